//
// Generated by NVIDIA NVVM Compiler
//
// Compiler Build ID: CL-36424714
// Cuda compilation tools, release 13.0, V13.0.88
// Based on NVVM 20.0.0
//

.version 9.0
.target sm_100
.address_size 64

	// .globl	contiguous_sum_square_bool
.func  (.param .b64 func_retval0) __internal_accurate_pow
(
	.param .b64 __internal_accurate_pow_param_0
)
;
.extern .shared .align 16 .b8 sum_squaresdata_bool[];
.extern .shared .align 16 .b8 sum_squaresdata_i8[];
.extern .shared .align 16 .b8 sum_squaresdata_i16[];
.extern .shared .align 16 .b8 sum_squaresdata_i32[];
.extern .shared .align 16 .b8 sum_squaresdata_i64[];
.extern .shared .align 16 .b8 sum_squaresdata_u8[];
.extern .shared .align 16 .b8 sum_squaresdata_u16[];
.extern .shared .align 16 .b8 sum_squaresdata_u32[];
.extern .shared .align 16 .b8 sum_squaresdata_u64[];
.extern .shared .align 16 .b8 sum_squaresdata_f32[];
.extern .shared .align 16 .b8 sum_squaresdata_f64[];
.extern .shared .align 16 .b8 sum_squaresdata_f16[];
.extern .shared .align 16 .b8 sum_squaresdata_bf16[];
.extern .shared .align 16 .b8 reducel3sdata_bool[];
.extern .shared .align 16 .b8 reducel3sdata_i8[];
.extern .shared .align 16 .b8 reducel3sdata_i16[];
.extern .shared .align 16 .b8 reducel3sdata_i32[];
.extern .shared .align 16 .b8 reducel3sdata_i64[];
.extern .shared .align 16 .b8 reducel3sdata_u8[];
.extern .shared .align 16 .b8 reducel3sdata_u16[];
.extern .shared .align 16 .b8 reducel3sdata_u32[];
.extern .shared .align 16 .b8 reducel3sdata_u64[];
.extern .shared .align 16 .b8 reducel3sdata_f32[];
.extern .shared .align 16 .b8 reducel3sdata_f64[];
.extern .shared .align 16 .b8 reducel3sdata_f16[];
.extern .shared .align 16 .b8 reducel3sdata_bf16[];
.extern .shared .align 16 .b8 meansdata_bool[];
.extern .shared .align 16 .b8 meansdata_i8[];
.extern .shared .align 16 .b8 meansdata_i16[];
.extern .shared .align 16 .b8 meansdata_i32[];
.extern .shared .align 16 .b8 meansdata_i64[];
.extern .shared .align 16 .b8 meansdata_u8[];
.extern .shared .align 16 .b8 meansdata_u16[];
.extern .shared .align 16 .b8 meansdata_u32[];
.extern .shared .align 16 .b8 meansdata_u64[];
.extern .shared .align 16 .b8 meansdata_f32[];
.extern .shared .align 16 .b8 meansdata_f64[];
.extern .shared .align 16 .b8 meansdata_f16[];
.extern .shared .align 16 .b8 meansdata_bf16[];
.extern .shared .align 16 .b8 anysdata_bool[];
.extern .shared .align 16 .b8 anysdata_i8[];
.extern .shared .align 16 .b8 anysdata_i16[];
.extern .shared .align 16 .b8 anysdata_i32[];
.extern .shared .align 16 .b8 anysdata_i64[];
.extern .shared .align 16 .b8 anysdata_u8[];
.extern .shared .align 16 .b8 anysdata_u16[];
.extern .shared .align 16 .b8 anysdata_u32[];
.extern .shared .align 16 .b8 anysdata_u64[];
.extern .shared .align 16 .b8 anysdata_f32[];
.extern .shared .align 16 .b8 anysdata_f64[];
.extern .shared .align 16 .b8 anysdata_f16[];
.extern .shared .align 16 .b8 anysdata_bf16[];
.extern .shared .align 16 .b8 allsdata_bool[];
.extern .shared .align 16 .b8 allsdata_i8[];
.extern .shared .align 16 .b8 allsdata_i16[];
.extern .shared .align 16 .b8 allsdata_i32[];
.extern .shared .align 16 .b8 allsdata_i64[];
.extern .shared .align 16 .b8 allsdata_u8[];
.extern .shared .align 16 .b8 allsdata_u16[];
.extern .shared .align 16 .b8 allsdata_u32[];
.extern .shared .align 16 .b8 allsdata_u64[];
.extern .shared .align 16 .b8 allsdata_f32[];
.extern .shared .align 16 .b8 allsdata_f64[];
.extern .shared .align 16 .b8 allsdata_f16[];
.extern .shared .align 16 .b8 allsdata_bf16[];
.extern .shared .align 16 .b8 logsumexpsdata_bool[];
.extern .shared .align 16 .b8 logsumexpsdata_i8[];
.extern .shared .align 16 .b8 logsumexpsdata_i16[];
.extern .shared .align 16 .b8 logsumexpsdata_i32[];
.extern .shared .align 16 .b8 logsumexpsdata_i64[];
.extern .shared .align 16 .b8 logsumexpsdata_u8[];
.extern .shared .align 16 .b8 logsumexpsdata_u16[];
.extern .shared .align 16 .b8 logsumexpsdata_u32[];
.extern .shared .align 16 .b8 logsumexpsdata_u64[];
.extern .shared .align 16 .b8 logsumexpsdata_f32[];
.extern .shared .align 16 .b8 logsumexpsdata_f64[];
.extern .shared .align 16 .b8 logsumexpsdata_f16[];
.extern .shared .align 16 .b8 logsumexpsdata_bf16[];

.visible .entry contiguous_sum_square_bool(
	.param .u64 .ptr .align 1 contiguous_sum_square_bool_param_0,
	.param .u64 .ptr .align 1 contiguous_sum_square_bool_param_1,
	.param .u64 contiguous_sum_square_bool_param_2
)
{
	.reg .pred 	%p<17>;
	.reg .b16 	%rs<15>;
	.reg .b32 	%r<38>;
	.reg .b64 	%rd<14>;

	ld.param.u64 	%rd4, [contiguous_sum_square_bool_param_0];
	ld.param.u64 	%rd6, [contiguous_sum_square_bool_param_1];
	ld.param.u64 	%rd5, [contiguous_sum_square_bool_param_2];
	cvta.to.global.u64 	%rd1, %rd6;
	mov.u32 	%r1, %tid.x;
	mov.u32 	%r2, %ctaid.x;
	mov.u32 	%r37, %ntid.x;
	mul.lo.s32 	%r8, %r2, %r37;
	shl.b32 	%r9, %r8, 1;
	add.s32 	%r4, %r9, %r1;
	mov.u32 	%r10, sum_squaresdata_bool;
	add.s32 	%r5, %r10, %r1;
	mov.b16 	%rs1, 0;
	st.shared.u8 	[%r5], %rs1;
	add.s32 	%r11, %r4, %r37;
	cvt.u64.u32 	%rd2, %r11;
	setp.le.u64 	%p1, %rd5, %rd2;
	@%p1 bra 	$L__BB0_2;
	cvt.u64.u32 	%rd8, %r4;
	add.s64 	%rd9, %rd1, %rd8;
	ld.global.s8 	%rs4, [%rd9];
	mul.wide.s16 	%r12, %rs4, %rs4;
	add.s64 	%rd10, %rd1, %rd2;
	ld.global.s8 	%rs5, [%rd10];
	mul.wide.s16 	%r13, %rs5, %rs5;
	neg.s32 	%r14, %r13;
	setp.ne.s32 	%p4, %r12, %r14;
	selp.u16 	%rs6, 1, 0, %p4;
	st.shared.u8 	[%r5], %rs6;
	bra.uni 	$L__BB0_4;
$L__BB0_2:
	cvt.u64.u32 	%rd3, %r4;
	setp.le.u64 	%p2, %rd5, %rd3;
	@%p2 bra 	$L__BB0_4;
	add.s64 	%rd7, %rd1, %rd3;
	ld.global.u8 	%rs2, [%rd7];
	setp.ne.s16 	%p3, %rs2, 0;
	selp.u16 	%rs3, 1, 0, %p3;
	st.shared.u8 	[%r5], %rs3;
$L__BB0_4:
	bar.sync 	0;
	setp.lt.u32 	%p5, %r37, 66;
	@%p5 bra 	$L__BB0_8;
$L__BB0_5:
	shr.u32 	%r7, %r37, 1;
	setp.ge.u32 	%p6, %r1, %r7;
	@%p6 bra 	$L__BB0_7;
	ld.shared.s8 	%r15, [%r5];
	add.s32 	%r16, %r5, %r7;
	ld.shared.s8 	%r17, [%r16];
	neg.s32 	%r18, %r17;
	setp.ne.s32 	%p7, %r15, %r18;
	selp.u16 	%rs7, 1, 0, %p7;
	st.shared.u8 	[%r5], %rs7;
$L__BB0_7:
	bar.sync 	0;
	setp.gt.u32 	%p8, %r37, 131;
	mov.u32 	%r37, %r7;
	@%p8 bra 	$L__BB0_5;
$L__BB0_8:
	setp.gt.u32 	%p9, %r1, 31;
	@%p9 bra 	$L__BB0_11;
	ld.volatile.shared.s8 	%r19, [%r5];
	ld.volatile.shared.s8 	%r20, [%r5+32];
	neg.s32 	%r21, %r20;
	setp.ne.s32 	%p10, %r19, %r21;
	selp.u16 	%rs8, 1, 0, %p10;
	st.volatile.shared.u8 	[%r5], %rs8;
	ld.volatile.shared.s8 	%r22, [%r5];
	ld.volatile.shared.s8 	%r23, [%r5+16];
	neg.s32 	%r24, %r23;
	setp.ne.s32 	%p11, %r22, %r24;
	selp.u16 	%rs9, 1, 0, %p11;
	st.volatile.shared.u8 	[%r5], %rs9;
	ld.volatile.shared.s8 	%r25, [%r5];
	ld.volatile.shared.s8 	%r26, [%r5+8];
	neg.s32 	%r27, %r26;
	setp.ne.s32 	%p12, %r25, %r27;
	selp.u16 	%rs10, 1, 0, %p12;
	st.volatile.shared.u8 	[%r5], %rs10;
	ld.volatile.shared.s8 	%r28, [%r5];
	ld.volatile.shared.s8 	%r29, [%r5+4];
	neg.s32 	%r30, %r29;
	setp.ne.s32 	%p13, %r28, %r30;
	selp.u16 	%rs11, 1, 0, %p13;
	st.volatile.shared.u8 	[%r5], %rs11;
	ld.volatile.shared.s8 	%r31, [%r5];
	ld.volatile.shared.s8 	%r32, [%r5+2];
	neg.s32 	%r33, %r32;
	setp.ne.s32 	%p14, %r31, %r33;
	selp.u16 	%rs12, 1, 0, %p14;
	st.volatile.shared.u8 	[%r5], %rs12;
	ld.volatile.shared.s8 	%r34, [%r5];
	ld.volatile.shared.s8 	%r35, [%r5+1];
	neg.s32 	%r36, %r35;
	setp.ne.s32 	%p15, %r34, %r36;
	selp.u16 	%rs13, 1, 0, %p15;
	st.volatile.shared.u8 	[%r5], %rs13;
	setp.ne.s32 	%p16, %r1, 0;
	@%p16 bra 	$L__BB0_11;
	ld.shared.u8 	%rs14, [sum_squaresdata_bool];
	cvt.u64.u32 	%rd11, %r2;
	cvta.to.global.u64 	%rd12, %rd4;
	add.s64 	%rd13, %rd12, %rd11;
	st.global.u8 	[%rd13], %rs14;
$L__BB0_11:
	ret;

}
	// .globl	contiguous_cumulate_sum_square_bool
.visible .entry contiguous_cumulate_sum_square_bool(
	.param .u64 .ptr .align 1 contiguous_cumulate_sum_square_bool_param_0,
	.param .u64 .ptr .align 1 contiguous_cumulate_sum_square_bool_param_1,
	.param .u64 contiguous_cumulate_sum_square_bool_param_2
)
{
	.reg .pred 	%p<16>;
	.reg .b16 	%rs<12>;
	.reg .b32 	%r<38>;
	.reg .b64 	%rd<14>;

	ld.param.u64 	%rd4, [contiguous_cumulate_sum_square_bool_param_0];
	ld.param.u64 	%rd6, [contiguous_cumulate_sum_square_bool_param_1];
	ld.param.u64 	%rd5, [contiguous_cumulate_sum_square_bool_param_2];
	cvta.to.global.u64 	%rd1, %rd6;
	mov.u32 	%r1, %tid.x;
	mov.u32 	%r2, %ctaid.x;
	mov.u32 	%r37, %ntid.x;
	mul.lo.s32 	%r8, %r2, %r37;
	shl.b32 	%r9, %r8, 1;
	add.s32 	%r4, %r9, %r1;
	mov.u32 	%r10, sum_squaresdata_bool;
	add.s32 	%r5, %r10, %r1;
	mov.b16 	%rs1, 0;
	st.shared.u8 	[%r5], %rs1;
	add.s32 	%r11, %r4, %r37;
	cvt.u64.u32 	%rd2, %r11;
	setp.le.u64 	%p1, %rd5, %rd2;
	@%p1 bra 	$L__BB1_2;
	cvt.u64.u32 	%rd8, %r4;
	add.s64 	%rd9, %rd1, %rd8;
	ld.global.s8 	%r12, [%rd9];
	add.s64 	%rd10, %rd1, %rd2;
	ld.global.s8 	%r13, [%rd10];
	neg.s32 	%r14, %r13;
	setp.ne.s32 	%p3, %r12, %r14;
	selp.u16 	%rs3, 1, 0, %p3;
	st.shared.u8 	[%r5], %rs3;
	bra.uni 	$L__BB1_4;
$L__BB1_2:
	cvt.u64.u32 	%rd3, %r4;
	setp.le.u64 	%p2, %rd5, %rd3;
	@%p2 bra 	$L__BB1_4;
	add.s64 	%rd7, %rd1, %rd3;
	ld.global.u8 	%rs2, [%rd7];
	st.shared.u8 	[%r5], %rs2;
$L__BB1_4:
	bar.sync 	0;
	setp.lt.u32 	%p4, %r37, 66;
	@%p4 bra 	$L__BB1_8;
$L__BB1_5:
	shr.u32 	%r7, %r37, 1;
	setp.ge.u32 	%p5, %r1, %r7;
	@%p5 bra 	$L__BB1_7;
	ld.shared.s8 	%r15, [%r5];
	add.s32 	%r16, %r5, %r7;
	ld.shared.s8 	%r17, [%r16];
	neg.s32 	%r18, %r17;
	setp.ne.s32 	%p6, %r15, %r18;
	selp.u16 	%rs4, 1, 0, %p6;
	st.shared.u8 	[%r5], %rs4;
$L__BB1_7:
	bar.sync 	0;
	setp.gt.u32 	%p7, %r37, 131;
	mov.u32 	%r37, %r7;
	@%p7 bra 	$L__BB1_5;
$L__BB1_8:
	setp.gt.u32 	%p8, %r1, 31;
	@%p8 bra 	$L__BB1_11;
	ld.volatile.shared.s8 	%r19, [%r5];
	ld.volatile.shared.s8 	%r20, [%r5+32];
	neg.s32 	%r21, %r20;
	setp.ne.s32 	%p9, %r19, %r21;
	selp.u16 	%rs5, 1, 0, %p9;
	st.volatile.shared.u8 	[%r5], %rs5;
	ld.volatile.shared.s8 	%r22, [%r5];
	ld.volatile.shared.s8 	%r23, [%r5+16];
	neg.s32 	%r24, %r23;
	setp.ne.s32 	%p10, %r22, %r24;
	selp.u16 	%rs6, 1, 0, %p10;
	st.volatile.shared.u8 	[%r5], %rs6;
	ld.volatile.shared.s8 	%r25, [%r5];
	ld.volatile.shared.s8 	%r26, [%r5+8];
	neg.s32 	%r27, %r26;
	setp.ne.s32 	%p11, %r25, %r27;
	selp.u16 	%rs7, 1, 0, %p11;
	st.volatile.shared.u8 	[%r5], %rs7;
	ld.volatile.shared.s8 	%r28, [%r5];
	ld.volatile.shared.s8 	%r29, [%r5+4];
	neg.s32 	%r30, %r29;
	setp.ne.s32 	%p12, %r28, %r30;
	selp.u16 	%rs8, 1, 0, %p12;
	st.volatile.shared.u8 	[%r5], %rs8;
	ld.volatile.shared.s8 	%r31, [%r5];
	ld.volatile.shared.s8 	%r32, [%r5+2];
	neg.s32 	%r33, %r32;
	setp.ne.s32 	%p13, %r31, %r33;
	selp.u16 	%rs9, 1, 0, %p13;
	st.volatile.shared.u8 	[%r5], %rs9;
	ld.volatile.shared.s8 	%r34, [%r5];
	ld.volatile.shared.s8 	%r35, [%r5+1];
	neg.s32 	%r36, %r35;
	setp.ne.s32 	%p14, %r34, %r36;
	selp.u16 	%rs10, 1, 0, %p14;
	st.volatile.shared.u8 	[%r5], %rs10;
	setp.ne.s32 	%p15, %r1, 0;
	@%p15 bra 	$L__BB1_11;
	ld.shared.u8 	%rs11, [sum_squaresdata_bool];
	cvt.u64.u32 	%rd11, %r2;
	cvta.to.global.u64 	%rd12, %rd4;
	add.s64 	%rd13, %rd12, %rd11;
	st.global.u8 	[%rd13], %rs11;
$L__BB1_11:
	ret;

}
	// .globl	uncontiguous_sum_square_bool
.visible .entry uncontiguous_sum_square_bool(
	.param .u64 .ptr .align 1 uncontiguous_sum_square_bool_param_0,
	.param .u64 .ptr .align 1 uncontiguous_sum_square_bool_param_1,
	.param .u64 .ptr .align 1 uncontiguous_sum_square_bool_param_2,
	.param .u64 .ptr .align 1 uncontiguous_sum_square_bool_param_3,
	.param .u64 uncontiguous_sum_square_bool_param_4,
	.param .u64 uncontiguous_sum_square_bool_param_5
)
{
	.reg .pred 	%p<62>;
	.reg .b16 	%rs<15>;
	.reg .b32 	%r<234>;
	.reg .b64 	%rd<555>;

	ld.param.u64 	%rd260, [uncontiguous_sum_square_bool_param_0];
	ld.param.u64 	%rd263, [uncontiguous_sum_square_bool_param_1];
	ld.param.u64 	%rd264, [uncontiguous_sum_square_bool_param_2];
	ld.param.u64 	%rd265, [uncontiguous_sum_square_bool_param_3];
	ld.param.u64 	%rd261, [uncontiguous_sum_square_bool_param_4];
	ld.param.u64 	%rd262, [uncontiguous_sum_square_bool_param_5];
	cvta.to.global.u64 	%rd1, %rd265;
	cvta.to.global.u64 	%rd2, %rd264;
	cvta.to.global.u64 	%rd3, %rd263;
	mov.u32 	%r1, %tid.x;
	mov.u32 	%r2, %ctaid.x;
	mov.u32 	%r233, %ntid.x;
	mul.lo.s32 	%r52, %r2, %r233;
	shl.b32 	%r53, %r52, 1;
	add.s32 	%r4, %r53, %r1;
	mov.u32 	%r54, sum_squaresdata_bool;
	add.s32 	%r5, %r54, %r1;
	mov.b16 	%rs1, 0;
	st.shared.u8 	[%r5], %rs1;
	add.s32 	%r55, %r4, %r233;
	cvt.u64.u32 	%rd508, %r55;
	setp.le.u64 	%p1, %rd262, %rd508;
	@%p1 bra 	$L__BB2_54;
	cvt.u32.u64 	%r6, %rd261;
	add.s32 	%r227, %r6, -1;
	setp.lt.s32 	%p28, %r227, 0;
	mov.b64 	%rd512, 0;
	mov.u64 	%rd513, %rd512;
	@%p28 bra 	$L__BB2_53;
	cvt.u64.u32 	%rd509, %r4;
	setp.lt.u32 	%p29, %r227, 3;
	mov.b64 	%rd513, 0;
	mov.u64 	%rd512, %rd513;
	@%p29 bra 	$L__BB2_30;
	add.s32 	%r225, %r6, -2;
	and.b32  	%r131, %r6, -4;
	neg.s32 	%r224, %r131;
	mov.b64 	%rd513, 0;
$L__BB2_4:
	.pragma "nounroll";
	add.s32 	%r12, %r225, 1;
	mul.wide.u32 	%rd396, %r12, 8;
	add.s64 	%rd397, %rd2, %rd396;
	ld.global.u64 	%rd10, [%rd397];
	or.b64  	%rd398, %rd509, %rd10;
	and.b64  	%rd399, %rd398, -4294967296;
	setp.ne.s64 	%p30, %rd399, 0;
	@%p30 bra 	$L__BB2_6;
	cvt.u32.u64 	%r132, %rd10;
	cvt.u32.u64 	%r133, %rd509;
	div.u32 	%r134, %r133, %r132;
	mul.lo.s32 	%r135, %r134, %r132;
	sub.s32 	%r136, %r133, %r135;
	cvt.u64.u32 	%rd474, %r134;
	cvt.u64.u32 	%rd475, %r136;
	bra.uni 	$L__BB2_7;
$L__BB2_6:
	div.s64 	%rd474, %rd509, %rd10;
	mul.lo.s64 	%rd400, %rd474, %rd10;
	sub.s64 	%rd475, %rd509, %rd400;
$L__BB2_7:
	mul.wide.u32 	%rd401, %r12, 8;
	add.s64 	%rd402, %rd1, %rd401;
	ld.global.u64 	%rd17, [%rd402];
	mad.lo.s64 	%rd18, %rd17, %rd475, %rd512;
	or.b64  	%rd403, %rd508, %rd10;
	and.b64  	%rd404, %rd403, -4294967296;
	setp.ne.s64 	%p31, %rd404, 0;
	@%p31 bra 	$L__BB2_9;
	cvt.u32.u64 	%r137, %rd10;
	cvt.u32.u64 	%r138, %rd508;
	div.u32 	%r139, %r138, %r137;
	mul.lo.s32 	%r140, %r139, %r137;
	sub.s32 	%r141, %r138, %r140;
	cvt.u64.u32 	%rd476, %r139;
	cvt.u64.u32 	%rd477, %r141;
	bra.uni 	$L__BB2_10;
$L__BB2_9:
	div.s64 	%rd476, %rd508, %rd10;
	mul.lo.s64 	%rd405, %rd476, %rd10;
	sub.s64 	%rd477, %rd508, %rd405;
$L__BB2_10:
	mad.lo.s64 	%rd25, %rd477, %rd17, %rd513;
	add.s32 	%r13, %r225, -2;
	mul.wide.u32 	%rd406, %r225, 8;
	add.s64 	%rd407, %rd2, %rd406;
	ld.global.u64 	%rd26, [%rd407];
	or.b64  	%rd408, %rd474, %rd26;
	and.b64  	%rd409, %rd408, -4294967296;
	setp.ne.s64 	%p32, %rd409, 0;
	@%p32 bra 	$L__BB2_12;
	cvt.u32.u64 	%r142, %rd26;
	cvt.u32.u64 	%r143, %rd474;
	div.u32 	%r144, %r143, %r142;
	mul.lo.s32 	%r145, %r144, %r142;
	sub.s32 	%r146, %r143, %r145;
	cvt.u64.u32 	%rd478, %r144;
	cvt.u64.u32 	%rd479, %r146;
	bra.uni 	$L__BB2_13;
$L__BB2_12:
	div.s64 	%rd478, %rd474, %rd26;
	mul.lo.s64 	%rd410, %rd478, %rd26;
	sub.s64 	%rd479, %rd474, %rd410;
$L__BB2_13:
	mul.wide.u32 	%rd411, %r225, 8;
	add.s64 	%rd412, %rd1, %rd411;
	ld.global.u64 	%rd33, [%rd412];
	mad.lo.s64 	%rd34, %rd33, %rd479, %rd18;
	or.b64  	%rd413, %rd476, %rd26;
	and.b64  	%rd414, %rd413, -4294967296;
	setp.ne.s64 	%p33, %rd414, 0;
	@%p33 bra 	$L__BB2_15;
	cvt.u32.u64 	%r147, %rd26;
	cvt.u32.u64 	%r148, %rd476;
	div.u32 	%r149, %r148, %r147;
	mul.lo.s32 	%r150, %r149, %r147;
	sub.s32 	%r151, %r148, %r150;
	cvt.u64.u32 	%rd480, %r149;
	cvt.u64.u32 	%rd481, %r151;
	bra.uni 	$L__BB2_16;
$L__BB2_15:
	div.s64 	%rd480, %rd476, %rd26;
	mul.lo.s64 	%rd415, %rd480, %rd26;
	sub.s64 	%rd481, %rd476, %rd415;
$L__BB2_16:
	mad.lo.s64 	%rd41, %rd481, %rd33, %rd25;
	add.s32 	%r14, %r225, -1;
	mul.wide.u32 	%rd416, %r14, 8;
	add.s64 	%rd417, %rd2, %rd416;
	ld.global.u64 	%rd42, [%rd417];
	or.b64  	%rd418, %rd478, %rd42;
	and.b64  	%rd419, %rd418, -4294967296;
	setp.ne.s64 	%p34, %rd419, 0;
	@%p34 bra 	$L__BB2_18;
	cvt.u32.u64 	%r152, %rd42;
	cvt.u32.u64 	%r153, %rd478;
	div.u32 	%r154, %r153, %r152;
	mul.lo.s32 	%r155, %r154, %r152;
	sub.s32 	%r156, %r153, %r155;
	cvt.u64.u32 	%rd482, %r154;
	cvt.u64.u32 	%rd483, %r156;
	bra.uni 	$L__BB2_19;
$L__BB2_18:
	div.s64 	%rd482, %rd478, %rd42;
	mul.lo.s64 	%rd420, %rd482, %rd42;
	sub.s64 	%rd483, %rd478, %rd420;
$L__BB2_19:
	mul.wide.u32 	%rd421, %r14, 8;
	add.s64 	%rd422, %rd1, %rd421;
	ld.global.u64 	%rd49, [%rd422];
	mad.lo.s64 	%rd50, %rd49, %rd483, %rd34;
	or.b64  	%rd423, %rd480, %rd42;
	and.b64  	%rd424, %rd423, -4294967296;
	setp.ne.s64 	%p35, %rd424, 0;
	@%p35 bra 	$L__BB2_21;
	cvt.u32.u64 	%r157, %rd42;
	cvt.u32.u64 	%r158, %rd480;
	div.u32 	%r159, %r158, %r157;
	mul.lo.s32 	%r160, %r159, %r157;
	sub.s32 	%r161, %r158, %r160;
	cvt.u64.u32 	%rd484, %r159;
	cvt.u64.u32 	%rd485, %r161;
	bra.uni 	$L__BB2_22;
$L__BB2_21:
	div.s64 	%rd484, %rd480, %rd42;
	mul.lo.s64 	%rd425, %rd484, %rd42;
	sub.s64 	%rd485, %rd480, %rd425;
$L__BB2_22:
	mad.lo.s64 	%rd57, %rd485, %rd49, %rd41;
	mul.wide.u32 	%rd426, %r13, 8;
	add.s64 	%rd427, %rd2, %rd426;
	ld.global.u64 	%rd58, [%rd427];
	or.b64  	%rd428, %rd482, %rd58;
	and.b64  	%rd429, %rd428, -4294967296;
	setp.ne.s64 	%p36, %rd429, 0;
	@%p36 bra 	$L__BB2_24;
	cvt.u32.u64 	%r162, %rd58;
	cvt.u32.u64 	%r163, %rd482;
	div.u32 	%r164, %r163, %r162;
	mul.lo.s32 	%r165, %r164, %r162;
	sub.s32 	%r166, %r163, %r165;
	cvt.u64.u32 	%rd509, %r164;
	cvt.u64.u32 	%rd487, %r166;
	bra.uni 	$L__BB2_25;
$L__BB2_24:
	div.s64 	%rd509, %rd482, %rd58;
	mul.lo.s64 	%rd430, %rd509, %rd58;
	sub.s64 	%rd487, %rd482, %rd430;
$L__BB2_25:
	mul.wide.u32 	%rd431, %r13, 8;
	add.s64 	%rd432, %rd1, %rd431;
	ld.global.u64 	%rd65, [%rd432];
	mad.lo.s64 	%rd512, %rd65, %rd487, %rd50;
	or.b64  	%rd433, %rd484, %rd58;
	and.b64  	%rd434, %rd433, -4294967296;
	setp.ne.s64 	%p37, %rd434, 0;
	@%p37 bra 	$L__BB2_27;
	cvt.u32.u64 	%r167, %rd58;
	cvt.u32.u64 	%r168, %rd484;
	div.u32 	%r169, %r168, %r167;
	mul.lo.s32 	%r170, %r169, %r167;
	sub.s32 	%r171, %r168, %r170;
	cvt.u64.u32 	%rd508, %r169;
	cvt.u64.u32 	%rd489, %r171;
	bra.uni 	$L__BB2_28;
$L__BB2_27:
	div.s64 	%rd508, %rd484, %rd58;
	mul.lo.s64 	%rd435, %rd508, %rd58;
	sub.s64 	%rd489, %rd484, %rd435;
$L__BB2_28:
	mad.lo.s64 	%rd513, %rd489, %rd65, %rd57;
	add.s32 	%r225, %r225, -4;
	add.s32 	%r224, %r224, 4;
	setp.ne.s32 	%p38, %r224, 0;
	@%p38 bra 	$L__BB2_4;
	add.s32 	%r227, %r225, 1;
$L__BB2_30:
	and.b32  	%r19, %r6, 3;
	setp.eq.s32 	%p39, %r19, 0;
	@%p39 bra 	$L__BB2_53;
	setp.eq.s32 	%p40, %r19, 1;
	@%p40 bra 	$L__BB2_45;
	mul.wide.u32 	%rd437, %r227, 8;
	add.s64 	%rd438, %rd2, %rd437;
	ld.global.u64 	%rd80, [%rd438];
	or.b64  	%rd439, %rd509, %rd80;
	and.b64  	%rd440, %rd439, -4294967296;
	setp.ne.s64 	%p41, %rd440, 0;
	@%p41 bra 	$L__BB2_34;
	cvt.u32.u64 	%r172, %rd80;
	cvt.u32.u64 	%r173, %rd509;
	div.u32 	%r174, %r173, %r172;
	mul.lo.s32 	%r175, %r174, %r172;
	sub.s32 	%r176, %r173, %r175;
	cvt.u64.u32 	%rd496, %r174;
	cvt.u64.u32 	%rd497, %r176;
	bra.uni 	$L__BB2_35;
$L__BB2_34:
	div.s64 	%rd496, %rd509, %rd80;
	mul.lo.s64 	%rd441, %rd496, %rd80;
	sub.s64 	%rd497, %rd509, %rd441;
$L__BB2_35:
	add.s64 	%rd443, %rd1, %rd437;
	ld.global.u64 	%rd87, [%rd443];
	mad.lo.s64 	%rd88, %rd87, %rd497, %rd512;
	or.b64  	%rd444, %rd508, %rd80;
	and.b64  	%rd445, %rd444, -4294967296;
	setp.ne.s64 	%p42, %rd445, 0;
	@%p42 bra 	$L__BB2_37;
	cvt.u32.u64 	%r177, %rd80;
	cvt.u32.u64 	%r178, %rd508;
	div.u32 	%r179, %r178, %r177;
	mul.lo.s32 	%r180, %r179, %r177;
	sub.s32 	%r181, %r178, %r180;
	cvt.u64.u32 	%rd498, %r179;
	cvt.u64.u32 	%rd499, %r181;
	bra.uni 	$L__BB2_38;
$L__BB2_37:
	div.s64 	%rd498, %rd508, %rd80;
	mul.lo.s64 	%rd446, %rd498, %rd80;
	sub.s64 	%rd499, %rd508, %rd446;
$L__BB2_38:
	mad.lo.s64 	%rd95, %rd499, %rd87, %rd513;
	add.s32 	%r20, %r227, -1;
	mul.wide.u32 	%rd447, %r20, 8;
	add.s64 	%rd448, %rd2, %rd447;
	ld.global.u64 	%rd96, [%rd448];
	or.b64  	%rd449, %rd496, %rd96;
	and.b64  	%rd450, %rd449, -4294967296;
	setp.ne.s64 	%p43, %rd450, 0;
	@%p43 bra 	$L__BB2_40;
	cvt.u32.u64 	%r182, %rd96;
	cvt.u32.u64 	%r183, %rd496;
	div.u32 	%r184, %r183, %r182;
	mul.lo.s32 	%r185, %r184, %r182;
	sub.s32 	%r186, %r183, %r185;
	cvt.u64.u32 	%rd509, %r184;
	cvt.u64.u32 	%rd501, %r186;
	bra.uni 	$L__BB2_41;
$L__BB2_40:
	div.s64 	%rd509, %rd496, %rd96;
	mul.lo.s64 	%rd451, %rd509, %rd96;
	sub.s64 	%rd501, %rd496, %rd451;
$L__BB2_41:
	add.s64 	%rd453, %rd1, %rd447;
	ld.global.u64 	%rd103, [%rd453];
	mad.lo.s64 	%rd512, %rd103, %rd501, %rd88;
	or.b64  	%rd454, %rd498, %rd96;
	and.b64  	%rd455, %rd454, -4294967296;
	setp.ne.s64 	%p44, %rd455, 0;
	@%p44 bra 	$L__BB2_43;
	cvt.u32.u64 	%r187, %rd96;
	cvt.u32.u64 	%r188, %rd498;
	div.u32 	%r189, %r188, %r187;
	mul.lo.s32 	%r190, %r189, %r187;
	sub.s32 	%r191, %r188, %r190;
	cvt.u64.u32 	%rd508, %r189;
	cvt.u64.u32 	%rd503, %r191;
	bra.uni 	$L__BB2_44;
$L__BB2_43:
	div.s64 	%rd508, %rd498, %rd96;
	mul.lo.s64 	%rd456, %rd508, %rd96;
	sub.s64 	%rd503, %rd498, %rd456;
$L__BB2_44:
	mad.lo.s64 	%rd513, %rd503, %rd103, %rd95;
	add.s32 	%r227, %r227, -2;
$L__BB2_45:
	and.b32  	%r192, %r6, 1;
	setp.eq.b32 	%p45, %r192, 1;
	not.pred 	%p46, %p45;
	@%p46 bra 	$L__BB2_53;
	mul.wide.u32 	%rd457, %r227, 8;
	add.s64 	%rd458, %rd2, %rd457;
	ld.global.u64 	%rd118, [%rd458];
	or.b64  	%rd459, %rd509, %rd118;
	and.b64  	%rd460, %rd459, -4294967296;
	setp.ne.s64 	%p47, %rd460, 0;
	@%p47 bra 	$L__BB2_48;
	cvt.u32.u64 	%r193, %rd118;
	cvt.u32.u64 	%r194, %rd509;
	rem.u32 	%r195, %r194, %r193;
	cvt.u64.u32 	%rd510, %r195;
	bra.uni 	$L__BB2_49;
$L__BB2_48:
	rem.s64 	%rd510, %rd509, %rd118;
$L__BB2_49:
	add.s64 	%rd462, %rd1, %rd457;
	ld.global.u64 	%rd122, [%rd462];
	mad.lo.s64 	%rd512, %rd122, %rd510, %rd512;
	or.b64  	%rd463, %rd508, %rd118;
	and.b64  	%rd464, %rd463, -4294967296;
	setp.ne.s64 	%p48, %rd464, 0;
	@%p48 bra 	$L__BB2_51;
	cvt.u32.u64 	%r196, %rd118;
	cvt.u32.u64 	%r197, %rd508;
	rem.u32 	%r198, %r197, %r196;
	cvt.u64.u32 	%rd511, %r198;
	bra.uni 	$L__BB2_52;
$L__BB2_51:
	rem.s64 	%rd511, %rd508, %rd118;
$L__BB2_52:
	mad.lo.s64 	%rd513, %rd511, %rd122, %rd513;
$L__BB2_53:
	add.s64 	%rd465, %rd3, %rd512;
	ld.global.s8 	%rs4, [%rd465];
	mul.wide.s16 	%r199, %rs4, %rs4;
	add.s64 	%rd466, %rd3, %rd513;
	ld.global.s8 	%rs5, [%rd466];
	mul.wide.s16 	%r200, %rs5, %rs5;
	neg.s32 	%r201, %r200;
	setp.ne.s32 	%p49, %r199, %r201;
	selp.u16 	%rs6, 1, 0, %p49;
	st.shared.u8 	[%r5], %rs6;
	bra.uni 	$L__BB2_114;
$L__BB2_54:
	cvt.u64.u32 	%rd545, %r4;
	setp.le.u64 	%p2, %rd262, %rd545;
	@%p2 bra 	$L__BB2_114;
	cvt.u32.u64 	%r23, %rd261;
	add.s32 	%r231, %r23, -1;
	setp.lt.s32 	%p3, %r231, 0;
	mov.b64 	%rd554, 0;
	@%p3 bra 	$L__BB2_113;
	and.b32  	%r25, %r23, 7;
	setp.lt.u32 	%p4, %r231, 7;
	mov.b64 	%rd554, 0;
	@%p4 bra 	$L__BB2_84;
	add.s32 	%r229, %r23, -4;
	and.b32  	%r56, %r23, -8;
	neg.s32 	%r228, %r56;
	mov.b64 	%rd554, 0;
$L__BB2_58:
	.pragma "nounroll";
	add.s32 	%r30, %r229, 3;
	mul.wide.u32 	%rd270, %r30, 8;
	add.s64 	%rd271, %rd2, %rd270;
	ld.global.u64 	%rd133, [%rd271];
	or.b64  	%rd272, %rd545, %rd133;
	and.b64  	%rd273, %rd272, -4294967296;
	setp.ne.s64 	%p5, %rd273, 0;
	@%p5 bra 	$L__BB2_60;
	cvt.u32.u64 	%r57, %rd133;
	cvt.u32.u64 	%r58, %rd545;
	div.u32 	%r59, %r58, %r57;
	mul.lo.s32 	%r60, %r59, %r57;
	sub.s32 	%r61, %r58, %r60;
	cvt.u64.u32 	%rd516, %r59;
	cvt.u64.u32 	%rd517, %r61;
	bra.uni 	$L__BB2_61;
$L__BB2_60:
	div.s64 	%rd516, %rd545, %rd133;
	mul.lo.s64 	%rd274, %rd516, %rd133;
	sub.s64 	%rd517, %rd545, %rd274;
$L__BB2_61:
	add.s64 	%rd276, %rd1, %rd270;
	ld.global.u64 	%rd277, [%rd276];
	mad.lo.s64 	%rd140, %rd277, %rd517, %rd554;
	add.s32 	%r31, %r229, 2;
	mul.wide.u32 	%rd278, %r31, 8;
	add.s64 	%rd279, %rd2, %rd278;
	ld.global.u64 	%rd141, [%rd279];
	or.b64  	%rd280, %rd516, %rd141;
	and.b64  	%rd281, %rd280, -4294967296;
	setp.ne.s64 	%p6, %rd281, 0;
	@%p6 bra 	$L__BB2_63;
	cvt.u32.u64 	%r62, %rd141;
	cvt.u32.u64 	%r63, %rd516;
	div.u32 	%r64, %r63, %r62;
	mul.lo.s32 	%r65, %r64, %r62;
	sub.s32 	%r66, %r63, %r65;
	cvt.u64.u32 	%rd518, %r64;
	cvt.u64.u32 	%rd519, %r66;
	bra.uni 	$L__BB2_64;
$L__BB2_63:
	div.s64 	%rd518, %rd516, %rd141;
	mul.lo.s64 	%rd282, %rd518, %rd141;
	sub.s64 	%rd519, %rd516, %rd282;
$L__BB2_64:
	add.s64 	%rd284, %rd1, %rd278;
	ld.global.u64 	%rd285, [%rd284];
	mad.lo.s64 	%rd148, %rd285, %rd519, %rd140;
	add.s32 	%r32, %r229, 1;
	mul.wide.u32 	%rd286, %r32, 8;
	add.s64 	%rd287, %rd2, %rd286;
	ld.global.u64 	%rd149, [%rd287];
	or.b64  	%rd288, %rd518, %rd149;
	and.b64  	%rd289, %rd288, -4294967296;
	setp.ne.s64 	%p7, %rd289, 0;
	@%p7 bra 	$L__BB2_66;
	cvt.u32.u64 	%r67, %rd149;
	cvt.u32.u64 	%r68, %rd518;
	div.u32 	%r69, %r68, %r67;
	mul.lo.s32 	%r70, %r69, %r67;
	sub.s32 	%r71, %r68, %r70;
	cvt.u64.u32 	%rd520, %r69;
	cvt.u64.u32 	%rd521, %r71;
	bra.uni 	$L__BB2_67;
$L__BB2_66:
	div.s64 	%rd520, %rd518, %rd149;
	mul.lo.s64 	%rd290, %rd520, %rd149;
	sub.s64 	%rd521, %rd518, %rd290;
$L__BB2_67:
	add.s64 	%rd292, %rd1, %rd286;
	ld.global.u64 	%rd293, [%rd292];
	mad.lo.s64 	%rd156, %rd293, %rd521, %rd148;
	add.s32 	%r33, %r229, -4;
	mul.wide.u32 	%rd294, %r229, 8;
	add.s64 	%rd295, %rd2, %rd294;
	ld.global.u64 	%rd157, [%rd295];
	or.b64  	%rd296, %rd520, %rd157;
	and.b64  	%rd297, %rd296, -4294967296;
	setp.ne.s64 	%p8, %rd297, 0;
	@%p8 bra 	$L__BB2_69;
	cvt.u32.u64 	%r72, %rd157;
	cvt.u32.u64 	%r73, %rd520;
	div.u32 	%r74, %r73, %r72;
	mul.lo.s32 	%r75, %r74, %r72;
	sub.s32 	%r76, %r73, %r75;
	cvt.u64.u32 	%rd522, %r74;
	cvt.u64.u32 	%rd523, %r76;
	bra.uni 	$L__BB2_70;
$L__BB2_69:
	div.s64 	%rd522, %rd520, %rd157;
	mul.lo.s64 	%rd298, %rd522, %rd157;
	sub.s64 	%rd523, %rd520, %rd298;
$L__BB2_70:
	add.s64 	%rd300, %rd1, %rd294;
	ld.global.u64 	%rd301, [%rd300];
	mad.lo.s64 	%rd164, %rd301, %rd523, %rd156;
	add.s32 	%r34, %r229, -1;
	mul.wide.u32 	%rd302, %r34, 8;
	add.s64 	%rd303, %rd2, %rd302;
	ld.global.u64 	%rd165, [%rd303];
	or.b64  	%rd304, %rd522, %rd165;
	and.b64  	%rd305, %rd304, -4294967296;
	setp.ne.s64 	%p9, %rd305, 0;
	@%p9 bra 	$L__BB2_72;
	cvt.u32.u64 	%r77, %rd165;
	cvt.u32.u64 	%r78, %rd522;
	div.u32 	%r79, %r78, %r77;
	mul.lo.s32 	%r80, %r79, %r77;
	sub.s32 	%r81, %r78, %r80;
	cvt.u64.u32 	%rd524, %r79;
	cvt.u64.u32 	%rd525, %r81;
	bra.uni 	$L__BB2_73;
$L__BB2_72:
	div.s64 	%rd524, %rd522, %rd165;
	mul.lo.s64 	%rd306, %rd524, %rd165;
	sub.s64 	%rd525, %rd522, %rd306;
$L__BB2_73:
	add.s64 	%rd308, %rd1, %rd302;
	ld.global.u64 	%rd309, [%rd308];
	mad.lo.s64 	%rd172, %rd309, %rd525, %rd164;
	add.s32 	%r35, %r229, -2;
	mul.wide.u32 	%rd310, %r35, 8;
	add.s64 	%rd311, %rd2, %rd310;
	ld.global.u64 	%rd173, [%rd311];
	or.b64  	%rd312, %rd524, %rd173;
	and.b64  	%rd313, %rd312, -4294967296;
	setp.ne.s64 	%p10, %rd313, 0;
	@%p10 bra 	$L__BB2_75;
	cvt.u32.u64 	%r82, %rd173;
	cvt.u32.u64 	%r83, %rd524;
	div.u32 	%r84, %r83, %r82;
	mul.lo.s32 	%r85, %r84, %r82;
	sub.s32 	%r86, %r83, %r85;
	cvt.u64.u32 	%rd526, %r84;
	cvt.u64.u32 	%rd527, %r86;
	bra.uni 	$L__BB2_76;
$L__BB2_75:
	div.s64 	%rd526, %rd524, %rd173;
	mul.lo.s64 	%rd314, %rd526, %rd173;
	sub.s64 	%rd527, %rd524, %rd314;
$L__BB2_76:
	add.s64 	%rd316, %rd1, %rd310;
	ld.global.u64 	%rd317, [%rd316];
	mad.lo.s64 	%rd180, %rd317, %rd527, %rd172;
	add.s32 	%r36, %r229, -3;
	mul.wide.u32 	%rd318, %r36, 8;
	add.s64 	%rd319, %rd2, %rd318;
	ld.global.u64 	%rd181, [%rd319];
	or.b64  	%rd320, %rd526, %rd181;
	and.b64  	%rd321, %rd320, -4294967296;
	setp.ne.s64 	%p11, %rd321, 0;
	@%p11 bra 	$L__BB2_78;
	cvt.u32.u64 	%r87, %rd181;
	cvt.u32.u64 	%r88, %rd526;
	div.u32 	%r89, %r88, %r87;
	mul.lo.s32 	%r90, %r89, %r87;
	sub.s32 	%r91, %r88, %r90;
	cvt.u64.u32 	%rd528, %r89;
	cvt.u64.u32 	%rd529, %r91;
	bra.uni 	$L__BB2_79;
$L__BB2_78:
	div.s64 	%rd528, %rd526, %rd181;
	mul.lo.s64 	%rd322, %rd528, %rd181;
	sub.s64 	%rd529, %rd526, %rd322;
$L__BB2_79:
	add.s64 	%rd324, %rd1, %rd318;
	ld.global.u64 	%rd325, [%rd324];
	mad.lo.s64 	%rd188, %rd325, %rd529, %rd180;
	mul.wide.u32 	%rd326, %r33, 8;
	add.s64 	%rd327, %rd2, %rd326;
	ld.global.u64 	%rd189, [%rd327];
	or.b64  	%rd328, %rd528, %rd189;
	and.b64  	%rd329, %rd328, -4294967296;
	setp.ne.s64 	%p12, %rd329, 0;
	@%p12 bra 	$L__BB2_81;
	cvt.u32.u64 	%r92, %rd189;
	cvt.u32.u64 	%r93, %rd528;
	div.u32 	%r94, %r93, %r92;
	mul.lo.s32 	%r95, %r94, %r92;
	sub.s32 	%r96, %r93, %r95;
	cvt.u64.u32 	%rd545, %r94;
	cvt.u64.u32 	%rd531, %r96;
	bra.uni 	$L__BB2_82;
$L__BB2_81:
	div.s64 	%rd545, %rd528, %rd189;
	mul.lo.s64 	%rd330, %rd545, %rd189;
	sub.s64 	%rd531, %rd528, %rd330;
$L__BB2_82:
	add.s64 	%rd332, %rd1, %rd326;
	ld.global.u64 	%rd333, [%rd332];
	mad.lo.s64 	%rd554, %rd333, %rd531, %rd188;
	add.s32 	%r229, %r229, -8;
	add.s32 	%r228, %r228, 8;
	setp.ne.s32 	%p13, %r228, 0;
	@%p13 bra 	$L__BB2_58;
	add.s32 	%r231, %r229, 3;
$L__BB2_84:
	setp.eq.s32 	%p14, %r25, 0;
	@%p14 bra 	$L__BB2_113;
	and.b32  	%r41, %r23, 3;
	setp.lt.u32 	%p15, %r25, 4;
	@%p15 bra 	$L__BB2_99;
	mul.wide.u32 	%rd335, %r231, 8;
	add.s64 	%rd336, %rd2, %rd335;
	ld.global.u64 	%rd200, [%rd336];
	or.b64  	%rd337, %rd545, %rd200;
	and.b64  	%rd338, %rd337, -4294967296;
	setp.ne.s64 	%p16, %rd338, 0;
	@%p16 bra 	$L__BB2_88;
	cvt.u32.u64 	%r97, %rd200;
	cvt.u32.u64 	%r98, %rd545;
	div.u32 	%r99, %r98, %r97;
	mul.lo.s32 	%r100, %r99, %r97;
	sub.s32 	%r101, %r98, %r100;
	cvt.u64.u32 	%rd535, %r99;
	cvt.u64.u32 	%rd536, %r101;
	bra.uni 	$L__BB2_89;
$L__BB2_88:
	div.s64 	%rd535, %rd545, %rd200;
	mul.lo.s64 	%rd339, %rd535, %rd200;
	sub.s64 	%rd536, %rd545, %rd339;
$L__BB2_89:
	add.s64 	%rd341, %rd1, %rd335;
	ld.global.u64 	%rd342, [%rd341];
	mad.lo.s64 	%rd207, %rd342, %rd536, %rd554;
	add.s32 	%r42, %r231, -1;
	mul.wide.u32 	%rd343, %r42, 8;
	add.s64 	%rd344, %rd2, %rd343;
	ld.global.u64 	%rd208, [%rd344];
	or.b64  	%rd345, %rd535, %rd208;
	and.b64  	%rd346, %rd345, -4294967296;
	setp.ne.s64 	%p17, %rd346, 0;
	@%p17 bra 	$L__BB2_91;
	cvt.u32.u64 	%r102, %rd208;
	cvt.u32.u64 	%r103, %rd535;
	div.u32 	%r104, %r103, %r102;
	mul.lo.s32 	%r105, %r104, %r102;
	sub.s32 	%r106, %r103, %r105;
	cvt.u64.u32 	%rd537, %r104;
	cvt.u64.u32 	%rd538, %r106;
	bra.uni 	$L__BB2_92;
$L__BB2_91:
	div.s64 	%rd537, %rd535, %rd208;
	mul.lo.s64 	%rd347, %rd537, %rd208;
	sub.s64 	%rd538, %rd535, %rd347;
$L__BB2_92:
	add.s64 	%rd349, %rd1, %rd343;
	ld.global.u64 	%rd350, [%rd349];
	mad.lo.s64 	%rd215, %rd350, %rd538, %rd207;
	add.s32 	%r43, %r231, -2;
	mul.wide.u32 	%rd351, %r43, 8;
	add.s64 	%rd352, %rd2, %rd351;
	ld.global.u64 	%rd216, [%rd352];
	or.b64  	%rd353, %rd537, %rd216;
	and.b64  	%rd354, %rd353, -4294967296;
	setp.ne.s64 	%p18, %rd354, 0;
	@%p18 bra 	$L__BB2_94;
	cvt.u32.u64 	%r107, %rd216;
	cvt.u32.u64 	%r108, %rd537;
	div.u32 	%r109, %r108, %r107;
	mul.lo.s32 	%r110, %r109, %r107;
	sub.s32 	%r111, %r108, %r110;
	cvt.u64.u32 	%rd539, %r109;
	cvt.u64.u32 	%rd540, %r111;
	bra.uni 	$L__BB2_95;
$L__BB2_94:
	div.s64 	%rd539, %rd537, %rd216;
	mul.lo.s64 	%rd355, %rd539, %rd216;
	sub.s64 	%rd540, %rd537, %rd355;
$L__BB2_95:
	add.s64 	%rd357, %rd1, %rd351;
	ld.global.u64 	%rd358, [%rd357];
	mad.lo.s64 	%rd223, %rd358, %rd540, %rd215;
	add.s32 	%r44, %r231, -3;
	mul.wide.u32 	%rd359, %r44, 8;
	add.s64 	%rd360, %rd2, %rd359;
	ld.global.u64 	%rd224, [%rd360];
	or.b64  	%rd361, %rd539, %rd224;
	and.b64  	%rd362, %rd361, -4294967296;
	setp.ne.s64 	%p19, %rd362, 0;
	@%p19 bra 	$L__BB2_97;
	cvt.u32.u64 	%r112, %rd224;
	cvt.u32.u64 	%r113, %rd539;
	div.u32 	%r114, %r113, %r112;
	mul.lo.s32 	%r115, %r114, %r112;
	sub.s32 	%r116, %r113, %r115;
	cvt.u64.u32 	%rd545, %r114;
	cvt.u64.u32 	%rd542, %r116;
	bra.uni 	$L__BB2_98;
$L__BB2_97:
	div.s64 	%rd545, %rd539, %rd224;
	mul.lo.s64 	%rd363, %rd545, %rd224;
	sub.s64 	%rd542, %rd539, %rd363;
$L__BB2_98:
	add.s64 	%rd365, %rd1, %rd359;
	ld.global.u64 	%rd366, [%rd365];
	mad.lo.s64 	%rd554, %rd366, %rd542, %rd223;
	add.s32 	%r231, %r231, -4;
$L__BB2_99:
	setp.eq.s32 	%p20, %r41, 0;
	@%p20 bra 	$L__BB2_113;
	setp.eq.s32 	%p21, %r41, 1;
	@%p21 bra 	$L__BB2_108;
	mul.wide.u32 	%rd368, %r231, 8;
	add.s64 	%rd369, %rd2, %rd368;
	ld.global.u64 	%rd235, [%rd369];
	or.b64  	%rd370, %rd545, %rd235;
	and.b64  	%rd371, %rd370, -4294967296;
	setp.ne.s64 	%p22, %rd371, 0;
	@%p22 bra 	$L__BB2_103;
	cvt.u32.u64 	%r117, %rd235;
	cvt.u32.u64 	%r118, %rd545;
	div.u32 	%r119, %r118, %r117;
	mul.lo.s32 	%r120, %r119, %r117;
	sub.s32 	%r121, %r118, %r120;
	cvt.u64.u32 	%rd546, %r119;
	cvt.u64.u32 	%rd547, %r121;
	bra.uni 	$L__BB2_104;
$L__BB2_103:
	div.s64 	%rd546, %rd545, %rd235;
	mul.lo.s64 	%rd372, %rd546, %rd235;
	sub.s64 	%rd547, %rd545, %rd372;
$L__BB2_104:
	add.s64 	%rd374, %rd1, %rd368;
	ld.global.u64 	%rd375, [%rd374];
	mad.lo.s64 	%rd242, %rd375, %rd547, %rd554;
	add.s32 	%r47, %r231, -1;
	mul.wide.u32 	%rd376, %r47, 8;
	add.s64 	%rd377, %rd2, %rd376;
	ld.global.u64 	%rd243, [%rd377];
	or.b64  	%rd378, %rd546, %rd243;
	and.b64  	%rd379, %rd378, -4294967296;
	setp.ne.s64 	%p23, %rd379, 0;
	@%p23 bra 	$L__BB2_106;
	cvt.u32.u64 	%r122, %rd243;
	cvt.u32.u64 	%r123, %rd546;
	div.u32 	%r124, %r123, %r122;
	mul.lo.s32 	%r125, %r124, %r122;
	sub.s32 	%r126, %r123, %r125;
	cvt.u64.u32 	%rd545, %r124;
	cvt.u64.u32 	%rd549, %r126;
	bra.uni 	$L__BB2_107;
$L__BB2_106:
	div.s64 	%rd545, %rd546, %rd243;
	mul.lo.s64 	%rd380, %rd545, %rd243;
	sub.s64 	%rd549, %rd546, %rd380;
$L__BB2_107:
	add.s64 	%rd382, %rd1, %rd376;
	ld.global.u64 	%rd383, [%rd382];
	mad.lo.s64 	%rd554, %rd383, %rd549, %rd242;
	add.s32 	%r231, %r231, -2;
$L__BB2_108:
	and.b32  	%r127, %r23, 1;
	setp.eq.b32 	%p24, %r127, 1;
	not.pred 	%p25, %p24;
	@%p25 bra 	$L__BB2_113;
	mul.wide.u32 	%rd384, %r231, 8;
	add.s64 	%rd385, %rd2, %rd384;
	ld.global.u64 	%rd254, [%rd385];
	or.b64  	%rd386, %rd545, %rd254;
	and.b64  	%rd387, %rd386, -4294967296;
	setp.ne.s64 	%p26, %rd387, 0;
	@%p26 bra 	$L__BB2_111;
	cvt.u32.u64 	%r128, %rd254;
	cvt.u32.u64 	%r129, %rd545;
	rem.u32 	%r130, %r129, %r128;
	cvt.u64.u32 	%rd553, %r130;
	bra.uni 	$L__BB2_112;
$L__BB2_111:
	rem.s64 	%rd553, %rd545, %rd254;
$L__BB2_112:
	add.s64 	%rd389, %rd1, %rd384;
	ld.global.u64 	%rd390, [%rd389];
	mad.lo.s64 	%rd554, %rd390, %rd553, %rd554;
$L__BB2_113:
	add.s64 	%rd391, %rd3, %rd554;
	ld.global.u8 	%rs2, [%rd391];
	setp.ne.s16 	%p27, %rs2, 0;
	selp.u16 	%rs3, 1, 0, %p27;
	st.shared.u8 	[%r5], %rs3;
$L__BB2_114:
	bar.sync 	0;
	setp.lt.u32 	%p50, %r233, 66;
	@%p50 bra 	$L__BB2_118;
$L__BB2_115:
	shr.u32 	%r51, %r233, 1;
	setp.ge.u32 	%p51, %r1, %r51;
	@%p51 bra 	$L__BB2_117;
	ld.shared.s8 	%r202, [%r5];
	add.s32 	%r203, %r5, %r51;
	ld.shared.s8 	%r204, [%r203];
	neg.s32 	%r205, %r204;
	setp.ne.s32 	%p52, %r202, %r205;
	selp.u16 	%rs7, 1, 0, %p52;
	st.shared.u8 	[%r5], %rs7;
$L__BB2_117:
	bar.sync 	0;
	setp.gt.u32 	%p53, %r233, 131;
	mov.u32 	%r233, %r51;
	@%p53 bra 	$L__BB2_115;
$L__BB2_118:
	setp.gt.u32 	%p54, %r1, 31;
	@%p54 bra 	$L__BB2_121;
	ld.volatile.shared.s8 	%r206, [%r5];
	ld.volatile.shared.s8 	%r207, [%r5+32];
	neg.s32 	%r208, %r207;
	setp.ne.s32 	%p55, %r206, %r208;
	selp.u16 	%rs8, 1, 0, %p55;
	st.volatile.shared.u8 	[%r5], %rs8;
	ld.volatile.shared.s8 	%r209, [%r5];
	ld.volatile.shared.s8 	%r210, [%r5+16];
	neg.s32 	%r211, %r210;
	setp.ne.s32 	%p56, %r209, %r211;
	selp.u16 	%rs9, 1, 0, %p56;
	st.volatile.shared.u8 	[%r5], %rs9;
	ld.volatile.shared.s8 	%r212, [%r5];
	ld.volatile.shared.s8 	%r213, [%r5+8];
	neg.s32 	%r214, %r213;
	setp.ne.s32 	%p57, %r212, %r214;
	selp.u16 	%rs10, 1, 0, %p57;
	st.volatile.shared.u8 	[%r5], %rs10;
	ld.volatile.shared.s8 	%r215, [%r5];
	ld.volatile.shared.s8 	%r216, [%r5+4];
	neg.s32 	%r217, %r216;
	setp.ne.s32 	%p58, %r215, %r217;
	selp.u16 	%rs11, 1, 0, %p58;
	st.volatile.shared.u8 	[%r5], %rs11;
	ld.volatile.shared.s8 	%r218, [%r5];
	ld.volatile.shared.s8 	%r219, [%r5+2];
	neg.s32 	%r220, %r219;
	setp.ne.s32 	%p59, %r218, %r220;
	selp.u16 	%rs12, 1, 0, %p59;
	st.volatile.shared.u8 	[%r5], %rs12;
	ld.volatile.shared.s8 	%r221, [%r5];
	ld.volatile.shared.s8 	%r222, [%r5+1];
	neg.s32 	%r223, %r222;
	setp.ne.s32 	%p60, %r221, %r223;
	selp.u16 	%rs13, 1, 0, %p60;
	st.volatile.shared.u8 	[%r5], %rs13;
	setp.ne.s32 	%p61, %r1, 0;
	@%p61 bra 	$L__BB2_121;
	ld.shared.u8 	%rs14, [sum_squaresdata_bool];
	cvt.u64.u32 	%rd467, %r2;
	cvta.to.global.u64 	%rd468, %rd260;
	add.s64 	%rd469, %rd468, %rd467;
	st.global.u8 	[%rd469], %rs14;
$L__BB2_121:
	ret;

}
	// .globl	uncontiguous_cumulate_sum_square_bool
.visible .entry uncontiguous_cumulate_sum_square_bool(
	.param .u64 .ptr .align 1 uncontiguous_cumulate_sum_square_bool_param_0,
	.param .u64 .ptr .align 1 uncontiguous_cumulate_sum_square_bool_param_1,
	.param .u64 .ptr .align 1 uncontiguous_cumulate_sum_square_bool_param_2,
	.param .u64 .ptr .align 1 uncontiguous_cumulate_sum_square_bool_param_3,
	.param .u64 uncontiguous_cumulate_sum_square_bool_param_4,
	.param .u64 uncontiguous_cumulate_sum_square_bool_param_5
)
{
	.reg .pred 	%p<61>;
	.reg .b16 	%rs<12>;
	.reg .b32 	%r<234>;
	.reg .b64 	%rd<555>;

	ld.param.u64 	%rd260, [uncontiguous_cumulate_sum_square_bool_param_0];
	ld.param.u64 	%rd263, [uncontiguous_cumulate_sum_square_bool_param_1];
	ld.param.u64 	%rd264, [uncontiguous_cumulate_sum_square_bool_param_2];
	ld.param.u64 	%rd265, [uncontiguous_cumulate_sum_square_bool_param_3];
	ld.param.u64 	%rd261, [uncontiguous_cumulate_sum_square_bool_param_4];
	ld.param.u64 	%rd262, [uncontiguous_cumulate_sum_square_bool_param_5];
	cvta.to.global.u64 	%rd1, %rd265;
	cvta.to.global.u64 	%rd2, %rd264;
	cvta.to.global.u64 	%rd3, %rd263;
	mov.u32 	%r1, %tid.x;
	mov.u32 	%r2, %ctaid.x;
	mov.u32 	%r233, %ntid.x;
	mul.lo.s32 	%r52, %r2, %r233;
	shl.b32 	%r53, %r52, 1;
	add.s32 	%r4, %r53, %r1;
	mov.u32 	%r54, sum_squaresdata_bool;
	add.s32 	%r5, %r54, %r1;
	mov.b16 	%rs1, 0;
	st.shared.u8 	[%r5], %rs1;
	add.s32 	%r55, %r4, %r233;
	cvt.u64.u32 	%rd508, %r55;
	setp.le.u64 	%p1, %rd262, %rd508;
	@%p1 bra 	$L__BB3_54;
	cvt.u32.u64 	%r6, %rd261;
	add.s32 	%r227, %r6, -1;
	setp.lt.s32 	%p27, %r227, 0;
	mov.b64 	%rd512, 0;
	mov.u64 	%rd513, %rd512;
	@%p27 bra 	$L__BB3_53;
	cvt.u64.u32 	%rd509, %r4;
	setp.lt.u32 	%p28, %r227, 3;
	mov.b64 	%rd513, 0;
	mov.u64 	%rd512, %rd513;
	@%p28 bra 	$L__BB3_30;
	add.s32 	%r225, %r6, -2;
	and.b32  	%r131, %r6, -4;
	neg.s32 	%r224, %r131;
	mov.b64 	%rd513, 0;
$L__BB3_4:
	.pragma "nounroll";
	add.s32 	%r12, %r225, 1;
	mul.wide.u32 	%rd396, %r12, 8;
	add.s64 	%rd397, %rd2, %rd396;
	ld.global.u64 	%rd10, [%rd397];
	or.b64  	%rd398, %rd509, %rd10;
	and.b64  	%rd399, %rd398, -4294967296;
	setp.ne.s64 	%p29, %rd399, 0;
	@%p29 bra 	$L__BB3_6;
	cvt.u32.u64 	%r132, %rd10;
	cvt.u32.u64 	%r133, %rd509;
	div.u32 	%r134, %r133, %r132;
	mul.lo.s32 	%r135, %r134, %r132;
	sub.s32 	%r136, %r133, %r135;
	cvt.u64.u32 	%rd474, %r134;
	cvt.u64.u32 	%rd475, %r136;
	bra.uni 	$L__BB3_7;
$L__BB3_6:
	div.s64 	%rd474, %rd509, %rd10;
	mul.lo.s64 	%rd400, %rd474, %rd10;
	sub.s64 	%rd475, %rd509, %rd400;
$L__BB3_7:
	mul.wide.u32 	%rd401, %r12, 8;
	add.s64 	%rd402, %rd1, %rd401;
	ld.global.u64 	%rd17, [%rd402];
	mad.lo.s64 	%rd18, %rd17, %rd475, %rd512;
	or.b64  	%rd403, %rd508, %rd10;
	and.b64  	%rd404, %rd403, -4294967296;
	setp.ne.s64 	%p30, %rd404, 0;
	@%p30 bra 	$L__BB3_9;
	cvt.u32.u64 	%r137, %rd10;
	cvt.u32.u64 	%r138, %rd508;
	div.u32 	%r139, %r138, %r137;
	mul.lo.s32 	%r140, %r139, %r137;
	sub.s32 	%r141, %r138, %r140;
	cvt.u64.u32 	%rd476, %r139;
	cvt.u64.u32 	%rd477, %r141;
	bra.uni 	$L__BB3_10;
$L__BB3_9:
	div.s64 	%rd476, %rd508, %rd10;
	mul.lo.s64 	%rd405, %rd476, %rd10;
	sub.s64 	%rd477, %rd508, %rd405;
$L__BB3_10:
	mad.lo.s64 	%rd25, %rd477, %rd17, %rd513;
	add.s32 	%r13, %r225, -2;
	mul.wide.u32 	%rd406, %r225, 8;
	add.s64 	%rd407, %rd2, %rd406;
	ld.global.u64 	%rd26, [%rd407];
	or.b64  	%rd408, %rd474, %rd26;
	and.b64  	%rd409, %rd408, -4294967296;
	setp.ne.s64 	%p31, %rd409, 0;
	@%p31 bra 	$L__BB3_12;
	cvt.u32.u64 	%r142, %rd26;
	cvt.u32.u64 	%r143, %rd474;
	div.u32 	%r144, %r143, %r142;
	mul.lo.s32 	%r145, %r144, %r142;
	sub.s32 	%r146, %r143, %r145;
	cvt.u64.u32 	%rd478, %r144;
	cvt.u64.u32 	%rd479, %r146;
	bra.uni 	$L__BB3_13;
$L__BB3_12:
	div.s64 	%rd478, %rd474, %rd26;
	mul.lo.s64 	%rd410, %rd478, %rd26;
	sub.s64 	%rd479, %rd474, %rd410;
$L__BB3_13:
	mul.wide.u32 	%rd411, %r225, 8;
	add.s64 	%rd412, %rd1, %rd411;
	ld.global.u64 	%rd33, [%rd412];
	mad.lo.s64 	%rd34, %rd33, %rd479, %rd18;
	or.b64  	%rd413, %rd476, %rd26;
	and.b64  	%rd414, %rd413, -4294967296;
	setp.ne.s64 	%p32, %rd414, 0;
	@%p32 bra 	$L__BB3_15;
	cvt.u32.u64 	%r147, %rd26;
	cvt.u32.u64 	%r148, %rd476;
	div.u32 	%r149, %r148, %r147;
	mul.lo.s32 	%r150, %r149, %r147;
	sub.s32 	%r151, %r148, %r150;
	cvt.u64.u32 	%rd480, %r149;
	cvt.u64.u32 	%rd481, %r151;
	bra.uni 	$L__BB3_16;
$L__BB3_15:
	div.s64 	%rd480, %rd476, %rd26;
	mul.lo.s64 	%rd415, %rd480, %rd26;
	sub.s64 	%rd481, %rd476, %rd415;
$L__BB3_16:
	mad.lo.s64 	%rd41, %rd481, %rd33, %rd25;
	add.s32 	%r14, %r225, -1;
	mul.wide.u32 	%rd416, %r14, 8;
	add.s64 	%rd417, %rd2, %rd416;
	ld.global.u64 	%rd42, [%rd417];
	or.b64  	%rd418, %rd478, %rd42;
	and.b64  	%rd419, %rd418, -4294967296;
	setp.ne.s64 	%p33, %rd419, 0;
	@%p33 bra 	$L__BB3_18;
	cvt.u32.u64 	%r152, %rd42;
	cvt.u32.u64 	%r153, %rd478;
	div.u32 	%r154, %r153, %r152;
	mul.lo.s32 	%r155, %r154, %r152;
	sub.s32 	%r156, %r153, %r155;
	cvt.u64.u32 	%rd482, %r154;
	cvt.u64.u32 	%rd483, %r156;
	bra.uni 	$L__BB3_19;
$L__BB3_18:
	div.s64 	%rd482, %rd478, %rd42;
	mul.lo.s64 	%rd420, %rd482, %rd42;
	sub.s64 	%rd483, %rd478, %rd420;
$L__BB3_19:
	mul.wide.u32 	%rd421, %r14, 8;
	add.s64 	%rd422, %rd1, %rd421;
	ld.global.u64 	%rd49, [%rd422];
	mad.lo.s64 	%rd50, %rd49, %rd483, %rd34;
	or.b64  	%rd423, %rd480, %rd42;
	and.b64  	%rd424, %rd423, -4294967296;
	setp.ne.s64 	%p34, %rd424, 0;
	@%p34 bra 	$L__BB3_21;
	cvt.u32.u64 	%r157, %rd42;
	cvt.u32.u64 	%r158, %rd480;
	div.u32 	%r159, %r158, %r157;
	mul.lo.s32 	%r160, %r159, %r157;
	sub.s32 	%r161, %r158, %r160;
	cvt.u64.u32 	%rd484, %r159;
	cvt.u64.u32 	%rd485, %r161;
	bra.uni 	$L__BB3_22;
$L__BB3_21:
	div.s64 	%rd484, %rd480, %rd42;
	mul.lo.s64 	%rd425, %rd484, %rd42;
	sub.s64 	%rd485, %rd480, %rd425;
$L__BB3_22:
	mad.lo.s64 	%rd57, %rd485, %rd49, %rd41;
	mul.wide.u32 	%rd426, %r13, 8;
	add.s64 	%rd427, %rd2, %rd426;
	ld.global.u64 	%rd58, [%rd427];
	or.b64  	%rd428, %rd482, %rd58;
	and.b64  	%rd429, %rd428, -4294967296;
	setp.ne.s64 	%p35, %rd429, 0;
	@%p35 bra 	$L__BB3_24;
	cvt.u32.u64 	%r162, %rd58;
	cvt.u32.u64 	%r163, %rd482;
	div.u32 	%r164, %r163, %r162;
	mul.lo.s32 	%r165, %r164, %r162;
	sub.s32 	%r166, %r163, %r165;
	cvt.u64.u32 	%rd509, %r164;
	cvt.u64.u32 	%rd487, %r166;
	bra.uni 	$L__BB3_25;
$L__BB3_24:
	div.s64 	%rd509, %rd482, %rd58;
	mul.lo.s64 	%rd430, %rd509, %rd58;
	sub.s64 	%rd487, %rd482, %rd430;
$L__BB3_25:
	mul.wide.u32 	%rd431, %r13, 8;
	add.s64 	%rd432, %rd1, %rd431;
	ld.global.u64 	%rd65, [%rd432];
	mad.lo.s64 	%rd512, %rd65, %rd487, %rd50;
	or.b64  	%rd433, %rd484, %rd58;
	and.b64  	%rd434, %rd433, -4294967296;
	setp.ne.s64 	%p36, %rd434, 0;
	@%p36 bra 	$L__BB3_27;
	cvt.u32.u64 	%r167, %rd58;
	cvt.u32.u64 	%r168, %rd484;
	div.u32 	%r169, %r168, %r167;
	mul.lo.s32 	%r170, %r169, %r167;
	sub.s32 	%r171, %r168, %r170;
	cvt.u64.u32 	%rd508, %r169;
	cvt.u64.u32 	%rd489, %r171;
	bra.uni 	$L__BB3_28;
$L__BB3_27:
	div.s64 	%rd508, %rd484, %rd58;
	mul.lo.s64 	%rd435, %rd508, %rd58;
	sub.s64 	%rd489, %rd484, %rd435;
$L__BB3_28:
	mad.lo.s64 	%rd513, %rd489, %rd65, %rd57;
	add.s32 	%r225, %r225, -4;
	add.s32 	%r224, %r224, 4;
	setp.ne.s32 	%p37, %r224, 0;
	@%p37 bra 	$L__BB3_4;
	add.s32 	%r227, %r225, 1;
$L__BB3_30:
	and.b32  	%r19, %r6, 3;
	setp.eq.s32 	%p38, %r19, 0;
	@%p38 bra 	$L__BB3_53;
	setp.eq.s32 	%p39, %r19, 1;
	@%p39 bra 	$L__BB3_45;
	mul.wide.u32 	%rd437, %r227, 8;
	add.s64 	%rd438, %rd2, %rd437;
	ld.global.u64 	%rd80, [%rd438];
	or.b64  	%rd439, %rd509, %rd80;
	and.b64  	%rd440, %rd439, -4294967296;
	setp.ne.s64 	%p40, %rd440, 0;
	@%p40 bra 	$L__BB3_34;
	cvt.u32.u64 	%r172, %rd80;
	cvt.u32.u64 	%r173, %rd509;
	div.u32 	%r174, %r173, %r172;
	mul.lo.s32 	%r175, %r174, %r172;
	sub.s32 	%r176, %r173, %r175;
	cvt.u64.u32 	%rd496, %r174;
	cvt.u64.u32 	%rd497, %r176;
	bra.uni 	$L__BB3_35;
$L__BB3_34:
	div.s64 	%rd496, %rd509, %rd80;
	mul.lo.s64 	%rd441, %rd496, %rd80;
	sub.s64 	%rd497, %rd509, %rd441;
$L__BB3_35:
	add.s64 	%rd443, %rd1, %rd437;
	ld.global.u64 	%rd87, [%rd443];
	mad.lo.s64 	%rd88, %rd87, %rd497, %rd512;
	or.b64  	%rd444, %rd508, %rd80;
	and.b64  	%rd445, %rd444, -4294967296;
	setp.ne.s64 	%p41, %rd445, 0;
	@%p41 bra 	$L__BB3_37;
	cvt.u32.u64 	%r177, %rd80;
	cvt.u32.u64 	%r178, %rd508;
	div.u32 	%r179, %r178, %r177;
	mul.lo.s32 	%r180, %r179, %r177;
	sub.s32 	%r181, %r178, %r180;
	cvt.u64.u32 	%rd498, %r179;
	cvt.u64.u32 	%rd499, %r181;
	bra.uni 	$L__BB3_38;
$L__BB3_37:
	div.s64 	%rd498, %rd508, %rd80;
	mul.lo.s64 	%rd446, %rd498, %rd80;
	sub.s64 	%rd499, %rd508, %rd446;
$L__BB3_38:
	mad.lo.s64 	%rd95, %rd499, %rd87, %rd513;
	add.s32 	%r20, %r227, -1;
	mul.wide.u32 	%rd447, %r20, 8;
	add.s64 	%rd448, %rd2, %rd447;
	ld.global.u64 	%rd96, [%rd448];
	or.b64  	%rd449, %rd496, %rd96;
	and.b64  	%rd450, %rd449, -4294967296;
	setp.ne.s64 	%p42, %rd450, 0;
	@%p42 bra 	$L__BB3_40;
	cvt.u32.u64 	%r182, %rd96;
	cvt.u32.u64 	%r183, %rd496;
	div.u32 	%r184, %r183, %r182;
	mul.lo.s32 	%r185, %r184, %r182;
	sub.s32 	%r186, %r183, %r185;
	cvt.u64.u32 	%rd509, %r184;
	cvt.u64.u32 	%rd501, %r186;
	bra.uni 	$L__BB3_41;
$L__BB3_40:
	div.s64 	%rd509, %rd496, %rd96;
	mul.lo.s64 	%rd451, %rd509, %rd96;
	sub.s64 	%rd501, %rd496, %rd451;
$L__BB3_41:
	add.s64 	%rd453, %rd1, %rd447;
	ld.global.u64 	%rd103, [%rd453];
	mad.lo.s64 	%rd512, %rd103, %rd501, %rd88;
	or.b64  	%rd454, %rd498, %rd96;
	and.b64  	%rd455, %rd454, -4294967296;
	setp.ne.s64 	%p43, %rd455, 0;
	@%p43 bra 	$L__BB3_43;
	cvt.u32.u64 	%r187, %rd96;
	cvt.u32.u64 	%r188, %rd498;
	div.u32 	%r189, %r188, %r187;
	mul.lo.s32 	%r190, %r189, %r187;
	sub.s32 	%r191, %r188, %r190;
	cvt.u64.u32 	%rd508, %r189;
	cvt.u64.u32 	%rd503, %r191;
	bra.uni 	$L__BB3_44;
$L__BB3_43:
	div.s64 	%rd508, %rd498, %rd96;
	mul.lo.s64 	%rd456, %rd508, %rd96;
	sub.s64 	%rd503, %rd498, %rd456;
$L__BB3_44:
	mad.lo.s64 	%rd513, %rd503, %rd103, %rd95;
	add.s32 	%r227, %r227, -2;
$L__BB3_45:
	and.b32  	%r192, %r6, 1;
	setp.eq.b32 	%p44, %r192, 1;
	not.pred 	%p45, %p44;
	@%p45 bra 	$L__BB3_53;
	mul.wide.u32 	%rd457, %r227, 8;
	add.s64 	%rd458, %rd2, %rd457;
	ld.global.u64 	%rd118, [%rd458];
	or.b64  	%rd459, %rd509, %rd118;
	and.b64  	%rd460, %rd459, -4294967296;
	setp.ne.s64 	%p46, %rd460, 0;
	@%p46 bra 	$L__BB3_48;
	cvt.u32.u64 	%r193, %rd118;
	cvt.u32.u64 	%r194, %rd509;
	rem.u32 	%r195, %r194, %r193;
	cvt.u64.u32 	%rd510, %r195;
	bra.uni 	$L__BB3_49;
$L__BB3_48:
	rem.s64 	%rd510, %rd509, %rd118;
$L__BB3_49:
	add.s64 	%rd462, %rd1, %rd457;
	ld.global.u64 	%rd122, [%rd462];
	mad.lo.s64 	%rd512, %rd122, %rd510, %rd512;
	or.b64  	%rd463, %rd508, %rd118;
	and.b64  	%rd464, %rd463, -4294967296;
	setp.ne.s64 	%p47, %rd464, 0;
	@%p47 bra 	$L__BB3_51;
	cvt.u32.u64 	%r196, %rd118;
	cvt.u32.u64 	%r197, %rd508;
	rem.u32 	%r198, %r197, %r196;
	cvt.u64.u32 	%rd511, %r198;
	bra.uni 	$L__BB3_52;
$L__BB3_51:
	rem.s64 	%rd511, %rd508, %rd118;
$L__BB3_52:
	mad.lo.s64 	%rd513, %rd511, %rd122, %rd513;
$L__BB3_53:
	add.s64 	%rd465, %rd3, %rd512;
	ld.global.s8 	%r199, [%rd465];
	add.s64 	%rd466, %rd3, %rd513;
	ld.global.s8 	%r200, [%rd466];
	neg.s32 	%r201, %r200;
	setp.ne.s32 	%p48, %r199, %r201;
	selp.u16 	%rs3, 1, 0, %p48;
	st.shared.u8 	[%r5], %rs3;
	bra.uni 	$L__BB3_114;
$L__BB3_54:
	cvt.u64.u32 	%rd545, %r4;
	setp.le.u64 	%p2, %rd262, %rd545;
	@%p2 bra 	$L__BB3_114;
	cvt.u32.u64 	%r23, %rd261;
	add.s32 	%r231, %r23, -1;
	setp.lt.s32 	%p3, %r231, 0;
	mov.b64 	%rd554, 0;
	@%p3 bra 	$L__BB3_113;
	and.b32  	%r25, %r23, 7;
	setp.lt.u32 	%p4, %r231, 7;
	mov.b64 	%rd554, 0;
	@%p4 bra 	$L__BB3_84;
	add.s32 	%r229, %r23, -4;
	and.b32  	%r56, %r23, -8;
	neg.s32 	%r228, %r56;
	mov.b64 	%rd554, 0;
$L__BB3_58:
	.pragma "nounroll";
	add.s32 	%r30, %r229, 3;
	mul.wide.u32 	%rd270, %r30, 8;
	add.s64 	%rd271, %rd2, %rd270;
	ld.global.u64 	%rd133, [%rd271];
	or.b64  	%rd272, %rd545, %rd133;
	and.b64  	%rd273, %rd272, -4294967296;
	setp.ne.s64 	%p5, %rd273, 0;
	@%p5 bra 	$L__BB3_60;
	cvt.u32.u64 	%r57, %rd133;
	cvt.u32.u64 	%r58, %rd545;
	div.u32 	%r59, %r58, %r57;
	mul.lo.s32 	%r60, %r59, %r57;
	sub.s32 	%r61, %r58, %r60;
	cvt.u64.u32 	%rd516, %r59;
	cvt.u64.u32 	%rd517, %r61;
	bra.uni 	$L__BB3_61;
$L__BB3_60:
	div.s64 	%rd516, %rd545, %rd133;
	mul.lo.s64 	%rd274, %rd516, %rd133;
	sub.s64 	%rd517, %rd545, %rd274;
$L__BB3_61:
	add.s64 	%rd276, %rd1, %rd270;
	ld.global.u64 	%rd277, [%rd276];
	mad.lo.s64 	%rd140, %rd277, %rd517, %rd554;
	add.s32 	%r31, %r229, 2;
	mul.wide.u32 	%rd278, %r31, 8;
	add.s64 	%rd279, %rd2, %rd278;
	ld.global.u64 	%rd141, [%rd279];
	or.b64  	%rd280, %rd516, %rd141;
	and.b64  	%rd281, %rd280, -4294967296;
	setp.ne.s64 	%p6, %rd281, 0;
	@%p6 bra 	$L__BB3_63;
	cvt.u32.u64 	%r62, %rd141;
	cvt.u32.u64 	%r63, %rd516;
	div.u32 	%r64, %r63, %r62;
	mul.lo.s32 	%r65, %r64, %r62;
	sub.s32 	%r66, %r63, %r65;
	cvt.u64.u32 	%rd518, %r64;
	cvt.u64.u32 	%rd519, %r66;
	bra.uni 	$L__BB3_64;
$L__BB3_63:
	div.s64 	%rd518, %rd516, %rd141;
	mul.lo.s64 	%rd282, %rd518, %rd141;
	sub.s64 	%rd519, %rd516, %rd282;
$L__BB3_64:
	add.s64 	%rd284, %rd1, %rd278;
	ld.global.u64 	%rd285, [%rd284];
	mad.lo.s64 	%rd148, %rd285, %rd519, %rd140;
	add.s32 	%r32, %r229, 1;
	mul.wide.u32 	%rd286, %r32, 8;
	add.s64 	%rd287, %rd2, %rd286;
	ld.global.u64 	%rd149, [%rd287];
	or.b64  	%rd288, %rd518, %rd149;
	and.b64  	%rd289, %rd288, -4294967296;
	setp.ne.s64 	%p7, %rd289, 0;
	@%p7 bra 	$L__BB3_66;
	cvt.u32.u64 	%r67, %rd149;
	cvt.u32.u64 	%r68, %rd518;
	div.u32 	%r69, %r68, %r67;
	mul.lo.s32 	%r70, %r69, %r67;
	sub.s32 	%r71, %r68, %r70;
	cvt.u64.u32 	%rd520, %r69;
	cvt.u64.u32 	%rd521, %r71;
	bra.uni 	$L__BB3_67;
$L__BB3_66:
	div.s64 	%rd520, %rd518, %rd149;
	mul.lo.s64 	%rd290, %rd520, %rd149;
	sub.s64 	%rd521, %rd518, %rd290;
$L__BB3_67:
	add.s64 	%rd292, %rd1, %rd286;
	ld.global.u64 	%rd293, [%rd292];
	mad.lo.s64 	%rd156, %rd293, %rd521, %rd148;
	add.s32 	%r33, %r229, -4;
	mul.wide.u32 	%rd294, %r229, 8;
	add.s64 	%rd295, %rd2, %rd294;
	ld.global.u64 	%rd157, [%rd295];
	or.b64  	%rd296, %rd520, %rd157;
	and.b64  	%rd297, %rd296, -4294967296;
	setp.ne.s64 	%p8, %rd297, 0;
	@%p8 bra 	$L__BB3_69;
	cvt.u32.u64 	%r72, %rd157;
	cvt.u32.u64 	%r73, %rd520;
	div.u32 	%r74, %r73, %r72;
	mul.lo.s32 	%r75, %r74, %r72;
	sub.s32 	%r76, %r73, %r75;
	cvt.u64.u32 	%rd522, %r74;
	cvt.u64.u32 	%rd523, %r76;
	bra.uni 	$L__BB3_70;
$L__BB3_69:
	div.s64 	%rd522, %rd520, %rd157;
	mul.lo.s64 	%rd298, %rd522, %rd157;
	sub.s64 	%rd523, %rd520, %rd298;
$L__BB3_70:
	add.s64 	%rd300, %rd1, %rd294;
	ld.global.u64 	%rd301, [%rd300];
	mad.lo.s64 	%rd164, %rd301, %rd523, %rd156;
	add.s32 	%r34, %r229, -1;
	mul.wide.u32 	%rd302, %r34, 8;
	add.s64 	%rd303, %rd2, %rd302;
	ld.global.u64 	%rd165, [%rd303];
	or.b64  	%rd304, %rd522, %rd165;
	and.b64  	%rd305, %rd304, -4294967296;
	setp.ne.s64 	%p9, %rd305, 0;
	@%p9 bra 	$L__BB3_72;
	cvt.u32.u64 	%r77, %rd165;
	cvt.u32.u64 	%r78, %rd522;
	div.u32 	%r79, %r78, %r77;
	mul.lo.s32 	%r80, %r79, %r77;
	sub.s32 	%r81, %r78, %r80;
	cvt.u64.u32 	%rd524, %r79;
	cvt.u64.u32 	%rd525, %r81;
	bra.uni 	$L__BB3_73;
$L__BB3_72:
	div.s64 	%rd524, %rd522, %rd165;
	mul.lo.s64 	%rd306, %rd524, %rd165;
	sub.s64 	%rd525, %rd522, %rd306;
$L__BB3_73:
	add.s64 	%rd308, %rd1, %rd302;
	ld.global.u64 	%rd309, [%rd308];
	mad.lo.s64 	%rd172, %rd309, %rd525, %rd164;
	add.s32 	%r35, %r229, -2;
	mul.wide.u32 	%rd310, %r35, 8;
	add.s64 	%rd311, %rd2, %rd310;
	ld.global.u64 	%rd173, [%rd311];
	or.b64  	%rd312, %rd524, %rd173;
	and.b64  	%rd313, %rd312, -4294967296;
	setp.ne.s64 	%p10, %rd313, 0;
	@%p10 bra 	$L__BB3_75;
	cvt.u32.u64 	%r82, %rd173;
	cvt.u32.u64 	%r83, %rd524;
	div.u32 	%r84, %r83, %r82;
	mul.lo.s32 	%r85, %r84, %r82;
	sub.s32 	%r86, %r83, %r85;
	cvt.u64.u32 	%rd526, %r84;
	cvt.u64.u32 	%rd527, %r86;
	bra.uni 	$L__BB3_76;
$L__BB3_75:
	div.s64 	%rd526, %rd524, %rd173;
	mul.lo.s64 	%rd314, %rd526, %rd173;
	sub.s64 	%rd527, %rd524, %rd314;
$L__BB3_76:
	add.s64 	%rd316, %rd1, %rd310;
	ld.global.u64 	%rd317, [%rd316];
	mad.lo.s64 	%rd180, %rd317, %rd527, %rd172;
	add.s32 	%r36, %r229, -3;
	mul.wide.u32 	%rd318, %r36, 8;
	add.s64 	%rd319, %rd2, %rd318;
	ld.global.u64 	%rd181, [%rd319];
	or.b64  	%rd320, %rd526, %rd181;
	and.b64  	%rd321, %rd320, -4294967296;
	setp.ne.s64 	%p11, %rd321, 0;
	@%p11 bra 	$L__BB3_78;
	cvt.u32.u64 	%r87, %rd181;
	cvt.u32.u64 	%r88, %rd526;
	div.u32 	%r89, %r88, %r87;
	mul.lo.s32 	%r90, %r89, %r87;
	sub.s32 	%r91, %r88, %r90;
	cvt.u64.u32 	%rd528, %r89;
	cvt.u64.u32 	%rd529, %r91;
	bra.uni 	$L__BB3_79;
$L__BB3_78:
	div.s64 	%rd528, %rd526, %rd181;
	mul.lo.s64 	%rd322, %rd528, %rd181;
	sub.s64 	%rd529, %rd526, %rd322;
$L__BB3_79:
	add.s64 	%rd324, %rd1, %rd318;
	ld.global.u64 	%rd325, [%rd324];
	mad.lo.s64 	%rd188, %rd325, %rd529, %rd180;
	mul.wide.u32 	%rd326, %r33, 8;
	add.s64 	%rd327, %rd2, %rd326;
	ld.global.u64 	%rd189, [%rd327];
	or.b64  	%rd328, %rd528, %rd189;
	and.b64  	%rd329, %rd328, -4294967296;
	setp.ne.s64 	%p12, %rd329, 0;
	@%p12 bra 	$L__BB3_81;
	cvt.u32.u64 	%r92, %rd189;
	cvt.u32.u64 	%r93, %rd528;
	div.u32 	%r94, %r93, %r92;
	mul.lo.s32 	%r95, %r94, %r92;
	sub.s32 	%r96, %r93, %r95;
	cvt.u64.u32 	%rd545, %r94;
	cvt.u64.u32 	%rd531, %r96;
	bra.uni 	$L__BB3_82;
$L__BB3_81:
	div.s64 	%rd545, %rd528, %rd189;
	mul.lo.s64 	%rd330, %rd545, %rd189;
	sub.s64 	%rd531, %rd528, %rd330;
$L__BB3_82:
	add.s64 	%rd332, %rd1, %rd326;
	ld.global.u64 	%rd333, [%rd332];
	mad.lo.s64 	%rd554, %rd333, %rd531, %rd188;
	add.s32 	%r229, %r229, -8;
	add.s32 	%r228, %r228, 8;
	setp.ne.s32 	%p13, %r228, 0;
	@%p13 bra 	$L__BB3_58;
	add.s32 	%r231, %r229, 3;
$L__BB3_84:
	setp.eq.s32 	%p14, %r25, 0;
	@%p14 bra 	$L__BB3_113;
	and.b32  	%r41, %r23, 3;
	setp.lt.u32 	%p15, %r25, 4;
	@%p15 bra 	$L__BB3_99;
	mul.wide.u32 	%rd335, %r231, 8;
	add.s64 	%rd336, %rd2, %rd335;
	ld.global.u64 	%rd200, [%rd336];
	or.b64  	%rd337, %rd545, %rd200;
	and.b64  	%rd338, %rd337, -4294967296;
	setp.ne.s64 	%p16, %rd338, 0;
	@%p16 bra 	$L__BB3_88;
	cvt.u32.u64 	%r97, %rd200;
	cvt.u32.u64 	%r98, %rd545;
	div.u32 	%r99, %r98, %r97;
	mul.lo.s32 	%r100, %r99, %r97;
	sub.s32 	%r101, %r98, %r100;
	cvt.u64.u32 	%rd535, %r99;
	cvt.u64.u32 	%rd536, %r101;
	bra.uni 	$L__BB3_89;
$L__BB3_88:
	div.s64 	%rd535, %rd545, %rd200;
	mul.lo.s64 	%rd339, %rd535, %rd200;
	sub.s64 	%rd536, %rd545, %rd339;
$L__BB3_89:
	add.s64 	%rd341, %rd1, %rd335;
	ld.global.u64 	%rd342, [%rd341];
	mad.lo.s64 	%rd207, %rd342, %rd536, %rd554;
	add.s32 	%r42, %r231, -1;
	mul.wide.u32 	%rd343, %r42, 8;
	add.s64 	%rd344, %rd2, %rd343;
	ld.global.u64 	%rd208, [%rd344];
	or.b64  	%rd345, %rd535, %rd208;
	and.b64  	%rd346, %rd345, -4294967296;
	setp.ne.s64 	%p17, %rd346, 0;
	@%p17 bra 	$L__BB3_91;
	cvt.u32.u64 	%r102, %rd208;
	cvt.u32.u64 	%r103, %rd535;
	div.u32 	%r104, %r103, %r102;
	mul.lo.s32 	%r105, %r104, %r102;
	sub.s32 	%r106, %r103, %r105;
	cvt.u64.u32 	%rd537, %r104;
	cvt.u64.u32 	%rd538, %r106;
	bra.uni 	$L__BB3_92;
$L__BB3_91:
	div.s64 	%rd537, %rd535, %rd208;
	mul.lo.s64 	%rd347, %rd537, %rd208;
	sub.s64 	%rd538, %rd535, %rd347;
$L__BB3_92:
	add.s64 	%rd349, %rd1, %rd343;
	ld.global.u64 	%rd350, [%rd349];
	mad.lo.s64 	%rd215, %rd350, %rd538, %rd207;
	add.s32 	%r43, %r231, -2;
	mul.wide.u32 	%rd351, %r43, 8;
	add.s64 	%rd352, %rd2, %rd351;
	ld.global.u64 	%rd216, [%rd352];
	or.b64  	%rd353, %rd537, %rd216;
	and.b64  	%rd354, %rd353, -4294967296;
	setp.ne.s64 	%p18, %rd354, 0;
	@%p18 bra 	$L__BB3_94;
	cvt.u32.u64 	%r107, %rd216;
	cvt.u32.u64 	%r108, %rd537;
	div.u32 	%r109, %r108, %r107;
	mul.lo.s32 	%r110, %r109, %r107;
	sub.s32 	%r111, %r108, %r110;
	cvt.u64.u32 	%rd539, %r109;
	cvt.u64.u32 	%rd540, %r111;
	bra.uni 	$L__BB3_95;
$L__BB3_94:
	div.s64 	%rd539, %rd537, %rd216;
	mul.lo.s64 	%rd355, %rd539, %rd216;
	sub.s64 	%rd540, %rd537, %rd355;
$L__BB3_95:
	add.s64 	%rd357, %rd1, %rd351;
	ld.global.u64 	%rd358, [%rd357];
	mad.lo.s64 	%rd223, %rd358, %rd540, %rd215;
	add.s32 	%r44, %r231, -3;
	mul.wide.u32 	%rd359, %r44, 8;
	add.s64 	%rd360, %rd2, %rd359;
	ld.global.u64 	%rd224, [%rd360];
	or.b64  	%rd361, %rd539, %rd224;
	and.b64  	%rd362, %rd361, -4294967296;
	setp.ne.s64 	%p19, %rd362, 0;
	@%p19 bra 	$L__BB3_97;
	cvt.u32.u64 	%r112, %rd224;
	cvt.u32.u64 	%r113, %rd539;
	div.u32 	%r114, %r113, %r112;
	mul.lo.s32 	%r115, %r114, %r112;
	sub.s32 	%r116, %r113, %r115;
	cvt.u64.u32 	%rd545, %r114;
	cvt.u64.u32 	%rd542, %r116;
	bra.uni 	$L__BB3_98;
$L__BB3_97:
	div.s64 	%rd545, %rd539, %rd224;
	mul.lo.s64 	%rd363, %rd545, %rd224;
	sub.s64 	%rd542, %rd539, %rd363;
$L__BB3_98:
	add.s64 	%rd365, %rd1, %rd359;
	ld.global.u64 	%rd366, [%rd365];
	mad.lo.s64 	%rd554, %rd366, %rd542, %rd223;
	add.s32 	%r231, %r231, -4;
$L__BB3_99:
	setp.eq.s32 	%p20, %r41, 0;
	@%p20 bra 	$L__BB3_113;
	setp.eq.s32 	%p21, %r41, 1;
	@%p21 bra 	$L__BB3_108;
	mul.wide.u32 	%rd368, %r231, 8;
	add.s64 	%rd369, %rd2, %rd368;
	ld.global.u64 	%rd235, [%rd369];
	or.b64  	%rd370, %rd545, %rd235;
	and.b64  	%rd371, %rd370, -4294967296;
	setp.ne.s64 	%p22, %rd371, 0;
	@%p22 bra 	$L__BB3_103;
	cvt.u32.u64 	%r117, %rd235;
	cvt.u32.u64 	%r118, %rd545;
	div.u32 	%r119, %r118, %r117;
	mul.lo.s32 	%r120, %r119, %r117;
	sub.s32 	%r121, %r118, %r120;
	cvt.u64.u32 	%rd546, %r119;
	cvt.u64.u32 	%rd547, %r121;
	bra.uni 	$L__BB3_104;
$L__BB3_103:
	div.s64 	%rd546, %rd545, %rd235;
	mul.lo.s64 	%rd372, %rd546, %rd235;
	sub.s64 	%rd547, %rd545, %rd372;
$L__BB3_104:
	add.s64 	%rd374, %rd1, %rd368;
	ld.global.u64 	%rd375, [%rd374];
	mad.lo.s64 	%rd242, %rd375, %rd547, %rd554;
	add.s32 	%r47, %r231, -1;
	mul.wide.u32 	%rd376, %r47, 8;
	add.s64 	%rd377, %rd2, %rd376;
	ld.global.u64 	%rd243, [%rd377];
	or.b64  	%rd378, %rd546, %rd243;
	and.b64  	%rd379, %rd378, -4294967296;
	setp.ne.s64 	%p23, %rd379, 0;
	@%p23 bra 	$L__BB3_106;
	cvt.u32.u64 	%r122, %rd243;
	cvt.u32.u64 	%r123, %rd546;
	div.u32 	%r124, %r123, %r122;
	mul.lo.s32 	%r125, %r124, %r122;
	sub.s32 	%r126, %r123, %r125;
	cvt.u64.u32 	%rd545, %r124;
	cvt.u64.u32 	%rd549, %r126;
	bra.uni 	$L__BB3_107;
$L__BB3_106:
	div.s64 	%rd545, %rd546, %rd243;
	mul.lo.s64 	%rd380, %rd545, %rd243;
	sub.s64 	%rd549, %rd546, %rd380;
$L__BB3_107:
	add.s64 	%rd382, %rd1, %rd376;
	ld.global.u64 	%rd383, [%rd382];
	mad.lo.s64 	%rd554, %rd383, %rd549, %rd242;
	add.s32 	%r231, %r231, -2;
$L__BB3_108:
	and.b32  	%r127, %r23, 1;
	setp.eq.b32 	%p24, %r127, 1;
	not.pred 	%p25, %p24;
	@%p25 bra 	$L__BB3_113;
	mul.wide.u32 	%rd384, %r231, 8;
	add.s64 	%rd385, %rd2, %rd384;
	ld.global.u64 	%rd254, [%rd385];
	or.b64  	%rd386, %rd545, %rd254;
	and.b64  	%rd387, %rd386, -4294967296;
	setp.ne.s64 	%p26, %rd387, 0;
	@%p26 bra 	$L__BB3_111;
	cvt.u32.u64 	%r128, %rd254;
	cvt.u32.u64 	%r129, %rd545;
	rem.u32 	%r130, %r129, %r128;
	cvt.u64.u32 	%rd553, %r130;
	bra.uni 	$L__BB3_112;
$L__BB3_111:
	rem.s64 	%rd553, %rd545, %rd254;
$L__BB3_112:
	add.s64 	%rd389, %rd1, %rd384;
	ld.global.u64 	%rd390, [%rd389];
	mad.lo.s64 	%rd554, %rd390, %rd553, %rd554;
$L__BB3_113:
	add.s64 	%rd391, %rd3, %rd554;
	ld.global.u8 	%rs2, [%rd391];
	st.shared.u8 	[%r5], %rs2;
$L__BB3_114:
	bar.sync 	0;
	setp.lt.u32 	%p49, %r233, 66;
	@%p49 bra 	$L__BB3_118;
$L__BB3_115:
	shr.u32 	%r51, %r233, 1;
	setp.ge.u32 	%p50, %r1, %r51;
	@%p50 bra 	$L__BB3_117;
	ld.shared.s8 	%r202, [%r5];
	add.s32 	%r203, %r5, %r51;
	ld.shared.s8 	%r204, [%r203];
	neg.s32 	%r205, %r204;
	setp.ne.s32 	%p51, %r202, %r205;
	selp.u16 	%rs4, 1, 0, %p51;
	st.shared.u8 	[%r5], %rs4;
$L__BB3_117:
	bar.sync 	0;
	setp.gt.u32 	%p52, %r233, 131;
	mov.u32 	%r233, %r51;
	@%p52 bra 	$L__BB3_115;
$L__BB3_118:
	setp.gt.u32 	%p53, %r1, 31;
	@%p53 bra 	$L__BB3_121;
	ld.volatile.shared.s8 	%r206, [%r5];
	ld.volatile.shared.s8 	%r207, [%r5+32];
	neg.s32 	%r208, %r207;
	setp.ne.s32 	%p54, %r206, %r208;
	selp.u16 	%rs5, 1, 0, %p54;
	st.volatile.shared.u8 	[%r5], %rs5;
	ld.volatile.shared.s8 	%r209, [%r5];
	ld.volatile.shared.s8 	%r210, [%r5+16];
	neg.s32 	%r211, %r210;
	setp.ne.s32 	%p55, %r209, %r211;
	selp.u16 	%rs6, 1, 0, %p55;
	st.volatile.shared.u8 	[%r5], %rs6;
	ld.volatile.shared.s8 	%r212, [%r5];
	ld.volatile.shared.s8 	%r213, [%r5+8];
	neg.s32 	%r214, %r213;
	setp.ne.s32 	%p56, %r212, %r214;
	selp.u16 	%rs7, 1, 0, %p56;
	st.volatile.shared.u8 	[%r5], %rs7;
	ld.volatile.shared.s8 	%r215, [%r5];
	ld.volatile.shared.s8 	%r216, [%r5+4];
	neg.s32 	%r217, %r216;
	setp.ne.s32 	%p57, %r215, %r217;
	selp.u16 	%rs8, 1, 0, %p57;
	st.volatile.shared.u8 	[%r5], %rs8;
	ld.volatile.shared.s8 	%r218, [%r5];
	ld.volatile.shared.s8 	%r219, [%r5+2];
	neg.s32 	%r220, %r219;
	setp.ne.s32 	%p58, %r218, %r220;
	selp.u16 	%rs9, 1, 0, %p58;
	st.volatile.shared.u8 	[%r5], %rs9;
	ld.volatile.shared.s8 	%r221, [%r5];
	ld.volatile.shared.s8 	%r222, [%r5+1];
	neg.s32 	%r223, %r222;
	setp.ne.s32 	%p59, %r221, %r223;
	selp.u16 	%rs10, 1, 0, %p59;
	st.volatile.shared.u8 	[%r5], %rs10;
	setp.ne.s32 	%p60, %r1, 0;
	@%p60 bra 	$L__BB3_121;
	ld.shared.u8 	%rs11, [sum_squaresdata_bool];
	cvt.u64.u32 	%rd467, %r2;
	cvta.to.global.u64 	%rd468, %rd260;
	add.s64 	%rd469, %rd468, %rd467;
	st.global.u8 	[%rd469], %rs11;
$L__BB3_121:
	ret;

}
	// .globl	contiguous_sum_square2_bool
.visible .entry contiguous_sum_square2_bool(
	.param .u64 .ptr .align 1 contiguous_sum_square2_bool_param_0,
	.param .u64 .ptr .align 1 contiguous_sum_square2_bool_param_1,
	.param .u64 .ptr .align 1 contiguous_sum_square2_bool_param_2,
	.param .u64 .ptr .align 1 contiguous_sum_square2_bool_param_3,
	.param .u64 contiguous_sum_square2_bool_param_4,
	.param .u64 contiguous_sum_square2_bool_param_5,
	.param .u64 contiguous_sum_square2_bool_param_6,
	.param .u64 contiguous_sum_square2_bool_param_7,
	.param .u64 contiguous_sum_square2_bool_param_8
)
{
	.reg .pred 	%p<63>;
	.reg .b16 	%rs<15>;
	.reg .b32 	%r<235>;
	.reg .b64 	%rd<566>;

	ld.param.u64 	%rd267, [contiguous_sum_square2_bool_param_1];
	ld.param.u64 	%rd268, [contiguous_sum_square2_bool_param_2];
	ld.param.u64 	%rd269, [contiguous_sum_square2_bool_param_3];
	ld.param.u64 	%rd264, [contiguous_sum_square2_bool_param_4];
	ld.param.u64 	%rd270, [contiguous_sum_square2_bool_param_5];
	ld.param.u64 	%rd265, [contiguous_sum_square2_bool_param_6];
	ld.param.u64 	%rd271, [contiguous_sum_square2_bool_param_7];
	cvta.to.global.u64 	%rd1, %rd269;
	cvta.to.global.u64 	%rd2, %rd268;
	cvta.to.global.u64 	%rd565, %rd267;
	mov.u32 	%r1, %tid.x;
	mov.u32 	%r2, %ctaid.x;
	mov.u32 	%r234, %ntid.x;
	mul.lo.s32 	%r52, %r2, %r234;
	shl.b32 	%r53, %r52, 1;
	add.s32 	%r4, %r53, %r1;
	mov.u32 	%r54, sum_squaresdata_bool;
	add.s32 	%r5, %r54, %r1;
	mov.b16 	%rs1, 0;
	st.shared.u8 	[%r5], %rs1;
	mov.u32 	%r55, %ctaid.y;
	cvt.u64.u32 	%rd272, %r55;
	add.s64 	%rd4, %rd270, %rd272;
	setp.ge.u64 	%p1, %rd4, %rd271;
	@%p1 bra 	$L__BB4_122;
	add.s32 	%r56, %r4, %r234;
	cvt.u64.u32 	%rd5, %r56;
	setp.le.u64 	%p2, %rd265, %rd5;
	@%p2 bra 	$L__BB4_55;
	cvt.u64.u32 	%rd399, %r4;
	mul.lo.s64 	%rd400, %rd4, %rd265;
	add.s64 	%rd519, %rd400, %rd399;
	add.s64 	%rd517, %rd400, %rd5;
	cvt.u32.u64 	%r6, %rd264;
	add.s32 	%r228, %r6, -1;
	setp.lt.s32 	%p29, %r228, 0;
	mov.b64 	%rd523, 0;
	mov.u64 	%rd524, %rd523;
	@%p29 bra 	$L__BB4_54;
	setp.lt.u32 	%p30, %r228, 3;
	mov.b64 	%rd524, 0;
	mov.u64 	%rd523, %rd524;
	@%p30 bra 	$L__BB4_31;
	add.s32 	%r226, %r6, -2;
	and.b32  	%r132, %r6, -4;
	neg.s32 	%r225, %r132;
	mov.b64 	%rd524, 0;
$L__BB4_5:
	.pragma "nounroll";
	add.s32 	%r12, %r226, 1;
	mul.wide.u32 	%rd404, %r12, 8;
	add.s64 	%rd405, %rd2, %rd404;
	ld.global.u64 	%rd12, [%rd405];
	or.b64  	%rd406, %rd519, %rd12;
	and.b64  	%rd407, %rd406, -4294967296;
	setp.ne.s64 	%p31, %rd407, 0;
	@%p31 bra 	$L__BB4_7;
	cvt.u32.u64 	%r133, %rd12;
	cvt.u32.u64 	%r134, %rd519;
	div.u32 	%r135, %r134, %r133;
	mul.lo.s32 	%r136, %r135, %r133;
	sub.s32 	%r137, %r134, %r136;
	cvt.u64.u32 	%rd485, %r135;
	cvt.u64.u32 	%rd486, %r137;
	bra.uni 	$L__BB4_8;
$L__BB4_7:
	div.s64 	%rd485, %rd519, %rd12;
	mul.lo.s64 	%rd408, %rd485, %rd12;
	sub.s64 	%rd486, %rd519, %rd408;
$L__BB4_8:
	mul.wide.u32 	%rd409, %r12, 8;
	add.s64 	%rd410, %rd1, %rd409;
	ld.global.u64 	%rd19, [%rd410];
	mad.lo.s64 	%rd20, %rd19, %rd486, %rd523;
	or.b64  	%rd411, %rd517, %rd12;
	and.b64  	%rd412, %rd411, -4294967296;
	setp.ne.s64 	%p32, %rd412, 0;
	@%p32 bra 	$L__BB4_10;
	cvt.u32.u64 	%r138, %rd12;
	cvt.u32.u64 	%r139, %rd517;
	div.u32 	%r140, %r139, %r138;
	mul.lo.s32 	%r141, %r140, %r138;
	sub.s32 	%r142, %r139, %r141;
	cvt.u64.u32 	%rd487, %r140;
	cvt.u64.u32 	%rd488, %r142;
	bra.uni 	$L__BB4_11;
$L__BB4_10:
	div.s64 	%rd487, %rd517, %rd12;
	mul.lo.s64 	%rd413, %rd487, %rd12;
	sub.s64 	%rd488, %rd517, %rd413;
$L__BB4_11:
	mad.lo.s64 	%rd27, %rd488, %rd19, %rd524;
	add.s32 	%r13, %r226, -2;
	mul.wide.u32 	%rd414, %r226, 8;
	add.s64 	%rd415, %rd2, %rd414;
	ld.global.u64 	%rd28, [%rd415];
	or.b64  	%rd416, %rd485, %rd28;
	and.b64  	%rd417, %rd416, -4294967296;
	setp.ne.s64 	%p33, %rd417, 0;
	@%p33 bra 	$L__BB4_13;
	cvt.u32.u64 	%r143, %rd28;
	cvt.u32.u64 	%r144, %rd485;
	div.u32 	%r145, %r144, %r143;
	mul.lo.s32 	%r146, %r145, %r143;
	sub.s32 	%r147, %r144, %r146;
	cvt.u64.u32 	%rd489, %r145;
	cvt.u64.u32 	%rd490, %r147;
	bra.uni 	$L__BB4_14;
$L__BB4_13:
	div.s64 	%rd489, %rd485, %rd28;
	mul.lo.s64 	%rd418, %rd489, %rd28;
	sub.s64 	%rd490, %rd485, %rd418;
$L__BB4_14:
	mul.wide.u32 	%rd419, %r226, 8;
	add.s64 	%rd420, %rd1, %rd419;
	ld.global.u64 	%rd35, [%rd420];
	mad.lo.s64 	%rd36, %rd35, %rd490, %rd20;
	or.b64  	%rd421, %rd487, %rd28;
	and.b64  	%rd422, %rd421, -4294967296;
	setp.ne.s64 	%p34, %rd422, 0;
	@%p34 bra 	$L__BB4_16;
	cvt.u32.u64 	%r148, %rd28;
	cvt.u32.u64 	%r149, %rd487;
	div.u32 	%r150, %r149, %r148;
	mul.lo.s32 	%r151, %r150, %r148;
	sub.s32 	%r152, %r149, %r151;
	cvt.u64.u32 	%rd491, %r150;
	cvt.u64.u32 	%rd492, %r152;
	bra.uni 	$L__BB4_17;
$L__BB4_16:
	div.s64 	%rd491, %rd487, %rd28;
	mul.lo.s64 	%rd423, %rd491, %rd28;
	sub.s64 	%rd492, %rd487, %rd423;
$L__BB4_17:
	mad.lo.s64 	%rd43, %rd492, %rd35, %rd27;
	add.s32 	%r14, %r226, -1;
	mul.wide.u32 	%rd424, %r14, 8;
	add.s64 	%rd425, %rd2, %rd424;
	ld.global.u64 	%rd44, [%rd425];
	or.b64  	%rd426, %rd489, %rd44;
	and.b64  	%rd427, %rd426, -4294967296;
	setp.ne.s64 	%p35, %rd427, 0;
	@%p35 bra 	$L__BB4_19;
	cvt.u32.u64 	%r153, %rd44;
	cvt.u32.u64 	%r154, %rd489;
	div.u32 	%r155, %r154, %r153;
	mul.lo.s32 	%r156, %r155, %r153;
	sub.s32 	%r157, %r154, %r156;
	cvt.u64.u32 	%rd493, %r155;
	cvt.u64.u32 	%rd494, %r157;
	bra.uni 	$L__BB4_20;
$L__BB4_19:
	div.s64 	%rd493, %rd489, %rd44;
	mul.lo.s64 	%rd428, %rd493, %rd44;
	sub.s64 	%rd494, %rd489, %rd428;
$L__BB4_20:
	mul.wide.u32 	%rd429, %r14, 8;
	add.s64 	%rd430, %rd1, %rd429;
	ld.global.u64 	%rd51, [%rd430];
	mad.lo.s64 	%rd52, %rd51, %rd494, %rd36;
	or.b64  	%rd431, %rd491, %rd44;
	and.b64  	%rd432, %rd431, -4294967296;
	setp.ne.s64 	%p36, %rd432, 0;
	@%p36 bra 	$L__BB4_22;
	cvt.u32.u64 	%r158, %rd44;
	cvt.u32.u64 	%r159, %rd491;
	div.u32 	%r160, %r159, %r158;
	mul.lo.s32 	%r161, %r160, %r158;
	sub.s32 	%r162, %r159, %r161;
	cvt.u64.u32 	%rd495, %r160;
	cvt.u64.u32 	%rd496, %r162;
	bra.uni 	$L__BB4_23;
$L__BB4_22:
	div.s64 	%rd495, %rd491, %rd44;
	mul.lo.s64 	%rd433, %rd495, %rd44;
	sub.s64 	%rd496, %rd491, %rd433;
$L__BB4_23:
	mad.lo.s64 	%rd59, %rd496, %rd51, %rd43;
	mul.wide.u32 	%rd434, %r13, 8;
	add.s64 	%rd435, %rd2, %rd434;
	ld.global.u64 	%rd60, [%rd435];
	or.b64  	%rd436, %rd493, %rd60;
	and.b64  	%rd437, %rd436, -4294967296;
	setp.ne.s64 	%p37, %rd437, 0;
	@%p37 bra 	$L__BB4_25;
	cvt.u32.u64 	%r163, %rd60;
	cvt.u32.u64 	%r164, %rd493;
	div.u32 	%r165, %r164, %r163;
	mul.lo.s32 	%r166, %r165, %r163;
	sub.s32 	%r167, %r164, %r166;
	cvt.u64.u32 	%rd519, %r165;
	cvt.u64.u32 	%rd498, %r167;
	bra.uni 	$L__BB4_26;
$L__BB4_25:
	div.s64 	%rd519, %rd493, %rd60;
	mul.lo.s64 	%rd438, %rd519, %rd60;
	sub.s64 	%rd498, %rd493, %rd438;
$L__BB4_26:
	mul.wide.u32 	%rd439, %r13, 8;
	add.s64 	%rd440, %rd1, %rd439;
	ld.global.u64 	%rd67, [%rd440];
	mad.lo.s64 	%rd523, %rd67, %rd498, %rd52;
	or.b64  	%rd441, %rd495, %rd60;
	and.b64  	%rd442, %rd441, -4294967296;
	setp.ne.s64 	%p38, %rd442, 0;
	@%p38 bra 	$L__BB4_28;
	cvt.u32.u64 	%r168, %rd60;
	cvt.u32.u64 	%r169, %rd495;
	div.u32 	%r170, %r169, %r168;
	mul.lo.s32 	%r171, %r170, %r168;
	sub.s32 	%r172, %r169, %r171;
	cvt.u64.u32 	%rd517, %r170;
	cvt.u64.u32 	%rd500, %r172;
	bra.uni 	$L__BB4_29;
$L__BB4_28:
	div.s64 	%rd517, %rd495, %rd60;
	mul.lo.s64 	%rd443, %rd517, %rd60;
	sub.s64 	%rd500, %rd495, %rd443;
$L__BB4_29:
	mad.lo.s64 	%rd524, %rd500, %rd67, %rd59;
	add.s32 	%r226, %r226, -4;
	add.s32 	%r225, %r225, 4;
	setp.ne.s32 	%p39, %r225, 0;
	@%p39 bra 	$L__BB4_5;
	add.s32 	%r228, %r226, 1;
$L__BB4_31:
	and.b32  	%r19, %r6, 3;
	setp.eq.s32 	%p40, %r19, 0;
	@%p40 bra 	$L__BB4_54;
	setp.eq.s32 	%p41, %r19, 1;
	@%p41 bra 	$L__BB4_46;
	mul.wide.u32 	%rd445, %r228, 8;
	add.s64 	%rd446, %rd2, %rd445;
	ld.global.u64 	%rd82, [%rd446];
	or.b64  	%rd447, %rd519, %rd82;
	and.b64  	%rd448, %rd447, -4294967296;
	setp.ne.s64 	%p42, %rd448, 0;
	@%p42 bra 	$L__BB4_35;
	cvt.u32.u64 	%r173, %rd82;
	cvt.u32.u64 	%r174, %rd519;
	div.u32 	%r175, %r174, %r173;
	mul.lo.s32 	%r176, %r175, %r173;
	sub.s32 	%r177, %r174, %r176;
	cvt.u64.u32 	%rd507, %r175;
	cvt.u64.u32 	%rd508, %r177;
	bra.uni 	$L__BB4_36;
$L__BB4_35:
	div.s64 	%rd507, %rd519, %rd82;
	mul.lo.s64 	%rd449, %rd507, %rd82;
	sub.s64 	%rd508, %rd519, %rd449;
$L__BB4_36:
	add.s64 	%rd451, %rd1, %rd445;
	ld.global.u64 	%rd89, [%rd451];
	mad.lo.s64 	%rd90, %rd89, %rd508, %rd523;
	or.b64  	%rd452, %rd517, %rd82;
	and.b64  	%rd453, %rd452, -4294967296;
	setp.ne.s64 	%p43, %rd453, 0;
	@%p43 bra 	$L__BB4_38;
	cvt.u32.u64 	%r178, %rd82;
	cvt.u32.u64 	%r179, %rd517;
	div.u32 	%r180, %r179, %r178;
	mul.lo.s32 	%r181, %r180, %r178;
	sub.s32 	%r182, %r179, %r181;
	cvt.u64.u32 	%rd509, %r180;
	cvt.u64.u32 	%rd510, %r182;
	bra.uni 	$L__BB4_39;
$L__BB4_38:
	div.s64 	%rd509, %rd517, %rd82;
	mul.lo.s64 	%rd454, %rd509, %rd82;
	sub.s64 	%rd510, %rd517, %rd454;
$L__BB4_39:
	mad.lo.s64 	%rd97, %rd510, %rd89, %rd524;
	add.s32 	%r20, %r228, -1;
	mul.wide.u32 	%rd455, %r20, 8;
	add.s64 	%rd456, %rd2, %rd455;
	ld.global.u64 	%rd98, [%rd456];
	or.b64  	%rd457, %rd507, %rd98;
	and.b64  	%rd458, %rd457, -4294967296;
	setp.ne.s64 	%p44, %rd458, 0;
	@%p44 bra 	$L__BB4_41;
	cvt.u32.u64 	%r183, %rd98;
	cvt.u32.u64 	%r184, %rd507;
	div.u32 	%r185, %r184, %r183;
	mul.lo.s32 	%r186, %r185, %r183;
	sub.s32 	%r187, %r184, %r186;
	cvt.u64.u32 	%rd519, %r185;
	cvt.u64.u32 	%rd512, %r187;
	bra.uni 	$L__BB4_42;
$L__BB4_41:
	div.s64 	%rd519, %rd507, %rd98;
	mul.lo.s64 	%rd459, %rd519, %rd98;
	sub.s64 	%rd512, %rd507, %rd459;
$L__BB4_42:
	add.s64 	%rd461, %rd1, %rd455;
	ld.global.u64 	%rd105, [%rd461];
	mad.lo.s64 	%rd523, %rd105, %rd512, %rd90;
	or.b64  	%rd462, %rd509, %rd98;
	and.b64  	%rd463, %rd462, -4294967296;
	setp.ne.s64 	%p45, %rd463, 0;
	@%p45 bra 	$L__BB4_44;
	cvt.u32.u64 	%r188, %rd98;
	cvt.u32.u64 	%r189, %rd509;
	div.u32 	%r190, %r189, %r188;
	mul.lo.s32 	%r191, %r190, %r188;
	sub.s32 	%r192, %r189, %r191;
	cvt.u64.u32 	%rd517, %r190;
	cvt.u64.u32 	%rd514, %r192;
	bra.uni 	$L__BB4_45;
$L__BB4_44:
	div.s64 	%rd517, %rd509, %rd98;
	mul.lo.s64 	%rd464, %rd517, %rd98;
	sub.s64 	%rd514, %rd509, %rd464;
$L__BB4_45:
	mad.lo.s64 	%rd524, %rd514, %rd105, %rd97;
	add.s32 	%r228, %r228, -2;
$L__BB4_46:
	and.b32  	%r193, %r6, 1;
	setp.eq.b32 	%p46, %r193, 1;
	not.pred 	%p47, %p46;
	@%p47 bra 	$L__BB4_54;
	mul.wide.u32 	%rd465, %r228, 8;
	add.s64 	%rd466, %rd2, %rd465;
	ld.global.u64 	%rd120, [%rd466];
	or.b64  	%rd467, %rd519, %rd120;
	and.b64  	%rd468, %rd467, -4294967296;
	setp.ne.s64 	%p48, %rd468, 0;
	@%p48 bra 	$L__BB4_49;
	cvt.u32.u64 	%r194, %rd120;
	cvt.u32.u64 	%r195, %rd519;
	rem.u32 	%r196, %r195, %r194;
	cvt.u64.u32 	%rd521, %r196;
	bra.uni 	$L__BB4_50;
$L__BB4_49:
	rem.s64 	%rd521, %rd519, %rd120;
$L__BB4_50:
	add.s64 	%rd470, %rd1, %rd465;
	ld.global.u64 	%rd124, [%rd470];
	mad.lo.s64 	%rd523, %rd124, %rd521, %rd523;
	or.b64  	%rd471, %rd517, %rd120;
	and.b64  	%rd472, %rd471, -4294967296;
	setp.ne.s64 	%p49, %rd472, 0;
	@%p49 bra 	$L__BB4_52;
	cvt.u32.u64 	%r197, %rd120;
	cvt.u32.u64 	%r198, %rd517;
	rem.u32 	%r199, %r198, %r197;
	cvt.u64.u32 	%rd522, %r199;
	bra.uni 	$L__BB4_53;
$L__BB4_52:
	rem.s64 	%rd522, %rd517, %rd120;
$L__BB4_53:
	mad.lo.s64 	%rd524, %rd522, %rd124, %rd524;
$L__BB4_54:
	add.s64 	%rd473, %rd565, %rd523;
	ld.global.s8 	%rs4, [%rd473];
	mul.wide.s16 	%r200, %rs4, %rs4;
	add.s64 	%rd474, %rd565, %rd524;
	ld.global.s8 	%rs5, [%rd474];
	mul.wide.s16 	%r201, %rs5, %rs5;
	neg.s32 	%r202, %r201;
	setp.ne.s32 	%p50, %r200, %r202;
	selp.u16 	%rs6, 1, 0, %p50;
	st.shared.u8 	[%r5], %rs6;
	bra.uni 	$L__BB4_115;
$L__BB4_55:
	cvt.u64.u32 	%rd132, %r4;
	setp.le.u64 	%p3, %rd265, %rd132;
	@%p3 bra 	$L__BB4_115;
	mad.lo.s64 	%rd556, %rd4, %rd265, %rd132;
	cvt.u32.u64 	%r23, %rd264;
	add.s32 	%r232, %r23, -1;
	setp.lt.s32 	%p4, %r232, 0;
	@%p4 bra 	$L__BB4_114;
	and.b32  	%r25, %r23, 7;
	setp.lt.u32 	%p5, %r232, 7;
	@%p5 bra 	$L__BB4_85;
	add.s32 	%r230, %r23, -4;
	and.b32  	%r57, %r23, -8;
	neg.s32 	%r229, %r57;
$L__BB4_59:
	.pragma "nounroll";
	add.s32 	%r30, %r230, 3;
	mul.wide.u32 	%rd274, %r30, 8;
	add.s64 	%rd275, %rd2, %rd274;
	ld.global.u64 	%rd136, [%rd275];
	or.b64  	%rd276, %rd556, %rd136;
	and.b64  	%rd277, %rd276, -4294967296;
	setp.ne.s64 	%p6, %rd277, 0;
	@%p6 bra 	$L__BB4_61;
	cvt.u32.u64 	%r58, %rd136;
	cvt.u32.u64 	%r59, %rd556;
	div.u32 	%r60, %r59, %r58;
	mul.lo.s32 	%r61, %r60, %r58;
	sub.s32 	%r62, %r59, %r61;
	cvt.u64.u32 	%rd527, %r60;
	cvt.u64.u32 	%rd528, %r62;
	bra.uni 	$L__BB4_62;
$L__BB4_61:
	div.s64 	%rd527, %rd556, %rd136;
	mul.lo.s64 	%rd278, %rd527, %rd136;
	sub.s64 	%rd528, %rd556, %rd278;
$L__BB4_62:
	add.s64 	%rd280, %rd1, %rd274;
	ld.global.u64 	%rd281, [%rd280];
	mul.lo.s64 	%rd143, %rd281, %rd528;
	add.s32 	%r31, %r230, 2;
	mul.wide.u32 	%rd282, %r31, 8;
	add.s64 	%rd283, %rd2, %rd282;
	ld.global.u64 	%rd144, [%rd283];
	or.b64  	%rd284, %rd527, %rd144;
	and.b64  	%rd285, %rd284, -4294967296;
	setp.ne.s64 	%p7, %rd285, 0;
	@%p7 bra 	$L__BB4_64;
	cvt.u32.u64 	%r63, %rd144;
	cvt.u32.u64 	%r64, %rd527;
	div.u32 	%r65, %r64, %r63;
	mul.lo.s32 	%r66, %r65, %r63;
	sub.s32 	%r67, %r64, %r66;
	cvt.u64.u32 	%rd529, %r65;
	cvt.u64.u32 	%rd530, %r67;
	bra.uni 	$L__BB4_65;
$L__BB4_64:
	div.s64 	%rd529, %rd527, %rd144;
	mul.lo.s64 	%rd286, %rd529, %rd144;
	sub.s64 	%rd530, %rd527, %rd286;
$L__BB4_65:
	add.s64 	%rd288, %rd1, %rd282;
	ld.global.u64 	%rd289, [%rd288];
	mad.lo.s64 	%rd151, %rd289, %rd530, %rd143;
	add.s32 	%r32, %r230, 1;
	mul.wide.u32 	%rd290, %r32, 8;
	add.s64 	%rd291, %rd2, %rd290;
	ld.global.u64 	%rd152, [%rd291];
	or.b64  	%rd292, %rd529, %rd152;
	and.b64  	%rd293, %rd292, -4294967296;
	setp.ne.s64 	%p8, %rd293, 0;
	@%p8 bra 	$L__BB4_67;
	cvt.u32.u64 	%r68, %rd152;
	cvt.u32.u64 	%r69, %rd529;
	div.u32 	%r70, %r69, %r68;
	mul.lo.s32 	%r71, %r70, %r68;
	sub.s32 	%r72, %r69, %r71;
	cvt.u64.u32 	%rd531, %r70;
	cvt.u64.u32 	%rd532, %r72;
	bra.uni 	$L__BB4_68;
$L__BB4_67:
	div.s64 	%rd531, %rd529, %rd152;
	mul.lo.s64 	%rd294, %rd531, %rd152;
	sub.s64 	%rd532, %rd529, %rd294;
$L__BB4_68:
	add.s64 	%rd296, %rd1, %rd290;
	ld.global.u64 	%rd297, [%rd296];
	mad.lo.s64 	%rd159, %rd297, %rd532, %rd151;
	add.s32 	%r33, %r230, -4;
	mul.wide.u32 	%rd298, %r230, 8;
	add.s64 	%rd299, %rd2, %rd298;
	ld.global.u64 	%rd160, [%rd299];
	or.b64  	%rd300, %rd531, %rd160;
	and.b64  	%rd301, %rd300, -4294967296;
	setp.ne.s64 	%p9, %rd301, 0;
	@%p9 bra 	$L__BB4_70;
	cvt.u32.u64 	%r73, %rd160;
	cvt.u32.u64 	%r74, %rd531;
	div.u32 	%r75, %r74, %r73;
	mul.lo.s32 	%r76, %r75, %r73;
	sub.s32 	%r77, %r74, %r76;
	cvt.u64.u32 	%rd533, %r75;
	cvt.u64.u32 	%rd534, %r77;
	bra.uni 	$L__BB4_71;
$L__BB4_70:
	div.s64 	%rd533, %rd531, %rd160;
	mul.lo.s64 	%rd302, %rd533, %rd160;
	sub.s64 	%rd534, %rd531, %rd302;
$L__BB4_71:
	add.s64 	%rd304, %rd1, %rd298;
	ld.global.u64 	%rd305, [%rd304];
	mad.lo.s64 	%rd167, %rd305, %rd534, %rd159;
	add.s32 	%r34, %r230, -1;
	mul.wide.u32 	%rd306, %r34, 8;
	add.s64 	%rd307, %rd2, %rd306;
	ld.global.u64 	%rd168, [%rd307];
	or.b64  	%rd308, %rd533, %rd168;
	and.b64  	%rd309, %rd308, -4294967296;
	setp.ne.s64 	%p10, %rd309, 0;
	@%p10 bra 	$L__BB4_73;
	cvt.u32.u64 	%r78, %rd168;
	cvt.u32.u64 	%r79, %rd533;
	div.u32 	%r80, %r79, %r78;
	mul.lo.s32 	%r81, %r80, %r78;
	sub.s32 	%r82, %r79, %r81;
	cvt.u64.u32 	%rd535, %r80;
	cvt.u64.u32 	%rd536, %r82;
	bra.uni 	$L__BB4_74;
$L__BB4_73:
	div.s64 	%rd535, %rd533, %rd168;
	mul.lo.s64 	%rd310, %rd535, %rd168;
	sub.s64 	%rd536, %rd533, %rd310;
$L__BB4_74:
	add.s64 	%rd312, %rd1, %rd306;
	ld.global.u64 	%rd313, [%rd312];
	mad.lo.s64 	%rd175, %rd313, %rd536, %rd167;
	add.s32 	%r35, %r230, -2;
	mul.wide.u32 	%rd314, %r35, 8;
	add.s64 	%rd315, %rd2, %rd314;
	ld.global.u64 	%rd176, [%rd315];
	or.b64  	%rd316, %rd535, %rd176;
	and.b64  	%rd317, %rd316, -4294967296;
	setp.ne.s64 	%p11, %rd317, 0;
	@%p11 bra 	$L__BB4_76;
	cvt.u32.u64 	%r83, %rd176;
	cvt.u32.u64 	%r84, %rd535;
	div.u32 	%r85, %r84, %r83;
	mul.lo.s32 	%r86, %r85, %r83;
	sub.s32 	%r87, %r84, %r86;
	cvt.u64.u32 	%rd537, %r85;
	cvt.u64.u32 	%rd538, %r87;
	bra.uni 	$L__BB4_77;
$L__BB4_76:
	div.s64 	%rd537, %rd535, %rd176;
	mul.lo.s64 	%rd318, %rd537, %rd176;
	sub.s64 	%rd538, %rd535, %rd318;
$L__BB4_77:
	add.s64 	%rd320, %rd1, %rd314;
	ld.global.u64 	%rd321, [%rd320];
	mad.lo.s64 	%rd183, %rd321, %rd538, %rd175;
	add.s32 	%r36, %r230, -3;
	mul.wide.u32 	%rd322, %r36, 8;
	add.s64 	%rd323, %rd2, %rd322;
	ld.global.u64 	%rd184, [%rd323];
	or.b64  	%rd324, %rd537, %rd184;
	and.b64  	%rd325, %rd324, -4294967296;
	setp.ne.s64 	%p12, %rd325, 0;
	@%p12 bra 	$L__BB4_79;
	cvt.u32.u64 	%r88, %rd184;
	cvt.u32.u64 	%r89, %rd537;
	div.u32 	%r90, %r89, %r88;
	mul.lo.s32 	%r91, %r90, %r88;
	sub.s32 	%r92, %r89, %r91;
	cvt.u64.u32 	%rd539, %r90;
	cvt.u64.u32 	%rd540, %r92;
	bra.uni 	$L__BB4_80;
$L__BB4_79:
	div.s64 	%rd539, %rd537, %rd184;
	mul.lo.s64 	%rd326, %rd539, %rd184;
	sub.s64 	%rd540, %rd537, %rd326;
$L__BB4_80:
	add.s64 	%rd328, %rd1, %rd322;
	ld.global.u64 	%rd329, [%rd328];
	mad.lo.s64 	%rd191, %rd329, %rd540, %rd183;
	mul.wide.u32 	%rd330, %r33, 8;
	add.s64 	%rd331, %rd2, %rd330;
	ld.global.u64 	%rd192, [%rd331];
	or.b64  	%rd332, %rd539, %rd192;
	and.b64  	%rd333, %rd332, -4294967296;
	setp.ne.s64 	%p13, %rd333, 0;
	@%p13 bra 	$L__BB4_82;
	cvt.u32.u64 	%r93, %rd192;
	cvt.u32.u64 	%r94, %rd539;
	div.u32 	%r95, %r94, %r93;
	mul.lo.s32 	%r96, %r95, %r93;
	sub.s32 	%r97, %r94, %r96;
	cvt.u64.u32 	%rd556, %r95;
	cvt.u64.u32 	%rd542, %r97;
	bra.uni 	$L__BB4_83;
$L__BB4_82:
	div.s64 	%rd556, %rd539, %rd192;
	mul.lo.s64 	%rd334, %rd556, %rd192;
	sub.s64 	%rd542, %rd539, %rd334;
$L__BB4_83:
	add.s64 	%rd336, %rd1, %rd330;
	ld.global.u64 	%rd337, [%rd336];
	mad.lo.s64 	%rd338, %rd337, %rd542, %rd191;
	add.s64 	%rd565, %rd565, %rd338;
	add.s32 	%r230, %r230, -8;
	add.s32 	%r229, %r229, 8;
	setp.ne.s32 	%p14, %r229, 0;
	@%p14 bra 	$L__BB4_59;
	add.s32 	%r232, %r230, 3;
$L__BB4_85:
	setp.eq.s32 	%p15, %r25, 0;
	@%p15 bra 	$L__BB4_114;
	and.b32  	%r41, %r23, 3;
	setp.lt.u32 	%p16, %r25, 4;
	@%p16 bra 	$L__BB4_100;
	mul.wide.u32 	%rd340, %r232, 8;
	add.s64 	%rd341, %rd2, %rd340;
	ld.global.u64 	%rd203, [%rd341];
	or.b64  	%rd342, %rd556, %rd203;
	and.b64  	%rd343, %rd342, -4294967296;
	setp.ne.s64 	%p17, %rd343, 0;
	@%p17 bra 	$L__BB4_89;
	cvt.u32.u64 	%r98, %rd203;
	cvt.u32.u64 	%r99, %rd556;
	div.u32 	%r100, %r99, %r98;
	mul.lo.s32 	%r101, %r100, %r98;
	sub.s32 	%r102, %r99, %r101;
	cvt.u64.u32 	%rd546, %r100;
	cvt.u64.u32 	%rd547, %r102;
	bra.uni 	$L__BB4_90;
$L__BB4_89:
	div.s64 	%rd546, %rd556, %rd203;
	mul.lo.s64 	%rd344, %rd546, %rd203;
	sub.s64 	%rd547, %rd556, %rd344;
$L__BB4_90:
	add.s64 	%rd346, %rd1, %rd340;
	ld.global.u64 	%rd347, [%rd346];
	mul.lo.s64 	%rd210, %rd347, %rd547;
	add.s32 	%r42, %r232, -1;
	mul.wide.u32 	%rd348, %r42, 8;
	add.s64 	%rd349, %rd2, %rd348;
	ld.global.u64 	%rd211, [%rd349];
	or.b64  	%rd350, %rd546, %rd211;
	and.b64  	%rd351, %rd350, -4294967296;
	setp.ne.s64 	%p18, %rd351, 0;
	@%p18 bra 	$L__BB4_92;
	cvt.u32.u64 	%r103, %rd211;
	cvt.u32.u64 	%r104, %rd546;
	div.u32 	%r105, %r104, %r103;
	mul.lo.s32 	%r106, %r105, %r103;
	sub.s32 	%r107, %r104, %r106;
	cvt.u64.u32 	%rd548, %r105;
	cvt.u64.u32 	%rd549, %r107;
	bra.uni 	$L__BB4_93;
$L__BB4_92:
	div.s64 	%rd548, %rd546, %rd211;
	mul.lo.s64 	%rd352, %rd548, %rd211;
	sub.s64 	%rd549, %rd546, %rd352;
$L__BB4_93:
	add.s64 	%rd354, %rd1, %rd348;
	ld.global.u64 	%rd355, [%rd354];
	mad.lo.s64 	%rd218, %rd355, %rd549, %rd210;
	add.s32 	%r43, %r232, -2;
	mul.wide.u32 	%rd356, %r43, 8;
	add.s64 	%rd357, %rd2, %rd356;
	ld.global.u64 	%rd219, [%rd357];
	or.b64  	%rd358, %rd548, %rd219;
	and.b64  	%rd359, %rd358, -4294967296;
	setp.ne.s64 	%p19, %rd359, 0;
	@%p19 bra 	$L__BB4_95;
	cvt.u32.u64 	%r108, %rd219;
	cvt.u32.u64 	%r109, %rd548;
	div.u32 	%r110, %r109, %r108;
	mul.lo.s32 	%r111, %r110, %r108;
	sub.s32 	%r112, %r109, %r111;
	cvt.u64.u32 	%rd550, %r110;
	cvt.u64.u32 	%rd551, %r112;
	bra.uni 	$L__BB4_96;
$L__BB4_95:
	div.s64 	%rd550, %rd548, %rd219;
	mul.lo.s64 	%rd360, %rd550, %rd219;
	sub.s64 	%rd551, %rd548, %rd360;
$L__BB4_96:
	add.s64 	%rd362, %rd1, %rd356;
	ld.global.u64 	%rd363, [%rd362];
	mad.lo.s64 	%rd226, %rd363, %rd551, %rd218;
	add.s32 	%r44, %r232, -3;
	mul.wide.u32 	%rd364, %r44, 8;
	add.s64 	%rd365, %rd2, %rd364;
	ld.global.u64 	%rd227, [%rd365];
	or.b64  	%rd366, %rd550, %rd227;
	and.b64  	%rd367, %rd366, -4294967296;
	setp.ne.s64 	%p20, %rd367, 0;
	@%p20 bra 	$L__BB4_98;
	cvt.u32.u64 	%r113, %rd227;
	cvt.u32.u64 	%r114, %rd550;
	div.u32 	%r115, %r114, %r113;
	mul.lo.s32 	%r116, %r115, %r113;
	sub.s32 	%r117, %r114, %r116;
	cvt.u64.u32 	%rd556, %r115;
	cvt.u64.u32 	%rd553, %r117;
	bra.uni 	$L__BB4_99;
$L__BB4_98:
	div.s64 	%rd556, %rd550, %rd227;
	mul.lo.s64 	%rd368, %rd556, %rd227;
	sub.s64 	%rd553, %rd550, %rd368;
$L__BB4_99:
	add.s64 	%rd370, %rd1, %rd364;
	ld.global.u64 	%rd371, [%rd370];
	mad.lo.s64 	%rd372, %rd371, %rd553, %rd226;
	add.s64 	%rd565, %rd565, %rd372;
	add.s32 	%r232, %r232, -4;
$L__BB4_100:
	setp.eq.s32 	%p21, %r41, 0;
	@%p21 bra 	$L__BB4_114;
	setp.eq.s32 	%p22, %r41, 1;
	@%p22 bra 	$L__BB4_109;
	mul.wide.u32 	%rd374, %r232, 8;
	add.s64 	%rd375, %rd2, %rd374;
	ld.global.u64 	%rd238, [%rd375];
	or.b64  	%rd376, %rd556, %rd238;
	and.b64  	%rd377, %rd376, -4294967296;
	setp.ne.s64 	%p23, %rd377, 0;
	@%p23 bra 	$L__BB4_104;
	cvt.u32.u64 	%r118, %rd238;
	cvt.u32.u64 	%r119, %rd556;
	div.u32 	%r120, %r119, %r118;
	mul.lo.s32 	%r121, %r120, %r118;
	sub.s32 	%r122, %r119, %r121;
	cvt.u64.u32 	%rd557, %r120;
	cvt.u64.u32 	%rd558, %r122;
	bra.uni 	$L__BB4_105;
$L__BB4_104:
	div.s64 	%rd557, %rd556, %rd238;
	mul.lo.s64 	%rd378, %rd557, %rd238;
	sub.s64 	%rd558, %rd556, %rd378;
$L__BB4_105:
	add.s64 	%rd380, %rd1, %rd374;
	ld.global.u64 	%rd381, [%rd380];
	mul.lo.s64 	%rd245, %rd381, %rd558;
	add.s32 	%r47, %r232, -1;
	mul.wide.u32 	%rd382, %r47, 8;
	add.s64 	%rd383, %rd2, %rd382;
	ld.global.u64 	%rd246, [%rd383];
	or.b64  	%rd384, %rd557, %rd246;
	and.b64  	%rd385, %rd384, -4294967296;
	setp.ne.s64 	%p24, %rd385, 0;
	@%p24 bra 	$L__BB4_107;
	cvt.u32.u64 	%r123, %rd246;
	cvt.u32.u64 	%r124, %rd557;
	div.u32 	%r125, %r124, %r123;
	mul.lo.s32 	%r126, %r125, %r123;
	sub.s32 	%r127, %r124, %r126;
	cvt.u64.u32 	%rd556, %r125;
	cvt.u64.u32 	%rd560, %r127;
	bra.uni 	$L__BB4_108;
$L__BB4_107:
	div.s64 	%rd556, %rd557, %rd246;
	mul.lo.s64 	%rd386, %rd556, %rd246;
	sub.s64 	%rd560, %rd557, %rd386;
$L__BB4_108:
	add.s64 	%rd388, %rd1, %rd382;
	ld.global.u64 	%rd389, [%rd388];
	mad.lo.s64 	%rd390, %rd389, %rd560, %rd245;
	add.s64 	%rd565, %rd565, %rd390;
	add.s32 	%r232, %r232, -2;
$L__BB4_109:
	and.b32  	%r128, %r23, 1;
	setp.eq.b32 	%p25, %r128, 1;
	not.pred 	%p26, %p25;
	@%p26 bra 	$L__BB4_114;
	mul.wide.u32 	%rd391, %r232, 8;
	add.s64 	%rd392, %rd2, %rd391;
	ld.global.u64 	%rd257, [%rd392];
	or.b64  	%rd393, %rd556, %rd257;
	and.b64  	%rd394, %rd393, -4294967296;
	setp.ne.s64 	%p27, %rd394, 0;
	@%p27 bra 	$L__BB4_112;
	cvt.u32.u64 	%r129, %rd257;
	cvt.u32.u64 	%r130, %rd556;
	rem.u32 	%r131, %r130, %r129;
	cvt.u64.u32 	%rd564, %r131;
	bra.uni 	$L__BB4_113;
$L__BB4_112:
	rem.s64 	%rd564, %rd556, %rd257;
$L__BB4_113:
	add.s64 	%rd396, %rd1, %rd391;
	ld.global.u64 	%rd397, [%rd396];
	mad.lo.s64 	%rd565, %rd397, %rd564, %rd565;
$L__BB4_114:
	ld.global.u8 	%rs2, [%rd565];
	setp.ne.s16 	%p28, %rs2, 0;
	selp.u16 	%rs3, 1, 0, %p28;
	st.shared.u8 	[%r5], %rs3;
$L__BB4_115:
	bar.sync 	0;
	setp.lt.u32 	%p51, %r234, 66;
	@%p51 bra 	$L__BB4_119;
$L__BB4_116:
	shr.u32 	%r51, %r234, 1;
	setp.ge.u32 	%p52, %r1, %r51;
	@%p52 bra 	$L__BB4_118;
	ld.shared.s8 	%r203, [%r5];
	add.s32 	%r204, %r5, %r51;
	ld.shared.s8 	%r205, [%r204];
	neg.s32 	%r206, %r205;
	setp.ne.s32 	%p53, %r203, %r206;
	selp.u16 	%rs7, 1, 0, %p53;
	st.shared.u8 	[%r5], %rs7;
$L__BB4_118:
	bar.sync 	0;
	setp.gt.u32 	%p54, %r234, 131;
	mov.u32 	%r234, %r51;
	@%p54 bra 	$L__BB4_116;
$L__BB4_119:
	setp.gt.u32 	%p55, %r1, 31;
	@%p55 bra 	$L__BB4_122;
	ld.volatile.shared.s8 	%r207, [%r5];
	ld.volatile.shared.s8 	%r208, [%r5+32];
	neg.s32 	%r209, %r208;
	setp.ne.s32 	%p56, %r207, %r209;
	selp.u16 	%rs8, 1, 0, %p56;
	st.volatile.shared.u8 	[%r5], %rs8;
	ld.volatile.shared.s8 	%r210, [%r5];
	ld.volatile.shared.s8 	%r211, [%r5+16];
	neg.s32 	%r212, %r211;
	setp.ne.s32 	%p57, %r210, %r212;
	selp.u16 	%rs9, 1, 0, %p57;
	st.volatile.shared.u8 	[%r5], %rs9;
	ld.volatile.shared.s8 	%r213, [%r5];
	ld.volatile.shared.s8 	%r214, [%r5+8];
	neg.s32 	%r215, %r214;
	setp.ne.s32 	%p58, %r213, %r215;
	selp.u16 	%rs10, 1, 0, %p58;
	st.volatile.shared.u8 	[%r5], %rs10;
	ld.volatile.shared.s8 	%r216, [%r5];
	ld.volatile.shared.s8 	%r217, [%r5+4];
	neg.s32 	%r218, %r217;
	setp.ne.s32 	%p59, %r216, %r218;
	selp.u16 	%rs11, 1, 0, %p59;
	st.volatile.shared.u8 	[%r5], %rs11;
	ld.volatile.shared.s8 	%r219, [%r5];
	ld.volatile.shared.s8 	%r220, [%r5+2];
	neg.s32 	%r221, %r220;
	setp.ne.s32 	%p60, %r219, %r221;
	selp.u16 	%rs12, 1, 0, %p60;
	st.volatile.shared.u8 	[%r5], %rs12;
	ld.volatile.shared.s8 	%r222, [%r5];
	ld.volatile.shared.s8 	%r223, [%r5+1];
	neg.s32 	%r224, %r223;
	setp.ne.s32 	%p61, %r222, %r224;
	selp.u16 	%rs13, 1, 0, %p61;
	st.volatile.shared.u8 	[%r5], %rs13;
	setp.ne.s32 	%p62, %r1, 0;
	@%p62 bra 	$L__BB4_122;
	ld.param.u64 	%rd480, [contiguous_sum_square2_bool_param_8];
	ld.param.u64 	%rd479, [contiguous_sum_square2_bool_param_0];
	ld.shared.u8 	%rs14, [sum_squaresdata_bool];
	cvt.u64.u32 	%rd475, %r2;
	mad.lo.s64 	%rd476, %rd480, %rd4, %rd475;
	cvta.to.global.u64 	%rd477, %rd479;
	add.s64 	%rd478, %rd477, %rd476;
	st.global.u8 	[%rd478], %rs14;
$L__BB4_122:
	ret;

}
	// .globl	contiguous_sum_square22_bool
.visible .entry contiguous_sum_square22_bool(
	.param .u64 .ptr .align 1 contiguous_sum_square22_bool_param_0,
	.param .u64 .ptr .align 1 contiguous_sum_square22_bool_param_1,
	.param .u64 contiguous_sum_square22_bool_param_2,
	.param .u64 contiguous_sum_square22_bool_param_3,
	.param .u64 contiguous_sum_square22_bool_param_4,
	.param .u64 contiguous_sum_square22_bool_param_5
)
{
	.reg .pred 	%p<17>;
	.reg .b16 	%rs<12>;
	.reg .b32 	%r<39>;
	.reg .b64 	%rd<24>;

	ld.param.u64 	%rd5, [contiguous_sum_square22_bool_param_0];
	ld.param.u64 	%rd8, [contiguous_sum_square22_bool_param_1];
	ld.param.u64 	%rd9, [contiguous_sum_square22_bool_param_2];
	ld.param.u64 	%rd6, [contiguous_sum_square22_bool_param_3];
	ld.param.u64 	%rd10, [contiguous_sum_square22_bool_param_4];
	ld.param.u64 	%rd7, [contiguous_sum_square22_bool_param_5];
	cvta.to.global.u64 	%rd1, %rd8;
	mov.u32 	%r1, %tid.x;
	mov.u32 	%r2, %ctaid.x;
	mov.u32 	%r38, %ntid.x;
	mul.lo.s32 	%r8, %r2, %r38;
	shl.b32 	%r9, %r8, 1;
	add.s32 	%r4, %r9, %r1;
	mov.u32 	%r10, sum_squaresdata_bool;
	add.s32 	%r5, %r10, %r1;
	mov.b16 	%rs1, 0;
	st.shared.u8 	[%r5], %rs1;
	mov.u32 	%r11, %ctaid.y;
	cvt.u64.u32 	%rd11, %r11;
	add.s64 	%rd2, %rd9, %rd11;
	setp.ge.u64 	%p1, %rd2, %rd10;
	@%p1 bra 	$L__BB5_12;
	add.s32 	%r12, %r4, %r38;
	cvt.u64.u32 	%rd3, %r12;
	setp.le.u64 	%p2, %rd6, %rd3;
	@%p2 bra 	$L__BB5_3;
	cvt.u64.u32 	%rd14, %r4;
	mul.lo.s64 	%rd15, %rd2, %rd6;
	add.s64 	%rd16, %rd15, %rd14;
	add.s64 	%rd17, %rd1, %rd16;
	ld.global.s8 	%r13, [%rd17];
	add.s64 	%rd18, %rd15, %rd3;
	add.s64 	%rd19, %rd1, %rd18;
	ld.global.s8 	%r14, [%rd19];
	neg.s32 	%r15, %r14;
	setp.ne.s32 	%p4, %r13, %r15;
	selp.u16 	%rs3, 1, 0, %p4;
	st.shared.u8 	[%r5], %rs3;
	bra.uni 	$L__BB5_5;
$L__BB5_3:
	cvt.u64.u32 	%rd4, %r4;
	setp.le.u64 	%p3, %rd6, %rd4;
	@%p3 bra 	$L__BB5_5;
	mad.lo.s64 	%rd12, %rd2, %rd6, %rd4;
	add.s64 	%rd13, %rd1, %rd12;
	ld.global.u8 	%rs2, [%rd13];
	st.shared.u8 	[%r5], %rs2;
$L__BB5_5:
	bar.sync 	0;
	setp.lt.u32 	%p5, %r38, 66;
	@%p5 bra 	$L__BB5_9;
$L__BB5_6:
	shr.u32 	%r7, %r38, 1;
	setp.ge.u32 	%p6, %r1, %r7;
	@%p6 bra 	$L__BB5_8;
	ld.shared.s8 	%r16, [%r5];
	add.s32 	%r17, %r5, %r7;
	ld.shared.s8 	%r18, [%r17];
	neg.s32 	%r19, %r18;
	setp.ne.s32 	%p7, %r16, %r19;
	selp.u16 	%rs4, 1, 0, %p7;
	st.shared.u8 	[%r5], %rs4;
$L__BB5_8:
	bar.sync 	0;
	setp.gt.u32 	%p8, %r38, 131;
	mov.u32 	%r38, %r7;
	@%p8 bra 	$L__BB5_6;
$L__BB5_9:
	setp.gt.u32 	%p9, %r1, 31;
	@%p9 bra 	$L__BB5_12;
	ld.volatile.shared.s8 	%r20, [%r5];
	ld.volatile.shared.s8 	%r21, [%r5+32];
	neg.s32 	%r22, %r21;
	setp.ne.s32 	%p10, %r20, %r22;
	selp.u16 	%rs5, 1, 0, %p10;
	st.volatile.shared.u8 	[%r5], %rs5;
	ld.volatile.shared.s8 	%r23, [%r5];
	ld.volatile.shared.s8 	%r24, [%r5+16];
	neg.s32 	%r25, %r24;
	setp.ne.s32 	%p11, %r23, %r25;
	selp.u16 	%rs6, 1, 0, %p11;
	st.volatile.shared.u8 	[%r5], %rs6;
	ld.volatile.shared.s8 	%r26, [%r5];
	ld.volatile.shared.s8 	%r27, [%r5+8];
	neg.s32 	%r28, %r27;
	setp.ne.s32 	%p12, %r26, %r28;
	selp.u16 	%rs7, 1, 0, %p12;
	st.volatile.shared.u8 	[%r5], %rs7;
	ld.volatile.shared.s8 	%r29, [%r5];
	ld.volatile.shared.s8 	%r30, [%r5+4];
	neg.s32 	%r31, %r30;
	setp.ne.s32 	%p13, %r29, %r31;
	selp.u16 	%rs8, 1, 0, %p13;
	st.volatile.shared.u8 	[%r5], %rs8;
	ld.volatile.shared.s8 	%r32, [%r5];
	ld.volatile.shared.s8 	%r33, [%r5+2];
	neg.s32 	%r34, %r33;
	setp.ne.s32 	%p14, %r32, %r34;
	selp.u16 	%rs9, 1, 0, %p14;
	st.volatile.shared.u8 	[%r5], %rs9;
	ld.volatile.shared.s8 	%r35, [%r5];
	ld.volatile.shared.s8 	%r36, [%r5+1];
	neg.s32 	%r37, %r36;
	setp.ne.s32 	%p15, %r35, %r37;
	selp.u16 	%rs10, 1, 0, %p15;
	st.volatile.shared.u8 	[%r5], %rs10;
	setp.ne.s32 	%p16, %r1, 0;
	@%p16 bra 	$L__BB5_12;
	ld.shared.u8 	%rs11, [sum_squaresdata_bool];
	cvt.u64.u32 	%rd20, %r2;
	mad.lo.s64 	%rd21, %rd7, %rd2, %rd20;
	cvta.to.global.u64 	%rd22, %rd5;
	add.s64 	%rd23, %rd22, %rd21;
	st.global.u8 	[%rd23], %rs11;
$L__BB5_12:
	ret;

}
	// .globl	contiguous_sum_square3_bool
.visible .entry contiguous_sum_square3_bool(
	.param .u64 .ptr .align 1 contiguous_sum_square3_bool_param_0,
	.param .u64 .ptr .align 1 contiguous_sum_square3_bool_param_1,
	.param .u64 .ptr .align 1 contiguous_sum_square3_bool_param_2,
	.param .u64 .ptr .align 1 contiguous_sum_square3_bool_param_3,
	.param .u64 contiguous_sum_square3_bool_param_4,
	.param .u64 contiguous_sum_square3_bool_param_5,
	.param .u64 contiguous_sum_square3_bool_param_6
)
{
	.reg .pred 	%p<54>;
	.reg .b16 	%rs<31>;
	.reg .b32 	%r<233>;
	.reg .b64 	%rd<306>;

	ld.param.u64 	%rd144, [contiguous_sum_square3_bool_param_0];
	ld.param.u64 	%rd145, [contiguous_sum_square3_bool_param_1];
	ld.param.u64 	%rd148, [contiguous_sum_square3_bool_param_2];
	ld.param.u64 	%rd149, [contiguous_sum_square3_bool_param_3];
	ld.param.u64 	%rd146, [contiguous_sum_square3_bool_param_4];
	ld.param.u64 	%rd147, [contiguous_sum_square3_bool_param_5];
	ld.param.u64 	%rd150, [contiguous_sum_square3_bool_param_6];
	cvta.to.global.u64 	%rd1, %rd149;
	cvta.to.global.u64 	%rd2, %rd148;
	mov.u32 	%r1, %tid.y;
	mov.u32 	%r2, %ntid.x;
	mov.u32 	%r3, %tid.x;
	mad.lo.s32 	%r61, %r1, %r2, %r3;
	mov.u32 	%r62, %ctaid.x;
	mad.lo.s32 	%r63, %r62, %r2, %r3;
	mov.u32 	%r4, %ctaid.y;
	mov.u32 	%r5, %ntid.y;
	mad.lo.s32 	%r64, %r4, %r5, %r1;
	mov.u32 	%r65, sum_squaresdata_bool;
	add.s32 	%r7, %r65, %r61;
	mov.b16 	%rs16, 0;
	st.shared.u8 	[%r7], %rs16;
	cvt.u64.u32 	%rd3, %r63;
	setp.le.u64 	%p1, %rd147, %rd3;
	cvt.u64.u32 	%rd152, %r64;
	setp.le.u64 	%p2, %rd150, %rd152;
	or.pred  	%p3, %p1, %p2;
	@%p3 bra 	$L__BB6_76;
	cvt.u32.u64 	%r66, %rd3;
	cvt.u32.u64 	%r67, %rd147;
	mad.lo.s32 	%r224, %r64, %r67, %r66;
	cvt.u32.u64 	%r9, %rd146;
	add.s32 	%r223, %r9, -1;
	setp.lt.s32 	%p4, %r223, 0;
	mov.b64 	%rd305, 0;
	@%p4 bra 	$L__BB6_59;
	setp.lt.u32 	%p5, %r223, 7;
	mov.b64 	%rd305, 0;
	@%p5 bra 	$L__BB6_30;
	add.s32 	%r219, %r9, -4;
	and.b32  	%r68, %r9, -8;
	neg.s32 	%r218, %r68;
	mov.b64 	%rd305, 0;
$L__BB6_4:
	.pragma "nounroll";
	add.s32 	%r16, %r219, 3;
	cvt.u64.u32 	%rd5, %r224;
	mul.wide.u32 	%rd157, %r16, 8;
	add.s64 	%rd158, %rd2, %rd157;
	ld.global.u64 	%rd6, [%rd158];
	and.b64  	%rd159, %rd6, -4294967296;
	setp.ne.s64 	%p6, %rd159, 0;
	@%p6 bra 	$L__BB6_6;
	cvt.u32.u64 	%r69, %rd6;
	cvt.u32.u64 	%r70, %rd5;
	div.u32 	%r71, %r70, %r69;
	mul.lo.s32 	%r72, %r71, %r69;
	sub.s32 	%r73, %r70, %r72;
	cvt.u64.u32 	%rd270, %r71;
	cvt.u64.u32 	%rd271, %r73;
	bra.uni 	$L__BB6_7;
$L__BB6_6:
	div.s64 	%rd270, %rd5, %rd6;
	mul.lo.s64 	%rd160, %rd270, %rd6;
	sub.s64 	%rd271, %rd5, %rd160;
$L__BB6_7:
	mul.wide.u32 	%rd161, %r16, 8;
	add.s64 	%rd162, %rd1, %rd161;
	ld.global.u64 	%rd163, [%rd162];
	mad.lo.s64 	%rd13, %rd163, %rd271, %rd305;
	add.s32 	%r17, %r219, 2;
	and.b64  	%rd14, %rd270, 4294967295;
	mul.wide.u32 	%rd164, %r17, 8;
	add.s64 	%rd165, %rd2, %rd164;
	ld.global.u64 	%rd15, [%rd165];
	and.b64  	%rd166, %rd15, -4294967296;
	setp.ne.s64 	%p7, %rd166, 0;
	@%p7 bra 	$L__BB6_9;
	cvt.u32.u64 	%r74, %rd15;
	cvt.u32.u64 	%r75, %rd14;
	div.u32 	%r76, %r75, %r74;
	mul.lo.s32 	%r77, %r76, %r74;
	sub.s32 	%r78, %r75, %r77;
	cvt.u64.u32 	%rd272, %r76;
	cvt.u64.u32 	%rd273, %r78;
	bra.uni 	$L__BB6_10;
$L__BB6_9:
	div.s64 	%rd272, %rd14, %rd15;
	mul.lo.s64 	%rd167, %rd272, %rd15;
	sub.s64 	%rd273, %rd14, %rd167;
$L__BB6_10:
	mul.wide.u32 	%rd168, %r17, 8;
	add.s64 	%rd169, %rd1, %rd168;
	ld.global.u64 	%rd170, [%rd169];
	mad.lo.s64 	%rd22, %rd170, %rd273, %rd13;
	add.s32 	%r18, %r219, 1;
	and.b64  	%rd23, %rd272, 4294967295;
	mul.wide.u32 	%rd171, %r18, 8;
	add.s64 	%rd172, %rd2, %rd171;
	ld.global.u64 	%rd24, [%rd172];
	and.b64  	%rd173, %rd24, -4294967296;
	setp.ne.s64 	%p8, %rd173, 0;
	@%p8 bra 	$L__BB6_12;
	cvt.u32.u64 	%r79, %rd24;
	cvt.u32.u64 	%r80, %rd23;
	div.u32 	%r81, %r80, %r79;
	mul.lo.s32 	%r82, %r81, %r79;
	sub.s32 	%r83, %r80, %r82;
	cvt.u64.u32 	%rd274, %r81;
	cvt.u64.u32 	%rd275, %r83;
	bra.uni 	$L__BB6_13;
$L__BB6_12:
	div.s64 	%rd274, %rd23, %rd24;
	mul.lo.s64 	%rd174, %rd274, %rd24;
	sub.s64 	%rd275, %rd23, %rd174;
$L__BB6_13:
	mul.wide.u32 	%rd175, %r18, 8;
	add.s64 	%rd176, %rd1, %rd175;
	ld.global.u64 	%rd177, [%rd176];
	mad.lo.s64 	%rd31, %rd177, %rd275, %rd22;
	and.b64  	%rd32, %rd274, 4294967295;
	mul.wide.u32 	%rd178, %r219, 8;
	add.s64 	%rd179, %rd2, %rd178;
	ld.global.u64 	%rd33, [%rd179];
	and.b64  	%rd180, %rd33, -4294967296;
	setp.ne.s64 	%p9, %rd180, 0;
	@%p9 bra 	$L__BB6_15;
	cvt.u32.u64 	%r84, %rd33;
	cvt.u32.u64 	%r85, %rd32;
	div.u32 	%r86, %r85, %r84;
	mul.lo.s32 	%r87, %r86, %r84;
	sub.s32 	%r88, %r85, %r87;
	cvt.u64.u32 	%rd276, %r86;
	cvt.u64.u32 	%rd277, %r88;
	bra.uni 	$L__BB6_16;
$L__BB6_15:
	div.s64 	%rd276, %rd32, %rd33;
	mul.lo.s64 	%rd181, %rd276, %rd33;
	sub.s64 	%rd277, %rd32, %rd181;
$L__BB6_16:
	mul.wide.u32 	%rd182, %r219, 8;
	add.s64 	%rd183, %rd1, %rd182;
	ld.global.u64 	%rd184, [%rd183];
	mad.lo.s64 	%rd40, %rd184, %rd277, %rd31;
	add.s32 	%r19, %r219, -1;
	and.b64  	%rd41, %rd276, 4294967295;
	mul.wide.u32 	%rd185, %r19, 8;
	add.s64 	%rd186, %rd2, %rd185;
	ld.global.u64 	%rd42, [%rd186];
	and.b64  	%rd187, %rd42, -4294967296;
	setp.ne.s64 	%p10, %rd187, 0;
	@%p10 bra 	$L__BB6_18;
	cvt.u32.u64 	%r89, %rd42;
	cvt.u32.u64 	%r90, %rd41;
	div.u32 	%r91, %r90, %r89;
	mul.lo.s32 	%r92, %r91, %r89;
	sub.s32 	%r93, %r90, %r92;
	cvt.u64.u32 	%rd278, %r91;
	cvt.u64.u32 	%rd279, %r93;
	bra.uni 	$L__BB6_19;
$L__BB6_18:
	div.s64 	%rd278, %rd41, %rd42;
	mul.lo.s64 	%rd188, %rd278, %rd42;
	sub.s64 	%rd279, %rd41, %rd188;
$L__BB6_19:
	mul.wide.u32 	%rd189, %r19, 8;
	add.s64 	%rd190, %rd1, %rd189;
	ld.global.u64 	%rd191, [%rd190];
	mad.lo.s64 	%rd49, %rd191, %rd279, %rd40;
	add.s32 	%r20, %r219, -2;
	and.b64  	%rd50, %rd278, 4294967295;
	mul.wide.u32 	%rd192, %r20, 8;
	add.s64 	%rd193, %rd2, %rd192;
	ld.global.u64 	%rd51, [%rd193];
	and.b64  	%rd194, %rd51, -4294967296;
	setp.ne.s64 	%p11, %rd194, 0;
	@%p11 bra 	$L__BB6_21;
	cvt.u32.u64 	%r94, %rd51;
	cvt.u32.u64 	%r95, %rd50;
	div.u32 	%r96, %r95, %r94;
	mul.lo.s32 	%r97, %r96, %r94;
	sub.s32 	%r98, %r95, %r97;
	cvt.u64.u32 	%rd280, %r96;
	cvt.u64.u32 	%rd281, %r98;
	bra.uni 	$L__BB6_22;
$L__BB6_21:
	div.s64 	%rd280, %rd50, %rd51;
	mul.lo.s64 	%rd195, %rd280, %rd51;
	sub.s64 	%rd281, %rd50, %rd195;
$L__BB6_22:
	mul.wide.u32 	%rd196, %r20, 8;
	add.s64 	%rd197, %rd1, %rd196;
	ld.global.u64 	%rd198, [%rd197];
	mad.lo.s64 	%rd58, %rd198, %rd281, %rd49;
	add.s32 	%r21, %r219, -3;
	and.b64  	%rd59, %rd280, 4294967295;
	mul.wide.u32 	%rd199, %r21, 8;
	add.s64 	%rd200, %rd2, %rd199;
	ld.global.u64 	%rd60, [%rd200];
	and.b64  	%rd201, %rd60, -4294967296;
	setp.ne.s64 	%p12, %rd201, 0;
	@%p12 bra 	$L__BB6_24;
	cvt.u32.u64 	%r99, %rd60;
	cvt.u32.u64 	%r100, %rd59;
	div.u32 	%r101, %r100, %r99;
	mul.lo.s32 	%r102, %r101, %r99;
	sub.s32 	%r103, %r100, %r102;
	cvt.u64.u32 	%rd282, %r101;
	cvt.u64.u32 	%rd283, %r103;
	bra.uni 	$L__BB6_25;
$L__BB6_24:
	div.s64 	%rd282, %rd59, %rd60;
	mul.lo.s64 	%rd202, %rd282, %rd60;
	sub.s64 	%rd283, %rd59, %rd202;
$L__BB6_25:
	mul.wide.u32 	%rd203, %r21, 8;
	add.s64 	%rd204, %rd1, %rd203;
	ld.global.u64 	%rd205, [%rd204];
	mad.lo.s64 	%rd67, %rd205, %rd283, %rd58;
	and.b64  	%rd68, %rd282, 4294967295;
	add.s32 	%r104, %r219, -4;
	mul.wide.u32 	%rd206, %r104, 8;
	add.s64 	%rd207, %rd2, %rd206;
	ld.global.u64 	%rd69, [%rd207];
	and.b64  	%rd208, %rd69, -4294967296;
	setp.ne.s64 	%p13, %rd208, 0;
	@%p13 bra 	$L__BB6_27;
	cvt.u32.u64 	%r105, %rd69;
	cvt.u32.u64 	%r106, %rd68;
	div.u32 	%r107, %r106, %r105;
	mul.lo.s32 	%r108, %r107, %r105;
	sub.s32 	%r109, %r106, %r108;
	cvt.u64.u32 	%rd284, %r107;
	cvt.u64.u32 	%rd285, %r109;
	bra.uni 	$L__BB6_28;
$L__BB6_27:
	div.s64 	%rd284, %rd68, %rd69;
	mul.lo.s64 	%rd209, %rd284, %rd69;
	sub.s64 	%rd285, %rd68, %rd209;
$L__BB6_28:
	mul.wide.u32 	%rd210, %r104, 8;
	add.s64 	%rd211, %rd1, %rd210;
	ld.global.u64 	%rd212, [%rd211];
	mad.lo.s64 	%rd305, %rd212, %rd285, %rd67;
	cvt.u32.u64 	%r224, %rd284;
	add.s32 	%r219, %r219, -8;
	add.s32 	%r218, %r218, 8;
	setp.ne.s32 	%p14, %r218, 0;
	@%p14 bra 	$L__BB6_4;
	add.s32 	%r223, %r219, 3;
$L__BB6_30:
	and.b32  	%r28, %r9, 7;
	setp.eq.s32 	%p15, %r28, 0;
	@%p15 bra 	$L__BB6_59;
	and.b32  	%r29, %r9, 3;
	setp.lt.u32 	%p16, %r28, 4;
	@%p16 bra 	$L__BB6_45;
	cvt.u64.u32 	%rd79, %r224;
	mul.wide.u32 	%rd214, %r223, 8;
	add.s64 	%rd215, %rd2, %rd214;
	ld.global.u64 	%rd80, [%rd215];
	and.b64  	%rd216, %rd80, -4294967296;
	setp.ne.s64 	%p17, %rd216, 0;
	@%p17 bra 	$L__BB6_34;
	cvt.u32.u64 	%r111, %rd80;
	cvt.u32.u64 	%r112, %rd79;
	div.u32 	%r113, %r112, %r111;
	mul.lo.s32 	%r114, %r113, %r111;
	sub.s32 	%r115, %r112, %r114;
	cvt.u64.u32 	%rd288, %r113;
	cvt.u64.u32 	%rd289, %r115;
	bra.uni 	$L__BB6_35;
$L__BB6_34:
	div.s64 	%rd288, %rd79, %rd80;
	mul.lo.s64 	%rd217, %rd288, %rd80;
	sub.s64 	%rd289, %rd79, %rd217;
$L__BB6_35:
	mul.wide.u32 	%rd218, %r223, 8;
	add.s64 	%rd219, %rd1, %rd218;
	ld.global.u64 	%rd220, [%rd219];
	mad.lo.s64 	%rd87, %rd220, %rd289, %rd305;
	add.s32 	%r30, %r223, -1;
	and.b64  	%rd88, %rd288, 4294967295;
	mul.wide.u32 	%rd221, %r30, 8;
	add.s64 	%rd222, %rd2, %rd221;
	ld.global.u64 	%rd89, [%rd222];
	and.b64  	%rd223, %rd89, -4294967296;
	setp.ne.s64 	%p18, %rd223, 0;
	@%p18 bra 	$L__BB6_37;
	cvt.u32.u64 	%r116, %rd89;
	cvt.u32.u64 	%r117, %rd88;
	div.u32 	%r118, %r117, %r116;
	mul.lo.s32 	%r119, %r118, %r116;
	sub.s32 	%r120, %r117, %r119;
	cvt.u64.u32 	%rd290, %r118;
	cvt.u64.u32 	%rd291, %r120;
	bra.uni 	$L__BB6_38;
$L__BB6_37:
	div.s64 	%rd290, %rd88, %rd89;
	mul.lo.s64 	%rd224, %rd290, %rd89;
	sub.s64 	%rd291, %rd88, %rd224;
$L__BB6_38:
	mul.wide.u32 	%rd225, %r30, 8;
	add.s64 	%rd226, %rd1, %rd225;
	ld.global.u64 	%rd227, [%rd226];
	mad.lo.s64 	%rd96, %rd227, %rd291, %rd87;
	add.s32 	%r31, %r223, -2;
	and.b64  	%rd97, %rd290, 4294967295;
	mul.wide.u32 	%rd228, %r31, 8;
	add.s64 	%rd229, %rd2, %rd228;
	ld.global.u64 	%rd98, [%rd229];
	and.b64  	%rd230, %rd98, -4294967296;
	setp.ne.s64 	%p19, %rd230, 0;
	@%p19 bra 	$L__BB6_40;
	cvt.u32.u64 	%r121, %rd98;
	cvt.u32.u64 	%r122, %rd97;
	div.u32 	%r123, %r122, %r121;
	mul.lo.s32 	%r124, %r123, %r121;
	sub.s32 	%r125, %r122, %r124;
	cvt.u64.u32 	%rd292, %r123;
	cvt.u64.u32 	%rd293, %r125;
	bra.uni 	$L__BB6_41;
$L__BB6_40:
	div.s64 	%rd292, %rd97, %rd98;
	mul.lo.s64 	%rd231, %rd292, %rd98;
	sub.s64 	%rd293, %rd97, %rd231;
$L__BB6_41:
	mul.wide.u32 	%rd232, %r31, 8;
	add.s64 	%rd233, %rd1, %rd232;
	ld.global.u64 	%rd234, [%rd233];
	mad.lo.s64 	%rd105, %rd234, %rd293, %rd96;
	add.s32 	%r32, %r223, -3;
	and.b64  	%rd106, %rd292, 4294967295;
	mul.wide.u32 	%rd235, %r32, 8;
	add.s64 	%rd236, %rd2, %rd235;
	ld.global.u64 	%rd107, [%rd236];
	and.b64  	%rd237, %rd107, -4294967296;
	setp.ne.s64 	%p20, %rd237, 0;
	@%p20 bra 	$L__BB6_43;
	cvt.u32.u64 	%r126, %rd107;
	cvt.u32.u64 	%r127, %rd106;
	div.u32 	%r128, %r127, %r126;
	mul.lo.s32 	%r129, %r128, %r126;
	sub.s32 	%r130, %r127, %r129;
	cvt.u64.u32 	%rd294, %r128;
	cvt.u64.u32 	%rd295, %r130;
	bra.uni 	$L__BB6_44;
$L__BB6_43:
	div.s64 	%rd294, %rd106, %rd107;
	mul.lo.s64 	%rd238, %rd294, %rd107;
	sub.s64 	%rd295, %rd106, %rd238;
$L__BB6_44:
	mul.wide.u32 	%rd239, %r32, 8;
	add.s64 	%rd240, %rd1, %rd239;
	ld.global.u64 	%rd241, [%rd240];
	mad.lo.s64 	%rd305, %rd241, %rd295, %rd105;
	cvt.u32.u64 	%r224, %rd294;
	add.s32 	%r223, %r223, -4;
$L__BB6_45:
	setp.eq.s32 	%p21, %r29, 0;
	@%p21 bra 	$L__BB6_59;
	setp.eq.s32 	%p22, %r29, 1;
	@%p22 bra 	$L__BB6_54;
	cvt.u64.u32 	%rd117, %r224;
	mul.wide.u32 	%rd243, %r223, 8;
	add.s64 	%rd244, %rd2, %rd243;
	ld.global.u64 	%rd118, [%rd244];
	and.b64  	%rd245, %rd118, -4294967296;
	setp.ne.s64 	%p23, %rd245, 0;
	@%p23 bra 	$L__BB6_49;
	cvt.u32.u64 	%r131, %rd118;
	cvt.u32.u64 	%r132, %rd117;
	div.u32 	%r133, %r132, %r131;
	mul.lo.s32 	%r134, %r133, %r131;
	sub.s32 	%r135, %r132, %r134;
	cvt.u64.u32 	%rd298, %r133;
	cvt.u64.u32 	%rd299, %r135;
	bra.uni 	$L__BB6_50;
$L__BB6_49:
	div.s64 	%rd298, %rd117, %rd118;
	mul.lo.s64 	%rd246, %rd298, %rd118;
	sub.s64 	%rd299, %rd117, %rd246;
$L__BB6_50:
	add.s64 	%rd248, %rd1, %rd243;
	ld.global.u64 	%rd249, [%rd248];
	mad.lo.s64 	%rd125, %rd249, %rd299, %rd305;
	add.s32 	%r37, %r223, -1;
	and.b64  	%rd126, %rd298, 4294967295;
	mul.wide.u32 	%rd250, %r37, 8;
	add.s64 	%rd251, %rd2, %rd250;
	ld.global.u64 	%rd127, [%rd251];
	and.b64  	%rd252, %rd127, -4294967296;
	setp.ne.s64 	%p24, %rd252, 0;
	@%p24 bra 	$L__BB6_52;
	cvt.u32.u64 	%r136, %rd127;
	cvt.u32.u64 	%r137, %rd126;
	div.u32 	%r138, %r137, %r136;
	mul.lo.s32 	%r139, %r138, %r136;
	sub.s32 	%r140, %r137, %r139;
	cvt.u64.u32 	%rd300, %r138;
	cvt.u64.u32 	%rd301, %r140;
	bra.uni 	$L__BB6_53;
$L__BB6_52:
	div.s64 	%rd300, %rd126, %rd127;
	mul.lo.s64 	%rd253, %rd300, %rd127;
	sub.s64 	%rd301, %rd126, %rd253;
$L__BB6_53:
	add.s64 	%rd255, %rd1, %rd250;
	ld.global.u64 	%rd256, [%rd255];
	mad.lo.s64 	%rd305, %rd256, %rd301, %rd125;
	cvt.u32.u64 	%r224, %rd300;
	add.s32 	%r223, %r223, -2;
$L__BB6_54:
	and.b32  	%r141, %r9, 1;
	setp.eq.b32 	%p25, %r141, 1;
	not.pred 	%p26, %p25;
	@%p26 bra 	$L__BB6_59;
	cvt.u64.u32 	%rd137, %r224;
	mul.wide.u32 	%rd257, %r223, 8;
	add.s64 	%rd258, %rd2, %rd257;
	ld.global.u64 	%rd138, [%rd258];
	and.b64  	%rd259, %rd138, -4294967296;
	setp.ne.s64 	%p27, %rd259, 0;
	@%p27 bra 	$L__BB6_57;
	cvt.u32.u64 	%r142, %rd138;
	cvt.u32.u64 	%r143, %rd137;
	rem.u32 	%r144, %r143, %r142;
	cvt.u64.u32 	%rd304, %r144;
	bra.uni 	$L__BB6_58;
$L__BB6_57:
	rem.s64 	%rd304, %rd137, %rd138;
$L__BB6_58:
	add.s64 	%rd261, %rd1, %rd257;
	ld.global.u64 	%rd262, [%rd261];
	mad.lo.s64 	%rd305, %rd262, %rd304, %rd305;
$L__BB6_59:
	cvta.to.global.u64 	%rd263, %rd145;
	add.s64 	%rd264, %rd263, %rd305;
	ld.global.u8 	%rs17, [%rd264];
	setp.ne.s16 	%p28, %rs17, 0;
	selp.u16 	%rs18, 1, 0, %p28;
	st.shared.u8 	[%r7], %rs18;
	bar.sync 	0;
	setp.ne.s32 	%p29, %r1, 0;
	@%p29 bra 	$L__BB6_76;
	setp.gt.u32 	%p30, %r5, 1;
	@%p30 bra 	$L__BB6_62;
	mov.u32 	%r145, sum_squaresdata_bool;
	add.s32 	%r146, %r145, %r3;
	ld.shared.u8 	%rs29, [%r146];
	bra.uni 	$L__BB6_75;
$L__BB6_62:
	mov.u32 	%r148, sum_squaresdata_bool;
	add.s32 	%r42, %r148, %r3;
	ld.shared.u8 	%rs29, [%r42];
	add.s32 	%r43, %r5, -1;
	add.s32 	%r149, %r5, -2;
	and.b32  	%r44, %r43, 7;
	setp.lt.u32 	%p31, %r149, 7;
	mov.b32 	%r231, 1;
	@%p31 bra 	$L__BB6_66;
	and.b32  	%r151, %r43, -8;
	neg.s32 	%r229, %r151;
	add.s32 	%r152, %r3, %r2;
	add.s32 	%r227, %r148, %r152;
	shl.b32 	%r47, %r2, 3;
	mov.b32 	%r228, 0;
$L__BB6_64:
	.pragma "nounroll";
	cvt.u32.u16 	%r154, %rs29;
	cvt.s32.s8 	%r155, %r154;
	ld.shared.s8 	%r156, [%r227];
	neg.s32 	%r157, %r156;
	setp.ne.s32 	%p32, %r155, %r157;
	selp.u32 	%r158, 1, 0, %p32;
	add.s32 	%r159, %r227, %r2;
	ld.shared.s8 	%r160, [%r159];
	neg.s32 	%r161, %r160;
	setp.ne.s32 	%p33, %r158, %r161;
	selp.u32 	%r162, 1, 0, %p33;
	add.s32 	%r163, %r159, %r2;
	ld.shared.s8 	%r164, [%r163];
	neg.s32 	%r165, %r164;
	setp.ne.s32 	%p34, %r162, %r165;
	selp.u32 	%r166, 1, 0, %p34;
	add.s32 	%r167, %r163, %r2;
	ld.shared.s8 	%r168, [%r167];
	neg.s32 	%r169, %r168;
	setp.ne.s32 	%p35, %r166, %r169;
	selp.u32 	%r170, 1, 0, %p35;
	add.s32 	%r171, %r167, %r2;
	ld.shared.s8 	%r172, [%r171];
	neg.s32 	%r173, %r172;
	setp.ne.s32 	%p36, %r170, %r173;
	selp.u32 	%r174, 1, 0, %p36;
	add.s32 	%r175, %r171, %r2;
	ld.shared.s8 	%r176, [%r175];
	neg.s32 	%r177, %r176;
	setp.ne.s32 	%p37, %r174, %r177;
	selp.u32 	%r178, 1, 0, %p37;
	add.s32 	%r179, %r175, %r2;
	ld.shared.s8 	%r180, [%r179];
	neg.s32 	%r181, %r180;
	setp.ne.s32 	%p38, %r178, %r181;
	selp.u32 	%r182, 1, 0, %p38;
	add.s32 	%r183, %r179, %r2;
	ld.shared.s8 	%r184, [%r183];
	neg.s32 	%r185, %r184;
	setp.ne.s32 	%p39, %r182, %r185;
	selp.u16 	%rs29, 1, 0, %p39;
	add.s32 	%r229, %r229, 8;
	add.s32 	%r228, %r228, 8;
	add.s32 	%r227, %r227, %r47;
	setp.ne.s32 	%p40, %r229, 0;
	@%p40 bra 	$L__BB6_64;
	add.s32 	%r231, %r228, 1;
$L__BB6_66:
	setp.eq.s32 	%p41, %r44, 0;
	@%p41 bra 	$L__BB6_74;
	and.b32  	%r56, %r43, 3;
	setp.lt.u32 	%p42, %r44, 4;
	@%p42 bra 	$L__BB6_69;
	cvt.u32.u16 	%r186, %rs29;
	cvt.s32.s8 	%r187, %r186;
	mad.lo.s32 	%r188, %r231, %r2, %r42;
	ld.shared.s8 	%r189, [%r188];
	neg.s32 	%r190, %r189;
	setp.ne.s32 	%p43, %r187, %r190;
	selp.u32 	%r191, 1, 0, %p43;
	add.s32 	%r192, %r188, %r2;
	ld.shared.s8 	%r193, [%r192];
	neg.s32 	%r194, %r193;
	setp.ne.s32 	%p44, %r191, %r194;
	selp.u32 	%r195, 1, 0, %p44;
	add.s32 	%r196, %r192, %r2;
	ld.shared.s8 	%r197, [%r196];
	neg.s32 	%r198, %r197;
	setp.ne.s32 	%p45, %r195, %r198;
	selp.u32 	%r199, 1, 0, %p45;
	add.s32 	%r200, %r196, %r2;
	ld.shared.s8 	%r201, [%r200];
	neg.s32 	%r202, %r201;
	setp.ne.s32 	%p46, %r199, %r202;
	add.s32 	%r231, %r231, 4;
	selp.u16 	%rs29, 1, 0, %p46;
$L__BB6_69:
	setp.eq.s32 	%p47, %r56, 0;
	@%p47 bra 	$L__BB6_74;
	setp.eq.s32 	%p48, %r56, 1;
	@%p48 bra 	$L__BB6_72;
	cvt.u32.u16 	%r203, %rs29;
	cvt.s32.s8 	%r204, %r203;
	mad.lo.s32 	%r205, %r231, %r2, %r42;
	ld.shared.s8 	%r206, [%r205];
	neg.s32 	%r207, %r206;
	setp.ne.s32 	%p49, %r204, %r207;
	selp.u32 	%r208, 1, 0, %p49;
	add.s32 	%r209, %r205, %r2;
	ld.shared.s8 	%r210, [%r209];
	neg.s32 	%r211, %r210;
	setp.ne.s32 	%p50, %r208, %r211;
	add.s32 	%r231, %r231, 2;
	selp.u16 	%rs29, 1, 0, %p50;
$L__BB6_72:
	and.b32  	%r212, %r43, 1;
	setp.eq.b32 	%p51, %r212, 1;
	not.pred 	%p52, %p51;
	@%p52 bra 	$L__BB6_74;
	cvt.u32.u16 	%r213, %rs29;
	cvt.s32.s8 	%r214, %r213;
	mad.lo.s32 	%r215, %r231, %r2, %r42;
	ld.shared.s8 	%r216, [%r215];
	neg.s32 	%r217, %r216;
	setp.ne.s32 	%p53, %r214, %r217;
	selp.u16 	%rs29, 1, 0, %p53;
$L__BB6_74:
	st.shared.u8 	[%r42], %rs29;
$L__BB6_75:
	cvt.u64.u32 	%rd265, %r4;
	mad.lo.s64 	%rd266, %rd147, %rd265, %rd3;
	cvta.to.global.u64 	%rd267, %rd144;
	add.s64 	%rd268, %rd267, %rd266;
	st.global.u8 	[%rd268], %rs29;
$L__BB6_76:
	ret;

}
	// .globl	contiguous_sum_square33_bool
.visible .entry contiguous_sum_square33_bool(
	.param .u64 .ptr .align 1 contiguous_sum_square33_bool_param_0,
	.param .u64 .ptr .align 1 contiguous_sum_square33_bool_param_1,
	.param .u64 contiguous_sum_square33_bool_param_2,
	.param .u64 contiguous_sum_square33_bool_param_3,
	.param .u64 contiguous_sum_square33_bool_param_4
)
{
	.reg .pred 	%p<29>;
	.reg .b16 	%rs<30>;
	.reg .b32 	%r<114>;
	.reg .b64 	%rd<15>;

	ld.param.u64 	%rd2, [contiguous_sum_square33_bool_param_0];
	ld.param.u64 	%rd3, [contiguous_sum_square33_bool_param_1];
	ld.param.u64 	%rd4, [contiguous_sum_square33_bool_param_3];
	ld.param.u64 	%rd5, [contiguous_sum_square33_bool_param_4];
	mov.u32 	%r1, %tid.y;
	mov.u32 	%r2, %ntid.x;
	mov.u32 	%r3, %tid.x;
	mad.lo.s32 	%r27, %r1, %r2, %r3;
	mov.u32 	%r28, %ctaid.x;
	mad.lo.s32 	%r29, %r28, %r2, %r3;
	mov.u32 	%r4, %ctaid.y;
	mov.u32 	%r5, %ntid.y;
	mad.lo.s32 	%r30, %r4, %r5, %r1;
	mov.u32 	%r31, sum_squaresdata_bool;
	add.s32 	%r7, %r31, %r27;
	mov.b16 	%rs16, 0;
	st.shared.u8 	[%r7], %rs16;
	cvt.u64.u32 	%rd1, %r29;
	setp.le.u64 	%p1, %rd4, %rd1;
	cvt.u64.u32 	%rd7, %r30;
	setp.le.u64 	%p2, %rd5, %rd7;
	or.pred  	%p3, %p1, %p2;
	@%p3 bra 	$L__BB7_18;
	cvt.u32.u64 	%r32, %rd1;
	cvta.to.global.u64 	%rd8, %rd3;
	cvt.u32.u64 	%r33, %rd4;
	mad.lo.s32 	%r34, %r30, %r33, %r32;
	cvt.u64.u32 	%rd9, %r34;
	add.s64 	%rd10, %rd8, %rd9;
	ld.global.u8 	%rs17, [%rd10];
	st.shared.u8 	[%r7], %rs17;
	bar.sync 	0;
	setp.ne.s32 	%p4, %r1, 0;
	@%p4 bra 	$L__BB7_18;
	setp.gt.u32 	%p5, %r5, 1;
	@%p5 bra 	$L__BB7_4;
	add.s32 	%r36, %r31, %r3;
	ld.shared.u8 	%rs28, [%r36];
	bra.uni 	$L__BB7_17;
$L__BB7_4:
	add.s32 	%r8, %r31, %r3;
	ld.shared.u8 	%rs28, [%r8];
	add.s32 	%r9, %r5, -1;
	add.s32 	%r39, %r5, -2;
	and.b32  	%r10, %r9, 7;
	setp.lt.u32 	%p6, %r39, 7;
	mov.b32 	%r112, 1;
	@%p6 bra 	$L__BB7_8;
	and.b32  	%r41, %r9, -8;
	neg.s32 	%r110, %r41;
	add.s32 	%r42, %r3, %r2;
	add.s32 	%r108, %r31, %r42;
	shl.b32 	%r13, %r2, 3;
	mov.b32 	%r109, 0;
$L__BB7_6:
	.pragma "nounroll";
	cvt.u32.u16 	%r44, %rs28;
	cvt.s32.s8 	%r45, %r44;
	ld.shared.s8 	%r46, [%r108];
	neg.s32 	%r47, %r46;
	setp.ne.s32 	%p7, %r45, %r47;
	selp.u32 	%r48, 1, 0, %p7;
	add.s32 	%r49, %r108, %r2;
	ld.shared.s8 	%r50, [%r49];
	neg.s32 	%r51, %r50;
	setp.ne.s32 	%p8, %r48, %r51;
	selp.u32 	%r52, 1, 0, %p8;
	add.s32 	%r53, %r49, %r2;
	ld.shared.s8 	%r54, [%r53];
	neg.s32 	%r55, %r54;
	setp.ne.s32 	%p9, %r52, %r55;
	selp.u32 	%r56, 1, 0, %p9;
	add.s32 	%r57, %r53, %r2;
	ld.shared.s8 	%r58, [%r57];
	neg.s32 	%r59, %r58;
	setp.ne.s32 	%p10, %r56, %r59;
	selp.u32 	%r60, 1, 0, %p10;
	add.s32 	%r61, %r57, %r2;
	ld.shared.s8 	%r62, [%r61];
	neg.s32 	%r63, %r62;
	setp.ne.s32 	%p11, %r60, %r63;
	selp.u32 	%r64, 1, 0, %p11;
	add.s32 	%r65, %r61, %r2;
	ld.shared.s8 	%r66, [%r65];
	neg.s32 	%r67, %r66;
	setp.ne.s32 	%p12, %r64, %r67;
	selp.u32 	%r68, 1, 0, %p12;
	add.s32 	%r69, %r65, %r2;
	ld.shared.s8 	%r70, [%r69];
	neg.s32 	%r71, %r70;
	setp.ne.s32 	%p13, %r68, %r71;
	selp.u32 	%r72, 1, 0, %p13;
	add.s32 	%r73, %r69, %r2;
	ld.shared.s8 	%r74, [%r73];
	neg.s32 	%r75, %r74;
	setp.ne.s32 	%p14, %r72, %r75;
	selp.u16 	%rs28, 1, 0, %p14;
	add.s32 	%r110, %r110, 8;
	add.s32 	%r109, %r109, 8;
	add.s32 	%r108, %r108, %r13;
	setp.ne.s32 	%p15, %r110, 0;
	@%p15 bra 	$L__BB7_6;
	add.s32 	%r112, %r109, 1;
$L__BB7_8:
	setp.eq.s32 	%p16, %r10, 0;
	@%p16 bra 	$L__BB7_16;
	and.b32  	%r22, %r9, 3;
	setp.lt.u32 	%p17, %r10, 4;
	@%p17 bra 	$L__BB7_11;
	cvt.u32.u16 	%r76, %rs28;
	cvt.s32.s8 	%r77, %r76;
	mad.lo.s32 	%r78, %r112, %r2, %r8;
	ld.shared.s8 	%r79, [%r78];
	neg.s32 	%r80, %r79;
	setp.ne.s32 	%p18, %r77, %r80;
	selp.u32 	%r81, 1, 0, %p18;
	add.s32 	%r82, %r78, %r2;
	ld.shared.s8 	%r83, [%r82];
	neg.s32 	%r84, %r83;
	setp.ne.s32 	%p19, %r81, %r84;
	selp.u32 	%r85, 1, 0, %p19;
	add.s32 	%r86, %r82, %r2;
	ld.shared.s8 	%r87, [%r86];
	neg.s32 	%r88, %r87;
	setp.ne.s32 	%p20, %r85, %r88;
	selp.u32 	%r89, 1, 0, %p20;
	add.s32 	%r90, %r86, %r2;
	ld.shared.s8 	%r91, [%r90];
	neg.s32 	%r92, %r91;
	setp.ne.s32 	%p21, %r89, %r92;
	add.s32 	%r112, %r112, 4;
	selp.u16 	%rs28, 1, 0, %p21;
$L__BB7_11:
	setp.eq.s32 	%p22, %r22, 0;
	@%p22 bra 	$L__BB7_16;
	setp.eq.s32 	%p23, %r22, 1;
	@%p23 bra 	$L__BB7_14;
	cvt.u32.u16 	%r93, %rs28;
	cvt.s32.s8 	%r94, %r93;
	mad.lo.s32 	%r95, %r112, %r2, %r8;
	ld.shared.s8 	%r96, [%r95];
	neg.s32 	%r97, %r96;
	setp.ne.s32 	%p24, %r94, %r97;
	selp.u32 	%r98, 1, 0, %p24;
	add.s32 	%r99, %r95, %r2;
	ld.shared.s8 	%r100, [%r99];
	neg.s32 	%r101, %r100;
	setp.ne.s32 	%p25, %r98, %r101;
	add.s32 	%r112, %r112, 2;
	selp.u16 	%rs28, 1, 0, %p25;
$L__BB7_14:
	and.b32  	%r102, %r9, 1;
	setp.eq.b32 	%p26, %r102, 1;
	not.pred 	%p27, %p26;
	@%p27 bra 	$L__BB7_16;
	cvt.u32.u16 	%r103, %rs28;
	cvt.s32.s8 	%r104, %r103;
	mad.lo.s32 	%r105, %r112, %r2, %r8;
	ld.shared.s8 	%r106, [%r105];
	neg.s32 	%r107, %r106;
	setp.ne.s32 	%p28, %r104, %r107;
	selp.u16 	%rs28, 1, 0, %p28;
$L__BB7_16:
	st.shared.u8 	[%r8], %rs28;
$L__BB7_17:
	cvt.u64.u32 	%rd11, %r4;
	mad.lo.s64 	%rd12, %rd4, %rd11, %rd1;
	cvta.to.global.u64 	%rd13, %rd2;
	add.s64 	%rd14, %rd13, %rd12;
	st.global.u8 	[%rd14], %rs28;
$L__BB7_18:
	ret;

}
	// .globl	contiguous_sum_square_i8
.visible .entry contiguous_sum_square_i8(
	.param .u64 .ptr .align 1 contiguous_sum_square_i8_param_0,
	.param .u64 .ptr .align 1 contiguous_sum_square_i8_param_1,
	.param .u64 contiguous_sum_square_i8_param_2
)
{
	.reg .pred 	%p<8>;
	.reg .b16 	%rs<30>;
	.reg .b32 	%r<14>;
	.reg .b64 	%rd<14>;

	ld.param.u64 	%rd4, [contiguous_sum_square_i8_param_0];
	ld.param.u64 	%rd6, [contiguous_sum_square_i8_param_1];
	ld.param.u64 	%rd5, [contiguous_sum_square_i8_param_2];
	cvta.to.global.u64 	%rd1, %rd6;
	mov.u32 	%r1, %tid.x;
	mov.u32 	%r2, %ctaid.x;
	mov.u32 	%r13, %ntid.x;
	mul.lo.s32 	%r8, %r2, %r13;
	shl.b32 	%r9, %r8, 1;
	add.s32 	%r4, %r9, %r1;
	mov.u32 	%r10, sum_squaresdata_i8;
	add.s32 	%r5, %r10, %r1;
	mov.b16 	%rs1, 0;
	st.shared.u8 	[%r5], %rs1;
	add.s32 	%r11, %r4, %r13;
	cvt.u64.u32 	%rd2, %r11;
	setp.le.u64 	%p1, %rd5, %rd2;
	@%p1 bra 	$L__BB8_2;
	cvt.u64.u32 	%rd8, %r4;
	add.s64 	%rd9, %rd1, %rd8;
	ld.global.u8 	%rs4, [%rd9];
	mul.lo.s16 	%rs5, %rs4, %rs4;
	add.s64 	%rd10, %rd1, %rd2;
	ld.global.u8 	%rs6, [%rd10];
	mad.lo.s16 	%rs7, %rs6, %rs6, %rs5;
	st.shared.u8 	[%r5], %rs7;
	bra.uni 	$L__BB8_4;
$L__BB8_2:
	cvt.u64.u32 	%rd3, %r4;
	setp.le.u64 	%p2, %rd5, %rd3;
	@%p2 bra 	$L__BB8_4;
	add.s64 	%rd7, %rd1, %rd3;
	ld.global.u8 	%rs2, [%rd7];
	mul.lo.s16 	%rs3, %rs2, %rs2;
	st.shared.u8 	[%r5], %rs3;
$L__BB8_4:
	bar.sync 	0;
	setp.lt.u32 	%p3, %r13, 66;
	@%p3 bra 	$L__BB8_8;
$L__BB8_5:
	shr.u32 	%r7, %r13, 1;
	setp.ge.u32 	%p4, %r1, %r7;
	@%p4 bra 	$L__BB8_7;
	ld.shared.u8 	%rs8, [%r5];
	add.s32 	%r12, %r5, %r7;
	ld.shared.u8 	%rs9, [%r12];
	add.s16 	%rs10, %rs9, %rs8;
	st.shared.u8 	[%r5], %rs10;
$L__BB8_7:
	bar.sync 	0;
	setp.gt.u32 	%p5, %r13, 131;
	mov.u32 	%r13, %r7;
	@%p5 bra 	$L__BB8_5;
$L__BB8_8:
	setp.gt.u32 	%p6, %r1, 31;
	@%p6 bra 	$L__BB8_11;
	ld.volatile.shared.u8 	%rs11, [%r5];
	ld.volatile.shared.u8 	%rs12, [%r5+32];
	add.s16 	%rs13, %rs12, %rs11;
	st.volatile.shared.u8 	[%r5], %rs13;
	ld.volatile.shared.u8 	%rs14, [%r5];
	ld.volatile.shared.u8 	%rs15, [%r5+16];
	add.s16 	%rs16, %rs15, %rs14;
	st.volatile.shared.u8 	[%r5], %rs16;
	ld.volatile.shared.u8 	%rs17, [%r5];
	ld.volatile.shared.u8 	%rs18, [%r5+8];
	add.s16 	%rs19, %rs18, %rs17;
	st.volatile.shared.u8 	[%r5], %rs19;
	ld.volatile.shared.u8 	%rs20, [%r5];
	ld.volatile.shared.u8 	%rs21, [%r5+4];
	add.s16 	%rs22, %rs21, %rs20;
	st.volatile.shared.u8 	[%r5], %rs22;
	ld.volatile.shared.u8 	%rs23, [%r5];
	ld.volatile.shared.u8 	%rs24, [%r5+2];
	add.s16 	%rs25, %rs24, %rs23;
	st.volatile.shared.u8 	[%r5], %rs25;
	ld.volatile.shared.u8 	%rs26, [%r5];
	ld.volatile.shared.u8 	%rs27, [%r5+1];
	add.s16 	%rs28, %rs27, %rs26;
	st.volatile.shared.u8 	[%r5], %rs28;
	setp.ne.s32 	%p7, %r1, 0;
	@%p7 bra 	$L__BB8_11;
	ld.shared.u8 	%rs29, [sum_squaresdata_i8];
	cvt.u64.u32 	%rd11, %r2;
	cvta.to.global.u64 	%rd12, %rd4;
	add.s64 	%rd13, %rd12, %rd11;
	st.global.u8 	[%rd13], %rs29;
$L__BB8_11:
	ret;

}
	// .globl	contiguous_cumulate_sum_square_i8
.visible .entry contiguous_cumulate_sum_square_i8(
	.param .u64 .ptr .align 1 contiguous_cumulate_sum_square_i8_param_0,
	.param .u64 .ptr .align 1 contiguous_cumulate_sum_square_i8_param_1,
	.param .u64 contiguous_cumulate_sum_square_i8_param_2
)
{
	.reg .pred 	%p<8>;
	.reg .b16 	%rs<28>;
	.reg .b32 	%r<14>;
	.reg .b64 	%rd<14>;

	ld.param.u64 	%rd4, [contiguous_cumulate_sum_square_i8_param_0];
	ld.param.u64 	%rd6, [contiguous_cumulate_sum_square_i8_param_1];
	ld.param.u64 	%rd5, [contiguous_cumulate_sum_square_i8_param_2];
	cvta.to.global.u64 	%rd1, %rd6;
	mov.u32 	%r1, %tid.x;
	mov.u32 	%r2, %ctaid.x;
	mov.u32 	%r13, %ntid.x;
	mul.lo.s32 	%r8, %r2, %r13;
	shl.b32 	%r9, %r8, 1;
	add.s32 	%r4, %r9, %r1;
	mov.u32 	%r10, sum_squaresdata_i8;
	add.s32 	%r5, %r10, %r1;
	mov.b16 	%rs1, 0;
	st.shared.u8 	[%r5], %rs1;
	add.s32 	%r11, %r4, %r13;
	cvt.u64.u32 	%rd2, %r11;
	setp.le.u64 	%p1, %rd5, %rd2;
	@%p1 bra 	$L__BB9_2;
	cvt.u64.u32 	%rd8, %r4;
	add.s64 	%rd9, %rd1, %rd8;
	ld.global.u8 	%rs3, [%rd9];
	add.s64 	%rd10, %rd1, %rd2;
	ld.global.u8 	%rs4, [%rd10];
	add.s16 	%rs5, %rs4, %rs3;
	st.shared.u8 	[%r5], %rs5;
	bra.uni 	$L__BB9_4;
$L__BB9_2:
	cvt.u64.u32 	%rd3, %r4;
	setp.le.u64 	%p2, %rd5, %rd3;
	@%p2 bra 	$L__BB9_4;
	add.s64 	%rd7, %rd1, %rd3;
	ld.global.u8 	%rs2, [%rd7];
	st.shared.u8 	[%r5], %rs2;
$L__BB9_4:
	bar.sync 	0;
	setp.lt.u32 	%p3, %r13, 66;
	@%p3 bra 	$L__BB9_8;
$L__BB9_5:
	shr.u32 	%r7, %r13, 1;
	setp.ge.u32 	%p4, %r1, %r7;
	@%p4 bra 	$L__BB9_7;
	ld.shared.u8 	%rs6, [%r5];
	add.s32 	%r12, %r5, %r7;
	ld.shared.u8 	%rs7, [%r12];
	add.s16 	%rs8, %rs7, %rs6;
	st.shared.u8 	[%r5], %rs8;
$L__BB9_7:
	bar.sync 	0;
	setp.gt.u32 	%p5, %r13, 131;
	mov.u32 	%r13, %r7;
	@%p5 bra 	$L__BB9_5;
$L__BB9_8:
	setp.gt.u32 	%p6, %r1, 31;
	@%p6 bra 	$L__BB9_11;
	ld.volatile.shared.u8 	%rs9, [%r5];
	ld.volatile.shared.u8 	%rs10, [%r5+32];
	add.s16 	%rs11, %rs10, %rs9;
	st.volatile.shared.u8 	[%r5], %rs11;
	ld.volatile.shared.u8 	%rs12, [%r5];
	ld.volatile.shared.u8 	%rs13, [%r5+16];
	add.s16 	%rs14, %rs13, %rs12;
	st.volatile.shared.u8 	[%r5], %rs14;
	ld.volatile.shared.u8 	%rs15, [%r5];
	ld.volatile.shared.u8 	%rs16, [%r5+8];
	add.s16 	%rs17, %rs16, %rs15;
	st.volatile.shared.u8 	[%r5], %rs17;
	ld.volatile.shared.u8 	%rs18, [%r5];
	ld.volatile.shared.u8 	%rs19, [%r5+4];
	add.s16 	%rs20, %rs19, %rs18;
	st.volatile.shared.u8 	[%r5], %rs20;
	ld.volatile.shared.u8 	%rs21, [%r5];
	ld.volatile.shared.u8 	%rs22, [%r5+2];
	add.s16 	%rs23, %rs22, %rs21;
	st.volatile.shared.u8 	[%r5], %rs23;
	ld.volatile.shared.u8 	%rs24, [%r5];
	ld.volatile.shared.u8 	%rs25, [%r5+1];
	add.s16 	%rs26, %rs25, %rs24;
	st.volatile.shared.u8 	[%r5], %rs26;
	setp.ne.s32 	%p7, %r1, 0;
	@%p7 bra 	$L__BB9_11;
	ld.shared.u8 	%rs27, [sum_squaresdata_i8];
	cvt.u64.u32 	%rd11, %r2;
	cvta.to.global.u64 	%rd12, %rd4;
	add.s64 	%rd13, %rd12, %rd11;
	st.global.u8 	[%rd13], %rs27;
$L__BB9_11:
	ret;

}
	// .globl	uncontiguous_sum_square_i8
.visible .entry uncontiguous_sum_square_i8(
	.param .u64 .ptr .align 1 uncontiguous_sum_square_i8_param_0,
	.param .u64 .ptr .align 1 uncontiguous_sum_square_i8_param_1,
	.param .u64 .ptr .align 1 uncontiguous_sum_square_i8_param_2,
	.param .u64 .ptr .align 1 uncontiguous_sum_square_i8_param_3,
	.param .u64 uncontiguous_sum_square_i8_param_4,
	.param .u64 uncontiguous_sum_square_i8_param_5
)
{
	.reg .pred 	%p<53>;
	.reg .b16 	%rs<30>;
	.reg .b32 	%r<210>;
	.reg .b64 	%rd<555>;

	ld.param.u64 	%rd260, [uncontiguous_sum_square_i8_param_0];
	ld.param.u64 	%rd263, [uncontiguous_sum_square_i8_param_1];
	ld.param.u64 	%rd264, [uncontiguous_sum_square_i8_param_2];
	ld.param.u64 	%rd265, [uncontiguous_sum_square_i8_param_3];
	ld.param.u64 	%rd261, [uncontiguous_sum_square_i8_param_4];
	ld.param.u64 	%rd262, [uncontiguous_sum_square_i8_param_5];
	cvta.to.global.u64 	%rd1, %rd265;
	cvta.to.global.u64 	%rd2, %rd264;
	cvta.to.global.u64 	%rd3, %rd263;
	mov.u32 	%r1, %tid.x;
	mov.u32 	%r2, %ctaid.x;
	mov.u32 	%r209, %ntid.x;
	mul.lo.s32 	%r52, %r2, %r209;
	shl.b32 	%r53, %r52, 1;
	add.s32 	%r4, %r53, %r1;
	mov.u32 	%r54, sum_squaresdata_i8;
	add.s32 	%r5, %r54, %r1;
	mov.b16 	%rs1, 0;
	st.shared.u8 	[%r5], %rs1;
	add.s32 	%r55, %r4, %r209;
	cvt.u64.u32 	%rd508, %r55;
	setp.le.u64 	%p1, %rd262, %rd508;
	@%p1 bra 	$L__BB10_54;
	cvt.u32.u64 	%r6, %rd261;
	add.s32 	%r203, %r6, -1;
	setp.lt.s32 	%p27, %r203, 0;
	mov.b64 	%rd512, 0;
	mov.u64 	%rd513, %rd512;
	@%p27 bra 	$L__BB10_53;
	cvt.u64.u32 	%rd509, %r4;
	setp.lt.u32 	%p28, %r203, 3;
	mov.b64 	%rd513, 0;
	mov.u64 	%rd512, %rd513;
	@%p28 bra 	$L__BB10_30;
	add.s32 	%r201, %r6, -2;
	and.b32  	%r131, %r6, -4;
	neg.s32 	%r200, %r131;
	mov.b64 	%rd513, 0;
$L__BB10_4:
	.pragma "nounroll";
	add.s32 	%r12, %r201, 1;
	mul.wide.u32 	%rd396, %r12, 8;
	add.s64 	%rd397, %rd2, %rd396;
	ld.global.u64 	%rd10, [%rd397];
	or.b64  	%rd398, %rd509, %rd10;
	and.b64  	%rd399, %rd398, -4294967296;
	setp.ne.s64 	%p29, %rd399, 0;
	@%p29 bra 	$L__BB10_6;
	cvt.u32.u64 	%r132, %rd10;
	cvt.u32.u64 	%r133, %rd509;
	div.u32 	%r134, %r133, %r132;
	mul.lo.s32 	%r135, %r134, %r132;
	sub.s32 	%r136, %r133, %r135;
	cvt.u64.u32 	%rd474, %r134;
	cvt.u64.u32 	%rd475, %r136;
	bra.uni 	$L__BB10_7;
$L__BB10_6:
	div.s64 	%rd474, %rd509, %rd10;
	mul.lo.s64 	%rd400, %rd474, %rd10;
	sub.s64 	%rd475, %rd509, %rd400;
$L__BB10_7:
	mul.wide.u32 	%rd401, %r12, 8;
	add.s64 	%rd402, %rd1, %rd401;
	ld.global.u64 	%rd17, [%rd402];
	mad.lo.s64 	%rd18, %rd17, %rd475, %rd512;
	or.b64  	%rd403, %rd508, %rd10;
	and.b64  	%rd404, %rd403, -4294967296;
	setp.ne.s64 	%p30, %rd404, 0;
	@%p30 bra 	$L__BB10_9;
	cvt.u32.u64 	%r137, %rd10;
	cvt.u32.u64 	%r138, %rd508;
	div.u32 	%r139, %r138, %r137;
	mul.lo.s32 	%r140, %r139, %r137;
	sub.s32 	%r141, %r138, %r140;
	cvt.u64.u32 	%rd476, %r139;
	cvt.u64.u32 	%rd477, %r141;
	bra.uni 	$L__BB10_10;
$L__BB10_9:
	div.s64 	%rd476, %rd508, %rd10;
	mul.lo.s64 	%rd405, %rd476, %rd10;
	sub.s64 	%rd477, %rd508, %rd405;
$L__BB10_10:
	mad.lo.s64 	%rd25, %rd477, %rd17, %rd513;
	add.s32 	%r13, %r201, -2;
	mul.wide.u32 	%rd406, %r201, 8;
	add.s64 	%rd407, %rd2, %rd406;
	ld.global.u64 	%rd26, [%rd407];
	or.b64  	%rd408, %rd474, %rd26;
	and.b64  	%rd409, %rd408, -4294967296;
	setp.ne.s64 	%p31, %rd409, 0;
	@%p31 bra 	$L__BB10_12;
	cvt.u32.u64 	%r142, %rd26;
	cvt.u32.u64 	%r143, %rd474;
	div.u32 	%r144, %r143, %r142;
	mul.lo.s32 	%r145, %r144, %r142;
	sub.s32 	%r146, %r143, %r145;
	cvt.u64.u32 	%rd478, %r144;
	cvt.u64.u32 	%rd479, %r146;
	bra.uni 	$L__BB10_13;
$L__BB10_12:
	div.s64 	%rd478, %rd474, %rd26;
	mul.lo.s64 	%rd410, %rd478, %rd26;
	sub.s64 	%rd479, %rd474, %rd410;
$L__BB10_13:
	mul.wide.u32 	%rd411, %r201, 8;
	add.s64 	%rd412, %rd1, %rd411;
	ld.global.u64 	%rd33, [%rd412];
	mad.lo.s64 	%rd34, %rd33, %rd479, %rd18;
	or.b64  	%rd413, %rd476, %rd26;
	and.b64  	%rd414, %rd413, -4294967296;
	setp.ne.s64 	%p32, %rd414, 0;
	@%p32 bra 	$L__BB10_15;
	cvt.u32.u64 	%r147, %rd26;
	cvt.u32.u64 	%r148, %rd476;
	div.u32 	%r149, %r148, %r147;
	mul.lo.s32 	%r150, %r149, %r147;
	sub.s32 	%r151, %r148, %r150;
	cvt.u64.u32 	%rd480, %r149;
	cvt.u64.u32 	%rd481, %r151;
	bra.uni 	$L__BB10_16;
$L__BB10_15:
	div.s64 	%rd480, %rd476, %rd26;
	mul.lo.s64 	%rd415, %rd480, %rd26;
	sub.s64 	%rd481, %rd476, %rd415;
$L__BB10_16:
	mad.lo.s64 	%rd41, %rd481, %rd33, %rd25;
	add.s32 	%r14, %r201, -1;
	mul.wide.u32 	%rd416, %r14, 8;
	add.s64 	%rd417, %rd2, %rd416;
	ld.global.u64 	%rd42, [%rd417];
	or.b64  	%rd418, %rd478, %rd42;
	and.b64  	%rd419, %rd418, -4294967296;
	setp.ne.s64 	%p33, %rd419, 0;
	@%p33 bra 	$L__BB10_18;
	cvt.u32.u64 	%r152, %rd42;
	cvt.u32.u64 	%r153, %rd478;
	div.u32 	%r154, %r153, %r152;
	mul.lo.s32 	%r155, %r154, %r152;
	sub.s32 	%r156, %r153, %r155;
	cvt.u64.u32 	%rd482, %r154;
	cvt.u64.u32 	%rd483, %r156;
	bra.uni 	$L__BB10_19;
$L__BB10_18:
	div.s64 	%rd482, %rd478, %rd42;
	mul.lo.s64 	%rd420, %rd482, %rd42;
	sub.s64 	%rd483, %rd478, %rd420;
$L__BB10_19:
	mul.wide.u32 	%rd421, %r14, 8;
	add.s64 	%rd422, %rd1, %rd421;
	ld.global.u64 	%rd49, [%rd422];
	mad.lo.s64 	%rd50, %rd49, %rd483, %rd34;
	or.b64  	%rd423, %rd480, %rd42;
	and.b64  	%rd424, %rd423, -4294967296;
	setp.ne.s64 	%p34, %rd424, 0;
	@%p34 bra 	$L__BB10_21;
	cvt.u32.u64 	%r157, %rd42;
	cvt.u32.u64 	%r158, %rd480;
	div.u32 	%r159, %r158, %r157;
	mul.lo.s32 	%r160, %r159, %r157;
	sub.s32 	%r161, %r158, %r160;
	cvt.u64.u32 	%rd484, %r159;
	cvt.u64.u32 	%rd485, %r161;
	bra.uni 	$L__BB10_22;
$L__BB10_21:
	div.s64 	%rd484, %rd480, %rd42;
	mul.lo.s64 	%rd425, %rd484, %rd42;
	sub.s64 	%rd485, %rd480, %rd425;
$L__BB10_22:
	mad.lo.s64 	%rd57, %rd485, %rd49, %rd41;
	mul.wide.u32 	%rd426, %r13, 8;
	add.s64 	%rd427, %rd2, %rd426;
	ld.global.u64 	%rd58, [%rd427];
	or.b64  	%rd428, %rd482, %rd58;
	and.b64  	%rd429, %rd428, -4294967296;
	setp.ne.s64 	%p35, %rd429, 0;
	@%p35 bra 	$L__BB10_24;
	cvt.u32.u64 	%r162, %rd58;
	cvt.u32.u64 	%r163, %rd482;
	div.u32 	%r164, %r163, %r162;
	mul.lo.s32 	%r165, %r164, %r162;
	sub.s32 	%r166, %r163, %r165;
	cvt.u64.u32 	%rd509, %r164;
	cvt.u64.u32 	%rd487, %r166;
	bra.uni 	$L__BB10_25;
$L__BB10_24:
	div.s64 	%rd509, %rd482, %rd58;
	mul.lo.s64 	%rd430, %rd509, %rd58;
	sub.s64 	%rd487, %rd482, %rd430;
$L__BB10_25:
	mul.wide.u32 	%rd431, %r13, 8;
	add.s64 	%rd432, %rd1, %rd431;
	ld.global.u64 	%rd65, [%rd432];
	mad.lo.s64 	%rd512, %rd65, %rd487, %rd50;
	or.b64  	%rd433, %rd484, %rd58;
	and.b64  	%rd434, %rd433, -4294967296;
	setp.ne.s64 	%p36, %rd434, 0;
	@%p36 bra 	$L__BB10_27;
	cvt.u32.u64 	%r167, %rd58;
	cvt.u32.u64 	%r168, %rd484;
	div.u32 	%r169, %r168, %r167;
	mul.lo.s32 	%r170, %r169, %r167;
	sub.s32 	%r171, %r168, %r170;
	cvt.u64.u32 	%rd508, %r169;
	cvt.u64.u32 	%rd489, %r171;
	bra.uni 	$L__BB10_28;
$L__BB10_27:
	div.s64 	%rd508, %rd484, %rd58;
	mul.lo.s64 	%rd435, %rd508, %rd58;
	sub.s64 	%rd489, %rd484, %rd435;
$L__BB10_28:
	mad.lo.s64 	%rd513, %rd489, %rd65, %rd57;
	add.s32 	%r201, %r201, -4;
	add.s32 	%r200, %r200, 4;
	setp.ne.s32 	%p37, %r200, 0;
	@%p37 bra 	$L__BB10_4;
	add.s32 	%r203, %r201, 1;
$L__BB10_30:
	and.b32  	%r19, %r6, 3;
	setp.eq.s32 	%p38, %r19, 0;
	@%p38 bra 	$L__BB10_53;
	setp.eq.s32 	%p39, %r19, 1;
	@%p39 bra 	$L__BB10_45;
	mul.wide.u32 	%rd437, %r203, 8;
	add.s64 	%rd438, %rd2, %rd437;
	ld.global.u64 	%rd80, [%rd438];
	or.b64  	%rd439, %rd509, %rd80;
	and.b64  	%rd440, %rd439, -4294967296;
	setp.ne.s64 	%p40, %rd440, 0;
	@%p40 bra 	$L__BB10_34;
	cvt.u32.u64 	%r172, %rd80;
	cvt.u32.u64 	%r173, %rd509;
	div.u32 	%r174, %r173, %r172;
	mul.lo.s32 	%r175, %r174, %r172;
	sub.s32 	%r176, %r173, %r175;
	cvt.u64.u32 	%rd496, %r174;
	cvt.u64.u32 	%rd497, %r176;
	bra.uni 	$L__BB10_35;
$L__BB10_34:
	div.s64 	%rd496, %rd509, %rd80;
	mul.lo.s64 	%rd441, %rd496, %rd80;
	sub.s64 	%rd497, %rd509, %rd441;
$L__BB10_35:
	add.s64 	%rd443, %rd1, %rd437;
	ld.global.u64 	%rd87, [%rd443];
	mad.lo.s64 	%rd88, %rd87, %rd497, %rd512;
	or.b64  	%rd444, %rd508, %rd80;
	and.b64  	%rd445, %rd444, -4294967296;
	setp.ne.s64 	%p41, %rd445, 0;
	@%p41 bra 	$L__BB10_37;
	cvt.u32.u64 	%r177, %rd80;
	cvt.u32.u64 	%r178, %rd508;
	div.u32 	%r179, %r178, %r177;
	mul.lo.s32 	%r180, %r179, %r177;
	sub.s32 	%r181, %r178, %r180;
	cvt.u64.u32 	%rd498, %r179;
	cvt.u64.u32 	%rd499, %r181;
	bra.uni 	$L__BB10_38;
$L__BB10_37:
	div.s64 	%rd498, %rd508, %rd80;
	mul.lo.s64 	%rd446, %rd498, %rd80;
	sub.s64 	%rd499, %rd508, %rd446;
$L__BB10_38:
	mad.lo.s64 	%rd95, %rd499, %rd87, %rd513;
	add.s32 	%r20, %r203, -1;
	mul.wide.u32 	%rd447, %r20, 8;
	add.s64 	%rd448, %rd2, %rd447;
	ld.global.u64 	%rd96, [%rd448];
	or.b64  	%rd449, %rd496, %rd96;
	and.b64  	%rd450, %rd449, -4294967296;
	setp.ne.s64 	%p42, %rd450, 0;
	@%p42 bra 	$L__BB10_40;
	cvt.u32.u64 	%r182, %rd96;
	cvt.u32.u64 	%r183, %rd496;
	div.u32 	%r184, %r183, %r182;
	mul.lo.s32 	%r185, %r184, %r182;
	sub.s32 	%r186, %r183, %r185;
	cvt.u64.u32 	%rd509, %r184;
	cvt.u64.u32 	%rd501, %r186;
	bra.uni 	$L__BB10_41;
$L__BB10_40:
	div.s64 	%rd509, %rd496, %rd96;
	mul.lo.s64 	%rd451, %rd509, %rd96;
	sub.s64 	%rd501, %rd496, %rd451;
$L__BB10_41:
	add.s64 	%rd453, %rd1, %rd447;
	ld.global.u64 	%rd103, [%rd453];
	mad.lo.s64 	%rd512, %rd103, %rd501, %rd88;
	or.b64  	%rd454, %rd498, %rd96;
	and.b64  	%rd455, %rd454, -4294967296;
	setp.ne.s64 	%p43, %rd455, 0;
	@%p43 bra 	$L__BB10_43;
	cvt.u32.u64 	%r187, %rd96;
	cvt.u32.u64 	%r188, %rd498;
	div.u32 	%r189, %r188, %r187;
	mul.lo.s32 	%r190, %r189, %r187;
	sub.s32 	%r191, %r188, %r190;
	cvt.u64.u32 	%rd508, %r189;
	cvt.u64.u32 	%rd503, %r191;
	bra.uni 	$L__BB10_44;
$L__BB10_43:
	div.s64 	%rd508, %rd498, %rd96;
	mul.lo.s64 	%rd456, %rd508, %rd96;
	sub.s64 	%rd503, %rd498, %rd456;
$L__BB10_44:
	mad.lo.s64 	%rd513, %rd503, %rd103, %rd95;
	add.s32 	%r203, %r203, -2;
$L__BB10_45:
	and.b32  	%r192, %r6, 1;
	setp.eq.b32 	%p44, %r192, 1;
	not.pred 	%p45, %p44;
	@%p45 bra 	$L__BB10_53;
	mul.wide.u32 	%rd457, %r203, 8;
	add.s64 	%rd458, %rd2, %rd457;
	ld.global.u64 	%rd118, [%rd458];
	or.b64  	%rd459, %rd509, %rd118;
	and.b64  	%rd460, %rd459, -4294967296;
	setp.ne.s64 	%p46, %rd460, 0;
	@%p46 bra 	$L__BB10_48;
	cvt.u32.u64 	%r193, %rd118;
	cvt.u32.u64 	%r194, %rd509;
	rem.u32 	%r195, %r194, %r193;
	cvt.u64.u32 	%rd510, %r195;
	bra.uni 	$L__BB10_49;
$L__BB10_48:
	rem.s64 	%rd510, %rd509, %rd118;
$L__BB10_49:
	add.s64 	%rd462, %rd1, %rd457;
	ld.global.u64 	%rd122, [%rd462];
	mad.lo.s64 	%rd512, %rd122, %rd510, %rd512;
	or.b64  	%rd463, %rd508, %rd118;
	and.b64  	%rd464, %rd463, -4294967296;
	setp.ne.s64 	%p47, %rd464, 0;
	@%p47 bra 	$L__BB10_51;
	cvt.u32.u64 	%r196, %rd118;
	cvt.u32.u64 	%r197, %rd508;
	rem.u32 	%r198, %r197, %r196;
	cvt.u64.u32 	%rd511, %r198;
	bra.uni 	$L__BB10_52;
$L__BB10_51:
	rem.s64 	%rd511, %rd508, %rd118;
$L__BB10_52:
	mad.lo.s64 	%rd513, %rd511, %rd122, %rd513;
$L__BB10_53:
	add.s64 	%rd465, %rd3, %rd512;
	ld.global.u8 	%rs4, [%rd465];
	mul.lo.s16 	%rs5, %rs4, %rs4;
	add.s64 	%rd466, %rd3, %rd513;
	ld.global.u8 	%rs6, [%rd466];
	mad.lo.s16 	%rs7, %rs6, %rs6, %rs5;
	st.shared.u8 	[%r5], %rs7;
	bra.uni 	$L__BB10_114;
$L__BB10_54:
	cvt.u64.u32 	%rd545, %r4;
	setp.le.u64 	%p2, %rd262, %rd545;
	@%p2 bra 	$L__BB10_114;
	cvt.u32.u64 	%r23, %rd261;
	add.s32 	%r207, %r23, -1;
	setp.lt.s32 	%p3, %r207, 0;
	mov.b64 	%rd554, 0;
	@%p3 bra 	$L__BB10_113;
	and.b32  	%r25, %r23, 7;
	setp.lt.u32 	%p4, %r207, 7;
	mov.b64 	%rd554, 0;
	@%p4 bra 	$L__BB10_84;
	add.s32 	%r205, %r23, -4;
	and.b32  	%r56, %r23, -8;
	neg.s32 	%r204, %r56;
	mov.b64 	%rd554, 0;
$L__BB10_58:
	.pragma "nounroll";
	add.s32 	%r30, %r205, 3;
	mul.wide.u32 	%rd270, %r30, 8;
	add.s64 	%rd271, %rd2, %rd270;
	ld.global.u64 	%rd133, [%rd271];
	or.b64  	%rd272, %rd545, %rd133;
	and.b64  	%rd273, %rd272, -4294967296;
	setp.ne.s64 	%p5, %rd273, 0;
	@%p5 bra 	$L__BB10_60;
	cvt.u32.u64 	%r57, %rd133;
	cvt.u32.u64 	%r58, %rd545;
	div.u32 	%r59, %r58, %r57;
	mul.lo.s32 	%r60, %r59, %r57;
	sub.s32 	%r61, %r58, %r60;
	cvt.u64.u32 	%rd516, %r59;
	cvt.u64.u32 	%rd517, %r61;
	bra.uni 	$L__BB10_61;
$L__BB10_60:
	div.s64 	%rd516, %rd545, %rd133;
	mul.lo.s64 	%rd274, %rd516, %rd133;
	sub.s64 	%rd517, %rd545, %rd274;
$L__BB10_61:
	add.s64 	%rd276, %rd1, %rd270;
	ld.global.u64 	%rd277, [%rd276];
	mad.lo.s64 	%rd140, %rd277, %rd517, %rd554;
	add.s32 	%r31, %r205, 2;
	mul.wide.u32 	%rd278, %r31, 8;
	add.s64 	%rd279, %rd2, %rd278;
	ld.global.u64 	%rd141, [%rd279];
	or.b64  	%rd280, %rd516, %rd141;
	and.b64  	%rd281, %rd280, -4294967296;
	setp.ne.s64 	%p6, %rd281, 0;
	@%p6 bra 	$L__BB10_63;
	cvt.u32.u64 	%r62, %rd141;
	cvt.u32.u64 	%r63, %rd516;
	div.u32 	%r64, %r63, %r62;
	mul.lo.s32 	%r65, %r64, %r62;
	sub.s32 	%r66, %r63, %r65;
	cvt.u64.u32 	%rd518, %r64;
	cvt.u64.u32 	%rd519, %r66;
	bra.uni 	$L__BB10_64;
$L__BB10_63:
	div.s64 	%rd518, %rd516, %rd141;
	mul.lo.s64 	%rd282, %rd518, %rd141;
	sub.s64 	%rd519, %rd516, %rd282;
$L__BB10_64:
	add.s64 	%rd284, %rd1, %rd278;
	ld.global.u64 	%rd285, [%rd284];
	mad.lo.s64 	%rd148, %rd285, %rd519, %rd140;
	add.s32 	%r32, %r205, 1;
	mul.wide.u32 	%rd286, %r32, 8;
	add.s64 	%rd287, %rd2, %rd286;
	ld.global.u64 	%rd149, [%rd287];
	or.b64  	%rd288, %rd518, %rd149;
	and.b64  	%rd289, %rd288, -4294967296;
	setp.ne.s64 	%p7, %rd289, 0;
	@%p7 bra 	$L__BB10_66;
	cvt.u32.u64 	%r67, %rd149;
	cvt.u32.u64 	%r68, %rd518;
	div.u32 	%r69, %r68, %r67;
	mul.lo.s32 	%r70, %r69, %r67;
	sub.s32 	%r71, %r68, %r70;
	cvt.u64.u32 	%rd520, %r69;
	cvt.u64.u32 	%rd521, %r71;
	bra.uni 	$L__BB10_67;
$L__BB10_66:
	div.s64 	%rd520, %rd518, %rd149;
	mul.lo.s64 	%rd290, %rd520, %rd149;
	sub.s64 	%rd521, %rd518, %rd290;
$L__BB10_67:
	add.s64 	%rd292, %rd1, %rd286;
	ld.global.u64 	%rd293, [%rd292];
	mad.lo.s64 	%rd156, %rd293, %rd521, %rd148;
	add.s32 	%r33, %r205, -4;
	mul.wide.u32 	%rd294, %r205, 8;
	add.s64 	%rd295, %rd2, %rd294;
	ld.global.u64 	%rd157, [%rd295];
	or.b64  	%rd296, %rd520, %rd157;
	and.b64  	%rd297, %rd296, -4294967296;
	setp.ne.s64 	%p8, %rd297, 0;
	@%p8 bra 	$L__BB10_69;
	cvt.u32.u64 	%r72, %rd157;
	cvt.u32.u64 	%r73, %rd520;
	div.u32 	%r74, %r73, %r72;
	mul.lo.s32 	%r75, %r74, %r72;
	sub.s32 	%r76, %r73, %r75;
	cvt.u64.u32 	%rd522, %r74;
	cvt.u64.u32 	%rd523, %r76;
	bra.uni 	$L__BB10_70;
$L__BB10_69:
	div.s64 	%rd522, %rd520, %rd157;
	mul.lo.s64 	%rd298, %rd522, %rd157;
	sub.s64 	%rd523, %rd520, %rd298;
$L__BB10_70:
	add.s64 	%rd300, %rd1, %rd294;
	ld.global.u64 	%rd301, [%rd300];
	mad.lo.s64 	%rd164, %rd301, %rd523, %rd156;
	add.s32 	%r34, %r205, -1;
	mul.wide.u32 	%rd302, %r34, 8;
	add.s64 	%rd303, %rd2, %rd302;
	ld.global.u64 	%rd165, [%rd303];
	or.b64  	%rd304, %rd522, %rd165;
	and.b64  	%rd305, %rd304, -4294967296;
	setp.ne.s64 	%p9, %rd305, 0;
	@%p9 bra 	$L__BB10_72;
	cvt.u32.u64 	%r77, %rd165;
	cvt.u32.u64 	%r78, %rd522;
	div.u32 	%r79, %r78, %r77;
	mul.lo.s32 	%r80, %r79, %r77;
	sub.s32 	%r81, %r78, %r80;
	cvt.u64.u32 	%rd524, %r79;
	cvt.u64.u32 	%rd525, %r81;
	bra.uni 	$L__BB10_73;
$L__BB10_72:
	div.s64 	%rd524, %rd522, %rd165;
	mul.lo.s64 	%rd306, %rd524, %rd165;
	sub.s64 	%rd525, %rd522, %rd306;
$L__BB10_73:
	add.s64 	%rd308, %rd1, %rd302;
	ld.global.u64 	%rd309, [%rd308];
	mad.lo.s64 	%rd172, %rd309, %rd525, %rd164;
	add.s32 	%r35, %r205, -2;
	mul.wide.u32 	%rd310, %r35, 8;
	add.s64 	%rd311, %rd2, %rd310;
	ld.global.u64 	%rd173, [%rd311];
	or.b64  	%rd312, %rd524, %rd173;
	and.b64  	%rd313, %rd312, -4294967296;
	setp.ne.s64 	%p10, %rd313, 0;
	@%p10 bra 	$L__BB10_75;
	cvt.u32.u64 	%r82, %rd173;
	cvt.u32.u64 	%r83, %rd524;
	div.u32 	%r84, %r83, %r82;
	mul.lo.s32 	%r85, %r84, %r82;
	sub.s32 	%r86, %r83, %r85;
	cvt.u64.u32 	%rd526, %r84;
	cvt.u64.u32 	%rd527, %r86;
	bra.uni 	$L__BB10_76;
$L__BB10_75:
	div.s64 	%rd526, %rd524, %rd173;
	mul.lo.s64 	%rd314, %rd526, %rd173;
	sub.s64 	%rd527, %rd524, %rd314;
$L__BB10_76:
	add.s64 	%rd316, %rd1, %rd310;
	ld.global.u64 	%rd317, [%rd316];
	mad.lo.s64 	%rd180, %rd317, %rd527, %rd172;
	add.s32 	%r36, %r205, -3;
	mul.wide.u32 	%rd318, %r36, 8;
	add.s64 	%rd319, %rd2, %rd318;
	ld.global.u64 	%rd181, [%rd319];
	or.b64  	%rd320, %rd526, %rd181;
	and.b64  	%rd321, %rd320, -4294967296;
	setp.ne.s64 	%p11, %rd321, 0;
	@%p11 bra 	$L__BB10_78;
	cvt.u32.u64 	%r87, %rd181;
	cvt.u32.u64 	%r88, %rd526;
	div.u32 	%r89, %r88, %r87;
	mul.lo.s32 	%r90, %r89, %r87;
	sub.s32 	%r91, %r88, %r90;
	cvt.u64.u32 	%rd528, %r89;
	cvt.u64.u32 	%rd529, %r91;
	bra.uni 	$L__BB10_79;
$L__BB10_78:
	div.s64 	%rd528, %rd526, %rd181;
	mul.lo.s64 	%rd322, %rd528, %rd181;
	sub.s64 	%rd529, %rd526, %rd322;
$L__BB10_79:
	add.s64 	%rd324, %rd1, %rd318;
	ld.global.u64 	%rd325, [%rd324];
	mad.lo.s64 	%rd188, %rd325, %rd529, %rd180;
	mul.wide.u32 	%rd326, %r33, 8;
	add.s64 	%rd327, %rd2, %rd326;
	ld.global.u64 	%rd189, [%rd327];
	or.b64  	%rd328, %rd528, %rd189;
	and.b64  	%rd329, %rd328, -4294967296;
	setp.ne.s64 	%p12, %rd329, 0;
	@%p12 bra 	$L__BB10_81;
	cvt.u32.u64 	%r92, %rd189;
	cvt.u32.u64 	%r93, %rd528;
	div.u32 	%r94, %r93, %r92;
	mul.lo.s32 	%r95, %r94, %r92;
	sub.s32 	%r96, %r93, %r95;
	cvt.u64.u32 	%rd545, %r94;
	cvt.u64.u32 	%rd531, %r96;
	bra.uni 	$L__BB10_82;
$L__BB10_81:
	div.s64 	%rd545, %rd528, %rd189;
	mul.lo.s64 	%rd330, %rd545, %rd189;
	sub.s64 	%rd531, %rd528, %rd330;
$L__BB10_82:
	add.s64 	%rd332, %rd1, %rd326;
	ld.global.u64 	%rd333, [%rd332];
	mad.lo.s64 	%rd554, %rd333, %rd531, %rd188;
	add.s32 	%r205, %r205, -8;
	add.s32 	%r204, %r204, 8;
	setp.ne.s32 	%p13, %r204, 0;
	@%p13 bra 	$L__BB10_58;
	add.s32 	%r207, %r205, 3;
$L__BB10_84:
	setp.eq.s32 	%p14, %r25, 0;
	@%p14 bra 	$L__BB10_113;
	and.b32  	%r41, %r23, 3;
	setp.lt.u32 	%p15, %r25, 4;
	@%p15 bra 	$L__BB10_99;
	mul.wide.u32 	%rd335, %r207, 8;
	add.s64 	%rd336, %rd2, %rd335;
	ld.global.u64 	%rd200, [%rd336];
	or.b64  	%rd337, %rd545, %rd200;
	and.b64  	%rd338, %rd337, -4294967296;
	setp.ne.s64 	%p16, %rd338, 0;
	@%p16 bra 	$L__BB10_88;
	cvt.u32.u64 	%r97, %rd200;
	cvt.u32.u64 	%r98, %rd545;
	div.u32 	%r99, %r98, %r97;
	mul.lo.s32 	%r100, %r99, %r97;
	sub.s32 	%r101, %r98, %r100;
	cvt.u64.u32 	%rd535, %r99;
	cvt.u64.u32 	%rd536, %r101;
	bra.uni 	$L__BB10_89;
$L__BB10_88:
	div.s64 	%rd535, %rd545, %rd200;
	mul.lo.s64 	%rd339, %rd535, %rd200;
	sub.s64 	%rd536, %rd545, %rd339;
$L__BB10_89:
	add.s64 	%rd341, %rd1, %rd335;
	ld.global.u64 	%rd342, [%rd341];
	mad.lo.s64 	%rd207, %rd342, %rd536, %rd554;
	add.s32 	%r42, %r207, -1;
	mul.wide.u32 	%rd343, %r42, 8;
	add.s64 	%rd344, %rd2, %rd343;
	ld.global.u64 	%rd208, [%rd344];
	or.b64  	%rd345, %rd535, %rd208;
	and.b64  	%rd346, %rd345, -4294967296;
	setp.ne.s64 	%p17, %rd346, 0;
	@%p17 bra 	$L__BB10_91;
	cvt.u32.u64 	%r102, %rd208;
	cvt.u32.u64 	%r103, %rd535;
	div.u32 	%r104, %r103, %r102;
	mul.lo.s32 	%r105, %r104, %r102;
	sub.s32 	%r106, %r103, %r105;
	cvt.u64.u32 	%rd537, %r104;
	cvt.u64.u32 	%rd538, %r106;
	bra.uni 	$L__BB10_92;
$L__BB10_91:
	div.s64 	%rd537, %rd535, %rd208;
	mul.lo.s64 	%rd347, %rd537, %rd208;
	sub.s64 	%rd538, %rd535, %rd347;
$L__BB10_92:
	add.s64 	%rd349, %rd1, %rd343;
	ld.global.u64 	%rd350, [%rd349];
	mad.lo.s64 	%rd215, %rd350, %rd538, %rd207;
	add.s32 	%r43, %r207, -2;
	mul.wide.u32 	%rd351, %r43, 8;
	add.s64 	%rd352, %rd2, %rd351;
	ld.global.u64 	%rd216, [%rd352];
	or.b64  	%rd353, %rd537, %rd216;
	and.b64  	%rd354, %rd353, -4294967296;
	setp.ne.s64 	%p18, %rd354, 0;
	@%p18 bra 	$L__BB10_94;
	cvt.u32.u64 	%r107, %rd216;
	cvt.u32.u64 	%r108, %rd537;
	div.u32 	%r109, %r108, %r107;
	mul.lo.s32 	%r110, %r109, %r107;
	sub.s32 	%r111, %r108, %r110;
	cvt.u64.u32 	%rd539, %r109;
	cvt.u64.u32 	%rd540, %r111;
	bra.uni 	$L__BB10_95;
$L__BB10_94:
	div.s64 	%rd539, %rd537, %rd216;
	mul.lo.s64 	%rd355, %rd539, %rd216;
	sub.s64 	%rd540, %rd537, %rd355;
$L__BB10_95:
	add.s64 	%rd357, %rd1, %rd351;
	ld.global.u64 	%rd358, [%rd357];
	mad.lo.s64 	%rd223, %rd358, %rd540, %rd215;
	add.s32 	%r44, %r207, -3;
	mul.wide.u32 	%rd359, %r44, 8;
	add.s64 	%rd360, %rd2, %rd359;
	ld.global.u64 	%rd224, [%rd360];
	or.b64  	%rd361, %rd539, %rd224;
	and.b64  	%rd362, %rd361, -4294967296;
	setp.ne.s64 	%p19, %rd362, 0;
	@%p19 bra 	$L__BB10_97;
	cvt.u32.u64 	%r112, %rd224;
	cvt.u32.u64 	%r113, %rd539;
	div.u32 	%r114, %r113, %r112;
	mul.lo.s32 	%r115, %r114, %r112;
	sub.s32 	%r116, %r113, %r115;
	cvt.u64.u32 	%rd545, %r114;
	cvt.u64.u32 	%rd542, %r116;
	bra.uni 	$L__BB10_98;
$L__BB10_97:
	div.s64 	%rd545, %rd539, %rd224;
	mul.lo.s64 	%rd363, %rd545, %rd224;
	sub.s64 	%rd542, %rd539, %rd363;
$L__BB10_98:
	add.s64 	%rd365, %rd1, %rd359;
	ld.global.u64 	%rd366, [%rd365];
	mad.lo.s64 	%rd554, %rd366, %rd542, %rd223;
	add.s32 	%r207, %r207, -4;
$L__BB10_99:
	setp.eq.s32 	%p20, %r41, 0;
	@%p20 bra 	$L__BB10_113;
	setp.eq.s32 	%p21, %r41, 1;
	@%p21 bra 	$L__BB10_108;
	mul.wide.u32 	%rd368, %r207, 8;
	add.s64 	%rd369, %rd2, %rd368;
	ld.global.u64 	%rd235, [%rd369];
	or.b64  	%rd370, %rd545, %rd235;
	and.b64  	%rd371, %rd370, -4294967296;
	setp.ne.s64 	%p22, %rd371, 0;
	@%p22 bra 	$L__BB10_103;
	cvt.u32.u64 	%r117, %rd235;
	cvt.u32.u64 	%r118, %rd545;
	div.u32 	%r119, %r118, %r117;
	mul.lo.s32 	%r120, %r119, %r117;
	sub.s32 	%r121, %r118, %r120;
	cvt.u64.u32 	%rd546, %r119;
	cvt.u64.u32 	%rd547, %r121;
	bra.uni 	$L__BB10_104;
$L__BB10_103:
	div.s64 	%rd546, %rd545, %rd235;
	mul.lo.s64 	%rd372, %rd546, %rd235;
	sub.s64 	%rd547, %rd545, %rd372;
$L__BB10_104:
	add.s64 	%rd374, %rd1, %rd368;
	ld.global.u64 	%rd375, [%rd374];
	mad.lo.s64 	%rd242, %rd375, %rd547, %rd554;
	add.s32 	%r47, %r207, -1;
	mul.wide.u32 	%rd376, %r47, 8;
	add.s64 	%rd377, %rd2, %rd376;
	ld.global.u64 	%rd243, [%rd377];
	or.b64  	%rd378, %rd546, %rd243;
	and.b64  	%rd379, %rd378, -4294967296;
	setp.ne.s64 	%p23, %rd379, 0;
	@%p23 bra 	$L__BB10_106;
	cvt.u32.u64 	%r122, %rd243;
	cvt.u32.u64 	%r123, %rd546;
	div.u32 	%r124, %r123, %r122;
	mul.lo.s32 	%r125, %r124, %r122;
	sub.s32 	%r126, %r123, %r125;
	cvt.u64.u32 	%rd545, %r124;
	cvt.u64.u32 	%rd549, %r126;
	bra.uni 	$L__BB10_107;
$L__BB10_106:
	div.s64 	%rd545, %rd546, %rd243;
	mul.lo.s64 	%rd380, %rd545, %rd243;
	sub.s64 	%rd549, %rd546, %rd380;
$L__BB10_107:
	add.s64 	%rd382, %rd1, %rd376;
	ld.global.u64 	%rd383, [%rd382];
	mad.lo.s64 	%rd554, %rd383, %rd549, %rd242;
	add.s32 	%r207, %r207, -2;
$L__BB10_108:
	and.b32  	%r127, %r23, 1;
	setp.eq.b32 	%p24, %r127, 1;
	not.pred 	%p25, %p24;
	@%p25 bra 	$L__BB10_113;
	mul.wide.u32 	%rd384, %r207, 8;
	add.s64 	%rd385, %rd2, %rd384;
	ld.global.u64 	%rd254, [%rd385];
	or.b64  	%rd386, %rd545, %rd254;
	and.b64  	%rd387, %rd386, -4294967296;
	setp.ne.s64 	%p26, %rd387, 0;
	@%p26 bra 	$L__BB10_111;
	cvt.u32.u64 	%r128, %rd254;
	cvt.u32.u64 	%r129, %rd545;
	rem.u32 	%r130, %r129, %r128;
	cvt.u64.u32 	%rd553, %r130;
	bra.uni 	$L__BB10_112;
$L__BB10_111:
	rem.s64 	%rd553, %rd545, %rd254;
$L__BB10_112:
	add.s64 	%rd389, %rd1, %rd384;
	ld.global.u64 	%rd390, [%rd389];
	mad.lo.s64 	%rd554, %rd390, %rd553, %rd554;
$L__BB10_113:
	add.s64 	%rd391, %rd3, %rd554;
	ld.global.u8 	%rs2, [%rd391];
	mul.lo.s16 	%rs3, %rs2, %rs2;
	st.shared.u8 	[%r5], %rs3;
$L__BB10_114:
	bar.sync 	0;
	setp.lt.u32 	%p48, %r209, 66;
	@%p48 bra 	$L__BB10_118;
$L__BB10_115:
	shr.u32 	%r51, %r209, 1;
	setp.ge.u32 	%p49, %r1, %r51;
	@%p49 bra 	$L__BB10_117;
	ld.shared.u8 	%rs8, [%r5];
	add.s32 	%r199, %r5, %r51;
	ld.shared.u8 	%rs9, [%r199];
	add.s16 	%rs10, %rs9, %rs8;
	st.shared.u8 	[%r5], %rs10;
$L__BB10_117:
	bar.sync 	0;
	setp.gt.u32 	%p50, %r209, 131;
	mov.u32 	%r209, %r51;
	@%p50 bra 	$L__BB10_115;
$L__BB10_118:
	setp.gt.u32 	%p51, %r1, 31;
	@%p51 bra 	$L__BB10_121;
	ld.volatile.shared.u8 	%rs11, [%r5];
	ld.volatile.shared.u8 	%rs12, [%r5+32];
	add.s16 	%rs13, %rs12, %rs11;
	st.volatile.shared.u8 	[%r5], %rs13;
	ld.volatile.shared.u8 	%rs14, [%r5];
	ld.volatile.shared.u8 	%rs15, [%r5+16];
	add.s16 	%rs16, %rs15, %rs14;
	st.volatile.shared.u8 	[%r5], %rs16;
	ld.volatile.shared.u8 	%rs17, [%r5];
	ld.volatile.shared.u8 	%rs18, [%r5+8];
	add.s16 	%rs19, %rs18, %rs17;
	st.volatile.shared.u8 	[%r5], %rs19;
	ld.volatile.shared.u8 	%rs20, [%r5];
	ld.volatile.shared.u8 	%rs21, [%r5+4];
	add.s16 	%rs22, %rs21, %rs20;
	st.volatile.shared.u8 	[%r5], %rs22;
	ld.volatile.shared.u8 	%rs23, [%r5];
	ld.volatile.shared.u8 	%rs24, [%r5+2];
	add.s16 	%rs25, %rs24, %rs23;
	st.volatile.shared.u8 	[%r5], %rs25;
	ld.volatile.shared.u8 	%rs26, [%r5];
	ld.volatile.shared.u8 	%rs27, [%r5+1];
	add.s16 	%rs28, %rs27, %rs26;
	st.volatile.shared.u8 	[%r5], %rs28;
	setp.ne.s32 	%p52, %r1, 0;
	@%p52 bra 	$L__BB10_121;
	ld.shared.u8 	%rs29, [sum_squaresdata_i8];
	cvt.u64.u32 	%rd467, %r2;
	cvta.to.global.u64 	%rd468, %rd260;
	add.s64 	%rd469, %rd468, %rd467;
	st.global.u8 	[%rd469], %rs29;
$L__BB10_121:
	ret;

}
	// .globl	uncontiguous_cumulate_sum_square_i8
.visible .entry uncontiguous_cumulate_sum_square_i8(
	.param .u64 .ptr .align 1 uncontiguous_cumulate_sum_square_i8_param_0,
	.param .u64 .ptr .align 1 uncontiguous_cumulate_sum_square_i8_param_1,
	.param .u64 .ptr .align 1 uncontiguous_cumulate_sum_square_i8_param_2,
	.param .u64 .ptr .align 1 uncontiguous_cumulate_sum_square_i8_param_3,
	.param .u64 uncontiguous_cumulate_sum_square_i8_param_4,
	.param .u64 uncontiguous_cumulate_sum_square_i8_param_5
)
{
	.reg .pred 	%p<53>;
	.reg .b16 	%rs<28>;
	.reg .b32 	%r<210>;
	.reg .b64 	%rd<555>;

	ld.param.u64 	%rd260, [uncontiguous_cumulate_sum_square_i8_param_0];
	ld.param.u64 	%rd263, [uncontiguous_cumulate_sum_square_i8_param_1];
	ld.param.u64 	%rd264, [uncontiguous_cumulate_sum_square_i8_param_2];
	ld.param.u64 	%rd265, [uncontiguous_cumulate_sum_square_i8_param_3];
	ld.param.u64 	%rd261, [uncontiguous_cumulate_sum_square_i8_param_4];
	ld.param.u64 	%rd262, [uncontiguous_cumulate_sum_square_i8_param_5];
	cvta.to.global.u64 	%rd1, %rd265;
	cvta.to.global.u64 	%rd2, %rd264;
	cvta.to.global.u64 	%rd3, %rd263;
	mov.u32 	%r1, %tid.x;
	mov.u32 	%r2, %ctaid.x;
	mov.u32 	%r209, %ntid.x;
	mul.lo.s32 	%r52, %r2, %r209;
	shl.b32 	%r53, %r52, 1;
	add.s32 	%r4, %r53, %r1;
	mov.u32 	%r54, sum_squaresdata_i8;
	add.s32 	%r5, %r54, %r1;
	mov.b16 	%rs1, 0;
	st.shared.u8 	[%r5], %rs1;
	add.s32 	%r55, %r4, %r209;
	cvt.u64.u32 	%rd508, %r55;
	setp.le.u64 	%p1, %rd262, %rd508;
	@%p1 bra 	$L__BB11_54;
	cvt.u32.u64 	%r6, %rd261;
	add.s32 	%r203, %r6, -1;
	setp.lt.s32 	%p27, %r203, 0;
	mov.b64 	%rd512, 0;
	mov.u64 	%rd513, %rd512;
	@%p27 bra 	$L__BB11_53;
	cvt.u64.u32 	%rd509, %r4;
	setp.lt.u32 	%p28, %r203, 3;
	mov.b64 	%rd513, 0;
	mov.u64 	%rd512, %rd513;
	@%p28 bra 	$L__BB11_30;
	add.s32 	%r201, %r6, -2;
	and.b32  	%r131, %r6, -4;
	neg.s32 	%r200, %r131;
	mov.b64 	%rd513, 0;
$L__BB11_4:
	.pragma "nounroll";
	add.s32 	%r12, %r201, 1;
	mul.wide.u32 	%rd396, %r12, 8;
	add.s64 	%rd397, %rd2, %rd396;
	ld.global.u64 	%rd10, [%rd397];
	or.b64  	%rd398, %rd509, %rd10;
	and.b64  	%rd399, %rd398, -4294967296;
	setp.ne.s64 	%p29, %rd399, 0;
	@%p29 bra 	$L__BB11_6;
	cvt.u32.u64 	%r132, %rd10;
	cvt.u32.u64 	%r133, %rd509;
	div.u32 	%r134, %r133, %r132;
	mul.lo.s32 	%r135, %r134, %r132;
	sub.s32 	%r136, %r133, %r135;
	cvt.u64.u32 	%rd474, %r134;
	cvt.u64.u32 	%rd475, %r136;
	bra.uni 	$L__BB11_7;
$L__BB11_6:
	div.s64 	%rd474, %rd509, %rd10;
	mul.lo.s64 	%rd400, %rd474, %rd10;
	sub.s64 	%rd475, %rd509, %rd400;
$L__BB11_7:
	mul.wide.u32 	%rd401, %r12, 8;
	add.s64 	%rd402, %rd1, %rd401;
	ld.global.u64 	%rd17, [%rd402];
	mad.lo.s64 	%rd18, %rd17, %rd475, %rd512;
	or.b64  	%rd403, %rd508, %rd10;
	and.b64  	%rd404, %rd403, -4294967296;
	setp.ne.s64 	%p30, %rd404, 0;
	@%p30 bra 	$L__BB11_9;
	cvt.u32.u64 	%r137, %rd10;
	cvt.u32.u64 	%r138, %rd508;
	div.u32 	%r139, %r138, %r137;
	mul.lo.s32 	%r140, %r139, %r137;
	sub.s32 	%r141, %r138, %r140;
	cvt.u64.u32 	%rd476, %r139;
	cvt.u64.u32 	%rd477, %r141;
	bra.uni 	$L__BB11_10;
$L__BB11_9:
	div.s64 	%rd476, %rd508, %rd10;
	mul.lo.s64 	%rd405, %rd476, %rd10;
	sub.s64 	%rd477, %rd508, %rd405;
$L__BB11_10:
	mad.lo.s64 	%rd25, %rd477, %rd17, %rd513;
	add.s32 	%r13, %r201, -2;
	mul.wide.u32 	%rd406, %r201, 8;
	add.s64 	%rd407, %rd2, %rd406;
	ld.global.u64 	%rd26, [%rd407];
	or.b64  	%rd408, %rd474, %rd26;
	and.b64  	%rd409, %rd408, -4294967296;
	setp.ne.s64 	%p31, %rd409, 0;
	@%p31 bra 	$L__BB11_12;
	cvt.u32.u64 	%r142, %rd26;
	cvt.u32.u64 	%r143, %rd474;
	div.u32 	%r144, %r143, %r142;
	mul.lo.s32 	%r145, %r144, %r142;
	sub.s32 	%r146, %r143, %r145;
	cvt.u64.u32 	%rd478, %r144;
	cvt.u64.u32 	%rd479, %r146;
	bra.uni 	$L__BB11_13;
$L__BB11_12:
	div.s64 	%rd478, %rd474, %rd26;
	mul.lo.s64 	%rd410, %rd478, %rd26;
	sub.s64 	%rd479, %rd474, %rd410;
$L__BB11_13:
	mul.wide.u32 	%rd411, %r201, 8;
	add.s64 	%rd412, %rd1, %rd411;
	ld.global.u64 	%rd33, [%rd412];
	mad.lo.s64 	%rd34, %rd33, %rd479, %rd18;
	or.b64  	%rd413, %rd476, %rd26;
	and.b64  	%rd414, %rd413, -4294967296;
	setp.ne.s64 	%p32, %rd414, 0;
	@%p32 bra 	$L__BB11_15;
	cvt.u32.u64 	%r147, %rd26;
	cvt.u32.u64 	%r148, %rd476;
	div.u32 	%r149, %r148, %r147;
	mul.lo.s32 	%r150, %r149, %r147;
	sub.s32 	%r151, %r148, %r150;
	cvt.u64.u32 	%rd480, %r149;
	cvt.u64.u32 	%rd481, %r151;
	bra.uni 	$L__BB11_16;
$L__BB11_15:
	div.s64 	%rd480, %rd476, %rd26;
	mul.lo.s64 	%rd415, %rd480, %rd26;
	sub.s64 	%rd481, %rd476, %rd415;
$L__BB11_16:
	mad.lo.s64 	%rd41, %rd481, %rd33, %rd25;
	add.s32 	%r14, %r201, -1;
	mul.wide.u32 	%rd416, %r14, 8;
	add.s64 	%rd417, %rd2, %rd416;
	ld.global.u64 	%rd42, [%rd417];
	or.b64  	%rd418, %rd478, %rd42;
	and.b64  	%rd419, %rd418, -4294967296;
	setp.ne.s64 	%p33, %rd419, 0;
	@%p33 bra 	$L__BB11_18;
	cvt.u32.u64 	%r152, %rd42;
	cvt.u32.u64 	%r153, %rd478;
	div.u32 	%r154, %r153, %r152;
	mul.lo.s32 	%r155, %r154, %r152;
	sub.s32 	%r156, %r153, %r155;
	cvt.u64.u32 	%rd482, %r154;
	cvt.u64.u32 	%rd483, %r156;
	bra.uni 	$L__BB11_19;
$L__BB11_18:
	div.s64 	%rd482, %rd478, %rd42;
	mul.lo.s64 	%rd420, %rd482, %rd42;
	sub.s64 	%rd483, %rd478, %rd420;
$L__BB11_19:
	mul.wide.u32 	%rd421, %r14, 8;
	add.s64 	%rd422, %rd1, %rd421;
	ld.global.u64 	%rd49, [%rd422];
	mad.lo.s64 	%rd50, %rd49, %rd483, %rd34;
	or.b64  	%rd423, %rd480, %rd42;
	and.b64  	%rd424, %rd423, -4294967296;
	setp.ne.s64 	%p34, %rd424, 0;
	@%p34 bra 	$L__BB11_21;
	cvt.u32.u64 	%r157, %rd42;
	cvt.u32.u64 	%r158, %rd480;
	div.u32 	%r159, %r158, %r157;
	mul.lo.s32 	%r160, %r159, %r157;
	sub.s32 	%r161, %r158, %r160;
	cvt.u64.u32 	%rd484, %r159;
	cvt.u64.u32 	%rd485, %r161;
	bra.uni 	$L__BB11_22;
$L__BB11_21:
	div.s64 	%rd484, %rd480, %rd42;
	mul.lo.s64 	%rd425, %rd484, %rd42;
	sub.s64 	%rd485, %rd480, %rd425;
$L__BB11_22:
	mad.lo.s64 	%rd57, %rd485, %rd49, %rd41;
	mul.wide.u32 	%rd426, %r13, 8;
	add.s64 	%rd427, %rd2, %rd426;
	ld.global.u64 	%rd58, [%rd427];
	or.b64  	%rd428, %rd482, %rd58;
	and.b64  	%rd429, %rd428, -4294967296;
	setp.ne.s64 	%p35, %rd429, 0;
	@%p35 bra 	$L__BB11_24;
	cvt.u32.u64 	%r162, %rd58;
	cvt.u32.u64 	%r163, %rd482;
	div.u32 	%r164, %r163, %r162;
	mul.lo.s32 	%r165, %r164, %r162;
	sub.s32 	%r166, %r163, %r165;
	cvt.u64.u32 	%rd509, %r164;
	cvt.u64.u32 	%rd487, %r166;
	bra.uni 	$L__BB11_25;
$L__BB11_24:
	div.s64 	%rd509, %rd482, %rd58;
	mul.lo.s64 	%rd430, %rd509, %rd58;
	sub.s64 	%rd487, %rd482, %rd430;
$L__BB11_25:
	mul.wide.u32 	%rd431, %r13, 8;
	add.s64 	%rd432, %rd1, %rd431;
	ld.global.u64 	%rd65, [%rd432];
	mad.lo.s64 	%rd512, %rd65, %rd487, %rd50;
	or.b64  	%rd433, %rd484, %rd58;
	and.b64  	%rd434, %rd433, -4294967296;
	setp.ne.s64 	%p36, %rd434, 0;
	@%p36 bra 	$L__BB11_27;
	cvt.u32.u64 	%r167, %rd58;
	cvt.u32.u64 	%r168, %rd484;
	div.u32 	%r169, %r168, %r167;
	mul.lo.s32 	%r170, %r169, %r167;
	sub.s32 	%r171, %r168, %r170;
	cvt.u64.u32 	%rd508, %r169;
	cvt.u64.u32 	%rd489, %r171;
	bra.uni 	$L__BB11_28;
$L__BB11_27:
	div.s64 	%rd508, %rd484, %rd58;
	mul.lo.s64 	%rd435, %rd508, %rd58;
	sub.s64 	%rd489, %rd484, %rd435;
$L__BB11_28:
	mad.lo.s64 	%rd513, %rd489, %rd65, %rd57;
	add.s32 	%r201, %r201, -4;
	add.s32 	%r200, %r200, 4;
	setp.ne.s32 	%p37, %r200, 0;
	@%p37 bra 	$L__BB11_4;
	add.s32 	%r203, %r201, 1;
$L__BB11_30:
	and.b32  	%r19, %r6, 3;
	setp.eq.s32 	%p38, %r19, 0;
	@%p38 bra 	$L__BB11_53;
	setp.eq.s32 	%p39, %r19, 1;
	@%p39 bra 	$L__BB11_45;
	mul.wide.u32 	%rd437, %r203, 8;
	add.s64 	%rd438, %rd2, %rd437;
	ld.global.u64 	%rd80, [%rd438];
	or.b64  	%rd439, %rd509, %rd80;
	and.b64  	%rd440, %rd439, -4294967296;
	setp.ne.s64 	%p40, %rd440, 0;
	@%p40 bra 	$L__BB11_34;
	cvt.u32.u64 	%r172, %rd80;
	cvt.u32.u64 	%r173, %rd509;
	div.u32 	%r174, %r173, %r172;
	mul.lo.s32 	%r175, %r174, %r172;
	sub.s32 	%r176, %r173, %r175;
	cvt.u64.u32 	%rd496, %r174;
	cvt.u64.u32 	%rd497, %r176;
	bra.uni 	$L__BB11_35;
$L__BB11_34:
	div.s64 	%rd496, %rd509, %rd80;
	mul.lo.s64 	%rd441, %rd496, %rd80;
	sub.s64 	%rd497, %rd509, %rd441;
$L__BB11_35:
	add.s64 	%rd443, %rd1, %rd437;
	ld.global.u64 	%rd87, [%rd443];
	mad.lo.s64 	%rd88, %rd87, %rd497, %rd512;
	or.b64  	%rd444, %rd508, %rd80;
	and.b64  	%rd445, %rd444, -4294967296;
	setp.ne.s64 	%p41, %rd445, 0;
	@%p41 bra 	$L__BB11_37;
	cvt.u32.u64 	%r177, %rd80;
	cvt.u32.u64 	%r178, %rd508;
	div.u32 	%r179, %r178, %r177;
	mul.lo.s32 	%r180, %r179, %r177;
	sub.s32 	%r181, %r178, %r180;
	cvt.u64.u32 	%rd498, %r179;
	cvt.u64.u32 	%rd499, %r181;
	bra.uni 	$L__BB11_38;
$L__BB11_37:
	div.s64 	%rd498, %rd508, %rd80;
	mul.lo.s64 	%rd446, %rd498, %rd80;
	sub.s64 	%rd499, %rd508, %rd446;
$L__BB11_38:
	mad.lo.s64 	%rd95, %rd499, %rd87, %rd513;
	add.s32 	%r20, %r203, -1;
	mul.wide.u32 	%rd447, %r20, 8;
	add.s64 	%rd448, %rd2, %rd447;
	ld.global.u64 	%rd96, [%rd448];
	or.b64  	%rd449, %rd496, %rd96;
	and.b64  	%rd450, %rd449, -4294967296;
	setp.ne.s64 	%p42, %rd450, 0;
	@%p42 bra 	$L__BB11_40;
	cvt.u32.u64 	%r182, %rd96;
	cvt.u32.u64 	%r183, %rd496;
	div.u32 	%r184, %r183, %r182;
	mul.lo.s32 	%r185, %r184, %r182;
	sub.s32 	%r186, %r183, %r185;
	cvt.u64.u32 	%rd509, %r184;
	cvt.u64.u32 	%rd501, %r186;
	bra.uni 	$L__BB11_41;
$L__BB11_40:
	div.s64 	%rd509, %rd496, %rd96;
	mul.lo.s64 	%rd451, %rd509, %rd96;
	sub.s64 	%rd501, %rd496, %rd451;
$L__BB11_41:
	add.s64 	%rd453, %rd1, %rd447;
	ld.global.u64 	%rd103, [%rd453];
	mad.lo.s64 	%rd512, %rd103, %rd501, %rd88;
	or.b64  	%rd454, %rd498, %rd96;
	and.b64  	%rd455, %rd454, -4294967296;
	setp.ne.s64 	%p43, %rd455, 0;
	@%p43 bra 	$L__BB11_43;
	cvt.u32.u64 	%r187, %rd96;
	cvt.u32.u64 	%r188, %rd498;
	div.u32 	%r189, %r188, %r187;
	mul.lo.s32 	%r190, %r189, %r187;
	sub.s32 	%r191, %r188, %r190;
	cvt.u64.u32 	%rd508, %r189;
	cvt.u64.u32 	%rd503, %r191;
	bra.uni 	$L__BB11_44;
$L__BB11_43:
	div.s64 	%rd508, %rd498, %rd96;
	mul.lo.s64 	%rd456, %rd508, %rd96;
	sub.s64 	%rd503, %rd498, %rd456;
$L__BB11_44:
	mad.lo.s64 	%rd513, %rd503, %rd103, %rd95;
	add.s32 	%r203, %r203, -2;
$L__BB11_45:
	and.b32  	%r192, %r6, 1;
	setp.eq.b32 	%p44, %r192, 1;
	not.pred 	%p45, %p44;
	@%p45 bra 	$L__BB11_53;
	mul.wide.u32 	%rd457, %r203, 8;
	add.s64 	%rd458, %rd2, %rd457;
	ld.global.u64 	%rd118, [%rd458];
	or.b64  	%rd459, %rd509, %rd118;
	and.b64  	%rd460, %rd459, -4294967296;
	setp.ne.s64 	%p46, %rd460, 0;
	@%p46 bra 	$L__BB11_48;
	cvt.u32.u64 	%r193, %rd118;
	cvt.u32.u64 	%r194, %rd509;
	rem.u32 	%r195, %r194, %r193;
	cvt.u64.u32 	%rd510, %r195;
	bra.uni 	$L__BB11_49;
$L__BB11_48:
	rem.s64 	%rd510, %rd509, %rd118;
$L__BB11_49:
	add.s64 	%rd462, %rd1, %rd457;
	ld.global.u64 	%rd122, [%rd462];
	mad.lo.s64 	%rd512, %rd122, %rd510, %rd512;
	or.b64  	%rd463, %rd508, %rd118;
	and.b64  	%rd464, %rd463, -4294967296;
	setp.ne.s64 	%p47, %rd464, 0;
	@%p47 bra 	$L__BB11_51;
	cvt.u32.u64 	%r196, %rd118;
	cvt.u32.u64 	%r197, %rd508;
	rem.u32 	%r198, %r197, %r196;
	cvt.u64.u32 	%rd511, %r198;
	bra.uni 	$L__BB11_52;
$L__BB11_51:
	rem.s64 	%rd511, %rd508, %rd118;
$L__BB11_52:
	mad.lo.s64 	%rd513, %rd511, %rd122, %rd513;
$L__BB11_53:
	add.s64 	%rd465, %rd3, %rd512;
	ld.global.u8 	%rs3, [%rd465];
	add.s64 	%rd466, %rd3, %rd513;
	ld.global.u8 	%rs4, [%rd466];
	add.s16 	%rs5, %rs4, %rs3;
	st.shared.u8 	[%r5], %rs5;
	bra.uni 	$L__BB11_114;
$L__BB11_54:
	cvt.u64.u32 	%rd545, %r4;
	setp.le.u64 	%p2, %rd262, %rd545;
	@%p2 bra 	$L__BB11_114;
	cvt.u32.u64 	%r23, %rd261;
	add.s32 	%r207, %r23, -1;
	setp.lt.s32 	%p3, %r207, 0;
	mov.b64 	%rd554, 0;
	@%p3 bra 	$L__BB11_113;
	and.b32  	%r25, %r23, 7;
	setp.lt.u32 	%p4, %r207, 7;
	mov.b64 	%rd554, 0;
	@%p4 bra 	$L__BB11_84;
	add.s32 	%r205, %r23, -4;
	and.b32  	%r56, %r23, -8;
	neg.s32 	%r204, %r56;
	mov.b64 	%rd554, 0;
$L__BB11_58:
	.pragma "nounroll";
	add.s32 	%r30, %r205, 3;
	mul.wide.u32 	%rd270, %r30, 8;
	add.s64 	%rd271, %rd2, %rd270;
	ld.global.u64 	%rd133, [%rd271];
	or.b64  	%rd272, %rd545, %rd133;
	and.b64  	%rd273, %rd272, -4294967296;
	setp.ne.s64 	%p5, %rd273, 0;
	@%p5 bra 	$L__BB11_60;
	cvt.u32.u64 	%r57, %rd133;
	cvt.u32.u64 	%r58, %rd545;
	div.u32 	%r59, %r58, %r57;
	mul.lo.s32 	%r60, %r59, %r57;
	sub.s32 	%r61, %r58, %r60;
	cvt.u64.u32 	%rd516, %r59;
	cvt.u64.u32 	%rd517, %r61;
	bra.uni 	$L__BB11_61;
$L__BB11_60:
	div.s64 	%rd516, %rd545, %rd133;
	mul.lo.s64 	%rd274, %rd516, %rd133;
	sub.s64 	%rd517, %rd545, %rd274;
$L__BB11_61:
	add.s64 	%rd276, %rd1, %rd270;
	ld.global.u64 	%rd277, [%rd276];
	mad.lo.s64 	%rd140, %rd277, %rd517, %rd554;
	add.s32 	%r31, %r205, 2;
	mul.wide.u32 	%rd278, %r31, 8;
	add.s64 	%rd279, %rd2, %rd278;
	ld.global.u64 	%rd141, [%rd279];
	or.b64  	%rd280, %rd516, %rd141;
	and.b64  	%rd281, %rd280, -4294967296;
	setp.ne.s64 	%p6, %rd281, 0;
	@%p6 bra 	$L__BB11_63;
	cvt.u32.u64 	%r62, %rd141;
	cvt.u32.u64 	%r63, %rd516;
	div.u32 	%r64, %r63, %r62;
	mul.lo.s32 	%r65, %r64, %r62;
	sub.s32 	%r66, %r63, %r65;
	cvt.u64.u32 	%rd518, %r64;
	cvt.u64.u32 	%rd519, %r66;
	bra.uni 	$L__BB11_64;
$L__BB11_63:
	div.s64 	%rd518, %rd516, %rd141;
	mul.lo.s64 	%rd282, %rd518, %rd141;
	sub.s64 	%rd519, %rd516, %rd282;
$L__BB11_64:
	add.s64 	%rd284, %rd1, %rd278;
	ld.global.u64 	%rd285, [%rd284];
	mad.lo.s64 	%rd148, %rd285, %rd519, %rd140;
	add.s32 	%r32, %r205, 1;
	mul.wide.u32 	%rd286, %r32, 8;
	add.s64 	%rd287, %rd2, %rd286;
	ld.global.u64 	%rd149, [%rd287];
	or.b64  	%rd288, %rd518, %rd149;
	and.b64  	%rd289, %rd288, -4294967296;
	setp.ne.s64 	%p7, %rd289, 0;
	@%p7 bra 	$L__BB11_66;
	cvt.u32.u64 	%r67, %rd149;
	cvt.u32.u64 	%r68, %rd518;
	div.u32 	%r69, %r68, %r67;
	mul.lo.s32 	%r70, %r69, %r67;
	sub.s32 	%r71, %r68, %r70;
	cvt.u64.u32 	%rd520, %r69;
	cvt.u64.u32 	%rd521, %r71;
	bra.uni 	$L__BB11_67;
$L__BB11_66:
	div.s64 	%rd520, %rd518, %rd149;
	mul.lo.s64 	%rd290, %rd520, %rd149;
	sub.s64 	%rd521, %rd518, %rd290;
$L__BB11_67:
	add.s64 	%rd292, %rd1, %rd286;
	ld.global.u64 	%rd293, [%rd292];
	mad.lo.s64 	%rd156, %rd293, %rd521, %rd148;
	add.s32 	%r33, %r205, -4;
	mul.wide.u32 	%rd294, %r205, 8;
	add.s64 	%rd295, %rd2, %rd294;
	ld.global.u64 	%rd157, [%rd295];
	or.b64  	%rd296, %rd520, %rd157;
	and.b64  	%rd297, %rd296, -4294967296;
	setp.ne.s64 	%p8, %rd297, 0;
	@%p8 bra 	$L__BB11_69;
	cvt.u32.u64 	%r72, %rd157;
	cvt.u32.u64 	%r73, %rd520;
	div.u32 	%r74, %r73, %r72;
	mul.lo.s32 	%r75, %r74, %r72;
	sub.s32 	%r76, %r73, %r75;
	cvt.u64.u32 	%rd522, %r74;
	cvt.u64.u32 	%rd523, %r76;
	bra.uni 	$L__BB11_70;
$L__BB11_69:
	div.s64 	%rd522, %rd520, %rd157;
	mul.lo.s64 	%rd298, %rd522, %rd157;
	sub.s64 	%rd523, %rd520, %rd298;
$L__BB11_70:
	add.s64 	%rd300, %rd1, %rd294;
	ld.global.u64 	%rd301, [%rd300];
	mad.lo.s64 	%rd164, %rd301, %rd523, %rd156;
	add.s32 	%r34, %r205, -1;
	mul.wide.u32 	%rd302, %r34, 8;
	add.s64 	%rd303, %rd2, %rd302;
	ld.global.u64 	%rd165, [%rd303];
	or.b64  	%rd304, %rd522, %rd165;
	and.b64  	%rd305, %rd304, -4294967296;
	setp.ne.s64 	%p9, %rd305, 0;
	@%p9 bra 	$L__BB11_72;
	cvt.u32.u64 	%r77, %rd165;
	cvt.u32.u64 	%r78, %rd522;
	div.u32 	%r79, %r78, %r77;
	mul.lo.s32 	%r80, %r79, %r77;
	sub.s32 	%r81, %r78, %r80;
	cvt.u64.u32 	%rd524, %r79;
	cvt.u64.u32 	%rd525, %r81;
	bra.uni 	$L__BB11_73;
$L__BB11_72:
	div.s64 	%rd524, %rd522, %rd165;
	mul.lo.s64 	%rd306, %rd524, %rd165;
	sub.s64 	%rd525, %rd522, %rd306;
$L__BB11_73:
	add.s64 	%rd308, %rd1, %rd302;
	ld.global.u64 	%rd309, [%rd308];
	mad.lo.s64 	%rd172, %rd309, %rd525, %rd164;
	add.s32 	%r35, %r205, -2;
	mul.wide.u32 	%rd310, %r35, 8;
	add.s64 	%rd311, %rd2, %rd310;
	ld.global.u64 	%rd173, [%rd311];
	or.b64  	%rd312, %rd524, %rd173;
	and.b64  	%rd313, %rd312, -4294967296;
	setp.ne.s64 	%p10, %rd313, 0;
	@%p10 bra 	$L__BB11_75;
	cvt.u32.u64 	%r82, %rd173;
	cvt.u32.u64 	%r83, %rd524;
	div.u32 	%r84, %r83, %r82;
	mul.lo.s32 	%r85, %r84, %r82;
	sub.s32 	%r86, %r83, %r85;
	cvt.u64.u32 	%rd526, %r84;
	cvt.u64.u32 	%rd527, %r86;
	bra.uni 	$L__BB11_76;
$L__BB11_75:
	div.s64 	%rd526, %rd524, %rd173;
	mul.lo.s64 	%rd314, %rd526, %rd173;
	sub.s64 	%rd527, %rd524, %rd314;
$L__BB11_76:
	add.s64 	%rd316, %rd1, %rd310;
	ld.global.u64 	%rd317, [%rd316];
	mad.lo.s64 	%rd180, %rd317, %rd527, %rd172;
	add.s32 	%r36, %r205, -3;
	mul.wide.u32 	%rd318, %r36, 8;
	add.s64 	%rd319, %rd2, %rd318;
	ld.global.u64 	%rd181, [%rd319];
	or.b64  	%rd320, %rd526, %rd181;
	and.b64  	%rd321, %rd320, -4294967296;
	setp.ne.s64 	%p11, %rd321, 0;
	@%p11 bra 	$L__BB11_78;
	cvt.u32.u64 	%r87, %rd181;
	cvt.u32.u64 	%r88, %rd526;
	div.u32 	%r89, %r88, %r87;
	mul.lo.s32 	%r90, %r89, %r87;
	sub.s32 	%r91, %r88, %r90;
	cvt.u64.u32 	%rd528, %r89;
	cvt.u64.u32 	%rd529, %r91;
	bra.uni 	$L__BB11_79;
$L__BB11_78:
	div.s64 	%rd528, %rd526, %rd181;
	mul.lo.s64 	%rd322, %rd528, %rd181;
	sub.s64 	%rd529, %rd526, %rd322;
$L__BB11_79:
	add.s64 	%rd324, %rd1, %rd318;
	ld.global.u64 	%rd325, [%rd324];
	mad.lo.s64 	%rd188, %rd325, %rd529, %rd180;
	mul.wide.u32 	%rd326, %r33, 8;
	add.s64 	%rd327, %rd2, %rd326;
	ld.global.u64 	%rd189, [%rd327];
	or.b64  	%rd328, %rd528, %rd189;
	and.b64  	%rd329, %rd328, -4294967296;
	setp.ne.s64 	%p12, %rd329, 0;
	@%p12 bra 	$L__BB11_81;
	cvt.u32.u64 	%r92, %rd189;
	cvt.u32.u64 	%r93, %rd528;
	div.u32 	%r94, %r93, %r92;
	mul.lo.s32 	%r95, %r94, %r92;
	sub.s32 	%r96, %r93, %r95;
	cvt.u64.u32 	%rd545, %r94;
	cvt.u64.u32 	%rd531, %r96;
	bra.uni 	$L__BB11_82;
$L__BB11_81:
	div.s64 	%rd545, %rd528, %rd189;
	mul.lo.s64 	%rd330, %rd545, %rd189;
	sub.s64 	%rd531, %rd528, %rd330;
$L__BB11_82:
	add.s64 	%rd332, %rd1, %rd326;
	ld.global.u64 	%rd333, [%rd332];
	mad.lo.s64 	%rd554, %rd333, %rd531, %rd188;
	add.s32 	%r205, %r205, -8;
	add.s32 	%r204, %r204, 8;
	setp.ne.s32 	%p13, %r204, 0;
	@%p13 bra 	$L__BB11_58;
	add.s32 	%r207, %r205, 3;
$L__BB11_84:
	setp.eq.s32 	%p14, %r25, 0;
	@%p14 bra 	$L__BB11_113;
	and.b32  	%r41, %r23, 3;
	setp.lt.u32 	%p15, %r25, 4;
	@%p15 bra 	$L__BB11_99;
	mul.wide.u32 	%rd335, %r207, 8;
	add.s64 	%rd336, %rd2, %rd335;
	ld.global.u64 	%rd200, [%rd336];
	or.b64  	%rd337, %rd545, %rd200;
	and.b64  	%rd338, %rd337, -4294967296;
	setp.ne.s64 	%p16, %rd338, 0;
	@%p16 bra 	$L__BB11_88;
	cvt.u32.u64 	%r97, %rd200;
	cvt.u32.u64 	%r98, %rd545;
	div.u32 	%r99, %r98, %r97;
	mul.lo.s32 	%r100, %r99, %r97;
	sub.s32 	%r101, %r98, %r100;
	cvt.u64.u32 	%rd535, %r99;
	cvt.u64.u32 	%rd536, %r101;
	bra.uni 	$L__BB11_89;
$L__BB11_88:
	div.s64 	%rd535, %rd545, %rd200;
	mul.lo.s64 	%rd339, %rd535, %rd200;
	sub.s64 	%rd536, %rd545, %rd339;
$L__BB11_89:
	add.s64 	%rd341, %rd1, %rd335;
	ld.global.u64 	%rd342, [%rd341];
	mad.lo.s64 	%rd207, %rd342, %rd536, %rd554;
	add.s32 	%r42, %r207, -1;
	mul.wide.u32 	%rd343, %r42, 8;
	add.s64 	%rd344, %rd2, %rd343;
	ld.global.u64 	%rd208, [%rd344];
	or.b64  	%rd345, %rd535, %rd208;
	and.b64  	%rd346, %rd345, -4294967296;
	setp.ne.s64 	%p17, %rd346, 0;
	@%p17 bra 	$L__BB11_91;
	cvt.u32.u64 	%r102, %rd208;
	cvt.u32.u64 	%r103, %rd535;
	div.u32 	%r104, %r103, %r102;
	mul.lo.s32 	%r105, %r104, %r102;
	sub.s32 	%r106, %r103, %r105;
	cvt.u64.u32 	%rd537, %r104;
	cvt.u64.u32 	%rd538, %r106;
	bra.uni 	$L__BB11_92;
$L__BB11_91:
	div.s64 	%rd537, %rd535, %rd208;
	mul.lo.s64 	%rd347, %rd537, %rd208;
	sub.s64 	%rd538, %rd535, %rd347;
$L__BB11_92:
	add.s64 	%rd349, %rd1, %rd343;
	ld.global.u64 	%rd350, [%rd349];
	mad.lo.s64 	%rd215, %rd350, %rd538, %rd207;
	add.s32 	%r43, %r207, -2;
	mul.wide.u32 	%rd351, %r43, 8;
	add.s64 	%rd352, %rd2, %rd351;
	ld.global.u64 	%rd216, [%rd352];
	or.b64  	%rd353, %rd537, %rd216;
	and.b64  	%rd354, %rd353, -4294967296;
	setp.ne.s64 	%p18, %rd354, 0;
	@%p18 bra 	$L__BB11_94;
	cvt.u32.u64 	%r107, %rd216;
	cvt.u32.u64 	%r108, %rd537;
	div.u32 	%r109, %r108, %r107;
	mul.lo.s32 	%r110, %r109, %r107;
	sub.s32 	%r111, %r108, %r110;
	cvt.u64.u32 	%rd539, %r109;
	cvt.u64.u32 	%rd540, %r111;
	bra.uni 	$L__BB11_95;
$L__BB11_94:
	div.s64 	%rd539, %rd537, %rd216;
	mul.lo.s64 	%rd355, %rd539, %rd216;
	sub.s64 	%rd540, %rd537, %rd355;
$L__BB11_95:
	add.s64 	%rd357, %rd1, %rd351;
	ld.global.u64 	%rd358, [%rd357];
	mad.lo.s64 	%rd223, %rd358, %rd540, %rd215;
	add.s32 	%r44, %r207, -3;
	mul.wide.u32 	%rd359, %r44, 8;
	add.s64 	%rd360, %rd2, %rd359;
	ld.global.u64 	%rd224, [%rd360];
	or.b64  	%rd361, %rd539, %rd224;
	and.b64  	%rd362, %rd361, -4294967296;
	setp.ne.s64 	%p19, %rd362, 0;
	@%p19 bra 	$L__BB11_97;
	cvt.u32.u64 	%r112, %rd224;
	cvt.u32.u64 	%r113, %rd539;
	div.u32 	%r114, %r113, %r112;
	mul.lo.s32 	%r115, %r114, %r112;
	sub.s32 	%r116, %r113, %r115;
	cvt.u64.u32 	%rd545, %r114;
	cvt.u64.u32 	%rd542, %r116;
	bra.uni 	$L__BB11_98;
$L__BB11_97:
	div.s64 	%rd545, %rd539, %rd224;
	mul.lo.s64 	%rd363, %rd545, %rd224;
	sub.s64 	%rd542, %rd539, %rd363;
$L__BB11_98:
	add.s64 	%rd365, %rd1, %rd359;
	ld.global.u64 	%rd366, [%rd365];
	mad.lo.s64 	%rd554, %rd366, %rd542, %rd223;
	add.s32 	%r207, %r207, -4;
$L__BB11_99:
	setp.eq.s32 	%p20, %r41, 0;
	@%p20 bra 	$L__BB11_113;
	setp.eq.s32 	%p21, %r41, 1;
	@%p21 bra 	$L__BB11_108;
	mul.wide.u32 	%rd368, %r207, 8;
	add.s64 	%rd369, %rd2, %rd368;
	ld.global.u64 	%rd235, [%rd369];
	or.b64  	%rd370, %rd545, %rd235;
	and.b64  	%rd371, %rd370, -4294967296;
	setp.ne.s64 	%p22, %rd371, 0;
	@%p22 bra 	$L__BB11_103;
	cvt.u32.u64 	%r117, %rd235;
	cvt.u32.u64 	%r118, %rd545;
	div.u32 	%r119, %r118, %r117;
	mul.lo.s32 	%r120, %r119, %r117;
	sub.s32 	%r121, %r118, %r120;
	cvt.u64.u32 	%rd546, %r119;
	cvt.u64.u32 	%rd547, %r121;
	bra.uni 	$L__BB11_104;
$L__BB11_103:
	div.s64 	%rd546, %rd545, %rd235;
	mul.lo.s64 	%rd372, %rd546, %rd235;
	sub.s64 	%rd547, %rd545, %rd372;
$L__BB11_104:
	add.s64 	%rd374, %rd1, %rd368;
	ld.global.u64 	%rd375, [%rd374];
	mad.lo.s64 	%rd242, %rd375, %rd547, %rd554;
	add.s32 	%r47, %r207, -1;
	mul.wide.u32 	%rd376, %r47, 8;
	add.s64 	%rd377, %rd2, %rd376;
	ld.global.u64 	%rd243, [%rd377];
	or.b64  	%rd378, %rd546, %rd243;
	and.b64  	%rd379, %rd378, -4294967296;
	setp.ne.s64 	%p23, %rd379, 0;
	@%p23 bra 	$L__BB11_106;
	cvt.u32.u64 	%r122, %rd243;
	cvt.u32.u64 	%r123, %rd546;
	div.u32 	%r124, %r123, %r122;
	mul.lo.s32 	%r125, %r124, %r122;
	sub.s32 	%r126, %r123, %r125;
	cvt.u64.u32 	%rd545, %r124;
	cvt.u64.u32 	%rd549, %r126;
	bra.uni 	$L__BB11_107;
$L__BB11_106:
	div.s64 	%rd545, %rd546, %rd243;
	mul.lo.s64 	%rd380, %rd545, %rd243;
	sub.s64 	%rd549, %rd546, %rd380;
$L__BB11_107:
	add.s64 	%rd382, %rd1, %rd376;
	ld.global.u64 	%rd383, [%rd382];
	mad.lo.s64 	%rd554, %rd383, %rd549, %rd242;
	add.s32 	%r207, %r207, -2;
$L__BB11_108:
	and.b32  	%r127, %r23, 1;
	setp.eq.b32 	%p24, %r127, 1;
	not.pred 	%p25, %p24;
	@%p25 bra 	$L__BB11_113;
	mul.wide.u32 	%rd384, %r207, 8;
	add.s64 	%rd385, %rd2, %rd384;
	ld.global.u64 	%rd254, [%rd385];
	or.b64  	%rd386, %rd545, %rd254;
	and.b64  	%rd387, %rd386, -4294967296;
	setp.ne.s64 	%p26, %rd387, 0;
	@%p26 bra 	$L__BB11_111;
	cvt.u32.u64 	%r128, %rd254;
	cvt.u32.u64 	%r129, %rd545;
	rem.u32 	%r130, %r129, %r128;
	cvt.u64.u32 	%rd553, %r130;
	bra.uni 	$L__BB11_112;
$L__BB11_111:
	rem.s64 	%rd553, %rd545, %rd254;
$L__BB11_112:
	add.s64 	%rd389, %rd1, %rd384;
	ld.global.u64 	%rd390, [%rd389];
	mad.lo.s64 	%rd554, %rd390, %rd553, %rd554;
$L__BB11_113:
	add.s64 	%rd391, %rd3, %rd554;
	ld.global.u8 	%rs2, [%rd391];
	st.shared.u8 	[%r5], %rs2;
$L__BB11_114:
	bar.sync 	0;
	setp.lt.u32 	%p48, %r209, 66;
	@%p48 bra 	$L__BB11_118;
$L__BB11_115:
	shr.u32 	%r51, %r209, 1;
	setp.ge.u32 	%p49, %r1, %r51;
	@%p49 bra 	$L__BB11_117;
	ld.shared.u8 	%rs6, [%r5];
	add.s32 	%r199, %r5, %r51;
	ld.shared.u8 	%rs7, [%r199];
	add.s16 	%rs8, %rs7, %rs6;
	st.shared.u8 	[%r5], %rs8;
$L__BB11_117:
	bar.sync 	0;
	setp.gt.u32 	%p50, %r209, 131;
	mov.u32 	%r209, %r51;
	@%p50 bra 	$L__BB11_115;
$L__BB11_118:
	setp.gt.u32 	%p51, %r1, 31;
	@%p51 bra 	$L__BB11_121;
	ld.volatile.shared.u8 	%rs9, [%r5];
	ld.volatile.shared.u8 	%rs10, [%r5+32];
	add.s16 	%rs11, %rs10, %rs9;
	st.volatile.shared.u8 	[%r5], %rs11;
	ld.volatile.shared.u8 	%rs12, [%r5];
	ld.volatile.shared.u8 	%rs13, [%r5+16];
	add.s16 	%rs14, %rs13, %rs12;
	st.volatile.shared.u8 	[%r5], %rs14;
	ld.volatile.shared.u8 	%rs15, [%r5];
	ld.volatile.shared.u8 	%rs16, [%r5+8];
	add.s16 	%rs17, %rs16, %rs15;
	st.volatile.shared.u8 	[%r5], %rs17;
	ld.volatile.shared.u8 	%rs18, [%r5];
	ld.volatile.shared.u8 	%rs19, [%r5+4];
	add.s16 	%rs20, %rs19, %rs18;
	st.volatile.shared.u8 	[%r5], %rs20;
	ld.volatile.shared.u8 	%rs21, [%r5];
	ld.volatile.shared.u8 	%rs22, [%r5+2];
	add.s16 	%rs23, %rs22, %rs21;
	st.volatile.shared.u8 	[%r5], %rs23;
	ld.volatile.shared.u8 	%rs24, [%r5];
	ld.volatile.shared.u8 	%rs25, [%r5+1];
	add.s16 	%rs26, %rs25, %rs24;
	st.volatile.shared.u8 	[%r5], %rs26;
	setp.ne.s32 	%p52, %r1, 0;
	@%p52 bra 	$L__BB11_121;
	ld.shared.u8 	%rs27, [sum_squaresdata_i8];
	cvt.u64.u32 	%rd467, %r2;
	cvta.to.global.u64 	%rd468, %rd260;
	add.s64 	%rd469, %rd468, %rd467;
	st.global.u8 	[%rd469], %rs27;
$L__BB11_121:
	ret;

}
	// .globl	contiguous_sum_square2_i8
.visible .entry contiguous_sum_square2_i8(
	.param .u64 .ptr .align 1 contiguous_sum_square2_i8_param_0,
	.param .u64 .ptr .align 1 contiguous_sum_square2_i8_param_1,
	.param .u64 .ptr .align 1 contiguous_sum_square2_i8_param_2,
	.param .u64 .ptr .align 1 contiguous_sum_square2_i8_param_3,
	.param .u64 contiguous_sum_square2_i8_param_4,
	.param .u64 contiguous_sum_square2_i8_param_5,
	.param .u64 contiguous_sum_square2_i8_param_6,
	.param .u64 contiguous_sum_square2_i8_param_7,
	.param .u64 contiguous_sum_square2_i8_param_8
)
{
	.reg .pred 	%p<54>;
	.reg .b16 	%rs<30>;
	.reg .b32 	%r<211>;
	.reg .b64 	%rd<566>;

	ld.param.u64 	%rd267, [contiguous_sum_square2_i8_param_1];
	ld.param.u64 	%rd268, [contiguous_sum_square2_i8_param_2];
	ld.param.u64 	%rd269, [contiguous_sum_square2_i8_param_3];
	ld.param.u64 	%rd264, [contiguous_sum_square2_i8_param_4];
	ld.param.u64 	%rd270, [contiguous_sum_square2_i8_param_5];
	ld.param.u64 	%rd265, [contiguous_sum_square2_i8_param_6];
	ld.param.u64 	%rd271, [contiguous_sum_square2_i8_param_7];
	cvta.to.global.u64 	%rd1, %rd269;
	cvta.to.global.u64 	%rd2, %rd268;
	cvta.to.global.u64 	%rd565, %rd267;
	mov.u32 	%r1, %tid.x;
	mov.u32 	%r2, %ctaid.x;
	mov.u32 	%r210, %ntid.x;
	mul.lo.s32 	%r52, %r2, %r210;
	shl.b32 	%r53, %r52, 1;
	add.s32 	%r4, %r53, %r1;
	mov.u32 	%r54, sum_squaresdata_i8;
	add.s32 	%r5, %r54, %r1;
	mov.b16 	%rs1, 0;
	st.shared.u8 	[%r5], %rs1;
	mov.u32 	%r55, %ctaid.y;
	cvt.u64.u32 	%rd272, %r55;
	add.s64 	%rd4, %rd270, %rd272;
	setp.ge.u64 	%p1, %rd4, %rd271;
	@%p1 bra 	$L__BB12_122;
	add.s32 	%r56, %r4, %r210;
	cvt.u64.u32 	%rd5, %r56;
	setp.le.u64 	%p2, %rd265, %rd5;
	@%p2 bra 	$L__BB12_55;
	cvt.u64.u32 	%rd399, %r4;
	mul.lo.s64 	%rd400, %rd4, %rd265;
	add.s64 	%rd519, %rd400, %rd399;
	add.s64 	%rd517, %rd400, %rd5;
	cvt.u32.u64 	%r6, %rd264;
	add.s32 	%r204, %r6, -1;
	setp.lt.s32 	%p28, %r204, 0;
	mov.b64 	%rd523, 0;
	mov.u64 	%rd524, %rd523;
	@%p28 bra 	$L__BB12_54;
	setp.lt.u32 	%p29, %r204, 3;
	mov.b64 	%rd524, 0;
	mov.u64 	%rd523, %rd524;
	@%p29 bra 	$L__BB12_31;
	add.s32 	%r202, %r6, -2;
	and.b32  	%r132, %r6, -4;
	neg.s32 	%r201, %r132;
	mov.b64 	%rd524, 0;
$L__BB12_5:
	.pragma "nounroll";
	add.s32 	%r12, %r202, 1;
	mul.wide.u32 	%rd404, %r12, 8;
	add.s64 	%rd405, %rd2, %rd404;
	ld.global.u64 	%rd12, [%rd405];
	or.b64  	%rd406, %rd519, %rd12;
	and.b64  	%rd407, %rd406, -4294967296;
	setp.ne.s64 	%p30, %rd407, 0;
	@%p30 bra 	$L__BB12_7;
	cvt.u32.u64 	%r133, %rd12;
	cvt.u32.u64 	%r134, %rd519;
	div.u32 	%r135, %r134, %r133;
	mul.lo.s32 	%r136, %r135, %r133;
	sub.s32 	%r137, %r134, %r136;
	cvt.u64.u32 	%rd485, %r135;
	cvt.u64.u32 	%rd486, %r137;
	bra.uni 	$L__BB12_8;
$L__BB12_7:
	div.s64 	%rd485, %rd519, %rd12;
	mul.lo.s64 	%rd408, %rd485, %rd12;
	sub.s64 	%rd486, %rd519, %rd408;
$L__BB12_8:
	mul.wide.u32 	%rd409, %r12, 8;
	add.s64 	%rd410, %rd1, %rd409;
	ld.global.u64 	%rd19, [%rd410];
	mad.lo.s64 	%rd20, %rd19, %rd486, %rd523;
	or.b64  	%rd411, %rd517, %rd12;
	and.b64  	%rd412, %rd411, -4294967296;
	setp.ne.s64 	%p31, %rd412, 0;
	@%p31 bra 	$L__BB12_10;
	cvt.u32.u64 	%r138, %rd12;
	cvt.u32.u64 	%r139, %rd517;
	div.u32 	%r140, %r139, %r138;
	mul.lo.s32 	%r141, %r140, %r138;
	sub.s32 	%r142, %r139, %r141;
	cvt.u64.u32 	%rd487, %r140;
	cvt.u64.u32 	%rd488, %r142;
	bra.uni 	$L__BB12_11;
$L__BB12_10:
	div.s64 	%rd487, %rd517, %rd12;
	mul.lo.s64 	%rd413, %rd487, %rd12;
	sub.s64 	%rd488, %rd517, %rd413;
$L__BB12_11:
	mad.lo.s64 	%rd27, %rd488, %rd19, %rd524;
	add.s32 	%r13, %r202, -2;
	mul.wide.u32 	%rd414, %r202, 8;
	add.s64 	%rd415, %rd2, %rd414;
	ld.global.u64 	%rd28, [%rd415];
	or.b64  	%rd416, %rd485, %rd28;
	and.b64  	%rd417, %rd416, -4294967296;
	setp.ne.s64 	%p32, %rd417, 0;
	@%p32 bra 	$L__BB12_13;
	cvt.u32.u64 	%r143, %rd28;
	cvt.u32.u64 	%r144, %rd485;
	div.u32 	%r145, %r144, %r143;
	mul.lo.s32 	%r146, %r145, %r143;
	sub.s32 	%r147, %r144, %r146;
	cvt.u64.u32 	%rd489, %r145;
	cvt.u64.u32 	%rd490, %r147;
	bra.uni 	$L__BB12_14;
$L__BB12_13:
	div.s64 	%rd489, %rd485, %rd28;
	mul.lo.s64 	%rd418, %rd489, %rd28;
	sub.s64 	%rd490, %rd485, %rd418;
$L__BB12_14:
	mul.wide.u32 	%rd419, %r202, 8;
	add.s64 	%rd420, %rd1, %rd419;
	ld.global.u64 	%rd35, [%rd420];
	mad.lo.s64 	%rd36, %rd35, %rd490, %rd20;
	or.b64  	%rd421, %rd487, %rd28;
	and.b64  	%rd422, %rd421, -4294967296;
	setp.ne.s64 	%p33, %rd422, 0;
	@%p33 bra 	$L__BB12_16;
	cvt.u32.u64 	%r148, %rd28;
	cvt.u32.u64 	%r149, %rd487;
	div.u32 	%r150, %r149, %r148;
	mul.lo.s32 	%r151, %r150, %r148;
	sub.s32 	%r152, %r149, %r151;
	cvt.u64.u32 	%rd491, %r150;
	cvt.u64.u32 	%rd492, %r152;
	bra.uni 	$L__BB12_17;
$L__BB12_16:
	div.s64 	%rd491, %rd487, %rd28;
	mul.lo.s64 	%rd423, %rd491, %rd28;
	sub.s64 	%rd492, %rd487, %rd423;
$L__BB12_17:
	mad.lo.s64 	%rd43, %rd492, %rd35, %rd27;
	add.s32 	%r14, %r202, -1;
	mul.wide.u32 	%rd424, %r14, 8;
	add.s64 	%rd425, %rd2, %rd424;
	ld.global.u64 	%rd44, [%rd425];
	or.b64  	%rd426, %rd489, %rd44;
	and.b64  	%rd427, %rd426, -4294967296;
	setp.ne.s64 	%p34, %rd427, 0;
	@%p34 bra 	$L__BB12_19;
	cvt.u32.u64 	%r153, %rd44;
	cvt.u32.u64 	%r154, %rd489;
	div.u32 	%r155, %r154, %r153;
	mul.lo.s32 	%r156, %r155, %r153;
	sub.s32 	%r157, %r154, %r156;
	cvt.u64.u32 	%rd493, %r155;
	cvt.u64.u32 	%rd494, %r157;
	bra.uni 	$L__BB12_20;
$L__BB12_19:
	div.s64 	%rd493, %rd489, %rd44;
	mul.lo.s64 	%rd428, %rd493, %rd44;
	sub.s64 	%rd494, %rd489, %rd428;
$L__BB12_20:
	mul.wide.u32 	%rd429, %r14, 8;
	add.s64 	%rd430, %rd1, %rd429;
	ld.global.u64 	%rd51, [%rd430];
	mad.lo.s64 	%rd52, %rd51, %rd494, %rd36;
	or.b64  	%rd431, %rd491, %rd44;
	and.b64  	%rd432, %rd431, -4294967296;
	setp.ne.s64 	%p35, %rd432, 0;
	@%p35 bra 	$L__BB12_22;
	cvt.u32.u64 	%r158, %rd44;
	cvt.u32.u64 	%r159, %rd491;
	div.u32 	%r160, %r159, %r158;
	mul.lo.s32 	%r161, %r160, %r158;
	sub.s32 	%r162, %r159, %r161;
	cvt.u64.u32 	%rd495, %r160;
	cvt.u64.u32 	%rd496, %r162;
	bra.uni 	$L__BB12_23;
$L__BB12_22:
	div.s64 	%rd495, %rd491, %rd44;
	mul.lo.s64 	%rd433, %rd495, %rd44;
	sub.s64 	%rd496, %rd491, %rd433;
$L__BB12_23:
	mad.lo.s64 	%rd59, %rd496, %rd51, %rd43;
	mul.wide.u32 	%rd434, %r13, 8;
	add.s64 	%rd435, %rd2, %rd434;
	ld.global.u64 	%rd60, [%rd435];
	or.b64  	%rd436, %rd493, %rd60;
	and.b64  	%rd437, %rd436, -4294967296;
	setp.ne.s64 	%p36, %rd437, 0;
	@%p36 bra 	$L__BB12_25;
	cvt.u32.u64 	%r163, %rd60;
	cvt.u32.u64 	%r164, %rd493;
	div.u32 	%r165, %r164, %r163;
	mul.lo.s32 	%r166, %r165, %r163;
	sub.s32 	%r167, %r164, %r166;
	cvt.u64.u32 	%rd519, %r165;
	cvt.u64.u32 	%rd498, %r167;
	bra.uni 	$L__BB12_26;
$L__BB12_25:
	div.s64 	%rd519, %rd493, %rd60;
	mul.lo.s64 	%rd438, %rd519, %rd60;
	sub.s64 	%rd498, %rd493, %rd438;
$L__BB12_26:
	mul.wide.u32 	%rd439, %r13, 8;
	add.s64 	%rd440, %rd1, %rd439;
	ld.global.u64 	%rd67, [%rd440];
	mad.lo.s64 	%rd523, %rd67, %rd498, %rd52;
	or.b64  	%rd441, %rd495, %rd60;
	and.b64  	%rd442, %rd441, -4294967296;
	setp.ne.s64 	%p37, %rd442, 0;
	@%p37 bra 	$L__BB12_28;
	cvt.u32.u64 	%r168, %rd60;
	cvt.u32.u64 	%r169, %rd495;
	div.u32 	%r170, %r169, %r168;
	mul.lo.s32 	%r171, %r170, %r168;
	sub.s32 	%r172, %r169, %r171;
	cvt.u64.u32 	%rd517, %r170;
	cvt.u64.u32 	%rd500, %r172;
	bra.uni 	$L__BB12_29;
$L__BB12_28:
	div.s64 	%rd517, %rd495, %rd60;
	mul.lo.s64 	%rd443, %rd517, %rd60;
	sub.s64 	%rd500, %rd495, %rd443;
$L__BB12_29:
	mad.lo.s64 	%rd524, %rd500, %rd67, %rd59;
	add.s32 	%r202, %r202, -4;
	add.s32 	%r201, %r201, 4;
	setp.ne.s32 	%p38, %r201, 0;
	@%p38 bra 	$L__BB12_5;
	add.s32 	%r204, %r202, 1;
$L__BB12_31:
	and.b32  	%r19, %r6, 3;
	setp.eq.s32 	%p39, %r19, 0;
	@%p39 bra 	$L__BB12_54;
	setp.eq.s32 	%p40, %r19, 1;
	@%p40 bra 	$L__BB12_46;
	mul.wide.u32 	%rd445, %r204, 8;
	add.s64 	%rd446, %rd2, %rd445;
	ld.global.u64 	%rd82, [%rd446];
	or.b64  	%rd447, %rd519, %rd82;
	and.b64  	%rd448, %rd447, -4294967296;
	setp.ne.s64 	%p41, %rd448, 0;
	@%p41 bra 	$L__BB12_35;
	cvt.u32.u64 	%r173, %rd82;
	cvt.u32.u64 	%r174, %rd519;
	div.u32 	%r175, %r174, %r173;
	mul.lo.s32 	%r176, %r175, %r173;
	sub.s32 	%r177, %r174, %r176;
	cvt.u64.u32 	%rd507, %r175;
	cvt.u64.u32 	%rd508, %r177;
	bra.uni 	$L__BB12_36;
$L__BB12_35:
	div.s64 	%rd507, %rd519, %rd82;
	mul.lo.s64 	%rd449, %rd507, %rd82;
	sub.s64 	%rd508, %rd519, %rd449;
$L__BB12_36:
	add.s64 	%rd451, %rd1, %rd445;
	ld.global.u64 	%rd89, [%rd451];
	mad.lo.s64 	%rd90, %rd89, %rd508, %rd523;
	or.b64  	%rd452, %rd517, %rd82;
	and.b64  	%rd453, %rd452, -4294967296;
	setp.ne.s64 	%p42, %rd453, 0;
	@%p42 bra 	$L__BB12_38;
	cvt.u32.u64 	%r178, %rd82;
	cvt.u32.u64 	%r179, %rd517;
	div.u32 	%r180, %r179, %r178;
	mul.lo.s32 	%r181, %r180, %r178;
	sub.s32 	%r182, %r179, %r181;
	cvt.u64.u32 	%rd509, %r180;
	cvt.u64.u32 	%rd510, %r182;
	bra.uni 	$L__BB12_39;
$L__BB12_38:
	div.s64 	%rd509, %rd517, %rd82;
	mul.lo.s64 	%rd454, %rd509, %rd82;
	sub.s64 	%rd510, %rd517, %rd454;
$L__BB12_39:
	mad.lo.s64 	%rd97, %rd510, %rd89, %rd524;
	add.s32 	%r20, %r204, -1;
	mul.wide.u32 	%rd455, %r20, 8;
	add.s64 	%rd456, %rd2, %rd455;
	ld.global.u64 	%rd98, [%rd456];
	or.b64  	%rd457, %rd507, %rd98;
	and.b64  	%rd458, %rd457, -4294967296;
	setp.ne.s64 	%p43, %rd458, 0;
	@%p43 bra 	$L__BB12_41;
	cvt.u32.u64 	%r183, %rd98;
	cvt.u32.u64 	%r184, %rd507;
	div.u32 	%r185, %r184, %r183;
	mul.lo.s32 	%r186, %r185, %r183;
	sub.s32 	%r187, %r184, %r186;
	cvt.u64.u32 	%rd519, %r185;
	cvt.u64.u32 	%rd512, %r187;
	bra.uni 	$L__BB12_42;
$L__BB12_41:
	div.s64 	%rd519, %rd507, %rd98;
	mul.lo.s64 	%rd459, %rd519, %rd98;
	sub.s64 	%rd512, %rd507, %rd459;
$L__BB12_42:
	add.s64 	%rd461, %rd1, %rd455;
	ld.global.u64 	%rd105, [%rd461];
	mad.lo.s64 	%rd523, %rd105, %rd512, %rd90;
	or.b64  	%rd462, %rd509, %rd98;
	and.b64  	%rd463, %rd462, -4294967296;
	setp.ne.s64 	%p44, %rd463, 0;
	@%p44 bra 	$L__BB12_44;
	cvt.u32.u64 	%r188, %rd98;
	cvt.u32.u64 	%r189, %rd509;
	div.u32 	%r190, %r189, %r188;
	mul.lo.s32 	%r191, %r190, %r188;
	sub.s32 	%r192, %r189, %r191;
	cvt.u64.u32 	%rd517, %r190;
	cvt.u64.u32 	%rd514, %r192;
	bra.uni 	$L__BB12_45;
$L__BB12_44:
	div.s64 	%rd517, %rd509, %rd98;
	mul.lo.s64 	%rd464, %rd517, %rd98;
	sub.s64 	%rd514, %rd509, %rd464;
$L__BB12_45:
	mad.lo.s64 	%rd524, %rd514, %rd105, %rd97;
	add.s32 	%r204, %r204, -2;
$L__BB12_46:
	and.b32  	%r193, %r6, 1;
	setp.eq.b32 	%p45, %r193, 1;
	not.pred 	%p46, %p45;
	@%p46 bra 	$L__BB12_54;
	mul.wide.u32 	%rd465, %r204, 8;
	add.s64 	%rd466, %rd2, %rd465;
	ld.global.u64 	%rd120, [%rd466];
	or.b64  	%rd467, %rd519, %rd120;
	and.b64  	%rd468, %rd467, -4294967296;
	setp.ne.s64 	%p47, %rd468, 0;
	@%p47 bra 	$L__BB12_49;
	cvt.u32.u64 	%r194, %rd120;
	cvt.u32.u64 	%r195, %rd519;
	rem.u32 	%r196, %r195, %r194;
	cvt.u64.u32 	%rd521, %r196;
	bra.uni 	$L__BB12_50;
$L__BB12_49:
	rem.s64 	%rd521, %rd519, %rd120;
$L__BB12_50:
	add.s64 	%rd470, %rd1, %rd465;
	ld.global.u64 	%rd124, [%rd470];
	mad.lo.s64 	%rd523, %rd124, %rd521, %rd523;
	or.b64  	%rd471, %rd517, %rd120;
	and.b64  	%rd472, %rd471, -4294967296;
	setp.ne.s64 	%p48, %rd472, 0;
	@%p48 bra 	$L__BB12_52;
	cvt.u32.u64 	%r197, %rd120;
	cvt.u32.u64 	%r198, %rd517;
	rem.u32 	%r199, %r198, %r197;
	cvt.u64.u32 	%rd522, %r199;
	bra.uni 	$L__BB12_53;
$L__BB12_52:
	rem.s64 	%rd522, %rd517, %rd120;
$L__BB12_53:
	mad.lo.s64 	%rd524, %rd522, %rd124, %rd524;
$L__BB12_54:
	add.s64 	%rd473, %rd565, %rd523;
	ld.global.u8 	%rs4, [%rd473];
	mul.lo.s16 	%rs5, %rs4, %rs4;
	add.s64 	%rd474, %rd565, %rd524;
	ld.global.u8 	%rs6, [%rd474];
	mad.lo.s16 	%rs7, %rs6, %rs6, %rs5;
	st.shared.u8 	[%r5], %rs7;
	bra.uni 	$L__BB12_115;
$L__BB12_55:
	cvt.u64.u32 	%rd132, %r4;
	setp.le.u64 	%p3, %rd265, %rd132;
	@%p3 bra 	$L__BB12_115;
	mad.lo.s64 	%rd556, %rd4, %rd265, %rd132;
	cvt.u32.u64 	%r23, %rd264;
	add.s32 	%r208, %r23, -1;
	setp.lt.s32 	%p4, %r208, 0;
	@%p4 bra 	$L__BB12_114;
	and.b32  	%r25, %r23, 7;
	setp.lt.u32 	%p5, %r208, 7;
	@%p5 bra 	$L__BB12_85;
	add.s32 	%r206, %r23, -4;
	and.b32  	%r57, %r23, -8;
	neg.s32 	%r205, %r57;
$L__BB12_59:
	.pragma "nounroll";
	add.s32 	%r30, %r206, 3;
	mul.wide.u32 	%rd274, %r30, 8;
	add.s64 	%rd275, %rd2, %rd274;
	ld.global.u64 	%rd136, [%rd275];
	or.b64  	%rd276, %rd556, %rd136;
	and.b64  	%rd277, %rd276, -4294967296;
	setp.ne.s64 	%p6, %rd277, 0;
	@%p6 bra 	$L__BB12_61;
	cvt.u32.u64 	%r58, %rd136;
	cvt.u32.u64 	%r59, %rd556;
	div.u32 	%r60, %r59, %r58;
	mul.lo.s32 	%r61, %r60, %r58;
	sub.s32 	%r62, %r59, %r61;
	cvt.u64.u32 	%rd527, %r60;
	cvt.u64.u32 	%rd528, %r62;
	bra.uni 	$L__BB12_62;
$L__BB12_61:
	div.s64 	%rd527, %rd556, %rd136;
	mul.lo.s64 	%rd278, %rd527, %rd136;
	sub.s64 	%rd528, %rd556, %rd278;
$L__BB12_62:
	add.s64 	%rd280, %rd1, %rd274;
	ld.global.u64 	%rd281, [%rd280];
	mul.lo.s64 	%rd143, %rd281, %rd528;
	add.s32 	%r31, %r206, 2;
	mul.wide.u32 	%rd282, %r31, 8;
	add.s64 	%rd283, %rd2, %rd282;
	ld.global.u64 	%rd144, [%rd283];
	or.b64  	%rd284, %rd527, %rd144;
	and.b64  	%rd285, %rd284, -4294967296;
	setp.ne.s64 	%p7, %rd285, 0;
	@%p7 bra 	$L__BB12_64;
	cvt.u32.u64 	%r63, %rd144;
	cvt.u32.u64 	%r64, %rd527;
	div.u32 	%r65, %r64, %r63;
	mul.lo.s32 	%r66, %r65, %r63;
	sub.s32 	%r67, %r64, %r66;
	cvt.u64.u32 	%rd529, %r65;
	cvt.u64.u32 	%rd530, %r67;
	bra.uni 	$L__BB12_65;
$L__BB12_64:
	div.s64 	%rd529, %rd527, %rd144;
	mul.lo.s64 	%rd286, %rd529, %rd144;
	sub.s64 	%rd530, %rd527, %rd286;
$L__BB12_65:
	add.s64 	%rd288, %rd1, %rd282;
	ld.global.u64 	%rd289, [%rd288];
	mad.lo.s64 	%rd151, %rd289, %rd530, %rd143;
	add.s32 	%r32, %r206, 1;
	mul.wide.u32 	%rd290, %r32, 8;
	add.s64 	%rd291, %rd2, %rd290;
	ld.global.u64 	%rd152, [%rd291];
	or.b64  	%rd292, %rd529, %rd152;
	and.b64  	%rd293, %rd292, -4294967296;
	setp.ne.s64 	%p8, %rd293, 0;
	@%p8 bra 	$L__BB12_67;
	cvt.u32.u64 	%r68, %rd152;
	cvt.u32.u64 	%r69, %rd529;
	div.u32 	%r70, %r69, %r68;
	mul.lo.s32 	%r71, %r70, %r68;
	sub.s32 	%r72, %r69, %r71;
	cvt.u64.u32 	%rd531, %r70;
	cvt.u64.u32 	%rd532, %r72;
	bra.uni 	$L__BB12_68;
$L__BB12_67:
	div.s64 	%rd531, %rd529, %rd152;
	mul.lo.s64 	%rd294, %rd531, %rd152;
	sub.s64 	%rd532, %rd529, %rd294;
$L__BB12_68:
	add.s64 	%rd296, %rd1, %rd290;
	ld.global.u64 	%rd297, [%rd296];
	mad.lo.s64 	%rd159, %rd297, %rd532, %rd151;
	add.s32 	%r33, %r206, -4;
	mul.wide.u32 	%rd298, %r206, 8;
	add.s64 	%rd299, %rd2, %rd298;
	ld.global.u64 	%rd160, [%rd299];
	or.b64  	%rd300, %rd531, %rd160;
	and.b64  	%rd301, %rd300, -4294967296;
	setp.ne.s64 	%p9, %rd301, 0;
	@%p9 bra 	$L__BB12_70;
	cvt.u32.u64 	%r73, %rd160;
	cvt.u32.u64 	%r74, %rd531;
	div.u32 	%r75, %r74, %r73;
	mul.lo.s32 	%r76, %r75, %r73;
	sub.s32 	%r77, %r74, %r76;
	cvt.u64.u32 	%rd533, %r75;
	cvt.u64.u32 	%rd534, %r77;
	bra.uni 	$L__BB12_71;
$L__BB12_70:
	div.s64 	%rd533, %rd531, %rd160;
	mul.lo.s64 	%rd302, %rd533, %rd160;
	sub.s64 	%rd534, %rd531, %rd302;
$L__BB12_71:
	add.s64 	%rd304, %rd1, %rd298;
	ld.global.u64 	%rd305, [%rd304];
	mad.lo.s64 	%rd167, %rd305, %rd534, %rd159;
	add.s32 	%r34, %r206, -1;
	mul.wide.u32 	%rd306, %r34, 8;
	add.s64 	%rd307, %rd2, %rd306;
	ld.global.u64 	%rd168, [%rd307];
	or.b64  	%rd308, %rd533, %rd168;
	and.b64  	%rd309, %rd308, -4294967296;
	setp.ne.s64 	%p10, %rd309, 0;
	@%p10 bra 	$L__BB12_73;
	cvt.u32.u64 	%r78, %rd168;
	cvt.u32.u64 	%r79, %rd533;
	div.u32 	%r80, %r79, %r78;
	mul.lo.s32 	%r81, %r80, %r78;
	sub.s32 	%r82, %r79, %r81;
	cvt.u64.u32 	%rd535, %r80;
	cvt.u64.u32 	%rd536, %r82;
	bra.uni 	$L__BB12_74;
$L__BB12_73:
	div.s64 	%rd535, %rd533, %rd168;
	mul.lo.s64 	%rd310, %rd535, %rd168;
	sub.s64 	%rd536, %rd533, %rd310;
$L__BB12_74:
	add.s64 	%rd312, %rd1, %rd306;
	ld.global.u64 	%rd313, [%rd312];
	mad.lo.s64 	%rd175, %rd313, %rd536, %rd167;
	add.s32 	%r35, %r206, -2;
	mul.wide.u32 	%rd314, %r35, 8;
	add.s64 	%rd315, %rd2, %rd314;
	ld.global.u64 	%rd176, [%rd315];
	or.b64  	%rd316, %rd535, %rd176;
	and.b64  	%rd317, %rd316, -4294967296;
	setp.ne.s64 	%p11, %rd317, 0;
	@%p11 bra 	$L__BB12_76;
	cvt.u32.u64 	%r83, %rd176;
	cvt.u32.u64 	%r84, %rd535;
	div.u32 	%r85, %r84, %r83;
	mul.lo.s32 	%r86, %r85, %r83;
	sub.s32 	%r87, %r84, %r86;
	cvt.u64.u32 	%rd537, %r85;
	cvt.u64.u32 	%rd538, %r87;
	bra.uni 	$L__BB12_77;
$L__BB12_76:
	div.s64 	%rd537, %rd535, %rd176;
	mul.lo.s64 	%rd318, %rd537, %rd176;
	sub.s64 	%rd538, %rd535, %rd318;
$L__BB12_77:
	add.s64 	%rd320, %rd1, %rd314;
	ld.global.u64 	%rd321, [%rd320];
	mad.lo.s64 	%rd183, %rd321, %rd538, %rd175;
	add.s32 	%r36, %r206, -3;
	mul.wide.u32 	%rd322, %r36, 8;
	add.s64 	%rd323, %rd2, %rd322;
	ld.global.u64 	%rd184, [%rd323];
	or.b64  	%rd324, %rd537, %rd184;
	and.b64  	%rd325, %rd324, -4294967296;
	setp.ne.s64 	%p12, %rd325, 0;
	@%p12 bra 	$L__BB12_79;
	cvt.u32.u64 	%r88, %rd184;
	cvt.u32.u64 	%r89, %rd537;
	div.u32 	%r90, %r89, %r88;
	mul.lo.s32 	%r91, %r90, %r88;
	sub.s32 	%r92, %r89, %r91;
	cvt.u64.u32 	%rd539, %r90;
	cvt.u64.u32 	%rd540, %r92;
	bra.uni 	$L__BB12_80;
$L__BB12_79:
	div.s64 	%rd539, %rd537, %rd184;
	mul.lo.s64 	%rd326, %rd539, %rd184;
	sub.s64 	%rd540, %rd537, %rd326;
$L__BB12_80:
	add.s64 	%rd328, %rd1, %rd322;
	ld.global.u64 	%rd329, [%rd328];
	mad.lo.s64 	%rd191, %rd329, %rd540, %rd183;
	mul.wide.u32 	%rd330, %r33, 8;
	add.s64 	%rd331, %rd2, %rd330;
	ld.global.u64 	%rd192, [%rd331];
	or.b64  	%rd332, %rd539, %rd192;
	and.b64  	%rd333, %rd332, -4294967296;
	setp.ne.s64 	%p13, %rd333, 0;
	@%p13 bra 	$L__BB12_82;
	cvt.u32.u64 	%r93, %rd192;
	cvt.u32.u64 	%r94, %rd539;
	div.u32 	%r95, %r94, %r93;
	mul.lo.s32 	%r96, %r95, %r93;
	sub.s32 	%r97, %r94, %r96;
	cvt.u64.u32 	%rd556, %r95;
	cvt.u64.u32 	%rd542, %r97;
	bra.uni 	$L__BB12_83;
$L__BB12_82:
	div.s64 	%rd556, %rd539, %rd192;
	mul.lo.s64 	%rd334, %rd556, %rd192;
	sub.s64 	%rd542, %rd539, %rd334;
$L__BB12_83:
	add.s64 	%rd336, %rd1, %rd330;
	ld.global.u64 	%rd337, [%rd336];
	mad.lo.s64 	%rd338, %rd337, %rd542, %rd191;
	add.s64 	%rd565, %rd565, %rd338;
	add.s32 	%r206, %r206, -8;
	add.s32 	%r205, %r205, 8;
	setp.ne.s32 	%p14, %r205, 0;
	@%p14 bra 	$L__BB12_59;
	add.s32 	%r208, %r206, 3;
$L__BB12_85:
	setp.eq.s32 	%p15, %r25, 0;
	@%p15 bra 	$L__BB12_114;
	and.b32  	%r41, %r23, 3;
	setp.lt.u32 	%p16, %r25, 4;
	@%p16 bra 	$L__BB12_100;
	mul.wide.u32 	%rd340, %r208, 8;
	add.s64 	%rd341, %rd2, %rd340;
	ld.global.u64 	%rd203, [%rd341];
	or.b64  	%rd342, %rd556, %rd203;
	and.b64  	%rd343, %rd342, -4294967296;
	setp.ne.s64 	%p17, %rd343, 0;
	@%p17 bra 	$L__BB12_89;
	cvt.u32.u64 	%r98, %rd203;
	cvt.u32.u64 	%r99, %rd556;
	div.u32 	%r100, %r99, %r98;
	mul.lo.s32 	%r101, %r100, %r98;
	sub.s32 	%r102, %r99, %r101;
	cvt.u64.u32 	%rd546, %r100;
	cvt.u64.u32 	%rd547, %r102;
	bra.uni 	$L__BB12_90;
$L__BB12_89:
	div.s64 	%rd546, %rd556, %rd203;
	mul.lo.s64 	%rd344, %rd546, %rd203;
	sub.s64 	%rd547, %rd556, %rd344;
$L__BB12_90:
	add.s64 	%rd346, %rd1, %rd340;
	ld.global.u64 	%rd347, [%rd346];
	mul.lo.s64 	%rd210, %rd347, %rd547;
	add.s32 	%r42, %r208, -1;
	mul.wide.u32 	%rd348, %r42, 8;
	add.s64 	%rd349, %rd2, %rd348;
	ld.global.u64 	%rd211, [%rd349];
	or.b64  	%rd350, %rd546, %rd211;
	and.b64  	%rd351, %rd350, -4294967296;
	setp.ne.s64 	%p18, %rd351, 0;
	@%p18 bra 	$L__BB12_92;
	cvt.u32.u64 	%r103, %rd211;
	cvt.u32.u64 	%r104, %rd546;
	div.u32 	%r105, %r104, %r103;
	mul.lo.s32 	%r106, %r105, %r103;
	sub.s32 	%r107, %r104, %r106;
	cvt.u64.u32 	%rd548, %r105;
	cvt.u64.u32 	%rd549, %r107;
	bra.uni 	$L__BB12_93;
$L__BB12_92:
	div.s64 	%rd548, %rd546, %rd211;
	mul.lo.s64 	%rd352, %rd548, %rd211;
	sub.s64 	%rd549, %rd546, %rd352;
$L__BB12_93:
	add.s64 	%rd354, %rd1, %rd348;
	ld.global.u64 	%rd355, [%rd354];
	mad.lo.s64 	%rd218, %rd355, %rd549, %rd210;
	add.s32 	%r43, %r208, -2;
	mul.wide.u32 	%rd356, %r43, 8;
	add.s64 	%rd357, %rd2, %rd356;
	ld.global.u64 	%rd219, [%rd357];
	or.b64  	%rd358, %rd548, %rd219;
	and.b64  	%rd359, %rd358, -4294967296;
	setp.ne.s64 	%p19, %rd359, 0;
	@%p19 bra 	$L__BB12_95;
	cvt.u32.u64 	%r108, %rd219;
	cvt.u32.u64 	%r109, %rd548;
	div.u32 	%r110, %r109, %r108;
	mul.lo.s32 	%r111, %r110, %r108;
	sub.s32 	%r112, %r109, %r111;
	cvt.u64.u32 	%rd550, %r110;
	cvt.u64.u32 	%rd551, %r112;
	bra.uni 	$L__BB12_96;
$L__BB12_95:
	div.s64 	%rd550, %rd548, %rd219;
	mul.lo.s64 	%rd360, %rd550, %rd219;
	sub.s64 	%rd551, %rd548, %rd360;
$L__BB12_96:
	add.s64 	%rd362, %rd1, %rd356;
	ld.global.u64 	%rd363, [%rd362];
	mad.lo.s64 	%rd226, %rd363, %rd551, %rd218;
	add.s32 	%r44, %r208, -3;
	mul.wide.u32 	%rd364, %r44, 8;
	add.s64 	%rd365, %rd2, %rd364;
	ld.global.u64 	%rd227, [%rd365];
	or.b64  	%rd366, %rd550, %rd227;
	and.b64  	%rd367, %rd366, -4294967296;
	setp.ne.s64 	%p20, %rd367, 0;
	@%p20 bra 	$L__BB12_98;
	cvt.u32.u64 	%r113, %rd227;
	cvt.u32.u64 	%r114, %rd550;
	div.u32 	%r115, %r114, %r113;
	mul.lo.s32 	%r116, %r115, %r113;
	sub.s32 	%r117, %r114, %r116;
	cvt.u64.u32 	%rd556, %r115;
	cvt.u64.u32 	%rd553, %r117;
	bra.uni 	$L__BB12_99;
$L__BB12_98:
	div.s64 	%rd556, %rd550, %rd227;
	mul.lo.s64 	%rd368, %rd556, %rd227;
	sub.s64 	%rd553, %rd550, %rd368;
$L__BB12_99:
	add.s64 	%rd370, %rd1, %rd364;
	ld.global.u64 	%rd371, [%rd370];
	mad.lo.s64 	%rd372, %rd371, %rd553, %rd226;
	add.s64 	%rd565, %rd565, %rd372;
	add.s32 	%r208, %r208, -4;
$L__BB12_100:
	setp.eq.s32 	%p21, %r41, 0;
	@%p21 bra 	$L__BB12_114;
	setp.eq.s32 	%p22, %r41, 1;
	@%p22 bra 	$L__BB12_109;
	mul.wide.u32 	%rd374, %r208, 8;
	add.s64 	%rd375, %rd2, %rd374;
	ld.global.u64 	%rd238, [%rd375];
	or.b64  	%rd376, %rd556, %rd238;
	and.b64  	%rd377, %rd376, -4294967296;
	setp.ne.s64 	%p23, %rd377, 0;
	@%p23 bra 	$L__BB12_104;
	cvt.u32.u64 	%r118, %rd238;
	cvt.u32.u64 	%r119, %rd556;
	div.u32 	%r120, %r119, %r118;
	mul.lo.s32 	%r121, %r120, %r118;
	sub.s32 	%r122, %r119, %r121;
	cvt.u64.u32 	%rd557, %r120;
	cvt.u64.u32 	%rd558, %r122;
	bra.uni 	$L__BB12_105;
$L__BB12_104:
	div.s64 	%rd557, %rd556, %rd238;
	mul.lo.s64 	%rd378, %rd557, %rd238;
	sub.s64 	%rd558, %rd556, %rd378;
$L__BB12_105:
	add.s64 	%rd380, %rd1, %rd374;
	ld.global.u64 	%rd381, [%rd380];
	mul.lo.s64 	%rd245, %rd381, %rd558;
	add.s32 	%r47, %r208, -1;
	mul.wide.u32 	%rd382, %r47, 8;
	add.s64 	%rd383, %rd2, %rd382;
	ld.global.u64 	%rd246, [%rd383];
	or.b64  	%rd384, %rd557, %rd246;
	and.b64  	%rd385, %rd384, -4294967296;
	setp.ne.s64 	%p24, %rd385, 0;
	@%p24 bra 	$L__BB12_107;
	cvt.u32.u64 	%r123, %rd246;
	cvt.u32.u64 	%r124, %rd557;
	div.u32 	%r125, %r124, %r123;
	mul.lo.s32 	%r126, %r125, %r123;
	sub.s32 	%r127, %r124, %r126;
	cvt.u64.u32 	%rd556, %r125;
	cvt.u64.u32 	%rd560, %r127;
	bra.uni 	$L__BB12_108;
$L__BB12_107:
	div.s64 	%rd556, %rd557, %rd246;
	mul.lo.s64 	%rd386, %rd556, %rd246;
	sub.s64 	%rd560, %rd557, %rd386;
$L__BB12_108:
	add.s64 	%rd388, %rd1, %rd382;
	ld.global.u64 	%rd389, [%rd388];
	mad.lo.s64 	%rd390, %rd389, %rd560, %rd245;
	add.s64 	%rd565, %rd565, %rd390;
	add.s32 	%r208, %r208, -2;
$L__BB12_109:
	and.b32  	%r128, %r23, 1;
	setp.eq.b32 	%p25, %r128, 1;
	not.pred 	%p26, %p25;
	@%p26 bra 	$L__BB12_114;
	mul.wide.u32 	%rd391, %r208, 8;
	add.s64 	%rd392, %rd2, %rd391;
	ld.global.u64 	%rd257, [%rd392];
	or.b64  	%rd393, %rd556, %rd257;
	and.b64  	%rd394, %rd393, -4294967296;
	setp.ne.s64 	%p27, %rd394, 0;
	@%p27 bra 	$L__BB12_112;
	cvt.u32.u64 	%r129, %rd257;
	cvt.u32.u64 	%r130, %rd556;
	rem.u32 	%r131, %r130, %r129;
	cvt.u64.u32 	%rd564, %r131;
	bra.uni 	$L__BB12_113;
$L__BB12_112:
	rem.s64 	%rd564, %rd556, %rd257;
$L__BB12_113:
	add.s64 	%rd396, %rd1, %rd391;
	ld.global.u64 	%rd397, [%rd396];
	mad.lo.s64 	%rd565, %rd397, %rd564, %rd565;
$L__BB12_114:
	ld.global.u8 	%rs2, [%rd565];
	mul.lo.s16 	%rs3, %rs2, %rs2;
	st.shared.u8 	[%r5], %rs3;
$L__BB12_115:
	bar.sync 	0;
	setp.lt.u32 	%p49, %r210, 66;
	@%p49 bra 	$L__BB12_119;
$L__BB12_116:
	shr.u32 	%r51, %r210, 1;
	setp.ge.u32 	%p50, %r1, %r51;
	@%p50 bra 	$L__BB12_118;
	ld.shared.u8 	%rs8, [%r5];
	add.s32 	%r200, %r5, %r51;
	ld.shared.u8 	%rs9, [%r200];
	add.s16 	%rs10, %rs9, %rs8;
	st.shared.u8 	[%r5], %rs10;
$L__BB12_118:
	bar.sync 	0;
	setp.gt.u32 	%p51, %r210, 131;
	mov.u32 	%r210, %r51;
	@%p51 bra 	$L__BB12_116;
$L__BB12_119:
	setp.gt.u32 	%p52, %r1, 31;
	@%p52 bra 	$L__BB12_122;
	ld.volatile.shared.u8 	%rs11, [%r5];
	ld.volatile.shared.u8 	%rs12, [%r5+32];
	add.s16 	%rs13, %rs12, %rs11;
	st.volatile.shared.u8 	[%r5], %rs13;
	ld.volatile.shared.u8 	%rs14, [%r5];
	ld.volatile.shared.u8 	%rs15, [%r5+16];
	add.s16 	%rs16, %rs15, %rs14;
	st.volatile.shared.u8 	[%r5], %rs16;
	ld.volatile.shared.u8 	%rs17, [%r5];
	ld.volatile.shared.u8 	%rs18, [%r5+8];
	add.s16 	%rs19, %rs18, %rs17;
	st.volatile.shared.u8 	[%r5], %rs19;
	ld.volatile.shared.u8 	%rs20, [%r5];
	ld.volatile.shared.u8 	%rs21, [%r5+4];
	add.s16 	%rs22, %rs21, %rs20;
	st.volatile.shared.u8 	[%r5], %rs22;
	ld.volatile.shared.u8 	%rs23, [%r5];
	ld.volatile.shared.u8 	%rs24, [%r5+2];
	add.s16 	%rs25, %rs24, %rs23;
	st.volatile.shared.u8 	[%r5], %rs25;
	ld.volatile.shared.u8 	%rs26, [%r5];
	ld.volatile.shared.u8 	%rs27, [%r5+1];
	add.s16 	%rs28, %rs27, %rs26;
	st.volatile.shared.u8 	[%r5], %rs28;
	setp.ne.s32 	%p53, %r1, 0;
	@%p53 bra 	$L__BB12_122;
	ld.param.u64 	%rd480, [contiguous_sum_square2_i8_param_8];
	ld.param.u64 	%rd479, [contiguous_sum_square2_i8_param_0];
	ld.shared.u8 	%rs29, [sum_squaresdata_i8];
	cvt.u64.u32 	%rd475, %r2;
	mad.lo.s64 	%rd476, %rd480, %rd4, %rd475;
	cvta.to.global.u64 	%rd477, %rd479;
	add.s64 	%rd478, %rd477, %rd476;
	st.global.u8 	[%rd478], %rs29;
$L__BB12_122:
	ret;

}
	// .globl	contiguous_sum_square22_i8
.visible .entry contiguous_sum_square22_i8(
	.param .u64 .ptr .align 1 contiguous_sum_square22_i8_param_0,
	.param .u64 .ptr .align 1 contiguous_sum_square22_i8_param_1,
	.param .u64 contiguous_sum_square22_i8_param_2,
	.param .u64 contiguous_sum_square22_i8_param_3,
	.param .u64 contiguous_sum_square22_i8_param_4,
	.param .u64 contiguous_sum_square22_i8_param_5
)
{
	.reg .pred 	%p<9>;
	.reg .b16 	%rs<28>;
	.reg .b32 	%r<15>;
	.reg .b64 	%rd<24>;

	ld.param.u64 	%rd5, [contiguous_sum_square22_i8_param_0];
	ld.param.u64 	%rd8, [contiguous_sum_square22_i8_param_1];
	ld.param.u64 	%rd9, [contiguous_sum_square22_i8_param_2];
	ld.param.u64 	%rd6, [contiguous_sum_square22_i8_param_3];
	ld.param.u64 	%rd10, [contiguous_sum_square22_i8_param_4];
	ld.param.u64 	%rd7, [contiguous_sum_square22_i8_param_5];
	cvta.to.global.u64 	%rd1, %rd8;
	mov.u32 	%r1, %tid.x;
	mov.u32 	%r2, %ctaid.x;
	mov.u32 	%r14, %ntid.x;
	mul.lo.s32 	%r8, %r2, %r14;
	shl.b32 	%r9, %r8, 1;
	add.s32 	%r4, %r9, %r1;
	mov.u32 	%r10, sum_squaresdata_i8;
	add.s32 	%r5, %r10, %r1;
	mov.b16 	%rs1, 0;
	st.shared.u8 	[%r5], %rs1;
	mov.u32 	%r11, %ctaid.y;
	cvt.u64.u32 	%rd11, %r11;
	add.s64 	%rd2, %rd9, %rd11;
	setp.ge.u64 	%p1, %rd2, %rd10;
	@%p1 bra 	$L__BB13_12;
	add.s32 	%r12, %r4, %r14;
	cvt.u64.u32 	%rd3, %r12;
	setp.le.u64 	%p2, %rd6, %rd3;
	@%p2 bra 	$L__BB13_3;
	cvt.u64.u32 	%rd14, %r4;
	mul.lo.s64 	%rd15, %rd2, %rd6;
	add.s64 	%rd16, %rd15, %rd14;
	add.s64 	%rd17, %rd1, %rd16;
	ld.global.u8 	%rs3, [%rd17];
	add.s64 	%rd18, %rd15, %rd3;
	add.s64 	%rd19, %rd1, %rd18;
	ld.global.u8 	%rs4, [%rd19];
	add.s16 	%rs5, %rs4, %rs3;
	st.shared.u8 	[%r5], %rs5;
	bra.uni 	$L__BB13_5;
$L__BB13_3:
	cvt.u64.u32 	%rd4, %r4;
	setp.le.u64 	%p3, %rd6, %rd4;
	@%p3 bra 	$L__BB13_5;
	mad.lo.s64 	%rd12, %rd2, %rd6, %rd4;
	add.s64 	%rd13, %rd1, %rd12;
	ld.global.u8 	%rs2, [%rd13];
	st.shared.u8 	[%r5], %rs2;
$L__BB13_5:
	bar.sync 	0;
	setp.lt.u32 	%p4, %r14, 66;
	@%p4 bra 	$L__BB13_9;
$L__BB13_6:
	shr.u32 	%r7, %r14, 1;
	setp.ge.u32 	%p5, %r1, %r7;
	@%p5 bra 	$L__BB13_8;
	ld.shared.u8 	%rs6, [%r5];
	add.s32 	%r13, %r5, %r7;
	ld.shared.u8 	%rs7, [%r13];
	add.s16 	%rs8, %rs7, %rs6;
	st.shared.u8 	[%r5], %rs8;
$L__BB13_8:
	bar.sync 	0;
	setp.gt.u32 	%p6, %r14, 131;
	mov.u32 	%r14, %r7;
	@%p6 bra 	$L__BB13_6;
$L__BB13_9:
	setp.gt.u32 	%p7, %r1, 31;
	@%p7 bra 	$L__BB13_12;
	ld.volatile.shared.u8 	%rs9, [%r5];
	ld.volatile.shared.u8 	%rs10, [%r5+32];
	add.s16 	%rs11, %rs10, %rs9;
	st.volatile.shared.u8 	[%r5], %rs11;
	ld.volatile.shared.u8 	%rs12, [%r5];
	ld.volatile.shared.u8 	%rs13, [%r5+16];
	add.s16 	%rs14, %rs13, %rs12;
	st.volatile.shared.u8 	[%r5], %rs14;
	ld.volatile.shared.u8 	%rs15, [%r5];
	ld.volatile.shared.u8 	%rs16, [%r5+8];
	add.s16 	%rs17, %rs16, %rs15;
	st.volatile.shared.u8 	[%r5], %rs17;
	ld.volatile.shared.u8 	%rs18, [%r5];
	ld.volatile.shared.u8 	%rs19, [%r5+4];
	add.s16 	%rs20, %rs19, %rs18;
	st.volatile.shared.u8 	[%r5], %rs20;
	ld.volatile.shared.u8 	%rs21, [%r5];
	ld.volatile.shared.u8 	%rs22, [%r5+2];
	add.s16 	%rs23, %rs22, %rs21;
	st.volatile.shared.u8 	[%r5], %rs23;
	ld.volatile.shared.u8 	%rs24, [%r5];
	ld.volatile.shared.u8 	%rs25, [%r5+1];
	add.s16 	%rs26, %rs25, %rs24;
	st.volatile.shared.u8 	[%r5], %rs26;
	setp.ne.s32 	%p8, %r1, 0;
	@%p8 bra 	$L__BB13_12;
	ld.shared.u8 	%rs27, [sum_squaresdata_i8];
	cvt.u64.u32 	%rd20, %r2;
	mad.lo.s64 	%rd21, %rd7, %rd2, %rd20;
	cvta.to.global.u64 	%rd22, %rd5;
	add.s64 	%rd23, %rd22, %rd21;
	st.global.u8 	[%rd23], %rs27;
$L__BB13_12:
	ret;

}
	// .globl	contiguous_sum_square3_i8
.visible .entry contiguous_sum_square3_i8(
	.param .u64 .ptr .align 1 contiguous_sum_square3_i8_param_0,
	.param .u64 .ptr .align 1 contiguous_sum_square3_i8_param_1,
	.param .u64 .ptr .align 1 contiguous_sum_square3_i8_param_2,
	.param .u64 .ptr .align 1 contiguous_sum_square3_i8_param_3,
	.param .u64 contiguous_sum_square3_i8_param_4,
	.param .u64 contiguous_sum_square3_i8_param_5,
	.param .u64 contiguous_sum_square3_i8_param_6
)
{
	.reg .pred 	%p<38>;
	.reg .b16 	%rs<57>;
	.reg .b32 	%r<184>;
	.reg .b64 	%rd<306>;

	ld.param.u64 	%rd144, [contiguous_sum_square3_i8_param_0];
	ld.param.u64 	%rd145, [contiguous_sum_square3_i8_param_1];
	ld.param.u64 	%rd148, [contiguous_sum_square3_i8_param_2];
	ld.param.u64 	%rd149, [contiguous_sum_square3_i8_param_3];
	ld.param.u64 	%rd146, [contiguous_sum_square3_i8_param_4];
	ld.param.u64 	%rd147, [contiguous_sum_square3_i8_param_5];
	ld.param.u64 	%rd150, [contiguous_sum_square3_i8_param_6];
	cvta.to.global.u64 	%rd1, %rd149;
	cvta.to.global.u64 	%rd2, %rd148;
	mov.u32 	%r1, %tid.y;
	mov.u32 	%r2, %ntid.x;
	mov.u32 	%r3, %tid.x;
	mad.lo.s32 	%r61, %r1, %r2, %r3;
	mov.u32 	%r62, %ctaid.x;
	mad.lo.s32 	%r63, %r62, %r2, %r3;
	mov.u32 	%r4, %ctaid.y;
	mov.u32 	%r5, %ntid.y;
	mad.lo.s32 	%r64, %r4, %r5, %r1;
	mov.u32 	%r65, sum_squaresdata_i8;
	add.s32 	%r7, %r65, %r61;
	mov.b16 	%rs16, 0;
	st.shared.u8 	[%r7], %rs16;
	cvt.u64.u32 	%rd3, %r63;
	setp.le.u64 	%p1, %rd147, %rd3;
	cvt.u64.u32 	%rd152, %r64;
	setp.le.u64 	%p2, %rd150, %rd152;
	or.pred  	%p3, %p1, %p2;
	@%p3 bra 	$L__BB14_76;
	cvt.u32.u64 	%r66, %rd3;
	cvt.u32.u64 	%r67, %rd147;
	mad.lo.s32 	%r175, %r64, %r67, %r66;
	cvt.u32.u64 	%r9, %rd146;
	add.s32 	%r174, %r9, -1;
	setp.lt.s32 	%p4, %r174, 0;
	mov.b64 	%rd305, 0;
	@%p4 bra 	$L__BB14_59;
	setp.lt.u32 	%p5, %r174, 7;
	mov.b64 	%rd305, 0;
	@%p5 bra 	$L__BB14_30;
	add.s32 	%r170, %r9, -4;
	and.b32  	%r68, %r9, -8;
	neg.s32 	%r169, %r68;
	mov.b64 	%rd305, 0;
$L__BB14_4:
	.pragma "nounroll";
	add.s32 	%r16, %r170, 3;
	cvt.u64.u32 	%rd5, %r175;
	mul.wide.u32 	%rd157, %r16, 8;
	add.s64 	%rd158, %rd2, %rd157;
	ld.global.u64 	%rd6, [%rd158];
	and.b64  	%rd159, %rd6, -4294967296;
	setp.ne.s64 	%p6, %rd159, 0;
	@%p6 bra 	$L__BB14_6;
	cvt.u32.u64 	%r69, %rd6;
	cvt.u32.u64 	%r70, %rd5;
	div.u32 	%r71, %r70, %r69;
	mul.lo.s32 	%r72, %r71, %r69;
	sub.s32 	%r73, %r70, %r72;
	cvt.u64.u32 	%rd270, %r71;
	cvt.u64.u32 	%rd271, %r73;
	bra.uni 	$L__BB14_7;
$L__BB14_6:
	div.s64 	%rd270, %rd5, %rd6;
	mul.lo.s64 	%rd160, %rd270, %rd6;
	sub.s64 	%rd271, %rd5, %rd160;
$L__BB14_7:
	mul.wide.u32 	%rd161, %r16, 8;
	add.s64 	%rd162, %rd1, %rd161;
	ld.global.u64 	%rd163, [%rd162];
	mad.lo.s64 	%rd13, %rd163, %rd271, %rd305;
	add.s32 	%r17, %r170, 2;
	and.b64  	%rd14, %rd270, 4294967295;
	mul.wide.u32 	%rd164, %r17, 8;
	add.s64 	%rd165, %rd2, %rd164;
	ld.global.u64 	%rd15, [%rd165];
	and.b64  	%rd166, %rd15, -4294967296;
	setp.ne.s64 	%p7, %rd166, 0;
	@%p7 bra 	$L__BB14_9;
	cvt.u32.u64 	%r74, %rd15;
	cvt.u32.u64 	%r75, %rd14;
	div.u32 	%r76, %r75, %r74;
	mul.lo.s32 	%r77, %r76, %r74;
	sub.s32 	%r78, %r75, %r77;
	cvt.u64.u32 	%rd272, %r76;
	cvt.u64.u32 	%rd273, %r78;
	bra.uni 	$L__BB14_10;
$L__BB14_9:
	div.s64 	%rd272, %rd14, %rd15;
	mul.lo.s64 	%rd167, %rd272, %rd15;
	sub.s64 	%rd273, %rd14, %rd167;
$L__BB14_10:
	mul.wide.u32 	%rd168, %r17, 8;
	add.s64 	%rd169, %rd1, %rd168;
	ld.global.u64 	%rd170, [%rd169];
	mad.lo.s64 	%rd22, %rd170, %rd273, %rd13;
	add.s32 	%r18, %r170, 1;
	and.b64  	%rd23, %rd272, 4294967295;
	mul.wide.u32 	%rd171, %r18, 8;
	add.s64 	%rd172, %rd2, %rd171;
	ld.global.u64 	%rd24, [%rd172];
	and.b64  	%rd173, %rd24, -4294967296;
	setp.ne.s64 	%p8, %rd173, 0;
	@%p8 bra 	$L__BB14_12;
	cvt.u32.u64 	%r79, %rd24;
	cvt.u32.u64 	%r80, %rd23;
	div.u32 	%r81, %r80, %r79;
	mul.lo.s32 	%r82, %r81, %r79;
	sub.s32 	%r83, %r80, %r82;
	cvt.u64.u32 	%rd274, %r81;
	cvt.u64.u32 	%rd275, %r83;
	bra.uni 	$L__BB14_13;
$L__BB14_12:
	div.s64 	%rd274, %rd23, %rd24;
	mul.lo.s64 	%rd174, %rd274, %rd24;
	sub.s64 	%rd275, %rd23, %rd174;
$L__BB14_13:
	mul.wide.u32 	%rd175, %r18, 8;
	add.s64 	%rd176, %rd1, %rd175;
	ld.global.u64 	%rd177, [%rd176];
	mad.lo.s64 	%rd31, %rd177, %rd275, %rd22;
	and.b64  	%rd32, %rd274, 4294967295;
	mul.wide.u32 	%rd178, %r170, 8;
	add.s64 	%rd179, %rd2, %rd178;
	ld.global.u64 	%rd33, [%rd179];
	and.b64  	%rd180, %rd33, -4294967296;
	setp.ne.s64 	%p9, %rd180, 0;
	@%p9 bra 	$L__BB14_15;
	cvt.u32.u64 	%r84, %rd33;
	cvt.u32.u64 	%r85, %rd32;
	div.u32 	%r86, %r85, %r84;
	mul.lo.s32 	%r87, %r86, %r84;
	sub.s32 	%r88, %r85, %r87;
	cvt.u64.u32 	%rd276, %r86;
	cvt.u64.u32 	%rd277, %r88;
	bra.uni 	$L__BB14_16;
$L__BB14_15:
	div.s64 	%rd276, %rd32, %rd33;
	mul.lo.s64 	%rd181, %rd276, %rd33;
	sub.s64 	%rd277, %rd32, %rd181;
$L__BB14_16:
	mul.wide.u32 	%rd182, %r170, 8;
	add.s64 	%rd183, %rd1, %rd182;
	ld.global.u64 	%rd184, [%rd183];
	mad.lo.s64 	%rd40, %rd184, %rd277, %rd31;
	add.s32 	%r19, %r170, -1;
	and.b64  	%rd41, %rd276, 4294967295;
	mul.wide.u32 	%rd185, %r19, 8;
	add.s64 	%rd186, %rd2, %rd185;
	ld.global.u64 	%rd42, [%rd186];
	and.b64  	%rd187, %rd42, -4294967296;
	setp.ne.s64 	%p10, %rd187, 0;
	@%p10 bra 	$L__BB14_18;
	cvt.u32.u64 	%r89, %rd42;
	cvt.u32.u64 	%r90, %rd41;
	div.u32 	%r91, %r90, %r89;
	mul.lo.s32 	%r92, %r91, %r89;
	sub.s32 	%r93, %r90, %r92;
	cvt.u64.u32 	%rd278, %r91;
	cvt.u64.u32 	%rd279, %r93;
	bra.uni 	$L__BB14_19;
$L__BB14_18:
	div.s64 	%rd278, %rd41, %rd42;
	mul.lo.s64 	%rd188, %rd278, %rd42;
	sub.s64 	%rd279, %rd41, %rd188;
$L__BB14_19:
	mul.wide.u32 	%rd189, %r19, 8;
	add.s64 	%rd190, %rd1, %rd189;
	ld.global.u64 	%rd191, [%rd190];
	mad.lo.s64 	%rd49, %rd191, %rd279, %rd40;
	add.s32 	%r20, %r170, -2;
	and.b64  	%rd50, %rd278, 4294967295;
	mul.wide.u32 	%rd192, %r20, 8;
	add.s64 	%rd193, %rd2, %rd192;
	ld.global.u64 	%rd51, [%rd193];
	and.b64  	%rd194, %rd51, -4294967296;
	setp.ne.s64 	%p11, %rd194, 0;
	@%p11 bra 	$L__BB14_21;
	cvt.u32.u64 	%r94, %rd51;
	cvt.u32.u64 	%r95, %rd50;
	div.u32 	%r96, %r95, %r94;
	mul.lo.s32 	%r97, %r96, %r94;
	sub.s32 	%r98, %r95, %r97;
	cvt.u64.u32 	%rd280, %r96;
	cvt.u64.u32 	%rd281, %r98;
	bra.uni 	$L__BB14_22;
$L__BB14_21:
	div.s64 	%rd280, %rd50, %rd51;
	mul.lo.s64 	%rd195, %rd280, %rd51;
	sub.s64 	%rd281, %rd50, %rd195;
$L__BB14_22:
	mul.wide.u32 	%rd196, %r20, 8;
	add.s64 	%rd197, %rd1, %rd196;
	ld.global.u64 	%rd198, [%rd197];
	mad.lo.s64 	%rd58, %rd198, %rd281, %rd49;
	add.s32 	%r21, %r170, -3;
	and.b64  	%rd59, %rd280, 4294967295;
	mul.wide.u32 	%rd199, %r21, 8;
	add.s64 	%rd200, %rd2, %rd199;
	ld.global.u64 	%rd60, [%rd200];
	and.b64  	%rd201, %rd60, -4294967296;
	setp.ne.s64 	%p12, %rd201, 0;
	@%p12 bra 	$L__BB14_24;
	cvt.u32.u64 	%r99, %rd60;
	cvt.u32.u64 	%r100, %rd59;
	div.u32 	%r101, %r100, %r99;
	mul.lo.s32 	%r102, %r101, %r99;
	sub.s32 	%r103, %r100, %r102;
	cvt.u64.u32 	%rd282, %r101;
	cvt.u64.u32 	%rd283, %r103;
	bra.uni 	$L__BB14_25;
$L__BB14_24:
	div.s64 	%rd282, %rd59, %rd60;
	mul.lo.s64 	%rd202, %rd282, %rd60;
	sub.s64 	%rd283, %rd59, %rd202;
$L__BB14_25:
	mul.wide.u32 	%rd203, %r21, 8;
	add.s64 	%rd204, %rd1, %rd203;
	ld.global.u64 	%rd205, [%rd204];
	mad.lo.s64 	%rd67, %rd205, %rd283, %rd58;
	and.b64  	%rd68, %rd282, 4294967295;
	add.s32 	%r104, %r170, -4;
	mul.wide.u32 	%rd206, %r104, 8;
	add.s64 	%rd207, %rd2, %rd206;
	ld.global.u64 	%rd69, [%rd207];
	and.b64  	%rd208, %rd69, -4294967296;
	setp.ne.s64 	%p13, %rd208, 0;
	@%p13 bra 	$L__BB14_27;
	cvt.u32.u64 	%r105, %rd69;
	cvt.u32.u64 	%r106, %rd68;
	div.u32 	%r107, %r106, %r105;
	mul.lo.s32 	%r108, %r107, %r105;
	sub.s32 	%r109, %r106, %r108;
	cvt.u64.u32 	%rd284, %r107;
	cvt.u64.u32 	%rd285, %r109;
	bra.uni 	$L__BB14_28;
$L__BB14_27:
	div.s64 	%rd284, %rd68, %rd69;
	mul.lo.s64 	%rd209, %rd284, %rd69;
	sub.s64 	%rd285, %rd68, %rd209;
$L__BB14_28:
	mul.wide.u32 	%rd210, %r104, 8;
	add.s64 	%rd211, %rd1, %rd210;
	ld.global.u64 	%rd212, [%rd211];
	mad.lo.s64 	%rd305, %rd212, %rd285, %rd67;
	cvt.u32.u64 	%r175, %rd284;
	add.s32 	%r170, %r170, -8;
	add.s32 	%r169, %r169, 8;
	setp.ne.s32 	%p14, %r169, 0;
	@%p14 bra 	$L__BB14_4;
	add.s32 	%r174, %r170, 3;
$L__BB14_30:
	and.b32  	%r28, %r9, 7;
	setp.eq.s32 	%p15, %r28, 0;
	@%p15 bra 	$L__BB14_59;
	and.b32  	%r29, %r9, 3;
	setp.lt.u32 	%p16, %r28, 4;
	@%p16 bra 	$L__BB14_45;
	cvt.u64.u32 	%rd79, %r175;
	mul.wide.u32 	%rd214, %r174, 8;
	add.s64 	%rd215, %rd2, %rd214;
	ld.global.u64 	%rd80, [%rd215];
	and.b64  	%rd216, %rd80, -4294967296;
	setp.ne.s64 	%p17, %rd216, 0;
	@%p17 bra 	$L__BB14_34;
	cvt.u32.u64 	%r111, %rd80;
	cvt.u32.u64 	%r112, %rd79;
	div.u32 	%r113, %r112, %r111;
	mul.lo.s32 	%r114, %r113, %r111;
	sub.s32 	%r115, %r112, %r114;
	cvt.u64.u32 	%rd288, %r113;
	cvt.u64.u32 	%rd289, %r115;
	bra.uni 	$L__BB14_35;
$L__BB14_34:
	div.s64 	%rd288, %rd79, %rd80;
	mul.lo.s64 	%rd217, %rd288, %rd80;
	sub.s64 	%rd289, %rd79, %rd217;
$L__BB14_35:
	mul.wide.u32 	%rd218, %r174, 8;
	add.s64 	%rd219, %rd1, %rd218;
	ld.global.u64 	%rd220, [%rd219];
	mad.lo.s64 	%rd87, %rd220, %rd289, %rd305;
	add.s32 	%r30, %r174, -1;
	and.b64  	%rd88, %rd288, 4294967295;
	mul.wide.u32 	%rd221, %r30, 8;
	add.s64 	%rd222, %rd2, %rd221;
	ld.global.u64 	%rd89, [%rd222];
	and.b64  	%rd223, %rd89, -4294967296;
	setp.ne.s64 	%p18, %rd223, 0;
	@%p18 bra 	$L__BB14_37;
	cvt.u32.u64 	%r116, %rd89;
	cvt.u32.u64 	%r117, %rd88;
	div.u32 	%r118, %r117, %r116;
	mul.lo.s32 	%r119, %r118, %r116;
	sub.s32 	%r120, %r117, %r119;
	cvt.u64.u32 	%rd290, %r118;
	cvt.u64.u32 	%rd291, %r120;
	bra.uni 	$L__BB14_38;
$L__BB14_37:
	div.s64 	%rd290, %rd88, %rd89;
	mul.lo.s64 	%rd224, %rd290, %rd89;
	sub.s64 	%rd291, %rd88, %rd224;
$L__BB14_38:
	mul.wide.u32 	%rd225, %r30, 8;
	add.s64 	%rd226, %rd1, %rd225;
	ld.global.u64 	%rd227, [%rd226];
	mad.lo.s64 	%rd96, %rd227, %rd291, %rd87;
	add.s32 	%r31, %r174, -2;
	and.b64  	%rd97, %rd290, 4294967295;
	mul.wide.u32 	%rd228, %r31, 8;
	add.s64 	%rd229, %rd2, %rd228;
	ld.global.u64 	%rd98, [%rd229];
	and.b64  	%rd230, %rd98, -4294967296;
	setp.ne.s64 	%p19, %rd230, 0;
	@%p19 bra 	$L__BB14_40;
	cvt.u32.u64 	%r121, %rd98;
	cvt.u32.u64 	%r122, %rd97;
	div.u32 	%r123, %r122, %r121;
	mul.lo.s32 	%r124, %r123, %r121;
	sub.s32 	%r125, %r122, %r124;
	cvt.u64.u32 	%rd292, %r123;
	cvt.u64.u32 	%rd293, %r125;
	bra.uni 	$L__BB14_41;
$L__BB14_40:
	div.s64 	%rd292, %rd97, %rd98;
	mul.lo.s64 	%rd231, %rd292, %rd98;
	sub.s64 	%rd293, %rd97, %rd231;
$L__BB14_41:
	mul.wide.u32 	%rd232, %r31, 8;
	add.s64 	%rd233, %rd1, %rd232;
	ld.global.u64 	%rd234, [%rd233];
	mad.lo.s64 	%rd105, %rd234, %rd293, %rd96;
	add.s32 	%r32, %r174, -3;
	and.b64  	%rd106, %rd292, 4294967295;
	mul.wide.u32 	%rd235, %r32, 8;
	add.s64 	%rd236, %rd2, %rd235;
	ld.global.u64 	%rd107, [%rd236];
	and.b64  	%rd237, %rd107, -4294967296;
	setp.ne.s64 	%p20, %rd237, 0;
	@%p20 bra 	$L__BB14_43;
	cvt.u32.u64 	%r126, %rd107;
	cvt.u32.u64 	%r127, %rd106;
	div.u32 	%r128, %r127, %r126;
	mul.lo.s32 	%r129, %r128, %r126;
	sub.s32 	%r130, %r127, %r129;
	cvt.u64.u32 	%rd294, %r128;
	cvt.u64.u32 	%rd295, %r130;
	bra.uni 	$L__BB14_44;
$L__BB14_43:
	div.s64 	%rd294, %rd106, %rd107;
	mul.lo.s64 	%rd238, %rd294, %rd107;
	sub.s64 	%rd295, %rd106, %rd238;
$L__BB14_44:
	mul.wide.u32 	%rd239, %r32, 8;
	add.s64 	%rd240, %rd1, %rd239;
	ld.global.u64 	%rd241, [%rd240];
	mad.lo.s64 	%rd305, %rd241, %rd295, %rd105;
	cvt.u32.u64 	%r175, %rd294;
	add.s32 	%r174, %r174, -4;
$L__BB14_45:
	setp.eq.s32 	%p21, %r29, 0;
	@%p21 bra 	$L__BB14_59;
	setp.eq.s32 	%p22, %r29, 1;
	@%p22 bra 	$L__BB14_54;
	cvt.u64.u32 	%rd117, %r175;
	mul.wide.u32 	%rd243, %r174, 8;
	add.s64 	%rd244, %rd2, %rd243;
	ld.global.u64 	%rd118, [%rd244];
	and.b64  	%rd245, %rd118, -4294967296;
	setp.ne.s64 	%p23, %rd245, 0;
	@%p23 bra 	$L__BB14_49;
	cvt.u32.u64 	%r131, %rd118;
	cvt.u32.u64 	%r132, %rd117;
	div.u32 	%r133, %r132, %r131;
	mul.lo.s32 	%r134, %r133, %r131;
	sub.s32 	%r135, %r132, %r134;
	cvt.u64.u32 	%rd298, %r133;
	cvt.u64.u32 	%rd299, %r135;
	bra.uni 	$L__BB14_50;
$L__BB14_49:
	div.s64 	%rd298, %rd117, %rd118;
	mul.lo.s64 	%rd246, %rd298, %rd118;
	sub.s64 	%rd299, %rd117, %rd246;
$L__BB14_50:
	add.s64 	%rd248, %rd1, %rd243;
	ld.global.u64 	%rd249, [%rd248];
	mad.lo.s64 	%rd125, %rd249, %rd299, %rd305;
	add.s32 	%r37, %r174, -1;
	and.b64  	%rd126, %rd298, 4294967295;
	mul.wide.u32 	%rd250, %r37, 8;
	add.s64 	%rd251, %rd2, %rd250;
	ld.global.u64 	%rd127, [%rd251];
	and.b64  	%rd252, %rd127, -4294967296;
	setp.ne.s64 	%p24, %rd252, 0;
	@%p24 bra 	$L__BB14_52;
	cvt.u32.u64 	%r136, %rd127;
	cvt.u32.u64 	%r137, %rd126;
	div.u32 	%r138, %r137, %r136;
	mul.lo.s32 	%r139, %r138, %r136;
	sub.s32 	%r140, %r137, %r139;
	cvt.u64.u32 	%rd300, %r138;
	cvt.u64.u32 	%rd301, %r140;
	bra.uni 	$L__BB14_53;
$L__BB14_52:
	div.s64 	%rd300, %rd126, %rd127;
	mul.lo.s64 	%rd253, %rd300, %rd127;
	sub.s64 	%rd301, %rd126, %rd253;
$L__BB14_53:
	add.s64 	%rd255, %rd1, %rd250;
	ld.global.u64 	%rd256, [%rd255];
	mad.lo.s64 	%rd305, %rd256, %rd301, %rd125;
	cvt.u32.u64 	%r175, %rd300;
	add.s32 	%r174, %r174, -2;
$L__BB14_54:
	and.b32  	%r141, %r9, 1;
	setp.eq.b32 	%p25, %r141, 1;
	not.pred 	%p26, %p25;
	@%p26 bra 	$L__BB14_59;
	cvt.u64.u32 	%rd137, %r175;
	mul.wide.u32 	%rd257, %r174, 8;
	add.s64 	%rd258, %rd2, %rd257;
	ld.global.u64 	%rd138, [%rd258];
	and.b64  	%rd259, %rd138, -4294967296;
	setp.ne.s64 	%p27, %rd259, 0;
	@%p27 bra 	$L__BB14_57;
	cvt.u32.u64 	%r142, %rd138;
	cvt.u32.u64 	%r143, %rd137;
	rem.u32 	%r144, %r143, %r142;
	cvt.u64.u32 	%rd304, %r144;
	bra.uni 	$L__BB14_58;
$L__BB14_57:
	rem.s64 	%rd304, %rd137, %rd138;
$L__BB14_58:
	add.s64 	%rd261, %rd1, %rd257;
	ld.global.u64 	%rd262, [%rd261];
	mad.lo.s64 	%rd305, %rd262, %rd304, %rd305;
$L__BB14_59:
	cvta.to.global.u64 	%rd263, %rd145;
	add.s64 	%rd264, %rd263, %rd305;
	ld.global.u8 	%rs17, [%rd264];
	mul.lo.s16 	%rs18, %rs17, %rs17;
	st.shared.u8 	[%r7], %rs18;
	bar.sync 	0;
	setp.ne.s32 	%p28, %r1, 0;
	@%p28 bra 	$L__BB14_76;
	setp.gt.u32 	%p29, %r5, 1;
	@%p29 bra 	$L__BB14_62;
	mov.u32 	%r145, sum_squaresdata_i8;
	add.s32 	%r146, %r145, %r3;
	ld.shared.u8 	%rs55, [%r146];
	bra.uni 	$L__BB14_75;
$L__BB14_62:
	mov.u32 	%r148, sum_squaresdata_i8;
	add.s32 	%r42, %r148, %r3;
	ld.shared.u8 	%rs55, [%r42];
	add.s32 	%r43, %r5, -1;
	add.s32 	%r149, %r5, -2;
	and.b32  	%r44, %r43, 7;
	setp.lt.u32 	%p30, %r149, 7;
	mov.b32 	%r182, 1;
	@%p30 bra 	$L__BB14_66;
	and.b32  	%r151, %r43, -8;
	neg.s32 	%r180, %r151;
	add.s32 	%r152, %r3, %r2;
	add.s32 	%r178, %r148, %r152;
	shl.b32 	%r47, %r2, 3;
	mov.b32 	%r179, 0;
$L__BB14_64:
	.pragma "nounroll";
	ld.shared.u8 	%rs20, [%r178];
	add.s16 	%rs21, %rs20, %rs55;
	add.s32 	%r154, %r178, %r2;
	ld.shared.u8 	%rs22, [%r154];
	add.s16 	%rs23, %rs22, %rs21;
	add.s32 	%r155, %r154, %r2;
	ld.shared.u8 	%rs24, [%r155];
	add.s16 	%rs25, %rs24, %rs23;
	add.s32 	%r156, %r155, %r2;
	ld.shared.u8 	%rs26, [%r156];
	add.s16 	%rs27, %rs26, %rs25;
	add.s32 	%r157, %r156, %r2;
	ld.shared.u8 	%rs28, [%r157];
	add.s16 	%rs29, %rs28, %rs27;
	add.s32 	%r158, %r157, %r2;
	ld.shared.u8 	%rs30, [%r158];
	add.s16 	%rs31, %rs30, %rs29;
	add.s32 	%r159, %r158, %r2;
	ld.shared.u8 	%rs32, [%r159];
	add.s16 	%rs33, %rs32, %rs31;
	add.s32 	%r160, %r159, %r2;
	ld.shared.u8 	%rs34, [%r160];
	add.s16 	%rs55, %rs34, %rs33;
	add.s32 	%r180, %r180, 8;
	add.s32 	%r179, %r179, 8;
	add.s32 	%r178, %r178, %r47;
	setp.ne.s32 	%p31, %r180, 0;
	@%p31 bra 	$L__BB14_64;
	add.s32 	%r182, %r179, 1;
$L__BB14_66:
	setp.eq.s32 	%p32, %r44, 0;
	@%p32 bra 	$L__BB14_74;
	and.b32  	%r56, %r43, 3;
	setp.lt.u32 	%p33, %r44, 4;
	@%p33 bra 	$L__BB14_69;
	mad.lo.s32 	%r161, %r182, %r2, %r42;
	ld.shared.u8 	%rs36, [%r161];
	add.s16 	%rs37, %rs36, %rs55;
	add.s32 	%r162, %r161, %r2;
	ld.shared.u8 	%rs38, [%r162];
	add.s16 	%rs39, %rs38, %rs37;
	add.s32 	%r163, %r162, %r2;
	ld.shared.u8 	%rs40, [%r163];
	add.s16 	%rs41, %rs40, %rs39;
	add.s32 	%r164, %r163, %r2;
	ld.shared.u8 	%rs42, [%r164];
	add.s16 	%rs55, %rs42, %rs41;
	add.s32 	%r182, %r182, 4;
$L__BB14_69:
	setp.eq.s32 	%p34, %r56, 0;
	@%p34 bra 	$L__BB14_74;
	setp.eq.s32 	%p35, %r56, 1;
	@%p35 bra 	$L__BB14_72;
	mad.lo.s32 	%r165, %r182, %r2, %r42;
	ld.shared.u8 	%rs44, [%r165];
	add.s16 	%rs45, %rs44, %rs55;
	add.s32 	%r166, %r165, %r2;
	ld.shared.u8 	%rs46, [%r166];
	add.s16 	%rs55, %rs46, %rs45;
	add.s32 	%r182, %r182, 2;
$L__BB14_72:
	and.b32  	%r167, %r43, 1;
	setp.eq.b32 	%p36, %r167, 1;
	not.pred 	%p37, %p36;
	@%p37 bra 	$L__BB14_74;
	mad.lo.s32 	%r168, %r182, %r2, %r42;
	ld.shared.u8 	%rs47, [%r168];
	add.s16 	%rs55, %rs47, %rs55;
$L__BB14_74:
	st.shared.u8 	[%r42], %rs55;
$L__BB14_75:
	cvt.u64.u32 	%rd265, %r4;
	mad.lo.s64 	%rd266, %rd147, %rd265, %rd3;
	cvta.to.global.u64 	%rd267, %rd144;
	add.s64 	%rd268, %rd267, %rd266;
	st.global.u8 	[%rd268], %rs55;
$L__BB14_76:
	ret;

}
	// .globl	contiguous_sum_square33_i8
.visible .entry contiguous_sum_square33_i8(
	.param .u64 .ptr .align 1 contiguous_sum_square33_i8_param_0,
	.param .u64 .ptr .align 1 contiguous_sum_square33_i8_param_1,
	.param .u64 contiguous_sum_square33_i8_param_2,
	.param .u64 contiguous_sum_square33_i8_param_3,
	.param .u64 contiguous_sum_square33_i8_param_4
)
{
	.reg .pred 	%p<14>;
	.reg .b16 	%rs<56>;
	.reg .b32 	%r<65>;
	.reg .b64 	%rd<15>;

	ld.param.u64 	%rd2, [contiguous_sum_square33_i8_param_0];
	ld.param.u64 	%rd3, [contiguous_sum_square33_i8_param_1];
	ld.param.u64 	%rd4, [contiguous_sum_square33_i8_param_3];
	ld.param.u64 	%rd5, [contiguous_sum_square33_i8_param_4];
	mov.u32 	%r1, %tid.y;
	mov.u32 	%r2, %ntid.x;
	mov.u32 	%r3, %tid.x;
	mad.lo.s32 	%r27, %r1, %r2, %r3;
	mov.u32 	%r28, %ctaid.x;
	mad.lo.s32 	%r29, %r28, %r2, %r3;
	mov.u32 	%r4, %ctaid.y;
	mov.u32 	%r5, %ntid.y;
	mad.lo.s32 	%r30, %r4, %r5, %r1;
	mov.u32 	%r31, sum_squaresdata_i8;
	add.s32 	%r7, %r31, %r27;
	mov.b16 	%rs16, 0;
	st.shared.u8 	[%r7], %rs16;
	cvt.u64.u32 	%rd1, %r29;
	setp.le.u64 	%p1, %rd4, %rd1;
	cvt.u64.u32 	%rd7, %r30;
	setp.le.u64 	%p2, %rd5, %rd7;
	or.pred  	%p3, %p1, %p2;
	@%p3 bra 	$L__BB15_18;
	cvt.u32.u64 	%r32, %rd1;
	cvta.to.global.u64 	%rd8, %rd3;
	cvt.u32.u64 	%r33, %rd4;
	mad.lo.s32 	%r34, %r30, %r33, %r32;
	cvt.u64.u32 	%rd9, %r34;
	add.s64 	%rd10, %rd8, %rd9;
	ld.global.u8 	%rs17, [%rd10];
	st.shared.u8 	[%r7], %rs17;
	bar.sync 	0;
	setp.ne.s32 	%p4, %r1, 0;
	@%p4 bra 	$L__BB15_18;
	setp.gt.u32 	%p5, %r5, 1;
	@%p5 bra 	$L__BB15_4;
	add.s32 	%r36, %r31, %r3;
	ld.shared.u8 	%rs54, [%r36];
	bra.uni 	$L__BB15_17;
$L__BB15_4:
	add.s32 	%r8, %r31, %r3;
	ld.shared.u8 	%rs54, [%r8];
	add.s32 	%r9, %r5, -1;
	add.s32 	%r39, %r5, -2;
	and.b32  	%r10, %r9, 7;
	setp.lt.u32 	%p6, %r39, 7;
	mov.b32 	%r63, 1;
	@%p6 bra 	$L__BB15_8;
	and.b32  	%r41, %r9, -8;
	neg.s32 	%r61, %r41;
	add.s32 	%r42, %r3, %r2;
	add.s32 	%r59, %r31, %r42;
	shl.b32 	%r13, %r2, 3;
	mov.b32 	%r60, 0;
$L__BB15_6:
	.pragma "nounroll";
	ld.shared.u8 	%rs19, [%r59];
	add.s16 	%rs20, %rs19, %rs54;
	add.s32 	%r44, %r59, %r2;
	ld.shared.u8 	%rs21, [%r44];
	add.s16 	%rs22, %rs21, %rs20;
	add.s32 	%r45, %r44, %r2;
	ld.shared.u8 	%rs23, [%r45];
	add.s16 	%rs24, %rs23, %rs22;
	add.s32 	%r46, %r45, %r2;
	ld.shared.u8 	%rs25, [%r46];
	add.s16 	%rs26, %rs25, %rs24;
	add.s32 	%r47, %r46, %r2;
	ld.shared.u8 	%rs27, [%r47];
	add.s16 	%rs28, %rs27, %rs26;
	add.s32 	%r48, %r47, %r2;
	ld.shared.u8 	%rs29, [%r48];
	add.s16 	%rs30, %rs29, %rs28;
	add.s32 	%r49, %r48, %r2;
	ld.shared.u8 	%rs31, [%r49];
	add.s16 	%rs32, %rs31, %rs30;
	add.s32 	%r50, %r49, %r2;
	ld.shared.u8 	%rs33, [%r50];
	add.s16 	%rs54, %rs33, %rs32;
	add.s32 	%r61, %r61, 8;
	add.s32 	%r60, %r60, 8;
	add.s32 	%r59, %r59, %r13;
	setp.ne.s32 	%p7, %r61, 0;
	@%p7 bra 	$L__BB15_6;
	add.s32 	%r63, %r60, 1;
$L__BB15_8:
	setp.eq.s32 	%p8, %r10, 0;
	@%p8 bra 	$L__BB15_16;
	and.b32  	%r22, %r9, 3;
	setp.lt.u32 	%p9, %r10, 4;
	@%p9 bra 	$L__BB15_11;
	mad.lo.s32 	%r51, %r63, %r2, %r8;
	ld.shared.u8 	%rs35, [%r51];
	add.s16 	%rs36, %rs35, %rs54;
	add.s32 	%r52, %r51, %r2;
	ld.shared.u8 	%rs37, [%r52];
	add.s16 	%rs38, %rs37, %rs36;
	add.s32 	%r53, %r52, %r2;
	ld.shared.u8 	%rs39, [%r53];
	add.s16 	%rs40, %rs39, %rs38;
	add.s32 	%r54, %r53, %r2;
	ld.shared.u8 	%rs41, [%r54];
	add.s16 	%rs54, %rs41, %rs40;
	add.s32 	%r63, %r63, 4;
$L__BB15_11:
	setp.eq.s32 	%p10, %r22, 0;
	@%p10 bra 	$L__BB15_16;
	setp.eq.s32 	%p11, %r22, 1;
	@%p11 bra 	$L__BB15_14;
	mad.lo.s32 	%r55, %r63, %r2, %r8;
	ld.shared.u8 	%rs43, [%r55];
	add.s16 	%rs44, %rs43, %rs54;
	add.s32 	%r56, %r55, %r2;
	ld.shared.u8 	%rs45, [%r56];
	add.s16 	%rs54, %rs45, %rs44;
	add.s32 	%r63, %r63, 2;
$L__BB15_14:
	and.b32  	%r57, %r9, 1;
	setp.eq.b32 	%p12, %r57, 1;
	not.pred 	%p13, %p12;
	@%p13 bra 	$L__BB15_16;
	mad.lo.s32 	%r58, %r63, %r2, %r8;
	ld.shared.u8 	%rs46, [%r58];
	add.s16 	%rs54, %rs46, %rs54;
$L__BB15_16:
	st.shared.u8 	[%r8], %rs54;
$L__BB15_17:
	cvt.u64.u32 	%rd11, %r4;
	mad.lo.s64 	%rd12, %rd4, %rd11, %rd1;
	cvta.to.global.u64 	%rd13, %rd2;
	add.s64 	%rd14, %rd13, %rd12;
	st.global.u8 	[%rd14], %rs54;
$L__BB15_18:
	ret;

}
	// .globl	contiguous_sum_square_i16
.visible .entry contiguous_sum_square_i16(
	.param .u64 .ptr .align 1 contiguous_sum_square_i16_param_0,
	.param .u64 .ptr .align 1 contiguous_sum_square_i16_param_1,
	.param .u64 contiguous_sum_square_i16_param_2
)
{
	.reg .pred 	%p<8>;
	.reg .b16 	%rs<28>;
	.reg .b32 	%r<19>;
	.reg .b64 	%rd<16>;

	ld.param.u64 	%rd4, [contiguous_sum_square_i16_param_0];
	ld.param.u64 	%rd6, [contiguous_sum_square_i16_param_1];
	ld.param.u64 	%rd5, [contiguous_sum_square_i16_param_2];
	cvta.to.global.u64 	%rd1, %rd6;
	mov.u32 	%r1, %tid.x;
	mov.u32 	%r2, %ctaid.x;
	mov.u32 	%r18, %ntid.x;
	mul.lo.s32 	%r8, %r2, %r18;
	shl.b32 	%r9, %r8, 1;
	add.s32 	%r4, %r9, %r1;
	shl.b32 	%r10, %r1, 1;
	mov.u32 	%r11, sum_squaresdata_i16;
	add.s32 	%r5, %r11, %r10;
	mov.b16 	%rs1, 0;
	st.shared.u16 	[%r5], %rs1;
	add.s32 	%r12, %r4, %r18;
	cvt.u64.u32 	%rd2, %r12;
	setp.le.u64 	%p1, %rd5, %rd2;
	@%p1 bra 	$L__BB16_2;
	mul.wide.u32 	%rd9, %r4, 2;
	add.s64 	%rd10, %rd1, %rd9;
	ld.global.u16 	%rs4, [%rd10];
	mul.wide.u16 	%r13, %rs4, %rs4;
	shl.b64 	%rd11, %rd2, 1;
	add.s64 	%rd12, %rd1, %rd11;
	ld.global.u16 	%rs5, [%rd12];
	mul.wide.u16 	%r14, %rs5, %rs5;
	add.s32 	%r15, %r14, %r13;
	st.shared.u16 	[%r5], %r15;
	bra.uni 	$L__BB16_4;
$L__BB16_2:
	cvt.u64.u32 	%rd3, %r4;
	setp.le.u64 	%p2, %rd5, %rd3;
	@%p2 bra 	$L__BB16_4;
	shl.b64 	%rd7, %rd3, 1;
	add.s64 	%rd8, %rd1, %rd7;
	ld.global.u16 	%rs2, [%rd8];
	mul.lo.s16 	%rs3, %rs2, %rs2;
	st.shared.u16 	[%r5], %rs3;
$L__BB16_4:
	bar.sync 	0;
	setp.lt.u32 	%p3, %r18, 66;
	@%p3 bra 	$L__BB16_8;
$L__BB16_5:
	shr.u32 	%r7, %r18, 1;
	setp.ge.u32 	%p4, %r1, %r7;
	@%p4 bra 	$L__BB16_7;
	ld.shared.u16 	%rs6, [%r5];
	and.b32  	%r16, %r18, 2046;
	add.s32 	%r17, %r5, %r16;
	ld.shared.u16 	%rs7, [%r17];
	add.s16 	%rs8, %rs7, %rs6;
	st.shared.u16 	[%r5], %rs8;
$L__BB16_7:
	bar.sync 	0;
	setp.gt.u32 	%p5, %r18, 131;
	mov.u32 	%r18, %r7;
	@%p5 bra 	$L__BB16_5;
$L__BB16_8:
	setp.gt.u32 	%p6, %r1, 31;
	@%p6 bra 	$L__BB16_11;
	ld.volatile.shared.u16 	%rs9, [%r5];
	ld.volatile.shared.u16 	%rs10, [%r5+64];
	add.s16 	%rs11, %rs10, %rs9;
	st.volatile.shared.u16 	[%r5], %rs11;
	ld.volatile.shared.u16 	%rs12, [%r5];
	ld.volatile.shared.u16 	%rs13, [%r5+32];
	add.s16 	%rs14, %rs13, %rs12;
	st.volatile.shared.u16 	[%r5], %rs14;
	ld.volatile.shared.u16 	%rs15, [%r5];
	ld.volatile.shared.u16 	%rs16, [%r5+16];
	add.s16 	%rs17, %rs16, %rs15;
	st.volatile.shared.u16 	[%r5], %rs17;
	ld.volatile.shared.u16 	%rs18, [%r5];
	ld.volatile.shared.u16 	%rs19, [%r5+8];
	add.s16 	%rs20, %rs19, %rs18;
	st.volatile.shared.u16 	[%r5], %rs20;
	ld.volatile.shared.u16 	%rs21, [%r5];
	ld.volatile.shared.u16 	%rs22, [%r5+4];
	add.s16 	%rs23, %rs22, %rs21;
	st.volatile.shared.u16 	[%r5], %rs23;
	ld.volatile.shared.u16 	%rs24, [%r5];
	ld.volatile.shared.u16 	%rs25, [%r5+2];
	add.s16 	%rs26, %rs25, %rs24;
	st.volatile.shared.u16 	[%r5], %rs26;
	setp.ne.s32 	%p7, %r1, 0;
	@%p7 bra 	$L__BB16_11;
	ld.shared.u16 	%rs27, [sum_squaresdata_i16];
	cvta.to.global.u64 	%rd13, %rd4;
	mul.wide.u32 	%rd14, %r2, 2;
	add.s64 	%rd15, %rd13, %rd14;
	st.global.u16 	[%rd15], %rs27;
$L__BB16_11:
	ret;

}
	// .globl	contiguous_cumulate_sum_square_i16
.visible .entry contiguous_cumulate_sum_square_i16(
	.param .u64 .ptr .align 1 contiguous_cumulate_sum_square_i16_param_0,
	.param .u64 .ptr .align 1 contiguous_cumulate_sum_square_i16_param_1,
	.param .u64 contiguous_cumulate_sum_square_i16_param_2
)
{
	.reg .pred 	%p<8>;
	.reg .b16 	%rs<28>;
	.reg .b32 	%r<16>;
	.reg .b64 	%rd<16>;

	ld.param.u64 	%rd4, [contiguous_cumulate_sum_square_i16_param_0];
	ld.param.u64 	%rd6, [contiguous_cumulate_sum_square_i16_param_1];
	ld.param.u64 	%rd5, [contiguous_cumulate_sum_square_i16_param_2];
	cvta.to.global.u64 	%rd1, %rd6;
	mov.u32 	%r1, %tid.x;
	mov.u32 	%r2, %ctaid.x;
	mov.u32 	%r15, %ntid.x;
	mul.lo.s32 	%r8, %r2, %r15;
	shl.b32 	%r9, %r8, 1;
	add.s32 	%r4, %r9, %r1;
	shl.b32 	%r10, %r1, 1;
	mov.u32 	%r11, sum_squaresdata_i16;
	add.s32 	%r5, %r11, %r10;
	mov.b16 	%rs1, 0;
	st.shared.u16 	[%r5], %rs1;
	add.s32 	%r12, %r4, %r15;
	cvt.u64.u32 	%rd2, %r12;
	setp.le.u64 	%p1, %rd5, %rd2;
	@%p1 bra 	$L__BB17_2;
	mul.wide.u32 	%rd9, %r4, 2;
	add.s64 	%rd10, %rd1, %rd9;
	ld.global.u16 	%rs3, [%rd10];
	shl.b64 	%rd11, %rd2, 1;
	add.s64 	%rd12, %rd1, %rd11;
	ld.global.u16 	%rs4, [%rd12];
	add.s16 	%rs5, %rs4, %rs3;
	st.shared.u16 	[%r5], %rs5;
	bra.uni 	$L__BB17_4;
$L__BB17_2:
	cvt.u64.u32 	%rd3, %r4;
	setp.le.u64 	%p2, %rd5, %rd3;
	@%p2 bra 	$L__BB17_4;
	shl.b64 	%rd7, %rd3, 1;
	add.s64 	%rd8, %rd1, %rd7;
	ld.global.u16 	%rs2, [%rd8];
	st.shared.u16 	[%r5], %rs2;
$L__BB17_4:
	bar.sync 	0;
	setp.lt.u32 	%p3, %r15, 66;
	@%p3 bra 	$L__BB17_8;
$L__BB17_5:
	shr.u32 	%r7, %r15, 1;
	setp.ge.u32 	%p4, %r1, %r7;
	@%p4 bra 	$L__BB17_7;
	ld.shared.u16 	%rs6, [%r5];
	and.b32  	%r13, %r15, 2046;
	add.s32 	%r14, %r5, %r13;
	ld.shared.u16 	%rs7, [%r14];
	add.s16 	%rs8, %rs7, %rs6;
	st.shared.u16 	[%r5], %rs8;
$L__BB17_7:
	bar.sync 	0;
	setp.gt.u32 	%p5, %r15, 131;
	mov.u32 	%r15, %r7;
	@%p5 bra 	$L__BB17_5;
$L__BB17_8:
	setp.gt.u32 	%p6, %r1, 31;
	@%p6 bra 	$L__BB17_11;
	ld.volatile.shared.u16 	%rs9, [%r5];
	ld.volatile.shared.u16 	%rs10, [%r5+64];
	add.s16 	%rs11, %rs10, %rs9;
	st.volatile.shared.u16 	[%r5], %rs11;
	ld.volatile.shared.u16 	%rs12, [%r5];
	ld.volatile.shared.u16 	%rs13, [%r5+32];
	add.s16 	%rs14, %rs13, %rs12;
	st.volatile.shared.u16 	[%r5], %rs14;
	ld.volatile.shared.u16 	%rs15, [%r5];
	ld.volatile.shared.u16 	%rs16, [%r5+16];
	add.s16 	%rs17, %rs16, %rs15;
	st.volatile.shared.u16 	[%r5], %rs17;
	ld.volatile.shared.u16 	%rs18, [%r5];
	ld.volatile.shared.u16 	%rs19, [%r5+8];
	add.s16 	%rs20, %rs19, %rs18;
	st.volatile.shared.u16 	[%r5], %rs20;
	ld.volatile.shared.u16 	%rs21, [%r5];
	ld.volatile.shared.u16 	%rs22, [%r5+4];
	add.s16 	%rs23, %rs22, %rs21;
	st.volatile.shared.u16 	[%r5], %rs23;
	ld.volatile.shared.u16 	%rs24, [%r5];
	ld.volatile.shared.u16 	%rs25, [%r5+2];
	add.s16 	%rs26, %rs25, %rs24;
	st.volatile.shared.u16 	[%r5], %rs26;
	setp.ne.s32 	%p7, %r1, 0;
	@%p7 bra 	$L__BB17_11;
	ld.shared.u16 	%rs27, [sum_squaresdata_i16];
	cvta.to.global.u64 	%rd13, %rd4;
	mul.wide.u32 	%rd14, %r2, 2;
	add.s64 	%rd15, %rd13, %rd14;
	st.global.u16 	[%rd15], %rs27;
$L__BB17_11:
	ret;

}
	// .globl	uncontiguous_sum_square_i16
.visible .entry uncontiguous_sum_square_i16(
	.param .u64 .ptr .align 1 uncontiguous_sum_square_i16_param_0,
	.param .u64 .ptr .align 1 uncontiguous_sum_square_i16_param_1,
	.param .u64 .ptr .align 1 uncontiguous_sum_square_i16_param_2,
	.param .u64 .ptr .align 1 uncontiguous_sum_square_i16_param_3,
	.param .u64 uncontiguous_sum_square_i16_param_4,
	.param .u64 uncontiguous_sum_square_i16_param_5
)
{
	.reg .pred 	%p<53>;
	.reg .b16 	%rs<28>;
	.reg .b32 	%r<215>;
	.reg .b64 	%rd<558>;

	ld.param.u64 	%rd260, [uncontiguous_sum_square_i16_param_0];
	ld.param.u64 	%rd263, [uncontiguous_sum_square_i16_param_1];
	ld.param.u64 	%rd264, [uncontiguous_sum_square_i16_param_2];
	ld.param.u64 	%rd265, [uncontiguous_sum_square_i16_param_3];
	ld.param.u64 	%rd261, [uncontiguous_sum_square_i16_param_4];
	ld.param.u64 	%rd262, [uncontiguous_sum_square_i16_param_5];
	cvta.to.global.u64 	%rd1, %rd265;
	cvta.to.global.u64 	%rd2, %rd264;
	cvta.to.global.u64 	%rd3, %rd263;
	mov.u32 	%r1, %tid.x;
	mov.u32 	%r2, %ctaid.x;
	mov.u32 	%r214, %ntid.x;
	mul.lo.s32 	%r52, %r2, %r214;
	shl.b32 	%r53, %r52, 1;
	add.s32 	%r4, %r53, %r1;
	shl.b32 	%r54, %r1, 1;
	mov.u32 	%r55, sum_squaresdata_i16;
	add.s32 	%r5, %r55, %r54;
	mov.b16 	%rs1, 0;
	st.shared.u16 	[%r5], %rs1;
	add.s32 	%r56, %r4, %r214;
	cvt.u64.u32 	%rd511, %r56;
	setp.le.u64 	%p1, %rd262, %rd511;
	@%p1 bra 	$L__BB18_54;
	cvt.u32.u64 	%r6, %rd261;
	add.s32 	%r208, %r6, -1;
	setp.lt.s32 	%p27, %r208, 0;
	mov.b64 	%rd515, 0;
	mov.u64 	%rd516, %rd515;
	@%p27 bra 	$L__BB18_53;
	cvt.u64.u32 	%rd512, %r4;
	setp.lt.u32 	%p28, %r208, 3;
	mov.b64 	%rd516, 0;
	mov.u64 	%rd515, %rd516;
	@%p28 bra 	$L__BB18_30;
	add.s32 	%r206, %r6, -2;
	and.b32  	%r132, %r6, -4;
	neg.s32 	%r205, %r132;
	mov.b64 	%rd516, 0;
$L__BB18_4:
	.pragma "nounroll";
	add.s32 	%r12, %r206, 1;
	mul.wide.u32 	%rd397, %r12, 8;
	add.s64 	%rd398, %rd2, %rd397;
	ld.global.u64 	%rd10, [%rd398];
	or.b64  	%rd399, %rd512, %rd10;
	and.b64  	%rd400, %rd399, -4294967296;
	setp.ne.s64 	%p29, %rd400, 0;
	@%p29 bra 	$L__BB18_6;
	cvt.u32.u64 	%r133, %rd10;
	cvt.u32.u64 	%r134, %rd512;
	div.u32 	%r135, %r134, %r133;
	mul.lo.s32 	%r136, %r135, %r133;
	sub.s32 	%r137, %r134, %r136;
	cvt.u64.u32 	%rd477, %r135;
	cvt.u64.u32 	%rd478, %r137;
	bra.uni 	$L__BB18_7;
$L__BB18_6:
	div.s64 	%rd477, %rd512, %rd10;
	mul.lo.s64 	%rd401, %rd477, %rd10;
	sub.s64 	%rd478, %rd512, %rd401;
$L__BB18_7:
	mul.wide.u32 	%rd402, %r12, 8;
	add.s64 	%rd403, %rd1, %rd402;
	ld.global.u64 	%rd17, [%rd403];
	mad.lo.s64 	%rd18, %rd17, %rd478, %rd515;
	or.b64  	%rd404, %rd511, %rd10;
	and.b64  	%rd405, %rd404, -4294967296;
	setp.ne.s64 	%p30, %rd405, 0;
	@%p30 bra 	$L__BB18_9;
	cvt.u32.u64 	%r138, %rd10;
	cvt.u32.u64 	%r139, %rd511;
	div.u32 	%r140, %r139, %r138;
	mul.lo.s32 	%r141, %r140, %r138;
	sub.s32 	%r142, %r139, %r141;
	cvt.u64.u32 	%rd479, %r140;
	cvt.u64.u32 	%rd480, %r142;
	bra.uni 	$L__BB18_10;
$L__BB18_9:
	div.s64 	%rd479, %rd511, %rd10;
	mul.lo.s64 	%rd406, %rd479, %rd10;
	sub.s64 	%rd480, %rd511, %rd406;
$L__BB18_10:
	mad.lo.s64 	%rd25, %rd480, %rd17, %rd516;
	add.s32 	%r13, %r206, -2;
	mul.wide.u32 	%rd407, %r206, 8;
	add.s64 	%rd408, %rd2, %rd407;
	ld.global.u64 	%rd26, [%rd408];
	or.b64  	%rd409, %rd477, %rd26;
	and.b64  	%rd410, %rd409, -4294967296;
	setp.ne.s64 	%p31, %rd410, 0;
	@%p31 bra 	$L__BB18_12;
	cvt.u32.u64 	%r143, %rd26;
	cvt.u32.u64 	%r144, %rd477;
	div.u32 	%r145, %r144, %r143;
	mul.lo.s32 	%r146, %r145, %r143;
	sub.s32 	%r147, %r144, %r146;
	cvt.u64.u32 	%rd481, %r145;
	cvt.u64.u32 	%rd482, %r147;
	bra.uni 	$L__BB18_13;
$L__BB18_12:
	div.s64 	%rd481, %rd477, %rd26;
	mul.lo.s64 	%rd411, %rd481, %rd26;
	sub.s64 	%rd482, %rd477, %rd411;
$L__BB18_13:
	mul.wide.u32 	%rd412, %r206, 8;
	add.s64 	%rd413, %rd1, %rd412;
	ld.global.u64 	%rd33, [%rd413];
	mad.lo.s64 	%rd34, %rd33, %rd482, %rd18;
	or.b64  	%rd414, %rd479, %rd26;
	and.b64  	%rd415, %rd414, -4294967296;
	setp.ne.s64 	%p32, %rd415, 0;
	@%p32 bra 	$L__BB18_15;
	cvt.u32.u64 	%r148, %rd26;
	cvt.u32.u64 	%r149, %rd479;
	div.u32 	%r150, %r149, %r148;
	mul.lo.s32 	%r151, %r150, %r148;
	sub.s32 	%r152, %r149, %r151;
	cvt.u64.u32 	%rd483, %r150;
	cvt.u64.u32 	%rd484, %r152;
	bra.uni 	$L__BB18_16;
$L__BB18_15:
	div.s64 	%rd483, %rd479, %rd26;
	mul.lo.s64 	%rd416, %rd483, %rd26;
	sub.s64 	%rd484, %rd479, %rd416;
$L__BB18_16:
	mad.lo.s64 	%rd41, %rd484, %rd33, %rd25;
	add.s32 	%r14, %r206, -1;
	mul.wide.u32 	%rd417, %r14, 8;
	add.s64 	%rd418, %rd2, %rd417;
	ld.global.u64 	%rd42, [%rd418];
	or.b64  	%rd419, %rd481, %rd42;
	and.b64  	%rd420, %rd419, -4294967296;
	setp.ne.s64 	%p33, %rd420, 0;
	@%p33 bra 	$L__BB18_18;
	cvt.u32.u64 	%r153, %rd42;
	cvt.u32.u64 	%r154, %rd481;
	div.u32 	%r155, %r154, %r153;
	mul.lo.s32 	%r156, %r155, %r153;
	sub.s32 	%r157, %r154, %r156;
	cvt.u64.u32 	%rd485, %r155;
	cvt.u64.u32 	%rd486, %r157;
	bra.uni 	$L__BB18_19;
$L__BB18_18:
	div.s64 	%rd485, %rd481, %rd42;
	mul.lo.s64 	%rd421, %rd485, %rd42;
	sub.s64 	%rd486, %rd481, %rd421;
$L__BB18_19:
	mul.wide.u32 	%rd422, %r14, 8;
	add.s64 	%rd423, %rd1, %rd422;
	ld.global.u64 	%rd49, [%rd423];
	mad.lo.s64 	%rd50, %rd49, %rd486, %rd34;
	or.b64  	%rd424, %rd483, %rd42;
	and.b64  	%rd425, %rd424, -4294967296;
	setp.ne.s64 	%p34, %rd425, 0;
	@%p34 bra 	$L__BB18_21;
	cvt.u32.u64 	%r158, %rd42;
	cvt.u32.u64 	%r159, %rd483;
	div.u32 	%r160, %r159, %r158;
	mul.lo.s32 	%r161, %r160, %r158;
	sub.s32 	%r162, %r159, %r161;
	cvt.u64.u32 	%rd487, %r160;
	cvt.u64.u32 	%rd488, %r162;
	bra.uni 	$L__BB18_22;
$L__BB18_21:
	div.s64 	%rd487, %rd483, %rd42;
	mul.lo.s64 	%rd426, %rd487, %rd42;
	sub.s64 	%rd488, %rd483, %rd426;
$L__BB18_22:
	mad.lo.s64 	%rd57, %rd488, %rd49, %rd41;
	mul.wide.u32 	%rd427, %r13, 8;
	add.s64 	%rd428, %rd2, %rd427;
	ld.global.u64 	%rd58, [%rd428];
	or.b64  	%rd429, %rd485, %rd58;
	and.b64  	%rd430, %rd429, -4294967296;
	setp.ne.s64 	%p35, %rd430, 0;
	@%p35 bra 	$L__BB18_24;
	cvt.u32.u64 	%r163, %rd58;
	cvt.u32.u64 	%r164, %rd485;
	div.u32 	%r165, %r164, %r163;
	mul.lo.s32 	%r166, %r165, %r163;
	sub.s32 	%r167, %r164, %r166;
	cvt.u64.u32 	%rd512, %r165;
	cvt.u64.u32 	%rd490, %r167;
	bra.uni 	$L__BB18_25;
$L__BB18_24:
	div.s64 	%rd512, %rd485, %rd58;
	mul.lo.s64 	%rd431, %rd512, %rd58;
	sub.s64 	%rd490, %rd485, %rd431;
$L__BB18_25:
	mul.wide.u32 	%rd432, %r13, 8;
	add.s64 	%rd433, %rd1, %rd432;
	ld.global.u64 	%rd65, [%rd433];
	mad.lo.s64 	%rd515, %rd65, %rd490, %rd50;
	or.b64  	%rd434, %rd487, %rd58;
	and.b64  	%rd435, %rd434, -4294967296;
	setp.ne.s64 	%p36, %rd435, 0;
	@%p36 bra 	$L__BB18_27;
	cvt.u32.u64 	%r168, %rd58;
	cvt.u32.u64 	%r169, %rd487;
	div.u32 	%r170, %r169, %r168;
	mul.lo.s32 	%r171, %r170, %r168;
	sub.s32 	%r172, %r169, %r171;
	cvt.u64.u32 	%rd511, %r170;
	cvt.u64.u32 	%rd492, %r172;
	bra.uni 	$L__BB18_28;
$L__BB18_27:
	div.s64 	%rd511, %rd487, %rd58;
	mul.lo.s64 	%rd436, %rd511, %rd58;
	sub.s64 	%rd492, %rd487, %rd436;
$L__BB18_28:
	mad.lo.s64 	%rd516, %rd492, %rd65, %rd57;
	add.s32 	%r206, %r206, -4;
	add.s32 	%r205, %r205, 4;
	setp.ne.s32 	%p37, %r205, 0;
	@%p37 bra 	$L__BB18_4;
	add.s32 	%r208, %r206, 1;
$L__BB18_30:
	and.b32  	%r19, %r6, 3;
	setp.eq.s32 	%p38, %r19, 0;
	@%p38 bra 	$L__BB18_53;
	setp.eq.s32 	%p39, %r19, 1;
	@%p39 bra 	$L__BB18_45;
	mul.wide.u32 	%rd438, %r208, 8;
	add.s64 	%rd439, %rd2, %rd438;
	ld.global.u64 	%rd80, [%rd439];
	or.b64  	%rd440, %rd512, %rd80;
	and.b64  	%rd441, %rd440, -4294967296;
	setp.ne.s64 	%p40, %rd441, 0;
	@%p40 bra 	$L__BB18_34;
	cvt.u32.u64 	%r173, %rd80;
	cvt.u32.u64 	%r174, %rd512;
	div.u32 	%r175, %r174, %r173;
	mul.lo.s32 	%r176, %r175, %r173;
	sub.s32 	%r177, %r174, %r176;
	cvt.u64.u32 	%rd499, %r175;
	cvt.u64.u32 	%rd500, %r177;
	bra.uni 	$L__BB18_35;
$L__BB18_34:
	div.s64 	%rd499, %rd512, %rd80;
	mul.lo.s64 	%rd442, %rd499, %rd80;
	sub.s64 	%rd500, %rd512, %rd442;
$L__BB18_35:
	add.s64 	%rd444, %rd1, %rd438;
	ld.global.u64 	%rd87, [%rd444];
	mad.lo.s64 	%rd88, %rd87, %rd500, %rd515;
	or.b64  	%rd445, %rd511, %rd80;
	and.b64  	%rd446, %rd445, -4294967296;
	setp.ne.s64 	%p41, %rd446, 0;
	@%p41 bra 	$L__BB18_37;
	cvt.u32.u64 	%r178, %rd80;
	cvt.u32.u64 	%r179, %rd511;
	div.u32 	%r180, %r179, %r178;
	mul.lo.s32 	%r181, %r180, %r178;
	sub.s32 	%r182, %r179, %r181;
	cvt.u64.u32 	%rd501, %r180;
	cvt.u64.u32 	%rd502, %r182;
	bra.uni 	$L__BB18_38;
$L__BB18_37:
	div.s64 	%rd501, %rd511, %rd80;
	mul.lo.s64 	%rd447, %rd501, %rd80;
	sub.s64 	%rd502, %rd511, %rd447;
$L__BB18_38:
	mad.lo.s64 	%rd95, %rd502, %rd87, %rd516;
	add.s32 	%r20, %r208, -1;
	mul.wide.u32 	%rd448, %r20, 8;
	add.s64 	%rd449, %rd2, %rd448;
	ld.global.u64 	%rd96, [%rd449];
	or.b64  	%rd450, %rd499, %rd96;
	and.b64  	%rd451, %rd450, -4294967296;
	setp.ne.s64 	%p42, %rd451, 0;
	@%p42 bra 	$L__BB18_40;
	cvt.u32.u64 	%r183, %rd96;
	cvt.u32.u64 	%r184, %rd499;
	div.u32 	%r185, %r184, %r183;
	mul.lo.s32 	%r186, %r185, %r183;
	sub.s32 	%r187, %r184, %r186;
	cvt.u64.u32 	%rd512, %r185;
	cvt.u64.u32 	%rd504, %r187;
	bra.uni 	$L__BB18_41;
$L__BB18_40:
	div.s64 	%rd512, %rd499, %rd96;
	mul.lo.s64 	%rd452, %rd512, %rd96;
	sub.s64 	%rd504, %rd499, %rd452;
$L__BB18_41:
	add.s64 	%rd454, %rd1, %rd448;
	ld.global.u64 	%rd103, [%rd454];
	mad.lo.s64 	%rd515, %rd103, %rd504, %rd88;
	or.b64  	%rd455, %rd501, %rd96;
	and.b64  	%rd456, %rd455, -4294967296;
	setp.ne.s64 	%p43, %rd456, 0;
	@%p43 bra 	$L__BB18_43;
	cvt.u32.u64 	%r188, %rd96;
	cvt.u32.u64 	%r189, %rd501;
	div.u32 	%r190, %r189, %r188;
	mul.lo.s32 	%r191, %r190, %r188;
	sub.s32 	%r192, %r189, %r191;
	cvt.u64.u32 	%rd511, %r190;
	cvt.u64.u32 	%rd506, %r192;
	bra.uni 	$L__BB18_44;
$L__BB18_43:
	div.s64 	%rd511, %rd501, %rd96;
	mul.lo.s64 	%rd457, %rd511, %rd96;
	sub.s64 	%rd506, %rd501, %rd457;
$L__BB18_44:
	mad.lo.s64 	%rd516, %rd506, %rd103, %rd95;
	add.s32 	%r208, %r208, -2;
$L__BB18_45:
	and.b32  	%r193, %r6, 1;
	setp.eq.b32 	%p44, %r193, 1;
	not.pred 	%p45, %p44;
	@%p45 bra 	$L__BB18_53;
	mul.wide.u32 	%rd458, %r208, 8;
	add.s64 	%rd459, %rd2, %rd458;
	ld.global.u64 	%rd118, [%rd459];
	or.b64  	%rd460, %rd512, %rd118;
	and.b64  	%rd461, %rd460, -4294967296;
	setp.ne.s64 	%p46, %rd461, 0;
	@%p46 bra 	$L__BB18_48;
	cvt.u32.u64 	%r194, %rd118;
	cvt.u32.u64 	%r195, %rd512;
	rem.u32 	%r196, %r195, %r194;
	cvt.u64.u32 	%rd513, %r196;
	bra.uni 	$L__BB18_49;
$L__BB18_48:
	rem.s64 	%rd513, %rd512, %rd118;
$L__BB18_49:
	add.s64 	%rd463, %rd1, %rd458;
	ld.global.u64 	%rd122, [%rd463];
	mad.lo.s64 	%rd515, %rd122, %rd513, %rd515;
	or.b64  	%rd464, %rd511, %rd118;
	and.b64  	%rd465, %rd464, -4294967296;
	setp.ne.s64 	%p47, %rd465, 0;
	@%p47 bra 	$L__BB18_51;
	cvt.u32.u64 	%r197, %rd118;
	cvt.u32.u64 	%r198, %rd511;
	rem.u32 	%r199, %r198, %r197;
	cvt.u64.u32 	%rd514, %r199;
	bra.uni 	$L__BB18_52;
$L__BB18_51:
	rem.s64 	%rd514, %rd511, %rd118;
$L__BB18_52:
	mad.lo.s64 	%rd516, %rd514, %rd122, %rd516;
$L__BB18_53:
	shl.b64 	%rd466, %rd515, 1;
	add.s64 	%rd467, %rd3, %rd466;
	ld.global.u16 	%rs4, [%rd467];
	mul.wide.u16 	%r200, %rs4, %rs4;
	shl.b64 	%rd468, %rd516, 1;
	add.s64 	%rd469, %rd3, %rd468;
	ld.global.u16 	%rs5, [%rd469];
	mul.wide.u16 	%r201, %rs5, %rs5;
	add.s32 	%r202, %r201, %r200;
	st.shared.u16 	[%r5], %r202;
	bra.uni 	$L__BB18_114;
$L__BB18_54:
	cvt.u64.u32 	%rd548, %r4;
	setp.le.u64 	%p2, %rd262, %rd548;
	@%p2 bra 	$L__BB18_114;
	cvt.u32.u64 	%r23, %rd261;
	add.s32 	%r212, %r23, -1;
	setp.lt.s32 	%p3, %r212, 0;
	mov.b64 	%rd557, 0;
	@%p3 bra 	$L__BB18_113;
	and.b32  	%r25, %r23, 7;
	setp.lt.u32 	%p4, %r212, 7;
	mov.b64 	%rd557, 0;
	@%p4 bra 	$L__BB18_84;
	add.s32 	%r210, %r23, -4;
	and.b32  	%r57, %r23, -8;
	neg.s32 	%r209, %r57;
	mov.b64 	%rd557, 0;
$L__BB18_58:
	.pragma "nounroll";
	add.s32 	%r30, %r210, 3;
	mul.wide.u32 	%rd270, %r30, 8;
	add.s64 	%rd271, %rd2, %rd270;
	ld.global.u64 	%rd133, [%rd271];
	or.b64  	%rd272, %rd548, %rd133;
	and.b64  	%rd273, %rd272, -4294967296;
	setp.ne.s64 	%p5, %rd273, 0;
	@%p5 bra 	$L__BB18_60;
	cvt.u32.u64 	%r58, %rd133;
	cvt.u32.u64 	%r59, %rd548;
	div.u32 	%r60, %r59, %r58;
	mul.lo.s32 	%r61, %r60, %r58;
	sub.s32 	%r62, %r59, %r61;
	cvt.u64.u32 	%rd519, %r60;
	cvt.u64.u32 	%rd520, %r62;
	bra.uni 	$L__BB18_61;
$L__BB18_60:
	div.s64 	%rd519, %rd548, %rd133;
	mul.lo.s64 	%rd274, %rd519, %rd133;
	sub.s64 	%rd520, %rd548, %rd274;
$L__BB18_61:
	add.s64 	%rd276, %rd1, %rd270;
	ld.global.u64 	%rd277, [%rd276];
	mad.lo.s64 	%rd140, %rd277, %rd520, %rd557;
	add.s32 	%r31, %r210, 2;
	mul.wide.u32 	%rd278, %r31, 8;
	add.s64 	%rd279, %rd2, %rd278;
	ld.global.u64 	%rd141, [%rd279];
	or.b64  	%rd280, %rd519, %rd141;
	and.b64  	%rd281, %rd280, -4294967296;
	setp.ne.s64 	%p6, %rd281, 0;
	@%p6 bra 	$L__BB18_63;
	cvt.u32.u64 	%r63, %rd141;
	cvt.u32.u64 	%r64, %rd519;
	div.u32 	%r65, %r64, %r63;
	mul.lo.s32 	%r66, %r65, %r63;
	sub.s32 	%r67, %r64, %r66;
	cvt.u64.u32 	%rd521, %r65;
	cvt.u64.u32 	%rd522, %r67;
	bra.uni 	$L__BB18_64;
$L__BB18_63:
	div.s64 	%rd521, %rd519, %rd141;
	mul.lo.s64 	%rd282, %rd521, %rd141;
	sub.s64 	%rd522, %rd519, %rd282;
$L__BB18_64:
	add.s64 	%rd284, %rd1, %rd278;
	ld.global.u64 	%rd285, [%rd284];
	mad.lo.s64 	%rd148, %rd285, %rd522, %rd140;
	add.s32 	%r32, %r210, 1;
	mul.wide.u32 	%rd286, %r32, 8;
	add.s64 	%rd287, %rd2, %rd286;
	ld.global.u64 	%rd149, [%rd287];
	or.b64  	%rd288, %rd521, %rd149;
	and.b64  	%rd289, %rd288, -4294967296;
	setp.ne.s64 	%p7, %rd289, 0;
	@%p7 bra 	$L__BB18_66;
	cvt.u32.u64 	%r68, %rd149;
	cvt.u32.u64 	%r69, %rd521;
	div.u32 	%r70, %r69, %r68;
	mul.lo.s32 	%r71, %r70, %r68;
	sub.s32 	%r72, %r69, %r71;
	cvt.u64.u32 	%rd523, %r70;
	cvt.u64.u32 	%rd524, %r72;
	bra.uni 	$L__BB18_67;
$L__BB18_66:
	div.s64 	%rd523, %rd521, %rd149;
	mul.lo.s64 	%rd290, %rd523, %rd149;
	sub.s64 	%rd524, %rd521, %rd290;
$L__BB18_67:
	add.s64 	%rd292, %rd1, %rd286;
	ld.global.u64 	%rd293, [%rd292];
	mad.lo.s64 	%rd156, %rd293, %rd524, %rd148;
	add.s32 	%r33, %r210, -4;
	mul.wide.u32 	%rd294, %r210, 8;
	add.s64 	%rd295, %rd2, %rd294;
	ld.global.u64 	%rd157, [%rd295];
	or.b64  	%rd296, %rd523, %rd157;
	and.b64  	%rd297, %rd296, -4294967296;
	setp.ne.s64 	%p8, %rd297, 0;
	@%p8 bra 	$L__BB18_69;
	cvt.u32.u64 	%r73, %rd157;
	cvt.u32.u64 	%r74, %rd523;
	div.u32 	%r75, %r74, %r73;
	mul.lo.s32 	%r76, %r75, %r73;
	sub.s32 	%r77, %r74, %r76;
	cvt.u64.u32 	%rd525, %r75;
	cvt.u64.u32 	%rd526, %r77;
	bra.uni 	$L__BB18_70;
$L__BB18_69:
	div.s64 	%rd525, %rd523, %rd157;
	mul.lo.s64 	%rd298, %rd525, %rd157;
	sub.s64 	%rd526, %rd523, %rd298;
$L__BB18_70:
	add.s64 	%rd300, %rd1, %rd294;
	ld.global.u64 	%rd301, [%rd300];
	mad.lo.s64 	%rd164, %rd301, %rd526, %rd156;
	add.s32 	%r34, %r210, -1;
	mul.wide.u32 	%rd302, %r34, 8;
	add.s64 	%rd303, %rd2, %rd302;
	ld.global.u64 	%rd165, [%rd303];
	or.b64  	%rd304, %rd525, %rd165;
	and.b64  	%rd305, %rd304, -4294967296;
	setp.ne.s64 	%p9, %rd305, 0;
	@%p9 bra 	$L__BB18_72;
	cvt.u32.u64 	%r78, %rd165;
	cvt.u32.u64 	%r79, %rd525;
	div.u32 	%r80, %r79, %r78;
	mul.lo.s32 	%r81, %r80, %r78;
	sub.s32 	%r82, %r79, %r81;
	cvt.u64.u32 	%rd527, %r80;
	cvt.u64.u32 	%rd528, %r82;
	bra.uni 	$L__BB18_73;
$L__BB18_72:
	div.s64 	%rd527, %rd525, %rd165;
	mul.lo.s64 	%rd306, %rd527, %rd165;
	sub.s64 	%rd528, %rd525, %rd306;
$L__BB18_73:
	add.s64 	%rd308, %rd1, %rd302;
	ld.global.u64 	%rd309, [%rd308];
	mad.lo.s64 	%rd172, %rd309, %rd528, %rd164;
	add.s32 	%r35, %r210, -2;
	mul.wide.u32 	%rd310, %r35, 8;
	add.s64 	%rd311, %rd2, %rd310;
	ld.global.u64 	%rd173, [%rd311];
	or.b64  	%rd312, %rd527, %rd173;
	and.b64  	%rd313, %rd312, -4294967296;
	setp.ne.s64 	%p10, %rd313, 0;
	@%p10 bra 	$L__BB18_75;
	cvt.u32.u64 	%r83, %rd173;
	cvt.u32.u64 	%r84, %rd527;
	div.u32 	%r85, %r84, %r83;
	mul.lo.s32 	%r86, %r85, %r83;
	sub.s32 	%r87, %r84, %r86;
	cvt.u64.u32 	%rd529, %r85;
	cvt.u64.u32 	%rd530, %r87;
	bra.uni 	$L__BB18_76;
$L__BB18_75:
	div.s64 	%rd529, %rd527, %rd173;
	mul.lo.s64 	%rd314, %rd529, %rd173;
	sub.s64 	%rd530, %rd527, %rd314;
$L__BB18_76:
	add.s64 	%rd316, %rd1, %rd310;
	ld.global.u64 	%rd317, [%rd316];
	mad.lo.s64 	%rd180, %rd317, %rd530, %rd172;
	add.s32 	%r36, %r210, -3;
	mul.wide.u32 	%rd318, %r36, 8;
	add.s64 	%rd319, %rd2, %rd318;
	ld.global.u64 	%rd181, [%rd319];
	or.b64  	%rd320, %rd529, %rd181;
	and.b64  	%rd321, %rd320, -4294967296;
	setp.ne.s64 	%p11, %rd321, 0;
	@%p11 bra 	$L__BB18_78;
	cvt.u32.u64 	%r88, %rd181;
	cvt.u32.u64 	%r89, %rd529;
	div.u32 	%r90, %r89, %r88;
	mul.lo.s32 	%r91, %r90, %r88;
	sub.s32 	%r92, %r89, %r91;
	cvt.u64.u32 	%rd531, %r90;
	cvt.u64.u32 	%rd532, %r92;
	bra.uni 	$L__BB18_79;
$L__BB18_78:
	div.s64 	%rd531, %rd529, %rd181;
	mul.lo.s64 	%rd322, %rd531, %rd181;
	sub.s64 	%rd532, %rd529, %rd322;
$L__BB18_79:
	add.s64 	%rd324, %rd1, %rd318;
	ld.global.u64 	%rd325, [%rd324];
	mad.lo.s64 	%rd188, %rd325, %rd532, %rd180;
	mul.wide.u32 	%rd326, %r33, 8;
	add.s64 	%rd327, %rd2, %rd326;
	ld.global.u64 	%rd189, [%rd327];
	or.b64  	%rd328, %rd531, %rd189;
	and.b64  	%rd329, %rd328, -4294967296;
	setp.ne.s64 	%p12, %rd329, 0;
	@%p12 bra 	$L__BB18_81;
	cvt.u32.u64 	%r93, %rd189;
	cvt.u32.u64 	%r94, %rd531;
	div.u32 	%r95, %r94, %r93;
	mul.lo.s32 	%r96, %r95, %r93;
	sub.s32 	%r97, %r94, %r96;
	cvt.u64.u32 	%rd548, %r95;
	cvt.u64.u32 	%rd534, %r97;
	bra.uni 	$L__BB18_82;
$L__BB18_81:
	div.s64 	%rd548, %rd531, %rd189;
	mul.lo.s64 	%rd330, %rd548, %rd189;
	sub.s64 	%rd534, %rd531, %rd330;
$L__BB18_82:
	add.s64 	%rd332, %rd1, %rd326;
	ld.global.u64 	%rd333, [%rd332];
	mad.lo.s64 	%rd557, %rd333, %rd534, %rd188;
	add.s32 	%r210, %r210, -8;
	add.s32 	%r209, %r209, 8;
	setp.ne.s32 	%p13, %r209, 0;
	@%p13 bra 	$L__BB18_58;
	add.s32 	%r212, %r210, 3;
$L__BB18_84:
	setp.eq.s32 	%p14, %r25, 0;
	@%p14 bra 	$L__BB18_113;
	and.b32  	%r41, %r23, 3;
	setp.lt.u32 	%p15, %r25, 4;
	@%p15 bra 	$L__BB18_99;
	mul.wide.u32 	%rd335, %r212, 8;
	add.s64 	%rd336, %rd2, %rd335;
	ld.global.u64 	%rd200, [%rd336];
	or.b64  	%rd337, %rd548, %rd200;
	and.b64  	%rd338, %rd337, -4294967296;
	setp.ne.s64 	%p16, %rd338, 0;
	@%p16 bra 	$L__BB18_88;
	cvt.u32.u64 	%r98, %rd200;
	cvt.u32.u64 	%r99, %rd548;
	div.u32 	%r100, %r99, %r98;
	mul.lo.s32 	%r101, %r100, %r98;
	sub.s32 	%r102, %r99, %r101;
	cvt.u64.u32 	%rd538, %r100;
	cvt.u64.u32 	%rd539, %r102;
	bra.uni 	$L__BB18_89;
$L__BB18_88:
	div.s64 	%rd538, %rd548, %rd200;
	mul.lo.s64 	%rd339, %rd538, %rd200;
	sub.s64 	%rd539, %rd548, %rd339;
$L__BB18_89:
	add.s64 	%rd341, %rd1, %rd335;
	ld.global.u64 	%rd342, [%rd341];
	mad.lo.s64 	%rd207, %rd342, %rd539, %rd557;
	add.s32 	%r42, %r212, -1;
	mul.wide.u32 	%rd343, %r42, 8;
	add.s64 	%rd344, %rd2, %rd343;
	ld.global.u64 	%rd208, [%rd344];
	or.b64  	%rd345, %rd538, %rd208;
	and.b64  	%rd346, %rd345, -4294967296;
	setp.ne.s64 	%p17, %rd346, 0;
	@%p17 bra 	$L__BB18_91;
	cvt.u32.u64 	%r103, %rd208;
	cvt.u32.u64 	%r104, %rd538;
	div.u32 	%r105, %r104, %r103;
	mul.lo.s32 	%r106, %r105, %r103;
	sub.s32 	%r107, %r104, %r106;
	cvt.u64.u32 	%rd540, %r105;
	cvt.u64.u32 	%rd541, %r107;
	bra.uni 	$L__BB18_92;
$L__BB18_91:
	div.s64 	%rd540, %rd538, %rd208;
	mul.lo.s64 	%rd347, %rd540, %rd208;
	sub.s64 	%rd541, %rd538, %rd347;
$L__BB18_92:
	add.s64 	%rd349, %rd1, %rd343;
	ld.global.u64 	%rd350, [%rd349];
	mad.lo.s64 	%rd215, %rd350, %rd541, %rd207;
	add.s32 	%r43, %r212, -2;
	mul.wide.u32 	%rd351, %r43, 8;
	add.s64 	%rd352, %rd2, %rd351;
	ld.global.u64 	%rd216, [%rd352];
	or.b64  	%rd353, %rd540, %rd216;
	and.b64  	%rd354, %rd353, -4294967296;
	setp.ne.s64 	%p18, %rd354, 0;
	@%p18 bra 	$L__BB18_94;
	cvt.u32.u64 	%r108, %rd216;
	cvt.u32.u64 	%r109, %rd540;
	div.u32 	%r110, %r109, %r108;
	mul.lo.s32 	%r111, %r110, %r108;
	sub.s32 	%r112, %r109, %r111;
	cvt.u64.u32 	%rd542, %r110;
	cvt.u64.u32 	%rd543, %r112;
	bra.uni 	$L__BB18_95;
$L__BB18_94:
	div.s64 	%rd542, %rd540, %rd216;
	mul.lo.s64 	%rd355, %rd542, %rd216;
	sub.s64 	%rd543, %rd540, %rd355;
$L__BB18_95:
	add.s64 	%rd357, %rd1, %rd351;
	ld.global.u64 	%rd358, [%rd357];
	mad.lo.s64 	%rd223, %rd358, %rd543, %rd215;
	add.s32 	%r44, %r212, -3;
	mul.wide.u32 	%rd359, %r44, 8;
	add.s64 	%rd360, %rd2, %rd359;
	ld.global.u64 	%rd224, [%rd360];
	or.b64  	%rd361, %rd542, %rd224;
	and.b64  	%rd362, %rd361, -4294967296;
	setp.ne.s64 	%p19, %rd362, 0;
	@%p19 bra 	$L__BB18_97;
	cvt.u32.u64 	%r113, %rd224;
	cvt.u32.u64 	%r114, %rd542;
	div.u32 	%r115, %r114, %r113;
	mul.lo.s32 	%r116, %r115, %r113;
	sub.s32 	%r117, %r114, %r116;
	cvt.u64.u32 	%rd548, %r115;
	cvt.u64.u32 	%rd545, %r117;
	bra.uni 	$L__BB18_98;
$L__BB18_97:
	div.s64 	%rd548, %rd542, %rd224;
	mul.lo.s64 	%rd363, %rd548, %rd224;
	sub.s64 	%rd545, %rd542, %rd363;
$L__BB18_98:
	add.s64 	%rd365, %rd1, %rd359;
	ld.global.u64 	%rd366, [%rd365];
	mad.lo.s64 	%rd557, %rd366, %rd545, %rd223;
	add.s32 	%r212, %r212, -4;
$L__BB18_99:
	setp.eq.s32 	%p20, %r41, 0;
	@%p20 bra 	$L__BB18_113;
	setp.eq.s32 	%p21, %r41, 1;
	@%p21 bra 	$L__BB18_108;
	mul.wide.u32 	%rd368, %r212, 8;
	add.s64 	%rd369, %rd2, %rd368;
	ld.global.u64 	%rd235, [%rd369];
	or.b64  	%rd370, %rd548, %rd235;
	and.b64  	%rd371, %rd370, -4294967296;
	setp.ne.s64 	%p22, %rd371, 0;
	@%p22 bra 	$L__BB18_103;
	cvt.u32.u64 	%r118, %rd235;
	cvt.u32.u64 	%r119, %rd548;
	div.u32 	%r120, %r119, %r118;
	mul.lo.s32 	%r121, %r120, %r118;
	sub.s32 	%r122, %r119, %r121;
	cvt.u64.u32 	%rd549, %r120;
	cvt.u64.u32 	%rd550, %r122;
	bra.uni 	$L__BB18_104;
$L__BB18_103:
	div.s64 	%rd549, %rd548, %rd235;
	mul.lo.s64 	%rd372, %rd549, %rd235;
	sub.s64 	%rd550, %rd548, %rd372;
$L__BB18_104:
	add.s64 	%rd374, %rd1, %rd368;
	ld.global.u64 	%rd375, [%rd374];
	mad.lo.s64 	%rd242, %rd375, %rd550, %rd557;
	add.s32 	%r47, %r212, -1;
	mul.wide.u32 	%rd376, %r47, 8;
	add.s64 	%rd377, %rd2, %rd376;
	ld.global.u64 	%rd243, [%rd377];
	or.b64  	%rd378, %rd549, %rd243;
	and.b64  	%rd379, %rd378, -4294967296;
	setp.ne.s64 	%p23, %rd379, 0;
	@%p23 bra 	$L__BB18_106;
	cvt.u32.u64 	%r123, %rd243;
	cvt.u32.u64 	%r124, %rd549;
	div.u32 	%r125, %r124, %r123;
	mul.lo.s32 	%r126, %r125, %r123;
	sub.s32 	%r127, %r124, %r126;
	cvt.u64.u32 	%rd548, %r125;
	cvt.u64.u32 	%rd552, %r127;
	bra.uni 	$L__BB18_107;
$L__BB18_106:
	div.s64 	%rd548, %rd549, %rd243;
	mul.lo.s64 	%rd380, %rd548, %rd243;
	sub.s64 	%rd552, %rd549, %rd380;
$L__BB18_107:
	add.s64 	%rd382, %rd1, %rd376;
	ld.global.u64 	%rd383, [%rd382];
	mad.lo.s64 	%rd557, %rd383, %rd552, %rd242;
	add.s32 	%r212, %r212, -2;
$L__BB18_108:
	and.b32  	%r128, %r23, 1;
	setp.eq.b32 	%p24, %r128, 1;
	not.pred 	%p25, %p24;
	@%p25 bra 	$L__BB18_113;
	mul.wide.u32 	%rd384, %r212, 8;
	add.s64 	%rd385, %rd2, %rd384;
	ld.global.u64 	%rd254, [%rd385];
	or.b64  	%rd386, %rd548, %rd254;
	and.b64  	%rd387, %rd386, -4294967296;
	setp.ne.s64 	%p26, %rd387, 0;
	@%p26 bra 	$L__BB18_111;
	cvt.u32.u64 	%r129, %rd254;
	cvt.u32.u64 	%r130, %rd548;
	rem.u32 	%r131, %r130, %r129;
	cvt.u64.u32 	%rd556, %r131;
	bra.uni 	$L__BB18_112;
$L__BB18_111:
	rem.s64 	%rd556, %rd548, %rd254;
$L__BB18_112:
	add.s64 	%rd389, %rd1, %rd384;
	ld.global.u64 	%rd390, [%rd389];
	mad.lo.s64 	%rd557, %rd390, %rd556, %rd557;
$L__BB18_113:
	shl.b64 	%rd391, %rd557, 1;
	add.s64 	%rd392, %rd3, %rd391;
	ld.global.u16 	%rs2, [%rd392];
	mul.lo.s16 	%rs3, %rs2, %rs2;
	st.shared.u16 	[%r5], %rs3;
$L__BB18_114:
	bar.sync 	0;
	setp.lt.u32 	%p48, %r214, 66;
	@%p48 bra 	$L__BB18_118;
$L__BB18_115:
	shr.u32 	%r51, %r214, 1;
	setp.ge.u32 	%p49, %r1, %r51;
	@%p49 bra 	$L__BB18_117;
	ld.shared.u16 	%rs6, [%r5];
	and.b32  	%r203, %r214, 2046;
	add.s32 	%r204, %r5, %r203;
	ld.shared.u16 	%rs7, [%r204];
	add.s16 	%rs8, %rs7, %rs6;
	st.shared.u16 	[%r5], %rs8;
$L__BB18_117:
	bar.sync 	0;
	setp.gt.u32 	%p50, %r214, 131;
	mov.u32 	%r214, %r51;
	@%p50 bra 	$L__BB18_115;
$L__BB18_118:
	setp.gt.u32 	%p51, %r1, 31;
	@%p51 bra 	$L__BB18_121;
	ld.volatile.shared.u16 	%rs9, [%r5];
	ld.volatile.shared.u16 	%rs10, [%r5+64];
	add.s16 	%rs11, %rs10, %rs9;
	st.volatile.shared.u16 	[%r5], %rs11;
	ld.volatile.shared.u16 	%rs12, [%r5];
	ld.volatile.shared.u16 	%rs13, [%r5+32];
	add.s16 	%rs14, %rs13, %rs12;
	st.volatile.shared.u16 	[%r5], %rs14;
	ld.volatile.shared.u16 	%rs15, [%r5];
	ld.volatile.shared.u16 	%rs16, [%r5+16];
	add.s16 	%rs17, %rs16, %rs15;
	st.volatile.shared.u16 	[%r5], %rs17;
	ld.volatile.shared.u16 	%rs18, [%r5];
	ld.volatile.shared.u16 	%rs19, [%r5+8];
	add.s16 	%rs20, %rs19, %rs18;
	st.volatile.shared.u16 	[%r5], %rs20;
	ld.volatile.shared.u16 	%rs21, [%r5];
	ld.volatile.shared.u16 	%rs22, [%r5+4];
	add.s16 	%rs23, %rs22, %rs21;
	st.volatile.shared.u16 	[%r5], %rs23;
	ld.volatile.shared.u16 	%rs24, [%r5];
	ld.volatile.shared.u16 	%rs25, [%r5+2];
	add.s16 	%rs26, %rs25, %rs24;
	st.volatile.shared.u16 	[%r5], %rs26;
	setp.ne.s32 	%p52, %r1, 0;
	@%p52 bra 	$L__BB18_121;
	ld.shared.u16 	%rs27, [sum_squaresdata_i16];
	cvta.to.global.u64 	%rd470, %rd260;
	mul.wide.u32 	%rd471, %r2, 2;
	add.s64 	%rd472, %rd470, %rd471;
	st.global.u16 	[%rd472], %rs27;
$L__BB18_121:
	ret;

}
	// .globl	uncontiguous_cumulate_sum_square_i16
.visible .entry uncontiguous_cumulate_sum_square_i16(
	.param .u64 .ptr .align 1 uncontiguous_cumulate_sum_square_i16_param_0,
	.param .u64 .ptr .align 1 uncontiguous_cumulate_sum_square_i16_param_1,
	.param .u64 .ptr .align 1 uncontiguous_cumulate_sum_square_i16_param_2,
	.param .u64 .ptr .align 1 uncontiguous_cumulate_sum_square_i16_param_3,
	.param .u64 uncontiguous_cumulate_sum_square_i16_param_4,
	.param .u64 uncontiguous_cumulate_sum_square_i16_param_5
)
{
	.reg .pred 	%p<53>;
	.reg .b16 	%rs<28>;
	.reg .b32 	%r<212>;
	.reg .b64 	%rd<558>;

	ld.param.u64 	%rd260, [uncontiguous_cumulate_sum_square_i16_param_0];
	ld.param.u64 	%rd263, [uncontiguous_cumulate_sum_square_i16_param_1];
	ld.param.u64 	%rd264, [uncontiguous_cumulate_sum_square_i16_param_2];
	ld.param.u64 	%rd265, [uncontiguous_cumulate_sum_square_i16_param_3];
	ld.param.u64 	%rd261, [uncontiguous_cumulate_sum_square_i16_param_4];
	ld.param.u64 	%rd262, [uncontiguous_cumulate_sum_square_i16_param_5];
	cvta.to.global.u64 	%rd1, %rd265;
	cvta.to.global.u64 	%rd2, %rd264;
	cvta.to.global.u64 	%rd3, %rd263;
	mov.u32 	%r1, %tid.x;
	mov.u32 	%r2, %ctaid.x;
	mov.u32 	%r211, %ntid.x;
	mul.lo.s32 	%r52, %r2, %r211;
	shl.b32 	%r53, %r52, 1;
	add.s32 	%r4, %r53, %r1;
	shl.b32 	%r54, %r1, 1;
	mov.u32 	%r55, sum_squaresdata_i16;
	add.s32 	%r5, %r55, %r54;
	mov.b16 	%rs1, 0;
	st.shared.u16 	[%r5], %rs1;
	add.s32 	%r56, %r4, %r211;
	cvt.u64.u32 	%rd511, %r56;
	setp.le.u64 	%p1, %rd262, %rd511;
	@%p1 bra 	$L__BB19_54;
	cvt.u32.u64 	%r6, %rd261;
	add.s32 	%r205, %r6, -1;
	setp.lt.s32 	%p27, %r205, 0;
	mov.b64 	%rd515, 0;
	mov.u64 	%rd516, %rd515;
	@%p27 bra 	$L__BB19_53;
	cvt.u64.u32 	%rd512, %r4;
	setp.lt.u32 	%p28, %r205, 3;
	mov.b64 	%rd516, 0;
	mov.u64 	%rd515, %rd516;
	@%p28 bra 	$L__BB19_30;
	add.s32 	%r203, %r6, -2;
	and.b32  	%r132, %r6, -4;
	neg.s32 	%r202, %r132;
	mov.b64 	%rd516, 0;
$L__BB19_4:
	.pragma "nounroll";
	add.s32 	%r12, %r203, 1;
	mul.wide.u32 	%rd397, %r12, 8;
	add.s64 	%rd398, %rd2, %rd397;
	ld.global.u64 	%rd10, [%rd398];
	or.b64  	%rd399, %rd512, %rd10;
	and.b64  	%rd400, %rd399, -4294967296;
	setp.ne.s64 	%p29, %rd400, 0;
	@%p29 bra 	$L__BB19_6;
	cvt.u32.u64 	%r133, %rd10;
	cvt.u32.u64 	%r134, %rd512;
	div.u32 	%r135, %r134, %r133;
	mul.lo.s32 	%r136, %r135, %r133;
	sub.s32 	%r137, %r134, %r136;
	cvt.u64.u32 	%rd477, %r135;
	cvt.u64.u32 	%rd478, %r137;
	bra.uni 	$L__BB19_7;
$L__BB19_6:
	div.s64 	%rd477, %rd512, %rd10;
	mul.lo.s64 	%rd401, %rd477, %rd10;
	sub.s64 	%rd478, %rd512, %rd401;
$L__BB19_7:
	mul.wide.u32 	%rd402, %r12, 8;
	add.s64 	%rd403, %rd1, %rd402;
	ld.global.u64 	%rd17, [%rd403];
	mad.lo.s64 	%rd18, %rd17, %rd478, %rd515;
	or.b64  	%rd404, %rd511, %rd10;
	and.b64  	%rd405, %rd404, -4294967296;
	setp.ne.s64 	%p30, %rd405, 0;
	@%p30 bra 	$L__BB19_9;
	cvt.u32.u64 	%r138, %rd10;
	cvt.u32.u64 	%r139, %rd511;
	div.u32 	%r140, %r139, %r138;
	mul.lo.s32 	%r141, %r140, %r138;
	sub.s32 	%r142, %r139, %r141;
	cvt.u64.u32 	%rd479, %r140;
	cvt.u64.u32 	%rd480, %r142;
	bra.uni 	$L__BB19_10;
$L__BB19_9:
	div.s64 	%rd479, %rd511, %rd10;
	mul.lo.s64 	%rd406, %rd479, %rd10;
	sub.s64 	%rd480, %rd511, %rd406;
$L__BB19_10:
	mad.lo.s64 	%rd25, %rd480, %rd17, %rd516;
	add.s32 	%r13, %r203, -2;
	mul.wide.u32 	%rd407, %r203, 8;
	add.s64 	%rd408, %rd2, %rd407;
	ld.global.u64 	%rd26, [%rd408];
	or.b64  	%rd409, %rd477, %rd26;
	and.b64  	%rd410, %rd409, -4294967296;
	setp.ne.s64 	%p31, %rd410, 0;
	@%p31 bra 	$L__BB19_12;
	cvt.u32.u64 	%r143, %rd26;
	cvt.u32.u64 	%r144, %rd477;
	div.u32 	%r145, %r144, %r143;
	mul.lo.s32 	%r146, %r145, %r143;
	sub.s32 	%r147, %r144, %r146;
	cvt.u64.u32 	%rd481, %r145;
	cvt.u64.u32 	%rd482, %r147;
	bra.uni 	$L__BB19_13;
$L__BB19_12:
	div.s64 	%rd481, %rd477, %rd26;
	mul.lo.s64 	%rd411, %rd481, %rd26;
	sub.s64 	%rd482, %rd477, %rd411;
$L__BB19_13:
	mul.wide.u32 	%rd412, %r203, 8;
	add.s64 	%rd413, %rd1, %rd412;
	ld.global.u64 	%rd33, [%rd413];
	mad.lo.s64 	%rd34, %rd33, %rd482, %rd18;
	or.b64  	%rd414, %rd479, %rd26;
	and.b64  	%rd415, %rd414, -4294967296;
	setp.ne.s64 	%p32, %rd415, 0;
	@%p32 bra 	$L__BB19_15;
	cvt.u32.u64 	%r148, %rd26;
	cvt.u32.u64 	%r149, %rd479;
	div.u32 	%r150, %r149, %r148;
	mul.lo.s32 	%r151, %r150, %r148;
	sub.s32 	%r152, %r149, %r151;
	cvt.u64.u32 	%rd483, %r150;
	cvt.u64.u32 	%rd484, %r152;
	bra.uni 	$L__BB19_16;
$L__BB19_15:
	div.s64 	%rd483, %rd479, %rd26;
	mul.lo.s64 	%rd416, %rd483, %rd26;
	sub.s64 	%rd484, %rd479, %rd416;
$L__BB19_16:
	mad.lo.s64 	%rd41, %rd484, %rd33, %rd25;
	add.s32 	%r14, %r203, -1;
	mul.wide.u32 	%rd417, %r14, 8;
	add.s64 	%rd418, %rd2, %rd417;
	ld.global.u64 	%rd42, [%rd418];
	or.b64  	%rd419, %rd481, %rd42;
	and.b64  	%rd420, %rd419, -4294967296;
	setp.ne.s64 	%p33, %rd420, 0;
	@%p33 bra 	$L__BB19_18;
	cvt.u32.u64 	%r153, %rd42;
	cvt.u32.u64 	%r154, %rd481;
	div.u32 	%r155, %r154, %r153;
	mul.lo.s32 	%r156, %r155, %r153;
	sub.s32 	%r157, %r154, %r156;
	cvt.u64.u32 	%rd485, %r155;
	cvt.u64.u32 	%rd486, %r157;
	bra.uni 	$L__BB19_19;
$L__BB19_18:
	div.s64 	%rd485, %rd481, %rd42;
	mul.lo.s64 	%rd421, %rd485, %rd42;
	sub.s64 	%rd486, %rd481, %rd421;
$L__BB19_19:
	mul.wide.u32 	%rd422, %r14, 8;
	add.s64 	%rd423, %rd1, %rd422;
	ld.global.u64 	%rd49, [%rd423];
	mad.lo.s64 	%rd50, %rd49, %rd486, %rd34;
	or.b64  	%rd424, %rd483, %rd42;
	and.b64  	%rd425, %rd424, -4294967296;
	setp.ne.s64 	%p34, %rd425, 0;
	@%p34 bra 	$L__BB19_21;
	cvt.u32.u64 	%r158, %rd42;
	cvt.u32.u64 	%r159, %rd483;
	div.u32 	%r160, %r159, %r158;
	mul.lo.s32 	%r161, %r160, %r158;
	sub.s32 	%r162, %r159, %r161;
	cvt.u64.u32 	%rd487, %r160;
	cvt.u64.u32 	%rd488, %r162;
	bra.uni 	$L__BB19_22;
$L__BB19_21:
	div.s64 	%rd487, %rd483, %rd42;
	mul.lo.s64 	%rd426, %rd487, %rd42;
	sub.s64 	%rd488, %rd483, %rd426;
$L__BB19_22:
	mad.lo.s64 	%rd57, %rd488, %rd49, %rd41;
	mul.wide.u32 	%rd427, %r13, 8;
	add.s64 	%rd428, %rd2, %rd427;
	ld.global.u64 	%rd58, [%rd428];
	or.b64  	%rd429, %rd485, %rd58;
	and.b64  	%rd430, %rd429, -4294967296;
	setp.ne.s64 	%p35, %rd430, 0;
	@%p35 bra 	$L__BB19_24;
	cvt.u32.u64 	%r163, %rd58;
	cvt.u32.u64 	%r164, %rd485;
	div.u32 	%r165, %r164, %r163;
	mul.lo.s32 	%r166, %r165, %r163;
	sub.s32 	%r167, %r164, %r166;
	cvt.u64.u32 	%rd512, %r165;
	cvt.u64.u32 	%rd490, %r167;
	bra.uni 	$L__BB19_25;
$L__BB19_24:
	div.s64 	%rd512, %rd485, %rd58;
	mul.lo.s64 	%rd431, %rd512, %rd58;
	sub.s64 	%rd490, %rd485, %rd431;
$L__BB19_25:
	mul.wide.u32 	%rd432, %r13, 8;
	add.s64 	%rd433, %rd1, %rd432;
	ld.global.u64 	%rd65, [%rd433];
	mad.lo.s64 	%rd515, %rd65, %rd490, %rd50;
	or.b64  	%rd434, %rd487, %rd58;
	and.b64  	%rd435, %rd434, -4294967296;
	setp.ne.s64 	%p36, %rd435, 0;
	@%p36 bra 	$L__BB19_27;
	cvt.u32.u64 	%r168, %rd58;
	cvt.u32.u64 	%r169, %rd487;
	div.u32 	%r170, %r169, %r168;
	mul.lo.s32 	%r171, %r170, %r168;
	sub.s32 	%r172, %r169, %r171;
	cvt.u64.u32 	%rd511, %r170;
	cvt.u64.u32 	%rd492, %r172;
	bra.uni 	$L__BB19_28;
$L__BB19_27:
	div.s64 	%rd511, %rd487, %rd58;
	mul.lo.s64 	%rd436, %rd511, %rd58;
	sub.s64 	%rd492, %rd487, %rd436;
$L__BB19_28:
	mad.lo.s64 	%rd516, %rd492, %rd65, %rd57;
	add.s32 	%r203, %r203, -4;
	add.s32 	%r202, %r202, 4;
	setp.ne.s32 	%p37, %r202, 0;
	@%p37 bra 	$L__BB19_4;
	add.s32 	%r205, %r203, 1;
$L__BB19_30:
	and.b32  	%r19, %r6, 3;
	setp.eq.s32 	%p38, %r19, 0;
	@%p38 bra 	$L__BB19_53;
	setp.eq.s32 	%p39, %r19, 1;
	@%p39 bra 	$L__BB19_45;
	mul.wide.u32 	%rd438, %r205, 8;
	add.s64 	%rd439, %rd2, %rd438;
	ld.global.u64 	%rd80, [%rd439];
	or.b64  	%rd440, %rd512, %rd80;
	and.b64  	%rd441, %rd440, -4294967296;
	setp.ne.s64 	%p40, %rd441, 0;
	@%p40 bra 	$L__BB19_34;
	cvt.u32.u64 	%r173, %rd80;
	cvt.u32.u64 	%r174, %rd512;
	div.u32 	%r175, %r174, %r173;
	mul.lo.s32 	%r176, %r175, %r173;
	sub.s32 	%r177, %r174, %r176;
	cvt.u64.u32 	%rd499, %r175;
	cvt.u64.u32 	%rd500, %r177;
	bra.uni 	$L__BB19_35;
$L__BB19_34:
	div.s64 	%rd499, %rd512, %rd80;
	mul.lo.s64 	%rd442, %rd499, %rd80;
	sub.s64 	%rd500, %rd512, %rd442;
$L__BB19_35:
	add.s64 	%rd444, %rd1, %rd438;
	ld.global.u64 	%rd87, [%rd444];
	mad.lo.s64 	%rd88, %rd87, %rd500, %rd515;
	or.b64  	%rd445, %rd511, %rd80;
	and.b64  	%rd446, %rd445, -4294967296;
	setp.ne.s64 	%p41, %rd446, 0;
	@%p41 bra 	$L__BB19_37;
	cvt.u32.u64 	%r178, %rd80;
	cvt.u32.u64 	%r179, %rd511;
	div.u32 	%r180, %r179, %r178;
	mul.lo.s32 	%r181, %r180, %r178;
	sub.s32 	%r182, %r179, %r181;
	cvt.u64.u32 	%rd501, %r180;
	cvt.u64.u32 	%rd502, %r182;
	bra.uni 	$L__BB19_38;
$L__BB19_37:
	div.s64 	%rd501, %rd511, %rd80;
	mul.lo.s64 	%rd447, %rd501, %rd80;
	sub.s64 	%rd502, %rd511, %rd447;
$L__BB19_38:
	mad.lo.s64 	%rd95, %rd502, %rd87, %rd516;
	add.s32 	%r20, %r205, -1;
	mul.wide.u32 	%rd448, %r20, 8;
	add.s64 	%rd449, %rd2, %rd448;
	ld.global.u64 	%rd96, [%rd449];
	or.b64  	%rd450, %rd499, %rd96;
	and.b64  	%rd451, %rd450, -4294967296;
	setp.ne.s64 	%p42, %rd451, 0;
	@%p42 bra 	$L__BB19_40;
	cvt.u32.u64 	%r183, %rd96;
	cvt.u32.u64 	%r184, %rd499;
	div.u32 	%r185, %r184, %r183;
	mul.lo.s32 	%r186, %r185, %r183;
	sub.s32 	%r187, %r184, %r186;
	cvt.u64.u32 	%rd512, %r185;
	cvt.u64.u32 	%rd504, %r187;
	bra.uni 	$L__BB19_41;
$L__BB19_40:
	div.s64 	%rd512, %rd499, %rd96;
	mul.lo.s64 	%rd452, %rd512, %rd96;
	sub.s64 	%rd504, %rd499, %rd452;
$L__BB19_41:
	add.s64 	%rd454, %rd1, %rd448;
	ld.global.u64 	%rd103, [%rd454];
	mad.lo.s64 	%rd515, %rd103, %rd504, %rd88;
	or.b64  	%rd455, %rd501, %rd96;
	and.b64  	%rd456, %rd455, -4294967296;
	setp.ne.s64 	%p43, %rd456, 0;
	@%p43 bra 	$L__BB19_43;
	cvt.u32.u64 	%r188, %rd96;
	cvt.u32.u64 	%r189, %rd501;
	div.u32 	%r190, %r189, %r188;
	mul.lo.s32 	%r191, %r190, %r188;
	sub.s32 	%r192, %r189, %r191;
	cvt.u64.u32 	%rd511, %r190;
	cvt.u64.u32 	%rd506, %r192;
	bra.uni 	$L__BB19_44;
$L__BB19_43:
	div.s64 	%rd511, %rd501, %rd96;
	mul.lo.s64 	%rd457, %rd511, %rd96;
	sub.s64 	%rd506, %rd501, %rd457;
$L__BB19_44:
	mad.lo.s64 	%rd516, %rd506, %rd103, %rd95;
	add.s32 	%r205, %r205, -2;
$L__BB19_45:
	and.b32  	%r193, %r6, 1;
	setp.eq.b32 	%p44, %r193, 1;
	not.pred 	%p45, %p44;
	@%p45 bra 	$L__BB19_53;
	mul.wide.u32 	%rd458, %r205, 8;
	add.s64 	%rd459, %rd2, %rd458;
	ld.global.u64 	%rd118, [%rd459];
	or.b64  	%rd460, %rd512, %rd118;
	and.b64  	%rd461, %rd460, -4294967296;
	setp.ne.s64 	%p46, %rd461, 0;
	@%p46 bra 	$L__BB19_48;
	cvt.u32.u64 	%r194, %rd118;
	cvt.u32.u64 	%r195, %rd512;
	rem.u32 	%r196, %r195, %r194;
	cvt.u64.u32 	%rd513, %r196;
	bra.uni 	$L__BB19_49;
$L__BB19_48:
	rem.s64 	%rd513, %rd512, %rd118;
$L__BB19_49:
	add.s64 	%rd463, %rd1, %rd458;
	ld.global.u64 	%rd122, [%rd463];
	mad.lo.s64 	%rd515, %rd122, %rd513, %rd515;
	or.b64  	%rd464, %rd511, %rd118;
	and.b64  	%rd465, %rd464, -4294967296;
	setp.ne.s64 	%p47, %rd465, 0;
	@%p47 bra 	$L__BB19_51;
	cvt.u32.u64 	%r197, %rd118;
	cvt.u32.u64 	%r198, %rd511;
	rem.u32 	%r199, %r198, %r197;
	cvt.u64.u32 	%rd514, %r199;
	bra.uni 	$L__BB19_52;
$L__BB19_51:
	rem.s64 	%rd514, %rd511, %rd118;
$L__BB19_52:
	mad.lo.s64 	%rd516, %rd514, %rd122, %rd516;
$L__BB19_53:
	shl.b64 	%rd466, %rd515, 1;
	add.s64 	%rd467, %rd3, %rd466;
	ld.global.u16 	%rs3, [%rd467];
	shl.b64 	%rd468, %rd516, 1;
	add.s64 	%rd469, %rd3, %rd468;
	ld.global.u16 	%rs4, [%rd469];
	add.s16 	%rs5, %rs4, %rs3;
	st.shared.u16 	[%r5], %rs5;
	bra.uni 	$L__BB19_114;
$L__BB19_54:
	cvt.u64.u32 	%rd548, %r4;
	setp.le.u64 	%p2, %rd262, %rd548;
	@%p2 bra 	$L__BB19_114;
	cvt.u32.u64 	%r23, %rd261;
	add.s32 	%r209, %r23, -1;
	setp.lt.s32 	%p3, %r209, 0;
	mov.b64 	%rd557, 0;
	@%p3 bra 	$L__BB19_113;
	and.b32  	%r25, %r23, 7;
	setp.lt.u32 	%p4, %r209, 7;
	mov.b64 	%rd557, 0;
	@%p4 bra 	$L__BB19_84;
	add.s32 	%r207, %r23, -4;
	and.b32  	%r57, %r23, -8;
	neg.s32 	%r206, %r57;
	mov.b64 	%rd557, 0;
$L__BB19_58:
	.pragma "nounroll";
	add.s32 	%r30, %r207, 3;
	mul.wide.u32 	%rd270, %r30, 8;
	add.s64 	%rd271, %rd2, %rd270;
	ld.global.u64 	%rd133, [%rd271];
	or.b64  	%rd272, %rd548, %rd133;
	and.b64  	%rd273, %rd272, -4294967296;
	setp.ne.s64 	%p5, %rd273, 0;
	@%p5 bra 	$L__BB19_60;
	cvt.u32.u64 	%r58, %rd133;
	cvt.u32.u64 	%r59, %rd548;
	div.u32 	%r60, %r59, %r58;
	mul.lo.s32 	%r61, %r60, %r58;
	sub.s32 	%r62, %r59, %r61;
	cvt.u64.u32 	%rd519, %r60;
	cvt.u64.u32 	%rd520, %r62;
	bra.uni 	$L__BB19_61;
$L__BB19_60:
	div.s64 	%rd519, %rd548, %rd133;
	mul.lo.s64 	%rd274, %rd519, %rd133;
	sub.s64 	%rd520, %rd548, %rd274;
$L__BB19_61:
	add.s64 	%rd276, %rd1, %rd270;
	ld.global.u64 	%rd277, [%rd276];
	mad.lo.s64 	%rd140, %rd277, %rd520, %rd557;
	add.s32 	%r31, %r207, 2;
	mul.wide.u32 	%rd278, %r31, 8;
	add.s64 	%rd279, %rd2, %rd278;
	ld.global.u64 	%rd141, [%rd279];
	or.b64  	%rd280, %rd519, %rd141;
	and.b64  	%rd281, %rd280, -4294967296;
	setp.ne.s64 	%p6, %rd281, 0;
	@%p6 bra 	$L__BB19_63;
	cvt.u32.u64 	%r63, %rd141;
	cvt.u32.u64 	%r64, %rd519;
	div.u32 	%r65, %r64, %r63;
	mul.lo.s32 	%r66, %r65, %r63;
	sub.s32 	%r67, %r64, %r66;
	cvt.u64.u32 	%rd521, %r65;
	cvt.u64.u32 	%rd522, %r67;
	bra.uni 	$L__BB19_64;
$L__BB19_63:
	div.s64 	%rd521, %rd519, %rd141;
	mul.lo.s64 	%rd282, %rd521, %rd141;
	sub.s64 	%rd522, %rd519, %rd282;
$L__BB19_64:
	add.s64 	%rd284, %rd1, %rd278;
	ld.global.u64 	%rd285, [%rd284];
	mad.lo.s64 	%rd148, %rd285, %rd522, %rd140;
	add.s32 	%r32, %r207, 1;
	mul.wide.u32 	%rd286, %r32, 8;
	add.s64 	%rd287, %rd2, %rd286;
	ld.global.u64 	%rd149, [%rd287];
	or.b64  	%rd288, %rd521, %rd149;
	and.b64  	%rd289, %rd288, -4294967296;
	setp.ne.s64 	%p7, %rd289, 0;
	@%p7 bra 	$L__BB19_66;
	cvt.u32.u64 	%r68, %rd149;
	cvt.u32.u64 	%r69, %rd521;
	div.u32 	%r70, %r69, %r68;
	mul.lo.s32 	%r71, %r70, %r68;
	sub.s32 	%r72, %r69, %r71;
	cvt.u64.u32 	%rd523, %r70;
	cvt.u64.u32 	%rd524, %r72;
	bra.uni 	$L__BB19_67;
$L__BB19_66:
	div.s64 	%rd523, %rd521, %rd149;
	mul.lo.s64 	%rd290, %rd523, %rd149;
	sub.s64 	%rd524, %rd521, %rd290;
$L__BB19_67:
	add.s64 	%rd292, %rd1, %rd286;
	ld.global.u64 	%rd293, [%rd292];
	mad.lo.s64 	%rd156, %rd293, %rd524, %rd148;
	add.s32 	%r33, %r207, -4;
	mul.wide.u32 	%rd294, %r207, 8;
	add.s64 	%rd295, %rd2, %rd294;
	ld.global.u64 	%rd157, [%rd295];
	or.b64  	%rd296, %rd523, %rd157;
	and.b64  	%rd297, %rd296, -4294967296;
	setp.ne.s64 	%p8, %rd297, 0;
	@%p8 bra 	$L__BB19_69;
	cvt.u32.u64 	%r73, %rd157;
	cvt.u32.u64 	%r74, %rd523;
	div.u32 	%r75, %r74, %r73;
	mul.lo.s32 	%r76, %r75, %r73;
	sub.s32 	%r77, %r74, %r76;
	cvt.u64.u32 	%rd525, %r75;
	cvt.u64.u32 	%rd526, %r77;
	bra.uni 	$L__BB19_70;
$L__BB19_69:
	div.s64 	%rd525, %rd523, %rd157;
	mul.lo.s64 	%rd298, %rd525, %rd157;
	sub.s64 	%rd526, %rd523, %rd298;
$L__BB19_70:
	add.s64 	%rd300, %rd1, %rd294;
	ld.global.u64 	%rd301, [%rd300];
	mad.lo.s64 	%rd164, %rd301, %rd526, %rd156;
	add.s32 	%r34, %r207, -1;
	mul.wide.u32 	%rd302, %r34, 8;
	add.s64 	%rd303, %rd2, %rd302;
	ld.global.u64 	%rd165, [%rd303];
	or.b64  	%rd304, %rd525, %rd165;
	and.b64  	%rd305, %rd304, -4294967296;
	setp.ne.s64 	%p9, %rd305, 0;
	@%p9 bra 	$L__BB19_72;
	cvt.u32.u64 	%r78, %rd165;
	cvt.u32.u64 	%r79, %rd525;
	div.u32 	%r80, %r79, %r78;
	mul.lo.s32 	%r81, %r80, %r78;
	sub.s32 	%r82, %r79, %r81;
	cvt.u64.u32 	%rd527, %r80;
	cvt.u64.u32 	%rd528, %r82;
	bra.uni 	$L__BB19_73;
$L__BB19_72:
	div.s64 	%rd527, %rd525, %rd165;
	mul.lo.s64 	%rd306, %rd527, %rd165;
	sub.s64 	%rd528, %rd525, %rd306;
$L__BB19_73:
	add.s64 	%rd308, %rd1, %rd302;
	ld.global.u64 	%rd309, [%rd308];
	mad.lo.s64 	%rd172, %rd309, %rd528, %rd164;
	add.s32 	%r35, %r207, -2;
	mul.wide.u32 	%rd310, %r35, 8;
	add.s64 	%rd311, %rd2, %rd310;
	ld.global.u64 	%rd173, [%rd311];
	or.b64  	%rd312, %rd527, %rd173;
	and.b64  	%rd313, %rd312, -4294967296;
	setp.ne.s64 	%p10, %rd313, 0;
	@%p10 bra 	$L__BB19_75;
	cvt.u32.u64 	%r83, %rd173;
	cvt.u32.u64 	%r84, %rd527;
	div.u32 	%r85, %r84, %r83;
	mul.lo.s32 	%r86, %r85, %r83;
	sub.s32 	%r87, %r84, %r86;
	cvt.u64.u32 	%rd529, %r85;
	cvt.u64.u32 	%rd530, %r87;
	bra.uni 	$L__BB19_76;
$L__BB19_75:
	div.s64 	%rd529, %rd527, %rd173;
	mul.lo.s64 	%rd314, %rd529, %rd173;
	sub.s64 	%rd530, %rd527, %rd314;
$L__BB19_76:
	add.s64 	%rd316, %rd1, %rd310;
	ld.global.u64 	%rd317, [%rd316];
	mad.lo.s64 	%rd180, %rd317, %rd530, %rd172;
	add.s32 	%r36, %r207, -3;
	mul.wide.u32 	%rd318, %r36, 8;
	add.s64 	%rd319, %rd2, %rd318;
	ld.global.u64 	%rd181, [%rd319];
	or.b64  	%rd320, %rd529, %rd181;
	and.b64  	%rd321, %rd320, -4294967296;
	setp.ne.s64 	%p11, %rd321, 0;
	@%p11 bra 	$L__BB19_78;
	cvt.u32.u64 	%r88, %rd181;
	cvt.u32.u64 	%r89, %rd529;
	div.u32 	%r90, %r89, %r88;
	mul.lo.s32 	%r91, %r90, %r88;
	sub.s32 	%r92, %r89, %r91;
	cvt.u64.u32 	%rd531, %r90;
	cvt.u64.u32 	%rd532, %r92;
	bra.uni 	$L__BB19_79;
$L__BB19_78:
	div.s64 	%rd531, %rd529, %rd181;
	mul.lo.s64 	%rd322, %rd531, %rd181;
	sub.s64 	%rd532, %rd529, %rd322;
$L__BB19_79:
	add.s64 	%rd324, %rd1, %rd318;
	ld.global.u64 	%rd325, [%rd324];
	mad.lo.s64 	%rd188, %rd325, %rd532, %rd180;
	mul.wide.u32 	%rd326, %r33, 8;
	add.s64 	%rd327, %rd2, %rd326;
	ld.global.u64 	%rd189, [%rd327];
	or.b64  	%rd328, %rd531, %rd189;
	and.b64  	%rd329, %rd328, -4294967296;
	setp.ne.s64 	%p12, %rd329, 0;
	@%p12 bra 	$L__BB19_81;
	cvt.u32.u64 	%r93, %rd189;
	cvt.u32.u64 	%r94, %rd531;
	div.u32 	%r95, %r94, %r93;
	mul.lo.s32 	%r96, %r95, %r93;
	sub.s32 	%r97, %r94, %r96;
	cvt.u64.u32 	%rd548, %r95;
	cvt.u64.u32 	%rd534, %r97;
	bra.uni 	$L__BB19_82;
$L__BB19_81:
	div.s64 	%rd548, %rd531, %rd189;
	mul.lo.s64 	%rd330, %rd548, %rd189;
	sub.s64 	%rd534, %rd531, %rd330;
$L__BB19_82:
	add.s64 	%rd332, %rd1, %rd326;
	ld.global.u64 	%rd333, [%rd332];
	mad.lo.s64 	%rd557, %rd333, %rd534, %rd188;
	add.s32 	%r207, %r207, -8;
	add.s32 	%r206, %r206, 8;
	setp.ne.s32 	%p13, %r206, 0;
	@%p13 bra 	$L__BB19_58;
	add.s32 	%r209, %r207, 3;
$L__BB19_84:
	setp.eq.s32 	%p14, %r25, 0;
	@%p14 bra 	$L__BB19_113;
	and.b32  	%r41, %r23, 3;
	setp.lt.u32 	%p15, %r25, 4;
	@%p15 bra 	$L__BB19_99;
	mul.wide.u32 	%rd335, %r209, 8;
	add.s64 	%rd336, %rd2, %rd335;
	ld.global.u64 	%rd200, [%rd336];
	or.b64  	%rd337, %rd548, %rd200;
	and.b64  	%rd338, %rd337, -4294967296;
	setp.ne.s64 	%p16, %rd338, 0;
	@%p16 bra 	$L__BB19_88;
	cvt.u32.u64 	%r98, %rd200;
	cvt.u32.u64 	%r99, %rd548;
	div.u32 	%r100, %r99, %r98;
	mul.lo.s32 	%r101, %r100, %r98;
	sub.s32 	%r102, %r99, %r101;
	cvt.u64.u32 	%rd538, %r100;
	cvt.u64.u32 	%rd539, %r102;
	bra.uni 	$L__BB19_89;
$L__BB19_88:
	div.s64 	%rd538, %rd548, %rd200;
	mul.lo.s64 	%rd339, %rd538, %rd200;
	sub.s64 	%rd539, %rd548, %rd339;
$L__BB19_89:
	add.s64 	%rd341, %rd1, %rd335;
	ld.global.u64 	%rd342, [%rd341];
	mad.lo.s64 	%rd207, %rd342, %rd539, %rd557;
	add.s32 	%r42, %r209, -1;
	mul.wide.u32 	%rd343, %r42, 8;
	add.s64 	%rd344, %rd2, %rd343;
	ld.global.u64 	%rd208, [%rd344];
	or.b64  	%rd345, %rd538, %rd208;
	and.b64  	%rd346, %rd345, -4294967296;
	setp.ne.s64 	%p17, %rd346, 0;
	@%p17 bra 	$L__BB19_91;
	cvt.u32.u64 	%r103, %rd208;
	cvt.u32.u64 	%r104, %rd538;
	div.u32 	%r105, %r104, %r103;
	mul.lo.s32 	%r106, %r105, %r103;
	sub.s32 	%r107, %r104, %r106;
	cvt.u64.u32 	%rd540, %r105;
	cvt.u64.u32 	%rd541, %r107;
	bra.uni 	$L__BB19_92;
$L__BB19_91:
	div.s64 	%rd540, %rd538, %rd208;
	mul.lo.s64 	%rd347, %rd540, %rd208;
	sub.s64 	%rd541, %rd538, %rd347;
$L__BB19_92:
	add.s64 	%rd349, %rd1, %rd343;
	ld.global.u64 	%rd350, [%rd349];
	mad.lo.s64 	%rd215, %rd350, %rd541, %rd207;
	add.s32 	%r43, %r209, -2;
	mul.wide.u32 	%rd351, %r43, 8;
	add.s64 	%rd352, %rd2, %rd351;
	ld.global.u64 	%rd216, [%rd352];
	or.b64  	%rd353, %rd540, %rd216;
	and.b64  	%rd354, %rd353, -4294967296;
	setp.ne.s64 	%p18, %rd354, 0;
	@%p18 bra 	$L__BB19_94;
	cvt.u32.u64 	%r108, %rd216;
	cvt.u32.u64 	%r109, %rd540;
	div.u32 	%r110, %r109, %r108;
	mul.lo.s32 	%r111, %r110, %r108;
	sub.s32 	%r112, %r109, %r111;
	cvt.u64.u32 	%rd542, %r110;
	cvt.u64.u32 	%rd543, %r112;
	bra.uni 	$L__BB19_95;
$L__BB19_94:
	div.s64 	%rd542, %rd540, %rd216;
	mul.lo.s64 	%rd355, %rd542, %rd216;
	sub.s64 	%rd543, %rd540, %rd355;
$L__BB19_95:
	add.s64 	%rd357, %rd1, %rd351;
	ld.global.u64 	%rd358, [%rd357];
	mad.lo.s64 	%rd223, %rd358, %rd543, %rd215;
	add.s32 	%r44, %r209, -3;
	mul.wide.u32 	%rd359, %r44, 8;
	add.s64 	%rd360, %rd2, %rd359;
	ld.global.u64 	%rd224, [%rd360];
	or.b64  	%rd361, %rd542, %rd224;
	and.b64  	%rd362, %rd361, -4294967296;
	setp.ne.s64 	%p19, %rd362, 0;
	@%p19 bra 	$L__BB19_97;
	cvt.u32.u64 	%r113, %rd224;
	cvt.u32.u64 	%r114, %rd542;
	div.u32 	%r115, %r114, %r113;
	mul.lo.s32 	%r116, %r115, %r113;
	sub.s32 	%r117, %r114, %r116;
	cvt.u64.u32 	%rd548, %r115;
	cvt.u64.u32 	%rd545, %r117;
	bra.uni 	$L__BB19_98;
$L__BB19_97:
	div.s64 	%rd548, %rd542, %rd224;
	mul.lo.s64 	%rd363, %rd548, %rd224;
	sub.s64 	%rd545, %rd542, %rd363;
$L__BB19_98:
	add.s64 	%rd365, %rd1, %rd359;
	ld.global.u64 	%rd366, [%rd365];
	mad.lo.s64 	%rd557, %rd366, %rd545, %rd223;
	add.s32 	%r209, %r209, -4;
$L__BB19_99:
	setp.eq.s32 	%p20, %r41, 0;
	@%p20 bra 	$L__BB19_113;
	setp.eq.s32 	%p21, %r41, 1;
	@%p21 bra 	$L__BB19_108;
	mul.wide.u32 	%rd368, %r209, 8;
	add.s64 	%rd369, %rd2, %rd368;
	ld.global.u64 	%rd235, [%rd369];
	or.b64  	%rd370, %rd548, %rd235;
	and.b64  	%rd371, %rd370, -4294967296;
	setp.ne.s64 	%p22, %rd371, 0;
	@%p22 bra 	$L__BB19_103;
	cvt.u32.u64 	%r118, %rd235;
	cvt.u32.u64 	%r119, %rd548;
	div.u32 	%r120, %r119, %r118;
	mul.lo.s32 	%r121, %r120, %r118;
	sub.s32 	%r122, %r119, %r121;
	cvt.u64.u32 	%rd549, %r120;
	cvt.u64.u32 	%rd550, %r122;
	bra.uni 	$L__BB19_104;
$L__BB19_103:
	div.s64 	%rd549, %rd548, %rd235;
	mul.lo.s64 	%rd372, %rd549, %rd235;
	sub.s64 	%rd550, %rd548, %rd372;
$L__BB19_104:
	add.s64 	%rd374, %rd1, %rd368;
	ld.global.u64 	%rd375, [%rd374];
	mad.lo.s64 	%rd242, %rd375, %rd550, %rd557;
	add.s32 	%r47, %r209, -1;
	mul.wide.u32 	%rd376, %r47, 8;
	add.s64 	%rd377, %rd2, %rd376;
	ld.global.u64 	%rd243, [%rd377];
	or.b64  	%rd378, %rd549, %rd243;
	and.b64  	%rd379, %rd378, -4294967296;
	setp.ne.s64 	%p23, %rd379, 0;
	@%p23 bra 	$L__BB19_106;
	cvt.u32.u64 	%r123, %rd243;
	cvt.u32.u64 	%r124, %rd549;
	div.u32 	%r125, %r124, %r123;
	mul.lo.s32 	%r126, %r125, %r123;
	sub.s32 	%r127, %r124, %r126;
	cvt.u64.u32 	%rd548, %r125;
	cvt.u64.u32 	%rd552, %r127;
	bra.uni 	$L__BB19_107;
$L__BB19_106:
	div.s64 	%rd548, %rd549, %rd243;
	mul.lo.s64 	%rd380, %rd548, %rd243;
	sub.s64 	%rd552, %rd549, %rd380;
$L__BB19_107:
	add.s64 	%rd382, %rd1, %rd376;
	ld.global.u64 	%rd383, [%rd382];
	mad.lo.s64 	%rd557, %rd383, %rd552, %rd242;
	add.s32 	%r209, %r209, -2;
$L__BB19_108:
	and.b32  	%r128, %r23, 1;
	setp.eq.b32 	%p24, %r128, 1;
	not.pred 	%p25, %p24;
	@%p25 bra 	$L__BB19_113;
	mul.wide.u32 	%rd384, %r209, 8;
	add.s64 	%rd385, %rd2, %rd384;
	ld.global.u64 	%rd254, [%rd385];
	or.b64  	%rd386, %rd548, %rd254;
	and.b64  	%rd387, %rd386, -4294967296;
	setp.ne.s64 	%p26, %rd387, 0;
	@%p26 bra 	$L__BB19_111;
	cvt.u32.u64 	%r129, %rd254;
	cvt.u32.u64 	%r130, %rd548;
	rem.u32 	%r131, %r130, %r129;
	cvt.u64.u32 	%rd556, %r131;
	bra.uni 	$L__BB19_112;
$L__BB19_111:
	rem.s64 	%rd556, %rd548, %rd254;
$L__BB19_112:
	add.s64 	%rd389, %rd1, %rd384;
	ld.global.u64 	%rd390, [%rd389];
	mad.lo.s64 	%rd557, %rd390, %rd556, %rd557;
$L__BB19_113:
	shl.b64 	%rd391, %rd557, 1;
	add.s64 	%rd392, %rd3, %rd391;
	ld.global.u16 	%rs2, [%rd392];
	st.shared.u16 	[%r5], %rs2;
$L__BB19_114:
	bar.sync 	0;
	setp.lt.u32 	%p48, %r211, 66;
	@%p48 bra 	$L__BB19_118;
$L__BB19_115:
	shr.u32 	%r51, %r211, 1;
	setp.ge.u32 	%p49, %r1, %r51;
	@%p49 bra 	$L__BB19_117;
	ld.shared.u16 	%rs6, [%r5];
	and.b32  	%r200, %r211, 2046;
	add.s32 	%r201, %r5, %r200;
	ld.shared.u16 	%rs7, [%r201];
	add.s16 	%rs8, %rs7, %rs6;
	st.shared.u16 	[%r5], %rs8;
$L__BB19_117:
	bar.sync 	0;
	setp.gt.u32 	%p50, %r211, 131;
	mov.u32 	%r211, %r51;
	@%p50 bra 	$L__BB19_115;
$L__BB19_118:
	setp.gt.u32 	%p51, %r1, 31;
	@%p51 bra 	$L__BB19_121;
	ld.volatile.shared.u16 	%rs9, [%r5];
	ld.volatile.shared.u16 	%rs10, [%r5+64];
	add.s16 	%rs11, %rs10, %rs9;
	st.volatile.shared.u16 	[%r5], %rs11;
	ld.volatile.shared.u16 	%rs12, [%r5];
	ld.volatile.shared.u16 	%rs13, [%r5+32];
	add.s16 	%rs14, %rs13, %rs12;
	st.volatile.shared.u16 	[%r5], %rs14;
	ld.volatile.shared.u16 	%rs15, [%r5];
	ld.volatile.shared.u16 	%rs16, [%r5+16];
	add.s16 	%rs17, %rs16, %rs15;
	st.volatile.shared.u16 	[%r5], %rs17;
	ld.volatile.shared.u16 	%rs18, [%r5];
	ld.volatile.shared.u16 	%rs19, [%r5+8];
	add.s16 	%rs20, %rs19, %rs18;
	st.volatile.shared.u16 	[%r5], %rs20;
	ld.volatile.shared.u16 	%rs21, [%r5];
	ld.volatile.shared.u16 	%rs22, [%r5+4];
	add.s16 	%rs23, %rs22, %rs21;
	st.volatile.shared.u16 	[%r5], %rs23;
	ld.volatile.shared.u16 	%rs24, [%r5];
	ld.volatile.shared.u16 	%rs25, [%r5+2];
	add.s16 	%rs26, %rs25, %rs24;
	st.volatile.shared.u16 	[%r5], %rs26;
	setp.ne.s32 	%p52, %r1, 0;
	@%p52 bra 	$L__BB19_121;
	ld.shared.u16 	%rs27, [sum_squaresdata_i16];
	cvta.to.global.u64 	%rd470, %rd260;
	mul.wide.u32 	%rd471, %r2, 2;
	add.s64 	%rd472, %rd470, %rd471;
	st.global.u16 	[%rd472], %rs27;
$L__BB19_121:
	ret;

}
	// .globl	contiguous_sum_square2_i16
.visible .entry contiguous_sum_square2_i16(
	.param .u64 .ptr .align 1 contiguous_sum_square2_i16_param_0,
	.param .u64 .ptr .align 1 contiguous_sum_square2_i16_param_1,
	.param .u64 .ptr .align 1 contiguous_sum_square2_i16_param_2,
	.param .u64 .ptr .align 1 contiguous_sum_square2_i16_param_3,
	.param .u64 contiguous_sum_square2_i16_param_4,
	.param .u64 contiguous_sum_square2_i16_param_5,
	.param .u64 contiguous_sum_square2_i16_param_6,
	.param .u64 contiguous_sum_square2_i16_param_7,
	.param .u64 contiguous_sum_square2_i16_param_8
)
{
	.reg .pred 	%p<54>;
	.reg .b16 	%rs<28>;
	.reg .b32 	%r<216>;
	.reg .b64 	%rd<574>;

	ld.param.u64 	%rd267, [contiguous_sum_square2_i16_param_1];
	ld.param.u64 	%rd268, [contiguous_sum_square2_i16_param_2];
	ld.param.u64 	%rd269, [contiguous_sum_square2_i16_param_3];
	ld.param.u64 	%rd264, [contiguous_sum_square2_i16_param_4];
	ld.param.u64 	%rd270, [contiguous_sum_square2_i16_param_5];
	ld.param.u64 	%rd265, [contiguous_sum_square2_i16_param_6];
	ld.param.u64 	%rd271, [contiguous_sum_square2_i16_param_7];
	cvta.to.global.u64 	%rd1, %rd269;
	cvta.to.global.u64 	%rd2, %rd268;
	cvta.to.global.u64 	%rd573, %rd267;
	mov.u32 	%r1, %tid.x;
	mov.u32 	%r2, %ctaid.x;
	mov.u32 	%r215, %ntid.x;
	mul.lo.s32 	%r52, %r2, %r215;
	shl.b32 	%r53, %r52, 1;
	add.s32 	%r4, %r53, %r1;
	shl.b32 	%r54, %r1, 1;
	mov.u32 	%r55, sum_squaresdata_i16;
	add.s32 	%r5, %r55, %r54;
	mov.b16 	%rs1, 0;
	st.shared.u16 	[%r5], %rs1;
	mov.u32 	%r56, %ctaid.y;
	cvt.u64.u32 	%rd272, %r56;
	add.s64 	%rd4, %rd270, %rd272;
	setp.ge.u64 	%p1, %rd4, %rd271;
	@%p1 bra 	$L__BB20_122;
	add.s32 	%r57, %r4, %r215;
	cvt.u64.u32 	%rd5, %r57;
	setp.le.u64 	%p2, %rd265, %rd5;
	@%p2 bra 	$L__BB20_55;
	cvt.u64.u32 	%rd404, %r4;
	mul.lo.s64 	%rd405, %rd4, %rd265;
	add.s64 	%rd527, %rd405, %rd404;
	add.s64 	%rd525, %rd405, %rd5;
	cvt.u32.u64 	%r6, %rd264;
	add.s32 	%r209, %r6, -1;
	setp.lt.s32 	%p28, %r209, 0;
	mov.b64 	%rd531, 0;
	mov.u64 	%rd532, %rd531;
	@%p28 bra 	$L__BB20_54;
	setp.lt.u32 	%p29, %r209, 3;
	mov.b64 	%rd532, 0;
	mov.u64 	%rd531, %rd532;
	@%p29 bra 	$L__BB20_31;
	add.s32 	%r207, %r6, -2;
	and.b32  	%r133, %r6, -4;
	neg.s32 	%r206, %r133;
	mov.b64 	%rd532, 0;
$L__BB20_5:
	.pragma "nounroll";
	add.s32 	%r12, %r207, 1;
	mul.wide.u32 	%rd409, %r12, 8;
	add.s64 	%rd410, %rd2, %rd409;
	ld.global.u64 	%rd12, [%rd410];
	or.b64  	%rd411, %rd527, %rd12;
	and.b64  	%rd412, %rd411, -4294967296;
	setp.ne.s64 	%p30, %rd412, 0;
	@%p30 bra 	$L__BB20_7;
	cvt.u32.u64 	%r134, %rd12;
	cvt.u32.u64 	%r135, %rd527;
	div.u32 	%r136, %r135, %r134;
	mul.lo.s32 	%r137, %r136, %r134;
	sub.s32 	%r138, %r135, %r137;
	cvt.u64.u32 	%rd493, %r136;
	cvt.u64.u32 	%rd494, %r138;
	bra.uni 	$L__BB20_8;
$L__BB20_7:
	div.s64 	%rd493, %rd527, %rd12;
	mul.lo.s64 	%rd413, %rd493, %rd12;
	sub.s64 	%rd494, %rd527, %rd413;
$L__BB20_8:
	mul.wide.u32 	%rd414, %r12, 8;
	add.s64 	%rd415, %rd1, %rd414;
	ld.global.u64 	%rd19, [%rd415];
	mad.lo.s64 	%rd20, %rd19, %rd494, %rd531;
	or.b64  	%rd416, %rd525, %rd12;
	and.b64  	%rd417, %rd416, -4294967296;
	setp.ne.s64 	%p31, %rd417, 0;
	@%p31 bra 	$L__BB20_10;
	cvt.u32.u64 	%r139, %rd12;
	cvt.u32.u64 	%r140, %rd525;
	div.u32 	%r141, %r140, %r139;
	mul.lo.s32 	%r142, %r141, %r139;
	sub.s32 	%r143, %r140, %r142;
	cvt.u64.u32 	%rd495, %r141;
	cvt.u64.u32 	%rd496, %r143;
	bra.uni 	$L__BB20_11;
$L__BB20_10:
	div.s64 	%rd495, %rd525, %rd12;
	mul.lo.s64 	%rd418, %rd495, %rd12;
	sub.s64 	%rd496, %rd525, %rd418;
$L__BB20_11:
	mad.lo.s64 	%rd27, %rd496, %rd19, %rd532;
	add.s32 	%r13, %r207, -2;
	mul.wide.u32 	%rd419, %r207, 8;
	add.s64 	%rd420, %rd2, %rd419;
	ld.global.u64 	%rd28, [%rd420];
	or.b64  	%rd421, %rd493, %rd28;
	and.b64  	%rd422, %rd421, -4294967296;
	setp.ne.s64 	%p32, %rd422, 0;
	@%p32 bra 	$L__BB20_13;
	cvt.u32.u64 	%r144, %rd28;
	cvt.u32.u64 	%r145, %rd493;
	div.u32 	%r146, %r145, %r144;
	mul.lo.s32 	%r147, %r146, %r144;
	sub.s32 	%r148, %r145, %r147;
	cvt.u64.u32 	%rd497, %r146;
	cvt.u64.u32 	%rd498, %r148;
	bra.uni 	$L__BB20_14;
$L__BB20_13:
	div.s64 	%rd497, %rd493, %rd28;
	mul.lo.s64 	%rd423, %rd497, %rd28;
	sub.s64 	%rd498, %rd493, %rd423;
$L__BB20_14:
	mul.wide.u32 	%rd424, %r207, 8;
	add.s64 	%rd425, %rd1, %rd424;
	ld.global.u64 	%rd35, [%rd425];
	mad.lo.s64 	%rd36, %rd35, %rd498, %rd20;
	or.b64  	%rd426, %rd495, %rd28;
	and.b64  	%rd427, %rd426, -4294967296;
	setp.ne.s64 	%p33, %rd427, 0;
	@%p33 bra 	$L__BB20_16;
	cvt.u32.u64 	%r149, %rd28;
	cvt.u32.u64 	%r150, %rd495;
	div.u32 	%r151, %r150, %r149;
	mul.lo.s32 	%r152, %r151, %r149;
	sub.s32 	%r153, %r150, %r152;
	cvt.u64.u32 	%rd499, %r151;
	cvt.u64.u32 	%rd500, %r153;
	bra.uni 	$L__BB20_17;
$L__BB20_16:
	div.s64 	%rd499, %rd495, %rd28;
	mul.lo.s64 	%rd428, %rd499, %rd28;
	sub.s64 	%rd500, %rd495, %rd428;
$L__BB20_17:
	mad.lo.s64 	%rd43, %rd500, %rd35, %rd27;
	add.s32 	%r14, %r207, -1;
	mul.wide.u32 	%rd429, %r14, 8;
	add.s64 	%rd430, %rd2, %rd429;
	ld.global.u64 	%rd44, [%rd430];
	or.b64  	%rd431, %rd497, %rd44;
	and.b64  	%rd432, %rd431, -4294967296;
	setp.ne.s64 	%p34, %rd432, 0;
	@%p34 bra 	$L__BB20_19;
	cvt.u32.u64 	%r154, %rd44;
	cvt.u32.u64 	%r155, %rd497;
	div.u32 	%r156, %r155, %r154;
	mul.lo.s32 	%r157, %r156, %r154;
	sub.s32 	%r158, %r155, %r157;
	cvt.u64.u32 	%rd501, %r156;
	cvt.u64.u32 	%rd502, %r158;
	bra.uni 	$L__BB20_20;
$L__BB20_19:
	div.s64 	%rd501, %rd497, %rd44;
	mul.lo.s64 	%rd433, %rd501, %rd44;
	sub.s64 	%rd502, %rd497, %rd433;
$L__BB20_20:
	mul.wide.u32 	%rd434, %r14, 8;
	add.s64 	%rd435, %rd1, %rd434;
	ld.global.u64 	%rd51, [%rd435];
	mad.lo.s64 	%rd52, %rd51, %rd502, %rd36;
	or.b64  	%rd436, %rd499, %rd44;
	and.b64  	%rd437, %rd436, -4294967296;
	setp.ne.s64 	%p35, %rd437, 0;
	@%p35 bra 	$L__BB20_22;
	cvt.u32.u64 	%r159, %rd44;
	cvt.u32.u64 	%r160, %rd499;
	div.u32 	%r161, %r160, %r159;
	mul.lo.s32 	%r162, %r161, %r159;
	sub.s32 	%r163, %r160, %r162;
	cvt.u64.u32 	%rd503, %r161;
	cvt.u64.u32 	%rd504, %r163;
	bra.uni 	$L__BB20_23;
$L__BB20_22:
	div.s64 	%rd503, %rd499, %rd44;
	mul.lo.s64 	%rd438, %rd503, %rd44;
	sub.s64 	%rd504, %rd499, %rd438;
$L__BB20_23:
	mad.lo.s64 	%rd59, %rd504, %rd51, %rd43;
	mul.wide.u32 	%rd439, %r13, 8;
	add.s64 	%rd440, %rd2, %rd439;
	ld.global.u64 	%rd60, [%rd440];
	or.b64  	%rd441, %rd501, %rd60;
	and.b64  	%rd442, %rd441, -4294967296;
	setp.ne.s64 	%p36, %rd442, 0;
	@%p36 bra 	$L__BB20_25;
	cvt.u32.u64 	%r164, %rd60;
	cvt.u32.u64 	%r165, %rd501;
	div.u32 	%r166, %r165, %r164;
	mul.lo.s32 	%r167, %r166, %r164;
	sub.s32 	%r168, %r165, %r167;
	cvt.u64.u32 	%rd527, %r166;
	cvt.u64.u32 	%rd506, %r168;
	bra.uni 	$L__BB20_26;
$L__BB20_25:
	div.s64 	%rd527, %rd501, %rd60;
	mul.lo.s64 	%rd443, %rd527, %rd60;
	sub.s64 	%rd506, %rd501, %rd443;
$L__BB20_26:
	mul.wide.u32 	%rd444, %r13, 8;
	add.s64 	%rd445, %rd1, %rd444;
	ld.global.u64 	%rd67, [%rd445];
	mad.lo.s64 	%rd531, %rd67, %rd506, %rd52;
	or.b64  	%rd446, %rd503, %rd60;
	and.b64  	%rd447, %rd446, -4294967296;
	setp.ne.s64 	%p37, %rd447, 0;
	@%p37 bra 	$L__BB20_28;
	cvt.u32.u64 	%r169, %rd60;
	cvt.u32.u64 	%r170, %rd503;
	div.u32 	%r171, %r170, %r169;
	mul.lo.s32 	%r172, %r171, %r169;
	sub.s32 	%r173, %r170, %r172;
	cvt.u64.u32 	%rd525, %r171;
	cvt.u64.u32 	%rd508, %r173;
	bra.uni 	$L__BB20_29;
$L__BB20_28:
	div.s64 	%rd525, %rd503, %rd60;
	mul.lo.s64 	%rd448, %rd525, %rd60;
	sub.s64 	%rd508, %rd503, %rd448;
$L__BB20_29:
	mad.lo.s64 	%rd532, %rd508, %rd67, %rd59;
	add.s32 	%r207, %r207, -4;
	add.s32 	%r206, %r206, 4;
	setp.ne.s32 	%p38, %r206, 0;
	@%p38 bra 	$L__BB20_5;
	add.s32 	%r209, %r207, 1;
$L__BB20_31:
	and.b32  	%r19, %r6, 3;
	setp.eq.s32 	%p39, %r19, 0;
	@%p39 bra 	$L__BB20_54;
	setp.eq.s32 	%p40, %r19, 1;
	@%p40 bra 	$L__BB20_46;
	mul.wide.u32 	%rd450, %r209, 8;
	add.s64 	%rd451, %rd2, %rd450;
	ld.global.u64 	%rd82, [%rd451];
	or.b64  	%rd452, %rd527, %rd82;
	and.b64  	%rd453, %rd452, -4294967296;
	setp.ne.s64 	%p41, %rd453, 0;
	@%p41 bra 	$L__BB20_35;
	cvt.u32.u64 	%r174, %rd82;
	cvt.u32.u64 	%r175, %rd527;
	div.u32 	%r176, %r175, %r174;
	mul.lo.s32 	%r177, %r176, %r174;
	sub.s32 	%r178, %r175, %r177;
	cvt.u64.u32 	%rd515, %r176;
	cvt.u64.u32 	%rd516, %r178;
	bra.uni 	$L__BB20_36;
$L__BB20_35:
	div.s64 	%rd515, %rd527, %rd82;
	mul.lo.s64 	%rd454, %rd515, %rd82;
	sub.s64 	%rd516, %rd527, %rd454;
$L__BB20_36:
	add.s64 	%rd456, %rd1, %rd450;
	ld.global.u64 	%rd89, [%rd456];
	mad.lo.s64 	%rd90, %rd89, %rd516, %rd531;
	or.b64  	%rd457, %rd525, %rd82;
	and.b64  	%rd458, %rd457, -4294967296;
	setp.ne.s64 	%p42, %rd458, 0;
	@%p42 bra 	$L__BB20_38;
	cvt.u32.u64 	%r179, %rd82;
	cvt.u32.u64 	%r180, %rd525;
	div.u32 	%r181, %r180, %r179;
	mul.lo.s32 	%r182, %r181, %r179;
	sub.s32 	%r183, %r180, %r182;
	cvt.u64.u32 	%rd517, %r181;
	cvt.u64.u32 	%rd518, %r183;
	bra.uni 	$L__BB20_39;
$L__BB20_38:
	div.s64 	%rd517, %rd525, %rd82;
	mul.lo.s64 	%rd459, %rd517, %rd82;
	sub.s64 	%rd518, %rd525, %rd459;
$L__BB20_39:
	mad.lo.s64 	%rd97, %rd518, %rd89, %rd532;
	add.s32 	%r20, %r209, -1;
	mul.wide.u32 	%rd460, %r20, 8;
	add.s64 	%rd461, %rd2, %rd460;
	ld.global.u64 	%rd98, [%rd461];
	or.b64  	%rd462, %rd515, %rd98;
	and.b64  	%rd463, %rd462, -4294967296;
	setp.ne.s64 	%p43, %rd463, 0;
	@%p43 bra 	$L__BB20_41;
	cvt.u32.u64 	%r184, %rd98;
	cvt.u32.u64 	%r185, %rd515;
	div.u32 	%r186, %r185, %r184;
	mul.lo.s32 	%r187, %r186, %r184;
	sub.s32 	%r188, %r185, %r187;
	cvt.u64.u32 	%rd527, %r186;
	cvt.u64.u32 	%rd520, %r188;
	bra.uni 	$L__BB20_42;
$L__BB20_41:
	div.s64 	%rd527, %rd515, %rd98;
	mul.lo.s64 	%rd464, %rd527, %rd98;
	sub.s64 	%rd520, %rd515, %rd464;
$L__BB20_42:
	add.s64 	%rd466, %rd1, %rd460;
	ld.global.u64 	%rd105, [%rd466];
	mad.lo.s64 	%rd531, %rd105, %rd520, %rd90;
	or.b64  	%rd467, %rd517, %rd98;
	and.b64  	%rd468, %rd467, -4294967296;
	setp.ne.s64 	%p44, %rd468, 0;
	@%p44 bra 	$L__BB20_44;
	cvt.u32.u64 	%r189, %rd98;
	cvt.u32.u64 	%r190, %rd517;
	div.u32 	%r191, %r190, %r189;
	mul.lo.s32 	%r192, %r191, %r189;
	sub.s32 	%r193, %r190, %r192;
	cvt.u64.u32 	%rd525, %r191;
	cvt.u64.u32 	%rd522, %r193;
	bra.uni 	$L__BB20_45;
$L__BB20_44:
	div.s64 	%rd525, %rd517, %rd98;
	mul.lo.s64 	%rd469, %rd525, %rd98;
	sub.s64 	%rd522, %rd517, %rd469;
$L__BB20_45:
	mad.lo.s64 	%rd532, %rd522, %rd105, %rd97;
	add.s32 	%r209, %r209, -2;
$L__BB20_46:
	and.b32  	%r194, %r6, 1;
	setp.eq.b32 	%p45, %r194, 1;
	not.pred 	%p46, %p45;
	@%p46 bra 	$L__BB20_54;
	mul.wide.u32 	%rd470, %r209, 8;
	add.s64 	%rd471, %rd2, %rd470;
	ld.global.u64 	%rd120, [%rd471];
	or.b64  	%rd472, %rd527, %rd120;
	and.b64  	%rd473, %rd472, -4294967296;
	setp.ne.s64 	%p47, %rd473, 0;
	@%p47 bra 	$L__BB20_49;
	cvt.u32.u64 	%r195, %rd120;
	cvt.u32.u64 	%r196, %rd527;
	rem.u32 	%r197, %r196, %r195;
	cvt.u64.u32 	%rd529, %r197;
	bra.uni 	$L__BB20_50;
$L__BB20_49:
	rem.s64 	%rd529, %rd527, %rd120;
$L__BB20_50:
	add.s64 	%rd475, %rd1, %rd470;
	ld.global.u64 	%rd124, [%rd475];
	mad.lo.s64 	%rd531, %rd124, %rd529, %rd531;
	or.b64  	%rd476, %rd525, %rd120;
	and.b64  	%rd477, %rd476, -4294967296;
	setp.ne.s64 	%p48, %rd477, 0;
	@%p48 bra 	$L__BB20_52;
	cvt.u32.u64 	%r198, %rd120;
	cvt.u32.u64 	%r199, %rd525;
	rem.u32 	%r200, %r199, %r198;
	cvt.u64.u32 	%rd530, %r200;
	bra.uni 	$L__BB20_53;
$L__BB20_52:
	rem.s64 	%rd530, %rd525, %rd120;
$L__BB20_53:
	mad.lo.s64 	%rd532, %rd530, %rd124, %rd532;
$L__BB20_54:
	shl.b64 	%rd478, %rd531, 1;
	add.s64 	%rd479, %rd573, %rd478;
	ld.global.u16 	%rs4, [%rd479];
	mul.wide.u16 	%r201, %rs4, %rs4;
	shl.b64 	%rd480, %rd532, 1;
	add.s64 	%rd481, %rd573, %rd480;
	ld.global.u16 	%rs5, [%rd481];
	mul.wide.u16 	%r202, %rs5, %rs5;
	add.s32 	%r203, %r202, %r201;
	st.shared.u16 	[%r5], %r203;
	bra.uni 	$L__BB20_115;
$L__BB20_55:
	cvt.u64.u32 	%rd132, %r4;
	setp.le.u64 	%p3, %rd265, %rd132;
	@%p3 bra 	$L__BB20_115;
	mad.lo.s64 	%rd564, %rd4, %rd265, %rd132;
	cvt.u32.u64 	%r23, %rd264;
	add.s32 	%r213, %r23, -1;
	setp.lt.s32 	%p4, %r213, 0;
	@%p4 bra 	$L__BB20_114;
	and.b32  	%r25, %r23, 7;
	setp.lt.u32 	%p5, %r213, 7;
	@%p5 bra 	$L__BB20_85;
	add.s32 	%r211, %r23, -4;
	and.b32  	%r58, %r23, -8;
	neg.s32 	%r210, %r58;
$L__BB20_59:
	.pragma "nounroll";
	add.s32 	%r30, %r211, 3;
	mul.wide.u32 	%rd274, %r30, 8;
	add.s64 	%rd275, %rd2, %rd274;
	ld.global.u64 	%rd136, [%rd275];
	or.b64  	%rd276, %rd564, %rd136;
	and.b64  	%rd277, %rd276, -4294967296;
	setp.ne.s64 	%p6, %rd277, 0;
	@%p6 bra 	$L__BB20_61;
	cvt.u32.u64 	%r59, %rd136;
	cvt.u32.u64 	%r60, %rd564;
	div.u32 	%r61, %r60, %r59;
	mul.lo.s32 	%r62, %r61, %r59;
	sub.s32 	%r63, %r60, %r62;
	cvt.u64.u32 	%rd535, %r61;
	cvt.u64.u32 	%rd536, %r63;
	bra.uni 	$L__BB20_62;
$L__BB20_61:
	div.s64 	%rd535, %rd564, %rd136;
	mul.lo.s64 	%rd278, %rd535, %rd136;
	sub.s64 	%rd536, %rd564, %rd278;
$L__BB20_62:
	add.s64 	%rd280, %rd1, %rd274;
	ld.global.u64 	%rd281, [%rd280];
	mul.lo.s64 	%rd143, %rd281, %rd536;
	add.s32 	%r31, %r211, 2;
	mul.wide.u32 	%rd282, %r31, 8;
	add.s64 	%rd283, %rd2, %rd282;
	ld.global.u64 	%rd144, [%rd283];
	or.b64  	%rd284, %rd535, %rd144;
	and.b64  	%rd285, %rd284, -4294967296;
	setp.ne.s64 	%p7, %rd285, 0;
	@%p7 bra 	$L__BB20_64;
	cvt.u32.u64 	%r64, %rd144;
	cvt.u32.u64 	%r65, %rd535;
	div.u32 	%r66, %r65, %r64;
	mul.lo.s32 	%r67, %r66, %r64;
	sub.s32 	%r68, %r65, %r67;
	cvt.u64.u32 	%rd537, %r66;
	cvt.u64.u32 	%rd538, %r68;
	bra.uni 	$L__BB20_65;
$L__BB20_64:
	div.s64 	%rd537, %rd535, %rd144;
	mul.lo.s64 	%rd286, %rd537, %rd144;
	sub.s64 	%rd538, %rd535, %rd286;
$L__BB20_65:
	add.s64 	%rd288, %rd1, %rd282;
	ld.global.u64 	%rd289, [%rd288];
	mad.lo.s64 	%rd151, %rd289, %rd538, %rd143;
	add.s32 	%r32, %r211, 1;
	mul.wide.u32 	%rd290, %r32, 8;
	add.s64 	%rd291, %rd2, %rd290;
	ld.global.u64 	%rd152, [%rd291];
	or.b64  	%rd292, %rd537, %rd152;
	and.b64  	%rd293, %rd292, -4294967296;
	setp.ne.s64 	%p8, %rd293, 0;
	@%p8 bra 	$L__BB20_67;
	cvt.u32.u64 	%r69, %rd152;
	cvt.u32.u64 	%r70, %rd537;
	div.u32 	%r71, %r70, %r69;
	mul.lo.s32 	%r72, %r71, %r69;
	sub.s32 	%r73, %r70, %r72;
	cvt.u64.u32 	%rd539, %r71;
	cvt.u64.u32 	%rd540, %r73;
	bra.uni 	$L__BB20_68;
$L__BB20_67:
	div.s64 	%rd539, %rd537, %rd152;
	mul.lo.s64 	%rd294, %rd539, %rd152;
	sub.s64 	%rd540, %rd537, %rd294;
$L__BB20_68:
	add.s64 	%rd296, %rd1, %rd290;
	ld.global.u64 	%rd297, [%rd296];
	mad.lo.s64 	%rd159, %rd297, %rd540, %rd151;
	add.s32 	%r33, %r211, -4;
	mul.wide.u32 	%rd298, %r211, 8;
	add.s64 	%rd299, %rd2, %rd298;
	ld.global.u64 	%rd160, [%rd299];
	or.b64  	%rd300, %rd539, %rd160;
	and.b64  	%rd301, %rd300, -4294967296;
	setp.ne.s64 	%p9, %rd301, 0;
	@%p9 bra 	$L__BB20_70;
	cvt.u32.u64 	%r74, %rd160;
	cvt.u32.u64 	%r75, %rd539;
	div.u32 	%r76, %r75, %r74;
	mul.lo.s32 	%r77, %r76, %r74;
	sub.s32 	%r78, %r75, %r77;
	cvt.u64.u32 	%rd541, %r76;
	cvt.u64.u32 	%rd542, %r78;
	bra.uni 	$L__BB20_71;
$L__BB20_70:
	div.s64 	%rd541, %rd539, %rd160;
	mul.lo.s64 	%rd302, %rd541, %rd160;
	sub.s64 	%rd542, %rd539, %rd302;
$L__BB20_71:
	add.s64 	%rd304, %rd1, %rd298;
	ld.global.u64 	%rd305, [%rd304];
	mad.lo.s64 	%rd167, %rd305, %rd542, %rd159;
	add.s32 	%r34, %r211, -1;
	mul.wide.u32 	%rd306, %r34, 8;
	add.s64 	%rd307, %rd2, %rd306;
	ld.global.u64 	%rd168, [%rd307];
	or.b64  	%rd308, %rd541, %rd168;
	and.b64  	%rd309, %rd308, -4294967296;
	setp.ne.s64 	%p10, %rd309, 0;
	@%p10 bra 	$L__BB20_73;
	cvt.u32.u64 	%r79, %rd168;
	cvt.u32.u64 	%r80, %rd541;
	div.u32 	%r81, %r80, %r79;
	mul.lo.s32 	%r82, %r81, %r79;
	sub.s32 	%r83, %r80, %r82;
	cvt.u64.u32 	%rd543, %r81;
	cvt.u64.u32 	%rd544, %r83;
	bra.uni 	$L__BB20_74;
$L__BB20_73:
	div.s64 	%rd543, %rd541, %rd168;
	mul.lo.s64 	%rd310, %rd543, %rd168;
	sub.s64 	%rd544, %rd541, %rd310;
$L__BB20_74:
	add.s64 	%rd312, %rd1, %rd306;
	ld.global.u64 	%rd313, [%rd312];
	mad.lo.s64 	%rd175, %rd313, %rd544, %rd167;
	add.s32 	%r35, %r211, -2;
	mul.wide.u32 	%rd314, %r35, 8;
	add.s64 	%rd315, %rd2, %rd314;
	ld.global.u64 	%rd176, [%rd315];
	or.b64  	%rd316, %rd543, %rd176;
	and.b64  	%rd317, %rd316, -4294967296;
	setp.ne.s64 	%p11, %rd317, 0;
	@%p11 bra 	$L__BB20_76;
	cvt.u32.u64 	%r84, %rd176;
	cvt.u32.u64 	%r85, %rd543;
	div.u32 	%r86, %r85, %r84;
	mul.lo.s32 	%r87, %r86, %r84;
	sub.s32 	%r88, %r85, %r87;
	cvt.u64.u32 	%rd545, %r86;
	cvt.u64.u32 	%rd546, %r88;
	bra.uni 	$L__BB20_77;
$L__BB20_76:
	div.s64 	%rd545, %rd543, %rd176;
	mul.lo.s64 	%rd318, %rd545, %rd176;
	sub.s64 	%rd546, %rd543, %rd318;
$L__BB20_77:
	add.s64 	%rd320, %rd1, %rd314;
	ld.global.u64 	%rd321, [%rd320];
	mad.lo.s64 	%rd183, %rd321, %rd546, %rd175;
	add.s32 	%r36, %r211, -3;
	mul.wide.u32 	%rd322, %r36, 8;
	add.s64 	%rd323, %rd2, %rd322;
	ld.global.u64 	%rd184, [%rd323];
	or.b64  	%rd324, %rd545, %rd184;
	and.b64  	%rd325, %rd324, -4294967296;
	setp.ne.s64 	%p12, %rd325, 0;
	@%p12 bra 	$L__BB20_79;
	cvt.u32.u64 	%r89, %rd184;
	cvt.u32.u64 	%r90, %rd545;
	div.u32 	%r91, %r90, %r89;
	mul.lo.s32 	%r92, %r91, %r89;
	sub.s32 	%r93, %r90, %r92;
	cvt.u64.u32 	%rd547, %r91;
	cvt.u64.u32 	%rd548, %r93;
	bra.uni 	$L__BB20_80;
$L__BB20_79:
	div.s64 	%rd547, %rd545, %rd184;
	mul.lo.s64 	%rd326, %rd547, %rd184;
	sub.s64 	%rd548, %rd545, %rd326;
$L__BB20_80:
	add.s64 	%rd328, %rd1, %rd322;
	ld.global.u64 	%rd329, [%rd328];
	mad.lo.s64 	%rd191, %rd329, %rd548, %rd183;
	mul.wide.u32 	%rd330, %r33, 8;
	add.s64 	%rd331, %rd2, %rd330;
	ld.global.u64 	%rd192, [%rd331];
	or.b64  	%rd332, %rd547, %rd192;
	and.b64  	%rd333, %rd332, -4294967296;
	setp.ne.s64 	%p13, %rd333, 0;
	@%p13 bra 	$L__BB20_82;
	cvt.u32.u64 	%r94, %rd192;
	cvt.u32.u64 	%r95, %rd547;
	div.u32 	%r96, %r95, %r94;
	mul.lo.s32 	%r97, %r96, %r94;
	sub.s32 	%r98, %r95, %r97;
	cvt.u64.u32 	%rd564, %r96;
	cvt.u64.u32 	%rd550, %r98;
	bra.uni 	$L__BB20_83;
$L__BB20_82:
	div.s64 	%rd564, %rd547, %rd192;
	mul.lo.s64 	%rd334, %rd564, %rd192;
	sub.s64 	%rd550, %rd547, %rd334;
$L__BB20_83:
	add.s64 	%rd336, %rd1, %rd330;
	ld.global.u64 	%rd337, [%rd336];
	mad.lo.s64 	%rd338, %rd337, %rd550, %rd191;
	shl.b64 	%rd339, %rd338, 1;
	add.s64 	%rd573, %rd573, %rd339;
	add.s32 	%r211, %r211, -8;
	add.s32 	%r210, %r210, 8;
	setp.ne.s32 	%p14, %r210, 0;
	@%p14 bra 	$L__BB20_59;
	add.s32 	%r213, %r211, 3;
$L__BB20_85:
	setp.eq.s32 	%p15, %r25, 0;
	@%p15 bra 	$L__BB20_114;
	and.b32  	%r41, %r23, 3;
	setp.lt.u32 	%p16, %r25, 4;
	@%p16 bra 	$L__BB20_100;
	mul.wide.u32 	%rd341, %r213, 8;
	add.s64 	%rd342, %rd2, %rd341;
	ld.global.u64 	%rd203, [%rd342];
	or.b64  	%rd343, %rd564, %rd203;
	and.b64  	%rd344, %rd343, -4294967296;
	setp.ne.s64 	%p17, %rd344, 0;
	@%p17 bra 	$L__BB20_89;
	cvt.u32.u64 	%r99, %rd203;
	cvt.u32.u64 	%r100, %rd564;
	div.u32 	%r101, %r100, %r99;
	mul.lo.s32 	%r102, %r101, %r99;
	sub.s32 	%r103, %r100, %r102;
	cvt.u64.u32 	%rd554, %r101;
	cvt.u64.u32 	%rd555, %r103;
	bra.uni 	$L__BB20_90;
$L__BB20_89:
	div.s64 	%rd554, %rd564, %rd203;
	mul.lo.s64 	%rd345, %rd554, %rd203;
	sub.s64 	%rd555, %rd564, %rd345;
$L__BB20_90:
	add.s64 	%rd347, %rd1, %rd341;
	ld.global.u64 	%rd348, [%rd347];
	mul.lo.s64 	%rd210, %rd348, %rd555;
	add.s32 	%r42, %r213, -1;
	mul.wide.u32 	%rd349, %r42, 8;
	add.s64 	%rd350, %rd2, %rd349;
	ld.global.u64 	%rd211, [%rd350];
	or.b64  	%rd351, %rd554, %rd211;
	and.b64  	%rd352, %rd351, -4294967296;
	setp.ne.s64 	%p18, %rd352, 0;
	@%p18 bra 	$L__BB20_92;
	cvt.u32.u64 	%r104, %rd211;
	cvt.u32.u64 	%r105, %rd554;
	div.u32 	%r106, %r105, %r104;
	mul.lo.s32 	%r107, %r106, %r104;
	sub.s32 	%r108, %r105, %r107;
	cvt.u64.u32 	%rd556, %r106;
	cvt.u64.u32 	%rd557, %r108;
	bra.uni 	$L__BB20_93;
$L__BB20_92:
	div.s64 	%rd556, %rd554, %rd211;
	mul.lo.s64 	%rd353, %rd556, %rd211;
	sub.s64 	%rd557, %rd554, %rd353;
$L__BB20_93:
	add.s64 	%rd355, %rd1, %rd349;
	ld.global.u64 	%rd356, [%rd355];
	mad.lo.s64 	%rd218, %rd356, %rd557, %rd210;
	add.s32 	%r43, %r213, -2;
	mul.wide.u32 	%rd357, %r43, 8;
	add.s64 	%rd358, %rd2, %rd357;
	ld.global.u64 	%rd219, [%rd358];
	or.b64  	%rd359, %rd556, %rd219;
	and.b64  	%rd360, %rd359, -4294967296;
	setp.ne.s64 	%p19, %rd360, 0;
	@%p19 bra 	$L__BB20_95;
	cvt.u32.u64 	%r109, %rd219;
	cvt.u32.u64 	%r110, %rd556;
	div.u32 	%r111, %r110, %r109;
	mul.lo.s32 	%r112, %r111, %r109;
	sub.s32 	%r113, %r110, %r112;
	cvt.u64.u32 	%rd558, %r111;
	cvt.u64.u32 	%rd559, %r113;
	bra.uni 	$L__BB20_96;
$L__BB20_95:
	div.s64 	%rd558, %rd556, %rd219;
	mul.lo.s64 	%rd361, %rd558, %rd219;
	sub.s64 	%rd559, %rd556, %rd361;
$L__BB20_96:
	add.s64 	%rd363, %rd1, %rd357;
	ld.global.u64 	%rd364, [%rd363];
	mad.lo.s64 	%rd226, %rd364, %rd559, %rd218;
	add.s32 	%r44, %r213, -3;
	mul.wide.u32 	%rd365, %r44, 8;
	add.s64 	%rd366, %rd2, %rd365;
	ld.global.u64 	%rd227, [%rd366];
	or.b64  	%rd367, %rd558, %rd227;
	and.b64  	%rd368, %rd367, -4294967296;
	setp.ne.s64 	%p20, %rd368, 0;
	@%p20 bra 	$L__BB20_98;
	cvt.u32.u64 	%r114, %rd227;
	cvt.u32.u64 	%r115, %rd558;
	div.u32 	%r116, %r115, %r114;
	mul.lo.s32 	%r117, %r116, %r114;
	sub.s32 	%r118, %r115, %r117;
	cvt.u64.u32 	%rd564, %r116;
	cvt.u64.u32 	%rd561, %r118;
	bra.uni 	$L__BB20_99;
$L__BB20_98:
	div.s64 	%rd564, %rd558, %rd227;
	mul.lo.s64 	%rd369, %rd564, %rd227;
	sub.s64 	%rd561, %rd558, %rd369;
$L__BB20_99:
	add.s64 	%rd371, %rd1, %rd365;
	ld.global.u64 	%rd372, [%rd371];
	mad.lo.s64 	%rd373, %rd372, %rd561, %rd226;
	shl.b64 	%rd374, %rd373, 1;
	add.s64 	%rd573, %rd573, %rd374;
	add.s32 	%r213, %r213, -4;
$L__BB20_100:
	setp.eq.s32 	%p21, %r41, 0;
	@%p21 bra 	$L__BB20_114;
	setp.eq.s32 	%p22, %r41, 1;
	@%p22 bra 	$L__BB20_109;
	mul.wide.u32 	%rd376, %r213, 8;
	add.s64 	%rd377, %rd2, %rd376;
	ld.global.u64 	%rd238, [%rd377];
	or.b64  	%rd378, %rd564, %rd238;
	and.b64  	%rd379, %rd378, -4294967296;
	setp.ne.s64 	%p23, %rd379, 0;
	@%p23 bra 	$L__BB20_104;
	cvt.u32.u64 	%r119, %rd238;
	cvt.u32.u64 	%r120, %rd564;
	div.u32 	%r121, %r120, %r119;
	mul.lo.s32 	%r122, %r121, %r119;
	sub.s32 	%r123, %r120, %r122;
	cvt.u64.u32 	%rd565, %r121;
	cvt.u64.u32 	%rd566, %r123;
	bra.uni 	$L__BB20_105;
$L__BB20_104:
	div.s64 	%rd565, %rd564, %rd238;
	mul.lo.s64 	%rd380, %rd565, %rd238;
	sub.s64 	%rd566, %rd564, %rd380;
$L__BB20_105:
	add.s64 	%rd382, %rd1, %rd376;
	ld.global.u64 	%rd383, [%rd382];
	mul.lo.s64 	%rd245, %rd383, %rd566;
	add.s32 	%r47, %r213, -1;
	mul.wide.u32 	%rd384, %r47, 8;
	add.s64 	%rd385, %rd2, %rd384;
	ld.global.u64 	%rd246, [%rd385];
	or.b64  	%rd386, %rd565, %rd246;
	and.b64  	%rd387, %rd386, -4294967296;
	setp.ne.s64 	%p24, %rd387, 0;
	@%p24 bra 	$L__BB20_107;
	cvt.u32.u64 	%r124, %rd246;
	cvt.u32.u64 	%r125, %rd565;
	div.u32 	%r126, %r125, %r124;
	mul.lo.s32 	%r127, %r126, %r124;
	sub.s32 	%r128, %r125, %r127;
	cvt.u64.u32 	%rd564, %r126;
	cvt.u64.u32 	%rd568, %r128;
	bra.uni 	$L__BB20_108;
$L__BB20_107:
	div.s64 	%rd564, %rd565, %rd246;
	mul.lo.s64 	%rd388, %rd564, %rd246;
	sub.s64 	%rd568, %rd565, %rd388;
$L__BB20_108:
	add.s64 	%rd390, %rd1, %rd384;
	ld.global.u64 	%rd391, [%rd390];
	mad.lo.s64 	%rd392, %rd391, %rd568, %rd245;
	shl.b64 	%rd393, %rd392, 1;
	add.s64 	%rd573, %rd573, %rd393;
	add.s32 	%r213, %r213, -2;
$L__BB20_109:
	and.b32  	%r129, %r23, 1;
	setp.eq.b32 	%p25, %r129, 1;
	not.pred 	%p26, %p25;
	@%p26 bra 	$L__BB20_114;
	mul.wide.u32 	%rd394, %r213, 8;
	add.s64 	%rd395, %rd2, %rd394;
	ld.global.u64 	%rd257, [%rd395];
	or.b64  	%rd396, %rd564, %rd257;
	and.b64  	%rd397, %rd396, -4294967296;
	setp.ne.s64 	%p27, %rd397, 0;
	@%p27 bra 	$L__BB20_112;
	cvt.u32.u64 	%r130, %rd257;
	cvt.u32.u64 	%r131, %rd564;
	rem.u32 	%r132, %r131, %r130;
	cvt.u64.u32 	%rd572, %r132;
	bra.uni 	$L__BB20_113;
$L__BB20_112:
	rem.s64 	%rd572, %rd564, %rd257;
$L__BB20_113:
	add.s64 	%rd399, %rd1, %rd394;
	ld.global.u64 	%rd400, [%rd399];
	mul.lo.s64 	%rd401, %rd400, %rd572;
	shl.b64 	%rd402, %rd401, 1;
	add.s64 	%rd573, %rd573, %rd402;
$L__BB20_114:
	ld.global.u16 	%rs2, [%rd573];
	mul.lo.s16 	%rs3, %rs2, %rs2;
	st.shared.u16 	[%r5], %rs3;
$L__BB20_115:
	bar.sync 	0;
	setp.lt.u32 	%p49, %r215, 66;
	@%p49 bra 	$L__BB20_119;
$L__BB20_116:
	shr.u32 	%r51, %r215, 1;
	setp.ge.u32 	%p50, %r1, %r51;
	@%p50 bra 	$L__BB20_118;
	ld.shared.u16 	%rs6, [%r5];
	and.b32  	%r204, %r215, 2046;
	add.s32 	%r205, %r5, %r204;
	ld.shared.u16 	%rs7, [%r205];
	add.s16 	%rs8, %rs7, %rs6;
	st.shared.u16 	[%r5], %rs8;
$L__BB20_118:
	bar.sync 	0;
	setp.gt.u32 	%p51, %r215, 131;
	mov.u32 	%r215, %r51;
	@%p51 bra 	$L__BB20_116;
$L__BB20_119:
	setp.gt.u32 	%p52, %r1, 31;
	@%p52 bra 	$L__BB20_122;
	ld.volatile.shared.u16 	%rs9, [%r5];
	ld.volatile.shared.u16 	%rs10, [%r5+64];
	add.s16 	%rs11, %rs10, %rs9;
	st.volatile.shared.u16 	[%r5], %rs11;
	ld.volatile.shared.u16 	%rs12, [%r5];
	ld.volatile.shared.u16 	%rs13, [%r5+32];
	add.s16 	%rs14, %rs13, %rs12;
	st.volatile.shared.u16 	[%r5], %rs14;
	ld.volatile.shared.u16 	%rs15, [%r5];
	ld.volatile.shared.u16 	%rs16, [%r5+16];
	add.s16 	%rs17, %rs16, %rs15;
	st.volatile.shared.u16 	[%r5], %rs17;
	ld.volatile.shared.u16 	%rs18, [%r5];
	ld.volatile.shared.u16 	%rs19, [%r5+8];
	add.s16 	%rs20, %rs19, %rs18;
	st.volatile.shared.u16 	[%r5], %rs20;
	ld.volatile.shared.u16 	%rs21, [%r5];
	ld.volatile.shared.u16 	%rs22, [%r5+4];
	add.s16 	%rs23, %rs22, %rs21;
	st.volatile.shared.u16 	[%r5], %rs23;
	ld.volatile.shared.u16 	%rs24, [%r5];
	ld.volatile.shared.u16 	%rs25, [%r5+2];
	add.s16 	%rs26, %rs25, %rs24;
	st.volatile.shared.u16 	[%r5], %rs26;
	setp.ne.s32 	%p53, %r1, 0;
	@%p53 bra 	$L__BB20_122;
	ld.param.u64 	%rd488, [contiguous_sum_square2_i16_param_8];
	ld.param.u64 	%rd487, [contiguous_sum_square2_i16_param_0];
	ld.shared.u16 	%rs27, [sum_squaresdata_i16];
	cvt.u64.u32 	%rd482, %r2;
	mad.lo.s64 	%rd483, %rd488, %rd4, %rd482;
	cvta.to.global.u64 	%rd484, %rd487;
	shl.b64 	%rd485, %rd483, 1;
	add.s64 	%rd486, %rd484, %rd485;
	st.global.u16 	[%rd486], %rs27;
$L__BB20_122:
	ret;

}
	// .globl	contiguous_sum_square22_i16
.visible .entry contiguous_sum_square22_i16(
	.param .u64 .ptr .align 1 contiguous_sum_square22_i16_param_0,
	.param .u64 .ptr .align 1 contiguous_sum_square22_i16_param_1,
	.param .u64 contiguous_sum_square22_i16_param_2,
	.param .u64 contiguous_sum_square22_i16_param_3,
	.param .u64 contiguous_sum_square22_i16_param_4,
	.param .u64 contiguous_sum_square22_i16_param_5
)
{
	.reg .pred 	%p<9>;
	.reg .b16 	%rs<28>;
	.reg .b32 	%r<17>;
	.reg .b64 	%rd<28>;

	ld.param.u64 	%rd5, [contiguous_sum_square22_i16_param_0];
	ld.param.u64 	%rd8, [contiguous_sum_square22_i16_param_1];
	ld.param.u64 	%rd9, [contiguous_sum_square22_i16_param_2];
	ld.param.u64 	%rd6, [contiguous_sum_square22_i16_param_3];
	ld.param.u64 	%rd10, [contiguous_sum_square22_i16_param_4];
	ld.param.u64 	%rd7, [contiguous_sum_square22_i16_param_5];
	cvta.to.global.u64 	%rd1, %rd8;
	mov.u32 	%r1, %tid.x;
	mov.u32 	%r2, %ctaid.x;
	mov.u32 	%r16, %ntid.x;
	mul.lo.s32 	%r8, %r2, %r16;
	shl.b32 	%r9, %r8, 1;
	add.s32 	%r4, %r9, %r1;
	shl.b32 	%r10, %r1, 1;
	mov.u32 	%r11, sum_squaresdata_i16;
	add.s32 	%r5, %r11, %r10;
	mov.b16 	%rs1, 0;
	st.shared.u16 	[%r5], %rs1;
	mov.u32 	%r12, %ctaid.y;
	cvt.u64.u32 	%rd11, %r12;
	add.s64 	%rd2, %rd9, %rd11;
	setp.ge.u64 	%p1, %rd2, %rd10;
	@%p1 bra 	$L__BB21_12;
	add.s32 	%r13, %r4, %r16;
	cvt.u64.u32 	%rd3, %r13;
	setp.le.u64 	%p2, %rd6, %rd3;
	@%p2 bra 	$L__BB21_3;
	cvt.u64.u32 	%rd15, %r4;
	mul.lo.s64 	%rd16, %rd2, %rd6;
	add.s64 	%rd17, %rd16, %rd15;
	shl.b64 	%rd18, %rd17, 1;
	add.s64 	%rd19, %rd1, %rd18;
	ld.global.u16 	%rs3, [%rd19];
	add.s64 	%rd20, %rd16, %rd3;
	shl.b64 	%rd21, %rd20, 1;
	add.s64 	%rd22, %rd1, %rd21;
	ld.global.u16 	%rs4, [%rd22];
	add.s16 	%rs5, %rs4, %rs3;
	st.shared.u16 	[%r5], %rs5;
	bra.uni 	$L__BB21_5;
$L__BB21_3:
	cvt.u64.u32 	%rd4, %r4;
	setp.le.u64 	%p3, %rd6, %rd4;
	@%p3 bra 	$L__BB21_5;
	mad.lo.s64 	%rd12, %rd2, %rd6, %rd4;
	shl.b64 	%rd13, %rd12, 1;
	add.s64 	%rd14, %rd1, %rd13;
	ld.global.u16 	%rs2, [%rd14];
	st.shared.u16 	[%r5], %rs2;
$L__BB21_5:
	bar.sync 	0;
	setp.lt.u32 	%p4, %r16, 66;
	@%p4 bra 	$L__BB21_9;
$L__BB21_6:
	shr.u32 	%r7, %r16, 1;
	setp.ge.u32 	%p5, %r1, %r7;
	@%p5 bra 	$L__BB21_8;
	ld.shared.u16 	%rs6, [%r5];
	and.b32  	%r14, %r16, 2046;
	add.s32 	%r15, %r5, %r14;
	ld.shared.u16 	%rs7, [%r15];
	add.s16 	%rs8, %rs7, %rs6;
	st.shared.u16 	[%r5], %rs8;
$L__BB21_8:
	bar.sync 	0;
	setp.gt.u32 	%p6, %r16, 131;
	mov.u32 	%r16, %r7;
	@%p6 bra 	$L__BB21_6;
$L__BB21_9:
	setp.gt.u32 	%p7, %r1, 31;
	@%p7 bra 	$L__BB21_12;
	ld.volatile.shared.u16 	%rs9, [%r5];
	ld.volatile.shared.u16 	%rs10, [%r5+64];
	add.s16 	%rs11, %rs10, %rs9;
	st.volatile.shared.u16 	[%r5], %rs11;
	ld.volatile.shared.u16 	%rs12, [%r5];
	ld.volatile.shared.u16 	%rs13, [%r5+32];
	add.s16 	%rs14, %rs13, %rs12;
	st.volatile.shared.u16 	[%r5], %rs14;
	ld.volatile.shared.u16 	%rs15, [%r5];
	ld.volatile.shared.u16 	%rs16, [%r5+16];
	add.s16 	%rs17, %rs16, %rs15;
	st.volatile.shared.u16 	[%r5], %rs17;
	ld.volatile.shared.u16 	%rs18, [%r5];
	ld.volatile.shared.u16 	%rs19, [%r5+8];
	add.s16 	%rs20, %rs19, %rs18;
	st.volatile.shared.u16 	[%r5], %rs20;
	ld.volatile.shared.u16 	%rs21, [%r5];
	ld.volatile.shared.u16 	%rs22, [%r5+4];
	add.s16 	%rs23, %rs22, %rs21;
	st.volatile.shared.u16 	[%r5], %rs23;
	ld.volatile.shared.u16 	%rs24, [%r5];
	ld.volatile.shared.u16 	%rs25, [%r5+2];
	add.s16 	%rs26, %rs25, %rs24;
	st.volatile.shared.u16 	[%r5], %rs26;
	setp.ne.s32 	%p8, %r1, 0;
	@%p8 bra 	$L__BB21_12;
	ld.shared.u16 	%rs27, [sum_squaresdata_i16];
	cvt.u64.u32 	%rd23, %r2;
	mad.lo.s64 	%rd24, %rd7, %rd2, %rd23;
	cvta.to.global.u64 	%rd25, %rd5;
	shl.b64 	%rd26, %rd24, 1;
	add.s64 	%rd27, %rd25, %rd26;
	st.global.u16 	[%rd27], %rs27;
$L__BB21_12:
	ret;

}
	// .globl	contiguous_sum_square3_i16
.visible .entry contiguous_sum_square3_i16(
	.param .u64 .ptr .align 1 contiguous_sum_square3_i16_param_0,
	.param .u64 .ptr .align 1 contiguous_sum_square3_i16_param_1,
	.param .u64 .ptr .align 1 contiguous_sum_square3_i16_param_2,
	.param .u64 .ptr .align 1 contiguous_sum_square3_i16_param_3,
	.param .u64 contiguous_sum_square3_i16_param_4,
	.param .u64 contiguous_sum_square3_i16_param_5,
	.param .u64 contiguous_sum_square3_i16_param_6
)
{
	.reg .pred 	%p<38>;
	.reg .b16 	%rs<57>;
	.reg .b32 	%r<204>;
	.reg .b64 	%rd<308>;

	ld.param.u64 	%rd144, [contiguous_sum_square3_i16_param_0];
	ld.param.u64 	%rd145, [contiguous_sum_square3_i16_param_1];
	ld.param.u64 	%rd148, [contiguous_sum_square3_i16_param_2];
	ld.param.u64 	%rd149, [contiguous_sum_square3_i16_param_3];
	ld.param.u64 	%rd146, [contiguous_sum_square3_i16_param_4];
	ld.param.u64 	%rd147, [contiguous_sum_square3_i16_param_5];
	ld.param.u64 	%rd150, [contiguous_sum_square3_i16_param_6];
	cvta.to.global.u64 	%rd1, %rd149;
	cvta.to.global.u64 	%rd2, %rd148;
	mov.u32 	%r1, %tid.y;
	mov.u32 	%r2, %ntid.x;
	mov.u32 	%r3, %tid.x;
	mad.lo.s32 	%r64, %r1, %r2, %r3;
	mov.u32 	%r65, %ctaid.x;
	mad.lo.s32 	%r66, %r65, %r2, %r3;
	mov.u32 	%r4, %ctaid.y;
	mov.u32 	%r5, %ntid.y;
	mad.lo.s32 	%r67, %r4, %r5, %r1;
	shl.b32 	%r68, %r64, 1;
	mov.u32 	%r69, sum_squaresdata_i16;
	add.s32 	%r7, %r69, %r68;
	mov.b16 	%rs16, 0;
	st.shared.u16 	[%r7], %rs16;
	cvt.u64.u32 	%rd3, %r66;
	setp.le.u64 	%p1, %rd147, %rd3;
	cvt.u64.u32 	%rd152, %r67;
	setp.le.u64 	%p2, %rd150, %rd152;
	or.pred  	%p3, %p1, %p2;
	@%p3 bra 	$L__BB22_76;
	cvt.u32.u64 	%r70, %rd3;
	cvt.u32.u64 	%r71, %rd147;
	mad.lo.s32 	%r194, %r67, %r71, %r70;
	cvt.u32.u64 	%r9, %rd146;
	add.s32 	%r193, %r9, -1;
	setp.lt.s32 	%p4, %r193, 0;
	mov.b64 	%rd307, 0;
	@%p4 bra 	$L__BB22_59;
	setp.lt.u32 	%p5, %r193, 7;
	mov.b64 	%rd307, 0;
	@%p5 bra 	$L__BB22_30;
	add.s32 	%r189, %r9, -4;
	and.b32  	%r72, %r9, -8;
	neg.s32 	%r188, %r72;
	mov.b64 	%rd307, 0;
$L__BB22_4:
	.pragma "nounroll";
	add.s32 	%r16, %r189, 3;
	cvt.u64.u32 	%rd5, %r194;
	mul.wide.u32 	%rd157, %r16, 8;
	add.s64 	%rd158, %rd2, %rd157;
	ld.global.u64 	%rd6, [%rd158];
	and.b64  	%rd159, %rd6, -4294967296;
	setp.ne.s64 	%p6, %rd159, 0;
	@%p6 bra 	$L__BB22_6;
	cvt.u32.u64 	%r73, %rd6;
	cvt.u32.u64 	%r74, %rd5;
	div.u32 	%r75, %r74, %r73;
	mul.lo.s32 	%r76, %r75, %r73;
	sub.s32 	%r77, %r74, %r76;
	cvt.u64.u32 	%rd272, %r75;
	cvt.u64.u32 	%rd273, %r77;
	bra.uni 	$L__BB22_7;
$L__BB22_6:
	div.s64 	%rd272, %rd5, %rd6;
	mul.lo.s64 	%rd160, %rd272, %rd6;
	sub.s64 	%rd273, %rd5, %rd160;
$L__BB22_7:
	mul.wide.u32 	%rd161, %r16, 8;
	add.s64 	%rd162, %rd1, %rd161;
	ld.global.u64 	%rd163, [%rd162];
	mad.lo.s64 	%rd13, %rd163, %rd273, %rd307;
	add.s32 	%r17, %r189, 2;
	and.b64  	%rd14, %rd272, 4294967295;
	mul.wide.u32 	%rd164, %r17, 8;
	add.s64 	%rd165, %rd2, %rd164;
	ld.global.u64 	%rd15, [%rd165];
	and.b64  	%rd166, %rd15, -4294967296;
	setp.ne.s64 	%p7, %rd166, 0;
	@%p7 bra 	$L__BB22_9;
	cvt.u32.u64 	%r78, %rd15;
	cvt.u32.u64 	%r79, %rd14;
	div.u32 	%r80, %r79, %r78;
	mul.lo.s32 	%r81, %r80, %r78;
	sub.s32 	%r82, %r79, %r81;
	cvt.u64.u32 	%rd274, %r80;
	cvt.u64.u32 	%rd275, %r82;
	bra.uni 	$L__BB22_10;
$L__BB22_9:
	div.s64 	%rd274, %rd14, %rd15;
	mul.lo.s64 	%rd167, %rd274, %rd15;
	sub.s64 	%rd275, %rd14, %rd167;
$L__BB22_10:
	mul.wide.u32 	%rd168, %r17, 8;
	add.s64 	%rd169, %rd1, %rd168;
	ld.global.u64 	%rd170, [%rd169];
	mad.lo.s64 	%rd22, %rd170, %rd275, %rd13;
	add.s32 	%r18, %r189, 1;
	and.b64  	%rd23, %rd274, 4294967295;
	mul.wide.u32 	%rd171, %r18, 8;
	add.s64 	%rd172, %rd2, %rd171;
	ld.global.u64 	%rd24, [%rd172];
	and.b64  	%rd173, %rd24, -4294967296;
	setp.ne.s64 	%p8, %rd173, 0;
	@%p8 bra 	$L__BB22_12;
	cvt.u32.u64 	%r83, %rd24;
	cvt.u32.u64 	%r84, %rd23;
	div.u32 	%r85, %r84, %r83;
	mul.lo.s32 	%r86, %r85, %r83;
	sub.s32 	%r87, %r84, %r86;
	cvt.u64.u32 	%rd276, %r85;
	cvt.u64.u32 	%rd277, %r87;
	bra.uni 	$L__BB22_13;
$L__BB22_12:
	div.s64 	%rd276, %rd23, %rd24;
	mul.lo.s64 	%rd174, %rd276, %rd24;
	sub.s64 	%rd277, %rd23, %rd174;
$L__BB22_13:
	mul.wide.u32 	%rd175, %r18, 8;
	add.s64 	%rd176, %rd1, %rd175;
	ld.global.u64 	%rd177, [%rd176];
	mad.lo.s64 	%rd31, %rd177, %rd277, %rd22;
	and.b64  	%rd32, %rd276, 4294967295;
	mul.wide.u32 	%rd178, %r189, 8;
	add.s64 	%rd179, %rd2, %rd178;
	ld.global.u64 	%rd33, [%rd179];
	and.b64  	%rd180, %rd33, -4294967296;
	setp.ne.s64 	%p9, %rd180, 0;
	@%p9 bra 	$L__BB22_15;
	cvt.u32.u64 	%r88, %rd33;
	cvt.u32.u64 	%r89, %rd32;
	div.u32 	%r90, %r89, %r88;
	mul.lo.s32 	%r91, %r90, %r88;
	sub.s32 	%r92, %r89, %r91;
	cvt.u64.u32 	%rd278, %r90;
	cvt.u64.u32 	%rd279, %r92;
	bra.uni 	$L__BB22_16;
$L__BB22_15:
	div.s64 	%rd278, %rd32, %rd33;
	mul.lo.s64 	%rd181, %rd278, %rd33;
	sub.s64 	%rd279, %rd32, %rd181;
$L__BB22_16:
	mul.wide.u32 	%rd182, %r189, 8;
	add.s64 	%rd183, %rd1, %rd182;
	ld.global.u64 	%rd184, [%rd183];
	mad.lo.s64 	%rd40, %rd184, %rd279, %rd31;
	add.s32 	%r19, %r189, -1;
	and.b64  	%rd41, %rd278, 4294967295;
	mul.wide.u32 	%rd185, %r19, 8;
	add.s64 	%rd186, %rd2, %rd185;
	ld.global.u64 	%rd42, [%rd186];
	and.b64  	%rd187, %rd42, -4294967296;
	setp.ne.s64 	%p10, %rd187, 0;
	@%p10 bra 	$L__BB22_18;
	cvt.u32.u64 	%r93, %rd42;
	cvt.u32.u64 	%r94, %rd41;
	div.u32 	%r95, %r94, %r93;
	mul.lo.s32 	%r96, %r95, %r93;
	sub.s32 	%r97, %r94, %r96;
	cvt.u64.u32 	%rd280, %r95;
	cvt.u64.u32 	%rd281, %r97;
	bra.uni 	$L__BB22_19;
$L__BB22_18:
	div.s64 	%rd280, %rd41, %rd42;
	mul.lo.s64 	%rd188, %rd280, %rd42;
	sub.s64 	%rd281, %rd41, %rd188;
$L__BB22_19:
	mul.wide.u32 	%rd189, %r19, 8;
	add.s64 	%rd190, %rd1, %rd189;
	ld.global.u64 	%rd191, [%rd190];
	mad.lo.s64 	%rd49, %rd191, %rd281, %rd40;
	add.s32 	%r20, %r189, -2;
	and.b64  	%rd50, %rd280, 4294967295;
	mul.wide.u32 	%rd192, %r20, 8;
	add.s64 	%rd193, %rd2, %rd192;
	ld.global.u64 	%rd51, [%rd193];
	and.b64  	%rd194, %rd51, -4294967296;
	setp.ne.s64 	%p11, %rd194, 0;
	@%p11 bra 	$L__BB22_21;
	cvt.u32.u64 	%r98, %rd51;
	cvt.u32.u64 	%r99, %rd50;
	div.u32 	%r100, %r99, %r98;
	mul.lo.s32 	%r101, %r100, %r98;
	sub.s32 	%r102, %r99, %r101;
	cvt.u64.u32 	%rd282, %r100;
	cvt.u64.u32 	%rd283, %r102;
	bra.uni 	$L__BB22_22;
$L__BB22_21:
	div.s64 	%rd282, %rd50, %rd51;
	mul.lo.s64 	%rd195, %rd282, %rd51;
	sub.s64 	%rd283, %rd50, %rd195;
$L__BB22_22:
	mul.wide.u32 	%rd196, %r20, 8;
	add.s64 	%rd197, %rd1, %rd196;
	ld.global.u64 	%rd198, [%rd197];
	mad.lo.s64 	%rd58, %rd198, %rd283, %rd49;
	add.s32 	%r21, %r189, -3;
	and.b64  	%rd59, %rd282, 4294967295;
	mul.wide.u32 	%rd199, %r21, 8;
	add.s64 	%rd200, %rd2, %rd199;
	ld.global.u64 	%rd60, [%rd200];
	and.b64  	%rd201, %rd60, -4294967296;
	setp.ne.s64 	%p12, %rd201, 0;
	@%p12 bra 	$L__BB22_24;
	cvt.u32.u64 	%r103, %rd60;
	cvt.u32.u64 	%r104, %rd59;
	div.u32 	%r105, %r104, %r103;
	mul.lo.s32 	%r106, %r105, %r103;
	sub.s32 	%r107, %r104, %r106;
	cvt.u64.u32 	%rd284, %r105;
	cvt.u64.u32 	%rd285, %r107;
	bra.uni 	$L__BB22_25;
$L__BB22_24:
	div.s64 	%rd284, %rd59, %rd60;
	mul.lo.s64 	%rd202, %rd284, %rd60;
	sub.s64 	%rd285, %rd59, %rd202;
$L__BB22_25:
	mul.wide.u32 	%rd203, %r21, 8;
	add.s64 	%rd204, %rd1, %rd203;
	ld.global.u64 	%rd205, [%rd204];
	mad.lo.s64 	%rd67, %rd205, %rd285, %rd58;
	and.b64  	%rd68, %rd284, 4294967295;
	add.s32 	%r108, %r189, -4;
	mul.wide.u32 	%rd206, %r108, 8;
	add.s64 	%rd207, %rd2, %rd206;
	ld.global.u64 	%rd69, [%rd207];
	and.b64  	%rd208, %rd69, -4294967296;
	setp.ne.s64 	%p13, %rd208, 0;
	@%p13 bra 	$L__BB22_27;
	cvt.u32.u64 	%r109, %rd69;
	cvt.u32.u64 	%r110, %rd68;
	div.u32 	%r111, %r110, %r109;
	mul.lo.s32 	%r112, %r111, %r109;
	sub.s32 	%r113, %r110, %r112;
	cvt.u64.u32 	%rd286, %r111;
	cvt.u64.u32 	%rd287, %r113;
	bra.uni 	$L__BB22_28;
$L__BB22_27:
	div.s64 	%rd286, %rd68, %rd69;
	mul.lo.s64 	%rd209, %rd286, %rd69;
	sub.s64 	%rd287, %rd68, %rd209;
$L__BB22_28:
	mul.wide.u32 	%rd210, %r108, 8;
	add.s64 	%rd211, %rd1, %rd210;
	ld.global.u64 	%rd212, [%rd211];
	mad.lo.s64 	%rd307, %rd212, %rd287, %rd67;
	cvt.u32.u64 	%r194, %rd286;
	add.s32 	%r189, %r189, -8;
	add.s32 	%r188, %r188, 8;
	setp.ne.s32 	%p14, %r188, 0;
	@%p14 bra 	$L__BB22_4;
	add.s32 	%r193, %r189, 3;
$L__BB22_30:
	and.b32  	%r28, %r9, 7;
	setp.eq.s32 	%p15, %r28, 0;
	@%p15 bra 	$L__BB22_59;
	and.b32  	%r29, %r9, 3;
	setp.lt.u32 	%p16, %r28, 4;
	@%p16 bra 	$L__BB22_45;
	cvt.u64.u32 	%rd79, %r194;
	mul.wide.u32 	%rd214, %r193, 8;
	add.s64 	%rd215, %rd2, %rd214;
	ld.global.u64 	%rd80, [%rd215];
	and.b64  	%rd216, %rd80, -4294967296;
	setp.ne.s64 	%p17, %rd216, 0;
	@%p17 bra 	$L__BB22_34;
	cvt.u32.u64 	%r115, %rd80;
	cvt.u32.u64 	%r116, %rd79;
	div.u32 	%r117, %r116, %r115;
	mul.lo.s32 	%r118, %r117, %r115;
	sub.s32 	%r119, %r116, %r118;
	cvt.u64.u32 	%rd290, %r117;
	cvt.u64.u32 	%rd291, %r119;
	bra.uni 	$L__BB22_35;
$L__BB22_34:
	div.s64 	%rd290, %rd79, %rd80;
	mul.lo.s64 	%rd217, %rd290, %rd80;
	sub.s64 	%rd291, %rd79, %rd217;
$L__BB22_35:
	mul.wide.u32 	%rd218, %r193, 8;
	add.s64 	%rd219, %rd1, %rd218;
	ld.global.u64 	%rd220, [%rd219];
	mad.lo.s64 	%rd87, %rd220, %rd291, %rd307;
	add.s32 	%r30, %r193, -1;
	and.b64  	%rd88, %rd290, 4294967295;
	mul.wide.u32 	%rd221, %r30, 8;
	add.s64 	%rd222, %rd2, %rd221;
	ld.global.u64 	%rd89, [%rd222];
	and.b64  	%rd223, %rd89, -4294967296;
	setp.ne.s64 	%p18, %rd223, 0;
	@%p18 bra 	$L__BB22_37;
	cvt.u32.u64 	%r120, %rd89;
	cvt.u32.u64 	%r121, %rd88;
	div.u32 	%r122, %r121, %r120;
	mul.lo.s32 	%r123, %r122, %r120;
	sub.s32 	%r124, %r121, %r123;
	cvt.u64.u32 	%rd292, %r122;
	cvt.u64.u32 	%rd293, %r124;
	bra.uni 	$L__BB22_38;
$L__BB22_37:
	div.s64 	%rd292, %rd88, %rd89;
	mul.lo.s64 	%rd224, %rd292, %rd89;
	sub.s64 	%rd293, %rd88, %rd224;
$L__BB22_38:
	mul.wide.u32 	%rd225, %r30, 8;
	add.s64 	%rd226, %rd1, %rd225;
	ld.global.u64 	%rd227, [%rd226];
	mad.lo.s64 	%rd96, %rd227, %rd293, %rd87;
	add.s32 	%r31, %r193, -2;
	and.b64  	%rd97, %rd292, 4294967295;
	mul.wide.u32 	%rd228, %r31, 8;
	add.s64 	%rd229, %rd2, %rd228;
	ld.global.u64 	%rd98, [%rd229];
	and.b64  	%rd230, %rd98, -4294967296;
	setp.ne.s64 	%p19, %rd230, 0;
	@%p19 bra 	$L__BB22_40;
	cvt.u32.u64 	%r125, %rd98;
	cvt.u32.u64 	%r126, %rd97;
	div.u32 	%r127, %r126, %r125;
	mul.lo.s32 	%r128, %r127, %r125;
	sub.s32 	%r129, %r126, %r128;
	cvt.u64.u32 	%rd294, %r127;
	cvt.u64.u32 	%rd295, %r129;
	bra.uni 	$L__BB22_41;
$L__BB22_40:
	div.s64 	%rd294, %rd97, %rd98;
	mul.lo.s64 	%rd231, %rd294, %rd98;
	sub.s64 	%rd295, %rd97, %rd231;
$L__BB22_41:
	mul.wide.u32 	%rd232, %r31, 8;
	add.s64 	%rd233, %rd1, %rd232;
	ld.global.u64 	%rd234, [%rd233];
	mad.lo.s64 	%rd105, %rd234, %rd295, %rd96;
	add.s32 	%r32, %r193, -3;
	and.b64  	%rd106, %rd294, 4294967295;
	mul.wide.u32 	%rd235, %r32, 8;
	add.s64 	%rd236, %rd2, %rd235;
	ld.global.u64 	%rd107, [%rd236];
	and.b64  	%rd237, %rd107, -4294967296;
	setp.ne.s64 	%p20, %rd237, 0;
	@%p20 bra 	$L__BB22_43;
	cvt.u32.u64 	%r130, %rd107;
	cvt.u32.u64 	%r131, %rd106;
	div.u32 	%r132, %r131, %r130;
	mul.lo.s32 	%r133, %r132, %r130;
	sub.s32 	%r134, %r131, %r133;
	cvt.u64.u32 	%rd296, %r132;
	cvt.u64.u32 	%rd297, %r134;
	bra.uni 	$L__BB22_44;
$L__BB22_43:
	div.s64 	%rd296, %rd106, %rd107;
	mul.lo.s64 	%rd238, %rd296, %rd107;
	sub.s64 	%rd297, %rd106, %rd238;
$L__BB22_44:
	mul.wide.u32 	%rd239, %r32, 8;
	add.s64 	%rd240, %rd1, %rd239;
	ld.global.u64 	%rd241, [%rd240];
	mad.lo.s64 	%rd307, %rd241, %rd297, %rd105;
	cvt.u32.u64 	%r194, %rd296;
	add.s32 	%r193, %r193, -4;
$L__BB22_45:
	setp.eq.s32 	%p21, %r29, 0;
	@%p21 bra 	$L__BB22_59;
	setp.eq.s32 	%p22, %r29, 1;
	@%p22 bra 	$L__BB22_54;
	cvt.u64.u32 	%rd117, %r194;
	mul.wide.u32 	%rd243, %r193, 8;
	add.s64 	%rd244, %rd2, %rd243;
	ld.global.u64 	%rd118, [%rd244];
	and.b64  	%rd245, %rd118, -4294967296;
	setp.ne.s64 	%p23, %rd245, 0;
	@%p23 bra 	$L__BB22_49;
	cvt.u32.u64 	%r135, %rd118;
	cvt.u32.u64 	%r136, %rd117;
	div.u32 	%r137, %r136, %r135;
	mul.lo.s32 	%r138, %r137, %r135;
	sub.s32 	%r139, %r136, %r138;
	cvt.u64.u32 	%rd300, %r137;
	cvt.u64.u32 	%rd301, %r139;
	bra.uni 	$L__BB22_50;
$L__BB22_49:
	div.s64 	%rd300, %rd117, %rd118;
	mul.lo.s64 	%rd246, %rd300, %rd118;
	sub.s64 	%rd301, %rd117, %rd246;
$L__BB22_50:
	add.s64 	%rd248, %rd1, %rd243;
	ld.global.u64 	%rd249, [%rd248];
	mad.lo.s64 	%rd125, %rd249, %rd301, %rd307;
	add.s32 	%r37, %r193, -1;
	and.b64  	%rd126, %rd300, 4294967295;
	mul.wide.u32 	%rd250, %r37, 8;
	add.s64 	%rd251, %rd2, %rd250;
	ld.global.u64 	%rd127, [%rd251];
	and.b64  	%rd252, %rd127, -4294967296;
	setp.ne.s64 	%p24, %rd252, 0;
	@%p24 bra 	$L__BB22_52;
	cvt.u32.u64 	%r140, %rd127;
	cvt.u32.u64 	%r141, %rd126;
	div.u32 	%r142, %r141, %r140;
	mul.lo.s32 	%r143, %r142, %r140;
	sub.s32 	%r144, %r141, %r143;
	cvt.u64.u32 	%rd302, %r142;
	cvt.u64.u32 	%rd303, %r144;
	bra.uni 	$L__BB22_53;
$L__BB22_52:
	div.s64 	%rd302, %rd126, %rd127;
	mul.lo.s64 	%rd253, %rd302, %rd127;
	sub.s64 	%rd303, %rd126, %rd253;
$L__BB22_53:
	add.s64 	%rd255, %rd1, %rd250;
	ld.global.u64 	%rd256, [%rd255];
	mad.lo.s64 	%rd307, %rd256, %rd303, %rd125;
	cvt.u32.u64 	%r194, %rd302;
	add.s32 	%r193, %r193, -2;
$L__BB22_54:
	and.b32  	%r145, %r9, 1;
	setp.eq.b32 	%p25, %r145, 1;
	not.pred 	%p26, %p25;
	@%p26 bra 	$L__BB22_59;
	cvt.u64.u32 	%rd137, %r194;
	mul.wide.u32 	%rd257, %r193, 8;
	add.s64 	%rd258, %rd2, %rd257;
	ld.global.u64 	%rd138, [%rd258];
	and.b64  	%rd259, %rd138, -4294967296;
	setp.ne.s64 	%p27, %rd259, 0;
	@%p27 bra 	$L__BB22_57;
	cvt.u32.u64 	%r146, %rd138;
	cvt.u32.u64 	%r147, %rd137;
	rem.u32 	%r148, %r147, %r146;
	cvt.u64.u32 	%rd306, %r148;
	bra.uni 	$L__BB22_58;
$L__BB22_57:
	rem.s64 	%rd306, %rd137, %rd138;
$L__BB22_58:
	add.s64 	%rd261, %rd1, %rd257;
	ld.global.u64 	%rd262, [%rd261];
	mad.lo.s64 	%rd307, %rd262, %rd306, %rd307;
$L__BB22_59:
	cvta.to.global.u64 	%rd263, %rd145;
	shl.b64 	%rd264, %rd307, 1;
	add.s64 	%rd265, %rd263, %rd264;
	ld.global.u16 	%rs17, [%rd265];
	mul.lo.s16 	%rs18, %rs17, %rs17;
	st.shared.u16 	[%r7], %rs18;
	bar.sync 	0;
	setp.ne.s32 	%p28, %r1, 0;
	@%p28 bra 	$L__BB22_76;
	setp.gt.u32 	%p29, %r5, 1;
	@%p29 bra 	$L__BB22_62;
	shl.b32 	%r149, %r3, 1;
	mov.u32 	%r150, sum_squaresdata_i16;
	add.s32 	%r151, %r150, %r149;
	ld.shared.u16 	%rs55, [%r151];
	bra.uni 	$L__BB22_75;
$L__BB22_62:
	shl.b32 	%r153, %r3, 1;
	mov.u32 	%r154, sum_squaresdata_i16;
	add.s32 	%r42, %r154, %r153;
	ld.shared.u16 	%rs55, [%r42];
	add.s32 	%r43, %r5, -1;
	add.s32 	%r155, %r5, -2;
	and.b32  	%r44, %r43, 7;
	setp.lt.u32 	%p30, %r155, 7;
	mov.b32 	%r202, 1;
	@%p30 bra 	$L__BB22_66;
	and.b32  	%r158, %r43, -8;
	neg.s32 	%r199, %r158;
	shl.b32 	%r46, %r2, 1;
	add.s32 	%r160, %r153, %r46;
	add.s32 	%r197, %r154, %r160;
	shl.b32 	%r48, %r2, 4;
	mov.b32 	%r200, 1;
	mov.b32 	%r198, 0;
$L__BB22_64:
	.pragma "nounroll";
	mul.lo.s32 	%r162, %r200, %r2;
	shl.b32 	%r163, %r162, 1;
	add.s32 	%r164, %r42, %r163;
	ld.shared.u16 	%rs20, [%r197];
	add.s16 	%rs21, %rs20, %rs55;
	add.s32 	%r165, %r164, %r46;
	ld.shared.u16 	%rs22, [%r165];
	add.s16 	%rs23, %rs22, %rs21;
	add.s32 	%r166, %r165, %r46;
	ld.shared.u16 	%rs24, [%r166];
	add.s16 	%rs25, %rs24, %rs23;
	add.s32 	%r167, %r166, %r46;
	ld.shared.u16 	%rs26, [%r167];
	add.s16 	%rs27, %rs26, %rs25;
	add.s32 	%r168, %r167, %r46;
	ld.shared.u16 	%rs28, [%r168];
	add.s16 	%rs29, %rs28, %rs27;
	add.s32 	%r169, %r168, %r46;
	ld.shared.u16 	%rs30, [%r169];
	add.s16 	%rs31, %rs30, %rs29;
	add.s32 	%r170, %r169, %r46;
	ld.shared.u16 	%rs32, [%r170];
	add.s16 	%rs33, %rs32, %rs31;
	add.s32 	%r171, %r170, %r46;
	ld.shared.u16 	%rs34, [%r171];
	add.s16 	%rs55, %rs34, %rs33;
	add.s32 	%r200, %r200, 8;
	add.s32 	%r199, %r199, 8;
	add.s32 	%r198, %r198, 8;
	add.s32 	%r197, %r197, %r48;
	setp.ne.s32 	%p31, %r199, 0;
	@%p31 bra 	$L__BB22_64;
	add.s32 	%r202, %r198, 1;
$L__BB22_66:
	setp.eq.s32 	%p32, %r44, 0;
	@%p32 bra 	$L__BB22_74;
	and.b32  	%r59, %r43, 3;
	setp.lt.u32 	%p33, %r44, 4;
	@%p33 bra 	$L__BB22_69;
	mul.lo.s32 	%r172, %r202, %r2;
	shl.b32 	%r173, %r172, 1;
	add.s32 	%r174, %r42, %r173;
	ld.shared.u16 	%rs36, [%r174];
	add.s16 	%rs37, %rs36, %rs55;
	shl.b32 	%r175, %r2, 1;
	add.s32 	%r176, %r174, %r175;
	ld.shared.u16 	%rs38, [%r176];
	add.s16 	%rs39, %rs38, %rs37;
	add.s32 	%r177, %r176, %r175;
	ld.shared.u16 	%rs40, [%r177];
	add.s16 	%rs41, %rs40, %rs39;
	add.s32 	%r178, %r177, %r175;
	ld.shared.u16 	%rs42, [%r178];
	add.s16 	%rs55, %rs42, %rs41;
	add.s32 	%r202, %r202, 4;
$L__BB22_69:
	setp.eq.s32 	%p34, %r59, 0;
	@%p34 bra 	$L__BB22_74;
	setp.eq.s32 	%p35, %r59, 1;
	@%p35 bra 	$L__BB22_72;
	mul.lo.s32 	%r179, %r202, %r2;
	shl.b32 	%r180, %r179, 1;
	add.s32 	%r181, %r42, %r180;
	ld.shared.u16 	%rs44, [%r181];
	add.s16 	%rs45, %rs44, %rs55;
	shl.b32 	%r182, %r2, 1;
	add.s32 	%r183, %r181, %r182;
	ld.shared.u16 	%rs46, [%r183];
	add.s16 	%rs55, %rs46, %rs45;
	add.s32 	%r202, %r202, 2;
$L__BB22_72:
	and.b32  	%r184, %r43, 1;
	setp.eq.b32 	%p36, %r184, 1;
	not.pred 	%p37, %p36;
	@%p37 bra 	$L__BB22_74;
	mul.lo.s32 	%r185, %r202, %r2;
	shl.b32 	%r186, %r185, 1;
	add.s32 	%r187, %r42, %r186;
	ld.shared.u16 	%rs47, [%r187];
	add.s16 	%rs55, %rs47, %rs55;
$L__BB22_74:
	st.shared.u16 	[%r42], %rs55;
$L__BB22_75:
	cvt.u64.u32 	%rd266, %r4;
	mad.lo.s64 	%rd267, %rd147, %rd266, %rd3;
	cvta.to.global.u64 	%rd268, %rd144;
	shl.b64 	%rd269, %rd267, 1;
	add.s64 	%rd270, %rd268, %rd269;
	st.global.u16 	[%rd270], %rs55;
$L__BB22_76:
	ret;

}
	// .globl	contiguous_sum_square33_i16
.visible .entry contiguous_sum_square33_i16(
	.param .u64 .ptr .align 1 contiguous_sum_square33_i16_param_0,
	.param .u64 .ptr .align 1 contiguous_sum_square33_i16_param_1,
	.param .u64 contiguous_sum_square33_i16_param_2,
	.param .u64 contiguous_sum_square33_i16_param_3,
	.param .u64 contiguous_sum_square33_i16_param_4
)
{
	.reg .pred 	%p<14>;
	.reg .b16 	%rs<56>;
	.reg .b32 	%r<85>;
	.reg .b64 	%rd<16>;

	ld.param.u64 	%rd2, [contiguous_sum_square33_i16_param_0];
	ld.param.u64 	%rd3, [contiguous_sum_square33_i16_param_1];
	ld.param.u64 	%rd4, [contiguous_sum_square33_i16_param_3];
	ld.param.u64 	%rd5, [contiguous_sum_square33_i16_param_4];
	mov.u32 	%r1, %tid.y;
	mov.u32 	%r2, %ntid.x;
	mov.u32 	%r3, %tid.x;
	mad.lo.s32 	%r30, %r1, %r2, %r3;
	mov.u32 	%r31, %ctaid.x;
	mad.lo.s32 	%r32, %r31, %r2, %r3;
	mov.u32 	%r4, %ctaid.y;
	mov.u32 	%r5, %ntid.y;
	mad.lo.s32 	%r33, %r4, %r5, %r1;
	shl.b32 	%r34, %r30, 1;
	mov.u32 	%r35, sum_squaresdata_i16;
	add.s32 	%r7, %r35, %r34;
	mov.b16 	%rs16, 0;
	st.shared.u16 	[%r7], %rs16;
	cvt.u64.u32 	%rd1, %r32;
	setp.le.u64 	%p1, %rd4, %rd1;
	cvt.u64.u32 	%rd7, %r33;
	setp.le.u64 	%p2, %rd5, %rd7;
	or.pred  	%p3, %p1, %p2;
	@%p3 bra 	$L__BB23_18;
	cvt.u32.u64 	%r36, %rd1;
	cvta.to.global.u64 	%rd8, %rd3;
	cvt.u32.u64 	%r37, %rd4;
	mad.lo.s32 	%r38, %r33, %r37, %r36;
	mul.wide.u32 	%rd9, %r38, 2;
	add.s64 	%rd10, %rd8, %rd9;
	ld.global.u16 	%rs17, [%rd10];
	st.shared.u16 	[%r7], %rs17;
	bar.sync 	0;
	setp.ne.s32 	%p4, %r1, 0;
	@%p4 bra 	$L__BB23_18;
	setp.gt.u32 	%p5, %r5, 1;
	@%p5 bra 	$L__BB23_4;
	shl.b32 	%r39, %r3, 1;
	add.s32 	%r41, %r35, %r39;
	ld.shared.u16 	%rs54, [%r41];
	bra.uni 	$L__BB23_17;
$L__BB23_4:
	shl.b32 	%r43, %r3, 1;
	add.s32 	%r8, %r35, %r43;
	ld.shared.u16 	%rs54, [%r8];
	add.s32 	%r9, %r5, -1;
	add.s32 	%r45, %r5, -2;
	and.b32  	%r10, %r9, 7;
	setp.lt.u32 	%p6, %r45, 7;
	mov.b32 	%r83, 1;
	@%p6 bra 	$L__BB23_8;
	and.b32  	%r48, %r9, -8;
	neg.s32 	%r80, %r48;
	shl.b32 	%r12, %r2, 1;
	add.s32 	%r50, %r43, %r12;
	add.s32 	%r78, %r35, %r50;
	shl.b32 	%r14, %r2, 4;
	mov.b32 	%r81, 1;
	mov.b32 	%r79, 0;
$L__BB23_6:
	.pragma "nounroll";
	mul.lo.s32 	%r52, %r81, %r2;
	shl.b32 	%r53, %r52, 1;
	add.s32 	%r54, %r8, %r53;
	ld.shared.u16 	%rs19, [%r78];
	add.s16 	%rs20, %rs19, %rs54;
	add.s32 	%r55, %r54, %r12;
	ld.shared.u16 	%rs21, [%r55];
	add.s16 	%rs22, %rs21, %rs20;
	add.s32 	%r56, %r55, %r12;
	ld.shared.u16 	%rs23, [%r56];
	add.s16 	%rs24, %rs23, %rs22;
	add.s32 	%r57, %r56, %r12;
	ld.shared.u16 	%rs25, [%r57];
	add.s16 	%rs26, %rs25, %rs24;
	add.s32 	%r58, %r57, %r12;
	ld.shared.u16 	%rs27, [%r58];
	add.s16 	%rs28, %rs27, %rs26;
	add.s32 	%r59, %r58, %r12;
	ld.shared.u16 	%rs29, [%r59];
	add.s16 	%rs30, %rs29, %rs28;
	add.s32 	%r60, %r59, %r12;
	ld.shared.u16 	%rs31, [%r60];
	add.s16 	%rs32, %rs31, %rs30;
	add.s32 	%r61, %r60, %r12;
	ld.shared.u16 	%rs33, [%r61];
	add.s16 	%rs54, %rs33, %rs32;
	add.s32 	%r81, %r81, 8;
	add.s32 	%r80, %r80, 8;
	add.s32 	%r79, %r79, 8;
	add.s32 	%r78, %r78, %r14;
	setp.ne.s32 	%p7, %r80, 0;
	@%p7 bra 	$L__BB23_6;
	add.s32 	%r83, %r79, 1;
$L__BB23_8:
	setp.eq.s32 	%p8, %r10, 0;
	@%p8 bra 	$L__BB23_16;
	and.b32  	%r25, %r9, 3;
	setp.lt.u32 	%p9, %r10, 4;
	@%p9 bra 	$L__BB23_11;
	mul.lo.s32 	%r62, %r83, %r2;
	shl.b32 	%r63, %r62, 1;
	add.s32 	%r64, %r8, %r63;
	ld.shared.u16 	%rs35, [%r64];
	add.s16 	%rs36, %rs35, %rs54;
	shl.b32 	%r65, %r2, 1;
	add.s32 	%r66, %r64, %r65;
	ld.shared.u16 	%rs37, [%r66];
	add.s16 	%rs38, %rs37, %rs36;
	add.s32 	%r67, %r66, %r65;
	ld.shared.u16 	%rs39, [%r67];
	add.s16 	%rs40, %rs39, %rs38;
	add.s32 	%r68, %r67, %r65;
	ld.shared.u16 	%rs41, [%r68];
	add.s16 	%rs54, %rs41, %rs40;
	add.s32 	%r83, %r83, 4;
$L__BB23_11:
	setp.eq.s32 	%p10, %r25, 0;
	@%p10 bra 	$L__BB23_16;
	setp.eq.s32 	%p11, %r25, 1;
	@%p11 bra 	$L__BB23_14;
	mul.lo.s32 	%r69, %r83, %r2;
	shl.b32 	%r70, %r69, 1;
	add.s32 	%r71, %r8, %r70;
	ld.shared.u16 	%rs43, [%r71];
	add.s16 	%rs44, %rs43, %rs54;
	shl.b32 	%r72, %r2, 1;
	add.s32 	%r73, %r71, %r72;
	ld.shared.u16 	%rs45, [%r73];
	add.s16 	%rs54, %rs45, %rs44;
	add.s32 	%r83, %r83, 2;
$L__BB23_14:
	and.b32  	%r74, %r9, 1;
	setp.eq.b32 	%p12, %r74, 1;
	not.pred 	%p13, %p12;
	@%p13 bra 	$L__BB23_16;
	mul.lo.s32 	%r75, %r83, %r2;
	shl.b32 	%r76, %r75, 1;
	add.s32 	%r77, %r8, %r76;
	ld.shared.u16 	%rs46, [%r77];
	add.s16 	%rs54, %rs46, %rs54;
$L__BB23_16:
	st.shared.u16 	[%r8], %rs54;
$L__BB23_17:
	cvt.u64.u32 	%rd11, %r4;
	mad.lo.s64 	%rd12, %rd4, %rd11, %rd1;
	cvta.to.global.u64 	%rd13, %rd2;
	shl.b64 	%rd14, %rd12, 1;
	add.s64 	%rd15, %rd13, %rd14;
	st.global.u16 	[%rd15], %rs54;
$L__BB23_18:
	ret;

}
	// .globl	contiguous_sum_square_i32
.visible .entry contiguous_sum_square_i32(
	.param .u64 .ptr .align 1 contiguous_sum_square_i32_param_0,
	.param .u64 .ptr .align 1 contiguous_sum_square_i32_param_1,
	.param .u64 contiguous_sum_square_i32_param_2
)
{
	.reg .pred 	%p<8>;
	.reg .b32 	%r<45>;
	.reg .b64 	%rd<16>;

	ld.param.u64 	%rd4, [contiguous_sum_square_i32_param_0];
	ld.param.u64 	%rd6, [contiguous_sum_square_i32_param_1];
	ld.param.u64 	%rd5, [contiguous_sum_square_i32_param_2];
	cvta.to.global.u64 	%rd1, %rd6;
	mov.u32 	%r1, %tid.x;
	mov.u32 	%r2, %ctaid.x;
	mov.u32 	%r44, %ntid.x;
	mul.lo.s32 	%r8, %r2, %r44;
	shl.b32 	%r9, %r8, 1;
	add.s32 	%r4, %r9, %r1;
	shl.b32 	%r10, %r1, 2;
	mov.u32 	%r11, sum_squaresdata_i32;
	add.s32 	%r5, %r11, %r10;
	mov.b32 	%r12, 0;
	st.shared.u32 	[%r5], %r12;
	add.s32 	%r13, %r4, %r44;
	cvt.u64.u32 	%rd2, %r13;
	setp.le.u64 	%p1, %rd5, %rd2;
	@%p1 bra 	$L__BB24_2;
	mul.wide.u32 	%rd9, %r4, 4;
	add.s64 	%rd10, %rd1, %rd9;
	ld.global.u32 	%r16, [%rd10];
	mul.lo.s32 	%r17, %r16, %r16;
	shl.b64 	%rd11, %rd2, 2;
	add.s64 	%rd12, %rd1, %rd11;
	ld.global.u32 	%r18, [%rd12];
	mad.lo.s32 	%r19, %r18, %r18, %r17;
	st.shared.u32 	[%r5], %r19;
	bra.uni 	$L__BB24_4;
$L__BB24_2:
	cvt.u64.u32 	%rd3, %r4;
	setp.le.u64 	%p2, %rd5, %rd3;
	@%p2 bra 	$L__BB24_4;
	shl.b64 	%rd7, %rd3, 2;
	add.s64 	%rd8, %rd1, %rd7;
	ld.global.u32 	%r14, [%rd8];
	mul.lo.s32 	%r15, %r14, %r14;
	st.shared.u32 	[%r5], %r15;
$L__BB24_4:
	bar.sync 	0;
	setp.lt.u32 	%p3, %r44, 66;
	@%p3 bra 	$L__BB24_8;
$L__BB24_5:
	shr.u32 	%r7, %r44, 1;
	setp.ge.u32 	%p4, %r1, %r7;
	@%p4 bra 	$L__BB24_7;
	ld.shared.u32 	%r20, [%r5];
	shl.b32 	%r21, %r7, 2;
	add.s32 	%r22, %r5, %r21;
	ld.shared.u32 	%r23, [%r22];
	add.s32 	%r24, %r23, %r20;
	st.shared.u32 	[%r5], %r24;
$L__BB24_7:
	bar.sync 	0;
	setp.gt.u32 	%p5, %r44, 131;
	mov.u32 	%r44, %r7;
	@%p5 bra 	$L__BB24_5;
$L__BB24_8:
	setp.gt.u32 	%p6, %r1, 31;
	@%p6 bra 	$L__BB24_11;
	ld.volatile.shared.u32 	%r25, [%r5];
	ld.volatile.shared.u32 	%r26, [%r5+128];
	add.s32 	%r27, %r26, %r25;
	st.volatile.shared.u32 	[%r5], %r27;
	ld.volatile.shared.u32 	%r28, [%r5];
	ld.volatile.shared.u32 	%r29, [%r5+64];
	add.s32 	%r30, %r29, %r28;
	st.volatile.shared.u32 	[%r5], %r30;
	ld.volatile.shared.u32 	%r31, [%r5];
	ld.volatile.shared.u32 	%r32, [%r5+32];
	add.s32 	%r33, %r32, %r31;
	st.volatile.shared.u32 	[%r5], %r33;
	ld.volatile.shared.u32 	%r34, [%r5];
	ld.volatile.shared.u32 	%r35, [%r5+16];
	add.s32 	%r36, %r35, %r34;
	st.volatile.shared.u32 	[%r5], %r36;
	ld.volatile.shared.u32 	%r37, [%r5];
	ld.volatile.shared.u32 	%r38, [%r5+8];
	add.s32 	%r39, %r38, %r37;
	st.volatile.shared.u32 	[%r5], %r39;
	ld.volatile.shared.u32 	%r40, [%r5];
	ld.volatile.shared.u32 	%r41, [%r5+4];
	add.s32 	%r42, %r41, %r40;
	st.volatile.shared.u32 	[%r5], %r42;
	setp.ne.s32 	%p7, %r1, 0;
	@%p7 bra 	$L__BB24_11;
	ld.shared.u32 	%r43, [sum_squaresdata_i32];
	cvta.to.global.u64 	%rd13, %rd4;
	mul.wide.u32 	%rd14, %r2, 4;
	add.s64 	%rd15, %rd13, %rd14;
	st.global.u32 	[%rd15], %r43;
$L__BB24_11:
	ret;

}
	// .globl	contiguous_cumulate_sum_square_i32
.visible .entry contiguous_cumulate_sum_square_i32(
	.param .u64 .ptr .align 1 contiguous_cumulate_sum_square_i32_param_0,
	.param .u64 .ptr .align 1 contiguous_cumulate_sum_square_i32_param_1,
	.param .u64 contiguous_cumulate_sum_square_i32_param_2
)
{
	.reg .pred 	%p<8>;
	.reg .b32 	%r<43>;
	.reg .b64 	%rd<16>;

	ld.param.u64 	%rd4, [contiguous_cumulate_sum_square_i32_param_0];
	ld.param.u64 	%rd6, [contiguous_cumulate_sum_square_i32_param_1];
	ld.param.u64 	%rd5, [contiguous_cumulate_sum_square_i32_param_2];
	cvta.to.global.u64 	%rd1, %rd6;
	mov.u32 	%r1, %tid.x;
	mov.u32 	%r2, %ctaid.x;
	mov.u32 	%r42, %ntid.x;
	mul.lo.s32 	%r8, %r2, %r42;
	shl.b32 	%r9, %r8, 1;
	add.s32 	%r4, %r9, %r1;
	shl.b32 	%r10, %r1, 2;
	mov.u32 	%r11, sum_squaresdata_i32;
	add.s32 	%r5, %r11, %r10;
	mov.b32 	%r12, 0;
	st.shared.u32 	[%r5], %r12;
	add.s32 	%r13, %r4, %r42;
	cvt.u64.u32 	%rd2, %r13;
	setp.le.u64 	%p1, %rd5, %rd2;
	@%p1 bra 	$L__BB25_2;
	mul.wide.u32 	%rd9, %r4, 4;
	add.s64 	%rd10, %rd1, %rd9;
	ld.global.u32 	%r15, [%rd10];
	shl.b64 	%rd11, %rd2, 2;
	add.s64 	%rd12, %rd1, %rd11;
	ld.global.u32 	%r16, [%rd12];
	add.s32 	%r17, %r16, %r15;
	st.shared.u32 	[%r5], %r17;
	bra.uni 	$L__BB25_4;
$L__BB25_2:
	cvt.u64.u32 	%rd3, %r4;
	setp.le.u64 	%p2, %rd5, %rd3;
	@%p2 bra 	$L__BB25_4;
	shl.b64 	%rd7, %rd3, 2;
	add.s64 	%rd8, %rd1, %rd7;
	ld.global.u32 	%r14, [%rd8];
	st.shared.u32 	[%r5], %r14;
$L__BB25_4:
	bar.sync 	0;
	setp.lt.u32 	%p3, %r42, 66;
	@%p3 bra 	$L__BB25_8;
$L__BB25_5:
	shr.u32 	%r7, %r42, 1;
	setp.ge.u32 	%p4, %r1, %r7;
	@%p4 bra 	$L__BB25_7;
	ld.shared.u32 	%r18, [%r5];
	shl.b32 	%r19, %r7, 2;
	add.s32 	%r20, %r5, %r19;
	ld.shared.u32 	%r21, [%r20];
	add.s32 	%r22, %r21, %r18;
	st.shared.u32 	[%r5], %r22;
$L__BB25_7:
	bar.sync 	0;
	setp.gt.u32 	%p5, %r42, 131;
	mov.u32 	%r42, %r7;
	@%p5 bra 	$L__BB25_5;
$L__BB25_8:
	setp.gt.u32 	%p6, %r1, 31;
	@%p6 bra 	$L__BB25_11;
	ld.volatile.shared.u32 	%r23, [%r5];
	ld.volatile.shared.u32 	%r24, [%r5+128];
	add.s32 	%r25, %r24, %r23;
	st.volatile.shared.u32 	[%r5], %r25;
	ld.volatile.shared.u32 	%r26, [%r5];
	ld.volatile.shared.u32 	%r27, [%r5+64];
	add.s32 	%r28, %r27, %r26;
	st.volatile.shared.u32 	[%r5], %r28;
	ld.volatile.shared.u32 	%r29, [%r5];
	ld.volatile.shared.u32 	%r30, [%r5+32];
	add.s32 	%r31, %r30, %r29;
	st.volatile.shared.u32 	[%r5], %r31;
	ld.volatile.shared.u32 	%r32, [%r5];
	ld.volatile.shared.u32 	%r33, [%r5+16];
	add.s32 	%r34, %r33, %r32;
	st.volatile.shared.u32 	[%r5], %r34;
	ld.volatile.shared.u32 	%r35, [%r5];
	ld.volatile.shared.u32 	%r36, [%r5+8];
	add.s32 	%r37, %r36, %r35;
	st.volatile.shared.u32 	[%r5], %r37;
	ld.volatile.shared.u32 	%r38, [%r5];
	ld.volatile.shared.u32 	%r39, [%r5+4];
	add.s32 	%r40, %r39, %r38;
	st.volatile.shared.u32 	[%r5], %r40;
	setp.ne.s32 	%p7, %r1, 0;
	@%p7 bra 	$L__BB25_11;
	ld.shared.u32 	%r41, [sum_squaresdata_i32];
	cvta.to.global.u64 	%rd13, %rd4;
	mul.wide.u32 	%rd14, %r2, 4;
	add.s64 	%rd15, %rd13, %rd14;
	st.global.u32 	[%rd15], %r41;
$L__BB25_11:
	ret;

}
	// .globl	uncontiguous_sum_square_i32
.visible .entry uncontiguous_sum_square_i32(
	.param .u64 .ptr .align 1 uncontiguous_sum_square_i32_param_0,
	.param .u64 .ptr .align 1 uncontiguous_sum_square_i32_param_1,
	.param .u64 .ptr .align 1 uncontiguous_sum_square_i32_param_2,
	.param .u64 .ptr .align 1 uncontiguous_sum_square_i32_param_3,
	.param .u64 uncontiguous_sum_square_i32_param_4,
	.param .u64 uncontiguous_sum_square_i32_param_5
)
{
	.reg .pred 	%p<53>;
	.reg .b32 	%r<241>;
	.reg .b64 	%rd<558>;

	ld.param.u64 	%rd260, [uncontiguous_sum_square_i32_param_0];
	ld.param.u64 	%rd263, [uncontiguous_sum_square_i32_param_1];
	ld.param.u64 	%rd264, [uncontiguous_sum_square_i32_param_2];
	ld.param.u64 	%rd265, [uncontiguous_sum_square_i32_param_3];
	ld.param.u64 	%rd261, [uncontiguous_sum_square_i32_param_4];
	ld.param.u64 	%rd262, [uncontiguous_sum_square_i32_param_5];
	cvta.to.global.u64 	%rd1, %rd265;
	cvta.to.global.u64 	%rd2, %rd264;
	cvta.to.global.u64 	%rd3, %rd263;
	mov.u32 	%r1, %tid.x;
	mov.u32 	%r2, %ctaid.x;
	mov.u32 	%r240, %ntid.x;
	mul.lo.s32 	%r52, %r2, %r240;
	shl.b32 	%r53, %r52, 1;
	add.s32 	%r4, %r53, %r1;
	shl.b32 	%r54, %r1, 2;
	mov.u32 	%r55, sum_squaresdata_i32;
	add.s32 	%r5, %r55, %r54;
	mov.b32 	%r56, 0;
	st.shared.u32 	[%r5], %r56;
	add.s32 	%r57, %r4, %r240;
	cvt.u64.u32 	%rd511, %r57;
	setp.le.u64 	%p1, %rd262, %rd511;
	@%p1 bra 	$L__BB26_54;
	cvt.u32.u64 	%r6, %rd261;
	add.s32 	%r234, %r6, -1;
	setp.lt.s32 	%p27, %r234, 0;
	mov.b64 	%rd515, 0;
	mov.u64 	%rd516, %rd515;
	@%p27 bra 	$L__BB26_53;
	cvt.u64.u32 	%rd512, %r4;
	setp.lt.u32 	%p28, %r234, 3;
	mov.b64 	%rd516, 0;
	mov.u64 	%rd515, %rd516;
	@%p28 bra 	$L__BB26_30;
	add.s32 	%r232, %r6, -2;
	and.b32  	%r135, %r6, -4;
	neg.s32 	%r231, %r135;
	mov.b64 	%rd516, 0;
$L__BB26_4:
	.pragma "nounroll";
	add.s32 	%r12, %r232, 1;
	mul.wide.u32 	%rd397, %r12, 8;
	add.s64 	%rd398, %rd2, %rd397;
	ld.global.u64 	%rd10, [%rd398];
	or.b64  	%rd399, %rd512, %rd10;
	and.b64  	%rd400, %rd399, -4294967296;
	setp.ne.s64 	%p29, %rd400, 0;
	@%p29 bra 	$L__BB26_6;
	cvt.u32.u64 	%r136, %rd10;
	cvt.u32.u64 	%r137, %rd512;
	div.u32 	%r138, %r137, %r136;
	mul.lo.s32 	%r139, %r138, %r136;
	sub.s32 	%r140, %r137, %r139;
	cvt.u64.u32 	%rd477, %r138;
	cvt.u64.u32 	%rd478, %r140;
	bra.uni 	$L__BB26_7;
$L__BB26_6:
	div.s64 	%rd477, %rd512, %rd10;
	mul.lo.s64 	%rd401, %rd477, %rd10;
	sub.s64 	%rd478, %rd512, %rd401;
$L__BB26_7:
	mul.wide.u32 	%rd402, %r12, 8;
	add.s64 	%rd403, %rd1, %rd402;
	ld.global.u64 	%rd17, [%rd403];
	mad.lo.s64 	%rd18, %rd17, %rd478, %rd515;
	or.b64  	%rd404, %rd511, %rd10;
	and.b64  	%rd405, %rd404, -4294967296;
	setp.ne.s64 	%p30, %rd405, 0;
	@%p30 bra 	$L__BB26_9;
	cvt.u32.u64 	%r141, %rd10;
	cvt.u32.u64 	%r142, %rd511;
	div.u32 	%r143, %r142, %r141;
	mul.lo.s32 	%r144, %r143, %r141;
	sub.s32 	%r145, %r142, %r144;
	cvt.u64.u32 	%rd479, %r143;
	cvt.u64.u32 	%rd480, %r145;
	bra.uni 	$L__BB26_10;
$L__BB26_9:
	div.s64 	%rd479, %rd511, %rd10;
	mul.lo.s64 	%rd406, %rd479, %rd10;
	sub.s64 	%rd480, %rd511, %rd406;
$L__BB26_10:
	mad.lo.s64 	%rd25, %rd480, %rd17, %rd516;
	add.s32 	%r13, %r232, -2;
	mul.wide.u32 	%rd407, %r232, 8;
	add.s64 	%rd408, %rd2, %rd407;
	ld.global.u64 	%rd26, [%rd408];
	or.b64  	%rd409, %rd477, %rd26;
	and.b64  	%rd410, %rd409, -4294967296;
	setp.ne.s64 	%p31, %rd410, 0;
	@%p31 bra 	$L__BB26_12;
	cvt.u32.u64 	%r146, %rd26;
	cvt.u32.u64 	%r147, %rd477;
	div.u32 	%r148, %r147, %r146;
	mul.lo.s32 	%r149, %r148, %r146;
	sub.s32 	%r150, %r147, %r149;
	cvt.u64.u32 	%rd481, %r148;
	cvt.u64.u32 	%rd482, %r150;
	bra.uni 	$L__BB26_13;
$L__BB26_12:
	div.s64 	%rd481, %rd477, %rd26;
	mul.lo.s64 	%rd411, %rd481, %rd26;
	sub.s64 	%rd482, %rd477, %rd411;
$L__BB26_13:
	mul.wide.u32 	%rd412, %r232, 8;
	add.s64 	%rd413, %rd1, %rd412;
	ld.global.u64 	%rd33, [%rd413];
	mad.lo.s64 	%rd34, %rd33, %rd482, %rd18;
	or.b64  	%rd414, %rd479, %rd26;
	and.b64  	%rd415, %rd414, -4294967296;
	setp.ne.s64 	%p32, %rd415, 0;
	@%p32 bra 	$L__BB26_15;
	cvt.u32.u64 	%r151, %rd26;
	cvt.u32.u64 	%r152, %rd479;
	div.u32 	%r153, %r152, %r151;
	mul.lo.s32 	%r154, %r153, %r151;
	sub.s32 	%r155, %r152, %r154;
	cvt.u64.u32 	%rd483, %r153;
	cvt.u64.u32 	%rd484, %r155;
	bra.uni 	$L__BB26_16;
$L__BB26_15:
	div.s64 	%rd483, %rd479, %rd26;
	mul.lo.s64 	%rd416, %rd483, %rd26;
	sub.s64 	%rd484, %rd479, %rd416;
$L__BB26_16:
	mad.lo.s64 	%rd41, %rd484, %rd33, %rd25;
	add.s32 	%r14, %r232, -1;
	mul.wide.u32 	%rd417, %r14, 8;
	add.s64 	%rd418, %rd2, %rd417;
	ld.global.u64 	%rd42, [%rd418];
	or.b64  	%rd419, %rd481, %rd42;
	and.b64  	%rd420, %rd419, -4294967296;
	setp.ne.s64 	%p33, %rd420, 0;
	@%p33 bra 	$L__BB26_18;
	cvt.u32.u64 	%r156, %rd42;
	cvt.u32.u64 	%r157, %rd481;
	div.u32 	%r158, %r157, %r156;
	mul.lo.s32 	%r159, %r158, %r156;
	sub.s32 	%r160, %r157, %r159;
	cvt.u64.u32 	%rd485, %r158;
	cvt.u64.u32 	%rd486, %r160;
	bra.uni 	$L__BB26_19;
$L__BB26_18:
	div.s64 	%rd485, %rd481, %rd42;
	mul.lo.s64 	%rd421, %rd485, %rd42;
	sub.s64 	%rd486, %rd481, %rd421;
$L__BB26_19:
	mul.wide.u32 	%rd422, %r14, 8;
	add.s64 	%rd423, %rd1, %rd422;
	ld.global.u64 	%rd49, [%rd423];
	mad.lo.s64 	%rd50, %rd49, %rd486, %rd34;
	or.b64  	%rd424, %rd483, %rd42;
	and.b64  	%rd425, %rd424, -4294967296;
	setp.ne.s64 	%p34, %rd425, 0;
	@%p34 bra 	$L__BB26_21;
	cvt.u32.u64 	%r161, %rd42;
	cvt.u32.u64 	%r162, %rd483;
	div.u32 	%r163, %r162, %r161;
	mul.lo.s32 	%r164, %r163, %r161;
	sub.s32 	%r165, %r162, %r164;
	cvt.u64.u32 	%rd487, %r163;
	cvt.u64.u32 	%rd488, %r165;
	bra.uni 	$L__BB26_22;
$L__BB26_21:
	div.s64 	%rd487, %rd483, %rd42;
	mul.lo.s64 	%rd426, %rd487, %rd42;
	sub.s64 	%rd488, %rd483, %rd426;
$L__BB26_22:
	mad.lo.s64 	%rd57, %rd488, %rd49, %rd41;
	mul.wide.u32 	%rd427, %r13, 8;
	add.s64 	%rd428, %rd2, %rd427;
	ld.global.u64 	%rd58, [%rd428];
	or.b64  	%rd429, %rd485, %rd58;
	and.b64  	%rd430, %rd429, -4294967296;
	setp.ne.s64 	%p35, %rd430, 0;
	@%p35 bra 	$L__BB26_24;
	cvt.u32.u64 	%r166, %rd58;
	cvt.u32.u64 	%r167, %rd485;
	div.u32 	%r168, %r167, %r166;
	mul.lo.s32 	%r169, %r168, %r166;
	sub.s32 	%r170, %r167, %r169;
	cvt.u64.u32 	%rd512, %r168;
	cvt.u64.u32 	%rd490, %r170;
	bra.uni 	$L__BB26_25;
$L__BB26_24:
	div.s64 	%rd512, %rd485, %rd58;
	mul.lo.s64 	%rd431, %rd512, %rd58;
	sub.s64 	%rd490, %rd485, %rd431;
$L__BB26_25:
	mul.wide.u32 	%rd432, %r13, 8;
	add.s64 	%rd433, %rd1, %rd432;
	ld.global.u64 	%rd65, [%rd433];
	mad.lo.s64 	%rd515, %rd65, %rd490, %rd50;
	or.b64  	%rd434, %rd487, %rd58;
	and.b64  	%rd435, %rd434, -4294967296;
	setp.ne.s64 	%p36, %rd435, 0;
	@%p36 bra 	$L__BB26_27;
	cvt.u32.u64 	%r171, %rd58;
	cvt.u32.u64 	%r172, %rd487;
	div.u32 	%r173, %r172, %r171;
	mul.lo.s32 	%r174, %r173, %r171;
	sub.s32 	%r175, %r172, %r174;
	cvt.u64.u32 	%rd511, %r173;
	cvt.u64.u32 	%rd492, %r175;
	bra.uni 	$L__BB26_28;
$L__BB26_27:
	div.s64 	%rd511, %rd487, %rd58;
	mul.lo.s64 	%rd436, %rd511, %rd58;
	sub.s64 	%rd492, %rd487, %rd436;
$L__BB26_28:
	mad.lo.s64 	%rd516, %rd492, %rd65, %rd57;
	add.s32 	%r232, %r232, -4;
	add.s32 	%r231, %r231, 4;
	setp.ne.s32 	%p37, %r231, 0;
	@%p37 bra 	$L__BB26_4;
	add.s32 	%r234, %r232, 1;
$L__BB26_30:
	and.b32  	%r19, %r6, 3;
	setp.eq.s32 	%p38, %r19, 0;
	@%p38 bra 	$L__BB26_53;
	setp.eq.s32 	%p39, %r19, 1;
	@%p39 bra 	$L__BB26_45;
	mul.wide.u32 	%rd438, %r234, 8;
	add.s64 	%rd439, %rd2, %rd438;
	ld.global.u64 	%rd80, [%rd439];
	or.b64  	%rd440, %rd512, %rd80;
	and.b64  	%rd441, %rd440, -4294967296;
	setp.ne.s64 	%p40, %rd441, 0;
	@%p40 bra 	$L__BB26_34;
	cvt.u32.u64 	%r176, %rd80;
	cvt.u32.u64 	%r177, %rd512;
	div.u32 	%r178, %r177, %r176;
	mul.lo.s32 	%r179, %r178, %r176;
	sub.s32 	%r180, %r177, %r179;
	cvt.u64.u32 	%rd499, %r178;
	cvt.u64.u32 	%rd500, %r180;
	bra.uni 	$L__BB26_35;
$L__BB26_34:
	div.s64 	%rd499, %rd512, %rd80;
	mul.lo.s64 	%rd442, %rd499, %rd80;
	sub.s64 	%rd500, %rd512, %rd442;
$L__BB26_35:
	add.s64 	%rd444, %rd1, %rd438;
	ld.global.u64 	%rd87, [%rd444];
	mad.lo.s64 	%rd88, %rd87, %rd500, %rd515;
	or.b64  	%rd445, %rd511, %rd80;
	and.b64  	%rd446, %rd445, -4294967296;
	setp.ne.s64 	%p41, %rd446, 0;
	@%p41 bra 	$L__BB26_37;
	cvt.u32.u64 	%r181, %rd80;
	cvt.u32.u64 	%r182, %rd511;
	div.u32 	%r183, %r182, %r181;
	mul.lo.s32 	%r184, %r183, %r181;
	sub.s32 	%r185, %r182, %r184;
	cvt.u64.u32 	%rd501, %r183;
	cvt.u64.u32 	%rd502, %r185;
	bra.uni 	$L__BB26_38;
$L__BB26_37:
	div.s64 	%rd501, %rd511, %rd80;
	mul.lo.s64 	%rd447, %rd501, %rd80;
	sub.s64 	%rd502, %rd511, %rd447;
$L__BB26_38:
	mad.lo.s64 	%rd95, %rd502, %rd87, %rd516;
	add.s32 	%r20, %r234, -1;
	mul.wide.u32 	%rd448, %r20, 8;
	add.s64 	%rd449, %rd2, %rd448;
	ld.global.u64 	%rd96, [%rd449];
	or.b64  	%rd450, %rd499, %rd96;
	and.b64  	%rd451, %rd450, -4294967296;
	setp.ne.s64 	%p42, %rd451, 0;
	@%p42 bra 	$L__BB26_40;
	cvt.u32.u64 	%r186, %rd96;
	cvt.u32.u64 	%r187, %rd499;
	div.u32 	%r188, %r187, %r186;
	mul.lo.s32 	%r189, %r188, %r186;
	sub.s32 	%r190, %r187, %r189;
	cvt.u64.u32 	%rd512, %r188;
	cvt.u64.u32 	%rd504, %r190;
	bra.uni 	$L__BB26_41;
$L__BB26_40:
	div.s64 	%rd512, %rd499, %rd96;
	mul.lo.s64 	%rd452, %rd512, %rd96;
	sub.s64 	%rd504, %rd499, %rd452;
$L__BB26_41:
	add.s64 	%rd454, %rd1, %rd448;
	ld.global.u64 	%rd103, [%rd454];
	mad.lo.s64 	%rd515, %rd103, %rd504, %rd88;
	or.b64  	%rd455, %rd501, %rd96;
	and.b64  	%rd456, %rd455, -4294967296;
	setp.ne.s64 	%p43, %rd456, 0;
	@%p43 bra 	$L__BB26_43;
	cvt.u32.u64 	%r191, %rd96;
	cvt.u32.u64 	%r192, %rd501;
	div.u32 	%r193, %r192, %r191;
	mul.lo.s32 	%r194, %r193, %r191;
	sub.s32 	%r195, %r192, %r194;
	cvt.u64.u32 	%rd511, %r193;
	cvt.u64.u32 	%rd506, %r195;
	bra.uni 	$L__BB26_44;
$L__BB26_43:
	div.s64 	%rd511, %rd501, %rd96;
	mul.lo.s64 	%rd457, %rd511, %rd96;
	sub.s64 	%rd506, %rd501, %rd457;
$L__BB26_44:
	mad.lo.s64 	%rd516, %rd506, %rd103, %rd95;
	add.s32 	%r234, %r234, -2;
$L__BB26_45:
	and.b32  	%r196, %r6, 1;
	setp.eq.b32 	%p44, %r196, 1;
	not.pred 	%p45, %p44;
	@%p45 bra 	$L__BB26_53;
	mul.wide.u32 	%rd458, %r234, 8;
	add.s64 	%rd459, %rd2, %rd458;
	ld.global.u64 	%rd118, [%rd459];
	or.b64  	%rd460, %rd512, %rd118;
	and.b64  	%rd461, %rd460, -4294967296;
	setp.ne.s64 	%p46, %rd461, 0;
	@%p46 bra 	$L__BB26_48;
	cvt.u32.u64 	%r197, %rd118;
	cvt.u32.u64 	%r198, %rd512;
	rem.u32 	%r199, %r198, %r197;
	cvt.u64.u32 	%rd513, %r199;
	bra.uni 	$L__BB26_49;
$L__BB26_48:
	rem.s64 	%rd513, %rd512, %rd118;
$L__BB26_49:
	add.s64 	%rd463, %rd1, %rd458;
	ld.global.u64 	%rd122, [%rd463];
	mad.lo.s64 	%rd515, %rd122, %rd513, %rd515;
	or.b64  	%rd464, %rd511, %rd118;
	and.b64  	%rd465, %rd464, -4294967296;
	setp.ne.s64 	%p47, %rd465, 0;
	@%p47 bra 	$L__BB26_51;
	cvt.u32.u64 	%r200, %rd118;
	cvt.u32.u64 	%r201, %rd511;
	rem.u32 	%r202, %r201, %r200;
	cvt.u64.u32 	%rd514, %r202;
	bra.uni 	$L__BB26_52;
$L__BB26_51:
	rem.s64 	%rd514, %rd511, %rd118;
$L__BB26_52:
	mad.lo.s64 	%rd516, %rd514, %rd122, %rd516;
$L__BB26_53:
	shl.b64 	%rd466, %rd515, 2;
	add.s64 	%rd467, %rd3, %rd466;
	ld.global.u32 	%r203, [%rd467];
	mul.lo.s32 	%r204, %r203, %r203;
	shl.b64 	%rd468, %rd516, 2;
	add.s64 	%rd469, %rd3, %rd468;
	ld.global.u32 	%r205, [%rd469];
	mad.lo.s32 	%r206, %r205, %r205, %r204;
	st.shared.u32 	[%r5], %r206;
	bra.uni 	$L__BB26_114;
$L__BB26_54:
	cvt.u64.u32 	%rd548, %r4;
	setp.le.u64 	%p2, %rd262, %rd548;
	@%p2 bra 	$L__BB26_114;
	cvt.u32.u64 	%r23, %rd261;
	add.s32 	%r238, %r23, -1;
	setp.lt.s32 	%p3, %r238, 0;
	mov.b64 	%rd557, 0;
	@%p3 bra 	$L__BB26_113;
	and.b32  	%r25, %r23, 7;
	setp.lt.u32 	%p4, %r238, 7;
	mov.b64 	%rd557, 0;
	@%p4 bra 	$L__BB26_84;
	add.s32 	%r236, %r23, -4;
	and.b32  	%r58, %r23, -8;
	neg.s32 	%r235, %r58;
	mov.b64 	%rd557, 0;
$L__BB26_58:
	.pragma "nounroll";
	add.s32 	%r30, %r236, 3;
	mul.wide.u32 	%rd270, %r30, 8;
	add.s64 	%rd271, %rd2, %rd270;
	ld.global.u64 	%rd133, [%rd271];
	or.b64  	%rd272, %rd548, %rd133;
	and.b64  	%rd273, %rd272, -4294967296;
	setp.ne.s64 	%p5, %rd273, 0;
	@%p5 bra 	$L__BB26_60;
	cvt.u32.u64 	%r59, %rd133;
	cvt.u32.u64 	%r60, %rd548;
	div.u32 	%r61, %r60, %r59;
	mul.lo.s32 	%r62, %r61, %r59;
	sub.s32 	%r63, %r60, %r62;
	cvt.u64.u32 	%rd519, %r61;
	cvt.u64.u32 	%rd520, %r63;
	bra.uni 	$L__BB26_61;
$L__BB26_60:
	div.s64 	%rd519, %rd548, %rd133;
	mul.lo.s64 	%rd274, %rd519, %rd133;
	sub.s64 	%rd520, %rd548, %rd274;
$L__BB26_61:
	add.s64 	%rd276, %rd1, %rd270;
	ld.global.u64 	%rd277, [%rd276];
	mad.lo.s64 	%rd140, %rd277, %rd520, %rd557;
	add.s32 	%r31, %r236, 2;
	mul.wide.u32 	%rd278, %r31, 8;
	add.s64 	%rd279, %rd2, %rd278;
	ld.global.u64 	%rd141, [%rd279];
	or.b64  	%rd280, %rd519, %rd141;
	and.b64  	%rd281, %rd280, -4294967296;
	setp.ne.s64 	%p6, %rd281, 0;
	@%p6 bra 	$L__BB26_63;
	cvt.u32.u64 	%r64, %rd141;
	cvt.u32.u64 	%r65, %rd519;
	div.u32 	%r66, %r65, %r64;
	mul.lo.s32 	%r67, %r66, %r64;
	sub.s32 	%r68, %r65, %r67;
	cvt.u64.u32 	%rd521, %r66;
	cvt.u64.u32 	%rd522, %r68;
	bra.uni 	$L__BB26_64;
$L__BB26_63:
	div.s64 	%rd521, %rd519, %rd141;
	mul.lo.s64 	%rd282, %rd521, %rd141;
	sub.s64 	%rd522, %rd519, %rd282;
$L__BB26_64:
	add.s64 	%rd284, %rd1, %rd278;
	ld.global.u64 	%rd285, [%rd284];
	mad.lo.s64 	%rd148, %rd285, %rd522, %rd140;
	add.s32 	%r32, %r236, 1;
	mul.wide.u32 	%rd286, %r32, 8;
	add.s64 	%rd287, %rd2, %rd286;
	ld.global.u64 	%rd149, [%rd287];
	or.b64  	%rd288, %rd521, %rd149;
	and.b64  	%rd289, %rd288, -4294967296;
	setp.ne.s64 	%p7, %rd289, 0;
	@%p7 bra 	$L__BB26_66;
	cvt.u32.u64 	%r69, %rd149;
	cvt.u32.u64 	%r70, %rd521;
	div.u32 	%r71, %r70, %r69;
	mul.lo.s32 	%r72, %r71, %r69;
	sub.s32 	%r73, %r70, %r72;
	cvt.u64.u32 	%rd523, %r71;
	cvt.u64.u32 	%rd524, %r73;
	bra.uni 	$L__BB26_67;
$L__BB26_66:
	div.s64 	%rd523, %rd521, %rd149;
	mul.lo.s64 	%rd290, %rd523, %rd149;
	sub.s64 	%rd524, %rd521, %rd290;
$L__BB26_67:
	add.s64 	%rd292, %rd1, %rd286;
	ld.global.u64 	%rd293, [%rd292];
	mad.lo.s64 	%rd156, %rd293, %rd524, %rd148;
	add.s32 	%r33, %r236, -4;
	mul.wide.u32 	%rd294, %r236, 8;
	add.s64 	%rd295, %rd2, %rd294;
	ld.global.u64 	%rd157, [%rd295];
	or.b64  	%rd296, %rd523, %rd157;
	and.b64  	%rd297, %rd296, -4294967296;
	setp.ne.s64 	%p8, %rd297, 0;
	@%p8 bra 	$L__BB26_69;
	cvt.u32.u64 	%r74, %rd157;
	cvt.u32.u64 	%r75, %rd523;
	div.u32 	%r76, %r75, %r74;
	mul.lo.s32 	%r77, %r76, %r74;
	sub.s32 	%r78, %r75, %r77;
	cvt.u64.u32 	%rd525, %r76;
	cvt.u64.u32 	%rd526, %r78;
	bra.uni 	$L__BB26_70;
$L__BB26_69:
	div.s64 	%rd525, %rd523, %rd157;
	mul.lo.s64 	%rd298, %rd525, %rd157;
	sub.s64 	%rd526, %rd523, %rd298;
$L__BB26_70:
	add.s64 	%rd300, %rd1, %rd294;
	ld.global.u64 	%rd301, [%rd300];
	mad.lo.s64 	%rd164, %rd301, %rd526, %rd156;
	add.s32 	%r34, %r236, -1;
	mul.wide.u32 	%rd302, %r34, 8;
	add.s64 	%rd303, %rd2, %rd302;
	ld.global.u64 	%rd165, [%rd303];
	or.b64  	%rd304, %rd525, %rd165;
	and.b64  	%rd305, %rd304, -4294967296;
	setp.ne.s64 	%p9, %rd305, 0;
	@%p9 bra 	$L__BB26_72;
	cvt.u32.u64 	%r79, %rd165;
	cvt.u32.u64 	%r80, %rd525;
	div.u32 	%r81, %r80, %r79;
	mul.lo.s32 	%r82, %r81, %r79;
	sub.s32 	%r83, %r80, %r82;
	cvt.u64.u32 	%rd527, %r81;
	cvt.u64.u32 	%rd528, %r83;
	bra.uni 	$L__BB26_73;
$L__BB26_72:
	div.s64 	%rd527, %rd525, %rd165;
	mul.lo.s64 	%rd306, %rd527, %rd165;
	sub.s64 	%rd528, %rd525, %rd306;
$L__BB26_73:
	add.s64 	%rd308, %rd1, %rd302;
	ld.global.u64 	%rd309, [%rd308];
	mad.lo.s64 	%rd172, %rd309, %rd528, %rd164;
	add.s32 	%r35, %r236, -2;
	mul.wide.u32 	%rd310, %r35, 8;
	add.s64 	%rd311, %rd2, %rd310;
	ld.global.u64 	%rd173, [%rd311];
	or.b64  	%rd312, %rd527, %rd173;
	and.b64  	%rd313, %rd312, -4294967296;
	setp.ne.s64 	%p10, %rd313, 0;
	@%p10 bra 	$L__BB26_75;
	cvt.u32.u64 	%r84, %rd173;
	cvt.u32.u64 	%r85, %rd527;
	div.u32 	%r86, %r85, %r84;
	mul.lo.s32 	%r87, %r86, %r84;
	sub.s32 	%r88, %r85, %r87;
	cvt.u64.u32 	%rd529, %r86;
	cvt.u64.u32 	%rd530, %r88;
	bra.uni 	$L__BB26_76;
$L__BB26_75:
	div.s64 	%rd529, %rd527, %rd173;
	mul.lo.s64 	%rd314, %rd529, %rd173;
	sub.s64 	%rd530, %rd527, %rd314;
$L__BB26_76:
	add.s64 	%rd316, %rd1, %rd310;
	ld.global.u64 	%rd317, [%rd316];
	mad.lo.s64 	%rd180, %rd317, %rd530, %rd172;
	add.s32 	%r36, %r236, -3;
	mul.wide.u32 	%rd318, %r36, 8;
	add.s64 	%rd319, %rd2, %rd318;
	ld.global.u64 	%rd181, [%rd319];
	or.b64  	%rd320, %rd529, %rd181;
	and.b64  	%rd321, %rd320, -4294967296;
	setp.ne.s64 	%p11, %rd321, 0;
	@%p11 bra 	$L__BB26_78;
	cvt.u32.u64 	%r89, %rd181;
	cvt.u32.u64 	%r90, %rd529;
	div.u32 	%r91, %r90, %r89;
	mul.lo.s32 	%r92, %r91, %r89;
	sub.s32 	%r93, %r90, %r92;
	cvt.u64.u32 	%rd531, %r91;
	cvt.u64.u32 	%rd532, %r93;
	bra.uni 	$L__BB26_79;
$L__BB26_78:
	div.s64 	%rd531, %rd529, %rd181;
	mul.lo.s64 	%rd322, %rd531, %rd181;
	sub.s64 	%rd532, %rd529, %rd322;
$L__BB26_79:
	add.s64 	%rd324, %rd1, %rd318;
	ld.global.u64 	%rd325, [%rd324];
	mad.lo.s64 	%rd188, %rd325, %rd532, %rd180;
	mul.wide.u32 	%rd326, %r33, 8;
	add.s64 	%rd327, %rd2, %rd326;
	ld.global.u64 	%rd189, [%rd327];
	or.b64  	%rd328, %rd531, %rd189;
	and.b64  	%rd329, %rd328, -4294967296;
	setp.ne.s64 	%p12, %rd329, 0;
	@%p12 bra 	$L__BB26_81;
	cvt.u32.u64 	%r94, %rd189;
	cvt.u32.u64 	%r95, %rd531;
	div.u32 	%r96, %r95, %r94;
	mul.lo.s32 	%r97, %r96, %r94;
	sub.s32 	%r98, %r95, %r97;
	cvt.u64.u32 	%rd548, %r96;
	cvt.u64.u32 	%rd534, %r98;
	bra.uni 	$L__BB26_82;
$L__BB26_81:
	div.s64 	%rd548, %rd531, %rd189;
	mul.lo.s64 	%rd330, %rd548, %rd189;
	sub.s64 	%rd534, %rd531, %rd330;
$L__BB26_82:
	add.s64 	%rd332, %rd1, %rd326;
	ld.global.u64 	%rd333, [%rd332];
	mad.lo.s64 	%rd557, %rd333, %rd534, %rd188;
	add.s32 	%r236, %r236, -8;
	add.s32 	%r235, %r235, 8;
	setp.ne.s32 	%p13, %r235, 0;
	@%p13 bra 	$L__BB26_58;
	add.s32 	%r238, %r236, 3;
$L__BB26_84:
	setp.eq.s32 	%p14, %r25, 0;
	@%p14 bra 	$L__BB26_113;
	and.b32  	%r41, %r23, 3;
	setp.lt.u32 	%p15, %r25, 4;
	@%p15 bra 	$L__BB26_99;
	mul.wide.u32 	%rd335, %r238, 8;
	add.s64 	%rd336, %rd2, %rd335;
	ld.global.u64 	%rd200, [%rd336];
	or.b64  	%rd337, %rd548, %rd200;
	and.b64  	%rd338, %rd337, -4294967296;
	setp.ne.s64 	%p16, %rd338, 0;
	@%p16 bra 	$L__BB26_88;
	cvt.u32.u64 	%r99, %rd200;
	cvt.u32.u64 	%r100, %rd548;
	div.u32 	%r101, %r100, %r99;
	mul.lo.s32 	%r102, %r101, %r99;
	sub.s32 	%r103, %r100, %r102;
	cvt.u64.u32 	%rd538, %r101;
	cvt.u64.u32 	%rd539, %r103;
	bra.uni 	$L__BB26_89;
$L__BB26_88:
	div.s64 	%rd538, %rd548, %rd200;
	mul.lo.s64 	%rd339, %rd538, %rd200;
	sub.s64 	%rd539, %rd548, %rd339;
$L__BB26_89:
	add.s64 	%rd341, %rd1, %rd335;
	ld.global.u64 	%rd342, [%rd341];
	mad.lo.s64 	%rd207, %rd342, %rd539, %rd557;
	add.s32 	%r42, %r238, -1;
	mul.wide.u32 	%rd343, %r42, 8;
	add.s64 	%rd344, %rd2, %rd343;
	ld.global.u64 	%rd208, [%rd344];
	or.b64  	%rd345, %rd538, %rd208;
	and.b64  	%rd346, %rd345, -4294967296;
	setp.ne.s64 	%p17, %rd346, 0;
	@%p17 bra 	$L__BB26_91;
	cvt.u32.u64 	%r104, %rd208;
	cvt.u32.u64 	%r105, %rd538;
	div.u32 	%r106, %r105, %r104;
	mul.lo.s32 	%r107, %r106, %r104;
	sub.s32 	%r108, %r105, %r107;
	cvt.u64.u32 	%rd540, %r106;
	cvt.u64.u32 	%rd541, %r108;
	bra.uni 	$L__BB26_92;
$L__BB26_91:
	div.s64 	%rd540, %rd538, %rd208;
	mul.lo.s64 	%rd347, %rd540, %rd208;
	sub.s64 	%rd541, %rd538, %rd347;
$L__BB26_92:
	add.s64 	%rd349, %rd1, %rd343;
	ld.global.u64 	%rd350, [%rd349];
	mad.lo.s64 	%rd215, %rd350, %rd541, %rd207;
	add.s32 	%r43, %r238, -2;
	mul.wide.u32 	%rd351, %r43, 8;
	add.s64 	%rd352, %rd2, %rd351;
	ld.global.u64 	%rd216, [%rd352];
	or.b64  	%rd353, %rd540, %rd216;
	and.b64  	%rd354, %rd353, -4294967296;
	setp.ne.s64 	%p18, %rd354, 0;
	@%p18 bra 	$L__BB26_94;
	cvt.u32.u64 	%r109, %rd216;
	cvt.u32.u64 	%r110, %rd540;
	div.u32 	%r111, %r110, %r109;
	mul.lo.s32 	%r112, %r111, %r109;
	sub.s32 	%r113, %r110, %r112;
	cvt.u64.u32 	%rd542, %r111;
	cvt.u64.u32 	%rd543, %r113;
	bra.uni 	$L__BB26_95;
$L__BB26_94:
	div.s64 	%rd542, %rd540, %rd216;
	mul.lo.s64 	%rd355, %rd542, %rd216;
	sub.s64 	%rd543, %rd540, %rd355;
$L__BB26_95:
	add.s64 	%rd357, %rd1, %rd351;
	ld.global.u64 	%rd358, [%rd357];
	mad.lo.s64 	%rd223, %rd358, %rd543, %rd215;
	add.s32 	%r44, %r238, -3;
	mul.wide.u32 	%rd359, %r44, 8;
	add.s64 	%rd360, %rd2, %rd359;
	ld.global.u64 	%rd224, [%rd360];
	or.b64  	%rd361, %rd542, %rd224;
	and.b64  	%rd362, %rd361, -4294967296;
	setp.ne.s64 	%p19, %rd362, 0;
	@%p19 bra 	$L__BB26_97;
	cvt.u32.u64 	%r114, %rd224;
	cvt.u32.u64 	%r115, %rd542;
	div.u32 	%r116, %r115, %r114;
	mul.lo.s32 	%r117, %r116, %r114;
	sub.s32 	%r118, %r115, %r117;
	cvt.u64.u32 	%rd548, %r116;
	cvt.u64.u32 	%rd545, %r118;
	bra.uni 	$L__BB26_98;
$L__BB26_97:
	div.s64 	%rd548, %rd542, %rd224;
	mul.lo.s64 	%rd363, %rd548, %rd224;
	sub.s64 	%rd545, %rd542, %rd363;
$L__BB26_98:
	add.s64 	%rd365, %rd1, %rd359;
	ld.global.u64 	%rd366, [%rd365];
	mad.lo.s64 	%rd557, %rd366, %rd545, %rd223;
	add.s32 	%r238, %r238, -4;
$L__BB26_99:
	setp.eq.s32 	%p20, %r41, 0;
	@%p20 bra 	$L__BB26_113;
	setp.eq.s32 	%p21, %r41, 1;
	@%p21 bra 	$L__BB26_108;
	mul.wide.u32 	%rd368, %r238, 8;
	add.s64 	%rd369, %rd2, %rd368;
	ld.global.u64 	%rd235, [%rd369];
	or.b64  	%rd370, %rd548, %rd235;
	and.b64  	%rd371, %rd370, -4294967296;
	setp.ne.s64 	%p22, %rd371, 0;
	@%p22 bra 	$L__BB26_103;
	cvt.u32.u64 	%r119, %rd235;
	cvt.u32.u64 	%r120, %rd548;
	div.u32 	%r121, %r120, %r119;
	mul.lo.s32 	%r122, %r121, %r119;
	sub.s32 	%r123, %r120, %r122;
	cvt.u64.u32 	%rd549, %r121;
	cvt.u64.u32 	%rd550, %r123;
	bra.uni 	$L__BB26_104;
$L__BB26_103:
	div.s64 	%rd549, %rd548, %rd235;
	mul.lo.s64 	%rd372, %rd549, %rd235;
	sub.s64 	%rd550, %rd548, %rd372;
$L__BB26_104:
	add.s64 	%rd374, %rd1, %rd368;
	ld.global.u64 	%rd375, [%rd374];
	mad.lo.s64 	%rd242, %rd375, %rd550, %rd557;
	add.s32 	%r47, %r238, -1;
	mul.wide.u32 	%rd376, %r47, 8;
	add.s64 	%rd377, %rd2, %rd376;
	ld.global.u64 	%rd243, [%rd377];
	or.b64  	%rd378, %rd549, %rd243;
	and.b64  	%rd379, %rd378, -4294967296;
	setp.ne.s64 	%p23, %rd379, 0;
	@%p23 bra 	$L__BB26_106;
	cvt.u32.u64 	%r124, %rd243;
	cvt.u32.u64 	%r125, %rd549;
	div.u32 	%r126, %r125, %r124;
	mul.lo.s32 	%r127, %r126, %r124;
	sub.s32 	%r128, %r125, %r127;
	cvt.u64.u32 	%rd548, %r126;
	cvt.u64.u32 	%rd552, %r128;
	bra.uni 	$L__BB26_107;
$L__BB26_106:
	div.s64 	%rd548, %rd549, %rd243;
	mul.lo.s64 	%rd380, %rd548, %rd243;
	sub.s64 	%rd552, %rd549, %rd380;
$L__BB26_107:
	add.s64 	%rd382, %rd1, %rd376;
	ld.global.u64 	%rd383, [%rd382];
	mad.lo.s64 	%rd557, %rd383, %rd552, %rd242;
	add.s32 	%r238, %r238, -2;
$L__BB26_108:
	and.b32  	%r129, %r23, 1;
	setp.eq.b32 	%p24, %r129, 1;
	not.pred 	%p25, %p24;
	@%p25 bra 	$L__BB26_113;
	mul.wide.u32 	%rd384, %r238, 8;
	add.s64 	%rd385, %rd2, %rd384;
	ld.global.u64 	%rd254, [%rd385];
	or.b64  	%rd386, %rd548, %rd254;
	and.b64  	%rd387, %rd386, -4294967296;
	setp.ne.s64 	%p26, %rd387, 0;
	@%p26 bra 	$L__BB26_111;
	cvt.u32.u64 	%r130, %rd254;
	cvt.u32.u64 	%r131, %rd548;
	rem.u32 	%r132, %r131, %r130;
	cvt.u64.u32 	%rd556, %r132;
	bra.uni 	$L__BB26_112;
$L__BB26_111:
	rem.s64 	%rd556, %rd548, %rd254;
$L__BB26_112:
	add.s64 	%rd389, %rd1, %rd384;
	ld.global.u64 	%rd390, [%rd389];
	mad.lo.s64 	%rd557, %rd390, %rd556, %rd557;
$L__BB26_113:
	shl.b64 	%rd391, %rd557, 2;
	add.s64 	%rd392, %rd3, %rd391;
	ld.global.u32 	%r133, [%rd392];
	mul.lo.s32 	%r134, %r133, %r133;
	st.shared.u32 	[%r5], %r134;
$L__BB26_114:
	bar.sync 	0;
	setp.lt.u32 	%p48, %r240, 66;
	@%p48 bra 	$L__BB26_118;
$L__BB26_115:
	shr.u32 	%r51, %r240, 1;
	setp.ge.u32 	%p49, %r1, %r51;
	@%p49 bra 	$L__BB26_117;
	ld.shared.u32 	%r207, [%r5];
	shl.b32 	%r208, %r51, 2;
	add.s32 	%r209, %r5, %r208;
	ld.shared.u32 	%r210, [%r209];
	add.s32 	%r211, %r210, %r207;
	st.shared.u32 	[%r5], %r211;
$L__BB26_117:
	bar.sync 	0;
	setp.gt.u32 	%p50, %r240, 131;
	mov.u32 	%r240, %r51;
	@%p50 bra 	$L__BB26_115;
$L__BB26_118:
	setp.gt.u32 	%p51, %r1, 31;
	@%p51 bra 	$L__BB26_121;
	ld.volatile.shared.u32 	%r212, [%r5];
	ld.volatile.shared.u32 	%r213, [%r5+128];
	add.s32 	%r214, %r213, %r212;
	st.volatile.shared.u32 	[%r5], %r214;
	ld.volatile.shared.u32 	%r215, [%r5];
	ld.volatile.shared.u32 	%r216, [%r5+64];
	add.s32 	%r217, %r216, %r215;
	st.volatile.shared.u32 	[%r5], %r217;
	ld.volatile.shared.u32 	%r218, [%r5];
	ld.volatile.shared.u32 	%r219, [%r5+32];
	add.s32 	%r220, %r219, %r218;
	st.volatile.shared.u32 	[%r5], %r220;
	ld.volatile.shared.u32 	%r221, [%r5];
	ld.volatile.shared.u32 	%r222, [%r5+16];
	add.s32 	%r223, %r222, %r221;
	st.volatile.shared.u32 	[%r5], %r223;
	ld.volatile.shared.u32 	%r224, [%r5];
	ld.volatile.shared.u32 	%r225, [%r5+8];
	add.s32 	%r226, %r225, %r224;
	st.volatile.shared.u32 	[%r5], %r226;
	ld.volatile.shared.u32 	%r227, [%r5];
	ld.volatile.shared.u32 	%r228, [%r5+4];
	add.s32 	%r229, %r228, %r227;
	st.volatile.shared.u32 	[%r5], %r229;
	setp.ne.s32 	%p52, %r1, 0;
	@%p52 bra 	$L__BB26_121;
	ld.shared.u32 	%r230, [sum_squaresdata_i32];
	cvta.to.global.u64 	%rd470, %rd260;
	mul.wide.u32 	%rd471, %r2, 4;
	add.s64 	%rd472, %rd470, %rd471;
	st.global.u32 	[%rd472], %r230;
$L__BB26_121:
	ret;

}
	// .globl	uncontiguous_cumulate_sum_square_i32
.visible .entry uncontiguous_cumulate_sum_square_i32(
	.param .u64 .ptr .align 1 uncontiguous_cumulate_sum_square_i32_param_0,
	.param .u64 .ptr .align 1 uncontiguous_cumulate_sum_square_i32_param_1,
	.param .u64 .ptr .align 1 uncontiguous_cumulate_sum_square_i32_param_2,
	.param .u64 .ptr .align 1 uncontiguous_cumulate_sum_square_i32_param_3,
	.param .u64 uncontiguous_cumulate_sum_square_i32_param_4,
	.param .u64 uncontiguous_cumulate_sum_square_i32_param_5
)
{
	.reg .pred 	%p<53>;
	.reg .b32 	%r<239>;
	.reg .b64 	%rd<558>;

	ld.param.u64 	%rd260, [uncontiguous_cumulate_sum_square_i32_param_0];
	ld.param.u64 	%rd263, [uncontiguous_cumulate_sum_square_i32_param_1];
	ld.param.u64 	%rd264, [uncontiguous_cumulate_sum_square_i32_param_2];
	ld.param.u64 	%rd265, [uncontiguous_cumulate_sum_square_i32_param_3];
	ld.param.u64 	%rd261, [uncontiguous_cumulate_sum_square_i32_param_4];
	ld.param.u64 	%rd262, [uncontiguous_cumulate_sum_square_i32_param_5];
	cvta.to.global.u64 	%rd1, %rd265;
	cvta.to.global.u64 	%rd2, %rd264;
	cvta.to.global.u64 	%rd3, %rd263;
	mov.u32 	%r1, %tid.x;
	mov.u32 	%r2, %ctaid.x;
	mov.u32 	%r238, %ntid.x;
	mul.lo.s32 	%r52, %r2, %r238;
	shl.b32 	%r53, %r52, 1;
	add.s32 	%r4, %r53, %r1;
	shl.b32 	%r54, %r1, 2;
	mov.u32 	%r55, sum_squaresdata_i32;
	add.s32 	%r5, %r55, %r54;
	mov.b32 	%r56, 0;
	st.shared.u32 	[%r5], %r56;
	add.s32 	%r57, %r4, %r238;
	cvt.u64.u32 	%rd511, %r57;
	setp.le.u64 	%p1, %rd262, %rd511;
	@%p1 bra 	$L__BB27_54;
	cvt.u32.u64 	%r6, %rd261;
	add.s32 	%r232, %r6, -1;
	setp.lt.s32 	%p27, %r232, 0;
	mov.b64 	%rd515, 0;
	mov.u64 	%rd516, %rd515;
	@%p27 bra 	$L__BB27_53;
	cvt.u64.u32 	%rd512, %r4;
	setp.lt.u32 	%p28, %r232, 3;
	mov.b64 	%rd516, 0;
	mov.u64 	%rd515, %rd516;
	@%p28 bra 	$L__BB27_30;
	add.s32 	%r230, %r6, -2;
	and.b32  	%r134, %r6, -4;
	neg.s32 	%r229, %r134;
	mov.b64 	%rd516, 0;
$L__BB27_4:
	.pragma "nounroll";
	add.s32 	%r12, %r230, 1;
	mul.wide.u32 	%rd397, %r12, 8;
	add.s64 	%rd398, %rd2, %rd397;
	ld.global.u64 	%rd10, [%rd398];
	or.b64  	%rd399, %rd512, %rd10;
	and.b64  	%rd400, %rd399, -4294967296;
	setp.ne.s64 	%p29, %rd400, 0;
	@%p29 bra 	$L__BB27_6;
	cvt.u32.u64 	%r135, %rd10;
	cvt.u32.u64 	%r136, %rd512;
	div.u32 	%r137, %r136, %r135;
	mul.lo.s32 	%r138, %r137, %r135;
	sub.s32 	%r139, %r136, %r138;
	cvt.u64.u32 	%rd477, %r137;
	cvt.u64.u32 	%rd478, %r139;
	bra.uni 	$L__BB27_7;
$L__BB27_6:
	div.s64 	%rd477, %rd512, %rd10;
	mul.lo.s64 	%rd401, %rd477, %rd10;
	sub.s64 	%rd478, %rd512, %rd401;
$L__BB27_7:
	mul.wide.u32 	%rd402, %r12, 8;
	add.s64 	%rd403, %rd1, %rd402;
	ld.global.u64 	%rd17, [%rd403];
	mad.lo.s64 	%rd18, %rd17, %rd478, %rd515;
	or.b64  	%rd404, %rd511, %rd10;
	and.b64  	%rd405, %rd404, -4294967296;
	setp.ne.s64 	%p30, %rd405, 0;
	@%p30 bra 	$L__BB27_9;
	cvt.u32.u64 	%r140, %rd10;
	cvt.u32.u64 	%r141, %rd511;
	div.u32 	%r142, %r141, %r140;
	mul.lo.s32 	%r143, %r142, %r140;
	sub.s32 	%r144, %r141, %r143;
	cvt.u64.u32 	%rd479, %r142;
	cvt.u64.u32 	%rd480, %r144;
	bra.uni 	$L__BB27_10;
$L__BB27_9:
	div.s64 	%rd479, %rd511, %rd10;
	mul.lo.s64 	%rd406, %rd479, %rd10;
	sub.s64 	%rd480, %rd511, %rd406;
$L__BB27_10:
	mad.lo.s64 	%rd25, %rd480, %rd17, %rd516;
	add.s32 	%r13, %r230, -2;
	mul.wide.u32 	%rd407, %r230, 8;
	add.s64 	%rd408, %rd2, %rd407;
	ld.global.u64 	%rd26, [%rd408];
	or.b64  	%rd409, %rd477, %rd26;
	and.b64  	%rd410, %rd409, -4294967296;
	setp.ne.s64 	%p31, %rd410, 0;
	@%p31 bra 	$L__BB27_12;
	cvt.u32.u64 	%r145, %rd26;
	cvt.u32.u64 	%r146, %rd477;
	div.u32 	%r147, %r146, %r145;
	mul.lo.s32 	%r148, %r147, %r145;
	sub.s32 	%r149, %r146, %r148;
	cvt.u64.u32 	%rd481, %r147;
	cvt.u64.u32 	%rd482, %r149;
	bra.uni 	$L__BB27_13;
$L__BB27_12:
	div.s64 	%rd481, %rd477, %rd26;
	mul.lo.s64 	%rd411, %rd481, %rd26;
	sub.s64 	%rd482, %rd477, %rd411;
$L__BB27_13:
	mul.wide.u32 	%rd412, %r230, 8;
	add.s64 	%rd413, %rd1, %rd412;
	ld.global.u64 	%rd33, [%rd413];
	mad.lo.s64 	%rd34, %rd33, %rd482, %rd18;
	or.b64  	%rd414, %rd479, %rd26;
	and.b64  	%rd415, %rd414, -4294967296;
	setp.ne.s64 	%p32, %rd415, 0;
	@%p32 bra 	$L__BB27_15;
	cvt.u32.u64 	%r150, %rd26;
	cvt.u32.u64 	%r151, %rd479;
	div.u32 	%r152, %r151, %r150;
	mul.lo.s32 	%r153, %r152, %r150;
	sub.s32 	%r154, %r151, %r153;
	cvt.u64.u32 	%rd483, %r152;
	cvt.u64.u32 	%rd484, %r154;
	bra.uni 	$L__BB27_16;
$L__BB27_15:
	div.s64 	%rd483, %rd479, %rd26;
	mul.lo.s64 	%rd416, %rd483, %rd26;
	sub.s64 	%rd484, %rd479, %rd416;
$L__BB27_16:
	mad.lo.s64 	%rd41, %rd484, %rd33, %rd25;
	add.s32 	%r14, %r230, -1;
	mul.wide.u32 	%rd417, %r14, 8;
	add.s64 	%rd418, %rd2, %rd417;
	ld.global.u64 	%rd42, [%rd418];
	or.b64  	%rd419, %rd481, %rd42;
	and.b64  	%rd420, %rd419, -4294967296;
	setp.ne.s64 	%p33, %rd420, 0;
	@%p33 bra 	$L__BB27_18;
	cvt.u32.u64 	%r155, %rd42;
	cvt.u32.u64 	%r156, %rd481;
	div.u32 	%r157, %r156, %r155;
	mul.lo.s32 	%r158, %r157, %r155;
	sub.s32 	%r159, %r156, %r158;
	cvt.u64.u32 	%rd485, %r157;
	cvt.u64.u32 	%rd486, %r159;
	bra.uni 	$L__BB27_19;
$L__BB27_18:
	div.s64 	%rd485, %rd481, %rd42;
	mul.lo.s64 	%rd421, %rd485, %rd42;
	sub.s64 	%rd486, %rd481, %rd421;
$L__BB27_19:
	mul.wide.u32 	%rd422, %r14, 8;
	add.s64 	%rd423, %rd1, %rd422;
	ld.global.u64 	%rd49, [%rd423];
	mad.lo.s64 	%rd50, %rd49, %rd486, %rd34;
	or.b64  	%rd424, %rd483, %rd42;
	and.b64  	%rd425, %rd424, -4294967296;
	setp.ne.s64 	%p34, %rd425, 0;
	@%p34 bra 	$L__BB27_21;
	cvt.u32.u64 	%r160, %rd42;
	cvt.u32.u64 	%r161, %rd483;
	div.u32 	%r162, %r161, %r160;
	mul.lo.s32 	%r163, %r162, %r160;
	sub.s32 	%r164, %r161, %r163;
	cvt.u64.u32 	%rd487, %r162;
	cvt.u64.u32 	%rd488, %r164;
	bra.uni 	$L__BB27_22;
$L__BB27_21:
	div.s64 	%rd487, %rd483, %rd42;
	mul.lo.s64 	%rd426, %rd487, %rd42;
	sub.s64 	%rd488, %rd483, %rd426;
$L__BB27_22:
	mad.lo.s64 	%rd57, %rd488, %rd49, %rd41;
	mul.wide.u32 	%rd427, %r13, 8;
	add.s64 	%rd428, %rd2, %rd427;
	ld.global.u64 	%rd58, [%rd428];
	or.b64  	%rd429, %rd485, %rd58;
	and.b64  	%rd430, %rd429, -4294967296;
	setp.ne.s64 	%p35, %rd430, 0;
	@%p35 bra 	$L__BB27_24;
	cvt.u32.u64 	%r165, %rd58;
	cvt.u32.u64 	%r166, %rd485;
	div.u32 	%r167, %r166, %r165;
	mul.lo.s32 	%r168, %r167, %r165;
	sub.s32 	%r169, %r166, %r168;
	cvt.u64.u32 	%rd512, %r167;
	cvt.u64.u32 	%rd490, %r169;
	bra.uni 	$L__BB27_25;
$L__BB27_24:
	div.s64 	%rd512, %rd485, %rd58;
	mul.lo.s64 	%rd431, %rd512, %rd58;
	sub.s64 	%rd490, %rd485, %rd431;
$L__BB27_25:
	mul.wide.u32 	%rd432, %r13, 8;
	add.s64 	%rd433, %rd1, %rd432;
	ld.global.u64 	%rd65, [%rd433];
	mad.lo.s64 	%rd515, %rd65, %rd490, %rd50;
	or.b64  	%rd434, %rd487, %rd58;
	and.b64  	%rd435, %rd434, -4294967296;
	setp.ne.s64 	%p36, %rd435, 0;
	@%p36 bra 	$L__BB27_27;
	cvt.u32.u64 	%r170, %rd58;
	cvt.u32.u64 	%r171, %rd487;
	div.u32 	%r172, %r171, %r170;
	mul.lo.s32 	%r173, %r172, %r170;
	sub.s32 	%r174, %r171, %r173;
	cvt.u64.u32 	%rd511, %r172;
	cvt.u64.u32 	%rd492, %r174;
	bra.uni 	$L__BB27_28;
$L__BB27_27:
	div.s64 	%rd511, %rd487, %rd58;
	mul.lo.s64 	%rd436, %rd511, %rd58;
	sub.s64 	%rd492, %rd487, %rd436;
$L__BB27_28:
	mad.lo.s64 	%rd516, %rd492, %rd65, %rd57;
	add.s32 	%r230, %r230, -4;
	add.s32 	%r229, %r229, 4;
	setp.ne.s32 	%p37, %r229, 0;
	@%p37 bra 	$L__BB27_4;
	add.s32 	%r232, %r230, 1;
$L__BB27_30:
	and.b32  	%r19, %r6, 3;
	setp.eq.s32 	%p38, %r19, 0;
	@%p38 bra 	$L__BB27_53;
	setp.eq.s32 	%p39, %r19, 1;
	@%p39 bra 	$L__BB27_45;
	mul.wide.u32 	%rd438, %r232, 8;
	add.s64 	%rd439, %rd2, %rd438;
	ld.global.u64 	%rd80, [%rd439];
	or.b64  	%rd440, %rd512, %rd80;
	and.b64  	%rd441, %rd440, -4294967296;
	setp.ne.s64 	%p40, %rd441, 0;
	@%p40 bra 	$L__BB27_34;
	cvt.u32.u64 	%r175, %rd80;
	cvt.u32.u64 	%r176, %rd512;
	div.u32 	%r177, %r176, %r175;
	mul.lo.s32 	%r178, %r177, %r175;
	sub.s32 	%r179, %r176, %r178;
	cvt.u64.u32 	%rd499, %r177;
	cvt.u64.u32 	%rd500, %r179;
	bra.uni 	$L__BB27_35;
$L__BB27_34:
	div.s64 	%rd499, %rd512, %rd80;
	mul.lo.s64 	%rd442, %rd499, %rd80;
	sub.s64 	%rd500, %rd512, %rd442;
$L__BB27_35:
	add.s64 	%rd444, %rd1, %rd438;
	ld.global.u64 	%rd87, [%rd444];
	mad.lo.s64 	%rd88, %rd87, %rd500, %rd515;
	or.b64  	%rd445, %rd511, %rd80;
	and.b64  	%rd446, %rd445, -4294967296;
	setp.ne.s64 	%p41, %rd446, 0;
	@%p41 bra 	$L__BB27_37;
	cvt.u32.u64 	%r180, %rd80;
	cvt.u32.u64 	%r181, %rd511;
	div.u32 	%r182, %r181, %r180;
	mul.lo.s32 	%r183, %r182, %r180;
	sub.s32 	%r184, %r181, %r183;
	cvt.u64.u32 	%rd501, %r182;
	cvt.u64.u32 	%rd502, %r184;
	bra.uni 	$L__BB27_38;
$L__BB27_37:
	div.s64 	%rd501, %rd511, %rd80;
	mul.lo.s64 	%rd447, %rd501, %rd80;
	sub.s64 	%rd502, %rd511, %rd447;
$L__BB27_38:
	mad.lo.s64 	%rd95, %rd502, %rd87, %rd516;
	add.s32 	%r20, %r232, -1;
	mul.wide.u32 	%rd448, %r20, 8;
	add.s64 	%rd449, %rd2, %rd448;
	ld.global.u64 	%rd96, [%rd449];
	or.b64  	%rd450, %rd499, %rd96;
	and.b64  	%rd451, %rd450, -4294967296;
	setp.ne.s64 	%p42, %rd451, 0;
	@%p42 bra 	$L__BB27_40;
	cvt.u32.u64 	%r185, %rd96;
	cvt.u32.u64 	%r186, %rd499;
	div.u32 	%r187, %r186, %r185;
	mul.lo.s32 	%r188, %r187, %r185;
	sub.s32 	%r189, %r186, %r188;
	cvt.u64.u32 	%rd512, %r187;
	cvt.u64.u32 	%rd504, %r189;
	bra.uni 	$L__BB27_41;
$L__BB27_40:
	div.s64 	%rd512, %rd499, %rd96;
	mul.lo.s64 	%rd452, %rd512, %rd96;
	sub.s64 	%rd504, %rd499, %rd452;
$L__BB27_41:
	add.s64 	%rd454, %rd1, %rd448;
	ld.global.u64 	%rd103, [%rd454];
	mad.lo.s64 	%rd515, %rd103, %rd504, %rd88;
	or.b64  	%rd455, %rd501, %rd96;
	and.b64  	%rd456, %rd455, -4294967296;
	setp.ne.s64 	%p43, %rd456, 0;
	@%p43 bra 	$L__BB27_43;
	cvt.u32.u64 	%r190, %rd96;
	cvt.u32.u64 	%r191, %rd501;
	div.u32 	%r192, %r191, %r190;
	mul.lo.s32 	%r193, %r192, %r190;
	sub.s32 	%r194, %r191, %r193;
	cvt.u64.u32 	%rd511, %r192;
	cvt.u64.u32 	%rd506, %r194;
	bra.uni 	$L__BB27_44;
$L__BB27_43:
	div.s64 	%rd511, %rd501, %rd96;
	mul.lo.s64 	%rd457, %rd511, %rd96;
	sub.s64 	%rd506, %rd501, %rd457;
$L__BB27_44:
	mad.lo.s64 	%rd516, %rd506, %rd103, %rd95;
	add.s32 	%r232, %r232, -2;
$L__BB27_45:
	and.b32  	%r195, %r6, 1;
	setp.eq.b32 	%p44, %r195, 1;
	not.pred 	%p45, %p44;
	@%p45 bra 	$L__BB27_53;
	mul.wide.u32 	%rd458, %r232, 8;
	add.s64 	%rd459, %rd2, %rd458;
	ld.global.u64 	%rd118, [%rd459];
	or.b64  	%rd460, %rd512, %rd118;
	and.b64  	%rd461, %rd460, -4294967296;
	setp.ne.s64 	%p46, %rd461, 0;
	@%p46 bra 	$L__BB27_48;
	cvt.u32.u64 	%r196, %rd118;
	cvt.u32.u64 	%r197, %rd512;
	rem.u32 	%r198, %r197, %r196;
	cvt.u64.u32 	%rd513, %r198;
	bra.uni 	$L__BB27_49;
$L__BB27_48:
	rem.s64 	%rd513, %rd512, %rd118;
$L__BB27_49:
	add.s64 	%rd463, %rd1, %rd458;
	ld.global.u64 	%rd122, [%rd463];
	mad.lo.s64 	%rd515, %rd122, %rd513, %rd515;
	or.b64  	%rd464, %rd511, %rd118;
	and.b64  	%rd465, %rd464, -4294967296;
	setp.ne.s64 	%p47, %rd465, 0;
	@%p47 bra 	$L__BB27_51;
	cvt.u32.u64 	%r199, %rd118;
	cvt.u32.u64 	%r200, %rd511;
	rem.u32 	%r201, %r200, %r199;
	cvt.u64.u32 	%rd514, %r201;
	bra.uni 	$L__BB27_52;
$L__BB27_51:
	rem.s64 	%rd514, %rd511, %rd118;
$L__BB27_52:
	mad.lo.s64 	%rd516, %rd514, %rd122, %rd516;
$L__BB27_53:
	shl.b64 	%rd466, %rd515, 2;
	add.s64 	%rd467, %rd3, %rd466;
	ld.global.u32 	%r202, [%rd467];
	shl.b64 	%rd468, %rd516, 2;
	add.s64 	%rd469, %rd3, %rd468;
	ld.global.u32 	%r203, [%rd469];
	add.s32 	%r204, %r203, %r202;
	st.shared.u32 	[%r5], %r204;
	bra.uni 	$L__BB27_114;
$L__BB27_54:
	cvt.u64.u32 	%rd548, %r4;
	setp.le.u64 	%p2, %rd262, %rd548;
	@%p2 bra 	$L__BB27_114;
	cvt.u32.u64 	%r23, %rd261;
	add.s32 	%r236, %r23, -1;
	setp.lt.s32 	%p3, %r236, 0;
	mov.b64 	%rd557, 0;
	@%p3 bra 	$L__BB27_113;
	and.b32  	%r25, %r23, 7;
	setp.lt.u32 	%p4, %r236, 7;
	mov.b64 	%rd557, 0;
	@%p4 bra 	$L__BB27_84;
	add.s32 	%r234, %r23, -4;
	and.b32  	%r58, %r23, -8;
	neg.s32 	%r233, %r58;
	mov.b64 	%rd557, 0;
$L__BB27_58:
	.pragma "nounroll";
	add.s32 	%r30, %r234, 3;
	mul.wide.u32 	%rd270, %r30, 8;
	add.s64 	%rd271, %rd2, %rd270;
	ld.global.u64 	%rd133, [%rd271];
	or.b64  	%rd272, %rd548, %rd133;
	and.b64  	%rd273, %rd272, -4294967296;
	setp.ne.s64 	%p5, %rd273, 0;
	@%p5 bra 	$L__BB27_60;
	cvt.u32.u64 	%r59, %rd133;
	cvt.u32.u64 	%r60, %rd548;
	div.u32 	%r61, %r60, %r59;
	mul.lo.s32 	%r62, %r61, %r59;
	sub.s32 	%r63, %r60, %r62;
	cvt.u64.u32 	%rd519, %r61;
	cvt.u64.u32 	%rd520, %r63;
	bra.uni 	$L__BB27_61;
$L__BB27_60:
	div.s64 	%rd519, %rd548, %rd133;
	mul.lo.s64 	%rd274, %rd519, %rd133;
	sub.s64 	%rd520, %rd548, %rd274;
$L__BB27_61:
	add.s64 	%rd276, %rd1, %rd270;
	ld.global.u64 	%rd277, [%rd276];
	mad.lo.s64 	%rd140, %rd277, %rd520, %rd557;
	add.s32 	%r31, %r234, 2;
	mul.wide.u32 	%rd278, %r31, 8;
	add.s64 	%rd279, %rd2, %rd278;
	ld.global.u64 	%rd141, [%rd279];
	or.b64  	%rd280, %rd519, %rd141;
	and.b64  	%rd281, %rd280, -4294967296;
	setp.ne.s64 	%p6, %rd281, 0;
	@%p6 bra 	$L__BB27_63;
	cvt.u32.u64 	%r64, %rd141;
	cvt.u32.u64 	%r65, %rd519;
	div.u32 	%r66, %r65, %r64;
	mul.lo.s32 	%r67, %r66, %r64;
	sub.s32 	%r68, %r65, %r67;
	cvt.u64.u32 	%rd521, %r66;
	cvt.u64.u32 	%rd522, %r68;
	bra.uni 	$L__BB27_64;
$L__BB27_63:
	div.s64 	%rd521, %rd519, %rd141;
	mul.lo.s64 	%rd282, %rd521, %rd141;
	sub.s64 	%rd522, %rd519, %rd282;
$L__BB27_64:
	add.s64 	%rd284, %rd1, %rd278;
	ld.global.u64 	%rd285, [%rd284];
	mad.lo.s64 	%rd148, %rd285, %rd522, %rd140;
	add.s32 	%r32, %r234, 1;
	mul.wide.u32 	%rd286, %r32, 8;
	add.s64 	%rd287, %rd2, %rd286;
	ld.global.u64 	%rd149, [%rd287];
	or.b64  	%rd288, %rd521, %rd149;
	and.b64  	%rd289, %rd288, -4294967296;
	setp.ne.s64 	%p7, %rd289, 0;
	@%p7 bra 	$L__BB27_66;
	cvt.u32.u64 	%r69, %rd149;
	cvt.u32.u64 	%r70, %rd521;
	div.u32 	%r71, %r70, %r69;
	mul.lo.s32 	%r72, %r71, %r69;
	sub.s32 	%r73, %r70, %r72;
	cvt.u64.u32 	%rd523, %r71;
	cvt.u64.u32 	%rd524, %r73;
	bra.uni 	$L__BB27_67;
$L__BB27_66:
	div.s64 	%rd523, %rd521, %rd149;
	mul.lo.s64 	%rd290, %rd523, %rd149;
	sub.s64 	%rd524, %rd521, %rd290;
$L__BB27_67:
	add.s64 	%rd292, %rd1, %rd286;
	ld.global.u64 	%rd293, [%rd292];
	mad.lo.s64 	%rd156, %rd293, %rd524, %rd148;
	add.s32 	%r33, %r234, -4;
	mul.wide.u32 	%rd294, %r234, 8;
	add.s64 	%rd295, %rd2, %rd294;
	ld.global.u64 	%rd157, [%rd295];
	or.b64  	%rd296, %rd523, %rd157;
	and.b64  	%rd297, %rd296, -4294967296;
	setp.ne.s64 	%p8, %rd297, 0;
	@%p8 bra 	$L__BB27_69;
	cvt.u32.u64 	%r74, %rd157;
	cvt.u32.u64 	%r75, %rd523;
	div.u32 	%r76, %r75, %r74;
	mul.lo.s32 	%r77, %r76, %r74;
	sub.s32 	%r78, %r75, %r77;
	cvt.u64.u32 	%rd525, %r76;
	cvt.u64.u32 	%rd526, %r78;
	bra.uni 	$L__BB27_70;
$L__BB27_69:
	div.s64 	%rd525, %rd523, %rd157;
	mul.lo.s64 	%rd298, %rd525, %rd157;
	sub.s64 	%rd526, %rd523, %rd298;
$L__BB27_70:
	add.s64 	%rd300, %rd1, %rd294;
	ld.global.u64 	%rd301, [%rd300];
	mad.lo.s64 	%rd164, %rd301, %rd526, %rd156;
	add.s32 	%r34, %r234, -1;
	mul.wide.u32 	%rd302, %r34, 8;
	add.s64 	%rd303, %rd2, %rd302;
	ld.global.u64 	%rd165, [%rd303];
	or.b64  	%rd304, %rd525, %rd165;
	and.b64  	%rd305, %rd304, -4294967296;
	setp.ne.s64 	%p9, %rd305, 0;
	@%p9 bra 	$L__BB27_72;
	cvt.u32.u64 	%r79, %rd165;
	cvt.u32.u64 	%r80, %rd525;
	div.u32 	%r81, %r80, %r79;
	mul.lo.s32 	%r82, %r81, %r79;
	sub.s32 	%r83, %r80, %r82;
	cvt.u64.u32 	%rd527, %r81;
	cvt.u64.u32 	%rd528, %r83;
	bra.uni 	$L__BB27_73;
$L__BB27_72:
	div.s64 	%rd527, %rd525, %rd165;
	mul.lo.s64 	%rd306, %rd527, %rd165;
	sub.s64 	%rd528, %rd525, %rd306;
$L__BB27_73:
	add.s64 	%rd308, %rd1, %rd302;
	ld.global.u64 	%rd309, [%rd308];
	mad.lo.s64 	%rd172, %rd309, %rd528, %rd164;
	add.s32 	%r35, %r234, -2;
	mul.wide.u32 	%rd310, %r35, 8;
	add.s64 	%rd311, %rd2, %rd310;
	ld.global.u64 	%rd173, [%rd311];
	or.b64  	%rd312, %rd527, %rd173;
	and.b64  	%rd313, %rd312, -4294967296;
	setp.ne.s64 	%p10, %rd313, 0;
	@%p10 bra 	$L__BB27_75;
	cvt.u32.u64 	%r84, %rd173;
	cvt.u32.u64 	%r85, %rd527;
	div.u32 	%r86, %r85, %r84;
	mul.lo.s32 	%r87, %r86, %r84;
	sub.s32 	%r88, %r85, %r87;
	cvt.u64.u32 	%rd529, %r86;
	cvt.u64.u32 	%rd530, %r88;
	bra.uni 	$L__BB27_76;
$L__BB27_75:
	div.s64 	%rd529, %rd527, %rd173;
	mul.lo.s64 	%rd314, %rd529, %rd173;
	sub.s64 	%rd530, %rd527, %rd314;
$L__BB27_76:
	add.s64 	%rd316, %rd1, %rd310;
	ld.global.u64 	%rd317, [%rd316];
	mad.lo.s64 	%rd180, %rd317, %rd530, %rd172;
	add.s32 	%r36, %r234, -3;
	mul.wide.u32 	%rd318, %r36, 8;
	add.s64 	%rd319, %rd2, %rd318;
	ld.global.u64 	%rd181, [%rd319];
	or.b64  	%rd320, %rd529, %rd181;
	and.b64  	%rd321, %rd320, -4294967296;
	setp.ne.s64 	%p11, %rd321, 0;
	@%p11 bra 	$L__BB27_78;
	cvt.u32.u64 	%r89, %rd181;
	cvt.u32.u64 	%r90, %rd529;
	div.u32 	%r91, %r90, %r89;
	mul.lo.s32 	%r92, %r91, %r89;
	sub.s32 	%r93, %r90, %r92;
	cvt.u64.u32 	%rd531, %r91;
	cvt.u64.u32 	%rd532, %r93;
	bra.uni 	$L__BB27_79;
$L__BB27_78:
	div.s64 	%rd531, %rd529, %rd181;
	mul.lo.s64 	%rd322, %rd531, %rd181;
	sub.s64 	%rd532, %rd529, %rd322;
$L__BB27_79:
	add.s64 	%rd324, %rd1, %rd318;
	ld.global.u64 	%rd325, [%rd324];
	mad.lo.s64 	%rd188, %rd325, %rd532, %rd180;
	mul.wide.u32 	%rd326, %r33, 8;
	add.s64 	%rd327, %rd2, %rd326;
	ld.global.u64 	%rd189, [%rd327];
	or.b64  	%rd328, %rd531, %rd189;
	and.b64  	%rd329, %rd328, -4294967296;
	setp.ne.s64 	%p12, %rd329, 0;
	@%p12 bra 	$L__BB27_81;
	cvt.u32.u64 	%r94, %rd189;
	cvt.u32.u64 	%r95, %rd531;
	div.u32 	%r96, %r95, %r94;
	mul.lo.s32 	%r97, %r96, %r94;
	sub.s32 	%r98, %r95, %r97;
	cvt.u64.u32 	%rd548, %r96;
	cvt.u64.u32 	%rd534, %r98;
	bra.uni 	$L__BB27_82;
$L__BB27_81:
	div.s64 	%rd548, %rd531, %rd189;
	mul.lo.s64 	%rd330, %rd548, %rd189;
	sub.s64 	%rd534, %rd531, %rd330;
$L__BB27_82:
	add.s64 	%rd332, %rd1, %rd326;
	ld.global.u64 	%rd333, [%rd332];
	mad.lo.s64 	%rd557, %rd333, %rd534, %rd188;
	add.s32 	%r234, %r234, -8;
	add.s32 	%r233, %r233, 8;
	setp.ne.s32 	%p13, %r233, 0;
	@%p13 bra 	$L__BB27_58;
	add.s32 	%r236, %r234, 3;
$L__BB27_84:
	setp.eq.s32 	%p14, %r25, 0;
	@%p14 bra 	$L__BB27_113;
	and.b32  	%r41, %r23, 3;
	setp.lt.u32 	%p15, %r25, 4;
	@%p15 bra 	$L__BB27_99;
	mul.wide.u32 	%rd335, %r236, 8;
	add.s64 	%rd336, %rd2, %rd335;
	ld.global.u64 	%rd200, [%rd336];
	or.b64  	%rd337, %rd548, %rd200;
	and.b64  	%rd338, %rd337, -4294967296;
	setp.ne.s64 	%p16, %rd338, 0;
	@%p16 bra 	$L__BB27_88;
	cvt.u32.u64 	%r99, %rd200;
	cvt.u32.u64 	%r100, %rd548;
	div.u32 	%r101, %r100, %r99;
	mul.lo.s32 	%r102, %r101, %r99;
	sub.s32 	%r103, %r100, %r102;
	cvt.u64.u32 	%rd538, %r101;
	cvt.u64.u32 	%rd539, %r103;
	bra.uni 	$L__BB27_89;
$L__BB27_88:
	div.s64 	%rd538, %rd548, %rd200;
	mul.lo.s64 	%rd339, %rd538, %rd200;
	sub.s64 	%rd539, %rd548, %rd339;
$L__BB27_89:
	add.s64 	%rd341, %rd1, %rd335;
	ld.global.u64 	%rd342, [%rd341];
	mad.lo.s64 	%rd207, %rd342, %rd539, %rd557;
	add.s32 	%r42, %r236, -1;
	mul.wide.u32 	%rd343, %r42, 8;
	add.s64 	%rd344, %rd2, %rd343;
	ld.global.u64 	%rd208, [%rd344];
	or.b64  	%rd345, %rd538, %rd208;
	and.b64  	%rd346, %rd345, -4294967296;
	setp.ne.s64 	%p17, %rd346, 0;
	@%p17 bra 	$L__BB27_91;
	cvt.u32.u64 	%r104, %rd208;
	cvt.u32.u64 	%r105, %rd538;
	div.u32 	%r106, %r105, %r104;
	mul.lo.s32 	%r107, %r106, %r104;
	sub.s32 	%r108, %r105, %r107;
	cvt.u64.u32 	%rd540, %r106;
	cvt.u64.u32 	%rd541, %r108;
	bra.uni 	$L__BB27_92;
$L__BB27_91:
	div.s64 	%rd540, %rd538, %rd208;
	mul.lo.s64 	%rd347, %rd540, %rd208;
	sub.s64 	%rd541, %rd538, %rd347;
$L__BB27_92:
	add.s64 	%rd349, %rd1, %rd343;
	ld.global.u64 	%rd350, [%rd349];
	mad.lo.s64 	%rd215, %rd350, %rd541, %rd207;
	add.s32 	%r43, %r236, -2;
	mul.wide.u32 	%rd351, %r43, 8;
	add.s64 	%rd352, %rd2, %rd351;
	ld.global.u64 	%rd216, [%rd352];
	or.b64  	%rd353, %rd540, %rd216;
	and.b64  	%rd354, %rd353, -4294967296;
	setp.ne.s64 	%p18, %rd354, 0;
	@%p18 bra 	$L__BB27_94;
	cvt.u32.u64 	%r109, %rd216;
	cvt.u32.u64 	%r110, %rd540;
	div.u32 	%r111, %r110, %r109;
	mul.lo.s32 	%r112, %r111, %r109;
	sub.s32 	%r113, %r110, %r112;
	cvt.u64.u32 	%rd542, %r111;
	cvt.u64.u32 	%rd543, %r113;
	bra.uni 	$L__BB27_95;
$L__BB27_94:
	div.s64 	%rd542, %rd540, %rd216;
	mul.lo.s64 	%rd355, %rd542, %rd216;
	sub.s64 	%rd543, %rd540, %rd355;
$L__BB27_95:
	add.s64 	%rd357, %rd1, %rd351;
	ld.global.u64 	%rd358, [%rd357];
	mad.lo.s64 	%rd223, %rd358, %rd543, %rd215;
	add.s32 	%r44, %r236, -3;
	mul.wide.u32 	%rd359, %r44, 8;
	add.s64 	%rd360, %rd2, %rd359;
	ld.global.u64 	%rd224, [%rd360];
	or.b64  	%rd361, %rd542, %rd224;
	and.b64  	%rd362, %rd361, -4294967296;
	setp.ne.s64 	%p19, %rd362, 0;
	@%p19 bra 	$L__BB27_97;
	cvt.u32.u64 	%r114, %rd224;
	cvt.u32.u64 	%r115, %rd542;
	div.u32 	%r116, %r115, %r114;
	mul.lo.s32 	%r117, %r116, %r114;
	sub.s32 	%r118, %r115, %r117;
	cvt.u64.u32 	%rd548, %r116;
	cvt.u64.u32 	%rd545, %r118;
	bra.uni 	$L__BB27_98;
$L__BB27_97:
	div.s64 	%rd548, %rd542, %rd224;
	mul.lo.s64 	%rd363, %rd548, %rd224;
	sub.s64 	%rd545, %rd542, %rd363;
$L__BB27_98:
	add.s64 	%rd365, %rd1, %rd359;
	ld.global.u64 	%rd366, [%rd365];
	mad.lo.s64 	%rd557, %rd366, %rd545, %rd223;
	add.s32 	%r236, %r236, -4;
$L__BB27_99:
	setp.eq.s32 	%p20, %r41, 0;
	@%p20 bra 	$L__BB27_113;
	setp.eq.s32 	%p21, %r41, 1;
	@%p21 bra 	$L__BB27_108;
	mul.wide.u32 	%rd368, %r236, 8;
	add.s64 	%rd369, %rd2, %rd368;
	ld.global.u64 	%rd235, [%rd369];
	or.b64  	%rd370, %rd548, %rd235;
	and.b64  	%rd371, %rd370, -4294967296;
	setp.ne.s64 	%p22, %rd371, 0;
	@%p22 bra 	$L__BB27_103;
	cvt.u32.u64 	%r119, %rd235;
	cvt.u32.u64 	%r120, %rd548;
	div.u32 	%r121, %r120, %r119;
	mul.lo.s32 	%r122, %r121, %r119;
	sub.s32 	%r123, %r120, %r122;
	cvt.u64.u32 	%rd549, %r121;
	cvt.u64.u32 	%rd550, %r123;
	bra.uni 	$L__BB27_104;
$L__BB27_103:
	div.s64 	%rd549, %rd548, %rd235;
	mul.lo.s64 	%rd372, %rd549, %rd235;
	sub.s64 	%rd550, %rd548, %rd372;
$L__BB27_104:
	add.s64 	%rd374, %rd1, %rd368;
	ld.global.u64 	%rd375, [%rd374];
	mad.lo.s64 	%rd242, %rd375, %rd550, %rd557;
	add.s32 	%r47, %r236, -1;
	mul.wide.u32 	%rd376, %r47, 8;
	add.s64 	%rd377, %rd2, %rd376;
	ld.global.u64 	%rd243, [%rd377];
	or.b64  	%rd378, %rd549, %rd243;
	and.b64  	%rd379, %rd378, -4294967296;
	setp.ne.s64 	%p23, %rd379, 0;
	@%p23 bra 	$L__BB27_106;
	cvt.u32.u64 	%r124, %rd243;
	cvt.u32.u64 	%r125, %rd549;
	div.u32 	%r126, %r125, %r124;
	mul.lo.s32 	%r127, %r126, %r124;
	sub.s32 	%r128, %r125, %r127;
	cvt.u64.u32 	%rd548, %r126;
	cvt.u64.u32 	%rd552, %r128;
	bra.uni 	$L__BB27_107;
$L__BB27_106:
	div.s64 	%rd548, %rd549, %rd243;
	mul.lo.s64 	%rd380, %rd548, %rd243;
	sub.s64 	%rd552, %rd549, %rd380;
$L__BB27_107:
	add.s64 	%rd382, %rd1, %rd376;
	ld.global.u64 	%rd383, [%rd382];
	mad.lo.s64 	%rd557, %rd383, %rd552, %rd242;
	add.s32 	%r236, %r236, -2;
$L__BB27_108:
	and.b32  	%r129, %r23, 1;
	setp.eq.b32 	%p24, %r129, 1;
	not.pred 	%p25, %p24;
	@%p25 bra 	$L__BB27_113;
	mul.wide.u32 	%rd384, %r236, 8;
	add.s64 	%rd385, %rd2, %rd384;
	ld.global.u64 	%rd254, [%rd385];
	or.b64  	%rd386, %rd548, %rd254;
	and.b64  	%rd387, %rd386, -4294967296;
	setp.ne.s64 	%p26, %rd387, 0;
	@%p26 bra 	$L__BB27_111;
	cvt.u32.u64 	%r130, %rd254;
	cvt.u32.u64 	%r131, %rd548;
	rem.u32 	%r132, %r131, %r130;
	cvt.u64.u32 	%rd556, %r132;
	bra.uni 	$L__BB27_112;
$L__BB27_111:
	rem.s64 	%rd556, %rd548, %rd254;
$L__BB27_112:
	add.s64 	%rd389, %rd1, %rd384;
	ld.global.u64 	%rd390, [%rd389];
	mad.lo.s64 	%rd557, %rd390, %rd556, %rd557;
$L__BB27_113:
	shl.b64 	%rd391, %rd557, 2;
	add.s64 	%rd392, %rd3, %rd391;
	ld.global.u32 	%r133, [%rd392];
	st.shared.u32 	[%r5], %r133;
$L__BB27_114:
	bar.sync 	0;
	setp.lt.u32 	%p48, %r238, 66;
	@%p48 bra 	$L__BB27_118;
$L__BB27_115:
	shr.u32 	%r51, %r238, 1;
	setp.ge.u32 	%p49, %r1, %r51;
	@%p49 bra 	$L__BB27_117;
	ld.shared.u32 	%r205, [%r5];
	shl.b32 	%r206, %r51, 2;
	add.s32 	%r207, %r5, %r206;
	ld.shared.u32 	%r208, [%r207];
	add.s32 	%r209, %r208, %r205;
	st.shared.u32 	[%r5], %r209;
$L__BB27_117:
	bar.sync 	0;
	setp.gt.u32 	%p50, %r238, 131;
	mov.u32 	%r238, %r51;
	@%p50 bra 	$L__BB27_115;
$L__BB27_118:
	setp.gt.u32 	%p51, %r1, 31;
	@%p51 bra 	$L__BB27_121;
	ld.volatile.shared.u32 	%r210, [%r5];
	ld.volatile.shared.u32 	%r211, [%r5+128];
	add.s32 	%r212, %r211, %r210;
	st.volatile.shared.u32 	[%r5], %r212;
	ld.volatile.shared.u32 	%r213, [%r5];
	ld.volatile.shared.u32 	%r214, [%r5+64];
	add.s32 	%r215, %r214, %r213;
	st.volatile.shared.u32 	[%r5], %r215;
	ld.volatile.shared.u32 	%r216, [%r5];
	ld.volatile.shared.u32 	%r217, [%r5+32];
	add.s32 	%r218, %r217, %r216;
	st.volatile.shared.u32 	[%r5], %r218;
	ld.volatile.shared.u32 	%r219, [%r5];
	ld.volatile.shared.u32 	%r220, [%r5+16];
	add.s32 	%r221, %r220, %r219;
	st.volatile.shared.u32 	[%r5], %r221;
	ld.volatile.shared.u32 	%r222, [%r5];
	ld.volatile.shared.u32 	%r223, [%r5+8];
	add.s32 	%r224, %r223, %r222;
	st.volatile.shared.u32 	[%r5], %r224;
	ld.volatile.shared.u32 	%r225, [%r5];
	ld.volatile.shared.u32 	%r226, [%r5+4];
	add.s32 	%r227, %r226, %r225;
	st.volatile.shared.u32 	[%r5], %r227;
	setp.ne.s32 	%p52, %r1, 0;
	@%p52 bra 	$L__BB27_121;
	ld.shared.u32 	%r228, [sum_squaresdata_i32];
	cvta.to.global.u64 	%rd470, %rd260;
	mul.wide.u32 	%rd471, %r2, 4;
	add.s64 	%rd472, %rd470, %rd471;
	st.global.u32 	[%rd472], %r228;
$L__BB27_121:
	ret;

}
	// .globl	contiguous_sum_square2_i32
.visible .entry contiguous_sum_square2_i32(
	.param .u64 .ptr .align 1 contiguous_sum_square2_i32_param_0,
	.param .u64 .ptr .align 1 contiguous_sum_square2_i32_param_1,
	.param .u64 .ptr .align 1 contiguous_sum_square2_i32_param_2,
	.param .u64 .ptr .align 1 contiguous_sum_square2_i32_param_3,
	.param .u64 contiguous_sum_square2_i32_param_4,
	.param .u64 contiguous_sum_square2_i32_param_5,
	.param .u64 contiguous_sum_square2_i32_param_6,
	.param .u64 contiguous_sum_square2_i32_param_7,
	.param .u64 contiguous_sum_square2_i32_param_8
)
{
	.reg .pred 	%p<54>;
	.reg .b32 	%r<242>;
	.reg .b64 	%rd<574>;

	ld.param.u64 	%rd267, [contiguous_sum_square2_i32_param_1];
	ld.param.u64 	%rd268, [contiguous_sum_square2_i32_param_2];
	ld.param.u64 	%rd269, [contiguous_sum_square2_i32_param_3];
	ld.param.u64 	%rd264, [contiguous_sum_square2_i32_param_4];
	ld.param.u64 	%rd270, [contiguous_sum_square2_i32_param_5];
	ld.param.u64 	%rd265, [contiguous_sum_square2_i32_param_6];
	ld.param.u64 	%rd271, [contiguous_sum_square2_i32_param_7];
	cvta.to.global.u64 	%rd1, %rd269;
	cvta.to.global.u64 	%rd2, %rd268;
	cvta.to.global.u64 	%rd573, %rd267;
	mov.u32 	%r1, %tid.x;
	mov.u32 	%r2, %ctaid.x;
	mov.u32 	%r241, %ntid.x;
	mul.lo.s32 	%r52, %r2, %r241;
	shl.b32 	%r53, %r52, 1;
	add.s32 	%r4, %r53, %r1;
	shl.b32 	%r54, %r1, 2;
	mov.u32 	%r55, sum_squaresdata_i32;
	add.s32 	%r5, %r55, %r54;
	mov.b32 	%r56, 0;
	st.shared.u32 	[%r5], %r56;
	mov.u32 	%r57, %ctaid.y;
	cvt.u64.u32 	%rd272, %r57;
	add.s64 	%rd4, %rd270, %rd272;
	setp.ge.u64 	%p1, %rd4, %rd271;
	@%p1 bra 	$L__BB28_122;
	add.s32 	%r58, %r4, %r241;
	cvt.u64.u32 	%rd5, %r58;
	setp.le.u64 	%p2, %rd265, %rd5;
	@%p2 bra 	$L__BB28_55;
	cvt.u64.u32 	%rd404, %r4;
	mul.lo.s64 	%rd405, %rd4, %rd265;
	add.s64 	%rd527, %rd405, %rd404;
	add.s64 	%rd525, %rd405, %rd5;
	cvt.u32.u64 	%r6, %rd264;
	add.s32 	%r235, %r6, -1;
	setp.lt.s32 	%p28, %r235, 0;
	mov.b64 	%rd531, 0;
	mov.u64 	%rd532, %rd531;
	@%p28 bra 	$L__BB28_54;
	setp.lt.u32 	%p29, %r235, 3;
	mov.b64 	%rd532, 0;
	mov.u64 	%rd531, %rd532;
	@%p29 bra 	$L__BB28_31;
	add.s32 	%r233, %r6, -2;
	and.b32  	%r136, %r6, -4;
	neg.s32 	%r232, %r136;
	mov.b64 	%rd532, 0;
$L__BB28_5:
	.pragma "nounroll";
	add.s32 	%r12, %r233, 1;
	mul.wide.u32 	%rd409, %r12, 8;
	add.s64 	%rd410, %rd2, %rd409;
	ld.global.u64 	%rd12, [%rd410];
	or.b64  	%rd411, %rd527, %rd12;
	and.b64  	%rd412, %rd411, -4294967296;
	setp.ne.s64 	%p30, %rd412, 0;
	@%p30 bra 	$L__BB28_7;
	cvt.u32.u64 	%r137, %rd12;
	cvt.u32.u64 	%r138, %rd527;
	div.u32 	%r139, %r138, %r137;
	mul.lo.s32 	%r140, %r139, %r137;
	sub.s32 	%r141, %r138, %r140;
	cvt.u64.u32 	%rd493, %r139;
	cvt.u64.u32 	%rd494, %r141;
	bra.uni 	$L__BB28_8;
$L__BB28_7:
	div.s64 	%rd493, %rd527, %rd12;
	mul.lo.s64 	%rd413, %rd493, %rd12;
	sub.s64 	%rd494, %rd527, %rd413;
$L__BB28_8:
	mul.wide.u32 	%rd414, %r12, 8;
	add.s64 	%rd415, %rd1, %rd414;
	ld.global.u64 	%rd19, [%rd415];
	mad.lo.s64 	%rd20, %rd19, %rd494, %rd531;
	or.b64  	%rd416, %rd525, %rd12;
	and.b64  	%rd417, %rd416, -4294967296;
	setp.ne.s64 	%p31, %rd417, 0;
	@%p31 bra 	$L__BB28_10;
	cvt.u32.u64 	%r142, %rd12;
	cvt.u32.u64 	%r143, %rd525;
	div.u32 	%r144, %r143, %r142;
	mul.lo.s32 	%r145, %r144, %r142;
	sub.s32 	%r146, %r143, %r145;
	cvt.u64.u32 	%rd495, %r144;
	cvt.u64.u32 	%rd496, %r146;
	bra.uni 	$L__BB28_11;
$L__BB28_10:
	div.s64 	%rd495, %rd525, %rd12;
	mul.lo.s64 	%rd418, %rd495, %rd12;
	sub.s64 	%rd496, %rd525, %rd418;
$L__BB28_11:
	mad.lo.s64 	%rd27, %rd496, %rd19, %rd532;
	add.s32 	%r13, %r233, -2;
	mul.wide.u32 	%rd419, %r233, 8;
	add.s64 	%rd420, %rd2, %rd419;
	ld.global.u64 	%rd28, [%rd420];
	or.b64  	%rd421, %rd493, %rd28;
	and.b64  	%rd422, %rd421, -4294967296;
	setp.ne.s64 	%p32, %rd422, 0;
	@%p32 bra 	$L__BB28_13;
	cvt.u32.u64 	%r147, %rd28;
	cvt.u32.u64 	%r148, %rd493;
	div.u32 	%r149, %r148, %r147;
	mul.lo.s32 	%r150, %r149, %r147;
	sub.s32 	%r151, %r148, %r150;
	cvt.u64.u32 	%rd497, %r149;
	cvt.u64.u32 	%rd498, %r151;
	bra.uni 	$L__BB28_14;
$L__BB28_13:
	div.s64 	%rd497, %rd493, %rd28;
	mul.lo.s64 	%rd423, %rd497, %rd28;
	sub.s64 	%rd498, %rd493, %rd423;
$L__BB28_14:
	mul.wide.u32 	%rd424, %r233, 8;
	add.s64 	%rd425, %rd1, %rd424;
	ld.global.u64 	%rd35, [%rd425];
	mad.lo.s64 	%rd36, %rd35, %rd498, %rd20;
	or.b64  	%rd426, %rd495, %rd28;
	and.b64  	%rd427, %rd426, -4294967296;
	setp.ne.s64 	%p33, %rd427, 0;
	@%p33 bra 	$L__BB28_16;
	cvt.u32.u64 	%r152, %rd28;
	cvt.u32.u64 	%r153, %rd495;
	div.u32 	%r154, %r153, %r152;
	mul.lo.s32 	%r155, %r154, %r152;
	sub.s32 	%r156, %r153, %r155;
	cvt.u64.u32 	%rd499, %r154;
	cvt.u64.u32 	%rd500, %r156;
	bra.uni 	$L__BB28_17;
$L__BB28_16:
	div.s64 	%rd499, %rd495, %rd28;
	mul.lo.s64 	%rd428, %rd499, %rd28;
	sub.s64 	%rd500, %rd495, %rd428;
$L__BB28_17:
	mad.lo.s64 	%rd43, %rd500, %rd35, %rd27;
	add.s32 	%r14, %r233, -1;
	mul.wide.u32 	%rd429, %r14, 8;
	add.s64 	%rd430, %rd2, %rd429;
	ld.global.u64 	%rd44, [%rd430];
	or.b64  	%rd431, %rd497, %rd44;
	and.b64  	%rd432, %rd431, -4294967296;
	setp.ne.s64 	%p34, %rd432, 0;
	@%p34 bra 	$L__BB28_19;
	cvt.u32.u64 	%r157, %rd44;
	cvt.u32.u64 	%r158, %rd497;
	div.u32 	%r159, %r158, %r157;
	mul.lo.s32 	%r160, %r159, %r157;
	sub.s32 	%r161, %r158, %r160;
	cvt.u64.u32 	%rd501, %r159;
	cvt.u64.u32 	%rd502, %r161;
	bra.uni 	$L__BB28_20;
$L__BB28_19:
	div.s64 	%rd501, %rd497, %rd44;
	mul.lo.s64 	%rd433, %rd501, %rd44;
	sub.s64 	%rd502, %rd497, %rd433;
$L__BB28_20:
	mul.wide.u32 	%rd434, %r14, 8;
	add.s64 	%rd435, %rd1, %rd434;
	ld.global.u64 	%rd51, [%rd435];
	mad.lo.s64 	%rd52, %rd51, %rd502, %rd36;
	or.b64  	%rd436, %rd499, %rd44;
	and.b64  	%rd437, %rd436, -4294967296;
	setp.ne.s64 	%p35, %rd437, 0;
	@%p35 bra 	$L__BB28_22;
	cvt.u32.u64 	%r162, %rd44;
	cvt.u32.u64 	%r163, %rd499;
	div.u32 	%r164, %r163, %r162;
	mul.lo.s32 	%r165, %r164, %r162;
	sub.s32 	%r166, %r163, %r165;
	cvt.u64.u32 	%rd503, %r164;
	cvt.u64.u32 	%rd504, %r166;
	bra.uni 	$L__BB28_23;
$L__BB28_22:
	div.s64 	%rd503, %rd499, %rd44;
	mul.lo.s64 	%rd438, %rd503, %rd44;
	sub.s64 	%rd504, %rd499, %rd438;
$L__BB28_23:
	mad.lo.s64 	%rd59, %rd504, %rd51, %rd43;
	mul.wide.u32 	%rd439, %r13, 8;
	add.s64 	%rd440, %rd2, %rd439;
	ld.global.u64 	%rd60, [%rd440];
	or.b64  	%rd441, %rd501, %rd60;
	and.b64  	%rd442, %rd441, -4294967296;
	setp.ne.s64 	%p36, %rd442, 0;
	@%p36 bra 	$L__BB28_25;
	cvt.u32.u64 	%r167, %rd60;
	cvt.u32.u64 	%r168, %rd501;
	div.u32 	%r169, %r168, %r167;
	mul.lo.s32 	%r170, %r169, %r167;
	sub.s32 	%r171, %r168, %r170;
	cvt.u64.u32 	%rd527, %r169;
	cvt.u64.u32 	%rd506, %r171;
	bra.uni 	$L__BB28_26;
$L__BB28_25:
	div.s64 	%rd527, %rd501, %rd60;
	mul.lo.s64 	%rd443, %rd527, %rd60;
	sub.s64 	%rd506, %rd501, %rd443;
$L__BB28_26:
	mul.wide.u32 	%rd444, %r13, 8;
	add.s64 	%rd445, %rd1, %rd444;
	ld.global.u64 	%rd67, [%rd445];
	mad.lo.s64 	%rd531, %rd67, %rd506, %rd52;
	or.b64  	%rd446, %rd503, %rd60;
	and.b64  	%rd447, %rd446, -4294967296;
	setp.ne.s64 	%p37, %rd447, 0;
	@%p37 bra 	$L__BB28_28;
	cvt.u32.u64 	%r172, %rd60;
	cvt.u32.u64 	%r173, %rd503;
	div.u32 	%r174, %r173, %r172;
	mul.lo.s32 	%r175, %r174, %r172;
	sub.s32 	%r176, %r173, %r175;
	cvt.u64.u32 	%rd525, %r174;
	cvt.u64.u32 	%rd508, %r176;
	bra.uni 	$L__BB28_29;
$L__BB28_28:
	div.s64 	%rd525, %rd503, %rd60;
	mul.lo.s64 	%rd448, %rd525, %rd60;
	sub.s64 	%rd508, %rd503, %rd448;
$L__BB28_29:
	mad.lo.s64 	%rd532, %rd508, %rd67, %rd59;
	add.s32 	%r233, %r233, -4;
	add.s32 	%r232, %r232, 4;
	setp.ne.s32 	%p38, %r232, 0;
	@%p38 bra 	$L__BB28_5;
	add.s32 	%r235, %r233, 1;
$L__BB28_31:
	and.b32  	%r19, %r6, 3;
	setp.eq.s32 	%p39, %r19, 0;
	@%p39 bra 	$L__BB28_54;
	setp.eq.s32 	%p40, %r19, 1;
	@%p40 bra 	$L__BB28_46;
	mul.wide.u32 	%rd450, %r235, 8;
	add.s64 	%rd451, %rd2, %rd450;
	ld.global.u64 	%rd82, [%rd451];
	or.b64  	%rd452, %rd527, %rd82;
	and.b64  	%rd453, %rd452, -4294967296;
	setp.ne.s64 	%p41, %rd453, 0;
	@%p41 bra 	$L__BB28_35;
	cvt.u32.u64 	%r177, %rd82;
	cvt.u32.u64 	%r178, %rd527;
	div.u32 	%r179, %r178, %r177;
	mul.lo.s32 	%r180, %r179, %r177;
	sub.s32 	%r181, %r178, %r180;
	cvt.u64.u32 	%rd515, %r179;
	cvt.u64.u32 	%rd516, %r181;
	bra.uni 	$L__BB28_36;
$L__BB28_35:
	div.s64 	%rd515, %rd527, %rd82;
	mul.lo.s64 	%rd454, %rd515, %rd82;
	sub.s64 	%rd516, %rd527, %rd454;
$L__BB28_36:
	add.s64 	%rd456, %rd1, %rd450;
	ld.global.u64 	%rd89, [%rd456];
	mad.lo.s64 	%rd90, %rd89, %rd516, %rd531;
	or.b64  	%rd457, %rd525, %rd82;
	and.b64  	%rd458, %rd457, -4294967296;
	setp.ne.s64 	%p42, %rd458, 0;
	@%p42 bra 	$L__BB28_38;
	cvt.u32.u64 	%r182, %rd82;
	cvt.u32.u64 	%r183, %rd525;
	div.u32 	%r184, %r183, %r182;
	mul.lo.s32 	%r185, %r184, %r182;
	sub.s32 	%r186, %r183, %r185;
	cvt.u64.u32 	%rd517, %r184;
	cvt.u64.u32 	%rd518, %r186;
	bra.uni 	$L__BB28_39;
$L__BB28_38:
	div.s64 	%rd517, %rd525, %rd82;
	mul.lo.s64 	%rd459, %rd517, %rd82;
	sub.s64 	%rd518, %rd525, %rd459;
$L__BB28_39:
	mad.lo.s64 	%rd97, %rd518, %rd89, %rd532;
	add.s32 	%r20, %r235, -1;
	mul.wide.u32 	%rd460, %r20, 8;
	add.s64 	%rd461, %rd2, %rd460;
	ld.global.u64 	%rd98, [%rd461];
	or.b64  	%rd462, %rd515, %rd98;
	and.b64  	%rd463, %rd462, -4294967296;
	setp.ne.s64 	%p43, %rd463, 0;
	@%p43 bra 	$L__BB28_41;
	cvt.u32.u64 	%r187, %rd98;
	cvt.u32.u64 	%r188, %rd515;
	div.u32 	%r189, %r188, %r187;
	mul.lo.s32 	%r190, %r189, %r187;
	sub.s32 	%r191, %r188, %r190;
	cvt.u64.u32 	%rd527, %r189;
	cvt.u64.u32 	%rd520, %r191;
	bra.uni 	$L__BB28_42;
$L__BB28_41:
	div.s64 	%rd527, %rd515, %rd98;
	mul.lo.s64 	%rd464, %rd527, %rd98;
	sub.s64 	%rd520, %rd515, %rd464;
$L__BB28_42:
	add.s64 	%rd466, %rd1, %rd460;
	ld.global.u64 	%rd105, [%rd466];
	mad.lo.s64 	%rd531, %rd105, %rd520, %rd90;
	or.b64  	%rd467, %rd517, %rd98;
	and.b64  	%rd468, %rd467, -4294967296;
	setp.ne.s64 	%p44, %rd468, 0;
	@%p44 bra 	$L__BB28_44;
	cvt.u32.u64 	%r192, %rd98;
	cvt.u32.u64 	%r193, %rd517;
	div.u32 	%r194, %r193, %r192;
	mul.lo.s32 	%r195, %r194, %r192;
	sub.s32 	%r196, %r193, %r195;
	cvt.u64.u32 	%rd525, %r194;
	cvt.u64.u32 	%rd522, %r196;
	bra.uni 	$L__BB28_45;
$L__BB28_44:
	div.s64 	%rd525, %rd517, %rd98;
	mul.lo.s64 	%rd469, %rd525, %rd98;
	sub.s64 	%rd522, %rd517, %rd469;
$L__BB28_45:
	mad.lo.s64 	%rd532, %rd522, %rd105, %rd97;
	add.s32 	%r235, %r235, -2;
$L__BB28_46:
	and.b32  	%r197, %r6, 1;
	setp.eq.b32 	%p45, %r197, 1;
	not.pred 	%p46, %p45;
	@%p46 bra 	$L__BB28_54;
	mul.wide.u32 	%rd470, %r235, 8;
	add.s64 	%rd471, %rd2, %rd470;
	ld.global.u64 	%rd120, [%rd471];
	or.b64  	%rd472, %rd527, %rd120;
	and.b64  	%rd473, %rd472, -4294967296;
	setp.ne.s64 	%p47, %rd473, 0;
	@%p47 bra 	$L__BB28_49;
	cvt.u32.u64 	%r198, %rd120;
	cvt.u32.u64 	%r199, %rd527;
	rem.u32 	%r200, %r199, %r198;
	cvt.u64.u32 	%rd529, %r200;
	bra.uni 	$L__BB28_50;
$L__BB28_49:
	rem.s64 	%rd529, %rd527, %rd120;
$L__BB28_50:
	add.s64 	%rd475, %rd1, %rd470;
	ld.global.u64 	%rd124, [%rd475];
	mad.lo.s64 	%rd531, %rd124, %rd529, %rd531;
	or.b64  	%rd476, %rd525, %rd120;
	and.b64  	%rd477, %rd476, -4294967296;
	setp.ne.s64 	%p48, %rd477, 0;
	@%p48 bra 	$L__BB28_52;
	cvt.u32.u64 	%r201, %rd120;
	cvt.u32.u64 	%r202, %rd525;
	rem.u32 	%r203, %r202, %r201;
	cvt.u64.u32 	%rd530, %r203;
	bra.uni 	$L__BB28_53;
$L__BB28_52:
	rem.s64 	%rd530, %rd525, %rd120;
$L__BB28_53:
	mad.lo.s64 	%rd532, %rd530, %rd124, %rd532;
$L__BB28_54:
	shl.b64 	%rd478, %rd531, 2;
	add.s64 	%rd479, %rd573, %rd478;
	ld.global.u32 	%r204, [%rd479];
	mul.lo.s32 	%r205, %r204, %r204;
	shl.b64 	%rd480, %rd532, 2;
	add.s64 	%rd481, %rd573, %rd480;
	ld.global.u32 	%r206, [%rd481];
	mad.lo.s32 	%r207, %r206, %r206, %r205;
	st.shared.u32 	[%r5], %r207;
	bra.uni 	$L__BB28_115;
$L__BB28_55:
	cvt.u64.u32 	%rd132, %r4;
	setp.le.u64 	%p3, %rd265, %rd132;
	@%p3 bra 	$L__BB28_115;
	mad.lo.s64 	%rd564, %rd4, %rd265, %rd132;
	cvt.u32.u64 	%r23, %rd264;
	add.s32 	%r239, %r23, -1;
	setp.lt.s32 	%p4, %r239, 0;
	@%p4 bra 	$L__BB28_114;
	and.b32  	%r25, %r23, 7;
	setp.lt.u32 	%p5, %r239, 7;
	@%p5 bra 	$L__BB28_85;
	add.s32 	%r237, %r23, -4;
	and.b32  	%r59, %r23, -8;
	neg.s32 	%r236, %r59;
$L__BB28_59:
	.pragma "nounroll";
	add.s32 	%r30, %r237, 3;
	mul.wide.u32 	%rd274, %r30, 8;
	add.s64 	%rd275, %rd2, %rd274;
	ld.global.u64 	%rd136, [%rd275];
	or.b64  	%rd276, %rd564, %rd136;
	and.b64  	%rd277, %rd276, -4294967296;
	setp.ne.s64 	%p6, %rd277, 0;
	@%p6 bra 	$L__BB28_61;
	cvt.u32.u64 	%r60, %rd136;
	cvt.u32.u64 	%r61, %rd564;
	div.u32 	%r62, %r61, %r60;
	mul.lo.s32 	%r63, %r62, %r60;
	sub.s32 	%r64, %r61, %r63;
	cvt.u64.u32 	%rd535, %r62;
	cvt.u64.u32 	%rd536, %r64;
	bra.uni 	$L__BB28_62;
$L__BB28_61:
	div.s64 	%rd535, %rd564, %rd136;
	mul.lo.s64 	%rd278, %rd535, %rd136;
	sub.s64 	%rd536, %rd564, %rd278;
$L__BB28_62:
	add.s64 	%rd280, %rd1, %rd274;
	ld.global.u64 	%rd281, [%rd280];
	mul.lo.s64 	%rd143, %rd281, %rd536;
	add.s32 	%r31, %r237, 2;
	mul.wide.u32 	%rd282, %r31, 8;
	add.s64 	%rd283, %rd2, %rd282;
	ld.global.u64 	%rd144, [%rd283];
	or.b64  	%rd284, %rd535, %rd144;
	and.b64  	%rd285, %rd284, -4294967296;
	setp.ne.s64 	%p7, %rd285, 0;
	@%p7 bra 	$L__BB28_64;
	cvt.u32.u64 	%r65, %rd144;
	cvt.u32.u64 	%r66, %rd535;
	div.u32 	%r67, %r66, %r65;
	mul.lo.s32 	%r68, %r67, %r65;
	sub.s32 	%r69, %r66, %r68;
	cvt.u64.u32 	%rd537, %r67;
	cvt.u64.u32 	%rd538, %r69;
	bra.uni 	$L__BB28_65;
$L__BB28_64:
	div.s64 	%rd537, %rd535, %rd144;
	mul.lo.s64 	%rd286, %rd537, %rd144;
	sub.s64 	%rd538, %rd535, %rd286;
$L__BB28_65:
	add.s64 	%rd288, %rd1, %rd282;
	ld.global.u64 	%rd289, [%rd288];
	mad.lo.s64 	%rd151, %rd289, %rd538, %rd143;
	add.s32 	%r32, %r237, 1;
	mul.wide.u32 	%rd290, %r32, 8;
	add.s64 	%rd291, %rd2, %rd290;
	ld.global.u64 	%rd152, [%rd291];
	or.b64  	%rd292, %rd537, %rd152;
	and.b64  	%rd293, %rd292, -4294967296;
	setp.ne.s64 	%p8, %rd293, 0;
	@%p8 bra 	$L__BB28_67;
	cvt.u32.u64 	%r70, %rd152;
	cvt.u32.u64 	%r71, %rd537;
	div.u32 	%r72, %r71, %r70;
	mul.lo.s32 	%r73, %r72, %r70;
	sub.s32 	%r74, %r71, %r73;
	cvt.u64.u32 	%rd539, %r72;
	cvt.u64.u32 	%rd540, %r74;
	bra.uni 	$L__BB28_68;
$L__BB28_67:
	div.s64 	%rd539, %rd537, %rd152;
	mul.lo.s64 	%rd294, %rd539, %rd152;
	sub.s64 	%rd540, %rd537, %rd294;
$L__BB28_68:
	add.s64 	%rd296, %rd1, %rd290;
	ld.global.u64 	%rd297, [%rd296];
	mad.lo.s64 	%rd159, %rd297, %rd540, %rd151;
	add.s32 	%r33, %r237, -4;
	mul.wide.u32 	%rd298, %r237, 8;
	add.s64 	%rd299, %rd2, %rd298;
	ld.global.u64 	%rd160, [%rd299];
	or.b64  	%rd300, %rd539, %rd160;
	and.b64  	%rd301, %rd300, -4294967296;
	setp.ne.s64 	%p9, %rd301, 0;
	@%p9 bra 	$L__BB28_70;
	cvt.u32.u64 	%r75, %rd160;
	cvt.u32.u64 	%r76, %rd539;
	div.u32 	%r77, %r76, %r75;
	mul.lo.s32 	%r78, %r77, %r75;
	sub.s32 	%r79, %r76, %r78;
	cvt.u64.u32 	%rd541, %r77;
	cvt.u64.u32 	%rd542, %r79;
	bra.uni 	$L__BB28_71;
$L__BB28_70:
	div.s64 	%rd541, %rd539, %rd160;
	mul.lo.s64 	%rd302, %rd541, %rd160;
	sub.s64 	%rd542, %rd539, %rd302;
$L__BB28_71:
	add.s64 	%rd304, %rd1, %rd298;
	ld.global.u64 	%rd305, [%rd304];
	mad.lo.s64 	%rd167, %rd305, %rd542, %rd159;
	add.s32 	%r34, %r237, -1;
	mul.wide.u32 	%rd306, %r34, 8;
	add.s64 	%rd307, %rd2, %rd306;
	ld.global.u64 	%rd168, [%rd307];
	or.b64  	%rd308, %rd541, %rd168;
	and.b64  	%rd309, %rd308, -4294967296;
	setp.ne.s64 	%p10, %rd309, 0;
	@%p10 bra 	$L__BB28_73;
	cvt.u32.u64 	%r80, %rd168;
	cvt.u32.u64 	%r81, %rd541;
	div.u32 	%r82, %r81, %r80;
	mul.lo.s32 	%r83, %r82, %r80;
	sub.s32 	%r84, %r81, %r83;
	cvt.u64.u32 	%rd543, %r82;
	cvt.u64.u32 	%rd544, %r84;
	bra.uni 	$L__BB28_74;
$L__BB28_73:
	div.s64 	%rd543, %rd541, %rd168;
	mul.lo.s64 	%rd310, %rd543, %rd168;
	sub.s64 	%rd544, %rd541, %rd310;
$L__BB28_74:
	add.s64 	%rd312, %rd1, %rd306;
	ld.global.u64 	%rd313, [%rd312];
	mad.lo.s64 	%rd175, %rd313, %rd544, %rd167;
	add.s32 	%r35, %r237, -2;
	mul.wide.u32 	%rd314, %r35, 8;
	add.s64 	%rd315, %rd2, %rd314;
	ld.global.u64 	%rd176, [%rd315];
	or.b64  	%rd316, %rd543, %rd176;
	and.b64  	%rd317, %rd316, -4294967296;
	setp.ne.s64 	%p11, %rd317, 0;
	@%p11 bra 	$L__BB28_76;
	cvt.u32.u64 	%r85, %rd176;
	cvt.u32.u64 	%r86, %rd543;
	div.u32 	%r87, %r86, %r85;
	mul.lo.s32 	%r88, %r87, %r85;
	sub.s32 	%r89, %r86, %r88;
	cvt.u64.u32 	%rd545, %r87;
	cvt.u64.u32 	%rd546, %r89;
	bra.uni 	$L__BB28_77;
$L__BB28_76:
	div.s64 	%rd545, %rd543, %rd176;
	mul.lo.s64 	%rd318, %rd545, %rd176;
	sub.s64 	%rd546, %rd543, %rd318;
$L__BB28_77:
	add.s64 	%rd320, %rd1, %rd314;
	ld.global.u64 	%rd321, [%rd320];
	mad.lo.s64 	%rd183, %rd321, %rd546, %rd175;
	add.s32 	%r36, %r237, -3;
	mul.wide.u32 	%rd322, %r36, 8;
	add.s64 	%rd323, %rd2, %rd322;
	ld.global.u64 	%rd184, [%rd323];
	or.b64  	%rd324, %rd545, %rd184;
	and.b64  	%rd325, %rd324, -4294967296;
	setp.ne.s64 	%p12, %rd325, 0;
	@%p12 bra 	$L__BB28_79;
	cvt.u32.u64 	%r90, %rd184;
	cvt.u32.u64 	%r91, %rd545;
	div.u32 	%r92, %r91, %r90;
	mul.lo.s32 	%r93, %r92, %r90;
	sub.s32 	%r94, %r91, %r93;
	cvt.u64.u32 	%rd547, %r92;
	cvt.u64.u32 	%rd548, %r94;
	bra.uni 	$L__BB28_80;
$L__BB28_79:
	div.s64 	%rd547, %rd545, %rd184;
	mul.lo.s64 	%rd326, %rd547, %rd184;
	sub.s64 	%rd548, %rd545, %rd326;
$L__BB28_80:
	add.s64 	%rd328, %rd1, %rd322;
	ld.global.u64 	%rd329, [%rd328];
	mad.lo.s64 	%rd191, %rd329, %rd548, %rd183;
	mul.wide.u32 	%rd330, %r33, 8;
	add.s64 	%rd331, %rd2, %rd330;
	ld.global.u64 	%rd192, [%rd331];
	or.b64  	%rd332, %rd547, %rd192;
	and.b64  	%rd333, %rd332, -4294967296;
	setp.ne.s64 	%p13, %rd333, 0;
	@%p13 bra 	$L__BB28_82;
	cvt.u32.u64 	%r95, %rd192;
	cvt.u32.u64 	%r96, %rd547;
	div.u32 	%r97, %r96, %r95;
	mul.lo.s32 	%r98, %r97, %r95;
	sub.s32 	%r99, %r96, %r98;
	cvt.u64.u32 	%rd564, %r97;
	cvt.u64.u32 	%rd550, %r99;
	bra.uni 	$L__BB28_83;
$L__BB28_82:
	div.s64 	%rd564, %rd547, %rd192;
	mul.lo.s64 	%rd334, %rd564, %rd192;
	sub.s64 	%rd550, %rd547, %rd334;
$L__BB28_83:
	add.s64 	%rd336, %rd1, %rd330;
	ld.global.u64 	%rd337, [%rd336];
	mad.lo.s64 	%rd338, %rd337, %rd550, %rd191;
	shl.b64 	%rd339, %rd338, 2;
	add.s64 	%rd573, %rd573, %rd339;
	add.s32 	%r237, %r237, -8;
	add.s32 	%r236, %r236, 8;
	setp.ne.s32 	%p14, %r236, 0;
	@%p14 bra 	$L__BB28_59;
	add.s32 	%r239, %r237, 3;
$L__BB28_85:
	setp.eq.s32 	%p15, %r25, 0;
	@%p15 bra 	$L__BB28_114;
	and.b32  	%r41, %r23, 3;
	setp.lt.u32 	%p16, %r25, 4;
	@%p16 bra 	$L__BB28_100;
	mul.wide.u32 	%rd341, %r239, 8;
	add.s64 	%rd342, %rd2, %rd341;
	ld.global.u64 	%rd203, [%rd342];
	or.b64  	%rd343, %rd564, %rd203;
	and.b64  	%rd344, %rd343, -4294967296;
	setp.ne.s64 	%p17, %rd344, 0;
	@%p17 bra 	$L__BB28_89;
	cvt.u32.u64 	%r100, %rd203;
	cvt.u32.u64 	%r101, %rd564;
	div.u32 	%r102, %r101, %r100;
	mul.lo.s32 	%r103, %r102, %r100;
	sub.s32 	%r104, %r101, %r103;
	cvt.u64.u32 	%rd554, %r102;
	cvt.u64.u32 	%rd555, %r104;
	bra.uni 	$L__BB28_90;
$L__BB28_89:
	div.s64 	%rd554, %rd564, %rd203;
	mul.lo.s64 	%rd345, %rd554, %rd203;
	sub.s64 	%rd555, %rd564, %rd345;
$L__BB28_90:
	add.s64 	%rd347, %rd1, %rd341;
	ld.global.u64 	%rd348, [%rd347];
	mul.lo.s64 	%rd210, %rd348, %rd555;
	add.s32 	%r42, %r239, -1;
	mul.wide.u32 	%rd349, %r42, 8;
	add.s64 	%rd350, %rd2, %rd349;
	ld.global.u64 	%rd211, [%rd350];
	or.b64  	%rd351, %rd554, %rd211;
	and.b64  	%rd352, %rd351, -4294967296;
	setp.ne.s64 	%p18, %rd352, 0;
	@%p18 bra 	$L__BB28_92;
	cvt.u32.u64 	%r105, %rd211;
	cvt.u32.u64 	%r106, %rd554;
	div.u32 	%r107, %r106, %r105;
	mul.lo.s32 	%r108, %r107, %r105;
	sub.s32 	%r109, %r106, %r108;
	cvt.u64.u32 	%rd556, %r107;
	cvt.u64.u32 	%rd557, %r109;
	bra.uni 	$L__BB28_93;
$L__BB28_92:
	div.s64 	%rd556, %rd554, %rd211;
	mul.lo.s64 	%rd353, %rd556, %rd211;
	sub.s64 	%rd557, %rd554, %rd353;
$L__BB28_93:
	add.s64 	%rd355, %rd1, %rd349;
	ld.global.u64 	%rd356, [%rd355];
	mad.lo.s64 	%rd218, %rd356, %rd557, %rd210;
	add.s32 	%r43, %r239, -2;
	mul.wide.u32 	%rd357, %r43, 8;
	add.s64 	%rd358, %rd2, %rd357;
	ld.global.u64 	%rd219, [%rd358];
	or.b64  	%rd359, %rd556, %rd219;
	and.b64  	%rd360, %rd359, -4294967296;
	setp.ne.s64 	%p19, %rd360, 0;
	@%p19 bra 	$L__BB28_95;
	cvt.u32.u64 	%r110, %rd219;
	cvt.u32.u64 	%r111, %rd556;
	div.u32 	%r112, %r111, %r110;
	mul.lo.s32 	%r113, %r112, %r110;
	sub.s32 	%r114, %r111, %r113;
	cvt.u64.u32 	%rd558, %r112;
	cvt.u64.u32 	%rd559, %r114;
	bra.uni 	$L__BB28_96;
$L__BB28_95:
	div.s64 	%rd558, %rd556, %rd219;
	mul.lo.s64 	%rd361, %rd558, %rd219;
	sub.s64 	%rd559, %rd556, %rd361;
$L__BB28_96:
	add.s64 	%rd363, %rd1, %rd357;
	ld.global.u64 	%rd364, [%rd363];
	mad.lo.s64 	%rd226, %rd364, %rd559, %rd218;
	add.s32 	%r44, %r239, -3;
	mul.wide.u32 	%rd365, %r44, 8;
	add.s64 	%rd366, %rd2, %rd365;
	ld.global.u64 	%rd227, [%rd366];
	or.b64  	%rd367, %rd558, %rd227;
	and.b64  	%rd368, %rd367, -4294967296;
	setp.ne.s64 	%p20, %rd368, 0;
	@%p20 bra 	$L__BB28_98;
	cvt.u32.u64 	%r115, %rd227;
	cvt.u32.u64 	%r116, %rd558;
	div.u32 	%r117, %r116, %r115;
	mul.lo.s32 	%r118, %r117, %r115;
	sub.s32 	%r119, %r116, %r118;
	cvt.u64.u32 	%rd564, %r117;
	cvt.u64.u32 	%rd561, %r119;
	bra.uni 	$L__BB28_99;
$L__BB28_98:
	div.s64 	%rd564, %rd558, %rd227;
	mul.lo.s64 	%rd369, %rd564, %rd227;
	sub.s64 	%rd561, %rd558, %rd369;
$L__BB28_99:
	add.s64 	%rd371, %rd1, %rd365;
	ld.global.u64 	%rd372, [%rd371];
	mad.lo.s64 	%rd373, %rd372, %rd561, %rd226;
	shl.b64 	%rd374, %rd373, 2;
	add.s64 	%rd573, %rd573, %rd374;
	add.s32 	%r239, %r239, -4;
$L__BB28_100:
	setp.eq.s32 	%p21, %r41, 0;
	@%p21 bra 	$L__BB28_114;
	setp.eq.s32 	%p22, %r41, 1;
	@%p22 bra 	$L__BB28_109;
	mul.wide.u32 	%rd376, %r239, 8;
	add.s64 	%rd377, %rd2, %rd376;
	ld.global.u64 	%rd238, [%rd377];
	or.b64  	%rd378, %rd564, %rd238;
	and.b64  	%rd379, %rd378, -4294967296;
	setp.ne.s64 	%p23, %rd379, 0;
	@%p23 bra 	$L__BB28_104;
	cvt.u32.u64 	%r120, %rd238;
	cvt.u32.u64 	%r121, %rd564;
	div.u32 	%r122, %r121, %r120;
	mul.lo.s32 	%r123, %r122, %r120;
	sub.s32 	%r124, %r121, %r123;
	cvt.u64.u32 	%rd565, %r122;
	cvt.u64.u32 	%rd566, %r124;
	bra.uni 	$L__BB28_105;
$L__BB28_104:
	div.s64 	%rd565, %rd564, %rd238;
	mul.lo.s64 	%rd380, %rd565, %rd238;
	sub.s64 	%rd566, %rd564, %rd380;
$L__BB28_105:
	add.s64 	%rd382, %rd1, %rd376;
	ld.global.u64 	%rd383, [%rd382];
	mul.lo.s64 	%rd245, %rd383, %rd566;
	add.s32 	%r47, %r239, -1;
	mul.wide.u32 	%rd384, %r47, 8;
	add.s64 	%rd385, %rd2, %rd384;
	ld.global.u64 	%rd246, [%rd385];
	or.b64  	%rd386, %rd565, %rd246;
	and.b64  	%rd387, %rd386, -4294967296;
	setp.ne.s64 	%p24, %rd387, 0;
	@%p24 bra 	$L__BB28_107;
	cvt.u32.u64 	%r125, %rd246;
	cvt.u32.u64 	%r126, %rd565;
	div.u32 	%r127, %r126, %r125;
	mul.lo.s32 	%r128, %r127, %r125;
	sub.s32 	%r129, %r126, %r128;
	cvt.u64.u32 	%rd564, %r127;
	cvt.u64.u32 	%rd568, %r129;
	bra.uni 	$L__BB28_108;
$L__BB28_107:
	div.s64 	%rd564, %rd565, %rd246;
	mul.lo.s64 	%rd388, %rd564, %rd246;
	sub.s64 	%rd568, %rd565, %rd388;
$L__BB28_108:
	add.s64 	%rd390, %rd1, %rd384;
	ld.global.u64 	%rd391, [%rd390];
	mad.lo.s64 	%rd392, %rd391, %rd568, %rd245;
	shl.b64 	%rd393, %rd392, 2;
	add.s64 	%rd573, %rd573, %rd393;
	add.s32 	%r239, %r239, -2;
$L__BB28_109:
	and.b32  	%r130, %r23, 1;
	setp.eq.b32 	%p25, %r130, 1;
	not.pred 	%p26, %p25;
	@%p26 bra 	$L__BB28_114;
	mul.wide.u32 	%rd394, %r239, 8;
	add.s64 	%rd395, %rd2, %rd394;
	ld.global.u64 	%rd257, [%rd395];
	or.b64  	%rd396, %rd564, %rd257;
	and.b64  	%rd397, %rd396, -4294967296;
	setp.ne.s64 	%p27, %rd397, 0;
	@%p27 bra 	$L__BB28_112;
	cvt.u32.u64 	%r131, %rd257;
	cvt.u32.u64 	%r132, %rd564;
	rem.u32 	%r133, %r132, %r131;
	cvt.u64.u32 	%rd572, %r133;
	bra.uni 	$L__BB28_113;
$L__BB28_112:
	rem.s64 	%rd572, %rd564, %rd257;
$L__BB28_113:
	add.s64 	%rd399, %rd1, %rd394;
	ld.global.u64 	%rd400, [%rd399];
	mul.lo.s64 	%rd401, %rd400, %rd572;
	shl.b64 	%rd402, %rd401, 2;
	add.s64 	%rd573, %rd573, %rd402;
$L__BB28_114:
	ld.global.u32 	%r134, [%rd573];
	mul.lo.s32 	%r135, %r134, %r134;
	st.shared.u32 	[%r5], %r135;
$L__BB28_115:
	bar.sync 	0;
	setp.lt.u32 	%p49, %r241, 66;
	@%p49 bra 	$L__BB28_119;
$L__BB28_116:
	shr.u32 	%r51, %r241, 1;
	setp.ge.u32 	%p50, %r1, %r51;
	@%p50 bra 	$L__BB28_118;
	ld.shared.u32 	%r208, [%r5];
	shl.b32 	%r209, %r51, 2;
	add.s32 	%r210, %r5, %r209;
	ld.shared.u32 	%r211, [%r210];
	add.s32 	%r212, %r211, %r208;
	st.shared.u32 	[%r5], %r212;
$L__BB28_118:
	bar.sync 	0;
	setp.gt.u32 	%p51, %r241, 131;
	mov.u32 	%r241, %r51;
	@%p51 bra 	$L__BB28_116;
$L__BB28_119:
	setp.gt.u32 	%p52, %r1, 31;
	@%p52 bra 	$L__BB28_122;
	ld.volatile.shared.u32 	%r213, [%r5];
	ld.volatile.shared.u32 	%r214, [%r5+128];
	add.s32 	%r215, %r214, %r213;
	st.volatile.shared.u32 	[%r5], %r215;
	ld.volatile.shared.u32 	%r216, [%r5];
	ld.volatile.shared.u32 	%r217, [%r5+64];
	add.s32 	%r218, %r217, %r216;
	st.volatile.shared.u32 	[%r5], %r218;
	ld.volatile.shared.u32 	%r219, [%r5];
	ld.volatile.shared.u32 	%r220, [%r5+32];
	add.s32 	%r221, %r220, %r219;
	st.volatile.shared.u32 	[%r5], %r221;
	ld.volatile.shared.u32 	%r222, [%r5];
	ld.volatile.shared.u32 	%r223, [%r5+16];
	add.s32 	%r224, %r223, %r222;
	st.volatile.shared.u32 	[%r5], %r224;
	ld.volatile.shared.u32 	%r225, [%r5];
	ld.volatile.shared.u32 	%r226, [%r5+8];
	add.s32 	%r227, %r226, %r225;
	st.volatile.shared.u32 	[%r5], %r227;
	ld.volatile.shared.u32 	%r228, [%r5];
	ld.volatile.shared.u32 	%r229, [%r5+4];
	add.s32 	%r230, %r229, %r228;
	st.volatile.shared.u32 	[%r5], %r230;
	setp.ne.s32 	%p53, %r1, 0;
	@%p53 bra 	$L__BB28_122;
	ld.param.u64 	%rd488, [contiguous_sum_square2_i32_param_8];
	ld.param.u64 	%rd487, [contiguous_sum_square2_i32_param_0];
	ld.shared.u32 	%r231, [sum_squaresdata_i32];
	cvt.u64.u32 	%rd482, %r2;
	mad.lo.s64 	%rd483, %rd488, %rd4, %rd482;
	cvta.to.global.u64 	%rd484, %rd487;
	shl.b64 	%rd485, %rd483, 2;
	add.s64 	%rd486, %rd484, %rd485;
	st.global.u32 	[%rd486], %r231;
$L__BB28_122:
	ret;

}
	// .globl	contiguous_sum_square22_i32
.visible .entry contiguous_sum_square22_i32(
	.param .u64 .ptr .align 1 contiguous_sum_square22_i32_param_0,
	.param .u64 .ptr .align 1 contiguous_sum_square22_i32_param_1,
	.param .u64 contiguous_sum_square22_i32_param_2,
	.param .u64 contiguous_sum_square22_i32_param_3,
	.param .u64 contiguous_sum_square22_i32_param_4,
	.param .u64 contiguous_sum_square22_i32_param_5
)
{
	.reg .pred 	%p<9>;
	.reg .b32 	%r<44>;
	.reg .b64 	%rd<28>;

	ld.param.u64 	%rd5, [contiguous_sum_square22_i32_param_0];
	ld.param.u64 	%rd8, [contiguous_sum_square22_i32_param_1];
	ld.param.u64 	%rd9, [contiguous_sum_square22_i32_param_2];
	ld.param.u64 	%rd6, [contiguous_sum_square22_i32_param_3];
	ld.param.u64 	%rd10, [contiguous_sum_square22_i32_param_4];
	ld.param.u64 	%rd7, [contiguous_sum_square22_i32_param_5];
	cvta.to.global.u64 	%rd1, %rd8;
	mov.u32 	%r1, %tid.x;
	mov.u32 	%r2, %ctaid.x;
	mov.u32 	%r43, %ntid.x;
	mul.lo.s32 	%r8, %r2, %r43;
	shl.b32 	%r9, %r8, 1;
	add.s32 	%r4, %r9, %r1;
	shl.b32 	%r10, %r1, 2;
	mov.u32 	%r11, sum_squaresdata_i32;
	add.s32 	%r5, %r11, %r10;
	mov.b32 	%r12, 0;
	st.shared.u32 	[%r5], %r12;
	mov.u32 	%r13, %ctaid.y;
	cvt.u64.u32 	%rd11, %r13;
	add.s64 	%rd2, %rd9, %rd11;
	setp.ge.u64 	%p1, %rd2, %rd10;
	@%p1 bra 	$L__BB29_12;
	add.s32 	%r14, %r4, %r43;
	cvt.u64.u32 	%rd3, %r14;
	setp.le.u64 	%p2, %rd6, %rd3;
	@%p2 bra 	$L__BB29_3;
	cvt.u64.u32 	%rd15, %r4;
	mul.lo.s64 	%rd16, %rd2, %rd6;
	add.s64 	%rd17, %rd16, %rd15;
	shl.b64 	%rd18, %rd17, 2;
	add.s64 	%rd19, %rd1, %rd18;
	ld.global.u32 	%r16, [%rd19];
	add.s64 	%rd20, %rd16, %rd3;
	shl.b64 	%rd21, %rd20, 2;
	add.s64 	%rd22, %rd1, %rd21;
	ld.global.u32 	%r17, [%rd22];
	add.s32 	%r18, %r17, %r16;
	st.shared.u32 	[%r5], %r18;
	bra.uni 	$L__BB29_5;
$L__BB29_3:
	cvt.u64.u32 	%rd4, %r4;
	setp.le.u64 	%p3, %rd6, %rd4;
	@%p3 bra 	$L__BB29_5;
	mad.lo.s64 	%rd12, %rd2, %rd6, %rd4;
	shl.b64 	%rd13, %rd12, 2;
	add.s64 	%rd14, %rd1, %rd13;
	ld.global.u32 	%r15, [%rd14];
	st.shared.u32 	[%r5], %r15;
$L__BB29_5:
	bar.sync 	0;
	setp.lt.u32 	%p4, %r43, 66;
	@%p4 bra 	$L__BB29_9;
$L__BB29_6:
	shr.u32 	%r7, %r43, 1;
	setp.ge.u32 	%p5, %r1, %r7;
	@%p5 bra 	$L__BB29_8;
	ld.shared.u32 	%r19, [%r5];
	shl.b32 	%r20, %r7, 2;
	add.s32 	%r21, %r5, %r20;
	ld.shared.u32 	%r22, [%r21];
	add.s32 	%r23, %r22, %r19;
	st.shared.u32 	[%r5], %r23;
$L__BB29_8:
	bar.sync 	0;
	setp.gt.u32 	%p6, %r43, 131;
	mov.u32 	%r43, %r7;
	@%p6 bra 	$L__BB29_6;
$L__BB29_9:
	setp.gt.u32 	%p7, %r1, 31;
	@%p7 bra 	$L__BB29_12;
	ld.volatile.shared.u32 	%r24, [%r5];
	ld.volatile.shared.u32 	%r25, [%r5+128];
	add.s32 	%r26, %r25, %r24;
	st.volatile.shared.u32 	[%r5], %r26;
	ld.volatile.shared.u32 	%r27, [%r5];
	ld.volatile.shared.u32 	%r28, [%r5+64];
	add.s32 	%r29, %r28, %r27;
	st.volatile.shared.u32 	[%r5], %r29;
	ld.volatile.shared.u32 	%r30, [%r5];
	ld.volatile.shared.u32 	%r31, [%r5+32];
	add.s32 	%r32, %r31, %r30;
	st.volatile.shared.u32 	[%r5], %r32;
	ld.volatile.shared.u32 	%r33, [%r5];
	ld.volatile.shared.u32 	%r34, [%r5+16];
	add.s32 	%r35, %r34, %r33;
	st.volatile.shared.u32 	[%r5], %r35;
	ld.volatile.shared.u32 	%r36, [%r5];
	ld.volatile.shared.u32 	%r37, [%r5+8];
	add.s32 	%r38, %r37, %r36;
	st.volatile.shared.u32 	[%r5], %r38;
	ld.volatile.shared.u32 	%r39, [%r5];
	ld.volatile.shared.u32 	%r40, [%r5+4];
	add.s32 	%r41, %r40, %r39;
	st.volatile.shared.u32 	[%r5], %r41;
	setp.ne.s32 	%p8, %r1, 0;
	@%p8 bra 	$L__BB29_12;
	ld.shared.u32 	%r42, [sum_squaresdata_i32];
	cvt.u64.u32 	%rd23, %r2;
	mad.lo.s64 	%rd24, %rd7, %rd2, %rd23;
	cvta.to.global.u64 	%rd25, %rd5;
	shl.b64 	%rd26, %rd24, 2;
	add.s64 	%rd27, %rd25, %rd26;
	st.global.u32 	[%rd27], %r42;
$L__BB29_12:
	ret;

}
	// .globl	contiguous_sum_square3_i32
.visible .entry contiguous_sum_square3_i32(
	.param .u64 .ptr .align 1 contiguous_sum_square3_i32_param_0,
	.param .u64 .ptr .align 1 contiguous_sum_square3_i32_param_1,
	.param .u64 .ptr .align 1 contiguous_sum_square3_i32_param_2,
	.param .u64 .ptr .align 1 contiguous_sum_square3_i32_param_3,
	.param .u64 contiguous_sum_square3_i32_param_4,
	.param .u64 contiguous_sum_square3_i32_param_5,
	.param .u64 contiguous_sum_square3_i32_param_6
)
{
	.reg .pred 	%p<38>;
	.reg .b32 	%r<260>;
	.reg .b64 	%rd<308>;

	ld.param.u64 	%rd144, [contiguous_sum_square3_i32_param_0];
	ld.param.u64 	%rd145, [contiguous_sum_square3_i32_param_1];
	ld.param.u64 	%rd148, [contiguous_sum_square3_i32_param_2];
	ld.param.u64 	%rd149, [contiguous_sum_square3_i32_param_3];
	ld.param.u64 	%rd146, [contiguous_sum_square3_i32_param_4];
	ld.param.u64 	%rd147, [contiguous_sum_square3_i32_param_5];
	ld.param.u64 	%rd150, [contiguous_sum_square3_i32_param_6];
	cvta.to.global.u64 	%rd1, %rd149;
	cvta.to.global.u64 	%rd2, %rd148;
	mov.u32 	%r1, %tid.y;
	mov.u32 	%r2, %ntid.x;
	mov.u32 	%r3, %tid.x;
	mad.lo.s32 	%r79, %r1, %r2, %r3;
	mov.u32 	%r80, %ctaid.x;
	mad.lo.s32 	%r81, %r80, %r2, %r3;
	mov.u32 	%r4, %ctaid.y;
	mov.u32 	%r5, %ntid.y;
	mad.lo.s32 	%r82, %r4, %r5, %r1;
	shl.b32 	%r83, %r79, 2;
	mov.u32 	%r84, sum_squaresdata_i32;
	add.s32 	%r7, %r84, %r83;
	mov.b32 	%r85, 0;
	st.shared.u32 	[%r7], %r85;
	cvt.u64.u32 	%rd3, %r81;
	setp.le.u64 	%p1, %rd147, %rd3;
	cvt.u64.u32 	%rd152, %r82;
	setp.le.u64 	%p2, %rd150, %rd152;
	or.pred  	%p3, %p1, %p2;
	@%p3 bra 	$L__BB30_76;
	cvt.u32.u64 	%r86, %rd3;
	cvt.u32.u64 	%r87, %rd147;
	mad.lo.s32 	%r241, %r82, %r87, %r86;
	cvt.u32.u64 	%r9, %rd146;
	add.s32 	%r240, %r9, -1;
	setp.lt.s32 	%p4, %r240, 0;
	mov.b64 	%rd307, 0;
	@%p4 bra 	$L__BB30_59;
	setp.lt.u32 	%p5, %r240, 7;
	mov.b64 	%rd307, 0;
	@%p5 bra 	$L__BB30_30;
	add.s32 	%r236, %r9, -4;
	and.b32  	%r88, %r9, -8;
	neg.s32 	%r235, %r88;
	mov.b64 	%rd307, 0;
$L__BB30_4:
	.pragma "nounroll";
	add.s32 	%r16, %r236, 3;
	cvt.u64.u32 	%rd5, %r241;
	mul.wide.u32 	%rd157, %r16, 8;
	add.s64 	%rd158, %rd2, %rd157;
	ld.global.u64 	%rd6, [%rd158];
	and.b64  	%rd159, %rd6, -4294967296;
	setp.ne.s64 	%p6, %rd159, 0;
	@%p6 bra 	$L__BB30_6;
	cvt.u32.u64 	%r89, %rd6;
	cvt.u32.u64 	%r90, %rd5;
	div.u32 	%r91, %r90, %r89;
	mul.lo.s32 	%r92, %r91, %r89;
	sub.s32 	%r93, %r90, %r92;
	cvt.u64.u32 	%rd272, %r91;
	cvt.u64.u32 	%rd273, %r93;
	bra.uni 	$L__BB30_7;
$L__BB30_6:
	div.s64 	%rd272, %rd5, %rd6;
	mul.lo.s64 	%rd160, %rd272, %rd6;
	sub.s64 	%rd273, %rd5, %rd160;
$L__BB30_7:
	mul.wide.u32 	%rd161, %r16, 8;
	add.s64 	%rd162, %rd1, %rd161;
	ld.global.u64 	%rd163, [%rd162];
	mad.lo.s64 	%rd13, %rd163, %rd273, %rd307;
	add.s32 	%r17, %r236, 2;
	and.b64  	%rd14, %rd272, 4294967295;
	mul.wide.u32 	%rd164, %r17, 8;
	add.s64 	%rd165, %rd2, %rd164;
	ld.global.u64 	%rd15, [%rd165];
	and.b64  	%rd166, %rd15, -4294967296;
	setp.ne.s64 	%p7, %rd166, 0;
	@%p7 bra 	$L__BB30_9;
	cvt.u32.u64 	%r94, %rd15;
	cvt.u32.u64 	%r95, %rd14;
	div.u32 	%r96, %r95, %r94;
	mul.lo.s32 	%r97, %r96, %r94;
	sub.s32 	%r98, %r95, %r97;
	cvt.u64.u32 	%rd274, %r96;
	cvt.u64.u32 	%rd275, %r98;
	bra.uni 	$L__BB30_10;
$L__BB30_9:
	div.s64 	%rd274, %rd14, %rd15;
	mul.lo.s64 	%rd167, %rd274, %rd15;
	sub.s64 	%rd275, %rd14, %rd167;
$L__BB30_10:
	mul.wide.u32 	%rd168, %r17, 8;
	add.s64 	%rd169, %rd1, %rd168;
	ld.global.u64 	%rd170, [%rd169];
	mad.lo.s64 	%rd22, %rd170, %rd275, %rd13;
	add.s32 	%r18, %r236, 1;
	and.b64  	%rd23, %rd274, 4294967295;
	mul.wide.u32 	%rd171, %r18, 8;
	add.s64 	%rd172, %rd2, %rd171;
	ld.global.u64 	%rd24, [%rd172];
	and.b64  	%rd173, %rd24, -4294967296;
	setp.ne.s64 	%p8, %rd173, 0;
	@%p8 bra 	$L__BB30_12;
	cvt.u32.u64 	%r99, %rd24;
	cvt.u32.u64 	%r100, %rd23;
	div.u32 	%r101, %r100, %r99;
	mul.lo.s32 	%r102, %r101, %r99;
	sub.s32 	%r103, %r100, %r102;
	cvt.u64.u32 	%rd276, %r101;
	cvt.u64.u32 	%rd277, %r103;
	bra.uni 	$L__BB30_13;
$L__BB30_12:
	div.s64 	%rd276, %rd23, %rd24;
	mul.lo.s64 	%rd174, %rd276, %rd24;
	sub.s64 	%rd277, %rd23, %rd174;
$L__BB30_13:
	mul.wide.u32 	%rd175, %r18, 8;
	add.s64 	%rd176, %rd1, %rd175;
	ld.global.u64 	%rd177, [%rd176];
	mad.lo.s64 	%rd31, %rd177, %rd277, %rd22;
	and.b64  	%rd32, %rd276, 4294967295;
	mul.wide.u32 	%rd178, %r236, 8;
	add.s64 	%rd179, %rd2, %rd178;
	ld.global.u64 	%rd33, [%rd179];
	and.b64  	%rd180, %rd33, -4294967296;
	setp.ne.s64 	%p9, %rd180, 0;
	@%p9 bra 	$L__BB30_15;
	cvt.u32.u64 	%r104, %rd33;
	cvt.u32.u64 	%r105, %rd32;
	div.u32 	%r106, %r105, %r104;
	mul.lo.s32 	%r107, %r106, %r104;
	sub.s32 	%r108, %r105, %r107;
	cvt.u64.u32 	%rd278, %r106;
	cvt.u64.u32 	%rd279, %r108;
	bra.uni 	$L__BB30_16;
$L__BB30_15:
	div.s64 	%rd278, %rd32, %rd33;
	mul.lo.s64 	%rd181, %rd278, %rd33;
	sub.s64 	%rd279, %rd32, %rd181;
$L__BB30_16:
	mul.wide.u32 	%rd182, %r236, 8;
	add.s64 	%rd183, %rd1, %rd182;
	ld.global.u64 	%rd184, [%rd183];
	mad.lo.s64 	%rd40, %rd184, %rd279, %rd31;
	add.s32 	%r19, %r236, -1;
	and.b64  	%rd41, %rd278, 4294967295;
	mul.wide.u32 	%rd185, %r19, 8;
	add.s64 	%rd186, %rd2, %rd185;
	ld.global.u64 	%rd42, [%rd186];
	and.b64  	%rd187, %rd42, -4294967296;
	setp.ne.s64 	%p10, %rd187, 0;
	@%p10 bra 	$L__BB30_18;
	cvt.u32.u64 	%r109, %rd42;
	cvt.u32.u64 	%r110, %rd41;
	div.u32 	%r111, %r110, %r109;
	mul.lo.s32 	%r112, %r111, %r109;
	sub.s32 	%r113, %r110, %r112;
	cvt.u64.u32 	%rd280, %r111;
	cvt.u64.u32 	%rd281, %r113;
	bra.uni 	$L__BB30_19;
$L__BB30_18:
	div.s64 	%rd280, %rd41, %rd42;
	mul.lo.s64 	%rd188, %rd280, %rd42;
	sub.s64 	%rd281, %rd41, %rd188;
$L__BB30_19:
	mul.wide.u32 	%rd189, %r19, 8;
	add.s64 	%rd190, %rd1, %rd189;
	ld.global.u64 	%rd191, [%rd190];
	mad.lo.s64 	%rd49, %rd191, %rd281, %rd40;
	add.s32 	%r20, %r236, -2;
	and.b64  	%rd50, %rd280, 4294967295;
	mul.wide.u32 	%rd192, %r20, 8;
	add.s64 	%rd193, %rd2, %rd192;
	ld.global.u64 	%rd51, [%rd193];
	and.b64  	%rd194, %rd51, -4294967296;
	setp.ne.s64 	%p11, %rd194, 0;
	@%p11 bra 	$L__BB30_21;
	cvt.u32.u64 	%r114, %rd51;
	cvt.u32.u64 	%r115, %rd50;
	div.u32 	%r116, %r115, %r114;
	mul.lo.s32 	%r117, %r116, %r114;
	sub.s32 	%r118, %r115, %r117;
	cvt.u64.u32 	%rd282, %r116;
	cvt.u64.u32 	%rd283, %r118;
	bra.uni 	$L__BB30_22;
$L__BB30_21:
	div.s64 	%rd282, %rd50, %rd51;
	mul.lo.s64 	%rd195, %rd282, %rd51;
	sub.s64 	%rd283, %rd50, %rd195;
$L__BB30_22:
	mul.wide.u32 	%rd196, %r20, 8;
	add.s64 	%rd197, %rd1, %rd196;
	ld.global.u64 	%rd198, [%rd197];
	mad.lo.s64 	%rd58, %rd198, %rd283, %rd49;
	add.s32 	%r21, %r236, -3;
	and.b64  	%rd59, %rd282, 4294967295;
	mul.wide.u32 	%rd199, %r21, 8;
	add.s64 	%rd200, %rd2, %rd199;
	ld.global.u64 	%rd60, [%rd200];
	and.b64  	%rd201, %rd60, -4294967296;
	setp.ne.s64 	%p12, %rd201, 0;
	@%p12 bra 	$L__BB30_24;
	cvt.u32.u64 	%r119, %rd60;
	cvt.u32.u64 	%r120, %rd59;
	div.u32 	%r121, %r120, %r119;
	mul.lo.s32 	%r122, %r121, %r119;
	sub.s32 	%r123, %r120, %r122;
	cvt.u64.u32 	%rd284, %r121;
	cvt.u64.u32 	%rd285, %r123;
	bra.uni 	$L__BB30_25;
$L__BB30_24:
	div.s64 	%rd284, %rd59, %rd60;
	mul.lo.s64 	%rd202, %rd284, %rd60;
	sub.s64 	%rd285, %rd59, %rd202;
$L__BB30_25:
	mul.wide.u32 	%rd203, %r21, 8;
	add.s64 	%rd204, %rd1, %rd203;
	ld.global.u64 	%rd205, [%rd204];
	mad.lo.s64 	%rd67, %rd205, %rd285, %rd58;
	and.b64  	%rd68, %rd284, 4294967295;
	add.s32 	%r124, %r236, -4;
	mul.wide.u32 	%rd206, %r124, 8;
	add.s64 	%rd207, %rd2, %rd206;
	ld.global.u64 	%rd69, [%rd207];
	and.b64  	%rd208, %rd69, -4294967296;
	setp.ne.s64 	%p13, %rd208, 0;
	@%p13 bra 	$L__BB30_27;
	cvt.u32.u64 	%r125, %rd69;
	cvt.u32.u64 	%r126, %rd68;
	div.u32 	%r127, %r126, %r125;
	mul.lo.s32 	%r128, %r127, %r125;
	sub.s32 	%r129, %r126, %r128;
	cvt.u64.u32 	%rd286, %r127;
	cvt.u64.u32 	%rd287, %r129;
	bra.uni 	$L__BB30_28;
$L__BB30_27:
	div.s64 	%rd286, %rd68, %rd69;
	mul.lo.s64 	%rd209, %rd286, %rd69;
	sub.s64 	%rd287, %rd68, %rd209;
$L__BB30_28:
	mul.wide.u32 	%rd210, %r124, 8;
	add.s64 	%rd211, %rd1, %rd210;
	ld.global.u64 	%rd212, [%rd211];
	mad.lo.s64 	%rd307, %rd212, %rd287, %rd67;
	cvt.u32.u64 	%r241, %rd286;
	add.s32 	%r236, %r236, -8;
	add.s32 	%r235, %r235, 8;
	setp.ne.s32 	%p14, %r235, 0;
	@%p14 bra 	$L__BB30_4;
	add.s32 	%r240, %r236, 3;
$L__BB30_30:
	and.b32  	%r28, %r9, 7;
	setp.eq.s32 	%p15, %r28, 0;
	@%p15 bra 	$L__BB30_59;
	and.b32  	%r29, %r9, 3;
	setp.lt.u32 	%p16, %r28, 4;
	@%p16 bra 	$L__BB30_45;
	cvt.u64.u32 	%rd79, %r241;
	mul.wide.u32 	%rd214, %r240, 8;
	add.s64 	%rd215, %rd2, %rd214;
	ld.global.u64 	%rd80, [%rd215];
	and.b64  	%rd216, %rd80, -4294967296;
	setp.ne.s64 	%p17, %rd216, 0;
	@%p17 bra 	$L__BB30_34;
	cvt.u32.u64 	%r131, %rd80;
	cvt.u32.u64 	%r132, %rd79;
	div.u32 	%r133, %r132, %r131;
	mul.lo.s32 	%r134, %r133, %r131;
	sub.s32 	%r135, %r132, %r134;
	cvt.u64.u32 	%rd290, %r133;
	cvt.u64.u32 	%rd291, %r135;
	bra.uni 	$L__BB30_35;
$L__BB30_34:
	div.s64 	%rd290, %rd79, %rd80;
	mul.lo.s64 	%rd217, %rd290, %rd80;
	sub.s64 	%rd291, %rd79, %rd217;
$L__BB30_35:
	mul.wide.u32 	%rd218, %r240, 8;
	add.s64 	%rd219, %rd1, %rd218;
	ld.global.u64 	%rd220, [%rd219];
	mad.lo.s64 	%rd87, %rd220, %rd291, %rd307;
	add.s32 	%r30, %r240, -1;
	and.b64  	%rd88, %rd290, 4294967295;
	mul.wide.u32 	%rd221, %r30, 8;
	add.s64 	%rd222, %rd2, %rd221;
	ld.global.u64 	%rd89, [%rd222];
	and.b64  	%rd223, %rd89, -4294967296;
	setp.ne.s64 	%p18, %rd223, 0;
	@%p18 bra 	$L__BB30_37;
	cvt.u32.u64 	%r136, %rd89;
	cvt.u32.u64 	%r137, %rd88;
	div.u32 	%r138, %r137, %r136;
	mul.lo.s32 	%r139, %r138, %r136;
	sub.s32 	%r140, %r137, %r139;
	cvt.u64.u32 	%rd292, %r138;
	cvt.u64.u32 	%rd293, %r140;
	bra.uni 	$L__BB30_38;
$L__BB30_37:
	div.s64 	%rd292, %rd88, %rd89;
	mul.lo.s64 	%rd224, %rd292, %rd89;
	sub.s64 	%rd293, %rd88, %rd224;
$L__BB30_38:
	mul.wide.u32 	%rd225, %r30, 8;
	add.s64 	%rd226, %rd1, %rd225;
	ld.global.u64 	%rd227, [%rd226];
	mad.lo.s64 	%rd96, %rd227, %rd293, %rd87;
	add.s32 	%r31, %r240, -2;
	and.b64  	%rd97, %rd292, 4294967295;
	mul.wide.u32 	%rd228, %r31, 8;
	add.s64 	%rd229, %rd2, %rd228;
	ld.global.u64 	%rd98, [%rd229];
	and.b64  	%rd230, %rd98, -4294967296;
	setp.ne.s64 	%p19, %rd230, 0;
	@%p19 bra 	$L__BB30_40;
	cvt.u32.u64 	%r141, %rd98;
	cvt.u32.u64 	%r142, %rd97;
	div.u32 	%r143, %r142, %r141;
	mul.lo.s32 	%r144, %r143, %r141;
	sub.s32 	%r145, %r142, %r144;
	cvt.u64.u32 	%rd294, %r143;
	cvt.u64.u32 	%rd295, %r145;
	bra.uni 	$L__BB30_41;
$L__BB30_40:
	div.s64 	%rd294, %rd97, %rd98;
	mul.lo.s64 	%rd231, %rd294, %rd98;
	sub.s64 	%rd295, %rd97, %rd231;
$L__BB30_41:
	mul.wide.u32 	%rd232, %r31, 8;
	add.s64 	%rd233, %rd1, %rd232;
	ld.global.u64 	%rd234, [%rd233];
	mad.lo.s64 	%rd105, %rd234, %rd295, %rd96;
	add.s32 	%r32, %r240, -3;
	and.b64  	%rd106, %rd294, 4294967295;
	mul.wide.u32 	%rd235, %r32, 8;
	add.s64 	%rd236, %rd2, %rd235;
	ld.global.u64 	%rd107, [%rd236];
	and.b64  	%rd237, %rd107, -4294967296;
	setp.ne.s64 	%p20, %rd237, 0;
	@%p20 bra 	$L__BB30_43;
	cvt.u32.u64 	%r146, %rd107;
	cvt.u32.u64 	%r147, %rd106;
	div.u32 	%r148, %r147, %r146;
	mul.lo.s32 	%r149, %r148, %r146;
	sub.s32 	%r150, %r147, %r149;
	cvt.u64.u32 	%rd296, %r148;
	cvt.u64.u32 	%rd297, %r150;
	bra.uni 	$L__BB30_44;
$L__BB30_43:
	div.s64 	%rd296, %rd106, %rd107;
	mul.lo.s64 	%rd238, %rd296, %rd107;
	sub.s64 	%rd297, %rd106, %rd238;
$L__BB30_44:
	mul.wide.u32 	%rd239, %r32, 8;
	add.s64 	%rd240, %rd1, %rd239;
	ld.global.u64 	%rd241, [%rd240];
	mad.lo.s64 	%rd307, %rd241, %rd297, %rd105;
	cvt.u32.u64 	%r241, %rd296;
	add.s32 	%r240, %r240, -4;
$L__BB30_45:
	setp.eq.s32 	%p21, %r29, 0;
	@%p21 bra 	$L__BB30_59;
	setp.eq.s32 	%p22, %r29, 1;
	@%p22 bra 	$L__BB30_54;
	cvt.u64.u32 	%rd117, %r241;
	mul.wide.u32 	%rd243, %r240, 8;
	add.s64 	%rd244, %rd2, %rd243;
	ld.global.u64 	%rd118, [%rd244];
	and.b64  	%rd245, %rd118, -4294967296;
	setp.ne.s64 	%p23, %rd245, 0;
	@%p23 bra 	$L__BB30_49;
	cvt.u32.u64 	%r151, %rd118;
	cvt.u32.u64 	%r152, %rd117;
	div.u32 	%r153, %r152, %r151;
	mul.lo.s32 	%r154, %r153, %r151;
	sub.s32 	%r155, %r152, %r154;
	cvt.u64.u32 	%rd300, %r153;
	cvt.u64.u32 	%rd301, %r155;
	bra.uni 	$L__BB30_50;
$L__BB30_49:
	div.s64 	%rd300, %rd117, %rd118;
	mul.lo.s64 	%rd246, %rd300, %rd118;
	sub.s64 	%rd301, %rd117, %rd246;
$L__BB30_50:
	add.s64 	%rd248, %rd1, %rd243;
	ld.global.u64 	%rd249, [%rd248];
	mad.lo.s64 	%rd125, %rd249, %rd301, %rd307;
	add.s32 	%r37, %r240, -1;
	and.b64  	%rd126, %rd300, 4294967295;
	mul.wide.u32 	%rd250, %r37, 8;
	add.s64 	%rd251, %rd2, %rd250;
	ld.global.u64 	%rd127, [%rd251];
	and.b64  	%rd252, %rd127, -4294967296;
	setp.ne.s64 	%p24, %rd252, 0;
	@%p24 bra 	$L__BB30_52;
	cvt.u32.u64 	%r156, %rd127;
	cvt.u32.u64 	%r157, %rd126;
	div.u32 	%r158, %r157, %r156;
	mul.lo.s32 	%r159, %r158, %r156;
	sub.s32 	%r160, %r157, %r159;
	cvt.u64.u32 	%rd302, %r158;
	cvt.u64.u32 	%rd303, %r160;
	bra.uni 	$L__BB30_53;
$L__BB30_52:
	div.s64 	%rd302, %rd126, %rd127;
	mul.lo.s64 	%rd253, %rd302, %rd127;
	sub.s64 	%rd303, %rd126, %rd253;
$L__BB30_53:
	add.s64 	%rd255, %rd1, %rd250;
	ld.global.u64 	%rd256, [%rd255];
	mad.lo.s64 	%rd307, %rd256, %rd303, %rd125;
	cvt.u32.u64 	%r241, %rd302;
	add.s32 	%r240, %r240, -2;
$L__BB30_54:
	and.b32  	%r161, %r9, 1;
	setp.eq.b32 	%p25, %r161, 1;
	not.pred 	%p26, %p25;
	@%p26 bra 	$L__BB30_59;
	cvt.u64.u32 	%rd137, %r241;
	mul.wide.u32 	%rd257, %r240, 8;
	add.s64 	%rd258, %rd2, %rd257;
	ld.global.u64 	%rd138, [%rd258];
	and.b64  	%rd259, %rd138, -4294967296;
	setp.ne.s64 	%p27, %rd259, 0;
	@%p27 bra 	$L__BB30_57;
	cvt.u32.u64 	%r162, %rd138;
	cvt.u32.u64 	%r163, %rd137;
	rem.u32 	%r164, %r163, %r162;
	cvt.u64.u32 	%rd306, %r164;
	bra.uni 	$L__BB30_58;
$L__BB30_57:
	rem.s64 	%rd306, %rd137, %rd138;
$L__BB30_58:
	add.s64 	%rd261, %rd1, %rd257;
	ld.global.u64 	%rd262, [%rd261];
	mad.lo.s64 	%rd307, %rd262, %rd306, %rd307;
$L__BB30_59:
	cvta.to.global.u64 	%rd263, %rd145;
	shl.b64 	%rd264, %rd307, 2;
	add.s64 	%rd265, %rd263, %rd264;
	ld.global.u32 	%r165, [%rd265];
	mul.lo.s32 	%r166, %r165, %r165;
	st.shared.u32 	[%r7], %r166;
	bar.sync 	0;
	setp.ne.s32 	%p28, %r1, 0;
	@%p28 bra 	$L__BB30_76;
	setp.gt.u32 	%p29, %r5, 1;
	@%p29 bra 	$L__BB30_62;
	shl.b32 	%r167, %r3, 2;
	mov.u32 	%r168, sum_squaresdata_i32;
	add.s32 	%r169, %r168, %r167;
	ld.shared.u32 	%r258, [%r169];
	bra.uni 	$L__BB30_75;
$L__BB30_62:
	shl.b32 	%r172, %r3, 2;
	mov.u32 	%r173, sum_squaresdata_i32;
	add.s32 	%r43, %r173, %r172;
	ld.shared.u32 	%r258, [%r43];
	add.s32 	%r45, %r5, -1;
	add.s32 	%r174, %r5, -2;
	and.b32  	%r46, %r45, 7;
	setp.lt.u32 	%p30, %r174, 7;
	mov.b32 	%r254, 1;
	@%p30 bra 	$L__BB30_66;
	and.b32  	%r177, %r45, -8;
	neg.s32 	%r246, %r177;
	shl.b32 	%r48, %r2, 2;
	add.s32 	%r179, %r172, %r48;
	add.s32 	%r244, %r173, %r179;
	shl.b32 	%r50, %r2, 5;
	mov.b32 	%r248, 1;
	mov.b32 	%r245, 0;
$L__BB30_64:
	.pragma "nounroll";
	mul.lo.s32 	%r181, %r248, %r2;
	shl.b32 	%r182, %r181, 2;
	add.s32 	%r183, %r43, %r182;
	ld.shared.u32 	%r184, [%r244];
	add.s32 	%r185, %r184, %r258;
	add.s32 	%r186, %r183, %r48;
	ld.shared.u32 	%r187, [%r186];
	add.s32 	%r188, %r187, %r185;
	add.s32 	%r189, %r186, %r48;
	ld.shared.u32 	%r190, [%r189];
	add.s32 	%r191, %r190, %r188;
	add.s32 	%r192, %r189, %r48;
	ld.shared.u32 	%r193, [%r192];
	add.s32 	%r194, %r193, %r191;
	add.s32 	%r195, %r192, %r48;
	ld.shared.u32 	%r196, [%r195];
	add.s32 	%r197, %r196, %r194;
	add.s32 	%r198, %r195, %r48;
	ld.shared.u32 	%r199, [%r198];
	add.s32 	%r200, %r199, %r197;
	add.s32 	%r201, %r198, %r48;
	ld.shared.u32 	%r202, [%r201];
	add.s32 	%r203, %r202, %r200;
	add.s32 	%r204, %r201, %r48;
	ld.shared.u32 	%r205, [%r204];
	add.s32 	%r258, %r205, %r203;
	add.s32 	%r248, %r248, 8;
	add.s32 	%r246, %r246, 8;
	add.s32 	%r245, %r245, 8;
	add.s32 	%r244, %r244, %r50;
	setp.ne.s32 	%p31, %r246, 0;
	@%p31 bra 	$L__BB30_64;
	add.s32 	%r254, %r245, 1;
$L__BB30_66:
	setp.eq.s32 	%p32, %r46, 0;
	@%p32 bra 	$L__BB30_74;
	and.b32  	%r65, %r45, 3;
	setp.lt.u32 	%p33, %r46, 4;
	@%p33 bra 	$L__BB30_69;
	mul.lo.s32 	%r207, %r254, %r2;
	shl.b32 	%r208, %r207, 2;
	add.s32 	%r209, %r43, %r208;
	ld.shared.u32 	%r210, [%r209];
	add.s32 	%r211, %r210, %r258;
	shl.b32 	%r212, %r2, 2;
	add.s32 	%r213, %r209, %r212;
	ld.shared.u32 	%r214, [%r213];
	add.s32 	%r215, %r214, %r211;
	add.s32 	%r216, %r213, %r212;
	ld.shared.u32 	%r217, [%r216];
	add.s32 	%r218, %r217, %r215;
	add.s32 	%r219, %r216, %r212;
	ld.shared.u32 	%r220, [%r219];
	add.s32 	%r258, %r220, %r218;
	add.s32 	%r254, %r254, 4;
$L__BB30_69:
	setp.eq.s32 	%p34, %r65, 0;
	@%p34 bra 	$L__BB30_74;
	setp.eq.s32 	%p35, %r65, 1;
	@%p35 bra 	$L__BB30_72;
	mul.lo.s32 	%r222, %r254, %r2;
	shl.b32 	%r223, %r222, 2;
	add.s32 	%r224, %r43, %r223;
	ld.shared.u32 	%r225, [%r224];
	add.s32 	%r226, %r225, %r258;
	shl.b32 	%r227, %r2, 2;
	add.s32 	%r228, %r224, %r227;
	ld.shared.u32 	%r229, [%r228];
	add.s32 	%r258, %r229, %r226;
	add.s32 	%r254, %r254, 2;
$L__BB30_72:
	and.b32  	%r230, %r45, 1;
	setp.eq.b32 	%p36, %r230, 1;
	not.pred 	%p37, %p36;
	@%p37 bra 	$L__BB30_74;
	mul.lo.s32 	%r231, %r254, %r2;
	shl.b32 	%r232, %r231, 2;
	add.s32 	%r233, %r43, %r232;
	ld.shared.u32 	%r234, [%r233];
	add.s32 	%r258, %r234, %r258;
$L__BB30_74:
	st.shared.u32 	[%r43], %r258;
$L__BB30_75:
	cvt.u64.u32 	%rd266, %r4;
	mad.lo.s64 	%rd267, %rd147, %rd266, %rd3;
	cvta.to.global.u64 	%rd268, %rd144;
	shl.b64 	%rd269, %rd267, 2;
	add.s64 	%rd270, %rd268, %rd269;
	st.global.u32 	[%rd270], %r258;
$L__BB30_76:
	ret;

}
	// .globl	contiguous_sum_square33_i32
.visible .entry contiguous_sum_square33_i32(
	.param .u64 .ptr .align 1 contiguous_sum_square33_i32_param_0,
	.param .u64 .ptr .align 1 contiguous_sum_square33_i32_param_1,
	.param .u64 contiguous_sum_square33_i32_param_2,
	.param .u64 contiguous_sum_square33_i32_param_3,
	.param .u64 contiguous_sum_square33_i32_param_4
)
{
	.reg .pred 	%p<14>;
	.reg .b32 	%r<140>;
	.reg .b64 	%rd<16>;

	ld.param.u64 	%rd2, [contiguous_sum_square33_i32_param_0];
	ld.param.u64 	%rd3, [contiguous_sum_square33_i32_param_1];
	ld.param.u64 	%rd4, [contiguous_sum_square33_i32_param_3];
	ld.param.u64 	%rd5, [contiguous_sum_square33_i32_param_4];
	mov.u32 	%r1, %tid.y;
	mov.u32 	%r2, %ntid.x;
	mov.u32 	%r3, %tid.x;
	mad.lo.s32 	%r45, %r1, %r2, %r3;
	mov.u32 	%r46, %ctaid.x;
	mad.lo.s32 	%r47, %r46, %r2, %r3;
	mov.u32 	%r4, %ctaid.y;
	mov.u32 	%r5, %ntid.y;
	mad.lo.s32 	%r48, %r4, %r5, %r1;
	shl.b32 	%r49, %r45, 2;
	mov.u32 	%r50, sum_squaresdata_i32;
	add.s32 	%r7, %r50, %r49;
	mov.b32 	%r51, 0;
	st.shared.u32 	[%r7], %r51;
	cvt.u64.u32 	%rd1, %r47;
	setp.le.u64 	%p1, %rd4, %rd1;
	cvt.u64.u32 	%rd7, %r48;
	setp.le.u64 	%p2, %rd5, %rd7;
	or.pred  	%p3, %p1, %p2;
	@%p3 bra 	$L__BB31_18;
	cvt.u32.u64 	%r52, %rd1;
	cvta.to.global.u64 	%rd8, %rd3;
	cvt.u32.u64 	%r53, %rd4;
	mad.lo.s32 	%r54, %r48, %r53, %r52;
	mul.wide.u32 	%rd9, %r54, 4;
	add.s64 	%rd10, %rd8, %rd9;
	ld.global.u32 	%r55, [%rd10];
	st.shared.u32 	[%r7], %r55;
	bar.sync 	0;
	setp.ne.s32 	%p4, %r1, 0;
	@%p4 bra 	$L__BB31_18;
	setp.gt.u32 	%p5, %r5, 1;
	@%p5 bra 	$L__BB31_4;
	shl.b32 	%r56, %r3, 2;
	add.s32 	%r58, %r50, %r56;
	ld.shared.u32 	%r138, [%r58];
	bra.uni 	$L__BB31_17;
$L__BB31_4:
	shl.b32 	%r61, %r3, 2;
	add.s32 	%r9, %r50, %r61;
	ld.shared.u32 	%r138, [%r9];
	add.s32 	%r11, %r5, -1;
	add.s32 	%r63, %r5, -2;
	and.b32  	%r12, %r11, 7;
	setp.lt.u32 	%p6, %r63, 7;
	mov.b32 	%r134, 1;
	@%p6 bra 	$L__BB31_8;
	and.b32  	%r66, %r11, -8;
	neg.s32 	%r126, %r66;
	shl.b32 	%r14, %r2, 2;
	add.s32 	%r68, %r61, %r14;
	add.s32 	%r124, %r50, %r68;
	shl.b32 	%r16, %r2, 5;
	mov.b32 	%r128, 1;
	mov.b32 	%r125, 0;
$L__BB31_6:
	.pragma "nounroll";
	mul.lo.s32 	%r70, %r128, %r2;
	shl.b32 	%r71, %r70, 2;
	add.s32 	%r72, %r9, %r71;
	ld.shared.u32 	%r73, [%r124];
	add.s32 	%r74, %r73, %r138;
	add.s32 	%r75, %r72, %r14;
	ld.shared.u32 	%r76, [%r75];
	add.s32 	%r77, %r76, %r74;
	add.s32 	%r78, %r75, %r14;
	ld.shared.u32 	%r79, [%r78];
	add.s32 	%r80, %r79, %r77;
	add.s32 	%r81, %r78, %r14;
	ld.shared.u32 	%r82, [%r81];
	add.s32 	%r83, %r82, %r80;
	add.s32 	%r84, %r81, %r14;
	ld.shared.u32 	%r85, [%r84];
	add.s32 	%r86, %r85, %r83;
	add.s32 	%r87, %r84, %r14;
	ld.shared.u32 	%r88, [%r87];
	add.s32 	%r89, %r88, %r86;
	add.s32 	%r90, %r87, %r14;
	ld.shared.u32 	%r91, [%r90];
	add.s32 	%r92, %r91, %r89;
	add.s32 	%r93, %r90, %r14;
	ld.shared.u32 	%r94, [%r93];
	add.s32 	%r138, %r94, %r92;
	add.s32 	%r128, %r128, 8;
	add.s32 	%r126, %r126, 8;
	add.s32 	%r125, %r125, 8;
	add.s32 	%r124, %r124, %r16;
	setp.ne.s32 	%p7, %r126, 0;
	@%p7 bra 	$L__BB31_6;
	add.s32 	%r134, %r125, 1;
$L__BB31_8:
	setp.eq.s32 	%p8, %r12, 0;
	@%p8 bra 	$L__BB31_16;
	and.b32  	%r31, %r11, 3;
	setp.lt.u32 	%p9, %r12, 4;
	@%p9 bra 	$L__BB31_11;
	mul.lo.s32 	%r96, %r134, %r2;
	shl.b32 	%r97, %r96, 2;
	add.s32 	%r98, %r9, %r97;
	ld.shared.u32 	%r99, [%r98];
	add.s32 	%r100, %r99, %r138;
	shl.b32 	%r101, %r2, 2;
	add.s32 	%r102, %r98, %r101;
	ld.shared.u32 	%r103, [%r102];
	add.s32 	%r104, %r103, %r100;
	add.s32 	%r105, %r102, %r101;
	ld.shared.u32 	%r106, [%r105];
	add.s32 	%r107, %r106, %r104;
	add.s32 	%r108, %r105, %r101;
	ld.shared.u32 	%r109, [%r108];
	add.s32 	%r138, %r109, %r107;
	add.s32 	%r134, %r134, 4;
$L__BB31_11:
	setp.eq.s32 	%p10, %r31, 0;
	@%p10 bra 	$L__BB31_16;
	setp.eq.s32 	%p11, %r31, 1;
	@%p11 bra 	$L__BB31_14;
	mul.lo.s32 	%r111, %r134, %r2;
	shl.b32 	%r112, %r111, 2;
	add.s32 	%r113, %r9, %r112;
	ld.shared.u32 	%r114, [%r113];
	add.s32 	%r115, %r114, %r138;
	shl.b32 	%r116, %r2, 2;
	add.s32 	%r117, %r113, %r116;
	ld.shared.u32 	%r118, [%r117];
	add.s32 	%r138, %r118, %r115;
	add.s32 	%r134, %r134, 2;
$L__BB31_14:
	and.b32  	%r119, %r11, 1;
	setp.eq.b32 	%p12, %r119, 1;
	not.pred 	%p13, %p12;
	@%p13 bra 	$L__BB31_16;
	mul.lo.s32 	%r120, %r134, %r2;
	shl.b32 	%r121, %r120, 2;
	add.s32 	%r122, %r9, %r121;
	ld.shared.u32 	%r123, [%r122];
	add.s32 	%r138, %r123, %r138;
$L__BB31_16:
	st.shared.u32 	[%r9], %r138;
$L__BB31_17:
	cvt.u64.u32 	%rd11, %r4;
	mad.lo.s64 	%rd12, %rd4, %rd11, %rd1;
	cvta.to.global.u64 	%rd13, %rd2;
	shl.b64 	%rd14, %rd12, 2;
	add.s64 	%rd15, %rd13, %rd14;
	st.global.u32 	[%rd15], %r138;
$L__BB31_18:
	ret;

}
	// .globl	contiguous_sum_square_i64
.visible .entry contiguous_sum_square_i64(
	.param .u64 .ptr .align 1 contiguous_sum_square_i64_param_0,
	.param .u64 .ptr .align 1 contiguous_sum_square_i64_param_1,
	.param .u64 contiguous_sum_square_i64_param_2
)
{
	.reg .pred 	%p<8>;
	.reg .b32 	%r<16>;
	.reg .b64 	%rd<45>;

	ld.param.u64 	%rd4, [contiguous_sum_square_i64_param_0];
	ld.param.u64 	%rd6, [contiguous_sum_square_i64_param_1];
	ld.param.u64 	%rd5, [contiguous_sum_square_i64_param_2];
	cvta.to.global.u64 	%rd1, %rd6;
	mov.u32 	%r1, %tid.x;
	mov.u32 	%r2, %ctaid.x;
	mov.u32 	%r15, %ntid.x;
	mul.lo.s32 	%r8, %r2, %r15;
	shl.b32 	%r9, %r8, 1;
	add.s32 	%r4, %r9, %r1;
	shl.b32 	%r10, %r1, 3;
	mov.u32 	%r11, sum_squaresdata_i64;
	add.s32 	%r5, %r11, %r10;
	mov.b64 	%rd7, 0;
	st.shared.u64 	[%r5], %rd7;
	add.s32 	%r12, %r4, %r15;
	cvt.u64.u32 	%rd2, %r12;
	setp.le.u64 	%p1, %rd5, %rd2;
	@%p1 bra 	$L__BB32_2;
	mul.wide.u32 	%rd12, %r4, 8;
	add.s64 	%rd13, %rd1, %rd12;
	ld.global.u64 	%rd14, [%rd13];
	mul.lo.s64 	%rd15, %rd14, %rd14;
	shl.b64 	%rd16, %rd2, 3;
	add.s64 	%rd17, %rd1, %rd16;
	ld.global.u64 	%rd18, [%rd17];
	mad.lo.s64 	%rd19, %rd18, %rd18, %rd15;
	st.shared.u64 	[%r5], %rd19;
	bra.uni 	$L__BB32_4;
$L__BB32_2:
	cvt.u64.u32 	%rd3, %r4;
	setp.le.u64 	%p2, %rd5, %rd3;
	@%p2 bra 	$L__BB32_4;
	shl.b64 	%rd8, %rd3, 3;
	add.s64 	%rd9, %rd1, %rd8;
	ld.global.u64 	%rd10, [%rd9];
	mul.lo.s64 	%rd11, %rd10, %rd10;
	st.shared.u64 	[%r5], %rd11;
$L__BB32_4:
	bar.sync 	0;
	setp.lt.u32 	%p3, %r15, 66;
	@%p3 bra 	$L__BB32_8;
$L__BB32_5:
	shr.u32 	%r7, %r15, 1;
	setp.ge.u32 	%p4, %r1, %r7;
	@%p4 bra 	$L__BB32_7;
	ld.shared.u64 	%rd20, [%r5];
	shl.b32 	%r13, %r7, 3;
	add.s32 	%r14, %r5, %r13;
	ld.shared.u64 	%rd21, [%r14];
	add.s64 	%rd22, %rd21, %rd20;
	st.shared.u64 	[%r5], %rd22;
$L__BB32_7:
	bar.sync 	0;
	setp.gt.u32 	%p5, %r15, 131;
	mov.u32 	%r15, %r7;
	@%p5 bra 	$L__BB32_5;
$L__BB32_8:
	setp.gt.u32 	%p6, %r1, 31;
	@%p6 bra 	$L__BB32_11;
	ld.volatile.shared.u64 	%rd23, [%r5];
	ld.volatile.shared.u64 	%rd24, [%r5+256];
	add.s64 	%rd25, %rd24, %rd23;
	st.volatile.shared.u64 	[%r5], %rd25;
	ld.volatile.shared.u64 	%rd26, [%r5];
	ld.volatile.shared.u64 	%rd27, [%r5+128];
	add.s64 	%rd28, %rd27, %rd26;
	st.volatile.shared.u64 	[%r5], %rd28;
	ld.volatile.shared.u64 	%rd29, [%r5];
	ld.volatile.shared.u64 	%rd30, [%r5+64];
	add.s64 	%rd31, %rd30, %rd29;
	st.volatile.shared.u64 	[%r5], %rd31;
	ld.volatile.shared.u64 	%rd32, [%r5];
	ld.volatile.shared.u64 	%rd33, [%r5+32];
	add.s64 	%rd34, %rd33, %rd32;
	st.volatile.shared.u64 	[%r5], %rd34;
	ld.volatile.shared.u64 	%rd35, [%r5];
	ld.volatile.shared.u64 	%rd36, [%r5+16];
	add.s64 	%rd37, %rd36, %rd35;
	st.volatile.shared.u64 	[%r5], %rd37;
	ld.volatile.shared.u64 	%rd38, [%r5];
	ld.volatile.shared.u64 	%rd39, [%r5+8];
	add.s64 	%rd40, %rd39, %rd38;
	st.volatile.shared.u64 	[%r5], %rd40;
	setp.ne.s32 	%p7, %r1, 0;
	@%p7 bra 	$L__BB32_11;
	ld.shared.u64 	%rd41, [sum_squaresdata_i64];
	cvta.to.global.u64 	%rd42, %rd4;
	mul.wide.u32 	%rd43, %r2, 8;
	add.s64 	%rd44, %rd42, %rd43;
	st.global.u64 	[%rd44], %rd41;
$L__BB32_11:
	ret;

}
	// .globl	contiguous_cumulate_sum_square_i64
.visible .entry contiguous_cumulate_sum_square_i64(
	.param .u64 .ptr .align 1 contiguous_cumulate_sum_square_i64_param_0,
	.param .u64 .ptr .align 1 contiguous_cumulate_sum_square_i64_param_1,
	.param .u64 contiguous_cumulate_sum_square_i64_param_2
)
{
	.reg .pred 	%p<8>;
	.reg .b32 	%r<16>;
	.reg .b64 	%rd<43>;

	ld.param.u64 	%rd4, [contiguous_cumulate_sum_square_i64_param_0];
	ld.param.u64 	%rd6, [contiguous_cumulate_sum_square_i64_param_1];
	ld.param.u64 	%rd5, [contiguous_cumulate_sum_square_i64_param_2];
	cvta.to.global.u64 	%rd1, %rd6;
	mov.u32 	%r1, %tid.x;
	mov.u32 	%r2, %ctaid.x;
	mov.u32 	%r15, %ntid.x;
	mul.lo.s32 	%r8, %r2, %r15;
	shl.b32 	%r9, %r8, 1;
	add.s32 	%r4, %r9, %r1;
	shl.b32 	%r10, %r1, 3;
	mov.u32 	%r11, sum_squaresdata_i64;
	add.s32 	%r5, %r11, %r10;
	mov.b64 	%rd7, 0;
	st.shared.u64 	[%r5], %rd7;
	add.s32 	%r12, %r4, %r15;
	cvt.u64.u32 	%rd2, %r12;
	setp.le.u64 	%p1, %rd5, %rd2;
	@%p1 bra 	$L__BB33_2;
	mul.wide.u32 	%rd11, %r4, 8;
	add.s64 	%rd12, %rd1, %rd11;
	ld.global.u64 	%rd13, [%rd12];
	shl.b64 	%rd14, %rd2, 3;
	add.s64 	%rd15, %rd1, %rd14;
	ld.global.u64 	%rd16, [%rd15];
	add.s64 	%rd17, %rd16, %rd13;
	st.shared.u64 	[%r5], %rd17;
	bra.uni 	$L__BB33_4;
$L__BB33_2:
	cvt.u64.u32 	%rd3, %r4;
	setp.le.u64 	%p2, %rd5, %rd3;
	@%p2 bra 	$L__BB33_4;
	shl.b64 	%rd8, %rd3, 3;
	add.s64 	%rd9, %rd1, %rd8;
	ld.global.u64 	%rd10, [%rd9];
	st.shared.u64 	[%r5], %rd10;
$L__BB33_4:
	bar.sync 	0;
	setp.lt.u32 	%p3, %r15, 66;
	@%p3 bra 	$L__BB33_8;
$L__BB33_5:
	shr.u32 	%r7, %r15, 1;
	setp.ge.u32 	%p4, %r1, %r7;
	@%p4 bra 	$L__BB33_7;
	ld.shared.u64 	%rd18, [%r5];
	shl.b32 	%r13, %r7, 3;
	add.s32 	%r14, %r5, %r13;
	ld.shared.u64 	%rd19, [%r14];
	add.s64 	%rd20, %rd19, %rd18;
	st.shared.u64 	[%r5], %rd20;
$L__BB33_7:
	bar.sync 	0;
	setp.gt.u32 	%p5, %r15, 131;
	mov.u32 	%r15, %r7;
	@%p5 bra 	$L__BB33_5;
$L__BB33_8:
	setp.gt.u32 	%p6, %r1, 31;
	@%p6 bra 	$L__BB33_11;
	ld.volatile.shared.u64 	%rd21, [%r5];
	ld.volatile.shared.u64 	%rd22, [%r5+256];
	add.s64 	%rd23, %rd22, %rd21;
	st.volatile.shared.u64 	[%r5], %rd23;
	ld.volatile.shared.u64 	%rd24, [%r5];
	ld.volatile.shared.u64 	%rd25, [%r5+128];
	add.s64 	%rd26, %rd25, %rd24;
	st.volatile.shared.u64 	[%r5], %rd26;
	ld.volatile.shared.u64 	%rd27, [%r5];
	ld.volatile.shared.u64 	%rd28, [%r5+64];
	add.s64 	%rd29, %rd28, %rd27;
	st.volatile.shared.u64 	[%r5], %rd29;
	ld.volatile.shared.u64 	%rd30, [%r5];
	ld.volatile.shared.u64 	%rd31, [%r5+32];
	add.s64 	%rd32, %rd31, %rd30;
	st.volatile.shared.u64 	[%r5], %rd32;
	ld.volatile.shared.u64 	%rd33, [%r5];
	ld.volatile.shared.u64 	%rd34, [%r5+16];
	add.s64 	%rd35, %rd34, %rd33;
	st.volatile.shared.u64 	[%r5], %rd35;
	ld.volatile.shared.u64 	%rd36, [%r5];
	ld.volatile.shared.u64 	%rd37, [%r5+8];
	add.s64 	%rd38, %rd37, %rd36;
	st.volatile.shared.u64 	[%r5], %rd38;
	setp.ne.s32 	%p7, %r1, 0;
	@%p7 bra 	$L__BB33_11;
	ld.shared.u64 	%rd39, [sum_squaresdata_i64];
	cvta.to.global.u64 	%rd40, %rd4;
	mul.wide.u32 	%rd41, %r2, 8;
	add.s64 	%rd42, %rd40, %rd41;
	st.global.u64 	[%rd42], %rd39;
$L__BB33_11:
	ret;

}
	// .globl	uncontiguous_sum_square_i64
.visible .entry uncontiguous_sum_square_i64(
	.param .u64 .ptr .align 1 uncontiguous_sum_square_i64_param_0,
	.param .u64 .ptr .align 1 uncontiguous_sum_square_i64_param_1,
	.param .u64 .ptr .align 1 uncontiguous_sum_square_i64_param_2,
	.param .u64 .ptr .align 1 uncontiguous_sum_square_i64_param_3,
	.param .u64 uncontiguous_sum_square_i64_param_4,
	.param .u64 uncontiguous_sum_square_i64_param_5
)
{
	.reg .pred 	%p<53>;
	.reg .b32 	%r<212>;
	.reg .b64 	%rd<587>;

	ld.param.u64 	%rd260, [uncontiguous_sum_square_i64_param_0];
	ld.param.u64 	%rd263, [uncontiguous_sum_square_i64_param_1];
	ld.param.u64 	%rd264, [uncontiguous_sum_square_i64_param_2];
	ld.param.u64 	%rd265, [uncontiguous_sum_square_i64_param_3];
	ld.param.u64 	%rd261, [uncontiguous_sum_square_i64_param_4];
	ld.param.u64 	%rd262, [uncontiguous_sum_square_i64_param_5];
	cvta.to.global.u64 	%rd1, %rd265;
	cvta.to.global.u64 	%rd2, %rd264;
	cvta.to.global.u64 	%rd3, %rd263;
	mov.u32 	%r1, %tid.x;
	mov.u32 	%r2, %ctaid.x;
	mov.u32 	%r211, %ntid.x;
	mul.lo.s32 	%r52, %r2, %r211;
	shl.b32 	%r53, %r52, 1;
	add.s32 	%r4, %r53, %r1;
	shl.b32 	%r54, %r1, 3;
	mov.u32 	%r55, sum_squaresdata_i64;
	add.s32 	%r5, %r55, %r54;
	mov.b64 	%rd266, 0;
	st.shared.u64 	[%r5], %rd266;
	add.s32 	%r56, %r4, %r211;
	cvt.u64.u32 	%rd540, %r56;
	setp.le.u64 	%p1, %rd262, %rd540;
	@%p1 bra 	$L__BB34_54;
	cvt.u32.u64 	%r6, %rd261;
	add.s32 	%r205, %r6, -1;
	setp.lt.s32 	%p27, %r205, 0;
	mov.b64 	%rd544, 0;
	mov.u64 	%rd545, %rd544;
	@%p27 bra 	$L__BB34_53;
	cvt.u64.u32 	%rd541, %r4;
	setp.lt.u32 	%p28, %r205, 3;
	mov.b64 	%rd545, 0;
	mov.u64 	%rd544, %rd545;
	@%p28 bra 	$L__BB34_30;
	add.s32 	%r203, %r6, -2;
	and.b32  	%r132, %r6, -4;
	neg.s32 	%r202, %r132;
	mov.b64 	%rd545, 0;
$L__BB34_4:
	.pragma "nounroll";
	add.s32 	%r12, %r203, 1;
	mul.wide.u32 	%rd400, %r12, 8;
	add.s64 	%rd401, %rd2, %rd400;
	ld.global.u64 	%rd10, [%rd401];
	or.b64  	%rd402, %rd541, %rd10;
	and.b64  	%rd403, %rd402, -4294967296;
	setp.ne.s64 	%p29, %rd403, 0;
	@%p29 bra 	$L__BB34_6;
	cvt.u32.u64 	%r133, %rd10;
	cvt.u32.u64 	%r134, %rd541;
	div.u32 	%r135, %r134, %r133;
	mul.lo.s32 	%r136, %r135, %r133;
	sub.s32 	%r137, %r134, %r136;
	cvt.u64.u32 	%rd506, %r135;
	cvt.u64.u32 	%rd507, %r137;
	bra.uni 	$L__BB34_7;
$L__BB34_6:
	div.s64 	%rd506, %rd541, %rd10;
	mul.lo.s64 	%rd404, %rd506, %rd10;
	sub.s64 	%rd507, %rd541, %rd404;
$L__BB34_7:
	mul.wide.u32 	%rd405, %r12, 8;
	add.s64 	%rd406, %rd1, %rd405;
	ld.global.u64 	%rd17, [%rd406];
	mad.lo.s64 	%rd18, %rd17, %rd507, %rd544;
	or.b64  	%rd407, %rd540, %rd10;
	and.b64  	%rd408, %rd407, -4294967296;
	setp.ne.s64 	%p30, %rd408, 0;
	@%p30 bra 	$L__BB34_9;
	cvt.u32.u64 	%r138, %rd10;
	cvt.u32.u64 	%r139, %rd540;
	div.u32 	%r140, %r139, %r138;
	mul.lo.s32 	%r141, %r140, %r138;
	sub.s32 	%r142, %r139, %r141;
	cvt.u64.u32 	%rd508, %r140;
	cvt.u64.u32 	%rd509, %r142;
	bra.uni 	$L__BB34_10;
$L__BB34_9:
	div.s64 	%rd508, %rd540, %rd10;
	mul.lo.s64 	%rd409, %rd508, %rd10;
	sub.s64 	%rd509, %rd540, %rd409;
$L__BB34_10:
	mad.lo.s64 	%rd25, %rd509, %rd17, %rd545;
	add.s32 	%r13, %r203, -2;
	mul.wide.u32 	%rd410, %r203, 8;
	add.s64 	%rd411, %rd2, %rd410;
	ld.global.u64 	%rd26, [%rd411];
	or.b64  	%rd412, %rd506, %rd26;
	and.b64  	%rd413, %rd412, -4294967296;
	setp.ne.s64 	%p31, %rd413, 0;
	@%p31 bra 	$L__BB34_12;
	cvt.u32.u64 	%r143, %rd26;
	cvt.u32.u64 	%r144, %rd506;
	div.u32 	%r145, %r144, %r143;
	mul.lo.s32 	%r146, %r145, %r143;
	sub.s32 	%r147, %r144, %r146;
	cvt.u64.u32 	%rd510, %r145;
	cvt.u64.u32 	%rd511, %r147;
	bra.uni 	$L__BB34_13;
$L__BB34_12:
	div.s64 	%rd510, %rd506, %rd26;
	mul.lo.s64 	%rd414, %rd510, %rd26;
	sub.s64 	%rd511, %rd506, %rd414;
$L__BB34_13:
	mul.wide.u32 	%rd415, %r203, 8;
	add.s64 	%rd416, %rd1, %rd415;
	ld.global.u64 	%rd33, [%rd416];
	mad.lo.s64 	%rd34, %rd33, %rd511, %rd18;
	or.b64  	%rd417, %rd508, %rd26;
	and.b64  	%rd418, %rd417, -4294967296;
	setp.ne.s64 	%p32, %rd418, 0;
	@%p32 bra 	$L__BB34_15;
	cvt.u32.u64 	%r148, %rd26;
	cvt.u32.u64 	%r149, %rd508;
	div.u32 	%r150, %r149, %r148;
	mul.lo.s32 	%r151, %r150, %r148;
	sub.s32 	%r152, %r149, %r151;
	cvt.u64.u32 	%rd512, %r150;
	cvt.u64.u32 	%rd513, %r152;
	bra.uni 	$L__BB34_16;
$L__BB34_15:
	div.s64 	%rd512, %rd508, %rd26;
	mul.lo.s64 	%rd419, %rd512, %rd26;
	sub.s64 	%rd513, %rd508, %rd419;
$L__BB34_16:
	mad.lo.s64 	%rd41, %rd513, %rd33, %rd25;
	add.s32 	%r14, %r203, -1;
	mul.wide.u32 	%rd420, %r14, 8;
	add.s64 	%rd421, %rd2, %rd420;
	ld.global.u64 	%rd42, [%rd421];
	or.b64  	%rd422, %rd510, %rd42;
	and.b64  	%rd423, %rd422, -4294967296;
	setp.ne.s64 	%p33, %rd423, 0;
	@%p33 bra 	$L__BB34_18;
	cvt.u32.u64 	%r153, %rd42;
	cvt.u32.u64 	%r154, %rd510;
	div.u32 	%r155, %r154, %r153;
	mul.lo.s32 	%r156, %r155, %r153;
	sub.s32 	%r157, %r154, %r156;
	cvt.u64.u32 	%rd514, %r155;
	cvt.u64.u32 	%rd515, %r157;
	bra.uni 	$L__BB34_19;
$L__BB34_18:
	div.s64 	%rd514, %rd510, %rd42;
	mul.lo.s64 	%rd424, %rd514, %rd42;
	sub.s64 	%rd515, %rd510, %rd424;
$L__BB34_19:
	mul.wide.u32 	%rd425, %r14, 8;
	add.s64 	%rd426, %rd1, %rd425;
	ld.global.u64 	%rd49, [%rd426];
	mad.lo.s64 	%rd50, %rd49, %rd515, %rd34;
	or.b64  	%rd427, %rd512, %rd42;
	and.b64  	%rd428, %rd427, -4294967296;
	setp.ne.s64 	%p34, %rd428, 0;
	@%p34 bra 	$L__BB34_21;
	cvt.u32.u64 	%r158, %rd42;
	cvt.u32.u64 	%r159, %rd512;
	div.u32 	%r160, %r159, %r158;
	mul.lo.s32 	%r161, %r160, %r158;
	sub.s32 	%r162, %r159, %r161;
	cvt.u64.u32 	%rd516, %r160;
	cvt.u64.u32 	%rd517, %r162;
	bra.uni 	$L__BB34_22;
$L__BB34_21:
	div.s64 	%rd516, %rd512, %rd42;
	mul.lo.s64 	%rd429, %rd516, %rd42;
	sub.s64 	%rd517, %rd512, %rd429;
$L__BB34_22:
	mad.lo.s64 	%rd57, %rd517, %rd49, %rd41;
	mul.wide.u32 	%rd430, %r13, 8;
	add.s64 	%rd431, %rd2, %rd430;
	ld.global.u64 	%rd58, [%rd431];
	or.b64  	%rd432, %rd514, %rd58;
	and.b64  	%rd433, %rd432, -4294967296;
	setp.ne.s64 	%p35, %rd433, 0;
	@%p35 bra 	$L__BB34_24;
	cvt.u32.u64 	%r163, %rd58;
	cvt.u32.u64 	%r164, %rd514;
	div.u32 	%r165, %r164, %r163;
	mul.lo.s32 	%r166, %r165, %r163;
	sub.s32 	%r167, %r164, %r166;
	cvt.u64.u32 	%rd541, %r165;
	cvt.u64.u32 	%rd519, %r167;
	bra.uni 	$L__BB34_25;
$L__BB34_24:
	div.s64 	%rd541, %rd514, %rd58;
	mul.lo.s64 	%rd434, %rd541, %rd58;
	sub.s64 	%rd519, %rd514, %rd434;
$L__BB34_25:
	mul.wide.u32 	%rd435, %r13, 8;
	add.s64 	%rd436, %rd1, %rd435;
	ld.global.u64 	%rd65, [%rd436];
	mad.lo.s64 	%rd544, %rd65, %rd519, %rd50;
	or.b64  	%rd437, %rd516, %rd58;
	and.b64  	%rd438, %rd437, -4294967296;
	setp.ne.s64 	%p36, %rd438, 0;
	@%p36 bra 	$L__BB34_27;
	cvt.u32.u64 	%r168, %rd58;
	cvt.u32.u64 	%r169, %rd516;
	div.u32 	%r170, %r169, %r168;
	mul.lo.s32 	%r171, %r170, %r168;
	sub.s32 	%r172, %r169, %r171;
	cvt.u64.u32 	%rd540, %r170;
	cvt.u64.u32 	%rd521, %r172;
	bra.uni 	$L__BB34_28;
$L__BB34_27:
	div.s64 	%rd540, %rd516, %rd58;
	mul.lo.s64 	%rd439, %rd540, %rd58;
	sub.s64 	%rd521, %rd516, %rd439;
$L__BB34_28:
	mad.lo.s64 	%rd545, %rd521, %rd65, %rd57;
	add.s32 	%r203, %r203, -4;
	add.s32 	%r202, %r202, 4;
	setp.ne.s32 	%p37, %r202, 0;
	@%p37 bra 	$L__BB34_4;
	add.s32 	%r205, %r203, 1;
$L__BB34_30:
	and.b32  	%r19, %r6, 3;
	setp.eq.s32 	%p38, %r19, 0;
	@%p38 bra 	$L__BB34_53;
	setp.eq.s32 	%p39, %r19, 1;
	@%p39 bra 	$L__BB34_45;
	mul.wide.u32 	%rd441, %r205, 8;
	add.s64 	%rd442, %rd2, %rd441;
	ld.global.u64 	%rd80, [%rd442];
	or.b64  	%rd443, %rd541, %rd80;
	and.b64  	%rd444, %rd443, -4294967296;
	setp.ne.s64 	%p40, %rd444, 0;
	@%p40 bra 	$L__BB34_34;
	cvt.u32.u64 	%r173, %rd80;
	cvt.u32.u64 	%r174, %rd541;
	div.u32 	%r175, %r174, %r173;
	mul.lo.s32 	%r176, %r175, %r173;
	sub.s32 	%r177, %r174, %r176;
	cvt.u64.u32 	%rd528, %r175;
	cvt.u64.u32 	%rd529, %r177;
	bra.uni 	$L__BB34_35;
$L__BB34_34:
	div.s64 	%rd528, %rd541, %rd80;
	mul.lo.s64 	%rd445, %rd528, %rd80;
	sub.s64 	%rd529, %rd541, %rd445;
$L__BB34_35:
	add.s64 	%rd447, %rd1, %rd441;
	ld.global.u64 	%rd87, [%rd447];
	mad.lo.s64 	%rd88, %rd87, %rd529, %rd544;
	or.b64  	%rd448, %rd540, %rd80;
	and.b64  	%rd449, %rd448, -4294967296;
	setp.ne.s64 	%p41, %rd449, 0;
	@%p41 bra 	$L__BB34_37;
	cvt.u32.u64 	%r178, %rd80;
	cvt.u32.u64 	%r179, %rd540;
	div.u32 	%r180, %r179, %r178;
	mul.lo.s32 	%r181, %r180, %r178;
	sub.s32 	%r182, %r179, %r181;
	cvt.u64.u32 	%rd530, %r180;
	cvt.u64.u32 	%rd531, %r182;
	bra.uni 	$L__BB34_38;
$L__BB34_37:
	div.s64 	%rd530, %rd540, %rd80;
	mul.lo.s64 	%rd450, %rd530, %rd80;
	sub.s64 	%rd531, %rd540, %rd450;
$L__BB34_38:
	mad.lo.s64 	%rd95, %rd531, %rd87, %rd545;
	add.s32 	%r20, %r205, -1;
	mul.wide.u32 	%rd451, %r20, 8;
	add.s64 	%rd452, %rd2, %rd451;
	ld.global.u64 	%rd96, [%rd452];
	or.b64  	%rd453, %rd528, %rd96;
	and.b64  	%rd454, %rd453, -4294967296;
	setp.ne.s64 	%p42, %rd454, 0;
	@%p42 bra 	$L__BB34_40;
	cvt.u32.u64 	%r183, %rd96;
	cvt.u32.u64 	%r184, %rd528;
	div.u32 	%r185, %r184, %r183;
	mul.lo.s32 	%r186, %r185, %r183;
	sub.s32 	%r187, %r184, %r186;
	cvt.u64.u32 	%rd541, %r185;
	cvt.u64.u32 	%rd533, %r187;
	bra.uni 	$L__BB34_41;
$L__BB34_40:
	div.s64 	%rd541, %rd528, %rd96;
	mul.lo.s64 	%rd455, %rd541, %rd96;
	sub.s64 	%rd533, %rd528, %rd455;
$L__BB34_41:
	add.s64 	%rd457, %rd1, %rd451;
	ld.global.u64 	%rd103, [%rd457];
	mad.lo.s64 	%rd544, %rd103, %rd533, %rd88;
	or.b64  	%rd458, %rd530, %rd96;
	and.b64  	%rd459, %rd458, -4294967296;
	setp.ne.s64 	%p43, %rd459, 0;
	@%p43 bra 	$L__BB34_43;
	cvt.u32.u64 	%r188, %rd96;
	cvt.u32.u64 	%r189, %rd530;
	div.u32 	%r190, %r189, %r188;
	mul.lo.s32 	%r191, %r190, %r188;
	sub.s32 	%r192, %r189, %r191;
	cvt.u64.u32 	%rd540, %r190;
	cvt.u64.u32 	%rd535, %r192;
	bra.uni 	$L__BB34_44;
$L__BB34_43:
	div.s64 	%rd540, %rd530, %rd96;
	mul.lo.s64 	%rd460, %rd540, %rd96;
	sub.s64 	%rd535, %rd530, %rd460;
$L__BB34_44:
	mad.lo.s64 	%rd545, %rd535, %rd103, %rd95;
	add.s32 	%r205, %r205, -2;
$L__BB34_45:
	and.b32  	%r193, %r6, 1;
	setp.eq.b32 	%p44, %r193, 1;
	not.pred 	%p45, %p44;
	@%p45 bra 	$L__BB34_53;
	mul.wide.u32 	%rd461, %r205, 8;
	add.s64 	%rd462, %rd2, %rd461;
	ld.global.u64 	%rd118, [%rd462];
	or.b64  	%rd463, %rd541, %rd118;
	and.b64  	%rd464, %rd463, -4294967296;
	setp.ne.s64 	%p46, %rd464, 0;
	@%p46 bra 	$L__BB34_48;
	cvt.u32.u64 	%r194, %rd118;
	cvt.u32.u64 	%r195, %rd541;
	rem.u32 	%r196, %r195, %r194;
	cvt.u64.u32 	%rd542, %r196;
	bra.uni 	$L__BB34_49;
$L__BB34_48:
	rem.s64 	%rd542, %rd541, %rd118;
$L__BB34_49:
	add.s64 	%rd466, %rd1, %rd461;
	ld.global.u64 	%rd122, [%rd466];
	mad.lo.s64 	%rd544, %rd122, %rd542, %rd544;
	or.b64  	%rd467, %rd540, %rd118;
	and.b64  	%rd468, %rd467, -4294967296;
	setp.ne.s64 	%p47, %rd468, 0;
	@%p47 bra 	$L__BB34_51;
	cvt.u32.u64 	%r197, %rd118;
	cvt.u32.u64 	%r198, %rd540;
	rem.u32 	%r199, %r198, %r197;
	cvt.u64.u32 	%rd543, %r199;
	bra.uni 	$L__BB34_52;
$L__BB34_51:
	rem.s64 	%rd543, %rd540, %rd118;
$L__BB34_52:
	mad.lo.s64 	%rd545, %rd543, %rd122, %rd545;
$L__BB34_53:
	shl.b64 	%rd469, %rd544, 3;
	add.s64 	%rd470, %rd3, %rd469;
	ld.global.u64 	%rd471, [%rd470];
	mul.lo.s64 	%rd472, %rd471, %rd471;
	shl.b64 	%rd473, %rd545, 3;
	add.s64 	%rd474, %rd3, %rd473;
	ld.global.u64 	%rd475, [%rd474];
	mad.lo.s64 	%rd476, %rd475, %rd475, %rd472;
	st.shared.u64 	[%r5], %rd476;
	bra.uni 	$L__BB34_114;
$L__BB34_54:
	cvt.u64.u32 	%rd577, %r4;
	setp.le.u64 	%p2, %rd262, %rd577;
	@%p2 bra 	$L__BB34_114;
	cvt.u32.u64 	%r23, %rd261;
	add.s32 	%r209, %r23, -1;
	setp.lt.s32 	%p3, %r209, 0;
	mov.b64 	%rd586, 0;
	@%p3 bra 	$L__BB34_113;
	and.b32  	%r25, %r23, 7;
	setp.lt.u32 	%p4, %r209, 7;
	mov.b64 	%rd586, 0;
	@%p4 bra 	$L__BB34_84;
	add.s32 	%r207, %r23, -4;
	and.b32  	%r57, %r23, -8;
	neg.s32 	%r206, %r57;
	mov.b64 	%rd586, 0;
$L__BB34_58:
	.pragma "nounroll";
	add.s32 	%r30, %r207, 3;
	mul.wide.u32 	%rd271, %r30, 8;
	add.s64 	%rd272, %rd2, %rd271;
	ld.global.u64 	%rd133, [%rd272];
	or.b64  	%rd273, %rd577, %rd133;
	and.b64  	%rd274, %rd273, -4294967296;
	setp.ne.s64 	%p5, %rd274, 0;
	@%p5 bra 	$L__BB34_60;
	cvt.u32.u64 	%r58, %rd133;
	cvt.u32.u64 	%r59, %rd577;
	div.u32 	%r60, %r59, %r58;
	mul.lo.s32 	%r61, %r60, %r58;
	sub.s32 	%r62, %r59, %r61;
	cvt.u64.u32 	%rd548, %r60;
	cvt.u64.u32 	%rd549, %r62;
	bra.uni 	$L__BB34_61;
$L__BB34_60:
	div.s64 	%rd548, %rd577, %rd133;
	mul.lo.s64 	%rd275, %rd548, %rd133;
	sub.s64 	%rd549, %rd577, %rd275;
$L__BB34_61:
	add.s64 	%rd277, %rd1, %rd271;
	ld.global.u64 	%rd278, [%rd277];
	mad.lo.s64 	%rd140, %rd278, %rd549, %rd586;
	add.s32 	%r31, %r207, 2;
	mul.wide.u32 	%rd279, %r31, 8;
	add.s64 	%rd280, %rd2, %rd279;
	ld.global.u64 	%rd141, [%rd280];
	or.b64  	%rd281, %rd548, %rd141;
	and.b64  	%rd282, %rd281, -4294967296;
	setp.ne.s64 	%p6, %rd282, 0;
	@%p6 bra 	$L__BB34_63;
	cvt.u32.u64 	%r63, %rd141;
	cvt.u32.u64 	%r64, %rd548;
	div.u32 	%r65, %r64, %r63;
	mul.lo.s32 	%r66, %r65, %r63;
	sub.s32 	%r67, %r64, %r66;
	cvt.u64.u32 	%rd550, %r65;
	cvt.u64.u32 	%rd551, %r67;
	bra.uni 	$L__BB34_64;
$L__BB34_63:
	div.s64 	%rd550, %rd548, %rd141;
	mul.lo.s64 	%rd283, %rd550, %rd141;
	sub.s64 	%rd551, %rd548, %rd283;
$L__BB34_64:
	add.s64 	%rd285, %rd1, %rd279;
	ld.global.u64 	%rd286, [%rd285];
	mad.lo.s64 	%rd148, %rd286, %rd551, %rd140;
	add.s32 	%r32, %r207, 1;
	mul.wide.u32 	%rd287, %r32, 8;
	add.s64 	%rd288, %rd2, %rd287;
	ld.global.u64 	%rd149, [%rd288];
	or.b64  	%rd289, %rd550, %rd149;
	and.b64  	%rd290, %rd289, -4294967296;
	setp.ne.s64 	%p7, %rd290, 0;
	@%p7 bra 	$L__BB34_66;
	cvt.u32.u64 	%r68, %rd149;
	cvt.u32.u64 	%r69, %rd550;
	div.u32 	%r70, %r69, %r68;
	mul.lo.s32 	%r71, %r70, %r68;
	sub.s32 	%r72, %r69, %r71;
	cvt.u64.u32 	%rd552, %r70;
	cvt.u64.u32 	%rd553, %r72;
	bra.uni 	$L__BB34_67;
$L__BB34_66:
	div.s64 	%rd552, %rd550, %rd149;
	mul.lo.s64 	%rd291, %rd552, %rd149;
	sub.s64 	%rd553, %rd550, %rd291;
$L__BB34_67:
	add.s64 	%rd293, %rd1, %rd287;
	ld.global.u64 	%rd294, [%rd293];
	mad.lo.s64 	%rd156, %rd294, %rd553, %rd148;
	add.s32 	%r33, %r207, -4;
	mul.wide.u32 	%rd295, %r207, 8;
	add.s64 	%rd296, %rd2, %rd295;
	ld.global.u64 	%rd157, [%rd296];
	or.b64  	%rd297, %rd552, %rd157;
	and.b64  	%rd298, %rd297, -4294967296;
	setp.ne.s64 	%p8, %rd298, 0;
	@%p8 bra 	$L__BB34_69;
	cvt.u32.u64 	%r73, %rd157;
	cvt.u32.u64 	%r74, %rd552;
	div.u32 	%r75, %r74, %r73;
	mul.lo.s32 	%r76, %r75, %r73;
	sub.s32 	%r77, %r74, %r76;
	cvt.u64.u32 	%rd554, %r75;
	cvt.u64.u32 	%rd555, %r77;
	bra.uni 	$L__BB34_70;
$L__BB34_69:
	div.s64 	%rd554, %rd552, %rd157;
	mul.lo.s64 	%rd299, %rd554, %rd157;
	sub.s64 	%rd555, %rd552, %rd299;
$L__BB34_70:
	add.s64 	%rd301, %rd1, %rd295;
	ld.global.u64 	%rd302, [%rd301];
	mad.lo.s64 	%rd164, %rd302, %rd555, %rd156;
	add.s32 	%r34, %r207, -1;
	mul.wide.u32 	%rd303, %r34, 8;
	add.s64 	%rd304, %rd2, %rd303;
	ld.global.u64 	%rd165, [%rd304];
	or.b64  	%rd305, %rd554, %rd165;
	and.b64  	%rd306, %rd305, -4294967296;
	setp.ne.s64 	%p9, %rd306, 0;
	@%p9 bra 	$L__BB34_72;
	cvt.u32.u64 	%r78, %rd165;
	cvt.u32.u64 	%r79, %rd554;
	div.u32 	%r80, %r79, %r78;
	mul.lo.s32 	%r81, %r80, %r78;
	sub.s32 	%r82, %r79, %r81;
	cvt.u64.u32 	%rd556, %r80;
	cvt.u64.u32 	%rd557, %r82;
	bra.uni 	$L__BB34_73;
$L__BB34_72:
	div.s64 	%rd556, %rd554, %rd165;
	mul.lo.s64 	%rd307, %rd556, %rd165;
	sub.s64 	%rd557, %rd554, %rd307;
$L__BB34_73:
	add.s64 	%rd309, %rd1, %rd303;
	ld.global.u64 	%rd310, [%rd309];
	mad.lo.s64 	%rd172, %rd310, %rd557, %rd164;
	add.s32 	%r35, %r207, -2;
	mul.wide.u32 	%rd311, %r35, 8;
	add.s64 	%rd312, %rd2, %rd311;
	ld.global.u64 	%rd173, [%rd312];
	or.b64  	%rd313, %rd556, %rd173;
	and.b64  	%rd314, %rd313, -4294967296;
	setp.ne.s64 	%p10, %rd314, 0;
	@%p10 bra 	$L__BB34_75;
	cvt.u32.u64 	%r83, %rd173;
	cvt.u32.u64 	%r84, %rd556;
	div.u32 	%r85, %r84, %r83;
	mul.lo.s32 	%r86, %r85, %r83;
	sub.s32 	%r87, %r84, %r86;
	cvt.u64.u32 	%rd558, %r85;
	cvt.u64.u32 	%rd559, %r87;
	bra.uni 	$L__BB34_76;
$L__BB34_75:
	div.s64 	%rd558, %rd556, %rd173;
	mul.lo.s64 	%rd315, %rd558, %rd173;
	sub.s64 	%rd559, %rd556, %rd315;
$L__BB34_76:
	add.s64 	%rd317, %rd1, %rd311;
	ld.global.u64 	%rd318, [%rd317];
	mad.lo.s64 	%rd180, %rd318, %rd559, %rd172;
	add.s32 	%r36, %r207, -3;
	mul.wide.u32 	%rd319, %r36, 8;
	add.s64 	%rd320, %rd2, %rd319;
	ld.global.u64 	%rd181, [%rd320];
	or.b64  	%rd321, %rd558, %rd181;
	and.b64  	%rd322, %rd321, -4294967296;
	setp.ne.s64 	%p11, %rd322, 0;
	@%p11 bra 	$L__BB34_78;
	cvt.u32.u64 	%r88, %rd181;
	cvt.u32.u64 	%r89, %rd558;
	div.u32 	%r90, %r89, %r88;
	mul.lo.s32 	%r91, %r90, %r88;
	sub.s32 	%r92, %r89, %r91;
	cvt.u64.u32 	%rd560, %r90;
	cvt.u64.u32 	%rd561, %r92;
	bra.uni 	$L__BB34_79;
$L__BB34_78:
	div.s64 	%rd560, %rd558, %rd181;
	mul.lo.s64 	%rd323, %rd560, %rd181;
	sub.s64 	%rd561, %rd558, %rd323;
$L__BB34_79:
	add.s64 	%rd325, %rd1, %rd319;
	ld.global.u64 	%rd326, [%rd325];
	mad.lo.s64 	%rd188, %rd326, %rd561, %rd180;
	mul.wide.u32 	%rd327, %r33, 8;
	add.s64 	%rd328, %rd2, %rd327;
	ld.global.u64 	%rd189, [%rd328];
	or.b64  	%rd329, %rd560, %rd189;
	and.b64  	%rd330, %rd329, -4294967296;
	setp.ne.s64 	%p12, %rd330, 0;
	@%p12 bra 	$L__BB34_81;
	cvt.u32.u64 	%r93, %rd189;
	cvt.u32.u64 	%r94, %rd560;
	div.u32 	%r95, %r94, %r93;
	mul.lo.s32 	%r96, %r95, %r93;
	sub.s32 	%r97, %r94, %r96;
	cvt.u64.u32 	%rd577, %r95;
	cvt.u64.u32 	%rd563, %r97;
	bra.uni 	$L__BB34_82;
$L__BB34_81:
	div.s64 	%rd577, %rd560, %rd189;
	mul.lo.s64 	%rd331, %rd577, %rd189;
	sub.s64 	%rd563, %rd560, %rd331;
$L__BB34_82:
	add.s64 	%rd333, %rd1, %rd327;
	ld.global.u64 	%rd334, [%rd333];
	mad.lo.s64 	%rd586, %rd334, %rd563, %rd188;
	add.s32 	%r207, %r207, -8;
	add.s32 	%r206, %r206, 8;
	setp.ne.s32 	%p13, %r206, 0;
	@%p13 bra 	$L__BB34_58;
	add.s32 	%r209, %r207, 3;
$L__BB34_84:
	setp.eq.s32 	%p14, %r25, 0;
	@%p14 bra 	$L__BB34_113;
	and.b32  	%r41, %r23, 3;
	setp.lt.u32 	%p15, %r25, 4;
	@%p15 bra 	$L__BB34_99;
	mul.wide.u32 	%rd336, %r209, 8;
	add.s64 	%rd337, %rd2, %rd336;
	ld.global.u64 	%rd200, [%rd337];
	or.b64  	%rd338, %rd577, %rd200;
	and.b64  	%rd339, %rd338, -4294967296;
	setp.ne.s64 	%p16, %rd339, 0;
	@%p16 bra 	$L__BB34_88;
	cvt.u32.u64 	%r98, %rd200;
	cvt.u32.u64 	%r99, %rd577;
	div.u32 	%r100, %r99, %r98;
	mul.lo.s32 	%r101, %r100, %r98;
	sub.s32 	%r102, %r99, %r101;
	cvt.u64.u32 	%rd567, %r100;
	cvt.u64.u32 	%rd568, %r102;
	bra.uni 	$L__BB34_89;
$L__BB34_88:
	div.s64 	%rd567, %rd577, %rd200;
	mul.lo.s64 	%rd340, %rd567, %rd200;
	sub.s64 	%rd568, %rd577, %rd340;
$L__BB34_89:
	add.s64 	%rd342, %rd1, %rd336;
	ld.global.u64 	%rd343, [%rd342];
	mad.lo.s64 	%rd207, %rd343, %rd568, %rd586;
	add.s32 	%r42, %r209, -1;
	mul.wide.u32 	%rd344, %r42, 8;
	add.s64 	%rd345, %rd2, %rd344;
	ld.global.u64 	%rd208, [%rd345];
	or.b64  	%rd346, %rd567, %rd208;
	and.b64  	%rd347, %rd346, -4294967296;
	setp.ne.s64 	%p17, %rd347, 0;
	@%p17 bra 	$L__BB34_91;
	cvt.u32.u64 	%r103, %rd208;
	cvt.u32.u64 	%r104, %rd567;
	div.u32 	%r105, %r104, %r103;
	mul.lo.s32 	%r106, %r105, %r103;
	sub.s32 	%r107, %r104, %r106;
	cvt.u64.u32 	%rd569, %r105;
	cvt.u64.u32 	%rd570, %r107;
	bra.uni 	$L__BB34_92;
$L__BB34_91:
	div.s64 	%rd569, %rd567, %rd208;
	mul.lo.s64 	%rd348, %rd569, %rd208;
	sub.s64 	%rd570, %rd567, %rd348;
$L__BB34_92:
	add.s64 	%rd350, %rd1, %rd344;
	ld.global.u64 	%rd351, [%rd350];
	mad.lo.s64 	%rd215, %rd351, %rd570, %rd207;
	add.s32 	%r43, %r209, -2;
	mul.wide.u32 	%rd352, %r43, 8;
	add.s64 	%rd353, %rd2, %rd352;
	ld.global.u64 	%rd216, [%rd353];
	or.b64  	%rd354, %rd569, %rd216;
	and.b64  	%rd355, %rd354, -4294967296;
	setp.ne.s64 	%p18, %rd355, 0;
	@%p18 bra 	$L__BB34_94;
	cvt.u32.u64 	%r108, %rd216;
	cvt.u32.u64 	%r109, %rd569;
	div.u32 	%r110, %r109, %r108;
	mul.lo.s32 	%r111, %r110, %r108;
	sub.s32 	%r112, %r109, %r111;
	cvt.u64.u32 	%rd571, %r110;
	cvt.u64.u32 	%rd572, %r112;
	bra.uni 	$L__BB34_95;
$L__BB34_94:
	div.s64 	%rd571, %rd569, %rd216;
	mul.lo.s64 	%rd356, %rd571, %rd216;
	sub.s64 	%rd572, %rd569, %rd356;
$L__BB34_95:
	add.s64 	%rd358, %rd1, %rd352;
	ld.global.u64 	%rd359, [%rd358];
	mad.lo.s64 	%rd223, %rd359, %rd572, %rd215;
	add.s32 	%r44, %r209, -3;
	mul.wide.u32 	%rd360, %r44, 8;
	add.s64 	%rd361, %rd2, %rd360;
	ld.global.u64 	%rd224, [%rd361];
	or.b64  	%rd362, %rd571, %rd224;
	and.b64  	%rd363, %rd362, -4294967296;
	setp.ne.s64 	%p19, %rd363, 0;
	@%p19 bra 	$L__BB34_97;
	cvt.u32.u64 	%r113, %rd224;
	cvt.u32.u64 	%r114, %rd571;
	div.u32 	%r115, %r114, %r113;
	mul.lo.s32 	%r116, %r115, %r113;
	sub.s32 	%r117, %r114, %r116;
	cvt.u64.u32 	%rd577, %r115;
	cvt.u64.u32 	%rd574, %r117;
	bra.uni 	$L__BB34_98;
$L__BB34_97:
	div.s64 	%rd577, %rd571, %rd224;
	mul.lo.s64 	%rd364, %rd577, %rd224;
	sub.s64 	%rd574, %rd571, %rd364;
$L__BB34_98:
	add.s64 	%rd366, %rd1, %rd360;
	ld.global.u64 	%rd367, [%rd366];
	mad.lo.s64 	%rd586, %rd367, %rd574, %rd223;
	add.s32 	%r209, %r209, -4;
$L__BB34_99:
	setp.eq.s32 	%p20, %r41, 0;
	@%p20 bra 	$L__BB34_113;
	setp.eq.s32 	%p21, %r41, 1;
	@%p21 bra 	$L__BB34_108;
	mul.wide.u32 	%rd369, %r209, 8;
	add.s64 	%rd370, %rd2, %rd369;
	ld.global.u64 	%rd235, [%rd370];
	or.b64  	%rd371, %rd577, %rd235;
	and.b64  	%rd372, %rd371, -4294967296;
	setp.ne.s64 	%p22, %rd372, 0;
	@%p22 bra 	$L__BB34_103;
	cvt.u32.u64 	%r118, %rd235;
	cvt.u32.u64 	%r119, %rd577;
	div.u32 	%r120, %r119, %r118;
	mul.lo.s32 	%r121, %r120, %r118;
	sub.s32 	%r122, %r119, %r121;
	cvt.u64.u32 	%rd578, %r120;
	cvt.u64.u32 	%rd579, %r122;
	bra.uni 	$L__BB34_104;
$L__BB34_103:
	div.s64 	%rd578, %rd577, %rd235;
	mul.lo.s64 	%rd373, %rd578, %rd235;
	sub.s64 	%rd579, %rd577, %rd373;
$L__BB34_104:
	add.s64 	%rd375, %rd1, %rd369;
	ld.global.u64 	%rd376, [%rd375];
	mad.lo.s64 	%rd242, %rd376, %rd579, %rd586;
	add.s32 	%r47, %r209, -1;
	mul.wide.u32 	%rd377, %r47, 8;
	add.s64 	%rd378, %rd2, %rd377;
	ld.global.u64 	%rd243, [%rd378];
	or.b64  	%rd379, %rd578, %rd243;
	and.b64  	%rd380, %rd379, -4294967296;
	setp.ne.s64 	%p23, %rd380, 0;
	@%p23 bra 	$L__BB34_106;
	cvt.u32.u64 	%r123, %rd243;
	cvt.u32.u64 	%r124, %rd578;
	div.u32 	%r125, %r124, %r123;
	mul.lo.s32 	%r126, %r125, %r123;
	sub.s32 	%r127, %r124, %r126;
	cvt.u64.u32 	%rd577, %r125;
	cvt.u64.u32 	%rd581, %r127;
	bra.uni 	$L__BB34_107;
$L__BB34_106:
	div.s64 	%rd577, %rd578, %rd243;
	mul.lo.s64 	%rd381, %rd577, %rd243;
	sub.s64 	%rd581, %rd578, %rd381;
$L__BB34_107:
	add.s64 	%rd383, %rd1, %rd377;
	ld.global.u64 	%rd384, [%rd383];
	mad.lo.s64 	%rd586, %rd384, %rd581, %rd242;
	add.s32 	%r209, %r209, -2;
$L__BB34_108:
	and.b32  	%r128, %r23, 1;
	setp.eq.b32 	%p24, %r128, 1;
	not.pred 	%p25, %p24;
	@%p25 bra 	$L__BB34_113;
	mul.wide.u32 	%rd385, %r209, 8;
	add.s64 	%rd386, %rd2, %rd385;
	ld.global.u64 	%rd254, [%rd386];
	or.b64  	%rd387, %rd577, %rd254;
	and.b64  	%rd388, %rd387, -4294967296;
	setp.ne.s64 	%p26, %rd388, 0;
	@%p26 bra 	$L__BB34_111;
	cvt.u32.u64 	%r129, %rd254;
	cvt.u32.u64 	%r130, %rd577;
	rem.u32 	%r131, %r130, %r129;
	cvt.u64.u32 	%rd585, %r131;
	bra.uni 	$L__BB34_112;
$L__BB34_111:
	rem.s64 	%rd585, %rd577, %rd254;
$L__BB34_112:
	add.s64 	%rd390, %rd1, %rd385;
	ld.global.u64 	%rd391, [%rd390];
	mad.lo.s64 	%rd586, %rd391, %rd585, %rd586;
$L__BB34_113:
	shl.b64 	%rd392, %rd586, 3;
	add.s64 	%rd393, %rd3, %rd392;
	ld.global.u64 	%rd394, [%rd393];
	mul.lo.s64 	%rd395, %rd394, %rd394;
	st.shared.u64 	[%r5], %rd395;
$L__BB34_114:
	bar.sync 	0;
	setp.lt.u32 	%p48, %r211, 66;
	@%p48 bra 	$L__BB34_118;
$L__BB34_115:
	shr.u32 	%r51, %r211, 1;
	setp.ge.u32 	%p49, %r1, %r51;
	@%p49 bra 	$L__BB34_117;
	ld.shared.u64 	%rd477, [%r5];
	shl.b32 	%r200, %r51, 3;
	add.s32 	%r201, %r5, %r200;
	ld.shared.u64 	%rd478, [%r201];
	add.s64 	%rd479, %rd478, %rd477;
	st.shared.u64 	[%r5], %rd479;
$L__BB34_117:
	bar.sync 	0;
	setp.gt.u32 	%p50, %r211, 131;
	mov.u32 	%r211, %r51;
	@%p50 bra 	$L__BB34_115;
$L__BB34_118:
	setp.gt.u32 	%p51, %r1, 31;
	@%p51 bra 	$L__BB34_121;
	ld.volatile.shared.u64 	%rd480, [%r5];
	ld.volatile.shared.u64 	%rd481, [%r5+256];
	add.s64 	%rd482, %rd481, %rd480;
	st.volatile.shared.u64 	[%r5], %rd482;
	ld.volatile.shared.u64 	%rd483, [%r5];
	ld.volatile.shared.u64 	%rd484, [%r5+128];
	add.s64 	%rd485, %rd484, %rd483;
	st.volatile.shared.u64 	[%r5], %rd485;
	ld.volatile.shared.u64 	%rd486, [%r5];
	ld.volatile.shared.u64 	%rd487, [%r5+64];
	add.s64 	%rd488, %rd487, %rd486;
	st.volatile.shared.u64 	[%r5], %rd488;
	ld.volatile.shared.u64 	%rd489, [%r5];
	ld.volatile.shared.u64 	%rd490, [%r5+32];
	add.s64 	%rd491, %rd490, %rd489;
	st.volatile.shared.u64 	[%r5], %rd491;
	ld.volatile.shared.u64 	%rd492, [%r5];
	ld.volatile.shared.u64 	%rd493, [%r5+16];
	add.s64 	%rd494, %rd493, %rd492;
	st.volatile.shared.u64 	[%r5], %rd494;
	ld.volatile.shared.u64 	%rd495, [%r5];
	ld.volatile.shared.u64 	%rd496, [%r5+8];
	add.s64 	%rd497, %rd496, %rd495;
	st.volatile.shared.u64 	[%r5], %rd497;
	setp.ne.s32 	%p52, %r1, 0;
	@%p52 bra 	$L__BB34_121;
	ld.shared.u64 	%rd498, [sum_squaresdata_i64];
	cvta.to.global.u64 	%rd499, %rd260;
	mul.wide.u32 	%rd500, %r2, 8;
	add.s64 	%rd501, %rd499, %rd500;
	st.global.u64 	[%rd501], %rd498;
$L__BB34_121:
	ret;

}
	// .globl	uncontiguous_cumulate_sum_square_i64
.visible .entry uncontiguous_cumulate_sum_square_i64(
	.param .u64 .ptr .align 1 uncontiguous_cumulate_sum_square_i64_param_0,
	.param .u64 .ptr .align 1 uncontiguous_cumulate_sum_square_i64_param_1,
	.param .u64 .ptr .align 1 uncontiguous_cumulate_sum_square_i64_param_2,
	.param .u64 .ptr .align 1 uncontiguous_cumulate_sum_square_i64_param_3,
	.param .u64 uncontiguous_cumulate_sum_square_i64_param_4,
	.param .u64 uncontiguous_cumulate_sum_square_i64_param_5
)
{
	.reg .pred 	%p<53>;
	.reg .b32 	%r<212>;
	.reg .b64 	%rd<585>;

	ld.param.u64 	%rd260, [uncontiguous_cumulate_sum_square_i64_param_0];
	ld.param.u64 	%rd263, [uncontiguous_cumulate_sum_square_i64_param_1];
	ld.param.u64 	%rd264, [uncontiguous_cumulate_sum_square_i64_param_2];
	ld.param.u64 	%rd265, [uncontiguous_cumulate_sum_square_i64_param_3];
	ld.param.u64 	%rd261, [uncontiguous_cumulate_sum_square_i64_param_4];
	ld.param.u64 	%rd262, [uncontiguous_cumulate_sum_square_i64_param_5];
	cvta.to.global.u64 	%rd1, %rd265;
	cvta.to.global.u64 	%rd2, %rd264;
	cvta.to.global.u64 	%rd3, %rd263;
	mov.u32 	%r1, %tid.x;
	mov.u32 	%r2, %ctaid.x;
	mov.u32 	%r211, %ntid.x;
	mul.lo.s32 	%r52, %r2, %r211;
	shl.b32 	%r53, %r52, 1;
	add.s32 	%r4, %r53, %r1;
	shl.b32 	%r54, %r1, 3;
	mov.u32 	%r55, sum_squaresdata_i64;
	add.s32 	%r5, %r55, %r54;
	mov.b64 	%rd266, 0;
	st.shared.u64 	[%r5], %rd266;
	add.s32 	%r56, %r4, %r211;
	cvt.u64.u32 	%rd538, %r56;
	setp.le.u64 	%p1, %rd262, %rd538;
	@%p1 bra 	$L__BB35_54;
	cvt.u32.u64 	%r6, %rd261;
	add.s32 	%r205, %r6, -1;
	setp.lt.s32 	%p27, %r205, 0;
	mov.b64 	%rd542, 0;
	mov.u64 	%rd543, %rd542;
	@%p27 bra 	$L__BB35_53;
	cvt.u64.u32 	%rd539, %r4;
	setp.lt.u32 	%p28, %r205, 3;
	mov.b64 	%rd543, 0;
	mov.u64 	%rd542, %rd543;
	@%p28 bra 	$L__BB35_30;
	add.s32 	%r203, %r6, -2;
	and.b32  	%r132, %r6, -4;
	neg.s32 	%r202, %r132;
	mov.b64 	%rd543, 0;
$L__BB35_4:
	.pragma "nounroll";
	add.s32 	%r12, %r203, 1;
	mul.wide.u32 	%rd399, %r12, 8;
	add.s64 	%rd400, %rd2, %rd399;
	ld.global.u64 	%rd10, [%rd400];
	or.b64  	%rd401, %rd539, %rd10;
	and.b64  	%rd402, %rd401, -4294967296;
	setp.ne.s64 	%p29, %rd402, 0;
	@%p29 bra 	$L__BB35_6;
	cvt.u32.u64 	%r133, %rd10;
	cvt.u32.u64 	%r134, %rd539;
	div.u32 	%r135, %r134, %r133;
	mul.lo.s32 	%r136, %r135, %r133;
	sub.s32 	%r137, %r134, %r136;
	cvt.u64.u32 	%rd504, %r135;
	cvt.u64.u32 	%rd505, %r137;
	bra.uni 	$L__BB35_7;
$L__BB35_6:
	div.s64 	%rd504, %rd539, %rd10;
	mul.lo.s64 	%rd403, %rd504, %rd10;
	sub.s64 	%rd505, %rd539, %rd403;
$L__BB35_7:
	mul.wide.u32 	%rd404, %r12, 8;
	add.s64 	%rd405, %rd1, %rd404;
	ld.global.u64 	%rd17, [%rd405];
	mad.lo.s64 	%rd18, %rd17, %rd505, %rd542;
	or.b64  	%rd406, %rd538, %rd10;
	and.b64  	%rd407, %rd406, -4294967296;
	setp.ne.s64 	%p30, %rd407, 0;
	@%p30 bra 	$L__BB35_9;
	cvt.u32.u64 	%r138, %rd10;
	cvt.u32.u64 	%r139, %rd538;
	div.u32 	%r140, %r139, %r138;
	mul.lo.s32 	%r141, %r140, %r138;
	sub.s32 	%r142, %r139, %r141;
	cvt.u64.u32 	%rd506, %r140;
	cvt.u64.u32 	%rd507, %r142;
	bra.uni 	$L__BB35_10;
$L__BB35_9:
	div.s64 	%rd506, %rd538, %rd10;
	mul.lo.s64 	%rd408, %rd506, %rd10;
	sub.s64 	%rd507, %rd538, %rd408;
$L__BB35_10:
	mad.lo.s64 	%rd25, %rd507, %rd17, %rd543;
	add.s32 	%r13, %r203, -2;
	mul.wide.u32 	%rd409, %r203, 8;
	add.s64 	%rd410, %rd2, %rd409;
	ld.global.u64 	%rd26, [%rd410];
	or.b64  	%rd411, %rd504, %rd26;
	and.b64  	%rd412, %rd411, -4294967296;
	setp.ne.s64 	%p31, %rd412, 0;
	@%p31 bra 	$L__BB35_12;
	cvt.u32.u64 	%r143, %rd26;
	cvt.u32.u64 	%r144, %rd504;
	div.u32 	%r145, %r144, %r143;
	mul.lo.s32 	%r146, %r145, %r143;
	sub.s32 	%r147, %r144, %r146;
	cvt.u64.u32 	%rd508, %r145;
	cvt.u64.u32 	%rd509, %r147;
	bra.uni 	$L__BB35_13;
$L__BB35_12:
	div.s64 	%rd508, %rd504, %rd26;
	mul.lo.s64 	%rd413, %rd508, %rd26;
	sub.s64 	%rd509, %rd504, %rd413;
$L__BB35_13:
	mul.wide.u32 	%rd414, %r203, 8;
	add.s64 	%rd415, %rd1, %rd414;
	ld.global.u64 	%rd33, [%rd415];
	mad.lo.s64 	%rd34, %rd33, %rd509, %rd18;
	or.b64  	%rd416, %rd506, %rd26;
	and.b64  	%rd417, %rd416, -4294967296;
	setp.ne.s64 	%p32, %rd417, 0;
	@%p32 bra 	$L__BB35_15;
	cvt.u32.u64 	%r148, %rd26;
	cvt.u32.u64 	%r149, %rd506;
	div.u32 	%r150, %r149, %r148;
	mul.lo.s32 	%r151, %r150, %r148;
	sub.s32 	%r152, %r149, %r151;
	cvt.u64.u32 	%rd510, %r150;
	cvt.u64.u32 	%rd511, %r152;
	bra.uni 	$L__BB35_16;
$L__BB35_15:
	div.s64 	%rd510, %rd506, %rd26;
	mul.lo.s64 	%rd418, %rd510, %rd26;
	sub.s64 	%rd511, %rd506, %rd418;
$L__BB35_16:
	mad.lo.s64 	%rd41, %rd511, %rd33, %rd25;
	add.s32 	%r14, %r203, -1;
	mul.wide.u32 	%rd419, %r14, 8;
	add.s64 	%rd420, %rd2, %rd419;
	ld.global.u64 	%rd42, [%rd420];
	or.b64  	%rd421, %rd508, %rd42;
	and.b64  	%rd422, %rd421, -4294967296;
	setp.ne.s64 	%p33, %rd422, 0;
	@%p33 bra 	$L__BB35_18;
	cvt.u32.u64 	%r153, %rd42;
	cvt.u32.u64 	%r154, %rd508;
	div.u32 	%r155, %r154, %r153;
	mul.lo.s32 	%r156, %r155, %r153;
	sub.s32 	%r157, %r154, %r156;
	cvt.u64.u32 	%rd512, %r155;
	cvt.u64.u32 	%rd513, %r157;
	bra.uni 	$L__BB35_19;
$L__BB35_18:
	div.s64 	%rd512, %rd508, %rd42;
	mul.lo.s64 	%rd423, %rd512, %rd42;
	sub.s64 	%rd513, %rd508, %rd423;
$L__BB35_19:
	mul.wide.u32 	%rd424, %r14, 8;
	add.s64 	%rd425, %rd1, %rd424;
	ld.global.u64 	%rd49, [%rd425];
	mad.lo.s64 	%rd50, %rd49, %rd513, %rd34;
	or.b64  	%rd426, %rd510, %rd42;
	and.b64  	%rd427, %rd426, -4294967296;
	setp.ne.s64 	%p34, %rd427, 0;
	@%p34 bra 	$L__BB35_21;
	cvt.u32.u64 	%r158, %rd42;
	cvt.u32.u64 	%r159, %rd510;
	div.u32 	%r160, %r159, %r158;
	mul.lo.s32 	%r161, %r160, %r158;
	sub.s32 	%r162, %r159, %r161;
	cvt.u64.u32 	%rd514, %r160;
	cvt.u64.u32 	%rd515, %r162;
	bra.uni 	$L__BB35_22;
$L__BB35_21:
	div.s64 	%rd514, %rd510, %rd42;
	mul.lo.s64 	%rd428, %rd514, %rd42;
	sub.s64 	%rd515, %rd510, %rd428;
$L__BB35_22:
	mad.lo.s64 	%rd57, %rd515, %rd49, %rd41;
	mul.wide.u32 	%rd429, %r13, 8;
	add.s64 	%rd430, %rd2, %rd429;
	ld.global.u64 	%rd58, [%rd430];
	or.b64  	%rd431, %rd512, %rd58;
	and.b64  	%rd432, %rd431, -4294967296;
	setp.ne.s64 	%p35, %rd432, 0;
	@%p35 bra 	$L__BB35_24;
	cvt.u32.u64 	%r163, %rd58;
	cvt.u32.u64 	%r164, %rd512;
	div.u32 	%r165, %r164, %r163;
	mul.lo.s32 	%r166, %r165, %r163;
	sub.s32 	%r167, %r164, %r166;
	cvt.u64.u32 	%rd539, %r165;
	cvt.u64.u32 	%rd517, %r167;
	bra.uni 	$L__BB35_25;
$L__BB35_24:
	div.s64 	%rd539, %rd512, %rd58;
	mul.lo.s64 	%rd433, %rd539, %rd58;
	sub.s64 	%rd517, %rd512, %rd433;
$L__BB35_25:
	mul.wide.u32 	%rd434, %r13, 8;
	add.s64 	%rd435, %rd1, %rd434;
	ld.global.u64 	%rd65, [%rd435];
	mad.lo.s64 	%rd542, %rd65, %rd517, %rd50;
	or.b64  	%rd436, %rd514, %rd58;
	and.b64  	%rd437, %rd436, -4294967296;
	setp.ne.s64 	%p36, %rd437, 0;
	@%p36 bra 	$L__BB35_27;
	cvt.u32.u64 	%r168, %rd58;
	cvt.u32.u64 	%r169, %rd514;
	div.u32 	%r170, %r169, %r168;
	mul.lo.s32 	%r171, %r170, %r168;
	sub.s32 	%r172, %r169, %r171;
	cvt.u64.u32 	%rd538, %r170;
	cvt.u64.u32 	%rd519, %r172;
	bra.uni 	$L__BB35_28;
$L__BB35_27:
	div.s64 	%rd538, %rd514, %rd58;
	mul.lo.s64 	%rd438, %rd538, %rd58;
	sub.s64 	%rd519, %rd514, %rd438;
$L__BB35_28:
	mad.lo.s64 	%rd543, %rd519, %rd65, %rd57;
	add.s32 	%r203, %r203, -4;
	add.s32 	%r202, %r202, 4;
	setp.ne.s32 	%p37, %r202, 0;
	@%p37 bra 	$L__BB35_4;
	add.s32 	%r205, %r203, 1;
$L__BB35_30:
	and.b32  	%r19, %r6, 3;
	setp.eq.s32 	%p38, %r19, 0;
	@%p38 bra 	$L__BB35_53;
	setp.eq.s32 	%p39, %r19, 1;
	@%p39 bra 	$L__BB35_45;
	mul.wide.u32 	%rd440, %r205, 8;
	add.s64 	%rd441, %rd2, %rd440;
	ld.global.u64 	%rd80, [%rd441];
	or.b64  	%rd442, %rd539, %rd80;
	and.b64  	%rd443, %rd442, -4294967296;
	setp.ne.s64 	%p40, %rd443, 0;
	@%p40 bra 	$L__BB35_34;
	cvt.u32.u64 	%r173, %rd80;
	cvt.u32.u64 	%r174, %rd539;
	div.u32 	%r175, %r174, %r173;
	mul.lo.s32 	%r176, %r175, %r173;
	sub.s32 	%r177, %r174, %r176;
	cvt.u64.u32 	%rd526, %r175;
	cvt.u64.u32 	%rd527, %r177;
	bra.uni 	$L__BB35_35;
$L__BB35_34:
	div.s64 	%rd526, %rd539, %rd80;
	mul.lo.s64 	%rd444, %rd526, %rd80;
	sub.s64 	%rd527, %rd539, %rd444;
$L__BB35_35:
	add.s64 	%rd446, %rd1, %rd440;
	ld.global.u64 	%rd87, [%rd446];
	mad.lo.s64 	%rd88, %rd87, %rd527, %rd542;
	or.b64  	%rd447, %rd538, %rd80;
	and.b64  	%rd448, %rd447, -4294967296;
	setp.ne.s64 	%p41, %rd448, 0;
	@%p41 bra 	$L__BB35_37;
	cvt.u32.u64 	%r178, %rd80;
	cvt.u32.u64 	%r179, %rd538;
	div.u32 	%r180, %r179, %r178;
	mul.lo.s32 	%r181, %r180, %r178;
	sub.s32 	%r182, %r179, %r181;
	cvt.u64.u32 	%rd528, %r180;
	cvt.u64.u32 	%rd529, %r182;
	bra.uni 	$L__BB35_38;
$L__BB35_37:
	div.s64 	%rd528, %rd538, %rd80;
	mul.lo.s64 	%rd449, %rd528, %rd80;
	sub.s64 	%rd529, %rd538, %rd449;
$L__BB35_38:
	mad.lo.s64 	%rd95, %rd529, %rd87, %rd543;
	add.s32 	%r20, %r205, -1;
	mul.wide.u32 	%rd450, %r20, 8;
	add.s64 	%rd451, %rd2, %rd450;
	ld.global.u64 	%rd96, [%rd451];
	or.b64  	%rd452, %rd526, %rd96;
	and.b64  	%rd453, %rd452, -4294967296;
	setp.ne.s64 	%p42, %rd453, 0;
	@%p42 bra 	$L__BB35_40;
	cvt.u32.u64 	%r183, %rd96;
	cvt.u32.u64 	%r184, %rd526;
	div.u32 	%r185, %r184, %r183;
	mul.lo.s32 	%r186, %r185, %r183;
	sub.s32 	%r187, %r184, %r186;
	cvt.u64.u32 	%rd539, %r185;
	cvt.u64.u32 	%rd531, %r187;
	bra.uni 	$L__BB35_41;
$L__BB35_40:
	div.s64 	%rd539, %rd526, %rd96;
	mul.lo.s64 	%rd454, %rd539, %rd96;
	sub.s64 	%rd531, %rd526, %rd454;
$L__BB35_41:
	add.s64 	%rd456, %rd1, %rd450;
	ld.global.u64 	%rd103, [%rd456];
	mad.lo.s64 	%rd542, %rd103, %rd531, %rd88;
	or.b64  	%rd457, %rd528, %rd96;
	and.b64  	%rd458, %rd457, -4294967296;
	setp.ne.s64 	%p43, %rd458, 0;
	@%p43 bra 	$L__BB35_43;
	cvt.u32.u64 	%r188, %rd96;
	cvt.u32.u64 	%r189, %rd528;
	div.u32 	%r190, %r189, %r188;
	mul.lo.s32 	%r191, %r190, %r188;
	sub.s32 	%r192, %r189, %r191;
	cvt.u64.u32 	%rd538, %r190;
	cvt.u64.u32 	%rd533, %r192;
	bra.uni 	$L__BB35_44;
$L__BB35_43:
	div.s64 	%rd538, %rd528, %rd96;
	mul.lo.s64 	%rd459, %rd538, %rd96;
	sub.s64 	%rd533, %rd528, %rd459;
$L__BB35_44:
	mad.lo.s64 	%rd543, %rd533, %rd103, %rd95;
	add.s32 	%r205, %r205, -2;
$L__BB35_45:
	and.b32  	%r193, %r6, 1;
	setp.eq.b32 	%p44, %r193, 1;
	not.pred 	%p45, %p44;
	@%p45 bra 	$L__BB35_53;
	mul.wide.u32 	%rd460, %r205, 8;
	add.s64 	%rd461, %rd2, %rd460;
	ld.global.u64 	%rd118, [%rd461];
	or.b64  	%rd462, %rd539, %rd118;
	and.b64  	%rd463, %rd462, -4294967296;
	setp.ne.s64 	%p46, %rd463, 0;
	@%p46 bra 	$L__BB35_48;
	cvt.u32.u64 	%r194, %rd118;
	cvt.u32.u64 	%r195, %rd539;
	rem.u32 	%r196, %r195, %r194;
	cvt.u64.u32 	%rd540, %r196;
	bra.uni 	$L__BB35_49;
$L__BB35_48:
	rem.s64 	%rd540, %rd539, %rd118;
$L__BB35_49:
	add.s64 	%rd465, %rd1, %rd460;
	ld.global.u64 	%rd122, [%rd465];
	mad.lo.s64 	%rd542, %rd122, %rd540, %rd542;
	or.b64  	%rd466, %rd538, %rd118;
	and.b64  	%rd467, %rd466, -4294967296;
	setp.ne.s64 	%p47, %rd467, 0;
	@%p47 bra 	$L__BB35_51;
	cvt.u32.u64 	%r197, %rd118;
	cvt.u32.u64 	%r198, %rd538;
	rem.u32 	%r199, %r198, %r197;
	cvt.u64.u32 	%rd541, %r199;
	bra.uni 	$L__BB35_52;
$L__BB35_51:
	rem.s64 	%rd541, %rd538, %rd118;
$L__BB35_52:
	mad.lo.s64 	%rd543, %rd541, %rd122, %rd543;
$L__BB35_53:
	shl.b64 	%rd468, %rd542, 3;
	add.s64 	%rd469, %rd3, %rd468;
	ld.global.u64 	%rd470, [%rd469];
	shl.b64 	%rd471, %rd543, 3;
	add.s64 	%rd472, %rd3, %rd471;
	ld.global.u64 	%rd473, [%rd472];
	add.s64 	%rd474, %rd473, %rd470;
	st.shared.u64 	[%r5], %rd474;
	bra.uni 	$L__BB35_114;
$L__BB35_54:
	cvt.u64.u32 	%rd575, %r4;
	setp.le.u64 	%p2, %rd262, %rd575;
	@%p2 bra 	$L__BB35_114;
	cvt.u32.u64 	%r23, %rd261;
	add.s32 	%r209, %r23, -1;
	setp.lt.s32 	%p3, %r209, 0;
	mov.b64 	%rd584, 0;
	@%p3 bra 	$L__BB35_113;
	and.b32  	%r25, %r23, 7;
	setp.lt.u32 	%p4, %r209, 7;
	mov.b64 	%rd584, 0;
	@%p4 bra 	$L__BB35_84;
	add.s32 	%r207, %r23, -4;
	and.b32  	%r57, %r23, -8;
	neg.s32 	%r206, %r57;
	mov.b64 	%rd584, 0;
$L__BB35_58:
	.pragma "nounroll";
	add.s32 	%r30, %r207, 3;
	mul.wide.u32 	%rd271, %r30, 8;
	add.s64 	%rd272, %rd2, %rd271;
	ld.global.u64 	%rd133, [%rd272];
	or.b64  	%rd273, %rd575, %rd133;
	and.b64  	%rd274, %rd273, -4294967296;
	setp.ne.s64 	%p5, %rd274, 0;
	@%p5 bra 	$L__BB35_60;
	cvt.u32.u64 	%r58, %rd133;
	cvt.u32.u64 	%r59, %rd575;
	div.u32 	%r60, %r59, %r58;
	mul.lo.s32 	%r61, %r60, %r58;
	sub.s32 	%r62, %r59, %r61;
	cvt.u64.u32 	%rd546, %r60;
	cvt.u64.u32 	%rd547, %r62;
	bra.uni 	$L__BB35_61;
$L__BB35_60:
	div.s64 	%rd546, %rd575, %rd133;
	mul.lo.s64 	%rd275, %rd546, %rd133;
	sub.s64 	%rd547, %rd575, %rd275;
$L__BB35_61:
	add.s64 	%rd277, %rd1, %rd271;
	ld.global.u64 	%rd278, [%rd277];
	mad.lo.s64 	%rd140, %rd278, %rd547, %rd584;
	add.s32 	%r31, %r207, 2;
	mul.wide.u32 	%rd279, %r31, 8;
	add.s64 	%rd280, %rd2, %rd279;
	ld.global.u64 	%rd141, [%rd280];
	or.b64  	%rd281, %rd546, %rd141;
	and.b64  	%rd282, %rd281, -4294967296;
	setp.ne.s64 	%p6, %rd282, 0;
	@%p6 bra 	$L__BB35_63;
	cvt.u32.u64 	%r63, %rd141;
	cvt.u32.u64 	%r64, %rd546;
	div.u32 	%r65, %r64, %r63;
	mul.lo.s32 	%r66, %r65, %r63;
	sub.s32 	%r67, %r64, %r66;
	cvt.u64.u32 	%rd548, %r65;
	cvt.u64.u32 	%rd549, %r67;
	bra.uni 	$L__BB35_64;
$L__BB35_63:
	div.s64 	%rd548, %rd546, %rd141;
	mul.lo.s64 	%rd283, %rd548, %rd141;
	sub.s64 	%rd549, %rd546, %rd283;
$L__BB35_64:
	add.s64 	%rd285, %rd1, %rd279;
	ld.global.u64 	%rd286, [%rd285];
	mad.lo.s64 	%rd148, %rd286, %rd549, %rd140;
	add.s32 	%r32, %r207, 1;
	mul.wide.u32 	%rd287, %r32, 8;
	add.s64 	%rd288, %rd2, %rd287;
	ld.global.u64 	%rd149, [%rd288];
	or.b64  	%rd289, %rd548, %rd149;
	and.b64  	%rd290, %rd289, -4294967296;
	setp.ne.s64 	%p7, %rd290, 0;
	@%p7 bra 	$L__BB35_66;
	cvt.u32.u64 	%r68, %rd149;
	cvt.u32.u64 	%r69, %rd548;
	div.u32 	%r70, %r69, %r68;
	mul.lo.s32 	%r71, %r70, %r68;
	sub.s32 	%r72, %r69, %r71;
	cvt.u64.u32 	%rd550, %r70;
	cvt.u64.u32 	%rd551, %r72;
	bra.uni 	$L__BB35_67;
$L__BB35_66:
	div.s64 	%rd550, %rd548, %rd149;
	mul.lo.s64 	%rd291, %rd550, %rd149;
	sub.s64 	%rd551, %rd548, %rd291;
$L__BB35_67:
	add.s64 	%rd293, %rd1, %rd287;
	ld.global.u64 	%rd294, [%rd293];
	mad.lo.s64 	%rd156, %rd294, %rd551, %rd148;
	add.s32 	%r33, %r207, -4;
	mul.wide.u32 	%rd295, %r207, 8;
	add.s64 	%rd296, %rd2, %rd295;
	ld.global.u64 	%rd157, [%rd296];
	or.b64  	%rd297, %rd550, %rd157;
	and.b64  	%rd298, %rd297, -4294967296;
	setp.ne.s64 	%p8, %rd298, 0;
	@%p8 bra 	$L__BB35_69;
	cvt.u32.u64 	%r73, %rd157;
	cvt.u32.u64 	%r74, %rd550;
	div.u32 	%r75, %r74, %r73;
	mul.lo.s32 	%r76, %r75, %r73;
	sub.s32 	%r77, %r74, %r76;
	cvt.u64.u32 	%rd552, %r75;
	cvt.u64.u32 	%rd553, %r77;
	bra.uni 	$L__BB35_70;
$L__BB35_69:
	div.s64 	%rd552, %rd550, %rd157;
	mul.lo.s64 	%rd299, %rd552, %rd157;
	sub.s64 	%rd553, %rd550, %rd299;
$L__BB35_70:
	add.s64 	%rd301, %rd1, %rd295;
	ld.global.u64 	%rd302, [%rd301];
	mad.lo.s64 	%rd164, %rd302, %rd553, %rd156;
	add.s32 	%r34, %r207, -1;
	mul.wide.u32 	%rd303, %r34, 8;
	add.s64 	%rd304, %rd2, %rd303;
	ld.global.u64 	%rd165, [%rd304];
	or.b64  	%rd305, %rd552, %rd165;
	and.b64  	%rd306, %rd305, -4294967296;
	setp.ne.s64 	%p9, %rd306, 0;
	@%p9 bra 	$L__BB35_72;
	cvt.u32.u64 	%r78, %rd165;
	cvt.u32.u64 	%r79, %rd552;
	div.u32 	%r80, %r79, %r78;
	mul.lo.s32 	%r81, %r80, %r78;
	sub.s32 	%r82, %r79, %r81;
	cvt.u64.u32 	%rd554, %r80;
	cvt.u64.u32 	%rd555, %r82;
	bra.uni 	$L__BB35_73;
$L__BB35_72:
	div.s64 	%rd554, %rd552, %rd165;
	mul.lo.s64 	%rd307, %rd554, %rd165;
	sub.s64 	%rd555, %rd552, %rd307;
$L__BB35_73:
	add.s64 	%rd309, %rd1, %rd303;
	ld.global.u64 	%rd310, [%rd309];
	mad.lo.s64 	%rd172, %rd310, %rd555, %rd164;
	add.s32 	%r35, %r207, -2;
	mul.wide.u32 	%rd311, %r35, 8;
	add.s64 	%rd312, %rd2, %rd311;
	ld.global.u64 	%rd173, [%rd312];
	or.b64  	%rd313, %rd554, %rd173;
	and.b64  	%rd314, %rd313, -4294967296;
	setp.ne.s64 	%p10, %rd314, 0;
	@%p10 bra 	$L__BB35_75;
	cvt.u32.u64 	%r83, %rd173;
	cvt.u32.u64 	%r84, %rd554;
	div.u32 	%r85, %r84, %r83;
	mul.lo.s32 	%r86, %r85, %r83;
	sub.s32 	%r87, %r84, %r86;
	cvt.u64.u32 	%rd556, %r85;
	cvt.u64.u32 	%rd557, %r87;
	bra.uni 	$L__BB35_76;
$L__BB35_75:
	div.s64 	%rd556, %rd554, %rd173;
	mul.lo.s64 	%rd315, %rd556, %rd173;
	sub.s64 	%rd557, %rd554, %rd315;
$L__BB35_76:
	add.s64 	%rd317, %rd1, %rd311;
	ld.global.u64 	%rd318, [%rd317];
	mad.lo.s64 	%rd180, %rd318, %rd557, %rd172;
	add.s32 	%r36, %r207, -3;
	mul.wide.u32 	%rd319, %r36, 8;
	add.s64 	%rd320, %rd2, %rd319;
	ld.global.u64 	%rd181, [%rd320];
	or.b64  	%rd321, %rd556, %rd181;
	and.b64  	%rd322, %rd321, -4294967296;
	setp.ne.s64 	%p11, %rd322, 0;
	@%p11 bra 	$L__BB35_78;
	cvt.u32.u64 	%r88, %rd181;
	cvt.u32.u64 	%r89, %rd556;
	div.u32 	%r90, %r89, %r88;
	mul.lo.s32 	%r91, %r90, %r88;
	sub.s32 	%r92, %r89, %r91;
	cvt.u64.u32 	%rd558, %r90;
	cvt.u64.u32 	%rd559, %r92;
	bra.uni 	$L__BB35_79;
$L__BB35_78:
	div.s64 	%rd558, %rd556, %rd181;
	mul.lo.s64 	%rd323, %rd558, %rd181;
	sub.s64 	%rd559, %rd556, %rd323;
$L__BB35_79:
	add.s64 	%rd325, %rd1, %rd319;
	ld.global.u64 	%rd326, [%rd325];
	mad.lo.s64 	%rd188, %rd326, %rd559, %rd180;
	mul.wide.u32 	%rd327, %r33, 8;
	add.s64 	%rd328, %rd2, %rd327;
	ld.global.u64 	%rd189, [%rd328];
	or.b64  	%rd329, %rd558, %rd189;
	and.b64  	%rd330, %rd329, -4294967296;
	setp.ne.s64 	%p12, %rd330, 0;
	@%p12 bra 	$L__BB35_81;
	cvt.u32.u64 	%r93, %rd189;
	cvt.u32.u64 	%r94, %rd558;
	div.u32 	%r95, %r94, %r93;
	mul.lo.s32 	%r96, %r95, %r93;
	sub.s32 	%r97, %r94, %r96;
	cvt.u64.u32 	%rd575, %r95;
	cvt.u64.u32 	%rd561, %r97;
	bra.uni 	$L__BB35_82;
$L__BB35_81:
	div.s64 	%rd575, %rd558, %rd189;
	mul.lo.s64 	%rd331, %rd575, %rd189;
	sub.s64 	%rd561, %rd558, %rd331;
$L__BB35_82:
	add.s64 	%rd333, %rd1, %rd327;
	ld.global.u64 	%rd334, [%rd333];
	mad.lo.s64 	%rd584, %rd334, %rd561, %rd188;
	add.s32 	%r207, %r207, -8;
	add.s32 	%r206, %r206, 8;
	setp.ne.s32 	%p13, %r206, 0;
	@%p13 bra 	$L__BB35_58;
	add.s32 	%r209, %r207, 3;
$L__BB35_84:
	setp.eq.s32 	%p14, %r25, 0;
	@%p14 bra 	$L__BB35_113;
	and.b32  	%r41, %r23, 3;
	setp.lt.u32 	%p15, %r25, 4;
	@%p15 bra 	$L__BB35_99;
	mul.wide.u32 	%rd336, %r209, 8;
	add.s64 	%rd337, %rd2, %rd336;
	ld.global.u64 	%rd200, [%rd337];
	or.b64  	%rd338, %rd575, %rd200;
	and.b64  	%rd339, %rd338, -4294967296;
	setp.ne.s64 	%p16, %rd339, 0;
	@%p16 bra 	$L__BB35_88;
	cvt.u32.u64 	%r98, %rd200;
	cvt.u32.u64 	%r99, %rd575;
	div.u32 	%r100, %r99, %r98;
	mul.lo.s32 	%r101, %r100, %r98;
	sub.s32 	%r102, %r99, %r101;
	cvt.u64.u32 	%rd565, %r100;
	cvt.u64.u32 	%rd566, %r102;
	bra.uni 	$L__BB35_89;
$L__BB35_88:
	div.s64 	%rd565, %rd575, %rd200;
	mul.lo.s64 	%rd340, %rd565, %rd200;
	sub.s64 	%rd566, %rd575, %rd340;
$L__BB35_89:
	add.s64 	%rd342, %rd1, %rd336;
	ld.global.u64 	%rd343, [%rd342];
	mad.lo.s64 	%rd207, %rd343, %rd566, %rd584;
	add.s32 	%r42, %r209, -1;
	mul.wide.u32 	%rd344, %r42, 8;
	add.s64 	%rd345, %rd2, %rd344;
	ld.global.u64 	%rd208, [%rd345];
	or.b64  	%rd346, %rd565, %rd208;
	and.b64  	%rd347, %rd346, -4294967296;
	setp.ne.s64 	%p17, %rd347, 0;
	@%p17 bra 	$L__BB35_91;
	cvt.u32.u64 	%r103, %rd208;
	cvt.u32.u64 	%r104, %rd565;
	div.u32 	%r105, %r104, %r103;
	mul.lo.s32 	%r106, %r105, %r103;
	sub.s32 	%r107, %r104, %r106;
	cvt.u64.u32 	%rd567, %r105;
	cvt.u64.u32 	%rd568, %r107;
	bra.uni 	$L__BB35_92;
$L__BB35_91:
	div.s64 	%rd567, %rd565, %rd208;
	mul.lo.s64 	%rd348, %rd567, %rd208;
	sub.s64 	%rd568, %rd565, %rd348;
$L__BB35_92:
	add.s64 	%rd350, %rd1, %rd344;
	ld.global.u64 	%rd351, [%rd350];
	mad.lo.s64 	%rd215, %rd351, %rd568, %rd207;
	add.s32 	%r43, %r209, -2;
	mul.wide.u32 	%rd352, %r43, 8;
	add.s64 	%rd353, %rd2, %rd352;
	ld.global.u64 	%rd216, [%rd353];
	or.b64  	%rd354, %rd567, %rd216;
	and.b64  	%rd355, %rd354, -4294967296;
	setp.ne.s64 	%p18, %rd355, 0;
	@%p18 bra 	$L__BB35_94;
	cvt.u32.u64 	%r108, %rd216;
	cvt.u32.u64 	%r109, %rd567;
	div.u32 	%r110, %r109, %r108;
	mul.lo.s32 	%r111, %r110, %r108;
	sub.s32 	%r112, %r109, %r111;
	cvt.u64.u32 	%rd569, %r110;
	cvt.u64.u32 	%rd570, %r112;
	bra.uni 	$L__BB35_95;
$L__BB35_94:
	div.s64 	%rd569, %rd567, %rd216;
	mul.lo.s64 	%rd356, %rd569, %rd216;
	sub.s64 	%rd570, %rd567, %rd356;
$L__BB35_95:
	add.s64 	%rd358, %rd1, %rd352;
	ld.global.u64 	%rd359, [%rd358];
	mad.lo.s64 	%rd223, %rd359, %rd570, %rd215;
	add.s32 	%r44, %r209, -3;
	mul.wide.u32 	%rd360, %r44, 8;
	add.s64 	%rd361, %rd2, %rd360;
	ld.global.u64 	%rd224, [%rd361];
	or.b64  	%rd362, %rd569, %rd224;
	and.b64  	%rd363, %rd362, -4294967296;
	setp.ne.s64 	%p19, %rd363, 0;
	@%p19 bra 	$L__BB35_97;
	cvt.u32.u64 	%r113, %rd224;
	cvt.u32.u64 	%r114, %rd569;
	div.u32 	%r115, %r114, %r113;
	mul.lo.s32 	%r116, %r115, %r113;
	sub.s32 	%r117, %r114, %r116;
	cvt.u64.u32 	%rd575, %r115;
	cvt.u64.u32 	%rd572, %r117;
	bra.uni 	$L__BB35_98;
$L__BB35_97:
	div.s64 	%rd575, %rd569, %rd224;
	mul.lo.s64 	%rd364, %rd575, %rd224;
	sub.s64 	%rd572, %rd569, %rd364;
$L__BB35_98:
	add.s64 	%rd366, %rd1, %rd360;
	ld.global.u64 	%rd367, [%rd366];
	mad.lo.s64 	%rd584, %rd367, %rd572, %rd223;
	add.s32 	%r209, %r209, -4;
$L__BB35_99:
	setp.eq.s32 	%p20, %r41, 0;
	@%p20 bra 	$L__BB35_113;
	setp.eq.s32 	%p21, %r41, 1;
	@%p21 bra 	$L__BB35_108;
	mul.wide.u32 	%rd369, %r209, 8;
	add.s64 	%rd370, %rd2, %rd369;
	ld.global.u64 	%rd235, [%rd370];
	or.b64  	%rd371, %rd575, %rd235;
	and.b64  	%rd372, %rd371, -4294967296;
	setp.ne.s64 	%p22, %rd372, 0;
	@%p22 bra 	$L__BB35_103;
	cvt.u32.u64 	%r118, %rd235;
	cvt.u32.u64 	%r119, %rd575;
	div.u32 	%r120, %r119, %r118;
	mul.lo.s32 	%r121, %r120, %r118;
	sub.s32 	%r122, %r119, %r121;
	cvt.u64.u32 	%rd576, %r120;
	cvt.u64.u32 	%rd577, %r122;
	bra.uni 	$L__BB35_104;
$L__BB35_103:
	div.s64 	%rd576, %rd575, %rd235;
	mul.lo.s64 	%rd373, %rd576, %rd235;
	sub.s64 	%rd577, %rd575, %rd373;
$L__BB35_104:
	add.s64 	%rd375, %rd1, %rd369;
	ld.global.u64 	%rd376, [%rd375];
	mad.lo.s64 	%rd242, %rd376, %rd577, %rd584;
	add.s32 	%r47, %r209, -1;
	mul.wide.u32 	%rd377, %r47, 8;
	add.s64 	%rd378, %rd2, %rd377;
	ld.global.u64 	%rd243, [%rd378];
	or.b64  	%rd379, %rd576, %rd243;
	and.b64  	%rd380, %rd379, -4294967296;
	setp.ne.s64 	%p23, %rd380, 0;
	@%p23 bra 	$L__BB35_106;
	cvt.u32.u64 	%r123, %rd243;
	cvt.u32.u64 	%r124, %rd576;
	div.u32 	%r125, %r124, %r123;
	mul.lo.s32 	%r126, %r125, %r123;
	sub.s32 	%r127, %r124, %r126;
	cvt.u64.u32 	%rd575, %r125;
	cvt.u64.u32 	%rd579, %r127;
	bra.uni 	$L__BB35_107;
$L__BB35_106:
	div.s64 	%rd575, %rd576, %rd243;
	mul.lo.s64 	%rd381, %rd575, %rd243;
	sub.s64 	%rd579, %rd576, %rd381;
$L__BB35_107:
	add.s64 	%rd383, %rd1, %rd377;
	ld.global.u64 	%rd384, [%rd383];
	mad.lo.s64 	%rd584, %rd384, %rd579, %rd242;
	add.s32 	%r209, %r209, -2;
$L__BB35_108:
	and.b32  	%r128, %r23, 1;
	setp.eq.b32 	%p24, %r128, 1;
	not.pred 	%p25, %p24;
	@%p25 bra 	$L__BB35_113;
	mul.wide.u32 	%rd385, %r209, 8;
	add.s64 	%rd386, %rd2, %rd385;
	ld.global.u64 	%rd254, [%rd386];
	or.b64  	%rd387, %rd575, %rd254;
	and.b64  	%rd388, %rd387, -4294967296;
	setp.ne.s64 	%p26, %rd388, 0;
	@%p26 bra 	$L__BB35_111;
	cvt.u32.u64 	%r129, %rd254;
	cvt.u32.u64 	%r130, %rd575;
	rem.u32 	%r131, %r130, %r129;
	cvt.u64.u32 	%rd583, %r131;
	bra.uni 	$L__BB35_112;
$L__BB35_111:
	rem.s64 	%rd583, %rd575, %rd254;
$L__BB35_112:
	add.s64 	%rd390, %rd1, %rd385;
	ld.global.u64 	%rd391, [%rd390];
	mad.lo.s64 	%rd584, %rd391, %rd583, %rd584;
$L__BB35_113:
	shl.b64 	%rd392, %rd584, 3;
	add.s64 	%rd393, %rd3, %rd392;
	ld.global.u64 	%rd394, [%rd393];
	st.shared.u64 	[%r5], %rd394;
$L__BB35_114:
	bar.sync 	0;
	setp.lt.u32 	%p48, %r211, 66;
	@%p48 bra 	$L__BB35_118;
$L__BB35_115:
	shr.u32 	%r51, %r211, 1;
	setp.ge.u32 	%p49, %r1, %r51;
	@%p49 bra 	$L__BB35_117;
	ld.shared.u64 	%rd475, [%r5];
	shl.b32 	%r200, %r51, 3;
	add.s32 	%r201, %r5, %r200;
	ld.shared.u64 	%rd476, [%r201];
	add.s64 	%rd477, %rd476, %rd475;
	st.shared.u64 	[%r5], %rd477;
$L__BB35_117:
	bar.sync 	0;
	setp.gt.u32 	%p50, %r211, 131;
	mov.u32 	%r211, %r51;
	@%p50 bra 	$L__BB35_115;
$L__BB35_118:
	setp.gt.u32 	%p51, %r1, 31;
	@%p51 bra 	$L__BB35_121;
	ld.volatile.shared.u64 	%rd478, [%r5];
	ld.volatile.shared.u64 	%rd479, [%r5+256];
	add.s64 	%rd480, %rd479, %rd478;
	st.volatile.shared.u64 	[%r5], %rd480;
	ld.volatile.shared.u64 	%rd481, [%r5];
	ld.volatile.shared.u64 	%rd482, [%r5+128];
	add.s64 	%rd483, %rd482, %rd481;
	st.volatile.shared.u64 	[%r5], %rd483;
	ld.volatile.shared.u64 	%rd484, [%r5];
	ld.volatile.shared.u64 	%rd485, [%r5+64];
	add.s64 	%rd486, %rd485, %rd484;
	st.volatile.shared.u64 	[%r5], %rd486;
	ld.volatile.shared.u64 	%rd487, [%r5];
	ld.volatile.shared.u64 	%rd488, [%r5+32];
	add.s64 	%rd489, %rd488, %rd487;
	st.volatile.shared.u64 	[%r5], %rd489;
	ld.volatile.shared.u64 	%rd490, [%r5];
	ld.volatile.shared.u64 	%rd491, [%r5+16];
	add.s64 	%rd492, %rd491, %rd490;
	st.volatile.shared.u64 	[%r5], %rd492;
	ld.volatile.shared.u64 	%rd493, [%r5];
	ld.volatile.shared.u64 	%rd494, [%r5+8];
	add.s64 	%rd495, %rd494, %rd493;
	st.volatile.shared.u64 	[%r5], %rd495;
	setp.ne.s32 	%p52, %r1, 0;
	@%p52 bra 	$L__BB35_121;
	ld.shared.u64 	%rd496, [sum_squaresdata_i64];
	cvta.to.global.u64 	%rd497, %rd260;
	mul.wide.u32 	%rd498, %r2, 8;
	add.s64 	%rd499, %rd497, %rd498;
	st.global.u64 	[%rd499], %rd496;
$L__BB35_121:
	ret;

}
	// .globl	contiguous_sum_square2_i64
.visible .entry contiguous_sum_square2_i64(
	.param .u64 .ptr .align 1 contiguous_sum_square2_i64_param_0,
	.param .u64 .ptr .align 1 contiguous_sum_square2_i64_param_1,
	.param .u64 .ptr .align 1 contiguous_sum_square2_i64_param_2,
	.param .u64 .ptr .align 1 contiguous_sum_square2_i64_param_3,
	.param .u64 contiguous_sum_square2_i64_param_4,
	.param .u64 contiguous_sum_square2_i64_param_5,
	.param .u64 contiguous_sum_square2_i64_param_6,
	.param .u64 contiguous_sum_square2_i64_param_7,
	.param .u64 contiguous_sum_square2_i64_param_8
)
{
	.reg .pred 	%p<54>;
	.reg .b32 	%r<213>;
	.reg .b64 	%rd<603>;

	ld.param.u64 	%rd267, [contiguous_sum_square2_i64_param_1];
	ld.param.u64 	%rd268, [contiguous_sum_square2_i64_param_2];
	ld.param.u64 	%rd269, [contiguous_sum_square2_i64_param_3];
	ld.param.u64 	%rd264, [contiguous_sum_square2_i64_param_4];
	ld.param.u64 	%rd270, [contiguous_sum_square2_i64_param_5];
	ld.param.u64 	%rd265, [contiguous_sum_square2_i64_param_6];
	ld.param.u64 	%rd271, [contiguous_sum_square2_i64_param_7];
	cvta.to.global.u64 	%rd1, %rd269;
	cvta.to.global.u64 	%rd2, %rd268;
	cvta.to.global.u64 	%rd602, %rd267;
	mov.u32 	%r1, %tid.x;
	mov.u32 	%r2, %ctaid.x;
	mov.u32 	%r212, %ntid.x;
	mul.lo.s32 	%r52, %r2, %r212;
	shl.b32 	%r53, %r52, 1;
	add.s32 	%r4, %r53, %r1;
	shl.b32 	%r54, %r1, 3;
	mov.u32 	%r55, sum_squaresdata_i64;
	add.s32 	%r5, %r55, %r54;
	mov.b64 	%rd272, 0;
	st.shared.u64 	[%r5], %rd272;
	mov.u32 	%r56, %ctaid.y;
	cvt.u64.u32 	%rd273, %r56;
	add.s64 	%rd4, %rd270, %rd273;
	setp.ge.u64 	%p1, %rd4, %rd271;
	@%p1 bra 	$L__BB36_122;
	add.s32 	%r57, %r4, %r212;
	cvt.u64.u32 	%rd5, %r57;
	setp.le.u64 	%p2, %rd265, %rd5;
	@%p2 bra 	$L__BB36_55;
	cvt.u64.u32 	%rd407, %r4;
	mul.lo.s64 	%rd408, %rd4, %rd265;
	add.s64 	%rd556, %rd408, %rd407;
	add.s64 	%rd554, %rd408, %rd5;
	cvt.u32.u64 	%r6, %rd264;
	add.s32 	%r206, %r6, -1;
	setp.lt.s32 	%p28, %r206, 0;
	mov.b64 	%rd560, 0;
	mov.u64 	%rd561, %rd560;
	@%p28 bra 	$L__BB36_54;
	setp.lt.u32 	%p29, %r206, 3;
	mov.b64 	%rd561, 0;
	mov.u64 	%rd560, %rd561;
	@%p29 bra 	$L__BB36_31;
	add.s32 	%r204, %r6, -2;
	and.b32  	%r133, %r6, -4;
	neg.s32 	%r203, %r133;
	mov.b64 	%rd561, 0;
$L__BB36_5:
	.pragma "nounroll";
	add.s32 	%r12, %r204, 1;
	mul.wide.u32 	%rd412, %r12, 8;
	add.s64 	%rd413, %rd2, %rd412;
	ld.global.u64 	%rd12, [%rd413];
	or.b64  	%rd414, %rd556, %rd12;
	and.b64  	%rd415, %rd414, -4294967296;
	setp.ne.s64 	%p30, %rd415, 0;
	@%p30 bra 	$L__BB36_7;
	cvt.u32.u64 	%r134, %rd12;
	cvt.u32.u64 	%r135, %rd556;
	div.u32 	%r136, %r135, %r134;
	mul.lo.s32 	%r137, %r136, %r134;
	sub.s32 	%r138, %r135, %r137;
	cvt.u64.u32 	%rd522, %r136;
	cvt.u64.u32 	%rd523, %r138;
	bra.uni 	$L__BB36_8;
$L__BB36_7:
	div.s64 	%rd522, %rd556, %rd12;
	mul.lo.s64 	%rd416, %rd522, %rd12;
	sub.s64 	%rd523, %rd556, %rd416;
$L__BB36_8:
	mul.wide.u32 	%rd417, %r12, 8;
	add.s64 	%rd418, %rd1, %rd417;
	ld.global.u64 	%rd19, [%rd418];
	mad.lo.s64 	%rd20, %rd19, %rd523, %rd560;
	or.b64  	%rd419, %rd554, %rd12;
	and.b64  	%rd420, %rd419, -4294967296;
	setp.ne.s64 	%p31, %rd420, 0;
	@%p31 bra 	$L__BB36_10;
	cvt.u32.u64 	%r139, %rd12;
	cvt.u32.u64 	%r140, %rd554;
	div.u32 	%r141, %r140, %r139;
	mul.lo.s32 	%r142, %r141, %r139;
	sub.s32 	%r143, %r140, %r142;
	cvt.u64.u32 	%rd524, %r141;
	cvt.u64.u32 	%rd525, %r143;
	bra.uni 	$L__BB36_11;
$L__BB36_10:
	div.s64 	%rd524, %rd554, %rd12;
	mul.lo.s64 	%rd421, %rd524, %rd12;
	sub.s64 	%rd525, %rd554, %rd421;
$L__BB36_11:
	mad.lo.s64 	%rd27, %rd525, %rd19, %rd561;
	add.s32 	%r13, %r204, -2;
	mul.wide.u32 	%rd422, %r204, 8;
	add.s64 	%rd423, %rd2, %rd422;
	ld.global.u64 	%rd28, [%rd423];
	or.b64  	%rd424, %rd522, %rd28;
	and.b64  	%rd425, %rd424, -4294967296;
	setp.ne.s64 	%p32, %rd425, 0;
	@%p32 bra 	$L__BB36_13;
	cvt.u32.u64 	%r144, %rd28;
	cvt.u32.u64 	%r145, %rd522;
	div.u32 	%r146, %r145, %r144;
	mul.lo.s32 	%r147, %r146, %r144;
	sub.s32 	%r148, %r145, %r147;
	cvt.u64.u32 	%rd526, %r146;
	cvt.u64.u32 	%rd527, %r148;
	bra.uni 	$L__BB36_14;
$L__BB36_13:
	div.s64 	%rd526, %rd522, %rd28;
	mul.lo.s64 	%rd426, %rd526, %rd28;
	sub.s64 	%rd527, %rd522, %rd426;
$L__BB36_14:
	mul.wide.u32 	%rd427, %r204, 8;
	add.s64 	%rd428, %rd1, %rd427;
	ld.global.u64 	%rd35, [%rd428];
	mad.lo.s64 	%rd36, %rd35, %rd527, %rd20;
	or.b64  	%rd429, %rd524, %rd28;
	and.b64  	%rd430, %rd429, -4294967296;
	setp.ne.s64 	%p33, %rd430, 0;
	@%p33 bra 	$L__BB36_16;
	cvt.u32.u64 	%r149, %rd28;
	cvt.u32.u64 	%r150, %rd524;
	div.u32 	%r151, %r150, %r149;
	mul.lo.s32 	%r152, %r151, %r149;
	sub.s32 	%r153, %r150, %r152;
	cvt.u64.u32 	%rd528, %r151;
	cvt.u64.u32 	%rd529, %r153;
	bra.uni 	$L__BB36_17;
$L__BB36_16:
	div.s64 	%rd528, %rd524, %rd28;
	mul.lo.s64 	%rd431, %rd528, %rd28;
	sub.s64 	%rd529, %rd524, %rd431;
$L__BB36_17:
	mad.lo.s64 	%rd43, %rd529, %rd35, %rd27;
	add.s32 	%r14, %r204, -1;
	mul.wide.u32 	%rd432, %r14, 8;
	add.s64 	%rd433, %rd2, %rd432;
	ld.global.u64 	%rd44, [%rd433];
	or.b64  	%rd434, %rd526, %rd44;
	and.b64  	%rd435, %rd434, -4294967296;
	setp.ne.s64 	%p34, %rd435, 0;
	@%p34 bra 	$L__BB36_19;
	cvt.u32.u64 	%r154, %rd44;
	cvt.u32.u64 	%r155, %rd526;
	div.u32 	%r156, %r155, %r154;
	mul.lo.s32 	%r157, %r156, %r154;
	sub.s32 	%r158, %r155, %r157;
	cvt.u64.u32 	%rd530, %r156;
	cvt.u64.u32 	%rd531, %r158;
	bra.uni 	$L__BB36_20;
$L__BB36_19:
	div.s64 	%rd530, %rd526, %rd44;
	mul.lo.s64 	%rd436, %rd530, %rd44;
	sub.s64 	%rd531, %rd526, %rd436;
$L__BB36_20:
	mul.wide.u32 	%rd437, %r14, 8;
	add.s64 	%rd438, %rd1, %rd437;
	ld.global.u64 	%rd51, [%rd438];
	mad.lo.s64 	%rd52, %rd51, %rd531, %rd36;
	or.b64  	%rd439, %rd528, %rd44;
	and.b64  	%rd440, %rd439, -4294967296;
	setp.ne.s64 	%p35, %rd440, 0;
	@%p35 bra 	$L__BB36_22;
	cvt.u32.u64 	%r159, %rd44;
	cvt.u32.u64 	%r160, %rd528;
	div.u32 	%r161, %r160, %r159;
	mul.lo.s32 	%r162, %r161, %r159;
	sub.s32 	%r163, %r160, %r162;
	cvt.u64.u32 	%rd532, %r161;
	cvt.u64.u32 	%rd533, %r163;
	bra.uni 	$L__BB36_23;
$L__BB36_22:
	div.s64 	%rd532, %rd528, %rd44;
	mul.lo.s64 	%rd441, %rd532, %rd44;
	sub.s64 	%rd533, %rd528, %rd441;
$L__BB36_23:
	mad.lo.s64 	%rd59, %rd533, %rd51, %rd43;
	mul.wide.u32 	%rd442, %r13, 8;
	add.s64 	%rd443, %rd2, %rd442;
	ld.global.u64 	%rd60, [%rd443];
	or.b64  	%rd444, %rd530, %rd60;
	and.b64  	%rd445, %rd444, -4294967296;
	setp.ne.s64 	%p36, %rd445, 0;
	@%p36 bra 	$L__BB36_25;
	cvt.u32.u64 	%r164, %rd60;
	cvt.u32.u64 	%r165, %rd530;
	div.u32 	%r166, %r165, %r164;
	mul.lo.s32 	%r167, %r166, %r164;
	sub.s32 	%r168, %r165, %r167;
	cvt.u64.u32 	%rd556, %r166;
	cvt.u64.u32 	%rd535, %r168;
	bra.uni 	$L__BB36_26;
$L__BB36_25:
	div.s64 	%rd556, %rd530, %rd60;
	mul.lo.s64 	%rd446, %rd556, %rd60;
	sub.s64 	%rd535, %rd530, %rd446;
$L__BB36_26:
	mul.wide.u32 	%rd447, %r13, 8;
	add.s64 	%rd448, %rd1, %rd447;
	ld.global.u64 	%rd67, [%rd448];
	mad.lo.s64 	%rd560, %rd67, %rd535, %rd52;
	or.b64  	%rd449, %rd532, %rd60;
	and.b64  	%rd450, %rd449, -4294967296;
	setp.ne.s64 	%p37, %rd450, 0;
	@%p37 bra 	$L__BB36_28;
	cvt.u32.u64 	%r169, %rd60;
	cvt.u32.u64 	%r170, %rd532;
	div.u32 	%r171, %r170, %r169;
	mul.lo.s32 	%r172, %r171, %r169;
	sub.s32 	%r173, %r170, %r172;
	cvt.u64.u32 	%rd554, %r171;
	cvt.u64.u32 	%rd537, %r173;
	bra.uni 	$L__BB36_29;
$L__BB36_28:
	div.s64 	%rd554, %rd532, %rd60;
	mul.lo.s64 	%rd451, %rd554, %rd60;
	sub.s64 	%rd537, %rd532, %rd451;
$L__BB36_29:
	mad.lo.s64 	%rd561, %rd537, %rd67, %rd59;
	add.s32 	%r204, %r204, -4;
	add.s32 	%r203, %r203, 4;
	setp.ne.s32 	%p38, %r203, 0;
	@%p38 bra 	$L__BB36_5;
	add.s32 	%r206, %r204, 1;
$L__BB36_31:
	and.b32  	%r19, %r6, 3;
	setp.eq.s32 	%p39, %r19, 0;
	@%p39 bra 	$L__BB36_54;
	setp.eq.s32 	%p40, %r19, 1;
	@%p40 bra 	$L__BB36_46;
	mul.wide.u32 	%rd453, %r206, 8;
	add.s64 	%rd454, %rd2, %rd453;
	ld.global.u64 	%rd82, [%rd454];
	or.b64  	%rd455, %rd556, %rd82;
	and.b64  	%rd456, %rd455, -4294967296;
	setp.ne.s64 	%p41, %rd456, 0;
	@%p41 bra 	$L__BB36_35;
	cvt.u32.u64 	%r174, %rd82;
	cvt.u32.u64 	%r175, %rd556;
	div.u32 	%r176, %r175, %r174;
	mul.lo.s32 	%r177, %r176, %r174;
	sub.s32 	%r178, %r175, %r177;
	cvt.u64.u32 	%rd544, %r176;
	cvt.u64.u32 	%rd545, %r178;
	bra.uni 	$L__BB36_36;
$L__BB36_35:
	div.s64 	%rd544, %rd556, %rd82;
	mul.lo.s64 	%rd457, %rd544, %rd82;
	sub.s64 	%rd545, %rd556, %rd457;
$L__BB36_36:
	add.s64 	%rd459, %rd1, %rd453;
	ld.global.u64 	%rd89, [%rd459];
	mad.lo.s64 	%rd90, %rd89, %rd545, %rd560;
	or.b64  	%rd460, %rd554, %rd82;
	and.b64  	%rd461, %rd460, -4294967296;
	setp.ne.s64 	%p42, %rd461, 0;
	@%p42 bra 	$L__BB36_38;
	cvt.u32.u64 	%r179, %rd82;
	cvt.u32.u64 	%r180, %rd554;
	div.u32 	%r181, %r180, %r179;
	mul.lo.s32 	%r182, %r181, %r179;
	sub.s32 	%r183, %r180, %r182;
	cvt.u64.u32 	%rd546, %r181;
	cvt.u64.u32 	%rd547, %r183;
	bra.uni 	$L__BB36_39;
$L__BB36_38:
	div.s64 	%rd546, %rd554, %rd82;
	mul.lo.s64 	%rd462, %rd546, %rd82;
	sub.s64 	%rd547, %rd554, %rd462;
$L__BB36_39:
	mad.lo.s64 	%rd97, %rd547, %rd89, %rd561;
	add.s32 	%r20, %r206, -1;
	mul.wide.u32 	%rd463, %r20, 8;
	add.s64 	%rd464, %rd2, %rd463;
	ld.global.u64 	%rd98, [%rd464];
	or.b64  	%rd465, %rd544, %rd98;
	and.b64  	%rd466, %rd465, -4294967296;
	setp.ne.s64 	%p43, %rd466, 0;
	@%p43 bra 	$L__BB36_41;
	cvt.u32.u64 	%r184, %rd98;
	cvt.u32.u64 	%r185, %rd544;
	div.u32 	%r186, %r185, %r184;
	mul.lo.s32 	%r187, %r186, %r184;
	sub.s32 	%r188, %r185, %r187;
	cvt.u64.u32 	%rd556, %r186;
	cvt.u64.u32 	%rd549, %r188;
	bra.uni 	$L__BB36_42;
$L__BB36_41:
	div.s64 	%rd556, %rd544, %rd98;
	mul.lo.s64 	%rd467, %rd556, %rd98;
	sub.s64 	%rd549, %rd544, %rd467;
$L__BB36_42:
	add.s64 	%rd469, %rd1, %rd463;
	ld.global.u64 	%rd105, [%rd469];
	mad.lo.s64 	%rd560, %rd105, %rd549, %rd90;
	or.b64  	%rd470, %rd546, %rd98;
	and.b64  	%rd471, %rd470, -4294967296;
	setp.ne.s64 	%p44, %rd471, 0;
	@%p44 bra 	$L__BB36_44;
	cvt.u32.u64 	%r189, %rd98;
	cvt.u32.u64 	%r190, %rd546;
	div.u32 	%r191, %r190, %r189;
	mul.lo.s32 	%r192, %r191, %r189;
	sub.s32 	%r193, %r190, %r192;
	cvt.u64.u32 	%rd554, %r191;
	cvt.u64.u32 	%rd551, %r193;
	bra.uni 	$L__BB36_45;
$L__BB36_44:
	div.s64 	%rd554, %rd546, %rd98;
	mul.lo.s64 	%rd472, %rd554, %rd98;
	sub.s64 	%rd551, %rd546, %rd472;
$L__BB36_45:
	mad.lo.s64 	%rd561, %rd551, %rd105, %rd97;
	add.s32 	%r206, %r206, -2;
$L__BB36_46:
	and.b32  	%r194, %r6, 1;
	setp.eq.b32 	%p45, %r194, 1;
	not.pred 	%p46, %p45;
	@%p46 bra 	$L__BB36_54;
	mul.wide.u32 	%rd473, %r206, 8;
	add.s64 	%rd474, %rd2, %rd473;
	ld.global.u64 	%rd120, [%rd474];
	or.b64  	%rd475, %rd556, %rd120;
	and.b64  	%rd476, %rd475, -4294967296;
	setp.ne.s64 	%p47, %rd476, 0;
	@%p47 bra 	$L__BB36_49;
	cvt.u32.u64 	%r195, %rd120;
	cvt.u32.u64 	%r196, %rd556;
	rem.u32 	%r197, %r196, %r195;
	cvt.u64.u32 	%rd558, %r197;
	bra.uni 	$L__BB36_50;
$L__BB36_49:
	rem.s64 	%rd558, %rd556, %rd120;
$L__BB36_50:
	add.s64 	%rd478, %rd1, %rd473;
	ld.global.u64 	%rd124, [%rd478];
	mad.lo.s64 	%rd560, %rd124, %rd558, %rd560;
	or.b64  	%rd479, %rd554, %rd120;
	and.b64  	%rd480, %rd479, -4294967296;
	setp.ne.s64 	%p48, %rd480, 0;
	@%p48 bra 	$L__BB36_52;
	cvt.u32.u64 	%r198, %rd120;
	cvt.u32.u64 	%r199, %rd554;
	rem.u32 	%r200, %r199, %r198;
	cvt.u64.u32 	%rd559, %r200;
	bra.uni 	$L__BB36_53;
$L__BB36_52:
	rem.s64 	%rd559, %rd554, %rd120;
$L__BB36_53:
	mad.lo.s64 	%rd561, %rd559, %rd124, %rd561;
$L__BB36_54:
	shl.b64 	%rd481, %rd560, 3;
	add.s64 	%rd482, %rd602, %rd481;
	ld.global.u64 	%rd483, [%rd482];
	mul.lo.s64 	%rd484, %rd483, %rd483;
	shl.b64 	%rd485, %rd561, 3;
	add.s64 	%rd486, %rd602, %rd485;
	ld.global.u64 	%rd487, [%rd486];
	mad.lo.s64 	%rd488, %rd487, %rd487, %rd484;
	st.shared.u64 	[%r5], %rd488;
	bra.uni 	$L__BB36_115;
$L__BB36_55:
	cvt.u64.u32 	%rd132, %r4;
	setp.le.u64 	%p3, %rd265, %rd132;
	@%p3 bra 	$L__BB36_115;
	mad.lo.s64 	%rd593, %rd4, %rd265, %rd132;
	cvt.u32.u64 	%r23, %rd264;
	add.s32 	%r210, %r23, -1;
	setp.lt.s32 	%p4, %r210, 0;
	@%p4 bra 	$L__BB36_114;
	and.b32  	%r25, %r23, 7;
	setp.lt.u32 	%p5, %r210, 7;
	@%p5 bra 	$L__BB36_85;
	add.s32 	%r208, %r23, -4;
	and.b32  	%r58, %r23, -8;
	neg.s32 	%r207, %r58;
$L__BB36_59:
	.pragma "nounroll";
	add.s32 	%r30, %r208, 3;
	mul.wide.u32 	%rd275, %r30, 8;
	add.s64 	%rd276, %rd2, %rd275;
	ld.global.u64 	%rd136, [%rd276];
	or.b64  	%rd277, %rd593, %rd136;
	and.b64  	%rd278, %rd277, -4294967296;
	setp.ne.s64 	%p6, %rd278, 0;
	@%p6 bra 	$L__BB36_61;
	cvt.u32.u64 	%r59, %rd136;
	cvt.u32.u64 	%r60, %rd593;
	div.u32 	%r61, %r60, %r59;
	mul.lo.s32 	%r62, %r61, %r59;
	sub.s32 	%r63, %r60, %r62;
	cvt.u64.u32 	%rd564, %r61;
	cvt.u64.u32 	%rd565, %r63;
	bra.uni 	$L__BB36_62;
$L__BB36_61:
	div.s64 	%rd564, %rd593, %rd136;
	mul.lo.s64 	%rd279, %rd564, %rd136;
	sub.s64 	%rd565, %rd593, %rd279;
$L__BB36_62:
	add.s64 	%rd281, %rd1, %rd275;
	ld.global.u64 	%rd282, [%rd281];
	mul.lo.s64 	%rd143, %rd282, %rd565;
	add.s32 	%r31, %r208, 2;
	mul.wide.u32 	%rd283, %r31, 8;
	add.s64 	%rd284, %rd2, %rd283;
	ld.global.u64 	%rd144, [%rd284];
	or.b64  	%rd285, %rd564, %rd144;
	and.b64  	%rd286, %rd285, -4294967296;
	setp.ne.s64 	%p7, %rd286, 0;
	@%p7 bra 	$L__BB36_64;
	cvt.u32.u64 	%r64, %rd144;
	cvt.u32.u64 	%r65, %rd564;
	div.u32 	%r66, %r65, %r64;
	mul.lo.s32 	%r67, %r66, %r64;
	sub.s32 	%r68, %r65, %r67;
	cvt.u64.u32 	%rd566, %r66;
	cvt.u64.u32 	%rd567, %r68;
	bra.uni 	$L__BB36_65;
$L__BB36_64:
	div.s64 	%rd566, %rd564, %rd144;
	mul.lo.s64 	%rd287, %rd566, %rd144;
	sub.s64 	%rd567, %rd564, %rd287;
$L__BB36_65:
	add.s64 	%rd289, %rd1, %rd283;
	ld.global.u64 	%rd290, [%rd289];
	mad.lo.s64 	%rd151, %rd290, %rd567, %rd143;
	add.s32 	%r32, %r208, 1;
	mul.wide.u32 	%rd291, %r32, 8;
	add.s64 	%rd292, %rd2, %rd291;
	ld.global.u64 	%rd152, [%rd292];
	or.b64  	%rd293, %rd566, %rd152;
	and.b64  	%rd294, %rd293, -4294967296;
	setp.ne.s64 	%p8, %rd294, 0;
	@%p8 bra 	$L__BB36_67;
	cvt.u32.u64 	%r69, %rd152;
	cvt.u32.u64 	%r70, %rd566;
	div.u32 	%r71, %r70, %r69;
	mul.lo.s32 	%r72, %r71, %r69;
	sub.s32 	%r73, %r70, %r72;
	cvt.u64.u32 	%rd568, %r71;
	cvt.u64.u32 	%rd569, %r73;
	bra.uni 	$L__BB36_68;
$L__BB36_67:
	div.s64 	%rd568, %rd566, %rd152;
	mul.lo.s64 	%rd295, %rd568, %rd152;
	sub.s64 	%rd569, %rd566, %rd295;
$L__BB36_68:
	add.s64 	%rd297, %rd1, %rd291;
	ld.global.u64 	%rd298, [%rd297];
	mad.lo.s64 	%rd159, %rd298, %rd569, %rd151;
	add.s32 	%r33, %r208, -4;
	mul.wide.u32 	%rd299, %r208, 8;
	add.s64 	%rd300, %rd2, %rd299;
	ld.global.u64 	%rd160, [%rd300];
	or.b64  	%rd301, %rd568, %rd160;
	and.b64  	%rd302, %rd301, -4294967296;
	setp.ne.s64 	%p9, %rd302, 0;
	@%p9 bra 	$L__BB36_70;
	cvt.u32.u64 	%r74, %rd160;
	cvt.u32.u64 	%r75, %rd568;
	div.u32 	%r76, %r75, %r74;
	mul.lo.s32 	%r77, %r76, %r74;
	sub.s32 	%r78, %r75, %r77;
	cvt.u64.u32 	%rd570, %r76;
	cvt.u64.u32 	%rd571, %r78;
	bra.uni 	$L__BB36_71;
$L__BB36_70:
	div.s64 	%rd570, %rd568, %rd160;
	mul.lo.s64 	%rd303, %rd570, %rd160;
	sub.s64 	%rd571, %rd568, %rd303;
$L__BB36_71:
	add.s64 	%rd305, %rd1, %rd299;
	ld.global.u64 	%rd306, [%rd305];
	mad.lo.s64 	%rd167, %rd306, %rd571, %rd159;
	add.s32 	%r34, %r208, -1;
	mul.wide.u32 	%rd307, %r34, 8;
	add.s64 	%rd308, %rd2, %rd307;
	ld.global.u64 	%rd168, [%rd308];
	or.b64  	%rd309, %rd570, %rd168;
	and.b64  	%rd310, %rd309, -4294967296;
	setp.ne.s64 	%p10, %rd310, 0;
	@%p10 bra 	$L__BB36_73;
	cvt.u32.u64 	%r79, %rd168;
	cvt.u32.u64 	%r80, %rd570;
	div.u32 	%r81, %r80, %r79;
	mul.lo.s32 	%r82, %r81, %r79;
	sub.s32 	%r83, %r80, %r82;
	cvt.u64.u32 	%rd572, %r81;
	cvt.u64.u32 	%rd573, %r83;
	bra.uni 	$L__BB36_74;
$L__BB36_73:
	div.s64 	%rd572, %rd570, %rd168;
	mul.lo.s64 	%rd311, %rd572, %rd168;
	sub.s64 	%rd573, %rd570, %rd311;
$L__BB36_74:
	add.s64 	%rd313, %rd1, %rd307;
	ld.global.u64 	%rd314, [%rd313];
	mad.lo.s64 	%rd175, %rd314, %rd573, %rd167;
	add.s32 	%r35, %r208, -2;
	mul.wide.u32 	%rd315, %r35, 8;
	add.s64 	%rd316, %rd2, %rd315;
	ld.global.u64 	%rd176, [%rd316];
	or.b64  	%rd317, %rd572, %rd176;
	and.b64  	%rd318, %rd317, -4294967296;
	setp.ne.s64 	%p11, %rd318, 0;
	@%p11 bra 	$L__BB36_76;
	cvt.u32.u64 	%r84, %rd176;
	cvt.u32.u64 	%r85, %rd572;
	div.u32 	%r86, %r85, %r84;
	mul.lo.s32 	%r87, %r86, %r84;
	sub.s32 	%r88, %r85, %r87;
	cvt.u64.u32 	%rd574, %r86;
	cvt.u64.u32 	%rd575, %r88;
	bra.uni 	$L__BB36_77;
$L__BB36_76:
	div.s64 	%rd574, %rd572, %rd176;
	mul.lo.s64 	%rd319, %rd574, %rd176;
	sub.s64 	%rd575, %rd572, %rd319;
$L__BB36_77:
	add.s64 	%rd321, %rd1, %rd315;
	ld.global.u64 	%rd322, [%rd321];
	mad.lo.s64 	%rd183, %rd322, %rd575, %rd175;
	add.s32 	%r36, %r208, -3;
	mul.wide.u32 	%rd323, %r36, 8;
	add.s64 	%rd324, %rd2, %rd323;
	ld.global.u64 	%rd184, [%rd324];
	or.b64  	%rd325, %rd574, %rd184;
	and.b64  	%rd326, %rd325, -4294967296;
	setp.ne.s64 	%p12, %rd326, 0;
	@%p12 bra 	$L__BB36_79;
	cvt.u32.u64 	%r89, %rd184;
	cvt.u32.u64 	%r90, %rd574;
	div.u32 	%r91, %r90, %r89;
	mul.lo.s32 	%r92, %r91, %r89;
	sub.s32 	%r93, %r90, %r92;
	cvt.u64.u32 	%rd576, %r91;
	cvt.u64.u32 	%rd577, %r93;
	bra.uni 	$L__BB36_80;
$L__BB36_79:
	div.s64 	%rd576, %rd574, %rd184;
	mul.lo.s64 	%rd327, %rd576, %rd184;
	sub.s64 	%rd577, %rd574, %rd327;
$L__BB36_80:
	add.s64 	%rd329, %rd1, %rd323;
	ld.global.u64 	%rd330, [%rd329];
	mad.lo.s64 	%rd191, %rd330, %rd577, %rd183;
	mul.wide.u32 	%rd331, %r33, 8;
	add.s64 	%rd332, %rd2, %rd331;
	ld.global.u64 	%rd192, [%rd332];
	or.b64  	%rd333, %rd576, %rd192;
	and.b64  	%rd334, %rd333, -4294967296;
	setp.ne.s64 	%p13, %rd334, 0;
	@%p13 bra 	$L__BB36_82;
	cvt.u32.u64 	%r94, %rd192;
	cvt.u32.u64 	%r95, %rd576;
	div.u32 	%r96, %r95, %r94;
	mul.lo.s32 	%r97, %r96, %r94;
	sub.s32 	%r98, %r95, %r97;
	cvt.u64.u32 	%rd593, %r96;
	cvt.u64.u32 	%rd579, %r98;
	bra.uni 	$L__BB36_83;
$L__BB36_82:
	div.s64 	%rd593, %rd576, %rd192;
	mul.lo.s64 	%rd335, %rd593, %rd192;
	sub.s64 	%rd579, %rd576, %rd335;
$L__BB36_83:
	add.s64 	%rd337, %rd1, %rd331;
	ld.global.u64 	%rd338, [%rd337];
	mad.lo.s64 	%rd339, %rd338, %rd579, %rd191;
	shl.b64 	%rd340, %rd339, 3;
	add.s64 	%rd602, %rd602, %rd340;
	add.s32 	%r208, %r208, -8;
	add.s32 	%r207, %r207, 8;
	setp.ne.s32 	%p14, %r207, 0;
	@%p14 bra 	$L__BB36_59;
	add.s32 	%r210, %r208, 3;
$L__BB36_85:
	setp.eq.s32 	%p15, %r25, 0;
	@%p15 bra 	$L__BB36_114;
	and.b32  	%r41, %r23, 3;
	setp.lt.u32 	%p16, %r25, 4;
	@%p16 bra 	$L__BB36_100;
	mul.wide.u32 	%rd342, %r210, 8;
	add.s64 	%rd343, %rd2, %rd342;
	ld.global.u64 	%rd203, [%rd343];
	or.b64  	%rd344, %rd593, %rd203;
	and.b64  	%rd345, %rd344, -4294967296;
	setp.ne.s64 	%p17, %rd345, 0;
	@%p17 bra 	$L__BB36_89;
	cvt.u32.u64 	%r99, %rd203;
	cvt.u32.u64 	%r100, %rd593;
	div.u32 	%r101, %r100, %r99;
	mul.lo.s32 	%r102, %r101, %r99;
	sub.s32 	%r103, %r100, %r102;
	cvt.u64.u32 	%rd583, %r101;
	cvt.u64.u32 	%rd584, %r103;
	bra.uni 	$L__BB36_90;
$L__BB36_89:
	div.s64 	%rd583, %rd593, %rd203;
	mul.lo.s64 	%rd346, %rd583, %rd203;
	sub.s64 	%rd584, %rd593, %rd346;
$L__BB36_90:
	add.s64 	%rd348, %rd1, %rd342;
	ld.global.u64 	%rd349, [%rd348];
	mul.lo.s64 	%rd210, %rd349, %rd584;
	add.s32 	%r42, %r210, -1;
	mul.wide.u32 	%rd350, %r42, 8;
	add.s64 	%rd351, %rd2, %rd350;
	ld.global.u64 	%rd211, [%rd351];
	or.b64  	%rd352, %rd583, %rd211;
	and.b64  	%rd353, %rd352, -4294967296;
	setp.ne.s64 	%p18, %rd353, 0;
	@%p18 bra 	$L__BB36_92;
	cvt.u32.u64 	%r104, %rd211;
	cvt.u32.u64 	%r105, %rd583;
	div.u32 	%r106, %r105, %r104;
	mul.lo.s32 	%r107, %r106, %r104;
	sub.s32 	%r108, %r105, %r107;
	cvt.u64.u32 	%rd585, %r106;
	cvt.u64.u32 	%rd586, %r108;
	bra.uni 	$L__BB36_93;
$L__BB36_92:
	div.s64 	%rd585, %rd583, %rd211;
	mul.lo.s64 	%rd354, %rd585, %rd211;
	sub.s64 	%rd586, %rd583, %rd354;
$L__BB36_93:
	add.s64 	%rd356, %rd1, %rd350;
	ld.global.u64 	%rd357, [%rd356];
	mad.lo.s64 	%rd218, %rd357, %rd586, %rd210;
	add.s32 	%r43, %r210, -2;
	mul.wide.u32 	%rd358, %r43, 8;
	add.s64 	%rd359, %rd2, %rd358;
	ld.global.u64 	%rd219, [%rd359];
	or.b64  	%rd360, %rd585, %rd219;
	and.b64  	%rd361, %rd360, -4294967296;
	setp.ne.s64 	%p19, %rd361, 0;
	@%p19 bra 	$L__BB36_95;
	cvt.u32.u64 	%r109, %rd219;
	cvt.u32.u64 	%r110, %rd585;
	div.u32 	%r111, %r110, %r109;
	mul.lo.s32 	%r112, %r111, %r109;
	sub.s32 	%r113, %r110, %r112;
	cvt.u64.u32 	%rd587, %r111;
	cvt.u64.u32 	%rd588, %r113;
	bra.uni 	$L__BB36_96;
$L__BB36_95:
	div.s64 	%rd587, %rd585, %rd219;
	mul.lo.s64 	%rd362, %rd587, %rd219;
	sub.s64 	%rd588, %rd585, %rd362;
$L__BB36_96:
	add.s64 	%rd364, %rd1, %rd358;
	ld.global.u64 	%rd365, [%rd364];
	mad.lo.s64 	%rd226, %rd365, %rd588, %rd218;
	add.s32 	%r44, %r210, -3;
	mul.wide.u32 	%rd366, %r44, 8;
	add.s64 	%rd367, %rd2, %rd366;
	ld.global.u64 	%rd227, [%rd367];
	or.b64  	%rd368, %rd587, %rd227;
	and.b64  	%rd369, %rd368, -4294967296;
	setp.ne.s64 	%p20, %rd369, 0;
	@%p20 bra 	$L__BB36_98;
	cvt.u32.u64 	%r114, %rd227;
	cvt.u32.u64 	%r115, %rd587;
	div.u32 	%r116, %r115, %r114;
	mul.lo.s32 	%r117, %r116, %r114;
	sub.s32 	%r118, %r115, %r117;
	cvt.u64.u32 	%rd593, %r116;
	cvt.u64.u32 	%rd590, %r118;
	bra.uni 	$L__BB36_99;
$L__BB36_98:
	div.s64 	%rd593, %rd587, %rd227;
	mul.lo.s64 	%rd370, %rd593, %rd227;
	sub.s64 	%rd590, %rd587, %rd370;
$L__BB36_99:
	add.s64 	%rd372, %rd1, %rd366;
	ld.global.u64 	%rd373, [%rd372];
	mad.lo.s64 	%rd374, %rd373, %rd590, %rd226;
	shl.b64 	%rd375, %rd374, 3;
	add.s64 	%rd602, %rd602, %rd375;
	add.s32 	%r210, %r210, -4;
$L__BB36_100:
	setp.eq.s32 	%p21, %r41, 0;
	@%p21 bra 	$L__BB36_114;
	setp.eq.s32 	%p22, %r41, 1;
	@%p22 bra 	$L__BB36_109;
	mul.wide.u32 	%rd377, %r210, 8;
	add.s64 	%rd378, %rd2, %rd377;
	ld.global.u64 	%rd238, [%rd378];
	or.b64  	%rd379, %rd593, %rd238;
	and.b64  	%rd380, %rd379, -4294967296;
	setp.ne.s64 	%p23, %rd380, 0;
	@%p23 bra 	$L__BB36_104;
	cvt.u32.u64 	%r119, %rd238;
	cvt.u32.u64 	%r120, %rd593;
	div.u32 	%r121, %r120, %r119;
	mul.lo.s32 	%r122, %r121, %r119;
	sub.s32 	%r123, %r120, %r122;
	cvt.u64.u32 	%rd594, %r121;
	cvt.u64.u32 	%rd595, %r123;
	bra.uni 	$L__BB36_105;
$L__BB36_104:
	div.s64 	%rd594, %rd593, %rd238;
	mul.lo.s64 	%rd381, %rd594, %rd238;
	sub.s64 	%rd595, %rd593, %rd381;
$L__BB36_105:
	add.s64 	%rd383, %rd1, %rd377;
	ld.global.u64 	%rd384, [%rd383];
	mul.lo.s64 	%rd245, %rd384, %rd595;
	add.s32 	%r47, %r210, -1;
	mul.wide.u32 	%rd385, %r47, 8;
	add.s64 	%rd386, %rd2, %rd385;
	ld.global.u64 	%rd246, [%rd386];
	or.b64  	%rd387, %rd594, %rd246;
	and.b64  	%rd388, %rd387, -4294967296;
	setp.ne.s64 	%p24, %rd388, 0;
	@%p24 bra 	$L__BB36_107;
	cvt.u32.u64 	%r124, %rd246;
	cvt.u32.u64 	%r125, %rd594;
	div.u32 	%r126, %r125, %r124;
	mul.lo.s32 	%r127, %r126, %r124;
	sub.s32 	%r128, %r125, %r127;
	cvt.u64.u32 	%rd593, %r126;
	cvt.u64.u32 	%rd597, %r128;
	bra.uni 	$L__BB36_108;
$L__BB36_107:
	div.s64 	%rd593, %rd594, %rd246;
	mul.lo.s64 	%rd389, %rd593, %rd246;
	sub.s64 	%rd597, %rd594, %rd389;
$L__BB36_108:
	add.s64 	%rd391, %rd1, %rd385;
	ld.global.u64 	%rd392, [%rd391];
	mad.lo.s64 	%rd393, %rd392, %rd597, %rd245;
	shl.b64 	%rd394, %rd393, 3;
	add.s64 	%rd602, %rd602, %rd394;
	add.s32 	%r210, %r210, -2;
$L__BB36_109:
	and.b32  	%r129, %r23, 1;
	setp.eq.b32 	%p25, %r129, 1;
	not.pred 	%p26, %p25;
	@%p26 bra 	$L__BB36_114;
	mul.wide.u32 	%rd395, %r210, 8;
	add.s64 	%rd396, %rd2, %rd395;
	ld.global.u64 	%rd257, [%rd396];
	or.b64  	%rd397, %rd593, %rd257;
	and.b64  	%rd398, %rd397, -4294967296;
	setp.ne.s64 	%p27, %rd398, 0;
	@%p27 bra 	$L__BB36_112;
	cvt.u32.u64 	%r130, %rd257;
	cvt.u32.u64 	%r131, %rd593;
	rem.u32 	%r132, %r131, %r130;
	cvt.u64.u32 	%rd601, %r132;
	bra.uni 	$L__BB36_113;
$L__BB36_112:
	rem.s64 	%rd601, %rd593, %rd257;
$L__BB36_113:
	add.s64 	%rd400, %rd1, %rd395;
	ld.global.u64 	%rd401, [%rd400];
	mul.lo.s64 	%rd402, %rd401, %rd601;
	shl.b64 	%rd403, %rd402, 3;
	add.s64 	%rd602, %rd602, %rd403;
$L__BB36_114:
	ld.global.u64 	%rd404, [%rd602];
	mul.lo.s64 	%rd405, %rd404, %rd404;
	st.shared.u64 	[%r5], %rd405;
$L__BB36_115:
	bar.sync 	0;
	setp.lt.u32 	%p49, %r212, 66;
	@%p49 bra 	$L__BB36_119;
$L__BB36_116:
	shr.u32 	%r51, %r212, 1;
	setp.ge.u32 	%p50, %r1, %r51;
	@%p50 bra 	$L__BB36_118;
	ld.shared.u64 	%rd489, [%r5];
	shl.b32 	%r201, %r51, 3;
	add.s32 	%r202, %r5, %r201;
	ld.shared.u64 	%rd490, [%r202];
	add.s64 	%rd491, %rd490, %rd489;
	st.shared.u64 	[%r5], %rd491;
$L__BB36_118:
	bar.sync 	0;
	setp.gt.u32 	%p51, %r212, 131;
	mov.u32 	%r212, %r51;
	@%p51 bra 	$L__BB36_116;
$L__BB36_119:
	setp.gt.u32 	%p52, %r1, 31;
	@%p52 bra 	$L__BB36_122;
	ld.volatile.shared.u64 	%rd492, [%r5];
	ld.volatile.shared.u64 	%rd493, [%r5+256];
	add.s64 	%rd494, %rd493, %rd492;
	st.volatile.shared.u64 	[%r5], %rd494;
	ld.volatile.shared.u64 	%rd495, [%r5];
	ld.volatile.shared.u64 	%rd496, [%r5+128];
	add.s64 	%rd497, %rd496, %rd495;
	st.volatile.shared.u64 	[%r5], %rd497;
	ld.volatile.shared.u64 	%rd498, [%r5];
	ld.volatile.shared.u64 	%rd499, [%r5+64];
	add.s64 	%rd500, %rd499, %rd498;
	st.volatile.shared.u64 	[%r5], %rd500;
	ld.volatile.shared.u64 	%rd501, [%r5];
	ld.volatile.shared.u64 	%rd502, [%r5+32];
	add.s64 	%rd503, %rd502, %rd501;
	st.volatile.shared.u64 	[%r5], %rd503;
	ld.volatile.shared.u64 	%rd504, [%r5];
	ld.volatile.shared.u64 	%rd505, [%r5+16];
	add.s64 	%rd506, %rd505, %rd504;
	st.volatile.shared.u64 	[%r5], %rd506;
	ld.volatile.shared.u64 	%rd507, [%r5];
	ld.volatile.shared.u64 	%rd508, [%r5+8];
	add.s64 	%rd509, %rd508, %rd507;
	st.volatile.shared.u64 	[%r5], %rd509;
	setp.ne.s32 	%p53, %r1, 0;
	@%p53 bra 	$L__BB36_122;
	ld.param.u64 	%rd517, [contiguous_sum_square2_i64_param_8];
	ld.param.u64 	%rd516, [contiguous_sum_square2_i64_param_0];
	ld.shared.u64 	%rd510, [sum_squaresdata_i64];
	cvt.u64.u32 	%rd511, %r2;
	mad.lo.s64 	%rd512, %rd517, %rd4, %rd511;
	cvta.to.global.u64 	%rd513, %rd516;
	shl.b64 	%rd514, %rd512, 3;
	add.s64 	%rd515, %rd513, %rd514;
	st.global.u64 	[%rd515], %rd510;
$L__BB36_122:
	ret;

}
	// .globl	contiguous_sum_square22_i64
.visible .entry contiguous_sum_square22_i64(
	.param .u64 .ptr .align 1 contiguous_sum_square22_i64_param_0,
	.param .u64 .ptr .align 1 contiguous_sum_square22_i64_param_1,
	.param .u64 contiguous_sum_square22_i64_param_2,
	.param .u64 contiguous_sum_square22_i64_param_3,
	.param .u64 contiguous_sum_square22_i64_param_4,
	.param .u64 contiguous_sum_square22_i64_param_5
)
{
	.reg .pred 	%p<9>;
	.reg .b32 	%r<17>;
	.reg .b64 	%rd<55>;

	ld.param.u64 	%rd5, [contiguous_sum_square22_i64_param_0];
	ld.param.u64 	%rd8, [contiguous_sum_square22_i64_param_1];
	ld.param.u64 	%rd9, [contiguous_sum_square22_i64_param_2];
	ld.param.u64 	%rd6, [contiguous_sum_square22_i64_param_3];
	ld.param.u64 	%rd10, [contiguous_sum_square22_i64_param_4];
	ld.param.u64 	%rd7, [contiguous_sum_square22_i64_param_5];
	cvta.to.global.u64 	%rd1, %rd8;
	mov.u32 	%r1, %tid.x;
	mov.u32 	%r2, %ctaid.x;
	mov.u32 	%r16, %ntid.x;
	mul.lo.s32 	%r8, %r2, %r16;
	shl.b32 	%r9, %r8, 1;
	add.s32 	%r4, %r9, %r1;
	shl.b32 	%r10, %r1, 3;
	mov.u32 	%r11, sum_squaresdata_i64;
	add.s32 	%r5, %r11, %r10;
	mov.b64 	%rd11, 0;
	st.shared.u64 	[%r5], %rd11;
	mov.u32 	%r12, %ctaid.y;
	cvt.u64.u32 	%rd12, %r12;
	add.s64 	%rd2, %rd9, %rd12;
	setp.ge.u64 	%p1, %rd2, %rd10;
	@%p1 bra 	$L__BB37_12;
	add.s32 	%r13, %r4, %r16;
	cvt.u64.u32 	%rd3, %r13;
	setp.le.u64 	%p2, %rd6, %rd3;
	@%p2 bra 	$L__BB37_3;
	cvt.u64.u32 	%rd17, %r4;
	mul.lo.s64 	%rd18, %rd2, %rd6;
	add.s64 	%rd19, %rd18, %rd17;
	shl.b64 	%rd20, %rd19, 3;
	add.s64 	%rd21, %rd1, %rd20;
	ld.global.u64 	%rd22, [%rd21];
	add.s64 	%rd23, %rd18, %rd3;
	shl.b64 	%rd24, %rd23, 3;
	add.s64 	%rd25, %rd1, %rd24;
	ld.global.u64 	%rd26, [%rd25];
	add.s64 	%rd27, %rd26, %rd22;
	st.shared.u64 	[%r5], %rd27;
	bra.uni 	$L__BB37_5;
$L__BB37_3:
	cvt.u64.u32 	%rd4, %r4;
	setp.le.u64 	%p3, %rd6, %rd4;
	@%p3 bra 	$L__BB37_5;
	mad.lo.s64 	%rd13, %rd2, %rd6, %rd4;
	shl.b64 	%rd14, %rd13, 3;
	add.s64 	%rd15, %rd1, %rd14;
	ld.global.u64 	%rd16, [%rd15];
	st.shared.u64 	[%r5], %rd16;
$L__BB37_5:
	bar.sync 	0;
	setp.lt.u32 	%p4, %r16, 66;
	@%p4 bra 	$L__BB37_9;
$L__BB37_6:
	shr.u32 	%r7, %r16, 1;
	setp.ge.u32 	%p5, %r1, %r7;
	@%p5 bra 	$L__BB37_8;
	ld.shared.u64 	%rd28, [%r5];
	shl.b32 	%r14, %r7, 3;
	add.s32 	%r15, %r5, %r14;
	ld.shared.u64 	%rd29, [%r15];
	add.s64 	%rd30, %rd29, %rd28;
	st.shared.u64 	[%r5], %rd30;
$L__BB37_8:
	bar.sync 	0;
	setp.gt.u32 	%p6, %r16, 131;
	mov.u32 	%r16, %r7;
	@%p6 bra 	$L__BB37_6;
$L__BB37_9:
	setp.gt.u32 	%p7, %r1, 31;
	@%p7 bra 	$L__BB37_12;
	ld.volatile.shared.u64 	%rd31, [%r5];
	ld.volatile.shared.u64 	%rd32, [%r5+256];
	add.s64 	%rd33, %rd32, %rd31;
	st.volatile.shared.u64 	[%r5], %rd33;
	ld.volatile.shared.u64 	%rd34, [%r5];
	ld.volatile.shared.u64 	%rd35, [%r5+128];
	add.s64 	%rd36, %rd35, %rd34;
	st.volatile.shared.u64 	[%r5], %rd36;
	ld.volatile.shared.u64 	%rd37, [%r5];
	ld.volatile.shared.u64 	%rd38, [%r5+64];
	add.s64 	%rd39, %rd38, %rd37;
	st.volatile.shared.u64 	[%r5], %rd39;
	ld.volatile.shared.u64 	%rd40, [%r5];
	ld.volatile.shared.u64 	%rd41, [%r5+32];
	add.s64 	%rd42, %rd41, %rd40;
	st.volatile.shared.u64 	[%r5], %rd42;
	ld.volatile.shared.u64 	%rd43, [%r5];
	ld.volatile.shared.u64 	%rd44, [%r5+16];
	add.s64 	%rd45, %rd44, %rd43;
	st.volatile.shared.u64 	[%r5], %rd45;
	ld.volatile.shared.u64 	%rd46, [%r5];
	ld.volatile.shared.u64 	%rd47, [%r5+8];
	add.s64 	%rd48, %rd47, %rd46;
	st.volatile.shared.u64 	[%r5], %rd48;
	setp.ne.s32 	%p8, %r1, 0;
	@%p8 bra 	$L__BB37_12;
	ld.shared.u64 	%rd49, [sum_squaresdata_i64];
	cvt.u64.u32 	%rd50, %r2;
	mad.lo.s64 	%rd51, %rd7, %rd2, %rd50;
	cvta.to.global.u64 	%rd52, %rd5;
	shl.b64 	%rd53, %rd51, 3;
	add.s64 	%rd54, %rd52, %rd53;
	st.global.u64 	[%rd54], %rd49;
$L__BB37_12:
	ret;

}
	// .globl	contiguous_sum_square3_i64
.visible .entry contiguous_sum_square3_i64(
	.param .u64 .ptr .align 1 contiguous_sum_square3_i64_param_0,
	.param .u64 .ptr .align 1 contiguous_sum_square3_i64_param_1,
	.param .u64 .ptr .align 1 contiguous_sum_square3_i64_param_2,
	.param .u64 .ptr .align 1 contiguous_sum_square3_i64_param_3,
	.param .u64 contiguous_sum_square3_i64_param_4,
	.param .u64 contiguous_sum_square3_i64_param_5,
	.param .u64 contiguous_sum_square3_i64_param_6
)
{
	.reg .pred 	%p<38>;
	.reg .b32 	%r<204>;
	.reg .b64 	%rd<364>;

	ld.param.u64 	%rd159, [contiguous_sum_square3_i64_param_0];
	ld.param.u64 	%rd160, [contiguous_sum_square3_i64_param_1];
	ld.param.u64 	%rd163, [contiguous_sum_square3_i64_param_2];
	ld.param.u64 	%rd164, [contiguous_sum_square3_i64_param_3];
	ld.param.u64 	%rd161, [contiguous_sum_square3_i64_param_4];
	ld.param.u64 	%rd162, [contiguous_sum_square3_i64_param_5];
	ld.param.u64 	%rd165, [contiguous_sum_square3_i64_param_6];
	cvta.to.global.u64 	%rd1, %rd164;
	cvta.to.global.u64 	%rd2, %rd163;
	mov.u32 	%r1, %tid.y;
	mov.u32 	%r2, %ntid.x;
	mov.u32 	%r3, %tid.x;
	mad.lo.s32 	%r64, %r1, %r2, %r3;
	mov.u32 	%r65, %ctaid.x;
	mad.lo.s32 	%r66, %r65, %r2, %r3;
	mov.u32 	%r4, %ctaid.y;
	mov.u32 	%r5, %ntid.y;
	mad.lo.s32 	%r67, %r4, %r5, %r1;
	shl.b32 	%r68, %r64, 3;
	mov.u32 	%r69, sum_squaresdata_i64;
	add.s32 	%r7, %r69, %r68;
	mov.b64 	%rd167, 0;
	st.shared.u64 	[%r7], %rd167;
	cvt.u64.u32 	%rd3, %r66;
	setp.le.u64 	%p1, %rd162, %rd3;
	cvt.u64.u32 	%rd168, %r67;
	setp.le.u64 	%p2, %rd165, %rd168;
	or.pred  	%p3, %p1, %p2;
	@%p3 bra 	$L__BB38_76;
	cvt.u32.u64 	%r70, %rd3;
	cvt.u32.u64 	%r71, %rd162;
	mad.lo.s32 	%r194, %r67, %r71, %r70;
	cvt.u32.u64 	%r9, %rd161;
	add.s32 	%r193, %r9, -1;
	setp.lt.s32 	%p4, %r193, 0;
	mov.b64 	%rd354, 0;
	@%p4 bra 	$L__BB38_59;
	setp.lt.u32 	%p5, %r193, 7;
	mov.b64 	%rd354, 0;
	@%p5 bra 	$L__BB38_30;
	add.s32 	%r189, %r9, -4;
	and.b32  	%r72, %r9, -8;
	neg.s32 	%r188, %r72;
	mov.b64 	%rd354, 0;
$L__BB38_4:
	.pragma "nounroll";
	add.s32 	%r16, %r189, 3;
	cvt.u64.u32 	%rd5, %r194;
	mul.wide.u32 	%rd173, %r16, 8;
	add.s64 	%rd174, %rd2, %rd173;
	ld.global.u64 	%rd6, [%rd174];
	and.b64  	%rd175, %rd6, -4294967296;
	setp.ne.s64 	%p6, %rd175, 0;
	@%p6 bra 	$L__BB38_6;
	cvt.u32.u64 	%r73, %rd6;
	cvt.u32.u64 	%r74, %rd5;
	div.u32 	%r75, %r74, %r73;
	mul.lo.s32 	%r76, %r75, %r73;
	sub.s32 	%r77, %r74, %r76;
	cvt.u64.u32 	%rd319, %r75;
	cvt.u64.u32 	%rd320, %r77;
	bra.uni 	$L__BB38_7;
$L__BB38_6:
	div.s64 	%rd319, %rd5, %rd6;
	mul.lo.s64 	%rd176, %rd319, %rd6;
	sub.s64 	%rd320, %rd5, %rd176;
$L__BB38_7:
	mul.wide.u32 	%rd177, %r16, 8;
	add.s64 	%rd178, %rd1, %rd177;
	ld.global.u64 	%rd179, [%rd178];
	mad.lo.s64 	%rd13, %rd179, %rd320, %rd354;
	add.s32 	%r17, %r189, 2;
	and.b64  	%rd14, %rd319, 4294967295;
	mul.wide.u32 	%rd180, %r17, 8;
	add.s64 	%rd181, %rd2, %rd180;
	ld.global.u64 	%rd15, [%rd181];
	and.b64  	%rd182, %rd15, -4294967296;
	setp.ne.s64 	%p7, %rd182, 0;
	@%p7 bra 	$L__BB38_9;
	cvt.u32.u64 	%r78, %rd15;
	cvt.u32.u64 	%r79, %rd14;
	div.u32 	%r80, %r79, %r78;
	mul.lo.s32 	%r81, %r80, %r78;
	sub.s32 	%r82, %r79, %r81;
	cvt.u64.u32 	%rd321, %r80;
	cvt.u64.u32 	%rd322, %r82;
	bra.uni 	$L__BB38_10;
$L__BB38_9:
	div.s64 	%rd321, %rd14, %rd15;
	mul.lo.s64 	%rd183, %rd321, %rd15;
	sub.s64 	%rd322, %rd14, %rd183;
$L__BB38_10:
	mul.wide.u32 	%rd184, %r17, 8;
	add.s64 	%rd185, %rd1, %rd184;
	ld.global.u64 	%rd186, [%rd185];
	mad.lo.s64 	%rd22, %rd186, %rd322, %rd13;
	add.s32 	%r18, %r189, 1;
	and.b64  	%rd23, %rd321, 4294967295;
	mul.wide.u32 	%rd187, %r18, 8;
	add.s64 	%rd188, %rd2, %rd187;
	ld.global.u64 	%rd24, [%rd188];
	and.b64  	%rd189, %rd24, -4294967296;
	setp.ne.s64 	%p8, %rd189, 0;
	@%p8 bra 	$L__BB38_12;
	cvt.u32.u64 	%r83, %rd24;
	cvt.u32.u64 	%r84, %rd23;
	div.u32 	%r85, %r84, %r83;
	mul.lo.s32 	%r86, %r85, %r83;
	sub.s32 	%r87, %r84, %r86;
	cvt.u64.u32 	%rd323, %r85;
	cvt.u64.u32 	%rd324, %r87;
	bra.uni 	$L__BB38_13;
$L__BB38_12:
	div.s64 	%rd323, %rd23, %rd24;
	mul.lo.s64 	%rd190, %rd323, %rd24;
	sub.s64 	%rd324, %rd23, %rd190;
$L__BB38_13:
	mul.wide.u32 	%rd191, %r18, 8;
	add.s64 	%rd192, %rd1, %rd191;
	ld.global.u64 	%rd193, [%rd192];
	mad.lo.s64 	%rd31, %rd193, %rd324, %rd22;
	and.b64  	%rd32, %rd323, 4294967295;
	mul.wide.u32 	%rd194, %r189, 8;
	add.s64 	%rd195, %rd2, %rd194;
	ld.global.u64 	%rd33, [%rd195];
	and.b64  	%rd196, %rd33, -4294967296;
	setp.ne.s64 	%p9, %rd196, 0;
	@%p9 bra 	$L__BB38_15;
	cvt.u32.u64 	%r88, %rd33;
	cvt.u32.u64 	%r89, %rd32;
	div.u32 	%r90, %r89, %r88;
	mul.lo.s32 	%r91, %r90, %r88;
	sub.s32 	%r92, %r89, %r91;
	cvt.u64.u32 	%rd325, %r90;
	cvt.u64.u32 	%rd326, %r92;
	bra.uni 	$L__BB38_16;
$L__BB38_15:
	div.s64 	%rd325, %rd32, %rd33;
	mul.lo.s64 	%rd197, %rd325, %rd33;
	sub.s64 	%rd326, %rd32, %rd197;
$L__BB38_16:
	mul.wide.u32 	%rd198, %r189, 8;
	add.s64 	%rd199, %rd1, %rd198;
	ld.global.u64 	%rd200, [%rd199];
	mad.lo.s64 	%rd40, %rd200, %rd326, %rd31;
	add.s32 	%r19, %r189, -1;
	and.b64  	%rd41, %rd325, 4294967295;
	mul.wide.u32 	%rd201, %r19, 8;
	add.s64 	%rd202, %rd2, %rd201;
	ld.global.u64 	%rd42, [%rd202];
	and.b64  	%rd203, %rd42, -4294967296;
	setp.ne.s64 	%p10, %rd203, 0;
	@%p10 bra 	$L__BB38_18;
	cvt.u32.u64 	%r93, %rd42;
	cvt.u32.u64 	%r94, %rd41;
	div.u32 	%r95, %r94, %r93;
	mul.lo.s32 	%r96, %r95, %r93;
	sub.s32 	%r97, %r94, %r96;
	cvt.u64.u32 	%rd327, %r95;
	cvt.u64.u32 	%rd328, %r97;
	bra.uni 	$L__BB38_19;
$L__BB38_18:
	div.s64 	%rd327, %rd41, %rd42;
	mul.lo.s64 	%rd204, %rd327, %rd42;
	sub.s64 	%rd328, %rd41, %rd204;
$L__BB38_19:
	mul.wide.u32 	%rd205, %r19, 8;
	add.s64 	%rd206, %rd1, %rd205;
	ld.global.u64 	%rd207, [%rd206];
	mad.lo.s64 	%rd49, %rd207, %rd328, %rd40;
	add.s32 	%r20, %r189, -2;
	and.b64  	%rd50, %rd327, 4294967295;
	mul.wide.u32 	%rd208, %r20, 8;
	add.s64 	%rd209, %rd2, %rd208;
	ld.global.u64 	%rd51, [%rd209];
	and.b64  	%rd210, %rd51, -4294967296;
	setp.ne.s64 	%p11, %rd210, 0;
	@%p11 bra 	$L__BB38_21;
	cvt.u32.u64 	%r98, %rd51;
	cvt.u32.u64 	%r99, %rd50;
	div.u32 	%r100, %r99, %r98;
	mul.lo.s32 	%r101, %r100, %r98;
	sub.s32 	%r102, %r99, %r101;
	cvt.u64.u32 	%rd329, %r100;
	cvt.u64.u32 	%rd330, %r102;
	bra.uni 	$L__BB38_22;
$L__BB38_21:
	div.s64 	%rd329, %rd50, %rd51;
	mul.lo.s64 	%rd211, %rd329, %rd51;
	sub.s64 	%rd330, %rd50, %rd211;
$L__BB38_22:
	mul.wide.u32 	%rd212, %r20, 8;
	add.s64 	%rd213, %rd1, %rd212;
	ld.global.u64 	%rd214, [%rd213];
	mad.lo.s64 	%rd58, %rd214, %rd330, %rd49;
	add.s32 	%r21, %r189, -3;
	and.b64  	%rd59, %rd329, 4294967295;
	mul.wide.u32 	%rd215, %r21, 8;
	add.s64 	%rd216, %rd2, %rd215;
	ld.global.u64 	%rd60, [%rd216];
	and.b64  	%rd217, %rd60, -4294967296;
	setp.ne.s64 	%p12, %rd217, 0;
	@%p12 bra 	$L__BB38_24;
	cvt.u32.u64 	%r103, %rd60;
	cvt.u32.u64 	%r104, %rd59;
	div.u32 	%r105, %r104, %r103;
	mul.lo.s32 	%r106, %r105, %r103;
	sub.s32 	%r107, %r104, %r106;
	cvt.u64.u32 	%rd331, %r105;
	cvt.u64.u32 	%rd332, %r107;
	bra.uni 	$L__BB38_25;
$L__BB38_24:
	div.s64 	%rd331, %rd59, %rd60;
	mul.lo.s64 	%rd218, %rd331, %rd60;
	sub.s64 	%rd332, %rd59, %rd218;
$L__BB38_25:
	mul.wide.u32 	%rd219, %r21, 8;
	add.s64 	%rd220, %rd1, %rd219;
	ld.global.u64 	%rd221, [%rd220];
	mad.lo.s64 	%rd67, %rd221, %rd332, %rd58;
	and.b64  	%rd68, %rd331, 4294967295;
	add.s32 	%r108, %r189, -4;
	mul.wide.u32 	%rd222, %r108, 8;
	add.s64 	%rd223, %rd2, %rd222;
	ld.global.u64 	%rd69, [%rd223];
	and.b64  	%rd224, %rd69, -4294967296;
	setp.ne.s64 	%p13, %rd224, 0;
	@%p13 bra 	$L__BB38_27;
	cvt.u32.u64 	%r109, %rd69;
	cvt.u32.u64 	%r110, %rd68;
	div.u32 	%r111, %r110, %r109;
	mul.lo.s32 	%r112, %r111, %r109;
	sub.s32 	%r113, %r110, %r112;
	cvt.u64.u32 	%rd333, %r111;
	cvt.u64.u32 	%rd334, %r113;
	bra.uni 	$L__BB38_28;
$L__BB38_27:
	div.s64 	%rd333, %rd68, %rd69;
	mul.lo.s64 	%rd225, %rd333, %rd69;
	sub.s64 	%rd334, %rd68, %rd225;
$L__BB38_28:
	mul.wide.u32 	%rd226, %r108, 8;
	add.s64 	%rd227, %rd1, %rd226;
	ld.global.u64 	%rd228, [%rd227];
	mad.lo.s64 	%rd354, %rd228, %rd334, %rd67;
	cvt.u32.u64 	%r194, %rd333;
	add.s32 	%r189, %r189, -8;
	add.s32 	%r188, %r188, 8;
	setp.ne.s32 	%p14, %r188, 0;
	@%p14 bra 	$L__BB38_4;
	add.s32 	%r193, %r189, 3;
$L__BB38_30:
	and.b32  	%r28, %r9, 7;
	setp.eq.s32 	%p15, %r28, 0;
	@%p15 bra 	$L__BB38_59;
	and.b32  	%r29, %r9, 3;
	setp.lt.u32 	%p16, %r28, 4;
	@%p16 bra 	$L__BB38_45;
	cvt.u64.u32 	%rd79, %r194;
	mul.wide.u32 	%rd230, %r193, 8;
	add.s64 	%rd231, %rd2, %rd230;
	ld.global.u64 	%rd80, [%rd231];
	and.b64  	%rd232, %rd80, -4294967296;
	setp.ne.s64 	%p17, %rd232, 0;
	@%p17 bra 	$L__BB38_34;
	cvt.u32.u64 	%r115, %rd80;
	cvt.u32.u64 	%r116, %rd79;
	div.u32 	%r117, %r116, %r115;
	mul.lo.s32 	%r118, %r117, %r115;
	sub.s32 	%r119, %r116, %r118;
	cvt.u64.u32 	%rd337, %r117;
	cvt.u64.u32 	%rd338, %r119;
	bra.uni 	$L__BB38_35;
$L__BB38_34:
	div.s64 	%rd337, %rd79, %rd80;
	mul.lo.s64 	%rd233, %rd337, %rd80;
	sub.s64 	%rd338, %rd79, %rd233;
$L__BB38_35:
	mul.wide.u32 	%rd234, %r193, 8;
	add.s64 	%rd235, %rd1, %rd234;
	ld.global.u64 	%rd236, [%rd235];
	mad.lo.s64 	%rd87, %rd236, %rd338, %rd354;
	add.s32 	%r30, %r193, -1;
	and.b64  	%rd88, %rd337, 4294967295;
	mul.wide.u32 	%rd237, %r30, 8;
	add.s64 	%rd238, %rd2, %rd237;
	ld.global.u64 	%rd89, [%rd238];
	and.b64  	%rd239, %rd89, -4294967296;
	setp.ne.s64 	%p18, %rd239, 0;
	@%p18 bra 	$L__BB38_37;
	cvt.u32.u64 	%r120, %rd89;
	cvt.u32.u64 	%r121, %rd88;
	div.u32 	%r122, %r121, %r120;
	mul.lo.s32 	%r123, %r122, %r120;
	sub.s32 	%r124, %r121, %r123;
	cvt.u64.u32 	%rd339, %r122;
	cvt.u64.u32 	%rd340, %r124;
	bra.uni 	$L__BB38_38;
$L__BB38_37:
	div.s64 	%rd339, %rd88, %rd89;
	mul.lo.s64 	%rd240, %rd339, %rd89;
	sub.s64 	%rd340, %rd88, %rd240;
$L__BB38_38:
	mul.wide.u32 	%rd241, %r30, 8;
	add.s64 	%rd242, %rd1, %rd241;
	ld.global.u64 	%rd243, [%rd242];
	mad.lo.s64 	%rd96, %rd243, %rd340, %rd87;
	add.s32 	%r31, %r193, -2;
	and.b64  	%rd97, %rd339, 4294967295;
	mul.wide.u32 	%rd244, %r31, 8;
	add.s64 	%rd245, %rd2, %rd244;
	ld.global.u64 	%rd98, [%rd245];
	and.b64  	%rd246, %rd98, -4294967296;
	setp.ne.s64 	%p19, %rd246, 0;
	@%p19 bra 	$L__BB38_40;
	cvt.u32.u64 	%r125, %rd98;
	cvt.u32.u64 	%r126, %rd97;
	div.u32 	%r127, %r126, %r125;
	mul.lo.s32 	%r128, %r127, %r125;
	sub.s32 	%r129, %r126, %r128;
	cvt.u64.u32 	%rd341, %r127;
	cvt.u64.u32 	%rd342, %r129;
	bra.uni 	$L__BB38_41;
$L__BB38_40:
	div.s64 	%rd341, %rd97, %rd98;
	mul.lo.s64 	%rd247, %rd341, %rd98;
	sub.s64 	%rd342, %rd97, %rd247;
$L__BB38_41:
	mul.wide.u32 	%rd248, %r31, 8;
	add.s64 	%rd249, %rd1, %rd248;
	ld.global.u64 	%rd250, [%rd249];
	mad.lo.s64 	%rd105, %rd250, %rd342, %rd96;
	add.s32 	%r32, %r193, -3;
	and.b64  	%rd106, %rd341, 4294967295;
	mul.wide.u32 	%rd251, %r32, 8;
	add.s64 	%rd252, %rd2, %rd251;
	ld.global.u64 	%rd107, [%rd252];
	and.b64  	%rd253, %rd107, -4294967296;
	setp.ne.s64 	%p20, %rd253, 0;
	@%p20 bra 	$L__BB38_43;
	cvt.u32.u64 	%r130, %rd107;
	cvt.u32.u64 	%r131, %rd106;
	div.u32 	%r132, %r131, %r130;
	mul.lo.s32 	%r133, %r132, %r130;
	sub.s32 	%r134, %r131, %r133;
	cvt.u64.u32 	%rd343, %r132;
	cvt.u64.u32 	%rd344, %r134;
	bra.uni 	$L__BB38_44;
$L__BB38_43:
	div.s64 	%rd343, %rd106, %rd107;
	mul.lo.s64 	%rd254, %rd343, %rd107;
	sub.s64 	%rd344, %rd106, %rd254;
$L__BB38_44:
	mul.wide.u32 	%rd255, %r32, 8;
	add.s64 	%rd256, %rd1, %rd255;
	ld.global.u64 	%rd257, [%rd256];
	mad.lo.s64 	%rd354, %rd257, %rd344, %rd105;
	cvt.u32.u64 	%r194, %rd343;
	add.s32 	%r193, %r193, -4;
$L__BB38_45:
	setp.eq.s32 	%p21, %r29, 0;
	@%p21 bra 	$L__BB38_59;
	setp.eq.s32 	%p22, %r29, 1;
	@%p22 bra 	$L__BB38_54;
	cvt.u64.u32 	%rd117, %r194;
	mul.wide.u32 	%rd259, %r193, 8;
	add.s64 	%rd260, %rd2, %rd259;
	ld.global.u64 	%rd118, [%rd260];
	and.b64  	%rd261, %rd118, -4294967296;
	setp.ne.s64 	%p23, %rd261, 0;
	@%p23 bra 	$L__BB38_49;
	cvt.u32.u64 	%r135, %rd118;
	cvt.u32.u64 	%r136, %rd117;
	div.u32 	%r137, %r136, %r135;
	mul.lo.s32 	%r138, %r137, %r135;
	sub.s32 	%r139, %r136, %r138;
	cvt.u64.u32 	%rd347, %r137;
	cvt.u64.u32 	%rd348, %r139;
	bra.uni 	$L__BB38_50;
$L__BB38_49:
	div.s64 	%rd347, %rd117, %rd118;
	mul.lo.s64 	%rd262, %rd347, %rd118;
	sub.s64 	%rd348, %rd117, %rd262;
$L__BB38_50:
	add.s64 	%rd264, %rd1, %rd259;
	ld.global.u64 	%rd265, [%rd264];
	mad.lo.s64 	%rd125, %rd265, %rd348, %rd354;
	add.s32 	%r37, %r193, -1;
	and.b64  	%rd126, %rd347, 4294967295;
	mul.wide.u32 	%rd266, %r37, 8;
	add.s64 	%rd267, %rd2, %rd266;
	ld.global.u64 	%rd127, [%rd267];
	and.b64  	%rd268, %rd127, -4294967296;
	setp.ne.s64 	%p24, %rd268, 0;
	@%p24 bra 	$L__BB38_52;
	cvt.u32.u64 	%r140, %rd127;
	cvt.u32.u64 	%r141, %rd126;
	div.u32 	%r142, %r141, %r140;
	mul.lo.s32 	%r143, %r142, %r140;
	sub.s32 	%r144, %r141, %r143;
	cvt.u64.u32 	%rd349, %r142;
	cvt.u64.u32 	%rd350, %r144;
	bra.uni 	$L__BB38_53;
$L__BB38_52:
	div.s64 	%rd349, %rd126, %rd127;
	mul.lo.s64 	%rd269, %rd349, %rd127;
	sub.s64 	%rd350, %rd126, %rd269;
$L__BB38_53:
	add.s64 	%rd271, %rd1, %rd266;
	ld.global.u64 	%rd272, [%rd271];
	mad.lo.s64 	%rd354, %rd272, %rd350, %rd125;
	cvt.u32.u64 	%r194, %rd349;
	add.s32 	%r193, %r193, -2;
$L__BB38_54:
	and.b32  	%r145, %r9, 1;
	setp.eq.b32 	%p25, %r145, 1;
	not.pred 	%p26, %p25;
	@%p26 bra 	$L__BB38_59;
	cvt.u64.u32 	%rd137, %r194;
	mul.wide.u32 	%rd273, %r193, 8;
	add.s64 	%rd274, %rd2, %rd273;
	ld.global.u64 	%rd138, [%rd274];
	and.b64  	%rd275, %rd138, -4294967296;
	setp.ne.s64 	%p27, %rd275, 0;
	@%p27 bra 	$L__BB38_57;
	cvt.u32.u64 	%r146, %rd138;
	cvt.u32.u64 	%r147, %rd137;
	rem.u32 	%r148, %r147, %r146;
	cvt.u64.u32 	%rd353, %r148;
	bra.uni 	$L__BB38_58;
$L__BB38_57:
	rem.s64 	%rd353, %rd137, %rd138;
$L__BB38_58:
	add.s64 	%rd277, %rd1, %rd273;
	ld.global.u64 	%rd278, [%rd277];
	mad.lo.s64 	%rd354, %rd278, %rd353, %rd354;
$L__BB38_59:
	cvta.to.global.u64 	%rd279, %rd160;
	shl.b64 	%rd280, %rd354, 3;
	add.s64 	%rd281, %rd279, %rd280;
	ld.global.u64 	%rd282, [%rd281];
	mul.lo.s64 	%rd283, %rd282, %rd282;
	st.shared.u64 	[%r7], %rd283;
	bar.sync 	0;
	setp.ne.s32 	%p28, %r1, 0;
	@%p28 bra 	$L__BB38_76;
	setp.gt.u32 	%p29, %r5, 1;
	@%p29 bra 	$L__BB38_62;
	shl.b32 	%r149, %r3, 3;
	mov.u32 	%r150, sum_squaresdata_i64;
	add.s32 	%r151, %r150, %r149;
	ld.shared.u64 	%rd362, [%r151];
	bra.uni 	$L__BB38_75;
$L__BB38_62:
	shl.b32 	%r153, %r3, 3;
	mov.u32 	%r154, sum_squaresdata_i64;
	add.s32 	%r42, %r154, %r153;
	ld.shared.u64 	%rd362, [%r42];
	add.s32 	%r43, %r5, -1;
	add.s32 	%r155, %r5, -2;
	and.b32  	%r44, %r43, 7;
	setp.lt.u32 	%p30, %r155, 7;
	mov.b32 	%r202, 1;
	@%p30 bra 	$L__BB38_66;
	and.b32  	%r158, %r43, -8;
	neg.s32 	%r199, %r158;
	shl.b32 	%r46, %r2, 3;
	add.s32 	%r160, %r153, %r46;
	add.s32 	%r197, %r154, %r160;
	shl.b32 	%r48, %r2, 6;
	mov.b32 	%r200, 1;
	mov.b32 	%r198, 0;
$L__BB38_64:
	.pragma "nounroll";
	mul.lo.s32 	%r162, %r200, %r2;
	shl.b32 	%r163, %r162, 3;
	add.s32 	%r164, %r42, %r163;
	ld.shared.u64 	%rd285, [%r197];
	add.s64 	%rd286, %rd285, %rd362;
	add.s32 	%r165, %r164, %r46;
	ld.shared.u64 	%rd287, [%r165];
	add.s64 	%rd288, %rd287, %rd286;
	add.s32 	%r166, %r165, %r46;
	ld.shared.u64 	%rd289, [%r166];
	add.s64 	%rd290, %rd289, %rd288;
	add.s32 	%r167, %r166, %r46;
	ld.shared.u64 	%rd291, [%r167];
	add.s64 	%rd292, %rd291, %rd290;
	add.s32 	%r168, %r167, %r46;
	ld.shared.u64 	%rd293, [%r168];
	add.s64 	%rd294, %rd293, %rd292;
	add.s32 	%r169, %r168, %r46;
	ld.shared.u64 	%rd295, [%r169];
	add.s64 	%rd296, %rd295, %rd294;
	add.s32 	%r170, %r169, %r46;
	ld.shared.u64 	%rd297, [%r170];
	add.s64 	%rd298, %rd297, %rd296;
	add.s32 	%r171, %r170, %r46;
	ld.shared.u64 	%rd299, [%r171];
	add.s64 	%rd362, %rd299, %rd298;
	add.s32 	%r200, %r200, 8;
	add.s32 	%r199, %r199, 8;
	add.s32 	%r198, %r198, 8;
	add.s32 	%r197, %r197, %r48;
	setp.ne.s32 	%p31, %r199, 0;
	@%p31 bra 	$L__BB38_64;
	add.s32 	%r202, %r198, 1;
$L__BB38_66:
	setp.eq.s32 	%p32, %r44, 0;
	@%p32 bra 	$L__BB38_74;
	and.b32  	%r59, %r43, 3;
	setp.lt.u32 	%p33, %r44, 4;
	@%p33 bra 	$L__BB38_69;
	mul.lo.s32 	%r172, %r202, %r2;
	shl.b32 	%r173, %r172, 3;
	add.s32 	%r174, %r42, %r173;
	ld.shared.u64 	%rd301, [%r174];
	add.s64 	%rd302, %rd301, %rd362;
	shl.b32 	%r175, %r2, 3;
	add.s32 	%r176, %r174, %r175;
	ld.shared.u64 	%rd303, [%r176];
	add.s64 	%rd304, %rd303, %rd302;
	add.s32 	%r177, %r176, %r175;
	ld.shared.u64 	%rd305, [%r177];
	add.s64 	%rd306, %rd305, %rd304;
	add.s32 	%r178, %r177, %r175;
	ld.shared.u64 	%rd307, [%r178];
	add.s64 	%rd362, %rd307, %rd306;
	add.s32 	%r202, %r202, 4;
$L__BB38_69:
	setp.eq.s32 	%p34, %r59, 0;
	@%p34 bra 	$L__BB38_74;
	setp.eq.s32 	%p35, %r59, 1;
	@%p35 bra 	$L__BB38_72;
	mul.lo.s32 	%r179, %r202, %r2;
	shl.b32 	%r180, %r179, 3;
	add.s32 	%r181, %r42, %r180;
	ld.shared.u64 	%rd309, [%r181];
	add.s64 	%rd310, %rd309, %rd362;
	shl.b32 	%r182, %r2, 3;
	add.s32 	%r183, %r181, %r182;
	ld.shared.u64 	%rd311, [%r183];
	add.s64 	%rd362, %rd311, %rd310;
	add.s32 	%r202, %r202, 2;
$L__BB38_72:
	and.b32  	%r184, %r43, 1;
	setp.eq.b32 	%p36, %r184, 1;
	not.pred 	%p37, %p36;
	@%p37 bra 	$L__BB38_74;
	mul.lo.s32 	%r185, %r202, %r2;
	shl.b32 	%r186, %r185, 3;
	add.s32 	%r187, %r42, %r186;
	ld.shared.u64 	%rd312, [%r187];
	add.s64 	%rd362, %rd312, %rd362;
$L__BB38_74:
	st.shared.u64 	[%r42], %rd362;
$L__BB38_75:
	cvt.u64.u32 	%rd313, %r4;
	mad.lo.s64 	%rd314, %rd162, %rd313, %rd3;
	cvta.to.global.u64 	%rd315, %rd159;
	shl.b64 	%rd316, %rd314, 3;
	add.s64 	%rd317, %rd315, %rd316;
	st.global.u64 	[%rd317], %rd362;
$L__BB38_76:
	ret;

}
	// .globl	contiguous_sum_square33_i64
.visible .entry contiguous_sum_square33_i64(
	.param .u64 .ptr .align 1 contiguous_sum_square33_i64_param_0,
	.param .u64 .ptr .align 1 contiguous_sum_square33_i64_param_1,
	.param .u64 contiguous_sum_square33_i64_param_2,
	.param .u64 contiguous_sum_square33_i64_param_3,
	.param .u64 contiguous_sum_square33_i64_param_4
)
{
	.reg .pred 	%p<14>;
	.reg .b32 	%r<85>;
	.reg .b64 	%rd<71>;

	ld.param.u64 	%rd17, [contiguous_sum_square33_i64_param_0];
	ld.param.u64 	%rd18, [contiguous_sum_square33_i64_param_1];
	ld.param.u64 	%rd19, [contiguous_sum_square33_i64_param_3];
	ld.param.u64 	%rd20, [contiguous_sum_square33_i64_param_4];
	mov.u32 	%r1, %tid.y;
	mov.u32 	%r2, %ntid.x;
	mov.u32 	%r3, %tid.x;
	mad.lo.s32 	%r30, %r1, %r2, %r3;
	mov.u32 	%r31, %ctaid.x;
	mad.lo.s32 	%r32, %r31, %r2, %r3;
	mov.u32 	%r4, %ctaid.y;
	mov.u32 	%r5, %ntid.y;
	mad.lo.s32 	%r33, %r4, %r5, %r1;
	shl.b32 	%r34, %r30, 3;
	mov.u32 	%r35, sum_squaresdata_i64;
	add.s32 	%r7, %r35, %r34;
	mov.b64 	%rd22, 0;
	st.shared.u64 	[%r7], %rd22;
	cvt.u64.u32 	%rd1, %r32;
	setp.le.u64 	%p1, %rd19, %rd1;
	cvt.u64.u32 	%rd23, %r33;
	setp.le.u64 	%p2, %rd20, %rd23;
	or.pred  	%p3, %p1, %p2;
	@%p3 bra 	$L__BB39_18;
	cvt.u32.u64 	%r36, %rd1;
	cvta.to.global.u64 	%rd24, %rd18;
	cvt.u32.u64 	%r37, %rd19;
	mad.lo.s32 	%r38, %r33, %r37, %r36;
	mul.wide.u32 	%rd25, %r38, 8;
	add.s64 	%rd26, %rd24, %rd25;
	ld.global.u64 	%rd27, [%rd26];
	st.shared.u64 	[%r7], %rd27;
	bar.sync 	0;
	setp.ne.s32 	%p4, %r1, 0;
	@%p4 bra 	$L__BB39_18;
	setp.gt.u32 	%p5, %r5, 1;
	@%p5 bra 	$L__BB39_4;
	shl.b32 	%r39, %r3, 3;
	add.s32 	%r41, %r35, %r39;
	ld.shared.u64 	%rd69, [%r41];
	bra.uni 	$L__BB39_17;
$L__BB39_4:
	shl.b32 	%r43, %r3, 3;
	add.s32 	%r8, %r35, %r43;
	ld.shared.u64 	%rd69, [%r8];
	add.s32 	%r9, %r5, -1;
	add.s32 	%r45, %r5, -2;
	and.b32  	%r10, %r9, 7;
	setp.lt.u32 	%p6, %r45, 7;
	mov.b32 	%r83, 1;
	@%p6 bra 	$L__BB39_8;
	and.b32  	%r48, %r9, -8;
	neg.s32 	%r80, %r48;
	shl.b32 	%r12, %r2, 3;
	add.s32 	%r50, %r43, %r12;
	add.s32 	%r78, %r35, %r50;
	shl.b32 	%r14, %r2, 6;
	mov.b32 	%r81, 1;
	mov.b32 	%r79, 0;
$L__BB39_6:
	.pragma "nounroll";
	mul.lo.s32 	%r52, %r81, %r2;
	shl.b32 	%r53, %r52, 3;
	add.s32 	%r54, %r8, %r53;
	ld.shared.u64 	%rd29, [%r78];
	add.s64 	%rd30, %rd29, %rd69;
	add.s32 	%r55, %r54, %r12;
	ld.shared.u64 	%rd31, [%r55];
	add.s64 	%rd32, %rd31, %rd30;
	add.s32 	%r56, %r55, %r12;
	ld.shared.u64 	%rd33, [%r56];
	add.s64 	%rd34, %rd33, %rd32;
	add.s32 	%r57, %r56, %r12;
	ld.shared.u64 	%rd35, [%r57];
	add.s64 	%rd36, %rd35, %rd34;
	add.s32 	%r58, %r57, %r12;
	ld.shared.u64 	%rd37, [%r58];
	add.s64 	%rd38, %rd37, %rd36;
	add.s32 	%r59, %r58, %r12;
	ld.shared.u64 	%rd39, [%r59];
	add.s64 	%rd40, %rd39, %rd38;
	add.s32 	%r60, %r59, %r12;
	ld.shared.u64 	%rd41, [%r60];
	add.s64 	%rd42, %rd41, %rd40;
	add.s32 	%r61, %r60, %r12;
	ld.shared.u64 	%rd43, [%r61];
	add.s64 	%rd69, %rd43, %rd42;
	add.s32 	%r81, %r81, 8;
	add.s32 	%r80, %r80, 8;
	add.s32 	%r79, %r79, 8;
	add.s32 	%r78, %r78, %r14;
	setp.ne.s32 	%p7, %r80, 0;
	@%p7 bra 	$L__BB39_6;
	add.s32 	%r83, %r79, 1;
$L__BB39_8:
	setp.eq.s32 	%p8, %r10, 0;
	@%p8 bra 	$L__BB39_16;
	and.b32  	%r25, %r9, 3;
	setp.lt.u32 	%p9, %r10, 4;
	@%p9 bra 	$L__BB39_11;
	mul.lo.s32 	%r62, %r83, %r2;
	shl.b32 	%r63, %r62, 3;
	add.s32 	%r64, %r8, %r63;
	ld.shared.u64 	%rd45, [%r64];
	add.s64 	%rd46, %rd45, %rd69;
	shl.b32 	%r65, %r2, 3;
	add.s32 	%r66, %r64, %r65;
	ld.shared.u64 	%rd47, [%r66];
	add.s64 	%rd48, %rd47, %rd46;
	add.s32 	%r67, %r66, %r65;
	ld.shared.u64 	%rd49, [%r67];
	add.s64 	%rd50, %rd49, %rd48;
	add.s32 	%r68, %r67, %r65;
	ld.shared.u64 	%rd51, [%r68];
	add.s64 	%rd69, %rd51, %rd50;
	add.s32 	%r83, %r83, 4;
$L__BB39_11:
	setp.eq.s32 	%p10, %r25, 0;
	@%p10 bra 	$L__BB39_16;
	setp.eq.s32 	%p11, %r25, 1;
	@%p11 bra 	$L__BB39_14;
	mul.lo.s32 	%r69, %r83, %r2;
	shl.b32 	%r70, %r69, 3;
	add.s32 	%r71, %r8, %r70;
	ld.shared.u64 	%rd53, [%r71];
	add.s64 	%rd54, %rd53, %rd69;
	shl.b32 	%r72, %r2, 3;
	add.s32 	%r73, %r71, %r72;
	ld.shared.u64 	%rd55, [%r73];
	add.s64 	%rd69, %rd55, %rd54;
	add.s32 	%r83, %r83, 2;
$L__BB39_14:
	and.b32  	%r74, %r9, 1;
	setp.eq.b32 	%p12, %r74, 1;
	not.pred 	%p13, %p12;
	@%p13 bra 	$L__BB39_16;
	mul.lo.s32 	%r75, %r83, %r2;
	shl.b32 	%r76, %r75, 3;
	add.s32 	%r77, %r8, %r76;
	ld.shared.u64 	%rd56, [%r77];
	add.s64 	%rd69, %rd56, %rd69;
$L__BB39_16:
	st.shared.u64 	[%r8], %rd69;
$L__BB39_17:
	cvt.u64.u32 	%rd57, %r4;
	mad.lo.s64 	%rd58, %rd19, %rd57, %rd1;
	cvta.to.global.u64 	%rd59, %rd17;
	shl.b64 	%rd60, %rd58, 3;
	add.s64 	%rd61, %rd59, %rd60;
	st.global.u64 	[%rd61], %rd69;
$L__BB39_18:
	ret;

}
	// .globl	contiguous_sum_square_u8
.visible .entry contiguous_sum_square_u8(
	.param .u64 .ptr .align 1 contiguous_sum_square_u8_param_0,
	.param .u64 .ptr .align 1 contiguous_sum_square_u8_param_1,
	.param .u64 contiguous_sum_square_u8_param_2
)
{
	.reg .pred 	%p<8>;
	.reg .b16 	%rs<30>;
	.reg .b32 	%r<14>;
	.reg .b64 	%rd<14>;

	ld.param.u64 	%rd4, [contiguous_sum_square_u8_param_0];
	ld.param.u64 	%rd6, [contiguous_sum_square_u8_param_1];
	ld.param.u64 	%rd5, [contiguous_sum_square_u8_param_2];
	cvta.to.global.u64 	%rd1, %rd6;
	mov.u32 	%r1, %tid.x;
	mov.u32 	%r2, %ctaid.x;
	mov.u32 	%r13, %ntid.x;
	mul.lo.s32 	%r8, %r2, %r13;
	shl.b32 	%r9, %r8, 1;
	add.s32 	%r4, %r9, %r1;
	mov.u32 	%r10, sum_squaresdata_u8;
	add.s32 	%r5, %r10, %r1;
	mov.b16 	%rs1, 0;
	st.shared.u8 	[%r5], %rs1;
	add.s32 	%r11, %r4, %r13;
	cvt.u64.u32 	%rd2, %r11;
	setp.le.u64 	%p1, %rd5, %rd2;
	@%p1 bra 	$L__BB40_2;
	cvt.u64.u32 	%rd8, %r4;
	add.s64 	%rd9, %rd1, %rd8;
	ld.global.u8 	%rs4, [%rd9];
	mul.lo.s16 	%rs5, %rs4, %rs4;
	add.s64 	%rd10, %rd1, %rd2;
	ld.global.u8 	%rs6, [%rd10];
	mad.lo.s16 	%rs7, %rs6, %rs6, %rs5;
	st.shared.u8 	[%r5], %rs7;
	bra.uni 	$L__BB40_4;
$L__BB40_2:
	cvt.u64.u32 	%rd3, %r4;
	setp.le.u64 	%p2, %rd5, %rd3;
	@%p2 bra 	$L__BB40_4;
	add.s64 	%rd7, %rd1, %rd3;
	ld.global.u8 	%rs2, [%rd7];
	mul.lo.s16 	%rs3, %rs2, %rs2;
	st.shared.u8 	[%r5], %rs3;
$L__BB40_4:
	bar.sync 	0;
	setp.lt.u32 	%p3, %r13, 66;
	@%p3 bra 	$L__BB40_8;
$L__BB40_5:
	shr.u32 	%r7, %r13, 1;
	setp.ge.u32 	%p4, %r1, %r7;
	@%p4 bra 	$L__BB40_7;
	ld.shared.u8 	%rs8, [%r5];
	add.s32 	%r12, %r5, %r7;
	ld.shared.u8 	%rs9, [%r12];
	add.s16 	%rs10, %rs9, %rs8;
	st.shared.u8 	[%r5], %rs10;
$L__BB40_7:
	bar.sync 	0;
	setp.gt.u32 	%p5, %r13, 131;
	mov.u32 	%r13, %r7;
	@%p5 bra 	$L__BB40_5;
$L__BB40_8:
	setp.gt.u32 	%p6, %r1, 31;
	@%p6 bra 	$L__BB40_11;
	ld.volatile.shared.u8 	%rs11, [%r5];
	ld.volatile.shared.u8 	%rs12, [%r5+32];
	add.s16 	%rs13, %rs12, %rs11;
	st.volatile.shared.u8 	[%r5], %rs13;
	ld.volatile.shared.u8 	%rs14, [%r5];
	ld.volatile.shared.u8 	%rs15, [%r5+16];
	add.s16 	%rs16, %rs15, %rs14;
	st.volatile.shared.u8 	[%r5], %rs16;
	ld.volatile.shared.u8 	%rs17, [%r5];
	ld.volatile.shared.u8 	%rs18, [%r5+8];
	add.s16 	%rs19, %rs18, %rs17;
	st.volatile.shared.u8 	[%r5], %rs19;
	ld.volatile.shared.u8 	%rs20, [%r5];
	ld.volatile.shared.u8 	%rs21, [%r5+4];
	add.s16 	%rs22, %rs21, %rs20;
	st.volatile.shared.u8 	[%r5], %rs22;
	ld.volatile.shared.u8 	%rs23, [%r5];
	ld.volatile.shared.u8 	%rs24, [%r5+2];
	add.s16 	%rs25, %rs24, %rs23;
	st.volatile.shared.u8 	[%r5], %rs25;
	ld.volatile.shared.u8 	%rs26, [%r5];
	ld.volatile.shared.u8 	%rs27, [%r5+1];
	add.s16 	%rs28, %rs27, %rs26;
	st.volatile.shared.u8 	[%r5], %rs28;
	setp.ne.s32 	%p7, %r1, 0;
	@%p7 bra 	$L__BB40_11;
	ld.shared.u8 	%rs29, [sum_squaresdata_u8];
	cvt.u64.u32 	%rd11, %r2;
	cvta.to.global.u64 	%rd12, %rd4;
	add.s64 	%rd13, %rd12, %rd11;
	st.global.u8 	[%rd13], %rs29;
$L__BB40_11:
	ret;

}
	// .globl	contiguous_cumulate_sum_square_u8
.visible .entry contiguous_cumulate_sum_square_u8(
	.param .u64 .ptr .align 1 contiguous_cumulate_sum_square_u8_param_0,
	.param .u64 .ptr .align 1 contiguous_cumulate_sum_square_u8_param_1,
	.param .u64 contiguous_cumulate_sum_square_u8_param_2
)
{
	.reg .pred 	%p<8>;
	.reg .b16 	%rs<28>;
	.reg .b32 	%r<14>;
	.reg .b64 	%rd<14>;

	ld.param.u64 	%rd4, [contiguous_cumulate_sum_square_u8_param_0];
	ld.param.u64 	%rd6, [contiguous_cumulate_sum_square_u8_param_1];
	ld.param.u64 	%rd5, [contiguous_cumulate_sum_square_u8_param_2];
	cvta.to.global.u64 	%rd1, %rd6;
	mov.u32 	%r1, %tid.x;
	mov.u32 	%r2, %ctaid.x;
	mov.u32 	%r13, %ntid.x;
	mul.lo.s32 	%r8, %r2, %r13;
	shl.b32 	%r9, %r8, 1;
	add.s32 	%r4, %r9, %r1;
	mov.u32 	%r10, sum_squaresdata_u8;
	add.s32 	%r5, %r10, %r1;
	mov.b16 	%rs1, 0;
	st.shared.u8 	[%r5], %rs1;
	add.s32 	%r11, %r4, %r13;
	cvt.u64.u32 	%rd2, %r11;
	setp.le.u64 	%p1, %rd5, %rd2;
	@%p1 bra 	$L__BB41_2;
	cvt.u64.u32 	%rd8, %r4;
	add.s64 	%rd9, %rd1, %rd8;
	ld.global.u8 	%rs3, [%rd9];
	add.s64 	%rd10, %rd1, %rd2;
	ld.global.u8 	%rs4, [%rd10];
	add.s16 	%rs5, %rs4, %rs3;
	st.shared.u8 	[%r5], %rs5;
	bra.uni 	$L__BB41_4;
$L__BB41_2:
	cvt.u64.u32 	%rd3, %r4;
	setp.le.u64 	%p2, %rd5, %rd3;
	@%p2 bra 	$L__BB41_4;
	add.s64 	%rd7, %rd1, %rd3;
	ld.global.u8 	%rs2, [%rd7];
	st.shared.u8 	[%r5], %rs2;
$L__BB41_4:
	bar.sync 	0;
	setp.lt.u32 	%p3, %r13, 66;
	@%p3 bra 	$L__BB41_8;
$L__BB41_5:
	shr.u32 	%r7, %r13, 1;
	setp.ge.u32 	%p4, %r1, %r7;
	@%p4 bra 	$L__BB41_7;
	ld.shared.u8 	%rs6, [%r5];
	add.s32 	%r12, %r5, %r7;
	ld.shared.u8 	%rs7, [%r12];
	add.s16 	%rs8, %rs7, %rs6;
	st.shared.u8 	[%r5], %rs8;
$L__BB41_7:
	bar.sync 	0;
	setp.gt.u32 	%p5, %r13, 131;
	mov.u32 	%r13, %r7;
	@%p5 bra 	$L__BB41_5;
$L__BB41_8:
	setp.gt.u32 	%p6, %r1, 31;
	@%p6 bra 	$L__BB41_11;
	ld.volatile.shared.u8 	%rs9, [%r5];
	ld.volatile.shared.u8 	%rs10, [%r5+32];
	add.s16 	%rs11, %rs10, %rs9;
	st.volatile.shared.u8 	[%r5], %rs11;
	ld.volatile.shared.u8 	%rs12, [%r5];
	ld.volatile.shared.u8 	%rs13, [%r5+16];
	add.s16 	%rs14, %rs13, %rs12;
	st.volatile.shared.u8 	[%r5], %rs14;
	ld.volatile.shared.u8 	%rs15, [%r5];
	ld.volatile.shared.u8 	%rs16, [%r5+8];
	add.s16 	%rs17, %rs16, %rs15;
	st.volatile.shared.u8 	[%r5], %rs17;
	ld.volatile.shared.u8 	%rs18, [%r5];
	ld.volatile.shared.u8 	%rs19, [%r5+4];
	add.s16 	%rs20, %rs19, %rs18;
	st.volatile.shared.u8 	[%r5], %rs20;
	ld.volatile.shared.u8 	%rs21, [%r5];
	ld.volatile.shared.u8 	%rs22, [%r5+2];
	add.s16 	%rs23, %rs22, %rs21;
	st.volatile.shared.u8 	[%r5], %rs23;
	ld.volatile.shared.u8 	%rs24, [%r5];
	ld.volatile.shared.u8 	%rs25, [%r5+1];
	add.s16 	%rs26, %rs25, %rs24;
	st.volatile.shared.u8 	[%r5], %rs26;
	setp.ne.s32 	%p7, %r1, 0;
	@%p7 bra 	$L__BB41_11;
	ld.shared.u8 	%rs27, [sum_squaresdata_u8];
	cvt.u64.u32 	%rd11, %r2;
	cvta.to.global.u64 	%rd12, %rd4;
	add.s64 	%rd13, %rd12, %rd11;
	st.global.u8 	[%rd13], %rs27;
$L__BB41_11:
	ret;

}
	// .globl	uncontiguous_sum_square_u8
.visible .entry uncontiguous_sum_square_u8(
	.param .u64 .ptr .align 1 uncontiguous_sum_square_u8_param_0,
	.param .u64 .ptr .align 1 uncontiguous_sum_square_u8_param_1,
	.param .u64 .ptr .align 1 uncontiguous_sum_square_u8_param_2,
	.param .u64 .ptr .align 1 uncontiguous_sum_square_u8_param_3,
	.param .u64 uncontiguous_sum_square_u8_param_4,
	.param .u64 uncontiguous_sum_square_u8_param_5
)
{
	.reg .pred 	%p<53>;
	.reg .b16 	%rs<30>;
	.reg .b32 	%r<210>;
	.reg .b64 	%rd<555>;

	ld.param.u64 	%rd260, [uncontiguous_sum_square_u8_param_0];
	ld.param.u64 	%rd263, [uncontiguous_sum_square_u8_param_1];
	ld.param.u64 	%rd264, [uncontiguous_sum_square_u8_param_2];
	ld.param.u64 	%rd265, [uncontiguous_sum_square_u8_param_3];
	ld.param.u64 	%rd261, [uncontiguous_sum_square_u8_param_4];
	ld.param.u64 	%rd262, [uncontiguous_sum_square_u8_param_5];
	cvta.to.global.u64 	%rd1, %rd265;
	cvta.to.global.u64 	%rd2, %rd264;
	cvta.to.global.u64 	%rd3, %rd263;
	mov.u32 	%r1, %tid.x;
	mov.u32 	%r2, %ctaid.x;
	mov.u32 	%r209, %ntid.x;
	mul.lo.s32 	%r52, %r2, %r209;
	shl.b32 	%r53, %r52, 1;
	add.s32 	%r4, %r53, %r1;
	mov.u32 	%r54, sum_squaresdata_u8;
	add.s32 	%r5, %r54, %r1;
	mov.b16 	%rs1, 0;
	st.shared.u8 	[%r5], %rs1;
	add.s32 	%r55, %r4, %r209;
	cvt.u64.u32 	%rd508, %r55;
	setp.le.u64 	%p1, %rd262, %rd508;
	@%p1 bra 	$L__BB42_54;
	cvt.u32.u64 	%r6, %rd261;
	add.s32 	%r203, %r6, -1;
	setp.lt.s32 	%p27, %r203, 0;
	mov.b64 	%rd512, 0;
	mov.u64 	%rd513, %rd512;
	@%p27 bra 	$L__BB42_53;
	cvt.u64.u32 	%rd509, %r4;
	setp.lt.u32 	%p28, %r203, 3;
	mov.b64 	%rd513, 0;
	mov.u64 	%rd512, %rd513;
	@%p28 bra 	$L__BB42_30;
	add.s32 	%r201, %r6, -2;
	and.b32  	%r131, %r6, -4;
	neg.s32 	%r200, %r131;
	mov.b64 	%rd513, 0;
$L__BB42_4:
	.pragma "nounroll";
	add.s32 	%r12, %r201, 1;
	mul.wide.u32 	%rd396, %r12, 8;
	add.s64 	%rd397, %rd2, %rd396;
	ld.global.u64 	%rd10, [%rd397];
	or.b64  	%rd398, %rd509, %rd10;
	and.b64  	%rd399, %rd398, -4294967296;
	setp.ne.s64 	%p29, %rd399, 0;
	@%p29 bra 	$L__BB42_6;
	cvt.u32.u64 	%r132, %rd10;
	cvt.u32.u64 	%r133, %rd509;
	div.u32 	%r134, %r133, %r132;
	mul.lo.s32 	%r135, %r134, %r132;
	sub.s32 	%r136, %r133, %r135;
	cvt.u64.u32 	%rd474, %r134;
	cvt.u64.u32 	%rd475, %r136;
	bra.uni 	$L__BB42_7;
$L__BB42_6:
	div.s64 	%rd474, %rd509, %rd10;
	mul.lo.s64 	%rd400, %rd474, %rd10;
	sub.s64 	%rd475, %rd509, %rd400;
$L__BB42_7:
	mul.wide.u32 	%rd401, %r12, 8;
	add.s64 	%rd402, %rd1, %rd401;
	ld.global.u64 	%rd17, [%rd402];
	mad.lo.s64 	%rd18, %rd17, %rd475, %rd512;
	or.b64  	%rd403, %rd508, %rd10;
	and.b64  	%rd404, %rd403, -4294967296;
	setp.ne.s64 	%p30, %rd404, 0;
	@%p30 bra 	$L__BB42_9;
	cvt.u32.u64 	%r137, %rd10;
	cvt.u32.u64 	%r138, %rd508;
	div.u32 	%r139, %r138, %r137;
	mul.lo.s32 	%r140, %r139, %r137;
	sub.s32 	%r141, %r138, %r140;
	cvt.u64.u32 	%rd476, %r139;
	cvt.u64.u32 	%rd477, %r141;
	bra.uni 	$L__BB42_10;
$L__BB42_9:
	div.s64 	%rd476, %rd508, %rd10;
	mul.lo.s64 	%rd405, %rd476, %rd10;
	sub.s64 	%rd477, %rd508, %rd405;
$L__BB42_10:
	mad.lo.s64 	%rd25, %rd477, %rd17, %rd513;
	add.s32 	%r13, %r201, -2;
	mul.wide.u32 	%rd406, %r201, 8;
	add.s64 	%rd407, %rd2, %rd406;
	ld.global.u64 	%rd26, [%rd407];
	or.b64  	%rd408, %rd474, %rd26;
	and.b64  	%rd409, %rd408, -4294967296;
	setp.ne.s64 	%p31, %rd409, 0;
	@%p31 bra 	$L__BB42_12;
	cvt.u32.u64 	%r142, %rd26;
	cvt.u32.u64 	%r143, %rd474;
	div.u32 	%r144, %r143, %r142;
	mul.lo.s32 	%r145, %r144, %r142;
	sub.s32 	%r146, %r143, %r145;
	cvt.u64.u32 	%rd478, %r144;
	cvt.u64.u32 	%rd479, %r146;
	bra.uni 	$L__BB42_13;
$L__BB42_12:
	div.s64 	%rd478, %rd474, %rd26;
	mul.lo.s64 	%rd410, %rd478, %rd26;
	sub.s64 	%rd479, %rd474, %rd410;
$L__BB42_13:
	mul.wide.u32 	%rd411, %r201, 8;
	add.s64 	%rd412, %rd1, %rd411;
	ld.global.u64 	%rd33, [%rd412];
	mad.lo.s64 	%rd34, %rd33, %rd479, %rd18;
	or.b64  	%rd413, %rd476, %rd26;
	and.b64  	%rd414, %rd413, -4294967296;
	setp.ne.s64 	%p32, %rd414, 0;
	@%p32 bra 	$L__BB42_15;
	cvt.u32.u64 	%r147, %rd26;
	cvt.u32.u64 	%r148, %rd476;
	div.u32 	%r149, %r148, %r147;
	mul.lo.s32 	%r150, %r149, %r147;
	sub.s32 	%r151, %r148, %r150;
	cvt.u64.u32 	%rd480, %r149;
	cvt.u64.u32 	%rd481, %r151;
	bra.uni 	$L__BB42_16;
$L__BB42_15:
	div.s64 	%rd480, %rd476, %rd26;
	mul.lo.s64 	%rd415, %rd480, %rd26;
	sub.s64 	%rd481, %rd476, %rd415;
$L__BB42_16:
	mad.lo.s64 	%rd41, %rd481, %rd33, %rd25;
	add.s32 	%r14, %r201, -1;
	mul.wide.u32 	%rd416, %r14, 8;
	add.s64 	%rd417, %rd2, %rd416;
	ld.global.u64 	%rd42, [%rd417];
	or.b64  	%rd418, %rd478, %rd42;
	and.b64  	%rd419, %rd418, -4294967296;
	setp.ne.s64 	%p33, %rd419, 0;
	@%p33 bra 	$L__BB42_18;
	cvt.u32.u64 	%r152, %rd42;
	cvt.u32.u64 	%r153, %rd478;
	div.u32 	%r154, %r153, %r152;
	mul.lo.s32 	%r155, %r154, %r152;
	sub.s32 	%r156, %r153, %r155;
	cvt.u64.u32 	%rd482, %r154;
	cvt.u64.u32 	%rd483, %r156;
	bra.uni 	$L__BB42_19;
$L__BB42_18:
	div.s64 	%rd482, %rd478, %rd42;
	mul.lo.s64 	%rd420, %rd482, %rd42;
	sub.s64 	%rd483, %rd478, %rd420;
$L__BB42_19:
	mul.wide.u32 	%rd421, %r14, 8;
	add.s64 	%rd422, %rd1, %rd421;
	ld.global.u64 	%rd49, [%rd422];
	mad.lo.s64 	%rd50, %rd49, %rd483, %rd34;
	or.b64  	%rd423, %rd480, %rd42;
	and.b64  	%rd424, %rd423, -4294967296;
	setp.ne.s64 	%p34, %rd424, 0;
	@%p34 bra 	$L__BB42_21;
	cvt.u32.u64 	%r157, %rd42;
	cvt.u32.u64 	%r158, %rd480;
	div.u32 	%r159, %r158, %r157;
	mul.lo.s32 	%r160, %r159, %r157;
	sub.s32 	%r161, %r158, %r160;
	cvt.u64.u32 	%rd484, %r159;
	cvt.u64.u32 	%rd485, %r161;
	bra.uni 	$L__BB42_22;
$L__BB42_21:
	div.s64 	%rd484, %rd480, %rd42;
	mul.lo.s64 	%rd425, %rd484, %rd42;
	sub.s64 	%rd485, %rd480, %rd425;
$L__BB42_22:
	mad.lo.s64 	%rd57, %rd485, %rd49, %rd41;
	mul.wide.u32 	%rd426, %r13, 8;
	add.s64 	%rd427, %rd2, %rd426;
	ld.global.u64 	%rd58, [%rd427];
	or.b64  	%rd428, %rd482, %rd58;
	and.b64  	%rd429, %rd428, -4294967296;
	setp.ne.s64 	%p35, %rd429, 0;
	@%p35 bra 	$L__BB42_24;
	cvt.u32.u64 	%r162, %rd58;
	cvt.u32.u64 	%r163, %rd482;
	div.u32 	%r164, %r163, %r162;
	mul.lo.s32 	%r165, %r164, %r162;
	sub.s32 	%r166, %r163, %r165;
	cvt.u64.u32 	%rd509, %r164;
	cvt.u64.u32 	%rd487, %r166;
	bra.uni 	$L__BB42_25;
$L__BB42_24:
	div.s64 	%rd509, %rd482, %rd58;
	mul.lo.s64 	%rd430, %rd509, %rd58;
	sub.s64 	%rd487, %rd482, %rd430;
$L__BB42_25:
	mul.wide.u32 	%rd431, %r13, 8;
	add.s64 	%rd432, %rd1, %rd431;
	ld.global.u64 	%rd65, [%rd432];
	mad.lo.s64 	%rd512, %rd65, %rd487, %rd50;
	or.b64  	%rd433, %rd484, %rd58;
	and.b64  	%rd434, %rd433, -4294967296;
	setp.ne.s64 	%p36, %rd434, 0;
	@%p36 bra 	$L__BB42_27;
	cvt.u32.u64 	%r167, %rd58;
	cvt.u32.u64 	%r168, %rd484;
	div.u32 	%r169, %r168, %r167;
	mul.lo.s32 	%r170, %r169, %r167;
	sub.s32 	%r171, %r168, %r170;
	cvt.u64.u32 	%rd508, %r169;
	cvt.u64.u32 	%rd489, %r171;
	bra.uni 	$L__BB42_28;
$L__BB42_27:
	div.s64 	%rd508, %rd484, %rd58;
	mul.lo.s64 	%rd435, %rd508, %rd58;
	sub.s64 	%rd489, %rd484, %rd435;
$L__BB42_28:
	mad.lo.s64 	%rd513, %rd489, %rd65, %rd57;
	add.s32 	%r201, %r201, -4;
	add.s32 	%r200, %r200, 4;
	setp.ne.s32 	%p37, %r200, 0;
	@%p37 bra 	$L__BB42_4;
	add.s32 	%r203, %r201, 1;
$L__BB42_30:
	and.b32  	%r19, %r6, 3;
	setp.eq.s32 	%p38, %r19, 0;
	@%p38 bra 	$L__BB42_53;
	setp.eq.s32 	%p39, %r19, 1;
	@%p39 bra 	$L__BB42_45;
	mul.wide.u32 	%rd437, %r203, 8;
	add.s64 	%rd438, %rd2, %rd437;
	ld.global.u64 	%rd80, [%rd438];
	or.b64  	%rd439, %rd509, %rd80;
	and.b64  	%rd440, %rd439, -4294967296;
	setp.ne.s64 	%p40, %rd440, 0;
	@%p40 bra 	$L__BB42_34;
	cvt.u32.u64 	%r172, %rd80;
	cvt.u32.u64 	%r173, %rd509;
	div.u32 	%r174, %r173, %r172;
	mul.lo.s32 	%r175, %r174, %r172;
	sub.s32 	%r176, %r173, %r175;
	cvt.u64.u32 	%rd496, %r174;
	cvt.u64.u32 	%rd497, %r176;
	bra.uni 	$L__BB42_35;
$L__BB42_34:
	div.s64 	%rd496, %rd509, %rd80;
	mul.lo.s64 	%rd441, %rd496, %rd80;
	sub.s64 	%rd497, %rd509, %rd441;
$L__BB42_35:
	add.s64 	%rd443, %rd1, %rd437;
	ld.global.u64 	%rd87, [%rd443];
	mad.lo.s64 	%rd88, %rd87, %rd497, %rd512;
	or.b64  	%rd444, %rd508, %rd80;
	and.b64  	%rd445, %rd444, -4294967296;
	setp.ne.s64 	%p41, %rd445, 0;
	@%p41 bra 	$L__BB42_37;
	cvt.u32.u64 	%r177, %rd80;
	cvt.u32.u64 	%r178, %rd508;
	div.u32 	%r179, %r178, %r177;
	mul.lo.s32 	%r180, %r179, %r177;
	sub.s32 	%r181, %r178, %r180;
	cvt.u64.u32 	%rd498, %r179;
	cvt.u64.u32 	%rd499, %r181;
	bra.uni 	$L__BB42_38;
$L__BB42_37:
	div.s64 	%rd498, %rd508, %rd80;
	mul.lo.s64 	%rd446, %rd498, %rd80;
	sub.s64 	%rd499, %rd508, %rd446;
$L__BB42_38:
	mad.lo.s64 	%rd95, %rd499, %rd87, %rd513;
	add.s32 	%r20, %r203, -1;
	mul.wide.u32 	%rd447, %r20, 8;
	add.s64 	%rd448, %rd2, %rd447;
	ld.global.u64 	%rd96, [%rd448];
	or.b64  	%rd449, %rd496, %rd96;
	and.b64  	%rd450, %rd449, -4294967296;
	setp.ne.s64 	%p42, %rd450, 0;
	@%p42 bra 	$L__BB42_40;
	cvt.u32.u64 	%r182, %rd96;
	cvt.u32.u64 	%r183, %rd496;
	div.u32 	%r184, %r183, %r182;
	mul.lo.s32 	%r185, %r184, %r182;
	sub.s32 	%r186, %r183, %r185;
	cvt.u64.u32 	%rd509, %r184;
	cvt.u64.u32 	%rd501, %r186;
	bra.uni 	$L__BB42_41;
$L__BB42_40:
	div.s64 	%rd509, %rd496, %rd96;
	mul.lo.s64 	%rd451, %rd509, %rd96;
	sub.s64 	%rd501, %rd496, %rd451;
$L__BB42_41:
	add.s64 	%rd453, %rd1, %rd447;
	ld.global.u64 	%rd103, [%rd453];
	mad.lo.s64 	%rd512, %rd103, %rd501, %rd88;
	or.b64  	%rd454, %rd498, %rd96;
	and.b64  	%rd455, %rd454, -4294967296;
	setp.ne.s64 	%p43, %rd455, 0;
	@%p43 bra 	$L__BB42_43;
	cvt.u32.u64 	%r187, %rd96;
	cvt.u32.u64 	%r188, %rd498;
	div.u32 	%r189, %r188, %r187;
	mul.lo.s32 	%r190, %r189, %r187;
	sub.s32 	%r191, %r188, %r190;
	cvt.u64.u32 	%rd508, %r189;
	cvt.u64.u32 	%rd503, %r191;
	bra.uni 	$L__BB42_44;
$L__BB42_43:
	div.s64 	%rd508, %rd498, %rd96;
	mul.lo.s64 	%rd456, %rd508, %rd96;
	sub.s64 	%rd503, %rd498, %rd456;
$L__BB42_44:
	mad.lo.s64 	%rd513, %rd503, %rd103, %rd95;
	add.s32 	%r203, %r203, -2;
$L__BB42_45:
	and.b32  	%r192, %r6, 1;
	setp.eq.b32 	%p44, %r192, 1;
	not.pred 	%p45, %p44;
	@%p45 bra 	$L__BB42_53;
	mul.wide.u32 	%rd457, %r203, 8;
	add.s64 	%rd458, %rd2, %rd457;
	ld.global.u64 	%rd118, [%rd458];
	or.b64  	%rd459, %rd509, %rd118;
	and.b64  	%rd460, %rd459, -4294967296;
	setp.ne.s64 	%p46, %rd460, 0;
	@%p46 bra 	$L__BB42_48;
	cvt.u32.u64 	%r193, %rd118;
	cvt.u32.u64 	%r194, %rd509;
	rem.u32 	%r195, %r194, %r193;
	cvt.u64.u32 	%rd510, %r195;
	bra.uni 	$L__BB42_49;
$L__BB42_48:
	rem.s64 	%rd510, %rd509, %rd118;
$L__BB42_49:
	add.s64 	%rd462, %rd1, %rd457;
	ld.global.u64 	%rd122, [%rd462];
	mad.lo.s64 	%rd512, %rd122, %rd510, %rd512;
	or.b64  	%rd463, %rd508, %rd118;
	and.b64  	%rd464, %rd463, -4294967296;
	setp.ne.s64 	%p47, %rd464, 0;
	@%p47 bra 	$L__BB42_51;
	cvt.u32.u64 	%r196, %rd118;
	cvt.u32.u64 	%r197, %rd508;
	rem.u32 	%r198, %r197, %r196;
	cvt.u64.u32 	%rd511, %r198;
	bra.uni 	$L__BB42_52;
$L__BB42_51:
	rem.s64 	%rd511, %rd508, %rd118;
$L__BB42_52:
	mad.lo.s64 	%rd513, %rd511, %rd122, %rd513;
$L__BB42_53:
	add.s64 	%rd465, %rd3, %rd512;
	ld.global.u8 	%rs4, [%rd465];
	mul.lo.s16 	%rs5, %rs4, %rs4;
	add.s64 	%rd466, %rd3, %rd513;
	ld.global.u8 	%rs6, [%rd466];
	mad.lo.s16 	%rs7, %rs6, %rs6, %rs5;
	st.shared.u8 	[%r5], %rs7;
	bra.uni 	$L__BB42_114;
$L__BB42_54:
	cvt.u64.u32 	%rd545, %r4;
	setp.le.u64 	%p2, %rd262, %rd545;
	@%p2 bra 	$L__BB42_114;
	cvt.u32.u64 	%r23, %rd261;
	add.s32 	%r207, %r23, -1;
	setp.lt.s32 	%p3, %r207, 0;
	mov.b64 	%rd554, 0;
	@%p3 bra 	$L__BB42_113;
	and.b32  	%r25, %r23, 7;
	setp.lt.u32 	%p4, %r207, 7;
	mov.b64 	%rd554, 0;
	@%p4 bra 	$L__BB42_84;
	add.s32 	%r205, %r23, -4;
	and.b32  	%r56, %r23, -8;
	neg.s32 	%r204, %r56;
	mov.b64 	%rd554, 0;
$L__BB42_58:
	.pragma "nounroll";
	add.s32 	%r30, %r205, 3;
	mul.wide.u32 	%rd270, %r30, 8;
	add.s64 	%rd271, %rd2, %rd270;
	ld.global.u64 	%rd133, [%rd271];
	or.b64  	%rd272, %rd545, %rd133;
	and.b64  	%rd273, %rd272, -4294967296;
	setp.ne.s64 	%p5, %rd273, 0;
	@%p5 bra 	$L__BB42_60;
	cvt.u32.u64 	%r57, %rd133;
	cvt.u32.u64 	%r58, %rd545;
	div.u32 	%r59, %r58, %r57;
	mul.lo.s32 	%r60, %r59, %r57;
	sub.s32 	%r61, %r58, %r60;
	cvt.u64.u32 	%rd516, %r59;
	cvt.u64.u32 	%rd517, %r61;
	bra.uni 	$L__BB42_61;
$L__BB42_60:
	div.s64 	%rd516, %rd545, %rd133;
	mul.lo.s64 	%rd274, %rd516, %rd133;
	sub.s64 	%rd517, %rd545, %rd274;
$L__BB42_61:
	add.s64 	%rd276, %rd1, %rd270;
	ld.global.u64 	%rd277, [%rd276];
	mad.lo.s64 	%rd140, %rd277, %rd517, %rd554;
	add.s32 	%r31, %r205, 2;
	mul.wide.u32 	%rd278, %r31, 8;
	add.s64 	%rd279, %rd2, %rd278;
	ld.global.u64 	%rd141, [%rd279];
	or.b64  	%rd280, %rd516, %rd141;
	and.b64  	%rd281, %rd280, -4294967296;
	setp.ne.s64 	%p6, %rd281, 0;
	@%p6 bra 	$L__BB42_63;
	cvt.u32.u64 	%r62, %rd141;
	cvt.u32.u64 	%r63, %rd516;
	div.u32 	%r64, %r63, %r62;
	mul.lo.s32 	%r65, %r64, %r62;
	sub.s32 	%r66, %r63, %r65;
	cvt.u64.u32 	%rd518, %r64;
	cvt.u64.u32 	%rd519, %r66;
	bra.uni 	$L__BB42_64;
$L__BB42_63:
	div.s64 	%rd518, %rd516, %rd141;
	mul.lo.s64 	%rd282, %rd518, %rd141;
	sub.s64 	%rd519, %rd516, %rd282;
$L__BB42_64:
	add.s64 	%rd284, %rd1, %rd278;
	ld.global.u64 	%rd285, [%rd284];
	mad.lo.s64 	%rd148, %rd285, %rd519, %rd140;
	add.s32 	%r32, %r205, 1;
	mul.wide.u32 	%rd286, %r32, 8;
	add.s64 	%rd287, %rd2, %rd286;
	ld.global.u64 	%rd149, [%rd287];
	or.b64  	%rd288, %rd518, %rd149;
	and.b64  	%rd289, %rd288, -4294967296;
	setp.ne.s64 	%p7, %rd289, 0;
	@%p7 bra 	$L__BB42_66;
	cvt.u32.u64 	%r67, %rd149;
	cvt.u32.u64 	%r68, %rd518;
	div.u32 	%r69, %r68, %r67;
	mul.lo.s32 	%r70, %r69, %r67;
	sub.s32 	%r71, %r68, %r70;
	cvt.u64.u32 	%rd520, %r69;
	cvt.u64.u32 	%rd521, %r71;
	bra.uni 	$L__BB42_67;
$L__BB42_66:
	div.s64 	%rd520, %rd518, %rd149;
	mul.lo.s64 	%rd290, %rd520, %rd149;
	sub.s64 	%rd521, %rd518, %rd290;
$L__BB42_67:
	add.s64 	%rd292, %rd1, %rd286;
	ld.global.u64 	%rd293, [%rd292];
	mad.lo.s64 	%rd156, %rd293, %rd521, %rd148;
	add.s32 	%r33, %r205, -4;
	mul.wide.u32 	%rd294, %r205, 8;
	add.s64 	%rd295, %rd2, %rd294;
	ld.global.u64 	%rd157, [%rd295];
	or.b64  	%rd296, %rd520, %rd157;
	and.b64  	%rd297, %rd296, -4294967296;
	setp.ne.s64 	%p8, %rd297, 0;
	@%p8 bra 	$L__BB42_69;
	cvt.u32.u64 	%r72, %rd157;
	cvt.u32.u64 	%r73, %rd520;
	div.u32 	%r74, %r73, %r72;
	mul.lo.s32 	%r75, %r74, %r72;
	sub.s32 	%r76, %r73, %r75;
	cvt.u64.u32 	%rd522, %r74;
	cvt.u64.u32 	%rd523, %r76;
	bra.uni 	$L__BB42_70;
$L__BB42_69:
	div.s64 	%rd522, %rd520, %rd157;
	mul.lo.s64 	%rd298, %rd522, %rd157;
	sub.s64 	%rd523, %rd520, %rd298;
$L__BB42_70:
	add.s64 	%rd300, %rd1, %rd294;
	ld.global.u64 	%rd301, [%rd300];
	mad.lo.s64 	%rd164, %rd301, %rd523, %rd156;
	add.s32 	%r34, %r205, -1;
	mul.wide.u32 	%rd302, %r34, 8;
	add.s64 	%rd303, %rd2, %rd302;
	ld.global.u64 	%rd165, [%rd303];
	or.b64  	%rd304, %rd522, %rd165;
	and.b64  	%rd305, %rd304, -4294967296;
	setp.ne.s64 	%p9, %rd305, 0;
	@%p9 bra 	$L__BB42_72;
	cvt.u32.u64 	%r77, %rd165;
	cvt.u32.u64 	%r78, %rd522;
	div.u32 	%r79, %r78, %r77;
	mul.lo.s32 	%r80, %r79, %r77;
	sub.s32 	%r81, %r78, %r80;
	cvt.u64.u32 	%rd524, %r79;
	cvt.u64.u32 	%rd525, %r81;
	bra.uni 	$L__BB42_73;
$L__BB42_72:
	div.s64 	%rd524, %rd522, %rd165;
	mul.lo.s64 	%rd306, %rd524, %rd165;
	sub.s64 	%rd525, %rd522, %rd306;
$L__BB42_73:
	add.s64 	%rd308, %rd1, %rd302;
	ld.global.u64 	%rd309, [%rd308];
	mad.lo.s64 	%rd172, %rd309, %rd525, %rd164;
	add.s32 	%r35, %r205, -2;
	mul.wide.u32 	%rd310, %r35, 8;
	add.s64 	%rd311, %rd2, %rd310;
	ld.global.u64 	%rd173, [%rd311];
	or.b64  	%rd312, %rd524, %rd173;
	and.b64  	%rd313, %rd312, -4294967296;
	setp.ne.s64 	%p10, %rd313, 0;
	@%p10 bra 	$L__BB42_75;
	cvt.u32.u64 	%r82, %rd173;
	cvt.u32.u64 	%r83, %rd524;
	div.u32 	%r84, %r83, %r82;
	mul.lo.s32 	%r85, %r84, %r82;
	sub.s32 	%r86, %r83, %r85;
	cvt.u64.u32 	%rd526, %r84;
	cvt.u64.u32 	%rd527, %r86;
	bra.uni 	$L__BB42_76;
$L__BB42_75:
	div.s64 	%rd526, %rd524, %rd173;
	mul.lo.s64 	%rd314, %rd526, %rd173;
	sub.s64 	%rd527, %rd524, %rd314;
$L__BB42_76:
	add.s64 	%rd316, %rd1, %rd310;
	ld.global.u64 	%rd317, [%rd316];
	mad.lo.s64 	%rd180, %rd317, %rd527, %rd172;
	add.s32 	%r36, %r205, -3;
	mul.wide.u32 	%rd318, %r36, 8;
	add.s64 	%rd319, %rd2, %rd318;
	ld.global.u64 	%rd181, [%rd319];
	or.b64  	%rd320, %rd526, %rd181;
	and.b64  	%rd321, %rd320, -4294967296;
	setp.ne.s64 	%p11, %rd321, 0;
	@%p11 bra 	$L__BB42_78;
	cvt.u32.u64 	%r87, %rd181;
	cvt.u32.u64 	%r88, %rd526;
	div.u32 	%r89, %r88, %r87;
	mul.lo.s32 	%r90, %r89, %r87;
	sub.s32 	%r91, %r88, %r90;
	cvt.u64.u32 	%rd528, %r89;
	cvt.u64.u32 	%rd529, %r91;
	bra.uni 	$L__BB42_79;
$L__BB42_78:
	div.s64 	%rd528, %rd526, %rd181;
	mul.lo.s64 	%rd322, %rd528, %rd181;
	sub.s64 	%rd529, %rd526, %rd322;
$L__BB42_79:
	add.s64 	%rd324, %rd1, %rd318;
	ld.global.u64 	%rd325, [%rd324];
	mad.lo.s64 	%rd188, %rd325, %rd529, %rd180;
	mul.wide.u32 	%rd326, %r33, 8;
	add.s64 	%rd327, %rd2, %rd326;
	ld.global.u64 	%rd189, [%rd327];
	or.b64  	%rd328, %rd528, %rd189;
	and.b64  	%rd329, %rd328, -4294967296;
	setp.ne.s64 	%p12, %rd329, 0;
	@%p12 bra 	$L__BB42_81;
	cvt.u32.u64 	%r92, %rd189;
	cvt.u32.u64 	%r93, %rd528;
	div.u32 	%r94, %r93, %r92;
	mul.lo.s32 	%r95, %r94, %r92;
	sub.s32 	%r96, %r93, %r95;
	cvt.u64.u32 	%rd545, %r94;
	cvt.u64.u32 	%rd531, %r96;
	bra.uni 	$L__BB42_82;
$L__BB42_81:
	div.s64 	%rd545, %rd528, %rd189;
	mul.lo.s64 	%rd330, %rd545, %rd189;
	sub.s64 	%rd531, %rd528, %rd330;
$L__BB42_82:
	add.s64 	%rd332, %rd1, %rd326;
	ld.global.u64 	%rd333, [%rd332];
	mad.lo.s64 	%rd554, %rd333, %rd531, %rd188;
	add.s32 	%r205, %r205, -8;
	add.s32 	%r204, %r204, 8;
	setp.ne.s32 	%p13, %r204, 0;
	@%p13 bra 	$L__BB42_58;
	add.s32 	%r207, %r205, 3;
$L__BB42_84:
	setp.eq.s32 	%p14, %r25, 0;
	@%p14 bra 	$L__BB42_113;
	and.b32  	%r41, %r23, 3;
	setp.lt.u32 	%p15, %r25, 4;
	@%p15 bra 	$L__BB42_99;
	mul.wide.u32 	%rd335, %r207, 8;
	add.s64 	%rd336, %rd2, %rd335;
	ld.global.u64 	%rd200, [%rd336];
	or.b64  	%rd337, %rd545, %rd200;
	and.b64  	%rd338, %rd337, -4294967296;
	setp.ne.s64 	%p16, %rd338, 0;
	@%p16 bra 	$L__BB42_88;
	cvt.u32.u64 	%r97, %rd200;
	cvt.u32.u64 	%r98, %rd545;
	div.u32 	%r99, %r98, %r97;
	mul.lo.s32 	%r100, %r99, %r97;
	sub.s32 	%r101, %r98, %r100;
	cvt.u64.u32 	%rd535, %r99;
	cvt.u64.u32 	%rd536, %r101;
	bra.uni 	$L__BB42_89;
$L__BB42_88:
	div.s64 	%rd535, %rd545, %rd200;
	mul.lo.s64 	%rd339, %rd535, %rd200;
	sub.s64 	%rd536, %rd545, %rd339;
$L__BB42_89:
	add.s64 	%rd341, %rd1, %rd335;
	ld.global.u64 	%rd342, [%rd341];
	mad.lo.s64 	%rd207, %rd342, %rd536, %rd554;
	add.s32 	%r42, %r207, -1;
	mul.wide.u32 	%rd343, %r42, 8;
	add.s64 	%rd344, %rd2, %rd343;
	ld.global.u64 	%rd208, [%rd344];
	or.b64  	%rd345, %rd535, %rd208;
	and.b64  	%rd346, %rd345, -4294967296;
	setp.ne.s64 	%p17, %rd346, 0;
	@%p17 bra 	$L__BB42_91;
	cvt.u32.u64 	%r102, %rd208;
	cvt.u32.u64 	%r103, %rd535;
	div.u32 	%r104, %r103, %r102;
	mul.lo.s32 	%r105, %r104, %r102;
	sub.s32 	%r106, %r103, %r105;
	cvt.u64.u32 	%rd537, %r104;
	cvt.u64.u32 	%rd538, %r106;
	bra.uni 	$L__BB42_92;
$L__BB42_91:
	div.s64 	%rd537, %rd535, %rd208;
	mul.lo.s64 	%rd347, %rd537, %rd208;
	sub.s64 	%rd538, %rd535, %rd347;
$L__BB42_92:
	add.s64 	%rd349, %rd1, %rd343;
	ld.global.u64 	%rd350, [%rd349];
	mad.lo.s64 	%rd215, %rd350, %rd538, %rd207;
	add.s32 	%r43, %r207, -2;
	mul.wide.u32 	%rd351, %r43, 8;
	add.s64 	%rd352, %rd2, %rd351;
	ld.global.u64 	%rd216, [%rd352];
	or.b64  	%rd353, %rd537, %rd216;
	and.b64  	%rd354, %rd353, -4294967296;
	setp.ne.s64 	%p18, %rd354, 0;
	@%p18 bra 	$L__BB42_94;
	cvt.u32.u64 	%r107, %rd216;
	cvt.u32.u64 	%r108, %rd537;
	div.u32 	%r109, %r108, %r107;
	mul.lo.s32 	%r110, %r109, %r107;
	sub.s32 	%r111, %r108, %r110;
	cvt.u64.u32 	%rd539, %r109;
	cvt.u64.u32 	%rd540, %r111;
	bra.uni 	$L__BB42_95;
$L__BB42_94:
	div.s64 	%rd539, %rd537, %rd216;
	mul.lo.s64 	%rd355, %rd539, %rd216;
	sub.s64 	%rd540, %rd537, %rd355;
$L__BB42_95:
	add.s64 	%rd357, %rd1, %rd351;
	ld.global.u64 	%rd358, [%rd357];
	mad.lo.s64 	%rd223, %rd358, %rd540, %rd215;
	add.s32 	%r44, %r207, -3;
	mul.wide.u32 	%rd359, %r44, 8;
	add.s64 	%rd360, %rd2, %rd359;
	ld.global.u64 	%rd224, [%rd360];
	or.b64  	%rd361, %rd539, %rd224;
	and.b64  	%rd362, %rd361, -4294967296;
	setp.ne.s64 	%p19, %rd362, 0;
	@%p19 bra 	$L__BB42_97;
	cvt.u32.u64 	%r112, %rd224;
	cvt.u32.u64 	%r113, %rd539;
	div.u32 	%r114, %r113, %r112;
	mul.lo.s32 	%r115, %r114, %r112;
	sub.s32 	%r116, %r113, %r115;
	cvt.u64.u32 	%rd545, %r114;
	cvt.u64.u32 	%rd542, %r116;
	bra.uni 	$L__BB42_98;
$L__BB42_97:
	div.s64 	%rd545, %rd539, %rd224;
	mul.lo.s64 	%rd363, %rd545, %rd224;
	sub.s64 	%rd542, %rd539, %rd363;
$L__BB42_98:
	add.s64 	%rd365, %rd1, %rd359;
	ld.global.u64 	%rd366, [%rd365];
	mad.lo.s64 	%rd554, %rd366, %rd542, %rd223;
	add.s32 	%r207, %r207, -4;
$L__BB42_99:
	setp.eq.s32 	%p20, %r41, 0;
	@%p20 bra 	$L__BB42_113;
	setp.eq.s32 	%p21, %r41, 1;
	@%p21 bra 	$L__BB42_108;
	mul.wide.u32 	%rd368, %r207, 8;
	add.s64 	%rd369, %rd2, %rd368;
	ld.global.u64 	%rd235, [%rd369];
	or.b64  	%rd370, %rd545, %rd235;
	and.b64  	%rd371, %rd370, -4294967296;
	setp.ne.s64 	%p22, %rd371, 0;
	@%p22 bra 	$L__BB42_103;
	cvt.u32.u64 	%r117, %rd235;
	cvt.u32.u64 	%r118, %rd545;
	div.u32 	%r119, %r118, %r117;
	mul.lo.s32 	%r120, %r119, %r117;
	sub.s32 	%r121, %r118, %r120;
	cvt.u64.u32 	%rd546, %r119;
	cvt.u64.u32 	%rd547, %r121;
	bra.uni 	$L__BB42_104;
$L__BB42_103:
	div.s64 	%rd546, %rd545, %rd235;
	mul.lo.s64 	%rd372, %rd546, %rd235;
	sub.s64 	%rd547, %rd545, %rd372;
$L__BB42_104:
	add.s64 	%rd374, %rd1, %rd368;
	ld.global.u64 	%rd375, [%rd374];
	mad.lo.s64 	%rd242, %rd375, %rd547, %rd554;
	add.s32 	%r47, %r207, -1;
	mul.wide.u32 	%rd376, %r47, 8;
	add.s64 	%rd377, %rd2, %rd376;
	ld.global.u64 	%rd243, [%rd377];
	or.b64  	%rd378, %rd546, %rd243;
	and.b64  	%rd379, %rd378, -4294967296;
	setp.ne.s64 	%p23, %rd379, 0;
	@%p23 bra 	$L__BB42_106;
	cvt.u32.u64 	%r122, %rd243;
	cvt.u32.u64 	%r123, %rd546;
	div.u32 	%r124, %r123, %r122;
	mul.lo.s32 	%r125, %r124, %r122;
	sub.s32 	%r126, %r123, %r125;
	cvt.u64.u32 	%rd545, %r124;
	cvt.u64.u32 	%rd549, %r126;
	bra.uni 	$L__BB42_107;
$L__BB42_106:
	div.s64 	%rd545, %rd546, %rd243;
	mul.lo.s64 	%rd380, %rd545, %rd243;
	sub.s64 	%rd549, %rd546, %rd380;
$L__BB42_107:
	add.s64 	%rd382, %rd1, %rd376;
	ld.global.u64 	%rd383, [%rd382];
	mad.lo.s64 	%rd554, %rd383, %rd549, %rd242;
	add.s32 	%r207, %r207, -2;
$L__BB42_108:
	and.b32  	%r127, %r23, 1;
	setp.eq.b32 	%p24, %r127, 1;
	not.pred 	%p25, %p24;
	@%p25 bra 	$L__BB42_113;
	mul.wide.u32 	%rd384, %r207, 8;
	add.s64 	%rd385, %rd2, %rd384;
	ld.global.u64 	%rd254, [%rd385];
	or.b64  	%rd386, %rd545, %rd254;
	and.b64  	%rd387, %rd386, -4294967296;
	setp.ne.s64 	%p26, %rd387, 0;
	@%p26 bra 	$L__BB42_111;
	cvt.u32.u64 	%r128, %rd254;
	cvt.u32.u64 	%r129, %rd545;
	rem.u32 	%r130, %r129, %r128;
	cvt.u64.u32 	%rd553, %r130;
	bra.uni 	$L__BB42_112;
$L__BB42_111:
	rem.s64 	%rd553, %rd545, %rd254;
$L__BB42_112:
	add.s64 	%rd389, %rd1, %rd384;
	ld.global.u64 	%rd390, [%rd389];
	mad.lo.s64 	%rd554, %rd390, %rd553, %rd554;
$L__BB42_113:
	add.s64 	%rd391, %rd3, %rd554;
	ld.global.u8 	%rs2, [%rd391];
	mul.lo.s16 	%rs3, %rs2, %rs2;
	st.shared.u8 	[%r5], %rs3;
$L__BB42_114:
	bar.sync 	0;
	setp.lt.u32 	%p48, %r209, 66;
	@%p48 bra 	$L__BB42_118;
$L__BB42_115:
	shr.u32 	%r51, %r209, 1;
	setp.ge.u32 	%p49, %r1, %r51;
	@%p49 bra 	$L__BB42_117;
	ld.shared.u8 	%rs8, [%r5];
	add.s32 	%r199, %r5, %r51;
	ld.shared.u8 	%rs9, [%r199];
	add.s16 	%rs10, %rs9, %rs8;
	st.shared.u8 	[%r5], %rs10;
$L__BB42_117:
	bar.sync 	0;
	setp.gt.u32 	%p50, %r209, 131;
	mov.u32 	%r209, %r51;
	@%p50 bra 	$L__BB42_115;
$L__BB42_118:
	setp.gt.u32 	%p51, %r1, 31;
	@%p51 bra 	$L__BB42_121;
	ld.volatile.shared.u8 	%rs11, [%r5];
	ld.volatile.shared.u8 	%rs12, [%r5+32];
	add.s16 	%rs13, %rs12, %rs11;
	st.volatile.shared.u8 	[%r5], %rs13;
	ld.volatile.shared.u8 	%rs14, [%r5];
	ld.volatile.shared.u8 	%rs15, [%r5+16];
	add.s16 	%rs16, %rs15, %rs14;
	st.volatile.shared.u8 	[%r5], %rs16;
	ld.volatile.shared.u8 	%rs17, [%r5];
	ld.volatile.shared.u8 	%rs18, [%r5+8];
	add.s16 	%rs19, %rs18, %rs17;
	st.volatile.shared.u8 	[%r5], %rs19;
	ld.volatile.shared.u8 	%rs20, [%r5];
	ld.volatile.shared.u8 	%rs21, [%r5+4];
	add.s16 	%rs22, %rs21, %rs20;
	st.volatile.shared.u8 	[%r5], %rs22;
	ld.volatile.shared.u8 	%rs23, [%r5];
	ld.volatile.shared.u8 	%rs24, [%r5+2];
	add.s16 	%rs25, %rs24, %rs23;
	st.volatile.shared.u8 	[%r5], %rs25;
	ld.volatile.shared.u8 	%rs26, [%r5];
	ld.volatile.shared.u8 	%rs27, [%r5+1];
	add.s16 	%rs28, %rs27, %rs26;
	st.volatile.shared.u8 	[%r5], %rs28;
	setp.ne.s32 	%p52, %r1, 0;
	@%p52 bra 	$L__BB42_121;
	ld.shared.u8 	%rs29, [sum_squaresdata_u8];
	cvt.u64.u32 	%rd467, %r2;
	cvta.to.global.u64 	%rd468, %rd260;
	add.s64 	%rd469, %rd468, %rd467;
	st.global.u8 	[%rd469], %rs29;
$L__BB42_121:
	ret;

}
	// .globl	uncontiguous_cumulate_sum_square_u8
.visible .entry uncontiguous_cumulate_sum_square_u8(
	.param .u64 .ptr .align 1 uncontiguous_cumulate_sum_square_u8_param_0,
	.param .u64 .ptr .align 1 uncontiguous_cumulate_sum_square_u8_param_1,
	.param .u64 .ptr .align 1 uncontiguous_cumulate_sum_square_u8_param_2,
	.param .u64 .ptr .align 1 uncontiguous_cumulate_sum_square_u8_param_3,
	.param .u64 uncontiguous_cumulate_sum_square_u8_param_4,
	.param .u64 uncontiguous_cumulate_sum_square_u8_param_5
)
{
	.reg .pred 	%p<53>;
	.reg .b16 	%rs<28>;
	.reg .b32 	%r<210>;
	.reg .b64 	%rd<555>;

	ld.param.u64 	%rd260, [uncontiguous_cumulate_sum_square_u8_param_0];
	ld.param.u64 	%rd263, [uncontiguous_cumulate_sum_square_u8_param_1];
	ld.param.u64 	%rd264, [uncontiguous_cumulate_sum_square_u8_param_2];
	ld.param.u64 	%rd265, [uncontiguous_cumulate_sum_square_u8_param_3];
	ld.param.u64 	%rd261, [uncontiguous_cumulate_sum_square_u8_param_4];
	ld.param.u64 	%rd262, [uncontiguous_cumulate_sum_square_u8_param_5];
	cvta.to.global.u64 	%rd1, %rd265;
	cvta.to.global.u64 	%rd2, %rd264;
	cvta.to.global.u64 	%rd3, %rd263;
	mov.u32 	%r1, %tid.x;
	mov.u32 	%r2, %ctaid.x;
	mov.u32 	%r209, %ntid.x;
	mul.lo.s32 	%r52, %r2, %r209;
	shl.b32 	%r53, %r52, 1;
	add.s32 	%r4, %r53, %r1;
	mov.u32 	%r54, sum_squaresdata_u8;
	add.s32 	%r5, %r54, %r1;
	mov.b16 	%rs1, 0;
	st.shared.u8 	[%r5], %rs1;
	add.s32 	%r55, %r4, %r209;
	cvt.u64.u32 	%rd508, %r55;
	setp.le.u64 	%p1, %rd262, %rd508;
	@%p1 bra 	$L__BB43_54;
	cvt.u32.u64 	%r6, %rd261;
	add.s32 	%r203, %r6, -1;
	setp.lt.s32 	%p27, %r203, 0;
	mov.b64 	%rd512, 0;
	mov.u64 	%rd513, %rd512;
	@%p27 bra 	$L__BB43_53;
	cvt.u64.u32 	%rd509, %r4;
	setp.lt.u32 	%p28, %r203, 3;
	mov.b64 	%rd513, 0;
	mov.u64 	%rd512, %rd513;
	@%p28 bra 	$L__BB43_30;
	add.s32 	%r201, %r6, -2;
	and.b32  	%r131, %r6, -4;
	neg.s32 	%r200, %r131;
	mov.b64 	%rd513, 0;
$L__BB43_4:
	.pragma "nounroll";
	add.s32 	%r12, %r201, 1;
	mul.wide.u32 	%rd396, %r12, 8;
	add.s64 	%rd397, %rd2, %rd396;
	ld.global.u64 	%rd10, [%rd397];
	or.b64  	%rd398, %rd509, %rd10;
	and.b64  	%rd399, %rd398, -4294967296;
	setp.ne.s64 	%p29, %rd399, 0;
	@%p29 bra 	$L__BB43_6;
	cvt.u32.u64 	%r132, %rd10;
	cvt.u32.u64 	%r133, %rd509;
	div.u32 	%r134, %r133, %r132;
	mul.lo.s32 	%r135, %r134, %r132;
	sub.s32 	%r136, %r133, %r135;
	cvt.u64.u32 	%rd474, %r134;
	cvt.u64.u32 	%rd475, %r136;
	bra.uni 	$L__BB43_7;
$L__BB43_6:
	div.s64 	%rd474, %rd509, %rd10;
	mul.lo.s64 	%rd400, %rd474, %rd10;
	sub.s64 	%rd475, %rd509, %rd400;
$L__BB43_7:
	mul.wide.u32 	%rd401, %r12, 8;
	add.s64 	%rd402, %rd1, %rd401;
	ld.global.u64 	%rd17, [%rd402];
	mad.lo.s64 	%rd18, %rd17, %rd475, %rd512;
	or.b64  	%rd403, %rd508, %rd10;
	and.b64  	%rd404, %rd403, -4294967296;
	setp.ne.s64 	%p30, %rd404, 0;
	@%p30 bra 	$L__BB43_9;
	cvt.u32.u64 	%r137, %rd10;
	cvt.u32.u64 	%r138, %rd508;
	div.u32 	%r139, %r138, %r137;
	mul.lo.s32 	%r140, %r139, %r137;
	sub.s32 	%r141, %r138, %r140;
	cvt.u64.u32 	%rd476, %r139;
	cvt.u64.u32 	%rd477, %r141;
	bra.uni 	$L__BB43_10;
$L__BB43_9:
	div.s64 	%rd476, %rd508, %rd10;
	mul.lo.s64 	%rd405, %rd476, %rd10;
	sub.s64 	%rd477, %rd508, %rd405;
$L__BB43_10:
	mad.lo.s64 	%rd25, %rd477, %rd17, %rd513;
	add.s32 	%r13, %r201, -2;
	mul.wide.u32 	%rd406, %r201, 8;
	add.s64 	%rd407, %rd2, %rd406;
	ld.global.u64 	%rd26, [%rd407];
	or.b64  	%rd408, %rd474, %rd26;
	and.b64  	%rd409, %rd408, -4294967296;
	setp.ne.s64 	%p31, %rd409, 0;
	@%p31 bra 	$L__BB43_12;
	cvt.u32.u64 	%r142, %rd26;
	cvt.u32.u64 	%r143, %rd474;
	div.u32 	%r144, %r143, %r142;
	mul.lo.s32 	%r145, %r144, %r142;
	sub.s32 	%r146, %r143, %r145;
	cvt.u64.u32 	%rd478, %r144;
	cvt.u64.u32 	%rd479, %r146;
	bra.uni 	$L__BB43_13;
$L__BB43_12:
	div.s64 	%rd478, %rd474, %rd26;
	mul.lo.s64 	%rd410, %rd478, %rd26;
	sub.s64 	%rd479, %rd474, %rd410;
$L__BB43_13:
	mul.wide.u32 	%rd411, %r201, 8;
	add.s64 	%rd412, %rd1, %rd411;
	ld.global.u64 	%rd33, [%rd412];
	mad.lo.s64 	%rd34, %rd33, %rd479, %rd18;
	or.b64  	%rd413, %rd476, %rd26;
	and.b64  	%rd414, %rd413, -4294967296;
	setp.ne.s64 	%p32, %rd414, 0;
	@%p32 bra 	$L__BB43_15;
	cvt.u32.u64 	%r147, %rd26;
	cvt.u32.u64 	%r148, %rd476;
	div.u32 	%r149, %r148, %r147;
	mul.lo.s32 	%r150, %r149, %r147;
	sub.s32 	%r151, %r148, %r150;
	cvt.u64.u32 	%rd480, %r149;
	cvt.u64.u32 	%rd481, %r151;
	bra.uni 	$L__BB43_16;
$L__BB43_15:
	div.s64 	%rd480, %rd476, %rd26;
	mul.lo.s64 	%rd415, %rd480, %rd26;
	sub.s64 	%rd481, %rd476, %rd415;
$L__BB43_16:
	mad.lo.s64 	%rd41, %rd481, %rd33, %rd25;
	add.s32 	%r14, %r201, -1;
	mul.wide.u32 	%rd416, %r14, 8;
	add.s64 	%rd417, %rd2, %rd416;
	ld.global.u64 	%rd42, [%rd417];
	or.b64  	%rd418, %rd478, %rd42;
	and.b64  	%rd419, %rd418, -4294967296;
	setp.ne.s64 	%p33, %rd419, 0;
	@%p33 bra 	$L__BB43_18;
	cvt.u32.u64 	%r152, %rd42;
	cvt.u32.u64 	%r153, %rd478;
	div.u32 	%r154, %r153, %r152;
	mul.lo.s32 	%r155, %r154, %r152;
	sub.s32 	%r156, %r153, %r155;
	cvt.u64.u32 	%rd482, %r154;
	cvt.u64.u32 	%rd483, %r156;
	bra.uni 	$L__BB43_19;
$L__BB43_18:
	div.s64 	%rd482, %rd478, %rd42;
	mul.lo.s64 	%rd420, %rd482, %rd42;
	sub.s64 	%rd483, %rd478, %rd420;
$L__BB43_19:
	mul.wide.u32 	%rd421, %r14, 8;
	add.s64 	%rd422, %rd1, %rd421;
	ld.global.u64 	%rd49, [%rd422];
	mad.lo.s64 	%rd50, %rd49, %rd483, %rd34;
	or.b64  	%rd423, %rd480, %rd42;
	and.b64  	%rd424, %rd423, -4294967296;
	setp.ne.s64 	%p34, %rd424, 0;
	@%p34 bra 	$L__BB43_21;
	cvt.u32.u64 	%r157, %rd42;
	cvt.u32.u64 	%r158, %rd480;
	div.u32 	%r159, %r158, %r157;
	mul.lo.s32 	%r160, %r159, %r157;
	sub.s32 	%r161, %r158, %r160;
	cvt.u64.u32 	%rd484, %r159;
	cvt.u64.u32 	%rd485, %r161;
	bra.uni 	$L__BB43_22;
$L__BB43_21:
	div.s64 	%rd484, %rd480, %rd42;
	mul.lo.s64 	%rd425, %rd484, %rd42;
	sub.s64 	%rd485, %rd480, %rd425;
$L__BB43_22:
	mad.lo.s64 	%rd57, %rd485, %rd49, %rd41;
	mul.wide.u32 	%rd426, %r13, 8;
	add.s64 	%rd427, %rd2, %rd426;
	ld.global.u64 	%rd58, [%rd427];
	or.b64  	%rd428, %rd482, %rd58;
	and.b64  	%rd429, %rd428, -4294967296;
	setp.ne.s64 	%p35, %rd429, 0;
	@%p35 bra 	$L__BB43_24;
	cvt.u32.u64 	%r162, %rd58;
	cvt.u32.u64 	%r163, %rd482;
	div.u32 	%r164, %r163, %r162;
	mul.lo.s32 	%r165, %r164, %r162;
	sub.s32 	%r166, %r163, %r165;
	cvt.u64.u32 	%rd509, %r164;
	cvt.u64.u32 	%rd487, %r166;
	bra.uni 	$L__BB43_25;
$L__BB43_24:
	div.s64 	%rd509, %rd482, %rd58;
	mul.lo.s64 	%rd430, %rd509, %rd58;
	sub.s64 	%rd487, %rd482, %rd430;
$L__BB43_25:
	mul.wide.u32 	%rd431, %r13, 8;
	add.s64 	%rd432, %rd1, %rd431;
	ld.global.u64 	%rd65, [%rd432];
	mad.lo.s64 	%rd512, %rd65, %rd487, %rd50;
	or.b64  	%rd433, %rd484, %rd58;
	and.b64  	%rd434, %rd433, -4294967296;
	setp.ne.s64 	%p36, %rd434, 0;
	@%p36 bra 	$L__BB43_27;
	cvt.u32.u64 	%r167, %rd58;
	cvt.u32.u64 	%r168, %rd484;
	div.u32 	%r169, %r168, %r167;
	mul.lo.s32 	%r170, %r169, %r167;
	sub.s32 	%r171, %r168, %r170;
	cvt.u64.u32 	%rd508, %r169;
	cvt.u64.u32 	%rd489, %r171;
	bra.uni 	$L__BB43_28;
$L__BB43_27:
	div.s64 	%rd508, %rd484, %rd58;
	mul.lo.s64 	%rd435, %rd508, %rd58;
	sub.s64 	%rd489, %rd484, %rd435;
$L__BB43_28:
	mad.lo.s64 	%rd513, %rd489, %rd65, %rd57;
	add.s32 	%r201, %r201, -4;
	add.s32 	%r200, %r200, 4;
	setp.ne.s32 	%p37, %r200, 0;
	@%p37 bra 	$L__BB43_4;
	add.s32 	%r203, %r201, 1;
$L__BB43_30:
	and.b32  	%r19, %r6, 3;
	setp.eq.s32 	%p38, %r19, 0;
	@%p38 bra 	$L__BB43_53;
	setp.eq.s32 	%p39, %r19, 1;
	@%p39 bra 	$L__BB43_45;
	mul.wide.u32 	%rd437, %r203, 8;
	add.s64 	%rd438, %rd2, %rd437;
	ld.global.u64 	%rd80, [%rd438];
	or.b64  	%rd439, %rd509, %rd80;
	and.b64  	%rd440, %rd439, -4294967296;
	setp.ne.s64 	%p40, %rd440, 0;
	@%p40 bra 	$L__BB43_34;
	cvt.u32.u64 	%r172, %rd80;
	cvt.u32.u64 	%r173, %rd509;
	div.u32 	%r174, %r173, %r172;
	mul.lo.s32 	%r175, %r174, %r172;
	sub.s32 	%r176, %r173, %r175;
	cvt.u64.u32 	%rd496, %r174;
	cvt.u64.u32 	%rd497, %r176;
	bra.uni 	$L__BB43_35;
$L__BB43_34:
	div.s64 	%rd496, %rd509, %rd80;
	mul.lo.s64 	%rd441, %rd496, %rd80;
	sub.s64 	%rd497, %rd509, %rd441;
$L__BB43_35:
	add.s64 	%rd443, %rd1, %rd437;
	ld.global.u64 	%rd87, [%rd443];
	mad.lo.s64 	%rd88, %rd87, %rd497, %rd512;
	or.b64  	%rd444, %rd508, %rd80;
	and.b64  	%rd445, %rd444, -4294967296;
	setp.ne.s64 	%p41, %rd445, 0;
	@%p41 bra 	$L__BB43_37;
	cvt.u32.u64 	%r177, %rd80;
	cvt.u32.u64 	%r178, %rd508;
	div.u32 	%r179, %r178, %r177;
	mul.lo.s32 	%r180, %r179, %r177;
	sub.s32 	%r181, %r178, %r180;
	cvt.u64.u32 	%rd498, %r179;
	cvt.u64.u32 	%rd499, %r181;
	bra.uni 	$L__BB43_38;
$L__BB43_37:
	div.s64 	%rd498, %rd508, %rd80;
	mul.lo.s64 	%rd446, %rd498, %rd80;
	sub.s64 	%rd499, %rd508, %rd446;
$L__BB43_38:
	mad.lo.s64 	%rd95, %rd499, %rd87, %rd513;
	add.s32 	%r20, %r203, -1;
	mul.wide.u32 	%rd447, %r20, 8;
	add.s64 	%rd448, %rd2, %rd447;
	ld.global.u64 	%rd96, [%rd448];
	or.b64  	%rd449, %rd496, %rd96;
	and.b64  	%rd450, %rd449, -4294967296;
	setp.ne.s64 	%p42, %rd450, 0;
	@%p42 bra 	$L__BB43_40;
	cvt.u32.u64 	%r182, %rd96;
	cvt.u32.u64 	%r183, %rd496;
	div.u32 	%r184, %r183, %r182;
	mul.lo.s32 	%r185, %r184, %r182;
	sub.s32 	%r186, %r183, %r185;
	cvt.u64.u32 	%rd509, %r184;
	cvt.u64.u32 	%rd501, %r186;
	bra.uni 	$L__BB43_41;
$L__BB43_40:
	div.s64 	%rd509, %rd496, %rd96;
	mul.lo.s64 	%rd451, %rd509, %rd96;
	sub.s64 	%rd501, %rd496, %rd451;
$L__BB43_41:
	add.s64 	%rd453, %rd1, %rd447;
	ld.global.u64 	%rd103, [%rd453];
	mad.lo.s64 	%rd512, %rd103, %rd501, %rd88;
	or.b64  	%rd454, %rd498, %rd96;
	and.b64  	%rd455, %rd454, -4294967296;
	setp.ne.s64 	%p43, %rd455, 0;
	@%p43 bra 	$L__BB43_43;
	cvt.u32.u64 	%r187, %rd96;
	cvt.u32.u64 	%r188, %rd498;
	div.u32 	%r189, %r188, %r187;
	mul.lo.s32 	%r190, %r189, %r187;
	sub.s32 	%r191, %r188, %r190;
	cvt.u64.u32 	%rd508, %r189;
	cvt.u64.u32 	%rd503, %r191;
	bra.uni 	$L__BB43_44;
$L__BB43_43:
	div.s64 	%rd508, %rd498, %rd96;
	mul.lo.s64 	%rd456, %rd508, %rd96;
	sub.s64 	%rd503, %rd498, %rd456;
$L__BB43_44:
	mad.lo.s64 	%rd513, %rd503, %rd103, %rd95;
	add.s32 	%r203, %r203, -2;
$L__BB43_45:
	and.b32  	%r192, %r6, 1;
	setp.eq.b32 	%p44, %r192, 1;
	not.pred 	%p45, %p44;
	@%p45 bra 	$L__BB43_53;
	mul.wide.u32 	%rd457, %r203, 8;
	add.s64 	%rd458, %rd2, %rd457;
	ld.global.u64 	%rd118, [%rd458];
	or.b64  	%rd459, %rd509, %rd118;
	and.b64  	%rd460, %rd459, -4294967296;
	setp.ne.s64 	%p46, %rd460, 0;
	@%p46 bra 	$L__BB43_48;
	cvt.u32.u64 	%r193, %rd118;
	cvt.u32.u64 	%r194, %rd509;
	rem.u32 	%r195, %r194, %r193;
	cvt.u64.u32 	%rd510, %r195;
	bra.uni 	$L__BB43_49;
$L__BB43_48:
	rem.s64 	%rd510, %rd509, %rd118;
$L__BB43_49:
	add.s64 	%rd462, %rd1, %rd457;
	ld.global.u64 	%rd122, [%rd462];
	mad.lo.s64 	%rd512, %rd122, %rd510, %rd512;
	or.b64  	%rd463, %rd508, %rd118;
	and.b64  	%rd464, %rd463, -4294967296;
	setp.ne.s64 	%p47, %rd464, 0;
	@%p47 bra 	$L__BB43_51;
	cvt.u32.u64 	%r196, %rd118;
	cvt.u32.u64 	%r197, %rd508;
	rem.u32 	%r198, %r197, %r196;
	cvt.u64.u32 	%rd511, %r198;
	bra.uni 	$L__BB43_52;
$L__BB43_51:
	rem.s64 	%rd511, %rd508, %rd118;
$L__BB43_52:
	mad.lo.s64 	%rd513, %rd511, %rd122, %rd513;
$L__BB43_53:
	add.s64 	%rd465, %rd3, %rd512;
	ld.global.u8 	%rs3, [%rd465];
	add.s64 	%rd466, %rd3, %rd513;
	ld.global.u8 	%rs4, [%rd466];
	add.s16 	%rs5, %rs4, %rs3;
	st.shared.u8 	[%r5], %rs5;
	bra.uni 	$L__BB43_114;
$L__BB43_54:
	cvt.u64.u32 	%rd545, %r4;
	setp.le.u64 	%p2, %rd262, %rd545;
	@%p2 bra 	$L__BB43_114;
	cvt.u32.u64 	%r23, %rd261;
	add.s32 	%r207, %r23, -1;
	setp.lt.s32 	%p3, %r207, 0;
	mov.b64 	%rd554, 0;
	@%p3 bra 	$L__BB43_113;
	and.b32  	%r25, %r23, 7;
	setp.lt.u32 	%p4, %r207, 7;
	mov.b64 	%rd554, 0;
	@%p4 bra 	$L__BB43_84;
	add.s32 	%r205, %r23, -4;
	and.b32  	%r56, %r23, -8;
	neg.s32 	%r204, %r56;
	mov.b64 	%rd554, 0;
$L__BB43_58:
	.pragma "nounroll";
	add.s32 	%r30, %r205, 3;
	mul.wide.u32 	%rd270, %r30, 8;
	add.s64 	%rd271, %rd2, %rd270;
	ld.global.u64 	%rd133, [%rd271];
	or.b64  	%rd272, %rd545, %rd133;
	and.b64  	%rd273, %rd272, -4294967296;
	setp.ne.s64 	%p5, %rd273, 0;
	@%p5 bra 	$L__BB43_60;
	cvt.u32.u64 	%r57, %rd133;
	cvt.u32.u64 	%r58, %rd545;
	div.u32 	%r59, %r58, %r57;
	mul.lo.s32 	%r60, %r59, %r57;
	sub.s32 	%r61, %r58, %r60;
	cvt.u64.u32 	%rd516, %r59;
	cvt.u64.u32 	%rd517, %r61;
	bra.uni 	$L__BB43_61;
$L__BB43_60:
	div.s64 	%rd516, %rd545, %rd133;
	mul.lo.s64 	%rd274, %rd516, %rd133;
	sub.s64 	%rd517, %rd545, %rd274;
$L__BB43_61:
	add.s64 	%rd276, %rd1, %rd270;
	ld.global.u64 	%rd277, [%rd276];
	mad.lo.s64 	%rd140, %rd277, %rd517, %rd554;
	add.s32 	%r31, %r205, 2;
	mul.wide.u32 	%rd278, %r31, 8;
	add.s64 	%rd279, %rd2, %rd278;
	ld.global.u64 	%rd141, [%rd279];
	or.b64  	%rd280, %rd516, %rd141;
	and.b64  	%rd281, %rd280, -4294967296;
	setp.ne.s64 	%p6, %rd281, 0;
	@%p6 bra 	$L__BB43_63;
	cvt.u32.u64 	%r62, %rd141;
	cvt.u32.u64 	%r63, %rd516;
	div.u32 	%r64, %r63, %r62;
	mul.lo.s32 	%r65, %r64, %r62;
	sub.s32 	%r66, %r63, %r65;
	cvt.u64.u32 	%rd518, %r64;
	cvt.u64.u32 	%rd519, %r66;
	bra.uni 	$L__BB43_64;
$L__BB43_63:
	div.s64 	%rd518, %rd516, %rd141;
	mul.lo.s64 	%rd282, %rd518, %rd141;
	sub.s64 	%rd519, %rd516, %rd282;
$L__BB43_64:
	add.s64 	%rd284, %rd1, %rd278;
	ld.global.u64 	%rd285, [%rd284];
	mad.lo.s64 	%rd148, %rd285, %rd519, %rd140;
	add.s32 	%r32, %r205, 1;
	mul.wide.u32 	%rd286, %r32, 8;
	add.s64 	%rd287, %rd2, %rd286;
	ld.global.u64 	%rd149, [%rd287];
	or.b64  	%rd288, %rd518, %rd149;
	and.b64  	%rd289, %rd288, -4294967296;
	setp.ne.s64 	%p7, %rd289, 0;
	@%p7 bra 	$L__BB43_66;
	cvt.u32.u64 	%r67, %rd149;
	cvt.u32.u64 	%r68, %rd518;
	div.u32 	%r69, %r68, %r67;
	mul.lo.s32 	%r70, %r69, %r67;
	sub.s32 	%r71, %r68, %r70;
	cvt.u64.u32 	%rd520, %r69;
	cvt.u64.u32 	%rd521, %r71;
	bra.uni 	$L__BB43_67;
$L__BB43_66:
	div.s64 	%rd520, %rd518, %rd149;
	mul.lo.s64 	%rd290, %rd520, %rd149;
	sub.s64 	%rd521, %rd518, %rd290;
$L__BB43_67:
	add.s64 	%rd292, %rd1, %rd286;
	ld.global.u64 	%rd293, [%rd292];
	mad.lo.s64 	%rd156, %rd293, %rd521, %rd148;
	add.s32 	%r33, %r205, -4;
	mul.wide.u32 	%rd294, %r205, 8;
	add.s64 	%rd295, %rd2, %rd294;
	ld.global.u64 	%rd157, [%rd295];
	or.b64  	%rd296, %rd520, %rd157;
	and.b64  	%rd297, %rd296, -4294967296;
	setp.ne.s64 	%p8, %rd297, 0;
	@%p8 bra 	$L__BB43_69;
	cvt.u32.u64 	%r72, %rd157;
	cvt.u32.u64 	%r73, %rd520;
	div.u32 	%r74, %r73, %r72;
	mul.lo.s32 	%r75, %r74, %r72;
	sub.s32 	%r76, %r73, %r75;
	cvt.u64.u32 	%rd522, %r74;
	cvt.u64.u32 	%rd523, %r76;
	bra.uni 	$L__BB43_70;
$L__BB43_69:
	div.s64 	%rd522, %rd520, %rd157;
	mul.lo.s64 	%rd298, %rd522, %rd157;
	sub.s64 	%rd523, %rd520, %rd298;
$L__BB43_70:
	add.s64 	%rd300, %rd1, %rd294;
	ld.global.u64 	%rd301, [%rd300];
	mad.lo.s64 	%rd164, %rd301, %rd523, %rd156;
	add.s32 	%r34, %r205, -1;
	mul.wide.u32 	%rd302, %r34, 8;
	add.s64 	%rd303, %rd2, %rd302;
	ld.global.u64 	%rd165, [%rd303];
	or.b64  	%rd304, %rd522, %rd165;
	and.b64  	%rd305, %rd304, -4294967296;
	setp.ne.s64 	%p9, %rd305, 0;
	@%p9 bra 	$L__BB43_72;
	cvt.u32.u64 	%r77, %rd165;
	cvt.u32.u64 	%r78, %rd522;
	div.u32 	%r79, %r78, %r77;
	mul.lo.s32 	%r80, %r79, %r77;
	sub.s32 	%r81, %r78, %r80;
	cvt.u64.u32 	%rd524, %r79;
	cvt.u64.u32 	%rd525, %r81;
	bra.uni 	$L__BB43_73;
$L__BB43_72:
	div.s64 	%rd524, %rd522, %rd165;
	mul.lo.s64 	%rd306, %rd524, %rd165;
	sub.s64 	%rd525, %rd522, %rd306;
$L__BB43_73:
	add.s64 	%rd308, %rd1, %rd302;
	ld.global.u64 	%rd309, [%rd308];
	mad.lo.s64 	%rd172, %rd309, %rd525, %rd164;
	add.s32 	%r35, %r205, -2;
	mul.wide.u32 	%rd310, %r35, 8;
	add.s64 	%rd311, %rd2, %rd310;
	ld.global.u64 	%rd173, [%rd311];
	or.b64  	%rd312, %rd524, %rd173;
	and.b64  	%rd313, %rd312, -4294967296;
	setp.ne.s64 	%p10, %rd313, 0;
	@%p10 bra 	$L__BB43_75;
	cvt.u32.u64 	%r82, %rd173;
	cvt.u32.u64 	%r83, %rd524;
	div.u32 	%r84, %r83, %r82;
	mul.lo.s32 	%r85, %r84, %r82;
	sub.s32 	%r86, %r83, %r85;
	cvt.u64.u32 	%rd526, %r84;
	cvt.u64.u32 	%rd527, %r86;
	bra.uni 	$L__BB43_76;
$L__BB43_75:
	div.s64 	%rd526, %rd524, %rd173;
	mul.lo.s64 	%rd314, %rd526, %rd173;
	sub.s64 	%rd527, %rd524, %rd314;
$L__BB43_76:
	add.s64 	%rd316, %rd1, %rd310;
	ld.global.u64 	%rd317, [%rd316];
	mad.lo.s64 	%rd180, %rd317, %rd527, %rd172;
	add.s32 	%r36, %r205, -3;
	mul.wide.u32 	%rd318, %r36, 8;
	add.s64 	%rd319, %rd2, %rd318;
	ld.global.u64 	%rd181, [%rd319];
	or.b64  	%rd320, %rd526, %rd181;
	and.b64  	%rd321, %rd320, -4294967296;
	setp.ne.s64 	%p11, %rd321, 0;
	@%p11 bra 	$L__BB43_78;
	cvt.u32.u64 	%r87, %rd181;
	cvt.u32.u64 	%r88, %rd526;
	div.u32 	%r89, %r88, %r87;
	mul.lo.s32 	%r90, %r89, %r87;
	sub.s32 	%r91, %r88, %r90;
	cvt.u64.u32 	%rd528, %r89;
	cvt.u64.u32 	%rd529, %r91;
	bra.uni 	$L__BB43_79;
$L__BB43_78:
	div.s64 	%rd528, %rd526, %rd181;
	mul.lo.s64 	%rd322, %rd528, %rd181;
	sub.s64 	%rd529, %rd526, %rd322;
$L__BB43_79:
	add.s64 	%rd324, %rd1, %rd318;
	ld.global.u64 	%rd325, [%rd324];
	mad.lo.s64 	%rd188, %rd325, %rd529, %rd180;
	mul.wide.u32 	%rd326, %r33, 8;
	add.s64 	%rd327, %rd2, %rd326;
	ld.global.u64 	%rd189, [%rd327];
	or.b64  	%rd328, %rd528, %rd189;
	and.b64  	%rd329, %rd328, -4294967296;
	setp.ne.s64 	%p12, %rd329, 0;
	@%p12 bra 	$L__BB43_81;
	cvt.u32.u64 	%r92, %rd189;
	cvt.u32.u64 	%r93, %rd528;
	div.u32 	%r94, %r93, %r92;
	mul.lo.s32 	%r95, %r94, %r92;
	sub.s32 	%r96, %r93, %r95;
	cvt.u64.u32 	%rd545, %r94;
	cvt.u64.u32 	%rd531, %r96;
	bra.uni 	$L__BB43_82;
$L__BB43_81:
	div.s64 	%rd545, %rd528, %rd189;
	mul.lo.s64 	%rd330, %rd545, %rd189;
	sub.s64 	%rd531, %rd528, %rd330;
$L__BB43_82:
	add.s64 	%rd332, %rd1, %rd326;
	ld.global.u64 	%rd333, [%rd332];
	mad.lo.s64 	%rd554, %rd333, %rd531, %rd188;
	add.s32 	%r205, %r205, -8;
	add.s32 	%r204, %r204, 8;
	setp.ne.s32 	%p13, %r204, 0;
	@%p13 bra 	$L__BB43_58;
	add.s32 	%r207, %r205, 3;
$L__BB43_84:
	setp.eq.s32 	%p14, %r25, 0;
	@%p14 bra 	$L__BB43_113;
	and.b32  	%r41, %r23, 3;
	setp.lt.u32 	%p15, %r25, 4;
	@%p15 bra 	$L__BB43_99;
	mul.wide.u32 	%rd335, %r207, 8;
	add.s64 	%rd336, %rd2, %rd335;
	ld.global.u64 	%rd200, [%rd336];
	or.b64  	%rd337, %rd545, %rd200;
	and.b64  	%rd338, %rd337, -4294967296;
	setp.ne.s64 	%p16, %rd338, 0;
	@%p16 bra 	$L__BB43_88;
	cvt.u32.u64 	%r97, %rd200;
	cvt.u32.u64 	%r98, %rd545;
	div.u32 	%r99, %r98, %r97;
	mul.lo.s32 	%r100, %r99, %r97;
	sub.s32 	%r101, %r98, %r100;
	cvt.u64.u32 	%rd535, %r99;
	cvt.u64.u32 	%rd536, %r101;
	bra.uni 	$L__BB43_89;
$L__BB43_88:
	div.s64 	%rd535, %rd545, %rd200;
	mul.lo.s64 	%rd339, %rd535, %rd200;
	sub.s64 	%rd536, %rd545, %rd339;
$L__BB43_89:
	add.s64 	%rd341, %rd1, %rd335;
	ld.global.u64 	%rd342, [%rd341];
	mad.lo.s64 	%rd207, %rd342, %rd536, %rd554;
	add.s32 	%r42, %r207, -1;
	mul.wide.u32 	%rd343, %r42, 8;
	add.s64 	%rd344, %rd2, %rd343;
	ld.global.u64 	%rd208, [%rd344];
	or.b64  	%rd345, %rd535, %rd208;
	and.b64  	%rd346, %rd345, -4294967296;
	setp.ne.s64 	%p17, %rd346, 0;
	@%p17 bra 	$L__BB43_91;
	cvt.u32.u64 	%r102, %rd208;
	cvt.u32.u64 	%r103, %rd535;
	div.u32 	%r104, %r103, %r102;
	mul.lo.s32 	%r105, %r104, %r102;
	sub.s32 	%r106, %r103, %r105;
	cvt.u64.u32 	%rd537, %r104;
	cvt.u64.u32 	%rd538, %r106;
	bra.uni 	$L__BB43_92;
$L__BB43_91:
	div.s64 	%rd537, %rd535, %rd208;
	mul.lo.s64 	%rd347, %rd537, %rd208;
	sub.s64 	%rd538, %rd535, %rd347;
$L__BB43_92:
	add.s64 	%rd349, %rd1, %rd343;
	ld.global.u64 	%rd350, [%rd349];
	mad.lo.s64 	%rd215, %rd350, %rd538, %rd207;
	add.s32 	%r43, %r207, -2;
	mul.wide.u32 	%rd351, %r43, 8;
	add.s64 	%rd352, %rd2, %rd351;
	ld.global.u64 	%rd216, [%rd352];
	or.b64  	%rd353, %rd537, %rd216;
	and.b64  	%rd354, %rd353, -4294967296;
	setp.ne.s64 	%p18, %rd354, 0;
	@%p18 bra 	$L__BB43_94;
	cvt.u32.u64 	%r107, %rd216;
	cvt.u32.u64 	%r108, %rd537;
	div.u32 	%r109, %r108, %r107;
	mul.lo.s32 	%r110, %r109, %r107;
	sub.s32 	%r111, %r108, %r110;
	cvt.u64.u32 	%rd539, %r109;
	cvt.u64.u32 	%rd540, %r111;
	bra.uni 	$L__BB43_95;
$L__BB43_94:
	div.s64 	%rd539, %rd537, %rd216;
	mul.lo.s64 	%rd355, %rd539, %rd216;
	sub.s64 	%rd540, %rd537, %rd355;
$L__BB43_95:
	add.s64 	%rd357, %rd1, %rd351;
	ld.global.u64 	%rd358, [%rd357];
	mad.lo.s64 	%rd223, %rd358, %rd540, %rd215;
	add.s32 	%r44, %r207, -3;
	mul.wide.u32 	%rd359, %r44, 8;
	add.s64 	%rd360, %rd2, %rd359;
	ld.global.u64 	%rd224, [%rd360];
	or.b64  	%rd361, %rd539, %rd224;
	and.b64  	%rd362, %rd361, -4294967296;
	setp.ne.s64 	%p19, %rd362, 0;
	@%p19 bra 	$L__BB43_97;
	cvt.u32.u64 	%r112, %rd224;
	cvt.u32.u64 	%r113, %rd539;
	div.u32 	%r114, %r113, %r112;
	mul.lo.s32 	%r115, %r114, %r112;
	sub.s32 	%r116, %r113, %r115;
	cvt.u64.u32 	%rd545, %r114;
	cvt.u64.u32 	%rd542, %r116;
	bra.uni 	$L__BB43_98;
$L__BB43_97:
	div.s64 	%rd545, %rd539, %rd224;
	mul.lo.s64 	%rd363, %rd545, %rd224;
	sub.s64 	%rd542, %rd539, %rd363;
$L__BB43_98:
	add.s64 	%rd365, %rd1, %rd359;
	ld.global.u64 	%rd366, [%rd365];
	mad.lo.s64 	%rd554, %rd366, %rd542, %rd223;
	add.s32 	%r207, %r207, -4;
$L__BB43_99:
	setp.eq.s32 	%p20, %r41, 0;
	@%p20 bra 	$L__BB43_113;
	setp.eq.s32 	%p21, %r41, 1;
	@%p21 bra 	$L__BB43_108;
	mul.wide.u32 	%rd368, %r207, 8;
	add.s64 	%rd369, %rd2, %rd368;
	ld.global.u64 	%rd235, [%rd369];
	or.b64  	%rd370, %rd545, %rd235;
	and.b64  	%rd371, %rd370, -4294967296;
	setp.ne.s64 	%p22, %rd371, 0;
	@%p22 bra 	$L__BB43_103;
	cvt.u32.u64 	%r117, %rd235;
	cvt.u32.u64 	%r118, %rd545;
	div.u32 	%r119, %r118, %r117;
	mul.lo.s32 	%r120, %r119, %r117;
	sub.s32 	%r121, %r118, %r120;
	cvt.u64.u32 	%rd546, %r119;
	cvt.u64.u32 	%rd547, %r121;
	bra.uni 	$L__BB43_104;
$L__BB43_103:
	div.s64 	%rd546, %rd545, %rd235;
	mul.lo.s64 	%rd372, %rd546, %rd235;
	sub.s64 	%rd547, %rd545, %rd372;
$L__BB43_104:
	add.s64 	%rd374, %rd1, %rd368;
	ld.global.u64 	%rd375, [%rd374];
	mad.lo.s64 	%rd242, %rd375, %rd547, %rd554;
	add.s32 	%r47, %r207, -1;
	mul.wide.u32 	%rd376, %r47, 8;
	add.s64 	%rd377, %rd2, %rd376;
	ld.global.u64 	%rd243, [%rd377];
	or.b64  	%rd378, %rd546, %rd243;
	and.b64  	%rd379, %rd378, -4294967296;
	setp.ne.s64 	%p23, %rd379, 0;
	@%p23 bra 	$L__BB43_106;
	cvt.u32.u64 	%r122, %rd243;
	cvt.u32.u64 	%r123, %rd546;
	div.u32 	%r124, %r123, %r122;
	mul.lo.s32 	%r125, %r124, %r122;
	sub.s32 	%r126, %r123, %r125;
	cvt.u64.u32 	%rd545, %r124;
	cvt.u64.u32 	%rd549, %r126;
	bra.uni 	$L__BB43_107;
$L__BB43_106:
	div.s64 	%rd545, %rd546, %rd243;
	mul.lo.s64 	%rd380, %rd545, %rd243;
	sub.s64 	%rd549, %rd546, %rd380;
$L__BB43_107:
	add.s64 	%rd382, %rd1, %rd376;
	ld.global.u64 	%rd383, [%rd382];
	mad.lo.s64 	%rd554, %rd383, %rd549, %rd242;
	add.s32 	%r207, %r207, -2;
$L__BB43_108:
	and.b32  	%r127, %r23, 1;
	setp.eq.b32 	%p24, %r127, 1;
	not.pred 	%p25, %p24;
	@%p25 bra 	$L__BB43_113;
	mul.wide.u32 	%rd384, %r207, 8;
	add.s64 	%rd385, %rd2, %rd384;
	ld.global.u64 	%rd254, [%rd385];
	or.b64  	%rd386, %rd545, %rd254;
	and.b64  	%rd387, %rd386, -4294967296;
	setp.ne.s64 	%p26, %rd387, 0;
	@%p26 bra 	$L__BB43_111;
	cvt.u32.u64 	%r128, %rd254;
	cvt.u32.u64 	%r129, %rd545;
	rem.u32 	%r130, %r129, %r128;
	cvt.u64.u32 	%rd553, %r130;
	bra.uni 	$L__BB43_112;
$L__BB43_111:
	rem.s64 	%rd553, %rd545, %rd254;
$L__BB43_112:
	add.s64 	%rd389, %rd1, %rd384;
	ld.global.u64 	%rd390, [%rd389];
	mad.lo.s64 	%rd554, %rd390, %rd553, %rd554;
$L__BB43_113:
	add.s64 	%rd391, %rd3, %rd554;
	ld.global.u8 	%rs2, [%rd391];
	st.shared.u8 	[%r5], %rs2;
$L__BB43_114:
	bar.sync 	0;
	setp.lt.u32 	%p48, %r209, 66;
	@%p48 bra 	$L__BB43_118;
$L__BB43_115:
	shr.u32 	%r51, %r209, 1;
	setp.ge.u32 	%p49, %r1, %r51;
	@%p49 bra 	$L__BB43_117;
	ld.shared.u8 	%rs6, [%r5];
	add.s32 	%r199, %r5, %r51;
	ld.shared.u8 	%rs7, [%r199];
	add.s16 	%rs8, %rs7, %rs6;
	st.shared.u8 	[%r5], %rs8;
$L__BB43_117:
	bar.sync 	0;
	setp.gt.u32 	%p50, %r209, 131;
	mov.u32 	%r209, %r51;
	@%p50 bra 	$L__BB43_115;
$L__BB43_118:
	setp.gt.u32 	%p51, %r1, 31;
	@%p51 bra 	$L__BB43_121;
	ld.volatile.shared.u8 	%rs9, [%r5];
	ld.volatile.shared.u8 	%rs10, [%r5+32];
	add.s16 	%rs11, %rs10, %rs9;
	st.volatile.shared.u8 	[%r5], %rs11;
	ld.volatile.shared.u8 	%rs12, [%r5];
	ld.volatile.shared.u8 	%rs13, [%r5+16];
	add.s16 	%rs14, %rs13, %rs12;
	st.volatile.shared.u8 	[%r5], %rs14;
	ld.volatile.shared.u8 	%rs15, [%r5];
	ld.volatile.shared.u8 	%rs16, [%r5+8];
	add.s16 	%rs17, %rs16, %rs15;
	st.volatile.shared.u8 	[%r5], %rs17;
	ld.volatile.shared.u8 	%rs18, [%r5];
	ld.volatile.shared.u8 	%rs19, [%r5+4];
	add.s16 	%rs20, %rs19, %rs18;
	st.volatile.shared.u8 	[%r5], %rs20;
	ld.volatile.shared.u8 	%rs21, [%r5];
	ld.volatile.shared.u8 	%rs22, [%r5+2];
	add.s16 	%rs23, %rs22, %rs21;
	st.volatile.shared.u8 	[%r5], %rs23;
	ld.volatile.shared.u8 	%rs24, [%r5];
	ld.volatile.shared.u8 	%rs25, [%r5+1];
	add.s16 	%rs26, %rs25, %rs24;
	st.volatile.shared.u8 	[%r5], %rs26;
	setp.ne.s32 	%p52, %r1, 0;
	@%p52 bra 	$L__BB43_121;
	ld.shared.u8 	%rs27, [sum_squaresdata_u8];
	cvt.u64.u32 	%rd467, %r2;
	cvta.to.global.u64 	%rd468, %rd260;
	add.s64 	%rd469, %rd468, %rd467;
	st.global.u8 	[%rd469], %rs27;
$L__BB43_121:
	ret;

}
	// .globl	contiguous_sum_square2_u8
.visible .entry contiguous_sum_square2_u8(
	.param .u64 .ptr .align 1 contiguous_sum_square2_u8_param_0,
	.param .u64 .ptr .align 1 contiguous_sum_square2_u8_param_1,
	.param .u64 .ptr .align 1 contiguous_sum_square2_u8_param_2,
	.param .u64 .ptr .align 1 contiguous_sum_square2_u8_param_3,
	.param .u64 contiguous_sum_square2_u8_param_4,
	.param .u64 contiguous_sum_square2_u8_param_5,
	.param .u64 contiguous_sum_square2_u8_param_6,
	.param .u64 contiguous_sum_square2_u8_param_7,
	.param .u64 contiguous_sum_square2_u8_param_8
)
{
	.reg .pred 	%p<54>;
	.reg .b16 	%rs<30>;
	.reg .b32 	%r<211>;
	.reg .b64 	%rd<566>;

	ld.param.u64 	%rd267, [contiguous_sum_square2_u8_param_1];
	ld.param.u64 	%rd268, [contiguous_sum_square2_u8_param_2];
	ld.param.u64 	%rd269, [contiguous_sum_square2_u8_param_3];
	ld.param.u64 	%rd264, [contiguous_sum_square2_u8_param_4];
	ld.param.u64 	%rd270, [contiguous_sum_square2_u8_param_5];
	ld.param.u64 	%rd265, [contiguous_sum_square2_u8_param_6];
	ld.param.u64 	%rd271, [contiguous_sum_square2_u8_param_7];
	cvta.to.global.u64 	%rd1, %rd269;
	cvta.to.global.u64 	%rd2, %rd268;
	cvta.to.global.u64 	%rd565, %rd267;
	mov.u32 	%r1, %tid.x;
	mov.u32 	%r2, %ctaid.x;
	mov.u32 	%r210, %ntid.x;
	mul.lo.s32 	%r52, %r2, %r210;
	shl.b32 	%r53, %r52, 1;
	add.s32 	%r4, %r53, %r1;
	mov.u32 	%r54, sum_squaresdata_u8;
	add.s32 	%r5, %r54, %r1;
	mov.b16 	%rs1, 0;
	st.shared.u8 	[%r5], %rs1;
	mov.u32 	%r55, %ctaid.y;
	cvt.u64.u32 	%rd272, %r55;
	add.s64 	%rd4, %rd270, %rd272;
	setp.ge.u64 	%p1, %rd4, %rd271;
	@%p1 bra 	$L__BB44_122;
	add.s32 	%r56, %r4, %r210;
	cvt.u64.u32 	%rd5, %r56;
	setp.le.u64 	%p2, %rd265, %rd5;
	@%p2 bra 	$L__BB44_55;
	cvt.u64.u32 	%rd399, %r4;
	mul.lo.s64 	%rd400, %rd4, %rd265;
	add.s64 	%rd519, %rd400, %rd399;
	add.s64 	%rd517, %rd400, %rd5;
	cvt.u32.u64 	%r6, %rd264;
	add.s32 	%r204, %r6, -1;
	setp.lt.s32 	%p28, %r204, 0;
	mov.b64 	%rd523, 0;
	mov.u64 	%rd524, %rd523;
	@%p28 bra 	$L__BB44_54;
	setp.lt.u32 	%p29, %r204, 3;
	mov.b64 	%rd524, 0;
	mov.u64 	%rd523, %rd524;
	@%p29 bra 	$L__BB44_31;
	add.s32 	%r202, %r6, -2;
	and.b32  	%r132, %r6, -4;
	neg.s32 	%r201, %r132;
	mov.b64 	%rd524, 0;
$L__BB44_5:
	.pragma "nounroll";
	add.s32 	%r12, %r202, 1;
	mul.wide.u32 	%rd404, %r12, 8;
	add.s64 	%rd405, %rd2, %rd404;
	ld.global.u64 	%rd12, [%rd405];
	or.b64  	%rd406, %rd519, %rd12;
	and.b64  	%rd407, %rd406, -4294967296;
	setp.ne.s64 	%p30, %rd407, 0;
	@%p30 bra 	$L__BB44_7;
	cvt.u32.u64 	%r133, %rd12;
	cvt.u32.u64 	%r134, %rd519;
	div.u32 	%r135, %r134, %r133;
	mul.lo.s32 	%r136, %r135, %r133;
	sub.s32 	%r137, %r134, %r136;
	cvt.u64.u32 	%rd485, %r135;
	cvt.u64.u32 	%rd486, %r137;
	bra.uni 	$L__BB44_8;
$L__BB44_7:
	div.s64 	%rd485, %rd519, %rd12;
	mul.lo.s64 	%rd408, %rd485, %rd12;
	sub.s64 	%rd486, %rd519, %rd408;
$L__BB44_8:
	mul.wide.u32 	%rd409, %r12, 8;
	add.s64 	%rd410, %rd1, %rd409;
	ld.global.u64 	%rd19, [%rd410];
	mad.lo.s64 	%rd20, %rd19, %rd486, %rd523;
	or.b64  	%rd411, %rd517, %rd12;
	and.b64  	%rd412, %rd411, -4294967296;
	setp.ne.s64 	%p31, %rd412, 0;
	@%p31 bra 	$L__BB44_10;
	cvt.u32.u64 	%r138, %rd12;
	cvt.u32.u64 	%r139, %rd517;
	div.u32 	%r140, %r139, %r138;
	mul.lo.s32 	%r141, %r140, %r138;
	sub.s32 	%r142, %r139, %r141;
	cvt.u64.u32 	%rd487, %r140;
	cvt.u64.u32 	%rd488, %r142;
	bra.uni 	$L__BB44_11;
$L__BB44_10:
	div.s64 	%rd487, %rd517, %rd12;
	mul.lo.s64 	%rd413, %rd487, %rd12;
	sub.s64 	%rd488, %rd517, %rd413;
$L__BB44_11:
	mad.lo.s64 	%rd27, %rd488, %rd19, %rd524;
	add.s32 	%r13, %r202, -2;
	mul.wide.u32 	%rd414, %r202, 8;
	add.s64 	%rd415, %rd2, %rd414;
	ld.global.u64 	%rd28, [%rd415];
	or.b64  	%rd416, %rd485, %rd28;
	and.b64  	%rd417, %rd416, -4294967296;
	setp.ne.s64 	%p32, %rd417, 0;
	@%p32 bra 	$L__BB44_13;
	cvt.u32.u64 	%r143, %rd28;
	cvt.u32.u64 	%r144, %rd485;
	div.u32 	%r145, %r144, %r143;
	mul.lo.s32 	%r146, %r145, %r143;
	sub.s32 	%r147, %r144, %r146;
	cvt.u64.u32 	%rd489, %r145;
	cvt.u64.u32 	%rd490, %r147;
	bra.uni 	$L__BB44_14;
$L__BB44_13:
	div.s64 	%rd489, %rd485, %rd28;
	mul.lo.s64 	%rd418, %rd489, %rd28;
	sub.s64 	%rd490, %rd485, %rd418;
$L__BB44_14:
	mul.wide.u32 	%rd419, %r202, 8;
	add.s64 	%rd420, %rd1, %rd419;
	ld.global.u64 	%rd35, [%rd420];
	mad.lo.s64 	%rd36, %rd35, %rd490, %rd20;
	or.b64  	%rd421, %rd487, %rd28;
	and.b64  	%rd422, %rd421, -4294967296;
	setp.ne.s64 	%p33, %rd422, 0;
	@%p33 bra 	$L__BB44_16;
	cvt.u32.u64 	%r148, %rd28;
	cvt.u32.u64 	%r149, %rd487;
	div.u32 	%r150, %r149, %r148;
	mul.lo.s32 	%r151, %r150, %r148;
	sub.s32 	%r152, %r149, %r151;
	cvt.u64.u32 	%rd491, %r150;
	cvt.u64.u32 	%rd492, %r152;
	bra.uni 	$L__BB44_17;
$L__BB44_16:
	div.s64 	%rd491, %rd487, %rd28;
	mul.lo.s64 	%rd423, %rd491, %rd28;
	sub.s64 	%rd492, %rd487, %rd423;
$L__BB44_17:
	mad.lo.s64 	%rd43, %rd492, %rd35, %rd27;
	add.s32 	%r14, %r202, -1;
	mul.wide.u32 	%rd424, %r14, 8;
	add.s64 	%rd425, %rd2, %rd424;
	ld.global.u64 	%rd44, [%rd425];
	or.b64  	%rd426, %rd489, %rd44;
	and.b64  	%rd427, %rd426, -4294967296;
	setp.ne.s64 	%p34, %rd427, 0;
	@%p34 bra 	$L__BB44_19;
	cvt.u32.u64 	%r153, %rd44;
	cvt.u32.u64 	%r154, %rd489;
	div.u32 	%r155, %r154, %r153;
	mul.lo.s32 	%r156, %r155, %r153;
	sub.s32 	%r157, %r154, %r156;
	cvt.u64.u32 	%rd493, %r155;
	cvt.u64.u32 	%rd494, %r157;
	bra.uni 	$L__BB44_20;
$L__BB44_19:
	div.s64 	%rd493, %rd489, %rd44;
	mul.lo.s64 	%rd428, %rd493, %rd44;
	sub.s64 	%rd494, %rd489, %rd428;
$L__BB44_20:
	mul.wide.u32 	%rd429, %r14, 8;
	add.s64 	%rd430, %rd1, %rd429;
	ld.global.u64 	%rd51, [%rd430];
	mad.lo.s64 	%rd52, %rd51, %rd494, %rd36;
	or.b64  	%rd431, %rd491, %rd44;
	and.b64  	%rd432, %rd431, -4294967296;
	setp.ne.s64 	%p35, %rd432, 0;
	@%p35 bra 	$L__BB44_22;
	cvt.u32.u64 	%r158, %rd44;
	cvt.u32.u64 	%r159, %rd491;
	div.u32 	%r160, %r159, %r158;
	mul.lo.s32 	%r161, %r160, %r158;
	sub.s32 	%r162, %r159, %r161;
	cvt.u64.u32 	%rd495, %r160;
	cvt.u64.u32 	%rd496, %r162;
	bra.uni 	$L__BB44_23;
$L__BB44_22:
	div.s64 	%rd495, %rd491, %rd44;
	mul.lo.s64 	%rd433, %rd495, %rd44;
	sub.s64 	%rd496, %rd491, %rd433;
$L__BB44_23:
	mad.lo.s64 	%rd59, %rd496, %rd51, %rd43;
	mul.wide.u32 	%rd434, %r13, 8;
	add.s64 	%rd435, %rd2, %rd434;
	ld.global.u64 	%rd60, [%rd435];
	or.b64  	%rd436, %rd493, %rd60;
	and.b64  	%rd437, %rd436, -4294967296;
	setp.ne.s64 	%p36, %rd437, 0;
	@%p36 bra 	$L__BB44_25;
	cvt.u32.u64 	%r163, %rd60;
	cvt.u32.u64 	%r164, %rd493;
	div.u32 	%r165, %r164, %r163;
	mul.lo.s32 	%r166, %r165, %r163;
	sub.s32 	%r167, %r164, %r166;
	cvt.u64.u32 	%rd519, %r165;
	cvt.u64.u32 	%rd498, %r167;
	bra.uni 	$L__BB44_26;
$L__BB44_25:
	div.s64 	%rd519, %rd493, %rd60;
	mul.lo.s64 	%rd438, %rd519, %rd60;
	sub.s64 	%rd498, %rd493, %rd438;
$L__BB44_26:
	mul.wide.u32 	%rd439, %r13, 8;
	add.s64 	%rd440, %rd1, %rd439;
	ld.global.u64 	%rd67, [%rd440];
	mad.lo.s64 	%rd523, %rd67, %rd498, %rd52;
	or.b64  	%rd441, %rd495, %rd60;
	and.b64  	%rd442, %rd441, -4294967296;
	setp.ne.s64 	%p37, %rd442, 0;
	@%p37 bra 	$L__BB44_28;
	cvt.u32.u64 	%r168, %rd60;
	cvt.u32.u64 	%r169, %rd495;
	div.u32 	%r170, %r169, %r168;
	mul.lo.s32 	%r171, %r170, %r168;
	sub.s32 	%r172, %r169, %r171;
	cvt.u64.u32 	%rd517, %r170;
	cvt.u64.u32 	%rd500, %r172;
	bra.uni 	$L__BB44_29;
$L__BB44_28:
	div.s64 	%rd517, %rd495, %rd60;
	mul.lo.s64 	%rd443, %rd517, %rd60;
	sub.s64 	%rd500, %rd495, %rd443;
$L__BB44_29:
	mad.lo.s64 	%rd524, %rd500, %rd67, %rd59;
	add.s32 	%r202, %r202, -4;
	add.s32 	%r201, %r201, 4;
	setp.ne.s32 	%p38, %r201, 0;
	@%p38 bra 	$L__BB44_5;
	add.s32 	%r204, %r202, 1;
$L__BB44_31:
	and.b32  	%r19, %r6, 3;
	setp.eq.s32 	%p39, %r19, 0;
	@%p39 bra 	$L__BB44_54;
	setp.eq.s32 	%p40, %r19, 1;
	@%p40 bra 	$L__BB44_46;
	mul.wide.u32 	%rd445, %r204, 8;
	add.s64 	%rd446, %rd2, %rd445;
	ld.global.u64 	%rd82, [%rd446];
	or.b64  	%rd447, %rd519, %rd82;
	and.b64  	%rd448, %rd447, -4294967296;
	setp.ne.s64 	%p41, %rd448, 0;
	@%p41 bra 	$L__BB44_35;
	cvt.u32.u64 	%r173, %rd82;
	cvt.u32.u64 	%r174, %rd519;
	div.u32 	%r175, %r174, %r173;
	mul.lo.s32 	%r176, %r175, %r173;
	sub.s32 	%r177, %r174, %r176;
	cvt.u64.u32 	%rd507, %r175;
	cvt.u64.u32 	%rd508, %r177;
	bra.uni 	$L__BB44_36;
$L__BB44_35:
	div.s64 	%rd507, %rd519, %rd82;
	mul.lo.s64 	%rd449, %rd507, %rd82;
	sub.s64 	%rd508, %rd519, %rd449;
$L__BB44_36:
	add.s64 	%rd451, %rd1, %rd445;
	ld.global.u64 	%rd89, [%rd451];
	mad.lo.s64 	%rd90, %rd89, %rd508, %rd523;
	or.b64  	%rd452, %rd517, %rd82;
	and.b64  	%rd453, %rd452, -4294967296;
	setp.ne.s64 	%p42, %rd453, 0;
	@%p42 bra 	$L__BB44_38;
	cvt.u32.u64 	%r178, %rd82;
	cvt.u32.u64 	%r179, %rd517;
	div.u32 	%r180, %r179, %r178;
	mul.lo.s32 	%r181, %r180, %r178;
	sub.s32 	%r182, %r179, %r181;
	cvt.u64.u32 	%rd509, %r180;
	cvt.u64.u32 	%rd510, %r182;
	bra.uni 	$L__BB44_39;
$L__BB44_38:
	div.s64 	%rd509, %rd517, %rd82;
	mul.lo.s64 	%rd454, %rd509, %rd82;
	sub.s64 	%rd510, %rd517, %rd454;
$L__BB44_39:
	mad.lo.s64 	%rd97, %rd510, %rd89, %rd524;
	add.s32 	%r20, %r204, -1;
	mul.wide.u32 	%rd455, %r20, 8;
	add.s64 	%rd456, %rd2, %rd455;
	ld.global.u64 	%rd98, [%rd456];
	or.b64  	%rd457, %rd507, %rd98;
	and.b64  	%rd458, %rd457, -4294967296;
	setp.ne.s64 	%p43, %rd458, 0;
	@%p43 bra 	$L__BB44_41;
	cvt.u32.u64 	%r183, %rd98;
	cvt.u32.u64 	%r184, %rd507;
	div.u32 	%r185, %r184, %r183;
	mul.lo.s32 	%r186, %r185, %r183;
	sub.s32 	%r187, %r184, %r186;
	cvt.u64.u32 	%rd519, %r185;
	cvt.u64.u32 	%rd512, %r187;
	bra.uni 	$L__BB44_42;
$L__BB44_41:
	div.s64 	%rd519, %rd507, %rd98;
	mul.lo.s64 	%rd459, %rd519, %rd98;
	sub.s64 	%rd512, %rd507, %rd459;
$L__BB44_42:
	add.s64 	%rd461, %rd1, %rd455;
	ld.global.u64 	%rd105, [%rd461];
	mad.lo.s64 	%rd523, %rd105, %rd512, %rd90;
	or.b64  	%rd462, %rd509, %rd98;
	and.b64  	%rd463, %rd462, -4294967296;
	setp.ne.s64 	%p44, %rd463, 0;
	@%p44 bra 	$L__BB44_44;
	cvt.u32.u64 	%r188, %rd98;
	cvt.u32.u64 	%r189, %rd509;
	div.u32 	%r190, %r189, %r188;
	mul.lo.s32 	%r191, %r190, %r188;
	sub.s32 	%r192, %r189, %r191;
	cvt.u64.u32 	%rd517, %r190;
	cvt.u64.u32 	%rd514, %r192;
	bra.uni 	$L__BB44_45;
$L__BB44_44:
	div.s64 	%rd517, %rd509, %rd98;
	mul.lo.s64 	%rd464, %rd517, %rd98;
	sub.s64 	%rd514, %rd509, %rd464;
$L__BB44_45:
	mad.lo.s64 	%rd524, %rd514, %rd105, %rd97;
	add.s32 	%r204, %r204, -2;
$L__BB44_46:
	and.b32  	%r193, %r6, 1;
	setp.eq.b32 	%p45, %r193, 1;
	not.pred 	%p46, %p45;
	@%p46 bra 	$L__BB44_54;
	mul.wide.u32 	%rd465, %r204, 8;
	add.s64 	%rd466, %rd2, %rd465;
	ld.global.u64 	%rd120, [%rd466];
	or.b64  	%rd467, %rd519, %rd120;
	and.b64  	%rd468, %rd467, -4294967296;
	setp.ne.s64 	%p47, %rd468, 0;
	@%p47 bra 	$L__BB44_49;
	cvt.u32.u64 	%r194, %rd120;
	cvt.u32.u64 	%r195, %rd519;
	rem.u32 	%r196, %r195, %r194;
	cvt.u64.u32 	%rd521, %r196;
	bra.uni 	$L__BB44_50;
$L__BB44_49:
	rem.s64 	%rd521, %rd519, %rd120;
$L__BB44_50:
	add.s64 	%rd470, %rd1, %rd465;
	ld.global.u64 	%rd124, [%rd470];
	mad.lo.s64 	%rd523, %rd124, %rd521, %rd523;
	or.b64  	%rd471, %rd517, %rd120;
	and.b64  	%rd472, %rd471, -4294967296;
	setp.ne.s64 	%p48, %rd472, 0;
	@%p48 bra 	$L__BB44_52;
	cvt.u32.u64 	%r197, %rd120;
	cvt.u32.u64 	%r198, %rd517;
	rem.u32 	%r199, %r198, %r197;
	cvt.u64.u32 	%rd522, %r199;
	bra.uni 	$L__BB44_53;
$L__BB44_52:
	rem.s64 	%rd522, %rd517, %rd120;
$L__BB44_53:
	mad.lo.s64 	%rd524, %rd522, %rd124, %rd524;
$L__BB44_54:
	add.s64 	%rd473, %rd565, %rd523;
	ld.global.u8 	%rs4, [%rd473];
	mul.lo.s16 	%rs5, %rs4, %rs4;
	add.s64 	%rd474, %rd565, %rd524;
	ld.global.u8 	%rs6, [%rd474];
	mad.lo.s16 	%rs7, %rs6, %rs6, %rs5;
	st.shared.u8 	[%r5], %rs7;
	bra.uni 	$L__BB44_115;
$L__BB44_55:
	cvt.u64.u32 	%rd132, %r4;
	setp.le.u64 	%p3, %rd265, %rd132;
	@%p3 bra 	$L__BB44_115;
	mad.lo.s64 	%rd556, %rd4, %rd265, %rd132;
	cvt.u32.u64 	%r23, %rd264;
	add.s32 	%r208, %r23, -1;
	setp.lt.s32 	%p4, %r208, 0;
	@%p4 bra 	$L__BB44_114;
	and.b32  	%r25, %r23, 7;
	setp.lt.u32 	%p5, %r208, 7;
	@%p5 bra 	$L__BB44_85;
	add.s32 	%r206, %r23, -4;
	and.b32  	%r57, %r23, -8;
	neg.s32 	%r205, %r57;
$L__BB44_59:
	.pragma "nounroll";
	add.s32 	%r30, %r206, 3;
	mul.wide.u32 	%rd274, %r30, 8;
	add.s64 	%rd275, %rd2, %rd274;
	ld.global.u64 	%rd136, [%rd275];
	or.b64  	%rd276, %rd556, %rd136;
	and.b64  	%rd277, %rd276, -4294967296;
	setp.ne.s64 	%p6, %rd277, 0;
	@%p6 bra 	$L__BB44_61;
	cvt.u32.u64 	%r58, %rd136;
	cvt.u32.u64 	%r59, %rd556;
	div.u32 	%r60, %r59, %r58;
	mul.lo.s32 	%r61, %r60, %r58;
	sub.s32 	%r62, %r59, %r61;
	cvt.u64.u32 	%rd527, %r60;
	cvt.u64.u32 	%rd528, %r62;
	bra.uni 	$L__BB44_62;
$L__BB44_61:
	div.s64 	%rd527, %rd556, %rd136;
	mul.lo.s64 	%rd278, %rd527, %rd136;
	sub.s64 	%rd528, %rd556, %rd278;
$L__BB44_62:
	add.s64 	%rd280, %rd1, %rd274;
	ld.global.u64 	%rd281, [%rd280];
	mul.lo.s64 	%rd143, %rd281, %rd528;
	add.s32 	%r31, %r206, 2;
	mul.wide.u32 	%rd282, %r31, 8;
	add.s64 	%rd283, %rd2, %rd282;
	ld.global.u64 	%rd144, [%rd283];
	or.b64  	%rd284, %rd527, %rd144;
	and.b64  	%rd285, %rd284, -4294967296;
	setp.ne.s64 	%p7, %rd285, 0;
	@%p7 bra 	$L__BB44_64;
	cvt.u32.u64 	%r63, %rd144;
	cvt.u32.u64 	%r64, %rd527;
	div.u32 	%r65, %r64, %r63;
	mul.lo.s32 	%r66, %r65, %r63;
	sub.s32 	%r67, %r64, %r66;
	cvt.u64.u32 	%rd529, %r65;
	cvt.u64.u32 	%rd530, %r67;
	bra.uni 	$L__BB44_65;
$L__BB44_64:
	div.s64 	%rd529, %rd527, %rd144;
	mul.lo.s64 	%rd286, %rd529, %rd144;
	sub.s64 	%rd530, %rd527, %rd286;
$L__BB44_65:
	add.s64 	%rd288, %rd1, %rd282;
	ld.global.u64 	%rd289, [%rd288];
	mad.lo.s64 	%rd151, %rd289, %rd530, %rd143;
	add.s32 	%r32, %r206, 1;
	mul.wide.u32 	%rd290, %r32, 8;
	add.s64 	%rd291, %rd2, %rd290;
	ld.global.u64 	%rd152, [%rd291];
	or.b64  	%rd292, %rd529, %rd152;
	and.b64  	%rd293, %rd292, -4294967296;
	setp.ne.s64 	%p8, %rd293, 0;
	@%p8 bra 	$L__BB44_67;
	cvt.u32.u64 	%r68, %rd152;
	cvt.u32.u64 	%r69, %rd529;
	div.u32 	%r70, %r69, %r68;
	mul.lo.s32 	%r71, %r70, %r68;
	sub.s32 	%r72, %r69, %r71;
	cvt.u64.u32 	%rd531, %r70;
	cvt.u64.u32 	%rd532, %r72;
	bra.uni 	$L__BB44_68;
$L__BB44_67:
	div.s64 	%rd531, %rd529, %rd152;
	mul.lo.s64 	%rd294, %rd531, %rd152;
	sub.s64 	%rd532, %rd529, %rd294;
$L__BB44_68:
	add.s64 	%rd296, %rd1, %rd290;
	ld.global.u64 	%rd297, [%rd296];
	mad.lo.s64 	%rd159, %rd297, %rd532, %rd151;
	add.s32 	%r33, %r206, -4;
	mul.wide.u32 	%rd298, %r206, 8;
	add.s64 	%rd299, %rd2, %rd298;
	ld.global.u64 	%rd160, [%rd299];
	or.b64  	%rd300, %rd531, %rd160;
	and.b64  	%rd301, %rd300, -4294967296;
	setp.ne.s64 	%p9, %rd301, 0;
	@%p9 bra 	$L__BB44_70;
	cvt.u32.u64 	%r73, %rd160;
	cvt.u32.u64 	%r74, %rd531;
	div.u32 	%r75, %r74, %r73;
	mul.lo.s32 	%r76, %r75, %r73;
	sub.s32 	%r77, %r74, %r76;
	cvt.u64.u32 	%rd533, %r75;
	cvt.u64.u32 	%rd534, %r77;
	bra.uni 	$L__BB44_71;
$L__BB44_70:
	div.s64 	%rd533, %rd531, %rd160;
	mul.lo.s64 	%rd302, %rd533, %rd160;
	sub.s64 	%rd534, %rd531, %rd302;
$L__BB44_71:
	add.s64 	%rd304, %rd1, %rd298;
	ld.global.u64 	%rd305, [%rd304];
	mad.lo.s64 	%rd167, %rd305, %rd534, %rd159;
	add.s32 	%r34, %r206, -1;
	mul.wide.u32 	%rd306, %r34, 8;
	add.s64 	%rd307, %rd2, %rd306;
	ld.global.u64 	%rd168, [%rd307];
	or.b64  	%rd308, %rd533, %rd168;
	and.b64  	%rd309, %rd308, -4294967296;
	setp.ne.s64 	%p10, %rd309, 0;
	@%p10 bra 	$L__BB44_73;
	cvt.u32.u64 	%r78, %rd168;
	cvt.u32.u64 	%r79, %rd533;
	div.u32 	%r80, %r79, %r78;
	mul.lo.s32 	%r81, %r80, %r78;
	sub.s32 	%r82, %r79, %r81;
	cvt.u64.u32 	%rd535, %r80;
	cvt.u64.u32 	%rd536, %r82;
	bra.uni 	$L__BB44_74;
$L__BB44_73:
	div.s64 	%rd535, %rd533, %rd168;
	mul.lo.s64 	%rd310, %rd535, %rd168;
	sub.s64 	%rd536, %rd533, %rd310;
$L__BB44_74:
	add.s64 	%rd312, %rd1, %rd306;
	ld.global.u64 	%rd313, [%rd312];
	mad.lo.s64 	%rd175, %rd313, %rd536, %rd167;
	add.s32 	%r35, %r206, -2;
	mul.wide.u32 	%rd314, %r35, 8;
	add.s64 	%rd315, %rd2, %rd314;
	ld.global.u64 	%rd176, [%rd315];
	or.b64  	%rd316, %rd535, %rd176;
	and.b64  	%rd317, %rd316, -4294967296;
	setp.ne.s64 	%p11, %rd317, 0;
	@%p11 bra 	$L__BB44_76;
	cvt.u32.u64 	%r83, %rd176;
	cvt.u32.u64 	%r84, %rd535;
	div.u32 	%r85, %r84, %r83;
	mul.lo.s32 	%r86, %r85, %r83;
	sub.s32 	%r87, %r84, %r86;
	cvt.u64.u32 	%rd537, %r85;
	cvt.u64.u32 	%rd538, %r87;
	bra.uni 	$L__BB44_77;
$L__BB44_76:
	div.s64 	%rd537, %rd535, %rd176;
	mul.lo.s64 	%rd318, %rd537, %rd176;
	sub.s64 	%rd538, %rd535, %rd318;
$L__BB44_77:
	add.s64 	%rd320, %rd1, %rd314;
	ld.global.u64 	%rd321, [%rd320];
	mad.lo.s64 	%rd183, %rd321, %rd538, %rd175;
	add.s32 	%r36, %r206, -3;
	mul.wide.u32 	%rd322, %r36, 8;
	add.s64 	%rd323, %rd2, %rd322;
	ld.global.u64 	%rd184, [%rd323];
	or.b64  	%rd324, %rd537, %rd184;
	and.b64  	%rd325, %rd324, -4294967296;
	setp.ne.s64 	%p12, %rd325, 0;
	@%p12 bra 	$L__BB44_79;
	cvt.u32.u64 	%r88, %rd184;
	cvt.u32.u64 	%r89, %rd537;
	div.u32 	%r90, %r89, %r88;
	mul.lo.s32 	%r91, %r90, %r88;
	sub.s32 	%r92, %r89, %r91;
	cvt.u64.u32 	%rd539, %r90;
	cvt.u64.u32 	%rd540, %r92;
	bra.uni 	$L__BB44_80;
$L__BB44_79:
	div.s64 	%rd539, %rd537, %rd184;
	mul.lo.s64 	%rd326, %rd539, %rd184;
	sub.s64 	%rd540, %rd537, %rd326;
$L__BB44_80:
	add.s64 	%rd328, %rd1, %rd322;
	ld.global.u64 	%rd329, [%rd328];
	mad.lo.s64 	%rd191, %rd329, %rd540, %rd183;
	mul.wide.u32 	%rd330, %r33, 8;
	add.s64 	%rd331, %rd2, %rd330;
	ld.global.u64 	%rd192, [%rd331];
	or.b64  	%rd332, %rd539, %rd192;
	and.b64  	%rd333, %rd332, -4294967296;
	setp.ne.s64 	%p13, %rd333, 0;
	@%p13 bra 	$L__BB44_82;
	cvt.u32.u64 	%r93, %rd192;
	cvt.u32.u64 	%r94, %rd539;
	div.u32 	%r95, %r94, %r93;
	mul.lo.s32 	%r96, %r95, %r93;
	sub.s32 	%r97, %r94, %r96;
	cvt.u64.u32 	%rd556, %r95;
	cvt.u64.u32 	%rd542, %r97;
	bra.uni 	$L__BB44_83;
$L__BB44_82:
	div.s64 	%rd556, %rd539, %rd192;
	mul.lo.s64 	%rd334, %rd556, %rd192;
	sub.s64 	%rd542, %rd539, %rd334;
$L__BB44_83:
	add.s64 	%rd336, %rd1, %rd330;
	ld.global.u64 	%rd337, [%rd336];
	mad.lo.s64 	%rd338, %rd337, %rd542, %rd191;
	add.s64 	%rd565, %rd565, %rd338;
	add.s32 	%r206, %r206, -8;
	add.s32 	%r205, %r205, 8;
	setp.ne.s32 	%p14, %r205, 0;
	@%p14 bra 	$L__BB44_59;
	add.s32 	%r208, %r206, 3;
$L__BB44_85:
	setp.eq.s32 	%p15, %r25, 0;
	@%p15 bra 	$L__BB44_114;
	and.b32  	%r41, %r23, 3;
	setp.lt.u32 	%p16, %r25, 4;
	@%p16 bra 	$L__BB44_100;
	mul.wide.u32 	%rd340, %r208, 8;
	add.s64 	%rd341, %rd2, %rd340;
	ld.global.u64 	%rd203, [%rd341];
	or.b64  	%rd342, %rd556, %rd203;
	and.b64  	%rd343, %rd342, -4294967296;
	setp.ne.s64 	%p17, %rd343, 0;
	@%p17 bra 	$L__BB44_89;
	cvt.u32.u64 	%r98, %rd203;
	cvt.u32.u64 	%r99, %rd556;
	div.u32 	%r100, %r99, %r98;
	mul.lo.s32 	%r101, %r100, %r98;
	sub.s32 	%r102, %r99, %r101;
	cvt.u64.u32 	%rd546, %r100;
	cvt.u64.u32 	%rd547, %r102;
	bra.uni 	$L__BB44_90;
$L__BB44_89:
	div.s64 	%rd546, %rd556, %rd203;
	mul.lo.s64 	%rd344, %rd546, %rd203;
	sub.s64 	%rd547, %rd556, %rd344;
$L__BB44_90:
	add.s64 	%rd346, %rd1, %rd340;
	ld.global.u64 	%rd347, [%rd346];
	mul.lo.s64 	%rd210, %rd347, %rd547;
	add.s32 	%r42, %r208, -1;
	mul.wide.u32 	%rd348, %r42, 8;
	add.s64 	%rd349, %rd2, %rd348;
	ld.global.u64 	%rd211, [%rd349];
	or.b64  	%rd350, %rd546, %rd211;
	and.b64  	%rd351, %rd350, -4294967296;
	setp.ne.s64 	%p18, %rd351, 0;
	@%p18 bra 	$L__BB44_92;
	cvt.u32.u64 	%r103, %rd211;
	cvt.u32.u64 	%r104, %rd546;
	div.u32 	%r105, %r104, %r103;
	mul.lo.s32 	%r106, %r105, %r103;
	sub.s32 	%r107, %r104, %r106;
	cvt.u64.u32 	%rd548, %r105;
	cvt.u64.u32 	%rd549, %r107;
	bra.uni 	$L__BB44_93;
$L__BB44_92:
	div.s64 	%rd548, %rd546, %rd211;
	mul.lo.s64 	%rd352, %rd548, %rd211;
	sub.s64 	%rd549, %rd546, %rd352;
$L__BB44_93:
	add.s64 	%rd354, %rd1, %rd348;
	ld.global.u64 	%rd355, [%rd354];
	mad.lo.s64 	%rd218, %rd355, %rd549, %rd210;
	add.s32 	%r43, %r208, -2;
	mul.wide.u32 	%rd356, %r43, 8;
	add.s64 	%rd357, %rd2, %rd356;
	ld.global.u64 	%rd219, [%rd357];
	or.b64  	%rd358, %rd548, %rd219;
	and.b64  	%rd359, %rd358, -4294967296;
	setp.ne.s64 	%p19, %rd359, 0;
	@%p19 bra 	$L__BB44_95;
	cvt.u32.u64 	%r108, %rd219;
	cvt.u32.u64 	%r109, %rd548;
	div.u32 	%r110, %r109, %r108;
	mul.lo.s32 	%r111, %r110, %r108;
	sub.s32 	%r112, %r109, %r111;
	cvt.u64.u32 	%rd550, %r110;
	cvt.u64.u32 	%rd551, %r112;
	bra.uni 	$L__BB44_96;
$L__BB44_95:
	div.s64 	%rd550, %rd548, %rd219;
	mul.lo.s64 	%rd360, %rd550, %rd219;
	sub.s64 	%rd551, %rd548, %rd360;
$L__BB44_96:
	add.s64 	%rd362, %rd1, %rd356;
	ld.global.u64 	%rd363, [%rd362];
	mad.lo.s64 	%rd226, %rd363, %rd551, %rd218;
	add.s32 	%r44, %r208, -3;
	mul.wide.u32 	%rd364, %r44, 8;
	add.s64 	%rd365, %rd2, %rd364;
	ld.global.u64 	%rd227, [%rd365];
	or.b64  	%rd366, %rd550, %rd227;
	and.b64  	%rd367, %rd366, -4294967296;
	setp.ne.s64 	%p20, %rd367, 0;
	@%p20 bra 	$L__BB44_98;
	cvt.u32.u64 	%r113, %rd227;
	cvt.u32.u64 	%r114, %rd550;
	div.u32 	%r115, %r114, %r113;
	mul.lo.s32 	%r116, %r115, %r113;
	sub.s32 	%r117, %r114, %r116;
	cvt.u64.u32 	%rd556, %r115;
	cvt.u64.u32 	%rd553, %r117;
	bra.uni 	$L__BB44_99;
$L__BB44_98:
	div.s64 	%rd556, %rd550, %rd227;
	mul.lo.s64 	%rd368, %rd556, %rd227;
	sub.s64 	%rd553, %rd550, %rd368;
$L__BB44_99:
	add.s64 	%rd370, %rd1, %rd364;
	ld.global.u64 	%rd371, [%rd370];
	mad.lo.s64 	%rd372, %rd371, %rd553, %rd226;
	add.s64 	%rd565, %rd565, %rd372;
	add.s32 	%r208, %r208, -4;
$L__BB44_100:
	setp.eq.s32 	%p21, %r41, 0;
	@%p21 bra 	$L__BB44_114;
	setp.eq.s32 	%p22, %r41, 1;
	@%p22 bra 	$L__BB44_109;
	mul.wide.u32 	%rd374, %r208, 8;
	add.s64 	%rd375, %rd2, %rd374;
	ld.global.u64 	%rd238, [%rd375];
	or.b64  	%rd376, %rd556, %rd238;
	and.b64  	%rd377, %rd376, -4294967296;
	setp.ne.s64 	%p23, %rd377, 0;
	@%p23 bra 	$L__BB44_104;
	cvt.u32.u64 	%r118, %rd238;
	cvt.u32.u64 	%r119, %rd556;
	div.u32 	%r120, %r119, %r118;
	mul.lo.s32 	%r121, %r120, %r118;
	sub.s32 	%r122, %r119, %r121;
	cvt.u64.u32 	%rd557, %r120;
	cvt.u64.u32 	%rd558, %r122;
	bra.uni 	$L__BB44_105;
$L__BB44_104:
	div.s64 	%rd557, %rd556, %rd238;
	mul.lo.s64 	%rd378, %rd557, %rd238;
	sub.s64 	%rd558, %rd556, %rd378;
$L__BB44_105:
	add.s64 	%rd380, %rd1, %rd374;
	ld.global.u64 	%rd381, [%rd380];
	mul.lo.s64 	%rd245, %rd381, %rd558;
	add.s32 	%r47, %r208, -1;
	mul.wide.u32 	%rd382, %r47, 8;
	add.s64 	%rd383, %rd2, %rd382;
	ld.global.u64 	%rd246, [%rd383];
	or.b64  	%rd384, %rd557, %rd246;
	and.b64  	%rd385, %rd384, -4294967296;
	setp.ne.s64 	%p24, %rd385, 0;
	@%p24 bra 	$L__BB44_107;
	cvt.u32.u64 	%r123, %rd246;
	cvt.u32.u64 	%r124, %rd557;
	div.u32 	%r125, %r124, %r123;
	mul.lo.s32 	%r126, %r125, %r123;
	sub.s32 	%r127, %r124, %r126;
	cvt.u64.u32 	%rd556, %r125;
	cvt.u64.u32 	%rd560, %r127;
	bra.uni 	$L__BB44_108;
$L__BB44_107:
	div.s64 	%rd556, %rd557, %rd246;
	mul.lo.s64 	%rd386, %rd556, %rd246;
	sub.s64 	%rd560, %rd557, %rd386;
$L__BB44_108:
	add.s64 	%rd388, %rd1, %rd382;
	ld.global.u64 	%rd389, [%rd388];
	mad.lo.s64 	%rd390, %rd389, %rd560, %rd245;
	add.s64 	%rd565, %rd565, %rd390;
	add.s32 	%r208, %r208, -2;
$L__BB44_109:
	and.b32  	%r128, %r23, 1;
	setp.eq.b32 	%p25, %r128, 1;
	not.pred 	%p26, %p25;
	@%p26 bra 	$L__BB44_114;
	mul.wide.u32 	%rd391, %r208, 8;
	add.s64 	%rd392, %rd2, %rd391;
	ld.global.u64 	%rd257, [%rd392];
	or.b64  	%rd393, %rd556, %rd257;
	and.b64  	%rd394, %rd393, -4294967296;
	setp.ne.s64 	%p27, %rd394, 0;
	@%p27 bra 	$L__BB44_112;
	cvt.u32.u64 	%r129, %rd257;
	cvt.u32.u64 	%r130, %rd556;
	rem.u32 	%r131, %r130, %r129;
	cvt.u64.u32 	%rd564, %r131;
	bra.uni 	$L__BB44_113;
$L__BB44_112:
	rem.s64 	%rd564, %rd556, %rd257;
$L__BB44_113:
	add.s64 	%rd396, %rd1, %rd391;
	ld.global.u64 	%rd397, [%rd396];
	mad.lo.s64 	%rd565, %rd397, %rd564, %rd565;
$L__BB44_114:
	ld.global.u8 	%rs2, [%rd565];
	mul.lo.s16 	%rs3, %rs2, %rs2;
	st.shared.u8 	[%r5], %rs3;
$L__BB44_115:
	bar.sync 	0;
	setp.lt.u32 	%p49, %r210, 66;
	@%p49 bra 	$L__BB44_119;
$L__BB44_116:
	shr.u32 	%r51, %r210, 1;
	setp.ge.u32 	%p50, %r1, %r51;
	@%p50 bra 	$L__BB44_118;
	ld.shared.u8 	%rs8, [%r5];
	add.s32 	%r200, %r5, %r51;
	ld.shared.u8 	%rs9, [%r200];
	add.s16 	%rs10, %rs9, %rs8;
	st.shared.u8 	[%r5], %rs10;
$L__BB44_118:
	bar.sync 	0;
	setp.gt.u32 	%p51, %r210, 131;
	mov.u32 	%r210, %r51;
	@%p51 bra 	$L__BB44_116;
$L__BB44_119:
	setp.gt.u32 	%p52, %r1, 31;
	@%p52 bra 	$L__BB44_122;
	ld.volatile.shared.u8 	%rs11, [%r5];
	ld.volatile.shared.u8 	%rs12, [%r5+32];
	add.s16 	%rs13, %rs12, %rs11;
	st.volatile.shared.u8 	[%r5], %rs13;
	ld.volatile.shared.u8 	%rs14, [%r5];
	ld.volatile.shared.u8 	%rs15, [%r5+16];
	add.s16 	%rs16, %rs15, %rs14;
	st.volatile.shared.u8 	[%r5], %rs16;
	ld.volatile.shared.u8 	%rs17, [%r5];
	ld.volatile.shared.u8 	%rs18, [%r5+8];
	add.s16 	%rs19, %rs18, %rs17;
	st.volatile.shared.u8 	[%r5], %rs19;
	ld.volatile.shared.u8 	%rs20, [%r5];
	ld.volatile.shared.u8 	%rs21, [%r5+4];
	add.s16 	%rs22, %rs21, %rs20;
	st.volatile.shared.u8 	[%r5], %rs22;
	ld.volatile.shared.u8 	%rs23, [%r5];
	ld.volatile.shared.u8 	%rs24, [%r5+2];
	add.s16 	%rs25, %rs24, %rs23;
	st.volatile.shared.u8 	[%r5], %rs25;
	ld.volatile.shared.u8 	%rs26, [%r5];
	ld.volatile.shared.u8 	%rs27, [%r5+1];
	add.s16 	%rs28, %rs27, %rs26;
	st.volatile.shared.u8 	[%r5], %rs28;
	setp.ne.s32 	%p53, %r1, 0;
	@%p53 bra 	$L__BB44_122;
	ld.param.u64 	%rd480, [contiguous_sum_square2_u8_param_8];
	ld.param.u64 	%rd479, [contiguous_sum_square2_u8_param_0];
	ld.shared.u8 	%rs29, [sum_squaresdata_u8];
	cvt.u64.u32 	%rd475, %r2;
	mad.lo.s64 	%rd476, %rd480, %rd4, %rd475;
	cvta.to.global.u64 	%rd477, %rd479;
	add.s64 	%rd478, %rd477, %rd476;
	st.global.u8 	[%rd478], %rs29;
$L__BB44_122:
	ret;

}
	// .globl	contiguous_sum_square22_u8
.visible .entry contiguous_sum_square22_u8(
	.param .u64 .ptr .align 1 contiguous_sum_square22_u8_param_0,
	.param .u64 .ptr .align 1 contiguous_sum_square22_u8_param_1,
	.param .u64 contiguous_sum_square22_u8_param_2,
	.param .u64 contiguous_sum_square22_u8_param_3,
	.param .u64 contiguous_sum_square22_u8_param_4,
	.param .u64 contiguous_sum_square22_u8_param_5
)
{
	.reg .pred 	%p<9>;
	.reg .b16 	%rs<28>;
	.reg .b32 	%r<15>;
	.reg .b64 	%rd<24>;

	ld.param.u64 	%rd5, [contiguous_sum_square22_u8_param_0];
	ld.param.u64 	%rd8, [contiguous_sum_square22_u8_param_1];
	ld.param.u64 	%rd9, [contiguous_sum_square22_u8_param_2];
	ld.param.u64 	%rd6, [contiguous_sum_square22_u8_param_3];
	ld.param.u64 	%rd10, [contiguous_sum_square22_u8_param_4];
	ld.param.u64 	%rd7, [contiguous_sum_square22_u8_param_5];
	cvta.to.global.u64 	%rd1, %rd8;
	mov.u32 	%r1, %tid.x;
	mov.u32 	%r2, %ctaid.x;
	mov.u32 	%r14, %ntid.x;
	mul.lo.s32 	%r8, %r2, %r14;
	shl.b32 	%r9, %r8, 1;
	add.s32 	%r4, %r9, %r1;
	mov.u32 	%r10, sum_squaresdata_u8;
	add.s32 	%r5, %r10, %r1;
	mov.b16 	%rs1, 0;
	st.shared.u8 	[%r5], %rs1;
	mov.u32 	%r11, %ctaid.y;
	cvt.u64.u32 	%rd11, %r11;
	add.s64 	%rd2, %rd9, %rd11;
	setp.ge.u64 	%p1, %rd2, %rd10;
	@%p1 bra 	$L__BB45_12;
	add.s32 	%r12, %r4, %r14;
	cvt.u64.u32 	%rd3, %r12;
	setp.le.u64 	%p2, %rd6, %rd3;
	@%p2 bra 	$L__BB45_3;
	cvt.u64.u32 	%rd14, %r4;
	mul.lo.s64 	%rd15, %rd2, %rd6;
	add.s64 	%rd16, %rd15, %rd14;
	add.s64 	%rd17, %rd1, %rd16;
	ld.global.u8 	%rs3, [%rd17];
	add.s64 	%rd18, %rd15, %rd3;
	add.s64 	%rd19, %rd1, %rd18;
	ld.global.u8 	%rs4, [%rd19];
	add.s16 	%rs5, %rs4, %rs3;
	st.shared.u8 	[%r5], %rs5;
	bra.uni 	$L__BB45_5;
$L__BB45_3:
	cvt.u64.u32 	%rd4, %r4;
	setp.le.u64 	%p3, %rd6, %rd4;
	@%p3 bra 	$L__BB45_5;
	mad.lo.s64 	%rd12, %rd2, %rd6, %rd4;
	add.s64 	%rd13, %rd1, %rd12;
	ld.global.u8 	%rs2, [%rd13];
	st.shared.u8 	[%r5], %rs2;
$L__BB45_5:
	bar.sync 	0;
	setp.lt.u32 	%p4, %r14, 66;
	@%p4 bra 	$L__BB45_9;
$L__BB45_6:
	shr.u32 	%r7, %r14, 1;
	setp.ge.u32 	%p5, %r1, %r7;
	@%p5 bra 	$L__BB45_8;
	ld.shared.u8 	%rs6, [%r5];
	add.s32 	%r13, %r5, %r7;
	ld.shared.u8 	%rs7, [%r13];
	add.s16 	%rs8, %rs7, %rs6;
	st.shared.u8 	[%r5], %rs8;
$L__BB45_8:
	bar.sync 	0;
	setp.gt.u32 	%p6, %r14, 131;
	mov.u32 	%r14, %r7;
	@%p6 bra 	$L__BB45_6;
$L__BB45_9:
	setp.gt.u32 	%p7, %r1, 31;
	@%p7 bra 	$L__BB45_12;
	ld.volatile.shared.u8 	%rs9, [%r5];
	ld.volatile.shared.u8 	%rs10, [%r5+32];
	add.s16 	%rs11, %rs10, %rs9;
	st.volatile.shared.u8 	[%r5], %rs11;
	ld.volatile.shared.u8 	%rs12, [%r5];
	ld.volatile.shared.u8 	%rs13, [%r5+16];
	add.s16 	%rs14, %rs13, %rs12;
	st.volatile.shared.u8 	[%r5], %rs14;
	ld.volatile.shared.u8 	%rs15, [%r5];
	ld.volatile.shared.u8 	%rs16, [%r5+8];
	add.s16 	%rs17, %rs16, %rs15;
	st.volatile.shared.u8 	[%r5], %rs17;
	ld.volatile.shared.u8 	%rs18, [%r5];
	ld.volatile.shared.u8 	%rs19, [%r5+4];
	add.s16 	%rs20, %rs19, %rs18;
	st.volatile.shared.u8 	[%r5], %rs20;
	ld.volatile.shared.u8 	%rs21, [%r5];
	ld.volatile.shared.u8 	%rs22, [%r5+2];
	add.s16 	%rs23, %rs22, %rs21;
	st.volatile.shared.u8 	[%r5], %rs23;
	ld.volatile.shared.u8 	%rs24, [%r5];
	ld.volatile.shared.u8 	%rs25, [%r5+1];
	add.s16 	%rs26, %rs25, %rs24;
	st.volatile.shared.u8 	[%r5], %rs26;
	setp.ne.s32 	%p8, %r1, 0;
	@%p8 bra 	$L__BB45_12;
	ld.shared.u8 	%rs27, [sum_squaresdata_u8];
	cvt.u64.u32 	%rd20, %r2;
	mad.lo.s64 	%rd21, %rd7, %rd2, %rd20;
	cvta.to.global.u64 	%rd22, %rd5;
	add.s64 	%rd23, %rd22, %rd21;
	st.global.u8 	[%rd23], %rs27;
$L__BB45_12:
	ret;

}
	// .globl	contiguous_sum_square3_u8
.visible .entry contiguous_sum_square3_u8(
	.param .u64 .ptr .align 1 contiguous_sum_square3_u8_param_0,
	.param .u64 .ptr .align 1 contiguous_sum_square3_u8_param_1,
	.param .u64 .ptr .align 1 contiguous_sum_square3_u8_param_2,
	.param .u64 .ptr .align 1 contiguous_sum_square3_u8_param_3,
	.param .u64 contiguous_sum_square3_u8_param_4,
	.param .u64 contiguous_sum_square3_u8_param_5,
	.param .u64 contiguous_sum_square3_u8_param_6
)
{
	.reg .pred 	%p<38>;
	.reg .b16 	%rs<57>;
	.reg .b32 	%r<184>;
	.reg .b64 	%rd<306>;

	ld.param.u64 	%rd144, [contiguous_sum_square3_u8_param_0];
	ld.param.u64 	%rd145, [contiguous_sum_square3_u8_param_1];
	ld.param.u64 	%rd148, [contiguous_sum_square3_u8_param_2];
	ld.param.u64 	%rd149, [contiguous_sum_square3_u8_param_3];
	ld.param.u64 	%rd146, [contiguous_sum_square3_u8_param_4];
	ld.param.u64 	%rd147, [contiguous_sum_square3_u8_param_5];
	ld.param.u64 	%rd150, [contiguous_sum_square3_u8_param_6];
	cvta.to.global.u64 	%rd1, %rd149;
	cvta.to.global.u64 	%rd2, %rd148;
	mov.u32 	%r1, %tid.y;
	mov.u32 	%r2, %ntid.x;
	mov.u32 	%r3, %tid.x;
	mad.lo.s32 	%r61, %r1, %r2, %r3;
	mov.u32 	%r62, %ctaid.x;
	mad.lo.s32 	%r63, %r62, %r2, %r3;
	mov.u32 	%r4, %ctaid.y;
	mov.u32 	%r5, %ntid.y;
	mad.lo.s32 	%r64, %r4, %r5, %r1;
	mov.u32 	%r65, sum_squaresdata_u8;
	add.s32 	%r7, %r65, %r61;
	mov.b16 	%rs16, 0;
	st.shared.u8 	[%r7], %rs16;
	cvt.u64.u32 	%rd3, %r63;
	setp.le.u64 	%p1, %rd147, %rd3;
	cvt.u64.u32 	%rd152, %r64;
	setp.le.u64 	%p2, %rd150, %rd152;
	or.pred  	%p3, %p1, %p2;
	@%p3 bra 	$L__BB46_76;
	cvt.u32.u64 	%r66, %rd3;
	cvt.u32.u64 	%r67, %rd147;
	mad.lo.s32 	%r175, %r64, %r67, %r66;
	cvt.u32.u64 	%r9, %rd146;
	add.s32 	%r174, %r9, -1;
	setp.lt.s32 	%p4, %r174, 0;
	mov.b64 	%rd305, 0;
	@%p4 bra 	$L__BB46_59;
	setp.lt.u32 	%p5, %r174, 7;
	mov.b64 	%rd305, 0;
	@%p5 bra 	$L__BB46_30;
	add.s32 	%r170, %r9, -4;
	and.b32  	%r68, %r9, -8;
	neg.s32 	%r169, %r68;
	mov.b64 	%rd305, 0;
$L__BB46_4:
	.pragma "nounroll";
	add.s32 	%r16, %r170, 3;
	cvt.u64.u32 	%rd5, %r175;
	mul.wide.u32 	%rd157, %r16, 8;
	add.s64 	%rd158, %rd2, %rd157;
	ld.global.u64 	%rd6, [%rd158];
	and.b64  	%rd159, %rd6, -4294967296;
	setp.ne.s64 	%p6, %rd159, 0;
	@%p6 bra 	$L__BB46_6;
	cvt.u32.u64 	%r69, %rd6;
	cvt.u32.u64 	%r70, %rd5;
	div.u32 	%r71, %r70, %r69;
	mul.lo.s32 	%r72, %r71, %r69;
	sub.s32 	%r73, %r70, %r72;
	cvt.u64.u32 	%rd270, %r71;
	cvt.u64.u32 	%rd271, %r73;
	bra.uni 	$L__BB46_7;
$L__BB46_6:
	div.s64 	%rd270, %rd5, %rd6;
	mul.lo.s64 	%rd160, %rd270, %rd6;
	sub.s64 	%rd271, %rd5, %rd160;
$L__BB46_7:
	mul.wide.u32 	%rd161, %r16, 8;
	add.s64 	%rd162, %rd1, %rd161;
	ld.global.u64 	%rd163, [%rd162];
	mad.lo.s64 	%rd13, %rd163, %rd271, %rd305;
	add.s32 	%r17, %r170, 2;
	and.b64  	%rd14, %rd270, 4294967295;
	mul.wide.u32 	%rd164, %r17, 8;
	add.s64 	%rd165, %rd2, %rd164;
	ld.global.u64 	%rd15, [%rd165];
	and.b64  	%rd166, %rd15, -4294967296;
	setp.ne.s64 	%p7, %rd166, 0;
	@%p7 bra 	$L__BB46_9;
	cvt.u32.u64 	%r74, %rd15;
	cvt.u32.u64 	%r75, %rd14;
	div.u32 	%r76, %r75, %r74;
	mul.lo.s32 	%r77, %r76, %r74;
	sub.s32 	%r78, %r75, %r77;
	cvt.u64.u32 	%rd272, %r76;
	cvt.u64.u32 	%rd273, %r78;
	bra.uni 	$L__BB46_10;
$L__BB46_9:
	div.s64 	%rd272, %rd14, %rd15;
	mul.lo.s64 	%rd167, %rd272, %rd15;
	sub.s64 	%rd273, %rd14, %rd167;
$L__BB46_10:
	mul.wide.u32 	%rd168, %r17, 8;
	add.s64 	%rd169, %rd1, %rd168;
	ld.global.u64 	%rd170, [%rd169];
	mad.lo.s64 	%rd22, %rd170, %rd273, %rd13;
	add.s32 	%r18, %r170, 1;
	and.b64  	%rd23, %rd272, 4294967295;
	mul.wide.u32 	%rd171, %r18, 8;
	add.s64 	%rd172, %rd2, %rd171;
	ld.global.u64 	%rd24, [%rd172];
	and.b64  	%rd173, %rd24, -4294967296;
	setp.ne.s64 	%p8, %rd173, 0;
	@%p8 bra 	$L__BB46_12;
	cvt.u32.u64 	%r79, %rd24;
	cvt.u32.u64 	%r80, %rd23;
	div.u32 	%r81, %r80, %r79;
	mul.lo.s32 	%r82, %r81, %r79;
	sub.s32 	%r83, %r80, %r82;
	cvt.u64.u32 	%rd274, %r81;
	cvt.u64.u32 	%rd275, %r83;
	bra.uni 	$L__BB46_13;
$L__BB46_12:
	div.s64 	%rd274, %rd23, %rd24;
	mul.lo.s64 	%rd174, %rd274, %rd24;
	sub.s64 	%rd275, %rd23, %rd174;
$L__BB46_13:
	mul.wide.u32 	%rd175, %r18, 8;
	add.s64 	%rd176, %rd1, %rd175;
	ld.global.u64 	%rd177, [%rd176];
	mad.lo.s64 	%rd31, %rd177, %rd275, %rd22;
	and.b64  	%rd32, %rd274, 4294967295;
	mul.wide.u32 	%rd178, %r170, 8;
	add.s64 	%rd179, %rd2, %rd178;
	ld.global.u64 	%rd33, [%rd179];
	and.b64  	%rd180, %rd33, -4294967296;
	setp.ne.s64 	%p9, %rd180, 0;
	@%p9 bra 	$L__BB46_15;
	cvt.u32.u64 	%r84, %rd33;
	cvt.u32.u64 	%r85, %rd32;
	div.u32 	%r86, %r85, %r84;
	mul.lo.s32 	%r87, %r86, %r84;
	sub.s32 	%r88, %r85, %r87;
	cvt.u64.u32 	%rd276, %r86;
	cvt.u64.u32 	%rd277, %r88;
	bra.uni 	$L__BB46_16;
$L__BB46_15:
	div.s64 	%rd276, %rd32, %rd33;
	mul.lo.s64 	%rd181, %rd276, %rd33;
	sub.s64 	%rd277, %rd32, %rd181;
$L__BB46_16:
	mul.wide.u32 	%rd182, %r170, 8;
	add.s64 	%rd183, %rd1, %rd182;
	ld.global.u64 	%rd184, [%rd183];
	mad.lo.s64 	%rd40, %rd184, %rd277, %rd31;
	add.s32 	%r19, %r170, -1;
	and.b64  	%rd41, %rd276, 4294967295;
	mul.wide.u32 	%rd185, %r19, 8;
	add.s64 	%rd186, %rd2, %rd185;
	ld.global.u64 	%rd42, [%rd186];
	and.b64  	%rd187, %rd42, -4294967296;
	setp.ne.s64 	%p10, %rd187, 0;
	@%p10 bra 	$L__BB46_18;
	cvt.u32.u64 	%r89, %rd42;
	cvt.u32.u64 	%r90, %rd41;
	div.u32 	%r91, %r90, %r89;
	mul.lo.s32 	%r92, %r91, %r89;
	sub.s32 	%r93, %r90, %r92;
	cvt.u64.u32 	%rd278, %r91;
	cvt.u64.u32 	%rd279, %r93;
	bra.uni 	$L__BB46_19;
$L__BB46_18:
	div.s64 	%rd278, %rd41, %rd42;
	mul.lo.s64 	%rd188, %rd278, %rd42;
	sub.s64 	%rd279, %rd41, %rd188;
$L__BB46_19:
	mul.wide.u32 	%rd189, %r19, 8;
	add.s64 	%rd190, %rd1, %rd189;
	ld.global.u64 	%rd191, [%rd190];
	mad.lo.s64 	%rd49, %rd191, %rd279, %rd40;
	add.s32 	%r20, %r170, -2;
	and.b64  	%rd50, %rd278, 4294967295;
	mul.wide.u32 	%rd192, %r20, 8;
	add.s64 	%rd193, %rd2, %rd192;
	ld.global.u64 	%rd51, [%rd193];
	and.b64  	%rd194, %rd51, -4294967296;
	setp.ne.s64 	%p11, %rd194, 0;
	@%p11 bra 	$L__BB46_21;
	cvt.u32.u64 	%r94, %rd51;
	cvt.u32.u64 	%r95, %rd50;
	div.u32 	%r96, %r95, %r94;
	mul.lo.s32 	%r97, %r96, %r94;
	sub.s32 	%r98, %r95, %r97;
	cvt.u64.u32 	%rd280, %r96;
	cvt.u64.u32 	%rd281, %r98;
	bra.uni 	$L__BB46_22;
$L__BB46_21:
	div.s64 	%rd280, %rd50, %rd51;
	mul.lo.s64 	%rd195, %rd280, %rd51;
	sub.s64 	%rd281, %rd50, %rd195;
$L__BB46_22:
	mul.wide.u32 	%rd196, %r20, 8;
	add.s64 	%rd197, %rd1, %rd196;
	ld.global.u64 	%rd198, [%rd197];
	mad.lo.s64 	%rd58, %rd198, %rd281, %rd49;
	add.s32 	%r21, %r170, -3;
	and.b64  	%rd59, %rd280, 4294967295;
	mul.wide.u32 	%rd199, %r21, 8;
	add.s64 	%rd200, %rd2, %rd199;
	ld.global.u64 	%rd60, [%rd200];
	and.b64  	%rd201, %rd60, -4294967296;
	setp.ne.s64 	%p12, %rd201, 0;
	@%p12 bra 	$L__BB46_24;
	cvt.u32.u64 	%r99, %rd60;
	cvt.u32.u64 	%r100, %rd59;
	div.u32 	%r101, %r100, %r99;
	mul.lo.s32 	%r102, %r101, %r99;
	sub.s32 	%r103, %r100, %r102;
	cvt.u64.u32 	%rd282, %r101;
	cvt.u64.u32 	%rd283, %r103;
	bra.uni 	$L__BB46_25;
$L__BB46_24:
	div.s64 	%rd282, %rd59, %rd60;
	mul.lo.s64 	%rd202, %rd282, %rd60;
	sub.s64 	%rd283, %rd59, %rd202;
$L__BB46_25:
	mul.wide.u32 	%rd203, %r21, 8;
	add.s64 	%rd204, %rd1, %rd203;
	ld.global.u64 	%rd205, [%rd204];
	mad.lo.s64 	%rd67, %rd205, %rd283, %rd58;
	and.b64  	%rd68, %rd282, 4294967295;
	add.s32 	%r104, %r170, -4;
	mul.wide.u32 	%rd206, %r104, 8;
	add.s64 	%rd207, %rd2, %rd206;
	ld.global.u64 	%rd69, [%rd207];
	and.b64  	%rd208, %rd69, -4294967296;
	setp.ne.s64 	%p13, %rd208, 0;
	@%p13 bra 	$L__BB46_27;
	cvt.u32.u64 	%r105, %rd69;
	cvt.u32.u64 	%r106, %rd68;
	div.u32 	%r107, %r106, %r105;
	mul.lo.s32 	%r108, %r107, %r105;
	sub.s32 	%r109, %r106, %r108;
	cvt.u64.u32 	%rd284, %r107;
	cvt.u64.u32 	%rd285, %r109;
	bra.uni 	$L__BB46_28;
$L__BB46_27:
	div.s64 	%rd284, %rd68, %rd69;
	mul.lo.s64 	%rd209, %rd284, %rd69;
	sub.s64 	%rd285, %rd68, %rd209;
$L__BB46_28:
	mul.wide.u32 	%rd210, %r104, 8;
	add.s64 	%rd211, %rd1, %rd210;
	ld.global.u64 	%rd212, [%rd211];
	mad.lo.s64 	%rd305, %rd212, %rd285, %rd67;
	cvt.u32.u64 	%r175, %rd284;
	add.s32 	%r170, %r170, -8;
	add.s32 	%r169, %r169, 8;
	setp.ne.s32 	%p14, %r169, 0;
	@%p14 bra 	$L__BB46_4;
	add.s32 	%r174, %r170, 3;
$L__BB46_30:
	and.b32  	%r28, %r9, 7;
	setp.eq.s32 	%p15, %r28, 0;
	@%p15 bra 	$L__BB46_59;
	and.b32  	%r29, %r9, 3;
	setp.lt.u32 	%p16, %r28, 4;
	@%p16 bra 	$L__BB46_45;
	cvt.u64.u32 	%rd79, %r175;
	mul.wide.u32 	%rd214, %r174, 8;
	add.s64 	%rd215, %rd2, %rd214;
	ld.global.u64 	%rd80, [%rd215];
	and.b64  	%rd216, %rd80, -4294967296;
	setp.ne.s64 	%p17, %rd216, 0;
	@%p17 bra 	$L__BB46_34;
	cvt.u32.u64 	%r111, %rd80;
	cvt.u32.u64 	%r112, %rd79;
	div.u32 	%r113, %r112, %r111;
	mul.lo.s32 	%r114, %r113, %r111;
	sub.s32 	%r115, %r112, %r114;
	cvt.u64.u32 	%rd288, %r113;
	cvt.u64.u32 	%rd289, %r115;
	bra.uni 	$L__BB46_35;
$L__BB46_34:
	div.s64 	%rd288, %rd79, %rd80;
	mul.lo.s64 	%rd217, %rd288, %rd80;
	sub.s64 	%rd289, %rd79, %rd217;
$L__BB46_35:
	mul.wide.u32 	%rd218, %r174, 8;
	add.s64 	%rd219, %rd1, %rd218;
	ld.global.u64 	%rd220, [%rd219];
	mad.lo.s64 	%rd87, %rd220, %rd289, %rd305;
	add.s32 	%r30, %r174, -1;
	and.b64  	%rd88, %rd288, 4294967295;
	mul.wide.u32 	%rd221, %r30, 8;
	add.s64 	%rd222, %rd2, %rd221;
	ld.global.u64 	%rd89, [%rd222];
	and.b64  	%rd223, %rd89, -4294967296;
	setp.ne.s64 	%p18, %rd223, 0;
	@%p18 bra 	$L__BB46_37;
	cvt.u32.u64 	%r116, %rd89;
	cvt.u32.u64 	%r117, %rd88;
	div.u32 	%r118, %r117, %r116;
	mul.lo.s32 	%r119, %r118, %r116;
	sub.s32 	%r120, %r117, %r119;
	cvt.u64.u32 	%rd290, %r118;
	cvt.u64.u32 	%rd291, %r120;
	bra.uni 	$L__BB46_38;
$L__BB46_37:
	div.s64 	%rd290, %rd88, %rd89;
	mul.lo.s64 	%rd224, %rd290, %rd89;
	sub.s64 	%rd291, %rd88, %rd224;
$L__BB46_38:
	mul.wide.u32 	%rd225, %r30, 8;
	add.s64 	%rd226, %rd1, %rd225;
	ld.global.u64 	%rd227, [%rd226];
	mad.lo.s64 	%rd96, %rd227, %rd291, %rd87;
	add.s32 	%r31, %r174, -2;
	and.b64  	%rd97, %rd290, 4294967295;
	mul.wide.u32 	%rd228, %r31, 8;
	add.s64 	%rd229, %rd2, %rd228;
	ld.global.u64 	%rd98, [%rd229];
	and.b64  	%rd230, %rd98, -4294967296;
	setp.ne.s64 	%p19, %rd230, 0;
	@%p19 bra 	$L__BB46_40;
	cvt.u32.u64 	%r121, %rd98;
	cvt.u32.u64 	%r122, %rd97;
	div.u32 	%r123, %r122, %r121;
	mul.lo.s32 	%r124, %r123, %r121;
	sub.s32 	%r125, %r122, %r124;
	cvt.u64.u32 	%rd292, %r123;
	cvt.u64.u32 	%rd293, %r125;
	bra.uni 	$L__BB46_41;
$L__BB46_40:
	div.s64 	%rd292, %rd97, %rd98;
	mul.lo.s64 	%rd231, %rd292, %rd98;
	sub.s64 	%rd293, %rd97, %rd231;
$L__BB46_41:
	mul.wide.u32 	%rd232, %r31, 8;
	add.s64 	%rd233, %rd1, %rd232;
	ld.global.u64 	%rd234, [%rd233];
	mad.lo.s64 	%rd105, %rd234, %rd293, %rd96;
	add.s32 	%r32, %r174, -3;
	and.b64  	%rd106, %rd292, 4294967295;
	mul.wide.u32 	%rd235, %r32, 8;
	add.s64 	%rd236, %rd2, %rd235;
	ld.global.u64 	%rd107, [%rd236];
	and.b64  	%rd237, %rd107, -4294967296;
	setp.ne.s64 	%p20, %rd237, 0;
	@%p20 bra 	$L__BB46_43;
	cvt.u32.u64 	%r126, %rd107;
	cvt.u32.u64 	%r127, %rd106;
	div.u32 	%r128, %r127, %r126;
	mul.lo.s32 	%r129, %r128, %r126;
	sub.s32 	%r130, %r127, %r129;
	cvt.u64.u32 	%rd294, %r128;
	cvt.u64.u32 	%rd295, %r130;
	bra.uni 	$L__BB46_44;
$L__BB46_43:
	div.s64 	%rd294, %rd106, %rd107;
	mul.lo.s64 	%rd238, %rd294, %rd107;
	sub.s64 	%rd295, %rd106, %rd238;
$L__BB46_44:
	mul.wide.u32 	%rd239, %r32, 8;
	add.s64 	%rd240, %rd1, %rd239;
	ld.global.u64 	%rd241, [%rd240];
	mad.lo.s64 	%rd305, %rd241, %rd295, %rd105;
	cvt.u32.u64 	%r175, %rd294;
	add.s32 	%r174, %r174, -4;
$L__BB46_45:
	setp.eq.s32 	%p21, %r29, 0;
	@%p21 bra 	$L__BB46_59;
	setp.eq.s32 	%p22, %r29, 1;
	@%p22 bra 	$L__BB46_54;
	cvt.u64.u32 	%rd117, %r175;
	mul.wide.u32 	%rd243, %r174, 8;
	add.s64 	%rd244, %rd2, %rd243;
	ld.global.u64 	%rd118, [%rd244];
	and.b64  	%rd245, %rd118, -4294967296;
	setp.ne.s64 	%p23, %rd245, 0;
	@%p23 bra 	$L__BB46_49;
	cvt.u32.u64 	%r131, %rd118;
	cvt.u32.u64 	%r132, %rd117;
	div.u32 	%r133, %r132, %r131;
	mul.lo.s32 	%r134, %r133, %r131;
	sub.s32 	%r135, %r132, %r134;
	cvt.u64.u32 	%rd298, %r133;
	cvt.u64.u32 	%rd299, %r135;
	bra.uni 	$L__BB46_50;
$L__BB46_49:
	div.s64 	%rd298, %rd117, %rd118;
	mul.lo.s64 	%rd246, %rd298, %rd118;
	sub.s64 	%rd299, %rd117, %rd246;
$L__BB46_50:
	add.s64 	%rd248, %rd1, %rd243;
	ld.global.u64 	%rd249, [%rd248];
	mad.lo.s64 	%rd125, %rd249, %rd299, %rd305;
	add.s32 	%r37, %r174, -1;
	and.b64  	%rd126, %rd298, 4294967295;
	mul.wide.u32 	%rd250, %r37, 8;
	add.s64 	%rd251, %rd2, %rd250;
	ld.global.u64 	%rd127, [%rd251];
	and.b64  	%rd252, %rd127, -4294967296;
	setp.ne.s64 	%p24, %rd252, 0;
	@%p24 bra 	$L__BB46_52;
	cvt.u32.u64 	%r136, %rd127;
	cvt.u32.u64 	%r137, %rd126;
	div.u32 	%r138, %r137, %r136;
	mul.lo.s32 	%r139, %r138, %r136;
	sub.s32 	%r140, %r137, %r139;
	cvt.u64.u32 	%rd300, %r138;
	cvt.u64.u32 	%rd301, %r140;
	bra.uni 	$L__BB46_53;
$L__BB46_52:
	div.s64 	%rd300, %rd126, %rd127;
	mul.lo.s64 	%rd253, %rd300, %rd127;
	sub.s64 	%rd301, %rd126, %rd253;
$L__BB46_53:
	add.s64 	%rd255, %rd1, %rd250;
	ld.global.u64 	%rd256, [%rd255];
	mad.lo.s64 	%rd305, %rd256, %rd301, %rd125;
	cvt.u32.u64 	%r175, %rd300;
	add.s32 	%r174, %r174, -2;
$L__BB46_54:
	and.b32  	%r141, %r9, 1;
	setp.eq.b32 	%p25, %r141, 1;
	not.pred 	%p26, %p25;
	@%p26 bra 	$L__BB46_59;
	cvt.u64.u32 	%rd137, %r175;
	mul.wide.u32 	%rd257, %r174, 8;
	add.s64 	%rd258, %rd2, %rd257;
	ld.global.u64 	%rd138, [%rd258];
	and.b64  	%rd259, %rd138, -4294967296;
	setp.ne.s64 	%p27, %rd259, 0;
	@%p27 bra 	$L__BB46_57;
	cvt.u32.u64 	%r142, %rd138;
	cvt.u32.u64 	%r143, %rd137;
	rem.u32 	%r144, %r143, %r142;
	cvt.u64.u32 	%rd304, %r144;
	bra.uni 	$L__BB46_58;
$L__BB46_57:
	rem.s64 	%rd304, %rd137, %rd138;
$L__BB46_58:
	add.s64 	%rd261, %rd1, %rd257;
	ld.global.u64 	%rd262, [%rd261];
	mad.lo.s64 	%rd305, %rd262, %rd304, %rd305;
$L__BB46_59:
	cvta.to.global.u64 	%rd263, %rd145;
	add.s64 	%rd264, %rd263, %rd305;
	ld.global.u8 	%rs17, [%rd264];
	mul.lo.s16 	%rs18, %rs17, %rs17;
	st.shared.u8 	[%r7], %rs18;
	bar.sync 	0;
	setp.ne.s32 	%p28, %r1, 0;
	@%p28 bra 	$L__BB46_76;
	setp.gt.u32 	%p29, %r5, 1;
	@%p29 bra 	$L__BB46_62;
	mov.u32 	%r145, sum_squaresdata_u8;
	add.s32 	%r146, %r145, %r3;
	ld.shared.u8 	%rs55, [%r146];
	bra.uni 	$L__BB46_75;
$L__BB46_62:
	mov.u32 	%r148, sum_squaresdata_u8;
	add.s32 	%r42, %r148, %r3;
	ld.shared.u8 	%rs55, [%r42];
	add.s32 	%r43, %r5, -1;
	add.s32 	%r149, %r5, -2;
	and.b32  	%r44, %r43, 7;
	setp.lt.u32 	%p30, %r149, 7;
	mov.b32 	%r182, 1;
	@%p30 bra 	$L__BB46_66;
	and.b32  	%r151, %r43, -8;
	neg.s32 	%r180, %r151;
	add.s32 	%r152, %r3, %r2;
	add.s32 	%r178, %r148, %r152;
	shl.b32 	%r47, %r2, 3;
	mov.b32 	%r179, 0;
$L__BB46_64:
	.pragma "nounroll";
	ld.shared.u8 	%rs20, [%r178];
	add.s16 	%rs21, %rs20, %rs55;
	add.s32 	%r154, %r178, %r2;
	ld.shared.u8 	%rs22, [%r154];
	add.s16 	%rs23, %rs22, %rs21;
	add.s32 	%r155, %r154, %r2;
	ld.shared.u8 	%rs24, [%r155];
	add.s16 	%rs25, %rs24, %rs23;
	add.s32 	%r156, %r155, %r2;
	ld.shared.u8 	%rs26, [%r156];
	add.s16 	%rs27, %rs26, %rs25;
	add.s32 	%r157, %r156, %r2;
	ld.shared.u8 	%rs28, [%r157];
	add.s16 	%rs29, %rs28, %rs27;
	add.s32 	%r158, %r157, %r2;
	ld.shared.u8 	%rs30, [%r158];
	add.s16 	%rs31, %rs30, %rs29;
	add.s32 	%r159, %r158, %r2;
	ld.shared.u8 	%rs32, [%r159];
	add.s16 	%rs33, %rs32, %rs31;
	add.s32 	%r160, %r159, %r2;
	ld.shared.u8 	%rs34, [%r160];
	add.s16 	%rs55, %rs34, %rs33;
	add.s32 	%r180, %r180, 8;
	add.s32 	%r179, %r179, 8;
	add.s32 	%r178, %r178, %r47;
	setp.ne.s32 	%p31, %r180, 0;
	@%p31 bra 	$L__BB46_64;
	add.s32 	%r182, %r179, 1;
$L__BB46_66:
	setp.eq.s32 	%p32, %r44, 0;
	@%p32 bra 	$L__BB46_74;
	and.b32  	%r56, %r43, 3;
	setp.lt.u32 	%p33, %r44, 4;
	@%p33 bra 	$L__BB46_69;
	mad.lo.s32 	%r161, %r182, %r2, %r42;
	ld.shared.u8 	%rs36, [%r161];
	add.s16 	%rs37, %rs36, %rs55;
	add.s32 	%r162, %r161, %r2;
	ld.shared.u8 	%rs38, [%r162];
	add.s16 	%rs39, %rs38, %rs37;
	add.s32 	%r163, %r162, %r2;
	ld.shared.u8 	%rs40, [%r163];
	add.s16 	%rs41, %rs40, %rs39;
	add.s32 	%r164, %r163, %r2;
	ld.shared.u8 	%rs42, [%r164];
	add.s16 	%rs55, %rs42, %rs41;
	add.s32 	%r182, %r182, 4;
$L__BB46_69:
	setp.eq.s32 	%p34, %r56, 0;
	@%p34 bra 	$L__BB46_74;
	setp.eq.s32 	%p35, %r56, 1;
	@%p35 bra 	$L__BB46_72;
	mad.lo.s32 	%r165, %r182, %r2, %r42;
	ld.shared.u8 	%rs44, [%r165];
	add.s16 	%rs45, %rs44, %rs55;
	add.s32 	%r166, %r165, %r2;
	ld.shared.u8 	%rs46, [%r166];
	add.s16 	%rs55, %rs46, %rs45;
	add.s32 	%r182, %r182, 2;
$L__BB46_72:
	and.b32  	%r167, %r43, 1;
	setp.eq.b32 	%p36, %r167, 1;
	not.pred 	%p37, %p36;
	@%p37 bra 	$L__BB46_74;
	mad.lo.s32 	%r168, %r182, %r2, %r42;
	ld.shared.u8 	%rs47, [%r168];
	add.s16 	%rs55, %rs47, %rs55;
$L__BB46_74:
	st.shared.u8 	[%r42], %rs55;
$L__BB46_75:
	cvt.u64.u32 	%rd265, %r4;
	mad.lo.s64 	%rd266, %rd147, %rd265, %rd3;
	cvta.to.global.u64 	%rd267, %rd144;
	add.s64 	%rd268, %rd267, %rd266;
	st.global.u8 	[%rd268], %rs55;
$L__BB46_76:
	ret;

}
	// .globl	contiguous_sum_square33_u8
.visible .entry contiguous_sum_square33_u8(
	.param .u64 .ptr .align 1 contiguous_sum_square33_u8_param_0,
	.param .u64 .ptr .align 1 contiguous_sum_square33_u8_param_1,
	.param .u64 contiguous_sum_square33_u8_param_2,
	.param .u64 contiguous_sum_square33_u8_param_3,
	.param .u64 contiguous_sum_square33_u8_param_4
)
{
	.reg .pred 	%p<14>;
	.reg .b16 	%rs<56>;
	.reg .b32 	%r<65>;
	.reg .b64 	%rd<15>;

	ld.param.u64 	%rd2, [contiguous_sum_square33_u8_param_0];
	ld.param.u64 	%rd3, [contiguous_sum_square33_u8_param_1];
	ld.param.u64 	%rd4, [contiguous_sum_square33_u8_param_3];
	ld.param.u64 	%rd5, [contiguous_sum_square33_u8_param_4];
	mov.u32 	%r1, %tid.y;
	mov.u32 	%r2, %ntid.x;
	mov.u32 	%r3, %tid.x;
	mad.lo.s32 	%r27, %r1, %r2, %r3;
	mov.u32 	%r28, %ctaid.x;
	mad.lo.s32 	%r29, %r28, %r2, %r3;
	mov.u32 	%r4, %ctaid.y;
	mov.u32 	%r5, %ntid.y;
	mad.lo.s32 	%r30, %r4, %r5, %r1;
	mov.u32 	%r31, sum_squaresdata_u8;
	add.s32 	%r7, %r31, %r27;
	mov.b16 	%rs16, 0;
	st.shared.u8 	[%r7], %rs16;
	cvt.u64.u32 	%rd1, %r29;
	setp.le.u64 	%p1, %rd4, %rd1;
	cvt.u64.u32 	%rd7, %r30;
	setp.le.u64 	%p2, %rd5, %rd7;
	or.pred  	%p3, %p1, %p2;
	@%p3 bra 	$L__BB47_18;
	cvt.u32.u64 	%r32, %rd1;
	cvta.to.global.u64 	%rd8, %rd3;
	cvt.u32.u64 	%r33, %rd4;
	mad.lo.s32 	%r34, %r30, %r33, %r32;
	cvt.u64.u32 	%rd9, %r34;
	add.s64 	%rd10, %rd8, %rd9;
	ld.global.u8 	%rs17, [%rd10];
	st.shared.u8 	[%r7], %rs17;
	bar.sync 	0;
	setp.ne.s32 	%p4, %r1, 0;
	@%p4 bra 	$L__BB47_18;
	setp.gt.u32 	%p5, %r5, 1;
	@%p5 bra 	$L__BB47_4;
	add.s32 	%r36, %r31, %r3;
	ld.shared.u8 	%rs54, [%r36];
	bra.uni 	$L__BB47_17;
$L__BB47_4:
	add.s32 	%r8, %r31, %r3;
	ld.shared.u8 	%rs54, [%r8];
	add.s32 	%r9, %r5, -1;
	add.s32 	%r39, %r5, -2;
	and.b32  	%r10, %r9, 7;
	setp.lt.u32 	%p6, %r39, 7;
	mov.b32 	%r63, 1;
	@%p6 bra 	$L__BB47_8;
	and.b32  	%r41, %r9, -8;
	neg.s32 	%r61, %r41;
	add.s32 	%r42, %r3, %r2;
	add.s32 	%r59, %r31, %r42;
	shl.b32 	%r13, %r2, 3;
	mov.b32 	%r60, 0;
$L__BB47_6:
	.pragma "nounroll";
	ld.shared.u8 	%rs19, [%r59];
	add.s16 	%rs20, %rs19, %rs54;
	add.s32 	%r44, %r59, %r2;
	ld.shared.u8 	%rs21, [%r44];
	add.s16 	%rs22, %rs21, %rs20;
	add.s32 	%r45, %r44, %r2;
	ld.shared.u8 	%rs23, [%r45];
	add.s16 	%rs24, %rs23, %rs22;
	add.s32 	%r46, %r45, %r2;
	ld.shared.u8 	%rs25, [%r46];
	add.s16 	%rs26, %rs25, %rs24;
	add.s32 	%r47, %r46, %r2;
	ld.shared.u8 	%rs27, [%r47];
	add.s16 	%rs28, %rs27, %rs26;
	add.s32 	%r48, %r47, %r2;
	ld.shared.u8 	%rs29, [%r48];
	add.s16 	%rs30, %rs29, %rs28;
	add.s32 	%r49, %r48, %r2;
	ld.shared.u8 	%rs31, [%r49];
	add.s16 	%rs32, %rs31, %rs30;
	add.s32 	%r50, %r49, %r2;
	ld.shared.u8 	%rs33, [%r50];
	add.s16 	%rs54, %rs33, %rs32;
	add.s32 	%r61, %r61, 8;
	add.s32 	%r60, %r60, 8;
	add.s32 	%r59, %r59, %r13;
	setp.ne.s32 	%p7, %r61, 0;
	@%p7 bra 	$L__BB47_6;
	add.s32 	%r63, %r60, 1;
$L__BB47_8:
	setp.eq.s32 	%p8, %r10, 0;
	@%p8 bra 	$L__BB47_16;
	and.b32  	%r22, %r9, 3;
	setp.lt.u32 	%p9, %r10, 4;
	@%p9 bra 	$L__BB47_11;
	mad.lo.s32 	%r51, %r63, %r2, %r8;
	ld.shared.u8 	%rs35, [%r51];
	add.s16 	%rs36, %rs35, %rs54;
	add.s32 	%r52, %r51, %r2;
	ld.shared.u8 	%rs37, [%r52];
	add.s16 	%rs38, %rs37, %rs36;
	add.s32 	%r53, %r52, %r2;
	ld.shared.u8 	%rs39, [%r53];
	add.s16 	%rs40, %rs39, %rs38;
	add.s32 	%r54, %r53, %r2;
	ld.shared.u8 	%rs41, [%r54];
	add.s16 	%rs54, %rs41, %rs40;
	add.s32 	%r63, %r63, 4;
$L__BB47_11:
	setp.eq.s32 	%p10, %r22, 0;
	@%p10 bra 	$L__BB47_16;
	setp.eq.s32 	%p11, %r22, 1;
	@%p11 bra 	$L__BB47_14;
	mad.lo.s32 	%r55, %r63, %r2, %r8;
	ld.shared.u8 	%rs43, [%r55];
	add.s16 	%rs44, %rs43, %rs54;
	add.s32 	%r56, %r55, %r2;
	ld.shared.u8 	%rs45, [%r56];
	add.s16 	%rs54, %rs45, %rs44;
	add.s32 	%r63, %r63, 2;
$L__BB47_14:
	and.b32  	%r57, %r9, 1;
	setp.eq.b32 	%p12, %r57, 1;
	not.pred 	%p13, %p12;
	@%p13 bra 	$L__BB47_16;
	mad.lo.s32 	%r58, %r63, %r2, %r8;
	ld.shared.u8 	%rs46, [%r58];
	add.s16 	%rs54, %rs46, %rs54;
$L__BB47_16:
	st.shared.u8 	[%r8], %rs54;
$L__BB47_17:
	cvt.u64.u32 	%rd11, %r4;
	mad.lo.s64 	%rd12, %rd4, %rd11, %rd1;
	cvta.to.global.u64 	%rd13, %rd2;
	add.s64 	%rd14, %rd13, %rd12;
	st.global.u8 	[%rd14], %rs54;
$L__BB47_18:
	ret;

}
	// .globl	contiguous_sum_square_u16
.visible .entry contiguous_sum_square_u16(
	.param .u64 .ptr .align 1 contiguous_sum_square_u16_param_0,
	.param .u64 .ptr .align 1 contiguous_sum_square_u16_param_1,
	.param .u64 contiguous_sum_square_u16_param_2
)
{
	.reg .pred 	%p<8>;
	.reg .b16 	%rs<28>;
	.reg .b32 	%r<19>;
	.reg .b64 	%rd<16>;

	ld.param.u64 	%rd4, [contiguous_sum_square_u16_param_0];
	ld.param.u64 	%rd6, [contiguous_sum_square_u16_param_1];
	ld.param.u64 	%rd5, [contiguous_sum_square_u16_param_2];
	cvta.to.global.u64 	%rd1, %rd6;
	mov.u32 	%r1, %tid.x;
	mov.u32 	%r2, %ctaid.x;
	mov.u32 	%r18, %ntid.x;
	mul.lo.s32 	%r8, %r2, %r18;
	shl.b32 	%r9, %r8, 1;
	add.s32 	%r4, %r9, %r1;
	shl.b32 	%r10, %r1, 1;
	mov.u32 	%r11, sum_squaresdata_u16;
	add.s32 	%r5, %r11, %r10;
	mov.b16 	%rs1, 0;
	st.shared.u16 	[%r5], %rs1;
	add.s32 	%r12, %r4, %r18;
	cvt.u64.u32 	%rd2, %r12;
	setp.le.u64 	%p1, %rd5, %rd2;
	@%p1 bra 	$L__BB48_2;
	mul.wide.u32 	%rd9, %r4, 2;
	add.s64 	%rd10, %rd1, %rd9;
	ld.global.u16 	%rs4, [%rd10];
	mul.wide.u16 	%r13, %rs4, %rs4;
	shl.b64 	%rd11, %rd2, 1;
	add.s64 	%rd12, %rd1, %rd11;
	ld.global.u16 	%rs5, [%rd12];
	mul.wide.u16 	%r14, %rs5, %rs5;
	add.s32 	%r15, %r14, %r13;
	st.shared.u16 	[%r5], %r15;
	bra.uni 	$L__BB48_4;
$L__BB48_2:
	cvt.u64.u32 	%rd3, %r4;
	setp.le.u64 	%p2, %rd5, %rd3;
	@%p2 bra 	$L__BB48_4;
	shl.b64 	%rd7, %rd3, 1;
	add.s64 	%rd8, %rd1, %rd7;
	ld.global.u16 	%rs2, [%rd8];
	mul.lo.s16 	%rs3, %rs2, %rs2;
	st.shared.u16 	[%r5], %rs3;
$L__BB48_4:
	bar.sync 	0;
	setp.lt.u32 	%p3, %r18, 66;
	@%p3 bra 	$L__BB48_8;
$L__BB48_5:
	shr.u32 	%r7, %r18, 1;
	setp.ge.u32 	%p4, %r1, %r7;
	@%p4 bra 	$L__BB48_7;
	ld.shared.u16 	%rs6, [%r5];
	and.b32  	%r16, %r18, 2046;
	add.s32 	%r17, %r5, %r16;
	ld.shared.u16 	%rs7, [%r17];
	add.s16 	%rs8, %rs7, %rs6;
	st.shared.u16 	[%r5], %rs8;
$L__BB48_7:
	bar.sync 	0;
	setp.gt.u32 	%p5, %r18, 131;
	mov.u32 	%r18, %r7;
	@%p5 bra 	$L__BB48_5;
$L__BB48_8:
	setp.gt.u32 	%p6, %r1, 31;
	@%p6 bra 	$L__BB48_11;
	ld.volatile.shared.u16 	%rs9, [%r5];
	ld.volatile.shared.u16 	%rs10, [%r5+64];
	add.s16 	%rs11, %rs10, %rs9;
	st.volatile.shared.u16 	[%r5], %rs11;
	ld.volatile.shared.u16 	%rs12, [%r5];
	ld.volatile.shared.u16 	%rs13, [%r5+32];
	add.s16 	%rs14, %rs13, %rs12;
	st.volatile.shared.u16 	[%r5], %rs14;
	ld.volatile.shared.u16 	%rs15, [%r5];
	ld.volatile.shared.u16 	%rs16, [%r5+16];
	add.s16 	%rs17, %rs16, %rs15;
	st.volatile.shared.u16 	[%r5], %rs17;
	ld.volatile.shared.u16 	%rs18, [%r5];
	ld.volatile.shared.u16 	%rs19, [%r5+8];
	add.s16 	%rs20, %rs19, %rs18;
	st.volatile.shared.u16 	[%r5], %rs20;
	ld.volatile.shared.u16 	%rs21, [%r5];
	ld.volatile.shared.u16 	%rs22, [%r5+4];
	add.s16 	%rs23, %rs22, %rs21;
	st.volatile.shared.u16 	[%r5], %rs23;
	ld.volatile.shared.u16 	%rs24, [%r5];
	ld.volatile.shared.u16 	%rs25, [%r5+2];
	add.s16 	%rs26, %rs25, %rs24;
	st.volatile.shared.u16 	[%r5], %rs26;
	setp.ne.s32 	%p7, %r1, 0;
	@%p7 bra 	$L__BB48_11;
	ld.shared.u16 	%rs27, [sum_squaresdata_u16];
	cvta.to.global.u64 	%rd13, %rd4;
	mul.wide.u32 	%rd14, %r2, 2;
	add.s64 	%rd15, %rd13, %rd14;
	st.global.u16 	[%rd15], %rs27;
$L__BB48_11:
	ret;

}
	// .globl	contiguous_cumulate_sum_square_u16
.visible .entry contiguous_cumulate_sum_square_u16(
	.param .u64 .ptr .align 1 contiguous_cumulate_sum_square_u16_param_0,
	.param .u64 .ptr .align 1 contiguous_cumulate_sum_square_u16_param_1,
	.param .u64 contiguous_cumulate_sum_square_u16_param_2
)
{
	.reg .pred 	%p<8>;
	.reg .b16 	%rs<28>;
	.reg .b32 	%r<16>;
	.reg .b64 	%rd<16>;

	ld.param.u64 	%rd4, [contiguous_cumulate_sum_square_u16_param_0];
	ld.param.u64 	%rd6, [contiguous_cumulate_sum_square_u16_param_1];
	ld.param.u64 	%rd5, [contiguous_cumulate_sum_square_u16_param_2];
	cvta.to.global.u64 	%rd1, %rd6;
	mov.u32 	%r1, %tid.x;
	mov.u32 	%r2, %ctaid.x;
	mov.u32 	%r15, %ntid.x;
	mul.lo.s32 	%r8, %r2, %r15;
	shl.b32 	%r9, %r8, 1;
	add.s32 	%r4, %r9, %r1;
	shl.b32 	%r10, %r1, 1;
	mov.u32 	%r11, sum_squaresdata_u16;
	add.s32 	%r5, %r11, %r10;
	mov.b16 	%rs1, 0;
	st.shared.u16 	[%r5], %rs1;
	add.s32 	%r12, %r4, %r15;
	cvt.u64.u32 	%rd2, %r12;
	setp.le.u64 	%p1, %rd5, %rd2;
	@%p1 bra 	$L__BB49_2;
	mul.wide.u32 	%rd9, %r4, 2;
	add.s64 	%rd10, %rd1, %rd9;
	ld.global.u16 	%rs3, [%rd10];
	shl.b64 	%rd11, %rd2, 1;
	add.s64 	%rd12, %rd1, %rd11;
	ld.global.u16 	%rs4, [%rd12];
	add.s16 	%rs5, %rs4, %rs3;
	st.shared.u16 	[%r5], %rs5;
	bra.uni 	$L__BB49_4;
$L__BB49_2:
	cvt.u64.u32 	%rd3, %r4;
	setp.le.u64 	%p2, %rd5, %rd3;
	@%p2 bra 	$L__BB49_4;
	shl.b64 	%rd7, %rd3, 1;
	add.s64 	%rd8, %rd1, %rd7;
	ld.global.u16 	%rs2, [%rd8];
	st.shared.u16 	[%r5], %rs2;
$L__BB49_4:
	bar.sync 	0;
	setp.lt.u32 	%p3, %r15, 66;
	@%p3 bra 	$L__BB49_8;
$L__BB49_5:
	shr.u32 	%r7, %r15, 1;
	setp.ge.u32 	%p4, %r1, %r7;
	@%p4 bra 	$L__BB49_7;
	ld.shared.u16 	%rs6, [%r5];
	and.b32  	%r13, %r15, 2046;
	add.s32 	%r14, %r5, %r13;
	ld.shared.u16 	%rs7, [%r14];
	add.s16 	%rs8, %rs7, %rs6;
	st.shared.u16 	[%r5], %rs8;
$L__BB49_7:
	bar.sync 	0;
	setp.gt.u32 	%p5, %r15, 131;
	mov.u32 	%r15, %r7;
	@%p5 bra 	$L__BB49_5;
$L__BB49_8:
	setp.gt.u32 	%p6, %r1, 31;
	@%p6 bra 	$L__BB49_11;
	ld.volatile.shared.u16 	%rs9, [%r5];
	ld.volatile.shared.u16 	%rs10, [%r5+64];
	add.s16 	%rs11, %rs10, %rs9;
	st.volatile.shared.u16 	[%r5], %rs11;
	ld.volatile.shared.u16 	%rs12, [%r5];
	ld.volatile.shared.u16 	%rs13, [%r5+32];
	add.s16 	%rs14, %rs13, %rs12;
	st.volatile.shared.u16 	[%r5], %rs14;
	ld.volatile.shared.u16 	%rs15, [%r5];
	ld.volatile.shared.u16 	%rs16, [%r5+16];
	add.s16 	%rs17, %rs16, %rs15;
	st.volatile.shared.u16 	[%r5], %rs17;
	ld.volatile.shared.u16 	%rs18, [%r5];
	ld.volatile.shared.u16 	%rs19, [%r5+8];
	add.s16 	%rs20, %rs19, %rs18;
	st.volatile.shared.u16 	[%r5], %rs20;
	ld.volatile.shared.u16 	%rs21, [%r5];
	ld.volatile.shared.u16 	%rs22, [%r5+4];
	add.s16 	%rs23, %rs22, %rs21;
	st.volatile.shared.u16 	[%r5], %rs23;
	ld.volatile.shared.u16 	%rs24, [%r5];
	ld.volatile.shared.u16 	%rs25, [%r5+2];
	add.s16 	%rs26, %rs25, %rs24;
	st.volatile.shared.u16 	[%r5], %rs26;
	setp.ne.s32 	%p7, %r1, 0;
	@%p7 bra 	$L__BB49_11;
	ld.shared.u16 	%rs27, [sum_squaresdata_u16];
	cvta.to.global.u64 	%rd13, %rd4;
	mul.wide.u32 	%rd14, %r2, 2;
	add.s64 	%rd15, %rd13, %rd14;
	st.global.u16 	[%rd15], %rs27;
$L__BB49_11:
	ret;

}
	// .globl	uncontiguous_sum_square_u16
.visible .entry uncontiguous_sum_square_u16(
	.param .u64 .ptr .align 1 uncontiguous_sum_square_u16_param_0,
	.param .u64 .ptr .align 1 uncontiguous_sum_square_u16_param_1,
	.param .u64 .ptr .align 1 uncontiguous_sum_square_u16_param_2,
	.param .u64 .ptr .align 1 uncontiguous_sum_square_u16_param_3,
	.param .u64 uncontiguous_sum_square_u16_param_4,
	.param .u64 uncontiguous_sum_square_u16_param_5
)
{
	.reg .pred 	%p<53>;
	.reg .b16 	%rs<28>;
	.reg .b32 	%r<215>;
	.reg .b64 	%rd<558>;

	ld.param.u64 	%rd260, [uncontiguous_sum_square_u16_param_0];
	ld.param.u64 	%rd263, [uncontiguous_sum_square_u16_param_1];
	ld.param.u64 	%rd264, [uncontiguous_sum_square_u16_param_2];
	ld.param.u64 	%rd265, [uncontiguous_sum_square_u16_param_3];
	ld.param.u64 	%rd261, [uncontiguous_sum_square_u16_param_4];
	ld.param.u64 	%rd262, [uncontiguous_sum_square_u16_param_5];
	cvta.to.global.u64 	%rd1, %rd265;
	cvta.to.global.u64 	%rd2, %rd264;
	cvta.to.global.u64 	%rd3, %rd263;
	mov.u32 	%r1, %tid.x;
	mov.u32 	%r2, %ctaid.x;
	mov.u32 	%r214, %ntid.x;
	mul.lo.s32 	%r52, %r2, %r214;
	shl.b32 	%r53, %r52, 1;
	add.s32 	%r4, %r53, %r1;
	shl.b32 	%r54, %r1, 1;
	mov.u32 	%r55, sum_squaresdata_u16;
	add.s32 	%r5, %r55, %r54;
	mov.b16 	%rs1, 0;
	st.shared.u16 	[%r5], %rs1;
	add.s32 	%r56, %r4, %r214;
	cvt.u64.u32 	%rd511, %r56;
	setp.le.u64 	%p1, %rd262, %rd511;
	@%p1 bra 	$L__BB50_54;
	cvt.u32.u64 	%r6, %rd261;
	add.s32 	%r208, %r6, -1;
	setp.lt.s32 	%p27, %r208, 0;
	mov.b64 	%rd515, 0;
	mov.u64 	%rd516, %rd515;
	@%p27 bra 	$L__BB50_53;
	cvt.u64.u32 	%rd512, %r4;
	setp.lt.u32 	%p28, %r208, 3;
	mov.b64 	%rd516, 0;
	mov.u64 	%rd515, %rd516;
	@%p28 bra 	$L__BB50_30;
	add.s32 	%r206, %r6, -2;
	and.b32  	%r132, %r6, -4;
	neg.s32 	%r205, %r132;
	mov.b64 	%rd516, 0;
$L__BB50_4:
	.pragma "nounroll";
	add.s32 	%r12, %r206, 1;
	mul.wide.u32 	%rd397, %r12, 8;
	add.s64 	%rd398, %rd2, %rd397;
	ld.global.u64 	%rd10, [%rd398];
	or.b64  	%rd399, %rd512, %rd10;
	and.b64  	%rd400, %rd399, -4294967296;
	setp.ne.s64 	%p29, %rd400, 0;
	@%p29 bra 	$L__BB50_6;
	cvt.u32.u64 	%r133, %rd10;
	cvt.u32.u64 	%r134, %rd512;
	div.u32 	%r135, %r134, %r133;
	mul.lo.s32 	%r136, %r135, %r133;
	sub.s32 	%r137, %r134, %r136;
	cvt.u64.u32 	%rd477, %r135;
	cvt.u64.u32 	%rd478, %r137;
	bra.uni 	$L__BB50_7;
$L__BB50_6:
	div.s64 	%rd477, %rd512, %rd10;
	mul.lo.s64 	%rd401, %rd477, %rd10;
	sub.s64 	%rd478, %rd512, %rd401;
$L__BB50_7:
	mul.wide.u32 	%rd402, %r12, 8;
	add.s64 	%rd403, %rd1, %rd402;
	ld.global.u64 	%rd17, [%rd403];
	mad.lo.s64 	%rd18, %rd17, %rd478, %rd515;
	or.b64  	%rd404, %rd511, %rd10;
	and.b64  	%rd405, %rd404, -4294967296;
	setp.ne.s64 	%p30, %rd405, 0;
	@%p30 bra 	$L__BB50_9;
	cvt.u32.u64 	%r138, %rd10;
	cvt.u32.u64 	%r139, %rd511;
	div.u32 	%r140, %r139, %r138;
	mul.lo.s32 	%r141, %r140, %r138;
	sub.s32 	%r142, %r139, %r141;
	cvt.u64.u32 	%rd479, %r140;
	cvt.u64.u32 	%rd480, %r142;
	bra.uni 	$L__BB50_10;
$L__BB50_9:
	div.s64 	%rd479, %rd511, %rd10;
	mul.lo.s64 	%rd406, %rd479, %rd10;
	sub.s64 	%rd480, %rd511, %rd406;
$L__BB50_10:
	mad.lo.s64 	%rd25, %rd480, %rd17, %rd516;
	add.s32 	%r13, %r206, -2;
	mul.wide.u32 	%rd407, %r206, 8;
	add.s64 	%rd408, %rd2, %rd407;
	ld.global.u64 	%rd26, [%rd408];
	or.b64  	%rd409, %rd477, %rd26;
	and.b64  	%rd410, %rd409, -4294967296;
	setp.ne.s64 	%p31, %rd410, 0;
	@%p31 bra 	$L__BB50_12;
	cvt.u32.u64 	%r143, %rd26;
	cvt.u32.u64 	%r144, %rd477;
	div.u32 	%r145, %r144, %r143;
	mul.lo.s32 	%r146, %r145, %r143;
	sub.s32 	%r147, %r144, %r146;
	cvt.u64.u32 	%rd481, %r145;
	cvt.u64.u32 	%rd482, %r147;
	bra.uni 	$L__BB50_13;
$L__BB50_12:
	div.s64 	%rd481, %rd477, %rd26;
	mul.lo.s64 	%rd411, %rd481, %rd26;
	sub.s64 	%rd482, %rd477, %rd411;
$L__BB50_13:
	mul.wide.u32 	%rd412, %r206, 8;
	add.s64 	%rd413, %rd1, %rd412;
	ld.global.u64 	%rd33, [%rd413];
	mad.lo.s64 	%rd34, %rd33, %rd482, %rd18;
	or.b64  	%rd414, %rd479, %rd26;
	and.b64  	%rd415, %rd414, -4294967296;
	setp.ne.s64 	%p32, %rd415, 0;
	@%p32 bra 	$L__BB50_15;
	cvt.u32.u64 	%r148, %rd26;
	cvt.u32.u64 	%r149, %rd479;
	div.u32 	%r150, %r149, %r148;
	mul.lo.s32 	%r151, %r150, %r148;
	sub.s32 	%r152, %r149, %r151;
	cvt.u64.u32 	%rd483, %r150;
	cvt.u64.u32 	%rd484, %r152;
	bra.uni 	$L__BB50_16;
$L__BB50_15:
	div.s64 	%rd483, %rd479, %rd26;
	mul.lo.s64 	%rd416, %rd483, %rd26;
	sub.s64 	%rd484, %rd479, %rd416;
$L__BB50_16:
	mad.lo.s64 	%rd41, %rd484, %rd33, %rd25;
	add.s32 	%r14, %r206, -1;
	mul.wide.u32 	%rd417, %r14, 8;
	add.s64 	%rd418, %rd2, %rd417;
	ld.global.u64 	%rd42, [%rd418];
	or.b64  	%rd419, %rd481, %rd42;
	and.b64  	%rd420, %rd419, -4294967296;
	setp.ne.s64 	%p33, %rd420, 0;
	@%p33 bra 	$L__BB50_18;
	cvt.u32.u64 	%r153, %rd42;
	cvt.u32.u64 	%r154, %rd481;
	div.u32 	%r155, %r154, %r153;
	mul.lo.s32 	%r156, %r155, %r153;
	sub.s32 	%r157, %r154, %r156;
	cvt.u64.u32 	%rd485, %r155;
	cvt.u64.u32 	%rd486, %r157;
	bra.uni 	$L__BB50_19;
$L__BB50_18:
	div.s64 	%rd485, %rd481, %rd42;
	mul.lo.s64 	%rd421, %rd485, %rd42;
	sub.s64 	%rd486, %rd481, %rd421;
$L__BB50_19:
	mul.wide.u32 	%rd422, %r14, 8;
	add.s64 	%rd423, %rd1, %rd422;
	ld.global.u64 	%rd49, [%rd423];
	mad.lo.s64 	%rd50, %rd49, %rd486, %rd34;
	or.b64  	%rd424, %rd483, %rd42;
	and.b64  	%rd425, %rd424, -4294967296;
	setp.ne.s64 	%p34, %rd425, 0;
	@%p34 bra 	$L__BB50_21;
	cvt.u32.u64 	%r158, %rd42;
	cvt.u32.u64 	%r159, %rd483;
	div.u32 	%r160, %r159, %r158;
	mul.lo.s32 	%r161, %r160, %r158;
	sub.s32 	%r162, %r159, %r161;
	cvt.u64.u32 	%rd487, %r160;
	cvt.u64.u32 	%rd488, %r162;
	bra.uni 	$L__BB50_22;
$L__BB50_21:
	div.s64 	%rd487, %rd483, %rd42;
	mul.lo.s64 	%rd426, %rd487, %rd42;
	sub.s64 	%rd488, %rd483, %rd426;
$L__BB50_22:
	mad.lo.s64 	%rd57, %rd488, %rd49, %rd41;
	mul.wide.u32 	%rd427, %r13, 8;
	add.s64 	%rd428, %rd2, %rd427;
	ld.global.u64 	%rd58, [%rd428];
	or.b64  	%rd429, %rd485, %rd58;
	and.b64  	%rd430, %rd429, -4294967296;
	setp.ne.s64 	%p35, %rd430, 0;
	@%p35 bra 	$L__BB50_24;
	cvt.u32.u64 	%r163, %rd58;
	cvt.u32.u64 	%r164, %rd485;
	div.u32 	%r165, %r164, %r163;
	mul.lo.s32 	%r166, %r165, %r163;
	sub.s32 	%r167, %r164, %r166;
	cvt.u64.u32 	%rd512, %r165;
	cvt.u64.u32 	%rd490, %r167;
	bra.uni 	$L__BB50_25;
$L__BB50_24:
	div.s64 	%rd512, %rd485, %rd58;
	mul.lo.s64 	%rd431, %rd512, %rd58;
	sub.s64 	%rd490, %rd485, %rd431;
$L__BB50_25:
	mul.wide.u32 	%rd432, %r13, 8;
	add.s64 	%rd433, %rd1, %rd432;
	ld.global.u64 	%rd65, [%rd433];
	mad.lo.s64 	%rd515, %rd65, %rd490, %rd50;
	or.b64  	%rd434, %rd487, %rd58;
	and.b64  	%rd435, %rd434, -4294967296;
	setp.ne.s64 	%p36, %rd435, 0;
	@%p36 bra 	$L__BB50_27;
	cvt.u32.u64 	%r168, %rd58;
	cvt.u32.u64 	%r169, %rd487;
	div.u32 	%r170, %r169, %r168;
	mul.lo.s32 	%r171, %r170, %r168;
	sub.s32 	%r172, %r169, %r171;
	cvt.u64.u32 	%rd511, %r170;
	cvt.u64.u32 	%rd492, %r172;
	bra.uni 	$L__BB50_28;
$L__BB50_27:
	div.s64 	%rd511, %rd487, %rd58;
	mul.lo.s64 	%rd436, %rd511, %rd58;
	sub.s64 	%rd492, %rd487, %rd436;
$L__BB50_28:
	mad.lo.s64 	%rd516, %rd492, %rd65, %rd57;
	add.s32 	%r206, %r206, -4;
	add.s32 	%r205, %r205, 4;
	setp.ne.s32 	%p37, %r205, 0;
	@%p37 bra 	$L__BB50_4;
	add.s32 	%r208, %r206, 1;
$L__BB50_30:
	and.b32  	%r19, %r6, 3;
	setp.eq.s32 	%p38, %r19, 0;
	@%p38 bra 	$L__BB50_53;
	setp.eq.s32 	%p39, %r19, 1;
	@%p39 bra 	$L__BB50_45;
	mul.wide.u32 	%rd438, %r208, 8;
	add.s64 	%rd439, %rd2, %rd438;
	ld.global.u64 	%rd80, [%rd439];
	or.b64  	%rd440, %rd512, %rd80;
	and.b64  	%rd441, %rd440, -4294967296;
	setp.ne.s64 	%p40, %rd441, 0;
	@%p40 bra 	$L__BB50_34;
	cvt.u32.u64 	%r173, %rd80;
	cvt.u32.u64 	%r174, %rd512;
	div.u32 	%r175, %r174, %r173;
	mul.lo.s32 	%r176, %r175, %r173;
	sub.s32 	%r177, %r174, %r176;
	cvt.u64.u32 	%rd499, %r175;
	cvt.u64.u32 	%rd500, %r177;
	bra.uni 	$L__BB50_35;
$L__BB50_34:
	div.s64 	%rd499, %rd512, %rd80;
	mul.lo.s64 	%rd442, %rd499, %rd80;
	sub.s64 	%rd500, %rd512, %rd442;
$L__BB50_35:
	add.s64 	%rd444, %rd1, %rd438;
	ld.global.u64 	%rd87, [%rd444];
	mad.lo.s64 	%rd88, %rd87, %rd500, %rd515;
	or.b64  	%rd445, %rd511, %rd80;
	and.b64  	%rd446, %rd445, -4294967296;
	setp.ne.s64 	%p41, %rd446, 0;
	@%p41 bra 	$L__BB50_37;
	cvt.u32.u64 	%r178, %rd80;
	cvt.u32.u64 	%r179, %rd511;
	div.u32 	%r180, %r179, %r178;
	mul.lo.s32 	%r181, %r180, %r178;
	sub.s32 	%r182, %r179, %r181;
	cvt.u64.u32 	%rd501, %r180;
	cvt.u64.u32 	%rd502, %r182;
	bra.uni 	$L__BB50_38;
$L__BB50_37:
	div.s64 	%rd501, %rd511, %rd80;
	mul.lo.s64 	%rd447, %rd501, %rd80;
	sub.s64 	%rd502, %rd511, %rd447;
$L__BB50_38:
	mad.lo.s64 	%rd95, %rd502, %rd87, %rd516;
	add.s32 	%r20, %r208, -1;
	mul.wide.u32 	%rd448, %r20, 8;
	add.s64 	%rd449, %rd2, %rd448;
	ld.global.u64 	%rd96, [%rd449];
	or.b64  	%rd450, %rd499, %rd96;
	and.b64  	%rd451, %rd450, -4294967296;
	setp.ne.s64 	%p42, %rd451, 0;
	@%p42 bra 	$L__BB50_40;
	cvt.u32.u64 	%r183, %rd96;
	cvt.u32.u64 	%r184, %rd499;
	div.u32 	%r185, %r184, %r183;
	mul.lo.s32 	%r186, %r185, %r183;
	sub.s32 	%r187, %r184, %r186;
	cvt.u64.u32 	%rd512, %r185;
	cvt.u64.u32 	%rd504, %r187;
	bra.uni 	$L__BB50_41;
$L__BB50_40:
	div.s64 	%rd512, %rd499, %rd96;
	mul.lo.s64 	%rd452, %rd512, %rd96;
	sub.s64 	%rd504, %rd499, %rd452;
$L__BB50_41:
	add.s64 	%rd454, %rd1, %rd448;
	ld.global.u64 	%rd103, [%rd454];
	mad.lo.s64 	%rd515, %rd103, %rd504, %rd88;
	or.b64  	%rd455, %rd501, %rd96;
	and.b64  	%rd456, %rd455, -4294967296;
	setp.ne.s64 	%p43, %rd456, 0;
	@%p43 bra 	$L__BB50_43;
	cvt.u32.u64 	%r188, %rd96;
	cvt.u32.u64 	%r189, %rd501;
	div.u32 	%r190, %r189, %r188;
	mul.lo.s32 	%r191, %r190, %r188;
	sub.s32 	%r192, %r189, %r191;
	cvt.u64.u32 	%rd511, %r190;
	cvt.u64.u32 	%rd506, %r192;
	bra.uni 	$L__BB50_44;
$L__BB50_43:
	div.s64 	%rd511, %rd501, %rd96;
	mul.lo.s64 	%rd457, %rd511, %rd96;
	sub.s64 	%rd506, %rd501, %rd457;
$L__BB50_44:
	mad.lo.s64 	%rd516, %rd506, %rd103, %rd95;
	add.s32 	%r208, %r208, -2;
$L__BB50_45:
	and.b32  	%r193, %r6, 1;
	setp.eq.b32 	%p44, %r193, 1;
	not.pred 	%p45, %p44;
	@%p45 bra 	$L__BB50_53;
	mul.wide.u32 	%rd458, %r208, 8;
	add.s64 	%rd459, %rd2, %rd458;
	ld.global.u64 	%rd118, [%rd459];
	or.b64  	%rd460, %rd512, %rd118;
	and.b64  	%rd461, %rd460, -4294967296;
	setp.ne.s64 	%p46, %rd461, 0;
	@%p46 bra 	$L__BB50_48;
	cvt.u32.u64 	%r194, %rd118;
	cvt.u32.u64 	%r195, %rd512;
	rem.u32 	%r196, %r195, %r194;
	cvt.u64.u32 	%rd513, %r196;
	bra.uni 	$L__BB50_49;
$L__BB50_48:
	rem.s64 	%rd513, %rd512, %rd118;
$L__BB50_49:
	add.s64 	%rd463, %rd1, %rd458;
	ld.global.u64 	%rd122, [%rd463];
	mad.lo.s64 	%rd515, %rd122, %rd513, %rd515;
	or.b64  	%rd464, %rd511, %rd118;
	and.b64  	%rd465, %rd464, -4294967296;
	setp.ne.s64 	%p47, %rd465, 0;
	@%p47 bra 	$L__BB50_51;
	cvt.u32.u64 	%r197, %rd118;
	cvt.u32.u64 	%r198, %rd511;
	rem.u32 	%r199, %r198, %r197;
	cvt.u64.u32 	%rd514, %r199;
	bra.uni 	$L__BB50_52;
$L__BB50_51:
	rem.s64 	%rd514, %rd511, %rd118;
$L__BB50_52:
	mad.lo.s64 	%rd516, %rd514, %rd122, %rd516;
$L__BB50_53:
	shl.b64 	%rd466, %rd515, 1;
	add.s64 	%rd467, %rd3, %rd466;
	ld.global.u16 	%rs4, [%rd467];
	mul.wide.u16 	%r200, %rs4, %rs4;
	shl.b64 	%rd468, %rd516, 1;
	add.s64 	%rd469, %rd3, %rd468;
	ld.global.u16 	%rs5, [%rd469];
	mul.wide.u16 	%r201, %rs5, %rs5;
	add.s32 	%r202, %r201, %r200;
	st.shared.u16 	[%r5], %r202;
	bra.uni 	$L__BB50_114;
$L__BB50_54:
	cvt.u64.u32 	%rd548, %r4;
	setp.le.u64 	%p2, %rd262, %rd548;
	@%p2 bra 	$L__BB50_114;
	cvt.u32.u64 	%r23, %rd261;
	add.s32 	%r212, %r23, -1;
	setp.lt.s32 	%p3, %r212, 0;
	mov.b64 	%rd557, 0;
	@%p3 bra 	$L__BB50_113;
	and.b32  	%r25, %r23, 7;
	setp.lt.u32 	%p4, %r212, 7;
	mov.b64 	%rd557, 0;
	@%p4 bra 	$L__BB50_84;
	add.s32 	%r210, %r23, -4;
	and.b32  	%r57, %r23, -8;
	neg.s32 	%r209, %r57;
	mov.b64 	%rd557, 0;
$L__BB50_58:
	.pragma "nounroll";
	add.s32 	%r30, %r210, 3;
	mul.wide.u32 	%rd270, %r30, 8;
	add.s64 	%rd271, %rd2, %rd270;
	ld.global.u64 	%rd133, [%rd271];
	or.b64  	%rd272, %rd548, %rd133;
	and.b64  	%rd273, %rd272, -4294967296;
	setp.ne.s64 	%p5, %rd273, 0;
	@%p5 bra 	$L__BB50_60;
	cvt.u32.u64 	%r58, %rd133;
	cvt.u32.u64 	%r59, %rd548;
	div.u32 	%r60, %r59, %r58;
	mul.lo.s32 	%r61, %r60, %r58;
	sub.s32 	%r62, %r59, %r61;
	cvt.u64.u32 	%rd519, %r60;
	cvt.u64.u32 	%rd520, %r62;
	bra.uni 	$L__BB50_61;
$L__BB50_60:
	div.s64 	%rd519, %rd548, %rd133;
	mul.lo.s64 	%rd274, %rd519, %rd133;
	sub.s64 	%rd520, %rd548, %rd274;
$L__BB50_61:
	add.s64 	%rd276, %rd1, %rd270;
	ld.global.u64 	%rd277, [%rd276];
	mad.lo.s64 	%rd140, %rd277, %rd520, %rd557;
	add.s32 	%r31, %r210, 2;
	mul.wide.u32 	%rd278, %r31, 8;
	add.s64 	%rd279, %rd2, %rd278;
	ld.global.u64 	%rd141, [%rd279];
	or.b64  	%rd280, %rd519, %rd141;
	and.b64  	%rd281, %rd280, -4294967296;
	setp.ne.s64 	%p6, %rd281, 0;
	@%p6 bra 	$L__BB50_63;
	cvt.u32.u64 	%r63, %rd141;
	cvt.u32.u64 	%r64, %rd519;
	div.u32 	%r65, %r64, %r63;
	mul.lo.s32 	%r66, %r65, %r63;
	sub.s32 	%r67, %r64, %r66;
	cvt.u64.u32 	%rd521, %r65;
	cvt.u64.u32 	%rd522, %r67;
	bra.uni 	$L__BB50_64;
$L__BB50_63:
	div.s64 	%rd521, %rd519, %rd141;
	mul.lo.s64 	%rd282, %rd521, %rd141;
	sub.s64 	%rd522, %rd519, %rd282;
$L__BB50_64:
	add.s64 	%rd284, %rd1, %rd278;
	ld.global.u64 	%rd285, [%rd284];
	mad.lo.s64 	%rd148, %rd285, %rd522, %rd140;
	add.s32 	%r32, %r210, 1;
	mul.wide.u32 	%rd286, %r32, 8;
	add.s64 	%rd287, %rd2, %rd286;
	ld.global.u64 	%rd149, [%rd287];
	or.b64  	%rd288, %rd521, %rd149;
	and.b64  	%rd289, %rd288, -4294967296;
	setp.ne.s64 	%p7, %rd289, 0;
	@%p7 bra 	$L__BB50_66;
	cvt.u32.u64 	%r68, %rd149;
	cvt.u32.u64 	%r69, %rd521;
	div.u32 	%r70, %r69, %r68;
	mul.lo.s32 	%r71, %r70, %r68;
	sub.s32 	%r72, %r69, %r71;
	cvt.u64.u32 	%rd523, %r70;
	cvt.u64.u32 	%rd524, %r72;
	bra.uni 	$L__BB50_67;
$L__BB50_66:
	div.s64 	%rd523, %rd521, %rd149;
	mul.lo.s64 	%rd290, %rd523, %rd149;
	sub.s64 	%rd524, %rd521, %rd290;
$L__BB50_67:
	add.s64 	%rd292, %rd1, %rd286;
	ld.global.u64 	%rd293, [%rd292];
	mad.lo.s64 	%rd156, %rd293, %rd524, %rd148;
	add.s32 	%r33, %r210, -4;
	mul.wide.u32 	%rd294, %r210, 8;
	add.s64 	%rd295, %rd2, %rd294;
	ld.global.u64 	%rd157, [%rd295];
	or.b64  	%rd296, %rd523, %rd157;
	and.b64  	%rd297, %rd296, -4294967296;
	setp.ne.s64 	%p8, %rd297, 0;
	@%p8 bra 	$L__BB50_69;
	cvt.u32.u64 	%r73, %rd157;
	cvt.u32.u64 	%r74, %rd523;
	div.u32 	%r75, %r74, %r73;
	mul.lo.s32 	%r76, %r75, %r73;
	sub.s32 	%r77, %r74, %r76;
	cvt.u64.u32 	%rd525, %r75;
	cvt.u64.u32 	%rd526, %r77;
	bra.uni 	$L__BB50_70;
$L__BB50_69:
	div.s64 	%rd525, %rd523, %rd157;
	mul.lo.s64 	%rd298, %rd525, %rd157;
	sub.s64 	%rd526, %rd523, %rd298;
$L__BB50_70:
	add.s64 	%rd300, %rd1, %rd294;
	ld.global.u64 	%rd301, [%rd300];
	mad.lo.s64 	%rd164, %rd301, %rd526, %rd156;
	add.s32 	%r34, %r210, -1;
	mul.wide.u32 	%rd302, %r34, 8;
	add.s64 	%rd303, %rd2, %rd302;
	ld.global.u64 	%rd165, [%rd303];
	or.b64  	%rd304, %rd525, %rd165;
	and.b64  	%rd305, %rd304, -4294967296;
	setp.ne.s64 	%p9, %rd305, 0;
	@%p9 bra 	$L__BB50_72;
	cvt.u32.u64 	%r78, %rd165;
	cvt.u32.u64 	%r79, %rd525;
	div.u32 	%r80, %r79, %r78;
	mul.lo.s32 	%r81, %r80, %r78;
	sub.s32 	%r82, %r79, %r81;
	cvt.u64.u32 	%rd527, %r80;
	cvt.u64.u32 	%rd528, %r82;
	bra.uni 	$L__BB50_73;
$L__BB50_72:
	div.s64 	%rd527, %rd525, %rd165;
	mul.lo.s64 	%rd306, %rd527, %rd165;
	sub.s64 	%rd528, %rd525, %rd306;
$L__BB50_73:
	add.s64 	%rd308, %rd1, %rd302;
	ld.global.u64 	%rd309, [%rd308];
	mad.lo.s64 	%rd172, %rd309, %rd528, %rd164;
	add.s32 	%r35, %r210, -2;
	mul.wide.u32 	%rd310, %r35, 8;
	add.s64 	%rd311, %rd2, %rd310;
	ld.global.u64 	%rd173, [%rd311];
	or.b64  	%rd312, %rd527, %rd173;
	and.b64  	%rd313, %rd312, -4294967296;
	setp.ne.s64 	%p10, %rd313, 0;
	@%p10 bra 	$L__BB50_75;
	cvt.u32.u64 	%r83, %rd173;
	cvt.u32.u64 	%r84, %rd527;
	div.u32 	%r85, %r84, %r83;
	mul.lo.s32 	%r86, %r85, %r83;
	sub.s32 	%r87, %r84, %r86;
	cvt.u64.u32 	%rd529, %r85;
	cvt.u64.u32 	%rd530, %r87;
	bra.uni 	$L__BB50_76;
$L__BB50_75:
	div.s64 	%rd529, %rd527, %rd173;
	mul.lo.s64 	%rd314, %rd529, %rd173;
	sub.s64 	%rd530, %rd527, %rd314;
$L__BB50_76:
	add.s64 	%rd316, %rd1, %rd310;
	ld.global.u64 	%rd317, [%rd316];
	mad.lo.s64 	%rd180, %rd317, %rd530, %rd172;
	add.s32 	%r36, %r210, -3;
	mul.wide.u32 	%rd318, %r36, 8;
	add.s64 	%rd319, %rd2, %rd318;
	ld.global.u64 	%rd181, [%rd319];
	or.b64  	%rd320, %rd529, %rd181;
	and.b64  	%rd321, %rd320, -4294967296;
	setp.ne.s64 	%p11, %rd321, 0;
	@%p11 bra 	$L__BB50_78;
	cvt.u32.u64 	%r88, %rd181;
	cvt.u32.u64 	%r89, %rd529;
	div.u32 	%r90, %r89, %r88;
	mul.lo.s32 	%r91, %r90, %r88;
	sub.s32 	%r92, %r89, %r91;
	cvt.u64.u32 	%rd531, %r90;
	cvt.u64.u32 	%rd532, %r92;
	bra.uni 	$L__BB50_79;
$L__BB50_78:
	div.s64 	%rd531, %rd529, %rd181;
	mul.lo.s64 	%rd322, %rd531, %rd181;
	sub.s64 	%rd532, %rd529, %rd322;
$L__BB50_79:
	add.s64 	%rd324, %rd1, %rd318;
	ld.global.u64 	%rd325, [%rd324];
	mad.lo.s64 	%rd188, %rd325, %rd532, %rd180;
	mul.wide.u32 	%rd326, %r33, 8;
	add.s64 	%rd327, %rd2, %rd326;
	ld.global.u64 	%rd189, [%rd327];
	or.b64  	%rd328, %rd531, %rd189;
	and.b64  	%rd329, %rd328, -4294967296;
	setp.ne.s64 	%p12, %rd329, 0;
	@%p12 bra 	$L__BB50_81;
	cvt.u32.u64 	%r93, %rd189;
	cvt.u32.u64 	%r94, %rd531;
	div.u32 	%r95, %r94, %r93;
	mul.lo.s32 	%r96, %r95, %r93;
	sub.s32 	%r97, %r94, %r96;
	cvt.u64.u32 	%rd548, %r95;
	cvt.u64.u32 	%rd534, %r97;
	bra.uni 	$L__BB50_82;
$L__BB50_81:
	div.s64 	%rd548, %rd531, %rd189;
	mul.lo.s64 	%rd330, %rd548, %rd189;
	sub.s64 	%rd534, %rd531, %rd330;
$L__BB50_82:
	add.s64 	%rd332, %rd1, %rd326;
	ld.global.u64 	%rd333, [%rd332];
	mad.lo.s64 	%rd557, %rd333, %rd534, %rd188;
	add.s32 	%r210, %r210, -8;
	add.s32 	%r209, %r209, 8;
	setp.ne.s32 	%p13, %r209, 0;
	@%p13 bra 	$L__BB50_58;
	add.s32 	%r212, %r210, 3;
$L__BB50_84:
	setp.eq.s32 	%p14, %r25, 0;
	@%p14 bra 	$L__BB50_113;
	and.b32  	%r41, %r23, 3;
	setp.lt.u32 	%p15, %r25, 4;
	@%p15 bra 	$L__BB50_99;
	mul.wide.u32 	%rd335, %r212, 8;
	add.s64 	%rd336, %rd2, %rd335;
	ld.global.u64 	%rd200, [%rd336];
	or.b64  	%rd337, %rd548, %rd200;
	and.b64  	%rd338, %rd337, -4294967296;
	setp.ne.s64 	%p16, %rd338, 0;
	@%p16 bra 	$L__BB50_88;
	cvt.u32.u64 	%r98, %rd200;
	cvt.u32.u64 	%r99, %rd548;
	div.u32 	%r100, %r99, %r98;
	mul.lo.s32 	%r101, %r100, %r98;
	sub.s32 	%r102, %r99, %r101;
	cvt.u64.u32 	%rd538, %r100;
	cvt.u64.u32 	%rd539, %r102;
	bra.uni 	$L__BB50_89;
$L__BB50_88:
	div.s64 	%rd538, %rd548, %rd200;
	mul.lo.s64 	%rd339, %rd538, %rd200;
	sub.s64 	%rd539, %rd548, %rd339;
$L__BB50_89:
	add.s64 	%rd341, %rd1, %rd335;
	ld.global.u64 	%rd342, [%rd341];
	mad.lo.s64 	%rd207, %rd342, %rd539, %rd557;
	add.s32 	%r42, %r212, -1;
	mul.wide.u32 	%rd343, %r42, 8;
	add.s64 	%rd344, %rd2, %rd343;
	ld.global.u64 	%rd208, [%rd344];
	or.b64  	%rd345, %rd538, %rd208;
	and.b64  	%rd346, %rd345, -4294967296;
	setp.ne.s64 	%p17, %rd346, 0;
	@%p17 bra 	$L__BB50_91;
	cvt.u32.u64 	%r103, %rd208;
	cvt.u32.u64 	%r104, %rd538;
	div.u32 	%r105, %r104, %r103;
	mul.lo.s32 	%r106, %r105, %r103;
	sub.s32 	%r107, %r104, %r106;
	cvt.u64.u32 	%rd540, %r105;
	cvt.u64.u32 	%rd541, %r107;
	bra.uni 	$L__BB50_92;
$L__BB50_91:
	div.s64 	%rd540, %rd538, %rd208;
	mul.lo.s64 	%rd347, %rd540, %rd208;
	sub.s64 	%rd541, %rd538, %rd347;
$L__BB50_92:
	add.s64 	%rd349, %rd1, %rd343;
	ld.global.u64 	%rd350, [%rd349];
	mad.lo.s64 	%rd215, %rd350, %rd541, %rd207;
	add.s32 	%r43, %r212, -2;
	mul.wide.u32 	%rd351, %r43, 8;
	add.s64 	%rd352, %rd2, %rd351;
	ld.global.u64 	%rd216, [%rd352];
	or.b64  	%rd353, %rd540, %rd216;
	and.b64  	%rd354, %rd353, -4294967296;
	setp.ne.s64 	%p18, %rd354, 0;
	@%p18 bra 	$L__BB50_94;
	cvt.u32.u64 	%r108, %rd216;
	cvt.u32.u64 	%r109, %rd540;
	div.u32 	%r110, %r109, %r108;
	mul.lo.s32 	%r111, %r110, %r108;
	sub.s32 	%r112, %r109, %r111;
	cvt.u64.u32 	%rd542, %r110;
	cvt.u64.u32 	%rd543, %r112;
	bra.uni 	$L__BB50_95;
$L__BB50_94:
	div.s64 	%rd542, %rd540, %rd216;
	mul.lo.s64 	%rd355, %rd542, %rd216;
	sub.s64 	%rd543, %rd540, %rd355;
$L__BB50_95:
	add.s64 	%rd357, %rd1, %rd351;
	ld.global.u64 	%rd358, [%rd357];
	mad.lo.s64 	%rd223, %rd358, %rd543, %rd215;
	add.s32 	%r44, %r212, -3;
	mul.wide.u32 	%rd359, %r44, 8;
	add.s64 	%rd360, %rd2, %rd359;
	ld.global.u64 	%rd224, [%rd360];
	or.b64  	%rd361, %rd542, %rd224;
	and.b64  	%rd362, %rd361, -4294967296;
	setp.ne.s64 	%p19, %rd362, 0;
	@%p19 bra 	$L__BB50_97;
	cvt.u32.u64 	%r113, %rd224;
	cvt.u32.u64 	%r114, %rd542;
	div.u32 	%r115, %r114, %r113;
	mul.lo.s32 	%r116, %r115, %r113;
	sub.s32 	%r117, %r114, %r116;
	cvt.u64.u32 	%rd548, %r115;
	cvt.u64.u32 	%rd545, %r117;
	bra.uni 	$L__BB50_98;
$L__BB50_97:
	div.s64 	%rd548, %rd542, %rd224;
	mul.lo.s64 	%rd363, %rd548, %rd224;
	sub.s64 	%rd545, %rd542, %rd363;
$L__BB50_98:
	add.s64 	%rd365, %rd1, %rd359;
	ld.global.u64 	%rd366, [%rd365];
	mad.lo.s64 	%rd557, %rd366, %rd545, %rd223;
	add.s32 	%r212, %r212, -4;
$L__BB50_99:
	setp.eq.s32 	%p20, %r41, 0;
	@%p20 bra 	$L__BB50_113;
	setp.eq.s32 	%p21, %r41, 1;
	@%p21 bra 	$L__BB50_108;
	mul.wide.u32 	%rd368, %r212, 8;
	add.s64 	%rd369, %rd2, %rd368;
	ld.global.u64 	%rd235, [%rd369];
	or.b64  	%rd370, %rd548, %rd235;
	and.b64  	%rd371, %rd370, -4294967296;
	setp.ne.s64 	%p22, %rd371, 0;
	@%p22 bra 	$L__BB50_103;
	cvt.u32.u64 	%r118, %rd235;
	cvt.u32.u64 	%r119, %rd548;
	div.u32 	%r120, %r119, %r118;
	mul.lo.s32 	%r121, %r120, %r118;
	sub.s32 	%r122, %r119, %r121;
	cvt.u64.u32 	%rd549, %r120;
	cvt.u64.u32 	%rd550, %r122;
	bra.uni 	$L__BB50_104;
$L__BB50_103:
	div.s64 	%rd549, %rd548, %rd235;
	mul.lo.s64 	%rd372, %rd549, %rd235;
	sub.s64 	%rd550, %rd548, %rd372;
$L__BB50_104:
	add.s64 	%rd374, %rd1, %rd368;
	ld.global.u64 	%rd375, [%rd374];
	mad.lo.s64 	%rd242, %rd375, %rd550, %rd557;
	add.s32 	%r47, %r212, -1;
	mul.wide.u32 	%rd376, %r47, 8;
	add.s64 	%rd377, %rd2, %rd376;
	ld.global.u64 	%rd243, [%rd377];
	or.b64  	%rd378, %rd549, %rd243;
	and.b64  	%rd379, %rd378, -4294967296;
	setp.ne.s64 	%p23, %rd379, 0;
	@%p23 bra 	$L__BB50_106;
	cvt.u32.u64 	%r123, %rd243;
	cvt.u32.u64 	%r124, %rd549;
	div.u32 	%r125, %r124, %r123;
	mul.lo.s32 	%r126, %r125, %r123;
	sub.s32 	%r127, %r124, %r126;
	cvt.u64.u32 	%rd548, %r125;
	cvt.u64.u32 	%rd552, %r127;
	bra.uni 	$L__BB50_107;
$L__BB50_106:
	div.s64 	%rd548, %rd549, %rd243;
	mul.lo.s64 	%rd380, %rd548, %rd243;
	sub.s64 	%rd552, %rd549, %rd380;
$L__BB50_107:
	add.s64 	%rd382, %rd1, %rd376;
	ld.global.u64 	%rd383, [%rd382];
	mad.lo.s64 	%rd557, %rd383, %rd552, %rd242;
	add.s32 	%r212, %r212, -2;
$L__BB50_108:
	and.b32  	%r128, %r23, 1;
	setp.eq.b32 	%p24, %r128, 1;
	not.pred 	%p25, %p24;
	@%p25 bra 	$L__BB50_113;
	mul.wide.u32 	%rd384, %r212, 8;
	add.s64 	%rd385, %rd2, %rd384;
	ld.global.u64 	%rd254, [%rd385];
	or.b64  	%rd386, %rd548, %rd254;
	and.b64  	%rd387, %rd386, -4294967296;
	setp.ne.s64 	%p26, %rd387, 0;
	@%p26 bra 	$L__BB50_111;
	cvt.u32.u64 	%r129, %rd254;
	cvt.u32.u64 	%r130, %rd548;
	rem.u32 	%r131, %r130, %r129;
	cvt.u64.u32 	%rd556, %r131;
	bra.uni 	$L__BB50_112;
$L__BB50_111:
	rem.s64 	%rd556, %rd548, %rd254;
$L__BB50_112:
	add.s64 	%rd389, %rd1, %rd384;
	ld.global.u64 	%rd390, [%rd389];
	mad.lo.s64 	%rd557, %rd390, %rd556, %rd557;
$L__BB50_113:
	shl.b64 	%rd391, %rd557, 1;
	add.s64 	%rd392, %rd3, %rd391;
	ld.global.u16 	%rs2, [%rd392];
	mul.lo.s16 	%rs3, %rs2, %rs2;
	st.shared.u16 	[%r5], %rs3;
$L__BB50_114:
	bar.sync 	0;
	setp.lt.u32 	%p48, %r214, 66;
	@%p48 bra 	$L__BB50_118;
$L__BB50_115:
	shr.u32 	%r51, %r214, 1;
	setp.ge.u32 	%p49, %r1, %r51;
	@%p49 bra 	$L__BB50_117;
	ld.shared.u16 	%rs6, [%r5];
	and.b32  	%r203, %r214, 2046;
	add.s32 	%r204, %r5, %r203;
	ld.shared.u16 	%rs7, [%r204];
	add.s16 	%rs8, %rs7, %rs6;
	st.shared.u16 	[%r5], %rs8;
$L__BB50_117:
	bar.sync 	0;
	setp.gt.u32 	%p50, %r214, 131;
	mov.u32 	%r214, %r51;
	@%p50 bra 	$L__BB50_115;
$L__BB50_118:
	setp.gt.u32 	%p51, %r1, 31;
	@%p51 bra 	$L__BB50_121;
	ld.volatile.shared.u16 	%rs9, [%r5];
	ld.volatile.shared.u16 	%rs10, [%r5+64];
	add.s16 	%rs11, %rs10, %rs9;
	st.volatile.shared.u16 	[%r5], %rs11;
	ld.volatile.shared.u16 	%rs12, [%r5];
	ld.volatile.shared.u16 	%rs13, [%r5+32];
	add.s16 	%rs14, %rs13, %rs12;
	st.volatile.shared.u16 	[%r5], %rs14;
	ld.volatile.shared.u16 	%rs15, [%r5];
	ld.volatile.shared.u16 	%rs16, [%r5+16];
	add.s16 	%rs17, %rs16, %rs15;
	st.volatile.shared.u16 	[%r5], %rs17;
	ld.volatile.shared.u16 	%rs18, [%r5];
	ld.volatile.shared.u16 	%rs19, [%r5+8];
	add.s16 	%rs20, %rs19, %rs18;
	st.volatile.shared.u16 	[%r5], %rs20;
	ld.volatile.shared.u16 	%rs21, [%r5];
	ld.volatile.shared.u16 	%rs22, [%r5+4];
	add.s16 	%rs23, %rs22, %rs21;
	st.volatile.shared.u16 	[%r5], %rs23;
	ld.volatile.shared.u16 	%rs24, [%r5];
	ld.volatile.shared.u16 	%rs25, [%r5+2];
	add.s16 	%rs26, %rs25, %rs24;
	st.volatile.shared.u16 	[%r5], %rs26;
	setp.ne.s32 	%p52, %r1, 0;
	@%p52 bra 	$L__BB50_121;
	ld.shared.u16 	%rs27, [sum_squaresdata_u16];
	cvta.to.global.u64 	%rd470, %rd260;
	mul.wide.u32 	%rd471, %r2, 2;
	add.s64 	%rd472, %rd470, %rd471;
	st.global.u16 	[%rd472], %rs27;
$L__BB50_121:
	ret;

}
	// .globl	uncontiguous_cumulate_sum_square_u16
.visible .entry uncontiguous_cumulate_sum_square_u16(
	.param .u64 .ptr .align 1 uncontiguous_cumulate_sum_square_u16_param_0,
	.param .u64 .ptr .align 1 uncontiguous_cumulate_sum_square_u16_param_1,
	.param .u64 .ptr .align 1 uncontiguous_cumulate_sum_square_u16_param_2,
	.param .u64 .ptr .align 1 uncontiguous_cumulate_sum_square_u16_param_3,
	.param .u64 uncontiguous_cumulate_sum_square_u16_param_4,
	.param .u64 uncontiguous_cumulate_sum_square_u16_param_5
)
{
	.reg .pred 	%p<53>;
	.reg .b16 	%rs<28>;
	.reg .b32 	%r<212>;
	.reg .b64 	%rd<558>;

	ld.param.u64 	%rd260, [uncontiguous_cumulate_sum_square_u16_param_0];
	ld.param.u64 	%rd263, [uncontiguous_cumulate_sum_square_u16_param_1];
	ld.param.u64 	%rd264, [uncontiguous_cumulate_sum_square_u16_param_2];
	ld.param.u64 	%rd265, [uncontiguous_cumulate_sum_square_u16_param_3];
	ld.param.u64 	%rd261, [uncontiguous_cumulate_sum_square_u16_param_4];
	ld.param.u64 	%rd262, [uncontiguous_cumulate_sum_square_u16_param_5];
	cvta.to.global.u64 	%rd1, %rd265;
	cvta.to.global.u64 	%rd2, %rd264;
	cvta.to.global.u64 	%rd3, %rd263;
	mov.u32 	%r1, %tid.x;
	mov.u32 	%r2, %ctaid.x;
	mov.u32 	%r211, %ntid.x;
	mul.lo.s32 	%r52, %r2, %r211;
	shl.b32 	%r53, %r52, 1;
	add.s32 	%r4, %r53, %r1;
	shl.b32 	%r54, %r1, 1;
	mov.u32 	%r55, sum_squaresdata_u16;
	add.s32 	%r5, %r55, %r54;
	mov.b16 	%rs1, 0;
	st.shared.u16 	[%r5], %rs1;
	add.s32 	%r56, %r4, %r211;
	cvt.u64.u32 	%rd511, %r56;
	setp.le.u64 	%p1, %rd262, %rd511;
	@%p1 bra 	$L__BB51_54;
	cvt.u32.u64 	%r6, %rd261;
	add.s32 	%r205, %r6, -1;
	setp.lt.s32 	%p27, %r205, 0;
	mov.b64 	%rd515, 0;
	mov.u64 	%rd516, %rd515;
	@%p27 bra 	$L__BB51_53;
	cvt.u64.u32 	%rd512, %r4;
	setp.lt.u32 	%p28, %r205, 3;
	mov.b64 	%rd516, 0;
	mov.u64 	%rd515, %rd516;
	@%p28 bra 	$L__BB51_30;
	add.s32 	%r203, %r6, -2;
	and.b32  	%r132, %r6, -4;
	neg.s32 	%r202, %r132;
	mov.b64 	%rd516, 0;
$L__BB51_4:
	.pragma "nounroll";
	add.s32 	%r12, %r203, 1;
	mul.wide.u32 	%rd397, %r12, 8;
	add.s64 	%rd398, %rd2, %rd397;
	ld.global.u64 	%rd10, [%rd398];
	or.b64  	%rd399, %rd512, %rd10;
	and.b64  	%rd400, %rd399, -4294967296;
	setp.ne.s64 	%p29, %rd400, 0;
	@%p29 bra 	$L__BB51_6;
	cvt.u32.u64 	%r133, %rd10;
	cvt.u32.u64 	%r134, %rd512;
	div.u32 	%r135, %r134, %r133;
	mul.lo.s32 	%r136, %r135, %r133;
	sub.s32 	%r137, %r134, %r136;
	cvt.u64.u32 	%rd477, %r135;
	cvt.u64.u32 	%rd478, %r137;
	bra.uni 	$L__BB51_7;
$L__BB51_6:
	div.s64 	%rd477, %rd512, %rd10;
	mul.lo.s64 	%rd401, %rd477, %rd10;
	sub.s64 	%rd478, %rd512, %rd401;
$L__BB51_7:
	mul.wide.u32 	%rd402, %r12, 8;
	add.s64 	%rd403, %rd1, %rd402;
	ld.global.u64 	%rd17, [%rd403];
	mad.lo.s64 	%rd18, %rd17, %rd478, %rd515;
	or.b64  	%rd404, %rd511, %rd10;
	and.b64  	%rd405, %rd404, -4294967296;
	setp.ne.s64 	%p30, %rd405, 0;
	@%p30 bra 	$L__BB51_9;
	cvt.u32.u64 	%r138, %rd10;
	cvt.u32.u64 	%r139, %rd511;
	div.u32 	%r140, %r139, %r138;
	mul.lo.s32 	%r141, %r140, %r138;
	sub.s32 	%r142, %r139, %r141;
	cvt.u64.u32 	%rd479, %r140;
	cvt.u64.u32 	%rd480, %r142;
	bra.uni 	$L__BB51_10;
$L__BB51_9:
	div.s64 	%rd479, %rd511, %rd10;
	mul.lo.s64 	%rd406, %rd479, %rd10;
	sub.s64 	%rd480, %rd511, %rd406;
$L__BB51_10:
	mad.lo.s64 	%rd25, %rd480, %rd17, %rd516;
	add.s32 	%r13, %r203, -2;
	mul.wide.u32 	%rd407, %r203, 8;
	add.s64 	%rd408, %rd2, %rd407;
	ld.global.u64 	%rd26, [%rd408];
	or.b64  	%rd409, %rd477, %rd26;
	and.b64  	%rd410, %rd409, -4294967296;
	setp.ne.s64 	%p31, %rd410, 0;
	@%p31 bra 	$L__BB51_12;
	cvt.u32.u64 	%r143, %rd26;
	cvt.u32.u64 	%r144, %rd477;
	div.u32 	%r145, %r144, %r143;
	mul.lo.s32 	%r146, %r145, %r143;
	sub.s32 	%r147, %r144, %r146;
	cvt.u64.u32 	%rd481, %r145;
	cvt.u64.u32 	%rd482, %r147;
	bra.uni 	$L__BB51_13;
$L__BB51_12:
	div.s64 	%rd481, %rd477, %rd26;
	mul.lo.s64 	%rd411, %rd481, %rd26;
	sub.s64 	%rd482, %rd477, %rd411;
$L__BB51_13:
	mul.wide.u32 	%rd412, %r203, 8;
	add.s64 	%rd413, %rd1, %rd412;
	ld.global.u64 	%rd33, [%rd413];
	mad.lo.s64 	%rd34, %rd33, %rd482, %rd18;
	or.b64  	%rd414, %rd479, %rd26;
	and.b64  	%rd415, %rd414, -4294967296;
	setp.ne.s64 	%p32, %rd415, 0;
	@%p32 bra 	$L__BB51_15;
	cvt.u32.u64 	%r148, %rd26;
	cvt.u32.u64 	%r149, %rd479;
	div.u32 	%r150, %r149, %r148;
	mul.lo.s32 	%r151, %r150, %r148;
	sub.s32 	%r152, %r149, %r151;
	cvt.u64.u32 	%rd483, %r150;
	cvt.u64.u32 	%rd484, %r152;
	bra.uni 	$L__BB51_16;
$L__BB51_15:
	div.s64 	%rd483, %rd479, %rd26;
	mul.lo.s64 	%rd416, %rd483, %rd26;
	sub.s64 	%rd484, %rd479, %rd416;
$L__BB51_16:
	mad.lo.s64 	%rd41, %rd484, %rd33, %rd25;
	add.s32 	%r14, %r203, -1;
	mul.wide.u32 	%rd417, %r14, 8;
	add.s64 	%rd418, %rd2, %rd417;
	ld.global.u64 	%rd42, [%rd418];
	or.b64  	%rd419, %rd481, %rd42;
	and.b64  	%rd420, %rd419, -4294967296;
	setp.ne.s64 	%p33, %rd420, 0;
	@%p33 bra 	$L__BB51_18;
	cvt.u32.u64 	%r153, %rd42;
	cvt.u32.u64 	%r154, %rd481;
	div.u32 	%r155, %r154, %r153;
	mul.lo.s32 	%r156, %r155, %r153;
	sub.s32 	%r157, %r154, %r156;
	cvt.u64.u32 	%rd485, %r155;
	cvt.u64.u32 	%rd486, %r157;
	bra.uni 	$L__BB51_19;
$L__BB51_18:
	div.s64 	%rd485, %rd481, %rd42;
	mul.lo.s64 	%rd421, %rd485, %rd42;
	sub.s64 	%rd486, %rd481, %rd421;
$L__BB51_19:
	mul.wide.u32 	%rd422, %r14, 8;
	add.s64 	%rd423, %rd1, %rd422;
	ld.global.u64 	%rd49, [%rd423];
	mad.lo.s64 	%rd50, %rd49, %rd486, %rd34;
	or.b64  	%rd424, %rd483, %rd42;
	and.b64  	%rd425, %rd424, -4294967296;
	setp.ne.s64 	%p34, %rd425, 0;
	@%p34 bra 	$L__BB51_21;
	cvt.u32.u64 	%r158, %rd42;
	cvt.u32.u64 	%r159, %rd483;
	div.u32 	%r160, %r159, %r158;
	mul.lo.s32 	%r161, %r160, %r158;
	sub.s32 	%r162, %r159, %r161;
	cvt.u64.u32 	%rd487, %r160;
	cvt.u64.u32 	%rd488, %r162;
	bra.uni 	$L__BB51_22;
$L__BB51_21:
	div.s64 	%rd487, %rd483, %rd42;
	mul.lo.s64 	%rd426, %rd487, %rd42;
	sub.s64 	%rd488, %rd483, %rd426;
$L__BB51_22:
	mad.lo.s64 	%rd57, %rd488, %rd49, %rd41;
	mul.wide.u32 	%rd427, %r13, 8;
	add.s64 	%rd428, %rd2, %rd427;
	ld.global.u64 	%rd58, [%rd428];
	or.b64  	%rd429, %rd485, %rd58;
	and.b64  	%rd430, %rd429, -4294967296;
	setp.ne.s64 	%p35, %rd430, 0;
	@%p35 bra 	$L__BB51_24;
	cvt.u32.u64 	%r163, %rd58;
	cvt.u32.u64 	%r164, %rd485;
	div.u32 	%r165, %r164, %r163;
	mul.lo.s32 	%r166, %r165, %r163;
	sub.s32 	%r167, %r164, %r166;
	cvt.u64.u32 	%rd512, %r165;
	cvt.u64.u32 	%rd490, %r167;
	bra.uni 	$L__BB51_25;
$L__BB51_24:
	div.s64 	%rd512, %rd485, %rd58;
	mul.lo.s64 	%rd431, %rd512, %rd58;
	sub.s64 	%rd490, %rd485, %rd431;
$L__BB51_25:
	mul.wide.u32 	%rd432, %r13, 8;
	add.s64 	%rd433, %rd1, %rd432;
	ld.global.u64 	%rd65, [%rd433];
	mad.lo.s64 	%rd515, %rd65, %rd490, %rd50;
	or.b64  	%rd434, %rd487, %rd58;
	and.b64  	%rd435, %rd434, -4294967296;
	setp.ne.s64 	%p36, %rd435, 0;
	@%p36 bra 	$L__BB51_27;
	cvt.u32.u64 	%r168, %rd58;
	cvt.u32.u64 	%r169, %rd487;
	div.u32 	%r170, %r169, %r168;
	mul.lo.s32 	%r171, %r170, %r168;
	sub.s32 	%r172, %r169, %r171;
	cvt.u64.u32 	%rd511, %r170;
	cvt.u64.u32 	%rd492, %r172;
	bra.uni 	$L__BB51_28;
$L__BB51_27:
	div.s64 	%rd511, %rd487, %rd58;
	mul.lo.s64 	%rd436, %rd511, %rd58;
	sub.s64 	%rd492, %rd487, %rd436;
$L__BB51_28:
	mad.lo.s64 	%rd516, %rd492, %rd65, %rd57;
	add.s32 	%r203, %r203, -4;
	add.s32 	%r202, %r202, 4;
	setp.ne.s32 	%p37, %r202, 0;
	@%p37 bra 	$L__BB51_4;
	add.s32 	%r205, %r203, 1;
$L__BB51_30:
	and.b32  	%r19, %r6, 3;
	setp.eq.s32 	%p38, %r19, 0;
	@%p38 bra 	$L__BB51_53;
	setp.eq.s32 	%p39, %r19, 1;
	@%p39 bra 	$L__BB51_45;
	mul.wide.u32 	%rd438, %r205, 8;
	add.s64 	%rd439, %rd2, %rd438;
	ld.global.u64 	%rd80, [%rd439];
	or.b64  	%rd440, %rd512, %rd80;
	and.b64  	%rd441, %rd440, -4294967296;
	setp.ne.s64 	%p40, %rd441, 0;
	@%p40 bra 	$L__BB51_34;
	cvt.u32.u64 	%r173, %rd80;
	cvt.u32.u64 	%r174, %rd512;
	div.u32 	%r175, %r174, %r173;
	mul.lo.s32 	%r176, %r175, %r173;
	sub.s32 	%r177, %r174, %r176;
	cvt.u64.u32 	%rd499, %r175;
	cvt.u64.u32 	%rd500, %r177;
	bra.uni 	$L__BB51_35;
$L__BB51_34:
	div.s64 	%rd499, %rd512, %rd80;
	mul.lo.s64 	%rd442, %rd499, %rd80;
	sub.s64 	%rd500, %rd512, %rd442;
$L__BB51_35:
	add.s64 	%rd444, %rd1, %rd438;
	ld.global.u64 	%rd87, [%rd444];
	mad.lo.s64 	%rd88, %rd87, %rd500, %rd515;
	or.b64  	%rd445, %rd511, %rd80;
	and.b64  	%rd446, %rd445, -4294967296;
	setp.ne.s64 	%p41, %rd446, 0;
	@%p41 bra 	$L__BB51_37;
	cvt.u32.u64 	%r178, %rd80;
	cvt.u32.u64 	%r179, %rd511;
	div.u32 	%r180, %r179, %r178;
	mul.lo.s32 	%r181, %r180, %r178;
	sub.s32 	%r182, %r179, %r181;
	cvt.u64.u32 	%rd501, %r180;
	cvt.u64.u32 	%rd502, %r182;
	bra.uni 	$L__BB51_38;
$L__BB51_37:
	div.s64 	%rd501, %rd511, %rd80;
	mul.lo.s64 	%rd447, %rd501, %rd80;
	sub.s64 	%rd502, %rd511, %rd447;
$L__BB51_38:
	mad.lo.s64 	%rd95, %rd502, %rd87, %rd516;
	add.s32 	%r20, %r205, -1;
	mul.wide.u32 	%rd448, %r20, 8;
	add.s64 	%rd449, %rd2, %rd448;
	ld.global.u64 	%rd96, [%rd449];
	or.b64  	%rd450, %rd499, %rd96;
	and.b64  	%rd451, %rd450, -4294967296;
	setp.ne.s64 	%p42, %rd451, 0;
	@%p42 bra 	$L__BB51_40;
	cvt.u32.u64 	%r183, %rd96;
	cvt.u32.u64 	%r184, %rd499;
	div.u32 	%r185, %r184, %r183;
	mul.lo.s32 	%r186, %r185, %r183;
	sub.s32 	%r187, %r184, %r186;
	cvt.u64.u32 	%rd512, %r185;
	cvt.u64.u32 	%rd504, %r187;
	bra.uni 	$L__BB51_41;
$L__BB51_40:
	div.s64 	%rd512, %rd499, %rd96;
	mul.lo.s64 	%rd452, %rd512, %rd96;
	sub.s64 	%rd504, %rd499, %rd452;
$L__BB51_41:
	add.s64 	%rd454, %rd1, %rd448;
	ld.global.u64 	%rd103, [%rd454];
	mad.lo.s64 	%rd515, %rd103, %rd504, %rd88;
	or.b64  	%rd455, %rd501, %rd96;
	and.b64  	%rd456, %rd455, -4294967296;
	setp.ne.s64 	%p43, %rd456, 0;
	@%p43 bra 	$L__BB51_43;
	cvt.u32.u64 	%r188, %rd96;
	cvt.u32.u64 	%r189, %rd501;
	div.u32 	%r190, %r189, %r188;
	mul.lo.s32 	%r191, %r190, %r188;
	sub.s32 	%r192, %r189, %r191;
	cvt.u64.u32 	%rd511, %r190;
	cvt.u64.u32 	%rd506, %r192;
	bra.uni 	$L__BB51_44;
$L__BB51_43:
	div.s64 	%rd511, %rd501, %rd96;
	mul.lo.s64 	%rd457, %rd511, %rd96;
	sub.s64 	%rd506, %rd501, %rd457;
$L__BB51_44:
	mad.lo.s64 	%rd516, %rd506, %rd103, %rd95;
	add.s32 	%r205, %r205, -2;
$L__BB51_45:
	and.b32  	%r193, %r6, 1;
	setp.eq.b32 	%p44, %r193, 1;
	not.pred 	%p45, %p44;
	@%p45 bra 	$L__BB51_53;
	mul.wide.u32 	%rd458, %r205, 8;
	add.s64 	%rd459, %rd2, %rd458;
	ld.global.u64 	%rd118, [%rd459];
	or.b64  	%rd460, %rd512, %rd118;
	and.b64  	%rd461, %rd460, -4294967296;
	setp.ne.s64 	%p46, %rd461, 0;
	@%p46 bra 	$L__BB51_48;
	cvt.u32.u64 	%r194, %rd118;
	cvt.u32.u64 	%r195, %rd512;
	rem.u32 	%r196, %r195, %r194;
	cvt.u64.u32 	%rd513, %r196;
	bra.uni 	$L__BB51_49;
$L__BB51_48:
	rem.s64 	%rd513, %rd512, %rd118;
$L__BB51_49:
	add.s64 	%rd463, %rd1, %rd458;
	ld.global.u64 	%rd122, [%rd463];
	mad.lo.s64 	%rd515, %rd122, %rd513, %rd515;
	or.b64  	%rd464, %rd511, %rd118;
	and.b64  	%rd465, %rd464, -4294967296;
	setp.ne.s64 	%p47, %rd465, 0;
	@%p47 bra 	$L__BB51_51;
	cvt.u32.u64 	%r197, %rd118;
	cvt.u32.u64 	%r198, %rd511;
	rem.u32 	%r199, %r198, %r197;
	cvt.u64.u32 	%rd514, %r199;
	bra.uni 	$L__BB51_52;
$L__BB51_51:
	rem.s64 	%rd514, %rd511, %rd118;
$L__BB51_52:
	mad.lo.s64 	%rd516, %rd514, %rd122, %rd516;
$L__BB51_53:
	shl.b64 	%rd466, %rd515, 1;
	add.s64 	%rd467, %rd3, %rd466;
	ld.global.u16 	%rs3, [%rd467];
	shl.b64 	%rd468, %rd516, 1;
	add.s64 	%rd469, %rd3, %rd468;
	ld.global.u16 	%rs4, [%rd469];
	add.s16 	%rs5, %rs4, %rs3;
	st.shared.u16 	[%r5], %rs5;
	bra.uni 	$L__BB51_114;
$L__BB51_54:
	cvt.u64.u32 	%rd548, %r4;
	setp.le.u64 	%p2, %rd262, %rd548;
	@%p2 bra 	$L__BB51_114;
	cvt.u32.u64 	%r23, %rd261;
	add.s32 	%r209, %r23, -1;
	setp.lt.s32 	%p3, %r209, 0;
	mov.b64 	%rd557, 0;
	@%p3 bra 	$L__BB51_113;
	and.b32  	%r25, %r23, 7;
	setp.lt.u32 	%p4, %r209, 7;
	mov.b64 	%rd557, 0;
	@%p4 bra 	$L__BB51_84;
	add.s32 	%r207, %r23, -4;
	and.b32  	%r57, %r23, -8;
	neg.s32 	%r206, %r57;
	mov.b64 	%rd557, 0;
$L__BB51_58:
	.pragma "nounroll";
	add.s32 	%r30, %r207, 3;
	mul.wide.u32 	%rd270, %r30, 8;
	add.s64 	%rd271, %rd2, %rd270;
	ld.global.u64 	%rd133, [%rd271];
	or.b64  	%rd272, %rd548, %rd133;
	and.b64  	%rd273, %rd272, -4294967296;
	setp.ne.s64 	%p5, %rd273, 0;
	@%p5 bra 	$L__BB51_60;
	cvt.u32.u64 	%r58, %rd133;
	cvt.u32.u64 	%r59, %rd548;
	div.u32 	%r60, %r59, %r58;
	mul.lo.s32 	%r61, %r60, %r58;
	sub.s32 	%r62, %r59, %r61;
	cvt.u64.u32 	%rd519, %r60;
	cvt.u64.u32 	%rd520, %r62;
	bra.uni 	$L__BB51_61;
$L__BB51_60:
	div.s64 	%rd519, %rd548, %rd133;
	mul.lo.s64 	%rd274, %rd519, %rd133;
	sub.s64 	%rd520, %rd548, %rd274;
$L__BB51_61:
	add.s64 	%rd276, %rd1, %rd270;
	ld.global.u64 	%rd277, [%rd276];
	mad.lo.s64 	%rd140, %rd277, %rd520, %rd557;
	add.s32 	%r31, %r207, 2;
	mul.wide.u32 	%rd278, %r31, 8;
	add.s64 	%rd279, %rd2, %rd278;
	ld.global.u64 	%rd141, [%rd279];
	or.b64  	%rd280, %rd519, %rd141;
	and.b64  	%rd281, %rd280, -4294967296;
	setp.ne.s64 	%p6, %rd281, 0;
	@%p6 bra 	$L__BB51_63;
	cvt.u32.u64 	%r63, %rd141;
	cvt.u32.u64 	%r64, %rd519;
	div.u32 	%r65, %r64, %r63;
	mul.lo.s32 	%r66, %r65, %r63;
	sub.s32 	%r67, %r64, %r66;
	cvt.u64.u32 	%rd521, %r65;
	cvt.u64.u32 	%rd522, %r67;
	bra.uni 	$L__BB51_64;
$L__BB51_63:
	div.s64 	%rd521, %rd519, %rd141;
	mul.lo.s64 	%rd282, %rd521, %rd141;
	sub.s64 	%rd522, %rd519, %rd282;
$L__BB51_64:
	add.s64 	%rd284, %rd1, %rd278;
	ld.global.u64 	%rd285, [%rd284];
	mad.lo.s64 	%rd148, %rd285, %rd522, %rd140;
	add.s32 	%r32, %r207, 1;
	mul.wide.u32 	%rd286, %r32, 8;
	add.s64 	%rd287, %rd2, %rd286;
	ld.global.u64 	%rd149, [%rd287];
	or.b64  	%rd288, %rd521, %rd149;
	and.b64  	%rd289, %rd288, -4294967296;
	setp.ne.s64 	%p7, %rd289, 0;
	@%p7 bra 	$L__BB51_66;
	cvt.u32.u64 	%r68, %rd149;
	cvt.u32.u64 	%r69, %rd521;
	div.u32 	%r70, %r69, %r68;
	mul.lo.s32 	%r71, %r70, %r68;
	sub.s32 	%r72, %r69, %r71;
	cvt.u64.u32 	%rd523, %r70;
	cvt.u64.u32 	%rd524, %r72;
	bra.uni 	$L__BB51_67;
$L__BB51_66:
	div.s64 	%rd523, %rd521, %rd149;
	mul.lo.s64 	%rd290, %rd523, %rd149;
	sub.s64 	%rd524, %rd521, %rd290;
$L__BB51_67:
	add.s64 	%rd292, %rd1, %rd286;
	ld.global.u64 	%rd293, [%rd292];
	mad.lo.s64 	%rd156, %rd293, %rd524, %rd148;
	add.s32 	%r33, %r207, -4;
	mul.wide.u32 	%rd294, %r207, 8;
	add.s64 	%rd295, %rd2, %rd294;
	ld.global.u64 	%rd157, [%rd295];
	or.b64  	%rd296, %rd523, %rd157;
	and.b64  	%rd297, %rd296, -4294967296;
	setp.ne.s64 	%p8, %rd297, 0;
	@%p8 bra 	$L__BB51_69;
	cvt.u32.u64 	%r73, %rd157;
	cvt.u32.u64 	%r74, %rd523;
	div.u32 	%r75, %r74, %r73;
	mul.lo.s32 	%r76, %r75, %r73;
	sub.s32 	%r77, %r74, %r76;
	cvt.u64.u32 	%rd525, %r75;
	cvt.u64.u32 	%rd526, %r77;
	bra.uni 	$L__BB51_70;
$L__BB51_69:
	div.s64 	%rd525, %rd523, %rd157;
	mul.lo.s64 	%rd298, %rd525, %rd157;
	sub.s64 	%rd526, %rd523, %rd298;
$L__BB51_70:
	add.s64 	%rd300, %rd1, %rd294;
	ld.global.u64 	%rd301, [%rd300];
	mad.lo.s64 	%rd164, %rd301, %rd526, %rd156;
	add.s32 	%r34, %r207, -1;
	mul.wide.u32 	%rd302, %r34, 8;
	add.s64 	%rd303, %rd2, %rd302;
	ld.global.u64 	%rd165, [%rd303];
	or.b64  	%rd304, %rd525, %rd165;
	and.b64  	%rd305, %rd304, -4294967296;
	setp.ne.s64 	%p9, %rd305, 0;
	@%p9 bra 	$L__BB51_72;
	cvt.u32.u64 	%r78, %rd165;
	cvt.u32.u64 	%r79, %rd525;
	div.u32 	%r80, %r79, %r78;
	mul.lo.s32 	%r81, %r80, %r78;
	sub.s32 	%r82, %r79, %r81;
	cvt.u64.u32 	%rd527, %r80;
	cvt.u64.u32 	%rd528, %r82;
	bra.uni 	$L__BB51_73;
$L__BB51_72:
	div.s64 	%rd527, %rd525, %rd165;
	mul.lo.s64 	%rd306, %rd527, %rd165;
	sub.s64 	%rd528, %rd525, %rd306;
$L__BB51_73:
	add.s64 	%rd308, %rd1, %rd302;
	ld.global.u64 	%rd309, [%rd308];
	mad.lo.s64 	%rd172, %rd309, %rd528, %rd164;
	add.s32 	%r35, %r207, -2;
	mul.wide.u32 	%rd310, %r35, 8;
	add.s64 	%rd311, %rd2, %rd310;
	ld.global.u64 	%rd173, [%rd311];
	or.b64  	%rd312, %rd527, %rd173;
	and.b64  	%rd313, %rd312, -4294967296;
	setp.ne.s64 	%p10, %rd313, 0;
	@%p10 bra 	$L__BB51_75;
	cvt.u32.u64 	%r83, %rd173;
	cvt.u32.u64 	%r84, %rd527;
	div.u32 	%r85, %r84, %r83;
	mul.lo.s32 	%r86, %r85, %r83;
	sub.s32 	%r87, %r84, %r86;
	cvt.u64.u32 	%rd529, %r85;
	cvt.u64.u32 	%rd530, %r87;
	bra.uni 	$L__BB51_76;
$L__BB51_75:
	div.s64 	%rd529, %rd527, %rd173;
	mul.lo.s64 	%rd314, %rd529, %rd173;
	sub.s64 	%rd530, %rd527, %rd314;
$L__BB51_76:
	add.s64 	%rd316, %rd1, %rd310;
	ld.global.u64 	%rd317, [%rd316];
	mad.lo.s64 	%rd180, %rd317, %rd530, %rd172;
	add.s32 	%r36, %r207, -3;
	mul.wide.u32 	%rd318, %r36, 8;
	add.s64 	%rd319, %rd2, %rd318;
	ld.global.u64 	%rd181, [%rd319];
	or.b64  	%rd320, %rd529, %rd181;
	and.b64  	%rd321, %rd320, -4294967296;
	setp.ne.s64 	%p11, %rd321, 0;
	@%p11 bra 	$L__BB51_78;
	cvt.u32.u64 	%r88, %rd181;
	cvt.u32.u64 	%r89, %rd529;
	div.u32 	%r90, %r89, %r88;
	mul.lo.s32 	%r91, %r90, %r88;
	sub.s32 	%r92, %r89, %r91;
	cvt.u64.u32 	%rd531, %r90;
	cvt.u64.u32 	%rd532, %r92;
	bra.uni 	$L__BB51_79;
$L__BB51_78:
	div.s64 	%rd531, %rd529, %rd181;
	mul.lo.s64 	%rd322, %rd531, %rd181;
	sub.s64 	%rd532, %rd529, %rd322;
$L__BB51_79:
	add.s64 	%rd324, %rd1, %rd318;
	ld.global.u64 	%rd325, [%rd324];
	mad.lo.s64 	%rd188, %rd325, %rd532, %rd180;
	mul.wide.u32 	%rd326, %r33, 8;
	add.s64 	%rd327, %rd2, %rd326;
	ld.global.u64 	%rd189, [%rd327];
	or.b64  	%rd328, %rd531, %rd189;
	and.b64  	%rd329, %rd328, -4294967296;
	setp.ne.s64 	%p12, %rd329, 0;
	@%p12 bra 	$L__BB51_81;
	cvt.u32.u64 	%r93, %rd189;
	cvt.u32.u64 	%r94, %rd531;
	div.u32 	%r95, %r94, %r93;
	mul.lo.s32 	%r96, %r95, %r93;
	sub.s32 	%r97, %r94, %r96;
	cvt.u64.u32 	%rd548, %r95;
	cvt.u64.u32 	%rd534, %r97;
	bra.uni 	$L__BB51_82;
$L__BB51_81:
	div.s64 	%rd548, %rd531, %rd189;
	mul.lo.s64 	%rd330, %rd548, %rd189;
	sub.s64 	%rd534, %rd531, %rd330;
$L__BB51_82:
	add.s64 	%rd332, %rd1, %rd326;
	ld.global.u64 	%rd333, [%rd332];
	mad.lo.s64 	%rd557, %rd333, %rd534, %rd188;
	add.s32 	%r207, %r207, -8;
	add.s32 	%r206, %r206, 8;
	setp.ne.s32 	%p13, %r206, 0;
	@%p13 bra 	$L__BB51_58;
	add.s32 	%r209, %r207, 3;
$L__BB51_84:
	setp.eq.s32 	%p14, %r25, 0;
	@%p14 bra 	$L__BB51_113;
	and.b32  	%r41, %r23, 3;
	setp.lt.u32 	%p15, %r25, 4;
	@%p15 bra 	$L__BB51_99;
	mul.wide.u32 	%rd335, %r209, 8;
	add.s64 	%rd336, %rd2, %rd335;
	ld.global.u64 	%rd200, [%rd336];
	or.b64  	%rd337, %rd548, %rd200;
	and.b64  	%rd338, %rd337, -4294967296;
	setp.ne.s64 	%p16, %rd338, 0;
	@%p16 bra 	$L__BB51_88;
	cvt.u32.u64 	%r98, %rd200;
	cvt.u32.u64 	%r99, %rd548;
	div.u32 	%r100, %r99, %r98;
	mul.lo.s32 	%r101, %r100, %r98;
	sub.s32 	%r102, %r99, %r101;
	cvt.u64.u32 	%rd538, %r100;
	cvt.u64.u32 	%rd539, %r102;
	bra.uni 	$L__BB51_89;
$L__BB51_88:
	div.s64 	%rd538, %rd548, %rd200;
	mul.lo.s64 	%rd339, %rd538, %rd200;
	sub.s64 	%rd539, %rd548, %rd339;
$L__BB51_89:
	add.s64 	%rd341, %rd1, %rd335;
	ld.global.u64 	%rd342, [%rd341];
	mad.lo.s64 	%rd207, %rd342, %rd539, %rd557;
	add.s32 	%r42, %r209, -1;
	mul.wide.u32 	%rd343, %r42, 8;
	add.s64 	%rd344, %rd2, %rd343;
	ld.global.u64 	%rd208, [%rd344];
	or.b64  	%rd345, %rd538, %rd208;
	and.b64  	%rd346, %rd345, -4294967296;
	setp.ne.s64 	%p17, %rd346, 0;
	@%p17 bra 	$L__BB51_91;
	cvt.u32.u64 	%r103, %rd208;
	cvt.u32.u64 	%r104, %rd538;
	div.u32 	%r105, %r104, %r103;
	mul.lo.s32 	%r106, %r105, %r103;
	sub.s32 	%r107, %r104, %r106;
	cvt.u64.u32 	%rd540, %r105;
	cvt.u64.u32 	%rd541, %r107;
	bra.uni 	$L__BB51_92;
$L__BB51_91:
	div.s64 	%rd540, %rd538, %rd208;
	mul.lo.s64 	%rd347, %rd540, %rd208;
	sub.s64 	%rd541, %rd538, %rd347;
$L__BB51_92:
	add.s64 	%rd349, %rd1, %rd343;
	ld.global.u64 	%rd350, [%rd349];
	mad.lo.s64 	%rd215, %rd350, %rd541, %rd207;
	add.s32 	%r43, %r209, -2;
	mul.wide.u32 	%rd351, %r43, 8;
	add.s64 	%rd352, %rd2, %rd351;
	ld.global.u64 	%rd216, [%rd352];
	or.b64  	%rd353, %rd540, %rd216;
	and.b64  	%rd354, %rd353, -4294967296;
	setp.ne.s64 	%p18, %rd354, 0;
	@%p18 bra 	$L__BB51_94;
	cvt.u32.u64 	%r108, %rd216;
	cvt.u32.u64 	%r109, %rd540;
	div.u32 	%r110, %r109, %r108;
	mul.lo.s32 	%r111, %r110, %r108;
	sub.s32 	%r112, %r109, %r111;
	cvt.u64.u32 	%rd542, %r110;
	cvt.u64.u32 	%rd543, %r112;
	bra.uni 	$L__BB51_95;
$L__BB51_94:
	div.s64 	%rd542, %rd540, %rd216;
	mul.lo.s64 	%rd355, %rd542, %rd216;
	sub.s64 	%rd543, %rd540, %rd355;
$L__BB51_95:
	add.s64 	%rd357, %rd1, %rd351;
	ld.global.u64 	%rd358, [%rd357];
	mad.lo.s64 	%rd223, %rd358, %rd543, %rd215;
	add.s32 	%r44, %r209, -3;
	mul.wide.u32 	%rd359, %r44, 8;
	add.s64 	%rd360, %rd2, %rd359;
	ld.global.u64 	%rd224, [%rd360];
	or.b64  	%rd361, %rd542, %rd224;
	and.b64  	%rd362, %rd361, -4294967296;
	setp.ne.s64 	%p19, %rd362, 0;
	@%p19 bra 	$L__BB51_97;
	cvt.u32.u64 	%r113, %rd224;
	cvt.u32.u64 	%r114, %rd542;
	div.u32 	%r115, %r114, %r113;
	mul.lo.s32 	%r116, %r115, %r113;
	sub.s32 	%r117, %r114, %r116;
	cvt.u64.u32 	%rd548, %r115;
	cvt.u64.u32 	%rd545, %r117;
	bra.uni 	$L__BB51_98;
$L__BB51_97:
	div.s64 	%rd548, %rd542, %rd224;
	mul.lo.s64 	%rd363, %rd548, %rd224;
	sub.s64 	%rd545, %rd542, %rd363;
$L__BB51_98:
	add.s64 	%rd365, %rd1, %rd359;
	ld.global.u64 	%rd366, [%rd365];
	mad.lo.s64 	%rd557, %rd366, %rd545, %rd223;
	add.s32 	%r209, %r209, -4;
$L__BB51_99:
	setp.eq.s32 	%p20, %r41, 0;
	@%p20 bra 	$L__BB51_113;
	setp.eq.s32 	%p21, %r41, 1;
	@%p21 bra 	$L__BB51_108;
	mul.wide.u32 	%rd368, %r209, 8;
	add.s64 	%rd369, %rd2, %rd368;
	ld.global.u64 	%rd235, [%rd369];
	or.b64  	%rd370, %rd548, %rd235;
	and.b64  	%rd371, %rd370, -4294967296;
	setp.ne.s64 	%p22, %rd371, 0;
	@%p22 bra 	$L__BB51_103;
	cvt.u32.u64 	%r118, %rd235;
	cvt.u32.u64 	%r119, %rd548;
	div.u32 	%r120, %r119, %r118;
	mul.lo.s32 	%r121, %r120, %r118;
	sub.s32 	%r122, %r119, %r121;
	cvt.u64.u32 	%rd549, %r120;
	cvt.u64.u32 	%rd550, %r122;
	bra.uni 	$L__BB51_104;
$L__BB51_103:
	div.s64 	%rd549, %rd548, %rd235;
	mul.lo.s64 	%rd372, %rd549, %rd235;
	sub.s64 	%rd550, %rd548, %rd372;
$L__BB51_104:
	add.s64 	%rd374, %rd1, %rd368;
	ld.global.u64 	%rd375, [%rd374];
	mad.lo.s64 	%rd242, %rd375, %rd550, %rd557;
	add.s32 	%r47, %r209, -1;
	mul.wide.u32 	%rd376, %r47, 8;
	add.s64 	%rd377, %rd2, %rd376;
	ld.global.u64 	%rd243, [%rd377];
	or.b64  	%rd378, %rd549, %rd243;
	and.b64  	%rd379, %rd378, -4294967296;
	setp.ne.s64 	%p23, %rd379, 0;
	@%p23 bra 	$L__BB51_106;
	cvt.u32.u64 	%r123, %rd243;
	cvt.u32.u64 	%r124, %rd549;
	div.u32 	%r125, %r124, %r123;
	mul.lo.s32 	%r126, %r125, %r123;
	sub.s32 	%r127, %r124, %r126;
	cvt.u64.u32 	%rd548, %r125;
	cvt.u64.u32 	%rd552, %r127;
	bra.uni 	$L__BB51_107;
$L__BB51_106:
	div.s64 	%rd548, %rd549, %rd243;
	mul.lo.s64 	%rd380, %rd548, %rd243;
	sub.s64 	%rd552, %rd549, %rd380;
$L__BB51_107:
	add.s64 	%rd382, %rd1, %rd376;
	ld.global.u64 	%rd383, [%rd382];
	mad.lo.s64 	%rd557, %rd383, %rd552, %rd242;
	add.s32 	%r209, %r209, -2;
$L__BB51_108:
	and.b32  	%r128, %r23, 1;
	setp.eq.b32 	%p24, %r128, 1;
	not.pred 	%p25, %p24;
	@%p25 bra 	$L__BB51_113;
	mul.wide.u32 	%rd384, %r209, 8;
	add.s64 	%rd385, %rd2, %rd384;
	ld.global.u64 	%rd254, [%rd385];
	or.b64  	%rd386, %rd548, %rd254;
	and.b64  	%rd387, %rd386, -4294967296;
	setp.ne.s64 	%p26, %rd387, 0;
	@%p26 bra 	$L__BB51_111;
	cvt.u32.u64 	%r129, %rd254;
	cvt.u32.u64 	%r130, %rd548;
	rem.u32 	%r131, %r130, %r129;
	cvt.u64.u32 	%rd556, %r131;
	bra.uni 	$L__BB51_112;
$L__BB51_111:
	rem.s64 	%rd556, %rd548, %rd254;
$L__BB51_112:
	add.s64 	%rd389, %rd1, %rd384;
	ld.global.u64 	%rd390, [%rd389];
	mad.lo.s64 	%rd557, %rd390, %rd556, %rd557;
$L__BB51_113:
	shl.b64 	%rd391, %rd557, 1;
	add.s64 	%rd392, %rd3, %rd391;
	ld.global.u16 	%rs2, [%rd392];
	st.shared.u16 	[%r5], %rs2;
$L__BB51_114:
	bar.sync 	0;
	setp.lt.u32 	%p48, %r211, 66;
	@%p48 bra 	$L__BB51_118;
$L__BB51_115:
	shr.u32 	%r51, %r211, 1;
	setp.ge.u32 	%p49, %r1, %r51;
	@%p49 bra 	$L__BB51_117;
	ld.shared.u16 	%rs6, [%r5];
	and.b32  	%r200, %r211, 2046;
	add.s32 	%r201, %r5, %r200;
	ld.shared.u16 	%rs7, [%r201];
	add.s16 	%rs8, %rs7, %rs6;
	st.shared.u16 	[%r5], %rs8;
$L__BB51_117:
	bar.sync 	0;
	setp.gt.u32 	%p50, %r211, 131;
	mov.u32 	%r211, %r51;
	@%p50 bra 	$L__BB51_115;
$L__BB51_118:
	setp.gt.u32 	%p51, %r1, 31;
	@%p51 bra 	$L__BB51_121;
	ld.volatile.shared.u16 	%rs9, [%r5];
	ld.volatile.shared.u16 	%rs10, [%r5+64];
	add.s16 	%rs11, %rs10, %rs9;
	st.volatile.shared.u16 	[%r5], %rs11;
	ld.volatile.shared.u16 	%rs12, [%r5];
	ld.volatile.shared.u16 	%rs13, [%r5+32];
	add.s16 	%rs14, %rs13, %rs12;
	st.volatile.shared.u16 	[%r5], %rs14;
	ld.volatile.shared.u16 	%rs15, [%r5];
	ld.volatile.shared.u16 	%rs16, [%r5+16];
	add.s16 	%rs17, %rs16, %rs15;
	st.volatile.shared.u16 	[%r5], %rs17;
	ld.volatile.shared.u16 	%rs18, [%r5];
	ld.volatile.shared.u16 	%rs19, [%r5+8];
	add.s16 	%rs20, %rs19, %rs18;
	st.volatile.shared.u16 	[%r5], %rs20;
	ld.volatile.shared.u16 	%rs21, [%r5];
	ld.volatile.shared.u16 	%rs22, [%r5+4];
	add.s16 	%rs23, %rs22, %rs21;
	st.volatile.shared.u16 	[%r5], %rs23;
	ld.volatile.shared.u16 	%rs24, [%r5];
	ld.volatile.shared.u16 	%rs25, [%r5+2];
	add.s16 	%rs26, %rs25, %rs24;
	st.volatile.shared.u16 	[%r5], %rs26;
	setp.ne.s32 	%p52, %r1, 0;
	@%p52 bra 	$L__BB51_121;
	ld.shared.u16 	%rs27, [sum_squaresdata_u16];
	cvta.to.global.u64 	%rd470, %rd260;
	mul.wide.u32 	%rd471, %r2, 2;
	add.s64 	%rd472, %rd470, %rd471;
	st.global.u16 	[%rd472], %rs27;
$L__BB51_121:
	ret;

}
	// .globl	contiguous_sum_square2_u16
.visible .entry contiguous_sum_square2_u16(
	.param .u64 .ptr .align 1 contiguous_sum_square2_u16_param_0,
	.param .u64 .ptr .align 1 contiguous_sum_square2_u16_param_1,
	.param .u64 .ptr .align 1 contiguous_sum_square2_u16_param_2,
	.param .u64 .ptr .align 1 contiguous_sum_square2_u16_param_3,
	.param .u64 contiguous_sum_square2_u16_param_4,
	.param .u64 contiguous_sum_square2_u16_param_5,
	.param .u64 contiguous_sum_square2_u16_param_6,
	.param .u64 contiguous_sum_square2_u16_param_7,
	.param .u64 contiguous_sum_square2_u16_param_8
)
{
	.reg .pred 	%p<54>;
	.reg .b16 	%rs<28>;
	.reg .b32 	%r<216>;
	.reg .b64 	%rd<574>;

	ld.param.u64 	%rd267, [contiguous_sum_square2_u16_param_1];
	ld.param.u64 	%rd268, [contiguous_sum_square2_u16_param_2];
	ld.param.u64 	%rd269, [contiguous_sum_square2_u16_param_3];
	ld.param.u64 	%rd264, [contiguous_sum_square2_u16_param_4];
	ld.param.u64 	%rd270, [contiguous_sum_square2_u16_param_5];
	ld.param.u64 	%rd265, [contiguous_sum_square2_u16_param_6];
	ld.param.u64 	%rd271, [contiguous_sum_square2_u16_param_7];
	cvta.to.global.u64 	%rd1, %rd269;
	cvta.to.global.u64 	%rd2, %rd268;
	cvta.to.global.u64 	%rd573, %rd267;
	mov.u32 	%r1, %tid.x;
	mov.u32 	%r2, %ctaid.x;
	mov.u32 	%r215, %ntid.x;
	mul.lo.s32 	%r52, %r2, %r215;
	shl.b32 	%r53, %r52, 1;
	add.s32 	%r4, %r53, %r1;
	shl.b32 	%r54, %r1, 1;
	mov.u32 	%r55, sum_squaresdata_u16;
	add.s32 	%r5, %r55, %r54;
	mov.b16 	%rs1, 0;
	st.shared.u16 	[%r5], %rs1;
	mov.u32 	%r56, %ctaid.y;
	cvt.u64.u32 	%rd272, %r56;
	add.s64 	%rd4, %rd270, %rd272;
	setp.ge.u64 	%p1, %rd4, %rd271;
	@%p1 bra 	$L__BB52_122;
	add.s32 	%r57, %r4, %r215;
	cvt.u64.u32 	%rd5, %r57;
	setp.le.u64 	%p2, %rd265, %rd5;
	@%p2 bra 	$L__BB52_55;
	cvt.u64.u32 	%rd404, %r4;
	mul.lo.s64 	%rd405, %rd4, %rd265;
	add.s64 	%rd527, %rd405, %rd404;
	add.s64 	%rd525, %rd405, %rd5;
	cvt.u32.u64 	%r6, %rd264;
	add.s32 	%r209, %r6, -1;
	setp.lt.s32 	%p28, %r209, 0;
	mov.b64 	%rd531, 0;
	mov.u64 	%rd532, %rd531;
	@%p28 bra 	$L__BB52_54;
	setp.lt.u32 	%p29, %r209, 3;
	mov.b64 	%rd532, 0;
	mov.u64 	%rd531, %rd532;
	@%p29 bra 	$L__BB52_31;
	add.s32 	%r207, %r6, -2;
	and.b32  	%r133, %r6, -4;
	neg.s32 	%r206, %r133;
	mov.b64 	%rd532, 0;
$L__BB52_5:
	.pragma "nounroll";
	add.s32 	%r12, %r207, 1;
	mul.wide.u32 	%rd409, %r12, 8;
	add.s64 	%rd410, %rd2, %rd409;
	ld.global.u64 	%rd12, [%rd410];
	or.b64  	%rd411, %rd527, %rd12;
	and.b64  	%rd412, %rd411, -4294967296;
	setp.ne.s64 	%p30, %rd412, 0;
	@%p30 bra 	$L__BB52_7;
	cvt.u32.u64 	%r134, %rd12;
	cvt.u32.u64 	%r135, %rd527;
	div.u32 	%r136, %r135, %r134;
	mul.lo.s32 	%r137, %r136, %r134;
	sub.s32 	%r138, %r135, %r137;
	cvt.u64.u32 	%rd493, %r136;
	cvt.u64.u32 	%rd494, %r138;
	bra.uni 	$L__BB52_8;
$L__BB52_7:
	div.s64 	%rd493, %rd527, %rd12;
	mul.lo.s64 	%rd413, %rd493, %rd12;
	sub.s64 	%rd494, %rd527, %rd413;
$L__BB52_8:
	mul.wide.u32 	%rd414, %r12, 8;
	add.s64 	%rd415, %rd1, %rd414;
	ld.global.u64 	%rd19, [%rd415];
	mad.lo.s64 	%rd20, %rd19, %rd494, %rd531;
	or.b64  	%rd416, %rd525, %rd12;
	and.b64  	%rd417, %rd416, -4294967296;
	setp.ne.s64 	%p31, %rd417, 0;
	@%p31 bra 	$L__BB52_10;
	cvt.u32.u64 	%r139, %rd12;
	cvt.u32.u64 	%r140, %rd525;
	div.u32 	%r141, %r140, %r139;
	mul.lo.s32 	%r142, %r141, %r139;
	sub.s32 	%r143, %r140, %r142;
	cvt.u64.u32 	%rd495, %r141;
	cvt.u64.u32 	%rd496, %r143;
	bra.uni 	$L__BB52_11;
$L__BB52_10:
	div.s64 	%rd495, %rd525, %rd12;
	mul.lo.s64 	%rd418, %rd495, %rd12;
	sub.s64 	%rd496, %rd525, %rd418;
$L__BB52_11:
	mad.lo.s64 	%rd27, %rd496, %rd19, %rd532;
	add.s32 	%r13, %r207, -2;
	mul.wide.u32 	%rd419, %r207, 8;
	add.s64 	%rd420, %rd2, %rd419;
	ld.global.u64 	%rd28, [%rd420];
	or.b64  	%rd421, %rd493, %rd28;
	and.b64  	%rd422, %rd421, -4294967296;
	setp.ne.s64 	%p32, %rd422, 0;
	@%p32 bra 	$L__BB52_13;
	cvt.u32.u64 	%r144, %rd28;
	cvt.u32.u64 	%r145, %rd493;
	div.u32 	%r146, %r145, %r144;
	mul.lo.s32 	%r147, %r146, %r144;
	sub.s32 	%r148, %r145, %r147;
	cvt.u64.u32 	%rd497, %r146;
	cvt.u64.u32 	%rd498, %r148;
	bra.uni 	$L__BB52_14;
$L__BB52_13:
	div.s64 	%rd497, %rd493, %rd28;
	mul.lo.s64 	%rd423, %rd497, %rd28;
	sub.s64 	%rd498, %rd493, %rd423;
$L__BB52_14:
	mul.wide.u32 	%rd424, %r207, 8;
	add.s64 	%rd425, %rd1, %rd424;
	ld.global.u64 	%rd35, [%rd425];
	mad.lo.s64 	%rd36, %rd35, %rd498, %rd20;
	or.b64  	%rd426, %rd495, %rd28;
	and.b64  	%rd427, %rd426, -4294967296;
	setp.ne.s64 	%p33, %rd427, 0;
	@%p33 bra 	$L__BB52_16;
	cvt.u32.u64 	%r149, %rd28;
	cvt.u32.u64 	%r150, %rd495;
	div.u32 	%r151, %r150, %r149;
	mul.lo.s32 	%r152, %r151, %r149;
	sub.s32 	%r153, %r150, %r152;
	cvt.u64.u32 	%rd499, %r151;
	cvt.u64.u32 	%rd500, %r153;
	bra.uni 	$L__BB52_17;
$L__BB52_16:
	div.s64 	%rd499, %rd495, %rd28;
	mul.lo.s64 	%rd428, %rd499, %rd28;
	sub.s64 	%rd500, %rd495, %rd428;
$L__BB52_17:
	mad.lo.s64 	%rd43, %rd500, %rd35, %rd27;
	add.s32 	%r14, %r207, -1;
	mul.wide.u32 	%rd429, %r14, 8;
	add.s64 	%rd430, %rd2, %rd429;
	ld.global.u64 	%rd44, [%rd430];
	or.b64  	%rd431, %rd497, %rd44;
	and.b64  	%rd432, %rd431, -4294967296;
	setp.ne.s64 	%p34, %rd432, 0;
	@%p34 bra 	$L__BB52_19;
	cvt.u32.u64 	%r154, %rd44;
	cvt.u32.u64 	%r155, %rd497;
	div.u32 	%r156, %r155, %r154;
	mul.lo.s32 	%r157, %r156, %r154;
	sub.s32 	%r158, %r155, %r157;
	cvt.u64.u32 	%rd501, %r156;
	cvt.u64.u32 	%rd502, %r158;
	bra.uni 	$L__BB52_20;
$L__BB52_19:
	div.s64 	%rd501, %rd497, %rd44;
	mul.lo.s64 	%rd433, %rd501, %rd44;
	sub.s64 	%rd502, %rd497, %rd433;
$L__BB52_20:
	mul.wide.u32 	%rd434, %r14, 8;
	add.s64 	%rd435, %rd1, %rd434;
	ld.global.u64 	%rd51, [%rd435];
	mad.lo.s64 	%rd52, %rd51, %rd502, %rd36;
	or.b64  	%rd436, %rd499, %rd44;
	and.b64  	%rd437, %rd436, -4294967296;
	setp.ne.s64 	%p35, %rd437, 0;
	@%p35 bra 	$L__BB52_22;
	cvt.u32.u64 	%r159, %rd44;
	cvt.u32.u64 	%r160, %rd499;
	div.u32 	%r161, %r160, %r159;
	mul.lo.s32 	%r162, %r161, %r159;
	sub.s32 	%r163, %r160, %r162;
	cvt.u64.u32 	%rd503, %r161;
	cvt.u64.u32 	%rd504, %r163;
	bra.uni 	$L__BB52_23;
$L__BB52_22:
	div.s64 	%rd503, %rd499, %rd44;
	mul.lo.s64 	%rd438, %rd503, %rd44;
	sub.s64 	%rd504, %rd499, %rd438;
$L__BB52_23:
	mad.lo.s64 	%rd59, %rd504, %rd51, %rd43;
	mul.wide.u32 	%rd439, %r13, 8;
	add.s64 	%rd440, %rd2, %rd439;
	ld.global.u64 	%rd60, [%rd440];
	or.b64  	%rd441, %rd501, %rd60;
	and.b64  	%rd442, %rd441, -4294967296;
	setp.ne.s64 	%p36, %rd442, 0;
	@%p36 bra 	$L__BB52_25;
	cvt.u32.u64 	%r164, %rd60;
	cvt.u32.u64 	%r165, %rd501;
	div.u32 	%r166, %r165, %r164;
	mul.lo.s32 	%r167, %r166, %r164;
	sub.s32 	%r168, %r165, %r167;
	cvt.u64.u32 	%rd527, %r166;
	cvt.u64.u32 	%rd506, %r168;
	bra.uni 	$L__BB52_26;
$L__BB52_25:
	div.s64 	%rd527, %rd501, %rd60;
	mul.lo.s64 	%rd443, %rd527, %rd60;
	sub.s64 	%rd506, %rd501, %rd443;
$L__BB52_26:
	mul.wide.u32 	%rd444, %r13, 8;
	add.s64 	%rd445, %rd1, %rd444;
	ld.global.u64 	%rd67, [%rd445];
	mad.lo.s64 	%rd531, %rd67, %rd506, %rd52;
	or.b64  	%rd446, %rd503, %rd60;
	and.b64  	%rd447, %rd446, -4294967296;
	setp.ne.s64 	%p37, %rd447, 0;
	@%p37 bra 	$L__BB52_28;
	cvt.u32.u64 	%r169, %rd60;
	cvt.u32.u64 	%r170, %rd503;
	div.u32 	%r171, %r170, %r169;
	mul.lo.s32 	%r172, %r171, %r169;
	sub.s32 	%r173, %r170, %r172;
	cvt.u64.u32 	%rd525, %r171;
	cvt.u64.u32 	%rd508, %r173;
	bra.uni 	$L__BB52_29;
$L__BB52_28:
	div.s64 	%rd525, %rd503, %rd60;
	mul.lo.s64 	%rd448, %rd525, %rd60;
	sub.s64 	%rd508, %rd503, %rd448;
$L__BB52_29:
	mad.lo.s64 	%rd532, %rd508, %rd67, %rd59;
	add.s32 	%r207, %r207, -4;
	add.s32 	%r206, %r206, 4;
	setp.ne.s32 	%p38, %r206, 0;
	@%p38 bra 	$L__BB52_5;
	add.s32 	%r209, %r207, 1;
$L__BB52_31:
	and.b32  	%r19, %r6, 3;
	setp.eq.s32 	%p39, %r19, 0;
	@%p39 bra 	$L__BB52_54;
	setp.eq.s32 	%p40, %r19, 1;
	@%p40 bra 	$L__BB52_46;
	mul.wide.u32 	%rd450, %r209, 8;
	add.s64 	%rd451, %rd2, %rd450;
	ld.global.u64 	%rd82, [%rd451];
	or.b64  	%rd452, %rd527, %rd82;
	and.b64  	%rd453, %rd452, -4294967296;
	setp.ne.s64 	%p41, %rd453, 0;
	@%p41 bra 	$L__BB52_35;
	cvt.u32.u64 	%r174, %rd82;
	cvt.u32.u64 	%r175, %rd527;
	div.u32 	%r176, %r175, %r174;
	mul.lo.s32 	%r177, %r176, %r174;
	sub.s32 	%r178, %r175, %r177;
	cvt.u64.u32 	%rd515, %r176;
	cvt.u64.u32 	%rd516, %r178;
	bra.uni 	$L__BB52_36;
$L__BB52_35:
	div.s64 	%rd515, %rd527, %rd82;
	mul.lo.s64 	%rd454, %rd515, %rd82;
	sub.s64 	%rd516, %rd527, %rd454;
$L__BB52_36:
	add.s64 	%rd456, %rd1, %rd450;
	ld.global.u64 	%rd89, [%rd456];
	mad.lo.s64 	%rd90, %rd89, %rd516, %rd531;
	or.b64  	%rd457, %rd525, %rd82;
	and.b64  	%rd458, %rd457, -4294967296;
	setp.ne.s64 	%p42, %rd458, 0;
	@%p42 bra 	$L__BB52_38;
	cvt.u32.u64 	%r179, %rd82;
	cvt.u32.u64 	%r180, %rd525;
	div.u32 	%r181, %r180, %r179;
	mul.lo.s32 	%r182, %r181, %r179;
	sub.s32 	%r183, %r180, %r182;
	cvt.u64.u32 	%rd517, %r181;
	cvt.u64.u32 	%rd518, %r183;
	bra.uni 	$L__BB52_39;
$L__BB52_38:
	div.s64 	%rd517, %rd525, %rd82;
	mul.lo.s64 	%rd459, %rd517, %rd82;
	sub.s64 	%rd518, %rd525, %rd459;
$L__BB52_39:
	mad.lo.s64 	%rd97, %rd518, %rd89, %rd532;
	add.s32 	%r20, %r209, -1;
	mul.wide.u32 	%rd460, %r20, 8;
	add.s64 	%rd461, %rd2, %rd460;
	ld.global.u64 	%rd98, [%rd461];
	or.b64  	%rd462, %rd515, %rd98;
	and.b64  	%rd463, %rd462, -4294967296;
	setp.ne.s64 	%p43, %rd463, 0;
	@%p43 bra 	$L__BB52_41;
	cvt.u32.u64 	%r184, %rd98;
	cvt.u32.u64 	%r185, %rd515;
	div.u32 	%r186, %r185, %r184;
	mul.lo.s32 	%r187, %r186, %r184;
	sub.s32 	%r188, %r185, %r187;
	cvt.u64.u32 	%rd527, %r186;
	cvt.u64.u32 	%rd520, %r188;
	bra.uni 	$L__BB52_42;
$L__BB52_41:
	div.s64 	%rd527, %rd515, %rd98;
	mul.lo.s64 	%rd464, %rd527, %rd98;
	sub.s64 	%rd520, %rd515, %rd464;
$L__BB52_42:
	add.s64 	%rd466, %rd1, %rd460;
	ld.global.u64 	%rd105, [%rd466];
	mad.lo.s64 	%rd531, %rd105, %rd520, %rd90;
	or.b64  	%rd467, %rd517, %rd98;
	and.b64  	%rd468, %rd467, -4294967296;
	setp.ne.s64 	%p44, %rd468, 0;
	@%p44 bra 	$L__BB52_44;
	cvt.u32.u64 	%r189, %rd98;
	cvt.u32.u64 	%r190, %rd517;
	div.u32 	%r191, %r190, %r189;
	mul.lo.s32 	%r192, %r191, %r189;
	sub.s32 	%r193, %r190, %r192;
	cvt.u64.u32 	%rd525, %r191;
	cvt.u64.u32 	%rd522, %r193;
	bra.uni 	$L__BB52_45;
$L__BB52_44:
	div.s64 	%rd525, %rd517, %rd98;
	mul.lo.s64 	%rd469, %rd525, %rd98;
	sub.s64 	%rd522, %rd517, %rd469;
$L__BB52_45:
	mad.lo.s64 	%rd532, %rd522, %rd105, %rd97;
	add.s32 	%r209, %r209, -2;
$L__BB52_46:
	and.b32  	%r194, %r6, 1;
	setp.eq.b32 	%p45, %r194, 1;
	not.pred 	%p46, %p45;
	@%p46 bra 	$L__BB52_54;
	mul.wide.u32 	%rd470, %r209, 8;
	add.s64 	%rd471, %rd2, %rd470;
	ld.global.u64 	%rd120, [%rd471];
	or.b64  	%rd472, %rd527, %rd120;
	and.b64  	%rd473, %rd472, -4294967296;
	setp.ne.s64 	%p47, %rd473, 0;
	@%p47 bra 	$L__BB52_49;
	cvt.u32.u64 	%r195, %rd120;
	cvt.u32.u64 	%r196, %rd527;
	rem.u32 	%r197, %r196, %r195;
	cvt.u64.u32 	%rd529, %r197;
	bra.uni 	$L__BB52_50;
$L__BB52_49:
	rem.s64 	%rd529, %rd527, %rd120;
$L__BB52_50:
	add.s64 	%rd475, %rd1, %rd470;
	ld.global.u64 	%rd124, [%rd475];
	mad.lo.s64 	%rd531, %rd124, %rd529, %rd531;
	or.b64  	%rd476, %rd525, %rd120;
	and.b64  	%rd477, %rd476, -4294967296;
	setp.ne.s64 	%p48, %rd477, 0;
	@%p48 bra 	$L__BB52_52;
	cvt.u32.u64 	%r198, %rd120;
	cvt.u32.u64 	%r199, %rd525;
	rem.u32 	%r200, %r199, %r198;
	cvt.u64.u32 	%rd530, %r200;
	bra.uni 	$L__BB52_53;
$L__BB52_52:
	rem.s64 	%rd530, %rd525, %rd120;
$L__BB52_53:
	mad.lo.s64 	%rd532, %rd530, %rd124, %rd532;
$L__BB52_54:
	shl.b64 	%rd478, %rd531, 1;
	add.s64 	%rd479, %rd573, %rd478;
	ld.global.u16 	%rs4, [%rd479];
	mul.wide.u16 	%r201, %rs4, %rs4;
	shl.b64 	%rd480, %rd532, 1;
	add.s64 	%rd481, %rd573, %rd480;
	ld.global.u16 	%rs5, [%rd481];
	mul.wide.u16 	%r202, %rs5, %rs5;
	add.s32 	%r203, %r202, %r201;
	st.shared.u16 	[%r5], %r203;
	bra.uni 	$L__BB52_115;
$L__BB52_55:
	cvt.u64.u32 	%rd132, %r4;
	setp.le.u64 	%p3, %rd265, %rd132;
	@%p3 bra 	$L__BB52_115;
	mad.lo.s64 	%rd564, %rd4, %rd265, %rd132;
	cvt.u32.u64 	%r23, %rd264;
	add.s32 	%r213, %r23, -1;
	setp.lt.s32 	%p4, %r213, 0;
	@%p4 bra 	$L__BB52_114;
	and.b32  	%r25, %r23, 7;
	setp.lt.u32 	%p5, %r213, 7;
	@%p5 bra 	$L__BB52_85;
	add.s32 	%r211, %r23, -4;
	and.b32  	%r58, %r23, -8;
	neg.s32 	%r210, %r58;
$L__BB52_59:
	.pragma "nounroll";
	add.s32 	%r30, %r211, 3;
	mul.wide.u32 	%rd274, %r30, 8;
	add.s64 	%rd275, %rd2, %rd274;
	ld.global.u64 	%rd136, [%rd275];
	or.b64  	%rd276, %rd564, %rd136;
	and.b64  	%rd277, %rd276, -4294967296;
	setp.ne.s64 	%p6, %rd277, 0;
	@%p6 bra 	$L__BB52_61;
	cvt.u32.u64 	%r59, %rd136;
	cvt.u32.u64 	%r60, %rd564;
	div.u32 	%r61, %r60, %r59;
	mul.lo.s32 	%r62, %r61, %r59;
	sub.s32 	%r63, %r60, %r62;
	cvt.u64.u32 	%rd535, %r61;
	cvt.u64.u32 	%rd536, %r63;
	bra.uni 	$L__BB52_62;
$L__BB52_61:
	div.s64 	%rd535, %rd564, %rd136;
	mul.lo.s64 	%rd278, %rd535, %rd136;
	sub.s64 	%rd536, %rd564, %rd278;
$L__BB52_62:
	add.s64 	%rd280, %rd1, %rd274;
	ld.global.u64 	%rd281, [%rd280];
	mul.lo.s64 	%rd143, %rd281, %rd536;
	add.s32 	%r31, %r211, 2;
	mul.wide.u32 	%rd282, %r31, 8;
	add.s64 	%rd283, %rd2, %rd282;
	ld.global.u64 	%rd144, [%rd283];
	or.b64  	%rd284, %rd535, %rd144;
	and.b64  	%rd285, %rd284, -4294967296;
	setp.ne.s64 	%p7, %rd285, 0;
	@%p7 bra 	$L__BB52_64;
	cvt.u32.u64 	%r64, %rd144;
	cvt.u32.u64 	%r65, %rd535;
	div.u32 	%r66, %r65, %r64;
	mul.lo.s32 	%r67, %r66, %r64;
	sub.s32 	%r68, %r65, %r67;
	cvt.u64.u32 	%rd537, %r66;
	cvt.u64.u32 	%rd538, %r68;
	bra.uni 	$L__BB52_65;
$L__BB52_64:
	div.s64 	%rd537, %rd535, %rd144;
	mul.lo.s64 	%rd286, %rd537, %rd144;
	sub.s64 	%rd538, %rd535, %rd286;
$L__BB52_65:
	add.s64 	%rd288, %rd1, %rd282;
	ld.global.u64 	%rd289, [%rd288];
	mad.lo.s64 	%rd151, %rd289, %rd538, %rd143;
	add.s32 	%r32, %r211, 1;
	mul.wide.u32 	%rd290, %r32, 8;
	add.s64 	%rd291, %rd2, %rd290;
	ld.global.u64 	%rd152, [%rd291];
	or.b64  	%rd292, %rd537, %rd152;
	and.b64  	%rd293, %rd292, -4294967296;
	setp.ne.s64 	%p8, %rd293, 0;
	@%p8 bra 	$L__BB52_67;
	cvt.u32.u64 	%r69, %rd152;
	cvt.u32.u64 	%r70, %rd537;
	div.u32 	%r71, %r70, %r69;
	mul.lo.s32 	%r72, %r71, %r69;
	sub.s32 	%r73, %r70, %r72;
	cvt.u64.u32 	%rd539, %r71;
	cvt.u64.u32 	%rd540, %r73;
	bra.uni 	$L__BB52_68;
$L__BB52_67:
	div.s64 	%rd539, %rd537, %rd152;
	mul.lo.s64 	%rd294, %rd539, %rd152;
	sub.s64 	%rd540, %rd537, %rd294;
$L__BB52_68:
	add.s64 	%rd296, %rd1, %rd290;
	ld.global.u64 	%rd297, [%rd296];
	mad.lo.s64 	%rd159, %rd297, %rd540, %rd151;
	add.s32 	%r33, %r211, -4;
	mul.wide.u32 	%rd298, %r211, 8;
	add.s64 	%rd299, %rd2, %rd298;
	ld.global.u64 	%rd160, [%rd299];
	or.b64  	%rd300, %rd539, %rd160;
	and.b64  	%rd301, %rd300, -4294967296;
	setp.ne.s64 	%p9, %rd301, 0;
	@%p9 bra 	$L__BB52_70;
	cvt.u32.u64 	%r74, %rd160;
	cvt.u32.u64 	%r75, %rd539;
	div.u32 	%r76, %r75, %r74;
	mul.lo.s32 	%r77, %r76, %r74;
	sub.s32 	%r78, %r75, %r77;
	cvt.u64.u32 	%rd541, %r76;
	cvt.u64.u32 	%rd542, %r78;
	bra.uni 	$L__BB52_71;
$L__BB52_70:
	div.s64 	%rd541, %rd539, %rd160;
	mul.lo.s64 	%rd302, %rd541, %rd160;
	sub.s64 	%rd542, %rd539, %rd302;
$L__BB52_71:
	add.s64 	%rd304, %rd1, %rd298;
	ld.global.u64 	%rd305, [%rd304];
	mad.lo.s64 	%rd167, %rd305, %rd542, %rd159;
	add.s32 	%r34, %r211, -1;
	mul.wide.u32 	%rd306, %r34, 8;
	add.s64 	%rd307, %rd2, %rd306;
	ld.global.u64 	%rd168, [%rd307];
	or.b64  	%rd308, %rd541, %rd168;
	and.b64  	%rd309, %rd308, -4294967296;
	setp.ne.s64 	%p10, %rd309, 0;
	@%p10 bra 	$L__BB52_73;
	cvt.u32.u64 	%r79, %rd168;
	cvt.u32.u64 	%r80, %rd541;
	div.u32 	%r81, %r80, %r79;
	mul.lo.s32 	%r82, %r81, %r79;
	sub.s32 	%r83, %r80, %r82;
	cvt.u64.u32 	%rd543, %r81;
	cvt.u64.u32 	%rd544, %r83;
	bra.uni 	$L__BB52_74;
$L__BB52_73:
	div.s64 	%rd543, %rd541, %rd168;
	mul.lo.s64 	%rd310, %rd543, %rd168;
	sub.s64 	%rd544, %rd541, %rd310;
$L__BB52_74:
	add.s64 	%rd312, %rd1, %rd306;
	ld.global.u64 	%rd313, [%rd312];
	mad.lo.s64 	%rd175, %rd313, %rd544, %rd167;
	add.s32 	%r35, %r211, -2;
	mul.wide.u32 	%rd314, %r35, 8;
	add.s64 	%rd315, %rd2, %rd314;
	ld.global.u64 	%rd176, [%rd315];
	or.b64  	%rd316, %rd543, %rd176;
	and.b64  	%rd317, %rd316, -4294967296;
	setp.ne.s64 	%p11, %rd317, 0;
	@%p11 bra 	$L__BB52_76;
	cvt.u32.u64 	%r84, %rd176;
	cvt.u32.u64 	%r85, %rd543;
	div.u32 	%r86, %r85, %r84;
	mul.lo.s32 	%r87, %r86, %r84;
	sub.s32 	%r88, %r85, %r87;
	cvt.u64.u32 	%rd545, %r86;
	cvt.u64.u32 	%rd546, %r88;
	bra.uni 	$L__BB52_77;
$L__BB52_76:
	div.s64 	%rd545, %rd543, %rd176;
	mul.lo.s64 	%rd318, %rd545, %rd176;
	sub.s64 	%rd546, %rd543, %rd318;
$L__BB52_77:
	add.s64 	%rd320, %rd1, %rd314;
	ld.global.u64 	%rd321, [%rd320];
	mad.lo.s64 	%rd183, %rd321, %rd546, %rd175;
	add.s32 	%r36, %r211, -3;
	mul.wide.u32 	%rd322, %r36, 8;
	add.s64 	%rd323, %rd2, %rd322;
	ld.global.u64 	%rd184, [%rd323];
	or.b64  	%rd324, %rd545, %rd184;
	and.b64  	%rd325, %rd324, -4294967296;
	setp.ne.s64 	%p12, %rd325, 0;
	@%p12 bra 	$L__BB52_79;
	cvt.u32.u64 	%r89, %rd184;
	cvt.u32.u64 	%r90, %rd545;
	div.u32 	%r91, %r90, %r89;
	mul.lo.s32 	%r92, %r91, %r89;
	sub.s32 	%r93, %r90, %r92;
	cvt.u64.u32 	%rd547, %r91;
	cvt.u64.u32 	%rd548, %r93;
	bra.uni 	$L__BB52_80;
$L__BB52_79:
	div.s64 	%rd547, %rd545, %rd184;
	mul.lo.s64 	%rd326, %rd547, %rd184;
	sub.s64 	%rd548, %rd545, %rd326;
$L__BB52_80:
	add.s64 	%rd328, %rd1, %rd322;
	ld.global.u64 	%rd329, [%rd328];
	mad.lo.s64 	%rd191, %rd329, %rd548, %rd183;
	mul.wide.u32 	%rd330, %r33, 8;
	add.s64 	%rd331, %rd2, %rd330;
	ld.global.u64 	%rd192, [%rd331];
	or.b64  	%rd332, %rd547, %rd192;
	and.b64  	%rd333, %rd332, -4294967296;
	setp.ne.s64 	%p13, %rd333, 0;
	@%p13 bra 	$L__BB52_82;
	cvt.u32.u64 	%r94, %rd192;
	cvt.u32.u64 	%r95, %rd547;
	div.u32 	%r96, %r95, %r94;
	mul.lo.s32 	%r97, %r96, %r94;
	sub.s32 	%r98, %r95, %r97;
	cvt.u64.u32 	%rd564, %r96;
	cvt.u64.u32 	%rd550, %r98;
	bra.uni 	$L__BB52_83;
$L__BB52_82:
	div.s64 	%rd564, %rd547, %rd192;
	mul.lo.s64 	%rd334, %rd564, %rd192;
	sub.s64 	%rd550, %rd547, %rd334;
$L__BB52_83:
	add.s64 	%rd336, %rd1, %rd330;
	ld.global.u64 	%rd337, [%rd336];
	mad.lo.s64 	%rd338, %rd337, %rd550, %rd191;
	shl.b64 	%rd339, %rd338, 1;
	add.s64 	%rd573, %rd573, %rd339;
	add.s32 	%r211, %r211, -8;
	add.s32 	%r210, %r210, 8;
	setp.ne.s32 	%p14, %r210, 0;
	@%p14 bra 	$L__BB52_59;
	add.s32 	%r213, %r211, 3;
$L__BB52_85:
	setp.eq.s32 	%p15, %r25, 0;
	@%p15 bra 	$L__BB52_114;
	and.b32  	%r41, %r23, 3;
	setp.lt.u32 	%p16, %r25, 4;
	@%p16 bra 	$L__BB52_100;
	mul.wide.u32 	%rd341, %r213, 8;
	add.s64 	%rd342, %rd2, %rd341;
	ld.global.u64 	%rd203, [%rd342];
	or.b64  	%rd343, %rd564, %rd203;
	and.b64  	%rd344, %rd343, -4294967296;
	setp.ne.s64 	%p17, %rd344, 0;
	@%p17 bra 	$L__BB52_89;
	cvt.u32.u64 	%r99, %rd203;
	cvt.u32.u64 	%r100, %rd564;
	div.u32 	%r101, %r100, %r99;
	mul.lo.s32 	%r102, %r101, %r99;
	sub.s32 	%r103, %r100, %r102;
	cvt.u64.u32 	%rd554, %r101;
	cvt.u64.u32 	%rd555, %r103;
	bra.uni 	$L__BB52_90;
$L__BB52_89:
	div.s64 	%rd554, %rd564, %rd203;
	mul.lo.s64 	%rd345, %rd554, %rd203;
	sub.s64 	%rd555, %rd564, %rd345;
$L__BB52_90:
	add.s64 	%rd347, %rd1, %rd341;
	ld.global.u64 	%rd348, [%rd347];
	mul.lo.s64 	%rd210, %rd348, %rd555;
	add.s32 	%r42, %r213, -1;
	mul.wide.u32 	%rd349, %r42, 8;
	add.s64 	%rd350, %rd2, %rd349;
	ld.global.u64 	%rd211, [%rd350];
	or.b64  	%rd351, %rd554, %rd211;
	and.b64  	%rd352, %rd351, -4294967296;
	setp.ne.s64 	%p18, %rd352, 0;
	@%p18 bra 	$L__BB52_92;
	cvt.u32.u64 	%r104, %rd211;
	cvt.u32.u64 	%r105, %rd554;
	div.u32 	%r106, %r105, %r104;
	mul.lo.s32 	%r107, %r106, %r104;
	sub.s32 	%r108, %r105, %r107;
	cvt.u64.u32 	%rd556, %r106;
	cvt.u64.u32 	%rd557, %r108;
	bra.uni 	$L__BB52_93;
$L__BB52_92:
	div.s64 	%rd556, %rd554, %rd211;
	mul.lo.s64 	%rd353, %rd556, %rd211;
	sub.s64 	%rd557, %rd554, %rd353;
$L__BB52_93:
	add.s64 	%rd355, %rd1, %rd349;
	ld.global.u64 	%rd356, [%rd355];
	mad.lo.s64 	%rd218, %rd356, %rd557, %rd210;
	add.s32 	%r43, %r213, -2;
	mul.wide.u32 	%rd357, %r43, 8;
	add.s64 	%rd358, %rd2, %rd357;
	ld.global.u64 	%rd219, [%rd358];
	or.b64  	%rd359, %rd556, %rd219;
	and.b64  	%rd360, %rd359, -4294967296;
	setp.ne.s64 	%p19, %rd360, 0;
	@%p19 bra 	$L__BB52_95;
	cvt.u32.u64 	%r109, %rd219;
	cvt.u32.u64 	%r110, %rd556;
	div.u32 	%r111, %r110, %r109;
	mul.lo.s32 	%r112, %r111, %r109;
	sub.s32 	%r113, %r110, %r112;
	cvt.u64.u32 	%rd558, %r111;
	cvt.u64.u32 	%rd559, %r113;
	bra.uni 	$L__BB52_96;
$L__BB52_95:
	div.s64 	%rd558, %rd556, %rd219;
	mul.lo.s64 	%rd361, %rd558, %rd219;
	sub.s64 	%rd559, %rd556, %rd361;
$L__BB52_96:
	add.s64 	%rd363, %rd1, %rd357;
	ld.global.u64 	%rd364, [%rd363];
	mad.lo.s64 	%rd226, %rd364, %rd559, %rd218;
	add.s32 	%r44, %r213, -3;
	mul.wide.u32 	%rd365, %r44, 8;
	add.s64 	%rd366, %rd2, %rd365;
	ld.global.u64 	%rd227, [%rd366];
	or.b64  	%rd367, %rd558, %rd227;
	and.b64  	%rd368, %rd367, -4294967296;
	setp.ne.s64 	%p20, %rd368, 0;
	@%p20 bra 	$L__BB52_98;
	cvt.u32.u64 	%r114, %rd227;
	cvt.u32.u64 	%r115, %rd558;
	div.u32 	%r116, %r115, %r114;
	mul.lo.s32 	%r117, %r116, %r114;
	sub.s32 	%r118, %r115, %r117;
	cvt.u64.u32 	%rd564, %r116;
	cvt.u64.u32 	%rd561, %r118;
	bra.uni 	$L__BB52_99;
$L__BB52_98:
	div.s64 	%rd564, %rd558, %rd227;
	mul.lo.s64 	%rd369, %rd564, %rd227;
	sub.s64 	%rd561, %rd558, %rd369;
$L__BB52_99:
	add.s64 	%rd371, %rd1, %rd365;
	ld.global.u64 	%rd372, [%rd371];
	mad.lo.s64 	%rd373, %rd372, %rd561, %rd226;
	shl.b64 	%rd374, %rd373, 1;
	add.s64 	%rd573, %rd573, %rd374;
	add.s32 	%r213, %r213, -4;
$L__BB52_100:
	setp.eq.s32 	%p21, %r41, 0;
	@%p21 bra 	$L__BB52_114;
	setp.eq.s32 	%p22, %r41, 1;
	@%p22 bra 	$L__BB52_109;
	mul.wide.u32 	%rd376, %r213, 8;
	add.s64 	%rd377, %rd2, %rd376;
	ld.global.u64 	%rd238, [%rd377];
	or.b64  	%rd378, %rd564, %rd238;
	and.b64  	%rd379, %rd378, -4294967296;
	setp.ne.s64 	%p23, %rd379, 0;
	@%p23 bra 	$L__BB52_104;
	cvt.u32.u64 	%r119, %rd238;
	cvt.u32.u64 	%r120, %rd564;
	div.u32 	%r121, %r120, %r119;
	mul.lo.s32 	%r122, %r121, %r119;
	sub.s32 	%r123, %r120, %r122;
	cvt.u64.u32 	%rd565, %r121;
	cvt.u64.u32 	%rd566, %r123;
	bra.uni 	$L__BB52_105;
$L__BB52_104:
	div.s64 	%rd565, %rd564, %rd238;
	mul.lo.s64 	%rd380, %rd565, %rd238;
	sub.s64 	%rd566, %rd564, %rd380;
$L__BB52_105:
	add.s64 	%rd382, %rd1, %rd376;
	ld.global.u64 	%rd383, [%rd382];
	mul.lo.s64 	%rd245, %rd383, %rd566;
	add.s32 	%r47, %r213, -1;
	mul.wide.u32 	%rd384, %r47, 8;
	add.s64 	%rd385, %rd2, %rd384;
	ld.global.u64 	%rd246, [%rd385];
	or.b64  	%rd386, %rd565, %rd246;
	and.b64  	%rd387, %rd386, -4294967296;
	setp.ne.s64 	%p24, %rd387, 0;
	@%p24 bra 	$L__BB52_107;
	cvt.u32.u64 	%r124, %rd246;
	cvt.u32.u64 	%r125, %rd565;
	div.u32 	%r126, %r125, %r124;
	mul.lo.s32 	%r127, %r126, %r124;
	sub.s32 	%r128, %r125, %r127;
	cvt.u64.u32 	%rd564, %r126;
	cvt.u64.u32 	%rd568, %r128;
	bra.uni 	$L__BB52_108;
$L__BB52_107:
	div.s64 	%rd564, %rd565, %rd246;
	mul.lo.s64 	%rd388, %rd564, %rd246;
	sub.s64 	%rd568, %rd565, %rd388;
$L__BB52_108:
	add.s64 	%rd390, %rd1, %rd384;
	ld.global.u64 	%rd391, [%rd390];
	mad.lo.s64 	%rd392, %rd391, %rd568, %rd245;
	shl.b64 	%rd393, %rd392, 1;
	add.s64 	%rd573, %rd573, %rd393;
	add.s32 	%r213, %r213, -2;
$L__BB52_109:
	and.b32  	%r129, %r23, 1;
	setp.eq.b32 	%p25, %r129, 1;
	not.pred 	%p26, %p25;
	@%p26 bra 	$L__BB52_114;
	mul.wide.u32 	%rd394, %r213, 8;
	add.s64 	%rd395, %rd2, %rd394;
	ld.global.u64 	%rd257, [%rd395];
	or.b64  	%rd396, %rd564, %rd257;
	and.b64  	%rd397, %rd396, -4294967296;
	setp.ne.s64 	%p27, %rd397, 0;
	@%p27 bra 	$L__BB52_112;
	cvt.u32.u64 	%r130, %rd257;
	cvt.u32.u64 	%r131, %rd564;
	rem.u32 	%r132, %r131, %r130;
	cvt.u64.u32 	%rd572, %r132;
	bra.uni 	$L__BB52_113;
$L__BB52_112:
	rem.s64 	%rd572, %rd564, %rd257;
$L__BB52_113:
	add.s64 	%rd399, %rd1, %rd394;
	ld.global.u64 	%rd400, [%rd399];
	mul.lo.s64 	%rd401, %rd400, %rd572;
	shl.b64 	%rd402, %rd401, 1;
	add.s64 	%rd573, %rd573, %rd402;
$L__BB52_114:
	ld.global.u16 	%rs2, [%rd573];
	mul.lo.s16 	%rs3, %rs2, %rs2;
	st.shared.u16 	[%r5], %rs3;
$L__BB52_115:
	bar.sync 	0;
	setp.lt.u32 	%p49, %r215, 66;
	@%p49 bra 	$L__BB52_119;
$L__BB52_116:
	shr.u32 	%r51, %r215, 1;
	setp.ge.u32 	%p50, %r1, %r51;
	@%p50 bra 	$L__BB52_118;
	ld.shared.u16 	%rs6, [%r5];
	and.b32  	%r204, %r215, 2046;
	add.s32 	%r205, %r5, %r204;
	ld.shared.u16 	%rs7, [%r205];
	add.s16 	%rs8, %rs7, %rs6;
	st.shared.u16 	[%r5], %rs8;
$L__BB52_118:
	bar.sync 	0;
	setp.gt.u32 	%p51, %r215, 131;
	mov.u32 	%r215, %r51;
	@%p51 bra 	$L__BB52_116;
$L__BB52_119:
	setp.gt.u32 	%p52, %r1, 31;
	@%p52 bra 	$L__BB52_122;
	ld.volatile.shared.u16 	%rs9, [%r5];
	ld.volatile.shared.u16 	%rs10, [%r5+64];
	add.s16 	%rs11, %rs10, %rs9;
	st.volatile.shared.u16 	[%r5], %rs11;
	ld.volatile.shared.u16 	%rs12, [%r5];
	ld.volatile.shared.u16 	%rs13, [%r5+32];
	add.s16 	%rs14, %rs13, %rs12;
	st.volatile.shared.u16 	[%r5], %rs14;
	ld.volatile.shared.u16 	%rs15, [%r5];
	ld.volatile.shared.u16 	%rs16, [%r5+16];
	add.s16 	%rs17, %rs16, %rs15;
	st.volatile.shared.u16 	[%r5], %rs17;
	ld.volatile.shared.u16 	%rs18, [%r5];
	ld.volatile.shared.u16 	%rs19, [%r5+8];
	add.s16 	%rs20, %rs19, %rs18;
	st.volatile.shared.u16 	[%r5], %rs20;
	ld.volatile.shared.u16 	%rs21, [%r5];
	ld.volatile.shared.u16 	%rs22, [%r5+4];
	add.s16 	%rs23, %rs22, %rs21;
	st.volatile.shared.u16 	[%r5], %rs23;
	ld.volatile.shared.u16 	%rs24, [%r5];
	ld.volatile.shared.u16 	%rs25, [%r5+2];
	add.s16 	%rs26, %rs25, %rs24;
	st.volatile.shared.u16 	[%r5], %rs26;
	setp.ne.s32 	%p53, %r1, 0;
	@%p53 bra 	$L__BB52_122;
	ld.param.u64 	%rd488, [contiguous_sum_square2_u16_param_8];
	ld.param.u64 	%rd487, [contiguous_sum_square2_u16_param_0];
	ld.shared.u16 	%rs27, [sum_squaresdata_u16];
	cvt.u64.u32 	%rd482, %r2;
	mad.lo.s64 	%rd483, %rd488, %rd4, %rd482;
	cvta.to.global.u64 	%rd484, %rd487;
	shl.b64 	%rd485, %rd483, 1;
	add.s64 	%rd486, %rd484, %rd485;
	st.global.u16 	[%rd486], %rs27;
$L__BB52_122:
	ret;

}
	// .globl	contiguous_sum_square22_u16
.visible .entry contiguous_sum_square22_u16(
	.param .u64 .ptr .align 1 contiguous_sum_square22_u16_param_0,
	.param .u64 .ptr .align 1 contiguous_sum_square22_u16_param_1,
	.param .u64 contiguous_sum_square22_u16_param_2,
	.param .u64 contiguous_sum_square22_u16_param_3,
	.param .u64 contiguous_sum_square22_u16_param_4,
	.param .u64 contiguous_sum_square22_u16_param_5
)
{
	.reg .pred 	%p<9>;
	.reg .b16 	%rs<28>;
	.reg .b32 	%r<17>;
	.reg .b64 	%rd<28>;

	ld.param.u64 	%rd5, [contiguous_sum_square22_u16_param_0];
	ld.param.u64 	%rd8, [contiguous_sum_square22_u16_param_1];
	ld.param.u64 	%rd9, [contiguous_sum_square22_u16_param_2];
	ld.param.u64 	%rd6, [contiguous_sum_square22_u16_param_3];
	ld.param.u64 	%rd10, [contiguous_sum_square22_u16_param_4];
	ld.param.u64 	%rd7, [contiguous_sum_square22_u16_param_5];
	cvta.to.global.u64 	%rd1, %rd8;
	mov.u32 	%r1, %tid.x;
	mov.u32 	%r2, %ctaid.x;
	mov.u32 	%r16, %ntid.x;
	mul.lo.s32 	%r8, %r2, %r16;
	shl.b32 	%r9, %r8, 1;
	add.s32 	%r4, %r9, %r1;
	shl.b32 	%r10, %r1, 1;
	mov.u32 	%r11, sum_squaresdata_u16;
	add.s32 	%r5, %r11, %r10;
	mov.b16 	%rs1, 0;
	st.shared.u16 	[%r5], %rs1;
	mov.u32 	%r12, %ctaid.y;
	cvt.u64.u32 	%rd11, %r12;
	add.s64 	%rd2, %rd9, %rd11;
	setp.ge.u64 	%p1, %rd2, %rd10;
	@%p1 bra 	$L__BB53_12;
	add.s32 	%r13, %r4, %r16;
	cvt.u64.u32 	%rd3, %r13;
	setp.le.u64 	%p2, %rd6, %rd3;
	@%p2 bra 	$L__BB53_3;
	cvt.u64.u32 	%rd15, %r4;
	mul.lo.s64 	%rd16, %rd2, %rd6;
	add.s64 	%rd17, %rd16, %rd15;
	shl.b64 	%rd18, %rd17, 1;
	add.s64 	%rd19, %rd1, %rd18;
	ld.global.u16 	%rs3, [%rd19];
	add.s64 	%rd20, %rd16, %rd3;
	shl.b64 	%rd21, %rd20, 1;
	add.s64 	%rd22, %rd1, %rd21;
	ld.global.u16 	%rs4, [%rd22];
	add.s16 	%rs5, %rs4, %rs3;
	st.shared.u16 	[%r5], %rs5;
	bra.uni 	$L__BB53_5;
$L__BB53_3:
	cvt.u64.u32 	%rd4, %r4;
	setp.le.u64 	%p3, %rd6, %rd4;
	@%p3 bra 	$L__BB53_5;
	mad.lo.s64 	%rd12, %rd2, %rd6, %rd4;
	shl.b64 	%rd13, %rd12, 1;
	add.s64 	%rd14, %rd1, %rd13;
	ld.global.u16 	%rs2, [%rd14];
	st.shared.u16 	[%r5], %rs2;
$L__BB53_5:
	bar.sync 	0;
	setp.lt.u32 	%p4, %r16, 66;
	@%p4 bra 	$L__BB53_9;
$L__BB53_6:
	shr.u32 	%r7, %r16, 1;
	setp.ge.u32 	%p5, %r1, %r7;
	@%p5 bra 	$L__BB53_8;
	ld.shared.u16 	%rs6, [%r5];
	and.b32  	%r14, %r16, 2046;
	add.s32 	%r15, %r5, %r14;
	ld.shared.u16 	%rs7, [%r15];
	add.s16 	%rs8, %rs7, %rs6;
	st.shared.u16 	[%r5], %rs8;
$L__BB53_8:
	bar.sync 	0;
	setp.gt.u32 	%p6, %r16, 131;
	mov.u32 	%r16, %r7;
	@%p6 bra 	$L__BB53_6;
$L__BB53_9:
	setp.gt.u32 	%p7, %r1, 31;
	@%p7 bra 	$L__BB53_12;
	ld.volatile.shared.u16 	%rs9, [%r5];
	ld.volatile.shared.u16 	%rs10, [%r5+64];
	add.s16 	%rs11, %rs10, %rs9;
	st.volatile.shared.u16 	[%r5], %rs11;
	ld.volatile.shared.u16 	%rs12, [%r5];
	ld.volatile.shared.u16 	%rs13, [%r5+32];
	add.s16 	%rs14, %rs13, %rs12;
	st.volatile.shared.u16 	[%r5], %rs14;
	ld.volatile.shared.u16 	%rs15, [%r5];
	ld.volatile.shared.u16 	%rs16, [%r5+16];
	add.s16 	%rs17, %rs16, %rs15;
	st.volatile.shared.u16 	[%r5], %rs17;
	ld.volatile.shared.u16 	%rs18, [%r5];
	ld.volatile.shared.u16 	%rs19, [%r5+8];
	add.s16 	%rs20, %rs19, %rs18;
	st.volatile.shared.u16 	[%r5], %rs20;
	ld.volatile.shared.u16 	%rs21, [%r5];
	ld.volatile.shared.u16 	%rs22, [%r5+4];
	add.s16 	%rs23, %rs22, %rs21;
	st.volatile.shared.u16 	[%r5], %rs23;
	ld.volatile.shared.u16 	%rs24, [%r5];
	ld.volatile.shared.u16 	%rs25, [%r5+2];
	add.s16 	%rs26, %rs25, %rs24;
	st.volatile.shared.u16 	[%r5], %rs26;
	setp.ne.s32 	%p8, %r1, 0;
	@%p8 bra 	$L__BB53_12;
	ld.shared.u16 	%rs27, [sum_squaresdata_u16];
	cvt.u64.u32 	%rd23, %r2;
	mad.lo.s64 	%rd24, %rd7, %rd2, %rd23;
	cvta.to.global.u64 	%rd25, %rd5;
	shl.b64 	%rd26, %rd24, 1;
	add.s64 	%rd27, %rd25, %rd26;
	st.global.u16 	[%rd27], %rs27;
$L__BB53_12:
	ret;

}
	// .globl	contiguous_sum_square3_u16
.visible .entry contiguous_sum_square3_u16(
	.param .u64 .ptr .align 1 contiguous_sum_square3_u16_param_0,
	.param .u64 .ptr .align 1 contiguous_sum_square3_u16_param_1,
	.param .u64 .ptr .align 1 contiguous_sum_square3_u16_param_2,
	.param .u64 .ptr .align 1 contiguous_sum_square3_u16_param_3,
	.param .u64 contiguous_sum_square3_u16_param_4,
	.param .u64 contiguous_sum_square3_u16_param_5,
	.param .u64 contiguous_sum_square3_u16_param_6
)
{
	.reg .pred 	%p<38>;
	.reg .b16 	%rs<57>;
	.reg .b32 	%r<204>;
	.reg .b64 	%rd<308>;

	ld.param.u64 	%rd144, [contiguous_sum_square3_u16_param_0];
	ld.param.u64 	%rd145, [contiguous_sum_square3_u16_param_1];
	ld.param.u64 	%rd148, [contiguous_sum_square3_u16_param_2];
	ld.param.u64 	%rd149, [contiguous_sum_square3_u16_param_3];
	ld.param.u64 	%rd146, [contiguous_sum_square3_u16_param_4];
	ld.param.u64 	%rd147, [contiguous_sum_square3_u16_param_5];
	ld.param.u64 	%rd150, [contiguous_sum_square3_u16_param_6];
	cvta.to.global.u64 	%rd1, %rd149;
	cvta.to.global.u64 	%rd2, %rd148;
	mov.u32 	%r1, %tid.y;
	mov.u32 	%r2, %ntid.x;
	mov.u32 	%r3, %tid.x;
	mad.lo.s32 	%r64, %r1, %r2, %r3;
	mov.u32 	%r65, %ctaid.x;
	mad.lo.s32 	%r66, %r65, %r2, %r3;
	mov.u32 	%r4, %ctaid.y;
	mov.u32 	%r5, %ntid.y;
	mad.lo.s32 	%r67, %r4, %r5, %r1;
	shl.b32 	%r68, %r64, 1;
	mov.u32 	%r69, sum_squaresdata_u16;
	add.s32 	%r7, %r69, %r68;
	mov.b16 	%rs16, 0;
	st.shared.u16 	[%r7], %rs16;
	cvt.u64.u32 	%rd3, %r66;
	setp.le.u64 	%p1, %rd147, %rd3;
	cvt.u64.u32 	%rd152, %r67;
	setp.le.u64 	%p2, %rd150, %rd152;
	or.pred  	%p3, %p1, %p2;
	@%p3 bra 	$L__BB54_76;
	cvt.u32.u64 	%r70, %rd3;
	cvt.u32.u64 	%r71, %rd147;
	mad.lo.s32 	%r194, %r67, %r71, %r70;
	cvt.u32.u64 	%r9, %rd146;
	add.s32 	%r193, %r9, -1;
	setp.lt.s32 	%p4, %r193, 0;
	mov.b64 	%rd307, 0;
	@%p4 bra 	$L__BB54_59;
	setp.lt.u32 	%p5, %r193, 7;
	mov.b64 	%rd307, 0;
	@%p5 bra 	$L__BB54_30;
	add.s32 	%r189, %r9, -4;
	and.b32  	%r72, %r9, -8;
	neg.s32 	%r188, %r72;
	mov.b64 	%rd307, 0;
$L__BB54_4:
	.pragma "nounroll";
	add.s32 	%r16, %r189, 3;
	cvt.u64.u32 	%rd5, %r194;
	mul.wide.u32 	%rd157, %r16, 8;
	add.s64 	%rd158, %rd2, %rd157;
	ld.global.u64 	%rd6, [%rd158];
	and.b64  	%rd159, %rd6, -4294967296;
	setp.ne.s64 	%p6, %rd159, 0;
	@%p6 bra 	$L__BB54_6;
	cvt.u32.u64 	%r73, %rd6;
	cvt.u32.u64 	%r74, %rd5;
	div.u32 	%r75, %r74, %r73;
	mul.lo.s32 	%r76, %r75, %r73;
	sub.s32 	%r77, %r74, %r76;
	cvt.u64.u32 	%rd272, %r75;
	cvt.u64.u32 	%rd273, %r77;
	bra.uni 	$L__BB54_7;
$L__BB54_6:
	div.s64 	%rd272, %rd5, %rd6;
	mul.lo.s64 	%rd160, %rd272, %rd6;
	sub.s64 	%rd273, %rd5, %rd160;
$L__BB54_7:
	mul.wide.u32 	%rd161, %r16, 8;
	add.s64 	%rd162, %rd1, %rd161;
	ld.global.u64 	%rd163, [%rd162];
	mad.lo.s64 	%rd13, %rd163, %rd273, %rd307;
	add.s32 	%r17, %r189, 2;
	and.b64  	%rd14, %rd272, 4294967295;
	mul.wide.u32 	%rd164, %r17, 8;
	add.s64 	%rd165, %rd2, %rd164;
	ld.global.u64 	%rd15, [%rd165];
	and.b64  	%rd166, %rd15, -4294967296;
	setp.ne.s64 	%p7, %rd166, 0;
	@%p7 bra 	$L__BB54_9;
	cvt.u32.u64 	%r78, %rd15;
	cvt.u32.u64 	%r79, %rd14;
	div.u32 	%r80, %r79, %r78;
	mul.lo.s32 	%r81, %r80, %r78;
	sub.s32 	%r82, %r79, %r81;
	cvt.u64.u32 	%rd274, %r80;
	cvt.u64.u32 	%rd275, %r82;
	bra.uni 	$L__BB54_10;
$L__BB54_9:
	div.s64 	%rd274, %rd14, %rd15;
	mul.lo.s64 	%rd167, %rd274, %rd15;
	sub.s64 	%rd275, %rd14, %rd167;
$L__BB54_10:
	mul.wide.u32 	%rd168, %r17, 8;
	add.s64 	%rd169, %rd1, %rd168;
	ld.global.u64 	%rd170, [%rd169];
	mad.lo.s64 	%rd22, %rd170, %rd275, %rd13;
	add.s32 	%r18, %r189, 1;
	and.b64  	%rd23, %rd274, 4294967295;
	mul.wide.u32 	%rd171, %r18, 8;
	add.s64 	%rd172, %rd2, %rd171;
	ld.global.u64 	%rd24, [%rd172];
	and.b64  	%rd173, %rd24, -4294967296;
	setp.ne.s64 	%p8, %rd173, 0;
	@%p8 bra 	$L__BB54_12;
	cvt.u32.u64 	%r83, %rd24;
	cvt.u32.u64 	%r84, %rd23;
	div.u32 	%r85, %r84, %r83;
	mul.lo.s32 	%r86, %r85, %r83;
	sub.s32 	%r87, %r84, %r86;
	cvt.u64.u32 	%rd276, %r85;
	cvt.u64.u32 	%rd277, %r87;
	bra.uni 	$L__BB54_13;
$L__BB54_12:
	div.s64 	%rd276, %rd23, %rd24;
	mul.lo.s64 	%rd174, %rd276, %rd24;
	sub.s64 	%rd277, %rd23, %rd174;
$L__BB54_13:
	mul.wide.u32 	%rd175, %r18, 8;
	add.s64 	%rd176, %rd1, %rd175;
	ld.global.u64 	%rd177, [%rd176];
	mad.lo.s64 	%rd31, %rd177, %rd277, %rd22;
	and.b64  	%rd32, %rd276, 4294967295;
	mul.wide.u32 	%rd178, %r189, 8;
	add.s64 	%rd179, %rd2, %rd178;
	ld.global.u64 	%rd33, [%rd179];
	and.b64  	%rd180, %rd33, -4294967296;
	setp.ne.s64 	%p9, %rd180, 0;
	@%p9 bra 	$L__BB54_15;
	cvt.u32.u64 	%r88, %rd33;
	cvt.u32.u64 	%r89, %rd32;
	div.u32 	%r90, %r89, %r88;
	mul.lo.s32 	%r91, %r90, %r88;
	sub.s32 	%r92, %r89, %r91;
	cvt.u64.u32 	%rd278, %r90;
	cvt.u64.u32 	%rd279, %r92;
	bra.uni 	$L__BB54_16;
$L__BB54_15:
	div.s64 	%rd278, %rd32, %rd33;
	mul.lo.s64 	%rd181, %rd278, %rd33;
	sub.s64 	%rd279, %rd32, %rd181;
$L__BB54_16:
	mul.wide.u32 	%rd182, %r189, 8;
	add.s64 	%rd183, %rd1, %rd182;
	ld.global.u64 	%rd184, [%rd183];
	mad.lo.s64 	%rd40, %rd184, %rd279, %rd31;
	add.s32 	%r19, %r189, -1;
	and.b64  	%rd41, %rd278, 4294967295;
	mul.wide.u32 	%rd185, %r19, 8;
	add.s64 	%rd186, %rd2, %rd185;
	ld.global.u64 	%rd42, [%rd186];
	and.b64  	%rd187, %rd42, -4294967296;
	setp.ne.s64 	%p10, %rd187, 0;
	@%p10 bra 	$L__BB54_18;
	cvt.u32.u64 	%r93, %rd42;
	cvt.u32.u64 	%r94, %rd41;
	div.u32 	%r95, %r94, %r93;
	mul.lo.s32 	%r96, %r95, %r93;
	sub.s32 	%r97, %r94, %r96;
	cvt.u64.u32 	%rd280, %r95;
	cvt.u64.u32 	%rd281, %r97;
	bra.uni 	$L__BB54_19;
$L__BB54_18:
	div.s64 	%rd280, %rd41, %rd42;
	mul.lo.s64 	%rd188, %rd280, %rd42;
	sub.s64 	%rd281, %rd41, %rd188;
$L__BB54_19:
	mul.wide.u32 	%rd189, %r19, 8;
	add.s64 	%rd190, %rd1, %rd189;
	ld.global.u64 	%rd191, [%rd190];
	mad.lo.s64 	%rd49, %rd191, %rd281, %rd40;
	add.s32 	%r20, %r189, -2;
	and.b64  	%rd50, %rd280, 4294967295;
	mul.wide.u32 	%rd192, %r20, 8;
	add.s64 	%rd193, %rd2, %rd192;
	ld.global.u64 	%rd51, [%rd193];
	and.b64  	%rd194, %rd51, -4294967296;
	setp.ne.s64 	%p11, %rd194, 0;
	@%p11 bra 	$L__BB54_21;
	cvt.u32.u64 	%r98, %rd51;
	cvt.u32.u64 	%r99, %rd50;
	div.u32 	%r100, %r99, %r98;
	mul.lo.s32 	%r101, %r100, %r98;
	sub.s32 	%r102, %r99, %r101;
	cvt.u64.u32 	%rd282, %r100;
	cvt.u64.u32 	%rd283, %r102;
	bra.uni 	$L__BB54_22;
$L__BB54_21:
	div.s64 	%rd282, %rd50, %rd51;
	mul.lo.s64 	%rd195, %rd282, %rd51;
	sub.s64 	%rd283, %rd50, %rd195;
$L__BB54_22:
	mul.wide.u32 	%rd196, %r20, 8;
	add.s64 	%rd197, %rd1, %rd196;
	ld.global.u64 	%rd198, [%rd197];
	mad.lo.s64 	%rd58, %rd198, %rd283, %rd49;
	add.s32 	%r21, %r189, -3;
	and.b64  	%rd59, %rd282, 4294967295;
	mul.wide.u32 	%rd199, %r21, 8;
	add.s64 	%rd200, %rd2, %rd199;
	ld.global.u64 	%rd60, [%rd200];
	and.b64  	%rd201, %rd60, -4294967296;
	setp.ne.s64 	%p12, %rd201, 0;
	@%p12 bra 	$L__BB54_24;
	cvt.u32.u64 	%r103, %rd60;
	cvt.u32.u64 	%r104, %rd59;
	div.u32 	%r105, %r104, %r103;
	mul.lo.s32 	%r106, %r105, %r103;
	sub.s32 	%r107, %r104, %r106;
	cvt.u64.u32 	%rd284, %r105;
	cvt.u64.u32 	%rd285, %r107;
	bra.uni 	$L__BB54_25;
$L__BB54_24:
	div.s64 	%rd284, %rd59, %rd60;
	mul.lo.s64 	%rd202, %rd284, %rd60;
	sub.s64 	%rd285, %rd59, %rd202;
$L__BB54_25:
	mul.wide.u32 	%rd203, %r21, 8;
	add.s64 	%rd204, %rd1, %rd203;
	ld.global.u64 	%rd205, [%rd204];
	mad.lo.s64 	%rd67, %rd205, %rd285, %rd58;
	and.b64  	%rd68, %rd284, 4294967295;
	add.s32 	%r108, %r189, -4;
	mul.wide.u32 	%rd206, %r108, 8;
	add.s64 	%rd207, %rd2, %rd206;
	ld.global.u64 	%rd69, [%rd207];
	and.b64  	%rd208, %rd69, -4294967296;
	setp.ne.s64 	%p13, %rd208, 0;
	@%p13 bra 	$L__BB54_27;
	cvt.u32.u64 	%r109, %rd69;
	cvt.u32.u64 	%r110, %rd68;
	div.u32 	%r111, %r110, %r109;
	mul.lo.s32 	%r112, %r111, %r109;
	sub.s32 	%r113, %r110, %r112;
	cvt.u64.u32 	%rd286, %r111;
	cvt.u64.u32 	%rd287, %r113;
	bra.uni 	$L__BB54_28;
$L__BB54_27:
	div.s64 	%rd286, %rd68, %rd69;
	mul.lo.s64 	%rd209, %rd286, %rd69;
	sub.s64 	%rd287, %rd68, %rd209;
$L__BB54_28:
	mul.wide.u32 	%rd210, %r108, 8;
	add.s64 	%rd211, %rd1, %rd210;
	ld.global.u64 	%rd212, [%rd211];
	mad.lo.s64 	%rd307, %rd212, %rd287, %rd67;
	cvt.u32.u64 	%r194, %rd286;
	add.s32 	%r189, %r189, -8;
	add.s32 	%r188, %r188, 8;
	setp.ne.s32 	%p14, %r188, 0;
	@%p14 bra 	$L__BB54_4;
	add.s32 	%r193, %r189, 3;
$L__BB54_30:
	and.b32  	%r28, %r9, 7;
	setp.eq.s32 	%p15, %r28, 0;
	@%p15 bra 	$L__BB54_59;
	and.b32  	%r29, %r9, 3;
	setp.lt.u32 	%p16, %r28, 4;
	@%p16 bra 	$L__BB54_45;
	cvt.u64.u32 	%rd79, %r194;
	mul.wide.u32 	%rd214, %r193, 8;
	add.s64 	%rd215, %rd2, %rd214;
	ld.global.u64 	%rd80, [%rd215];
	and.b64  	%rd216, %rd80, -4294967296;
	setp.ne.s64 	%p17, %rd216, 0;
	@%p17 bra 	$L__BB54_34;
	cvt.u32.u64 	%r115, %rd80;
	cvt.u32.u64 	%r116, %rd79;
	div.u32 	%r117, %r116, %r115;
	mul.lo.s32 	%r118, %r117, %r115;
	sub.s32 	%r119, %r116, %r118;
	cvt.u64.u32 	%rd290, %r117;
	cvt.u64.u32 	%rd291, %r119;
	bra.uni 	$L__BB54_35;
$L__BB54_34:
	div.s64 	%rd290, %rd79, %rd80;
	mul.lo.s64 	%rd217, %rd290, %rd80;
	sub.s64 	%rd291, %rd79, %rd217;
$L__BB54_35:
	mul.wide.u32 	%rd218, %r193, 8;
	add.s64 	%rd219, %rd1, %rd218;
	ld.global.u64 	%rd220, [%rd219];
	mad.lo.s64 	%rd87, %rd220, %rd291, %rd307;
	add.s32 	%r30, %r193, -1;
	and.b64  	%rd88, %rd290, 4294967295;
	mul.wide.u32 	%rd221, %r30, 8;
	add.s64 	%rd222, %rd2, %rd221;
	ld.global.u64 	%rd89, [%rd222];
	and.b64  	%rd223, %rd89, -4294967296;
	setp.ne.s64 	%p18, %rd223, 0;
	@%p18 bra 	$L__BB54_37;
	cvt.u32.u64 	%r120, %rd89;
	cvt.u32.u64 	%r121, %rd88;
	div.u32 	%r122, %r121, %r120;
	mul.lo.s32 	%r123, %r122, %r120;
	sub.s32 	%r124, %r121, %r123;
	cvt.u64.u32 	%rd292, %r122;
	cvt.u64.u32 	%rd293, %r124;
	bra.uni 	$L__BB54_38;
$L__BB54_37:
	div.s64 	%rd292, %rd88, %rd89;
	mul.lo.s64 	%rd224, %rd292, %rd89;
	sub.s64 	%rd293, %rd88, %rd224;
$L__BB54_38:
	mul.wide.u32 	%rd225, %r30, 8;
	add.s64 	%rd226, %rd1, %rd225;
	ld.global.u64 	%rd227, [%rd226];
	mad.lo.s64 	%rd96, %rd227, %rd293, %rd87;
	add.s32 	%r31, %r193, -2;
	and.b64  	%rd97, %rd292, 4294967295;
	mul.wide.u32 	%rd228, %r31, 8;
	add.s64 	%rd229, %rd2, %rd228;
	ld.global.u64 	%rd98, [%rd229];
	and.b64  	%rd230, %rd98, -4294967296;
	setp.ne.s64 	%p19, %rd230, 0;
	@%p19 bra 	$L__BB54_40;
	cvt.u32.u64 	%r125, %rd98;
	cvt.u32.u64 	%r126, %rd97;
	div.u32 	%r127, %r126, %r125;
	mul.lo.s32 	%r128, %r127, %r125;
	sub.s32 	%r129, %r126, %r128;
	cvt.u64.u32 	%rd294, %r127;
	cvt.u64.u32 	%rd295, %r129;
	bra.uni 	$L__BB54_41;
$L__BB54_40:
	div.s64 	%rd294, %rd97, %rd98;
	mul.lo.s64 	%rd231, %rd294, %rd98;
	sub.s64 	%rd295, %rd97, %rd231;
$L__BB54_41:
	mul.wide.u32 	%rd232, %r31, 8;
	add.s64 	%rd233, %rd1, %rd232;
	ld.global.u64 	%rd234, [%rd233];
	mad.lo.s64 	%rd105, %rd234, %rd295, %rd96;
	add.s32 	%r32, %r193, -3;
	and.b64  	%rd106, %rd294, 4294967295;
	mul.wide.u32 	%rd235, %r32, 8;
	add.s64 	%rd236, %rd2, %rd235;
	ld.global.u64 	%rd107, [%rd236];
	and.b64  	%rd237, %rd107, -4294967296;
	setp.ne.s64 	%p20, %rd237, 0;
	@%p20 bra 	$L__BB54_43;
	cvt.u32.u64 	%r130, %rd107;
	cvt.u32.u64 	%r131, %rd106;
	div.u32 	%r132, %r131, %r130;
	mul.lo.s32 	%r133, %r132, %r130;
	sub.s32 	%r134, %r131, %r133;
	cvt.u64.u32 	%rd296, %r132;
	cvt.u64.u32 	%rd297, %r134;
	bra.uni 	$L__BB54_44;
$L__BB54_43:
	div.s64 	%rd296, %rd106, %rd107;
	mul.lo.s64 	%rd238, %rd296, %rd107;
	sub.s64 	%rd297, %rd106, %rd238;
$L__BB54_44:
	mul.wide.u32 	%rd239, %r32, 8;
	add.s64 	%rd240, %rd1, %rd239;
	ld.global.u64 	%rd241, [%rd240];
	mad.lo.s64 	%rd307, %rd241, %rd297, %rd105;
	cvt.u32.u64 	%r194, %rd296;
	add.s32 	%r193, %r193, -4;
$L__BB54_45:
	setp.eq.s32 	%p21, %r29, 0;
	@%p21 bra 	$L__BB54_59;
	setp.eq.s32 	%p22, %r29, 1;
	@%p22 bra 	$L__BB54_54;
	cvt.u64.u32 	%rd117, %r194;
	mul.wide.u32 	%rd243, %r193, 8;
	add.s64 	%rd244, %rd2, %rd243;
	ld.global.u64 	%rd118, [%rd244];
	and.b64  	%rd245, %rd118, -4294967296;
	setp.ne.s64 	%p23, %rd245, 0;
	@%p23 bra 	$L__BB54_49;
	cvt.u32.u64 	%r135, %rd118;
	cvt.u32.u64 	%r136, %rd117;
	div.u32 	%r137, %r136, %r135;
	mul.lo.s32 	%r138, %r137, %r135;
	sub.s32 	%r139, %r136, %r138;
	cvt.u64.u32 	%rd300, %r137;
	cvt.u64.u32 	%rd301, %r139;
	bra.uni 	$L__BB54_50;
$L__BB54_49:
	div.s64 	%rd300, %rd117, %rd118;
	mul.lo.s64 	%rd246, %rd300, %rd118;
	sub.s64 	%rd301, %rd117, %rd246;
$L__BB54_50:
	add.s64 	%rd248, %rd1, %rd243;
	ld.global.u64 	%rd249, [%rd248];
	mad.lo.s64 	%rd125, %rd249, %rd301, %rd307;
	add.s32 	%r37, %r193, -1;
	and.b64  	%rd126, %rd300, 4294967295;
	mul.wide.u32 	%rd250, %r37, 8;
	add.s64 	%rd251, %rd2, %rd250;
	ld.global.u64 	%rd127, [%rd251];
	and.b64  	%rd252, %rd127, -4294967296;
	setp.ne.s64 	%p24, %rd252, 0;
	@%p24 bra 	$L__BB54_52;
	cvt.u32.u64 	%r140, %rd127;
	cvt.u32.u64 	%r141, %rd126;
	div.u32 	%r142, %r141, %r140;
	mul.lo.s32 	%r143, %r142, %r140;
	sub.s32 	%r144, %r141, %r143;
	cvt.u64.u32 	%rd302, %r142;
	cvt.u64.u32 	%rd303, %r144;
	bra.uni 	$L__BB54_53;
$L__BB54_52:
	div.s64 	%rd302, %rd126, %rd127;
	mul.lo.s64 	%rd253, %rd302, %rd127;
	sub.s64 	%rd303, %rd126, %rd253;
$L__BB54_53:
	add.s64 	%rd255, %rd1, %rd250;
	ld.global.u64 	%rd256, [%rd255];
	mad.lo.s64 	%rd307, %rd256, %rd303, %rd125;
	cvt.u32.u64 	%r194, %rd302;
	add.s32 	%r193, %r193, -2;
$L__BB54_54:
	and.b32  	%r145, %r9, 1;
	setp.eq.b32 	%p25, %r145, 1;
	not.pred 	%p26, %p25;
	@%p26 bra 	$L__BB54_59;
	cvt.u64.u32 	%rd137, %r194;
	mul.wide.u32 	%rd257, %r193, 8;
	add.s64 	%rd258, %rd2, %rd257;
	ld.global.u64 	%rd138, [%rd258];
	and.b64  	%rd259, %rd138, -4294967296;
	setp.ne.s64 	%p27, %rd259, 0;
	@%p27 bra 	$L__BB54_57;
	cvt.u32.u64 	%r146, %rd138;
	cvt.u32.u64 	%r147, %rd137;
	rem.u32 	%r148, %r147, %r146;
	cvt.u64.u32 	%rd306, %r148;
	bra.uni 	$L__BB54_58;
$L__BB54_57:
	rem.s64 	%rd306, %rd137, %rd138;
$L__BB54_58:
	add.s64 	%rd261, %rd1, %rd257;
	ld.global.u64 	%rd262, [%rd261];
	mad.lo.s64 	%rd307, %rd262, %rd306, %rd307;
$L__BB54_59:
	cvta.to.global.u64 	%rd263, %rd145;
	shl.b64 	%rd264, %rd307, 1;
	add.s64 	%rd265, %rd263, %rd264;
	ld.global.u16 	%rs17, [%rd265];
	mul.lo.s16 	%rs18, %rs17, %rs17;
	st.shared.u16 	[%r7], %rs18;
	bar.sync 	0;
	setp.ne.s32 	%p28, %r1, 0;
	@%p28 bra 	$L__BB54_76;
	setp.gt.u32 	%p29, %r5, 1;
	@%p29 bra 	$L__BB54_62;
	shl.b32 	%r149, %r3, 1;
	mov.u32 	%r150, sum_squaresdata_u16;
	add.s32 	%r151, %r150, %r149;
	ld.shared.u16 	%rs55, [%r151];
	bra.uni 	$L__BB54_75;
$L__BB54_62:
	shl.b32 	%r153, %r3, 1;
	mov.u32 	%r154, sum_squaresdata_u16;
	add.s32 	%r42, %r154, %r153;
	ld.shared.u16 	%rs55, [%r42];
	add.s32 	%r43, %r5, -1;
	add.s32 	%r155, %r5, -2;
	and.b32  	%r44, %r43, 7;
	setp.lt.u32 	%p30, %r155, 7;
	mov.b32 	%r202, 1;
	@%p30 bra 	$L__BB54_66;
	and.b32  	%r158, %r43, -8;
	neg.s32 	%r199, %r158;
	shl.b32 	%r46, %r2, 1;
	add.s32 	%r160, %r153, %r46;
	add.s32 	%r197, %r154, %r160;
	shl.b32 	%r48, %r2, 4;
	mov.b32 	%r200, 1;
	mov.b32 	%r198, 0;
$L__BB54_64:
	.pragma "nounroll";
	mul.lo.s32 	%r162, %r200, %r2;
	shl.b32 	%r163, %r162, 1;
	add.s32 	%r164, %r42, %r163;
	ld.shared.u16 	%rs20, [%r197];
	add.s16 	%rs21, %rs20, %rs55;
	add.s32 	%r165, %r164, %r46;
	ld.shared.u16 	%rs22, [%r165];
	add.s16 	%rs23, %rs22, %rs21;
	add.s32 	%r166, %r165, %r46;
	ld.shared.u16 	%rs24, [%r166];
	add.s16 	%rs25, %rs24, %rs23;
	add.s32 	%r167, %r166, %r46;
	ld.shared.u16 	%rs26, [%r167];
	add.s16 	%rs27, %rs26, %rs25;
	add.s32 	%r168, %r167, %r46;
	ld.shared.u16 	%rs28, [%r168];
	add.s16 	%rs29, %rs28, %rs27;
	add.s32 	%r169, %r168, %r46;
	ld.shared.u16 	%rs30, [%r169];
	add.s16 	%rs31, %rs30, %rs29;
	add.s32 	%r170, %r169, %r46;
	ld.shared.u16 	%rs32, [%r170];
	add.s16 	%rs33, %rs32, %rs31;
	add.s32 	%r171, %r170, %r46;
	ld.shared.u16 	%rs34, [%r171];
	add.s16 	%rs55, %rs34, %rs33;
	add.s32 	%r200, %r200, 8;
	add.s32 	%r199, %r199, 8;
	add.s32 	%r198, %r198, 8;
	add.s32 	%r197, %r197, %r48;
	setp.ne.s32 	%p31, %r199, 0;
	@%p31 bra 	$L__BB54_64;
	add.s32 	%r202, %r198, 1;
$L__BB54_66:
	setp.eq.s32 	%p32, %r44, 0;
	@%p32 bra 	$L__BB54_74;
	and.b32  	%r59, %r43, 3;
	setp.lt.u32 	%p33, %r44, 4;
	@%p33 bra 	$L__BB54_69;
	mul.lo.s32 	%r172, %r202, %r2;
	shl.b32 	%r173, %r172, 1;
	add.s32 	%r174, %r42, %r173;
	ld.shared.u16 	%rs36, [%r174];
	add.s16 	%rs37, %rs36, %rs55;
	shl.b32 	%r175, %r2, 1;
	add.s32 	%r176, %r174, %r175;
	ld.shared.u16 	%rs38, [%r176];
	add.s16 	%rs39, %rs38, %rs37;
	add.s32 	%r177, %r176, %r175;
	ld.shared.u16 	%rs40, [%r177];
	add.s16 	%rs41, %rs40, %rs39;
	add.s32 	%r178, %r177, %r175;
	ld.shared.u16 	%rs42, [%r178];
	add.s16 	%rs55, %rs42, %rs41;
	add.s32 	%r202, %r202, 4;
$L__BB54_69:
	setp.eq.s32 	%p34, %r59, 0;
	@%p34 bra 	$L__BB54_74;
	setp.eq.s32 	%p35, %r59, 1;
	@%p35 bra 	$L__BB54_72;
	mul.lo.s32 	%r179, %r202, %r2;
	shl.b32 	%r180, %r179, 1;
	add.s32 	%r181, %r42, %r180;
	ld.shared.u16 	%rs44, [%r181];
	add.s16 	%rs45, %rs44, %rs55;
	shl.b32 	%r182, %r2, 1;
	add.s32 	%r183, %r181, %r182;
	ld.shared.u16 	%rs46, [%r183];
	add.s16 	%rs55, %rs46, %rs45;
	add.s32 	%r202, %r202, 2;
$L__BB54_72:
	and.b32  	%r184, %r43, 1;
	setp.eq.b32 	%p36, %r184, 1;
	not.pred 	%p37, %p36;
	@%p37 bra 	$L__BB54_74;
	mul.lo.s32 	%r185, %r202, %r2;
	shl.b32 	%r186, %r185, 1;
	add.s32 	%r187, %r42, %r186;
	ld.shared.u16 	%rs47, [%r187];
	add.s16 	%rs55, %rs47, %rs55;
$L__BB54_74:
	st.shared.u16 	[%r42], %rs55;
$L__BB54_75:
	cvt.u64.u32 	%rd266, %r4;
	mad.lo.s64 	%rd267, %rd147, %rd266, %rd3;
	cvta.to.global.u64 	%rd268, %rd144;
	shl.b64 	%rd269, %rd267, 1;
	add.s64 	%rd270, %rd268, %rd269;
	st.global.u16 	[%rd270], %rs55;
$L__BB54_76:
	ret;

}
	// .globl	contiguous_sum_square33_u16
.visible .entry contiguous_sum_square33_u16(
	.param .u64 .ptr .align 1 contiguous_sum_square33_u16_param_0,
	.param .u64 .ptr .align 1 contiguous_sum_square33_u16_param_1,
	.param .u64 contiguous_sum_square33_u16_param_2,
	.param .u64 contiguous_sum_square33_u16_param_3,
	.param .u64 contiguous_sum_square33_u16_param_4
)
{
	.reg .pred 	%p<14>;
	.reg .b16 	%rs<56>;
	.reg .b32 	%r<85>;
	.reg .b64 	%rd<16>;

	ld.param.u64 	%rd2, [contiguous_sum_square33_u16_param_0];
	ld.param.u64 	%rd3, [contiguous_sum_square33_u16_param_1];
	ld.param.u64 	%rd4, [contiguous_sum_square33_u16_param_3];
	ld.param.u64 	%rd5, [contiguous_sum_square33_u16_param_4];
	mov.u32 	%r1, %tid.y;
	mov.u32 	%r2, %ntid.x;
	mov.u32 	%r3, %tid.x;
	mad.lo.s32 	%r30, %r1, %r2, %r3;
	mov.u32 	%r31, %ctaid.x;
	mad.lo.s32 	%r32, %r31, %r2, %r3;
	mov.u32 	%r4, %ctaid.y;
	mov.u32 	%r5, %ntid.y;
	mad.lo.s32 	%r33, %r4, %r5, %r1;
	shl.b32 	%r34, %r30, 1;
	mov.u32 	%r35, sum_squaresdata_u16;
	add.s32 	%r7, %r35, %r34;
	mov.b16 	%rs16, 0;
	st.shared.u16 	[%r7], %rs16;
	cvt.u64.u32 	%rd1, %r32;
	setp.le.u64 	%p1, %rd4, %rd1;
	cvt.u64.u32 	%rd7, %r33;
	setp.le.u64 	%p2, %rd5, %rd7;
	or.pred  	%p3, %p1, %p2;
	@%p3 bra 	$L__BB55_18;
	cvt.u32.u64 	%r36, %rd1;
	cvta.to.global.u64 	%rd8, %rd3;
	cvt.u32.u64 	%r37, %rd4;
	mad.lo.s32 	%r38, %r33, %r37, %r36;
	mul.wide.u32 	%rd9, %r38, 2;
	add.s64 	%rd10, %rd8, %rd9;
	ld.global.u16 	%rs17, [%rd10];
	st.shared.u16 	[%r7], %rs17;
	bar.sync 	0;
	setp.ne.s32 	%p4, %r1, 0;
	@%p4 bra 	$L__BB55_18;
	setp.gt.u32 	%p5, %r5, 1;
	@%p5 bra 	$L__BB55_4;
	shl.b32 	%r39, %r3, 1;
	add.s32 	%r41, %r35, %r39;
	ld.shared.u16 	%rs54, [%r41];
	bra.uni 	$L__BB55_17;
$L__BB55_4:
	shl.b32 	%r43, %r3, 1;
	add.s32 	%r8, %r35, %r43;
	ld.shared.u16 	%rs54, [%r8];
	add.s32 	%r9, %r5, -1;
	add.s32 	%r45, %r5, -2;
	and.b32  	%r10, %r9, 7;
	setp.lt.u32 	%p6, %r45, 7;
	mov.b32 	%r83, 1;
	@%p6 bra 	$L__BB55_8;
	and.b32  	%r48, %r9, -8;
	neg.s32 	%r80, %r48;
	shl.b32 	%r12, %r2, 1;
	add.s32 	%r50, %r43, %r12;
	add.s32 	%r78, %r35, %r50;
	shl.b32 	%r14, %r2, 4;
	mov.b32 	%r81, 1;
	mov.b32 	%r79, 0;
$L__BB55_6:
	.pragma "nounroll";
	mul.lo.s32 	%r52, %r81, %r2;
	shl.b32 	%r53, %r52, 1;
	add.s32 	%r54, %r8, %r53;
	ld.shared.u16 	%rs19, [%r78];
	add.s16 	%rs20, %rs19, %rs54;
	add.s32 	%r55, %r54, %r12;
	ld.shared.u16 	%rs21, [%r55];
	add.s16 	%rs22, %rs21, %rs20;
	add.s32 	%r56, %r55, %r12;
	ld.shared.u16 	%rs23, [%r56];
	add.s16 	%rs24, %rs23, %rs22;
	add.s32 	%r57, %r56, %r12;
	ld.shared.u16 	%rs25, [%r57];
	add.s16 	%rs26, %rs25, %rs24;
	add.s32 	%r58, %r57, %r12;
	ld.shared.u16 	%rs27, [%r58];
	add.s16 	%rs28, %rs27, %rs26;
	add.s32 	%r59, %r58, %r12;
	ld.shared.u16 	%rs29, [%r59];
	add.s16 	%rs30, %rs29, %rs28;
	add.s32 	%r60, %r59, %r12;
	ld.shared.u16 	%rs31, [%r60];
	add.s16 	%rs32, %rs31, %rs30;
	add.s32 	%r61, %r60, %r12;
	ld.shared.u16 	%rs33, [%r61];
	add.s16 	%rs54, %rs33, %rs32;
	add.s32 	%r81, %r81, 8;
	add.s32 	%r80, %r80, 8;
	add.s32 	%r79, %r79, 8;
	add.s32 	%r78, %r78, %r14;
	setp.ne.s32 	%p7, %r80, 0;
	@%p7 bra 	$L__BB55_6;
	add.s32 	%r83, %r79, 1;
$L__BB55_8:
	setp.eq.s32 	%p8, %r10, 0;
	@%p8 bra 	$L__BB55_16;
	and.b32  	%r25, %r9, 3;
	setp.lt.u32 	%p9, %r10, 4;
	@%p9 bra 	$L__BB55_11;
	mul.lo.s32 	%r62, %r83, %r2;
	shl.b32 	%r63, %r62, 1;
	add.s32 	%r64, %r8, %r63;
	ld.shared.u16 	%rs35, [%r64];
	add.s16 	%rs36, %rs35, %rs54;
	shl.b32 	%r65, %r2, 1;
	add.s32 	%r66, %r64, %r65;
	ld.shared.u16 	%rs37, [%r66];
	add.s16 	%rs38, %rs37, %rs36;
	add.s32 	%r67, %r66, %r65;
	ld.shared.u16 	%rs39, [%r67];
	add.s16 	%rs40, %rs39, %rs38;
	add.s32 	%r68, %r67, %r65;
	ld.shared.u16 	%rs41, [%r68];
	add.s16 	%rs54, %rs41, %rs40;
	add.s32 	%r83, %r83, 4;
$L__BB55_11:
	setp.eq.s32 	%p10, %r25, 0;
	@%p10 bra 	$L__BB55_16;
	setp.eq.s32 	%p11, %r25, 1;
	@%p11 bra 	$L__BB55_14;
	mul.lo.s32 	%r69, %r83, %r2;
	shl.b32 	%r70, %r69, 1;
	add.s32 	%r71, %r8, %r70;
	ld.shared.u16 	%rs43, [%r71];
	add.s16 	%rs44, %rs43, %rs54;
	shl.b32 	%r72, %r2, 1;
	add.s32 	%r73, %r71, %r72;
	ld.shared.u16 	%rs45, [%r73];
	add.s16 	%rs54, %rs45, %rs44;
	add.s32 	%r83, %r83, 2;
$L__BB55_14:
	and.b32  	%r74, %r9, 1;
	setp.eq.b32 	%p12, %r74, 1;
	not.pred 	%p13, %p12;
	@%p13 bra 	$L__BB55_16;
	mul.lo.s32 	%r75, %r83, %r2;
	shl.b32 	%r76, %r75, 1;
	add.s32 	%r77, %r8, %r76;
	ld.shared.u16 	%rs46, [%r77];
	add.s16 	%rs54, %rs46, %rs54;
$L__BB55_16:
	st.shared.u16 	[%r8], %rs54;
$L__BB55_17:
	cvt.u64.u32 	%rd11, %r4;
	mad.lo.s64 	%rd12, %rd4, %rd11, %rd1;
	cvta.to.global.u64 	%rd13, %rd2;
	shl.b64 	%rd14, %rd12, 1;
	add.s64 	%rd15, %rd13, %rd14;
	st.global.u16 	[%rd15], %rs54;
$L__BB55_18:
	ret;

}
	// .globl	contiguous_sum_square_u32
.visible .entry contiguous_sum_square_u32(
	.param .u64 .ptr .align 1 contiguous_sum_square_u32_param_0,
	.param .u64 .ptr .align 1 contiguous_sum_square_u32_param_1,
	.param .u64 contiguous_sum_square_u32_param_2
)
{
	.reg .pred 	%p<8>;
	.reg .b32 	%r<45>;
	.reg .b64 	%rd<16>;

	ld.param.u64 	%rd4, [contiguous_sum_square_u32_param_0];
	ld.param.u64 	%rd6, [contiguous_sum_square_u32_param_1];
	ld.param.u64 	%rd5, [contiguous_sum_square_u32_param_2];
	cvta.to.global.u64 	%rd1, %rd6;
	mov.u32 	%r1, %tid.x;
	mov.u32 	%r2, %ctaid.x;
	mov.u32 	%r44, %ntid.x;
	mul.lo.s32 	%r8, %r2, %r44;
	shl.b32 	%r9, %r8, 1;
	add.s32 	%r4, %r9, %r1;
	shl.b32 	%r10, %r1, 2;
	mov.u32 	%r11, sum_squaresdata_u32;
	add.s32 	%r5, %r11, %r10;
	mov.b32 	%r12, 0;
	st.shared.u32 	[%r5], %r12;
	add.s32 	%r13, %r4, %r44;
	cvt.u64.u32 	%rd2, %r13;
	setp.le.u64 	%p1, %rd5, %rd2;
	@%p1 bra 	$L__BB56_2;
	mul.wide.u32 	%rd9, %r4, 4;
	add.s64 	%rd10, %rd1, %rd9;
	ld.global.u32 	%r16, [%rd10];
	mul.lo.s32 	%r17, %r16, %r16;
	shl.b64 	%rd11, %rd2, 2;
	add.s64 	%rd12, %rd1, %rd11;
	ld.global.u32 	%r18, [%rd12];
	mad.lo.s32 	%r19, %r18, %r18, %r17;
	st.shared.u32 	[%r5], %r19;
	bra.uni 	$L__BB56_4;
$L__BB56_2:
	cvt.u64.u32 	%rd3, %r4;
	setp.le.u64 	%p2, %rd5, %rd3;
	@%p2 bra 	$L__BB56_4;
	shl.b64 	%rd7, %rd3, 2;
	add.s64 	%rd8, %rd1, %rd7;
	ld.global.u32 	%r14, [%rd8];
	mul.lo.s32 	%r15, %r14, %r14;
	st.shared.u32 	[%r5], %r15;
$L__BB56_4:
	bar.sync 	0;
	setp.lt.u32 	%p3, %r44, 66;
	@%p3 bra 	$L__BB56_8;
$L__BB56_5:
	shr.u32 	%r7, %r44, 1;
	setp.ge.u32 	%p4, %r1, %r7;
	@%p4 bra 	$L__BB56_7;
	ld.shared.u32 	%r20, [%r5];
	shl.b32 	%r21, %r7, 2;
	add.s32 	%r22, %r5, %r21;
	ld.shared.u32 	%r23, [%r22];
	add.s32 	%r24, %r23, %r20;
	st.shared.u32 	[%r5], %r24;
$L__BB56_7:
	bar.sync 	0;
	setp.gt.u32 	%p5, %r44, 131;
	mov.u32 	%r44, %r7;
	@%p5 bra 	$L__BB56_5;
$L__BB56_8:
	setp.gt.u32 	%p6, %r1, 31;
	@%p6 bra 	$L__BB56_11;
	ld.volatile.shared.u32 	%r25, [%r5];
	ld.volatile.shared.u32 	%r26, [%r5+128];
	add.s32 	%r27, %r26, %r25;
	st.volatile.shared.u32 	[%r5], %r27;
	ld.volatile.shared.u32 	%r28, [%r5];
	ld.volatile.shared.u32 	%r29, [%r5+64];
	add.s32 	%r30, %r29, %r28;
	st.volatile.shared.u32 	[%r5], %r30;
	ld.volatile.shared.u32 	%r31, [%r5];
	ld.volatile.shared.u32 	%r32, [%r5+32];
	add.s32 	%r33, %r32, %r31;
	st.volatile.shared.u32 	[%r5], %r33;
	ld.volatile.shared.u32 	%r34, [%r5];
	ld.volatile.shared.u32 	%r35, [%r5+16];
	add.s32 	%r36, %r35, %r34;
	st.volatile.shared.u32 	[%r5], %r36;
	ld.volatile.shared.u32 	%r37, [%r5];
	ld.volatile.shared.u32 	%r38, [%r5+8];
	add.s32 	%r39, %r38, %r37;
	st.volatile.shared.u32 	[%r5], %r39;
	ld.volatile.shared.u32 	%r40, [%r5];
	ld.volatile.shared.u32 	%r41, [%r5+4];
	add.s32 	%r42, %r41, %r40;
	st.volatile.shared.u32 	[%r5], %r42;
	setp.ne.s32 	%p7, %r1, 0;
	@%p7 bra 	$L__BB56_11;
	ld.shared.u32 	%r43, [sum_squaresdata_u32];
	cvta.to.global.u64 	%rd13, %rd4;
	mul.wide.u32 	%rd14, %r2, 4;
	add.s64 	%rd15, %rd13, %rd14;
	st.global.u32 	[%rd15], %r43;
$L__BB56_11:
	ret;

}
	// .globl	contiguous_cumulate_sum_square_u32
.visible .entry contiguous_cumulate_sum_square_u32(
	.param .u64 .ptr .align 1 contiguous_cumulate_sum_square_u32_param_0,
	.param .u64 .ptr .align 1 contiguous_cumulate_sum_square_u32_param_1,
	.param .u64 contiguous_cumulate_sum_square_u32_param_2
)
{
	.reg .pred 	%p<8>;
	.reg .b32 	%r<43>;
	.reg .b64 	%rd<16>;

	ld.param.u64 	%rd4, [contiguous_cumulate_sum_square_u32_param_0];
	ld.param.u64 	%rd6, [contiguous_cumulate_sum_square_u32_param_1];
	ld.param.u64 	%rd5, [contiguous_cumulate_sum_square_u32_param_2];
	cvta.to.global.u64 	%rd1, %rd6;
	mov.u32 	%r1, %tid.x;
	mov.u32 	%r2, %ctaid.x;
	mov.u32 	%r42, %ntid.x;
	mul.lo.s32 	%r8, %r2, %r42;
	shl.b32 	%r9, %r8, 1;
	add.s32 	%r4, %r9, %r1;
	shl.b32 	%r10, %r1, 2;
	mov.u32 	%r11, sum_squaresdata_u32;
	add.s32 	%r5, %r11, %r10;
	mov.b32 	%r12, 0;
	st.shared.u32 	[%r5], %r12;
	add.s32 	%r13, %r4, %r42;
	cvt.u64.u32 	%rd2, %r13;
	setp.le.u64 	%p1, %rd5, %rd2;
	@%p1 bra 	$L__BB57_2;
	mul.wide.u32 	%rd9, %r4, 4;
	add.s64 	%rd10, %rd1, %rd9;
	ld.global.u32 	%r15, [%rd10];
	shl.b64 	%rd11, %rd2, 2;
	add.s64 	%rd12, %rd1, %rd11;
	ld.global.u32 	%r16, [%rd12];
	add.s32 	%r17, %r16, %r15;
	st.shared.u32 	[%r5], %r17;
	bra.uni 	$L__BB57_4;
$L__BB57_2:
	cvt.u64.u32 	%rd3, %r4;
	setp.le.u64 	%p2, %rd5, %rd3;
	@%p2 bra 	$L__BB57_4;
	shl.b64 	%rd7, %rd3, 2;
	add.s64 	%rd8, %rd1, %rd7;
	ld.global.u32 	%r14, [%rd8];
	st.shared.u32 	[%r5], %r14;
$L__BB57_4:
	bar.sync 	0;
	setp.lt.u32 	%p3, %r42, 66;
	@%p3 bra 	$L__BB57_8;
$L__BB57_5:
	shr.u32 	%r7, %r42, 1;
	setp.ge.u32 	%p4, %r1, %r7;
	@%p4 bra 	$L__BB57_7;
	ld.shared.u32 	%r18, [%r5];
	shl.b32 	%r19, %r7, 2;
	add.s32 	%r20, %r5, %r19;
	ld.shared.u32 	%r21, [%r20];
	add.s32 	%r22, %r21, %r18;
	st.shared.u32 	[%r5], %r22;
$L__BB57_7:
	bar.sync 	0;
	setp.gt.u32 	%p5, %r42, 131;
	mov.u32 	%r42, %r7;
	@%p5 bra 	$L__BB57_5;
$L__BB57_8:
	setp.gt.u32 	%p6, %r1, 31;
	@%p6 bra 	$L__BB57_11;
	ld.volatile.shared.u32 	%r23, [%r5];
	ld.volatile.shared.u32 	%r24, [%r5+128];
	add.s32 	%r25, %r24, %r23;
	st.volatile.shared.u32 	[%r5], %r25;
	ld.volatile.shared.u32 	%r26, [%r5];
	ld.volatile.shared.u32 	%r27, [%r5+64];
	add.s32 	%r28, %r27, %r26;
	st.volatile.shared.u32 	[%r5], %r28;
	ld.volatile.shared.u32 	%r29, [%r5];
	ld.volatile.shared.u32 	%r30, [%r5+32];
	add.s32 	%r31, %r30, %r29;
	st.volatile.shared.u32 	[%r5], %r31;
	ld.volatile.shared.u32 	%r32, [%r5];
	ld.volatile.shared.u32 	%r33, [%r5+16];
	add.s32 	%r34, %r33, %r32;
	st.volatile.shared.u32 	[%r5], %r34;
	ld.volatile.shared.u32 	%r35, [%r5];
	ld.volatile.shared.u32 	%r36, [%r5+8];
	add.s32 	%r37, %r36, %r35;
	st.volatile.shared.u32 	[%r5], %r37;
	ld.volatile.shared.u32 	%r38, [%r5];
	ld.volatile.shared.u32 	%r39, [%r5+4];
	add.s32 	%r40, %r39, %r38;
	st.volatile.shared.u32 	[%r5], %r40;
	setp.ne.s32 	%p7, %r1, 0;
	@%p7 bra 	$L__BB57_11;
	ld.shared.u32 	%r41, [sum_squaresdata_u32];
	cvta.to.global.u64 	%rd13, %rd4;
	mul.wide.u32 	%rd14, %r2, 4;
	add.s64 	%rd15, %rd13, %rd14;
	st.global.u32 	[%rd15], %r41;
$L__BB57_11:
	ret;

}
	// .globl	uncontiguous_sum_square_u32
.visible .entry uncontiguous_sum_square_u32(
	.param .u64 .ptr .align 1 uncontiguous_sum_square_u32_param_0,
	.param .u64 .ptr .align 1 uncontiguous_sum_square_u32_param_1,
	.param .u64 .ptr .align 1 uncontiguous_sum_square_u32_param_2,
	.param .u64 .ptr .align 1 uncontiguous_sum_square_u32_param_3,
	.param .u64 uncontiguous_sum_square_u32_param_4,
	.param .u64 uncontiguous_sum_square_u32_param_5
)
{
	.reg .pred 	%p<53>;
	.reg .b32 	%r<241>;
	.reg .b64 	%rd<558>;

	ld.param.u64 	%rd260, [uncontiguous_sum_square_u32_param_0];
	ld.param.u64 	%rd263, [uncontiguous_sum_square_u32_param_1];
	ld.param.u64 	%rd264, [uncontiguous_sum_square_u32_param_2];
	ld.param.u64 	%rd265, [uncontiguous_sum_square_u32_param_3];
	ld.param.u64 	%rd261, [uncontiguous_sum_square_u32_param_4];
	ld.param.u64 	%rd262, [uncontiguous_sum_square_u32_param_5];
	cvta.to.global.u64 	%rd1, %rd265;
	cvta.to.global.u64 	%rd2, %rd264;
	cvta.to.global.u64 	%rd3, %rd263;
	mov.u32 	%r1, %tid.x;
	mov.u32 	%r2, %ctaid.x;
	mov.u32 	%r240, %ntid.x;
	mul.lo.s32 	%r52, %r2, %r240;
	shl.b32 	%r53, %r52, 1;
	add.s32 	%r4, %r53, %r1;
	shl.b32 	%r54, %r1, 2;
	mov.u32 	%r55, sum_squaresdata_u32;
	add.s32 	%r5, %r55, %r54;
	mov.b32 	%r56, 0;
	st.shared.u32 	[%r5], %r56;
	add.s32 	%r57, %r4, %r240;
	cvt.u64.u32 	%rd511, %r57;
	setp.le.u64 	%p1, %rd262, %rd511;
	@%p1 bra 	$L__BB58_54;
	cvt.u32.u64 	%r6, %rd261;
	add.s32 	%r234, %r6, -1;
	setp.lt.s32 	%p27, %r234, 0;
	mov.b64 	%rd515, 0;
	mov.u64 	%rd516, %rd515;
	@%p27 bra 	$L__BB58_53;
	cvt.u64.u32 	%rd512, %r4;
	setp.lt.u32 	%p28, %r234, 3;
	mov.b64 	%rd516, 0;
	mov.u64 	%rd515, %rd516;
	@%p28 bra 	$L__BB58_30;
	add.s32 	%r232, %r6, -2;
	and.b32  	%r135, %r6, -4;
	neg.s32 	%r231, %r135;
	mov.b64 	%rd516, 0;
$L__BB58_4:
	.pragma "nounroll";
	add.s32 	%r12, %r232, 1;
	mul.wide.u32 	%rd397, %r12, 8;
	add.s64 	%rd398, %rd2, %rd397;
	ld.global.u64 	%rd10, [%rd398];
	or.b64  	%rd399, %rd512, %rd10;
	and.b64  	%rd400, %rd399, -4294967296;
	setp.ne.s64 	%p29, %rd400, 0;
	@%p29 bra 	$L__BB58_6;
	cvt.u32.u64 	%r136, %rd10;
	cvt.u32.u64 	%r137, %rd512;
	div.u32 	%r138, %r137, %r136;
	mul.lo.s32 	%r139, %r138, %r136;
	sub.s32 	%r140, %r137, %r139;
	cvt.u64.u32 	%rd477, %r138;
	cvt.u64.u32 	%rd478, %r140;
	bra.uni 	$L__BB58_7;
$L__BB58_6:
	div.s64 	%rd477, %rd512, %rd10;
	mul.lo.s64 	%rd401, %rd477, %rd10;
	sub.s64 	%rd478, %rd512, %rd401;
$L__BB58_7:
	mul.wide.u32 	%rd402, %r12, 8;
	add.s64 	%rd403, %rd1, %rd402;
	ld.global.u64 	%rd17, [%rd403];
	mad.lo.s64 	%rd18, %rd17, %rd478, %rd515;
	or.b64  	%rd404, %rd511, %rd10;
	and.b64  	%rd405, %rd404, -4294967296;
	setp.ne.s64 	%p30, %rd405, 0;
	@%p30 bra 	$L__BB58_9;
	cvt.u32.u64 	%r141, %rd10;
	cvt.u32.u64 	%r142, %rd511;
	div.u32 	%r143, %r142, %r141;
	mul.lo.s32 	%r144, %r143, %r141;
	sub.s32 	%r145, %r142, %r144;
	cvt.u64.u32 	%rd479, %r143;
	cvt.u64.u32 	%rd480, %r145;
	bra.uni 	$L__BB58_10;
$L__BB58_9:
	div.s64 	%rd479, %rd511, %rd10;
	mul.lo.s64 	%rd406, %rd479, %rd10;
	sub.s64 	%rd480, %rd511, %rd406;
$L__BB58_10:
	mad.lo.s64 	%rd25, %rd480, %rd17, %rd516;
	add.s32 	%r13, %r232, -2;
	mul.wide.u32 	%rd407, %r232, 8;
	add.s64 	%rd408, %rd2, %rd407;
	ld.global.u64 	%rd26, [%rd408];
	or.b64  	%rd409, %rd477, %rd26;
	and.b64  	%rd410, %rd409, -4294967296;
	setp.ne.s64 	%p31, %rd410, 0;
	@%p31 bra 	$L__BB58_12;
	cvt.u32.u64 	%r146, %rd26;
	cvt.u32.u64 	%r147, %rd477;
	div.u32 	%r148, %r147, %r146;
	mul.lo.s32 	%r149, %r148, %r146;
	sub.s32 	%r150, %r147, %r149;
	cvt.u64.u32 	%rd481, %r148;
	cvt.u64.u32 	%rd482, %r150;
	bra.uni 	$L__BB58_13;
$L__BB58_12:
	div.s64 	%rd481, %rd477, %rd26;
	mul.lo.s64 	%rd411, %rd481, %rd26;
	sub.s64 	%rd482, %rd477, %rd411;
$L__BB58_13:
	mul.wide.u32 	%rd412, %r232, 8;
	add.s64 	%rd413, %rd1, %rd412;
	ld.global.u64 	%rd33, [%rd413];
	mad.lo.s64 	%rd34, %rd33, %rd482, %rd18;
	or.b64  	%rd414, %rd479, %rd26;
	and.b64  	%rd415, %rd414, -4294967296;
	setp.ne.s64 	%p32, %rd415, 0;
	@%p32 bra 	$L__BB58_15;
	cvt.u32.u64 	%r151, %rd26;
	cvt.u32.u64 	%r152, %rd479;
	div.u32 	%r153, %r152, %r151;
	mul.lo.s32 	%r154, %r153, %r151;
	sub.s32 	%r155, %r152, %r154;
	cvt.u64.u32 	%rd483, %r153;
	cvt.u64.u32 	%rd484, %r155;
	bra.uni 	$L__BB58_16;
$L__BB58_15:
	div.s64 	%rd483, %rd479, %rd26;
	mul.lo.s64 	%rd416, %rd483, %rd26;
	sub.s64 	%rd484, %rd479, %rd416;
$L__BB58_16:
	mad.lo.s64 	%rd41, %rd484, %rd33, %rd25;
	add.s32 	%r14, %r232, -1;
	mul.wide.u32 	%rd417, %r14, 8;
	add.s64 	%rd418, %rd2, %rd417;
	ld.global.u64 	%rd42, [%rd418];
	or.b64  	%rd419, %rd481, %rd42;
	and.b64  	%rd420, %rd419, -4294967296;
	setp.ne.s64 	%p33, %rd420, 0;
	@%p33 bra 	$L__BB58_18;
	cvt.u32.u64 	%r156, %rd42;
	cvt.u32.u64 	%r157, %rd481;
	div.u32 	%r158, %r157, %r156;
	mul.lo.s32 	%r159, %r158, %r156;
	sub.s32 	%r160, %r157, %r159;
	cvt.u64.u32 	%rd485, %r158;
	cvt.u64.u32 	%rd486, %r160;
	bra.uni 	$L__BB58_19;
$L__BB58_18:
	div.s64 	%rd485, %rd481, %rd42;
	mul.lo.s64 	%rd421, %rd485, %rd42;
	sub.s64 	%rd486, %rd481, %rd421;
$L__BB58_19:
	mul.wide.u32 	%rd422, %r14, 8;
	add.s64 	%rd423, %rd1, %rd422;
	ld.global.u64 	%rd49, [%rd423];
	mad.lo.s64 	%rd50, %rd49, %rd486, %rd34;
	or.b64  	%rd424, %rd483, %rd42;
	and.b64  	%rd425, %rd424, -4294967296;
	setp.ne.s64 	%p34, %rd425, 0;
	@%p34 bra 	$L__BB58_21;
	cvt.u32.u64 	%r161, %rd42;
	cvt.u32.u64 	%r162, %rd483;
	div.u32 	%r163, %r162, %r161;
	mul.lo.s32 	%r164, %r163, %r161;
	sub.s32 	%r165, %r162, %r164;
	cvt.u64.u32 	%rd487, %r163;
	cvt.u64.u32 	%rd488, %r165;
	bra.uni 	$L__BB58_22;
$L__BB58_21:
	div.s64 	%rd487, %rd483, %rd42;
	mul.lo.s64 	%rd426, %rd487, %rd42;
	sub.s64 	%rd488, %rd483, %rd426;
$L__BB58_22:
	mad.lo.s64 	%rd57, %rd488, %rd49, %rd41;
	mul.wide.u32 	%rd427, %r13, 8;
	add.s64 	%rd428, %rd2, %rd427;
	ld.global.u64 	%rd58, [%rd428];
	or.b64  	%rd429, %rd485, %rd58;
	and.b64  	%rd430, %rd429, -4294967296;
	setp.ne.s64 	%p35, %rd430, 0;
	@%p35 bra 	$L__BB58_24;
	cvt.u32.u64 	%r166, %rd58;
	cvt.u32.u64 	%r167, %rd485;
	div.u32 	%r168, %r167, %r166;
	mul.lo.s32 	%r169, %r168, %r166;
	sub.s32 	%r170, %r167, %r169;
	cvt.u64.u32 	%rd512, %r168;
	cvt.u64.u32 	%rd490, %r170;
	bra.uni 	$L__BB58_25;
$L__BB58_24:
	div.s64 	%rd512, %rd485, %rd58;
	mul.lo.s64 	%rd431, %rd512, %rd58;
	sub.s64 	%rd490, %rd485, %rd431;
$L__BB58_25:
	mul.wide.u32 	%rd432, %r13, 8;
	add.s64 	%rd433, %rd1, %rd432;
	ld.global.u64 	%rd65, [%rd433];
	mad.lo.s64 	%rd515, %rd65, %rd490, %rd50;
	or.b64  	%rd434, %rd487, %rd58;
	and.b64  	%rd435, %rd434, -4294967296;
	setp.ne.s64 	%p36, %rd435, 0;
	@%p36 bra 	$L__BB58_27;
	cvt.u32.u64 	%r171, %rd58;
	cvt.u32.u64 	%r172, %rd487;
	div.u32 	%r173, %r172, %r171;
	mul.lo.s32 	%r174, %r173, %r171;
	sub.s32 	%r175, %r172, %r174;
	cvt.u64.u32 	%rd511, %r173;
	cvt.u64.u32 	%rd492, %r175;
	bra.uni 	$L__BB58_28;
$L__BB58_27:
	div.s64 	%rd511, %rd487, %rd58;
	mul.lo.s64 	%rd436, %rd511, %rd58;
	sub.s64 	%rd492, %rd487, %rd436;
$L__BB58_28:
	mad.lo.s64 	%rd516, %rd492, %rd65, %rd57;
	add.s32 	%r232, %r232, -4;
	add.s32 	%r231, %r231, 4;
	setp.ne.s32 	%p37, %r231, 0;
	@%p37 bra 	$L__BB58_4;
	add.s32 	%r234, %r232, 1;
$L__BB58_30:
	and.b32  	%r19, %r6, 3;
	setp.eq.s32 	%p38, %r19, 0;
	@%p38 bra 	$L__BB58_53;
	setp.eq.s32 	%p39, %r19, 1;
	@%p39 bra 	$L__BB58_45;
	mul.wide.u32 	%rd438, %r234, 8;
	add.s64 	%rd439, %rd2, %rd438;
	ld.global.u64 	%rd80, [%rd439];
	or.b64  	%rd440, %rd512, %rd80;
	and.b64  	%rd441, %rd440, -4294967296;
	setp.ne.s64 	%p40, %rd441, 0;
	@%p40 bra 	$L__BB58_34;
	cvt.u32.u64 	%r176, %rd80;
	cvt.u32.u64 	%r177, %rd512;
	div.u32 	%r178, %r177, %r176;
	mul.lo.s32 	%r179, %r178, %r176;
	sub.s32 	%r180, %r177, %r179;
	cvt.u64.u32 	%rd499, %r178;
	cvt.u64.u32 	%rd500, %r180;
	bra.uni 	$L__BB58_35;
$L__BB58_34:
	div.s64 	%rd499, %rd512, %rd80;
	mul.lo.s64 	%rd442, %rd499, %rd80;
	sub.s64 	%rd500, %rd512, %rd442;
$L__BB58_35:
	add.s64 	%rd444, %rd1, %rd438;
	ld.global.u64 	%rd87, [%rd444];
	mad.lo.s64 	%rd88, %rd87, %rd500, %rd515;
	or.b64  	%rd445, %rd511, %rd80;
	and.b64  	%rd446, %rd445, -4294967296;
	setp.ne.s64 	%p41, %rd446, 0;
	@%p41 bra 	$L__BB58_37;
	cvt.u32.u64 	%r181, %rd80;
	cvt.u32.u64 	%r182, %rd511;
	div.u32 	%r183, %r182, %r181;
	mul.lo.s32 	%r184, %r183, %r181;
	sub.s32 	%r185, %r182, %r184;
	cvt.u64.u32 	%rd501, %r183;
	cvt.u64.u32 	%rd502, %r185;
	bra.uni 	$L__BB58_38;
$L__BB58_37:
	div.s64 	%rd501, %rd511, %rd80;
	mul.lo.s64 	%rd447, %rd501, %rd80;
	sub.s64 	%rd502, %rd511, %rd447;
$L__BB58_38:
	mad.lo.s64 	%rd95, %rd502, %rd87, %rd516;
	add.s32 	%r20, %r234, -1;
	mul.wide.u32 	%rd448, %r20, 8;
	add.s64 	%rd449, %rd2, %rd448;
	ld.global.u64 	%rd96, [%rd449];
	or.b64  	%rd450, %rd499, %rd96;
	and.b64  	%rd451, %rd450, -4294967296;
	setp.ne.s64 	%p42, %rd451, 0;
	@%p42 bra 	$L__BB58_40;
	cvt.u32.u64 	%r186, %rd96;
	cvt.u32.u64 	%r187, %rd499;
	div.u32 	%r188, %r187, %r186;
	mul.lo.s32 	%r189, %r188, %r186;
	sub.s32 	%r190, %r187, %r189;
	cvt.u64.u32 	%rd512, %r188;
	cvt.u64.u32 	%rd504, %r190;
	bra.uni 	$L__BB58_41;
$L__BB58_40:
	div.s64 	%rd512, %rd499, %rd96;
	mul.lo.s64 	%rd452, %rd512, %rd96;
	sub.s64 	%rd504, %rd499, %rd452;
$L__BB58_41:
	add.s64 	%rd454, %rd1, %rd448;
	ld.global.u64 	%rd103, [%rd454];
	mad.lo.s64 	%rd515, %rd103, %rd504, %rd88;
	or.b64  	%rd455, %rd501, %rd96;
	and.b64  	%rd456, %rd455, -4294967296;
	setp.ne.s64 	%p43, %rd456, 0;
	@%p43 bra 	$L__BB58_43;
	cvt.u32.u64 	%r191, %rd96;
	cvt.u32.u64 	%r192, %rd501;
	div.u32 	%r193, %r192, %r191;
	mul.lo.s32 	%r194, %r193, %r191;
	sub.s32 	%r195, %r192, %r194;
	cvt.u64.u32 	%rd511, %r193;
	cvt.u64.u32 	%rd506, %r195;
	bra.uni 	$L__BB58_44;
$L__BB58_43:
	div.s64 	%rd511, %rd501, %rd96;
	mul.lo.s64 	%rd457, %rd511, %rd96;
	sub.s64 	%rd506, %rd501, %rd457;
$L__BB58_44:
	mad.lo.s64 	%rd516, %rd506, %rd103, %rd95;
	add.s32 	%r234, %r234, -2;
$L__BB58_45:
	and.b32  	%r196, %r6, 1;
	setp.eq.b32 	%p44, %r196, 1;
	not.pred 	%p45, %p44;
	@%p45 bra 	$L__BB58_53;
	mul.wide.u32 	%rd458, %r234, 8;
	add.s64 	%rd459, %rd2, %rd458;
	ld.global.u64 	%rd118, [%rd459];
	or.b64  	%rd460, %rd512, %rd118;
	and.b64  	%rd461, %rd460, -4294967296;
	setp.ne.s64 	%p46, %rd461, 0;
	@%p46 bra 	$L__BB58_48;
	cvt.u32.u64 	%r197, %rd118;
	cvt.u32.u64 	%r198, %rd512;
	rem.u32 	%r199, %r198, %r197;
	cvt.u64.u32 	%rd513, %r199;
	bra.uni 	$L__BB58_49;
$L__BB58_48:
	rem.s64 	%rd513, %rd512, %rd118;
$L__BB58_49:
	add.s64 	%rd463, %rd1, %rd458;
	ld.global.u64 	%rd122, [%rd463];
	mad.lo.s64 	%rd515, %rd122, %rd513, %rd515;
	or.b64  	%rd464, %rd511, %rd118;
	and.b64  	%rd465, %rd464, -4294967296;
	setp.ne.s64 	%p47, %rd465, 0;
	@%p47 bra 	$L__BB58_51;
	cvt.u32.u64 	%r200, %rd118;
	cvt.u32.u64 	%r201, %rd511;
	rem.u32 	%r202, %r201, %r200;
	cvt.u64.u32 	%rd514, %r202;
	bra.uni 	$L__BB58_52;
$L__BB58_51:
	rem.s64 	%rd514, %rd511, %rd118;
$L__BB58_52:
	mad.lo.s64 	%rd516, %rd514, %rd122, %rd516;
$L__BB58_53:
	shl.b64 	%rd466, %rd515, 2;
	add.s64 	%rd467, %rd3, %rd466;
	ld.global.u32 	%r203, [%rd467];
	mul.lo.s32 	%r204, %r203, %r203;
	shl.b64 	%rd468, %rd516, 2;
	add.s64 	%rd469, %rd3, %rd468;
	ld.global.u32 	%r205, [%rd469];
	mad.lo.s32 	%r206, %r205, %r205, %r204;
	st.shared.u32 	[%r5], %r206;
	bra.uni 	$L__BB58_114;
$L__BB58_54:
	cvt.u64.u32 	%rd548, %r4;
	setp.le.u64 	%p2, %rd262, %rd548;
	@%p2 bra 	$L__BB58_114;
	cvt.u32.u64 	%r23, %rd261;
	add.s32 	%r238, %r23, -1;
	setp.lt.s32 	%p3, %r238, 0;
	mov.b64 	%rd557, 0;
	@%p3 bra 	$L__BB58_113;
	and.b32  	%r25, %r23, 7;
	setp.lt.u32 	%p4, %r238, 7;
	mov.b64 	%rd557, 0;
	@%p4 bra 	$L__BB58_84;
	add.s32 	%r236, %r23, -4;
	and.b32  	%r58, %r23, -8;
	neg.s32 	%r235, %r58;
	mov.b64 	%rd557, 0;
$L__BB58_58:
	.pragma "nounroll";
	add.s32 	%r30, %r236, 3;
	mul.wide.u32 	%rd270, %r30, 8;
	add.s64 	%rd271, %rd2, %rd270;
	ld.global.u64 	%rd133, [%rd271];
	or.b64  	%rd272, %rd548, %rd133;
	and.b64  	%rd273, %rd272, -4294967296;
	setp.ne.s64 	%p5, %rd273, 0;
	@%p5 bra 	$L__BB58_60;
	cvt.u32.u64 	%r59, %rd133;
	cvt.u32.u64 	%r60, %rd548;
	div.u32 	%r61, %r60, %r59;
	mul.lo.s32 	%r62, %r61, %r59;
	sub.s32 	%r63, %r60, %r62;
	cvt.u64.u32 	%rd519, %r61;
	cvt.u64.u32 	%rd520, %r63;
	bra.uni 	$L__BB58_61;
$L__BB58_60:
	div.s64 	%rd519, %rd548, %rd133;
	mul.lo.s64 	%rd274, %rd519, %rd133;
	sub.s64 	%rd520, %rd548, %rd274;
$L__BB58_61:
	add.s64 	%rd276, %rd1, %rd270;
	ld.global.u64 	%rd277, [%rd276];
	mad.lo.s64 	%rd140, %rd277, %rd520, %rd557;
	add.s32 	%r31, %r236, 2;
	mul.wide.u32 	%rd278, %r31, 8;
	add.s64 	%rd279, %rd2, %rd278;
	ld.global.u64 	%rd141, [%rd279];
	or.b64  	%rd280, %rd519, %rd141;
	and.b64  	%rd281, %rd280, -4294967296;
	setp.ne.s64 	%p6, %rd281, 0;
	@%p6 bra 	$L__BB58_63;
	cvt.u32.u64 	%r64, %rd141;
	cvt.u32.u64 	%r65, %rd519;
	div.u32 	%r66, %r65, %r64;
	mul.lo.s32 	%r67, %r66, %r64;
	sub.s32 	%r68, %r65, %r67;
	cvt.u64.u32 	%rd521, %r66;
	cvt.u64.u32 	%rd522, %r68;
	bra.uni 	$L__BB58_64;
$L__BB58_63:
	div.s64 	%rd521, %rd519, %rd141;
	mul.lo.s64 	%rd282, %rd521, %rd141;
	sub.s64 	%rd522, %rd519, %rd282;
$L__BB58_64:
	add.s64 	%rd284, %rd1, %rd278;
	ld.global.u64 	%rd285, [%rd284];
	mad.lo.s64 	%rd148, %rd285, %rd522, %rd140;
	add.s32 	%r32, %r236, 1;
	mul.wide.u32 	%rd286, %r32, 8;
	add.s64 	%rd287, %rd2, %rd286;
	ld.global.u64 	%rd149, [%rd287];
	or.b64  	%rd288, %rd521, %rd149;
	and.b64  	%rd289, %rd288, -4294967296;
	setp.ne.s64 	%p7, %rd289, 0;
	@%p7 bra 	$L__BB58_66;
	cvt.u32.u64 	%r69, %rd149;
	cvt.u32.u64 	%r70, %rd521;
	div.u32 	%r71, %r70, %r69;
	mul.lo.s32 	%r72, %r71, %r69;
	sub.s32 	%r73, %r70, %r72;
	cvt.u64.u32 	%rd523, %r71;
	cvt.u64.u32 	%rd524, %r73;
	bra.uni 	$L__BB58_67;
$L__BB58_66:
	div.s64 	%rd523, %rd521, %rd149;
	mul.lo.s64 	%rd290, %rd523, %rd149;
	sub.s64 	%rd524, %rd521, %rd290;
$L__BB58_67:
	add.s64 	%rd292, %rd1, %rd286;
	ld.global.u64 	%rd293, [%rd292];
	mad.lo.s64 	%rd156, %rd293, %rd524, %rd148;
	add.s32 	%r33, %r236, -4;
	mul.wide.u32 	%rd294, %r236, 8;
	add.s64 	%rd295, %rd2, %rd294;
	ld.global.u64 	%rd157, [%rd295];
	or.b64  	%rd296, %rd523, %rd157;
	and.b64  	%rd297, %rd296, -4294967296;
	setp.ne.s64 	%p8, %rd297, 0;
	@%p8 bra 	$L__BB58_69;
	cvt.u32.u64 	%r74, %rd157;
	cvt.u32.u64 	%r75, %rd523;
	div.u32 	%r76, %r75, %r74;
	mul.lo.s32 	%r77, %r76, %r74;
	sub.s32 	%r78, %r75, %r77;
	cvt.u64.u32 	%rd525, %r76;
	cvt.u64.u32 	%rd526, %r78;
	bra.uni 	$L__BB58_70;
$L__BB58_69:
	div.s64 	%rd525, %rd523, %rd157;
	mul.lo.s64 	%rd298, %rd525, %rd157;
	sub.s64 	%rd526, %rd523, %rd298;
$L__BB58_70:
	add.s64 	%rd300, %rd1, %rd294;
	ld.global.u64 	%rd301, [%rd300];
	mad.lo.s64 	%rd164, %rd301, %rd526, %rd156;
	add.s32 	%r34, %r236, -1;
	mul.wide.u32 	%rd302, %r34, 8;
	add.s64 	%rd303, %rd2, %rd302;
	ld.global.u64 	%rd165, [%rd303];
	or.b64  	%rd304, %rd525, %rd165;
	and.b64  	%rd305, %rd304, -4294967296;
	setp.ne.s64 	%p9, %rd305, 0;
	@%p9 bra 	$L__BB58_72;
	cvt.u32.u64 	%r79, %rd165;
	cvt.u32.u64 	%r80, %rd525;
	div.u32 	%r81, %r80, %r79;
	mul.lo.s32 	%r82, %r81, %r79;
	sub.s32 	%r83, %r80, %r82;
	cvt.u64.u32 	%rd527, %r81;
	cvt.u64.u32 	%rd528, %r83;
	bra.uni 	$L__BB58_73;
$L__BB58_72:
	div.s64 	%rd527, %rd525, %rd165;
	mul.lo.s64 	%rd306, %rd527, %rd165;
	sub.s64 	%rd528, %rd525, %rd306;
$L__BB58_73:
	add.s64 	%rd308, %rd1, %rd302;
	ld.global.u64 	%rd309, [%rd308];
	mad.lo.s64 	%rd172, %rd309, %rd528, %rd164;
	add.s32 	%r35, %r236, -2;
	mul.wide.u32 	%rd310, %r35, 8;
	add.s64 	%rd311, %rd2, %rd310;
	ld.global.u64 	%rd173, [%rd311];
	or.b64  	%rd312, %rd527, %rd173;
	and.b64  	%rd313, %rd312, -4294967296;
	setp.ne.s64 	%p10, %rd313, 0;
	@%p10 bra 	$L__BB58_75;
	cvt.u32.u64 	%r84, %rd173;
	cvt.u32.u64 	%r85, %rd527;
	div.u32 	%r86, %r85, %r84;
	mul.lo.s32 	%r87, %r86, %r84;
	sub.s32 	%r88, %r85, %r87;
	cvt.u64.u32 	%rd529, %r86;
	cvt.u64.u32 	%rd530, %r88;
	bra.uni 	$L__BB58_76;
$L__BB58_75:
	div.s64 	%rd529, %rd527, %rd173;
	mul.lo.s64 	%rd314, %rd529, %rd173;
	sub.s64 	%rd530, %rd527, %rd314;
$L__BB58_76:
	add.s64 	%rd316, %rd1, %rd310;
	ld.global.u64 	%rd317, [%rd316];
	mad.lo.s64 	%rd180, %rd317, %rd530, %rd172;
	add.s32 	%r36, %r236, -3;
	mul.wide.u32 	%rd318, %r36, 8;
	add.s64 	%rd319, %rd2, %rd318;
	ld.global.u64 	%rd181, [%rd319];
	or.b64  	%rd320, %rd529, %rd181;
	and.b64  	%rd321, %rd320, -4294967296;
	setp.ne.s64 	%p11, %rd321, 0;
	@%p11 bra 	$L__BB58_78;
	cvt.u32.u64 	%r89, %rd181;
	cvt.u32.u64 	%r90, %rd529;
	div.u32 	%r91, %r90, %r89;
	mul.lo.s32 	%r92, %r91, %r89;
	sub.s32 	%r93, %r90, %r92;
	cvt.u64.u32 	%rd531, %r91;
	cvt.u64.u32 	%rd532, %r93;
	bra.uni 	$L__BB58_79;
$L__BB58_78:
	div.s64 	%rd531, %rd529, %rd181;
	mul.lo.s64 	%rd322, %rd531, %rd181;
	sub.s64 	%rd532, %rd529, %rd322;
$L__BB58_79:
	add.s64 	%rd324, %rd1, %rd318;
	ld.global.u64 	%rd325, [%rd324];
	mad.lo.s64 	%rd188, %rd325, %rd532, %rd180;
	mul.wide.u32 	%rd326, %r33, 8;
	add.s64 	%rd327, %rd2, %rd326;
	ld.global.u64 	%rd189, [%rd327];
	or.b64  	%rd328, %rd531, %rd189;
	and.b64  	%rd329, %rd328, -4294967296;
	setp.ne.s64 	%p12, %rd329, 0;
	@%p12 bra 	$L__BB58_81;
	cvt.u32.u64 	%r94, %rd189;
	cvt.u32.u64 	%r95, %rd531;
	div.u32 	%r96, %r95, %r94;
	mul.lo.s32 	%r97, %r96, %r94;
	sub.s32 	%r98, %r95, %r97;
	cvt.u64.u32 	%rd548, %r96;
	cvt.u64.u32 	%rd534, %r98;
	bra.uni 	$L__BB58_82;
$L__BB58_81:
	div.s64 	%rd548, %rd531, %rd189;
	mul.lo.s64 	%rd330, %rd548, %rd189;
	sub.s64 	%rd534, %rd531, %rd330;
$L__BB58_82:
	add.s64 	%rd332, %rd1, %rd326;
	ld.global.u64 	%rd333, [%rd332];
	mad.lo.s64 	%rd557, %rd333, %rd534, %rd188;
	add.s32 	%r236, %r236, -8;
	add.s32 	%r235, %r235, 8;
	setp.ne.s32 	%p13, %r235, 0;
	@%p13 bra 	$L__BB58_58;
	add.s32 	%r238, %r236, 3;
$L__BB58_84:
	setp.eq.s32 	%p14, %r25, 0;
	@%p14 bra 	$L__BB58_113;
	and.b32  	%r41, %r23, 3;
	setp.lt.u32 	%p15, %r25, 4;
	@%p15 bra 	$L__BB58_99;
	mul.wide.u32 	%rd335, %r238, 8;
	add.s64 	%rd336, %rd2, %rd335;
	ld.global.u64 	%rd200, [%rd336];
	or.b64  	%rd337, %rd548, %rd200;
	and.b64  	%rd338, %rd337, -4294967296;
	setp.ne.s64 	%p16, %rd338, 0;
	@%p16 bra 	$L__BB58_88;
	cvt.u32.u64 	%r99, %rd200;
	cvt.u32.u64 	%r100, %rd548;
	div.u32 	%r101, %r100, %r99;
	mul.lo.s32 	%r102, %r101, %r99;
	sub.s32 	%r103, %r100, %r102;
	cvt.u64.u32 	%rd538, %r101;
	cvt.u64.u32 	%rd539, %r103;
	bra.uni 	$L__BB58_89;
$L__BB58_88:
	div.s64 	%rd538, %rd548, %rd200;
	mul.lo.s64 	%rd339, %rd538, %rd200;
	sub.s64 	%rd539, %rd548, %rd339;
$L__BB58_89:
	add.s64 	%rd341, %rd1, %rd335;
	ld.global.u64 	%rd342, [%rd341];
	mad.lo.s64 	%rd207, %rd342, %rd539, %rd557;
	add.s32 	%r42, %r238, -1;
	mul.wide.u32 	%rd343, %r42, 8;
	add.s64 	%rd344, %rd2, %rd343;
	ld.global.u64 	%rd208, [%rd344];
	or.b64  	%rd345, %rd538, %rd208;
	and.b64  	%rd346, %rd345, -4294967296;
	setp.ne.s64 	%p17, %rd346, 0;
	@%p17 bra 	$L__BB58_91;
	cvt.u32.u64 	%r104, %rd208;
	cvt.u32.u64 	%r105, %rd538;
	div.u32 	%r106, %r105, %r104;
	mul.lo.s32 	%r107, %r106, %r104;
	sub.s32 	%r108, %r105, %r107;
	cvt.u64.u32 	%rd540, %r106;
	cvt.u64.u32 	%rd541, %r108;
	bra.uni 	$L__BB58_92;
$L__BB58_91:
	div.s64 	%rd540, %rd538, %rd208;
	mul.lo.s64 	%rd347, %rd540, %rd208;
	sub.s64 	%rd541, %rd538, %rd347;
$L__BB58_92:
	add.s64 	%rd349, %rd1, %rd343;
	ld.global.u64 	%rd350, [%rd349];
	mad.lo.s64 	%rd215, %rd350, %rd541, %rd207;
	add.s32 	%r43, %r238, -2;
	mul.wide.u32 	%rd351, %r43, 8;
	add.s64 	%rd352, %rd2, %rd351;
	ld.global.u64 	%rd216, [%rd352];
	or.b64  	%rd353, %rd540, %rd216;
	and.b64  	%rd354, %rd353, -4294967296;
	setp.ne.s64 	%p18, %rd354, 0;
	@%p18 bra 	$L__BB58_94;
	cvt.u32.u64 	%r109, %rd216;
	cvt.u32.u64 	%r110, %rd540;
	div.u32 	%r111, %r110, %r109;
	mul.lo.s32 	%r112, %r111, %r109;
	sub.s32 	%r113, %r110, %r112;
	cvt.u64.u32 	%rd542, %r111;
	cvt.u64.u32 	%rd543, %r113;
	bra.uni 	$L__BB58_95;
$L__BB58_94:
	div.s64 	%rd542, %rd540, %rd216;
	mul.lo.s64 	%rd355, %rd542, %rd216;
	sub.s64 	%rd543, %rd540, %rd355;
$L__BB58_95:
	add.s64 	%rd357, %rd1, %rd351;
	ld.global.u64 	%rd358, [%rd357];
	mad.lo.s64 	%rd223, %rd358, %rd543, %rd215;
	add.s32 	%r44, %r238, -3;
	mul.wide.u32 	%rd359, %r44, 8;
	add.s64 	%rd360, %rd2, %rd359;
	ld.global.u64 	%rd224, [%rd360];
	or.b64  	%rd361, %rd542, %rd224;
	and.b64  	%rd362, %rd361, -4294967296;
	setp.ne.s64 	%p19, %rd362, 0;
	@%p19 bra 	$L__BB58_97;
	cvt.u32.u64 	%r114, %rd224;
	cvt.u32.u64 	%r115, %rd542;
	div.u32 	%r116, %r115, %r114;
	mul.lo.s32 	%r117, %r116, %r114;
	sub.s32 	%r118, %r115, %r117;
	cvt.u64.u32 	%rd548, %r116;
	cvt.u64.u32 	%rd545, %r118;
	bra.uni 	$L__BB58_98;
$L__BB58_97:
	div.s64 	%rd548, %rd542, %rd224;
	mul.lo.s64 	%rd363, %rd548, %rd224;
	sub.s64 	%rd545, %rd542, %rd363;
$L__BB58_98:
	add.s64 	%rd365, %rd1, %rd359;
	ld.global.u64 	%rd366, [%rd365];
	mad.lo.s64 	%rd557, %rd366, %rd545, %rd223;
	add.s32 	%r238, %r238, -4;
$L__BB58_99:
	setp.eq.s32 	%p20, %r41, 0;
	@%p20 bra 	$L__BB58_113;
	setp.eq.s32 	%p21, %r41, 1;
	@%p21 bra 	$L__BB58_108;
	mul.wide.u32 	%rd368, %r238, 8;
	add.s64 	%rd369, %rd2, %rd368;
	ld.global.u64 	%rd235, [%rd369];
	or.b64  	%rd370, %rd548, %rd235;
	and.b64  	%rd371, %rd370, -4294967296;
	setp.ne.s64 	%p22, %rd371, 0;
	@%p22 bra 	$L__BB58_103;
	cvt.u32.u64 	%r119, %rd235;
	cvt.u32.u64 	%r120, %rd548;
	div.u32 	%r121, %r120, %r119;
	mul.lo.s32 	%r122, %r121, %r119;
	sub.s32 	%r123, %r120, %r122;
	cvt.u64.u32 	%rd549, %r121;
	cvt.u64.u32 	%rd550, %r123;
	bra.uni 	$L__BB58_104;
$L__BB58_103:
	div.s64 	%rd549, %rd548, %rd235;
	mul.lo.s64 	%rd372, %rd549, %rd235;
	sub.s64 	%rd550, %rd548, %rd372;
$L__BB58_104:
	add.s64 	%rd374, %rd1, %rd368;
	ld.global.u64 	%rd375, [%rd374];
	mad.lo.s64 	%rd242, %rd375, %rd550, %rd557;
	add.s32 	%r47, %r238, -1;
	mul.wide.u32 	%rd376, %r47, 8;
	add.s64 	%rd377, %rd2, %rd376;
	ld.global.u64 	%rd243, [%rd377];
	or.b64  	%rd378, %rd549, %rd243;
	and.b64  	%rd379, %rd378, -4294967296;
	setp.ne.s64 	%p23, %rd379, 0;
	@%p23 bra 	$L__BB58_106;
	cvt.u32.u64 	%r124, %rd243;
	cvt.u32.u64 	%r125, %rd549;
	div.u32 	%r126, %r125, %r124;
	mul.lo.s32 	%r127, %r126, %r124;
	sub.s32 	%r128, %r125, %r127;
	cvt.u64.u32 	%rd548, %r126;
	cvt.u64.u32 	%rd552, %r128;
	bra.uni 	$L__BB58_107;
$L__BB58_106:
	div.s64 	%rd548, %rd549, %rd243;
	mul.lo.s64 	%rd380, %rd548, %rd243;
	sub.s64 	%rd552, %rd549, %rd380;
$L__BB58_107:
	add.s64 	%rd382, %rd1, %rd376;
	ld.global.u64 	%rd383, [%rd382];
	mad.lo.s64 	%rd557, %rd383, %rd552, %rd242;
	add.s32 	%r238, %r238, -2;
$L__BB58_108:
	and.b32  	%r129, %r23, 1;
	setp.eq.b32 	%p24, %r129, 1;
	not.pred 	%p25, %p24;
	@%p25 bra 	$L__BB58_113;
	mul.wide.u32 	%rd384, %r238, 8;
	add.s64 	%rd385, %rd2, %rd384;
	ld.global.u64 	%rd254, [%rd385];
	or.b64  	%rd386, %rd548, %rd254;
	and.b64  	%rd387, %rd386, -4294967296;
	setp.ne.s64 	%p26, %rd387, 0;
	@%p26 bra 	$L__BB58_111;
	cvt.u32.u64 	%r130, %rd254;
	cvt.u32.u64 	%r131, %rd548;
	rem.u32 	%r132, %r131, %r130;
	cvt.u64.u32 	%rd556, %r132;
	bra.uni 	$L__BB58_112;
$L__BB58_111:
	rem.s64 	%rd556, %rd548, %rd254;
$L__BB58_112:
	add.s64 	%rd389, %rd1, %rd384;
	ld.global.u64 	%rd390, [%rd389];
	mad.lo.s64 	%rd557, %rd390, %rd556, %rd557;
$L__BB58_113:
	shl.b64 	%rd391, %rd557, 2;
	add.s64 	%rd392, %rd3, %rd391;
	ld.global.u32 	%r133, [%rd392];
	mul.lo.s32 	%r134, %r133, %r133;
	st.shared.u32 	[%r5], %r134;
$L__BB58_114:
	bar.sync 	0;
	setp.lt.u32 	%p48, %r240, 66;
	@%p48 bra 	$L__BB58_118;
$L__BB58_115:
	shr.u32 	%r51, %r240, 1;
	setp.ge.u32 	%p49, %r1, %r51;
	@%p49 bra 	$L__BB58_117;
	ld.shared.u32 	%r207, [%r5];
	shl.b32 	%r208, %r51, 2;
	add.s32 	%r209, %r5, %r208;
	ld.shared.u32 	%r210, [%r209];
	add.s32 	%r211, %r210, %r207;
	st.shared.u32 	[%r5], %r211;
$L__BB58_117:
	bar.sync 	0;
	setp.gt.u32 	%p50, %r240, 131;
	mov.u32 	%r240, %r51;
	@%p50 bra 	$L__BB58_115;
$L__BB58_118:
	setp.gt.u32 	%p51, %r1, 31;
	@%p51 bra 	$L__BB58_121;
	ld.volatile.shared.u32 	%r212, [%r5];
	ld.volatile.shared.u32 	%r213, [%r5+128];
	add.s32 	%r214, %r213, %r212;
	st.volatile.shared.u32 	[%r5], %r214;
	ld.volatile.shared.u32 	%r215, [%r5];
	ld.volatile.shared.u32 	%r216, [%r5+64];
	add.s32 	%r217, %r216, %r215;
	st.volatile.shared.u32 	[%r5], %r217;
	ld.volatile.shared.u32 	%r218, [%r5];
	ld.volatile.shared.u32 	%r219, [%r5+32];
	add.s32 	%r220, %r219, %r218;
	st.volatile.shared.u32 	[%r5], %r220;
	ld.volatile.shared.u32 	%r221, [%r5];
	ld.volatile.shared.u32 	%r222, [%r5+16];
	add.s32 	%r223, %r222, %r221;
	st.volatile.shared.u32 	[%r5], %r223;
	ld.volatile.shared.u32 	%r224, [%r5];
	ld.volatile.shared.u32 	%r225, [%r5+8];
	add.s32 	%r226, %r225, %r224;
	st.volatile.shared.u32 	[%r5], %r226;
	ld.volatile.shared.u32 	%r227, [%r5];
	ld.volatile.shared.u32 	%r228, [%r5+4];
	add.s32 	%r229, %r228, %r227;
	st.volatile.shared.u32 	[%r5], %r229;
	setp.ne.s32 	%p52, %r1, 0;
	@%p52 bra 	$L__BB58_121;
	ld.shared.u32 	%r230, [sum_squaresdata_u32];
	cvta.to.global.u64 	%rd470, %rd260;
	mul.wide.u32 	%rd471, %r2, 4;
	add.s64 	%rd472, %rd470, %rd471;
	st.global.u32 	[%rd472], %r230;
$L__BB58_121:
	ret;

}
	// .globl	uncontiguous_cumulate_sum_square_u32
.visible .entry uncontiguous_cumulate_sum_square_u32(
	.param .u64 .ptr .align 1 uncontiguous_cumulate_sum_square_u32_param_0,
	.param .u64 .ptr .align 1 uncontiguous_cumulate_sum_square_u32_param_1,
	.param .u64 .ptr .align 1 uncontiguous_cumulate_sum_square_u32_param_2,
	.param .u64 .ptr .align 1 uncontiguous_cumulate_sum_square_u32_param_3,
	.param .u64 uncontiguous_cumulate_sum_square_u32_param_4,
	.param .u64 uncontiguous_cumulate_sum_square_u32_param_5
)
{
	.reg .pred 	%p<53>;
	.reg .b32 	%r<239>;
	.reg .b64 	%rd<558>;

	ld.param.u64 	%rd260, [uncontiguous_cumulate_sum_square_u32_param_0];
	ld.param.u64 	%rd263, [uncontiguous_cumulate_sum_square_u32_param_1];
	ld.param.u64 	%rd264, [uncontiguous_cumulate_sum_square_u32_param_2];
	ld.param.u64 	%rd265, [uncontiguous_cumulate_sum_square_u32_param_3];
	ld.param.u64 	%rd261, [uncontiguous_cumulate_sum_square_u32_param_4];
	ld.param.u64 	%rd262, [uncontiguous_cumulate_sum_square_u32_param_5];
	cvta.to.global.u64 	%rd1, %rd265;
	cvta.to.global.u64 	%rd2, %rd264;
	cvta.to.global.u64 	%rd3, %rd263;
	mov.u32 	%r1, %tid.x;
	mov.u32 	%r2, %ctaid.x;
	mov.u32 	%r238, %ntid.x;
	mul.lo.s32 	%r52, %r2, %r238;
	shl.b32 	%r53, %r52, 1;
	add.s32 	%r4, %r53, %r1;
	shl.b32 	%r54, %r1, 2;
	mov.u32 	%r55, sum_squaresdata_u32;
	add.s32 	%r5, %r55, %r54;
	mov.b32 	%r56, 0;
	st.shared.u32 	[%r5], %r56;
	add.s32 	%r57, %r4, %r238;
	cvt.u64.u32 	%rd511, %r57;
	setp.le.u64 	%p1, %rd262, %rd511;
	@%p1 bra 	$L__BB59_54;
	cvt.u32.u64 	%r6, %rd261;
	add.s32 	%r232, %r6, -1;
	setp.lt.s32 	%p27, %r232, 0;
	mov.b64 	%rd515, 0;
	mov.u64 	%rd516, %rd515;
	@%p27 bra 	$L__BB59_53;
	cvt.u64.u32 	%rd512, %r4;
	setp.lt.u32 	%p28, %r232, 3;
	mov.b64 	%rd516, 0;
	mov.u64 	%rd515, %rd516;
	@%p28 bra 	$L__BB59_30;
	add.s32 	%r230, %r6, -2;
	and.b32  	%r134, %r6, -4;
	neg.s32 	%r229, %r134;
	mov.b64 	%rd516, 0;
$L__BB59_4:
	.pragma "nounroll";
	add.s32 	%r12, %r230, 1;
	mul.wide.u32 	%rd397, %r12, 8;
	add.s64 	%rd398, %rd2, %rd397;
	ld.global.u64 	%rd10, [%rd398];
	or.b64  	%rd399, %rd512, %rd10;
	and.b64  	%rd400, %rd399, -4294967296;
	setp.ne.s64 	%p29, %rd400, 0;
	@%p29 bra 	$L__BB59_6;
	cvt.u32.u64 	%r135, %rd10;
	cvt.u32.u64 	%r136, %rd512;
	div.u32 	%r137, %r136, %r135;
	mul.lo.s32 	%r138, %r137, %r135;
	sub.s32 	%r139, %r136, %r138;
	cvt.u64.u32 	%rd477, %r137;
	cvt.u64.u32 	%rd478, %r139;
	bra.uni 	$L__BB59_7;
$L__BB59_6:
	div.s64 	%rd477, %rd512, %rd10;
	mul.lo.s64 	%rd401, %rd477, %rd10;
	sub.s64 	%rd478, %rd512, %rd401;
$L__BB59_7:
	mul.wide.u32 	%rd402, %r12, 8;
	add.s64 	%rd403, %rd1, %rd402;
	ld.global.u64 	%rd17, [%rd403];
	mad.lo.s64 	%rd18, %rd17, %rd478, %rd515;
	or.b64  	%rd404, %rd511, %rd10;
	and.b64  	%rd405, %rd404, -4294967296;
	setp.ne.s64 	%p30, %rd405, 0;
	@%p30 bra 	$L__BB59_9;
	cvt.u32.u64 	%r140, %rd10;
	cvt.u32.u64 	%r141, %rd511;
	div.u32 	%r142, %r141, %r140;
	mul.lo.s32 	%r143, %r142, %r140;
	sub.s32 	%r144, %r141, %r143;
	cvt.u64.u32 	%rd479, %r142;
	cvt.u64.u32 	%rd480, %r144;
	bra.uni 	$L__BB59_10;
$L__BB59_9:
	div.s64 	%rd479, %rd511, %rd10;
	mul.lo.s64 	%rd406, %rd479, %rd10;
	sub.s64 	%rd480, %rd511, %rd406;
$L__BB59_10:
	mad.lo.s64 	%rd25, %rd480, %rd17, %rd516;
	add.s32 	%r13, %r230, -2;
	mul.wide.u32 	%rd407, %r230, 8;
	add.s64 	%rd408, %rd2, %rd407;
	ld.global.u64 	%rd26, [%rd408];
	or.b64  	%rd409, %rd477, %rd26;
	and.b64  	%rd410, %rd409, -4294967296;
	setp.ne.s64 	%p31, %rd410, 0;
	@%p31 bra 	$L__BB59_12;
	cvt.u32.u64 	%r145, %rd26;
	cvt.u32.u64 	%r146, %rd477;
	div.u32 	%r147, %r146, %r145;
	mul.lo.s32 	%r148, %r147, %r145;
	sub.s32 	%r149, %r146, %r148;
	cvt.u64.u32 	%rd481, %r147;
	cvt.u64.u32 	%rd482, %r149;
	bra.uni 	$L__BB59_13;
$L__BB59_12:
	div.s64 	%rd481, %rd477, %rd26;
	mul.lo.s64 	%rd411, %rd481, %rd26;
	sub.s64 	%rd482, %rd477, %rd411;
$L__BB59_13:
	mul.wide.u32 	%rd412, %r230, 8;
	add.s64 	%rd413, %rd1, %rd412;
	ld.global.u64 	%rd33, [%rd413];
	mad.lo.s64 	%rd34, %rd33, %rd482, %rd18;
	or.b64  	%rd414, %rd479, %rd26;
	and.b64  	%rd415, %rd414, -4294967296;
	setp.ne.s64 	%p32, %rd415, 0;
	@%p32 bra 	$L__BB59_15;
	cvt.u32.u64 	%r150, %rd26;
	cvt.u32.u64 	%r151, %rd479;
	div.u32 	%r152, %r151, %r150;
	mul.lo.s32 	%r153, %r152, %r150;
	sub.s32 	%r154, %r151, %r153;
	cvt.u64.u32 	%rd483, %r152;
	cvt.u64.u32 	%rd484, %r154;
	bra.uni 	$L__BB59_16;
$L__BB59_15:
	div.s64 	%rd483, %rd479, %rd26;
	mul.lo.s64 	%rd416, %rd483, %rd26;
	sub.s64 	%rd484, %rd479, %rd416;
$L__BB59_16:
	mad.lo.s64 	%rd41, %rd484, %rd33, %rd25;
	add.s32 	%r14, %r230, -1;
	mul.wide.u32 	%rd417, %r14, 8;
	add.s64 	%rd418, %rd2, %rd417;
	ld.global.u64 	%rd42, [%rd418];
	or.b64  	%rd419, %rd481, %rd42;
	and.b64  	%rd420, %rd419, -4294967296;
	setp.ne.s64 	%p33, %rd420, 0;
	@%p33 bra 	$L__BB59_18;
	cvt.u32.u64 	%r155, %rd42;
	cvt.u32.u64 	%r156, %rd481;
	div.u32 	%r157, %r156, %r155;
	mul.lo.s32 	%r158, %r157, %r155;
	sub.s32 	%r159, %r156, %r158;
	cvt.u64.u32 	%rd485, %r157;
	cvt.u64.u32 	%rd486, %r159;
	bra.uni 	$L__BB59_19;
$L__BB59_18:
	div.s64 	%rd485, %rd481, %rd42;
	mul.lo.s64 	%rd421, %rd485, %rd42;
	sub.s64 	%rd486, %rd481, %rd421;
$L__BB59_19:
	mul.wide.u32 	%rd422, %r14, 8;
	add.s64 	%rd423, %rd1, %rd422;
	ld.global.u64 	%rd49, [%rd423];
	mad.lo.s64 	%rd50, %rd49, %rd486, %rd34;
	or.b64  	%rd424, %rd483, %rd42;
	and.b64  	%rd425, %rd424, -4294967296;
	setp.ne.s64 	%p34, %rd425, 0;
	@%p34 bra 	$L__BB59_21;
	cvt.u32.u64 	%r160, %rd42;
	cvt.u32.u64 	%r161, %rd483;
	div.u32 	%r162, %r161, %r160;
	mul.lo.s32 	%r163, %r162, %r160;
	sub.s32 	%r164, %r161, %r163;
	cvt.u64.u32 	%rd487, %r162;
	cvt.u64.u32 	%rd488, %r164;
	bra.uni 	$L__BB59_22;
$L__BB59_21:
	div.s64 	%rd487, %rd483, %rd42;
	mul.lo.s64 	%rd426, %rd487, %rd42;
	sub.s64 	%rd488, %rd483, %rd426;
$L__BB59_22:
	mad.lo.s64 	%rd57, %rd488, %rd49, %rd41;
	mul.wide.u32 	%rd427, %r13, 8;
	add.s64 	%rd428, %rd2, %rd427;
	ld.global.u64 	%rd58, [%rd428];
	or.b64  	%rd429, %rd485, %rd58;
	and.b64  	%rd430, %rd429, -4294967296;
	setp.ne.s64 	%p35, %rd430, 0;
	@%p35 bra 	$L__BB59_24;
	cvt.u32.u64 	%r165, %rd58;
	cvt.u32.u64 	%r166, %rd485;
	div.u32 	%r167, %r166, %r165;
	mul.lo.s32 	%r168, %r167, %r165;
	sub.s32 	%r169, %r166, %r168;
	cvt.u64.u32 	%rd512, %r167;
	cvt.u64.u32 	%rd490, %r169;
	bra.uni 	$L__BB59_25;
$L__BB59_24:
	div.s64 	%rd512, %rd485, %rd58;
	mul.lo.s64 	%rd431, %rd512, %rd58;
	sub.s64 	%rd490, %rd485, %rd431;
$L__BB59_25:
	mul.wide.u32 	%rd432, %r13, 8;
	add.s64 	%rd433, %rd1, %rd432;
	ld.global.u64 	%rd65, [%rd433];
	mad.lo.s64 	%rd515, %rd65, %rd490, %rd50;
	or.b64  	%rd434, %rd487, %rd58;
	and.b64  	%rd435, %rd434, -4294967296;
	setp.ne.s64 	%p36, %rd435, 0;
	@%p36 bra 	$L__BB59_27;
	cvt.u32.u64 	%r170, %rd58;
	cvt.u32.u64 	%r171, %rd487;
	div.u32 	%r172, %r171, %r170;
	mul.lo.s32 	%r173, %r172, %r170;
	sub.s32 	%r174, %r171, %r173;
	cvt.u64.u32 	%rd511, %r172;
	cvt.u64.u32 	%rd492, %r174;
	bra.uni 	$L__BB59_28;
$L__BB59_27:
	div.s64 	%rd511, %rd487, %rd58;
	mul.lo.s64 	%rd436, %rd511, %rd58;
	sub.s64 	%rd492, %rd487, %rd436;
$L__BB59_28:
	mad.lo.s64 	%rd516, %rd492, %rd65, %rd57;
	add.s32 	%r230, %r230, -4;
	add.s32 	%r229, %r229, 4;
	setp.ne.s32 	%p37, %r229, 0;
	@%p37 bra 	$L__BB59_4;
	add.s32 	%r232, %r230, 1;
$L__BB59_30:
	and.b32  	%r19, %r6, 3;
	setp.eq.s32 	%p38, %r19, 0;
	@%p38 bra 	$L__BB59_53;
	setp.eq.s32 	%p39, %r19, 1;
	@%p39 bra 	$L__BB59_45;
	mul.wide.u32 	%rd438, %r232, 8;
	add.s64 	%rd439, %rd2, %rd438;
	ld.global.u64 	%rd80, [%rd439];
	or.b64  	%rd440, %rd512, %rd80;
	and.b64  	%rd441, %rd440, -4294967296;
	setp.ne.s64 	%p40, %rd441, 0;
	@%p40 bra 	$L__BB59_34;
	cvt.u32.u64 	%r175, %rd80;
	cvt.u32.u64 	%r176, %rd512;
	div.u32 	%r177, %r176, %r175;
	mul.lo.s32 	%r178, %r177, %r175;
	sub.s32 	%r179, %r176, %r178;
	cvt.u64.u32 	%rd499, %r177;
	cvt.u64.u32 	%rd500, %r179;
	bra.uni 	$L__BB59_35;
$L__BB59_34:
	div.s64 	%rd499, %rd512, %rd80;
	mul.lo.s64 	%rd442, %rd499, %rd80;
	sub.s64 	%rd500, %rd512, %rd442;
$L__BB59_35:
	add.s64 	%rd444, %rd1, %rd438;
	ld.global.u64 	%rd87, [%rd444];
	mad.lo.s64 	%rd88, %rd87, %rd500, %rd515;
	or.b64  	%rd445, %rd511, %rd80;
	and.b64  	%rd446, %rd445, -4294967296;
	setp.ne.s64 	%p41, %rd446, 0;
	@%p41 bra 	$L__BB59_37;
	cvt.u32.u64 	%r180, %rd80;
	cvt.u32.u64 	%r181, %rd511;
	div.u32 	%r182, %r181, %r180;
	mul.lo.s32 	%r183, %r182, %r180;
	sub.s32 	%r184, %r181, %r183;
	cvt.u64.u32 	%rd501, %r182;
	cvt.u64.u32 	%rd502, %r184;
	bra.uni 	$L__BB59_38;
$L__BB59_37:
	div.s64 	%rd501, %rd511, %rd80;
	mul.lo.s64 	%rd447, %rd501, %rd80;
	sub.s64 	%rd502, %rd511, %rd447;
$L__BB59_38:
	mad.lo.s64 	%rd95, %rd502, %rd87, %rd516;
	add.s32 	%r20, %r232, -1;
	mul.wide.u32 	%rd448, %r20, 8;
	add.s64 	%rd449, %rd2, %rd448;
	ld.global.u64 	%rd96, [%rd449];
	or.b64  	%rd450, %rd499, %rd96;
	and.b64  	%rd451, %rd450, -4294967296;
	setp.ne.s64 	%p42, %rd451, 0;
	@%p42 bra 	$L__BB59_40;
	cvt.u32.u64 	%r185, %rd96;
	cvt.u32.u64 	%r186, %rd499;
	div.u32 	%r187, %r186, %r185;
	mul.lo.s32 	%r188, %r187, %r185;
	sub.s32 	%r189, %r186, %r188;
	cvt.u64.u32 	%rd512, %r187;
	cvt.u64.u32 	%rd504, %r189;
	bra.uni 	$L__BB59_41;
$L__BB59_40:
	div.s64 	%rd512, %rd499, %rd96;
	mul.lo.s64 	%rd452, %rd512, %rd96;
	sub.s64 	%rd504, %rd499, %rd452;
$L__BB59_41:
	add.s64 	%rd454, %rd1, %rd448;
	ld.global.u64 	%rd103, [%rd454];
	mad.lo.s64 	%rd515, %rd103, %rd504, %rd88;
	or.b64  	%rd455, %rd501, %rd96;
	and.b64  	%rd456, %rd455, -4294967296;
	setp.ne.s64 	%p43, %rd456, 0;
	@%p43 bra 	$L__BB59_43;
	cvt.u32.u64 	%r190, %rd96;
	cvt.u32.u64 	%r191, %rd501;
	div.u32 	%r192, %r191, %r190;
	mul.lo.s32 	%r193, %r192, %r190;
	sub.s32 	%r194, %r191, %r193;
	cvt.u64.u32 	%rd511, %r192;
	cvt.u64.u32 	%rd506, %r194;
	bra.uni 	$L__BB59_44;
$L__BB59_43:
	div.s64 	%rd511, %rd501, %rd96;
	mul.lo.s64 	%rd457, %rd511, %rd96;
	sub.s64 	%rd506, %rd501, %rd457;
$L__BB59_44:
	mad.lo.s64 	%rd516, %rd506, %rd103, %rd95;
	add.s32 	%r232, %r232, -2;
$L__BB59_45:
	and.b32  	%r195, %r6, 1;
	setp.eq.b32 	%p44, %r195, 1;
	not.pred 	%p45, %p44;
	@%p45 bra 	$L__BB59_53;
	mul.wide.u32 	%rd458, %r232, 8;
	add.s64 	%rd459, %rd2, %rd458;
	ld.global.u64 	%rd118, [%rd459];
	or.b64  	%rd460, %rd512, %rd118;
	and.b64  	%rd461, %rd460, -4294967296;
	setp.ne.s64 	%p46, %rd461, 0;
	@%p46 bra 	$L__BB59_48;
	cvt.u32.u64 	%r196, %rd118;
	cvt.u32.u64 	%r197, %rd512;
	rem.u32 	%r198, %r197, %r196;
	cvt.u64.u32 	%rd513, %r198;
	bra.uni 	$L__BB59_49;
$L__BB59_48:
	rem.s64 	%rd513, %rd512, %rd118;
$L__BB59_49:
	add.s64 	%rd463, %rd1, %rd458;
	ld.global.u64 	%rd122, [%rd463];
	mad.lo.s64 	%rd515, %rd122, %rd513, %rd515;
	or.b64  	%rd464, %rd511, %rd118;
	and.b64  	%rd465, %rd464, -4294967296;
	setp.ne.s64 	%p47, %rd465, 0;
	@%p47 bra 	$L__BB59_51;
	cvt.u32.u64 	%r199, %rd118;
	cvt.u32.u64 	%r200, %rd511;
	rem.u32 	%r201, %r200, %r199;
	cvt.u64.u32 	%rd514, %r201;
	bra.uni 	$L__BB59_52;
$L__BB59_51:
	rem.s64 	%rd514, %rd511, %rd118;
$L__BB59_52:
	mad.lo.s64 	%rd516, %rd514, %rd122, %rd516;
$L__BB59_53:
	shl.b64 	%rd466, %rd515, 2;
	add.s64 	%rd467, %rd3, %rd466;
	ld.global.u32 	%r202, [%rd467];
	shl.b64 	%rd468, %rd516, 2;
	add.s64 	%rd469, %rd3, %rd468;
	ld.global.u32 	%r203, [%rd469];
	add.s32 	%r204, %r203, %r202;
	st.shared.u32 	[%r5], %r204;
	bra.uni 	$L__BB59_114;
$L__BB59_54:
	cvt.u64.u32 	%rd548, %r4;
	setp.le.u64 	%p2, %rd262, %rd548;
	@%p2 bra 	$L__BB59_114;
	cvt.u32.u64 	%r23, %rd261;
	add.s32 	%r236, %r23, -1;
	setp.lt.s32 	%p3, %r236, 0;
	mov.b64 	%rd557, 0;
	@%p3 bra 	$L__BB59_113;
	and.b32  	%r25, %r23, 7;
	setp.lt.u32 	%p4, %r236, 7;
	mov.b64 	%rd557, 0;
	@%p4 bra 	$L__BB59_84;
	add.s32 	%r234, %r23, -4;
	and.b32  	%r58, %r23, -8;
	neg.s32 	%r233, %r58;
	mov.b64 	%rd557, 0;
$L__BB59_58:
	.pragma "nounroll";
	add.s32 	%r30, %r234, 3;
	mul.wide.u32 	%rd270, %r30, 8;
	add.s64 	%rd271, %rd2, %rd270;
	ld.global.u64 	%rd133, [%rd271];
	or.b64  	%rd272, %rd548, %rd133;
	and.b64  	%rd273, %rd272, -4294967296;
	setp.ne.s64 	%p5, %rd273, 0;
	@%p5 bra 	$L__BB59_60;
	cvt.u32.u64 	%r59, %rd133;
	cvt.u32.u64 	%r60, %rd548;
	div.u32 	%r61, %r60, %r59;
	mul.lo.s32 	%r62, %r61, %r59;
	sub.s32 	%r63, %r60, %r62;
	cvt.u64.u32 	%rd519, %r61;
	cvt.u64.u32 	%rd520, %r63;
	bra.uni 	$L__BB59_61;
$L__BB59_60:
	div.s64 	%rd519, %rd548, %rd133;
	mul.lo.s64 	%rd274, %rd519, %rd133;
	sub.s64 	%rd520, %rd548, %rd274;
$L__BB59_61:
	add.s64 	%rd276, %rd1, %rd270;
	ld.global.u64 	%rd277, [%rd276];
	mad.lo.s64 	%rd140, %rd277, %rd520, %rd557;
	add.s32 	%r31, %r234, 2;
	mul.wide.u32 	%rd278, %r31, 8;
	add.s64 	%rd279, %rd2, %rd278;
	ld.global.u64 	%rd141, [%rd279];
	or.b64  	%rd280, %rd519, %rd141;
	and.b64  	%rd281, %rd280, -4294967296;
	setp.ne.s64 	%p6, %rd281, 0;
	@%p6 bra 	$L__BB59_63;
	cvt.u32.u64 	%r64, %rd141;
	cvt.u32.u64 	%r65, %rd519;
	div.u32 	%r66, %r65, %r64;
	mul.lo.s32 	%r67, %r66, %r64;
	sub.s32 	%r68, %r65, %r67;
	cvt.u64.u32 	%rd521, %r66;
	cvt.u64.u32 	%rd522, %r68;
	bra.uni 	$L__BB59_64;
$L__BB59_63:
	div.s64 	%rd521, %rd519, %rd141;
	mul.lo.s64 	%rd282, %rd521, %rd141;
	sub.s64 	%rd522, %rd519, %rd282;
$L__BB59_64:
	add.s64 	%rd284, %rd1, %rd278;
	ld.global.u64 	%rd285, [%rd284];
	mad.lo.s64 	%rd148, %rd285, %rd522, %rd140;
	add.s32 	%r32, %r234, 1;
	mul.wide.u32 	%rd286, %r32, 8;
	add.s64 	%rd287, %rd2, %rd286;
	ld.global.u64 	%rd149, [%rd287];
	or.b64  	%rd288, %rd521, %rd149;
	and.b64  	%rd289, %rd288, -4294967296;
	setp.ne.s64 	%p7, %rd289, 0;
	@%p7 bra 	$L__BB59_66;
	cvt.u32.u64 	%r69, %rd149;
	cvt.u32.u64 	%r70, %rd521;
	div.u32 	%r71, %r70, %r69;
	mul.lo.s32 	%r72, %r71, %r69;
	sub.s32 	%r73, %r70, %r72;
	cvt.u64.u32 	%rd523, %r71;
	cvt.u64.u32 	%rd524, %r73;
	bra.uni 	$L__BB59_67;
$L__BB59_66:
	div.s64 	%rd523, %rd521, %rd149;
	mul.lo.s64 	%rd290, %rd523, %rd149;
	sub.s64 	%rd524, %rd521, %rd290;
$L__BB59_67:
	add.s64 	%rd292, %rd1, %rd286;
	ld.global.u64 	%rd293, [%rd292];
	mad.lo.s64 	%rd156, %rd293, %rd524, %rd148;
	add.s32 	%r33, %r234, -4;
	mul.wide.u32 	%rd294, %r234, 8;
	add.s64 	%rd295, %rd2, %rd294;
	ld.global.u64 	%rd157, [%rd295];
	or.b64  	%rd296, %rd523, %rd157;
	and.b64  	%rd297, %rd296, -4294967296;
	setp.ne.s64 	%p8, %rd297, 0;
	@%p8 bra 	$L__BB59_69;
	cvt.u32.u64 	%r74, %rd157;
	cvt.u32.u64 	%r75, %rd523;
	div.u32 	%r76, %r75, %r74;
	mul.lo.s32 	%r77, %r76, %r74;
	sub.s32 	%r78, %r75, %r77;
	cvt.u64.u32 	%rd525, %r76;
	cvt.u64.u32 	%rd526, %r78;
	bra.uni 	$L__BB59_70;
$L__BB59_69:
	div.s64 	%rd525, %rd523, %rd157;
	mul.lo.s64 	%rd298, %rd525, %rd157;
	sub.s64 	%rd526, %rd523, %rd298;
$L__BB59_70:
	add.s64 	%rd300, %rd1, %rd294;
	ld.global.u64 	%rd301, [%rd300];
	mad.lo.s64 	%rd164, %rd301, %rd526, %rd156;
	add.s32 	%r34, %r234, -1;
	mul.wide.u32 	%rd302, %r34, 8;
	add.s64 	%rd303, %rd2, %rd302;
	ld.global.u64 	%rd165, [%rd303];
	or.b64  	%rd304, %rd525, %rd165;
	and.b64  	%rd305, %rd304, -4294967296;
	setp.ne.s64 	%p9, %rd305, 0;
	@%p9 bra 	$L__BB59_72;
	cvt.u32.u64 	%r79, %rd165;
	cvt.u32.u64 	%r80, %rd525;
	div.u32 	%r81, %r80, %r79;
	mul.lo.s32 	%r82, %r81, %r79;
	sub.s32 	%r83, %r80, %r82;
	cvt.u64.u32 	%rd527, %r81;
	cvt.u64.u32 	%rd528, %r83;
	bra.uni 	$L__BB59_73;
$L__BB59_72:
	div.s64 	%rd527, %rd525, %rd165;
	mul.lo.s64 	%rd306, %rd527, %rd165;
	sub.s64 	%rd528, %rd525, %rd306;
$L__BB59_73:
	add.s64 	%rd308, %rd1, %rd302;
	ld.global.u64 	%rd309, [%rd308];
	mad.lo.s64 	%rd172, %rd309, %rd528, %rd164;
	add.s32 	%r35, %r234, -2;
	mul.wide.u32 	%rd310, %r35, 8;
	add.s64 	%rd311, %rd2, %rd310;
	ld.global.u64 	%rd173, [%rd311];
	or.b64  	%rd312, %rd527, %rd173;
	and.b64  	%rd313, %rd312, -4294967296;
	setp.ne.s64 	%p10, %rd313, 0;
	@%p10 bra 	$L__BB59_75;
	cvt.u32.u64 	%r84, %rd173;
	cvt.u32.u64 	%r85, %rd527;
	div.u32 	%r86, %r85, %r84;
	mul.lo.s32 	%r87, %r86, %r84;
	sub.s32 	%r88, %r85, %r87;
	cvt.u64.u32 	%rd529, %r86;
	cvt.u64.u32 	%rd530, %r88;
	bra.uni 	$L__BB59_76;
$L__BB59_75:
	div.s64 	%rd529, %rd527, %rd173;
	mul.lo.s64 	%rd314, %rd529, %rd173;
	sub.s64 	%rd530, %rd527, %rd314;
$L__BB59_76:
	add.s64 	%rd316, %rd1, %rd310;
	ld.global.u64 	%rd317, [%rd316];
	mad.lo.s64 	%rd180, %rd317, %rd530, %rd172;
	add.s32 	%r36, %r234, -3;
	mul.wide.u32 	%rd318, %r36, 8;
	add.s64 	%rd319, %rd2, %rd318;
	ld.global.u64 	%rd181, [%rd319];
	or.b64  	%rd320, %rd529, %rd181;
	and.b64  	%rd321, %rd320, -4294967296;
	setp.ne.s64 	%p11, %rd321, 0;
	@%p11 bra 	$L__BB59_78;
	cvt.u32.u64 	%r89, %rd181;
	cvt.u32.u64 	%r90, %rd529;
	div.u32 	%r91, %r90, %r89;
	mul.lo.s32 	%r92, %r91, %r89;
	sub.s32 	%r93, %r90, %r92;
	cvt.u64.u32 	%rd531, %r91;
	cvt.u64.u32 	%rd532, %r93;
	bra.uni 	$L__BB59_79;
$L__BB59_78:
	div.s64 	%rd531, %rd529, %rd181;
	mul.lo.s64 	%rd322, %rd531, %rd181;
	sub.s64 	%rd532, %rd529, %rd322;
$L__BB59_79:
	add.s64 	%rd324, %rd1, %rd318;
	ld.global.u64 	%rd325, [%rd324];
	mad.lo.s64 	%rd188, %rd325, %rd532, %rd180;
	mul.wide.u32 	%rd326, %r33, 8;
	add.s64 	%rd327, %rd2, %rd326;
	ld.global.u64 	%rd189, [%rd327];
	or.b64  	%rd328, %rd531, %rd189;
	and.b64  	%rd329, %rd328, -4294967296;
	setp.ne.s64 	%p12, %rd329, 0;
	@%p12 bra 	$L__BB59_81;
	cvt.u32.u64 	%r94, %rd189;
	cvt.u32.u64 	%r95, %rd531;
	div.u32 	%r96, %r95, %r94;
	mul.lo.s32 	%r97, %r96, %r94;
	sub.s32 	%r98, %r95, %r97;
	cvt.u64.u32 	%rd548, %r96;
	cvt.u64.u32 	%rd534, %r98;
	bra.uni 	$L__BB59_82;
$L__BB59_81:
	div.s64 	%rd548, %rd531, %rd189;
	mul.lo.s64 	%rd330, %rd548, %rd189;
	sub.s64 	%rd534, %rd531, %rd330;
$L__BB59_82:
	add.s64 	%rd332, %rd1, %rd326;
	ld.global.u64 	%rd333, [%rd332];
	mad.lo.s64 	%rd557, %rd333, %rd534, %rd188;
	add.s32 	%r234, %r234, -8;
	add.s32 	%r233, %r233, 8;
	setp.ne.s32 	%p13, %r233, 0;
	@%p13 bra 	$L__BB59_58;
	add.s32 	%r236, %r234, 3;
$L__BB59_84:
	setp.eq.s32 	%p14, %r25, 0;
	@%p14 bra 	$L__BB59_113;
	and.b32  	%r41, %r23, 3;
	setp.lt.u32 	%p15, %r25, 4;
	@%p15 bra 	$L__BB59_99;
	mul.wide.u32 	%rd335, %r236, 8;
	add.s64 	%rd336, %rd2, %rd335;
	ld.global.u64 	%rd200, [%rd336];
	or.b64  	%rd337, %rd548, %rd200;
	and.b64  	%rd338, %rd337, -4294967296;
	setp.ne.s64 	%p16, %rd338, 0;
	@%p16 bra 	$L__BB59_88;
	cvt.u32.u64 	%r99, %rd200;
	cvt.u32.u64 	%r100, %rd548;
	div.u32 	%r101, %r100, %r99;
	mul.lo.s32 	%r102, %r101, %r99;
	sub.s32 	%r103, %r100, %r102;
	cvt.u64.u32 	%rd538, %r101;
	cvt.u64.u32 	%rd539, %r103;
	bra.uni 	$L__BB59_89;
$L__BB59_88:
	div.s64 	%rd538, %rd548, %rd200;
	mul.lo.s64 	%rd339, %rd538, %rd200;
	sub.s64 	%rd539, %rd548, %rd339;
$L__BB59_89:
	add.s64 	%rd341, %rd1, %rd335;
	ld.global.u64 	%rd342, [%rd341];
	mad.lo.s64 	%rd207, %rd342, %rd539, %rd557;
	add.s32 	%r42, %r236, -1;
	mul.wide.u32 	%rd343, %r42, 8;
	add.s64 	%rd344, %rd2, %rd343;
	ld.global.u64 	%rd208, [%rd344];
	or.b64  	%rd345, %rd538, %rd208;
	and.b64  	%rd346, %rd345, -4294967296;
	setp.ne.s64 	%p17, %rd346, 0;
	@%p17 bra 	$L__BB59_91;
	cvt.u32.u64 	%r104, %rd208;
	cvt.u32.u64 	%r105, %rd538;
	div.u32 	%r106, %r105, %r104;
	mul.lo.s32 	%r107, %r106, %r104;
	sub.s32 	%r108, %r105, %r107;
	cvt.u64.u32 	%rd540, %r106;
	cvt.u64.u32 	%rd541, %r108;
	bra.uni 	$L__BB59_92;
$L__BB59_91:
	div.s64 	%rd540, %rd538, %rd208;
	mul.lo.s64 	%rd347, %rd540, %rd208;
	sub.s64 	%rd541, %rd538, %rd347;
$L__BB59_92:
	add.s64 	%rd349, %rd1, %rd343;
	ld.global.u64 	%rd350, [%rd349];
	mad.lo.s64 	%rd215, %rd350, %rd541, %rd207;
	add.s32 	%r43, %r236, -2;
	mul.wide.u32 	%rd351, %r43, 8;
	add.s64 	%rd352, %rd2, %rd351;
	ld.global.u64 	%rd216, [%rd352];
	or.b64  	%rd353, %rd540, %rd216;
	and.b64  	%rd354, %rd353, -4294967296;
	setp.ne.s64 	%p18, %rd354, 0;
	@%p18 bra 	$L__BB59_94;
	cvt.u32.u64 	%r109, %rd216;
	cvt.u32.u64 	%r110, %rd540;
	div.u32 	%r111, %r110, %r109;
	mul.lo.s32 	%r112, %r111, %r109;
	sub.s32 	%r113, %r110, %r112;
	cvt.u64.u32 	%rd542, %r111;
	cvt.u64.u32 	%rd543, %r113;
	bra.uni 	$L__BB59_95;
$L__BB59_94:
	div.s64 	%rd542, %rd540, %rd216;
	mul.lo.s64 	%rd355, %rd542, %rd216;
	sub.s64 	%rd543, %rd540, %rd355;
$L__BB59_95:
	add.s64 	%rd357, %rd1, %rd351;
	ld.global.u64 	%rd358, [%rd357];
	mad.lo.s64 	%rd223, %rd358, %rd543, %rd215;
	add.s32 	%r44, %r236, -3;
	mul.wide.u32 	%rd359, %r44, 8;
	add.s64 	%rd360, %rd2, %rd359;
	ld.global.u64 	%rd224, [%rd360];
	or.b64  	%rd361, %rd542, %rd224;
	and.b64  	%rd362, %rd361, -4294967296;
	setp.ne.s64 	%p19, %rd362, 0;
	@%p19 bra 	$L__BB59_97;
	cvt.u32.u64 	%r114, %rd224;
	cvt.u32.u64 	%r115, %rd542;
	div.u32 	%r116, %r115, %r114;
	mul.lo.s32 	%r117, %r116, %r114;
	sub.s32 	%r118, %r115, %r117;
	cvt.u64.u32 	%rd548, %r116;
	cvt.u64.u32 	%rd545, %r118;
	bra.uni 	$L__BB59_98;
$L__BB59_97:
	div.s64 	%rd548, %rd542, %rd224;
	mul.lo.s64 	%rd363, %rd548, %rd224;
	sub.s64 	%rd545, %rd542, %rd363;
$L__BB59_98:
	add.s64 	%rd365, %rd1, %rd359;
	ld.global.u64 	%rd366, [%rd365];
	mad.lo.s64 	%rd557, %rd366, %rd545, %rd223;
	add.s32 	%r236, %r236, -4;
$L__BB59_99:
	setp.eq.s32 	%p20, %r41, 0;
	@%p20 bra 	$L__BB59_113;
	setp.eq.s32 	%p21, %r41, 1;
	@%p21 bra 	$L__BB59_108;
	mul.wide.u32 	%rd368, %r236, 8;
	add.s64 	%rd369, %rd2, %rd368;
	ld.global.u64 	%rd235, [%rd369];
	or.b64  	%rd370, %rd548, %rd235;
	and.b64  	%rd371, %rd370, -4294967296;
	setp.ne.s64 	%p22, %rd371, 0;
	@%p22 bra 	$L__BB59_103;
	cvt.u32.u64 	%r119, %rd235;
	cvt.u32.u64 	%r120, %rd548;
	div.u32 	%r121, %r120, %r119;
	mul.lo.s32 	%r122, %r121, %r119;
	sub.s32 	%r123, %r120, %r122;
	cvt.u64.u32 	%rd549, %r121;
	cvt.u64.u32 	%rd550, %r123;
	bra.uni 	$L__BB59_104;
$L__BB59_103:
	div.s64 	%rd549, %rd548, %rd235;
	mul.lo.s64 	%rd372, %rd549, %rd235;
	sub.s64 	%rd550, %rd548, %rd372;
$L__BB59_104:
	add.s64 	%rd374, %rd1, %rd368;
	ld.global.u64 	%rd375, [%rd374];
	mad.lo.s64 	%rd242, %rd375, %rd550, %rd557;
	add.s32 	%r47, %r236, -1;
	mul.wide.u32 	%rd376, %r47, 8;
	add.s64 	%rd377, %rd2, %rd376;
	ld.global.u64 	%rd243, [%rd377];
	or.b64  	%rd378, %rd549, %rd243;
	and.b64  	%rd379, %rd378, -4294967296;
	setp.ne.s64 	%p23, %rd379, 0;
	@%p23 bra 	$L__BB59_106;
	cvt.u32.u64 	%r124, %rd243;
	cvt.u32.u64 	%r125, %rd549;
	div.u32 	%r126, %r125, %r124;
	mul.lo.s32 	%r127, %r126, %r124;
	sub.s32 	%r128, %r125, %r127;
	cvt.u64.u32 	%rd548, %r126;
	cvt.u64.u32 	%rd552, %r128;
	bra.uni 	$L__BB59_107;
$L__BB59_106:
	div.s64 	%rd548, %rd549, %rd243;
	mul.lo.s64 	%rd380, %rd548, %rd243;
	sub.s64 	%rd552, %rd549, %rd380;
$L__BB59_107:
	add.s64 	%rd382, %rd1, %rd376;
	ld.global.u64 	%rd383, [%rd382];
	mad.lo.s64 	%rd557, %rd383, %rd552, %rd242;
	add.s32 	%r236, %r236, -2;
$L__BB59_108:
	and.b32  	%r129, %r23, 1;
	setp.eq.b32 	%p24, %r129, 1;
	not.pred 	%p25, %p24;
	@%p25 bra 	$L__BB59_113;
	mul.wide.u32 	%rd384, %r236, 8;
	add.s64 	%rd385, %rd2, %rd384;
	ld.global.u64 	%rd254, [%rd385];
	or.b64  	%rd386, %rd548, %rd254;
	and.b64  	%rd387, %rd386, -4294967296;
	setp.ne.s64 	%p26, %rd387, 0;
	@%p26 bra 	$L__BB59_111;
	cvt.u32.u64 	%r130, %rd254;
	cvt.u32.u64 	%r131, %rd548;
	rem.u32 	%r132, %r131, %r130;
	cvt.u64.u32 	%rd556, %r132;
	bra.uni 	$L__BB59_112;
$L__BB59_111:
	rem.s64 	%rd556, %rd548, %rd254;
$L__BB59_112:
	add.s64 	%rd389, %rd1, %rd384;
	ld.global.u64 	%rd390, [%rd389];
	mad.lo.s64 	%rd557, %rd390, %rd556, %rd557;
$L__BB59_113:
	shl.b64 	%rd391, %rd557, 2;
	add.s64 	%rd392, %rd3, %rd391;
	ld.global.u32 	%r133, [%rd392];
	st.shared.u32 	[%r5], %r133;
$L__BB59_114:
	bar.sync 	0;
	setp.lt.u32 	%p48, %r238, 66;
	@%p48 bra 	$L__BB59_118;
$L__BB59_115:
	shr.u32 	%r51, %r238, 1;
	setp.ge.u32 	%p49, %r1, %r51;
	@%p49 bra 	$L__BB59_117;
	ld.shared.u32 	%r205, [%r5];
	shl.b32 	%r206, %r51, 2;
	add.s32 	%r207, %r5, %r206;
	ld.shared.u32 	%r208, [%r207];
	add.s32 	%r209, %r208, %r205;
	st.shared.u32 	[%r5], %r209;
$L__BB59_117:
	bar.sync 	0;
	setp.gt.u32 	%p50, %r238, 131;
	mov.u32 	%r238, %r51;
	@%p50 bra 	$L__BB59_115;
$L__BB59_118:
	setp.gt.u32 	%p51, %r1, 31;
	@%p51 bra 	$L__BB59_121;
	ld.volatile.shared.u32 	%r210, [%r5];
	ld.volatile.shared.u32 	%r211, [%r5+128];
	add.s32 	%r212, %r211, %r210;
	st.volatile.shared.u32 	[%r5], %r212;
	ld.volatile.shared.u32 	%r213, [%r5];
	ld.volatile.shared.u32 	%r214, [%r5+64];
	add.s32 	%r215, %r214, %r213;
	st.volatile.shared.u32 	[%r5], %r215;
	ld.volatile.shared.u32 	%r216, [%r5];
	ld.volatile.shared.u32 	%r217, [%r5+32];
	add.s32 	%r218, %r217, %r216;
	st.volatile.shared.u32 	[%r5], %r218;
	ld.volatile.shared.u32 	%r219, [%r5];
	ld.volatile.shared.u32 	%r220, [%r5+16];
	add.s32 	%r221, %r220, %r219;
	st.volatile.shared.u32 	[%r5], %r221;
	ld.volatile.shared.u32 	%r222, [%r5];
	ld.volatile.shared.u32 	%r223, [%r5+8];
	add.s32 	%r224, %r223, %r222;
	st.volatile.shared.u32 	[%r5], %r224;
	ld.volatile.shared.u32 	%r225, [%r5];
	ld.volatile.shared.u32 	%r226, [%r5+4];
	add.s32 	%r227, %r226, %r225;
	st.volatile.shared.u32 	[%r5], %r227;
	setp.ne.s32 	%p52, %r1, 0;
	@%p52 bra 	$L__BB59_121;
	ld.shared.u32 	%r228, [sum_squaresdata_u32];
	cvta.to.global.u64 	%rd470, %rd260;
	mul.wide.u32 	%rd471, %r2, 4;
	add.s64 	%rd472, %rd470, %rd471;
	st.global.u32 	[%rd472], %r228;
$L__BB59_121:
	ret;

}
	// .globl	contiguous_sum_square2_u32
.visible .entry contiguous_sum_square2_u32(
	.param .u64 .ptr .align 1 contiguous_sum_square2_u32_param_0,
	.param .u64 .ptr .align 1 contiguous_sum_square2_u32_param_1,
	.param .u64 .ptr .align 1 contiguous_sum_square2_u32_param_2,
	.param .u64 .ptr .align 1 contiguous_sum_square2_u32_param_3,
	.param .u64 contiguous_sum_square2_u32_param_4,
	.param .u64 contiguous_sum_square2_u32_param_5,
	.param .u64 contiguous_sum_square2_u32_param_6,
	.param .u64 contiguous_sum_square2_u32_param_7,
	.param .u64 contiguous_sum_square2_u32_param_8
)
{
	.reg .pred 	%p<54>;
	.reg .b32 	%r<242>;
	.reg .b64 	%rd<574>;

	ld.param.u64 	%rd267, [contiguous_sum_square2_u32_param_1];
	ld.param.u64 	%rd268, [contiguous_sum_square2_u32_param_2];
	ld.param.u64 	%rd269, [contiguous_sum_square2_u32_param_3];
	ld.param.u64 	%rd264, [contiguous_sum_square2_u32_param_4];
	ld.param.u64 	%rd270, [contiguous_sum_square2_u32_param_5];
	ld.param.u64 	%rd265, [contiguous_sum_square2_u32_param_6];
	ld.param.u64 	%rd271, [contiguous_sum_square2_u32_param_7];
	cvta.to.global.u64 	%rd1, %rd269;
	cvta.to.global.u64 	%rd2, %rd268;
	cvta.to.global.u64 	%rd573, %rd267;
	mov.u32 	%r1, %tid.x;
	mov.u32 	%r2, %ctaid.x;
	mov.u32 	%r241, %ntid.x;
	mul.lo.s32 	%r52, %r2, %r241;
	shl.b32 	%r53, %r52, 1;
	add.s32 	%r4, %r53, %r1;
	shl.b32 	%r54, %r1, 2;
	mov.u32 	%r55, sum_squaresdata_u32;
	add.s32 	%r5, %r55, %r54;
	mov.b32 	%r56, 0;
	st.shared.u32 	[%r5], %r56;
	mov.u32 	%r57, %ctaid.y;
	cvt.u64.u32 	%rd272, %r57;
	add.s64 	%rd4, %rd270, %rd272;
	setp.ge.u64 	%p1, %rd4, %rd271;
	@%p1 bra 	$L__BB60_122;
	add.s32 	%r58, %r4, %r241;
	cvt.u64.u32 	%rd5, %r58;
	setp.le.u64 	%p2, %rd265, %rd5;
	@%p2 bra 	$L__BB60_55;
	cvt.u64.u32 	%rd404, %r4;
	mul.lo.s64 	%rd405, %rd4, %rd265;
	add.s64 	%rd527, %rd405, %rd404;
	add.s64 	%rd525, %rd405, %rd5;
	cvt.u32.u64 	%r6, %rd264;
	add.s32 	%r235, %r6, -1;
	setp.lt.s32 	%p28, %r235, 0;
	mov.b64 	%rd531, 0;
	mov.u64 	%rd532, %rd531;
	@%p28 bra 	$L__BB60_54;
	setp.lt.u32 	%p29, %r235, 3;
	mov.b64 	%rd532, 0;
	mov.u64 	%rd531, %rd532;
	@%p29 bra 	$L__BB60_31;
	add.s32 	%r233, %r6, -2;
	and.b32  	%r136, %r6, -4;
	neg.s32 	%r232, %r136;
	mov.b64 	%rd532, 0;
$L__BB60_5:
	.pragma "nounroll";
	add.s32 	%r12, %r233, 1;
	mul.wide.u32 	%rd409, %r12, 8;
	add.s64 	%rd410, %rd2, %rd409;
	ld.global.u64 	%rd12, [%rd410];
	or.b64  	%rd411, %rd527, %rd12;
	and.b64  	%rd412, %rd411, -4294967296;
	setp.ne.s64 	%p30, %rd412, 0;
	@%p30 bra 	$L__BB60_7;
	cvt.u32.u64 	%r137, %rd12;
	cvt.u32.u64 	%r138, %rd527;
	div.u32 	%r139, %r138, %r137;
	mul.lo.s32 	%r140, %r139, %r137;
	sub.s32 	%r141, %r138, %r140;
	cvt.u64.u32 	%rd493, %r139;
	cvt.u64.u32 	%rd494, %r141;
	bra.uni 	$L__BB60_8;
$L__BB60_7:
	div.s64 	%rd493, %rd527, %rd12;
	mul.lo.s64 	%rd413, %rd493, %rd12;
	sub.s64 	%rd494, %rd527, %rd413;
$L__BB60_8:
	mul.wide.u32 	%rd414, %r12, 8;
	add.s64 	%rd415, %rd1, %rd414;
	ld.global.u64 	%rd19, [%rd415];
	mad.lo.s64 	%rd20, %rd19, %rd494, %rd531;
	or.b64  	%rd416, %rd525, %rd12;
	and.b64  	%rd417, %rd416, -4294967296;
	setp.ne.s64 	%p31, %rd417, 0;
	@%p31 bra 	$L__BB60_10;
	cvt.u32.u64 	%r142, %rd12;
	cvt.u32.u64 	%r143, %rd525;
	div.u32 	%r144, %r143, %r142;
	mul.lo.s32 	%r145, %r144, %r142;
	sub.s32 	%r146, %r143, %r145;
	cvt.u64.u32 	%rd495, %r144;
	cvt.u64.u32 	%rd496, %r146;
	bra.uni 	$L__BB60_11;
$L__BB60_10:
	div.s64 	%rd495, %rd525, %rd12;
	mul.lo.s64 	%rd418, %rd495, %rd12;
	sub.s64 	%rd496, %rd525, %rd418;
$L__BB60_11:
	mad.lo.s64 	%rd27, %rd496, %rd19, %rd532;
	add.s32 	%r13, %r233, -2;
	mul.wide.u32 	%rd419, %r233, 8;
	add.s64 	%rd420, %rd2, %rd419;
	ld.global.u64 	%rd28, [%rd420];
	or.b64  	%rd421, %rd493, %rd28;
	and.b64  	%rd422, %rd421, -4294967296;
	setp.ne.s64 	%p32, %rd422, 0;
	@%p32 bra 	$L__BB60_13;
	cvt.u32.u64 	%r147, %rd28;
	cvt.u32.u64 	%r148, %rd493;
	div.u32 	%r149, %r148, %r147;
	mul.lo.s32 	%r150, %r149, %r147;
	sub.s32 	%r151, %r148, %r150;
	cvt.u64.u32 	%rd497, %r149;
	cvt.u64.u32 	%rd498, %r151;
	bra.uni 	$L__BB60_14;
$L__BB60_13:
	div.s64 	%rd497, %rd493, %rd28;
	mul.lo.s64 	%rd423, %rd497, %rd28;
	sub.s64 	%rd498, %rd493, %rd423;
$L__BB60_14:
	mul.wide.u32 	%rd424, %r233, 8;
	add.s64 	%rd425, %rd1, %rd424;
	ld.global.u64 	%rd35, [%rd425];
	mad.lo.s64 	%rd36, %rd35, %rd498, %rd20;
	or.b64  	%rd426, %rd495, %rd28;
	and.b64  	%rd427, %rd426, -4294967296;
	setp.ne.s64 	%p33, %rd427, 0;
	@%p33 bra 	$L__BB60_16;
	cvt.u32.u64 	%r152, %rd28;
	cvt.u32.u64 	%r153, %rd495;
	div.u32 	%r154, %r153, %r152;
	mul.lo.s32 	%r155, %r154, %r152;
	sub.s32 	%r156, %r153, %r155;
	cvt.u64.u32 	%rd499, %r154;
	cvt.u64.u32 	%rd500, %r156;
	bra.uni 	$L__BB60_17;
$L__BB60_16:
	div.s64 	%rd499, %rd495, %rd28;
	mul.lo.s64 	%rd428, %rd499, %rd28;
	sub.s64 	%rd500, %rd495, %rd428;
$L__BB60_17:
	mad.lo.s64 	%rd43, %rd500, %rd35, %rd27;
	add.s32 	%r14, %r233, -1;
	mul.wide.u32 	%rd429, %r14, 8;
	add.s64 	%rd430, %rd2, %rd429;
	ld.global.u64 	%rd44, [%rd430];
	or.b64  	%rd431, %rd497, %rd44;
	and.b64  	%rd432, %rd431, -4294967296;
	setp.ne.s64 	%p34, %rd432, 0;
	@%p34 bra 	$L__BB60_19;
	cvt.u32.u64 	%r157, %rd44;
	cvt.u32.u64 	%r158, %rd497;
	div.u32 	%r159, %r158, %r157;
	mul.lo.s32 	%r160, %r159, %r157;
	sub.s32 	%r161, %r158, %r160;
	cvt.u64.u32 	%rd501, %r159;
	cvt.u64.u32 	%rd502, %r161;
	bra.uni 	$L__BB60_20;
$L__BB60_19:
	div.s64 	%rd501, %rd497, %rd44;
	mul.lo.s64 	%rd433, %rd501, %rd44;
	sub.s64 	%rd502, %rd497, %rd433;
$L__BB60_20:
	mul.wide.u32 	%rd434, %r14, 8;
	add.s64 	%rd435, %rd1, %rd434;
	ld.global.u64 	%rd51, [%rd435];
	mad.lo.s64 	%rd52, %rd51, %rd502, %rd36;
	or.b64  	%rd436, %rd499, %rd44;
	and.b64  	%rd437, %rd436, -4294967296;
	setp.ne.s64 	%p35, %rd437, 0;
	@%p35 bra 	$L__BB60_22;
	cvt.u32.u64 	%r162, %rd44;
	cvt.u32.u64 	%r163, %rd499;
	div.u32 	%r164, %r163, %r162;
	mul.lo.s32 	%r165, %r164, %r162;
	sub.s32 	%r166, %r163, %r165;
	cvt.u64.u32 	%rd503, %r164;
	cvt.u64.u32 	%rd504, %r166;
	bra.uni 	$L__BB60_23;
$L__BB60_22:
	div.s64 	%rd503, %rd499, %rd44;
	mul.lo.s64 	%rd438, %rd503, %rd44;
	sub.s64 	%rd504, %rd499, %rd438;
$L__BB60_23:
	mad.lo.s64 	%rd59, %rd504, %rd51, %rd43;
	mul.wide.u32 	%rd439, %r13, 8;
	add.s64 	%rd440, %rd2, %rd439;
	ld.global.u64 	%rd60, [%rd440];
	or.b64  	%rd441, %rd501, %rd60;
	and.b64  	%rd442, %rd441, -4294967296;
	setp.ne.s64 	%p36, %rd442, 0;
	@%p36 bra 	$L__BB60_25;
	cvt.u32.u64 	%r167, %rd60;
	cvt.u32.u64 	%r168, %rd501;
	div.u32 	%r169, %r168, %r167;
	mul.lo.s32 	%r170, %r169, %r167;
	sub.s32 	%r171, %r168, %r170;
	cvt.u64.u32 	%rd527, %r169;
	cvt.u64.u32 	%rd506, %r171;
	bra.uni 	$L__BB60_26;
$L__BB60_25:
	div.s64 	%rd527, %rd501, %rd60;
	mul.lo.s64 	%rd443, %rd527, %rd60;
	sub.s64 	%rd506, %rd501, %rd443;
$L__BB60_26:
	mul.wide.u32 	%rd444, %r13, 8;
	add.s64 	%rd445, %rd1, %rd444;
	ld.global.u64 	%rd67, [%rd445];
	mad.lo.s64 	%rd531, %rd67, %rd506, %rd52;
	or.b64  	%rd446, %rd503, %rd60;
	and.b64  	%rd447, %rd446, -4294967296;
	setp.ne.s64 	%p37, %rd447, 0;
	@%p37 bra 	$L__BB60_28;
	cvt.u32.u64 	%r172, %rd60;
	cvt.u32.u64 	%r173, %rd503;
	div.u32 	%r174, %r173, %r172;
	mul.lo.s32 	%r175, %r174, %r172;
	sub.s32 	%r176, %r173, %r175;
	cvt.u64.u32 	%rd525, %r174;
	cvt.u64.u32 	%rd508, %r176;
	bra.uni 	$L__BB60_29;
$L__BB60_28:
	div.s64 	%rd525, %rd503, %rd60;
	mul.lo.s64 	%rd448, %rd525, %rd60;
	sub.s64 	%rd508, %rd503, %rd448;
$L__BB60_29:
	mad.lo.s64 	%rd532, %rd508, %rd67, %rd59;
	add.s32 	%r233, %r233, -4;
	add.s32 	%r232, %r232, 4;
	setp.ne.s32 	%p38, %r232, 0;
	@%p38 bra 	$L__BB60_5;
	add.s32 	%r235, %r233, 1;
$L__BB60_31:
	and.b32  	%r19, %r6, 3;
	setp.eq.s32 	%p39, %r19, 0;
	@%p39 bra 	$L__BB60_54;
	setp.eq.s32 	%p40, %r19, 1;
	@%p40 bra 	$L__BB60_46;
	mul.wide.u32 	%rd450, %r235, 8;
	add.s64 	%rd451, %rd2, %rd450;
	ld.global.u64 	%rd82, [%rd451];
	or.b64  	%rd452, %rd527, %rd82;
	and.b64  	%rd453, %rd452, -4294967296;
	setp.ne.s64 	%p41, %rd453, 0;
	@%p41 bra 	$L__BB60_35;
	cvt.u32.u64 	%r177, %rd82;
	cvt.u32.u64 	%r178, %rd527;
	div.u32 	%r179, %r178, %r177;
	mul.lo.s32 	%r180, %r179, %r177;
	sub.s32 	%r181, %r178, %r180;
	cvt.u64.u32 	%rd515, %r179;
	cvt.u64.u32 	%rd516, %r181;
	bra.uni 	$L__BB60_36;
$L__BB60_35:
	div.s64 	%rd515, %rd527, %rd82;
	mul.lo.s64 	%rd454, %rd515, %rd82;
	sub.s64 	%rd516, %rd527, %rd454;
$L__BB60_36:
	add.s64 	%rd456, %rd1, %rd450;
	ld.global.u64 	%rd89, [%rd456];
	mad.lo.s64 	%rd90, %rd89, %rd516, %rd531;
	or.b64  	%rd457, %rd525, %rd82;
	and.b64  	%rd458, %rd457, -4294967296;
	setp.ne.s64 	%p42, %rd458, 0;
	@%p42 bra 	$L__BB60_38;
	cvt.u32.u64 	%r182, %rd82;
	cvt.u32.u64 	%r183, %rd525;
	div.u32 	%r184, %r183, %r182;
	mul.lo.s32 	%r185, %r184, %r182;
	sub.s32 	%r186, %r183, %r185;
	cvt.u64.u32 	%rd517, %r184;
	cvt.u64.u32 	%rd518, %r186;
	bra.uni 	$L__BB60_39;
$L__BB60_38:
	div.s64 	%rd517, %rd525, %rd82;
	mul.lo.s64 	%rd459, %rd517, %rd82;
	sub.s64 	%rd518, %rd525, %rd459;
$L__BB60_39:
	mad.lo.s64 	%rd97, %rd518, %rd89, %rd532;
	add.s32 	%r20, %r235, -1;
	mul.wide.u32 	%rd460, %r20, 8;
	add.s64 	%rd461, %rd2, %rd460;
	ld.global.u64 	%rd98, [%rd461];
	or.b64  	%rd462, %rd515, %rd98;
	and.b64  	%rd463, %rd462, -4294967296;
	setp.ne.s64 	%p43, %rd463, 0;
	@%p43 bra 	$L__BB60_41;
	cvt.u32.u64 	%r187, %rd98;
	cvt.u32.u64 	%r188, %rd515;
	div.u32 	%r189, %r188, %r187;
	mul.lo.s32 	%r190, %r189, %r187;
	sub.s32 	%r191, %r188, %r190;
	cvt.u64.u32 	%rd527, %r189;
	cvt.u64.u32 	%rd520, %r191;
	bra.uni 	$L__BB60_42;
$L__BB60_41:
	div.s64 	%rd527, %rd515, %rd98;
	mul.lo.s64 	%rd464, %rd527, %rd98;
	sub.s64 	%rd520, %rd515, %rd464;
$L__BB60_42:
	add.s64 	%rd466, %rd1, %rd460;
	ld.global.u64 	%rd105, [%rd466];
	mad.lo.s64 	%rd531, %rd105, %rd520, %rd90;
	or.b64  	%rd467, %rd517, %rd98;
	and.b64  	%rd468, %rd467, -4294967296;
	setp.ne.s64 	%p44, %rd468, 0;
	@%p44 bra 	$L__BB60_44;
	cvt.u32.u64 	%r192, %rd98;
	cvt.u32.u64 	%r193, %rd517;
	div.u32 	%r194, %r193, %r192;
	mul.lo.s32 	%r195, %r194, %r192;
	sub.s32 	%r196, %r193, %r195;
	cvt.u64.u32 	%rd525, %r194;
	cvt.u64.u32 	%rd522, %r196;
	bra.uni 	$L__BB60_45;
$L__BB60_44:
	div.s64 	%rd525, %rd517, %rd98;
	mul.lo.s64 	%rd469, %rd525, %rd98;
	sub.s64 	%rd522, %rd517, %rd469;
$L__BB60_45:
	mad.lo.s64 	%rd532, %rd522, %rd105, %rd97;
	add.s32 	%r235, %r235, -2;
$L__BB60_46:
	and.b32  	%r197, %r6, 1;
	setp.eq.b32 	%p45, %r197, 1;
	not.pred 	%p46, %p45;
	@%p46 bra 	$L__BB60_54;
	mul.wide.u32 	%rd470, %r235, 8;
	add.s64 	%rd471, %rd2, %rd470;
	ld.global.u64 	%rd120, [%rd471];
	or.b64  	%rd472, %rd527, %rd120;
	and.b64  	%rd473, %rd472, -4294967296;
	setp.ne.s64 	%p47, %rd473, 0;
	@%p47 bra 	$L__BB60_49;
	cvt.u32.u64 	%r198, %rd120;
	cvt.u32.u64 	%r199, %rd527;
	rem.u32 	%r200, %r199, %r198;
	cvt.u64.u32 	%rd529, %r200;
	bra.uni 	$L__BB60_50;
$L__BB60_49:
	rem.s64 	%rd529, %rd527, %rd120;
$L__BB60_50:
	add.s64 	%rd475, %rd1, %rd470;
	ld.global.u64 	%rd124, [%rd475];
	mad.lo.s64 	%rd531, %rd124, %rd529, %rd531;
	or.b64  	%rd476, %rd525, %rd120;
	and.b64  	%rd477, %rd476, -4294967296;
	setp.ne.s64 	%p48, %rd477, 0;
	@%p48 bra 	$L__BB60_52;
	cvt.u32.u64 	%r201, %rd120;
	cvt.u32.u64 	%r202, %rd525;
	rem.u32 	%r203, %r202, %r201;
	cvt.u64.u32 	%rd530, %r203;
	bra.uni 	$L__BB60_53;
$L__BB60_52:
	rem.s64 	%rd530, %rd525, %rd120;
$L__BB60_53:
	mad.lo.s64 	%rd532, %rd530, %rd124, %rd532;
$L__BB60_54:
	shl.b64 	%rd478, %rd531, 2;
	add.s64 	%rd479, %rd573, %rd478;
	ld.global.u32 	%r204, [%rd479];
	mul.lo.s32 	%r205, %r204, %r204;
	shl.b64 	%rd480, %rd532, 2;
	add.s64 	%rd481, %rd573, %rd480;
	ld.global.u32 	%r206, [%rd481];
	mad.lo.s32 	%r207, %r206, %r206, %r205;
	st.shared.u32 	[%r5], %r207;
	bra.uni 	$L__BB60_115;
$L__BB60_55:
	cvt.u64.u32 	%rd132, %r4;
	setp.le.u64 	%p3, %rd265, %rd132;
	@%p3 bra 	$L__BB60_115;
	mad.lo.s64 	%rd564, %rd4, %rd265, %rd132;
	cvt.u32.u64 	%r23, %rd264;
	add.s32 	%r239, %r23, -1;
	setp.lt.s32 	%p4, %r239, 0;
	@%p4 bra 	$L__BB60_114;
	and.b32  	%r25, %r23, 7;
	setp.lt.u32 	%p5, %r239, 7;
	@%p5 bra 	$L__BB60_85;
	add.s32 	%r237, %r23, -4;
	and.b32  	%r59, %r23, -8;
	neg.s32 	%r236, %r59;
$L__BB60_59:
	.pragma "nounroll";
	add.s32 	%r30, %r237, 3;
	mul.wide.u32 	%rd274, %r30, 8;
	add.s64 	%rd275, %rd2, %rd274;
	ld.global.u64 	%rd136, [%rd275];
	or.b64  	%rd276, %rd564, %rd136;
	and.b64  	%rd277, %rd276, -4294967296;
	setp.ne.s64 	%p6, %rd277, 0;
	@%p6 bra 	$L__BB60_61;
	cvt.u32.u64 	%r60, %rd136;
	cvt.u32.u64 	%r61, %rd564;
	div.u32 	%r62, %r61, %r60;
	mul.lo.s32 	%r63, %r62, %r60;
	sub.s32 	%r64, %r61, %r63;
	cvt.u64.u32 	%rd535, %r62;
	cvt.u64.u32 	%rd536, %r64;
	bra.uni 	$L__BB60_62;
$L__BB60_61:
	div.s64 	%rd535, %rd564, %rd136;
	mul.lo.s64 	%rd278, %rd535, %rd136;
	sub.s64 	%rd536, %rd564, %rd278;
$L__BB60_62:
	add.s64 	%rd280, %rd1, %rd274;
	ld.global.u64 	%rd281, [%rd280];
	mul.lo.s64 	%rd143, %rd281, %rd536;
	add.s32 	%r31, %r237, 2;
	mul.wide.u32 	%rd282, %r31, 8;
	add.s64 	%rd283, %rd2, %rd282;
	ld.global.u64 	%rd144, [%rd283];
	or.b64  	%rd284, %rd535, %rd144;
	and.b64  	%rd285, %rd284, -4294967296;
	setp.ne.s64 	%p7, %rd285, 0;
	@%p7 bra 	$L__BB60_64;
	cvt.u32.u64 	%r65, %rd144;
	cvt.u32.u64 	%r66, %rd535;
	div.u32 	%r67, %r66, %r65;
	mul.lo.s32 	%r68, %r67, %r65;
	sub.s32 	%r69, %r66, %r68;
	cvt.u64.u32 	%rd537, %r67;
	cvt.u64.u32 	%rd538, %r69;
	bra.uni 	$L__BB60_65;
$L__BB60_64:
	div.s64 	%rd537, %rd535, %rd144;
	mul.lo.s64 	%rd286, %rd537, %rd144;
	sub.s64 	%rd538, %rd535, %rd286;
$L__BB60_65:
	add.s64 	%rd288, %rd1, %rd282;
	ld.global.u64 	%rd289, [%rd288];
	mad.lo.s64 	%rd151, %rd289, %rd538, %rd143;
	add.s32 	%r32, %r237, 1;
	mul.wide.u32 	%rd290, %r32, 8;
	add.s64 	%rd291, %rd2, %rd290;
	ld.global.u64 	%rd152, [%rd291];
	or.b64  	%rd292, %rd537, %rd152;
	and.b64  	%rd293, %rd292, -4294967296;
	setp.ne.s64 	%p8, %rd293, 0;
	@%p8 bra 	$L__BB60_67;
	cvt.u32.u64 	%r70, %rd152;
	cvt.u32.u64 	%r71, %rd537;
	div.u32 	%r72, %r71, %r70;
	mul.lo.s32 	%r73, %r72, %r70;
	sub.s32 	%r74, %r71, %r73;
	cvt.u64.u32 	%rd539, %r72;
	cvt.u64.u32 	%rd540, %r74;
	bra.uni 	$L__BB60_68;
$L__BB60_67:
	div.s64 	%rd539, %rd537, %rd152;
	mul.lo.s64 	%rd294, %rd539, %rd152;
	sub.s64 	%rd540, %rd537, %rd294;
$L__BB60_68:
	add.s64 	%rd296, %rd1, %rd290;
	ld.global.u64 	%rd297, [%rd296];
	mad.lo.s64 	%rd159, %rd297, %rd540, %rd151;
	add.s32 	%r33, %r237, -4;
	mul.wide.u32 	%rd298, %r237, 8;
	add.s64 	%rd299, %rd2, %rd298;
	ld.global.u64 	%rd160, [%rd299];
	or.b64  	%rd300, %rd539, %rd160;
	and.b64  	%rd301, %rd300, -4294967296;
	setp.ne.s64 	%p9, %rd301, 0;
	@%p9 bra 	$L__BB60_70;
	cvt.u32.u64 	%r75, %rd160;
	cvt.u32.u64 	%r76, %rd539;
	div.u32 	%r77, %r76, %r75;
	mul.lo.s32 	%r78, %r77, %r75;
	sub.s32 	%r79, %r76, %r78;
	cvt.u64.u32 	%rd541, %r77;
	cvt.u64.u32 	%rd542, %r79;
	bra.uni 	$L__BB60_71;
$L__BB60_70:
	div.s64 	%rd541, %rd539, %rd160;
	mul.lo.s64 	%rd302, %rd541, %rd160;
	sub.s64 	%rd542, %rd539, %rd302;
$L__BB60_71:
	add.s64 	%rd304, %rd1, %rd298;
	ld.global.u64 	%rd305, [%rd304];
	mad.lo.s64 	%rd167, %rd305, %rd542, %rd159;
	add.s32 	%r34, %r237, -1;
	mul.wide.u32 	%rd306, %r34, 8;
	add.s64 	%rd307, %rd2, %rd306;
	ld.global.u64 	%rd168, [%rd307];
	or.b64  	%rd308, %rd541, %rd168;
	and.b64  	%rd309, %rd308, -4294967296;
	setp.ne.s64 	%p10, %rd309, 0;
	@%p10 bra 	$L__BB60_73;
	cvt.u32.u64 	%r80, %rd168;
	cvt.u32.u64 	%r81, %rd541;
	div.u32 	%r82, %r81, %r80;
	mul.lo.s32 	%r83, %r82, %r80;
	sub.s32 	%r84, %r81, %r83;
	cvt.u64.u32 	%rd543, %r82;
	cvt.u64.u32 	%rd544, %r84;
	bra.uni 	$L__BB60_74;
$L__BB60_73:
	div.s64 	%rd543, %rd541, %rd168;
	mul.lo.s64 	%rd310, %rd543, %rd168;
	sub.s64 	%rd544, %rd541, %rd310;
$L__BB60_74:
	add.s64 	%rd312, %rd1, %rd306;
	ld.global.u64 	%rd313, [%rd312];
	mad.lo.s64 	%rd175, %rd313, %rd544, %rd167;
	add.s32 	%r35, %r237, -2;
	mul.wide.u32 	%rd314, %r35, 8;
	add.s64 	%rd315, %rd2, %rd314;
	ld.global.u64 	%rd176, [%rd315];
	or.b64  	%rd316, %rd543, %rd176;
	and.b64  	%rd317, %rd316, -4294967296;
	setp.ne.s64 	%p11, %rd317, 0;
	@%p11 bra 	$L__BB60_76;
	cvt.u32.u64 	%r85, %rd176;
	cvt.u32.u64 	%r86, %rd543;
	div.u32 	%r87, %r86, %r85;
	mul.lo.s32 	%r88, %r87, %r85;
	sub.s32 	%r89, %r86, %r88;
	cvt.u64.u32 	%rd545, %r87;
	cvt.u64.u32 	%rd546, %r89;
	bra.uni 	$L__BB60_77;
$L__BB60_76:
	div.s64 	%rd545, %rd543, %rd176;
	mul.lo.s64 	%rd318, %rd545, %rd176;
	sub.s64 	%rd546, %rd543, %rd318;
$L__BB60_77:
	add.s64 	%rd320, %rd1, %rd314;
	ld.global.u64 	%rd321, [%rd320];
	mad.lo.s64 	%rd183, %rd321, %rd546, %rd175;
	add.s32 	%r36, %r237, -3;
	mul.wide.u32 	%rd322, %r36, 8;
	add.s64 	%rd323, %rd2, %rd322;
	ld.global.u64 	%rd184, [%rd323];
	or.b64  	%rd324, %rd545, %rd184;
	and.b64  	%rd325, %rd324, -4294967296;
	setp.ne.s64 	%p12, %rd325, 0;
	@%p12 bra 	$L__BB60_79;
	cvt.u32.u64 	%r90, %rd184;
	cvt.u32.u64 	%r91, %rd545;
	div.u32 	%r92, %r91, %r90;
	mul.lo.s32 	%r93, %r92, %r90;
	sub.s32 	%r94, %r91, %r93;
	cvt.u64.u32 	%rd547, %r92;
	cvt.u64.u32 	%rd548, %r94;
	bra.uni 	$L__BB60_80;
$L__BB60_79:
	div.s64 	%rd547, %rd545, %rd184;
	mul.lo.s64 	%rd326, %rd547, %rd184;
	sub.s64 	%rd548, %rd545, %rd326;
$L__BB60_80:
	add.s64 	%rd328, %rd1, %rd322;
	ld.global.u64 	%rd329, [%rd328];
	mad.lo.s64 	%rd191, %rd329, %rd548, %rd183;
	mul.wide.u32 	%rd330, %r33, 8;
	add.s64 	%rd331, %rd2, %rd330;
	ld.global.u64 	%rd192, [%rd331];
	or.b64  	%rd332, %rd547, %rd192;
	and.b64  	%rd333, %rd332, -4294967296;
	setp.ne.s64 	%p13, %rd333, 0;
	@%p13 bra 	$L__BB60_82;
	cvt.u32.u64 	%r95, %rd192;
	cvt.u32.u64 	%r96, %rd547;
	div.u32 	%r97, %r96, %r95;
	mul.lo.s32 	%r98, %r97, %r95;
	sub.s32 	%r99, %r96, %r98;
	cvt.u64.u32 	%rd564, %r97;
	cvt.u64.u32 	%rd550, %r99;
	bra.uni 	$L__BB60_83;
$L__BB60_82:
	div.s64 	%rd564, %rd547, %rd192;
	mul.lo.s64 	%rd334, %rd564, %rd192;
	sub.s64 	%rd550, %rd547, %rd334;
$L__BB60_83:
	add.s64 	%rd336, %rd1, %rd330;
	ld.global.u64 	%rd337, [%rd336];
	mad.lo.s64 	%rd338, %rd337, %rd550, %rd191;
	shl.b64 	%rd339, %rd338, 2;
	add.s64 	%rd573, %rd573, %rd339;
	add.s32 	%r237, %r237, -8;
	add.s32 	%r236, %r236, 8;
	setp.ne.s32 	%p14, %r236, 0;
	@%p14 bra 	$L__BB60_59;
	add.s32 	%r239, %r237, 3;
$L__BB60_85:
	setp.eq.s32 	%p15, %r25, 0;
	@%p15 bra 	$L__BB60_114;
	and.b32  	%r41, %r23, 3;
	setp.lt.u32 	%p16, %r25, 4;
	@%p16 bra 	$L__BB60_100;
	mul.wide.u32 	%rd341, %r239, 8;
	add.s64 	%rd342, %rd2, %rd341;
	ld.global.u64 	%rd203, [%rd342];
	or.b64  	%rd343, %rd564, %rd203;
	and.b64  	%rd344, %rd343, -4294967296;
	setp.ne.s64 	%p17, %rd344, 0;
	@%p17 bra 	$L__BB60_89;
	cvt.u32.u64 	%r100, %rd203;
	cvt.u32.u64 	%r101, %rd564;
	div.u32 	%r102, %r101, %r100;
	mul.lo.s32 	%r103, %r102, %r100;
	sub.s32 	%r104, %r101, %r103;
	cvt.u64.u32 	%rd554, %r102;
	cvt.u64.u32 	%rd555, %r104;
	bra.uni 	$L__BB60_90;
$L__BB60_89:
	div.s64 	%rd554, %rd564, %rd203;
	mul.lo.s64 	%rd345, %rd554, %rd203;
	sub.s64 	%rd555, %rd564, %rd345;
$L__BB60_90:
	add.s64 	%rd347, %rd1, %rd341;
	ld.global.u64 	%rd348, [%rd347];
	mul.lo.s64 	%rd210, %rd348, %rd555;
	add.s32 	%r42, %r239, -1;
	mul.wide.u32 	%rd349, %r42, 8;
	add.s64 	%rd350, %rd2, %rd349;
	ld.global.u64 	%rd211, [%rd350];
	or.b64  	%rd351, %rd554, %rd211;
	and.b64  	%rd352, %rd351, -4294967296;
	setp.ne.s64 	%p18, %rd352, 0;
	@%p18 bra 	$L__BB60_92;
	cvt.u32.u64 	%r105, %rd211;
	cvt.u32.u64 	%r106, %rd554;
	div.u32 	%r107, %r106, %r105;
	mul.lo.s32 	%r108, %r107, %r105;
	sub.s32 	%r109, %r106, %r108;
	cvt.u64.u32 	%rd556, %r107;
	cvt.u64.u32 	%rd557, %r109;
	bra.uni 	$L__BB60_93;
$L__BB60_92:
	div.s64 	%rd556, %rd554, %rd211;
	mul.lo.s64 	%rd353, %rd556, %rd211;
	sub.s64 	%rd557, %rd554, %rd353;
$L__BB60_93:
	add.s64 	%rd355, %rd1, %rd349;
	ld.global.u64 	%rd356, [%rd355];
	mad.lo.s64 	%rd218, %rd356, %rd557, %rd210;
	add.s32 	%r43, %r239, -2;
	mul.wide.u32 	%rd357, %r43, 8;
	add.s64 	%rd358, %rd2, %rd357;
	ld.global.u64 	%rd219, [%rd358];
	or.b64  	%rd359, %rd556, %rd219;
	and.b64  	%rd360, %rd359, -4294967296;
	setp.ne.s64 	%p19, %rd360, 0;
	@%p19 bra 	$L__BB60_95;
	cvt.u32.u64 	%r110, %rd219;
	cvt.u32.u64 	%r111, %rd556;
	div.u32 	%r112, %r111, %r110;
	mul.lo.s32 	%r113, %r112, %r110;
	sub.s32 	%r114, %r111, %r113;
	cvt.u64.u32 	%rd558, %r112;
	cvt.u64.u32 	%rd559, %r114;
	bra.uni 	$L__BB60_96;
$L__BB60_95:
	div.s64 	%rd558, %rd556, %rd219;
	mul.lo.s64 	%rd361, %rd558, %rd219;
	sub.s64 	%rd559, %rd556, %rd361;
$L__BB60_96:
	add.s64 	%rd363, %rd1, %rd357;
	ld.global.u64 	%rd364, [%rd363];
	mad.lo.s64 	%rd226, %rd364, %rd559, %rd218;
	add.s32 	%r44, %r239, -3;
	mul.wide.u32 	%rd365, %r44, 8;
	add.s64 	%rd366, %rd2, %rd365;
	ld.global.u64 	%rd227, [%rd366];
	or.b64  	%rd367, %rd558, %rd227;
	and.b64  	%rd368, %rd367, -4294967296;
	setp.ne.s64 	%p20, %rd368, 0;
	@%p20 bra 	$L__BB60_98;
	cvt.u32.u64 	%r115, %rd227;
	cvt.u32.u64 	%r116, %rd558;
	div.u32 	%r117, %r116, %r115;
	mul.lo.s32 	%r118, %r117, %r115;
	sub.s32 	%r119, %r116, %r118;
	cvt.u64.u32 	%rd564, %r117;
	cvt.u64.u32 	%rd561, %r119;
	bra.uni 	$L__BB60_99;
$L__BB60_98:
	div.s64 	%rd564, %rd558, %rd227;
	mul.lo.s64 	%rd369, %rd564, %rd227;
	sub.s64 	%rd561, %rd558, %rd369;
$L__BB60_99:
	add.s64 	%rd371, %rd1, %rd365;
	ld.global.u64 	%rd372, [%rd371];
	mad.lo.s64 	%rd373, %rd372, %rd561, %rd226;
	shl.b64 	%rd374, %rd373, 2;
	add.s64 	%rd573, %rd573, %rd374;
	add.s32 	%r239, %r239, -4;
$L__BB60_100:
	setp.eq.s32 	%p21, %r41, 0;
	@%p21 bra 	$L__BB60_114;
	setp.eq.s32 	%p22, %r41, 1;
	@%p22 bra 	$L__BB60_109;
	mul.wide.u32 	%rd376, %r239, 8;
	add.s64 	%rd377, %rd2, %rd376;
	ld.global.u64 	%rd238, [%rd377];
	or.b64  	%rd378, %rd564, %rd238;
	and.b64  	%rd379, %rd378, -4294967296;
	setp.ne.s64 	%p23, %rd379, 0;
	@%p23 bra 	$L__BB60_104;
	cvt.u32.u64 	%r120, %rd238;
	cvt.u32.u64 	%r121, %rd564;
	div.u32 	%r122, %r121, %r120;
	mul.lo.s32 	%r123, %r122, %r120;
	sub.s32 	%r124, %r121, %r123;
	cvt.u64.u32 	%rd565, %r122;
	cvt.u64.u32 	%rd566, %r124;
	bra.uni 	$L__BB60_105;
$L__BB60_104:
	div.s64 	%rd565, %rd564, %rd238;
	mul.lo.s64 	%rd380, %rd565, %rd238;
	sub.s64 	%rd566, %rd564, %rd380;
$L__BB60_105:
	add.s64 	%rd382, %rd1, %rd376;
	ld.global.u64 	%rd383, [%rd382];
	mul.lo.s64 	%rd245, %rd383, %rd566;
	add.s32 	%r47, %r239, -1;
	mul.wide.u32 	%rd384, %r47, 8;
	add.s64 	%rd385, %rd2, %rd384;
	ld.global.u64 	%rd246, [%rd385];
	or.b64  	%rd386, %rd565, %rd246;
	and.b64  	%rd387, %rd386, -4294967296;
	setp.ne.s64 	%p24, %rd387, 0;
	@%p24 bra 	$L__BB60_107;
	cvt.u32.u64 	%r125, %rd246;
	cvt.u32.u64 	%r126, %rd565;
	div.u32 	%r127, %r126, %r125;
	mul.lo.s32 	%r128, %r127, %r125;
	sub.s32 	%r129, %r126, %r128;
	cvt.u64.u32 	%rd564, %r127;
	cvt.u64.u32 	%rd568, %r129;
	bra.uni 	$L__BB60_108;
$L__BB60_107:
	div.s64 	%rd564, %rd565, %rd246;
	mul.lo.s64 	%rd388, %rd564, %rd246;
	sub.s64 	%rd568, %rd565, %rd388;
$L__BB60_108:
	add.s64 	%rd390, %rd1, %rd384;
	ld.global.u64 	%rd391, [%rd390];
	mad.lo.s64 	%rd392, %rd391, %rd568, %rd245;
	shl.b64 	%rd393, %rd392, 2;
	add.s64 	%rd573, %rd573, %rd393;
	add.s32 	%r239, %r239, -2;
$L__BB60_109:
	and.b32  	%r130, %r23, 1;
	setp.eq.b32 	%p25, %r130, 1;
	not.pred 	%p26, %p25;
	@%p26 bra 	$L__BB60_114;
	mul.wide.u32 	%rd394, %r239, 8;
	add.s64 	%rd395, %rd2, %rd394;
	ld.global.u64 	%rd257, [%rd395];
	or.b64  	%rd396, %rd564, %rd257;
	and.b64  	%rd397, %rd396, -4294967296;
	setp.ne.s64 	%p27, %rd397, 0;
	@%p27 bra 	$L__BB60_112;
	cvt.u32.u64 	%r131, %rd257;
	cvt.u32.u64 	%r132, %rd564;
	rem.u32 	%r133, %r132, %r131;
	cvt.u64.u32 	%rd572, %r133;
	bra.uni 	$L__BB60_113;
$L__BB60_112:
	rem.s64 	%rd572, %rd564, %rd257;
$L__BB60_113:
	add.s64 	%rd399, %rd1, %rd394;
	ld.global.u64 	%rd400, [%rd399];
	mul.lo.s64 	%rd401, %rd400, %rd572;
	shl.b64 	%rd402, %rd401, 2;
	add.s64 	%rd573, %rd573, %rd402;
$L__BB60_114:
	ld.global.u32 	%r134, [%rd573];
	mul.lo.s32 	%r135, %r134, %r134;
	st.shared.u32 	[%r5], %r135;
$L__BB60_115:
	bar.sync 	0;
	setp.lt.u32 	%p49, %r241, 66;
	@%p49 bra 	$L__BB60_119;
$L__BB60_116:
	shr.u32 	%r51, %r241, 1;
	setp.ge.u32 	%p50, %r1, %r51;
	@%p50 bra 	$L__BB60_118;
	ld.shared.u32 	%r208, [%r5];
	shl.b32 	%r209, %r51, 2;
	add.s32 	%r210, %r5, %r209;
	ld.shared.u32 	%r211, [%r210];
	add.s32 	%r212, %r211, %r208;
	st.shared.u32 	[%r5], %r212;
$L__BB60_118:
	bar.sync 	0;
	setp.gt.u32 	%p51, %r241, 131;
	mov.u32 	%r241, %r51;
	@%p51 bra 	$L__BB60_116;
$L__BB60_119:
	setp.gt.u32 	%p52, %r1, 31;
	@%p52 bra 	$L__BB60_122;
	ld.volatile.shared.u32 	%r213, [%r5];
	ld.volatile.shared.u32 	%r214, [%r5+128];
	add.s32 	%r215, %r214, %r213;
	st.volatile.shared.u32 	[%r5], %r215;
	ld.volatile.shared.u32 	%r216, [%r5];
	ld.volatile.shared.u32 	%r217, [%r5+64];
	add.s32 	%r218, %r217, %r216;
	st.volatile.shared.u32 	[%r5], %r218;
	ld.volatile.shared.u32 	%r219, [%r5];
	ld.volatile.shared.u32 	%r220, [%r5+32];
	add.s32 	%r221, %r220, %r219;
	st.volatile.shared.u32 	[%r5], %r221;
	ld.volatile.shared.u32 	%r222, [%r5];
	ld.volatile.shared.u32 	%r223, [%r5+16];
	add.s32 	%r224, %r223, %r222;
	st.volatile.shared.u32 	[%r5], %r224;
	ld.volatile.shared.u32 	%r225, [%r5];
	ld.volatile.shared.u32 	%r226, [%r5+8];
	add.s32 	%r227, %r226, %r225;
	st.volatile.shared.u32 	[%r5], %r227;
	ld.volatile.shared.u32 	%r228, [%r5];
	ld.volatile.shared.u32 	%r229, [%r5+4];
	add.s32 	%r230, %r229, %r228;
	st.volatile.shared.u32 	[%r5], %r230;
	setp.ne.s32 	%p53, %r1, 0;
	@%p53 bra 	$L__BB60_122;
	ld.param.u64 	%rd488, [contiguous_sum_square2_u32_param_8];
	ld.param.u64 	%rd487, [contiguous_sum_square2_u32_param_0];
	ld.shared.u32 	%r231, [sum_squaresdata_u32];
	cvt.u64.u32 	%rd482, %r2;
	mad.lo.s64 	%rd483, %rd488, %rd4, %rd482;
	cvta.to.global.u64 	%rd484, %rd487;
	shl.b64 	%rd485, %rd483, 2;
	add.s64 	%rd486, %rd484, %rd485;
	st.global.u32 	[%rd486], %r231;
$L__BB60_122:
	ret;

}
	// .globl	contiguous_sum_square22_u32
.visible .entry contiguous_sum_square22_u32(
	.param .u64 .ptr .align 1 contiguous_sum_square22_u32_param_0,
	.param .u64 .ptr .align 1 contiguous_sum_square22_u32_param_1,
	.param .u64 contiguous_sum_square22_u32_param_2,
	.param .u64 contiguous_sum_square22_u32_param_3,
	.param .u64 contiguous_sum_square22_u32_param_4,
	.param .u64 contiguous_sum_square22_u32_param_5
)
{
	.reg .pred 	%p<9>;
	.reg .b32 	%r<44>;
	.reg .b64 	%rd<28>;

	ld.param.u64 	%rd5, [contiguous_sum_square22_u32_param_0];
	ld.param.u64 	%rd8, [contiguous_sum_square22_u32_param_1];
	ld.param.u64 	%rd9, [contiguous_sum_square22_u32_param_2];
	ld.param.u64 	%rd6, [contiguous_sum_square22_u32_param_3];
	ld.param.u64 	%rd10, [contiguous_sum_square22_u32_param_4];
	ld.param.u64 	%rd7, [contiguous_sum_square22_u32_param_5];
	cvta.to.global.u64 	%rd1, %rd8;
	mov.u32 	%r1, %tid.x;
	mov.u32 	%r2, %ctaid.x;
	mov.u32 	%r43, %ntid.x;
	mul.lo.s32 	%r8, %r2, %r43;
	shl.b32 	%r9, %r8, 1;
	add.s32 	%r4, %r9, %r1;
	shl.b32 	%r10, %r1, 2;
	mov.u32 	%r11, sum_squaresdata_u32;
	add.s32 	%r5, %r11, %r10;
	mov.b32 	%r12, 0;
	st.shared.u32 	[%r5], %r12;
	mov.u32 	%r13, %ctaid.y;
	cvt.u64.u32 	%rd11, %r13;
	add.s64 	%rd2, %rd9, %rd11;
	setp.ge.u64 	%p1, %rd2, %rd10;
	@%p1 bra 	$L__BB61_12;
	add.s32 	%r14, %r4, %r43;
	cvt.u64.u32 	%rd3, %r14;
	setp.le.u64 	%p2, %rd6, %rd3;
	@%p2 bra 	$L__BB61_3;
	cvt.u64.u32 	%rd15, %r4;
	mul.lo.s64 	%rd16, %rd2, %rd6;
	add.s64 	%rd17, %rd16, %rd15;
	shl.b64 	%rd18, %rd17, 2;
	add.s64 	%rd19, %rd1, %rd18;
	ld.global.u32 	%r16, [%rd19];
	add.s64 	%rd20, %rd16, %rd3;
	shl.b64 	%rd21, %rd20, 2;
	add.s64 	%rd22, %rd1, %rd21;
	ld.global.u32 	%r17, [%rd22];
	add.s32 	%r18, %r17, %r16;
	st.shared.u32 	[%r5], %r18;
	bra.uni 	$L__BB61_5;
$L__BB61_3:
	cvt.u64.u32 	%rd4, %r4;
	setp.le.u64 	%p3, %rd6, %rd4;
	@%p3 bra 	$L__BB61_5;
	mad.lo.s64 	%rd12, %rd2, %rd6, %rd4;
	shl.b64 	%rd13, %rd12, 2;
	add.s64 	%rd14, %rd1, %rd13;
	ld.global.u32 	%r15, [%rd14];
	st.shared.u32 	[%r5], %r15;
$L__BB61_5:
	bar.sync 	0;
	setp.lt.u32 	%p4, %r43, 66;
	@%p4 bra 	$L__BB61_9;
$L__BB61_6:
	shr.u32 	%r7, %r43, 1;
	setp.ge.u32 	%p5, %r1, %r7;
	@%p5 bra 	$L__BB61_8;
	ld.shared.u32 	%r19, [%r5];
	shl.b32 	%r20, %r7, 2;
	add.s32 	%r21, %r5, %r20;
	ld.shared.u32 	%r22, [%r21];
	add.s32 	%r23, %r22, %r19;
	st.shared.u32 	[%r5], %r23;
$L__BB61_8:
	bar.sync 	0;
	setp.gt.u32 	%p6, %r43, 131;
	mov.u32 	%r43, %r7;
	@%p6 bra 	$L__BB61_6;
$L__BB61_9:
	setp.gt.u32 	%p7, %r1, 31;
	@%p7 bra 	$L__BB61_12;
	ld.volatile.shared.u32 	%r24, [%r5];
	ld.volatile.shared.u32 	%r25, [%r5+128];
	add.s32 	%r26, %r25, %r24;
	st.volatile.shared.u32 	[%r5], %r26;
	ld.volatile.shared.u32 	%r27, [%r5];
	ld.volatile.shared.u32 	%r28, [%r5+64];
	add.s32 	%r29, %r28, %r27;
	st.volatile.shared.u32 	[%r5], %r29;
	ld.volatile.shared.u32 	%r30, [%r5];
	ld.volatile.shared.u32 	%r31, [%r5+32];
	add.s32 	%r32, %r31, %r30;
	st.volatile.shared.u32 	[%r5], %r32;
	ld.volatile.shared.u32 	%r33, [%r5];
	ld.volatile.shared.u32 	%r34, [%r5+16];
	add.s32 	%r35, %r34, %r33;
	st.volatile.shared.u32 	[%r5], %r35;
	ld.volatile.shared.u32 	%r36, [%r5];
	ld.volatile.shared.u32 	%r37, [%r5+8];
	add.s32 	%r38, %r37, %r36;
	st.volatile.shared.u32 	[%r5], %r38;
	ld.volatile.shared.u32 	%r39, [%r5];
	ld.volatile.shared.u32 	%r40, [%r5+4];
	add.s32 	%r41, %r40, %r39;
	st.volatile.shared.u32 	[%r5], %r41;
	setp.ne.s32 	%p8, %r1, 0;
	@%p8 bra 	$L__BB61_12;
	ld.shared.u32 	%r42, [sum_squaresdata_u32];
	cvt.u64.u32 	%rd23, %r2;
	mad.lo.s64 	%rd24, %rd7, %rd2, %rd23;
	cvta.to.global.u64 	%rd25, %rd5;
	shl.b64 	%rd26, %rd24, 2;
	add.s64 	%rd27, %rd25, %rd26;
	st.global.u32 	[%rd27], %r42;
$L__BB61_12:
	ret;

}
	// .globl	contiguous_sum_square3_u32
.visible .entry contiguous_sum_square3_u32(
	.param .u64 .ptr .align 1 contiguous_sum_square3_u32_param_0,
	.param .u64 .ptr .align 1 contiguous_sum_square3_u32_param_1,
	.param .u64 .ptr .align 1 contiguous_sum_square3_u32_param_2,
	.param .u64 .ptr .align 1 contiguous_sum_square3_u32_param_3,
	.param .u64 contiguous_sum_square3_u32_param_4,
	.param .u64 contiguous_sum_square3_u32_param_5,
	.param .u64 contiguous_sum_square3_u32_param_6
)
{
	.reg .pred 	%p<38>;
	.reg .b32 	%r<260>;
	.reg .b64 	%rd<308>;

	ld.param.u64 	%rd144, [contiguous_sum_square3_u32_param_0];
	ld.param.u64 	%rd145, [contiguous_sum_square3_u32_param_1];
	ld.param.u64 	%rd148, [contiguous_sum_square3_u32_param_2];
	ld.param.u64 	%rd149, [contiguous_sum_square3_u32_param_3];
	ld.param.u64 	%rd146, [contiguous_sum_square3_u32_param_4];
	ld.param.u64 	%rd147, [contiguous_sum_square3_u32_param_5];
	ld.param.u64 	%rd150, [contiguous_sum_square3_u32_param_6];
	cvta.to.global.u64 	%rd1, %rd149;
	cvta.to.global.u64 	%rd2, %rd148;
	mov.u32 	%r1, %tid.y;
	mov.u32 	%r2, %ntid.x;
	mov.u32 	%r3, %tid.x;
	mad.lo.s32 	%r79, %r1, %r2, %r3;
	mov.u32 	%r80, %ctaid.x;
	mad.lo.s32 	%r81, %r80, %r2, %r3;
	mov.u32 	%r4, %ctaid.y;
	mov.u32 	%r5, %ntid.y;
	mad.lo.s32 	%r82, %r4, %r5, %r1;
	shl.b32 	%r83, %r79, 2;
	mov.u32 	%r84, sum_squaresdata_u32;
	add.s32 	%r7, %r84, %r83;
	mov.b32 	%r85, 0;
	st.shared.u32 	[%r7], %r85;
	cvt.u64.u32 	%rd3, %r81;
	setp.le.u64 	%p1, %rd147, %rd3;
	cvt.u64.u32 	%rd152, %r82;
	setp.le.u64 	%p2, %rd150, %rd152;
	or.pred  	%p3, %p1, %p2;
	@%p3 bra 	$L__BB62_76;
	cvt.u32.u64 	%r86, %rd3;
	cvt.u32.u64 	%r87, %rd147;
	mad.lo.s32 	%r241, %r82, %r87, %r86;
	cvt.u32.u64 	%r9, %rd146;
	add.s32 	%r240, %r9, -1;
	setp.lt.s32 	%p4, %r240, 0;
	mov.b64 	%rd307, 0;
	@%p4 bra 	$L__BB62_59;
	setp.lt.u32 	%p5, %r240, 7;
	mov.b64 	%rd307, 0;
	@%p5 bra 	$L__BB62_30;
	add.s32 	%r236, %r9, -4;
	and.b32  	%r88, %r9, -8;
	neg.s32 	%r235, %r88;
	mov.b64 	%rd307, 0;
$L__BB62_4:
	.pragma "nounroll";
	add.s32 	%r16, %r236, 3;
	cvt.u64.u32 	%rd5, %r241;
	mul.wide.u32 	%rd157, %r16, 8;
	add.s64 	%rd158, %rd2, %rd157;
	ld.global.u64 	%rd6, [%rd158];
	and.b64  	%rd159, %rd6, -4294967296;
	setp.ne.s64 	%p6, %rd159, 0;
	@%p6 bra 	$L__BB62_6;
	cvt.u32.u64 	%r89, %rd6;
	cvt.u32.u64 	%r90, %rd5;
	div.u32 	%r91, %r90, %r89;
	mul.lo.s32 	%r92, %r91, %r89;
	sub.s32 	%r93, %r90, %r92;
	cvt.u64.u32 	%rd272, %r91;
	cvt.u64.u32 	%rd273, %r93;
	bra.uni 	$L__BB62_7;
$L__BB62_6:
	div.s64 	%rd272, %rd5, %rd6;
	mul.lo.s64 	%rd160, %rd272, %rd6;
	sub.s64 	%rd273, %rd5, %rd160;
$L__BB62_7:
	mul.wide.u32 	%rd161, %r16, 8;
	add.s64 	%rd162, %rd1, %rd161;
	ld.global.u64 	%rd163, [%rd162];
	mad.lo.s64 	%rd13, %rd163, %rd273, %rd307;
	add.s32 	%r17, %r236, 2;
	and.b64  	%rd14, %rd272, 4294967295;
	mul.wide.u32 	%rd164, %r17, 8;
	add.s64 	%rd165, %rd2, %rd164;
	ld.global.u64 	%rd15, [%rd165];
	and.b64  	%rd166, %rd15, -4294967296;
	setp.ne.s64 	%p7, %rd166, 0;
	@%p7 bra 	$L__BB62_9;
	cvt.u32.u64 	%r94, %rd15;
	cvt.u32.u64 	%r95, %rd14;
	div.u32 	%r96, %r95, %r94;
	mul.lo.s32 	%r97, %r96, %r94;
	sub.s32 	%r98, %r95, %r97;
	cvt.u64.u32 	%rd274, %r96;
	cvt.u64.u32 	%rd275, %r98;
	bra.uni 	$L__BB62_10;
$L__BB62_9:
	div.s64 	%rd274, %rd14, %rd15;
	mul.lo.s64 	%rd167, %rd274, %rd15;
	sub.s64 	%rd275, %rd14, %rd167;
$L__BB62_10:
	mul.wide.u32 	%rd168, %r17, 8;
	add.s64 	%rd169, %rd1, %rd168;
	ld.global.u64 	%rd170, [%rd169];
	mad.lo.s64 	%rd22, %rd170, %rd275, %rd13;
	add.s32 	%r18, %r236, 1;
	and.b64  	%rd23, %rd274, 4294967295;
	mul.wide.u32 	%rd171, %r18, 8;
	add.s64 	%rd172, %rd2, %rd171;
	ld.global.u64 	%rd24, [%rd172];
	and.b64  	%rd173, %rd24, -4294967296;
	setp.ne.s64 	%p8, %rd173, 0;
	@%p8 bra 	$L__BB62_12;
	cvt.u32.u64 	%r99, %rd24;
	cvt.u32.u64 	%r100, %rd23;
	div.u32 	%r101, %r100, %r99;
	mul.lo.s32 	%r102, %r101, %r99;
	sub.s32 	%r103, %r100, %r102;
	cvt.u64.u32 	%rd276, %r101;
	cvt.u64.u32 	%rd277, %r103;
	bra.uni 	$L__BB62_13;
$L__BB62_12:
	div.s64 	%rd276, %rd23, %rd24;
	mul.lo.s64 	%rd174, %rd276, %rd24;
	sub.s64 	%rd277, %rd23, %rd174;
$L__BB62_13:
	mul.wide.u32 	%rd175, %r18, 8;
	add.s64 	%rd176, %rd1, %rd175;
	ld.global.u64 	%rd177, [%rd176];
	mad.lo.s64 	%rd31, %rd177, %rd277, %rd22;
	and.b64  	%rd32, %rd276, 4294967295;
	mul.wide.u32 	%rd178, %r236, 8;
	add.s64 	%rd179, %rd2, %rd178;
	ld.global.u64 	%rd33, [%rd179];
	and.b64  	%rd180, %rd33, -4294967296;
	setp.ne.s64 	%p9, %rd180, 0;
	@%p9 bra 	$L__BB62_15;
	cvt.u32.u64 	%r104, %rd33;
	cvt.u32.u64 	%r105, %rd32;
	div.u32 	%r106, %r105, %r104;
	mul.lo.s32 	%r107, %r106, %r104;
	sub.s32 	%r108, %r105, %r107;
	cvt.u64.u32 	%rd278, %r106;
	cvt.u64.u32 	%rd279, %r108;
	bra.uni 	$L__BB62_16;
$L__BB62_15:
	div.s64 	%rd278, %rd32, %rd33;
	mul.lo.s64 	%rd181, %rd278, %rd33;
	sub.s64 	%rd279, %rd32, %rd181;
$L__BB62_16:
	mul.wide.u32 	%rd182, %r236, 8;
	add.s64 	%rd183, %rd1, %rd182;
	ld.global.u64 	%rd184, [%rd183];
	mad.lo.s64 	%rd40, %rd184, %rd279, %rd31;
	add.s32 	%r19, %r236, -1;
	and.b64  	%rd41, %rd278, 4294967295;
	mul.wide.u32 	%rd185, %r19, 8;
	add.s64 	%rd186, %rd2, %rd185;
	ld.global.u64 	%rd42, [%rd186];
	and.b64  	%rd187, %rd42, -4294967296;
	setp.ne.s64 	%p10, %rd187, 0;
	@%p10 bra 	$L__BB62_18;
	cvt.u32.u64 	%r109, %rd42;
	cvt.u32.u64 	%r110, %rd41;
	div.u32 	%r111, %r110, %r109;
	mul.lo.s32 	%r112, %r111, %r109;
	sub.s32 	%r113, %r110, %r112;
	cvt.u64.u32 	%rd280, %r111;
	cvt.u64.u32 	%rd281, %r113;
	bra.uni 	$L__BB62_19;
$L__BB62_18:
	div.s64 	%rd280, %rd41, %rd42;
	mul.lo.s64 	%rd188, %rd280, %rd42;
	sub.s64 	%rd281, %rd41, %rd188;
$L__BB62_19:
	mul.wide.u32 	%rd189, %r19, 8;
	add.s64 	%rd190, %rd1, %rd189;
	ld.global.u64 	%rd191, [%rd190];
	mad.lo.s64 	%rd49, %rd191, %rd281, %rd40;
	add.s32 	%r20, %r236, -2;
	and.b64  	%rd50, %rd280, 4294967295;
	mul.wide.u32 	%rd192, %r20, 8;
	add.s64 	%rd193, %rd2, %rd192;
	ld.global.u64 	%rd51, [%rd193];
	and.b64  	%rd194, %rd51, -4294967296;
	setp.ne.s64 	%p11, %rd194, 0;
	@%p11 bra 	$L__BB62_21;
	cvt.u32.u64 	%r114, %rd51;
	cvt.u32.u64 	%r115, %rd50;
	div.u32 	%r116, %r115, %r114;
	mul.lo.s32 	%r117, %r116, %r114;
	sub.s32 	%r118, %r115, %r117;
	cvt.u64.u32 	%rd282, %r116;
	cvt.u64.u32 	%rd283, %r118;
	bra.uni 	$L__BB62_22;
$L__BB62_21:
	div.s64 	%rd282, %rd50, %rd51;
	mul.lo.s64 	%rd195, %rd282, %rd51;
	sub.s64 	%rd283, %rd50, %rd195;
$L__BB62_22:
	mul.wide.u32 	%rd196, %r20, 8;
	add.s64 	%rd197, %rd1, %rd196;
	ld.global.u64 	%rd198, [%rd197];
	mad.lo.s64 	%rd58, %rd198, %rd283, %rd49;
	add.s32 	%r21, %r236, -3;
	and.b64  	%rd59, %rd282, 4294967295;
	mul.wide.u32 	%rd199, %r21, 8;
	add.s64 	%rd200, %rd2, %rd199;
	ld.global.u64 	%rd60, [%rd200];
	and.b64  	%rd201, %rd60, -4294967296;
	setp.ne.s64 	%p12, %rd201, 0;
	@%p12 bra 	$L__BB62_24;
	cvt.u32.u64 	%r119, %rd60;
	cvt.u32.u64 	%r120, %rd59;
	div.u32 	%r121, %r120, %r119;
	mul.lo.s32 	%r122, %r121, %r119;
	sub.s32 	%r123, %r120, %r122;
	cvt.u64.u32 	%rd284, %r121;
	cvt.u64.u32 	%rd285, %r123;
	bra.uni 	$L__BB62_25;
$L__BB62_24:
	div.s64 	%rd284, %rd59, %rd60;
	mul.lo.s64 	%rd202, %rd284, %rd60;
	sub.s64 	%rd285, %rd59, %rd202;
$L__BB62_25:
	mul.wide.u32 	%rd203, %r21, 8;
	add.s64 	%rd204, %rd1, %rd203;
	ld.global.u64 	%rd205, [%rd204];
	mad.lo.s64 	%rd67, %rd205, %rd285, %rd58;
	and.b64  	%rd68, %rd284, 4294967295;
	add.s32 	%r124, %r236, -4;
	mul.wide.u32 	%rd206, %r124, 8;
	add.s64 	%rd207, %rd2, %rd206;
	ld.global.u64 	%rd69, [%rd207];
	and.b64  	%rd208, %rd69, -4294967296;
	setp.ne.s64 	%p13, %rd208, 0;
	@%p13 bra 	$L__BB62_27;
	cvt.u32.u64 	%r125, %rd69;
	cvt.u32.u64 	%r126, %rd68;
	div.u32 	%r127, %r126, %r125;
	mul.lo.s32 	%r128, %r127, %r125;
	sub.s32 	%r129, %r126, %r128;
	cvt.u64.u32 	%rd286, %r127;
	cvt.u64.u32 	%rd287, %r129;
	bra.uni 	$L__BB62_28;
$L__BB62_27:
	div.s64 	%rd286, %rd68, %rd69;
	mul.lo.s64 	%rd209, %rd286, %rd69;
	sub.s64 	%rd287, %rd68, %rd209;
$L__BB62_28:
	mul.wide.u32 	%rd210, %r124, 8;
	add.s64 	%rd211, %rd1, %rd210;
	ld.global.u64 	%rd212, [%rd211];
	mad.lo.s64 	%rd307, %rd212, %rd287, %rd67;
	cvt.u32.u64 	%r241, %rd286;
	add.s32 	%r236, %r236, -8;
	add.s32 	%r235, %r235, 8;
	setp.ne.s32 	%p14, %r235, 0;
	@%p14 bra 	$L__BB62_4;
	add.s32 	%r240, %r236, 3;
$L__BB62_30:
	and.b32  	%r28, %r9, 7;
	setp.eq.s32 	%p15, %r28, 0;
	@%p15 bra 	$L__BB62_59;
	and.b32  	%r29, %r9, 3;
	setp.lt.u32 	%p16, %r28, 4;
	@%p16 bra 	$L__BB62_45;
	cvt.u64.u32 	%rd79, %r241;
	mul.wide.u32 	%rd214, %r240, 8;
	add.s64 	%rd215, %rd2, %rd214;
	ld.global.u64 	%rd80, [%rd215];
	and.b64  	%rd216, %rd80, -4294967296;
	setp.ne.s64 	%p17, %rd216, 0;
	@%p17 bra 	$L__BB62_34;
	cvt.u32.u64 	%r131, %rd80;
	cvt.u32.u64 	%r132, %rd79;
	div.u32 	%r133, %r132, %r131;
	mul.lo.s32 	%r134, %r133, %r131;
	sub.s32 	%r135, %r132, %r134;
	cvt.u64.u32 	%rd290, %r133;
	cvt.u64.u32 	%rd291, %r135;
	bra.uni 	$L__BB62_35;
$L__BB62_34:
	div.s64 	%rd290, %rd79, %rd80;
	mul.lo.s64 	%rd217, %rd290, %rd80;
	sub.s64 	%rd291, %rd79, %rd217;
$L__BB62_35:
	mul.wide.u32 	%rd218, %r240, 8;
	add.s64 	%rd219, %rd1, %rd218;
	ld.global.u64 	%rd220, [%rd219];
	mad.lo.s64 	%rd87, %rd220, %rd291, %rd307;
	add.s32 	%r30, %r240, -1;
	and.b64  	%rd88, %rd290, 4294967295;
	mul.wide.u32 	%rd221, %r30, 8;
	add.s64 	%rd222, %rd2, %rd221;
	ld.global.u64 	%rd89, [%rd222];
	and.b64  	%rd223, %rd89, -4294967296;
	setp.ne.s64 	%p18, %rd223, 0;
	@%p18 bra 	$L__BB62_37;
	cvt.u32.u64 	%r136, %rd89;
	cvt.u32.u64 	%r137, %rd88;
	div.u32 	%r138, %r137, %r136;
	mul.lo.s32 	%r139, %r138, %r136;
	sub.s32 	%r140, %r137, %r139;
	cvt.u64.u32 	%rd292, %r138;
	cvt.u64.u32 	%rd293, %r140;
	bra.uni 	$L__BB62_38;
$L__BB62_37:
	div.s64 	%rd292, %rd88, %rd89;
	mul.lo.s64 	%rd224, %rd292, %rd89;
	sub.s64 	%rd293, %rd88, %rd224;
$L__BB62_38:
	mul.wide.u32 	%rd225, %r30, 8;
	add.s64 	%rd226, %rd1, %rd225;
	ld.global.u64 	%rd227, [%rd226];
	mad.lo.s64 	%rd96, %rd227, %rd293, %rd87;
	add.s32 	%r31, %r240, -2;
	and.b64  	%rd97, %rd292, 4294967295;
	mul.wide.u32 	%rd228, %r31, 8;
	add.s64 	%rd229, %rd2, %rd228;
	ld.global.u64 	%rd98, [%rd229];
	and.b64  	%rd230, %rd98, -4294967296;
	setp.ne.s64 	%p19, %rd230, 0;
	@%p19 bra 	$L__BB62_40;
	cvt.u32.u64 	%r141, %rd98;
	cvt.u32.u64 	%r142, %rd97;
	div.u32 	%r143, %r142, %r141;
	mul.lo.s32 	%r144, %r143, %r141;
	sub.s32 	%r145, %r142, %r144;
	cvt.u64.u32 	%rd294, %r143;
	cvt.u64.u32 	%rd295, %r145;
	bra.uni 	$L__BB62_41;
$L__BB62_40:
	div.s64 	%rd294, %rd97, %rd98;
	mul.lo.s64 	%rd231, %rd294, %rd98;
	sub.s64 	%rd295, %rd97, %rd231;
$L__BB62_41:
	mul.wide.u32 	%rd232, %r31, 8;
	add.s64 	%rd233, %rd1, %rd232;
	ld.global.u64 	%rd234, [%rd233];
	mad.lo.s64 	%rd105, %rd234, %rd295, %rd96;
	add.s32 	%r32, %r240, -3;
	and.b64  	%rd106, %rd294, 4294967295;
	mul.wide.u32 	%rd235, %r32, 8;
	add.s64 	%rd236, %rd2, %rd235;
	ld.global.u64 	%rd107, [%rd236];
	and.b64  	%rd237, %rd107, -4294967296;
	setp.ne.s64 	%p20, %rd237, 0;
	@%p20 bra 	$L__BB62_43;
	cvt.u32.u64 	%r146, %rd107;
	cvt.u32.u64 	%r147, %rd106;
	div.u32 	%r148, %r147, %r146;
	mul.lo.s32 	%r149, %r148, %r146;
	sub.s32 	%r150, %r147, %r149;
	cvt.u64.u32 	%rd296, %r148;
	cvt.u64.u32 	%rd297, %r150;
	bra.uni 	$L__BB62_44;
$L__BB62_43:
	div.s64 	%rd296, %rd106, %rd107;
	mul.lo.s64 	%rd238, %rd296, %rd107;
	sub.s64 	%rd297, %rd106, %rd238;
$L__BB62_44:
	mul.wide.u32 	%rd239, %r32, 8;
	add.s64 	%rd240, %rd1, %rd239;
	ld.global.u64 	%rd241, [%rd240];
	mad.lo.s64 	%rd307, %rd241, %rd297, %rd105;
	cvt.u32.u64 	%r241, %rd296;
	add.s32 	%r240, %r240, -4;
$L__BB62_45:
	setp.eq.s32 	%p21, %r29, 0;
	@%p21 bra 	$L__BB62_59;
	setp.eq.s32 	%p22, %r29, 1;
	@%p22 bra 	$L__BB62_54;
	cvt.u64.u32 	%rd117, %r241;
	mul.wide.u32 	%rd243, %r240, 8;
	add.s64 	%rd244, %rd2, %rd243;
	ld.global.u64 	%rd118, [%rd244];
	and.b64  	%rd245, %rd118, -4294967296;
	setp.ne.s64 	%p23, %rd245, 0;
	@%p23 bra 	$L__BB62_49;
	cvt.u32.u64 	%r151, %rd118;
	cvt.u32.u64 	%r152, %rd117;
	div.u32 	%r153, %r152, %r151;
	mul.lo.s32 	%r154, %r153, %r151;
	sub.s32 	%r155, %r152, %r154;
	cvt.u64.u32 	%rd300, %r153;
	cvt.u64.u32 	%rd301, %r155;
	bra.uni 	$L__BB62_50;
$L__BB62_49:
	div.s64 	%rd300, %rd117, %rd118;
	mul.lo.s64 	%rd246, %rd300, %rd118;
	sub.s64 	%rd301, %rd117, %rd246;
$L__BB62_50:
	add.s64 	%rd248, %rd1, %rd243;
	ld.global.u64 	%rd249, [%rd248];
	mad.lo.s64 	%rd125, %rd249, %rd301, %rd307;
	add.s32 	%r37, %r240, -1;
	and.b64  	%rd126, %rd300, 4294967295;
	mul.wide.u32 	%rd250, %r37, 8;
	add.s64 	%rd251, %rd2, %rd250;
	ld.global.u64 	%rd127, [%rd251];
	and.b64  	%rd252, %rd127, -4294967296;
	setp.ne.s64 	%p24, %rd252, 0;
	@%p24 bra 	$L__BB62_52;
	cvt.u32.u64 	%r156, %rd127;
	cvt.u32.u64 	%r157, %rd126;
	div.u32 	%r158, %r157, %r156;
	mul.lo.s32 	%r159, %r158, %r156;
	sub.s32 	%r160, %r157, %r159;
	cvt.u64.u32 	%rd302, %r158;
	cvt.u64.u32 	%rd303, %r160;
	bra.uni 	$L__BB62_53;
$L__BB62_52:
	div.s64 	%rd302, %rd126, %rd127;
	mul.lo.s64 	%rd253, %rd302, %rd127;
	sub.s64 	%rd303, %rd126, %rd253;
$L__BB62_53:
	add.s64 	%rd255, %rd1, %rd250;
	ld.global.u64 	%rd256, [%rd255];
	mad.lo.s64 	%rd307, %rd256, %rd303, %rd125;
	cvt.u32.u64 	%r241, %rd302;
	add.s32 	%r240, %r240, -2;
$L__BB62_54:
	and.b32  	%r161, %r9, 1;
	setp.eq.b32 	%p25, %r161, 1;
	not.pred 	%p26, %p25;
	@%p26 bra 	$L__BB62_59;
	cvt.u64.u32 	%rd137, %r241;
	mul.wide.u32 	%rd257, %r240, 8;
	add.s64 	%rd258, %rd2, %rd257;
	ld.global.u64 	%rd138, [%rd258];
	and.b64  	%rd259, %rd138, -4294967296;
	setp.ne.s64 	%p27, %rd259, 0;
	@%p27 bra 	$L__BB62_57;
	cvt.u32.u64 	%r162, %rd138;
	cvt.u32.u64 	%r163, %rd137;
	rem.u32 	%r164, %r163, %r162;
	cvt.u64.u32 	%rd306, %r164;
	bra.uni 	$L__BB62_58;
$L__BB62_57:
	rem.s64 	%rd306, %rd137, %rd138;
$L__BB62_58:
	add.s64 	%rd261, %rd1, %rd257;
	ld.global.u64 	%rd262, [%rd261];
	mad.lo.s64 	%rd307, %rd262, %rd306, %rd307;
$L__BB62_59:
	cvta.to.global.u64 	%rd263, %rd145;
	shl.b64 	%rd264, %rd307, 2;
	add.s64 	%rd265, %rd263, %rd264;
	ld.global.u32 	%r165, [%rd265];
	mul.lo.s32 	%r166, %r165, %r165;
	st.shared.u32 	[%r7], %r166;
	bar.sync 	0;
	setp.ne.s32 	%p28, %r1, 0;
	@%p28 bra 	$L__BB62_76;
	setp.gt.u32 	%p29, %r5, 1;
	@%p29 bra 	$L__BB62_62;
	shl.b32 	%r167, %r3, 2;
	mov.u32 	%r168, sum_squaresdata_u32;
	add.s32 	%r169, %r168, %r167;
	ld.shared.u32 	%r258, [%r169];
	bra.uni 	$L__BB62_75;
$L__BB62_62:
	shl.b32 	%r172, %r3, 2;
	mov.u32 	%r173, sum_squaresdata_u32;
	add.s32 	%r43, %r173, %r172;
	ld.shared.u32 	%r258, [%r43];
	add.s32 	%r45, %r5, -1;
	add.s32 	%r174, %r5, -2;
	and.b32  	%r46, %r45, 7;
	setp.lt.u32 	%p30, %r174, 7;
	mov.b32 	%r254, 1;
	@%p30 bra 	$L__BB62_66;
	and.b32  	%r177, %r45, -8;
	neg.s32 	%r246, %r177;
	shl.b32 	%r48, %r2, 2;
	add.s32 	%r179, %r172, %r48;
	add.s32 	%r244, %r173, %r179;
	shl.b32 	%r50, %r2, 5;
	mov.b32 	%r248, 1;
	mov.b32 	%r245, 0;
$L__BB62_64:
	.pragma "nounroll";
	mul.lo.s32 	%r181, %r248, %r2;
	shl.b32 	%r182, %r181, 2;
	add.s32 	%r183, %r43, %r182;
	ld.shared.u32 	%r184, [%r244];
	add.s32 	%r185, %r184, %r258;
	add.s32 	%r186, %r183, %r48;
	ld.shared.u32 	%r187, [%r186];
	add.s32 	%r188, %r187, %r185;
	add.s32 	%r189, %r186, %r48;
	ld.shared.u32 	%r190, [%r189];
	add.s32 	%r191, %r190, %r188;
	add.s32 	%r192, %r189, %r48;
	ld.shared.u32 	%r193, [%r192];
	add.s32 	%r194, %r193, %r191;
	add.s32 	%r195, %r192, %r48;
	ld.shared.u32 	%r196, [%r195];
	add.s32 	%r197, %r196, %r194;
	add.s32 	%r198, %r195, %r48;
	ld.shared.u32 	%r199, [%r198];
	add.s32 	%r200, %r199, %r197;
	add.s32 	%r201, %r198, %r48;
	ld.shared.u32 	%r202, [%r201];
	add.s32 	%r203, %r202, %r200;
	add.s32 	%r204, %r201, %r48;
	ld.shared.u32 	%r205, [%r204];
	add.s32 	%r258, %r205, %r203;
	add.s32 	%r248, %r248, 8;
	add.s32 	%r246, %r246, 8;
	add.s32 	%r245, %r245, 8;
	add.s32 	%r244, %r244, %r50;
	setp.ne.s32 	%p31, %r246, 0;
	@%p31 bra 	$L__BB62_64;
	add.s32 	%r254, %r245, 1;
$L__BB62_66:
	setp.eq.s32 	%p32, %r46, 0;
	@%p32 bra 	$L__BB62_74;
	and.b32  	%r65, %r45, 3;
	setp.lt.u32 	%p33, %r46, 4;
	@%p33 bra 	$L__BB62_69;
	mul.lo.s32 	%r207, %r254, %r2;
	shl.b32 	%r208, %r207, 2;
	add.s32 	%r209, %r43, %r208;
	ld.shared.u32 	%r210, [%r209];
	add.s32 	%r211, %r210, %r258;
	shl.b32 	%r212, %r2, 2;
	add.s32 	%r213, %r209, %r212;
	ld.shared.u32 	%r214, [%r213];
	add.s32 	%r215, %r214, %r211;
	add.s32 	%r216, %r213, %r212;
	ld.shared.u32 	%r217, [%r216];
	add.s32 	%r218, %r217, %r215;
	add.s32 	%r219, %r216, %r212;
	ld.shared.u32 	%r220, [%r219];
	add.s32 	%r258, %r220, %r218;
	add.s32 	%r254, %r254, 4;
$L__BB62_69:
	setp.eq.s32 	%p34, %r65, 0;
	@%p34 bra 	$L__BB62_74;
	setp.eq.s32 	%p35, %r65, 1;
	@%p35 bra 	$L__BB62_72;
	mul.lo.s32 	%r222, %r254, %r2;
	shl.b32 	%r223, %r222, 2;
	add.s32 	%r224, %r43, %r223;
	ld.shared.u32 	%r225, [%r224];
	add.s32 	%r226, %r225, %r258;
	shl.b32 	%r227, %r2, 2;
	add.s32 	%r228, %r224, %r227;
	ld.shared.u32 	%r229, [%r228];
	add.s32 	%r258, %r229, %r226;
	add.s32 	%r254, %r254, 2;
$L__BB62_72:
	and.b32  	%r230, %r45, 1;
	setp.eq.b32 	%p36, %r230, 1;
	not.pred 	%p37, %p36;
	@%p37 bra 	$L__BB62_74;
	mul.lo.s32 	%r231, %r254, %r2;
	shl.b32 	%r232, %r231, 2;
	add.s32 	%r233, %r43, %r232;
	ld.shared.u32 	%r234, [%r233];
	add.s32 	%r258, %r234, %r258;
$L__BB62_74:
	st.shared.u32 	[%r43], %r258;
$L__BB62_75:
	cvt.u64.u32 	%rd266, %r4;
	mad.lo.s64 	%rd267, %rd147, %rd266, %rd3;
	cvta.to.global.u64 	%rd268, %rd144;
	shl.b64 	%rd269, %rd267, 2;
	add.s64 	%rd270, %rd268, %rd269;
	st.global.u32 	[%rd270], %r258;
$L__BB62_76:
	ret;

}
	// .globl	contiguous_sum_square33_u32
.visible .entry contiguous_sum_square33_u32(
	.param .u64 .ptr .align 1 contiguous_sum_square33_u32_param_0,
	.param .u64 .ptr .align 1 contiguous_sum_square33_u32_param_1,
	.param .u64 contiguous_sum_square33_u32_param_2,
	.param .u64 contiguous_sum_square33_u32_param_3,
	.param .u64 contiguous_sum_square33_u32_param_4
)
{
	.reg .pred 	%p<14>;
	.reg .b32 	%r<140>;
	.reg .b64 	%rd<16>;

	ld.param.u64 	%rd2, [contiguous_sum_square33_u32_param_0];
	ld.param.u64 	%rd3, [contiguous_sum_square33_u32_param_1];
	ld.param.u64 	%rd4, [contiguous_sum_square33_u32_param_3];
	ld.param.u64 	%rd5, [contiguous_sum_square33_u32_param_4];
	mov.u32 	%r1, %tid.y;
	mov.u32 	%r2, %ntid.x;
	mov.u32 	%r3, %tid.x;
	mad.lo.s32 	%r45, %r1, %r2, %r3;
	mov.u32 	%r46, %ctaid.x;
	mad.lo.s32 	%r47, %r46, %r2, %r3;
	mov.u32 	%r4, %ctaid.y;
	mov.u32 	%r5, %ntid.y;
	mad.lo.s32 	%r48, %r4, %r5, %r1;
	shl.b32 	%r49, %r45, 2;
	mov.u32 	%r50, sum_squaresdata_u32;
	add.s32 	%r7, %r50, %r49;
	mov.b32 	%r51, 0;
	st.shared.u32 	[%r7], %r51;
	cvt.u64.u32 	%rd1, %r47;
	setp.le.u64 	%p1, %rd4, %rd1;
	cvt.u64.u32 	%rd7, %r48;
	setp.le.u64 	%p2, %rd5, %rd7;
	or.pred  	%p3, %p1, %p2;
	@%p3 bra 	$L__BB63_18;
	cvt.u32.u64 	%r52, %rd1;
	cvta.to.global.u64 	%rd8, %rd3;
	cvt.u32.u64 	%r53, %rd4;
	mad.lo.s32 	%r54, %r48, %r53, %r52;
	mul.wide.u32 	%rd9, %r54, 4;
	add.s64 	%rd10, %rd8, %rd9;
	ld.global.u32 	%r55, [%rd10];
	st.shared.u32 	[%r7], %r55;
	bar.sync 	0;
	setp.ne.s32 	%p4, %r1, 0;
	@%p4 bra 	$L__BB63_18;
	setp.gt.u32 	%p5, %r5, 1;
	@%p5 bra 	$L__BB63_4;
	shl.b32 	%r56, %r3, 2;
	add.s32 	%r58, %r50, %r56;
	ld.shared.u32 	%r138, [%r58];
	bra.uni 	$L__BB63_17;
$L__BB63_4:
	shl.b32 	%r61, %r3, 2;
	add.s32 	%r9, %r50, %r61;
	ld.shared.u32 	%r138, [%r9];
	add.s32 	%r11, %r5, -1;
	add.s32 	%r63, %r5, -2;
	and.b32  	%r12, %r11, 7;
	setp.lt.u32 	%p6, %r63, 7;
	mov.b32 	%r134, 1;
	@%p6 bra 	$L__BB63_8;
	and.b32  	%r66, %r11, -8;
	neg.s32 	%r126, %r66;
	shl.b32 	%r14, %r2, 2;
	add.s32 	%r68, %r61, %r14;
	add.s32 	%r124, %r50, %r68;
	shl.b32 	%r16, %r2, 5;
	mov.b32 	%r128, 1;
	mov.b32 	%r125, 0;
$L__BB63_6:
	.pragma "nounroll";
	mul.lo.s32 	%r70, %r128, %r2;
	shl.b32 	%r71, %r70, 2;
	add.s32 	%r72, %r9, %r71;
	ld.shared.u32 	%r73, [%r124];
	add.s32 	%r74, %r73, %r138;
	add.s32 	%r75, %r72, %r14;
	ld.shared.u32 	%r76, [%r75];
	add.s32 	%r77, %r76, %r74;
	add.s32 	%r78, %r75, %r14;
	ld.shared.u32 	%r79, [%r78];
	add.s32 	%r80, %r79, %r77;
	add.s32 	%r81, %r78, %r14;
	ld.shared.u32 	%r82, [%r81];
	add.s32 	%r83, %r82, %r80;
	add.s32 	%r84, %r81, %r14;
	ld.shared.u32 	%r85, [%r84];
	add.s32 	%r86, %r85, %r83;
	add.s32 	%r87, %r84, %r14;
	ld.shared.u32 	%r88, [%r87];
	add.s32 	%r89, %r88, %r86;
	add.s32 	%r90, %r87, %r14;
	ld.shared.u32 	%r91, [%r90];
	add.s32 	%r92, %r91, %r89;
	add.s32 	%r93, %r90, %r14;
	ld.shared.u32 	%r94, [%r93];
	add.s32 	%r138, %r94, %r92;
	add.s32 	%r128, %r128, 8;
	add.s32 	%r126, %r126, 8;
	add.s32 	%r125, %r125, 8;
	add.s32 	%r124, %r124, %r16;
	setp.ne.s32 	%p7, %r126, 0;
	@%p7 bra 	$L__BB63_6;
	add.s32 	%r134, %r125, 1;
$L__BB63_8:
	setp.eq.s32 	%p8, %r12, 0;
	@%p8 bra 	$L__BB63_16;
	and.b32  	%r31, %r11, 3;
	setp.lt.u32 	%p9, %r12, 4;
	@%p9 bra 	$L__BB63_11;
	mul.lo.s32 	%r96, %r134, %r2;
	shl.b32 	%r97, %r96, 2;
	add.s32 	%r98, %r9, %r97;
	ld.shared.u32 	%r99, [%r98];
	add.s32 	%r100, %r99, %r138;
	shl.b32 	%r101, %r2, 2;
	add.s32 	%r102, %r98, %r101;
	ld.shared.u32 	%r103, [%r102];
	add.s32 	%r104, %r103, %r100;
	add.s32 	%r105, %r102, %r101;
	ld.shared.u32 	%r106, [%r105];
	add.s32 	%r107, %r106, %r104;
	add.s32 	%r108, %r105, %r101;
	ld.shared.u32 	%r109, [%r108];
	add.s32 	%r138, %r109, %r107;
	add.s32 	%r134, %r134, 4;
$L__BB63_11:
	setp.eq.s32 	%p10, %r31, 0;
	@%p10 bra 	$L__BB63_16;
	setp.eq.s32 	%p11, %r31, 1;
	@%p11 bra 	$L__BB63_14;
	mul.lo.s32 	%r111, %r134, %r2;
	shl.b32 	%r112, %r111, 2;
	add.s32 	%r113, %r9, %r112;
	ld.shared.u32 	%r114, [%r113];
	add.s32 	%r115, %r114, %r138;
	shl.b32 	%r116, %r2, 2;
	add.s32 	%r117, %r113, %r116;
	ld.shared.u32 	%r118, [%r117];
	add.s32 	%r138, %r118, %r115;
	add.s32 	%r134, %r134, 2;
$L__BB63_14:
	and.b32  	%r119, %r11, 1;
	setp.eq.b32 	%p12, %r119, 1;
	not.pred 	%p13, %p12;
	@%p13 bra 	$L__BB63_16;
	mul.lo.s32 	%r120, %r134, %r2;
	shl.b32 	%r121, %r120, 2;
	add.s32 	%r122, %r9, %r121;
	ld.shared.u32 	%r123, [%r122];
	add.s32 	%r138, %r123, %r138;
$L__BB63_16:
	st.shared.u32 	[%r9], %r138;
$L__BB63_17:
	cvt.u64.u32 	%rd11, %r4;
	mad.lo.s64 	%rd12, %rd4, %rd11, %rd1;
	cvta.to.global.u64 	%rd13, %rd2;
	shl.b64 	%rd14, %rd12, 2;
	add.s64 	%rd15, %rd13, %rd14;
	st.global.u32 	[%rd15], %r138;
$L__BB63_18:
	ret;

}
	// .globl	contiguous_sum_square_u64
.visible .entry contiguous_sum_square_u64(
	.param .u64 .ptr .align 1 contiguous_sum_square_u64_param_0,
	.param .u64 .ptr .align 1 contiguous_sum_square_u64_param_1,
	.param .u64 contiguous_sum_square_u64_param_2
)
{
	.reg .pred 	%p<8>;
	.reg .b32 	%r<16>;
	.reg .b64 	%rd<45>;

	ld.param.u64 	%rd4, [contiguous_sum_square_u64_param_0];
	ld.param.u64 	%rd6, [contiguous_sum_square_u64_param_1];
	ld.param.u64 	%rd5, [contiguous_sum_square_u64_param_2];
	cvta.to.global.u64 	%rd1, %rd6;
	mov.u32 	%r1, %tid.x;
	mov.u32 	%r2, %ctaid.x;
	mov.u32 	%r15, %ntid.x;
	mul.lo.s32 	%r8, %r2, %r15;
	shl.b32 	%r9, %r8, 1;
	add.s32 	%r4, %r9, %r1;
	shl.b32 	%r10, %r1, 3;
	mov.u32 	%r11, sum_squaresdata_u64;
	add.s32 	%r5, %r11, %r10;
	mov.b64 	%rd7, 0;
	st.shared.u64 	[%r5], %rd7;
	add.s32 	%r12, %r4, %r15;
	cvt.u64.u32 	%rd2, %r12;
	setp.le.u64 	%p1, %rd5, %rd2;
	@%p1 bra 	$L__BB64_2;
	mul.wide.u32 	%rd12, %r4, 8;
	add.s64 	%rd13, %rd1, %rd12;
	ld.global.u64 	%rd14, [%rd13];
	mul.lo.s64 	%rd15, %rd14, %rd14;
	shl.b64 	%rd16, %rd2, 3;
	add.s64 	%rd17, %rd1, %rd16;
	ld.global.u64 	%rd18, [%rd17];
	mad.lo.s64 	%rd19, %rd18, %rd18, %rd15;
	st.shared.u64 	[%r5], %rd19;
	bra.uni 	$L__BB64_4;
$L__BB64_2:
	cvt.u64.u32 	%rd3, %r4;
	setp.le.u64 	%p2, %rd5, %rd3;
	@%p2 bra 	$L__BB64_4;
	shl.b64 	%rd8, %rd3, 3;
	add.s64 	%rd9, %rd1, %rd8;
	ld.global.u64 	%rd10, [%rd9];
	mul.lo.s64 	%rd11, %rd10, %rd10;
	st.shared.u64 	[%r5], %rd11;
$L__BB64_4:
	bar.sync 	0;
	setp.lt.u32 	%p3, %r15, 66;
	@%p3 bra 	$L__BB64_8;
$L__BB64_5:
	shr.u32 	%r7, %r15, 1;
	setp.ge.u32 	%p4, %r1, %r7;
	@%p4 bra 	$L__BB64_7;
	ld.shared.u64 	%rd20, [%r5];
	shl.b32 	%r13, %r7, 3;
	add.s32 	%r14, %r5, %r13;
	ld.shared.u64 	%rd21, [%r14];
	add.s64 	%rd22, %rd21, %rd20;
	st.shared.u64 	[%r5], %rd22;
$L__BB64_7:
	bar.sync 	0;
	setp.gt.u32 	%p5, %r15, 131;
	mov.u32 	%r15, %r7;
	@%p5 bra 	$L__BB64_5;
$L__BB64_8:
	setp.gt.u32 	%p6, %r1, 31;
	@%p6 bra 	$L__BB64_11;
	ld.volatile.shared.u64 	%rd23, [%r5];
	ld.volatile.shared.u64 	%rd24, [%r5+256];
	add.s64 	%rd25, %rd24, %rd23;
	st.volatile.shared.u64 	[%r5], %rd25;
	ld.volatile.shared.u64 	%rd26, [%r5];
	ld.volatile.shared.u64 	%rd27, [%r5+128];
	add.s64 	%rd28, %rd27, %rd26;
	st.volatile.shared.u64 	[%r5], %rd28;
	ld.volatile.shared.u64 	%rd29, [%r5];
	ld.volatile.shared.u64 	%rd30, [%r5+64];
	add.s64 	%rd31, %rd30, %rd29;
	st.volatile.shared.u64 	[%r5], %rd31;
	ld.volatile.shared.u64 	%rd32, [%r5];
	ld.volatile.shared.u64 	%rd33, [%r5+32];
	add.s64 	%rd34, %rd33, %rd32;
	st.volatile.shared.u64 	[%r5], %rd34;
	ld.volatile.shared.u64 	%rd35, [%r5];
	ld.volatile.shared.u64 	%rd36, [%r5+16];
	add.s64 	%rd37, %rd36, %rd35;
	st.volatile.shared.u64 	[%r5], %rd37;
	ld.volatile.shared.u64 	%rd38, [%r5];
	ld.volatile.shared.u64 	%rd39, [%r5+8];
	add.s64 	%rd40, %rd39, %rd38;
	st.volatile.shared.u64 	[%r5], %rd40;
	setp.ne.s32 	%p7, %r1, 0;
	@%p7 bra 	$L__BB64_11;
	ld.shared.u64 	%rd41, [sum_squaresdata_u64];
	cvta.to.global.u64 	%rd42, %rd4;
	mul.wide.u32 	%rd43, %r2, 8;
	add.s64 	%rd44, %rd42, %rd43;
	st.global.u64 	[%rd44], %rd41;
$L__BB64_11:
	ret;

}
	// .globl	contiguous_cumulate_sum_square_u64
.visible .entry contiguous_cumulate_sum_square_u64(
	.param .u64 .ptr .align 1 contiguous_cumulate_sum_square_u64_param_0,
	.param .u64 .ptr .align 1 contiguous_cumulate_sum_square_u64_param_1,
	.param .u64 contiguous_cumulate_sum_square_u64_param_2
)
{
	.reg .pred 	%p<8>;
	.reg .b32 	%r<16>;
	.reg .b64 	%rd<43>;

	ld.param.u64 	%rd4, [contiguous_cumulate_sum_square_u64_param_0];
	ld.param.u64 	%rd6, [contiguous_cumulate_sum_square_u64_param_1];
	ld.param.u64 	%rd5, [contiguous_cumulate_sum_square_u64_param_2];
	cvta.to.global.u64 	%rd1, %rd6;
	mov.u32 	%r1, %tid.x;
	mov.u32 	%r2, %ctaid.x;
	mov.u32 	%r15, %ntid.x;
	mul.lo.s32 	%r8, %r2, %r15;
	shl.b32 	%r9, %r8, 1;
	add.s32 	%r4, %r9, %r1;
	shl.b32 	%r10, %r1, 3;
	mov.u32 	%r11, sum_squaresdata_u64;
	add.s32 	%r5, %r11, %r10;
	mov.b64 	%rd7, 0;
	st.shared.u64 	[%r5], %rd7;
	add.s32 	%r12, %r4, %r15;
	cvt.u64.u32 	%rd2, %r12;
	setp.le.u64 	%p1, %rd5, %rd2;
	@%p1 bra 	$L__BB65_2;
	mul.wide.u32 	%rd11, %r4, 8;
	add.s64 	%rd12, %rd1, %rd11;
	ld.global.u64 	%rd13, [%rd12];
	shl.b64 	%rd14, %rd2, 3;
	add.s64 	%rd15, %rd1, %rd14;
	ld.global.u64 	%rd16, [%rd15];
	add.s64 	%rd17, %rd16, %rd13;
	st.shared.u64 	[%r5], %rd17;
	bra.uni 	$L__BB65_4;
$L__BB65_2:
	cvt.u64.u32 	%rd3, %r4;
	setp.le.u64 	%p2, %rd5, %rd3;
	@%p2 bra 	$L__BB65_4;
	shl.b64 	%rd8, %rd3, 3;
	add.s64 	%rd9, %rd1, %rd8;
	ld.global.u64 	%rd10, [%rd9];
	st.shared.u64 	[%r5], %rd10;
$L__BB65_4:
	bar.sync 	0;
	setp.lt.u32 	%p3, %r15, 66;
	@%p3 bra 	$L__BB65_8;
$L__BB65_5:
	shr.u32 	%r7, %r15, 1;
	setp.ge.u32 	%p4, %r1, %r7;
	@%p4 bra 	$L__BB65_7;
	ld.shared.u64 	%rd18, [%r5];
	shl.b32 	%r13, %r7, 3;
	add.s32 	%r14, %r5, %r13;
	ld.shared.u64 	%rd19, [%r14];
	add.s64 	%rd20, %rd19, %rd18;
	st.shared.u64 	[%r5], %rd20;
$L__BB65_7:
	bar.sync 	0;
	setp.gt.u32 	%p5, %r15, 131;
	mov.u32 	%r15, %r7;
	@%p5 bra 	$L__BB65_5;
$L__BB65_8:
	setp.gt.u32 	%p6, %r1, 31;
	@%p6 bra 	$L__BB65_11;
	ld.volatile.shared.u64 	%rd21, [%r5];
	ld.volatile.shared.u64 	%rd22, [%r5+256];
	add.s64 	%rd23, %rd22, %rd21;
	st.volatile.shared.u64 	[%r5], %rd23;
	ld.volatile.shared.u64 	%rd24, [%r5];
	ld.volatile.shared.u64 	%rd25, [%r5+128];
	add.s64 	%rd26, %rd25, %rd24;
	st.volatile.shared.u64 	[%r5], %rd26;
	ld.volatile.shared.u64 	%rd27, [%r5];
	ld.volatile.shared.u64 	%rd28, [%r5+64];
	add.s64 	%rd29, %rd28, %rd27;
	st.volatile.shared.u64 	[%r5], %rd29;
	ld.volatile.shared.u64 	%rd30, [%r5];
	ld.volatile.shared.u64 	%rd31, [%r5+32];
	add.s64 	%rd32, %rd31, %rd30;
	st.volatile.shared.u64 	[%r5], %rd32;
	ld.volatile.shared.u64 	%rd33, [%r5];
	ld.volatile.shared.u64 	%rd34, [%r5+16];
	add.s64 	%rd35, %rd34, %rd33;
	st.volatile.shared.u64 	[%r5], %rd35;
	ld.volatile.shared.u64 	%rd36, [%r5];
	ld.volatile.shared.u64 	%rd37, [%r5+8];
	add.s64 	%rd38, %rd37, %rd36;
	st.volatile.shared.u64 	[%r5], %rd38;
	setp.ne.s32 	%p7, %r1, 0;
	@%p7 bra 	$L__BB65_11;
	ld.shared.u64 	%rd39, [sum_squaresdata_u64];
	cvta.to.global.u64 	%rd40, %rd4;
	mul.wide.u32 	%rd41, %r2, 8;
	add.s64 	%rd42, %rd40, %rd41;
	st.global.u64 	[%rd42], %rd39;
$L__BB65_11:
	ret;

}
	// .globl	uncontiguous_sum_square_u64
.visible .entry uncontiguous_sum_square_u64(
	.param .u64 .ptr .align 1 uncontiguous_sum_square_u64_param_0,
	.param .u64 .ptr .align 1 uncontiguous_sum_square_u64_param_1,
	.param .u64 .ptr .align 1 uncontiguous_sum_square_u64_param_2,
	.param .u64 .ptr .align 1 uncontiguous_sum_square_u64_param_3,
	.param .u64 uncontiguous_sum_square_u64_param_4,
	.param .u64 uncontiguous_sum_square_u64_param_5
)
{
	.reg .pred 	%p<53>;
	.reg .b32 	%r<212>;
	.reg .b64 	%rd<587>;

	ld.param.u64 	%rd260, [uncontiguous_sum_square_u64_param_0];
	ld.param.u64 	%rd263, [uncontiguous_sum_square_u64_param_1];
	ld.param.u64 	%rd264, [uncontiguous_sum_square_u64_param_2];
	ld.param.u64 	%rd265, [uncontiguous_sum_square_u64_param_3];
	ld.param.u64 	%rd261, [uncontiguous_sum_square_u64_param_4];
	ld.param.u64 	%rd262, [uncontiguous_sum_square_u64_param_5];
	cvta.to.global.u64 	%rd1, %rd265;
	cvta.to.global.u64 	%rd2, %rd264;
	cvta.to.global.u64 	%rd3, %rd263;
	mov.u32 	%r1, %tid.x;
	mov.u32 	%r2, %ctaid.x;
	mov.u32 	%r211, %ntid.x;
	mul.lo.s32 	%r52, %r2, %r211;
	shl.b32 	%r53, %r52, 1;
	add.s32 	%r4, %r53, %r1;
	shl.b32 	%r54, %r1, 3;
	mov.u32 	%r55, sum_squaresdata_u64;
	add.s32 	%r5, %r55, %r54;
	mov.b64 	%rd266, 0;
	st.shared.u64 	[%r5], %rd266;
	add.s32 	%r56, %r4, %r211;
	cvt.u64.u32 	%rd540, %r56;
	setp.le.u64 	%p1, %rd262, %rd540;
	@%p1 bra 	$L__BB66_54;
	cvt.u32.u64 	%r6, %rd261;
	add.s32 	%r205, %r6, -1;
	setp.lt.s32 	%p27, %r205, 0;
	mov.b64 	%rd544, 0;
	mov.u64 	%rd545, %rd544;
	@%p27 bra 	$L__BB66_53;
	cvt.u64.u32 	%rd541, %r4;
	setp.lt.u32 	%p28, %r205, 3;
	mov.b64 	%rd545, 0;
	mov.u64 	%rd544, %rd545;
	@%p28 bra 	$L__BB66_30;
	add.s32 	%r203, %r6, -2;
	and.b32  	%r132, %r6, -4;
	neg.s32 	%r202, %r132;
	mov.b64 	%rd545, 0;
$L__BB66_4:
	.pragma "nounroll";
	add.s32 	%r12, %r203, 1;
	mul.wide.u32 	%rd400, %r12, 8;
	add.s64 	%rd401, %rd2, %rd400;
	ld.global.u64 	%rd10, [%rd401];
	or.b64  	%rd402, %rd541, %rd10;
	and.b64  	%rd403, %rd402, -4294967296;
	setp.ne.s64 	%p29, %rd403, 0;
	@%p29 bra 	$L__BB66_6;
	cvt.u32.u64 	%r133, %rd10;
	cvt.u32.u64 	%r134, %rd541;
	div.u32 	%r135, %r134, %r133;
	mul.lo.s32 	%r136, %r135, %r133;
	sub.s32 	%r137, %r134, %r136;
	cvt.u64.u32 	%rd506, %r135;
	cvt.u64.u32 	%rd507, %r137;
	bra.uni 	$L__BB66_7;
$L__BB66_6:
	div.s64 	%rd506, %rd541, %rd10;
	mul.lo.s64 	%rd404, %rd506, %rd10;
	sub.s64 	%rd507, %rd541, %rd404;
$L__BB66_7:
	mul.wide.u32 	%rd405, %r12, 8;
	add.s64 	%rd406, %rd1, %rd405;
	ld.global.u64 	%rd17, [%rd406];
	mad.lo.s64 	%rd18, %rd17, %rd507, %rd544;
	or.b64  	%rd407, %rd540, %rd10;
	and.b64  	%rd408, %rd407, -4294967296;
	setp.ne.s64 	%p30, %rd408, 0;
	@%p30 bra 	$L__BB66_9;
	cvt.u32.u64 	%r138, %rd10;
	cvt.u32.u64 	%r139, %rd540;
	div.u32 	%r140, %r139, %r138;
	mul.lo.s32 	%r141, %r140, %r138;
	sub.s32 	%r142, %r139, %r141;
	cvt.u64.u32 	%rd508, %r140;
	cvt.u64.u32 	%rd509, %r142;
	bra.uni 	$L__BB66_10;
$L__BB66_9:
	div.s64 	%rd508, %rd540, %rd10;
	mul.lo.s64 	%rd409, %rd508, %rd10;
	sub.s64 	%rd509, %rd540, %rd409;
$L__BB66_10:
	mad.lo.s64 	%rd25, %rd509, %rd17, %rd545;
	add.s32 	%r13, %r203, -2;
	mul.wide.u32 	%rd410, %r203, 8;
	add.s64 	%rd411, %rd2, %rd410;
	ld.global.u64 	%rd26, [%rd411];
	or.b64  	%rd412, %rd506, %rd26;
	and.b64  	%rd413, %rd412, -4294967296;
	setp.ne.s64 	%p31, %rd413, 0;
	@%p31 bra 	$L__BB66_12;
	cvt.u32.u64 	%r143, %rd26;
	cvt.u32.u64 	%r144, %rd506;
	div.u32 	%r145, %r144, %r143;
	mul.lo.s32 	%r146, %r145, %r143;
	sub.s32 	%r147, %r144, %r146;
	cvt.u64.u32 	%rd510, %r145;
	cvt.u64.u32 	%rd511, %r147;
	bra.uni 	$L__BB66_13;
$L__BB66_12:
	div.s64 	%rd510, %rd506, %rd26;
	mul.lo.s64 	%rd414, %rd510, %rd26;
	sub.s64 	%rd511, %rd506, %rd414;
$L__BB66_13:
	mul.wide.u32 	%rd415, %r203, 8;
	add.s64 	%rd416, %rd1, %rd415;
	ld.global.u64 	%rd33, [%rd416];
	mad.lo.s64 	%rd34, %rd33, %rd511, %rd18;
	or.b64  	%rd417, %rd508, %rd26;
	and.b64  	%rd418, %rd417, -4294967296;
	setp.ne.s64 	%p32, %rd418, 0;
	@%p32 bra 	$L__BB66_15;
	cvt.u32.u64 	%r148, %rd26;
	cvt.u32.u64 	%r149, %rd508;
	div.u32 	%r150, %r149, %r148;
	mul.lo.s32 	%r151, %r150, %r148;
	sub.s32 	%r152, %r149, %r151;
	cvt.u64.u32 	%rd512, %r150;
	cvt.u64.u32 	%rd513, %r152;
	bra.uni 	$L__BB66_16;
$L__BB66_15:
	div.s64 	%rd512, %rd508, %rd26;
	mul.lo.s64 	%rd419, %rd512, %rd26;
	sub.s64 	%rd513, %rd508, %rd419;
$L__BB66_16:
	mad.lo.s64 	%rd41, %rd513, %rd33, %rd25;
	add.s32 	%r14, %r203, -1;
	mul.wide.u32 	%rd420, %r14, 8;
	add.s64 	%rd421, %rd2, %rd420;
	ld.global.u64 	%rd42, [%rd421];
	or.b64  	%rd422, %rd510, %rd42;
	and.b64  	%rd423, %rd422, -4294967296;
	setp.ne.s64 	%p33, %rd423, 0;
	@%p33 bra 	$L__BB66_18;
	cvt.u32.u64 	%r153, %rd42;
	cvt.u32.u64 	%r154, %rd510;
	div.u32 	%r155, %r154, %r153;
	mul.lo.s32 	%r156, %r155, %r153;
	sub.s32 	%r157, %r154, %r156;
	cvt.u64.u32 	%rd514, %r155;
	cvt.u64.u32 	%rd515, %r157;
	bra.uni 	$L__BB66_19;
$L__BB66_18:
	div.s64 	%rd514, %rd510, %rd42;
	mul.lo.s64 	%rd424, %rd514, %rd42;
	sub.s64 	%rd515, %rd510, %rd424;
$L__BB66_19:
	mul.wide.u32 	%rd425, %r14, 8;
	add.s64 	%rd426, %rd1, %rd425;
	ld.global.u64 	%rd49, [%rd426];
	mad.lo.s64 	%rd50, %rd49, %rd515, %rd34;
	or.b64  	%rd427, %rd512, %rd42;
	and.b64  	%rd428, %rd427, -4294967296;
	setp.ne.s64 	%p34, %rd428, 0;
	@%p34 bra 	$L__BB66_21;
	cvt.u32.u64 	%r158, %rd42;
	cvt.u32.u64 	%r159, %rd512;
	div.u32 	%r160, %r159, %r158;
	mul.lo.s32 	%r161, %r160, %r158;
	sub.s32 	%r162, %r159, %r161;
	cvt.u64.u32 	%rd516, %r160;
	cvt.u64.u32 	%rd517, %r162;
	bra.uni 	$L__BB66_22;
$L__BB66_21:
	div.s64 	%rd516, %rd512, %rd42;
	mul.lo.s64 	%rd429, %rd516, %rd42;
	sub.s64 	%rd517, %rd512, %rd429;
$L__BB66_22:
	mad.lo.s64 	%rd57, %rd517, %rd49, %rd41;
	mul.wide.u32 	%rd430, %r13, 8;
	add.s64 	%rd431, %rd2, %rd430;
	ld.global.u64 	%rd58, [%rd431];
	or.b64  	%rd432, %rd514, %rd58;
	and.b64  	%rd433, %rd432, -4294967296;
	setp.ne.s64 	%p35, %rd433, 0;
	@%p35 bra 	$L__BB66_24;
	cvt.u32.u64 	%r163, %rd58;
	cvt.u32.u64 	%r164, %rd514;
	div.u32 	%r165, %r164, %r163;
	mul.lo.s32 	%r166, %r165, %r163;
	sub.s32 	%r167, %r164, %r166;
	cvt.u64.u32 	%rd541, %r165;
	cvt.u64.u32 	%rd519, %r167;
	bra.uni 	$L__BB66_25;
$L__BB66_24:
	div.s64 	%rd541, %rd514, %rd58;
	mul.lo.s64 	%rd434, %rd541, %rd58;
	sub.s64 	%rd519, %rd514, %rd434;
$L__BB66_25:
	mul.wide.u32 	%rd435, %r13, 8;
	add.s64 	%rd436, %rd1, %rd435;
	ld.global.u64 	%rd65, [%rd436];
	mad.lo.s64 	%rd544, %rd65, %rd519, %rd50;
	or.b64  	%rd437, %rd516, %rd58;
	and.b64  	%rd438, %rd437, -4294967296;
	setp.ne.s64 	%p36, %rd438, 0;
	@%p36 bra 	$L__BB66_27;
	cvt.u32.u64 	%r168, %rd58;
	cvt.u32.u64 	%r169, %rd516;
	div.u32 	%r170, %r169, %r168;
	mul.lo.s32 	%r171, %r170, %r168;
	sub.s32 	%r172, %r169, %r171;
	cvt.u64.u32 	%rd540, %r170;
	cvt.u64.u32 	%rd521, %r172;
	bra.uni 	$L__BB66_28;
$L__BB66_27:
	div.s64 	%rd540, %rd516, %rd58;
	mul.lo.s64 	%rd439, %rd540, %rd58;
	sub.s64 	%rd521, %rd516, %rd439;
$L__BB66_28:
	mad.lo.s64 	%rd545, %rd521, %rd65, %rd57;
	add.s32 	%r203, %r203, -4;
	add.s32 	%r202, %r202, 4;
	setp.ne.s32 	%p37, %r202, 0;
	@%p37 bra 	$L__BB66_4;
	add.s32 	%r205, %r203, 1;
$L__BB66_30:
	and.b32  	%r19, %r6, 3;
	setp.eq.s32 	%p38, %r19, 0;
	@%p38 bra 	$L__BB66_53;
	setp.eq.s32 	%p39, %r19, 1;
	@%p39 bra 	$L__BB66_45;
	mul.wide.u32 	%rd441, %r205, 8;
	add.s64 	%rd442, %rd2, %rd441;
	ld.global.u64 	%rd80, [%rd442];
	or.b64  	%rd443, %rd541, %rd80;
	and.b64  	%rd444, %rd443, -4294967296;
	setp.ne.s64 	%p40, %rd444, 0;
	@%p40 bra 	$L__BB66_34;
	cvt.u32.u64 	%r173, %rd80;
	cvt.u32.u64 	%r174, %rd541;
	div.u32 	%r175, %r174, %r173;
	mul.lo.s32 	%r176, %r175, %r173;
	sub.s32 	%r177, %r174, %r176;
	cvt.u64.u32 	%rd528, %r175;
	cvt.u64.u32 	%rd529, %r177;
	bra.uni 	$L__BB66_35;
$L__BB66_34:
	div.s64 	%rd528, %rd541, %rd80;
	mul.lo.s64 	%rd445, %rd528, %rd80;
	sub.s64 	%rd529, %rd541, %rd445;
$L__BB66_35:
	add.s64 	%rd447, %rd1, %rd441;
	ld.global.u64 	%rd87, [%rd447];
	mad.lo.s64 	%rd88, %rd87, %rd529, %rd544;
	or.b64  	%rd448, %rd540, %rd80;
	and.b64  	%rd449, %rd448, -4294967296;
	setp.ne.s64 	%p41, %rd449, 0;
	@%p41 bra 	$L__BB66_37;
	cvt.u32.u64 	%r178, %rd80;
	cvt.u32.u64 	%r179, %rd540;
	div.u32 	%r180, %r179, %r178;
	mul.lo.s32 	%r181, %r180, %r178;
	sub.s32 	%r182, %r179, %r181;
	cvt.u64.u32 	%rd530, %r180;
	cvt.u64.u32 	%rd531, %r182;
	bra.uni 	$L__BB66_38;
$L__BB66_37:
	div.s64 	%rd530, %rd540, %rd80;
	mul.lo.s64 	%rd450, %rd530, %rd80;
	sub.s64 	%rd531, %rd540, %rd450;
$L__BB66_38:
	mad.lo.s64 	%rd95, %rd531, %rd87, %rd545;
	add.s32 	%r20, %r205, -1;
	mul.wide.u32 	%rd451, %r20, 8;
	add.s64 	%rd452, %rd2, %rd451;
	ld.global.u64 	%rd96, [%rd452];
	or.b64  	%rd453, %rd528, %rd96;
	and.b64  	%rd454, %rd453, -4294967296;
	setp.ne.s64 	%p42, %rd454, 0;
	@%p42 bra 	$L__BB66_40;
	cvt.u32.u64 	%r183, %rd96;
	cvt.u32.u64 	%r184, %rd528;
	div.u32 	%r185, %r184, %r183;
	mul.lo.s32 	%r186, %r185, %r183;
	sub.s32 	%r187, %r184, %r186;
	cvt.u64.u32 	%rd541, %r185;
	cvt.u64.u32 	%rd533, %r187;
	bra.uni 	$L__BB66_41;
$L__BB66_40:
	div.s64 	%rd541, %rd528, %rd96;
	mul.lo.s64 	%rd455, %rd541, %rd96;
	sub.s64 	%rd533, %rd528, %rd455;
$L__BB66_41:
	add.s64 	%rd457, %rd1, %rd451;
	ld.global.u64 	%rd103, [%rd457];
	mad.lo.s64 	%rd544, %rd103, %rd533, %rd88;
	or.b64  	%rd458, %rd530, %rd96;
	and.b64  	%rd459, %rd458, -4294967296;
	setp.ne.s64 	%p43, %rd459, 0;
	@%p43 bra 	$L__BB66_43;
	cvt.u32.u64 	%r188, %rd96;
	cvt.u32.u64 	%r189, %rd530;
	div.u32 	%r190, %r189, %r188;
	mul.lo.s32 	%r191, %r190, %r188;
	sub.s32 	%r192, %r189, %r191;
	cvt.u64.u32 	%rd540, %r190;
	cvt.u64.u32 	%rd535, %r192;
	bra.uni 	$L__BB66_44;
$L__BB66_43:
	div.s64 	%rd540, %rd530, %rd96;
	mul.lo.s64 	%rd460, %rd540, %rd96;
	sub.s64 	%rd535, %rd530, %rd460;
$L__BB66_44:
	mad.lo.s64 	%rd545, %rd535, %rd103, %rd95;
	add.s32 	%r205, %r205, -2;
$L__BB66_45:
	and.b32  	%r193, %r6, 1;
	setp.eq.b32 	%p44, %r193, 1;
	not.pred 	%p45, %p44;
	@%p45 bra 	$L__BB66_53;
	mul.wide.u32 	%rd461, %r205, 8;
	add.s64 	%rd462, %rd2, %rd461;
	ld.global.u64 	%rd118, [%rd462];
	or.b64  	%rd463, %rd541, %rd118;
	and.b64  	%rd464, %rd463, -4294967296;
	setp.ne.s64 	%p46, %rd464, 0;
	@%p46 bra 	$L__BB66_48;
	cvt.u32.u64 	%r194, %rd118;
	cvt.u32.u64 	%r195, %rd541;
	rem.u32 	%r196, %r195, %r194;
	cvt.u64.u32 	%rd542, %r196;
	bra.uni 	$L__BB66_49;
$L__BB66_48:
	rem.s64 	%rd542, %rd541, %rd118;
$L__BB66_49:
	add.s64 	%rd466, %rd1, %rd461;
	ld.global.u64 	%rd122, [%rd466];
	mad.lo.s64 	%rd544, %rd122, %rd542, %rd544;
	or.b64  	%rd467, %rd540, %rd118;
	and.b64  	%rd468, %rd467, -4294967296;
	setp.ne.s64 	%p47, %rd468, 0;
	@%p47 bra 	$L__BB66_51;
	cvt.u32.u64 	%r197, %rd118;
	cvt.u32.u64 	%r198, %rd540;
	rem.u32 	%r199, %r198, %r197;
	cvt.u64.u32 	%rd543, %r199;
	bra.uni 	$L__BB66_52;
$L__BB66_51:
	rem.s64 	%rd543, %rd540, %rd118;
$L__BB66_52:
	mad.lo.s64 	%rd545, %rd543, %rd122, %rd545;
$L__BB66_53:
	shl.b64 	%rd469, %rd544, 3;
	add.s64 	%rd470, %rd3, %rd469;
	ld.global.u64 	%rd471, [%rd470];
	mul.lo.s64 	%rd472, %rd471, %rd471;
	shl.b64 	%rd473, %rd545, 3;
	add.s64 	%rd474, %rd3, %rd473;
	ld.global.u64 	%rd475, [%rd474];
	mad.lo.s64 	%rd476, %rd475, %rd475, %rd472;
	st.shared.u64 	[%r5], %rd476;
	bra.uni 	$L__BB66_114;
$L__BB66_54:
	cvt.u64.u32 	%rd577, %r4;
	setp.le.u64 	%p2, %rd262, %rd577;
	@%p2 bra 	$L__BB66_114;
	cvt.u32.u64 	%r23, %rd261;
	add.s32 	%r209, %r23, -1;
	setp.lt.s32 	%p3, %r209, 0;
	mov.b64 	%rd586, 0;
	@%p3 bra 	$L__BB66_113;
	and.b32  	%r25, %r23, 7;
	setp.lt.u32 	%p4, %r209, 7;
	mov.b64 	%rd586, 0;
	@%p4 bra 	$L__BB66_84;
	add.s32 	%r207, %r23, -4;
	and.b32  	%r57, %r23, -8;
	neg.s32 	%r206, %r57;
	mov.b64 	%rd586, 0;
$L__BB66_58:
	.pragma "nounroll";
	add.s32 	%r30, %r207, 3;
	mul.wide.u32 	%rd271, %r30, 8;
	add.s64 	%rd272, %rd2, %rd271;
	ld.global.u64 	%rd133, [%rd272];
	or.b64  	%rd273, %rd577, %rd133;
	and.b64  	%rd274, %rd273, -4294967296;
	setp.ne.s64 	%p5, %rd274, 0;
	@%p5 bra 	$L__BB66_60;
	cvt.u32.u64 	%r58, %rd133;
	cvt.u32.u64 	%r59, %rd577;
	div.u32 	%r60, %r59, %r58;
	mul.lo.s32 	%r61, %r60, %r58;
	sub.s32 	%r62, %r59, %r61;
	cvt.u64.u32 	%rd548, %r60;
	cvt.u64.u32 	%rd549, %r62;
	bra.uni 	$L__BB66_61;
$L__BB66_60:
	div.s64 	%rd548, %rd577, %rd133;
	mul.lo.s64 	%rd275, %rd548, %rd133;
	sub.s64 	%rd549, %rd577, %rd275;
$L__BB66_61:
	add.s64 	%rd277, %rd1, %rd271;
	ld.global.u64 	%rd278, [%rd277];
	mad.lo.s64 	%rd140, %rd278, %rd549, %rd586;
	add.s32 	%r31, %r207, 2;
	mul.wide.u32 	%rd279, %r31, 8;
	add.s64 	%rd280, %rd2, %rd279;
	ld.global.u64 	%rd141, [%rd280];
	or.b64  	%rd281, %rd548, %rd141;
	and.b64  	%rd282, %rd281, -4294967296;
	setp.ne.s64 	%p6, %rd282, 0;
	@%p6 bra 	$L__BB66_63;
	cvt.u32.u64 	%r63, %rd141;
	cvt.u32.u64 	%r64, %rd548;
	div.u32 	%r65, %r64, %r63;
	mul.lo.s32 	%r66, %r65, %r63;
	sub.s32 	%r67, %r64, %r66;
	cvt.u64.u32 	%rd550, %r65;
	cvt.u64.u32 	%rd551, %r67;
	bra.uni 	$L__BB66_64;
$L__BB66_63:
	div.s64 	%rd550, %rd548, %rd141;
	mul.lo.s64 	%rd283, %rd550, %rd141;
	sub.s64 	%rd551, %rd548, %rd283;
$L__BB66_64:
	add.s64 	%rd285, %rd1, %rd279;
	ld.global.u64 	%rd286, [%rd285];
	mad.lo.s64 	%rd148, %rd286, %rd551, %rd140;
	add.s32 	%r32, %r207, 1;
	mul.wide.u32 	%rd287, %r32, 8;
	add.s64 	%rd288, %rd2, %rd287;
	ld.global.u64 	%rd149, [%rd288];
	or.b64  	%rd289, %rd550, %rd149;
	and.b64  	%rd290, %rd289, -4294967296;
	setp.ne.s64 	%p7, %rd290, 0;
	@%p7 bra 	$L__BB66_66;
	cvt.u32.u64 	%r68, %rd149;
	cvt.u32.u64 	%r69, %rd550;
	div.u32 	%r70, %r69, %r68;
	mul.lo.s32 	%r71, %r70, %r68;
	sub.s32 	%r72, %r69, %r71;
	cvt.u64.u32 	%rd552, %r70;
	cvt.u64.u32 	%rd553, %r72;
	bra.uni 	$L__BB66_67;
$L__BB66_66:
	div.s64 	%rd552, %rd550, %rd149;
	mul.lo.s64 	%rd291, %rd552, %rd149;
	sub.s64 	%rd553, %rd550, %rd291;
$L__BB66_67:
	add.s64 	%rd293, %rd1, %rd287;
	ld.global.u64 	%rd294, [%rd293];
	mad.lo.s64 	%rd156, %rd294, %rd553, %rd148;
	add.s32 	%r33, %r207, -4;
	mul.wide.u32 	%rd295, %r207, 8;
	add.s64 	%rd296, %rd2, %rd295;
	ld.global.u64 	%rd157, [%rd296];
	or.b64  	%rd297, %rd552, %rd157;
	and.b64  	%rd298, %rd297, -4294967296;
	setp.ne.s64 	%p8, %rd298, 0;
	@%p8 bra 	$L__BB66_69;
	cvt.u32.u64 	%r73, %rd157;
	cvt.u32.u64 	%r74, %rd552;
	div.u32 	%r75, %r74, %r73;
	mul.lo.s32 	%r76, %r75, %r73;
	sub.s32 	%r77, %r74, %r76;
	cvt.u64.u32 	%rd554, %r75;
	cvt.u64.u32 	%rd555, %r77;
	bra.uni 	$L__BB66_70;
$L__BB66_69:
	div.s64 	%rd554, %rd552, %rd157;
	mul.lo.s64 	%rd299, %rd554, %rd157;
	sub.s64 	%rd555, %rd552, %rd299;
$L__BB66_70:
	add.s64 	%rd301, %rd1, %rd295;
	ld.global.u64 	%rd302, [%rd301];
	mad.lo.s64 	%rd164, %rd302, %rd555, %rd156;
	add.s32 	%r34, %r207, -1;
	mul.wide.u32 	%rd303, %r34, 8;
	add.s64 	%rd304, %rd2, %rd303;
	ld.global.u64 	%rd165, [%rd304];
	or.b64  	%rd305, %rd554, %rd165;
	and.b64  	%rd306, %rd305, -4294967296;
	setp.ne.s64 	%p9, %rd306, 0;
	@%p9 bra 	$L__BB66_72;
	cvt.u32.u64 	%r78, %rd165;
	cvt.u32.u64 	%r79, %rd554;
	div.u32 	%r80, %r79, %r78;
	mul.lo.s32 	%r81, %r80, %r78;
	sub.s32 	%r82, %r79, %r81;
	cvt.u64.u32 	%rd556, %r80;
	cvt.u64.u32 	%rd557, %r82;
	bra.uni 	$L__BB66_73;
$L__BB66_72:
	div.s64 	%rd556, %rd554, %rd165;
	mul.lo.s64 	%rd307, %rd556, %rd165;
	sub.s64 	%rd557, %rd554, %rd307;
$L__BB66_73:
	add.s64 	%rd309, %rd1, %rd303;
	ld.global.u64 	%rd310, [%rd309];
	mad.lo.s64 	%rd172, %rd310, %rd557, %rd164;
	add.s32 	%r35, %r207, -2;
	mul.wide.u32 	%rd311, %r35, 8;
	add.s64 	%rd312, %rd2, %rd311;
	ld.global.u64 	%rd173, [%rd312];
	or.b64  	%rd313, %rd556, %rd173;
	and.b64  	%rd314, %rd313, -4294967296;
	setp.ne.s64 	%p10, %rd314, 0;
	@%p10 bra 	$L__BB66_75;
	cvt.u32.u64 	%r83, %rd173;
	cvt.u32.u64 	%r84, %rd556;
	div.u32 	%r85, %r84, %r83;
	mul.lo.s32 	%r86, %r85, %r83;
	sub.s32 	%r87, %r84, %r86;
	cvt.u64.u32 	%rd558, %r85;
	cvt.u64.u32 	%rd559, %r87;
	bra.uni 	$L__BB66_76;
$L__BB66_75:
	div.s64 	%rd558, %rd556, %rd173;
	mul.lo.s64 	%rd315, %rd558, %rd173;
	sub.s64 	%rd559, %rd556, %rd315;
$L__BB66_76:
	add.s64 	%rd317, %rd1, %rd311;
	ld.global.u64 	%rd318, [%rd317];
	mad.lo.s64 	%rd180, %rd318, %rd559, %rd172;
	add.s32 	%r36, %r207, -3;
	mul.wide.u32 	%rd319, %r36, 8;
	add.s64 	%rd320, %rd2, %rd319;
	ld.global.u64 	%rd181, [%rd320];
	or.b64  	%rd321, %rd558, %rd181;
	and.b64  	%rd322, %rd321, -4294967296;
	setp.ne.s64 	%p11, %rd322, 0;
	@%p11 bra 	$L__BB66_78;
	cvt.u32.u64 	%r88, %rd181;
	cvt.u32.u64 	%r89, %rd558;
	div.u32 	%r90, %r89, %r88;
	mul.lo.s32 	%r91, %r90, %r88;
	sub.s32 	%r92, %r89, %r91;
	cvt.u64.u32 	%rd560, %r90;
	cvt.u64.u32 	%rd561, %r92;
	bra.uni 	$L__BB66_79;
$L__BB66_78:
	div.s64 	%rd560, %rd558, %rd181;
	mul.lo.s64 	%rd323, %rd560, %rd181;
	sub.s64 	%rd561, %rd558, %rd323;
$L__BB66_79:
	add.s64 	%rd325, %rd1, %rd319;
	ld.global.u64 	%rd326, [%rd325];
	mad.lo.s64 	%rd188, %rd326, %rd561, %rd180;
	mul.wide.u32 	%rd327, %r33, 8;
	add.s64 	%rd328, %rd2, %rd327;
	ld.global.u64 	%rd189, [%rd328];
	or.b64  	%rd329, %rd560, %rd189;
	and.b64  	%rd330, %rd329, -4294967296;
	setp.ne.s64 	%p12, %rd330, 0;
	@%p12 bra 	$L__BB66_81;
	cvt.u32.u64 	%r93, %rd189;
	cvt.u32.u64 	%r94, %rd560;
	div.u32 	%r95, %r94, %r93;
	mul.lo.s32 	%r96, %r95, %r93;
	sub.s32 	%r97, %r94, %r96;
	cvt.u64.u32 	%rd577, %r95;
	cvt.u64.u32 	%rd563, %r97;
	bra.uni 	$L__BB66_82;
$L__BB66_81:
	div.s64 	%rd577, %rd560, %rd189;
	mul.lo.s64 	%rd331, %rd577, %rd189;
	sub.s64 	%rd563, %rd560, %rd331;
$L__BB66_82:
	add.s64 	%rd333, %rd1, %rd327;
	ld.global.u64 	%rd334, [%rd333];
	mad.lo.s64 	%rd586, %rd334, %rd563, %rd188;
	add.s32 	%r207, %r207, -8;
	add.s32 	%r206, %r206, 8;
	setp.ne.s32 	%p13, %r206, 0;
	@%p13 bra 	$L__BB66_58;
	add.s32 	%r209, %r207, 3;
$L__BB66_84:
	setp.eq.s32 	%p14, %r25, 0;
	@%p14 bra 	$L__BB66_113;
	and.b32  	%r41, %r23, 3;
	setp.lt.u32 	%p15, %r25, 4;
	@%p15 bra 	$L__BB66_99;
	mul.wide.u32 	%rd336, %r209, 8;
	add.s64 	%rd337, %rd2, %rd336;
	ld.global.u64 	%rd200, [%rd337];
	or.b64  	%rd338, %rd577, %rd200;
	and.b64  	%rd339, %rd338, -4294967296;
	setp.ne.s64 	%p16, %rd339, 0;
	@%p16 bra 	$L__BB66_88;
	cvt.u32.u64 	%r98, %rd200;
	cvt.u32.u64 	%r99, %rd577;
	div.u32 	%r100, %r99, %r98;
	mul.lo.s32 	%r101, %r100, %r98;
	sub.s32 	%r102, %r99, %r101;
	cvt.u64.u32 	%rd567, %r100;
	cvt.u64.u32 	%rd568, %r102;
	bra.uni 	$L__BB66_89;
$L__BB66_88:
	div.s64 	%rd567, %rd577, %rd200;
	mul.lo.s64 	%rd340, %rd567, %rd200;
	sub.s64 	%rd568, %rd577, %rd340;
$L__BB66_89:
	add.s64 	%rd342, %rd1, %rd336;
	ld.global.u64 	%rd343, [%rd342];
	mad.lo.s64 	%rd207, %rd343, %rd568, %rd586;
	add.s32 	%r42, %r209, -1;
	mul.wide.u32 	%rd344, %r42, 8;
	add.s64 	%rd345, %rd2, %rd344;
	ld.global.u64 	%rd208, [%rd345];
	or.b64  	%rd346, %rd567, %rd208;
	and.b64  	%rd347, %rd346, -4294967296;
	setp.ne.s64 	%p17, %rd347, 0;
	@%p17 bra 	$L__BB66_91;
	cvt.u32.u64 	%r103, %rd208;
	cvt.u32.u64 	%r104, %rd567;
	div.u32 	%r105, %r104, %r103;
	mul.lo.s32 	%r106, %r105, %r103;
	sub.s32 	%r107, %r104, %r106;
	cvt.u64.u32 	%rd569, %r105;
	cvt.u64.u32 	%rd570, %r107;
	bra.uni 	$L__BB66_92;
$L__BB66_91:
	div.s64 	%rd569, %rd567, %rd208;
	mul.lo.s64 	%rd348, %rd569, %rd208;
	sub.s64 	%rd570, %rd567, %rd348;
$L__BB66_92:
	add.s64 	%rd350, %rd1, %rd344;
	ld.global.u64 	%rd351, [%rd350];
	mad.lo.s64 	%rd215, %rd351, %rd570, %rd207;
	add.s32 	%r43, %r209, -2;
	mul.wide.u32 	%rd352, %r43, 8;
	add.s64 	%rd353, %rd2, %rd352;
	ld.global.u64 	%rd216, [%rd353];
	or.b64  	%rd354, %rd569, %rd216;
	and.b64  	%rd355, %rd354, -4294967296;
	setp.ne.s64 	%p18, %rd355, 0;
	@%p18 bra 	$L__BB66_94;
	cvt.u32.u64 	%r108, %rd216;
	cvt.u32.u64 	%r109, %rd569;
	div.u32 	%r110, %r109, %r108;
	mul.lo.s32 	%r111, %r110, %r108;
	sub.s32 	%r112, %r109, %r111;
	cvt.u64.u32 	%rd571, %r110;
	cvt.u64.u32 	%rd572, %r112;
	bra.uni 	$L__BB66_95;
$L__BB66_94:
	div.s64 	%rd571, %rd569, %rd216;
	mul.lo.s64 	%rd356, %rd571, %rd216;
	sub.s64 	%rd572, %rd569, %rd356;
$L__BB66_95:
	add.s64 	%rd358, %rd1, %rd352;
	ld.global.u64 	%rd359, [%rd358];
	mad.lo.s64 	%rd223, %rd359, %rd572, %rd215;
	add.s32 	%r44, %r209, -3;
	mul.wide.u32 	%rd360, %r44, 8;
	add.s64 	%rd361, %rd2, %rd360;
	ld.global.u64 	%rd224, [%rd361];
	or.b64  	%rd362, %rd571, %rd224;
	and.b64  	%rd363, %rd362, -4294967296;
	setp.ne.s64 	%p19, %rd363, 0;
	@%p19 bra 	$L__BB66_97;
	cvt.u32.u64 	%r113, %rd224;
	cvt.u32.u64 	%r114, %rd571;
	div.u32 	%r115, %r114, %r113;
	mul.lo.s32 	%r116, %r115, %r113;
	sub.s32 	%r117, %r114, %r116;
	cvt.u64.u32 	%rd577, %r115;
	cvt.u64.u32 	%rd574, %r117;
	bra.uni 	$L__BB66_98;
$L__BB66_97:
	div.s64 	%rd577, %rd571, %rd224;
	mul.lo.s64 	%rd364, %rd577, %rd224;
	sub.s64 	%rd574, %rd571, %rd364;
$L__BB66_98:
	add.s64 	%rd366, %rd1, %rd360;
	ld.global.u64 	%rd367, [%rd366];
	mad.lo.s64 	%rd586, %rd367, %rd574, %rd223;
	add.s32 	%r209, %r209, -4;
$L__BB66_99:
	setp.eq.s32 	%p20, %r41, 0;
	@%p20 bra 	$L__BB66_113;
	setp.eq.s32 	%p21, %r41, 1;
	@%p21 bra 	$L__BB66_108;
	mul.wide.u32 	%rd369, %r209, 8;
	add.s64 	%rd370, %rd2, %rd369;
	ld.global.u64 	%rd235, [%rd370];
	or.b64  	%rd371, %rd577, %rd235;
	and.b64  	%rd372, %rd371, -4294967296;
	setp.ne.s64 	%p22, %rd372, 0;
	@%p22 bra 	$L__BB66_103;
	cvt.u32.u64 	%r118, %rd235;
	cvt.u32.u64 	%r119, %rd577;
	div.u32 	%r120, %r119, %r118;
	mul.lo.s32 	%r121, %r120, %r118;
	sub.s32 	%r122, %r119, %r121;
	cvt.u64.u32 	%rd578, %r120;
	cvt.u64.u32 	%rd579, %r122;
	bra.uni 	$L__BB66_104;
$L__BB66_103:
	div.s64 	%rd578, %rd577, %rd235;
	mul.lo.s64 	%rd373, %rd578, %rd235;
	sub.s64 	%rd579, %rd577, %rd373;
$L__BB66_104:
	add.s64 	%rd375, %rd1, %rd369;
	ld.global.u64 	%rd376, [%rd375];
	mad.lo.s64 	%rd242, %rd376, %rd579, %rd586;
	add.s32 	%r47, %r209, -1;
	mul.wide.u32 	%rd377, %r47, 8;
	add.s64 	%rd378, %rd2, %rd377;
	ld.global.u64 	%rd243, [%rd378];
	or.b64  	%rd379, %rd578, %rd243;
	and.b64  	%rd380, %rd379, -4294967296;
	setp.ne.s64 	%p23, %rd380, 0;
	@%p23 bra 	$L__BB66_106;
	cvt.u32.u64 	%r123, %rd243;
	cvt.u32.u64 	%r124, %rd578;
	div.u32 	%r125, %r124, %r123;
	mul.lo.s32 	%r126, %r125, %r123;
	sub.s32 	%r127, %r124, %r126;
	cvt.u64.u32 	%rd577, %r125;
	cvt.u64.u32 	%rd581, %r127;
	bra.uni 	$L__BB66_107;
$L__BB66_106:
	div.s64 	%rd577, %rd578, %rd243;
	mul.lo.s64 	%rd381, %rd577, %rd243;
	sub.s64 	%rd581, %rd578, %rd381;
$L__BB66_107:
	add.s64 	%rd383, %rd1, %rd377;
	ld.global.u64 	%rd384, [%rd383];
	mad.lo.s64 	%rd586, %rd384, %rd581, %rd242;
	add.s32 	%r209, %r209, -2;
$L__BB66_108:
	and.b32  	%r128, %r23, 1;
	setp.eq.b32 	%p24, %r128, 1;
	not.pred 	%p25, %p24;
	@%p25 bra 	$L__BB66_113;
	mul.wide.u32 	%rd385, %r209, 8;
	add.s64 	%rd386, %rd2, %rd385;
	ld.global.u64 	%rd254, [%rd386];
	or.b64  	%rd387, %rd577, %rd254;
	and.b64  	%rd388, %rd387, -4294967296;
	setp.ne.s64 	%p26, %rd388, 0;
	@%p26 bra 	$L__BB66_111;
	cvt.u32.u64 	%r129, %rd254;
	cvt.u32.u64 	%r130, %rd577;
	rem.u32 	%r131, %r130, %r129;
	cvt.u64.u32 	%rd585, %r131;
	bra.uni 	$L__BB66_112;
$L__BB66_111:
	rem.s64 	%rd585, %rd577, %rd254;
$L__BB66_112:
	add.s64 	%rd390, %rd1, %rd385;
	ld.global.u64 	%rd391, [%rd390];
	mad.lo.s64 	%rd586, %rd391, %rd585, %rd586;
$L__BB66_113:
	shl.b64 	%rd392, %rd586, 3;
	add.s64 	%rd393, %rd3, %rd392;
	ld.global.u64 	%rd394, [%rd393];
	mul.lo.s64 	%rd395, %rd394, %rd394;
	st.shared.u64 	[%r5], %rd395;
$L__BB66_114:
	bar.sync 	0;
	setp.lt.u32 	%p48, %r211, 66;
	@%p48 bra 	$L__BB66_118;
$L__BB66_115:
	shr.u32 	%r51, %r211, 1;
	setp.ge.u32 	%p49, %r1, %r51;
	@%p49 bra 	$L__BB66_117;
	ld.shared.u64 	%rd477, [%r5];
	shl.b32 	%r200, %r51, 3;
	add.s32 	%r201, %r5, %r200;
	ld.shared.u64 	%rd478, [%r201];
	add.s64 	%rd479, %rd478, %rd477;
	st.shared.u64 	[%r5], %rd479;
$L__BB66_117:
	bar.sync 	0;
	setp.gt.u32 	%p50, %r211, 131;
	mov.u32 	%r211, %r51;
	@%p50 bra 	$L__BB66_115;
$L__BB66_118:
	setp.gt.u32 	%p51, %r1, 31;
	@%p51 bra 	$L__BB66_121;
	ld.volatile.shared.u64 	%rd480, [%r5];
	ld.volatile.shared.u64 	%rd481, [%r5+256];
	add.s64 	%rd482, %rd481, %rd480;
	st.volatile.shared.u64 	[%r5], %rd482;
	ld.volatile.shared.u64 	%rd483, [%r5];
	ld.volatile.shared.u64 	%rd484, [%r5+128];
	add.s64 	%rd485, %rd484, %rd483;
	st.volatile.shared.u64 	[%r5], %rd485;
	ld.volatile.shared.u64 	%rd486, [%r5];
	ld.volatile.shared.u64 	%rd487, [%r5+64];
	add.s64 	%rd488, %rd487, %rd486;
	st.volatile.shared.u64 	[%r5], %rd488;
	ld.volatile.shared.u64 	%rd489, [%r5];
	ld.volatile.shared.u64 	%rd490, [%r5+32];
	add.s64 	%rd491, %rd490, %rd489;
	st.volatile.shared.u64 	[%r5], %rd491;
	ld.volatile.shared.u64 	%rd492, [%r5];
	ld.volatile.shared.u64 	%rd493, [%r5+16];
	add.s64 	%rd494, %rd493, %rd492;
	st.volatile.shared.u64 	[%r5], %rd494;
	ld.volatile.shared.u64 	%rd495, [%r5];
	ld.volatile.shared.u64 	%rd496, [%r5+8];
	add.s64 	%rd497, %rd496, %rd495;
	st.volatile.shared.u64 	[%r5], %rd497;
	setp.ne.s32 	%p52, %r1, 0;
	@%p52 bra 	$L__BB66_121;
	ld.shared.u64 	%rd498, [sum_squaresdata_u64];
	cvta.to.global.u64 	%rd499, %rd260;
	mul.wide.u32 	%rd500, %r2, 8;
	add.s64 	%rd501, %rd499, %rd500;
	st.global.u64 	[%rd501], %rd498;
$L__BB66_121:
	ret;

}
	// .globl	uncontiguous_cumulate_sum_square_u64
.visible .entry uncontiguous_cumulate_sum_square_u64(
	.param .u64 .ptr .align 1 uncontiguous_cumulate_sum_square_u64_param_0,
	.param .u64 .ptr .align 1 uncontiguous_cumulate_sum_square_u64_param_1,
	.param .u64 .ptr .align 1 uncontiguous_cumulate_sum_square_u64_param_2,
	.param .u64 .ptr .align 1 uncontiguous_cumulate_sum_square_u64_param_3,
	.param .u64 uncontiguous_cumulate_sum_square_u64_param_4,
	.param .u64 uncontiguous_cumulate_sum_square_u64_param_5
)
{
	.reg .pred 	%p<53>;
	.reg .b32 	%r<212>;
	.reg .b64 	%rd<585>;

	ld.param.u64 	%rd260, [uncontiguous_cumulate_sum_square_u64_param_0];
	ld.param.u64 	%rd263, [uncontiguous_cumulate_sum_square_u64_param_1];
	ld.param.u64 	%rd264, [uncontiguous_cumulate_sum_square_u64_param_2];
	ld.param.u64 	%rd265, [uncontiguous_cumulate_sum_square_u64_param_3];
	ld.param.u64 	%rd261, [uncontiguous_cumulate_sum_square_u64_param_4];
	ld.param.u64 	%rd262, [uncontiguous_cumulate_sum_square_u64_param_5];
	cvta.to.global.u64 	%rd1, %rd265;
	cvta.to.global.u64 	%rd2, %rd264;
	cvta.to.global.u64 	%rd3, %rd263;
	mov.u32 	%r1, %tid.x;
	mov.u32 	%r2, %ctaid.x;
	mov.u32 	%r211, %ntid.x;
	mul.lo.s32 	%r52, %r2, %r211;
	shl.b32 	%r53, %r52, 1;
	add.s32 	%r4, %r53, %r1;
	shl.b32 	%r54, %r1, 3;
	mov.u32 	%r55, sum_squaresdata_u64;
	add.s32 	%r5, %r55, %r54;
	mov.b64 	%rd266, 0;
	st.shared.u64 	[%r5], %rd266;
	add.s32 	%r56, %r4, %r211;
	cvt.u64.u32 	%rd538, %r56;
	setp.le.u64 	%p1, %rd262, %rd538;
	@%p1 bra 	$L__BB67_54;
	cvt.u32.u64 	%r6, %rd261;
	add.s32 	%r205, %r6, -1;
	setp.lt.s32 	%p27, %r205, 0;
	mov.b64 	%rd542, 0;
	mov.u64 	%rd543, %rd542;
	@%p27 bra 	$L__BB67_53;
	cvt.u64.u32 	%rd539, %r4;
	setp.lt.u32 	%p28, %r205, 3;
	mov.b64 	%rd543, 0;
	mov.u64 	%rd542, %rd543;
	@%p28 bra 	$L__BB67_30;
	add.s32 	%r203, %r6, -2;
	and.b32  	%r132, %r6, -4;
	neg.s32 	%r202, %r132;
	mov.b64 	%rd543, 0;
$L__BB67_4:
	.pragma "nounroll";
	add.s32 	%r12, %r203, 1;
	mul.wide.u32 	%rd399, %r12, 8;
	add.s64 	%rd400, %rd2, %rd399;
	ld.global.u64 	%rd10, [%rd400];
	or.b64  	%rd401, %rd539, %rd10;
	and.b64  	%rd402, %rd401, -4294967296;
	setp.ne.s64 	%p29, %rd402, 0;
	@%p29 bra 	$L__BB67_6;
	cvt.u32.u64 	%r133, %rd10;
	cvt.u32.u64 	%r134, %rd539;
	div.u32 	%r135, %r134, %r133;
	mul.lo.s32 	%r136, %r135, %r133;
	sub.s32 	%r137, %r134, %r136;
	cvt.u64.u32 	%rd504, %r135;
	cvt.u64.u32 	%rd505, %r137;
	bra.uni 	$L__BB67_7;
$L__BB67_6:
	div.s64 	%rd504, %rd539, %rd10;
	mul.lo.s64 	%rd403, %rd504, %rd10;
	sub.s64 	%rd505, %rd539, %rd403;
$L__BB67_7:
	mul.wide.u32 	%rd404, %r12, 8;
	add.s64 	%rd405, %rd1, %rd404;
	ld.global.u64 	%rd17, [%rd405];
	mad.lo.s64 	%rd18, %rd17, %rd505, %rd542;
	or.b64  	%rd406, %rd538, %rd10;
	and.b64  	%rd407, %rd406, -4294967296;
	setp.ne.s64 	%p30, %rd407, 0;
	@%p30 bra 	$L__BB67_9;
	cvt.u32.u64 	%r138, %rd10;
	cvt.u32.u64 	%r139, %rd538;
	div.u32 	%r140, %r139, %r138;
	mul.lo.s32 	%r141, %r140, %r138;
	sub.s32 	%r142, %r139, %r141;
	cvt.u64.u32 	%rd506, %r140;
	cvt.u64.u32 	%rd507, %r142;
	bra.uni 	$L__BB67_10;
$L__BB67_9:
	div.s64 	%rd506, %rd538, %rd10;
	mul.lo.s64 	%rd408, %rd506, %rd10;
	sub.s64 	%rd507, %rd538, %rd408;
$L__BB67_10:
	mad.lo.s64 	%rd25, %rd507, %rd17, %rd543;
	add.s32 	%r13, %r203, -2;
	mul.wide.u32 	%rd409, %r203, 8;
	add.s64 	%rd410, %rd2, %rd409;
	ld.global.u64 	%rd26, [%rd410];
	or.b64  	%rd411, %rd504, %rd26;
	and.b64  	%rd412, %rd411, -4294967296;
	setp.ne.s64 	%p31, %rd412, 0;
	@%p31 bra 	$L__BB67_12;
	cvt.u32.u64 	%r143, %rd26;
	cvt.u32.u64 	%r144, %rd504;
	div.u32 	%r145, %r144, %r143;
	mul.lo.s32 	%r146, %r145, %r143;
	sub.s32 	%r147, %r144, %r146;
	cvt.u64.u32 	%rd508, %r145;
	cvt.u64.u32 	%rd509, %r147;
	bra.uni 	$L__BB67_13;
$L__BB67_12:
	div.s64 	%rd508, %rd504, %rd26;
	mul.lo.s64 	%rd413, %rd508, %rd26;
	sub.s64 	%rd509, %rd504, %rd413;
$L__BB67_13:
	mul.wide.u32 	%rd414, %r203, 8;
	add.s64 	%rd415, %rd1, %rd414;
	ld.global.u64 	%rd33, [%rd415];
	mad.lo.s64 	%rd34, %rd33, %rd509, %rd18;
	or.b64  	%rd416, %rd506, %rd26;
	and.b64  	%rd417, %rd416, -4294967296;
	setp.ne.s64 	%p32, %rd417, 0;
	@%p32 bra 	$L__BB67_15;
	cvt.u32.u64 	%r148, %rd26;
	cvt.u32.u64 	%r149, %rd506;
	div.u32 	%r150, %r149, %r148;
	mul.lo.s32 	%r151, %r150, %r148;
	sub.s32 	%r152, %r149, %r151;
	cvt.u64.u32 	%rd510, %r150;
	cvt.u64.u32 	%rd511, %r152;
	bra.uni 	$L__BB67_16;
$L__BB67_15:
	div.s64 	%rd510, %rd506, %rd26;
	mul.lo.s64 	%rd418, %rd510, %rd26;
	sub.s64 	%rd511, %rd506, %rd418;
$L__BB67_16:
	mad.lo.s64 	%rd41, %rd511, %rd33, %rd25;
	add.s32 	%r14, %r203, -1;
	mul.wide.u32 	%rd419, %r14, 8;
	add.s64 	%rd420, %rd2, %rd419;
	ld.global.u64 	%rd42, [%rd420];
	or.b64  	%rd421, %rd508, %rd42;
	and.b64  	%rd422, %rd421, -4294967296;
	setp.ne.s64 	%p33, %rd422, 0;
	@%p33 bra 	$L__BB67_18;
	cvt.u32.u64 	%r153, %rd42;
	cvt.u32.u64 	%r154, %rd508;
	div.u32 	%r155, %r154, %r153;
	mul.lo.s32 	%r156, %r155, %r153;
	sub.s32 	%r157, %r154, %r156;
	cvt.u64.u32 	%rd512, %r155;
	cvt.u64.u32 	%rd513, %r157;
	bra.uni 	$L__BB67_19;
$L__BB67_18:
	div.s64 	%rd512, %rd508, %rd42;
	mul.lo.s64 	%rd423, %rd512, %rd42;
	sub.s64 	%rd513, %rd508, %rd423;
$L__BB67_19:
	mul.wide.u32 	%rd424, %r14, 8;
	add.s64 	%rd425, %rd1, %rd424;
	ld.global.u64 	%rd49, [%rd425];
	mad.lo.s64 	%rd50, %rd49, %rd513, %rd34;
	or.b64  	%rd426, %rd510, %rd42;
	and.b64  	%rd427, %rd426, -4294967296;
	setp.ne.s64 	%p34, %rd427, 0;
	@%p34 bra 	$L__BB67_21;
	cvt.u32.u64 	%r158, %rd42;
	cvt.u32.u64 	%r159, %rd510;
	div.u32 	%r160, %r159, %r158;
	mul.lo.s32 	%r161, %r160, %r158;
	sub.s32 	%r162, %r159, %r161;
	cvt.u64.u32 	%rd514, %r160;
	cvt.u64.u32 	%rd515, %r162;
	bra.uni 	$L__BB67_22;
$L__BB67_21:
	div.s64 	%rd514, %rd510, %rd42;
	mul.lo.s64 	%rd428, %rd514, %rd42;
	sub.s64 	%rd515, %rd510, %rd428;
$L__BB67_22:
	mad.lo.s64 	%rd57, %rd515, %rd49, %rd41;
	mul.wide.u32 	%rd429, %r13, 8;
	add.s64 	%rd430, %rd2, %rd429;
	ld.global.u64 	%rd58, [%rd430];
	or.b64  	%rd431, %rd512, %rd58;
	and.b64  	%rd432, %rd431, -4294967296;
	setp.ne.s64 	%p35, %rd432, 0;
	@%p35 bra 	$L__BB67_24;
	cvt.u32.u64 	%r163, %rd58;
	cvt.u32.u64 	%r164, %rd512;
	div.u32 	%r165, %r164, %r163;
	mul.lo.s32 	%r166, %r165, %r163;
	sub.s32 	%r167, %r164, %r166;
	cvt.u64.u32 	%rd539, %r165;
	cvt.u64.u32 	%rd517, %r167;
	bra.uni 	$L__BB67_25;
$L__BB67_24:
	div.s64 	%rd539, %rd512, %rd58;
	mul.lo.s64 	%rd433, %rd539, %rd58;
	sub.s64 	%rd517, %rd512, %rd433;
$L__BB67_25:
	mul.wide.u32 	%rd434, %r13, 8;
	add.s64 	%rd435, %rd1, %rd434;
	ld.global.u64 	%rd65, [%rd435];
	mad.lo.s64 	%rd542, %rd65, %rd517, %rd50;
	or.b64  	%rd436, %rd514, %rd58;
	and.b64  	%rd437, %rd436, -4294967296;
	setp.ne.s64 	%p36, %rd437, 0;
	@%p36 bra 	$L__BB67_27;
	cvt.u32.u64 	%r168, %rd58;
	cvt.u32.u64 	%r169, %rd514;
	div.u32 	%r170, %r169, %r168;
	mul.lo.s32 	%r171, %r170, %r168;
	sub.s32 	%r172, %r169, %r171;
	cvt.u64.u32 	%rd538, %r170;
	cvt.u64.u32 	%rd519, %r172;
	bra.uni 	$L__BB67_28;
$L__BB67_27:
	div.s64 	%rd538, %rd514, %rd58;
	mul.lo.s64 	%rd438, %rd538, %rd58;
	sub.s64 	%rd519, %rd514, %rd438;
$L__BB67_28:
	mad.lo.s64 	%rd543, %rd519, %rd65, %rd57;
	add.s32 	%r203, %r203, -4;
	add.s32 	%r202, %r202, 4;
	setp.ne.s32 	%p37, %r202, 0;
	@%p37 bra 	$L__BB67_4;
	add.s32 	%r205, %r203, 1;
$L__BB67_30:
	and.b32  	%r19, %r6, 3;
	setp.eq.s32 	%p38, %r19, 0;
	@%p38 bra 	$L__BB67_53;
	setp.eq.s32 	%p39, %r19, 1;
	@%p39 bra 	$L__BB67_45;
	mul.wide.u32 	%rd440, %r205, 8;
	add.s64 	%rd441, %rd2, %rd440;
	ld.global.u64 	%rd80, [%rd441];
	or.b64  	%rd442, %rd539, %rd80;
	and.b64  	%rd443, %rd442, -4294967296;
	setp.ne.s64 	%p40, %rd443, 0;
	@%p40 bra 	$L__BB67_34;
	cvt.u32.u64 	%r173, %rd80;
	cvt.u32.u64 	%r174, %rd539;
	div.u32 	%r175, %r174, %r173;
	mul.lo.s32 	%r176, %r175, %r173;
	sub.s32 	%r177, %r174, %r176;
	cvt.u64.u32 	%rd526, %r175;
	cvt.u64.u32 	%rd527, %r177;
	bra.uni 	$L__BB67_35;
$L__BB67_34:
	div.s64 	%rd526, %rd539, %rd80;
	mul.lo.s64 	%rd444, %rd526, %rd80;
	sub.s64 	%rd527, %rd539, %rd444;
$L__BB67_35:
	add.s64 	%rd446, %rd1, %rd440;
	ld.global.u64 	%rd87, [%rd446];
	mad.lo.s64 	%rd88, %rd87, %rd527, %rd542;
	or.b64  	%rd447, %rd538, %rd80;
	and.b64  	%rd448, %rd447, -4294967296;
	setp.ne.s64 	%p41, %rd448, 0;
	@%p41 bra 	$L__BB67_37;
	cvt.u32.u64 	%r178, %rd80;
	cvt.u32.u64 	%r179, %rd538;
	div.u32 	%r180, %r179, %r178;
	mul.lo.s32 	%r181, %r180, %r178;
	sub.s32 	%r182, %r179, %r181;
	cvt.u64.u32 	%rd528, %r180;
	cvt.u64.u32 	%rd529, %r182;
	bra.uni 	$L__BB67_38;
$L__BB67_37:
	div.s64 	%rd528, %rd538, %rd80;
	mul.lo.s64 	%rd449, %rd528, %rd80;
	sub.s64 	%rd529, %rd538, %rd449;
$L__BB67_38:
	mad.lo.s64 	%rd95, %rd529, %rd87, %rd543;
	add.s32 	%r20, %r205, -1;
	mul.wide.u32 	%rd450, %r20, 8;
	add.s64 	%rd451, %rd2, %rd450;
	ld.global.u64 	%rd96, [%rd451];
	or.b64  	%rd452, %rd526, %rd96;
	and.b64  	%rd453, %rd452, -4294967296;
	setp.ne.s64 	%p42, %rd453, 0;
	@%p42 bra 	$L__BB67_40;
	cvt.u32.u64 	%r183, %rd96;
	cvt.u32.u64 	%r184, %rd526;
	div.u32 	%r185, %r184, %r183;
	mul.lo.s32 	%r186, %r185, %r183;
	sub.s32 	%r187, %r184, %r186;
	cvt.u64.u32 	%rd539, %r185;
	cvt.u64.u32 	%rd531, %r187;
	bra.uni 	$L__BB67_41;
$L__BB67_40:
	div.s64 	%rd539, %rd526, %rd96;
	mul.lo.s64 	%rd454, %rd539, %rd96;
	sub.s64 	%rd531, %rd526, %rd454;
$L__BB67_41:
	add.s64 	%rd456, %rd1, %rd450;
	ld.global.u64 	%rd103, [%rd456];
	mad.lo.s64 	%rd542, %rd103, %rd531, %rd88;
	or.b64  	%rd457, %rd528, %rd96;
	and.b64  	%rd458, %rd457, -4294967296;
	setp.ne.s64 	%p43, %rd458, 0;
	@%p43 bra 	$L__BB67_43;
	cvt.u32.u64 	%r188, %rd96;
	cvt.u32.u64 	%r189, %rd528;
	div.u32 	%r190, %r189, %r188;
	mul.lo.s32 	%r191, %r190, %r188;
	sub.s32 	%r192, %r189, %r191;
	cvt.u64.u32 	%rd538, %r190;
	cvt.u64.u32 	%rd533, %r192;
	bra.uni 	$L__BB67_44;
$L__BB67_43:
	div.s64 	%rd538, %rd528, %rd96;
	mul.lo.s64 	%rd459, %rd538, %rd96;
	sub.s64 	%rd533, %rd528, %rd459;
$L__BB67_44:
	mad.lo.s64 	%rd543, %rd533, %rd103, %rd95;
	add.s32 	%r205, %r205, -2;
$L__BB67_45:
	and.b32  	%r193, %r6, 1;
	setp.eq.b32 	%p44, %r193, 1;
	not.pred 	%p45, %p44;
	@%p45 bra 	$L__BB67_53;
	mul.wide.u32 	%rd460, %r205, 8;
	add.s64 	%rd461, %rd2, %rd460;
	ld.global.u64 	%rd118, [%rd461];
	or.b64  	%rd462, %rd539, %rd118;
	and.b64  	%rd463, %rd462, -4294967296;
	setp.ne.s64 	%p46, %rd463, 0;
	@%p46 bra 	$L__BB67_48;
	cvt.u32.u64 	%r194, %rd118;
	cvt.u32.u64 	%r195, %rd539;
	rem.u32 	%r196, %r195, %r194;
	cvt.u64.u32 	%rd540, %r196;
	bra.uni 	$L__BB67_49;
$L__BB67_48:
	rem.s64 	%rd540, %rd539, %rd118;
$L__BB67_49:
	add.s64 	%rd465, %rd1, %rd460;
	ld.global.u64 	%rd122, [%rd465];
	mad.lo.s64 	%rd542, %rd122, %rd540, %rd542;
	or.b64  	%rd466, %rd538, %rd118;
	and.b64  	%rd467, %rd466, -4294967296;
	setp.ne.s64 	%p47, %rd467, 0;
	@%p47 bra 	$L__BB67_51;
	cvt.u32.u64 	%r197, %rd118;
	cvt.u32.u64 	%r198, %rd538;
	rem.u32 	%r199, %r198, %r197;
	cvt.u64.u32 	%rd541, %r199;
	bra.uni 	$L__BB67_52;
$L__BB67_51:
	rem.s64 	%rd541, %rd538, %rd118;
$L__BB67_52:
	mad.lo.s64 	%rd543, %rd541, %rd122, %rd543;
$L__BB67_53:
	shl.b64 	%rd468, %rd542, 3;
	add.s64 	%rd469, %rd3, %rd468;
	ld.global.u64 	%rd470, [%rd469];
	shl.b64 	%rd471, %rd543, 3;
	add.s64 	%rd472, %rd3, %rd471;
	ld.global.u64 	%rd473, [%rd472];
	add.s64 	%rd474, %rd473, %rd470;
	st.shared.u64 	[%r5], %rd474;
	bra.uni 	$L__BB67_114;
$L__BB67_54:
	cvt.u64.u32 	%rd575, %r4;
	setp.le.u64 	%p2, %rd262, %rd575;
	@%p2 bra 	$L__BB67_114;
	cvt.u32.u64 	%r23, %rd261;
	add.s32 	%r209, %r23, -1;
	setp.lt.s32 	%p3, %r209, 0;
	mov.b64 	%rd584, 0;
	@%p3 bra 	$L__BB67_113;
	and.b32  	%r25, %r23, 7;
	setp.lt.u32 	%p4, %r209, 7;
	mov.b64 	%rd584, 0;
	@%p4 bra 	$L__BB67_84;
	add.s32 	%r207, %r23, -4;
	and.b32  	%r57, %r23, -8;
	neg.s32 	%r206, %r57;
	mov.b64 	%rd584, 0;
$L__BB67_58:
	.pragma "nounroll";
	add.s32 	%r30, %r207, 3;
	mul.wide.u32 	%rd271, %r30, 8;
	add.s64 	%rd272, %rd2, %rd271;
	ld.global.u64 	%rd133, [%rd272];
	or.b64  	%rd273, %rd575, %rd133;
	and.b64  	%rd274, %rd273, -4294967296;
	setp.ne.s64 	%p5, %rd274, 0;
	@%p5 bra 	$L__BB67_60;
	cvt.u32.u64 	%r58, %rd133;
	cvt.u32.u64 	%r59, %rd575;
	div.u32 	%r60, %r59, %r58;
	mul.lo.s32 	%r61, %r60, %r58;
	sub.s32 	%r62, %r59, %r61;
	cvt.u64.u32 	%rd546, %r60;
	cvt.u64.u32 	%rd547, %r62;
	bra.uni 	$L__BB67_61;
$L__BB67_60:
	div.s64 	%rd546, %rd575, %rd133;
	mul.lo.s64 	%rd275, %rd546, %rd133;
	sub.s64 	%rd547, %rd575, %rd275;
$L__BB67_61:
	add.s64 	%rd277, %rd1, %rd271;
	ld.global.u64 	%rd278, [%rd277];
	mad.lo.s64 	%rd140, %rd278, %rd547, %rd584;
	add.s32 	%r31, %r207, 2;
	mul.wide.u32 	%rd279, %r31, 8;
	add.s64 	%rd280, %rd2, %rd279;
	ld.global.u64 	%rd141, [%rd280];
	or.b64  	%rd281, %rd546, %rd141;
	and.b64  	%rd282, %rd281, -4294967296;
	setp.ne.s64 	%p6, %rd282, 0;
	@%p6 bra 	$L__BB67_63;
	cvt.u32.u64 	%r63, %rd141;
	cvt.u32.u64 	%r64, %rd546;
	div.u32 	%r65, %r64, %r63;
	mul.lo.s32 	%r66, %r65, %r63;
	sub.s32 	%r67, %r64, %r66;
	cvt.u64.u32 	%rd548, %r65;
	cvt.u64.u32 	%rd549, %r67;
	bra.uni 	$L__BB67_64;
$L__BB67_63:
	div.s64 	%rd548, %rd546, %rd141;
	mul.lo.s64 	%rd283, %rd548, %rd141;
	sub.s64 	%rd549, %rd546, %rd283;
$L__BB67_64:
	add.s64 	%rd285, %rd1, %rd279;
	ld.global.u64 	%rd286, [%rd285];
	mad.lo.s64 	%rd148, %rd286, %rd549, %rd140;
	add.s32 	%r32, %r207, 1;
	mul.wide.u32 	%rd287, %r32, 8;
	add.s64 	%rd288, %rd2, %rd287;
	ld.global.u64 	%rd149, [%rd288];
	or.b64  	%rd289, %rd548, %rd149;
	and.b64  	%rd290, %rd289, -4294967296;
	setp.ne.s64 	%p7, %rd290, 0;
	@%p7 bra 	$L__BB67_66;
	cvt.u32.u64 	%r68, %rd149;
	cvt.u32.u64 	%r69, %rd548;
	div.u32 	%r70, %r69, %r68;
	mul.lo.s32 	%r71, %r70, %r68;
	sub.s32 	%r72, %r69, %r71;
	cvt.u64.u32 	%rd550, %r70;
	cvt.u64.u32 	%rd551, %r72;
	bra.uni 	$L__BB67_67;
$L__BB67_66:
	div.s64 	%rd550, %rd548, %rd149;
	mul.lo.s64 	%rd291, %rd550, %rd149;
	sub.s64 	%rd551, %rd548, %rd291;
$L__BB67_67:
	add.s64 	%rd293, %rd1, %rd287;
	ld.global.u64 	%rd294, [%rd293];
	mad.lo.s64 	%rd156, %rd294, %rd551, %rd148;
	add.s32 	%r33, %r207, -4;
	mul.wide.u32 	%rd295, %r207, 8;
	add.s64 	%rd296, %rd2, %rd295;
	ld.global.u64 	%rd157, [%rd296];
	or.b64  	%rd297, %rd550, %rd157;
	and.b64  	%rd298, %rd297, -4294967296;
	setp.ne.s64 	%p8, %rd298, 0;
	@%p8 bra 	$L__BB67_69;
	cvt.u32.u64 	%r73, %rd157;
	cvt.u32.u64 	%r74, %rd550;
	div.u32 	%r75, %r74, %r73;
	mul.lo.s32 	%r76, %r75, %r73;
	sub.s32 	%r77, %r74, %r76;
	cvt.u64.u32 	%rd552, %r75;
	cvt.u64.u32 	%rd553, %r77;
	bra.uni 	$L__BB67_70;
$L__BB67_69:
	div.s64 	%rd552, %rd550, %rd157;
	mul.lo.s64 	%rd299, %rd552, %rd157;
	sub.s64 	%rd553, %rd550, %rd299;
$L__BB67_70:
	add.s64 	%rd301, %rd1, %rd295;
	ld.global.u64 	%rd302, [%rd301];
	mad.lo.s64 	%rd164, %rd302, %rd553, %rd156;
	add.s32 	%r34, %r207, -1;
	mul.wide.u32 	%rd303, %r34, 8;
	add.s64 	%rd304, %rd2, %rd303;
	ld.global.u64 	%rd165, [%rd304];
	or.b64  	%rd305, %rd552, %rd165;
	and.b64  	%rd306, %rd305, -4294967296;
	setp.ne.s64 	%p9, %rd306, 0;
	@%p9 bra 	$L__BB67_72;
	cvt.u32.u64 	%r78, %rd165;
	cvt.u32.u64 	%r79, %rd552;
	div.u32 	%r80, %r79, %r78;
	mul.lo.s32 	%r81, %r80, %r78;
	sub.s32 	%r82, %r79, %r81;
	cvt.u64.u32 	%rd554, %r80;
	cvt.u64.u32 	%rd555, %r82;
	bra.uni 	$L__BB67_73;
$L__BB67_72:
	div.s64 	%rd554, %rd552, %rd165;
	mul.lo.s64 	%rd307, %rd554, %rd165;
	sub.s64 	%rd555, %rd552, %rd307;
$L__BB67_73:
	add.s64 	%rd309, %rd1, %rd303;
	ld.global.u64 	%rd310, [%rd309];
	mad.lo.s64 	%rd172, %rd310, %rd555, %rd164;
	add.s32 	%r35, %r207, -2;
	mul.wide.u32 	%rd311, %r35, 8;
	add.s64 	%rd312, %rd2, %rd311;
	ld.global.u64 	%rd173, [%rd312];
	or.b64  	%rd313, %rd554, %rd173;
	and.b64  	%rd314, %rd313, -4294967296;
	setp.ne.s64 	%p10, %rd314, 0;
	@%p10 bra 	$L__BB67_75;
	cvt.u32.u64 	%r83, %rd173;
	cvt.u32.u64 	%r84, %rd554;
	div.u32 	%r85, %r84, %r83;
	mul.lo.s32 	%r86, %r85, %r83;
	sub.s32 	%r87, %r84, %r86;
	cvt.u64.u32 	%rd556, %r85;
	cvt.u64.u32 	%rd557, %r87;
	bra.uni 	$L__BB67_76;
$L__BB67_75:
	div.s64 	%rd556, %rd554, %rd173;
	mul.lo.s64 	%rd315, %rd556, %rd173;
	sub.s64 	%rd557, %rd554, %rd315;
$L__BB67_76:
	add.s64 	%rd317, %rd1, %rd311;
	ld.global.u64 	%rd318, [%rd317];
	mad.lo.s64 	%rd180, %rd318, %rd557, %rd172;
	add.s32 	%r36, %r207, -3;
	mul.wide.u32 	%rd319, %r36, 8;
	add.s64 	%rd320, %rd2, %rd319;
	ld.global.u64 	%rd181, [%rd320];
	or.b64  	%rd321, %rd556, %rd181;
	and.b64  	%rd322, %rd321, -4294967296;
	setp.ne.s64 	%p11, %rd322, 0;
	@%p11 bra 	$L__BB67_78;
	cvt.u32.u64 	%r88, %rd181;
	cvt.u32.u64 	%r89, %rd556;
	div.u32 	%r90, %r89, %r88;
	mul.lo.s32 	%r91, %r90, %r88;
	sub.s32 	%r92, %r89, %r91;
	cvt.u64.u32 	%rd558, %r90;
	cvt.u64.u32 	%rd559, %r92;
	bra.uni 	$L__BB67_79;
$L__BB67_78:
	div.s64 	%rd558, %rd556, %rd181;
	mul.lo.s64 	%rd323, %rd558, %rd181;
	sub.s64 	%rd559, %rd556, %rd323;
$L__BB67_79:
	add.s64 	%rd325, %rd1, %rd319;
	ld.global.u64 	%rd326, [%rd325];
	mad.lo.s64 	%rd188, %rd326, %rd559, %rd180;
	mul.wide.u32 	%rd327, %r33, 8;
	add.s64 	%rd328, %rd2, %rd327;
	ld.global.u64 	%rd189, [%rd328];
	or.b64  	%rd329, %rd558, %rd189;
	and.b64  	%rd330, %rd329, -4294967296;
	setp.ne.s64 	%p12, %rd330, 0;
	@%p12 bra 	$L__BB67_81;
	cvt.u32.u64 	%r93, %rd189;
	cvt.u32.u64 	%r94, %rd558;
	div.u32 	%r95, %r94, %r93;
	mul.lo.s32 	%r96, %r95, %r93;
	sub.s32 	%r97, %r94, %r96;
	cvt.u64.u32 	%rd575, %r95;
	cvt.u64.u32 	%rd561, %r97;
	bra.uni 	$L__BB67_82;
$L__BB67_81:
	div.s64 	%rd575, %rd558, %rd189;
	mul.lo.s64 	%rd331, %rd575, %rd189;
	sub.s64 	%rd561, %rd558, %rd331;
$L__BB67_82:
	add.s64 	%rd333, %rd1, %rd327;
	ld.global.u64 	%rd334, [%rd333];
	mad.lo.s64 	%rd584, %rd334, %rd561, %rd188;
	add.s32 	%r207, %r207, -8;
	add.s32 	%r206, %r206, 8;
	setp.ne.s32 	%p13, %r206, 0;
	@%p13 bra 	$L__BB67_58;
	add.s32 	%r209, %r207, 3;
$L__BB67_84:
	setp.eq.s32 	%p14, %r25, 0;
	@%p14 bra 	$L__BB67_113;
	and.b32  	%r41, %r23, 3;
	setp.lt.u32 	%p15, %r25, 4;
	@%p15 bra 	$L__BB67_99;
	mul.wide.u32 	%rd336, %r209, 8;
	add.s64 	%rd337, %rd2, %rd336;
	ld.global.u64 	%rd200, [%rd337];
	or.b64  	%rd338, %rd575, %rd200;
	and.b64  	%rd339, %rd338, -4294967296;
	setp.ne.s64 	%p16, %rd339, 0;
	@%p16 bra 	$L__BB67_88;
	cvt.u32.u64 	%r98, %rd200;
	cvt.u32.u64 	%r99, %rd575;
	div.u32 	%r100, %r99, %r98;
	mul.lo.s32 	%r101, %r100, %r98;
	sub.s32 	%r102, %r99, %r101;
	cvt.u64.u32 	%rd565, %r100;
	cvt.u64.u32 	%rd566, %r102;
	bra.uni 	$L__BB67_89;
$L__BB67_88:
	div.s64 	%rd565, %rd575, %rd200;
	mul.lo.s64 	%rd340, %rd565, %rd200;
	sub.s64 	%rd566, %rd575, %rd340;
$L__BB67_89:
	add.s64 	%rd342, %rd1, %rd336;
	ld.global.u64 	%rd343, [%rd342];
	mad.lo.s64 	%rd207, %rd343, %rd566, %rd584;
	add.s32 	%r42, %r209, -1;
	mul.wide.u32 	%rd344, %r42, 8;
	add.s64 	%rd345, %rd2, %rd344;
	ld.global.u64 	%rd208, [%rd345];
	or.b64  	%rd346, %rd565, %rd208;
	and.b64  	%rd347, %rd346, -4294967296;
	setp.ne.s64 	%p17, %rd347, 0;
	@%p17 bra 	$L__BB67_91;
	cvt.u32.u64 	%r103, %rd208;
	cvt.u32.u64 	%r104, %rd565;
	div.u32 	%r105, %r104, %r103;
	mul.lo.s32 	%r106, %r105, %r103;
	sub.s32 	%r107, %r104, %r106;
	cvt.u64.u32 	%rd567, %r105;
	cvt.u64.u32 	%rd568, %r107;
	bra.uni 	$L__BB67_92;
$L__BB67_91:
	div.s64 	%rd567, %rd565, %rd208;
	mul.lo.s64 	%rd348, %rd567, %rd208;
	sub.s64 	%rd568, %rd565, %rd348;
$L__BB67_92:
	add.s64 	%rd350, %rd1, %rd344;
	ld.global.u64 	%rd351, [%rd350];
	mad.lo.s64 	%rd215, %rd351, %rd568, %rd207;
	add.s32 	%r43, %r209, -2;
	mul.wide.u32 	%rd352, %r43, 8;
	add.s64 	%rd353, %rd2, %rd352;
	ld.global.u64 	%rd216, [%rd353];
	or.b64  	%rd354, %rd567, %rd216;
	and.b64  	%rd355, %rd354, -4294967296;
	setp.ne.s64 	%p18, %rd355, 0;
	@%p18 bra 	$L__BB67_94;
	cvt.u32.u64 	%r108, %rd216;
	cvt.u32.u64 	%r109, %rd567;
	div.u32 	%r110, %r109, %r108;
	mul.lo.s32 	%r111, %r110, %r108;
	sub.s32 	%r112, %r109, %r111;
	cvt.u64.u32 	%rd569, %r110;
	cvt.u64.u32 	%rd570, %r112;
	bra.uni 	$L__BB67_95;
$L__BB67_94:
	div.s64 	%rd569, %rd567, %rd216;
	mul.lo.s64 	%rd356, %rd569, %rd216;
	sub.s64 	%rd570, %rd567, %rd356;
$L__BB67_95:
	add.s64 	%rd358, %rd1, %rd352;
	ld.global.u64 	%rd359, [%rd358];
	mad.lo.s64 	%rd223, %rd359, %rd570, %rd215;
	add.s32 	%r44, %r209, -3;
	mul.wide.u32 	%rd360, %r44, 8;
	add.s64 	%rd361, %rd2, %rd360;
	ld.global.u64 	%rd224, [%rd361];
	or.b64  	%rd362, %rd569, %rd224;
	and.b64  	%rd363, %rd362, -4294967296;
	setp.ne.s64 	%p19, %rd363, 0;
	@%p19 bra 	$L__BB67_97;
	cvt.u32.u64 	%r113, %rd224;
	cvt.u32.u64 	%r114, %rd569;
	div.u32 	%r115, %r114, %r113;
	mul.lo.s32 	%r116, %r115, %r113;
	sub.s32 	%r117, %r114, %r116;
	cvt.u64.u32 	%rd575, %r115;
	cvt.u64.u32 	%rd572, %r117;
	bra.uni 	$L__BB67_98;
$L__BB67_97:
	div.s64 	%rd575, %rd569, %rd224;
	mul.lo.s64 	%rd364, %rd575, %rd224;
	sub.s64 	%rd572, %rd569, %rd364;
$L__BB67_98:
	add.s64 	%rd366, %rd1, %rd360;
	ld.global.u64 	%rd367, [%rd366];
	mad.lo.s64 	%rd584, %rd367, %rd572, %rd223;
	add.s32 	%r209, %r209, -4;
$L__BB67_99:
	setp.eq.s32 	%p20, %r41, 0;
	@%p20 bra 	$L__BB67_113;
	setp.eq.s32 	%p21, %r41, 1;
	@%p21 bra 	$L__BB67_108;
	mul.wide.u32 	%rd369, %r209, 8;
	add.s64 	%rd370, %rd2, %rd369;
	ld.global.u64 	%rd235, [%rd370];
	or.b64  	%rd371, %rd575, %rd235;
	and.b64  	%rd372, %rd371, -4294967296;
	setp.ne.s64 	%p22, %rd372, 0;
	@%p22 bra 	$L__BB67_103;
	cvt.u32.u64 	%r118, %rd235;
	cvt.u32.u64 	%r119, %rd575;
	div.u32 	%r120, %r119, %r118;
	mul.lo.s32 	%r121, %r120, %r118;
	sub.s32 	%r122, %r119, %r121;
	cvt.u64.u32 	%rd576, %r120;
	cvt.u64.u32 	%rd577, %r122;
	bra.uni 	$L__BB67_104;
$L__BB67_103:
	div.s64 	%rd576, %rd575, %rd235;
	mul.lo.s64 	%rd373, %rd576, %rd235;
	sub.s64 	%rd577, %rd575, %rd373;
$L__BB67_104:
	add.s64 	%rd375, %rd1, %rd369;
	ld.global.u64 	%rd376, [%rd375];
	mad.lo.s64 	%rd242, %rd376, %rd577, %rd584;
	add.s32 	%r47, %r209, -1;
	mul.wide.u32 	%rd377, %r47, 8;
	add.s64 	%rd378, %rd2, %rd377;
	ld.global.u64 	%rd243, [%rd378];
	or.b64  	%rd379, %rd576, %rd243;
	and.b64  	%rd380, %rd379, -4294967296;
	setp.ne.s64 	%p23, %rd380, 0;
	@%p23 bra 	$L__BB67_106;
	cvt.u32.u64 	%r123, %rd243;
	cvt.u32.u64 	%r124, %rd576;
	div.u32 	%r125, %r124, %r123;
	mul.lo.s32 	%r126, %r125, %r123;
	sub.s32 	%r127, %r124, %r126;
	cvt.u64.u32 	%rd575, %r125;
	cvt.u64.u32 	%rd579, %r127;
	bra.uni 	$L__BB67_107;
$L__BB67_106:
	div.s64 	%rd575, %rd576, %rd243;
	mul.lo.s64 	%rd381, %rd575, %rd243;
	sub.s64 	%rd579, %rd576, %rd381;
$L__BB67_107:
	add.s64 	%rd383, %rd1, %rd377;
	ld.global.u64 	%rd384, [%rd383];
	mad.lo.s64 	%rd584, %rd384, %rd579, %rd242;
	add.s32 	%r209, %r209, -2;
$L__BB67_108:
	and.b32  	%r128, %r23, 1;
	setp.eq.b32 	%p24, %r128, 1;
	not.pred 	%p25, %p24;
	@%p25 bra 	$L__BB67_113;
	mul.wide.u32 	%rd385, %r209, 8;
	add.s64 	%rd386, %rd2, %rd385;
	ld.global.u64 	%rd254, [%rd386];
	or.b64  	%rd387, %rd575, %rd254;
	and.b64  	%rd388, %rd387, -4294967296;
	setp.ne.s64 	%p26, %rd388, 0;
	@%p26 bra 	$L__BB67_111;
	cvt.u32.u64 	%r129, %rd254;
	cvt.u32.u64 	%r130, %rd575;
	rem.u32 	%r131, %r130, %r129;
	cvt.u64.u32 	%rd583, %r131;
	bra.uni 	$L__BB67_112;
$L__BB67_111:
	rem.s64 	%rd583, %rd575, %rd254;
$L__BB67_112:
	add.s64 	%rd390, %rd1, %rd385;
	ld.global.u64 	%rd391, [%rd390];
	mad.lo.s64 	%rd584, %rd391, %rd583, %rd584;
$L__BB67_113:
	shl.b64 	%rd392, %rd584, 3;
	add.s64 	%rd393, %rd3, %rd392;
	ld.global.u64 	%rd394, [%rd393];
	st.shared.u64 	[%r5], %rd394;
$L__BB67_114:
	bar.sync 	0;
	setp.lt.u32 	%p48, %r211, 66;
	@%p48 bra 	$L__BB67_118;
$L__BB67_115:
	shr.u32 	%r51, %r211, 1;
	setp.ge.u32 	%p49, %r1, %r51;
	@%p49 bra 	$L__BB67_117;
	ld.shared.u64 	%rd475, [%r5];
	shl.b32 	%r200, %r51, 3;
	add.s32 	%r201, %r5, %r200;
	ld.shared.u64 	%rd476, [%r201];
	add.s64 	%rd477, %rd476, %rd475;
	st.shared.u64 	[%r5], %rd477;
$L__BB67_117:
	bar.sync 	0;
	setp.gt.u32 	%p50, %r211, 131;
	mov.u32 	%r211, %r51;
	@%p50 bra 	$L__BB67_115;
$L__BB67_118:
	setp.gt.u32 	%p51, %r1, 31;
	@%p51 bra 	$L__BB67_121;
	ld.volatile.shared.u64 	%rd478, [%r5];
	ld.volatile.shared.u64 	%rd479, [%r5+256];
	add.s64 	%rd480, %rd479, %rd478;
	st.volatile.shared.u64 	[%r5], %rd480;
	ld.volatile.shared.u64 	%rd481, [%r5];
	ld.volatile.shared.u64 	%rd482, [%r5+128];
	add.s64 	%rd483, %rd482, %rd481;
	st.volatile.shared.u64 	[%r5], %rd483;
	ld.volatile.shared.u64 	%rd484, [%r5];
	ld.volatile.shared.u64 	%rd485, [%r5+64];
	add.s64 	%rd486, %rd485, %rd484;
	st.volatile.shared.u64 	[%r5], %rd486;
	ld.volatile.shared.u64 	%rd487, [%r5];
	ld.volatile.shared.u64 	%rd488, [%r5+32];
	add.s64 	%rd489, %rd488, %rd487;
	st.volatile.shared.u64 	[%r5], %rd489;
	ld.volatile.shared.u64 	%rd490, [%r5];
	ld.volatile.shared.u64 	%rd491, [%r5+16];
	add.s64 	%rd492, %rd491, %rd490;
	st.volatile.shared.u64 	[%r5], %rd492;
	ld.volatile.shared.u64 	%rd493, [%r5];
	ld.volatile.shared.u64 	%rd494, [%r5+8];
	add.s64 	%rd495, %rd494, %rd493;
	st.volatile.shared.u64 	[%r5], %rd495;
	setp.ne.s32 	%p52, %r1, 0;
	@%p52 bra 	$L__BB67_121;
	ld.shared.u64 	%rd496, [sum_squaresdata_u64];
	cvta.to.global.u64 	%rd497, %rd260;
	mul.wide.u32 	%rd498, %r2, 8;
	add.s64 	%rd499, %rd497, %rd498;
	st.global.u64 	[%rd499], %rd496;
$L__BB67_121:
	ret;

}
	// .globl	contiguous_sum_square2_u64
.visible .entry contiguous_sum_square2_u64(
	.param .u64 .ptr .align 1 contiguous_sum_square2_u64_param_0,
	.param .u64 .ptr .align 1 contiguous_sum_square2_u64_param_1,
	.param .u64 .ptr .align 1 contiguous_sum_square2_u64_param_2,
	.param .u64 .ptr .align 1 contiguous_sum_square2_u64_param_3,
	.param .u64 contiguous_sum_square2_u64_param_4,
	.param .u64 contiguous_sum_square2_u64_param_5,
	.param .u64 contiguous_sum_square2_u64_param_6,
	.param .u64 contiguous_sum_square2_u64_param_7,
	.param .u64 contiguous_sum_square2_u64_param_8
)
{
	.reg .pred 	%p<54>;
	.reg .b32 	%r<213>;
	.reg .b64 	%rd<603>;

	ld.param.u64 	%rd267, [contiguous_sum_square2_u64_param_1];
	ld.param.u64 	%rd268, [contiguous_sum_square2_u64_param_2];
	ld.param.u64 	%rd269, [contiguous_sum_square2_u64_param_3];
	ld.param.u64 	%rd264, [contiguous_sum_square2_u64_param_4];
	ld.param.u64 	%rd270, [contiguous_sum_square2_u64_param_5];
	ld.param.u64 	%rd265, [contiguous_sum_square2_u64_param_6];
	ld.param.u64 	%rd271, [contiguous_sum_square2_u64_param_7];
	cvta.to.global.u64 	%rd1, %rd269;
	cvta.to.global.u64 	%rd2, %rd268;
	cvta.to.global.u64 	%rd602, %rd267;
	mov.u32 	%r1, %tid.x;
	mov.u32 	%r2, %ctaid.x;
	mov.u32 	%r212, %ntid.x;
	mul.lo.s32 	%r52, %r2, %r212;
	shl.b32 	%r53, %r52, 1;
	add.s32 	%r4, %r53, %r1;
	shl.b32 	%r54, %r1, 3;
	mov.u32 	%r55, sum_squaresdata_u64;
	add.s32 	%r5, %r55, %r54;
	mov.b64 	%rd272, 0;
	st.shared.u64 	[%r5], %rd272;
	mov.u32 	%r56, %ctaid.y;
	cvt.u64.u32 	%rd273, %r56;
	add.s64 	%rd4, %rd270, %rd273;
	setp.ge.u64 	%p1, %rd4, %rd271;
	@%p1 bra 	$L__BB68_122;
	add.s32 	%r57, %r4, %r212;
	cvt.u64.u32 	%rd5, %r57;
	setp.le.u64 	%p2, %rd265, %rd5;
	@%p2 bra 	$L__BB68_55;
	cvt.u64.u32 	%rd407, %r4;
	mul.lo.s64 	%rd408, %rd4, %rd265;
	add.s64 	%rd556, %rd408, %rd407;
	add.s64 	%rd554, %rd408, %rd5;
	cvt.u32.u64 	%r6, %rd264;
	add.s32 	%r206, %r6, -1;
	setp.lt.s32 	%p28, %r206, 0;
	mov.b64 	%rd560, 0;
	mov.u64 	%rd561, %rd560;
	@%p28 bra 	$L__BB68_54;
	setp.lt.u32 	%p29, %r206, 3;
	mov.b64 	%rd561, 0;
	mov.u64 	%rd560, %rd561;
	@%p29 bra 	$L__BB68_31;
	add.s32 	%r204, %r6, -2;
	and.b32  	%r133, %r6, -4;
	neg.s32 	%r203, %r133;
	mov.b64 	%rd561, 0;
$L__BB68_5:
	.pragma "nounroll";
	add.s32 	%r12, %r204, 1;
	mul.wide.u32 	%rd412, %r12, 8;
	add.s64 	%rd413, %rd2, %rd412;
	ld.global.u64 	%rd12, [%rd413];
	or.b64  	%rd414, %rd556, %rd12;
	and.b64  	%rd415, %rd414, -4294967296;
	setp.ne.s64 	%p30, %rd415, 0;
	@%p30 bra 	$L__BB68_7;
	cvt.u32.u64 	%r134, %rd12;
	cvt.u32.u64 	%r135, %rd556;
	div.u32 	%r136, %r135, %r134;
	mul.lo.s32 	%r137, %r136, %r134;
	sub.s32 	%r138, %r135, %r137;
	cvt.u64.u32 	%rd522, %r136;
	cvt.u64.u32 	%rd523, %r138;
	bra.uni 	$L__BB68_8;
$L__BB68_7:
	div.s64 	%rd522, %rd556, %rd12;
	mul.lo.s64 	%rd416, %rd522, %rd12;
	sub.s64 	%rd523, %rd556, %rd416;
$L__BB68_8:
	mul.wide.u32 	%rd417, %r12, 8;
	add.s64 	%rd418, %rd1, %rd417;
	ld.global.u64 	%rd19, [%rd418];
	mad.lo.s64 	%rd20, %rd19, %rd523, %rd560;
	or.b64  	%rd419, %rd554, %rd12;
	and.b64  	%rd420, %rd419, -4294967296;
	setp.ne.s64 	%p31, %rd420, 0;
	@%p31 bra 	$L__BB68_10;
	cvt.u32.u64 	%r139, %rd12;
	cvt.u32.u64 	%r140, %rd554;
	div.u32 	%r141, %r140, %r139;
	mul.lo.s32 	%r142, %r141, %r139;
	sub.s32 	%r143, %r140, %r142;
	cvt.u64.u32 	%rd524, %r141;
	cvt.u64.u32 	%rd525, %r143;
	bra.uni 	$L__BB68_11;
$L__BB68_10:
	div.s64 	%rd524, %rd554, %rd12;
	mul.lo.s64 	%rd421, %rd524, %rd12;
	sub.s64 	%rd525, %rd554, %rd421;
$L__BB68_11:
	mad.lo.s64 	%rd27, %rd525, %rd19, %rd561;
	add.s32 	%r13, %r204, -2;
	mul.wide.u32 	%rd422, %r204, 8;
	add.s64 	%rd423, %rd2, %rd422;
	ld.global.u64 	%rd28, [%rd423];
	or.b64  	%rd424, %rd522, %rd28;
	and.b64  	%rd425, %rd424, -4294967296;
	setp.ne.s64 	%p32, %rd425, 0;
	@%p32 bra 	$L__BB68_13;
	cvt.u32.u64 	%r144, %rd28;
	cvt.u32.u64 	%r145, %rd522;
	div.u32 	%r146, %r145, %r144;
	mul.lo.s32 	%r147, %r146, %r144;
	sub.s32 	%r148, %r145, %r147;
	cvt.u64.u32 	%rd526, %r146;
	cvt.u64.u32 	%rd527, %r148;
	bra.uni 	$L__BB68_14;
$L__BB68_13:
	div.s64 	%rd526, %rd522, %rd28;
	mul.lo.s64 	%rd426, %rd526, %rd28;
	sub.s64 	%rd527, %rd522, %rd426;
$L__BB68_14:
	mul.wide.u32 	%rd427, %r204, 8;
	add.s64 	%rd428, %rd1, %rd427;
	ld.global.u64 	%rd35, [%rd428];
	mad.lo.s64 	%rd36, %rd35, %rd527, %rd20;
	or.b64  	%rd429, %rd524, %rd28;
	and.b64  	%rd430, %rd429, -4294967296;
	setp.ne.s64 	%p33, %rd430, 0;
	@%p33 bra 	$L__BB68_16;
	cvt.u32.u64 	%r149, %rd28;
	cvt.u32.u64 	%r150, %rd524;
	div.u32 	%r151, %r150, %r149;
	mul.lo.s32 	%r152, %r151, %r149;
	sub.s32 	%r153, %r150, %r152;
	cvt.u64.u32 	%rd528, %r151;
	cvt.u64.u32 	%rd529, %r153;
	bra.uni 	$L__BB68_17;
$L__BB68_16:
	div.s64 	%rd528, %rd524, %rd28;
	mul.lo.s64 	%rd431, %rd528, %rd28;
	sub.s64 	%rd529, %rd524, %rd431;
$L__BB68_17:
	mad.lo.s64 	%rd43, %rd529, %rd35, %rd27;
	add.s32 	%r14, %r204, -1;
	mul.wide.u32 	%rd432, %r14, 8;
	add.s64 	%rd433, %rd2, %rd432;
	ld.global.u64 	%rd44, [%rd433];
	or.b64  	%rd434, %rd526, %rd44;
	and.b64  	%rd435, %rd434, -4294967296;
	setp.ne.s64 	%p34, %rd435, 0;
	@%p34 bra 	$L__BB68_19;
	cvt.u32.u64 	%r154, %rd44;
	cvt.u32.u64 	%r155, %rd526;
	div.u32 	%r156, %r155, %r154;
	mul.lo.s32 	%r157, %r156, %r154;
	sub.s32 	%r158, %r155, %r157;
	cvt.u64.u32 	%rd530, %r156;
	cvt.u64.u32 	%rd531, %r158;
	bra.uni 	$L__BB68_20;
$L__BB68_19:
	div.s64 	%rd530, %rd526, %rd44;
	mul.lo.s64 	%rd436, %rd530, %rd44;
	sub.s64 	%rd531, %rd526, %rd436;
$L__BB68_20:
	mul.wide.u32 	%rd437, %r14, 8;
	add.s64 	%rd438, %rd1, %rd437;
	ld.global.u64 	%rd51, [%rd438];
	mad.lo.s64 	%rd52, %rd51, %rd531, %rd36;
	or.b64  	%rd439, %rd528, %rd44;
	and.b64  	%rd440, %rd439, -4294967296;
	setp.ne.s64 	%p35, %rd440, 0;
	@%p35 bra 	$L__BB68_22;
	cvt.u32.u64 	%r159, %rd44;
	cvt.u32.u64 	%r160, %rd528;
	div.u32 	%r161, %r160, %r159;
	mul.lo.s32 	%r162, %r161, %r159;
	sub.s32 	%r163, %r160, %r162;
	cvt.u64.u32 	%rd532, %r161;
	cvt.u64.u32 	%rd533, %r163;
	bra.uni 	$L__BB68_23;
$L__BB68_22:
	div.s64 	%rd532, %rd528, %rd44;
	mul.lo.s64 	%rd441, %rd532, %rd44;
	sub.s64 	%rd533, %rd528, %rd441;
$L__BB68_23:
	mad.lo.s64 	%rd59, %rd533, %rd51, %rd43;
	mul.wide.u32 	%rd442, %r13, 8;
	add.s64 	%rd443, %rd2, %rd442;
	ld.global.u64 	%rd60, [%rd443];
	or.b64  	%rd444, %rd530, %rd60;
	and.b64  	%rd445, %rd444, -4294967296;
	setp.ne.s64 	%p36, %rd445, 0;
	@%p36 bra 	$L__BB68_25;
	cvt.u32.u64 	%r164, %rd60;
	cvt.u32.u64 	%r165, %rd530;
	div.u32 	%r166, %r165, %r164;
	mul.lo.s32 	%r167, %r166, %r164;
	sub.s32 	%r168, %r165, %r167;
	cvt.u64.u32 	%rd556, %r166;
	cvt.u64.u32 	%rd535, %r168;
	bra.uni 	$L__BB68_26;
$L__BB68_25:
	div.s64 	%rd556, %rd530, %rd60;
	mul.lo.s64 	%rd446, %rd556, %rd60;
	sub.s64 	%rd535, %rd530, %rd446;
$L__BB68_26:
	mul.wide.u32 	%rd447, %r13, 8;
	add.s64 	%rd448, %rd1, %rd447;
	ld.global.u64 	%rd67, [%rd448];
	mad.lo.s64 	%rd560, %rd67, %rd535, %rd52;
	or.b64  	%rd449, %rd532, %rd60;
	and.b64  	%rd450, %rd449, -4294967296;
	setp.ne.s64 	%p37, %rd450, 0;
	@%p37 bra 	$L__BB68_28;
	cvt.u32.u64 	%r169, %rd60;
	cvt.u32.u64 	%r170, %rd532;
	div.u32 	%r171, %r170, %r169;
	mul.lo.s32 	%r172, %r171, %r169;
	sub.s32 	%r173, %r170, %r172;
	cvt.u64.u32 	%rd554, %r171;
	cvt.u64.u32 	%rd537, %r173;
	bra.uni 	$L__BB68_29;
$L__BB68_28:
	div.s64 	%rd554, %rd532, %rd60;
	mul.lo.s64 	%rd451, %rd554, %rd60;
	sub.s64 	%rd537, %rd532, %rd451;
$L__BB68_29:
	mad.lo.s64 	%rd561, %rd537, %rd67, %rd59;
	add.s32 	%r204, %r204, -4;
	add.s32 	%r203, %r203, 4;
	setp.ne.s32 	%p38, %r203, 0;
	@%p38 bra 	$L__BB68_5;
	add.s32 	%r206, %r204, 1;
$L__BB68_31:
	and.b32  	%r19, %r6, 3;
	setp.eq.s32 	%p39, %r19, 0;
	@%p39 bra 	$L__BB68_54;
	setp.eq.s32 	%p40, %r19, 1;
	@%p40 bra 	$L__BB68_46;
	mul.wide.u32 	%rd453, %r206, 8;
	add.s64 	%rd454, %rd2, %rd453;
	ld.global.u64 	%rd82, [%rd454];
	or.b64  	%rd455, %rd556, %rd82;
	and.b64  	%rd456, %rd455, -4294967296;
	setp.ne.s64 	%p41, %rd456, 0;
	@%p41 bra 	$L__BB68_35;
	cvt.u32.u64 	%r174, %rd82;
	cvt.u32.u64 	%r175, %rd556;
	div.u32 	%r176, %r175, %r174;
	mul.lo.s32 	%r177, %r176, %r174;
	sub.s32 	%r178, %r175, %r177;
	cvt.u64.u32 	%rd544, %r176;
	cvt.u64.u32 	%rd545, %r178;
	bra.uni 	$L__BB68_36;
$L__BB68_35:
	div.s64 	%rd544, %rd556, %rd82;
	mul.lo.s64 	%rd457, %rd544, %rd82;
	sub.s64 	%rd545, %rd556, %rd457;
$L__BB68_36:
	add.s64 	%rd459, %rd1, %rd453;
	ld.global.u64 	%rd89, [%rd459];
	mad.lo.s64 	%rd90, %rd89, %rd545, %rd560;
	or.b64  	%rd460, %rd554, %rd82;
	and.b64  	%rd461, %rd460, -4294967296;
	setp.ne.s64 	%p42, %rd461, 0;
	@%p42 bra 	$L__BB68_38;
	cvt.u32.u64 	%r179, %rd82;
	cvt.u32.u64 	%r180, %rd554;
	div.u32 	%r181, %r180, %r179;
	mul.lo.s32 	%r182, %r181, %r179;
	sub.s32 	%r183, %r180, %r182;
	cvt.u64.u32 	%rd546, %r181;
	cvt.u64.u32 	%rd547, %r183;
	bra.uni 	$L__BB68_39;
$L__BB68_38:
	div.s64 	%rd546, %rd554, %rd82;
	mul.lo.s64 	%rd462, %rd546, %rd82;
	sub.s64 	%rd547, %rd554, %rd462;
$L__BB68_39:
	mad.lo.s64 	%rd97, %rd547, %rd89, %rd561;
	add.s32 	%r20, %r206, -1;
	mul.wide.u32 	%rd463, %r20, 8;
	add.s64 	%rd464, %rd2, %rd463;
	ld.global.u64 	%rd98, [%rd464];
	or.b64  	%rd465, %rd544, %rd98;
	and.b64  	%rd466, %rd465, -4294967296;
	setp.ne.s64 	%p43, %rd466, 0;
	@%p43 bra 	$L__BB68_41;
	cvt.u32.u64 	%r184, %rd98;
	cvt.u32.u64 	%r185, %rd544;
	div.u32 	%r186, %r185, %r184;
	mul.lo.s32 	%r187, %r186, %r184;
	sub.s32 	%r188, %r185, %r187;
	cvt.u64.u32 	%rd556, %r186;
	cvt.u64.u32 	%rd549, %r188;
	bra.uni 	$L__BB68_42;
$L__BB68_41:
	div.s64 	%rd556, %rd544, %rd98;
	mul.lo.s64 	%rd467, %rd556, %rd98;
	sub.s64 	%rd549, %rd544, %rd467;
$L__BB68_42:
	add.s64 	%rd469, %rd1, %rd463;
	ld.global.u64 	%rd105, [%rd469];
	mad.lo.s64 	%rd560, %rd105, %rd549, %rd90;
	or.b64  	%rd470, %rd546, %rd98;
	and.b64  	%rd471, %rd470, -4294967296;
	setp.ne.s64 	%p44, %rd471, 0;
	@%p44 bra 	$L__BB68_44;
	cvt.u32.u64 	%r189, %rd98;
	cvt.u32.u64 	%r190, %rd546;
	div.u32 	%r191, %r190, %r189;
	mul.lo.s32 	%r192, %r191, %r189;
	sub.s32 	%r193, %r190, %r192;
	cvt.u64.u32 	%rd554, %r191;
	cvt.u64.u32 	%rd551, %r193;
	bra.uni 	$L__BB68_45;
$L__BB68_44:
	div.s64 	%rd554, %rd546, %rd98;
	mul.lo.s64 	%rd472, %rd554, %rd98;
	sub.s64 	%rd551, %rd546, %rd472;
$L__BB68_45:
	mad.lo.s64 	%rd561, %rd551, %rd105, %rd97;
	add.s32 	%r206, %r206, -2;
$L__BB68_46:
	and.b32  	%r194, %r6, 1;
	setp.eq.b32 	%p45, %r194, 1;
	not.pred 	%p46, %p45;
	@%p46 bra 	$L__BB68_54;
	mul.wide.u32 	%rd473, %r206, 8;
	add.s64 	%rd474, %rd2, %rd473;
	ld.global.u64 	%rd120, [%rd474];
	or.b64  	%rd475, %rd556, %rd120;
	and.b64  	%rd476, %rd475, -4294967296;
	setp.ne.s64 	%p47, %rd476, 0;
	@%p47 bra 	$L__BB68_49;
	cvt.u32.u64 	%r195, %rd120;
	cvt.u32.u64 	%r196, %rd556;
	rem.u32 	%r197, %r196, %r195;
	cvt.u64.u32 	%rd558, %r197;
	bra.uni 	$L__BB68_50;
$L__BB68_49:
	rem.s64 	%rd558, %rd556, %rd120;
$L__BB68_50:
	add.s64 	%rd478, %rd1, %rd473;
	ld.global.u64 	%rd124, [%rd478];
	mad.lo.s64 	%rd560, %rd124, %rd558, %rd560;
	or.b64  	%rd479, %rd554, %rd120;
	and.b64  	%rd480, %rd479, -4294967296;
	setp.ne.s64 	%p48, %rd480, 0;
	@%p48 bra 	$L__BB68_52;
	cvt.u32.u64 	%r198, %rd120;
	cvt.u32.u64 	%r199, %rd554;
	rem.u32 	%r200, %r199, %r198;
	cvt.u64.u32 	%rd559, %r200;
	bra.uni 	$L__BB68_53;
$L__BB68_52:
	rem.s64 	%rd559, %rd554, %rd120;
$L__BB68_53:
	mad.lo.s64 	%rd561, %rd559, %rd124, %rd561;
$L__BB68_54:
	shl.b64 	%rd481, %rd560, 3;
	add.s64 	%rd482, %rd602, %rd481;
	ld.global.u64 	%rd483, [%rd482];
	mul.lo.s64 	%rd484, %rd483, %rd483;
	shl.b64 	%rd485, %rd561, 3;
	add.s64 	%rd486, %rd602, %rd485;
	ld.global.u64 	%rd487, [%rd486];
	mad.lo.s64 	%rd488, %rd487, %rd487, %rd484;
	st.shared.u64 	[%r5], %rd488;
	bra.uni 	$L__BB68_115;
$L__BB68_55:
	cvt.u64.u32 	%rd132, %r4;
	setp.le.u64 	%p3, %rd265, %rd132;
	@%p3 bra 	$L__BB68_115;
	mad.lo.s64 	%rd593, %rd4, %rd265, %rd132;
	cvt.u32.u64 	%r23, %rd264;
	add.s32 	%r210, %r23, -1;
	setp.lt.s32 	%p4, %r210, 0;
	@%p4 bra 	$L__BB68_114;
	and.b32  	%r25, %r23, 7;
	setp.lt.u32 	%p5, %r210, 7;
	@%p5 bra 	$L__BB68_85;
	add.s32 	%r208, %r23, -4;
	and.b32  	%r58, %r23, -8;
	neg.s32 	%r207, %r58;
$L__BB68_59:
	.pragma "nounroll";
	add.s32 	%r30, %r208, 3;
	mul.wide.u32 	%rd275, %r30, 8;
	add.s64 	%rd276, %rd2, %rd275;
	ld.global.u64 	%rd136, [%rd276];
	or.b64  	%rd277, %rd593, %rd136;
	and.b64  	%rd278, %rd277, -4294967296;
	setp.ne.s64 	%p6, %rd278, 0;
	@%p6 bra 	$L__BB68_61;
	cvt.u32.u64 	%r59, %rd136;
	cvt.u32.u64 	%r60, %rd593;
	div.u32 	%r61, %r60, %r59;
	mul.lo.s32 	%r62, %r61, %r59;
	sub.s32 	%r63, %r60, %r62;
	cvt.u64.u32 	%rd564, %r61;
	cvt.u64.u32 	%rd565, %r63;
	bra.uni 	$L__BB68_62;
$L__BB68_61:
	div.s64 	%rd564, %rd593, %rd136;
	mul.lo.s64 	%rd279, %rd564, %rd136;
	sub.s64 	%rd565, %rd593, %rd279;
$L__BB68_62:
	add.s64 	%rd281, %rd1, %rd275;
	ld.global.u64 	%rd282, [%rd281];
	mul.lo.s64 	%rd143, %rd282, %rd565;
	add.s32 	%r31, %r208, 2;
	mul.wide.u32 	%rd283, %r31, 8;
	add.s64 	%rd284, %rd2, %rd283;
	ld.global.u64 	%rd144, [%rd284];
	or.b64  	%rd285, %rd564, %rd144;
	and.b64  	%rd286, %rd285, -4294967296;
	setp.ne.s64 	%p7, %rd286, 0;
	@%p7 bra 	$L__BB68_64;
	cvt.u32.u64 	%r64, %rd144;
	cvt.u32.u64 	%r65, %rd564;
	div.u32 	%r66, %r65, %r64;
	mul.lo.s32 	%r67, %r66, %r64;
	sub.s32 	%r68, %r65, %r67;
	cvt.u64.u32 	%rd566, %r66;
	cvt.u64.u32 	%rd567, %r68;
	bra.uni 	$L__BB68_65;
$L__BB68_64:
	div.s64 	%rd566, %rd564, %rd144;
	mul.lo.s64 	%rd287, %rd566, %rd144;
	sub.s64 	%rd567, %rd564, %rd287;
$L__BB68_65:
	add.s64 	%rd289, %rd1, %rd283;
	ld.global.u64 	%rd290, [%rd289];
	mad.lo.s64 	%rd151, %rd290, %rd567, %rd143;
	add.s32 	%r32, %r208, 1;
	mul.wide.u32 	%rd291, %r32, 8;
	add.s64 	%rd292, %rd2, %rd291;
	ld.global.u64 	%rd152, [%rd292];
	or.b64  	%rd293, %rd566, %rd152;
	and.b64  	%rd294, %rd293, -4294967296;
	setp.ne.s64 	%p8, %rd294, 0;
	@%p8 bra 	$L__BB68_67;
	cvt.u32.u64 	%r69, %rd152;
	cvt.u32.u64 	%r70, %rd566;
	div.u32 	%r71, %r70, %r69;
	mul.lo.s32 	%r72, %r71, %r69;
	sub.s32 	%r73, %r70, %r72;
	cvt.u64.u32 	%rd568, %r71;
	cvt.u64.u32 	%rd569, %r73;
	bra.uni 	$L__BB68_68;
$L__BB68_67:
	div.s64 	%rd568, %rd566, %rd152;
	mul.lo.s64 	%rd295, %rd568, %rd152;
	sub.s64 	%rd569, %rd566, %rd295;
$L__BB68_68:
	add.s64 	%rd297, %rd1, %rd291;
	ld.global.u64 	%rd298, [%rd297];
	mad.lo.s64 	%rd159, %rd298, %rd569, %rd151;
	add.s32 	%r33, %r208, -4;
	mul.wide.u32 	%rd299, %r208, 8;
	add.s64 	%rd300, %rd2, %rd299;
	ld.global.u64 	%rd160, [%rd300];
	or.b64  	%rd301, %rd568, %rd160;
	and.b64  	%rd302, %rd301, -4294967296;
	setp.ne.s64 	%p9, %rd302, 0;
	@%p9 bra 	$L__BB68_70;
	cvt.u32.u64 	%r74, %rd160;
	cvt.u32.u64 	%r75, %rd568;
	div.u32 	%r76, %r75, %r74;
	mul.lo.s32 	%r77, %r76, %r74;
	sub.s32 	%r78, %r75, %r77;
	cvt.u64.u32 	%rd570, %r76;
	cvt.u64.u32 	%rd571, %r78;
	bra.uni 	$L__BB68_71;
$L__BB68_70:
	div.s64 	%rd570, %rd568, %rd160;
	mul.lo.s64 	%rd303, %rd570, %rd160;
	sub.s64 	%rd571, %rd568, %rd303;
$L__BB68_71:
	add.s64 	%rd305, %rd1, %rd299;
	ld.global.u64 	%rd306, [%rd305];
	mad.lo.s64 	%rd167, %rd306, %rd571, %rd159;
	add.s32 	%r34, %r208, -1;
	mul.wide.u32 	%rd307, %r34, 8;
	add.s64 	%rd308, %rd2, %rd307;
	ld.global.u64 	%rd168, [%rd308];
	or.b64  	%rd309, %rd570, %rd168;
	and.b64  	%rd310, %rd309, -4294967296;
	setp.ne.s64 	%p10, %rd310, 0;
	@%p10 bra 	$L__BB68_73;
	cvt.u32.u64 	%r79, %rd168;
	cvt.u32.u64 	%r80, %rd570;
	div.u32 	%r81, %r80, %r79;
	mul.lo.s32 	%r82, %r81, %r79;
	sub.s32 	%r83, %r80, %r82;
	cvt.u64.u32 	%rd572, %r81;
	cvt.u64.u32 	%rd573, %r83;
	bra.uni 	$L__BB68_74;
$L__BB68_73:
	div.s64 	%rd572, %rd570, %rd168;
	mul.lo.s64 	%rd311, %rd572, %rd168;
	sub.s64 	%rd573, %rd570, %rd311;
$L__BB68_74:
	add.s64 	%rd313, %rd1, %rd307;
	ld.global.u64 	%rd314, [%rd313];
	mad.lo.s64 	%rd175, %rd314, %rd573, %rd167;
	add.s32 	%r35, %r208, -2;
	mul.wide.u32 	%rd315, %r35, 8;
	add.s64 	%rd316, %rd2, %rd315;
	ld.global.u64 	%rd176, [%rd316];
	or.b64  	%rd317, %rd572, %rd176;
	and.b64  	%rd318, %rd317, -4294967296;
	setp.ne.s64 	%p11, %rd318, 0;
	@%p11 bra 	$L__BB68_76;
	cvt.u32.u64 	%r84, %rd176;
	cvt.u32.u64 	%r85, %rd572;
	div.u32 	%r86, %r85, %r84;
	mul.lo.s32 	%r87, %r86, %r84;
	sub.s32 	%r88, %r85, %r87;
	cvt.u64.u32 	%rd574, %r86;
	cvt.u64.u32 	%rd575, %r88;
	bra.uni 	$L__BB68_77;
$L__BB68_76:
	div.s64 	%rd574, %rd572, %rd176;
	mul.lo.s64 	%rd319, %rd574, %rd176;
	sub.s64 	%rd575, %rd572, %rd319;
$L__BB68_77:
	add.s64 	%rd321, %rd1, %rd315;
	ld.global.u64 	%rd322, [%rd321];
	mad.lo.s64 	%rd183, %rd322, %rd575, %rd175;
	add.s32 	%r36, %r208, -3;
	mul.wide.u32 	%rd323, %r36, 8;
	add.s64 	%rd324, %rd2, %rd323;
	ld.global.u64 	%rd184, [%rd324];
	or.b64  	%rd325, %rd574, %rd184;
	and.b64  	%rd326, %rd325, -4294967296;
	setp.ne.s64 	%p12, %rd326, 0;
	@%p12 bra 	$L__BB68_79;
	cvt.u32.u64 	%r89, %rd184;
	cvt.u32.u64 	%r90, %rd574;
	div.u32 	%r91, %r90, %r89;
	mul.lo.s32 	%r92, %r91, %r89;
	sub.s32 	%r93, %r90, %r92;
	cvt.u64.u32 	%rd576, %r91;
	cvt.u64.u32 	%rd577, %r93;
	bra.uni 	$L__BB68_80;
$L__BB68_79:
	div.s64 	%rd576, %rd574, %rd184;
	mul.lo.s64 	%rd327, %rd576, %rd184;
	sub.s64 	%rd577, %rd574, %rd327;
$L__BB68_80:
	add.s64 	%rd329, %rd1, %rd323;
	ld.global.u64 	%rd330, [%rd329];
	mad.lo.s64 	%rd191, %rd330, %rd577, %rd183;
	mul.wide.u32 	%rd331, %r33, 8;
	add.s64 	%rd332, %rd2, %rd331;
	ld.global.u64 	%rd192, [%rd332];
	or.b64  	%rd333, %rd576, %rd192;
	and.b64  	%rd334, %rd333, -4294967296;
	setp.ne.s64 	%p13, %rd334, 0;
	@%p13 bra 	$L__BB68_82;
	cvt.u32.u64 	%r94, %rd192;
	cvt.u32.u64 	%r95, %rd576;
	div.u32 	%r96, %r95, %r94;
	mul.lo.s32 	%r97, %r96, %r94;
	sub.s32 	%r98, %r95, %r97;
	cvt.u64.u32 	%rd593, %r96;
	cvt.u64.u32 	%rd579, %r98;
	bra.uni 	$L__BB68_83;
$L__BB68_82:
	div.s64 	%rd593, %rd576, %rd192;
	mul.lo.s64 	%rd335, %rd593, %rd192;
	sub.s64 	%rd579, %rd576, %rd335;
$L__BB68_83:
	add.s64 	%rd337, %rd1, %rd331;
	ld.global.u64 	%rd338, [%rd337];
	mad.lo.s64 	%rd339, %rd338, %rd579, %rd191;
	shl.b64 	%rd340, %rd339, 3;
	add.s64 	%rd602, %rd602, %rd340;
	add.s32 	%r208, %r208, -8;
	add.s32 	%r207, %r207, 8;
	setp.ne.s32 	%p14, %r207, 0;
	@%p14 bra 	$L__BB68_59;
	add.s32 	%r210, %r208, 3;
$L__BB68_85:
	setp.eq.s32 	%p15, %r25, 0;
	@%p15 bra 	$L__BB68_114;
	and.b32  	%r41, %r23, 3;
	setp.lt.u32 	%p16, %r25, 4;
	@%p16 bra 	$L__BB68_100;
	mul.wide.u32 	%rd342, %r210, 8;
	add.s64 	%rd343, %rd2, %rd342;
	ld.global.u64 	%rd203, [%rd343];
	or.b64  	%rd344, %rd593, %rd203;
	and.b64  	%rd345, %rd344, -4294967296;
	setp.ne.s64 	%p17, %rd345, 0;
	@%p17 bra 	$L__BB68_89;
	cvt.u32.u64 	%r99, %rd203;
	cvt.u32.u64 	%r100, %rd593;
	div.u32 	%r101, %r100, %r99;
	mul.lo.s32 	%r102, %r101, %r99;
	sub.s32 	%r103, %r100, %r102;
	cvt.u64.u32 	%rd583, %r101;
	cvt.u64.u32 	%rd584, %r103;
	bra.uni 	$L__BB68_90;
$L__BB68_89:
	div.s64 	%rd583, %rd593, %rd203;
	mul.lo.s64 	%rd346, %rd583, %rd203;
	sub.s64 	%rd584, %rd593, %rd346;
$L__BB68_90:
	add.s64 	%rd348, %rd1, %rd342;
	ld.global.u64 	%rd349, [%rd348];
	mul.lo.s64 	%rd210, %rd349, %rd584;
	add.s32 	%r42, %r210, -1;
	mul.wide.u32 	%rd350, %r42, 8;
	add.s64 	%rd351, %rd2, %rd350;
	ld.global.u64 	%rd211, [%rd351];
	or.b64  	%rd352, %rd583, %rd211;
	and.b64  	%rd353, %rd352, -4294967296;
	setp.ne.s64 	%p18, %rd353, 0;
	@%p18 bra 	$L__BB68_92;
	cvt.u32.u64 	%r104, %rd211;
	cvt.u32.u64 	%r105, %rd583;
	div.u32 	%r106, %r105, %r104;
	mul.lo.s32 	%r107, %r106, %r104;
	sub.s32 	%r108, %r105, %r107;
	cvt.u64.u32 	%rd585, %r106;
	cvt.u64.u32 	%rd586, %r108;
	bra.uni 	$L__BB68_93;
$L__BB68_92:
	div.s64 	%rd585, %rd583, %rd211;
	mul.lo.s64 	%rd354, %rd585, %rd211;
	sub.s64 	%rd586, %rd583, %rd354;
$L__BB68_93:
	add.s64 	%rd356, %rd1, %rd350;
	ld.global.u64 	%rd357, [%rd356];
	mad.lo.s64 	%rd218, %rd357, %rd586, %rd210;
	add.s32 	%r43, %r210, -2;
	mul.wide.u32 	%rd358, %r43, 8;
	add.s64 	%rd359, %rd2, %rd358;
	ld.global.u64 	%rd219, [%rd359];
	or.b64  	%rd360, %rd585, %rd219;
	and.b64  	%rd361, %rd360, -4294967296;
	setp.ne.s64 	%p19, %rd361, 0;
	@%p19 bra 	$L__BB68_95;
	cvt.u32.u64 	%r109, %rd219;
	cvt.u32.u64 	%r110, %rd585;
	div.u32 	%r111, %r110, %r109;
	mul.lo.s32 	%r112, %r111, %r109;
	sub.s32 	%r113, %r110, %r112;
	cvt.u64.u32 	%rd587, %r111;
	cvt.u64.u32 	%rd588, %r113;
	bra.uni 	$L__BB68_96;
$L__BB68_95:
	div.s64 	%rd587, %rd585, %rd219;
	mul.lo.s64 	%rd362, %rd587, %rd219;
	sub.s64 	%rd588, %rd585, %rd362;
$L__BB68_96:
	add.s64 	%rd364, %rd1, %rd358;
	ld.global.u64 	%rd365, [%rd364];
	mad.lo.s64 	%rd226, %rd365, %rd588, %rd218;
	add.s32 	%r44, %r210, -3;
	mul.wide.u32 	%rd366, %r44, 8;
	add.s64 	%rd367, %rd2, %rd366;
	ld.global.u64 	%rd227, [%rd367];
	or.b64  	%rd368, %rd587, %rd227;
	and.b64  	%rd369, %rd368, -4294967296;
	setp.ne.s64 	%p20, %rd369, 0;
	@%p20 bra 	$L__BB68_98;
	cvt.u32.u64 	%r114, %rd227;
	cvt.u32.u64 	%r115, %rd587;
	div.u32 	%r116, %r115, %r114;
	mul.lo.s32 	%r117, %r116, %r114;
	sub.s32 	%r118, %r115, %r117;
	cvt.u64.u32 	%rd593, %r116;
	cvt.u64.u32 	%rd590, %r118;
	bra.uni 	$L__BB68_99;
$L__BB68_98:
	div.s64 	%rd593, %rd587, %rd227;
	mul.lo.s64 	%rd370, %rd593, %rd227;
	sub.s64 	%rd590, %rd587, %rd370;
$L__BB68_99:
	add.s64 	%rd372, %rd1, %rd366;
	ld.global.u64 	%rd373, [%rd372];
	mad.lo.s64 	%rd374, %rd373, %rd590, %rd226;
	shl.b64 	%rd375, %rd374, 3;
	add.s64 	%rd602, %rd602, %rd375;
	add.s32 	%r210, %r210, -4;
$L__BB68_100:
	setp.eq.s32 	%p21, %r41, 0;
	@%p21 bra 	$L__BB68_114;
	setp.eq.s32 	%p22, %r41, 1;
	@%p22 bra 	$L__BB68_109;
	mul.wide.u32 	%rd377, %r210, 8;
	add.s64 	%rd378, %rd2, %rd377;
	ld.global.u64 	%rd238, [%rd378];
	or.b64  	%rd379, %rd593, %rd238;
	and.b64  	%rd380, %rd379, -4294967296;
	setp.ne.s64 	%p23, %rd380, 0;
	@%p23 bra 	$L__BB68_104;
	cvt.u32.u64 	%r119, %rd238;
	cvt.u32.u64 	%r120, %rd593;
	div.u32 	%r121, %r120, %r119;
	mul.lo.s32 	%r122, %r121, %r119;
	sub.s32 	%r123, %r120, %r122;
	cvt.u64.u32 	%rd594, %r121;
	cvt.u64.u32 	%rd595, %r123;
	bra.uni 	$L__BB68_105;
$L__BB68_104:
	div.s64 	%rd594, %rd593, %rd238;
	mul.lo.s64 	%rd381, %rd594, %rd238;
	sub.s64 	%rd595, %rd593, %rd381;
$L__BB68_105:
	add.s64 	%rd383, %rd1, %rd377;
	ld.global.u64 	%rd384, [%rd383];
	mul.lo.s64 	%rd245, %rd384, %rd595;
	add.s32 	%r47, %r210, -1;
	mul.wide.u32 	%rd385, %r47, 8;
	add.s64 	%rd386, %rd2, %rd385;
	ld.global.u64 	%rd246, [%rd386];
	or.b64  	%rd387, %rd594, %rd246;
	and.b64  	%rd388, %rd387, -4294967296;
	setp.ne.s64 	%p24, %rd388, 0;
	@%p24 bra 	$L__BB68_107;
	cvt.u32.u64 	%r124, %rd246;
	cvt.u32.u64 	%r125, %rd594;
	div.u32 	%r126, %r125, %r124;
	mul.lo.s32 	%r127, %r126, %r124;
	sub.s32 	%r128, %r125, %r127;
	cvt.u64.u32 	%rd593, %r126;
	cvt.u64.u32 	%rd597, %r128;
	bra.uni 	$L__BB68_108;
$L__BB68_107:
	div.s64 	%rd593, %rd594, %rd246;
	mul.lo.s64 	%rd389, %rd593, %rd246;
	sub.s64 	%rd597, %rd594, %rd389;
$L__BB68_108:
	add.s64 	%rd391, %rd1, %rd385;
	ld.global.u64 	%rd392, [%rd391];
	mad.lo.s64 	%rd393, %rd392, %rd597, %rd245;
	shl.b64 	%rd394, %rd393, 3;
	add.s64 	%rd602, %rd602, %rd394;
	add.s32 	%r210, %r210, -2;
$L__BB68_109:
	and.b32  	%r129, %r23, 1;
	setp.eq.b32 	%p25, %r129, 1;
	not.pred 	%p26, %p25;
	@%p26 bra 	$L__BB68_114;
	mul.wide.u32 	%rd395, %r210, 8;
	add.s64 	%rd396, %rd2, %rd395;
	ld.global.u64 	%rd257, [%rd396];
	or.b64  	%rd397, %rd593, %rd257;
	and.b64  	%rd398, %rd397, -4294967296;
	setp.ne.s64 	%p27, %rd398, 0;
	@%p27 bra 	$L__BB68_112;
	cvt.u32.u64 	%r130, %rd257;
	cvt.u32.u64 	%r131, %rd593;
	rem.u32 	%r132, %r131, %r130;
	cvt.u64.u32 	%rd601, %r132;
	bra.uni 	$L__BB68_113;
$L__BB68_112:
	rem.s64 	%rd601, %rd593, %rd257;
$L__BB68_113:
	add.s64 	%rd400, %rd1, %rd395;
	ld.global.u64 	%rd401, [%rd400];
	mul.lo.s64 	%rd402, %rd401, %rd601;
	shl.b64 	%rd403, %rd402, 3;
	add.s64 	%rd602, %rd602, %rd403;
$L__BB68_114:
	ld.global.u64 	%rd404, [%rd602];
	mul.lo.s64 	%rd405, %rd404, %rd404;
	st.shared.u64 	[%r5], %rd405;
$L__BB68_115:
	bar.sync 	0;
	setp.lt.u32 	%p49, %r212, 66;
	@%p49 bra 	$L__BB68_119;
$L__BB68_116:
	shr.u32 	%r51, %r212, 1;
	setp.ge.u32 	%p50, %r1, %r51;
	@%p50 bra 	$L__BB68_118;
	ld.shared.u64 	%rd489, [%r5];
	shl.b32 	%r201, %r51, 3;
	add.s32 	%r202, %r5, %r201;
	ld.shared.u64 	%rd490, [%r202];
	add.s64 	%rd491, %rd490, %rd489;
	st.shared.u64 	[%r5], %rd491;
$L__BB68_118:
	bar.sync 	0;
	setp.gt.u32 	%p51, %r212, 131;
	mov.u32 	%r212, %r51;
	@%p51 bra 	$L__BB68_116;
$L__BB68_119:
	setp.gt.u32 	%p52, %r1, 31;
	@%p52 bra 	$L__BB68_122;
	ld.volatile.shared.u64 	%rd492, [%r5];
	ld.volatile.shared.u64 	%rd493, [%r5+256];
	add.s64 	%rd494, %rd493, %rd492;
	st.volatile.shared.u64 	[%r5], %rd494;
	ld.volatile.shared.u64 	%rd495, [%r5];
	ld.volatile.shared.u64 	%rd496, [%r5+128];
	add.s64 	%rd497, %rd496, %rd495;
	st.volatile.shared.u64 	[%r5], %rd497;
	ld.volatile.shared.u64 	%rd498, [%r5];
	ld.volatile.shared.u64 	%rd499, [%r5+64];
	add.s64 	%rd500, %rd499, %rd498;
	st.volatile.shared.u64 	[%r5], %rd500;
	ld.volatile.shared.u64 	%rd501, [%r5];
	ld.volatile.shared.u64 	%rd502, [%r5+32];
	add.s64 	%rd503, %rd502, %rd501;
	st.volatile.shared.u64 	[%r5], %rd503;
	ld.volatile.shared.u64 	%rd504, [%r5];
	ld.volatile.shared.u64 	%rd505, [%r5+16];
	add.s64 	%rd506, %rd505, %rd504;
	st.volatile.shared.u64 	[%r5], %rd506;
	ld.volatile.shared.u64 	%rd507, [%r5];
	ld.volatile.shared.u64 	%rd508, [%r5+8];
	add.s64 	%rd509, %rd508, %rd507;
	st.volatile.shared.u64 	[%r5], %rd509;
	setp.ne.s32 	%p53, %r1, 0;
	@%p53 bra 	$L__BB68_122;
	ld.param.u64 	%rd517, [contiguous_sum_square2_u64_param_8];
	ld.param.u64 	%rd516, [contiguous_sum_square2_u64_param_0];
	ld.shared.u64 	%rd510, [sum_squaresdata_u64];
	cvt.u64.u32 	%rd511, %r2;
	mad.lo.s64 	%rd512, %rd517, %rd4, %rd511;
	cvta.to.global.u64 	%rd513, %rd516;
	shl.b64 	%rd514, %rd512, 3;
	add.s64 	%rd515, %rd513, %rd514;
	st.global.u64 	[%rd515], %rd510;
$L__BB68_122:
	ret;

}
	// .globl	contiguous_sum_square22_u64
.visible .entry contiguous_sum_square22_u64(
	.param .u64 .ptr .align 1 contiguous_sum_square22_u64_param_0,
	.param .u64 .ptr .align 1 contiguous_sum_square22_u64_param_1,
	.param .u64 contiguous_sum_square22_u64_param_2,
	.param .u64 contiguous_sum_square22_u64_param_3,
	.param .u64 contiguous_sum_square22_u64_param_4,
	.param .u64 contiguous_sum_square22_u64_param_5
)
{
	.reg .pred 	%p<9>;
	.reg .b32 	%r<17>;
	.reg .b64 	%rd<55>;

	ld.param.u64 	%rd5, [contiguous_sum_square22_u64_param_0];
	ld.param.u64 	%rd8, [contiguous_sum_square22_u64_param_1];
	ld.param.u64 	%rd9, [contiguous_sum_square22_u64_param_2];
	ld.param.u64 	%rd6, [contiguous_sum_square22_u64_param_3];
	ld.param.u64 	%rd10, [contiguous_sum_square22_u64_param_4];
	ld.param.u64 	%rd7, [contiguous_sum_square22_u64_param_5];
	cvta.to.global.u64 	%rd1, %rd8;
	mov.u32 	%r1, %tid.x;
	mov.u32 	%r2, %ctaid.x;
	mov.u32 	%r16, %ntid.x;
	mul.lo.s32 	%r8, %r2, %r16;
	shl.b32 	%r9, %r8, 1;
	add.s32 	%r4, %r9, %r1;
	shl.b32 	%r10, %r1, 3;
	mov.u32 	%r11, sum_squaresdata_u64;
	add.s32 	%r5, %r11, %r10;
	mov.b64 	%rd11, 0;
	st.shared.u64 	[%r5], %rd11;
	mov.u32 	%r12, %ctaid.y;
	cvt.u64.u32 	%rd12, %r12;
	add.s64 	%rd2, %rd9, %rd12;
	setp.ge.u64 	%p1, %rd2, %rd10;
	@%p1 bra 	$L__BB69_12;
	add.s32 	%r13, %r4, %r16;
	cvt.u64.u32 	%rd3, %r13;
	setp.le.u64 	%p2, %rd6, %rd3;
	@%p2 bra 	$L__BB69_3;
	cvt.u64.u32 	%rd17, %r4;
	mul.lo.s64 	%rd18, %rd2, %rd6;
	add.s64 	%rd19, %rd18, %rd17;
	shl.b64 	%rd20, %rd19, 3;
	add.s64 	%rd21, %rd1, %rd20;
	ld.global.u64 	%rd22, [%rd21];
	add.s64 	%rd23, %rd18, %rd3;
	shl.b64 	%rd24, %rd23, 3;
	add.s64 	%rd25, %rd1, %rd24;
	ld.global.u64 	%rd26, [%rd25];
	add.s64 	%rd27, %rd26, %rd22;
	st.shared.u64 	[%r5], %rd27;
	bra.uni 	$L__BB69_5;
$L__BB69_3:
	cvt.u64.u32 	%rd4, %r4;
	setp.le.u64 	%p3, %rd6, %rd4;
	@%p3 bra 	$L__BB69_5;
	mad.lo.s64 	%rd13, %rd2, %rd6, %rd4;
	shl.b64 	%rd14, %rd13, 3;
	add.s64 	%rd15, %rd1, %rd14;
	ld.global.u64 	%rd16, [%rd15];
	st.shared.u64 	[%r5], %rd16;
$L__BB69_5:
	bar.sync 	0;
	setp.lt.u32 	%p4, %r16, 66;
	@%p4 bra 	$L__BB69_9;
$L__BB69_6:
	shr.u32 	%r7, %r16, 1;
	setp.ge.u32 	%p5, %r1, %r7;
	@%p5 bra 	$L__BB69_8;
	ld.shared.u64 	%rd28, [%r5];
	shl.b32 	%r14, %r7, 3;
	add.s32 	%r15, %r5, %r14;
	ld.shared.u64 	%rd29, [%r15];
	add.s64 	%rd30, %rd29, %rd28;
	st.shared.u64 	[%r5], %rd30;
$L__BB69_8:
	bar.sync 	0;
	setp.gt.u32 	%p6, %r16, 131;
	mov.u32 	%r16, %r7;
	@%p6 bra 	$L__BB69_6;
$L__BB69_9:
	setp.gt.u32 	%p7, %r1, 31;
	@%p7 bra 	$L__BB69_12;
	ld.volatile.shared.u64 	%rd31, [%r5];
	ld.volatile.shared.u64 	%rd32, [%r5+256];
	add.s64 	%rd33, %rd32, %rd31;
	st.volatile.shared.u64 	[%r5], %rd33;
	ld.volatile.shared.u64 	%rd34, [%r5];
	ld.volatile.shared.u64 	%rd35, [%r5+128];
	add.s64 	%rd36, %rd35, %rd34;
	st.volatile.shared.u64 	[%r5], %rd36;
	ld.volatile.shared.u64 	%rd37, [%r5];
	ld.volatile.shared.u64 	%rd38, [%r5+64];
	add.s64 	%rd39, %rd38, %rd37;
	st.volatile.shared.u64 	[%r5], %rd39;
	ld.volatile.shared.u64 	%rd40, [%r5];
	ld.volatile.shared.u64 	%rd41, [%r5+32];
	add.s64 	%rd42, %rd41, %rd40;
	st.volatile.shared.u64 	[%r5], %rd42;
	ld.volatile.shared.u64 	%rd43, [%r5];
	ld.volatile.shared.u64 	%rd44, [%r5+16];
	add.s64 	%rd45, %rd44, %rd43;
	st.volatile.shared.u64 	[%r5], %rd45;
	ld.volatile.shared.u64 	%rd46, [%r5];
	ld.volatile.shared.u64 	%rd47, [%r5+8];
	add.s64 	%rd48, %rd47, %rd46;
	st.volatile.shared.u64 	[%r5], %rd48;
	setp.ne.s32 	%p8, %r1, 0;
	@%p8 bra 	$L__BB69_12;
	ld.shared.u64 	%rd49, [sum_squaresdata_u64];
	cvt.u64.u32 	%rd50, %r2;
	mad.lo.s64 	%rd51, %rd7, %rd2, %rd50;
	cvta.to.global.u64 	%rd52, %rd5;
	shl.b64 	%rd53, %rd51, 3;
	add.s64 	%rd54, %rd52, %rd53;
	st.global.u64 	[%rd54], %rd49;
$L__BB69_12:
	ret;

}
	// .globl	contiguous_sum_square3_u64
.visible .entry contiguous_sum_square3_u64(
	.param .u64 .ptr .align 1 contiguous_sum_square3_u64_param_0,
	.param .u64 .ptr .align 1 contiguous_sum_square3_u64_param_1,
	.param .u64 .ptr .align 1 contiguous_sum_square3_u64_param_2,
	.param .u64 .ptr .align 1 contiguous_sum_square3_u64_param_3,
	.param .u64 contiguous_sum_square3_u64_param_4,
	.param .u64 contiguous_sum_square3_u64_param_5,
	.param .u64 contiguous_sum_square3_u64_param_6
)
{
	.reg .pred 	%p<38>;
	.reg .b32 	%r<204>;
	.reg .b64 	%rd<364>;

	ld.param.u64 	%rd159, [contiguous_sum_square3_u64_param_0];
	ld.param.u64 	%rd160, [contiguous_sum_square3_u64_param_1];
	ld.param.u64 	%rd163, [contiguous_sum_square3_u64_param_2];
	ld.param.u64 	%rd164, [contiguous_sum_square3_u64_param_3];
	ld.param.u64 	%rd161, [contiguous_sum_square3_u64_param_4];
	ld.param.u64 	%rd162, [contiguous_sum_square3_u64_param_5];
	ld.param.u64 	%rd165, [contiguous_sum_square3_u64_param_6];
	cvta.to.global.u64 	%rd1, %rd164;
	cvta.to.global.u64 	%rd2, %rd163;
	mov.u32 	%r1, %tid.y;
	mov.u32 	%r2, %ntid.x;
	mov.u32 	%r3, %tid.x;
	mad.lo.s32 	%r64, %r1, %r2, %r3;
	mov.u32 	%r65, %ctaid.x;
	mad.lo.s32 	%r66, %r65, %r2, %r3;
	mov.u32 	%r4, %ctaid.y;
	mov.u32 	%r5, %ntid.y;
	mad.lo.s32 	%r67, %r4, %r5, %r1;
	shl.b32 	%r68, %r64, 3;
	mov.u32 	%r69, sum_squaresdata_u64;
	add.s32 	%r7, %r69, %r68;
	mov.b64 	%rd167, 0;
	st.shared.u64 	[%r7], %rd167;
	cvt.u64.u32 	%rd3, %r66;
	setp.le.u64 	%p1, %rd162, %rd3;
	cvt.u64.u32 	%rd168, %r67;
	setp.le.u64 	%p2, %rd165, %rd168;
	or.pred  	%p3, %p1, %p2;
	@%p3 bra 	$L__BB70_76;
	cvt.u32.u64 	%r70, %rd3;
	cvt.u32.u64 	%r71, %rd162;
	mad.lo.s32 	%r194, %r67, %r71, %r70;
	cvt.u32.u64 	%r9, %rd161;
	add.s32 	%r193, %r9, -1;
	setp.lt.s32 	%p4, %r193, 0;
	mov.b64 	%rd354, 0;
	@%p4 bra 	$L__BB70_59;
	setp.lt.u32 	%p5, %r193, 7;
	mov.b64 	%rd354, 0;
	@%p5 bra 	$L__BB70_30;
	add.s32 	%r189, %r9, -4;
	and.b32  	%r72, %r9, -8;
	neg.s32 	%r188, %r72;
	mov.b64 	%rd354, 0;
$L__BB70_4:
	.pragma "nounroll";
	add.s32 	%r16, %r189, 3;
	cvt.u64.u32 	%rd5, %r194;
	mul.wide.u32 	%rd173, %r16, 8;
	add.s64 	%rd174, %rd2, %rd173;
	ld.global.u64 	%rd6, [%rd174];
	and.b64  	%rd175, %rd6, -4294967296;
	setp.ne.s64 	%p6, %rd175, 0;
	@%p6 bra 	$L__BB70_6;
	cvt.u32.u64 	%r73, %rd6;
	cvt.u32.u64 	%r74, %rd5;
	div.u32 	%r75, %r74, %r73;
	mul.lo.s32 	%r76, %r75, %r73;
	sub.s32 	%r77, %r74, %r76;
	cvt.u64.u32 	%rd319, %r75;
	cvt.u64.u32 	%rd320, %r77;
	bra.uni 	$L__BB70_7;
$L__BB70_6:
	div.s64 	%rd319, %rd5, %rd6;
	mul.lo.s64 	%rd176, %rd319, %rd6;
	sub.s64 	%rd320, %rd5, %rd176;
$L__BB70_7:
	mul.wide.u32 	%rd177, %r16, 8;
	add.s64 	%rd178, %rd1, %rd177;
	ld.global.u64 	%rd179, [%rd178];
	mad.lo.s64 	%rd13, %rd179, %rd320, %rd354;
	add.s32 	%r17, %r189, 2;
	and.b64  	%rd14, %rd319, 4294967295;
	mul.wide.u32 	%rd180, %r17, 8;
	add.s64 	%rd181, %rd2, %rd180;
	ld.global.u64 	%rd15, [%rd181];
	and.b64  	%rd182, %rd15, -4294967296;
	setp.ne.s64 	%p7, %rd182, 0;
	@%p7 bra 	$L__BB70_9;
	cvt.u32.u64 	%r78, %rd15;
	cvt.u32.u64 	%r79, %rd14;
	div.u32 	%r80, %r79, %r78;
	mul.lo.s32 	%r81, %r80, %r78;
	sub.s32 	%r82, %r79, %r81;
	cvt.u64.u32 	%rd321, %r80;
	cvt.u64.u32 	%rd322, %r82;
	bra.uni 	$L__BB70_10;
$L__BB70_9:
	div.s64 	%rd321, %rd14, %rd15;
	mul.lo.s64 	%rd183, %rd321, %rd15;
	sub.s64 	%rd322, %rd14, %rd183;
$L__BB70_10:
	mul.wide.u32 	%rd184, %r17, 8;
	add.s64 	%rd185, %rd1, %rd184;
	ld.global.u64 	%rd186, [%rd185];
	mad.lo.s64 	%rd22, %rd186, %rd322, %rd13;
	add.s32 	%r18, %r189, 1;
	and.b64  	%rd23, %rd321, 4294967295;
	mul.wide.u32 	%rd187, %r18, 8;
	add.s64 	%rd188, %rd2, %rd187;
	ld.global.u64 	%rd24, [%rd188];
	and.b64  	%rd189, %rd24, -4294967296;
	setp.ne.s64 	%p8, %rd189, 0;
	@%p8 bra 	$L__BB70_12;
	cvt.u32.u64 	%r83, %rd24;
	cvt.u32.u64 	%r84, %rd23;
	div.u32 	%r85, %r84, %r83;
	mul.lo.s32 	%r86, %r85, %r83;
	sub.s32 	%r87, %r84, %r86;
	cvt.u64.u32 	%rd323, %r85;
	cvt.u64.u32 	%rd324, %r87;
	bra.uni 	$L__BB70_13;
$L__BB70_12:
	div.s64 	%rd323, %rd23, %rd24;
	mul.lo.s64 	%rd190, %rd323, %rd24;
	sub.s64 	%rd324, %rd23, %rd190;
$L__BB70_13:
	mul.wide.u32 	%rd191, %r18, 8;
	add.s64 	%rd192, %rd1, %rd191;
	ld.global.u64 	%rd193, [%rd192];
	mad.lo.s64 	%rd31, %rd193, %rd324, %rd22;
	and.b64  	%rd32, %rd323, 4294967295;
	mul.wide.u32 	%rd194, %r189, 8;
	add.s64 	%rd195, %rd2, %rd194;
	ld.global.u64 	%rd33, [%rd195];
	and.b64  	%rd196, %rd33, -4294967296;
	setp.ne.s64 	%p9, %rd196, 0;
	@%p9 bra 	$L__BB70_15;
	cvt.u32.u64 	%r88, %rd33;
	cvt.u32.u64 	%r89, %rd32;
	div.u32 	%r90, %r89, %r88;
	mul.lo.s32 	%r91, %r90, %r88;
	sub.s32 	%r92, %r89, %r91;
	cvt.u64.u32 	%rd325, %r90;
	cvt.u64.u32 	%rd326, %r92;
	bra.uni 	$L__BB70_16;
$L__BB70_15:
	div.s64 	%rd325, %rd32, %rd33;
	mul.lo.s64 	%rd197, %rd325, %rd33;
	sub.s64 	%rd326, %rd32, %rd197;
$L__BB70_16:
	mul.wide.u32 	%rd198, %r189, 8;
	add.s64 	%rd199, %rd1, %rd198;
	ld.global.u64 	%rd200, [%rd199];
	mad.lo.s64 	%rd40, %rd200, %rd326, %rd31;
	add.s32 	%r19, %r189, -1;
	and.b64  	%rd41, %rd325, 4294967295;
	mul.wide.u32 	%rd201, %r19, 8;
	add.s64 	%rd202, %rd2, %rd201;
	ld.global.u64 	%rd42, [%rd202];
	and.b64  	%rd203, %rd42, -4294967296;
	setp.ne.s64 	%p10, %rd203, 0;
	@%p10 bra 	$L__BB70_18;
	cvt.u32.u64 	%r93, %rd42;
	cvt.u32.u64 	%r94, %rd41;
	div.u32 	%r95, %r94, %r93;
	mul.lo.s32 	%r96, %r95, %r93;
	sub.s32 	%r97, %r94, %r96;
	cvt.u64.u32 	%rd327, %r95;
	cvt.u64.u32 	%rd328, %r97;
	bra.uni 	$L__BB70_19;
$L__BB70_18:
	div.s64 	%rd327, %rd41, %rd42;
	mul.lo.s64 	%rd204, %rd327, %rd42;
	sub.s64 	%rd328, %rd41, %rd204;
$L__BB70_19:
	mul.wide.u32 	%rd205, %r19, 8;
	add.s64 	%rd206, %rd1, %rd205;
	ld.global.u64 	%rd207, [%rd206];
	mad.lo.s64 	%rd49, %rd207, %rd328, %rd40;
	add.s32 	%r20, %r189, -2;
	and.b64  	%rd50, %rd327, 4294967295;
	mul.wide.u32 	%rd208, %r20, 8;
	add.s64 	%rd209, %rd2, %rd208;
	ld.global.u64 	%rd51, [%rd209];
	and.b64  	%rd210, %rd51, -4294967296;
	setp.ne.s64 	%p11, %rd210, 0;
	@%p11 bra 	$L__BB70_21;
	cvt.u32.u64 	%r98, %rd51;
	cvt.u32.u64 	%r99, %rd50;
	div.u32 	%r100, %r99, %r98;
	mul.lo.s32 	%r101, %r100, %r98;
	sub.s32 	%r102, %r99, %r101;
	cvt.u64.u32 	%rd329, %r100;
	cvt.u64.u32 	%rd330, %r102;
	bra.uni 	$L__BB70_22;
$L__BB70_21:
	div.s64 	%rd329, %rd50, %rd51;
	mul.lo.s64 	%rd211, %rd329, %rd51;
	sub.s64 	%rd330, %rd50, %rd211;
$L__BB70_22:
	mul.wide.u32 	%rd212, %r20, 8;
	add.s64 	%rd213, %rd1, %rd212;
	ld.global.u64 	%rd214, [%rd213];
	mad.lo.s64 	%rd58, %rd214, %rd330, %rd49;
	add.s32 	%r21, %r189, -3;
	and.b64  	%rd59, %rd329, 4294967295;
	mul.wide.u32 	%rd215, %r21, 8;
	add.s64 	%rd216, %rd2, %rd215;
	ld.global.u64 	%rd60, [%rd216];
	and.b64  	%rd217, %rd60, -4294967296;
	setp.ne.s64 	%p12, %rd217, 0;
	@%p12 bra 	$L__BB70_24;
	cvt.u32.u64 	%r103, %rd60;
	cvt.u32.u64 	%r104, %rd59;
	div.u32 	%r105, %r104, %r103;
	mul.lo.s32 	%r106, %r105, %r103;
	sub.s32 	%r107, %r104, %r106;
	cvt.u64.u32 	%rd331, %r105;
	cvt.u64.u32 	%rd332, %r107;
	bra.uni 	$L__BB70_25;
$L__BB70_24:
	div.s64 	%rd331, %rd59, %rd60;
	mul.lo.s64 	%rd218, %rd331, %rd60;
	sub.s64 	%rd332, %rd59, %rd218;
$L__BB70_25:
	mul.wide.u32 	%rd219, %r21, 8;
	add.s64 	%rd220, %rd1, %rd219;
	ld.global.u64 	%rd221, [%rd220];
	mad.lo.s64 	%rd67, %rd221, %rd332, %rd58;
	and.b64  	%rd68, %rd331, 4294967295;
	add.s32 	%r108, %r189, -4;
	mul.wide.u32 	%rd222, %r108, 8;
	add.s64 	%rd223, %rd2, %rd222;
	ld.global.u64 	%rd69, [%rd223];
	and.b64  	%rd224, %rd69, -4294967296;
	setp.ne.s64 	%p13, %rd224, 0;
	@%p13 bra 	$L__BB70_27;
	cvt.u32.u64 	%r109, %rd69;
	cvt.u32.u64 	%r110, %rd68;
	div.u32 	%r111, %r110, %r109;
	mul.lo.s32 	%r112, %r111, %r109;
	sub.s32 	%r113, %r110, %r112;
	cvt.u64.u32 	%rd333, %r111;
	cvt.u64.u32 	%rd334, %r113;
	bra.uni 	$L__BB70_28;
$L__BB70_27:
	div.s64 	%rd333, %rd68, %rd69;
	mul.lo.s64 	%rd225, %rd333, %rd69;
	sub.s64 	%rd334, %rd68, %rd225;
$L__BB70_28:
	mul.wide.u32 	%rd226, %r108, 8;
	add.s64 	%rd227, %rd1, %rd226;
	ld.global.u64 	%rd228, [%rd227];
	mad.lo.s64 	%rd354, %rd228, %rd334, %rd67;
	cvt.u32.u64 	%r194, %rd333;
	add.s32 	%r189, %r189, -8;
	add.s32 	%r188, %r188, 8;
	setp.ne.s32 	%p14, %r188, 0;
	@%p14 bra 	$L__BB70_4;
	add.s32 	%r193, %r189, 3;
$L__BB70_30:
	and.b32  	%r28, %r9, 7;
	setp.eq.s32 	%p15, %r28, 0;
	@%p15 bra 	$L__BB70_59;
	and.b32  	%r29, %r9, 3;
	setp.lt.u32 	%p16, %r28, 4;
	@%p16 bra 	$L__BB70_45;
	cvt.u64.u32 	%rd79, %r194;
	mul.wide.u32 	%rd230, %r193, 8;
	add.s64 	%rd231, %rd2, %rd230;
	ld.global.u64 	%rd80, [%rd231];
	and.b64  	%rd232, %rd80, -4294967296;
	setp.ne.s64 	%p17, %rd232, 0;
	@%p17 bra 	$L__BB70_34;
	cvt.u32.u64 	%r115, %rd80;
	cvt.u32.u64 	%r116, %rd79;
	div.u32 	%r117, %r116, %r115;
	mul.lo.s32 	%r118, %r117, %r115;
	sub.s32 	%r119, %r116, %r118;
	cvt.u64.u32 	%rd337, %r117;
	cvt.u64.u32 	%rd338, %r119;
	bra.uni 	$L__BB70_35;
$L__BB70_34:
	div.s64 	%rd337, %rd79, %rd80;
	mul.lo.s64 	%rd233, %rd337, %rd80;
	sub.s64 	%rd338, %rd79, %rd233;
$L__BB70_35:
	mul.wide.u32 	%rd234, %r193, 8;
	add.s64 	%rd235, %rd1, %rd234;
	ld.global.u64 	%rd236, [%rd235];
	mad.lo.s64 	%rd87, %rd236, %rd338, %rd354;
	add.s32 	%r30, %r193, -1;
	and.b64  	%rd88, %rd337, 4294967295;
	mul.wide.u32 	%rd237, %r30, 8;
	add.s64 	%rd238, %rd2, %rd237;
	ld.global.u64 	%rd89, [%rd238];
	and.b64  	%rd239, %rd89, -4294967296;
	setp.ne.s64 	%p18, %rd239, 0;
	@%p18 bra 	$L__BB70_37;
	cvt.u32.u64 	%r120, %rd89;
	cvt.u32.u64 	%r121, %rd88;
	div.u32 	%r122, %r121, %r120;
	mul.lo.s32 	%r123, %r122, %r120;
	sub.s32 	%r124, %r121, %r123;
	cvt.u64.u32 	%rd339, %r122;
	cvt.u64.u32 	%rd340, %r124;
	bra.uni 	$L__BB70_38;
$L__BB70_37:
	div.s64 	%rd339, %rd88, %rd89;
	mul.lo.s64 	%rd240, %rd339, %rd89;
	sub.s64 	%rd340, %rd88, %rd240;
$L__BB70_38:
	mul.wide.u32 	%rd241, %r30, 8;
	add.s64 	%rd242, %rd1, %rd241;
	ld.global.u64 	%rd243, [%rd242];
	mad.lo.s64 	%rd96, %rd243, %rd340, %rd87;
	add.s32 	%r31, %r193, -2;
	and.b64  	%rd97, %rd339, 4294967295;
	mul.wide.u32 	%rd244, %r31, 8;
	add.s64 	%rd245, %rd2, %rd244;
	ld.global.u64 	%rd98, [%rd245];
	and.b64  	%rd246, %rd98, -4294967296;
	setp.ne.s64 	%p19, %rd246, 0;
	@%p19 bra 	$L__BB70_40;
	cvt.u32.u64 	%r125, %rd98;
	cvt.u32.u64 	%r126, %rd97;
	div.u32 	%r127, %r126, %r125;
	mul.lo.s32 	%r128, %r127, %r125;
	sub.s32 	%r129, %r126, %r128;
	cvt.u64.u32 	%rd341, %r127;
	cvt.u64.u32 	%rd342, %r129;
	bra.uni 	$L__BB70_41;
$L__BB70_40:
	div.s64 	%rd341, %rd97, %rd98;
	mul.lo.s64 	%rd247, %rd341, %rd98;
	sub.s64 	%rd342, %rd97, %rd247;
$L__BB70_41:
	mul.wide.u32 	%rd248, %r31, 8;
	add.s64 	%rd249, %rd1, %rd248;
	ld.global.u64 	%rd250, [%rd249];
	mad.lo.s64 	%rd105, %rd250, %rd342, %rd96;
	add.s32 	%r32, %r193, -3;
	and.b64  	%rd106, %rd341, 4294967295;
	mul.wide.u32 	%rd251, %r32, 8;
	add.s64 	%rd252, %rd2, %rd251;
	ld.global.u64 	%rd107, [%rd252];
	and.b64  	%rd253, %rd107, -4294967296;
	setp.ne.s64 	%p20, %rd253, 0;
	@%p20 bra 	$L__BB70_43;
	cvt.u32.u64 	%r130, %rd107;
	cvt.u32.u64 	%r131, %rd106;
	div.u32 	%r132, %r131, %r130;
	mul.lo.s32 	%r133, %r132, %r130;
	sub.s32 	%r134, %r131, %r133;
	cvt.u64.u32 	%rd343, %r132;
	cvt.u64.u32 	%rd344, %r134;
	bra.uni 	$L__BB70_44;
$L__BB70_43:
	div.s64 	%rd343, %rd106, %rd107;
	mul.lo.s64 	%rd254, %rd343, %rd107;
	sub.s64 	%rd344, %rd106, %rd254;
$L__BB70_44:
	mul.wide.u32 	%rd255, %r32, 8;
	add.s64 	%rd256, %rd1, %rd255;
	ld.global.u64 	%rd257, [%rd256];
	mad.lo.s64 	%rd354, %rd257, %rd344, %rd105;
	cvt.u32.u64 	%r194, %rd343;
	add.s32 	%r193, %r193, -4;
$L__BB70_45:
	setp.eq.s32 	%p21, %r29, 0;
	@%p21 bra 	$L__BB70_59;
	setp.eq.s32 	%p22, %r29, 1;
	@%p22 bra 	$L__BB70_54;
	cvt.u64.u32 	%rd117, %r194;
	mul.wide.u32 	%rd259, %r193, 8;
	add.s64 	%rd260, %rd2, %rd259;
	ld.global.u64 	%rd118, [%rd260];
	and.b64  	%rd261, %rd118, -4294967296;
	setp.ne.s64 	%p23, %rd261, 0;
	@%p23 bra 	$L__BB70_49;
	cvt.u32.u64 	%r135, %rd118;
	cvt.u32.u64 	%r136, %rd117;
	div.u32 	%r137, %r136, %r135;
	mul.lo.s32 	%r138, %r137, %r135;
	sub.s32 	%r139, %r136, %r138;
	cvt.u64.u32 	%rd347, %r137;
	cvt.u64.u32 	%rd348, %r139;
	bra.uni 	$L__BB70_50;
$L__BB70_49:
	div.s64 	%rd347, %rd117, %rd118;
	mul.lo.s64 	%rd262, %rd347, %rd118;
	sub.s64 	%rd348, %rd117, %rd262;
$L__BB70_50:
	add.s64 	%rd264, %rd1, %rd259;
	ld.global.u64 	%rd265, [%rd264];
	mad.lo.s64 	%rd125, %rd265, %rd348, %rd354;
	add.s32 	%r37, %r193, -1;
	and.b64  	%rd126, %rd347, 4294967295;
	mul.wide.u32 	%rd266, %r37, 8;
	add.s64 	%rd267, %rd2, %rd266;
	ld.global.u64 	%rd127, [%rd267];
	and.b64  	%rd268, %rd127, -4294967296;
	setp.ne.s64 	%p24, %rd268, 0;
	@%p24 bra 	$L__BB70_52;
	cvt.u32.u64 	%r140, %rd127;
	cvt.u32.u64 	%r141, %rd126;
	div.u32 	%r142, %r141, %r140;
	mul.lo.s32 	%r143, %r142, %r140;
	sub.s32 	%r144, %r141, %r143;
	cvt.u64.u32 	%rd349, %r142;
	cvt.u64.u32 	%rd350, %r144;
	bra.uni 	$L__BB70_53;
$L__BB70_52:
	div.s64 	%rd349, %rd126, %rd127;
	mul.lo.s64 	%rd269, %rd349, %rd127;
	sub.s64 	%rd350, %rd126, %rd269;
$L__BB70_53:
	add.s64 	%rd271, %rd1, %rd266;
	ld.global.u64 	%rd272, [%rd271];
	mad.lo.s64 	%rd354, %rd272, %rd350, %rd125;
	cvt.u32.u64 	%r194, %rd349;
	add.s32 	%r193, %r193, -2;
$L__BB70_54:
	and.b32  	%r145, %r9, 1;
	setp.eq.b32 	%p25, %r145, 1;
	not.pred 	%p26, %p25;
	@%p26 bra 	$L__BB70_59;
	cvt.u64.u32 	%rd137, %r194;
	mul.wide.u32 	%rd273, %r193, 8;
	add.s64 	%rd274, %rd2, %rd273;
	ld.global.u64 	%rd138, [%rd274];
	and.b64  	%rd275, %rd138, -4294967296;
	setp.ne.s64 	%p27, %rd275, 0;
	@%p27 bra 	$L__BB70_57;
	cvt.u32.u64 	%r146, %rd138;
	cvt.u32.u64 	%r147, %rd137;
	rem.u32 	%r148, %r147, %r146;
	cvt.u64.u32 	%rd353, %r148;
	bra.uni 	$L__BB70_58;
$L__BB70_57:
	rem.s64 	%rd353, %rd137, %rd138;
$L__BB70_58:
	add.s64 	%rd277, %rd1, %rd273;
	ld.global.u64 	%rd278, [%rd277];
	mad.lo.s64 	%rd354, %rd278, %rd353, %rd354;
$L__BB70_59:
	cvta.to.global.u64 	%rd279, %rd160;
	shl.b64 	%rd280, %rd354, 3;
	add.s64 	%rd281, %rd279, %rd280;
	ld.global.u64 	%rd282, [%rd281];
	mul.lo.s64 	%rd283, %rd282, %rd282;
	st.shared.u64 	[%r7], %rd283;
	bar.sync 	0;
	setp.ne.s32 	%p28, %r1, 0;
	@%p28 bra 	$L__BB70_76;
	setp.gt.u32 	%p29, %r5, 1;
	@%p29 bra 	$L__BB70_62;
	shl.b32 	%r149, %r3, 3;
	mov.u32 	%r150, sum_squaresdata_u64;
	add.s32 	%r151, %r150, %r149;
	ld.shared.u64 	%rd362, [%r151];
	bra.uni 	$L__BB70_75;
$L__BB70_62:
	shl.b32 	%r153, %r3, 3;
	mov.u32 	%r154, sum_squaresdata_u64;
	add.s32 	%r42, %r154, %r153;
	ld.shared.u64 	%rd362, [%r42];
	add.s32 	%r43, %r5, -1;
	add.s32 	%r155, %r5, -2;
	and.b32  	%r44, %r43, 7;
	setp.lt.u32 	%p30, %r155, 7;
	mov.b32 	%r202, 1;
	@%p30 bra 	$L__BB70_66;
	and.b32  	%r158, %r43, -8;
	neg.s32 	%r199, %r158;
	shl.b32 	%r46, %r2, 3;
	add.s32 	%r160, %r153, %r46;
	add.s32 	%r197, %r154, %r160;
	shl.b32 	%r48, %r2, 6;
	mov.b32 	%r200, 1;
	mov.b32 	%r198, 0;
$L__BB70_64:
	.pragma "nounroll";
	mul.lo.s32 	%r162, %r200, %r2;
	shl.b32 	%r163, %r162, 3;
	add.s32 	%r164, %r42, %r163;
	ld.shared.u64 	%rd285, [%r197];
	add.s64 	%rd286, %rd285, %rd362;
	add.s32 	%r165, %r164, %r46;
	ld.shared.u64 	%rd287, [%r165];
	add.s64 	%rd288, %rd287, %rd286;
	add.s32 	%r166, %r165, %r46;
	ld.shared.u64 	%rd289, [%r166];
	add.s64 	%rd290, %rd289, %rd288;
	add.s32 	%r167, %r166, %r46;
	ld.shared.u64 	%rd291, [%r167];
	add.s64 	%rd292, %rd291, %rd290;
	add.s32 	%r168, %r167, %r46;
	ld.shared.u64 	%rd293, [%r168];
	add.s64 	%rd294, %rd293, %rd292;
	add.s32 	%r169, %r168, %r46;
	ld.shared.u64 	%rd295, [%r169];
	add.s64 	%rd296, %rd295, %rd294;
	add.s32 	%r170, %r169, %r46;
	ld.shared.u64 	%rd297, [%r170];
	add.s64 	%rd298, %rd297, %rd296;
	add.s32 	%r171, %r170, %r46;
	ld.shared.u64 	%rd299, [%r171];
	add.s64 	%rd362, %rd299, %rd298;
	add.s32 	%r200, %r200, 8;
	add.s32 	%r199, %r199, 8;
	add.s32 	%r198, %r198, 8;
	add.s32 	%r197, %r197, %r48;
	setp.ne.s32 	%p31, %r199, 0;
	@%p31 bra 	$L__BB70_64;
	add.s32 	%r202, %r198, 1;
$L__BB70_66:
	setp.eq.s32 	%p32, %r44, 0;
	@%p32 bra 	$L__BB70_74;
	and.b32  	%r59, %r43, 3;
	setp.lt.u32 	%p33, %r44, 4;
	@%p33 bra 	$L__BB70_69;
	mul.lo.s32 	%r172, %r202, %r2;
	shl.b32 	%r173, %r172, 3;
	add.s32 	%r174, %r42, %r173;
	ld.shared.u64 	%rd301, [%r174];
	add.s64 	%rd302, %rd301, %rd362;
	shl.b32 	%r175, %r2, 3;
	add.s32 	%r176, %r174, %r175;
	ld.shared.u64 	%rd303, [%r176];
	add.s64 	%rd304, %rd303, %rd302;
	add.s32 	%r177, %r176, %r175;
	ld.shared.u64 	%rd305, [%r177];
	add.s64 	%rd306, %rd305, %rd304;
	add.s32 	%r178, %r177, %r175;
	ld.shared.u64 	%rd307, [%r178];
	add.s64 	%rd362, %rd307, %rd306;
	add.s32 	%r202, %r202, 4;
$L__BB70_69:
	setp.eq.s32 	%p34, %r59, 0;
	@%p34 bra 	$L__BB70_74;
	setp.eq.s32 	%p35, %r59, 1;
	@%p35 bra 	$L__BB70_72;
	mul.lo.s32 	%r179, %r202, %r2;
	shl.b32 	%r180, %r179, 3;
	add.s32 	%r181, %r42, %r180;
	ld.shared.u64 	%rd309, [%r181];
	add.s64 	%rd310, %rd309, %rd362;
	shl.b32 	%r182, %r2, 3;
	add.s32 	%r183, %r181, %r182;
	ld.shared.u64 	%rd311, [%r183];
	add.s64 	%rd362, %rd311, %rd310;
	add.s32 	%r202, %r202, 2;
$L__BB70_72:
	and.b32  	%r184, %r43, 1;
	setp.eq.b32 	%p36, %r184, 1;
	not.pred 	%p37, %p36;
	@%p37 bra 	$L__BB70_74;
	mul.lo.s32 	%r185, %r202, %r2;
	shl.b32 	%r186, %r185, 3;
	add.s32 	%r187, %r42, %r186;
	ld.shared.u64 	%rd312, [%r187];
	add.s64 	%rd362, %rd312, %rd362;
$L__BB70_74:
	st.shared.u64 	[%r42], %rd362;
$L__BB70_75:
	cvt.u64.u32 	%rd313, %r4;
	mad.lo.s64 	%rd314, %rd162, %rd313, %rd3;
	cvta.to.global.u64 	%rd315, %rd159;
	shl.b64 	%rd316, %rd314, 3;
	add.s64 	%rd317, %rd315, %rd316;
	st.global.u64 	[%rd317], %rd362;
$L__BB70_76:
	ret;

}
	// .globl	contiguous_sum_square33_u64
.visible .entry contiguous_sum_square33_u64(
	.param .u64 .ptr .align 1 contiguous_sum_square33_u64_param_0,
	.param .u64 .ptr .align 1 contiguous_sum_square33_u64_param_1,
	.param .u64 contiguous_sum_square33_u64_param_2,
	.param .u64 contiguous_sum_square33_u64_param_3,
	.param .u64 contiguous_sum_square33_u64_param_4
)
{
	.reg .pred 	%p<14>;
	.reg .b32 	%r<85>;
	.reg .b64 	%rd<71>;

	ld.param.u64 	%rd17, [contiguous_sum_square33_u64_param_0];
	ld.param.u64 	%rd18, [contiguous_sum_square33_u64_param_1];
	ld.param.u64 	%rd19, [contiguous_sum_square33_u64_param_3];
	ld.param.u64 	%rd20, [contiguous_sum_square33_u64_param_4];
	mov.u32 	%r1, %tid.y;
	mov.u32 	%r2, %ntid.x;
	mov.u32 	%r3, %tid.x;
	mad.lo.s32 	%r30, %r1, %r2, %r3;
	mov.u32 	%r31, %ctaid.x;
	mad.lo.s32 	%r32, %r31, %r2, %r3;
	mov.u32 	%r4, %ctaid.y;
	mov.u32 	%r5, %ntid.y;
	mad.lo.s32 	%r33, %r4, %r5, %r1;
	shl.b32 	%r34, %r30, 3;
	mov.u32 	%r35, sum_squaresdata_u64;
	add.s32 	%r7, %r35, %r34;
	mov.b64 	%rd22, 0;
	st.shared.u64 	[%r7], %rd22;
	cvt.u64.u32 	%rd1, %r32;
	setp.le.u64 	%p1, %rd19, %rd1;
	cvt.u64.u32 	%rd23, %r33;
	setp.le.u64 	%p2, %rd20, %rd23;
	or.pred  	%p3, %p1, %p2;
	@%p3 bra 	$L__BB71_18;
	cvt.u32.u64 	%r36, %rd1;
	cvta.to.global.u64 	%rd24, %rd18;
	cvt.u32.u64 	%r37, %rd19;
	mad.lo.s32 	%r38, %r33, %r37, %r36;
	mul.wide.u32 	%rd25, %r38, 8;
	add.s64 	%rd26, %rd24, %rd25;
	ld.global.u64 	%rd27, [%rd26];
	st.shared.u64 	[%r7], %rd27;
	bar.sync 	0;
	setp.ne.s32 	%p4, %r1, 0;
	@%p4 bra 	$L__BB71_18;
	setp.gt.u32 	%p5, %r5, 1;
	@%p5 bra 	$L__BB71_4;
	shl.b32 	%r39, %r3, 3;
	add.s32 	%r41, %r35, %r39;
	ld.shared.u64 	%rd69, [%r41];
	bra.uni 	$L__BB71_17;
$L__BB71_4:
	shl.b32 	%r43, %r3, 3;
	add.s32 	%r8, %r35, %r43;
	ld.shared.u64 	%rd69, [%r8];
	add.s32 	%r9, %r5, -1;
	add.s32 	%r45, %r5, -2;
	and.b32  	%r10, %r9, 7;
	setp.lt.u32 	%p6, %r45, 7;
	mov.b32 	%r83, 1;
	@%p6 bra 	$L__BB71_8;
	and.b32  	%r48, %r9, -8;
	neg.s32 	%r80, %r48;
	shl.b32 	%r12, %r2, 3;
	add.s32 	%r50, %r43, %r12;
	add.s32 	%r78, %r35, %r50;
	shl.b32 	%r14, %r2, 6;
	mov.b32 	%r81, 1;
	mov.b32 	%r79, 0;
$L__BB71_6:
	.pragma "nounroll";
	mul.lo.s32 	%r52, %r81, %r2;
	shl.b32 	%r53, %r52, 3;
	add.s32 	%r54, %r8, %r53;
	ld.shared.u64 	%rd29, [%r78];
	add.s64 	%rd30, %rd29, %rd69;
	add.s32 	%r55, %r54, %r12;
	ld.shared.u64 	%rd31, [%r55];
	add.s64 	%rd32, %rd31, %rd30;
	add.s32 	%r56, %r55, %r12;
	ld.shared.u64 	%rd33, [%r56];
	add.s64 	%rd34, %rd33, %rd32;
	add.s32 	%r57, %r56, %r12;
	ld.shared.u64 	%rd35, [%r57];
	add.s64 	%rd36, %rd35, %rd34;
	add.s32 	%r58, %r57, %r12;
	ld.shared.u64 	%rd37, [%r58];
	add.s64 	%rd38, %rd37, %rd36;
	add.s32 	%r59, %r58, %r12;
	ld.shared.u64 	%rd39, [%r59];
	add.s64 	%rd40, %rd39, %rd38;
	add.s32 	%r60, %r59, %r12;
	ld.shared.u64 	%rd41, [%r60];
	add.s64 	%rd42, %rd41, %rd40;
	add.s32 	%r61, %r60, %r12;
	ld.shared.u64 	%rd43, [%r61];
	add.s64 	%rd69, %rd43, %rd42;
	add.s32 	%r81, %r81, 8;
	add.s32 	%r80, %r80, 8;
	add.s32 	%r79, %r79, 8;
	add.s32 	%r78, %r78, %r14;
	setp.ne.s32 	%p7, %r80, 0;
	@%p7 bra 	$L__BB71_6;
	add.s32 	%r83, %r79, 1;
$L__BB71_8:
	setp.eq.s32 	%p8, %r10, 0;
	@%p8 bra 	$L__BB71_16;
	and.b32  	%r25, %r9, 3;
	setp.lt.u32 	%p9, %r10, 4;
	@%p9 bra 	$L__BB71_11;
	mul.lo.s32 	%r62, %r83, %r2;
	shl.b32 	%r63, %r62, 3;
	add.s32 	%r64, %r8, %r63;
	ld.shared.u64 	%rd45, [%r64];
	add.s64 	%rd46, %rd45, %rd69;
	shl.b32 	%r65, %r2, 3;
	add.s32 	%r66, %r64, %r65;
	ld.shared.u64 	%rd47, [%r66];
	add.s64 	%rd48, %rd47, %rd46;
	add.s32 	%r67, %r66, %r65;
	ld.shared.u64 	%rd49, [%r67];
	add.s64 	%rd50, %rd49, %rd48;
	add.s32 	%r68, %r67, %r65;
	ld.shared.u64 	%rd51, [%r68];
	add.s64 	%rd69, %rd51, %rd50;
	add.s32 	%r83, %r83, 4;
$L__BB71_11:
	setp.eq.s32 	%p10, %r25, 0;
	@%p10 bra 	$L__BB71_16;
	setp.eq.s32 	%p11, %r25, 1;
	@%p11 bra 	$L__BB71_14;
	mul.lo.s32 	%r69, %r83, %r2;
	shl.b32 	%r70, %r69, 3;
	add.s32 	%r71, %r8, %r70;
	ld.shared.u64 	%rd53, [%r71];
	add.s64 	%rd54, %rd53, %rd69;
	shl.b32 	%r72, %r2, 3;
	add.s32 	%r73, %r71, %r72;
	ld.shared.u64 	%rd55, [%r73];
	add.s64 	%rd69, %rd55, %rd54;
	add.s32 	%r83, %r83, 2;
$L__BB71_14:
	and.b32  	%r74, %r9, 1;
	setp.eq.b32 	%p12, %r74, 1;
	not.pred 	%p13, %p12;
	@%p13 bra 	$L__BB71_16;
	mul.lo.s32 	%r75, %r83, %r2;
	shl.b32 	%r76, %r75, 3;
	add.s32 	%r77, %r8, %r76;
	ld.shared.u64 	%rd56, [%r77];
	add.s64 	%rd69, %rd56, %rd69;
$L__BB71_16:
	st.shared.u64 	[%r8], %rd69;
$L__BB71_17:
	cvt.u64.u32 	%rd57, %r4;
	mad.lo.s64 	%rd58, %rd19, %rd57, %rd1;
	cvta.to.global.u64 	%rd59, %rd17;
	shl.b64 	%rd60, %rd58, 3;
	add.s64 	%rd61, %rd59, %rd60;
	st.global.u64 	[%rd61], %rd69;
$L__BB71_18:
	ret;

}
	// .globl	contiguous_sum_square_f32
.visible .entry contiguous_sum_square_f32(
	.param .u64 .ptr .align 1 contiguous_sum_square_f32_param_0,
	.param .u64 .ptr .align 1 contiguous_sum_square_f32_param_1,
	.param .u64 contiguous_sum_square_f32_param_2
)
{
	.reg .pred 	%p<8>;
	.reg .b32 	%r<17>;
	.reg .b32 	%f<29>;
	.reg .b64 	%rd<16>;

	ld.param.u64 	%rd4, [contiguous_sum_square_f32_param_0];
	ld.param.u64 	%rd6, [contiguous_sum_square_f32_param_1];
	ld.param.u64 	%rd5, [contiguous_sum_square_f32_param_2];
	cvta.to.global.u64 	%rd1, %rd6;
	mov.u32 	%r1, %tid.x;
	mov.u32 	%r2, %ctaid.x;
	mov.u32 	%r16, %ntid.x;
	mul.lo.s32 	%r8, %r2, %r16;
	shl.b32 	%r9, %r8, 1;
	add.s32 	%r4, %r9, %r1;
	shl.b32 	%r10, %r1, 2;
	mov.u32 	%r11, sum_squaresdata_f32;
	add.s32 	%r5, %r11, %r10;
	mov.b32 	%r12, 0;
	st.shared.u32 	[%r5], %r12;
	add.s32 	%r13, %r4, %r16;
	cvt.u64.u32 	%rd2, %r13;
	setp.le.u64 	%p1, %rd5, %rd2;
	@%p1 bra 	$L__BB72_2;
	mul.wide.u32 	%rd9, %r4, 4;
	add.s64 	%rd10, %rd1, %rd9;
	ld.global.f32 	%f3, [%rd10];
	shl.b64 	%rd11, %rd2, 2;
	add.s64 	%rd12, %rd1, %rd11;
	ld.global.f32 	%f4, [%rd12];
	mul.f32 	%f5, %f4, %f4;
	fma.rn.f32 	%f6, %f3, %f3, %f5;
	st.shared.f32 	[%r5], %f6;
	bra.uni 	$L__BB72_4;
$L__BB72_2:
	cvt.u64.u32 	%rd3, %r4;
	setp.le.u64 	%p2, %rd5, %rd3;
	@%p2 bra 	$L__BB72_4;
	shl.b64 	%rd7, %rd3, 2;
	add.s64 	%rd8, %rd1, %rd7;
	ld.global.f32 	%f1, [%rd8];
	mul.f32 	%f2, %f1, %f1;
	st.shared.f32 	[%r5], %f2;
$L__BB72_4:
	bar.sync 	0;
	setp.lt.u32 	%p3, %r16, 66;
	@%p3 bra 	$L__BB72_8;
$L__BB72_5:
	shr.u32 	%r7, %r16, 1;
	setp.ge.u32 	%p4, %r1, %r7;
	@%p4 bra 	$L__BB72_7;
	ld.shared.f32 	%f7, [%r5];
	shl.b32 	%r14, %r7, 2;
	add.s32 	%r15, %r5, %r14;
	ld.shared.f32 	%f8, [%r15];
	add.f32 	%f9, %f7, %f8;
	st.shared.f32 	[%r5], %f9;
$L__BB72_7:
	bar.sync 	0;
	setp.gt.u32 	%p5, %r16, 131;
	mov.u32 	%r16, %r7;
	@%p5 bra 	$L__BB72_5;
$L__BB72_8:
	setp.gt.u32 	%p6, %r1, 31;
	@%p6 bra 	$L__BB72_11;
	ld.volatile.shared.f32 	%f10, [%r5];
	ld.volatile.shared.f32 	%f11, [%r5+128];
	add.f32 	%f12, %f10, %f11;
	st.volatile.shared.f32 	[%r5], %f12;
	ld.volatile.shared.f32 	%f13, [%r5];
	ld.volatile.shared.f32 	%f14, [%r5+64];
	add.f32 	%f15, %f13, %f14;
	st.volatile.shared.f32 	[%r5], %f15;
	ld.volatile.shared.f32 	%f16, [%r5];
	ld.volatile.shared.f32 	%f17, [%r5+32];
	add.f32 	%f18, %f16, %f17;
	st.volatile.shared.f32 	[%r5], %f18;
	ld.volatile.shared.f32 	%f19, [%r5];
	ld.volatile.shared.f32 	%f20, [%r5+16];
	add.f32 	%f21, %f19, %f20;
	st.volatile.shared.f32 	[%r5], %f21;
	ld.volatile.shared.f32 	%f22, [%r5];
	ld.volatile.shared.f32 	%f23, [%r5+8];
	add.f32 	%f24, %f22, %f23;
	st.volatile.shared.f32 	[%r5], %f24;
	ld.volatile.shared.f32 	%f25, [%r5];
	ld.volatile.shared.f32 	%f26, [%r5+4];
	add.f32 	%f27, %f25, %f26;
	st.volatile.shared.f32 	[%r5], %f27;
	setp.ne.s32 	%p7, %r1, 0;
	@%p7 bra 	$L__BB72_11;
	ld.shared.f32 	%f28, [sum_squaresdata_f32];
	cvta.to.global.u64 	%rd13, %rd4;
	mul.wide.u32 	%rd14, %r2, 4;
	add.s64 	%rd15, %rd13, %rd14;
	st.global.f32 	[%rd15], %f28;
$L__BB72_11:
	ret;

}
	// .globl	contiguous_cumulate_sum_square_f32
.visible .entry contiguous_cumulate_sum_square_f32(
	.param .u64 .ptr .align 1 contiguous_cumulate_sum_square_f32_param_0,
	.param .u64 .ptr .align 1 contiguous_cumulate_sum_square_f32_param_1,
	.param .u64 contiguous_cumulate_sum_square_f32_param_2
)
{
	.reg .pred 	%p<8>;
	.reg .b32 	%r<17>;
	.reg .b32 	%f<27>;
	.reg .b64 	%rd<16>;

	ld.param.u64 	%rd4, [contiguous_cumulate_sum_square_f32_param_0];
	ld.param.u64 	%rd6, [contiguous_cumulate_sum_square_f32_param_1];
	ld.param.u64 	%rd5, [contiguous_cumulate_sum_square_f32_param_2];
	cvta.to.global.u64 	%rd1, %rd6;
	mov.u32 	%r1, %tid.x;
	mov.u32 	%r2, %ctaid.x;
	mov.u32 	%r16, %ntid.x;
	mul.lo.s32 	%r8, %r2, %r16;
	shl.b32 	%r9, %r8, 1;
	add.s32 	%r4, %r9, %r1;
	shl.b32 	%r10, %r1, 2;
	mov.u32 	%r11, sum_squaresdata_f32;
	add.s32 	%r5, %r11, %r10;
	mov.b32 	%r12, 0;
	st.shared.u32 	[%r5], %r12;
	add.s32 	%r13, %r4, %r16;
	cvt.u64.u32 	%rd2, %r13;
	setp.le.u64 	%p1, %rd5, %rd2;
	@%p1 bra 	$L__BB73_2;
	mul.wide.u32 	%rd9, %r4, 4;
	add.s64 	%rd10, %rd1, %rd9;
	ld.global.f32 	%f2, [%rd10];
	shl.b64 	%rd11, %rd2, 2;
	add.s64 	%rd12, %rd1, %rd11;
	ld.global.f32 	%f3, [%rd12];
	add.f32 	%f4, %f2, %f3;
	st.shared.f32 	[%r5], %f4;
	bra.uni 	$L__BB73_4;
$L__BB73_2:
	cvt.u64.u32 	%rd3, %r4;
	setp.le.u64 	%p2, %rd5, %rd3;
	@%p2 bra 	$L__BB73_4;
	shl.b64 	%rd7, %rd3, 2;
	add.s64 	%rd8, %rd1, %rd7;
	ld.global.f32 	%f1, [%rd8];
	st.shared.f32 	[%r5], %f1;
$L__BB73_4:
	bar.sync 	0;
	setp.lt.u32 	%p3, %r16, 66;
	@%p3 bra 	$L__BB73_8;
$L__BB73_5:
	shr.u32 	%r7, %r16, 1;
	setp.ge.u32 	%p4, %r1, %r7;
	@%p4 bra 	$L__BB73_7;
	ld.shared.f32 	%f5, [%r5];
	shl.b32 	%r14, %r7, 2;
	add.s32 	%r15, %r5, %r14;
	ld.shared.f32 	%f6, [%r15];
	add.f32 	%f7, %f5, %f6;
	st.shared.f32 	[%r5], %f7;
$L__BB73_7:
	bar.sync 	0;
	setp.gt.u32 	%p5, %r16, 131;
	mov.u32 	%r16, %r7;
	@%p5 bra 	$L__BB73_5;
$L__BB73_8:
	setp.gt.u32 	%p6, %r1, 31;
	@%p6 bra 	$L__BB73_11;
	ld.volatile.shared.f32 	%f8, [%r5];
	ld.volatile.shared.f32 	%f9, [%r5+128];
	add.f32 	%f10, %f8, %f9;
	st.volatile.shared.f32 	[%r5], %f10;
	ld.volatile.shared.f32 	%f11, [%r5];
	ld.volatile.shared.f32 	%f12, [%r5+64];
	add.f32 	%f13, %f11, %f12;
	st.volatile.shared.f32 	[%r5], %f13;
	ld.volatile.shared.f32 	%f14, [%r5];
	ld.volatile.shared.f32 	%f15, [%r5+32];
	add.f32 	%f16, %f14, %f15;
	st.volatile.shared.f32 	[%r5], %f16;
	ld.volatile.shared.f32 	%f17, [%r5];
	ld.volatile.shared.f32 	%f18, [%r5+16];
	add.f32 	%f19, %f17, %f18;
	st.volatile.shared.f32 	[%r5], %f19;
	ld.volatile.shared.f32 	%f20, [%r5];
	ld.volatile.shared.f32 	%f21, [%r5+8];
	add.f32 	%f22, %f20, %f21;
	st.volatile.shared.f32 	[%r5], %f22;
	ld.volatile.shared.f32 	%f23, [%r5];
	ld.volatile.shared.f32 	%f24, [%r5+4];
	add.f32 	%f25, %f23, %f24;
	st.volatile.shared.f32 	[%r5], %f25;
	setp.ne.s32 	%p7, %r1, 0;
	@%p7 bra 	$L__BB73_11;
	ld.shared.f32 	%f26, [sum_squaresdata_f32];
	cvta.to.global.u64 	%rd13, %rd4;
	mul.wide.u32 	%rd14, %r2, 4;
	add.s64 	%rd15, %rd13, %rd14;
	st.global.f32 	[%rd15], %f26;
$L__BB73_11:
	ret;

}
	// .globl	uncontiguous_sum_square_f32
.visible .entry uncontiguous_sum_square_f32(
	.param .u64 .ptr .align 1 uncontiguous_sum_square_f32_param_0,
	.param .u64 .ptr .align 1 uncontiguous_sum_square_f32_param_1,
	.param .u64 .ptr .align 1 uncontiguous_sum_square_f32_param_2,
	.param .u64 .ptr .align 1 uncontiguous_sum_square_f32_param_3,
	.param .u64 uncontiguous_sum_square_f32_param_4,
	.param .u64 uncontiguous_sum_square_f32_param_5
)
{
	.reg .pred 	%p<53>;
	.reg .b32 	%r<213>;
	.reg .b32 	%f<29>;
	.reg .b64 	%rd<558>;

	ld.param.u64 	%rd260, [uncontiguous_sum_square_f32_param_0];
	ld.param.u64 	%rd263, [uncontiguous_sum_square_f32_param_1];
	ld.param.u64 	%rd264, [uncontiguous_sum_square_f32_param_2];
	ld.param.u64 	%rd265, [uncontiguous_sum_square_f32_param_3];
	ld.param.u64 	%rd261, [uncontiguous_sum_square_f32_param_4];
	ld.param.u64 	%rd262, [uncontiguous_sum_square_f32_param_5];
	cvta.to.global.u64 	%rd1, %rd265;
	cvta.to.global.u64 	%rd2, %rd264;
	cvta.to.global.u64 	%rd3, %rd263;
	mov.u32 	%r1, %tid.x;
	mov.u32 	%r2, %ctaid.x;
	mov.u32 	%r212, %ntid.x;
	mul.lo.s32 	%r52, %r2, %r212;
	shl.b32 	%r53, %r52, 1;
	add.s32 	%r4, %r53, %r1;
	shl.b32 	%r54, %r1, 2;
	mov.u32 	%r55, sum_squaresdata_f32;
	add.s32 	%r5, %r55, %r54;
	mov.b32 	%r56, 0;
	st.shared.u32 	[%r5], %r56;
	add.s32 	%r57, %r4, %r212;
	cvt.u64.u32 	%rd511, %r57;
	setp.le.u64 	%p1, %rd262, %rd511;
	@%p1 bra 	$L__BB74_54;
	cvt.u32.u64 	%r6, %rd261;
	add.s32 	%r206, %r6, -1;
	setp.lt.s32 	%p27, %r206, 0;
	mov.b64 	%rd515, 0;
	mov.u64 	%rd516, %rd515;
	@%p27 bra 	$L__BB74_53;
	cvt.u64.u32 	%rd512, %r4;
	setp.lt.u32 	%p28, %r206, 3;
	mov.b64 	%rd516, 0;
	mov.u64 	%rd515, %rd516;
	@%p28 bra 	$L__BB74_30;
	add.s32 	%r204, %r6, -2;
	and.b32  	%r133, %r6, -4;
	neg.s32 	%r203, %r133;
	mov.b64 	%rd516, 0;
$L__BB74_4:
	.pragma "nounroll";
	add.s32 	%r12, %r204, 1;
	mul.wide.u32 	%rd397, %r12, 8;
	add.s64 	%rd398, %rd2, %rd397;
	ld.global.u64 	%rd10, [%rd398];
	or.b64  	%rd399, %rd512, %rd10;
	and.b64  	%rd400, %rd399, -4294967296;
	setp.ne.s64 	%p29, %rd400, 0;
	@%p29 bra 	$L__BB74_6;
	cvt.u32.u64 	%r134, %rd10;
	cvt.u32.u64 	%r135, %rd512;
	div.u32 	%r136, %r135, %r134;
	mul.lo.s32 	%r137, %r136, %r134;
	sub.s32 	%r138, %r135, %r137;
	cvt.u64.u32 	%rd477, %r136;
	cvt.u64.u32 	%rd478, %r138;
	bra.uni 	$L__BB74_7;
$L__BB74_6:
	div.s64 	%rd477, %rd512, %rd10;
	mul.lo.s64 	%rd401, %rd477, %rd10;
	sub.s64 	%rd478, %rd512, %rd401;
$L__BB74_7:
	mul.wide.u32 	%rd402, %r12, 8;
	add.s64 	%rd403, %rd1, %rd402;
	ld.global.u64 	%rd17, [%rd403];
	mad.lo.s64 	%rd18, %rd17, %rd478, %rd515;
	or.b64  	%rd404, %rd511, %rd10;
	and.b64  	%rd405, %rd404, -4294967296;
	setp.ne.s64 	%p30, %rd405, 0;
	@%p30 bra 	$L__BB74_9;
	cvt.u32.u64 	%r139, %rd10;
	cvt.u32.u64 	%r140, %rd511;
	div.u32 	%r141, %r140, %r139;
	mul.lo.s32 	%r142, %r141, %r139;
	sub.s32 	%r143, %r140, %r142;
	cvt.u64.u32 	%rd479, %r141;
	cvt.u64.u32 	%rd480, %r143;
	bra.uni 	$L__BB74_10;
$L__BB74_9:
	div.s64 	%rd479, %rd511, %rd10;
	mul.lo.s64 	%rd406, %rd479, %rd10;
	sub.s64 	%rd480, %rd511, %rd406;
$L__BB74_10:
	mad.lo.s64 	%rd25, %rd480, %rd17, %rd516;
	add.s32 	%r13, %r204, -2;
	mul.wide.u32 	%rd407, %r204, 8;
	add.s64 	%rd408, %rd2, %rd407;
	ld.global.u64 	%rd26, [%rd408];
	or.b64  	%rd409, %rd477, %rd26;
	and.b64  	%rd410, %rd409, -4294967296;
	setp.ne.s64 	%p31, %rd410, 0;
	@%p31 bra 	$L__BB74_12;
	cvt.u32.u64 	%r144, %rd26;
	cvt.u32.u64 	%r145, %rd477;
	div.u32 	%r146, %r145, %r144;
	mul.lo.s32 	%r147, %r146, %r144;
	sub.s32 	%r148, %r145, %r147;
	cvt.u64.u32 	%rd481, %r146;
	cvt.u64.u32 	%rd482, %r148;
	bra.uni 	$L__BB74_13;
$L__BB74_12:
	div.s64 	%rd481, %rd477, %rd26;
	mul.lo.s64 	%rd411, %rd481, %rd26;
	sub.s64 	%rd482, %rd477, %rd411;
$L__BB74_13:
	mul.wide.u32 	%rd412, %r204, 8;
	add.s64 	%rd413, %rd1, %rd412;
	ld.global.u64 	%rd33, [%rd413];
	mad.lo.s64 	%rd34, %rd33, %rd482, %rd18;
	or.b64  	%rd414, %rd479, %rd26;
	and.b64  	%rd415, %rd414, -4294967296;
	setp.ne.s64 	%p32, %rd415, 0;
	@%p32 bra 	$L__BB74_15;
	cvt.u32.u64 	%r149, %rd26;
	cvt.u32.u64 	%r150, %rd479;
	div.u32 	%r151, %r150, %r149;
	mul.lo.s32 	%r152, %r151, %r149;
	sub.s32 	%r153, %r150, %r152;
	cvt.u64.u32 	%rd483, %r151;
	cvt.u64.u32 	%rd484, %r153;
	bra.uni 	$L__BB74_16;
$L__BB74_15:
	div.s64 	%rd483, %rd479, %rd26;
	mul.lo.s64 	%rd416, %rd483, %rd26;
	sub.s64 	%rd484, %rd479, %rd416;
$L__BB74_16:
	mad.lo.s64 	%rd41, %rd484, %rd33, %rd25;
	add.s32 	%r14, %r204, -1;
	mul.wide.u32 	%rd417, %r14, 8;
	add.s64 	%rd418, %rd2, %rd417;
	ld.global.u64 	%rd42, [%rd418];
	or.b64  	%rd419, %rd481, %rd42;
	and.b64  	%rd420, %rd419, -4294967296;
	setp.ne.s64 	%p33, %rd420, 0;
	@%p33 bra 	$L__BB74_18;
	cvt.u32.u64 	%r154, %rd42;
	cvt.u32.u64 	%r155, %rd481;
	div.u32 	%r156, %r155, %r154;
	mul.lo.s32 	%r157, %r156, %r154;
	sub.s32 	%r158, %r155, %r157;
	cvt.u64.u32 	%rd485, %r156;
	cvt.u64.u32 	%rd486, %r158;
	bra.uni 	$L__BB74_19;
$L__BB74_18:
	div.s64 	%rd485, %rd481, %rd42;
	mul.lo.s64 	%rd421, %rd485, %rd42;
	sub.s64 	%rd486, %rd481, %rd421;
$L__BB74_19:
	mul.wide.u32 	%rd422, %r14, 8;
	add.s64 	%rd423, %rd1, %rd422;
	ld.global.u64 	%rd49, [%rd423];
	mad.lo.s64 	%rd50, %rd49, %rd486, %rd34;
	or.b64  	%rd424, %rd483, %rd42;
	and.b64  	%rd425, %rd424, -4294967296;
	setp.ne.s64 	%p34, %rd425, 0;
	@%p34 bra 	$L__BB74_21;
	cvt.u32.u64 	%r159, %rd42;
	cvt.u32.u64 	%r160, %rd483;
	div.u32 	%r161, %r160, %r159;
	mul.lo.s32 	%r162, %r161, %r159;
	sub.s32 	%r163, %r160, %r162;
	cvt.u64.u32 	%rd487, %r161;
	cvt.u64.u32 	%rd488, %r163;
	bra.uni 	$L__BB74_22;
$L__BB74_21:
	div.s64 	%rd487, %rd483, %rd42;
	mul.lo.s64 	%rd426, %rd487, %rd42;
	sub.s64 	%rd488, %rd483, %rd426;
$L__BB74_22:
	mad.lo.s64 	%rd57, %rd488, %rd49, %rd41;
	mul.wide.u32 	%rd427, %r13, 8;
	add.s64 	%rd428, %rd2, %rd427;
	ld.global.u64 	%rd58, [%rd428];
	or.b64  	%rd429, %rd485, %rd58;
	and.b64  	%rd430, %rd429, -4294967296;
	setp.ne.s64 	%p35, %rd430, 0;
	@%p35 bra 	$L__BB74_24;
	cvt.u32.u64 	%r164, %rd58;
	cvt.u32.u64 	%r165, %rd485;
	div.u32 	%r166, %r165, %r164;
	mul.lo.s32 	%r167, %r166, %r164;
	sub.s32 	%r168, %r165, %r167;
	cvt.u64.u32 	%rd512, %r166;
	cvt.u64.u32 	%rd490, %r168;
	bra.uni 	$L__BB74_25;
$L__BB74_24:
	div.s64 	%rd512, %rd485, %rd58;
	mul.lo.s64 	%rd431, %rd512, %rd58;
	sub.s64 	%rd490, %rd485, %rd431;
$L__BB74_25:
	mul.wide.u32 	%rd432, %r13, 8;
	add.s64 	%rd433, %rd1, %rd432;
	ld.global.u64 	%rd65, [%rd433];
	mad.lo.s64 	%rd515, %rd65, %rd490, %rd50;
	or.b64  	%rd434, %rd487, %rd58;
	and.b64  	%rd435, %rd434, -4294967296;
	setp.ne.s64 	%p36, %rd435, 0;
	@%p36 bra 	$L__BB74_27;
	cvt.u32.u64 	%r169, %rd58;
	cvt.u32.u64 	%r170, %rd487;
	div.u32 	%r171, %r170, %r169;
	mul.lo.s32 	%r172, %r171, %r169;
	sub.s32 	%r173, %r170, %r172;
	cvt.u64.u32 	%rd511, %r171;
	cvt.u64.u32 	%rd492, %r173;
	bra.uni 	$L__BB74_28;
$L__BB74_27:
	div.s64 	%rd511, %rd487, %rd58;
	mul.lo.s64 	%rd436, %rd511, %rd58;
	sub.s64 	%rd492, %rd487, %rd436;
$L__BB74_28:
	mad.lo.s64 	%rd516, %rd492, %rd65, %rd57;
	add.s32 	%r204, %r204, -4;
	add.s32 	%r203, %r203, 4;
	setp.ne.s32 	%p37, %r203, 0;
	@%p37 bra 	$L__BB74_4;
	add.s32 	%r206, %r204, 1;
$L__BB74_30:
	and.b32  	%r19, %r6, 3;
	setp.eq.s32 	%p38, %r19, 0;
	@%p38 bra 	$L__BB74_53;
	setp.eq.s32 	%p39, %r19, 1;
	@%p39 bra 	$L__BB74_45;
	mul.wide.u32 	%rd438, %r206, 8;
	add.s64 	%rd439, %rd2, %rd438;
	ld.global.u64 	%rd80, [%rd439];
	or.b64  	%rd440, %rd512, %rd80;
	and.b64  	%rd441, %rd440, -4294967296;
	setp.ne.s64 	%p40, %rd441, 0;
	@%p40 bra 	$L__BB74_34;
	cvt.u32.u64 	%r174, %rd80;
	cvt.u32.u64 	%r175, %rd512;
	div.u32 	%r176, %r175, %r174;
	mul.lo.s32 	%r177, %r176, %r174;
	sub.s32 	%r178, %r175, %r177;
	cvt.u64.u32 	%rd499, %r176;
	cvt.u64.u32 	%rd500, %r178;
	bra.uni 	$L__BB74_35;
$L__BB74_34:
	div.s64 	%rd499, %rd512, %rd80;
	mul.lo.s64 	%rd442, %rd499, %rd80;
	sub.s64 	%rd500, %rd512, %rd442;
$L__BB74_35:
	add.s64 	%rd444, %rd1, %rd438;
	ld.global.u64 	%rd87, [%rd444];
	mad.lo.s64 	%rd88, %rd87, %rd500, %rd515;
	or.b64  	%rd445, %rd511, %rd80;
	and.b64  	%rd446, %rd445, -4294967296;
	setp.ne.s64 	%p41, %rd446, 0;
	@%p41 bra 	$L__BB74_37;
	cvt.u32.u64 	%r179, %rd80;
	cvt.u32.u64 	%r180, %rd511;
	div.u32 	%r181, %r180, %r179;
	mul.lo.s32 	%r182, %r181, %r179;
	sub.s32 	%r183, %r180, %r182;
	cvt.u64.u32 	%rd501, %r181;
	cvt.u64.u32 	%rd502, %r183;
	bra.uni 	$L__BB74_38;
$L__BB74_37:
	div.s64 	%rd501, %rd511, %rd80;
	mul.lo.s64 	%rd447, %rd501, %rd80;
	sub.s64 	%rd502, %rd511, %rd447;
$L__BB74_38:
	mad.lo.s64 	%rd95, %rd502, %rd87, %rd516;
	add.s32 	%r20, %r206, -1;
	mul.wide.u32 	%rd448, %r20, 8;
	add.s64 	%rd449, %rd2, %rd448;
	ld.global.u64 	%rd96, [%rd449];
	or.b64  	%rd450, %rd499, %rd96;
	and.b64  	%rd451, %rd450, -4294967296;
	setp.ne.s64 	%p42, %rd451, 0;
	@%p42 bra 	$L__BB74_40;
	cvt.u32.u64 	%r184, %rd96;
	cvt.u32.u64 	%r185, %rd499;
	div.u32 	%r186, %r185, %r184;
	mul.lo.s32 	%r187, %r186, %r184;
	sub.s32 	%r188, %r185, %r187;
	cvt.u64.u32 	%rd512, %r186;
	cvt.u64.u32 	%rd504, %r188;
	bra.uni 	$L__BB74_41;
$L__BB74_40:
	div.s64 	%rd512, %rd499, %rd96;
	mul.lo.s64 	%rd452, %rd512, %rd96;
	sub.s64 	%rd504, %rd499, %rd452;
$L__BB74_41:
	add.s64 	%rd454, %rd1, %rd448;
	ld.global.u64 	%rd103, [%rd454];
	mad.lo.s64 	%rd515, %rd103, %rd504, %rd88;
	or.b64  	%rd455, %rd501, %rd96;
	and.b64  	%rd456, %rd455, -4294967296;
	setp.ne.s64 	%p43, %rd456, 0;
	@%p43 bra 	$L__BB74_43;
	cvt.u32.u64 	%r189, %rd96;
	cvt.u32.u64 	%r190, %rd501;
	div.u32 	%r191, %r190, %r189;
	mul.lo.s32 	%r192, %r191, %r189;
	sub.s32 	%r193, %r190, %r192;
	cvt.u64.u32 	%rd511, %r191;
	cvt.u64.u32 	%rd506, %r193;
	bra.uni 	$L__BB74_44;
$L__BB74_43:
	div.s64 	%rd511, %rd501, %rd96;
	mul.lo.s64 	%rd457, %rd511, %rd96;
	sub.s64 	%rd506, %rd501, %rd457;
$L__BB74_44:
	mad.lo.s64 	%rd516, %rd506, %rd103, %rd95;
	add.s32 	%r206, %r206, -2;
$L__BB74_45:
	and.b32  	%r194, %r6, 1;
	setp.eq.b32 	%p44, %r194, 1;
	not.pred 	%p45, %p44;
	@%p45 bra 	$L__BB74_53;
	mul.wide.u32 	%rd458, %r206, 8;
	add.s64 	%rd459, %rd2, %rd458;
	ld.global.u64 	%rd118, [%rd459];
	or.b64  	%rd460, %rd512, %rd118;
	and.b64  	%rd461, %rd460, -4294967296;
	setp.ne.s64 	%p46, %rd461, 0;
	@%p46 bra 	$L__BB74_48;
	cvt.u32.u64 	%r195, %rd118;
	cvt.u32.u64 	%r196, %rd512;
	rem.u32 	%r197, %r196, %r195;
	cvt.u64.u32 	%rd513, %r197;
	bra.uni 	$L__BB74_49;
$L__BB74_48:
	rem.s64 	%rd513, %rd512, %rd118;
$L__BB74_49:
	add.s64 	%rd463, %rd1, %rd458;
	ld.global.u64 	%rd122, [%rd463];
	mad.lo.s64 	%rd515, %rd122, %rd513, %rd515;
	or.b64  	%rd464, %rd511, %rd118;
	and.b64  	%rd465, %rd464, -4294967296;
	setp.ne.s64 	%p47, %rd465, 0;
	@%p47 bra 	$L__BB74_51;
	cvt.u32.u64 	%r198, %rd118;
	cvt.u32.u64 	%r199, %rd511;
	rem.u32 	%r200, %r199, %r198;
	cvt.u64.u32 	%rd514, %r200;
	bra.uni 	$L__BB74_52;
$L__BB74_51:
	rem.s64 	%rd514, %rd511, %rd118;
$L__BB74_52:
	mad.lo.s64 	%rd516, %rd514, %rd122, %rd516;
$L__BB74_53:
	shl.b64 	%rd466, %rd515, 2;
	add.s64 	%rd467, %rd3, %rd466;
	ld.global.f32 	%f3, [%rd467];
	shl.b64 	%rd468, %rd516, 2;
	add.s64 	%rd469, %rd3, %rd468;
	ld.global.f32 	%f4, [%rd469];
	mul.f32 	%f5, %f4, %f4;
	fma.rn.f32 	%f6, %f3, %f3, %f5;
	st.shared.f32 	[%r5], %f6;
	bra.uni 	$L__BB74_114;
$L__BB74_54:
	cvt.u64.u32 	%rd548, %r4;
	setp.le.u64 	%p2, %rd262, %rd548;
	@%p2 bra 	$L__BB74_114;
	cvt.u32.u64 	%r23, %rd261;
	add.s32 	%r210, %r23, -1;
	setp.lt.s32 	%p3, %r210, 0;
	mov.b64 	%rd557, 0;
	@%p3 bra 	$L__BB74_113;
	and.b32  	%r25, %r23, 7;
	setp.lt.u32 	%p4, %r210, 7;
	mov.b64 	%rd557, 0;
	@%p4 bra 	$L__BB74_84;
	add.s32 	%r208, %r23, -4;
	and.b32  	%r58, %r23, -8;
	neg.s32 	%r207, %r58;
	mov.b64 	%rd557, 0;
$L__BB74_58:
	.pragma "nounroll";
	add.s32 	%r30, %r208, 3;
	mul.wide.u32 	%rd270, %r30, 8;
	add.s64 	%rd271, %rd2, %rd270;
	ld.global.u64 	%rd133, [%rd271];
	or.b64  	%rd272, %rd548, %rd133;
	and.b64  	%rd273, %rd272, -4294967296;
	setp.ne.s64 	%p5, %rd273, 0;
	@%p5 bra 	$L__BB74_60;
	cvt.u32.u64 	%r59, %rd133;
	cvt.u32.u64 	%r60, %rd548;
	div.u32 	%r61, %r60, %r59;
	mul.lo.s32 	%r62, %r61, %r59;
	sub.s32 	%r63, %r60, %r62;
	cvt.u64.u32 	%rd519, %r61;
	cvt.u64.u32 	%rd520, %r63;
	bra.uni 	$L__BB74_61;
$L__BB74_60:
	div.s64 	%rd519, %rd548, %rd133;
	mul.lo.s64 	%rd274, %rd519, %rd133;
	sub.s64 	%rd520, %rd548, %rd274;
$L__BB74_61:
	add.s64 	%rd276, %rd1, %rd270;
	ld.global.u64 	%rd277, [%rd276];
	mad.lo.s64 	%rd140, %rd277, %rd520, %rd557;
	add.s32 	%r31, %r208, 2;
	mul.wide.u32 	%rd278, %r31, 8;
	add.s64 	%rd279, %rd2, %rd278;
	ld.global.u64 	%rd141, [%rd279];
	or.b64  	%rd280, %rd519, %rd141;
	and.b64  	%rd281, %rd280, -4294967296;
	setp.ne.s64 	%p6, %rd281, 0;
	@%p6 bra 	$L__BB74_63;
	cvt.u32.u64 	%r64, %rd141;
	cvt.u32.u64 	%r65, %rd519;
	div.u32 	%r66, %r65, %r64;
	mul.lo.s32 	%r67, %r66, %r64;
	sub.s32 	%r68, %r65, %r67;
	cvt.u64.u32 	%rd521, %r66;
	cvt.u64.u32 	%rd522, %r68;
	bra.uni 	$L__BB74_64;
$L__BB74_63:
	div.s64 	%rd521, %rd519, %rd141;
	mul.lo.s64 	%rd282, %rd521, %rd141;
	sub.s64 	%rd522, %rd519, %rd282;
$L__BB74_64:
	add.s64 	%rd284, %rd1, %rd278;
	ld.global.u64 	%rd285, [%rd284];
	mad.lo.s64 	%rd148, %rd285, %rd522, %rd140;
	add.s32 	%r32, %r208, 1;
	mul.wide.u32 	%rd286, %r32, 8;
	add.s64 	%rd287, %rd2, %rd286;
	ld.global.u64 	%rd149, [%rd287];
	or.b64  	%rd288, %rd521, %rd149;
	and.b64  	%rd289, %rd288, -4294967296;
	setp.ne.s64 	%p7, %rd289, 0;
	@%p7 bra 	$L__BB74_66;
	cvt.u32.u64 	%r69, %rd149;
	cvt.u32.u64 	%r70, %rd521;
	div.u32 	%r71, %r70, %r69;
	mul.lo.s32 	%r72, %r71, %r69;
	sub.s32 	%r73, %r70, %r72;
	cvt.u64.u32 	%rd523, %r71;
	cvt.u64.u32 	%rd524, %r73;
	bra.uni 	$L__BB74_67;
$L__BB74_66:
	div.s64 	%rd523, %rd521, %rd149;
	mul.lo.s64 	%rd290, %rd523, %rd149;
	sub.s64 	%rd524, %rd521, %rd290;
$L__BB74_67:
	add.s64 	%rd292, %rd1, %rd286;
	ld.global.u64 	%rd293, [%rd292];
	mad.lo.s64 	%rd156, %rd293, %rd524, %rd148;
	add.s32 	%r33, %r208, -4;
	mul.wide.u32 	%rd294, %r208, 8;
	add.s64 	%rd295, %rd2, %rd294;
	ld.global.u64 	%rd157, [%rd295];
	or.b64  	%rd296, %rd523, %rd157;
	and.b64  	%rd297, %rd296, -4294967296;
	setp.ne.s64 	%p8, %rd297, 0;
	@%p8 bra 	$L__BB74_69;
	cvt.u32.u64 	%r74, %rd157;
	cvt.u32.u64 	%r75, %rd523;
	div.u32 	%r76, %r75, %r74;
	mul.lo.s32 	%r77, %r76, %r74;
	sub.s32 	%r78, %r75, %r77;
	cvt.u64.u32 	%rd525, %r76;
	cvt.u64.u32 	%rd526, %r78;
	bra.uni 	$L__BB74_70;
$L__BB74_69:
	div.s64 	%rd525, %rd523, %rd157;
	mul.lo.s64 	%rd298, %rd525, %rd157;
	sub.s64 	%rd526, %rd523, %rd298;
$L__BB74_70:
	add.s64 	%rd300, %rd1, %rd294;
	ld.global.u64 	%rd301, [%rd300];
	mad.lo.s64 	%rd164, %rd301, %rd526, %rd156;
	add.s32 	%r34, %r208, -1;
	mul.wide.u32 	%rd302, %r34, 8;
	add.s64 	%rd303, %rd2, %rd302;
	ld.global.u64 	%rd165, [%rd303];
	or.b64  	%rd304, %rd525, %rd165;
	and.b64  	%rd305, %rd304, -4294967296;
	setp.ne.s64 	%p9, %rd305, 0;
	@%p9 bra 	$L__BB74_72;
	cvt.u32.u64 	%r79, %rd165;
	cvt.u32.u64 	%r80, %rd525;
	div.u32 	%r81, %r80, %r79;
	mul.lo.s32 	%r82, %r81, %r79;
	sub.s32 	%r83, %r80, %r82;
	cvt.u64.u32 	%rd527, %r81;
	cvt.u64.u32 	%rd528, %r83;
	bra.uni 	$L__BB74_73;
$L__BB74_72:
	div.s64 	%rd527, %rd525, %rd165;
	mul.lo.s64 	%rd306, %rd527, %rd165;
	sub.s64 	%rd528, %rd525, %rd306;
$L__BB74_73:
	add.s64 	%rd308, %rd1, %rd302;
	ld.global.u64 	%rd309, [%rd308];
	mad.lo.s64 	%rd172, %rd309, %rd528, %rd164;
	add.s32 	%r35, %r208, -2;
	mul.wide.u32 	%rd310, %r35, 8;
	add.s64 	%rd311, %rd2, %rd310;
	ld.global.u64 	%rd173, [%rd311];
	or.b64  	%rd312, %rd527, %rd173;
	and.b64  	%rd313, %rd312, -4294967296;
	setp.ne.s64 	%p10, %rd313, 0;
	@%p10 bra 	$L__BB74_75;
	cvt.u32.u64 	%r84, %rd173;
	cvt.u32.u64 	%r85, %rd527;
	div.u32 	%r86, %r85, %r84;
	mul.lo.s32 	%r87, %r86, %r84;
	sub.s32 	%r88, %r85, %r87;
	cvt.u64.u32 	%rd529, %r86;
	cvt.u64.u32 	%rd530, %r88;
	bra.uni 	$L__BB74_76;
$L__BB74_75:
	div.s64 	%rd529, %rd527, %rd173;
	mul.lo.s64 	%rd314, %rd529, %rd173;
	sub.s64 	%rd530, %rd527, %rd314;
$L__BB74_76:
	add.s64 	%rd316, %rd1, %rd310;
	ld.global.u64 	%rd317, [%rd316];
	mad.lo.s64 	%rd180, %rd317, %rd530, %rd172;
	add.s32 	%r36, %r208, -3;
	mul.wide.u32 	%rd318, %r36, 8;
	add.s64 	%rd319, %rd2, %rd318;
	ld.global.u64 	%rd181, [%rd319];
	or.b64  	%rd320, %rd529, %rd181;
	and.b64  	%rd321, %rd320, -4294967296;
	setp.ne.s64 	%p11, %rd321, 0;
	@%p11 bra 	$L__BB74_78;
	cvt.u32.u64 	%r89, %rd181;
	cvt.u32.u64 	%r90, %rd529;
	div.u32 	%r91, %r90, %r89;
	mul.lo.s32 	%r92, %r91, %r89;
	sub.s32 	%r93, %r90, %r92;
	cvt.u64.u32 	%rd531, %r91;
	cvt.u64.u32 	%rd532, %r93;
	bra.uni 	$L__BB74_79;
$L__BB74_78:
	div.s64 	%rd531, %rd529, %rd181;
	mul.lo.s64 	%rd322, %rd531, %rd181;
	sub.s64 	%rd532, %rd529, %rd322;
$L__BB74_79:
	add.s64 	%rd324, %rd1, %rd318;
	ld.global.u64 	%rd325, [%rd324];
	mad.lo.s64 	%rd188, %rd325, %rd532, %rd180;
	mul.wide.u32 	%rd326, %r33, 8;
	add.s64 	%rd327, %rd2, %rd326;
	ld.global.u64 	%rd189, [%rd327];
	or.b64  	%rd328, %rd531, %rd189;
	and.b64  	%rd329, %rd328, -4294967296;
	setp.ne.s64 	%p12, %rd329, 0;
	@%p12 bra 	$L__BB74_81;
	cvt.u32.u64 	%r94, %rd189;
	cvt.u32.u64 	%r95, %rd531;
	div.u32 	%r96, %r95, %r94;
	mul.lo.s32 	%r97, %r96, %r94;
	sub.s32 	%r98, %r95, %r97;
	cvt.u64.u32 	%rd548, %r96;
	cvt.u64.u32 	%rd534, %r98;
	bra.uni 	$L__BB74_82;
$L__BB74_81:
	div.s64 	%rd548, %rd531, %rd189;
	mul.lo.s64 	%rd330, %rd548, %rd189;
	sub.s64 	%rd534, %rd531, %rd330;
$L__BB74_82:
	add.s64 	%rd332, %rd1, %rd326;
	ld.global.u64 	%rd333, [%rd332];
	mad.lo.s64 	%rd557, %rd333, %rd534, %rd188;
	add.s32 	%r208, %r208, -8;
	add.s32 	%r207, %r207, 8;
	setp.ne.s32 	%p13, %r207, 0;
	@%p13 bra 	$L__BB74_58;
	add.s32 	%r210, %r208, 3;
$L__BB74_84:
	setp.eq.s32 	%p14, %r25, 0;
	@%p14 bra 	$L__BB74_113;
	and.b32  	%r41, %r23, 3;
	setp.lt.u32 	%p15, %r25, 4;
	@%p15 bra 	$L__BB74_99;
	mul.wide.u32 	%rd335, %r210, 8;
	add.s64 	%rd336, %rd2, %rd335;
	ld.global.u64 	%rd200, [%rd336];
	or.b64  	%rd337, %rd548, %rd200;
	and.b64  	%rd338, %rd337, -4294967296;
	setp.ne.s64 	%p16, %rd338, 0;
	@%p16 bra 	$L__BB74_88;
	cvt.u32.u64 	%r99, %rd200;
	cvt.u32.u64 	%r100, %rd548;
	div.u32 	%r101, %r100, %r99;
	mul.lo.s32 	%r102, %r101, %r99;
	sub.s32 	%r103, %r100, %r102;
	cvt.u64.u32 	%rd538, %r101;
	cvt.u64.u32 	%rd539, %r103;
	bra.uni 	$L__BB74_89;
$L__BB74_88:
	div.s64 	%rd538, %rd548, %rd200;
	mul.lo.s64 	%rd339, %rd538, %rd200;
	sub.s64 	%rd539, %rd548, %rd339;
$L__BB74_89:
	add.s64 	%rd341, %rd1, %rd335;
	ld.global.u64 	%rd342, [%rd341];
	mad.lo.s64 	%rd207, %rd342, %rd539, %rd557;
	add.s32 	%r42, %r210, -1;
	mul.wide.u32 	%rd343, %r42, 8;
	add.s64 	%rd344, %rd2, %rd343;
	ld.global.u64 	%rd208, [%rd344];
	or.b64  	%rd345, %rd538, %rd208;
	and.b64  	%rd346, %rd345, -4294967296;
	setp.ne.s64 	%p17, %rd346, 0;
	@%p17 bra 	$L__BB74_91;
	cvt.u32.u64 	%r104, %rd208;
	cvt.u32.u64 	%r105, %rd538;
	div.u32 	%r106, %r105, %r104;
	mul.lo.s32 	%r107, %r106, %r104;
	sub.s32 	%r108, %r105, %r107;
	cvt.u64.u32 	%rd540, %r106;
	cvt.u64.u32 	%rd541, %r108;
	bra.uni 	$L__BB74_92;
$L__BB74_91:
	div.s64 	%rd540, %rd538, %rd208;
	mul.lo.s64 	%rd347, %rd540, %rd208;
	sub.s64 	%rd541, %rd538, %rd347;
$L__BB74_92:
	add.s64 	%rd349, %rd1, %rd343;
	ld.global.u64 	%rd350, [%rd349];
	mad.lo.s64 	%rd215, %rd350, %rd541, %rd207;
	add.s32 	%r43, %r210, -2;
	mul.wide.u32 	%rd351, %r43, 8;
	add.s64 	%rd352, %rd2, %rd351;
	ld.global.u64 	%rd216, [%rd352];
	or.b64  	%rd353, %rd540, %rd216;
	and.b64  	%rd354, %rd353, -4294967296;
	setp.ne.s64 	%p18, %rd354, 0;
	@%p18 bra 	$L__BB74_94;
	cvt.u32.u64 	%r109, %rd216;
	cvt.u32.u64 	%r110, %rd540;
	div.u32 	%r111, %r110, %r109;
	mul.lo.s32 	%r112, %r111, %r109;
	sub.s32 	%r113, %r110, %r112;
	cvt.u64.u32 	%rd542, %r111;
	cvt.u64.u32 	%rd543, %r113;
	bra.uni 	$L__BB74_95;
$L__BB74_94:
	div.s64 	%rd542, %rd540, %rd216;
	mul.lo.s64 	%rd355, %rd542, %rd216;
	sub.s64 	%rd543, %rd540, %rd355;
$L__BB74_95:
	add.s64 	%rd357, %rd1, %rd351;
	ld.global.u64 	%rd358, [%rd357];
	mad.lo.s64 	%rd223, %rd358, %rd543, %rd215;
	add.s32 	%r44, %r210, -3;
	mul.wide.u32 	%rd359, %r44, 8;
	add.s64 	%rd360, %rd2, %rd359;
	ld.global.u64 	%rd224, [%rd360];
	or.b64  	%rd361, %rd542, %rd224;
	and.b64  	%rd362, %rd361, -4294967296;
	setp.ne.s64 	%p19, %rd362, 0;
	@%p19 bra 	$L__BB74_97;
	cvt.u32.u64 	%r114, %rd224;
	cvt.u32.u64 	%r115, %rd542;
	div.u32 	%r116, %r115, %r114;
	mul.lo.s32 	%r117, %r116, %r114;
	sub.s32 	%r118, %r115, %r117;
	cvt.u64.u32 	%rd548, %r116;
	cvt.u64.u32 	%rd545, %r118;
	bra.uni 	$L__BB74_98;
$L__BB74_97:
	div.s64 	%rd548, %rd542, %rd224;
	mul.lo.s64 	%rd363, %rd548, %rd224;
	sub.s64 	%rd545, %rd542, %rd363;
$L__BB74_98:
	add.s64 	%rd365, %rd1, %rd359;
	ld.global.u64 	%rd366, [%rd365];
	mad.lo.s64 	%rd557, %rd366, %rd545, %rd223;
	add.s32 	%r210, %r210, -4;
$L__BB74_99:
	setp.eq.s32 	%p20, %r41, 0;
	@%p20 bra 	$L__BB74_113;
	setp.eq.s32 	%p21, %r41, 1;
	@%p21 bra 	$L__BB74_108;
	mul.wide.u32 	%rd368, %r210, 8;
	add.s64 	%rd369, %rd2, %rd368;
	ld.global.u64 	%rd235, [%rd369];
	or.b64  	%rd370, %rd548, %rd235;
	and.b64  	%rd371, %rd370, -4294967296;
	setp.ne.s64 	%p22, %rd371, 0;
	@%p22 bra 	$L__BB74_103;
	cvt.u32.u64 	%r119, %rd235;
	cvt.u32.u64 	%r120, %rd548;
	div.u32 	%r121, %r120, %r119;
	mul.lo.s32 	%r122, %r121, %r119;
	sub.s32 	%r123, %r120, %r122;
	cvt.u64.u32 	%rd549, %r121;
	cvt.u64.u32 	%rd550, %r123;
	bra.uni 	$L__BB74_104;
$L__BB74_103:
	div.s64 	%rd549, %rd548, %rd235;
	mul.lo.s64 	%rd372, %rd549, %rd235;
	sub.s64 	%rd550, %rd548, %rd372;
$L__BB74_104:
	add.s64 	%rd374, %rd1, %rd368;
	ld.global.u64 	%rd375, [%rd374];
	mad.lo.s64 	%rd242, %rd375, %rd550, %rd557;
	add.s32 	%r47, %r210, -1;
	mul.wide.u32 	%rd376, %r47, 8;
	add.s64 	%rd377, %rd2, %rd376;
	ld.global.u64 	%rd243, [%rd377];
	or.b64  	%rd378, %rd549, %rd243;
	and.b64  	%rd379, %rd378, -4294967296;
	setp.ne.s64 	%p23, %rd379, 0;
	@%p23 bra 	$L__BB74_106;
	cvt.u32.u64 	%r124, %rd243;
	cvt.u32.u64 	%r125, %rd549;
	div.u32 	%r126, %r125, %r124;
	mul.lo.s32 	%r127, %r126, %r124;
	sub.s32 	%r128, %r125, %r127;
	cvt.u64.u32 	%rd548, %r126;
	cvt.u64.u32 	%rd552, %r128;
	bra.uni 	$L__BB74_107;
$L__BB74_106:
	div.s64 	%rd548, %rd549, %rd243;
	mul.lo.s64 	%rd380, %rd548, %rd243;
	sub.s64 	%rd552, %rd549, %rd380;
$L__BB74_107:
	add.s64 	%rd382, %rd1, %rd376;
	ld.global.u64 	%rd383, [%rd382];
	mad.lo.s64 	%rd557, %rd383, %rd552, %rd242;
	add.s32 	%r210, %r210, -2;
$L__BB74_108:
	and.b32  	%r129, %r23, 1;
	setp.eq.b32 	%p24, %r129, 1;
	not.pred 	%p25, %p24;
	@%p25 bra 	$L__BB74_113;
	mul.wide.u32 	%rd384, %r210, 8;
	add.s64 	%rd385, %rd2, %rd384;
	ld.global.u64 	%rd254, [%rd385];
	or.b64  	%rd386, %rd548, %rd254;
	and.b64  	%rd387, %rd386, -4294967296;
	setp.ne.s64 	%p26, %rd387, 0;
	@%p26 bra 	$L__BB74_111;
	cvt.u32.u64 	%r130, %rd254;
	cvt.u32.u64 	%r131, %rd548;
	rem.u32 	%r132, %r131, %r130;
	cvt.u64.u32 	%rd556, %r132;
	bra.uni 	$L__BB74_112;
$L__BB74_111:
	rem.s64 	%rd556, %rd548, %rd254;
$L__BB74_112:
	add.s64 	%rd389, %rd1, %rd384;
	ld.global.u64 	%rd390, [%rd389];
	mad.lo.s64 	%rd557, %rd390, %rd556, %rd557;
$L__BB74_113:
	shl.b64 	%rd391, %rd557, 2;
	add.s64 	%rd392, %rd3, %rd391;
	ld.global.f32 	%f1, [%rd392];
	mul.f32 	%f2, %f1, %f1;
	st.shared.f32 	[%r5], %f2;
$L__BB74_114:
	bar.sync 	0;
	setp.lt.u32 	%p48, %r212, 66;
	@%p48 bra 	$L__BB74_118;
$L__BB74_115:
	shr.u32 	%r51, %r212, 1;
	setp.ge.u32 	%p49, %r1, %r51;
	@%p49 bra 	$L__BB74_117;
	ld.shared.f32 	%f7, [%r5];
	shl.b32 	%r201, %r51, 2;
	add.s32 	%r202, %r5, %r201;
	ld.shared.f32 	%f8, [%r202];
	add.f32 	%f9, %f7, %f8;
	st.shared.f32 	[%r5], %f9;
$L__BB74_117:
	bar.sync 	0;
	setp.gt.u32 	%p50, %r212, 131;
	mov.u32 	%r212, %r51;
	@%p50 bra 	$L__BB74_115;
$L__BB74_118:
	setp.gt.u32 	%p51, %r1, 31;
	@%p51 bra 	$L__BB74_121;
	ld.volatile.shared.f32 	%f10, [%r5];
	ld.volatile.shared.f32 	%f11, [%r5+128];
	add.f32 	%f12, %f10, %f11;
	st.volatile.shared.f32 	[%r5], %f12;
	ld.volatile.shared.f32 	%f13, [%r5];
	ld.volatile.shared.f32 	%f14, [%r5+64];
	add.f32 	%f15, %f13, %f14;
	st.volatile.shared.f32 	[%r5], %f15;
	ld.volatile.shared.f32 	%f16, [%r5];
	ld.volatile.shared.f32 	%f17, [%r5+32];
	add.f32 	%f18, %f16, %f17;
	st.volatile.shared.f32 	[%r5], %f18;
	ld.volatile.shared.f32 	%f19, [%r5];
	ld.volatile.shared.f32 	%f20, [%r5+16];
	add.f32 	%f21, %f19, %f20;
	st.volatile.shared.f32 	[%r5], %f21;
	ld.volatile.shared.f32 	%f22, [%r5];
	ld.volatile.shared.f32 	%f23, [%r5+8];
	add.f32 	%f24, %f22, %f23;
	st.volatile.shared.f32 	[%r5], %f24;
	ld.volatile.shared.f32 	%f25, [%r5];
	ld.volatile.shared.f32 	%f26, [%r5+4];
	add.f32 	%f27, %f25, %f26;
	st.volatile.shared.f32 	[%r5], %f27;
	setp.ne.s32 	%p52, %r1, 0;
	@%p52 bra 	$L__BB74_121;
	ld.shared.f32 	%f28, [sum_squaresdata_f32];
	cvta.to.global.u64 	%rd470, %rd260;
	mul.wide.u32 	%rd471, %r2, 4;
	add.s64 	%rd472, %rd470, %rd471;
	st.global.f32 	[%rd472], %f28;
$L__BB74_121:
	ret;

}
	// .globl	uncontiguous_cumulate_sum_square_f32
.visible .entry uncontiguous_cumulate_sum_square_f32(
	.param .u64 .ptr .align 1 uncontiguous_cumulate_sum_square_f32_param_0,
	.param .u64 .ptr .align 1 uncontiguous_cumulate_sum_square_f32_param_1,
	.param .u64 .ptr .align 1 uncontiguous_cumulate_sum_square_f32_param_2,
	.param .u64 .ptr .align 1 uncontiguous_cumulate_sum_square_f32_param_3,
	.param .u64 uncontiguous_cumulate_sum_square_f32_param_4,
	.param .u64 uncontiguous_cumulate_sum_square_f32_param_5
)
{
	.reg .pred 	%p<53>;
	.reg .b32 	%r<213>;
	.reg .b32 	%f<27>;
	.reg .b64 	%rd<558>;

	ld.param.u64 	%rd260, [uncontiguous_cumulate_sum_square_f32_param_0];
	ld.param.u64 	%rd263, [uncontiguous_cumulate_sum_square_f32_param_1];
	ld.param.u64 	%rd264, [uncontiguous_cumulate_sum_square_f32_param_2];
	ld.param.u64 	%rd265, [uncontiguous_cumulate_sum_square_f32_param_3];
	ld.param.u64 	%rd261, [uncontiguous_cumulate_sum_square_f32_param_4];
	ld.param.u64 	%rd262, [uncontiguous_cumulate_sum_square_f32_param_5];
	cvta.to.global.u64 	%rd1, %rd265;
	cvta.to.global.u64 	%rd2, %rd264;
	cvta.to.global.u64 	%rd3, %rd263;
	mov.u32 	%r1, %tid.x;
	mov.u32 	%r2, %ctaid.x;
	mov.u32 	%r212, %ntid.x;
	mul.lo.s32 	%r52, %r2, %r212;
	shl.b32 	%r53, %r52, 1;
	add.s32 	%r4, %r53, %r1;
	shl.b32 	%r54, %r1, 2;
	mov.u32 	%r55, sum_squaresdata_f32;
	add.s32 	%r5, %r55, %r54;
	mov.b32 	%r56, 0;
	st.shared.u32 	[%r5], %r56;
	add.s32 	%r57, %r4, %r212;
	cvt.u64.u32 	%rd511, %r57;
	setp.le.u64 	%p1, %rd262, %rd511;
	@%p1 bra 	$L__BB75_54;
	cvt.u32.u64 	%r6, %rd261;
	add.s32 	%r206, %r6, -1;
	setp.lt.s32 	%p27, %r206, 0;
	mov.b64 	%rd515, 0;
	mov.u64 	%rd516, %rd515;
	@%p27 bra 	$L__BB75_53;
	cvt.u64.u32 	%rd512, %r4;
	setp.lt.u32 	%p28, %r206, 3;
	mov.b64 	%rd516, 0;
	mov.u64 	%rd515, %rd516;
	@%p28 bra 	$L__BB75_30;
	add.s32 	%r204, %r6, -2;
	and.b32  	%r133, %r6, -4;
	neg.s32 	%r203, %r133;
	mov.b64 	%rd516, 0;
$L__BB75_4:
	.pragma "nounroll";
	add.s32 	%r12, %r204, 1;
	mul.wide.u32 	%rd397, %r12, 8;
	add.s64 	%rd398, %rd2, %rd397;
	ld.global.u64 	%rd10, [%rd398];
	or.b64  	%rd399, %rd512, %rd10;
	and.b64  	%rd400, %rd399, -4294967296;
	setp.ne.s64 	%p29, %rd400, 0;
	@%p29 bra 	$L__BB75_6;
	cvt.u32.u64 	%r134, %rd10;
	cvt.u32.u64 	%r135, %rd512;
	div.u32 	%r136, %r135, %r134;
	mul.lo.s32 	%r137, %r136, %r134;
	sub.s32 	%r138, %r135, %r137;
	cvt.u64.u32 	%rd477, %r136;
	cvt.u64.u32 	%rd478, %r138;
	bra.uni 	$L__BB75_7;
$L__BB75_6:
	div.s64 	%rd477, %rd512, %rd10;
	mul.lo.s64 	%rd401, %rd477, %rd10;
	sub.s64 	%rd478, %rd512, %rd401;
$L__BB75_7:
	mul.wide.u32 	%rd402, %r12, 8;
	add.s64 	%rd403, %rd1, %rd402;
	ld.global.u64 	%rd17, [%rd403];
	mad.lo.s64 	%rd18, %rd17, %rd478, %rd515;
	or.b64  	%rd404, %rd511, %rd10;
	and.b64  	%rd405, %rd404, -4294967296;
	setp.ne.s64 	%p30, %rd405, 0;
	@%p30 bra 	$L__BB75_9;
	cvt.u32.u64 	%r139, %rd10;
	cvt.u32.u64 	%r140, %rd511;
	div.u32 	%r141, %r140, %r139;
	mul.lo.s32 	%r142, %r141, %r139;
	sub.s32 	%r143, %r140, %r142;
	cvt.u64.u32 	%rd479, %r141;
	cvt.u64.u32 	%rd480, %r143;
	bra.uni 	$L__BB75_10;
$L__BB75_9:
	div.s64 	%rd479, %rd511, %rd10;
	mul.lo.s64 	%rd406, %rd479, %rd10;
	sub.s64 	%rd480, %rd511, %rd406;
$L__BB75_10:
	mad.lo.s64 	%rd25, %rd480, %rd17, %rd516;
	add.s32 	%r13, %r204, -2;
	mul.wide.u32 	%rd407, %r204, 8;
	add.s64 	%rd408, %rd2, %rd407;
	ld.global.u64 	%rd26, [%rd408];
	or.b64  	%rd409, %rd477, %rd26;
	and.b64  	%rd410, %rd409, -4294967296;
	setp.ne.s64 	%p31, %rd410, 0;
	@%p31 bra 	$L__BB75_12;
	cvt.u32.u64 	%r144, %rd26;
	cvt.u32.u64 	%r145, %rd477;
	div.u32 	%r146, %r145, %r144;
	mul.lo.s32 	%r147, %r146, %r144;
	sub.s32 	%r148, %r145, %r147;
	cvt.u64.u32 	%rd481, %r146;
	cvt.u64.u32 	%rd482, %r148;
	bra.uni 	$L__BB75_13;
$L__BB75_12:
	div.s64 	%rd481, %rd477, %rd26;
	mul.lo.s64 	%rd411, %rd481, %rd26;
	sub.s64 	%rd482, %rd477, %rd411;
$L__BB75_13:
	mul.wide.u32 	%rd412, %r204, 8;
	add.s64 	%rd413, %rd1, %rd412;
	ld.global.u64 	%rd33, [%rd413];
	mad.lo.s64 	%rd34, %rd33, %rd482, %rd18;
	or.b64  	%rd414, %rd479, %rd26;
	and.b64  	%rd415, %rd414, -4294967296;
	setp.ne.s64 	%p32, %rd415, 0;
	@%p32 bra 	$L__BB75_15;
	cvt.u32.u64 	%r149, %rd26;
	cvt.u32.u64 	%r150, %rd479;
	div.u32 	%r151, %r150, %r149;
	mul.lo.s32 	%r152, %r151, %r149;
	sub.s32 	%r153, %r150, %r152;
	cvt.u64.u32 	%rd483, %r151;
	cvt.u64.u32 	%rd484, %r153;
	bra.uni 	$L__BB75_16;
$L__BB75_15:
	div.s64 	%rd483, %rd479, %rd26;
	mul.lo.s64 	%rd416, %rd483, %rd26;
	sub.s64 	%rd484, %rd479, %rd416;
$L__BB75_16:
	mad.lo.s64 	%rd41, %rd484, %rd33, %rd25;
	add.s32 	%r14, %r204, -1;
	mul.wide.u32 	%rd417, %r14, 8;
	add.s64 	%rd418, %rd2, %rd417;
	ld.global.u64 	%rd42, [%rd418];
	or.b64  	%rd419, %rd481, %rd42;
	and.b64  	%rd420, %rd419, -4294967296;
	setp.ne.s64 	%p33, %rd420, 0;
	@%p33 bra 	$L__BB75_18;
	cvt.u32.u64 	%r154, %rd42;
	cvt.u32.u64 	%r155, %rd481;
	div.u32 	%r156, %r155, %r154;
	mul.lo.s32 	%r157, %r156, %r154;
	sub.s32 	%r158, %r155, %r157;
	cvt.u64.u32 	%rd485, %r156;
	cvt.u64.u32 	%rd486, %r158;
	bra.uni 	$L__BB75_19;
$L__BB75_18:
	div.s64 	%rd485, %rd481, %rd42;
	mul.lo.s64 	%rd421, %rd485, %rd42;
	sub.s64 	%rd486, %rd481, %rd421;
$L__BB75_19:
	mul.wide.u32 	%rd422, %r14, 8;
	add.s64 	%rd423, %rd1, %rd422;
	ld.global.u64 	%rd49, [%rd423];
	mad.lo.s64 	%rd50, %rd49, %rd486, %rd34;
	or.b64  	%rd424, %rd483, %rd42;
	and.b64  	%rd425, %rd424, -4294967296;
	setp.ne.s64 	%p34, %rd425, 0;
	@%p34 bra 	$L__BB75_21;
	cvt.u32.u64 	%r159, %rd42;
	cvt.u32.u64 	%r160, %rd483;
	div.u32 	%r161, %r160, %r159;
	mul.lo.s32 	%r162, %r161, %r159;
	sub.s32 	%r163, %r160, %r162;
	cvt.u64.u32 	%rd487, %r161;
	cvt.u64.u32 	%rd488, %r163;
	bra.uni 	$L__BB75_22;
$L__BB75_21:
	div.s64 	%rd487, %rd483, %rd42;
	mul.lo.s64 	%rd426, %rd487, %rd42;
	sub.s64 	%rd488, %rd483, %rd426;
$L__BB75_22:
	mad.lo.s64 	%rd57, %rd488, %rd49, %rd41;
	mul.wide.u32 	%rd427, %r13, 8;
	add.s64 	%rd428, %rd2, %rd427;
	ld.global.u64 	%rd58, [%rd428];
	or.b64  	%rd429, %rd485, %rd58;
	and.b64  	%rd430, %rd429, -4294967296;
	setp.ne.s64 	%p35, %rd430, 0;
	@%p35 bra 	$L__BB75_24;
	cvt.u32.u64 	%r164, %rd58;
	cvt.u32.u64 	%r165, %rd485;
	div.u32 	%r166, %r165, %r164;
	mul.lo.s32 	%r167, %r166, %r164;
	sub.s32 	%r168, %r165, %r167;
	cvt.u64.u32 	%rd512, %r166;
	cvt.u64.u32 	%rd490, %r168;
	bra.uni 	$L__BB75_25;
$L__BB75_24:
	div.s64 	%rd512, %rd485, %rd58;
	mul.lo.s64 	%rd431, %rd512, %rd58;
	sub.s64 	%rd490, %rd485, %rd431;
$L__BB75_25:
	mul.wide.u32 	%rd432, %r13, 8;
	add.s64 	%rd433, %rd1, %rd432;
	ld.global.u64 	%rd65, [%rd433];
	mad.lo.s64 	%rd515, %rd65, %rd490, %rd50;
	or.b64  	%rd434, %rd487, %rd58;
	and.b64  	%rd435, %rd434, -4294967296;
	setp.ne.s64 	%p36, %rd435, 0;
	@%p36 bra 	$L__BB75_27;
	cvt.u32.u64 	%r169, %rd58;
	cvt.u32.u64 	%r170, %rd487;
	div.u32 	%r171, %r170, %r169;
	mul.lo.s32 	%r172, %r171, %r169;
	sub.s32 	%r173, %r170, %r172;
	cvt.u64.u32 	%rd511, %r171;
	cvt.u64.u32 	%rd492, %r173;
	bra.uni 	$L__BB75_28;
$L__BB75_27:
	div.s64 	%rd511, %rd487, %rd58;
	mul.lo.s64 	%rd436, %rd511, %rd58;
	sub.s64 	%rd492, %rd487, %rd436;
$L__BB75_28:
	mad.lo.s64 	%rd516, %rd492, %rd65, %rd57;
	add.s32 	%r204, %r204, -4;
	add.s32 	%r203, %r203, 4;
	setp.ne.s32 	%p37, %r203, 0;
	@%p37 bra 	$L__BB75_4;
	add.s32 	%r206, %r204, 1;
$L__BB75_30:
	and.b32  	%r19, %r6, 3;
	setp.eq.s32 	%p38, %r19, 0;
	@%p38 bra 	$L__BB75_53;
	setp.eq.s32 	%p39, %r19, 1;
	@%p39 bra 	$L__BB75_45;
	mul.wide.u32 	%rd438, %r206, 8;
	add.s64 	%rd439, %rd2, %rd438;
	ld.global.u64 	%rd80, [%rd439];
	or.b64  	%rd440, %rd512, %rd80;
	and.b64  	%rd441, %rd440, -4294967296;
	setp.ne.s64 	%p40, %rd441, 0;
	@%p40 bra 	$L__BB75_34;
	cvt.u32.u64 	%r174, %rd80;
	cvt.u32.u64 	%r175, %rd512;
	div.u32 	%r176, %r175, %r174;
	mul.lo.s32 	%r177, %r176, %r174;
	sub.s32 	%r178, %r175, %r177;
	cvt.u64.u32 	%rd499, %r176;
	cvt.u64.u32 	%rd500, %r178;
	bra.uni 	$L__BB75_35;
$L__BB75_34:
	div.s64 	%rd499, %rd512, %rd80;
	mul.lo.s64 	%rd442, %rd499, %rd80;
	sub.s64 	%rd500, %rd512, %rd442;
$L__BB75_35:
	add.s64 	%rd444, %rd1, %rd438;
	ld.global.u64 	%rd87, [%rd444];
	mad.lo.s64 	%rd88, %rd87, %rd500, %rd515;
	or.b64  	%rd445, %rd511, %rd80;
	and.b64  	%rd446, %rd445, -4294967296;
	setp.ne.s64 	%p41, %rd446, 0;
	@%p41 bra 	$L__BB75_37;
	cvt.u32.u64 	%r179, %rd80;
	cvt.u32.u64 	%r180, %rd511;
	div.u32 	%r181, %r180, %r179;
	mul.lo.s32 	%r182, %r181, %r179;
	sub.s32 	%r183, %r180, %r182;
	cvt.u64.u32 	%rd501, %r181;
	cvt.u64.u32 	%rd502, %r183;
	bra.uni 	$L__BB75_38;
$L__BB75_37:
	div.s64 	%rd501, %rd511, %rd80;
	mul.lo.s64 	%rd447, %rd501, %rd80;
	sub.s64 	%rd502, %rd511, %rd447;
$L__BB75_38:
	mad.lo.s64 	%rd95, %rd502, %rd87, %rd516;
	add.s32 	%r20, %r206, -1;
	mul.wide.u32 	%rd448, %r20, 8;
	add.s64 	%rd449, %rd2, %rd448;
	ld.global.u64 	%rd96, [%rd449];
	or.b64  	%rd450, %rd499, %rd96;
	and.b64  	%rd451, %rd450, -4294967296;
	setp.ne.s64 	%p42, %rd451, 0;
	@%p42 bra 	$L__BB75_40;
	cvt.u32.u64 	%r184, %rd96;
	cvt.u32.u64 	%r185, %rd499;
	div.u32 	%r186, %r185, %r184;
	mul.lo.s32 	%r187, %r186, %r184;
	sub.s32 	%r188, %r185, %r187;
	cvt.u64.u32 	%rd512, %r186;
	cvt.u64.u32 	%rd504, %r188;
	bra.uni 	$L__BB75_41;
$L__BB75_40:
	div.s64 	%rd512, %rd499, %rd96;
	mul.lo.s64 	%rd452, %rd512, %rd96;
	sub.s64 	%rd504, %rd499, %rd452;
$L__BB75_41:
	add.s64 	%rd454, %rd1, %rd448;
	ld.global.u64 	%rd103, [%rd454];
	mad.lo.s64 	%rd515, %rd103, %rd504, %rd88;
	or.b64  	%rd455, %rd501, %rd96;
	and.b64  	%rd456, %rd455, -4294967296;
	setp.ne.s64 	%p43, %rd456, 0;
	@%p43 bra 	$L__BB75_43;
	cvt.u32.u64 	%r189, %rd96;
	cvt.u32.u64 	%r190, %rd501;
	div.u32 	%r191, %r190, %r189;
	mul.lo.s32 	%r192, %r191, %r189;
	sub.s32 	%r193, %r190, %r192;
	cvt.u64.u32 	%rd511, %r191;
	cvt.u64.u32 	%rd506, %r193;
	bra.uni 	$L__BB75_44;
$L__BB75_43:
	div.s64 	%rd511, %rd501, %rd96;
	mul.lo.s64 	%rd457, %rd511, %rd96;
	sub.s64 	%rd506, %rd501, %rd457;
$L__BB75_44:
	mad.lo.s64 	%rd516, %rd506, %rd103, %rd95;
	add.s32 	%r206, %r206, -2;
$L__BB75_45:
	and.b32  	%r194, %r6, 1;
	setp.eq.b32 	%p44, %r194, 1;
	not.pred 	%p45, %p44;
	@%p45 bra 	$L__BB75_53;
	mul.wide.u32 	%rd458, %r206, 8;
	add.s64 	%rd459, %rd2, %rd458;
	ld.global.u64 	%rd118, [%rd459];
	or.b64  	%rd460, %rd512, %rd118;
	and.b64  	%rd461, %rd460, -4294967296;
	setp.ne.s64 	%p46, %rd461, 0;
	@%p46 bra 	$L__BB75_48;
	cvt.u32.u64 	%r195, %rd118;
	cvt.u32.u64 	%r196, %rd512;
	rem.u32 	%r197, %r196, %r195;
	cvt.u64.u32 	%rd513, %r197;
	bra.uni 	$L__BB75_49;
$L__BB75_48:
	rem.s64 	%rd513, %rd512, %rd118;
$L__BB75_49:
	add.s64 	%rd463, %rd1, %rd458;
	ld.global.u64 	%rd122, [%rd463];
	mad.lo.s64 	%rd515, %rd122, %rd513, %rd515;
	or.b64  	%rd464, %rd511, %rd118;
	and.b64  	%rd465, %rd464, -4294967296;
	setp.ne.s64 	%p47, %rd465, 0;
	@%p47 bra 	$L__BB75_51;
	cvt.u32.u64 	%r198, %rd118;
	cvt.u32.u64 	%r199, %rd511;
	rem.u32 	%r200, %r199, %r198;
	cvt.u64.u32 	%rd514, %r200;
	bra.uni 	$L__BB75_52;
$L__BB75_51:
	rem.s64 	%rd514, %rd511, %rd118;
$L__BB75_52:
	mad.lo.s64 	%rd516, %rd514, %rd122, %rd516;
$L__BB75_53:
	shl.b64 	%rd466, %rd515, 2;
	add.s64 	%rd467, %rd3, %rd466;
	ld.global.f32 	%f2, [%rd467];
	shl.b64 	%rd468, %rd516, 2;
	add.s64 	%rd469, %rd3, %rd468;
	ld.global.f32 	%f3, [%rd469];
	add.f32 	%f4, %f2, %f3;
	st.shared.f32 	[%r5], %f4;
	bra.uni 	$L__BB75_114;
$L__BB75_54:
	cvt.u64.u32 	%rd548, %r4;
	setp.le.u64 	%p2, %rd262, %rd548;
	@%p2 bra 	$L__BB75_114;
	cvt.u32.u64 	%r23, %rd261;
	add.s32 	%r210, %r23, -1;
	setp.lt.s32 	%p3, %r210, 0;
	mov.b64 	%rd557, 0;
	@%p3 bra 	$L__BB75_113;
	and.b32  	%r25, %r23, 7;
	setp.lt.u32 	%p4, %r210, 7;
	mov.b64 	%rd557, 0;
	@%p4 bra 	$L__BB75_84;
	add.s32 	%r208, %r23, -4;
	and.b32  	%r58, %r23, -8;
	neg.s32 	%r207, %r58;
	mov.b64 	%rd557, 0;
$L__BB75_58:
	.pragma "nounroll";
	add.s32 	%r30, %r208, 3;
	mul.wide.u32 	%rd270, %r30, 8;
	add.s64 	%rd271, %rd2, %rd270;
	ld.global.u64 	%rd133, [%rd271];
	or.b64  	%rd272, %rd548, %rd133;
	and.b64  	%rd273, %rd272, -4294967296;
	setp.ne.s64 	%p5, %rd273, 0;
	@%p5 bra 	$L__BB75_60;
	cvt.u32.u64 	%r59, %rd133;
	cvt.u32.u64 	%r60, %rd548;
	div.u32 	%r61, %r60, %r59;
	mul.lo.s32 	%r62, %r61, %r59;
	sub.s32 	%r63, %r60, %r62;
	cvt.u64.u32 	%rd519, %r61;
	cvt.u64.u32 	%rd520, %r63;
	bra.uni 	$L__BB75_61;
$L__BB75_60:
	div.s64 	%rd519, %rd548, %rd133;
	mul.lo.s64 	%rd274, %rd519, %rd133;
	sub.s64 	%rd520, %rd548, %rd274;
$L__BB75_61:
	add.s64 	%rd276, %rd1, %rd270;
	ld.global.u64 	%rd277, [%rd276];
	mad.lo.s64 	%rd140, %rd277, %rd520, %rd557;
	add.s32 	%r31, %r208, 2;
	mul.wide.u32 	%rd278, %r31, 8;
	add.s64 	%rd279, %rd2, %rd278;
	ld.global.u64 	%rd141, [%rd279];
	or.b64  	%rd280, %rd519, %rd141;
	and.b64  	%rd281, %rd280, -4294967296;
	setp.ne.s64 	%p6, %rd281, 0;
	@%p6 bra 	$L__BB75_63;
	cvt.u32.u64 	%r64, %rd141;
	cvt.u32.u64 	%r65, %rd519;
	div.u32 	%r66, %r65, %r64;
	mul.lo.s32 	%r67, %r66, %r64;
	sub.s32 	%r68, %r65, %r67;
	cvt.u64.u32 	%rd521, %r66;
	cvt.u64.u32 	%rd522, %r68;
	bra.uni 	$L__BB75_64;
$L__BB75_63:
	div.s64 	%rd521, %rd519, %rd141;
	mul.lo.s64 	%rd282, %rd521, %rd141;
	sub.s64 	%rd522, %rd519, %rd282;
$L__BB75_64:
	add.s64 	%rd284, %rd1, %rd278;
	ld.global.u64 	%rd285, [%rd284];
	mad.lo.s64 	%rd148, %rd285, %rd522, %rd140;
	add.s32 	%r32, %r208, 1;
	mul.wide.u32 	%rd286, %r32, 8;
	add.s64 	%rd287, %rd2, %rd286;
	ld.global.u64 	%rd149, [%rd287];
	or.b64  	%rd288, %rd521, %rd149;
	and.b64  	%rd289, %rd288, -4294967296;
	setp.ne.s64 	%p7, %rd289, 0;
	@%p7 bra 	$L__BB75_66;
	cvt.u32.u64 	%r69, %rd149;
	cvt.u32.u64 	%r70, %rd521;
	div.u32 	%r71, %r70, %r69;
	mul.lo.s32 	%r72, %r71, %r69;
	sub.s32 	%r73, %r70, %r72;
	cvt.u64.u32 	%rd523, %r71;
	cvt.u64.u32 	%rd524, %r73;
	bra.uni 	$L__BB75_67;
$L__BB75_66:
	div.s64 	%rd523, %rd521, %rd149;
	mul.lo.s64 	%rd290, %rd523, %rd149;
	sub.s64 	%rd524, %rd521, %rd290;
$L__BB75_67:
	add.s64 	%rd292, %rd1, %rd286;
	ld.global.u64 	%rd293, [%rd292];
	mad.lo.s64 	%rd156, %rd293, %rd524, %rd148;
	add.s32 	%r33, %r208, -4;
	mul.wide.u32 	%rd294, %r208, 8;
	add.s64 	%rd295, %rd2, %rd294;
	ld.global.u64 	%rd157, [%rd295];
	or.b64  	%rd296, %rd523, %rd157;
	and.b64  	%rd297, %rd296, -4294967296;
	setp.ne.s64 	%p8, %rd297, 0;
	@%p8 bra 	$L__BB75_69;
	cvt.u32.u64 	%r74, %rd157;
	cvt.u32.u64 	%r75, %rd523;
	div.u32 	%r76, %r75, %r74;
	mul.lo.s32 	%r77, %r76, %r74;
	sub.s32 	%r78, %r75, %r77;
	cvt.u64.u32 	%rd525, %r76;
	cvt.u64.u32 	%rd526, %r78;
	bra.uni 	$L__BB75_70;
$L__BB75_69:
	div.s64 	%rd525, %rd523, %rd157;
	mul.lo.s64 	%rd298, %rd525, %rd157;
	sub.s64 	%rd526, %rd523, %rd298;
$L__BB75_70:
	add.s64 	%rd300, %rd1, %rd294;
	ld.global.u64 	%rd301, [%rd300];
	mad.lo.s64 	%rd164, %rd301, %rd526, %rd156;
	add.s32 	%r34, %r208, -1;
	mul.wide.u32 	%rd302, %r34, 8;
	add.s64 	%rd303, %rd2, %rd302;
	ld.global.u64 	%rd165, [%rd303];
	or.b64  	%rd304, %rd525, %rd165;
	and.b64  	%rd305, %rd304, -4294967296;
	setp.ne.s64 	%p9, %rd305, 0;
	@%p9 bra 	$L__BB75_72;
	cvt.u32.u64 	%r79, %rd165;
	cvt.u32.u64 	%r80, %rd525;
	div.u32 	%r81, %r80, %r79;
	mul.lo.s32 	%r82, %r81, %r79;
	sub.s32 	%r83, %r80, %r82;
	cvt.u64.u32 	%rd527, %r81;
	cvt.u64.u32 	%rd528, %r83;
	bra.uni 	$L__BB75_73;
$L__BB75_72:
	div.s64 	%rd527, %rd525, %rd165;
	mul.lo.s64 	%rd306, %rd527, %rd165;
	sub.s64 	%rd528, %rd525, %rd306;
$L__BB75_73:
	add.s64 	%rd308, %rd1, %rd302;
	ld.global.u64 	%rd309, [%rd308];
	mad.lo.s64 	%rd172, %rd309, %rd528, %rd164;
	add.s32 	%r35, %r208, -2;
	mul.wide.u32 	%rd310, %r35, 8;
	add.s64 	%rd311, %rd2, %rd310;
	ld.global.u64 	%rd173, [%rd311];
	or.b64  	%rd312, %rd527, %rd173;
	and.b64  	%rd313, %rd312, -4294967296;
	setp.ne.s64 	%p10, %rd313, 0;
	@%p10 bra 	$L__BB75_75;
	cvt.u32.u64 	%r84, %rd173;
	cvt.u32.u64 	%r85, %rd527;
	div.u32 	%r86, %r85, %r84;
	mul.lo.s32 	%r87, %r86, %r84;
	sub.s32 	%r88, %r85, %r87;
	cvt.u64.u32 	%rd529, %r86;
	cvt.u64.u32 	%rd530, %r88;
	bra.uni 	$L__BB75_76;
$L__BB75_75:
	div.s64 	%rd529, %rd527, %rd173;
	mul.lo.s64 	%rd314, %rd529, %rd173;
	sub.s64 	%rd530, %rd527, %rd314;
$L__BB75_76:
	add.s64 	%rd316, %rd1, %rd310;
	ld.global.u64 	%rd317, [%rd316];
	mad.lo.s64 	%rd180, %rd317, %rd530, %rd172;
	add.s32 	%r36, %r208, -3;
	mul.wide.u32 	%rd318, %r36, 8;
	add.s64 	%rd319, %rd2, %rd318;
	ld.global.u64 	%rd181, [%rd319];
	or.b64  	%rd320, %rd529, %rd181;
	and.b64  	%rd321, %rd320, -4294967296;
	setp.ne.s64 	%p11, %rd321, 0;
	@%p11 bra 	$L__BB75_78;
	cvt.u32.u64 	%r89, %rd181;
	cvt.u32.u64 	%r90, %rd529;
	div.u32 	%r91, %r90, %r89;
	mul.lo.s32 	%r92, %r91, %r89;
	sub.s32 	%r93, %r90, %r92;
	cvt.u64.u32 	%rd531, %r91;
	cvt.u64.u32 	%rd532, %r93;
	bra.uni 	$L__BB75_79;
$L__BB75_78:
	div.s64 	%rd531, %rd529, %rd181;
	mul.lo.s64 	%rd322, %rd531, %rd181;
	sub.s64 	%rd532, %rd529, %rd322;
$L__BB75_79:
	add.s64 	%rd324, %rd1, %rd318;
	ld.global.u64 	%rd325, [%rd324];
	mad.lo.s64 	%rd188, %rd325, %rd532, %rd180;
	mul.wide.u32 	%rd326, %r33, 8;
	add.s64 	%rd327, %rd2, %rd326;
	ld.global.u64 	%rd189, [%rd327];
	or.b64  	%rd328, %rd531, %rd189;
	and.b64  	%rd329, %rd328, -4294967296;
	setp.ne.s64 	%p12, %rd329, 0;
	@%p12 bra 	$L__BB75_81;
	cvt.u32.u64 	%r94, %rd189;
	cvt.u32.u64 	%r95, %rd531;
	div.u32 	%r96, %r95, %r94;
	mul.lo.s32 	%r97, %r96, %r94;
	sub.s32 	%r98, %r95, %r97;
	cvt.u64.u32 	%rd548, %r96;
	cvt.u64.u32 	%rd534, %r98;
	bra.uni 	$L__BB75_82;
$L__BB75_81:
	div.s64 	%rd548, %rd531, %rd189;
	mul.lo.s64 	%rd330, %rd548, %rd189;
	sub.s64 	%rd534, %rd531, %rd330;
$L__BB75_82:
	add.s64 	%rd332, %rd1, %rd326;
	ld.global.u64 	%rd333, [%rd332];
	mad.lo.s64 	%rd557, %rd333, %rd534, %rd188;
	add.s32 	%r208, %r208, -8;
	add.s32 	%r207, %r207, 8;
	setp.ne.s32 	%p13, %r207, 0;
	@%p13 bra 	$L__BB75_58;
	add.s32 	%r210, %r208, 3;
$L__BB75_84:
	setp.eq.s32 	%p14, %r25, 0;
	@%p14 bra 	$L__BB75_113;
	and.b32  	%r41, %r23, 3;
	setp.lt.u32 	%p15, %r25, 4;
	@%p15 bra 	$L__BB75_99;
	mul.wide.u32 	%rd335, %r210, 8;
	add.s64 	%rd336, %rd2, %rd335;
	ld.global.u64 	%rd200, [%rd336];
	or.b64  	%rd337, %rd548, %rd200;
	and.b64  	%rd338, %rd337, -4294967296;
	setp.ne.s64 	%p16, %rd338, 0;
	@%p16 bra 	$L__BB75_88;
	cvt.u32.u64 	%r99, %rd200;
	cvt.u32.u64 	%r100, %rd548;
	div.u32 	%r101, %r100, %r99;
	mul.lo.s32 	%r102, %r101, %r99;
	sub.s32 	%r103, %r100, %r102;
	cvt.u64.u32 	%rd538, %r101;
	cvt.u64.u32 	%rd539, %r103;
	bra.uni 	$L__BB75_89;
$L__BB75_88:
	div.s64 	%rd538, %rd548, %rd200;
	mul.lo.s64 	%rd339, %rd538, %rd200;
	sub.s64 	%rd539, %rd548, %rd339;
$L__BB75_89:
	add.s64 	%rd341, %rd1, %rd335;
	ld.global.u64 	%rd342, [%rd341];
	mad.lo.s64 	%rd207, %rd342, %rd539, %rd557;
	add.s32 	%r42, %r210, -1;
	mul.wide.u32 	%rd343, %r42, 8;
	add.s64 	%rd344, %rd2, %rd343;
	ld.global.u64 	%rd208, [%rd344];
	or.b64  	%rd345, %rd538, %rd208;
	and.b64  	%rd346, %rd345, -4294967296;
	setp.ne.s64 	%p17, %rd346, 0;
	@%p17 bra 	$L__BB75_91;
	cvt.u32.u64 	%r104, %rd208;
	cvt.u32.u64 	%r105, %rd538;
	div.u32 	%r106, %r105, %r104;
	mul.lo.s32 	%r107, %r106, %r104;
	sub.s32 	%r108, %r105, %r107;
	cvt.u64.u32 	%rd540, %r106;
	cvt.u64.u32 	%rd541, %r108;
	bra.uni 	$L__BB75_92;
$L__BB75_91:
	div.s64 	%rd540, %rd538, %rd208;
	mul.lo.s64 	%rd347, %rd540, %rd208;
	sub.s64 	%rd541, %rd538, %rd347;
$L__BB75_92:
	add.s64 	%rd349, %rd1, %rd343;
	ld.global.u64 	%rd350, [%rd349];
	mad.lo.s64 	%rd215, %rd350, %rd541, %rd207;
	add.s32 	%r43, %r210, -2;
	mul.wide.u32 	%rd351, %r43, 8;
	add.s64 	%rd352, %rd2, %rd351;
	ld.global.u64 	%rd216, [%rd352];
	or.b64  	%rd353, %rd540, %rd216;
	and.b64  	%rd354, %rd353, -4294967296;
	setp.ne.s64 	%p18, %rd354, 0;
	@%p18 bra 	$L__BB75_94;
	cvt.u32.u64 	%r109, %rd216;
	cvt.u32.u64 	%r110, %rd540;
	div.u32 	%r111, %r110, %r109;
	mul.lo.s32 	%r112, %r111, %r109;
	sub.s32 	%r113, %r110, %r112;
	cvt.u64.u32 	%rd542, %r111;
	cvt.u64.u32 	%rd543, %r113;
	bra.uni 	$L__BB75_95;
$L__BB75_94:
	div.s64 	%rd542, %rd540, %rd216;
	mul.lo.s64 	%rd355, %rd542, %rd216;
	sub.s64 	%rd543, %rd540, %rd355;
$L__BB75_95:
	add.s64 	%rd357, %rd1, %rd351;
	ld.global.u64 	%rd358, [%rd357];
	mad.lo.s64 	%rd223, %rd358, %rd543, %rd215;
	add.s32 	%r44, %r210, -3;
	mul.wide.u32 	%rd359, %r44, 8;
	add.s64 	%rd360, %rd2, %rd359;
	ld.global.u64 	%rd224, [%rd360];
	or.b64  	%rd361, %rd542, %rd224;
	and.b64  	%rd362, %rd361, -4294967296;
	setp.ne.s64 	%p19, %rd362, 0;
	@%p19 bra 	$L__BB75_97;
	cvt.u32.u64 	%r114, %rd224;
	cvt.u32.u64 	%r115, %rd542;
	div.u32 	%r116, %r115, %r114;
	mul.lo.s32 	%r117, %r116, %r114;
	sub.s32 	%r118, %r115, %r117;
	cvt.u64.u32 	%rd548, %r116;
	cvt.u64.u32 	%rd545, %r118;
	bra.uni 	$L__BB75_98;
$L__BB75_97:
	div.s64 	%rd548, %rd542, %rd224;
	mul.lo.s64 	%rd363, %rd548, %rd224;
	sub.s64 	%rd545, %rd542, %rd363;
$L__BB75_98:
	add.s64 	%rd365, %rd1, %rd359;
	ld.global.u64 	%rd366, [%rd365];
	mad.lo.s64 	%rd557, %rd366, %rd545, %rd223;
	add.s32 	%r210, %r210, -4;
$L__BB75_99:
	setp.eq.s32 	%p20, %r41, 0;
	@%p20 bra 	$L__BB75_113;
	setp.eq.s32 	%p21, %r41, 1;
	@%p21 bra 	$L__BB75_108;
	mul.wide.u32 	%rd368, %r210, 8;
	add.s64 	%rd369, %rd2, %rd368;
	ld.global.u64 	%rd235, [%rd369];
	or.b64  	%rd370, %rd548, %rd235;
	and.b64  	%rd371, %rd370, -4294967296;
	setp.ne.s64 	%p22, %rd371, 0;
	@%p22 bra 	$L__BB75_103;
	cvt.u32.u64 	%r119, %rd235;
	cvt.u32.u64 	%r120, %rd548;
	div.u32 	%r121, %r120, %r119;
	mul.lo.s32 	%r122, %r121, %r119;
	sub.s32 	%r123, %r120, %r122;
	cvt.u64.u32 	%rd549, %r121;
	cvt.u64.u32 	%rd550, %r123;
	bra.uni 	$L__BB75_104;
$L__BB75_103:
	div.s64 	%rd549, %rd548, %rd235;
	mul.lo.s64 	%rd372, %rd549, %rd235;
	sub.s64 	%rd550, %rd548, %rd372;
$L__BB75_104:
	add.s64 	%rd374, %rd1, %rd368;
	ld.global.u64 	%rd375, [%rd374];
	mad.lo.s64 	%rd242, %rd375, %rd550, %rd557;
	add.s32 	%r47, %r210, -1;
	mul.wide.u32 	%rd376, %r47, 8;
	add.s64 	%rd377, %rd2, %rd376;
	ld.global.u64 	%rd243, [%rd377];
	or.b64  	%rd378, %rd549, %rd243;
	and.b64  	%rd379, %rd378, -4294967296;
	setp.ne.s64 	%p23, %rd379, 0;
	@%p23 bra 	$L__BB75_106;
	cvt.u32.u64 	%r124, %rd243;
	cvt.u32.u64 	%r125, %rd549;
	div.u32 	%r126, %r125, %r124;
	mul.lo.s32 	%r127, %r126, %r124;
	sub.s32 	%r128, %r125, %r127;
	cvt.u64.u32 	%rd548, %r126;
	cvt.u64.u32 	%rd552, %r128;
	bra.uni 	$L__BB75_107;
$L__BB75_106:
	div.s64 	%rd548, %rd549, %rd243;
	mul.lo.s64 	%rd380, %rd548, %rd243;
	sub.s64 	%rd552, %rd549, %rd380;
$L__BB75_107:
	add.s64 	%rd382, %rd1, %rd376;
	ld.global.u64 	%rd383, [%rd382];
	mad.lo.s64 	%rd557, %rd383, %rd552, %rd242;
	add.s32 	%r210, %r210, -2;
$L__BB75_108:
	and.b32  	%r129, %r23, 1;
	setp.eq.b32 	%p24, %r129, 1;
	not.pred 	%p25, %p24;
	@%p25 bra 	$L__BB75_113;
	mul.wide.u32 	%rd384, %r210, 8;
	add.s64 	%rd385, %rd2, %rd384;
	ld.global.u64 	%rd254, [%rd385];
	or.b64  	%rd386, %rd548, %rd254;
	and.b64  	%rd387, %rd386, -4294967296;
	setp.ne.s64 	%p26, %rd387, 0;
	@%p26 bra 	$L__BB75_111;
	cvt.u32.u64 	%r130, %rd254;
	cvt.u32.u64 	%r131, %rd548;
	rem.u32 	%r132, %r131, %r130;
	cvt.u64.u32 	%rd556, %r132;
	bra.uni 	$L__BB75_112;
$L__BB75_111:
	rem.s64 	%rd556, %rd548, %rd254;
$L__BB75_112:
	add.s64 	%rd389, %rd1, %rd384;
	ld.global.u64 	%rd390, [%rd389];
	mad.lo.s64 	%rd557, %rd390, %rd556, %rd557;
$L__BB75_113:
	shl.b64 	%rd391, %rd557, 2;
	add.s64 	%rd392, %rd3, %rd391;
	ld.global.f32 	%f1, [%rd392];
	st.shared.f32 	[%r5], %f1;
$L__BB75_114:
	bar.sync 	0;
	setp.lt.u32 	%p48, %r212, 66;
	@%p48 bra 	$L__BB75_118;
$L__BB75_115:
	shr.u32 	%r51, %r212, 1;
	setp.ge.u32 	%p49, %r1, %r51;
	@%p49 bra 	$L__BB75_117;
	ld.shared.f32 	%f5, [%r5];
	shl.b32 	%r201, %r51, 2;
	add.s32 	%r202, %r5, %r201;
	ld.shared.f32 	%f6, [%r202];
	add.f32 	%f7, %f5, %f6;
	st.shared.f32 	[%r5], %f7;
$L__BB75_117:
	bar.sync 	0;
	setp.gt.u32 	%p50, %r212, 131;
	mov.u32 	%r212, %r51;
	@%p50 bra 	$L__BB75_115;
$L__BB75_118:
	setp.gt.u32 	%p51, %r1, 31;
	@%p51 bra 	$L__BB75_121;
	ld.volatile.shared.f32 	%f8, [%r5];
	ld.volatile.shared.f32 	%f9, [%r5+128];
	add.f32 	%f10, %f8, %f9;
	st.volatile.shared.f32 	[%r5], %f10;
	ld.volatile.shared.f32 	%f11, [%r5];
	ld.volatile.shared.f32 	%f12, [%r5+64];
	add.f32 	%f13, %f11, %f12;
	st.volatile.shared.f32 	[%r5], %f13;
	ld.volatile.shared.f32 	%f14, [%r5];
	ld.volatile.shared.f32 	%f15, [%r5+32];
	add.f32 	%f16, %f14, %f15;
	st.volatile.shared.f32 	[%r5], %f16;
	ld.volatile.shared.f32 	%f17, [%r5];
	ld.volatile.shared.f32 	%f18, [%r5+16];
	add.f32 	%f19, %f17, %f18;
	st.volatile.shared.f32 	[%r5], %f19;
	ld.volatile.shared.f32 	%f20, [%r5];
	ld.volatile.shared.f32 	%f21, [%r5+8];
	add.f32 	%f22, %f20, %f21;
	st.volatile.shared.f32 	[%r5], %f22;
	ld.volatile.shared.f32 	%f23, [%r5];
	ld.volatile.shared.f32 	%f24, [%r5+4];
	add.f32 	%f25, %f23, %f24;
	st.volatile.shared.f32 	[%r5], %f25;
	setp.ne.s32 	%p52, %r1, 0;
	@%p52 bra 	$L__BB75_121;
	ld.shared.f32 	%f26, [sum_squaresdata_f32];
	cvta.to.global.u64 	%rd470, %rd260;
	mul.wide.u32 	%rd471, %r2, 4;
	add.s64 	%rd472, %rd470, %rd471;
	st.global.f32 	[%rd472], %f26;
$L__BB75_121:
	ret;

}
	// .globl	contiguous_sum_square2_f32
.visible .entry contiguous_sum_square2_f32(
	.param .u64 .ptr .align 1 contiguous_sum_square2_f32_param_0,
	.param .u64 .ptr .align 1 contiguous_sum_square2_f32_param_1,
	.param .u64 .ptr .align 1 contiguous_sum_square2_f32_param_2,
	.param .u64 .ptr .align 1 contiguous_sum_square2_f32_param_3,
	.param .u64 contiguous_sum_square2_f32_param_4,
	.param .u64 contiguous_sum_square2_f32_param_5,
	.param .u64 contiguous_sum_square2_f32_param_6,
	.param .u64 contiguous_sum_square2_f32_param_7,
	.param .u64 contiguous_sum_square2_f32_param_8
)
{
	.reg .pred 	%p<54>;
	.reg .b32 	%r<214>;
	.reg .b32 	%f<29>;
	.reg .b64 	%rd<574>;

	ld.param.u64 	%rd267, [contiguous_sum_square2_f32_param_1];
	ld.param.u64 	%rd268, [contiguous_sum_square2_f32_param_2];
	ld.param.u64 	%rd269, [contiguous_sum_square2_f32_param_3];
	ld.param.u64 	%rd264, [contiguous_sum_square2_f32_param_4];
	ld.param.u64 	%rd270, [contiguous_sum_square2_f32_param_5];
	ld.param.u64 	%rd265, [contiguous_sum_square2_f32_param_6];
	ld.param.u64 	%rd271, [contiguous_sum_square2_f32_param_7];
	cvta.to.global.u64 	%rd1, %rd269;
	cvta.to.global.u64 	%rd2, %rd268;
	cvta.to.global.u64 	%rd573, %rd267;
	mov.u32 	%r1, %tid.x;
	mov.u32 	%r2, %ctaid.x;
	mov.u32 	%r213, %ntid.x;
	mul.lo.s32 	%r52, %r2, %r213;
	shl.b32 	%r53, %r52, 1;
	add.s32 	%r4, %r53, %r1;
	shl.b32 	%r54, %r1, 2;
	mov.u32 	%r55, sum_squaresdata_f32;
	add.s32 	%r5, %r55, %r54;
	mov.b32 	%r56, 0;
	st.shared.u32 	[%r5], %r56;
	mov.u32 	%r57, %ctaid.y;
	cvt.u64.u32 	%rd272, %r57;
	add.s64 	%rd4, %rd270, %rd272;
	setp.ge.u64 	%p1, %rd4, %rd271;
	@%p1 bra 	$L__BB76_122;
	add.s32 	%r58, %r4, %r213;
	cvt.u64.u32 	%rd5, %r58;
	setp.le.u64 	%p2, %rd265, %rd5;
	@%p2 bra 	$L__BB76_55;
	cvt.u64.u32 	%rd404, %r4;
	mul.lo.s64 	%rd405, %rd4, %rd265;
	add.s64 	%rd527, %rd405, %rd404;
	add.s64 	%rd525, %rd405, %rd5;
	cvt.u32.u64 	%r6, %rd264;
	add.s32 	%r207, %r6, -1;
	setp.lt.s32 	%p28, %r207, 0;
	mov.b64 	%rd531, 0;
	mov.u64 	%rd532, %rd531;
	@%p28 bra 	$L__BB76_54;
	setp.lt.u32 	%p29, %r207, 3;
	mov.b64 	%rd532, 0;
	mov.u64 	%rd531, %rd532;
	@%p29 bra 	$L__BB76_31;
	add.s32 	%r205, %r6, -2;
	and.b32  	%r134, %r6, -4;
	neg.s32 	%r204, %r134;
	mov.b64 	%rd532, 0;
$L__BB76_5:
	.pragma "nounroll";
	add.s32 	%r12, %r205, 1;
	mul.wide.u32 	%rd409, %r12, 8;
	add.s64 	%rd410, %rd2, %rd409;
	ld.global.u64 	%rd12, [%rd410];
	or.b64  	%rd411, %rd527, %rd12;
	and.b64  	%rd412, %rd411, -4294967296;
	setp.ne.s64 	%p30, %rd412, 0;
	@%p30 bra 	$L__BB76_7;
	cvt.u32.u64 	%r135, %rd12;
	cvt.u32.u64 	%r136, %rd527;
	div.u32 	%r137, %r136, %r135;
	mul.lo.s32 	%r138, %r137, %r135;
	sub.s32 	%r139, %r136, %r138;
	cvt.u64.u32 	%rd493, %r137;
	cvt.u64.u32 	%rd494, %r139;
	bra.uni 	$L__BB76_8;
$L__BB76_7:
	div.s64 	%rd493, %rd527, %rd12;
	mul.lo.s64 	%rd413, %rd493, %rd12;
	sub.s64 	%rd494, %rd527, %rd413;
$L__BB76_8:
	mul.wide.u32 	%rd414, %r12, 8;
	add.s64 	%rd415, %rd1, %rd414;
	ld.global.u64 	%rd19, [%rd415];
	mad.lo.s64 	%rd20, %rd19, %rd494, %rd531;
	or.b64  	%rd416, %rd525, %rd12;
	and.b64  	%rd417, %rd416, -4294967296;
	setp.ne.s64 	%p31, %rd417, 0;
	@%p31 bra 	$L__BB76_10;
	cvt.u32.u64 	%r140, %rd12;
	cvt.u32.u64 	%r141, %rd525;
	div.u32 	%r142, %r141, %r140;
	mul.lo.s32 	%r143, %r142, %r140;
	sub.s32 	%r144, %r141, %r143;
	cvt.u64.u32 	%rd495, %r142;
	cvt.u64.u32 	%rd496, %r144;
	bra.uni 	$L__BB76_11;
$L__BB76_10:
	div.s64 	%rd495, %rd525, %rd12;
	mul.lo.s64 	%rd418, %rd495, %rd12;
	sub.s64 	%rd496, %rd525, %rd418;
$L__BB76_11:
	mad.lo.s64 	%rd27, %rd496, %rd19, %rd532;
	add.s32 	%r13, %r205, -2;
	mul.wide.u32 	%rd419, %r205, 8;
	add.s64 	%rd420, %rd2, %rd419;
	ld.global.u64 	%rd28, [%rd420];
	or.b64  	%rd421, %rd493, %rd28;
	and.b64  	%rd422, %rd421, -4294967296;
	setp.ne.s64 	%p32, %rd422, 0;
	@%p32 bra 	$L__BB76_13;
	cvt.u32.u64 	%r145, %rd28;
	cvt.u32.u64 	%r146, %rd493;
	div.u32 	%r147, %r146, %r145;
	mul.lo.s32 	%r148, %r147, %r145;
	sub.s32 	%r149, %r146, %r148;
	cvt.u64.u32 	%rd497, %r147;
	cvt.u64.u32 	%rd498, %r149;
	bra.uni 	$L__BB76_14;
$L__BB76_13:
	div.s64 	%rd497, %rd493, %rd28;
	mul.lo.s64 	%rd423, %rd497, %rd28;
	sub.s64 	%rd498, %rd493, %rd423;
$L__BB76_14:
	mul.wide.u32 	%rd424, %r205, 8;
	add.s64 	%rd425, %rd1, %rd424;
	ld.global.u64 	%rd35, [%rd425];
	mad.lo.s64 	%rd36, %rd35, %rd498, %rd20;
	or.b64  	%rd426, %rd495, %rd28;
	and.b64  	%rd427, %rd426, -4294967296;
	setp.ne.s64 	%p33, %rd427, 0;
	@%p33 bra 	$L__BB76_16;
	cvt.u32.u64 	%r150, %rd28;
	cvt.u32.u64 	%r151, %rd495;
	div.u32 	%r152, %r151, %r150;
	mul.lo.s32 	%r153, %r152, %r150;
	sub.s32 	%r154, %r151, %r153;
	cvt.u64.u32 	%rd499, %r152;
	cvt.u64.u32 	%rd500, %r154;
	bra.uni 	$L__BB76_17;
$L__BB76_16:
	div.s64 	%rd499, %rd495, %rd28;
	mul.lo.s64 	%rd428, %rd499, %rd28;
	sub.s64 	%rd500, %rd495, %rd428;
$L__BB76_17:
	mad.lo.s64 	%rd43, %rd500, %rd35, %rd27;
	add.s32 	%r14, %r205, -1;
	mul.wide.u32 	%rd429, %r14, 8;
	add.s64 	%rd430, %rd2, %rd429;
	ld.global.u64 	%rd44, [%rd430];
	or.b64  	%rd431, %rd497, %rd44;
	and.b64  	%rd432, %rd431, -4294967296;
	setp.ne.s64 	%p34, %rd432, 0;
	@%p34 bra 	$L__BB76_19;
	cvt.u32.u64 	%r155, %rd44;
	cvt.u32.u64 	%r156, %rd497;
	div.u32 	%r157, %r156, %r155;
	mul.lo.s32 	%r158, %r157, %r155;
	sub.s32 	%r159, %r156, %r158;
	cvt.u64.u32 	%rd501, %r157;
	cvt.u64.u32 	%rd502, %r159;
	bra.uni 	$L__BB76_20;
$L__BB76_19:
	div.s64 	%rd501, %rd497, %rd44;
	mul.lo.s64 	%rd433, %rd501, %rd44;
	sub.s64 	%rd502, %rd497, %rd433;
$L__BB76_20:
	mul.wide.u32 	%rd434, %r14, 8;
	add.s64 	%rd435, %rd1, %rd434;
	ld.global.u64 	%rd51, [%rd435];
	mad.lo.s64 	%rd52, %rd51, %rd502, %rd36;
	or.b64  	%rd436, %rd499, %rd44;
	and.b64  	%rd437, %rd436, -4294967296;
	setp.ne.s64 	%p35, %rd437, 0;
	@%p35 bra 	$L__BB76_22;
	cvt.u32.u64 	%r160, %rd44;
	cvt.u32.u64 	%r161, %rd499;
	div.u32 	%r162, %r161, %r160;
	mul.lo.s32 	%r163, %r162, %r160;
	sub.s32 	%r164, %r161, %r163;
	cvt.u64.u32 	%rd503, %r162;
	cvt.u64.u32 	%rd504, %r164;
	bra.uni 	$L__BB76_23;
$L__BB76_22:
	div.s64 	%rd503, %rd499, %rd44;
	mul.lo.s64 	%rd438, %rd503, %rd44;
	sub.s64 	%rd504, %rd499, %rd438;
$L__BB76_23:
	mad.lo.s64 	%rd59, %rd504, %rd51, %rd43;
	mul.wide.u32 	%rd439, %r13, 8;
	add.s64 	%rd440, %rd2, %rd439;
	ld.global.u64 	%rd60, [%rd440];
	or.b64  	%rd441, %rd501, %rd60;
	and.b64  	%rd442, %rd441, -4294967296;
	setp.ne.s64 	%p36, %rd442, 0;
	@%p36 bra 	$L__BB76_25;
	cvt.u32.u64 	%r165, %rd60;
	cvt.u32.u64 	%r166, %rd501;
	div.u32 	%r167, %r166, %r165;
	mul.lo.s32 	%r168, %r167, %r165;
	sub.s32 	%r169, %r166, %r168;
	cvt.u64.u32 	%rd527, %r167;
	cvt.u64.u32 	%rd506, %r169;
	bra.uni 	$L__BB76_26;
$L__BB76_25:
	div.s64 	%rd527, %rd501, %rd60;
	mul.lo.s64 	%rd443, %rd527, %rd60;
	sub.s64 	%rd506, %rd501, %rd443;
$L__BB76_26:
	mul.wide.u32 	%rd444, %r13, 8;
	add.s64 	%rd445, %rd1, %rd444;
	ld.global.u64 	%rd67, [%rd445];
	mad.lo.s64 	%rd531, %rd67, %rd506, %rd52;
	or.b64  	%rd446, %rd503, %rd60;
	and.b64  	%rd447, %rd446, -4294967296;
	setp.ne.s64 	%p37, %rd447, 0;
	@%p37 bra 	$L__BB76_28;
	cvt.u32.u64 	%r170, %rd60;
	cvt.u32.u64 	%r171, %rd503;
	div.u32 	%r172, %r171, %r170;
	mul.lo.s32 	%r173, %r172, %r170;
	sub.s32 	%r174, %r171, %r173;
	cvt.u64.u32 	%rd525, %r172;
	cvt.u64.u32 	%rd508, %r174;
	bra.uni 	$L__BB76_29;
$L__BB76_28:
	div.s64 	%rd525, %rd503, %rd60;
	mul.lo.s64 	%rd448, %rd525, %rd60;
	sub.s64 	%rd508, %rd503, %rd448;
$L__BB76_29:
	mad.lo.s64 	%rd532, %rd508, %rd67, %rd59;
	add.s32 	%r205, %r205, -4;
	add.s32 	%r204, %r204, 4;
	setp.ne.s32 	%p38, %r204, 0;
	@%p38 bra 	$L__BB76_5;
	add.s32 	%r207, %r205, 1;
$L__BB76_31:
	and.b32  	%r19, %r6, 3;
	setp.eq.s32 	%p39, %r19, 0;
	@%p39 bra 	$L__BB76_54;
	setp.eq.s32 	%p40, %r19, 1;
	@%p40 bra 	$L__BB76_46;
	mul.wide.u32 	%rd450, %r207, 8;
	add.s64 	%rd451, %rd2, %rd450;
	ld.global.u64 	%rd82, [%rd451];
	or.b64  	%rd452, %rd527, %rd82;
	and.b64  	%rd453, %rd452, -4294967296;
	setp.ne.s64 	%p41, %rd453, 0;
	@%p41 bra 	$L__BB76_35;
	cvt.u32.u64 	%r175, %rd82;
	cvt.u32.u64 	%r176, %rd527;
	div.u32 	%r177, %r176, %r175;
	mul.lo.s32 	%r178, %r177, %r175;
	sub.s32 	%r179, %r176, %r178;
	cvt.u64.u32 	%rd515, %r177;
	cvt.u64.u32 	%rd516, %r179;
	bra.uni 	$L__BB76_36;
$L__BB76_35:
	div.s64 	%rd515, %rd527, %rd82;
	mul.lo.s64 	%rd454, %rd515, %rd82;
	sub.s64 	%rd516, %rd527, %rd454;
$L__BB76_36:
	add.s64 	%rd456, %rd1, %rd450;
	ld.global.u64 	%rd89, [%rd456];
	mad.lo.s64 	%rd90, %rd89, %rd516, %rd531;
	or.b64  	%rd457, %rd525, %rd82;
	and.b64  	%rd458, %rd457, -4294967296;
	setp.ne.s64 	%p42, %rd458, 0;
	@%p42 bra 	$L__BB76_38;
	cvt.u32.u64 	%r180, %rd82;
	cvt.u32.u64 	%r181, %rd525;
	div.u32 	%r182, %r181, %r180;
	mul.lo.s32 	%r183, %r182, %r180;
	sub.s32 	%r184, %r181, %r183;
	cvt.u64.u32 	%rd517, %r182;
	cvt.u64.u32 	%rd518, %r184;
	bra.uni 	$L__BB76_39;
$L__BB76_38:
	div.s64 	%rd517, %rd525, %rd82;
	mul.lo.s64 	%rd459, %rd517, %rd82;
	sub.s64 	%rd518, %rd525, %rd459;
$L__BB76_39:
	mad.lo.s64 	%rd97, %rd518, %rd89, %rd532;
	add.s32 	%r20, %r207, -1;
	mul.wide.u32 	%rd460, %r20, 8;
	add.s64 	%rd461, %rd2, %rd460;
	ld.global.u64 	%rd98, [%rd461];
	or.b64  	%rd462, %rd515, %rd98;
	and.b64  	%rd463, %rd462, -4294967296;
	setp.ne.s64 	%p43, %rd463, 0;
	@%p43 bra 	$L__BB76_41;
	cvt.u32.u64 	%r185, %rd98;
	cvt.u32.u64 	%r186, %rd515;
	div.u32 	%r187, %r186, %r185;
	mul.lo.s32 	%r188, %r187, %r185;
	sub.s32 	%r189, %r186, %r188;
	cvt.u64.u32 	%rd527, %r187;
	cvt.u64.u32 	%rd520, %r189;
	bra.uni 	$L__BB76_42;
$L__BB76_41:
	div.s64 	%rd527, %rd515, %rd98;
	mul.lo.s64 	%rd464, %rd527, %rd98;
	sub.s64 	%rd520, %rd515, %rd464;
$L__BB76_42:
	add.s64 	%rd466, %rd1, %rd460;
	ld.global.u64 	%rd105, [%rd466];
	mad.lo.s64 	%rd531, %rd105, %rd520, %rd90;
	or.b64  	%rd467, %rd517, %rd98;
	and.b64  	%rd468, %rd467, -4294967296;
	setp.ne.s64 	%p44, %rd468, 0;
	@%p44 bra 	$L__BB76_44;
	cvt.u32.u64 	%r190, %rd98;
	cvt.u32.u64 	%r191, %rd517;
	div.u32 	%r192, %r191, %r190;
	mul.lo.s32 	%r193, %r192, %r190;
	sub.s32 	%r194, %r191, %r193;
	cvt.u64.u32 	%rd525, %r192;
	cvt.u64.u32 	%rd522, %r194;
	bra.uni 	$L__BB76_45;
$L__BB76_44:
	div.s64 	%rd525, %rd517, %rd98;
	mul.lo.s64 	%rd469, %rd525, %rd98;
	sub.s64 	%rd522, %rd517, %rd469;
$L__BB76_45:
	mad.lo.s64 	%rd532, %rd522, %rd105, %rd97;
	add.s32 	%r207, %r207, -2;
$L__BB76_46:
	and.b32  	%r195, %r6, 1;
	setp.eq.b32 	%p45, %r195, 1;
	not.pred 	%p46, %p45;
	@%p46 bra 	$L__BB76_54;
	mul.wide.u32 	%rd470, %r207, 8;
	add.s64 	%rd471, %rd2, %rd470;
	ld.global.u64 	%rd120, [%rd471];
	or.b64  	%rd472, %rd527, %rd120;
	and.b64  	%rd473, %rd472, -4294967296;
	setp.ne.s64 	%p47, %rd473, 0;
	@%p47 bra 	$L__BB76_49;
	cvt.u32.u64 	%r196, %rd120;
	cvt.u32.u64 	%r197, %rd527;
	rem.u32 	%r198, %r197, %r196;
	cvt.u64.u32 	%rd529, %r198;
	bra.uni 	$L__BB76_50;
$L__BB76_49:
	rem.s64 	%rd529, %rd527, %rd120;
$L__BB76_50:
	add.s64 	%rd475, %rd1, %rd470;
	ld.global.u64 	%rd124, [%rd475];
	mad.lo.s64 	%rd531, %rd124, %rd529, %rd531;
	or.b64  	%rd476, %rd525, %rd120;
	and.b64  	%rd477, %rd476, -4294967296;
	setp.ne.s64 	%p48, %rd477, 0;
	@%p48 bra 	$L__BB76_52;
	cvt.u32.u64 	%r199, %rd120;
	cvt.u32.u64 	%r200, %rd525;
	rem.u32 	%r201, %r200, %r199;
	cvt.u64.u32 	%rd530, %r201;
	bra.uni 	$L__BB76_53;
$L__BB76_52:
	rem.s64 	%rd530, %rd525, %rd120;
$L__BB76_53:
	mad.lo.s64 	%rd532, %rd530, %rd124, %rd532;
$L__BB76_54:
	shl.b64 	%rd478, %rd531, 2;
	add.s64 	%rd479, %rd573, %rd478;
	ld.global.f32 	%f3, [%rd479];
	shl.b64 	%rd480, %rd532, 2;
	add.s64 	%rd481, %rd573, %rd480;
	ld.global.f32 	%f4, [%rd481];
	mul.f32 	%f5, %f4, %f4;
	fma.rn.f32 	%f6, %f3, %f3, %f5;
	st.shared.f32 	[%r5], %f6;
	bra.uni 	$L__BB76_115;
$L__BB76_55:
	cvt.u64.u32 	%rd132, %r4;
	setp.le.u64 	%p3, %rd265, %rd132;
	@%p3 bra 	$L__BB76_115;
	mad.lo.s64 	%rd564, %rd4, %rd265, %rd132;
	cvt.u32.u64 	%r23, %rd264;
	add.s32 	%r211, %r23, -1;
	setp.lt.s32 	%p4, %r211, 0;
	@%p4 bra 	$L__BB76_114;
	and.b32  	%r25, %r23, 7;
	setp.lt.u32 	%p5, %r211, 7;
	@%p5 bra 	$L__BB76_85;
	add.s32 	%r209, %r23, -4;
	and.b32  	%r59, %r23, -8;
	neg.s32 	%r208, %r59;
$L__BB76_59:
	.pragma "nounroll";
	add.s32 	%r30, %r209, 3;
	mul.wide.u32 	%rd274, %r30, 8;
	add.s64 	%rd275, %rd2, %rd274;
	ld.global.u64 	%rd136, [%rd275];
	or.b64  	%rd276, %rd564, %rd136;
	and.b64  	%rd277, %rd276, -4294967296;
	setp.ne.s64 	%p6, %rd277, 0;
	@%p6 bra 	$L__BB76_61;
	cvt.u32.u64 	%r60, %rd136;
	cvt.u32.u64 	%r61, %rd564;
	div.u32 	%r62, %r61, %r60;
	mul.lo.s32 	%r63, %r62, %r60;
	sub.s32 	%r64, %r61, %r63;
	cvt.u64.u32 	%rd535, %r62;
	cvt.u64.u32 	%rd536, %r64;
	bra.uni 	$L__BB76_62;
$L__BB76_61:
	div.s64 	%rd535, %rd564, %rd136;
	mul.lo.s64 	%rd278, %rd535, %rd136;
	sub.s64 	%rd536, %rd564, %rd278;
$L__BB76_62:
	add.s64 	%rd280, %rd1, %rd274;
	ld.global.u64 	%rd281, [%rd280];
	mul.lo.s64 	%rd143, %rd281, %rd536;
	add.s32 	%r31, %r209, 2;
	mul.wide.u32 	%rd282, %r31, 8;
	add.s64 	%rd283, %rd2, %rd282;
	ld.global.u64 	%rd144, [%rd283];
	or.b64  	%rd284, %rd535, %rd144;
	and.b64  	%rd285, %rd284, -4294967296;
	setp.ne.s64 	%p7, %rd285, 0;
	@%p7 bra 	$L__BB76_64;
	cvt.u32.u64 	%r65, %rd144;
	cvt.u32.u64 	%r66, %rd535;
	div.u32 	%r67, %r66, %r65;
	mul.lo.s32 	%r68, %r67, %r65;
	sub.s32 	%r69, %r66, %r68;
	cvt.u64.u32 	%rd537, %r67;
	cvt.u64.u32 	%rd538, %r69;
	bra.uni 	$L__BB76_65;
$L__BB76_64:
	div.s64 	%rd537, %rd535, %rd144;
	mul.lo.s64 	%rd286, %rd537, %rd144;
	sub.s64 	%rd538, %rd535, %rd286;
$L__BB76_65:
	add.s64 	%rd288, %rd1, %rd282;
	ld.global.u64 	%rd289, [%rd288];
	mad.lo.s64 	%rd151, %rd289, %rd538, %rd143;
	add.s32 	%r32, %r209, 1;
	mul.wide.u32 	%rd290, %r32, 8;
	add.s64 	%rd291, %rd2, %rd290;
	ld.global.u64 	%rd152, [%rd291];
	or.b64  	%rd292, %rd537, %rd152;
	and.b64  	%rd293, %rd292, -4294967296;
	setp.ne.s64 	%p8, %rd293, 0;
	@%p8 bra 	$L__BB76_67;
	cvt.u32.u64 	%r70, %rd152;
	cvt.u32.u64 	%r71, %rd537;
	div.u32 	%r72, %r71, %r70;
	mul.lo.s32 	%r73, %r72, %r70;
	sub.s32 	%r74, %r71, %r73;
	cvt.u64.u32 	%rd539, %r72;
	cvt.u64.u32 	%rd540, %r74;
	bra.uni 	$L__BB76_68;
$L__BB76_67:
	div.s64 	%rd539, %rd537, %rd152;
	mul.lo.s64 	%rd294, %rd539, %rd152;
	sub.s64 	%rd540, %rd537, %rd294;
$L__BB76_68:
	add.s64 	%rd296, %rd1, %rd290;
	ld.global.u64 	%rd297, [%rd296];
	mad.lo.s64 	%rd159, %rd297, %rd540, %rd151;
	add.s32 	%r33, %r209, -4;
	mul.wide.u32 	%rd298, %r209, 8;
	add.s64 	%rd299, %rd2, %rd298;
	ld.global.u64 	%rd160, [%rd299];
	or.b64  	%rd300, %rd539, %rd160;
	and.b64  	%rd301, %rd300, -4294967296;
	setp.ne.s64 	%p9, %rd301, 0;
	@%p9 bra 	$L__BB76_70;
	cvt.u32.u64 	%r75, %rd160;
	cvt.u32.u64 	%r76, %rd539;
	div.u32 	%r77, %r76, %r75;
	mul.lo.s32 	%r78, %r77, %r75;
	sub.s32 	%r79, %r76, %r78;
	cvt.u64.u32 	%rd541, %r77;
	cvt.u64.u32 	%rd542, %r79;
	bra.uni 	$L__BB76_71;
$L__BB76_70:
	div.s64 	%rd541, %rd539, %rd160;
	mul.lo.s64 	%rd302, %rd541, %rd160;
	sub.s64 	%rd542, %rd539, %rd302;
$L__BB76_71:
	add.s64 	%rd304, %rd1, %rd298;
	ld.global.u64 	%rd305, [%rd304];
	mad.lo.s64 	%rd167, %rd305, %rd542, %rd159;
	add.s32 	%r34, %r209, -1;
	mul.wide.u32 	%rd306, %r34, 8;
	add.s64 	%rd307, %rd2, %rd306;
	ld.global.u64 	%rd168, [%rd307];
	or.b64  	%rd308, %rd541, %rd168;
	and.b64  	%rd309, %rd308, -4294967296;
	setp.ne.s64 	%p10, %rd309, 0;
	@%p10 bra 	$L__BB76_73;
	cvt.u32.u64 	%r80, %rd168;
	cvt.u32.u64 	%r81, %rd541;
	div.u32 	%r82, %r81, %r80;
	mul.lo.s32 	%r83, %r82, %r80;
	sub.s32 	%r84, %r81, %r83;
	cvt.u64.u32 	%rd543, %r82;
	cvt.u64.u32 	%rd544, %r84;
	bra.uni 	$L__BB76_74;
$L__BB76_73:
	div.s64 	%rd543, %rd541, %rd168;
	mul.lo.s64 	%rd310, %rd543, %rd168;
	sub.s64 	%rd544, %rd541, %rd310;
$L__BB76_74:
	add.s64 	%rd312, %rd1, %rd306;
	ld.global.u64 	%rd313, [%rd312];
	mad.lo.s64 	%rd175, %rd313, %rd544, %rd167;
	add.s32 	%r35, %r209, -2;
	mul.wide.u32 	%rd314, %r35, 8;
	add.s64 	%rd315, %rd2, %rd314;
	ld.global.u64 	%rd176, [%rd315];
	or.b64  	%rd316, %rd543, %rd176;
	and.b64  	%rd317, %rd316, -4294967296;
	setp.ne.s64 	%p11, %rd317, 0;
	@%p11 bra 	$L__BB76_76;
	cvt.u32.u64 	%r85, %rd176;
	cvt.u32.u64 	%r86, %rd543;
	div.u32 	%r87, %r86, %r85;
	mul.lo.s32 	%r88, %r87, %r85;
	sub.s32 	%r89, %r86, %r88;
	cvt.u64.u32 	%rd545, %r87;
	cvt.u64.u32 	%rd546, %r89;
	bra.uni 	$L__BB76_77;
$L__BB76_76:
	div.s64 	%rd545, %rd543, %rd176;
	mul.lo.s64 	%rd318, %rd545, %rd176;
	sub.s64 	%rd546, %rd543, %rd318;
$L__BB76_77:
	add.s64 	%rd320, %rd1, %rd314;
	ld.global.u64 	%rd321, [%rd320];
	mad.lo.s64 	%rd183, %rd321, %rd546, %rd175;
	add.s32 	%r36, %r209, -3;
	mul.wide.u32 	%rd322, %r36, 8;
	add.s64 	%rd323, %rd2, %rd322;
	ld.global.u64 	%rd184, [%rd323];
	or.b64  	%rd324, %rd545, %rd184;
	and.b64  	%rd325, %rd324, -4294967296;
	setp.ne.s64 	%p12, %rd325, 0;
	@%p12 bra 	$L__BB76_79;
	cvt.u32.u64 	%r90, %rd184;
	cvt.u32.u64 	%r91, %rd545;
	div.u32 	%r92, %r91, %r90;
	mul.lo.s32 	%r93, %r92, %r90;
	sub.s32 	%r94, %r91, %r93;
	cvt.u64.u32 	%rd547, %r92;
	cvt.u64.u32 	%rd548, %r94;
	bra.uni 	$L__BB76_80;
$L__BB76_79:
	div.s64 	%rd547, %rd545, %rd184;
	mul.lo.s64 	%rd326, %rd547, %rd184;
	sub.s64 	%rd548, %rd545, %rd326;
$L__BB76_80:
	add.s64 	%rd328, %rd1, %rd322;
	ld.global.u64 	%rd329, [%rd328];
	mad.lo.s64 	%rd191, %rd329, %rd548, %rd183;
	mul.wide.u32 	%rd330, %r33, 8;
	add.s64 	%rd331, %rd2, %rd330;
	ld.global.u64 	%rd192, [%rd331];
	or.b64  	%rd332, %rd547, %rd192;
	and.b64  	%rd333, %rd332, -4294967296;
	setp.ne.s64 	%p13, %rd333, 0;
	@%p13 bra 	$L__BB76_82;
	cvt.u32.u64 	%r95, %rd192;
	cvt.u32.u64 	%r96, %rd547;
	div.u32 	%r97, %r96, %r95;
	mul.lo.s32 	%r98, %r97, %r95;
	sub.s32 	%r99, %r96, %r98;
	cvt.u64.u32 	%rd564, %r97;
	cvt.u64.u32 	%rd550, %r99;
	bra.uni 	$L__BB76_83;
$L__BB76_82:
	div.s64 	%rd564, %rd547, %rd192;
	mul.lo.s64 	%rd334, %rd564, %rd192;
	sub.s64 	%rd550, %rd547, %rd334;
$L__BB76_83:
	add.s64 	%rd336, %rd1, %rd330;
	ld.global.u64 	%rd337, [%rd336];
	mad.lo.s64 	%rd338, %rd337, %rd550, %rd191;
	shl.b64 	%rd339, %rd338, 2;
	add.s64 	%rd573, %rd573, %rd339;
	add.s32 	%r209, %r209, -8;
	add.s32 	%r208, %r208, 8;
	setp.ne.s32 	%p14, %r208, 0;
	@%p14 bra 	$L__BB76_59;
	add.s32 	%r211, %r209, 3;
$L__BB76_85:
	setp.eq.s32 	%p15, %r25, 0;
	@%p15 bra 	$L__BB76_114;
	and.b32  	%r41, %r23, 3;
	setp.lt.u32 	%p16, %r25, 4;
	@%p16 bra 	$L__BB76_100;
	mul.wide.u32 	%rd341, %r211, 8;
	add.s64 	%rd342, %rd2, %rd341;
	ld.global.u64 	%rd203, [%rd342];
	or.b64  	%rd343, %rd564, %rd203;
	and.b64  	%rd344, %rd343, -4294967296;
	setp.ne.s64 	%p17, %rd344, 0;
	@%p17 bra 	$L__BB76_89;
	cvt.u32.u64 	%r100, %rd203;
	cvt.u32.u64 	%r101, %rd564;
	div.u32 	%r102, %r101, %r100;
	mul.lo.s32 	%r103, %r102, %r100;
	sub.s32 	%r104, %r101, %r103;
	cvt.u64.u32 	%rd554, %r102;
	cvt.u64.u32 	%rd555, %r104;
	bra.uni 	$L__BB76_90;
$L__BB76_89:
	div.s64 	%rd554, %rd564, %rd203;
	mul.lo.s64 	%rd345, %rd554, %rd203;
	sub.s64 	%rd555, %rd564, %rd345;
$L__BB76_90:
	add.s64 	%rd347, %rd1, %rd341;
	ld.global.u64 	%rd348, [%rd347];
	mul.lo.s64 	%rd210, %rd348, %rd555;
	add.s32 	%r42, %r211, -1;
	mul.wide.u32 	%rd349, %r42, 8;
	add.s64 	%rd350, %rd2, %rd349;
	ld.global.u64 	%rd211, [%rd350];
	or.b64  	%rd351, %rd554, %rd211;
	and.b64  	%rd352, %rd351, -4294967296;
	setp.ne.s64 	%p18, %rd352, 0;
	@%p18 bra 	$L__BB76_92;
	cvt.u32.u64 	%r105, %rd211;
	cvt.u32.u64 	%r106, %rd554;
	div.u32 	%r107, %r106, %r105;
	mul.lo.s32 	%r108, %r107, %r105;
	sub.s32 	%r109, %r106, %r108;
	cvt.u64.u32 	%rd556, %r107;
	cvt.u64.u32 	%rd557, %r109;
	bra.uni 	$L__BB76_93;
$L__BB76_92:
	div.s64 	%rd556, %rd554, %rd211;
	mul.lo.s64 	%rd353, %rd556, %rd211;
	sub.s64 	%rd557, %rd554, %rd353;
$L__BB76_93:
	add.s64 	%rd355, %rd1, %rd349;
	ld.global.u64 	%rd356, [%rd355];
	mad.lo.s64 	%rd218, %rd356, %rd557, %rd210;
	add.s32 	%r43, %r211, -2;
	mul.wide.u32 	%rd357, %r43, 8;
	add.s64 	%rd358, %rd2, %rd357;
	ld.global.u64 	%rd219, [%rd358];
	or.b64  	%rd359, %rd556, %rd219;
	and.b64  	%rd360, %rd359, -4294967296;
	setp.ne.s64 	%p19, %rd360, 0;
	@%p19 bra 	$L__BB76_95;
	cvt.u32.u64 	%r110, %rd219;
	cvt.u32.u64 	%r111, %rd556;
	div.u32 	%r112, %r111, %r110;
	mul.lo.s32 	%r113, %r112, %r110;
	sub.s32 	%r114, %r111, %r113;
	cvt.u64.u32 	%rd558, %r112;
	cvt.u64.u32 	%rd559, %r114;
	bra.uni 	$L__BB76_96;
$L__BB76_95:
	div.s64 	%rd558, %rd556, %rd219;
	mul.lo.s64 	%rd361, %rd558, %rd219;
	sub.s64 	%rd559, %rd556, %rd361;
$L__BB76_96:
	add.s64 	%rd363, %rd1, %rd357;
	ld.global.u64 	%rd364, [%rd363];
	mad.lo.s64 	%rd226, %rd364, %rd559, %rd218;
	add.s32 	%r44, %r211, -3;
	mul.wide.u32 	%rd365, %r44, 8;
	add.s64 	%rd366, %rd2, %rd365;
	ld.global.u64 	%rd227, [%rd366];
	or.b64  	%rd367, %rd558, %rd227;
	and.b64  	%rd368, %rd367, -4294967296;
	setp.ne.s64 	%p20, %rd368, 0;
	@%p20 bra 	$L__BB76_98;
	cvt.u32.u64 	%r115, %rd227;
	cvt.u32.u64 	%r116, %rd558;
	div.u32 	%r117, %r116, %r115;
	mul.lo.s32 	%r118, %r117, %r115;
	sub.s32 	%r119, %r116, %r118;
	cvt.u64.u32 	%rd564, %r117;
	cvt.u64.u32 	%rd561, %r119;
	bra.uni 	$L__BB76_99;
$L__BB76_98:
	div.s64 	%rd564, %rd558, %rd227;
	mul.lo.s64 	%rd369, %rd564, %rd227;
	sub.s64 	%rd561, %rd558, %rd369;
$L__BB76_99:
	add.s64 	%rd371, %rd1, %rd365;
	ld.global.u64 	%rd372, [%rd371];
	mad.lo.s64 	%rd373, %rd372, %rd561, %rd226;
	shl.b64 	%rd374, %rd373, 2;
	add.s64 	%rd573, %rd573, %rd374;
	add.s32 	%r211, %r211, -4;
$L__BB76_100:
	setp.eq.s32 	%p21, %r41, 0;
	@%p21 bra 	$L__BB76_114;
	setp.eq.s32 	%p22, %r41, 1;
	@%p22 bra 	$L__BB76_109;
	mul.wide.u32 	%rd376, %r211, 8;
	add.s64 	%rd377, %rd2, %rd376;
	ld.global.u64 	%rd238, [%rd377];
	or.b64  	%rd378, %rd564, %rd238;
	and.b64  	%rd379, %rd378, -4294967296;
	setp.ne.s64 	%p23, %rd379, 0;
	@%p23 bra 	$L__BB76_104;
	cvt.u32.u64 	%r120, %rd238;
	cvt.u32.u64 	%r121, %rd564;
	div.u32 	%r122, %r121, %r120;
	mul.lo.s32 	%r123, %r122, %r120;
	sub.s32 	%r124, %r121, %r123;
	cvt.u64.u32 	%rd565, %r122;
	cvt.u64.u32 	%rd566, %r124;
	bra.uni 	$L__BB76_105;
$L__BB76_104:
	div.s64 	%rd565, %rd564, %rd238;
	mul.lo.s64 	%rd380, %rd565, %rd238;
	sub.s64 	%rd566, %rd564, %rd380;
$L__BB76_105:
	add.s64 	%rd382, %rd1, %rd376;
	ld.global.u64 	%rd383, [%rd382];
	mul.lo.s64 	%rd245, %rd383, %rd566;
	add.s32 	%r47, %r211, -1;
	mul.wide.u32 	%rd384, %r47, 8;
	add.s64 	%rd385, %rd2, %rd384;
	ld.global.u64 	%rd246, [%rd385];
	or.b64  	%rd386, %rd565, %rd246;
	and.b64  	%rd387, %rd386, -4294967296;
	setp.ne.s64 	%p24, %rd387, 0;
	@%p24 bra 	$L__BB76_107;
	cvt.u32.u64 	%r125, %rd246;
	cvt.u32.u64 	%r126, %rd565;
	div.u32 	%r127, %r126, %r125;
	mul.lo.s32 	%r128, %r127, %r125;
	sub.s32 	%r129, %r126, %r128;
	cvt.u64.u32 	%rd564, %r127;
	cvt.u64.u32 	%rd568, %r129;
	bra.uni 	$L__BB76_108;
$L__BB76_107:
	div.s64 	%rd564, %rd565, %rd246;
	mul.lo.s64 	%rd388, %rd564, %rd246;
	sub.s64 	%rd568, %rd565, %rd388;
$L__BB76_108:
	add.s64 	%rd390, %rd1, %rd384;
	ld.global.u64 	%rd391, [%rd390];
	mad.lo.s64 	%rd392, %rd391, %rd568, %rd245;
	shl.b64 	%rd393, %rd392, 2;
	add.s64 	%rd573, %rd573, %rd393;
	add.s32 	%r211, %r211, -2;
$L__BB76_109:
	and.b32  	%r130, %r23, 1;
	setp.eq.b32 	%p25, %r130, 1;
	not.pred 	%p26, %p25;
	@%p26 bra 	$L__BB76_114;
	mul.wide.u32 	%rd394, %r211, 8;
	add.s64 	%rd395, %rd2, %rd394;
	ld.global.u64 	%rd257, [%rd395];
	or.b64  	%rd396, %rd564, %rd257;
	and.b64  	%rd397, %rd396, -4294967296;
	setp.ne.s64 	%p27, %rd397, 0;
	@%p27 bra 	$L__BB76_112;
	cvt.u32.u64 	%r131, %rd257;
	cvt.u32.u64 	%r132, %rd564;
	rem.u32 	%r133, %r132, %r131;
	cvt.u64.u32 	%rd572, %r133;
	bra.uni 	$L__BB76_113;
$L__BB76_112:
	rem.s64 	%rd572, %rd564, %rd257;
$L__BB76_113:
	add.s64 	%rd399, %rd1, %rd394;
	ld.global.u64 	%rd400, [%rd399];
	mul.lo.s64 	%rd401, %rd400, %rd572;
	shl.b64 	%rd402, %rd401, 2;
	add.s64 	%rd573, %rd573, %rd402;
$L__BB76_114:
	ld.global.f32 	%f1, [%rd573];
	mul.f32 	%f2, %f1, %f1;
	st.shared.f32 	[%r5], %f2;
$L__BB76_115:
	bar.sync 	0;
	setp.lt.u32 	%p49, %r213, 66;
	@%p49 bra 	$L__BB76_119;
$L__BB76_116:
	shr.u32 	%r51, %r213, 1;
	setp.ge.u32 	%p50, %r1, %r51;
	@%p50 bra 	$L__BB76_118;
	ld.shared.f32 	%f7, [%r5];
	shl.b32 	%r202, %r51, 2;
	add.s32 	%r203, %r5, %r202;
	ld.shared.f32 	%f8, [%r203];
	add.f32 	%f9, %f7, %f8;
	st.shared.f32 	[%r5], %f9;
$L__BB76_118:
	bar.sync 	0;
	setp.gt.u32 	%p51, %r213, 131;
	mov.u32 	%r213, %r51;
	@%p51 bra 	$L__BB76_116;
$L__BB76_119:
	setp.gt.u32 	%p52, %r1, 31;
	@%p52 bra 	$L__BB76_122;
	ld.volatile.shared.f32 	%f10, [%r5];
	ld.volatile.shared.f32 	%f11, [%r5+128];
	add.f32 	%f12, %f10, %f11;
	st.volatile.shared.f32 	[%r5], %f12;
	ld.volatile.shared.f32 	%f13, [%r5];
	ld.volatile.shared.f32 	%f14, [%r5+64];
	add.f32 	%f15, %f13, %f14;
	st.volatile.shared.f32 	[%r5], %f15;
	ld.volatile.shared.f32 	%f16, [%r5];
	ld.volatile.shared.f32 	%f17, [%r5+32];
	add.f32 	%f18, %f16, %f17;
	st.volatile.shared.f32 	[%r5], %f18;
	ld.volatile.shared.f32 	%f19, [%r5];
	ld.volatile.shared.f32 	%f20, [%r5+16];
	add.f32 	%f21, %f19, %f20;
	st.volatile.shared.f32 	[%r5], %f21;
	ld.volatile.shared.f32 	%f22, [%r5];
	ld.volatile.shared.f32 	%f23, [%r5+8];
	add.f32 	%f24, %f22, %f23;
	st.volatile.shared.f32 	[%r5], %f24;
	ld.volatile.shared.f32 	%f25, [%r5];
	ld.volatile.shared.f32 	%f26, [%r5+4];
	add.f32 	%f27, %f25, %f26;
	st.volatile.shared.f32 	[%r5], %f27;
	setp.ne.s32 	%p53, %r1, 0;
	@%p53 bra 	$L__BB76_122;
	ld.param.u64 	%rd488, [contiguous_sum_square2_f32_param_8];
	ld.param.u64 	%rd487, [contiguous_sum_square2_f32_param_0];
	ld.shared.f32 	%f28, [sum_squaresdata_f32];
	cvt.u64.u32 	%rd482, %r2;
	mad.lo.s64 	%rd483, %rd488, %rd4, %rd482;
	cvta.to.global.u64 	%rd484, %rd487;
	shl.b64 	%rd485, %rd483, 2;
	add.s64 	%rd486, %rd484, %rd485;
	st.global.f32 	[%rd486], %f28;
$L__BB76_122:
	ret;

}
	// .globl	contiguous_sum_square22_f32
.visible .entry contiguous_sum_square22_f32(
	.param .u64 .ptr .align 1 contiguous_sum_square22_f32_param_0,
	.param .u64 .ptr .align 1 contiguous_sum_square22_f32_param_1,
	.param .u64 contiguous_sum_square22_f32_param_2,
	.param .u64 contiguous_sum_square22_f32_param_3,
	.param .u64 contiguous_sum_square22_f32_param_4,
	.param .u64 contiguous_sum_square22_f32_param_5
)
{
	.reg .pred 	%p<9>;
	.reg .b32 	%r<18>;
	.reg .b32 	%f<27>;
	.reg .b64 	%rd<28>;

	ld.param.u64 	%rd5, [contiguous_sum_square22_f32_param_0];
	ld.param.u64 	%rd8, [contiguous_sum_square22_f32_param_1];
	ld.param.u64 	%rd9, [contiguous_sum_square22_f32_param_2];
	ld.param.u64 	%rd6, [contiguous_sum_square22_f32_param_3];
	ld.param.u64 	%rd10, [contiguous_sum_square22_f32_param_4];
	ld.param.u64 	%rd7, [contiguous_sum_square22_f32_param_5];
	cvta.to.global.u64 	%rd1, %rd8;
	mov.u32 	%r1, %tid.x;
	mov.u32 	%r2, %ctaid.x;
	mov.u32 	%r17, %ntid.x;
	mul.lo.s32 	%r8, %r2, %r17;
	shl.b32 	%r9, %r8, 1;
	add.s32 	%r4, %r9, %r1;
	shl.b32 	%r10, %r1, 2;
	mov.u32 	%r11, sum_squaresdata_f32;
	add.s32 	%r5, %r11, %r10;
	mov.b32 	%r12, 0;
	st.shared.u32 	[%r5], %r12;
	mov.u32 	%r13, %ctaid.y;
	cvt.u64.u32 	%rd11, %r13;
	add.s64 	%rd2, %rd9, %rd11;
	setp.ge.u64 	%p1, %rd2, %rd10;
	@%p1 bra 	$L__BB77_12;
	add.s32 	%r14, %r4, %r17;
	cvt.u64.u32 	%rd3, %r14;
	setp.le.u64 	%p2, %rd6, %rd3;
	@%p2 bra 	$L__BB77_3;
	cvt.u64.u32 	%rd15, %r4;
	mul.lo.s64 	%rd16, %rd2, %rd6;
	add.s64 	%rd17, %rd16, %rd15;
	shl.b64 	%rd18, %rd17, 2;
	add.s64 	%rd19, %rd1, %rd18;
	ld.global.f32 	%f2, [%rd19];
	add.s64 	%rd20, %rd16, %rd3;
	shl.b64 	%rd21, %rd20, 2;
	add.s64 	%rd22, %rd1, %rd21;
	ld.global.f32 	%f3, [%rd22];
	add.f32 	%f4, %f2, %f3;
	st.shared.f32 	[%r5], %f4;
	bra.uni 	$L__BB77_5;
$L__BB77_3:
	cvt.u64.u32 	%rd4, %r4;
	setp.le.u64 	%p3, %rd6, %rd4;
	@%p3 bra 	$L__BB77_5;
	mad.lo.s64 	%rd12, %rd2, %rd6, %rd4;
	shl.b64 	%rd13, %rd12, 2;
	add.s64 	%rd14, %rd1, %rd13;
	ld.global.f32 	%f1, [%rd14];
	st.shared.f32 	[%r5], %f1;
$L__BB77_5:
	bar.sync 	0;
	setp.lt.u32 	%p4, %r17, 66;
	@%p4 bra 	$L__BB77_9;
$L__BB77_6:
	shr.u32 	%r7, %r17, 1;
	setp.ge.u32 	%p5, %r1, %r7;
	@%p5 bra 	$L__BB77_8;
	ld.shared.f32 	%f5, [%r5];
	shl.b32 	%r15, %r7, 2;
	add.s32 	%r16, %r5, %r15;
	ld.shared.f32 	%f6, [%r16];
	add.f32 	%f7, %f5, %f6;
	st.shared.f32 	[%r5], %f7;
$L__BB77_8:
	bar.sync 	0;
	setp.gt.u32 	%p6, %r17, 131;
	mov.u32 	%r17, %r7;
	@%p6 bra 	$L__BB77_6;
$L__BB77_9:
	setp.gt.u32 	%p7, %r1, 31;
	@%p7 bra 	$L__BB77_12;
	ld.volatile.shared.f32 	%f8, [%r5];
	ld.volatile.shared.f32 	%f9, [%r5+128];
	add.f32 	%f10, %f8, %f9;
	st.volatile.shared.f32 	[%r5], %f10;
	ld.volatile.shared.f32 	%f11, [%r5];
	ld.volatile.shared.f32 	%f12, [%r5+64];
	add.f32 	%f13, %f11, %f12;
	st.volatile.shared.f32 	[%r5], %f13;
	ld.volatile.shared.f32 	%f14, [%r5];
	ld.volatile.shared.f32 	%f15, [%r5+32];
	add.f32 	%f16, %f14, %f15;
	st.volatile.shared.f32 	[%r5], %f16;
	ld.volatile.shared.f32 	%f17, [%r5];
	ld.volatile.shared.f32 	%f18, [%r5+16];
	add.f32 	%f19, %f17, %f18;
	st.volatile.shared.f32 	[%r5], %f19;
	ld.volatile.shared.f32 	%f20, [%r5];
	ld.volatile.shared.f32 	%f21, [%r5+8];
	add.f32 	%f22, %f20, %f21;
	st.volatile.shared.f32 	[%r5], %f22;
	ld.volatile.shared.f32 	%f23, [%r5];
	ld.volatile.shared.f32 	%f24, [%r5+4];
	add.f32 	%f25, %f23, %f24;
	st.volatile.shared.f32 	[%r5], %f25;
	setp.ne.s32 	%p8, %r1, 0;
	@%p8 bra 	$L__BB77_12;
	ld.shared.f32 	%f26, [sum_squaresdata_f32];
	cvt.u64.u32 	%rd23, %r2;
	mad.lo.s64 	%rd24, %rd7, %rd2, %rd23;
	cvta.to.global.u64 	%rd25, %rd5;
	shl.b64 	%rd26, %rd24, 2;
	add.s64 	%rd27, %rd25, %rd26;
	st.global.f32 	[%rd27], %f26;
$L__BB77_12:
	ret;

}
	// .globl	contiguous_sum_square3_f32
.visible .entry contiguous_sum_square3_f32(
	.param .u64 .ptr .align 1 contiguous_sum_square3_f32_param_0,
	.param .u64 .ptr .align 1 contiguous_sum_square3_f32_param_1,
	.param .u64 .ptr .align 1 contiguous_sum_square3_f32_param_2,
	.param .u64 .ptr .align 1 contiguous_sum_square3_f32_param_3,
	.param .u64 contiguous_sum_square3_f32_param_4,
	.param .u64 contiguous_sum_square3_f32_param_5,
	.param .u64 contiguous_sum_square3_f32_param_6
)
{
	.reg .pred 	%p<38>;
	.reg .b32 	%r<205>;
	.reg .b32 	%f<56>;
	.reg .b64 	%rd<308>;

	ld.param.u64 	%rd144, [contiguous_sum_square3_f32_param_0];
	ld.param.u64 	%rd145, [contiguous_sum_square3_f32_param_1];
	ld.param.u64 	%rd148, [contiguous_sum_square3_f32_param_2];
	ld.param.u64 	%rd149, [contiguous_sum_square3_f32_param_3];
	ld.param.u64 	%rd146, [contiguous_sum_square3_f32_param_4];
	ld.param.u64 	%rd147, [contiguous_sum_square3_f32_param_5];
	ld.param.u64 	%rd150, [contiguous_sum_square3_f32_param_6];
	cvta.to.global.u64 	%rd1, %rd149;
	cvta.to.global.u64 	%rd2, %rd148;
	mov.u32 	%r1, %tid.y;
	mov.u32 	%r2, %ntid.x;
	mov.u32 	%r3, %tid.x;
	mad.lo.s32 	%r64, %r1, %r2, %r3;
	mov.u32 	%r65, %ctaid.x;
	mad.lo.s32 	%r66, %r65, %r2, %r3;
	mov.u32 	%r4, %ctaid.y;
	mov.u32 	%r5, %ntid.y;
	mad.lo.s32 	%r67, %r4, %r5, %r1;
	shl.b32 	%r68, %r64, 2;
	mov.u32 	%r69, sum_squaresdata_f32;
	add.s32 	%r7, %r69, %r68;
	mov.b32 	%r70, 0;
	st.shared.u32 	[%r7], %r70;
	cvt.u64.u32 	%rd3, %r66;
	setp.le.u64 	%p1, %rd147, %rd3;
	cvt.u64.u32 	%rd152, %r67;
	setp.le.u64 	%p2, %rd150, %rd152;
	or.pred  	%p3, %p1, %p2;
	@%p3 bra 	$L__BB78_76;
	cvt.u32.u64 	%r71, %rd3;
	cvt.u32.u64 	%r72, %rd147;
	mad.lo.s32 	%r195, %r67, %r72, %r71;
	cvt.u32.u64 	%r9, %rd146;
	add.s32 	%r194, %r9, -1;
	setp.lt.s32 	%p4, %r194, 0;
	mov.b64 	%rd307, 0;
	@%p4 bra 	$L__BB78_59;
	setp.lt.u32 	%p5, %r194, 7;
	mov.b64 	%rd307, 0;
	@%p5 bra 	$L__BB78_30;
	add.s32 	%r190, %r9, -4;
	and.b32  	%r73, %r9, -8;
	neg.s32 	%r189, %r73;
	mov.b64 	%rd307, 0;
$L__BB78_4:
	.pragma "nounroll";
	add.s32 	%r16, %r190, 3;
	cvt.u64.u32 	%rd5, %r195;
	mul.wide.u32 	%rd157, %r16, 8;
	add.s64 	%rd158, %rd2, %rd157;
	ld.global.u64 	%rd6, [%rd158];
	and.b64  	%rd159, %rd6, -4294967296;
	setp.ne.s64 	%p6, %rd159, 0;
	@%p6 bra 	$L__BB78_6;
	cvt.u32.u64 	%r74, %rd6;
	cvt.u32.u64 	%r75, %rd5;
	div.u32 	%r76, %r75, %r74;
	mul.lo.s32 	%r77, %r76, %r74;
	sub.s32 	%r78, %r75, %r77;
	cvt.u64.u32 	%rd272, %r76;
	cvt.u64.u32 	%rd273, %r78;
	bra.uni 	$L__BB78_7;
$L__BB78_6:
	div.s64 	%rd272, %rd5, %rd6;
	mul.lo.s64 	%rd160, %rd272, %rd6;
	sub.s64 	%rd273, %rd5, %rd160;
$L__BB78_7:
	mul.wide.u32 	%rd161, %r16, 8;
	add.s64 	%rd162, %rd1, %rd161;
	ld.global.u64 	%rd163, [%rd162];
	mad.lo.s64 	%rd13, %rd163, %rd273, %rd307;
	add.s32 	%r17, %r190, 2;
	and.b64  	%rd14, %rd272, 4294967295;
	mul.wide.u32 	%rd164, %r17, 8;
	add.s64 	%rd165, %rd2, %rd164;
	ld.global.u64 	%rd15, [%rd165];
	and.b64  	%rd166, %rd15, -4294967296;
	setp.ne.s64 	%p7, %rd166, 0;
	@%p7 bra 	$L__BB78_9;
	cvt.u32.u64 	%r79, %rd15;
	cvt.u32.u64 	%r80, %rd14;
	div.u32 	%r81, %r80, %r79;
	mul.lo.s32 	%r82, %r81, %r79;
	sub.s32 	%r83, %r80, %r82;
	cvt.u64.u32 	%rd274, %r81;
	cvt.u64.u32 	%rd275, %r83;
	bra.uni 	$L__BB78_10;
$L__BB78_9:
	div.s64 	%rd274, %rd14, %rd15;
	mul.lo.s64 	%rd167, %rd274, %rd15;
	sub.s64 	%rd275, %rd14, %rd167;
$L__BB78_10:
	mul.wide.u32 	%rd168, %r17, 8;
	add.s64 	%rd169, %rd1, %rd168;
	ld.global.u64 	%rd170, [%rd169];
	mad.lo.s64 	%rd22, %rd170, %rd275, %rd13;
	add.s32 	%r18, %r190, 1;
	and.b64  	%rd23, %rd274, 4294967295;
	mul.wide.u32 	%rd171, %r18, 8;
	add.s64 	%rd172, %rd2, %rd171;
	ld.global.u64 	%rd24, [%rd172];
	and.b64  	%rd173, %rd24, -4294967296;
	setp.ne.s64 	%p8, %rd173, 0;
	@%p8 bra 	$L__BB78_12;
	cvt.u32.u64 	%r84, %rd24;
	cvt.u32.u64 	%r85, %rd23;
	div.u32 	%r86, %r85, %r84;
	mul.lo.s32 	%r87, %r86, %r84;
	sub.s32 	%r88, %r85, %r87;
	cvt.u64.u32 	%rd276, %r86;
	cvt.u64.u32 	%rd277, %r88;
	bra.uni 	$L__BB78_13;
$L__BB78_12:
	div.s64 	%rd276, %rd23, %rd24;
	mul.lo.s64 	%rd174, %rd276, %rd24;
	sub.s64 	%rd277, %rd23, %rd174;
$L__BB78_13:
	mul.wide.u32 	%rd175, %r18, 8;
	add.s64 	%rd176, %rd1, %rd175;
	ld.global.u64 	%rd177, [%rd176];
	mad.lo.s64 	%rd31, %rd177, %rd277, %rd22;
	and.b64  	%rd32, %rd276, 4294967295;
	mul.wide.u32 	%rd178, %r190, 8;
	add.s64 	%rd179, %rd2, %rd178;
	ld.global.u64 	%rd33, [%rd179];
	and.b64  	%rd180, %rd33, -4294967296;
	setp.ne.s64 	%p9, %rd180, 0;
	@%p9 bra 	$L__BB78_15;
	cvt.u32.u64 	%r89, %rd33;
	cvt.u32.u64 	%r90, %rd32;
	div.u32 	%r91, %r90, %r89;
	mul.lo.s32 	%r92, %r91, %r89;
	sub.s32 	%r93, %r90, %r92;
	cvt.u64.u32 	%rd278, %r91;
	cvt.u64.u32 	%rd279, %r93;
	bra.uni 	$L__BB78_16;
$L__BB78_15:
	div.s64 	%rd278, %rd32, %rd33;
	mul.lo.s64 	%rd181, %rd278, %rd33;
	sub.s64 	%rd279, %rd32, %rd181;
$L__BB78_16:
	mul.wide.u32 	%rd182, %r190, 8;
	add.s64 	%rd183, %rd1, %rd182;
	ld.global.u64 	%rd184, [%rd183];
	mad.lo.s64 	%rd40, %rd184, %rd279, %rd31;
	add.s32 	%r19, %r190, -1;
	and.b64  	%rd41, %rd278, 4294967295;
	mul.wide.u32 	%rd185, %r19, 8;
	add.s64 	%rd186, %rd2, %rd185;
	ld.global.u64 	%rd42, [%rd186];
	and.b64  	%rd187, %rd42, -4294967296;
	setp.ne.s64 	%p10, %rd187, 0;
	@%p10 bra 	$L__BB78_18;
	cvt.u32.u64 	%r94, %rd42;
	cvt.u32.u64 	%r95, %rd41;
	div.u32 	%r96, %r95, %r94;
	mul.lo.s32 	%r97, %r96, %r94;
	sub.s32 	%r98, %r95, %r97;
	cvt.u64.u32 	%rd280, %r96;
	cvt.u64.u32 	%rd281, %r98;
	bra.uni 	$L__BB78_19;
$L__BB78_18:
	div.s64 	%rd280, %rd41, %rd42;
	mul.lo.s64 	%rd188, %rd280, %rd42;
	sub.s64 	%rd281, %rd41, %rd188;
$L__BB78_19:
	mul.wide.u32 	%rd189, %r19, 8;
	add.s64 	%rd190, %rd1, %rd189;
	ld.global.u64 	%rd191, [%rd190];
	mad.lo.s64 	%rd49, %rd191, %rd281, %rd40;
	add.s32 	%r20, %r190, -2;
	and.b64  	%rd50, %rd280, 4294967295;
	mul.wide.u32 	%rd192, %r20, 8;
	add.s64 	%rd193, %rd2, %rd192;
	ld.global.u64 	%rd51, [%rd193];
	and.b64  	%rd194, %rd51, -4294967296;
	setp.ne.s64 	%p11, %rd194, 0;
	@%p11 bra 	$L__BB78_21;
	cvt.u32.u64 	%r99, %rd51;
	cvt.u32.u64 	%r100, %rd50;
	div.u32 	%r101, %r100, %r99;
	mul.lo.s32 	%r102, %r101, %r99;
	sub.s32 	%r103, %r100, %r102;
	cvt.u64.u32 	%rd282, %r101;
	cvt.u64.u32 	%rd283, %r103;
	bra.uni 	$L__BB78_22;
$L__BB78_21:
	div.s64 	%rd282, %rd50, %rd51;
	mul.lo.s64 	%rd195, %rd282, %rd51;
	sub.s64 	%rd283, %rd50, %rd195;
$L__BB78_22:
	mul.wide.u32 	%rd196, %r20, 8;
	add.s64 	%rd197, %rd1, %rd196;
	ld.global.u64 	%rd198, [%rd197];
	mad.lo.s64 	%rd58, %rd198, %rd283, %rd49;
	add.s32 	%r21, %r190, -3;
	and.b64  	%rd59, %rd282, 4294967295;
	mul.wide.u32 	%rd199, %r21, 8;
	add.s64 	%rd200, %rd2, %rd199;
	ld.global.u64 	%rd60, [%rd200];
	and.b64  	%rd201, %rd60, -4294967296;
	setp.ne.s64 	%p12, %rd201, 0;
	@%p12 bra 	$L__BB78_24;
	cvt.u32.u64 	%r104, %rd60;
	cvt.u32.u64 	%r105, %rd59;
	div.u32 	%r106, %r105, %r104;
	mul.lo.s32 	%r107, %r106, %r104;
	sub.s32 	%r108, %r105, %r107;
	cvt.u64.u32 	%rd284, %r106;
	cvt.u64.u32 	%rd285, %r108;
	bra.uni 	$L__BB78_25;
$L__BB78_24:
	div.s64 	%rd284, %rd59, %rd60;
	mul.lo.s64 	%rd202, %rd284, %rd60;
	sub.s64 	%rd285, %rd59, %rd202;
$L__BB78_25:
	mul.wide.u32 	%rd203, %r21, 8;
	add.s64 	%rd204, %rd1, %rd203;
	ld.global.u64 	%rd205, [%rd204];
	mad.lo.s64 	%rd67, %rd205, %rd285, %rd58;
	and.b64  	%rd68, %rd284, 4294967295;
	add.s32 	%r109, %r190, -4;
	mul.wide.u32 	%rd206, %r109, 8;
	add.s64 	%rd207, %rd2, %rd206;
	ld.global.u64 	%rd69, [%rd207];
	and.b64  	%rd208, %rd69, -4294967296;
	setp.ne.s64 	%p13, %rd208, 0;
	@%p13 bra 	$L__BB78_27;
	cvt.u32.u64 	%r110, %rd69;
	cvt.u32.u64 	%r111, %rd68;
	div.u32 	%r112, %r111, %r110;
	mul.lo.s32 	%r113, %r112, %r110;
	sub.s32 	%r114, %r111, %r113;
	cvt.u64.u32 	%rd286, %r112;
	cvt.u64.u32 	%rd287, %r114;
	bra.uni 	$L__BB78_28;
$L__BB78_27:
	div.s64 	%rd286, %rd68, %rd69;
	mul.lo.s64 	%rd209, %rd286, %rd69;
	sub.s64 	%rd287, %rd68, %rd209;
$L__BB78_28:
	mul.wide.u32 	%rd210, %r109, 8;
	add.s64 	%rd211, %rd1, %rd210;
	ld.global.u64 	%rd212, [%rd211];
	mad.lo.s64 	%rd307, %rd212, %rd287, %rd67;
	cvt.u32.u64 	%r195, %rd286;
	add.s32 	%r190, %r190, -8;
	add.s32 	%r189, %r189, 8;
	setp.ne.s32 	%p14, %r189, 0;
	@%p14 bra 	$L__BB78_4;
	add.s32 	%r194, %r190, 3;
$L__BB78_30:
	and.b32  	%r28, %r9, 7;
	setp.eq.s32 	%p15, %r28, 0;
	@%p15 bra 	$L__BB78_59;
	and.b32  	%r29, %r9, 3;
	setp.lt.u32 	%p16, %r28, 4;
	@%p16 bra 	$L__BB78_45;
	cvt.u64.u32 	%rd79, %r195;
	mul.wide.u32 	%rd214, %r194, 8;
	add.s64 	%rd215, %rd2, %rd214;
	ld.global.u64 	%rd80, [%rd215];
	and.b64  	%rd216, %rd80, -4294967296;
	setp.ne.s64 	%p17, %rd216, 0;
	@%p17 bra 	$L__BB78_34;
	cvt.u32.u64 	%r116, %rd80;
	cvt.u32.u64 	%r117, %rd79;
	div.u32 	%r118, %r117, %r116;
	mul.lo.s32 	%r119, %r118, %r116;
	sub.s32 	%r120, %r117, %r119;
	cvt.u64.u32 	%rd290, %r118;
	cvt.u64.u32 	%rd291, %r120;
	bra.uni 	$L__BB78_35;
$L__BB78_34:
	div.s64 	%rd290, %rd79, %rd80;
	mul.lo.s64 	%rd217, %rd290, %rd80;
	sub.s64 	%rd291, %rd79, %rd217;
$L__BB78_35:
	mul.wide.u32 	%rd218, %r194, 8;
	add.s64 	%rd219, %rd1, %rd218;
	ld.global.u64 	%rd220, [%rd219];
	mad.lo.s64 	%rd87, %rd220, %rd291, %rd307;
	add.s32 	%r30, %r194, -1;
	and.b64  	%rd88, %rd290, 4294967295;
	mul.wide.u32 	%rd221, %r30, 8;
	add.s64 	%rd222, %rd2, %rd221;
	ld.global.u64 	%rd89, [%rd222];
	and.b64  	%rd223, %rd89, -4294967296;
	setp.ne.s64 	%p18, %rd223, 0;
	@%p18 bra 	$L__BB78_37;
	cvt.u32.u64 	%r121, %rd89;
	cvt.u32.u64 	%r122, %rd88;
	div.u32 	%r123, %r122, %r121;
	mul.lo.s32 	%r124, %r123, %r121;
	sub.s32 	%r125, %r122, %r124;
	cvt.u64.u32 	%rd292, %r123;
	cvt.u64.u32 	%rd293, %r125;
	bra.uni 	$L__BB78_38;
$L__BB78_37:
	div.s64 	%rd292, %rd88, %rd89;
	mul.lo.s64 	%rd224, %rd292, %rd89;
	sub.s64 	%rd293, %rd88, %rd224;
$L__BB78_38:
	mul.wide.u32 	%rd225, %r30, 8;
	add.s64 	%rd226, %rd1, %rd225;
	ld.global.u64 	%rd227, [%rd226];
	mad.lo.s64 	%rd96, %rd227, %rd293, %rd87;
	add.s32 	%r31, %r194, -2;
	and.b64  	%rd97, %rd292, 4294967295;
	mul.wide.u32 	%rd228, %r31, 8;
	add.s64 	%rd229, %rd2, %rd228;
	ld.global.u64 	%rd98, [%rd229];
	and.b64  	%rd230, %rd98, -4294967296;
	setp.ne.s64 	%p19, %rd230, 0;
	@%p19 bra 	$L__BB78_40;
	cvt.u32.u64 	%r126, %rd98;
	cvt.u32.u64 	%r127, %rd97;
	div.u32 	%r128, %r127, %r126;
	mul.lo.s32 	%r129, %r128, %r126;
	sub.s32 	%r130, %r127, %r129;
	cvt.u64.u32 	%rd294, %r128;
	cvt.u64.u32 	%rd295, %r130;
	bra.uni 	$L__BB78_41;
$L__BB78_40:
	div.s64 	%rd294, %rd97, %rd98;
	mul.lo.s64 	%rd231, %rd294, %rd98;
	sub.s64 	%rd295, %rd97, %rd231;
$L__BB78_41:
	mul.wide.u32 	%rd232, %r31, 8;
	add.s64 	%rd233, %rd1, %rd232;
	ld.global.u64 	%rd234, [%rd233];
	mad.lo.s64 	%rd105, %rd234, %rd295, %rd96;
	add.s32 	%r32, %r194, -3;
	and.b64  	%rd106, %rd294, 4294967295;
	mul.wide.u32 	%rd235, %r32, 8;
	add.s64 	%rd236, %rd2, %rd235;
	ld.global.u64 	%rd107, [%rd236];
	and.b64  	%rd237, %rd107, -4294967296;
	setp.ne.s64 	%p20, %rd237, 0;
	@%p20 bra 	$L__BB78_43;
	cvt.u32.u64 	%r131, %rd107;
	cvt.u32.u64 	%r132, %rd106;
	div.u32 	%r133, %r132, %r131;
	mul.lo.s32 	%r134, %r133, %r131;
	sub.s32 	%r135, %r132, %r134;
	cvt.u64.u32 	%rd296, %r133;
	cvt.u64.u32 	%rd297, %r135;
	bra.uni 	$L__BB78_44;
$L__BB78_43:
	div.s64 	%rd296, %rd106, %rd107;
	mul.lo.s64 	%rd238, %rd296, %rd107;
	sub.s64 	%rd297, %rd106, %rd238;
$L__BB78_44:
	mul.wide.u32 	%rd239, %r32, 8;
	add.s64 	%rd240, %rd1, %rd239;
	ld.global.u64 	%rd241, [%rd240];
	mad.lo.s64 	%rd307, %rd241, %rd297, %rd105;
	cvt.u32.u64 	%r195, %rd296;
	add.s32 	%r194, %r194, -4;
$L__BB78_45:
	setp.eq.s32 	%p21, %r29, 0;
	@%p21 bra 	$L__BB78_59;
	setp.eq.s32 	%p22, %r29, 1;
	@%p22 bra 	$L__BB78_54;
	cvt.u64.u32 	%rd117, %r195;
	mul.wide.u32 	%rd243, %r194, 8;
	add.s64 	%rd244, %rd2, %rd243;
	ld.global.u64 	%rd118, [%rd244];
	and.b64  	%rd245, %rd118, -4294967296;
	setp.ne.s64 	%p23, %rd245, 0;
	@%p23 bra 	$L__BB78_49;
	cvt.u32.u64 	%r136, %rd118;
	cvt.u32.u64 	%r137, %rd117;
	div.u32 	%r138, %r137, %r136;
	mul.lo.s32 	%r139, %r138, %r136;
	sub.s32 	%r140, %r137, %r139;
	cvt.u64.u32 	%rd300, %r138;
	cvt.u64.u32 	%rd301, %r140;
	bra.uni 	$L__BB78_50;
$L__BB78_49:
	div.s64 	%rd300, %rd117, %rd118;
	mul.lo.s64 	%rd246, %rd300, %rd118;
	sub.s64 	%rd301, %rd117, %rd246;
$L__BB78_50:
	add.s64 	%rd248, %rd1, %rd243;
	ld.global.u64 	%rd249, [%rd248];
	mad.lo.s64 	%rd125, %rd249, %rd301, %rd307;
	add.s32 	%r37, %r194, -1;
	and.b64  	%rd126, %rd300, 4294967295;
	mul.wide.u32 	%rd250, %r37, 8;
	add.s64 	%rd251, %rd2, %rd250;
	ld.global.u64 	%rd127, [%rd251];
	and.b64  	%rd252, %rd127, -4294967296;
	setp.ne.s64 	%p24, %rd252, 0;
	@%p24 bra 	$L__BB78_52;
	cvt.u32.u64 	%r141, %rd127;
	cvt.u32.u64 	%r142, %rd126;
	div.u32 	%r143, %r142, %r141;
	mul.lo.s32 	%r144, %r143, %r141;
	sub.s32 	%r145, %r142, %r144;
	cvt.u64.u32 	%rd302, %r143;
	cvt.u64.u32 	%rd303, %r145;
	bra.uni 	$L__BB78_53;
$L__BB78_52:
	div.s64 	%rd302, %rd126, %rd127;
	mul.lo.s64 	%rd253, %rd302, %rd127;
	sub.s64 	%rd303, %rd126, %rd253;
$L__BB78_53:
	add.s64 	%rd255, %rd1, %rd250;
	ld.global.u64 	%rd256, [%rd255];
	mad.lo.s64 	%rd307, %rd256, %rd303, %rd125;
	cvt.u32.u64 	%r195, %rd302;
	add.s32 	%r194, %r194, -2;
$L__BB78_54:
	and.b32  	%r146, %r9, 1;
	setp.eq.b32 	%p25, %r146, 1;
	not.pred 	%p26, %p25;
	@%p26 bra 	$L__BB78_59;
	cvt.u64.u32 	%rd137, %r195;
	mul.wide.u32 	%rd257, %r194, 8;
	add.s64 	%rd258, %rd2, %rd257;
	ld.global.u64 	%rd138, [%rd258];
	and.b64  	%rd259, %rd138, -4294967296;
	setp.ne.s64 	%p27, %rd259, 0;
	@%p27 bra 	$L__BB78_57;
	cvt.u32.u64 	%r147, %rd138;
	cvt.u32.u64 	%r148, %rd137;
	rem.u32 	%r149, %r148, %r147;
	cvt.u64.u32 	%rd306, %r149;
	bra.uni 	$L__BB78_58;
$L__BB78_57:
	rem.s64 	%rd306, %rd137, %rd138;
$L__BB78_58:
	add.s64 	%rd261, %rd1, %rd257;
	ld.global.u64 	%rd262, [%rd261];
	mad.lo.s64 	%rd307, %rd262, %rd306, %rd307;
$L__BB78_59:
	cvta.to.global.u64 	%rd263, %rd145;
	shl.b64 	%rd264, %rd307, 2;
	add.s64 	%rd265, %rd263, %rd264;
	ld.global.f32 	%f16, [%rd265];
	mul.f32 	%f17, %f16, %f16;
	st.shared.f32 	[%r7], %f17;
	bar.sync 	0;
	setp.ne.s32 	%p28, %r1, 0;
	@%p28 bra 	$L__BB78_76;
	setp.gt.u32 	%p29, %r5, 1;
	@%p29 bra 	$L__BB78_62;
	shl.b32 	%r150, %r3, 2;
	mov.u32 	%r151, sum_squaresdata_f32;
	add.s32 	%r152, %r151, %r150;
	ld.shared.f32 	%f54, [%r152];
	bra.uni 	$L__BB78_75;
$L__BB78_62:
	shl.b32 	%r154, %r3, 2;
	mov.u32 	%r155, sum_squaresdata_f32;
	add.s32 	%r42, %r155, %r154;
	ld.shared.f32 	%f54, [%r42];
	add.s32 	%r43, %r5, -1;
	add.s32 	%r156, %r5, -2;
	and.b32  	%r44, %r43, 7;
	setp.lt.u32 	%p30, %r156, 7;
	mov.b32 	%r203, 1;
	@%p30 bra 	$L__BB78_66;
	and.b32  	%r159, %r43, -8;
	neg.s32 	%r200, %r159;
	shl.b32 	%r46, %r2, 2;
	add.s32 	%r161, %r154, %r46;
	add.s32 	%r198, %r155, %r161;
	shl.b32 	%r48, %r2, 5;
	mov.b32 	%r201, 1;
	mov.b32 	%r199, 0;
$L__BB78_64:
	.pragma "nounroll";
	mul.lo.s32 	%r163, %r201, %r2;
	shl.b32 	%r164, %r163, 2;
	add.s32 	%r165, %r42, %r164;
	ld.shared.f32 	%f19, [%r198];
	add.f32 	%f20, %f54, %f19;
	add.s32 	%r166, %r165, %r46;
	ld.shared.f32 	%f21, [%r166];
	add.f32 	%f22, %f20, %f21;
	add.s32 	%r167, %r166, %r46;
	ld.shared.f32 	%f23, [%r167];
	add.f32 	%f24, %f22, %f23;
	add.s32 	%r168, %r167, %r46;
	ld.shared.f32 	%f25, [%r168];
	add.f32 	%f26, %f24, %f25;
	add.s32 	%r169, %r168, %r46;
	ld.shared.f32 	%f27, [%r169];
	add.f32 	%f28, %f26, %f27;
	add.s32 	%r170, %r169, %r46;
	ld.shared.f32 	%f29, [%r170];
	add.f32 	%f30, %f28, %f29;
	add.s32 	%r171, %r170, %r46;
	ld.shared.f32 	%f31, [%r171];
	add.f32 	%f32, %f30, %f31;
	add.s32 	%r172, %r171, %r46;
	ld.shared.f32 	%f33, [%r172];
	add.f32 	%f54, %f32, %f33;
	add.s32 	%r201, %r201, 8;
	add.s32 	%r200, %r200, 8;
	add.s32 	%r199, %r199, 8;
	add.s32 	%r198, %r198, %r48;
	setp.ne.s32 	%p31, %r200, 0;
	@%p31 bra 	$L__BB78_64;
	add.s32 	%r203, %r199, 1;
$L__BB78_66:
	setp.eq.s32 	%p32, %r44, 0;
	@%p32 bra 	$L__BB78_74;
	and.b32  	%r59, %r43, 3;
	setp.lt.u32 	%p33, %r44, 4;
	@%p33 bra 	$L__BB78_69;
	mul.lo.s32 	%r173, %r203, %r2;
	shl.b32 	%r174, %r173, 2;
	add.s32 	%r175, %r42, %r174;
	ld.shared.f32 	%f35, [%r175];
	add.f32 	%f36, %f54, %f35;
	shl.b32 	%r176, %r2, 2;
	add.s32 	%r177, %r175, %r176;
	ld.shared.f32 	%f37, [%r177];
	add.f32 	%f38, %f36, %f37;
	add.s32 	%r178, %r177, %r176;
	ld.shared.f32 	%f39, [%r178];
	add.f32 	%f40, %f38, %f39;
	add.s32 	%r179, %r178, %r176;
	ld.shared.f32 	%f41, [%r179];
	add.f32 	%f54, %f40, %f41;
	add.s32 	%r203, %r203, 4;
$L__BB78_69:
	setp.eq.s32 	%p34, %r59, 0;
	@%p34 bra 	$L__BB78_74;
	setp.eq.s32 	%p35, %r59, 1;
	@%p35 bra 	$L__BB78_72;
	mul.lo.s32 	%r180, %r203, %r2;
	shl.b32 	%r181, %r180, 2;
	add.s32 	%r182, %r42, %r181;
	ld.shared.f32 	%f43, [%r182];
	add.f32 	%f44, %f54, %f43;
	shl.b32 	%r183, %r2, 2;
	add.s32 	%r184, %r182, %r183;
	ld.shared.f32 	%f45, [%r184];
	add.f32 	%f54, %f44, %f45;
	add.s32 	%r203, %r203, 2;
$L__BB78_72:
	and.b32  	%r185, %r43, 1;
	setp.eq.b32 	%p36, %r185, 1;
	not.pred 	%p37, %p36;
	@%p37 bra 	$L__BB78_74;
	mul.lo.s32 	%r186, %r203, %r2;
	shl.b32 	%r187, %r186, 2;
	add.s32 	%r188, %r42, %r187;
	ld.shared.f32 	%f46, [%r188];
	add.f32 	%f54, %f54, %f46;
$L__BB78_74:
	st.shared.f32 	[%r42], %f54;
$L__BB78_75:
	cvt.u64.u32 	%rd266, %r4;
	mad.lo.s64 	%rd267, %rd147, %rd266, %rd3;
	cvta.to.global.u64 	%rd268, %rd144;
	shl.b64 	%rd269, %rd267, 2;
	add.s64 	%rd270, %rd268, %rd269;
	st.global.f32 	[%rd270], %f54;
$L__BB78_76:
	ret;

}
	// .globl	contiguous_sum_square33_f32
.visible .entry contiguous_sum_square33_f32(
	.param .u64 .ptr .align 1 contiguous_sum_square33_f32_param_0,
	.param .u64 .ptr .align 1 contiguous_sum_square33_f32_param_1,
	.param .u64 contiguous_sum_square33_f32_param_2,
	.param .u64 contiguous_sum_square33_f32_param_3,
	.param .u64 contiguous_sum_square33_f32_param_4
)
{
	.reg .pred 	%p<14>;
	.reg .b32 	%r<86>;
	.reg .b32 	%f<55>;
	.reg .b64 	%rd<16>;

	ld.param.u64 	%rd2, [contiguous_sum_square33_f32_param_0];
	ld.param.u64 	%rd3, [contiguous_sum_square33_f32_param_1];
	ld.param.u64 	%rd4, [contiguous_sum_square33_f32_param_3];
	ld.param.u64 	%rd5, [contiguous_sum_square33_f32_param_4];
	mov.u32 	%r1, %tid.y;
	mov.u32 	%r2, %ntid.x;
	mov.u32 	%r3, %tid.x;
	mad.lo.s32 	%r30, %r1, %r2, %r3;
	mov.u32 	%r31, %ctaid.x;
	mad.lo.s32 	%r32, %r31, %r2, %r3;
	mov.u32 	%r4, %ctaid.y;
	mov.u32 	%r5, %ntid.y;
	mad.lo.s32 	%r33, %r4, %r5, %r1;
	shl.b32 	%r34, %r30, 2;
	mov.u32 	%r35, sum_squaresdata_f32;
	add.s32 	%r7, %r35, %r34;
	mov.b32 	%r36, 0;
	st.shared.u32 	[%r7], %r36;
	cvt.u64.u32 	%rd1, %r32;
	setp.le.u64 	%p1, %rd4, %rd1;
	cvt.u64.u32 	%rd7, %r33;
	setp.le.u64 	%p2, %rd5, %rd7;
	or.pred  	%p3, %p1, %p2;
	@%p3 bra 	$L__BB79_18;
	cvt.u32.u64 	%r37, %rd1;
	cvta.to.global.u64 	%rd8, %rd3;
	cvt.u32.u64 	%r38, %rd4;
	mad.lo.s32 	%r39, %r33, %r38, %r37;
	mul.wide.u32 	%rd9, %r39, 4;
	add.s64 	%rd10, %rd8, %rd9;
	ld.global.f32 	%f16, [%rd10];
	st.shared.f32 	[%r7], %f16;
	bar.sync 	0;
	setp.ne.s32 	%p4, %r1, 0;
	@%p4 bra 	$L__BB79_18;
	setp.gt.u32 	%p5, %r5, 1;
	@%p5 bra 	$L__BB79_4;
	shl.b32 	%r40, %r3, 2;
	add.s32 	%r42, %r35, %r40;
	ld.shared.f32 	%f53, [%r42];
	bra.uni 	$L__BB79_17;
$L__BB79_4:
	shl.b32 	%r44, %r3, 2;
	add.s32 	%r8, %r35, %r44;
	ld.shared.f32 	%f53, [%r8];
	add.s32 	%r9, %r5, -1;
	add.s32 	%r46, %r5, -2;
	and.b32  	%r10, %r9, 7;
	setp.lt.u32 	%p6, %r46, 7;
	mov.b32 	%r84, 1;
	@%p6 bra 	$L__BB79_8;
	and.b32  	%r49, %r9, -8;
	neg.s32 	%r81, %r49;
	shl.b32 	%r12, %r2, 2;
	add.s32 	%r51, %r44, %r12;
	add.s32 	%r79, %r35, %r51;
	shl.b32 	%r14, %r2, 5;
	mov.b32 	%r82, 1;
	mov.b32 	%r80, 0;
$L__BB79_6:
	.pragma "nounroll";
	mul.lo.s32 	%r53, %r82, %r2;
	shl.b32 	%r54, %r53, 2;
	add.s32 	%r55, %r8, %r54;
	ld.shared.f32 	%f18, [%r79];
	add.f32 	%f19, %f53, %f18;
	add.s32 	%r56, %r55, %r12;
	ld.shared.f32 	%f20, [%r56];
	add.f32 	%f21, %f19, %f20;
	add.s32 	%r57, %r56, %r12;
	ld.shared.f32 	%f22, [%r57];
	add.f32 	%f23, %f21, %f22;
	add.s32 	%r58, %r57, %r12;
	ld.shared.f32 	%f24, [%r58];
	add.f32 	%f25, %f23, %f24;
	add.s32 	%r59, %r58, %r12;
	ld.shared.f32 	%f26, [%r59];
	add.f32 	%f27, %f25, %f26;
	add.s32 	%r60, %r59, %r12;
	ld.shared.f32 	%f28, [%r60];
	add.f32 	%f29, %f27, %f28;
	add.s32 	%r61, %r60, %r12;
	ld.shared.f32 	%f30, [%r61];
	add.f32 	%f31, %f29, %f30;
	add.s32 	%r62, %r61, %r12;
	ld.shared.f32 	%f32, [%r62];
	add.f32 	%f53, %f31, %f32;
	add.s32 	%r82, %r82, 8;
	add.s32 	%r81, %r81, 8;
	add.s32 	%r80, %r80, 8;
	add.s32 	%r79, %r79, %r14;
	setp.ne.s32 	%p7, %r81, 0;
	@%p7 bra 	$L__BB79_6;
	add.s32 	%r84, %r80, 1;
$L__BB79_8:
	setp.eq.s32 	%p8, %r10, 0;
	@%p8 bra 	$L__BB79_16;
	and.b32  	%r25, %r9, 3;
	setp.lt.u32 	%p9, %r10, 4;
	@%p9 bra 	$L__BB79_11;
	mul.lo.s32 	%r63, %r84, %r2;
	shl.b32 	%r64, %r63, 2;
	add.s32 	%r65, %r8, %r64;
	ld.shared.f32 	%f34, [%r65];
	add.f32 	%f35, %f53, %f34;
	shl.b32 	%r66, %r2, 2;
	add.s32 	%r67, %r65, %r66;
	ld.shared.f32 	%f36, [%r67];
	add.f32 	%f37, %f35, %f36;
	add.s32 	%r68, %r67, %r66;
	ld.shared.f32 	%f38, [%r68];
	add.f32 	%f39, %f37, %f38;
	add.s32 	%r69, %r68, %r66;
	ld.shared.f32 	%f40, [%r69];
	add.f32 	%f53, %f39, %f40;
	add.s32 	%r84, %r84, 4;
$L__BB79_11:
	setp.eq.s32 	%p10, %r25, 0;
	@%p10 bra 	$L__BB79_16;
	setp.eq.s32 	%p11, %r25, 1;
	@%p11 bra 	$L__BB79_14;
	mul.lo.s32 	%r70, %r84, %r2;
	shl.b32 	%r71, %r70, 2;
	add.s32 	%r72, %r8, %r71;
	ld.shared.f32 	%f42, [%r72];
	add.f32 	%f43, %f53, %f42;
	shl.b32 	%r73, %r2, 2;
	add.s32 	%r74, %r72, %r73;
	ld.shared.f32 	%f44, [%r74];
	add.f32 	%f53, %f43, %f44;
	add.s32 	%r84, %r84, 2;
$L__BB79_14:
	and.b32  	%r75, %r9, 1;
	setp.eq.b32 	%p12, %r75, 1;
	not.pred 	%p13, %p12;
	@%p13 bra 	$L__BB79_16;
	mul.lo.s32 	%r76, %r84, %r2;
	shl.b32 	%r77, %r76, 2;
	add.s32 	%r78, %r8, %r77;
	ld.shared.f32 	%f45, [%r78];
	add.f32 	%f53, %f53, %f45;
$L__BB79_16:
	st.shared.f32 	[%r8], %f53;
$L__BB79_17:
	cvt.u64.u32 	%rd11, %r4;
	mad.lo.s64 	%rd12, %rd4, %rd11, %rd1;
	cvta.to.global.u64 	%rd13, %rd2;
	shl.b64 	%rd14, %rd12, 2;
	add.s64 	%rd15, %rd13, %rd14;
	st.global.f32 	[%rd15], %f53;
$L__BB79_18:
	ret;

}
	// .globl	contiguous_sum_square_f64
.visible .entry contiguous_sum_square_f64(
	.param .u64 .ptr .align 1 contiguous_sum_square_f64_param_0,
	.param .u64 .ptr .align 1 contiguous_sum_square_f64_param_1,
	.param .u64 contiguous_sum_square_f64_param_2
)
{
	.reg .pred 	%p<8>;
	.reg .b32 	%r<16>;
	.reg .b64 	%rd<17>;
	.reg .b64 	%fd<29>;

	ld.param.u64 	%rd4, [contiguous_sum_square_f64_param_0];
	ld.param.u64 	%rd6, [contiguous_sum_square_f64_param_1];
	ld.param.u64 	%rd5, [contiguous_sum_square_f64_param_2];
	cvta.to.global.u64 	%rd1, %rd6;
	mov.u32 	%r1, %tid.x;
	mov.u32 	%r2, %ctaid.x;
	mov.u32 	%r15, %ntid.x;
	mul.lo.s32 	%r8, %r2, %r15;
	shl.b32 	%r9, %r8, 1;
	add.s32 	%r4, %r9, %r1;
	shl.b32 	%r10, %r1, 3;
	mov.u32 	%r11, sum_squaresdata_f64;
	add.s32 	%r5, %r11, %r10;
	mov.b64 	%rd7, 0;
	st.shared.u64 	[%r5], %rd7;
	add.s32 	%r12, %r4, %r15;
	cvt.u64.u32 	%rd2, %r12;
	setp.le.u64 	%p1, %rd5, %rd2;
	@%p1 bra 	$L__BB80_2;
	mul.wide.u32 	%rd10, %r4, 8;
	add.s64 	%rd11, %rd1, %rd10;
	ld.global.f64 	%fd3, [%rd11];
	shl.b64 	%rd12, %rd2, 3;
	add.s64 	%rd13, %rd1, %rd12;
	ld.global.f64 	%fd4, [%rd13];
	mul.f64 	%fd5, %fd4, %fd4;
	fma.rn.f64 	%fd6, %fd3, %fd3, %fd5;
	st.shared.f64 	[%r5], %fd6;
	bra.uni 	$L__BB80_4;
$L__BB80_2:
	cvt.u64.u32 	%rd3, %r4;
	setp.le.u64 	%p2, %rd5, %rd3;
	@%p2 bra 	$L__BB80_4;
	shl.b64 	%rd8, %rd3, 3;
	add.s64 	%rd9, %rd1, %rd8;
	ld.global.f64 	%fd1, [%rd9];
	mul.f64 	%fd2, %fd1, %fd1;
	st.shared.f64 	[%r5], %fd2;
$L__BB80_4:
	bar.sync 	0;
	setp.lt.u32 	%p3, %r15, 66;
	@%p3 bra 	$L__BB80_8;
$L__BB80_5:
	shr.u32 	%r7, %r15, 1;
	setp.ge.u32 	%p4, %r1, %r7;
	@%p4 bra 	$L__BB80_7;
	ld.shared.f64 	%fd7, [%r5];
	shl.b32 	%r13, %r7, 3;
	add.s32 	%r14, %r5, %r13;
	ld.shared.f64 	%fd8, [%r14];
	add.f64 	%fd9, %fd7, %fd8;
	st.shared.f64 	[%r5], %fd9;
$L__BB80_7:
	bar.sync 	0;
	setp.gt.u32 	%p5, %r15, 131;
	mov.u32 	%r15, %r7;
	@%p5 bra 	$L__BB80_5;
$L__BB80_8:
	setp.gt.u32 	%p6, %r1, 31;
	@%p6 bra 	$L__BB80_11;
	ld.volatile.shared.f64 	%fd10, [%r5];
	ld.volatile.shared.f64 	%fd11, [%r5+256];
	add.f64 	%fd12, %fd10, %fd11;
	st.volatile.shared.f64 	[%r5], %fd12;
	ld.volatile.shared.f64 	%fd13, [%r5];
	ld.volatile.shared.f64 	%fd14, [%r5+128];
	add.f64 	%fd15, %fd13, %fd14;
	st.volatile.shared.f64 	[%r5], %fd15;
	ld.volatile.shared.f64 	%fd16, [%r5];
	ld.volatile.shared.f64 	%fd17, [%r5+64];
	add.f64 	%fd18, %fd16, %fd17;
	st.volatile.shared.f64 	[%r5], %fd18;
	ld.volatile.shared.f64 	%fd19, [%r5];
	ld.volatile.shared.f64 	%fd20, [%r5+32];
	add.f64 	%fd21, %fd19, %fd20;
	st.volatile.shared.f64 	[%r5], %fd21;
	ld.volatile.shared.f64 	%fd22, [%r5];
	ld.volatile.shared.f64 	%fd23, [%r5+16];
	add.f64 	%fd24, %fd22, %fd23;
	st.volatile.shared.f64 	[%r5], %fd24;
	ld.volatile.shared.f64 	%fd25, [%r5];
	ld.volatile.shared.f64 	%fd26, [%r5+8];
	add.f64 	%fd27, %fd25, %fd26;
	st.volatile.shared.f64 	[%r5], %fd27;
	setp.ne.s32 	%p7, %r1, 0;
	@%p7 bra 	$L__BB80_11;
	ld.shared.f64 	%fd28, [sum_squaresdata_f64];
	cvta.to.global.u64 	%rd14, %rd4;
	mul.wide.u32 	%rd15, %r2, 8;
	add.s64 	%rd16, %rd14, %rd15;
	st.global.f64 	[%rd16], %fd28;
$L__BB80_11:
	ret;

}
	// .globl	contiguous_cumulate_sum_square_f64
.visible .entry contiguous_cumulate_sum_square_f64(
	.param .u64 .ptr .align 1 contiguous_cumulate_sum_square_f64_param_0,
	.param .u64 .ptr .align 1 contiguous_cumulate_sum_square_f64_param_1,
	.param .u64 contiguous_cumulate_sum_square_f64_param_2
)
{
	.reg .pred 	%p<8>;
	.reg .b32 	%r<16>;
	.reg .b64 	%rd<17>;
	.reg .b64 	%fd<27>;

	ld.param.u64 	%rd4, [contiguous_cumulate_sum_square_f64_param_0];
	ld.param.u64 	%rd6, [contiguous_cumulate_sum_square_f64_param_1];
	ld.param.u64 	%rd5, [contiguous_cumulate_sum_square_f64_param_2];
	cvta.to.global.u64 	%rd1, %rd6;
	mov.u32 	%r1, %tid.x;
	mov.u32 	%r2, %ctaid.x;
	mov.u32 	%r15, %ntid.x;
	mul.lo.s32 	%r8, %r2, %r15;
	shl.b32 	%r9, %r8, 1;
	add.s32 	%r4, %r9, %r1;
	shl.b32 	%r10, %r1, 3;
	mov.u32 	%r11, sum_squaresdata_f64;
	add.s32 	%r5, %r11, %r10;
	mov.b64 	%rd7, 0;
	st.shared.u64 	[%r5], %rd7;
	add.s32 	%r12, %r4, %r15;
	cvt.u64.u32 	%rd2, %r12;
	setp.le.u64 	%p1, %rd5, %rd2;
	@%p1 bra 	$L__BB81_2;
	mul.wide.u32 	%rd10, %r4, 8;
	add.s64 	%rd11, %rd1, %rd10;
	ld.global.f64 	%fd2, [%rd11];
	shl.b64 	%rd12, %rd2, 3;
	add.s64 	%rd13, %rd1, %rd12;
	ld.global.f64 	%fd3, [%rd13];
	add.f64 	%fd4, %fd2, %fd3;
	st.shared.f64 	[%r5], %fd4;
	bra.uni 	$L__BB81_4;
$L__BB81_2:
	cvt.u64.u32 	%rd3, %r4;
	setp.le.u64 	%p2, %rd5, %rd3;
	@%p2 bra 	$L__BB81_4;
	shl.b64 	%rd8, %rd3, 3;
	add.s64 	%rd9, %rd1, %rd8;
	ld.global.f64 	%fd1, [%rd9];
	st.shared.f64 	[%r5], %fd1;
$L__BB81_4:
	bar.sync 	0;
	setp.lt.u32 	%p3, %r15, 66;
	@%p3 bra 	$L__BB81_8;
$L__BB81_5:
	shr.u32 	%r7, %r15, 1;
	setp.ge.u32 	%p4, %r1, %r7;
	@%p4 bra 	$L__BB81_7;
	ld.shared.f64 	%fd5, [%r5];
	shl.b32 	%r13, %r7, 3;
	add.s32 	%r14, %r5, %r13;
	ld.shared.f64 	%fd6, [%r14];
	add.f64 	%fd7, %fd5, %fd6;
	st.shared.f64 	[%r5], %fd7;
$L__BB81_7:
	bar.sync 	0;
	setp.gt.u32 	%p5, %r15, 131;
	mov.u32 	%r15, %r7;
	@%p5 bra 	$L__BB81_5;
$L__BB81_8:
	setp.gt.u32 	%p6, %r1, 31;
	@%p6 bra 	$L__BB81_11;
	ld.volatile.shared.f64 	%fd8, [%r5];
	ld.volatile.shared.f64 	%fd9, [%r5+256];
	add.f64 	%fd10, %fd8, %fd9;
	st.volatile.shared.f64 	[%r5], %fd10;
	ld.volatile.shared.f64 	%fd11, [%r5];
	ld.volatile.shared.f64 	%fd12, [%r5+128];
	add.f64 	%fd13, %fd11, %fd12;
	st.volatile.shared.f64 	[%r5], %fd13;
	ld.volatile.shared.f64 	%fd14, [%r5];
	ld.volatile.shared.f64 	%fd15, [%r5+64];
	add.f64 	%fd16, %fd14, %fd15;
	st.volatile.shared.f64 	[%r5], %fd16;
	ld.volatile.shared.f64 	%fd17, [%r5];
	ld.volatile.shared.f64 	%fd18, [%r5+32];
	add.f64 	%fd19, %fd17, %fd18;
	st.volatile.shared.f64 	[%r5], %fd19;
	ld.volatile.shared.f64 	%fd20, [%r5];
	ld.volatile.shared.f64 	%fd21, [%r5+16];
	add.f64 	%fd22, %fd20, %fd21;
	st.volatile.shared.f64 	[%r5], %fd22;
	ld.volatile.shared.f64 	%fd23, [%r5];
	ld.volatile.shared.f64 	%fd24, [%r5+8];
	add.f64 	%fd25, %fd23, %fd24;
	st.volatile.shared.f64 	[%r5], %fd25;
	setp.ne.s32 	%p7, %r1, 0;
	@%p7 bra 	$L__BB81_11;
	ld.shared.f64 	%fd26, [sum_squaresdata_f64];
	cvta.to.global.u64 	%rd14, %rd4;
	mul.wide.u32 	%rd15, %r2, 8;
	add.s64 	%rd16, %rd14, %rd15;
	st.global.f64 	[%rd16], %fd26;
$L__BB81_11:
	ret;

}
	// .globl	uncontiguous_sum_square_f64
.visible .entry uncontiguous_sum_square_f64(
	.param .u64 .ptr .align 1 uncontiguous_sum_square_f64_param_0,
	.param .u64 .ptr .align 1 uncontiguous_sum_square_f64_param_1,
	.param .u64 .ptr .align 1 uncontiguous_sum_square_f64_param_2,
	.param .u64 .ptr .align 1 uncontiguous_sum_square_f64_param_3,
	.param .u64 uncontiguous_sum_square_f64_param_4,
	.param .u64 uncontiguous_sum_square_f64_param_5
)
{
	.reg .pred 	%p<53>;
	.reg .b32 	%r<212>;
	.reg .b64 	%rd<559>;
	.reg .b64 	%fd<29>;

	ld.param.u64 	%rd260, [uncontiguous_sum_square_f64_param_0];
	ld.param.u64 	%rd263, [uncontiguous_sum_square_f64_param_1];
	ld.param.u64 	%rd264, [uncontiguous_sum_square_f64_param_2];
	ld.param.u64 	%rd265, [uncontiguous_sum_square_f64_param_3];
	ld.param.u64 	%rd261, [uncontiguous_sum_square_f64_param_4];
	ld.param.u64 	%rd262, [uncontiguous_sum_square_f64_param_5];
	cvta.to.global.u64 	%rd1, %rd265;
	cvta.to.global.u64 	%rd2, %rd264;
	cvta.to.global.u64 	%rd3, %rd263;
	mov.u32 	%r1, %tid.x;
	mov.u32 	%r2, %ctaid.x;
	mov.u32 	%r211, %ntid.x;
	mul.lo.s32 	%r52, %r2, %r211;
	shl.b32 	%r53, %r52, 1;
	add.s32 	%r4, %r53, %r1;
	shl.b32 	%r54, %r1, 3;
	mov.u32 	%r55, sum_squaresdata_f64;
	add.s32 	%r5, %r55, %r54;
	mov.b64 	%rd266, 0;
	st.shared.u64 	[%r5], %rd266;
	add.s32 	%r56, %r4, %r211;
	cvt.u64.u32 	%rd512, %r56;
	setp.le.u64 	%p1, %rd262, %rd512;
	@%p1 bra 	$L__BB82_54;
	cvt.u32.u64 	%r6, %rd261;
	add.s32 	%r205, %r6, -1;
	setp.lt.s32 	%p27, %r205, 0;
	mov.b64 	%rd516, 0;
	mov.u64 	%rd517, %rd516;
	@%p27 bra 	$L__BB82_53;
	cvt.u64.u32 	%rd513, %r4;
	setp.lt.u32 	%p28, %r205, 3;
	mov.b64 	%rd517, 0;
	mov.u64 	%rd516, %rd517;
	@%p28 bra 	$L__BB82_30;
	add.s32 	%r203, %r6, -2;
	and.b32  	%r132, %r6, -4;
	neg.s32 	%r202, %r132;
	mov.b64 	%rd517, 0;
$L__BB82_4:
	.pragma "nounroll";
	add.s32 	%r12, %r203, 1;
	mul.wide.u32 	%rd398, %r12, 8;
	add.s64 	%rd399, %rd2, %rd398;
	ld.global.u64 	%rd10, [%rd399];
	or.b64  	%rd400, %rd513, %rd10;
	and.b64  	%rd401, %rd400, -4294967296;
	setp.ne.s64 	%p29, %rd401, 0;
	@%p29 bra 	$L__BB82_6;
	cvt.u32.u64 	%r133, %rd10;
	cvt.u32.u64 	%r134, %rd513;
	div.u32 	%r135, %r134, %r133;
	mul.lo.s32 	%r136, %r135, %r133;
	sub.s32 	%r137, %r134, %r136;
	cvt.u64.u32 	%rd478, %r135;
	cvt.u64.u32 	%rd479, %r137;
	bra.uni 	$L__BB82_7;
$L__BB82_6:
	div.s64 	%rd478, %rd513, %rd10;
	mul.lo.s64 	%rd402, %rd478, %rd10;
	sub.s64 	%rd479, %rd513, %rd402;
$L__BB82_7:
	mul.wide.u32 	%rd403, %r12, 8;
	add.s64 	%rd404, %rd1, %rd403;
	ld.global.u64 	%rd17, [%rd404];
	mad.lo.s64 	%rd18, %rd17, %rd479, %rd516;
	or.b64  	%rd405, %rd512, %rd10;
	and.b64  	%rd406, %rd405, -4294967296;
	setp.ne.s64 	%p30, %rd406, 0;
	@%p30 bra 	$L__BB82_9;
	cvt.u32.u64 	%r138, %rd10;
	cvt.u32.u64 	%r139, %rd512;
	div.u32 	%r140, %r139, %r138;
	mul.lo.s32 	%r141, %r140, %r138;
	sub.s32 	%r142, %r139, %r141;
	cvt.u64.u32 	%rd480, %r140;
	cvt.u64.u32 	%rd481, %r142;
	bra.uni 	$L__BB82_10;
$L__BB82_9:
	div.s64 	%rd480, %rd512, %rd10;
	mul.lo.s64 	%rd407, %rd480, %rd10;
	sub.s64 	%rd481, %rd512, %rd407;
$L__BB82_10:
	mad.lo.s64 	%rd25, %rd481, %rd17, %rd517;
	add.s32 	%r13, %r203, -2;
	mul.wide.u32 	%rd408, %r203, 8;
	add.s64 	%rd409, %rd2, %rd408;
	ld.global.u64 	%rd26, [%rd409];
	or.b64  	%rd410, %rd478, %rd26;
	and.b64  	%rd411, %rd410, -4294967296;
	setp.ne.s64 	%p31, %rd411, 0;
	@%p31 bra 	$L__BB82_12;
	cvt.u32.u64 	%r143, %rd26;
	cvt.u32.u64 	%r144, %rd478;
	div.u32 	%r145, %r144, %r143;
	mul.lo.s32 	%r146, %r145, %r143;
	sub.s32 	%r147, %r144, %r146;
	cvt.u64.u32 	%rd482, %r145;
	cvt.u64.u32 	%rd483, %r147;
	bra.uni 	$L__BB82_13;
$L__BB82_12:
	div.s64 	%rd482, %rd478, %rd26;
	mul.lo.s64 	%rd412, %rd482, %rd26;
	sub.s64 	%rd483, %rd478, %rd412;
$L__BB82_13:
	mul.wide.u32 	%rd413, %r203, 8;
	add.s64 	%rd414, %rd1, %rd413;
	ld.global.u64 	%rd33, [%rd414];
	mad.lo.s64 	%rd34, %rd33, %rd483, %rd18;
	or.b64  	%rd415, %rd480, %rd26;
	and.b64  	%rd416, %rd415, -4294967296;
	setp.ne.s64 	%p32, %rd416, 0;
	@%p32 bra 	$L__BB82_15;
	cvt.u32.u64 	%r148, %rd26;
	cvt.u32.u64 	%r149, %rd480;
	div.u32 	%r150, %r149, %r148;
	mul.lo.s32 	%r151, %r150, %r148;
	sub.s32 	%r152, %r149, %r151;
	cvt.u64.u32 	%rd484, %r150;
	cvt.u64.u32 	%rd485, %r152;
	bra.uni 	$L__BB82_16;
$L__BB82_15:
	div.s64 	%rd484, %rd480, %rd26;
	mul.lo.s64 	%rd417, %rd484, %rd26;
	sub.s64 	%rd485, %rd480, %rd417;
$L__BB82_16:
	mad.lo.s64 	%rd41, %rd485, %rd33, %rd25;
	add.s32 	%r14, %r203, -1;
	mul.wide.u32 	%rd418, %r14, 8;
	add.s64 	%rd419, %rd2, %rd418;
	ld.global.u64 	%rd42, [%rd419];
	or.b64  	%rd420, %rd482, %rd42;
	and.b64  	%rd421, %rd420, -4294967296;
	setp.ne.s64 	%p33, %rd421, 0;
	@%p33 bra 	$L__BB82_18;
	cvt.u32.u64 	%r153, %rd42;
	cvt.u32.u64 	%r154, %rd482;
	div.u32 	%r155, %r154, %r153;
	mul.lo.s32 	%r156, %r155, %r153;
	sub.s32 	%r157, %r154, %r156;
	cvt.u64.u32 	%rd486, %r155;
	cvt.u64.u32 	%rd487, %r157;
	bra.uni 	$L__BB82_19;
$L__BB82_18:
	div.s64 	%rd486, %rd482, %rd42;
	mul.lo.s64 	%rd422, %rd486, %rd42;
	sub.s64 	%rd487, %rd482, %rd422;
$L__BB82_19:
	mul.wide.u32 	%rd423, %r14, 8;
	add.s64 	%rd424, %rd1, %rd423;
	ld.global.u64 	%rd49, [%rd424];
	mad.lo.s64 	%rd50, %rd49, %rd487, %rd34;
	or.b64  	%rd425, %rd484, %rd42;
	and.b64  	%rd426, %rd425, -4294967296;
	setp.ne.s64 	%p34, %rd426, 0;
	@%p34 bra 	$L__BB82_21;
	cvt.u32.u64 	%r158, %rd42;
	cvt.u32.u64 	%r159, %rd484;
	div.u32 	%r160, %r159, %r158;
	mul.lo.s32 	%r161, %r160, %r158;
	sub.s32 	%r162, %r159, %r161;
	cvt.u64.u32 	%rd488, %r160;
	cvt.u64.u32 	%rd489, %r162;
	bra.uni 	$L__BB82_22;
$L__BB82_21:
	div.s64 	%rd488, %rd484, %rd42;
	mul.lo.s64 	%rd427, %rd488, %rd42;
	sub.s64 	%rd489, %rd484, %rd427;
$L__BB82_22:
	mad.lo.s64 	%rd57, %rd489, %rd49, %rd41;
	mul.wide.u32 	%rd428, %r13, 8;
	add.s64 	%rd429, %rd2, %rd428;
	ld.global.u64 	%rd58, [%rd429];
	or.b64  	%rd430, %rd486, %rd58;
	and.b64  	%rd431, %rd430, -4294967296;
	setp.ne.s64 	%p35, %rd431, 0;
	@%p35 bra 	$L__BB82_24;
	cvt.u32.u64 	%r163, %rd58;
	cvt.u32.u64 	%r164, %rd486;
	div.u32 	%r165, %r164, %r163;
	mul.lo.s32 	%r166, %r165, %r163;
	sub.s32 	%r167, %r164, %r166;
	cvt.u64.u32 	%rd513, %r165;
	cvt.u64.u32 	%rd491, %r167;
	bra.uni 	$L__BB82_25;
$L__BB82_24:
	div.s64 	%rd513, %rd486, %rd58;
	mul.lo.s64 	%rd432, %rd513, %rd58;
	sub.s64 	%rd491, %rd486, %rd432;
$L__BB82_25:
	mul.wide.u32 	%rd433, %r13, 8;
	add.s64 	%rd434, %rd1, %rd433;
	ld.global.u64 	%rd65, [%rd434];
	mad.lo.s64 	%rd516, %rd65, %rd491, %rd50;
	or.b64  	%rd435, %rd488, %rd58;
	and.b64  	%rd436, %rd435, -4294967296;
	setp.ne.s64 	%p36, %rd436, 0;
	@%p36 bra 	$L__BB82_27;
	cvt.u32.u64 	%r168, %rd58;
	cvt.u32.u64 	%r169, %rd488;
	div.u32 	%r170, %r169, %r168;
	mul.lo.s32 	%r171, %r170, %r168;
	sub.s32 	%r172, %r169, %r171;
	cvt.u64.u32 	%rd512, %r170;
	cvt.u64.u32 	%rd493, %r172;
	bra.uni 	$L__BB82_28;
$L__BB82_27:
	div.s64 	%rd512, %rd488, %rd58;
	mul.lo.s64 	%rd437, %rd512, %rd58;
	sub.s64 	%rd493, %rd488, %rd437;
$L__BB82_28:
	mad.lo.s64 	%rd517, %rd493, %rd65, %rd57;
	add.s32 	%r203, %r203, -4;
	add.s32 	%r202, %r202, 4;
	setp.ne.s32 	%p37, %r202, 0;
	@%p37 bra 	$L__BB82_4;
	add.s32 	%r205, %r203, 1;
$L__BB82_30:
	and.b32  	%r19, %r6, 3;
	setp.eq.s32 	%p38, %r19, 0;
	@%p38 bra 	$L__BB82_53;
	setp.eq.s32 	%p39, %r19, 1;
	@%p39 bra 	$L__BB82_45;
	mul.wide.u32 	%rd439, %r205, 8;
	add.s64 	%rd440, %rd2, %rd439;
	ld.global.u64 	%rd80, [%rd440];
	or.b64  	%rd441, %rd513, %rd80;
	and.b64  	%rd442, %rd441, -4294967296;
	setp.ne.s64 	%p40, %rd442, 0;
	@%p40 bra 	$L__BB82_34;
	cvt.u32.u64 	%r173, %rd80;
	cvt.u32.u64 	%r174, %rd513;
	div.u32 	%r175, %r174, %r173;
	mul.lo.s32 	%r176, %r175, %r173;
	sub.s32 	%r177, %r174, %r176;
	cvt.u64.u32 	%rd500, %r175;
	cvt.u64.u32 	%rd501, %r177;
	bra.uni 	$L__BB82_35;
$L__BB82_34:
	div.s64 	%rd500, %rd513, %rd80;
	mul.lo.s64 	%rd443, %rd500, %rd80;
	sub.s64 	%rd501, %rd513, %rd443;
$L__BB82_35:
	add.s64 	%rd445, %rd1, %rd439;
	ld.global.u64 	%rd87, [%rd445];
	mad.lo.s64 	%rd88, %rd87, %rd501, %rd516;
	or.b64  	%rd446, %rd512, %rd80;
	and.b64  	%rd447, %rd446, -4294967296;
	setp.ne.s64 	%p41, %rd447, 0;
	@%p41 bra 	$L__BB82_37;
	cvt.u32.u64 	%r178, %rd80;
	cvt.u32.u64 	%r179, %rd512;
	div.u32 	%r180, %r179, %r178;
	mul.lo.s32 	%r181, %r180, %r178;
	sub.s32 	%r182, %r179, %r181;
	cvt.u64.u32 	%rd502, %r180;
	cvt.u64.u32 	%rd503, %r182;
	bra.uni 	$L__BB82_38;
$L__BB82_37:
	div.s64 	%rd502, %rd512, %rd80;
	mul.lo.s64 	%rd448, %rd502, %rd80;
	sub.s64 	%rd503, %rd512, %rd448;
$L__BB82_38:
	mad.lo.s64 	%rd95, %rd503, %rd87, %rd517;
	add.s32 	%r20, %r205, -1;
	mul.wide.u32 	%rd449, %r20, 8;
	add.s64 	%rd450, %rd2, %rd449;
	ld.global.u64 	%rd96, [%rd450];
	or.b64  	%rd451, %rd500, %rd96;
	and.b64  	%rd452, %rd451, -4294967296;
	setp.ne.s64 	%p42, %rd452, 0;
	@%p42 bra 	$L__BB82_40;
	cvt.u32.u64 	%r183, %rd96;
	cvt.u32.u64 	%r184, %rd500;
	div.u32 	%r185, %r184, %r183;
	mul.lo.s32 	%r186, %r185, %r183;
	sub.s32 	%r187, %r184, %r186;
	cvt.u64.u32 	%rd513, %r185;
	cvt.u64.u32 	%rd505, %r187;
	bra.uni 	$L__BB82_41;
$L__BB82_40:
	div.s64 	%rd513, %rd500, %rd96;
	mul.lo.s64 	%rd453, %rd513, %rd96;
	sub.s64 	%rd505, %rd500, %rd453;
$L__BB82_41:
	add.s64 	%rd455, %rd1, %rd449;
	ld.global.u64 	%rd103, [%rd455];
	mad.lo.s64 	%rd516, %rd103, %rd505, %rd88;
	or.b64  	%rd456, %rd502, %rd96;
	and.b64  	%rd457, %rd456, -4294967296;
	setp.ne.s64 	%p43, %rd457, 0;
	@%p43 bra 	$L__BB82_43;
	cvt.u32.u64 	%r188, %rd96;
	cvt.u32.u64 	%r189, %rd502;
	div.u32 	%r190, %r189, %r188;
	mul.lo.s32 	%r191, %r190, %r188;
	sub.s32 	%r192, %r189, %r191;
	cvt.u64.u32 	%rd512, %r190;
	cvt.u64.u32 	%rd507, %r192;
	bra.uni 	$L__BB82_44;
$L__BB82_43:
	div.s64 	%rd512, %rd502, %rd96;
	mul.lo.s64 	%rd458, %rd512, %rd96;
	sub.s64 	%rd507, %rd502, %rd458;
$L__BB82_44:
	mad.lo.s64 	%rd517, %rd507, %rd103, %rd95;
	add.s32 	%r205, %r205, -2;
$L__BB82_45:
	and.b32  	%r193, %r6, 1;
	setp.eq.b32 	%p44, %r193, 1;
	not.pred 	%p45, %p44;
	@%p45 bra 	$L__BB82_53;
	mul.wide.u32 	%rd459, %r205, 8;
	add.s64 	%rd460, %rd2, %rd459;
	ld.global.u64 	%rd118, [%rd460];
	or.b64  	%rd461, %rd513, %rd118;
	and.b64  	%rd462, %rd461, -4294967296;
	setp.ne.s64 	%p46, %rd462, 0;
	@%p46 bra 	$L__BB82_48;
	cvt.u32.u64 	%r194, %rd118;
	cvt.u32.u64 	%r195, %rd513;
	rem.u32 	%r196, %r195, %r194;
	cvt.u64.u32 	%rd514, %r196;
	bra.uni 	$L__BB82_49;
$L__BB82_48:
	rem.s64 	%rd514, %rd513, %rd118;
$L__BB82_49:
	add.s64 	%rd464, %rd1, %rd459;
	ld.global.u64 	%rd122, [%rd464];
	mad.lo.s64 	%rd516, %rd122, %rd514, %rd516;
	or.b64  	%rd465, %rd512, %rd118;
	and.b64  	%rd466, %rd465, -4294967296;
	setp.ne.s64 	%p47, %rd466, 0;
	@%p47 bra 	$L__BB82_51;
	cvt.u32.u64 	%r197, %rd118;
	cvt.u32.u64 	%r198, %rd512;
	rem.u32 	%r199, %r198, %r197;
	cvt.u64.u32 	%rd515, %r199;
	bra.uni 	$L__BB82_52;
$L__BB82_51:
	rem.s64 	%rd515, %rd512, %rd118;
$L__BB82_52:
	mad.lo.s64 	%rd517, %rd515, %rd122, %rd517;
$L__BB82_53:
	shl.b64 	%rd467, %rd516, 3;
	add.s64 	%rd468, %rd3, %rd467;
	ld.global.f64 	%fd3, [%rd468];
	shl.b64 	%rd469, %rd517, 3;
	add.s64 	%rd470, %rd3, %rd469;
	ld.global.f64 	%fd4, [%rd470];
	mul.f64 	%fd5, %fd4, %fd4;
	fma.rn.f64 	%fd6, %fd3, %fd3, %fd5;
	st.shared.f64 	[%r5], %fd6;
	bra.uni 	$L__BB82_114;
$L__BB82_54:
	cvt.u64.u32 	%rd549, %r4;
	setp.le.u64 	%p2, %rd262, %rd549;
	@%p2 bra 	$L__BB82_114;
	cvt.u32.u64 	%r23, %rd261;
	add.s32 	%r209, %r23, -1;
	setp.lt.s32 	%p3, %r209, 0;
	mov.b64 	%rd558, 0;
	@%p3 bra 	$L__BB82_113;
	and.b32  	%r25, %r23, 7;
	setp.lt.u32 	%p4, %r209, 7;
	mov.b64 	%rd558, 0;
	@%p4 bra 	$L__BB82_84;
	add.s32 	%r207, %r23, -4;
	and.b32  	%r57, %r23, -8;
	neg.s32 	%r206, %r57;
	mov.b64 	%rd558, 0;
$L__BB82_58:
	.pragma "nounroll";
	add.s32 	%r30, %r207, 3;
	mul.wide.u32 	%rd271, %r30, 8;
	add.s64 	%rd272, %rd2, %rd271;
	ld.global.u64 	%rd133, [%rd272];
	or.b64  	%rd273, %rd549, %rd133;
	and.b64  	%rd274, %rd273, -4294967296;
	setp.ne.s64 	%p5, %rd274, 0;
	@%p5 bra 	$L__BB82_60;
	cvt.u32.u64 	%r58, %rd133;
	cvt.u32.u64 	%r59, %rd549;
	div.u32 	%r60, %r59, %r58;
	mul.lo.s32 	%r61, %r60, %r58;
	sub.s32 	%r62, %r59, %r61;
	cvt.u64.u32 	%rd520, %r60;
	cvt.u64.u32 	%rd521, %r62;
	bra.uni 	$L__BB82_61;
$L__BB82_60:
	div.s64 	%rd520, %rd549, %rd133;
	mul.lo.s64 	%rd275, %rd520, %rd133;
	sub.s64 	%rd521, %rd549, %rd275;
$L__BB82_61:
	add.s64 	%rd277, %rd1, %rd271;
	ld.global.u64 	%rd278, [%rd277];
	mad.lo.s64 	%rd140, %rd278, %rd521, %rd558;
	add.s32 	%r31, %r207, 2;
	mul.wide.u32 	%rd279, %r31, 8;
	add.s64 	%rd280, %rd2, %rd279;
	ld.global.u64 	%rd141, [%rd280];
	or.b64  	%rd281, %rd520, %rd141;
	and.b64  	%rd282, %rd281, -4294967296;
	setp.ne.s64 	%p6, %rd282, 0;
	@%p6 bra 	$L__BB82_63;
	cvt.u32.u64 	%r63, %rd141;
	cvt.u32.u64 	%r64, %rd520;
	div.u32 	%r65, %r64, %r63;
	mul.lo.s32 	%r66, %r65, %r63;
	sub.s32 	%r67, %r64, %r66;
	cvt.u64.u32 	%rd522, %r65;
	cvt.u64.u32 	%rd523, %r67;
	bra.uni 	$L__BB82_64;
$L__BB82_63:
	div.s64 	%rd522, %rd520, %rd141;
	mul.lo.s64 	%rd283, %rd522, %rd141;
	sub.s64 	%rd523, %rd520, %rd283;
$L__BB82_64:
	add.s64 	%rd285, %rd1, %rd279;
	ld.global.u64 	%rd286, [%rd285];
	mad.lo.s64 	%rd148, %rd286, %rd523, %rd140;
	add.s32 	%r32, %r207, 1;
	mul.wide.u32 	%rd287, %r32, 8;
	add.s64 	%rd288, %rd2, %rd287;
	ld.global.u64 	%rd149, [%rd288];
	or.b64  	%rd289, %rd522, %rd149;
	and.b64  	%rd290, %rd289, -4294967296;
	setp.ne.s64 	%p7, %rd290, 0;
	@%p7 bra 	$L__BB82_66;
	cvt.u32.u64 	%r68, %rd149;
	cvt.u32.u64 	%r69, %rd522;
	div.u32 	%r70, %r69, %r68;
	mul.lo.s32 	%r71, %r70, %r68;
	sub.s32 	%r72, %r69, %r71;
	cvt.u64.u32 	%rd524, %r70;
	cvt.u64.u32 	%rd525, %r72;
	bra.uni 	$L__BB82_67;
$L__BB82_66:
	div.s64 	%rd524, %rd522, %rd149;
	mul.lo.s64 	%rd291, %rd524, %rd149;
	sub.s64 	%rd525, %rd522, %rd291;
$L__BB82_67:
	add.s64 	%rd293, %rd1, %rd287;
	ld.global.u64 	%rd294, [%rd293];
	mad.lo.s64 	%rd156, %rd294, %rd525, %rd148;
	add.s32 	%r33, %r207, -4;
	mul.wide.u32 	%rd295, %r207, 8;
	add.s64 	%rd296, %rd2, %rd295;
	ld.global.u64 	%rd157, [%rd296];
	or.b64  	%rd297, %rd524, %rd157;
	and.b64  	%rd298, %rd297, -4294967296;
	setp.ne.s64 	%p8, %rd298, 0;
	@%p8 bra 	$L__BB82_69;
	cvt.u32.u64 	%r73, %rd157;
	cvt.u32.u64 	%r74, %rd524;
	div.u32 	%r75, %r74, %r73;
	mul.lo.s32 	%r76, %r75, %r73;
	sub.s32 	%r77, %r74, %r76;
	cvt.u64.u32 	%rd526, %r75;
	cvt.u64.u32 	%rd527, %r77;
	bra.uni 	$L__BB82_70;
$L__BB82_69:
	div.s64 	%rd526, %rd524, %rd157;
	mul.lo.s64 	%rd299, %rd526, %rd157;
	sub.s64 	%rd527, %rd524, %rd299;
$L__BB82_70:
	add.s64 	%rd301, %rd1, %rd295;
	ld.global.u64 	%rd302, [%rd301];
	mad.lo.s64 	%rd164, %rd302, %rd527, %rd156;
	add.s32 	%r34, %r207, -1;
	mul.wide.u32 	%rd303, %r34, 8;
	add.s64 	%rd304, %rd2, %rd303;
	ld.global.u64 	%rd165, [%rd304];
	or.b64  	%rd305, %rd526, %rd165;
	and.b64  	%rd306, %rd305, -4294967296;
	setp.ne.s64 	%p9, %rd306, 0;
	@%p9 bra 	$L__BB82_72;
	cvt.u32.u64 	%r78, %rd165;
	cvt.u32.u64 	%r79, %rd526;
	div.u32 	%r80, %r79, %r78;
	mul.lo.s32 	%r81, %r80, %r78;
	sub.s32 	%r82, %r79, %r81;
	cvt.u64.u32 	%rd528, %r80;
	cvt.u64.u32 	%rd529, %r82;
	bra.uni 	$L__BB82_73;
$L__BB82_72:
	div.s64 	%rd528, %rd526, %rd165;
	mul.lo.s64 	%rd307, %rd528, %rd165;
	sub.s64 	%rd529, %rd526, %rd307;
$L__BB82_73:
	add.s64 	%rd309, %rd1, %rd303;
	ld.global.u64 	%rd310, [%rd309];
	mad.lo.s64 	%rd172, %rd310, %rd529, %rd164;
	add.s32 	%r35, %r207, -2;
	mul.wide.u32 	%rd311, %r35, 8;
	add.s64 	%rd312, %rd2, %rd311;
	ld.global.u64 	%rd173, [%rd312];
	or.b64  	%rd313, %rd528, %rd173;
	and.b64  	%rd314, %rd313, -4294967296;
	setp.ne.s64 	%p10, %rd314, 0;
	@%p10 bra 	$L__BB82_75;
	cvt.u32.u64 	%r83, %rd173;
	cvt.u32.u64 	%r84, %rd528;
	div.u32 	%r85, %r84, %r83;
	mul.lo.s32 	%r86, %r85, %r83;
	sub.s32 	%r87, %r84, %r86;
	cvt.u64.u32 	%rd530, %r85;
	cvt.u64.u32 	%rd531, %r87;
	bra.uni 	$L__BB82_76;
$L__BB82_75:
	div.s64 	%rd530, %rd528, %rd173;
	mul.lo.s64 	%rd315, %rd530, %rd173;
	sub.s64 	%rd531, %rd528, %rd315;
$L__BB82_76:
	add.s64 	%rd317, %rd1, %rd311;
	ld.global.u64 	%rd318, [%rd317];
	mad.lo.s64 	%rd180, %rd318, %rd531, %rd172;
	add.s32 	%r36, %r207, -3;
	mul.wide.u32 	%rd319, %r36, 8;
	add.s64 	%rd320, %rd2, %rd319;
	ld.global.u64 	%rd181, [%rd320];
	or.b64  	%rd321, %rd530, %rd181;
	and.b64  	%rd322, %rd321, -4294967296;
	setp.ne.s64 	%p11, %rd322, 0;
	@%p11 bra 	$L__BB82_78;
	cvt.u32.u64 	%r88, %rd181;
	cvt.u32.u64 	%r89, %rd530;
	div.u32 	%r90, %r89, %r88;
	mul.lo.s32 	%r91, %r90, %r88;
	sub.s32 	%r92, %r89, %r91;
	cvt.u64.u32 	%rd532, %r90;
	cvt.u64.u32 	%rd533, %r92;
	bra.uni 	$L__BB82_79;
$L__BB82_78:
	div.s64 	%rd532, %rd530, %rd181;
	mul.lo.s64 	%rd323, %rd532, %rd181;
	sub.s64 	%rd533, %rd530, %rd323;
$L__BB82_79:
	add.s64 	%rd325, %rd1, %rd319;
	ld.global.u64 	%rd326, [%rd325];
	mad.lo.s64 	%rd188, %rd326, %rd533, %rd180;
	mul.wide.u32 	%rd327, %r33, 8;
	add.s64 	%rd328, %rd2, %rd327;
	ld.global.u64 	%rd189, [%rd328];
	or.b64  	%rd329, %rd532, %rd189;
	and.b64  	%rd330, %rd329, -4294967296;
	setp.ne.s64 	%p12, %rd330, 0;
	@%p12 bra 	$L__BB82_81;
	cvt.u32.u64 	%r93, %rd189;
	cvt.u32.u64 	%r94, %rd532;
	div.u32 	%r95, %r94, %r93;
	mul.lo.s32 	%r96, %r95, %r93;
	sub.s32 	%r97, %r94, %r96;
	cvt.u64.u32 	%rd549, %r95;
	cvt.u64.u32 	%rd535, %r97;
	bra.uni 	$L__BB82_82;
$L__BB82_81:
	div.s64 	%rd549, %rd532, %rd189;
	mul.lo.s64 	%rd331, %rd549, %rd189;
	sub.s64 	%rd535, %rd532, %rd331;
$L__BB82_82:
	add.s64 	%rd333, %rd1, %rd327;
	ld.global.u64 	%rd334, [%rd333];
	mad.lo.s64 	%rd558, %rd334, %rd535, %rd188;
	add.s32 	%r207, %r207, -8;
	add.s32 	%r206, %r206, 8;
	setp.ne.s32 	%p13, %r206, 0;
	@%p13 bra 	$L__BB82_58;
	add.s32 	%r209, %r207, 3;
$L__BB82_84:
	setp.eq.s32 	%p14, %r25, 0;
	@%p14 bra 	$L__BB82_113;
	and.b32  	%r41, %r23, 3;
	setp.lt.u32 	%p15, %r25, 4;
	@%p15 bra 	$L__BB82_99;
	mul.wide.u32 	%rd336, %r209, 8;
	add.s64 	%rd337, %rd2, %rd336;
	ld.global.u64 	%rd200, [%rd337];
	or.b64  	%rd338, %rd549, %rd200;
	and.b64  	%rd339, %rd338, -4294967296;
	setp.ne.s64 	%p16, %rd339, 0;
	@%p16 bra 	$L__BB82_88;
	cvt.u32.u64 	%r98, %rd200;
	cvt.u32.u64 	%r99, %rd549;
	div.u32 	%r100, %r99, %r98;
	mul.lo.s32 	%r101, %r100, %r98;
	sub.s32 	%r102, %r99, %r101;
	cvt.u64.u32 	%rd539, %r100;
	cvt.u64.u32 	%rd540, %r102;
	bra.uni 	$L__BB82_89;
$L__BB82_88:
	div.s64 	%rd539, %rd549, %rd200;
	mul.lo.s64 	%rd340, %rd539, %rd200;
	sub.s64 	%rd540, %rd549, %rd340;
$L__BB82_89:
	add.s64 	%rd342, %rd1, %rd336;
	ld.global.u64 	%rd343, [%rd342];
	mad.lo.s64 	%rd207, %rd343, %rd540, %rd558;
	add.s32 	%r42, %r209, -1;
	mul.wide.u32 	%rd344, %r42, 8;
	add.s64 	%rd345, %rd2, %rd344;
	ld.global.u64 	%rd208, [%rd345];
	or.b64  	%rd346, %rd539, %rd208;
	and.b64  	%rd347, %rd346, -4294967296;
	setp.ne.s64 	%p17, %rd347, 0;
	@%p17 bra 	$L__BB82_91;
	cvt.u32.u64 	%r103, %rd208;
	cvt.u32.u64 	%r104, %rd539;
	div.u32 	%r105, %r104, %r103;
	mul.lo.s32 	%r106, %r105, %r103;
	sub.s32 	%r107, %r104, %r106;
	cvt.u64.u32 	%rd541, %r105;
	cvt.u64.u32 	%rd542, %r107;
	bra.uni 	$L__BB82_92;
$L__BB82_91:
	div.s64 	%rd541, %rd539, %rd208;
	mul.lo.s64 	%rd348, %rd541, %rd208;
	sub.s64 	%rd542, %rd539, %rd348;
$L__BB82_92:
	add.s64 	%rd350, %rd1, %rd344;
	ld.global.u64 	%rd351, [%rd350];
	mad.lo.s64 	%rd215, %rd351, %rd542, %rd207;
	add.s32 	%r43, %r209, -2;
	mul.wide.u32 	%rd352, %r43, 8;
	add.s64 	%rd353, %rd2, %rd352;
	ld.global.u64 	%rd216, [%rd353];
	or.b64  	%rd354, %rd541, %rd216;
	and.b64  	%rd355, %rd354, -4294967296;
	setp.ne.s64 	%p18, %rd355, 0;
	@%p18 bra 	$L__BB82_94;
	cvt.u32.u64 	%r108, %rd216;
	cvt.u32.u64 	%r109, %rd541;
	div.u32 	%r110, %r109, %r108;
	mul.lo.s32 	%r111, %r110, %r108;
	sub.s32 	%r112, %r109, %r111;
	cvt.u64.u32 	%rd543, %r110;
	cvt.u64.u32 	%rd544, %r112;
	bra.uni 	$L__BB82_95;
$L__BB82_94:
	div.s64 	%rd543, %rd541, %rd216;
	mul.lo.s64 	%rd356, %rd543, %rd216;
	sub.s64 	%rd544, %rd541, %rd356;
$L__BB82_95:
	add.s64 	%rd358, %rd1, %rd352;
	ld.global.u64 	%rd359, [%rd358];
	mad.lo.s64 	%rd223, %rd359, %rd544, %rd215;
	add.s32 	%r44, %r209, -3;
	mul.wide.u32 	%rd360, %r44, 8;
	add.s64 	%rd361, %rd2, %rd360;
	ld.global.u64 	%rd224, [%rd361];
	or.b64  	%rd362, %rd543, %rd224;
	and.b64  	%rd363, %rd362, -4294967296;
	setp.ne.s64 	%p19, %rd363, 0;
	@%p19 bra 	$L__BB82_97;
	cvt.u32.u64 	%r113, %rd224;
	cvt.u32.u64 	%r114, %rd543;
	div.u32 	%r115, %r114, %r113;
	mul.lo.s32 	%r116, %r115, %r113;
	sub.s32 	%r117, %r114, %r116;
	cvt.u64.u32 	%rd549, %r115;
	cvt.u64.u32 	%rd546, %r117;
	bra.uni 	$L__BB82_98;
$L__BB82_97:
	div.s64 	%rd549, %rd543, %rd224;
	mul.lo.s64 	%rd364, %rd549, %rd224;
	sub.s64 	%rd546, %rd543, %rd364;
$L__BB82_98:
	add.s64 	%rd366, %rd1, %rd360;
	ld.global.u64 	%rd367, [%rd366];
	mad.lo.s64 	%rd558, %rd367, %rd546, %rd223;
	add.s32 	%r209, %r209, -4;
$L__BB82_99:
	setp.eq.s32 	%p20, %r41, 0;
	@%p20 bra 	$L__BB82_113;
	setp.eq.s32 	%p21, %r41, 1;
	@%p21 bra 	$L__BB82_108;
	mul.wide.u32 	%rd369, %r209, 8;
	add.s64 	%rd370, %rd2, %rd369;
	ld.global.u64 	%rd235, [%rd370];
	or.b64  	%rd371, %rd549, %rd235;
	and.b64  	%rd372, %rd371, -4294967296;
	setp.ne.s64 	%p22, %rd372, 0;
	@%p22 bra 	$L__BB82_103;
	cvt.u32.u64 	%r118, %rd235;
	cvt.u32.u64 	%r119, %rd549;
	div.u32 	%r120, %r119, %r118;
	mul.lo.s32 	%r121, %r120, %r118;
	sub.s32 	%r122, %r119, %r121;
	cvt.u64.u32 	%rd550, %r120;
	cvt.u64.u32 	%rd551, %r122;
	bra.uni 	$L__BB82_104;
$L__BB82_103:
	div.s64 	%rd550, %rd549, %rd235;
	mul.lo.s64 	%rd373, %rd550, %rd235;
	sub.s64 	%rd551, %rd549, %rd373;
$L__BB82_104:
	add.s64 	%rd375, %rd1, %rd369;
	ld.global.u64 	%rd376, [%rd375];
	mad.lo.s64 	%rd242, %rd376, %rd551, %rd558;
	add.s32 	%r47, %r209, -1;
	mul.wide.u32 	%rd377, %r47, 8;
	add.s64 	%rd378, %rd2, %rd377;
	ld.global.u64 	%rd243, [%rd378];
	or.b64  	%rd379, %rd550, %rd243;
	and.b64  	%rd380, %rd379, -4294967296;
	setp.ne.s64 	%p23, %rd380, 0;
	@%p23 bra 	$L__BB82_106;
	cvt.u32.u64 	%r123, %rd243;
	cvt.u32.u64 	%r124, %rd550;
	div.u32 	%r125, %r124, %r123;
	mul.lo.s32 	%r126, %r125, %r123;
	sub.s32 	%r127, %r124, %r126;
	cvt.u64.u32 	%rd549, %r125;
	cvt.u64.u32 	%rd553, %r127;
	bra.uni 	$L__BB82_107;
$L__BB82_106:
	div.s64 	%rd549, %rd550, %rd243;
	mul.lo.s64 	%rd381, %rd549, %rd243;
	sub.s64 	%rd553, %rd550, %rd381;
$L__BB82_107:
	add.s64 	%rd383, %rd1, %rd377;
	ld.global.u64 	%rd384, [%rd383];
	mad.lo.s64 	%rd558, %rd384, %rd553, %rd242;
	add.s32 	%r209, %r209, -2;
$L__BB82_108:
	and.b32  	%r128, %r23, 1;
	setp.eq.b32 	%p24, %r128, 1;
	not.pred 	%p25, %p24;
	@%p25 bra 	$L__BB82_113;
	mul.wide.u32 	%rd385, %r209, 8;
	add.s64 	%rd386, %rd2, %rd385;
	ld.global.u64 	%rd254, [%rd386];
	or.b64  	%rd387, %rd549, %rd254;
	and.b64  	%rd388, %rd387, -4294967296;
	setp.ne.s64 	%p26, %rd388, 0;
	@%p26 bra 	$L__BB82_111;
	cvt.u32.u64 	%r129, %rd254;
	cvt.u32.u64 	%r130, %rd549;
	rem.u32 	%r131, %r130, %r129;
	cvt.u64.u32 	%rd557, %r131;
	bra.uni 	$L__BB82_112;
$L__BB82_111:
	rem.s64 	%rd557, %rd549, %rd254;
$L__BB82_112:
	add.s64 	%rd390, %rd1, %rd385;
	ld.global.u64 	%rd391, [%rd390];
	mad.lo.s64 	%rd558, %rd391, %rd557, %rd558;
$L__BB82_113:
	shl.b64 	%rd392, %rd558, 3;
	add.s64 	%rd393, %rd3, %rd392;
	ld.global.f64 	%fd1, [%rd393];
	mul.f64 	%fd2, %fd1, %fd1;
	st.shared.f64 	[%r5], %fd2;
$L__BB82_114:
	bar.sync 	0;
	setp.lt.u32 	%p48, %r211, 66;
	@%p48 bra 	$L__BB82_118;
$L__BB82_115:
	shr.u32 	%r51, %r211, 1;
	setp.ge.u32 	%p49, %r1, %r51;
	@%p49 bra 	$L__BB82_117;
	ld.shared.f64 	%fd7, [%r5];
	shl.b32 	%r200, %r51, 3;
	add.s32 	%r201, %r5, %r200;
	ld.shared.f64 	%fd8, [%r201];
	add.f64 	%fd9, %fd7, %fd8;
	st.shared.f64 	[%r5], %fd9;
$L__BB82_117:
	bar.sync 	0;
	setp.gt.u32 	%p50, %r211, 131;
	mov.u32 	%r211, %r51;
	@%p50 bra 	$L__BB82_115;
$L__BB82_118:
	setp.gt.u32 	%p51, %r1, 31;
	@%p51 bra 	$L__BB82_121;
	ld.volatile.shared.f64 	%fd10, [%r5];
	ld.volatile.shared.f64 	%fd11, [%r5+256];
	add.f64 	%fd12, %fd10, %fd11;
	st.volatile.shared.f64 	[%r5], %fd12;
	ld.volatile.shared.f64 	%fd13, [%r5];
	ld.volatile.shared.f64 	%fd14, [%r5+128];
	add.f64 	%fd15, %fd13, %fd14;
	st.volatile.shared.f64 	[%r5], %fd15;
	ld.volatile.shared.f64 	%fd16, [%r5];
	ld.volatile.shared.f64 	%fd17, [%r5+64];
	add.f64 	%fd18, %fd16, %fd17;
	st.volatile.shared.f64 	[%r5], %fd18;
	ld.volatile.shared.f64 	%fd19, [%r5];
	ld.volatile.shared.f64 	%fd20, [%r5+32];
	add.f64 	%fd21, %fd19, %fd20;
	st.volatile.shared.f64 	[%r5], %fd21;
	ld.volatile.shared.f64 	%fd22, [%r5];
	ld.volatile.shared.f64 	%fd23, [%r5+16];
	add.f64 	%fd24, %fd22, %fd23;
	st.volatile.shared.f64 	[%r5], %fd24;
	ld.volatile.shared.f64 	%fd25, [%r5];
	ld.volatile.shared.f64 	%fd26, [%r5+8];
	add.f64 	%fd27, %fd25, %fd26;
	st.volatile.shared.f64 	[%r5], %fd27;
	setp.ne.s32 	%p52, %r1, 0;
	@%p52 bra 	$L__BB82_121;
	ld.shared.f64 	%fd28, [sum_squaresdata_f64];
	cvta.to.global.u64 	%rd471, %rd260;
	mul.wide.u32 	%rd472, %r2, 8;
	add.s64 	%rd473, %rd471, %rd472;
	st.global.f64 	[%rd473], %fd28;
$L__BB82_121:
	ret;

}
	// .globl	uncontiguous_cumulate_sum_square_f64
.visible .entry uncontiguous_cumulate_sum_square_f64(
	.param .u64 .ptr .align 1 uncontiguous_cumulate_sum_square_f64_param_0,
	.param .u64 .ptr .align 1 uncontiguous_cumulate_sum_square_f64_param_1,
	.param .u64 .ptr .align 1 uncontiguous_cumulate_sum_square_f64_param_2,
	.param .u64 .ptr .align 1 uncontiguous_cumulate_sum_square_f64_param_3,
	.param .u64 uncontiguous_cumulate_sum_square_f64_param_4,
	.param .u64 uncontiguous_cumulate_sum_square_f64_param_5
)
{
	.reg .pred 	%p<53>;
	.reg .b32 	%r<212>;
	.reg .b64 	%rd<559>;
	.reg .b64 	%fd<27>;

	ld.param.u64 	%rd260, [uncontiguous_cumulate_sum_square_f64_param_0];
	ld.param.u64 	%rd263, [uncontiguous_cumulate_sum_square_f64_param_1];
	ld.param.u64 	%rd264, [uncontiguous_cumulate_sum_square_f64_param_2];
	ld.param.u64 	%rd265, [uncontiguous_cumulate_sum_square_f64_param_3];
	ld.param.u64 	%rd261, [uncontiguous_cumulate_sum_square_f64_param_4];
	ld.param.u64 	%rd262, [uncontiguous_cumulate_sum_square_f64_param_5];
	cvta.to.global.u64 	%rd1, %rd265;
	cvta.to.global.u64 	%rd2, %rd264;
	cvta.to.global.u64 	%rd3, %rd263;
	mov.u32 	%r1, %tid.x;
	mov.u32 	%r2, %ctaid.x;
	mov.u32 	%r211, %ntid.x;
	mul.lo.s32 	%r52, %r2, %r211;
	shl.b32 	%r53, %r52, 1;
	add.s32 	%r4, %r53, %r1;
	shl.b32 	%r54, %r1, 3;
	mov.u32 	%r55, sum_squaresdata_f64;
	add.s32 	%r5, %r55, %r54;
	mov.b64 	%rd266, 0;
	st.shared.u64 	[%r5], %rd266;
	add.s32 	%r56, %r4, %r211;
	cvt.u64.u32 	%rd512, %r56;
	setp.le.u64 	%p1, %rd262, %rd512;
	@%p1 bra 	$L__BB83_54;
	cvt.u32.u64 	%r6, %rd261;
	add.s32 	%r205, %r6, -1;
	setp.lt.s32 	%p27, %r205, 0;
	mov.b64 	%rd516, 0;
	mov.u64 	%rd517, %rd516;
	@%p27 bra 	$L__BB83_53;
	cvt.u64.u32 	%rd513, %r4;
	setp.lt.u32 	%p28, %r205, 3;
	mov.b64 	%rd517, 0;
	mov.u64 	%rd516, %rd517;
	@%p28 bra 	$L__BB83_30;
	add.s32 	%r203, %r6, -2;
	and.b32  	%r132, %r6, -4;
	neg.s32 	%r202, %r132;
	mov.b64 	%rd517, 0;
$L__BB83_4:
	.pragma "nounroll";
	add.s32 	%r12, %r203, 1;
	mul.wide.u32 	%rd398, %r12, 8;
	add.s64 	%rd399, %rd2, %rd398;
	ld.global.u64 	%rd10, [%rd399];
	or.b64  	%rd400, %rd513, %rd10;
	and.b64  	%rd401, %rd400, -4294967296;
	setp.ne.s64 	%p29, %rd401, 0;
	@%p29 bra 	$L__BB83_6;
	cvt.u32.u64 	%r133, %rd10;
	cvt.u32.u64 	%r134, %rd513;
	div.u32 	%r135, %r134, %r133;
	mul.lo.s32 	%r136, %r135, %r133;
	sub.s32 	%r137, %r134, %r136;
	cvt.u64.u32 	%rd478, %r135;
	cvt.u64.u32 	%rd479, %r137;
	bra.uni 	$L__BB83_7;
$L__BB83_6:
	div.s64 	%rd478, %rd513, %rd10;
	mul.lo.s64 	%rd402, %rd478, %rd10;
	sub.s64 	%rd479, %rd513, %rd402;
$L__BB83_7:
	mul.wide.u32 	%rd403, %r12, 8;
	add.s64 	%rd404, %rd1, %rd403;
	ld.global.u64 	%rd17, [%rd404];
	mad.lo.s64 	%rd18, %rd17, %rd479, %rd516;
	or.b64  	%rd405, %rd512, %rd10;
	and.b64  	%rd406, %rd405, -4294967296;
	setp.ne.s64 	%p30, %rd406, 0;
	@%p30 bra 	$L__BB83_9;
	cvt.u32.u64 	%r138, %rd10;
	cvt.u32.u64 	%r139, %rd512;
	div.u32 	%r140, %r139, %r138;
	mul.lo.s32 	%r141, %r140, %r138;
	sub.s32 	%r142, %r139, %r141;
	cvt.u64.u32 	%rd480, %r140;
	cvt.u64.u32 	%rd481, %r142;
	bra.uni 	$L__BB83_10;
$L__BB83_9:
	div.s64 	%rd480, %rd512, %rd10;
	mul.lo.s64 	%rd407, %rd480, %rd10;
	sub.s64 	%rd481, %rd512, %rd407;
$L__BB83_10:
	mad.lo.s64 	%rd25, %rd481, %rd17, %rd517;
	add.s32 	%r13, %r203, -2;
	mul.wide.u32 	%rd408, %r203, 8;
	add.s64 	%rd409, %rd2, %rd408;
	ld.global.u64 	%rd26, [%rd409];
	or.b64  	%rd410, %rd478, %rd26;
	and.b64  	%rd411, %rd410, -4294967296;
	setp.ne.s64 	%p31, %rd411, 0;
	@%p31 bra 	$L__BB83_12;
	cvt.u32.u64 	%r143, %rd26;
	cvt.u32.u64 	%r144, %rd478;
	div.u32 	%r145, %r144, %r143;
	mul.lo.s32 	%r146, %r145, %r143;
	sub.s32 	%r147, %r144, %r146;
	cvt.u64.u32 	%rd482, %r145;
	cvt.u64.u32 	%rd483, %r147;
	bra.uni 	$L__BB83_13;
$L__BB83_12:
	div.s64 	%rd482, %rd478, %rd26;
	mul.lo.s64 	%rd412, %rd482, %rd26;
	sub.s64 	%rd483, %rd478, %rd412;
$L__BB83_13:
	mul.wide.u32 	%rd413, %r203, 8;
	add.s64 	%rd414, %rd1, %rd413;
	ld.global.u64 	%rd33, [%rd414];
	mad.lo.s64 	%rd34, %rd33, %rd483, %rd18;
	or.b64  	%rd415, %rd480, %rd26;
	and.b64  	%rd416, %rd415, -4294967296;
	setp.ne.s64 	%p32, %rd416, 0;
	@%p32 bra 	$L__BB83_15;
	cvt.u32.u64 	%r148, %rd26;
	cvt.u32.u64 	%r149, %rd480;
	div.u32 	%r150, %r149, %r148;
	mul.lo.s32 	%r151, %r150, %r148;
	sub.s32 	%r152, %r149, %r151;
	cvt.u64.u32 	%rd484, %r150;
	cvt.u64.u32 	%rd485, %r152;
	bra.uni 	$L__BB83_16;
$L__BB83_15:
	div.s64 	%rd484, %rd480, %rd26;
	mul.lo.s64 	%rd417, %rd484, %rd26;
	sub.s64 	%rd485, %rd480, %rd417;
$L__BB83_16:
	mad.lo.s64 	%rd41, %rd485, %rd33, %rd25;
	add.s32 	%r14, %r203, -1;
	mul.wide.u32 	%rd418, %r14, 8;
	add.s64 	%rd419, %rd2, %rd418;
	ld.global.u64 	%rd42, [%rd419];
	or.b64  	%rd420, %rd482, %rd42;
	and.b64  	%rd421, %rd420, -4294967296;
	setp.ne.s64 	%p33, %rd421, 0;
	@%p33 bra 	$L__BB83_18;
	cvt.u32.u64 	%r153, %rd42;
	cvt.u32.u64 	%r154, %rd482;
	div.u32 	%r155, %r154, %r153;
	mul.lo.s32 	%r156, %r155, %r153;
	sub.s32 	%r157, %r154, %r156;
	cvt.u64.u32 	%rd486, %r155;
	cvt.u64.u32 	%rd487, %r157;
	bra.uni 	$L__BB83_19;
$L__BB83_18:
	div.s64 	%rd486, %rd482, %rd42;
	mul.lo.s64 	%rd422, %rd486, %rd42;
	sub.s64 	%rd487, %rd482, %rd422;
$L__BB83_19:
	mul.wide.u32 	%rd423, %r14, 8;
	add.s64 	%rd424, %rd1, %rd423;
	ld.global.u64 	%rd49, [%rd424];
	mad.lo.s64 	%rd50, %rd49, %rd487, %rd34;
	or.b64  	%rd425, %rd484, %rd42;
	and.b64  	%rd426, %rd425, -4294967296;
	setp.ne.s64 	%p34, %rd426, 0;
	@%p34 bra 	$L__BB83_21;
	cvt.u32.u64 	%r158, %rd42;
	cvt.u32.u64 	%r159, %rd484;
	div.u32 	%r160, %r159, %r158;
	mul.lo.s32 	%r161, %r160, %r158;
	sub.s32 	%r162, %r159, %r161;
	cvt.u64.u32 	%rd488, %r160;
	cvt.u64.u32 	%rd489, %r162;
	bra.uni 	$L__BB83_22;
$L__BB83_21:
	div.s64 	%rd488, %rd484, %rd42;
	mul.lo.s64 	%rd427, %rd488, %rd42;
	sub.s64 	%rd489, %rd484, %rd427;
$L__BB83_22:
	mad.lo.s64 	%rd57, %rd489, %rd49, %rd41;
	mul.wide.u32 	%rd428, %r13, 8;
	add.s64 	%rd429, %rd2, %rd428;
	ld.global.u64 	%rd58, [%rd429];
	or.b64  	%rd430, %rd486, %rd58;
	and.b64  	%rd431, %rd430, -4294967296;
	setp.ne.s64 	%p35, %rd431, 0;
	@%p35 bra 	$L__BB83_24;
	cvt.u32.u64 	%r163, %rd58;
	cvt.u32.u64 	%r164, %rd486;
	div.u32 	%r165, %r164, %r163;
	mul.lo.s32 	%r166, %r165, %r163;
	sub.s32 	%r167, %r164, %r166;
	cvt.u64.u32 	%rd513, %r165;
	cvt.u64.u32 	%rd491, %r167;
	bra.uni 	$L__BB83_25;
$L__BB83_24:
	div.s64 	%rd513, %rd486, %rd58;
	mul.lo.s64 	%rd432, %rd513, %rd58;
	sub.s64 	%rd491, %rd486, %rd432;
$L__BB83_25:
	mul.wide.u32 	%rd433, %r13, 8;
	add.s64 	%rd434, %rd1, %rd433;
	ld.global.u64 	%rd65, [%rd434];
	mad.lo.s64 	%rd516, %rd65, %rd491, %rd50;
	or.b64  	%rd435, %rd488, %rd58;
	and.b64  	%rd436, %rd435, -4294967296;
	setp.ne.s64 	%p36, %rd436, 0;
	@%p36 bra 	$L__BB83_27;
	cvt.u32.u64 	%r168, %rd58;
	cvt.u32.u64 	%r169, %rd488;
	div.u32 	%r170, %r169, %r168;
	mul.lo.s32 	%r171, %r170, %r168;
	sub.s32 	%r172, %r169, %r171;
	cvt.u64.u32 	%rd512, %r170;
	cvt.u64.u32 	%rd493, %r172;
	bra.uni 	$L__BB83_28;
$L__BB83_27:
	div.s64 	%rd512, %rd488, %rd58;
	mul.lo.s64 	%rd437, %rd512, %rd58;
	sub.s64 	%rd493, %rd488, %rd437;
$L__BB83_28:
	mad.lo.s64 	%rd517, %rd493, %rd65, %rd57;
	add.s32 	%r203, %r203, -4;
	add.s32 	%r202, %r202, 4;
	setp.ne.s32 	%p37, %r202, 0;
	@%p37 bra 	$L__BB83_4;
	add.s32 	%r205, %r203, 1;
$L__BB83_30:
	and.b32  	%r19, %r6, 3;
	setp.eq.s32 	%p38, %r19, 0;
	@%p38 bra 	$L__BB83_53;
	setp.eq.s32 	%p39, %r19, 1;
	@%p39 bra 	$L__BB83_45;
	mul.wide.u32 	%rd439, %r205, 8;
	add.s64 	%rd440, %rd2, %rd439;
	ld.global.u64 	%rd80, [%rd440];
	or.b64  	%rd441, %rd513, %rd80;
	and.b64  	%rd442, %rd441, -4294967296;
	setp.ne.s64 	%p40, %rd442, 0;
	@%p40 bra 	$L__BB83_34;
	cvt.u32.u64 	%r173, %rd80;
	cvt.u32.u64 	%r174, %rd513;
	div.u32 	%r175, %r174, %r173;
	mul.lo.s32 	%r176, %r175, %r173;
	sub.s32 	%r177, %r174, %r176;
	cvt.u64.u32 	%rd500, %r175;
	cvt.u64.u32 	%rd501, %r177;
	bra.uni 	$L__BB83_35;
$L__BB83_34:
	div.s64 	%rd500, %rd513, %rd80;
	mul.lo.s64 	%rd443, %rd500, %rd80;
	sub.s64 	%rd501, %rd513, %rd443;
$L__BB83_35:
	add.s64 	%rd445, %rd1, %rd439;
	ld.global.u64 	%rd87, [%rd445];
	mad.lo.s64 	%rd88, %rd87, %rd501, %rd516;
	or.b64  	%rd446, %rd512, %rd80;
	and.b64  	%rd447, %rd446, -4294967296;
	setp.ne.s64 	%p41, %rd447, 0;
	@%p41 bra 	$L__BB83_37;
	cvt.u32.u64 	%r178, %rd80;
	cvt.u32.u64 	%r179, %rd512;
	div.u32 	%r180, %r179, %r178;
	mul.lo.s32 	%r181, %r180, %r178;
	sub.s32 	%r182, %r179, %r181;
	cvt.u64.u32 	%rd502, %r180;
	cvt.u64.u32 	%rd503, %r182;
	bra.uni 	$L__BB83_38;
$L__BB83_37:
	div.s64 	%rd502, %rd512, %rd80;
	mul.lo.s64 	%rd448, %rd502, %rd80;
	sub.s64 	%rd503, %rd512, %rd448;
$L__BB83_38:
	mad.lo.s64 	%rd95, %rd503, %rd87, %rd517;
	add.s32 	%r20, %r205, -1;
	mul.wide.u32 	%rd449, %r20, 8;
	add.s64 	%rd450, %rd2, %rd449;
	ld.global.u64 	%rd96, [%rd450];
	or.b64  	%rd451, %rd500, %rd96;
	and.b64  	%rd452, %rd451, -4294967296;
	setp.ne.s64 	%p42, %rd452, 0;
	@%p42 bra 	$L__BB83_40;
	cvt.u32.u64 	%r183, %rd96;
	cvt.u32.u64 	%r184, %rd500;
	div.u32 	%r185, %r184, %r183;
	mul.lo.s32 	%r186, %r185, %r183;
	sub.s32 	%r187, %r184, %r186;
	cvt.u64.u32 	%rd513, %r185;
	cvt.u64.u32 	%rd505, %r187;
	bra.uni 	$L__BB83_41;
$L__BB83_40:
	div.s64 	%rd513, %rd500, %rd96;
	mul.lo.s64 	%rd453, %rd513, %rd96;
	sub.s64 	%rd505, %rd500, %rd453;
$L__BB83_41:
	add.s64 	%rd455, %rd1, %rd449;
	ld.global.u64 	%rd103, [%rd455];
	mad.lo.s64 	%rd516, %rd103, %rd505, %rd88;
	or.b64  	%rd456, %rd502, %rd96;
	and.b64  	%rd457, %rd456, -4294967296;
	setp.ne.s64 	%p43, %rd457, 0;
	@%p43 bra 	$L__BB83_43;
	cvt.u32.u64 	%r188, %rd96;
	cvt.u32.u64 	%r189, %rd502;
	div.u32 	%r190, %r189, %r188;
	mul.lo.s32 	%r191, %r190, %r188;
	sub.s32 	%r192, %r189, %r191;
	cvt.u64.u32 	%rd512, %r190;
	cvt.u64.u32 	%rd507, %r192;
	bra.uni 	$L__BB83_44;
$L__BB83_43:
	div.s64 	%rd512, %rd502, %rd96;
	mul.lo.s64 	%rd458, %rd512, %rd96;
	sub.s64 	%rd507, %rd502, %rd458;
$L__BB83_44:
	mad.lo.s64 	%rd517, %rd507, %rd103, %rd95;
	add.s32 	%r205, %r205, -2;
$L__BB83_45:
	and.b32  	%r193, %r6, 1;
	setp.eq.b32 	%p44, %r193, 1;
	not.pred 	%p45, %p44;
	@%p45 bra 	$L__BB83_53;
	mul.wide.u32 	%rd459, %r205, 8;
	add.s64 	%rd460, %rd2, %rd459;
	ld.global.u64 	%rd118, [%rd460];
	or.b64  	%rd461, %rd513, %rd118;
	and.b64  	%rd462, %rd461, -4294967296;
	setp.ne.s64 	%p46, %rd462, 0;
	@%p46 bra 	$L__BB83_48;
	cvt.u32.u64 	%r194, %rd118;
	cvt.u32.u64 	%r195, %rd513;
	rem.u32 	%r196, %r195, %r194;
	cvt.u64.u32 	%rd514, %r196;
	bra.uni 	$L__BB83_49;
$L__BB83_48:
	rem.s64 	%rd514, %rd513, %rd118;
$L__BB83_49:
	add.s64 	%rd464, %rd1, %rd459;
	ld.global.u64 	%rd122, [%rd464];
	mad.lo.s64 	%rd516, %rd122, %rd514, %rd516;
	or.b64  	%rd465, %rd512, %rd118;
	and.b64  	%rd466, %rd465, -4294967296;
	setp.ne.s64 	%p47, %rd466, 0;
	@%p47 bra 	$L__BB83_51;
	cvt.u32.u64 	%r197, %rd118;
	cvt.u32.u64 	%r198, %rd512;
	rem.u32 	%r199, %r198, %r197;
	cvt.u64.u32 	%rd515, %r199;
	bra.uni 	$L__BB83_52;
$L__BB83_51:
	rem.s64 	%rd515, %rd512, %rd118;
$L__BB83_52:
	mad.lo.s64 	%rd517, %rd515, %rd122, %rd517;
$L__BB83_53:
	shl.b64 	%rd467, %rd516, 3;
	add.s64 	%rd468, %rd3, %rd467;
	ld.global.f64 	%fd2, [%rd468];
	shl.b64 	%rd469, %rd517, 3;
	add.s64 	%rd470, %rd3, %rd469;
	ld.global.f64 	%fd3, [%rd470];
	add.f64 	%fd4, %fd2, %fd3;
	st.shared.f64 	[%r5], %fd4;
	bra.uni 	$L__BB83_114;
$L__BB83_54:
	cvt.u64.u32 	%rd549, %r4;
	setp.le.u64 	%p2, %rd262, %rd549;
	@%p2 bra 	$L__BB83_114;
	cvt.u32.u64 	%r23, %rd261;
	add.s32 	%r209, %r23, -1;
	setp.lt.s32 	%p3, %r209, 0;
	mov.b64 	%rd558, 0;
	@%p3 bra 	$L__BB83_113;
	and.b32  	%r25, %r23, 7;
	setp.lt.u32 	%p4, %r209, 7;
	mov.b64 	%rd558, 0;
	@%p4 bra 	$L__BB83_84;
	add.s32 	%r207, %r23, -4;
	and.b32  	%r57, %r23, -8;
	neg.s32 	%r206, %r57;
	mov.b64 	%rd558, 0;
$L__BB83_58:
	.pragma "nounroll";
	add.s32 	%r30, %r207, 3;
	mul.wide.u32 	%rd271, %r30, 8;
	add.s64 	%rd272, %rd2, %rd271;
	ld.global.u64 	%rd133, [%rd272];
	or.b64  	%rd273, %rd549, %rd133;
	and.b64  	%rd274, %rd273, -4294967296;
	setp.ne.s64 	%p5, %rd274, 0;
	@%p5 bra 	$L__BB83_60;
	cvt.u32.u64 	%r58, %rd133;
	cvt.u32.u64 	%r59, %rd549;
	div.u32 	%r60, %r59, %r58;
	mul.lo.s32 	%r61, %r60, %r58;
	sub.s32 	%r62, %r59, %r61;
	cvt.u64.u32 	%rd520, %r60;
	cvt.u64.u32 	%rd521, %r62;
	bra.uni 	$L__BB83_61;
$L__BB83_60:
	div.s64 	%rd520, %rd549, %rd133;
	mul.lo.s64 	%rd275, %rd520, %rd133;
	sub.s64 	%rd521, %rd549, %rd275;
$L__BB83_61:
	add.s64 	%rd277, %rd1, %rd271;
	ld.global.u64 	%rd278, [%rd277];
	mad.lo.s64 	%rd140, %rd278, %rd521, %rd558;
	add.s32 	%r31, %r207, 2;
	mul.wide.u32 	%rd279, %r31, 8;
	add.s64 	%rd280, %rd2, %rd279;
	ld.global.u64 	%rd141, [%rd280];
	or.b64  	%rd281, %rd520, %rd141;
	and.b64  	%rd282, %rd281, -4294967296;
	setp.ne.s64 	%p6, %rd282, 0;
	@%p6 bra 	$L__BB83_63;
	cvt.u32.u64 	%r63, %rd141;
	cvt.u32.u64 	%r64, %rd520;
	div.u32 	%r65, %r64, %r63;
	mul.lo.s32 	%r66, %r65, %r63;
	sub.s32 	%r67, %r64, %r66;
	cvt.u64.u32 	%rd522, %r65;
	cvt.u64.u32 	%rd523, %r67;
	bra.uni 	$L__BB83_64;
$L__BB83_63:
	div.s64 	%rd522, %rd520, %rd141;
	mul.lo.s64 	%rd283, %rd522, %rd141;
	sub.s64 	%rd523, %rd520, %rd283;
$L__BB83_64:
	add.s64 	%rd285, %rd1, %rd279;
	ld.global.u64 	%rd286, [%rd285];
	mad.lo.s64 	%rd148, %rd286, %rd523, %rd140;
	add.s32 	%r32, %r207, 1;
	mul.wide.u32 	%rd287, %r32, 8;
	add.s64 	%rd288, %rd2, %rd287;
	ld.global.u64 	%rd149, [%rd288];
	or.b64  	%rd289, %rd522, %rd149;
	and.b64  	%rd290, %rd289, -4294967296;
	setp.ne.s64 	%p7, %rd290, 0;
	@%p7 bra 	$L__BB83_66;
	cvt.u32.u64 	%r68, %rd149;
	cvt.u32.u64 	%r69, %rd522;
	div.u32 	%r70, %r69, %r68;
	mul.lo.s32 	%r71, %r70, %r68;
	sub.s32 	%r72, %r69, %r71;
	cvt.u64.u32 	%rd524, %r70;
	cvt.u64.u32 	%rd525, %r72;
	bra.uni 	$L__BB83_67;
$L__BB83_66:
	div.s64 	%rd524, %rd522, %rd149;
	mul.lo.s64 	%rd291, %rd524, %rd149;
	sub.s64 	%rd525, %rd522, %rd291;
$L__BB83_67:
	add.s64 	%rd293, %rd1, %rd287;
	ld.global.u64 	%rd294, [%rd293];
	mad.lo.s64 	%rd156, %rd294, %rd525, %rd148;
	add.s32 	%r33, %r207, -4;
	mul.wide.u32 	%rd295, %r207, 8;
	add.s64 	%rd296, %rd2, %rd295;
	ld.global.u64 	%rd157, [%rd296];
	or.b64  	%rd297, %rd524, %rd157;
	and.b64  	%rd298, %rd297, -4294967296;
	setp.ne.s64 	%p8, %rd298, 0;
	@%p8 bra 	$L__BB83_69;
	cvt.u32.u64 	%r73, %rd157;
	cvt.u32.u64 	%r74, %rd524;
	div.u32 	%r75, %r74, %r73;
	mul.lo.s32 	%r76, %r75, %r73;
	sub.s32 	%r77, %r74, %r76;
	cvt.u64.u32 	%rd526, %r75;
	cvt.u64.u32 	%rd527, %r77;
	bra.uni 	$L__BB83_70;
$L__BB83_69:
	div.s64 	%rd526, %rd524, %rd157;
	mul.lo.s64 	%rd299, %rd526, %rd157;
	sub.s64 	%rd527, %rd524, %rd299;
$L__BB83_70:
	add.s64 	%rd301, %rd1, %rd295;
	ld.global.u64 	%rd302, [%rd301];
	mad.lo.s64 	%rd164, %rd302, %rd527, %rd156;
	add.s32 	%r34, %r207, -1;
	mul.wide.u32 	%rd303, %r34, 8;
	add.s64 	%rd304, %rd2, %rd303;
	ld.global.u64 	%rd165, [%rd304];
	or.b64  	%rd305, %rd526, %rd165;
	and.b64  	%rd306, %rd305, -4294967296;
	setp.ne.s64 	%p9, %rd306, 0;
	@%p9 bra 	$L__BB83_72;
	cvt.u32.u64 	%r78, %rd165;
	cvt.u32.u64 	%r79, %rd526;
	div.u32 	%r80, %r79, %r78;
	mul.lo.s32 	%r81, %r80, %r78;
	sub.s32 	%r82, %r79, %r81;
	cvt.u64.u32 	%rd528, %r80;
	cvt.u64.u32 	%rd529, %r82;
	bra.uni 	$L__BB83_73;
$L__BB83_72:
	div.s64 	%rd528, %rd526, %rd165;
	mul.lo.s64 	%rd307, %rd528, %rd165;
	sub.s64 	%rd529, %rd526, %rd307;
$L__BB83_73:
	add.s64 	%rd309, %rd1, %rd303;
	ld.global.u64 	%rd310, [%rd309];
	mad.lo.s64 	%rd172, %rd310, %rd529, %rd164;
	add.s32 	%r35, %r207, -2;
	mul.wide.u32 	%rd311, %r35, 8;
	add.s64 	%rd312, %rd2, %rd311;
	ld.global.u64 	%rd173, [%rd312];
	or.b64  	%rd313, %rd528, %rd173;
	and.b64  	%rd314, %rd313, -4294967296;
	setp.ne.s64 	%p10, %rd314, 0;
	@%p10 bra 	$L__BB83_75;
	cvt.u32.u64 	%r83, %rd173;
	cvt.u32.u64 	%r84, %rd528;
	div.u32 	%r85, %r84, %r83;
	mul.lo.s32 	%r86, %r85, %r83;
	sub.s32 	%r87, %r84, %r86;
	cvt.u64.u32 	%rd530, %r85;
	cvt.u64.u32 	%rd531, %r87;
	bra.uni 	$L__BB83_76;
$L__BB83_75:
	div.s64 	%rd530, %rd528, %rd173;
	mul.lo.s64 	%rd315, %rd530, %rd173;
	sub.s64 	%rd531, %rd528, %rd315;
$L__BB83_76:
	add.s64 	%rd317, %rd1, %rd311;
	ld.global.u64 	%rd318, [%rd317];
	mad.lo.s64 	%rd180, %rd318, %rd531, %rd172;
	add.s32 	%r36, %r207, -3;
	mul.wide.u32 	%rd319, %r36, 8;
	add.s64 	%rd320, %rd2, %rd319;
	ld.global.u64 	%rd181, [%rd320];
	or.b64  	%rd321, %rd530, %rd181;
	and.b64  	%rd322, %rd321, -4294967296;
	setp.ne.s64 	%p11, %rd322, 0;
	@%p11 bra 	$L__BB83_78;
	cvt.u32.u64 	%r88, %rd181;
	cvt.u32.u64 	%r89, %rd530;
	div.u32 	%r90, %r89, %r88;
	mul.lo.s32 	%r91, %r90, %r88;
	sub.s32 	%r92, %r89, %r91;
	cvt.u64.u32 	%rd532, %r90;
	cvt.u64.u32 	%rd533, %r92;
	bra.uni 	$L__BB83_79;
$L__BB83_78:
	div.s64 	%rd532, %rd530, %rd181;
	mul.lo.s64 	%rd323, %rd532, %rd181;
	sub.s64 	%rd533, %rd530, %rd323;
$L__BB83_79:
	add.s64 	%rd325, %rd1, %rd319;
	ld.global.u64 	%rd326, [%rd325];
	mad.lo.s64 	%rd188, %rd326, %rd533, %rd180;
	mul.wide.u32 	%rd327, %r33, 8;
	add.s64 	%rd328, %rd2, %rd327;
	ld.global.u64 	%rd189, [%rd328];
	or.b64  	%rd329, %rd532, %rd189;
	and.b64  	%rd330, %rd329, -4294967296;
	setp.ne.s64 	%p12, %rd330, 0;
	@%p12 bra 	$L__BB83_81;
	cvt.u32.u64 	%r93, %rd189;
	cvt.u32.u64 	%r94, %rd532;
	div.u32 	%r95, %r94, %r93;
	mul.lo.s32 	%r96, %r95, %r93;
	sub.s32 	%r97, %r94, %r96;
	cvt.u64.u32 	%rd549, %r95;
	cvt.u64.u32 	%rd535, %r97;
	bra.uni 	$L__BB83_82;
$L__BB83_81:
	div.s64 	%rd549, %rd532, %rd189;
	mul.lo.s64 	%rd331, %rd549, %rd189;
	sub.s64 	%rd535, %rd532, %rd331;
$L__BB83_82:
	add.s64 	%rd333, %rd1, %rd327;
	ld.global.u64 	%rd334, [%rd333];
	mad.lo.s64 	%rd558, %rd334, %rd535, %rd188;
	add.s32 	%r207, %r207, -8;
	add.s32 	%r206, %r206, 8;
	setp.ne.s32 	%p13, %r206, 0;
	@%p13 bra 	$L__BB83_58;
	add.s32 	%r209, %r207, 3;
$L__BB83_84:
	setp.eq.s32 	%p14, %r25, 0;
	@%p14 bra 	$L__BB83_113;
	and.b32  	%r41, %r23, 3;
	setp.lt.u32 	%p15, %r25, 4;
	@%p15 bra 	$L__BB83_99;
	mul.wide.u32 	%rd336, %r209, 8;
	add.s64 	%rd337, %rd2, %rd336;
	ld.global.u64 	%rd200, [%rd337];
	or.b64  	%rd338, %rd549, %rd200;
	and.b64  	%rd339, %rd338, -4294967296;
	setp.ne.s64 	%p16, %rd339, 0;
	@%p16 bra 	$L__BB83_88;
	cvt.u32.u64 	%r98, %rd200;
	cvt.u32.u64 	%r99, %rd549;
	div.u32 	%r100, %r99, %r98;
	mul.lo.s32 	%r101, %r100, %r98;
	sub.s32 	%r102, %r99, %r101;
	cvt.u64.u32 	%rd539, %r100;
	cvt.u64.u32 	%rd540, %r102;
	bra.uni 	$L__BB83_89;
$L__BB83_88:
	div.s64 	%rd539, %rd549, %rd200;
	mul.lo.s64 	%rd340, %rd539, %rd200;
	sub.s64 	%rd540, %rd549, %rd340;
$L__BB83_89:
	add.s64 	%rd342, %rd1, %rd336;
	ld.global.u64 	%rd343, [%rd342];
	mad.lo.s64 	%rd207, %rd343, %rd540, %rd558;
	add.s32 	%r42, %r209, -1;
	mul.wide.u32 	%rd344, %r42, 8;
	add.s64 	%rd345, %rd2, %rd344;
	ld.global.u64 	%rd208, [%rd345];
	or.b64  	%rd346, %rd539, %rd208;
	and.b64  	%rd347, %rd346, -4294967296;
	setp.ne.s64 	%p17, %rd347, 0;
	@%p17 bra 	$L__BB83_91;
	cvt.u32.u64 	%r103, %rd208;
	cvt.u32.u64 	%r104, %rd539;
	div.u32 	%r105, %r104, %r103;
	mul.lo.s32 	%r106, %r105, %r103;
	sub.s32 	%r107, %r104, %r106;
	cvt.u64.u32 	%rd541, %r105;
	cvt.u64.u32 	%rd542, %r107;
	bra.uni 	$L__BB83_92;
$L__BB83_91:
	div.s64 	%rd541, %rd539, %rd208;
	mul.lo.s64 	%rd348, %rd541, %rd208;
	sub.s64 	%rd542, %rd539, %rd348;
$L__BB83_92:
	add.s64 	%rd350, %rd1, %rd344;
	ld.global.u64 	%rd351, [%rd350];
	mad.lo.s64 	%rd215, %rd351, %rd542, %rd207;
	add.s32 	%r43, %r209, -2;
	mul.wide.u32 	%rd352, %r43, 8;
	add.s64 	%rd353, %rd2, %rd352;
	ld.global.u64 	%rd216, [%rd353];
	or.b64  	%rd354, %rd541, %rd216;
	and.b64  	%rd355, %rd354, -4294967296;
	setp.ne.s64 	%p18, %rd355, 0;
	@%p18 bra 	$L__BB83_94;
	cvt.u32.u64 	%r108, %rd216;
	cvt.u32.u64 	%r109, %rd541;
	div.u32 	%r110, %r109, %r108;
	mul.lo.s32 	%r111, %r110, %r108;
	sub.s32 	%r112, %r109, %r111;
	cvt.u64.u32 	%rd543, %r110;
	cvt.u64.u32 	%rd544, %r112;
	bra.uni 	$L__BB83_95;
$L__BB83_94:
	div.s64 	%rd543, %rd541, %rd216;
	mul.lo.s64 	%rd356, %rd543, %rd216;
	sub.s64 	%rd544, %rd541, %rd356;
$L__BB83_95:
	add.s64 	%rd358, %rd1, %rd352;
	ld.global.u64 	%rd359, [%rd358];
	mad.lo.s64 	%rd223, %rd359, %rd544, %rd215;
	add.s32 	%r44, %r209, -3;
	mul.wide.u32 	%rd360, %r44, 8;
	add.s64 	%rd361, %rd2, %rd360;
	ld.global.u64 	%rd224, [%rd361];
	or.b64  	%rd362, %rd543, %rd224;
	and.b64  	%rd363, %rd362, -4294967296;
	setp.ne.s64 	%p19, %rd363, 0;
	@%p19 bra 	$L__BB83_97;
	cvt.u32.u64 	%r113, %rd224;
	cvt.u32.u64 	%r114, %rd543;
	div.u32 	%r115, %r114, %r113;
	mul.lo.s32 	%r116, %r115, %r113;
	sub.s32 	%r117, %r114, %r116;
	cvt.u64.u32 	%rd549, %r115;
	cvt.u64.u32 	%rd546, %r117;
	bra.uni 	$L__BB83_98;
$L__BB83_97:
	div.s64 	%rd549, %rd543, %rd224;
	mul.lo.s64 	%rd364, %rd549, %rd224;
	sub.s64 	%rd546, %rd543, %rd364;
$L__BB83_98:
	add.s64 	%rd366, %rd1, %rd360;
	ld.global.u64 	%rd367, [%rd366];
	mad.lo.s64 	%rd558, %rd367, %rd546, %rd223;
	add.s32 	%r209, %r209, -4;
$L__BB83_99:
	setp.eq.s32 	%p20, %r41, 0;
	@%p20 bra 	$L__BB83_113;
	setp.eq.s32 	%p21, %r41, 1;
	@%p21 bra 	$L__BB83_108;
	mul.wide.u32 	%rd369, %r209, 8;
	add.s64 	%rd370, %rd2, %rd369;
	ld.global.u64 	%rd235, [%rd370];
	or.b64  	%rd371, %rd549, %rd235;
	and.b64  	%rd372, %rd371, -4294967296;
	setp.ne.s64 	%p22, %rd372, 0;
	@%p22 bra 	$L__BB83_103;
	cvt.u32.u64 	%r118, %rd235;
	cvt.u32.u64 	%r119, %rd549;
	div.u32 	%r120, %r119, %r118;
	mul.lo.s32 	%r121, %r120, %r118;
	sub.s32 	%r122, %r119, %r121;
	cvt.u64.u32 	%rd550, %r120;
	cvt.u64.u32 	%rd551, %r122;
	bra.uni 	$L__BB83_104;
$L__BB83_103:
	div.s64 	%rd550, %rd549, %rd235;
	mul.lo.s64 	%rd373, %rd550, %rd235;
	sub.s64 	%rd551, %rd549, %rd373;
$L__BB83_104:
	add.s64 	%rd375, %rd1, %rd369;
	ld.global.u64 	%rd376, [%rd375];
	mad.lo.s64 	%rd242, %rd376, %rd551, %rd558;
	add.s32 	%r47, %r209, -1;
	mul.wide.u32 	%rd377, %r47, 8;
	add.s64 	%rd378, %rd2, %rd377;
	ld.global.u64 	%rd243, [%rd378];
	or.b64  	%rd379, %rd550, %rd243;
	and.b64  	%rd380, %rd379, -4294967296;
	setp.ne.s64 	%p23, %rd380, 0;
	@%p23 bra 	$L__BB83_106;
	cvt.u32.u64 	%r123, %rd243;
	cvt.u32.u64 	%r124, %rd550;
	div.u32 	%r125, %r124, %r123;
	mul.lo.s32 	%r126, %r125, %r123;
	sub.s32 	%r127, %r124, %r126;
	cvt.u64.u32 	%rd549, %r125;
	cvt.u64.u32 	%rd553, %r127;
	bra.uni 	$L__BB83_107;
$L__BB83_106:
	div.s64 	%rd549, %rd550, %rd243;
	mul.lo.s64 	%rd381, %rd549, %rd243;
	sub.s64 	%rd553, %rd550, %rd381;
$L__BB83_107:
	add.s64 	%rd383, %rd1, %rd377;
	ld.global.u64 	%rd384, [%rd383];
	mad.lo.s64 	%rd558, %rd384, %rd553, %rd242;
	add.s32 	%r209, %r209, -2;
$L__BB83_108:
	and.b32  	%r128, %r23, 1;
	setp.eq.b32 	%p24, %r128, 1;
	not.pred 	%p25, %p24;
	@%p25 bra 	$L__BB83_113;
	mul.wide.u32 	%rd385, %r209, 8;
	add.s64 	%rd386, %rd2, %rd385;
	ld.global.u64 	%rd254, [%rd386];
	or.b64  	%rd387, %rd549, %rd254;
	and.b64  	%rd388, %rd387, -4294967296;
	setp.ne.s64 	%p26, %rd388, 0;
	@%p26 bra 	$L__BB83_111;
	cvt.u32.u64 	%r129, %rd254;
	cvt.u32.u64 	%r130, %rd549;
	rem.u32 	%r131, %r130, %r129;
	cvt.u64.u32 	%rd557, %r131;
	bra.uni 	$L__BB83_112;
$L__BB83_111:
	rem.s64 	%rd557, %rd549, %rd254;
$L__BB83_112:
	add.s64 	%rd390, %rd1, %rd385;
	ld.global.u64 	%rd391, [%rd390];
	mad.lo.s64 	%rd558, %rd391, %rd557, %rd558;
$L__BB83_113:
	shl.b64 	%rd392, %rd558, 3;
	add.s64 	%rd393, %rd3, %rd392;
	ld.global.f64 	%fd1, [%rd393];
	st.shared.f64 	[%r5], %fd1;
$L__BB83_114:
	bar.sync 	0;
	setp.lt.u32 	%p48, %r211, 66;
	@%p48 bra 	$L__BB83_118;
$L__BB83_115:
	shr.u32 	%r51, %r211, 1;
	setp.ge.u32 	%p49, %r1, %r51;
	@%p49 bra 	$L__BB83_117;
	ld.shared.f64 	%fd5, [%r5];
	shl.b32 	%r200, %r51, 3;
	add.s32 	%r201, %r5, %r200;
	ld.shared.f64 	%fd6, [%r201];
	add.f64 	%fd7, %fd5, %fd6;
	st.shared.f64 	[%r5], %fd7;
$L__BB83_117:
	bar.sync 	0;
	setp.gt.u32 	%p50, %r211, 131;
	mov.u32 	%r211, %r51;
	@%p50 bra 	$L__BB83_115;
$L__BB83_118:
	setp.gt.u32 	%p51, %r1, 31;
	@%p51 bra 	$L__BB83_121;
	ld.volatile.shared.f64 	%fd8, [%r5];
	ld.volatile.shared.f64 	%fd9, [%r5+256];
	add.f64 	%fd10, %fd8, %fd9;
	st.volatile.shared.f64 	[%r5], %fd10;
	ld.volatile.shared.f64 	%fd11, [%r5];
	ld.volatile.shared.f64 	%fd12, [%r5+128];
	add.f64 	%fd13, %fd11, %fd12;
	st.volatile.shared.f64 	[%r5], %fd13;
	ld.volatile.shared.f64 	%fd14, [%r5];
	ld.volatile.shared.f64 	%fd15, [%r5+64];
	add.f64 	%fd16, %fd14, %fd15;
	st.volatile.shared.f64 	[%r5], %fd16;
	ld.volatile.shared.f64 	%fd17, [%r5];
	ld.volatile.shared.f64 	%fd18, [%r5+32];
	add.f64 	%fd19, %fd17, %fd18;
	st.volatile.shared.f64 	[%r5], %fd19;
	ld.volatile.shared.f64 	%fd20, [%r5];
	ld.volatile.shared.f64 	%fd21, [%r5+16];
	add.f64 	%fd22, %fd20, %fd21;
	st.volatile.shared.f64 	[%r5], %fd22;
	ld.volatile.shared.f64 	%fd23, [%r5];
	ld.volatile.shared.f64 	%fd24, [%r5+8];
	add.f64 	%fd25, %fd23, %fd24;
	st.volatile.shared.f64 	[%r5], %fd25;
	setp.ne.s32 	%p52, %r1, 0;
	@%p52 bra 	$L__BB83_121;
	ld.shared.f64 	%fd26, [sum_squaresdata_f64];
	cvta.to.global.u64 	%rd471, %rd260;
	mul.wide.u32 	%rd472, %r2, 8;
	add.s64 	%rd473, %rd471, %rd472;
	st.global.f64 	[%rd473], %fd26;
$L__BB83_121:
	ret;

}
	// .globl	contiguous_sum_square2_f64
.visible .entry contiguous_sum_square2_f64(
	.param .u64 .ptr .align 1 contiguous_sum_square2_f64_param_0,
	.param .u64 .ptr .align 1 contiguous_sum_square2_f64_param_1,
	.param .u64 .ptr .align 1 contiguous_sum_square2_f64_param_2,
	.param .u64 .ptr .align 1 contiguous_sum_square2_f64_param_3,
	.param .u64 contiguous_sum_square2_f64_param_4,
	.param .u64 contiguous_sum_square2_f64_param_5,
	.param .u64 contiguous_sum_square2_f64_param_6,
	.param .u64 contiguous_sum_square2_f64_param_7,
	.param .u64 contiguous_sum_square2_f64_param_8
)
{
	.reg .pred 	%p<54>;
	.reg .b32 	%r<213>;
	.reg .b64 	%rd<575>;
	.reg .b64 	%fd<29>;

	ld.param.u64 	%rd267, [contiguous_sum_square2_f64_param_1];
	ld.param.u64 	%rd268, [contiguous_sum_square2_f64_param_2];
	ld.param.u64 	%rd269, [contiguous_sum_square2_f64_param_3];
	ld.param.u64 	%rd264, [contiguous_sum_square2_f64_param_4];
	ld.param.u64 	%rd270, [contiguous_sum_square2_f64_param_5];
	ld.param.u64 	%rd265, [contiguous_sum_square2_f64_param_6];
	ld.param.u64 	%rd271, [contiguous_sum_square2_f64_param_7];
	cvta.to.global.u64 	%rd1, %rd269;
	cvta.to.global.u64 	%rd2, %rd268;
	cvta.to.global.u64 	%rd574, %rd267;
	mov.u32 	%r1, %tid.x;
	mov.u32 	%r2, %ctaid.x;
	mov.u32 	%r212, %ntid.x;
	mul.lo.s32 	%r52, %r2, %r212;
	shl.b32 	%r53, %r52, 1;
	add.s32 	%r4, %r53, %r1;
	shl.b32 	%r54, %r1, 3;
	mov.u32 	%r55, sum_squaresdata_f64;
	add.s32 	%r5, %r55, %r54;
	mov.b64 	%rd272, 0;
	st.shared.u64 	[%r5], %rd272;
	mov.u32 	%r56, %ctaid.y;
	cvt.u64.u32 	%rd273, %r56;
	add.s64 	%rd4, %rd270, %rd273;
	setp.ge.u64 	%p1, %rd4, %rd271;
	@%p1 bra 	$L__BB84_122;
	add.s32 	%r57, %r4, %r212;
	cvt.u64.u32 	%rd5, %r57;
	setp.le.u64 	%p2, %rd265, %rd5;
	@%p2 bra 	$L__BB84_55;
	cvt.u64.u32 	%rd405, %r4;
	mul.lo.s64 	%rd406, %rd4, %rd265;
	add.s64 	%rd528, %rd406, %rd405;
	add.s64 	%rd526, %rd406, %rd5;
	cvt.u32.u64 	%r6, %rd264;
	add.s32 	%r206, %r6, -1;
	setp.lt.s32 	%p28, %r206, 0;
	mov.b64 	%rd532, 0;
	mov.u64 	%rd533, %rd532;
	@%p28 bra 	$L__BB84_54;
	setp.lt.u32 	%p29, %r206, 3;
	mov.b64 	%rd533, 0;
	mov.u64 	%rd532, %rd533;
	@%p29 bra 	$L__BB84_31;
	add.s32 	%r204, %r6, -2;
	and.b32  	%r133, %r6, -4;
	neg.s32 	%r203, %r133;
	mov.b64 	%rd533, 0;
$L__BB84_5:
	.pragma "nounroll";
	add.s32 	%r12, %r204, 1;
	mul.wide.u32 	%rd410, %r12, 8;
	add.s64 	%rd411, %rd2, %rd410;
	ld.global.u64 	%rd12, [%rd411];
	or.b64  	%rd412, %rd528, %rd12;
	and.b64  	%rd413, %rd412, -4294967296;
	setp.ne.s64 	%p30, %rd413, 0;
	@%p30 bra 	$L__BB84_7;
	cvt.u32.u64 	%r134, %rd12;
	cvt.u32.u64 	%r135, %rd528;
	div.u32 	%r136, %r135, %r134;
	mul.lo.s32 	%r137, %r136, %r134;
	sub.s32 	%r138, %r135, %r137;
	cvt.u64.u32 	%rd494, %r136;
	cvt.u64.u32 	%rd495, %r138;
	bra.uni 	$L__BB84_8;
$L__BB84_7:
	div.s64 	%rd494, %rd528, %rd12;
	mul.lo.s64 	%rd414, %rd494, %rd12;
	sub.s64 	%rd495, %rd528, %rd414;
$L__BB84_8:
	mul.wide.u32 	%rd415, %r12, 8;
	add.s64 	%rd416, %rd1, %rd415;
	ld.global.u64 	%rd19, [%rd416];
	mad.lo.s64 	%rd20, %rd19, %rd495, %rd532;
	or.b64  	%rd417, %rd526, %rd12;
	and.b64  	%rd418, %rd417, -4294967296;
	setp.ne.s64 	%p31, %rd418, 0;
	@%p31 bra 	$L__BB84_10;
	cvt.u32.u64 	%r139, %rd12;
	cvt.u32.u64 	%r140, %rd526;
	div.u32 	%r141, %r140, %r139;
	mul.lo.s32 	%r142, %r141, %r139;
	sub.s32 	%r143, %r140, %r142;
	cvt.u64.u32 	%rd496, %r141;
	cvt.u64.u32 	%rd497, %r143;
	bra.uni 	$L__BB84_11;
$L__BB84_10:
	div.s64 	%rd496, %rd526, %rd12;
	mul.lo.s64 	%rd419, %rd496, %rd12;
	sub.s64 	%rd497, %rd526, %rd419;
$L__BB84_11:
	mad.lo.s64 	%rd27, %rd497, %rd19, %rd533;
	add.s32 	%r13, %r204, -2;
	mul.wide.u32 	%rd420, %r204, 8;
	add.s64 	%rd421, %rd2, %rd420;
	ld.global.u64 	%rd28, [%rd421];
	or.b64  	%rd422, %rd494, %rd28;
	and.b64  	%rd423, %rd422, -4294967296;
	setp.ne.s64 	%p32, %rd423, 0;
	@%p32 bra 	$L__BB84_13;
	cvt.u32.u64 	%r144, %rd28;
	cvt.u32.u64 	%r145, %rd494;
	div.u32 	%r146, %r145, %r144;
	mul.lo.s32 	%r147, %r146, %r144;
	sub.s32 	%r148, %r145, %r147;
	cvt.u64.u32 	%rd498, %r146;
	cvt.u64.u32 	%rd499, %r148;
	bra.uni 	$L__BB84_14;
$L__BB84_13:
	div.s64 	%rd498, %rd494, %rd28;
	mul.lo.s64 	%rd424, %rd498, %rd28;
	sub.s64 	%rd499, %rd494, %rd424;
$L__BB84_14:
	mul.wide.u32 	%rd425, %r204, 8;
	add.s64 	%rd426, %rd1, %rd425;
	ld.global.u64 	%rd35, [%rd426];
	mad.lo.s64 	%rd36, %rd35, %rd499, %rd20;
	or.b64  	%rd427, %rd496, %rd28;
	and.b64  	%rd428, %rd427, -4294967296;
	setp.ne.s64 	%p33, %rd428, 0;
	@%p33 bra 	$L__BB84_16;
	cvt.u32.u64 	%r149, %rd28;
	cvt.u32.u64 	%r150, %rd496;
	div.u32 	%r151, %r150, %r149;
	mul.lo.s32 	%r152, %r151, %r149;
	sub.s32 	%r153, %r150, %r152;
	cvt.u64.u32 	%rd500, %r151;
	cvt.u64.u32 	%rd501, %r153;
	bra.uni 	$L__BB84_17;
$L__BB84_16:
	div.s64 	%rd500, %rd496, %rd28;
	mul.lo.s64 	%rd429, %rd500, %rd28;
	sub.s64 	%rd501, %rd496, %rd429;
$L__BB84_17:
	mad.lo.s64 	%rd43, %rd501, %rd35, %rd27;
	add.s32 	%r14, %r204, -1;
	mul.wide.u32 	%rd430, %r14, 8;
	add.s64 	%rd431, %rd2, %rd430;
	ld.global.u64 	%rd44, [%rd431];
	or.b64  	%rd432, %rd498, %rd44;
	and.b64  	%rd433, %rd432, -4294967296;
	setp.ne.s64 	%p34, %rd433, 0;
	@%p34 bra 	$L__BB84_19;
	cvt.u32.u64 	%r154, %rd44;
	cvt.u32.u64 	%r155, %rd498;
	div.u32 	%r156, %r155, %r154;
	mul.lo.s32 	%r157, %r156, %r154;
	sub.s32 	%r158, %r155, %r157;
	cvt.u64.u32 	%rd502, %r156;
	cvt.u64.u32 	%rd503, %r158;
	bra.uni 	$L__BB84_20;
$L__BB84_19:
	div.s64 	%rd502, %rd498, %rd44;
	mul.lo.s64 	%rd434, %rd502, %rd44;
	sub.s64 	%rd503, %rd498, %rd434;
$L__BB84_20:
	mul.wide.u32 	%rd435, %r14, 8;
	add.s64 	%rd436, %rd1, %rd435;
	ld.global.u64 	%rd51, [%rd436];
	mad.lo.s64 	%rd52, %rd51, %rd503, %rd36;
	or.b64  	%rd437, %rd500, %rd44;
	and.b64  	%rd438, %rd437, -4294967296;
	setp.ne.s64 	%p35, %rd438, 0;
	@%p35 bra 	$L__BB84_22;
	cvt.u32.u64 	%r159, %rd44;
	cvt.u32.u64 	%r160, %rd500;
	div.u32 	%r161, %r160, %r159;
	mul.lo.s32 	%r162, %r161, %r159;
	sub.s32 	%r163, %r160, %r162;
	cvt.u64.u32 	%rd504, %r161;
	cvt.u64.u32 	%rd505, %r163;
	bra.uni 	$L__BB84_23;
$L__BB84_22:
	div.s64 	%rd504, %rd500, %rd44;
	mul.lo.s64 	%rd439, %rd504, %rd44;
	sub.s64 	%rd505, %rd500, %rd439;
$L__BB84_23:
	mad.lo.s64 	%rd59, %rd505, %rd51, %rd43;
	mul.wide.u32 	%rd440, %r13, 8;
	add.s64 	%rd441, %rd2, %rd440;
	ld.global.u64 	%rd60, [%rd441];
	or.b64  	%rd442, %rd502, %rd60;
	and.b64  	%rd443, %rd442, -4294967296;
	setp.ne.s64 	%p36, %rd443, 0;
	@%p36 bra 	$L__BB84_25;
	cvt.u32.u64 	%r164, %rd60;
	cvt.u32.u64 	%r165, %rd502;
	div.u32 	%r166, %r165, %r164;
	mul.lo.s32 	%r167, %r166, %r164;
	sub.s32 	%r168, %r165, %r167;
	cvt.u64.u32 	%rd528, %r166;
	cvt.u64.u32 	%rd507, %r168;
	bra.uni 	$L__BB84_26;
$L__BB84_25:
	div.s64 	%rd528, %rd502, %rd60;
	mul.lo.s64 	%rd444, %rd528, %rd60;
	sub.s64 	%rd507, %rd502, %rd444;
$L__BB84_26:
	mul.wide.u32 	%rd445, %r13, 8;
	add.s64 	%rd446, %rd1, %rd445;
	ld.global.u64 	%rd67, [%rd446];
	mad.lo.s64 	%rd532, %rd67, %rd507, %rd52;
	or.b64  	%rd447, %rd504, %rd60;
	and.b64  	%rd448, %rd447, -4294967296;
	setp.ne.s64 	%p37, %rd448, 0;
	@%p37 bra 	$L__BB84_28;
	cvt.u32.u64 	%r169, %rd60;
	cvt.u32.u64 	%r170, %rd504;
	div.u32 	%r171, %r170, %r169;
	mul.lo.s32 	%r172, %r171, %r169;
	sub.s32 	%r173, %r170, %r172;
	cvt.u64.u32 	%rd526, %r171;
	cvt.u64.u32 	%rd509, %r173;
	bra.uni 	$L__BB84_29;
$L__BB84_28:
	div.s64 	%rd526, %rd504, %rd60;
	mul.lo.s64 	%rd449, %rd526, %rd60;
	sub.s64 	%rd509, %rd504, %rd449;
$L__BB84_29:
	mad.lo.s64 	%rd533, %rd509, %rd67, %rd59;
	add.s32 	%r204, %r204, -4;
	add.s32 	%r203, %r203, 4;
	setp.ne.s32 	%p38, %r203, 0;
	@%p38 bra 	$L__BB84_5;
	add.s32 	%r206, %r204, 1;
$L__BB84_31:
	and.b32  	%r19, %r6, 3;
	setp.eq.s32 	%p39, %r19, 0;
	@%p39 bra 	$L__BB84_54;
	setp.eq.s32 	%p40, %r19, 1;
	@%p40 bra 	$L__BB84_46;
	mul.wide.u32 	%rd451, %r206, 8;
	add.s64 	%rd452, %rd2, %rd451;
	ld.global.u64 	%rd82, [%rd452];
	or.b64  	%rd453, %rd528, %rd82;
	and.b64  	%rd454, %rd453, -4294967296;
	setp.ne.s64 	%p41, %rd454, 0;
	@%p41 bra 	$L__BB84_35;
	cvt.u32.u64 	%r174, %rd82;
	cvt.u32.u64 	%r175, %rd528;
	div.u32 	%r176, %r175, %r174;
	mul.lo.s32 	%r177, %r176, %r174;
	sub.s32 	%r178, %r175, %r177;
	cvt.u64.u32 	%rd516, %r176;
	cvt.u64.u32 	%rd517, %r178;
	bra.uni 	$L__BB84_36;
$L__BB84_35:
	div.s64 	%rd516, %rd528, %rd82;
	mul.lo.s64 	%rd455, %rd516, %rd82;
	sub.s64 	%rd517, %rd528, %rd455;
$L__BB84_36:
	add.s64 	%rd457, %rd1, %rd451;
	ld.global.u64 	%rd89, [%rd457];
	mad.lo.s64 	%rd90, %rd89, %rd517, %rd532;
	or.b64  	%rd458, %rd526, %rd82;
	and.b64  	%rd459, %rd458, -4294967296;
	setp.ne.s64 	%p42, %rd459, 0;
	@%p42 bra 	$L__BB84_38;
	cvt.u32.u64 	%r179, %rd82;
	cvt.u32.u64 	%r180, %rd526;
	div.u32 	%r181, %r180, %r179;
	mul.lo.s32 	%r182, %r181, %r179;
	sub.s32 	%r183, %r180, %r182;
	cvt.u64.u32 	%rd518, %r181;
	cvt.u64.u32 	%rd519, %r183;
	bra.uni 	$L__BB84_39;
$L__BB84_38:
	div.s64 	%rd518, %rd526, %rd82;
	mul.lo.s64 	%rd460, %rd518, %rd82;
	sub.s64 	%rd519, %rd526, %rd460;
$L__BB84_39:
	mad.lo.s64 	%rd97, %rd519, %rd89, %rd533;
	add.s32 	%r20, %r206, -1;
	mul.wide.u32 	%rd461, %r20, 8;
	add.s64 	%rd462, %rd2, %rd461;
	ld.global.u64 	%rd98, [%rd462];
	or.b64  	%rd463, %rd516, %rd98;
	and.b64  	%rd464, %rd463, -4294967296;
	setp.ne.s64 	%p43, %rd464, 0;
	@%p43 bra 	$L__BB84_41;
	cvt.u32.u64 	%r184, %rd98;
	cvt.u32.u64 	%r185, %rd516;
	div.u32 	%r186, %r185, %r184;
	mul.lo.s32 	%r187, %r186, %r184;
	sub.s32 	%r188, %r185, %r187;
	cvt.u64.u32 	%rd528, %r186;
	cvt.u64.u32 	%rd521, %r188;
	bra.uni 	$L__BB84_42;
$L__BB84_41:
	div.s64 	%rd528, %rd516, %rd98;
	mul.lo.s64 	%rd465, %rd528, %rd98;
	sub.s64 	%rd521, %rd516, %rd465;
$L__BB84_42:
	add.s64 	%rd467, %rd1, %rd461;
	ld.global.u64 	%rd105, [%rd467];
	mad.lo.s64 	%rd532, %rd105, %rd521, %rd90;
	or.b64  	%rd468, %rd518, %rd98;
	and.b64  	%rd469, %rd468, -4294967296;
	setp.ne.s64 	%p44, %rd469, 0;
	@%p44 bra 	$L__BB84_44;
	cvt.u32.u64 	%r189, %rd98;
	cvt.u32.u64 	%r190, %rd518;
	div.u32 	%r191, %r190, %r189;
	mul.lo.s32 	%r192, %r191, %r189;
	sub.s32 	%r193, %r190, %r192;
	cvt.u64.u32 	%rd526, %r191;
	cvt.u64.u32 	%rd523, %r193;
	bra.uni 	$L__BB84_45;
$L__BB84_44:
	div.s64 	%rd526, %rd518, %rd98;
	mul.lo.s64 	%rd470, %rd526, %rd98;
	sub.s64 	%rd523, %rd518, %rd470;
$L__BB84_45:
	mad.lo.s64 	%rd533, %rd523, %rd105, %rd97;
	add.s32 	%r206, %r206, -2;
$L__BB84_46:
	and.b32  	%r194, %r6, 1;
	setp.eq.b32 	%p45, %r194, 1;
	not.pred 	%p46, %p45;
	@%p46 bra 	$L__BB84_54;
	mul.wide.u32 	%rd471, %r206, 8;
	add.s64 	%rd472, %rd2, %rd471;
	ld.global.u64 	%rd120, [%rd472];
	or.b64  	%rd473, %rd528, %rd120;
	and.b64  	%rd474, %rd473, -4294967296;
	setp.ne.s64 	%p47, %rd474, 0;
	@%p47 bra 	$L__BB84_49;
	cvt.u32.u64 	%r195, %rd120;
	cvt.u32.u64 	%r196, %rd528;
	rem.u32 	%r197, %r196, %r195;
	cvt.u64.u32 	%rd530, %r197;
	bra.uni 	$L__BB84_50;
$L__BB84_49:
	rem.s64 	%rd530, %rd528, %rd120;
$L__BB84_50:
	add.s64 	%rd476, %rd1, %rd471;
	ld.global.u64 	%rd124, [%rd476];
	mad.lo.s64 	%rd532, %rd124, %rd530, %rd532;
	or.b64  	%rd477, %rd526, %rd120;
	and.b64  	%rd478, %rd477, -4294967296;
	setp.ne.s64 	%p48, %rd478, 0;
	@%p48 bra 	$L__BB84_52;
	cvt.u32.u64 	%r198, %rd120;
	cvt.u32.u64 	%r199, %rd526;
	rem.u32 	%r200, %r199, %r198;
	cvt.u64.u32 	%rd531, %r200;
	bra.uni 	$L__BB84_53;
$L__BB84_52:
	rem.s64 	%rd531, %rd526, %rd120;
$L__BB84_53:
	mad.lo.s64 	%rd533, %rd531, %rd124, %rd533;
$L__BB84_54:
	shl.b64 	%rd479, %rd532, 3;
	add.s64 	%rd480, %rd574, %rd479;
	ld.global.f64 	%fd3, [%rd480];
	shl.b64 	%rd481, %rd533, 3;
	add.s64 	%rd482, %rd574, %rd481;
	ld.global.f64 	%fd4, [%rd482];
	mul.f64 	%fd5, %fd4, %fd4;
	fma.rn.f64 	%fd6, %fd3, %fd3, %fd5;
	st.shared.f64 	[%r5], %fd6;
	bra.uni 	$L__BB84_115;
$L__BB84_55:
	cvt.u64.u32 	%rd132, %r4;
	setp.le.u64 	%p3, %rd265, %rd132;
	@%p3 bra 	$L__BB84_115;
	mad.lo.s64 	%rd565, %rd4, %rd265, %rd132;
	cvt.u32.u64 	%r23, %rd264;
	add.s32 	%r210, %r23, -1;
	setp.lt.s32 	%p4, %r210, 0;
	@%p4 bra 	$L__BB84_114;
	and.b32  	%r25, %r23, 7;
	setp.lt.u32 	%p5, %r210, 7;
	@%p5 bra 	$L__BB84_85;
	add.s32 	%r208, %r23, -4;
	and.b32  	%r58, %r23, -8;
	neg.s32 	%r207, %r58;
$L__BB84_59:
	.pragma "nounroll";
	add.s32 	%r30, %r208, 3;
	mul.wide.u32 	%rd275, %r30, 8;
	add.s64 	%rd276, %rd2, %rd275;
	ld.global.u64 	%rd136, [%rd276];
	or.b64  	%rd277, %rd565, %rd136;
	and.b64  	%rd278, %rd277, -4294967296;
	setp.ne.s64 	%p6, %rd278, 0;
	@%p6 bra 	$L__BB84_61;
	cvt.u32.u64 	%r59, %rd136;
	cvt.u32.u64 	%r60, %rd565;
	div.u32 	%r61, %r60, %r59;
	mul.lo.s32 	%r62, %r61, %r59;
	sub.s32 	%r63, %r60, %r62;
	cvt.u64.u32 	%rd536, %r61;
	cvt.u64.u32 	%rd537, %r63;
	bra.uni 	$L__BB84_62;
$L__BB84_61:
	div.s64 	%rd536, %rd565, %rd136;
	mul.lo.s64 	%rd279, %rd536, %rd136;
	sub.s64 	%rd537, %rd565, %rd279;
$L__BB84_62:
	add.s64 	%rd281, %rd1, %rd275;
	ld.global.u64 	%rd282, [%rd281];
	mul.lo.s64 	%rd143, %rd282, %rd537;
	add.s32 	%r31, %r208, 2;
	mul.wide.u32 	%rd283, %r31, 8;
	add.s64 	%rd284, %rd2, %rd283;
	ld.global.u64 	%rd144, [%rd284];
	or.b64  	%rd285, %rd536, %rd144;
	and.b64  	%rd286, %rd285, -4294967296;
	setp.ne.s64 	%p7, %rd286, 0;
	@%p7 bra 	$L__BB84_64;
	cvt.u32.u64 	%r64, %rd144;
	cvt.u32.u64 	%r65, %rd536;
	div.u32 	%r66, %r65, %r64;
	mul.lo.s32 	%r67, %r66, %r64;
	sub.s32 	%r68, %r65, %r67;
	cvt.u64.u32 	%rd538, %r66;
	cvt.u64.u32 	%rd539, %r68;
	bra.uni 	$L__BB84_65;
$L__BB84_64:
	div.s64 	%rd538, %rd536, %rd144;
	mul.lo.s64 	%rd287, %rd538, %rd144;
	sub.s64 	%rd539, %rd536, %rd287;
$L__BB84_65:
	add.s64 	%rd289, %rd1, %rd283;
	ld.global.u64 	%rd290, [%rd289];
	mad.lo.s64 	%rd151, %rd290, %rd539, %rd143;
	add.s32 	%r32, %r208, 1;
	mul.wide.u32 	%rd291, %r32, 8;
	add.s64 	%rd292, %rd2, %rd291;
	ld.global.u64 	%rd152, [%rd292];
	or.b64  	%rd293, %rd538, %rd152;
	and.b64  	%rd294, %rd293, -4294967296;
	setp.ne.s64 	%p8, %rd294, 0;
	@%p8 bra 	$L__BB84_67;
	cvt.u32.u64 	%r69, %rd152;
	cvt.u32.u64 	%r70, %rd538;
	div.u32 	%r71, %r70, %r69;
	mul.lo.s32 	%r72, %r71, %r69;
	sub.s32 	%r73, %r70, %r72;
	cvt.u64.u32 	%rd540, %r71;
	cvt.u64.u32 	%rd541, %r73;
	bra.uni 	$L__BB84_68;
$L__BB84_67:
	div.s64 	%rd540, %rd538, %rd152;
	mul.lo.s64 	%rd295, %rd540, %rd152;
	sub.s64 	%rd541, %rd538, %rd295;
$L__BB84_68:
	add.s64 	%rd297, %rd1, %rd291;
	ld.global.u64 	%rd298, [%rd297];
	mad.lo.s64 	%rd159, %rd298, %rd541, %rd151;
	add.s32 	%r33, %r208, -4;
	mul.wide.u32 	%rd299, %r208, 8;
	add.s64 	%rd300, %rd2, %rd299;
	ld.global.u64 	%rd160, [%rd300];
	or.b64  	%rd301, %rd540, %rd160;
	and.b64  	%rd302, %rd301, -4294967296;
	setp.ne.s64 	%p9, %rd302, 0;
	@%p9 bra 	$L__BB84_70;
	cvt.u32.u64 	%r74, %rd160;
	cvt.u32.u64 	%r75, %rd540;
	div.u32 	%r76, %r75, %r74;
	mul.lo.s32 	%r77, %r76, %r74;
	sub.s32 	%r78, %r75, %r77;
	cvt.u64.u32 	%rd542, %r76;
	cvt.u64.u32 	%rd543, %r78;
	bra.uni 	$L__BB84_71;
$L__BB84_70:
	div.s64 	%rd542, %rd540, %rd160;
	mul.lo.s64 	%rd303, %rd542, %rd160;
	sub.s64 	%rd543, %rd540, %rd303;
$L__BB84_71:
	add.s64 	%rd305, %rd1, %rd299;
	ld.global.u64 	%rd306, [%rd305];
	mad.lo.s64 	%rd167, %rd306, %rd543, %rd159;
	add.s32 	%r34, %r208, -1;
	mul.wide.u32 	%rd307, %r34, 8;
	add.s64 	%rd308, %rd2, %rd307;
	ld.global.u64 	%rd168, [%rd308];
	or.b64  	%rd309, %rd542, %rd168;
	and.b64  	%rd310, %rd309, -4294967296;
	setp.ne.s64 	%p10, %rd310, 0;
	@%p10 bra 	$L__BB84_73;
	cvt.u32.u64 	%r79, %rd168;
	cvt.u32.u64 	%r80, %rd542;
	div.u32 	%r81, %r80, %r79;
	mul.lo.s32 	%r82, %r81, %r79;
	sub.s32 	%r83, %r80, %r82;
	cvt.u64.u32 	%rd544, %r81;
	cvt.u64.u32 	%rd545, %r83;
	bra.uni 	$L__BB84_74;
$L__BB84_73:
	div.s64 	%rd544, %rd542, %rd168;
	mul.lo.s64 	%rd311, %rd544, %rd168;
	sub.s64 	%rd545, %rd542, %rd311;
$L__BB84_74:
	add.s64 	%rd313, %rd1, %rd307;
	ld.global.u64 	%rd314, [%rd313];
	mad.lo.s64 	%rd175, %rd314, %rd545, %rd167;
	add.s32 	%r35, %r208, -2;
	mul.wide.u32 	%rd315, %r35, 8;
	add.s64 	%rd316, %rd2, %rd315;
	ld.global.u64 	%rd176, [%rd316];
	or.b64  	%rd317, %rd544, %rd176;
	and.b64  	%rd318, %rd317, -4294967296;
	setp.ne.s64 	%p11, %rd318, 0;
	@%p11 bra 	$L__BB84_76;
	cvt.u32.u64 	%r84, %rd176;
	cvt.u32.u64 	%r85, %rd544;
	div.u32 	%r86, %r85, %r84;
	mul.lo.s32 	%r87, %r86, %r84;
	sub.s32 	%r88, %r85, %r87;
	cvt.u64.u32 	%rd546, %r86;
	cvt.u64.u32 	%rd547, %r88;
	bra.uni 	$L__BB84_77;
$L__BB84_76:
	div.s64 	%rd546, %rd544, %rd176;
	mul.lo.s64 	%rd319, %rd546, %rd176;
	sub.s64 	%rd547, %rd544, %rd319;
$L__BB84_77:
	add.s64 	%rd321, %rd1, %rd315;
	ld.global.u64 	%rd322, [%rd321];
	mad.lo.s64 	%rd183, %rd322, %rd547, %rd175;
	add.s32 	%r36, %r208, -3;
	mul.wide.u32 	%rd323, %r36, 8;
	add.s64 	%rd324, %rd2, %rd323;
	ld.global.u64 	%rd184, [%rd324];
	or.b64  	%rd325, %rd546, %rd184;
	and.b64  	%rd326, %rd325, -4294967296;
	setp.ne.s64 	%p12, %rd326, 0;
	@%p12 bra 	$L__BB84_79;
	cvt.u32.u64 	%r89, %rd184;
	cvt.u32.u64 	%r90, %rd546;
	div.u32 	%r91, %r90, %r89;
	mul.lo.s32 	%r92, %r91, %r89;
	sub.s32 	%r93, %r90, %r92;
	cvt.u64.u32 	%rd548, %r91;
	cvt.u64.u32 	%rd549, %r93;
	bra.uni 	$L__BB84_80;
$L__BB84_79:
	div.s64 	%rd548, %rd546, %rd184;
	mul.lo.s64 	%rd327, %rd548, %rd184;
	sub.s64 	%rd549, %rd546, %rd327;
$L__BB84_80:
	add.s64 	%rd329, %rd1, %rd323;
	ld.global.u64 	%rd330, [%rd329];
	mad.lo.s64 	%rd191, %rd330, %rd549, %rd183;
	mul.wide.u32 	%rd331, %r33, 8;
	add.s64 	%rd332, %rd2, %rd331;
	ld.global.u64 	%rd192, [%rd332];
	or.b64  	%rd333, %rd548, %rd192;
	and.b64  	%rd334, %rd333, -4294967296;
	setp.ne.s64 	%p13, %rd334, 0;
	@%p13 bra 	$L__BB84_82;
	cvt.u32.u64 	%r94, %rd192;
	cvt.u32.u64 	%r95, %rd548;
	div.u32 	%r96, %r95, %r94;
	mul.lo.s32 	%r97, %r96, %r94;
	sub.s32 	%r98, %r95, %r97;
	cvt.u64.u32 	%rd565, %r96;
	cvt.u64.u32 	%rd551, %r98;
	bra.uni 	$L__BB84_83;
$L__BB84_82:
	div.s64 	%rd565, %rd548, %rd192;
	mul.lo.s64 	%rd335, %rd565, %rd192;
	sub.s64 	%rd551, %rd548, %rd335;
$L__BB84_83:
	add.s64 	%rd337, %rd1, %rd331;
	ld.global.u64 	%rd338, [%rd337];
	mad.lo.s64 	%rd339, %rd338, %rd551, %rd191;
	shl.b64 	%rd340, %rd339, 3;
	add.s64 	%rd574, %rd574, %rd340;
	add.s32 	%r208, %r208, -8;
	add.s32 	%r207, %r207, 8;
	setp.ne.s32 	%p14, %r207, 0;
	@%p14 bra 	$L__BB84_59;
	add.s32 	%r210, %r208, 3;
$L__BB84_85:
	setp.eq.s32 	%p15, %r25, 0;
	@%p15 bra 	$L__BB84_114;
	and.b32  	%r41, %r23, 3;
	setp.lt.u32 	%p16, %r25, 4;
	@%p16 bra 	$L__BB84_100;
	mul.wide.u32 	%rd342, %r210, 8;
	add.s64 	%rd343, %rd2, %rd342;
	ld.global.u64 	%rd203, [%rd343];
	or.b64  	%rd344, %rd565, %rd203;
	and.b64  	%rd345, %rd344, -4294967296;
	setp.ne.s64 	%p17, %rd345, 0;
	@%p17 bra 	$L__BB84_89;
	cvt.u32.u64 	%r99, %rd203;
	cvt.u32.u64 	%r100, %rd565;
	div.u32 	%r101, %r100, %r99;
	mul.lo.s32 	%r102, %r101, %r99;
	sub.s32 	%r103, %r100, %r102;
	cvt.u64.u32 	%rd555, %r101;
	cvt.u64.u32 	%rd556, %r103;
	bra.uni 	$L__BB84_90;
$L__BB84_89:
	div.s64 	%rd555, %rd565, %rd203;
	mul.lo.s64 	%rd346, %rd555, %rd203;
	sub.s64 	%rd556, %rd565, %rd346;
$L__BB84_90:
	add.s64 	%rd348, %rd1, %rd342;
	ld.global.u64 	%rd349, [%rd348];
	mul.lo.s64 	%rd210, %rd349, %rd556;
	add.s32 	%r42, %r210, -1;
	mul.wide.u32 	%rd350, %r42, 8;
	add.s64 	%rd351, %rd2, %rd350;
	ld.global.u64 	%rd211, [%rd351];
	or.b64  	%rd352, %rd555, %rd211;
	and.b64  	%rd353, %rd352, -4294967296;
	setp.ne.s64 	%p18, %rd353, 0;
	@%p18 bra 	$L__BB84_92;
	cvt.u32.u64 	%r104, %rd211;
	cvt.u32.u64 	%r105, %rd555;
	div.u32 	%r106, %r105, %r104;
	mul.lo.s32 	%r107, %r106, %r104;
	sub.s32 	%r108, %r105, %r107;
	cvt.u64.u32 	%rd557, %r106;
	cvt.u64.u32 	%rd558, %r108;
	bra.uni 	$L__BB84_93;
$L__BB84_92:
	div.s64 	%rd557, %rd555, %rd211;
	mul.lo.s64 	%rd354, %rd557, %rd211;
	sub.s64 	%rd558, %rd555, %rd354;
$L__BB84_93:
	add.s64 	%rd356, %rd1, %rd350;
	ld.global.u64 	%rd357, [%rd356];
	mad.lo.s64 	%rd218, %rd357, %rd558, %rd210;
	add.s32 	%r43, %r210, -2;
	mul.wide.u32 	%rd358, %r43, 8;
	add.s64 	%rd359, %rd2, %rd358;
	ld.global.u64 	%rd219, [%rd359];
	or.b64  	%rd360, %rd557, %rd219;
	and.b64  	%rd361, %rd360, -4294967296;
	setp.ne.s64 	%p19, %rd361, 0;
	@%p19 bra 	$L__BB84_95;
	cvt.u32.u64 	%r109, %rd219;
	cvt.u32.u64 	%r110, %rd557;
	div.u32 	%r111, %r110, %r109;
	mul.lo.s32 	%r112, %r111, %r109;
	sub.s32 	%r113, %r110, %r112;
	cvt.u64.u32 	%rd559, %r111;
	cvt.u64.u32 	%rd560, %r113;
	bra.uni 	$L__BB84_96;
$L__BB84_95:
	div.s64 	%rd559, %rd557, %rd219;
	mul.lo.s64 	%rd362, %rd559, %rd219;
	sub.s64 	%rd560, %rd557, %rd362;
$L__BB84_96:
	add.s64 	%rd364, %rd1, %rd358;
	ld.global.u64 	%rd365, [%rd364];
	mad.lo.s64 	%rd226, %rd365, %rd560, %rd218;
	add.s32 	%r44, %r210, -3;
	mul.wide.u32 	%rd366, %r44, 8;
	add.s64 	%rd367, %rd2, %rd366;
	ld.global.u64 	%rd227, [%rd367];
	or.b64  	%rd368, %rd559, %rd227;
	and.b64  	%rd369, %rd368, -4294967296;
	setp.ne.s64 	%p20, %rd369, 0;
	@%p20 bra 	$L__BB84_98;
	cvt.u32.u64 	%r114, %rd227;
	cvt.u32.u64 	%r115, %rd559;
	div.u32 	%r116, %r115, %r114;
	mul.lo.s32 	%r117, %r116, %r114;
	sub.s32 	%r118, %r115, %r117;
	cvt.u64.u32 	%rd565, %r116;
	cvt.u64.u32 	%rd562, %r118;
	bra.uni 	$L__BB84_99;
$L__BB84_98:
	div.s64 	%rd565, %rd559, %rd227;
	mul.lo.s64 	%rd370, %rd565, %rd227;
	sub.s64 	%rd562, %rd559, %rd370;
$L__BB84_99:
	add.s64 	%rd372, %rd1, %rd366;
	ld.global.u64 	%rd373, [%rd372];
	mad.lo.s64 	%rd374, %rd373, %rd562, %rd226;
	shl.b64 	%rd375, %rd374, 3;
	add.s64 	%rd574, %rd574, %rd375;
	add.s32 	%r210, %r210, -4;
$L__BB84_100:
	setp.eq.s32 	%p21, %r41, 0;
	@%p21 bra 	$L__BB84_114;
	setp.eq.s32 	%p22, %r41, 1;
	@%p22 bra 	$L__BB84_109;
	mul.wide.u32 	%rd377, %r210, 8;
	add.s64 	%rd378, %rd2, %rd377;
	ld.global.u64 	%rd238, [%rd378];
	or.b64  	%rd379, %rd565, %rd238;
	and.b64  	%rd380, %rd379, -4294967296;
	setp.ne.s64 	%p23, %rd380, 0;
	@%p23 bra 	$L__BB84_104;
	cvt.u32.u64 	%r119, %rd238;
	cvt.u32.u64 	%r120, %rd565;
	div.u32 	%r121, %r120, %r119;
	mul.lo.s32 	%r122, %r121, %r119;
	sub.s32 	%r123, %r120, %r122;
	cvt.u64.u32 	%rd566, %r121;
	cvt.u64.u32 	%rd567, %r123;
	bra.uni 	$L__BB84_105;
$L__BB84_104:
	div.s64 	%rd566, %rd565, %rd238;
	mul.lo.s64 	%rd381, %rd566, %rd238;
	sub.s64 	%rd567, %rd565, %rd381;
$L__BB84_105:
	add.s64 	%rd383, %rd1, %rd377;
	ld.global.u64 	%rd384, [%rd383];
	mul.lo.s64 	%rd245, %rd384, %rd567;
	add.s32 	%r47, %r210, -1;
	mul.wide.u32 	%rd385, %r47, 8;
	add.s64 	%rd386, %rd2, %rd385;
	ld.global.u64 	%rd246, [%rd386];
	or.b64  	%rd387, %rd566, %rd246;
	and.b64  	%rd388, %rd387, -4294967296;
	setp.ne.s64 	%p24, %rd388, 0;
	@%p24 bra 	$L__BB84_107;
	cvt.u32.u64 	%r124, %rd246;
	cvt.u32.u64 	%r125, %rd566;
	div.u32 	%r126, %r125, %r124;
	mul.lo.s32 	%r127, %r126, %r124;
	sub.s32 	%r128, %r125, %r127;
	cvt.u64.u32 	%rd565, %r126;
	cvt.u64.u32 	%rd569, %r128;
	bra.uni 	$L__BB84_108;
$L__BB84_107:
	div.s64 	%rd565, %rd566, %rd246;
	mul.lo.s64 	%rd389, %rd565, %rd246;
	sub.s64 	%rd569, %rd566, %rd389;
$L__BB84_108:
	add.s64 	%rd391, %rd1, %rd385;
	ld.global.u64 	%rd392, [%rd391];
	mad.lo.s64 	%rd393, %rd392, %rd569, %rd245;
	shl.b64 	%rd394, %rd393, 3;
	add.s64 	%rd574, %rd574, %rd394;
	add.s32 	%r210, %r210, -2;
$L__BB84_109:
	and.b32  	%r129, %r23, 1;
	setp.eq.b32 	%p25, %r129, 1;
	not.pred 	%p26, %p25;
	@%p26 bra 	$L__BB84_114;
	mul.wide.u32 	%rd395, %r210, 8;
	add.s64 	%rd396, %rd2, %rd395;
	ld.global.u64 	%rd257, [%rd396];
	or.b64  	%rd397, %rd565, %rd257;
	and.b64  	%rd398, %rd397, -4294967296;
	setp.ne.s64 	%p27, %rd398, 0;
	@%p27 bra 	$L__BB84_112;
	cvt.u32.u64 	%r130, %rd257;
	cvt.u32.u64 	%r131, %rd565;
	rem.u32 	%r132, %r131, %r130;
	cvt.u64.u32 	%rd573, %r132;
	bra.uni 	$L__BB84_113;
$L__BB84_112:
	rem.s64 	%rd573, %rd565, %rd257;
$L__BB84_113:
	add.s64 	%rd400, %rd1, %rd395;
	ld.global.u64 	%rd401, [%rd400];
	mul.lo.s64 	%rd402, %rd401, %rd573;
	shl.b64 	%rd403, %rd402, 3;
	add.s64 	%rd574, %rd574, %rd403;
$L__BB84_114:
	ld.global.f64 	%fd1, [%rd574];
	mul.f64 	%fd2, %fd1, %fd1;
	st.shared.f64 	[%r5], %fd2;
$L__BB84_115:
	bar.sync 	0;
	setp.lt.u32 	%p49, %r212, 66;
	@%p49 bra 	$L__BB84_119;
$L__BB84_116:
	shr.u32 	%r51, %r212, 1;
	setp.ge.u32 	%p50, %r1, %r51;
	@%p50 bra 	$L__BB84_118;
	ld.shared.f64 	%fd7, [%r5];
	shl.b32 	%r201, %r51, 3;
	add.s32 	%r202, %r5, %r201;
	ld.shared.f64 	%fd8, [%r202];
	add.f64 	%fd9, %fd7, %fd8;
	st.shared.f64 	[%r5], %fd9;
$L__BB84_118:
	bar.sync 	0;
	setp.gt.u32 	%p51, %r212, 131;
	mov.u32 	%r212, %r51;
	@%p51 bra 	$L__BB84_116;
$L__BB84_119:
	setp.gt.u32 	%p52, %r1, 31;
	@%p52 bra 	$L__BB84_122;
	ld.volatile.shared.f64 	%fd10, [%r5];
	ld.volatile.shared.f64 	%fd11, [%r5+256];
	add.f64 	%fd12, %fd10, %fd11;
	st.volatile.shared.f64 	[%r5], %fd12;
	ld.volatile.shared.f64 	%fd13, [%r5];
	ld.volatile.shared.f64 	%fd14, [%r5+128];
	add.f64 	%fd15, %fd13, %fd14;
	st.volatile.shared.f64 	[%r5], %fd15;
	ld.volatile.shared.f64 	%fd16, [%r5];
	ld.volatile.shared.f64 	%fd17, [%r5+64];
	add.f64 	%fd18, %fd16, %fd17;
	st.volatile.shared.f64 	[%r5], %fd18;
	ld.volatile.shared.f64 	%fd19, [%r5];
	ld.volatile.shared.f64 	%fd20, [%r5+32];
	add.f64 	%fd21, %fd19, %fd20;
	st.volatile.shared.f64 	[%r5], %fd21;
	ld.volatile.shared.f64 	%fd22, [%r5];
	ld.volatile.shared.f64 	%fd23, [%r5+16];
	add.f64 	%fd24, %fd22, %fd23;
	st.volatile.shared.f64 	[%r5], %fd24;
	ld.volatile.shared.f64 	%fd25, [%r5];
	ld.volatile.shared.f64 	%fd26, [%r5+8];
	add.f64 	%fd27, %fd25, %fd26;
	st.volatile.shared.f64 	[%r5], %fd27;
	setp.ne.s32 	%p53, %r1, 0;
	@%p53 bra 	$L__BB84_122;
	ld.param.u64 	%rd489, [contiguous_sum_square2_f64_param_8];
	ld.param.u64 	%rd488, [contiguous_sum_square2_f64_param_0];
	ld.shared.f64 	%fd28, [sum_squaresdata_f64];
	cvt.u64.u32 	%rd483, %r2;
	mad.lo.s64 	%rd484, %rd489, %rd4, %rd483;
	cvta.to.global.u64 	%rd485, %rd488;
	shl.b64 	%rd486, %rd484, 3;
	add.s64 	%rd487, %rd485, %rd486;
	st.global.f64 	[%rd487], %fd28;
$L__BB84_122:
	ret;

}
	// .globl	contiguous_sum_square22_f64
.visible .entry contiguous_sum_square22_f64(
	.param .u64 .ptr .align 1 contiguous_sum_square22_f64_param_0,
	.param .u64 .ptr .align 1 contiguous_sum_square22_f64_param_1,
	.param .u64 contiguous_sum_square22_f64_param_2,
	.param .u64 contiguous_sum_square22_f64_param_3,
	.param .u64 contiguous_sum_square22_f64_param_4,
	.param .u64 contiguous_sum_square22_f64_param_5
)
{
	.reg .pred 	%p<9>;
	.reg .b32 	%r<17>;
	.reg .b64 	%rd<29>;
	.reg .b64 	%fd<27>;

	ld.param.u64 	%rd5, [contiguous_sum_square22_f64_param_0];
	ld.param.u64 	%rd8, [contiguous_sum_square22_f64_param_1];
	ld.param.u64 	%rd9, [contiguous_sum_square22_f64_param_2];
	ld.param.u64 	%rd6, [contiguous_sum_square22_f64_param_3];
	ld.param.u64 	%rd10, [contiguous_sum_square22_f64_param_4];
	ld.param.u64 	%rd7, [contiguous_sum_square22_f64_param_5];
	cvta.to.global.u64 	%rd1, %rd8;
	mov.u32 	%r1, %tid.x;
	mov.u32 	%r2, %ctaid.x;
	mov.u32 	%r16, %ntid.x;
	mul.lo.s32 	%r8, %r2, %r16;
	shl.b32 	%r9, %r8, 1;
	add.s32 	%r4, %r9, %r1;
	shl.b32 	%r10, %r1, 3;
	mov.u32 	%r11, sum_squaresdata_f64;
	add.s32 	%r5, %r11, %r10;
	mov.b64 	%rd11, 0;
	st.shared.u64 	[%r5], %rd11;
	mov.u32 	%r12, %ctaid.y;
	cvt.u64.u32 	%rd12, %r12;
	add.s64 	%rd2, %rd9, %rd12;
	setp.ge.u64 	%p1, %rd2, %rd10;
	@%p1 bra 	$L__BB85_12;
	add.s32 	%r13, %r4, %r16;
	cvt.u64.u32 	%rd3, %r13;
	setp.le.u64 	%p2, %rd6, %rd3;
	@%p2 bra 	$L__BB85_3;
	cvt.u64.u32 	%rd16, %r4;
	mul.lo.s64 	%rd17, %rd2, %rd6;
	add.s64 	%rd18, %rd17, %rd16;
	shl.b64 	%rd19, %rd18, 3;
	add.s64 	%rd20, %rd1, %rd19;
	ld.global.f64 	%fd2, [%rd20];
	add.s64 	%rd21, %rd17, %rd3;
	shl.b64 	%rd22, %rd21, 3;
	add.s64 	%rd23, %rd1, %rd22;
	ld.global.f64 	%fd3, [%rd23];
	add.f64 	%fd4, %fd2, %fd3;
	st.shared.f64 	[%r5], %fd4;
	bra.uni 	$L__BB85_5;
$L__BB85_3:
	cvt.u64.u32 	%rd4, %r4;
	setp.le.u64 	%p3, %rd6, %rd4;
	@%p3 bra 	$L__BB85_5;
	mad.lo.s64 	%rd13, %rd2, %rd6, %rd4;
	shl.b64 	%rd14, %rd13, 3;
	add.s64 	%rd15, %rd1, %rd14;
	ld.global.f64 	%fd1, [%rd15];
	st.shared.f64 	[%r5], %fd1;
$L__BB85_5:
	bar.sync 	0;
	setp.lt.u32 	%p4, %r16, 66;
	@%p4 bra 	$L__BB85_9;
$L__BB85_6:
	shr.u32 	%r7, %r16, 1;
	setp.ge.u32 	%p5, %r1, %r7;
	@%p5 bra 	$L__BB85_8;
	ld.shared.f64 	%fd5, [%r5];
	shl.b32 	%r14, %r7, 3;
	add.s32 	%r15, %r5, %r14;
	ld.shared.f64 	%fd6, [%r15];
	add.f64 	%fd7, %fd5, %fd6;
	st.shared.f64 	[%r5], %fd7;
$L__BB85_8:
	bar.sync 	0;
	setp.gt.u32 	%p6, %r16, 131;
	mov.u32 	%r16, %r7;
	@%p6 bra 	$L__BB85_6;
$L__BB85_9:
	setp.gt.u32 	%p7, %r1, 31;
	@%p7 bra 	$L__BB85_12;
	ld.volatile.shared.f64 	%fd8, [%r5];
	ld.volatile.shared.f64 	%fd9, [%r5+256];
	add.f64 	%fd10, %fd8, %fd9;
	st.volatile.shared.f64 	[%r5], %fd10;
	ld.volatile.shared.f64 	%fd11, [%r5];
	ld.volatile.shared.f64 	%fd12, [%r5+128];
	add.f64 	%fd13, %fd11, %fd12;
	st.volatile.shared.f64 	[%r5], %fd13;
	ld.volatile.shared.f64 	%fd14, [%r5];
	ld.volatile.shared.f64 	%fd15, [%r5+64];
	add.f64 	%fd16, %fd14, %fd15;
	st.volatile.shared.f64 	[%r5], %fd16;
	ld.volatile.shared.f64 	%fd17, [%r5];
	ld.volatile.shared.f64 	%fd18, [%r5+32];
	add.f64 	%fd19, %fd17, %fd18;
	st.volatile.shared.f64 	[%r5], %fd19;
	ld.volatile.shared.f64 	%fd20, [%r5];
	ld.volatile.shared.f64 	%fd21, [%r5+16];
	add.f64 	%fd22, %fd20, %fd21;
	st.volatile.shared.f64 	[%r5], %fd22;
	ld.volatile.shared.f64 	%fd23, [%r5];
	ld.volatile.shared.f64 	%fd24, [%r5+8];
	add.f64 	%fd25, %fd23, %fd24;
	st.volatile.shared.f64 	[%r5], %fd25;
	setp.ne.s32 	%p8, %r1, 0;
	@%p8 bra 	$L__BB85_12;
	ld.shared.f64 	%fd26, [sum_squaresdata_f64];
	cvt.u64.u32 	%rd24, %r2;
	mad.lo.s64 	%rd25, %rd7, %rd2, %rd24;
	cvta.to.global.u64 	%rd26, %rd5;
	shl.b64 	%rd27, %rd25, 3;
	add.s64 	%rd28, %rd26, %rd27;
	st.global.f64 	[%rd28], %fd26;
$L__BB85_12:
	ret;

}
	// .globl	contiguous_sum_square3_f64
.visible .entry contiguous_sum_square3_f64(
	.param .u64 .ptr .align 1 contiguous_sum_square3_f64_param_0,
	.param .u64 .ptr .align 1 contiguous_sum_square3_f64_param_1,
	.param .u64 .ptr .align 1 contiguous_sum_square3_f64_param_2,
	.param .u64 .ptr .align 1 contiguous_sum_square3_f64_param_3,
	.param .u64 contiguous_sum_square3_f64_param_4,
	.param .u64 contiguous_sum_square3_f64_param_5,
	.param .u64 contiguous_sum_square3_f64_param_6
)
{
	.reg .pred 	%p<38>;
	.reg .b32 	%r<204>;
	.reg .b64 	%rd<309>;
	.reg .b64 	%fd<56>;

	ld.param.u64 	%rd144, [contiguous_sum_square3_f64_param_0];
	ld.param.u64 	%rd145, [contiguous_sum_square3_f64_param_1];
	ld.param.u64 	%rd148, [contiguous_sum_square3_f64_param_2];
	ld.param.u64 	%rd149, [contiguous_sum_square3_f64_param_3];
	ld.param.u64 	%rd146, [contiguous_sum_square3_f64_param_4];
	ld.param.u64 	%rd147, [contiguous_sum_square3_f64_param_5];
	ld.param.u64 	%rd150, [contiguous_sum_square3_f64_param_6];
	cvta.to.global.u64 	%rd1, %rd149;
	cvta.to.global.u64 	%rd2, %rd148;
	mov.u32 	%r1, %tid.y;
	mov.u32 	%r2, %ntid.x;
	mov.u32 	%r3, %tid.x;
	mad.lo.s32 	%r64, %r1, %r2, %r3;
	mov.u32 	%r65, %ctaid.x;
	mad.lo.s32 	%r66, %r65, %r2, %r3;
	mov.u32 	%r4, %ctaid.y;
	mov.u32 	%r5, %ntid.y;
	mad.lo.s32 	%r67, %r4, %r5, %r1;
	shl.b32 	%r68, %r64, 3;
	mov.u32 	%r69, sum_squaresdata_f64;
	add.s32 	%r7, %r69, %r68;
	mov.b64 	%rd152, 0;
	st.shared.u64 	[%r7], %rd152;
	cvt.u64.u32 	%rd3, %r66;
	setp.le.u64 	%p1, %rd147, %rd3;
	cvt.u64.u32 	%rd153, %r67;
	setp.le.u64 	%p2, %rd150, %rd153;
	or.pred  	%p3, %p1, %p2;
	@%p3 bra 	$L__BB86_76;
	cvt.u32.u64 	%r70, %rd3;
	cvt.u32.u64 	%r71, %rd147;
	mad.lo.s32 	%r194, %r67, %r71, %r70;
	cvt.u32.u64 	%r9, %rd146;
	add.s32 	%r193, %r9, -1;
	setp.lt.s32 	%p4, %r193, 0;
	mov.b64 	%rd308, 0;
	@%p4 bra 	$L__BB86_59;
	setp.lt.u32 	%p5, %r193, 7;
	mov.b64 	%rd308, 0;
	@%p5 bra 	$L__BB86_30;
	add.s32 	%r189, %r9, -4;
	and.b32  	%r72, %r9, -8;
	neg.s32 	%r188, %r72;
	mov.b64 	%rd308, 0;
$L__BB86_4:
	.pragma "nounroll";
	add.s32 	%r16, %r189, 3;
	cvt.u64.u32 	%rd5, %r194;
	mul.wide.u32 	%rd158, %r16, 8;
	add.s64 	%rd159, %rd2, %rd158;
	ld.global.u64 	%rd6, [%rd159];
	and.b64  	%rd160, %rd6, -4294967296;
	setp.ne.s64 	%p6, %rd160, 0;
	@%p6 bra 	$L__BB86_6;
	cvt.u32.u64 	%r73, %rd6;
	cvt.u32.u64 	%r74, %rd5;
	div.u32 	%r75, %r74, %r73;
	mul.lo.s32 	%r76, %r75, %r73;
	sub.s32 	%r77, %r74, %r76;
	cvt.u64.u32 	%rd273, %r75;
	cvt.u64.u32 	%rd274, %r77;
	bra.uni 	$L__BB86_7;
$L__BB86_6:
	div.s64 	%rd273, %rd5, %rd6;
	mul.lo.s64 	%rd161, %rd273, %rd6;
	sub.s64 	%rd274, %rd5, %rd161;
$L__BB86_7:
	mul.wide.u32 	%rd162, %r16, 8;
	add.s64 	%rd163, %rd1, %rd162;
	ld.global.u64 	%rd164, [%rd163];
	mad.lo.s64 	%rd13, %rd164, %rd274, %rd308;
	add.s32 	%r17, %r189, 2;
	and.b64  	%rd14, %rd273, 4294967295;
	mul.wide.u32 	%rd165, %r17, 8;
	add.s64 	%rd166, %rd2, %rd165;
	ld.global.u64 	%rd15, [%rd166];
	and.b64  	%rd167, %rd15, -4294967296;
	setp.ne.s64 	%p7, %rd167, 0;
	@%p7 bra 	$L__BB86_9;
	cvt.u32.u64 	%r78, %rd15;
	cvt.u32.u64 	%r79, %rd14;
	div.u32 	%r80, %r79, %r78;
	mul.lo.s32 	%r81, %r80, %r78;
	sub.s32 	%r82, %r79, %r81;
	cvt.u64.u32 	%rd275, %r80;
	cvt.u64.u32 	%rd276, %r82;
	bra.uni 	$L__BB86_10;
$L__BB86_9:
	div.s64 	%rd275, %rd14, %rd15;
	mul.lo.s64 	%rd168, %rd275, %rd15;
	sub.s64 	%rd276, %rd14, %rd168;
$L__BB86_10:
	mul.wide.u32 	%rd169, %r17, 8;
	add.s64 	%rd170, %rd1, %rd169;
	ld.global.u64 	%rd171, [%rd170];
	mad.lo.s64 	%rd22, %rd171, %rd276, %rd13;
	add.s32 	%r18, %r189, 1;
	and.b64  	%rd23, %rd275, 4294967295;
	mul.wide.u32 	%rd172, %r18, 8;
	add.s64 	%rd173, %rd2, %rd172;
	ld.global.u64 	%rd24, [%rd173];
	and.b64  	%rd174, %rd24, -4294967296;
	setp.ne.s64 	%p8, %rd174, 0;
	@%p8 bra 	$L__BB86_12;
	cvt.u32.u64 	%r83, %rd24;
	cvt.u32.u64 	%r84, %rd23;
	div.u32 	%r85, %r84, %r83;
	mul.lo.s32 	%r86, %r85, %r83;
	sub.s32 	%r87, %r84, %r86;
	cvt.u64.u32 	%rd277, %r85;
	cvt.u64.u32 	%rd278, %r87;
	bra.uni 	$L__BB86_13;
$L__BB86_12:
	div.s64 	%rd277, %rd23, %rd24;
	mul.lo.s64 	%rd175, %rd277, %rd24;
	sub.s64 	%rd278, %rd23, %rd175;
$L__BB86_13:
	mul.wide.u32 	%rd176, %r18, 8;
	add.s64 	%rd177, %rd1, %rd176;
	ld.global.u64 	%rd178, [%rd177];
	mad.lo.s64 	%rd31, %rd178, %rd278, %rd22;
	and.b64  	%rd32, %rd277, 4294967295;
	mul.wide.u32 	%rd179, %r189, 8;
	add.s64 	%rd180, %rd2, %rd179;
	ld.global.u64 	%rd33, [%rd180];
	and.b64  	%rd181, %rd33, -4294967296;
	setp.ne.s64 	%p9, %rd181, 0;
	@%p9 bra 	$L__BB86_15;
	cvt.u32.u64 	%r88, %rd33;
	cvt.u32.u64 	%r89, %rd32;
	div.u32 	%r90, %r89, %r88;
	mul.lo.s32 	%r91, %r90, %r88;
	sub.s32 	%r92, %r89, %r91;
	cvt.u64.u32 	%rd279, %r90;
	cvt.u64.u32 	%rd280, %r92;
	bra.uni 	$L__BB86_16;
$L__BB86_15:
	div.s64 	%rd279, %rd32, %rd33;
	mul.lo.s64 	%rd182, %rd279, %rd33;
	sub.s64 	%rd280, %rd32, %rd182;
$L__BB86_16:
	mul.wide.u32 	%rd183, %r189, 8;
	add.s64 	%rd184, %rd1, %rd183;
	ld.global.u64 	%rd185, [%rd184];
	mad.lo.s64 	%rd40, %rd185, %rd280, %rd31;
	add.s32 	%r19, %r189, -1;
	and.b64  	%rd41, %rd279, 4294967295;
	mul.wide.u32 	%rd186, %r19, 8;
	add.s64 	%rd187, %rd2, %rd186;
	ld.global.u64 	%rd42, [%rd187];
	and.b64  	%rd188, %rd42, -4294967296;
	setp.ne.s64 	%p10, %rd188, 0;
	@%p10 bra 	$L__BB86_18;
	cvt.u32.u64 	%r93, %rd42;
	cvt.u32.u64 	%r94, %rd41;
	div.u32 	%r95, %r94, %r93;
	mul.lo.s32 	%r96, %r95, %r93;
	sub.s32 	%r97, %r94, %r96;
	cvt.u64.u32 	%rd281, %r95;
	cvt.u64.u32 	%rd282, %r97;
	bra.uni 	$L__BB86_19;
$L__BB86_18:
	div.s64 	%rd281, %rd41, %rd42;
	mul.lo.s64 	%rd189, %rd281, %rd42;
	sub.s64 	%rd282, %rd41, %rd189;
$L__BB86_19:
	mul.wide.u32 	%rd190, %r19, 8;
	add.s64 	%rd191, %rd1, %rd190;
	ld.global.u64 	%rd192, [%rd191];
	mad.lo.s64 	%rd49, %rd192, %rd282, %rd40;
	add.s32 	%r20, %r189, -2;
	and.b64  	%rd50, %rd281, 4294967295;
	mul.wide.u32 	%rd193, %r20, 8;
	add.s64 	%rd194, %rd2, %rd193;
	ld.global.u64 	%rd51, [%rd194];
	and.b64  	%rd195, %rd51, -4294967296;
	setp.ne.s64 	%p11, %rd195, 0;
	@%p11 bra 	$L__BB86_21;
	cvt.u32.u64 	%r98, %rd51;
	cvt.u32.u64 	%r99, %rd50;
	div.u32 	%r100, %r99, %r98;
	mul.lo.s32 	%r101, %r100, %r98;
	sub.s32 	%r102, %r99, %r101;
	cvt.u64.u32 	%rd283, %r100;
	cvt.u64.u32 	%rd284, %r102;
	bra.uni 	$L__BB86_22;
$L__BB86_21:
	div.s64 	%rd283, %rd50, %rd51;
	mul.lo.s64 	%rd196, %rd283, %rd51;
	sub.s64 	%rd284, %rd50, %rd196;
$L__BB86_22:
	mul.wide.u32 	%rd197, %r20, 8;
	add.s64 	%rd198, %rd1, %rd197;
	ld.global.u64 	%rd199, [%rd198];
	mad.lo.s64 	%rd58, %rd199, %rd284, %rd49;
	add.s32 	%r21, %r189, -3;
	and.b64  	%rd59, %rd283, 4294967295;
	mul.wide.u32 	%rd200, %r21, 8;
	add.s64 	%rd201, %rd2, %rd200;
	ld.global.u64 	%rd60, [%rd201];
	and.b64  	%rd202, %rd60, -4294967296;
	setp.ne.s64 	%p12, %rd202, 0;
	@%p12 bra 	$L__BB86_24;
	cvt.u32.u64 	%r103, %rd60;
	cvt.u32.u64 	%r104, %rd59;
	div.u32 	%r105, %r104, %r103;
	mul.lo.s32 	%r106, %r105, %r103;
	sub.s32 	%r107, %r104, %r106;
	cvt.u64.u32 	%rd285, %r105;
	cvt.u64.u32 	%rd286, %r107;
	bra.uni 	$L__BB86_25;
$L__BB86_24:
	div.s64 	%rd285, %rd59, %rd60;
	mul.lo.s64 	%rd203, %rd285, %rd60;
	sub.s64 	%rd286, %rd59, %rd203;
$L__BB86_25:
	mul.wide.u32 	%rd204, %r21, 8;
	add.s64 	%rd205, %rd1, %rd204;
	ld.global.u64 	%rd206, [%rd205];
	mad.lo.s64 	%rd67, %rd206, %rd286, %rd58;
	and.b64  	%rd68, %rd285, 4294967295;
	add.s32 	%r108, %r189, -4;
	mul.wide.u32 	%rd207, %r108, 8;
	add.s64 	%rd208, %rd2, %rd207;
	ld.global.u64 	%rd69, [%rd208];
	and.b64  	%rd209, %rd69, -4294967296;
	setp.ne.s64 	%p13, %rd209, 0;
	@%p13 bra 	$L__BB86_27;
	cvt.u32.u64 	%r109, %rd69;
	cvt.u32.u64 	%r110, %rd68;
	div.u32 	%r111, %r110, %r109;
	mul.lo.s32 	%r112, %r111, %r109;
	sub.s32 	%r113, %r110, %r112;
	cvt.u64.u32 	%rd287, %r111;
	cvt.u64.u32 	%rd288, %r113;
	bra.uni 	$L__BB86_28;
$L__BB86_27:
	div.s64 	%rd287, %rd68, %rd69;
	mul.lo.s64 	%rd210, %rd287, %rd69;
	sub.s64 	%rd288, %rd68, %rd210;
$L__BB86_28:
	mul.wide.u32 	%rd211, %r108, 8;
	add.s64 	%rd212, %rd1, %rd211;
	ld.global.u64 	%rd213, [%rd212];
	mad.lo.s64 	%rd308, %rd213, %rd288, %rd67;
	cvt.u32.u64 	%r194, %rd287;
	add.s32 	%r189, %r189, -8;
	add.s32 	%r188, %r188, 8;
	setp.ne.s32 	%p14, %r188, 0;
	@%p14 bra 	$L__BB86_4;
	add.s32 	%r193, %r189, 3;
$L__BB86_30:
	and.b32  	%r28, %r9, 7;
	setp.eq.s32 	%p15, %r28, 0;
	@%p15 bra 	$L__BB86_59;
	and.b32  	%r29, %r9, 3;
	setp.lt.u32 	%p16, %r28, 4;
	@%p16 bra 	$L__BB86_45;
	cvt.u64.u32 	%rd79, %r194;
	mul.wide.u32 	%rd215, %r193, 8;
	add.s64 	%rd216, %rd2, %rd215;
	ld.global.u64 	%rd80, [%rd216];
	and.b64  	%rd217, %rd80, -4294967296;
	setp.ne.s64 	%p17, %rd217, 0;
	@%p17 bra 	$L__BB86_34;
	cvt.u32.u64 	%r115, %rd80;
	cvt.u32.u64 	%r116, %rd79;
	div.u32 	%r117, %r116, %r115;
	mul.lo.s32 	%r118, %r117, %r115;
	sub.s32 	%r119, %r116, %r118;
	cvt.u64.u32 	%rd291, %r117;
	cvt.u64.u32 	%rd292, %r119;
	bra.uni 	$L__BB86_35;
$L__BB86_34:
	div.s64 	%rd291, %rd79, %rd80;
	mul.lo.s64 	%rd218, %rd291, %rd80;
	sub.s64 	%rd292, %rd79, %rd218;
$L__BB86_35:
	mul.wide.u32 	%rd219, %r193, 8;
	add.s64 	%rd220, %rd1, %rd219;
	ld.global.u64 	%rd221, [%rd220];
	mad.lo.s64 	%rd87, %rd221, %rd292, %rd308;
	add.s32 	%r30, %r193, -1;
	and.b64  	%rd88, %rd291, 4294967295;
	mul.wide.u32 	%rd222, %r30, 8;
	add.s64 	%rd223, %rd2, %rd222;
	ld.global.u64 	%rd89, [%rd223];
	and.b64  	%rd224, %rd89, -4294967296;
	setp.ne.s64 	%p18, %rd224, 0;
	@%p18 bra 	$L__BB86_37;
	cvt.u32.u64 	%r120, %rd89;
	cvt.u32.u64 	%r121, %rd88;
	div.u32 	%r122, %r121, %r120;
	mul.lo.s32 	%r123, %r122, %r120;
	sub.s32 	%r124, %r121, %r123;
	cvt.u64.u32 	%rd293, %r122;
	cvt.u64.u32 	%rd294, %r124;
	bra.uni 	$L__BB86_38;
$L__BB86_37:
	div.s64 	%rd293, %rd88, %rd89;
	mul.lo.s64 	%rd225, %rd293, %rd89;
	sub.s64 	%rd294, %rd88, %rd225;
$L__BB86_38:
	mul.wide.u32 	%rd226, %r30, 8;
	add.s64 	%rd227, %rd1, %rd226;
	ld.global.u64 	%rd228, [%rd227];
	mad.lo.s64 	%rd96, %rd228, %rd294, %rd87;
	add.s32 	%r31, %r193, -2;
	and.b64  	%rd97, %rd293, 4294967295;
	mul.wide.u32 	%rd229, %r31, 8;
	add.s64 	%rd230, %rd2, %rd229;
	ld.global.u64 	%rd98, [%rd230];
	and.b64  	%rd231, %rd98, -4294967296;
	setp.ne.s64 	%p19, %rd231, 0;
	@%p19 bra 	$L__BB86_40;
	cvt.u32.u64 	%r125, %rd98;
	cvt.u32.u64 	%r126, %rd97;
	div.u32 	%r127, %r126, %r125;
	mul.lo.s32 	%r128, %r127, %r125;
	sub.s32 	%r129, %r126, %r128;
	cvt.u64.u32 	%rd295, %r127;
	cvt.u64.u32 	%rd296, %r129;
	bra.uni 	$L__BB86_41;
$L__BB86_40:
	div.s64 	%rd295, %rd97, %rd98;
	mul.lo.s64 	%rd232, %rd295, %rd98;
	sub.s64 	%rd296, %rd97, %rd232;
$L__BB86_41:
	mul.wide.u32 	%rd233, %r31, 8;
	add.s64 	%rd234, %rd1, %rd233;
	ld.global.u64 	%rd235, [%rd234];
	mad.lo.s64 	%rd105, %rd235, %rd296, %rd96;
	add.s32 	%r32, %r193, -3;
	and.b64  	%rd106, %rd295, 4294967295;
	mul.wide.u32 	%rd236, %r32, 8;
	add.s64 	%rd237, %rd2, %rd236;
	ld.global.u64 	%rd107, [%rd237];
	and.b64  	%rd238, %rd107, -4294967296;
	setp.ne.s64 	%p20, %rd238, 0;
	@%p20 bra 	$L__BB86_43;
	cvt.u32.u64 	%r130, %rd107;
	cvt.u32.u64 	%r131, %rd106;
	div.u32 	%r132, %r131, %r130;
	mul.lo.s32 	%r133, %r132, %r130;
	sub.s32 	%r134, %r131, %r133;
	cvt.u64.u32 	%rd297, %r132;
	cvt.u64.u32 	%rd298, %r134;
	bra.uni 	$L__BB86_44;
$L__BB86_43:
	div.s64 	%rd297, %rd106, %rd107;
	mul.lo.s64 	%rd239, %rd297, %rd107;
	sub.s64 	%rd298, %rd106, %rd239;
$L__BB86_44:
	mul.wide.u32 	%rd240, %r32, 8;
	add.s64 	%rd241, %rd1, %rd240;
	ld.global.u64 	%rd242, [%rd241];
	mad.lo.s64 	%rd308, %rd242, %rd298, %rd105;
	cvt.u32.u64 	%r194, %rd297;
	add.s32 	%r193, %r193, -4;
$L__BB86_45:
	setp.eq.s32 	%p21, %r29, 0;
	@%p21 bra 	$L__BB86_59;
	setp.eq.s32 	%p22, %r29, 1;
	@%p22 bra 	$L__BB86_54;
	cvt.u64.u32 	%rd117, %r194;
	mul.wide.u32 	%rd244, %r193, 8;
	add.s64 	%rd245, %rd2, %rd244;
	ld.global.u64 	%rd118, [%rd245];
	and.b64  	%rd246, %rd118, -4294967296;
	setp.ne.s64 	%p23, %rd246, 0;
	@%p23 bra 	$L__BB86_49;
	cvt.u32.u64 	%r135, %rd118;
	cvt.u32.u64 	%r136, %rd117;
	div.u32 	%r137, %r136, %r135;
	mul.lo.s32 	%r138, %r137, %r135;
	sub.s32 	%r139, %r136, %r138;
	cvt.u64.u32 	%rd301, %r137;
	cvt.u64.u32 	%rd302, %r139;
	bra.uni 	$L__BB86_50;
$L__BB86_49:
	div.s64 	%rd301, %rd117, %rd118;
	mul.lo.s64 	%rd247, %rd301, %rd118;
	sub.s64 	%rd302, %rd117, %rd247;
$L__BB86_50:
	add.s64 	%rd249, %rd1, %rd244;
	ld.global.u64 	%rd250, [%rd249];
	mad.lo.s64 	%rd125, %rd250, %rd302, %rd308;
	add.s32 	%r37, %r193, -1;
	and.b64  	%rd126, %rd301, 4294967295;
	mul.wide.u32 	%rd251, %r37, 8;
	add.s64 	%rd252, %rd2, %rd251;
	ld.global.u64 	%rd127, [%rd252];
	and.b64  	%rd253, %rd127, -4294967296;
	setp.ne.s64 	%p24, %rd253, 0;
	@%p24 bra 	$L__BB86_52;
	cvt.u32.u64 	%r140, %rd127;
	cvt.u32.u64 	%r141, %rd126;
	div.u32 	%r142, %r141, %r140;
	mul.lo.s32 	%r143, %r142, %r140;
	sub.s32 	%r144, %r141, %r143;
	cvt.u64.u32 	%rd303, %r142;
	cvt.u64.u32 	%rd304, %r144;
	bra.uni 	$L__BB86_53;
$L__BB86_52:
	div.s64 	%rd303, %rd126, %rd127;
	mul.lo.s64 	%rd254, %rd303, %rd127;
	sub.s64 	%rd304, %rd126, %rd254;
$L__BB86_53:
	add.s64 	%rd256, %rd1, %rd251;
	ld.global.u64 	%rd257, [%rd256];
	mad.lo.s64 	%rd308, %rd257, %rd304, %rd125;
	cvt.u32.u64 	%r194, %rd303;
	add.s32 	%r193, %r193, -2;
$L__BB86_54:
	and.b32  	%r145, %r9, 1;
	setp.eq.b32 	%p25, %r145, 1;
	not.pred 	%p26, %p25;
	@%p26 bra 	$L__BB86_59;
	cvt.u64.u32 	%rd137, %r194;
	mul.wide.u32 	%rd258, %r193, 8;
	add.s64 	%rd259, %rd2, %rd258;
	ld.global.u64 	%rd138, [%rd259];
	and.b64  	%rd260, %rd138, -4294967296;
	setp.ne.s64 	%p27, %rd260, 0;
	@%p27 bra 	$L__BB86_57;
	cvt.u32.u64 	%r146, %rd138;
	cvt.u32.u64 	%r147, %rd137;
	rem.u32 	%r148, %r147, %r146;
	cvt.u64.u32 	%rd307, %r148;
	bra.uni 	$L__BB86_58;
$L__BB86_57:
	rem.s64 	%rd307, %rd137, %rd138;
$L__BB86_58:
	add.s64 	%rd262, %rd1, %rd258;
	ld.global.u64 	%rd263, [%rd262];
	mad.lo.s64 	%rd308, %rd263, %rd307, %rd308;
$L__BB86_59:
	cvta.to.global.u64 	%rd264, %rd145;
	shl.b64 	%rd265, %rd308, 3;
	add.s64 	%rd266, %rd264, %rd265;
	ld.global.f64 	%fd16, [%rd266];
	mul.f64 	%fd17, %fd16, %fd16;
	st.shared.f64 	[%r7], %fd17;
	bar.sync 	0;
	setp.ne.s32 	%p28, %r1, 0;
	@%p28 bra 	$L__BB86_76;
	setp.gt.u32 	%p29, %r5, 1;
	@%p29 bra 	$L__BB86_62;
	shl.b32 	%r149, %r3, 3;
	mov.u32 	%r150, sum_squaresdata_f64;
	add.s32 	%r151, %r150, %r149;
	ld.shared.f64 	%fd54, [%r151];
	bra.uni 	$L__BB86_75;
$L__BB86_62:
	shl.b32 	%r153, %r3, 3;
	mov.u32 	%r154, sum_squaresdata_f64;
	add.s32 	%r42, %r154, %r153;
	ld.shared.f64 	%fd54, [%r42];
	add.s32 	%r43, %r5, -1;
	add.s32 	%r155, %r5, -2;
	and.b32  	%r44, %r43, 7;
	setp.lt.u32 	%p30, %r155, 7;
	mov.b32 	%r202, 1;
	@%p30 bra 	$L__BB86_66;
	and.b32  	%r158, %r43, -8;
	neg.s32 	%r199, %r158;
	shl.b32 	%r46, %r2, 3;
	add.s32 	%r160, %r153, %r46;
	add.s32 	%r197, %r154, %r160;
	shl.b32 	%r48, %r2, 6;
	mov.b32 	%r200, 1;
	mov.b32 	%r198, 0;
$L__BB86_64:
	.pragma "nounroll";
	mul.lo.s32 	%r162, %r200, %r2;
	shl.b32 	%r163, %r162, 3;
	add.s32 	%r164, %r42, %r163;
	ld.shared.f64 	%fd19, [%r197];
	add.f64 	%fd20, %fd54, %fd19;
	add.s32 	%r165, %r164, %r46;
	ld.shared.f64 	%fd21, [%r165];
	add.f64 	%fd22, %fd20, %fd21;
	add.s32 	%r166, %r165, %r46;
	ld.shared.f64 	%fd23, [%r166];
	add.f64 	%fd24, %fd22, %fd23;
	add.s32 	%r167, %r166, %r46;
	ld.shared.f64 	%fd25, [%r167];
	add.f64 	%fd26, %fd24, %fd25;
	add.s32 	%r168, %r167, %r46;
	ld.shared.f64 	%fd27, [%r168];
	add.f64 	%fd28, %fd26, %fd27;
	add.s32 	%r169, %r168, %r46;
	ld.shared.f64 	%fd29, [%r169];
	add.f64 	%fd30, %fd28, %fd29;
	add.s32 	%r170, %r169, %r46;
	ld.shared.f64 	%fd31, [%r170];
	add.f64 	%fd32, %fd30, %fd31;
	add.s32 	%r171, %r170, %r46;
	ld.shared.f64 	%fd33, [%r171];
	add.f64 	%fd54, %fd32, %fd33;
	add.s32 	%r200, %r200, 8;
	add.s32 	%r199, %r199, 8;
	add.s32 	%r198, %r198, 8;
	add.s32 	%r197, %r197, %r48;
	setp.ne.s32 	%p31, %r199, 0;
	@%p31 bra 	$L__BB86_64;
	add.s32 	%r202, %r198, 1;
$L__BB86_66:
	setp.eq.s32 	%p32, %r44, 0;
	@%p32 bra 	$L__BB86_74;
	and.b32  	%r59, %r43, 3;
	setp.lt.u32 	%p33, %r44, 4;
	@%p33 bra 	$L__BB86_69;
	mul.lo.s32 	%r172, %r202, %r2;
	shl.b32 	%r173, %r172, 3;
	add.s32 	%r174, %r42, %r173;
	ld.shared.f64 	%fd35, [%r174];
	add.f64 	%fd36, %fd54, %fd35;
	shl.b32 	%r175, %r2, 3;
	add.s32 	%r176, %r174, %r175;
	ld.shared.f64 	%fd37, [%r176];
	add.f64 	%fd38, %fd36, %fd37;
	add.s32 	%r177, %r176, %r175;
	ld.shared.f64 	%fd39, [%r177];
	add.f64 	%fd40, %fd38, %fd39;
	add.s32 	%r178, %r177, %r175;
	ld.shared.f64 	%fd41, [%r178];
	add.f64 	%fd54, %fd40, %fd41;
	add.s32 	%r202, %r202, 4;
$L__BB86_69:
	setp.eq.s32 	%p34, %r59, 0;
	@%p34 bra 	$L__BB86_74;
	setp.eq.s32 	%p35, %r59, 1;
	@%p35 bra 	$L__BB86_72;
	mul.lo.s32 	%r179, %r202, %r2;
	shl.b32 	%r180, %r179, 3;
	add.s32 	%r181, %r42, %r180;
	ld.shared.f64 	%fd43, [%r181];
	add.f64 	%fd44, %fd54, %fd43;
	shl.b32 	%r182, %r2, 3;
	add.s32 	%r183, %r181, %r182;
	ld.shared.f64 	%fd45, [%r183];
	add.f64 	%fd54, %fd44, %fd45;
	add.s32 	%r202, %r202, 2;
$L__BB86_72:
	and.b32  	%r184, %r43, 1;
	setp.eq.b32 	%p36, %r184, 1;
	not.pred 	%p37, %p36;
	@%p37 bra 	$L__BB86_74;
	mul.lo.s32 	%r185, %r202, %r2;
	shl.b32 	%r186, %r185, 3;
	add.s32 	%r187, %r42, %r186;
	ld.shared.f64 	%fd46, [%r187];
	add.f64 	%fd54, %fd54, %fd46;
$L__BB86_74:
	st.shared.f64 	[%r42], %fd54;
$L__BB86_75:
	cvt.u64.u32 	%rd267, %r4;
	mad.lo.s64 	%rd268, %rd147, %rd267, %rd3;
	cvta.to.global.u64 	%rd269, %rd144;
	shl.b64 	%rd270, %rd268, 3;
	add.s64 	%rd271, %rd269, %rd270;
	st.global.f64 	[%rd271], %fd54;
$L__BB86_76:
	ret;

}
	// .globl	contiguous_sum_square33_f64
.visible .entry contiguous_sum_square33_f64(
	.param .u64 .ptr .align 1 contiguous_sum_square33_f64_param_0,
	.param .u64 .ptr .align 1 contiguous_sum_square33_f64_param_1,
	.param .u64 contiguous_sum_square33_f64_param_2,
	.param .u64 contiguous_sum_square33_f64_param_3,
	.param .u64 contiguous_sum_square33_f64_param_4
)
{
	.reg .pred 	%p<14>;
	.reg .b32 	%r<85>;
	.reg .b64 	%rd<17>;
	.reg .b64 	%fd<55>;

	ld.param.u64 	%rd2, [contiguous_sum_square33_f64_param_0];
	ld.param.u64 	%rd3, [contiguous_sum_square33_f64_param_1];
	ld.param.u64 	%rd4, [contiguous_sum_square33_f64_param_3];
	ld.param.u64 	%rd5, [contiguous_sum_square33_f64_param_4];
	mov.u32 	%r1, %tid.y;
	mov.u32 	%r2, %ntid.x;
	mov.u32 	%r3, %tid.x;
	mad.lo.s32 	%r30, %r1, %r2, %r3;
	mov.u32 	%r31, %ctaid.x;
	mad.lo.s32 	%r32, %r31, %r2, %r3;
	mov.u32 	%r4, %ctaid.y;
	mov.u32 	%r5, %ntid.y;
	mad.lo.s32 	%r33, %r4, %r5, %r1;
	shl.b32 	%r34, %r30, 3;
	mov.u32 	%r35, sum_squaresdata_f64;
	add.s32 	%r7, %r35, %r34;
	mov.b64 	%rd7, 0;
	st.shared.u64 	[%r7], %rd7;
	cvt.u64.u32 	%rd1, %r32;
	setp.le.u64 	%p1, %rd4, %rd1;
	cvt.u64.u32 	%rd8, %r33;
	setp.le.u64 	%p2, %rd5, %rd8;
	or.pred  	%p3, %p1, %p2;
	@%p3 bra 	$L__BB87_18;
	cvt.u32.u64 	%r36, %rd1;
	cvta.to.global.u64 	%rd9, %rd3;
	cvt.u32.u64 	%r37, %rd4;
	mad.lo.s32 	%r38, %r33, %r37, %r36;
	mul.wide.u32 	%rd10, %r38, 8;
	add.s64 	%rd11, %rd9, %rd10;
	ld.global.f64 	%fd16, [%rd11];
	st.shared.f64 	[%r7], %fd16;
	bar.sync 	0;
	setp.ne.s32 	%p4, %r1, 0;
	@%p4 bra 	$L__BB87_18;
	setp.gt.u32 	%p5, %r5, 1;
	@%p5 bra 	$L__BB87_4;
	shl.b32 	%r39, %r3, 3;
	add.s32 	%r41, %r35, %r39;
	ld.shared.f64 	%fd53, [%r41];
	bra.uni 	$L__BB87_17;
$L__BB87_4:
	shl.b32 	%r43, %r3, 3;
	add.s32 	%r8, %r35, %r43;
	ld.shared.f64 	%fd53, [%r8];
	add.s32 	%r9, %r5, -1;
	add.s32 	%r45, %r5, -2;
	and.b32  	%r10, %r9, 7;
	setp.lt.u32 	%p6, %r45, 7;
	mov.b32 	%r83, 1;
	@%p6 bra 	$L__BB87_8;
	and.b32  	%r48, %r9, -8;
	neg.s32 	%r80, %r48;
	shl.b32 	%r12, %r2, 3;
	add.s32 	%r50, %r43, %r12;
	add.s32 	%r78, %r35, %r50;
	shl.b32 	%r14, %r2, 6;
	mov.b32 	%r81, 1;
	mov.b32 	%r79, 0;
$L__BB87_6:
	.pragma "nounroll";
	mul.lo.s32 	%r52, %r81, %r2;
	shl.b32 	%r53, %r52, 3;
	add.s32 	%r54, %r8, %r53;
	ld.shared.f64 	%fd18, [%r78];
	add.f64 	%fd19, %fd53, %fd18;
	add.s32 	%r55, %r54, %r12;
	ld.shared.f64 	%fd20, [%r55];
	add.f64 	%fd21, %fd19, %fd20;
	add.s32 	%r56, %r55, %r12;
	ld.shared.f64 	%fd22, [%r56];
	add.f64 	%fd23, %fd21, %fd22;
	add.s32 	%r57, %r56, %r12;
	ld.shared.f64 	%fd24, [%r57];
	add.f64 	%fd25, %fd23, %fd24;
	add.s32 	%r58, %r57, %r12;
	ld.shared.f64 	%fd26, [%r58];
	add.f64 	%fd27, %fd25, %fd26;
	add.s32 	%r59, %r58, %r12;
	ld.shared.f64 	%fd28, [%r59];
	add.f64 	%fd29, %fd27, %fd28;
	add.s32 	%r60, %r59, %r12;
	ld.shared.f64 	%fd30, [%r60];
	add.f64 	%fd31, %fd29, %fd30;
	add.s32 	%r61, %r60, %r12;
	ld.shared.f64 	%fd32, [%r61];
	add.f64 	%fd53, %fd31, %fd32;
	add.s32 	%r81, %r81, 8;
	add.s32 	%r80, %r80, 8;
	add.s32 	%r79, %r79, 8;
	add.s32 	%r78, %r78, %r14;
	setp.ne.s32 	%p7, %r80, 0;
	@%p7 bra 	$L__BB87_6;
	add.s32 	%r83, %r79, 1;
$L__BB87_8:
	setp.eq.s32 	%p8, %r10, 0;
	@%p8 bra 	$L__BB87_16;
	and.b32  	%r25, %r9, 3;
	setp.lt.u32 	%p9, %r10, 4;
	@%p9 bra 	$L__BB87_11;
	mul.lo.s32 	%r62, %r83, %r2;
	shl.b32 	%r63, %r62, 3;
	add.s32 	%r64, %r8, %r63;
	ld.shared.f64 	%fd34, [%r64];
	add.f64 	%fd35, %fd53, %fd34;
	shl.b32 	%r65, %r2, 3;
	add.s32 	%r66, %r64, %r65;
	ld.shared.f64 	%fd36, [%r66];
	add.f64 	%fd37, %fd35, %fd36;
	add.s32 	%r67, %r66, %r65;
	ld.shared.f64 	%fd38, [%r67];
	add.f64 	%fd39, %fd37, %fd38;
	add.s32 	%r68, %r67, %r65;
	ld.shared.f64 	%fd40, [%r68];
	add.f64 	%fd53, %fd39, %fd40;
	add.s32 	%r83, %r83, 4;
$L__BB87_11:
	setp.eq.s32 	%p10, %r25, 0;
	@%p10 bra 	$L__BB87_16;
	setp.eq.s32 	%p11, %r25, 1;
	@%p11 bra 	$L__BB87_14;
	mul.lo.s32 	%r69, %r83, %r2;
	shl.b32 	%r70, %r69, 3;
	add.s32 	%r71, %r8, %r70;
	ld.shared.f64 	%fd42, [%r71];
	add.f64 	%fd43, %fd53, %fd42;
	shl.b32 	%r72, %r2, 3;
	add.s32 	%r73, %r71, %r72;
	ld.shared.f64 	%fd44, [%r73];
	add.f64 	%fd53, %fd43, %fd44;
	add.s32 	%r83, %r83, 2;
$L__BB87_14:
	and.b32  	%r74, %r9, 1;
	setp.eq.b32 	%p12, %r74, 1;
	not.pred 	%p13, %p12;
	@%p13 bra 	$L__BB87_16;
	mul.lo.s32 	%r75, %r83, %r2;
	shl.b32 	%r76, %r75, 3;
	add.s32 	%r77, %r8, %r76;
	ld.shared.f64 	%fd45, [%r77];
	add.f64 	%fd53, %fd53, %fd45;
$L__BB87_16:
	st.shared.f64 	[%r8], %fd53;
$L__BB87_17:
	cvt.u64.u32 	%rd12, %r4;
	mad.lo.s64 	%rd13, %rd4, %rd12, %rd1;
	cvta.to.global.u64 	%rd14, %rd2;
	shl.b64 	%rd15, %rd13, 3;
	add.s64 	%rd16, %rd14, %rd15;
	st.global.f64 	[%rd16], %fd53;
$L__BB87_18:
	ret;

}
	// .globl	contiguous_sum_square_f16
.visible .entry contiguous_sum_square_f16(
	.param .u64 .ptr .align 1 contiguous_sum_square_f16_param_0,
	.param .u64 .ptr .align 1 contiguous_sum_square_f16_param_1,
	.param .u64 contiguous_sum_square_f16_param_2
)
{
	.reg .pred 	%p<8>;
	.reg .b16 	%rs<36>;
	.reg .b32 	%r<17>;
	.reg .b64 	%rd<16>;

	ld.param.u64 	%rd4, [contiguous_sum_square_f16_param_0];
	ld.param.u64 	%rd6, [contiguous_sum_square_f16_param_1];
	ld.param.u64 	%rd5, [contiguous_sum_square_f16_param_2];
	cvta.to.global.u64 	%rd1, %rd6;
	mov.u32 	%r1, %tid.x;
	mov.u32 	%r2, %ctaid.x;
	mov.u32 	%r16, %ntid.x;
	mul.lo.s32 	%r9, %r2, %r16;
	shl.b32 	%r10, %r9, 1;
	add.s32 	%r4, %r10, %r1;
	shl.b32 	%r11, %r1, 1;
	mov.u32 	%r12, sum_squaresdata_f16;
	add.s32 	%r5, %r12, %r11;
	mov.b32 	%r8, 0;
	// begin inline asm
	cvt.rn.f16.s32 %rs1, %r8;
	// end inline asm
	st.shared.u16 	[%r5], %rs1;
	add.s32 	%r13, %r4, %r16;
	cvt.u64.u32 	%rd2, %r13;
	setp.le.u64 	%p1, %rd5, %rd2;
	@%p1 bra 	$L__BB88_2;
	mul.wide.u32 	%rd9, %r4, 2;
	add.s64 	%rd10, %rd1, %rd9;
	ld.global.u16 	%rs6, [%rd10];
	// begin inline asm
	{mul.f16 %rs5,%rs6,%rs6;
}
	// end inline asm
	shl.b64 	%rd11, %rd2, 1;
	add.s64 	%rd12, %rd1, %rd11;
	ld.global.u16 	%rs9, [%rd12];
	// begin inline asm
	{mul.f16 %rs8,%rs9,%rs9;
}
	// end inline asm
	// begin inline asm
	{add.f16 %rs11,%rs5,%rs8;
}
	// end inline asm
	st.shared.u16 	[%r5], %rs11;
	bra.uni 	$L__BB88_4;
$L__BB88_2:
	cvt.u64.u32 	%rd3, %r4;
	setp.le.u64 	%p2, %rd5, %rd3;
	@%p2 bra 	$L__BB88_4;
	shl.b64 	%rd7, %rd3, 1;
	add.s64 	%rd8, %rd1, %rd7;
	ld.global.u16 	%rs3, [%rd8];
	// begin inline asm
	{mul.f16 %rs2,%rs3,%rs3;
}
	// end inline asm
	st.shared.u16 	[%r5], %rs2;
$L__BB88_4:
	bar.sync 	0;
	setp.lt.u32 	%p3, %r16, 66;
	@%p3 bra 	$L__BB88_8;
$L__BB88_5:
	shr.u32 	%r7, %r16, 1;
	setp.ge.u32 	%p4, %r1, %r7;
	@%p4 bra 	$L__BB88_7;
	ld.shared.u16 	%rs15, [%r5];
	and.b32  	%r14, %r16, 2046;
	add.s32 	%r15, %r5, %r14;
	ld.shared.u16 	%rs16, [%r15];
	// begin inline asm
	{add.f16 %rs14,%rs15,%rs16;
}
	// end inline asm
	st.shared.u16 	[%r5], %rs14;
$L__BB88_7:
	bar.sync 	0;
	setp.gt.u32 	%p5, %r16, 131;
	mov.u32 	%r16, %r7;
	@%p5 bra 	$L__BB88_5;
$L__BB88_8:
	setp.gt.u32 	%p6, %r1, 31;
	@%p6 bra 	$L__BB88_11;
	ld.shared.u16 	%rs18, [%r5];
	ld.shared.u16 	%rs19, [%r5+64];
	// begin inline asm
	{add.f16 %rs17,%rs18,%rs19;
}
	// end inline asm
	st.volatile.shared.u16 	[%r5], %rs17;
	ld.shared.u16 	%rs22, [%r5+32];
	// begin inline asm
	{add.f16 %rs20,%rs17,%rs22;
}
	// end inline asm
	st.volatile.shared.u16 	[%r5], %rs20;
	ld.shared.u16 	%rs25, [%r5+16];
	// begin inline asm
	{add.f16 %rs23,%rs20,%rs25;
}
	// end inline asm
	st.volatile.shared.u16 	[%r5], %rs23;
	ld.shared.u16 	%rs28, [%r5+8];
	// begin inline asm
	{add.f16 %rs26,%rs23,%rs28;
}
	// end inline asm
	st.volatile.shared.u16 	[%r5], %rs26;
	ld.shared.u16 	%rs31, [%r5+4];
	// begin inline asm
	{add.f16 %rs29,%rs26,%rs31;
}
	// end inline asm
	st.volatile.shared.u16 	[%r5], %rs29;
	ld.shared.u16 	%rs34, [%r5+2];
	// begin inline asm
	{add.f16 %rs32,%rs29,%rs34;
}
	// end inline asm
	st.volatile.shared.u16 	[%r5], %rs32;
	setp.ne.s32 	%p7, %r1, 0;
	@%p7 bra 	$L__BB88_11;
	cvta.to.global.u64 	%rd13, %rd4;
	mul.wide.u32 	%rd14, %r2, 2;
	add.s64 	%rd15, %rd13, %rd14;
	ld.shared.u16 	%rs35, [sum_squaresdata_f16];
	st.global.u16 	[%rd15], %rs35;
$L__BB88_11:
	ret;

}
	// .globl	contiguous_cumulate_sum_square_f16
.visible .entry contiguous_cumulate_sum_square_f16(
	.param .u64 .ptr .align 1 contiguous_cumulate_sum_square_f16_param_0,
	.param .u64 .ptr .align 1 contiguous_cumulate_sum_square_f16_param_1,
	.param .u64 contiguous_cumulate_sum_square_f16_param_2
)
{
	.reg .pred 	%p<8>;
	.reg .b16 	%rs<28>;
	.reg .b32 	%r<17>;
	.reg .b64 	%rd<16>;

	ld.param.u64 	%rd4, [contiguous_cumulate_sum_square_f16_param_0];
	ld.param.u64 	%rd6, [contiguous_cumulate_sum_square_f16_param_1];
	ld.param.u64 	%rd5, [contiguous_cumulate_sum_square_f16_param_2];
	cvta.to.global.u64 	%rd1, %rd6;
	mov.u32 	%r1, %tid.x;
	mov.u32 	%r2, %ctaid.x;
	mov.u32 	%r16, %ntid.x;
	mul.lo.s32 	%r9, %r2, %r16;
	shl.b32 	%r10, %r9, 1;
	add.s32 	%r4, %r10, %r1;
	shl.b32 	%r11, %r1, 1;
	mov.u32 	%r12, sum_squaresdata_f16;
	add.s32 	%r5, %r12, %r11;
	mov.b32 	%r8, 0;
	// begin inline asm
	cvt.rn.f16.s32 %rs1, %r8;
	// end inline asm
	st.shared.u16 	[%r5], %rs1;
	add.s32 	%r13, %r4, %r16;
	cvt.u64.u32 	%rd2, %r13;
	setp.le.u64 	%p1, %rd5, %rd2;
	@%p1 bra 	$L__BB89_2;
	mul.wide.u32 	%rd9, %r4, 2;
	add.s64 	%rd10, %rd1, %rd9;
	ld.global.u16 	%rs4, [%rd10];
	shl.b64 	%rd11, %rd2, 1;
	add.s64 	%rd12, %rd1, %rd11;
	ld.global.u16 	%rs5, [%rd12];
	// begin inline asm
	{add.f16 %rs3,%rs4,%rs5;
}
	// end inline asm
	st.shared.u16 	[%r5], %rs3;
	bra.uni 	$L__BB89_4;
$L__BB89_2:
	cvt.u64.u32 	%rd3, %r4;
	setp.le.u64 	%p2, %rd5, %rd3;
	@%p2 bra 	$L__BB89_4;
	shl.b64 	%rd7, %rd3, 1;
	add.s64 	%rd8, %rd1, %rd7;
	ld.global.u16 	%rs2, [%rd8];
	st.shared.u16 	[%r5], %rs2;
$L__BB89_4:
	bar.sync 	0;
	setp.lt.u32 	%p3, %r16, 66;
	@%p3 bra 	$L__BB89_8;
$L__BB89_5:
	shr.u32 	%r7, %r16, 1;
	setp.ge.u32 	%p4, %r1, %r7;
	@%p4 bra 	$L__BB89_7;
	ld.shared.u16 	%rs7, [%r5];
	and.b32  	%r14, %r16, 2046;
	add.s32 	%r15, %r5, %r14;
	ld.shared.u16 	%rs8, [%r15];
	// begin inline asm
	{add.f16 %rs6,%rs7,%rs8;
}
	// end inline asm
	st.shared.u16 	[%r5], %rs6;
$L__BB89_7:
	bar.sync 	0;
	setp.gt.u32 	%p5, %r16, 131;
	mov.u32 	%r16, %r7;
	@%p5 bra 	$L__BB89_5;
$L__BB89_8:
	setp.gt.u32 	%p6, %r1, 31;
	@%p6 bra 	$L__BB89_11;
	ld.shared.u16 	%rs10, [%r5];
	ld.shared.u16 	%rs11, [%r5+64];
	// begin inline asm
	{add.f16 %rs9,%rs10,%rs11;
}
	// end inline asm
	st.volatile.shared.u16 	[%r5], %rs9;
	ld.shared.u16 	%rs14, [%r5+32];
	// begin inline asm
	{add.f16 %rs12,%rs9,%rs14;
}
	// end inline asm
	st.volatile.shared.u16 	[%r5], %rs12;
	ld.shared.u16 	%rs17, [%r5+16];
	// begin inline asm
	{add.f16 %rs15,%rs12,%rs17;
}
	// end inline asm
	st.volatile.shared.u16 	[%r5], %rs15;
	ld.shared.u16 	%rs20, [%r5+8];
	// begin inline asm
	{add.f16 %rs18,%rs15,%rs20;
}
	// end inline asm
	st.volatile.shared.u16 	[%r5], %rs18;
	ld.shared.u16 	%rs23, [%r5+4];
	// begin inline asm
	{add.f16 %rs21,%rs18,%rs23;
}
	// end inline asm
	st.volatile.shared.u16 	[%r5], %rs21;
	ld.shared.u16 	%rs26, [%r5+2];
	// begin inline asm
	{add.f16 %rs24,%rs21,%rs26;
}
	// end inline asm
	st.volatile.shared.u16 	[%r5], %rs24;
	setp.ne.s32 	%p7, %r1, 0;
	@%p7 bra 	$L__BB89_11;
	cvta.to.global.u64 	%rd13, %rd4;
	mul.wide.u32 	%rd14, %r2, 2;
	add.s64 	%rd15, %rd13, %rd14;
	ld.shared.u16 	%rs27, [sum_squaresdata_f16];
	st.global.u16 	[%rd15], %rs27;
$L__BB89_11:
	ret;

}
	// .globl	uncontiguous_sum_square_f16
.visible .entry uncontiguous_sum_square_f16(
	.param .u64 .ptr .align 1 uncontiguous_sum_square_f16_param_0,
	.param .u64 .ptr .align 1 uncontiguous_sum_square_f16_param_1,
	.param .u64 .ptr .align 1 uncontiguous_sum_square_f16_param_2,
	.param .u64 .ptr .align 1 uncontiguous_sum_square_f16_param_3,
	.param .u64 uncontiguous_sum_square_f16_param_4,
	.param .u64 uncontiguous_sum_square_f16_param_5
)
{
	.reg .pred 	%p<53>;
	.reg .b16 	%rs<36>;
	.reg .b32 	%r<213>;
	.reg .b64 	%rd<558>;

	ld.param.u64 	%rd260, [uncontiguous_sum_square_f16_param_0];
	ld.param.u64 	%rd263, [uncontiguous_sum_square_f16_param_1];
	ld.param.u64 	%rd264, [uncontiguous_sum_square_f16_param_2];
	ld.param.u64 	%rd265, [uncontiguous_sum_square_f16_param_3];
	ld.param.u64 	%rd261, [uncontiguous_sum_square_f16_param_4];
	ld.param.u64 	%rd262, [uncontiguous_sum_square_f16_param_5];
	cvta.to.global.u64 	%rd1, %rd265;
	cvta.to.global.u64 	%rd2, %rd264;
	cvta.to.global.u64 	%rd3, %rd263;
	mov.u32 	%r1, %tid.x;
	mov.u32 	%r2, %ctaid.x;
	mov.u32 	%r212, %ntid.x;
	mul.lo.s32 	%r53, %r2, %r212;
	shl.b32 	%r54, %r53, 1;
	add.s32 	%r4, %r54, %r1;
	shl.b32 	%r55, %r1, 1;
	mov.u32 	%r56, sum_squaresdata_f16;
	add.s32 	%r5, %r56, %r55;
	mov.b32 	%r52, 0;
	// begin inline asm
	cvt.rn.f16.s32 %rs1, %r52;
	// end inline asm
	st.shared.u16 	[%r5], %rs1;
	add.s32 	%r57, %r4, %r212;
	cvt.u64.u32 	%rd511, %r57;
	setp.le.u64 	%p1, %rd262, %rd511;
	@%p1 bra 	$L__BB90_54;
	cvt.u32.u64 	%r6, %rd261;
	add.s32 	%r206, %r6, -1;
	setp.lt.s32 	%p27, %r206, 0;
	mov.b64 	%rd515, 0;
	mov.u64 	%rd516, %rd515;
	@%p27 bra 	$L__BB90_53;
	cvt.u64.u32 	%rd512, %r4;
	setp.lt.u32 	%p28, %r206, 3;
	mov.b64 	%rd516, 0;
	mov.u64 	%rd515, %rd516;
	@%p28 bra 	$L__BB90_30;
	add.s32 	%r204, %r6, -2;
	and.b32  	%r133, %r6, -4;
	neg.s32 	%r203, %r133;
	mov.b64 	%rd516, 0;
$L__BB90_4:
	.pragma "nounroll";
	add.s32 	%r12, %r204, 1;
	mul.wide.u32 	%rd397, %r12, 8;
	add.s64 	%rd398, %rd2, %rd397;
	ld.global.u64 	%rd10, [%rd398];
	or.b64  	%rd399, %rd512, %rd10;
	and.b64  	%rd400, %rd399, -4294967296;
	setp.ne.s64 	%p29, %rd400, 0;
	@%p29 bra 	$L__BB90_6;
	cvt.u32.u64 	%r134, %rd10;
	cvt.u32.u64 	%r135, %rd512;
	div.u32 	%r136, %r135, %r134;
	mul.lo.s32 	%r137, %r136, %r134;
	sub.s32 	%r138, %r135, %r137;
	cvt.u64.u32 	%rd477, %r136;
	cvt.u64.u32 	%rd478, %r138;
	bra.uni 	$L__BB90_7;
$L__BB90_6:
	div.s64 	%rd477, %rd512, %rd10;
	mul.lo.s64 	%rd401, %rd477, %rd10;
	sub.s64 	%rd478, %rd512, %rd401;
$L__BB90_7:
	mul.wide.u32 	%rd402, %r12, 8;
	add.s64 	%rd403, %rd1, %rd402;
	ld.global.u64 	%rd17, [%rd403];
	mad.lo.s64 	%rd18, %rd17, %rd478, %rd515;
	or.b64  	%rd404, %rd511, %rd10;
	and.b64  	%rd405, %rd404, -4294967296;
	setp.ne.s64 	%p30, %rd405, 0;
	@%p30 bra 	$L__BB90_9;
	cvt.u32.u64 	%r139, %rd10;
	cvt.u32.u64 	%r140, %rd511;
	div.u32 	%r141, %r140, %r139;
	mul.lo.s32 	%r142, %r141, %r139;
	sub.s32 	%r143, %r140, %r142;
	cvt.u64.u32 	%rd479, %r141;
	cvt.u64.u32 	%rd480, %r143;
	bra.uni 	$L__BB90_10;
$L__BB90_9:
	div.s64 	%rd479, %rd511, %rd10;
	mul.lo.s64 	%rd406, %rd479, %rd10;
	sub.s64 	%rd480, %rd511, %rd406;
$L__BB90_10:
	mad.lo.s64 	%rd25, %rd480, %rd17, %rd516;
	add.s32 	%r13, %r204, -2;
	mul.wide.u32 	%rd407, %r204, 8;
	add.s64 	%rd408, %rd2, %rd407;
	ld.global.u64 	%rd26, [%rd408];
	or.b64  	%rd409, %rd477, %rd26;
	and.b64  	%rd410, %rd409, -4294967296;
	setp.ne.s64 	%p31, %rd410, 0;
	@%p31 bra 	$L__BB90_12;
	cvt.u32.u64 	%r144, %rd26;
	cvt.u32.u64 	%r145, %rd477;
	div.u32 	%r146, %r145, %r144;
	mul.lo.s32 	%r147, %r146, %r144;
	sub.s32 	%r148, %r145, %r147;
	cvt.u64.u32 	%rd481, %r146;
	cvt.u64.u32 	%rd482, %r148;
	bra.uni 	$L__BB90_13;
$L__BB90_12:
	div.s64 	%rd481, %rd477, %rd26;
	mul.lo.s64 	%rd411, %rd481, %rd26;
	sub.s64 	%rd482, %rd477, %rd411;
$L__BB90_13:
	mul.wide.u32 	%rd412, %r204, 8;
	add.s64 	%rd413, %rd1, %rd412;
	ld.global.u64 	%rd33, [%rd413];
	mad.lo.s64 	%rd34, %rd33, %rd482, %rd18;
	or.b64  	%rd414, %rd479, %rd26;
	and.b64  	%rd415, %rd414, -4294967296;
	setp.ne.s64 	%p32, %rd415, 0;
	@%p32 bra 	$L__BB90_15;
	cvt.u32.u64 	%r149, %rd26;
	cvt.u32.u64 	%r150, %rd479;
	div.u32 	%r151, %r150, %r149;
	mul.lo.s32 	%r152, %r151, %r149;
	sub.s32 	%r153, %r150, %r152;
	cvt.u64.u32 	%rd483, %r151;
	cvt.u64.u32 	%rd484, %r153;
	bra.uni 	$L__BB90_16;
$L__BB90_15:
	div.s64 	%rd483, %rd479, %rd26;
	mul.lo.s64 	%rd416, %rd483, %rd26;
	sub.s64 	%rd484, %rd479, %rd416;
$L__BB90_16:
	mad.lo.s64 	%rd41, %rd484, %rd33, %rd25;
	add.s32 	%r14, %r204, -1;
	mul.wide.u32 	%rd417, %r14, 8;
	add.s64 	%rd418, %rd2, %rd417;
	ld.global.u64 	%rd42, [%rd418];
	or.b64  	%rd419, %rd481, %rd42;
	and.b64  	%rd420, %rd419, -4294967296;
	setp.ne.s64 	%p33, %rd420, 0;
	@%p33 bra 	$L__BB90_18;
	cvt.u32.u64 	%r154, %rd42;
	cvt.u32.u64 	%r155, %rd481;
	div.u32 	%r156, %r155, %r154;
	mul.lo.s32 	%r157, %r156, %r154;
	sub.s32 	%r158, %r155, %r157;
	cvt.u64.u32 	%rd485, %r156;
	cvt.u64.u32 	%rd486, %r158;
	bra.uni 	$L__BB90_19;
$L__BB90_18:
	div.s64 	%rd485, %rd481, %rd42;
	mul.lo.s64 	%rd421, %rd485, %rd42;
	sub.s64 	%rd486, %rd481, %rd421;
$L__BB90_19:
	mul.wide.u32 	%rd422, %r14, 8;
	add.s64 	%rd423, %rd1, %rd422;
	ld.global.u64 	%rd49, [%rd423];
	mad.lo.s64 	%rd50, %rd49, %rd486, %rd34;
	or.b64  	%rd424, %rd483, %rd42;
	and.b64  	%rd425, %rd424, -4294967296;
	setp.ne.s64 	%p34, %rd425, 0;
	@%p34 bra 	$L__BB90_21;
	cvt.u32.u64 	%r159, %rd42;
	cvt.u32.u64 	%r160, %rd483;
	div.u32 	%r161, %r160, %r159;
	mul.lo.s32 	%r162, %r161, %r159;
	sub.s32 	%r163, %r160, %r162;
	cvt.u64.u32 	%rd487, %r161;
	cvt.u64.u32 	%rd488, %r163;
	bra.uni 	$L__BB90_22;
$L__BB90_21:
	div.s64 	%rd487, %rd483, %rd42;
	mul.lo.s64 	%rd426, %rd487, %rd42;
	sub.s64 	%rd488, %rd483, %rd426;
$L__BB90_22:
	mad.lo.s64 	%rd57, %rd488, %rd49, %rd41;
	mul.wide.u32 	%rd427, %r13, 8;
	add.s64 	%rd428, %rd2, %rd427;
	ld.global.u64 	%rd58, [%rd428];
	or.b64  	%rd429, %rd485, %rd58;
	and.b64  	%rd430, %rd429, -4294967296;
	setp.ne.s64 	%p35, %rd430, 0;
	@%p35 bra 	$L__BB90_24;
	cvt.u32.u64 	%r164, %rd58;
	cvt.u32.u64 	%r165, %rd485;
	div.u32 	%r166, %r165, %r164;
	mul.lo.s32 	%r167, %r166, %r164;
	sub.s32 	%r168, %r165, %r167;
	cvt.u64.u32 	%rd512, %r166;
	cvt.u64.u32 	%rd490, %r168;
	bra.uni 	$L__BB90_25;
$L__BB90_24:
	div.s64 	%rd512, %rd485, %rd58;
	mul.lo.s64 	%rd431, %rd512, %rd58;
	sub.s64 	%rd490, %rd485, %rd431;
$L__BB90_25:
	mul.wide.u32 	%rd432, %r13, 8;
	add.s64 	%rd433, %rd1, %rd432;
	ld.global.u64 	%rd65, [%rd433];
	mad.lo.s64 	%rd515, %rd65, %rd490, %rd50;
	or.b64  	%rd434, %rd487, %rd58;
	and.b64  	%rd435, %rd434, -4294967296;
	setp.ne.s64 	%p36, %rd435, 0;
	@%p36 bra 	$L__BB90_27;
	cvt.u32.u64 	%r169, %rd58;
	cvt.u32.u64 	%r170, %rd487;
	div.u32 	%r171, %r170, %r169;
	mul.lo.s32 	%r172, %r171, %r169;
	sub.s32 	%r173, %r170, %r172;
	cvt.u64.u32 	%rd511, %r171;
	cvt.u64.u32 	%rd492, %r173;
	bra.uni 	$L__BB90_28;
$L__BB90_27:
	div.s64 	%rd511, %rd487, %rd58;
	mul.lo.s64 	%rd436, %rd511, %rd58;
	sub.s64 	%rd492, %rd487, %rd436;
$L__BB90_28:
	mad.lo.s64 	%rd516, %rd492, %rd65, %rd57;
	add.s32 	%r204, %r204, -4;
	add.s32 	%r203, %r203, 4;
	setp.ne.s32 	%p37, %r203, 0;
	@%p37 bra 	$L__BB90_4;
	add.s32 	%r206, %r204, 1;
$L__BB90_30:
	and.b32  	%r19, %r6, 3;
	setp.eq.s32 	%p38, %r19, 0;
	@%p38 bra 	$L__BB90_53;
	setp.eq.s32 	%p39, %r19, 1;
	@%p39 bra 	$L__BB90_45;
	mul.wide.u32 	%rd438, %r206, 8;
	add.s64 	%rd439, %rd2, %rd438;
	ld.global.u64 	%rd80, [%rd439];
	or.b64  	%rd440, %rd512, %rd80;
	and.b64  	%rd441, %rd440, -4294967296;
	setp.ne.s64 	%p40, %rd441, 0;
	@%p40 bra 	$L__BB90_34;
	cvt.u32.u64 	%r174, %rd80;
	cvt.u32.u64 	%r175, %rd512;
	div.u32 	%r176, %r175, %r174;
	mul.lo.s32 	%r177, %r176, %r174;
	sub.s32 	%r178, %r175, %r177;
	cvt.u64.u32 	%rd499, %r176;
	cvt.u64.u32 	%rd500, %r178;
	bra.uni 	$L__BB90_35;
$L__BB90_34:
	div.s64 	%rd499, %rd512, %rd80;
	mul.lo.s64 	%rd442, %rd499, %rd80;
	sub.s64 	%rd500, %rd512, %rd442;
$L__BB90_35:
	add.s64 	%rd444, %rd1, %rd438;
	ld.global.u64 	%rd87, [%rd444];
	mad.lo.s64 	%rd88, %rd87, %rd500, %rd515;
	or.b64  	%rd445, %rd511, %rd80;
	and.b64  	%rd446, %rd445, -4294967296;
	setp.ne.s64 	%p41, %rd446, 0;
	@%p41 bra 	$L__BB90_37;
	cvt.u32.u64 	%r179, %rd80;
	cvt.u32.u64 	%r180, %rd511;
	div.u32 	%r181, %r180, %r179;
	mul.lo.s32 	%r182, %r181, %r179;
	sub.s32 	%r183, %r180, %r182;
	cvt.u64.u32 	%rd501, %r181;
	cvt.u64.u32 	%rd502, %r183;
	bra.uni 	$L__BB90_38;
$L__BB90_37:
	div.s64 	%rd501, %rd511, %rd80;
	mul.lo.s64 	%rd447, %rd501, %rd80;
	sub.s64 	%rd502, %rd511, %rd447;
$L__BB90_38:
	mad.lo.s64 	%rd95, %rd502, %rd87, %rd516;
	add.s32 	%r20, %r206, -1;
	mul.wide.u32 	%rd448, %r20, 8;
	add.s64 	%rd449, %rd2, %rd448;
	ld.global.u64 	%rd96, [%rd449];
	or.b64  	%rd450, %rd499, %rd96;
	and.b64  	%rd451, %rd450, -4294967296;
	setp.ne.s64 	%p42, %rd451, 0;
	@%p42 bra 	$L__BB90_40;
	cvt.u32.u64 	%r184, %rd96;
	cvt.u32.u64 	%r185, %rd499;
	div.u32 	%r186, %r185, %r184;
	mul.lo.s32 	%r187, %r186, %r184;
	sub.s32 	%r188, %r185, %r187;
	cvt.u64.u32 	%rd512, %r186;
	cvt.u64.u32 	%rd504, %r188;
	bra.uni 	$L__BB90_41;
$L__BB90_40:
	div.s64 	%rd512, %rd499, %rd96;
	mul.lo.s64 	%rd452, %rd512, %rd96;
	sub.s64 	%rd504, %rd499, %rd452;
$L__BB90_41:
	add.s64 	%rd454, %rd1, %rd448;
	ld.global.u64 	%rd103, [%rd454];
	mad.lo.s64 	%rd515, %rd103, %rd504, %rd88;
	or.b64  	%rd455, %rd501, %rd96;
	and.b64  	%rd456, %rd455, -4294967296;
	setp.ne.s64 	%p43, %rd456, 0;
	@%p43 bra 	$L__BB90_43;
	cvt.u32.u64 	%r189, %rd96;
	cvt.u32.u64 	%r190, %rd501;
	div.u32 	%r191, %r190, %r189;
	mul.lo.s32 	%r192, %r191, %r189;
	sub.s32 	%r193, %r190, %r192;
	cvt.u64.u32 	%rd511, %r191;
	cvt.u64.u32 	%rd506, %r193;
	bra.uni 	$L__BB90_44;
$L__BB90_43:
	div.s64 	%rd511, %rd501, %rd96;
	mul.lo.s64 	%rd457, %rd511, %rd96;
	sub.s64 	%rd506, %rd501, %rd457;
$L__BB90_44:
	mad.lo.s64 	%rd516, %rd506, %rd103, %rd95;
	add.s32 	%r206, %r206, -2;
$L__BB90_45:
	and.b32  	%r194, %r6, 1;
	setp.eq.b32 	%p44, %r194, 1;
	not.pred 	%p45, %p44;
	@%p45 bra 	$L__BB90_53;
	mul.wide.u32 	%rd458, %r206, 8;
	add.s64 	%rd459, %rd2, %rd458;
	ld.global.u64 	%rd118, [%rd459];
	or.b64  	%rd460, %rd512, %rd118;
	and.b64  	%rd461, %rd460, -4294967296;
	setp.ne.s64 	%p46, %rd461, 0;
	@%p46 bra 	$L__BB90_48;
	cvt.u32.u64 	%r195, %rd118;
	cvt.u32.u64 	%r196, %rd512;
	rem.u32 	%r197, %r196, %r195;
	cvt.u64.u32 	%rd513, %r197;
	bra.uni 	$L__BB90_49;
$L__BB90_48:
	rem.s64 	%rd513, %rd512, %rd118;
$L__BB90_49:
	add.s64 	%rd463, %rd1, %rd458;
	ld.global.u64 	%rd122, [%rd463];
	mad.lo.s64 	%rd515, %rd122, %rd513, %rd515;
	or.b64  	%rd464, %rd511, %rd118;
	and.b64  	%rd465, %rd464, -4294967296;
	setp.ne.s64 	%p47, %rd465, 0;
	@%p47 bra 	$L__BB90_51;
	cvt.u32.u64 	%r198, %rd118;
	cvt.u32.u64 	%r199, %rd511;
	rem.u32 	%r200, %r199, %r198;
	cvt.u64.u32 	%rd514, %r200;
	bra.uni 	$L__BB90_52;
$L__BB90_51:
	rem.s64 	%rd514, %rd511, %rd118;
$L__BB90_52:
	mad.lo.s64 	%rd516, %rd514, %rd122, %rd516;
$L__BB90_53:
	shl.b64 	%rd466, %rd515, 1;
	add.s64 	%rd467, %rd3, %rd466;
	ld.global.u16 	%rs6, [%rd467];
	// begin inline asm
	{mul.f16 %rs5,%rs6,%rs6;
}
	// end inline asm
	shl.b64 	%rd468, %rd516, 1;
	add.s64 	%rd469, %rd3, %rd468;
	ld.global.u16 	%rs9, [%rd469];
	// begin inline asm
	{mul.f16 %rs8,%rs9,%rs9;
}
	// end inline asm
	// begin inline asm
	{add.f16 %rs11,%rs5,%rs8;
}
	// end inline asm
	st.shared.u16 	[%r5], %rs11;
	bra.uni 	$L__BB90_114;
$L__BB90_54:
	cvt.u64.u32 	%rd548, %r4;
	setp.le.u64 	%p2, %rd262, %rd548;
	@%p2 bra 	$L__BB90_114;
	cvt.u32.u64 	%r23, %rd261;
	add.s32 	%r210, %r23, -1;
	setp.lt.s32 	%p3, %r210, 0;
	mov.b64 	%rd557, 0;
	@%p3 bra 	$L__BB90_113;
	and.b32  	%r25, %r23, 7;
	setp.lt.u32 	%p4, %r210, 7;
	mov.b64 	%rd557, 0;
	@%p4 bra 	$L__BB90_84;
	add.s32 	%r208, %r23, -4;
	and.b32  	%r58, %r23, -8;
	neg.s32 	%r207, %r58;
	mov.b64 	%rd557, 0;
$L__BB90_58:
	.pragma "nounroll";
	add.s32 	%r30, %r208, 3;
	mul.wide.u32 	%rd270, %r30, 8;
	add.s64 	%rd271, %rd2, %rd270;
	ld.global.u64 	%rd133, [%rd271];
	or.b64  	%rd272, %rd548, %rd133;
	and.b64  	%rd273, %rd272, -4294967296;
	setp.ne.s64 	%p5, %rd273, 0;
	@%p5 bra 	$L__BB90_60;
	cvt.u32.u64 	%r59, %rd133;
	cvt.u32.u64 	%r60, %rd548;
	div.u32 	%r61, %r60, %r59;
	mul.lo.s32 	%r62, %r61, %r59;
	sub.s32 	%r63, %r60, %r62;
	cvt.u64.u32 	%rd519, %r61;
	cvt.u64.u32 	%rd520, %r63;
	bra.uni 	$L__BB90_61;
$L__BB90_60:
	div.s64 	%rd519, %rd548, %rd133;
	mul.lo.s64 	%rd274, %rd519, %rd133;
	sub.s64 	%rd520, %rd548, %rd274;
$L__BB90_61:
	add.s64 	%rd276, %rd1, %rd270;
	ld.global.u64 	%rd277, [%rd276];
	mad.lo.s64 	%rd140, %rd277, %rd520, %rd557;
	add.s32 	%r31, %r208, 2;
	mul.wide.u32 	%rd278, %r31, 8;
	add.s64 	%rd279, %rd2, %rd278;
	ld.global.u64 	%rd141, [%rd279];
	or.b64  	%rd280, %rd519, %rd141;
	and.b64  	%rd281, %rd280, -4294967296;
	setp.ne.s64 	%p6, %rd281, 0;
	@%p6 bra 	$L__BB90_63;
	cvt.u32.u64 	%r64, %rd141;
	cvt.u32.u64 	%r65, %rd519;
	div.u32 	%r66, %r65, %r64;
	mul.lo.s32 	%r67, %r66, %r64;
	sub.s32 	%r68, %r65, %r67;
	cvt.u64.u32 	%rd521, %r66;
	cvt.u64.u32 	%rd522, %r68;
	bra.uni 	$L__BB90_64;
$L__BB90_63:
	div.s64 	%rd521, %rd519, %rd141;
	mul.lo.s64 	%rd282, %rd521, %rd141;
	sub.s64 	%rd522, %rd519, %rd282;
$L__BB90_64:
	add.s64 	%rd284, %rd1, %rd278;
	ld.global.u64 	%rd285, [%rd284];
	mad.lo.s64 	%rd148, %rd285, %rd522, %rd140;
	add.s32 	%r32, %r208, 1;
	mul.wide.u32 	%rd286, %r32, 8;
	add.s64 	%rd287, %rd2, %rd286;
	ld.global.u64 	%rd149, [%rd287];
	or.b64  	%rd288, %rd521, %rd149;
	and.b64  	%rd289, %rd288, -4294967296;
	setp.ne.s64 	%p7, %rd289, 0;
	@%p7 bra 	$L__BB90_66;
	cvt.u32.u64 	%r69, %rd149;
	cvt.u32.u64 	%r70, %rd521;
	div.u32 	%r71, %r70, %r69;
	mul.lo.s32 	%r72, %r71, %r69;
	sub.s32 	%r73, %r70, %r72;
	cvt.u64.u32 	%rd523, %r71;
	cvt.u64.u32 	%rd524, %r73;
	bra.uni 	$L__BB90_67;
$L__BB90_66:
	div.s64 	%rd523, %rd521, %rd149;
	mul.lo.s64 	%rd290, %rd523, %rd149;
	sub.s64 	%rd524, %rd521, %rd290;
$L__BB90_67:
	add.s64 	%rd292, %rd1, %rd286;
	ld.global.u64 	%rd293, [%rd292];
	mad.lo.s64 	%rd156, %rd293, %rd524, %rd148;
	add.s32 	%r33, %r208, -4;
	mul.wide.u32 	%rd294, %r208, 8;
	add.s64 	%rd295, %rd2, %rd294;
	ld.global.u64 	%rd157, [%rd295];
	or.b64  	%rd296, %rd523, %rd157;
	and.b64  	%rd297, %rd296, -4294967296;
	setp.ne.s64 	%p8, %rd297, 0;
	@%p8 bra 	$L__BB90_69;
	cvt.u32.u64 	%r74, %rd157;
	cvt.u32.u64 	%r75, %rd523;
	div.u32 	%r76, %r75, %r74;
	mul.lo.s32 	%r77, %r76, %r74;
	sub.s32 	%r78, %r75, %r77;
	cvt.u64.u32 	%rd525, %r76;
	cvt.u64.u32 	%rd526, %r78;
	bra.uni 	$L__BB90_70;
$L__BB90_69:
	div.s64 	%rd525, %rd523, %rd157;
	mul.lo.s64 	%rd298, %rd525, %rd157;
	sub.s64 	%rd526, %rd523, %rd298;
$L__BB90_70:
	add.s64 	%rd300, %rd1, %rd294;
	ld.global.u64 	%rd301, [%rd300];
	mad.lo.s64 	%rd164, %rd301, %rd526, %rd156;
	add.s32 	%r34, %r208, -1;
	mul.wide.u32 	%rd302, %r34, 8;
	add.s64 	%rd303, %rd2, %rd302;
	ld.global.u64 	%rd165, [%rd303];
	or.b64  	%rd304, %rd525, %rd165;
	and.b64  	%rd305, %rd304, -4294967296;
	setp.ne.s64 	%p9, %rd305, 0;
	@%p9 bra 	$L__BB90_72;
	cvt.u32.u64 	%r79, %rd165;
	cvt.u32.u64 	%r80, %rd525;
	div.u32 	%r81, %r80, %r79;
	mul.lo.s32 	%r82, %r81, %r79;
	sub.s32 	%r83, %r80, %r82;
	cvt.u64.u32 	%rd527, %r81;
	cvt.u64.u32 	%rd528, %r83;
	bra.uni 	$L__BB90_73;
$L__BB90_72:
	div.s64 	%rd527, %rd525, %rd165;
	mul.lo.s64 	%rd306, %rd527, %rd165;
	sub.s64 	%rd528, %rd525, %rd306;
$L__BB90_73:
	add.s64 	%rd308, %rd1, %rd302;
	ld.global.u64 	%rd309, [%rd308];
	mad.lo.s64 	%rd172, %rd309, %rd528, %rd164;
	add.s32 	%r35, %r208, -2;
	mul.wide.u32 	%rd310, %r35, 8;
	add.s64 	%rd311, %rd2, %rd310;
	ld.global.u64 	%rd173, [%rd311];
	or.b64  	%rd312, %rd527, %rd173;
	and.b64  	%rd313, %rd312, -4294967296;
	setp.ne.s64 	%p10, %rd313, 0;
	@%p10 bra 	$L__BB90_75;
	cvt.u32.u64 	%r84, %rd173;
	cvt.u32.u64 	%r85, %rd527;
	div.u32 	%r86, %r85, %r84;
	mul.lo.s32 	%r87, %r86, %r84;
	sub.s32 	%r88, %r85, %r87;
	cvt.u64.u32 	%rd529, %r86;
	cvt.u64.u32 	%rd530, %r88;
	bra.uni 	$L__BB90_76;
$L__BB90_75:
	div.s64 	%rd529, %rd527, %rd173;
	mul.lo.s64 	%rd314, %rd529, %rd173;
	sub.s64 	%rd530, %rd527, %rd314;
$L__BB90_76:
	add.s64 	%rd316, %rd1, %rd310;
	ld.global.u64 	%rd317, [%rd316];
	mad.lo.s64 	%rd180, %rd317, %rd530, %rd172;
	add.s32 	%r36, %r208, -3;
	mul.wide.u32 	%rd318, %r36, 8;
	add.s64 	%rd319, %rd2, %rd318;
	ld.global.u64 	%rd181, [%rd319];
	or.b64  	%rd320, %rd529, %rd181;
	and.b64  	%rd321, %rd320, -4294967296;
	setp.ne.s64 	%p11, %rd321, 0;
	@%p11 bra 	$L__BB90_78;
	cvt.u32.u64 	%r89, %rd181;
	cvt.u32.u64 	%r90, %rd529;
	div.u32 	%r91, %r90, %r89;
	mul.lo.s32 	%r92, %r91, %r89;
	sub.s32 	%r93, %r90, %r92;
	cvt.u64.u32 	%rd531, %r91;
	cvt.u64.u32 	%rd532, %r93;
	bra.uni 	$L__BB90_79;
$L__BB90_78:
	div.s64 	%rd531, %rd529, %rd181;
	mul.lo.s64 	%rd322, %rd531, %rd181;
	sub.s64 	%rd532, %rd529, %rd322;
$L__BB90_79:
	add.s64 	%rd324, %rd1, %rd318;
	ld.global.u64 	%rd325, [%rd324];
	mad.lo.s64 	%rd188, %rd325, %rd532, %rd180;
	mul.wide.u32 	%rd326, %r33, 8;
	add.s64 	%rd327, %rd2, %rd326;
	ld.global.u64 	%rd189, [%rd327];
	or.b64  	%rd328, %rd531, %rd189;
	and.b64  	%rd329, %rd328, -4294967296;
	setp.ne.s64 	%p12, %rd329, 0;
	@%p12 bra 	$L__BB90_81;
	cvt.u32.u64 	%r94, %rd189;
	cvt.u32.u64 	%r95, %rd531;
	div.u32 	%r96, %r95, %r94;
	mul.lo.s32 	%r97, %r96, %r94;
	sub.s32 	%r98, %r95, %r97;
	cvt.u64.u32 	%rd548, %r96;
	cvt.u64.u32 	%rd534, %r98;
	bra.uni 	$L__BB90_82;
$L__BB90_81:
	div.s64 	%rd548, %rd531, %rd189;
	mul.lo.s64 	%rd330, %rd548, %rd189;
	sub.s64 	%rd534, %rd531, %rd330;
$L__BB90_82:
	add.s64 	%rd332, %rd1, %rd326;
	ld.global.u64 	%rd333, [%rd332];
	mad.lo.s64 	%rd557, %rd333, %rd534, %rd188;
	add.s32 	%r208, %r208, -8;
	add.s32 	%r207, %r207, 8;
	setp.ne.s32 	%p13, %r207, 0;
	@%p13 bra 	$L__BB90_58;
	add.s32 	%r210, %r208, 3;
$L__BB90_84:
	setp.eq.s32 	%p14, %r25, 0;
	@%p14 bra 	$L__BB90_113;
	and.b32  	%r41, %r23, 3;
	setp.lt.u32 	%p15, %r25, 4;
	@%p15 bra 	$L__BB90_99;
	mul.wide.u32 	%rd335, %r210, 8;
	add.s64 	%rd336, %rd2, %rd335;
	ld.global.u64 	%rd200, [%rd336];
	or.b64  	%rd337, %rd548, %rd200;
	and.b64  	%rd338, %rd337, -4294967296;
	setp.ne.s64 	%p16, %rd338, 0;
	@%p16 bra 	$L__BB90_88;
	cvt.u32.u64 	%r99, %rd200;
	cvt.u32.u64 	%r100, %rd548;
	div.u32 	%r101, %r100, %r99;
	mul.lo.s32 	%r102, %r101, %r99;
	sub.s32 	%r103, %r100, %r102;
	cvt.u64.u32 	%rd538, %r101;
	cvt.u64.u32 	%rd539, %r103;
	bra.uni 	$L__BB90_89;
$L__BB90_88:
	div.s64 	%rd538, %rd548, %rd200;
	mul.lo.s64 	%rd339, %rd538, %rd200;
	sub.s64 	%rd539, %rd548, %rd339;
$L__BB90_89:
	add.s64 	%rd341, %rd1, %rd335;
	ld.global.u64 	%rd342, [%rd341];
	mad.lo.s64 	%rd207, %rd342, %rd539, %rd557;
	add.s32 	%r42, %r210, -1;
	mul.wide.u32 	%rd343, %r42, 8;
	add.s64 	%rd344, %rd2, %rd343;
	ld.global.u64 	%rd208, [%rd344];
	or.b64  	%rd345, %rd538, %rd208;
	and.b64  	%rd346, %rd345, -4294967296;
	setp.ne.s64 	%p17, %rd346, 0;
	@%p17 bra 	$L__BB90_91;
	cvt.u32.u64 	%r104, %rd208;
	cvt.u32.u64 	%r105, %rd538;
	div.u32 	%r106, %r105, %r104;
	mul.lo.s32 	%r107, %r106, %r104;
	sub.s32 	%r108, %r105, %r107;
	cvt.u64.u32 	%rd540, %r106;
	cvt.u64.u32 	%rd541, %r108;
	bra.uni 	$L__BB90_92;
$L__BB90_91:
	div.s64 	%rd540, %rd538, %rd208;
	mul.lo.s64 	%rd347, %rd540, %rd208;
	sub.s64 	%rd541, %rd538, %rd347;
$L__BB90_92:
	add.s64 	%rd349, %rd1, %rd343;
	ld.global.u64 	%rd350, [%rd349];
	mad.lo.s64 	%rd215, %rd350, %rd541, %rd207;
	add.s32 	%r43, %r210, -2;
	mul.wide.u32 	%rd351, %r43, 8;
	add.s64 	%rd352, %rd2, %rd351;
	ld.global.u64 	%rd216, [%rd352];
	or.b64  	%rd353, %rd540, %rd216;
	and.b64  	%rd354, %rd353, -4294967296;
	setp.ne.s64 	%p18, %rd354, 0;
	@%p18 bra 	$L__BB90_94;
	cvt.u32.u64 	%r109, %rd216;
	cvt.u32.u64 	%r110, %rd540;
	div.u32 	%r111, %r110, %r109;
	mul.lo.s32 	%r112, %r111, %r109;
	sub.s32 	%r113, %r110, %r112;
	cvt.u64.u32 	%rd542, %r111;
	cvt.u64.u32 	%rd543, %r113;
	bra.uni 	$L__BB90_95;
$L__BB90_94:
	div.s64 	%rd542, %rd540, %rd216;
	mul.lo.s64 	%rd355, %rd542, %rd216;
	sub.s64 	%rd543, %rd540, %rd355;
$L__BB90_95:
	add.s64 	%rd357, %rd1, %rd351;
	ld.global.u64 	%rd358, [%rd357];
	mad.lo.s64 	%rd223, %rd358, %rd543, %rd215;
	add.s32 	%r44, %r210, -3;
	mul.wide.u32 	%rd359, %r44, 8;
	add.s64 	%rd360, %rd2, %rd359;
	ld.global.u64 	%rd224, [%rd360];
	or.b64  	%rd361, %rd542, %rd224;
	and.b64  	%rd362, %rd361, -4294967296;
	setp.ne.s64 	%p19, %rd362, 0;
	@%p19 bra 	$L__BB90_97;
	cvt.u32.u64 	%r114, %rd224;
	cvt.u32.u64 	%r115, %rd542;
	div.u32 	%r116, %r115, %r114;
	mul.lo.s32 	%r117, %r116, %r114;
	sub.s32 	%r118, %r115, %r117;
	cvt.u64.u32 	%rd548, %r116;
	cvt.u64.u32 	%rd545, %r118;
	bra.uni 	$L__BB90_98;
$L__BB90_97:
	div.s64 	%rd548, %rd542, %rd224;
	mul.lo.s64 	%rd363, %rd548, %rd224;
	sub.s64 	%rd545, %rd542, %rd363;
$L__BB90_98:
	add.s64 	%rd365, %rd1, %rd359;
	ld.global.u64 	%rd366, [%rd365];
	mad.lo.s64 	%rd557, %rd366, %rd545, %rd223;
	add.s32 	%r210, %r210, -4;
$L__BB90_99:
	setp.eq.s32 	%p20, %r41, 0;
	@%p20 bra 	$L__BB90_113;
	setp.eq.s32 	%p21, %r41, 1;
	@%p21 bra 	$L__BB90_108;
	mul.wide.u32 	%rd368, %r210, 8;
	add.s64 	%rd369, %rd2, %rd368;
	ld.global.u64 	%rd235, [%rd369];
	or.b64  	%rd370, %rd548, %rd235;
	and.b64  	%rd371, %rd370, -4294967296;
	setp.ne.s64 	%p22, %rd371, 0;
	@%p22 bra 	$L__BB90_103;
	cvt.u32.u64 	%r119, %rd235;
	cvt.u32.u64 	%r120, %rd548;
	div.u32 	%r121, %r120, %r119;
	mul.lo.s32 	%r122, %r121, %r119;
	sub.s32 	%r123, %r120, %r122;
	cvt.u64.u32 	%rd549, %r121;
	cvt.u64.u32 	%rd550, %r123;
	bra.uni 	$L__BB90_104;
$L__BB90_103:
	div.s64 	%rd549, %rd548, %rd235;
	mul.lo.s64 	%rd372, %rd549, %rd235;
	sub.s64 	%rd550, %rd548, %rd372;
$L__BB90_104:
	add.s64 	%rd374, %rd1, %rd368;
	ld.global.u64 	%rd375, [%rd374];
	mad.lo.s64 	%rd242, %rd375, %rd550, %rd557;
	add.s32 	%r47, %r210, -1;
	mul.wide.u32 	%rd376, %r47, 8;
	add.s64 	%rd377, %rd2, %rd376;
	ld.global.u64 	%rd243, [%rd377];
	or.b64  	%rd378, %rd549, %rd243;
	and.b64  	%rd379, %rd378, -4294967296;
	setp.ne.s64 	%p23, %rd379, 0;
	@%p23 bra 	$L__BB90_106;
	cvt.u32.u64 	%r124, %rd243;
	cvt.u32.u64 	%r125, %rd549;
	div.u32 	%r126, %r125, %r124;
	mul.lo.s32 	%r127, %r126, %r124;
	sub.s32 	%r128, %r125, %r127;
	cvt.u64.u32 	%rd548, %r126;
	cvt.u64.u32 	%rd552, %r128;
	bra.uni 	$L__BB90_107;
$L__BB90_106:
	div.s64 	%rd548, %rd549, %rd243;
	mul.lo.s64 	%rd380, %rd548, %rd243;
	sub.s64 	%rd552, %rd549, %rd380;
$L__BB90_107:
	add.s64 	%rd382, %rd1, %rd376;
	ld.global.u64 	%rd383, [%rd382];
	mad.lo.s64 	%rd557, %rd383, %rd552, %rd242;
	add.s32 	%r210, %r210, -2;
$L__BB90_108:
	and.b32  	%r129, %r23, 1;
	setp.eq.b32 	%p24, %r129, 1;
	not.pred 	%p25, %p24;
	@%p25 bra 	$L__BB90_113;
	mul.wide.u32 	%rd384, %r210, 8;
	add.s64 	%rd385, %rd2, %rd384;
	ld.global.u64 	%rd254, [%rd385];
	or.b64  	%rd386, %rd548, %rd254;
	and.b64  	%rd387, %rd386, -4294967296;
	setp.ne.s64 	%p26, %rd387, 0;
	@%p26 bra 	$L__BB90_111;
	cvt.u32.u64 	%r130, %rd254;
	cvt.u32.u64 	%r131, %rd548;
	rem.u32 	%r132, %r131, %r130;
	cvt.u64.u32 	%rd556, %r132;
	bra.uni 	$L__BB90_112;
$L__BB90_111:
	rem.s64 	%rd556, %rd548, %rd254;
$L__BB90_112:
	add.s64 	%rd389, %rd1, %rd384;
	ld.global.u64 	%rd390, [%rd389];
	mad.lo.s64 	%rd557, %rd390, %rd556, %rd557;
$L__BB90_113:
	shl.b64 	%rd391, %rd557, 1;
	add.s64 	%rd392, %rd3, %rd391;
	ld.global.u16 	%rs3, [%rd392];
	// begin inline asm
	{mul.f16 %rs2,%rs3,%rs3;
}
	// end inline asm
	st.shared.u16 	[%r5], %rs2;
$L__BB90_114:
	bar.sync 	0;
	setp.lt.u32 	%p48, %r212, 66;
	@%p48 bra 	$L__BB90_118;
$L__BB90_115:
	shr.u32 	%r51, %r212, 1;
	setp.ge.u32 	%p49, %r1, %r51;
	@%p49 bra 	$L__BB90_117;
	ld.shared.u16 	%rs15, [%r5];
	and.b32  	%r201, %r212, 2046;
	add.s32 	%r202, %r5, %r201;
	ld.shared.u16 	%rs16, [%r202];
	// begin inline asm
	{add.f16 %rs14,%rs15,%rs16;
}
	// end inline asm
	st.shared.u16 	[%r5], %rs14;
$L__BB90_117:
	bar.sync 	0;
	setp.gt.u32 	%p50, %r212, 131;
	mov.u32 	%r212, %r51;
	@%p50 bra 	$L__BB90_115;
$L__BB90_118:
	setp.gt.u32 	%p51, %r1, 31;
	@%p51 bra 	$L__BB90_121;
	ld.shared.u16 	%rs18, [%r5];
	ld.shared.u16 	%rs19, [%r5+64];
	// begin inline asm
	{add.f16 %rs17,%rs18,%rs19;
}
	// end inline asm
	st.volatile.shared.u16 	[%r5], %rs17;
	ld.shared.u16 	%rs22, [%r5+32];
	// begin inline asm
	{add.f16 %rs20,%rs17,%rs22;
}
	// end inline asm
	st.volatile.shared.u16 	[%r5], %rs20;
	ld.shared.u16 	%rs25, [%r5+16];
	// begin inline asm
	{add.f16 %rs23,%rs20,%rs25;
}
	// end inline asm
	st.volatile.shared.u16 	[%r5], %rs23;
	ld.shared.u16 	%rs28, [%r5+8];
	// begin inline asm
	{add.f16 %rs26,%rs23,%rs28;
}
	// end inline asm
	st.volatile.shared.u16 	[%r5], %rs26;
	ld.shared.u16 	%rs31, [%r5+4];
	// begin inline asm
	{add.f16 %rs29,%rs26,%rs31;
}
	// end inline asm
	st.volatile.shared.u16 	[%r5], %rs29;
	ld.shared.u16 	%rs34, [%r5+2];
	// begin inline asm
	{add.f16 %rs32,%rs29,%rs34;
}
	// end inline asm
	st.volatile.shared.u16 	[%r5], %rs32;
	setp.ne.s32 	%p52, %r1, 0;
	@%p52 bra 	$L__BB90_121;
	cvta.to.global.u64 	%rd470, %rd260;
	mul.wide.u32 	%rd471, %r2, 2;
	add.s64 	%rd472, %rd470, %rd471;
	ld.shared.u16 	%rs35, [sum_squaresdata_f16];
	st.global.u16 	[%rd472], %rs35;
$L__BB90_121:
	ret;

}
	// .globl	uncontiguous_cumulate_sum_square_f16
.visible .entry uncontiguous_cumulate_sum_square_f16(
	.param .u64 .ptr .align 1 uncontiguous_cumulate_sum_square_f16_param_0,
	.param .u64 .ptr .align 1 uncontiguous_cumulate_sum_square_f16_param_1,
	.param .u64 .ptr .align 1 uncontiguous_cumulate_sum_square_f16_param_2,
	.param .u64 .ptr .align 1 uncontiguous_cumulate_sum_square_f16_param_3,
	.param .u64 uncontiguous_cumulate_sum_square_f16_param_4,
	.param .u64 uncontiguous_cumulate_sum_square_f16_param_5
)
{
	.reg .pred 	%p<53>;
	.reg .b16 	%rs<28>;
	.reg .b32 	%r<213>;
	.reg .b64 	%rd<558>;

	ld.param.u64 	%rd260, [uncontiguous_cumulate_sum_square_f16_param_0];
	ld.param.u64 	%rd263, [uncontiguous_cumulate_sum_square_f16_param_1];
	ld.param.u64 	%rd264, [uncontiguous_cumulate_sum_square_f16_param_2];
	ld.param.u64 	%rd265, [uncontiguous_cumulate_sum_square_f16_param_3];
	ld.param.u64 	%rd261, [uncontiguous_cumulate_sum_square_f16_param_4];
	ld.param.u64 	%rd262, [uncontiguous_cumulate_sum_square_f16_param_5];
	cvta.to.global.u64 	%rd1, %rd265;
	cvta.to.global.u64 	%rd2, %rd264;
	cvta.to.global.u64 	%rd3, %rd263;
	mov.u32 	%r1, %tid.x;
	mov.u32 	%r2, %ctaid.x;
	mov.u32 	%r212, %ntid.x;
	mul.lo.s32 	%r53, %r2, %r212;
	shl.b32 	%r54, %r53, 1;
	add.s32 	%r4, %r54, %r1;
	shl.b32 	%r55, %r1, 1;
	mov.u32 	%r56, sum_squaresdata_f16;
	add.s32 	%r5, %r56, %r55;
	mov.b32 	%r52, 0;
	// begin inline asm
	cvt.rn.f16.s32 %rs1, %r52;
	// end inline asm
	st.shared.u16 	[%r5], %rs1;
	add.s32 	%r57, %r4, %r212;
	cvt.u64.u32 	%rd511, %r57;
	setp.le.u64 	%p1, %rd262, %rd511;
	@%p1 bra 	$L__BB91_54;
	cvt.u32.u64 	%r6, %rd261;
	add.s32 	%r206, %r6, -1;
	setp.lt.s32 	%p27, %r206, 0;
	mov.b64 	%rd515, 0;
	mov.u64 	%rd516, %rd515;
	@%p27 bra 	$L__BB91_53;
	cvt.u64.u32 	%rd512, %r4;
	setp.lt.u32 	%p28, %r206, 3;
	mov.b64 	%rd516, 0;
	mov.u64 	%rd515, %rd516;
	@%p28 bra 	$L__BB91_30;
	add.s32 	%r204, %r6, -2;
	and.b32  	%r133, %r6, -4;
	neg.s32 	%r203, %r133;
	mov.b64 	%rd516, 0;
$L__BB91_4:
	.pragma "nounroll";
	add.s32 	%r12, %r204, 1;
	mul.wide.u32 	%rd397, %r12, 8;
	add.s64 	%rd398, %rd2, %rd397;
	ld.global.u64 	%rd10, [%rd398];
	or.b64  	%rd399, %rd512, %rd10;
	and.b64  	%rd400, %rd399, -4294967296;
	setp.ne.s64 	%p29, %rd400, 0;
	@%p29 bra 	$L__BB91_6;
	cvt.u32.u64 	%r134, %rd10;
	cvt.u32.u64 	%r135, %rd512;
	div.u32 	%r136, %r135, %r134;
	mul.lo.s32 	%r137, %r136, %r134;
	sub.s32 	%r138, %r135, %r137;
	cvt.u64.u32 	%rd477, %r136;
	cvt.u64.u32 	%rd478, %r138;
	bra.uni 	$L__BB91_7;
$L__BB91_6:
	div.s64 	%rd477, %rd512, %rd10;
	mul.lo.s64 	%rd401, %rd477, %rd10;
	sub.s64 	%rd478, %rd512, %rd401;
$L__BB91_7:
	mul.wide.u32 	%rd402, %r12, 8;
	add.s64 	%rd403, %rd1, %rd402;
	ld.global.u64 	%rd17, [%rd403];
	mad.lo.s64 	%rd18, %rd17, %rd478, %rd515;
	or.b64  	%rd404, %rd511, %rd10;
	and.b64  	%rd405, %rd404, -4294967296;
	setp.ne.s64 	%p30, %rd405, 0;
	@%p30 bra 	$L__BB91_9;
	cvt.u32.u64 	%r139, %rd10;
	cvt.u32.u64 	%r140, %rd511;
	div.u32 	%r141, %r140, %r139;
	mul.lo.s32 	%r142, %r141, %r139;
	sub.s32 	%r143, %r140, %r142;
	cvt.u64.u32 	%rd479, %r141;
	cvt.u64.u32 	%rd480, %r143;
	bra.uni 	$L__BB91_10;
$L__BB91_9:
	div.s64 	%rd479, %rd511, %rd10;
	mul.lo.s64 	%rd406, %rd479, %rd10;
	sub.s64 	%rd480, %rd511, %rd406;
$L__BB91_10:
	mad.lo.s64 	%rd25, %rd480, %rd17, %rd516;
	add.s32 	%r13, %r204, -2;
	mul.wide.u32 	%rd407, %r204, 8;
	add.s64 	%rd408, %rd2, %rd407;
	ld.global.u64 	%rd26, [%rd408];
	or.b64  	%rd409, %rd477, %rd26;
	and.b64  	%rd410, %rd409, -4294967296;
	setp.ne.s64 	%p31, %rd410, 0;
	@%p31 bra 	$L__BB91_12;
	cvt.u32.u64 	%r144, %rd26;
	cvt.u32.u64 	%r145, %rd477;
	div.u32 	%r146, %r145, %r144;
	mul.lo.s32 	%r147, %r146, %r144;
	sub.s32 	%r148, %r145, %r147;
	cvt.u64.u32 	%rd481, %r146;
	cvt.u64.u32 	%rd482, %r148;
	bra.uni 	$L__BB91_13;
$L__BB91_12:
	div.s64 	%rd481, %rd477, %rd26;
	mul.lo.s64 	%rd411, %rd481, %rd26;
	sub.s64 	%rd482, %rd477, %rd411;
$L__BB91_13:
	mul.wide.u32 	%rd412, %r204, 8;
	add.s64 	%rd413, %rd1, %rd412;
	ld.global.u64 	%rd33, [%rd413];
	mad.lo.s64 	%rd34, %rd33, %rd482, %rd18;
	or.b64  	%rd414, %rd479, %rd26;
	and.b64  	%rd415, %rd414, -4294967296;
	setp.ne.s64 	%p32, %rd415, 0;
	@%p32 bra 	$L__BB91_15;
	cvt.u32.u64 	%r149, %rd26;
	cvt.u32.u64 	%r150, %rd479;
	div.u32 	%r151, %r150, %r149;
	mul.lo.s32 	%r152, %r151, %r149;
	sub.s32 	%r153, %r150, %r152;
	cvt.u64.u32 	%rd483, %r151;
	cvt.u64.u32 	%rd484, %r153;
	bra.uni 	$L__BB91_16;
$L__BB91_15:
	div.s64 	%rd483, %rd479, %rd26;
	mul.lo.s64 	%rd416, %rd483, %rd26;
	sub.s64 	%rd484, %rd479, %rd416;
$L__BB91_16:
	mad.lo.s64 	%rd41, %rd484, %rd33, %rd25;
	add.s32 	%r14, %r204, -1;
	mul.wide.u32 	%rd417, %r14, 8;
	add.s64 	%rd418, %rd2, %rd417;
	ld.global.u64 	%rd42, [%rd418];
	or.b64  	%rd419, %rd481, %rd42;
	and.b64  	%rd420, %rd419, -4294967296;
	setp.ne.s64 	%p33, %rd420, 0;
	@%p33 bra 	$L__BB91_18;
	cvt.u32.u64 	%r154, %rd42;
	cvt.u32.u64 	%r155, %rd481;
	div.u32 	%r156, %r155, %r154;
	mul.lo.s32 	%r157, %r156, %r154;
	sub.s32 	%r158, %r155, %r157;
	cvt.u64.u32 	%rd485, %r156;
	cvt.u64.u32 	%rd486, %r158;
	bra.uni 	$L__BB91_19;
$L__BB91_18:
	div.s64 	%rd485, %rd481, %rd42;
	mul.lo.s64 	%rd421, %rd485, %rd42;
	sub.s64 	%rd486, %rd481, %rd421;
$L__BB91_19:
	mul.wide.u32 	%rd422, %r14, 8;
	add.s64 	%rd423, %rd1, %rd422;
	ld.global.u64 	%rd49, [%rd423];
	mad.lo.s64 	%rd50, %rd49, %rd486, %rd34;
	or.b64  	%rd424, %rd483, %rd42;
	and.b64  	%rd425, %rd424, -4294967296;
	setp.ne.s64 	%p34, %rd425, 0;
	@%p34 bra 	$L__BB91_21;
	cvt.u32.u64 	%r159, %rd42;
	cvt.u32.u64 	%r160, %rd483;
	div.u32 	%r161, %r160, %r159;
	mul.lo.s32 	%r162, %r161, %r159;
	sub.s32 	%r163, %r160, %r162;
	cvt.u64.u32 	%rd487, %r161;
	cvt.u64.u32 	%rd488, %r163;
	bra.uni 	$L__BB91_22;
$L__BB91_21:
	div.s64 	%rd487, %rd483, %rd42;
	mul.lo.s64 	%rd426, %rd487, %rd42;
	sub.s64 	%rd488, %rd483, %rd426;
$L__BB91_22:
	mad.lo.s64 	%rd57, %rd488, %rd49, %rd41;
	mul.wide.u32 	%rd427, %r13, 8;
	add.s64 	%rd428, %rd2, %rd427;
	ld.global.u64 	%rd58, [%rd428];
	or.b64  	%rd429, %rd485, %rd58;
	and.b64  	%rd430, %rd429, -4294967296;
	setp.ne.s64 	%p35, %rd430, 0;
	@%p35 bra 	$L__BB91_24;
	cvt.u32.u64 	%r164, %rd58;
	cvt.u32.u64 	%r165, %rd485;
	div.u32 	%r166, %r165, %r164;
	mul.lo.s32 	%r167, %r166, %r164;
	sub.s32 	%r168, %r165, %r167;
	cvt.u64.u32 	%rd512, %r166;
	cvt.u64.u32 	%rd490, %r168;
	bra.uni 	$L__BB91_25;
$L__BB91_24:
	div.s64 	%rd512, %rd485, %rd58;
	mul.lo.s64 	%rd431, %rd512, %rd58;
	sub.s64 	%rd490, %rd485, %rd431;
$L__BB91_25:
	mul.wide.u32 	%rd432, %r13, 8;
	add.s64 	%rd433, %rd1, %rd432;
	ld.global.u64 	%rd65, [%rd433];
	mad.lo.s64 	%rd515, %rd65, %rd490, %rd50;
	or.b64  	%rd434, %rd487, %rd58;
	and.b64  	%rd435, %rd434, -4294967296;
	setp.ne.s64 	%p36, %rd435, 0;
	@%p36 bra 	$L__BB91_27;
	cvt.u32.u64 	%r169, %rd58;
	cvt.u32.u64 	%r170, %rd487;
	div.u32 	%r171, %r170, %r169;
	mul.lo.s32 	%r172, %r171, %r169;
	sub.s32 	%r173, %r170, %r172;
	cvt.u64.u32 	%rd511, %r171;
	cvt.u64.u32 	%rd492, %r173;
	bra.uni 	$L__BB91_28;
$L__BB91_27:
	div.s64 	%rd511, %rd487, %rd58;
	mul.lo.s64 	%rd436, %rd511, %rd58;
	sub.s64 	%rd492, %rd487, %rd436;
$L__BB91_28:
	mad.lo.s64 	%rd516, %rd492, %rd65, %rd57;
	add.s32 	%r204, %r204, -4;
	add.s32 	%r203, %r203, 4;
	setp.ne.s32 	%p37, %r203, 0;
	@%p37 bra 	$L__BB91_4;
	add.s32 	%r206, %r204, 1;
$L__BB91_30:
	and.b32  	%r19, %r6, 3;
	setp.eq.s32 	%p38, %r19, 0;
	@%p38 bra 	$L__BB91_53;
	setp.eq.s32 	%p39, %r19, 1;
	@%p39 bra 	$L__BB91_45;
	mul.wide.u32 	%rd438, %r206, 8;
	add.s64 	%rd439, %rd2, %rd438;
	ld.global.u64 	%rd80, [%rd439];
	or.b64  	%rd440, %rd512, %rd80;
	and.b64  	%rd441, %rd440, -4294967296;
	setp.ne.s64 	%p40, %rd441, 0;
	@%p40 bra 	$L__BB91_34;
	cvt.u32.u64 	%r174, %rd80;
	cvt.u32.u64 	%r175, %rd512;
	div.u32 	%r176, %r175, %r174;
	mul.lo.s32 	%r177, %r176, %r174;
	sub.s32 	%r178, %r175, %r177;
	cvt.u64.u32 	%rd499, %r176;
	cvt.u64.u32 	%rd500, %r178;
	bra.uni 	$L__BB91_35;
$L__BB91_34:
	div.s64 	%rd499, %rd512, %rd80;
	mul.lo.s64 	%rd442, %rd499, %rd80;
	sub.s64 	%rd500, %rd512, %rd442;
$L__BB91_35:
	add.s64 	%rd444, %rd1, %rd438;
	ld.global.u64 	%rd87, [%rd444];
	mad.lo.s64 	%rd88, %rd87, %rd500, %rd515;
	or.b64  	%rd445, %rd511, %rd80;
	and.b64  	%rd446, %rd445, -4294967296;
	setp.ne.s64 	%p41, %rd446, 0;
	@%p41 bra 	$L__BB91_37;
	cvt.u32.u64 	%r179, %rd80;
	cvt.u32.u64 	%r180, %rd511;
	div.u32 	%r181, %r180, %r179;
	mul.lo.s32 	%r182, %r181, %r179;
	sub.s32 	%r183, %r180, %r182;
	cvt.u64.u32 	%rd501, %r181;
	cvt.u64.u32 	%rd502, %r183;
	bra.uni 	$L__BB91_38;
$L__BB91_37:
	div.s64 	%rd501, %rd511, %rd80;
	mul.lo.s64 	%rd447, %rd501, %rd80;
	sub.s64 	%rd502, %rd511, %rd447;
$L__BB91_38:
	mad.lo.s64 	%rd95, %rd502, %rd87, %rd516;
	add.s32 	%r20, %r206, -1;
	mul.wide.u32 	%rd448, %r20, 8;
	add.s64 	%rd449, %rd2, %rd448;
	ld.global.u64 	%rd96, [%rd449];
	or.b64  	%rd450, %rd499, %rd96;
	and.b64  	%rd451, %rd450, -4294967296;
	setp.ne.s64 	%p42, %rd451, 0;
	@%p42 bra 	$L__BB91_40;
	cvt.u32.u64 	%r184, %rd96;
	cvt.u32.u64 	%r185, %rd499;
	div.u32 	%r186, %r185, %r184;
	mul.lo.s32 	%r187, %r186, %r184;
	sub.s32 	%r188, %r185, %r187;
	cvt.u64.u32 	%rd512, %r186;
	cvt.u64.u32 	%rd504, %r188;
	bra.uni 	$L__BB91_41;
$L__BB91_40:
	div.s64 	%rd512, %rd499, %rd96;
	mul.lo.s64 	%rd452, %rd512, %rd96;
	sub.s64 	%rd504, %rd499, %rd452;
$L__BB91_41:
	add.s64 	%rd454, %rd1, %rd448;
	ld.global.u64 	%rd103, [%rd454];
	mad.lo.s64 	%rd515, %rd103, %rd504, %rd88;
	or.b64  	%rd455, %rd501, %rd96;
	and.b64  	%rd456, %rd455, -4294967296;
	setp.ne.s64 	%p43, %rd456, 0;
	@%p43 bra 	$L__BB91_43;
	cvt.u32.u64 	%r189, %rd96;
	cvt.u32.u64 	%r190, %rd501;
	div.u32 	%r191, %r190, %r189;
	mul.lo.s32 	%r192, %r191, %r189;
	sub.s32 	%r193, %r190, %r192;
	cvt.u64.u32 	%rd511, %r191;
	cvt.u64.u32 	%rd506, %r193;
	bra.uni 	$L__BB91_44;
$L__BB91_43:
	div.s64 	%rd511, %rd501, %rd96;
	mul.lo.s64 	%rd457, %rd511, %rd96;
	sub.s64 	%rd506, %rd501, %rd457;
$L__BB91_44:
	mad.lo.s64 	%rd516, %rd506, %rd103, %rd95;
	add.s32 	%r206, %r206, -2;
$L__BB91_45:
	and.b32  	%r194, %r6, 1;
	setp.eq.b32 	%p44, %r194, 1;
	not.pred 	%p45, %p44;
	@%p45 bra 	$L__BB91_53;
	mul.wide.u32 	%rd458, %r206, 8;
	add.s64 	%rd459, %rd2, %rd458;
	ld.global.u64 	%rd118, [%rd459];
	or.b64  	%rd460, %rd512, %rd118;
	and.b64  	%rd461, %rd460, -4294967296;
	setp.ne.s64 	%p46, %rd461, 0;
	@%p46 bra 	$L__BB91_48;
	cvt.u32.u64 	%r195, %rd118;
	cvt.u32.u64 	%r196, %rd512;
	rem.u32 	%r197, %r196, %r195;
	cvt.u64.u32 	%rd513, %r197;
	bra.uni 	$L__BB91_49;
$L__BB91_48:
	rem.s64 	%rd513, %rd512, %rd118;
$L__BB91_49:
	add.s64 	%rd463, %rd1, %rd458;
	ld.global.u64 	%rd122, [%rd463];
	mad.lo.s64 	%rd515, %rd122, %rd513, %rd515;
	or.b64  	%rd464, %rd511, %rd118;
	and.b64  	%rd465, %rd464, -4294967296;
	setp.ne.s64 	%p47, %rd465, 0;
	@%p47 bra 	$L__BB91_51;
	cvt.u32.u64 	%r198, %rd118;
	cvt.u32.u64 	%r199, %rd511;
	rem.u32 	%r200, %r199, %r198;
	cvt.u64.u32 	%rd514, %r200;
	bra.uni 	$L__BB91_52;
$L__BB91_51:
	rem.s64 	%rd514, %rd511, %rd118;
$L__BB91_52:
	mad.lo.s64 	%rd516, %rd514, %rd122, %rd516;
$L__BB91_53:
	shl.b64 	%rd466, %rd515, 1;
	add.s64 	%rd467, %rd3, %rd466;
	ld.global.u16 	%rs4, [%rd467];
	shl.b64 	%rd468, %rd516, 1;
	add.s64 	%rd469, %rd3, %rd468;
	ld.global.u16 	%rs5, [%rd469];
	// begin inline asm
	{add.f16 %rs3,%rs4,%rs5;
}
	// end inline asm
	st.shared.u16 	[%r5], %rs3;
	bra.uni 	$L__BB91_114;
$L__BB91_54:
	cvt.u64.u32 	%rd548, %r4;
	setp.le.u64 	%p2, %rd262, %rd548;
	@%p2 bra 	$L__BB91_114;
	cvt.u32.u64 	%r23, %rd261;
	add.s32 	%r210, %r23, -1;
	setp.lt.s32 	%p3, %r210, 0;
	mov.b64 	%rd557, 0;
	@%p3 bra 	$L__BB91_113;
	and.b32  	%r25, %r23, 7;
	setp.lt.u32 	%p4, %r210, 7;
	mov.b64 	%rd557, 0;
	@%p4 bra 	$L__BB91_84;
	add.s32 	%r208, %r23, -4;
	and.b32  	%r58, %r23, -8;
	neg.s32 	%r207, %r58;
	mov.b64 	%rd557, 0;
$L__BB91_58:
	.pragma "nounroll";
	add.s32 	%r30, %r208, 3;
	mul.wide.u32 	%rd270, %r30, 8;
	add.s64 	%rd271, %rd2, %rd270;
	ld.global.u64 	%rd133, [%rd271];
	or.b64  	%rd272, %rd548, %rd133;
	and.b64  	%rd273, %rd272, -4294967296;
	setp.ne.s64 	%p5, %rd273, 0;
	@%p5 bra 	$L__BB91_60;
	cvt.u32.u64 	%r59, %rd133;
	cvt.u32.u64 	%r60, %rd548;
	div.u32 	%r61, %r60, %r59;
	mul.lo.s32 	%r62, %r61, %r59;
	sub.s32 	%r63, %r60, %r62;
	cvt.u64.u32 	%rd519, %r61;
	cvt.u64.u32 	%rd520, %r63;
	bra.uni 	$L__BB91_61;
$L__BB91_60:
	div.s64 	%rd519, %rd548, %rd133;
	mul.lo.s64 	%rd274, %rd519, %rd133;
	sub.s64 	%rd520, %rd548, %rd274;
$L__BB91_61:
	add.s64 	%rd276, %rd1, %rd270;
	ld.global.u64 	%rd277, [%rd276];
	mad.lo.s64 	%rd140, %rd277, %rd520, %rd557;
	add.s32 	%r31, %r208, 2;
	mul.wide.u32 	%rd278, %r31, 8;
	add.s64 	%rd279, %rd2, %rd278;
	ld.global.u64 	%rd141, [%rd279];
	or.b64  	%rd280, %rd519, %rd141;
	and.b64  	%rd281, %rd280, -4294967296;
	setp.ne.s64 	%p6, %rd281, 0;
	@%p6 bra 	$L__BB91_63;
	cvt.u32.u64 	%r64, %rd141;
	cvt.u32.u64 	%r65, %rd519;
	div.u32 	%r66, %r65, %r64;
	mul.lo.s32 	%r67, %r66, %r64;
	sub.s32 	%r68, %r65, %r67;
	cvt.u64.u32 	%rd521, %r66;
	cvt.u64.u32 	%rd522, %r68;
	bra.uni 	$L__BB91_64;
$L__BB91_63:
	div.s64 	%rd521, %rd519, %rd141;
	mul.lo.s64 	%rd282, %rd521, %rd141;
	sub.s64 	%rd522, %rd519, %rd282;
$L__BB91_64:
	add.s64 	%rd284, %rd1, %rd278;
	ld.global.u64 	%rd285, [%rd284];
	mad.lo.s64 	%rd148, %rd285, %rd522, %rd140;
	add.s32 	%r32, %r208, 1;
	mul.wide.u32 	%rd286, %r32, 8;
	add.s64 	%rd287, %rd2, %rd286;
	ld.global.u64 	%rd149, [%rd287];
	or.b64  	%rd288, %rd521, %rd149;
	and.b64  	%rd289, %rd288, -4294967296;
	setp.ne.s64 	%p7, %rd289, 0;
	@%p7 bra 	$L__BB91_66;
	cvt.u32.u64 	%r69, %rd149;
	cvt.u32.u64 	%r70, %rd521;
	div.u32 	%r71, %r70, %r69;
	mul.lo.s32 	%r72, %r71, %r69;
	sub.s32 	%r73, %r70, %r72;
	cvt.u64.u32 	%rd523, %r71;
	cvt.u64.u32 	%rd524, %r73;
	bra.uni 	$L__BB91_67;
$L__BB91_66:
	div.s64 	%rd523, %rd521, %rd149;
	mul.lo.s64 	%rd290, %rd523, %rd149;
	sub.s64 	%rd524, %rd521, %rd290;
$L__BB91_67:
	add.s64 	%rd292, %rd1, %rd286;
	ld.global.u64 	%rd293, [%rd292];
	mad.lo.s64 	%rd156, %rd293, %rd524, %rd148;
	add.s32 	%r33, %r208, -4;
	mul.wide.u32 	%rd294, %r208, 8;
	add.s64 	%rd295, %rd2, %rd294;
	ld.global.u64 	%rd157, [%rd295];
	or.b64  	%rd296, %rd523, %rd157;
	and.b64  	%rd297, %rd296, -4294967296;
	setp.ne.s64 	%p8, %rd297, 0;
	@%p8 bra 	$L__BB91_69;
	cvt.u32.u64 	%r74, %rd157;
	cvt.u32.u64 	%r75, %rd523;
	div.u32 	%r76, %r75, %r74;
	mul.lo.s32 	%r77, %r76, %r74;
	sub.s32 	%r78, %r75, %r77;
	cvt.u64.u32 	%rd525, %r76;
	cvt.u64.u32 	%rd526, %r78;
	bra.uni 	$L__BB91_70;
$L__BB91_69:
	div.s64 	%rd525, %rd523, %rd157;
	mul.lo.s64 	%rd298, %rd525, %rd157;
	sub.s64 	%rd526, %rd523, %rd298;
$L__BB91_70:
	add.s64 	%rd300, %rd1, %rd294;
	ld.global.u64 	%rd301, [%rd300];
	mad.lo.s64 	%rd164, %rd301, %rd526, %rd156;
	add.s32 	%r34, %r208, -1;
	mul.wide.u32 	%rd302, %r34, 8;
	add.s64 	%rd303, %rd2, %rd302;
	ld.global.u64 	%rd165, [%rd303];
	or.b64  	%rd304, %rd525, %rd165;
	and.b64  	%rd305, %rd304, -4294967296;
	setp.ne.s64 	%p9, %rd305, 0;
	@%p9 bra 	$L__BB91_72;
	cvt.u32.u64 	%r79, %rd165;
	cvt.u32.u64 	%r80, %rd525;
	div.u32 	%r81, %r80, %r79;
	mul.lo.s32 	%r82, %r81, %r79;
	sub.s32 	%r83, %r80, %r82;
	cvt.u64.u32 	%rd527, %r81;
	cvt.u64.u32 	%rd528, %r83;
	bra.uni 	$L__BB91_73;
$L__BB91_72:
	div.s64 	%rd527, %rd525, %rd165;
	mul.lo.s64 	%rd306, %rd527, %rd165;
	sub.s64 	%rd528, %rd525, %rd306;
$L__BB91_73:
	add.s64 	%rd308, %rd1, %rd302;
	ld.global.u64 	%rd309, [%rd308];
	mad.lo.s64 	%rd172, %rd309, %rd528, %rd164;
	add.s32 	%r35, %r208, -2;
	mul.wide.u32 	%rd310, %r35, 8;
	add.s64 	%rd311, %rd2, %rd310;
	ld.global.u64 	%rd173, [%rd311];
	or.b64  	%rd312, %rd527, %rd173;
	and.b64  	%rd313, %rd312, -4294967296;
	setp.ne.s64 	%p10, %rd313, 0;
	@%p10 bra 	$L__BB91_75;
	cvt.u32.u64 	%r84, %rd173;
	cvt.u32.u64 	%r85, %rd527;
	div.u32 	%r86, %r85, %r84;
	mul.lo.s32 	%r87, %r86, %r84;
	sub.s32 	%r88, %r85, %r87;
	cvt.u64.u32 	%rd529, %r86;
	cvt.u64.u32 	%rd530, %r88;
	bra.uni 	$L__BB91_76;
$L__BB91_75:
	div.s64 	%rd529, %rd527, %rd173;
	mul.lo.s64 	%rd314, %rd529, %rd173;
	sub.s64 	%rd530, %rd527, %rd314;
$L__BB91_76:
	add.s64 	%rd316, %rd1, %rd310;
	ld.global.u64 	%rd317, [%rd316];
	mad.lo.s64 	%rd180, %rd317, %rd530, %rd172;
	add.s32 	%r36, %r208, -3;
	mul.wide.u32 	%rd318, %r36, 8;
	add.s64 	%rd319, %rd2, %rd318;
	ld.global.u64 	%rd181, [%rd319];
	or.b64  	%rd320, %rd529, %rd181;
	and.b64  	%rd321, %rd320, -4294967296;
	setp.ne.s64 	%p11, %rd321, 0;
	@%p11 bra 	$L__BB91_78;
	cvt.u32.u64 	%r89, %rd181;
	cvt.u32.u64 	%r90, %rd529;
	div.u32 	%r91, %r90, %r89;
	mul.lo.s32 	%r92, %r91, %r89;
	sub.s32 	%r93, %r90, %r92;
	cvt.u64.u32 	%rd531, %r91;
	cvt.u64.u32 	%rd532, %r93;
	bra.uni 	$L__BB91_79;
$L__BB91_78:
	div.s64 	%rd531, %rd529, %rd181;
	mul.lo.s64 	%rd322, %rd531, %rd181;
	sub.s64 	%rd532, %rd529, %rd322;
$L__BB91_79:
	add.s64 	%rd324, %rd1, %rd318;
	ld.global.u64 	%rd325, [%rd324];
	mad.lo.s64 	%rd188, %rd325, %rd532, %rd180;
	mul.wide.u32 	%rd326, %r33, 8;
	add.s64 	%rd327, %rd2, %rd326;
	ld.global.u64 	%rd189, [%rd327];
	or.b64  	%rd328, %rd531, %rd189;
	and.b64  	%rd329, %rd328, -4294967296;
	setp.ne.s64 	%p12, %rd329, 0;
	@%p12 bra 	$L__BB91_81;
	cvt.u32.u64 	%r94, %rd189;
	cvt.u32.u64 	%r95, %rd531;
	div.u32 	%r96, %r95, %r94;
	mul.lo.s32 	%r97, %r96, %r94;
	sub.s32 	%r98, %r95, %r97;
	cvt.u64.u32 	%rd548, %r96;
	cvt.u64.u32 	%rd534, %r98;
	bra.uni 	$L__BB91_82;
$L__BB91_81:
	div.s64 	%rd548, %rd531, %rd189;
	mul.lo.s64 	%rd330, %rd548, %rd189;
	sub.s64 	%rd534, %rd531, %rd330;
$L__BB91_82:
	add.s64 	%rd332, %rd1, %rd326;
	ld.global.u64 	%rd333, [%rd332];
	mad.lo.s64 	%rd557, %rd333, %rd534, %rd188;
	add.s32 	%r208, %r208, -8;
	add.s32 	%r207, %r207, 8;
	setp.ne.s32 	%p13, %r207, 0;
	@%p13 bra 	$L__BB91_58;
	add.s32 	%r210, %r208, 3;
$L__BB91_84:
	setp.eq.s32 	%p14, %r25, 0;
	@%p14 bra 	$L__BB91_113;
	and.b32  	%r41, %r23, 3;
	setp.lt.u32 	%p15, %r25, 4;
	@%p15 bra 	$L__BB91_99;
	mul.wide.u32 	%rd335, %r210, 8;
	add.s64 	%rd336, %rd2, %rd335;
	ld.global.u64 	%rd200, [%rd336];
	or.b64  	%rd337, %rd548, %rd200;
	and.b64  	%rd338, %rd337, -4294967296;
	setp.ne.s64 	%p16, %rd338, 0;
	@%p16 bra 	$L__BB91_88;
	cvt.u32.u64 	%r99, %rd200;
	cvt.u32.u64 	%r100, %rd548;
	div.u32 	%r101, %r100, %r99;
	mul.lo.s32 	%r102, %r101, %r99;
	sub.s32 	%r103, %r100, %r102;
	cvt.u64.u32 	%rd538, %r101;
	cvt.u64.u32 	%rd539, %r103;
	bra.uni 	$L__BB91_89;
$L__BB91_88:
	div.s64 	%rd538, %rd548, %rd200;
	mul.lo.s64 	%rd339, %rd538, %rd200;
	sub.s64 	%rd539, %rd548, %rd339;
$L__BB91_89:
	add.s64 	%rd341, %rd1, %rd335;
	ld.global.u64 	%rd342, [%rd341];
	mad.lo.s64 	%rd207, %rd342, %rd539, %rd557;
	add.s32 	%r42, %r210, -1;
	mul.wide.u32 	%rd343, %r42, 8;
	add.s64 	%rd344, %rd2, %rd343;
	ld.global.u64 	%rd208, [%rd344];
	or.b64  	%rd345, %rd538, %rd208;
	and.b64  	%rd346, %rd345, -4294967296;
	setp.ne.s64 	%p17, %rd346, 0;
	@%p17 bra 	$L__BB91_91;
	cvt.u32.u64 	%r104, %rd208;
	cvt.u32.u64 	%r105, %rd538;
	div.u32 	%r106, %r105, %r104;
	mul.lo.s32 	%r107, %r106, %r104;
	sub.s32 	%r108, %r105, %r107;
	cvt.u64.u32 	%rd540, %r106;
	cvt.u64.u32 	%rd541, %r108;
	bra.uni 	$L__BB91_92;
$L__BB91_91:
	div.s64 	%rd540, %rd538, %rd208;
	mul.lo.s64 	%rd347, %rd540, %rd208;
	sub.s64 	%rd541, %rd538, %rd347;
$L__BB91_92:
	add.s64 	%rd349, %rd1, %rd343;
	ld.global.u64 	%rd350, [%rd349];
	mad.lo.s64 	%rd215, %rd350, %rd541, %rd207;
	add.s32 	%r43, %r210, -2;
	mul.wide.u32 	%rd351, %r43, 8;
	add.s64 	%rd352, %rd2, %rd351;
	ld.global.u64 	%rd216, [%rd352];
	or.b64  	%rd353, %rd540, %rd216;
	and.b64  	%rd354, %rd353, -4294967296;
	setp.ne.s64 	%p18, %rd354, 0;
	@%p18 bra 	$L__BB91_94;
	cvt.u32.u64 	%r109, %rd216;
	cvt.u32.u64 	%r110, %rd540;
	div.u32 	%r111, %r110, %r109;
	mul.lo.s32 	%r112, %r111, %r109;
	sub.s32 	%r113, %r110, %r112;
	cvt.u64.u32 	%rd542, %r111;
	cvt.u64.u32 	%rd543, %r113;
	bra.uni 	$L__BB91_95;
$L__BB91_94:
	div.s64 	%rd542, %rd540, %rd216;
	mul.lo.s64 	%rd355, %rd542, %rd216;
	sub.s64 	%rd543, %rd540, %rd355;
$L__BB91_95:
	add.s64 	%rd357, %rd1, %rd351;
	ld.global.u64 	%rd358, [%rd357];
	mad.lo.s64 	%rd223, %rd358, %rd543, %rd215;
	add.s32 	%r44, %r210, -3;
	mul.wide.u32 	%rd359, %r44, 8;
	add.s64 	%rd360, %rd2, %rd359;
	ld.global.u64 	%rd224, [%rd360];
	or.b64  	%rd361, %rd542, %rd224;
	and.b64  	%rd362, %rd361, -4294967296;
	setp.ne.s64 	%p19, %rd362, 0;
	@%p19 bra 	$L__BB91_97;
	cvt.u32.u64 	%r114, %rd224;
	cvt.u32.u64 	%r115, %rd542;
	div.u32 	%r116, %r115, %r114;
	mul.lo.s32 	%r117, %r116, %r114;
	sub.s32 	%r118, %r115, %r117;
	cvt.u64.u32 	%rd548, %r116;
	cvt.u64.u32 	%rd545, %r118;
	bra.uni 	$L__BB91_98;
$L__BB91_97:
	div.s64 	%rd548, %rd542, %rd224;
	mul.lo.s64 	%rd363, %rd548, %rd224;
	sub.s64 	%rd545, %rd542, %rd363;
$L__BB91_98:
	add.s64 	%rd365, %rd1, %rd359;
	ld.global.u64 	%rd366, [%rd365];
	mad.lo.s64 	%rd557, %rd366, %rd545, %rd223;
	add.s32 	%r210, %r210, -4;
$L__BB91_99:
	setp.eq.s32 	%p20, %r41, 0;
	@%p20 bra 	$L__BB91_113;
	setp.eq.s32 	%p21, %r41, 1;
	@%p21 bra 	$L__BB91_108;
	mul.wide.u32 	%rd368, %r210, 8;
	add.s64 	%rd369, %rd2, %rd368;
	ld.global.u64 	%rd235, [%rd369];
	or.b64  	%rd370, %rd548, %rd235;
	and.b64  	%rd371, %rd370, -4294967296;
	setp.ne.s64 	%p22, %rd371, 0;
	@%p22 bra 	$L__BB91_103;
	cvt.u32.u64 	%r119, %rd235;
	cvt.u32.u64 	%r120, %rd548;
	div.u32 	%r121, %r120, %r119;
	mul.lo.s32 	%r122, %r121, %r119;
	sub.s32 	%r123, %r120, %r122;
	cvt.u64.u32 	%rd549, %r121;
	cvt.u64.u32 	%rd550, %r123;
	bra.uni 	$L__BB91_104;
$L__BB91_103:
	div.s64 	%rd549, %rd548, %rd235;
	mul.lo.s64 	%rd372, %rd549, %rd235;
	sub.s64 	%rd550, %rd548, %rd372;
$L__BB91_104:
	add.s64 	%rd374, %rd1, %rd368;
	ld.global.u64 	%rd375, [%rd374];
	mad.lo.s64 	%rd242, %rd375, %rd550, %rd557;
	add.s32 	%r47, %r210, -1;
	mul.wide.u32 	%rd376, %r47, 8;
	add.s64 	%rd377, %rd2, %rd376;
	ld.global.u64 	%rd243, [%rd377];
	or.b64  	%rd378, %rd549, %rd243;
	and.b64  	%rd379, %rd378, -4294967296;
	setp.ne.s64 	%p23, %rd379, 0;
	@%p23 bra 	$L__BB91_106;
	cvt.u32.u64 	%r124, %rd243;
	cvt.u32.u64 	%r125, %rd549;
	div.u32 	%r126, %r125, %r124;
	mul.lo.s32 	%r127, %r126, %r124;
	sub.s32 	%r128, %r125, %r127;
	cvt.u64.u32 	%rd548, %r126;
	cvt.u64.u32 	%rd552, %r128;
	bra.uni 	$L__BB91_107;
$L__BB91_106:
	div.s64 	%rd548, %rd549, %rd243;
	mul.lo.s64 	%rd380, %rd548, %rd243;
	sub.s64 	%rd552, %rd549, %rd380;
$L__BB91_107:
	add.s64 	%rd382, %rd1, %rd376;
	ld.global.u64 	%rd383, [%rd382];
	mad.lo.s64 	%rd557, %rd383, %rd552, %rd242;
	add.s32 	%r210, %r210, -2;
$L__BB91_108:
	and.b32  	%r129, %r23, 1;
	setp.eq.b32 	%p24, %r129, 1;
	not.pred 	%p25, %p24;
	@%p25 bra 	$L__BB91_113;
	mul.wide.u32 	%rd384, %r210, 8;
	add.s64 	%rd385, %rd2, %rd384;
	ld.global.u64 	%rd254, [%rd385];
	or.b64  	%rd386, %rd548, %rd254;
	and.b64  	%rd387, %rd386, -4294967296;
	setp.ne.s64 	%p26, %rd387, 0;
	@%p26 bra 	$L__BB91_111;
	cvt.u32.u64 	%r130, %rd254;
	cvt.u32.u64 	%r131, %rd548;
	rem.u32 	%r132, %r131, %r130;
	cvt.u64.u32 	%rd556, %r132;
	bra.uni 	$L__BB91_112;
$L__BB91_111:
	rem.s64 	%rd556, %rd548, %rd254;
$L__BB91_112:
	add.s64 	%rd389, %rd1, %rd384;
	ld.global.u64 	%rd390, [%rd389];
	mad.lo.s64 	%rd557, %rd390, %rd556, %rd557;
$L__BB91_113:
	shl.b64 	%rd391, %rd557, 1;
	add.s64 	%rd392, %rd3, %rd391;
	ld.global.u16 	%rs2, [%rd392];
	st.shared.u16 	[%r5], %rs2;
$L__BB91_114:
	bar.sync 	0;
	setp.lt.u32 	%p48, %r212, 66;
	@%p48 bra 	$L__BB91_118;
$L__BB91_115:
	shr.u32 	%r51, %r212, 1;
	setp.ge.u32 	%p49, %r1, %r51;
	@%p49 bra 	$L__BB91_117;
	ld.shared.u16 	%rs7, [%r5];
	and.b32  	%r201, %r212, 2046;
	add.s32 	%r202, %r5, %r201;
	ld.shared.u16 	%rs8, [%r202];
	// begin inline asm
	{add.f16 %rs6,%rs7,%rs8;
}
	// end inline asm
	st.shared.u16 	[%r5], %rs6;
$L__BB91_117:
	bar.sync 	0;
	setp.gt.u32 	%p50, %r212, 131;
	mov.u32 	%r212, %r51;
	@%p50 bra 	$L__BB91_115;
$L__BB91_118:
	setp.gt.u32 	%p51, %r1, 31;
	@%p51 bra 	$L__BB91_121;
	ld.shared.u16 	%rs10, [%r5];
	ld.shared.u16 	%rs11, [%r5+64];
	// begin inline asm
	{add.f16 %rs9,%rs10,%rs11;
}
	// end inline asm
	st.volatile.shared.u16 	[%r5], %rs9;
	ld.shared.u16 	%rs14, [%r5+32];
	// begin inline asm
	{add.f16 %rs12,%rs9,%rs14;
}
	// end inline asm
	st.volatile.shared.u16 	[%r5], %rs12;
	ld.shared.u16 	%rs17, [%r5+16];
	// begin inline asm
	{add.f16 %rs15,%rs12,%rs17;
}
	// end inline asm
	st.volatile.shared.u16 	[%r5], %rs15;
	ld.shared.u16 	%rs20, [%r5+8];
	// begin inline asm
	{add.f16 %rs18,%rs15,%rs20;
}
	// end inline asm
	st.volatile.shared.u16 	[%r5], %rs18;
	ld.shared.u16 	%rs23, [%r5+4];
	// begin inline asm
	{add.f16 %rs21,%rs18,%rs23;
}
	// end inline asm
	st.volatile.shared.u16 	[%r5], %rs21;
	ld.shared.u16 	%rs26, [%r5+2];
	// begin inline asm
	{add.f16 %rs24,%rs21,%rs26;
}
	// end inline asm
	st.volatile.shared.u16 	[%r5], %rs24;
	setp.ne.s32 	%p52, %r1, 0;
	@%p52 bra 	$L__BB91_121;
	cvta.to.global.u64 	%rd470, %rd260;
	mul.wide.u32 	%rd471, %r2, 2;
	add.s64 	%rd472, %rd470, %rd471;
	ld.shared.u16 	%rs27, [sum_squaresdata_f16];
	st.global.u16 	[%rd472], %rs27;
$L__BB91_121:
	ret;

}
	// .globl	contiguous_sum_square2_f16
.visible .entry contiguous_sum_square2_f16(
	.param .u64 .ptr .align 1 contiguous_sum_square2_f16_param_0,
	.param .u64 .ptr .align 1 contiguous_sum_square2_f16_param_1,
	.param .u64 .ptr .align 1 contiguous_sum_square2_f16_param_2,
	.param .u64 .ptr .align 1 contiguous_sum_square2_f16_param_3,
	.param .u64 contiguous_sum_square2_f16_param_4,
	.param .u64 contiguous_sum_square2_f16_param_5,
	.param .u64 contiguous_sum_square2_f16_param_6,
	.param .u64 contiguous_sum_square2_f16_param_7,
	.param .u64 contiguous_sum_square2_f16_param_8
)
{
	.reg .pred 	%p<54>;
	.reg .b16 	%rs<36>;
	.reg .b32 	%r<214>;
	.reg .b64 	%rd<574>;

	ld.param.u64 	%rd267, [contiguous_sum_square2_f16_param_1];
	ld.param.u64 	%rd268, [contiguous_sum_square2_f16_param_2];
	ld.param.u64 	%rd269, [contiguous_sum_square2_f16_param_3];
	ld.param.u64 	%rd264, [contiguous_sum_square2_f16_param_4];
	ld.param.u64 	%rd270, [contiguous_sum_square2_f16_param_5];
	ld.param.u64 	%rd265, [contiguous_sum_square2_f16_param_6];
	ld.param.u64 	%rd271, [contiguous_sum_square2_f16_param_7];
	cvta.to.global.u64 	%rd1, %rd269;
	cvta.to.global.u64 	%rd2, %rd268;
	cvta.to.global.u64 	%rd573, %rd267;
	mov.u32 	%r1, %tid.x;
	mov.u32 	%r2, %ctaid.x;
	mov.u32 	%r213, %ntid.x;
	mul.lo.s32 	%r53, %r2, %r213;
	shl.b32 	%r54, %r53, 1;
	add.s32 	%r4, %r54, %r1;
	shl.b32 	%r55, %r1, 1;
	mov.u32 	%r56, sum_squaresdata_f16;
	add.s32 	%r5, %r56, %r55;
	mov.b32 	%r52, 0;
	// begin inline asm
	cvt.rn.f16.s32 %rs1, %r52;
	// end inline asm
	st.shared.u16 	[%r5], %rs1;
	mov.u32 	%r57, %ctaid.y;
	cvt.u64.u32 	%rd272, %r57;
	add.s64 	%rd4, %rd270, %rd272;
	setp.ge.u64 	%p1, %rd4, %rd271;
	@%p1 bra 	$L__BB92_122;
	add.s32 	%r58, %r4, %r213;
	cvt.u64.u32 	%rd5, %r58;
	setp.le.u64 	%p2, %rd265, %rd5;
	@%p2 bra 	$L__BB92_55;
	cvt.u64.u32 	%rd404, %r4;
	mul.lo.s64 	%rd405, %rd4, %rd265;
	add.s64 	%rd527, %rd405, %rd404;
	add.s64 	%rd525, %rd405, %rd5;
	cvt.u32.u64 	%r6, %rd264;
	add.s32 	%r207, %r6, -1;
	setp.lt.s32 	%p28, %r207, 0;
	mov.b64 	%rd531, 0;
	mov.u64 	%rd532, %rd531;
	@%p28 bra 	$L__BB92_54;
	setp.lt.u32 	%p29, %r207, 3;
	mov.b64 	%rd532, 0;
	mov.u64 	%rd531, %rd532;
	@%p29 bra 	$L__BB92_31;
	add.s32 	%r205, %r6, -2;
	and.b32  	%r134, %r6, -4;
	neg.s32 	%r204, %r134;
	mov.b64 	%rd532, 0;
$L__BB92_5:
	.pragma "nounroll";
	add.s32 	%r12, %r205, 1;
	mul.wide.u32 	%rd409, %r12, 8;
	add.s64 	%rd410, %rd2, %rd409;
	ld.global.u64 	%rd12, [%rd410];
	or.b64  	%rd411, %rd527, %rd12;
	and.b64  	%rd412, %rd411, -4294967296;
	setp.ne.s64 	%p30, %rd412, 0;
	@%p30 bra 	$L__BB92_7;
	cvt.u32.u64 	%r135, %rd12;
	cvt.u32.u64 	%r136, %rd527;
	div.u32 	%r137, %r136, %r135;
	mul.lo.s32 	%r138, %r137, %r135;
	sub.s32 	%r139, %r136, %r138;
	cvt.u64.u32 	%rd493, %r137;
	cvt.u64.u32 	%rd494, %r139;
	bra.uni 	$L__BB92_8;
$L__BB92_7:
	div.s64 	%rd493, %rd527, %rd12;
	mul.lo.s64 	%rd413, %rd493, %rd12;
	sub.s64 	%rd494, %rd527, %rd413;
$L__BB92_8:
	mul.wide.u32 	%rd414, %r12, 8;
	add.s64 	%rd415, %rd1, %rd414;
	ld.global.u64 	%rd19, [%rd415];
	mad.lo.s64 	%rd20, %rd19, %rd494, %rd531;
	or.b64  	%rd416, %rd525, %rd12;
	and.b64  	%rd417, %rd416, -4294967296;
	setp.ne.s64 	%p31, %rd417, 0;
	@%p31 bra 	$L__BB92_10;
	cvt.u32.u64 	%r140, %rd12;
	cvt.u32.u64 	%r141, %rd525;
	div.u32 	%r142, %r141, %r140;
	mul.lo.s32 	%r143, %r142, %r140;
	sub.s32 	%r144, %r141, %r143;
	cvt.u64.u32 	%rd495, %r142;
	cvt.u64.u32 	%rd496, %r144;
	bra.uni 	$L__BB92_11;
$L__BB92_10:
	div.s64 	%rd495, %rd525, %rd12;
	mul.lo.s64 	%rd418, %rd495, %rd12;
	sub.s64 	%rd496, %rd525, %rd418;
$L__BB92_11:
	mad.lo.s64 	%rd27, %rd496, %rd19, %rd532;
	add.s32 	%r13, %r205, -2;
	mul.wide.u32 	%rd419, %r205, 8;
	add.s64 	%rd420, %rd2, %rd419;
	ld.global.u64 	%rd28, [%rd420];
	or.b64  	%rd421, %rd493, %rd28;
	and.b64  	%rd422, %rd421, -4294967296;
	setp.ne.s64 	%p32, %rd422, 0;
	@%p32 bra 	$L__BB92_13;
	cvt.u32.u64 	%r145, %rd28;
	cvt.u32.u64 	%r146, %rd493;
	div.u32 	%r147, %r146, %r145;
	mul.lo.s32 	%r148, %r147, %r145;
	sub.s32 	%r149, %r146, %r148;
	cvt.u64.u32 	%rd497, %r147;
	cvt.u64.u32 	%rd498, %r149;
	bra.uni 	$L__BB92_14;
$L__BB92_13:
	div.s64 	%rd497, %rd493, %rd28;
	mul.lo.s64 	%rd423, %rd497, %rd28;
	sub.s64 	%rd498, %rd493, %rd423;
$L__BB92_14:
	mul.wide.u32 	%rd424, %r205, 8;
	add.s64 	%rd425, %rd1, %rd424;
	ld.global.u64 	%rd35, [%rd425];
	mad.lo.s64 	%rd36, %rd35, %rd498, %rd20;
	or.b64  	%rd426, %rd495, %rd28;
	and.b64  	%rd427, %rd426, -4294967296;
	setp.ne.s64 	%p33, %rd427, 0;
	@%p33 bra 	$L__BB92_16;
	cvt.u32.u64 	%r150, %rd28;
	cvt.u32.u64 	%r151, %rd495;
	div.u32 	%r152, %r151, %r150;
	mul.lo.s32 	%r153, %r152, %r150;
	sub.s32 	%r154, %r151, %r153;
	cvt.u64.u32 	%rd499, %r152;
	cvt.u64.u32 	%rd500, %r154;
	bra.uni 	$L__BB92_17;
$L__BB92_16:
	div.s64 	%rd499, %rd495, %rd28;
	mul.lo.s64 	%rd428, %rd499, %rd28;
	sub.s64 	%rd500, %rd495, %rd428;
$L__BB92_17:
	mad.lo.s64 	%rd43, %rd500, %rd35, %rd27;
	add.s32 	%r14, %r205, -1;
	mul.wide.u32 	%rd429, %r14, 8;
	add.s64 	%rd430, %rd2, %rd429;
	ld.global.u64 	%rd44, [%rd430];
	or.b64  	%rd431, %rd497, %rd44;
	and.b64  	%rd432, %rd431, -4294967296;
	setp.ne.s64 	%p34, %rd432, 0;
	@%p34 bra 	$L__BB92_19;
	cvt.u32.u64 	%r155, %rd44;
	cvt.u32.u64 	%r156, %rd497;
	div.u32 	%r157, %r156, %r155;
	mul.lo.s32 	%r158, %r157, %r155;
	sub.s32 	%r159, %r156, %r158;
	cvt.u64.u32 	%rd501, %r157;
	cvt.u64.u32 	%rd502, %r159;
	bra.uni 	$L__BB92_20;
$L__BB92_19:
	div.s64 	%rd501, %rd497, %rd44;
	mul.lo.s64 	%rd433, %rd501, %rd44;
	sub.s64 	%rd502, %rd497, %rd433;
$L__BB92_20:
	mul.wide.u32 	%rd434, %r14, 8;
	add.s64 	%rd435, %rd1, %rd434;
	ld.global.u64 	%rd51, [%rd435];
	mad.lo.s64 	%rd52, %rd51, %rd502, %rd36;
	or.b64  	%rd436, %rd499, %rd44;
	and.b64  	%rd437, %rd436, -4294967296;
	setp.ne.s64 	%p35, %rd437, 0;
	@%p35 bra 	$L__BB92_22;
	cvt.u32.u64 	%r160, %rd44;
	cvt.u32.u64 	%r161, %rd499;
	div.u32 	%r162, %r161, %r160;
	mul.lo.s32 	%r163, %r162, %r160;
	sub.s32 	%r164, %r161, %r163;
	cvt.u64.u32 	%rd503, %r162;
	cvt.u64.u32 	%rd504, %r164;
	bra.uni 	$L__BB92_23;
$L__BB92_22:
	div.s64 	%rd503, %rd499, %rd44;
	mul.lo.s64 	%rd438, %rd503, %rd44;
	sub.s64 	%rd504, %rd499, %rd438;
$L__BB92_23:
	mad.lo.s64 	%rd59, %rd504, %rd51, %rd43;
	mul.wide.u32 	%rd439, %r13, 8;
	add.s64 	%rd440, %rd2, %rd439;
	ld.global.u64 	%rd60, [%rd440];
	or.b64  	%rd441, %rd501, %rd60;
	and.b64  	%rd442, %rd441, -4294967296;
	setp.ne.s64 	%p36, %rd442, 0;
	@%p36 bra 	$L__BB92_25;
	cvt.u32.u64 	%r165, %rd60;
	cvt.u32.u64 	%r166, %rd501;
	div.u32 	%r167, %r166, %r165;
	mul.lo.s32 	%r168, %r167, %r165;
	sub.s32 	%r169, %r166, %r168;
	cvt.u64.u32 	%rd527, %r167;
	cvt.u64.u32 	%rd506, %r169;
	bra.uni 	$L__BB92_26;
$L__BB92_25:
	div.s64 	%rd527, %rd501, %rd60;
	mul.lo.s64 	%rd443, %rd527, %rd60;
	sub.s64 	%rd506, %rd501, %rd443;
$L__BB92_26:
	mul.wide.u32 	%rd444, %r13, 8;
	add.s64 	%rd445, %rd1, %rd444;
	ld.global.u64 	%rd67, [%rd445];
	mad.lo.s64 	%rd531, %rd67, %rd506, %rd52;
	or.b64  	%rd446, %rd503, %rd60;
	and.b64  	%rd447, %rd446, -4294967296;
	setp.ne.s64 	%p37, %rd447, 0;
	@%p37 bra 	$L__BB92_28;
	cvt.u32.u64 	%r170, %rd60;
	cvt.u32.u64 	%r171, %rd503;
	div.u32 	%r172, %r171, %r170;
	mul.lo.s32 	%r173, %r172, %r170;
	sub.s32 	%r174, %r171, %r173;
	cvt.u64.u32 	%rd525, %r172;
	cvt.u64.u32 	%rd508, %r174;
	bra.uni 	$L__BB92_29;
$L__BB92_28:
	div.s64 	%rd525, %rd503, %rd60;
	mul.lo.s64 	%rd448, %rd525, %rd60;
	sub.s64 	%rd508, %rd503, %rd448;
$L__BB92_29:
	mad.lo.s64 	%rd532, %rd508, %rd67, %rd59;
	add.s32 	%r205, %r205, -4;
	add.s32 	%r204, %r204, 4;
	setp.ne.s32 	%p38, %r204, 0;
	@%p38 bra 	$L__BB92_5;
	add.s32 	%r207, %r205, 1;
$L__BB92_31:
	and.b32  	%r19, %r6, 3;
	setp.eq.s32 	%p39, %r19, 0;
	@%p39 bra 	$L__BB92_54;
	setp.eq.s32 	%p40, %r19, 1;
	@%p40 bra 	$L__BB92_46;
	mul.wide.u32 	%rd450, %r207, 8;
	add.s64 	%rd451, %rd2, %rd450;
	ld.global.u64 	%rd82, [%rd451];
	or.b64  	%rd452, %rd527, %rd82;
	and.b64  	%rd453, %rd452, -4294967296;
	setp.ne.s64 	%p41, %rd453, 0;
	@%p41 bra 	$L__BB92_35;
	cvt.u32.u64 	%r175, %rd82;
	cvt.u32.u64 	%r176, %rd527;
	div.u32 	%r177, %r176, %r175;
	mul.lo.s32 	%r178, %r177, %r175;
	sub.s32 	%r179, %r176, %r178;
	cvt.u64.u32 	%rd515, %r177;
	cvt.u64.u32 	%rd516, %r179;
	bra.uni 	$L__BB92_36;
$L__BB92_35:
	div.s64 	%rd515, %rd527, %rd82;
	mul.lo.s64 	%rd454, %rd515, %rd82;
	sub.s64 	%rd516, %rd527, %rd454;
$L__BB92_36:
	add.s64 	%rd456, %rd1, %rd450;
	ld.global.u64 	%rd89, [%rd456];
	mad.lo.s64 	%rd90, %rd89, %rd516, %rd531;
	or.b64  	%rd457, %rd525, %rd82;
	and.b64  	%rd458, %rd457, -4294967296;
	setp.ne.s64 	%p42, %rd458, 0;
	@%p42 bra 	$L__BB92_38;
	cvt.u32.u64 	%r180, %rd82;
	cvt.u32.u64 	%r181, %rd525;
	div.u32 	%r182, %r181, %r180;
	mul.lo.s32 	%r183, %r182, %r180;
	sub.s32 	%r184, %r181, %r183;
	cvt.u64.u32 	%rd517, %r182;
	cvt.u64.u32 	%rd518, %r184;
	bra.uni 	$L__BB92_39;
$L__BB92_38:
	div.s64 	%rd517, %rd525, %rd82;
	mul.lo.s64 	%rd459, %rd517, %rd82;
	sub.s64 	%rd518, %rd525, %rd459;
$L__BB92_39:
	mad.lo.s64 	%rd97, %rd518, %rd89, %rd532;
	add.s32 	%r20, %r207, -1;
	mul.wide.u32 	%rd460, %r20, 8;
	add.s64 	%rd461, %rd2, %rd460;
	ld.global.u64 	%rd98, [%rd461];
	or.b64  	%rd462, %rd515, %rd98;
	and.b64  	%rd463, %rd462, -4294967296;
	setp.ne.s64 	%p43, %rd463, 0;
	@%p43 bra 	$L__BB92_41;
	cvt.u32.u64 	%r185, %rd98;
	cvt.u32.u64 	%r186, %rd515;
	div.u32 	%r187, %r186, %r185;
	mul.lo.s32 	%r188, %r187, %r185;
	sub.s32 	%r189, %r186, %r188;
	cvt.u64.u32 	%rd527, %r187;
	cvt.u64.u32 	%rd520, %r189;
	bra.uni 	$L__BB92_42;
$L__BB92_41:
	div.s64 	%rd527, %rd515, %rd98;
	mul.lo.s64 	%rd464, %rd527, %rd98;
	sub.s64 	%rd520, %rd515, %rd464;
$L__BB92_42:
	add.s64 	%rd466, %rd1, %rd460;
	ld.global.u64 	%rd105, [%rd466];
	mad.lo.s64 	%rd531, %rd105, %rd520, %rd90;
	or.b64  	%rd467, %rd517, %rd98;
	and.b64  	%rd468, %rd467, -4294967296;
	setp.ne.s64 	%p44, %rd468, 0;
	@%p44 bra 	$L__BB92_44;
	cvt.u32.u64 	%r190, %rd98;
	cvt.u32.u64 	%r191, %rd517;
	div.u32 	%r192, %r191, %r190;
	mul.lo.s32 	%r193, %r192, %r190;
	sub.s32 	%r194, %r191, %r193;
	cvt.u64.u32 	%rd525, %r192;
	cvt.u64.u32 	%rd522, %r194;
	bra.uni 	$L__BB92_45;
$L__BB92_44:
	div.s64 	%rd525, %rd517, %rd98;
	mul.lo.s64 	%rd469, %rd525, %rd98;
	sub.s64 	%rd522, %rd517, %rd469;
$L__BB92_45:
	mad.lo.s64 	%rd532, %rd522, %rd105, %rd97;
	add.s32 	%r207, %r207, -2;
$L__BB92_46:
	and.b32  	%r195, %r6, 1;
	setp.eq.b32 	%p45, %r195, 1;
	not.pred 	%p46, %p45;
	@%p46 bra 	$L__BB92_54;
	mul.wide.u32 	%rd470, %r207, 8;
	add.s64 	%rd471, %rd2, %rd470;
	ld.global.u64 	%rd120, [%rd471];
	or.b64  	%rd472, %rd527, %rd120;
	and.b64  	%rd473, %rd472, -4294967296;
	setp.ne.s64 	%p47, %rd473, 0;
	@%p47 bra 	$L__BB92_49;
	cvt.u32.u64 	%r196, %rd120;
	cvt.u32.u64 	%r197, %rd527;
	rem.u32 	%r198, %r197, %r196;
	cvt.u64.u32 	%rd529, %r198;
	bra.uni 	$L__BB92_50;
$L__BB92_49:
	rem.s64 	%rd529, %rd527, %rd120;
$L__BB92_50:
	add.s64 	%rd475, %rd1, %rd470;
	ld.global.u64 	%rd124, [%rd475];
	mad.lo.s64 	%rd531, %rd124, %rd529, %rd531;
	or.b64  	%rd476, %rd525, %rd120;
	and.b64  	%rd477, %rd476, -4294967296;
	setp.ne.s64 	%p48, %rd477, 0;
	@%p48 bra 	$L__BB92_52;
	cvt.u32.u64 	%r199, %rd120;
	cvt.u32.u64 	%r200, %rd525;
	rem.u32 	%r201, %r200, %r199;
	cvt.u64.u32 	%rd530, %r201;
	bra.uni 	$L__BB92_53;
$L__BB92_52:
	rem.s64 	%rd530, %rd525, %rd120;
$L__BB92_53:
	mad.lo.s64 	%rd532, %rd530, %rd124, %rd532;
$L__BB92_54:
	shl.b64 	%rd478, %rd531, 1;
	add.s64 	%rd479, %rd573, %rd478;
	ld.global.u16 	%rs6, [%rd479];
	// begin inline asm
	{mul.f16 %rs5,%rs6,%rs6;
}
	// end inline asm
	shl.b64 	%rd480, %rd532, 1;
	add.s64 	%rd481, %rd573, %rd480;
	ld.global.u16 	%rs9, [%rd481];
	// begin inline asm
	{mul.f16 %rs8,%rs9,%rs9;
}
	// end inline asm
	// begin inline asm
	{add.f16 %rs11,%rs5,%rs8;
}
	// end inline asm
	st.shared.u16 	[%r5], %rs11;
	bra.uni 	$L__BB92_115;
$L__BB92_55:
	cvt.u64.u32 	%rd132, %r4;
	setp.le.u64 	%p3, %rd265, %rd132;
	@%p3 bra 	$L__BB92_115;
	mad.lo.s64 	%rd564, %rd4, %rd265, %rd132;
	cvt.u32.u64 	%r23, %rd264;
	add.s32 	%r211, %r23, -1;
	setp.lt.s32 	%p4, %r211, 0;
	@%p4 bra 	$L__BB92_114;
	and.b32  	%r25, %r23, 7;
	setp.lt.u32 	%p5, %r211, 7;
	@%p5 bra 	$L__BB92_85;
	add.s32 	%r209, %r23, -4;
	and.b32  	%r59, %r23, -8;
	neg.s32 	%r208, %r59;
$L__BB92_59:
	.pragma "nounroll";
	add.s32 	%r30, %r209, 3;
	mul.wide.u32 	%rd274, %r30, 8;
	add.s64 	%rd275, %rd2, %rd274;
	ld.global.u64 	%rd136, [%rd275];
	or.b64  	%rd276, %rd564, %rd136;
	and.b64  	%rd277, %rd276, -4294967296;
	setp.ne.s64 	%p6, %rd277, 0;
	@%p6 bra 	$L__BB92_61;
	cvt.u32.u64 	%r60, %rd136;
	cvt.u32.u64 	%r61, %rd564;
	div.u32 	%r62, %r61, %r60;
	mul.lo.s32 	%r63, %r62, %r60;
	sub.s32 	%r64, %r61, %r63;
	cvt.u64.u32 	%rd535, %r62;
	cvt.u64.u32 	%rd536, %r64;
	bra.uni 	$L__BB92_62;
$L__BB92_61:
	div.s64 	%rd535, %rd564, %rd136;
	mul.lo.s64 	%rd278, %rd535, %rd136;
	sub.s64 	%rd536, %rd564, %rd278;
$L__BB92_62:
	add.s64 	%rd280, %rd1, %rd274;
	ld.global.u64 	%rd281, [%rd280];
	mul.lo.s64 	%rd143, %rd281, %rd536;
	add.s32 	%r31, %r209, 2;
	mul.wide.u32 	%rd282, %r31, 8;
	add.s64 	%rd283, %rd2, %rd282;
	ld.global.u64 	%rd144, [%rd283];
	or.b64  	%rd284, %rd535, %rd144;
	and.b64  	%rd285, %rd284, -4294967296;
	setp.ne.s64 	%p7, %rd285, 0;
	@%p7 bra 	$L__BB92_64;
	cvt.u32.u64 	%r65, %rd144;
	cvt.u32.u64 	%r66, %rd535;
	div.u32 	%r67, %r66, %r65;
	mul.lo.s32 	%r68, %r67, %r65;
	sub.s32 	%r69, %r66, %r68;
	cvt.u64.u32 	%rd537, %r67;
	cvt.u64.u32 	%rd538, %r69;
	bra.uni 	$L__BB92_65;
$L__BB92_64:
	div.s64 	%rd537, %rd535, %rd144;
	mul.lo.s64 	%rd286, %rd537, %rd144;
	sub.s64 	%rd538, %rd535, %rd286;
$L__BB92_65:
	add.s64 	%rd288, %rd1, %rd282;
	ld.global.u64 	%rd289, [%rd288];
	mad.lo.s64 	%rd151, %rd289, %rd538, %rd143;
	add.s32 	%r32, %r209, 1;
	mul.wide.u32 	%rd290, %r32, 8;
	add.s64 	%rd291, %rd2, %rd290;
	ld.global.u64 	%rd152, [%rd291];
	or.b64  	%rd292, %rd537, %rd152;
	and.b64  	%rd293, %rd292, -4294967296;
	setp.ne.s64 	%p8, %rd293, 0;
	@%p8 bra 	$L__BB92_67;
	cvt.u32.u64 	%r70, %rd152;
	cvt.u32.u64 	%r71, %rd537;
	div.u32 	%r72, %r71, %r70;
	mul.lo.s32 	%r73, %r72, %r70;
	sub.s32 	%r74, %r71, %r73;
	cvt.u64.u32 	%rd539, %r72;
	cvt.u64.u32 	%rd540, %r74;
	bra.uni 	$L__BB92_68;
$L__BB92_67:
	div.s64 	%rd539, %rd537, %rd152;
	mul.lo.s64 	%rd294, %rd539, %rd152;
	sub.s64 	%rd540, %rd537, %rd294;
$L__BB92_68:
	add.s64 	%rd296, %rd1, %rd290;
	ld.global.u64 	%rd297, [%rd296];
	mad.lo.s64 	%rd159, %rd297, %rd540, %rd151;
	add.s32 	%r33, %r209, -4;
	mul.wide.u32 	%rd298, %r209, 8;
	add.s64 	%rd299, %rd2, %rd298;
	ld.global.u64 	%rd160, [%rd299];
	or.b64  	%rd300, %rd539, %rd160;
	and.b64  	%rd301, %rd300, -4294967296;
	setp.ne.s64 	%p9, %rd301, 0;
	@%p9 bra 	$L__BB92_70;
	cvt.u32.u64 	%r75, %rd160;
	cvt.u32.u64 	%r76, %rd539;
	div.u32 	%r77, %r76, %r75;
	mul.lo.s32 	%r78, %r77, %r75;
	sub.s32 	%r79, %r76, %r78;
	cvt.u64.u32 	%rd541, %r77;
	cvt.u64.u32 	%rd542, %r79;
	bra.uni 	$L__BB92_71;
$L__BB92_70:
	div.s64 	%rd541, %rd539, %rd160;
	mul.lo.s64 	%rd302, %rd541, %rd160;
	sub.s64 	%rd542, %rd539, %rd302;
$L__BB92_71:
	add.s64 	%rd304, %rd1, %rd298;
	ld.global.u64 	%rd305, [%rd304];
	mad.lo.s64 	%rd167, %rd305, %rd542, %rd159;
	add.s32 	%r34, %r209, -1;
	mul.wide.u32 	%rd306, %r34, 8;
	add.s64 	%rd307, %rd2, %rd306;
	ld.global.u64 	%rd168, [%rd307];
	or.b64  	%rd308, %rd541, %rd168;
	and.b64  	%rd309, %rd308, -4294967296;
	setp.ne.s64 	%p10, %rd309, 0;
	@%p10 bra 	$L__BB92_73;
	cvt.u32.u64 	%r80, %rd168;
	cvt.u32.u64 	%r81, %rd541;
	div.u32 	%r82, %r81, %r80;
	mul.lo.s32 	%r83, %r82, %r80;
	sub.s32 	%r84, %r81, %r83;
	cvt.u64.u32 	%rd543, %r82;
	cvt.u64.u32 	%rd544, %r84;
	bra.uni 	$L__BB92_74;
$L__BB92_73:
	div.s64 	%rd543, %rd541, %rd168;
	mul.lo.s64 	%rd310, %rd543, %rd168;
	sub.s64 	%rd544, %rd541, %rd310;
$L__BB92_74:
	add.s64 	%rd312, %rd1, %rd306;
	ld.global.u64 	%rd313, [%rd312];
	mad.lo.s64 	%rd175, %rd313, %rd544, %rd167;
	add.s32 	%r35, %r209, -2;
	mul.wide.u32 	%rd314, %r35, 8;
	add.s64 	%rd315, %rd2, %rd314;
	ld.global.u64 	%rd176, [%rd315];
	or.b64  	%rd316, %rd543, %rd176;
	and.b64  	%rd317, %rd316, -4294967296;
	setp.ne.s64 	%p11, %rd317, 0;
	@%p11 bra 	$L__BB92_76;
	cvt.u32.u64 	%r85, %rd176;
	cvt.u32.u64 	%r86, %rd543;
	div.u32 	%r87, %r86, %r85;
	mul.lo.s32 	%r88, %r87, %r85;
	sub.s32 	%r89, %r86, %r88;
	cvt.u64.u32 	%rd545, %r87;
	cvt.u64.u32 	%rd546, %r89;
	bra.uni 	$L__BB92_77;
$L__BB92_76:
	div.s64 	%rd545, %rd543, %rd176;
	mul.lo.s64 	%rd318, %rd545, %rd176;
	sub.s64 	%rd546, %rd543, %rd318;
$L__BB92_77:
	add.s64 	%rd320, %rd1, %rd314;
	ld.global.u64 	%rd321, [%rd320];
	mad.lo.s64 	%rd183, %rd321, %rd546, %rd175;
	add.s32 	%r36, %r209, -3;
	mul.wide.u32 	%rd322, %r36, 8;
	add.s64 	%rd323, %rd2, %rd322;
	ld.global.u64 	%rd184, [%rd323];
	or.b64  	%rd324, %rd545, %rd184;
	and.b64  	%rd325, %rd324, -4294967296;
	setp.ne.s64 	%p12, %rd325, 0;
	@%p12 bra 	$L__BB92_79;
	cvt.u32.u64 	%r90, %rd184;
	cvt.u32.u64 	%r91, %rd545;
	div.u32 	%r92, %r91, %r90;
	mul.lo.s32 	%r93, %r92, %r90;
	sub.s32 	%r94, %r91, %r93;
	cvt.u64.u32 	%rd547, %r92;
	cvt.u64.u32 	%rd548, %r94;
	bra.uni 	$L__BB92_80;
$L__BB92_79:
	div.s64 	%rd547, %rd545, %rd184;
	mul.lo.s64 	%rd326, %rd547, %rd184;
	sub.s64 	%rd548, %rd545, %rd326;
$L__BB92_80:
	add.s64 	%rd328, %rd1, %rd322;
	ld.global.u64 	%rd329, [%rd328];
	mad.lo.s64 	%rd191, %rd329, %rd548, %rd183;
	mul.wide.u32 	%rd330, %r33, 8;
	add.s64 	%rd331, %rd2, %rd330;
	ld.global.u64 	%rd192, [%rd331];
	or.b64  	%rd332, %rd547, %rd192;
	and.b64  	%rd333, %rd332, -4294967296;
	setp.ne.s64 	%p13, %rd333, 0;
	@%p13 bra 	$L__BB92_82;
	cvt.u32.u64 	%r95, %rd192;
	cvt.u32.u64 	%r96, %rd547;
	div.u32 	%r97, %r96, %r95;
	mul.lo.s32 	%r98, %r97, %r95;
	sub.s32 	%r99, %r96, %r98;
	cvt.u64.u32 	%rd564, %r97;
	cvt.u64.u32 	%rd550, %r99;
	bra.uni 	$L__BB92_83;
$L__BB92_82:
	div.s64 	%rd564, %rd547, %rd192;
	mul.lo.s64 	%rd334, %rd564, %rd192;
	sub.s64 	%rd550, %rd547, %rd334;
$L__BB92_83:
	add.s64 	%rd336, %rd1, %rd330;
	ld.global.u64 	%rd337, [%rd336];
	mad.lo.s64 	%rd338, %rd337, %rd550, %rd191;
	shl.b64 	%rd339, %rd338, 1;
	add.s64 	%rd573, %rd573, %rd339;
	add.s32 	%r209, %r209, -8;
	add.s32 	%r208, %r208, 8;
	setp.ne.s32 	%p14, %r208, 0;
	@%p14 bra 	$L__BB92_59;
	add.s32 	%r211, %r209, 3;
$L__BB92_85:
	setp.eq.s32 	%p15, %r25, 0;
	@%p15 bra 	$L__BB92_114;
	and.b32  	%r41, %r23, 3;
	setp.lt.u32 	%p16, %r25, 4;
	@%p16 bra 	$L__BB92_100;
	mul.wide.u32 	%rd341, %r211, 8;
	add.s64 	%rd342, %rd2, %rd341;
	ld.global.u64 	%rd203, [%rd342];
	or.b64  	%rd343, %rd564, %rd203;
	and.b64  	%rd344, %rd343, -4294967296;
	setp.ne.s64 	%p17, %rd344, 0;
	@%p17 bra 	$L__BB92_89;
	cvt.u32.u64 	%r100, %rd203;
	cvt.u32.u64 	%r101, %rd564;
	div.u32 	%r102, %r101, %r100;
	mul.lo.s32 	%r103, %r102, %r100;
	sub.s32 	%r104, %r101, %r103;
	cvt.u64.u32 	%rd554, %r102;
	cvt.u64.u32 	%rd555, %r104;
	bra.uni 	$L__BB92_90;
$L__BB92_89:
	div.s64 	%rd554, %rd564, %rd203;
	mul.lo.s64 	%rd345, %rd554, %rd203;
	sub.s64 	%rd555, %rd564, %rd345;
$L__BB92_90:
	add.s64 	%rd347, %rd1, %rd341;
	ld.global.u64 	%rd348, [%rd347];
	mul.lo.s64 	%rd210, %rd348, %rd555;
	add.s32 	%r42, %r211, -1;
	mul.wide.u32 	%rd349, %r42, 8;
	add.s64 	%rd350, %rd2, %rd349;
	ld.global.u64 	%rd211, [%rd350];
	or.b64  	%rd351, %rd554, %rd211;
	and.b64  	%rd352, %rd351, -4294967296;
	setp.ne.s64 	%p18, %rd352, 0;
	@%p18 bra 	$L__BB92_92;
	cvt.u32.u64 	%r105, %rd211;
	cvt.u32.u64 	%r106, %rd554;
	div.u32 	%r107, %r106, %r105;
	mul.lo.s32 	%r108, %r107, %r105;
	sub.s32 	%r109, %r106, %r108;
	cvt.u64.u32 	%rd556, %r107;
	cvt.u64.u32 	%rd557, %r109;
	bra.uni 	$L__BB92_93;
$L__BB92_92:
	div.s64 	%rd556, %rd554, %rd211;
	mul.lo.s64 	%rd353, %rd556, %rd211;
	sub.s64 	%rd557, %rd554, %rd353;
$L__BB92_93:
	add.s64 	%rd355, %rd1, %rd349;
	ld.global.u64 	%rd356, [%rd355];
	mad.lo.s64 	%rd218, %rd356, %rd557, %rd210;
	add.s32 	%r43, %r211, -2;
	mul.wide.u32 	%rd357, %r43, 8;
	add.s64 	%rd358, %rd2, %rd357;
	ld.global.u64 	%rd219, [%rd358];
	or.b64  	%rd359, %rd556, %rd219;
	and.b64  	%rd360, %rd359, -4294967296;
	setp.ne.s64 	%p19, %rd360, 0;
	@%p19 bra 	$L__BB92_95;
	cvt.u32.u64 	%r110, %rd219;
	cvt.u32.u64 	%r111, %rd556;
	div.u32 	%r112, %r111, %r110;
	mul.lo.s32 	%r113, %r112, %r110;
	sub.s32 	%r114, %r111, %r113;
	cvt.u64.u32 	%rd558, %r112;
	cvt.u64.u32 	%rd559, %r114;
	bra.uni 	$L__BB92_96;
$L__BB92_95:
	div.s64 	%rd558, %rd556, %rd219;
	mul.lo.s64 	%rd361, %rd558, %rd219;
	sub.s64 	%rd559, %rd556, %rd361;
$L__BB92_96:
	add.s64 	%rd363, %rd1, %rd357;
	ld.global.u64 	%rd364, [%rd363];
	mad.lo.s64 	%rd226, %rd364, %rd559, %rd218;
	add.s32 	%r44, %r211, -3;
	mul.wide.u32 	%rd365, %r44, 8;
	add.s64 	%rd366, %rd2, %rd365;
	ld.global.u64 	%rd227, [%rd366];
	or.b64  	%rd367, %rd558, %rd227;
	and.b64  	%rd368, %rd367, -4294967296;
	setp.ne.s64 	%p20, %rd368, 0;
	@%p20 bra 	$L__BB92_98;
	cvt.u32.u64 	%r115, %rd227;
	cvt.u32.u64 	%r116, %rd558;
	div.u32 	%r117, %r116, %r115;
	mul.lo.s32 	%r118, %r117, %r115;
	sub.s32 	%r119, %r116, %r118;
	cvt.u64.u32 	%rd564, %r117;
	cvt.u64.u32 	%rd561, %r119;
	bra.uni 	$L__BB92_99;
$L__BB92_98:
	div.s64 	%rd564, %rd558, %rd227;
	mul.lo.s64 	%rd369, %rd564, %rd227;
	sub.s64 	%rd561, %rd558, %rd369;
$L__BB92_99:
	add.s64 	%rd371, %rd1, %rd365;
	ld.global.u64 	%rd372, [%rd371];
	mad.lo.s64 	%rd373, %rd372, %rd561, %rd226;
	shl.b64 	%rd374, %rd373, 1;
	add.s64 	%rd573, %rd573, %rd374;
	add.s32 	%r211, %r211, -4;
$L__BB92_100:
	setp.eq.s32 	%p21, %r41, 0;
	@%p21 bra 	$L__BB92_114;
	setp.eq.s32 	%p22, %r41, 1;
	@%p22 bra 	$L__BB92_109;
	mul.wide.u32 	%rd376, %r211, 8;
	add.s64 	%rd377, %rd2, %rd376;
	ld.global.u64 	%rd238, [%rd377];
	or.b64  	%rd378, %rd564, %rd238;
	and.b64  	%rd379, %rd378, -4294967296;
	setp.ne.s64 	%p23, %rd379, 0;
	@%p23 bra 	$L__BB92_104;
	cvt.u32.u64 	%r120, %rd238;
	cvt.u32.u64 	%r121, %rd564;
	div.u32 	%r122, %r121, %r120;
	mul.lo.s32 	%r123, %r122, %r120;
	sub.s32 	%r124, %r121, %r123;
	cvt.u64.u32 	%rd565, %r122;
	cvt.u64.u32 	%rd566, %r124;
	bra.uni 	$L__BB92_105;
$L__BB92_104:
	div.s64 	%rd565, %rd564, %rd238;
	mul.lo.s64 	%rd380, %rd565, %rd238;
	sub.s64 	%rd566, %rd564, %rd380;
$L__BB92_105:
	add.s64 	%rd382, %rd1, %rd376;
	ld.global.u64 	%rd383, [%rd382];
	mul.lo.s64 	%rd245, %rd383, %rd566;
	add.s32 	%r47, %r211, -1;
	mul.wide.u32 	%rd384, %r47, 8;
	add.s64 	%rd385, %rd2, %rd384;
	ld.global.u64 	%rd246, [%rd385];
	or.b64  	%rd386, %rd565, %rd246;
	and.b64  	%rd387, %rd386, -4294967296;
	setp.ne.s64 	%p24, %rd387, 0;
	@%p24 bra 	$L__BB92_107;
	cvt.u32.u64 	%r125, %rd246;
	cvt.u32.u64 	%r126, %rd565;
	div.u32 	%r127, %r126, %r125;
	mul.lo.s32 	%r128, %r127, %r125;
	sub.s32 	%r129, %r126, %r128;
	cvt.u64.u32 	%rd564, %r127;
	cvt.u64.u32 	%rd568, %r129;
	bra.uni 	$L__BB92_108;
$L__BB92_107:
	div.s64 	%rd564, %rd565, %rd246;
	mul.lo.s64 	%rd388, %rd564, %rd246;
	sub.s64 	%rd568, %rd565, %rd388;
$L__BB92_108:
	add.s64 	%rd390, %rd1, %rd384;
	ld.global.u64 	%rd391, [%rd390];
	mad.lo.s64 	%rd392, %rd391, %rd568, %rd245;
	shl.b64 	%rd393, %rd392, 1;
	add.s64 	%rd573, %rd573, %rd393;
	add.s32 	%r211, %r211, -2;
$L__BB92_109:
	and.b32  	%r130, %r23, 1;
	setp.eq.b32 	%p25, %r130, 1;
	not.pred 	%p26, %p25;
	@%p26 bra 	$L__BB92_114;
	mul.wide.u32 	%rd394, %r211, 8;
	add.s64 	%rd395, %rd2, %rd394;
	ld.global.u64 	%rd257, [%rd395];
	or.b64  	%rd396, %rd564, %rd257;
	and.b64  	%rd397, %rd396, -4294967296;
	setp.ne.s64 	%p27, %rd397, 0;
	@%p27 bra 	$L__BB92_112;
	cvt.u32.u64 	%r131, %rd257;
	cvt.u32.u64 	%r132, %rd564;
	rem.u32 	%r133, %r132, %r131;
	cvt.u64.u32 	%rd572, %r133;
	bra.uni 	$L__BB92_113;
$L__BB92_112:
	rem.s64 	%rd572, %rd564, %rd257;
$L__BB92_113:
	add.s64 	%rd399, %rd1, %rd394;
	ld.global.u64 	%rd400, [%rd399];
	mul.lo.s64 	%rd401, %rd400, %rd572;
	shl.b64 	%rd402, %rd401, 1;
	add.s64 	%rd573, %rd573, %rd402;
$L__BB92_114:
	ld.global.u16 	%rs3, [%rd573];
	// begin inline asm
	{mul.f16 %rs2,%rs3,%rs3;
}
	// end inline asm
	st.shared.u16 	[%r5], %rs2;
$L__BB92_115:
	bar.sync 	0;
	setp.lt.u32 	%p49, %r213, 66;
	@%p49 bra 	$L__BB92_119;
$L__BB92_116:
	shr.u32 	%r51, %r213, 1;
	setp.ge.u32 	%p50, %r1, %r51;
	@%p50 bra 	$L__BB92_118;
	ld.shared.u16 	%rs15, [%r5];
	and.b32  	%r202, %r213, 2046;
	add.s32 	%r203, %r5, %r202;
	ld.shared.u16 	%rs16, [%r203];
	// begin inline asm
	{add.f16 %rs14,%rs15,%rs16;
}
	// end inline asm
	st.shared.u16 	[%r5], %rs14;
$L__BB92_118:
	bar.sync 	0;
	setp.gt.u32 	%p51, %r213, 131;
	mov.u32 	%r213, %r51;
	@%p51 bra 	$L__BB92_116;
$L__BB92_119:
	setp.gt.u32 	%p52, %r1, 31;
	@%p52 bra 	$L__BB92_122;
	ld.shared.u16 	%rs18, [%r5];
	ld.shared.u16 	%rs19, [%r5+64];
	// begin inline asm
	{add.f16 %rs17,%rs18,%rs19;
}
	// end inline asm
	st.volatile.shared.u16 	[%r5], %rs17;
	ld.shared.u16 	%rs22, [%r5+32];
	// begin inline asm
	{add.f16 %rs20,%rs17,%rs22;
}
	// end inline asm
	st.volatile.shared.u16 	[%r5], %rs20;
	ld.shared.u16 	%rs25, [%r5+16];
	// begin inline asm
	{add.f16 %rs23,%rs20,%rs25;
}
	// end inline asm
	st.volatile.shared.u16 	[%r5], %rs23;
	ld.shared.u16 	%rs28, [%r5+8];
	// begin inline asm
	{add.f16 %rs26,%rs23,%rs28;
}
	// end inline asm
	st.volatile.shared.u16 	[%r5], %rs26;
	ld.shared.u16 	%rs31, [%r5+4];
	// begin inline asm
	{add.f16 %rs29,%rs26,%rs31;
}
	// end inline asm
	st.volatile.shared.u16 	[%r5], %rs29;
	ld.shared.u16 	%rs34, [%r5+2];
	// begin inline asm
	{add.f16 %rs32,%rs29,%rs34;
}
	// end inline asm
	st.volatile.shared.u16 	[%r5], %rs32;
	setp.ne.s32 	%p53, %r1, 0;
	@%p53 bra 	$L__BB92_122;
	ld.param.u64 	%rd488, [contiguous_sum_square2_f16_param_8];
	ld.param.u64 	%rd487, [contiguous_sum_square2_f16_param_0];
	cvt.u64.u32 	%rd482, %r2;
	mad.lo.s64 	%rd483, %rd488, %rd4, %rd482;
	cvta.to.global.u64 	%rd484, %rd487;
	shl.b64 	%rd485, %rd483, 1;
	add.s64 	%rd486, %rd484, %rd485;
	ld.shared.u16 	%rs35, [sum_squaresdata_f16];
	st.global.u16 	[%rd486], %rs35;
$L__BB92_122:
	ret;

}
	// .globl	contiguous_sum_square22_f16
.visible .entry contiguous_sum_square22_f16(
	.param .u64 .ptr .align 1 contiguous_sum_square22_f16_param_0,
	.param .u64 .ptr .align 1 contiguous_sum_square22_f16_param_1,
	.param .u64 contiguous_sum_square22_f16_param_2,
	.param .u64 contiguous_sum_square22_f16_param_3,
	.param .u64 contiguous_sum_square22_f16_param_4,
	.param .u64 contiguous_sum_square22_f16_param_5
)
{
	.reg .pred 	%p<9>;
	.reg .b16 	%rs<28>;
	.reg .b32 	%r<18>;
	.reg .b64 	%rd<28>;

	ld.param.u64 	%rd5, [contiguous_sum_square22_f16_param_0];
	ld.param.u64 	%rd8, [contiguous_sum_square22_f16_param_1];
	ld.param.u64 	%rd9, [contiguous_sum_square22_f16_param_2];
	ld.param.u64 	%rd6, [contiguous_sum_square22_f16_param_3];
	ld.param.u64 	%rd10, [contiguous_sum_square22_f16_param_4];
	ld.param.u64 	%rd7, [contiguous_sum_square22_f16_param_5];
	cvta.to.global.u64 	%rd1, %rd8;
	mov.u32 	%r1, %tid.x;
	mov.u32 	%r2, %ctaid.x;
	mov.u32 	%r17, %ntid.x;
	mul.lo.s32 	%r9, %r2, %r17;
	shl.b32 	%r10, %r9, 1;
	add.s32 	%r4, %r10, %r1;
	shl.b32 	%r11, %r1, 1;
	mov.u32 	%r12, sum_squaresdata_f16;
	add.s32 	%r5, %r12, %r11;
	mov.b32 	%r8, 0;
	// begin inline asm
	cvt.rn.f16.s32 %rs1, %r8;
	// end inline asm
	st.shared.u16 	[%r5], %rs1;
	mov.u32 	%r13, %ctaid.y;
	cvt.u64.u32 	%rd11, %r13;
	add.s64 	%rd2, %rd9, %rd11;
	setp.ge.u64 	%p1, %rd2, %rd10;
	@%p1 bra 	$L__BB93_12;
	add.s32 	%r14, %r4, %r17;
	cvt.u64.u32 	%rd3, %r14;
	setp.le.u64 	%p2, %rd6, %rd3;
	@%p2 bra 	$L__BB93_3;
	cvt.u64.u32 	%rd15, %r4;
	mul.lo.s64 	%rd16, %rd2, %rd6;
	add.s64 	%rd17, %rd16, %rd15;
	shl.b64 	%rd18, %rd17, 1;
	add.s64 	%rd19, %rd1, %rd18;
	ld.global.u16 	%rs4, [%rd19];
	add.s64 	%rd20, %rd16, %rd3;
	shl.b64 	%rd21, %rd20, 1;
	add.s64 	%rd22, %rd1, %rd21;
	ld.global.u16 	%rs5, [%rd22];
	// begin inline asm
	{add.f16 %rs3,%rs4,%rs5;
}
	// end inline asm
	st.shared.u16 	[%r5], %rs3;
	bra.uni 	$L__BB93_5;
$L__BB93_3:
	cvt.u64.u32 	%rd4, %r4;
	setp.le.u64 	%p3, %rd6, %rd4;
	@%p3 bra 	$L__BB93_5;
	mad.lo.s64 	%rd12, %rd2, %rd6, %rd4;
	shl.b64 	%rd13, %rd12, 1;
	add.s64 	%rd14, %rd1, %rd13;
	ld.global.u16 	%rs2, [%rd14];
	st.shared.u16 	[%r5], %rs2;
$L__BB93_5:
	bar.sync 	0;
	setp.lt.u32 	%p4, %r17, 66;
	@%p4 bra 	$L__BB93_9;
$L__BB93_6:
	shr.u32 	%r7, %r17, 1;
	setp.ge.u32 	%p5, %r1, %r7;
	@%p5 bra 	$L__BB93_8;
	ld.shared.u16 	%rs7, [%r5];
	and.b32  	%r15, %r17, 2046;
	add.s32 	%r16, %r5, %r15;
	ld.shared.u16 	%rs8, [%r16];
	// begin inline asm
	{add.f16 %rs6,%rs7,%rs8;
}
	// end inline asm
	st.shared.u16 	[%r5], %rs6;
$L__BB93_8:
	bar.sync 	0;
	setp.gt.u32 	%p6, %r17, 131;
	mov.u32 	%r17, %r7;
	@%p6 bra 	$L__BB93_6;
$L__BB93_9:
	setp.gt.u32 	%p7, %r1, 31;
	@%p7 bra 	$L__BB93_12;
	ld.shared.u16 	%rs10, [%r5];
	ld.shared.u16 	%rs11, [%r5+64];
	// begin inline asm
	{add.f16 %rs9,%rs10,%rs11;
}
	// end inline asm
	st.volatile.shared.u16 	[%r5], %rs9;
	ld.shared.u16 	%rs14, [%r5+32];
	// begin inline asm
	{add.f16 %rs12,%rs9,%rs14;
}
	// end inline asm
	st.volatile.shared.u16 	[%r5], %rs12;
	ld.shared.u16 	%rs17, [%r5+16];
	// begin inline asm
	{add.f16 %rs15,%rs12,%rs17;
}
	// end inline asm
	st.volatile.shared.u16 	[%r5], %rs15;
	ld.shared.u16 	%rs20, [%r5+8];
	// begin inline asm
	{add.f16 %rs18,%rs15,%rs20;
}
	// end inline asm
	st.volatile.shared.u16 	[%r5], %rs18;
	ld.shared.u16 	%rs23, [%r5+4];
	// begin inline asm
	{add.f16 %rs21,%rs18,%rs23;
}
	// end inline asm
	st.volatile.shared.u16 	[%r5], %rs21;
	ld.shared.u16 	%rs26, [%r5+2];
	// begin inline asm
	{add.f16 %rs24,%rs21,%rs26;
}
	// end inline asm
	st.volatile.shared.u16 	[%r5], %rs24;
	setp.ne.s32 	%p8, %r1, 0;
	@%p8 bra 	$L__BB93_12;
	cvt.u64.u32 	%rd23, %r2;
	mad.lo.s64 	%rd24, %rd7, %rd2, %rd23;
	cvta.to.global.u64 	%rd25, %rd5;
	shl.b64 	%rd26, %rd24, 1;
	add.s64 	%rd27, %rd25, %rd26;
	ld.shared.u16 	%rs27, [sum_squaresdata_f16];
	st.global.u16 	[%rd27], %rs27;
$L__BB93_12:
	ret;

}
	// .globl	contiguous_sum_square3_f16
.visible .entry contiguous_sum_square3_f16(
	.param .u64 .ptr .align 1 contiguous_sum_square3_f16_param_0,
	.param .u64 .ptr .align 1 contiguous_sum_square3_f16_param_1,
	.param .u64 .ptr .align 1 contiguous_sum_square3_f16_param_2,
	.param .u64 .ptr .align 1 contiguous_sum_square3_f16_param_3,
	.param .u64 contiguous_sum_square3_f16_param_4,
	.param .u64 contiguous_sum_square3_f16_param_5,
	.param .u64 contiguous_sum_square3_f16_param_6
)
{
	.reg .pred 	%p<38>;
	.reg .b16 	%rs<121>;
	.reg .b32 	%r<230>;
	.reg .b64 	%rd<308>;

	ld.param.u64 	%rd144, [contiguous_sum_square3_f16_param_0];
	ld.param.u64 	%rd145, [contiguous_sum_square3_f16_param_1];
	ld.param.u64 	%rd148, [contiguous_sum_square3_f16_param_2];
	ld.param.u64 	%rd149, [contiguous_sum_square3_f16_param_3];
	ld.param.u64 	%rd146, [contiguous_sum_square3_f16_param_4];
	ld.param.u64 	%rd147, [contiguous_sum_square3_f16_param_5];
	ld.param.u64 	%rd150, [contiguous_sum_square3_f16_param_6];
	cvta.to.global.u64 	%rd1, %rd149;
	cvta.to.global.u64 	%rd2, %rd148;
	mov.u32 	%r1, %tid.y;
	mov.u32 	%r2, %ntid.x;
	mov.u32 	%r3, %tid.x;
	mad.lo.s32 	%r73, %r1, %r2, %r3;
	mov.u32 	%r74, %ctaid.x;
	mad.lo.s32 	%r75, %r74, %r2, %r3;
	mov.u32 	%r4, %ctaid.y;
	mov.u32 	%r5, %ntid.y;
	mad.lo.s32 	%r76, %r4, %r5, %r1;
	shl.b32 	%r77, %r73, 1;
	mov.u32 	%r78, sum_squaresdata_f16;
	add.s32 	%r7, %r78, %r77;
	mov.b32 	%r72, 0;
	// begin inline asm
	cvt.rn.f16.s32 %rs17, %r72;
	// end inline asm
	st.shared.u16 	[%r7], %rs17;
	cvt.u64.u32 	%rd3, %r75;
	setp.le.u64 	%p1, %rd147, %rd3;
	cvt.u64.u32 	%rd152, %r76;
	setp.le.u64 	%p2, %rd150, %rd152;
	or.pred  	%p3, %p1, %p2;
	@%p3 bra 	$L__BB94_77;
	cvt.u32.u64 	%r79, %rd3;
	cvt.u32.u64 	%r80, %rd147;
	mad.lo.s32 	%r218, %r76, %r80, %r79;
	cvt.u32.u64 	%r9, %rd146;
	add.s32 	%r217, %r9, -1;
	setp.lt.s32 	%p4, %r217, 0;
	mov.b64 	%rd307, 0;
	@%p4 bra 	$L__BB94_59;
	setp.lt.u32 	%p5, %r217, 7;
	mov.b64 	%rd307, 0;
	@%p5 bra 	$L__BB94_30;
	add.s32 	%r213, %r9, -4;
	and.b32  	%r81, %r9, -8;
	neg.s32 	%r212, %r81;
	mov.b64 	%rd307, 0;
$L__BB94_4:
	.pragma "nounroll";
	add.s32 	%r16, %r213, 3;
	cvt.u64.u32 	%rd5, %r218;
	mul.wide.u32 	%rd157, %r16, 8;
	add.s64 	%rd158, %rd2, %rd157;
	ld.global.u64 	%rd6, [%rd158];
	and.b64  	%rd159, %rd6, -4294967296;
	setp.ne.s64 	%p6, %rd159, 0;
	@%p6 bra 	$L__BB94_6;
	cvt.u32.u64 	%r82, %rd6;
	cvt.u32.u64 	%r83, %rd5;
	div.u32 	%r84, %r83, %r82;
	mul.lo.s32 	%r85, %r84, %r82;
	sub.s32 	%r86, %r83, %r85;
	cvt.u64.u32 	%rd272, %r84;
	cvt.u64.u32 	%rd273, %r86;
	bra.uni 	$L__BB94_7;
$L__BB94_6:
	div.s64 	%rd272, %rd5, %rd6;
	mul.lo.s64 	%rd160, %rd272, %rd6;
	sub.s64 	%rd273, %rd5, %rd160;
$L__BB94_7:
	mul.wide.u32 	%rd161, %r16, 8;
	add.s64 	%rd162, %rd1, %rd161;
	ld.global.u64 	%rd163, [%rd162];
	mad.lo.s64 	%rd13, %rd163, %rd273, %rd307;
	add.s32 	%r17, %r213, 2;
	and.b64  	%rd14, %rd272, 4294967295;
	mul.wide.u32 	%rd164, %r17, 8;
	add.s64 	%rd165, %rd2, %rd164;
	ld.global.u64 	%rd15, [%rd165];
	and.b64  	%rd166, %rd15, -4294967296;
	setp.ne.s64 	%p7, %rd166, 0;
	@%p7 bra 	$L__BB94_9;
	cvt.u32.u64 	%r87, %rd15;
	cvt.u32.u64 	%r88, %rd14;
	div.u32 	%r89, %r88, %r87;
	mul.lo.s32 	%r90, %r89, %r87;
	sub.s32 	%r91, %r88, %r90;
	cvt.u64.u32 	%rd274, %r89;
	cvt.u64.u32 	%rd275, %r91;
	bra.uni 	$L__BB94_10;
$L__BB94_9:
	div.s64 	%rd274, %rd14, %rd15;
	mul.lo.s64 	%rd167, %rd274, %rd15;
	sub.s64 	%rd275, %rd14, %rd167;
$L__BB94_10:
	mul.wide.u32 	%rd168, %r17, 8;
	add.s64 	%rd169, %rd1, %rd168;
	ld.global.u64 	%rd170, [%rd169];
	mad.lo.s64 	%rd22, %rd170, %rd275, %rd13;
	add.s32 	%r18, %r213, 1;
	and.b64  	%rd23, %rd274, 4294967295;
	mul.wide.u32 	%rd171, %r18, 8;
	add.s64 	%rd172, %rd2, %rd171;
	ld.global.u64 	%rd24, [%rd172];
	and.b64  	%rd173, %rd24, -4294967296;
	setp.ne.s64 	%p8, %rd173, 0;
	@%p8 bra 	$L__BB94_12;
	cvt.u32.u64 	%r92, %rd24;
	cvt.u32.u64 	%r93, %rd23;
	div.u32 	%r94, %r93, %r92;
	mul.lo.s32 	%r95, %r94, %r92;
	sub.s32 	%r96, %r93, %r95;
	cvt.u64.u32 	%rd276, %r94;
	cvt.u64.u32 	%rd277, %r96;
	bra.uni 	$L__BB94_13;
$L__BB94_12:
	div.s64 	%rd276, %rd23, %rd24;
	mul.lo.s64 	%rd174, %rd276, %rd24;
	sub.s64 	%rd277, %rd23, %rd174;
$L__BB94_13:
	mul.wide.u32 	%rd175, %r18, 8;
	add.s64 	%rd176, %rd1, %rd175;
	ld.global.u64 	%rd177, [%rd176];
	mad.lo.s64 	%rd31, %rd177, %rd277, %rd22;
	and.b64  	%rd32, %rd276, 4294967295;
	mul.wide.u32 	%rd178, %r213, 8;
	add.s64 	%rd179, %rd2, %rd178;
	ld.global.u64 	%rd33, [%rd179];
	and.b64  	%rd180, %rd33, -4294967296;
	setp.ne.s64 	%p9, %rd180, 0;
	@%p9 bra 	$L__BB94_15;
	cvt.u32.u64 	%r97, %rd33;
	cvt.u32.u64 	%r98, %rd32;
	div.u32 	%r99, %r98, %r97;
	mul.lo.s32 	%r100, %r99, %r97;
	sub.s32 	%r101, %r98, %r100;
	cvt.u64.u32 	%rd278, %r99;
	cvt.u64.u32 	%rd279, %r101;
	bra.uni 	$L__BB94_16;
$L__BB94_15:
	div.s64 	%rd278, %rd32, %rd33;
	mul.lo.s64 	%rd181, %rd278, %rd33;
	sub.s64 	%rd279, %rd32, %rd181;
$L__BB94_16:
	mul.wide.u32 	%rd182, %r213, 8;
	add.s64 	%rd183, %rd1, %rd182;
	ld.global.u64 	%rd184, [%rd183];
	mad.lo.s64 	%rd40, %rd184, %rd279, %rd31;
	add.s32 	%r19, %r213, -1;
	and.b64  	%rd41, %rd278, 4294967295;
	mul.wide.u32 	%rd185, %r19, 8;
	add.s64 	%rd186, %rd2, %rd185;
	ld.global.u64 	%rd42, [%rd186];
	and.b64  	%rd187, %rd42, -4294967296;
	setp.ne.s64 	%p10, %rd187, 0;
	@%p10 bra 	$L__BB94_18;
	cvt.u32.u64 	%r102, %rd42;
	cvt.u32.u64 	%r103, %rd41;
	div.u32 	%r104, %r103, %r102;
	mul.lo.s32 	%r105, %r104, %r102;
	sub.s32 	%r106, %r103, %r105;
	cvt.u64.u32 	%rd280, %r104;
	cvt.u64.u32 	%rd281, %r106;
	bra.uni 	$L__BB94_19;
$L__BB94_18:
	div.s64 	%rd280, %rd41, %rd42;
	mul.lo.s64 	%rd188, %rd280, %rd42;
	sub.s64 	%rd281, %rd41, %rd188;
$L__BB94_19:
	mul.wide.u32 	%rd189, %r19, 8;
	add.s64 	%rd190, %rd1, %rd189;
	ld.global.u64 	%rd191, [%rd190];
	mad.lo.s64 	%rd49, %rd191, %rd281, %rd40;
	add.s32 	%r20, %r213, -2;
	and.b64  	%rd50, %rd280, 4294967295;
	mul.wide.u32 	%rd192, %r20, 8;
	add.s64 	%rd193, %rd2, %rd192;
	ld.global.u64 	%rd51, [%rd193];
	and.b64  	%rd194, %rd51, -4294967296;
	setp.ne.s64 	%p11, %rd194, 0;
	@%p11 bra 	$L__BB94_21;
	cvt.u32.u64 	%r107, %rd51;
	cvt.u32.u64 	%r108, %rd50;
	div.u32 	%r109, %r108, %r107;
	mul.lo.s32 	%r110, %r109, %r107;
	sub.s32 	%r111, %r108, %r110;
	cvt.u64.u32 	%rd282, %r109;
	cvt.u64.u32 	%rd283, %r111;
	bra.uni 	$L__BB94_22;
$L__BB94_21:
	div.s64 	%rd282, %rd50, %rd51;
	mul.lo.s64 	%rd195, %rd282, %rd51;
	sub.s64 	%rd283, %rd50, %rd195;
$L__BB94_22:
	mul.wide.u32 	%rd196, %r20, 8;
	add.s64 	%rd197, %rd1, %rd196;
	ld.global.u64 	%rd198, [%rd197];
	mad.lo.s64 	%rd58, %rd198, %rd283, %rd49;
	add.s32 	%r21, %r213, -3;
	and.b64  	%rd59, %rd282, 4294967295;
	mul.wide.u32 	%rd199, %r21, 8;
	add.s64 	%rd200, %rd2, %rd199;
	ld.global.u64 	%rd60, [%rd200];
	and.b64  	%rd201, %rd60, -4294967296;
	setp.ne.s64 	%p12, %rd201, 0;
	@%p12 bra 	$L__BB94_24;
	cvt.u32.u64 	%r112, %rd60;
	cvt.u32.u64 	%r113, %rd59;
	div.u32 	%r114, %r113, %r112;
	mul.lo.s32 	%r115, %r114, %r112;
	sub.s32 	%r116, %r113, %r115;
	cvt.u64.u32 	%rd284, %r114;
	cvt.u64.u32 	%rd285, %r116;
	bra.uni 	$L__BB94_25;
$L__BB94_24:
	div.s64 	%rd284, %rd59, %rd60;
	mul.lo.s64 	%rd202, %rd284, %rd60;
	sub.s64 	%rd285, %rd59, %rd202;
$L__BB94_25:
	mul.wide.u32 	%rd203, %r21, 8;
	add.s64 	%rd204, %rd1, %rd203;
	ld.global.u64 	%rd205, [%rd204];
	mad.lo.s64 	%rd67, %rd205, %rd285, %rd58;
	and.b64  	%rd68, %rd284, 4294967295;
	add.s32 	%r117, %r213, -4;
	mul.wide.u32 	%rd206, %r117, 8;
	add.s64 	%rd207, %rd2, %rd206;
	ld.global.u64 	%rd69, [%rd207];
	and.b64  	%rd208, %rd69, -4294967296;
	setp.ne.s64 	%p13, %rd208, 0;
	@%p13 bra 	$L__BB94_27;
	cvt.u32.u64 	%r118, %rd69;
	cvt.u32.u64 	%r119, %rd68;
	div.u32 	%r120, %r119, %r118;
	mul.lo.s32 	%r121, %r120, %r118;
	sub.s32 	%r122, %r119, %r121;
	cvt.u64.u32 	%rd286, %r120;
	cvt.u64.u32 	%rd287, %r122;
	bra.uni 	$L__BB94_28;
$L__BB94_27:
	div.s64 	%rd286, %rd68, %rd69;
	mul.lo.s64 	%rd209, %rd286, %rd69;
	sub.s64 	%rd287, %rd68, %rd209;
$L__BB94_28:
	mul.wide.u32 	%rd210, %r117, 8;
	add.s64 	%rd211, %rd1, %rd210;
	ld.global.u64 	%rd212, [%rd211];
	mad.lo.s64 	%rd307, %rd212, %rd287, %rd67;
	cvt.u32.u64 	%r218, %rd286;
	add.s32 	%r213, %r213, -8;
	add.s32 	%r212, %r212, 8;
	setp.ne.s32 	%p14, %r212, 0;
	@%p14 bra 	$L__BB94_4;
	add.s32 	%r217, %r213, 3;
$L__BB94_30:
	and.b32  	%r28, %r9, 7;
	setp.eq.s32 	%p15, %r28, 0;
	@%p15 bra 	$L__BB94_59;
	and.b32  	%r29, %r9, 3;
	setp.lt.u32 	%p16, %r28, 4;
	@%p16 bra 	$L__BB94_45;
	cvt.u64.u32 	%rd79, %r218;
	mul.wide.u32 	%rd214, %r217, 8;
	add.s64 	%rd215, %rd2, %rd214;
	ld.global.u64 	%rd80, [%rd215];
	and.b64  	%rd216, %rd80, -4294967296;
	setp.ne.s64 	%p17, %rd216, 0;
	@%p17 bra 	$L__BB94_34;
	cvt.u32.u64 	%r124, %rd80;
	cvt.u32.u64 	%r125, %rd79;
	div.u32 	%r126, %r125, %r124;
	mul.lo.s32 	%r127, %r126, %r124;
	sub.s32 	%r128, %r125, %r127;
	cvt.u64.u32 	%rd290, %r126;
	cvt.u64.u32 	%rd291, %r128;
	bra.uni 	$L__BB94_35;
$L__BB94_34:
	div.s64 	%rd290, %rd79, %rd80;
	mul.lo.s64 	%rd217, %rd290, %rd80;
	sub.s64 	%rd291, %rd79, %rd217;
$L__BB94_35:
	mul.wide.u32 	%rd218, %r217, 8;
	add.s64 	%rd219, %rd1, %rd218;
	ld.global.u64 	%rd220, [%rd219];
	mad.lo.s64 	%rd87, %rd220, %rd291, %rd307;
	add.s32 	%r30, %r217, -1;
	and.b64  	%rd88, %rd290, 4294967295;
	mul.wide.u32 	%rd221, %r30, 8;
	add.s64 	%rd222, %rd2, %rd221;
	ld.global.u64 	%rd89, [%rd222];
	and.b64  	%rd223, %rd89, -4294967296;
	setp.ne.s64 	%p18, %rd223, 0;
	@%p18 bra 	$L__BB94_37;
	cvt.u32.u64 	%r129, %rd89;
	cvt.u32.u64 	%r130, %rd88;
	div.u32 	%r131, %r130, %r129;
	mul.lo.s32 	%r132, %r131, %r129;
	sub.s32 	%r133, %r130, %r132;
	cvt.u64.u32 	%rd292, %r131;
	cvt.u64.u32 	%rd293, %r133;
	bra.uni 	$L__BB94_38;
$L__BB94_37:
	div.s64 	%rd292, %rd88, %rd89;
	mul.lo.s64 	%rd224, %rd292, %rd89;
	sub.s64 	%rd293, %rd88, %rd224;
$L__BB94_38:
	mul.wide.u32 	%rd225, %r30, 8;
	add.s64 	%rd226, %rd1, %rd225;
	ld.global.u64 	%rd227, [%rd226];
	mad.lo.s64 	%rd96, %rd227, %rd293, %rd87;
	add.s32 	%r31, %r217, -2;
	and.b64  	%rd97, %rd292, 4294967295;
	mul.wide.u32 	%rd228, %r31, 8;
	add.s64 	%rd229, %rd2, %rd228;
	ld.global.u64 	%rd98, [%rd229];
	and.b64  	%rd230, %rd98, -4294967296;
	setp.ne.s64 	%p19, %rd230, 0;
	@%p19 bra 	$L__BB94_40;
	cvt.u32.u64 	%r134, %rd98;
	cvt.u32.u64 	%r135, %rd97;
	div.u32 	%r136, %r135, %r134;
	mul.lo.s32 	%r137, %r136, %r134;
	sub.s32 	%r138, %r135, %r137;
	cvt.u64.u32 	%rd294, %r136;
	cvt.u64.u32 	%rd295, %r138;
	bra.uni 	$L__BB94_41;
$L__BB94_40:
	div.s64 	%rd294, %rd97, %rd98;
	mul.lo.s64 	%rd231, %rd294, %rd98;
	sub.s64 	%rd295, %rd97, %rd231;
$L__BB94_41:
	mul.wide.u32 	%rd232, %r31, 8;
	add.s64 	%rd233, %rd1, %rd232;
	ld.global.u64 	%rd234, [%rd233];
	mad.lo.s64 	%rd105, %rd234, %rd295, %rd96;
	add.s32 	%r32, %r217, -3;
	and.b64  	%rd106, %rd294, 4294967295;
	mul.wide.u32 	%rd235, %r32, 8;
	add.s64 	%rd236, %rd2, %rd235;
	ld.global.u64 	%rd107, [%rd236];
	and.b64  	%rd237, %rd107, -4294967296;
	setp.ne.s64 	%p20, %rd237, 0;
	@%p20 bra 	$L__BB94_43;
	cvt.u32.u64 	%r139, %rd107;
	cvt.u32.u64 	%r140, %rd106;
	div.u32 	%r141, %r140, %r139;
	mul.lo.s32 	%r142, %r141, %r139;
	sub.s32 	%r143, %r140, %r142;
	cvt.u64.u32 	%rd296, %r141;
	cvt.u64.u32 	%rd297, %r143;
	bra.uni 	$L__BB94_44;
$L__BB94_43:
	div.s64 	%rd296, %rd106, %rd107;
	mul.lo.s64 	%rd238, %rd296, %rd107;
	sub.s64 	%rd297, %rd106, %rd238;
$L__BB94_44:
	mul.wide.u32 	%rd239, %r32, 8;
	add.s64 	%rd240, %rd1, %rd239;
	ld.global.u64 	%rd241, [%rd240];
	mad.lo.s64 	%rd307, %rd241, %rd297, %rd105;
	cvt.u32.u64 	%r218, %rd296;
	add.s32 	%r217, %r217, -4;
$L__BB94_45:
	setp.eq.s32 	%p21, %r29, 0;
	@%p21 bra 	$L__BB94_59;
	setp.eq.s32 	%p22, %r29, 1;
	@%p22 bra 	$L__BB94_54;
	cvt.u64.u32 	%rd117, %r218;
	mul.wide.u32 	%rd243, %r217, 8;
	add.s64 	%rd244, %rd2, %rd243;
	ld.global.u64 	%rd118, [%rd244];
	and.b64  	%rd245, %rd118, -4294967296;
	setp.ne.s64 	%p23, %rd245, 0;
	@%p23 bra 	$L__BB94_49;
	cvt.u32.u64 	%r144, %rd118;
	cvt.u32.u64 	%r145, %rd117;
	div.u32 	%r146, %r145, %r144;
	mul.lo.s32 	%r147, %r146, %r144;
	sub.s32 	%r148, %r145, %r147;
	cvt.u64.u32 	%rd300, %r146;
	cvt.u64.u32 	%rd301, %r148;
	bra.uni 	$L__BB94_50;
$L__BB94_49:
	div.s64 	%rd300, %rd117, %rd118;
	mul.lo.s64 	%rd246, %rd300, %rd118;
	sub.s64 	%rd301, %rd117, %rd246;
$L__BB94_50:
	add.s64 	%rd248, %rd1, %rd243;
	ld.global.u64 	%rd249, [%rd248];
	mad.lo.s64 	%rd125, %rd249, %rd301, %rd307;
	add.s32 	%r37, %r217, -1;
	and.b64  	%rd126, %rd300, 4294967295;
	mul.wide.u32 	%rd250, %r37, 8;
	add.s64 	%rd251, %rd2, %rd250;
	ld.global.u64 	%rd127, [%rd251];
	and.b64  	%rd252, %rd127, -4294967296;
	setp.ne.s64 	%p24, %rd252, 0;
	@%p24 bra 	$L__BB94_52;
	cvt.u32.u64 	%r149, %rd127;
	cvt.u32.u64 	%r150, %rd126;
	div.u32 	%r151, %r150, %r149;
	mul.lo.s32 	%r152, %r151, %r149;
	sub.s32 	%r153, %r150, %r152;
	cvt.u64.u32 	%rd302, %r151;
	cvt.u64.u32 	%rd303, %r153;
	bra.uni 	$L__BB94_53;
$L__BB94_52:
	div.s64 	%rd302, %rd126, %rd127;
	mul.lo.s64 	%rd253, %rd302, %rd127;
	sub.s64 	%rd303, %rd126, %rd253;
$L__BB94_53:
	add.s64 	%rd255, %rd1, %rd250;
	ld.global.u64 	%rd256, [%rd255];
	mad.lo.s64 	%rd307, %rd256, %rd303, %rd125;
	cvt.u32.u64 	%r218, %rd302;
	add.s32 	%r217, %r217, -2;
$L__BB94_54:
	and.b32  	%r154, %r9, 1;
	setp.eq.b32 	%p25, %r154, 1;
	not.pred 	%p26, %p25;
	@%p26 bra 	$L__BB94_59;
	cvt.u64.u32 	%rd137, %r218;
	mul.wide.u32 	%rd257, %r217, 8;
	add.s64 	%rd258, %rd2, %rd257;
	ld.global.u64 	%rd138, [%rd258];
	and.b64  	%rd259, %rd138, -4294967296;
	setp.ne.s64 	%p27, %rd259, 0;
	@%p27 bra 	$L__BB94_57;
	cvt.u32.u64 	%r155, %rd138;
	cvt.u32.u64 	%r156, %rd137;
	rem.u32 	%r157, %r156, %r155;
	cvt.u64.u32 	%rd306, %r157;
	bra.uni 	$L__BB94_58;
$L__BB94_57:
	rem.s64 	%rd306, %rd137, %rd138;
$L__BB94_58:
	add.s64 	%rd261, %rd1, %rd257;
	ld.global.u64 	%rd262, [%rd261];
	mad.lo.s64 	%rd307, %rd262, %rd306, %rd307;
$L__BB94_59:
	cvta.to.global.u64 	%rd263, %rd145;
	shl.b64 	%rd264, %rd307, 1;
	add.s64 	%rd265, %rd263, %rd264;
	ld.global.u16 	%rs19, [%rd265];
	// begin inline asm
	{mul.f16 %rs18,%rs19,%rs19;
}
	// end inline asm
	st.shared.u16 	[%r7], %rs18;
	bar.sync 	0;
	setp.ne.s32 	%p28, %r1, 0;
	@%p28 bra 	$L__BB94_77;
	setp.gt.u32 	%p29, %r5, 1;
	@%p29 bra 	$L__BB94_62;
	shl.b32 	%r158, %r3, 1;
	mov.u32 	%r159, sum_squaresdata_f16;
	add.s32 	%r160, %r159, %r158;
	ld.shared.u16 	%rs119, [%r160];
	bra.uni 	$L__BB94_76;
$L__BB94_62:
	shl.b32 	%r162, %r3, 1;
	mov.u32 	%r163, sum_squaresdata_f16;
	add.s32 	%r42, %r163, %r162;
	ld.shared.u16 	%rs119, [%r42];
	add.s32 	%r43, %r5, -1;
	add.s32 	%r164, %r5, -2;
	and.b32  	%r44, %r43, 15;
	setp.lt.u32 	%p30, %r164, 15;
	mov.b32 	%r226, 1;
	@%p30 bra 	$L__BB94_66;
	and.b32  	%r167, %r43, -16;
	neg.s32 	%r223, %r167;
	shl.b32 	%r46, %r2, 1;
	add.s32 	%r169, %r162, %r46;
	add.s32 	%r221, %r163, %r169;
	shl.b32 	%r48, %r2, 5;
	mov.b32 	%r224, 1;
	mov.b32 	%r222, 0;
$L__BB94_64:
	.pragma "nounroll";
	mul.lo.s32 	%r171, %r224, %r2;
	shl.b32 	%r172, %r171, 1;
	add.s32 	%r173, %r42, %r172;
	ld.shared.u16 	%rs24, [%r221];
	// begin inline asm
	{add.f16 %rs22,%rs119,%rs24;
}
	// end inline asm
	add.s32 	%r174, %r173, %r46;
	ld.shared.u16 	%rs27, [%r174];
	// begin inline asm
	{add.f16 %rs25,%rs22,%rs27;
}
	// end inline asm
	add.s32 	%r175, %r174, %r46;
	ld.shared.u16 	%rs30, [%r175];
	// begin inline asm
	{add.f16 %rs28,%rs25,%rs30;
}
	// end inline asm
	add.s32 	%r176, %r175, %r46;
	ld.shared.u16 	%rs33, [%r176];
	// begin inline asm
	{add.f16 %rs31,%rs28,%rs33;
}
	// end inline asm
	add.s32 	%r177, %r176, %r46;
	ld.shared.u16 	%rs36, [%r177];
	// begin inline asm
	{add.f16 %rs34,%rs31,%rs36;
}
	// end inline asm
	add.s32 	%r178, %r177, %r46;
	ld.shared.u16 	%rs39, [%r178];
	// begin inline asm
	{add.f16 %rs37,%rs34,%rs39;
}
	// end inline asm
	add.s32 	%r179, %r178, %r46;
	ld.shared.u16 	%rs42, [%r179];
	// begin inline asm
	{add.f16 %rs40,%rs37,%rs42;
}
	// end inline asm
	add.s32 	%r180, %r179, %r46;
	ld.shared.u16 	%rs45, [%r180];
	// begin inline asm
	{add.f16 %rs43,%rs40,%rs45;
}
	// end inline asm
	add.s32 	%r181, %r180, %r46;
	ld.shared.u16 	%rs48, [%r181];
	// begin inline asm
	{add.f16 %rs46,%rs43,%rs48;
}
	// end inline asm
	add.s32 	%r182, %r181, %r46;
	ld.shared.u16 	%rs51, [%r182];
	// begin inline asm
	{add.f16 %rs49,%rs46,%rs51;
}
	// end inline asm
	add.s32 	%r183, %r182, %r46;
	ld.shared.u16 	%rs54, [%r183];
	// begin inline asm
	{add.f16 %rs52,%rs49,%rs54;
}
	// end inline asm
	add.s32 	%r184, %r183, %r46;
	ld.shared.u16 	%rs57, [%r184];
	// begin inline asm
	{add.f16 %rs55,%rs52,%rs57;
}
	// end inline asm
	add.s32 	%r185, %r184, %r46;
	ld.shared.u16 	%rs60, [%r185];
	// begin inline asm
	{add.f16 %rs58,%rs55,%rs60;
}
	// end inline asm
	add.s32 	%r186, %r185, %r46;
	ld.shared.u16 	%rs63, [%r186];
	// begin inline asm
	{add.f16 %rs61,%rs58,%rs63;
}
	// end inline asm
	add.s32 	%r187, %r186, %r46;
	ld.shared.u16 	%rs66, [%r187];
	// begin inline asm
	{add.f16 %rs64,%rs61,%rs66;
}
	// end inline asm
	add.s32 	%r188, %r187, %r46;
	ld.shared.u16 	%rs69, [%r188];
	// begin inline asm
	{add.f16 %rs119,%rs64,%rs69;
}
	// end inline asm
	add.s32 	%r224, %r224, 16;
	add.s32 	%r223, %r223, 16;
	add.s32 	%r222, %r222, 16;
	add.s32 	%r221, %r221, %r48;
	setp.ne.s32 	%p31, %r223, 0;
	@%p31 bra 	$L__BB94_64;
	add.s32 	%r226, %r222, 1;
$L__BB94_66:
	setp.eq.s32 	%p32, %r44, 0;
	@%p32 bra 	$L__BB94_75;
	and.b32  	%r59, %r43, 7;
	setp.lt.u32 	%p33, %r44, 8;
	@%p33 bra 	$L__BB94_69;
	mul.lo.s32 	%r189, %r226, %r2;
	shl.b32 	%r190, %r189, 1;
	add.s32 	%r191, %r42, %r190;
	ld.shared.u16 	%rs73, [%r191];
	// begin inline asm
	{add.f16 %rs71,%rs119,%rs73;
}
	// end inline asm
	shl.b32 	%r192, %r2, 1;
	add.s32 	%r193, %r191, %r192;
	ld.shared.u16 	%rs76, [%r193];
	// begin inline asm
	{add.f16 %rs74,%rs71,%rs76;
}
	// end inline asm
	add.s32 	%r194, %r193, %r192;
	ld.shared.u16 	%rs79, [%r194];
	// begin inline asm
	{add.f16 %rs77,%rs74,%rs79;
}
	// end inline asm
	add.s32 	%r195, %r194, %r192;
	ld.shared.u16 	%rs82, [%r195];
	// begin inline asm
	{add.f16 %rs80,%rs77,%rs82;
}
	// end inline asm
	add.s32 	%r196, %r195, %r192;
	ld.shared.u16 	%rs85, [%r196];
	// begin inline asm
	{add.f16 %rs83,%rs80,%rs85;
}
	// end inline asm
	add.s32 	%r197, %r196, %r192;
	ld.shared.u16 	%rs88, [%r197];
	// begin inline asm
	{add.f16 %rs86,%rs83,%rs88;
}
	// end inline asm
	add.s32 	%r198, %r197, %r192;
	ld.shared.u16 	%rs91, [%r198];
	// begin inline asm
	{add.f16 %rs89,%rs86,%rs91;
}
	// end inline asm
	add.s32 	%r199, %r198, %r192;
	ld.shared.u16 	%rs94, [%r199];
	// begin inline asm
	{add.f16 %rs119,%rs89,%rs94;
}
	// end inline asm
	add.s32 	%r226, %r226, 8;
$L__BB94_69:
	setp.eq.s32 	%p34, %r59, 0;
	@%p34 bra 	$L__BB94_75;
	and.b32  	%r62, %r43, 3;
	setp.lt.u32 	%p35, %r59, 4;
	@%p35 bra 	$L__BB94_72;
	mul.lo.s32 	%r200, %r226, %r2;
	shl.b32 	%r201, %r200, 1;
	add.s32 	%r202, %r42, %r201;
	ld.shared.u16 	%rs98, [%r202];
	// begin inline asm
	{add.f16 %rs96,%rs119,%rs98;
}
	// end inline asm
	shl.b32 	%r203, %r2, 1;
	add.s32 	%r204, %r202, %r203;
	ld.shared.u16 	%rs101, [%r204];
	// begin inline asm
	{add.f16 %rs99,%rs96,%rs101;
}
	// end inline asm
	add.s32 	%r205, %r204, %r203;
	ld.shared.u16 	%rs104, [%r205];
	// begin inline asm
	{add.f16 %rs102,%rs99,%rs104;
}
	// end inline asm
	add.s32 	%r206, %r205, %r203;
	ld.shared.u16 	%rs107, [%r206];
	// begin inline asm
	{add.f16 %rs119,%rs102,%rs107;
}
	// end inline asm
	add.s32 	%r226, %r226, 4;
$L__BB94_72:
	setp.eq.s32 	%p36, %r62, 0;
	@%p36 bra 	$L__BB94_75;
	mul.lo.s32 	%r207, %r2, %r226;
	shl.b32 	%r208, %r207, 1;
	add.s32 	%r210, %r208, %r162;
	add.s32 	%r229, %r163, %r210;
	shl.b32 	%r66, %r2, 1;
	neg.s32 	%r228, %r62;
$L__BB94_74:
	.pragma "nounroll";
	ld.shared.u16 	%rs110, [%r229];
	// begin inline asm
	{add.f16 %rs119,%rs119,%rs110;
}
	// end inline asm
	add.s32 	%r229, %r229, %r66;
	add.s32 	%r228, %r228, 1;
	setp.ne.s32 	%p37, %r228, 0;
	@%p37 bra 	$L__BB94_74;
$L__BB94_75:
	st.shared.u16 	[%r42], %rs119;
$L__BB94_76:
	cvt.u64.u32 	%rd266, %r4;
	mad.lo.s64 	%rd267, %rd147, %rd266, %rd3;
	cvta.to.global.u64 	%rd268, %rd144;
	shl.b64 	%rd269, %rd267, 1;
	add.s64 	%rd270, %rd268, %rd269;
	st.global.u16 	[%rd270], %rs119;
$L__BB94_77:
	ret;

}
	// .globl	contiguous_sum_square33_f16
.visible .entry contiguous_sum_square33_f16(
	.param .u64 .ptr .align 1 contiguous_sum_square33_f16_param_0,
	.param .u64 .ptr .align 1 contiguous_sum_square33_f16_param_1,
	.param .u64 contiguous_sum_square33_f16_param_2,
	.param .u64 contiguous_sum_square33_f16_param_3,
	.param .u64 contiguous_sum_square33_f16_param_4
)
{
	.reg .pred 	%p<14>;
	.reg .b16 	%rs<119>;
	.reg .b32 	%r<111>;
	.reg .b64 	%rd<16>;

	ld.param.u64 	%rd2, [contiguous_sum_square33_f16_param_0];
	ld.param.u64 	%rd3, [contiguous_sum_square33_f16_param_1];
	ld.param.u64 	%rd4, [contiguous_sum_square33_f16_param_3];
	ld.param.u64 	%rd5, [contiguous_sum_square33_f16_param_4];
	mov.u32 	%r1, %tid.y;
	mov.u32 	%r2, %ntid.x;
	mov.u32 	%r3, %tid.x;
	mad.lo.s32 	%r39, %r1, %r2, %r3;
	mov.u32 	%r40, %ctaid.x;
	mad.lo.s32 	%r41, %r40, %r2, %r3;
	mov.u32 	%r4, %ctaid.y;
	mov.u32 	%r5, %ntid.y;
	mad.lo.s32 	%r42, %r4, %r5, %r1;
	shl.b32 	%r43, %r39, 1;
	mov.u32 	%r44, sum_squaresdata_f16;
	add.s32 	%r7, %r44, %r43;
	mov.b32 	%r38, 0;
	// begin inline asm
	cvt.rn.f16.s32 %rs17, %r38;
	// end inline asm
	st.shared.u16 	[%r7], %rs17;
	cvt.u64.u32 	%rd1, %r41;
	setp.le.u64 	%p1, %rd4, %rd1;
	cvt.u64.u32 	%rd7, %r42;
	setp.le.u64 	%p2, %rd5, %rd7;
	or.pred  	%p3, %p1, %p2;
	@%p3 bra 	$L__BB95_19;
	cvt.u32.u64 	%r45, %rd1;
	cvta.to.global.u64 	%rd8, %rd3;
	cvt.u32.u64 	%r46, %rd4;
	mad.lo.s32 	%r47, %r42, %r46, %r45;
	mul.wide.u32 	%rd9, %r47, 2;
	add.s64 	%rd10, %rd8, %rd9;
	ld.global.u16 	%rs18, [%rd10];
	st.shared.u16 	[%r7], %rs18;
	bar.sync 	0;
	setp.ne.s32 	%p4, %r1, 0;
	@%p4 bra 	$L__BB95_19;
	setp.gt.u32 	%p5, %r5, 1;
	@%p5 bra 	$L__BB95_4;
	shl.b32 	%r48, %r3, 1;
	add.s32 	%r50, %r44, %r48;
	ld.shared.u16 	%rs117, [%r50];
	bra.uni 	$L__BB95_18;
$L__BB95_4:
	shl.b32 	%r52, %r3, 1;
	add.s32 	%r8, %r44, %r52;
	ld.shared.u16 	%rs117, [%r8];
	add.s32 	%r9, %r5, -1;
	add.s32 	%r54, %r5, -2;
	and.b32  	%r10, %r9, 15;
	setp.lt.u32 	%p6, %r54, 15;
	mov.b32 	%r107, 1;
	@%p6 bra 	$L__BB95_8;
	and.b32  	%r57, %r9, -16;
	neg.s32 	%r104, %r57;
	shl.b32 	%r12, %r2, 1;
	add.s32 	%r59, %r52, %r12;
	add.s32 	%r102, %r44, %r59;
	shl.b32 	%r14, %r2, 5;
	mov.b32 	%r105, 1;
	mov.b32 	%r103, 0;
$L__BB95_6:
	.pragma "nounroll";
	mul.lo.s32 	%r61, %r105, %r2;
	shl.b32 	%r62, %r61, 1;
	add.s32 	%r63, %r8, %r62;
	ld.shared.u16 	%rs22, [%r102];
	// begin inline asm
	{add.f16 %rs20,%rs117,%rs22;
}
	// end inline asm
	add.s32 	%r64, %r63, %r12;
	ld.shared.u16 	%rs25, [%r64];
	// begin inline asm
	{add.f16 %rs23,%rs20,%rs25;
}
	// end inline asm
	add.s32 	%r65, %r64, %r12;
	ld.shared.u16 	%rs28, [%r65];
	// begin inline asm
	{add.f16 %rs26,%rs23,%rs28;
}
	// end inline asm
	add.s32 	%r66, %r65, %r12;
	ld.shared.u16 	%rs31, [%r66];
	// begin inline asm
	{add.f16 %rs29,%rs26,%rs31;
}
	// end inline asm
	add.s32 	%r67, %r66, %r12;
	ld.shared.u16 	%rs34, [%r67];
	// begin inline asm
	{add.f16 %rs32,%rs29,%rs34;
}
	// end inline asm
	add.s32 	%r68, %r67, %r12;
	ld.shared.u16 	%rs37, [%r68];
	// begin inline asm
	{add.f16 %rs35,%rs32,%rs37;
}
	// end inline asm
	add.s32 	%r69, %r68, %r12;
	ld.shared.u16 	%rs40, [%r69];
	// begin inline asm
	{add.f16 %rs38,%rs35,%rs40;
}
	// end inline asm
	add.s32 	%r70, %r69, %r12;
	ld.shared.u16 	%rs43, [%r70];
	// begin inline asm
	{add.f16 %rs41,%rs38,%rs43;
}
	// end inline asm
	add.s32 	%r71, %r70, %r12;
	ld.shared.u16 	%rs46, [%r71];
	// begin inline asm
	{add.f16 %rs44,%rs41,%rs46;
}
	// end inline asm
	add.s32 	%r72, %r71, %r12;
	ld.shared.u16 	%rs49, [%r72];
	// begin inline asm
	{add.f16 %rs47,%rs44,%rs49;
}
	// end inline asm
	add.s32 	%r73, %r72, %r12;
	ld.shared.u16 	%rs52, [%r73];
	// begin inline asm
	{add.f16 %rs50,%rs47,%rs52;
}
	// end inline asm
	add.s32 	%r74, %r73, %r12;
	ld.shared.u16 	%rs55, [%r74];
	// begin inline asm
	{add.f16 %rs53,%rs50,%rs55;
}
	// end inline asm
	add.s32 	%r75, %r74, %r12;
	ld.shared.u16 	%rs58, [%r75];
	// begin inline asm
	{add.f16 %rs56,%rs53,%rs58;
}
	// end inline asm
	add.s32 	%r76, %r75, %r12;
	ld.shared.u16 	%rs61, [%r76];
	// begin inline asm
	{add.f16 %rs59,%rs56,%rs61;
}
	// end inline asm
	add.s32 	%r77, %r76, %r12;
	ld.shared.u16 	%rs64, [%r77];
	// begin inline asm
	{add.f16 %rs62,%rs59,%rs64;
}
	// end inline asm
	add.s32 	%r78, %r77, %r12;
	ld.shared.u16 	%rs67, [%r78];
	// begin inline asm
	{add.f16 %rs117,%rs62,%rs67;
}
	// end inline asm
	add.s32 	%r105, %r105, 16;
	add.s32 	%r104, %r104, 16;
	add.s32 	%r103, %r103, 16;
	add.s32 	%r102, %r102, %r14;
	setp.ne.s32 	%p7, %r104, 0;
	@%p7 bra 	$L__BB95_6;
	add.s32 	%r107, %r103, 1;
$L__BB95_8:
	setp.eq.s32 	%p8, %r10, 0;
	@%p8 bra 	$L__BB95_17;
	and.b32  	%r25, %r9, 7;
	setp.lt.u32 	%p9, %r10, 8;
	@%p9 bra 	$L__BB95_11;
	mul.lo.s32 	%r79, %r107, %r2;
	shl.b32 	%r80, %r79, 1;
	add.s32 	%r81, %r8, %r80;
	ld.shared.u16 	%rs71, [%r81];
	// begin inline asm
	{add.f16 %rs69,%rs117,%rs71;
}
	// end inline asm
	shl.b32 	%r82, %r2, 1;
	add.s32 	%r83, %r81, %r82;
	ld.shared.u16 	%rs74, [%r83];
	// begin inline asm
	{add.f16 %rs72,%rs69,%rs74;
}
	// end inline asm
	add.s32 	%r84, %r83, %r82;
	ld.shared.u16 	%rs77, [%r84];
	// begin inline asm
	{add.f16 %rs75,%rs72,%rs77;
}
	// end inline asm
	add.s32 	%r85, %r84, %r82;
	ld.shared.u16 	%rs80, [%r85];
	// begin inline asm
	{add.f16 %rs78,%rs75,%rs80;
}
	// end inline asm
	add.s32 	%r86, %r85, %r82;
	ld.shared.u16 	%rs83, [%r86];
	// begin inline asm
	{add.f16 %rs81,%rs78,%rs83;
}
	// end inline asm
	add.s32 	%r87, %r86, %r82;
	ld.shared.u16 	%rs86, [%r87];
	// begin inline asm
	{add.f16 %rs84,%rs81,%rs86;
}
	// end inline asm
	add.s32 	%r88, %r87, %r82;
	ld.shared.u16 	%rs89, [%r88];
	// begin inline asm
	{add.f16 %rs87,%rs84,%rs89;
}
	// end inline asm
	add.s32 	%r89, %r88, %r82;
	ld.shared.u16 	%rs92, [%r89];
	// begin inline asm
	{add.f16 %rs117,%rs87,%rs92;
}
	// end inline asm
	add.s32 	%r107, %r107, 8;
$L__BB95_11:
	setp.eq.s32 	%p10, %r25, 0;
	@%p10 bra 	$L__BB95_17;
	and.b32  	%r28, %r9, 3;
	setp.lt.u32 	%p11, %r25, 4;
	@%p11 bra 	$L__BB95_14;
	mul.lo.s32 	%r90, %r107, %r2;
	shl.b32 	%r91, %r90, 1;
	add.s32 	%r92, %r8, %r91;
	ld.shared.u16 	%rs96, [%r92];
	// begin inline asm
	{add.f16 %rs94,%rs117,%rs96;
}
	// end inline asm
	shl.b32 	%r93, %r2, 1;
	add.s32 	%r94, %r92, %r93;
	ld.shared.u16 	%rs99, [%r94];
	// begin inline asm
	{add.f16 %rs97,%rs94,%rs99;
}
	// end inline asm
	add.s32 	%r95, %r94, %r93;
	ld.shared.u16 	%rs102, [%r95];
	// begin inline asm
	{add.f16 %rs100,%rs97,%rs102;
}
	// end inline asm
	add.s32 	%r96, %r95, %r93;
	ld.shared.u16 	%rs105, [%r96];
	// begin inline asm
	{add.f16 %rs117,%rs100,%rs105;
}
	// end inline asm
	add.s32 	%r107, %r107, 4;
$L__BB95_14:
	setp.eq.s32 	%p12, %r28, 0;
	@%p12 bra 	$L__BB95_17;
	mul.lo.s32 	%r97, %r2, %r107;
	shl.b32 	%r98, %r97, 1;
	add.s32 	%r100, %r98, %r52;
	add.s32 	%r110, %r44, %r100;
	shl.b32 	%r32, %r2, 1;
	neg.s32 	%r109, %r28;
$L__BB95_16:
	.pragma "nounroll";
	ld.shared.u16 	%rs108, [%r110];
	// begin inline asm
	{add.f16 %rs117,%rs117,%rs108;
}
	// end inline asm
	add.s32 	%r110, %r110, %r32;
	add.s32 	%r109, %r109, 1;
	setp.ne.s32 	%p13, %r109, 0;
	@%p13 bra 	$L__BB95_16;
$L__BB95_17:
	st.shared.u16 	[%r8], %rs117;
$L__BB95_18:
	cvt.u64.u32 	%rd11, %r4;
	mad.lo.s64 	%rd12, %rd4, %rd11, %rd1;
	cvta.to.global.u64 	%rd13, %rd2;
	shl.b64 	%rd14, %rd12, 1;
	add.s64 	%rd15, %rd13, %rd14;
	st.global.u16 	[%rd15], %rs117;
$L__BB95_19:
	ret;

}
	// .globl	contiguous_sum_square_bf16
.visible .entry contiguous_sum_square_bf16(
	.param .u64 .ptr .align 1 contiguous_sum_square_bf16_param_0,
	.param .u64 .ptr .align 1 contiguous_sum_square_bf16_param_1,
	.param .u64 contiguous_sum_square_bf16_param_2
)
{
	.reg .pred 	%p<8>;
	.reg .b16 	%rs<36>;
	.reg .b32 	%r<17>;
	.reg .b64 	%rd<16>;

	ld.param.u64 	%rd4, [contiguous_sum_square_bf16_param_0];
	ld.param.u64 	%rd6, [contiguous_sum_square_bf16_param_1];
	ld.param.u64 	%rd5, [contiguous_sum_square_bf16_param_2];
	cvta.to.global.u64 	%rd1, %rd6;
	mov.u32 	%r1, %tid.x;
	mov.u32 	%r2, %ctaid.x;
	mov.u32 	%r16, %ntid.x;
	mul.lo.s32 	%r9, %r2, %r16;
	shl.b32 	%r10, %r9, 1;
	add.s32 	%r4, %r10, %r1;
	shl.b32 	%r11, %r1, 1;
	mov.u32 	%r12, sum_squaresdata_bf16;
	add.s32 	%r5, %r12, %r11;
	mov.b32 	%r8, 0;
	// begin inline asm
	cvt.rn.bf16.s32 %rs1, %r8;
	// end inline asm
	st.shared.u16 	[%r5], %rs1;
	add.s32 	%r13, %r4, %r16;
	cvt.u64.u32 	%rd2, %r13;
	setp.le.u64 	%p1, %rd5, %rd2;
	@%p1 bra 	$L__BB96_2;
	mul.wide.u32 	%rd9, %r4, 2;
	add.s64 	%rd10, %rd1, %rd9;
	ld.global.u16 	%rs6, [%rd10];
	// begin inline asm
	{ mul.bf16 %rs5,%rs6,%rs6; }

	// end inline asm
	shl.b64 	%rd11, %rd2, 1;
	add.s64 	%rd12, %rd1, %rd11;
	ld.global.u16 	%rs9, [%rd12];
	// begin inline asm
	{ mul.bf16 %rs8,%rs9,%rs9; }

	// end inline asm
	// begin inline asm
	{ add.bf16 %rs11,%rs5,%rs8; }

	// end inline asm
	st.shared.u16 	[%r5], %rs11;
	bra.uni 	$L__BB96_4;
$L__BB96_2:
	cvt.u64.u32 	%rd3, %r4;
	setp.le.u64 	%p2, %rd5, %rd3;
	@%p2 bra 	$L__BB96_4;
	shl.b64 	%rd7, %rd3, 1;
	add.s64 	%rd8, %rd1, %rd7;
	ld.global.u16 	%rs3, [%rd8];
	// begin inline asm
	{ mul.bf16 %rs2,%rs3,%rs3; }

	// end inline asm
	st.shared.u16 	[%r5], %rs2;
$L__BB96_4:
	bar.sync 	0;
	setp.lt.u32 	%p3, %r16, 66;
	@%p3 bra 	$L__BB96_8;
$L__BB96_5:
	shr.u32 	%r7, %r16, 1;
	setp.ge.u32 	%p4, %r1, %r7;
	@%p4 bra 	$L__BB96_7;
	ld.shared.u16 	%rs15, [%r5];
	and.b32  	%r14, %r16, 2046;
	add.s32 	%r15, %r5, %r14;
	ld.shared.u16 	%rs16, [%r15];
	// begin inline asm
	{ add.bf16 %rs14,%rs15,%rs16; }

	// end inline asm
	st.shared.u16 	[%r5], %rs14;
$L__BB96_7:
	bar.sync 	0;
	setp.gt.u32 	%p5, %r16, 131;
	mov.u32 	%r16, %r7;
	@%p5 bra 	$L__BB96_5;
$L__BB96_8:
	setp.gt.u32 	%p6, %r1, 31;
	@%p6 bra 	$L__BB96_11;
	ld.shared.u16 	%rs18, [%r5];
	ld.shared.u16 	%rs19, [%r5+64];
	// begin inline asm
	{ add.bf16 %rs17,%rs18,%rs19; }

	// end inline asm
	st.volatile.shared.u16 	[%r5], %rs17;
	ld.shared.u16 	%rs22, [%r5+32];
	// begin inline asm
	{ add.bf16 %rs20,%rs17,%rs22; }

	// end inline asm
	st.volatile.shared.u16 	[%r5], %rs20;
	ld.shared.u16 	%rs25, [%r5+16];
	// begin inline asm
	{ add.bf16 %rs23,%rs20,%rs25; }

	// end inline asm
	st.volatile.shared.u16 	[%r5], %rs23;
	ld.shared.u16 	%rs28, [%r5+8];
	// begin inline asm
	{ add.bf16 %rs26,%rs23,%rs28; }

	// end inline asm
	st.volatile.shared.u16 	[%r5], %rs26;
	ld.shared.u16 	%rs31, [%r5+4];
	// begin inline asm
	{ add.bf16 %rs29,%rs26,%rs31; }

	// end inline asm
	st.volatile.shared.u16 	[%r5], %rs29;
	ld.shared.u16 	%rs34, [%r5+2];
	// begin inline asm
	{ add.bf16 %rs32,%rs29,%rs34; }

	// end inline asm
	st.volatile.shared.u16 	[%r5], %rs32;
	setp.ne.s32 	%p7, %r1, 0;
	@%p7 bra 	$L__BB96_11;
	cvta.to.global.u64 	%rd13, %rd4;
	mul.wide.u32 	%rd14, %r2, 2;
	add.s64 	%rd15, %rd13, %rd14;
	ld.shared.u16 	%rs35, [sum_squaresdata_bf16];
	st.global.u16 	[%rd15], %rs35;
$L__BB96_11:
	ret;

}
	// .globl	contiguous_cumulate_sum_square_bf16
.visible .entry contiguous_cumulate_sum_square_bf16(
	.param .u64 .ptr .align 1 contiguous_cumulate_sum_square_bf16_param_0,
	.param .u64 .ptr .align 1 contiguous_cumulate_sum_square_bf16_param_1,
	.param .u64 contiguous_cumulate_sum_square_bf16_param_2
)
{
	.reg .pred 	%p<8>;
	.reg .b16 	%rs<28>;
	.reg .b32 	%r<17>;
	.reg .b64 	%rd<16>;

	ld.param.u64 	%rd4, [contiguous_cumulate_sum_square_bf16_param_0];
	ld.param.u64 	%rd6, [contiguous_cumulate_sum_square_bf16_param_1];
	ld.param.u64 	%rd5, [contiguous_cumulate_sum_square_bf16_param_2];
	cvta.to.global.u64 	%rd1, %rd6;
	mov.u32 	%r1, %tid.x;
	mov.u32 	%r2, %ctaid.x;
	mov.u32 	%r16, %ntid.x;
	mul.lo.s32 	%r9, %r2, %r16;
	shl.b32 	%r10, %r9, 1;
	add.s32 	%r4, %r10, %r1;
	shl.b32 	%r11, %r1, 1;
	mov.u32 	%r12, sum_squaresdata_bf16;
	add.s32 	%r5, %r12, %r11;
	mov.b32 	%r8, 0;
	// begin inline asm
	cvt.rn.bf16.s32 %rs1, %r8;
	// end inline asm
	st.shared.u16 	[%r5], %rs1;
	add.s32 	%r13, %r4, %r16;
	cvt.u64.u32 	%rd2, %r13;
	setp.le.u64 	%p1, %rd5, %rd2;
	@%p1 bra 	$L__BB97_2;
	mul.wide.u32 	%rd9, %r4, 2;
	add.s64 	%rd10, %rd1, %rd9;
	ld.global.u16 	%rs4, [%rd10];
	shl.b64 	%rd11, %rd2, 1;
	add.s64 	%rd12, %rd1, %rd11;
	ld.global.u16 	%rs5, [%rd12];
	// begin inline asm
	{ add.bf16 %rs3,%rs4,%rs5; }

	// end inline asm
	st.shared.u16 	[%r5], %rs3;
	bra.uni 	$L__BB97_4;
$L__BB97_2:
	cvt.u64.u32 	%rd3, %r4;
	setp.le.u64 	%p2, %rd5, %rd3;
	@%p2 bra 	$L__BB97_4;
	shl.b64 	%rd7, %rd3, 1;
	add.s64 	%rd8, %rd1, %rd7;
	ld.global.u16 	%rs2, [%rd8];
	st.shared.u16 	[%r5], %rs2;
$L__BB97_4:
	bar.sync 	0;
	setp.lt.u32 	%p3, %r16, 66;
	@%p3 bra 	$L__BB97_8;
$L__BB97_5:
	shr.u32 	%r7, %r16, 1;
	setp.ge.u32 	%p4, %r1, %r7;
	@%p4 bra 	$L__BB97_7;
	ld.shared.u16 	%rs7, [%r5];
	and.b32  	%r14, %r16, 2046;
	add.s32 	%r15, %r5, %r14;
	ld.shared.u16 	%rs8, [%r15];
	// begin inline asm
	{ add.bf16 %rs6,%rs7,%rs8; }

	// end inline asm
	st.shared.u16 	[%r5], %rs6;
$L__BB97_7:
	bar.sync 	0;
	setp.gt.u32 	%p5, %r16, 131;
	mov.u32 	%r16, %r7;
	@%p5 bra 	$L__BB97_5;
$L__BB97_8:
	setp.gt.u32 	%p6, %r1, 31;
	@%p6 bra 	$L__BB97_11;
	ld.shared.u16 	%rs10, [%r5];
	ld.shared.u16 	%rs11, [%r5+64];
	// begin inline asm
	{ add.bf16 %rs9,%rs10,%rs11; }

	// end inline asm
	st.volatile.shared.u16 	[%r5], %rs9;
	ld.shared.u16 	%rs14, [%r5+32];
	// begin inline asm
	{ add.bf16 %rs12,%rs9,%rs14; }

	// end inline asm
	st.volatile.shared.u16 	[%r5], %rs12;
	ld.shared.u16 	%rs17, [%r5+16];
	// begin inline asm
	{ add.bf16 %rs15,%rs12,%rs17; }

	// end inline asm
	st.volatile.shared.u16 	[%r5], %rs15;
	ld.shared.u16 	%rs20, [%r5+8];
	// begin inline asm
	{ add.bf16 %rs18,%rs15,%rs20; }

	// end inline asm
	st.volatile.shared.u16 	[%r5], %rs18;
	ld.shared.u16 	%rs23, [%r5+4];
	// begin inline asm
	{ add.bf16 %rs21,%rs18,%rs23; }

	// end inline asm
	st.volatile.shared.u16 	[%r5], %rs21;
	ld.shared.u16 	%rs26, [%r5+2];
	// begin inline asm
	{ add.bf16 %rs24,%rs21,%rs26; }

	// end inline asm
	st.volatile.shared.u16 	[%r5], %rs24;
	setp.ne.s32 	%p7, %r1, 0;
	@%p7 bra 	$L__BB97_11;
	cvta.to.global.u64 	%rd13, %rd4;
	mul.wide.u32 	%rd14, %r2, 2;
	add.s64 	%rd15, %rd13, %rd14;
	ld.shared.u16 	%rs27, [sum_squaresdata_bf16];
	st.global.u16 	[%rd15], %rs27;
$L__BB97_11:
	ret;

}
	// .globl	uncontiguous_sum_square_bf16
.visible .entry uncontiguous_sum_square_bf16(
	.param .u64 .ptr .align 1 uncontiguous_sum_square_bf16_param_0,
	.param .u64 .ptr .align 1 uncontiguous_sum_square_bf16_param_1,
	.param .u64 .ptr .align 1 uncontiguous_sum_square_bf16_param_2,
	.param .u64 .ptr .align 1 uncontiguous_sum_square_bf16_param_3,
	.param .u64 uncontiguous_sum_square_bf16_param_4,
	.param .u64 uncontiguous_sum_square_bf16_param_5
)
{
	.reg .pred 	%p<53>;
	.reg .b16 	%rs<36>;
	.reg .b32 	%r<213>;
	.reg .b64 	%rd<558>;

	ld.param.u64 	%rd260, [uncontiguous_sum_square_bf16_param_0];
	ld.param.u64 	%rd263, [uncontiguous_sum_square_bf16_param_1];
	ld.param.u64 	%rd264, [uncontiguous_sum_square_bf16_param_2];
	ld.param.u64 	%rd265, [uncontiguous_sum_square_bf16_param_3];
	ld.param.u64 	%rd261, [uncontiguous_sum_square_bf16_param_4];
	ld.param.u64 	%rd262, [uncontiguous_sum_square_bf16_param_5];
	cvta.to.global.u64 	%rd1, %rd265;
	cvta.to.global.u64 	%rd2, %rd264;
	cvta.to.global.u64 	%rd3, %rd263;
	mov.u32 	%r1, %tid.x;
	mov.u32 	%r2, %ctaid.x;
	mov.u32 	%r212, %ntid.x;
	mul.lo.s32 	%r53, %r2, %r212;
	shl.b32 	%r54, %r53, 1;
	add.s32 	%r4, %r54, %r1;
	shl.b32 	%r55, %r1, 1;
	mov.u32 	%r56, sum_squaresdata_bf16;
	add.s32 	%r5, %r56, %r55;
	mov.b32 	%r52, 0;
	// begin inline asm
	cvt.rn.bf16.s32 %rs1, %r52;
	// end inline asm
	st.shared.u16 	[%r5], %rs1;
	add.s32 	%r57, %r4, %r212;
	cvt.u64.u32 	%rd511, %r57;
	setp.le.u64 	%p1, %rd262, %rd511;
	@%p1 bra 	$L__BB98_54;
	cvt.u32.u64 	%r6, %rd261;
	add.s32 	%r206, %r6, -1;
	setp.lt.s32 	%p27, %r206, 0;
	mov.b64 	%rd515, 0;
	mov.u64 	%rd516, %rd515;
	@%p27 bra 	$L__BB98_53;
	cvt.u64.u32 	%rd512, %r4;
	setp.lt.u32 	%p28, %r206, 3;
	mov.b64 	%rd516, 0;
	mov.u64 	%rd515, %rd516;
	@%p28 bra 	$L__BB98_30;
	add.s32 	%r204, %r6, -2;
	and.b32  	%r133, %r6, -4;
	neg.s32 	%r203, %r133;
	mov.b64 	%rd516, 0;
$L__BB98_4:
	.pragma "nounroll";
	add.s32 	%r12, %r204, 1;
	mul.wide.u32 	%rd397, %r12, 8;
	add.s64 	%rd398, %rd2, %rd397;
	ld.global.u64 	%rd10, [%rd398];
	or.b64  	%rd399, %rd512, %rd10;
	and.b64  	%rd400, %rd399, -4294967296;
	setp.ne.s64 	%p29, %rd400, 0;
	@%p29 bra 	$L__BB98_6;
	cvt.u32.u64 	%r134, %rd10;
	cvt.u32.u64 	%r135, %rd512;
	div.u32 	%r136, %r135, %r134;
	mul.lo.s32 	%r137, %r136, %r134;
	sub.s32 	%r138, %r135, %r137;
	cvt.u64.u32 	%rd477, %r136;
	cvt.u64.u32 	%rd478, %r138;
	bra.uni 	$L__BB98_7;
$L__BB98_6:
	div.s64 	%rd477, %rd512, %rd10;
	mul.lo.s64 	%rd401, %rd477, %rd10;
	sub.s64 	%rd478, %rd512, %rd401;
$L__BB98_7:
	mul.wide.u32 	%rd402, %r12, 8;
	add.s64 	%rd403, %rd1, %rd402;
	ld.global.u64 	%rd17, [%rd403];
	mad.lo.s64 	%rd18, %rd17, %rd478, %rd515;
	or.b64  	%rd404, %rd511, %rd10;
	and.b64  	%rd405, %rd404, -4294967296;
	setp.ne.s64 	%p30, %rd405, 0;
	@%p30 bra 	$L__BB98_9;
	cvt.u32.u64 	%r139, %rd10;
	cvt.u32.u64 	%r140, %rd511;
	div.u32 	%r141, %r140, %r139;
	mul.lo.s32 	%r142, %r141, %r139;
	sub.s32 	%r143, %r140, %r142;
	cvt.u64.u32 	%rd479, %r141;
	cvt.u64.u32 	%rd480, %r143;
	bra.uni 	$L__BB98_10;
$L__BB98_9:
	div.s64 	%rd479, %rd511, %rd10;
	mul.lo.s64 	%rd406, %rd479, %rd10;
	sub.s64 	%rd480, %rd511, %rd406;
$L__BB98_10:
	mad.lo.s64 	%rd25, %rd480, %rd17, %rd516;
	add.s32 	%r13, %r204, -2;
	mul.wide.u32 	%rd407, %r204, 8;
	add.s64 	%rd408, %rd2, %rd407;
	ld.global.u64 	%rd26, [%rd408];
	or.b64  	%rd409, %rd477, %rd26;
	and.b64  	%rd410, %rd409, -4294967296;
	setp.ne.s64 	%p31, %rd410, 0;
	@%p31 bra 	$L__BB98_12;
	cvt.u32.u64 	%r144, %rd26;
	cvt.u32.u64 	%r145, %rd477;
	div.u32 	%r146, %r145, %r144;
	mul.lo.s32 	%r147, %r146, %r144;
	sub.s32 	%r148, %r145, %r147;
	cvt.u64.u32 	%rd481, %r146;
	cvt.u64.u32 	%rd482, %r148;
	bra.uni 	$L__BB98_13;
$L__BB98_12:
	div.s64 	%rd481, %rd477, %rd26;
	mul.lo.s64 	%rd411, %rd481, %rd26;
	sub.s64 	%rd482, %rd477, %rd411;
$L__BB98_13:
	mul.wide.u32 	%rd412, %r204, 8;
	add.s64 	%rd413, %rd1, %rd412;
	ld.global.u64 	%rd33, [%rd413];
	mad.lo.s64 	%rd34, %rd33, %rd482, %rd18;
	or.b64  	%rd414, %rd479, %rd26;
	and.b64  	%rd415, %rd414, -4294967296;
	setp.ne.s64 	%p32, %rd415, 0;
	@%p32 bra 	$L__BB98_15;
	cvt.u32.u64 	%r149, %rd26;
	cvt.u32.u64 	%r150, %rd479;
	div.u32 	%r151, %r150, %r149;
	mul.lo.s32 	%r152, %r151, %r149;
	sub.s32 	%r153, %r150, %r152;
	cvt.u64.u32 	%rd483, %r151;
	cvt.u64.u32 	%rd484, %r153;
	bra.uni 	$L__BB98_16;
$L__BB98_15:
	div.s64 	%rd483, %rd479, %rd26;
	mul.lo.s64 	%rd416, %rd483, %rd26;
	sub.s64 	%rd484, %rd479, %rd416;
$L__BB98_16:
	mad.lo.s64 	%rd41, %rd484, %rd33, %rd25;
	add.s32 	%r14, %r204, -1;
	mul.wide.u32 	%rd417, %r14, 8;
	add.s64 	%rd418, %rd2, %rd417;
	ld.global.u64 	%rd42, [%rd418];
	or.b64  	%rd419, %rd481, %rd42;
	and.b64  	%rd420, %rd419, -4294967296;
	setp.ne.s64 	%p33, %rd420, 0;
	@%p33 bra 	$L__BB98_18;
	cvt.u32.u64 	%r154, %rd42;
	cvt.u32.u64 	%r155, %rd481;
	div.u32 	%r156, %r155, %r154;
	mul.lo.s32 	%r157, %r156, %r154;
	sub.s32 	%r158, %r155, %r157;
	cvt.u64.u32 	%rd485, %r156;
	cvt.u64.u32 	%rd486, %r158;
	bra.uni 	$L__BB98_19;
$L__BB98_18:
	div.s64 	%rd485, %rd481, %rd42;
	mul.lo.s64 	%rd421, %rd485, %rd42;
	sub.s64 	%rd486, %rd481, %rd421;
$L__BB98_19:
	mul.wide.u32 	%rd422, %r14, 8;
	add.s64 	%rd423, %rd1, %rd422;
	ld.global.u64 	%rd49, [%rd423];
	mad.lo.s64 	%rd50, %rd49, %rd486, %rd34;
	or.b64  	%rd424, %rd483, %rd42;
	and.b64  	%rd425, %rd424, -4294967296;
	setp.ne.s64 	%p34, %rd425, 0;
	@%p34 bra 	$L__BB98_21;
	cvt.u32.u64 	%r159, %rd42;
	cvt.u32.u64 	%r160, %rd483;
	div.u32 	%r161, %r160, %r159;
	mul.lo.s32 	%r162, %r161, %r159;
	sub.s32 	%r163, %r160, %r162;
	cvt.u64.u32 	%rd487, %r161;
	cvt.u64.u32 	%rd488, %r163;
	bra.uni 	$L__BB98_22;
$L__BB98_21:
	div.s64 	%rd487, %rd483, %rd42;
	mul.lo.s64 	%rd426, %rd487, %rd42;
	sub.s64 	%rd488, %rd483, %rd426;
$L__BB98_22:
	mad.lo.s64 	%rd57, %rd488, %rd49, %rd41;
	mul.wide.u32 	%rd427, %r13, 8;
	add.s64 	%rd428, %rd2, %rd427;
	ld.global.u64 	%rd58, [%rd428];
	or.b64  	%rd429, %rd485, %rd58;
	and.b64  	%rd430, %rd429, -4294967296;
	setp.ne.s64 	%p35, %rd430, 0;
	@%p35 bra 	$L__BB98_24;
	cvt.u32.u64 	%r164, %rd58;
	cvt.u32.u64 	%r165, %rd485;
	div.u32 	%r166, %r165, %r164;
	mul.lo.s32 	%r167, %r166, %r164;
	sub.s32 	%r168, %r165, %r167;
	cvt.u64.u32 	%rd512, %r166;
	cvt.u64.u32 	%rd490, %r168;
	bra.uni 	$L__BB98_25;
$L__BB98_24:
	div.s64 	%rd512, %rd485, %rd58;
	mul.lo.s64 	%rd431, %rd512, %rd58;
	sub.s64 	%rd490, %rd485, %rd431;
$L__BB98_25:
	mul.wide.u32 	%rd432, %r13, 8;
	add.s64 	%rd433, %rd1, %rd432;
	ld.global.u64 	%rd65, [%rd433];
	mad.lo.s64 	%rd515, %rd65, %rd490, %rd50;
	or.b64  	%rd434, %rd487, %rd58;
	and.b64  	%rd435, %rd434, -4294967296;
	setp.ne.s64 	%p36, %rd435, 0;
	@%p36 bra 	$L__BB98_27;
	cvt.u32.u64 	%r169, %rd58;
	cvt.u32.u64 	%r170, %rd487;
	div.u32 	%r171, %r170, %r169;
	mul.lo.s32 	%r172, %r171, %r169;
	sub.s32 	%r173, %r170, %r172;
	cvt.u64.u32 	%rd511, %r171;
	cvt.u64.u32 	%rd492, %r173;
	bra.uni 	$L__BB98_28;
$L__BB98_27:
	div.s64 	%rd511, %rd487, %rd58;
	mul.lo.s64 	%rd436, %rd511, %rd58;
	sub.s64 	%rd492, %rd487, %rd436;
$L__BB98_28:
	mad.lo.s64 	%rd516, %rd492, %rd65, %rd57;
	add.s32 	%r204, %r204, -4;
	add.s32 	%r203, %r203, 4;
	setp.ne.s32 	%p37, %r203, 0;
	@%p37 bra 	$L__BB98_4;
	add.s32 	%r206, %r204, 1;
$L__BB98_30:
	and.b32  	%r19, %r6, 3;
	setp.eq.s32 	%p38, %r19, 0;
	@%p38 bra 	$L__BB98_53;
	setp.eq.s32 	%p39, %r19, 1;
	@%p39 bra 	$L__BB98_45;
	mul.wide.u32 	%rd438, %r206, 8;
	add.s64 	%rd439, %rd2, %rd438;
	ld.global.u64 	%rd80, [%rd439];
	or.b64  	%rd440, %rd512, %rd80;
	and.b64  	%rd441, %rd440, -4294967296;
	setp.ne.s64 	%p40, %rd441, 0;
	@%p40 bra 	$L__BB98_34;
	cvt.u32.u64 	%r174, %rd80;
	cvt.u32.u64 	%r175, %rd512;
	div.u32 	%r176, %r175, %r174;
	mul.lo.s32 	%r177, %r176, %r174;
	sub.s32 	%r178, %r175, %r177;
	cvt.u64.u32 	%rd499, %r176;
	cvt.u64.u32 	%rd500, %r178;
	bra.uni 	$L__BB98_35;
$L__BB98_34:
	div.s64 	%rd499, %rd512, %rd80;
	mul.lo.s64 	%rd442, %rd499, %rd80;
	sub.s64 	%rd500, %rd512, %rd442;
$L__BB98_35:
	add.s64 	%rd444, %rd1, %rd438;
	ld.global.u64 	%rd87, [%rd444];
	mad.lo.s64 	%rd88, %rd87, %rd500, %rd515;
	or.b64  	%rd445, %rd511, %rd80;
	and.b64  	%rd446, %rd445, -4294967296;
	setp.ne.s64 	%p41, %rd446, 0;
	@%p41 bra 	$L__BB98_37;
	cvt.u32.u64 	%r179, %rd80;
	cvt.u32.u64 	%r180, %rd511;
	div.u32 	%r181, %r180, %r179;
	mul.lo.s32 	%r182, %r181, %r179;
	sub.s32 	%r183, %r180, %r182;
	cvt.u64.u32 	%rd501, %r181;
	cvt.u64.u32 	%rd502, %r183;
	bra.uni 	$L__BB98_38;
$L__BB98_37:
	div.s64 	%rd501, %rd511, %rd80;
	mul.lo.s64 	%rd447, %rd501, %rd80;
	sub.s64 	%rd502, %rd511, %rd447;
$L__BB98_38:
	mad.lo.s64 	%rd95, %rd502, %rd87, %rd516;
	add.s32 	%r20, %r206, -1;
	mul.wide.u32 	%rd448, %r20, 8;
	add.s64 	%rd449, %rd2, %rd448;
	ld.global.u64 	%rd96, [%rd449];
	or.b64  	%rd450, %rd499, %rd96;
	and.b64  	%rd451, %rd450, -4294967296;
	setp.ne.s64 	%p42, %rd451, 0;
	@%p42 bra 	$L__BB98_40;
	cvt.u32.u64 	%r184, %rd96;
	cvt.u32.u64 	%r185, %rd499;
	div.u32 	%r186, %r185, %r184;
	mul.lo.s32 	%r187, %r186, %r184;
	sub.s32 	%r188, %r185, %r187;
	cvt.u64.u32 	%rd512, %r186;
	cvt.u64.u32 	%rd504, %r188;
	bra.uni 	$L__BB98_41;
$L__BB98_40:
	div.s64 	%rd512, %rd499, %rd96;
	mul.lo.s64 	%rd452, %rd512, %rd96;
	sub.s64 	%rd504, %rd499, %rd452;
$L__BB98_41:
	add.s64 	%rd454, %rd1, %rd448;
	ld.global.u64 	%rd103, [%rd454];
	mad.lo.s64 	%rd515, %rd103, %rd504, %rd88;
	or.b64  	%rd455, %rd501, %rd96;
	and.b64  	%rd456, %rd455, -4294967296;
	setp.ne.s64 	%p43, %rd456, 0;
	@%p43 bra 	$L__BB98_43;
	cvt.u32.u64 	%r189, %rd96;
	cvt.u32.u64 	%r190, %rd501;
	div.u32 	%r191, %r190, %r189;
	mul.lo.s32 	%r192, %r191, %r189;
	sub.s32 	%r193, %r190, %r192;
	cvt.u64.u32 	%rd511, %r191;
	cvt.u64.u32 	%rd506, %r193;
	bra.uni 	$L__BB98_44;
$L__BB98_43:
	div.s64 	%rd511, %rd501, %rd96;
	mul.lo.s64 	%rd457, %rd511, %rd96;
	sub.s64 	%rd506, %rd501, %rd457;
$L__BB98_44:
	mad.lo.s64 	%rd516, %rd506, %rd103, %rd95;
	add.s32 	%r206, %r206, -2;
$L__BB98_45:
	and.b32  	%r194, %r6, 1;
	setp.eq.b32 	%p44, %r194, 1;
	not.pred 	%p45, %p44;
	@%p45 bra 	$L__BB98_53;
	mul.wide.u32 	%rd458, %r206, 8;
	add.s64 	%rd459, %rd2, %rd458;
	ld.global.u64 	%rd118, [%rd459];
	or.b64  	%rd460, %rd512, %rd118;
	and.b64  	%rd461, %rd460, -4294967296;
	setp.ne.s64 	%p46, %rd461, 0;
	@%p46 bra 	$L__BB98_48;
	cvt.u32.u64 	%r195, %rd118;
	cvt.u32.u64 	%r196, %rd512;
	rem.u32 	%r197, %r196, %r195;
	cvt.u64.u32 	%rd513, %r197;
	bra.uni 	$L__BB98_49;
$L__BB98_48:
	rem.s64 	%rd513, %rd512, %rd118;
$L__BB98_49:
	add.s64 	%rd463, %rd1, %rd458;
	ld.global.u64 	%rd122, [%rd463];
	mad.lo.s64 	%rd515, %rd122, %rd513, %rd515;
	or.b64  	%rd464, %rd511, %rd118;
	and.b64  	%rd465, %rd464, -4294967296;
	setp.ne.s64 	%p47, %rd465, 0;
	@%p47 bra 	$L__BB98_51;
	cvt.u32.u64 	%r198, %rd118;
	cvt.u32.u64 	%r199, %rd511;
	rem.u32 	%r200, %r199, %r198;
	cvt.u64.u32 	%rd514, %r200;
	bra.uni 	$L__BB98_52;
$L__BB98_51:
	rem.s64 	%rd514, %rd511, %rd118;
$L__BB98_52:
	mad.lo.s64 	%rd516, %rd514, %rd122, %rd516;
$L__BB98_53:
	shl.b64 	%rd466, %rd515, 1;
	add.s64 	%rd467, %rd3, %rd466;
	ld.global.u16 	%rs6, [%rd467];
	// begin inline asm
	{ mul.bf16 %rs5,%rs6,%rs6; }

	// end inline asm
	shl.b64 	%rd468, %rd516, 1;
	add.s64 	%rd469, %rd3, %rd468;
	ld.global.u16 	%rs9, [%rd469];
	// begin inline asm
	{ mul.bf16 %rs8,%rs9,%rs9; }

	// end inline asm
	// begin inline asm
	{ add.bf16 %rs11,%rs5,%rs8; }

	// end inline asm
	st.shared.u16 	[%r5], %rs11;
	bra.uni 	$L__BB98_114;
$L__BB98_54:
	cvt.u64.u32 	%rd548, %r4;
	setp.le.u64 	%p2, %rd262, %rd548;
	@%p2 bra 	$L__BB98_114;
	cvt.u32.u64 	%r23, %rd261;
	add.s32 	%r210, %r23, -1;
	setp.lt.s32 	%p3, %r210, 0;
	mov.b64 	%rd557, 0;
	@%p3 bra 	$L__BB98_113;
	and.b32  	%r25, %r23, 7;
	setp.lt.u32 	%p4, %r210, 7;
	mov.b64 	%rd557, 0;
	@%p4 bra 	$L__BB98_84;
	add.s32 	%r208, %r23, -4;
	and.b32  	%r58, %r23, -8;
	neg.s32 	%r207, %r58;
	mov.b64 	%rd557, 0;
$L__BB98_58:
	.pragma "nounroll";
	add.s32 	%r30, %r208, 3;
	mul.wide.u32 	%rd270, %r30, 8;
	add.s64 	%rd271, %rd2, %rd270;
	ld.global.u64 	%rd133, [%rd271];
	or.b64  	%rd272, %rd548, %rd133;
	and.b64  	%rd273, %rd272, -4294967296;
	setp.ne.s64 	%p5, %rd273, 0;
	@%p5 bra 	$L__BB98_60;
	cvt.u32.u64 	%r59, %rd133;
	cvt.u32.u64 	%r60, %rd548;
	div.u32 	%r61, %r60, %r59;
	mul.lo.s32 	%r62, %r61, %r59;
	sub.s32 	%r63, %r60, %r62;
	cvt.u64.u32 	%rd519, %r61;
	cvt.u64.u32 	%rd520, %r63;
	bra.uni 	$L__BB98_61;
$L__BB98_60:
	div.s64 	%rd519, %rd548, %rd133;
	mul.lo.s64 	%rd274, %rd519, %rd133;
	sub.s64 	%rd520, %rd548, %rd274;
$L__BB98_61:
	add.s64 	%rd276, %rd1, %rd270;
	ld.global.u64 	%rd277, [%rd276];
	mad.lo.s64 	%rd140, %rd277, %rd520, %rd557;
	add.s32 	%r31, %r208, 2;
	mul.wide.u32 	%rd278, %r31, 8;
	add.s64 	%rd279, %rd2, %rd278;
	ld.global.u64 	%rd141, [%rd279];
	or.b64  	%rd280, %rd519, %rd141;
	and.b64  	%rd281, %rd280, -4294967296;
	setp.ne.s64 	%p6, %rd281, 0;
	@%p6 bra 	$L__BB98_63;
	cvt.u32.u64 	%r64, %rd141;
	cvt.u32.u64 	%r65, %rd519;
	div.u32 	%r66, %r65, %r64;
	mul.lo.s32 	%r67, %r66, %r64;
	sub.s32 	%r68, %r65, %r67;
	cvt.u64.u32 	%rd521, %r66;
	cvt.u64.u32 	%rd522, %r68;
	bra.uni 	$L__BB98_64;
$L__BB98_63:
	div.s64 	%rd521, %rd519, %rd141;
	mul.lo.s64 	%rd282, %rd521, %rd141;
	sub.s64 	%rd522, %rd519, %rd282;
$L__BB98_64:
	add.s64 	%rd284, %rd1, %rd278;
	ld.global.u64 	%rd285, [%rd284];
	mad.lo.s64 	%rd148, %rd285, %rd522, %rd140;
	add.s32 	%r32, %r208, 1;
	mul.wide.u32 	%rd286, %r32, 8;
	add.s64 	%rd287, %rd2, %rd286;
	ld.global.u64 	%rd149, [%rd287];
	or.b64  	%rd288, %rd521, %rd149;
	and.b64  	%rd289, %rd288, -4294967296;
	setp.ne.s64 	%p7, %rd289, 0;
	@%p7 bra 	$L__BB98_66;
	cvt.u32.u64 	%r69, %rd149;
	cvt.u32.u64 	%r70, %rd521;
	div.u32 	%r71, %r70, %r69;
	mul.lo.s32 	%r72, %r71, %r69;
	sub.s32 	%r73, %r70, %r72;
	cvt.u64.u32 	%rd523, %r71;
	cvt.u64.u32 	%rd524, %r73;
	bra.uni 	$L__BB98_67;
$L__BB98_66:
	div.s64 	%rd523, %rd521, %rd149;
	mul.lo.s64 	%rd290, %rd523, %rd149;
	sub.s64 	%rd524, %rd521, %rd290;
$L__BB98_67:
	add.s64 	%rd292, %rd1, %rd286;
	ld.global.u64 	%rd293, [%rd292];
	mad.lo.s64 	%rd156, %rd293, %rd524, %rd148;
	add.s32 	%r33, %r208, -4;
	mul.wide.u32 	%rd294, %r208, 8;
	add.s64 	%rd295, %rd2, %rd294;
	ld.global.u64 	%rd157, [%rd295];
	or.b64  	%rd296, %rd523, %rd157;
	and.b64  	%rd297, %rd296, -4294967296;
	setp.ne.s64 	%p8, %rd297, 0;
	@%p8 bra 	$L__BB98_69;
	cvt.u32.u64 	%r74, %rd157;
	cvt.u32.u64 	%r75, %rd523;
	div.u32 	%r76, %r75, %r74;
	mul.lo.s32 	%r77, %r76, %r74;
	sub.s32 	%r78, %r75, %r77;
	cvt.u64.u32 	%rd525, %r76;
	cvt.u64.u32 	%rd526, %r78;
	bra.uni 	$L__BB98_70;
$L__BB98_69:
	div.s64 	%rd525, %rd523, %rd157;
	mul.lo.s64 	%rd298, %rd525, %rd157;
	sub.s64 	%rd526, %rd523, %rd298;
$L__BB98_70:
	add.s64 	%rd300, %rd1, %rd294;
	ld.global.u64 	%rd301, [%rd300];
	mad.lo.s64 	%rd164, %rd301, %rd526, %rd156;
	add.s32 	%r34, %r208, -1;
	mul.wide.u32 	%rd302, %r34, 8;
	add.s64 	%rd303, %rd2, %rd302;
	ld.global.u64 	%rd165, [%rd303];
	or.b64  	%rd304, %rd525, %rd165;
	and.b64  	%rd305, %rd304, -4294967296;
	setp.ne.s64 	%p9, %rd305, 0;
	@%p9 bra 	$L__BB98_72;
	cvt.u32.u64 	%r79, %rd165;
	cvt.u32.u64 	%r80, %rd525;
	div.u32 	%r81, %r80, %r79;
	mul.lo.s32 	%r82, %r81, %r79;
	sub.s32 	%r83, %r80, %r82;
	cvt.u64.u32 	%rd527, %r81;
	cvt.u64.u32 	%rd528, %r83;
	bra.uni 	$L__BB98_73;
$L__BB98_72:
	div.s64 	%rd527, %rd525, %rd165;
	mul.lo.s64 	%rd306, %rd527, %rd165;
	sub.s64 	%rd528, %rd525, %rd306;
$L__BB98_73:
	add.s64 	%rd308, %rd1, %rd302;
	ld.global.u64 	%rd309, [%rd308];
	mad.lo.s64 	%rd172, %rd309, %rd528, %rd164;
	add.s32 	%r35, %r208, -2;
	mul.wide.u32 	%rd310, %r35, 8;
	add.s64 	%rd311, %rd2, %rd310;
	ld.global.u64 	%rd173, [%rd311];
	or.b64  	%rd312, %rd527, %rd173;
	and.b64  	%rd313, %rd312, -4294967296;
	setp.ne.s64 	%p10, %rd313, 0;
	@%p10 bra 	$L__BB98_75;
	cvt.u32.u64 	%r84, %rd173;
	cvt.u32.u64 	%r85, %rd527;
	div.u32 	%r86, %r85, %r84;
	mul.lo.s32 	%r87, %r86, %r84;
	sub.s32 	%r88, %r85, %r87;
	cvt.u64.u32 	%rd529, %r86;
	cvt.u64.u32 	%rd530, %r88;
	bra.uni 	$L__BB98_76;
$L__BB98_75:
	div.s64 	%rd529, %rd527, %rd173;
	mul.lo.s64 	%rd314, %rd529, %rd173;
	sub.s64 	%rd530, %rd527, %rd314;
$L__BB98_76:
	add.s64 	%rd316, %rd1, %rd310;
	ld.global.u64 	%rd317, [%rd316];
	mad.lo.s64 	%rd180, %rd317, %rd530, %rd172;
	add.s32 	%r36, %r208, -3;
	mul.wide.u32 	%rd318, %r36, 8;
	add.s64 	%rd319, %rd2, %rd318;
	ld.global.u64 	%rd181, [%rd319];
	or.b64  	%rd320, %rd529, %rd181;
	and.b64  	%rd321, %rd320, -4294967296;
	setp.ne.s64 	%p11, %rd321, 0;
	@%p11 bra 	$L__BB98_78;
	cvt.u32.u64 	%r89, %rd181;
	cvt.u32.u64 	%r90, %rd529;
	div.u32 	%r91, %r90, %r89;
	mul.lo.s32 	%r92, %r91, %r89;
	sub.s32 	%r93, %r90, %r92;
	cvt.u64.u32 	%rd531, %r91;
	cvt.u64.u32 	%rd532, %r93;
	bra.uni 	$L__BB98_79;
$L__BB98_78:
	div.s64 	%rd531, %rd529, %rd181;
	mul.lo.s64 	%rd322, %rd531, %rd181;
	sub.s64 	%rd532, %rd529, %rd322;
$L__BB98_79:
	add.s64 	%rd324, %rd1, %rd318;
	ld.global.u64 	%rd325, [%rd324];
	mad.lo.s64 	%rd188, %rd325, %rd532, %rd180;
	mul.wide.u32 	%rd326, %r33, 8;
	add.s64 	%rd327, %rd2, %rd326;
	ld.global.u64 	%rd189, [%rd327];
	or.b64  	%rd328, %rd531, %rd189;
	and.b64  	%rd329, %rd328, -4294967296;
	setp.ne.s64 	%p12, %rd329, 0;
	@%p12 bra 	$L__BB98_81;
	cvt.u32.u64 	%r94, %rd189;
	cvt.u32.u64 	%r95, %rd531;
	div.u32 	%r96, %r95, %r94;
	mul.lo.s32 	%r97, %r96, %r94;
	sub.s32 	%r98, %r95, %r97;
	cvt.u64.u32 	%rd548, %r96;
	cvt.u64.u32 	%rd534, %r98;
	bra.uni 	$L__BB98_82;
$L__BB98_81:
	div.s64 	%rd548, %rd531, %rd189;
	mul.lo.s64 	%rd330, %rd548, %rd189;
	sub.s64 	%rd534, %rd531, %rd330;
$L__BB98_82:
	add.s64 	%rd332, %rd1, %rd326;
	ld.global.u64 	%rd333, [%rd332];
	mad.lo.s64 	%rd557, %rd333, %rd534, %rd188;
	add.s32 	%r208, %r208, -8;
	add.s32 	%r207, %r207, 8;
	setp.ne.s32 	%p13, %r207, 0;
	@%p13 bra 	$L__BB98_58;
	add.s32 	%r210, %r208, 3;
$L__BB98_84:
	setp.eq.s32 	%p14, %r25, 0;
	@%p14 bra 	$L__BB98_113;
	and.b32  	%r41, %r23, 3;
	setp.lt.u32 	%p15, %r25, 4;
	@%p15 bra 	$L__BB98_99;
	mul.wide.u32 	%rd335, %r210, 8;
	add.s64 	%rd336, %rd2, %rd335;
	ld.global.u64 	%rd200, [%rd336];
	or.b64  	%rd337, %rd548, %rd200;
	and.b64  	%rd338, %rd337, -4294967296;
	setp.ne.s64 	%p16, %rd338, 0;
	@%p16 bra 	$L__BB98_88;
	cvt.u32.u64 	%r99, %rd200;
	cvt.u32.u64 	%r100, %rd548;
	div.u32 	%r101, %r100, %r99;
	mul.lo.s32 	%r102, %r101, %r99;
	sub.s32 	%r103, %r100, %r102;
	cvt.u64.u32 	%rd538, %r101;
	cvt.u64.u32 	%rd539, %r103;
	bra.uni 	$L__BB98_89;
$L__BB98_88:
	div.s64 	%rd538, %rd548, %rd200;
	mul.lo.s64 	%rd339, %rd538, %rd200;
	sub.s64 	%rd539, %rd548, %rd339;
$L__BB98_89:
	add.s64 	%rd341, %rd1, %rd335;
	ld.global.u64 	%rd342, [%rd341];
	mad.lo.s64 	%rd207, %rd342, %rd539, %rd557;
	add.s32 	%r42, %r210, -1;
	mul.wide.u32 	%rd343, %r42, 8;
	add.s64 	%rd344, %rd2, %rd343;
	ld.global.u64 	%rd208, [%rd344];
	or.b64  	%rd345, %rd538, %rd208;
	and.b64  	%rd346, %rd345, -4294967296;
	setp.ne.s64 	%p17, %rd346, 0;
	@%p17 bra 	$L__BB98_91;
	cvt.u32.u64 	%r104, %rd208;
	cvt.u32.u64 	%r105, %rd538;
	div.u32 	%r106, %r105, %r104;
	mul.lo.s32 	%r107, %r106, %r104;
	sub.s32 	%r108, %r105, %r107;
	cvt.u64.u32 	%rd540, %r106;
	cvt.u64.u32 	%rd541, %r108;
	bra.uni 	$L__BB98_92;
$L__BB98_91:
	div.s64 	%rd540, %rd538, %rd208;
	mul.lo.s64 	%rd347, %rd540, %rd208;
	sub.s64 	%rd541, %rd538, %rd347;
$L__BB98_92:
	add.s64 	%rd349, %rd1, %rd343;
	ld.global.u64 	%rd350, [%rd349];
	mad.lo.s64 	%rd215, %rd350, %rd541, %rd207;
	add.s32 	%r43, %r210, -2;
	mul.wide.u32 	%rd351, %r43, 8;
	add.s64 	%rd352, %rd2, %rd351;
	ld.global.u64 	%rd216, [%rd352];
	or.b64  	%rd353, %rd540, %rd216;
	and.b64  	%rd354, %rd353, -4294967296;
	setp.ne.s64 	%p18, %rd354, 0;
	@%p18 bra 	$L__BB98_94;
	cvt.u32.u64 	%r109, %rd216;
	cvt.u32.u64 	%r110, %rd540;
	div.u32 	%r111, %r110, %r109;
	mul.lo.s32 	%r112, %r111, %r109;
	sub.s32 	%r113, %r110, %r112;
	cvt.u64.u32 	%rd542, %r111;
	cvt.u64.u32 	%rd543, %r113;
	bra.uni 	$L__BB98_95;
$L__BB98_94:
	div.s64 	%rd542, %rd540, %rd216;
	mul.lo.s64 	%rd355, %rd542, %rd216;
	sub.s64 	%rd543, %rd540, %rd355;
$L__BB98_95:
	add.s64 	%rd357, %rd1, %rd351;
	ld.global.u64 	%rd358, [%rd357];
	mad.lo.s64 	%rd223, %rd358, %rd543, %rd215;
	add.s32 	%r44, %r210, -3;
	mul.wide.u32 	%rd359, %r44, 8;
	add.s64 	%rd360, %rd2, %rd359;
	ld.global.u64 	%rd224, [%rd360];
	or.b64  	%rd361, %rd542, %rd224;
	and.b64  	%rd362, %rd361, -4294967296;
	setp.ne.s64 	%p19, %rd362, 0;
	@%p19 bra 	$L__BB98_97;
	cvt.u32.u64 	%r114, %rd224;
	cvt.u32.u64 	%r115, %rd542;
	div.u32 	%r116, %r115, %r114;
	mul.lo.s32 	%r117, %r116, %r114;
	sub.s32 	%r118, %r115, %r117;
	cvt.u64.u32 	%rd548, %r116;
	cvt.u64.u32 	%rd545, %r118;
	bra.uni 	$L__BB98_98;
$L__BB98_97:
	div.s64 	%rd548, %rd542, %rd224;
	mul.lo.s64 	%rd363, %rd548, %rd224;
	sub.s64 	%rd545, %rd542, %rd363;
$L__BB98_98:
	add.s64 	%rd365, %rd1, %rd359;
	ld.global.u64 	%rd366, [%rd365];
	mad.lo.s64 	%rd557, %rd366, %rd545, %rd223;
	add.s32 	%r210, %r210, -4;
$L__BB98_99:
	setp.eq.s32 	%p20, %r41, 0;
	@%p20 bra 	$L__BB98_113;
	setp.eq.s32 	%p21, %r41, 1;
	@%p21 bra 	$L__BB98_108;
	mul.wide.u32 	%rd368, %r210, 8;
	add.s64 	%rd369, %rd2, %rd368;
	ld.global.u64 	%rd235, [%rd369];
	or.b64  	%rd370, %rd548, %rd235;
	and.b64  	%rd371, %rd370, -4294967296;
	setp.ne.s64 	%p22, %rd371, 0;
	@%p22 bra 	$L__BB98_103;
	cvt.u32.u64 	%r119, %rd235;
	cvt.u32.u64 	%r120, %rd548;
	div.u32 	%r121, %r120, %r119;
	mul.lo.s32 	%r122, %r121, %r119;
	sub.s32 	%r123, %r120, %r122;
	cvt.u64.u32 	%rd549, %r121;
	cvt.u64.u32 	%rd550, %r123;
	bra.uni 	$L__BB98_104;
$L__BB98_103:
	div.s64 	%rd549, %rd548, %rd235;
	mul.lo.s64 	%rd372, %rd549, %rd235;
	sub.s64 	%rd550, %rd548, %rd372;
$L__BB98_104:
	add.s64 	%rd374, %rd1, %rd368;
	ld.global.u64 	%rd375, [%rd374];
	mad.lo.s64 	%rd242, %rd375, %rd550, %rd557;
	add.s32 	%r47, %r210, -1;
	mul.wide.u32 	%rd376, %r47, 8;
	add.s64 	%rd377, %rd2, %rd376;
	ld.global.u64 	%rd243, [%rd377];
	or.b64  	%rd378, %rd549, %rd243;
	and.b64  	%rd379, %rd378, -4294967296;
	setp.ne.s64 	%p23, %rd379, 0;
	@%p23 bra 	$L__BB98_106;
	cvt.u32.u64 	%r124, %rd243;
	cvt.u32.u64 	%r125, %rd549;
	div.u32 	%r126, %r125, %r124;
	mul.lo.s32 	%r127, %r126, %r124;
	sub.s32 	%r128, %r125, %r127;
	cvt.u64.u32 	%rd548, %r126;
	cvt.u64.u32 	%rd552, %r128;
	bra.uni 	$L__BB98_107;
$L__BB98_106:
	div.s64 	%rd548, %rd549, %rd243;
	mul.lo.s64 	%rd380, %rd548, %rd243;
	sub.s64 	%rd552, %rd549, %rd380;
$L__BB98_107:
	add.s64 	%rd382, %rd1, %rd376;
	ld.global.u64 	%rd383, [%rd382];
	mad.lo.s64 	%rd557, %rd383, %rd552, %rd242;
	add.s32 	%r210, %r210, -2;
$L__BB98_108:
	and.b32  	%r129, %r23, 1;
	setp.eq.b32 	%p24, %r129, 1;
	not.pred 	%p25, %p24;
	@%p25 bra 	$L__BB98_113;
	mul.wide.u32 	%rd384, %r210, 8;
	add.s64 	%rd385, %rd2, %rd384;
	ld.global.u64 	%rd254, [%rd385];
	or.b64  	%rd386, %rd548, %rd254;
	and.b64  	%rd387, %rd386, -4294967296;
	setp.ne.s64 	%p26, %rd387, 0;
	@%p26 bra 	$L__BB98_111;
	cvt.u32.u64 	%r130, %rd254;
	cvt.u32.u64 	%r131, %rd548;
	rem.u32 	%r132, %r131, %r130;
	cvt.u64.u32 	%rd556, %r132;
	bra.uni 	$L__BB98_112;
$L__BB98_111:
	rem.s64 	%rd556, %rd548, %rd254;
$L__BB98_112:
	add.s64 	%rd389, %rd1, %rd384;
	ld.global.u64 	%rd390, [%rd389];
	mad.lo.s64 	%rd557, %rd390, %rd556, %rd557;
$L__BB98_113:
	shl.b64 	%rd391, %rd557, 1;
	add.s64 	%rd392, %rd3, %rd391;
	ld.global.u16 	%rs3, [%rd392];
	// begin inline asm
	{ mul.bf16 %rs2,%rs3,%rs3; }

	// end inline asm
	st.shared.u16 	[%r5], %rs2;
$L__BB98_114:
	bar.sync 	0;
	setp.lt.u32 	%p48, %r212, 66;
	@%p48 bra 	$L__BB98_118;
$L__BB98_115:
	shr.u32 	%r51, %r212, 1;
	setp.ge.u32 	%p49, %r1, %r51;
	@%p49 bra 	$L__BB98_117;
	ld.shared.u16 	%rs15, [%r5];
	and.b32  	%r201, %r212, 2046;
	add.s32 	%r202, %r5, %r201;
	ld.shared.u16 	%rs16, [%r202];
	// begin inline asm
	{ add.bf16 %rs14,%rs15,%rs16; }

	// end inline asm
	st.shared.u16 	[%r5], %rs14;
$L__BB98_117:
	bar.sync 	0;
	setp.gt.u32 	%p50, %r212, 131;
	mov.u32 	%r212, %r51;
	@%p50 bra 	$L__BB98_115;
$L__BB98_118:
	setp.gt.u32 	%p51, %r1, 31;
	@%p51 bra 	$L__BB98_121;
	ld.shared.u16 	%rs18, [%r5];
	ld.shared.u16 	%rs19, [%r5+64];
	// begin inline asm
	{ add.bf16 %rs17,%rs18,%rs19; }

	// end inline asm
	st.volatile.shared.u16 	[%r5], %rs17;
	ld.shared.u16 	%rs22, [%r5+32];
	// begin inline asm
	{ add.bf16 %rs20,%rs17,%rs22; }

	// end inline asm
	st.volatile.shared.u16 	[%r5], %rs20;
	ld.shared.u16 	%rs25, [%r5+16];
	// begin inline asm
	{ add.bf16 %rs23,%rs20,%rs25; }

	// end inline asm
	st.volatile.shared.u16 	[%r5], %rs23;
	ld.shared.u16 	%rs28, [%r5+8];
	// begin inline asm
	{ add.bf16 %rs26,%rs23,%rs28; }

	// end inline asm
	st.volatile.shared.u16 	[%r5], %rs26;
	ld.shared.u16 	%rs31, [%r5+4];
	// begin inline asm
	{ add.bf16 %rs29,%rs26,%rs31; }

	// end inline asm
	st.volatile.shared.u16 	[%r5], %rs29;
	ld.shared.u16 	%rs34, [%r5+2];
	// begin inline asm
	{ add.bf16 %rs32,%rs29,%rs34; }

	// end inline asm
	st.volatile.shared.u16 	[%r5], %rs32;
	setp.ne.s32 	%p52, %r1, 0;
	@%p52 bra 	$L__BB98_121;
	cvta.to.global.u64 	%rd470, %rd260;
	mul.wide.u32 	%rd471, %r2, 2;
	add.s64 	%rd472, %rd470, %rd471;
	ld.shared.u16 	%rs35, [sum_squaresdata_bf16];
	st.global.u16 	[%rd472], %rs35;
$L__BB98_121:
	ret;

}
	// .globl	uncontiguous_cumulate_sum_square_bf16
.visible .entry uncontiguous_cumulate_sum_square_bf16(
	.param .u64 .ptr .align 1 uncontiguous_cumulate_sum_square_bf16_param_0,
	.param .u64 .ptr .align 1 uncontiguous_cumulate_sum_square_bf16_param_1,
	.param .u64 .ptr .align 1 uncontiguous_cumulate_sum_square_bf16_param_2,
	.param .u64 .ptr .align 1 uncontiguous_cumulate_sum_square_bf16_param_3,
	.param .u64 uncontiguous_cumulate_sum_square_bf16_param_4,
	.param .u64 uncontiguous_cumulate_sum_square_bf16_param_5
)
{
	.reg .pred 	%p<53>;
	.reg .b16 	%rs<28>;
	.reg .b32 	%r<213>;
	.reg .b64 	%rd<558>;

	ld.param.u64 	%rd260, [uncontiguous_cumulate_sum_square_bf16_param_0];
	ld.param.u64 	%rd263, [uncontiguous_cumulate_sum_square_bf16_param_1];
	ld.param.u64 	%rd264, [uncontiguous_cumulate_sum_square_bf16_param_2];
	ld.param.u64 	%rd265, [uncontiguous_cumulate_sum_square_bf16_param_3];
	ld.param.u64 	%rd261, [uncontiguous_cumulate_sum_square_bf16_param_4];
	ld.param.u64 	%rd262, [uncontiguous_cumulate_sum_square_bf16_param_5];
	cvta.to.global.u64 	%rd1, %rd265;
	cvta.to.global.u64 	%rd2, %rd264;
	cvta.to.global.u64 	%rd3, %rd263;
	mov.u32 	%r1, %tid.x;
	mov.u32 	%r2, %ctaid.x;
	mov.u32 	%r212, %ntid.x;
	mul.lo.s32 	%r53, %r2, %r212;
	shl.b32 	%r54, %r53, 1;
	add.s32 	%r4, %r54, %r1;
	shl.b32 	%r55, %r1, 1;
	mov.u32 	%r56, sum_squaresdata_bf16;
	add.s32 	%r5, %r56, %r55;
	mov.b32 	%r52, 0;
	// begin inline asm
	cvt.rn.bf16.s32 %rs1, %r52;
	// end inline asm
	st.shared.u16 	[%r5], %rs1;
	add.s32 	%r57, %r4, %r212;
	cvt.u64.u32 	%rd511, %r57;
	setp.le.u64 	%p1, %rd262, %rd511;
	@%p1 bra 	$L__BB99_54;
	cvt.u32.u64 	%r6, %rd261;
	add.s32 	%r206, %r6, -1;
	setp.lt.s32 	%p27, %r206, 0;
	mov.b64 	%rd515, 0;
	mov.u64 	%rd516, %rd515;
	@%p27 bra 	$L__BB99_53;
	cvt.u64.u32 	%rd512, %r4;
	setp.lt.u32 	%p28, %r206, 3;
	mov.b64 	%rd516, 0;
	mov.u64 	%rd515, %rd516;
	@%p28 bra 	$L__BB99_30;
	add.s32 	%r204, %r6, -2;
	and.b32  	%r133, %r6, -4;
	neg.s32 	%r203, %r133;
	mov.b64 	%rd516, 0;
$L__BB99_4:
	.pragma "nounroll";
	add.s32 	%r12, %r204, 1;
	mul.wide.u32 	%rd397, %r12, 8;
	add.s64 	%rd398, %rd2, %rd397;
	ld.global.u64 	%rd10, [%rd398];
	or.b64  	%rd399, %rd512, %rd10;
	and.b64  	%rd400, %rd399, -4294967296;
	setp.ne.s64 	%p29, %rd400, 0;
	@%p29 bra 	$L__BB99_6;
	cvt.u32.u64 	%r134, %rd10;
	cvt.u32.u64 	%r135, %rd512;
	div.u32 	%r136, %r135, %r134;
	mul.lo.s32 	%r137, %r136, %r134;
	sub.s32 	%r138, %r135, %r137;
	cvt.u64.u32 	%rd477, %r136;
	cvt.u64.u32 	%rd478, %r138;
	bra.uni 	$L__BB99_7;
$L__BB99_6:
	div.s64 	%rd477, %rd512, %rd10;
	mul.lo.s64 	%rd401, %rd477, %rd10;
	sub.s64 	%rd478, %rd512, %rd401;
$L__BB99_7:
	mul.wide.u32 	%rd402, %r12, 8;
	add.s64 	%rd403, %rd1, %rd402;
	ld.global.u64 	%rd17, [%rd403];
	mad.lo.s64 	%rd18, %rd17, %rd478, %rd515;
	or.b64  	%rd404, %rd511, %rd10;
	and.b64  	%rd405, %rd404, -4294967296;
	setp.ne.s64 	%p30, %rd405, 0;
	@%p30 bra 	$L__BB99_9;
	cvt.u32.u64 	%r139, %rd10;
	cvt.u32.u64 	%r140, %rd511;
	div.u32 	%r141, %r140, %r139;
	mul.lo.s32 	%r142, %r141, %r139;
	sub.s32 	%r143, %r140, %r142;
	cvt.u64.u32 	%rd479, %r141;
	cvt.u64.u32 	%rd480, %r143;
	bra.uni 	$L__BB99_10;
$L__BB99_9:
	div.s64 	%rd479, %rd511, %rd10;
	mul.lo.s64 	%rd406, %rd479, %rd10;
	sub.s64 	%rd480, %rd511, %rd406;
$L__BB99_10:
	mad.lo.s64 	%rd25, %rd480, %rd17, %rd516;
	add.s32 	%r13, %r204, -2;
	mul.wide.u32 	%rd407, %r204, 8;
	add.s64 	%rd408, %rd2, %rd407;
	ld.global.u64 	%rd26, [%rd408];
	or.b64  	%rd409, %rd477, %rd26;
	and.b64  	%rd410, %rd409, -4294967296;
	setp.ne.s64 	%p31, %rd410, 0;
	@%p31 bra 	$L__BB99_12;
	cvt.u32.u64 	%r144, %rd26;
	cvt.u32.u64 	%r145, %rd477;
	div.u32 	%r146, %r145, %r144;
	mul.lo.s32 	%r147, %r146, %r144;
	sub.s32 	%r148, %r145, %r147;
	cvt.u64.u32 	%rd481, %r146;
	cvt.u64.u32 	%rd482, %r148;
	bra.uni 	$L__BB99_13;
$L__BB99_12:
	div.s64 	%rd481, %rd477, %rd26;
	mul.lo.s64 	%rd411, %rd481, %rd26;
	sub.s64 	%rd482, %rd477, %rd411;
$L__BB99_13:
	mul.wide.u32 	%rd412, %r204, 8;
	add.s64 	%rd413, %rd1, %rd412;
	ld.global.u64 	%rd33, [%rd413];
	mad.lo.s64 	%rd34, %rd33, %rd482, %rd18;
	or.b64  	%rd414, %rd479, %rd26;
	and.b64  	%rd415, %rd414, -4294967296;
	setp.ne.s64 	%p32, %rd415, 0;
	@%p32 bra 	$L__BB99_15;
	cvt.u32.u64 	%r149, %rd26;
	cvt.u32.u64 	%r150, %rd479;
	div.u32 	%r151, %r150, %r149;
	mul.lo.s32 	%r152, %r151, %r149;
	sub.s32 	%r153, %r150, %r152;
	cvt.u64.u32 	%rd483, %r151;
	cvt.u64.u32 	%rd484, %r153;
	bra.uni 	$L__BB99_16;
$L__BB99_15:
	div.s64 	%rd483, %rd479, %rd26;
	mul.lo.s64 	%rd416, %rd483, %rd26;
	sub.s64 	%rd484, %rd479, %rd416;
$L__BB99_16:
	mad.lo.s64 	%rd41, %rd484, %rd33, %rd25;
	add.s32 	%r14, %r204, -1;
	mul.wide.u32 	%rd417, %r14, 8;
	add.s64 	%rd418, %rd2, %rd417;
	ld.global.u64 	%rd42, [%rd418];
	or.b64  	%rd419, %rd481, %rd42;
	and.b64  	%rd420, %rd419, -4294967296;
	setp.ne.s64 	%p33, %rd420, 0;
	@%p33 bra 	$L__BB99_18;
	cvt.u32.u64 	%r154, %rd42;
	cvt.u32.u64 	%r155, %rd481;
	div.u32 	%r156, %r155, %r154;
	mul.lo.s32 	%r157, %r156, %r154;
	sub.s32 	%r158, %r155, %r157;
	cvt.u64.u32 	%rd485, %r156;
	cvt.u64.u32 	%rd486, %r158;
	bra.uni 	$L__BB99_19;
$L__BB99_18:
	div.s64 	%rd485, %rd481, %rd42;
	mul.lo.s64 	%rd421, %rd485, %rd42;
	sub.s64 	%rd486, %rd481, %rd421;
$L__BB99_19:
	mul.wide.u32 	%rd422, %r14, 8;
	add.s64 	%rd423, %rd1, %rd422;
	ld.global.u64 	%rd49, [%rd423];
	mad.lo.s64 	%rd50, %rd49, %rd486, %rd34;
	or.b64  	%rd424, %rd483, %rd42;
	and.b64  	%rd425, %rd424, -4294967296;
	setp.ne.s64 	%p34, %rd425, 0;
	@%p34 bra 	$L__BB99_21;
	cvt.u32.u64 	%r159, %rd42;
	cvt.u32.u64 	%r160, %rd483;
	div.u32 	%r161, %r160, %r159;
	mul.lo.s32 	%r162, %r161, %r159;
	sub.s32 	%r163, %r160, %r162;
	cvt.u64.u32 	%rd487, %r161;
	cvt.u64.u32 	%rd488, %r163;
	bra.uni 	$L__BB99_22;
$L__BB99_21:
	div.s64 	%rd487, %rd483, %rd42;
	mul.lo.s64 	%rd426, %rd487, %rd42;
	sub.s64 	%rd488, %rd483, %rd426;
$L__BB99_22:
	mad.lo.s64 	%rd57, %rd488, %rd49, %rd41;
	mul.wide.u32 	%rd427, %r13, 8;
	add.s64 	%rd428, %rd2, %rd427;
	ld.global.u64 	%rd58, [%rd428];
	or.b64  	%rd429, %rd485, %rd58;
	and.b64  	%rd430, %rd429, -4294967296;
	setp.ne.s64 	%p35, %rd430, 0;
	@%p35 bra 	$L__BB99_24;
	cvt.u32.u64 	%r164, %rd58;
	cvt.u32.u64 	%r165, %rd485;
	div.u32 	%r166, %r165, %r164;
	mul.lo.s32 	%r167, %r166, %r164;
	sub.s32 	%r168, %r165, %r167;
	cvt.u64.u32 	%rd512, %r166;
	cvt.u64.u32 	%rd490, %r168;
	bra.uni 	$L__BB99_25;
$L__BB99_24:
	div.s64 	%rd512, %rd485, %rd58;
	mul.lo.s64 	%rd431, %rd512, %rd58;
	sub.s64 	%rd490, %rd485, %rd431;
$L__BB99_25:
	mul.wide.u32 	%rd432, %r13, 8;
	add.s64 	%rd433, %rd1, %rd432;
	ld.global.u64 	%rd65, [%rd433];
	mad.lo.s64 	%rd515, %rd65, %rd490, %rd50;
	or.b64  	%rd434, %rd487, %rd58;
	and.b64  	%rd435, %rd434, -4294967296;
	setp.ne.s64 	%p36, %rd435, 0;
	@%p36 bra 	$L__BB99_27;
	cvt.u32.u64 	%r169, %rd58;
	cvt.u32.u64 	%r170, %rd487;
	div.u32 	%r171, %r170, %r169;
	mul.lo.s32 	%r172, %r171, %r169;
	sub.s32 	%r173, %r170, %r172;
	cvt.u64.u32 	%rd511, %r171;
	cvt.u64.u32 	%rd492, %r173;
	bra.uni 	$L__BB99_28;
$L__BB99_27:
	div.s64 	%rd511, %rd487, %rd58;
	mul.lo.s64 	%rd436, %rd511, %rd58;
	sub.s64 	%rd492, %rd487, %rd436;
$L__BB99_28:
	mad.lo.s64 	%rd516, %rd492, %rd65, %rd57;
	add.s32 	%r204, %r204, -4;
	add.s32 	%r203, %r203, 4;
	setp.ne.s32 	%p37, %r203, 0;
	@%p37 bra 	$L__BB99_4;
	add.s32 	%r206, %r204, 1;
$L__BB99_30:
	and.b32  	%r19, %r6, 3;
	setp.eq.s32 	%p38, %r19, 0;
	@%p38 bra 	$L__BB99_53;
	setp.eq.s32 	%p39, %r19, 1;
	@%p39 bra 	$L__BB99_45;
	mul.wide.u32 	%rd438, %r206, 8;
	add.s64 	%rd439, %rd2, %rd438;
	ld.global.u64 	%rd80, [%rd439];
	or.b64  	%rd440, %rd512, %rd80;
	and.b64  	%rd441, %rd440, -4294967296;
	setp.ne.s64 	%p40, %rd441, 0;
	@%p40 bra 	$L__BB99_34;
	cvt.u32.u64 	%r174, %rd80;
	cvt.u32.u64 	%r175, %rd512;
	div.u32 	%r176, %r175, %r174;
	mul.lo.s32 	%r177, %r176, %r174;
	sub.s32 	%r178, %r175, %r177;
	cvt.u64.u32 	%rd499, %r176;
	cvt.u64.u32 	%rd500, %r178;
	bra.uni 	$L__BB99_35;
$L__BB99_34:
	div.s64 	%rd499, %rd512, %rd80;
	mul.lo.s64 	%rd442, %rd499, %rd80;
	sub.s64 	%rd500, %rd512, %rd442;
$L__BB99_35:
	add.s64 	%rd444, %rd1, %rd438;
	ld.global.u64 	%rd87, [%rd444];
	mad.lo.s64 	%rd88, %rd87, %rd500, %rd515;
	or.b64  	%rd445, %rd511, %rd80;
	and.b64  	%rd446, %rd445, -4294967296;
	setp.ne.s64 	%p41, %rd446, 0;
	@%p41 bra 	$L__BB99_37;
	cvt.u32.u64 	%r179, %rd80;
	cvt.u32.u64 	%r180, %rd511;
	div.u32 	%r181, %r180, %r179;
	mul.lo.s32 	%r182, %r181, %r179;
	sub.s32 	%r183, %r180, %r182;
	cvt.u64.u32 	%rd501, %r181;
	cvt.u64.u32 	%rd502, %r183;
	bra.uni 	$L__BB99_38;
$L__BB99_37:
	div.s64 	%rd501, %rd511, %rd80;
	mul.lo.s64 	%rd447, %rd501, %rd80;
	sub.s64 	%rd502, %rd511, %rd447;
$L__BB99_38:
	mad.lo.s64 	%rd95, %rd502, %rd87, %rd516;
	add.s32 	%r20, %r206, -1;
	mul.wide.u32 	%rd448, %r20, 8;
	add.s64 	%rd449, %rd2, %rd448;
	ld.global.u64 	%rd96, [%rd449];
	or.b64  	%rd450, %rd499, %rd96;
	and.b64  	%rd451, %rd450, -4294967296;
	setp.ne.s64 	%p42, %rd451, 0;
	@%p42 bra 	$L__BB99_40;
	cvt.u32.u64 	%r184, %rd96;
	cvt.u32.u64 	%r185, %rd499;
	div.u32 	%r186, %r185, %r184;
	mul.lo.s32 	%r187, %r186, %r184;
	sub.s32 	%r188, %r185, %r187;
	cvt.u64.u32 	%rd512, %r186;
	cvt.u64.u32 	%rd504, %r188;
	bra.uni 	$L__BB99_41;
$L__BB99_40:
	div.s64 	%rd512, %rd499, %rd96;
	mul.lo.s64 	%rd452, %rd512, %rd96;
	sub.s64 	%rd504, %rd499, %rd452;
$L__BB99_41:
	add.s64 	%rd454, %rd1, %rd448;
	ld.global.u64 	%rd103, [%rd454];
	mad.lo.s64 	%rd515, %rd103, %rd504, %rd88;
	or.b64  	%rd455, %rd501, %rd96;
	and.b64  	%rd456, %rd455, -4294967296;
	setp.ne.s64 	%p43, %rd456, 0;
	@%p43 bra 	$L__BB99_43;
	cvt.u32.u64 	%r189, %rd96;
	cvt.u32.u64 	%r190, %rd501;
	div.u32 	%r191, %r190, %r189;
	mul.lo.s32 	%r192, %r191, %r189;
	sub.s32 	%r193, %r190, %r192;
	cvt.u64.u32 	%rd511, %r191;
	cvt.u64.u32 	%rd506, %r193;
	bra.uni 	$L__BB99_44;
$L__BB99_43:
	div.s64 	%rd511, %rd501, %rd96;
	mul.lo.s64 	%rd457, %rd511, %rd96;
	sub.s64 	%rd506, %rd501, %rd457;
$L__BB99_44:
	mad.lo.s64 	%rd516, %rd506, %rd103, %rd95;
	add.s32 	%r206, %r206, -2;
$L__BB99_45:
	and.b32  	%r194, %r6, 1;
	setp.eq.b32 	%p44, %r194, 1;
	not.pred 	%p45, %p44;
	@%p45 bra 	$L__BB99_53;
	mul.wide.u32 	%rd458, %r206, 8;
	add.s64 	%rd459, %rd2, %rd458;
	ld.global.u64 	%rd118, [%rd459];
	or.b64  	%rd460, %rd512, %rd118;
	and.b64  	%rd461, %rd460, -4294967296;
	setp.ne.s64 	%p46, %rd461, 0;
	@%p46 bra 	$L__BB99_48;
	cvt.u32.u64 	%r195, %rd118;
	cvt.u32.u64 	%r196, %rd512;
	rem.u32 	%r197, %r196, %r195;
	cvt.u64.u32 	%rd513, %r197;
	bra.uni 	$L__BB99_49;
$L__BB99_48:
	rem.s64 	%rd513, %rd512, %rd118;
$L__BB99_49:
	add.s64 	%rd463, %rd1, %rd458;
	ld.global.u64 	%rd122, [%rd463];
	mad.lo.s64 	%rd515, %rd122, %rd513, %rd515;
	or.b64  	%rd464, %rd511, %rd118;
	and.b64  	%rd465, %rd464, -4294967296;
	setp.ne.s64 	%p47, %rd465, 0;
	@%p47 bra 	$L__BB99_51;
	cvt.u32.u64 	%r198, %rd118;
	cvt.u32.u64 	%r199, %rd511;
	rem.u32 	%r200, %r199, %r198;
	cvt.u64.u32 	%rd514, %r200;
	bra.uni 	$L__BB99_52;
$L__BB99_51:
	rem.s64 	%rd514, %rd511, %rd118;
$L__BB99_52:
	mad.lo.s64 	%rd516, %rd514, %rd122, %rd516;
$L__BB99_53:
	shl.b64 	%rd466, %rd515, 1;
	add.s64 	%rd467, %rd3, %rd466;
	ld.global.u16 	%rs4, [%rd467];
	shl.b64 	%rd468, %rd516, 1;
	add.s64 	%rd469, %rd3, %rd468;
	ld.global.u16 	%rs5, [%rd469];
	// begin inline asm
	{ add.bf16 %rs3,%rs4,%rs5; }

	// end inline asm
	st.shared.u16 	[%r5], %rs3;
	bra.uni 	$L__BB99_114;
$L__BB99_54:
	cvt.u64.u32 	%rd548, %r4;
	setp.le.u64 	%p2, %rd262, %rd548;
	@%p2 bra 	$L__BB99_114;
	cvt.u32.u64 	%r23, %rd261;
	add.s32 	%r210, %r23, -1;
	setp.lt.s32 	%p3, %r210, 0;
	mov.b64 	%rd557, 0;
	@%p3 bra 	$L__BB99_113;
	and.b32  	%r25, %r23, 7;
	setp.lt.u32 	%p4, %r210, 7;
	mov.b64 	%rd557, 0;
	@%p4 bra 	$L__BB99_84;
	add.s32 	%r208, %r23, -4;
	and.b32  	%r58, %r23, -8;
	neg.s32 	%r207, %r58;
	mov.b64 	%rd557, 0;
$L__BB99_58:
	.pragma "nounroll";
	add.s32 	%r30, %r208, 3;
	mul.wide.u32 	%rd270, %r30, 8;
	add.s64 	%rd271, %rd2, %rd270;
	ld.global.u64 	%rd133, [%rd271];
	or.b64  	%rd272, %rd548, %rd133;
	and.b64  	%rd273, %rd272, -4294967296;
	setp.ne.s64 	%p5, %rd273, 0;
	@%p5 bra 	$L__BB99_60;
	cvt.u32.u64 	%r59, %rd133;
	cvt.u32.u64 	%r60, %rd548;
	div.u32 	%r61, %r60, %r59;
	mul.lo.s32 	%r62, %r61, %r59;
	sub.s32 	%r63, %r60, %r62;
	cvt.u64.u32 	%rd519, %r61;
	cvt.u64.u32 	%rd520, %r63;
	bra.uni 	$L__BB99_61;
$L__BB99_60:
	div.s64 	%rd519, %rd548, %rd133;
	mul.lo.s64 	%rd274, %rd519, %rd133;
	sub.s64 	%rd520, %rd548, %rd274;
$L__BB99_61:
	add.s64 	%rd276, %rd1, %rd270;
	ld.global.u64 	%rd277, [%rd276];
	mad.lo.s64 	%rd140, %rd277, %rd520, %rd557;
	add.s32 	%r31, %r208, 2;
	mul.wide.u32 	%rd278, %r31, 8;
	add.s64 	%rd279, %rd2, %rd278;
	ld.global.u64 	%rd141, [%rd279];
	or.b64  	%rd280, %rd519, %rd141;
	and.b64  	%rd281, %rd280, -4294967296;
	setp.ne.s64 	%p6, %rd281, 0;
	@%p6 bra 	$L__BB99_63;
	cvt.u32.u64 	%r64, %rd141;
	cvt.u32.u64 	%r65, %rd519;
	div.u32 	%r66, %r65, %r64;
	mul.lo.s32 	%r67, %r66, %r64;
	sub.s32 	%r68, %r65, %r67;
	cvt.u64.u32 	%rd521, %r66;
	cvt.u64.u32 	%rd522, %r68;
	bra.uni 	$L__BB99_64;
$L__BB99_63:
	div.s64 	%rd521, %rd519, %rd141;
	mul.lo.s64 	%rd282, %rd521, %rd141;
	sub.s64 	%rd522, %rd519, %rd282;
$L__BB99_64:
	add.s64 	%rd284, %rd1, %rd278;
	ld.global.u64 	%rd285, [%rd284];
	mad.lo.s64 	%rd148, %rd285, %rd522, %rd140;
	add.s32 	%r32, %r208, 1;
	mul.wide.u32 	%rd286, %r32, 8;
	add.s64 	%rd287, %rd2, %rd286;
	ld.global.u64 	%rd149, [%rd287];
	or.b64  	%rd288, %rd521, %rd149;
	and.b64  	%rd289, %rd288, -4294967296;
	setp.ne.s64 	%p7, %rd289, 0;
	@%p7 bra 	$L__BB99_66;
	cvt.u32.u64 	%r69, %rd149;
	cvt.u32.u64 	%r70, %rd521;
	div.u32 	%r71, %r70, %r69;
	mul.lo.s32 	%r72, %r71, %r69;
	sub.s32 	%r73, %r70, %r72;
	cvt.u64.u32 	%rd523, %r71;
	cvt.u64.u32 	%rd524, %r73;
	bra.uni 	$L__BB99_67;
$L__BB99_66:
	div.s64 	%rd523, %rd521, %rd149;
	mul.lo.s64 	%rd290, %rd523, %rd149;
	sub.s64 	%rd524, %rd521, %rd290;
$L__BB99_67:
	add.s64 	%rd292, %rd1, %rd286;
	ld.global.u64 	%rd293, [%rd292];
	mad.lo.s64 	%rd156, %rd293, %rd524, %rd148;
	add.s32 	%r33, %r208, -4;
	mul.wide.u32 	%rd294, %r208, 8;
	add.s64 	%rd295, %rd2, %rd294;
	ld.global.u64 	%rd157, [%rd295];
	or.b64  	%rd296, %rd523, %rd157;
	and.b64  	%rd297, %rd296, -4294967296;
	setp.ne.s64 	%p8, %rd297, 0;
	@%p8 bra 	$L__BB99_69;
	cvt.u32.u64 	%r74, %rd157;
	cvt.u32.u64 	%r75, %rd523;
	div.u32 	%r76, %r75, %r74;
	mul.lo.s32 	%r77, %r76, %r74;
	sub.s32 	%r78, %r75, %r77;
	cvt.u64.u32 	%rd525, %r76;
	cvt.u64.u32 	%rd526, %r78;
	bra.uni 	$L__BB99_70;
$L__BB99_69:
	div.s64 	%rd525, %rd523, %rd157;
	mul.lo.s64 	%rd298, %rd525, %rd157;
	sub.s64 	%rd526, %rd523, %rd298;
$L__BB99_70:
	add.s64 	%rd300, %rd1, %rd294;
	ld.global.u64 	%rd301, [%rd300];
	mad.lo.s64 	%rd164, %rd301, %rd526, %rd156;
	add.s32 	%r34, %r208, -1;
	mul.wide.u32 	%rd302, %r34, 8;
	add.s64 	%rd303, %rd2, %rd302;
	ld.global.u64 	%rd165, [%rd303];
	or.b64  	%rd304, %rd525, %rd165;
	and.b64  	%rd305, %rd304, -4294967296;
	setp.ne.s64 	%p9, %rd305, 0;
	@%p9 bra 	$L__BB99_72;
	cvt.u32.u64 	%r79, %rd165;
	cvt.u32.u64 	%r80, %rd525;
	div.u32 	%r81, %r80, %r79;
	mul.lo.s32 	%r82, %r81, %r79;
	sub.s32 	%r83, %r80, %r82;
	cvt.u64.u32 	%rd527, %r81;
	cvt.u64.u32 	%rd528, %r83;
	bra.uni 	$L__BB99_73;
$L__BB99_72:
	div.s64 	%rd527, %rd525, %rd165;
	mul.lo.s64 	%rd306, %rd527, %rd165;
	sub.s64 	%rd528, %rd525, %rd306;
$L__BB99_73:
	add.s64 	%rd308, %rd1, %rd302;
	ld.global.u64 	%rd309, [%rd308];
	mad.lo.s64 	%rd172, %rd309, %rd528, %rd164;
	add.s32 	%r35, %r208, -2;
	mul.wide.u32 	%rd310, %r35, 8;
	add.s64 	%rd311, %rd2, %rd310;
	ld.global.u64 	%rd173, [%rd311];
	or.b64  	%rd312, %rd527, %rd173;
	and.b64  	%rd313, %rd312, -4294967296;
	setp.ne.s64 	%p10, %rd313, 0;
	@%p10 bra 	$L__BB99_75;
	cvt.u32.u64 	%r84, %rd173;
	cvt.u32.u64 	%r85, %rd527;
	div.u32 	%r86, %r85, %r84;
	mul.lo.s32 	%r87, %r86, %r84;
	sub.s32 	%r88, %r85, %r87;
	cvt.u64.u32 	%rd529, %r86;
	cvt.u64.u32 	%rd530, %r88;
	bra.uni 	$L__BB99_76;
$L__BB99_75:
	div.s64 	%rd529, %rd527, %rd173;
	mul.lo.s64 	%rd314, %rd529, %rd173;
	sub.s64 	%rd530, %rd527, %rd314;
$L__BB99_76:
	add.s64 	%rd316, %rd1, %rd310;
	ld.global.u64 	%rd317, [%rd316];
	mad.lo.s64 	%rd180, %rd317, %rd530, %rd172;
	add.s32 	%r36, %r208, -3;
	mul.wide.u32 	%rd318, %r36, 8;
	add.s64 	%rd319, %rd2, %rd318;
	ld.global.u64 	%rd181, [%rd319];
	or.b64  	%rd320, %rd529, %rd181;
	and.b64  	%rd321, %rd320, -4294967296;
	setp.ne.s64 	%p11, %rd321, 0;
	@%p11 bra 	$L__BB99_78;
	cvt.u32.u64 	%r89, %rd181;
	cvt.u32.u64 	%r90, %rd529;
	div.u32 	%r91, %r90, %r89;
	mul.lo.s32 	%r92, %r91, %r89;
	sub.s32 	%r93, %r90, %r92;
	cvt.u64.u32 	%rd531, %r91;
	cvt.u64.u32 	%rd532, %r93;
	bra.uni 	$L__BB99_79;
$L__BB99_78:
	div.s64 	%rd531, %rd529, %rd181;
	mul.lo.s64 	%rd322, %rd531, %rd181;
	sub.s64 	%rd532, %rd529, %rd322;
$L__BB99_79:
	add.s64 	%rd324, %rd1, %rd318;
	ld.global.u64 	%rd325, [%rd324];
	mad.lo.s64 	%rd188, %rd325, %rd532, %rd180;
	mul.wide.u32 	%rd326, %r33, 8;
	add.s64 	%rd327, %rd2, %rd326;
	ld.global.u64 	%rd189, [%rd327];
	or.b64  	%rd328, %rd531, %rd189;
	and.b64  	%rd329, %rd328, -4294967296;
	setp.ne.s64 	%p12, %rd329, 0;
	@%p12 bra 	$L__BB99_81;
	cvt.u32.u64 	%r94, %rd189;
	cvt.u32.u64 	%r95, %rd531;
	div.u32 	%r96, %r95, %r94;
	mul.lo.s32 	%r97, %r96, %r94;
	sub.s32 	%r98, %r95, %r97;
	cvt.u64.u32 	%rd548, %r96;
	cvt.u64.u32 	%rd534, %r98;
	bra.uni 	$L__BB99_82;
$L__BB99_81:
	div.s64 	%rd548, %rd531, %rd189;
	mul.lo.s64 	%rd330, %rd548, %rd189;
	sub.s64 	%rd534, %rd531, %rd330;
$L__BB99_82:
	add.s64 	%rd332, %rd1, %rd326;
	ld.global.u64 	%rd333, [%rd332];
	mad.lo.s64 	%rd557, %rd333, %rd534, %rd188;
	add.s32 	%r208, %r208, -8;
	add.s32 	%r207, %r207, 8;
	setp.ne.s32 	%p13, %r207, 0;
	@%p13 bra 	$L__BB99_58;
	add.s32 	%r210, %r208, 3;
$L__BB99_84:
	setp.eq.s32 	%p14, %r25, 0;
	@%p14 bra 	$L__BB99_113;
	and.b32  	%r41, %r23, 3;
	setp.lt.u32 	%p15, %r25, 4;
	@%p15 bra 	$L__BB99_99;
	mul.wide.u32 	%rd335, %r210, 8;
	add.s64 	%rd336, %rd2, %rd335;
	ld.global.u64 	%rd200, [%rd336];
	or.b64  	%rd337, %rd548, %rd200;
	and.b64  	%rd338, %rd337, -4294967296;
	setp.ne.s64 	%p16, %rd338, 0;
	@%p16 bra 	$L__BB99_88;
	cvt.u32.u64 	%r99, %rd200;
	cvt.u32.u64 	%r100, %rd548;
	div.u32 	%r101, %r100, %r99;
	mul.lo.s32 	%r102, %r101, %r99;
	sub.s32 	%r103, %r100, %r102;
	cvt.u64.u32 	%rd538, %r101;
	cvt.u64.u32 	%rd539, %r103;
	bra.uni 	$L__BB99_89;
$L__BB99_88:
	div.s64 	%rd538, %rd548, %rd200;
	mul.lo.s64 	%rd339, %rd538, %rd200;
	sub.s64 	%rd539, %rd548, %rd339;
$L__BB99_89:
	add.s64 	%rd341, %rd1, %rd335;
	ld.global.u64 	%rd342, [%rd341];
	mad.lo.s64 	%rd207, %rd342, %rd539, %rd557;
	add.s32 	%r42, %r210, -1;
	mul.wide.u32 	%rd343, %r42, 8;
	add.s64 	%rd344, %rd2, %rd343;
	ld.global.u64 	%rd208, [%rd344];
	or.b64  	%rd345, %rd538, %rd208;
	and.b64  	%rd346, %rd345, -4294967296;
	setp.ne.s64 	%p17, %rd346, 0;
	@%p17 bra 	$L__BB99_91;
	cvt.u32.u64 	%r104, %rd208;
	cvt.u32.u64 	%r105, %rd538;
	div.u32 	%r106, %r105, %r104;
	mul.lo.s32 	%r107, %r106, %r104;
	sub.s32 	%r108, %r105, %r107;
	cvt.u64.u32 	%rd540, %r106;
	cvt.u64.u32 	%rd541, %r108;
	bra.uni 	$L__BB99_92;
$L__BB99_91:
	div.s64 	%rd540, %rd538, %rd208;
	mul.lo.s64 	%rd347, %rd540, %rd208;
	sub.s64 	%rd541, %rd538, %rd347;
$L__BB99_92:
	add.s64 	%rd349, %rd1, %rd343;
	ld.global.u64 	%rd350, [%rd349];
	mad.lo.s64 	%rd215, %rd350, %rd541, %rd207;
	add.s32 	%r43, %r210, -2;
	mul.wide.u32 	%rd351, %r43, 8;
	add.s64 	%rd352, %rd2, %rd351;
	ld.global.u64 	%rd216, [%rd352];
	or.b64  	%rd353, %rd540, %rd216;
	and.b64  	%rd354, %rd353, -4294967296;
	setp.ne.s64 	%p18, %rd354, 0;
	@%p18 bra 	$L__BB99_94;
	cvt.u32.u64 	%r109, %rd216;
	cvt.u32.u64 	%r110, %rd540;
	div.u32 	%r111, %r110, %r109;
	mul.lo.s32 	%r112, %r111, %r109;
	sub.s32 	%r113, %r110, %r112;
	cvt.u64.u32 	%rd542, %r111;
	cvt.u64.u32 	%rd543, %r113;
	bra.uni 	$L__BB99_95;
$L__BB99_94:
	div.s64 	%rd542, %rd540, %rd216;
	mul.lo.s64 	%rd355, %rd542, %rd216;
	sub.s64 	%rd543, %rd540, %rd355;
$L__BB99_95:
	add.s64 	%rd357, %rd1, %rd351;
	ld.global.u64 	%rd358, [%rd357];
	mad.lo.s64 	%rd223, %rd358, %rd543, %rd215;
	add.s32 	%r44, %r210, -3;
	mul.wide.u32 	%rd359, %r44, 8;
	add.s64 	%rd360, %rd2, %rd359;
	ld.global.u64 	%rd224, [%rd360];
	or.b64  	%rd361, %rd542, %rd224;
	and.b64  	%rd362, %rd361, -4294967296;
	setp.ne.s64 	%p19, %rd362, 0;
	@%p19 bra 	$L__BB99_97;
	cvt.u32.u64 	%r114, %rd224;
	cvt.u32.u64 	%r115, %rd542;
	div.u32 	%r116, %r115, %r114;
	mul.lo.s32 	%r117, %r116, %r114;
	sub.s32 	%r118, %r115, %r117;
	cvt.u64.u32 	%rd548, %r116;
	cvt.u64.u32 	%rd545, %r118;
	bra.uni 	$L__BB99_98;
$L__BB99_97:
	div.s64 	%rd548, %rd542, %rd224;
	mul.lo.s64 	%rd363, %rd548, %rd224;
	sub.s64 	%rd545, %rd542, %rd363;
$L__BB99_98:
	add.s64 	%rd365, %rd1, %rd359;
	ld.global.u64 	%rd366, [%rd365];
	mad.lo.s64 	%rd557, %rd366, %rd545, %rd223;
	add.s32 	%r210, %r210, -4;
$L__BB99_99:
	setp.eq.s32 	%p20, %r41, 0;
	@%p20 bra 	$L__BB99_113;
	setp.eq.s32 	%p21, %r41, 1;
	@%p21 bra 	$L__BB99_108;
	mul.wide.u32 	%rd368, %r210, 8;
	add.s64 	%rd369, %rd2, %rd368;
	ld.global.u64 	%rd235, [%rd369];
	or.b64  	%rd370, %rd548, %rd235;
	and.b64  	%rd371, %rd370, -4294967296;
	setp.ne.s64 	%p22, %rd371, 0;
	@%p22 bra 	$L__BB99_103;
	cvt.u32.u64 	%r119, %rd235;
	cvt.u32.u64 	%r120, %rd548;
	div.u32 	%r121, %r120, %r119;
	mul.lo.s32 	%r122, %r121, %r119;
	sub.s32 	%r123, %r120, %r122;
	cvt.u64.u32 	%rd549, %r121;
	cvt.u64.u32 	%rd550, %r123;
	bra.uni 	$L__BB99_104;
$L__BB99_103:
	div.s64 	%rd549, %rd548, %rd235;
	mul.lo.s64 	%rd372, %rd549, %rd235;
	sub.s64 	%rd550, %rd548, %rd372;
$L__BB99_104:
	add.s64 	%rd374, %rd1, %rd368;
	ld.global.u64 	%rd375, [%rd374];
	mad.lo.s64 	%rd242, %rd375, %rd550, %rd557;
	add.s32 	%r47, %r210, -1;
	mul.wide.u32 	%rd376, %r47, 8;
	add.s64 	%rd377, %rd2, %rd376;
	ld.global.u64 	%rd243, [%rd377];
	or.b64  	%rd378, %rd549, %rd243;
	and.b64  	%rd379, %rd378, -4294967296;
	setp.ne.s64 	%p23, %rd379, 0;
	@%p23 bra 	$L__BB99_106;
	cvt.u32.u64 	%r124, %rd243;
	cvt.u32.u64 	%r125, %rd549;
	div.u32 	%r126, %r125, %r124;
	mul.lo.s32 	%r127, %r126, %r124;
	sub.s32 	%r128, %r125, %r127;
	cvt.u64.u32 	%rd548, %r126;
	cvt.u64.u32 	%rd552, %r128;
	bra.uni 	$L__BB99_107;
$L__BB99_106:
	div.s64 	%rd548, %rd549, %rd243;
	mul.lo.s64 	%rd380, %rd548, %rd243;
	sub.s64 	%rd552, %rd549, %rd380;
$L__BB99_107:
	add.s64 	%rd382, %rd1, %rd376;
	ld.global.u64 	%rd383, [%rd382];
	mad.lo.s64 	%rd557, %rd383, %rd552, %rd242;
	add.s32 	%r210, %r210, -2;
$L__BB99_108:
	and.b32  	%r129, %r23, 1;
	setp.eq.b32 	%p24, %r129, 1;
	not.pred 	%p25, %p24;
	@%p25 bra 	$L__BB99_113;
	mul.wide.u32 	%rd384, %r210, 8;
	add.s64 	%rd385, %rd2, %rd384;
	ld.global.u64 	%rd254, [%rd385];
	or.b64  	%rd386, %rd548, %rd254;
	and.b64  	%rd387, %rd386, -4294967296;
	setp.ne.s64 	%p26, %rd387, 0;
	@%p26 bra 	$L__BB99_111;
	cvt.u32.u64 	%r130, %rd254;
	cvt.u32.u64 	%r131, %rd548;
	rem.u32 	%r132, %r131, %r130;
	cvt.u64.u32 	%rd556, %r132;
	bra.uni 	$L__BB99_112;
$L__BB99_111:
	rem.s64 	%rd556, %rd548, %rd254;
$L__BB99_112:
	add.s64 	%rd389, %rd1, %rd384;
	ld.global.u64 	%rd390, [%rd389];
	mad.lo.s64 	%rd557, %rd390, %rd556, %rd557;
$L__BB99_113:
	shl.b64 	%rd391, %rd557, 1;
	add.s64 	%rd392, %rd3, %rd391;
	ld.global.u16 	%rs2, [%rd392];
	st.shared.u16 	[%r5], %rs2;
$L__BB99_114:
	bar.sync 	0;
	setp.lt.u32 	%p48, %r212, 66;
	@%p48 bra 	$L__BB99_118;
$L__BB99_115:
	shr.u32 	%r51, %r212, 1;
	setp.ge.u32 	%p49, %r1, %r51;
	@%p49 bra 	$L__BB99_117;
	ld.shared.u16 	%rs7, [%r5];
	and.b32  	%r201, %r212, 2046;
	add.s32 	%r202, %r5, %r201;
	ld.shared.u16 	%rs8, [%r202];
	// begin inline asm
	{ add.bf16 %rs6,%rs7,%rs8; }

	// end inline asm
	st.shared.u16 	[%r5], %rs6;
$L__BB99_117:
	bar.sync 	0;
	setp.gt.u32 	%p50, %r212, 131;
	mov.u32 	%r212, %r51;
	@%p50 bra 	$L__BB99_115;
$L__BB99_118:
	setp.gt.u32 	%p51, %r1, 31;
	@%p51 bra 	$L__BB99_121;
	ld.shared.u16 	%rs10, [%r5];
	ld.shared.u16 	%rs11, [%r5+64];
	// begin inline asm
	{ add.bf16 %rs9,%rs10,%rs11; }

	// end inline asm
	st.volatile.shared.u16 	[%r5], %rs9;
	ld.shared.u16 	%rs14, [%r5+32];
	// begin inline asm
	{ add.bf16 %rs12,%rs9,%rs14; }

	// end inline asm
	st.volatile.shared.u16 	[%r5], %rs12;
	ld.shared.u16 	%rs17, [%r5+16];
	// begin inline asm
	{ add.bf16 %rs15,%rs12,%rs17; }

	// end inline asm
	st.volatile.shared.u16 	[%r5], %rs15;
	ld.shared.u16 	%rs20, [%r5+8];
	// begin inline asm
	{ add.bf16 %rs18,%rs15,%rs20; }

	// end inline asm
	st.volatile.shared.u16 	[%r5], %rs18;
	ld.shared.u16 	%rs23, [%r5+4];
	// begin inline asm
	{ add.bf16 %rs21,%rs18,%rs23; }

	// end inline asm
	st.volatile.shared.u16 	[%r5], %rs21;
	ld.shared.u16 	%rs26, [%r5+2];
	// begin inline asm
	{ add.bf16 %rs24,%rs21,%rs26; }

	// end inline asm
	st.volatile.shared.u16 	[%r5], %rs24;
	setp.ne.s32 	%p52, %r1, 0;
	@%p52 bra 	$L__BB99_121;
	cvta.to.global.u64 	%rd470, %rd260;
	mul.wide.u32 	%rd471, %r2, 2;
	add.s64 	%rd472, %rd470, %rd471;
	ld.shared.u16 	%rs27, [sum_squaresdata_bf16];
	st.global.u16 	[%rd472], %rs27;
$L__BB99_121:
	ret;

}
	// .globl	contiguous_sum_square2_bf16
.visible .entry contiguous_sum_square2_bf16(
	.param .u64 .ptr .align 1 contiguous_sum_square2_bf16_param_0,
	.param .u64 .ptr .align 1 contiguous_sum_square2_bf16_param_1,
	.param .u64 .ptr .align 1 contiguous_sum_square2_bf16_param_2,
	.param .u64 .ptr .align 1 contiguous_sum_square2_bf16_param_3,
	.param .u64 contiguous_sum_square2_bf16_param_4,
	.param .u64 contiguous_sum_square2_bf16_param_5,
	.param .u64 contiguous_sum_square2_bf16_param_6,
	.param .u64 contiguous_sum_square2_bf16_param_7,
	.param .u64 contiguous_sum_square2_bf16_param_8
)
{
	.reg .pred 	%p<54>;
	.reg .b16 	%rs<36>;
	.reg .b32 	%r<214>;
	.reg .b64 	%rd<574>;

	ld.param.u64 	%rd267, [contiguous_sum_square2_bf16_param_1];
	ld.param.u64 	%rd268, [contiguous_sum_square2_bf16_param_2];
	ld.param.u64 	%rd269, [contiguous_sum_square2_bf16_param_3];
	ld.param.u64 	%rd264, [contiguous_sum_square2_bf16_param_4];
	ld.param.u64 	%rd270, [contiguous_sum_square2_bf16_param_5];
	ld.param.u64 	%rd265, [contiguous_sum_square2_bf16_param_6];
	ld.param.u64 	%rd271, [contiguous_sum_square2_bf16_param_7];
	cvta.to.global.u64 	%rd1, %rd269;
	cvta.to.global.u64 	%rd2, %rd268;
	cvta.to.global.u64 	%rd573, %rd267;
	mov.u32 	%r1, %tid.x;
	mov.u32 	%r2, %ctaid.x;
	mov.u32 	%r213, %ntid.x;
	mul.lo.s32 	%r53, %r2, %r213;
	shl.b32 	%r54, %r53, 1;
	add.s32 	%r4, %r54, %r1;
	shl.b32 	%r55, %r1, 1;
	mov.u32 	%r56, sum_squaresdata_bf16;
	add.s32 	%r5, %r56, %r55;
	mov.b32 	%r52, 0;
	// begin inline asm
	cvt.rn.bf16.s32 %rs1, %r52;
	// end inline asm
	st.shared.u16 	[%r5], %rs1;
	mov.u32 	%r57, %ctaid.y;
	cvt.u64.u32 	%rd272, %r57;
	add.s64 	%rd4, %rd270, %rd272;
	setp.ge.u64 	%p1, %rd4, %rd271;
	@%p1 bra 	$L__BB100_122;
	add.s32 	%r58, %r4, %r213;
	cvt.u64.u32 	%rd5, %r58;
	setp.le.u64 	%p2, %rd265, %rd5;
	@%p2 bra 	$L__BB100_55;
	cvt.u64.u32 	%rd404, %r4;
	mul.lo.s64 	%rd405, %rd4, %rd265;
	add.s64 	%rd527, %rd405, %rd404;
	add.s64 	%rd525, %rd405, %rd5;
	cvt.u32.u64 	%r6, %rd264;
	add.s32 	%r207, %r6, -1;
	setp.lt.s32 	%p28, %r207, 0;
	mov.b64 	%rd531, 0;
	mov.u64 	%rd532, %rd531;
	@%p28 bra 	$L__BB100_54;
	setp.lt.u32 	%p29, %r207, 3;
	mov.b64 	%rd532, 0;
	mov.u64 	%rd531, %rd532;
	@%p29 bra 	$L__BB100_31;
	add.s32 	%r205, %r6, -2;
	and.b32  	%r134, %r6, -4;
	neg.s32 	%r204, %r134;
	mov.b64 	%rd532, 0;
$L__BB100_5:
	.pragma "nounroll";
	add.s32 	%r12, %r205, 1;
	mul.wide.u32 	%rd409, %r12, 8;
	add.s64 	%rd410, %rd2, %rd409;
	ld.global.u64 	%rd12, [%rd410];
	or.b64  	%rd411, %rd527, %rd12;
	and.b64  	%rd412, %rd411, -4294967296;
	setp.ne.s64 	%p30, %rd412, 0;
	@%p30 bra 	$L__BB100_7;
	cvt.u32.u64 	%r135, %rd12;
	cvt.u32.u64 	%r136, %rd527;
	div.u32 	%r137, %r136, %r135;
	mul.lo.s32 	%r138, %r137, %r135;
	sub.s32 	%r139, %r136, %r138;
	cvt.u64.u32 	%rd493, %r137;
	cvt.u64.u32 	%rd494, %r139;
	bra.uni 	$L__BB100_8;
$L__BB100_7:
	div.s64 	%rd493, %rd527, %rd12;
	mul.lo.s64 	%rd413, %rd493, %rd12;
	sub.s64 	%rd494, %rd527, %rd413;
$L__BB100_8:
	mul.wide.u32 	%rd414, %r12, 8;
	add.s64 	%rd415, %rd1, %rd414;
	ld.global.u64 	%rd19, [%rd415];
	mad.lo.s64 	%rd20, %rd19, %rd494, %rd531;
	or.b64  	%rd416, %rd525, %rd12;
	and.b64  	%rd417, %rd416, -4294967296;
	setp.ne.s64 	%p31, %rd417, 0;
	@%p31 bra 	$L__BB100_10;
	cvt.u32.u64 	%r140, %rd12;
	cvt.u32.u64 	%r141, %rd525;
	div.u32 	%r142, %r141, %r140;
	mul.lo.s32 	%r143, %r142, %r140;
	sub.s32 	%r144, %r141, %r143;
	cvt.u64.u32 	%rd495, %r142;
	cvt.u64.u32 	%rd496, %r144;
	bra.uni 	$L__BB100_11;
$L__BB100_10:
	div.s64 	%rd495, %rd525, %rd12;
	mul.lo.s64 	%rd418, %rd495, %rd12;
	sub.s64 	%rd496, %rd525, %rd418;
$L__BB100_11:
	mad.lo.s64 	%rd27, %rd496, %rd19, %rd532;
	add.s32 	%r13, %r205, -2;
	mul.wide.u32 	%rd419, %r205, 8;
	add.s64 	%rd420, %rd2, %rd419;
	ld.global.u64 	%rd28, [%rd420];
	or.b64  	%rd421, %rd493, %rd28;
	and.b64  	%rd422, %rd421, -4294967296;
	setp.ne.s64 	%p32, %rd422, 0;
	@%p32 bra 	$L__BB100_13;
	cvt.u32.u64 	%r145, %rd28;
	cvt.u32.u64 	%r146, %rd493;
	div.u32 	%r147, %r146, %r145;
	mul.lo.s32 	%r148, %r147, %r145;
	sub.s32 	%r149, %r146, %r148;
	cvt.u64.u32 	%rd497, %r147;
	cvt.u64.u32 	%rd498, %r149;
	bra.uni 	$L__BB100_14;
$L__BB100_13:
	div.s64 	%rd497, %rd493, %rd28;
	mul.lo.s64 	%rd423, %rd497, %rd28;
	sub.s64 	%rd498, %rd493, %rd423;
$L__BB100_14:
	mul.wide.u32 	%rd424, %r205, 8;
	add.s64 	%rd425, %rd1, %rd424;
	ld.global.u64 	%rd35, [%rd425];
	mad.lo.s64 	%rd36, %rd35, %rd498, %rd20;
	or.b64  	%rd426, %rd495, %rd28;
	and.b64  	%rd427, %rd426, -4294967296;
	setp.ne.s64 	%p33, %rd427, 0;
	@%p33 bra 	$L__BB100_16;
	cvt.u32.u64 	%r150, %rd28;
	cvt.u32.u64 	%r151, %rd495;
	div.u32 	%r152, %r151, %r150;
	mul.lo.s32 	%r153, %r152, %r150;
	sub.s32 	%r154, %r151, %r153;
	cvt.u64.u32 	%rd499, %r152;
	cvt.u64.u32 	%rd500, %r154;
	bra.uni 	$L__BB100_17;
$L__BB100_16:
	div.s64 	%rd499, %rd495, %rd28;
	mul.lo.s64 	%rd428, %rd499, %rd28;
	sub.s64 	%rd500, %rd495, %rd428;
$L__BB100_17:
	mad.lo.s64 	%rd43, %rd500, %rd35, %rd27;
	add.s32 	%r14, %r205, -1;
	mul.wide.u32 	%rd429, %r14, 8;
	add.s64 	%rd430, %rd2, %rd429;
	ld.global.u64 	%rd44, [%rd430];
	or.b64  	%rd431, %rd497, %rd44;
	and.b64  	%rd432, %rd431, -4294967296;
	setp.ne.s64 	%p34, %rd432, 0;
	@%p34 bra 	$L__BB100_19;
	cvt.u32.u64 	%r155, %rd44;
	cvt.u32.u64 	%r156, %rd497;
	div.u32 	%r157, %r156, %r155;
	mul.lo.s32 	%r158, %r157, %r155;
	sub.s32 	%r159, %r156, %r158;
	cvt.u64.u32 	%rd501, %r157;
	cvt.u64.u32 	%rd502, %r159;
	bra.uni 	$L__BB100_20;
$L__BB100_19:
	div.s64 	%rd501, %rd497, %rd44;
	mul.lo.s64 	%rd433, %rd501, %rd44;
	sub.s64 	%rd502, %rd497, %rd433;
$L__BB100_20:
	mul.wide.u32 	%rd434, %r14, 8;
	add.s64 	%rd435, %rd1, %rd434;
	ld.global.u64 	%rd51, [%rd435];
	mad.lo.s64 	%rd52, %rd51, %rd502, %rd36;
	or.b64  	%rd436, %rd499, %rd44;
	and.b64  	%rd437, %rd436, -4294967296;
	setp.ne.s64 	%p35, %rd437, 0;
	@%p35 bra 	$L__BB100_22;
	cvt.u32.u64 	%r160, %rd44;
	cvt.u32.u64 	%r161, %rd499;
	div.u32 	%r162, %r161, %r160;
	mul.lo.s32 	%r163, %r162, %r160;
	sub.s32 	%r164, %r161, %r163;
	cvt.u64.u32 	%rd503, %r162;
	cvt.u64.u32 	%rd504, %r164;
	bra.uni 	$L__BB100_23;
$L__BB100_22:
	div.s64 	%rd503, %rd499, %rd44;
	mul.lo.s64 	%rd438, %rd503, %rd44;
	sub.s64 	%rd504, %rd499, %rd438;
$L__BB100_23:
	mad.lo.s64 	%rd59, %rd504, %rd51, %rd43;
	mul.wide.u32 	%rd439, %r13, 8;
	add.s64 	%rd440, %rd2, %rd439;
	ld.global.u64 	%rd60, [%rd440];
	or.b64  	%rd441, %rd501, %rd60;
	and.b64  	%rd442, %rd441, -4294967296;
	setp.ne.s64 	%p36, %rd442, 0;
	@%p36 bra 	$L__BB100_25;
	cvt.u32.u64 	%r165, %rd60;
	cvt.u32.u64 	%r166, %rd501;
	div.u32 	%r167, %r166, %r165;
	mul.lo.s32 	%r168, %r167, %r165;
	sub.s32 	%r169, %r166, %r168;
	cvt.u64.u32 	%rd527, %r167;
	cvt.u64.u32 	%rd506, %r169;
	bra.uni 	$L__BB100_26;
$L__BB100_25:
	div.s64 	%rd527, %rd501, %rd60;
	mul.lo.s64 	%rd443, %rd527, %rd60;
	sub.s64 	%rd506, %rd501, %rd443;
$L__BB100_26:
	mul.wide.u32 	%rd444, %r13, 8;
	add.s64 	%rd445, %rd1, %rd444;
	ld.global.u64 	%rd67, [%rd445];
	mad.lo.s64 	%rd531, %rd67, %rd506, %rd52;
	or.b64  	%rd446, %rd503, %rd60;
	and.b64  	%rd447, %rd446, -4294967296;
	setp.ne.s64 	%p37, %rd447, 0;
	@%p37 bra 	$L__BB100_28;
	cvt.u32.u64 	%r170, %rd60;
	cvt.u32.u64 	%r171, %rd503;
	div.u32 	%r172, %r171, %r170;
	mul.lo.s32 	%r173, %r172, %r170;
	sub.s32 	%r174, %r171, %r173;
	cvt.u64.u32 	%rd525, %r172;
	cvt.u64.u32 	%rd508, %r174;
	bra.uni 	$L__BB100_29;
$L__BB100_28:
	div.s64 	%rd525, %rd503, %rd60;
	mul.lo.s64 	%rd448, %rd525, %rd60;
	sub.s64 	%rd508, %rd503, %rd448;
$L__BB100_29:
	mad.lo.s64 	%rd532, %rd508, %rd67, %rd59;
	add.s32 	%r205, %r205, -4;
	add.s32 	%r204, %r204, 4;
	setp.ne.s32 	%p38, %r204, 0;
	@%p38 bra 	$L__BB100_5;
	add.s32 	%r207, %r205, 1;
$L__BB100_31:
	and.b32  	%r19, %r6, 3;
	setp.eq.s32 	%p39, %r19, 0;
	@%p39 bra 	$L__BB100_54;
	setp.eq.s32 	%p40, %r19, 1;
	@%p40 bra 	$L__BB100_46;
	mul.wide.u32 	%rd450, %r207, 8;
	add.s64 	%rd451, %rd2, %rd450;
	ld.global.u64 	%rd82, [%rd451];
	or.b64  	%rd452, %rd527, %rd82;
	and.b64  	%rd453, %rd452, -4294967296;
	setp.ne.s64 	%p41, %rd453, 0;
	@%p41 bra 	$L__BB100_35;
	cvt.u32.u64 	%r175, %rd82;
	cvt.u32.u64 	%r176, %rd527;
	div.u32 	%r177, %r176, %r175;
	mul.lo.s32 	%r178, %r177, %r175;
	sub.s32 	%r179, %r176, %r178;
	cvt.u64.u32 	%rd515, %r177;
	cvt.u64.u32 	%rd516, %r179;
	bra.uni 	$L__BB100_36;
$L__BB100_35:
	div.s64 	%rd515, %rd527, %rd82;
	mul.lo.s64 	%rd454, %rd515, %rd82;
	sub.s64 	%rd516, %rd527, %rd454;
$L__BB100_36:
	add.s64 	%rd456, %rd1, %rd450;
	ld.global.u64 	%rd89, [%rd456];
	mad.lo.s64 	%rd90, %rd89, %rd516, %rd531;
	or.b64  	%rd457, %rd525, %rd82;
	and.b64  	%rd458, %rd457, -4294967296;
	setp.ne.s64 	%p42, %rd458, 0;
	@%p42 bra 	$L__BB100_38;
	cvt.u32.u64 	%r180, %rd82;
	cvt.u32.u64 	%r181, %rd525;
	div.u32 	%r182, %r181, %r180;
	mul.lo.s32 	%r183, %r182, %r180;
	sub.s32 	%r184, %r181, %r183;
	cvt.u64.u32 	%rd517, %r182;
	cvt.u64.u32 	%rd518, %r184;
	bra.uni 	$L__BB100_39;
$L__BB100_38:
	div.s64 	%rd517, %rd525, %rd82;
	mul.lo.s64 	%rd459, %rd517, %rd82;
	sub.s64 	%rd518, %rd525, %rd459;
$L__BB100_39:
	mad.lo.s64 	%rd97, %rd518, %rd89, %rd532;
	add.s32 	%r20, %r207, -1;
	mul.wide.u32 	%rd460, %r20, 8;
	add.s64 	%rd461, %rd2, %rd460;
	ld.global.u64 	%rd98, [%rd461];
	or.b64  	%rd462, %rd515, %rd98;
	and.b64  	%rd463, %rd462, -4294967296;
	setp.ne.s64 	%p43, %rd463, 0;
	@%p43 bra 	$L__BB100_41;
	cvt.u32.u64 	%r185, %rd98;
	cvt.u32.u64 	%r186, %rd515;
	div.u32 	%r187, %r186, %r185;
	mul.lo.s32 	%r188, %r187, %r185;
	sub.s32 	%r189, %r186, %r188;
	cvt.u64.u32 	%rd527, %r187;
	cvt.u64.u32 	%rd520, %r189;
	bra.uni 	$L__BB100_42;
$L__BB100_41:
	div.s64 	%rd527, %rd515, %rd98;
	mul.lo.s64 	%rd464, %rd527, %rd98;
	sub.s64 	%rd520, %rd515, %rd464;
$L__BB100_42:
	add.s64 	%rd466, %rd1, %rd460;
	ld.global.u64 	%rd105, [%rd466];
	mad.lo.s64 	%rd531, %rd105, %rd520, %rd90;
	or.b64  	%rd467, %rd517, %rd98;
	and.b64  	%rd468, %rd467, -4294967296;
	setp.ne.s64 	%p44, %rd468, 0;
	@%p44 bra 	$L__BB100_44;
	cvt.u32.u64 	%r190, %rd98;
	cvt.u32.u64 	%r191, %rd517;
	div.u32 	%r192, %r191, %r190;
	mul.lo.s32 	%r193, %r192, %r190;
	sub.s32 	%r194, %r191, %r193;
	cvt.u64.u32 	%rd525, %r192;
	cvt.u64.u32 	%rd522, %r194;
	bra.uni 	$L__BB100_45;
$L__BB100_44:
	div.s64 	%rd525, %rd517, %rd98;
	mul.lo.s64 	%rd469, %rd525, %rd98;
	sub.s64 	%rd522, %rd517, %rd469;
$L__BB100_45:
	mad.lo.s64 	%rd532, %rd522, %rd105, %rd97;
	add.s32 	%r207, %r207, -2;
$L__BB100_46:
	and.b32  	%r195, %r6, 1;
	setp.eq.b32 	%p45, %r195, 1;
	not.pred 	%p46, %p45;
	@%p46 bra 	$L__BB100_54;
	mul.wide.u32 	%rd470, %r207, 8;
	add.s64 	%rd471, %rd2, %rd470;
	ld.global.u64 	%rd120, [%rd471];
	or.b64  	%rd472, %rd527, %rd120;
	and.b64  	%rd473, %rd472, -4294967296;
	setp.ne.s64 	%p47, %rd473, 0;
	@%p47 bra 	$L__BB100_49;
	cvt.u32.u64 	%r196, %rd120;
	cvt.u32.u64 	%r197, %rd527;
	rem.u32 	%r198, %r197, %r196;
	cvt.u64.u32 	%rd529, %r198;
	bra.uni 	$L__BB100_50;
$L__BB100_49:
	rem.s64 	%rd529, %rd527, %rd120;
$L__BB100_50:
	add.s64 	%rd475, %rd1, %rd470;
	ld.global.u64 	%rd124, [%rd475];
	mad.lo.s64 	%rd531, %rd124, %rd529, %rd531;
	or.b64  	%rd476, %rd525, %rd120;
	and.b64  	%rd477, %rd476, -4294967296;
	setp.ne.s64 	%p48, %rd477, 0;
	@%p48 bra 	$L__BB100_52;
	cvt.u32.u64 	%r199, %rd120;
	cvt.u32.u64 	%r200, %rd525;
	rem.u32 	%r201, %r200, %r199;
	cvt.u64.u32 	%rd530, %r201;
	bra.uni 	$L__BB100_53;
$L__BB100_52:
	rem.s64 	%rd530, %rd525, %rd120;
$L__BB100_53:
	mad.lo.s64 	%rd532, %rd530, %rd124, %rd532;
$L__BB100_54:
	shl.b64 	%rd478, %rd531, 1;
	add.s64 	%rd479, %rd573, %rd478;
	ld.global.u16 	%rs6, [%rd479];
	// begin inline asm
	{ mul.bf16 %rs5,%rs6,%rs6; }

	// end inline asm
	shl.b64 	%rd480, %rd532, 1;
	add.s64 	%rd481, %rd573, %rd480;
	ld.global.u16 	%rs9, [%rd481];
	// begin inline asm
	{ mul.bf16 %rs8,%rs9,%rs9; }

	// end inline asm
	// begin inline asm
	{ add.bf16 %rs11,%rs5,%rs8; }

	// end inline asm
	st.shared.u16 	[%r5], %rs11;
	bra.uni 	$L__BB100_115;
$L__BB100_55:
	cvt.u64.u32 	%rd132, %r4;
	setp.le.u64 	%p3, %rd265, %rd132;
	@%p3 bra 	$L__BB100_115;
	mad.lo.s64 	%rd564, %rd4, %rd265, %rd132;
	cvt.u32.u64 	%r23, %rd264;
	add.s32 	%r211, %r23, -1;
	setp.lt.s32 	%p4, %r211, 0;
	@%p4 bra 	$L__BB100_114;
	and.b32  	%r25, %r23, 7;
	setp.lt.u32 	%p5, %r211, 7;
	@%p5 bra 	$L__BB100_85;
	add.s32 	%r209, %r23, -4;
	and.b32  	%r59, %r23, -8;
	neg.s32 	%r208, %r59;
$L__BB100_59:
	.pragma "nounroll";
	add.s32 	%r30, %r209, 3;
	mul.wide.u32 	%rd274, %r30, 8;
	add.s64 	%rd275, %rd2, %rd274;
	ld.global.u64 	%rd136, [%rd275];
	or.b64  	%rd276, %rd564, %rd136;
	and.b64  	%rd277, %rd276, -4294967296;
	setp.ne.s64 	%p6, %rd277, 0;
	@%p6 bra 	$L__BB100_61;
	cvt.u32.u64 	%r60, %rd136;
	cvt.u32.u64 	%r61, %rd564;
	div.u32 	%r62, %r61, %r60;
	mul.lo.s32 	%r63, %r62, %r60;
	sub.s32 	%r64, %r61, %r63;
	cvt.u64.u32 	%rd535, %r62;
	cvt.u64.u32 	%rd536, %r64;
	bra.uni 	$L__BB100_62;
$L__BB100_61:
	div.s64 	%rd535, %rd564, %rd136;
	mul.lo.s64 	%rd278, %rd535, %rd136;
	sub.s64 	%rd536, %rd564, %rd278;
$L__BB100_62:
	add.s64 	%rd280, %rd1, %rd274;
	ld.global.u64 	%rd281, [%rd280];
	mul.lo.s64 	%rd143, %rd281, %rd536;
	add.s32 	%r31, %r209, 2;
	mul.wide.u32 	%rd282, %r31, 8;
	add.s64 	%rd283, %rd2, %rd282;
	ld.global.u64 	%rd144, [%rd283];
	or.b64  	%rd284, %rd535, %rd144;
	and.b64  	%rd285, %rd284, -4294967296;
	setp.ne.s64 	%p7, %rd285, 0;
	@%p7 bra 	$L__BB100_64;
	cvt.u32.u64 	%r65, %rd144;
	cvt.u32.u64 	%r66, %rd535;
	div.u32 	%r67, %r66, %r65;
	mul.lo.s32 	%r68, %r67, %r65;
	sub.s32 	%r69, %r66, %r68;
	cvt.u64.u32 	%rd537, %r67;
	cvt.u64.u32 	%rd538, %r69;
	bra.uni 	$L__BB100_65;
$L__BB100_64:
	div.s64 	%rd537, %rd535, %rd144;
	mul.lo.s64 	%rd286, %rd537, %rd144;
	sub.s64 	%rd538, %rd535, %rd286;
$L__BB100_65:
	add.s64 	%rd288, %rd1, %rd282;
	ld.global.u64 	%rd289, [%rd288];
	mad.lo.s64 	%rd151, %rd289, %rd538, %rd143;
	add.s32 	%r32, %r209, 1;
	mul.wide.u32 	%rd290, %r32, 8;
	add.s64 	%rd291, %rd2, %rd290;
	ld.global.u64 	%rd152, [%rd291];
	or.b64  	%rd292, %rd537, %rd152;
	and.b64  	%rd293, %rd292, -4294967296;
	setp.ne.s64 	%p8, %rd293, 0;
	@%p8 bra 	$L__BB100_67;
	cvt.u32.u64 	%r70, %rd152;
	cvt.u32.u64 	%r71, %rd537;
	div.u32 	%r72, %r71, %r70;
	mul.lo.s32 	%r73, %r72, %r70;
	sub.s32 	%r74, %r71, %r73;
	cvt.u64.u32 	%rd539, %r72;
	cvt.u64.u32 	%rd540, %r74;
	bra.uni 	$L__BB100_68;
$L__BB100_67:
	div.s64 	%rd539, %rd537, %rd152;
	mul.lo.s64 	%rd294, %rd539, %rd152;
	sub.s64 	%rd540, %rd537, %rd294;
$L__BB100_68:
	add.s64 	%rd296, %rd1, %rd290;
	ld.global.u64 	%rd297, [%rd296];
	mad.lo.s64 	%rd159, %rd297, %rd540, %rd151;
	add.s32 	%r33, %r209, -4;
	mul.wide.u32 	%rd298, %r209, 8;
	add.s64 	%rd299, %rd2, %rd298;
	ld.global.u64 	%rd160, [%rd299];
	or.b64  	%rd300, %rd539, %rd160;
	and.b64  	%rd301, %rd300, -4294967296;
	setp.ne.s64 	%p9, %rd301, 0;
	@%p9 bra 	$L__BB100_70;
	cvt.u32.u64 	%r75, %rd160;
	cvt.u32.u64 	%r76, %rd539;
	div.u32 	%r77, %r76, %r75;
	mul.lo.s32 	%r78, %r77, %r75;
	sub.s32 	%r79, %r76, %r78;
	cvt.u64.u32 	%rd541, %r77;
	cvt.u64.u32 	%rd542, %r79;
	bra.uni 	$L__BB100_71;
$L__BB100_70:
	div.s64 	%rd541, %rd539, %rd160;
	mul.lo.s64 	%rd302, %rd541, %rd160;
	sub.s64 	%rd542, %rd539, %rd302;
$L__BB100_71:
	add.s64 	%rd304, %rd1, %rd298;
	ld.global.u64 	%rd305, [%rd304];
	mad.lo.s64 	%rd167, %rd305, %rd542, %rd159;
	add.s32 	%r34, %r209, -1;
	mul.wide.u32 	%rd306, %r34, 8;
	add.s64 	%rd307, %rd2, %rd306;
	ld.global.u64 	%rd168, [%rd307];
	or.b64  	%rd308, %rd541, %rd168;
	and.b64  	%rd309, %rd308, -4294967296;
	setp.ne.s64 	%p10, %rd309, 0;
	@%p10 bra 	$L__BB100_73;
	cvt.u32.u64 	%r80, %rd168;
	cvt.u32.u64 	%r81, %rd541;
	div.u32 	%r82, %r81, %r80;
	mul.lo.s32 	%r83, %r82, %r80;
	sub.s32 	%r84, %r81, %r83;
	cvt.u64.u32 	%rd543, %r82;
	cvt.u64.u32 	%rd544, %r84;
	bra.uni 	$L__BB100_74;
$L__BB100_73:
	div.s64 	%rd543, %rd541, %rd168;
	mul.lo.s64 	%rd310, %rd543, %rd168;
	sub.s64 	%rd544, %rd541, %rd310;
$L__BB100_74:
	add.s64 	%rd312, %rd1, %rd306;
	ld.global.u64 	%rd313, [%rd312];
	mad.lo.s64 	%rd175, %rd313, %rd544, %rd167;
	add.s32 	%r35, %r209, -2;
	mul.wide.u32 	%rd314, %r35, 8;
	add.s64 	%rd315, %rd2, %rd314;
	ld.global.u64 	%rd176, [%rd315];
	or.b64  	%rd316, %rd543, %rd176;
	and.b64  	%rd317, %rd316, -4294967296;
	setp.ne.s64 	%p11, %rd317, 0;
	@%p11 bra 	$L__BB100_76;
	cvt.u32.u64 	%r85, %rd176;
	cvt.u32.u64 	%r86, %rd543;
	div.u32 	%r87, %r86, %r85;
	mul.lo.s32 	%r88, %r87, %r85;
	sub.s32 	%r89, %r86, %r88;
	cvt.u64.u32 	%rd545, %r87;
	cvt.u64.u32 	%rd546, %r89;
	bra.uni 	$L__BB100_77;
$L__BB100_76:
	div.s64 	%rd545, %rd543, %rd176;
	mul.lo.s64 	%rd318, %rd545, %rd176;
	sub.s64 	%rd546, %rd543, %rd318;
$L__BB100_77:
	add.s64 	%rd320, %rd1, %rd314;
	ld.global.u64 	%rd321, [%rd320];
	mad.lo.s64 	%rd183, %rd321, %rd546, %rd175;
	add.s32 	%r36, %r209, -3;
	mul.wide.u32 	%rd322, %r36, 8;
	add.s64 	%rd323, %rd2, %rd322;
	ld.global.u64 	%rd184, [%rd323];
	or.b64  	%rd324, %rd545, %rd184;
	and.b64  	%rd325, %rd324, -4294967296;
	setp.ne.s64 	%p12, %rd325, 0;
	@%p12 bra 	$L__BB100_79;
	cvt.u32.u64 	%r90, %rd184;
	cvt.u32.u64 	%r91, %rd545;
	div.u32 	%r92, %r91, %r90;
	mul.lo.s32 	%r93, %r92, %r90;
	sub.s32 	%r94, %r91, %r93;
	cvt.u64.u32 	%rd547, %r92;
	cvt.u64.u32 	%rd548, %r94;
	bra.uni 	$L__BB100_80;
$L__BB100_79:
	div.s64 	%rd547, %rd545, %rd184;
	mul.lo.s64 	%rd326, %rd547, %rd184;
	sub.s64 	%rd548, %rd545, %rd326;
$L__BB100_80:
	add.s64 	%rd328, %rd1, %rd322;
	ld.global.u64 	%rd329, [%rd328];
	mad.lo.s64 	%rd191, %rd329, %rd548, %rd183;
	mul.wide.u32 	%rd330, %r33, 8;
	add.s64 	%rd331, %rd2, %rd330;
	ld.global.u64 	%rd192, [%rd331];
	or.b64  	%rd332, %rd547, %rd192;
	and.b64  	%rd333, %rd332, -4294967296;
	setp.ne.s64 	%p13, %rd333, 0;
	@%p13 bra 	$L__BB100_82;
	cvt.u32.u64 	%r95, %rd192;
	cvt.u32.u64 	%r96, %rd547;
	div.u32 	%r97, %r96, %r95;
	mul.lo.s32 	%r98, %r97, %r95;
	sub.s32 	%r99, %r96, %r98;
	cvt.u64.u32 	%rd564, %r97;
	cvt.u64.u32 	%rd550, %r99;
	bra.uni 	$L__BB100_83;
$L__BB100_82:
	div.s64 	%rd564, %rd547, %rd192;
	mul.lo.s64 	%rd334, %rd564, %rd192;
	sub.s64 	%rd550, %rd547, %rd334;
$L__BB100_83:
	add.s64 	%rd336, %rd1, %rd330;
	ld.global.u64 	%rd337, [%rd336];
	mad.lo.s64 	%rd338, %rd337, %rd550, %rd191;
	shl.b64 	%rd339, %rd338, 1;
	add.s64 	%rd573, %rd573, %rd339;
	add.s32 	%r209, %r209, -8;
	add.s32 	%r208, %r208, 8;
	setp.ne.s32 	%p14, %r208, 0;
	@%p14 bra 	$L__BB100_59;
	add.s32 	%r211, %r209, 3;
$L__BB100_85:
	setp.eq.s32 	%p15, %r25, 0;
	@%p15 bra 	$L__BB100_114;
	and.b32  	%r41, %r23, 3;
	setp.lt.u32 	%p16, %r25, 4;
	@%p16 bra 	$L__BB100_100;
	mul.wide.u32 	%rd341, %r211, 8;
	add.s64 	%rd342, %rd2, %rd341;
	ld.global.u64 	%rd203, [%rd342];
	or.b64  	%rd343, %rd564, %rd203;
	and.b64  	%rd344, %rd343, -4294967296;
	setp.ne.s64 	%p17, %rd344, 0;
	@%p17 bra 	$L__BB100_89;
	cvt.u32.u64 	%r100, %rd203;
	cvt.u32.u64 	%r101, %rd564;
	div.u32 	%r102, %r101, %r100;
	mul.lo.s32 	%r103, %r102, %r100;
	sub.s32 	%r104, %r101, %r103;
	cvt.u64.u32 	%rd554, %r102;
	cvt.u64.u32 	%rd555, %r104;
	bra.uni 	$L__BB100_90;
$L__BB100_89:
	div.s64 	%rd554, %rd564, %rd203;
	mul.lo.s64 	%rd345, %rd554, %rd203;
	sub.s64 	%rd555, %rd564, %rd345;
$L__BB100_90:
	add.s64 	%rd347, %rd1, %rd341;
	ld.global.u64 	%rd348, [%rd347];
	mul.lo.s64 	%rd210, %rd348, %rd555;
	add.s32 	%r42, %r211, -1;
	mul.wide.u32 	%rd349, %r42, 8;
	add.s64 	%rd350, %rd2, %rd349;
	ld.global.u64 	%rd211, [%rd350];
	or.b64  	%rd351, %rd554, %rd211;
	and.b64  	%rd352, %rd351, -4294967296;
	setp.ne.s64 	%p18, %rd352, 0;
	@%p18 bra 	$L__BB100_92;
	cvt.u32.u64 	%r105, %rd211;
	cvt.u32.u64 	%r106, %rd554;
	div.u32 	%r107, %r106, %r105;
	mul.lo.s32 	%r108, %r107, %r105;
	sub.s32 	%r109, %r106, %r108;
	cvt.u64.u32 	%rd556, %r107;
	cvt.u64.u32 	%rd557, %r109;
	bra.uni 	$L__BB100_93;
$L__BB100_92:
	div.s64 	%rd556, %rd554, %rd211;
	mul.lo.s64 	%rd353, %rd556, %rd211;
	sub.s64 	%rd557, %rd554, %rd353;
$L__BB100_93:
	add.s64 	%rd355, %rd1, %rd349;
	ld.global.u64 	%rd356, [%rd355];
	mad.lo.s64 	%rd218, %rd356, %rd557, %rd210;
	add.s32 	%r43, %r211, -2;
	mul.wide.u32 	%rd357, %r43, 8;
	add.s64 	%rd358, %rd2, %rd357;
	ld.global.u64 	%rd219, [%rd358];
	or.b64  	%rd359, %rd556, %rd219;
	and.b64  	%rd360, %rd359, -4294967296;
	setp.ne.s64 	%p19, %rd360, 0;
	@%p19 bra 	$L__BB100_95;
	cvt.u32.u64 	%r110, %rd219;
	cvt.u32.u64 	%r111, %rd556;
	div.u32 	%r112, %r111, %r110;
	mul.lo.s32 	%r113, %r112, %r110;
	sub.s32 	%r114, %r111, %r113;
	cvt.u64.u32 	%rd558, %r112;
	cvt.u64.u32 	%rd559, %r114;
	bra.uni 	$L__BB100_96;
$L__BB100_95:
	div.s64 	%rd558, %rd556, %rd219;
	mul.lo.s64 	%rd361, %rd558, %rd219;
	sub.s64 	%rd559, %rd556, %rd361;
$L__BB100_96:
	add.s64 	%rd363, %rd1, %rd357;
	ld.global.u64 	%rd364, [%rd363];
	mad.lo.s64 	%rd226, %rd364, %rd559, %rd218;
	add.s32 	%r44, %r211, -3;
	mul.wide.u32 	%rd365, %r44, 8;
	add.s64 	%rd366, %rd2, %rd365;
	ld.global.u64 	%rd227, [%rd366];
	or.b64  	%rd367, %rd558, %rd227;
	and.b64  	%rd368, %rd367, -4294967296;
	setp.ne.s64 	%p20, %rd368, 0;
	@%p20 bra 	$L__BB100_98;
	cvt.u32.u64 	%r115, %rd227;
	cvt.u32.u64 	%r116, %rd558;
	div.u32 	%r117, %r116, %r115;
	mul.lo.s32 	%r118, %r117, %r115;
	sub.s32 	%r119, %r116, %r118;
	cvt.u64.u32 	%rd564, %r117;
	cvt.u64.u32 	%rd561, %r119;
	bra.uni 	$L__BB100_99;
$L__BB100_98:
	div.s64 	%rd564, %rd558, %rd227;
	mul.lo.s64 	%rd369, %rd564, %rd227;
	sub.s64 	%rd561, %rd558, %rd369;
$L__BB100_99:
	add.s64 	%rd371, %rd1, %rd365;
	ld.global.u64 	%rd372, [%rd371];
	mad.lo.s64 	%rd373, %rd372, %rd561, %rd226;
	shl.b64 	%rd374, %rd373, 1;
	add.s64 	%rd573, %rd573, %rd374;
	add.s32 	%r211, %r211, -4;
$L__BB100_100:
	setp.eq.s32 	%p21, %r41, 0;
	@%p21 bra 	$L__BB100_114;
	setp.eq.s32 	%p22, %r41, 1;
	@%p22 bra 	$L__BB100_109;
	mul.wide.u32 	%rd376, %r211, 8;
	add.s64 	%rd377, %rd2, %rd376;
	ld.global.u64 	%rd238, [%rd377];
	or.b64  	%rd378, %rd564, %rd238;
	and.b64  	%rd379, %rd378, -4294967296;
	setp.ne.s64 	%p23, %rd379, 0;
	@%p23 bra 	$L__BB100_104;
	cvt.u32.u64 	%r120, %rd238;
	cvt.u32.u64 	%r121, %rd564;
	div.u32 	%r122, %r121, %r120;
	mul.lo.s32 	%r123, %r122, %r120;
	sub.s32 	%r124, %r121, %r123;
	cvt.u64.u32 	%rd565, %r122;
	cvt.u64.u32 	%rd566, %r124;
	bra.uni 	$L__BB100_105;
$L__BB100_104:
	div.s64 	%rd565, %rd564, %rd238;
	mul.lo.s64 	%rd380, %rd565, %rd238;
	sub.s64 	%rd566, %rd564, %rd380;
$L__BB100_105:
	add.s64 	%rd382, %rd1, %rd376;
	ld.global.u64 	%rd383, [%rd382];
	mul.lo.s64 	%rd245, %rd383, %rd566;
	add.s32 	%r47, %r211, -1;
	mul.wide.u32 	%rd384, %r47, 8;
	add.s64 	%rd385, %rd2, %rd384;
	ld.global.u64 	%rd246, [%rd385];
	or.b64  	%rd386, %rd565, %rd246;
	and.b64  	%rd387, %rd386, -4294967296;
	setp.ne.s64 	%p24, %rd387, 0;
	@%p24 bra 	$L__BB100_107;
	cvt.u32.u64 	%r125, %rd246;
	cvt.u32.u64 	%r126, %rd565;
	div.u32 	%r127, %r126, %r125;
	mul.lo.s32 	%r128, %r127, %r125;
	sub.s32 	%r129, %r126, %r128;
	cvt.u64.u32 	%rd564, %r127;
	cvt.u64.u32 	%rd568, %r129;
	bra.uni 	$L__BB100_108;
$L__BB100_107:
	div.s64 	%rd564, %rd565, %rd246;
	mul.lo.s64 	%rd388, %rd564, %rd246;
	sub.s64 	%rd568, %rd565, %rd388;
$L__BB100_108:
	add.s64 	%rd390, %rd1, %rd384;
	ld.global.u64 	%rd391, [%rd390];
	mad.lo.s64 	%rd392, %rd391, %rd568, %rd245;
	shl.b64 	%rd393, %rd392, 1;
	add.s64 	%rd573, %rd573, %rd393;
	add.s32 	%r211, %r211, -2;
$L__BB100_109:
	and.b32  	%r130, %r23, 1;
	setp.eq.b32 	%p25, %r130, 1;
	not.pred 	%p26, %p25;
	@%p26 bra 	$L__BB100_114;
	mul.wide.u32 	%rd394, %r211, 8;
	add.s64 	%rd395, %rd2, %rd394;
	ld.global.u64 	%rd257, [%rd395];
	or.b64  	%rd396, %rd564, %rd257;
	and.b64  	%rd397, %rd396, -4294967296;
	setp.ne.s64 	%p27, %rd397, 0;
	@%p27 bra 	$L__BB100_112;
	cvt.u32.u64 	%r131, %rd257;
	cvt.u32.u64 	%r132, %rd564;
	rem.u32 	%r133, %r132, %r131;
	cvt.u64.u32 	%rd572, %r133;
	bra.uni 	$L__BB100_113;
$L__BB100_112:
	rem.s64 	%rd572, %rd564, %rd257;
$L__BB100_113:
	add.s64 	%rd399, %rd1, %rd394;
	ld.global.u64 	%rd400, [%rd399];
	mul.lo.s64 	%rd401, %rd400, %rd572;
	shl.b64 	%rd402, %rd401, 1;
	add.s64 	%rd573, %rd573, %rd402;
$L__BB100_114:
	ld.global.u16 	%rs3, [%rd573];
	// begin inline asm
	{ mul.bf16 %rs2,%rs3,%rs3; }

	// end inline asm
	st.shared.u16 	[%r5], %rs2;
$L__BB100_115:
	bar.sync 	0;
	setp.lt.u32 	%p49, %r213, 66;
	@%p49 bra 	$L__BB100_119;
$L__BB100_116:
	shr.u32 	%r51, %r213, 1;
	setp.ge.u32 	%p50, %r1, %r51;
	@%p50 bra 	$L__BB100_118;
	ld.shared.u16 	%rs15, [%r5];
	and.b32  	%r202, %r213, 2046;
	add.s32 	%r203, %r5, %r202;
	ld.shared.u16 	%rs16, [%r203];
	// begin inline asm
	{ add.bf16 %rs14,%rs15,%rs16; }

	// end inline asm
	st.shared.u16 	[%r5], %rs14;
$L__BB100_118:
	bar.sync 	0;
	setp.gt.u32 	%p51, %r213, 131;
	mov.u32 	%r213, %r51;
	@%p51 bra 	$L__BB100_116;
$L__BB100_119:
	setp.gt.u32 	%p52, %r1, 31;
	@%p52 bra 	$L__BB100_122;
	ld.shared.u16 	%rs18, [%r5];
	ld.shared.u16 	%rs19, [%r5+64];
	// begin inline asm
	{ add.bf16 %rs17,%rs18,%rs19; }

	// end inline asm
	st.volatile.shared.u16 	[%r5], %rs17;
	ld.shared.u16 	%rs22, [%r5+32];
	// begin inline asm
	{ add.bf16 %rs20,%rs17,%rs22; }

	// end inline asm
	st.volatile.shared.u16 	[%r5], %rs20;
	ld.shared.u16 	%rs25, [%r5+16];
	// begin inline asm
	{ add.bf16 %rs23,%rs20,%rs25; }

	// end inline asm
	st.volatile.shared.u16 	[%r5], %rs23;
	ld.shared.u16 	%rs28, [%r5+8];
	// begin inline asm
	{ add.bf16 %rs26,%rs23,%rs28; }

	// end inline asm
	st.volatile.shared.u16 	[%r5], %rs26;
	ld.shared.u16 	%rs31, [%r5+4];
	// begin inline asm
	{ add.bf16 %rs29,%rs26,%rs31; }

	// end inline asm
	st.volatile.shared.u16 	[%r5], %rs29;
	ld.shared.u16 	%rs34, [%r5+2];
	// begin inline asm
	{ add.bf16 %rs32,%rs29,%rs34; }

	// end inline asm
	st.volatile.shared.u16 	[%r5], %rs32;
	setp.ne.s32 	%p53, %r1, 0;
	@%p53 bra 	$L__BB100_122;
	ld.param.u64 	%rd488, [contiguous_sum_square2_bf16_param_8];
	ld.param.u64 	%rd487, [contiguous_sum_square2_bf16_param_0];
	cvt.u64.u32 	%rd482, %r2;
	mad.lo.s64 	%rd483, %rd488, %rd4, %rd482;
	cvta.to.global.u64 	%rd484, %rd487;
	shl.b64 	%rd485, %rd483, 1;
	add.s64 	%rd486, %rd484, %rd485;
	ld.shared.u16 	%rs35, [sum_squaresdata_bf16];
	st.global.u16 	[%rd486], %rs35;
$L__BB100_122:
	ret;

}
	// .globl	contiguous_sum_square22_bf16
.visible .entry contiguous_sum_square22_bf16(
	.param .u64 .ptr .align 1 contiguous_sum_square22_bf16_param_0,
	.param .u64 .ptr .align 1 contiguous_sum_square22_bf16_param_1,
	.param .u64 contiguous_sum_square22_bf16_param_2,
	.param .u64 contiguous_sum_square22_bf16_param_3,
	.param .u64 contiguous_sum_square22_bf16_param_4,
	.param .u64 contiguous_sum_square22_bf16_param_5
)
{
	.reg .pred 	%p<9>;
	.reg .b16 	%rs<28>;
	.reg .b32 	%r<18>;
	.reg .b64 	%rd<28>;

	ld.param.u64 	%rd5, [contiguous_sum_square22_bf16_param_0];
	ld.param.u64 	%rd8, [contiguous_sum_square22_bf16_param_1];
	ld.param.u64 	%rd9, [contiguous_sum_square22_bf16_param_2];
	ld.param.u64 	%rd6, [contiguous_sum_square22_bf16_param_3];
	ld.param.u64 	%rd10, [contiguous_sum_square22_bf16_param_4];
	ld.param.u64 	%rd7, [contiguous_sum_square22_bf16_param_5];
	cvta.to.global.u64 	%rd1, %rd8;
	mov.u32 	%r1, %tid.x;
	mov.u32 	%r2, %ctaid.x;
	mov.u32 	%r17, %ntid.x;
	mul.lo.s32 	%r9, %r2, %r17;
	shl.b32 	%r10, %r9, 1;
	add.s32 	%r4, %r10, %r1;
	shl.b32 	%r11, %r1, 1;
	mov.u32 	%r12, sum_squaresdata_bf16;
	add.s32 	%r5, %r12, %r11;
	mov.b32 	%r8, 0;
	// begin inline asm
	cvt.rn.bf16.s32 %rs1, %r8;
	// end inline asm
	st.shared.u16 	[%r5], %rs1;
	mov.u32 	%r13, %ctaid.y;
	cvt.u64.u32 	%rd11, %r13;
	add.s64 	%rd2, %rd9, %rd11;
	setp.ge.u64 	%p1, %rd2, %rd10;
	@%p1 bra 	$L__BB101_12;
	add.s32 	%r14, %r4, %r17;
	cvt.u64.u32 	%rd3, %r14;
	setp.le.u64 	%p2, %rd6, %rd3;
	@%p2 bra 	$L__BB101_3;
	cvt.u64.u32 	%rd15, %r4;
	mul.lo.s64 	%rd16, %rd2, %rd6;
	add.s64 	%rd17, %rd16, %rd15;
	shl.b64 	%rd18, %rd17, 1;
	add.s64 	%rd19, %rd1, %rd18;
	ld.global.u16 	%rs4, [%rd19];
	add.s64 	%rd20, %rd16, %rd3;
	shl.b64 	%rd21, %rd20, 1;
	add.s64 	%rd22, %rd1, %rd21;
	ld.global.u16 	%rs5, [%rd22];
	// begin inline asm
	{ add.bf16 %rs3,%rs4,%rs5; }

	// end inline asm
	st.shared.u16 	[%r5], %rs3;
	bra.uni 	$L__BB101_5;
$L__BB101_3:
	cvt.u64.u32 	%rd4, %r4;
	setp.le.u64 	%p3, %rd6, %rd4;
	@%p3 bra 	$L__BB101_5;
	mad.lo.s64 	%rd12, %rd2, %rd6, %rd4;
	shl.b64 	%rd13, %rd12, 1;
	add.s64 	%rd14, %rd1, %rd13;
	ld.global.u16 	%rs2, [%rd14];
	st.shared.u16 	[%r5], %rs2;
$L__BB101_5:
	bar.sync 	0;
	setp.lt.u32 	%p4, %r17, 66;
	@%p4 bra 	$L__BB101_9;
$L__BB101_6:
	shr.u32 	%r7, %r17, 1;
	setp.ge.u32 	%p5, %r1, %r7;
	@%p5 bra 	$L__BB101_8;
	ld.shared.u16 	%rs7, [%r5];
	and.b32  	%r15, %r17, 2046;
	add.s32 	%r16, %r5, %r15;
	ld.shared.u16 	%rs8, [%r16];
	// begin inline asm
	{ add.bf16 %rs6,%rs7,%rs8; }

	// end inline asm
	st.shared.u16 	[%r5], %rs6;
$L__BB101_8:
	bar.sync 	0;
	setp.gt.u32 	%p6, %r17, 131;
	mov.u32 	%r17, %r7;
	@%p6 bra 	$L__BB101_6;
$L__BB101_9:
	setp.gt.u32 	%p7, %r1, 31;
	@%p7 bra 	$L__BB101_12;
	ld.shared.u16 	%rs10, [%r5];
	ld.shared.u16 	%rs11, [%r5+64];
	// begin inline asm
	{ add.bf16 %rs9,%rs10,%rs11; }

	// end inline asm
	st.volatile.shared.u16 	[%r5], %rs9;
	ld.shared.u16 	%rs14, [%r5+32];
	// begin inline asm
	{ add.bf16 %rs12,%rs9,%rs14; }

	// end inline asm
	st.volatile.shared.u16 	[%r5], %rs12;
	ld.shared.u16 	%rs17, [%r5+16];
	// begin inline asm
	{ add.bf16 %rs15,%rs12,%rs17; }

	// end inline asm
	st.volatile.shared.u16 	[%r5], %rs15;
	ld.shared.u16 	%rs20, [%r5+8];
	// begin inline asm
	{ add.bf16 %rs18,%rs15,%rs20; }

	// end inline asm
	st.volatile.shared.u16 	[%r5], %rs18;
	ld.shared.u16 	%rs23, [%r5+4];
	// begin inline asm
	{ add.bf16 %rs21,%rs18,%rs23; }

	// end inline asm
	st.volatile.shared.u16 	[%r5], %rs21;
	ld.shared.u16 	%rs26, [%r5+2];
	// begin inline asm
	{ add.bf16 %rs24,%rs21,%rs26; }

	// end inline asm
	st.volatile.shared.u16 	[%r5], %rs24;
	setp.ne.s32 	%p8, %r1, 0;
	@%p8 bra 	$L__BB101_12;
	cvt.u64.u32 	%rd23, %r2;
	mad.lo.s64 	%rd24, %rd7, %rd2, %rd23;
	cvta.to.global.u64 	%rd25, %rd5;
	shl.b64 	%rd26, %rd24, 1;
	add.s64 	%rd27, %rd25, %rd26;
	ld.shared.u16 	%rs27, [sum_squaresdata_bf16];
	st.global.u16 	[%rd27], %rs27;
$L__BB101_12:
	ret;

}
	// .globl	contiguous_sum_square3_bf16
.visible .entry contiguous_sum_square3_bf16(
	.param .u64 .ptr .align 1 contiguous_sum_square3_bf16_param_0,
	.param .u64 .ptr .align 1 contiguous_sum_square3_bf16_param_1,
	.param .u64 .ptr .align 1 contiguous_sum_square3_bf16_param_2,
	.param .u64 .ptr .align 1 contiguous_sum_square3_bf16_param_3,
	.param .u64 contiguous_sum_square3_bf16_param_4,
	.param .u64 contiguous_sum_square3_bf16_param_5,
	.param .u64 contiguous_sum_square3_bf16_param_6
)
{
	.reg .pred 	%p<38>;
	.reg .b16 	%rs<121>;
	.reg .b32 	%r<230>;
	.reg .b64 	%rd<308>;

	ld.param.u64 	%rd144, [contiguous_sum_square3_bf16_param_0];
	ld.param.u64 	%rd145, [contiguous_sum_square3_bf16_param_1];
	ld.param.u64 	%rd148, [contiguous_sum_square3_bf16_param_2];
	ld.param.u64 	%rd149, [contiguous_sum_square3_bf16_param_3];
	ld.param.u64 	%rd146, [contiguous_sum_square3_bf16_param_4];
	ld.param.u64 	%rd147, [contiguous_sum_square3_bf16_param_5];
	ld.param.u64 	%rd150, [contiguous_sum_square3_bf16_param_6];
	cvta.to.global.u64 	%rd1, %rd149;
	cvta.to.global.u64 	%rd2, %rd148;
	mov.u32 	%r1, %tid.y;
	mov.u32 	%r2, %ntid.x;
	mov.u32 	%r3, %tid.x;
	mad.lo.s32 	%r73, %r1, %r2, %r3;
	mov.u32 	%r74, %ctaid.x;
	mad.lo.s32 	%r75, %r74, %r2, %r3;
	mov.u32 	%r4, %ctaid.y;
	mov.u32 	%r5, %ntid.y;
	mad.lo.s32 	%r76, %r4, %r5, %r1;
	shl.b32 	%r77, %r73, 1;
	mov.u32 	%r78, sum_squaresdata_bf16;
	add.s32 	%r7, %r78, %r77;
	mov.b32 	%r72, 0;
	// begin inline asm
	cvt.rn.bf16.s32 %rs17, %r72;
	// end inline asm
	st.shared.u16 	[%r7], %rs17;
	cvt.u64.u32 	%rd3, %r75;
	setp.le.u64 	%p1, %rd147, %rd3;
	cvt.u64.u32 	%rd152, %r76;
	setp.le.u64 	%p2, %rd150, %rd152;
	or.pred  	%p3, %p1, %p2;
	@%p3 bra 	$L__BB102_77;
	cvt.u32.u64 	%r79, %rd3;
	cvt.u32.u64 	%r80, %rd147;
	mad.lo.s32 	%r218, %r76, %r80, %r79;
	cvt.u32.u64 	%r9, %rd146;
	add.s32 	%r217, %r9, -1;
	setp.lt.s32 	%p4, %r217, 0;
	mov.b64 	%rd307, 0;
	@%p4 bra 	$L__BB102_59;
	setp.lt.u32 	%p5, %r217, 7;
	mov.b64 	%rd307, 0;
	@%p5 bra 	$L__BB102_30;
	add.s32 	%r213, %r9, -4;
	and.b32  	%r81, %r9, -8;
	neg.s32 	%r212, %r81;
	mov.b64 	%rd307, 0;
$L__BB102_4:
	.pragma "nounroll";
	add.s32 	%r16, %r213, 3;
	cvt.u64.u32 	%rd5, %r218;
	mul.wide.u32 	%rd157, %r16, 8;
	add.s64 	%rd158, %rd2, %rd157;
	ld.global.u64 	%rd6, [%rd158];
	and.b64  	%rd159, %rd6, -4294967296;
	setp.ne.s64 	%p6, %rd159, 0;
	@%p6 bra 	$L__BB102_6;
	cvt.u32.u64 	%r82, %rd6;
	cvt.u32.u64 	%r83, %rd5;
	div.u32 	%r84, %r83, %r82;
	mul.lo.s32 	%r85, %r84, %r82;
	sub.s32 	%r86, %r83, %r85;
	cvt.u64.u32 	%rd272, %r84;
	cvt.u64.u32 	%rd273, %r86;
	bra.uni 	$L__BB102_7;
$L__BB102_6:
	div.s64 	%rd272, %rd5, %rd6;
	mul.lo.s64 	%rd160, %rd272, %rd6;
	sub.s64 	%rd273, %rd5, %rd160;
$L__BB102_7:
	mul.wide.u32 	%rd161, %r16, 8;
	add.s64 	%rd162, %rd1, %rd161;
	ld.global.u64 	%rd163, [%rd162];
	mad.lo.s64 	%rd13, %rd163, %rd273, %rd307;
	add.s32 	%r17, %r213, 2;
	and.b64  	%rd14, %rd272, 4294967295;
	mul.wide.u32 	%rd164, %r17, 8;
	add.s64 	%rd165, %rd2, %rd164;
	ld.global.u64 	%rd15, [%rd165];
	and.b64  	%rd166, %rd15, -4294967296;
	setp.ne.s64 	%p7, %rd166, 0;
	@%p7 bra 	$L__BB102_9;
	cvt.u32.u64 	%r87, %rd15;
	cvt.u32.u64 	%r88, %rd14;
	div.u32 	%r89, %r88, %r87;
	mul.lo.s32 	%r90, %r89, %r87;
	sub.s32 	%r91, %r88, %r90;
	cvt.u64.u32 	%rd274, %r89;
	cvt.u64.u32 	%rd275, %r91;
	bra.uni 	$L__BB102_10;
$L__BB102_9:
	div.s64 	%rd274, %rd14, %rd15;
	mul.lo.s64 	%rd167, %rd274, %rd15;
	sub.s64 	%rd275, %rd14, %rd167;
$L__BB102_10:
	mul.wide.u32 	%rd168, %r17, 8;
	add.s64 	%rd169, %rd1, %rd168;
	ld.global.u64 	%rd170, [%rd169];
	mad.lo.s64 	%rd22, %rd170, %rd275, %rd13;
	add.s32 	%r18, %r213, 1;
	and.b64  	%rd23, %rd274, 4294967295;
	mul.wide.u32 	%rd171, %r18, 8;
	add.s64 	%rd172, %rd2, %rd171;
	ld.global.u64 	%rd24, [%rd172];
	and.b64  	%rd173, %rd24, -4294967296;
	setp.ne.s64 	%p8, %rd173, 0;
	@%p8 bra 	$L__BB102_12;
	cvt.u32.u64 	%r92, %rd24;
	cvt.u32.u64 	%r93, %rd23;
	div.u32 	%r94, %r93, %r92;
	mul.lo.s32 	%r95, %r94, %r92;
	sub.s32 	%r96, %r93, %r95;
	cvt.u64.u32 	%rd276, %r94;
	cvt.u64.u32 	%rd277, %r96;
	bra.uni 	$L__BB102_13;
$L__BB102_12:
	div.s64 	%rd276, %rd23, %rd24;
	mul.lo.s64 	%rd174, %rd276, %rd24;
	sub.s64 	%rd277, %rd23, %rd174;
$L__BB102_13:
	mul.wide.u32 	%rd175, %r18, 8;
	add.s64 	%rd176, %rd1, %rd175;
	ld.global.u64 	%rd177, [%rd176];
	mad.lo.s64 	%rd31, %rd177, %rd277, %rd22;
	and.b64  	%rd32, %rd276, 4294967295;
	mul.wide.u32 	%rd178, %r213, 8;
	add.s64 	%rd179, %rd2, %rd178;
	ld.global.u64 	%rd33, [%rd179];
	and.b64  	%rd180, %rd33, -4294967296;
	setp.ne.s64 	%p9, %rd180, 0;
	@%p9 bra 	$L__BB102_15;
	cvt.u32.u64 	%r97, %rd33;
	cvt.u32.u64 	%r98, %rd32;
	div.u32 	%r99, %r98, %r97;
	mul.lo.s32 	%r100, %r99, %r97;
	sub.s32 	%r101, %r98, %r100;
	cvt.u64.u32 	%rd278, %r99;
	cvt.u64.u32 	%rd279, %r101;
	bra.uni 	$L__BB102_16;
$L__BB102_15:
	div.s64 	%rd278, %rd32, %rd33;
	mul.lo.s64 	%rd181, %rd278, %rd33;
	sub.s64 	%rd279, %rd32, %rd181;
$L__BB102_16:
	mul.wide.u32 	%rd182, %r213, 8;
	add.s64 	%rd183, %rd1, %rd182;
	ld.global.u64 	%rd184, [%rd183];
	mad.lo.s64 	%rd40, %rd184, %rd279, %rd31;
	add.s32 	%r19, %r213, -1;
	and.b64  	%rd41, %rd278, 4294967295;
	mul.wide.u32 	%rd185, %r19, 8;
	add.s64 	%rd186, %rd2, %rd185;
	ld.global.u64 	%rd42, [%rd186];
	and.b64  	%rd187, %rd42, -4294967296;
	setp.ne.s64 	%p10, %rd187, 0;
	@%p10 bra 	$L__BB102_18;
	cvt.u32.u64 	%r102, %rd42;
	cvt.u32.u64 	%r103, %rd41;
	div.u32 	%r104, %r103, %r102;
	mul.lo.s32 	%r105, %r104, %r102;
	sub.s32 	%r106, %r103, %r105;
	cvt.u64.u32 	%rd280, %r104;
	cvt.u64.u32 	%rd281, %r106;
	bra.uni 	$L__BB102_19;
$L__BB102_18:
	div.s64 	%rd280, %rd41, %rd42;
	mul.lo.s64 	%rd188, %rd280, %rd42;
	sub.s64 	%rd281, %rd41, %rd188;
$L__BB102_19:
	mul.wide.u32 	%rd189, %r19, 8;
	add.s64 	%rd190, %rd1, %rd189;
	ld.global.u64 	%rd191, [%rd190];
	mad.lo.s64 	%rd49, %rd191, %rd281, %rd40;
	add.s32 	%r20, %r213, -2;
	and.b64  	%rd50, %rd280, 4294967295;
	mul.wide.u32 	%rd192, %r20, 8;
	add.s64 	%rd193, %rd2, %rd192;
	ld.global.u64 	%rd51, [%rd193];
	and.b64  	%rd194, %rd51, -4294967296;
	setp.ne.s64 	%p11, %rd194, 0;
	@%p11 bra 	$L__BB102_21;
	cvt.u32.u64 	%r107, %rd51;
	cvt.u32.u64 	%r108, %rd50;
	div.u32 	%r109, %r108, %r107;
	mul.lo.s32 	%r110, %r109, %r107;
	sub.s32 	%r111, %r108, %r110;
	cvt.u64.u32 	%rd282, %r109;
	cvt.u64.u32 	%rd283, %r111;
	bra.uni 	$L__BB102_22;
$L__BB102_21:
	div.s64 	%rd282, %rd50, %rd51;
	mul.lo.s64 	%rd195, %rd282, %rd51;
	sub.s64 	%rd283, %rd50, %rd195;
$L__BB102_22:
	mul.wide.u32 	%rd196, %r20, 8;
	add.s64 	%rd197, %rd1, %rd196;
	ld.global.u64 	%rd198, [%rd197];
	mad.lo.s64 	%rd58, %rd198, %rd283, %rd49;
	add.s32 	%r21, %r213, -3;
	and.b64  	%rd59, %rd282, 4294967295;
	mul.wide.u32 	%rd199, %r21, 8;
	add.s64 	%rd200, %rd2, %rd199;
	ld.global.u64 	%rd60, [%rd200];
	and.b64  	%rd201, %rd60, -4294967296;
	setp.ne.s64 	%p12, %rd201, 0;
	@%p12 bra 	$L__BB102_24;
	cvt.u32.u64 	%r112, %rd60;
	cvt.u32.u64 	%r113, %rd59;
	div.u32 	%r114, %r113, %r112;
	mul.lo.s32 	%r115, %r114, %r112;
	sub.s32 	%r116, %r113, %r115;
	cvt.u64.u32 	%rd284, %r114;
	cvt.u64.u32 	%rd285, %r116;
	bra.uni 	$L__BB102_25;
$L__BB102_24:
	div.s64 	%rd284, %rd59, %rd60;
	mul.lo.s64 	%rd202, %rd284, %rd60;
	sub.s64 	%rd285, %rd59, %rd202;
$L__BB102_25:
	mul.wide.u32 	%rd203, %r21, 8;
	add.s64 	%rd204, %rd1, %rd203;
	ld.global.u64 	%rd205, [%rd204];
	mad.lo.s64 	%rd67, %rd205, %rd285, %rd58;
	and.b64  	%rd68, %rd284, 4294967295;
	add.s32 	%r117, %r213, -4;
	mul.wide.u32 	%rd206, %r117, 8;
	add.s64 	%rd207, %rd2, %rd206;
	ld.global.u64 	%rd69, [%rd207];
	and.b64  	%rd208, %rd69, -4294967296;
	setp.ne.s64 	%p13, %rd208, 0;
	@%p13 bra 	$L__BB102_27;
	cvt.u32.u64 	%r118, %rd69;
	cvt.u32.u64 	%r119, %rd68;
	div.u32 	%r120, %r119, %r118;
	mul.lo.s32 	%r121, %r120, %r118;
	sub.s32 	%r122, %r119, %r121;
	cvt.u64.u32 	%rd286, %r120;
	cvt.u64.u32 	%rd287, %r122;
	bra.uni 	$L__BB102_28;
$L__BB102_27:
	div.s64 	%rd286, %rd68, %rd69;
	mul.lo.s64 	%rd209, %rd286, %rd69;
	sub.s64 	%rd287, %rd68, %rd209;
$L__BB102_28:
	mul.wide.u32 	%rd210, %r117, 8;
	add.s64 	%rd211, %rd1, %rd210;
	ld.global.u64 	%rd212, [%rd211];
	mad.lo.s64 	%rd307, %rd212, %rd287, %rd67;
	cvt.u32.u64 	%r218, %rd286;
	add.s32 	%r213, %r213, -8;
	add.s32 	%r212, %r212, 8;
	setp.ne.s32 	%p14, %r212, 0;
	@%p14 bra 	$L__BB102_4;
	add.s32 	%r217, %r213, 3;
$L__BB102_30:
	and.b32  	%r28, %r9, 7;
	setp.eq.s32 	%p15, %r28, 0;
	@%p15 bra 	$L__BB102_59;
	and.b32  	%r29, %r9, 3;
	setp.lt.u32 	%p16, %r28, 4;
	@%p16 bra 	$L__BB102_45;
	cvt.u64.u32 	%rd79, %r218;
	mul.wide.u32 	%rd214, %r217, 8;
	add.s64 	%rd215, %rd2, %rd214;
	ld.global.u64 	%rd80, [%rd215];
	and.b64  	%rd216, %rd80, -4294967296;
	setp.ne.s64 	%p17, %rd216, 0;
	@%p17 bra 	$L__BB102_34;
	cvt.u32.u64 	%r124, %rd80;
	cvt.u32.u64 	%r125, %rd79;
	div.u32 	%r126, %r125, %r124;
	mul.lo.s32 	%r127, %r126, %r124;
	sub.s32 	%r128, %r125, %r127;
	cvt.u64.u32 	%rd290, %r126;
	cvt.u64.u32 	%rd291, %r128;
	bra.uni 	$L__BB102_35;
$L__BB102_34:
	div.s64 	%rd290, %rd79, %rd80;
	mul.lo.s64 	%rd217, %rd290, %rd80;
	sub.s64 	%rd291, %rd79, %rd217;
$L__BB102_35:
	mul.wide.u32 	%rd218, %r217, 8;
	add.s64 	%rd219, %rd1, %rd218;
	ld.global.u64 	%rd220, [%rd219];
	mad.lo.s64 	%rd87, %rd220, %rd291, %rd307;
	add.s32 	%r30, %r217, -1;
	and.b64  	%rd88, %rd290, 4294967295;
	mul.wide.u32 	%rd221, %r30, 8;
	add.s64 	%rd222, %rd2, %rd221;
	ld.global.u64 	%rd89, [%rd222];
	and.b64  	%rd223, %rd89, -4294967296;
	setp.ne.s64 	%p18, %rd223, 0;
	@%p18 bra 	$L__BB102_37;
	cvt.u32.u64 	%r129, %rd89;
	cvt.u32.u64 	%r130, %rd88;
	div.u32 	%r131, %r130, %r129;
	mul.lo.s32 	%r132, %r131, %r129;
	sub.s32 	%r133, %r130, %r132;
	cvt.u64.u32 	%rd292, %r131;
	cvt.u64.u32 	%rd293, %r133;
	bra.uni 	$L__BB102_38;
$L__BB102_37:
	div.s64 	%rd292, %rd88, %rd89;
	mul.lo.s64 	%rd224, %rd292, %rd89;
	sub.s64 	%rd293, %rd88, %rd224;
$L__BB102_38:
	mul.wide.u32 	%rd225, %r30, 8;
	add.s64 	%rd226, %rd1, %rd225;
	ld.global.u64 	%rd227, [%rd226];
	mad.lo.s64 	%rd96, %rd227, %rd293, %rd87;
	add.s32 	%r31, %r217, -2;
	and.b64  	%rd97, %rd292, 4294967295;
	mul.wide.u32 	%rd228, %r31, 8;
	add.s64 	%rd229, %rd2, %rd228;
	ld.global.u64 	%rd98, [%rd229];
	and.b64  	%rd230, %rd98, -4294967296;
	setp.ne.s64 	%p19, %rd230, 0;
	@%p19 bra 	$L__BB102_40;
	cvt.u32.u64 	%r134, %rd98;
	cvt.u32.u64 	%r135, %rd97;
	div.u32 	%r136, %r135, %r134;
	mul.lo.s32 	%r137, %r136, %r134;
	sub.s32 	%r138, %r135, %r137;
	cvt.u64.u32 	%rd294, %r136;
	cvt.u64.u32 	%rd295, %r138;
	bra.uni 	$L__BB102_41;
$L__BB102_40:
	div.s64 	%rd294, %rd97, %rd98;
	mul.lo.s64 	%rd231, %rd294, %rd98;
	sub.s64 	%rd295, %rd97, %rd231;
$L__BB102_41:
	mul.wide.u32 	%rd232, %r31, 8;
	add.s64 	%rd233, %rd1, %rd232;
	ld.global.u64 	%rd234, [%rd233];
	mad.lo.s64 	%rd105, %rd234, %rd295, %rd96;
	add.s32 	%r32, %r217, -3;
	and.b64  	%rd106, %rd294, 4294967295;
	mul.wide.u32 	%rd235, %r32, 8;
	add.s64 	%rd236, %rd2, %rd235;
	ld.global.u64 	%rd107, [%rd236];
	and.b64  	%rd237, %rd107, -4294967296;
	setp.ne.s64 	%p20, %rd237, 0;
	@%p20 bra 	$L__BB102_43;
	cvt.u32.u64 	%r139, %rd107;
	cvt.u32.u64 	%r140, %rd106;
	div.u32 	%r141, %r140, %r139;
	mul.lo.s32 	%r142, %r141, %r139;
	sub.s32 	%r143, %r140, %r142;
	cvt.u64.u32 	%rd296, %r141;
	cvt.u64.u32 	%rd297, %r143;
	bra.uni 	$L__BB102_44;
$L__BB102_43:
	div.s64 	%rd296, %rd106, %rd107;
	mul.lo.s64 	%rd238, %rd296, %rd107;
	sub.s64 	%rd297, %rd106, %rd238;
$L__BB102_44:
	mul.wide.u32 	%rd239, %r32, 8;
	add.s64 	%rd240, %rd1, %rd239;
	ld.global.u64 	%rd241, [%rd240];
	mad.lo.s64 	%rd307, %rd241, %rd297, %rd105;
	cvt.u32.u64 	%r218, %rd296;
	add.s32 	%r217, %r217, -4;
$L__BB102_45:
	setp.eq.s32 	%p21, %r29, 0;
	@%p21 bra 	$L__BB102_59;
	setp.eq.s32 	%p22, %r29, 1;
	@%p22 bra 	$L__BB102_54;
	cvt.u64.u32 	%rd117, %r218;
	mul.wide.u32 	%rd243, %r217, 8;
	add.s64 	%rd244, %rd2, %rd243;
	ld.global.u64 	%rd118, [%rd244];
	and.b64  	%rd245, %rd118, -4294967296;
	setp.ne.s64 	%p23, %rd245, 0;
	@%p23 bra 	$L__BB102_49;
	cvt.u32.u64 	%r144, %rd118;
	cvt.u32.u64 	%r145, %rd117;
	div.u32 	%r146, %r145, %r144;
	mul.lo.s32 	%r147, %r146, %r144;
	sub.s32 	%r148, %r145, %r147;
	cvt.u64.u32 	%rd300, %r146;
	cvt.u64.u32 	%rd301, %r148;
	bra.uni 	$L__BB102_50;
$L__BB102_49:
	div.s64 	%rd300, %rd117, %rd118;
	mul.lo.s64 	%rd246, %rd300, %rd118;
	sub.s64 	%rd301, %rd117, %rd246;
$L__BB102_50:
	add.s64 	%rd248, %rd1, %rd243;
	ld.global.u64 	%rd249, [%rd248];
	mad.lo.s64 	%rd125, %rd249, %rd301, %rd307;
	add.s32 	%r37, %r217, -1;
	and.b64  	%rd126, %rd300, 4294967295;
	mul.wide.u32 	%rd250, %r37, 8;
	add.s64 	%rd251, %rd2, %rd250;
	ld.global.u64 	%rd127, [%rd251];
	and.b64  	%rd252, %rd127, -4294967296;
	setp.ne.s64 	%p24, %rd252, 0;
	@%p24 bra 	$L__BB102_52;
	cvt.u32.u64 	%r149, %rd127;
	cvt.u32.u64 	%r150, %rd126;
	div.u32 	%r151, %r150, %r149;
	mul.lo.s32 	%r152, %r151, %r149;
	sub.s32 	%r153, %r150, %r152;
	cvt.u64.u32 	%rd302, %r151;
	cvt.u64.u32 	%rd303, %r153;
	bra.uni 	$L__BB102_53;
$L__BB102_52:
	div.s64 	%rd302, %rd126, %rd127;
	mul.lo.s64 	%rd253, %rd302, %rd127;
	sub.s64 	%rd303, %rd126, %rd253;
$L__BB102_53:
	add.s64 	%rd255, %rd1, %rd250;
	ld.global.u64 	%rd256, [%rd255];
	mad.lo.s64 	%rd307, %rd256, %rd303, %rd125;
	cvt.u32.u64 	%r218, %rd302;
	add.s32 	%r217, %r217, -2;
$L__BB102_54:
	and.b32  	%r154, %r9, 1;
	setp.eq.b32 	%p25, %r154, 1;
	not.pred 	%p26, %p25;
	@%p26 bra 	$L__BB102_59;
	cvt.u64.u32 	%rd137, %r218;
	mul.wide.u32 	%rd257, %r217, 8;
	add.s64 	%rd258, %rd2, %rd257;
	ld.global.u64 	%rd138, [%rd258];
	and.b64  	%rd259, %rd138, -4294967296;
	setp.ne.s64 	%p27, %rd259, 0;
	@%p27 bra 	$L__BB102_57;
	cvt.u32.u64 	%r155, %rd138;
	cvt.u32.u64 	%r156, %rd137;
	rem.u32 	%r157, %r156, %r155;
	cvt.u64.u32 	%rd306, %r157;
	bra.uni 	$L__BB102_58;
$L__BB102_57:
	rem.s64 	%rd306, %rd137, %rd138;
$L__BB102_58:
	add.s64 	%rd261, %rd1, %rd257;
	ld.global.u64 	%rd262, [%rd261];
	mad.lo.s64 	%rd307, %rd262, %rd306, %rd307;
$L__BB102_59:
	cvta.to.global.u64 	%rd263, %rd145;
	shl.b64 	%rd264, %rd307, 1;
	add.s64 	%rd265, %rd263, %rd264;
	ld.global.u16 	%rs19, [%rd265];
	// begin inline asm
	{ mul.bf16 %rs18,%rs19,%rs19; }

	// end inline asm
	st.shared.u16 	[%r7], %rs18;
	bar.sync 	0;
	setp.ne.s32 	%p28, %r1, 0;
	@%p28 bra 	$L__BB102_77;
	setp.gt.u32 	%p29, %r5, 1;
	@%p29 bra 	$L__BB102_62;
	shl.b32 	%r158, %r3, 1;
	mov.u32 	%r159, sum_squaresdata_bf16;
	add.s32 	%r160, %r159, %r158;
	ld.shared.u16 	%rs119, [%r160];
	bra.uni 	$L__BB102_76;
$L__BB102_62:
	shl.b32 	%r162, %r3, 1;
	mov.u32 	%r163, sum_squaresdata_bf16;
	add.s32 	%r42, %r163, %r162;
	ld.shared.u16 	%rs119, [%r42];
	add.s32 	%r43, %r5, -1;
	add.s32 	%r164, %r5, -2;
	and.b32  	%r44, %r43, 15;
	setp.lt.u32 	%p30, %r164, 15;
	mov.b32 	%r226, 1;
	@%p30 bra 	$L__BB102_66;
	and.b32  	%r167, %r43, -16;
	neg.s32 	%r223, %r167;
	shl.b32 	%r46, %r2, 1;
	add.s32 	%r169, %r162, %r46;
	add.s32 	%r221, %r163, %r169;
	shl.b32 	%r48, %r2, 5;
	mov.b32 	%r224, 1;
	mov.b32 	%r222, 0;
$L__BB102_64:
	.pragma "nounroll";
	mul.lo.s32 	%r171, %r224, %r2;
	shl.b32 	%r172, %r171, 1;
	add.s32 	%r173, %r42, %r172;
	ld.shared.u16 	%rs24, [%r221];
	// begin inline asm
	{ add.bf16 %rs22,%rs119,%rs24; }

	// end inline asm
	add.s32 	%r174, %r173, %r46;
	ld.shared.u16 	%rs27, [%r174];
	// begin inline asm
	{ add.bf16 %rs25,%rs22,%rs27; }

	// end inline asm
	add.s32 	%r175, %r174, %r46;
	ld.shared.u16 	%rs30, [%r175];
	// begin inline asm
	{ add.bf16 %rs28,%rs25,%rs30; }

	// end inline asm
	add.s32 	%r176, %r175, %r46;
	ld.shared.u16 	%rs33, [%r176];
	// begin inline asm
	{ add.bf16 %rs31,%rs28,%rs33; }

	// end inline asm
	add.s32 	%r177, %r176, %r46;
	ld.shared.u16 	%rs36, [%r177];
	// begin inline asm
	{ add.bf16 %rs34,%rs31,%rs36; }

	// end inline asm
	add.s32 	%r178, %r177, %r46;
	ld.shared.u16 	%rs39, [%r178];
	// begin inline asm
	{ add.bf16 %rs37,%rs34,%rs39; }

	// end inline asm
	add.s32 	%r179, %r178, %r46;
	ld.shared.u16 	%rs42, [%r179];
	// begin inline asm
	{ add.bf16 %rs40,%rs37,%rs42; }

	// end inline asm
	add.s32 	%r180, %r179, %r46;
	ld.shared.u16 	%rs45, [%r180];
	// begin inline asm
	{ add.bf16 %rs43,%rs40,%rs45; }

	// end inline asm
	add.s32 	%r181, %r180, %r46;
	ld.shared.u16 	%rs48, [%r181];
	// begin inline asm
	{ add.bf16 %rs46,%rs43,%rs48; }

	// end inline asm
	add.s32 	%r182, %r181, %r46;
	ld.shared.u16 	%rs51, [%r182];
	// begin inline asm
	{ add.bf16 %rs49,%rs46,%rs51; }

	// end inline asm
	add.s32 	%r183, %r182, %r46;
	ld.shared.u16 	%rs54, [%r183];
	// begin inline asm
	{ add.bf16 %rs52,%rs49,%rs54; }

	// end inline asm
	add.s32 	%r184, %r183, %r46;
	ld.shared.u16 	%rs57, [%r184];
	// begin inline asm
	{ add.bf16 %rs55,%rs52,%rs57; }

	// end inline asm
	add.s32 	%r185, %r184, %r46;
	ld.shared.u16 	%rs60, [%r185];
	// begin inline asm
	{ add.bf16 %rs58,%rs55,%rs60; }

	// end inline asm
	add.s32 	%r186, %r185, %r46;
	ld.shared.u16 	%rs63, [%r186];
	// begin inline asm
	{ add.bf16 %rs61,%rs58,%rs63; }

	// end inline asm
	add.s32 	%r187, %r186, %r46;
	ld.shared.u16 	%rs66, [%r187];
	// begin inline asm
	{ add.bf16 %rs64,%rs61,%rs66; }

	// end inline asm
	add.s32 	%r188, %r187, %r46;
	ld.shared.u16 	%rs69, [%r188];
	// begin inline asm
	{ add.bf16 %rs119,%rs64,%rs69; }

	// end inline asm
	add.s32 	%r224, %r224, 16;
	add.s32 	%r223, %r223, 16;
	add.s32 	%r222, %r222, 16;
	add.s32 	%r221, %r221, %r48;
	setp.ne.s32 	%p31, %r223, 0;
	@%p31 bra 	$L__BB102_64;
	add.s32 	%r226, %r222, 1;
$L__BB102_66:
	setp.eq.s32 	%p32, %r44, 0;
	@%p32 bra 	$L__BB102_75;
	and.b32  	%r59, %r43, 7;
	setp.lt.u32 	%p33, %r44, 8;
	@%p33 bra 	$L__BB102_69;
	mul.lo.s32 	%r189, %r226, %r2;
	shl.b32 	%r190, %r189, 1;
	add.s32 	%r191, %r42, %r190;
	ld.shared.u16 	%rs73, [%r191];
	// begin inline asm
	{ add.bf16 %rs71,%rs119,%rs73; }

	// end inline asm
	shl.b32 	%r192, %r2, 1;
	add.s32 	%r193, %r191, %r192;
	ld.shared.u16 	%rs76, [%r193];
	// begin inline asm
	{ add.bf16 %rs74,%rs71,%rs76; }

	// end inline asm
	add.s32 	%r194, %r193, %r192;
	ld.shared.u16 	%rs79, [%r194];
	// begin inline asm
	{ add.bf16 %rs77,%rs74,%rs79; }

	// end inline asm
	add.s32 	%r195, %r194, %r192;
	ld.shared.u16 	%rs82, [%r195];
	// begin inline asm
	{ add.bf16 %rs80,%rs77,%rs82; }

	// end inline asm
	add.s32 	%r196, %r195, %r192;
	ld.shared.u16 	%rs85, [%r196];
	// begin inline asm
	{ add.bf16 %rs83,%rs80,%rs85; }

	// end inline asm
	add.s32 	%r197, %r196, %r192;
	ld.shared.u16 	%rs88, [%r197];
	// begin inline asm
	{ add.bf16 %rs86,%rs83,%rs88; }

	// end inline asm
	add.s32 	%r198, %r197, %r192;
	ld.shared.u16 	%rs91, [%r198];
	// begin inline asm
	{ add.bf16 %rs89,%rs86,%rs91; }

	// end inline asm
	add.s32 	%r199, %r198, %r192;
	ld.shared.u16 	%rs94, [%r199];
	// begin inline asm
	{ add.bf16 %rs119,%rs89,%rs94; }

	// end inline asm
	add.s32 	%r226, %r226, 8;
$L__BB102_69:
	setp.eq.s32 	%p34, %r59, 0;
	@%p34 bra 	$L__BB102_75;
	and.b32  	%r62, %r43, 3;
	setp.lt.u32 	%p35, %r59, 4;
	@%p35 bra 	$L__BB102_72;
	mul.lo.s32 	%r200, %r226, %r2;
	shl.b32 	%r201, %r200, 1;
	add.s32 	%r202, %r42, %r201;
	ld.shared.u16 	%rs98, [%r202];
	// begin inline asm
	{ add.bf16 %rs96,%rs119,%rs98; }

	// end inline asm
	shl.b32 	%r203, %r2, 1;
	add.s32 	%r204, %r202, %r203;
	ld.shared.u16 	%rs101, [%r204];
	// begin inline asm
	{ add.bf16 %rs99,%rs96,%rs101; }

	// end inline asm
	add.s32 	%r205, %r204, %r203;
	ld.shared.u16 	%rs104, [%r205];
	// begin inline asm
	{ add.bf16 %rs102,%rs99,%rs104; }

	// end inline asm
	add.s32 	%r206, %r205, %r203;
	ld.shared.u16 	%rs107, [%r206];
	// begin inline asm
	{ add.bf16 %rs119,%rs102,%rs107; }

	// end inline asm
	add.s32 	%r226, %r226, 4;
$L__BB102_72:
	setp.eq.s32 	%p36, %r62, 0;
	@%p36 bra 	$L__BB102_75;
	mul.lo.s32 	%r207, %r2, %r226;
	shl.b32 	%r208, %r207, 1;
	add.s32 	%r210, %r208, %r162;
	add.s32 	%r229, %r163, %r210;
	shl.b32 	%r66, %r2, 1;
	neg.s32 	%r228, %r62;
$L__BB102_74:
	.pragma "nounroll";
	ld.shared.u16 	%rs110, [%r229];
	// begin inline asm
	{ add.bf16 %rs119,%rs119,%rs110; }

	// end inline asm
	add.s32 	%r229, %r229, %r66;
	add.s32 	%r228, %r228, 1;
	setp.ne.s32 	%p37, %r228, 0;
	@%p37 bra 	$L__BB102_74;
$L__BB102_75:
	st.shared.u16 	[%r42], %rs119;
$L__BB102_76:
	cvt.u64.u32 	%rd266, %r4;
	mad.lo.s64 	%rd267, %rd147, %rd266, %rd3;
	cvta.to.global.u64 	%rd268, %rd144;
	shl.b64 	%rd269, %rd267, 1;
	add.s64 	%rd270, %rd268, %rd269;
	st.global.u16 	[%rd270], %rs119;
$L__BB102_77:
	ret;

}
	// .globl	contiguous_sum_square33_bf16
.visible .entry contiguous_sum_square33_bf16(
	.param .u64 .ptr .align 1 contiguous_sum_square33_bf16_param_0,
	.param .u64 .ptr .align 1 contiguous_sum_square33_bf16_param_1,
	.param .u64 contiguous_sum_square33_bf16_param_2,
	.param .u64 contiguous_sum_square33_bf16_param_3,
	.param .u64 contiguous_sum_square33_bf16_param_4
)
{
	.reg .pred 	%p<14>;
	.reg .b16 	%rs<119>;
	.reg .b32 	%r<111>;
	.reg .b64 	%rd<16>;

	ld.param.u64 	%rd2, [contiguous_sum_square33_bf16_param_0];
	ld.param.u64 	%rd3, [contiguous_sum_square33_bf16_param_1];
	ld.param.u64 	%rd4, [contiguous_sum_square33_bf16_param_3];
	ld.param.u64 	%rd5, [contiguous_sum_square33_bf16_param_4];
	mov.u32 	%r1, %tid.y;
	mov.u32 	%r2, %ntid.x;
	mov.u32 	%r3, %tid.x;
	mad.lo.s32 	%r39, %r1, %r2, %r3;
	mov.u32 	%r40, %ctaid.x;
	mad.lo.s32 	%r41, %r40, %r2, %r3;
	mov.u32 	%r4, %ctaid.y;
	mov.u32 	%r5, %ntid.y;
	mad.lo.s32 	%r42, %r4, %r5, %r1;
	shl.b32 	%r43, %r39, 1;
	mov.u32 	%r44, sum_squaresdata_bf16;
	add.s32 	%r7, %r44, %r43;
	mov.b32 	%r38, 0;
	// begin inline asm
	cvt.rn.bf16.s32 %rs17, %r38;
	// end inline asm
	st.shared.u16 	[%r7], %rs17;
	cvt.u64.u32 	%rd1, %r41;
	setp.le.u64 	%p1, %rd4, %rd1;
	cvt.u64.u32 	%rd7, %r42;
	setp.le.u64 	%p2, %rd5, %rd7;
	or.pred  	%p3, %p1, %p2;
	@%p3 bra 	$L__BB103_19;
	cvt.u32.u64 	%r45, %rd1;
	cvta.to.global.u64 	%rd8, %rd3;
	cvt.u32.u64 	%r46, %rd4;
	mad.lo.s32 	%r47, %r42, %r46, %r45;
	mul.wide.u32 	%rd9, %r47, 2;
	add.s64 	%rd10, %rd8, %rd9;
	ld.global.u16 	%rs18, [%rd10];
	st.shared.u16 	[%r7], %rs18;
	bar.sync 	0;
	setp.ne.s32 	%p4, %r1, 0;
	@%p4 bra 	$L__BB103_19;
	setp.gt.u32 	%p5, %r5, 1;
	@%p5 bra 	$L__BB103_4;
	shl.b32 	%r48, %r3, 1;
	add.s32 	%r50, %r44, %r48;
	ld.shared.u16 	%rs117, [%r50];
	bra.uni 	$L__BB103_18;
$L__BB103_4:
	shl.b32 	%r52, %r3, 1;
	add.s32 	%r8, %r44, %r52;
	ld.shared.u16 	%rs117, [%r8];
	add.s32 	%r9, %r5, -1;
	add.s32 	%r54, %r5, -2;
	and.b32  	%r10, %r9, 15;
	setp.lt.u32 	%p6, %r54, 15;
	mov.b32 	%r107, 1;
	@%p6 bra 	$L__BB103_8;
	and.b32  	%r57, %r9, -16;
	neg.s32 	%r104, %r57;
	shl.b32 	%r12, %r2, 1;
	add.s32 	%r59, %r52, %r12;
	add.s32 	%r102, %r44, %r59;
	shl.b32 	%r14, %r2, 5;
	mov.b32 	%r105, 1;
	mov.b32 	%r103, 0;
$L__BB103_6:
	.pragma "nounroll";
	mul.lo.s32 	%r61, %r105, %r2;
	shl.b32 	%r62, %r61, 1;
	add.s32 	%r63, %r8, %r62;
	ld.shared.u16 	%rs22, [%r102];
	// begin inline asm
	{ add.bf16 %rs20,%rs117,%rs22; }

	// end inline asm
	add.s32 	%r64, %r63, %r12;
	ld.shared.u16 	%rs25, [%r64];
	// begin inline asm
	{ add.bf16 %rs23,%rs20,%rs25; }

	// end inline asm
	add.s32 	%r65, %r64, %r12;
	ld.shared.u16 	%rs28, [%r65];
	// begin inline asm
	{ add.bf16 %rs26,%rs23,%rs28; }

	// end inline asm
	add.s32 	%r66, %r65, %r12;
	ld.shared.u16 	%rs31, [%r66];
	// begin inline asm
	{ add.bf16 %rs29,%rs26,%rs31; }

	// end inline asm
	add.s32 	%r67, %r66, %r12;
	ld.shared.u16 	%rs34, [%r67];
	// begin inline asm
	{ add.bf16 %rs32,%rs29,%rs34; }

	// end inline asm
	add.s32 	%r68, %r67, %r12;
	ld.shared.u16 	%rs37, [%r68];
	// begin inline asm
	{ add.bf16 %rs35,%rs32,%rs37; }

	// end inline asm
	add.s32 	%r69, %r68, %r12;
	ld.shared.u16 	%rs40, [%r69];
	// begin inline asm
	{ add.bf16 %rs38,%rs35,%rs40; }

	// end inline asm
	add.s32 	%r70, %r69, %r12;
	ld.shared.u16 	%rs43, [%r70];
	// begin inline asm
	{ add.bf16 %rs41,%rs38,%rs43; }

	// end inline asm
	add.s32 	%r71, %r70, %r12;
	ld.shared.u16 	%rs46, [%r71];
	// begin inline asm
	{ add.bf16 %rs44,%rs41,%rs46; }

	// end inline asm
	add.s32 	%r72, %r71, %r12;
	ld.shared.u16 	%rs49, [%r72];
	// begin inline asm
	{ add.bf16 %rs47,%rs44,%rs49; }

	// end inline asm
	add.s32 	%r73, %r72, %r12;
	ld.shared.u16 	%rs52, [%r73];
	// begin inline asm
	{ add.bf16 %rs50,%rs47,%rs52; }

	// end inline asm
	add.s32 	%r74, %r73, %r12;
	ld.shared.u16 	%rs55, [%r74];
	// begin inline asm
	{ add.bf16 %rs53,%rs50,%rs55; }

	// end inline asm
	add.s32 	%r75, %r74, %r12;
	ld.shared.u16 	%rs58, [%r75];
	// begin inline asm
	{ add.bf16 %rs56,%rs53,%rs58; }

	// end inline asm
	add.s32 	%r76, %r75, %r12;
	ld.shared.u16 	%rs61, [%r76];
	// begin inline asm
	{ add.bf16 %rs59,%rs56,%rs61; }

	// end inline asm
	add.s32 	%r77, %r76, %r12;
	ld.shared.u16 	%rs64, [%r77];
	// begin inline asm
	{ add.bf16 %rs62,%rs59,%rs64; }

	// end inline asm
	add.s32 	%r78, %r77, %r12;
	ld.shared.u16 	%rs67, [%r78];
	// begin inline asm
	{ add.bf16 %rs117,%rs62,%rs67; }

	// end inline asm
	add.s32 	%r105, %r105, 16;
	add.s32 	%r104, %r104, 16;
	add.s32 	%r103, %r103, 16;
	add.s32 	%r102, %r102, %r14;
	setp.ne.s32 	%p7, %r104, 0;
	@%p7 bra 	$L__BB103_6;
	add.s32 	%r107, %r103, 1;
$L__BB103_8:
	setp.eq.s32 	%p8, %r10, 0;
	@%p8 bra 	$L__BB103_17;
	and.b32  	%r25, %r9, 7;
	setp.lt.u32 	%p9, %r10, 8;
	@%p9 bra 	$L__BB103_11;
	mul.lo.s32 	%r79, %r107, %r2;
	shl.b32 	%r80, %r79, 1;
	add.s32 	%r81, %r8, %r80;
	ld.shared.u16 	%rs71, [%r81];
	// begin inline asm
	{ add.bf16 %rs69,%rs117,%rs71; }

	// end inline asm
	shl.b32 	%r82, %r2, 1;
	add.s32 	%r83, %r81, %r82;
	ld.shared.u16 	%rs74, [%r83];
	// begin inline asm
	{ add.bf16 %rs72,%rs69,%rs74; }

	// end inline asm
	add.s32 	%r84, %r83, %r82;
	ld.shared.u16 	%rs77, [%r84];
	// begin inline asm
	{ add.bf16 %rs75,%rs72,%rs77; }

	// end inline asm
	add.s32 	%r85, %r84, %r82;
	ld.shared.u16 	%rs80, [%r85];
	// begin inline asm
	{ add.bf16 %rs78,%rs75,%rs80; }

	// end inline asm
	add.s32 	%r86, %r85, %r82;
	ld.shared.u16 	%rs83, [%r86];
	// begin inline asm
	{ add.bf16 %rs81,%rs78,%rs83; }

	// end inline asm
	add.s32 	%r87, %r86, %r82;
	ld.shared.u16 	%rs86, [%r87];
	// begin inline asm
	{ add.bf16 %rs84,%rs81,%rs86; }

	// end inline asm
	add.s32 	%r88, %r87, %r82;
	ld.shared.u16 	%rs89, [%r88];
	// begin inline asm
	{ add.bf16 %rs87,%rs84,%rs89; }

	// end inline asm
	add.s32 	%r89, %r88, %r82;
	ld.shared.u16 	%rs92, [%r89];
	// begin inline asm
	{ add.bf16 %rs117,%rs87,%rs92; }

	// end inline asm
	add.s32 	%r107, %r107, 8;
$L__BB103_11:
	setp.eq.s32 	%p10, %r25, 0;
	@%p10 bra 	$L__BB103_17;
	and.b32  	%r28, %r9, 3;
	setp.lt.u32 	%p11, %r25, 4;
	@%p11 bra 	$L__BB103_14;
	mul.lo.s32 	%r90, %r107, %r2;
	shl.b32 	%r91, %r90, 1;
	add.s32 	%r92, %r8, %r91;
	ld.shared.u16 	%rs96, [%r92];
	// begin inline asm
	{ add.bf16 %rs94,%rs117,%rs96; }

	// end inline asm
	shl.b32 	%r93, %r2, 1;
	add.s32 	%r94, %r92, %r93;
	ld.shared.u16 	%rs99, [%r94];
	// begin inline asm
	{ add.bf16 %rs97,%rs94,%rs99; }

	// end inline asm
	add.s32 	%r95, %r94, %r93;
	ld.shared.u16 	%rs102, [%r95];
	// begin inline asm
	{ add.bf16 %rs100,%rs97,%rs102; }

	// end inline asm
	add.s32 	%r96, %r95, %r93;
	ld.shared.u16 	%rs105, [%r96];
	// begin inline asm
	{ add.bf16 %rs117,%rs100,%rs105; }

	// end inline asm
	add.s32 	%r107, %r107, 4;
$L__BB103_14:
	setp.eq.s32 	%p12, %r28, 0;
	@%p12 bra 	$L__BB103_17;
	mul.lo.s32 	%r97, %r2, %r107;
	shl.b32 	%r98, %r97, 1;
	add.s32 	%r100, %r98, %r52;
	add.s32 	%r110, %r44, %r100;
	shl.b32 	%r32, %r2, 1;
	neg.s32 	%r109, %r28;
$L__BB103_16:
	.pragma "nounroll";
	ld.shared.u16 	%rs108, [%r110];
	// begin inline asm
	{ add.bf16 %rs117,%rs117,%rs108; }

	// end inline asm
	add.s32 	%r110, %r110, %r32;
	add.s32 	%r109, %r109, 1;
	setp.ne.s32 	%p13, %r109, 0;
	@%p13 bra 	$L__BB103_16;
$L__BB103_17:
	st.shared.u16 	[%r8], %rs117;
$L__BB103_18:
	cvt.u64.u32 	%rd11, %r4;
	mad.lo.s64 	%rd12, %rd4, %rd11, %rd1;
	cvta.to.global.u64 	%rd13, %rd2;
	shl.b64 	%rd14, %rd12, 1;
	add.s64 	%rd15, %rd13, %rd14;
	st.global.u16 	[%rd15], %rs117;
$L__BB103_19:
	ret;

}
	// .globl	contiguous_reducel3_bool
.visible .entry contiguous_reducel3_bool(
	.param .u64 .ptr .align 1 contiguous_reducel3_bool_param_0,
	.param .u64 .ptr .align 1 contiguous_reducel3_bool_param_1,
	.param .u64 contiguous_reducel3_bool_param_2
)
{
	.reg .pred 	%p<38>;
	.reg .b16 	%rs<32>;
	.reg .b32 	%r<44>;
	.reg .b32 	%f<198>;
	.reg .b64 	%rd<14>;

	ld.param.u64 	%rd4, [contiguous_reducel3_bool_param_0];
	ld.param.u64 	%rd6, [contiguous_reducel3_bool_param_1];
	ld.param.u64 	%rd5, [contiguous_reducel3_bool_param_2];
	cvta.to.global.u64 	%rd1, %rd6;
	mov.u32 	%r1, %tid.x;
	mov.u32 	%r2, %ctaid.x;
	mov.u32 	%r43, %ntid.x;
	mul.lo.s32 	%r9, %r2, %r43;
	shl.b32 	%r10, %r9, 1;
	add.s32 	%r4, %r10, %r1;
	shl.b32 	%r11, %r1, 1;
	mov.u32 	%r12, reducel3sdata_bool;
	add.s32 	%r5, %r12, %r11;
	mov.b32 	%r8, 0;
	// begin inline asm
	cvt.rn.f16.s32 %rs4, %r8;
	// end inline asm
	st.shared.u16 	[%r5], %rs4;
	add.s32 	%r13, %r4, %r43;
	cvt.u64.u32 	%rd2, %r13;
	setp.le.u64 	%p1, %rd5, %rd2;
	@%p1 bra 	$L__BB104_14;
	cvt.u64.u32 	%rd8, %r4;
	add.s64 	%rd9, %rd1, %rd8;
	ld.global.u8 	%rs7, [%rd9];
	cvt.s16.s8 	%rs1, %rs7;
	cvt.rn.f32.s16 	%f1, %rs1;
	abs.f32 	%f2, %f1;
	setp.eq.s16 	%p13, %rs7, 1;
	mov.f32 	%f195, 0f3F800000;
	@%p13 bra 	$L__BB104_7;
	setp.num.f32 	%p14, %f2, %f2;
	@%p14 bra 	$L__BB104_4;
	mov.f32 	%f135, 0f40400000;
	add.rn.f32 	%f195, %f1, %f135;
	bra.uni 	$L__BB104_7;
$L__BB104_4:
	setp.ne.s16 	%p15, %rs1, 0;
	setp.neu.f32 	%p16, %f2, 0f7F800000;
	and.pred  	%p17, %p15, %p16;
	@%p17 bra 	$L__BB104_6;
	add.f32 	%f195, %f1, %f1;
	bra.uni 	$L__BB104_7;
$L__BB104_6:
	setp.lt.f32 	%p18, %f2, 0f00800000;
	mul.f32 	%f79, %f2, 0f4B800000;
	selp.f32 	%f80, %f79, %f2, %p18;
	mov.b32 	%r23, %f80;
	add.s32 	%r24, %r23, -1060439283;
	and.b32  	%r25, %r24, -8388608;
	sub.s32 	%r26, %r23, %r25;
	mov.b32 	%f81, %r26;
	cvt.rn.f32.s32 	%f82, %r25;
	selp.f32 	%f83, 0fC1C00000, 0f00000000, %p18;
	fma.rn.f32 	%f84, %f82, 0f34000000, %f83;
	add.f32 	%f85, %f81, 0fBF800000;
	add.f32 	%f86, %f81, 0f3F800000;
	rcp.approx.ftz.f32 	%f87, %f86;
	add.f32 	%f88, %f85, %f85;
	mul.f32 	%f89, %f88, %f87;
	mul.f32 	%f90, %f89, %f89;
	neg.f32 	%f91, %f89;
	sub.f32 	%f92, %f85, %f89;
	add.f32 	%f93, %f92, %f92;
	fma.rn.f32 	%f94, %f91, %f85, %f93;
	mul.rn.f32 	%f95, %f87, %f94;
	fma.rn.f32 	%f96, %f90, 0f3A2C32E4, 0f3B52E7DB;
	fma.rn.f32 	%f97, %f96, %f90, 0f3C93BB73;
	fma.rn.f32 	%f98, %f97, %f90, 0f3DF6384F;
	mul.rn.f32 	%f99, %f98, %f90;
	fma.rn.f32 	%f100, %f89, 0f3FB8AA3B, %f84;
	mul.f32 	%f101, %f99, 0f40400000;
	sub.f32 	%f102, %f84, %f100;
	fma.rn.f32 	%f103, %f89, 0f3FB8AA3B, %f102;
	fma.rn.f32 	%f104, %f95, 0f3FB8AA3B, %f103;
	fma.rn.f32 	%f105, %f89, 0f32A55E34, %f104;
	fma.rn.f32 	%f106, %f101, %f95, %f105;
	fma.rn.f32 	%f107, %f99, %f89, %f106;
	add.rn.f32 	%f108, %f100, %f107;
	mov.f32 	%f109, 0f40400000;
	mul.rn.f32 	%f110, %f108, %f109;
	cvt.rni.f32.f32 	%f111, %f110;
	sub.f32 	%f112, %f110, %f111;
	neg.f32 	%f113, %f110;
	fma.rn.f32 	%f114, %f108, 0f40400000, %f113;
	neg.f32 	%f115, %f100;
	add.rn.f32 	%f116, %f108, %f115;
	neg.f32 	%f117, %f116;
	add.rn.f32 	%f118, %f107, %f117;
	fma.rn.f32 	%f119, %f118, 0f40400000, %f114;
	add.f32 	%f120, %f112, %f119;
	setp.gt.f32 	%p19, %f111, 0f00000000;
	selp.b32 	%r27, 0, -2097152000, %p19;
	setp.lt.f32 	%p20, %f110, 0f00000000;
	selp.f32 	%f121, 0f00000000, 0f7F800000, %p20;
	abs.f32 	%f122, %f110;
	setp.gt.f32 	%p21, %f122, 0f43180000;
	cvt.rzi.s32.f32 	%r28, %f111;
	shl.b32 	%r29, %r28, 23;
	sub.s32 	%r30, %r29, %r27;
	mov.b32 	%f123, %r30;
	add.s32 	%r31, %r27, 2130706432;
	mov.b32 	%f124, %r31;
	fma.rn.f32 	%f125, %f120, 0f391FCB8E, 0f3AAF85ED;
	fma.rn.f32 	%f126, %f125, %f120, 0f3C1D9856;
	fma.rn.f32 	%f127, %f126, %f120, 0f3D6357BB;
	fma.rn.f32 	%f128, %f127, %f120, 0f3E75FDEC;
	fma.rn.f32 	%f129, %f128, %f120, 0f3F317218;
	fma.rn.f32 	%f130, %f129, %f120, 0f3F800000;
	mul.f32 	%f131, %f130, %f124;
	mul.f32 	%f132, %f131, %f123;
	selp.f32 	%f133, %f121, %f132, %p21;
	setp.lt.s16 	%p22, %rs1, 0;
	neg.f32 	%f134, %f133;
	selp.f32 	%f195, %f134, %f133, %p22;
$L__BB104_7:
	add.s64 	%rd10, %rd1, %rd2;
	ld.global.u8 	%rs8, [%rd10];
	cvt.s16.s8 	%rs2, %rs8;
	cvt.rn.f32.s16 	%f7, %rs2;
	abs.f32 	%f8, %f7;
	setp.eq.s16 	%p23, %rs8, 1;
	mov.f32 	%f196, 0f3F800000;
	@%p23 bra 	$L__BB104_13;
	setp.num.f32 	%p24, %f8, %f8;
	@%p24 bra 	$L__BB104_10;
	mov.f32 	%f193, 0f40400000;
	add.rn.f32 	%f196, %f7, %f193;
	bra.uni 	$L__BB104_13;
$L__BB104_10:
	setp.ne.s16 	%p25, %rs2, 0;
	setp.neu.f32 	%p26, %f8, 0f7F800000;
	and.pred  	%p27, %p25, %p26;
	@%p27 bra 	$L__BB104_12;
	add.f32 	%f196, %f7, %f7;
	bra.uni 	$L__BB104_13;
$L__BB104_12:
	setp.lt.f32 	%p28, %f8, 0f00800000;
	mul.f32 	%f137, %f8, 0f4B800000;
	selp.f32 	%f138, %f137, %f8, %p28;
	mov.b32 	%r32, %f138;
	add.s32 	%r33, %r32, -1060439283;
	and.b32  	%r34, %r33, -8388608;
	sub.s32 	%r35, %r32, %r34;
	mov.b32 	%f139, %r35;
	cvt.rn.f32.s32 	%f140, %r34;
	selp.f32 	%f141, 0fC1C00000, 0f00000000, %p28;
	fma.rn.f32 	%f142, %f140, 0f34000000, %f141;
	add.f32 	%f143, %f139, 0fBF800000;
	add.f32 	%f144, %f139, 0f3F800000;
	rcp.approx.ftz.f32 	%f145, %f144;
	add.f32 	%f146, %f143, %f143;
	mul.f32 	%f147, %f146, %f145;
	mul.f32 	%f148, %f147, %f147;
	neg.f32 	%f149, %f147;
	sub.f32 	%f150, %f143, %f147;
	add.f32 	%f151, %f150, %f150;
	fma.rn.f32 	%f152, %f149, %f143, %f151;
	mul.rn.f32 	%f153, %f145, %f152;
	fma.rn.f32 	%f154, %f148, 0f3A2C32E4, 0f3B52E7DB;
	fma.rn.f32 	%f155, %f154, %f148, 0f3C93BB73;
	fma.rn.f32 	%f156, %f155, %f148, 0f3DF6384F;
	mul.rn.f32 	%f157, %f156, %f148;
	fma.rn.f32 	%f158, %f147, 0f3FB8AA3B, %f142;
	mul.f32 	%f159, %f157, 0f40400000;
	sub.f32 	%f160, %f142, %f158;
	fma.rn.f32 	%f161, %f147, 0f3FB8AA3B, %f160;
	fma.rn.f32 	%f162, %f153, 0f3FB8AA3B, %f161;
	fma.rn.f32 	%f163, %f147, 0f32A55E34, %f162;
	fma.rn.f32 	%f164, %f159, %f153, %f163;
	fma.rn.f32 	%f165, %f157, %f147, %f164;
	add.rn.f32 	%f166, %f158, %f165;
	mov.f32 	%f167, 0f40400000;
	mul.rn.f32 	%f168, %f166, %f167;
	cvt.rni.f32.f32 	%f169, %f168;
	sub.f32 	%f170, %f168, %f169;
	neg.f32 	%f171, %f168;
	fma.rn.f32 	%f172, %f166, 0f40400000, %f171;
	neg.f32 	%f173, %f158;
	add.rn.f32 	%f174, %f166, %f173;
	neg.f32 	%f175, %f174;
	add.rn.f32 	%f176, %f165, %f175;
	fma.rn.f32 	%f177, %f176, 0f40400000, %f172;
	add.f32 	%f178, %f170, %f177;
	setp.gt.f32 	%p29, %f169, 0f00000000;
	selp.b32 	%r36, 0, -2097152000, %p29;
	setp.lt.f32 	%p30, %f168, 0f00000000;
	selp.f32 	%f179, 0f00000000, 0f7F800000, %p30;
	abs.f32 	%f180, %f168;
	setp.gt.f32 	%p31, %f180, 0f43180000;
	cvt.rzi.s32.f32 	%r37, %f169;
	shl.b32 	%r38, %r37, 23;
	sub.s32 	%r39, %r38, %r36;
	mov.b32 	%f181, %r39;
	add.s32 	%r40, %r36, 2130706432;
	mov.b32 	%f182, %r40;
	fma.rn.f32 	%f183, %f178, 0f391FCB8E, 0f3AAF85ED;
	fma.rn.f32 	%f184, %f183, %f178, 0f3C1D9856;
	fma.rn.f32 	%f185, %f184, %f178, 0f3D6357BB;
	fma.rn.f32 	%f186, %f185, %f178, 0f3E75FDEC;
	fma.rn.f32 	%f187, %f186, %f178, 0f3F317218;
	fma.rn.f32 	%f188, %f187, %f178, 0f3F800000;
	mul.f32 	%f189, %f188, %f182;
	mul.f32 	%f190, %f189, %f181;
	selp.f32 	%f191, %f179, %f190, %p31;
	setp.lt.s16 	%p32, %rs2, 0;
	neg.f32 	%f192, %f191;
	selp.f32 	%f196, %f192, %f191, %p32;
$L__BB104_13:
	add.f32 	%f194, %f195, %f196;
	// begin inline asm
	{  cvt.rn.f16.f32 %rs9, %f194;}

	// end inline asm
	st.shared.u16 	[%r5], %rs9;
	bra.uni 	$L__BB104_22;
$L__BB104_14:
	cvt.u64.u32 	%rd3, %r4;
	setp.le.u64 	%p2, %rd5, %rd3;
	@%p2 bra 	$L__BB104_22;
	add.s64 	%rd7, %rd1, %rd3;
	ld.global.u8 	%rs5, [%rd7];
	cvt.s16.s8 	%rs3, %rs5;
	cvt.rn.f32.s16 	%f13, %rs3;
	abs.f32 	%f14, %f13;
	setp.eq.s16 	%p3, %rs5, 1;
	mov.f32 	%f197, 0f3F800000;
	@%p3 bra 	$L__BB104_21;
	setp.num.f32 	%p4, %f14, %f14;
	@%p4 bra 	$L__BB104_18;
	mov.f32 	%f76, 0f40400000;
	add.rn.f32 	%f197, %f13, %f76;
	bra.uni 	$L__BB104_21;
$L__BB104_18:
	setp.ne.s16 	%p5, %rs3, 0;
	setp.neu.f32 	%p6, %f14, 0f7F800000;
	and.pred  	%p7, %p5, %p6;
	@%p7 bra 	$L__BB104_20;
	add.f32 	%f197, %f13, %f13;
	bra.uni 	$L__BB104_21;
$L__BB104_20:
	setp.lt.f32 	%p8, %f14, 0f00800000;
	mul.f32 	%f20, %f14, 0f4B800000;
	selp.f32 	%f21, %f20, %f14, %p8;
	mov.b32 	%r14, %f21;
	add.s32 	%r15, %r14, -1060439283;
	and.b32  	%r16, %r15, -8388608;
	sub.s32 	%r17, %r14, %r16;
	mov.b32 	%f22, %r17;
	cvt.rn.f32.s32 	%f23, %r16;
	selp.f32 	%f24, 0fC1C00000, 0f00000000, %p8;
	fma.rn.f32 	%f25, %f23, 0f34000000, %f24;
	add.f32 	%f26, %f22, 0fBF800000;
	add.f32 	%f27, %f22, 0f3F800000;
	rcp.approx.ftz.f32 	%f28, %f27;
	add.f32 	%f29, %f26, %f26;
	mul.f32 	%f30, %f29, %f28;
	mul.f32 	%f31, %f30, %f30;
	neg.f32 	%f32, %f30;
	sub.f32 	%f33, %f26, %f30;
	add.f32 	%f34, %f33, %f33;
	fma.rn.f32 	%f35, %f32, %f26, %f34;
	mul.rn.f32 	%f36, %f28, %f35;
	fma.rn.f32 	%f37, %f31, 0f3A2C32E4, 0f3B52E7DB;
	fma.rn.f32 	%f38, %f37, %f31, 0f3C93BB73;
	fma.rn.f32 	%f39, %f38, %f31, 0f3DF6384F;
	mul.rn.f32 	%f40, %f39, %f31;
	fma.rn.f32 	%f41, %f30, 0f3FB8AA3B, %f25;
	mul.f32 	%f42, %f40, 0f40400000;
	sub.f32 	%f43, %f25, %f41;
	fma.rn.f32 	%f44, %f30, 0f3FB8AA3B, %f43;
	fma.rn.f32 	%f45, %f36, 0f3FB8AA3B, %f44;
	fma.rn.f32 	%f46, %f30, 0f32A55E34, %f45;
	fma.rn.f32 	%f47, %f42, %f36, %f46;
	fma.rn.f32 	%f48, %f40, %f30, %f47;
	add.rn.f32 	%f49, %f41, %f48;
	mov.f32 	%f50, 0f40400000;
	mul.rn.f32 	%f51, %f49, %f50;
	cvt.rni.f32.f32 	%f52, %f51;
	sub.f32 	%f53, %f51, %f52;
	neg.f32 	%f54, %f51;
	fma.rn.f32 	%f55, %f49, 0f40400000, %f54;
	neg.f32 	%f56, %f41;
	add.rn.f32 	%f57, %f49, %f56;
	neg.f32 	%f58, %f57;
	add.rn.f32 	%f59, %f48, %f58;
	fma.rn.f32 	%f60, %f59, 0f40400000, %f55;
	add.f32 	%f61, %f53, %f60;
	setp.gt.f32 	%p9, %f52, 0f00000000;
	selp.b32 	%r18, 0, -2097152000, %p9;
	setp.lt.f32 	%p10, %f51, 0f00000000;
	selp.f32 	%f62, 0f00000000, 0f7F800000, %p10;
	abs.f32 	%f63, %f51;
	setp.gt.f32 	%p11, %f63, 0f43180000;
	cvt.rzi.s32.f32 	%r19, %f52;
	shl.b32 	%r20, %r19, 23;
	sub.s32 	%r21, %r20, %r18;
	mov.b32 	%f64, %r21;
	add.s32 	%r22, %r18, 2130706432;
	mov.b32 	%f65, %r22;
	fma.rn.f32 	%f66, %f61, 0f391FCB8E, 0f3AAF85ED;
	fma.rn.f32 	%f67, %f66, %f61, 0f3C1D9856;
	fma.rn.f32 	%f68, %f67, %f61, 0f3D6357BB;
	fma.rn.f32 	%f69, %f68, %f61, 0f3E75FDEC;
	fma.rn.f32 	%f70, %f69, %f61, 0f3F317218;
	fma.rn.f32 	%f71, %f70, %f61, 0f3F800000;
	mul.f32 	%f72, %f71, %f65;
	mul.f32 	%f73, %f72, %f64;
	selp.f32 	%f74, %f62, %f73, %p11;
	setp.lt.s16 	%p12, %rs3, 0;
	neg.f32 	%f75, %f74;
	selp.f32 	%f197, %f75, %f74, %p12;
$L__BB104_21:
	// begin inline asm
	{  cvt.rn.f16.f32 %rs6, %f197;}

	// end inline asm
	st.shared.u16 	[%r5], %rs6;
$L__BB104_22:
	bar.sync 	0;
	setp.lt.u32 	%p33, %r43, 66;
	@%p33 bra 	$L__BB104_26;
$L__BB104_23:
	shr.u32 	%r7, %r43, 1;
	setp.ge.u32 	%p34, %r1, %r7;
	@%p34 bra 	$L__BB104_25;
	ld.shared.u16 	%rs11, [%r5];
	and.b32  	%r41, %r43, 2046;
	add.s32 	%r42, %r5, %r41;
	ld.shared.u16 	%rs12, [%r42];
	// begin inline asm
	{add.f16 %rs10,%rs11,%rs12;
}
	// end inline asm
	st.shared.u16 	[%r5], %rs10;
$L__BB104_25:
	bar.sync 	0;
	setp.gt.u32 	%p35, %r43, 131;
	mov.u32 	%r43, %r7;
	@%p35 bra 	$L__BB104_23;
$L__BB104_26:
	setp.gt.u32 	%p36, %r1, 31;
	@%p36 bra 	$L__BB104_29;
	ld.shared.u16 	%rs14, [%r5];
	ld.shared.u16 	%rs15, [%r5+64];
	// begin inline asm
	{add.f16 %rs13,%rs14,%rs15;
}
	// end inline asm
	st.volatile.shared.u16 	[%r5], %rs13;
	ld.shared.u16 	%rs18, [%r5+32];
	// begin inline asm
	{add.f16 %rs16,%rs13,%rs18;
}
	// end inline asm
	st.volatile.shared.u16 	[%r5], %rs16;
	ld.shared.u16 	%rs21, [%r5+16];
	// begin inline asm
	{add.f16 %rs19,%rs16,%rs21;
}
	// end inline asm
	st.volatile.shared.u16 	[%r5], %rs19;
	ld.shared.u16 	%rs24, [%r5+8];
	// begin inline asm
	{add.f16 %rs22,%rs19,%rs24;
}
	// end inline asm
	st.volatile.shared.u16 	[%r5], %rs22;
	ld.shared.u16 	%rs27, [%r5+4];
	// begin inline asm
	{add.f16 %rs25,%rs22,%rs27;
}
	// end inline asm
	st.volatile.shared.u16 	[%r5], %rs25;
	ld.shared.u16 	%rs30, [%r5+2];
	// begin inline asm
	{add.f16 %rs28,%rs25,%rs30;
}
	// end inline asm
	st.volatile.shared.u16 	[%r5], %rs28;
	setp.ne.s32 	%p37, %r1, 0;
	@%p37 bra 	$L__BB104_29;
	cvta.to.global.u64 	%rd11, %rd4;
	mul.wide.u32 	%rd12, %r2, 2;
	add.s64 	%rd13, %rd11, %rd12;
	ld.shared.u16 	%rs31, [reducel3sdata_bool];
	st.global.u16 	[%rd13], %rs31;
$L__BB104_29:
	ret;

}
	// .globl	contiguous_cumulate_reducel3_bool
.visible .entry contiguous_cumulate_reducel3_bool(
	.param .u64 .ptr .align 1 contiguous_cumulate_reducel3_bool_param_0,
	.param .u64 .ptr .align 1 contiguous_cumulate_reducel3_bool_param_1,
	.param .u64 contiguous_cumulate_reducel3_bool_param_2
)
{
	.reg .pred 	%p<8>;
	.reg .b16 	%rs<28>;
	.reg .b32 	%r<17>;
	.reg .b64 	%rd<16>;

	ld.param.u64 	%rd4, [contiguous_cumulate_reducel3_bool_param_0];
	ld.param.u64 	%rd6, [contiguous_cumulate_reducel3_bool_param_1];
	ld.param.u64 	%rd5, [contiguous_cumulate_reducel3_bool_param_2];
	cvta.to.global.u64 	%rd1, %rd6;
	mov.u32 	%r1, %tid.x;
	mov.u32 	%r2, %ctaid.x;
	mov.u32 	%r16, %ntid.x;
	mul.lo.s32 	%r9, %r2, %r16;
	shl.b32 	%r10, %r9, 1;
	add.s32 	%r4, %r10, %r1;
	shl.b32 	%r11, %r1, 1;
	mov.u32 	%r12, reducel3sdata_bool;
	add.s32 	%r5, %r12, %r11;
	mov.b32 	%r8, 0;
	// begin inline asm
	cvt.rn.f16.s32 %rs1, %r8;
	// end inline asm
	st.shared.u16 	[%r5], %rs1;
	add.s32 	%r13, %r4, %r16;
	cvt.u64.u32 	%rd2, %r13;
	setp.le.u64 	%p1, %rd5, %rd2;
	@%p1 bra 	$L__BB105_2;
	mul.wide.u32 	%rd9, %r4, 2;
	add.s64 	%rd10, %rd1, %rd9;
	ld.global.u16 	%rs4, [%rd10];
	shl.b64 	%rd11, %rd2, 1;
	add.s64 	%rd12, %rd1, %rd11;
	ld.global.u16 	%rs5, [%rd12];
	// begin inline asm
	{add.f16 %rs3,%rs4,%rs5;
}
	// end inline asm
	st.shared.u16 	[%r5], %rs3;
	bra.uni 	$L__BB105_4;
$L__BB105_2:
	cvt.u64.u32 	%rd3, %r4;
	setp.le.u64 	%p2, %rd5, %rd3;
	@%p2 bra 	$L__BB105_4;
	shl.b64 	%rd7, %rd3, 1;
	add.s64 	%rd8, %rd1, %rd7;
	ld.global.u16 	%rs2, [%rd8];
	st.shared.u16 	[%r5], %rs2;
$L__BB105_4:
	bar.sync 	0;
	setp.lt.u32 	%p3, %r16, 66;
	@%p3 bra 	$L__BB105_8;
$L__BB105_5:
	shr.u32 	%r7, %r16, 1;
	setp.ge.u32 	%p4, %r1, %r7;
	@%p4 bra 	$L__BB105_7;
	ld.shared.u16 	%rs7, [%r5];
	and.b32  	%r14, %r16, 2046;
	add.s32 	%r15, %r5, %r14;
	ld.shared.u16 	%rs8, [%r15];
	// begin inline asm
	{add.f16 %rs6,%rs7,%rs8;
}
	// end inline asm
	st.shared.u16 	[%r5], %rs6;
$L__BB105_7:
	bar.sync 	0;
	setp.gt.u32 	%p5, %r16, 131;
	mov.u32 	%r16, %r7;
	@%p5 bra 	$L__BB105_5;
$L__BB105_8:
	setp.gt.u32 	%p6, %r1, 31;
	@%p6 bra 	$L__BB105_11;
	ld.shared.u16 	%rs10, [%r5];
	ld.shared.u16 	%rs11, [%r5+64];
	// begin inline asm
	{add.f16 %rs9,%rs10,%rs11;
}
	// end inline asm
	st.volatile.shared.u16 	[%r5], %rs9;
	ld.shared.u16 	%rs14, [%r5+32];
	// begin inline asm
	{add.f16 %rs12,%rs9,%rs14;
}
	// end inline asm
	st.volatile.shared.u16 	[%r5], %rs12;
	ld.shared.u16 	%rs17, [%r5+16];
	// begin inline asm
	{add.f16 %rs15,%rs12,%rs17;
}
	// end inline asm
	st.volatile.shared.u16 	[%r5], %rs15;
	ld.shared.u16 	%rs20, [%r5+8];
	// begin inline asm
	{add.f16 %rs18,%rs15,%rs20;
}
	// end inline asm
	st.volatile.shared.u16 	[%r5], %rs18;
	ld.shared.u16 	%rs23, [%r5+4];
	// begin inline asm
	{add.f16 %rs21,%rs18,%rs23;
}
	// end inline asm
	st.volatile.shared.u16 	[%r5], %rs21;
	ld.shared.u16 	%rs26, [%r5+2];
	// begin inline asm
	{add.f16 %rs24,%rs21,%rs26;
}
	// end inline asm
	st.volatile.shared.u16 	[%r5], %rs24;
	setp.ne.s32 	%p7, %r1, 0;
	@%p7 bra 	$L__BB105_11;
	cvta.to.global.u64 	%rd13, %rd4;
	mul.wide.u32 	%rd14, %r2, 2;
	add.s64 	%rd15, %rd13, %rd14;
	ld.shared.u16 	%rs27, [reducel3sdata_bool];
	st.global.u16 	[%rd15], %rs27;
$L__BB105_11:
	ret;

}
	// .globl	uncontiguous_reducel3_bool
.visible .entry uncontiguous_reducel3_bool(
	.param .u64 .ptr .align 1 uncontiguous_reducel3_bool_param_0,
	.param .u64 .ptr .align 1 uncontiguous_reducel3_bool_param_1,
	.param .u64 .ptr .align 1 uncontiguous_reducel3_bool_param_2,
	.param .u64 .ptr .align 1 uncontiguous_reducel3_bool_param_3,
	.param .u64 uncontiguous_reducel3_bool_param_4,
	.param .u64 uncontiguous_reducel3_bool_param_5
)
{
	.reg .pred 	%p<83>;
	.reg .b16 	%rs<32>;
	.reg .b32 	%r<240>;
	.reg .b32 	%f<198>;
	.reg .b64 	%rd<555>;

	ld.param.u64 	%rd260, [uncontiguous_reducel3_bool_param_0];
	ld.param.u64 	%rd263, [uncontiguous_reducel3_bool_param_1];
	ld.param.u64 	%rd264, [uncontiguous_reducel3_bool_param_2];
	ld.param.u64 	%rd265, [uncontiguous_reducel3_bool_param_3];
	ld.param.u64 	%rd261, [uncontiguous_reducel3_bool_param_4];
	ld.param.u64 	%rd262, [uncontiguous_reducel3_bool_param_5];
	cvta.to.global.u64 	%rd1, %rd265;
	cvta.to.global.u64 	%rd2, %rd264;
	cvta.to.global.u64 	%rd3, %rd263;
	mov.u32 	%r1, %tid.x;
	mov.u32 	%r2, %ctaid.x;
	mov.u32 	%r239, %ntid.x;
	mul.lo.s32 	%r53, %r2, %r239;
	shl.b32 	%r54, %r53, 1;
	add.s32 	%r4, %r54, %r1;
	shl.b32 	%r55, %r1, 1;
	mov.u32 	%r56, reducel3sdata_bool;
	add.s32 	%r5, %r56, %r55;
	mov.b32 	%r52, 0;
	// begin inline asm
	cvt.rn.f16.s32 %rs4, %r52;
	// end inline asm
	st.shared.u16 	[%r5], %rs4;
	add.s32 	%r57, %r4, %r239;
	cvt.u64.u32 	%rd508, %r57;
	setp.le.u64 	%p1, %rd262, %rd508;
	@%p1 bra 	$L__BB106_66;
	cvt.u32.u64 	%r6, %rd261;
	add.s32 	%r233, %r6, -1;
	setp.lt.s32 	%p37, %r233, 0;
	mov.b64 	%rd512, 0;
	mov.u64 	%rd513, %rd512;
	@%p37 bra 	$L__BB106_53;
	cvt.u64.u32 	%rd509, %r4;
	setp.lt.u32 	%p38, %r233, 3;
	mov.b64 	%rd513, 0;
	mov.u64 	%rd512, %rd513;
	@%p38 bra 	$L__BB106_30;
	add.s32 	%r231, %r6, -2;
	and.b32  	%r142, %r6, -4;
	neg.s32 	%r230, %r142;
	mov.b64 	%rd513, 0;
$L__BB106_4:
	.pragma "nounroll";
	add.s32 	%r12, %r231, 1;
	mul.wide.u32 	%rd396, %r12, 8;
	add.s64 	%rd397, %rd2, %rd396;
	ld.global.u64 	%rd10, [%rd397];
	or.b64  	%rd398, %rd509, %rd10;
	and.b64  	%rd399, %rd398, -4294967296;
	setp.ne.s64 	%p39, %rd399, 0;
	@%p39 bra 	$L__BB106_6;
	cvt.u32.u64 	%r143, %rd10;
	cvt.u32.u64 	%r144, %rd509;
	div.u32 	%r145, %r144, %r143;
	mul.lo.s32 	%r146, %r145, %r143;
	sub.s32 	%r147, %r144, %r146;
	cvt.u64.u32 	%rd474, %r145;
	cvt.u64.u32 	%rd475, %r147;
	bra.uni 	$L__BB106_7;
$L__BB106_6:
	div.s64 	%rd474, %rd509, %rd10;
	mul.lo.s64 	%rd400, %rd474, %rd10;
	sub.s64 	%rd475, %rd509, %rd400;
$L__BB106_7:
	mul.wide.u32 	%rd401, %r12, 8;
	add.s64 	%rd402, %rd1, %rd401;
	ld.global.u64 	%rd17, [%rd402];
	mad.lo.s64 	%rd18, %rd17, %rd475, %rd512;
	or.b64  	%rd403, %rd508, %rd10;
	and.b64  	%rd404, %rd403, -4294967296;
	setp.ne.s64 	%p40, %rd404, 0;
	@%p40 bra 	$L__BB106_9;
	cvt.u32.u64 	%r148, %rd10;
	cvt.u32.u64 	%r149, %rd508;
	div.u32 	%r150, %r149, %r148;
	mul.lo.s32 	%r151, %r150, %r148;
	sub.s32 	%r152, %r149, %r151;
	cvt.u64.u32 	%rd476, %r150;
	cvt.u64.u32 	%rd477, %r152;
	bra.uni 	$L__BB106_10;
$L__BB106_9:
	div.s64 	%rd476, %rd508, %rd10;
	mul.lo.s64 	%rd405, %rd476, %rd10;
	sub.s64 	%rd477, %rd508, %rd405;
$L__BB106_10:
	mad.lo.s64 	%rd25, %rd477, %rd17, %rd513;
	add.s32 	%r13, %r231, -2;
	mul.wide.u32 	%rd406, %r231, 8;
	add.s64 	%rd407, %rd2, %rd406;
	ld.global.u64 	%rd26, [%rd407];
	or.b64  	%rd408, %rd474, %rd26;
	and.b64  	%rd409, %rd408, -4294967296;
	setp.ne.s64 	%p41, %rd409, 0;
	@%p41 bra 	$L__BB106_12;
	cvt.u32.u64 	%r153, %rd26;
	cvt.u32.u64 	%r154, %rd474;
	div.u32 	%r155, %r154, %r153;
	mul.lo.s32 	%r156, %r155, %r153;
	sub.s32 	%r157, %r154, %r156;
	cvt.u64.u32 	%rd478, %r155;
	cvt.u64.u32 	%rd479, %r157;
	bra.uni 	$L__BB106_13;
$L__BB106_12:
	div.s64 	%rd478, %rd474, %rd26;
	mul.lo.s64 	%rd410, %rd478, %rd26;
	sub.s64 	%rd479, %rd474, %rd410;
$L__BB106_13:
	mul.wide.u32 	%rd411, %r231, 8;
	add.s64 	%rd412, %rd1, %rd411;
	ld.global.u64 	%rd33, [%rd412];
	mad.lo.s64 	%rd34, %rd33, %rd479, %rd18;
	or.b64  	%rd413, %rd476, %rd26;
	and.b64  	%rd414, %rd413, -4294967296;
	setp.ne.s64 	%p42, %rd414, 0;
	@%p42 bra 	$L__BB106_15;
	cvt.u32.u64 	%r158, %rd26;
	cvt.u32.u64 	%r159, %rd476;
	div.u32 	%r160, %r159, %r158;
	mul.lo.s32 	%r161, %r160, %r158;
	sub.s32 	%r162, %r159, %r161;
	cvt.u64.u32 	%rd480, %r160;
	cvt.u64.u32 	%rd481, %r162;
	bra.uni 	$L__BB106_16;
$L__BB106_15:
	div.s64 	%rd480, %rd476, %rd26;
	mul.lo.s64 	%rd415, %rd480, %rd26;
	sub.s64 	%rd481, %rd476, %rd415;
$L__BB106_16:
	mad.lo.s64 	%rd41, %rd481, %rd33, %rd25;
	add.s32 	%r14, %r231, -1;
	mul.wide.u32 	%rd416, %r14, 8;
	add.s64 	%rd417, %rd2, %rd416;
	ld.global.u64 	%rd42, [%rd417];
	or.b64  	%rd418, %rd478, %rd42;
	and.b64  	%rd419, %rd418, -4294967296;
	setp.ne.s64 	%p43, %rd419, 0;
	@%p43 bra 	$L__BB106_18;
	cvt.u32.u64 	%r163, %rd42;
	cvt.u32.u64 	%r164, %rd478;
	div.u32 	%r165, %r164, %r163;
	mul.lo.s32 	%r166, %r165, %r163;
	sub.s32 	%r167, %r164, %r166;
	cvt.u64.u32 	%rd482, %r165;
	cvt.u64.u32 	%rd483, %r167;
	bra.uni 	$L__BB106_19;
$L__BB106_18:
	div.s64 	%rd482, %rd478, %rd42;
	mul.lo.s64 	%rd420, %rd482, %rd42;
	sub.s64 	%rd483, %rd478, %rd420;
$L__BB106_19:
	mul.wide.u32 	%rd421, %r14, 8;
	add.s64 	%rd422, %rd1, %rd421;
	ld.global.u64 	%rd49, [%rd422];
	mad.lo.s64 	%rd50, %rd49, %rd483, %rd34;
	or.b64  	%rd423, %rd480, %rd42;
	and.b64  	%rd424, %rd423, -4294967296;
	setp.ne.s64 	%p44, %rd424, 0;
	@%p44 bra 	$L__BB106_21;
	cvt.u32.u64 	%r168, %rd42;
	cvt.u32.u64 	%r169, %rd480;
	div.u32 	%r170, %r169, %r168;
	mul.lo.s32 	%r171, %r170, %r168;
	sub.s32 	%r172, %r169, %r171;
	cvt.u64.u32 	%rd484, %r170;
	cvt.u64.u32 	%rd485, %r172;
	bra.uni 	$L__BB106_22;
$L__BB106_21:
	div.s64 	%rd484, %rd480, %rd42;
	mul.lo.s64 	%rd425, %rd484, %rd42;
	sub.s64 	%rd485, %rd480, %rd425;
$L__BB106_22:
	mad.lo.s64 	%rd57, %rd485, %rd49, %rd41;
	mul.wide.u32 	%rd426, %r13, 8;
	add.s64 	%rd427, %rd2, %rd426;
	ld.global.u64 	%rd58, [%rd427];
	or.b64  	%rd428, %rd482, %rd58;
	and.b64  	%rd429, %rd428, -4294967296;
	setp.ne.s64 	%p45, %rd429, 0;
	@%p45 bra 	$L__BB106_24;
	cvt.u32.u64 	%r173, %rd58;
	cvt.u32.u64 	%r174, %rd482;
	div.u32 	%r175, %r174, %r173;
	mul.lo.s32 	%r176, %r175, %r173;
	sub.s32 	%r177, %r174, %r176;
	cvt.u64.u32 	%rd509, %r175;
	cvt.u64.u32 	%rd487, %r177;
	bra.uni 	$L__BB106_25;
$L__BB106_24:
	div.s64 	%rd509, %rd482, %rd58;
	mul.lo.s64 	%rd430, %rd509, %rd58;
	sub.s64 	%rd487, %rd482, %rd430;
$L__BB106_25:
	mul.wide.u32 	%rd431, %r13, 8;
	add.s64 	%rd432, %rd1, %rd431;
	ld.global.u64 	%rd65, [%rd432];
	mad.lo.s64 	%rd512, %rd65, %rd487, %rd50;
	or.b64  	%rd433, %rd484, %rd58;
	and.b64  	%rd434, %rd433, -4294967296;
	setp.ne.s64 	%p46, %rd434, 0;
	@%p46 bra 	$L__BB106_27;
	cvt.u32.u64 	%r178, %rd58;
	cvt.u32.u64 	%r179, %rd484;
	div.u32 	%r180, %r179, %r178;
	mul.lo.s32 	%r181, %r180, %r178;
	sub.s32 	%r182, %r179, %r181;
	cvt.u64.u32 	%rd508, %r180;
	cvt.u64.u32 	%rd489, %r182;
	bra.uni 	$L__BB106_28;
$L__BB106_27:
	div.s64 	%rd508, %rd484, %rd58;
	mul.lo.s64 	%rd435, %rd508, %rd58;
	sub.s64 	%rd489, %rd484, %rd435;
$L__BB106_28:
	mad.lo.s64 	%rd513, %rd489, %rd65, %rd57;
	add.s32 	%r231, %r231, -4;
	add.s32 	%r230, %r230, 4;
	setp.ne.s32 	%p47, %r230, 0;
	@%p47 bra 	$L__BB106_4;
	add.s32 	%r233, %r231, 1;
$L__BB106_30:
	and.b32  	%r19, %r6, 3;
	setp.eq.s32 	%p48, %r19, 0;
	@%p48 bra 	$L__BB106_53;
	setp.eq.s32 	%p49, %r19, 1;
	@%p49 bra 	$L__BB106_45;
	mul.wide.u32 	%rd437, %r233, 8;
	add.s64 	%rd438, %rd2, %rd437;
	ld.global.u64 	%rd80, [%rd438];
	or.b64  	%rd439, %rd509, %rd80;
	and.b64  	%rd440, %rd439, -4294967296;
	setp.ne.s64 	%p50, %rd440, 0;
	@%p50 bra 	$L__BB106_34;
	cvt.u32.u64 	%r183, %rd80;
	cvt.u32.u64 	%r184, %rd509;
	div.u32 	%r185, %r184, %r183;
	mul.lo.s32 	%r186, %r185, %r183;
	sub.s32 	%r187, %r184, %r186;
	cvt.u64.u32 	%rd496, %r185;
	cvt.u64.u32 	%rd497, %r187;
	bra.uni 	$L__BB106_35;
$L__BB106_34:
	div.s64 	%rd496, %rd509, %rd80;
	mul.lo.s64 	%rd441, %rd496, %rd80;
	sub.s64 	%rd497, %rd509, %rd441;
$L__BB106_35:
	add.s64 	%rd443, %rd1, %rd437;
	ld.global.u64 	%rd87, [%rd443];
	mad.lo.s64 	%rd88, %rd87, %rd497, %rd512;
	or.b64  	%rd444, %rd508, %rd80;
	and.b64  	%rd445, %rd444, -4294967296;
	setp.ne.s64 	%p51, %rd445, 0;
	@%p51 bra 	$L__BB106_37;
	cvt.u32.u64 	%r188, %rd80;
	cvt.u32.u64 	%r189, %rd508;
	div.u32 	%r190, %r189, %r188;
	mul.lo.s32 	%r191, %r190, %r188;
	sub.s32 	%r192, %r189, %r191;
	cvt.u64.u32 	%rd498, %r190;
	cvt.u64.u32 	%rd499, %r192;
	bra.uni 	$L__BB106_38;
$L__BB106_37:
	div.s64 	%rd498, %rd508, %rd80;
	mul.lo.s64 	%rd446, %rd498, %rd80;
	sub.s64 	%rd499, %rd508, %rd446;
$L__BB106_38:
	mad.lo.s64 	%rd95, %rd499, %rd87, %rd513;
	add.s32 	%r20, %r233, -1;
	mul.wide.u32 	%rd447, %r20, 8;
	add.s64 	%rd448, %rd2, %rd447;
	ld.global.u64 	%rd96, [%rd448];
	or.b64  	%rd449, %rd496, %rd96;
	and.b64  	%rd450, %rd449, -4294967296;
	setp.ne.s64 	%p52, %rd450, 0;
	@%p52 bra 	$L__BB106_40;
	cvt.u32.u64 	%r193, %rd96;
	cvt.u32.u64 	%r194, %rd496;
	div.u32 	%r195, %r194, %r193;
	mul.lo.s32 	%r196, %r195, %r193;
	sub.s32 	%r197, %r194, %r196;
	cvt.u64.u32 	%rd509, %r195;
	cvt.u64.u32 	%rd501, %r197;
	bra.uni 	$L__BB106_41;
$L__BB106_40:
	div.s64 	%rd509, %rd496, %rd96;
	mul.lo.s64 	%rd451, %rd509, %rd96;
	sub.s64 	%rd501, %rd496, %rd451;
$L__BB106_41:
	add.s64 	%rd453, %rd1, %rd447;
	ld.global.u64 	%rd103, [%rd453];
	mad.lo.s64 	%rd512, %rd103, %rd501, %rd88;
	or.b64  	%rd454, %rd498, %rd96;
	and.b64  	%rd455, %rd454, -4294967296;
	setp.ne.s64 	%p53, %rd455, 0;
	@%p53 bra 	$L__BB106_43;
	cvt.u32.u64 	%r198, %rd96;
	cvt.u32.u64 	%r199, %rd498;
	div.u32 	%r200, %r199, %r198;
	mul.lo.s32 	%r201, %r200, %r198;
	sub.s32 	%r202, %r199, %r201;
	cvt.u64.u32 	%rd508, %r200;
	cvt.u64.u32 	%rd503, %r202;
	bra.uni 	$L__BB106_44;
$L__BB106_43:
	div.s64 	%rd508, %rd498, %rd96;
	mul.lo.s64 	%rd456, %rd508, %rd96;
	sub.s64 	%rd503, %rd498, %rd456;
$L__BB106_44:
	mad.lo.s64 	%rd513, %rd503, %rd103, %rd95;
	add.s32 	%r233, %r233, -2;
$L__BB106_45:
	and.b32  	%r203, %r6, 1;
	setp.eq.b32 	%p54, %r203, 1;
	not.pred 	%p55, %p54;
	@%p55 bra 	$L__BB106_53;
	mul.wide.u32 	%rd457, %r233, 8;
	add.s64 	%rd458, %rd2, %rd457;
	ld.global.u64 	%rd118, [%rd458];
	or.b64  	%rd459, %rd509, %rd118;
	and.b64  	%rd460, %rd459, -4294967296;
	setp.ne.s64 	%p56, %rd460, 0;
	@%p56 bra 	$L__BB106_48;
	cvt.u32.u64 	%r204, %rd118;
	cvt.u32.u64 	%r205, %rd509;
	rem.u32 	%r206, %r205, %r204;
	cvt.u64.u32 	%rd510, %r206;
	bra.uni 	$L__BB106_49;
$L__BB106_48:
	rem.s64 	%rd510, %rd509, %rd118;
$L__BB106_49:
	add.s64 	%rd462, %rd1, %rd457;
	ld.global.u64 	%rd122, [%rd462];
	mad.lo.s64 	%rd512, %rd122, %rd510, %rd512;
	or.b64  	%rd463, %rd508, %rd118;
	and.b64  	%rd464, %rd463, -4294967296;
	setp.ne.s64 	%p57, %rd464, 0;
	@%p57 bra 	$L__BB106_51;
	cvt.u32.u64 	%r207, %rd118;
	cvt.u32.u64 	%r208, %rd508;
	rem.u32 	%r209, %r208, %r207;
	cvt.u64.u32 	%rd511, %r209;
	bra.uni 	$L__BB106_52;
$L__BB106_51:
	rem.s64 	%rd511, %rd508, %rd118;
$L__BB106_52:
	mad.lo.s64 	%rd513, %rd511, %rd122, %rd513;
$L__BB106_53:
	add.s64 	%rd465, %rd3, %rd512;
	ld.global.u8 	%rs7, [%rd465];
	cvt.s16.s8 	%rs1, %rs7;
	cvt.rn.f32.s16 	%f1, %rs1;
	abs.f32 	%f2, %f1;
	setp.eq.s16 	%p58, %rs7, 1;
	mov.f32 	%f195, 0f3F800000;
	@%p58 bra 	$L__BB106_59;
	setp.num.f32 	%p59, %f2, %f2;
	@%p59 bra 	$L__BB106_56;
	mov.f32 	%f135, 0f40400000;
	add.rn.f32 	%f195, %f1, %f135;
	bra.uni 	$L__BB106_59;
$L__BB106_56:
	setp.ne.s16 	%p60, %rs1, 0;
	setp.neu.f32 	%p61, %f2, 0f7F800000;
	and.pred  	%p62, %p60, %p61;
	@%p62 bra 	$L__BB106_58;
	add.f32 	%f195, %f1, %f1;
	bra.uni 	$L__BB106_59;
$L__BB106_58:
	setp.lt.f32 	%p63, %f2, 0f00800000;
	mul.f32 	%f79, %f2, 0f4B800000;
	selp.f32 	%f80, %f79, %f2, %p63;
	mov.b32 	%r210, %f80;
	add.s32 	%r211, %r210, -1060439283;
	and.b32  	%r212, %r211, -8388608;
	sub.s32 	%r213, %r210, %r212;
	mov.b32 	%f81, %r213;
	cvt.rn.f32.s32 	%f82, %r212;
	selp.f32 	%f83, 0fC1C00000, 0f00000000, %p63;
	fma.rn.f32 	%f84, %f82, 0f34000000, %f83;
	add.f32 	%f85, %f81, 0fBF800000;
	add.f32 	%f86, %f81, 0f3F800000;
	rcp.approx.ftz.f32 	%f87, %f86;
	add.f32 	%f88, %f85, %f85;
	mul.f32 	%f89, %f88, %f87;
	mul.f32 	%f90, %f89, %f89;
	neg.f32 	%f91, %f89;
	sub.f32 	%f92, %f85, %f89;
	add.f32 	%f93, %f92, %f92;
	fma.rn.f32 	%f94, %f91, %f85, %f93;
	mul.rn.f32 	%f95, %f87, %f94;
	fma.rn.f32 	%f96, %f90, 0f3A2C32E4, 0f3B52E7DB;
	fma.rn.f32 	%f97, %f96, %f90, 0f3C93BB73;
	fma.rn.f32 	%f98, %f97, %f90, 0f3DF6384F;
	mul.rn.f32 	%f99, %f98, %f90;
	fma.rn.f32 	%f100, %f89, 0f3FB8AA3B, %f84;
	mul.f32 	%f101, %f99, 0f40400000;
	sub.f32 	%f102, %f84, %f100;
	fma.rn.f32 	%f103, %f89, 0f3FB8AA3B, %f102;
	fma.rn.f32 	%f104, %f95, 0f3FB8AA3B, %f103;
	fma.rn.f32 	%f105, %f89, 0f32A55E34, %f104;
	fma.rn.f32 	%f106, %f101, %f95, %f105;
	fma.rn.f32 	%f107, %f99, %f89, %f106;
	add.rn.f32 	%f108, %f100, %f107;
	mov.f32 	%f109, 0f40400000;
	mul.rn.f32 	%f110, %f108, %f109;
	cvt.rni.f32.f32 	%f111, %f110;
	sub.f32 	%f112, %f110, %f111;
	neg.f32 	%f113, %f110;
	fma.rn.f32 	%f114, %f108, 0f40400000, %f113;
	neg.f32 	%f115, %f100;
	add.rn.f32 	%f116, %f108, %f115;
	neg.f32 	%f117, %f116;
	add.rn.f32 	%f118, %f107, %f117;
	fma.rn.f32 	%f119, %f118, 0f40400000, %f114;
	add.f32 	%f120, %f112, %f119;
	setp.gt.f32 	%p64, %f111, 0f00000000;
	selp.b32 	%r214, 0, -2097152000, %p64;
	setp.lt.f32 	%p65, %f110, 0f00000000;
	selp.f32 	%f121, 0f00000000, 0f7F800000, %p65;
	abs.f32 	%f122, %f110;
	setp.gt.f32 	%p66, %f122, 0f43180000;
	cvt.rzi.s32.f32 	%r215, %f111;
	shl.b32 	%r216, %r215, 23;
	sub.s32 	%r217, %r216, %r214;
	mov.b32 	%f123, %r217;
	add.s32 	%r218, %r214, 2130706432;
	mov.b32 	%f124, %r218;
	fma.rn.f32 	%f125, %f120, 0f391FCB8E, 0f3AAF85ED;
	fma.rn.f32 	%f126, %f125, %f120, 0f3C1D9856;
	fma.rn.f32 	%f127, %f126, %f120, 0f3D6357BB;
	fma.rn.f32 	%f128, %f127, %f120, 0f3E75FDEC;
	fma.rn.f32 	%f129, %f128, %f120, 0f3F317218;
	fma.rn.f32 	%f130, %f129, %f120, 0f3F800000;
	mul.f32 	%f131, %f130, %f124;
	mul.f32 	%f132, %f131, %f123;
	selp.f32 	%f133, %f121, %f132, %p66;
	setp.lt.s16 	%p67, %rs1, 0;
	neg.f32 	%f134, %f133;
	selp.f32 	%f195, %f134, %f133, %p67;
$L__BB106_59:
	add.s64 	%rd466, %rd3, %rd513;
	ld.global.u8 	%rs8, [%rd466];
	cvt.s16.s8 	%rs2, %rs8;
	cvt.rn.f32.s16 	%f7, %rs2;
	abs.f32 	%f8, %f7;
	setp.eq.s16 	%p68, %rs8, 1;
	mov.f32 	%f196, 0f3F800000;
	@%p68 bra 	$L__BB106_65;
	setp.num.f32 	%p69, %f8, %f8;
	@%p69 bra 	$L__BB106_62;
	mov.f32 	%f193, 0f40400000;
	add.rn.f32 	%f196, %f7, %f193;
	bra.uni 	$L__BB106_65;
$L__BB106_62:
	setp.ne.s16 	%p70, %rs2, 0;
	setp.neu.f32 	%p71, %f8, 0f7F800000;
	and.pred  	%p72, %p70, %p71;
	@%p72 bra 	$L__BB106_64;
	add.f32 	%f196, %f7, %f7;
	bra.uni 	$L__BB106_65;
$L__BB106_64:
	setp.lt.f32 	%p73, %f8, 0f00800000;
	mul.f32 	%f137, %f8, 0f4B800000;
	selp.f32 	%f138, %f137, %f8, %p73;
	mov.b32 	%r219, %f138;
	add.s32 	%r220, %r219, -1060439283;
	and.b32  	%r221, %r220, -8388608;
	sub.s32 	%r222, %r219, %r221;
	mov.b32 	%f139, %r222;
	cvt.rn.f32.s32 	%f140, %r221;
	selp.f32 	%f141, 0fC1C00000, 0f00000000, %p73;
	fma.rn.f32 	%f142, %f140, 0f34000000, %f141;
	add.f32 	%f143, %f139, 0fBF800000;
	add.f32 	%f144, %f139, 0f3F800000;
	rcp.approx.ftz.f32 	%f145, %f144;
	add.f32 	%f146, %f143, %f143;
	mul.f32 	%f147, %f146, %f145;
	mul.f32 	%f148, %f147, %f147;
	neg.f32 	%f149, %f147;
	sub.f32 	%f150, %f143, %f147;
	add.f32 	%f151, %f150, %f150;
	fma.rn.f32 	%f152, %f149, %f143, %f151;
	mul.rn.f32 	%f153, %f145, %f152;
	fma.rn.f32 	%f154, %f148, 0f3A2C32E4, 0f3B52E7DB;
	fma.rn.f32 	%f155, %f154, %f148, 0f3C93BB73;
	fma.rn.f32 	%f156, %f155, %f148, 0f3DF6384F;
	mul.rn.f32 	%f157, %f156, %f148;
	fma.rn.f32 	%f158, %f147, 0f3FB8AA3B, %f142;
	mul.f32 	%f159, %f157, 0f40400000;
	sub.f32 	%f160, %f142, %f158;
	fma.rn.f32 	%f161, %f147, 0f3FB8AA3B, %f160;
	fma.rn.f32 	%f162, %f153, 0f3FB8AA3B, %f161;
	fma.rn.f32 	%f163, %f147, 0f32A55E34, %f162;
	fma.rn.f32 	%f164, %f159, %f153, %f163;
	fma.rn.f32 	%f165, %f157, %f147, %f164;
	add.rn.f32 	%f166, %f158, %f165;
	mov.f32 	%f167, 0f40400000;
	mul.rn.f32 	%f168, %f166, %f167;
	cvt.rni.f32.f32 	%f169, %f168;
	sub.f32 	%f170, %f168, %f169;
	neg.f32 	%f171, %f168;
	fma.rn.f32 	%f172, %f166, 0f40400000, %f171;
	neg.f32 	%f173, %f158;
	add.rn.f32 	%f174, %f166, %f173;
	neg.f32 	%f175, %f174;
	add.rn.f32 	%f176, %f165, %f175;
	fma.rn.f32 	%f177, %f176, 0f40400000, %f172;
	add.f32 	%f178, %f170, %f177;
	setp.gt.f32 	%p74, %f169, 0f00000000;
	selp.b32 	%r223, 0, -2097152000, %p74;
	setp.lt.f32 	%p75, %f168, 0f00000000;
	selp.f32 	%f179, 0f00000000, 0f7F800000, %p75;
	abs.f32 	%f180, %f168;
	setp.gt.f32 	%p76, %f180, 0f43180000;
	cvt.rzi.s32.f32 	%r224, %f169;
	shl.b32 	%r225, %r224, 23;
	sub.s32 	%r226, %r225, %r223;
	mov.b32 	%f181, %r226;
	add.s32 	%r227, %r223, 2130706432;
	mov.b32 	%f182, %r227;
	fma.rn.f32 	%f183, %f178, 0f391FCB8E, 0f3AAF85ED;
	fma.rn.f32 	%f184, %f183, %f178, 0f3C1D9856;
	fma.rn.f32 	%f185, %f184, %f178, 0f3D6357BB;
	fma.rn.f32 	%f186, %f185, %f178, 0f3E75FDEC;
	fma.rn.f32 	%f187, %f186, %f178, 0f3F317218;
	fma.rn.f32 	%f188, %f187, %f178, 0f3F800000;
	mul.f32 	%f189, %f188, %f182;
	mul.f32 	%f190, %f189, %f181;
	selp.f32 	%f191, %f179, %f190, %p76;
	setp.lt.s16 	%p77, %rs2, 0;
	neg.f32 	%f192, %f191;
	selp.f32 	%f196, %f192, %f191, %p77;
$L__BB106_65:
	add.f32 	%f194, %f195, %f196;
	// begin inline asm
	{  cvt.rn.f16.f32 %rs9, %f194;}

	// end inline asm
	st.shared.u16 	[%r5], %rs9;
	bra.uni 	$L__BB106_132;
$L__BB106_66:
	cvt.u64.u32 	%rd545, %r4;
	setp.le.u64 	%p2, %rd262, %rd545;
	@%p2 bra 	$L__BB106_132;
	cvt.u32.u64 	%r23, %rd261;
	add.s32 	%r237, %r23, -1;
	setp.lt.s32 	%p3, %r237, 0;
	mov.b64 	%rd554, 0;
	@%p3 bra 	$L__BB106_125;
	and.b32  	%r25, %r23, 7;
	setp.lt.u32 	%p4, %r237, 7;
	mov.b64 	%rd554, 0;
	@%p4 bra 	$L__BB106_96;
	add.s32 	%r235, %r23, -4;
	and.b32  	%r58, %r23, -8;
	neg.s32 	%r234, %r58;
	mov.b64 	%rd554, 0;
$L__BB106_70:
	.pragma "nounroll";
	add.s32 	%r30, %r235, 3;
	mul.wide.u32 	%rd270, %r30, 8;
	add.s64 	%rd271, %rd2, %rd270;
	ld.global.u64 	%rd133, [%rd271];
	or.b64  	%rd272, %rd545, %rd133;
	and.b64  	%rd273, %rd272, -4294967296;
	setp.ne.s64 	%p5, %rd273, 0;
	@%p5 bra 	$L__BB106_72;
	cvt.u32.u64 	%r59, %rd133;
	cvt.u32.u64 	%r60, %rd545;
	div.u32 	%r61, %r60, %r59;
	mul.lo.s32 	%r62, %r61, %r59;
	sub.s32 	%r63, %r60, %r62;
	cvt.u64.u32 	%rd516, %r61;
	cvt.u64.u32 	%rd517, %r63;
	bra.uni 	$L__BB106_73;
$L__BB106_72:
	div.s64 	%rd516, %rd545, %rd133;
	mul.lo.s64 	%rd274, %rd516, %rd133;
	sub.s64 	%rd517, %rd545, %rd274;
$L__BB106_73:
	add.s64 	%rd276, %rd1, %rd270;
	ld.global.u64 	%rd277, [%rd276];
	mad.lo.s64 	%rd140, %rd277, %rd517, %rd554;
	add.s32 	%r31, %r235, 2;
	mul.wide.u32 	%rd278, %r31, 8;
	add.s64 	%rd279, %rd2, %rd278;
	ld.global.u64 	%rd141, [%rd279];
	or.b64  	%rd280, %rd516, %rd141;
	and.b64  	%rd281, %rd280, -4294967296;
	setp.ne.s64 	%p6, %rd281, 0;
	@%p6 bra 	$L__BB106_75;
	cvt.u32.u64 	%r64, %rd141;
	cvt.u32.u64 	%r65, %rd516;
	div.u32 	%r66, %r65, %r64;
	mul.lo.s32 	%r67, %r66, %r64;
	sub.s32 	%r68, %r65, %r67;
	cvt.u64.u32 	%rd518, %r66;
	cvt.u64.u32 	%rd519, %r68;
	bra.uni 	$L__BB106_76;
$L__BB106_75:
	div.s64 	%rd518, %rd516, %rd141;
	mul.lo.s64 	%rd282, %rd518, %rd141;
	sub.s64 	%rd519, %rd516, %rd282;
$L__BB106_76:
	add.s64 	%rd284, %rd1, %rd278;
	ld.global.u64 	%rd285, [%rd284];
	mad.lo.s64 	%rd148, %rd285, %rd519, %rd140;
	add.s32 	%r32, %r235, 1;
	mul.wide.u32 	%rd286, %r32, 8;
	add.s64 	%rd287, %rd2, %rd286;
	ld.global.u64 	%rd149, [%rd287];
	or.b64  	%rd288, %rd518, %rd149;
	and.b64  	%rd289, %rd288, -4294967296;
	setp.ne.s64 	%p7, %rd289, 0;
	@%p7 bra 	$L__BB106_78;
	cvt.u32.u64 	%r69, %rd149;
	cvt.u32.u64 	%r70, %rd518;
	div.u32 	%r71, %r70, %r69;
	mul.lo.s32 	%r72, %r71, %r69;
	sub.s32 	%r73, %r70, %r72;
	cvt.u64.u32 	%rd520, %r71;
	cvt.u64.u32 	%rd521, %r73;
	bra.uni 	$L__BB106_79;
$L__BB106_78:
	div.s64 	%rd520, %rd518, %rd149;
	mul.lo.s64 	%rd290, %rd520, %rd149;
	sub.s64 	%rd521, %rd518, %rd290;
$L__BB106_79:
	add.s64 	%rd292, %rd1, %rd286;
	ld.global.u64 	%rd293, [%rd292];
	mad.lo.s64 	%rd156, %rd293, %rd521, %rd148;
	add.s32 	%r33, %r235, -4;
	mul.wide.u32 	%rd294, %r235, 8;
	add.s64 	%rd295, %rd2, %rd294;
	ld.global.u64 	%rd157, [%rd295];
	or.b64  	%rd296, %rd520, %rd157;
	and.b64  	%rd297, %rd296, -4294967296;
	setp.ne.s64 	%p8, %rd297, 0;
	@%p8 bra 	$L__BB106_81;
	cvt.u32.u64 	%r74, %rd157;
	cvt.u32.u64 	%r75, %rd520;
	div.u32 	%r76, %r75, %r74;
	mul.lo.s32 	%r77, %r76, %r74;
	sub.s32 	%r78, %r75, %r77;
	cvt.u64.u32 	%rd522, %r76;
	cvt.u64.u32 	%rd523, %r78;
	bra.uni 	$L__BB106_82;
$L__BB106_81:
	div.s64 	%rd522, %rd520, %rd157;
	mul.lo.s64 	%rd298, %rd522, %rd157;
	sub.s64 	%rd523, %rd520, %rd298;
$L__BB106_82:
	add.s64 	%rd300, %rd1, %rd294;
	ld.global.u64 	%rd301, [%rd300];
	mad.lo.s64 	%rd164, %rd301, %rd523, %rd156;
	add.s32 	%r34, %r235, -1;
	mul.wide.u32 	%rd302, %r34, 8;
	add.s64 	%rd303, %rd2, %rd302;
	ld.global.u64 	%rd165, [%rd303];
	or.b64  	%rd304, %rd522, %rd165;
	and.b64  	%rd305, %rd304, -4294967296;
	setp.ne.s64 	%p9, %rd305, 0;
	@%p9 bra 	$L__BB106_84;
	cvt.u32.u64 	%r79, %rd165;
	cvt.u32.u64 	%r80, %rd522;
	div.u32 	%r81, %r80, %r79;
	mul.lo.s32 	%r82, %r81, %r79;
	sub.s32 	%r83, %r80, %r82;
	cvt.u64.u32 	%rd524, %r81;
	cvt.u64.u32 	%rd525, %r83;
	bra.uni 	$L__BB106_85;
$L__BB106_84:
	div.s64 	%rd524, %rd522, %rd165;
	mul.lo.s64 	%rd306, %rd524, %rd165;
	sub.s64 	%rd525, %rd522, %rd306;
$L__BB106_85:
	add.s64 	%rd308, %rd1, %rd302;
	ld.global.u64 	%rd309, [%rd308];
	mad.lo.s64 	%rd172, %rd309, %rd525, %rd164;
	add.s32 	%r35, %r235, -2;
	mul.wide.u32 	%rd310, %r35, 8;
	add.s64 	%rd311, %rd2, %rd310;
	ld.global.u64 	%rd173, [%rd311];
	or.b64  	%rd312, %rd524, %rd173;
	and.b64  	%rd313, %rd312, -4294967296;
	setp.ne.s64 	%p10, %rd313, 0;
	@%p10 bra 	$L__BB106_87;
	cvt.u32.u64 	%r84, %rd173;
	cvt.u32.u64 	%r85, %rd524;
	div.u32 	%r86, %r85, %r84;
	mul.lo.s32 	%r87, %r86, %r84;
	sub.s32 	%r88, %r85, %r87;
	cvt.u64.u32 	%rd526, %r86;
	cvt.u64.u32 	%rd527, %r88;
	bra.uni 	$L__BB106_88;
$L__BB106_87:
	div.s64 	%rd526, %rd524, %rd173;
	mul.lo.s64 	%rd314, %rd526, %rd173;
	sub.s64 	%rd527, %rd524, %rd314;
$L__BB106_88:
	add.s64 	%rd316, %rd1, %rd310;
	ld.global.u64 	%rd317, [%rd316];
	mad.lo.s64 	%rd180, %rd317, %rd527, %rd172;
	add.s32 	%r36, %r235, -3;
	mul.wide.u32 	%rd318, %r36, 8;
	add.s64 	%rd319, %rd2, %rd318;
	ld.global.u64 	%rd181, [%rd319];
	or.b64  	%rd320, %rd526, %rd181;
	and.b64  	%rd321, %rd320, -4294967296;
	setp.ne.s64 	%p11, %rd321, 0;
	@%p11 bra 	$L__BB106_90;
	cvt.u32.u64 	%r89, %rd181;
	cvt.u32.u64 	%r90, %rd526;
	div.u32 	%r91, %r90, %r89;
	mul.lo.s32 	%r92, %r91, %r89;
	sub.s32 	%r93, %r90, %r92;
	cvt.u64.u32 	%rd528, %r91;
	cvt.u64.u32 	%rd529, %r93;
	bra.uni 	$L__BB106_91;
$L__BB106_90:
	div.s64 	%rd528, %rd526, %rd181;
	mul.lo.s64 	%rd322, %rd528, %rd181;
	sub.s64 	%rd529, %rd526, %rd322;
$L__BB106_91:
	add.s64 	%rd324, %rd1, %rd318;
	ld.global.u64 	%rd325, [%rd324];
	mad.lo.s64 	%rd188, %rd325, %rd529, %rd180;
	mul.wide.u32 	%rd326, %r33, 8;
	add.s64 	%rd327, %rd2, %rd326;
	ld.global.u64 	%rd189, [%rd327];
	or.b64  	%rd328, %rd528, %rd189;
	and.b64  	%rd329, %rd328, -4294967296;
	setp.ne.s64 	%p12, %rd329, 0;
	@%p12 bra 	$L__BB106_93;
	cvt.u32.u64 	%r94, %rd189;
	cvt.u32.u64 	%r95, %rd528;
	div.u32 	%r96, %r95, %r94;
	mul.lo.s32 	%r97, %r96, %r94;
	sub.s32 	%r98, %r95, %r97;
	cvt.u64.u32 	%rd545, %r96;
	cvt.u64.u32 	%rd531, %r98;
	bra.uni 	$L__BB106_94;
$L__BB106_93:
	div.s64 	%rd545, %rd528, %rd189;
	mul.lo.s64 	%rd330, %rd545, %rd189;
	sub.s64 	%rd531, %rd528, %rd330;
$L__BB106_94:
	add.s64 	%rd332, %rd1, %rd326;
	ld.global.u64 	%rd333, [%rd332];
	mad.lo.s64 	%rd554, %rd333, %rd531, %rd188;
	add.s32 	%r235, %r235, -8;
	add.s32 	%r234, %r234, 8;
	setp.ne.s32 	%p13, %r234, 0;
	@%p13 bra 	$L__BB106_70;
	add.s32 	%r237, %r235, 3;
$L__BB106_96:
	setp.eq.s32 	%p14, %r25, 0;
	@%p14 bra 	$L__BB106_125;
	and.b32  	%r41, %r23, 3;
	setp.lt.u32 	%p15, %r25, 4;
	@%p15 bra 	$L__BB106_111;
	mul.wide.u32 	%rd335, %r237, 8;
	add.s64 	%rd336, %rd2, %rd335;
	ld.global.u64 	%rd200, [%rd336];
	or.b64  	%rd337, %rd545, %rd200;
	and.b64  	%rd338, %rd337, -4294967296;
	setp.ne.s64 	%p16, %rd338, 0;
	@%p16 bra 	$L__BB106_100;
	cvt.u32.u64 	%r99, %rd200;
	cvt.u32.u64 	%r100, %rd545;
	div.u32 	%r101, %r100, %r99;
	mul.lo.s32 	%r102, %r101, %r99;
	sub.s32 	%r103, %r100, %r102;
	cvt.u64.u32 	%rd535, %r101;
	cvt.u64.u32 	%rd536, %r103;
	bra.uni 	$L__BB106_101;
$L__BB106_100:
	div.s64 	%rd535, %rd545, %rd200;
	mul.lo.s64 	%rd339, %rd535, %rd200;
	sub.s64 	%rd536, %rd545, %rd339;
$L__BB106_101:
	add.s64 	%rd341, %rd1, %rd335;
	ld.global.u64 	%rd342, [%rd341];
	mad.lo.s64 	%rd207, %rd342, %rd536, %rd554;
	add.s32 	%r42, %r237, -1;
	mul.wide.u32 	%rd343, %r42, 8;
	add.s64 	%rd344, %rd2, %rd343;
	ld.global.u64 	%rd208, [%rd344];
	or.b64  	%rd345, %rd535, %rd208;
	and.b64  	%rd346, %rd345, -4294967296;
	setp.ne.s64 	%p17, %rd346, 0;
	@%p17 bra 	$L__BB106_103;
	cvt.u32.u64 	%r104, %rd208;
	cvt.u32.u64 	%r105, %rd535;
	div.u32 	%r106, %r105, %r104;
	mul.lo.s32 	%r107, %r106, %r104;
	sub.s32 	%r108, %r105, %r107;
	cvt.u64.u32 	%rd537, %r106;
	cvt.u64.u32 	%rd538, %r108;
	bra.uni 	$L__BB106_104;
$L__BB106_103:
	div.s64 	%rd537, %rd535, %rd208;
	mul.lo.s64 	%rd347, %rd537, %rd208;
	sub.s64 	%rd538, %rd535, %rd347;
$L__BB106_104:
	add.s64 	%rd349, %rd1, %rd343;
	ld.global.u64 	%rd350, [%rd349];
	mad.lo.s64 	%rd215, %rd350, %rd538, %rd207;
	add.s32 	%r43, %r237, -2;
	mul.wide.u32 	%rd351, %r43, 8;
	add.s64 	%rd352, %rd2, %rd351;
	ld.global.u64 	%rd216, [%rd352];
	or.b64  	%rd353, %rd537, %rd216;
	and.b64  	%rd354, %rd353, -4294967296;
	setp.ne.s64 	%p18, %rd354, 0;
	@%p18 bra 	$L__BB106_106;
	cvt.u32.u64 	%r109, %rd216;
	cvt.u32.u64 	%r110, %rd537;
	div.u32 	%r111, %r110, %r109;
	mul.lo.s32 	%r112, %r111, %r109;
	sub.s32 	%r113, %r110, %r112;
	cvt.u64.u32 	%rd539, %r111;
	cvt.u64.u32 	%rd540, %r113;
	bra.uni 	$L__BB106_107;
$L__BB106_106:
	div.s64 	%rd539, %rd537, %rd216;
	mul.lo.s64 	%rd355, %rd539, %rd216;
	sub.s64 	%rd540, %rd537, %rd355;
$L__BB106_107:
	add.s64 	%rd357, %rd1, %rd351;
	ld.global.u64 	%rd358, [%rd357];
	mad.lo.s64 	%rd223, %rd358, %rd540, %rd215;
	add.s32 	%r44, %r237, -3;
	mul.wide.u32 	%rd359, %r44, 8;
	add.s64 	%rd360, %rd2, %rd359;
	ld.global.u64 	%rd224, [%rd360];
	or.b64  	%rd361, %rd539, %rd224;
	and.b64  	%rd362, %rd361, -4294967296;
	setp.ne.s64 	%p19, %rd362, 0;
	@%p19 bra 	$L__BB106_109;
	cvt.u32.u64 	%r114, %rd224;
	cvt.u32.u64 	%r115, %rd539;
	div.u32 	%r116, %r115, %r114;
	mul.lo.s32 	%r117, %r116, %r114;
	sub.s32 	%r118, %r115, %r117;
	cvt.u64.u32 	%rd545, %r116;
	cvt.u64.u32 	%rd542, %r118;
	bra.uni 	$L__BB106_110;
$L__BB106_109:
	div.s64 	%rd545, %rd539, %rd224;
	mul.lo.s64 	%rd363, %rd545, %rd224;
	sub.s64 	%rd542, %rd539, %rd363;
$L__BB106_110:
	add.s64 	%rd365, %rd1, %rd359;
	ld.global.u64 	%rd366, [%rd365];
	mad.lo.s64 	%rd554, %rd366, %rd542, %rd223;
	add.s32 	%r237, %r237, -4;
$L__BB106_111:
	setp.eq.s32 	%p20, %r41, 0;
	@%p20 bra 	$L__BB106_125;
	setp.eq.s32 	%p21, %r41, 1;
	@%p21 bra 	$L__BB106_120;
	mul.wide.u32 	%rd368, %r237, 8;
	add.s64 	%rd369, %rd2, %rd368;
	ld.global.u64 	%rd235, [%rd369];
	or.b64  	%rd370, %rd545, %rd235;
	and.b64  	%rd371, %rd370, -4294967296;
	setp.ne.s64 	%p22, %rd371, 0;
	@%p22 bra 	$L__BB106_115;
	cvt.u32.u64 	%r119, %rd235;
	cvt.u32.u64 	%r120, %rd545;
	div.u32 	%r121, %r120, %r119;
	mul.lo.s32 	%r122, %r121, %r119;
	sub.s32 	%r123, %r120, %r122;
	cvt.u64.u32 	%rd546, %r121;
	cvt.u64.u32 	%rd547, %r123;
	bra.uni 	$L__BB106_116;
$L__BB106_115:
	div.s64 	%rd546, %rd545, %rd235;
	mul.lo.s64 	%rd372, %rd546, %rd235;
	sub.s64 	%rd547, %rd545, %rd372;
$L__BB106_116:
	add.s64 	%rd374, %rd1, %rd368;
	ld.global.u64 	%rd375, [%rd374];
	mad.lo.s64 	%rd242, %rd375, %rd547, %rd554;
	add.s32 	%r47, %r237, -1;
	mul.wide.u32 	%rd376, %r47, 8;
	add.s64 	%rd377, %rd2, %rd376;
	ld.global.u64 	%rd243, [%rd377];
	or.b64  	%rd378, %rd546, %rd243;
	and.b64  	%rd379, %rd378, -4294967296;
	setp.ne.s64 	%p23, %rd379, 0;
	@%p23 bra 	$L__BB106_118;
	cvt.u32.u64 	%r124, %rd243;
	cvt.u32.u64 	%r125, %rd546;
	div.u32 	%r126, %r125, %r124;
	mul.lo.s32 	%r127, %r126, %r124;
	sub.s32 	%r128, %r125, %r127;
	cvt.u64.u32 	%rd545, %r126;
	cvt.u64.u32 	%rd549, %r128;
	bra.uni 	$L__BB106_119;
$L__BB106_118:
	div.s64 	%rd545, %rd546, %rd243;
	mul.lo.s64 	%rd380, %rd545, %rd243;
	sub.s64 	%rd549, %rd546, %rd380;
$L__BB106_119:
	add.s64 	%rd382, %rd1, %rd376;
	ld.global.u64 	%rd383, [%rd382];
	mad.lo.s64 	%rd554, %rd383, %rd549, %rd242;
	add.s32 	%r237, %r237, -2;
$L__BB106_120:
	and.b32  	%r129, %r23, 1;
	setp.eq.b32 	%p24, %r129, 1;
	not.pred 	%p25, %p24;
	@%p25 bra 	$L__BB106_125;
	mul.wide.u32 	%rd384, %r237, 8;
	add.s64 	%rd385, %rd2, %rd384;
	ld.global.u64 	%rd254, [%rd385];
	or.b64  	%rd386, %rd545, %rd254;
	and.b64  	%rd387, %rd386, -4294967296;
	setp.ne.s64 	%p26, %rd387, 0;
	@%p26 bra 	$L__BB106_123;
	cvt.u32.u64 	%r130, %rd254;
	cvt.u32.u64 	%r131, %rd545;
	rem.u32 	%r132, %r131, %r130;
	cvt.u64.u32 	%rd553, %r132;
	bra.uni 	$L__BB106_124;
$L__BB106_123:
	rem.s64 	%rd553, %rd545, %rd254;
$L__BB106_124:
	add.s64 	%rd389, %rd1, %rd384;
	ld.global.u64 	%rd390, [%rd389];
	mad.lo.s64 	%rd554, %rd390, %rd553, %rd554;
$L__BB106_125:
	add.s64 	%rd391, %rd3, %rd554;
	ld.global.u8 	%rs5, [%rd391];
	cvt.s16.s8 	%rs3, %rs5;
	cvt.rn.f32.s16 	%f13, %rs3;
	abs.f32 	%f14, %f13;
	setp.eq.s16 	%p27, %rs5, 1;
	mov.f32 	%f197, 0f3F800000;
	@%p27 bra 	$L__BB106_131;
	setp.num.f32 	%p28, %f14, %f14;
	@%p28 bra 	$L__BB106_128;
	mov.f32 	%f76, 0f40400000;
	add.rn.f32 	%f197, %f13, %f76;
	bra.uni 	$L__BB106_131;
$L__BB106_128:
	setp.ne.s16 	%p29, %rs3, 0;
	setp.neu.f32 	%p30, %f14, 0f7F800000;
	and.pred  	%p31, %p29, %p30;
	@%p31 bra 	$L__BB106_130;
	add.f32 	%f197, %f13, %f13;
	bra.uni 	$L__BB106_131;
$L__BB106_130:
	setp.lt.f32 	%p32, %f14, 0f00800000;
	mul.f32 	%f20, %f14, 0f4B800000;
	selp.f32 	%f21, %f20, %f14, %p32;
	mov.b32 	%r133, %f21;
	add.s32 	%r134, %r133, -1060439283;
	and.b32  	%r135, %r134, -8388608;
	sub.s32 	%r136, %r133, %r135;
	mov.b32 	%f22, %r136;
	cvt.rn.f32.s32 	%f23, %r135;
	selp.f32 	%f24, 0fC1C00000, 0f00000000, %p32;
	fma.rn.f32 	%f25, %f23, 0f34000000, %f24;
	add.f32 	%f26, %f22, 0fBF800000;
	add.f32 	%f27, %f22, 0f3F800000;
	rcp.approx.ftz.f32 	%f28, %f27;
	add.f32 	%f29, %f26, %f26;
	mul.f32 	%f30, %f29, %f28;
	mul.f32 	%f31, %f30, %f30;
	neg.f32 	%f32, %f30;
	sub.f32 	%f33, %f26, %f30;
	add.f32 	%f34, %f33, %f33;
	fma.rn.f32 	%f35, %f32, %f26, %f34;
	mul.rn.f32 	%f36, %f28, %f35;
	fma.rn.f32 	%f37, %f31, 0f3A2C32E4, 0f3B52E7DB;
	fma.rn.f32 	%f38, %f37, %f31, 0f3C93BB73;
	fma.rn.f32 	%f39, %f38, %f31, 0f3DF6384F;
	mul.rn.f32 	%f40, %f39, %f31;
	fma.rn.f32 	%f41, %f30, 0f3FB8AA3B, %f25;
	mul.f32 	%f42, %f40, 0f40400000;
	sub.f32 	%f43, %f25, %f41;
	fma.rn.f32 	%f44, %f30, 0f3FB8AA3B, %f43;
	fma.rn.f32 	%f45, %f36, 0f3FB8AA3B, %f44;
	fma.rn.f32 	%f46, %f30, 0f32A55E34, %f45;
	fma.rn.f32 	%f47, %f42, %f36, %f46;
	fma.rn.f32 	%f48, %f40, %f30, %f47;
	add.rn.f32 	%f49, %f41, %f48;
	mov.f32 	%f50, 0f40400000;
	mul.rn.f32 	%f51, %f49, %f50;
	cvt.rni.f32.f32 	%f52, %f51;
	sub.f32 	%f53, %f51, %f52;
	neg.f32 	%f54, %f51;
	fma.rn.f32 	%f55, %f49, 0f40400000, %f54;
	neg.f32 	%f56, %f41;
	add.rn.f32 	%f57, %f49, %f56;
	neg.f32 	%f58, %f57;
	add.rn.f32 	%f59, %f48, %f58;
	fma.rn.f32 	%f60, %f59, 0f40400000, %f55;
	add.f32 	%f61, %f53, %f60;
	setp.gt.f32 	%p33, %f52, 0f00000000;
	selp.b32 	%r137, 0, -2097152000, %p33;
	setp.lt.f32 	%p34, %f51, 0f00000000;
	selp.f32 	%f62, 0f00000000, 0f7F800000, %p34;
	abs.f32 	%f63, %f51;
	setp.gt.f32 	%p35, %f63, 0f43180000;
	cvt.rzi.s32.f32 	%r138, %f52;
	shl.b32 	%r139, %r138, 23;
	sub.s32 	%r140, %r139, %r137;
	mov.b32 	%f64, %r140;
	add.s32 	%r141, %r137, 2130706432;
	mov.b32 	%f65, %r141;
	fma.rn.f32 	%f66, %f61, 0f391FCB8E, 0f3AAF85ED;
	fma.rn.f32 	%f67, %f66, %f61, 0f3C1D9856;
	fma.rn.f32 	%f68, %f67, %f61, 0f3D6357BB;
	fma.rn.f32 	%f69, %f68, %f61, 0f3E75FDEC;
	fma.rn.f32 	%f70, %f69, %f61, 0f3F317218;
	fma.rn.f32 	%f71, %f70, %f61, 0f3F800000;
	mul.f32 	%f72, %f71, %f65;
	mul.f32 	%f73, %f72, %f64;
	selp.f32 	%f74, %f62, %f73, %p35;
	setp.lt.s16 	%p36, %rs3, 0;
	neg.f32 	%f75, %f74;
	selp.f32 	%f197, %f75, %f74, %p36;
$L__BB106_131:
	// begin inline asm
	{  cvt.rn.f16.f32 %rs6, %f197;}

	// end inline asm
	st.shared.u16 	[%r5], %rs6;
$L__BB106_132:
	bar.sync 	0;
	setp.lt.u32 	%p78, %r239, 66;
	@%p78 bra 	$L__BB106_136;
$L__BB106_133:
	shr.u32 	%r51, %r239, 1;
	setp.ge.u32 	%p79, %r1, %r51;
	@%p79 bra 	$L__BB106_135;
	ld.shared.u16 	%rs11, [%r5];
	and.b32  	%r228, %r239, 2046;
	add.s32 	%r229, %r5, %r228;
	ld.shared.u16 	%rs12, [%r229];
	// begin inline asm
	{add.f16 %rs10,%rs11,%rs12;
}
	// end inline asm
	st.shared.u16 	[%r5], %rs10;
$L__BB106_135:
	bar.sync 	0;
	setp.gt.u32 	%p80, %r239, 131;
	mov.u32 	%r239, %r51;
	@%p80 bra 	$L__BB106_133;
$L__BB106_136:
	setp.gt.u32 	%p81, %r1, 31;
	@%p81 bra 	$L__BB106_139;
	ld.shared.u16 	%rs14, [%r5];
	ld.shared.u16 	%rs15, [%r5+64];
	// begin inline asm
	{add.f16 %rs13,%rs14,%rs15;
}
	// end inline asm
	st.volatile.shared.u16 	[%r5], %rs13;
	ld.shared.u16 	%rs18, [%r5+32];
	// begin inline asm
	{add.f16 %rs16,%rs13,%rs18;
}
	// end inline asm
	st.volatile.shared.u16 	[%r5], %rs16;
	ld.shared.u16 	%rs21, [%r5+16];
	// begin inline asm
	{add.f16 %rs19,%rs16,%rs21;
}
	// end inline asm
	st.volatile.shared.u16 	[%r5], %rs19;
	ld.shared.u16 	%rs24, [%r5+8];
	// begin inline asm
	{add.f16 %rs22,%rs19,%rs24;
}
	// end inline asm
	st.volatile.shared.u16 	[%r5], %rs22;
	ld.shared.u16 	%rs27, [%r5+4];
	// begin inline asm
	{add.f16 %rs25,%rs22,%rs27;
}
	// end inline asm
	st.volatile.shared.u16 	[%r5], %rs25;
	ld.shared.u16 	%rs30, [%r5+2];
	// begin inline asm
	{add.f16 %rs28,%rs25,%rs30;
}
	// end inline asm
	st.volatile.shared.u16 	[%r5], %rs28;
	setp.ne.s32 	%p82, %r1, 0;
	@%p82 bra 	$L__BB106_139;
	cvta.to.global.u64 	%rd467, %rd260;
	mul.wide.u32 	%rd468, %r2, 2;
	add.s64 	%rd469, %rd467, %rd468;
	ld.shared.u16 	%rs31, [reducel3sdata_bool];
	st.global.u16 	[%rd469], %rs31;
$L__BB106_139:
	ret;

}
	// .globl	uncontiguous_cumulate_reducel3_bool
.visible .entry uncontiguous_cumulate_reducel3_bool(
	.param .u64 .ptr .align 1 uncontiguous_cumulate_reducel3_bool_param_0,
	.param .u64 .ptr .align 1 uncontiguous_cumulate_reducel3_bool_param_1,
	.param .u64 .ptr .align 1 uncontiguous_cumulate_reducel3_bool_param_2,
	.param .u64 .ptr .align 1 uncontiguous_cumulate_reducel3_bool_param_3,
	.param .u64 uncontiguous_cumulate_reducel3_bool_param_4,
	.param .u64 uncontiguous_cumulate_reducel3_bool_param_5
)
{
	.reg .pred 	%p<53>;
	.reg .b16 	%rs<28>;
	.reg .b32 	%r<213>;
	.reg .b64 	%rd<558>;

	ld.param.u64 	%rd260, [uncontiguous_cumulate_reducel3_bool_param_0];
	ld.param.u64 	%rd263, [uncontiguous_cumulate_reducel3_bool_param_1];
	ld.param.u64 	%rd264, [uncontiguous_cumulate_reducel3_bool_param_2];
	ld.param.u64 	%rd265, [uncontiguous_cumulate_reducel3_bool_param_3];
	ld.param.u64 	%rd261, [uncontiguous_cumulate_reducel3_bool_param_4];
	ld.param.u64 	%rd262, [uncontiguous_cumulate_reducel3_bool_param_5];
	cvta.to.global.u64 	%rd1, %rd265;
	cvta.to.global.u64 	%rd2, %rd264;
	cvta.to.global.u64 	%rd3, %rd263;
	mov.u32 	%r1, %tid.x;
	mov.u32 	%r2, %ctaid.x;
	mov.u32 	%r212, %ntid.x;
	mul.lo.s32 	%r53, %r2, %r212;
	shl.b32 	%r54, %r53, 1;
	add.s32 	%r4, %r54, %r1;
	shl.b32 	%r55, %r1, 1;
	mov.u32 	%r56, reducel3sdata_bool;
	add.s32 	%r5, %r56, %r55;
	mov.b32 	%r52, 0;
	// begin inline asm
	cvt.rn.f16.s32 %rs1, %r52;
	// end inline asm
	st.shared.u16 	[%r5], %rs1;
	add.s32 	%r57, %r4, %r212;
	cvt.u64.u32 	%rd511, %r57;
	setp.le.u64 	%p1, %rd262, %rd511;
	@%p1 bra 	$L__BB107_54;
	cvt.u32.u64 	%r6, %rd261;
	add.s32 	%r206, %r6, -1;
	setp.lt.s32 	%p27, %r206, 0;
	mov.b64 	%rd515, 0;
	mov.u64 	%rd516, %rd515;
	@%p27 bra 	$L__BB107_53;
	cvt.u64.u32 	%rd512, %r4;
	setp.lt.u32 	%p28, %r206, 3;
	mov.b64 	%rd516, 0;
	mov.u64 	%rd515, %rd516;
	@%p28 bra 	$L__BB107_30;
	add.s32 	%r204, %r6, -2;
	and.b32  	%r133, %r6, -4;
	neg.s32 	%r203, %r133;
	mov.b64 	%rd516, 0;
$L__BB107_4:
	.pragma "nounroll";
	add.s32 	%r12, %r204, 1;
	mul.wide.u32 	%rd397, %r12, 8;
	add.s64 	%rd398, %rd2, %rd397;
	ld.global.u64 	%rd10, [%rd398];
	or.b64  	%rd399, %rd512, %rd10;
	and.b64  	%rd400, %rd399, -4294967296;
	setp.ne.s64 	%p29, %rd400, 0;
	@%p29 bra 	$L__BB107_6;
	cvt.u32.u64 	%r134, %rd10;
	cvt.u32.u64 	%r135, %rd512;
	div.u32 	%r136, %r135, %r134;
	mul.lo.s32 	%r137, %r136, %r134;
	sub.s32 	%r138, %r135, %r137;
	cvt.u64.u32 	%rd477, %r136;
	cvt.u64.u32 	%rd478, %r138;
	bra.uni 	$L__BB107_7;
$L__BB107_6:
	div.s64 	%rd477, %rd512, %rd10;
	mul.lo.s64 	%rd401, %rd477, %rd10;
	sub.s64 	%rd478, %rd512, %rd401;
$L__BB107_7:
	mul.wide.u32 	%rd402, %r12, 8;
	add.s64 	%rd403, %rd1, %rd402;
	ld.global.u64 	%rd17, [%rd403];
	mad.lo.s64 	%rd18, %rd17, %rd478, %rd515;
	or.b64  	%rd404, %rd511, %rd10;
	and.b64  	%rd405, %rd404, -4294967296;
	setp.ne.s64 	%p30, %rd405, 0;
	@%p30 bra 	$L__BB107_9;
	cvt.u32.u64 	%r139, %rd10;
	cvt.u32.u64 	%r140, %rd511;
	div.u32 	%r141, %r140, %r139;
	mul.lo.s32 	%r142, %r141, %r139;
	sub.s32 	%r143, %r140, %r142;
	cvt.u64.u32 	%rd479, %r141;
	cvt.u64.u32 	%rd480, %r143;
	bra.uni 	$L__BB107_10;
$L__BB107_9:
	div.s64 	%rd479, %rd511, %rd10;
	mul.lo.s64 	%rd406, %rd479, %rd10;
	sub.s64 	%rd480, %rd511, %rd406;
$L__BB107_10:
	mad.lo.s64 	%rd25, %rd480, %rd17, %rd516;
	add.s32 	%r13, %r204, -2;
	mul.wide.u32 	%rd407, %r204, 8;
	add.s64 	%rd408, %rd2, %rd407;
	ld.global.u64 	%rd26, [%rd408];
	or.b64  	%rd409, %rd477, %rd26;
	and.b64  	%rd410, %rd409, -4294967296;
	setp.ne.s64 	%p31, %rd410, 0;
	@%p31 bra 	$L__BB107_12;
	cvt.u32.u64 	%r144, %rd26;
	cvt.u32.u64 	%r145, %rd477;
	div.u32 	%r146, %r145, %r144;
	mul.lo.s32 	%r147, %r146, %r144;
	sub.s32 	%r148, %r145, %r147;
	cvt.u64.u32 	%rd481, %r146;
	cvt.u64.u32 	%rd482, %r148;
	bra.uni 	$L__BB107_13;
$L__BB107_12:
	div.s64 	%rd481, %rd477, %rd26;
	mul.lo.s64 	%rd411, %rd481, %rd26;
	sub.s64 	%rd482, %rd477, %rd411;
$L__BB107_13:
	mul.wide.u32 	%rd412, %r204, 8;
	add.s64 	%rd413, %rd1, %rd412;
	ld.global.u64 	%rd33, [%rd413];
	mad.lo.s64 	%rd34, %rd33, %rd482, %rd18;
	or.b64  	%rd414, %rd479, %rd26;
	and.b64  	%rd415, %rd414, -4294967296;
	setp.ne.s64 	%p32, %rd415, 0;
	@%p32 bra 	$L__BB107_15;
	cvt.u32.u64 	%r149, %rd26;
	cvt.u32.u64 	%r150, %rd479;
	div.u32 	%r151, %r150, %r149;
	mul.lo.s32 	%r152, %r151, %r149;
	sub.s32 	%r153, %r150, %r152;
	cvt.u64.u32 	%rd483, %r151;
	cvt.u64.u32 	%rd484, %r153;
	bra.uni 	$L__BB107_16;
$L__BB107_15:
	div.s64 	%rd483, %rd479, %rd26;
	mul.lo.s64 	%rd416, %rd483, %rd26;
	sub.s64 	%rd484, %rd479, %rd416;
$L__BB107_16:
	mad.lo.s64 	%rd41, %rd484, %rd33, %rd25;
	add.s32 	%r14, %r204, -1;
	mul.wide.u32 	%rd417, %r14, 8;
	add.s64 	%rd418, %rd2, %rd417;
	ld.global.u64 	%rd42, [%rd418];
	or.b64  	%rd419, %rd481, %rd42;
	and.b64  	%rd420, %rd419, -4294967296;
	setp.ne.s64 	%p33, %rd420, 0;
	@%p33 bra 	$L__BB107_18;
	cvt.u32.u64 	%r154, %rd42;
	cvt.u32.u64 	%r155, %rd481;
	div.u32 	%r156, %r155, %r154;
	mul.lo.s32 	%r157, %r156, %r154;
	sub.s32 	%r158, %r155, %r157;
	cvt.u64.u32 	%rd485, %r156;
	cvt.u64.u32 	%rd486, %r158;
	bra.uni 	$L__BB107_19;
$L__BB107_18:
	div.s64 	%rd485, %rd481, %rd42;
	mul.lo.s64 	%rd421, %rd485, %rd42;
	sub.s64 	%rd486, %rd481, %rd421;
$L__BB107_19:
	mul.wide.u32 	%rd422, %r14, 8;
	add.s64 	%rd423, %rd1, %rd422;
	ld.global.u64 	%rd49, [%rd423];
	mad.lo.s64 	%rd50, %rd49, %rd486, %rd34;
	or.b64  	%rd424, %rd483, %rd42;
	and.b64  	%rd425, %rd424, -4294967296;
	setp.ne.s64 	%p34, %rd425, 0;
	@%p34 bra 	$L__BB107_21;
	cvt.u32.u64 	%r159, %rd42;
	cvt.u32.u64 	%r160, %rd483;
	div.u32 	%r161, %r160, %r159;
	mul.lo.s32 	%r162, %r161, %r159;
	sub.s32 	%r163, %r160, %r162;
	cvt.u64.u32 	%rd487, %r161;
	cvt.u64.u32 	%rd488, %r163;
	bra.uni 	$L__BB107_22;
$L__BB107_21:
	div.s64 	%rd487, %rd483, %rd42;
	mul.lo.s64 	%rd426, %rd487, %rd42;
	sub.s64 	%rd488, %rd483, %rd426;
$L__BB107_22:
	mad.lo.s64 	%rd57, %rd488, %rd49, %rd41;
	mul.wide.u32 	%rd427, %r13, 8;
	add.s64 	%rd428, %rd2, %rd427;
	ld.global.u64 	%rd58, [%rd428];
	or.b64  	%rd429, %rd485, %rd58;
	and.b64  	%rd430, %rd429, -4294967296;
	setp.ne.s64 	%p35, %rd430, 0;
	@%p35 bra 	$L__BB107_24;
	cvt.u32.u64 	%r164, %rd58;
	cvt.u32.u64 	%r165, %rd485;
	div.u32 	%r166, %r165, %r164;
	mul.lo.s32 	%r167, %r166, %r164;
	sub.s32 	%r168, %r165, %r167;
	cvt.u64.u32 	%rd512, %r166;
	cvt.u64.u32 	%rd490, %r168;
	bra.uni 	$L__BB107_25;
$L__BB107_24:
	div.s64 	%rd512, %rd485, %rd58;
	mul.lo.s64 	%rd431, %rd512, %rd58;
	sub.s64 	%rd490, %rd485, %rd431;
$L__BB107_25:
	mul.wide.u32 	%rd432, %r13, 8;
	add.s64 	%rd433, %rd1, %rd432;
	ld.global.u64 	%rd65, [%rd433];
	mad.lo.s64 	%rd515, %rd65, %rd490, %rd50;
	or.b64  	%rd434, %rd487, %rd58;
	and.b64  	%rd435, %rd434, -4294967296;
	setp.ne.s64 	%p36, %rd435, 0;
	@%p36 bra 	$L__BB107_27;
	cvt.u32.u64 	%r169, %rd58;
	cvt.u32.u64 	%r170, %rd487;
	div.u32 	%r171, %r170, %r169;
	mul.lo.s32 	%r172, %r171, %r169;
	sub.s32 	%r173, %r170, %r172;
	cvt.u64.u32 	%rd511, %r171;
	cvt.u64.u32 	%rd492, %r173;
	bra.uni 	$L__BB107_28;
$L__BB107_27:
	div.s64 	%rd511, %rd487, %rd58;
	mul.lo.s64 	%rd436, %rd511, %rd58;
	sub.s64 	%rd492, %rd487, %rd436;
$L__BB107_28:
	mad.lo.s64 	%rd516, %rd492, %rd65, %rd57;
	add.s32 	%r204, %r204, -4;
	add.s32 	%r203, %r203, 4;
	setp.ne.s32 	%p37, %r203, 0;
	@%p37 bra 	$L__BB107_4;
	add.s32 	%r206, %r204, 1;
$L__BB107_30:
	and.b32  	%r19, %r6, 3;
	setp.eq.s32 	%p38, %r19, 0;
	@%p38 bra 	$L__BB107_53;
	setp.eq.s32 	%p39, %r19, 1;
	@%p39 bra 	$L__BB107_45;
	mul.wide.u32 	%rd438, %r206, 8;
	add.s64 	%rd439, %rd2, %rd438;
	ld.global.u64 	%rd80, [%rd439];
	or.b64  	%rd440, %rd512, %rd80;
	and.b64  	%rd441, %rd440, -4294967296;
	setp.ne.s64 	%p40, %rd441, 0;
	@%p40 bra 	$L__BB107_34;
	cvt.u32.u64 	%r174, %rd80;
	cvt.u32.u64 	%r175, %rd512;
	div.u32 	%r176, %r175, %r174;
	mul.lo.s32 	%r177, %r176, %r174;
	sub.s32 	%r178, %r175, %r177;
	cvt.u64.u32 	%rd499, %r176;
	cvt.u64.u32 	%rd500, %r178;
	bra.uni 	$L__BB107_35;
$L__BB107_34:
	div.s64 	%rd499, %rd512, %rd80;
	mul.lo.s64 	%rd442, %rd499, %rd80;
	sub.s64 	%rd500, %rd512, %rd442;
$L__BB107_35:
	add.s64 	%rd444, %rd1, %rd438;
	ld.global.u64 	%rd87, [%rd444];
	mad.lo.s64 	%rd88, %rd87, %rd500, %rd515;
	or.b64  	%rd445, %rd511, %rd80;
	and.b64  	%rd446, %rd445, -4294967296;
	setp.ne.s64 	%p41, %rd446, 0;
	@%p41 bra 	$L__BB107_37;
	cvt.u32.u64 	%r179, %rd80;
	cvt.u32.u64 	%r180, %rd511;
	div.u32 	%r181, %r180, %r179;
	mul.lo.s32 	%r182, %r181, %r179;
	sub.s32 	%r183, %r180, %r182;
	cvt.u64.u32 	%rd501, %r181;
	cvt.u64.u32 	%rd502, %r183;
	bra.uni 	$L__BB107_38;
$L__BB107_37:
	div.s64 	%rd501, %rd511, %rd80;
	mul.lo.s64 	%rd447, %rd501, %rd80;
	sub.s64 	%rd502, %rd511, %rd447;
$L__BB107_38:
	mad.lo.s64 	%rd95, %rd502, %rd87, %rd516;
	add.s32 	%r20, %r206, -1;
	mul.wide.u32 	%rd448, %r20, 8;
	add.s64 	%rd449, %rd2, %rd448;
	ld.global.u64 	%rd96, [%rd449];
	or.b64  	%rd450, %rd499, %rd96;
	and.b64  	%rd451, %rd450, -4294967296;
	setp.ne.s64 	%p42, %rd451, 0;
	@%p42 bra 	$L__BB107_40;
	cvt.u32.u64 	%r184, %rd96;
	cvt.u32.u64 	%r185, %rd499;
	div.u32 	%r186, %r185, %r184;
	mul.lo.s32 	%r187, %r186, %r184;
	sub.s32 	%r188, %r185, %r187;
	cvt.u64.u32 	%rd512, %r186;
	cvt.u64.u32 	%rd504, %r188;
	bra.uni 	$L__BB107_41;
$L__BB107_40:
	div.s64 	%rd512, %rd499, %rd96;
	mul.lo.s64 	%rd452, %rd512, %rd96;
	sub.s64 	%rd504, %rd499, %rd452;
$L__BB107_41:
	add.s64 	%rd454, %rd1, %rd448;
	ld.global.u64 	%rd103, [%rd454];
	mad.lo.s64 	%rd515, %rd103, %rd504, %rd88;
	or.b64  	%rd455, %rd501, %rd96;
	and.b64  	%rd456, %rd455, -4294967296;
	setp.ne.s64 	%p43, %rd456, 0;
	@%p43 bra 	$L__BB107_43;
	cvt.u32.u64 	%r189, %rd96;
	cvt.u32.u64 	%r190, %rd501;
	div.u32 	%r191, %r190, %r189;
	mul.lo.s32 	%r192, %r191, %r189;
	sub.s32 	%r193, %r190, %r192;
	cvt.u64.u32 	%rd511, %r191;
	cvt.u64.u32 	%rd506, %r193;
	bra.uni 	$L__BB107_44;
$L__BB107_43:
	div.s64 	%rd511, %rd501, %rd96;
	mul.lo.s64 	%rd457, %rd511, %rd96;
	sub.s64 	%rd506, %rd501, %rd457;
$L__BB107_44:
	mad.lo.s64 	%rd516, %rd506, %rd103, %rd95;
	add.s32 	%r206, %r206, -2;
$L__BB107_45:
	and.b32  	%r194, %r6, 1;
	setp.eq.b32 	%p44, %r194, 1;
	not.pred 	%p45, %p44;
	@%p45 bra 	$L__BB107_53;
	mul.wide.u32 	%rd458, %r206, 8;
	add.s64 	%rd459, %rd2, %rd458;
	ld.global.u64 	%rd118, [%rd459];
	or.b64  	%rd460, %rd512, %rd118;
	and.b64  	%rd461, %rd460, -4294967296;
	setp.ne.s64 	%p46, %rd461, 0;
	@%p46 bra 	$L__BB107_48;
	cvt.u32.u64 	%r195, %rd118;
	cvt.u32.u64 	%r196, %rd512;
	rem.u32 	%r197, %r196, %r195;
	cvt.u64.u32 	%rd513, %r197;
	bra.uni 	$L__BB107_49;
$L__BB107_48:
	rem.s64 	%rd513, %rd512, %rd118;
$L__BB107_49:
	add.s64 	%rd463, %rd1, %rd458;
	ld.global.u64 	%rd122, [%rd463];
	mad.lo.s64 	%rd515, %rd122, %rd513, %rd515;
	or.b64  	%rd464, %rd511, %rd118;
	and.b64  	%rd465, %rd464, -4294967296;
	setp.ne.s64 	%p47, %rd465, 0;
	@%p47 bra 	$L__BB107_51;
	cvt.u32.u64 	%r198, %rd118;
	cvt.u32.u64 	%r199, %rd511;
	rem.u32 	%r200, %r199, %r198;
	cvt.u64.u32 	%rd514, %r200;
	bra.uni 	$L__BB107_52;
$L__BB107_51:
	rem.s64 	%rd514, %rd511, %rd118;
$L__BB107_52:
	mad.lo.s64 	%rd516, %rd514, %rd122, %rd516;
$L__BB107_53:
	shl.b64 	%rd466, %rd515, 1;
	add.s64 	%rd467, %rd3, %rd466;
	ld.global.u16 	%rs4, [%rd467];
	shl.b64 	%rd468, %rd516, 1;
	add.s64 	%rd469, %rd3, %rd468;
	ld.global.u16 	%rs5, [%rd469];
	// begin inline asm
	{add.f16 %rs3,%rs4,%rs5;
}
	// end inline asm
	st.shared.u16 	[%r5], %rs3;
	bra.uni 	$L__BB107_114;
$L__BB107_54:
	cvt.u64.u32 	%rd548, %r4;
	setp.le.u64 	%p2, %rd262, %rd548;
	@%p2 bra 	$L__BB107_114;
	cvt.u32.u64 	%r23, %rd261;
	add.s32 	%r210, %r23, -1;
	setp.lt.s32 	%p3, %r210, 0;
	mov.b64 	%rd557, 0;
	@%p3 bra 	$L__BB107_113;
	and.b32  	%r25, %r23, 7;
	setp.lt.u32 	%p4, %r210, 7;
	mov.b64 	%rd557, 0;
	@%p4 bra 	$L__BB107_84;
	add.s32 	%r208, %r23, -4;
	and.b32  	%r58, %r23, -8;
	neg.s32 	%r207, %r58;
	mov.b64 	%rd557, 0;
$L__BB107_58:
	.pragma "nounroll";
	add.s32 	%r30, %r208, 3;
	mul.wide.u32 	%rd270, %r30, 8;
	add.s64 	%rd271, %rd2, %rd270;
	ld.global.u64 	%rd133, [%rd271];
	or.b64  	%rd272, %rd548, %rd133;
	and.b64  	%rd273, %rd272, -4294967296;
	setp.ne.s64 	%p5, %rd273, 0;
	@%p5 bra 	$L__BB107_60;
	cvt.u32.u64 	%r59, %rd133;
	cvt.u32.u64 	%r60, %rd548;
	div.u32 	%r61, %r60, %r59;
	mul.lo.s32 	%r62, %r61, %r59;
	sub.s32 	%r63, %r60, %r62;
	cvt.u64.u32 	%rd519, %r61;
	cvt.u64.u32 	%rd520, %r63;
	bra.uni 	$L__BB107_61;
$L__BB107_60:
	div.s64 	%rd519, %rd548, %rd133;
	mul.lo.s64 	%rd274, %rd519, %rd133;
	sub.s64 	%rd520, %rd548, %rd274;
$L__BB107_61:
	add.s64 	%rd276, %rd1, %rd270;
	ld.global.u64 	%rd277, [%rd276];
	mad.lo.s64 	%rd140, %rd277, %rd520, %rd557;
	add.s32 	%r31, %r208, 2;
	mul.wide.u32 	%rd278, %r31, 8;
	add.s64 	%rd279, %rd2, %rd278;
	ld.global.u64 	%rd141, [%rd279];
	or.b64  	%rd280, %rd519, %rd141;
	and.b64  	%rd281, %rd280, -4294967296;
	setp.ne.s64 	%p6, %rd281, 0;
	@%p6 bra 	$L__BB107_63;
	cvt.u32.u64 	%r64, %rd141;
	cvt.u32.u64 	%r65, %rd519;
	div.u32 	%r66, %r65, %r64;
	mul.lo.s32 	%r67, %r66, %r64;
	sub.s32 	%r68, %r65, %r67;
	cvt.u64.u32 	%rd521, %r66;
	cvt.u64.u32 	%rd522, %r68;
	bra.uni 	$L__BB107_64;
$L__BB107_63:
	div.s64 	%rd521, %rd519, %rd141;
	mul.lo.s64 	%rd282, %rd521, %rd141;
	sub.s64 	%rd522, %rd519, %rd282;
$L__BB107_64:
	add.s64 	%rd284, %rd1, %rd278;
	ld.global.u64 	%rd285, [%rd284];
	mad.lo.s64 	%rd148, %rd285, %rd522, %rd140;
	add.s32 	%r32, %r208, 1;
	mul.wide.u32 	%rd286, %r32, 8;
	add.s64 	%rd287, %rd2, %rd286;
	ld.global.u64 	%rd149, [%rd287];
	or.b64  	%rd288, %rd521, %rd149;
	and.b64  	%rd289, %rd288, -4294967296;
	setp.ne.s64 	%p7, %rd289, 0;
	@%p7 bra 	$L__BB107_66;
	cvt.u32.u64 	%r69, %rd149;
	cvt.u32.u64 	%r70, %rd521;
	div.u32 	%r71, %r70, %r69;
	mul.lo.s32 	%r72, %r71, %r69;
	sub.s32 	%r73, %r70, %r72;
	cvt.u64.u32 	%rd523, %r71;
	cvt.u64.u32 	%rd524, %r73;
	bra.uni 	$L__BB107_67;
$L__BB107_66:
	div.s64 	%rd523, %rd521, %rd149;
	mul.lo.s64 	%rd290, %rd523, %rd149;
	sub.s64 	%rd524, %rd521, %rd290;
$L__BB107_67:
	add.s64 	%rd292, %rd1, %rd286;
	ld.global.u64 	%rd293, [%rd292];
	mad.lo.s64 	%rd156, %rd293, %rd524, %rd148;
	add.s32 	%r33, %r208, -4;
	mul.wide.u32 	%rd294, %r208, 8;
	add.s64 	%rd295, %rd2, %rd294;
	ld.global.u64 	%rd157, [%rd295];
	or.b64  	%rd296, %rd523, %rd157;
	and.b64  	%rd297, %rd296, -4294967296;
	setp.ne.s64 	%p8, %rd297, 0;
	@%p8 bra 	$L__BB107_69;
	cvt.u32.u64 	%r74, %rd157;
	cvt.u32.u64 	%r75, %rd523;
	div.u32 	%r76, %r75, %r74;
	mul.lo.s32 	%r77, %r76, %r74;
	sub.s32 	%r78, %r75, %r77;
	cvt.u64.u32 	%rd525, %r76;
	cvt.u64.u32 	%rd526, %r78;
	bra.uni 	$L__BB107_70;
$L__BB107_69:
	div.s64 	%rd525, %rd523, %rd157;
	mul.lo.s64 	%rd298, %rd525, %rd157;
	sub.s64 	%rd526, %rd523, %rd298;
$L__BB107_70:
	add.s64 	%rd300, %rd1, %rd294;
	ld.global.u64 	%rd301, [%rd300];
	mad.lo.s64 	%rd164, %rd301, %rd526, %rd156;
	add.s32 	%r34, %r208, -1;
	mul.wide.u32 	%rd302, %r34, 8;
	add.s64 	%rd303, %rd2, %rd302;
	ld.global.u64 	%rd165, [%rd303];
	or.b64  	%rd304, %rd525, %rd165;
	and.b64  	%rd305, %rd304, -4294967296;
	setp.ne.s64 	%p9, %rd305, 0;
	@%p9 bra 	$L__BB107_72;
	cvt.u32.u64 	%r79, %rd165;
	cvt.u32.u64 	%r80, %rd525;
	div.u32 	%r81, %r80, %r79;
	mul.lo.s32 	%r82, %r81, %r79;
	sub.s32 	%r83, %r80, %r82;
	cvt.u64.u32 	%rd527, %r81;
	cvt.u64.u32 	%rd528, %r83;
	bra.uni 	$L__BB107_73;
$L__BB107_72:
	div.s64 	%rd527, %rd525, %rd165;
	mul.lo.s64 	%rd306, %rd527, %rd165;
	sub.s64 	%rd528, %rd525, %rd306;
$L__BB107_73:
	add.s64 	%rd308, %rd1, %rd302;
	ld.global.u64 	%rd309, [%rd308];
	mad.lo.s64 	%rd172, %rd309, %rd528, %rd164;
	add.s32 	%r35, %r208, -2;
	mul.wide.u32 	%rd310, %r35, 8;
	add.s64 	%rd311, %rd2, %rd310;
	ld.global.u64 	%rd173, [%rd311];
	or.b64  	%rd312, %rd527, %rd173;
	and.b64  	%rd313, %rd312, -4294967296;
	setp.ne.s64 	%p10, %rd313, 0;
	@%p10 bra 	$L__BB107_75;
	cvt.u32.u64 	%r84, %rd173;
	cvt.u32.u64 	%r85, %rd527;
	div.u32 	%r86, %r85, %r84;
	mul.lo.s32 	%r87, %r86, %r84;
	sub.s32 	%r88, %r85, %r87;
	cvt.u64.u32 	%rd529, %r86;
	cvt.u64.u32 	%rd530, %r88;
	bra.uni 	$L__BB107_76;
$L__BB107_75:
	div.s64 	%rd529, %rd527, %rd173;
	mul.lo.s64 	%rd314, %rd529, %rd173;
	sub.s64 	%rd530, %rd527, %rd314;
$L__BB107_76:
	add.s64 	%rd316, %rd1, %rd310;
	ld.global.u64 	%rd317, [%rd316];
	mad.lo.s64 	%rd180, %rd317, %rd530, %rd172;
	add.s32 	%r36, %r208, -3;
	mul.wide.u32 	%rd318, %r36, 8;
	add.s64 	%rd319, %rd2, %rd318;
	ld.global.u64 	%rd181, [%rd319];
	or.b64  	%rd320, %rd529, %rd181;
	and.b64  	%rd321, %rd320, -4294967296;
	setp.ne.s64 	%p11, %rd321, 0;
	@%p11 bra 	$L__BB107_78;
	cvt.u32.u64 	%r89, %rd181;
	cvt.u32.u64 	%r90, %rd529;
	div.u32 	%r91, %r90, %r89;
	mul.lo.s32 	%r92, %r91, %r89;
	sub.s32 	%r93, %r90, %r92;
	cvt.u64.u32 	%rd531, %r91;
	cvt.u64.u32 	%rd532, %r93;
	bra.uni 	$L__BB107_79;
$L__BB107_78:
	div.s64 	%rd531, %rd529, %rd181;
	mul.lo.s64 	%rd322, %rd531, %rd181;
	sub.s64 	%rd532, %rd529, %rd322;
$L__BB107_79:
	add.s64 	%rd324, %rd1, %rd318;
	ld.global.u64 	%rd325, [%rd324];
	mad.lo.s64 	%rd188, %rd325, %rd532, %rd180;
	mul.wide.u32 	%rd326, %r33, 8;
	add.s64 	%rd327, %rd2, %rd326;
	ld.global.u64 	%rd189, [%rd327];
	or.b64  	%rd328, %rd531, %rd189;
	and.b64  	%rd329, %rd328, -4294967296;
	setp.ne.s64 	%p12, %rd329, 0;
	@%p12 bra 	$L__BB107_81;
	cvt.u32.u64 	%r94, %rd189;
	cvt.u32.u64 	%r95, %rd531;
	div.u32 	%r96, %r95, %r94;
	mul.lo.s32 	%r97, %r96, %r94;
	sub.s32 	%r98, %r95, %r97;
	cvt.u64.u32 	%rd548, %r96;
	cvt.u64.u32 	%rd534, %r98;
	bra.uni 	$L__BB107_82;
$L__BB107_81:
	div.s64 	%rd548, %rd531, %rd189;
	mul.lo.s64 	%rd330, %rd548, %rd189;
	sub.s64 	%rd534, %rd531, %rd330;
$L__BB107_82:
	add.s64 	%rd332, %rd1, %rd326;
	ld.global.u64 	%rd333, [%rd332];
	mad.lo.s64 	%rd557, %rd333, %rd534, %rd188;
	add.s32 	%r208, %r208, -8;
	add.s32 	%r207, %r207, 8;
	setp.ne.s32 	%p13, %r207, 0;
	@%p13 bra 	$L__BB107_58;
	add.s32 	%r210, %r208, 3;
$L__BB107_84:
	setp.eq.s32 	%p14, %r25, 0;
	@%p14 bra 	$L__BB107_113;
	and.b32  	%r41, %r23, 3;
	setp.lt.u32 	%p15, %r25, 4;
	@%p15 bra 	$L__BB107_99;
	mul.wide.u32 	%rd335, %r210, 8;
	add.s64 	%rd336, %rd2, %rd335;
	ld.global.u64 	%rd200, [%rd336];
	or.b64  	%rd337, %rd548, %rd200;
	and.b64  	%rd338, %rd337, -4294967296;
	setp.ne.s64 	%p16, %rd338, 0;
	@%p16 bra 	$L__BB107_88;
	cvt.u32.u64 	%r99, %rd200;
	cvt.u32.u64 	%r100, %rd548;
	div.u32 	%r101, %r100, %r99;
	mul.lo.s32 	%r102, %r101, %r99;
	sub.s32 	%r103, %r100, %r102;
	cvt.u64.u32 	%rd538, %r101;
	cvt.u64.u32 	%rd539, %r103;
	bra.uni 	$L__BB107_89;
$L__BB107_88:
	div.s64 	%rd538, %rd548, %rd200;
	mul.lo.s64 	%rd339, %rd538, %rd200;
	sub.s64 	%rd539, %rd548, %rd339;
$L__BB107_89:
	add.s64 	%rd341, %rd1, %rd335;
	ld.global.u64 	%rd342, [%rd341];
	mad.lo.s64 	%rd207, %rd342, %rd539, %rd557;
	add.s32 	%r42, %r210, -1;
	mul.wide.u32 	%rd343, %r42, 8;
	add.s64 	%rd344, %rd2, %rd343;
	ld.global.u64 	%rd208, [%rd344];
	or.b64  	%rd345, %rd538, %rd208;
	and.b64  	%rd346, %rd345, -4294967296;
	setp.ne.s64 	%p17, %rd346, 0;
	@%p17 bra 	$L__BB107_91;
	cvt.u32.u64 	%r104, %rd208;
	cvt.u32.u64 	%r105, %rd538;
	div.u32 	%r106, %r105, %r104;
	mul.lo.s32 	%r107, %r106, %r104;
	sub.s32 	%r108, %r105, %r107;
	cvt.u64.u32 	%rd540, %r106;
	cvt.u64.u32 	%rd541, %r108;
	bra.uni 	$L__BB107_92;
$L__BB107_91:
	div.s64 	%rd540, %rd538, %rd208;
	mul.lo.s64 	%rd347, %rd540, %rd208;
	sub.s64 	%rd541, %rd538, %rd347;
$L__BB107_92:
	add.s64 	%rd349, %rd1, %rd343;
	ld.global.u64 	%rd350, [%rd349];
	mad.lo.s64 	%rd215, %rd350, %rd541, %rd207;
	add.s32 	%r43, %r210, -2;
	mul.wide.u32 	%rd351, %r43, 8;
	add.s64 	%rd352, %rd2, %rd351;
	ld.global.u64 	%rd216, [%rd352];
	or.b64  	%rd353, %rd540, %rd216;
	and.b64  	%rd354, %rd353, -4294967296;
	setp.ne.s64 	%p18, %rd354, 0;
	@%p18 bra 	$L__BB107_94;
	cvt.u32.u64 	%r109, %rd216;
	cvt.u32.u64 	%r110, %rd540;
	div.u32 	%r111, %r110, %r109;
	mul.lo.s32 	%r112, %r111, %r109;
	sub.s32 	%r113, %r110, %r112;
	cvt.u64.u32 	%rd542, %r111;
	cvt.u64.u32 	%rd543, %r113;
	bra.uni 	$L__BB107_95;
$L__BB107_94:
	div.s64 	%rd542, %rd540, %rd216;
	mul.lo.s64 	%rd355, %rd542, %rd216;
	sub.s64 	%rd543, %rd540, %rd355;
$L__BB107_95:
	add.s64 	%rd357, %rd1, %rd351;
	ld.global.u64 	%rd358, [%rd357];
	mad.lo.s64 	%rd223, %rd358, %rd543, %rd215;
	add.s32 	%r44, %r210, -3;
	mul.wide.u32 	%rd359, %r44, 8;
	add.s64 	%rd360, %rd2, %rd359;
	ld.global.u64 	%rd224, [%rd360];
	or.b64  	%rd361, %rd542, %rd224;
	and.b64  	%rd362, %rd361, -4294967296;
	setp.ne.s64 	%p19, %rd362, 0;
	@%p19 bra 	$L__BB107_97;
	cvt.u32.u64 	%r114, %rd224;
	cvt.u32.u64 	%r115, %rd542;
	div.u32 	%r116, %r115, %r114;
	mul.lo.s32 	%r117, %r116, %r114;
	sub.s32 	%r118, %r115, %r117;
	cvt.u64.u32 	%rd548, %r116;
	cvt.u64.u32 	%rd545, %r118;
	bra.uni 	$L__BB107_98;
$L__BB107_97:
	div.s64 	%rd548, %rd542, %rd224;
	mul.lo.s64 	%rd363, %rd548, %rd224;
	sub.s64 	%rd545, %rd542, %rd363;
$L__BB107_98:
	add.s64 	%rd365, %rd1, %rd359;
	ld.global.u64 	%rd366, [%rd365];
	mad.lo.s64 	%rd557, %rd366, %rd545, %rd223;
	add.s32 	%r210, %r210, -4;
$L__BB107_99:
	setp.eq.s32 	%p20, %r41, 0;
	@%p20 bra 	$L__BB107_113;
	setp.eq.s32 	%p21, %r41, 1;
	@%p21 bra 	$L__BB107_108;
	mul.wide.u32 	%rd368, %r210, 8;
	add.s64 	%rd369, %rd2, %rd368;
	ld.global.u64 	%rd235, [%rd369];
	or.b64  	%rd370, %rd548, %rd235;
	and.b64  	%rd371, %rd370, -4294967296;
	setp.ne.s64 	%p22, %rd371, 0;
	@%p22 bra 	$L__BB107_103;
	cvt.u32.u64 	%r119, %rd235;
	cvt.u32.u64 	%r120, %rd548;
	div.u32 	%r121, %r120, %r119;
	mul.lo.s32 	%r122, %r121, %r119;
	sub.s32 	%r123, %r120, %r122;
	cvt.u64.u32 	%rd549, %r121;
	cvt.u64.u32 	%rd550, %r123;
	bra.uni 	$L__BB107_104;
$L__BB107_103:
	div.s64 	%rd549, %rd548, %rd235;
	mul.lo.s64 	%rd372, %rd549, %rd235;
	sub.s64 	%rd550, %rd548, %rd372;
$L__BB107_104:
	add.s64 	%rd374, %rd1, %rd368;
	ld.global.u64 	%rd375, [%rd374];
	mad.lo.s64 	%rd242, %rd375, %rd550, %rd557;
	add.s32 	%r47, %r210, -1;
	mul.wide.u32 	%rd376, %r47, 8;
	add.s64 	%rd377, %rd2, %rd376;
	ld.global.u64 	%rd243, [%rd377];
	or.b64  	%rd378, %rd549, %rd243;
	and.b64  	%rd379, %rd378, -4294967296;
	setp.ne.s64 	%p23, %rd379, 0;
	@%p23 bra 	$L__BB107_106;
	cvt.u32.u64 	%r124, %rd243;
	cvt.u32.u64 	%r125, %rd549;
	div.u32 	%r126, %r125, %r124;
	mul.lo.s32 	%r127, %r126, %r124;
	sub.s32 	%r128, %r125, %r127;
	cvt.u64.u32 	%rd548, %r126;
	cvt.u64.u32 	%rd552, %r128;
	bra.uni 	$L__BB107_107;
$L__BB107_106:
	div.s64 	%rd548, %rd549, %rd243;
	mul.lo.s64 	%rd380, %rd548, %rd243;
	sub.s64 	%rd552, %rd549, %rd380;
$L__BB107_107:
	add.s64 	%rd382, %rd1, %rd376;
	ld.global.u64 	%rd383, [%rd382];
	mad.lo.s64 	%rd557, %rd383, %rd552, %rd242;
	add.s32 	%r210, %r210, -2;
$L__BB107_108:
	and.b32  	%r129, %r23, 1;
	setp.eq.b32 	%p24, %r129, 1;
	not.pred 	%p25, %p24;
	@%p25 bra 	$L__BB107_113;
	mul.wide.u32 	%rd384, %r210, 8;
	add.s64 	%rd385, %rd2, %rd384;
	ld.global.u64 	%rd254, [%rd385];
	or.b64  	%rd386, %rd548, %rd254;
	and.b64  	%rd387, %rd386, -4294967296;
	setp.ne.s64 	%p26, %rd387, 0;
	@%p26 bra 	$L__BB107_111;
	cvt.u32.u64 	%r130, %rd254;
	cvt.u32.u64 	%r131, %rd548;
	rem.u32 	%r132, %r131, %r130;
	cvt.u64.u32 	%rd556, %r132;
	bra.uni 	$L__BB107_112;
$L__BB107_111:
	rem.s64 	%rd556, %rd548, %rd254;
$L__BB107_112:
	add.s64 	%rd389, %rd1, %rd384;
	ld.global.u64 	%rd390, [%rd389];
	mad.lo.s64 	%rd557, %rd390, %rd556, %rd557;
$L__BB107_113:
	shl.b64 	%rd391, %rd557, 1;
	add.s64 	%rd392, %rd3, %rd391;
	ld.global.u16 	%rs2, [%rd392];
	st.shared.u16 	[%r5], %rs2;
$L__BB107_114:
	bar.sync 	0;
	setp.lt.u32 	%p48, %r212, 66;
	@%p48 bra 	$L__BB107_118;
$L__BB107_115:
	shr.u32 	%r51, %r212, 1;
	setp.ge.u32 	%p49, %r1, %r51;
	@%p49 bra 	$L__BB107_117;
	ld.shared.u16 	%rs7, [%r5];
	and.b32  	%r201, %r212, 2046;
	add.s32 	%r202, %r5, %r201;
	ld.shared.u16 	%rs8, [%r202];
	// begin inline asm
	{add.f16 %rs6,%rs7,%rs8;
}
	// end inline asm
	st.shared.u16 	[%r5], %rs6;
$L__BB107_117:
	bar.sync 	0;
	setp.gt.u32 	%p50, %r212, 131;
	mov.u32 	%r212, %r51;
	@%p50 bra 	$L__BB107_115;
$L__BB107_118:
	setp.gt.u32 	%p51, %r1, 31;
	@%p51 bra 	$L__BB107_121;
	ld.shared.u16 	%rs10, [%r5];
	ld.shared.u16 	%rs11, [%r5+64];
	// begin inline asm
	{add.f16 %rs9,%rs10,%rs11;
}
	// end inline asm
	st.volatile.shared.u16 	[%r5], %rs9;
	ld.shared.u16 	%rs14, [%r5+32];
	// begin inline asm
	{add.f16 %rs12,%rs9,%rs14;
}
	// end inline asm
	st.volatile.shared.u16 	[%r5], %rs12;
	ld.shared.u16 	%rs17, [%r5+16];
	// begin inline asm
	{add.f16 %rs15,%rs12,%rs17;
}
	// end inline asm
	st.volatile.shared.u16 	[%r5], %rs15;
	ld.shared.u16 	%rs20, [%r5+8];
	// begin inline asm
	{add.f16 %rs18,%rs15,%rs20;
}
	// end inline asm
	st.volatile.shared.u16 	[%r5], %rs18;
	ld.shared.u16 	%rs23, [%r5+4];
	// begin inline asm
	{add.f16 %rs21,%rs18,%rs23;
}
	// end inline asm
	st.volatile.shared.u16 	[%r5], %rs21;
	ld.shared.u16 	%rs26, [%r5+2];
	// begin inline asm
	{add.f16 %rs24,%rs21,%rs26;
}
	// end inline asm
	st.volatile.shared.u16 	[%r5], %rs24;
	setp.ne.s32 	%p52, %r1, 0;
	@%p52 bra 	$L__BB107_121;
	cvta.to.global.u64 	%rd470, %rd260;
	mul.wide.u32 	%rd471, %r2, 2;
	add.s64 	%rd472, %rd470, %rd471;
	ld.shared.u16 	%rs27, [reducel3sdata_bool];
	st.global.u16 	[%rd472], %rs27;
$L__BB107_121:
	ret;

}
	// .globl	contiguous_reducel32_bool
.visible .entry contiguous_reducel32_bool(
	.param .u64 .ptr .align 1 contiguous_reducel32_bool_param_0,
	.param .u64 .ptr .align 1 contiguous_reducel32_bool_param_1,
	.param .u64 .ptr .align 1 contiguous_reducel32_bool_param_2,
	.param .u64 .ptr .align 1 contiguous_reducel32_bool_param_3,
	.param .u64 contiguous_reducel32_bool_param_4,
	.param .u64 contiguous_reducel32_bool_param_5,
	.param .u64 contiguous_reducel32_bool_param_6,
	.param .u64 contiguous_reducel32_bool_param_7,
	.param .u64 contiguous_reducel32_bool_param_8
)
{
	.reg .pred 	%p<84>;
	.reg .b16 	%rs<32>;
	.reg .b32 	%r<241>;
	.reg .b32 	%f<198>;
	.reg .b64 	%rd<567>;

	ld.param.u64 	%rd267, [contiguous_reducel32_bool_param_1];
	ld.param.u64 	%rd268, [contiguous_reducel32_bool_param_2];
	ld.param.u64 	%rd269, [contiguous_reducel32_bool_param_3];
	ld.param.u64 	%rd264, [contiguous_reducel32_bool_param_4];
	ld.param.u64 	%rd270, [contiguous_reducel32_bool_param_5];
	ld.param.u64 	%rd265, [contiguous_reducel32_bool_param_6];
	ld.param.u64 	%rd271, [contiguous_reducel32_bool_param_7];
	cvta.to.global.u64 	%rd1, %rd269;
	cvta.to.global.u64 	%rd2, %rd268;
	cvta.to.global.u64 	%rd566, %rd267;
	mov.u32 	%r1, %tid.x;
	mov.u32 	%r2, %ctaid.x;
	mov.u32 	%r240, %ntid.x;
	mul.lo.s32 	%r53, %r2, %r240;
	shl.b32 	%r54, %r53, 1;
	add.s32 	%r4, %r54, %r1;
	shl.b32 	%r55, %r1, 1;
	mov.u32 	%r56, reducel3sdata_bool;
	add.s32 	%r5, %r56, %r55;
	mov.b32 	%r52, 0;
	// begin inline asm
	cvt.rn.f16.s32 %rs4, %r52;
	// end inline asm
	st.shared.u16 	[%r5], %rs4;
	mov.u32 	%r57, %ctaid.y;
	cvt.u64.u32 	%rd272, %r57;
	add.s64 	%rd4, %rd270, %rd272;
	setp.ge.u64 	%p1, %rd4, %rd271;
	@%p1 bra 	$L__BB108_140;
	add.s32 	%r58, %r4, %r240;
	cvt.u64.u32 	%rd5, %r58;
	setp.le.u64 	%p2, %rd265, %rd5;
	@%p2 bra 	$L__BB108_67;
	cvt.u64.u32 	%rd399, %r4;
	mul.lo.s64 	%rd400, %rd4, %rd265;
	add.s64 	%rd520, %rd400, %rd399;
	add.s64 	%rd518, %rd400, %rd5;
	cvt.u32.u64 	%r6, %rd264;
	add.s32 	%r234, %r6, -1;
	setp.lt.s32 	%p38, %r234, 0;
	mov.b64 	%rd524, 0;
	mov.u64 	%rd525, %rd524;
	@%p38 bra 	$L__BB108_54;
	setp.lt.u32 	%p39, %r234, 3;
	mov.b64 	%rd525, 0;
	mov.u64 	%rd524, %rd525;
	@%p39 bra 	$L__BB108_31;
	add.s32 	%r232, %r6, -2;
	and.b32  	%r143, %r6, -4;
	neg.s32 	%r231, %r143;
	mov.b64 	%rd525, 0;
$L__BB108_5:
	.pragma "nounroll";
	add.s32 	%r12, %r232, 1;
	mul.wide.u32 	%rd404, %r12, 8;
	add.s64 	%rd405, %rd2, %rd404;
	ld.global.u64 	%rd12, [%rd405];
	or.b64  	%rd406, %rd520, %rd12;
	and.b64  	%rd407, %rd406, -4294967296;
	setp.ne.s64 	%p40, %rd407, 0;
	@%p40 bra 	$L__BB108_7;
	cvt.u32.u64 	%r144, %rd12;
	cvt.u32.u64 	%r145, %rd520;
	div.u32 	%r146, %r145, %r144;
	mul.lo.s32 	%r147, %r146, %r144;
	sub.s32 	%r148, %r145, %r147;
	cvt.u64.u32 	%rd486, %r146;
	cvt.u64.u32 	%rd487, %r148;
	bra.uni 	$L__BB108_8;
$L__BB108_7:
	div.s64 	%rd486, %rd520, %rd12;
	mul.lo.s64 	%rd408, %rd486, %rd12;
	sub.s64 	%rd487, %rd520, %rd408;
$L__BB108_8:
	mul.wide.u32 	%rd409, %r12, 8;
	add.s64 	%rd410, %rd1, %rd409;
	ld.global.u64 	%rd19, [%rd410];
	mad.lo.s64 	%rd20, %rd19, %rd487, %rd524;
	or.b64  	%rd411, %rd518, %rd12;
	and.b64  	%rd412, %rd411, -4294967296;
	setp.ne.s64 	%p41, %rd412, 0;
	@%p41 bra 	$L__BB108_10;
	cvt.u32.u64 	%r149, %rd12;
	cvt.u32.u64 	%r150, %rd518;
	div.u32 	%r151, %r150, %r149;
	mul.lo.s32 	%r152, %r151, %r149;
	sub.s32 	%r153, %r150, %r152;
	cvt.u64.u32 	%rd488, %r151;
	cvt.u64.u32 	%rd489, %r153;
	bra.uni 	$L__BB108_11;
$L__BB108_10:
	div.s64 	%rd488, %rd518, %rd12;
	mul.lo.s64 	%rd413, %rd488, %rd12;
	sub.s64 	%rd489, %rd518, %rd413;
$L__BB108_11:
	mad.lo.s64 	%rd27, %rd489, %rd19, %rd525;
	add.s32 	%r13, %r232, -2;
	mul.wide.u32 	%rd414, %r232, 8;
	add.s64 	%rd415, %rd2, %rd414;
	ld.global.u64 	%rd28, [%rd415];
	or.b64  	%rd416, %rd486, %rd28;
	and.b64  	%rd417, %rd416, -4294967296;
	setp.ne.s64 	%p42, %rd417, 0;
	@%p42 bra 	$L__BB108_13;
	cvt.u32.u64 	%r154, %rd28;
	cvt.u32.u64 	%r155, %rd486;
	div.u32 	%r156, %r155, %r154;
	mul.lo.s32 	%r157, %r156, %r154;
	sub.s32 	%r158, %r155, %r157;
	cvt.u64.u32 	%rd490, %r156;
	cvt.u64.u32 	%rd491, %r158;
	bra.uni 	$L__BB108_14;
$L__BB108_13:
	div.s64 	%rd490, %rd486, %rd28;
	mul.lo.s64 	%rd418, %rd490, %rd28;
	sub.s64 	%rd491, %rd486, %rd418;
$L__BB108_14:
	mul.wide.u32 	%rd419, %r232, 8;
	add.s64 	%rd420, %rd1, %rd419;
	ld.global.u64 	%rd35, [%rd420];
	mad.lo.s64 	%rd36, %rd35, %rd491, %rd20;
	or.b64  	%rd421, %rd488, %rd28;
	and.b64  	%rd422, %rd421, -4294967296;
	setp.ne.s64 	%p43, %rd422, 0;
	@%p43 bra 	$L__BB108_16;
	cvt.u32.u64 	%r159, %rd28;
	cvt.u32.u64 	%r160, %rd488;
	div.u32 	%r161, %r160, %r159;
	mul.lo.s32 	%r162, %r161, %r159;
	sub.s32 	%r163, %r160, %r162;
	cvt.u64.u32 	%rd492, %r161;
	cvt.u64.u32 	%rd493, %r163;
	bra.uni 	$L__BB108_17;
$L__BB108_16:
	div.s64 	%rd492, %rd488, %rd28;
	mul.lo.s64 	%rd423, %rd492, %rd28;
	sub.s64 	%rd493, %rd488, %rd423;
$L__BB108_17:
	mad.lo.s64 	%rd43, %rd493, %rd35, %rd27;
	add.s32 	%r14, %r232, -1;
	mul.wide.u32 	%rd424, %r14, 8;
	add.s64 	%rd425, %rd2, %rd424;
	ld.global.u64 	%rd44, [%rd425];
	or.b64  	%rd426, %rd490, %rd44;
	and.b64  	%rd427, %rd426, -4294967296;
	setp.ne.s64 	%p44, %rd427, 0;
	@%p44 bra 	$L__BB108_19;
	cvt.u32.u64 	%r164, %rd44;
	cvt.u32.u64 	%r165, %rd490;
	div.u32 	%r166, %r165, %r164;
	mul.lo.s32 	%r167, %r166, %r164;
	sub.s32 	%r168, %r165, %r167;
	cvt.u64.u32 	%rd494, %r166;
	cvt.u64.u32 	%rd495, %r168;
	bra.uni 	$L__BB108_20;
$L__BB108_19:
	div.s64 	%rd494, %rd490, %rd44;
	mul.lo.s64 	%rd428, %rd494, %rd44;
	sub.s64 	%rd495, %rd490, %rd428;
$L__BB108_20:
	mul.wide.u32 	%rd429, %r14, 8;
	add.s64 	%rd430, %rd1, %rd429;
	ld.global.u64 	%rd51, [%rd430];
	mad.lo.s64 	%rd52, %rd51, %rd495, %rd36;
	or.b64  	%rd431, %rd492, %rd44;
	and.b64  	%rd432, %rd431, -4294967296;
	setp.ne.s64 	%p45, %rd432, 0;
	@%p45 bra 	$L__BB108_22;
	cvt.u32.u64 	%r169, %rd44;
	cvt.u32.u64 	%r170, %rd492;
	div.u32 	%r171, %r170, %r169;
	mul.lo.s32 	%r172, %r171, %r169;
	sub.s32 	%r173, %r170, %r172;
	cvt.u64.u32 	%rd496, %r171;
	cvt.u64.u32 	%rd497, %r173;
	bra.uni 	$L__BB108_23;
$L__BB108_22:
	div.s64 	%rd496, %rd492, %rd44;
	mul.lo.s64 	%rd433, %rd496, %rd44;
	sub.s64 	%rd497, %rd492, %rd433;
$L__BB108_23:
	mad.lo.s64 	%rd59, %rd497, %rd51, %rd43;
	mul.wide.u32 	%rd434, %r13, 8;
	add.s64 	%rd435, %rd2, %rd434;
	ld.global.u64 	%rd60, [%rd435];
	or.b64  	%rd436, %rd494, %rd60;
	and.b64  	%rd437, %rd436, -4294967296;
	setp.ne.s64 	%p46, %rd437, 0;
	@%p46 bra 	$L__BB108_25;
	cvt.u32.u64 	%r174, %rd60;
	cvt.u32.u64 	%r175, %rd494;
	div.u32 	%r176, %r175, %r174;
	mul.lo.s32 	%r177, %r176, %r174;
	sub.s32 	%r178, %r175, %r177;
	cvt.u64.u32 	%rd520, %r176;
	cvt.u64.u32 	%rd499, %r178;
	bra.uni 	$L__BB108_26;
$L__BB108_25:
	div.s64 	%rd520, %rd494, %rd60;
	mul.lo.s64 	%rd438, %rd520, %rd60;
	sub.s64 	%rd499, %rd494, %rd438;
$L__BB108_26:
	mul.wide.u32 	%rd439, %r13, 8;
	add.s64 	%rd440, %rd1, %rd439;
	ld.global.u64 	%rd67, [%rd440];
	mad.lo.s64 	%rd524, %rd67, %rd499, %rd52;
	or.b64  	%rd441, %rd496, %rd60;
	and.b64  	%rd442, %rd441, -4294967296;
	setp.ne.s64 	%p47, %rd442, 0;
	@%p47 bra 	$L__BB108_28;
	cvt.u32.u64 	%r179, %rd60;
	cvt.u32.u64 	%r180, %rd496;
	div.u32 	%r181, %r180, %r179;
	mul.lo.s32 	%r182, %r181, %r179;
	sub.s32 	%r183, %r180, %r182;
	cvt.u64.u32 	%rd518, %r181;
	cvt.u64.u32 	%rd501, %r183;
	bra.uni 	$L__BB108_29;
$L__BB108_28:
	div.s64 	%rd518, %rd496, %rd60;
	mul.lo.s64 	%rd443, %rd518, %rd60;
	sub.s64 	%rd501, %rd496, %rd443;
$L__BB108_29:
	mad.lo.s64 	%rd525, %rd501, %rd67, %rd59;
	add.s32 	%r232, %r232, -4;
	add.s32 	%r231, %r231, 4;
	setp.ne.s32 	%p48, %r231, 0;
	@%p48 bra 	$L__BB108_5;
	add.s32 	%r234, %r232, 1;
$L__BB108_31:
	and.b32  	%r19, %r6, 3;
	setp.eq.s32 	%p49, %r19, 0;
	@%p49 bra 	$L__BB108_54;
	setp.eq.s32 	%p50, %r19, 1;
	@%p50 bra 	$L__BB108_46;
	mul.wide.u32 	%rd445, %r234, 8;
	add.s64 	%rd446, %rd2, %rd445;
	ld.global.u64 	%rd82, [%rd446];
	or.b64  	%rd447, %rd520, %rd82;
	and.b64  	%rd448, %rd447, -4294967296;
	setp.ne.s64 	%p51, %rd448, 0;
	@%p51 bra 	$L__BB108_35;
	cvt.u32.u64 	%r184, %rd82;
	cvt.u32.u64 	%r185, %rd520;
	div.u32 	%r186, %r185, %r184;
	mul.lo.s32 	%r187, %r186, %r184;
	sub.s32 	%r188, %r185, %r187;
	cvt.u64.u32 	%rd508, %r186;
	cvt.u64.u32 	%rd509, %r188;
	bra.uni 	$L__BB108_36;
$L__BB108_35:
	div.s64 	%rd508, %rd520, %rd82;
	mul.lo.s64 	%rd449, %rd508, %rd82;
	sub.s64 	%rd509, %rd520, %rd449;
$L__BB108_36:
	add.s64 	%rd451, %rd1, %rd445;
	ld.global.u64 	%rd89, [%rd451];
	mad.lo.s64 	%rd90, %rd89, %rd509, %rd524;
	or.b64  	%rd452, %rd518, %rd82;
	and.b64  	%rd453, %rd452, -4294967296;
	setp.ne.s64 	%p52, %rd453, 0;
	@%p52 bra 	$L__BB108_38;
	cvt.u32.u64 	%r189, %rd82;
	cvt.u32.u64 	%r190, %rd518;
	div.u32 	%r191, %r190, %r189;
	mul.lo.s32 	%r192, %r191, %r189;
	sub.s32 	%r193, %r190, %r192;
	cvt.u64.u32 	%rd510, %r191;
	cvt.u64.u32 	%rd511, %r193;
	bra.uni 	$L__BB108_39;
$L__BB108_38:
	div.s64 	%rd510, %rd518, %rd82;
	mul.lo.s64 	%rd454, %rd510, %rd82;
	sub.s64 	%rd511, %rd518, %rd454;
$L__BB108_39:
	mad.lo.s64 	%rd97, %rd511, %rd89, %rd525;
	add.s32 	%r20, %r234, -1;
	mul.wide.u32 	%rd455, %r20, 8;
	add.s64 	%rd456, %rd2, %rd455;
	ld.global.u64 	%rd98, [%rd456];
	or.b64  	%rd457, %rd508, %rd98;
	and.b64  	%rd458, %rd457, -4294967296;
	setp.ne.s64 	%p53, %rd458, 0;
	@%p53 bra 	$L__BB108_41;
	cvt.u32.u64 	%r194, %rd98;
	cvt.u32.u64 	%r195, %rd508;
	div.u32 	%r196, %r195, %r194;
	mul.lo.s32 	%r197, %r196, %r194;
	sub.s32 	%r198, %r195, %r197;
	cvt.u64.u32 	%rd520, %r196;
	cvt.u64.u32 	%rd513, %r198;
	bra.uni 	$L__BB108_42;
$L__BB108_41:
	div.s64 	%rd520, %rd508, %rd98;
	mul.lo.s64 	%rd459, %rd520, %rd98;
	sub.s64 	%rd513, %rd508, %rd459;
$L__BB108_42:
	add.s64 	%rd461, %rd1, %rd455;
	ld.global.u64 	%rd105, [%rd461];
	mad.lo.s64 	%rd524, %rd105, %rd513, %rd90;
	or.b64  	%rd462, %rd510, %rd98;
	and.b64  	%rd463, %rd462, -4294967296;
	setp.ne.s64 	%p54, %rd463, 0;
	@%p54 bra 	$L__BB108_44;
	cvt.u32.u64 	%r199, %rd98;
	cvt.u32.u64 	%r200, %rd510;
	div.u32 	%r201, %r200, %r199;
	mul.lo.s32 	%r202, %r201, %r199;
	sub.s32 	%r203, %r200, %r202;
	cvt.u64.u32 	%rd518, %r201;
	cvt.u64.u32 	%rd515, %r203;
	bra.uni 	$L__BB108_45;
$L__BB108_44:
	div.s64 	%rd518, %rd510, %rd98;
	mul.lo.s64 	%rd464, %rd518, %rd98;
	sub.s64 	%rd515, %rd510, %rd464;
$L__BB108_45:
	mad.lo.s64 	%rd525, %rd515, %rd105, %rd97;
	add.s32 	%r234, %r234, -2;
$L__BB108_46:
	and.b32  	%r204, %r6, 1;
	setp.eq.b32 	%p55, %r204, 1;
	not.pred 	%p56, %p55;
	@%p56 bra 	$L__BB108_54;
	mul.wide.u32 	%rd465, %r234, 8;
	add.s64 	%rd466, %rd2, %rd465;
	ld.global.u64 	%rd120, [%rd466];
	or.b64  	%rd467, %rd520, %rd120;
	and.b64  	%rd468, %rd467, -4294967296;
	setp.ne.s64 	%p57, %rd468, 0;
	@%p57 bra 	$L__BB108_49;
	cvt.u32.u64 	%r205, %rd120;
	cvt.u32.u64 	%r206, %rd520;
	rem.u32 	%r207, %r206, %r205;
	cvt.u64.u32 	%rd522, %r207;
	bra.uni 	$L__BB108_50;
$L__BB108_49:
	rem.s64 	%rd522, %rd520, %rd120;
$L__BB108_50:
	add.s64 	%rd470, %rd1, %rd465;
	ld.global.u64 	%rd124, [%rd470];
	mad.lo.s64 	%rd524, %rd124, %rd522, %rd524;
	or.b64  	%rd471, %rd518, %rd120;
	and.b64  	%rd472, %rd471, -4294967296;
	setp.ne.s64 	%p58, %rd472, 0;
	@%p58 bra 	$L__BB108_52;
	cvt.u32.u64 	%r208, %rd120;
	cvt.u32.u64 	%r209, %rd518;
	rem.u32 	%r210, %r209, %r208;
	cvt.u64.u32 	%rd523, %r210;
	bra.uni 	$L__BB108_53;
$L__BB108_52:
	rem.s64 	%rd523, %rd518, %rd120;
$L__BB108_53:
	mad.lo.s64 	%rd525, %rd523, %rd124, %rd525;
$L__BB108_54:
	add.s64 	%rd473, %rd566, %rd524;
	ld.global.u8 	%rs7, [%rd473];
	cvt.s16.s8 	%rs1, %rs7;
	cvt.rn.f32.s16 	%f1, %rs1;
	abs.f32 	%f2, %f1;
	setp.eq.s16 	%p59, %rs7, 1;
	mov.f32 	%f195, 0f3F800000;
	@%p59 bra 	$L__BB108_60;
	setp.num.f32 	%p60, %f2, %f2;
	@%p60 bra 	$L__BB108_57;
	mov.f32 	%f135, 0f40400000;
	add.rn.f32 	%f195, %f1, %f135;
	bra.uni 	$L__BB108_60;
$L__BB108_57:
	setp.ne.s16 	%p61, %rs1, 0;
	setp.neu.f32 	%p62, %f2, 0f7F800000;
	and.pred  	%p63, %p61, %p62;
	@%p63 bra 	$L__BB108_59;
	add.f32 	%f195, %f1, %f1;
	bra.uni 	$L__BB108_60;
$L__BB108_59:
	setp.lt.f32 	%p64, %f2, 0f00800000;
	mul.f32 	%f79, %f2, 0f4B800000;
	selp.f32 	%f80, %f79, %f2, %p64;
	mov.b32 	%r211, %f80;
	add.s32 	%r212, %r211, -1060439283;
	and.b32  	%r213, %r212, -8388608;
	sub.s32 	%r214, %r211, %r213;
	mov.b32 	%f81, %r214;
	cvt.rn.f32.s32 	%f82, %r213;
	selp.f32 	%f83, 0fC1C00000, 0f00000000, %p64;
	fma.rn.f32 	%f84, %f82, 0f34000000, %f83;
	add.f32 	%f85, %f81, 0fBF800000;
	add.f32 	%f86, %f81, 0f3F800000;
	rcp.approx.ftz.f32 	%f87, %f86;
	add.f32 	%f88, %f85, %f85;
	mul.f32 	%f89, %f88, %f87;
	mul.f32 	%f90, %f89, %f89;
	neg.f32 	%f91, %f89;
	sub.f32 	%f92, %f85, %f89;
	add.f32 	%f93, %f92, %f92;
	fma.rn.f32 	%f94, %f91, %f85, %f93;
	mul.rn.f32 	%f95, %f87, %f94;
	fma.rn.f32 	%f96, %f90, 0f3A2C32E4, 0f3B52E7DB;
	fma.rn.f32 	%f97, %f96, %f90, 0f3C93BB73;
	fma.rn.f32 	%f98, %f97, %f90, 0f3DF6384F;
	mul.rn.f32 	%f99, %f98, %f90;
	fma.rn.f32 	%f100, %f89, 0f3FB8AA3B, %f84;
	mul.f32 	%f101, %f99, 0f40400000;
	sub.f32 	%f102, %f84, %f100;
	fma.rn.f32 	%f103, %f89, 0f3FB8AA3B, %f102;
	fma.rn.f32 	%f104, %f95, 0f3FB8AA3B, %f103;
	fma.rn.f32 	%f105, %f89, 0f32A55E34, %f104;
	fma.rn.f32 	%f106, %f101, %f95, %f105;
	fma.rn.f32 	%f107, %f99, %f89, %f106;
	add.rn.f32 	%f108, %f100, %f107;
	mov.f32 	%f109, 0f40400000;
	mul.rn.f32 	%f110, %f108, %f109;
	cvt.rni.f32.f32 	%f111, %f110;
	sub.f32 	%f112, %f110, %f111;
	neg.f32 	%f113, %f110;
	fma.rn.f32 	%f114, %f108, 0f40400000, %f113;
	neg.f32 	%f115, %f100;
	add.rn.f32 	%f116, %f108, %f115;
	neg.f32 	%f117, %f116;
	add.rn.f32 	%f118, %f107, %f117;
	fma.rn.f32 	%f119, %f118, 0f40400000, %f114;
	add.f32 	%f120, %f112, %f119;
	setp.gt.f32 	%p65, %f111, 0f00000000;
	selp.b32 	%r215, 0, -2097152000, %p65;
	setp.lt.f32 	%p66, %f110, 0f00000000;
	selp.f32 	%f121, 0f00000000, 0f7F800000, %p66;
	abs.f32 	%f122, %f110;
	setp.gt.f32 	%p67, %f122, 0f43180000;
	cvt.rzi.s32.f32 	%r216, %f111;
	shl.b32 	%r217, %r216, 23;
	sub.s32 	%r218, %r217, %r215;
	mov.b32 	%f123, %r218;
	add.s32 	%r219, %r215, 2130706432;
	mov.b32 	%f124, %r219;
	fma.rn.f32 	%f125, %f120, 0f391FCB8E, 0f3AAF85ED;
	fma.rn.f32 	%f126, %f125, %f120, 0f3C1D9856;
	fma.rn.f32 	%f127, %f126, %f120, 0f3D6357BB;
	fma.rn.f32 	%f128, %f127, %f120, 0f3E75FDEC;
	fma.rn.f32 	%f129, %f128, %f120, 0f3F317218;
	fma.rn.f32 	%f130, %f129, %f120, 0f3F800000;
	mul.f32 	%f131, %f130, %f124;
	mul.f32 	%f132, %f131, %f123;
	selp.f32 	%f133, %f121, %f132, %p67;
	setp.lt.s16 	%p68, %rs1, 0;
	neg.f32 	%f134, %f133;
	selp.f32 	%f195, %f134, %f133, %p68;
$L__BB108_60:
	add.s64 	%rd474, %rd566, %rd525;
	ld.global.u8 	%rs8, [%rd474];
	cvt.s16.s8 	%rs2, %rs8;
	cvt.rn.f32.s16 	%f7, %rs2;
	abs.f32 	%f8, %f7;
	setp.eq.s16 	%p69, %rs8, 1;
	mov.f32 	%f196, 0f3F800000;
	@%p69 bra 	$L__BB108_66;
	setp.num.f32 	%p70, %f8, %f8;
	@%p70 bra 	$L__BB108_63;
	mov.f32 	%f193, 0f40400000;
	add.rn.f32 	%f196, %f7, %f193;
	bra.uni 	$L__BB108_66;
$L__BB108_63:
	setp.ne.s16 	%p71, %rs2, 0;
	setp.neu.f32 	%p72, %f8, 0f7F800000;
	and.pred  	%p73, %p71, %p72;
	@%p73 bra 	$L__BB108_65;
	add.f32 	%f196, %f7, %f7;
	bra.uni 	$L__BB108_66;
$L__BB108_65:
	setp.lt.f32 	%p74, %f8, 0f00800000;
	mul.f32 	%f137, %f8, 0f4B800000;
	selp.f32 	%f138, %f137, %f8, %p74;
	mov.b32 	%r220, %f138;
	add.s32 	%r221, %r220, -1060439283;
	and.b32  	%r222, %r221, -8388608;
	sub.s32 	%r223, %r220, %r222;
	mov.b32 	%f139, %r223;
	cvt.rn.f32.s32 	%f140, %r222;
	selp.f32 	%f141, 0fC1C00000, 0f00000000, %p74;
	fma.rn.f32 	%f142, %f140, 0f34000000, %f141;
	add.f32 	%f143, %f139, 0fBF800000;
	add.f32 	%f144, %f139, 0f3F800000;
	rcp.approx.ftz.f32 	%f145, %f144;
	add.f32 	%f146, %f143, %f143;
	mul.f32 	%f147, %f146, %f145;
	mul.f32 	%f148, %f147, %f147;
	neg.f32 	%f149, %f147;
	sub.f32 	%f150, %f143, %f147;
	add.f32 	%f151, %f150, %f150;
	fma.rn.f32 	%f152, %f149, %f143, %f151;
	mul.rn.f32 	%f153, %f145, %f152;
	fma.rn.f32 	%f154, %f148, 0f3A2C32E4, 0f3B52E7DB;
	fma.rn.f32 	%f155, %f154, %f148, 0f3C93BB73;
	fma.rn.f32 	%f156, %f155, %f148, 0f3DF6384F;
	mul.rn.f32 	%f157, %f156, %f148;
	fma.rn.f32 	%f158, %f147, 0f3FB8AA3B, %f142;
	mul.f32 	%f159, %f157, 0f40400000;
	sub.f32 	%f160, %f142, %f158;
	fma.rn.f32 	%f161, %f147, 0f3FB8AA3B, %f160;
	fma.rn.f32 	%f162, %f153, 0f3FB8AA3B, %f161;
	fma.rn.f32 	%f163, %f147, 0f32A55E34, %f162;
	fma.rn.f32 	%f164, %f159, %f153, %f163;
	fma.rn.f32 	%f165, %f157, %f147, %f164;
	add.rn.f32 	%f166, %f158, %f165;
	mov.f32 	%f167, 0f40400000;
	mul.rn.f32 	%f168, %f166, %f167;
	cvt.rni.f32.f32 	%f169, %f168;
	sub.f32 	%f170, %f168, %f169;
	neg.f32 	%f171, %f168;
	fma.rn.f32 	%f172, %f166, 0f40400000, %f171;
	neg.f32 	%f173, %f158;
	add.rn.f32 	%f174, %f166, %f173;
	neg.f32 	%f175, %f174;
	add.rn.f32 	%f176, %f165, %f175;
	fma.rn.f32 	%f177, %f176, 0f40400000, %f172;
	add.f32 	%f178, %f170, %f177;
	setp.gt.f32 	%p75, %f169, 0f00000000;
	selp.b32 	%r224, 0, -2097152000, %p75;
	setp.lt.f32 	%p76, %f168, 0f00000000;
	selp.f32 	%f179, 0f00000000, 0f7F800000, %p76;
	abs.f32 	%f180, %f168;
	setp.gt.f32 	%p77, %f180, 0f43180000;
	cvt.rzi.s32.f32 	%r225, %f169;
	shl.b32 	%r226, %r225, 23;
	sub.s32 	%r227, %r226, %r224;
	mov.b32 	%f181, %r227;
	add.s32 	%r228, %r224, 2130706432;
	mov.b32 	%f182, %r228;
	fma.rn.f32 	%f183, %f178, 0f391FCB8E, 0f3AAF85ED;
	fma.rn.f32 	%f184, %f183, %f178, 0f3C1D9856;
	fma.rn.f32 	%f185, %f184, %f178, 0f3D6357BB;
	fma.rn.f32 	%f186, %f185, %f178, 0f3E75FDEC;
	fma.rn.f32 	%f187, %f186, %f178, 0f3F317218;
	fma.rn.f32 	%f188, %f187, %f178, 0f3F800000;
	mul.f32 	%f189, %f188, %f182;
	mul.f32 	%f190, %f189, %f181;
	selp.f32 	%f191, %f179, %f190, %p77;
	setp.lt.s16 	%p78, %rs2, 0;
	neg.f32 	%f192, %f191;
	selp.f32 	%f196, %f192, %f191, %p78;
$L__BB108_66:
	add.f32 	%f194, %f195, %f196;
	// begin inline asm
	{  cvt.rn.f16.f32 %rs9, %f194;}

	// end inline asm
	st.shared.u16 	[%r5], %rs9;
	bra.uni 	$L__BB108_133;
$L__BB108_67:
	cvt.u64.u32 	%rd132, %r4;
	setp.le.u64 	%p3, %rd265, %rd132;
	@%p3 bra 	$L__BB108_133;
	mad.lo.s64 	%rd557, %rd4, %rd265, %rd132;
	cvt.u32.u64 	%r23, %rd264;
	add.s32 	%r238, %r23, -1;
	setp.lt.s32 	%p4, %r238, 0;
	@%p4 bra 	$L__BB108_126;
	and.b32  	%r25, %r23, 7;
	setp.lt.u32 	%p5, %r238, 7;
	@%p5 bra 	$L__BB108_97;
	add.s32 	%r236, %r23, -4;
	and.b32  	%r59, %r23, -8;
	neg.s32 	%r235, %r59;
$L__BB108_71:
	.pragma "nounroll";
	add.s32 	%r30, %r236, 3;
	mul.wide.u32 	%rd274, %r30, 8;
	add.s64 	%rd275, %rd2, %rd274;
	ld.global.u64 	%rd136, [%rd275];
	or.b64  	%rd276, %rd557, %rd136;
	and.b64  	%rd277, %rd276, -4294967296;
	setp.ne.s64 	%p6, %rd277, 0;
	@%p6 bra 	$L__BB108_73;
	cvt.u32.u64 	%r60, %rd136;
	cvt.u32.u64 	%r61, %rd557;
	div.u32 	%r62, %r61, %r60;
	mul.lo.s32 	%r63, %r62, %r60;
	sub.s32 	%r64, %r61, %r63;
	cvt.u64.u32 	%rd528, %r62;
	cvt.u64.u32 	%rd529, %r64;
	bra.uni 	$L__BB108_74;
$L__BB108_73:
	div.s64 	%rd528, %rd557, %rd136;
	mul.lo.s64 	%rd278, %rd528, %rd136;
	sub.s64 	%rd529, %rd557, %rd278;
$L__BB108_74:
	add.s64 	%rd280, %rd1, %rd274;
	ld.global.u64 	%rd281, [%rd280];
	mul.lo.s64 	%rd143, %rd281, %rd529;
	add.s32 	%r31, %r236, 2;
	mul.wide.u32 	%rd282, %r31, 8;
	add.s64 	%rd283, %rd2, %rd282;
	ld.global.u64 	%rd144, [%rd283];
	or.b64  	%rd284, %rd528, %rd144;
	and.b64  	%rd285, %rd284, -4294967296;
	setp.ne.s64 	%p7, %rd285, 0;
	@%p7 bra 	$L__BB108_76;
	cvt.u32.u64 	%r65, %rd144;
	cvt.u32.u64 	%r66, %rd528;
	div.u32 	%r67, %r66, %r65;
	mul.lo.s32 	%r68, %r67, %r65;
	sub.s32 	%r69, %r66, %r68;
	cvt.u64.u32 	%rd530, %r67;
	cvt.u64.u32 	%rd531, %r69;
	bra.uni 	$L__BB108_77;
$L__BB108_76:
	div.s64 	%rd530, %rd528, %rd144;
	mul.lo.s64 	%rd286, %rd530, %rd144;
	sub.s64 	%rd531, %rd528, %rd286;
$L__BB108_77:
	add.s64 	%rd288, %rd1, %rd282;
	ld.global.u64 	%rd289, [%rd288];
	mad.lo.s64 	%rd151, %rd289, %rd531, %rd143;
	add.s32 	%r32, %r236, 1;
	mul.wide.u32 	%rd290, %r32, 8;
	add.s64 	%rd291, %rd2, %rd290;
	ld.global.u64 	%rd152, [%rd291];
	or.b64  	%rd292, %rd530, %rd152;
	and.b64  	%rd293, %rd292, -4294967296;
	setp.ne.s64 	%p8, %rd293, 0;
	@%p8 bra 	$L__BB108_79;
	cvt.u32.u64 	%r70, %rd152;
	cvt.u32.u64 	%r71, %rd530;
	div.u32 	%r72, %r71, %r70;
	mul.lo.s32 	%r73, %r72, %r70;
	sub.s32 	%r74, %r71, %r73;
	cvt.u64.u32 	%rd532, %r72;
	cvt.u64.u32 	%rd533, %r74;
	bra.uni 	$L__BB108_80;
$L__BB108_79:
	div.s64 	%rd532, %rd530, %rd152;
	mul.lo.s64 	%rd294, %rd532, %rd152;
	sub.s64 	%rd533, %rd530, %rd294;
$L__BB108_80:
	add.s64 	%rd296, %rd1, %rd290;
	ld.global.u64 	%rd297, [%rd296];
	mad.lo.s64 	%rd159, %rd297, %rd533, %rd151;
	add.s32 	%r33, %r236, -4;
	mul.wide.u32 	%rd298, %r236, 8;
	add.s64 	%rd299, %rd2, %rd298;
	ld.global.u64 	%rd160, [%rd299];
	or.b64  	%rd300, %rd532, %rd160;
	and.b64  	%rd301, %rd300, -4294967296;
	setp.ne.s64 	%p9, %rd301, 0;
	@%p9 bra 	$L__BB108_82;
	cvt.u32.u64 	%r75, %rd160;
	cvt.u32.u64 	%r76, %rd532;
	div.u32 	%r77, %r76, %r75;
	mul.lo.s32 	%r78, %r77, %r75;
	sub.s32 	%r79, %r76, %r78;
	cvt.u64.u32 	%rd534, %r77;
	cvt.u64.u32 	%rd535, %r79;
	bra.uni 	$L__BB108_83;
$L__BB108_82:
	div.s64 	%rd534, %rd532, %rd160;
	mul.lo.s64 	%rd302, %rd534, %rd160;
	sub.s64 	%rd535, %rd532, %rd302;
$L__BB108_83:
	add.s64 	%rd304, %rd1, %rd298;
	ld.global.u64 	%rd305, [%rd304];
	mad.lo.s64 	%rd167, %rd305, %rd535, %rd159;
	add.s32 	%r34, %r236, -1;
	mul.wide.u32 	%rd306, %r34, 8;
	add.s64 	%rd307, %rd2, %rd306;
	ld.global.u64 	%rd168, [%rd307];
	or.b64  	%rd308, %rd534, %rd168;
	and.b64  	%rd309, %rd308, -4294967296;
	setp.ne.s64 	%p10, %rd309, 0;
	@%p10 bra 	$L__BB108_85;
	cvt.u32.u64 	%r80, %rd168;
	cvt.u32.u64 	%r81, %rd534;
	div.u32 	%r82, %r81, %r80;
	mul.lo.s32 	%r83, %r82, %r80;
	sub.s32 	%r84, %r81, %r83;
	cvt.u64.u32 	%rd536, %r82;
	cvt.u64.u32 	%rd537, %r84;
	bra.uni 	$L__BB108_86;
$L__BB108_85:
	div.s64 	%rd536, %rd534, %rd168;
	mul.lo.s64 	%rd310, %rd536, %rd168;
	sub.s64 	%rd537, %rd534, %rd310;
$L__BB108_86:
	add.s64 	%rd312, %rd1, %rd306;
	ld.global.u64 	%rd313, [%rd312];
	mad.lo.s64 	%rd175, %rd313, %rd537, %rd167;
	add.s32 	%r35, %r236, -2;
	mul.wide.u32 	%rd314, %r35, 8;
	add.s64 	%rd315, %rd2, %rd314;
	ld.global.u64 	%rd176, [%rd315];
	or.b64  	%rd316, %rd536, %rd176;
	and.b64  	%rd317, %rd316, -4294967296;
	setp.ne.s64 	%p11, %rd317, 0;
	@%p11 bra 	$L__BB108_88;
	cvt.u32.u64 	%r85, %rd176;
	cvt.u32.u64 	%r86, %rd536;
	div.u32 	%r87, %r86, %r85;
	mul.lo.s32 	%r88, %r87, %r85;
	sub.s32 	%r89, %r86, %r88;
	cvt.u64.u32 	%rd538, %r87;
	cvt.u64.u32 	%rd539, %r89;
	bra.uni 	$L__BB108_89;
$L__BB108_88:
	div.s64 	%rd538, %rd536, %rd176;
	mul.lo.s64 	%rd318, %rd538, %rd176;
	sub.s64 	%rd539, %rd536, %rd318;
$L__BB108_89:
	add.s64 	%rd320, %rd1, %rd314;
	ld.global.u64 	%rd321, [%rd320];
	mad.lo.s64 	%rd183, %rd321, %rd539, %rd175;
	add.s32 	%r36, %r236, -3;
	mul.wide.u32 	%rd322, %r36, 8;
	add.s64 	%rd323, %rd2, %rd322;
	ld.global.u64 	%rd184, [%rd323];
	or.b64  	%rd324, %rd538, %rd184;
	and.b64  	%rd325, %rd324, -4294967296;
	setp.ne.s64 	%p12, %rd325, 0;
	@%p12 bra 	$L__BB108_91;
	cvt.u32.u64 	%r90, %rd184;
	cvt.u32.u64 	%r91, %rd538;
	div.u32 	%r92, %r91, %r90;
	mul.lo.s32 	%r93, %r92, %r90;
	sub.s32 	%r94, %r91, %r93;
	cvt.u64.u32 	%rd540, %r92;
	cvt.u64.u32 	%rd541, %r94;
	bra.uni 	$L__BB108_92;
$L__BB108_91:
	div.s64 	%rd540, %rd538, %rd184;
	mul.lo.s64 	%rd326, %rd540, %rd184;
	sub.s64 	%rd541, %rd538, %rd326;
$L__BB108_92:
	add.s64 	%rd328, %rd1, %rd322;
	ld.global.u64 	%rd329, [%rd328];
	mad.lo.s64 	%rd191, %rd329, %rd541, %rd183;
	mul.wide.u32 	%rd330, %r33, 8;
	add.s64 	%rd331, %rd2, %rd330;
	ld.global.u64 	%rd192, [%rd331];
	or.b64  	%rd332, %rd540, %rd192;
	and.b64  	%rd333, %rd332, -4294967296;
	setp.ne.s64 	%p13, %rd333, 0;
	@%p13 bra 	$L__BB108_94;
	cvt.u32.u64 	%r95, %rd192;
	cvt.u32.u64 	%r96, %rd540;
	div.u32 	%r97, %r96, %r95;
	mul.lo.s32 	%r98, %r97, %r95;
	sub.s32 	%r99, %r96, %r98;
	cvt.u64.u32 	%rd557, %r97;
	cvt.u64.u32 	%rd543, %r99;
	bra.uni 	$L__BB108_95;
$L__BB108_94:
	div.s64 	%rd557, %rd540, %rd192;
	mul.lo.s64 	%rd334, %rd557, %rd192;
	sub.s64 	%rd543, %rd540, %rd334;
$L__BB108_95:
	add.s64 	%rd336, %rd1, %rd330;
	ld.global.u64 	%rd337, [%rd336];
	mad.lo.s64 	%rd338, %rd337, %rd543, %rd191;
	add.s64 	%rd566, %rd566, %rd338;
	add.s32 	%r236, %r236, -8;
	add.s32 	%r235, %r235, 8;
	setp.ne.s32 	%p14, %r235, 0;
	@%p14 bra 	$L__BB108_71;
	add.s32 	%r238, %r236, 3;
$L__BB108_97:
	setp.eq.s32 	%p15, %r25, 0;
	@%p15 bra 	$L__BB108_126;
	and.b32  	%r41, %r23, 3;
	setp.lt.u32 	%p16, %r25, 4;
	@%p16 bra 	$L__BB108_112;
	mul.wide.u32 	%rd340, %r238, 8;
	add.s64 	%rd341, %rd2, %rd340;
	ld.global.u64 	%rd203, [%rd341];
	or.b64  	%rd342, %rd557, %rd203;
	and.b64  	%rd343, %rd342, -4294967296;
	setp.ne.s64 	%p17, %rd343, 0;
	@%p17 bra 	$L__BB108_101;
	cvt.u32.u64 	%r100, %rd203;
	cvt.u32.u64 	%r101, %rd557;
	div.u32 	%r102, %r101, %r100;
	mul.lo.s32 	%r103, %r102, %r100;
	sub.s32 	%r104, %r101, %r103;
	cvt.u64.u32 	%rd547, %r102;
	cvt.u64.u32 	%rd548, %r104;
	bra.uni 	$L__BB108_102;
$L__BB108_101:
	div.s64 	%rd547, %rd557, %rd203;
	mul.lo.s64 	%rd344, %rd547, %rd203;
	sub.s64 	%rd548, %rd557, %rd344;
$L__BB108_102:
	add.s64 	%rd346, %rd1, %rd340;
	ld.global.u64 	%rd347, [%rd346];
	mul.lo.s64 	%rd210, %rd347, %rd548;
	add.s32 	%r42, %r238, -1;
	mul.wide.u32 	%rd348, %r42, 8;
	add.s64 	%rd349, %rd2, %rd348;
	ld.global.u64 	%rd211, [%rd349];
	or.b64  	%rd350, %rd547, %rd211;
	and.b64  	%rd351, %rd350, -4294967296;
	setp.ne.s64 	%p18, %rd351, 0;
	@%p18 bra 	$L__BB108_104;
	cvt.u32.u64 	%r105, %rd211;
	cvt.u32.u64 	%r106, %rd547;
	div.u32 	%r107, %r106, %r105;
	mul.lo.s32 	%r108, %r107, %r105;
	sub.s32 	%r109, %r106, %r108;
	cvt.u64.u32 	%rd549, %r107;
	cvt.u64.u32 	%rd550, %r109;
	bra.uni 	$L__BB108_105;
$L__BB108_104:
	div.s64 	%rd549, %rd547, %rd211;
	mul.lo.s64 	%rd352, %rd549, %rd211;
	sub.s64 	%rd550, %rd547, %rd352;
$L__BB108_105:
	add.s64 	%rd354, %rd1, %rd348;
	ld.global.u64 	%rd355, [%rd354];
	mad.lo.s64 	%rd218, %rd355, %rd550, %rd210;
	add.s32 	%r43, %r238, -2;
	mul.wide.u32 	%rd356, %r43, 8;
	add.s64 	%rd357, %rd2, %rd356;
	ld.global.u64 	%rd219, [%rd357];
	or.b64  	%rd358, %rd549, %rd219;
	and.b64  	%rd359, %rd358, -4294967296;
	setp.ne.s64 	%p19, %rd359, 0;
	@%p19 bra 	$L__BB108_107;
	cvt.u32.u64 	%r110, %rd219;
	cvt.u32.u64 	%r111, %rd549;
	div.u32 	%r112, %r111, %r110;
	mul.lo.s32 	%r113, %r112, %r110;
	sub.s32 	%r114, %r111, %r113;
	cvt.u64.u32 	%rd551, %r112;
	cvt.u64.u32 	%rd552, %r114;
	bra.uni 	$L__BB108_108;
$L__BB108_107:
	div.s64 	%rd551, %rd549, %rd219;
	mul.lo.s64 	%rd360, %rd551, %rd219;
	sub.s64 	%rd552, %rd549, %rd360;
$L__BB108_108:
	add.s64 	%rd362, %rd1, %rd356;
	ld.global.u64 	%rd363, [%rd362];
	mad.lo.s64 	%rd226, %rd363, %rd552, %rd218;
	add.s32 	%r44, %r238, -3;
	mul.wide.u32 	%rd364, %r44, 8;
	add.s64 	%rd365, %rd2, %rd364;
	ld.global.u64 	%rd227, [%rd365];
	or.b64  	%rd366, %rd551, %rd227;
	and.b64  	%rd367, %rd366, -4294967296;
	setp.ne.s64 	%p20, %rd367, 0;
	@%p20 bra 	$L__BB108_110;
	cvt.u32.u64 	%r115, %rd227;
	cvt.u32.u64 	%r116, %rd551;
	div.u32 	%r117, %r116, %r115;
	mul.lo.s32 	%r118, %r117, %r115;
	sub.s32 	%r119, %r116, %r118;
	cvt.u64.u32 	%rd557, %r117;
	cvt.u64.u32 	%rd554, %r119;
	bra.uni 	$L__BB108_111;
$L__BB108_110:
	div.s64 	%rd557, %rd551, %rd227;
	mul.lo.s64 	%rd368, %rd557, %rd227;
	sub.s64 	%rd554, %rd551, %rd368;
$L__BB108_111:
	add.s64 	%rd370, %rd1, %rd364;
	ld.global.u64 	%rd371, [%rd370];
	mad.lo.s64 	%rd372, %rd371, %rd554, %rd226;
	add.s64 	%rd566, %rd566, %rd372;
	add.s32 	%r238, %r238, -4;
$L__BB108_112:
	setp.eq.s32 	%p21, %r41, 0;
	@%p21 bra 	$L__BB108_126;
	setp.eq.s32 	%p22, %r41, 1;
	@%p22 bra 	$L__BB108_121;
	mul.wide.u32 	%rd374, %r238, 8;
	add.s64 	%rd375, %rd2, %rd374;
	ld.global.u64 	%rd238, [%rd375];
	or.b64  	%rd376, %rd557, %rd238;
	and.b64  	%rd377, %rd376, -4294967296;
	setp.ne.s64 	%p23, %rd377, 0;
	@%p23 bra 	$L__BB108_116;
	cvt.u32.u64 	%r120, %rd238;
	cvt.u32.u64 	%r121, %rd557;
	div.u32 	%r122, %r121, %r120;
	mul.lo.s32 	%r123, %r122, %r120;
	sub.s32 	%r124, %r121, %r123;
	cvt.u64.u32 	%rd558, %r122;
	cvt.u64.u32 	%rd559, %r124;
	bra.uni 	$L__BB108_117;
$L__BB108_116:
	div.s64 	%rd558, %rd557, %rd238;
	mul.lo.s64 	%rd378, %rd558, %rd238;
	sub.s64 	%rd559, %rd557, %rd378;
$L__BB108_117:
	add.s64 	%rd380, %rd1, %rd374;
	ld.global.u64 	%rd381, [%rd380];
	mul.lo.s64 	%rd245, %rd381, %rd559;
	add.s32 	%r47, %r238, -1;
	mul.wide.u32 	%rd382, %r47, 8;
	add.s64 	%rd383, %rd2, %rd382;
	ld.global.u64 	%rd246, [%rd383];
	or.b64  	%rd384, %rd558, %rd246;
	and.b64  	%rd385, %rd384, -4294967296;
	setp.ne.s64 	%p24, %rd385, 0;
	@%p24 bra 	$L__BB108_119;
	cvt.u32.u64 	%r125, %rd246;
	cvt.u32.u64 	%r126, %rd558;
	div.u32 	%r127, %r126, %r125;
	mul.lo.s32 	%r128, %r127, %r125;
	sub.s32 	%r129, %r126, %r128;
	cvt.u64.u32 	%rd557, %r127;
	cvt.u64.u32 	%rd561, %r129;
	bra.uni 	$L__BB108_120;
$L__BB108_119:
	div.s64 	%rd557, %rd558, %rd246;
	mul.lo.s64 	%rd386, %rd557, %rd246;
	sub.s64 	%rd561, %rd558, %rd386;
$L__BB108_120:
	add.s64 	%rd388, %rd1, %rd382;
	ld.global.u64 	%rd389, [%rd388];
	mad.lo.s64 	%rd390, %rd389, %rd561, %rd245;
	add.s64 	%rd566, %rd566, %rd390;
	add.s32 	%r238, %r238, -2;
$L__BB108_121:
	and.b32  	%r130, %r23, 1;
	setp.eq.b32 	%p25, %r130, 1;
	not.pred 	%p26, %p25;
	@%p26 bra 	$L__BB108_126;
	mul.wide.u32 	%rd391, %r238, 8;
	add.s64 	%rd392, %rd2, %rd391;
	ld.global.u64 	%rd257, [%rd392];
	or.b64  	%rd393, %rd557, %rd257;
	and.b64  	%rd394, %rd393, -4294967296;
	setp.ne.s64 	%p27, %rd394, 0;
	@%p27 bra 	$L__BB108_124;
	cvt.u32.u64 	%r131, %rd257;
	cvt.u32.u64 	%r132, %rd557;
	rem.u32 	%r133, %r132, %r131;
	cvt.u64.u32 	%rd565, %r133;
	bra.uni 	$L__BB108_125;
$L__BB108_124:
	rem.s64 	%rd565, %rd557, %rd257;
$L__BB108_125:
	add.s64 	%rd396, %rd1, %rd391;
	ld.global.u64 	%rd397, [%rd396];
	mad.lo.s64 	%rd566, %rd397, %rd565, %rd566;
$L__BB108_126:
	ld.global.u8 	%rs5, [%rd566];
	cvt.s16.s8 	%rs3, %rs5;
	cvt.rn.f32.s16 	%f13, %rs3;
	abs.f32 	%f14, %f13;
	setp.eq.s16 	%p28, %rs5, 1;
	mov.f32 	%f197, 0f3F800000;
	@%p28 bra 	$L__BB108_132;
	setp.num.f32 	%p29, %f14, %f14;
	@%p29 bra 	$L__BB108_129;
	mov.f32 	%f76, 0f40400000;
	add.rn.f32 	%f197, %f13, %f76;
	bra.uni 	$L__BB108_132;
$L__BB108_129:
	setp.ne.s16 	%p30, %rs3, 0;
	setp.neu.f32 	%p31, %f14, 0f7F800000;
	and.pred  	%p32, %p30, %p31;
	@%p32 bra 	$L__BB108_131;
	add.f32 	%f197, %f13, %f13;
	bra.uni 	$L__BB108_132;
$L__BB108_131:
	setp.lt.f32 	%p33, %f14, 0f00800000;
	mul.f32 	%f20, %f14, 0f4B800000;
	selp.f32 	%f21, %f20, %f14, %p33;
	mov.b32 	%r134, %f21;
	add.s32 	%r135, %r134, -1060439283;
	and.b32  	%r136, %r135, -8388608;
	sub.s32 	%r137, %r134, %r136;
	mov.b32 	%f22, %r137;
	cvt.rn.f32.s32 	%f23, %r136;
	selp.f32 	%f24, 0fC1C00000, 0f00000000, %p33;
	fma.rn.f32 	%f25, %f23, 0f34000000, %f24;
	add.f32 	%f26, %f22, 0fBF800000;
	add.f32 	%f27, %f22, 0f3F800000;
	rcp.approx.ftz.f32 	%f28, %f27;
	add.f32 	%f29, %f26, %f26;
	mul.f32 	%f30, %f29, %f28;
	mul.f32 	%f31, %f30, %f30;
	neg.f32 	%f32, %f30;
	sub.f32 	%f33, %f26, %f30;
	add.f32 	%f34, %f33, %f33;
	fma.rn.f32 	%f35, %f32, %f26, %f34;
	mul.rn.f32 	%f36, %f28, %f35;
	fma.rn.f32 	%f37, %f31, 0f3A2C32E4, 0f3B52E7DB;
	fma.rn.f32 	%f38, %f37, %f31, 0f3C93BB73;
	fma.rn.f32 	%f39, %f38, %f31, 0f3DF6384F;
	mul.rn.f32 	%f40, %f39, %f31;
	fma.rn.f32 	%f41, %f30, 0f3FB8AA3B, %f25;
	mul.f32 	%f42, %f40, 0f40400000;
	sub.f32 	%f43, %f25, %f41;
	fma.rn.f32 	%f44, %f30, 0f3FB8AA3B, %f43;
	fma.rn.f32 	%f45, %f36, 0f3FB8AA3B, %f44;
	fma.rn.f32 	%f46, %f30, 0f32A55E34, %f45;
	fma.rn.f32 	%f47, %f42, %f36, %f46;
	fma.rn.f32 	%f48, %f40, %f30, %f47;
	add.rn.f32 	%f49, %f41, %f48;
	mov.f32 	%f50, 0f40400000;
	mul.rn.f32 	%f51, %f49, %f50;
	cvt.rni.f32.f32 	%f52, %f51;
	sub.f32 	%f53, %f51, %f52;
	neg.f32 	%f54, %f51;
	fma.rn.f32 	%f55, %f49, 0f40400000, %f54;
	neg.f32 	%f56, %f41;
	add.rn.f32 	%f57, %f49, %f56;
	neg.f32 	%f58, %f57;
	add.rn.f32 	%f59, %f48, %f58;
	fma.rn.f32 	%f60, %f59, 0f40400000, %f55;
	add.f32 	%f61, %f53, %f60;
	setp.gt.f32 	%p34, %f52, 0f00000000;
	selp.b32 	%r138, 0, -2097152000, %p34;
	setp.lt.f32 	%p35, %f51, 0f00000000;
	selp.f32 	%f62, 0f00000000, 0f7F800000, %p35;
	abs.f32 	%f63, %f51;
	setp.gt.f32 	%p36, %f63, 0f43180000;
	cvt.rzi.s32.f32 	%r139, %f52;
	shl.b32 	%r140, %r139, 23;
	sub.s32 	%r141, %r140, %r138;
	mov.b32 	%f64, %r141;
	add.s32 	%r142, %r138, 2130706432;
	mov.b32 	%f65, %r142;
	fma.rn.f32 	%f66, %f61, 0f391FCB8E, 0f3AAF85ED;
	fma.rn.f32 	%f67, %f66, %f61, 0f3C1D9856;
	fma.rn.f32 	%f68, %f67, %f61, 0f3D6357BB;
	fma.rn.f32 	%f69, %f68, %f61, 0f3E75FDEC;
	fma.rn.f32 	%f70, %f69, %f61, 0f3F317218;
	fma.rn.f32 	%f71, %f70, %f61, 0f3F800000;
	mul.f32 	%f72, %f71, %f65;
	mul.f32 	%f73, %f72, %f64;
	selp.f32 	%f74, %f62, %f73, %p36;
	setp.lt.s16 	%p37, %rs3, 0;
	neg.f32 	%f75, %f74;
	selp.f32 	%f197, %f75, %f74, %p37;
$L__BB108_132:
	// begin inline asm
	{  cvt.rn.f16.f32 %rs6, %f197;}

	// end inline asm
	st.shared.u16 	[%r5], %rs6;
$L__BB108_133:
	bar.sync 	0;
	setp.lt.u32 	%p79, %r240, 66;
	@%p79 bra 	$L__BB108_137;
$L__BB108_134:
	shr.u32 	%r51, %r240, 1;
	setp.ge.u32 	%p80, %r1, %r51;
	@%p80 bra 	$L__BB108_136;
	ld.shared.u16 	%rs11, [%r5];
	and.b32  	%r229, %r240, 2046;
	add.s32 	%r230, %r5, %r229;
	ld.shared.u16 	%rs12, [%r230];
	// begin inline asm
	{add.f16 %rs10,%rs11,%rs12;
}
	// end inline asm
	st.shared.u16 	[%r5], %rs10;
$L__BB108_136:
	bar.sync 	0;
	setp.gt.u32 	%p81, %r240, 131;
	mov.u32 	%r240, %r51;
	@%p81 bra 	$L__BB108_134;
$L__BB108_137:
	setp.gt.u32 	%p82, %r1, 31;
	@%p82 bra 	$L__BB108_140;
	ld.shared.u16 	%rs14, [%r5];
	ld.shared.u16 	%rs15, [%r5+64];
	// begin inline asm
	{add.f16 %rs13,%rs14,%rs15;
}
	// end inline asm
	st.volatile.shared.u16 	[%r5], %rs13;
	ld.shared.u16 	%rs18, [%r5+32];
	// begin inline asm
	{add.f16 %rs16,%rs13,%rs18;
}
	// end inline asm
	st.volatile.shared.u16 	[%r5], %rs16;
	ld.shared.u16 	%rs21, [%r5+16];
	// begin inline asm
	{add.f16 %rs19,%rs16,%rs21;
}
	// end inline asm
	st.volatile.shared.u16 	[%r5], %rs19;
	ld.shared.u16 	%rs24, [%r5+8];
	// begin inline asm
	{add.f16 %rs22,%rs19,%rs24;
}
	// end inline asm
	st.volatile.shared.u16 	[%r5], %rs22;
	ld.shared.u16 	%rs27, [%r5+4];
	// begin inline asm
	{add.f16 %rs25,%rs22,%rs27;
}
	// end inline asm
	st.volatile.shared.u16 	[%r5], %rs25;
	ld.shared.u16 	%rs30, [%r5+2];
	// begin inline asm
	{add.f16 %rs28,%rs25,%rs30;
}
	// end inline asm
	st.volatile.shared.u16 	[%r5], %rs28;
	setp.ne.s32 	%p83, %r1, 0;
	@%p83 bra 	$L__BB108_140;
	ld.param.u64 	%rd481, [contiguous_reducel32_bool_param_8];
	ld.param.u64 	%rd480, [contiguous_reducel32_bool_param_0];
	cvt.u64.u32 	%rd475, %r2;
	mad.lo.s64 	%rd476, %rd481, %rd4, %rd475;
	cvta.to.global.u64 	%rd477, %rd480;
	shl.b64 	%rd478, %rd476, 1;
	add.s64 	%rd479, %rd477, %rd478;
	ld.shared.u16 	%rs31, [reducel3sdata_bool];
	st.global.u16 	[%rd479], %rs31;
$L__BB108_140:
	ret;

}
	// .globl	contiguous_reducel322_bool
.visible .entry contiguous_reducel322_bool(
	.param .u64 .ptr .align 1 contiguous_reducel322_bool_param_0,
	.param .u64 .ptr .align 1 contiguous_reducel322_bool_param_1,
	.param .u64 contiguous_reducel322_bool_param_2,
	.param .u64 contiguous_reducel322_bool_param_3,
	.param .u64 contiguous_reducel322_bool_param_4,
	.param .u64 contiguous_reducel322_bool_param_5
)
{
	.reg .pred 	%p<9>;
	.reg .b16 	%rs<28>;
	.reg .b32 	%r<18>;
	.reg .b64 	%rd<28>;

	ld.param.u64 	%rd5, [contiguous_reducel322_bool_param_0];
	ld.param.u64 	%rd8, [contiguous_reducel322_bool_param_1];
	ld.param.u64 	%rd9, [contiguous_reducel322_bool_param_2];
	ld.param.u64 	%rd6, [contiguous_reducel322_bool_param_3];
	ld.param.u64 	%rd10, [contiguous_reducel322_bool_param_4];
	ld.param.u64 	%rd7, [contiguous_reducel322_bool_param_5];
	cvta.to.global.u64 	%rd1, %rd8;
	mov.u32 	%r1, %tid.x;
	mov.u32 	%r2, %ctaid.x;
	mov.u32 	%r17, %ntid.x;
	mul.lo.s32 	%r9, %r2, %r17;
	shl.b32 	%r10, %r9, 1;
	add.s32 	%r4, %r10, %r1;
	shl.b32 	%r11, %r1, 1;
	mov.u32 	%r12, reducel3sdata_bool;
	add.s32 	%r5, %r12, %r11;
	mov.b32 	%r8, 0;
	// begin inline asm
	cvt.rn.f16.s32 %rs1, %r8;
	// end inline asm
	st.shared.u16 	[%r5], %rs1;
	mov.u32 	%r13, %ctaid.y;
	cvt.u64.u32 	%rd11, %r13;
	add.s64 	%rd2, %rd9, %rd11;
	setp.ge.u64 	%p1, %rd2, %rd10;
	@%p1 bra 	$L__BB109_12;
	add.s32 	%r14, %r4, %r17;
	cvt.u64.u32 	%rd3, %r14;
	setp.le.u64 	%p2, %rd6, %rd3;
	@%p2 bra 	$L__BB109_3;
	cvt.u64.u32 	%rd15, %r4;
	mul.lo.s64 	%rd16, %rd2, %rd6;
	add.s64 	%rd17, %rd16, %rd15;
	shl.b64 	%rd18, %rd17, 1;
	add.s64 	%rd19, %rd1, %rd18;
	ld.global.u16 	%rs4, [%rd19];
	add.s64 	%rd20, %rd16, %rd3;
	shl.b64 	%rd21, %rd20, 1;
	add.s64 	%rd22, %rd1, %rd21;
	ld.global.u16 	%rs5, [%rd22];
	// begin inline asm
	{add.f16 %rs3,%rs4,%rs5;
}
	// end inline asm
	st.shared.u16 	[%r5], %rs3;
	bra.uni 	$L__BB109_5;
$L__BB109_3:
	cvt.u64.u32 	%rd4, %r4;
	setp.le.u64 	%p3, %rd6, %rd4;
	@%p3 bra 	$L__BB109_5;
	mad.lo.s64 	%rd12, %rd2, %rd6, %rd4;
	shl.b64 	%rd13, %rd12, 1;
	add.s64 	%rd14, %rd1, %rd13;
	ld.global.u16 	%rs2, [%rd14];
	st.shared.u16 	[%r5], %rs2;
$L__BB109_5:
	bar.sync 	0;
	setp.lt.u32 	%p4, %r17, 66;
	@%p4 bra 	$L__BB109_9;
$L__BB109_6:
	shr.u32 	%r7, %r17, 1;
	setp.ge.u32 	%p5, %r1, %r7;
	@%p5 bra 	$L__BB109_8;
	ld.shared.u16 	%rs7, [%r5];
	and.b32  	%r15, %r17, 2046;
	add.s32 	%r16, %r5, %r15;
	ld.shared.u16 	%rs8, [%r16];
	// begin inline asm
	{add.f16 %rs6,%rs7,%rs8;
}
	// end inline asm
	st.shared.u16 	[%r5], %rs6;
$L__BB109_8:
	bar.sync 	0;
	setp.gt.u32 	%p6, %r17, 131;
	mov.u32 	%r17, %r7;
	@%p6 bra 	$L__BB109_6;
$L__BB109_9:
	setp.gt.u32 	%p7, %r1, 31;
	@%p7 bra 	$L__BB109_12;
	ld.shared.u16 	%rs10, [%r5];
	ld.shared.u16 	%rs11, [%r5+64];
	// begin inline asm
	{add.f16 %rs9,%rs10,%rs11;
}
	// end inline asm
	st.volatile.shared.u16 	[%r5], %rs9;
	ld.shared.u16 	%rs14, [%r5+32];
	// begin inline asm
	{add.f16 %rs12,%rs9,%rs14;
}
	// end inline asm
	st.volatile.shared.u16 	[%r5], %rs12;
	ld.shared.u16 	%rs17, [%r5+16];
	// begin inline asm
	{add.f16 %rs15,%rs12,%rs17;
}
	// end inline asm
	st.volatile.shared.u16 	[%r5], %rs15;
	ld.shared.u16 	%rs20, [%r5+8];
	// begin inline asm
	{add.f16 %rs18,%rs15,%rs20;
}
	// end inline asm
	st.volatile.shared.u16 	[%r5], %rs18;
	ld.shared.u16 	%rs23, [%r5+4];
	// begin inline asm
	{add.f16 %rs21,%rs18,%rs23;
}
	// end inline asm
	st.volatile.shared.u16 	[%r5], %rs21;
	ld.shared.u16 	%rs26, [%r5+2];
	// begin inline asm
	{add.f16 %rs24,%rs21,%rs26;
}
	// end inline asm
	st.volatile.shared.u16 	[%r5], %rs24;
	setp.ne.s32 	%p8, %r1, 0;
	@%p8 bra 	$L__BB109_12;
	cvt.u64.u32 	%rd23, %r2;
	mad.lo.s64 	%rd24, %rd7, %rd2, %rd23;
	cvta.to.global.u64 	%rd25, %rd5;
	shl.b64 	%rd26, %rd24, 1;
	add.s64 	%rd27, %rd25, %rd26;
	ld.shared.u16 	%rs27, [reducel3sdata_bool];
	st.global.u16 	[%rd27], %rs27;
$L__BB109_12:
	ret;

}
	// .globl	contiguous_reducel33_bool
.visible .entry contiguous_reducel33_bool(
	.param .u64 .ptr .align 1 contiguous_reducel33_bool_param_0,
	.param .u64 .ptr .align 1 contiguous_reducel33_bool_param_1,
	.param .u64 .ptr .align 1 contiguous_reducel33_bool_param_2,
	.param .u64 .ptr .align 1 contiguous_reducel33_bool_param_3,
	.param .u64 contiguous_reducel33_bool_param_4,
	.param .u64 contiguous_reducel33_bool_param_5,
	.param .u64 contiguous_reducel33_bool_param_6
)
{
	.reg .pred 	%p<48>;
	.reg .b16 	%rs<121>;
	.reg .b32 	%r<239>;
	.reg .b32 	%f<67>;
	.reg .b64 	%rd<307>;

	ld.param.u64 	%rd144, [contiguous_reducel33_bool_param_0];
	ld.param.u64 	%rd145, [contiguous_reducel33_bool_param_1];
	ld.param.u64 	%rd148, [contiguous_reducel33_bool_param_2];
	ld.param.u64 	%rd149, [contiguous_reducel33_bool_param_3];
	ld.param.u64 	%rd146, [contiguous_reducel33_bool_param_4];
	ld.param.u64 	%rd147, [contiguous_reducel33_bool_param_5];
	ld.param.u64 	%rd150, [contiguous_reducel33_bool_param_6];
	cvta.to.global.u64 	%rd1, %rd149;
	cvta.to.global.u64 	%rd2, %rd148;
	mov.u32 	%r1, %tid.y;
	mov.u32 	%r2, %ntid.x;
	mov.u32 	%r3, %tid.x;
	mad.lo.s32 	%r73, %r1, %r2, %r3;
	mov.u32 	%r74, %ctaid.x;
	mad.lo.s32 	%r75, %r74, %r2, %r3;
	mov.u32 	%r4, %ctaid.y;
	mov.u32 	%r5, %ntid.y;
	mad.lo.s32 	%r76, %r4, %r5, %r1;
	shl.b32 	%r77, %r73, 1;
	mov.u32 	%r78, reducel3sdata_bool;
	add.s32 	%r7, %r78, %r77;
	mov.b32 	%r72, 0;
	// begin inline asm
	cvt.rn.f16.s32 %rs18, %r72;
	// end inline asm
	st.shared.u16 	[%r7], %rs18;
	cvt.u64.u32 	%rd3, %r75;
	setp.le.u64 	%p1, %rd147, %rd3;
	cvt.u64.u32 	%rd152, %r76;
	setp.le.u64 	%p2, %rd150, %rd152;
	or.pred  	%p3, %p1, %p2;
	@%p3 bra 	$L__BB110_83;
	cvt.u32.u64 	%r79, %rd3;
	cvt.u32.u64 	%r80, %rd147;
	mad.lo.s32 	%r227, %r76, %r80, %r79;
	cvt.u32.u64 	%r9, %rd146;
	add.s32 	%r226, %r9, -1;
	setp.lt.s32 	%p4, %r226, 0;
	mov.b64 	%rd306, 0;
	@%p4 bra 	$L__BB110_59;
	setp.lt.u32 	%p5, %r226, 7;
	mov.b64 	%rd306, 0;
	@%p5 bra 	$L__BB110_30;
	add.s32 	%r222, %r9, -4;
	and.b32  	%r81, %r9, -8;
	neg.s32 	%r221, %r81;
	mov.b64 	%rd306, 0;
$L__BB110_4:
	.pragma "nounroll";
	add.s32 	%r16, %r222, 3;
	cvt.u64.u32 	%rd5, %r227;
	mul.wide.u32 	%rd157, %r16, 8;
	add.s64 	%rd158, %rd2, %rd157;
	ld.global.u64 	%rd6, [%rd158];
	and.b64  	%rd159, %rd6, -4294967296;
	setp.ne.s64 	%p6, %rd159, 0;
	@%p6 bra 	$L__BB110_6;
	cvt.u32.u64 	%r82, %rd6;
	cvt.u32.u64 	%r83, %rd5;
	div.u32 	%r84, %r83, %r82;
	mul.lo.s32 	%r85, %r84, %r82;
	sub.s32 	%r86, %r83, %r85;
	cvt.u64.u32 	%rd271, %r84;
	cvt.u64.u32 	%rd272, %r86;
	bra.uni 	$L__BB110_7;
$L__BB110_6:
	div.s64 	%rd271, %rd5, %rd6;
	mul.lo.s64 	%rd160, %rd271, %rd6;
	sub.s64 	%rd272, %rd5, %rd160;
$L__BB110_7:
	mul.wide.u32 	%rd161, %r16, 8;
	add.s64 	%rd162, %rd1, %rd161;
	ld.global.u64 	%rd163, [%rd162];
	mad.lo.s64 	%rd13, %rd163, %rd272, %rd306;
	add.s32 	%r17, %r222, 2;
	and.b64  	%rd14, %rd271, 4294967295;
	mul.wide.u32 	%rd164, %r17, 8;
	add.s64 	%rd165, %rd2, %rd164;
	ld.global.u64 	%rd15, [%rd165];
	and.b64  	%rd166, %rd15, -4294967296;
	setp.ne.s64 	%p7, %rd166, 0;
	@%p7 bra 	$L__BB110_9;
	cvt.u32.u64 	%r87, %rd15;
	cvt.u32.u64 	%r88, %rd14;
	div.u32 	%r89, %r88, %r87;
	mul.lo.s32 	%r90, %r89, %r87;
	sub.s32 	%r91, %r88, %r90;
	cvt.u64.u32 	%rd273, %r89;
	cvt.u64.u32 	%rd274, %r91;
	bra.uni 	$L__BB110_10;
$L__BB110_9:
	div.s64 	%rd273, %rd14, %rd15;
	mul.lo.s64 	%rd167, %rd273, %rd15;
	sub.s64 	%rd274, %rd14, %rd167;
$L__BB110_10:
	mul.wide.u32 	%rd168, %r17, 8;
	add.s64 	%rd169, %rd1, %rd168;
	ld.global.u64 	%rd170, [%rd169];
	mad.lo.s64 	%rd22, %rd170, %rd274, %rd13;
	add.s32 	%r18, %r222, 1;
	and.b64  	%rd23, %rd273, 4294967295;
	mul.wide.u32 	%rd171, %r18, 8;
	add.s64 	%rd172, %rd2, %rd171;
	ld.global.u64 	%rd24, [%rd172];
	and.b64  	%rd173, %rd24, -4294967296;
	setp.ne.s64 	%p8, %rd173, 0;
	@%p8 bra 	$L__BB110_12;
	cvt.u32.u64 	%r92, %rd24;
	cvt.u32.u64 	%r93, %rd23;
	div.u32 	%r94, %r93, %r92;
	mul.lo.s32 	%r95, %r94, %r92;
	sub.s32 	%r96, %r93, %r95;
	cvt.u64.u32 	%rd275, %r94;
	cvt.u64.u32 	%rd276, %r96;
	bra.uni 	$L__BB110_13;
$L__BB110_12:
	div.s64 	%rd275, %rd23, %rd24;
	mul.lo.s64 	%rd174, %rd275, %rd24;
	sub.s64 	%rd276, %rd23, %rd174;
$L__BB110_13:
	mul.wide.u32 	%rd175, %r18, 8;
	add.s64 	%rd176, %rd1, %rd175;
	ld.global.u64 	%rd177, [%rd176];
	mad.lo.s64 	%rd31, %rd177, %rd276, %rd22;
	and.b64  	%rd32, %rd275, 4294967295;
	mul.wide.u32 	%rd178, %r222, 8;
	add.s64 	%rd179, %rd2, %rd178;
	ld.global.u64 	%rd33, [%rd179];
	and.b64  	%rd180, %rd33, -4294967296;
	setp.ne.s64 	%p9, %rd180, 0;
	@%p9 bra 	$L__BB110_15;
	cvt.u32.u64 	%r97, %rd33;
	cvt.u32.u64 	%r98, %rd32;
	div.u32 	%r99, %r98, %r97;
	mul.lo.s32 	%r100, %r99, %r97;
	sub.s32 	%r101, %r98, %r100;
	cvt.u64.u32 	%rd277, %r99;
	cvt.u64.u32 	%rd278, %r101;
	bra.uni 	$L__BB110_16;
$L__BB110_15:
	div.s64 	%rd277, %rd32, %rd33;
	mul.lo.s64 	%rd181, %rd277, %rd33;
	sub.s64 	%rd278, %rd32, %rd181;
$L__BB110_16:
	mul.wide.u32 	%rd182, %r222, 8;
	add.s64 	%rd183, %rd1, %rd182;
	ld.global.u64 	%rd184, [%rd183];
	mad.lo.s64 	%rd40, %rd184, %rd278, %rd31;
	add.s32 	%r19, %r222, -1;
	and.b64  	%rd41, %rd277, 4294967295;
	mul.wide.u32 	%rd185, %r19, 8;
	add.s64 	%rd186, %rd2, %rd185;
	ld.global.u64 	%rd42, [%rd186];
	and.b64  	%rd187, %rd42, -4294967296;
	setp.ne.s64 	%p10, %rd187, 0;
	@%p10 bra 	$L__BB110_18;
	cvt.u32.u64 	%r102, %rd42;
	cvt.u32.u64 	%r103, %rd41;
	div.u32 	%r104, %r103, %r102;
	mul.lo.s32 	%r105, %r104, %r102;
	sub.s32 	%r106, %r103, %r105;
	cvt.u64.u32 	%rd279, %r104;
	cvt.u64.u32 	%rd280, %r106;
	bra.uni 	$L__BB110_19;
$L__BB110_18:
	div.s64 	%rd279, %rd41, %rd42;
	mul.lo.s64 	%rd188, %rd279, %rd42;
	sub.s64 	%rd280, %rd41, %rd188;
$L__BB110_19:
	mul.wide.u32 	%rd189, %r19, 8;
	add.s64 	%rd190, %rd1, %rd189;
	ld.global.u64 	%rd191, [%rd190];
	mad.lo.s64 	%rd49, %rd191, %rd280, %rd40;
	add.s32 	%r20, %r222, -2;
	and.b64  	%rd50, %rd279, 4294967295;
	mul.wide.u32 	%rd192, %r20, 8;
	add.s64 	%rd193, %rd2, %rd192;
	ld.global.u64 	%rd51, [%rd193];
	and.b64  	%rd194, %rd51, -4294967296;
	setp.ne.s64 	%p11, %rd194, 0;
	@%p11 bra 	$L__BB110_21;
	cvt.u32.u64 	%r107, %rd51;
	cvt.u32.u64 	%r108, %rd50;
	div.u32 	%r109, %r108, %r107;
	mul.lo.s32 	%r110, %r109, %r107;
	sub.s32 	%r111, %r108, %r110;
	cvt.u64.u32 	%rd281, %r109;
	cvt.u64.u32 	%rd282, %r111;
	bra.uni 	$L__BB110_22;
$L__BB110_21:
	div.s64 	%rd281, %rd50, %rd51;
	mul.lo.s64 	%rd195, %rd281, %rd51;
	sub.s64 	%rd282, %rd50, %rd195;
$L__BB110_22:
	mul.wide.u32 	%rd196, %r20, 8;
	add.s64 	%rd197, %rd1, %rd196;
	ld.global.u64 	%rd198, [%rd197];
	mad.lo.s64 	%rd58, %rd198, %rd282, %rd49;
	add.s32 	%r21, %r222, -3;
	and.b64  	%rd59, %rd281, 4294967295;
	mul.wide.u32 	%rd199, %r21, 8;
	add.s64 	%rd200, %rd2, %rd199;
	ld.global.u64 	%rd60, [%rd200];
	and.b64  	%rd201, %rd60, -4294967296;
	setp.ne.s64 	%p12, %rd201, 0;
	@%p12 bra 	$L__BB110_24;
	cvt.u32.u64 	%r112, %rd60;
	cvt.u32.u64 	%r113, %rd59;
	div.u32 	%r114, %r113, %r112;
	mul.lo.s32 	%r115, %r114, %r112;
	sub.s32 	%r116, %r113, %r115;
	cvt.u64.u32 	%rd283, %r114;
	cvt.u64.u32 	%rd284, %r116;
	bra.uni 	$L__BB110_25;
$L__BB110_24:
	div.s64 	%rd283, %rd59, %rd60;
	mul.lo.s64 	%rd202, %rd283, %rd60;
	sub.s64 	%rd284, %rd59, %rd202;
$L__BB110_25:
	mul.wide.u32 	%rd203, %r21, 8;
	add.s64 	%rd204, %rd1, %rd203;
	ld.global.u64 	%rd205, [%rd204];
	mad.lo.s64 	%rd67, %rd205, %rd284, %rd58;
	and.b64  	%rd68, %rd283, 4294967295;
	add.s32 	%r117, %r222, -4;
	mul.wide.u32 	%rd206, %r117, 8;
	add.s64 	%rd207, %rd2, %rd206;
	ld.global.u64 	%rd69, [%rd207];
	and.b64  	%rd208, %rd69, -4294967296;
	setp.ne.s64 	%p13, %rd208, 0;
	@%p13 bra 	$L__BB110_27;
	cvt.u32.u64 	%r118, %rd69;
	cvt.u32.u64 	%r119, %rd68;
	div.u32 	%r120, %r119, %r118;
	mul.lo.s32 	%r121, %r120, %r118;
	sub.s32 	%r122, %r119, %r121;
	cvt.u64.u32 	%rd285, %r120;
	cvt.u64.u32 	%rd286, %r122;
	bra.uni 	$L__BB110_28;
$L__BB110_27:
	div.s64 	%rd285, %rd68, %rd69;
	mul.lo.s64 	%rd209, %rd285, %rd69;
	sub.s64 	%rd286, %rd68, %rd209;
$L__BB110_28:
	mul.wide.u32 	%rd210, %r117, 8;
	add.s64 	%rd211, %rd1, %rd210;
	ld.global.u64 	%rd212, [%rd211];
	mad.lo.s64 	%rd306, %rd212, %rd286, %rd67;
	cvt.u32.u64 	%r227, %rd285;
	add.s32 	%r222, %r222, -8;
	add.s32 	%r221, %r221, 8;
	setp.ne.s32 	%p14, %r221, 0;
	@%p14 bra 	$L__BB110_4;
	add.s32 	%r226, %r222, 3;
$L__BB110_30:
	and.b32  	%r28, %r9, 7;
	setp.eq.s32 	%p15, %r28, 0;
	@%p15 bra 	$L__BB110_59;
	and.b32  	%r29, %r9, 3;
	setp.lt.u32 	%p16, %r28, 4;
	@%p16 bra 	$L__BB110_45;
	cvt.u64.u32 	%rd79, %r227;
	mul.wide.u32 	%rd214, %r226, 8;
	add.s64 	%rd215, %rd2, %rd214;
	ld.global.u64 	%rd80, [%rd215];
	and.b64  	%rd216, %rd80, -4294967296;
	setp.ne.s64 	%p17, %rd216, 0;
	@%p17 bra 	$L__BB110_34;
	cvt.u32.u64 	%r124, %rd80;
	cvt.u32.u64 	%r125, %rd79;
	div.u32 	%r126, %r125, %r124;
	mul.lo.s32 	%r127, %r126, %r124;
	sub.s32 	%r128, %r125, %r127;
	cvt.u64.u32 	%rd289, %r126;
	cvt.u64.u32 	%rd290, %r128;
	bra.uni 	$L__BB110_35;
$L__BB110_34:
	div.s64 	%rd289, %rd79, %rd80;
	mul.lo.s64 	%rd217, %rd289, %rd80;
	sub.s64 	%rd290, %rd79, %rd217;
$L__BB110_35:
	mul.wide.u32 	%rd218, %r226, 8;
	add.s64 	%rd219, %rd1, %rd218;
	ld.global.u64 	%rd220, [%rd219];
	mad.lo.s64 	%rd87, %rd220, %rd290, %rd306;
	add.s32 	%r30, %r226, -1;
	and.b64  	%rd88, %rd289, 4294967295;
	mul.wide.u32 	%rd221, %r30, 8;
	add.s64 	%rd222, %rd2, %rd221;
	ld.global.u64 	%rd89, [%rd222];
	and.b64  	%rd223, %rd89, -4294967296;
	setp.ne.s64 	%p18, %rd223, 0;
	@%p18 bra 	$L__BB110_37;
	cvt.u32.u64 	%r129, %rd89;
	cvt.u32.u64 	%r130, %rd88;
	div.u32 	%r131, %r130, %r129;
	mul.lo.s32 	%r132, %r131, %r129;
	sub.s32 	%r133, %r130, %r132;
	cvt.u64.u32 	%rd291, %r131;
	cvt.u64.u32 	%rd292, %r133;
	bra.uni 	$L__BB110_38;
$L__BB110_37:
	div.s64 	%rd291, %rd88, %rd89;
	mul.lo.s64 	%rd224, %rd291, %rd89;
	sub.s64 	%rd292, %rd88, %rd224;
$L__BB110_38:
	mul.wide.u32 	%rd225, %r30, 8;
	add.s64 	%rd226, %rd1, %rd225;
	ld.global.u64 	%rd227, [%rd226];
	mad.lo.s64 	%rd96, %rd227, %rd292, %rd87;
	add.s32 	%r31, %r226, -2;
	and.b64  	%rd97, %rd291, 4294967295;
	mul.wide.u32 	%rd228, %r31, 8;
	add.s64 	%rd229, %rd2, %rd228;
	ld.global.u64 	%rd98, [%rd229];
	and.b64  	%rd230, %rd98, -4294967296;
	setp.ne.s64 	%p19, %rd230, 0;
	@%p19 bra 	$L__BB110_40;
	cvt.u32.u64 	%r134, %rd98;
	cvt.u32.u64 	%r135, %rd97;
	div.u32 	%r136, %r135, %r134;
	mul.lo.s32 	%r137, %r136, %r134;
	sub.s32 	%r138, %r135, %r137;
	cvt.u64.u32 	%rd293, %r136;
	cvt.u64.u32 	%rd294, %r138;
	bra.uni 	$L__BB110_41;
$L__BB110_40:
	div.s64 	%rd293, %rd97, %rd98;
	mul.lo.s64 	%rd231, %rd293, %rd98;
	sub.s64 	%rd294, %rd97, %rd231;
$L__BB110_41:
	mul.wide.u32 	%rd232, %r31, 8;
	add.s64 	%rd233, %rd1, %rd232;
	ld.global.u64 	%rd234, [%rd233];
	mad.lo.s64 	%rd105, %rd234, %rd294, %rd96;
	add.s32 	%r32, %r226, -3;
	and.b64  	%rd106, %rd293, 4294967295;
	mul.wide.u32 	%rd235, %r32, 8;
	add.s64 	%rd236, %rd2, %rd235;
	ld.global.u64 	%rd107, [%rd236];
	and.b64  	%rd237, %rd107, -4294967296;
	setp.ne.s64 	%p20, %rd237, 0;
	@%p20 bra 	$L__BB110_43;
	cvt.u32.u64 	%r139, %rd107;
	cvt.u32.u64 	%r140, %rd106;
	div.u32 	%r141, %r140, %r139;
	mul.lo.s32 	%r142, %r141, %r139;
	sub.s32 	%r143, %r140, %r142;
	cvt.u64.u32 	%rd295, %r141;
	cvt.u64.u32 	%rd296, %r143;
	bra.uni 	$L__BB110_44;
$L__BB110_43:
	div.s64 	%rd295, %rd106, %rd107;
	mul.lo.s64 	%rd238, %rd295, %rd107;
	sub.s64 	%rd296, %rd106, %rd238;
$L__BB110_44:
	mul.wide.u32 	%rd239, %r32, 8;
	add.s64 	%rd240, %rd1, %rd239;
	ld.global.u64 	%rd241, [%rd240];
	mad.lo.s64 	%rd306, %rd241, %rd296, %rd105;
	cvt.u32.u64 	%r227, %rd295;
	add.s32 	%r226, %r226, -4;
$L__BB110_45:
	setp.eq.s32 	%p21, %r29, 0;
	@%p21 bra 	$L__BB110_59;
	setp.eq.s32 	%p22, %r29, 1;
	@%p22 bra 	$L__BB110_54;
	cvt.u64.u32 	%rd117, %r227;
	mul.wide.u32 	%rd243, %r226, 8;
	add.s64 	%rd244, %rd2, %rd243;
	ld.global.u64 	%rd118, [%rd244];
	and.b64  	%rd245, %rd118, -4294967296;
	setp.ne.s64 	%p23, %rd245, 0;
	@%p23 bra 	$L__BB110_49;
	cvt.u32.u64 	%r144, %rd118;
	cvt.u32.u64 	%r145, %rd117;
	div.u32 	%r146, %r145, %r144;
	mul.lo.s32 	%r147, %r146, %r144;
	sub.s32 	%r148, %r145, %r147;
	cvt.u64.u32 	%rd299, %r146;
	cvt.u64.u32 	%rd300, %r148;
	bra.uni 	$L__BB110_50;
$L__BB110_49:
	div.s64 	%rd299, %rd117, %rd118;
	mul.lo.s64 	%rd246, %rd299, %rd118;
	sub.s64 	%rd300, %rd117, %rd246;
$L__BB110_50:
	add.s64 	%rd248, %rd1, %rd243;
	ld.global.u64 	%rd249, [%rd248];
	mad.lo.s64 	%rd125, %rd249, %rd300, %rd306;
	add.s32 	%r37, %r226, -1;
	and.b64  	%rd126, %rd299, 4294967295;
	mul.wide.u32 	%rd250, %r37, 8;
	add.s64 	%rd251, %rd2, %rd250;
	ld.global.u64 	%rd127, [%rd251];
	and.b64  	%rd252, %rd127, -4294967296;
	setp.ne.s64 	%p24, %rd252, 0;
	@%p24 bra 	$L__BB110_52;
	cvt.u32.u64 	%r149, %rd127;
	cvt.u32.u64 	%r150, %rd126;
	div.u32 	%r151, %r150, %r149;
	mul.lo.s32 	%r152, %r151, %r149;
	sub.s32 	%r153, %r150, %r152;
	cvt.u64.u32 	%rd301, %r151;
	cvt.u64.u32 	%rd302, %r153;
	bra.uni 	$L__BB110_53;
$L__BB110_52:
	div.s64 	%rd301, %rd126, %rd127;
	mul.lo.s64 	%rd253, %rd301, %rd127;
	sub.s64 	%rd302, %rd126, %rd253;
$L__BB110_53:
	add.s64 	%rd255, %rd1, %rd250;
	ld.global.u64 	%rd256, [%rd255];
	mad.lo.s64 	%rd306, %rd256, %rd302, %rd125;
	cvt.u32.u64 	%r227, %rd301;
	add.s32 	%r226, %r226, -2;
$L__BB110_54:
	and.b32  	%r154, %r9, 1;
	setp.eq.b32 	%p25, %r154, 1;
	not.pred 	%p26, %p25;
	@%p26 bra 	$L__BB110_59;
	cvt.u64.u32 	%rd137, %r227;
	mul.wide.u32 	%rd257, %r226, 8;
	add.s64 	%rd258, %rd2, %rd257;
	ld.global.u64 	%rd138, [%rd258];
	and.b64  	%rd259, %rd138, -4294967296;
	setp.ne.s64 	%p27, %rd259, 0;
	@%p27 bra 	$L__BB110_57;
	cvt.u32.u64 	%r155, %rd138;
	cvt.u32.u64 	%r156, %rd137;
	rem.u32 	%r157, %r156, %r155;
	cvt.u64.u32 	%rd305, %r157;
	bra.uni 	$L__BB110_58;
$L__BB110_57:
	rem.s64 	%rd305, %rd137, %rd138;
$L__BB110_58:
	add.s64 	%rd261, %rd1, %rd257;
	ld.global.u64 	%rd262, [%rd261];
	mad.lo.s64 	%rd306, %rd262, %rd305, %rd306;
$L__BB110_59:
	cvta.to.global.u64 	%rd263, %rd145;
	add.s64 	%rd264, %rd263, %rd306;
	ld.global.u8 	%rs19, [%rd264];
	cvt.s16.s8 	%rs1, %rs19;
	cvt.rn.f32.s16 	%f1, %rs1;
	abs.f32 	%f2, %f1;
	setp.eq.s16 	%p28, %rs19, 1;
	mov.f32 	%f66, 0f3F800000;
	@%p28 bra 	$L__BB110_65;
	setp.num.f32 	%p29, %f2, %f2;
	@%p29 bra 	$L__BB110_62;
	mov.f32 	%f64, 0f40400000;
	add.rn.f32 	%f66, %f1, %f64;
	bra.uni 	$L__BB110_65;
$L__BB110_62:
	setp.ne.s16 	%p30, %rs1, 0;
	setp.neu.f32 	%p31, %f2, 0f7F800000;
	and.pred  	%p32, %p30, %p31;
	@%p32 bra 	$L__BB110_64;
	add.f32 	%f66, %f1, %f1;
	bra.uni 	$L__BB110_65;
$L__BB110_64:
	setp.lt.f32 	%p33, %f2, 0f00800000;
	mul.f32 	%f8, %f2, 0f4B800000;
	selp.f32 	%f9, %f8, %f2, %p33;
	mov.b32 	%r158, %f9;
	add.s32 	%r159, %r158, -1060439283;
	and.b32  	%r160, %r159, -8388608;
	sub.s32 	%r161, %r158, %r160;
	mov.b32 	%f10, %r161;
	cvt.rn.f32.s32 	%f11, %r160;
	selp.f32 	%f12, 0fC1C00000, 0f00000000, %p33;
	fma.rn.f32 	%f13, %f11, 0f34000000, %f12;
	add.f32 	%f14, %f10, 0fBF800000;
	add.f32 	%f15, %f10, 0f3F800000;
	rcp.approx.ftz.f32 	%f16, %f15;
	add.f32 	%f17, %f14, %f14;
	mul.f32 	%f18, %f17, %f16;
	mul.f32 	%f19, %f18, %f18;
	neg.f32 	%f20, %f18;
	sub.f32 	%f21, %f14, %f18;
	add.f32 	%f22, %f21, %f21;
	fma.rn.f32 	%f23, %f20, %f14, %f22;
	mul.rn.f32 	%f24, %f16, %f23;
	fma.rn.f32 	%f25, %f19, 0f3A2C32E4, 0f3B52E7DB;
	fma.rn.f32 	%f26, %f25, %f19, 0f3C93BB73;
	fma.rn.f32 	%f27, %f26, %f19, 0f3DF6384F;
	mul.rn.f32 	%f28, %f27, %f19;
	fma.rn.f32 	%f29, %f18, 0f3FB8AA3B, %f13;
	mul.f32 	%f30, %f28, 0f40400000;
	sub.f32 	%f31, %f13, %f29;
	fma.rn.f32 	%f32, %f18, 0f3FB8AA3B, %f31;
	fma.rn.f32 	%f33, %f24, 0f3FB8AA3B, %f32;
	fma.rn.f32 	%f34, %f18, 0f32A55E34, %f33;
	fma.rn.f32 	%f35, %f30, %f24, %f34;
	fma.rn.f32 	%f36, %f28, %f18, %f35;
	add.rn.f32 	%f37, %f29, %f36;
	mov.f32 	%f38, 0f40400000;
	mul.rn.f32 	%f39, %f37, %f38;
	cvt.rni.f32.f32 	%f40, %f39;
	sub.f32 	%f41, %f39, %f40;
	neg.f32 	%f42, %f39;
	fma.rn.f32 	%f43, %f37, 0f40400000, %f42;
	neg.f32 	%f44, %f29;
	add.rn.f32 	%f45, %f37, %f44;
	neg.f32 	%f46, %f45;
	add.rn.f32 	%f47, %f36, %f46;
	fma.rn.f32 	%f48, %f47, 0f40400000, %f43;
	add.f32 	%f49, %f41, %f48;
	setp.gt.f32 	%p34, %f40, 0f00000000;
	selp.b32 	%r162, 0, -2097152000, %p34;
	setp.lt.f32 	%p35, %f39, 0f00000000;
	selp.f32 	%f50, 0f00000000, 0f7F800000, %p35;
	abs.f32 	%f51, %f39;
	setp.gt.f32 	%p36, %f51, 0f43180000;
	cvt.rzi.s32.f32 	%r163, %f40;
	shl.b32 	%r164, %r163, 23;
	sub.s32 	%r165, %r164, %r162;
	mov.b32 	%f52, %r165;
	add.s32 	%r166, %r162, 2130706432;
	mov.b32 	%f53, %r166;
	fma.rn.f32 	%f54, %f49, 0f391FCB8E, 0f3AAF85ED;
	fma.rn.f32 	%f55, %f54, %f49, 0f3C1D9856;
	fma.rn.f32 	%f56, %f55, %f49, 0f3D6357BB;
	fma.rn.f32 	%f57, %f56, %f49, 0f3E75FDEC;
	fma.rn.f32 	%f58, %f57, %f49, 0f3F317218;
	fma.rn.f32 	%f59, %f58, %f49, 0f3F800000;
	mul.f32 	%f60, %f59, %f53;
	mul.f32 	%f61, %f60, %f52;
	selp.f32 	%f62, %f50, %f61, %p36;
	setp.lt.s16 	%p37, %rs1, 0;
	neg.f32 	%f63, %f62;
	selp.f32 	%f66, %f63, %f62, %p37;
$L__BB110_65:
	// begin inline asm
	{  cvt.rn.f16.f32 %rs20, %f66;}

	// end inline asm
	st.shared.u16 	[%r7], %rs20;
	bar.sync 	0;
	setp.ne.s32 	%p38, %r1, 0;
	@%p38 bra 	$L__BB110_83;
	setp.gt.u32 	%p39, %r5, 1;
	@%p39 bra 	$L__BB110_68;
	shl.b32 	%r167, %r3, 1;
	mov.u32 	%r168, reducel3sdata_bool;
	add.s32 	%r169, %r168, %r167;
	ld.shared.u16 	%rs119, [%r169];
	bra.uni 	$L__BB110_82;
$L__BB110_68:
	shl.b32 	%r171, %r3, 1;
	mov.u32 	%r172, reducel3sdata_bool;
	add.s32 	%r42, %r172, %r171;
	ld.shared.u16 	%rs119, [%r42];
	add.s32 	%r43, %r5, -1;
	add.s32 	%r173, %r5, -2;
	and.b32  	%r44, %r43, 15;
	setp.lt.u32 	%p40, %r173, 15;
	mov.b32 	%r235, 1;
	@%p40 bra 	$L__BB110_72;
	and.b32  	%r176, %r43, -16;
	neg.s32 	%r232, %r176;
	shl.b32 	%r46, %r2, 1;
	add.s32 	%r178, %r171, %r46;
	add.s32 	%r230, %r172, %r178;
	shl.b32 	%r48, %r2, 5;
	mov.b32 	%r233, 1;
	mov.b32 	%r231, 0;
$L__BB110_70:
	.pragma "nounroll";
	mul.lo.s32 	%r180, %r233, %r2;
	shl.b32 	%r181, %r180, 1;
	add.s32 	%r182, %r42, %r181;
	ld.shared.u16 	%rs24, [%r230];
	// begin inline asm
	{add.f16 %rs22,%rs119,%rs24;
}
	// end inline asm
	add.s32 	%r183, %r182, %r46;
	ld.shared.u16 	%rs27, [%r183];
	// begin inline asm
	{add.f16 %rs25,%rs22,%rs27;
}
	// end inline asm
	add.s32 	%r184, %r183, %r46;
	ld.shared.u16 	%rs30, [%r184];
	// begin inline asm
	{add.f16 %rs28,%rs25,%rs30;
}
	// end inline asm
	add.s32 	%r185, %r184, %r46;
	ld.shared.u16 	%rs33, [%r185];
	// begin inline asm
	{add.f16 %rs31,%rs28,%rs33;
}
	// end inline asm
	add.s32 	%r186, %r185, %r46;
	ld.shared.u16 	%rs36, [%r186];
	// begin inline asm
	{add.f16 %rs34,%rs31,%rs36;
}
	// end inline asm
	add.s32 	%r187, %r186, %r46;
	ld.shared.u16 	%rs39, [%r187];
	// begin inline asm
	{add.f16 %rs37,%rs34,%rs39;
}
	// end inline asm
	add.s32 	%r188, %r187, %r46;
	ld.shared.u16 	%rs42, [%r188];
	// begin inline asm
	{add.f16 %rs40,%rs37,%rs42;
}
	// end inline asm
	add.s32 	%r189, %r188, %r46;
	ld.shared.u16 	%rs45, [%r189];
	// begin inline asm
	{add.f16 %rs43,%rs40,%rs45;
}
	// end inline asm
	add.s32 	%r190, %r189, %r46;
	ld.shared.u16 	%rs48, [%r190];
	// begin inline asm
	{add.f16 %rs46,%rs43,%rs48;
}
	// end inline asm
	add.s32 	%r191, %r190, %r46;
	ld.shared.u16 	%rs51, [%r191];
	// begin inline asm
	{add.f16 %rs49,%rs46,%rs51;
}
	// end inline asm
	add.s32 	%r192, %r191, %r46;
	ld.shared.u16 	%rs54, [%r192];
	// begin inline asm
	{add.f16 %rs52,%rs49,%rs54;
}
	// end inline asm
	add.s32 	%r193, %r192, %r46;
	ld.shared.u16 	%rs57, [%r193];
	// begin inline asm
	{add.f16 %rs55,%rs52,%rs57;
}
	// end inline asm
	add.s32 	%r194, %r193, %r46;
	ld.shared.u16 	%rs60, [%r194];
	// begin inline asm
	{add.f16 %rs58,%rs55,%rs60;
}
	// end inline asm
	add.s32 	%r195, %r194, %r46;
	ld.shared.u16 	%rs63, [%r195];
	// begin inline asm
	{add.f16 %rs61,%rs58,%rs63;
}
	// end inline asm
	add.s32 	%r196, %r195, %r46;
	ld.shared.u16 	%rs66, [%r196];
	// begin inline asm
	{add.f16 %rs64,%rs61,%rs66;
}
	// end inline asm
	add.s32 	%r197, %r196, %r46;
	ld.shared.u16 	%rs69, [%r197];
	// begin inline asm
	{add.f16 %rs119,%rs64,%rs69;
}
	// end inline asm
	add.s32 	%r233, %r233, 16;
	add.s32 	%r232, %r232, 16;
	add.s32 	%r231, %r231, 16;
	add.s32 	%r230, %r230, %r48;
	setp.ne.s32 	%p41, %r232, 0;
	@%p41 bra 	$L__BB110_70;
	add.s32 	%r235, %r231, 1;
$L__BB110_72:
	setp.eq.s32 	%p42, %r44, 0;
	@%p42 bra 	$L__BB110_81;
	and.b32  	%r59, %r43, 7;
	setp.lt.u32 	%p43, %r44, 8;
	@%p43 bra 	$L__BB110_75;
	mul.lo.s32 	%r198, %r235, %r2;
	shl.b32 	%r199, %r198, 1;
	add.s32 	%r200, %r42, %r199;
	ld.shared.u16 	%rs73, [%r200];
	// begin inline asm
	{add.f16 %rs71,%rs119,%rs73;
}
	// end inline asm
	shl.b32 	%r201, %r2, 1;
	add.s32 	%r202, %r200, %r201;
	ld.shared.u16 	%rs76, [%r202];
	// begin inline asm
	{add.f16 %rs74,%rs71,%rs76;
}
	// end inline asm
	add.s32 	%r203, %r202, %r201;
	ld.shared.u16 	%rs79, [%r203];
	// begin inline asm
	{add.f16 %rs77,%rs74,%rs79;
}
	// end inline asm
	add.s32 	%r204, %r203, %r201;
	ld.shared.u16 	%rs82, [%r204];
	// begin inline asm
	{add.f16 %rs80,%rs77,%rs82;
}
	// end inline asm
	add.s32 	%r205, %r204, %r201;
	ld.shared.u16 	%rs85, [%r205];
	// begin inline asm
	{add.f16 %rs83,%rs80,%rs85;
}
	// end inline asm
	add.s32 	%r206, %r205, %r201;
	ld.shared.u16 	%rs88, [%r206];
	// begin inline asm
	{add.f16 %rs86,%rs83,%rs88;
}
	// end inline asm
	add.s32 	%r207, %r206, %r201;
	ld.shared.u16 	%rs91, [%r207];
	// begin inline asm
	{add.f16 %rs89,%rs86,%rs91;
}
	// end inline asm
	add.s32 	%r208, %r207, %r201;
	ld.shared.u16 	%rs94, [%r208];
	// begin inline asm
	{add.f16 %rs119,%rs89,%rs94;
}
	// end inline asm
	add.s32 	%r235, %r235, 8;
$L__BB110_75:
	setp.eq.s32 	%p44, %r59, 0;
	@%p44 bra 	$L__BB110_81;
	and.b32  	%r62, %r43, 3;
	setp.lt.u32 	%p45, %r59, 4;
	@%p45 bra 	$L__BB110_78;
	mul.lo.s32 	%r209, %r235, %r2;
	shl.b32 	%r210, %r209, 1;
	add.s32 	%r211, %r42, %r210;
	ld.shared.u16 	%rs98, [%r211];
	// begin inline asm
	{add.f16 %rs96,%rs119,%rs98;
}
	// end inline asm
	shl.b32 	%r212, %r2, 1;
	add.s32 	%r213, %r211, %r212;
	ld.shared.u16 	%rs101, [%r213];
	// begin inline asm
	{add.f16 %rs99,%rs96,%rs101;
}
	// end inline asm
	add.s32 	%r214, %r213, %r212;
	ld.shared.u16 	%rs104, [%r214];
	// begin inline asm
	{add.f16 %rs102,%rs99,%rs104;
}
	// end inline asm
	add.s32 	%r215, %r214, %r212;
	ld.shared.u16 	%rs107, [%r215];
	// begin inline asm
	{add.f16 %rs119,%rs102,%rs107;
}
	// end inline asm
	add.s32 	%r235, %r235, 4;
$L__BB110_78:
	setp.eq.s32 	%p46, %r62, 0;
	@%p46 bra 	$L__BB110_81;
	mul.lo.s32 	%r216, %r2, %r235;
	shl.b32 	%r217, %r216, 1;
	add.s32 	%r219, %r217, %r171;
	add.s32 	%r238, %r172, %r219;
	shl.b32 	%r66, %r2, 1;
	neg.s32 	%r237, %r62;
$L__BB110_80:
	.pragma "nounroll";
	ld.shared.u16 	%rs110, [%r238];
	// begin inline asm
	{add.f16 %rs119,%rs119,%rs110;
}
	// end inline asm
	add.s32 	%r238, %r238, %r66;
	add.s32 	%r237, %r237, 1;
	setp.ne.s32 	%p47, %r237, 0;
	@%p47 bra 	$L__BB110_80;
$L__BB110_81:
	st.shared.u16 	[%r42], %rs119;
$L__BB110_82:
	cvt.u64.u32 	%rd265, %r4;
	mad.lo.s64 	%rd266, %rd147, %rd265, %rd3;
	cvta.to.global.u64 	%rd267, %rd144;
	shl.b64 	%rd268, %rd266, 1;
	add.s64 	%rd269, %rd267, %rd268;
	st.global.u16 	[%rd269], %rs119;
$L__BB110_83:
	ret;

}
	// .globl	contiguous_reducel333_bool
.visible .entry contiguous_reducel333_bool(
	.param .u64 .ptr .align 1 contiguous_reducel333_bool_param_0,
	.param .u64 .ptr .align 1 contiguous_reducel333_bool_param_1,
	.param .u64 contiguous_reducel333_bool_param_2,
	.param .u64 contiguous_reducel333_bool_param_3,
	.param .u64 contiguous_reducel333_bool_param_4
)
{
	.reg .pred 	%p<14>;
	.reg .b16 	%rs<119>;
	.reg .b32 	%r<111>;
	.reg .b64 	%rd<16>;

	ld.param.u64 	%rd2, [contiguous_reducel333_bool_param_0];
	ld.param.u64 	%rd3, [contiguous_reducel333_bool_param_1];
	ld.param.u64 	%rd4, [contiguous_reducel333_bool_param_3];
	ld.param.u64 	%rd5, [contiguous_reducel333_bool_param_4];
	mov.u32 	%r1, %tid.y;
	mov.u32 	%r2, %ntid.x;
	mov.u32 	%r3, %tid.x;
	mad.lo.s32 	%r39, %r1, %r2, %r3;
	mov.u32 	%r40, %ctaid.x;
	mad.lo.s32 	%r41, %r40, %r2, %r3;
	mov.u32 	%r4, %ctaid.y;
	mov.u32 	%r5, %ntid.y;
	mad.lo.s32 	%r42, %r4, %r5, %r1;
	shl.b32 	%r43, %r39, 1;
	mov.u32 	%r44, reducel3sdata_bool;
	add.s32 	%r7, %r44, %r43;
	mov.b32 	%r38, 0;
	// begin inline asm
	cvt.rn.f16.s32 %rs17, %r38;
	// end inline asm
	st.shared.u16 	[%r7], %rs17;
	cvt.u64.u32 	%rd1, %r41;
	setp.le.u64 	%p1, %rd4, %rd1;
	cvt.u64.u32 	%rd7, %r42;
	setp.le.u64 	%p2, %rd5, %rd7;
	or.pred  	%p3, %p1, %p2;
	@%p3 bra 	$L__BB111_19;
	cvt.u32.u64 	%r45, %rd1;
	cvta.to.global.u64 	%rd8, %rd3;
	cvt.u32.u64 	%r46, %rd4;
	mad.lo.s32 	%r47, %r42, %r46, %r45;
	mul.wide.u32 	%rd9, %r47, 2;
	add.s64 	%rd10, %rd8, %rd9;
	ld.global.u16 	%rs18, [%rd10];
	st.shared.u16 	[%r7], %rs18;
	bar.sync 	0;
	setp.ne.s32 	%p4, %r1, 0;
	@%p4 bra 	$L__BB111_19;
	setp.gt.u32 	%p5, %r5, 1;
	@%p5 bra 	$L__BB111_4;
	shl.b32 	%r48, %r3, 1;
	add.s32 	%r50, %r44, %r48;
	ld.shared.u16 	%rs117, [%r50];
	bra.uni 	$L__BB111_18;
$L__BB111_4:
	shl.b32 	%r52, %r3, 1;
	add.s32 	%r8, %r44, %r52;
	ld.shared.u16 	%rs117, [%r8];
	add.s32 	%r9, %r5, -1;
	add.s32 	%r54, %r5, -2;
	and.b32  	%r10, %r9, 15;
	setp.lt.u32 	%p6, %r54, 15;
	mov.b32 	%r107, 1;
	@%p6 bra 	$L__BB111_8;
	and.b32  	%r57, %r9, -16;
	neg.s32 	%r104, %r57;
	shl.b32 	%r12, %r2, 1;
	add.s32 	%r59, %r52, %r12;
	add.s32 	%r102, %r44, %r59;
	shl.b32 	%r14, %r2, 5;
	mov.b32 	%r105, 1;
	mov.b32 	%r103, 0;
$L__BB111_6:
	.pragma "nounroll";
	mul.lo.s32 	%r61, %r105, %r2;
	shl.b32 	%r62, %r61, 1;
	add.s32 	%r63, %r8, %r62;
	ld.shared.u16 	%rs22, [%r102];
	// begin inline asm
	{add.f16 %rs20,%rs117,%rs22;
}
	// end inline asm
	add.s32 	%r64, %r63, %r12;
	ld.shared.u16 	%rs25, [%r64];
	// begin inline asm
	{add.f16 %rs23,%rs20,%rs25;
}
	// end inline asm
	add.s32 	%r65, %r64, %r12;
	ld.shared.u16 	%rs28, [%r65];
	// begin inline asm
	{add.f16 %rs26,%rs23,%rs28;
}
	// end inline asm
	add.s32 	%r66, %r65, %r12;
	ld.shared.u16 	%rs31, [%r66];
	// begin inline asm
	{add.f16 %rs29,%rs26,%rs31;
}
	// end inline asm
	add.s32 	%r67, %r66, %r12;
	ld.shared.u16 	%rs34, [%r67];
	// begin inline asm
	{add.f16 %rs32,%rs29,%rs34;
}
	// end inline asm
	add.s32 	%r68, %r67, %r12;
	ld.shared.u16 	%rs37, [%r68];
	// begin inline asm
	{add.f16 %rs35,%rs32,%rs37;
}
	// end inline asm
	add.s32 	%r69, %r68, %r12;
	ld.shared.u16 	%rs40, [%r69];
	// begin inline asm
	{add.f16 %rs38,%rs35,%rs40;
}
	// end inline asm
	add.s32 	%r70, %r69, %r12;
	ld.shared.u16 	%rs43, [%r70];
	// begin inline asm
	{add.f16 %rs41,%rs38,%rs43;
}
	// end inline asm
	add.s32 	%r71, %r70, %r12;
	ld.shared.u16 	%rs46, [%r71];
	// begin inline asm
	{add.f16 %rs44,%rs41,%rs46;
}
	// end inline asm
	add.s32 	%r72, %r71, %r12;
	ld.shared.u16 	%rs49, [%r72];
	// begin inline asm
	{add.f16 %rs47,%rs44,%rs49;
}
	// end inline asm
	add.s32 	%r73, %r72, %r12;
	ld.shared.u16 	%rs52, [%r73];
	// begin inline asm
	{add.f16 %rs50,%rs47,%rs52;
}
	// end inline asm
	add.s32 	%r74, %r73, %r12;
	ld.shared.u16 	%rs55, [%r74];
	// begin inline asm
	{add.f16 %rs53,%rs50,%rs55;
}
	// end inline asm
	add.s32 	%r75, %r74, %r12;
	ld.shared.u16 	%rs58, [%r75];
	// begin inline asm
	{add.f16 %rs56,%rs53,%rs58;
}
	// end inline asm
	add.s32 	%r76, %r75, %r12;
	ld.shared.u16 	%rs61, [%r76];
	// begin inline asm
	{add.f16 %rs59,%rs56,%rs61;
}
	// end inline asm
	add.s32 	%r77, %r76, %r12;
	ld.shared.u16 	%rs64, [%r77];
	// begin inline asm
	{add.f16 %rs62,%rs59,%rs64;
}
	// end inline asm
	add.s32 	%r78, %r77, %r12;
	ld.shared.u16 	%rs67, [%r78];
	// begin inline asm
	{add.f16 %rs117,%rs62,%rs67;
}
	// end inline asm
	add.s32 	%r105, %r105, 16;
	add.s32 	%r104, %r104, 16;
	add.s32 	%r103, %r103, 16;
	add.s32 	%r102, %r102, %r14;
	setp.ne.s32 	%p7, %r104, 0;
	@%p7 bra 	$L__BB111_6;
	add.s32 	%r107, %r103, 1;
$L__BB111_8:
	setp.eq.s32 	%p8, %r10, 0;
	@%p8 bra 	$L__BB111_17;
	and.b32  	%r25, %r9, 7;
	setp.lt.u32 	%p9, %r10, 8;
	@%p9 bra 	$L__BB111_11;
	mul.lo.s32 	%r79, %r107, %r2;
	shl.b32 	%r80, %r79, 1;
	add.s32 	%r81, %r8, %r80;
	ld.shared.u16 	%rs71, [%r81];
	// begin inline asm
	{add.f16 %rs69,%rs117,%rs71;
}
	// end inline asm
	shl.b32 	%r82, %r2, 1;
	add.s32 	%r83, %r81, %r82;
	ld.shared.u16 	%rs74, [%r83];
	// begin inline asm
	{add.f16 %rs72,%rs69,%rs74;
}
	// end inline asm
	add.s32 	%r84, %r83, %r82;
	ld.shared.u16 	%rs77, [%r84];
	// begin inline asm
	{add.f16 %rs75,%rs72,%rs77;
}
	// end inline asm
	add.s32 	%r85, %r84, %r82;
	ld.shared.u16 	%rs80, [%r85];
	// begin inline asm
	{add.f16 %rs78,%rs75,%rs80;
}
	// end inline asm
	add.s32 	%r86, %r85, %r82;
	ld.shared.u16 	%rs83, [%r86];
	// begin inline asm
	{add.f16 %rs81,%rs78,%rs83;
}
	// end inline asm
	add.s32 	%r87, %r86, %r82;
	ld.shared.u16 	%rs86, [%r87];
	// begin inline asm
	{add.f16 %rs84,%rs81,%rs86;
}
	// end inline asm
	add.s32 	%r88, %r87, %r82;
	ld.shared.u16 	%rs89, [%r88];
	// begin inline asm
	{add.f16 %rs87,%rs84,%rs89;
}
	// end inline asm
	add.s32 	%r89, %r88, %r82;
	ld.shared.u16 	%rs92, [%r89];
	// begin inline asm
	{add.f16 %rs117,%rs87,%rs92;
}
	// end inline asm
	add.s32 	%r107, %r107, 8;
$L__BB111_11:
	setp.eq.s32 	%p10, %r25, 0;
	@%p10 bra 	$L__BB111_17;
	and.b32  	%r28, %r9, 3;
	setp.lt.u32 	%p11, %r25, 4;
	@%p11 bra 	$L__BB111_14;
	mul.lo.s32 	%r90, %r107, %r2;
	shl.b32 	%r91, %r90, 1;
	add.s32 	%r92, %r8, %r91;
	ld.shared.u16 	%rs96, [%r92];
	// begin inline asm
	{add.f16 %rs94,%rs117,%rs96;
}
	// end inline asm
	shl.b32 	%r93, %r2, 1;
	add.s32 	%r94, %r92, %r93;
	ld.shared.u16 	%rs99, [%r94];
	// begin inline asm
	{add.f16 %rs97,%rs94,%rs99;
}
	// end inline asm
	add.s32 	%r95, %r94, %r93;
	ld.shared.u16 	%rs102, [%r95];
	// begin inline asm
	{add.f16 %rs100,%rs97,%rs102;
}
	// end inline asm
	add.s32 	%r96, %r95, %r93;
	ld.shared.u16 	%rs105, [%r96];
	// begin inline asm
	{add.f16 %rs117,%rs100,%rs105;
}
	// end inline asm
	add.s32 	%r107, %r107, 4;
$L__BB111_14:
	setp.eq.s32 	%p12, %r28, 0;
	@%p12 bra 	$L__BB111_17;
	mul.lo.s32 	%r97, %r2, %r107;
	shl.b32 	%r98, %r97, 1;
	add.s32 	%r100, %r98, %r52;
	add.s32 	%r110, %r44, %r100;
	shl.b32 	%r32, %r2, 1;
	neg.s32 	%r109, %r28;
$L__BB111_16:
	.pragma "nounroll";
	ld.shared.u16 	%rs108, [%r110];
	// begin inline asm
	{add.f16 %rs117,%rs117,%rs108;
}
	// end inline asm
	add.s32 	%r110, %r110, %r32;
	add.s32 	%r109, %r109, 1;
	setp.ne.s32 	%p13, %r109, 0;
	@%p13 bra 	$L__BB111_16;
$L__BB111_17:
	st.shared.u16 	[%r8], %rs117;
$L__BB111_18:
	cvt.u64.u32 	%rd11, %r4;
	mad.lo.s64 	%rd12, %rd4, %rd11, %rd1;
	cvta.to.global.u64 	%rd13, %rd2;
	shl.b64 	%rd14, %rd12, 1;
	add.s64 	%rd15, %rd13, %rd14;
	st.global.u16 	[%rd15], %rs117;
$L__BB111_19:
	ret;

}
	// .globl	contiguous_reducel3_i8
.visible .entry contiguous_reducel3_i8(
	.param .u64 .ptr .align 1 contiguous_reducel3_i8_param_0,
	.param .u64 .ptr .align 1 contiguous_reducel3_i8_param_1,
	.param .u64 contiguous_reducel3_i8_param_2
)
{
	.reg .pred 	%p<32>;
	.reg .b16 	%rs<32>;
	.reg .b32 	%r<44>;
	.reg .b32 	%f<198>;
	.reg .b64 	%rd<14>;

	ld.param.u64 	%rd4, [contiguous_reducel3_i8_param_0];
	ld.param.u64 	%rd6, [contiguous_reducel3_i8_param_1];
	ld.param.u64 	%rd5, [contiguous_reducel3_i8_param_2];
	cvta.to.global.u64 	%rd1, %rd6;
	mov.u32 	%r1, %tid.x;
	mov.u32 	%r2, %ctaid.x;
	mov.u32 	%r43, %ntid.x;
	mul.lo.s32 	%r9, %r2, %r43;
	shl.b32 	%r10, %r9, 1;
	add.s32 	%r4, %r10, %r1;
	shl.b32 	%r11, %r1, 1;
	mov.u32 	%r12, reducel3sdata_i8;
	add.s32 	%r5, %r12, %r11;
	mov.b32 	%r8, 0;
	// begin inline asm
	cvt.rn.f16.s32 %rs4, %r8;
	// end inline asm
	st.shared.u16 	[%r5], %rs4;
	add.s32 	%r13, %r4, %r43;
	cvt.u64.u32 	%rd2, %r13;
	setp.le.u64 	%p1, %rd5, %rd2;
	@%p1 bra 	$L__BB112_10;
	cvt.u64.u32 	%rd8, %r4;
	add.s64 	%rd9, %rd1, %rd8;
	ld.global.s8 	%rs1, [%rd9];
	abs.s16 	%rs7, %rs1;
	cvt.rn.f32.u16 	%f1, %rs7;
	abs.f32 	%f2, %f1;
	setp.eq.s16 	%p11, %rs7, 1;
	mov.f32 	%f195, 0f3F800000;
	@%p11 bra 	$L__BB112_5;
	setp.num.f32 	%p12, %f2, %f2;
	@%p12 bra 	$L__BB112_4;
	mov.f32 	%f134, 0f40400000;
	add.rn.f32 	%f195, %f1, %f134;
	bra.uni 	$L__BB112_5;
$L__BB112_4:
	setp.lt.f32 	%p13, %f2, 0f00800000;
	mul.f32 	%f77, %f2, 0f4B800000;
	selp.f32 	%f78, %f77, %f2, %p13;
	mov.b32 	%r23, %f78;
	add.s32 	%r24, %r23, -1060439283;
	and.b32  	%r25, %r24, -8388608;
	sub.s32 	%r26, %r23, %r25;
	mov.b32 	%f79, %r26;
	cvt.rn.f32.s32 	%f80, %r25;
	selp.f32 	%f81, 0fC1C00000, 0f00000000, %p13;
	fma.rn.f32 	%f82, %f80, 0f34000000, %f81;
	add.f32 	%f83, %f79, 0fBF800000;
	add.f32 	%f84, %f79, 0f3F800000;
	rcp.approx.ftz.f32 	%f85, %f84;
	add.f32 	%f86, %f83, %f83;
	mul.f32 	%f87, %f86, %f85;
	mul.f32 	%f88, %f87, %f87;
	neg.f32 	%f89, %f87;
	sub.f32 	%f90, %f83, %f87;
	add.f32 	%f91, %f90, %f90;
	fma.rn.f32 	%f92, %f89, %f83, %f91;
	mul.rn.f32 	%f93, %f85, %f92;
	fma.rn.f32 	%f94, %f88, 0f3A2C32E4, 0f3B52E7DB;
	fma.rn.f32 	%f95, %f94, %f88, 0f3C93BB73;
	fma.rn.f32 	%f96, %f95, %f88, 0f3DF6384F;
	mul.rn.f32 	%f97, %f96, %f88;
	fma.rn.f32 	%f98, %f87, 0f3FB8AA3B, %f82;
	mul.f32 	%f99, %f97, 0f40400000;
	sub.f32 	%f100, %f82, %f98;
	fma.rn.f32 	%f101, %f87, 0f3FB8AA3B, %f100;
	fma.rn.f32 	%f102, %f93, 0f3FB8AA3B, %f101;
	fma.rn.f32 	%f103, %f87, 0f32A55E34, %f102;
	fma.rn.f32 	%f104, %f99, %f93, %f103;
	fma.rn.f32 	%f105, %f97, %f87, %f104;
	add.rn.f32 	%f106, %f98, %f105;
	mov.f32 	%f107, 0f40400000;
	mul.rn.f32 	%f108, %f106, %f107;
	cvt.rni.f32.f32 	%f109, %f108;
	sub.f32 	%f110, %f108, %f109;
	neg.f32 	%f111, %f108;
	fma.rn.f32 	%f112, %f106, 0f40400000, %f111;
	neg.f32 	%f113, %f98;
	add.rn.f32 	%f114, %f106, %f113;
	neg.f32 	%f115, %f114;
	add.rn.f32 	%f116, %f105, %f115;
	fma.rn.f32 	%f117, %f116, 0f40400000, %f112;
	add.f32 	%f118, %f110, %f117;
	setp.gt.f32 	%p14, %f109, 0f00000000;
	selp.b32 	%r27, 0, -2097152000, %p14;
	setp.eq.s16 	%p15, %rs1, 0;
	setp.eq.f32 	%p16, %f2, 0f7F800000;
	add.f32 	%f119, %f1, %f1;
	setp.lt.f32 	%p17, %f108, 0f00000000;
	selp.f32 	%f120, 0f00000000, 0f7F800000, %p17;
	abs.f32 	%f121, %f108;
	setp.gt.f32 	%p18, %f121, 0f43180000;
	cvt.rzi.s32.f32 	%r28, %f109;
	shl.b32 	%r29, %r28, 23;
	sub.s32 	%r30, %r29, %r27;
	mov.b32 	%f122, %r30;
	add.s32 	%r31, %r27, 2130706432;
	mov.b32 	%f123, %r31;
	fma.rn.f32 	%f124, %f118, 0f391FCB8E, 0f3AAF85ED;
	fma.rn.f32 	%f125, %f124, %f118, 0f3C1D9856;
	fma.rn.f32 	%f126, %f125, %f118, 0f3D6357BB;
	fma.rn.f32 	%f127, %f126, %f118, 0f3E75FDEC;
	fma.rn.f32 	%f128, %f127, %f118, 0f3F317218;
	fma.rn.f32 	%f129, %f128, %f118, 0f3F800000;
	mul.f32 	%f130, %f129, %f123;
	mul.f32 	%f131, %f130, %f122;
	selp.f32 	%f132, %f120, %f131, %p18;
	selp.f32 	%f133, %f119, %f132, %p16;
	selp.f32 	%f195, %f119, %f133, %p15;
$L__BB112_5:
	add.s64 	%rd10, %rd1, %rd2;
	ld.global.s8 	%rs2, [%rd10];
	abs.s16 	%rs8, %rs2;
	cvt.rn.f32.u16 	%f6, %rs8;
	abs.f32 	%f7, %f6;
	setp.eq.s16 	%p19, %rs8, 1;
	mov.f32 	%f196, 0f3F800000;
	@%p19 bra 	$L__BB112_9;
	setp.num.f32 	%p20, %f7, %f7;
	@%p20 bra 	$L__BB112_8;
	mov.f32 	%f193, 0f40400000;
	add.rn.f32 	%f196, %f6, %f193;
	bra.uni 	$L__BB112_9;
$L__BB112_8:
	setp.lt.f32 	%p21, %f7, 0f00800000;
	mul.f32 	%f136, %f7, 0f4B800000;
	selp.f32 	%f137, %f136, %f7, %p21;
	mov.b32 	%r32, %f137;
	add.s32 	%r33, %r32, -1060439283;
	and.b32  	%r34, %r33, -8388608;
	sub.s32 	%r35, %r32, %r34;
	mov.b32 	%f138, %r35;
	cvt.rn.f32.s32 	%f139, %r34;
	selp.f32 	%f140, 0fC1C00000, 0f00000000, %p21;
	fma.rn.f32 	%f141, %f139, 0f34000000, %f140;
	add.f32 	%f142, %f138, 0fBF800000;
	add.f32 	%f143, %f138, 0f3F800000;
	rcp.approx.ftz.f32 	%f144, %f143;
	add.f32 	%f145, %f142, %f142;
	mul.f32 	%f146, %f145, %f144;
	mul.f32 	%f147, %f146, %f146;
	neg.f32 	%f148, %f146;
	sub.f32 	%f149, %f142, %f146;
	add.f32 	%f150, %f149, %f149;
	fma.rn.f32 	%f151, %f148, %f142, %f150;
	mul.rn.f32 	%f152, %f144, %f151;
	fma.rn.f32 	%f153, %f147, 0f3A2C32E4, 0f3B52E7DB;
	fma.rn.f32 	%f154, %f153, %f147, 0f3C93BB73;
	fma.rn.f32 	%f155, %f154, %f147, 0f3DF6384F;
	mul.rn.f32 	%f156, %f155, %f147;
	fma.rn.f32 	%f157, %f146, 0f3FB8AA3B, %f141;
	mul.f32 	%f158, %f156, 0f40400000;
	sub.f32 	%f159, %f141, %f157;
	fma.rn.f32 	%f160, %f146, 0f3FB8AA3B, %f159;
	fma.rn.f32 	%f161, %f152, 0f3FB8AA3B, %f160;
	fma.rn.f32 	%f162, %f146, 0f32A55E34, %f161;
	fma.rn.f32 	%f163, %f158, %f152, %f162;
	fma.rn.f32 	%f164, %f156, %f146, %f163;
	add.rn.f32 	%f165, %f157, %f164;
	mov.f32 	%f166, 0f40400000;
	mul.rn.f32 	%f167, %f165, %f166;
	cvt.rni.f32.f32 	%f168, %f167;
	sub.f32 	%f169, %f167, %f168;
	neg.f32 	%f170, %f167;
	fma.rn.f32 	%f171, %f165, 0f40400000, %f170;
	neg.f32 	%f172, %f157;
	add.rn.f32 	%f173, %f165, %f172;
	neg.f32 	%f174, %f173;
	add.rn.f32 	%f175, %f164, %f174;
	fma.rn.f32 	%f176, %f175, 0f40400000, %f171;
	add.f32 	%f177, %f169, %f176;
	setp.gt.f32 	%p22, %f168, 0f00000000;
	selp.b32 	%r36, 0, -2097152000, %p22;
	setp.eq.s16 	%p23, %rs2, 0;
	setp.eq.f32 	%p24, %f7, 0f7F800000;
	add.f32 	%f178, %f6, %f6;
	setp.lt.f32 	%p25, %f167, 0f00000000;
	selp.f32 	%f179, 0f00000000, 0f7F800000, %p25;
	abs.f32 	%f180, %f167;
	setp.gt.f32 	%p26, %f180, 0f43180000;
	cvt.rzi.s32.f32 	%r37, %f168;
	shl.b32 	%r38, %r37, 23;
	sub.s32 	%r39, %r38, %r36;
	mov.b32 	%f181, %r39;
	add.s32 	%r40, %r36, 2130706432;
	mov.b32 	%f182, %r40;
	fma.rn.f32 	%f183, %f177, 0f391FCB8E, 0f3AAF85ED;
	fma.rn.f32 	%f184, %f183, %f177, 0f3C1D9856;
	fma.rn.f32 	%f185, %f184, %f177, 0f3D6357BB;
	fma.rn.f32 	%f186, %f185, %f177, 0f3E75FDEC;
	fma.rn.f32 	%f187, %f186, %f177, 0f3F317218;
	fma.rn.f32 	%f188, %f187, %f177, 0f3F800000;
	mul.f32 	%f189, %f188, %f182;
	mul.f32 	%f190, %f189, %f181;
	selp.f32 	%f191, %f179, %f190, %p26;
	selp.f32 	%f192, %f178, %f191, %p24;
	selp.f32 	%f196, %f178, %f192, %p23;
$L__BB112_9:
	add.f32 	%f194, %f195, %f196;
	// begin inline asm
	{  cvt.rn.f16.f32 %rs9, %f194;}

	// end inline asm
	st.shared.u16 	[%r5], %rs9;
	bra.uni 	$L__BB112_16;
$L__BB112_10:
	cvt.u64.u32 	%rd3, %r4;
	setp.le.u64 	%p2, %rd5, %rd3;
	@%p2 bra 	$L__BB112_16;
	add.s64 	%rd7, %rd1, %rd3;
	ld.global.s8 	%rs3, [%rd7];
	abs.s16 	%rs5, %rs3;
	cvt.rn.f32.u16 	%f11, %rs5;
	abs.f32 	%f12, %f11;
	setp.eq.s16 	%p3, %rs5, 1;
	mov.f32 	%f197, 0f3F800000;
	@%p3 bra 	$L__BB112_15;
	setp.num.f32 	%p4, %f12, %f12;
	@%p4 bra 	$L__BB112_14;
	mov.f32 	%f74, 0f40400000;
	add.rn.f32 	%f197, %f11, %f74;
	bra.uni 	$L__BB112_15;
$L__BB112_14:
	setp.lt.f32 	%p5, %f12, 0f00800000;
	mul.f32 	%f17, %f12, 0f4B800000;
	selp.f32 	%f18, %f17, %f12, %p5;
	mov.b32 	%r14, %f18;
	add.s32 	%r15, %r14, -1060439283;
	and.b32  	%r16, %r15, -8388608;
	sub.s32 	%r17, %r14, %r16;
	mov.b32 	%f19, %r17;
	cvt.rn.f32.s32 	%f20, %r16;
	selp.f32 	%f21, 0fC1C00000, 0f00000000, %p5;
	fma.rn.f32 	%f22, %f20, 0f34000000, %f21;
	add.f32 	%f23, %f19, 0fBF800000;
	add.f32 	%f24, %f19, 0f3F800000;
	rcp.approx.ftz.f32 	%f25, %f24;
	add.f32 	%f26, %f23, %f23;
	mul.f32 	%f27, %f26, %f25;
	mul.f32 	%f28, %f27, %f27;
	neg.f32 	%f29, %f27;
	sub.f32 	%f30, %f23, %f27;
	add.f32 	%f31, %f30, %f30;
	fma.rn.f32 	%f32, %f29, %f23, %f31;
	mul.rn.f32 	%f33, %f25, %f32;
	fma.rn.f32 	%f34, %f28, 0f3A2C32E4, 0f3B52E7DB;
	fma.rn.f32 	%f35, %f34, %f28, 0f3C93BB73;
	fma.rn.f32 	%f36, %f35, %f28, 0f3DF6384F;
	mul.rn.f32 	%f37, %f36, %f28;
	fma.rn.f32 	%f38, %f27, 0f3FB8AA3B, %f22;
	mul.f32 	%f39, %f37, 0f40400000;
	sub.f32 	%f40, %f22, %f38;
	fma.rn.f32 	%f41, %f27, 0f3FB8AA3B, %f40;
	fma.rn.f32 	%f42, %f33, 0f3FB8AA3B, %f41;
	fma.rn.f32 	%f43, %f27, 0f32A55E34, %f42;
	fma.rn.f32 	%f44, %f39, %f33, %f43;
	fma.rn.f32 	%f45, %f37, %f27, %f44;
	add.rn.f32 	%f46, %f38, %f45;
	mov.f32 	%f47, 0f40400000;
	mul.rn.f32 	%f48, %f46, %f47;
	cvt.rni.f32.f32 	%f49, %f48;
	sub.f32 	%f50, %f48, %f49;
	neg.f32 	%f51, %f48;
	fma.rn.f32 	%f52, %f46, 0f40400000, %f51;
	neg.f32 	%f53, %f38;
	add.rn.f32 	%f54, %f46, %f53;
	neg.f32 	%f55, %f54;
	add.rn.f32 	%f56, %f45, %f55;
	fma.rn.f32 	%f57, %f56, 0f40400000, %f52;
	add.f32 	%f58, %f50, %f57;
	setp.gt.f32 	%p6, %f49, 0f00000000;
	selp.b32 	%r18, 0, -2097152000, %p6;
	setp.eq.s16 	%p7, %rs3, 0;
	setp.eq.f32 	%p8, %f12, 0f7F800000;
	add.f32 	%f59, %f11, %f11;
	setp.lt.f32 	%p9, %f48, 0f00000000;
	selp.f32 	%f60, 0f00000000, 0f7F800000, %p9;
	abs.f32 	%f61, %f48;
	setp.gt.f32 	%p10, %f61, 0f43180000;
	cvt.rzi.s32.f32 	%r19, %f49;
	shl.b32 	%r20, %r19, 23;
	sub.s32 	%r21, %r20, %r18;
	mov.b32 	%f62, %r21;
	add.s32 	%r22, %r18, 2130706432;
	mov.b32 	%f63, %r22;
	fma.rn.f32 	%f64, %f58, 0f391FCB8E, 0f3AAF85ED;
	fma.rn.f32 	%f65, %f64, %f58, 0f3C1D9856;
	fma.rn.f32 	%f66, %f65, %f58, 0f3D6357BB;
	fma.rn.f32 	%f67, %f66, %f58, 0f3E75FDEC;
	fma.rn.f32 	%f68, %f67, %f58, 0f3F317218;
	fma.rn.f32 	%f69, %f68, %f58, 0f3F800000;
	mul.f32 	%f70, %f69, %f63;
	mul.f32 	%f71, %f70, %f62;
	selp.f32 	%f72, %f60, %f71, %p10;
	selp.f32 	%f73, %f59, %f72, %p8;
	selp.f32 	%f197, %f59, %f73, %p7;
$L__BB112_15:
	// begin inline asm
	{  cvt.rn.f16.f32 %rs6, %f197;}

	// end inline asm
	st.shared.u16 	[%r5], %rs6;
$L__BB112_16:
	bar.sync 	0;
	setp.lt.u32 	%p27, %r43, 66;
	@%p27 bra 	$L__BB112_20;
$L__BB112_17:
	shr.u32 	%r7, %r43, 1;
	setp.ge.u32 	%p28, %r1, %r7;
	@%p28 bra 	$L__BB112_19;
	ld.shared.u16 	%rs11, [%r5];
	and.b32  	%r41, %r43, 2046;
	add.s32 	%r42, %r5, %r41;
	ld.shared.u16 	%rs12, [%r42];
	// begin inline asm
	{add.f16 %rs10,%rs11,%rs12;
}
	// end inline asm
	st.shared.u16 	[%r5], %rs10;
$L__BB112_19:
	bar.sync 	0;
	setp.gt.u32 	%p29, %r43, 131;
	mov.u32 	%r43, %r7;
	@%p29 bra 	$L__BB112_17;
$L__BB112_20:
	setp.gt.u32 	%p30, %r1, 31;
	@%p30 bra 	$L__BB112_23;
	ld.shared.u16 	%rs14, [%r5];
	ld.shared.u16 	%rs15, [%r5+64];
	// begin inline asm
	{add.f16 %rs13,%rs14,%rs15;
}
	// end inline asm
	st.volatile.shared.u16 	[%r5], %rs13;
	ld.shared.u16 	%rs18, [%r5+32];
	// begin inline asm
	{add.f16 %rs16,%rs13,%rs18;
}
	// end inline asm
	st.volatile.shared.u16 	[%r5], %rs16;
	ld.shared.u16 	%rs21, [%r5+16];
	// begin inline asm
	{add.f16 %rs19,%rs16,%rs21;
}
	// end inline asm
	st.volatile.shared.u16 	[%r5], %rs19;
	ld.shared.u16 	%rs24, [%r5+8];
	// begin inline asm
	{add.f16 %rs22,%rs19,%rs24;
}
	// end inline asm
	st.volatile.shared.u16 	[%r5], %rs22;
	ld.shared.u16 	%rs27, [%r5+4];
	// begin inline asm
	{add.f16 %rs25,%rs22,%rs27;
}
	// end inline asm
	st.volatile.shared.u16 	[%r5], %rs25;
	ld.shared.u16 	%rs30, [%r5+2];
	// begin inline asm
	{add.f16 %rs28,%rs25,%rs30;
}
	// end inline asm
	st.volatile.shared.u16 	[%r5], %rs28;
	setp.ne.s32 	%p31, %r1, 0;
	@%p31 bra 	$L__BB112_23;
	cvta.to.global.u64 	%rd11, %rd4;
	mul.wide.u32 	%rd12, %r2, 2;
	add.s64 	%rd13, %rd11, %rd12;
	ld.shared.u16 	%rs31, [reducel3sdata_i8];
	st.global.u16 	[%rd13], %rs31;
$L__BB112_23:
	ret;

}
	// .globl	contiguous_cumulate_reducel3_i8
.visible .entry contiguous_cumulate_reducel3_i8(
	.param .u64 .ptr .align 1 contiguous_cumulate_reducel3_i8_param_0,
	.param .u64 .ptr .align 1 contiguous_cumulate_reducel3_i8_param_1,
	.param .u64 contiguous_cumulate_reducel3_i8_param_2
)
{
	.reg .pred 	%p<8>;
	.reg .b16 	%rs<28>;
	.reg .b32 	%r<17>;
	.reg .b64 	%rd<16>;

	ld.param.u64 	%rd4, [contiguous_cumulate_reducel3_i8_param_0];
	ld.param.u64 	%rd6, [contiguous_cumulate_reducel3_i8_param_1];
	ld.param.u64 	%rd5, [contiguous_cumulate_reducel3_i8_param_2];
	cvta.to.global.u64 	%rd1, %rd6;
	mov.u32 	%r1, %tid.x;
	mov.u32 	%r2, %ctaid.x;
	mov.u32 	%r16, %ntid.x;
	mul.lo.s32 	%r9, %r2, %r16;
	shl.b32 	%r10, %r9, 1;
	add.s32 	%r4, %r10, %r1;
	shl.b32 	%r11, %r1, 1;
	mov.u32 	%r12, reducel3sdata_i8;
	add.s32 	%r5, %r12, %r11;
	mov.b32 	%r8, 0;
	// begin inline asm
	cvt.rn.f16.s32 %rs1, %r8;
	// end inline asm
	st.shared.u16 	[%r5], %rs1;
	add.s32 	%r13, %r4, %r16;
	cvt.u64.u32 	%rd2, %r13;
	setp.le.u64 	%p1, %rd5, %rd2;
	@%p1 bra 	$L__BB113_2;
	mul.wide.u32 	%rd9, %r4, 2;
	add.s64 	%rd10, %rd1, %rd9;
	ld.global.u16 	%rs4, [%rd10];
	shl.b64 	%rd11, %rd2, 1;
	add.s64 	%rd12, %rd1, %rd11;
	ld.global.u16 	%rs5, [%rd12];
	// begin inline asm
	{add.f16 %rs3,%rs4,%rs5;
}
	// end inline asm
	st.shared.u16 	[%r5], %rs3;
	bra.uni 	$L__BB113_4;
$L__BB113_2:
	cvt.u64.u32 	%rd3, %r4;
	setp.le.u64 	%p2, %rd5, %rd3;
	@%p2 bra 	$L__BB113_4;
	shl.b64 	%rd7, %rd3, 1;
	add.s64 	%rd8, %rd1, %rd7;
	ld.global.u16 	%rs2, [%rd8];
	st.shared.u16 	[%r5], %rs2;
$L__BB113_4:
	bar.sync 	0;
	setp.lt.u32 	%p3, %r16, 66;
	@%p3 bra 	$L__BB113_8;
$L__BB113_5:
	shr.u32 	%r7, %r16, 1;
	setp.ge.u32 	%p4, %r1, %r7;
	@%p4 bra 	$L__BB113_7;
	ld.shared.u16 	%rs7, [%r5];
	and.b32  	%r14, %r16, 2046;
	add.s32 	%r15, %r5, %r14;
	ld.shared.u16 	%rs8, [%r15];
	// begin inline asm
	{add.f16 %rs6,%rs7,%rs8;
}
	// end inline asm
	st.shared.u16 	[%r5], %rs6;
$L__BB113_7:
	bar.sync 	0;
	setp.gt.u32 	%p5, %r16, 131;
	mov.u32 	%r16, %r7;
	@%p5 bra 	$L__BB113_5;
$L__BB113_8:
	setp.gt.u32 	%p6, %r1, 31;
	@%p6 bra 	$L__BB113_11;
	ld.shared.u16 	%rs10, [%r5];
	ld.shared.u16 	%rs11, [%r5+64];
	// begin inline asm
	{add.f16 %rs9,%rs10,%rs11;
}
	// end inline asm
	st.volatile.shared.u16 	[%r5], %rs9;
	ld.shared.u16 	%rs14, [%r5+32];
	// begin inline asm
	{add.f16 %rs12,%rs9,%rs14;
}
	// end inline asm
	st.volatile.shared.u16 	[%r5], %rs12;
	ld.shared.u16 	%rs17, [%r5+16];
	// begin inline asm
	{add.f16 %rs15,%rs12,%rs17;
}
	// end inline asm
	st.volatile.shared.u16 	[%r5], %rs15;
	ld.shared.u16 	%rs20, [%r5+8];
	// begin inline asm
	{add.f16 %rs18,%rs15,%rs20;
}
	// end inline asm
	st.volatile.shared.u16 	[%r5], %rs18;
	ld.shared.u16 	%rs23, [%r5+4];
	// begin inline asm
	{add.f16 %rs21,%rs18,%rs23;
}
	// end inline asm
	st.volatile.shared.u16 	[%r5], %rs21;
	ld.shared.u16 	%rs26, [%r5+2];
	// begin inline asm
	{add.f16 %rs24,%rs21,%rs26;
}
	// end inline asm
	st.volatile.shared.u16 	[%r5], %rs24;
	setp.ne.s32 	%p7, %r1, 0;
	@%p7 bra 	$L__BB113_11;
	cvta.to.global.u64 	%rd13, %rd4;
	mul.wide.u32 	%rd14, %r2, 2;
	add.s64 	%rd15, %rd13, %rd14;
	ld.shared.u16 	%rs27, [reducel3sdata_i8];
	st.global.u16 	[%rd15], %rs27;
$L__BB113_11:
	ret;

}
	// .globl	uncontiguous_reducel3_i8
.visible .entry uncontiguous_reducel3_i8(
	.param .u64 .ptr .align 1 uncontiguous_reducel3_i8_param_0,
	.param .u64 .ptr .align 1 uncontiguous_reducel3_i8_param_1,
	.param .u64 .ptr .align 1 uncontiguous_reducel3_i8_param_2,
	.param .u64 .ptr .align 1 uncontiguous_reducel3_i8_param_3,
	.param .u64 uncontiguous_reducel3_i8_param_4,
	.param .u64 uncontiguous_reducel3_i8_param_5
)
{
	.reg .pred 	%p<77>;
	.reg .b16 	%rs<32>;
	.reg .b32 	%r<240>;
	.reg .b32 	%f<198>;
	.reg .b64 	%rd<555>;

	ld.param.u64 	%rd260, [uncontiguous_reducel3_i8_param_0];
	ld.param.u64 	%rd263, [uncontiguous_reducel3_i8_param_1];
	ld.param.u64 	%rd264, [uncontiguous_reducel3_i8_param_2];
	ld.param.u64 	%rd265, [uncontiguous_reducel3_i8_param_3];
	ld.param.u64 	%rd261, [uncontiguous_reducel3_i8_param_4];
	ld.param.u64 	%rd262, [uncontiguous_reducel3_i8_param_5];
	cvta.to.global.u64 	%rd1, %rd265;
	cvta.to.global.u64 	%rd2, %rd264;
	cvta.to.global.u64 	%rd3, %rd263;
	mov.u32 	%r1, %tid.x;
	mov.u32 	%r2, %ctaid.x;
	mov.u32 	%r239, %ntid.x;
	mul.lo.s32 	%r53, %r2, %r239;
	shl.b32 	%r54, %r53, 1;
	add.s32 	%r4, %r54, %r1;
	shl.b32 	%r55, %r1, 1;
	mov.u32 	%r56, reducel3sdata_i8;
	add.s32 	%r5, %r56, %r55;
	mov.b32 	%r52, 0;
	// begin inline asm
	cvt.rn.f16.s32 %rs4, %r52;
	// end inline asm
	st.shared.u16 	[%r5], %rs4;
	add.s32 	%r57, %r4, %r239;
	cvt.u64.u32 	%rd508, %r57;
	setp.le.u64 	%p1, %rd262, %rd508;
	@%p1 bra 	$L__BB114_62;
	cvt.u32.u64 	%r6, %rd261;
	add.s32 	%r233, %r6, -1;
	setp.lt.s32 	%p35, %r233, 0;
	mov.b64 	%rd512, 0;
	mov.u64 	%rd513, %rd512;
	@%p35 bra 	$L__BB114_53;
	cvt.u64.u32 	%rd509, %r4;
	setp.lt.u32 	%p36, %r233, 3;
	mov.b64 	%rd513, 0;
	mov.u64 	%rd512, %rd513;
	@%p36 bra 	$L__BB114_30;
	add.s32 	%r231, %r6, -2;
	and.b32  	%r142, %r6, -4;
	neg.s32 	%r230, %r142;
	mov.b64 	%rd513, 0;
$L__BB114_4:
	.pragma "nounroll";
	add.s32 	%r12, %r231, 1;
	mul.wide.u32 	%rd396, %r12, 8;
	add.s64 	%rd397, %rd2, %rd396;
	ld.global.u64 	%rd10, [%rd397];
	or.b64  	%rd398, %rd509, %rd10;
	and.b64  	%rd399, %rd398, -4294967296;
	setp.ne.s64 	%p37, %rd399, 0;
	@%p37 bra 	$L__BB114_6;
	cvt.u32.u64 	%r143, %rd10;
	cvt.u32.u64 	%r144, %rd509;
	div.u32 	%r145, %r144, %r143;
	mul.lo.s32 	%r146, %r145, %r143;
	sub.s32 	%r147, %r144, %r146;
	cvt.u64.u32 	%rd474, %r145;
	cvt.u64.u32 	%rd475, %r147;
	bra.uni 	$L__BB114_7;
$L__BB114_6:
	div.s64 	%rd474, %rd509, %rd10;
	mul.lo.s64 	%rd400, %rd474, %rd10;
	sub.s64 	%rd475, %rd509, %rd400;
$L__BB114_7:
	mul.wide.u32 	%rd401, %r12, 8;
	add.s64 	%rd402, %rd1, %rd401;
	ld.global.u64 	%rd17, [%rd402];
	mad.lo.s64 	%rd18, %rd17, %rd475, %rd512;
	or.b64  	%rd403, %rd508, %rd10;
	and.b64  	%rd404, %rd403, -4294967296;
	setp.ne.s64 	%p38, %rd404, 0;
	@%p38 bra 	$L__BB114_9;
	cvt.u32.u64 	%r148, %rd10;
	cvt.u32.u64 	%r149, %rd508;
	div.u32 	%r150, %r149, %r148;
	mul.lo.s32 	%r151, %r150, %r148;
	sub.s32 	%r152, %r149, %r151;
	cvt.u64.u32 	%rd476, %r150;
	cvt.u64.u32 	%rd477, %r152;
	bra.uni 	$L__BB114_10;
$L__BB114_9:
	div.s64 	%rd476, %rd508, %rd10;
	mul.lo.s64 	%rd405, %rd476, %rd10;
	sub.s64 	%rd477, %rd508, %rd405;
$L__BB114_10:
	mad.lo.s64 	%rd25, %rd477, %rd17, %rd513;
	add.s32 	%r13, %r231, -2;
	mul.wide.u32 	%rd406, %r231, 8;
	add.s64 	%rd407, %rd2, %rd406;
	ld.global.u64 	%rd26, [%rd407];
	or.b64  	%rd408, %rd474, %rd26;
	and.b64  	%rd409, %rd408, -4294967296;
	setp.ne.s64 	%p39, %rd409, 0;
	@%p39 bra 	$L__BB114_12;
	cvt.u32.u64 	%r153, %rd26;
	cvt.u32.u64 	%r154, %rd474;
	div.u32 	%r155, %r154, %r153;
	mul.lo.s32 	%r156, %r155, %r153;
	sub.s32 	%r157, %r154, %r156;
	cvt.u64.u32 	%rd478, %r155;
	cvt.u64.u32 	%rd479, %r157;
	bra.uni 	$L__BB114_13;
$L__BB114_12:
	div.s64 	%rd478, %rd474, %rd26;
	mul.lo.s64 	%rd410, %rd478, %rd26;
	sub.s64 	%rd479, %rd474, %rd410;
$L__BB114_13:
	mul.wide.u32 	%rd411, %r231, 8;
	add.s64 	%rd412, %rd1, %rd411;
	ld.global.u64 	%rd33, [%rd412];
	mad.lo.s64 	%rd34, %rd33, %rd479, %rd18;
	or.b64  	%rd413, %rd476, %rd26;
	and.b64  	%rd414, %rd413, -4294967296;
	setp.ne.s64 	%p40, %rd414, 0;
	@%p40 bra 	$L__BB114_15;
	cvt.u32.u64 	%r158, %rd26;
	cvt.u32.u64 	%r159, %rd476;
	div.u32 	%r160, %r159, %r158;
	mul.lo.s32 	%r161, %r160, %r158;
	sub.s32 	%r162, %r159, %r161;
	cvt.u64.u32 	%rd480, %r160;
	cvt.u64.u32 	%rd481, %r162;
	bra.uni 	$L__BB114_16;
$L__BB114_15:
	div.s64 	%rd480, %rd476, %rd26;
	mul.lo.s64 	%rd415, %rd480, %rd26;
	sub.s64 	%rd481, %rd476, %rd415;
$L__BB114_16:
	mad.lo.s64 	%rd41, %rd481, %rd33, %rd25;
	add.s32 	%r14, %r231, -1;
	mul.wide.u32 	%rd416, %r14, 8;
	add.s64 	%rd417, %rd2, %rd416;
	ld.global.u64 	%rd42, [%rd417];
	or.b64  	%rd418, %rd478, %rd42;
	and.b64  	%rd419, %rd418, -4294967296;
	setp.ne.s64 	%p41, %rd419, 0;
	@%p41 bra 	$L__BB114_18;
	cvt.u32.u64 	%r163, %rd42;
	cvt.u32.u64 	%r164, %rd478;
	div.u32 	%r165, %r164, %r163;
	mul.lo.s32 	%r166, %r165, %r163;
	sub.s32 	%r167, %r164, %r166;
	cvt.u64.u32 	%rd482, %r165;
	cvt.u64.u32 	%rd483, %r167;
	bra.uni 	$L__BB114_19;
$L__BB114_18:
	div.s64 	%rd482, %rd478, %rd42;
	mul.lo.s64 	%rd420, %rd482, %rd42;
	sub.s64 	%rd483, %rd478, %rd420;
$L__BB114_19:
	mul.wide.u32 	%rd421, %r14, 8;
	add.s64 	%rd422, %rd1, %rd421;
	ld.global.u64 	%rd49, [%rd422];
	mad.lo.s64 	%rd50, %rd49, %rd483, %rd34;
	or.b64  	%rd423, %rd480, %rd42;
	and.b64  	%rd424, %rd423, -4294967296;
	setp.ne.s64 	%p42, %rd424, 0;
	@%p42 bra 	$L__BB114_21;
	cvt.u32.u64 	%r168, %rd42;
	cvt.u32.u64 	%r169, %rd480;
	div.u32 	%r170, %r169, %r168;
	mul.lo.s32 	%r171, %r170, %r168;
	sub.s32 	%r172, %r169, %r171;
	cvt.u64.u32 	%rd484, %r170;
	cvt.u64.u32 	%rd485, %r172;
	bra.uni 	$L__BB114_22;
$L__BB114_21:
	div.s64 	%rd484, %rd480, %rd42;
	mul.lo.s64 	%rd425, %rd484, %rd42;
	sub.s64 	%rd485, %rd480, %rd425;
$L__BB114_22:
	mad.lo.s64 	%rd57, %rd485, %rd49, %rd41;
	mul.wide.u32 	%rd426, %r13, 8;
	add.s64 	%rd427, %rd2, %rd426;
	ld.global.u64 	%rd58, [%rd427];
	or.b64  	%rd428, %rd482, %rd58;
	and.b64  	%rd429, %rd428, -4294967296;
	setp.ne.s64 	%p43, %rd429, 0;
	@%p43 bra 	$L__BB114_24;
	cvt.u32.u64 	%r173, %rd58;
	cvt.u32.u64 	%r174, %rd482;
	div.u32 	%r175, %r174, %r173;
	mul.lo.s32 	%r176, %r175, %r173;
	sub.s32 	%r177, %r174, %r176;
	cvt.u64.u32 	%rd509, %r175;
	cvt.u64.u32 	%rd487, %r177;
	bra.uni 	$L__BB114_25;
$L__BB114_24:
	div.s64 	%rd509, %rd482, %rd58;
	mul.lo.s64 	%rd430, %rd509, %rd58;
	sub.s64 	%rd487, %rd482, %rd430;
$L__BB114_25:
	mul.wide.u32 	%rd431, %r13, 8;
	add.s64 	%rd432, %rd1, %rd431;
	ld.global.u64 	%rd65, [%rd432];
	mad.lo.s64 	%rd512, %rd65, %rd487, %rd50;
	or.b64  	%rd433, %rd484, %rd58;
	and.b64  	%rd434, %rd433, -4294967296;
	setp.ne.s64 	%p44, %rd434, 0;
	@%p44 bra 	$L__BB114_27;
	cvt.u32.u64 	%r178, %rd58;
	cvt.u32.u64 	%r179, %rd484;
	div.u32 	%r180, %r179, %r178;
	mul.lo.s32 	%r181, %r180, %r178;
	sub.s32 	%r182, %r179, %r181;
	cvt.u64.u32 	%rd508, %r180;
	cvt.u64.u32 	%rd489, %r182;
	bra.uni 	$L__BB114_28;
$L__BB114_27:
	div.s64 	%rd508, %rd484, %rd58;
	mul.lo.s64 	%rd435, %rd508, %rd58;
	sub.s64 	%rd489, %rd484, %rd435;
$L__BB114_28:
	mad.lo.s64 	%rd513, %rd489, %rd65, %rd57;
	add.s32 	%r231, %r231, -4;
	add.s32 	%r230, %r230, 4;
	setp.ne.s32 	%p45, %r230, 0;
	@%p45 bra 	$L__BB114_4;
	add.s32 	%r233, %r231, 1;
$L__BB114_30:
	and.b32  	%r19, %r6, 3;
	setp.eq.s32 	%p46, %r19, 0;
	@%p46 bra 	$L__BB114_53;
	setp.eq.s32 	%p47, %r19, 1;
	@%p47 bra 	$L__BB114_45;
	mul.wide.u32 	%rd437, %r233, 8;
	add.s64 	%rd438, %rd2, %rd437;
	ld.global.u64 	%rd80, [%rd438];
	or.b64  	%rd439, %rd509, %rd80;
	and.b64  	%rd440, %rd439, -4294967296;
	setp.ne.s64 	%p48, %rd440, 0;
	@%p48 bra 	$L__BB114_34;
	cvt.u32.u64 	%r183, %rd80;
	cvt.u32.u64 	%r184, %rd509;
	div.u32 	%r185, %r184, %r183;
	mul.lo.s32 	%r186, %r185, %r183;
	sub.s32 	%r187, %r184, %r186;
	cvt.u64.u32 	%rd496, %r185;
	cvt.u64.u32 	%rd497, %r187;
	bra.uni 	$L__BB114_35;
$L__BB114_34:
	div.s64 	%rd496, %rd509, %rd80;
	mul.lo.s64 	%rd441, %rd496, %rd80;
	sub.s64 	%rd497, %rd509, %rd441;
$L__BB114_35:
	add.s64 	%rd443, %rd1, %rd437;
	ld.global.u64 	%rd87, [%rd443];
	mad.lo.s64 	%rd88, %rd87, %rd497, %rd512;
	or.b64  	%rd444, %rd508, %rd80;
	and.b64  	%rd445, %rd444, -4294967296;
	setp.ne.s64 	%p49, %rd445, 0;
	@%p49 bra 	$L__BB114_37;
	cvt.u32.u64 	%r188, %rd80;
	cvt.u32.u64 	%r189, %rd508;
	div.u32 	%r190, %r189, %r188;
	mul.lo.s32 	%r191, %r190, %r188;
	sub.s32 	%r192, %r189, %r191;
	cvt.u64.u32 	%rd498, %r190;
	cvt.u64.u32 	%rd499, %r192;
	bra.uni 	$L__BB114_38;
$L__BB114_37:
	div.s64 	%rd498, %rd508, %rd80;
	mul.lo.s64 	%rd446, %rd498, %rd80;
	sub.s64 	%rd499, %rd508, %rd446;
$L__BB114_38:
	mad.lo.s64 	%rd95, %rd499, %rd87, %rd513;
	add.s32 	%r20, %r233, -1;
	mul.wide.u32 	%rd447, %r20, 8;
	add.s64 	%rd448, %rd2, %rd447;
	ld.global.u64 	%rd96, [%rd448];
	or.b64  	%rd449, %rd496, %rd96;
	and.b64  	%rd450, %rd449, -4294967296;
	setp.ne.s64 	%p50, %rd450, 0;
	@%p50 bra 	$L__BB114_40;
	cvt.u32.u64 	%r193, %rd96;
	cvt.u32.u64 	%r194, %rd496;
	div.u32 	%r195, %r194, %r193;
	mul.lo.s32 	%r196, %r195, %r193;
	sub.s32 	%r197, %r194, %r196;
	cvt.u64.u32 	%rd509, %r195;
	cvt.u64.u32 	%rd501, %r197;
	bra.uni 	$L__BB114_41;
$L__BB114_40:
	div.s64 	%rd509, %rd496, %rd96;
	mul.lo.s64 	%rd451, %rd509, %rd96;
	sub.s64 	%rd501, %rd496, %rd451;
$L__BB114_41:
	add.s64 	%rd453, %rd1, %rd447;
	ld.global.u64 	%rd103, [%rd453];
	mad.lo.s64 	%rd512, %rd103, %rd501, %rd88;
	or.b64  	%rd454, %rd498, %rd96;
	and.b64  	%rd455, %rd454, -4294967296;
	setp.ne.s64 	%p51, %rd455, 0;
	@%p51 bra 	$L__BB114_43;
	cvt.u32.u64 	%r198, %rd96;
	cvt.u32.u64 	%r199, %rd498;
	div.u32 	%r200, %r199, %r198;
	mul.lo.s32 	%r201, %r200, %r198;
	sub.s32 	%r202, %r199, %r201;
	cvt.u64.u32 	%rd508, %r200;
	cvt.u64.u32 	%rd503, %r202;
	bra.uni 	$L__BB114_44;
$L__BB114_43:
	div.s64 	%rd508, %rd498, %rd96;
	mul.lo.s64 	%rd456, %rd508, %rd96;
	sub.s64 	%rd503, %rd498, %rd456;
$L__BB114_44:
	mad.lo.s64 	%rd513, %rd503, %rd103, %rd95;
	add.s32 	%r233, %r233, -2;
$L__BB114_45:
	and.b32  	%r203, %r6, 1;
	setp.eq.b32 	%p52, %r203, 1;
	not.pred 	%p53, %p52;
	@%p53 bra 	$L__BB114_53;
	mul.wide.u32 	%rd457, %r233, 8;
	add.s64 	%rd458, %rd2, %rd457;
	ld.global.u64 	%rd118, [%rd458];
	or.b64  	%rd459, %rd509, %rd118;
	and.b64  	%rd460, %rd459, -4294967296;
	setp.ne.s64 	%p54, %rd460, 0;
	@%p54 bra 	$L__BB114_48;
	cvt.u32.u64 	%r204, %rd118;
	cvt.u32.u64 	%r205, %rd509;
	rem.u32 	%r206, %r205, %r204;
	cvt.u64.u32 	%rd510, %r206;
	bra.uni 	$L__BB114_49;
$L__BB114_48:
	rem.s64 	%rd510, %rd509, %rd118;
$L__BB114_49:
	add.s64 	%rd462, %rd1, %rd457;
	ld.global.u64 	%rd122, [%rd462];
	mad.lo.s64 	%rd512, %rd122, %rd510, %rd512;
	or.b64  	%rd463, %rd508, %rd118;
	and.b64  	%rd464, %rd463, -4294967296;
	setp.ne.s64 	%p55, %rd464, 0;
	@%p55 bra 	$L__BB114_51;
	cvt.u32.u64 	%r207, %rd118;
	cvt.u32.u64 	%r208, %rd508;
	rem.u32 	%r209, %r208, %r207;
	cvt.u64.u32 	%rd511, %r209;
	bra.uni 	$L__BB114_52;
$L__BB114_51:
	rem.s64 	%rd511, %rd508, %rd118;
$L__BB114_52:
	mad.lo.s64 	%rd513, %rd511, %rd122, %rd513;
$L__BB114_53:
	add.s64 	%rd465, %rd3, %rd512;
	ld.global.s8 	%rs1, [%rd465];
	abs.s16 	%rs7, %rs1;
	cvt.rn.f32.u16 	%f1, %rs7;
	abs.f32 	%f2, %f1;
	setp.eq.s16 	%p56, %rs7, 1;
	mov.f32 	%f195, 0f3F800000;
	@%p56 bra 	$L__BB114_57;
	setp.num.f32 	%p57, %f2, %f2;
	@%p57 bra 	$L__BB114_56;
	mov.f32 	%f134, 0f40400000;
	add.rn.f32 	%f195, %f1, %f134;
	bra.uni 	$L__BB114_57;
$L__BB114_56:
	setp.lt.f32 	%p58, %f2, 0f00800000;
	mul.f32 	%f77, %f2, 0f4B800000;
	selp.f32 	%f78, %f77, %f2, %p58;
	mov.b32 	%r210, %f78;
	add.s32 	%r211, %r210, -1060439283;
	and.b32  	%r212, %r211, -8388608;
	sub.s32 	%r213, %r210, %r212;
	mov.b32 	%f79, %r213;
	cvt.rn.f32.s32 	%f80, %r212;
	selp.f32 	%f81, 0fC1C00000, 0f00000000, %p58;
	fma.rn.f32 	%f82, %f80, 0f34000000, %f81;
	add.f32 	%f83, %f79, 0fBF800000;
	add.f32 	%f84, %f79, 0f3F800000;
	rcp.approx.ftz.f32 	%f85, %f84;
	add.f32 	%f86, %f83, %f83;
	mul.f32 	%f87, %f86, %f85;
	mul.f32 	%f88, %f87, %f87;
	neg.f32 	%f89, %f87;
	sub.f32 	%f90, %f83, %f87;
	add.f32 	%f91, %f90, %f90;
	fma.rn.f32 	%f92, %f89, %f83, %f91;
	mul.rn.f32 	%f93, %f85, %f92;
	fma.rn.f32 	%f94, %f88, 0f3A2C32E4, 0f3B52E7DB;
	fma.rn.f32 	%f95, %f94, %f88, 0f3C93BB73;
	fma.rn.f32 	%f96, %f95, %f88, 0f3DF6384F;
	mul.rn.f32 	%f97, %f96, %f88;
	fma.rn.f32 	%f98, %f87, 0f3FB8AA3B, %f82;
	mul.f32 	%f99, %f97, 0f40400000;
	sub.f32 	%f100, %f82, %f98;
	fma.rn.f32 	%f101, %f87, 0f3FB8AA3B, %f100;
	fma.rn.f32 	%f102, %f93, 0f3FB8AA3B, %f101;
	fma.rn.f32 	%f103, %f87, 0f32A55E34, %f102;
	fma.rn.f32 	%f104, %f99, %f93, %f103;
	fma.rn.f32 	%f105, %f97, %f87, %f104;
	add.rn.f32 	%f106, %f98, %f105;
	mov.f32 	%f107, 0f40400000;
	mul.rn.f32 	%f108, %f106, %f107;
	cvt.rni.f32.f32 	%f109, %f108;
	sub.f32 	%f110, %f108, %f109;
	neg.f32 	%f111, %f108;
	fma.rn.f32 	%f112, %f106, 0f40400000, %f111;
	neg.f32 	%f113, %f98;
	add.rn.f32 	%f114, %f106, %f113;
	neg.f32 	%f115, %f114;
	add.rn.f32 	%f116, %f105, %f115;
	fma.rn.f32 	%f117, %f116, 0f40400000, %f112;
	add.f32 	%f118, %f110, %f117;
	setp.gt.f32 	%p59, %f109, 0f00000000;
	selp.b32 	%r214, 0, -2097152000, %p59;
	setp.eq.s16 	%p60, %rs1, 0;
	setp.eq.f32 	%p61, %f2, 0f7F800000;
	add.f32 	%f119, %f1, %f1;
	setp.lt.f32 	%p62, %f108, 0f00000000;
	selp.f32 	%f120, 0f00000000, 0f7F800000, %p62;
	abs.f32 	%f121, %f108;
	setp.gt.f32 	%p63, %f121, 0f43180000;
	cvt.rzi.s32.f32 	%r215, %f109;
	shl.b32 	%r216, %r215, 23;
	sub.s32 	%r217, %r216, %r214;
	mov.b32 	%f122, %r217;
	add.s32 	%r218, %r214, 2130706432;
	mov.b32 	%f123, %r218;
	fma.rn.f32 	%f124, %f118, 0f391FCB8E, 0f3AAF85ED;
	fma.rn.f32 	%f125, %f124, %f118, 0f3C1D9856;
	fma.rn.f32 	%f126, %f125, %f118, 0f3D6357BB;
	fma.rn.f32 	%f127, %f126, %f118, 0f3E75FDEC;
	fma.rn.f32 	%f128, %f127, %f118, 0f3F317218;
	fma.rn.f32 	%f129, %f128, %f118, 0f3F800000;
	mul.f32 	%f130, %f129, %f123;
	mul.f32 	%f131, %f130, %f122;
	selp.f32 	%f132, %f120, %f131, %p63;
	selp.f32 	%f133, %f119, %f132, %p61;
	selp.f32 	%f195, %f119, %f133, %p60;
$L__BB114_57:
	add.s64 	%rd466, %rd3, %rd513;
	ld.global.s8 	%rs2, [%rd466];
	abs.s16 	%rs8, %rs2;
	cvt.rn.f32.u16 	%f6, %rs8;
	abs.f32 	%f7, %f6;
	setp.eq.s16 	%p64, %rs8, 1;
	mov.f32 	%f196, 0f3F800000;
	@%p64 bra 	$L__BB114_61;
	setp.num.f32 	%p65, %f7, %f7;
	@%p65 bra 	$L__BB114_60;
	mov.f32 	%f193, 0f40400000;
	add.rn.f32 	%f196, %f6, %f193;
	bra.uni 	$L__BB114_61;
$L__BB114_60:
	setp.lt.f32 	%p66, %f7, 0f00800000;
	mul.f32 	%f136, %f7, 0f4B800000;
	selp.f32 	%f137, %f136, %f7, %p66;
	mov.b32 	%r219, %f137;
	add.s32 	%r220, %r219, -1060439283;
	and.b32  	%r221, %r220, -8388608;
	sub.s32 	%r222, %r219, %r221;
	mov.b32 	%f138, %r222;
	cvt.rn.f32.s32 	%f139, %r221;
	selp.f32 	%f140, 0fC1C00000, 0f00000000, %p66;
	fma.rn.f32 	%f141, %f139, 0f34000000, %f140;
	add.f32 	%f142, %f138, 0fBF800000;
	add.f32 	%f143, %f138, 0f3F800000;
	rcp.approx.ftz.f32 	%f144, %f143;
	add.f32 	%f145, %f142, %f142;
	mul.f32 	%f146, %f145, %f144;
	mul.f32 	%f147, %f146, %f146;
	neg.f32 	%f148, %f146;
	sub.f32 	%f149, %f142, %f146;
	add.f32 	%f150, %f149, %f149;
	fma.rn.f32 	%f151, %f148, %f142, %f150;
	mul.rn.f32 	%f152, %f144, %f151;
	fma.rn.f32 	%f153, %f147, 0f3A2C32E4, 0f3B52E7DB;
	fma.rn.f32 	%f154, %f153, %f147, 0f3C93BB73;
	fma.rn.f32 	%f155, %f154, %f147, 0f3DF6384F;
	mul.rn.f32 	%f156, %f155, %f147;
	fma.rn.f32 	%f157, %f146, 0f3FB8AA3B, %f141;
	mul.f32 	%f158, %f156, 0f40400000;
	sub.f32 	%f159, %f141, %f157;
	fma.rn.f32 	%f160, %f146, 0f3FB8AA3B, %f159;
	fma.rn.f32 	%f161, %f152, 0f3FB8AA3B, %f160;
	fma.rn.f32 	%f162, %f146, 0f32A55E34, %f161;
	fma.rn.f32 	%f163, %f158, %f152, %f162;
	fma.rn.f32 	%f164, %f156, %f146, %f163;
	add.rn.f32 	%f165, %f157, %f164;
	mov.f32 	%f166, 0f40400000;
	mul.rn.f32 	%f167, %f165, %f166;
	cvt.rni.f32.f32 	%f168, %f167;
	sub.f32 	%f169, %f167, %f168;
	neg.f32 	%f170, %f167;
	fma.rn.f32 	%f171, %f165, 0f40400000, %f170;
	neg.f32 	%f172, %f157;
	add.rn.f32 	%f173, %f165, %f172;
	neg.f32 	%f174, %f173;
	add.rn.f32 	%f175, %f164, %f174;
	fma.rn.f32 	%f176, %f175, 0f40400000, %f171;
	add.f32 	%f177, %f169, %f176;
	setp.gt.f32 	%p67, %f168, 0f00000000;
	selp.b32 	%r223, 0, -2097152000, %p67;
	setp.eq.s16 	%p68, %rs2, 0;
	setp.eq.f32 	%p69, %f7, 0f7F800000;
	add.f32 	%f178, %f6, %f6;
	setp.lt.f32 	%p70, %f167, 0f00000000;
	selp.f32 	%f179, 0f00000000, 0f7F800000, %p70;
	abs.f32 	%f180, %f167;
	setp.gt.f32 	%p71, %f180, 0f43180000;
	cvt.rzi.s32.f32 	%r224, %f168;
	shl.b32 	%r225, %r224, 23;
	sub.s32 	%r226, %r225, %r223;
	mov.b32 	%f181, %r226;
	add.s32 	%r227, %r223, 2130706432;
	mov.b32 	%f182, %r227;
	fma.rn.f32 	%f183, %f177, 0f391FCB8E, 0f3AAF85ED;
	fma.rn.f32 	%f184, %f183, %f177, 0f3C1D9856;
	fma.rn.f32 	%f185, %f184, %f177, 0f3D6357BB;
	fma.rn.f32 	%f186, %f185, %f177, 0f3E75FDEC;
	fma.rn.f32 	%f187, %f186, %f177, 0f3F317218;
	fma.rn.f32 	%f188, %f187, %f177, 0f3F800000;
	mul.f32 	%f189, %f188, %f182;
	mul.f32 	%f190, %f189, %f181;
	selp.f32 	%f191, %f179, %f190, %p71;
	selp.f32 	%f192, %f178, %f191, %p69;
	selp.f32 	%f196, %f178, %f192, %p68;
$L__BB114_61:
	add.f32 	%f194, %f195, %f196;
	// begin inline asm
	{  cvt.rn.f16.f32 %rs9, %f194;}

	// end inline asm
	st.shared.u16 	[%r5], %rs9;
	bra.uni 	$L__BB114_126;
$L__BB114_62:
	cvt.u64.u32 	%rd545, %r4;
	setp.le.u64 	%p2, %rd262, %rd545;
	@%p2 bra 	$L__BB114_126;
	cvt.u32.u64 	%r23, %rd261;
	add.s32 	%r237, %r23, -1;
	setp.lt.s32 	%p3, %r237, 0;
	mov.b64 	%rd554, 0;
	@%p3 bra 	$L__BB114_121;
	and.b32  	%r25, %r23, 7;
	setp.lt.u32 	%p4, %r237, 7;
	mov.b64 	%rd554, 0;
	@%p4 bra 	$L__BB114_92;
	add.s32 	%r235, %r23, -4;
	and.b32  	%r58, %r23, -8;
	neg.s32 	%r234, %r58;
	mov.b64 	%rd554, 0;
$L__BB114_66:
	.pragma "nounroll";
	add.s32 	%r30, %r235, 3;
	mul.wide.u32 	%rd270, %r30, 8;
	add.s64 	%rd271, %rd2, %rd270;
	ld.global.u64 	%rd133, [%rd271];
	or.b64  	%rd272, %rd545, %rd133;
	and.b64  	%rd273, %rd272, -4294967296;
	setp.ne.s64 	%p5, %rd273, 0;
	@%p5 bra 	$L__BB114_68;
	cvt.u32.u64 	%r59, %rd133;
	cvt.u32.u64 	%r60, %rd545;
	div.u32 	%r61, %r60, %r59;
	mul.lo.s32 	%r62, %r61, %r59;
	sub.s32 	%r63, %r60, %r62;
	cvt.u64.u32 	%rd516, %r61;
	cvt.u64.u32 	%rd517, %r63;
	bra.uni 	$L__BB114_69;
$L__BB114_68:
	div.s64 	%rd516, %rd545, %rd133;
	mul.lo.s64 	%rd274, %rd516, %rd133;
	sub.s64 	%rd517, %rd545, %rd274;
$L__BB114_69:
	add.s64 	%rd276, %rd1, %rd270;
	ld.global.u64 	%rd277, [%rd276];
	mad.lo.s64 	%rd140, %rd277, %rd517, %rd554;
	add.s32 	%r31, %r235, 2;
	mul.wide.u32 	%rd278, %r31, 8;
	add.s64 	%rd279, %rd2, %rd278;
	ld.global.u64 	%rd141, [%rd279];
	or.b64  	%rd280, %rd516, %rd141;
	and.b64  	%rd281, %rd280, -4294967296;
	setp.ne.s64 	%p6, %rd281, 0;
	@%p6 bra 	$L__BB114_71;
	cvt.u32.u64 	%r64, %rd141;
	cvt.u32.u64 	%r65, %rd516;
	div.u32 	%r66, %r65, %r64;
	mul.lo.s32 	%r67, %r66, %r64;
	sub.s32 	%r68, %r65, %r67;
	cvt.u64.u32 	%rd518, %r66;
	cvt.u64.u32 	%rd519, %r68;
	bra.uni 	$L__BB114_72;
$L__BB114_71:
	div.s64 	%rd518, %rd516, %rd141;
	mul.lo.s64 	%rd282, %rd518, %rd141;
	sub.s64 	%rd519, %rd516, %rd282;
$L__BB114_72:
	add.s64 	%rd284, %rd1, %rd278;
	ld.global.u64 	%rd285, [%rd284];
	mad.lo.s64 	%rd148, %rd285, %rd519, %rd140;
	add.s32 	%r32, %r235, 1;
	mul.wide.u32 	%rd286, %r32, 8;
	add.s64 	%rd287, %rd2, %rd286;
	ld.global.u64 	%rd149, [%rd287];
	or.b64  	%rd288, %rd518, %rd149;
	and.b64  	%rd289, %rd288, -4294967296;
	setp.ne.s64 	%p7, %rd289, 0;
	@%p7 bra 	$L__BB114_74;
	cvt.u32.u64 	%r69, %rd149;
	cvt.u32.u64 	%r70, %rd518;
	div.u32 	%r71, %r70, %r69;
	mul.lo.s32 	%r72, %r71, %r69;
	sub.s32 	%r73, %r70, %r72;
	cvt.u64.u32 	%rd520, %r71;
	cvt.u64.u32 	%rd521, %r73;
	bra.uni 	$L__BB114_75;
$L__BB114_74:
	div.s64 	%rd520, %rd518, %rd149;
	mul.lo.s64 	%rd290, %rd520, %rd149;
	sub.s64 	%rd521, %rd518, %rd290;
$L__BB114_75:
	add.s64 	%rd292, %rd1, %rd286;
	ld.global.u64 	%rd293, [%rd292];
	mad.lo.s64 	%rd156, %rd293, %rd521, %rd148;
	add.s32 	%r33, %r235, -4;
	mul.wide.u32 	%rd294, %r235, 8;
	add.s64 	%rd295, %rd2, %rd294;
	ld.global.u64 	%rd157, [%rd295];
	or.b64  	%rd296, %rd520, %rd157;
	and.b64  	%rd297, %rd296, -4294967296;
	setp.ne.s64 	%p8, %rd297, 0;
	@%p8 bra 	$L__BB114_77;
	cvt.u32.u64 	%r74, %rd157;
	cvt.u32.u64 	%r75, %rd520;
	div.u32 	%r76, %r75, %r74;
	mul.lo.s32 	%r77, %r76, %r74;
	sub.s32 	%r78, %r75, %r77;
	cvt.u64.u32 	%rd522, %r76;
	cvt.u64.u32 	%rd523, %r78;
	bra.uni 	$L__BB114_78;
$L__BB114_77:
	div.s64 	%rd522, %rd520, %rd157;
	mul.lo.s64 	%rd298, %rd522, %rd157;
	sub.s64 	%rd523, %rd520, %rd298;
$L__BB114_78:
	add.s64 	%rd300, %rd1, %rd294;
	ld.global.u64 	%rd301, [%rd300];
	mad.lo.s64 	%rd164, %rd301, %rd523, %rd156;
	add.s32 	%r34, %r235, -1;
	mul.wide.u32 	%rd302, %r34, 8;
	add.s64 	%rd303, %rd2, %rd302;
	ld.global.u64 	%rd165, [%rd303];
	or.b64  	%rd304, %rd522, %rd165;
	and.b64  	%rd305, %rd304, -4294967296;
	setp.ne.s64 	%p9, %rd305, 0;
	@%p9 bra 	$L__BB114_80;
	cvt.u32.u64 	%r79, %rd165;
	cvt.u32.u64 	%r80, %rd522;
	div.u32 	%r81, %r80, %r79;
	mul.lo.s32 	%r82, %r81, %r79;
	sub.s32 	%r83, %r80, %r82;
	cvt.u64.u32 	%rd524, %r81;
	cvt.u64.u32 	%rd525, %r83;
	bra.uni 	$L__BB114_81;
$L__BB114_80:
	div.s64 	%rd524, %rd522, %rd165;
	mul.lo.s64 	%rd306, %rd524, %rd165;
	sub.s64 	%rd525, %rd522, %rd306;
$L__BB114_81:
	add.s64 	%rd308, %rd1, %rd302;
	ld.global.u64 	%rd309, [%rd308];
	mad.lo.s64 	%rd172, %rd309, %rd525, %rd164;
	add.s32 	%r35, %r235, -2;
	mul.wide.u32 	%rd310, %r35, 8;
	add.s64 	%rd311, %rd2, %rd310;
	ld.global.u64 	%rd173, [%rd311];
	or.b64  	%rd312, %rd524, %rd173;
	and.b64  	%rd313, %rd312, -4294967296;
	setp.ne.s64 	%p10, %rd313, 0;
	@%p10 bra 	$L__BB114_83;
	cvt.u32.u64 	%r84, %rd173;
	cvt.u32.u64 	%r85, %rd524;
	div.u32 	%r86, %r85, %r84;
	mul.lo.s32 	%r87, %r86, %r84;
	sub.s32 	%r88, %r85, %r87;
	cvt.u64.u32 	%rd526, %r86;
	cvt.u64.u32 	%rd527, %r88;
	bra.uni 	$L__BB114_84;
$L__BB114_83:
	div.s64 	%rd526, %rd524, %rd173;
	mul.lo.s64 	%rd314, %rd526, %rd173;
	sub.s64 	%rd527, %rd524, %rd314;
$L__BB114_84:
	add.s64 	%rd316, %rd1, %rd310;
	ld.global.u64 	%rd317, [%rd316];
	mad.lo.s64 	%rd180, %rd317, %rd527, %rd172;
	add.s32 	%r36, %r235, -3;
	mul.wide.u32 	%rd318, %r36, 8;
	add.s64 	%rd319, %rd2, %rd318;
	ld.global.u64 	%rd181, [%rd319];
	or.b64  	%rd320, %rd526, %rd181;
	and.b64  	%rd321, %rd320, -4294967296;
	setp.ne.s64 	%p11, %rd321, 0;
	@%p11 bra 	$L__BB114_86;
	cvt.u32.u64 	%r89, %rd181;
	cvt.u32.u64 	%r90, %rd526;
	div.u32 	%r91, %r90, %r89;
	mul.lo.s32 	%r92, %r91, %r89;
	sub.s32 	%r93, %r90, %r92;
	cvt.u64.u32 	%rd528, %r91;
	cvt.u64.u32 	%rd529, %r93;
	bra.uni 	$L__BB114_87;
$L__BB114_86:
	div.s64 	%rd528, %rd526, %rd181;
	mul.lo.s64 	%rd322, %rd528, %rd181;
	sub.s64 	%rd529, %rd526, %rd322;
$L__BB114_87:
	add.s64 	%rd324, %rd1, %rd318;
	ld.global.u64 	%rd325, [%rd324];
	mad.lo.s64 	%rd188, %rd325, %rd529, %rd180;
	mul.wide.u32 	%rd326, %r33, 8;
	add.s64 	%rd327, %rd2, %rd326;
	ld.global.u64 	%rd189, [%rd327];
	or.b64  	%rd328, %rd528, %rd189;
	and.b64  	%rd329, %rd328, -4294967296;
	setp.ne.s64 	%p12, %rd329, 0;
	@%p12 bra 	$L__BB114_89;
	cvt.u32.u64 	%r94, %rd189;
	cvt.u32.u64 	%r95, %rd528;
	div.u32 	%r96, %r95, %r94;
	mul.lo.s32 	%r97, %r96, %r94;
	sub.s32 	%r98, %r95, %r97;
	cvt.u64.u32 	%rd545, %r96;
	cvt.u64.u32 	%rd531, %r98;
	bra.uni 	$L__BB114_90;
$L__BB114_89:
	div.s64 	%rd545, %rd528, %rd189;
	mul.lo.s64 	%rd330, %rd545, %rd189;
	sub.s64 	%rd531, %rd528, %rd330;
$L__BB114_90:
	add.s64 	%rd332, %rd1, %rd326;
	ld.global.u64 	%rd333, [%rd332];
	mad.lo.s64 	%rd554, %rd333, %rd531, %rd188;
	add.s32 	%r235, %r235, -8;
	add.s32 	%r234, %r234, 8;
	setp.ne.s32 	%p13, %r234, 0;
	@%p13 bra 	$L__BB114_66;
	add.s32 	%r237, %r235, 3;
$L__BB114_92:
	setp.eq.s32 	%p14, %r25, 0;
	@%p14 bra 	$L__BB114_121;
	and.b32  	%r41, %r23, 3;
	setp.lt.u32 	%p15, %r25, 4;
	@%p15 bra 	$L__BB114_107;
	mul.wide.u32 	%rd335, %r237, 8;
	add.s64 	%rd336, %rd2, %rd335;
	ld.global.u64 	%rd200, [%rd336];
	or.b64  	%rd337, %rd545, %rd200;
	and.b64  	%rd338, %rd337, -4294967296;
	setp.ne.s64 	%p16, %rd338, 0;
	@%p16 bra 	$L__BB114_96;
	cvt.u32.u64 	%r99, %rd200;
	cvt.u32.u64 	%r100, %rd545;
	div.u32 	%r101, %r100, %r99;
	mul.lo.s32 	%r102, %r101, %r99;
	sub.s32 	%r103, %r100, %r102;
	cvt.u64.u32 	%rd535, %r101;
	cvt.u64.u32 	%rd536, %r103;
	bra.uni 	$L__BB114_97;
$L__BB114_96:
	div.s64 	%rd535, %rd545, %rd200;
	mul.lo.s64 	%rd339, %rd535, %rd200;
	sub.s64 	%rd536, %rd545, %rd339;
$L__BB114_97:
	add.s64 	%rd341, %rd1, %rd335;
	ld.global.u64 	%rd342, [%rd341];
	mad.lo.s64 	%rd207, %rd342, %rd536, %rd554;
	add.s32 	%r42, %r237, -1;
	mul.wide.u32 	%rd343, %r42, 8;
	add.s64 	%rd344, %rd2, %rd343;
	ld.global.u64 	%rd208, [%rd344];
	or.b64  	%rd345, %rd535, %rd208;
	and.b64  	%rd346, %rd345, -4294967296;
	setp.ne.s64 	%p17, %rd346, 0;
	@%p17 bra 	$L__BB114_99;
	cvt.u32.u64 	%r104, %rd208;
	cvt.u32.u64 	%r105, %rd535;
	div.u32 	%r106, %r105, %r104;
	mul.lo.s32 	%r107, %r106, %r104;
	sub.s32 	%r108, %r105, %r107;
	cvt.u64.u32 	%rd537, %r106;
	cvt.u64.u32 	%rd538, %r108;
	bra.uni 	$L__BB114_100;
$L__BB114_99:
	div.s64 	%rd537, %rd535, %rd208;
	mul.lo.s64 	%rd347, %rd537, %rd208;
	sub.s64 	%rd538, %rd535, %rd347;
$L__BB114_100:
	add.s64 	%rd349, %rd1, %rd343;
	ld.global.u64 	%rd350, [%rd349];
	mad.lo.s64 	%rd215, %rd350, %rd538, %rd207;
	add.s32 	%r43, %r237, -2;
	mul.wide.u32 	%rd351, %r43, 8;
	add.s64 	%rd352, %rd2, %rd351;
	ld.global.u64 	%rd216, [%rd352];
	or.b64  	%rd353, %rd537, %rd216;
	and.b64  	%rd354, %rd353, -4294967296;
	setp.ne.s64 	%p18, %rd354, 0;
	@%p18 bra 	$L__BB114_102;
	cvt.u32.u64 	%r109, %rd216;
	cvt.u32.u64 	%r110, %rd537;
	div.u32 	%r111, %r110, %r109;
	mul.lo.s32 	%r112, %r111, %r109;
	sub.s32 	%r113, %r110, %r112;
	cvt.u64.u32 	%rd539, %r111;
	cvt.u64.u32 	%rd540, %r113;
	bra.uni 	$L__BB114_103;
$L__BB114_102:
	div.s64 	%rd539, %rd537, %rd216;
	mul.lo.s64 	%rd355, %rd539, %rd216;
	sub.s64 	%rd540, %rd537, %rd355;
$L__BB114_103:
	add.s64 	%rd357, %rd1, %rd351;
	ld.global.u64 	%rd358, [%rd357];
	mad.lo.s64 	%rd223, %rd358, %rd540, %rd215;
	add.s32 	%r44, %r237, -3;
	mul.wide.u32 	%rd359, %r44, 8;
	add.s64 	%rd360, %rd2, %rd359;
	ld.global.u64 	%rd224, [%rd360];
	or.b64  	%rd361, %rd539, %rd224;
	and.b64  	%rd362, %rd361, -4294967296;
	setp.ne.s64 	%p19, %rd362, 0;
	@%p19 bra 	$L__BB114_105;
	cvt.u32.u64 	%r114, %rd224;
	cvt.u32.u64 	%r115, %rd539;
	div.u32 	%r116, %r115, %r114;
	mul.lo.s32 	%r117, %r116, %r114;
	sub.s32 	%r118, %r115, %r117;
	cvt.u64.u32 	%rd545, %r116;
	cvt.u64.u32 	%rd542, %r118;
	bra.uni 	$L__BB114_106;
$L__BB114_105:
	div.s64 	%rd545, %rd539, %rd224;
	mul.lo.s64 	%rd363, %rd545, %rd224;
	sub.s64 	%rd542, %rd539, %rd363;
$L__BB114_106:
	add.s64 	%rd365, %rd1, %rd359;
	ld.global.u64 	%rd366, [%rd365];
	mad.lo.s64 	%rd554, %rd366, %rd542, %rd223;
	add.s32 	%r237, %r237, -4;
$L__BB114_107:
	setp.eq.s32 	%p20, %r41, 0;
	@%p20 bra 	$L__BB114_121;
	setp.eq.s32 	%p21, %r41, 1;
	@%p21 bra 	$L__BB114_116;
	mul.wide.u32 	%rd368, %r237, 8;
	add.s64 	%rd369, %rd2, %rd368;
	ld.global.u64 	%rd235, [%rd369];
	or.b64  	%rd370, %rd545, %rd235;
	and.b64  	%rd371, %rd370, -4294967296;
	setp.ne.s64 	%p22, %rd371, 0;
	@%p22 bra 	$L__BB114_111;
	cvt.u32.u64 	%r119, %rd235;
	cvt.u32.u64 	%r120, %rd545;
	div.u32 	%r121, %r120, %r119;
	mul.lo.s32 	%r122, %r121, %r119;
	sub.s32 	%r123, %r120, %r122;
	cvt.u64.u32 	%rd546, %r121;
	cvt.u64.u32 	%rd547, %r123;
	bra.uni 	$L__BB114_112;
$L__BB114_111:
	div.s64 	%rd546, %rd545, %rd235;
	mul.lo.s64 	%rd372, %rd546, %rd235;
	sub.s64 	%rd547, %rd545, %rd372;
$L__BB114_112:
	add.s64 	%rd374, %rd1, %rd368;
	ld.global.u64 	%rd375, [%rd374];
	mad.lo.s64 	%rd242, %rd375, %rd547, %rd554;
	add.s32 	%r47, %r237, -1;
	mul.wide.u32 	%rd376, %r47, 8;
	add.s64 	%rd377, %rd2, %rd376;
	ld.global.u64 	%rd243, [%rd377];
	or.b64  	%rd378, %rd546, %rd243;
	and.b64  	%rd379, %rd378, -4294967296;
	setp.ne.s64 	%p23, %rd379, 0;
	@%p23 bra 	$L__BB114_114;
	cvt.u32.u64 	%r124, %rd243;
	cvt.u32.u64 	%r125, %rd546;
	div.u32 	%r126, %r125, %r124;
	mul.lo.s32 	%r127, %r126, %r124;
	sub.s32 	%r128, %r125, %r127;
	cvt.u64.u32 	%rd545, %r126;
	cvt.u64.u32 	%rd549, %r128;
	bra.uni 	$L__BB114_115;
$L__BB114_114:
	div.s64 	%rd545, %rd546, %rd243;
	mul.lo.s64 	%rd380, %rd545, %rd243;
	sub.s64 	%rd549, %rd546, %rd380;
$L__BB114_115:
	add.s64 	%rd382, %rd1, %rd376;
	ld.global.u64 	%rd383, [%rd382];
	mad.lo.s64 	%rd554, %rd383, %rd549, %rd242;
	add.s32 	%r237, %r237, -2;
$L__BB114_116:
	and.b32  	%r129, %r23, 1;
	setp.eq.b32 	%p24, %r129, 1;
	not.pred 	%p25, %p24;
	@%p25 bra 	$L__BB114_121;
	mul.wide.u32 	%rd384, %r237, 8;
	add.s64 	%rd385, %rd2, %rd384;
	ld.global.u64 	%rd254, [%rd385];
	or.b64  	%rd386, %rd545, %rd254;
	and.b64  	%rd387, %rd386, -4294967296;
	setp.ne.s64 	%p26, %rd387, 0;
	@%p26 bra 	$L__BB114_119;
	cvt.u32.u64 	%r130, %rd254;
	cvt.u32.u64 	%r131, %rd545;
	rem.u32 	%r132, %r131, %r130;
	cvt.u64.u32 	%rd553, %r132;
	bra.uni 	$L__BB114_120;
$L__BB114_119:
	rem.s64 	%rd553, %rd545, %rd254;
$L__BB114_120:
	add.s64 	%rd389, %rd1, %rd384;
	ld.global.u64 	%rd390, [%rd389];
	mad.lo.s64 	%rd554, %rd390, %rd553, %rd554;
$L__BB114_121:
	add.s64 	%rd391, %rd3, %rd554;
	ld.global.s8 	%rs3, [%rd391];
	abs.s16 	%rs5, %rs3;
	cvt.rn.f32.u16 	%f11, %rs5;
	abs.f32 	%f12, %f11;
	setp.eq.s16 	%p27, %rs5, 1;
	mov.f32 	%f197, 0f3F800000;
	@%p27 bra 	$L__BB114_125;
	setp.num.f32 	%p28, %f12, %f12;
	@%p28 bra 	$L__BB114_124;
	mov.f32 	%f74, 0f40400000;
	add.rn.f32 	%f197, %f11, %f74;
	bra.uni 	$L__BB114_125;
$L__BB114_124:
	setp.lt.f32 	%p29, %f12, 0f00800000;
	mul.f32 	%f17, %f12, 0f4B800000;
	selp.f32 	%f18, %f17, %f12, %p29;
	mov.b32 	%r133, %f18;
	add.s32 	%r134, %r133, -1060439283;
	and.b32  	%r135, %r134, -8388608;
	sub.s32 	%r136, %r133, %r135;
	mov.b32 	%f19, %r136;
	cvt.rn.f32.s32 	%f20, %r135;
	selp.f32 	%f21, 0fC1C00000, 0f00000000, %p29;
	fma.rn.f32 	%f22, %f20, 0f34000000, %f21;
	add.f32 	%f23, %f19, 0fBF800000;
	add.f32 	%f24, %f19, 0f3F800000;
	rcp.approx.ftz.f32 	%f25, %f24;
	add.f32 	%f26, %f23, %f23;
	mul.f32 	%f27, %f26, %f25;
	mul.f32 	%f28, %f27, %f27;
	neg.f32 	%f29, %f27;
	sub.f32 	%f30, %f23, %f27;
	add.f32 	%f31, %f30, %f30;
	fma.rn.f32 	%f32, %f29, %f23, %f31;
	mul.rn.f32 	%f33, %f25, %f32;
	fma.rn.f32 	%f34, %f28, 0f3A2C32E4, 0f3B52E7DB;
	fma.rn.f32 	%f35, %f34, %f28, 0f3C93BB73;
	fma.rn.f32 	%f36, %f35, %f28, 0f3DF6384F;
	mul.rn.f32 	%f37, %f36, %f28;
	fma.rn.f32 	%f38, %f27, 0f3FB8AA3B, %f22;
	mul.f32 	%f39, %f37, 0f40400000;
	sub.f32 	%f40, %f22, %f38;
	fma.rn.f32 	%f41, %f27, 0f3FB8AA3B, %f40;
	fma.rn.f32 	%f42, %f33, 0f3FB8AA3B, %f41;
	fma.rn.f32 	%f43, %f27, 0f32A55E34, %f42;
	fma.rn.f32 	%f44, %f39, %f33, %f43;
	fma.rn.f32 	%f45, %f37, %f27, %f44;
	add.rn.f32 	%f46, %f38, %f45;
	mov.f32 	%f47, 0f40400000;
	mul.rn.f32 	%f48, %f46, %f47;
	cvt.rni.f32.f32 	%f49, %f48;
	sub.f32 	%f50, %f48, %f49;
	neg.f32 	%f51, %f48;
	fma.rn.f32 	%f52, %f46, 0f40400000, %f51;
	neg.f32 	%f53, %f38;
	add.rn.f32 	%f54, %f46, %f53;
	neg.f32 	%f55, %f54;
	add.rn.f32 	%f56, %f45, %f55;
	fma.rn.f32 	%f57, %f56, 0f40400000, %f52;
	add.f32 	%f58, %f50, %f57;
	setp.gt.f32 	%p30, %f49, 0f00000000;
	selp.b32 	%r137, 0, -2097152000, %p30;
	setp.eq.s16 	%p31, %rs3, 0;
	setp.eq.f32 	%p32, %f12, 0f7F800000;
	add.f32 	%f59, %f11, %f11;
	setp.lt.f32 	%p33, %f48, 0f00000000;
	selp.f32 	%f60, 0f00000000, 0f7F800000, %p33;
	abs.f32 	%f61, %f48;
	setp.gt.f32 	%p34, %f61, 0f43180000;
	cvt.rzi.s32.f32 	%r138, %f49;
	shl.b32 	%r139, %r138, 23;
	sub.s32 	%r140, %r139, %r137;
	mov.b32 	%f62, %r140;
	add.s32 	%r141, %r137, 2130706432;
	mov.b32 	%f63, %r141;
	fma.rn.f32 	%f64, %f58, 0f391FCB8E, 0f3AAF85ED;
	fma.rn.f32 	%f65, %f64, %f58, 0f3C1D9856;
	fma.rn.f32 	%f66, %f65, %f58, 0f3D6357BB;
	fma.rn.f32 	%f67, %f66, %f58, 0f3E75FDEC;
	fma.rn.f32 	%f68, %f67, %f58, 0f3F317218;
	fma.rn.f32 	%f69, %f68, %f58, 0f3F800000;
	mul.f32 	%f70, %f69, %f63;
	mul.f32 	%f71, %f70, %f62;
	selp.f32 	%f72, %f60, %f71, %p34;
	selp.f32 	%f73, %f59, %f72, %p32;
	selp.f32 	%f197, %f59, %f73, %p31;
$L__BB114_125:
	// begin inline asm
	{  cvt.rn.f16.f32 %rs6, %f197;}

	// end inline asm
	st.shared.u16 	[%r5], %rs6;
$L__BB114_126:
	bar.sync 	0;
	setp.lt.u32 	%p72, %r239, 66;
	@%p72 bra 	$L__BB114_130;
$L__BB114_127:
	shr.u32 	%r51, %r239, 1;
	setp.ge.u32 	%p73, %r1, %r51;
	@%p73 bra 	$L__BB114_129;
	ld.shared.u16 	%rs11, [%r5];
	and.b32  	%r228, %r239, 2046;
	add.s32 	%r229, %r5, %r228;
	ld.shared.u16 	%rs12, [%r229];
	// begin inline asm
	{add.f16 %rs10,%rs11,%rs12;
}
	// end inline asm
	st.shared.u16 	[%r5], %rs10;
$L__BB114_129:
	bar.sync 	0;
	setp.gt.u32 	%p74, %r239, 131;
	mov.u32 	%r239, %r51;
	@%p74 bra 	$L__BB114_127;
$L__BB114_130:
	setp.gt.u32 	%p75, %r1, 31;
	@%p75 bra 	$L__BB114_133;
	ld.shared.u16 	%rs14, [%r5];
	ld.shared.u16 	%rs15, [%r5+64];
	// begin inline asm
	{add.f16 %rs13,%rs14,%rs15;
}
	// end inline asm
	st.volatile.shared.u16 	[%r5], %rs13;
	ld.shared.u16 	%rs18, [%r5+32];
	// begin inline asm
	{add.f16 %rs16,%rs13,%rs18;
}
	// end inline asm
	st.volatile.shared.u16 	[%r5], %rs16;
	ld.shared.u16 	%rs21, [%r5+16];
	// begin inline asm
	{add.f16 %rs19,%rs16,%rs21;
}
	// end inline asm
	st.volatile.shared.u16 	[%r5], %rs19;
	ld.shared.u16 	%rs24, [%r5+8];
	// begin inline asm
	{add.f16 %rs22,%rs19,%rs24;
}
	// end inline asm
	st.volatile.shared.u16 	[%r5], %rs22;
	ld.shared.u16 	%rs27, [%r5+4];
	// begin inline asm
	{add.f16 %rs25,%rs22,%rs27;
}
	// end inline asm
	st.volatile.shared.u16 	[%r5], %rs25;
	ld.shared.u16 	%rs30, [%r5+2];
	// begin inline asm
	{add.f16 %rs28,%rs25,%rs30;
}
	// end inline asm
	st.volatile.shared.u16 	[%r5], %rs28;
	setp.ne.s32 	%p76, %r1, 0;
	@%p76 bra 	$L__BB114_133;
	cvta.to.global.u64 	%rd467, %rd260;
	mul.wide.u32 	%rd468, %r2, 2;
	add.s64 	%rd469, %rd467, %rd468;
	ld.shared.u16 	%rs31, [reducel3sdata_i8];
	st.global.u16 	[%rd469], %rs31;
$L__BB114_133:
	ret;

}
	// .globl	uncontiguous_cumulate_reducel3_i8
.visible .entry uncontiguous_cumulate_reducel3_i8(
	.param .u64 .ptr .align 1 uncontiguous_cumulate_reducel3_i8_param_0,
	.param .u64 .ptr .align 1 uncontiguous_cumulate_reducel3_i8_param_1,
	.param .u64 .ptr .align 1 uncontiguous_cumulate_reducel3_i8_param_2,
	.param .u64 .ptr .align 1 uncontiguous_cumulate_reducel3_i8_param_3,
	.param .u64 uncontiguous_cumulate_reducel3_i8_param_4,
	.param .u64 uncontiguous_cumulate_reducel3_i8_param_5
)
{
	.reg .pred 	%p<53>;
	.reg .b16 	%rs<28>;
	.reg .b32 	%r<213>;
	.reg .b64 	%rd<558>;

	ld.param.u64 	%rd260, [uncontiguous_cumulate_reducel3_i8_param_0];
	ld.param.u64 	%rd263, [uncontiguous_cumulate_reducel3_i8_param_1];
	ld.param.u64 	%rd264, [uncontiguous_cumulate_reducel3_i8_param_2];
	ld.param.u64 	%rd265, [uncontiguous_cumulate_reducel3_i8_param_3];
	ld.param.u64 	%rd261, [uncontiguous_cumulate_reducel3_i8_param_4];
	ld.param.u64 	%rd262, [uncontiguous_cumulate_reducel3_i8_param_5];
	cvta.to.global.u64 	%rd1, %rd265;
	cvta.to.global.u64 	%rd2, %rd264;
	cvta.to.global.u64 	%rd3, %rd263;
	mov.u32 	%r1, %tid.x;
	mov.u32 	%r2, %ctaid.x;
	mov.u32 	%r212, %ntid.x;
	mul.lo.s32 	%r53, %r2, %r212;
	shl.b32 	%r54, %r53, 1;
	add.s32 	%r4, %r54, %r1;
	shl.b32 	%r55, %r1, 1;
	mov.u32 	%r56, reducel3sdata_i8;
	add.s32 	%r5, %r56, %r55;
	mov.b32 	%r52, 0;
	// begin inline asm
	cvt.rn.f16.s32 %rs1, %r52;
	// end inline asm
	st.shared.u16 	[%r5], %rs1;
	add.s32 	%r57, %r4, %r212;
	cvt.u64.u32 	%rd511, %r57;
	setp.le.u64 	%p1, %rd262, %rd511;
	@%p1 bra 	$L__BB115_54;
	cvt.u32.u64 	%r6, %rd261;
	add.s32 	%r206, %r6, -1;
	setp.lt.s32 	%p27, %r206, 0;
	mov.b64 	%rd515, 0;
	mov.u64 	%rd516, %rd515;
	@%p27 bra 	$L__BB115_53;
	cvt.u64.u32 	%rd512, %r4;
	setp.lt.u32 	%p28, %r206, 3;
	mov.b64 	%rd516, 0;
	mov.u64 	%rd515, %rd516;
	@%p28 bra 	$L__BB115_30;
	add.s32 	%r204, %r6, -2;
	and.b32  	%r133, %r6, -4;
	neg.s32 	%r203, %r133;
	mov.b64 	%rd516, 0;
$L__BB115_4:
	.pragma "nounroll";
	add.s32 	%r12, %r204, 1;
	mul.wide.u32 	%rd397, %r12, 8;
	add.s64 	%rd398, %rd2, %rd397;
	ld.global.u64 	%rd10, [%rd398];
	or.b64  	%rd399, %rd512, %rd10;
	and.b64  	%rd400, %rd399, -4294967296;
	setp.ne.s64 	%p29, %rd400, 0;
	@%p29 bra 	$L__BB115_6;
	cvt.u32.u64 	%r134, %rd10;
	cvt.u32.u64 	%r135, %rd512;
	div.u32 	%r136, %r135, %r134;
	mul.lo.s32 	%r137, %r136, %r134;
	sub.s32 	%r138, %r135, %r137;
	cvt.u64.u32 	%rd477, %r136;
	cvt.u64.u32 	%rd478, %r138;
	bra.uni 	$L__BB115_7;
$L__BB115_6:
	div.s64 	%rd477, %rd512, %rd10;
	mul.lo.s64 	%rd401, %rd477, %rd10;
	sub.s64 	%rd478, %rd512, %rd401;
$L__BB115_7:
	mul.wide.u32 	%rd402, %r12, 8;
	add.s64 	%rd403, %rd1, %rd402;
	ld.global.u64 	%rd17, [%rd403];
	mad.lo.s64 	%rd18, %rd17, %rd478, %rd515;
	or.b64  	%rd404, %rd511, %rd10;
	and.b64  	%rd405, %rd404, -4294967296;
	setp.ne.s64 	%p30, %rd405, 0;
	@%p30 bra 	$L__BB115_9;
	cvt.u32.u64 	%r139, %rd10;
	cvt.u32.u64 	%r140, %rd511;
	div.u32 	%r141, %r140, %r139;
	mul.lo.s32 	%r142, %r141, %r139;
	sub.s32 	%r143, %r140, %r142;
	cvt.u64.u32 	%rd479, %r141;
	cvt.u64.u32 	%rd480, %r143;
	bra.uni 	$L__BB115_10;
$L__BB115_9:
	div.s64 	%rd479, %rd511, %rd10;
	mul.lo.s64 	%rd406, %rd479, %rd10;
	sub.s64 	%rd480, %rd511, %rd406;
$L__BB115_10:
	mad.lo.s64 	%rd25, %rd480, %rd17, %rd516;
	add.s32 	%r13, %r204, -2;
	mul.wide.u32 	%rd407, %r204, 8;
	add.s64 	%rd408, %rd2, %rd407;
	ld.global.u64 	%rd26, [%rd408];
	or.b64  	%rd409, %rd477, %rd26;
	and.b64  	%rd410, %rd409, -4294967296;
	setp.ne.s64 	%p31, %rd410, 0;
	@%p31 bra 	$L__BB115_12;
	cvt.u32.u64 	%r144, %rd26;
	cvt.u32.u64 	%r145, %rd477;
	div.u32 	%r146, %r145, %r144;
	mul.lo.s32 	%r147, %r146, %r144;
	sub.s32 	%r148, %r145, %r147;
	cvt.u64.u32 	%rd481, %r146;
	cvt.u64.u32 	%rd482, %r148;
	bra.uni 	$L__BB115_13;
$L__BB115_12:
	div.s64 	%rd481, %rd477, %rd26;
	mul.lo.s64 	%rd411, %rd481, %rd26;
	sub.s64 	%rd482, %rd477, %rd411;
$L__BB115_13:
	mul.wide.u32 	%rd412, %r204, 8;
	add.s64 	%rd413, %rd1, %rd412;
	ld.global.u64 	%rd33, [%rd413];
	mad.lo.s64 	%rd34, %rd33, %rd482, %rd18;
	or.b64  	%rd414, %rd479, %rd26;
	and.b64  	%rd415, %rd414, -4294967296;
	setp.ne.s64 	%p32, %rd415, 0;
	@%p32 bra 	$L__BB115_15;
	cvt.u32.u64 	%r149, %rd26;
	cvt.u32.u64 	%r150, %rd479;
	div.u32 	%r151, %r150, %r149;
	mul.lo.s32 	%r152, %r151, %r149;
	sub.s32 	%r153, %r150, %r152;
	cvt.u64.u32 	%rd483, %r151;
	cvt.u64.u32 	%rd484, %r153;
	bra.uni 	$L__BB115_16;
$L__BB115_15:
	div.s64 	%rd483, %rd479, %rd26;
	mul.lo.s64 	%rd416, %rd483, %rd26;
	sub.s64 	%rd484, %rd479, %rd416;
$L__BB115_16:
	mad.lo.s64 	%rd41, %rd484, %rd33, %rd25;
	add.s32 	%r14, %r204, -1;
	mul.wide.u32 	%rd417, %r14, 8;
	add.s64 	%rd418, %rd2, %rd417;
	ld.global.u64 	%rd42, [%rd418];
	or.b64  	%rd419, %rd481, %rd42;
	and.b64  	%rd420, %rd419, -4294967296;
	setp.ne.s64 	%p33, %rd420, 0;
	@%p33 bra 	$L__BB115_18;
	cvt.u32.u64 	%r154, %rd42;
	cvt.u32.u64 	%r155, %rd481;
	div.u32 	%r156, %r155, %r154;
	mul.lo.s32 	%r157, %r156, %r154;
	sub.s32 	%r158, %r155, %r157;
	cvt.u64.u32 	%rd485, %r156;
	cvt.u64.u32 	%rd486, %r158;
	bra.uni 	$L__BB115_19;
$L__BB115_18:
	div.s64 	%rd485, %rd481, %rd42;
	mul.lo.s64 	%rd421, %rd485, %rd42;
	sub.s64 	%rd486, %rd481, %rd421;
$L__BB115_19:
	mul.wide.u32 	%rd422, %r14, 8;
	add.s64 	%rd423, %rd1, %rd422;
	ld.global.u64 	%rd49, [%rd423];
	mad.lo.s64 	%rd50, %rd49, %rd486, %rd34;
	or.b64  	%rd424, %rd483, %rd42;
	and.b64  	%rd425, %rd424, -4294967296;
	setp.ne.s64 	%p34, %rd425, 0;
	@%p34 bra 	$L__BB115_21;
	cvt.u32.u64 	%r159, %rd42;
	cvt.u32.u64 	%r160, %rd483;
	div.u32 	%r161, %r160, %r159;
	mul.lo.s32 	%r162, %r161, %r159;
	sub.s32 	%r163, %r160, %r162;
	cvt.u64.u32 	%rd487, %r161;
	cvt.u64.u32 	%rd488, %r163;
	bra.uni 	$L__BB115_22;
$L__BB115_21:
	div.s64 	%rd487, %rd483, %rd42;
	mul.lo.s64 	%rd426, %rd487, %rd42;
	sub.s64 	%rd488, %rd483, %rd426;
$L__BB115_22:
	mad.lo.s64 	%rd57, %rd488, %rd49, %rd41;
	mul.wide.u32 	%rd427, %r13, 8;
	add.s64 	%rd428, %rd2, %rd427;
	ld.global.u64 	%rd58, [%rd428];
	or.b64  	%rd429, %rd485, %rd58;
	and.b64  	%rd430, %rd429, -4294967296;
	setp.ne.s64 	%p35, %rd430, 0;
	@%p35 bra 	$L__BB115_24;
	cvt.u32.u64 	%r164, %rd58;
	cvt.u32.u64 	%r165, %rd485;
	div.u32 	%r166, %r165, %r164;
	mul.lo.s32 	%r167, %r166, %r164;
	sub.s32 	%r168, %r165, %r167;
	cvt.u64.u32 	%rd512, %r166;
	cvt.u64.u32 	%rd490, %r168;
	bra.uni 	$L__BB115_25;
$L__BB115_24:
	div.s64 	%rd512, %rd485, %rd58;
	mul.lo.s64 	%rd431, %rd512, %rd58;
	sub.s64 	%rd490, %rd485, %rd431;
$L__BB115_25:
	mul.wide.u32 	%rd432, %r13, 8;
	add.s64 	%rd433, %rd1, %rd432;
	ld.global.u64 	%rd65, [%rd433];
	mad.lo.s64 	%rd515, %rd65, %rd490, %rd50;
	or.b64  	%rd434, %rd487, %rd58;
	and.b64  	%rd435, %rd434, -4294967296;
	setp.ne.s64 	%p36, %rd435, 0;
	@%p36 bra 	$L__BB115_27;
	cvt.u32.u64 	%r169, %rd58;
	cvt.u32.u64 	%r170, %rd487;
	div.u32 	%r171, %r170, %r169;
	mul.lo.s32 	%r172, %r171, %r169;
	sub.s32 	%r173, %r170, %r172;
	cvt.u64.u32 	%rd511, %r171;
	cvt.u64.u32 	%rd492, %r173;
	bra.uni 	$L__BB115_28;
$L__BB115_27:
	div.s64 	%rd511, %rd487, %rd58;
	mul.lo.s64 	%rd436, %rd511, %rd58;
	sub.s64 	%rd492, %rd487, %rd436;
$L__BB115_28:
	mad.lo.s64 	%rd516, %rd492, %rd65, %rd57;
	add.s32 	%r204, %r204, -4;
	add.s32 	%r203, %r203, 4;
	setp.ne.s32 	%p37, %r203, 0;
	@%p37 bra 	$L__BB115_4;
	add.s32 	%r206, %r204, 1;
$L__BB115_30:
	and.b32  	%r19, %r6, 3;
	setp.eq.s32 	%p38, %r19, 0;
	@%p38 bra 	$L__BB115_53;
	setp.eq.s32 	%p39, %r19, 1;
	@%p39 bra 	$L__BB115_45;
	mul.wide.u32 	%rd438, %r206, 8;
	add.s64 	%rd439, %rd2, %rd438;
	ld.global.u64 	%rd80, [%rd439];
	or.b64  	%rd440, %rd512, %rd80;
	and.b64  	%rd441, %rd440, -4294967296;
	setp.ne.s64 	%p40, %rd441, 0;
	@%p40 bra 	$L__BB115_34;
	cvt.u32.u64 	%r174, %rd80;
	cvt.u32.u64 	%r175, %rd512;
	div.u32 	%r176, %r175, %r174;
	mul.lo.s32 	%r177, %r176, %r174;
	sub.s32 	%r178, %r175, %r177;
	cvt.u64.u32 	%rd499, %r176;
	cvt.u64.u32 	%rd500, %r178;
	bra.uni 	$L__BB115_35;
$L__BB115_34:
	div.s64 	%rd499, %rd512, %rd80;
	mul.lo.s64 	%rd442, %rd499, %rd80;
	sub.s64 	%rd500, %rd512, %rd442;
$L__BB115_35:
	add.s64 	%rd444, %rd1, %rd438;
	ld.global.u64 	%rd87, [%rd444];
	mad.lo.s64 	%rd88, %rd87, %rd500, %rd515;
	or.b64  	%rd445, %rd511, %rd80;
	and.b64  	%rd446, %rd445, -4294967296;
	setp.ne.s64 	%p41, %rd446, 0;
	@%p41 bra 	$L__BB115_37;
	cvt.u32.u64 	%r179, %rd80;
	cvt.u32.u64 	%r180, %rd511;
	div.u32 	%r181, %r180, %r179;
	mul.lo.s32 	%r182, %r181, %r179;
	sub.s32 	%r183, %r180, %r182;
	cvt.u64.u32 	%rd501, %r181;
	cvt.u64.u32 	%rd502, %r183;
	bra.uni 	$L__BB115_38;
$L__BB115_37:
	div.s64 	%rd501, %rd511, %rd80;
	mul.lo.s64 	%rd447, %rd501, %rd80;
	sub.s64 	%rd502, %rd511, %rd447;
$L__BB115_38:
	mad.lo.s64 	%rd95, %rd502, %rd87, %rd516;
	add.s32 	%r20, %r206, -1;
	mul.wide.u32 	%rd448, %r20, 8;
	add.s64 	%rd449, %rd2, %rd448;
	ld.global.u64 	%rd96, [%rd449];
	or.b64  	%rd450, %rd499, %rd96;
	and.b64  	%rd451, %rd450, -4294967296;
	setp.ne.s64 	%p42, %rd451, 0;
	@%p42 bra 	$L__BB115_40;
	cvt.u32.u64 	%r184, %rd96;
	cvt.u32.u64 	%r185, %rd499;
	div.u32 	%r186, %r185, %r184;
	mul.lo.s32 	%r187, %r186, %r184;
	sub.s32 	%r188, %r185, %r187;
	cvt.u64.u32 	%rd512, %r186;
	cvt.u64.u32 	%rd504, %r188;
	bra.uni 	$L__BB115_41;
$L__BB115_40:
	div.s64 	%rd512, %rd499, %rd96;
	mul.lo.s64 	%rd452, %rd512, %rd96;
	sub.s64 	%rd504, %rd499, %rd452;
$L__BB115_41:
	add.s64 	%rd454, %rd1, %rd448;
	ld.global.u64 	%rd103, [%rd454];
	mad.lo.s64 	%rd515, %rd103, %rd504, %rd88;
	or.b64  	%rd455, %rd501, %rd96;
	and.b64  	%rd456, %rd455, -4294967296;
	setp.ne.s64 	%p43, %rd456, 0;
	@%p43 bra 	$L__BB115_43;
	cvt.u32.u64 	%r189, %rd96;
	cvt.u32.u64 	%r190, %rd501;
	div.u32 	%r191, %r190, %r189;
	mul.lo.s32 	%r192, %r191, %r189;
	sub.s32 	%r193, %r190, %r192;
	cvt.u64.u32 	%rd511, %r191;
	cvt.u64.u32 	%rd506, %r193;
	bra.uni 	$L__BB115_44;
$L__BB115_43:
	div.s64 	%rd511, %rd501, %rd96;
	mul.lo.s64 	%rd457, %rd511, %rd96;
	sub.s64 	%rd506, %rd501, %rd457;
$L__BB115_44:
	mad.lo.s64 	%rd516, %rd506, %rd103, %rd95;
	add.s32 	%r206, %r206, -2;
$L__BB115_45:
	and.b32  	%r194, %r6, 1;
	setp.eq.b32 	%p44, %r194, 1;
	not.pred 	%p45, %p44;
	@%p45 bra 	$L__BB115_53;
	mul.wide.u32 	%rd458, %r206, 8;
	add.s64 	%rd459, %rd2, %rd458;
	ld.global.u64 	%rd118, [%rd459];
	or.b64  	%rd460, %rd512, %rd118;
	and.b64  	%rd461, %rd460, -4294967296;
	setp.ne.s64 	%p46, %rd461, 0;
	@%p46 bra 	$L__BB115_48;
	cvt.u32.u64 	%r195, %rd118;
	cvt.u32.u64 	%r196, %rd512;
	rem.u32 	%r197, %r196, %r195;
	cvt.u64.u32 	%rd513, %r197;
	bra.uni 	$L__BB115_49;
$L__BB115_48:
	rem.s64 	%rd513, %rd512, %rd118;
$L__BB115_49:
	add.s64 	%rd463, %rd1, %rd458;
	ld.global.u64 	%rd122, [%rd463];
	mad.lo.s64 	%rd515, %rd122, %rd513, %rd515;
	or.b64  	%rd464, %rd511, %rd118;
	and.b64  	%rd465, %rd464, -4294967296;
	setp.ne.s64 	%p47, %rd465, 0;
	@%p47 bra 	$L__BB115_51;
	cvt.u32.u64 	%r198, %rd118;
	cvt.u32.u64 	%r199, %rd511;
	rem.u32 	%r200, %r199, %r198;
	cvt.u64.u32 	%rd514, %r200;
	bra.uni 	$L__BB115_52;
$L__BB115_51:
	rem.s64 	%rd514, %rd511, %rd118;
$L__BB115_52:
	mad.lo.s64 	%rd516, %rd514, %rd122, %rd516;
$L__BB115_53:
	shl.b64 	%rd466, %rd515, 1;
	add.s64 	%rd467, %rd3, %rd466;
	ld.global.u16 	%rs4, [%rd467];
	shl.b64 	%rd468, %rd516, 1;
	add.s64 	%rd469, %rd3, %rd468;
	ld.global.u16 	%rs5, [%rd469];
	// begin inline asm
	{add.f16 %rs3,%rs4,%rs5;
}
	// end inline asm
	st.shared.u16 	[%r5], %rs3;
	bra.uni 	$L__BB115_114;
$L__BB115_54:
	cvt.u64.u32 	%rd548, %r4;
	setp.le.u64 	%p2, %rd262, %rd548;
	@%p2 bra 	$L__BB115_114;
	cvt.u32.u64 	%r23, %rd261;
	add.s32 	%r210, %r23, -1;
	setp.lt.s32 	%p3, %r210, 0;
	mov.b64 	%rd557, 0;
	@%p3 bra 	$L__BB115_113;
	and.b32  	%r25, %r23, 7;
	setp.lt.u32 	%p4, %r210, 7;
	mov.b64 	%rd557, 0;
	@%p4 bra 	$L__BB115_84;
	add.s32 	%r208, %r23, -4;
	and.b32  	%r58, %r23, -8;
	neg.s32 	%r207, %r58;
	mov.b64 	%rd557, 0;
$L__BB115_58:
	.pragma "nounroll";
	add.s32 	%r30, %r208, 3;
	mul.wide.u32 	%rd270, %r30, 8;
	add.s64 	%rd271, %rd2, %rd270;
	ld.global.u64 	%rd133, [%rd271];
	or.b64  	%rd272, %rd548, %rd133;
	and.b64  	%rd273, %rd272, -4294967296;
	setp.ne.s64 	%p5, %rd273, 0;
	@%p5 bra 	$L__BB115_60;
	cvt.u32.u64 	%r59, %rd133;
	cvt.u32.u64 	%r60, %rd548;
	div.u32 	%r61, %r60, %r59;
	mul.lo.s32 	%r62, %r61, %r59;
	sub.s32 	%r63, %r60, %r62;
	cvt.u64.u32 	%rd519, %r61;
	cvt.u64.u32 	%rd520, %r63;
	bra.uni 	$L__BB115_61;
$L__BB115_60:
	div.s64 	%rd519, %rd548, %rd133;
	mul.lo.s64 	%rd274, %rd519, %rd133;
	sub.s64 	%rd520, %rd548, %rd274;
$L__BB115_61:
	add.s64 	%rd276, %rd1, %rd270;
	ld.global.u64 	%rd277, [%rd276];
	mad.lo.s64 	%rd140, %rd277, %rd520, %rd557;
	add.s32 	%r31, %r208, 2;
	mul.wide.u32 	%rd278, %r31, 8;
	add.s64 	%rd279, %rd2, %rd278;
	ld.global.u64 	%rd141, [%rd279];
	or.b64  	%rd280, %rd519, %rd141;
	and.b64  	%rd281, %rd280, -4294967296;
	setp.ne.s64 	%p6, %rd281, 0;
	@%p6 bra 	$L__BB115_63;
	cvt.u32.u64 	%r64, %rd141;
	cvt.u32.u64 	%r65, %rd519;
	div.u32 	%r66, %r65, %r64;
	mul.lo.s32 	%r67, %r66, %r64;
	sub.s32 	%r68, %r65, %r67;
	cvt.u64.u32 	%rd521, %r66;
	cvt.u64.u32 	%rd522, %r68;
	bra.uni 	$L__BB115_64;
$L__BB115_63:
	div.s64 	%rd521, %rd519, %rd141;
	mul.lo.s64 	%rd282, %rd521, %rd141;
	sub.s64 	%rd522, %rd519, %rd282;
$L__BB115_64:
	add.s64 	%rd284, %rd1, %rd278;
	ld.global.u64 	%rd285, [%rd284];
	mad.lo.s64 	%rd148, %rd285, %rd522, %rd140;
	add.s32 	%r32, %r208, 1;
	mul.wide.u32 	%rd286, %r32, 8;
	add.s64 	%rd287, %rd2, %rd286;
	ld.global.u64 	%rd149, [%rd287];
	or.b64  	%rd288, %rd521, %rd149;
	and.b64  	%rd289, %rd288, -4294967296;
	setp.ne.s64 	%p7, %rd289, 0;
	@%p7 bra 	$L__BB115_66;
	cvt.u32.u64 	%r69, %rd149;
	cvt.u32.u64 	%r70, %rd521;
	div.u32 	%r71, %r70, %r69;
	mul.lo.s32 	%r72, %r71, %r69;
	sub.s32 	%r73, %r70, %r72;
	cvt.u64.u32 	%rd523, %r71;
	cvt.u64.u32 	%rd524, %r73;
	bra.uni 	$L__BB115_67;
$L__BB115_66:
	div.s64 	%rd523, %rd521, %rd149;
	mul.lo.s64 	%rd290, %rd523, %rd149;
	sub.s64 	%rd524, %rd521, %rd290;
$L__BB115_67:
	add.s64 	%rd292, %rd1, %rd286;
	ld.global.u64 	%rd293, [%rd292];
	mad.lo.s64 	%rd156, %rd293, %rd524, %rd148;
	add.s32 	%r33, %r208, -4;
	mul.wide.u32 	%rd294, %r208, 8;
	add.s64 	%rd295, %rd2, %rd294;
	ld.global.u64 	%rd157, [%rd295];
	or.b64  	%rd296, %rd523, %rd157;
	and.b64  	%rd297, %rd296, -4294967296;
	setp.ne.s64 	%p8, %rd297, 0;
	@%p8 bra 	$L__BB115_69;
	cvt.u32.u64 	%r74, %rd157;
	cvt.u32.u64 	%r75, %rd523;
	div.u32 	%r76, %r75, %r74;
	mul.lo.s32 	%r77, %r76, %r74;
	sub.s32 	%r78, %r75, %r77;
	cvt.u64.u32 	%rd525, %r76;
	cvt.u64.u32 	%rd526, %r78;
	bra.uni 	$L__BB115_70;
$L__BB115_69:
	div.s64 	%rd525, %rd523, %rd157;
	mul.lo.s64 	%rd298, %rd525, %rd157;
	sub.s64 	%rd526, %rd523, %rd298;
$L__BB115_70:
	add.s64 	%rd300, %rd1, %rd294;
	ld.global.u64 	%rd301, [%rd300];
	mad.lo.s64 	%rd164, %rd301, %rd526, %rd156;
	add.s32 	%r34, %r208, -1;
	mul.wide.u32 	%rd302, %r34, 8;
	add.s64 	%rd303, %rd2, %rd302;
	ld.global.u64 	%rd165, [%rd303];
	or.b64  	%rd304, %rd525, %rd165;
	and.b64  	%rd305, %rd304, -4294967296;
	setp.ne.s64 	%p9, %rd305, 0;
	@%p9 bra 	$L__BB115_72;
	cvt.u32.u64 	%r79, %rd165;
	cvt.u32.u64 	%r80, %rd525;
	div.u32 	%r81, %r80, %r79;
	mul.lo.s32 	%r82, %r81, %r79;
	sub.s32 	%r83, %r80, %r82;
	cvt.u64.u32 	%rd527, %r81;
	cvt.u64.u32 	%rd528, %r83;
	bra.uni 	$L__BB115_73;
$L__BB115_72:
	div.s64 	%rd527, %rd525, %rd165;
	mul.lo.s64 	%rd306, %rd527, %rd165;
	sub.s64 	%rd528, %rd525, %rd306;
$L__BB115_73:
	add.s64 	%rd308, %rd1, %rd302;
	ld.global.u64 	%rd309, [%rd308];
	mad.lo.s64 	%rd172, %rd309, %rd528, %rd164;
	add.s32 	%r35, %r208, -2;
	mul.wide.u32 	%rd310, %r35, 8;
	add.s64 	%rd311, %rd2, %rd310;
	ld.global.u64 	%rd173, [%rd311];
	or.b64  	%rd312, %rd527, %rd173;
	and.b64  	%rd313, %rd312, -4294967296;
	setp.ne.s64 	%p10, %rd313, 0;
	@%p10 bra 	$L__BB115_75;
	cvt.u32.u64 	%r84, %rd173;
	cvt.u32.u64 	%r85, %rd527;
	div.u32 	%r86, %r85, %r84;
	mul.lo.s32 	%r87, %r86, %r84;
	sub.s32 	%r88, %r85, %r87;
	cvt.u64.u32 	%rd529, %r86;
	cvt.u64.u32 	%rd530, %r88;
	bra.uni 	$L__BB115_76;
$L__BB115_75:
	div.s64 	%rd529, %rd527, %rd173;
	mul.lo.s64 	%rd314, %rd529, %rd173;
	sub.s64 	%rd530, %rd527, %rd314;
$L__BB115_76:
	add.s64 	%rd316, %rd1, %rd310;
	ld.global.u64 	%rd317, [%rd316];
	mad.lo.s64 	%rd180, %rd317, %rd530, %rd172;
	add.s32 	%r36, %r208, -3;
	mul.wide.u32 	%rd318, %r36, 8;
	add.s64 	%rd319, %rd2, %rd318;
	ld.global.u64 	%rd181, [%rd319];
	or.b64  	%rd320, %rd529, %rd181;
	and.b64  	%rd321, %rd320, -4294967296;
	setp.ne.s64 	%p11, %rd321, 0;
	@%p11 bra 	$L__BB115_78;
	cvt.u32.u64 	%r89, %rd181;
	cvt.u32.u64 	%r90, %rd529;
	div.u32 	%r91, %r90, %r89;
	mul.lo.s32 	%r92, %r91, %r89;
	sub.s32 	%r93, %r90, %r92;
	cvt.u64.u32 	%rd531, %r91;
	cvt.u64.u32 	%rd532, %r93;
	bra.uni 	$L__BB115_79;
$L__BB115_78:
	div.s64 	%rd531, %rd529, %rd181;
	mul.lo.s64 	%rd322, %rd531, %rd181;
	sub.s64 	%rd532, %rd529, %rd322;
$L__BB115_79:
	add.s64 	%rd324, %rd1, %rd318;
	ld.global.u64 	%rd325, [%rd324];
	mad.lo.s64 	%rd188, %rd325, %rd532, %rd180;
	mul.wide.u32 	%rd326, %r33, 8;
	add.s64 	%rd327, %rd2, %rd326;
	ld.global.u64 	%rd189, [%rd327];
	or.b64  	%rd328, %rd531, %rd189;
	and.b64  	%rd329, %rd328, -4294967296;
	setp.ne.s64 	%p12, %rd329, 0;
	@%p12 bra 	$L__BB115_81;
	cvt.u32.u64 	%r94, %rd189;
	cvt.u32.u64 	%r95, %rd531;
	div.u32 	%r96, %r95, %r94;
	mul.lo.s32 	%r97, %r96, %r94;
	sub.s32 	%r98, %r95, %r97;
	cvt.u64.u32 	%rd548, %r96;
	cvt.u64.u32 	%rd534, %r98;
	bra.uni 	$L__BB115_82;
$L__BB115_81:
	div.s64 	%rd548, %rd531, %rd189;
	mul.lo.s64 	%rd330, %rd548, %rd189;
	sub.s64 	%rd534, %rd531, %rd330;
$L__BB115_82:
	add.s64 	%rd332, %rd1, %rd326;
	ld.global.u64 	%rd333, [%rd332];
	mad.lo.s64 	%rd557, %rd333, %rd534, %rd188;
	add.s32 	%r208, %r208, -8;
	add.s32 	%r207, %r207, 8;
	setp.ne.s32 	%p13, %r207, 0;
	@%p13 bra 	$L__BB115_58;
	add.s32 	%r210, %r208, 3;
$L__BB115_84:
	setp.eq.s32 	%p14, %r25, 0;
	@%p14 bra 	$L__BB115_113;
	and.b32  	%r41, %r23, 3;
	setp.lt.u32 	%p15, %r25, 4;
	@%p15 bra 	$L__BB115_99;
	mul.wide.u32 	%rd335, %r210, 8;
	add.s64 	%rd336, %rd2, %rd335;
	ld.global.u64 	%rd200, [%rd336];
	or.b64  	%rd337, %rd548, %rd200;
	and.b64  	%rd338, %rd337, -4294967296;
	setp.ne.s64 	%p16, %rd338, 0;
	@%p16 bra 	$L__BB115_88;
	cvt.u32.u64 	%r99, %rd200;
	cvt.u32.u64 	%r100, %rd548;
	div.u32 	%r101, %r100, %r99;
	mul.lo.s32 	%r102, %r101, %r99;
	sub.s32 	%r103, %r100, %r102;
	cvt.u64.u32 	%rd538, %r101;
	cvt.u64.u32 	%rd539, %r103;
	bra.uni 	$L__BB115_89;
$L__BB115_88:
	div.s64 	%rd538, %rd548, %rd200;
	mul.lo.s64 	%rd339, %rd538, %rd200;
	sub.s64 	%rd539, %rd548, %rd339;
$L__BB115_89:
	add.s64 	%rd341, %rd1, %rd335;
	ld.global.u64 	%rd342, [%rd341];
	mad.lo.s64 	%rd207, %rd342, %rd539, %rd557;
	add.s32 	%r42, %r210, -1;
	mul.wide.u32 	%rd343, %r42, 8;
	add.s64 	%rd344, %rd2, %rd343;
	ld.global.u64 	%rd208, [%rd344];
	or.b64  	%rd345, %rd538, %rd208;
	and.b64  	%rd346, %rd345, -4294967296;
	setp.ne.s64 	%p17, %rd346, 0;
	@%p17 bra 	$L__BB115_91;
	cvt.u32.u64 	%r104, %rd208;
	cvt.u32.u64 	%r105, %rd538;
	div.u32 	%r106, %r105, %r104;
	mul.lo.s32 	%r107, %r106, %r104;
	sub.s32 	%r108, %r105, %r107;
	cvt.u64.u32 	%rd540, %r106;
	cvt.u64.u32 	%rd541, %r108;
	bra.uni 	$L__BB115_92;
$L__BB115_91:
	div.s64 	%rd540, %rd538, %rd208;
	mul.lo.s64 	%rd347, %rd540, %rd208;
	sub.s64 	%rd541, %rd538, %rd347;
$L__BB115_92:
	add.s64 	%rd349, %rd1, %rd343;
	ld.global.u64 	%rd350, [%rd349];
	mad.lo.s64 	%rd215, %rd350, %rd541, %rd207;
	add.s32 	%r43, %r210, -2;
	mul.wide.u32 	%rd351, %r43, 8;
	add.s64 	%rd352, %rd2, %rd351;
	ld.global.u64 	%rd216, [%rd352];
	or.b64  	%rd353, %rd540, %rd216;
	and.b64  	%rd354, %rd353, -4294967296;
	setp.ne.s64 	%p18, %rd354, 0;
	@%p18 bra 	$L__BB115_94;
	cvt.u32.u64 	%r109, %rd216;
	cvt.u32.u64 	%r110, %rd540;
	div.u32 	%r111, %r110, %r109;
	mul.lo.s32 	%r112, %r111, %r109;
	sub.s32 	%r113, %r110, %r112;
	cvt.u64.u32 	%rd542, %r111;
	cvt.u64.u32 	%rd543, %r113;
	bra.uni 	$L__BB115_95;
$L__BB115_94:
	div.s64 	%rd542, %rd540, %rd216;
	mul.lo.s64 	%rd355, %rd542, %rd216;
	sub.s64 	%rd543, %rd540, %rd355;
$L__BB115_95:
	add.s64 	%rd357, %rd1, %rd351;
	ld.global.u64 	%rd358, [%rd357];
	mad.lo.s64 	%rd223, %rd358, %rd543, %rd215;
	add.s32 	%r44, %r210, -3;
	mul.wide.u32 	%rd359, %r44, 8;
	add.s64 	%rd360, %rd2, %rd359;
	ld.global.u64 	%rd224, [%rd360];
	or.b64  	%rd361, %rd542, %rd224;
	and.b64  	%rd362, %rd361, -4294967296;
	setp.ne.s64 	%p19, %rd362, 0;
	@%p19 bra 	$L__BB115_97;
	cvt.u32.u64 	%r114, %rd224;
	cvt.u32.u64 	%r115, %rd542;
	div.u32 	%r116, %r115, %r114;
	mul.lo.s32 	%r117, %r116, %r114;
	sub.s32 	%r118, %r115, %r117;
	cvt.u64.u32 	%rd548, %r116;
	cvt.u64.u32 	%rd545, %r118;
	bra.uni 	$L__BB115_98;
$L__BB115_97:
	div.s64 	%rd548, %rd542, %rd224;
	mul.lo.s64 	%rd363, %rd548, %rd224;
	sub.s64 	%rd545, %rd542, %rd363;
$L__BB115_98:
	add.s64 	%rd365, %rd1, %rd359;
	ld.global.u64 	%rd366, [%rd365];
	mad.lo.s64 	%rd557, %rd366, %rd545, %rd223;
	add.s32 	%r210, %r210, -4;
$L__BB115_99:
	setp.eq.s32 	%p20, %r41, 0;
	@%p20 bra 	$L__BB115_113;
	setp.eq.s32 	%p21, %r41, 1;
	@%p21 bra 	$L__BB115_108;
	mul.wide.u32 	%rd368, %r210, 8;
	add.s64 	%rd369, %rd2, %rd368;
	ld.global.u64 	%rd235, [%rd369];
	or.b64  	%rd370, %rd548, %rd235;
	and.b64  	%rd371, %rd370, -4294967296;
	setp.ne.s64 	%p22, %rd371, 0;
	@%p22 bra 	$L__BB115_103;
	cvt.u32.u64 	%r119, %rd235;
	cvt.u32.u64 	%r120, %rd548;
	div.u32 	%r121, %r120, %r119;
	mul.lo.s32 	%r122, %r121, %r119;
	sub.s32 	%r123, %r120, %r122;
	cvt.u64.u32 	%rd549, %r121;
	cvt.u64.u32 	%rd550, %r123;
	bra.uni 	$L__BB115_104;
$L__BB115_103:
	div.s64 	%rd549, %rd548, %rd235;
	mul.lo.s64 	%rd372, %rd549, %rd235;
	sub.s64 	%rd550, %rd548, %rd372;
$L__BB115_104:
	add.s64 	%rd374, %rd1, %rd368;
	ld.global.u64 	%rd375, [%rd374];
	mad.lo.s64 	%rd242, %rd375, %rd550, %rd557;
	add.s32 	%r47, %r210, -1;
	mul.wide.u32 	%rd376, %r47, 8;
	add.s64 	%rd377, %rd2, %rd376;
	ld.global.u64 	%rd243, [%rd377];
	or.b64  	%rd378, %rd549, %rd243;
	and.b64  	%rd379, %rd378, -4294967296;
	setp.ne.s64 	%p23, %rd379, 0;
	@%p23 bra 	$L__BB115_106;
	cvt.u32.u64 	%r124, %rd243;
	cvt.u32.u64 	%r125, %rd549;
	div.u32 	%r126, %r125, %r124;
	mul.lo.s32 	%r127, %r126, %r124;
	sub.s32 	%r128, %r125, %r127;
	cvt.u64.u32 	%rd548, %r126;
	cvt.u64.u32 	%rd552, %r128;
	bra.uni 	$L__BB115_107;
$L__BB115_106:
	div.s64 	%rd548, %rd549, %rd243;
	mul.lo.s64 	%rd380, %rd548, %rd243;
	sub.s64 	%rd552, %rd549, %rd380;
$L__BB115_107:
	add.s64 	%rd382, %rd1, %rd376;
	ld.global.u64 	%rd383, [%rd382];
	mad.lo.s64 	%rd557, %rd383, %rd552, %rd242;
	add.s32 	%r210, %r210, -2;
$L__BB115_108:
	and.b32  	%r129, %r23, 1;
	setp.eq.b32 	%p24, %r129, 1;
	not.pred 	%p25, %p24;
	@%p25 bra 	$L__BB115_113;
	mul.wide.u32 	%rd384, %r210, 8;
	add.s64 	%rd385, %rd2, %rd384;
	ld.global.u64 	%rd254, [%rd385];
	or.b64  	%rd386, %rd548, %rd254;
	and.b64  	%rd387, %rd386, -4294967296;
	setp.ne.s64 	%p26, %rd387, 0;
	@%p26 bra 	$L__BB115_111;
	cvt.u32.u64 	%r130, %rd254;
	cvt.u32.u64 	%r131, %rd548;
	rem.u32 	%r132, %r131, %r130;
	cvt.u64.u32 	%rd556, %r132;
	bra.uni 	$L__BB115_112;
$L__BB115_111:
	rem.s64 	%rd556, %rd548, %rd254;
$L__BB115_112:
	add.s64 	%rd389, %rd1, %rd384;
	ld.global.u64 	%rd390, [%rd389];
	mad.lo.s64 	%rd557, %rd390, %rd556, %rd557;
$L__BB115_113:
	shl.b64 	%rd391, %rd557, 1;
	add.s64 	%rd392, %rd3, %rd391;
	ld.global.u16 	%rs2, [%rd392];
	st.shared.u16 	[%r5], %rs2;
$L__BB115_114:
	bar.sync 	0;
	setp.lt.u32 	%p48, %r212, 66;
	@%p48 bra 	$L__BB115_118;
$L__BB115_115:
	shr.u32 	%r51, %r212, 1;
	setp.ge.u32 	%p49, %r1, %r51;
	@%p49 bra 	$L__BB115_117;
	ld.shared.u16 	%rs7, [%r5];
	and.b32  	%r201, %r212, 2046;
	add.s32 	%r202, %r5, %r201;
	ld.shared.u16 	%rs8, [%r202];
	// begin inline asm
	{add.f16 %rs6,%rs7,%rs8;
}
	// end inline asm
	st.shared.u16 	[%r5], %rs6;
$L__BB115_117:
	bar.sync 	0;
	setp.gt.u32 	%p50, %r212, 131;
	mov.u32 	%r212, %r51;
	@%p50 bra 	$L__BB115_115;
$L__BB115_118:
	setp.gt.u32 	%p51, %r1, 31;
	@%p51 bra 	$L__BB115_121;
	ld.shared.u16 	%rs10, [%r5];
	ld.shared.u16 	%rs11, [%r5+64];
	// begin inline asm
	{add.f16 %rs9,%rs10,%rs11;
}
	// end inline asm
	st.volatile.shared.u16 	[%r5], %rs9;
	ld.shared.u16 	%rs14, [%r5+32];
	// begin inline asm
	{add.f16 %rs12,%rs9,%rs14;
}
	// end inline asm
	st.volatile.shared.u16 	[%r5], %rs12;
	ld.shared.u16 	%rs17, [%r5+16];
	// begin inline asm
	{add.f16 %rs15,%rs12,%rs17;
}
	// end inline asm
	st.volatile.shared.u16 	[%r5], %rs15;
	ld.shared.u16 	%rs20, [%r5+8];
	// begin inline asm
	{add.f16 %rs18,%rs15,%rs20;
}
	// end inline asm
	st.volatile.shared.u16 	[%r5], %rs18;
	ld.shared.u16 	%rs23, [%r5+4];
	// begin inline asm
	{add.f16 %rs21,%rs18,%rs23;
}
	// end inline asm
	st.volatile.shared.u16 	[%r5], %rs21;
	ld.shared.u16 	%rs26, [%r5+2];
	// begin inline asm
	{add.f16 %rs24,%rs21,%rs26;
}
	// end inline asm
	st.volatile.shared.u16 	[%r5], %rs24;
	setp.ne.s32 	%p52, %r1, 0;
	@%p52 bra 	$L__BB115_121;
	cvta.to.global.u64 	%rd470, %rd260;
	mul.wide.u32 	%rd471, %r2, 2;
	add.s64 	%rd472, %rd470, %rd471;
	ld.shared.u16 	%rs27, [reducel3sdata_i8];
	st.global.u16 	[%rd472], %rs27;
$L__BB115_121:
	ret;

}
	// .globl	contiguous_reducel32_i8
.visible .entry contiguous_reducel32_i8(
	.param .u64 .ptr .align 1 contiguous_reducel32_i8_param_0,
	.param .u64 .ptr .align 1 contiguous_reducel32_i8_param_1,
	.param .u64 .ptr .align 1 contiguous_reducel32_i8_param_2,
	.param .u64 .ptr .align 1 contiguous_reducel32_i8_param_3,
	.param .u64 contiguous_reducel32_i8_param_4,
	.param .u64 contiguous_reducel32_i8_param_5,
	.param .u64 contiguous_reducel32_i8_param_6,
	.param .u64 contiguous_reducel32_i8_param_7,
	.param .u64 contiguous_reducel32_i8_param_8
)
{
	.reg .pred 	%p<78>;
	.reg .b16 	%rs<32>;
	.reg .b32 	%r<241>;
	.reg .b32 	%f<198>;
	.reg .b64 	%rd<567>;

	ld.param.u64 	%rd267, [contiguous_reducel32_i8_param_1];
	ld.param.u64 	%rd268, [contiguous_reducel32_i8_param_2];
	ld.param.u64 	%rd269, [contiguous_reducel32_i8_param_3];
	ld.param.u64 	%rd264, [contiguous_reducel32_i8_param_4];
	ld.param.u64 	%rd270, [contiguous_reducel32_i8_param_5];
	ld.param.u64 	%rd265, [contiguous_reducel32_i8_param_6];
	ld.param.u64 	%rd271, [contiguous_reducel32_i8_param_7];
	cvta.to.global.u64 	%rd1, %rd269;
	cvta.to.global.u64 	%rd2, %rd268;
	cvta.to.global.u64 	%rd566, %rd267;
	mov.u32 	%r1, %tid.x;
	mov.u32 	%r2, %ctaid.x;
	mov.u32 	%r240, %ntid.x;
	mul.lo.s32 	%r53, %r2, %r240;
	shl.b32 	%r54, %r53, 1;
	add.s32 	%r4, %r54, %r1;
	shl.b32 	%r55, %r1, 1;
	mov.u32 	%r56, reducel3sdata_i8;
	add.s32 	%r5, %r56, %r55;
	mov.b32 	%r52, 0;
	// begin inline asm
	cvt.rn.f16.s32 %rs4, %r52;
	// end inline asm
	st.shared.u16 	[%r5], %rs4;
	mov.u32 	%r57, %ctaid.y;
	cvt.u64.u32 	%rd272, %r57;
	add.s64 	%rd4, %rd270, %rd272;
	setp.ge.u64 	%p1, %rd4, %rd271;
	@%p1 bra 	$L__BB116_134;
	add.s32 	%r58, %r4, %r240;
	cvt.u64.u32 	%rd5, %r58;
	setp.le.u64 	%p2, %rd265, %rd5;
	@%p2 bra 	$L__BB116_63;
	cvt.u64.u32 	%rd399, %r4;
	mul.lo.s64 	%rd400, %rd4, %rd265;
	add.s64 	%rd520, %rd400, %rd399;
	add.s64 	%rd518, %rd400, %rd5;
	cvt.u32.u64 	%r6, %rd264;
	add.s32 	%r234, %r6, -1;
	setp.lt.s32 	%p36, %r234, 0;
	mov.b64 	%rd524, 0;
	mov.u64 	%rd525, %rd524;
	@%p36 bra 	$L__BB116_54;
	setp.lt.u32 	%p37, %r234, 3;
	mov.b64 	%rd525, 0;
	mov.u64 	%rd524, %rd525;
	@%p37 bra 	$L__BB116_31;
	add.s32 	%r232, %r6, -2;
	and.b32  	%r143, %r6, -4;
	neg.s32 	%r231, %r143;
	mov.b64 	%rd525, 0;
$L__BB116_5:
	.pragma "nounroll";
	add.s32 	%r12, %r232, 1;
	mul.wide.u32 	%rd404, %r12, 8;
	add.s64 	%rd405, %rd2, %rd404;
	ld.global.u64 	%rd12, [%rd405];
	or.b64  	%rd406, %rd520, %rd12;
	and.b64  	%rd407, %rd406, -4294967296;
	setp.ne.s64 	%p38, %rd407, 0;
	@%p38 bra 	$L__BB116_7;
	cvt.u32.u64 	%r144, %rd12;
	cvt.u32.u64 	%r145, %rd520;
	div.u32 	%r146, %r145, %r144;
	mul.lo.s32 	%r147, %r146, %r144;
	sub.s32 	%r148, %r145, %r147;
	cvt.u64.u32 	%rd486, %r146;
	cvt.u64.u32 	%rd487, %r148;
	bra.uni 	$L__BB116_8;
$L__BB116_7:
	div.s64 	%rd486, %rd520, %rd12;
	mul.lo.s64 	%rd408, %rd486, %rd12;
	sub.s64 	%rd487, %rd520, %rd408;
$L__BB116_8:
	mul.wide.u32 	%rd409, %r12, 8;
	add.s64 	%rd410, %rd1, %rd409;
	ld.global.u64 	%rd19, [%rd410];
	mad.lo.s64 	%rd20, %rd19, %rd487, %rd524;
	or.b64  	%rd411, %rd518, %rd12;
	and.b64  	%rd412, %rd411, -4294967296;
	setp.ne.s64 	%p39, %rd412, 0;
	@%p39 bra 	$L__BB116_10;
	cvt.u32.u64 	%r149, %rd12;
	cvt.u32.u64 	%r150, %rd518;
	div.u32 	%r151, %r150, %r149;
	mul.lo.s32 	%r152, %r151, %r149;
	sub.s32 	%r153, %r150, %r152;
	cvt.u64.u32 	%rd488, %r151;
	cvt.u64.u32 	%rd489, %r153;
	bra.uni 	$L__BB116_11;
$L__BB116_10:
	div.s64 	%rd488, %rd518, %rd12;
	mul.lo.s64 	%rd413, %rd488, %rd12;
	sub.s64 	%rd489, %rd518, %rd413;
$L__BB116_11:
	mad.lo.s64 	%rd27, %rd489, %rd19, %rd525;
	add.s32 	%r13, %r232, -2;
	mul.wide.u32 	%rd414, %r232, 8;
	add.s64 	%rd415, %rd2, %rd414;
	ld.global.u64 	%rd28, [%rd415];
	or.b64  	%rd416, %rd486, %rd28;
	and.b64  	%rd417, %rd416, -4294967296;
	setp.ne.s64 	%p40, %rd417, 0;
	@%p40 bra 	$L__BB116_13;
	cvt.u32.u64 	%r154, %rd28;
	cvt.u32.u64 	%r155, %rd486;
	div.u32 	%r156, %r155, %r154;
	mul.lo.s32 	%r157, %r156, %r154;
	sub.s32 	%r158, %r155, %r157;
	cvt.u64.u32 	%rd490, %r156;
	cvt.u64.u32 	%rd491, %r158;
	bra.uni 	$L__BB116_14;
$L__BB116_13:
	div.s64 	%rd490, %rd486, %rd28;
	mul.lo.s64 	%rd418, %rd490, %rd28;
	sub.s64 	%rd491, %rd486, %rd418;
$L__BB116_14:
	mul.wide.u32 	%rd419, %r232, 8;
	add.s64 	%rd420, %rd1, %rd419;
	ld.global.u64 	%rd35, [%rd420];
	mad.lo.s64 	%rd36, %rd35, %rd491, %rd20;
	or.b64  	%rd421, %rd488, %rd28;
	and.b64  	%rd422, %rd421, -4294967296;
	setp.ne.s64 	%p41, %rd422, 0;
	@%p41 bra 	$L__BB116_16;
	cvt.u32.u64 	%r159, %rd28;
	cvt.u32.u64 	%r160, %rd488;
	div.u32 	%r161, %r160, %r159;
	mul.lo.s32 	%r162, %r161, %r159;
	sub.s32 	%r163, %r160, %r162;
	cvt.u64.u32 	%rd492, %r161;
	cvt.u64.u32 	%rd493, %r163;
	bra.uni 	$L__BB116_17;
$L__BB116_16:
	div.s64 	%rd492, %rd488, %rd28;
	mul.lo.s64 	%rd423, %rd492, %rd28;
	sub.s64 	%rd493, %rd488, %rd423;
$L__BB116_17:
	mad.lo.s64 	%rd43, %rd493, %rd35, %rd27;
	add.s32 	%r14, %r232, -1;
	mul.wide.u32 	%rd424, %r14, 8;
	add.s64 	%rd425, %rd2, %rd424;
	ld.global.u64 	%rd44, [%rd425];
	or.b64  	%rd426, %rd490, %rd44;
	and.b64  	%rd427, %rd426, -4294967296;
	setp.ne.s64 	%p42, %rd427, 0;
	@%p42 bra 	$L__BB116_19;
	cvt.u32.u64 	%r164, %rd44;
	cvt.u32.u64 	%r165, %rd490;
	div.u32 	%r166, %r165, %r164;
	mul.lo.s32 	%r167, %r166, %r164;
	sub.s32 	%r168, %r165, %r167;
	cvt.u64.u32 	%rd494, %r166;
	cvt.u64.u32 	%rd495, %r168;
	bra.uni 	$L__BB116_20;
$L__BB116_19:
	div.s64 	%rd494, %rd490, %rd44;
	mul.lo.s64 	%rd428, %rd494, %rd44;
	sub.s64 	%rd495, %rd490, %rd428;
$L__BB116_20:
	mul.wide.u32 	%rd429, %r14, 8;
	add.s64 	%rd430, %rd1, %rd429;
	ld.global.u64 	%rd51, [%rd430];
	mad.lo.s64 	%rd52, %rd51, %rd495, %rd36;
	or.b64  	%rd431, %rd492, %rd44;
	and.b64  	%rd432, %rd431, -4294967296;
	setp.ne.s64 	%p43, %rd432, 0;
	@%p43 bra 	$L__BB116_22;
	cvt.u32.u64 	%r169, %rd44;
	cvt.u32.u64 	%r170, %rd492;
	div.u32 	%r171, %r170, %r169;
	mul.lo.s32 	%r172, %r171, %r169;
	sub.s32 	%r173, %r170, %r172;
	cvt.u64.u32 	%rd496, %r171;
	cvt.u64.u32 	%rd497, %r173;
	bra.uni 	$L__BB116_23;
$L__BB116_22:
	div.s64 	%rd496, %rd492, %rd44;
	mul.lo.s64 	%rd433, %rd496, %rd44;
	sub.s64 	%rd497, %rd492, %rd433;
$L__BB116_23:
	mad.lo.s64 	%rd59, %rd497, %rd51, %rd43;
	mul.wide.u32 	%rd434, %r13, 8;
	add.s64 	%rd435, %rd2, %rd434;
	ld.global.u64 	%rd60, [%rd435];
	or.b64  	%rd436, %rd494, %rd60;
	and.b64  	%rd437, %rd436, -4294967296;
	setp.ne.s64 	%p44, %rd437, 0;
	@%p44 bra 	$L__BB116_25;
	cvt.u32.u64 	%r174, %rd60;
	cvt.u32.u64 	%r175, %rd494;
	div.u32 	%r176, %r175, %r174;
	mul.lo.s32 	%r177, %r176, %r174;
	sub.s32 	%r178, %r175, %r177;
	cvt.u64.u32 	%rd520, %r176;
	cvt.u64.u32 	%rd499, %r178;
	bra.uni 	$L__BB116_26;
$L__BB116_25:
	div.s64 	%rd520, %rd494, %rd60;
	mul.lo.s64 	%rd438, %rd520, %rd60;
	sub.s64 	%rd499, %rd494, %rd438;
$L__BB116_26:
	mul.wide.u32 	%rd439, %r13, 8;
	add.s64 	%rd440, %rd1, %rd439;
	ld.global.u64 	%rd67, [%rd440];
	mad.lo.s64 	%rd524, %rd67, %rd499, %rd52;
	or.b64  	%rd441, %rd496, %rd60;
	and.b64  	%rd442, %rd441, -4294967296;
	setp.ne.s64 	%p45, %rd442, 0;
	@%p45 bra 	$L__BB116_28;
	cvt.u32.u64 	%r179, %rd60;
	cvt.u32.u64 	%r180, %rd496;
	div.u32 	%r181, %r180, %r179;
	mul.lo.s32 	%r182, %r181, %r179;
	sub.s32 	%r183, %r180, %r182;
	cvt.u64.u32 	%rd518, %r181;
	cvt.u64.u32 	%rd501, %r183;
	bra.uni 	$L__BB116_29;
$L__BB116_28:
	div.s64 	%rd518, %rd496, %rd60;
	mul.lo.s64 	%rd443, %rd518, %rd60;
	sub.s64 	%rd501, %rd496, %rd443;
$L__BB116_29:
	mad.lo.s64 	%rd525, %rd501, %rd67, %rd59;
	add.s32 	%r232, %r232, -4;
	add.s32 	%r231, %r231, 4;
	setp.ne.s32 	%p46, %r231, 0;
	@%p46 bra 	$L__BB116_5;
	add.s32 	%r234, %r232, 1;
$L__BB116_31:
	and.b32  	%r19, %r6, 3;
	setp.eq.s32 	%p47, %r19, 0;
	@%p47 bra 	$L__BB116_54;
	setp.eq.s32 	%p48, %r19, 1;
	@%p48 bra 	$L__BB116_46;
	mul.wide.u32 	%rd445, %r234, 8;
	add.s64 	%rd446, %rd2, %rd445;
	ld.global.u64 	%rd82, [%rd446];
	or.b64  	%rd447, %rd520, %rd82;
	and.b64  	%rd448, %rd447, -4294967296;
	setp.ne.s64 	%p49, %rd448, 0;
	@%p49 bra 	$L__BB116_35;
	cvt.u32.u64 	%r184, %rd82;
	cvt.u32.u64 	%r185, %rd520;
	div.u32 	%r186, %r185, %r184;
	mul.lo.s32 	%r187, %r186, %r184;
	sub.s32 	%r188, %r185, %r187;
	cvt.u64.u32 	%rd508, %r186;
	cvt.u64.u32 	%rd509, %r188;
	bra.uni 	$L__BB116_36;
$L__BB116_35:
	div.s64 	%rd508, %rd520, %rd82;
	mul.lo.s64 	%rd449, %rd508, %rd82;
	sub.s64 	%rd509, %rd520, %rd449;
$L__BB116_36:
	add.s64 	%rd451, %rd1, %rd445;
	ld.global.u64 	%rd89, [%rd451];
	mad.lo.s64 	%rd90, %rd89, %rd509, %rd524;
	or.b64  	%rd452, %rd518, %rd82;
	and.b64  	%rd453, %rd452, -4294967296;
	setp.ne.s64 	%p50, %rd453, 0;
	@%p50 bra 	$L__BB116_38;
	cvt.u32.u64 	%r189, %rd82;
	cvt.u32.u64 	%r190, %rd518;
	div.u32 	%r191, %r190, %r189;
	mul.lo.s32 	%r192, %r191, %r189;
	sub.s32 	%r193, %r190, %r192;
	cvt.u64.u32 	%rd510, %r191;
	cvt.u64.u32 	%rd511, %r193;
	bra.uni 	$L__BB116_39;
$L__BB116_38:
	div.s64 	%rd510, %rd518, %rd82;
	mul.lo.s64 	%rd454, %rd510, %rd82;
	sub.s64 	%rd511, %rd518, %rd454;
$L__BB116_39:
	mad.lo.s64 	%rd97, %rd511, %rd89, %rd525;
	add.s32 	%r20, %r234, -1;
	mul.wide.u32 	%rd455, %r20, 8;
	add.s64 	%rd456, %rd2, %rd455;
	ld.global.u64 	%rd98, [%rd456];
	or.b64  	%rd457, %rd508, %rd98;
	and.b64  	%rd458, %rd457, -4294967296;
	setp.ne.s64 	%p51, %rd458, 0;
	@%p51 bra 	$L__BB116_41;
	cvt.u32.u64 	%r194, %rd98;
	cvt.u32.u64 	%r195, %rd508;
	div.u32 	%r196, %r195, %r194;
	mul.lo.s32 	%r197, %r196, %r194;
	sub.s32 	%r198, %r195, %r197;
	cvt.u64.u32 	%rd520, %r196;
	cvt.u64.u32 	%rd513, %r198;
	bra.uni 	$L__BB116_42;
$L__BB116_41:
	div.s64 	%rd520, %rd508, %rd98;
	mul.lo.s64 	%rd459, %rd520, %rd98;
	sub.s64 	%rd513, %rd508, %rd459;
$L__BB116_42:
	add.s64 	%rd461, %rd1, %rd455;
	ld.global.u64 	%rd105, [%rd461];
	mad.lo.s64 	%rd524, %rd105, %rd513, %rd90;
	or.b64  	%rd462, %rd510, %rd98;
	and.b64  	%rd463, %rd462, -4294967296;
	setp.ne.s64 	%p52, %rd463, 0;
	@%p52 bra 	$L__BB116_44;
	cvt.u32.u64 	%r199, %rd98;
	cvt.u32.u64 	%r200, %rd510;
	div.u32 	%r201, %r200, %r199;
	mul.lo.s32 	%r202, %r201, %r199;
	sub.s32 	%r203, %r200, %r202;
	cvt.u64.u32 	%rd518, %r201;
	cvt.u64.u32 	%rd515, %r203;
	bra.uni 	$L__BB116_45;
$L__BB116_44:
	div.s64 	%rd518, %rd510, %rd98;
	mul.lo.s64 	%rd464, %rd518, %rd98;
	sub.s64 	%rd515, %rd510, %rd464;
$L__BB116_45:
	mad.lo.s64 	%rd525, %rd515, %rd105, %rd97;
	add.s32 	%r234, %r234, -2;
$L__BB116_46:
	and.b32  	%r204, %r6, 1;
	setp.eq.b32 	%p53, %r204, 1;
	not.pred 	%p54, %p53;
	@%p54 bra 	$L__BB116_54;
	mul.wide.u32 	%rd465, %r234, 8;
	add.s64 	%rd466, %rd2, %rd465;
	ld.global.u64 	%rd120, [%rd466];
	or.b64  	%rd467, %rd520, %rd120;
	and.b64  	%rd468, %rd467, -4294967296;
	setp.ne.s64 	%p55, %rd468, 0;
	@%p55 bra 	$L__BB116_49;
	cvt.u32.u64 	%r205, %rd120;
	cvt.u32.u64 	%r206, %rd520;
	rem.u32 	%r207, %r206, %r205;
	cvt.u64.u32 	%rd522, %r207;
	bra.uni 	$L__BB116_50;
$L__BB116_49:
	rem.s64 	%rd522, %rd520, %rd120;
$L__BB116_50:
	add.s64 	%rd470, %rd1, %rd465;
	ld.global.u64 	%rd124, [%rd470];
	mad.lo.s64 	%rd524, %rd124, %rd522, %rd524;
	or.b64  	%rd471, %rd518, %rd120;
	and.b64  	%rd472, %rd471, -4294967296;
	setp.ne.s64 	%p56, %rd472, 0;
	@%p56 bra 	$L__BB116_52;
	cvt.u32.u64 	%r208, %rd120;
	cvt.u32.u64 	%r209, %rd518;
	rem.u32 	%r210, %r209, %r208;
	cvt.u64.u32 	%rd523, %r210;
	bra.uni 	$L__BB116_53;
$L__BB116_52:
	rem.s64 	%rd523, %rd518, %rd120;
$L__BB116_53:
	mad.lo.s64 	%rd525, %rd523, %rd124, %rd525;
$L__BB116_54:
	add.s64 	%rd473, %rd566, %rd524;
	ld.global.s8 	%rs1, [%rd473];
	abs.s16 	%rs7, %rs1;
	cvt.rn.f32.u16 	%f1, %rs7;
	abs.f32 	%f2, %f1;
	setp.eq.s16 	%p57, %rs7, 1;
	mov.f32 	%f195, 0f3F800000;
	@%p57 bra 	$L__BB116_58;
	setp.num.f32 	%p58, %f2, %f2;
	@%p58 bra 	$L__BB116_57;
	mov.f32 	%f134, 0f40400000;
	add.rn.f32 	%f195, %f1, %f134;
	bra.uni 	$L__BB116_58;
$L__BB116_57:
	setp.lt.f32 	%p59, %f2, 0f00800000;
	mul.f32 	%f77, %f2, 0f4B800000;
	selp.f32 	%f78, %f77, %f2, %p59;
	mov.b32 	%r211, %f78;
	add.s32 	%r212, %r211, -1060439283;
	and.b32  	%r213, %r212, -8388608;
	sub.s32 	%r214, %r211, %r213;
	mov.b32 	%f79, %r214;
	cvt.rn.f32.s32 	%f80, %r213;
	selp.f32 	%f81, 0fC1C00000, 0f00000000, %p59;
	fma.rn.f32 	%f82, %f80, 0f34000000, %f81;
	add.f32 	%f83, %f79, 0fBF800000;
	add.f32 	%f84, %f79, 0f3F800000;
	rcp.approx.ftz.f32 	%f85, %f84;
	add.f32 	%f86, %f83, %f83;
	mul.f32 	%f87, %f86, %f85;
	mul.f32 	%f88, %f87, %f87;
	neg.f32 	%f89, %f87;
	sub.f32 	%f90, %f83, %f87;
	add.f32 	%f91, %f90, %f90;
	fma.rn.f32 	%f92, %f89, %f83, %f91;
	mul.rn.f32 	%f93, %f85, %f92;
	fma.rn.f32 	%f94, %f88, 0f3A2C32E4, 0f3B52E7DB;
	fma.rn.f32 	%f95, %f94, %f88, 0f3C93BB73;
	fma.rn.f32 	%f96, %f95, %f88, 0f3DF6384F;
	mul.rn.f32 	%f97, %f96, %f88;
	fma.rn.f32 	%f98, %f87, 0f3FB8AA3B, %f82;
	mul.f32 	%f99, %f97, 0f40400000;
	sub.f32 	%f100, %f82, %f98;
	fma.rn.f32 	%f101, %f87, 0f3FB8AA3B, %f100;
	fma.rn.f32 	%f102, %f93, 0f3FB8AA3B, %f101;
	fma.rn.f32 	%f103, %f87, 0f32A55E34, %f102;
	fma.rn.f32 	%f104, %f99, %f93, %f103;
	fma.rn.f32 	%f105, %f97, %f87, %f104;
	add.rn.f32 	%f106, %f98, %f105;
	mov.f32 	%f107, 0f40400000;
	mul.rn.f32 	%f108, %f106, %f107;
	cvt.rni.f32.f32 	%f109, %f108;
	sub.f32 	%f110, %f108, %f109;
	neg.f32 	%f111, %f108;
	fma.rn.f32 	%f112, %f106, 0f40400000, %f111;
	neg.f32 	%f113, %f98;
	add.rn.f32 	%f114, %f106, %f113;
	neg.f32 	%f115, %f114;
	add.rn.f32 	%f116, %f105, %f115;
	fma.rn.f32 	%f117, %f116, 0f40400000, %f112;
	add.f32 	%f118, %f110, %f117;
	setp.gt.f32 	%p60, %f109, 0f00000000;
	selp.b32 	%r215, 0, -2097152000, %p60;
	setp.eq.s16 	%p61, %rs1, 0;
	setp.eq.f32 	%p62, %f2, 0f7F800000;
	add.f32 	%f119, %f1, %f1;
	setp.lt.f32 	%p63, %f108, 0f00000000;
	selp.f32 	%f120, 0f00000000, 0f7F800000, %p63;
	abs.f32 	%f121, %f108;
	setp.gt.f32 	%p64, %f121, 0f43180000;
	cvt.rzi.s32.f32 	%r216, %f109;
	shl.b32 	%r217, %r216, 23;
	sub.s32 	%r218, %r217, %r215;
	mov.b32 	%f122, %r218;
	add.s32 	%r219, %r215, 2130706432;
	mov.b32 	%f123, %r219;
	fma.rn.f32 	%f124, %f118, 0f391FCB8E, 0f3AAF85ED;
	fma.rn.f32 	%f125, %f124, %f118, 0f3C1D9856;
	fma.rn.f32 	%f126, %f125, %f118, 0f3D6357BB;
	fma.rn.f32 	%f127, %f126, %f118, 0f3E75FDEC;
	fma.rn.f32 	%f128, %f127, %f118, 0f3F317218;
	fma.rn.f32 	%f129, %f128, %f118, 0f3F800000;
	mul.f32 	%f130, %f129, %f123;
	mul.f32 	%f131, %f130, %f122;
	selp.f32 	%f132, %f120, %f131, %p64;
	selp.f32 	%f133, %f119, %f132, %p62;
	selp.f32 	%f195, %f119, %f133, %p61;
$L__BB116_58:
	add.s64 	%rd474, %rd566, %rd525;
	ld.global.s8 	%rs2, [%rd474];
	abs.s16 	%rs8, %rs2;
	cvt.rn.f32.u16 	%f6, %rs8;
	abs.f32 	%f7, %f6;
	setp.eq.s16 	%p65, %rs8, 1;
	mov.f32 	%f196, 0f3F800000;
	@%p65 bra 	$L__BB116_62;
	setp.num.f32 	%p66, %f7, %f7;
	@%p66 bra 	$L__BB116_61;
	mov.f32 	%f193, 0f40400000;
	add.rn.f32 	%f196, %f6, %f193;
	bra.uni 	$L__BB116_62;
$L__BB116_61:
	setp.lt.f32 	%p67, %f7, 0f00800000;
	mul.f32 	%f136, %f7, 0f4B800000;
	selp.f32 	%f137, %f136, %f7, %p67;
	mov.b32 	%r220, %f137;
	add.s32 	%r221, %r220, -1060439283;
	and.b32  	%r222, %r221, -8388608;
	sub.s32 	%r223, %r220, %r222;
	mov.b32 	%f138, %r223;
	cvt.rn.f32.s32 	%f139, %r222;
	selp.f32 	%f140, 0fC1C00000, 0f00000000, %p67;
	fma.rn.f32 	%f141, %f139, 0f34000000, %f140;
	add.f32 	%f142, %f138, 0fBF800000;
	add.f32 	%f143, %f138, 0f3F800000;
	rcp.approx.ftz.f32 	%f144, %f143;
	add.f32 	%f145, %f142, %f142;
	mul.f32 	%f146, %f145, %f144;
	mul.f32 	%f147, %f146, %f146;
	neg.f32 	%f148, %f146;
	sub.f32 	%f149, %f142, %f146;
	add.f32 	%f150, %f149, %f149;
	fma.rn.f32 	%f151, %f148, %f142, %f150;
	mul.rn.f32 	%f152, %f144, %f151;
	fma.rn.f32 	%f153, %f147, 0f3A2C32E4, 0f3B52E7DB;
	fma.rn.f32 	%f154, %f153, %f147, 0f3C93BB73;
	fma.rn.f32 	%f155, %f154, %f147, 0f3DF6384F;
	mul.rn.f32 	%f156, %f155, %f147;
	fma.rn.f32 	%f157, %f146, 0f3FB8AA3B, %f141;
	mul.f32 	%f158, %f156, 0f40400000;
	sub.f32 	%f159, %f141, %f157;
	fma.rn.f32 	%f160, %f146, 0f3FB8AA3B, %f159;
	fma.rn.f32 	%f161, %f152, 0f3FB8AA3B, %f160;
	fma.rn.f32 	%f162, %f146, 0f32A55E34, %f161;
	fma.rn.f32 	%f163, %f158, %f152, %f162;
	fma.rn.f32 	%f164, %f156, %f146, %f163;
	add.rn.f32 	%f165, %f157, %f164;
	mov.f32 	%f166, 0f40400000;
	mul.rn.f32 	%f167, %f165, %f166;
	cvt.rni.f32.f32 	%f168, %f167;
	sub.f32 	%f169, %f167, %f168;
	neg.f32 	%f170, %f167;
	fma.rn.f32 	%f171, %f165, 0f40400000, %f170;
	neg.f32 	%f172, %f157;
	add.rn.f32 	%f173, %f165, %f172;
	neg.f32 	%f174, %f173;
	add.rn.f32 	%f175, %f164, %f174;
	fma.rn.f32 	%f176, %f175, 0f40400000, %f171;
	add.f32 	%f177, %f169, %f176;
	setp.gt.f32 	%p68, %f168, 0f00000000;
	selp.b32 	%r224, 0, -2097152000, %p68;
	setp.eq.s16 	%p69, %rs2, 0;
	setp.eq.f32 	%p70, %f7, 0f7F800000;
	add.f32 	%f178, %f6, %f6;
	setp.lt.f32 	%p71, %f167, 0f00000000;
	selp.f32 	%f179, 0f00000000, 0f7F800000, %p71;
	abs.f32 	%f180, %f167;
	setp.gt.f32 	%p72, %f180, 0f43180000;
	cvt.rzi.s32.f32 	%r225, %f168;
	shl.b32 	%r226, %r225, 23;
	sub.s32 	%r227, %r226, %r224;
	mov.b32 	%f181, %r227;
	add.s32 	%r228, %r224, 2130706432;
	mov.b32 	%f182, %r228;
	fma.rn.f32 	%f183, %f177, 0f391FCB8E, 0f3AAF85ED;
	fma.rn.f32 	%f184, %f183, %f177, 0f3C1D9856;
	fma.rn.f32 	%f185, %f184, %f177, 0f3D6357BB;
	fma.rn.f32 	%f186, %f185, %f177, 0f3E75FDEC;
	fma.rn.f32 	%f187, %f186, %f177, 0f3F317218;
	fma.rn.f32 	%f188, %f187, %f177, 0f3F800000;
	mul.f32 	%f189, %f188, %f182;
	mul.f32 	%f190, %f189, %f181;
	selp.f32 	%f191, %f179, %f190, %p72;
	selp.f32 	%f192, %f178, %f191, %p70;
	selp.f32 	%f196, %f178, %f192, %p69;
$L__BB116_62:
	add.f32 	%f194, %f195, %f196;
	// begin inline asm
	{  cvt.rn.f16.f32 %rs9, %f194;}

	// end inline asm
	st.shared.u16 	[%r5], %rs9;
	bra.uni 	$L__BB116_127;
$L__BB116_63:
	cvt.u64.u32 	%rd132, %r4;
	setp.le.u64 	%p3, %rd265, %rd132;
	@%p3 bra 	$L__BB116_127;
	mad.lo.s64 	%rd557, %rd4, %rd265, %rd132;
	cvt.u32.u64 	%r23, %rd264;
	add.s32 	%r238, %r23, -1;
	setp.lt.s32 	%p4, %r238, 0;
	@%p4 bra 	$L__BB116_122;
	and.b32  	%r25, %r23, 7;
	setp.lt.u32 	%p5, %r238, 7;
	@%p5 bra 	$L__BB116_93;
	add.s32 	%r236, %r23, -4;
	and.b32  	%r59, %r23, -8;
	neg.s32 	%r235, %r59;
$L__BB116_67:
	.pragma "nounroll";
	add.s32 	%r30, %r236, 3;
	mul.wide.u32 	%rd274, %r30, 8;
	add.s64 	%rd275, %rd2, %rd274;
	ld.global.u64 	%rd136, [%rd275];
	or.b64  	%rd276, %rd557, %rd136;
	and.b64  	%rd277, %rd276, -4294967296;
	setp.ne.s64 	%p6, %rd277, 0;
	@%p6 bra 	$L__BB116_69;
	cvt.u32.u64 	%r60, %rd136;
	cvt.u32.u64 	%r61, %rd557;
	div.u32 	%r62, %r61, %r60;
	mul.lo.s32 	%r63, %r62, %r60;
	sub.s32 	%r64, %r61, %r63;
	cvt.u64.u32 	%rd528, %r62;
	cvt.u64.u32 	%rd529, %r64;
	bra.uni 	$L__BB116_70;
$L__BB116_69:
	div.s64 	%rd528, %rd557, %rd136;
	mul.lo.s64 	%rd278, %rd528, %rd136;
	sub.s64 	%rd529, %rd557, %rd278;
$L__BB116_70:
	add.s64 	%rd280, %rd1, %rd274;
	ld.global.u64 	%rd281, [%rd280];
	mul.lo.s64 	%rd143, %rd281, %rd529;
	add.s32 	%r31, %r236, 2;
	mul.wide.u32 	%rd282, %r31, 8;
	add.s64 	%rd283, %rd2, %rd282;
	ld.global.u64 	%rd144, [%rd283];
	or.b64  	%rd284, %rd528, %rd144;
	and.b64  	%rd285, %rd284, -4294967296;
	setp.ne.s64 	%p7, %rd285, 0;
	@%p7 bra 	$L__BB116_72;
	cvt.u32.u64 	%r65, %rd144;
	cvt.u32.u64 	%r66, %rd528;
	div.u32 	%r67, %r66, %r65;
	mul.lo.s32 	%r68, %r67, %r65;
	sub.s32 	%r69, %r66, %r68;
	cvt.u64.u32 	%rd530, %r67;
	cvt.u64.u32 	%rd531, %r69;
	bra.uni 	$L__BB116_73;
$L__BB116_72:
	div.s64 	%rd530, %rd528, %rd144;
	mul.lo.s64 	%rd286, %rd530, %rd144;
	sub.s64 	%rd531, %rd528, %rd286;
$L__BB116_73:
	add.s64 	%rd288, %rd1, %rd282;
	ld.global.u64 	%rd289, [%rd288];
	mad.lo.s64 	%rd151, %rd289, %rd531, %rd143;
	add.s32 	%r32, %r236, 1;
	mul.wide.u32 	%rd290, %r32, 8;
	add.s64 	%rd291, %rd2, %rd290;
	ld.global.u64 	%rd152, [%rd291];
	or.b64  	%rd292, %rd530, %rd152;
	and.b64  	%rd293, %rd292, -4294967296;
	setp.ne.s64 	%p8, %rd293, 0;
	@%p8 bra 	$L__BB116_75;
	cvt.u32.u64 	%r70, %rd152;
	cvt.u32.u64 	%r71, %rd530;
	div.u32 	%r72, %r71, %r70;
	mul.lo.s32 	%r73, %r72, %r70;
	sub.s32 	%r74, %r71, %r73;
	cvt.u64.u32 	%rd532, %r72;
	cvt.u64.u32 	%rd533, %r74;
	bra.uni 	$L__BB116_76;
$L__BB116_75:
	div.s64 	%rd532, %rd530, %rd152;
	mul.lo.s64 	%rd294, %rd532, %rd152;
	sub.s64 	%rd533, %rd530, %rd294;
$L__BB116_76:
	add.s64 	%rd296, %rd1, %rd290;
	ld.global.u64 	%rd297, [%rd296];
	mad.lo.s64 	%rd159, %rd297, %rd533, %rd151;
	add.s32 	%r33, %r236, -4;
	mul.wide.u32 	%rd298, %r236, 8;
	add.s64 	%rd299, %rd2, %rd298;
	ld.global.u64 	%rd160, [%rd299];
	or.b64  	%rd300, %rd532, %rd160;
	and.b64  	%rd301, %rd300, -4294967296;
	setp.ne.s64 	%p9, %rd301, 0;
	@%p9 bra 	$L__BB116_78;
	cvt.u32.u64 	%r75, %rd160;
	cvt.u32.u64 	%r76, %rd532;
	div.u32 	%r77, %r76, %r75;
	mul.lo.s32 	%r78, %r77, %r75;
	sub.s32 	%r79, %r76, %r78;
	cvt.u64.u32 	%rd534, %r77;
	cvt.u64.u32 	%rd535, %r79;
	bra.uni 	$L__BB116_79;
$L__BB116_78:
	div.s64 	%rd534, %rd532, %rd160;
	mul.lo.s64 	%rd302, %rd534, %rd160;
	sub.s64 	%rd535, %rd532, %rd302;
$L__BB116_79:
	add.s64 	%rd304, %rd1, %rd298;
	ld.global.u64 	%rd305, [%rd304];
	mad.lo.s64 	%rd167, %rd305, %rd535, %rd159;
	add.s32 	%r34, %r236, -1;
	mul.wide.u32 	%rd306, %r34, 8;
	add.s64 	%rd307, %rd2, %rd306;
	ld.global.u64 	%rd168, [%rd307];
	or.b64  	%rd308, %rd534, %rd168;
	and.b64  	%rd309, %rd308, -4294967296;
	setp.ne.s64 	%p10, %rd309, 0;
	@%p10 bra 	$L__BB116_81;
	cvt.u32.u64 	%r80, %rd168;
	cvt.u32.u64 	%r81, %rd534;
	div.u32 	%r82, %r81, %r80;
	mul.lo.s32 	%r83, %r82, %r80;
	sub.s32 	%r84, %r81, %r83;
	cvt.u64.u32 	%rd536, %r82;
	cvt.u64.u32 	%rd537, %r84;
	bra.uni 	$L__BB116_82;
$L__BB116_81:
	div.s64 	%rd536, %rd534, %rd168;
	mul.lo.s64 	%rd310, %rd536, %rd168;
	sub.s64 	%rd537, %rd534, %rd310;
$L__BB116_82:
	add.s64 	%rd312, %rd1, %rd306;
	ld.global.u64 	%rd313, [%rd312];
	mad.lo.s64 	%rd175, %rd313, %rd537, %rd167;
	add.s32 	%r35, %r236, -2;
	mul.wide.u32 	%rd314, %r35, 8;
	add.s64 	%rd315, %rd2, %rd314;
	ld.global.u64 	%rd176, [%rd315];
	or.b64  	%rd316, %rd536, %rd176;
	and.b64  	%rd317, %rd316, -4294967296;
	setp.ne.s64 	%p11, %rd317, 0;
	@%p11 bra 	$L__BB116_84;
	cvt.u32.u64 	%r85, %rd176;
	cvt.u32.u64 	%r86, %rd536;
	div.u32 	%r87, %r86, %r85;
	mul.lo.s32 	%r88, %r87, %r85;
	sub.s32 	%r89, %r86, %r88;
	cvt.u64.u32 	%rd538, %r87;
	cvt.u64.u32 	%rd539, %r89;
	bra.uni 	$L__BB116_85;
$L__BB116_84:
	div.s64 	%rd538, %rd536, %rd176;
	mul.lo.s64 	%rd318, %rd538, %rd176;
	sub.s64 	%rd539, %rd536, %rd318;
$L__BB116_85:
	add.s64 	%rd320, %rd1, %rd314;
	ld.global.u64 	%rd321, [%rd320];
	mad.lo.s64 	%rd183, %rd321, %rd539, %rd175;
	add.s32 	%r36, %r236, -3;
	mul.wide.u32 	%rd322, %r36, 8;
	add.s64 	%rd323, %rd2, %rd322;
	ld.global.u64 	%rd184, [%rd323];
	or.b64  	%rd324, %rd538, %rd184;
	and.b64  	%rd325, %rd324, -4294967296;
	setp.ne.s64 	%p12, %rd325, 0;
	@%p12 bra 	$L__BB116_87;
	cvt.u32.u64 	%r90, %rd184;
	cvt.u32.u64 	%r91, %rd538;
	div.u32 	%r92, %r91, %r90;
	mul.lo.s32 	%r93, %r92, %r90;
	sub.s32 	%r94, %r91, %r93;
	cvt.u64.u32 	%rd540, %r92;
	cvt.u64.u32 	%rd541, %r94;
	bra.uni 	$L__BB116_88;
$L__BB116_87:
	div.s64 	%rd540, %rd538, %rd184;
	mul.lo.s64 	%rd326, %rd540, %rd184;
	sub.s64 	%rd541, %rd538, %rd326;
$L__BB116_88:
	add.s64 	%rd328, %rd1, %rd322;
	ld.global.u64 	%rd329, [%rd328];
	mad.lo.s64 	%rd191, %rd329, %rd541, %rd183;
	mul.wide.u32 	%rd330, %r33, 8;
	add.s64 	%rd331, %rd2, %rd330;
	ld.global.u64 	%rd192, [%rd331];
	or.b64  	%rd332, %rd540, %rd192;
	and.b64  	%rd333, %rd332, -4294967296;
	setp.ne.s64 	%p13, %rd333, 0;
	@%p13 bra 	$L__BB116_90;
	cvt.u32.u64 	%r95, %rd192;
	cvt.u32.u64 	%r96, %rd540;
	div.u32 	%r97, %r96, %r95;
	mul.lo.s32 	%r98, %r97, %r95;
	sub.s32 	%r99, %r96, %r98;
	cvt.u64.u32 	%rd557, %r97;
	cvt.u64.u32 	%rd543, %r99;
	bra.uni 	$L__BB116_91;
$L__BB116_90:
	div.s64 	%rd557, %rd540, %rd192;
	mul.lo.s64 	%rd334, %rd557, %rd192;
	sub.s64 	%rd543, %rd540, %rd334;
$L__BB116_91:
	add.s64 	%rd336, %rd1, %rd330;
	ld.global.u64 	%rd337, [%rd336];
	mad.lo.s64 	%rd338, %rd337, %rd543, %rd191;
	add.s64 	%rd566, %rd566, %rd338;
	add.s32 	%r236, %r236, -8;
	add.s32 	%r235, %r235, 8;
	setp.ne.s32 	%p14, %r235, 0;
	@%p14 bra 	$L__BB116_67;
	add.s32 	%r238, %r236, 3;
$L__BB116_93:
	setp.eq.s32 	%p15, %r25, 0;
	@%p15 bra 	$L__BB116_122;
	and.b32  	%r41, %r23, 3;
	setp.lt.u32 	%p16, %r25, 4;
	@%p16 bra 	$L__BB116_108;
	mul.wide.u32 	%rd340, %r238, 8;
	add.s64 	%rd341, %rd2, %rd340;
	ld.global.u64 	%rd203, [%rd341];
	or.b64  	%rd342, %rd557, %rd203;
	and.b64  	%rd343, %rd342, -4294967296;
	setp.ne.s64 	%p17, %rd343, 0;
	@%p17 bra 	$L__BB116_97;
	cvt.u32.u64 	%r100, %rd203;
	cvt.u32.u64 	%r101, %rd557;
	div.u32 	%r102, %r101, %r100;
	mul.lo.s32 	%r103, %r102, %r100;
	sub.s32 	%r104, %r101, %r103;
	cvt.u64.u32 	%rd547, %r102;
	cvt.u64.u32 	%rd548, %r104;
	bra.uni 	$L__BB116_98;
$L__BB116_97:
	div.s64 	%rd547, %rd557, %rd203;
	mul.lo.s64 	%rd344, %rd547, %rd203;
	sub.s64 	%rd548, %rd557, %rd344;
$L__BB116_98:
	add.s64 	%rd346, %rd1, %rd340;
	ld.global.u64 	%rd347, [%rd346];
	mul.lo.s64 	%rd210, %rd347, %rd548;
	add.s32 	%r42, %r238, -1;
	mul.wide.u32 	%rd348, %r42, 8;
	add.s64 	%rd349, %rd2, %rd348;
	ld.global.u64 	%rd211, [%rd349];
	or.b64  	%rd350, %rd547, %rd211;
	and.b64  	%rd351, %rd350, -4294967296;
	setp.ne.s64 	%p18, %rd351, 0;
	@%p18 bra 	$L__BB116_100;
	cvt.u32.u64 	%r105, %rd211;
	cvt.u32.u64 	%r106, %rd547;
	div.u32 	%r107, %r106, %r105;
	mul.lo.s32 	%r108, %r107, %r105;
	sub.s32 	%r109, %r106, %r108;
	cvt.u64.u32 	%rd549, %r107;
	cvt.u64.u32 	%rd550, %r109;
	bra.uni 	$L__BB116_101;
$L__BB116_100:
	div.s64 	%rd549, %rd547, %rd211;
	mul.lo.s64 	%rd352, %rd549, %rd211;
	sub.s64 	%rd550, %rd547, %rd352;
$L__BB116_101:
	add.s64 	%rd354, %rd1, %rd348;
	ld.global.u64 	%rd355, [%rd354];
	mad.lo.s64 	%rd218, %rd355, %rd550, %rd210;
	add.s32 	%r43, %r238, -2;
	mul.wide.u32 	%rd356, %r43, 8;
	add.s64 	%rd357, %rd2, %rd356;
	ld.global.u64 	%rd219, [%rd357];
	or.b64  	%rd358, %rd549, %rd219;
	and.b64  	%rd359, %rd358, -4294967296;
	setp.ne.s64 	%p19, %rd359, 0;
	@%p19 bra 	$L__BB116_103;
	cvt.u32.u64 	%r110, %rd219;
	cvt.u32.u64 	%r111, %rd549;
	div.u32 	%r112, %r111, %r110;
	mul.lo.s32 	%r113, %r112, %r110;
	sub.s32 	%r114, %r111, %r113;
	cvt.u64.u32 	%rd551, %r112;
	cvt.u64.u32 	%rd552, %r114;
	bra.uni 	$L__BB116_104;
$L__BB116_103:
	div.s64 	%rd551, %rd549, %rd219;
	mul.lo.s64 	%rd360, %rd551, %rd219;
	sub.s64 	%rd552, %rd549, %rd360;
$L__BB116_104:
	add.s64 	%rd362, %rd1, %rd356;
	ld.global.u64 	%rd363, [%rd362];
	mad.lo.s64 	%rd226, %rd363, %rd552, %rd218;
	add.s32 	%r44, %r238, -3;
	mul.wide.u32 	%rd364, %r44, 8;
	add.s64 	%rd365, %rd2, %rd364;
	ld.global.u64 	%rd227, [%rd365];
	or.b64  	%rd366, %rd551, %rd227;
	and.b64  	%rd367, %rd366, -4294967296;
	setp.ne.s64 	%p20, %rd367, 0;
	@%p20 bra 	$L__BB116_106;
	cvt.u32.u64 	%r115, %rd227;
	cvt.u32.u64 	%r116, %rd551;
	div.u32 	%r117, %r116, %r115;
	mul.lo.s32 	%r118, %r117, %r115;
	sub.s32 	%r119, %r116, %r118;
	cvt.u64.u32 	%rd557, %r117;
	cvt.u64.u32 	%rd554, %r119;
	bra.uni 	$L__BB116_107;
$L__BB116_106:
	div.s64 	%rd557, %rd551, %rd227;
	mul.lo.s64 	%rd368, %rd557, %rd227;
	sub.s64 	%rd554, %rd551, %rd368;
$L__BB116_107:
	add.s64 	%rd370, %rd1, %rd364;
	ld.global.u64 	%rd371, [%rd370];
	mad.lo.s64 	%rd372, %rd371, %rd554, %rd226;
	add.s64 	%rd566, %rd566, %rd372;
	add.s32 	%r238, %r238, -4;
$L__BB116_108:
	setp.eq.s32 	%p21, %r41, 0;
	@%p21 bra 	$L__BB116_122;
	setp.eq.s32 	%p22, %r41, 1;
	@%p22 bra 	$L__BB116_117;
	mul.wide.u32 	%rd374, %r238, 8;
	add.s64 	%rd375, %rd2, %rd374;
	ld.global.u64 	%rd238, [%rd375];
	or.b64  	%rd376, %rd557, %rd238;
	and.b64  	%rd377, %rd376, -4294967296;
	setp.ne.s64 	%p23, %rd377, 0;
	@%p23 bra 	$L__BB116_112;
	cvt.u32.u64 	%r120, %rd238;
	cvt.u32.u64 	%r121, %rd557;
	div.u32 	%r122, %r121, %r120;
	mul.lo.s32 	%r123, %r122, %r120;
	sub.s32 	%r124, %r121, %r123;
	cvt.u64.u32 	%rd558, %r122;
	cvt.u64.u32 	%rd559, %r124;
	bra.uni 	$L__BB116_113;
$L__BB116_112:
	div.s64 	%rd558, %rd557, %rd238;
	mul.lo.s64 	%rd378, %rd558, %rd238;
	sub.s64 	%rd559, %rd557, %rd378;
$L__BB116_113:
	add.s64 	%rd380, %rd1, %rd374;
	ld.global.u64 	%rd381, [%rd380];
	mul.lo.s64 	%rd245, %rd381, %rd559;
	add.s32 	%r47, %r238, -1;
	mul.wide.u32 	%rd382, %r47, 8;
	add.s64 	%rd383, %rd2, %rd382;
	ld.global.u64 	%rd246, [%rd383];
	or.b64  	%rd384, %rd558, %rd246;
	and.b64  	%rd385, %rd384, -4294967296;
	setp.ne.s64 	%p24, %rd385, 0;
	@%p24 bra 	$L__BB116_115;
	cvt.u32.u64 	%r125, %rd246;
	cvt.u32.u64 	%r126, %rd558;
	div.u32 	%r127, %r126, %r125;
	mul.lo.s32 	%r128, %r127, %r125;
	sub.s32 	%r129, %r126, %r128;
	cvt.u64.u32 	%rd557, %r127;
	cvt.u64.u32 	%rd561, %r129;
	bra.uni 	$L__BB116_116;
$L__BB116_115:
	div.s64 	%rd557, %rd558, %rd246;
	mul.lo.s64 	%rd386, %rd557, %rd246;
	sub.s64 	%rd561, %rd558, %rd386;
$L__BB116_116:
	add.s64 	%rd388, %rd1, %rd382;
	ld.global.u64 	%rd389, [%rd388];
	mad.lo.s64 	%rd390, %rd389, %rd561, %rd245;
	add.s64 	%rd566, %rd566, %rd390;
	add.s32 	%r238, %r238, -2;
$L__BB116_117:
	and.b32  	%r130, %r23, 1;
	setp.eq.b32 	%p25, %r130, 1;
	not.pred 	%p26, %p25;
	@%p26 bra 	$L__BB116_122;
	mul.wide.u32 	%rd391, %r238, 8;
	add.s64 	%rd392, %rd2, %rd391;
	ld.global.u64 	%rd257, [%rd392];
	or.b64  	%rd393, %rd557, %rd257;
	and.b64  	%rd394, %rd393, -4294967296;
	setp.ne.s64 	%p27, %rd394, 0;
	@%p27 bra 	$L__BB116_120;
	cvt.u32.u64 	%r131, %rd257;
	cvt.u32.u64 	%r132, %rd557;
	rem.u32 	%r133, %r132, %r131;
	cvt.u64.u32 	%rd565, %r133;
	bra.uni 	$L__BB116_121;
$L__BB116_120:
	rem.s64 	%rd565, %rd557, %rd257;
$L__BB116_121:
	add.s64 	%rd396, %rd1, %rd391;
	ld.global.u64 	%rd397, [%rd396];
	mad.lo.s64 	%rd566, %rd397, %rd565, %rd566;
$L__BB116_122:
	ld.global.s8 	%rs3, [%rd566];
	abs.s16 	%rs5, %rs3;
	cvt.rn.f32.u16 	%f11, %rs5;
	abs.f32 	%f12, %f11;
	setp.eq.s16 	%p28, %rs5, 1;
	mov.f32 	%f197, 0f3F800000;
	@%p28 bra 	$L__BB116_126;
	setp.num.f32 	%p29, %f12, %f12;
	@%p29 bra 	$L__BB116_125;
	mov.f32 	%f74, 0f40400000;
	add.rn.f32 	%f197, %f11, %f74;
	bra.uni 	$L__BB116_126;
$L__BB116_125:
	setp.lt.f32 	%p30, %f12, 0f00800000;
	mul.f32 	%f17, %f12, 0f4B800000;
	selp.f32 	%f18, %f17, %f12, %p30;
	mov.b32 	%r134, %f18;
	add.s32 	%r135, %r134, -1060439283;
	and.b32  	%r136, %r135, -8388608;
	sub.s32 	%r137, %r134, %r136;
	mov.b32 	%f19, %r137;
	cvt.rn.f32.s32 	%f20, %r136;
	selp.f32 	%f21, 0fC1C00000, 0f00000000, %p30;
	fma.rn.f32 	%f22, %f20, 0f34000000, %f21;
	add.f32 	%f23, %f19, 0fBF800000;
	add.f32 	%f24, %f19, 0f3F800000;
	rcp.approx.ftz.f32 	%f25, %f24;
	add.f32 	%f26, %f23, %f23;
	mul.f32 	%f27, %f26, %f25;
	mul.f32 	%f28, %f27, %f27;
	neg.f32 	%f29, %f27;
	sub.f32 	%f30, %f23, %f27;
	add.f32 	%f31, %f30, %f30;
	fma.rn.f32 	%f32, %f29, %f23, %f31;
	mul.rn.f32 	%f33, %f25, %f32;
	fma.rn.f32 	%f34, %f28, 0f3A2C32E4, 0f3B52E7DB;
	fma.rn.f32 	%f35, %f34, %f28, 0f3C93BB73;
	fma.rn.f32 	%f36, %f35, %f28, 0f3DF6384F;
	mul.rn.f32 	%f37, %f36, %f28;
	fma.rn.f32 	%f38, %f27, 0f3FB8AA3B, %f22;
	mul.f32 	%f39, %f37, 0f40400000;
	sub.f32 	%f40, %f22, %f38;
	fma.rn.f32 	%f41, %f27, 0f3FB8AA3B, %f40;
	fma.rn.f32 	%f42, %f33, 0f3FB8AA3B, %f41;
	fma.rn.f32 	%f43, %f27, 0f32A55E34, %f42;
	fma.rn.f32 	%f44, %f39, %f33, %f43;
	fma.rn.f32 	%f45, %f37, %f27, %f44;
	add.rn.f32 	%f46, %f38, %f45;
	mov.f32 	%f47, 0f40400000;
	mul.rn.f32 	%f48, %f46, %f47;
	cvt.rni.f32.f32 	%f49, %f48;
	sub.f32 	%f50, %f48, %f49;
	neg.f32 	%f51, %f48;
	fma.rn.f32 	%f52, %f46, 0f40400000, %f51;
	neg.f32 	%f53, %f38;
	add.rn.f32 	%f54, %f46, %f53;
	neg.f32 	%f55, %f54;
	add.rn.f32 	%f56, %f45, %f55;
	fma.rn.f32 	%f57, %f56, 0f40400000, %f52;
	add.f32 	%f58, %f50, %f57;
	setp.gt.f32 	%p31, %f49, 0f00000000;
	selp.b32 	%r138, 0, -2097152000, %p31;
	setp.eq.s16 	%p32, %rs3, 0;
	setp.eq.f32 	%p33, %f12, 0f7F800000;
	add.f32 	%f59, %f11, %f11;
	setp.lt.f32 	%p34, %f48, 0f00000000;
	selp.f32 	%f60, 0f00000000, 0f7F800000, %p34;
	abs.f32 	%f61, %f48;
	setp.gt.f32 	%p35, %f61, 0f43180000;
	cvt.rzi.s32.f32 	%r139, %f49;
	shl.b32 	%r140, %r139, 23;
	sub.s32 	%r141, %r140, %r138;
	mov.b32 	%f62, %r141;
	add.s32 	%r142, %r138, 2130706432;
	mov.b32 	%f63, %r142;
	fma.rn.f32 	%f64, %f58, 0f391FCB8E, 0f3AAF85ED;
	fma.rn.f32 	%f65, %f64, %f58, 0f3C1D9856;
	fma.rn.f32 	%f66, %f65, %f58, 0f3D6357BB;
	fma.rn.f32 	%f67, %f66, %f58, 0f3E75FDEC;
	fma.rn.f32 	%f68, %f67, %f58, 0f3F317218;
	fma.rn.f32 	%f69, %f68, %f58, 0f3F800000;
	mul.f32 	%f70, %f69, %f63;
	mul.f32 	%f71, %f70, %f62;
	selp.f32 	%f72, %f60, %f71, %p35;
	selp.f32 	%f73, %f59, %f72, %p33;
	selp.f32 	%f197, %f59, %f73, %p32;
$L__BB116_126:
	// begin inline asm
	{  cvt.rn.f16.f32 %rs6, %f197;}

	// end inline asm
	st.shared.u16 	[%r5], %rs6;
$L__BB116_127:
	bar.sync 	0;
	setp.lt.u32 	%p73, %r240, 66;
	@%p73 bra 	$L__BB116_131;
$L__BB116_128:
	shr.u32 	%r51, %r240, 1;
	setp.ge.u32 	%p74, %r1, %r51;
	@%p74 bra 	$L__BB116_130;
	ld.shared.u16 	%rs11, [%r5];
	and.b32  	%r229, %r240, 2046;
	add.s32 	%r230, %r5, %r229;
	ld.shared.u16 	%rs12, [%r230];
	// begin inline asm
	{add.f16 %rs10,%rs11,%rs12;
}
	// end inline asm
	st.shared.u16 	[%r5], %rs10;
$L__BB116_130:
	bar.sync 	0;
	setp.gt.u32 	%p75, %r240, 131;
	mov.u32 	%r240, %r51;
	@%p75 bra 	$L__BB116_128;
$L__BB116_131:
	setp.gt.u32 	%p76, %r1, 31;
	@%p76 bra 	$L__BB116_134;
	ld.shared.u16 	%rs14, [%r5];
	ld.shared.u16 	%rs15, [%r5+64];
	// begin inline asm
	{add.f16 %rs13,%rs14,%rs15;
}
	// end inline asm
	st.volatile.shared.u16 	[%r5], %rs13;
	ld.shared.u16 	%rs18, [%r5+32];
	// begin inline asm
	{add.f16 %rs16,%rs13,%rs18;
}
	// end inline asm
	st.volatile.shared.u16 	[%r5], %rs16;
	ld.shared.u16 	%rs21, [%r5+16];
	// begin inline asm
	{add.f16 %rs19,%rs16,%rs21;
}
	// end inline asm
	st.volatile.shared.u16 	[%r5], %rs19;
	ld.shared.u16 	%rs24, [%r5+8];
	// begin inline asm
	{add.f16 %rs22,%rs19,%rs24;
}
	// end inline asm
	st.volatile.shared.u16 	[%r5], %rs22;
	ld.shared.u16 	%rs27, [%r5+4];
	// begin inline asm
	{add.f16 %rs25,%rs22,%rs27;
}
	// end inline asm
	st.volatile.shared.u16 	[%r5], %rs25;
	ld.shared.u16 	%rs30, [%r5+2];
	// begin inline asm
	{add.f16 %rs28,%rs25,%rs30;
}
	// end inline asm
	st.volatile.shared.u16 	[%r5], %rs28;
	setp.ne.s32 	%p77, %r1, 0;
	@%p77 bra 	$L__BB116_134;
	ld.param.u64 	%rd481, [contiguous_reducel32_i8_param_8];
	ld.param.u64 	%rd480, [contiguous_reducel32_i8_param_0];
	cvt.u64.u32 	%rd475, %r2;
	mad.lo.s64 	%rd476, %rd481, %rd4, %rd475;
	cvta.to.global.u64 	%rd477, %rd480;
	shl.b64 	%rd478, %rd476, 1;
	add.s64 	%rd479, %rd477, %rd478;
	ld.shared.u16 	%rs31, [reducel3sdata_i8];
	st.global.u16 	[%rd479], %rs31;
$L__BB116_134:
	ret;

}
	// .globl	contiguous_reducel322_i8
.visible .entry contiguous_reducel322_i8(
	.param .u64 .ptr .align 1 contiguous_reducel322_i8_param_0,
	.param .u64 .ptr .align 1 contiguous_reducel322_i8_param_1,
	.param .u64 contiguous_reducel322_i8_param_2,
	.param .u64 contiguous_reducel322_i8_param_3,
	.param .u64 contiguous_reducel322_i8_param_4,
	.param .u64 contiguous_reducel322_i8_param_5
)
{
	.reg .pred 	%p<9>;
	.reg .b16 	%rs<28>;
	.reg .b32 	%r<18>;
	.reg .b64 	%rd<28>;

	ld.param.u64 	%rd5, [contiguous_reducel322_i8_param_0];
	ld.param.u64 	%rd8, [contiguous_reducel322_i8_param_1];
	ld.param.u64 	%rd9, [contiguous_reducel322_i8_param_2];
	ld.param.u64 	%rd6, [contiguous_reducel322_i8_param_3];
	ld.param.u64 	%rd10, [contiguous_reducel322_i8_param_4];
	ld.param.u64 	%rd7, [contiguous_reducel322_i8_param_5];
	cvta.to.global.u64 	%rd1, %rd8;
	mov.u32 	%r1, %tid.x;
	mov.u32 	%r2, %ctaid.x;
	mov.u32 	%r17, %ntid.x;
	mul.lo.s32 	%r9, %r2, %r17;
	shl.b32 	%r10, %r9, 1;
	add.s32 	%r4, %r10, %r1;
	shl.b32 	%r11, %r1, 1;
	mov.u32 	%r12, reducel3sdata_i8;
	add.s32 	%r5, %r12, %r11;
	mov.b32 	%r8, 0;
	// begin inline asm
	cvt.rn.f16.s32 %rs1, %r8;
	// end inline asm
	st.shared.u16 	[%r5], %rs1;
	mov.u32 	%r13, %ctaid.y;
	cvt.u64.u32 	%rd11, %r13;
	add.s64 	%rd2, %rd9, %rd11;
	setp.ge.u64 	%p1, %rd2, %rd10;
	@%p1 bra 	$L__BB117_12;
	add.s32 	%r14, %r4, %r17;
	cvt.u64.u32 	%rd3, %r14;
	setp.le.u64 	%p2, %rd6, %rd3;
	@%p2 bra 	$L__BB117_3;
	cvt.u64.u32 	%rd15, %r4;
	mul.lo.s64 	%rd16, %rd2, %rd6;
	add.s64 	%rd17, %rd16, %rd15;
	shl.b64 	%rd18, %rd17, 1;
	add.s64 	%rd19, %rd1, %rd18;
	ld.global.u16 	%rs4, [%rd19];
	add.s64 	%rd20, %rd16, %rd3;
	shl.b64 	%rd21, %rd20, 1;
	add.s64 	%rd22, %rd1, %rd21;
	ld.global.u16 	%rs5, [%rd22];
	// begin inline asm
	{add.f16 %rs3,%rs4,%rs5;
}
	// end inline asm
	st.shared.u16 	[%r5], %rs3;
	bra.uni 	$L__BB117_5;
$L__BB117_3:
	cvt.u64.u32 	%rd4, %r4;
	setp.le.u64 	%p3, %rd6, %rd4;
	@%p3 bra 	$L__BB117_5;
	mad.lo.s64 	%rd12, %rd2, %rd6, %rd4;
	shl.b64 	%rd13, %rd12, 1;
	add.s64 	%rd14, %rd1, %rd13;
	ld.global.u16 	%rs2, [%rd14];
	st.shared.u16 	[%r5], %rs2;
$L__BB117_5:
	bar.sync 	0;
	setp.lt.u32 	%p4, %r17, 66;
	@%p4 bra 	$L__BB117_9;
$L__BB117_6:
	shr.u32 	%r7, %r17, 1;
	setp.ge.u32 	%p5, %r1, %r7;
	@%p5 bra 	$L__BB117_8;
	ld.shared.u16 	%rs7, [%r5];
	and.b32  	%r15, %r17, 2046;
	add.s32 	%r16, %r5, %r15;
	ld.shared.u16 	%rs8, [%r16];
	// begin inline asm
	{add.f16 %rs6,%rs7,%rs8;
}
	// end inline asm
	st.shared.u16 	[%r5], %rs6;
$L__BB117_8:
	bar.sync 	0;
	setp.gt.u32 	%p6, %r17, 131;
	mov.u32 	%r17, %r7;
	@%p6 bra 	$L__BB117_6;
$L__BB117_9:
	setp.gt.u32 	%p7, %r1, 31;
	@%p7 bra 	$L__BB117_12;
	ld.shared.u16 	%rs10, [%r5];
	ld.shared.u16 	%rs11, [%r5+64];
	// begin inline asm
	{add.f16 %rs9,%rs10,%rs11;
}
	// end inline asm
	st.volatile.shared.u16 	[%r5], %rs9;
	ld.shared.u16 	%rs14, [%r5+32];
	// begin inline asm
	{add.f16 %rs12,%rs9,%rs14;
}
	// end inline asm
	st.volatile.shared.u16 	[%r5], %rs12;
	ld.shared.u16 	%rs17, [%r5+16];
	// begin inline asm
	{add.f16 %rs15,%rs12,%rs17;
}
	// end inline asm
	st.volatile.shared.u16 	[%r5], %rs15;
	ld.shared.u16 	%rs20, [%r5+8];
	// begin inline asm
	{add.f16 %rs18,%rs15,%rs20;
}
	// end inline asm
	st.volatile.shared.u16 	[%r5], %rs18;
	ld.shared.u16 	%rs23, [%r5+4];
	// begin inline asm
	{add.f16 %rs21,%rs18,%rs23;
}
	// end inline asm
	st.volatile.shared.u16 	[%r5], %rs21;
	ld.shared.u16 	%rs26, [%r5+2];
	// begin inline asm
	{add.f16 %rs24,%rs21,%rs26;
}
	// end inline asm
	st.volatile.shared.u16 	[%r5], %rs24;
	setp.ne.s32 	%p8, %r1, 0;
	@%p8 bra 	$L__BB117_12;
	cvt.u64.u32 	%rd23, %r2;
	mad.lo.s64 	%rd24, %rd7, %rd2, %rd23;
	cvta.to.global.u64 	%rd25, %rd5;
	shl.b64 	%rd26, %rd24, 1;
	add.s64 	%rd27, %rd25, %rd26;
	ld.shared.u16 	%rs27, [reducel3sdata_i8];
	st.global.u16 	[%rd27], %rs27;
$L__BB117_12:
	ret;

}
	// .globl	contiguous_reducel33_i8
.visible .entry contiguous_reducel33_i8(
	.param .u64 .ptr .align 1 contiguous_reducel33_i8_param_0,
	.param .u64 .ptr .align 1 contiguous_reducel33_i8_param_1,
	.param .u64 .ptr .align 1 contiguous_reducel33_i8_param_2,
	.param .u64 .ptr .align 1 contiguous_reducel33_i8_param_3,
	.param .u64 contiguous_reducel33_i8_param_4,
	.param .u64 contiguous_reducel33_i8_param_5,
	.param .u64 contiguous_reducel33_i8_param_6
)
{
	.reg .pred 	%p<46>;
	.reg .b16 	%rs<121>;
	.reg .b32 	%r<239>;
	.reg .b32 	%f<67>;
	.reg .b64 	%rd<307>;

	ld.param.u64 	%rd144, [contiguous_reducel33_i8_param_0];
	ld.param.u64 	%rd145, [contiguous_reducel33_i8_param_1];
	ld.param.u64 	%rd148, [contiguous_reducel33_i8_param_2];
	ld.param.u64 	%rd149, [contiguous_reducel33_i8_param_3];
	ld.param.u64 	%rd146, [contiguous_reducel33_i8_param_4];
	ld.param.u64 	%rd147, [contiguous_reducel33_i8_param_5];
	ld.param.u64 	%rd150, [contiguous_reducel33_i8_param_6];
	cvta.to.global.u64 	%rd1, %rd149;
	cvta.to.global.u64 	%rd2, %rd148;
	mov.u32 	%r1, %tid.y;
	mov.u32 	%r2, %ntid.x;
	mov.u32 	%r3, %tid.x;
	mad.lo.s32 	%r73, %r1, %r2, %r3;
	mov.u32 	%r74, %ctaid.x;
	mad.lo.s32 	%r75, %r74, %r2, %r3;
	mov.u32 	%r4, %ctaid.y;
	mov.u32 	%r5, %ntid.y;
	mad.lo.s32 	%r76, %r4, %r5, %r1;
	shl.b32 	%r77, %r73, 1;
	mov.u32 	%r78, reducel3sdata_i8;
	add.s32 	%r7, %r78, %r77;
	mov.b32 	%r72, 0;
	// begin inline asm
	cvt.rn.f16.s32 %rs18, %r72;
	// end inline asm
	st.shared.u16 	[%r7], %rs18;
	cvt.u64.u32 	%rd3, %r75;
	setp.le.u64 	%p1, %rd147, %rd3;
	cvt.u64.u32 	%rd152, %r76;
	setp.le.u64 	%p2, %rd150, %rd152;
	or.pred  	%p3, %p1, %p2;
	@%p3 bra 	$L__BB118_81;
	cvt.u32.u64 	%r79, %rd3;
	cvt.u32.u64 	%r80, %rd147;
	mad.lo.s32 	%r227, %r76, %r80, %r79;
	cvt.u32.u64 	%r9, %rd146;
	add.s32 	%r226, %r9, -1;
	setp.lt.s32 	%p4, %r226, 0;
	mov.b64 	%rd306, 0;
	@%p4 bra 	$L__BB118_59;
	setp.lt.u32 	%p5, %r226, 7;
	mov.b64 	%rd306, 0;
	@%p5 bra 	$L__BB118_30;
	add.s32 	%r222, %r9, -4;
	and.b32  	%r81, %r9, -8;
	neg.s32 	%r221, %r81;
	mov.b64 	%rd306, 0;
$L__BB118_4:
	.pragma "nounroll";
	add.s32 	%r16, %r222, 3;
	cvt.u64.u32 	%rd5, %r227;
	mul.wide.u32 	%rd157, %r16, 8;
	add.s64 	%rd158, %rd2, %rd157;
	ld.global.u64 	%rd6, [%rd158];
	and.b64  	%rd159, %rd6, -4294967296;
	setp.ne.s64 	%p6, %rd159, 0;
	@%p6 bra 	$L__BB118_6;
	cvt.u32.u64 	%r82, %rd6;
	cvt.u32.u64 	%r83, %rd5;
	div.u32 	%r84, %r83, %r82;
	mul.lo.s32 	%r85, %r84, %r82;
	sub.s32 	%r86, %r83, %r85;
	cvt.u64.u32 	%rd271, %r84;
	cvt.u64.u32 	%rd272, %r86;
	bra.uni 	$L__BB118_7;
$L__BB118_6:
	div.s64 	%rd271, %rd5, %rd6;
	mul.lo.s64 	%rd160, %rd271, %rd6;
	sub.s64 	%rd272, %rd5, %rd160;
$L__BB118_7:
	mul.wide.u32 	%rd161, %r16, 8;
	add.s64 	%rd162, %rd1, %rd161;
	ld.global.u64 	%rd163, [%rd162];
	mad.lo.s64 	%rd13, %rd163, %rd272, %rd306;
	add.s32 	%r17, %r222, 2;
	and.b64  	%rd14, %rd271, 4294967295;
	mul.wide.u32 	%rd164, %r17, 8;
	add.s64 	%rd165, %rd2, %rd164;
	ld.global.u64 	%rd15, [%rd165];
	and.b64  	%rd166, %rd15, -4294967296;
	setp.ne.s64 	%p7, %rd166, 0;
	@%p7 bra 	$L__BB118_9;
	cvt.u32.u64 	%r87, %rd15;
	cvt.u32.u64 	%r88, %rd14;
	div.u32 	%r89, %r88, %r87;
	mul.lo.s32 	%r90, %r89, %r87;
	sub.s32 	%r91, %r88, %r90;
	cvt.u64.u32 	%rd273, %r89;
	cvt.u64.u32 	%rd274, %r91;
	bra.uni 	$L__BB118_10;
$L__BB118_9:
	div.s64 	%rd273, %rd14, %rd15;
	mul.lo.s64 	%rd167, %rd273, %rd15;
	sub.s64 	%rd274, %rd14, %rd167;
$L__BB118_10:
	mul.wide.u32 	%rd168, %r17, 8;
	add.s64 	%rd169, %rd1, %rd168;
	ld.global.u64 	%rd170, [%rd169];
	mad.lo.s64 	%rd22, %rd170, %rd274, %rd13;
	add.s32 	%r18, %r222, 1;
	and.b64  	%rd23, %rd273, 4294967295;
	mul.wide.u32 	%rd171, %r18, 8;
	add.s64 	%rd172, %rd2, %rd171;
	ld.global.u64 	%rd24, [%rd172];
	and.b64  	%rd173, %rd24, -4294967296;
	setp.ne.s64 	%p8, %rd173, 0;
	@%p8 bra 	$L__BB118_12;
	cvt.u32.u64 	%r92, %rd24;
	cvt.u32.u64 	%r93, %rd23;
	div.u32 	%r94, %r93, %r92;
	mul.lo.s32 	%r95, %r94, %r92;
	sub.s32 	%r96, %r93, %r95;
	cvt.u64.u32 	%rd275, %r94;
	cvt.u64.u32 	%rd276, %r96;
	bra.uni 	$L__BB118_13;
$L__BB118_12:
	div.s64 	%rd275, %rd23, %rd24;
	mul.lo.s64 	%rd174, %rd275, %rd24;
	sub.s64 	%rd276, %rd23, %rd174;
$L__BB118_13:
	mul.wide.u32 	%rd175, %r18, 8;
	add.s64 	%rd176, %rd1, %rd175;
	ld.global.u64 	%rd177, [%rd176];
	mad.lo.s64 	%rd31, %rd177, %rd276, %rd22;
	and.b64  	%rd32, %rd275, 4294967295;
	mul.wide.u32 	%rd178, %r222, 8;
	add.s64 	%rd179, %rd2, %rd178;
	ld.global.u64 	%rd33, [%rd179];
	and.b64  	%rd180, %rd33, -4294967296;
	setp.ne.s64 	%p9, %rd180, 0;
	@%p9 bra 	$L__BB118_15;
	cvt.u32.u64 	%r97, %rd33;
	cvt.u32.u64 	%r98, %rd32;
	div.u32 	%r99, %r98, %r97;
	mul.lo.s32 	%r100, %r99, %r97;
	sub.s32 	%r101, %r98, %r100;
	cvt.u64.u32 	%rd277, %r99;
	cvt.u64.u32 	%rd278, %r101;
	bra.uni 	$L__BB118_16;
$L__BB118_15:
	div.s64 	%rd277, %rd32, %rd33;
	mul.lo.s64 	%rd181, %rd277, %rd33;
	sub.s64 	%rd278, %rd32, %rd181;
$L__BB118_16:
	mul.wide.u32 	%rd182, %r222, 8;
	add.s64 	%rd183, %rd1, %rd182;
	ld.global.u64 	%rd184, [%rd183];
	mad.lo.s64 	%rd40, %rd184, %rd278, %rd31;
	add.s32 	%r19, %r222, -1;
	and.b64  	%rd41, %rd277, 4294967295;
	mul.wide.u32 	%rd185, %r19, 8;
	add.s64 	%rd186, %rd2, %rd185;
	ld.global.u64 	%rd42, [%rd186];
	and.b64  	%rd187, %rd42, -4294967296;
	setp.ne.s64 	%p10, %rd187, 0;
	@%p10 bra 	$L__BB118_18;
	cvt.u32.u64 	%r102, %rd42;
	cvt.u32.u64 	%r103, %rd41;
	div.u32 	%r104, %r103, %r102;
	mul.lo.s32 	%r105, %r104, %r102;
	sub.s32 	%r106, %r103, %r105;
	cvt.u64.u32 	%rd279, %r104;
	cvt.u64.u32 	%rd280, %r106;
	bra.uni 	$L__BB118_19;
$L__BB118_18:
	div.s64 	%rd279, %rd41, %rd42;
	mul.lo.s64 	%rd188, %rd279, %rd42;
	sub.s64 	%rd280, %rd41, %rd188;
$L__BB118_19:
	mul.wide.u32 	%rd189, %r19, 8;
	add.s64 	%rd190, %rd1, %rd189;
	ld.global.u64 	%rd191, [%rd190];
	mad.lo.s64 	%rd49, %rd191, %rd280, %rd40;
	add.s32 	%r20, %r222, -2;
	and.b64  	%rd50, %rd279, 4294967295;
	mul.wide.u32 	%rd192, %r20, 8;
	add.s64 	%rd193, %rd2, %rd192;
	ld.global.u64 	%rd51, [%rd193];
	and.b64  	%rd194, %rd51, -4294967296;
	setp.ne.s64 	%p11, %rd194, 0;
	@%p11 bra 	$L__BB118_21;
	cvt.u32.u64 	%r107, %rd51;
	cvt.u32.u64 	%r108, %rd50;
	div.u32 	%r109, %r108, %r107;
	mul.lo.s32 	%r110, %r109, %r107;
	sub.s32 	%r111, %r108, %r110;
	cvt.u64.u32 	%rd281, %r109;
	cvt.u64.u32 	%rd282, %r111;
	bra.uni 	$L__BB118_22;
$L__BB118_21:
	div.s64 	%rd281, %rd50, %rd51;
	mul.lo.s64 	%rd195, %rd281, %rd51;
	sub.s64 	%rd282, %rd50, %rd195;
$L__BB118_22:
	mul.wide.u32 	%rd196, %r20, 8;
	add.s64 	%rd197, %rd1, %rd196;
	ld.global.u64 	%rd198, [%rd197];
	mad.lo.s64 	%rd58, %rd198, %rd282, %rd49;
	add.s32 	%r21, %r222, -3;
	and.b64  	%rd59, %rd281, 4294967295;
	mul.wide.u32 	%rd199, %r21, 8;
	add.s64 	%rd200, %rd2, %rd199;
	ld.global.u64 	%rd60, [%rd200];
	and.b64  	%rd201, %rd60, -4294967296;
	setp.ne.s64 	%p12, %rd201, 0;
	@%p12 bra 	$L__BB118_24;
	cvt.u32.u64 	%r112, %rd60;
	cvt.u32.u64 	%r113, %rd59;
	div.u32 	%r114, %r113, %r112;
	mul.lo.s32 	%r115, %r114, %r112;
	sub.s32 	%r116, %r113, %r115;
	cvt.u64.u32 	%rd283, %r114;
	cvt.u64.u32 	%rd284, %r116;
	bra.uni 	$L__BB118_25;
$L__BB118_24:
	div.s64 	%rd283, %rd59, %rd60;
	mul.lo.s64 	%rd202, %rd283, %rd60;
	sub.s64 	%rd284, %rd59, %rd202;
$L__BB118_25:
	mul.wide.u32 	%rd203, %r21, 8;
	add.s64 	%rd204, %rd1, %rd203;
	ld.global.u64 	%rd205, [%rd204];
	mad.lo.s64 	%rd67, %rd205, %rd284, %rd58;
	and.b64  	%rd68, %rd283, 4294967295;
	add.s32 	%r117, %r222, -4;
	mul.wide.u32 	%rd206, %r117, 8;
	add.s64 	%rd207, %rd2, %rd206;
	ld.global.u64 	%rd69, [%rd207];
	and.b64  	%rd208, %rd69, -4294967296;
	setp.ne.s64 	%p13, %rd208, 0;
	@%p13 bra 	$L__BB118_27;
	cvt.u32.u64 	%r118, %rd69;
	cvt.u32.u64 	%r119, %rd68;
	div.u32 	%r120, %r119, %r118;
	mul.lo.s32 	%r121, %r120, %r118;
	sub.s32 	%r122, %r119, %r121;
	cvt.u64.u32 	%rd285, %r120;
	cvt.u64.u32 	%rd286, %r122;
	bra.uni 	$L__BB118_28;
$L__BB118_27:
	div.s64 	%rd285, %rd68, %rd69;
	mul.lo.s64 	%rd209, %rd285, %rd69;
	sub.s64 	%rd286, %rd68, %rd209;
$L__BB118_28:
	mul.wide.u32 	%rd210, %r117, 8;
	add.s64 	%rd211, %rd1, %rd210;
	ld.global.u64 	%rd212, [%rd211];
	mad.lo.s64 	%rd306, %rd212, %rd286, %rd67;
	cvt.u32.u64 	%r227, %rd285;
	add.s32 	%r222, %r222, -8;
	add.s32 	%r221, %r221, 8;
	setp.ne.s32 	%p14, %r221, 0;
	@%p14 bra 	$L__BB118_4;
	add.s32 	%r226, %r222, 3;
$L__BB118_30:
	and.b32  	%r28, %r9, 7;
	setp.eq.s32 	%p15, %r28, 0;
	@%p15 bra 	$L__BB118_59;
	and.b32  	%r29, %r9, 3;
	setp.lt.u32 	%p16, %r28, 4;
	@%p16 bra 	$L__BB118_45;
	cvt.u64.u32 	%rd79, %r227;
	mul.wide.u32 	%rd214, %r226, 8;
	add.s64 	%rd215, %rd2, %rd214;
	ld.global.u64 	%rd80, [%rd215];
	and.b64  	%rd216, %rd80, -4294967296;
	setp.ne.s64 	%p17, %rd216, 0;
	@%p17 bra 	$L__BB118_34;
	cvt.u32.u64 	%r124, %rd80;
	cvt.u32.u64 	%r125, %rd79;
	div.u32 	%r126, %r125, %r124;
	mul.lo.s32 	%r127, %r126, %r124;
	sub.s32 	%r128, %r125, %r127;
	cvt.u64.u32 	%rd289, %r126;
	cvt.u64.u32 	%rd290, %r128;
	bra.uni 	$L__BB118_35;
$L__BB118_34:
	div.s64 	%rd289, %rd79, %rd80;
	mul.lo.s64 	%rd217, %rd289, %rd80;
	sub.s64 	%rd290, %rd79, %rd217;
$L__BB118_35:
	mul.wide.u32 	%rd218, %r226, 8;
	add.s64 	%rd219, %rd1, %rd218;
	ld.global.u64 	%rd220, [%rd219];
	mad.lo.s64 	%rd87, %rd220, %rd290, %rd306;
	add.s32 	%r30, %r226, -1;
	and.b64  	%rd88, %rd289, 4294967295;
	mul.wide.u32 	%rd221, %r30, 8;
	add.s64 	%rd222, %rd2, %rd221;
	ld.global.u64 	%rd89, [%rd222];
	and.b64  	%rd223, %rd89, -4294967296;
	setp.ne.s64 	%p18, %rd223, 0;
	@%p18 bra 	$L__BB118_37;
	cvt.u32.u64 	%r129, %rd89;
	cvt.u32.u64 	%r130, %rd88;
	div.u32 	%r131, %r130, %r129;
	mul.lo.s32 	%r132, %r131, %r129;
	sub.s32 	%r133, %r130, %r132;
	cvt.u64.u32 	%rd291, %r131;
	cvt.u64.u32 	%rd292, %r133;
	bra.uni 	$L__BB118_38;
$L__BB118_37:
	div.s64 	%rd291, %rd88, %rd89;
	mul.lo.s64 	%rd224, %rd291, %rd89;
	sub.s64 	%rd292, %rd88, %rd224;
$L__BB118_38:
	mul.wide.u32 	%rd225, %r30, 8;
	add.s64 	%rd226, %rd1, %rd225;
	ld.global.u64 	%rd227, [%rd226];
	mad.lo.s64 	%rd96, %rd227, %rd292, %rd87;
	add.s32 	%r31, %r226, -2;
	and.b64  	%rd97, %rd291, 4294967295;
	mul.wide.u32 	%rd228, %r31, 8;
	add.s64 	%rd229, %rd2, %rd228;
	ld.global.u64 	%rd98, [%rd229];
	and.b64  	%rd230, %rd98, -4294967296;
	setp.ne.s64 	%p19, %rd230, 0;
	@%p19 bra 	$L__BB118_40;
	cvt.u32.u64 	%r134, %rd98;
	cvt.u32.u64 	%r135, %rd97;
	div.u32 	%r136, %r135, %r134;
	mul.lo.s32 	%r137, %r136, %r134;
	sub.s32 	%r138, %r135, %r137;
	cvt.u64.u32 	%rd293, %r136;
	cvt.u64.u32 	%rd294, %r138;
	bra.uni 	$L__BB118_41;
$L__BB118_40:
	div.s64 	%rd293, %rd97, %rd98;
	mul.lo.s64 	%rd231, %rd293, %rd98;
	sub.s64 	%rd294, %rd97, %rd231;
$L__BB118_41:
	mul.wide.u32 	%rd232, %r31, 8;
	add.s64 	%rd233, %rd1, %rd232;
	ld.global.u64 	%rd234, [%rd233];
	mad.lo.s64 	%rd105, %rd234, %rd294, %rd96;
	add.s32 	%r32, %r226, -3;
	and.b64  	%rd106, %rd293, 4294967295;
	mul.wide.u32 	%rd235, %r32, 8;
	add.s64 	%rd236, %rd2, %rd235;
	ld.global.u64 	%rd107, [%rd236];
	and.b64  	%rd237, %rd107, -4294967296;
	setp.ne.s64 	%p20, %rd237, 0;
	@%p20 bra 	$L__BB118_43;
	cvt.u32.u64 	%r139, %rd107;
	cvt.u32.u64 	%r140, %rd106;
	div.u32 	%r141, %r140, %r139;
	mul.lo.s32 	%r142, %r141, %r139;
	sub.s32 	%r143, %r140, %r142;
	cvt.u64.u32 	%rd295, %r141;
	cvt.u64.u32 	%rd296, %r143;
	bra.uni 	$L__BB118_44;
$L__BB118_43:
	div.s64 	%rd295, %rd106, %rd107;
	mul.lo.s64 	%rd238, %rd295, %rd107;
	sub.s64 	%rd296, %rd106, %rd238;
$L__BB118_44:
	mul.wide.u32 	%rd239, %r32, 8;
	add.s64 	%rd240, %rd1, %rd239;
	ld.global.u64 	%rd241, [%rd240];
	mad.lo.s64 	%rd306, %rd241, %rd296, %rd105;
	cvt.u32.u64 	%r227, %rd295;
	add.s32 	%r226, %r226, -4;
$L__BB118_45:
	setp.eq.s32 	%p21, %r29, 0;
	@%p21 bra 	$L__BB118_59;
	setp.eq.s32 	%p22, %r29, 1;
	@%p22 bra 	$L__BB118_54;
	cvt.u64.u32 	%rd117, %r227;
	mul.wide.u32 	%rd243, %r226, 8;
	add.s64 	%rd244, %rd2, %rd243;
	ld.global.u64 	%rd118, [%rd244];
	and.b64  	%rd245, %rd118, -4294967296;
	setp.ne.s64 	%p23, %rd245, 0;
	@%p23 bra 	$L__BB118_49;
	cvt.u32.u64 	%r144, %rd118;
	cvt.u32.u64 	%r145, %rd117;
	div.u32 	%r146, %r145, %r144;
	mul.lo.s32 	%r147, %r146, %r144;
	sub.s32 	%r148, %r145, %r147;
	cvt.u64.u32 	%rd299, %r146;
	cvt.u64.u32 	%rd300, %r148;
	bra.uni 	$L__BB118_50;
$L__BB118_49:
	div.s64 	%rd299, %rd117, %rd118;
	mul.lo.s64 	%rd246, %rd299, %rd118;
	sub.s64 	%rd300, %rd117, %rd246;
$L__BB118_50:
	add.s64 	%rd248, %rd1, %rd243;
	ld.global.u64 	%rd249, [%rd248];
	mad.lo.s64 	%rd125, %rd249, %rd300, %rd306;
	add.s32 	%r37, %r226, -1;
	and.b64  	%rd126, %rd299, 4294967295;
	mul.wide.u32 	%rd250, %r37, 8;
	add.s64 	%rd251, %rd2, %rd250;
	ld.global.u64 	%rd127, [%rd251];
	and.b64  	%rd252, %rd127, -4294967296;
	setp.ne.s64 	%p24, %rd252, 0;
	@%p24 bra 	$L__BB118_52;
	cvt.u32.u64 	%r149, %rd127;
	cvt.u32.u64 	%r150, %rd126;
	div.u32 	%r151, %r150, %r149;
	mul.lo.s32 	%r152, %r151, %r149;
	sub.s32 	%r153, %r150, %r152;
	cvt.u64.u32 	%rd301, %r151;
	cvt.u64.u32 	%rd302, %r153;
	bra.uni 	$L__BB118_53;
$L__BB118_52:
	div.s64 	%rd301, %rd126, %rd127;
	mul.lo.s64 	%rd253, %rd301, %rd127;
	sub.s64 	%rd302, %rd126, %rd253;
$L__BB118_53:
	add.s64 	%rd255, %rd1, %rd250;
	ld.global.u64 	%rd256, [%rd255];
	mad.lo.s64 	%rd306, %rd256, %rd302, %rd125;
	cvt.u32.u64 	%r227, %rd301;
	add.s32 	%r226, %r226, -2;
$L__BB118_54:
	and.b32  	%r154, %r9, 1;
	setp.eq.b32 	%p25, %r154, 1;
	not.pred 	%p26, %p25;
	@%p26 bra 	$L__BB118_59;
	cvt.u64.u32 	%rd137, %r227;
	mul.wide.u32 	%rd257, %r226, 8;
	add.s64 	%rd258, %rd2, %rd257;
	ld.global.u64 	%rd138, [%rd258];
	and.b64  	%rd259, %rd138, -4294967296;
	setp.ne.s64 	%p27, %rd259, 0;
	@%p27 bra 	$L__BB118_57;
	cvt.u32.u64 	%r155, %rd138;
	cvt.u32.u64 	%r156, %rd137;
	rem.u32 	%r157, %r156, %r155;
	cvt.u64.u32 	%rd305, %r157;
	bra.uni 	$L__BB118_58;
$L__BB118_57:
	rem.s64 	%rd305, %rd137, %rd138;
$L__BB118_58:
	add.s64 	%rd261, %rd1, %rd257;
	ld.global.u64 	%rd262, [%rd261];
	mad.lo.s64 	%rd306, %rd262, %rd305, %rd306;
$L__BB118_59:
	cvta.to.global.u64 	%rd263, %rd145;
	add.s64 	%rd264, %rd263, %rd306;
	ld.global.s8 	%rs1, [%rd264];
	abs.s16 	%rs19, %rs1;
	cvt.rn.f32.u16 	%f1, %rs19;
	abs.f32 	%f2, %f1;
	setp.eq.s16 	%p28, %rs19, 1;
	mov.f32 	%f66, 0f3F800000;
	@%p28 bra 	$L__BB118_63;
	setp.num.f32 	%p29, %f2, %f2;
	@%p29 bra 	$L__BB118_62;
	mov.f32 	%f64, 0f40400000;
	add.rn.f32 	%f66, %f1, %f64;
	bra.uni 	$L__BB118_63;
$L__BB118_62:
	setp.lt.f32 	%p30, %f2, 0f00800000;
	mul.f32 	%f7, %f2, 0f4B800000;
	selp.f32 	%f8, %f7, %f2, %p30;
	mov.b32 	%r158, %f8;
	add.s32 	%r159, %r158, -1060439283;
	and.b32  	%r160, %r159, -8388608;
	sub.s32 	%r161, %r158, %r160;
	mov.b32 	%f9, %r161;
	cvt.rn.f32.s32 	%f10, %r160;
	selp.f32 	%f11, 0fC1C00000, 0f00000000, %p30;
	fma.rn.f32 	%f12, %f10, 0f34000000, %f11;
	add.f32 	%f13, %f9, 0fBF800000;
	add.f32 	%f14, %f9, 0f3F800000;
	rcp.approx.ftz.f32 	%f15, %f14;
	add.f32 	%f16, %f13, %f13;
	mul.f32 	%f17, %f16, %f15;
	mul.f32 	%f18, %f17, %f17;
	neg.f32 	%f19, %f17;
	sub.f32 	%f20, %f13, %f17;
	add.f32 	%f21, %f20, %f20;
	fma.rn.f32 	%f22, %f19, %f13, %f21;
	mul.rn.f32 	%f23, %f15, %f22;
	fma.rn.f32 	%f24, %f18, 0f3A2C32E4, 0f3B52E7DB;
	fma.rn.f32 	%f25, %f24, %f18, 0f3C93BB73;
	fma.rn.f32 	%f26, %f25, %f18, 0f3DF6384F;
	mul.rn.f32 	%f27, %f26, %f18;
	fma.rn.f32 	%f28, %f17, 0f3FB8AA3B, %f12;
	mul.f32 	%f29, %f27, 0f40400000;
	sub.f32 	%f30, %f12, %f28;
	fma.rn.f32 	%f31, %f17, 0f3FB8AA3B, %f30;
	fma.rn.f32 	%f32, %f23, 0f3FB8AA3B, %f31;
	fma.rn.f32 	%f33, %f17, 0f32A55E34, %f32;
	fma.rn.f32 	%f34, %f29, %f23, %f33;
	fma.rn.f32 	%f35, %f27, %f17, %f34;
	add.rn.f32 	%f36, %f28, %f35;
	mov.f32 	%f37, 0f40400000;
	mul.rn.f32 	%f38, %f36, %f37;
	cvt.rni.f32.f32 	%f39, %f38;
	sub.f32 	%f40, %f38, %f39;
	neg.f32 	%f41, %f38;
	fma.rn.f32 	%f42, %f36, 0f40400000, %f41;
	neg.f32 	%f43, %f28;
	add.rn.f32 	%f44, %f36, %f43;
	neg.f32 	%f45, %f44;
	add.rn.f32 	%f46, %f35, %f45;
	fma.rn.f32 	%f47, %f46, 0f40400000, %f42;
	add.f32 	%f48, %f40, %f47;
	setp.gt.f32 	%p31, %f39, 0f00000000;
	selp.b32 	%r162, 0, -2097152000, %p31;
	setp.eq.s16 	%p32, %rs1, 0;
	setp.eq.f32 	%p33, %f2, 0f7F800000;
	add.f32 	%f49, %f1, %f1;
	setp.lt.f32 	%p34, %f38, 0f00000000;
	selp.f32 	%f50, 0f00000000, 0f7F800000, %p34;
	abs.f32 	%f51, %f38;
	setp.gt.f32 	%p35, %f51, 0f43180000;
	cvt.rzi.s32.f32 	%r163, %f39;
	shl.b32 	%r164, %r163, 23;
	sub.s32 	%r165, %r164, %r162;
	mov.b32 	%f52, %r165;
	add.s32 	%r166, %r162, 2130706432;
	mov.b32 	%f53, %r166;
	fma.rn.f32 	%f54, %f48, 0f391FCB8E, 0f3AAF85ED;
	fma.rn.f32 	%f55, %f54, %f48, 0f3C1D9856;
	fma.rn.f32 	%f56, %f55, %f48, 0f3D6357BB;
	fma.rn.f32 	%f57, %f56, %f48, 0f3E75FDEC;
	fma.rn.f32 	%f58, %f57, %f48, 0f3F317218;
	fma.rn.f32 	%f59, %f58, %f48, 0f3F800000;
	mul.f32 	%f60, %f59, %f53;
	mul.f32 	%f61, %f60, %f52;
	selp.f32 	%f62, %f50, %f61, %p35;
	selp.f32 	%f63, %f49, %f62, %p33;
	selp.f32 	%f66, %f49, %f63, %p32;
$L__BB118_63:
	// begin inline asm
	{  cvt.rn.f16.f32 %rs20, %f66;}

	// end inline asm
	st.shared.u16 	[%r7], %rs20;
	bar.sync 	0;
	setp.ne.s32 	%p36, %r1, 0;
	@%p36 bra 	$L__BB118_81;
	setp.gt.u32 	%p37, %r5, 1;
	@%p37 bra 	$L__BB118_66;
	shl.b32 	%r167, %r3, 1;
	mov.u32 	%r168, reducel3sdata_i8;
	add.s32 	%r169, %r168, %r167;
	ld.shared.u16 	%rs119, [%r169];
	bra.uni 	$L__BB118_80;
$L__BB118_66:
	shl.b32 	%r171, %r3, 1;
	mov.u32 	%r172, reducel3sdata_i8;
	add.s32 	%r42, %r172, %r171;
	ld.shared.u16 	%rs119, [%r42];
	add.s32 	%r43, %r5, -1;
	add.s32 	%r173, %r5, -2;
	and.b32  	%r44, %r43, 15;
	setp.lt.u32 	%p38, %r173, 15;
	mov.b32 	%r235, 1;
	@%p38 bra 	$L__BB118_70;
	and.b32  	%r176, %r43, -16;
	neg.s32 	%r232, %r176;
	shl.b32 	%r46, %r2, 1;
	add.s32 	%r178, %r171, %r46;
	add.s32 	%r230, %r172, %r178;
	shl.b32 	%r48, %r2, 5;
	mov.b32 	%r233, 1;
	mov.b32 	%r231, 0;
$L__BB118_68:
	.pragma "nounroll";
	mul.lo.s32 	%r180, %r233, %r2;
	shl.b32 	%r181, %r180, 1;
	add.s32 	%r182, %r42, %r181;
	ld.shared.u16 	%rs24, [%r230];
	// begin inline asm
	{add.f16 %rs22,%rs119,%rs24;
}
	// end inline asm
	add.s32 	%r183, %r182, %r46;
	ld.shared.u16 	%rs27, [%r183];
	// begin inline asm
	{add.f16 %rs25,%rs22,%rs27;
}
	// end inline asm
	add.s32 	%r184, %r183, %r46;
	ld.shared.u16 	%rs30, [%r184];
	// begin inline asm
	{add.f16 %rs28,%rs25,%rs30;
}
	// end inline asm
	add.s32 	%r185, %r184, %r46;
	ld.shared.u16 	%rs33, [%r185];
	// begin inline asm
	{add.f16 %rs31,%rs28,%rs33;
}
	// end inline asm
	add.s32 	%r186, %r185, %r46;
	ld.shared.u16 	%rs36, [%r186];
	// begin inline asm
	{add.f16 %rs34,%rs31,%rs36;
}
	// end inline asm
	add.s32 	%r187, %r186, %r46;
	ld.shared.u16 	%rs39, [%r187];
	// begin inline asm
	{add.f16 %rs37,%rs34,%rs39;
}
	// end inline asm
	add.s32 	%r188, %r187, %r46;
	ld.shared.u16 	%rs42, [%r188];
	// begin inline asm
	{add.f16 %rs40,%rs37,%rs42;
}
	// end inline asm
	add.s32 	%r189, %r188, %r46;
	ld.shared.u16 	%rs45, [%r189];
	// begin inline asm
	{add.f16 %rs43,%rs40,%rs45;
}
	// end inline asm
	add.s32 	%r190, %r189, %r46;
	ld.shared.u16 	%rs48, [%r190];
	// begin inline asm
	{add.f16 %rs46,%rs43,%rs48;
}
	// end inline asm
	add.s32 	%r191, %r190, %r46;
	ld.shared.u16 	%rs51, [%r191];
	// begin inline asm
	{add.f16 %rs49,%rs46,%rs51;
}
	// end inline asm
	add.s32 	%r192, %r191, %r46;
	ld.shared.u16 	%rs54, [%r192];
	// begin inline asm
	{add.f16 %rs52,%rs49,%rs54;
}
	// end inline asm
	add.s32 	%r193, %r192, %r46;
	ld.shared.u16 	%rs57, [%r193];
	// begin inline asm
	{add.f16 %rs55,%rs52,%rs57;
}
	// end inline asm
	add.s32 	%r194, %r193, %r46;
	ld.shared.u16 	%rs60, [%r194];
	// begin inline asm
	{add.f16 %rs58,%rs55,%rs60;
}
	// end inline asm
	add.s32 	%r195, %r194, %r46;
	ld.shared.u16 	%rs63, [%r195];
	// begin inline asm
	{add.f16 %rs61,%rs58,%rs63;
}
	// end inline asm
	add.s32 	%r196, %r195, %r46;
	ld.shared.u16 	%rs66, [%r196];
	// begin inline asm
	{add.f16 %rs64,%rs61,%rs66;
}
	// end inline asm
	add.s32 	%r197, %r196, %r46;
	ld.shared.u16 	%rs69, [%r197];
	// begin inline asm
	{add.f16 %rs119,%rs64,%rs69;
}
	// end inline asm
	add.s32 	%r233, %r233, 16;
	add.s32 	%r232, %r232, 16;
	add.s32 	%r231, %r231, 16;
	add.s32 	%r230, %r230, %r48;
	setp.ne.s32 	%p39, %r232, 0;
	@%p39 bra 	$L__BB118_68;
	add.s32 	%r235, %r231, 1;
$L__BB118_70:
	setp.eq.s32 	%p40, %r44, 0;
	@%p40 bra 	$L__BB118_79;
	and.b32  	%r59, %r43, 7;
	setp.lt.u32 	%p41, %r44, 8;
	@%p41 bra 	$L__BB118_73;
	mul.lo.s32 	%r198, %r235, %r2;
	shl.b32 	%r199, %r198, 1;
	add.s32 	%r200, %r42, %r199;
	ld.shared.u16 	%rs73, [%r200];
	// begin inline asm
	{add.f16 %rs71,%rs119,%rs73;
}
	// end inline asm
	shl.b32 	%r201, %r2, 1;
	add.s32 	%r202, %r200, %r201;
	ld.shared.u16 	%rs76, [%r202];
	// begin inline asm
	{add.f16 %rs74,%rs71,%rs76;
}
	// end inline asm
	add.s32 	%r203, %r202, %r201;
	ld.shared.u16 	%rs79, [%r203];
	// begin inline asm
	{add.f16 %rs77,%rs74,%rs79;
}
	// end inline asm
	add.s32 	%r204, %r203, %r201;
	ld.shared.u16 	%rs82, [%r204];
	// begin inline asm
	{add.f16 %rs80,%rs77,%rs82;
}
	// end inline asm
	add.s32 	%r205, %r204, %r201;
	ld.shared.u16 	%rs85, [%r205];
	// begin inline asm
	{add.f16 %rs83,%rs80,%rs85;
}
	// end inline asm
	add.s32 	%r206, %r205, %r201;
	ld.shared.u16 	%rs88, [%r206];
	// begin inline asm
	{add.f16 %rs86,%rs83,%rs88;
}
	// end inline asm
	add.s32 	%r207, %r206, %r201;
	ld.shared.u16 	%rs91, [%r207];
	// begin inline asm
	{add.f16 %rs89,%rs86,%rs91;
}
	// end inline asm
	add.s32 	%r208, %r207, %r201;
	ld.shared.u16 	%rs94, [%r208];
	// begin inline asm
	{add.f16 %rs119,%rs89,%rs94;
}
	// end inline asm
	add.s32 	%r235, %r235, 8;
$L__BB118_73:
	setp.eq.s32 	%p42, %r59, 0;
	@%p42 bra 	$L__BB118_79;
	and.b32  	%r62, %r43, 3;
	setp.lt.u32 	%p43, %r59, 4;
	@%p43 bra 	$L__BB118_76;
	mul.lo.s32 	%r209, %r235, %r2;
	shl.b32 	%r210, %r209, 1;
	add.s32 	%r211, %r42, %r210;
	ld.shared.u16 	%rs98, [%r211];
	// begin inline asm
	{add.f16 %rs96,%rs119,%rs98;
}
	// end inline asm
	shl.b32 	%r212, %r2, 1;
	add.s32 	%r213, %r211, %r212;
	ld.shared.u16 	%rs101, [%r213];
	// begin inline asm
	{add.f16 %rs99,%rs96,%rs101;
}
	// end inline asm
	add.s32 	%r214, %r213, %r212;
	ld.shared.u16 	%rs104, [%r214];
	// begin inline asm
	{add.f16 %rs102,%rs99,%rs104;
}
	// end inline asm
	add.s32 	%r215, %r214, %r212;
	ld.shared.u16 	%rs107, [%r215];
	// begin inline asm
	{add.f16 %rs119,%rs102,%rs107;
}
	// end inline asm
	add.s32 	%r235, %r235, 4;
$L__BB118_76:
	setp.eq.s32 	%p44, %r62, 0;
	@%p44 bra 	$L__BB118_79;
	mul.lo.s32 	%r216, %r2, %r235;
	shl.b32 	%r217, %r216, 1;
	add.s32 	%r219, %r217, %r171;
	add.s32 	%r238, %r172, %r219;
	shl.b32 	%r66, %r2, 1;
	neg.s32 	%r237, %r62;
$L__BB118_78:
	.pragma "nounroll";
	ld.shared.u16 	%rs110, [%r238];
	// begin inline asm
	{add.f16 %rs119,%rs119,%rs110;
}
	// end inline asm
	add.s32 	%r238, %r238, %r66;
	add.s32 	%r237, %r237, 1;
	setp.ne.s32 	%p45, %r237, 0;
	@%p45 bra 	$L__BB118_78;
$L__BB118_79:
	st.shared.u16 	[%r42], %rs119;
$L__BB118_80:
	cvt.u64.u32 	%rd265, %r4;
	mad.lo.s64 	%rd266, %rd147, %rd265, %rd3;
	cvta.to.global.u64 	%rd267, %rd144;
	shl.b64 	%rd268, %rd266, 1;
	add.s64 	%rd269, %rd267, %rd268;
	st.global.u16 	[%rd269], %rs119;
$L__BB118_81:
	ret;

}
	// .globl	contiguous_reducel333_i8
.visible .entry contiguous_reducel333_i8(
	.param .u64 .ptr .align 1 contiguous_reducel333_i8_param_0,
	.param .u64 .ptr .align 1 contiguous_reducel333_i8_param_1,
	.param .u64 contiguous_reducel333_i8_param_2,
	.param .u64 contiguous_reducel333_i8_param_3,
	.param .u64 contiguous_reducel333_i8_param_4
)
{
	.reg .pred 	%p<14>;
	.reg .b16 	%rs<119>;
	.reg .b32 	%r<111>;
	.reg .b64 	%rd<16>;

	ld.param.u64 	%rd2, [contiguous_reducel333_i8_param_0];
	ld.param.u64 	%rd3, [contiguous_reducel333_i8_param_1];
	ld.param.u64 	%rd4, [contiguous_reducel333_i8_param_3];
	ld.param.u64 	%rd5, [contiguous_reducel333_i8_param_4];
	mov.u32 	%r1, %tid.y;
	mov.u32 	%r2, %ntid.x;
	mov.u32 	%r3, %tid.x;
	mad.lo.s32 	%r39, %r1, %r2, %r3;
	mov.u32 	%r40, %ctaid.x;
	mad.lo.s32 	%r41, %r40, %r2, %r3;
	mov.u32 	%r4, %ctaid.y;
	mov.u32 	%r5, %ntid.y;
	mad.lo.s32 	%r42, %r4, %r5, %r1;
	shl.b32 	%r43, %r39, 1;
	mov.u32 	%r44, reducel3sdata_i8;
	add.s32 	%r7, %r44, %r43;
	mov.b32 	%r38, 0;
	// begin inline asm
	cvt.rn.f16.s32 %rs17, %r38;
	// end inline asm
	st.shared.u16 	[%r7], %rs17;
	cvt.u64.u32 	%rd1, %r41;
	setp.le.u64 	%p1, %rd4, %rd1;
	cvt.u64.u32 	%rd7, %r42;
	setp.le.u64 	%p2, %rd5, %rd7;
	or.pred  	%p3, %p1, %p2;
	@%p3 bra 	$L__BB119_19;
	cvt.u32.u64 	%r45, %rd1;
	cvta.to.global.u64 	%rd8, %rd3;
	cvt.u32.u64 	%r46, %rd4;
	mad.lo.s32 	%r47, %r42, %r46, %r45;
	mul.wide.u32 	%rd9, %r47, 2;
	add.s64 	%rd10, %rd8, %rd9;
	ld.global.u16 	%rs18, [%rd10];
	st.shared.u16 	[%r7], %rs18;
	bar.sync 	0;
	setp.ne.s32 	%p4, %r1, 0;
	@%p4 bra 	$L__BB119_19;
	setp.gt.u32 	%p5, %r5, 1;
	@%p5 bra 	$L__BB119_4;
	shl.b32 	%r48, %r3, 1;
	add.s32 	%r50, %r44, %r48;
	ld.shared.u16 	%rs117, [%r50];
	bra.uni 	$L__BB119_18;
$L__BB119_4:
	shl.b32 	%r52, %r3, 1;
	add.s32 	%r8, %r44, %r52;
	ld.shared.u16 	%rs117, [%r8];
	add.s32 	%r9, %r5, -1;
	add.s32 	%r54, %r5, -2;
	and.b32  	%r10, %r9, 15;
	setp.lt.u32 	%p6, %r54, 15;
	mov.b32 	%r107, 1;
	@%p6 bra 	$L__BB119_8;
	and.b32  	%r57, %r9, -16;
	neg.s32 	%r104, %r57;
	shl.b32 	%r12, %r2, 1;
	add.s32 	%r59, %r52, %r12;
	add.s32 	%r102, %r44, %r59;
	shl.b32 	%r14, %r2, 5;
	mov.b32 	%r105, 1;
	mov.b32 	%r103, 0;
$L__BB119_6:
	.pragma "nounroll";
	mul.lo.s32 	%r61, %r105, %r2;
	shl.b32 	%r62, %r61, 1;
	add.s32 	%r63, %r8, %r62;
	ld.shared.u16 	%rs22, [%r102];
	// begin inline asm
	{add.f16 %rs20,%rs117,%rs22;
}
	// end inline asm
	add.s32 	%r64, %r63, %r12;
	ld.shared.u16 	%rs25, [%r64];
	// begin inline asm
	{add.f16 %rs23,%rs20,%rs25;
}
	// end inline asm
	add.s32 	%r65, %r64, %r12;
	ld.shared.u16 	%rs28, [%r65];
	// begin inline asm
	{add.f16 %rs26,%rs23,%rs28;
}
	// end inline asm
	add.s32 	%r66, %r65, %r12;
	ld.shared.u16 	%rs31, [%r66];
	// begin inline asm
	{add.f16 %rs29,%rs26,%rs31;
}
	// end inline asm
	add.s32 	%r67, %r66, %r12;
	ld.shared.u16 	%rs34, [%r67];
	// begin inline asm
	{add.f16 %rs32,%rs29,%rs34;
}
	// end inline asm
	add.s32 	%r68, %r67, %r12;
	ld.shared.u16 	%rs37, [%r68];
	// begin inline asm
	{add.f16 %rs35,%rs32,%rs37;
}
	// end inline asm
	add.s32 	%r69, %r68, %r12;
	ld.shared.u16 	%rs40, [%r69];
	// begin inline asm
	{add.f16 %rs38,%rs35,%rs40;
}
	// end inline asm
	add.s32 	%r70, %r69, %r12;
	ld.shared.u16 	%rs43, [%r70];
	// begin inline asm
	{add.f16 %rs41,%rs38,%rs43;
}
	// end inline asm
	add.s32 	%r71, %r70, %r12;
	ld.shared.u16 	%rs46, [%r71];
	// begin inline asm
	{add.f16 %rs44,%rs41,%rs46;
}
	// end inline asm
	add.s32 	%r72, %r71, %r12;
	ld.shared.u16 	%rs49, [%r72];
	// begin inline asm
	{add.f16 %rs47,%rs44,%rs49;
}
	// end inline asm
	add.s32 	%r73, %r72, %r12;
	ld.shared.u16 	%rs52, [%r73];
	// begin inline asm
	{add.f16 %rs50,%rs47,%rs52;
}
	// end inline asm
	add.s32 	%r74, %r73, %r12;
	ld.shared.u16 	%rs55, [%r74];
	// begin inline asm
	{add.f16 %rs53,%rs50,%rs55;
}
	// end inline asm
	add.s32 	%r75, %r74, %r12;
	ld.shared.u16 	%rs58, [%r75];
	// begin inline asm
	{add.f16 %rs56,%rs53,%rs58;
}
	// end inline asm
	add.s32 	%r76, %r75, %r12;
	ld.shared.u16 	%rs61, [%r76];
	// begin inline asm
	{add.f16 %rs59,%rs56,%rs61;
}
	// end inline asm
	add.s32 	%r77, %r76, %r12;
	ld.shared.u16 	%rs64, [%r77];
	// begin inline asm
	{add.f16 %rs62,%rs59,%rs64;
}
	// end inline asm
	add.s32 	%r78, %r77, %r12;
	ld.shared.u16 	%rs67, [%r78];
	// begin inline asm
	{add.f16 %rs117,%rs62,%rs67;
}
	// end inline asm
	add.s32 	%r105, %r105, 16;
	add.s32 	%r104, %r104, 16;
	add.s32 	%r103, %r103, 16;
	add.s32 	%r102, %r102, %r14;
	setp.ne.s32 	%p7, %r104, 0;
	@%p7 bra 	$L__BB119_6;
	add.s32 	%r107, %r103, 1;
$L__BB119_8:
	setp.eq.s32 	%p8, %r10, 0;
	@%p8 bra 	$L__BB119_17;
	and.b32  	%r25, %r9, 7;
	setp.lt.u32 	%p9, %r10, 8;
	@%p9 bra 	$L__BB119_11;
	mul.lo.s32 	%r79, %r107, %r2;
	shl.b32 	%r80, %r79, 1;
	add.s32 	%r81, %r8, %r80;
	ld.shared.u16 	%rs71, [%r81];
	// begin inline asm
	{add.f16 %rs69,%rs117,%rs71;
}
	// end inline asm
	shl.b32 	%r82, %r2, 1;
	add.s32 	%r83, %r81, %r82;
	ld.shared.u16 	%rs74, [%r83];
	// begin inline asm
	{add.f16 %rs72,%rs69,%rs74;
}
	// end inline asm
	add.s32 	%r84, %r83, %r82;
	ld.shared.u16 	%rs77, [%r84];
	// begin inline asm
	{add.f16 %rs75,%rs72,%rs77;
}
	// end inline asm
	add.s32 	%r85, %r84, %r82;
	ld.shared.u16 	%rs80, [%r85];
	// begin inline asm
	{add.f16 %rs78,%rs75,%rs80;
}
	// end inline asm
	add.s32 	%r86, %r85, %r82;
	ld.shared.u16 	%rs83, [%r86];
	// begin inline asm
	{add.f16 %rs81,%rs78,%rs83;
}
	// end inline asm
	add.s32 	%r87, %r86, %r82;
	ld.shared.u16 	%rs86, [%r87];
	// begin inline asm
	{add.f16 %rs84,%rs81,%rs86;
}
	// end inline asm
	add.s32 	%r88, %r87, %r82;
	ld.shared.u16 	%rs89, [%r88];
	// begin inline asm
	{add.f16 %rs87,%rs84,%rs89;
}
	// end inline asm
	add.s32 	%r89, %r88, %r82;
	ld.shared.u16 	%rs92, [%r89];
	// begin inline asm
	{add.f16 %rs117,%rs87,%rs92;
}
	// end inline asm
	add.s32 	%r107, %r107, 8;
$L__BB119_11:
	setp.eq.s32 	%p10, %r25, 0;
	@%p10 bra 	$L__BB119_17;
	and.b32  	%r28, %r9, 3;
	setp.lt.u32 	%p11, %r25, 4;
	@%p11 bra 	$L__BB119_14;
	mul.lo.s32 	%r90, %r107, %r2;
	shl.b32 	%r91, %r90, 1;
	add.s32 	%r92, %r8, %r91;
	ld.shared.u16 	%rs96, [%r92];
	// begin inline asm
	{add.f16 %rs94,%rs117,%rs96;
}
	// end inline asm
	shl.b32 	%r93, %r2, 1;
	add.s32 	%r94, %r92, %r93;
	ld.shared.u16 	%rs99, [%r94];
	// begin inline asm
	{add.f16 %rs97,%rs94,%rs99;
}
	// end inline asm
	add.s32 	%r95, %r94, %r93;
	ld.shared.u16 	%rs102, [%r95];
	// begin inline asm
	{add.f16 %rs100,%rs97,%rs102;
}
	// end inline asm
	add.s32 	%r96, %r95, %r93;
	ld.shared.u16 	%rs105, [%r96];
	// begin inline asm
	{add.f16 %rs117,%rs100,%rs105;
}
	// end inline asm
	add.s32 	%r107, %r107, 4;
$L__BB119_14:
	setp.eq.s32 	%p12, %r28, 0;
	@%p12 bra 	$L__BB119_17;
	mul.lo.s32 	%r97, %r2, %r107;
	shl.b32 	%r98, %r97, 1;
	add.s32 	%r100, %r98, %r52;
	add.s32 	%r110, %r44, %r100;
	shl.b32 	%r32, %r2, 1;
	neg.s32 	%r109, %r28;
$L__BB119_16:
	.pragma "nounroll";
	ld.shared.u16 	%rs108, [%r110];
	// begin inline asm
	{add.f16 %rs117,%rs117,%rs108;
}
	// end inline asm
	add.s32 	%r110, %r110, %r32;
	add.s32 	%r109, %r109, 1;
	setp.ne.s32 	%p13, %r109, 0;
	@%p13 bra 	$L__BB119_16;
$L__BB119_17:
	st.shared.u16 	[%r8], %rs117;
$L__BB119_18:
	cvt.u64.u32 	%rd11, %r4;
	mad.lo.s64 	%rd12, %rd4, %rd11, %rd1;
	cvta.to.global.u64 	%rd13, %rd2;
	shl.b64 	%rd14, %rd12, 1;
	add.s64 	%rd15, %rd13, %rd14;
	st.global.u16 	[%rd15], %rs117;
$L__BB119_19:
	ret;

}
	// .globl	contiguous_reducel3_i16
.visible .entry contiguous_reducel3_i16(
	.param .u64 .ptr .align 1 contiguous_reducel3_i16_param_0,
	.param .u64 .ptr .align 1 contiguous_reducel3_i16_param_1,
	.param .u64 contiguous_reducel3_i16_param_2
)
{
	.reg .pred 	%p<32>;
	.reg .b16 	%rs<32>;
	.reg .b32 	%r<44>;
	.reg .b32 	%f<198>;
	.reg .b64 	%rd<16>;

	ld.param.u64 	%rd4, [contiguous_reducel3_i16_param_0];
	ld.param.u64 	%rd6, [contiguous_reducel3_i16_param_1];
	ld.param.u64 	%rd5, [contiguous_reducel3_i16_param_2];
	cvta.to.global.u64 	%rd1, %rd6;
	mov.u32 	%r1, %tid.x;
	mov.u32 	%r2, %ctaid.x;
	mov.u32 	%r43, %ntid.x;
	mul.lo.s32 	%r9, %r2, %r43;
	shl.b32 	%r10, %r9, 1;
	add.s32 	%r4, %r10, %r1;
	shl.b32 	%r11, %r1, 1;
	mov.u32 	%r12, reducel3sdata_i16;
	add.s32 	%r5, %r12, %r11;
	mov.b32 	%r8, 0;
	// begin inline asm
	cvt.rn.f16.s32 %rs4, %r8;
	// end inline asm
	st.shared.u16 	[%r5], %rs4;
	add.s32 	%r13, %r4, %r43;
	cvt.u64.u32 	%rd2, %r13;
	setp.le.u64 	%p1, %rd5, %rd2;
	@%p1 bra 	$L__BB120_10;
	mul.wide.u32 	%rd9, %r4, 2;
	add.s64 	%rd10, %rd1, %rd9;
	ld.global.u16 	%rs1, [%rd10];
	abs.s16 	%rs7, %rs1;
	cvt.rn.f32.u16 	%f1, %rs7;
	abs.f32 	%f2, %f1;
	setp.eq.s16 	%p11, %rs7, 1;
	mov.f32 	%f195, 0f3F800000;
	@%p11 bra 	$L__BB120_5;
	setp.num.f32 	%p12, %f2, %f2;
	@%p12 bra 	$L__BB120_4;
	mov.f32 	%f134, 0f40400000;
	add.rn.f32 	%f195, %f1, %f134;
	bra.uni 	$L__BB120_5;
$L__BB120_4:
	setp.lt.f32 	%p13, %f2, 0f00800000;
	mul.f32 	%f77, %f2, 0f4B800000;
	selp.f32 	%f78, %f77, %f2, %p13;
	mov.b32 	%r23, %f78;
	add.s32 	%r24, %r23, -1060439283;
	and.b32  	%r25, %r24, -8388608;
	sub.s32 	%r26, %r23, %r25;
	mov.b32 	%f79, %r26;
	cvt.rn.f32.s32 	%f80, %r25;
	selp.f32 	%f81, 0fC1C00000, 0f00000000, %p13;
	fma.rn.f32 	%f82, %f80, 0f34000000, %f81;
	add.f32 	%f83, %f79, 0fBF800000;
	add.f32 	%f84, %f79, 0f3F800000;
	rcp.approx.ftz.f32 	%f85, %f84;
	add.f32 	%f86, %f83, %f83;
	mul.f32 	%f87, %f86, %f85;
	mul.f32 	%f88, %f87, %f87;
	neg.f32 	%f89, %f87;
	sub.f32 	%f90, %f83, %f87;
	add.f32 	%f91, %f90, %f90;
	fma.rn.f32 	%f92, %f89, %f83, %f91;
	mul.rn.f32 	%f93, %f85, %f92;
	fma.rn.f32 	%f94, %f88, 0f3A2C32E4, 0f3B52E7DB;
	fma.rn.f32 	%f95, %f94, %f88, 0f3C93BB73;
	fma.rn.f32 	%f96, %f95, %f88, 0f3DF6384F;
	mul.rn.f32 	%f97, %f96, %f88;
	fma.rn.f32 	%f98, %f87, 0f3FB8AA3B, %f82;
	mul.f32 	%f99, %f97, 0f40400000;
	sub.f32 	%f100, %f82, %f98;
	fma.rn.f32 	%f101, %f87, 0f3FB8AA3B, %f100;
	fma.rn.f32 	%f102, %f93, 0f3FB8AA3B, %f101;
	fma.rn.f32 	%f103, %f87, 0f32A55E34, %f102;
	fma.rn.f32 	%f104, %f99, %f93, %f103;
	fma.rn.f32 	%f105, %f97, %f87, %f104;
	add.rn.f32 	%f106, %f98, %f105;
	mov.f32 	%f107, 0f40400000;
	mul.rn.f32 	%f108, %f106, %f107;
	cvt.rni.f32.f32 	%f109, %f108;
	sub.f32 	%f110, %f108, %f109;
	neg.f32 	%f111, %f108;
	fma.rn.f32 	%f112, %f106, 0f40400000, %f111;
	neg.f32 	%f113, %f98;
	add.rn.f32 	%f114, %f106, %f113;
	neg.f32 	%f115, %f114;
	add.rn.f32 	%f116, %f105, %f115;
	fma.rn.f32 	%f117, %f116, 0f40400000, %f112;
	add.f32 	%f118, %f110, %f117;
	setp.gt.f32 	%p14, %f109, 0f00000000;
	selp.b32 	%r27, 0, -2097152000, %p14;
	setp.eq.s16 	%p15, %rs1, 0;
	setp.eq.f32 	%p16, %f2, 0f7F800000;
	add.f32 	%f119, %f1, %f1;
	setp.lt.f32 	%p17, %f108, 0f00000000;
	selp.f32 	%f120, 0f00000000, 0f7F800000, %p17;
	abs.f32 	%f121, %f108;
	setp.gt.f32 	%p18, %f121, 0f43180000;
	cvt.rzi.s32.f32 	%r28, %f109;
	shl.b32 	%r29, %r28, 23;
	sub.s32 	%r30, %r29, %r27;
	mov.b32 	%f122, %r30;
	add.s32 	%r31, %r27, 2130706432;
	mov.b32 	%f123, %r31;
	fma.rn.f32 	%f124, %f118, 0f391FCB8E, 0f3AAF85ED;
	fma.rn.f32 	%f125, %f124, %f118, 0f3C1D9856;
	fma.rn.f32 	%f126, %f125, %f118, 0f3D6357BB;
	fma.rn.f32 	%f127, %f126, %f118, 0f3E75FDEC;
	fma.rn.f32 	%f128, %f127, %f118, 0f3F317218;
	fma.rn.f32 	%f129, %f128, %f118, 0f3F800000;
	mul.f32 	%f130, %f129, %f123;
	mul.f32 	%f131, %f130, %f122;
	selp.f32 	%f132, %f120, %f131, %p18;
	selp.f32 	%f133, %f119, %f132, %p16;
	selp.f32 	%f195, %f119, %f133, %p15;
$L__BB120_5:
	shl.b64 	%rd11, %rd2, 1;
	add.s64 	%rd12, %rd1, %rd11;
	ld.global.u16 	%rs2, [%rd12];
	abs.s16 	%rs8, %rs2;
	cvt.rn.f32.u16 	%f6, %rs8;
	abs.f32 	%f7, %f6;
	setp.eq.s16 	%p19, %rs8, 1;
	mov.f32 	%f196, 0f3F800000;
	@%p19 bra 	$L__BB120_9;
	setp.num.f32 	%p20, %f7, %f7;
	@%p20 bra 	$L__BB120_8;
	mov.f32 	%f193, 0f40400000;
	add.rn.f32 	%f196, %f6, %f193;
	bra.uni 	$L__BB120_9;
$L__BB120_8:
	setp.lt.f32 	%p21, %f7, 0f00800000;
	mul.f32 	%f136, %f7, 0f4B800000;
	selp.f32 	%f137, %f136, %f7, %p21;
	mov.b32 	%r32, %f137;
	add.s32 	%r33, %r32, -1060439283;
	and.b32  	%r34, %r33, -8388608;
	sub.s32 	%r35, %r32, %r34;
	mov.b32 	%f138, %r35;
	cvt.rn.f32.s32 	%f139, %r34;
	selp.f32 	%f140, 0fC1C00000, 0f00000000, %p21;
	fma.rn.f32 	%f141, %f139, 0f34000000, %f140;
	add.f32 	%f142, %f138, 0fBF800000;
	add.f32 	%f143, %f138, 0f3F800000;
	rcp.approx.ftz.f32 	%f144, %f143;
	add.f32 	%f145, %f142, %f142;
	mul.f32 	%f146, %f145, %f144;
	mul.f32 	%f147, %f146, %f146;
	neg.f32 	%f148, %f146;
	sub.f32 	%f149, %f142, %f146;
	add.f32 	%f150, %f149, %f149;
	fma.rn.f32 	%f151, %f148, %f142, %f150;
	mul.rn.f32 	%f152, %f144, %f151;
	fma.rn.f32 	%f153, %f147, 0f3A2C32E4, 0f3B52E7DB;
	fma.rn.f32 	%f154, %f153, %f147, 0f3C93BB73;
	fma.rn.f32 	%f155, %f154, %f147, 0f3DF6384F;
	mul.rn.f32 	%f156, %f155, %f147;
	fma.rn.f32 	%f157, %f146, 0f3FB8AA3B, %f141;
	mul.f32 	%f158, %f156, 0f40400000;
	sub.f32 	%f159, %f141, %f157;
	fma.rn.f32 	%f160, %f146, 0f3FB8AA3B, %f159;
	fma.rn.f32 	%f161, %f152, 0f3FB8AA3B, %f160;
	fma.rn.f32 	%f162, %f146, 0f32A55E34, %f161;
	fma.rn.f32 	%f163, %f158, %f152, %f162;
	fma.rn.f32 	%f164, %f156, %f146, %f163;
	add.rn.f32 	%f165, %f157, %f164;
	mov.f32 	%f166, 0f40400000;
	mul.rn.f32 	%f167, %f165, %f166;
	cvt.rni.f32.f32 	%f168, %f167;
	sub.f32 	%f169, %f167, %f168;
	neg.f32 	%f170, %f167;
	fma.rn.f32 	%f171, %f165, 0f40400000, %f170;
	neg.f32 	%f172, %f157;
	add.rn.f32 	%f173, %f165, %f172;
	neg.f32 	%f174, %f173;
	add.rn.f32 	%f175, %f164, %f174;
	fma.rn.f32 	%f176, %f175, 0f40400000, %f171;
	add.f32 	%f177, %f169, %f176;
	setp.gt.f32 	%p22, %f168, 0f00000000;
	selp.b32 	%r36, 0, -2097152000, %p22;
	setp.eq.s16 	%p23, %rs2, 0;
	setp.eq.f32 	%p24, %f7, 0f7F800000;
	add.f32 	%f178, %f6, %f6;
	setp.lt.f32 	%p25, %f167, 0f00000000;
	selp.f32 	%f179, 0f00000000, 0f7F800000, %p25;
	abs.f32 	%f180, %f167;
	setp.gt.f32 	%p26, %f180, 0f43180000;
	cvt.rzi.s32.f32 	%r37, %f168;
	shl.b32 	%r38, %r37, 23;
	sub.s32 	%r39, %r38, %r36;
	mov.b32 	%f181, %r39;
	add.s32 	%r40, %r36, 2130706432;
	mov.b32 	%f182, %r40;
	fma.rn.f32 	%f183, %f177, 0f391FCB8E, 0f3AAF85ED;
	fma.rn.f32 	%f184, %f183, %f177, 0f3C1D9856;
	fma.rn.f32 	%f185, %f184, %f177, 0f3D6357BB;
	fma.rn.f32 	%f186, %f185, %f177, 0f3E75FDEC;
	fma.rn.f32 	%f187, %f186, %f177, 0f3F317218;
	fma.rn.f32 	%f188, %f187, %f177, 0f3F800000;
	mul.f32 	%f189, %f188, %f182;
	mul.f32 	%f190, %f189, %f181;
	selp.f32 	%f191, %f179, %f190, %p26;
	selp.f32 	%f192, %f178, %f191, %p24;
	selp.f32 	%f196, %f178, %f192, %p23;
$L__BB120_9:
	add.f32 	%f194, %f195, %f196;
	// begin inline asm
	{  cvt.rn.f16.f32 %rs9, %f194;}

	// end inline asm
	st.shared.u16 	[%r5], %rs9;
	bra.uni 	$L__BB120_16;
$L__BB120_10:
	cvt.u64.u32 	%rd3, %r4;
	setp.le.u64 	%p2, %rd5, %rd3;
	@%p2 bra 	$L__BB120_16;
	shl.b64 	%rd7, %rd3, 1;
	add.s64 	%rd8, %rd1, %rd7;
	ld.global.u16 	%rs3, [%rd8];
	abs.s16 	%rs5, %rs3;
	cvt.rn.f32.u16 	%f11, %rs5;
	abs.f32 	%f12, %f11;
	setp.eq.s16 	%p3, %rs5, 1;
	mov.f32 	%f197, 0f3F800000;
	@%p3 bra 	$L__BB120_15;
	setp.num.f32 	%p4, %f12, %f12;
	@%p4 bra 	$L__BB120_14;
	mov.f32 	%f74, 0f40400000;
	add.rn.f32 	%f197, %f11, %f74;
	bra.uni 	$L__BB120_15;
$L__BB120_14:
	setp.lt.f32 	%p5, %f12, 0f00800000;
	mul.f32 	%f17, %f12, 0f4B800000;
	selp.f32 	%f18, %f17, %f12, %p5;
	mov.b32 	%r14, %f18;
	add.s32 	%r15, %r14, -1060439283;
	and.b32  	%r16, %r15, -8388608;
	sub.s32 	%r17, %r14, %r16;
	mov.b32 	%f19, %r17;
	cvt.rn.f32.s32 	%f20, %r16;
	selp.f32 	%f21, 0fC1C00000, 0f00000000, %p5;
	fma.rn.f32 	%f22, %f20, 0f34000000, %f21;
	add.f32 	%f23, %f19, 0fBF800000;
	add.f32 	%f24, %f19, 0f3F800000;
	rcp.approx.ftz.f32 	%f25, %f24;
	add.f32 	%f26, %f23, %f23;
	mul.f32 	%f27, %f26, %f25;
	mul.f32 	%f28, %f27, %f27;
	neg.f32 	%f29, %f27;
	sub.f32 	%f30, %f23, %f27;
	add.f32 	%f31, %f30, %f30;
	fma.rn.f32 	%f32, %f29, %f23, %f31;
	mul.rn.f32 	%f33, %f25, %f32;
	fma.rn.f32 	%f34, %f28, 0f3A2C32E4, 0f3B52E7DB;
	fma.rn.f32 	%f35, %f34, %f28, 0f3C93BB73;
	fma.rn.f32 	%f36, %f35, %f28, 0f3DF6384F;
	mul.rn.f32 	%f37, %f36, %f28;
	fma.rn.f32 	%f38, %f27, 0f3FB8AA3B, %f22;
	mul.f32 	%f39, %f37, 0f40400000;
	sub.f32 	%f40, %f22, %f38;
	fma.rn.f32 	%f41, %f27, 0f3FB8AA3B, %f40;
	fma.rn.f32 	%f42, %f33, 0f3FB8AA3B, %f41;
	fma.rn.f32 	%f43, %f27, 0f32A55E34, %f42;
	fma.rn.f32 	%f44, %f39, %f33, %f43;
	fma.rn.f32 	%f45, %f37, %f27, %f44;
	add.rn.f32 	%f46, %f38, %f45;
	mov.f32 	%f47, 0f40400000;
	mul.rn.f32 	%f48, %f46, %f47;
	cvt.rni.f32.f32 	%f49, %f48;
	sub.f32 	%f50, %f48, %f49;
	neg.f32 	%f51, %f48;
	fma.rn.f32 	%f52, %f46, 0f40400000, %f51;
	neg.f32 	%f53, %f38;
	add.rn.f32 	%f54, %f46, %f53;
	neg.f32 	%f55, %f54;
	add.rn.f32 	%f56, %f45, %f55;
	fma.rn.f32 	%f57, %f56, 0f40400000, %f52;
	add.f32 	%f58, %f50, %f57;
	setp.gt.f32 	%p6, %f49, 0f00000000;
	selp.b32 	%r18, 0, -2097152000, %p6;
	setp.eq.s16 	%p7, %rs3, 0;
	setp.eq.f32 	%p8, %f12, 0f7F800000;
	add.f32 	%f59, %f11, %f11;
	setp.lt.f32 	%p9, %f48, 0f00000000;
	selp.f32 	%f60, 0f00000000, 0f7F800000, %p9;
	abs.f32 	%f61, %f48;
	setp.gt.f32 	%p10, %f61, 0f43180000;
	cvt.rzi.s32.f32 	%r19, %f49;
	shl.b32 	%r20, %r19, 23;
	sub.s32 	%r21, %r20, %r18;
	mov.b32 	%f62, %r21;
	add.s32 	%r22, %r18, 2130706432;
	mov.b32 	%f63, %r22;
	fma.rn.f32 	%f64, %f58, 0f391FCB8E, 0f3AAF85ED;
	fma.rn.f32 	%f65, %f64, %f58, 0f3C1D9856;
	fma.rn.f32 	%f66, %f65, %f58, 0f3D6357BB;
	fma.rn.f32 	%f67, %f66, %f58, 0f3E75FDEC;
	fma.rn.f32 	%f68, %f67, %f58, 0f3F317218;
	fma.rn.f32 	%f69, %f68, %f58, 0f3F800000;
	mul.f32 	%f70, %f69, %f63;
	mul.f32 	%f71, %f70, %f62;
	selp.f32 	%f72, %f60, %f71, %p10;
	selp.f32 	%f73, %f59, %f72, %p8;
	selp.f32 	%f197, %f59, %f73, %p7;
$L__BB120_15:
	// begin inline asm
	{  cvt.rn.f16.f32 %rs6, %f197;}

	// end inline asm
	st.shared.u16 	[%r5], %rs6;
$L__BB120_16:
	bar.sync 	0;
	setp.lt.u32 	%p27, %r43, 66;
	@%p27 bra 	$L__BB120_20;
$L__BB120_17:
	shr.u32 	%r7, %r43, 1;
	setp.ge.u32 	%p28, %r1, %r7;
	@%p28 bra 	$L__BB120_19;
	ld.shared.u16 	%rs11, [%r5];
	and.b32  	%r41, %r43, 2046;
	add.s32 	%r42, %r5, %r41;
	ld.shared.u16 	%rs12, [%r42];
	// begin inline asm
	{add.f16 %rs10,%rs11,%rs12;
}
	// end inline asm
	st.shared.u16 	[%r5], %rs10;
$L__BB120_19:
	bar.sync 	0;
	setp.gt.u32 	%p29, %r43, 131;
	mov.u32 	%r43, %r7;
	@%p29 bra 	$L__BB120_17;
$L__BB120_20:
	setp.gt.u32 	%p30, %r1, 31;
	@%p30 bra 	$L__BB120_23;
	ld.shared.u16 	%rs14, [%r5];
	ld.shared.u16 	%rs15, [%r5+64];
	// begin inline asm
	{add.f16 %rs13,%rs14,%rs15;
}
	// end inline asm
	st.volatile.shared.u16 	[%r5], %rs13;
	ld.shared.u16 	%rs18, [%r5+32];
	// begin inline asm
	{add.f16 %rs16,%rs13,%rs18;
}
	// end inline asm
	st.volatile.shared.u16 	[%r5], %rs16;
	ld.shared.u16 	%rs21, [%r5+16];
	// begin inline asm
	{add.f16 %rs19,%rs16,%rs21;
}
	// end inline asm
	st.volatile.shared.u16 	[%r5], %rs19;
	ld.shared.u16 	%rs24, [%r5+8];
	// begin inline asm
	{add.f16 %rs22,%rs19,%rs24;
}
	// end inline asm
	st.volatile.shared.u16 	[%r5], %rs22;
	ld.shared.u16 	%rs27, [%r5+4];
	// begin inline asm
	{add.f16 %rs25,%rs22,%rs27;
}
	// end inline asm
	st.volatile.shared.u16 	[%r5], %rs25;
	ld.shared.u16 	%rs30, [%r5+2];
	// begin inline asm
	{add.f16 %rs28,%rs25,%rs30;
}
	// end inline asm
	st.volatile.shared.u16 	[%r5], %rs28;
	setp.ne.s32 	%p31, %r1, 0;
	@%p31 bra 	$L__BB120_23;
	cvta.to.global.u64 	%rd13, %rd4;
	mul.wide.u32 	%rd14, %r2, 2;
	add.s64 	%rd15, %rd13, %rd14;
	ld.shared.u16 	%rs31, [reducel3sdata_i16];
	st.global.u16 	[%rd15], %rs31;
$L__BB120_23:
	ret;

}
	// .globl	contiguous_cumulate_reducel3_i16
.visible .entry contiguous_cumulate_reducel3_i16(
	.param .u64 .ptr .align 1 contiguous_cumulate_reducel3_i16_param_0,
	.param .u64 .ptr .align 1 contiguous_cumulate_reducel3_i16_param_1,
	.param .u64 contiguous_cumulate_reducel3_i16_param_2
)
{
	.reg .pred 	%p<8>;
	.reg .b16 	%rs<28>;
	.reg .b32 	%r<17>;
	.reg .b64 	%rd<16>;

	ld.param.u64 	%rd4, [contiguous_cumulate_reducel3_i16_param_0];
	ld.param.u64 	%rd6, [contiguous_cumulate_reducel3_i16_param_1];
	ld.param.u64 	%rd5, [contiguous_cumulate_reducel3_i16_param_2];
	cvta.to.global.u64 	%rd1, %rd6;
	mov.u32 	%r1, %tid.x;
	mov.u32 	%r2, %ctaid.x;
	mov.u32 	%r16, %ntid.x;
	mul.lo.s32 	%r9, %r2, %r16;
	shl.b32 	%r10, %r9, 1;
	add.s32 	%r4, %r10, %r1;
	shl.b32 	%r11, %r1, 1;
	mov.u32 	%r12, reducel3sdata_i16;
	add.s32 	%r5, %r12, %r11;
	mov.b32 	%r8, 0;
	// begin inline asm
	cvt.rn.f16.s32 %rs1, %r8;
	// end inline asm
	st.shared.u16 	[%r5], %rs1;
	add.s32 	%r13, %r4, %r16;
	cvt.u64.u32 	%rd2, %r13;
	setp.le.u64 	%p1, %rd5, %rd2;
	@%p1 bra 	$L__BB121_2;
	mul.wide.u32 	%rd9, %r4, 2;
	add.s64 	%rd10, %rd1, %rd9;
	ld.global.u16 	%rs4, [%rd10];
	shl.b64 	%rd11, %rd2, 1;
	add.s64 	%rd12, %rd1, %rd11;
	ld.global.u16 	%rs5, [%rd12];
	// begin inline asm
	{add.f16 %rs3,%rs4,%rs5;
}
	// end inline asm
	st.shared.u16 	[%r5], %rs3;
	bra.uni 	$L__BB121_4;
$L__BB121_2:
	cvt.u64.u32 	%rd3, %r4;
	setp.le.u64 	%p2, %rd5, %rd3;
	@%p2 bra 	$L__BB121_4;
	shl.b64 	%rd7, %rd3, 1;
	add.s64 	%rd8, %rd1, %rd7;
	ld.global.u16 	%rs2, [%rd8];
	st.shared.u16 	[%r5], %rs2;
$L__BB121_4:
	bar.sync 	0;
	setp.lt.u32 	%p3, %r16, 66;
	@%p3 bra 	$L__BB121_8;
$L__BB121_5:
	shr.u32 	%r7, %r16, 1;
	setp.ge.u32 	%p4, %r1, %r7;
	@%p4 bra 	$L__BB121_7;
	ld.shared.u16 	%rs7, [%r5];
	and.b32  	%r14, %r16, 2046;
	add.s32 	%r15, %r5, %r14;
	ld.shared.u16 	%rs8, [%r15];
	// begin inline asm
	{add.f16 %rs6,%rs7,%rs8;
}
	// end inline asm
	st.shared.u16 	[%r5], %rs6;
$L__BB121_7:
	bar.sync 	0;
	setp.gt.u32 	%p5, %r16, 131;
	mov.u32 	%r16, %r7;
	@%p5 bra 	$L__BB121_5;
$L__BB121_8:
	setp.gt.u32 	%p6, %r1, 31;
	@%p6 bra 	$L__BB121_11;
	ld.shared.u16 	%rs10, [%r5];
	ld.shared.u16 	%rs11, [%r5+64];
	// begin inline asm
	{add.f16 %rs9,%rs10,%rs11;
}
	// end inline asm
	st.volatile.shared.u16 	[%r5], %rs9;
	ld.shared.u16 	%rs14, [%r5+32];
	// begin inline asm
	{add.f16 %rs12,%rs9,%rs14;
}
	// end inline asm
	st.volatile.shared.u16 	[%r5], %rs12;
	ld.shared.u16 	%rs17, [%r5+16];
	// begin inline asm
	{add.f16 %rs15,%rs12,%rs17;
}
	// end inline asm
	st.volatile.shared.u16 	[%r5], %rs15;
	ld.shared.u16 	%rs20, [%r5+8];
	// begin inline asm
	{add.f16 %rs18,%rs15,%rs20;
}
	// end inline asm
	st.volatile.shared.u16 	[%r5], %rs18;
	ld.shared.u16 	%rs23, [%r5+4];
	// begin inline asm
	{add.f16 %rs21,%rs18,%rs23;
}
	// end inline asm
	st.volatile.shared.u16 	[%r5], %rs21;
	ld.shared.u16 	%rs26, [%r5+2];
	// begin inline asm
	{add.f16 %rs24,%rs21,%rs26;
}
	// end inline asm
	st.volatile.shared.u16 	[%r5], %rs24;
	setp.ne.s32 	%p7, %r1, 0;
	@%p7 bra 	$L__BB121_11;
	cvta.to.global.u64 	%rd13, %rd4;
	mul.wide.u32 	%rd14, %r2, 2;
	add.s64 	%rd15, %rd13, %rd14;
	ld.shared.u16 	%rs27, [reducel3sdata_i16];
	st.global.u16 	[%rd15], %rs27;
$L__BB121_11:
	ret;

}
	// .globl	uncontiguous_reducel3_i16
.visible .entry uncontiguous_reducel3_i16(
	.param .u64 .ptr .align 1 uncontiguous_reducel3_i16_param_0,
	.param .u64 .ptr .align 1 uncontiguous_reducel3_i16_param_1,
	.param .u64 .ptr .align 1 uncontiguous_reducel3_i16_param_2,
	.param .u64 .ptr .align 1 uncontiguous_reducel3_i16_param_3,
	.param .u64 uncontiguous_reducel3_i16_param_4,
	.param .u64 uncontiguous_reducel3_i16_param_5
)
{
	.reg .pred 	%p<77>;
	.reg .b16 	%rs<32>;
	.reg .b32 	%r<240>;
	.reg .b32 	%f<198>;
	.reg .b64 	%rd<558>;

	ld.param.u64 	%rd260, [uncontiguous_reducel3_i16_param_0];
	ld.param.u64 	%rd263, [uncontiguous_reducel3_i16_param_1];
	ld.param.u64 	%rd264, [uncontiguous_reducel3_i16_param_2];
	ld.param.u64 	%rd265, [uncontiguous_reducel3_i16_param_3];
	ld.param.u64 	%rd261, [uncontiguous_reducel3_i16_param_4];
	ld.param.u64 	%rd262, [uncontiguous_reducel3_i16_param_5];
	cvta.to.global.u64 	%rd1, %rd265;
	cvta.to.global.u64 	%rd2, %rd264;
	cvta.to.global.u64 	%rd3, %rd263;
	mov.u32 	%r1, %tid.x;
	mov.u32 	%r2, %ctaid.x;
	mov.u32 	%r239, %ntid.x;
	mul.lo.s32 	%r53, %r2, %r239;
	shl.b32 	%r54, %r53, 1;
	add.s32 	%r4, %r54, %r1;
	shl.b32 	%r55, %r1, 1;
	mov.u32 	%r56, reducel3sdata_i16;
	add.s32 	%r5, %r56, %r55;
	mov.b32 	%r52, 0;
	// begin inline asm
	cvt.rn.f16.s32 %rs4, %r52;
	// end inline asm
	st.shared.u16 	[%r5], %rs4;
	add.s32 	%r57, %r4, %r239;
	cvt.u64.u32 	%rd511, %r57;
	setp.le.u64 	%p1, %rd262, %rd511;
	@%p1 bra 	$L__BB122_62;
	cvt.u32.u64 	%r6, %rd261;
	add.s32 	%r233, %r6, -1;
	setp.lt.s32 	%p35, %r233, 0;
	mov.b64 	%rd515, 0;
	mov.u64 	%rd516, %rd515;
	@%p35 bra 	$L__BB122_53;
	cvt.u64.u32 	%rd512, %r4;
	setp.lt.u32 	%p36, %r233, 3;
	mov.b64 	%rd516, 0;
	mov.u64 	%rd515, %rd516;
	@%p36 bra 	$L__BB122_30;
	add.s32 	%r231, %r6, -2;
	and.b32  	%r142, %r6, -4;
	neg.s32 	%r230, %r142;
	mov.b64 	%rd516, 0;
$L__BB122_4:
	.pragma "nounroll";
	add.s32 	%r12, %r231, 1;
	mul.wide.u32 	%rd397, %r12, 8;
	add.s64 	%rd398, %rd2, %rd397;
	ld.global.u64 	%rd10, [%rd398];
	or.b64  	%rd399, %rd512, %rd10;
	and.b64  	%rd400, %rd399, -4294967296;
	setp.ne.s64 	%p37, %rd400, 0;
	@%p37 bra 	$L__BB122_6;
	cvt.u32.u64 	%r143, %rd10;
	cvt.u32.u64 	%r144, %rd512;
	div.u32 	%r145, %r144, %r143;
	mul.lo.s32 	%r146, %r145, %r143;
	sub.s32 	%r147, %r144, %r146;
	cvt.u64.u32 	%rd477, %r145;
	cvt.u64.u32 	%rd478, %r147;
	bra.uni 	$L__BB122_7;
$L__BB122_6:
	div.s64 	%rd477, %rd512, %rd10;
	mul.lo.s64 	%rd401, %rd477, %rd10;
	sub.s64 	%rd478, %rd512, %rd401;
$L__BB122_7:
	mul.wide.u32 	%rd402, %r12, 8;
	add.s64 	%rd403, %rd1, %rd402;
	ld.global.u64 	%rd17, [%rd403];
	mad.lo.s64 	%rd18, %rd17, %rd478, %rd515;
	or.b64  	%rd404, %rd511, %rd10;
	and.b64  	%rd405, %rd404, -4294967296;
	setp.ne.s64 	%p38, %rd405, 0;
	@%p38 bra 	$L__BB122_9;
	cvt.u32.u64 	%r148, %rd10;
	cvt.u32.u64 	%r149, %rd511;
	div.u32 	%r150, %r149, %r148;
	mul.lo.s32 	%r151, %r150, %r148;
	sub.s32 	%r152, %r149, %r151;
	cvt.u64.u32 	%rd479, %r150;
	cvt.u64.u32 	%rd480, %r152;
	bra.uni 	$L__BB122_10;
$L__BB122_9:
	div.s64 	%rd479, %rd511, %rd10;
	mul.lo.s64 	%rd406, %rd479, %rd10;
	sub.s64 	%rd480, %rd511, %rd406;
$L__BB122_10:
	mad.lo.s64 	%rd25, %rd480, %rd17, %rd516;
	add.s32 	%r13, %r231, -2;
	mul.wide.u32 	%rd407, %r231, 8;
	add.s64 	%rd408, %rd2, %rd407;
	ld.global.u64 	%rd26, [%rd408];
	or.b64  	%rd409, %rd477, %rd26;
	and.b64  	%rd410, %rd409, -4294967296;
	setp.ne.s64 	%p39, %rd410, 0;
	@%p39 bra 	$L__BB122_12;
	cvt.u32.u64 	%r153, %rd26;
	cvt.u32.u64 	%r154, %rd477;
	div.u32 	%r155, %r154, %r153;
	mul.lo.s32 	%r156, %r155, %r153;
	sub.s32 	%r157, %r154, %r156;
	cvt.u64.u32 	%rd481, %r155;
	cvt.u64.u32 	%rd482, %r157;
	bra.uni 	$L__BB122_13;
$L__BB122_12:
	div.s64 	%rd481, %rd477, %rd26;
	mul.lo.s64 	%rd411, %rd481, %rd26;
	sub.s64 	%rd482, %rd477, %rd411;
$L__BB122_13:
	mul.wide.u32 	%rd412, %r231, 8;
	add.s64 	%rd413, %rd1, %rd412;
	ld.global.u64 	%rd33, [%rd413];
	mad.lo.s64 	%rd34, %rd33, %rd482, %rd18;
	or.b64  	%rd414, %rd479, %rd26;
	and.b64  	%rd415, %rd414, -4294967296;
	setp.ne.s64 	%p40, %rd415, 0;
	@%p40 bra 	$L__BB122_15;
	cvt.u32.u64 	%r158, %rd26;
	cvt.u32.u64 	%r159, %rd479;
	div.u32 	%r160, %r159, %r158;
	mul.lo.s32 	%r161, %r160, %r158;
	sub.s32 	%r162, %r159, %r161;
	cvt.u64.u32 	%rd483, %r160;
	cvt.u64.u32 	%rd484, %r162;
	bra.uni 	$L__BB122_16;
$L__BB122_15:
	div.s64 	%rd483, %rd479, %rd26;
	mul.lo.s64 	%rd416, %rd483, %rd26;
	sub.s64 	%rd484, %rd479, %rd416;
$L__BB122_16:
	mad.lo.s64 	%rd41, %rd484, %rd33, %rd25;
	add.s32 	%r14, %r231, -1;
	mul.wide.u32 	%rd417, %r14, 8;
	add.s64 	%rd418, %rd2, %rd417;
	ld.global.u64 	%rd42, [%rd418];
	or.b64  	%rd419, %rd481, %rd42;
	and.b64  	%rd420, %rd419, -4294967296;
	setp.ne.s64 	%p41, %rd420, 0;
	@%p41 bra 	$L__BB122_18;
	cvt.u32.u64 	%r163, %rd42;
	cvt.u32.u64 	%r164, %rd481;
	div.u32 	%r165, %r164, %r163;
	mul.lo.s32 	%r166, %r165, %r163;
	sub.s32 	%r167, %r164, %r166;
	cvt.u64.u32 	%rd485, %r165;
	cvt.u64.u32 	%rd486, %r167;
	bra.uni 	$L__BB122_19;
$L__BB122_18:
	div.s64 	%rd485, %rd481, %rd42;
	mul.lo.s64 	%rd421, %rd485, %rd42;
	sub.s64 	%rd486, %rd481, %rd421;
$L__BB122_19:
	mul.wide.u32 	%rd422, %r14, 8;
	add.s64 	%rd423, %rd1, %rd422;
	ld.global.u64 	%rd49, [%rd423];
	mad.lo.s64 	%rd50, %rd49, %rd486, %rd34;
	or.b64  	%rd424, %rd483, %rd42;
	and.b64  	%rd425, %rd424, -4294967296;
	setp.ne.s64 	%p42, %rd425, 0;
	@%p42 bra 	$L__BB122_21;
	cvt.u32.u64 	%r168, %rd42;
	cvt.u32.u64 	%r169, %rd483;
	div.u32 	%r170, %r169, %r168;
	mul.lo.s32 	%r171, %r170, %r168;
	sub.s32 	%r172, %r169, %r171;
	cvt.u64.u32 	%rd487, %r170;
	cvt.u64.u32 	%rd488, %r172;
	bra.uni 	$L__BB122_22;
$L__BB122_21:
	div.s64 	%rd487, %rd483, %rd42;
	mul.lo.s64 	%rd426, %rd487, %rd42;
	sub.s64 	%rd488, %rd483, %rd426;
$L__BB122_22:
	mad.lo.s64 	%rd57, %rd488, %rd49, %rd41;
	mul.wide.u32 	%rd427, %r13, 8;
	add.s64 	%rd428, %rd2, %rd427;
	ld.global.u64 	%rd58, [%rd428];
	or.b64  	%rd429, %rd485, %rd58;
	and.b64  	%rd430, %rd429, -4294967296;
	setp.ne.s64 	%p43, %rd430, 0;
	@%p43 bra 	$L__BB122_24;
	cvt.u32.u64 	%r173, %rd58;
	cvt.u32.u64 	%r174, %rd485;
	div.u32 	%r175, %r174, %r173;
	mul.lo.s32 	%r176, %r175, %r173;
	sub.s32 	%r177, %r174, %r176;
	cvt.u64.u32 	%rd512, %r175;
	cvt.u64.u32 	%rd490, %r177;
	bra.uni 	$L__BB122_25;
$L__BB122_24:
	div.s64 	%rd512, %rd485, %rd58;
	mul.lo.s64 	%rd431, %rd512, %rd58;
	sub.s64 	%rd490, %rd485, %rd431;
$L__BB122_25:
	mul.wide.u32 	%rd432, %r13, 8;
	add.s64 	%rd433, %rd1, %rd432;
	ld.global.u64 	%rd65, [%rd433];
	mad.lo.s64 	%rd515, %rd65, %rd490, %rd50;
	or.b64  	%rd434, %rd487, %rd58;
	and.b64  	%rd435, %rd434, -4294967296;
	setp.ne.s64 	%p44, %rd435, 0;
	@%p44 bra 	$L__BB122_27;
	cvt.u32.u64 	%r178, %rd58;
	cvt.u32.u64 	%r179, %rd487;
	div.u32 	%r180, %r179, %r178;
	mul.lo.s32 	%r181, %r180, %r178;
	sub.s32 	%r182, %r179, %r181;
	cvt.u64.u32 	%rd511, %r180;
	cvt.u64.u32 	%rd492, %r182;
	bra.uni 	$L__BB122_28;
$L__BB122_27:
	div.s64 	%rd511, %rd487, %rd58;
	mul.lo.s64 	%rd436, %rd511, %rd58;
	sub.s64 	%rd492, %rd487, %rd436;
$L__BB122_28:
	mad.lo.s64 	%rd516, %rd492, %rd65, %rd57;
	add.s32 	%r231, %r231, -4;
	add.s32 	%r230, %r230, 4;
	setp.ne.s32 	%p45, %r230, 0;
	@%p45 bra 	$L__BB122_4;
	add.s32 	%r233, %r231, 1;
$L__BB122_30:
	and.b32  	%r19, %r6, 3;
	setp.eq.s32 	%p46, %r19, 0;
	@%p46 bra 	$L__BB122_53;
	setp.eq.s32 	%p47, %r19, 1;
	@%p47 bra 	$L__BB122_45;
	mul.wide.u32 	%rd438, %r233, 8;
	add.s64 	%rd439, %rd2, %rd438;
	ld.global.u64 	%rd80, [%rd439];
	or.b64  	%rd440, %rd512, %rd80;
	and.b64  	%rd441, %rd440, -4294967296;
	setp.ne.s64 	%p48, %rd441, 0;
	@%p48 bra 	$L__BB122_34;
	cvt.u32.u64 	%r183, %rd80;
	cvt.u32.u64 	%r184, %rd512;
	div.u32 	%r185, %r184, %r183;
	mul.lo.s32 	%r186, %r185, %r183;
	sub.s32 	%r187, %r184, %r186;
	cvt.u64.u32 	%rd499, %r185;
	cvt.u64.u32 	%rd500, %r187;
	bra.uni 	$L__BB122_35;
$L__BB122_34:
	div.s64 	%rd499, %rd512, %rd80;
	mul.lo.s64 	%rd442, %rd499, %rd80;
	sub.s64 	%rd500, %rd512, %rd442;
$L__BB122_35:
	add.s64 	%rd444, %rd1, %rd438;
	ld.global.u64 	%rd87, [%rd444];
	mad.lo.s64 	%rd88, %rd87, %rd500, %rd515;
	or.b64  	%rd445, %rd511, %rd80;
	and.b64  	%rd446, %rd445, -4294967296;
	setp.ne.s64 	%p49, %rd446, 0;
	@%p49 bra 	$L__BB122_37;
	cvt.u32.u64 	%r188, %rd80;
	cvt.u32.u64 	%r189, %rd511;
	div.u32 	%r190, %r189, %r188;
	mul.lo.s32 	%r191, %r190, %r188;
	sub.s32 	%r192, %r189, %r191;
	cvt.u64.u32 	%rd501, %r190;
	cvt.u64.u32 	%rd502, %r192;
	bra.uni 	$L__BB122_38;
$L__BB122_37:
	div.s64 	%rd501, %rd511, %rd80;
	mul.lo.s64 	%rd447, %rd501, %rd80;
	sub.s64 	%rd502, %rd511, %rd447;
$L__BB122_38:
	mad.lo.s64 	%rd95, %rd502, %rd87, %rd516;
	add.s32 	%r20, %r233, -1;
	mul.wide.u32 	%rd448, %r20, 8;
	add.s64 	%rd449, %rd2, %rd448;
	ld.global.u64 	%rd96, [%rd449];
	or.b64  	%rd450, %rd499, %rd96;
	and.b64  	%rd451, %rd450, -4294967296;
	setp.ne.s64 	%p50, %rd451, 0;
	@%p50 bra 	$L__BB122_40;
	cvt.u32.u64 	%r193, %rd96;
	cvt.u32.u64 	%r194, %rd499;
	div.u32 	%r195, %r194, %r193;
	mul.lo.s32 	%r196, %r195, %r193;
	sub.s32 	%r197, %r194, %r196;
	cvt.u64.u32 	%rd512, %r195;
	cvt.u64.u32 	%rd504, %r197;
	bra.uni 	$L__BB122_41;
$L__BB122_40:
	div.s64 	%rd512, %rd499, %rd96;
	mul.lo.s64 	%rd452, %rd512, %rd96;
	sub.s64 	%rd504, %rd499, %rd452;
$L__BB122_41:
	add.s64 	%rd454, %rd1, %rd448;
	ld.global.u64 	%rd103, [%rd454];
	mad.lo.s64 	%rd515, %rd103, %rd504, %rd88;
	or.b64  	%rd455, %rd501, %rd96;
	and.b64  	%rd456, %rd455, -4294967296;
	setp.ne.s64 	%p51, %rd456, 0;
	@%p51 bra 	$L__BB122_43;
	cvt.u32.u64 	%r198, %rd96;
	cvt.u32.u64 	%r199, %rd501;
	div.u32 	%r200, %r199, %r198;
	mul.lo.s32 	%r201, %r200, %r198;
	sub.s32 	%r202, %r199, %r201;
	cvt.u64.u32 	%rd511, %r200;
	cvt.u64.u32 	%rd506, %r202;
	bra.uni 	$L__BB122_44;
$L__BB122_43:
	div.s64 	%rd511, %rd501, %rd96;
	mul.lo.s64 	%rd457, %rd511, %rd96;
	sub.s64 	%rd506, %rd501, %rd457;
$L__BB122_44:
	mad.lo.s64 	%rd516, %rd506, %rd103, %rd95;
	add.s32 	%r233, %r233, -2;
$L__BB122_45:
	and.b32  	%r203, %r6, 1;
	setp.eq.b32 	%p52, %r203, 1;
	not.pred 	%p53, %p52;
	@%p53 bra 	$L__BB122_53;
	mul.wide.u32 	%rd458, %r233, 8;
	add.s64 	%rd459, %rd2, %rd458;
	ld.global.u64 	%rd118, [%rd459];
	or.b64  	%rd460, %rd512, %rd118;
	and.b64  	%rd461, %rd460, -4294967296;
	setp.ne.s64 	%p54, %rd461, 0;
	@%p54 bra 	$L__BB122_48;
	cvt.u32.u64 	%r204, %rd118;
	cvt.u32.u64 	%r205, %rd512;
	rem.u32 	%r206, %r205, %r204;
	cvt.u64.u32 	%rd513, %r206;
	bra.uni 	$L__BB122_49;
$L__BB122_48:
	rem.s64 	%rd513, %rd512, %rd118;
$L__BB122_49:
	add.s64 	%rd463, %rd1, %rd458;
	ld.global.u64 	%rd122, [%rd463];
	mad.lo.s64 	%rd515, %rd122, %rd513, %rd515;
	or.b64  	%rd464, %rd511, %rd118;
	and.b64  	%rd465, %rd464, -4294967296;
	setp.ne.s64 	%p55, %rd465, 0;
	@%p55 bra 	$L__BB122_51;
	cvt.u32.u64 	%r207, %rd118;
	cvt.u32.u64 	%r208, %rd511;
	rem.u32 	%r209, %r208, %r207;
	cvt.u64.u32 	%rd514, %r209;
	bra.uni 	$L__BB122_52;
$L__BB122_51:
	rem.s64 	%rd514, %rd511, %rd118;
$L__BB122_52:
	mad.lo.s64 	%rd516, %rd514, %rd122, %rd516;
$L__BB122_53:
	shl.b64 	%rd466, %rd515, 1;
	add.s64 	%rd467, %rd3, %rd466;
	ld.global.u16 	%rs1, [%rd467];
	abs.s16 	%rs7, %rs1;
	cvt.rn.f32.u16 	%f1, %rs7;
	abs.f32 	%f2, %f1;
	setp.eq.s16 	%p56, %rs7, 1;
	mov.f32 	%f195, 0f3F800000;
	@%p56 bra 	$L__BB122_57;
	setp.num.f32 	%p57, %f2, %f2;
	@%p57 bra 	$L__BB122_56;
	mov.f32 	%f134, 0f40400000;
	add.rn.f32 	%f195, %f1, %f134;
	bra.uni 	$L__BB122_57;
$L__BB122_56:
	setp.lt.f32 	%p58, %f2, 0f00800000;
	mul.f32 	%f77, %f2, 0f4B800000;
	selp.f32 	%f78, %f77, %f2, %p58;
	mov.b32 	%r210, %f78;
	add.s32 	%r211, %r210, -1060439283;
	and.b32  	%r212, %r211, -8388608;
	sub.s32 	%r213, %r210, %r212;
	mov.b32 	%f79, %r213;
	cvt.rn.f32.s32 	%f80, %r212;
	selp.f32 	%f81, 0fC1C00000, 0f00000000, %p58;
	fma.rn.f32 	%f82, %f80, 0f34000000, %f81;
	add.f32 	%f83, %f79, 0fBF800000;
	add.f32 	%f84, %f79, 0f3F800000;
	rcp.approx.ftz.f32 	%f85, %f84;
	add.f32 	%f86, %f83, %f83;
	mul.f32 	%f87, %f86, %f85;
	mul.f32 	%f88, %f87, %f87;
	neg.f32 	%f89, %f87;
	sub.f32 	%f90, %f83, %f87;
	add.f32 	%f91, %f90, %f90;
	fma.rn.f32 	%f92, %f89, %f83, %f91;
	mul.rn.f32 	%f93, %f85, %f92;
	fma.rn.f32 	%f94, %f88, 0f3A2C32E4, 0f3B52E7DB;
	fma.rn.f32 	%f95, %f94, %f88, 0f3C93BB73;
	fma.rn.f32 	%f96, %f95, %f88, 0f3DF6384F;
	mul.rn.f32 	%f97, %f96, %f88;
	fma.rn.f32 	%f98, %f87, 0f3FB8AA3B, %f82;
	mul.f32 	%f99, %f97, 0f40400000;
	sub.f32 	%f100, %f82, %f98;
	fma.rn.f32 	%f101, %f87, 0f3FB8AA3B, %f100;
	fma.rn.f32 	%f102, %f93, 0f3FB8AA3B, %f101;
	fma.rn.f32 	%f103, %f87, 0f32A55E34, %f102;
	fma.rn.f32 	%f104, %f99, %f93, %f103;
	fma.rn.f32 	%f105, %f97, %f87, %f104;
	add.rn.f32 	%f106, %f98, %f105;
	mov.f32 	%f107, 0f40400000;
	mul.rn.f32 	%f108, %f106, %f107;
	cvt.rni.f32.f32 	%f109, %f108;
	sub.f32 	%f110, %f108, %f109;
	neg.f32 	%f111, %f108;
	fma.rn.f32 	%f112, %f106, 0f40400000, %f111;
	neg.f32 	%f113, %f98;
	add.rn.f32 	%f114, %f106, %f113;
	neg.f32 	%f115, %f114;
	add.rn.f32 	%f116, %f105, %f115;
	fma.rn.f32 	%f117, %f116, 0f40400000, %f112;
	add.f32 	%f118, %f110, %f117;
	setp.gt.f32 	%p59, %f109, 0f00000000;
	selp.b32 	%r214, 0, -2097152000, %p59;
	setp.eq.s16 	%p60, %rs1, 0;
	setp.eq.f32 	%p61, %f2, 0f7F800000;
	add.f32 	%f119, %f1, %f1;
	setp.lt.f32 	%p62, %f108, 0f00000000;
	selp.f32 	%f120, 0f00000000, 0f7F800000, %p62;
	abs.f32 	%f121, %f108;
	setp.gt.f32 	%p63, %f121, 0f43180000;
	cvt.rzi.s32.f32 	%r215, %f109;
	shl.b32 	%r216, %r215, 23;
	sub.s32 	%r217, %r216, %r214;
	mov.b32 	%f122, %r217;
	add.s32 	%r218, %r214, 2130706432;
	mov.b32 	%f123, %r218;
	fma.rn.f32 	%f124, %f118, 0f391FCB8E, 0f3AAF85ED;
	fma.rn.f32 	%f125, %f124, %f118, 0f3C1D9856;
	fma.rn.f32 	%f126, %f125, %f118, 0f3D6357BB;
	fma.rn.f32 	%f127, %f126, %f118, 0f3E75FDEC;
	fma.rn.f32 	%f128, %f127, %f118, 0f3F317218;
	fma.rn.f32 	%f129, %f128, %f118, 0f3F800000;
	mul.f32 	%f130, %f129, %f123;
	mul.f32 	%f131, %f130, %f122;
	selp.f32 	%f132, %f120, %f131, %p63;
	selp.f32 	%f133, %f119, %f132, %p61;
	selp.f32 	%f195, %f119, %f133, %p60;
$L__BB122_57:
	shl.b64 	%rd468, %rd516, 1;
	add.s64 	%rd469, %rd3, %rd468;
	ld.global.u16 	%rs2, [%rd469];
	abs.s16 	%rs8, %rs2;
	cvt.rn.f32.u16 	%f6, %rs8;
	abs.f32 	%f7, %f6;
	setp.eq.s16 	%p64, %rs8, 1;
	mov.f32 	%f196, 0f3F800000;
	@%p64 bra 	$L__BB122_61;
	setp.num.f32 	%p65, %f7, %f7;
	@%p65 bra 	$L__BB122_60;
	mov.f32 	%f193, 0f40400000;
	add.rn.f32 	%f196, %f6, %f193;
	bra.uni 	$L__BB122_61;
$L__BB122_60:
	setp.lt.f32 	%p66, %f7, 0f00800000;
	mul.f32 	%f136, %f7, 0f4B800000;
	selp.f32 	%f137, %f136, %f7, %p66;
	mov.b32 	%r219, %f137;
	add.s32 	%r220, %r219, -1060439283;
	and.b32  	%r221, %r220, -8388608;
	sub.s32 	%r222, %r219, %r221;
	mov.b32 	%f138, %r222;
	cvt.rn.f32.s32 	%f139, %r221;
	selp.f32 	%f140, 0fC1C00000, 0f00000000, %p66;
	fma.rn.f32 	%f141, %f139, 0f34000000, %f140;
	add.f32 	%f142, %f138, 0fBF800000;
	add.f32 	%f143, %f138, 0f3F800000;
	rcp.approx.ftz.f32 	%f144, %f143;
	add.f32 	%f145, %f142, %f142;
	mul.f32 	%f146, %f145, %f144;
	mul.f32 	%f147, %f146, %f146;
	neg.f32 	%f148, %f146;
	sub.f32 	%f149, %f142, %f146;
	add.f32 	%f150, %f149, %f149;
	fma.rn.f32 	%f151, %f148, %f142, %f150;
	mul.rn.f32 	%f152, %f144, %f151;
	fma.rn.f32 	%f153, %f147, 0f3A2C32E4, 0f3B52E7DB;
	fma.rn.f32 	%f154, %f153, %f147, 0f3C93BB73;
	fma.rn.f32 	%f155, %f154, %f147, 0f3DF6384F;
	mul.rn.f32 	%f156, %f155, %f147;
	fma.rn.f32 	%f157, %f146, 0f3FB8AA3B, %f141;
	mul.f32 	%f158, %f156, 0f40400000;
	sub.f32 	%f159, %f141, %f157;
	fma.rn.f32 	%f160, %f146, 0f3FB8AA3B, %f159;
	fma.rn.f32 	%f161, %f152, 0f3FB8AA3B, %f160;
	fma.rn.f32 	%f162, %f146, 0f32A55E34, %f161;
	fma.rn.f32 	%f163, %f158, %f152, %f162;
	fma.rn.f32 	%f164, %f156, %f146, %f163;
	add.rn.f32 	%f165, %f157, %f164;
	mov.f32 	%f166, 0f40400000;
	mul.rn.f32 	%f167, %f165, %f166;
	cvt.rni.f32.f32 	%f168, %f167;
	sub.f32 	%f169, %f167, %f168;
	neg.f32 	%f170, %f167;
	fma.rn.f32 	%f171, %f165, 0f40400000, %f170;
	neg.f32 	%f172, %f157;
	add.rn.f32 	%f173, %f165, %f172;
	neg.f32 	%f174, %f173;
	add.rn.f32 	%f175, %f164, %f174;
	fma.rn.f32 	%f176, %f175, 0f40400000, %f171;
	add.f32 	%f177, %f169, %f176;
	setp.gt.f32 	%p67, %f168, 0f00000000;
	selp.b32 	%r223, 0, -2097152000, %p67;
	setp.eq.s16 	%p68, %rs2, 0;
	setp.eq.f32 	%p69, %f7, 0f7F800000;
	add.f32 	%f178, %f6, %f6;
	setp.lt.f32 	%p70, %f167, 0f00000000;
	selp.f32 	%f179, 0f00000000, 0f7F800000, %p70;
	abs.f32 	%f180, %f167;
	setp.gt.f32 	%p71, %f180, 0f43180000;
	cvt.rzi.s32.f32 	%r224, %f168;
	shl.b32 	%r225, %r224, 23;
	sub.s32 	%r226, %r225, %r223;
	mov.b32 	%f181, %r226;
	add.s32 	%r227, %r223, 2130706432;
	mov.b32 	%f182, %r227;
	fma.rn.f32 	%f183, %f177, 0f391FCB8E, 0f3AAF85ED;
	fma.rn.f32 	%f184, %f183, %f177, 0f3C1D9856;
	fma.rn.f32 	%f185, %f184, %f177, 0f3D6357BB;
	fma.rn.f32 	%f186, %f185, %f177, 0f3E75FDEC;
	fma.rn.f32 	%f187, %f186, %f177, 0f3F317218;
	fma.rn.f32 	%f188, %f187, %f177, 0f3F800000;
	mul.f32 	%f189, %f188, %f182;
	mul.f32 	%f190, %f189, %f181;
	selp.f32 	%f191, %f179, %f190, %p71;
	selp.f32 	%f192, %f178, %f191, %p69;
	selp.f32 	%f196, %f178, %f192, %p68;
$L__BB122_61:
	add.f32 	%f194, %f195, %f196;
	// begin inline asm
	{  cvt.rn.f16.f32 %rs9, %f194;}

	// end inline asm
	st.shared.u16 	[%r5], %rs9;
	bra.uni 	$L__BB122_126;
$L__BB122_62:
	cvt.u64.u32 	%rd548, %r4;
	setp.le.u64 	%p2, %rd262, %rd548;
	@%p2 bra 	$L__BB122_126;
	cvt.u32.u64 	%r23, %rd261;
	add.s32 	%r237, %r23, -1;
	setp.lt.s32 	%p3, %r237, 0;
	mov.b64 	%rd557, 0;
	@%p3 bra 	$L__BB122_121;
	and.b32  	%r25, %r23, 7;
	setp.lt.u32 	%p4, %r237, 7;
	mov.b64 	%rd557, 0;
	@%p4 bra 	$L__BB122_92;
	add.s32 	%r235, %r23, -4;
	and.b32  	%r58, %r23, -8;
	neg.s32 	%r234, %r58;
	mov.b64 	%rd557, 0;
$L__BB122_66:
	.pragma "nounroll";
	add.s32 	%r30, %r235, 3;
	mul.wide.u32 	%rd270, %r30, 8;
	add.s64 	%rd271, %rd2, %rd270;
	ld.global.u64 	%rd133, [%rd271];
	or.b64  	%rd272, %rd548, %rd133;
	and.b64  	%rd273, %rd272, -4294967296;
	setp.ne.s64 	%p5, %rd273, 0;
	@%p5 bra 	$L__BB122_68;
	cvt.u32.u64 	%r59, %rd133;
	cvt.u32.u64 	%r60, %rd548;
	div.u32 	%r61, %r60, %r59;
	mul.lo.s32 	%r62, %r61, %r59;
	sub.s32 	%r63, %r60, %r62;
	cvt.u64.u32 	%rd519, %r61;
	cvt.u64.u32 	%rd520, %r63;
	bra.uni 	$L__BB122_69;
$L__BB122_68:
	div.s64 	%rd519, %rd548, %rd133;
	mul.lo.s64 	%rd274, %rd519, %rd133;
	sub.s64 	%rd520, %rd548, %rd274;
$L__BB122_69:
	add.s64 	%rd276, %rd1, %rd270;
	ld.global.u64 	%rd277, [%rd276];
	mad.lo.s64 	%rd140, %rd277, %rd520, %rd557;
	add.s32 	%r31, %r235, 2;
	mul.wide.u32 	%rd278, %r31, 8;
	add.s64 	%rd279, %rd2, %rd278;
	ld.global.u64 	%rd141, [%rd279];
	or.b64  	%rd280, %rd519, %rd141;
	and.b64  	%rd281, %rd280, -4294967296;
	setp.ne.s64 	%p6, %rd281, 0;
	@%p6 bra 	$L__BB122_71;
	cvt.u32.u64 	%r64, %rd141;
	cvt.u32.u64 	%r65, %rd519;
	div.u32 	%r66, %r65, %r64;
	mul.lo.s32 	%r67, %r66, %r64;
	sub.s32 	%r68, %r65, %r67;
	cvt.u64.u32 	%rd521, %r66;
	cvt.u64.u32 	%rd522, %r68;
	bra.uni 	$L__BB122_72;
$L__BB122_71:
	div.s64 	%rd521, %rd519, %rd141;
	mul.lo.s64 	%rd282, %rd521, %rd141;
	sub.s64 	%rd522, %rd519, %rd282;
$L__BB122_72:
	add.s64 	%rd284, %rd1, %rd278;
	ld.global.u64 	%rd285, [%rd284];
	mad.lo.s64 	%rd148, %rd285, %rd522, %rd140;
	add.s32 	%r32, %r235, 1;
	mul.wide.u32 	%rd286, %r32, 8;
	add.s64 	%rd287, %rd2, %rd286;
	ld.global.u64 	%rd149, [%rd287];
	or.b64  	%rd288, %rd521, %rd149;
	and.b64  	%rd289, %rd288, -4294967296;
	setp.ne.s64 	%p7, %rd289, 0;
	@%p7 bra 	$L__BB122_74;
	cvt.u32.u64 	%r69, %rd149;
	cvt.u32.u64 	%r70, %rd521;
	div.u32 	%r71, %r70, %r69;
	mul.lo.s32 	%r72, %r71, %r69;
	sub.s32 	%r73, %r70, %r72;
	cvt.u64.u32 	%rd523, %r71;
	cvt.u64.u32 	%rd524, %r73;
	bra.uni 	$L__BB122_75;
$L__BB122_74:
	div.s64 	%rd523, %rd521, %rd149;
	mul.lo.s64 	%rd290, %rd523, %rd149;
	sub.s64 	%rd524, %rd521, %rd290;
$L__BB122_75:
	add.s64 	%rd292, %rd1, %rd286;
	ld.global.u64 	%rd293, [%rd292];
	mad.lo.s64 	%rd156, %rd293, %rd524, %rd148;
	add.s32 	%r33, %r235, -4;
	mul.wide.u32 	%rd294, %r235, 8;
	add.s64 	%rd295, %rd2, %rd294;
	ld.global.u64 	%rd157, [%rd295];
	or.b64  	%rd296, %rd523, %rd157;
	and.b64  	%rd297, %rd296, -4294967296;
	setp.ne.s64 	%p8, %rd297, 0;
	@%p8 bra 	$L__BB122_77;
	cvt.u32.u64 	%r74, %rd157;
	cvt.u32.u64 	%r75, %rd523;
	div.u32 	%r76, %r75, %r74;
	mul.lo.s32 	%r77, %r76, %r74;
	sub.s32 	%r78, %r75, %r77;
	cvt.u64.u32 	%rd525, %r76;
	cvt.u64.u32 	%rd526, %r78;
	bra.uni 	$L__BB122_78;
$L__BB122_77:
	div.s64 	%rd525, %rd523, %rd157;
	mul.lo.s64 	%rd298, %rd525, %rd157;
	sub.s64 	%rd526, %rd523, %rd298;
$L__BB122_78:
	add.s64 	%rd300, %rd1, %rd294;
	ld.global.u64 	%rd301, [%rd300];
	mad.lo.s64 	%rd164, %rd301, %rd526, %rd156;
	add.s32 	%r34, %r235, -1;
	mul.wide.u32 	%rd302, %r34, 8;
	add.s64 	%rd303, %rd2, %rd302;
	ld.global.u64 	%rd165, [%rd303];
	or.b64  	%rd304, %rd525, %rd165;
	and.b64  	%rd305, %rd304, -4294967296;
	setp.ne.s64 	%p9, %rd305, 0;
	@%p9 bra 	$L__BB122_80;
	cvt.u32.u64 	%r79, %rd165;
	cvt.u32.u64 	%r80, %rd525;
	div.u32 	%r81, %r80, %r79;
	mul.lo.s32 	%r82, %r81, %r79;
	sub.s32 	%r83, %r80, %r82;
	cvt.u64.u32 	%rd527, %r81;
	cvt.u64.u32 	%rd528, %r83;
	bra.uni 	$L__BB122_81;
$L__BB122_80:
	div.s64 	%rd527, %rd525, %rd165;
	mul.lo.s64 	%rd306, %rd527, %rd165;
	sub.s64 	%rd528, %rd525, %rd306;
$L__BB122_81:
	add.s64 	%rd308, %rd1, %rd302;
	ld.global.u64 	%rd309, [%rd308];
	mad.lo.s64 	%rd172, %rd309, %rd528, %rd164;
	add.s32 	%r35, %r235, -2;
	mul.wide.u32 	%rd310, %r35, 8;
	add.s64 	%rd311, %rd2, %rd310;
	ld.global.u64 	%rd173, [%rd311];
	or.b64  	%rd312, %rd527, %rd173;
	and.b64  	%rd313, %rd312, -4294967296;
	setp.ne.s64 	%p10, %rd313, 0;
	@%p10 bra 	$L__BB122_83;
	cvt.u32.u64 	%r84, %rd173;
	cvt.u32.u64 	%r85, %rd527;
	div.u32 	%r86, %r85, %r84;
	mul.lo.s32 	%r87, %r86, %r84;
	sub.s32 	%r88, %r85, %r87;
	cvt.u64.u32 	%rd529, %r86;
	cvt.u64.u32 	%rd530, %r88;
	bra.uni 	$L__BB122_84;
$L__BB122_83:
	div.s64 	%rd529, %rd527, %rd173;
	mul.lo.s64 	%rd314, %rd529, %rd173;
	sub.s64 	%rd530, %rd527, %rd314;
$L__BB122_84:
	add.s64 	%rd316, %rd1, %rd310;
	ld.global.u64 	%rd317, [%rd316];
	mad.lo.s64 	%rd180, %rd317, %rd530, %rd172;
	add.s32 	%r36, %r235, -3;
	mul.wide.u32 	%rd318, %r36, 8;
	add.s64 	%rd319, %rd2, %rd318;
	ld.global.u64 	%rd181, [%rd319];
	or.b64  	%rd320, %rd529, %rd181;
	and.b64  	%rd321, %rd320, -4294967296;
	setp.ne.s64 	%p11, %rd321, 0;
	@%p11 bra 	$L__BB122_86;
	cvt.u32.u64 	%r89, %rd181;
	cvt.u32.u64 	%r90, %rd529;
	div.u32 	%r91, %r90, %r89;
	mul.lo.s32 	%r92, %r91, %r89;
	sub.s32 	%r93, %r90, %r92;
	cvt.u64.u32 	%rd531, %r91;
	cvt.u64.u32 	%rd532, %r93;
	bra.uni 	$L__BB122_87;
$L__BB122_86:
	div.s64 	%rd531, %rd529, %rd181;
	mul.lo.s64 	%rd322, %rd531, %rd181;
	sub.s64 	%rd532, %rd529, %rd322;
$L__BB122_87:
	add.s64 	%rd324, %rd1, %rd318;
	ld.global.u64 	%rd325, [%rd324];
	mad.lo.s64 	%rd188, %rd325, %rd532, %rd180;
	mul.wide.u32 	%rd326, %r33, 8;
	add.s64 	%rd327, %rd2, %rd326;
	ld.global.u64 	%rd189, [%rd327];
	or.b64  	%rd328, %rd531, %rd189;
	and.b64  	%rd329, %rd328, -4294967296;
	setp.ne.s64 	%p12, %rd329, 0;
	@%p12 bra 	$L__BB122_89;
	cvt.u32.u64 	%r94, %rd189;
	cvt.u32.u64 	%r95, %rd531;
	div.u32 	%r96, %r95, %r94;
	mul.lo.s32 	%r97, %r96, %r94;
	sub.s32 	%r98, %r95, %r97;
	cvt.u64.u32 	%rd548, %r96;
	cvt.u64.u32 	%rd534, %r98;
	bra.uni 	$L__BB122_90;
$L__BB122_89:
	div.s64 	%rd548, %rd531, %rd189;
	mul.lo.s64 	%rd330, %rd548, %rd189;
	sub.s64 	%rd534, %rd531, %rd330;
$L__BB122_90:
	add.s64 	%rd332, %rd1, %rd326;
	ld.global.u64 	%rd333, [%rd332];
	mad.lo.s64 	%rd557, %rd333, %rd534, %rd188;
	add.s32 	%r235, %r235, -8;
	add.s32 	%r234, %r234, 8;
	setp.ne.s32 	%p13, %r234, 0;
	@%p13 bra 	$L__BB122_66;
	add.s32 	%r237, %r235, 3;
$L__BB122_92:
	setp.eq.s32 	%p14, %r25, 0;
	@%p14 bra 	$L__BB122_121;
	and.b32  	%r41, %r23, 3;
	setp.lt.u32 	%p15, %r25, 4;
	@%p15 bra 	$L__BB122_107;
	mul.wide.u32 	%rd335, %r237, 8;
	add.s64 	%rd336, %rd2, %rd335;
	ld.global.u64 	%rd200, [%rd336];
	or.b64  	%rd337, %rd548, %rd200;
	and.b64  	%rd338, %rd337, -4294967296;
	setp.ne.s64 	%p16, %rd338, 0;
	@%p16 bra 	$L__BB122_96;
	cvt.u32.u64 	%r99, %rd200;
	cvt.u32.u64 	%r100, %rd548;
	div.u32 	%r101, %r100, %r99;
	mul.lo.s32 	%r102, %r101, %r99;
	sub.s32 	%r103, %r100, %r102;
	cvt.u64.u32 	%rd538, %r101;
	cvt.u64.u32 	%rd539, %r103;
	bra.uni 	$L__BB122_97;
$L__BB122_96:
	div.s64 	%rd538, %rd548, %rd200;
	mul.lo.s64 	%rd339, %rd538, %rd200;
	sub.s64 	%rd539, %rd548, %rd339;
$L__BB122_97:
	add.s64 	%rd341, %rd1, %rd335;
	ld.global.u64 	%rd342, [%rd341];
	mad.lo.s64 	%rd207, %rd342, %rd539, %rd557;
	add.s32 	%r42, %r237, -1;
	mul.wide.u32 	%rd343, %r42, 8;
	add.s64 	%rd344, %rd2, %rd343;
	ld.global.u64 	%rd208, [%rd344];
	or.b64  	%rd345, %rd538, %rd208;
	and.b64  	%rd346, %rd345, -4294967296;
	setp.ne.s64 	%p17, %rd346, 0;
	@%p17 bra 	$L__BB122_99;
	cvt.u32.u64 	%r104, %rd208;
	cvt.u32.u64 	%r105, %rd538;
	div.u32 	%r106, %r105, %r104;
	mul.lo.s32 	%r107, %r106, %r104;
	sub.s32 	%r108, %r105, %r107;
	cvt.u64.u32 	%rd540, %r106;
	cvt.u64.u32 	%rd541, %r108;
	bra.uni 	$L__BB122_100;
$L__BB122_99:
	div.s64 	%rd540, %rd538, %rd208;
	mul.lo.s64 	%rd347, %rd540, %rd208;
	sub.s64 	%rd541, %rd538, %rd347;
$L__BB122_100:
	add.s64 	%rd349, %rd1, %rd343;
	ld.global.u64 	%rd350, [%rd349];
	mad.lo.s64 	%rd215, %rd350, %rd541, %rd207;
	add.s32 	%r43, %r237, -2;
	mul.wide.u32 	%rd351, %r43, 8;
	add.s64 	%rd352, %rd2, %rd351;
	ld.global.u64 	%rd216, [%rd352];
	or.b64  	%rd353, %rd540, %rd216;
	and.b64  	%rd354, %rd353, -4294967296;
	setp.ne.s64 	%p18, %rd354, 0;
	@%p18 bra 	$L__BB122_102;
	cvt.u32.u64 	%r109, %rd216;
	cvt.u32.u64 	%r110, %rd540;
	div.u32 	%r111, %r110, %r109;
	mul.lo.s32 	%r112, %r111, %r109;
	sub.s32 	%r113, %r110, %r112;
	cvt.u64.u32 	%rd542, %r111;
	cvt.u64.u32 	%rd543, %r113;
	bra.uni 	$L__BB122_103;
$L__BB122_102:
	div.s64 	%rd542, %rd540, %rd216;
	mul.lo.s64 	%rd355, %rd542, %rd216;
	sub.s64 	%rd543, %rd540, %rd355;
$L__BB122_103:
	add.s64 	%rd357, %rd1, %rd351;
	ld.global.u64 	%rd358, [%rd357];
	mad.lo.s64 	%rd223, %rd358, %rd543, %rd215;
	add.s32 	%r44, %r237, -3;
	mul.wide.u32 	%rd359, %r44, 8;
	add.s64 	%rd360, %rd2, %rd359;
	ld.global.u64 	%rd224, [%rd360];
	or.b64  	%rd361, %rd542, %rd224;
	and.b64  	%rd362, %rd361, -4294967296;
	setp.ne.s64 	%p19, %rd362, 0;
	@%p19 bra 	$L__BB122_105;
	cvt.u32.u64 	%r114, %rd224;
	cvt.u32.u64 	%r115, %rd542;
	div.u32 	%r116, %r115, %r114;
	mul.lo.s32 	%r117, %r116, %r114;
	sub.s32 	%r118, %r115, %r117;
	cvt.u64.u32 	%rd548, %r116;
	cvt.u64.u32 	%rd545, %r118;
	bra.uni 	$L__BB122_106;
$L__BB122_105:
	div.s64 	%rd548, %rd542, %rd224;
	mul.lo.s64 	%rd363, %rd548, %rd224;
	sub.s64 	%rd545, %rd542, %rd363;
$L__BB122_106:
	add.s64 	%rd365, %rd1, %rd359;
	ld.global.u64 	%rd366, [%rd365];
	mad.lo.s64 	%rd557, %rd366, %rd545, %rd223;
	add.s32 	%r237, %r237, -4;
$L__BB122_107:
	setp.eq.s32 	%p20, %r41, 0;
	@%p20 bra 	$L__BB122_121;
	setp.eq.s32 	%p21, %r41, 1;
	@%p21 bra 	$L__BB122_116;
	mul.wide.u32 	%rd368, %r237, 8;
	add.s64 	%rd369, %rd2, %rd368;
	ld.global.u64 	%rd235, [%rd369];
	or.b64  	%rd370, %rd548, %rd235;
	and.b64  	%rd371, %rd370, -4294967296;
	setp.ne.s64 	%p22, %rd371, 0;
	@%p22 bra 	$L__BB122_111;
	cvt.u32.u64 	%r119, %rd235;
	cvt.u32.u64 	%r120, %rd548;
	div.u32 	%r121, %r120, %r119;
	mul.lo.s32 	%r122, %r121, %r119;
	sub.s32 	%r123, %r120, %r122;
	cvt.u64.u32 	%rd549, %r121;
	cvt.u64.u32 	%rd550, %r123;
	bra.uni 	$L__BB122_112;
$L__BB122_111:
	div.s64 	%rd549, %rd548, %rd235;
	mul.lo.s64 	%rd372, %rd549, %rd235;
	sub.s64 	%rd550, %rd548, %rd372;
$L__BB122_112:
	add.s64 	%rd374, %rd1, %rd368;
	ld.global.u64 	%rd375, [%rd374];
	mad.lo.s64 	%rd242, %rd375, %rd550, %rd557;
	add.s32 	%r47, %r237, -1;
	mul.wide.u32 	%rd376, %r47, 8;
	add.s64 	%rd377, %rd2, %rd376;
	ld.global.u64 	%rd243, [%rd377];
	or.b64  	%rd378, %rd549, %rd243;
	and.b64  	%rd379, %rd378, -4294967296;
	setp.ne.s64 	%p23, %rd379, 0;
	@%p23 bra 	$L__BB122_114;
	cvt.u32.u64 	%r124, %rd243;
	cvt.u32.u64 	%r125, %rd549;
	div.u32 	%r126, %r125, %r124;
	mul.lo.s32 	%r127, %r126, %r124;
	sub.s32 	%r128, %r125, %r127;
	cvt.u64.u32 	%rd548, %r126;
	cvt.u64.u32 	%rd552, %r128;
	bra.uni 	$L__BB122_115;
$L__BB122_114:
	div.s64 	%rd548, %rd549, %rd243;
	mul.lo.s64 	%rd380, %rd548, %rd243;
	sub.s64 	%rd552, %rd549, %rd380;
$L__BB122_115:
	add.s64 	%rd382, %rd1, %rd376;
	ld.global.u64 	%rd383, [%rd382];
	mad.lo.s64 	%rd557, %rd383, %rd552, %rd242;
	add.s32 	%r237, %r237, -2;
$L__BB122_116:
	and.b32  	%r129, %r23, 1;
	setp.eq.b32 	%p24, %r129, 1;
	not.pred 	%p25, %p24;
	@%p25 bra 	$L__BB122_121;
	mul.wide.u32 	%rd384, %r237, 8;
	add.s64 	%rd385, %rd2, %rd384;
	ld.global.u64 	%rd254, [%rd385];
	or.b64  	%rd386, %rd548, %rd254;
	and.b64  	%rd387, %rd386, -4294967296;
	setp.ne.s64 	%p26, %rd387, 0;
	@%p26 bra 	$L__BB122_119;
	cvt.u32.u64 	%r130, %rd254;
	cvt.u32.u64 	%r131, %rd548;
	rem.u32 	%r132, %r131, %r130;
	cvt.u64.u32 	%rd556, %r132;
	bra.uni 	$L__BB122_120;
$L__BB122_119:
	rem.s64 	%rd556, %rd548, %rd254;
$L__BB122_120:
	add.s64 	%rd389, %rd1, %rd384;
	ld.global.u64 	%rd390, [%rd389];
	mad.lo.s64 	%rd557, %rd390, %rd556, %rd557;
$L__BB122_121:
	shl.b64 	%rd391, %rd557, 1;
	add.s64 	%rd392, %rd3, %rd391;
	ld.global.u16 	%rs3, [%rd392];
	abs.s16 	%rs5, %rs3;
	cvt.rn.f32.u16 	%f11, %rs5;
	abs.f32 	%f12, %f11;
	setp.eq.s16 	%p27, %rs5, 1;
	mov.f32 	%f197, 0f3F800000;
	@%p27 bra 	$L__BB122_125;
	setp.num.f32 	%p28, %f12, %f12;
	@%p28 bra 	$L__BB122_124;
	mov.f32 	%f74, 0f40400000;
	add.rn.f32 	%f197, %f11, %f74;
	bra.uni 	$L__BB122_125;
$L__BB122_124:
	setp.lt.f32 	%p29, %f12, 0f00800000;
	mul.f32 	%f17, %f12, 0f4B800000;
	selp.f32 	%f18, %f17, %f12, %p29;
	mov.b32 	%r133, %f18;
	add.s32 	%r134, %r133, -1060439283;
	and.b32  	%r135, %r134, -8388608;
	sub.s32 	%r136, %r133, %r135;
	mov.b32 	%f19, %r136;
	cvt.rn.f32.s32 	%f20, %r135;
	selp.f32 	%f21, 0fC1C00000, 0f00000000, %p29;
	fma.rn.f32 	%f22, %f20, 0f34000000, %f21;
	add.f32 	%f23, %f19, 0fBF800000;
	add.f32 	%f24, %f19, 0f3F800000;
	rcp.approx.ftz.f32 	%f25, %f24;
	add.f32 	%f26, %f23, %f23;
	mul.f32 	%f27, %f26, %f25;
	mul.f32 	%f28, %f27, %f27;
	neg.f32 	%f29, %f27;
	sub.f32 	%f30, %f23, %f27;
	add.f32 	%f31, %f30, %f30;
	fma.rn.f32 	%f32, %f29, %f23, %f31;
	mul.rn.f32 	%f33, %f25, %f32;
	fma.rn.f32 	%f34, %f28, 0f3A2C32E4, 0f3B52E7DB;
	fma.rn.f32 	%f35, %f34, %f28, 0f3C93BB73;
	fma.rn.f32 	%f36, %f35, %f28, 0f3DF6384F;
	mul.rn.f32 	%f37, %f36, %f28;
	fma.rn.f32 	%f38, %f27, 0f3FB8AA3B, %f22;
	mul.f32 	%f39, %f37, 0f40400000;
	sub.f32 	%f40, %f22, %f38;
	fma.rn.f32 	%f41, %f27, 0f3FB8AA3B, %f40;
	fma.rn.f32 	%f42, %f33, 0f3FB8AA3B, %f41;
	fma.rn.f32 	%f43, %f27, 0f32A55E34, %f42;
	fma.rn.f32 	%f44, %f39, %f33, %f43;
	fma.rn.f32 	%f45, %f37, %f27, %f44;
	add.rn.f32 	%f46, %f38, %f45;
	mov.f32 	%f47, 0f40400000;
	mul.rn.f32 	%f48, %f46, %f47;
	cvt.rni.f32.f32 	%f49, %f48;
	sub.f32 	%f50, %f48, %f49;
	neg.f32 	%f51, %f48;
	fma.rn.f32 	%f52, %f46, 0f40400000, %f51;
	neg.f32 	%f53, %f38;
	add.rn.f32 	%f54, %f46, %f53;
	neg.f32 	%f55, %f54;
	add.rn.f32 	%f56, %f45, %f55;
	fma.rn.f32 	%f57, %f56, 0f40400000, %f52;
	add.f32 	%f58, %f50, %f57;
	setp.gt.f32 	%p30, %f49, 0f00000000;
	selp.b32 	%r137, 0, -2097152000, %p30;
	setp.eq.s16 	%p31, %rs3, 0;
	setp.eq.f32 	%p32, %f12, 0f7F800000;
	add.f32 	%f59, %f11, %f11;
	setp.lt.f32 	%p33, %f48, 0f00000000;
	selp.f32 	%f60, 0f00000000, 0f7F800000, %p33;
	abs.f32 	%f61, %f48;
	setp.gt.f32 	%p34, %f61, 0f43180000;
	cvt.rzi.s32.f32 	%r138, %f49;
	shl.b32 	%r139, %r138, 23;
	sub.s32 	%r140, %r139, %r137;
	mov.b32 	%f62, %r140;
	add.s32 	%r141, %r137, 2130706432;
	mov.b32 	%f63, %r141;
	fma.rn.f32 	%f64, %f58, 0f391FCB8E, 0f3AAF85ED;
	fma.rn.f32 	%f65, %f64, %f58, 0f3C1D9856;
	fma.rn.f32 	%f66, %f65, %f58, 0f3D6357BB;
	fma.rn.f32 	%f67, %f66, %f58, 0f3E75FDEC;
	fma.rn.f32 	%f68, %f67, %f58, 0f3F317218;
	fma.rn.f32 	%f69, %f68, %f58, 0f3F800000;
	mul.f32 	%f70, %f69, %f63;
	mul.f32 	%f71, %f70, %f62;
	selp.f32 	%f72, %f60, %f71, %p34;
	selp.f32 	%f73, %f59, %f72, %p32;
	selp.f32 	%f197, %f59, %f73, %p31;
$L__BB122_125:
	// begin inline asm
	{  cvt.rn.f16.f32 %rs6, %f197;}

	// end inline asm
	st.shared.u16 	[%r5], %rs6;
$L__BB122_126:
	bar.sync 	0;
	setp.lt.u32 	%p72, %r239, 66;
	@%p72 bra 	$L__BB122_130;
$L__BB122_127:
	shr.u32 	%r51, %r239, 1;
	setp.ge.u32 	%p73, %r1, %r51;
	@%p73 bra 	$L__BB122_129;
	ld.shared.u16 	%rs11, [%r5];
	and.b32  	%r228, %r239, 2046;
	add.s32 	%r229, %r5, %r228;
	ld.shared.u16 	%rs12, [%r229];
	// begin inline asm
	{add.f16 %rs10,%rs11,%rs12;
}
	// end inline asm
	st.shared.u16 	[%r5], %rs10;
$L__BB122_129:
	bar.sync 	0;
	setp.gt.u32 	%p74, %r239, 131;
	mov.u32 	%r239, %r51;
	@%p74 bra 	$L__BB122_127;
$L__BB122_130:
	setp.gt.u32 	%p75, %r1, 31;
	@%p75 bra 	$L__BB122_133;
	ld.shared.u16 	%rs14, [%r5];
	ld.shared.u16 	%rs15, [%r5+64];
	// begin inline asm
	{add.f16 %rs13,%rs14,%rs15;
}
	// end inline asm
	st.volatile.shared.u16 	[%r5], %rs13;
	ld.shared.u16 	%rs18, [%r5+32];
	// begin inline asm
	{add.f16 %rs16,%rs13,%rs18;
}
	// end inline asm
	st.volatile.shared.u16 	[%r5], %rs16;
	ld.shared.u16 	%rs21, [%r5+16];
	// begin inline asm
	{add.f16 %rs19,%rs16,%rs21;
}
	// end inline asm
	st.volatile.shared.u16 	[%r5], %rs19;
	ld.shared.u16 	%rs24, [%r5+8];
	// begin inline asm
	{add.f16 %rs22,%rs19,%rs24;
}
	// end inline asm
	st.volatile.shared.u16 	[%r5], %rs22;
	ld.shared.u16 	%rs27, [%r5+4];
	// begin inline asm
	{add.f16 %rs25,%rs22,%rs27;
}
	// end inline asm
	st.volatile.shared.u16 	[%r5], %rs25;
	ld.shared.u16 	%rs30, [%r5+2];
	// begin inline asm
	{add.f16 %rs28,%rs25,%rs30;
}
	// end inline asm
	st.volatile.shared.u16 	[%r5], %rs28;
	setp.ne.s32 	%p76, %r1, 0;
	@%p76 bra 	$L__BB122_133;
	cvta.to.global.u64 	%rd470, %rd260;
	mul.wide.u32 	%rd471, %r2, 2;
	add.s64 	%rd472, %rd470, %rd471;
	ld.shared.u16 	%rs31, [reducel3sdata_i16];
	st.global.u16 	[%rd472], %rs31;
$L__BB122_133:
	ret;

}
	// .globl	uncontiguous_cumulate_reducel3_i16
.visible .entry uncontiguous_cumulate_reducel3_i16(
	.param .u64 .ptr .align 1 uncontiguous_cumulate_reducel3_i16_param_0,
	.param .u64 .ptr .align 1 uncontiguous_cumulate_reducel3_i16_param_1,
	.param .u64 .ptr .align 1 uncontiguous_cumulate_reducel3_i16_param_2,
	.param .u64 .ptr .align 1 uncontiguous_cumulate_reducel3_i16_param_3,
	.param .u64 uncontiguous_cumulate_reducel3_i16_param_4,
	.param .u64 uncontiguous_cumulate_reducel3_i16_param_5
)
{
	.reg .pred 	%p<53>;
	.reg .b16 	%rs<28>;
	.reg .b32 	%r<213>;
	.reg .b64 	%rd<558>;

	ld.param.u64 	%rd260, [uncontiguous_cumulate_reducel3_i16_param_0];
	ld.param.u64 	%rd263, [uncontiguous_cumulate_reducel3_i16_param_1];
	ld.param.u64 	%rd264, [uncontiguous_cumulate_reducel3_i16_param_2];
	ld.param.u64 	%rd265, [uncontiguous_cumulate_reducel3_i16_param_3];
	ld.param.u64 	%rd261, [uncontiguous_cumulate_reducel3_i16_param_4];
	ld.param.u64 	%rd262, [uncontiguous_cumulate_reducel3_i16_param_5];
	cvta.to.global.u64 	%rd1, %rd265;
	cvta.to.global.u64 	%rd2, %rd264;
	cvta.to.global.u64 	%rd3, %rd263;
	mov.u32 	%r1, %tid.x;
	mov.u32 	%r2, %ctaid.x;
	mov.u32 	%r212, %ntid.x;
	mul.lo.s32 	%r53, %r2, %r212;
	shl.b32 	%r54, %r53, 1;
	add.s32 	%r4, %r54, %r1;
	shl.b32 	%r55, %r1, 1;
	mov.u32 	%r56, reducel3sdata_i16;
	add.s32 	%r5, %r56, %r55;
	mov.b32 	%r52, 0;
	// begin inline asm
	cvt.rn.f16.s32 %rs1, %r52;
	// end inline asm
	st.shared.u16 	[%r5], %rs1;
	add.s32 	%r57, %r4, %r212;
	cvt.u64.u32 	%rd511, %r57;
	setp.le.u64 	%p1, %rd262, %rd511;
	@%p1 bra 	$L__BB123_54;
	cvt.u32.u64 	%r6, %rd261;
	add.s32 	%r206, %r6, -1;
	setp.lt.s32 	%p27, %r206, 0;
	mov.b64 	%rd515, 0;
	mov.u64 	%rd516, %rd515;
	@%p27 bra 	$L__BB123_53;
	cvt.u64.u32 	%rd512, %r4;
	setp.lt.u32 	%p28, %r206, 3;
	mov.b64 	%rd516, 0;
	mov.u64 	%rd515, %rd516;
	@%p28 bra 	$L__BB123_30;
	add.s32 	%r204, %r6, -2;
	and.b32  	%r133, %r6, -4;
	neg.s32 	%r203, %r133;
	mov.b64 	%rd516, 0;
$L__BB123_4:
	.pragma "nounroll";
	add.s32 	%r12, %r204, 1;
	mul.wide.u32 	%rd397, %r12, 8;
	add.s64 	%rd398, %rd2, %rd397;
	ld.global.u64 	%rd10, [%rd398];
	or.b64  	%rd399, %rd512, %rd10;
	and.b64  	%rd400, %rd399, -4294967296;
	setp.ne.s64 	%p29, %rd400, 0;
	@%p29 bra 	$L__BB123_6;
	cvt.u32.u64 	%r134, %rd10;
	cvt.u32.u64 	%r135, %rd512;
	div.u32 	%r136, %r135, %r134;
	mul.lo.s32 	%r137, %r136, %r134;
	sub.s32 	%r138, %r135, %r137;
	cvt.u64.u32 	%rd477, %r136;
	cvt.u64.u32 	%rd478, %r138;
	bra.uni 	$L__BB123_7;
$L__BB123_6:
	div.s64 	%rd477, %rd512, %rd10;
	mul.lo.s64 	%rd401, %rd477, %rd10;
	sub.s64 	%rd478, %rd512, %rd401;
$L__BB123_7:
	mul.wide.u32 	%rd402, %r12, 8;
	add.s64 	%rd403, %rd1, %rd402;
	ld.global.u64 	%rd17, [%rd403];
	mad.lo.s64 	%rd18, %rd17, %rd478, %rd515;
	or.b64  	%rd404, %rd511, %rd10;
	and.b64  	%rd405, %rd404, -4294967296;
	setp.ne.s64 	%p30, %rd405, 0;
	@%p30 bra 	$L__BB123_9;
	cvt.u32.u64 	%r139, %rd10;
	cvt.u32.u64 	%r140, %rd511;
	div.u32 	%r141, %r140, %r139;
	mul.lo.s32 	%r142, %r141, %r139;
	sub.s32 	%r143, %r140, %r142;
	cvt.u64.u32 	%rd479, %r141;
	cvt.u64.u32 	%rd480, %r143;
	bra.uni 	$L__BB123_10;
$L__BB123_9:
	div.s64 	%rd479, %rd511, %rd10;
	mul.lo.s64 	%rd406, %rd479, %rd10;
	sub.s64 	%rd480, %rd511, %rd406;
$L__BB123_10:
	mad.lo.s64 	%rd25, %rd480, %rd17, %rd516;
	add.s32 	%r13, %r204, -2;
	mul.wide.u32 	%rd407, %r204, 8;
	add.s64 	%rd408, %rd2, %rd407;
	ld.global.u64 	%rd26, [%rd408];
	or.b64  	%rd409, %rd477, %rd26;
	and.b64  	%rd410, %rd409, -4294967296;
	setp.ne.s64 	%p31, %rd410, 0;
	@%p31 bra 	$L__BB123_12;
	cvt.u32.u64 	%r144, %rd26;
	cvt.u32.u64 	%r145, %rd477;
	div.u32 	%r146, %r145, %r144;
	mul.lo.s32 	%r147, %r146, %r144;
	sub.s32 	%r148, %r145, %r147;
	cvt.u64.u32 	%rd481, %r146;
	cvt.u64.u32 	%rd482, %r148;
	bra.uni 	$L__BB123_13;
$L__BB123_12:
	div.s64 	%rd481, %rd477, %rd26;
	mul.lo.s64 	%rd411, %rd481, %rd26;
	sub.s64 	%rd482, %rd477, %rd411;
$L__BB123_13:
	mul.wide.u32 	%rd412, %r204, 8;
	add.s64 	%rd413, %rd1, %rd412;
	ld.global.u64 	%rd33, [%rd413];
	mad.lo.s64 	%rd34, %rd33, %rd482, %rd18;
	or.b64  	%rd414, %rd479, %rd26;
	and.b64  	%rd415, %rd414, -4294967296;
	setp.ne.s64 	%p32, %rd415, 0;
	@%p32 bra 	$L__BB123_15;
	cvt.u32.u64 	%r149, %rd26;
	cvt.u32.u64 	%r150, %rd479;
	div.u32 	%r151, %r150, %r149;
	mul.lo.s32 	%r152, %r151, %r149;
	sub.s32 	%r153, %r150, %r152;
	cvt.u64.u32 	%rd483, %r151;
	cvt.u64.u32 	%rd484, %r153;
	bra.uni 	$L__BB123_16;
$L__BB123_15:
	div.s64 	%rd483, %rd479, %rd26;
	mul.lo.s64 	%rd416, %rd483, %rd26;
	sub.s64 	%rd484, %rd479, %rd416;
$L__BB123_16:
	mad.lo.s64 	%rd41, %rd484, %rd33, %rd25;
	add.s32 	%r14, %r204, -1;
	mul.wide.u32 	%rd417, %r14, 8;
	add.s64 	%rd418, %rd2, %rd417;
	ld.global.u64 	%rd42, [%rd418];
	or.b64  	%rd419, %rd481, %rd42;
	and.b64  	%rd420, %rd419, -4294967296;
	setp.ne.s64 	%p33, %rd420, 0;
	@%p33 bra 	$L__BB123_18;
	cvt.u32.u64 	%r154, %rd42;
	cvt.u32.u64 	%r155, %rd481;
	div.u32 	%r156, %r155, %r154;
	mul.lo.s32 	%r157, %r156, %r154;
	sub.s32 	%r158, %r155, %r157;
	cvt.u64.u32 	%rd485, %r156;
	cvt.u64.u32 	%rd486, %r158;
	bra.uni 	$L__BB123_19;
$L__BB123_18:
	div.s64 	%rd485, %rd481, %rd42;
	mul.lo.s64 	%rd421, %rd485, %rd42;
	sub.s64 	%rd486, %rd481, %rd421;
$L__BB123_19:
	mul.wide.u32 	%rd422, %r14, 8;
	add.s64 	%rd423, %rd1, %rd422;
	ld.global.u64 	%rd49, [%rd423];
	mad.lo.s64 	%rd50, %rd49, %rd486, %rd34;
	or.b64  	%rd424, %rd483, %rd42;
	and.b64  	%rd425, %rd424, -4294967296;
	setp.ne.s64 	%p34, %rd425, 0;
	@%p34 bra 	$L__BB123_21;
	cvt.u32.u64 	%r159, %rd42;
	cvt.u32.u64 	%r160, %rd483;
	div.u32 	%r161, %r160, %r159;
	mul.lo.s32 	%r162, %r161, %r159;
	sub.s32 	%r163, %r160, %r162;
	cvt.u64.u32 	%rd487, %r161;
	cvt.u64.u32 	%rd488, %r163;
	bra.uni 	$L__BB123_22;
$L__BB123_21:
	div.s64 	%rd487, %rd483, %rd42;
	mul.lo.s64 	%rd426, %rd487, %rd42;
	sub.s64 	%rd488, %rd483, %rd426;
$L__BB123_22:
	mad.lo.s64 	%rd57, %rd488, %rd49, %rd41;
	mul.wide.u32 	%rd427, %r13, 8;
	add.s64 	%rd428, %rd2, %rd427;
	ld.global.u64 	%rd58, [%rd428];
	or.b64  	%rd429, %rd485, %rd58;
	and.b64  	%rd430, %rd429, -4294967296;
	setp.ne.s64 	%p35, %rd430, 0;
	@%p35 bra 	$L__BB123_24;
	cvt.u32.u64 	%r164, %rd58;
	cvt.u32.u64 	%r165, %rd485;
	div.u32 	%r166, %r165, %r164;
	mul.lo.s32 	%r167, %r166, %r164;
	sub.s32 	%r168, %r165, %r167;
	cvt.u64.u32 	%rd512, %r166;
	cvt.u64.u32 	%rd490, %r168;
	bra.uni 	$L__BB123_25;
$L__BB123_24:
	div.s64 	%rd512, %rd485, %rd58;
	mul.lo.s64 	%rd431, %rd512, %rd58;
	sub.s64 	%rd490, %rd485, %rd431;
$L__BB123_25:
	mul.wide.u32 	%rd432, %r13, 8;
	add.s64 	%rd433, %rd1, %rd432;
	ld.global.u64 	%rd65, [%rd433];
	mad.lo.s64 	%rd515, %rd65, %rd490, %rd50;
	or.b64  	%rd434, %rd487, %rd58;
	and.b64  	%rd435, %rd434, -4294967296;
	setp.ne.s64 	%p36, %rd435, 0;
	@%p36 bra 	$L__BB123_27;
	cvt.u32.u64 	%r169, %rd58;
	cvt.u32.u64 	%r170, %rd487;
	div.u32 	%r171, %r170, %r169;
	mul.lo.s32 	%r172, %r171, %r169;
	sub.s32 	%r173, %r170, %r172;
	cvt.u64.u32 	%rd511, %r171;
	cvt.u64.u32 	%rd492, %r173;
	bra.uni 	$L__BB123_28;
$L__BB123_27:
	div.s64 	%rd511, %rd487, %rd58;
	mul.lo.s64 	%rd436, %rd511, %rd58;
	sub.s64 	%rd492, %rd487, %rd436;
$L__BB123_28:
	mad.lo.s64 	%rd516, %rd492, %rd65, %rd57;
	add.s32 	%r204, %r204, -4;
	add.s32 	%r203, %r203, 4;
	setp.ne.s32 	%p37, %r203, 0;
	@%p37 bra 	$L__BB123_4;
	add.s32 	%r206, %r204, 1;
$L__BB123_30:
	and.b32  	%r19, %r6, 3;
	setp.eq.s32 	%p38, %r19, 0;
	@%p38 bra 	$L__BB123_53;
	setp.eq.s32 	%p39, %r19, 1;
	@%p39 bra 	$L__BB123_45;
	mul.wide.u32 	%rd438, %r206, 8;
	add.s64 	%rd439, %rd2, %rd438;
	ld.global.u64 	%rd80, [%rd439];
	or.b64  	%rd440, %rd512, %rd80;
	and.b64  	%rd441, %rd440, -4294967296;
	setp.ne.s64 	%p40, %rd441, 0;
	@%p40 bra 	$L__BB123_34;
	cvt.u32.u64 	%r174, %rd80;
	cvt.u32.u64 	%r175, %rd512;
	div.u32 	%r176, %r175, %r174;
	mul.lo.s32 	%r177, %r176, %r174;
	sub.s32 	%r178, %r175, %r177;
	cvt.u64.u32 	%rd499, %r176;
	cvt.u64.u32 	%rd500, %r178;
	bra.uni 	$L__BB123_35;
$L__BB123_34:
	div.s64 	%rd499, %rd512, %rd80;
	mul.lo.s64 	%rd442, %rd499, %rd80;
	sub.s64 	%rd500, %rd512, %rd442;
$L__BB123_35:
	add.s64 	%rd444, %rd1, %rd438;
	ld.global.u64 	%rd87, [%rd444];
	mad.lo.s64 	%rd88, %rd87, %rd500, %rd515;
	or.b64  	%rd445, %rd511, %rd80;
	and.b64  	%rd446, %rd445, -4294967296;
	setp.ne.s64 	%p41, %rd446, 0;
	@%p41 bra 	$L__BB123_37;
	cvt.u32.u64 	%r179, %rd80;
	cvt.u32.u64 	%r180, %rd511;
	div.u32 	%r181, %r180, %r179;
	mul.lo.s32 	%r182, %r181, %r179;
	sub.s32 	%r183, %r180, %r182;
	cvt.u64.u32 	%rd501, %r181;
	cvt.u64.u32 	%rd502, %r183;
	bra.uni 	$L__BB123_38;
$L__BB123_37:
	div.s64 	%rd501, %rd511, %rd80;
	mul.lo.s64 	%rd447, %rd501, %rd80;
	sub.s64 	%rd502, %rd511, %rd447;
$L__BB123_38:
	mad.lo.s64 	%rd95, %rd502, %rd87, %rd516;
	add.s32 	%r20, %r206, -1;
	mul.wide.u32 	%rd448, %r20, 8;
	add.s64 	%rd449, %rd2, %rd448;
	ld.global.u64 	%rd96, [%rd449];
	or.b64  	%rd450, %rd499, %rd96;
	and.b64  	%rd451, %rd450, -4294967296;
	setp.ne.s64 	%p42, %rd451, 0;
	@%p42 bra 	$L__BB123_40;
	cvt.u32.u64 	%r184, %rd96;
	cvt.u32.u64 	%r185, %rd499;
	div.u32 	%r186, %r185, %r184;
	mul.lo.s32 	%r187, %r186, %r184;
	sub.s32 	%r188, %r185, %r187;
	cvt.u64.u32 	%rd512, %r186;
	cvt.u64.u32 	%rd504, %r188;
	bra.uni 	$L__BB123_41;
$L__BB123_40:
	div.s64 	%rd512, %rd499, %rd96;
	mul.lo.s64 	%rd452, %rd512, %rd96;
	sub.s64 	%rd504, %rd499, %rd452;
$L__BB123_41:
	add.s64 	%rd454, %rd1, %rd448;
	ld.global.u64 	%rd103, [%rd454];
	mad.lo.s64 	%rd515, %rd103, %rd504, %rd88;
	or.b64  	%rd455, %rd501, %rd96;
	and.b64  	%rd456, %rd455, -4294967296;
	setp.ne.s64 	%p43, %rd456, 0;
	@%p43 bra 	$L__BB123_43;
	cvt.u32.u64 	%r189, %rd96;
	cvt.u32.u64 	%r190, %rd501;
	div.u32 	%r191, %r190, %r189;
	mul.lo.s32 	%r192, %r191, %r189;
	sub.s32 	%r193, %r190, %r192;
	cvt.u64.u32 	%rd511, %r191;
	cvt.u64.u32 	%rd506, %r193;
	bra.uni 	$L__BB123_44;
$L__BB123_43:
	div.s64 	%rd511, %rd501, %rd96;
	mul.lo.s64 	%rd457, %rd511, %rd96;
	sub.s64 	%rd506, %rd501, %rd457;
$L__BB123_44:
	mad.lo.s64 	%rd516, %rd506, %rd103, %rd95;
	add.s32 	%r206, %r206, -2;
$L__BB123_45:
	and.b32  	%r194, %r6, 1;
	setp.eq.b32 	%p44, %r194, 1;
	not.pred 	%p45, %p44;
	@%p45 bra 	$L__BB123_53;
	mul.wide.u32 	%rd458, %r206, 8;
	add.s64 	%rd459, %rd2, %rd458;
	ld.global.u64 	%rd118, [%rd459];
	or.b64  	%rd460, %rd512, %rd118;
	and.b64  	%rd461, %rd460, -4294967296;
	setp.ne.s64 	%p46, %rd461, 0;
	@%p46 bra 	$L__BB123_48;
	cvt.u32.u64 	%r195, %rd118;
	cvt.u32.u64 	%r196, %rd512;
	rem.u32 	%r197, %r196, %r195;
	cvt.u64.u32 	%rd513, %r197;
	bra.uni 	$L__BB123_49;
$L__BB123_48:
	rem.s64 	%rd513, %rd512, %rd118;
$L__BB123_49:
	add.s64 	%rd463, %rd1, %rd458;
	ld.global.u64 	%rd122, [%rd463];
	mad.lo.s64 	%rd515, %rd122, %rd513, %rd515;
	or.b64  	%rd464, %rd511, %rd118;
	and.b64  	%rd465, %rd464, -4294967296;
	setp.ne.s64 	%p47, %rd465, 0;
	@%p47 bra 	$L__BB123_51;
	cvt.u32.u64 	%r198, %rd118;
	cvt.u32.u64 	%r199, %rd511;
	rem.u32 	%r200, %r199, %r198;
	cvt.u64.u32 	%rd514, %r200;
	bra.uni 	$L__BB123_52;
$L__BB123_51:
	rem.s64 	%rd514, %rd511, %rd118;
$L__BB123_52:
	mad.lo.s64 	%rd516, %rd514, %rd122, %rd516;
$L__BB123_53:
	shl.b64 	%rd466, %rd515, 1;
	add.s64 	%rd467, %rd3, %rd466;
	ld.global.u16 	%rs4, [%rd467];
	shl.b64 	%rd468, %rd516, 1;
	add.s64 	%rd469, %rd3, %rd468;
	ld.global.u16 	%rs5, [%rd469];
	// begin inline asm
	{add.f16 %rs3,%rs4,%rs5;
}
	// end inline asm
	st.shared.u16 	[%r5], %rs3;
	bra.uni 	$L__BB123_114;
$L__BB123_54:
	cvt.u64.u32 	%rd548, %r4;
	setp.le.u64 	%p2, %rd262, %rd548;
	@%p2 bra 	$L__BB123_114;
	cvt.u32.u64 	%r23, %rd261;
	add.s32 	%r210, %r23, -1;
	setp.lt.s32 	%p3, %r210, 0;
	mov.b64 	%rd557, 0;
	@%p3 bra 	$L__BB123_113;
	and.b32  	%r25, %r23, 7;
	setp.lt.u32 	%p4, %r210, 7;
	mov.b64 	%rd557, 0;
	@%p4 bra 	$L__BB123_84;
	add.s32 	%r208, %r23, -4;
	and.b32  	%r58, %r23, -8;
	neg.s32 	%r207, %r58;
	mov.b64 	%rd557, 0;
$L__BB123_58:
	.pragma "nounroll";
	add.s32 	%r30, %r208, 3;
	mul.wide.u32 	%rd270, %r30, 8;
	add.s64 	%rd271, %rd2, %rd270;
	ld.global.u64 	%rd133, [%rd271];
	or.b64  	%rd272, %rd548, %rd133;
	and.b64  	%rd273, %rd272, -4294967296;
	setp.ne.s64 	%p5, %rd273, 0;
	@%p5 bra 	$L__BB123_60;
	cvt.u32.u64 	%r59, %rd133;
	cvt.u32.u64 	%r60, %rd548;
	div.u32 	%r61, %r60, %r59;
	mul.lo.s32 	%r62, %r61, %r59;
	sub.s32 	%r63, %r60, %r62;
	cvt.u64.u32 	%rd519, %r61;
	cvt.u64.u32 	%rd520, %r63;
	bra.uni 	$L__BB123_61;
$L__BB123_60:
	div.s64 	%rd519, %rd548, %rd133;
	mul.lo.s64 	%rd274, %rd519, %rd133;
	sub.s64 	%rd520, %rd548, %rd274;
$L__BB123_61:
	add.s64 	%rd276, %rd1, %rd270;
	ld.global.u64 	%rd277, [%rd276];
	mad.lo.s64 	%rd140, %rd277, %rd520, %rd557;
	add.s32 	%r31, %r208, 2;
	mul.wide.u32 	%rd278, %r31, 8;
	add.s64 	%rd279, %rd2, %rd278;
	ld.global.u64 	%rd141, [%rd279];
	or.b64  	%rd280, %rd519, %rd141;
	and.b64  	%rd281, %rd280, -4294967296;
	setp.ne.s64 	%p6, %rd281, 0;
	@%p6 bra 	$L__BB123_63;
	cvt.u32.u64 	%r64, %rd141;
	cvt.u32.u64 	%r65, %rd519;
	div.u32 	%r66, %r65, %r64;
	mul.lo.s32 	%r67, %r66, %r64;
	sub.s32 	%r68, %r65, %r67;
	cvt.u64.u32 	%rd521, %r66;
	cvt.u64.u32 	%rd522, %r68;
	bra.uni 	$L__BB123_64;
$L__BB123_63:
	div.s64 	%rd521, %rd519, %rd141;
	mul.lo.s64 	%rd282, %rd521, %rd141;
	sub.s64 	%rd522, %rd519, %rd282;
$L__BB123_64:
	add.s64 	%rd284, %rd1, %rd278;
	ld.global.u64 	%rd285, [%rd284];
	mad.lo.s64 	%rd148, %rd285, %rd522, %rd140;
	add.s32 	%r32, %r208, 1;
	mul.wide.u32 	%rd286, %r32, 8;
	add.s64 	%rd287, %rd2, %rd286;
	ld.global.u64 	%rd149, [%rd287];
	or.b64  	%rd288, %rd521, %rd149;
	and.b64  	%rd289, %rd288, -4294967296;
	setp.ne.s64 	%p7, %rd289, 0;
	@%p7 bra 	$L__BB123_66;
	cvt.u32.u64 	%r69, %rd149;
	cvt.u32.u64 	%r70, %rd521;
	div.u32 	%r71, %r70, %r69;
	mul.lo.s32 	%r72, %r71, %r69;
	sub.s32 	%r73, %r70, %r72;
	cvt.u64.u32 	%rd523, %r71;
	cvt.u64.u32 	%rd524, %r73;
	bra.uni 	$L__BB123_67;
$L__BB123_66:
	div.s64 	%rd523, %rd521, %rd149;
	mul.lo.s64 	%rd290, %rd523, %rd149;
	sub.s64 	%rd524, %rd521, %rd290;
$L__BB123_67:
	add.s64 	%rd292, %rd1, %rd286;
	ld.global.u64 	%rd293, [%rd292];
	mad.lo.s64 	%rd156, %rd293, %rd524, %rd148;
	add.s32 	%r33, %r208, -4;
	mul.wide.u32 	%rd294, %r208, 8;
	add.s64 	%rd295, %rd2, %rd294;
	ld.global.u64 	%rd157, [%rd295];
	or.b64  	%rd296, %rd523, %rd157;
	and.b64  	%rd297, %rd296, -4294967296;
	setp.ne.s64 	%p8, %rd297, 0;
	@%p8 bra 	$L__BB123_69;
	cvt.u32.u64 	%r74, %rd157;
	cvt.u32.u64 	%r75, %rd523;
	div.u32 	%r76, %r75, %r74;
	mul.lo.s32 	%r77, %r76, %r74;
	sub.s32 	%r78, %r75, %r77;
	cvt.u64.u32 	%rd525, %r76;
	cvt.u64.u32 	%rd526, %r78;
	bra.uni 	$L__BB123_70;
$L__BB123_69:
	div.s64 	%rd525, %rd523, %rd157;
	mul.lo.s64 	%rd298, %rd525, %rd157;
	sub.s64 	%rd526, %rd523, %rd298;
$L__BB123_70:
	add.s64 	%rd300, %rd1, %rd294;
	ld.global.u64 	%rd301, [%rd300];
	mad.lo.s64 	%rd164, %rd301, %rd526, %rd156;
	add.s32 	%r34, %r208, -1;
	mul.wide.u32 	%rd302, %r34, 8;
	add.s64 	%rd303, %rd2, %rd302;
	ld.global.u64 	%rd165, [%rd303];
	or.b64  	%rd304, %rd525, %rd165;
	and.b64  	%rd305, %rd304, -4294967296;
	setp.ne.s64 	%p9, %rd305, 0;
	@%p9 bra 	$L__BB123_72;
	cvt.u32.u64 	%r79, %rd165;
	cvt.u32.u64 	%r80, %rd525;
	div.u32 	%r81, %r80, %r79;
	mul.lo.s32 	%r82, %r81, %r79;
	sub.s32 	%r83, %r80, %r82;
	cvt.u64.u32 	%rd527, %r81;
	cvt.u64.u32 	%rd528, %r83;
	bra.uni 	$L__BB123_73;
$L__BB123_72:
	div.s64 	%rd527, %rd525, %rd165;
	mul.lo.s64 	%rd306, %rd527, %rd165;
	sub.s64 	%rd528, %rd525, %rd306;
$L__BB123_73:
	add.s64 	%rd308, %rd1, %rd302;
	ld.global.u64 	%rd309, [%rd308];
	mad.lo.s64 	%rd172, %rd309, %rd528, %rd164;
	add.s32 	%r35, %r208, -2;
	mul.wide.u32 	%rd310, %r35, 8;
	add.s64 	%rd311, %rd2, %rd310;
	ld.global.u64 	%rd173, [%rd311];
	or.b64  	%rd312, %rd527, %rd173;
	and.b64  	%rd313, %rd312, -4294967296;
	setp.ne.s64 	%p10, %rd313, 0;
	@%p10 bra 	$L__BB123_75;
	cvt.u32.u64 	%r84, %rd173;
	cvt.u32.u64 	%r85, %rd527;
	div.u32 	%r86, %r85, %r84;
	mul.lo.s32 	%r87, %r86, %r84;
	sub.s32 	%r88, %r85, %r87;
	cvt.u64.u32 	%rd529, %r86;
	cvt.u64.u32 	%rd530, %r88;
	bra.uni 	$L__BB123_76;
$L__BB123_75:
	div.s64 	%rd529, %rd527, %rd173;
	mul.lo.s64 	%rd314, %rd529, %rd173;
	sub.s64 	%rd530, %rd527, %rd314;
$L__BB123_76:
	add.s64 	%rd316, %rd1, %rd310;
	ld.global.u64 	%rd317, [%rd316];
	mad.lo.s64 	%rd180, %rd317, %rd530, %rd172;
	add.s32 	%r36, %r208, -3;
	mul.wide.u32 	%rd318, %r36, 8;
	add.s64 	%rd319, %rd2, %rd318;
	ld.global.u64 	%rd181, [%rd319];
	or.b64  	%rd320, %rd529, %rd181;
	and.b64  	%rd321, %rd320, -4294967296;
	setp.ne.s64 	%p11, %rd321, 0;
	@%p11 bra 	$L__BB123_78;
	cvt.u32.u64 	%r89, %rd181;
	cvt.u32.u64 	%r90, %rd529;
	div.u32 	%r91, %r90, %r89;
	mul.lo.s32 	%r92, %r91, %r89;
	sub.s32 	%r93, %r90, %r92;
	cvt.u64.u32 	%rd531, %r91;
	cvt.u64.u32 	%rd532, %r93;
	bra.uni 	$L__BB123_79;
$L__BB123_78:
	div.s64 	%rd531, %rd529, %rd181;
	mul.lo.s64 	%rd322, %rd531, %rd181;
	sub.s64 	%rd532, %rd529, %rd322;
$L__BB123_79:
	add.s64 	%rd324, %rd1, %rd318;
	ld.global.u64 	%rd325, [%rd324];
	mad.lo.s64 	%rd188, %rd325, %rd532, %rd180;
	mul.wide.u32 	%rd326, %r33, 8;
	add.s64 	%rd327, %rd2, %rd326;
	ld.global.u64 	%rd189, [%rd327];
	or.b64  	%rd328, %rd531, %rd189;
	and.b64  	%rd329, %rd328, -4294967296;
	setp.ne.s64 	%p12, %rd329, 0;
	@%p12 bra 	$L__BB123_81;
	cvt.u32.u64 	%r94, %rd189;
	cvt.u32.u64 	%r95, %rd531;
	div.u32 	%r96, %r95, %r94;
	mul.lo.s32 	%r97, %r96, %r94;
	sub.s32 	%r98, %r95, %r97;
	cvt.u64.u32 	%rd548, %r96;
	cvt.u64.u32 	%rd534, %r98;
	bra.uni 	$L__BB123_82;
$L__BB123_81:
	div.s64 	%rd548, %rd531, %rd189;
	mul.lo.s64 	%rd330, %rd548, %rd189;
	sub.s64 	%rd534, %rd531, %rd330;
$L__BB123_82:
	add.s64 	%rd332, %rd1, %rd326;
	ld.global.u64 	%rd333, [%rd332];
	mad.lo.s64 	%rd557, %rd333, %rd534, %rd188;
	add.s32 	%r208, %r208, -8;
	add.s32 	%r207, %r207, 8;
	setp.ne.s32 	%p13, %r207, 0;
	@%p13 bra 	$L__BB123_58;
	add.s32 	%r210, %r208, 3;
$L__BB123_84:
	setp.eq.s32 	%p14, %r25, 0;
	@%p14 bra 	$L__BB123_113;
	and.b32  	%r41, %r23, 3;
	setp.lt.u32 	%p15, %r25, 4;
	@%p15 bra 	$L__BB123_99;
	mul.wide.u32 	%rd335, %r210, 8;
	add.s64 	%rd336, %rd2, %rd335;
	ld.global.u64 	%rd200, [%rd336];
	or.b64  	%rd337, %rd548, %rd200;
	and.b64  	%rd338, %rd337, -4294967296;
	setp.ne.s64 	%p16, %rd338, 0;
	@%p16 bra 	$L__BB123_88;
	cvt.u32.u64 	%r99, %rd200;
	cvt.u32.u64 	%r100, %rd548;
	div.u32 	%r101, %r100, %r99;
	mul.lo.s32 	%r102, %r101, %r99;
	sub.s32 	%r103, %r100, %r102;
	cvt.u64.u32 	%rd538, %r101;
	cvt.u64.u32 	%rd539, %r103;
	bra.uni 	$L__BB123_89;
$L__BB123_88:
	div.s64 	%rd538, %rd548, %rd200;
	mul.lo.s64 	%rd339, %rd538, %rd200;
	sub.s64 	%rd539, %rd548, %rd339;
$L__BB123_89:
	add.s64 	%rd341, %rd1, %rd335;
	ld.global.u64 	%rd342, [%rd341];
	mad.lo.s64 	%rd207, %rd342, %rd539, %rd557;
	add.s32 	%r42, %r210, -1;
	mul.wide.u32 	%rd343, %r42, 8;
	add.s64 	%rd344, %rd2, %rd343;
	ld.global.u64 	%rd208, [%rd344];
	or.b64  	%rd345, %rd538, %rd208;
	and.b64  	%rd346, %rd345, -4294967296;
	setp.ne.s64 	%p17, %rd346, 0;
	@%p17 bra 	$L__BB123_91;
	cvt.u32.u64 	%r104, %rd208;
	cvt.u32.u64 	%r105, %rd538;
	div.u32 	%r106, %r105, %r104;
	mul.lo.s32 	%r107, %r106, %r104;
	sub.s32 	%r108, %r105, %r107;
	cvt.u64.u32 	%rd540, %r106;
	cvt.u64.u32 	%rd541, %r108;
	bra.uni 	$L__BB123_92;
$L__BB123_91:
	div.s64 	%rd540, %rd538, %rd208;
	mul.lo.s64 	%rd347, %rd540, %rd208;
	sub.s64 	%rd541, %rd538, %rd347;
$L__BB123_92:
	add.s64 	%rd349, %rd1, %rd343;
	ld.global.u64 	%rd350, [%rd349];
	mad.lo.s64 	%rd215, %rd350, %rd541, %rd207;
	add.s32 	%r43, %r210, -2;
	mul.wide.u32 	%rd351, %r43, 8;
	add.s64 	%rd352, %rd2, %rd351;
	ld.global.u64 	%rd216, [%rd352];
	or.b64  	%rd353, %rd540, %rd216;
	and.b64  	%rd354, %rd353, -4294967296;
	setp.ne.s64 	%p18, %rd354, 0;
	@%p18 bra 	$L__BB123_94;
	cvt.u32.u64 	%r109, %rd216;
	cvt.u32.u64 	%r110, %rd540;
	div.u32 	%r111, %r110, %r109;
	mul.lo.s32 	%r112, %r111, %r109;
	sub.s32 	%r113, %r110, %r112;
	cvt.u64.u32 	%rd542, %r111;
	cvt.u64.u32 	%rd543, %r113;
	bra.uni 	$L__BB123_95;
$L__BB123_94:
	div.s64 	%rd542, %rd540, %rd216;
	mul.lo.s64 	%rd355, %rd542, %rd216;
	sub.s64 	%rd543, %rd540, %rd355;
$L__BB123_95:
	add.s64 	%rd357, %rd1, %rd351;
	ld.global.u64 	%rd358, [%rd357];
	mad.lo.s64 	%rd223, %rd358, %rd543, %rd215;
	add.s32 	%r44, %r210, -3;
	mul.wide.u32 	%rd359, %r44, 8;
	add.s64 	%rd360, %rd2, %rd359;
	ld.global.u64 	%rd224, [%rd360];
	or.b64  	%rd361, %rd542, %rd224;
	and.b64  	%rd362, %rd361, -4294967296;
	setp.ne.s64 	%p19, %rd362, 0;
	@%p19 bra 	$L__BB123_97;
	cvt.u32.u64 	%r114, %rd224;
	cvt.u32.u64 	%r115, %rd542;
	div.u32 	%r116, %r115, %r114;
	mul.lo.s32 	%r117, %r116, %r114;
	sub.s32 	%r118, %r115, %r117;
	cvt.u64.u32 	%rd548, %r116;
	cvt.u64.u32 	%rd545, %r118;
	bra.uni 	$L__BB123_98;
$L__BB123_97:
	div.s64 	%rd548, %rd542, %rd224;
	mul.lo.s64 	%rd363, %rd548, %rd224;
	sub.s64 	%rd545, %rd542, %rd363;
$L__BB123_98:
	add.s64 	%rd365, %rd1, %rd359;
	ld.global.u64 	%rd366, [%rd365];
	mad.lo.s64 	%rd557, %rd366, %rd545, %rd223;
	add.s32 	%r210, %r210, -4;
$L__BB123_99:
	setp.eq.s32 	%p20, %r41, 0;
	@%p20 bra 	$L__BB123_113;
	setp.eq.s32 	%p21, %r41, 1;
	@%p21 bra 	$L__BB123_108;
	mul.wide.u32 	%rd368, %r210, 8;
	add.s64 	%rd369, %rd2, %rd368;
	ld.global.u64 	%rd235, [%rd369];
	or.b64  	%rd370, %rd548, %rd235;
	and.b64  	%rd371, %rd370, -4294967296;
	setp.ne.s64 	%p22, %rd371, 0;
	@%p22 bra 	$L__BB123_103;
	cvt.u32.u64 	%r119, %rd235;
	cvt.u32.u64 	%r120, %rd548;
	div.u32 	%r121, %r120, %r119;
	mul.lo.s32 	%r122, %r121, %r119;
	sub.s32 	%r123, %r120, %r122;
	cvt.u64.u32 	%rd549, %r121;
	cvt.u64.u32 	%rd550, %r123;
	bra.uni 	$L__BB123_104;
$L__BB123_103:
	div.s64 	%rd549, %rd548, %rd235;
	mul.lo.s64 	%rd372, %rd549, %rd235;
	sub.s64 	%rd550, %rd548, %rd372;
$L__BB123_104:
	add.s64 	%rd374, %rd1, %rd368;
	ld.global.u64 	%rd375, [%rd374];
	mad.lo.s64 	%rd242, %rd375, %rd550, %rd557;
	add.s32 	%r47, %r210, -1;
	mul.wide.u32 	%rd376, %r47, 8;
	add.s64 	%rd377, %rd2, %rd376;
	ld.global.u64 	%rd243, [%rd377];
	or.b64  	%rd378, %rd549, %rd243;
	and.b64  	%rd379, %rd378, -4294967296;
	setp.ne.s64 	%p23, %rd379, 0;
	@%p23 bra 	$L__BB123_106;
	cvt.u32.u64 	%r124, %rd243;
	cvt.u32.u64 	%r125, %rd549;
	div.u32 	%r126, %r125, %r124;
	mul.lo.s32 	%r127, %r126, %r124;
	sub.s32 	%r128, %r125, %r127;
	cvt.u64.u32 	%rd548, %r126;
	cvt.u64.u32 	%rd552, %r128;
	bra.uni 	$L__BB123_107;
$L__BB123_106:
	div.s64 	%rd548, %rd549, %rd243;
	mul.lo.s64 	%rd380, %rd548, %rd243;
	sub.s64 	%rd552, %rd549, %rd380;
$L__BB123_107:
	add.s64 	%rd382, %rd1, %rd376;
	ld.global.u64 	%rd383, [%rd382];
	mad.lo.s64 	%rd557, %rd383, %rd552, %rd242;
	add.s32 	%r210, %r210, -2;
$L__BB123_108:
	and.b32  	%r129, %r23, 1;
	setp.eq.b32 	%p24, %r129, 1;
	not.pred 	%p25, %p24;
	@%p25 bra 	$L__BB123_113;
	mul.wide.u32 	%rd384, %r210, 8;
	add.s64 	%rd385, %rd2, %rd384;
	ld.global.u64 	%rd254, [%rd385];
	or.b64  	%rd386, %rd548, %rd254;
	and.b64  	%rd387, %rd386, -4294967296;
	setp.ne.s64 	%p26, %rd387, 0;
	@%p26 bra 	$L__BB123_111;
	cvt.u32.u64 	%r130, %rd254;
	cvt.u32.u64 	%r131, %rd548;
	rem.u32 	%r132, %r131, %r130;
	cvt.u64.u32 	%rd556, %r132;
	bra.uni 	$L__BB123_112;
$L__BB123_111:
	rem.s64 	%rd556, %rd548, %rd254;
$L__BB123_112:
	add.s64 	%rd389, %rd1, %rd384;
	ld.global.u64 	%rd390, [%rd389];
	mad.lo.s64 	%rd557, %rd390, %rd556, %rd557;
$L__BB123_113:
	shl.b64 	%rd391, %rd557, 1;
	add.s64 	%rd392, %rd3, %rd391;
	ld.global.u16 	%rs2, [%rd392];
	st.shared.u16 	[%r5], %rs2;
$L__BB123_114:
	bar.sync 	0;
	setp.lt.u32 	%p48, %r212, 66;
	@%p48 bra 	$L__BB123_118;
$L__BB123_115:
	shr.u32 	%r51, %r212, 1;
	setp.ge.u32 	%p49, %r1, %r51;
	@%p49 bra 	$L__BB123_117;
	ld.shared.u16 	%rs7, [%r5];
	and.b32  	%r201, %r212, 2046;
	add.s32 	%r202, %r5, %r201;
	ld.shared.u16 	%rs8, [%r202];
	// begin inline asm
	{add.f16 %rs6,%rs7,%rs8;
}
	// end inline asm
	st.shared.u16 	[%r5], %rs6;
$L__BB123_117:
	bar.sync 	0;
	setp.gt.u32 	%p50, %r212, 131;
	mov.u32 	%r212, %r51;
	@%p50 bra 	$L__BB123_115;
$L__BB123_118:
	setp.gt.u32 	%p51, %r1, 31;
	@%p51 bra 	$L__BB123_121;
	ld.shared.u16 	%rs10, [%r5];
	ld.shared.u16 	%rs11, [%r5+64];
	// begin inline asm
	{add.f16 %rs9,%rs10,%rs11;
}
	// end inline asm
	st.volatile.shared.u16 	[%r5], %rs9;
	ld.shared.u16 	%rs14, [%r5+32];
	// begin inline asm
	{add.f16 %rs12,%rs9,%rs14;
}
	// end inline asm
	st.volatile.shared.u16 	[%r5], %rs12;
	ld.shared.u16 	%rs17, [%r5+16];
	// begin inline asm
	{add.f16 %rs15,%rs12,%rs17;
}
	// end inline asm
	st.volatile.shared.u16 	[%r5], %rs15;
	ld.shared.u16 	%rs20, [%r5+8];
	// begin inline asm
	{add.f16 %rs18,%rs15,%rs20;
}
	// end inline asm
	st.volatile.shared.u16 	[%r5], %rs18;
	ld.shared.u16 	%rs23, [%r5+4];
	// begin inline asm
	{add.f16 %rs21,%rs18,%rs23;
}
	// end inline asm
	st.volatile.shared.u16 	[%r5], %rs21;
	ld.shared.u16 	%rs26, [%r5+2];
	// begin inline asm
	{add.f16 %rs24,%rs21,%rs26;
}
	// end inline asm
	st.volatile.shared.u16 	[%r5], %rs24;
	setp.ne.s32 	%p52, %r1, 0;
	@%p52 bra 	$L__BB123_121;
	cvta.to.global.u64 	%rd470, %rd260;
	mul.wide.u32 	%rd471, %r2, 2;
	add.s64 	%rd472, %rd470, %rd471;
	ld.shared.u16 	%rs27, [reducel3sdata_i16];
	st.global.u16 	[%rd472], %rs27;
$L__BB123_121:
	ret;

}
	// .globl	contiguous_reducel32_i16
.visible .entry contiguous_reducel32_i16(
	.param .u64 .ptr .align 1 contiguous_reducel32_i16_param_0,
	.param .u64 .ptr .align 1 contiguous_reducel32_i16_param_1,
	.param .u64 .ptr .align 1 contiguous_reducel32_i16_param_2,
	.param .u64 .ptr .align 1 contiguous_reducel32_i16_param_3,
	.param .u64 contiguous_reducel32_i16_param_4,
	.param .u64 contiguous_reducel32_i16_param_5,
	.param .u64 contiguous_reducel32_i16_param_6,
	.param .u64 contiguous_reducel32_i16_param_7,
	.param .u64 contiguous_reducel32_i16_param_8
)
{
	.reg .pred 	%p<78>;
	.reg .b16 	%rs<32>;
	.reg .b32 	%r<241>;
	.reg .b32 	%f<198>;
	.reg .b64 	%rd<574>;

	ld.param.u64 	%rd267, [contiguous_reducel32_i16_param_1];
	ld.param.u64 	%rd268, [contiguous_reducel32_i16_param_2];
	ld.param.u64 	%rd269, [contiguous_reducel32_i16_param_3];
	ld.param.u64 	%rd264, [contiguous_reducel32_i16_param_4];
	ld.param.u64 	%rd270, [contiguous_reducel32_i16_param_5];
	ld.param.u64 	%rd265, [contiguous_reducel32_i16_param_6];
	ld.param.u64 	%rd271, [contiguous_reducel32_i16_param_7];
	cvta.to.global.u64 	%rd1, %rd269;
	cvta.to.global.u64 	%rd2, %rd268;
	cvta.to.global.u64 	%rd573, %rd267;
	mov.u32 	%r1, %tid.x;
	mov.u32 	%r2, %ctaid.x;
	mov.u32 	%r240, %ntid.x;
	mul.lo.s32 	%r53, %r2, %r240;
	shl.b32 	%r54, %r53, 1;
	add.s32 	%r4, %r54, %r1;
	shl.b32 	%r55, %r1, 1;
	mov.u32 	%r56, reducel3sdata_i16;
	add.s32 	%r5, %r56, %r55;
	mov.b32 	%r52, 0;
	// begin inline asm
	cvt.rn.f16.s32 %rs4, %r52;
	// end inline asm
	st.shared.u16 	[%r5], %rs4;
	mov.u32 	%r57, %ctaid.y;
	cvt.u64.u32 	%rd272, %r57;
	add.s64 	%rd4, %rd270, %rd272;
	setp.ge.u64 	%p1, %rd4, %rd271;
	@%p1 bra 	$L__BB124_134;
	add.s32 	%r58, %r4, %r240;
	cvt.u64.u32 	%rd5, %r58;
	setp.le.u64 	%p2, %rd265, %rd5;
	@%p2 bra 	$L__BB124_63;
	cvt.u64.u32 	%rd404, %r4;
	mul.lo.s64 	%rd405, %rd4, %rd265;
	add.s64 	%rd527, %rd405, %rd404;
	add.s64 	%rd525, %rd405, %rd5;
	cvt.u32.u64 	%r6, %rd264;
	add.s32 	%r234, %r6, -1;
	setp.lt.s32 	%p36, %r234, 0;
	mov.b64 	%rd531, 0;
	mov.u64 	%rd532, %rd531;
	@%p36 bra 	$L__BB124_54;
	setp.lt.u32 	%p37, %r234, 3;
	mov.b64 	%rd532, 0;
	mov.u64 	%rd531, %rd532;
	@%p37 bra 	$L__BB124_31;
	add.s32 	%r232, %r6, -2;
	and.b32  	%r143, %r6, -4;
	neg.s32 	%r231, %r143;
	mov.b64 	%rd532, 0;
$L__BB124_5:
	.pragma "nounroll";
	add.s32 	%r12, %r232, 1;
	mul.wide.u32 	%rd409, %r12, 8;
	add.s64 	%rd410, %rd2, %rd409;
	ld.global.u64 	%rd12, [%rd410];
	or.b64  	%rd411, %rd527, %rd12;
	and.b64  	%rd412, %rd411, -4294967296;
	setp.ne.s64 	%p38, %rd412, 0;
	@%p38 bra 	$L__BB124_7;
	cvt.u32.u64 	%r144, %rd12;
	cvt.u32.u64 	%r145, %rd527;
	div.u32 	%r146, %r145, %r144;
	mul.lo.s32 	%r147, %r146, %r144;
	sub.s32 	%r148, %r145, %r147;
	cvt.u64.u32 	%rd493, %r146;
	cvt.u64.u32 	%rd494, %r148;
	bra.uni 	$L__BB124_8;
$L__BB124_7:
	div.s64 	%rd493, %rd527, %rd12;
	mul.lo.s64 	%rd413, %rd493, %rd12;
	sub.s64 	%rd494, %rd527, %rd413;
$L__BB124_8:
	mul.wide.u32 	%rd414, %r12, 8;
	add.s64 	%rd415, %rd1, %rd414;
	ld.global.u64 	%rd19, [%rd415];
	mad.lo.s64 	%rd20, %rd19, %rd494, %rd531;
	or.b64  	%rd416, %rd525, %rd12;
	and.b64  	%rd417, %rd416, -4294967296;
	setp.ne.s64 	%p39, %rd417, 0;
	@%p39 bra 	$L__BB124_10;
	cvt.u32.u64 	%r149, %rd12;
	cvt.u32.u64 	%r150, %rd525;
	div.u32 	%r151, %r150, %r149;
	mul.lo.s32 	%r152, %r151, %r149;
	sub.s32 	%r153, %r150, %r152;
	cvt.u64.u32 	%rd495, %r151;
	cvt.u64.u32 	%rd496, %r153;
	bra.uni 	$L__BB124_11;
$L__BB124_10:
	div.s64 	%rd495, %rd525, %rd12;
	mul.lo.s64 	%rd418, %rd495, %rd12;
	sub.s64 	%rd496, %rd525, %rd418;
$L__BB124_11:
	mad.lo.s64 	%rd27, %rd496, %rd19, %rd532;
	add.s32 	%r13, %r232, -2;
	mul.wide.u32 	%rd419, %r232, 8;
	add.s64 	%rd420, %rd2, %rd419;
	ld.global.u64 	%rd28, [%rd420];
	or.b64  	%rd421, %rd493, %rd28;
	and.b64  	%rd422, %rd421, -4294967296;
	setp.ne.s64 	%p40, %rd422, 0;
	@%p40 bra 	$L__BB124_13;
	cvt.u32.u64 	%r154, %rd28;
	cvt.u32.u64 	%r155, %rd493;
	div.u32 	%r156, %r155, %r154;
	mul.lo.s32 	%r157, %r156, %r154;
	sub.s32 	%r158, %r155, %r157;
	cvt.u64.u32 	%rd497, %r156;
	cvt.u64.u32 	%rd498, %r158;
	bra.uni 	$L__BB124_14;
$L__BB124_13:
	div.s64 	%rd497, %rd493, %rd28;
	mul.lo.s64 	%rd423, %rd497, %rd28;
	sub.s64 	%rd498, %rd493, %rd423;
$L__BB124_14:
	mul.wide.u32 	%rd424, %r232, 8;
	add.s64 	%rd425, %rd1, %rd424;
	ld.global.u64 	%rd35, [%rd425];
	mad.lo.s64 	%rd36, %rd35, %rd498, %rd20;
	or.b64  	%rd426, %rd495, %rd28;
	and.b64  	%rd427, %rd426, -4294967296;
	setp.ne.s64 	%p41, %rd427, 0;
	@%p41 bra 	$L__BB124_16;
	cvt.u32.u64 	%r159, %rd28;
	cvt.u32.u64 	%r160, %rd495;
	div.u32 	%r161, %r160, %r159;
	mul.lo.s32 	%r162, %r161, %r159;
	sub.s32 	%r163, %r160, %r162;
	cvt.u64.u32 	%rd499, %r161;
	cvt.u64.u32 	%rd500, %r163;
	bra.uni 	$L__BB124_17;
$L__BB124_16:
	div.s64 	%rd499, %rd495, %rd28;
	mul.lo.s64 	%rd428, %rd499, %rd28;
	sub.s64 	%rd500, %rd495, %rd428;
$L__BB124_17:
	mad.lo.s64 	%rd43, %rd500, %rd35, %rd27;
	add.s32 	%r14, %r232, -1;
	mul.wide.u32 	%rd429, %r14, 8;
	add.s64 	%rd430, %rd2, %rd429;
	ld.global.u64 	%rd44, [%rd430];
	or.b64  	%rd431, %rd497, %rd44;
	and.b64  	%rd432, %rd431, -4294967296;
	setp.ne.s64 	%p42, %rd432, 0;
	@%p42 bra 	$L__BB124_19;
	cvt.u32.u64 	%r164, %rd44;
	cvt.u32.u64 	%r165, %rd497;
	div.u32 	%r166, %r165, %r164;
	mul.lo.s32 	%r167, %r166, %r164;
	sub.s32 	%r168, %r165, %r167;
	cvt.u64.u32 	%rd501, %r166;
	cvt.u64.u32 	%rd502, %r168;
	bra.uni 	$L__BB124_20;
$L__BB124_19:
	div.s64 	%rd501, %rd497, %rd44;
	mul.lo.s64 	%rd433, %rd501, %rd44;
	sub.s64 	%rd502, %rd497, %rd433;
$L__BB124_20:
	mul.wide.u32 	%rd434, %r14, 8;
	add.s64 	%rd435, %rd1, %rd434;
	ld.global.u64 	%rd51, [%rd435];
	mad.lo.s64 	%rd52, %rd51, %rd502, %rd36;
	or.b64  	%rd436, %rd499, %rd44;
	and.b64  	%rd437, %rd436, -4294967296;
	setp.ne.s64 	%p43, %rd437, 0;
	@%p43 bra 	$L__BB124_22;
	cvt.u32.u64 	%r169, %rd44;
	cvt.u32.u64 	%r170, %rd499;
	div.u32 	%r171, %r170, %r169;
	mul.lo.s32 	%r172, %r171, %r169;
	sub.s32 	%r173, %r170, %r172;
	cvt.u64.u32 	%rd503, %r171;
	cvt.u64.u32 	%rd504, %r173;
	bra.uni 	$L__BB124_23;
$L__BB124_22:
	div.s64 	%rd503, %rd499, %rd44;
	mul.lo.s64 	%rd438, %rd503, %rd44;
	sub.s64 	%rd504, %rd499, %rd438;
$L__BB124_23:
	mad.lo.s64 	%rd59, %rd504, %rd51, %rd43;
	mul.wide.u32 	%rd439, %r13, 8;
	add.s64 	%rd440, %rd2, %rd439;
	ld.global.u64 	%rd60, [%rd440];
	or.b64  	%rd441, %rd501, %rd60;
	and.b64  	%rd442, %rd441, -4294967296;
	setp.ne.s64 	%p44, %rd442, 0;
	@%p44 bra 	$L__BB124_25;
	cvt.u32.u64 	%r174, %rd60;
	cvt.u32.u64 	%r175, %rd501;
	div.u32 	%r176, %r175, %r174;
	mul.lo.s32 	%r177, %r176, %r174;
	sub.s32 	%r178, %r175, %r177;
	cvt.u64.u32 	%rd527, %r176;
	cvt.u64.u32 	%rd506, %r178;
	bra.uni 	$L__BB124_26;
$L__BB124_25:
	div.s64 	%rd527, %rd501, %rd60;
	mul.lo.s64 	%rd443, %rd527, %rd60;
	sub.s64 	%rd506, %rd501, %rd443;
$L__BB124_26:
	mul.wide.u32 	%rd444, %r13, 8;
	add.s64 	%rd445, %rd1, %rd444;
	ld.global.u64 	%rd67, [%rd445];
	mad.lo.s64 	%rd531, %rd67, %rd506, %rd52;
	or.b64  	%rd446, %rd503, %rd60;
	and.b64  	%rd447, %rd446, -4294967296;
	setp.ne.s64 	%p45, %rd447, 0;
	@%p45 bra 	$L__BB124_28;
	cvt.u32.u64 	%r179, %rd60;
	cvt.u32.u64 	%r180, %rd503;
	div.u32 	%r181, %r180, %r179;
	mul.lo.s32 	%r182, %r181, %r179;
	sub.s32 	%r183, %r180, %r182;
	cvt.u64.u32 	%rd525, %r181;
	cvt.u64.u32 	%rd508, %r183;
	bra.uni 	$L__BB124_29;
$L__BB124_28:
	div.s64 	%rd525, %rd503, %rd60;
	mul.lo.s64 	%rd448, %rd525, %rd60;
	sub.s64 	%rd508, %rd503, %rd448;
$L__BB124_29:
	mad.lo.s64 	%rd532, %rd508, %rd67, %rd59;
	add.s32 	%r232, %r232, -4;
	add.s32 	%r231, %r231, 4;
	setp.ne.s32 	%p46, %r231, 0;
	@%p46 bra 	$L__BB124_5;
	add.s32 	%r234, %r232, 1;
$L__BB124_31:
	and.b32  	%r19, %r6, 3;
	setp.eq.s32 	%p47, %r19, 0;
	@%p47 bra 	$L__BB124_54;
	setp.eq.s32 	%p48, %r19, 1;
	@%p48 bra 	$L__BB124_46;
	mul.wide.u32 	%rd450, %r234, 8;
	add.s64 	%rd451, %rd2, %rd450;
	ld.global.u64 	%rd82, [%rd451];
	or.b64  	%rd452, %rd527, %rd82;
	and.b64  	%rd453, %rd452, -4294967296;
	setp.ne.s64 	%p49, %rd453, 0;
	@%p49 bra 	$L__BB124_35;
	cvt.u32.u64 	%r184, %rd82;
	cvt.u32.u64 	%r185, %rd527;
	div.u32 	%r186, %r185, %r184;
	mul.lo.s32 	%r187, %r186, %r184;
	sub.s32 	%r188, %r185, %r187;
	cvt.u64.u32 	%rd515, %r186;
	cvt.u64.u32 	%rd516, %r188;
	bra.uni 	$L__BB124_36;
$L__BB124_35:
	div.s64 	%rd515, %rd527, %rd82;
	mul.lo.s64 	%rd454, %rd515, %rd82;
	sub.s64 	%rd516, %rd527, %rd454;
$L__BB124_36:
	add.s64 	%rd456, %rd1, %rd450;
	ld.global.u64 	%rd89, [%rd456];
	mad.lo.s64 	%rd90, %rd89, %rd516, %rd531;
	or.b64  	%rd457, %rd525, %rd82;
	and.b64  	%rd458, %rd457, -4294967296;
	setp.ne.s64 	%p50, %rd458, 0;
	@%p50 bra 	$L__BB124_38;
	cvt.u32.u64 	%r189, %rd82;
	cvt.u32.u64 	%r190, %rd525;
	div.u32 	%r191, %r190, %r189;
	mul.lo.s32 	%r192, %r191, %r189;
	sub.s32 	%r193, %r190, %r192;
	cvt.u64.u32 	%rd517, %r191;
	cvt.u64.u32 	%rd518, %r193;
	bra.uni 	$L__BB124_39;
$L__BB124_38:
	div.s64 	%rd517, %rd525, %rd82;
	mul.lo.s64 	%rd459, %rd517, %rd82;
	sub.s64 	%rd518, %rd525, %rd459;
$L__BB124_39:
	mad.lo.s64 	%rd97, %rd518, %rd89, %rd532;
	add.s32 	%r20, %r234, -1;
	mul.wide.u32 	%rd460, %r20, 8;
	add.s64 	%rd461, %rd2, %rd460;
	ld.global.u64 	%rd98, [%rd461];
	or.b64  	%rd462, %rd515, %rd98;
	and.b64  	%rd463, %rd462, -4294967296;
	setp.ne.s64 	%p51, %rd463, 0;
	@%p51 bra 	$L__BB124_41;
	cvt.u32.u64 	%r194, %rd98;
	cvt.u32.u64 	%r195, %rd515;
	div.u32 	%r196, %r195, %r194;
	mul.lo.s32 	%r197, %r196, %r194;
	sub.s32 	%r198, %r195, %r197;
	cvt.u64.u32 	%rd527, %r196;
	cvt.u64.u32 	%rd520, %r198;
	bra.uni 	$L__BB124_42;
$L__BB124_41:
	div.s64 	%rd527, %rd515, %rd98;
	mul.lo.s64 	%rd464, %rd527, %rd98;
	sub.s64 	%rd520, %rd515, %rd464;
$L__BB124_42:
	add.s64 	%rd466, %rd1, %rd460;
	ld.global.u64 	%rd105, [%rd466];
	mad.lo.s64 	%rd531, %rd105, %rd520, %rd90;
	or.b64  	%rd467, %rd517, %rd98;
	and.b64  	%rd468, %rd467, -4294967296;
	setp.ne.s64 	%p52, %rd468, 0;
	@%p52 bra 	$L__BB124_44;
	cvt.u32.u64 	%r199, %rd98;
	cvt.u32.u64 	%r200, %rd517;
	div.u32 	%r201, %r200, %r199;
	mul.lo.s32 	%r202, %r201, %r199;
	sub.s32 	%r203, %r200, %r202;
	cvt.u64.u32 	%rd525, %r201;
	cvt.u64.u32 	%rd522, %r203;
	bra.uni 	$L__BB124_45;
$L__BB124_44:
	div.s64 	%rd525, %rd517, %rd98;
	mul.lo.s64 	%rd469, %rd525, %rd98;
	sub.s64 	%rd522, %rd517, %rd469;
$L__BB124_45:
	mad.lo.s64 	%rd532, %rd522, %rd105, %rd97;
	add.s32 	%r234, %r234, -2;
$L__BB124_46:
	and.b32  	%r204, %r6, 1;
	setp.eq.b32 	%p53, %r204, 1;
	not.pred 	%p54, %p53;
	@%p54 bra 	$L__BB124_54;
	mul.wide.u32 	%rd470, %r234, 8;
	add.s64 	%rd471, %rd2, %rd470;
	ld.global.u64 	%rd120, [%rd471];
	or.b64  	%rd472, %rd527, %rd120;
	and.b64  	%rd473, %rd472, -4294967296;
	setp.ne.s64 	%p55, %rd473, 0;
	@%p55 bra 	$L__BB124_49;
	cvt.u32.u64 	%r205, %rd120;
	cvt.u32.u64 	%r206, %rd527;
	rem.u32 	%r207, %r206, %r205;
	cvt.u64.u32 	%rd529, %r207;
	bra.uni 	$L__BB124_50;
$L__BB124_49:
	rem.s64 	%rd529, %rd527, %rd120;
$L__BB124_50:
	add.s64 	%rd475, %rd1, %rd470;
	ld.global.u64 	%rd124, [%rd475];
	mad.lo.s64 	%rd531, %rd124, %rd529, %rd531;
	or.b64  	%rd476, %rd525, %rd120;
	and.b64  	%rd477, %rd476, -4294967296;
	setp.ne.s64 	%p56, %rd477, 0;
	@%p56 bra 	$L__BB124_52;
	cvt.u32.u64 	%r208, %rd120;
	cvt.u32.u64 	%r209, %rd525;
	rem.u32 	%r210, %r209, %r208;
	cvt.u64.u32 	%rd530, %r210;
	bra.uni 	$L__BB124_53;
$L__BB124_52:
	rem.s64 	%rd530, %rd525, %rd120;
$L__BB124_53:
	mad.lo.s64 	%rd532, %rd530, %rd124, %rd532;
$L__BB124_54:
	shl.b64 	%rd478, %rd531, 1;
	add.s64 	%rd479, %rd573, %rd478;
	ld.global.u16 	%rs1, [%rd479];
	abs.s16 	%rs7, %rs1;
	cvt.rn.f32.u16 	%f1, %rs7;
	abs.f32 	%f2, %f1;
	setp.eq.s16 	%p57, %rs7, 1;
	mov.f32 	%f195, 0f3F800000;
	@%p57 bra 	$L__BB124_58;
	setp.num.f32 	%p58, %f2, %f2;
	@%p58 bra 	$L__BB124_57;
	mov.f32 	%f134, 0f40400000;
	add.rn.f32 	%f195, %f1, %f134;
	bra.uni 	$L__BB124_58;
$L__BB124_57:
	setp.lt.f32 	%p59, %f2, 0f00800000;
	mul.f32 	%f77, %f2, 0f4B800000;
	selp.f32 	%f78, %f77, %f2, %p59;
	mov.b32 	%r211, %f78;
	add.s32 	%r212, %r211, -1060439283;
	and.b32  	%r213, %r212, -8388608;
	sub.s32 	%r214, %r211, %r213;
	mov.b32 	%f79, %r214;
	cvt.rn.f32.s32 	%f80, %r213;
	selp.f32 	%f81, 0fC1C00000, 0f00000000, %p59;
	fma.rn.f32 	%f82, %f80, 0f34000000, %f81;
	add.f32 	%f83, %f79, 0fBF800000;
	add.f32 	%f84, %f79, 0f3F800000;
	rcp.approx.ftz.f32 	%f85, %f84;
	add.f32 	%f86, %f83, %f83;
	mul.f32 	%f87, %f86, %f85;
	mul.f32 	%f88, %f87, %f87;
	neg.f32 	%f89, %f87;
	sub.f32 	%f90, %f83, %f87;
	add.f32 	%f91, %f90, %f90;
	fma.rn.f32 	%f92, %f89, %f83, %f91;
	mul.rn.f32 	%f93, %f85, %f92;
	fma.rn.f32 	%f94, %f88, 0f3A2C32E4, 0f3B52E7DB;
	fma.rn.f32 	%f95, %f94, %f88, 0f3C93BB73;
	fma.rn.f32 	%f96, %f95, %f88, 0f3DF6384F;
	mul.rn.f32 	%f97, %f96, %f88;
	fma.rn.f32 	%f98, %f87, 0f3FB8AA3B, %f82;
	mul.f32 	%f99, %f97, 0f40400000;
	sub.f32 	%f100, %f82, %f98;
	fma.rn.f32 	%f101, %f87, 0f3FB8AA3B, %f100;
	fma.rn.f32 	%f102, %f93, 0f3FB8AA3B, %f101;
	fma.rn.f32 	%f103, %f87, 0f32A55E34, %f102;
	fma.rn.f32 	%f104, %f99, %f93, %f103;
	fma.rn.f32 	%f105, %f97, %f87, %f104;
	add.rn.f32 	%f106, %f98, %f105;
	mov.f32 	%f107, 0f40400000;
	mul.rn.f32 	%f108, %f106, %f107;
	cvt.rni.f32.f32 	%f109, %f108;
	sub.f32 	%f110, %f108, %f109;
	neg.f32 	%f111, %f108;
	fma.rn.f32 	%f112, %f106, 0f40400000, %f111;
	neg.f32 	%f113, %f98;
	add.rn.f32 	%f114, %f106, %f113;
	neg.f32 	%f115, %f114;
	add.rn.f32 	%f116, %f105, %f115;
	fma.rn.f32 	%f117, %f116, 0f40400000, %f112;
	add.f32 	%f118, %f110, %f117;
	setp.gt.f32 	%p60, %f109, 0f00000000;
	selp.b32 	%r215, 0, -2097152000, %p60;
	setp.eq.s16 	%p61, %rs1, 0;
	setp.eq.f32 	%p62, %f2, 0f7F800000;
	add.f32 	%f119, %f1, %f1;
	setp.lt.f32 	%p63, %f108, 0f00000000;
	selp.f32 	%f120, 0f00000000, 0f7F800000, %p63;
	abs.f32 	%f121, %f108;
	setp.gt.f32 	%p64, %f121, 0f43180000;
	cvt.rzi.s32.f32 	%r216, %f109;
	shl.b32 	%r217, %r216, 23;
	sub.s32 	%r218, %r217, %r215;
	mov.b32 	%f122, %r218;
	add.s32 	%r219, %r215, 2130706432;
	mov.b32 	%f123, %r219;
	fma.rn.f32 	%f124, %f118, 0f391FCB8E, 0f3AAF85ED;
	fma.rn.f32 	%f125, %f124, %f118, 0f3C1D9856;
	fma.rn.f32 	%f126, %f125, %f118, 0f3D6357BB;
	fma.rn.f32 	%f127, %f126, %f118, 0f3E75FDEC;
	fma.rn.f32 	%f128, %f127, %f118, 0f3F317218;
	fma.rn.f32 	%f129, %f128, %f118, 0f3F800000;
	mul.f32 	%f130, %f129, %f123;
	mul.f32 	%f131, %f130, %f122;
	selp.f32 	%f132, %f120, %f131, %p64;
	selp.f32 	%f133, %f119, %f132, %p62;
	selp.f32 	%f195, %f119, %f133, %p61;
$L__BB124_58:
	shl.b64 	%rd480, %rd532, 1;
	add.s64 	%rd481, %rd573, %rd480;
	ld.global.u16 	%rs2, [%rd481];
	abs.s16 	%rs8, %rs2;
	cvt.rn.f32.u16 	%f6, %rs8;
	abs.f32 	%f7, %f6;
	setp.eq.s16 	%p65, %rs8, 1;
	mov.f32 	%f196, 0f3F800000;
	@%p65 bra 	$L__BB124_62;
	setp.num.f32 	%p66, %f7, %f7;
	@%p66 bra 	$L__BB124_61;
	mov.f32 	%f193, 0f40400000;
	add.rn.f32 	%f196, %f6, %f193;
	bra.uni 	$L__BB124_62;
$L__BB124_61:
	setp.lt.f32 	%p67, %f7, 0f00800000;
	mul.f32 	%f136, %f7, 0f4B800000;
	selp.f32 	%f137, %f136, %f7, %p67;
	mov.b32 	%r220, %f137;
	add.s32 	%r221, %r220, -1060439283;
	and.b32  	%r222, %r221, -8388608;
	sub.s32 	%r223, %r220, %r222;
	mov.b32 	%f138, %r223;
	cvt.rn.f32.s32 	%f139, %r222;
	selp.f32 	%f140, 0fC1C00000, 0f00000000, %p67;
	fma.rn.f32 	%f141, %f139, 0f34000000, %f140;
	add.f32 	%f142, %f138, 0fBF800000;
	add.f32 	%f143, %f138, 0f3F800000;
	rcp.approx.ftz.f32 	%f144, %f143;
	add.f32 	%f145, %f142, %f142;
	mul.f32 	%f146, %f145, %f144;
	mul.f32 	%f147, %f146, %f146;
	neg.f32 	%f148, %f146;
	sub.f32 	%f149, %f142, %f146;
	add.f32 	%f150, %f149, %f149;
	fma.rn.f32 	%f151, %f148, %f142, %f150;
	mul.rn.f32 	%f152, %f144, %f151;
	fma.rn.f32 	%f153, %f147, 0f3A2C32E4, 0f3B52E7DB;
	fma.rn.f32 	%f154, %f153, %f147, 0f3C93BB73;
	fma.rn.f32 	%f155, %f154, %f147, 0f3DF6384F;
	mul.rn.f32 	%f156, %f155, %f147;
	fma.rn.f32 	%f157, %f146, 0f3FB8AA3B, %f141;
	mul.f32 	%f158, %f156, 0f40400000;
	sub.f32 	%f159, %f141, %f157;
	fma.rn.f32 	%f160, %f146, 0f3FB8AA3B, %f159;
	fma.rn.f32 	%f161, %f152, 0f3FB8AA3B, %f160;
	fma.rn.f32 	%f162, %f146, 0f32A55E34, %f161;
	fma.rn.f32 	%f163, %f158, %f152, %f162;
	fma.rn.f32 	%f164, %f156, %f146, %f163;
	add.rn.f32 	%f165, %f157, %f164;
	mov.f32 	%f166, 0f40400000;
	mul.rn.f32 	%f167, %f165, %f166;
	cvt.rni.f32.f32 	%f168, %f167;
	sub.f32 	%f169, %f167, %f168;
	neg.f32 	%f170, %f167;
	fma.rn.f32 	%f171, %f165, 0f40400000, %f170;
	neg.f32 	%f172, %f157;
	add.rn.f32 	%f173, %f165, %f172;
	neg.f32 	%f174, %f173;
	add.rn.f32 	%f175, %f164, %f174;
	fma.rn.f32 	%f176, %f175, 0f40400000, %f171;
	add.f32 	%f177, %f169, %f176;
	setp.gt.f32 	%p68, %f168, 0f00000000;
	selp.b32 	%r224, 0, -2097152000, %p68;
	setp.eq.s16 	%p69, %rs2, 0;
	setp.eq.f32 	%p70, %f7, 0f7F800000;
	add.f32 	%f178, %f6, %f6;
	setp.lt.f32 	%p71, %f167, 0f00000000;
	selp.f32 	%f179, 0f00000000, 0f7F800000, %p71;
	abs.f32 	%f180, %f167;
	setp.gt.f32 	%p72, %f180, 0f43180000;
	cvt.rzi.s32.f32 	%r225, %f168;
	shl.b32 	%r226, %r225, 23;
	sub.s32 	%r227, %r226, %r224;
	mov.b32 	%f181, %r227;
	add.s32 	%r228, %r224, 2130706432;
	mov.b32 	%f182, %r228;
	fma.rn.f32 	%f183, %f177, 0f391FCB8E, 0f3AAF85ED;
	fma.rn.f32 	%f184, %f183, %f177, 0f3C1D9856;
	fma.rn.f32 	%f185, %f184, %f177, 0f3D6357BB;
	fma.rn.f32 	%f186, %f185, %f177, 0f3E75FDEC;
	fma.rn.f32 	%f187, %f186, %f177, 0f3F317218;
	fma.rn.f32 	%f188, %f187, %f177, 0f3F800000;
	mul.f32 	%f189, %f188, %f182;
	mul.f32 	%f190, %f189, %f181;
	selp.f32 	%f191, %f179, %f190, %p72;
	selp.f32 	%f192, %f178, %f191, %p70;
	selp.f32 	%f196, %f178, %f192, %p69;
$L__BB124_62:
	add.f32 	%f194, %f195, %f196;
	// begin inline asm
	{  cvt.rn.f16.f32 %rs9, %f194;}

	// end inline asm
	st.shared.u16 	[%r5], %rs9;
	bra.uni 	$L__BB124_127;
$L__BB124_63:
	cvt.u64.u32 	%rd132, %r4;
	setp.le.u64 	%p3, %rd265, %rd132;
	@%p3 bra 	$L__BB124_127;
	mad.lo.s64 	%rd564, %rd4, %rd265, %rd132;
	cvt.u32.u64 	%r23, %rd264;
	add.s32 	%r238, %r23, -1;
	setp.lt.s32 	%p4, %r238, 0;
	@%p4 bra 	$L__BB124_122;
	and.b32  	%r25, %r23, 7;
	setp.lt.u32 	%p5, %r238, 7;
	@%p5 bra 	$L__BB124_93;
	add.s32 	%r236, %r23, -4;
	and.b32  	%r59, %r23, -8;
	neg.s32 	%r235, %r59;
$L__BB124_67:
	.pragma "nounroll";
	add.s32 	%r30, %r236, 3;
	mul.wide.u32 	%rd274, %r30, 8;
	add.s64 	%rd275, %rd2, %rd274;
	ld.global.u64 	%rd136, [%rd275];
	or.b64  	%rd276, %rd564, %rd136;
	and.b64  	%rd277, %rd276, -4294967296;
	setp.ne.s64 	%p6, %rd277, 0;
	@%p6 bra 	$L__BB124_69;
	cvt.u32.u64 	%r60, %rd136;
	cvt.u32.u64 	%r61, %rd564;
	div.u32 	%r62, %r61, %r60;
	mul.lo.s32 	%r63, %r62, %r60;
	sub.s32 	%r64, %r61, %r63;
	cvt.u64.u32 	%rd535, %r62;
	cvt.u64.u32 	%rd536, %r64;
	bra.uni 	$L__BB124_70;
$L__BB124_69:
	div.s64 	%rd535, %rd564, %rd136;
	mul.lo.s64 	%rd278, %rd535, %rd136;
	sub.s64 	%rd536, %rd564, %rd278;
$L__BB124_70:
	add.s64 	%rd280, %rd1, %rd274;
	ld.global.u64 	%rd281, [%rd280];
	mul.lo.s64 	%rd143, %rd281, %rd536;
	add.s32 	%r31, %r236, 2;
	mul.wide.u32 	%rd282, %r31, 8;
	add.s64 	%rd283, %rd2, %rd282;
	ld.global.u64 	%rd144, [%rd283];
	or.b64  	%rd284, %rd535, %rd144;
	and.b64  	%rd285, %rd284, -4294967296;
	setp.ne.s64 	%p7, %rd285, 0;
	@%p7 bra 	$L__BB124_72;
	cvt.u32.u64 	%r65, %rd144;
	cvt.u32.u64 	%r66, %rd535;
	div.u32 	%r67, %r66, %r65;
	mul.lo.s32 	%r68, %r67, %r65;
	sub.s32 	%r69, %r66, %r68;
	cvt.u64.u32 	%rd537, %r67;
	cvt.u64.u32 	%rd538, %r69;
	bra.uni 	$L__BB124_73;
$L__BB124_72:
	div.s64 	%rd537, %rd535, %rd144;
	mul.lo.s64 	%rd286, %rd537, %rd144;
	sub.s64 	%rd538, %rd535, %rd286;
$L__BB124_73:
	add.s64 	%rd288, %rd1, %rd282;
	ld.global.u64 	%rd289, [%rd288];
	mad.lo.s64 	%rd151, %rd289, %rd538, %rd143;
	add.s32 	%r32, %r236, 1;
	mul.wide.u32 	%rd290, %r32, 8;
	add.s64 	%rd291, %rd2, %rd290;
	ld.global.u64 	%rd152, [%rd291];
	or.b64  	%rd292, %rd537, %rd152;
	and.b64  	%rd293, %rd292, -4294967296;
	setp.ne.s64 	%p8, %rd293, 0;
	@%p8 bra 	$L__BB124_75;
	cvt.u32.u64 	%r70, %rd152;
	cvt.u32.u64 	%r71, %rd537;
	div.u32 	%r72, %r71, %r70;
	mul.lo.s32 	%r73, %r72, %r70;
	sub.s32 	%r74, %r71, %r73;
	cvt.u64.u32 	%rd539, %r72;
	cvt.u64.u32 	%rd540, %r74;
	bra.uni 	$L__BB124_76;
$L__BB124_75:
	div.s64 	%rd539, %rd537, %rd152;
	mul.lo.s64 	%rd294, %rd539, %rd152;
	sub.s64 	%rd540, %rd537, %rd294;
$L__BB124_76:
	add.s64 	%rd296, %rd1, %rd290;
	ld.global.u64 	%rd297, [%rd296];
	mad.lo.s64 	%rd159, %rd297, %rd540, %rd151;
	add.s32 	%r33, %r236, -4;
	mul.wide.u32 	%rd298, %r236, 8;
	add.s64 	%rd299, %rd2, %rd298;
	ld.global.u64 	%rd160, [%rd299];
	or.b64  	%rd300, %rd539, %rd160;
	and.b64  	%rd301, %rd300, -4294967296;
	setp.ne.s64 	%p9, %rd301, 0;
	@%p9 bra 	$L__BB124_78;
	cvt.u32.u64 	%r75, %rd160;
	cvt.u32.u64 	%r76, %rd539;
	div.u32 	%r77, %r76, %r75;
	mul.lo.s32 	%r78, %r77, %r75;
	sub.s32 	%r79, %r76, %r78;
	cvt.u64.u32 	%rd541, %r77;
	cvt.u64.u32 	%rd542, %r79;
	bra.uni 	$L__BB124_79;
$L__BB124_78:
	div.s64 	%rd541, %rd539, %rd160;
	mul.lo.s64 	%rd302, %rd541, %rd160;
	sub.s64 	%rd542, %rd539, %rd302;
$L__BB124_79:
	add.s64 	%rd304, %rd1, %rd298;
	ld.global.u64 	%rd305, [%rd304];
	mad.lo.s64 	%rd167, %rd305, %rd542, %rd159;
	add.s32 	%r34, %r236, -1;
	mul.wide.u32 	%rd306, %r34, 8;
	add.s64 	%rd307, %rd2, %rd306;
	ld.global.u64 	%rd168, [%rd307];
	or.b64  	%rd308, %rd541, %rd168;
	and.b64  	%rd309, %rd308, -4294967296;
	setp.ne.s64 	%p10, %rd309, 0;
	@%p10 bra 	$L__BB124_81;
	cvt.u32.u64 	%r80, %rd168;
	cvt.u32.u64 	%r81, %rd541;
	div.u32 	%r82, %r81, %r80;
	mul.lo.s32 	%r83, %r82, %r80;
	sub.s32 	%r84, %r81, %r83;
	cvt.u64.u32 	%rd543, %r82;
	cvt.u64.u32 	%rd544, %r84;
	bra.uni 	$L__BB124_82;
$L__BB124_81:
	div.s64 	%rd543, %rd541, %rd168;
	mul.lo.s64 	%rd310, %rd543, %rd168;
	sub.s64 	%rd544, %rd541, %rd310;
$L__BB124_82:
	add.s64 	%rd312, %rd1, %rd306;
	ld.global.u64 	%rd313, [%rd312];
	mad.lo.s64 	%rd175, %rd313, %rd544, %rd167;
	add.s32 	%r35, %r236, -2;
	mul.wide.u32 	%rd314, %r35, 8;
	add.s64 	%rd315, %rd2, %rd314;
	ld.global.u64 	%rd176, [%rd315];
	or.b64  	%rd316, %rd543, %rd176;
	and.b64  	%rd317, %rd316, -4294967296;
	setp.ne.s64 	%p11, %rd317, 0;
	@%p11 bra 	$L__BB124_84;
	cvt.u32.u64 	%r85, %rd176;
	cvt.u32.u64 	%r86, %rd543;
	div.u32 	%r87, %r86, %r85;
	mul.lo.s32 	%r88, %r87, %r85;
	sub.s32 	%r89, %r86, %r88;
	cvt.u64.u32 	%rd545, %r87;
	cvt.u64.u32 	%rd546, %r89;
	bra.uni 	$L__BB124_85;
$L__BB124_84:
	div.s64 	%rd545, %rd543, %rd176;
	mul.lo.s64 	%rd318, %rd545, %rd176;
	sub.s64 	%rd546, %rd543, %rd318;
$L__BB124_85:
	add.s64 	%rd320, %rd1, %rd314;
	ld.global.u64 	%rd321, [%rd320];
	mad.lo.s64 	%rd183, %rd321, %rd546, %rd175;
	add.s32 	%r36, %r236, -3;
	mul.wide.u32 	%rd322, %r36, 8;
	add.s64 	%rd323, %rd2, %rd322;
	ld.global.u64 	%rd184, [%rd323];
	or.b64  	%rd324, %rd545, %rd184;
	and.b64  	%rd325, %rd324, -4294967296;
	setp.ne.s64 	%p12, %rd325, 0;
	@%p12 bra 	$L__BB124_87;
	cvt.u32.u64 	%r90, %rd184;
	cvt.u32.u64 	%r91, %rd545;
	div.u32 	%r92, %r91, %r90;
	mul.lo.s32 	%r93, %r92, %r90;
	sub.s32 	%r94, %r91, %r93;
	cvt.u64.u32 	%rd547, %r92;
	cvt.u64.u32 	%rd548, %r94;
	bra.uni 	$L__BB124_88;
$L__BB124_87:
	div.s64 	%rd547, %rd545, %rd184;
	mul.lo.s64 	%rd326, %rd547, %rd184;
	sub.s64 	%rd548, %rd545, %rd326;
$L__BB124_88:
	add.s64 	%rd328, %rd1, %rd322;
	ld.global.u64 	%rd329, [%rd328];
	mad.lo.s64 	%rd191, %rd329, %rd548, %rd183;
	mul.wide.u32 	%rd330, %r33, 8;
	add.s64 	%rd331, %rd2, %rd330;
	ld.global.u64 	%rd192, [%rd331];
	or.b64  	%rd332, %rd547, %rd192;
	and.b64  	%rd333, %rd332, -4294967296;
	setp.ne.s64 	%p13, %rd333, 0;
	@%p13 bra 	$L__BB124_90;
	cvt.u32.u64 	%r95, %rd192;
	cvt.u32.u64 	%r96, %rd547;
	div.u32 	%r97, %r96, %r95;
	mul.lo.s32 	%r98, %r97, %r95;
	sub.s32 	%r99, %r96, %r98;
	cvt.u64.u32 	%rd564, %r97;
	cvt.u64.u32 	%rd550, %r99;
	bra.uni 	$L__BB124_91;
$L__BB124_90:
	div.s64 	%rd564, %rd547, %rd192;
	mul.lo.s64 	%rd334, %rd564, %rd192;
	sub.s64 	%rd550, %rd547, %rd334;
$L__BB124_91:
	add.s64 	%rd336, %rd1, %rd330;
	ld.global.u64 	%rd337, [%rd336];
	mad.lo.s64 	%rd338, %rd337, %rd550, %rd191;
	shl.b64 	%rd339, %rd338, 1;
	add.s64 	%rd573, %rd573, %rd339;
	add.s32 	%r236, %r236, -8;
	add.s32 	%r235, %r235, 8;
	setp.ne.s32 	%p14, %r235, 0;
	@%p14 bra 	$L__BB124_67;
	add.s32 	%r238, %r236, 3;
$L__BB124_93:
	setp.eq.s32 	%p15, %r25, 0;
	@%p15 bra 	$L__BB124_122;
	and.b32  	%r41, %r23, 3;
	setp.lt.u32 	%p16, %r25, 4;
	@%p16 bra 	$L__BB124_108;
	mul.wide.u32 	%rd341, %r238, 8;
	add.s64 	%rd342, %rd2, %rd341;
	ld.global.u64 	%rd203, [%rd342];
	or.b64  	%rd343, %rd564, %rd203;
	and.b64  	%rd344, %rd343, -4294967296;
	setp.ne.s64 	%p17, %rd344, 0;
	@%p17 bra 	$L__BB124_97;
	cvt.u32.u64 	%r100, %rd203;
	cvt.u32.u64 	%r101, %rd564;
	div.u32 	%r102, %r101, %r100;
	mul.lo.s32 	%r103, %r102, %r100;
	sub.s32 	%r104, %r101, %r103;
	cvt.u64.u32 	%rd554, %r102;
	cvt.u64.u32 	%rd555, %r104;
	bra.uni 	$L__BB124_98;
$L__BB124_97:
	div.s64 	%rd554, %rd564, %rd203;
	mul.lo.s64 	%rd345, %rd554, %rd203;
	sub.s64 	%rd555, %rd564, %rd345;
$L__BB124_98:
	add.s64 	%rd347, %rd1, %rd341;
	ld.global.u64 	%rd348, [%rd347];
	mul.lo.s64 	%rd210, %rd348, %rd555;
	add.s32 	%r42, %r238, -1;
	mul.wide.u32 	%rd349, %r42, 8;
	add.s64 	%rd350, %rd2, %rd349;
	ld.global.u64 	%rd211, [%rd350];
	or.b64  	%rd351, %rd554, %rd211;
	and.b64  	%rd352, %rd351, -4294967296;
	setp.ne.s64 	%p18, %rd352, 0;
	@%p18 bra 	$L__BB124_100;
	cvt.u32.u64 	%r105, %rd211;
	cvt.u32.u64 	%r106, %rd554;
	div.u32 	%r107, %r106, %r105;
	mul.lo.s32 	%r108, %r107, %r105;
	sub.s32 	%r109, %r106, %r108;
	cvt.u64.u32 	%rd556, %r107;
	cvt.u64.u32 	%rd557, %r109;
	bra.uni 	$L__BB124_101;
$L__BB124_100:
	div.s64 	%rd556, %rd554, %rd211;
	mul.lo.s64 	%rd353, %rd556, %rd211;
	sub.s64 	%rd557, %rd554, %rd353;
$L__BB124_101:
	add.s64 	%rd355, %rd1, %rd349;
	ld.global.u64 	%rd356, [%rd355];
	mad.lo.s64 	%rd218, %rd356, %rd557, %rd210;
	add.s32 	%r43, %r238, -2;
	mul.wide.u32 	%rd357, %r43, 8;
	add.s64 	%rd358, %rd2, %rd357;
	ld.global.u64 	%rd219, [%rd358];
	or.b64  	%rd359, %rd556, %rd219;
	and.b64  	%rd360, %rd359, -4294967296;
	setp.ne.s64 	%p19, %rd360, 0;
	@%p19 bra 	$L__BB124_103;
	cvt.u32.u64 	%r110, %rd219;
	cvt.u32.u64 	%r111, %rd556;
	div.u32 	%r112, %r111, %r110;
	mul.lo.s32 	%r113, %r112, %r110;
	sub.s32 	%r114, %r111, %r113;
	cvt.u64.u32 	%rd558, %r112;
	cvt.u64.u32 	%rd559, %r114;
	bra.uni 	$L__BB124_104;
$L__BB124_103:
	div.s64 	%rd558, %rd556, %rd219;
	mul.lo.s64 	%rd361, %rd558, %rd219;
	sub.s64 	%rd559, %rd556, %rd361;
$L__BB124_104:
	add.s64 	%rd363, %rd1, %rd357;
	ld.global.u64 	%rd364, [%rd363];
	mad.lo.s64 	%rd226, %rd364, %rd559, %rd218;
	add.s32 	%r44, %r238, -3;
	mul.wide.u32 	%rd365, %r44, 8;
	add.s64 	%rd366, %rd2, %rd365;
	ld.global.u64 	%rd227, [%rd366];
	or.b64  	%rd367, %rd558, %rd227;
	and.b64  	%rd368, %rd367, -4294967296;
	setp.ne.s64 	%p20, %rd368, 0;
	@%p20 bra 	$L__BB124_106;
	cvt.u32.u64 	%r115, %rd227;
	cvt.u32.u64 	%r116, %rd558;
	div.u32 	%r117, %r116, %r115;
	mul.lo.s32 	%r118, %r117, %r115;
	sub.s32 	%r119, %r116, %r118;
	cvt.u64.u32 	%rd564, %r117;
	cvt.u64.u32 	%rd561, %r119;
	bra.uni 	$L__BB124_107;
$L__BB124_106:
	div.s64 	%rd564, %rd558, %rd227;
	mul.lo.s64 	%rd369, %rd564, %rd227;
	sub.s64 	%rd561, %rd558, %rd369;
$L__BB124_107:
	add.s64 	%rd371, %rd1, %rd365;
	ld.global.u64 	%rd372, [%rd371];
	mad.lo.s64 	%rd373, %rd372, %rd561, %rd226;
	shl.b64 	%rd374, %rd373, 1;
	add.s64 	%rd573, %rd573, %rd374;
	add.s32 	%r238, %r238, -4;
$L__BB124_108:
	setp.eq.s32 	%p21, %r41, 0;
	@%p21 bra 	$L__BB124_122;
	setp.eq.s32 	%p22, %r41, 1;
	@%p22 bra 	$L__BB124_117;
	mul.wide.u32 	%rd376, %r238, 8;
	add.s64 	%rd377, %rd2, %rd376;
	ld.global.u64 	%rd238, [%rd377];
	or.b64  	%rd378, %rd564, %rd238;
	and.b64  	%rd379, %rd378, -4294967296;
	setp.ne.s64 	%p23, %rd379, 0;
	@%p23 bra 	$L__BB124_112;
	cvt.u32.u64 	%r120, %rd238;
	cvt.u32.u64 	%r121, %rd564;
	div.u32 	%r122, %r121, %r120;
	mul.lo.s32 	%r123, %r122, %r120;
	sub.s32 	%r124, %r121, %r123;
	cvt.u64.u32 	%rd565, %r122;
	cvt.u64.u32 	%rd566, %r124;
	bra.uni 	$L__BB124_113;
$L__BB124_112:
	div.s64 	%rd565, %rd564, %rd238;
	mul.lo.s64 	%rd380, %rd565, %rd238;
	sub.s64 	%rd566, %rd564, %rd380;
$L__BB124_113:
	add.s64 	%rd382, %rd1, %rd376;
	ld.global.u64 	%rd383, [%rd382];
	mul.lo.s64 	%rd245, %rd383, %rd566;
	add.s32 	%r47, %r238, -1;
	mul.wide.u32 	%rd384, %r47, 8;
	add.s64 	%rd385, %rd2, %rd384;
	ld.global.u64 	%rd246, [%rd385];
	or.b64  	%rd386, %rd565, %rd246;
	and.b64  	%rd387, %rd386, -4294967296;
	setp.ne.s64 	%p24, %rd387, 0;
	@%p24 bra 	$L__BB124_115;
	cvt.u32.u64 	%r125, %rd246;
	cvt.u32.u64 	%r126, %rd565;
	div.u32 	%r127, %r126, %r125;
	mul.lo.s32 	%r128, %r127, %r125;
	sub.s32 	%r129, %r126, %r128;
	cvt.u64.u32 	%rd564, %r127;
	cvt.u64.u32 	%rd568, %r129;
	bra.uni 	$L__BB124_116;
$L__BB124_115:
	div.s64 	%rd564, %rd565, %rd246;
	mul.lo.s64 	%rd388, %rd564, %rd246;
	sub.s64 	%rd568, %rd565, %rd388;
$L__BB124_116:
	add.s64 	%rd390, %rd1, %rd384;
	ld.global.u64 	%rd391, [%rd390];
	mad.lo.s64 	%rd392, %rd391, %rd568, %rd245;
	shl.b64 	%rd393, %rd392, 1;
	add.s64 	%rd573, %rd573, %rd393;
	add.s32 	%r238, %r238, -2;
$L__BB124_117:
	and.b32  	%r130, %r23, 1;
	setp.eq.b32 	%p25, %r130, 1;
	not.pred 	%p26, %p25;
	@%p26 bra 	$L__BB124_122;
	mul.wide.u32 	%rd394, %r238, 8;
	add.s64 	%rd395, %rd2, %rd394;
	ld.global.u64 	%rd257, [%rd395];
	or.b64  	%rd396, %rd564, %rd257;
	and.b64  	%rd397, %rd396, -4294967296;
	setp.ne.s64 	%p27, %rd397, 0;
	@%p27 bra 	$L__BB124_120;
	cvt.u32.u64 	%r131, %rd257;
	cvt.u32.u64 	%r132, %rd564;
	rem.u32 	%r133, %r132, %r131;
	cvt.u64.u32 	%rd572, %r133;
	bra.uni 	$L__BB124_121;
$L__BB124_120:
	rem.s64 	%rd572, %rd564, %rd257;
$L__BB124_121:
	add.s64 	%rd399, %rd1, %rd394;
	ld.global.u64 	%rd400, [%rd399];
	mul.lo.s64 	%rd401, %rd400, %rd572;
	shl.b64 	%rd402, %rd401, 1;
	add.s64 	%rd573, %rd573, %rd402;
$L__BB124_122:
	ld.global.u16 	%rs3, [%rd573];
	abs.s16 	%rs5, %rs3;
	cvt.rn.f32.u16 	%f11, %rs5;
	abs.f32 	%f12, %f11;
	setp.eq.s16 	%p28, %rs5, 1;
	mov.f32 	%f197, 0f3F800000;
	@%p28 bra 	$L__BB124_126;
	setp.num.f32 	%p29, %f12, %f12;
	@%p29 bra 	$L__BB124_125;
	mov.f32 	%f74, 0f40400000;
	add.rn.f32 	%f197, %f11, %f74;
	bra.uni 	$L__BB124_126;
$L__BB124_125:
	setp.lt.f32 	%p30, %f12, 0f00800000;
	mul.f32 	%f17, %f12, 0f4B800000;
	selp.f32 	%f18, %f17, %f12, %p30;
	mov.b32 	%r134, %f18;
	add.s32 	%r135, %r134, -1060439283;
	and.b32  	%r136, %r135, -8388608;
	sub.s32 	%r137, %r134, %r136;
	mov.b32 	%f19, %r137;
	cvt.rn.f32.s32 	%f20, %r136;
	selp.f32 	%f21, 0fC1C00000, 0f00000000, %p30;
	fma.rn.f32 	%f22, %f20, 0f34000000, %f21;
	add.f32 	%f23, %f19, 0fBF800000;
	add.f32 	%f24, %f19, 0f3F800000;
	rcp.approx.ftz.f32 	%f25, %f24;
	add.f32 	%f26, %f23, %f23;
	mul.f32 	%f27, %f26, %f25;
	mul.f32 	%f28, %f27, %f27;
	neg.f32 	%f29, %f27;
	sub.f32 	%f30, %f23, %f27;
	add.f32 	%f31, %f30, %f30;
	fma.rn.f32 	%f32, %f29, %f23, %f31;
	mul.rn.f32 	%f33, %f25, %f32;
	fma.rn.f32 	%f34, %f28, 0f3A2C32E4, 0f3B52E7DB;
	fma.rn.f32 	%f35, %f34, %f28, 0f3C93BB73;
	fma.rn.f32 	%f36, %f35, %f28, 0f3DF6384F;
	mul.rn.f32 	%f37, %f36, %f28;
	fma.rn.f32 	%f38, %f27, 0f3FB8AA3B, %f22;
	mul.f32 	%f39, %f37, 0f40400000;
	sub.f32 	%f40, %f22, %f38;
	fma.rn.f32 	%f41, %f27, 0f3FB8AA3B, %f40;
	fma.rn.f32 	%f42, %f33, 0f3FB8AA3B, %f41;
	fma.rn.f32 	%f43, %f27, 0f32A55E34, %f42;
	fma.rn.f32 	%f44, %f39, %f33, %f43;
	fma.rn.f32 	%f45, %f37, %f27, %f44;
	add.rn.f32 	%f46, %f38, %f45;
	mov.f32 	%f47, 0f40400000;
	mul.rn.f32 	%f48, %f46, %f47;
	cvt.rni.f32.f32 	%f49, %f48;
	sub.f32 	%f50, %f48, %f49;
	neg.f32 	%f51, %f48;
	fma.rn.f32 	%f52, %f46, 0f40400000, %f51;
	neg.f32 	%f53, %f38;
	add.rn.f32 	%f54, %f46, %f53;
	neg.f32 	%f55, %f54;
	add.rn.f32 	%f56, %f45, %f55;
	fma.rn.f32 	%f57, %f56, 0f40400000, %f52;
	add.f32 	%f58, %f50, %f57;
	setp.gt.f32 	%p31, %f49, 0f00000000;
	selp.b32 	%r138, 0, -2097152000, %p31;
	setp.eq.s16 	%p32, %rs3, 0;
	setp.eq.f32 	%p33, %f12, 0f7F800000;
	add.f32 	%f59, %f11, %f11;
	setp.lt.f32 	%p34, %f48, 0f00000000;
	selp.f32 	%f60, 0f00000000, 0f7F800000, %p34;
	abs.f32 	%f61, %f48;
	setp.gt.f32 	%p35, %f61, 0f43180000;
	cvt.rzi.s32.f32 	%r139, %f49;
	shl.b32 	%r140, %r139, 23;
	sub.s32 	%r141, %r140, %r138;
	mov.b32 	%f62, %r141;
	add.s32 	%r142, %r138, 2130706432;
	mov.b32 	%f63, %r142;
	fma.rn.f32 	%f64, %f58, 0f391FCB8E, 0f3AAF85ED;
	fma.rn.f32 	%f65, %f64, %f58, 0f3C1D9856;
	fma.rn.f32 	%f66, %f65, %f58, 0f3D6357BB;
	fma.rn.f32 	%f67, %f66, %f58, 0f3E75FDEC;
	fma.rn.f32 	%f68, %f67, %f58, 0f3F317218;
	fma.rn.f32 	%f69, %f68, %f58, 0f3F800000;
	mul.f32 	%f70, %f69, %f63;
	mul.f32 	%f71, %f70, %f62;
	selp.f32 	%f72, %f60, %f71, %p35;
	selp.f32 	%f73, %f59, %f72, %p33;
	selp.f32 	%f197, %f59, %f73, %p32;
$L__BB124_126:
	// begin inline asm
	{  cvt.rn.f16.f32 %rs6, %f197;}

	// end inline asm
	st.shared.u16 	[%r5], %rs6;
$L__BB124_127:
	bar.sync 	0;
	setp.lt.u32 	%p73, %r240, 66;
	@%p73 bra 	$L__BB124_131;
$L__BB124_128:
	shr.u32 	%r51, %r240, 1;
	setp.ge.u32 	%p74, %r1, %r51;
	@%p74 bra 	$L__BB124_130;
	ld.shared.u16 	%rs11, [%r5];
	and.b32  	%r229, %r240, 2046;
	add.s32 	%r230, %r5, %r229;
	ld.shared.u16 	%rs12, [%r230];
	// begin inline asm
	{add.f16 %rs10,%rs11,%rs12;
}
	// end inline asm
	st.shared.u16 	[%r5], %rs10;
$L__BB124_130:
	bar.sync 	0;
	setp.gt.u32 	%p75, %r240, 131;
	mov.u32 	%r240, %r51;
	@%p75 bra 	$L__BB124_128;
$L__BB124_131:
	setp.gt.u32 	%p76, %r1, 31;
	@%p76 bra 	$L__BB124_134;
	ld.shared.u16 	%rs14, [%r5];
	ld.shared.u16 	%rs15, [%r5+64];
	// begin inline asm
	{add.f16 %rs13,%rs14,%rs15;
}
	// end inline asm
	st.volatile.shared.u16 	[%r5], %rs13;
	ld.shared.u16 	%rs18, [%r5+32];
	// begin inline asm
	{add.f16 %rs16,%rs13,%rs18;
}
	// end inline asm
	st.volatile.shared.u16 	[%r5], %rs16;
	ld.shared.u16 	%rs21, [%r5+16];
	// begin inline asm
	{add.f16 %rs19,%rs16,%rs21;
}
	// end inline asm
	st.volatile.shared.u16 	[%r5], %rs19;
	ld.shared.u16 	%rs24, [%r5+8];
	// begin inline asm
	{add.f16 %rs22,%rs19,%rs24;
}
	// end inline asm
	st.volatile.shared.u16 	[%r5], %rs22;
	ld.shared.u16 	%rs27, [%r5+4];
	// begin inline asm
	{add.f16 %rs25,%rs22,%rs27;
}
	// end inline asm
	st.volatile.shared.u16 	[%r5], %rs25;
	ld.shared.u16 	%rs30, [%r5+2];
	// begin inline asm
	{add.f16 %rs28,%rs25,%rs30;
}
	// end inline asm
	st.volatile.shared.u16 	[%r5], %rs28;
	setp.ne.s32 	%p77, %r1, 0;
	@%p77 bra 	$L__BB124_134;
	ld.param.u64 	%rd488, [contiguous_reducel32_i16_param_8];
	ld.param.u64 	%rd487, [contiguous_reducel32_i16_param_0];
	cvt.u64.u32 	%rd482, %r2;
	mad.lo.s64 	%rd483, %rd488, %rd4, %rd482;
	cvta.to.global.u64 	%rd484, %rd487;
	shl.b64 	%rd485, %rd483, 1;
	add.s64 	%rd486, %rd484, %rd485;
	ld.shared.u16 	%rs31, [reducel3sdata_i16];
	st.global.u16 	[%rd486], %rs31;
$L__BB124_134:
	ret;

}
	// .globl	contiguous_reducel322_i16
.visible .entry contiguous_reducel322_i16(
	.param .u64 .ptr .align 1 contiguous_reducel322_i16_param_0,
	.param .u64 .ptr .align 1 contiguous_reducel322_i16_param_1,
	.param .u64 contiguous_reducel322_i16_param_2,
	.param .u64 contiguous_reducel322_i16_param_3,
	.param .u64 contiguous_reducel322_i16_param_4,
	.param .u64 contiguous_reducel322_i16_param_5
)
{
	.reg .pred 	%p<9>;
	.reg .b16 	%rs<28>;
	.reg .b32 	%r<18>;
	.reg .b64 	%rd<28>;

	ld.param.u64 	%rd5, [contiguous_reducel322_i16_param_0];
	ld.param.u64 	%rd8, [contiguous_reducel322_i16_param_1];
	ld.param.u64 	%rd9, [contiguous_reducel322_i16_param_2];
	ld.param.u64 	%rd6, [contiguous_reducel322_i16_param_3];
	ld.param.u64 	%rd10, [contiguous_reducel322_i16_param_4];
	ld.param.u64 	%rd7, [contiguous_reducel322_i16_param_5];
	cvta.to.global.u64 	%rd1, %rd8;
	mov.u32 	%r1, %tid.x;
	mov.u32 	%r2, %ctaid.x;
	mov.u32 	%r17, %ntid.x;
	mul.lo.s32 	%r9, %r2, %r17;
	shl.b32 	%r10, %r9, 1;
	add.s32 	%r4, %r10, %r1;
	shl.b32 	%r11, %r1, 1;
	mov.u32 	%r12, reducel3sdata_i16;
	add.s32 	%r5, %r12, %r11;
	mov.b32 	%r8, 0;
	// begin inline asm
	cvt.rn.f16.s32 %rs1, %r8;
	// end inline asm
	st.shared.u16 	[%r5], %rs1;
	mov.u32 	%r13, %ctaid.y;
	cvt.u64.u32 	%rd11, %r13;
	add.s64 	%rd2, %rd9, %rd11;
	setp.ge.u64 	%p1, %rd2, %rd10;
	@%p1 bra 	$L__BB125_12;
	add.s32 	%r14, %r4, %r17;
	cvt.u64.u32 	%rd3, %r14;
	setp.le.u64 	%p2, %rd6, %rd3;
	@%p2 bra 	$L__BB125_3;
	cvt.u64.u32 	%rd15, %r4;
	mul.lo.s64 	%rd16, %rd2, %rd6;
	add.s64 	%rd17, %rd16, %rd15;
	shl.b64 	%rd18, %rd17, 1;
	add.s64 	%rd19, %rd1, %rd18;
	ld.global.u16 	%rs4, [%rd19];
	add.s64 	%rd20, %rd16, %rd3;
	shl.b64 	%rd21, %rd20, 1;
	add.s64 	%rd22, %rd1, %rd21;
	ld.global.u16 	%rs5, [%rd22];
	// begin inline asm
	{add.f16 %rs3,%rs4,%rs5;
}
	// end inline asm
	st.shared.u16 	[%r5], %rs3;
	bra.uni 	$L__BB125_5;
$L__BB125_3:
	cvt.u64.u32 	%rd4, %r4;
	setp.le.u64 	%p3, %rd6, %rd4;
	@%p3 bra 	$L__BB125_5;
	mad.lo.s64 	%rd12, %rd2, %rd6, %rd4;
	shl.b64 	%rd13, %rd12, 1;
	add.s64 	%rd14, %rd1, %rd13;
	ld.global.u16 	%rs2, [%rd14];
	st.shared.u16 	[%r5], %rs2;
$L__BB125_5:
	bar.sync 	0;
	setp.lt.u32 	%p4, %r17, 66;
	@%p4 bra 	$L__BB125_9;
$L__BB125_6:
	shr.u32 	%r7, %r17, 1;
	setp.ge.u32 	%p5, %r1, %r7;
	@%p5 bra 	$L__BB125_8;
	ld.shared.u16 	%rs7, [%r5];
	and.b32  	%r15, %r17, 2046;
	add.s32 	%r16, %r5, %r15;
	ld.shared.u16 	%rs8, [%r16];
	// begin inline asm
	{add.f16 %rs6,%rs7,%rs8;
}
	// end inline asm
	st.shared.u16 	[%r5], %rs6;
$L__BB125_8:
	bar.sync 	0;
	setp.gt.u32 	%p6, %r17, 131;
	mov.u32 	%r17, %r7;
	@%p6 bra 	$L__BB125_6;
$L__BB125_9:
	setp.gt.u32 	%p7, %r1, 31;
	@%p7 bra 	$L__BB125_12;
	ld.shared.u16 	%rs10, [%r5];
	ld.shared.u16 	%rs11, [%r5+64];
	// begin inline asm
	{add.f16 %rs9,%rs10,%rs11;
}
	// end inline asm
	st.volatile.shared.u16 	[%r5], %rs9;
	ld.shared.u16 	%rs14, [%r5+32];
	// begin inline asm
	{add.f16 %rs12,%rs9,%rs14;
}
	// end inline asm
	st.volatile.shared.u16 	[%r5], %rs12;
	ld.shared.u16 	%rs17, [%r5+16];
	// begin inline asm
	{add.f16 %rs15,%rs12,%rs17;
}
	// end inline asm
	st.volatile.shared.u16 	[%r5], %rs15;
	ld.shared.u16 	%rs20, [%r5+8];
	// begin inline asm
	{add.f16 %rs18,%rs15,%rs20;
}
	// end inline asm
	st.volatile.shared.u16 	[%r5], %rs18;
	ld.shared.u16 	%rs23, [%r5+4];
	// begin inline asm
	{add.f16 %rs21,%rs18,%rs23;
}
	// end inline asm
	st.volatile.shared.u16 	[%r5], %rs21;
	ld.shared.u16 	%rs26, [%r5+2];
	// begin inline asm
	{add.f16 %rs24,%rs21,%rs26;
}
	// end inline asm
	st.volatile.shared.u16 	[%r5], %rs24;
	setp.ne.s32 	%p8, %r1, 0;
	@%p8 bra 	$L__BB125_12;
	cvt.u64.u32 	%rd23, %r2;
	mad.lo.s64 	%rd24, %rd7, %rd2, %rd23;
	cvta.to.global.u64 	%rd25, %rd5;
	shl.b64 	%rd26, %rd24, 1;
	add.s64 	%rd27, %rd25, %rd26;
	ld.shared.u16 	%rs27, [reducel3sdata_i16];
	st.global.u16 	[%rd27], %rs27;
$L__BB125_12:
	ret;

}
	// .globl	contiguous_reducel33_i16
.visible .entry contiguous_reducel33_i16(
	.param .u64 .ptr .align 1 contiguous_reducel33_i16_param_0,
	.param .u64 .ptr .align 1 contiguous_reducel33_i16_param_1,
	.param .u64 .ptr .align 1 contiguous_reducel33_i16_param_2,
	.param .u64 .ptr .align 1 contiguous_reducel33_i16_param_3,
	.param .u64 contiguous_reducel33_i16_param_4,
	.param .u64 contiguous_reducel33_i16_param_5,
	.param .u64 contiguous_reducel33_i16_param_6
)
{
	.reg .pred 	%p<46>;
	.reg .b16 	%rs<121>;
	.reg .b32 	%r<239>;
	.reg .b32 	%f<67>;
	.reg .b64 	%rd<308>;

	ld.param.u64 	%rd144, [contiguous_reducel33_i16_param_0];
	ld.param.u64 	%rd145, [contiguous_reducel33_i16_param_1];
	ld.param.u64 	%rd148, [contiguous_reducel33_i16_param_2];
	ld.param.u64 	%rd149, [contiguous_reducel33_i16_param_3];
	ld.param.u64 	%rd146, [contiguous_reducel33_i16_param_4];
	ld.param.u64 	%rd147, [contiguous_reducel33_i16_param_5];
	ld.param.u64 	%rd150, [contiguous_reducel33_i16_param_6];
	cvta.to.global.u64 	%rd1, %rd149;
	cvta.to.global.u64 	%rd2, %rd148;
	mov.u32 	%r1, %tid.y;
	mov.u32 	%r2, %ntid.x;
	mov.u32 	%r3, %tid.x;
	mad.lo.s32 	%r73, %r1, %r2, %r3;
	mov.u32 	%r74, %ctaid.x;
	mad.lo.s32 	%r75, %r74, %r2, %r3;
	mov.u32 	%r4, %ctaid.y;
	mov.u32 	%r5, %ntid.y;
	mad.lo.s32 	%r76, %r4, %r5, %r1;
	shl.b32 	%r77, %r73, 1;
	mov.u32 	%r78, reducel3sdata_i16;
	add.s32 	%r7, %r78, %r77;
	mov.b32 	%r72, 0;
	// begin inline asm
	cvt.rn.f16.s32 %rs18, %r72;
	// end inline asm
	st.shared.u16 	[%r7], %rs18;
	cvt.u64.u32 	%rd3, %r75;
	setp.le.u64 	%p1, %rd147, %rd3;
	cvt.u64.u32 	%rd152, %r76;
	setp.le.u64 	%p2, %rd150, %rd152;
	or.pred  	%p3, %p1, %p2;
	@%p3 bra 	$L__BB126_81;
	cvt.u32.u64 	%r79, %rd3;
	cvt.u32.u64 	%r80, %rd147;
	mad.lo.s32 	%r227, %r76, %r80, %r79;
	cvt.u32.u64 	%r9, %rd146;
	add.s32 	%r226, %r9, -1;
	setp.lt.s32 	%p4, %r226, 0;
	mov.b64 	%rd307, 0;
	@%p4 bra 	$L__BB126_59;
	setp.lt.u32 	%p5, %r226, 7;
	mov.b64 	%rd307, 0;
	@%p5 bra 	$L__BB126_30;
	add.s32 	%r222, %r9, -4;
	and.b32  	%r81, %r9, -8;
	neg.s32 	%r221, %r81;
	mov.b64 	%rd307, 0;
$L__BB126_4:
	.pragma "nounroll";
	add.s32 	%r16, %r222, 3;
	cvt.u64.u32 	%rd5, %r227;
	mul.wide.u32 	%rd157, %r16, 8;
	add.s64 	%rd158, %rd2, %rd157;
	ld.global.u64 	%rd6, [%rd158];
	and.b64  	%rd159, %rd6, -4294967296;
	setp.ne.s64 	%p6, %rd159, 0;
	@%p6 bra 	$L__BB126_6;
	cvt.u32.u64 	%r82, %rd6;
	cvt.u32.u64 	%r83, %rd5;
	div.u32 	%r84, %r83, %r82;
	mul.lo.s32 	%r85, %r84, %r82;
	sub.s32 	%r86, %r83, %r85;
	cvt.u64.u32 	%rd272, %r84;
	cvt.u64.u32 	%rd273, %r86;
	bra.uni 	$L__BB126_7;
$L__BB126_6:
	div.s64 	%rd272, %rd5, %rd6;
	mul.lo.s64 	%rd160, %rd272, %rd6;
	sub.s64 	%rd273, %rd5, %rd160;
$L__BB126_7:
	mul.wide.u32 	%rd161, %r16, 8;
	add.s64 	%rd162, %rd1, %rd161;
	ld.global.u64 	%rd163, [%rd162];
	mad.lo.s64 	%rd13, %rd163, %rd273, %rd307;
	add.s32 	%r17, %r222, 2;
	and.b64  	%rd14, %rd272, 4294967295;
	mul.wide.u32 	%rd164, %r17, 8;
	add.s64 	%rd165, %rd2, %rd164;
	ld.global.u64 	%rd15, [%rd165];
	and.b64  	%rd166, %rd15, -4294967296;
	setp.ne.s64 	%p7, %rd166, 0;
	@%p7 bra 	$L__BB126_9;
	cvt.u32.u64 	%r87, %rd15;
	cvt.u32.u64 	%r88, %rd14;
	div.u32 	%r89, %r88, %r87;
	mul.lo.s32 	%r90, %r89, %r87;
	sub.s32 	%r91, %r88, %r90;
	cvt.u64.u32 	%rd274, %r89;
	cvt.u64.u32 	%rd275, %r91;
	bra.uni 	$L__BB126_10;
$L__BB126_9:
	div.s64 	%rd274, %rd14, %rd15;
	mul.lo.s64 	%rd167, %rd274, %rd15;
	sub.s64 	%rd275, %rd14, %rd167;
$L__BB126_10:
	mul.wide.u32 	%rd168, %r17, 8;
	add.s64 	%rd169, %rd1, %rd168;
	ld.global.u64 	%rd170, [%rd169];
	mad.lo.s64 	%rd22, %rd170, %rd275, %rd13;
	add.s32 	%r18, %r222, 1;
	and.b64  	%rd23, %rd274, 4294967295;
	mul.wide.u32 	%rd171, %r18, 8;
	add.s64 	%rd172, %rd2, %rd171;
	ld.global.u64 	%rd24, [%rd172];
	and.b64  	%rd173, %rd24, -4294967296;
	setp.ne.s64 	%p8, %rd173, 0;
	@%p8 bra 	$L__BB126_12;
	cvt.u32.u64 	%r92, %rd24;
	cvt.u32.u64 	%r93, %rd23;
	div.u32 	%r94, %r93, %r92;
	mul.lo.s32 	%r95, %r94, %r92;
	sub.s32 	%r96, %r93, %r95;
	cvt.u64.u32 	%rd276, %r94;
	cvt.u64.u32 	%rd277, %r96;
	bra.uni 	$L__BB126_13;
$L__BB126_12:
	div.s64 	%rd276, %rd23, %rd24;
	mul.lo.s64 	%rd174, %rd276, %rd24;
	sub.s64 	%rd277, %rd23, %rd174;
$L__BB126_13:
	mul.wide.u32 	%rd175, %r18, 8;
	add.s64 	%rd176, %rd1, %rd175;
	ld.global.u64 	%rd177, [%rd176];
	mad.lo.s64 	%rd31, %rd177, %rd277, %rd22;
	and.b64  	%rd32, %rd276, 4294967295;
	mul.wide.u32 	%rd178, %r222, 8;
	add.s64 	%rd179, %rd2, %rd178;
	ld.global.u64 	%rd33, [%rd179];
	and.b64  	%rd180, %rd33, -4294967296;
	setp.ne.s64 	%p9, %rd180, 0;
	@%p9 bra 	$L__BB126_15;
	cvt.u32.u64 	%r97, %rd33;
	cvt.u32.u64 	%r98, %rd32;
	div.u32 	%r99, %r98, %r97;
	mul.lo.s32 	%r100, %r99, %r97;
	sub.s32 	%r101, %r98, %r100;
	cvt.u64.u32 	%rd278, %r99;
	cvt.u64.u32 	%rd279, %r101;
	bra.uni 	$L__BB126_16;
$L__BB126_15:
	div.s64 	%rd278, %rd32, %rd33;
	mul.lo.s64 	%rd181, %rd278, %rd33;
	sub.s64 	%rd279, %rd32, %rd181;
$L__BB126_16:
	mul.wide.u32 	%rd182, %r222, 8;
	add.s64 	%rd183, %rd1, %rd182;
	ld.global.u64 	%rd184, [%rd183];
	mad.lo.s64 	%rd40, %rd184, %rd279, %rd31;
	add.s32 	%r19, %r222, -1;
	and.b64  	%rd41, %rd278, 4294967295;
	mul.wide.u32 	%rd185, %r19, 8;
	add.s64 	%rd186, %rd2, %rd185;
	ld.global.u64 	%rd42, [%rd186];
	and.b64  	%rd187, %rd42, -4294967296;
	setp.ne.s64 	%p10, %rd187, 0;
	@%p10 bra 	$L__BB126_18;
	cvt.u32.u64 	%r102, %rd42;
	cvt.u32.u64 	%r103, %rd41;
	div.u32 	%r104, %r103, %r102;
	mul.lo.s32 	%r105, %r104, %r102;
	sub.s32 	%r106, %r103, %r105;
	cvt.u64.u32 	%rd280, %r104;
	cvt.u64.u32 	%rd281, %r106;
	bra.uni 	$L__BB126_19;
$L__BB126_18:
	div.s64 	%rd280, %rd41, %rd42;
	mul.lo.s64 	%rd188, %rd280, %rd42;
	sub.s64 	%rd281, %rd41, %rd188;
$L__BB126_19:
	mul.wide.u32 	%rd189, %r19, 8;
	add.s64 	%rd190, %rd1, %rd189;
	ld.global.u64 	%rd191, [%rd190];
	mad.lo.s64 	%rd49, %rd191, %rd281, %rd40;
	add.s32 	%r20, %r222, -2;
	and.b64  	%rd50, %rd280, 4294967295;
	mul.wide.u32 	%rd192, %r20, 8;
	add.s64 	%rd193, %rd2, %rd192;
	ld.global.u64 	%rd51, [%rd193];
	and.b64  	%rd194, %rd51, -4294967296;
	setp.ne.s64 	%p11, %rd194, 0;
	@%p11 bra 	$L__BB126_21;
	cvt.u32.u64 	%r107, %rd51;
	cvt.u32.u64 	%r108, %rd50;
	div.u32 	%r109, %r108, %r107;
	mul.lo.s32 	%r110, %r109, %r107;
	sub.s32 	%r111, %r108, %r110;
	cvt.u64.u32 	%rd282, %r109;
	cvt.u64.u32 	%rd283, %r111;
	bra.uni 	$L__BB126_22;
$L__BB126_21:
	div.s64 	%rd282, %rd50, %rd51;
	mul.lo.s64 	%rd195, %rd282, %rd51;
	sub.s64 	%rd283, %rd50, %rd195;
$L__BB126_22:
	mul.wide.u32 	%rd196, %r20, 8;
	add.s64 	%rd197, %rd1, %rd196;
	ld.global.u64 	%rd198, [%rd197];
	mad.lo.s64 	%rd58, %rd198, %rd283, %rd49;
	add.s32 	%r21, %r222, -3;
	and.b64  	%rd59, %rd282, 4294967295;
	mul.wide.u32 	%rd199, %r21, 8;
	add.s64 	%rd200, %rd2, %rd199;
	ld.global.u64 	%rd60, [%rd200];
	and.b64  	%rd201, %rd60, -4294967296;
	setp.ne.s64 	%p12, %rd201, 0;
	@%p12 bra 	$L__BB126_24;
	cvt.u32.u64 	%r112, %rd60;
	cvt.u32.u64 	%r113, %rd59;
	div.u32 	%r114, %r113, %r112;
	mul.lo.s32 	%r115, %r114, %r112;
	sub.s32 	%r116, %r113, %r115;
	cvt.u64.u32 	%rd284, %r114;
	cvt.u64.u32 	%rd285, %r116;
	bra.uni 	$L__BB126_25;
$L__BB126_24:
	div.s64 	%rd284, %rd59, %rd60;
	mul.lo.s64 	%rd202, %rd284, %rd60;
	sub.s64 	%rd285, %rd59, %rd202;
$L__BB126_25:
	mul.wide.u32 	%rd203, %r21, 8;
	add.s64 	%rd204, %rd1, %rd203;
	ld.global.u64 	%rd205, [%rd204];
	mad.lo.s64 	%rd67, %rd205, %rd285, %rd58;
	and.b64  	%rd68, %rd284, 4294967295;
	add.s32 	%r117, %r222, -4;
	mul.wide.u32 	%rd206, %r117, 8;
	add.s64 	%rd207, %rd2, %rd206;
	ld.global.u64 	%rd69, [%rd207];
	and.b64  	%rd208, %rd69, -4294967296;
	setp.ne.s64 	%p13, %rd208, 0;
	@%p13 bra 	$L__BB126_27;
	cvt.u32.u64 	%r118, %rd69;
	cvt.u32.u64 	%r119, %rd68;
	div.u32 	%r120, %r119, %r118;
	mul.lo.s32 	%r121, %r120, %r118;
	sub.s32 	%r122, %r119, %r121;
	cvt.u64.u32 	%rd286, %r120;
	cvt.u64.u32 	%rd287, %r122;
	bra.uni 	$L__BB126_28;
$L__BB126_27:
	div.s64 	%rd286, %rd68, %rd69;
	mul.lo.s64 	%rd209, %rd286, %rd69;
	sub.s64 	%rd287, %rd68, %rd209;
$L__BB126_28:
	mul.wide.u32 	%rd210, %r117, 8;
	add.s64 	%rd211, %rd1, %rd210;
	ld.global.u64 	%rd212, [%rd211];
	mad.lo.s64 	%rd307, %rd212, %rd287, %rd67;
	cvt.u32.u64 	%r227, %rd286;
	add.s32 	%r222, %r222, -8;
	add.s32 	%r221, %r221, 8;
	setp.ne.s32 	%p14, %r221, 0;
	@%p14 bra 	$L__BB126_4;
	add.s32 	%r226, %r222, 3;
$L__BB126_30:
	and.b32  	%r28, %r9, 7;
	setp.eq.s32 	%p15, %r28, 0;
	@%p15 bra 	$L__BB126_59;
	and.b32  	%r29, %r9, 3;
	setp.lt.u32 	%p16, %r28, 4;
	@%p16 bra 	$L__BB126_45;
	cvt.u64.u32 	%rd79, %r227;
	mul.wide.u32 	%rd214, %r226, 8;
	add.s64 	%rd215, %rd2, %rd214;
	ld.global.u64 	%rd80, [%rd215];
	and.b64  	%rd216, %rd80, -4294967296;
	setp.ne.s64 	%p17, %rd216, 0;
	@%p17 bra 	$L__BB126_34;
	cvt.u32.u64 	%r124, %rd80;
	cvt.u32.u64 	%r125, %rd79;
	div.u32 	%r126, %r125, %r124;
	mul.lo.s32 	%r127, %r126, %r124;
	sub.s32 	%r128, %r125, %r127;
	cvt.u64.u32 	%rd290, %r126;
	cvt.u64.u32 	%rd291, %r128;
	bra.uni 	$L__BB126_35;
$L__BB126_34:
	div.s64 	%rd290, %rd79, %rd80;
	mul.lo.s64 	%rd217, %rd290, %rd80;
	sub.s64 	%rd291, %rd79, %rd217;
$L__BB126_35:
	mul.wide.u32 	%rd218, %r226, 8;
	add.s64 	%rd219, %rd1, %rd218;
	ld.global.u64 	%rd220, [%rd219];
	mad.lo.s64 	%rd87, %rd220, %rd291, %rd307;
	add.s32 	%r30, %r226, -1;
	and.b64  	%rd88, %rd290, 4294967295;
	mul.wide.u32 	%rd221, %r30, 8;
	add.s64 	%rd222, %rd2, %rd221;
	ld.global.u64 	%rd89, [%rd222];
	and.b64  	%rd223, %rd89, -4294967296;
	setp.ne.s64 	%p18, %rd223, 0;
	@%p18 bra 	$L__BB126_37;
	cvt.u32.u64 	%r129, %rd89;
	cvt.u32.u64 	%r130, %rd88;
	div.u32 	%r131, %r130, %r129;
	mul.lo.s32 	%r132, %r131, %r129;
	sub.s32 	%r133, %r130, %r132;
	cvt.u64.u32 	%rd292, %r131;
	cvt.u64.u32 	%rd293, %r133;
	bra.uni 	$L__BB126_38;
$L__BB126_37:
	div.s64 	%rd292, %rd88, %rd89;
	mul.lo.s64 	%rd224, %rd292, %rd89;
	sub.s64 	%rd293, %rd88, %rd224;
$L__BB126_38:
	mul.wide.u32 	%rd225, %r30, 8;
	add.s64 	%rd226, %rd1, %rd225;
	ld.global.u64 	%rd227, [%rd226];
	mad.lo.s64 	%rd96, %rd227, %rd293, %rd87;
	add.s32 	%r31, %r226, -2;
	and.b64  	%rd97, %rd292, 4294967295;
	mul.wide.u32 	%rd228, %r31, 8;
	add.s64 	%rd229, %rd2, %rd228;
	ld.global.u64 	%rd98, [%rd229];
	and.b64  	%rd230, %rd98, -4294967296;
	setp.ne.s64 	%p19, %rd230, 0;
	@%p19 bra 	$L__BB126_40;
	cvt.u32.u64 	%r134, %rd98;
	cvt.u32.u64 	%r135, %rd97;
	div.u32 	%r136, %r135, %r134;
	mul.lo.s32 	%r137, %r136, %r134;
	sub.s32 	%r138, %r135, %r137;
	cvt.u64.u32 	%rd294, %r136;
	cvt.u64.u32 	%rd295, %r138;
	bra.uni 	$L__BB126_41;
$L__BB126_40:
	div.s64 	%rd294, %rd97, %rd98;
	mul.lo.s64 	%rd231, %rd294, %rd98;
	sub.s64 	%rd295, %rd97, %rd231;
$L__BB126_41:
	mul.wide.u32 	%rd232, %r31, 8;
	add.s64 	%rd233, %rd1, %rd232;
	ld.global.u64 	%rd234, [%rd233];
	mad.lo.s64 	%rd105, %rd234, %rd295, %rd96;
	add.s32 	%r32, %r226, -3;
	and.b64  	%rd106, %rd294, 4294967295;
	mul.wide.u32 	%rd235, %r32, 8;
	add.s64 	%rd236, %rd2, %rd235;
	ld.global.u64 	%rd107, [%rd236];
	and.b64  	%rd237, %rd107, -4294967296;
	setp.ne.s64 	%p20, %rd237, 0;
	@%p20 bra 	$L__BB126_43;
	cvt.u32.u64 	%r139, %rd107;
	cvt.u32.u64 	%r140, %rd106;
	div.u32 	%r141, %r140, %r139;
	mul.lo.s32 	%r142, %r141, %r139;
	sub.s32 	%r143, %r140, %r142;
	cvt.u64.u32 	%rd296, %r141;
	cvt.u64.u32 	%rd297, %r143;
	bra.uni 	$L__BB126_44;
$L__BB126_43:
	div.s64 	%rd296, %rd106, %rd107;
	mul.lo.s64 	%rd238, %rd296, %rd107;
	sub.s64 	%rd297, %rd106, %rd238;
$L__BB126_44:
	mul.wide.u32 	%rd239, %r32, 8;
	add.s64 	%rd240, %rd1, %rd239;
	ld.global.u64 	%rd241, [%rd240];
	mad.lo.s64 	%rd307, %rd241, %rd297, %rd105;
	cvt.u32.u64 	%r227, %rd296;
	add.s32 	%r226, %r226, -4;
$L__BB126_45:
	setp.eq.s32 	%p21, %r29, 0;
	@%p21 bra 	$L__BB126_59;
	setp.eq.s32 	%p22, %r29, 1;
	@%p22 bra 	$L__BB126_54;
	cvt.u64.u32 	%rd117, %r227;
	mul.wide.u32 	%rd243, %r226, 8;
	add.s64 	%rd244, %rd2, %rd243;
	ld.global.u64 	%rd118, [%rd244];
	and.b64  	%rd245, %rd118, -4294967296;
	setp.ne.s64 	%p23, %rd245, 0;
	@%p23 bra 	$L__BB126_49;
	cvt.u32.u64 	%r144, %rd118;
	cvt.u32.u64 	%r145, %rd117;
	div.u32 	%r146, %r145, %r144;
	mul.lo.s32 	%r147, %r146, %r144;
	sub.s32 	%r148, %r145, %r147;
	cvt.u64.u32 	%rd300, %r146;
	cvt.u64.u32 	%rd301, %r148;
	bra.uni 	$L__BB126_50;
$L__BB126_49:
	div.s64 	%rd300, %rd117, %rd118;
	mul.lo.s64 	%rd246, %rd300, %rd118;
	sub.s64 	%rd301, %rd117, %rd246;
$L__BB126_50:
	add.s64 	%rd248, %rd1, %rd243;
	ld.global.u64 	%rd249, [%rd248];
	mad.lo.s64 	%rd125, %rd249, %rd301, %rd307;
	add.s32 	%r37, %r226, -1;
	and.b64  	%rd126, %rd300, 4294967295;
	mul.wide.u32 	%rd250, %r37, 8;
	add.s64 	%rd251, %rd2, %rd250;
	ld.global.u64 	%rd127, [%rd251];
	and.b64  	%rd252, %rd127, -4294967296;
	setp.ne.s64 	%p24, %rd252, 0;
	@%p24 bra 	$L__BB126_52;
	cvt.u32.u64 	%r149, %rd127;
	cvt.u32.u64 	%r150, %rd126;
	div.u32 	%r151, %r150, %r149;
	mul.lo.s32 	%r152, %r151, %r149;
	sub.s32 	%r153, %r150, %r152;
	cvt.u64.u32 	%rd302, %r151;
	cvt.u64.u32 	%rd303, %r153;
	bra.uni 	$L__BB126_53;
$L__BB126_52:
	div.s64 	%rd302, %rd126, %rd127;
	mul.lo.s64 	%rd253, %rd302, %rd127;
	sub.s64 	%rd303, %rd126, %rd253;
$L__BB126_53:
	add.s64 	%rd255, %rd1, %rd250;
	ld.global.u64 	%rd256, [%rd255];
	mad.lo.s64 	%rd307, %rd256, %rd303, %rd125;
	cvt.u32.u64 	%r227, %rd302;
	add.s32 	%r226, %r226, -2;
$L__BB126_54:
	and.b32  	%r154, %r9, 1;
	setp.eq.b32 	%p25, %r154, 1;
	not.pred 	%p26, %p25;
	@%p26 bra 	$L__BB126_59;
	cvt.u64.u32 	%rd137, %r227;
	mul.wide.u32 	%rd257, %r226, 8;
	add.s64 	%rd258, %rd2, %rd257;
	ld.global.u64 	%rd138, [%rd258];
	and.b64  	%rd259, %rd138, -4294967296;
	setp.ne.s64 	%p27, %rd259, 0;
	@%p27 bra 	$L__BB126_57;
	cvt.u32.u64 	%r155, %rd138;
	cvt.u32.u64 	%r156, %rd137;
	rem.u32 	%r157, %r156, %r155;
	cvt.u64.u32 	%rd306, %r157;
	bra.uni 	$L__BB126_58;
$L__BB126_57:
	rem.s64 	%rd306, %rd137, %rd138;
$L__BB126_58:
	add.s64 	%rd261, %rd1, %rd257;
	ld.global.u64 	%rd262, [%rd261];
	mad.lo.s64 	%rd307, %rd262, %rd306, %rd307;
$L__BB126_59:
	cvta.to.global.u64 	%rd263, %rd145;
	shl.b64 	%rd264, %rd307, 1;
	add.s64 	%rd265, %rd263, %rd264;
	ld.global.u16 	%rs1, [%rd265];
	abs.s16 	%rs19, %rs1;
	cvt.rn.f32.u16 	%f1, %rs19;
	abs.f32 	%f2, %f1;
	setp.eq.s16 	%p28, %rs19, 1;
	mov.f32 	%f66, 0f3F800000;
	@%p28 bra 	$L__BB126_63;
	setp.num.f32 	%p29, %f2, %f2;
	@%p29 bra 	$L__BB126_62;
	mov.f32 	%f64, 0f40400000;
	add.rn.f32 	%f66, %f1, %f64;
	bra.uni 	$L__BB126_63;
$L__BB126_62:
	setp.lt.f32 	%p30, %f2, 0f00800000;
	mul.f32 	%f7, %f2, 0f4B800000;
	selp.f32 	%f8, %f7, %f2, %p30;
	mov.b32 	%r158, %f8;
	add.s32 	%r159, %r158, -1060439283;
	and.b32  	%r160, %r159, -8388608;
	sub.s32 	%r161, %r158, %r160;
	mov.b32 	%f9, %r161;
	cvt.rn.f32.s32 	%f10, %r160;
	selp.f32 	%f11, 0fC1C00000, 0f00000000, %p30;
	fma.rn.f32 	%f12, %f10, 0f34000000, %f11;
	add.f32 	%f13, %f9, 0fBF800000;
	add.f32 	%f14, %f9, 0f3F800000;
	rcp.approx.ftz.f32 	%f15, %f14;
	add.f32 	%f16, %f13, %f13;
	mul.f32 	%f17, %f16, %f15;
	mul.f32 	%f18, %f17, %f17;
	neg.f32 	%f19, %f17;
	sub.f32 	%f20, %f13, %f17;
	add.f32 	%f21, %f20, %f20;
	fma.rn.f32 	%f22, %f19, %f13, %f21;
	mul.rn.f32 	%f23, %f15, %f22;
	fma.rn.f32 	%f24, %f18, 0f3A2C32E4, 0f3B52E7DB;
	fma.rn.f32 	%f25, %f24, %f18, 0f3C93BB73;
	fma.rn.f32 	%f26, %f25, %f18, 0f3DF6384F;
	mul.rn.f32 	%f27, %f26, %f18;
	fma.rn.f32 	%f28, %f17, 0f3FB8AA3B, %f12;
	mul.f32 	%f29, %f27, 0f40400000;
	sub.f32 	%f30, %f12, %f28;
	fma.rn.f32 	%f31, %f17, 0f3FB8AA3B, %f30;
	fma.rn.f32 	%f32, %f23, 0f3FB8AA3B, %f31;
	fma.rn.f32 	%f33, %f17, 0f32A55E34, %f32;
	fma.rn.f32 	%f34, %f29, %f23, %f33;
	fma.rn.f32 	%f35, %f27, %f17, %f34;
	add.rn.f32 	%f36, %f28, %f35;
	mov.f32 	%f37, 0f40400000;
	mul.rn.f32 	%f38, %f36, %f37;
	cvt.rni.f32.f32 	%f39, %f38;
	sub.f32 	%f40, %f38, %f39;
	neg.f32 	%f41, %f38;
	fma.rn.f32 	%f42, %f36, 0f40400000, %f41;
	neg.f32 	%f43, %f28;
	add.rn.f32 	%f44, %f36, %f43;
	neg.f32 	%f45, %f44;
	add.rn.f32 	%f46, %f35, %f45;
	fma.rn.f32 	%f47, %f46, 0f40400000, %f42;
	add.f32 	%f48, %f40, %f47;
	setp.gt.f32 	%p31, %f39, 0f00000000;
	selp.b32 	%r162, 0, -2097152000, %p31;
	setp.eq.s16 	%p32, %rs1, 0;
	setp.eq.f32 	%p33, %f2, 0f7F800000;
	add.f32 	%f49, %f1, %f1;
	setp.lt.f32 	%p34, %f38, 0f00000000;
	selp.f32 	%f50, 0f00000000, 0f7F800000, %p34;
	abs.f32 	%f51, %f38;
	setp.gt.f32 	%p35, %f51, 0f43180000;
	cvt.rzi.s32.f32 	%r163, %f39;
	shl.b32 	%r164, %r163, 23;
	sub.s32 	%r165, %r164, %r162;
	mov.b32 	%f52, %r165;
	add.s32 	%r166, %r162, 2130706432;
	mov.b32 	%f53, %r166;
	fma.rn.f32 	%f54, %f48, 0f391FCB8E, 0f3AAF85ED;
	fma.rn.f32 	%f55, %f54, %f48, 0f3C1D9856;
	fma.rn.f32 	%f56, %f55, %f48, 0f3D6357BB;
	fma.rn.f32 	%f57, %f56, %f48, 0f3E75FDEC;
	fma.rn.f32 	%f58, %f57, %f48, 0f3F317218;
	fma.rn.f32 	%f59, %f58, %f48, 0f3F800000;
	mul.f32 	%f60, %f59, %f53;
	mul.f32 	%f61, %f60, %f52;
	selp.f32 	%f62, %f50, %f61, %p35;
	selp.f32 	%f63, %f49, %f62, %p33;
	selp.f32 	%f66, %f49, %f63, %p32;
$L__BB126_63:
	// begin inline asm
	{  cvt.rn.f16.f32 %rs20, %f66;}

	// end inline asm
	st.shared.u16 	[%r7], %rs20;
	bar.sync 	0;
	setp.ne.s32 	%p36, %r1, 0;
	@%p36 bra 	$L__BB126_81;
	setp.gt.u32 	%p37, %r5, 1;
	@%p37 bra 	$L__BB126_66;
	shl.b32 	%r167, %r3, 1;
	mov.u32 	%r168, reducel3sdata_i16;
	add.s32 	%r169, %r168, %r167;
	ld.shared.u16 	%rs119, [%r169];
	bra.uni 	$L__BB126_80;
$L__BB126_66:
	shl.b32 	%r171, %r3, 1;
	mov.u32 	%r172, reducel3sdata_i16;
	add.s32 	%r42, %r172, %r171;
	ld.shared.u16 	%rs119, [%r42];
	add.s32 	%r43, %r5, -1;
	add.s32 	%r173, %r5, -2;
	and.b32  	%r44, %r43, 15;
	setp.lt.u32 	%p38, %r173, 15;
	mov.b32 	%r235, 1;
	@%p38 bra 	$L__BB126_70;
	and.b32  	%r176, %r43, -16;
	neg.s32 	%r232, %r176;
	shl.b32 	%r46, %r2, 1;
	add.s32 	%r178, %r171, %r46;
	add.s32 	%r230, %r172, %r178;
	shl.b32 	%r48, %r2, 5;
	mov.b32 	%r233, 1;
	mov.b32 	%r231, 0;
$L__BB126_68:
	.pragma "nounroll";
	mul.lo.s32 	%r180, %r233, %r2;
	shl.b32 	%r181, %r180, 1;
	add.s32 	%r182, %r42, %r181;
	ld.shared.u16 	%rs24, [%r230];
	// begin inline asm
	{add.f16 %rs22,%rs119,%rs24;
}
	// end inline asm
	add.s32 	%r183, %r182, %r46;
	ld.shared.u16 	%rs27, [%r183];
	// begin inline asm
	{add.f16 %rs25,%rs22,%rs27;
}
	// end inline asm
	add.s32 	%r184, %r183, %r46;
	ld.shared.u16 	%rs30, [%r184];
	// begin inline asm
	{add.f16 %rs28,%rs25,%rs30;
}
	// end inline asm
	add.s32 	%r185, %r184, %r46;
	ld.shared.u16 	%rs33, [%r185];
	// begin inline asm
	{add.f16 %rs31,%rs28,%rs33;
}
	// end inline asm
	add.s32 	%r186, %r185, %r46;
	ld.shared.u16 	%rs36, [%r186];
	// begin inline asm
	{add.f16 %rs34,%rs31,%rs36;
}
	// end inline asm
	add.s32 	%r187, %r186, %r46;
	ld.shared.u16 	%rs39, [%r187];
	// begin inline asm
	{add.f16 %rs37,%rs34,%rs39;
}
	// end inline asm
	add.s32 	%r188, %r187, %r46;
	ld.shared.u16 	%rs42, [%r188];
	// begin inline asm
	{add.f16 %rs40,%rs37,%rs42;
}
	// end inline asm
	add.s32 	%r189, %r188, %r46;
	ld.shared.u16 	%rs45, [%r189];
	// begin inline asm
	{add.f16 %rs43,%rs40,%rs45;
}
	// end inline asm
	add.s32 	%r190, %r189, %r46;
	ld.shared.u16 	%rs48, [%r190];
	// begin inline asm
	{add.f16 %rs46,%rs43,%rs48;
}
	// end inline asm
	add.s32 	%r191, %r190, %r46;
	ld.shared.u16 	%rs51, [%r191];
	// begin inline asm
	{add.f16 %rs49,%rs46,%rs51;
}
	// end inline asm
	add.s32 	%r192, %r191, %r46;
	ld.shared.u16 	%rs54, [%r192];
	// begin inline asm
	{add.f16 %rs52,%rs49,%rs54;
}
	// end inline asm
	add.s32 	%r193, %r192, %r46;
	ld.shared.u16 	%rs57, [%r193];
	// begin inline asm
	{add.f16 %rs55,%rs52,%rs57;
}
	// end inline asm
	add.s32 	%r194, %r193, %r46;
	ld.shared.u16 	%rs60, [%r194];
	// begin inline asm
	{add.f16 %rs58,%rs55,%rs60;
}
	// end inline asm
	add.s32 	%r195, %r194, %r46;
	ld.shared.u16 	%rs63, [%r195];
	// begin inline asm
	{add.f16 %rs61,%rs58,%rs63;
}
	// end inline asm
	add.s32 	%r196, %r195, %r46;
	ld.shared.u16 	%rs66, [%r196];
	// begin inline asm
	{add.f16 %rs64,%rs61,%rs66;
}
	// end inline asm
	add.s32 	%r197, %r196, %r46;
	ld.shared.u16 	%rs69, [%r197];
	// begin inline asm
	{add.f16 %rs119,%rs64,%rs69;
}
	// end inline asm
	add.s32 	%r233, %r233, 16;
	add.s32 	%r232, %r232, 16;
	add.s32 	%r231, %r231, 16;
	add.s32 	%r230, %r230, %r48;
	setp.ne.s32 	%p39, %r232, 0;
	@%p39 bra 	$L__BB126_68;
	add.s32 	%r235, %r231, 1;
$L__BB126_70:
	setp.eq.s32 	%p40, %r44, 0;
	@%p40 bra 	$L__BB126_79;
	and.b32  	%r59, %r43, 7;
	setp.lt.u32 	%p41, %r44, 8;
	@%p41 bra 	$L__BB126_73;
	mul.lo.s32 	%r198, %r235, %r2;
	shl.b32 	%r199, %r198, 1;
	add.s32 	%r200, %r42, %r199;
	ld.shared.u16 	%rs73, [%r200];
	// begin inline asm
	{add.f16 %rs71,%rs119,%rs73;
}
	// end inline asm
	shl.b32 	%r201, %r2, 1;
	add.s32 	%r202, %r200, %r201;
	ld.shared.u16 	%rs76, [%r202];
	// begin inline asm
	{add.f16 %rs74,%rs71,%rs76;
}
	// end inline asm
	add.s32 	%r203, %r202, %r201;
	ld.shared.u16 	%rs79, [%r203];
	// begin inline asm
	{add.f16 %rs77,%rs74,%rs79;
}
	// end inline asm
	add.s32 	%r204, %r203, %r201;
	ld.shared.u16 	%rs82, [%r204];
	// begin inline asm
	{add.f16 %rs80,%rs77,%rs82;
}
	// end inline asm
	add.s32 	%r205, %r204, %r201;
	ld.shared.u16 	%rs85, [%r205];
	// begin inline asm
	{add.f16 %rs83,%rs80,%rs85;
}
	// end inline asm
	add.s32 	%r206, %r205, %r201;
	ld.shared.u16 	%rs88, [%r206];
	// begin inline asm
	{add.f16 %rs86,%rs83,%rs88;
}
	// end inline asm
	add.s32 	%r207, %r206, %r201;
	ld.shared.u16 	%rs91, [%r207];
	// begin inline asm
	{add.f16 %rs89,%rs86,%rs91;
}
	// end inline asm
	add.s32 	%r208, %r207, %r201;
	ld.shared.u16 	%rs94, [%r208];
	// begin inline asm
	{add.f16 %rs119,%rs89,%rs94;
}
	// end inline asm
	add.s32 	%r235, %r235, 8;
$L__BB126_73:
	setp.eq.s32 	%p42, %r59, 0;
	@%p42 bra 	$L__BB126_79;
	and.b32  	%r62, %r43, 3;
	setp.lt.u32 	%p43, %r59, 4;
	@%p43 bra 	$L__BB126_76;
	mul.lo.s32 	%r209, %r235, %r2;
	shl.b32 	%r210, %r209, 1;
	add.s32 	%r211, %r42, %r210;
	ld.shared.u16 	%rs98, [%r211];
	// begin inline asm
	{add.f16 %rs96,%rs119,%rs98;
}
	// end inline asm
	shl.b32 	%r212, %r2, 1;
	add.s32 	%r213, %r211, %r212;
	ld.shared.u16 	%rs101, [%r213];
	// begin inline asm
	{add.f16 %rs99,%rs96,%rs101;
}
	// end inline asm
	add.s32 	%r214, %r213, %r212;
	ld.shared.u16 	%rs104, [%r214];
	// begin inline asm
	{add.f16 %rs102,%rs99,%rs104;
}
	// end inline asm
	add.s32 	%r215, %r214, %r212;
	ld.shared.u16 	%rs107, [%r215];
	// begin inline asm
	{add.f16 %rs119,%rs102,%rs107;
}
	// end inline asm
	add.s32 	%r235, %r235, 4;
$L__BB126_76:
	setp.eq.s32 	%p44, %r62, 0;
	@%p44 bra 	$L__BB126_79;
	mul.lo.s32 	%r216, %r2, %r235;
	shl.b32 	%r217, %r216, 1;
	add.s32 	%r219, %r217, %r171;
	add.s32 	%r238, %r172, %r219;
	shl.b32 	%r66, %r2, 1;
	neg.s32 	%r237, %r62;
$L__BB126_78:
	.pragma "nounroll";
	ld.shared.u16 	%rs110, [%r238];
	// begin inline asm
	{add.f16 %rs119,%rs119,%rs110;
}
	// end inline asm
	add.s32 	%r238, %r238, %r66;
	add.s32 	%r237, %r237, 1;
	setp.ne.s32 	%p45, %r237, 0;
	@%p45 bra 	$L__BB126_78;
$L__BB126_79:
	st.shared.u16 	[%r42], %rs119;
$L__BB126_80:
	cvt.u64.u32 	%rd266, %r4;
	mad.lo.s64 	%rd267, %rd147, %rd266, %rd3;
	cvta.to.global.u64 	%rd268, %rd144;
	shl.b64 	%rd269, %rd267, 1;
	add.s64 	%rd270, %rd268, %rd269;
	st.global.u16 	[%rd270], %rs119;
$L__BB126_81:
	ret;

}
	// .globl	contiguous_reducel333_i16
.visible .entry contiguous_reducel333_i16(
	.param .u64 .ptr .align 1 contiguous_reducel333_i16_param_0,
	.param .u64 .ptr .align 1 contiguous_reducel333_i16_param_1,
	.param .u64 contiguous_reducel333_i16_param_2,
	.param .u64 contiguous_reducel333_i16_param_3,
	.param .u64 contiguous_reducel333_i16_param_4
)
{
	.reg .pred 	%p<14>;
	.reg .b16 	%rs<119>;
	.reg .b32 	%r<111>;
	.reg .b64 	%rd<16>;

	ld.param.u64 	%rd2, [contiguous_reducel333_i16_param_0];
	ld.param.u64 	%rd3, [contiguous_reducel333_i16_param_1];
	ld.param.u64 	%rd4, [contiguous_reducel333_i16_param_3];
	ld.param.u64 	%rd5, [contiguous_reducel333_i16_param_4];
	mov.u32 	%r1, %tid.y;
	mov.u32 	%r2, %ntid.x;
	mov.u32 	%r3, %tid.x;
	mad.lo.s32 	%r39, %r1, %r2, %r3;
	mov.u32 	%r40, %ctaid.x;
	mad.lo.s32 	%r41, %r40, %r2, %r3;
	mov.u32 	%r4, %ctaid.y;
	mov.u32 	%r5, %ntid.y;
	mad.lo.s32 	%r42, %r4, %r5, %r1;
	shl.b32 	%r43, %r39, 1;
	mov.u32 	%r44, reducel3sdata_i16;
	add.s32 	%r7, %r44, %r43;
	mov.b32 	%r38, 0;
	// begin inline asm
	cvt.rn.f16.s32 %rs17, %r38;
	// end inline asm
	st.shared.u16 	[%r7], %rs17;
	cvt.u64.u32 	%rd1, %r41;
	setp.le.u64 	%p1, %rd4, %rd1;
	cvt.u64.u32 	%rd7, %r42;
	setp.le.u64 	%p2, %rd5, %rd7;
	or.pred  	%p3, %p1, %p2;
	@%p3 bra 	$L__BB127_19;
	cvt.u32.u64 	%r45, %rd1;
	cvta.to.global.u64 	%rd8, %rd3;
	cvt.u32.u64 	%r46, %rd4;
	mad.lo.s32 	%r47, %r42, %r46, %r45;
	mul.wide.u32 	%rd9, %r47, 2;
	add.s64 	%rd10, %rd8, %rd9;
	ld.global.u16 	%rs18, [%rd10];
	st.shared.u16 	[%r7], %rs18;
	bar.sync 	0;
	setp.ne.s32 	%p4, %r1, 0;
	@%p4 bra 	$L__BB127_19;
	setp.gt.u32 	%p5, %r5, 1;
	@%p5 bra 	$L__BB127_4;
	shl.b32 	%r48, %r3, 1;
	add.s32 	%r50, %r44, %r48;
	ld.shared.u16 	%rs117, [%r50];
	bra.uni 	$L__BB127_18;
$L__BB127_4:
	shl.b32 	%r52, %r3, 1;
	add.s32 	%r8, %r44, %r52;
	ld.shared.u16 	%rs117, [%r8];
	add.s32 	%r9, %r5, -1;
	add.s32 	%r54, %r5, -2;
	and.b32  	%r10, %r9, 15;
	setp.lt.u32 	%p6, %r54, 15;
	mov.b32 	%r107, 1;
	@%p6 bra 	$L__BB127_8;
	and.b32  	%r57, %r9, -16;
	neg.s32 	%r104, %r57;
	shl.b32 	%r12, %r2, 1;
	add.s32 	%r59, %r52, %r12;
	add.s32 	%r102, %r44, %r59;
	shl.b32 	%r14, %r2, 5;
	mov.b32 	%r105, 1;
	mov.b32 	%r103, 0;
$L__BB127_6:
	.pragma "nounroll";
	mul.lo.s32 	%r61, %r105, %r2;
	shl.b32 	%r62, %r61, 1;
	add.s32 	%r63, %r8, %r62;
	ld.shared.u16 	%rs22, [%r102];
	// begin inline asm
	{add.f16 %rs20,%rs117,%rs22;
}
	// end inline asm
	add.s32 	%r64, %r63, %r12;
	ld.shared.u16 	%rs25, [%r64];
	// begin inline asm
	{add.f16 %rs23,%rs20,%rs25;
}
	// end inline asm
	add.s32 	%r65, %r64, %r12;
	ld.shared.u16 	%rs28, [%r65];
	// begin inline asm
	{add.f16 %rs26,%rs23,%rs28;
}
	// end inline asm
	add.s32 	%r66, %r65, %r12;
	ld.shared.u16 	%rs31, [%r66];
	// begin inline asm
	{add.f16 %rs29,%rs26,%rs31;
}
	// end inline asm
	add.s32 	%r67, %r66, %r12;
	ld.shared.u16 	%rs34, [%r67];
	// begin inline asm
	{add.f16 %rs32,%rs29,%rs34;
}
	// end inline asm
	add.s32 	%r68, %r67, %r12;
	ld.shared.u16 	%rs37, [%r68];
	// begin inline asm
	{add.f16 %rs35,%rs32,%rs37;
}
	// end inline asm
	add.s32 	%r69, %r68, %r12;
	ld.shared.u16 	%rs40, [%r69];
	// begin inline asm
	{add.f16 %rs38,%rs35,%rs40;
}
	// end inline asm
	add.s32 	%r70, %r69, %r12;
	ld.shared.u16 	%rs43, [%r70];
	// begin inline asm
	{add.f16 %rs41,%rs38,%rs43;
}
	// end inline asm
	add.s32 	%r71, %r70, %r12;
	ld.shared.u16 	%rs46, [%r71];
	// begin inline asm
	{add.f16 %rs44,%rs41,%rs46;
}
	// end inline asm
	add.s32 	%r72, %r71, %r12;
	ld.shared.u16 	%rs49, [%r72];
	// begin inline asm
	{add.f16 %rs47,%rs44,%rs49;
}
	// end inline asm
	add.s32 	%r73, %r72, %r12;
	ld.shared.u16 	%rs52, [%r73];
	// begin inline asm
	{add.f16 %rs50,%rs47,%rs52;
}
	// end inline asm
	add.s32 	%r74, %r73, %r12;
	ld.shared.u16 	%rs55, [%r74];
	// begin inline asm
	{add.f16 %rs53,%rs50,%rs55;
}
	// end inline asm
	add.s32 	%r75, %r74, %r12;
	ld.shared.u16 	%rs58, [%r75];
	// begin inline asm
	{add.f16 %rs56,%rs53,%rs58;
}
	// end inline asm
	add.s32 	%r76, %r75, %r12;
	ld.shared.u16 	%rs61, [%r76];
	// begin inline asm
	{add.f16 %rs59,%rs56,%rs61;
}
	// end inline asm
	add.s32 	%r77, %r76, %r12;
	ld.shared.u16 	%rs64, [%r77];
	// begin inline asm
	{add.f16 %rs62,%rs59,%rs64;
}
	// end inline asm
	add.s32 	%r78, %r77, %r12;
	ld.shared.u16 	%rs67, [%r78];
	// begin inline asm
	{add.f16 %rs117,%rs62,%rs67;
}
	// end inline asm
	add.s32 	%r105, %r105, 16;
	add.s32 	%r104, %r104, 16;
	add.s32 	%r103, %r103, 16;
	add.s32 	%r102, %r102, %r14;
	setp.ne.s32 	%p7, %r104, 0;
	@%p7 bra 	$L__BB127_6;
	add.s32 	%r107, %r103, 1;
$L__BB127_8:
	setp.eq.s32 	%p8, %r10, 0;
	@%p8 bra 	$L__BB127_17;
	and.b32  	%r25, %r9, 7;
	setp.lt.u32 	%p9, %r10, 8;
	@%p9 bra 	$L__BB127_11;
	mul.lo.s32 	%r79, %r107, %r2;
	shl.b32 	%r80, %r79, 1;
	add.s32 	%r81, %r8, %r80;
	ld.shared.u16 	%rs71, [%r81];
	// begin inline asm
	{add.f16 %rs69,%rs117,%rs71;
}
	// end inline asm
	shl.b32 	%r82, %r2, 1;
	add.s32 	%r83, %r81, %r82;
	ld.shared.u16 	%rs74, [%r83];
	// begin inline asm
	{add.f16 %rs72,%rs69,%rs74;
}
	// end inline asm
	add.s32 	%r84, %r83, %r82;
	ld.shared.u16 	%rs77, [%r84];
	// begin inline asm
	{add.f16 %rs75,%rs72,%rs77;
}
	// end inline asm
	add.s32 	%r85, %r84, %r82;
	ld.shared.u16 	%rs80, [%r85];
	// begin inline asm
	{add.f16 %rs78,%rs75,%rs80;
}
	// end inline asm
	add.s32 	%r86, %r85, %r82;
	ld.shared.u16 	%rs83, [%r86];
	// begin inline asm
	{add.f16 %rs81,%rs78,%rs83;
}
	// end inline asm
	add.s32 	%r87, %r86, %r82;
	ld.shared.u16 	%rs86, [%r87];
	// begin inline asm
	{add.f16 %rs84,%rs81,%rs86;
}
	// end inline asm
	add.s32 	%r88, %r87, %r82;
	ld.shared.u16 	%rs89, [%r88];
	// begin inline asm
	{add.f16 %rs87,%rs84,%rs89;
}
	// end inline asm
	add.s32 	%r89, %r88, %r82;
	ld.shared.u16 	%rs92, [%r89];
	// begin inline asm
	{add.f16 %rs117,%rs87,%rs92;
}
	// end inline asm
	add.s32 	%r107, %r107, 8;
$L__BB127_11:
	setp.eq.s32 	%p10, %r25, 0;
	@%p10 bra 	$L__BB127_17;
	and.b32  	%r28, %r9, 3;
	setp.lt.u32 	%p11, %r25, 4;
	@%p11 bra 	$L__BB127_14;
	mul.lo.s32 	%r90, %r107, %r2;
	shl.b32 	%r91, %r90, 1;
	add.s32 	%r92, %r8, %r91;
	ld.shared.u16 	%rs96, [%r92];
	// begin inline asm
	{add.f16 %rs94,%rs117,%rs96;
}
	// end inline asm
	shl.b32 	%r93, %r2, 1;
	add.s32 	%r94, %r92, %r93;
	ld.shared.u16 	%rs99, [%r94];
	// begin inline asm
	{add.f16 %rs97,%rs94,%rs99;
}
	// end inline asm
	add.s32 	%r95, %r94, %r93;
	ld.shared.u16 	%rs102, [%r95];
	// begin inline asm
	{add.f16 %rs100,%rs97,%rs102;
}
	// end inline asm
	add.s32 	%r96, %r95, %r93;
	ld.shared.u16 	%rs105, [%r96];
	// begin inline asm
	{add.f16 %rs117,%rs100,%rs105;
}
	// end inline asm
	add.s32 	%r107, %r107, 4;
$L__BB127_14:
	setp.eq.s32 	%p12, %r28, 0;
	@%p12 bra 	$L__BB127_17;
	mul.lo.s32 	%r97, %r2, %r107;
	shl.b32 	%r98, %r97, 1;
	add.s32 	%r100, %r98, %r52;
	add.s32 	%r110, %r44, %r100;
	shl.b32 	%r32, %r2, 1;
	neg.s32 	%r109, %r28;
$L__BB127_16:
	.pragma "nounroll";
	ld.shared.u16 	%rs108, [%r110];
	// begin inline asm
	{add.f16 %rs117,%rs117,%rs108;
}
	// end inline asm
	add.s32 	%r110, %r110, %r32;
	add.s32 	%r109, %r109, 1;
	setp.ne.s32 	%p13, %r109, 0;
	@%p13 bra 	$L__BB127_16;
$L__BB127_17:
	st.shared.u16 	[%r8], %rs117;
$L__BB127_18:
	cvt.u64.u32 	%rd11, %r4;
	mad.lo.s64 	%rd12, %rd4, %rd11, %rd1;
	cvta.to.global.u64 	%rd13, %rd2;
	shl.b64 	%rd14, %rd12, 1;
	add.s64 	%rd15, %rd13, %rd14;
	st.global.u16 	[%rd15], %rs117;
$L__BB127_19:
	ret;

}
	// .globl	contiguous_reducel3_i32
.visible .entry contiguous_reducel3_i32(
	.param .u64 .ptr .align 1 contiguous_reducel3_i32_param_0,
	.param .u64 .ptr .align 1 contiguous_reducel3_i32_param_1,
	.param .u64 contiguous_reducel3_i32_param_2
)
{
	.reg .pred 	%p<38>;
	.reg .b32 	%r<50>;
	.reg .b32 	%f<219>;
	.reg .b64 	%rd<16>;

	ld.param.u64 	%rd4, [contiguous_reducel3_i32_param_0];
	ld.param.u64 	%rd6, [contiguous_reducel3_i32_param_1];
	ld.param.u64 	%rd5, [contiguous_reducel3_i32_param_2];
	cvta.to.global.u64 	%rd1, %rd6;
	mov.u32 	%r1, %tid.x;
	mov.u32 	%r2, %ctaid.x;
	mov.u32 	%r49, %ntid.x;
	mul.lo.s32 	%r14, %r2, %r49;
	shl.b32 	%r15, %r14, 1;
	add.s32 	%r4, %r15, %r1;
	shl.b32 	%r16, %r1, 2;
	mov.u32 	%r17, reducel3sdata_i32;
	add.s32 	%r5, %r17, %r16;
	mov.b32 	%r18, 0;
	st.shared.u32 	[%r5], %r18;
	add.s32 	%r19, %r4, %r49;
	cvt.u64.u32 	%rd2, %r19;
	setp.le.u64 	%p1, %rd5, %rd2;
	@%p1 bra 	$L__BB128_14;
	mul.wide.u32 	%rd9, %r4, 4;
	add.s64 	%rd10, %rd1, %rd9;
	ld.global.u32 	%r6, [%rd10];
	abs.s32 	%r7, %r6;
	cvt.rn.f32.s32 	%f1, %r7;
	abs.f32 	%f2, %f1;
	setp.eq.s32 	%p13, %r7, 1;
	mov.f32 	%f216, 0f3F800000;
	@%p13 bra 	$L__BB128_7;
	setp.num.f32 	%p14, %f2, %f2;
	@%p14 bra 	$L__BB128_4;
	mov.f32 	%f134, 0f40400000;
	add.rn.f32 	%f216, %f1, %f134;
	bra.uni 	$L__BB128_7;
$L__BB128_4:
	setp.ne.s32 	%p15, %r6, 0;
	setp.neu.f32 	%p16, %f2, 0f7F800000;
	and.pred  	%p17, %p15, %p16;
	@%p17 bra 	$L__BB128_6;
	add.f32 	%f216, %f1, %f1;
	bra.uni 	$L__BB128_7;
$L__BB128_6:
	setp.lt.f32 	%p18, %f2, 0f00800000;
	mul.f32 	%f78, %f2, 0f4B800000;
	selp.f32 	%f79, %f78, %f2, %p18;
	mov.b32 	%r29, %f79;
	add.s32 	%r30, %r29, -1060439283;
	and.b32  	%r31, %r30, -8388608;
	sub.s32 	%r32, %r29, %r31;
	mov.b32 	%f80, %r32;
	cvt.rn.f32.s32 	%f81, %r31;
	selp.f32 	%f82, 0fC1C00000, 0f00000000, %p18;
	fma.rn.f32 	%f83, %f81, 0f34000000, %f82;
	add.f32 	%f84, %f80, 0fBF800000;
	add.f32 	%f85, %f80, 0f3F800000;
	rcp.approx.ftz.f32 	%f86, %f85;
	add.f32 	%f87, %f84, %f84;
	mul.f32 	%f88, %f87, %f86;
	mul.f32 	%f89, %f88, %f88;
	neg.f32 	%f90, %f88;
	sub.f32 	%f91, %f84, %f88;
	add.f32 	%f92, %f91, %f91;
	fma.rn.f32 	%f93, %f90, %f84, %f92;
	mul.rn.f32 	%f94, %f86, %f93;
	fma.rn.f32 	%f95, %f89, 0f3A2C32E4, 0f3B52E7DB;
	fma.rn.f32 	%f96, %f95, %f89, 0f3C93BB73;
	fma.rn.f32 	%f97, %f96, %f89, 0f3DF6384F;
	mul.rn.f32 	%f98, %f97, %f89;
	fma.rn.f32 	%f99, %f88, 0f3FB8AA3B, %f83;
	mul.f32 	%f100, %f98, 0f40400000;
	sub.f32 	%f101, %f83, %f99;
	fma.rn.f32 	%f102, %f88, 0f3FB8AA3B, %f101;
	fma.rn.f32 	%f103, %f94, 0f3FB8AA3B, %f102;
	fma.rn.f32 	%f104, %f88, 0f32A55E34, %f103;
	fma.rn.f32 	%f105, %f100, %f94, %f104;
	fma.rn.f32 	%f106, %f98, %f88, %f105;
	add.rn.f32 	%f107, %f99, %f106;
	mov.f32 	%f108, 0f40400000;
	mul.rn.f32 	%f109, %f107, %f108;
	cvt.rni.f32.f32 	%f110, %f109;
	sub.f32 	%f111, %f109, %f110;
	neg.f32 	%f112, %f109;
	fma.rn.f32 	%f113, %f107, 0f40400000, %f112;
	neg.f32 	%f114, %f99;
	add.rn.f32 	%f115, %f107, %f114;
	neg.f32 	%f116, %f115;
	add.rn.f32 	%f117, %f106, %f116;
	fma.rn.f32 	%f118, %f117, 0f40400000, %f113;
	add.f32 	%f119, %f111, %f118;
	setp.gt.f32 	%p19, %f110, 0f00000000;
	selp.b32 	%r33, 0, -2097152000, %p19;
	setp.lt.f32 	%p20, %f109, 0f00000000;
	selp.f32 	%f120, 0f00000000, 0f7F800000, %p20;
	abs.f32 	%f121, %f109;
	setp.gt.f32 	%p21, %f121, 0f43180000;
	cvt.rzi.s32.f32 	%r34, %f110;
	shl.b32 	%r35, %r34, 23;
	sub.s32 	%r36, %r35, %r33;
	mov.b32 	%f122, %r36;
	add.s32 	%r37, %r33, 2130706432;
	mov.b32 	%f123, %r37;
	fma.rn.f32 	%f124, %f119, 0f391FCB8E, 0f3AAF85ED;
	fma.rn.f32 	%f125, %f124, %f119, 0f3C1D9856;
	fma.rn.f32 	%f126, %f125, %f119, 0f3D6357BB;
	fma.rn.f32 	%f127, %f126, %f119, 0f3E75FDEC;
	fma.rn.f32 	%f128, %f127, %f119, 0f3F317218;
	fma.rn.f32 	%f129, %f128, %f119, 0f3F800000;
	mul.f32 	%f130, %f129, %f123;
	mul.f32 	%f131, %f130, %f122;
	selp.f32 	%f132, %f120, %f131, %p21;
	setp.lt.s32 	%p22, %r7, 0;
	neg.f32 	%f133, %f132;
	selp.f32 	%f216, %f133, %f132, %p22;
$L__BB128_7:
	shl.b64 	%rd11, %rd2, 2;
	add.s64 	%rd12, %rd1, %rd11;
	ld.global.u32 	%r8, [%rd12];
	abs.s32 	%r9, %r8;
	cvt.rn.f32.s32 	%f7, %r9;
	abs.f32 	%f8, %f7;
	setp.eq.s32 	%p23, %r9, 1;
	mov.f32 	%f217, 0f3F800000;
	@%p23 bra 	$L__BB128_13;
	setp.num.f32 	%p24, %f8, %f8;
	@%p24 bra 	$L__BB128_10;
	mov.f32 	%f192, 0f40400000;
	add.rn.f32 	%f217, %f7, %f192;
	bra.uni 	$L__BB128_13;
$L__BB128_10:
	setp.ne.s32 	%p25, %r8, 0;
	setp.neu.f32 	%p26, %f8, 0f7F800000;
	and.pred  	%p27, %p25, %p26;
	@%p27 bra 	$L__BB128_12;
	add.f32 	%f217, %f7, %f7;
	bra.uni 	$L__BB128_13;
$L__BB128_12:
	setp.lt.f32 	%p28, %f8, 0f00800000;
	mul.f32 	%f136, %f8, 0f4B800000;
	selp.f32 	%f137, %f136, %f8, %p28;
	mov.b32 	%r38, %f137;
	add.s32 	%r39, %r38, -1060439283;
	and.b32  	%r40, %r39, -8388608;
	sub.s32 	%r41, %r38, %r40;
	mov.b32 	%f138, %r41;
	cvt.rn.f32.s32 	%f139, %r40;
	selp.f32 	%f140, 0fC1C00000, 0f00000000, %p28;
	fma.rn.f32 	%f141, %f139, 0f34000000, %f140;
	add.f32 	%f142, %f138, 0fBF800000;
	add.f32 	%f143, %f138, 0f3F800000;
	rcp.approx.ftz.f32 	%f144, %f143;
	add.f32 	%f145, %f142, %f142;
	mul.f32 	%f146, %f145, %f144;
	mul.f32 	%f147, %f146, %f146;
	neg.f32 	%f148, %f146;
	sub.f32 	%f149, %f142, %f146;
	add.f32 	%f150, %f149, %f149;
	fma.rn.f32 	%f151, %f148, %f142, %f150;
	mul.rn.f32 	%f152, %f144, %f151;
	fma.rn.f32 	%f153, %f147, 0f3A2C32E4, 0f3B52E7DB;
	fma.rn.f32 	%f154, %f153, %f147, 0f3C93BB73;
	fma.rn.f32 	%f155, %f154, %f147, 0f3DF6384F;
	mul.rn.f32 	%f156, %f155, %f147;
	fma.rn.f32 	%f157, %f146, 0f3FB8AA3B, %f141;
	mul.f32 	%f158, %f156, 0f40400000;
	sub.f32 	%f159, %f141, %f157;
	fma.rn.f32 	%f160, %f146, 0f3FB8AA3B, %f159;
	fma.rn.f32 	%f161, %f152, 0f3FB8AA3B, %f160;
	fma.rn.f32 	%f162, %f146, 0f32A55E34, %f161;
	fma.rn.f32 	%f163, %f158, %f152, %f162;
	fma.rn.f32 	%f164, %f156, %f146, %f163;
	add.rn.f32 	%f165, %f157, %f164;
	mov.f32 	%f166, 0f40400000;
	mul.rn.f32 	%f167, %f165, %f166;
	cvt.rni.f32.f32 	%f168, %f167;
	sub.f32 	%f169, %f167, %f168;
	neg.f32 	%f170, %f167;
	fma.rn.f32 	%f171, %f165, 0f40400000, %f170;
	neg.f32 	%f172, %f157;
	add.rn.f32 	%f173, %f165, %f172;
	neg.f32 	%f174, %f173;
	add.rn.f32 	%f175, %f164, %f174;
	fma.rn.f32 	%f176, %f175, 0f40400000, %f171;
	add.f32 	%f177, %f169, %f176;
	setp.gt.f32 	%p29, %f168, 0f00000000;
	selp.b32 	%r42, 0, -2097152000, %p29;
	setp.lt.f32 	%p30, %f167, 0f00000000;
	selp.f32 	%f178, 0f00000000, 0f7F800000, %p30;
	abs.f32 	%f179, %f167;
	setp.gt.f32 	%p31, %f179, 0f43180000;
	cvt.rzi.s32.f32 	%r43, %f168;
	shl.b32 	%r44, %r43, 23;
	sub.s32 	%r45, %r44, %r42;
	mov.b32 	%f180, %r45;
	add.s32 	%r46, %r42, 2130706432;
	mov.b32 	%f181, %r46;
	fma.rn.f32 	%f182, %f177, 0f391FCB8E, 0f3AAF85ED;
	fma.rn.f32 	%f183, %f182, %f177, 0f3C1D9856;
	fma.rn.f32 	%f184, %f183, %f177, 0f3D6357BB;
	fma.rn.f32 	%f185, %f184, %f177, 0f3E75FDEC;
	fma.rn.f32 	%f186, %f185, %f177, 0f3F317218;
	fma.rn.f32 	%f187, %f186, %f177, 0f3F800000;
	mul.f32 	%f188, %f187, %f181;
	mul.f32 	%f189, %f188, %f180;
	selp.f32 	%f190, %f178, %f189, %p31;
	setp.lt.s32 	%p32, %r9, 0;
	neg.f32 	%f191, %f190;
	selp.f32 	%f217, %f191, %f190, %p32;
$L__BB128_13:
	add.f32 	%f193, %f216, %f217;
	st.shared.f32 	[%r5], %f193;
	bra.uni 	$L__BB128_22;
$L__BB128_14:
	cvt.u64.u32 	%rd3, %r4;
	setp.le.u64 	%p2, %rd5, %rd3;
	@%p2 bra 	$L__BB128_22;
	shl.b64 	%rd7, %rd3, 2;
	add.s64 	%rd8, %rd1, %rd7;
	ld.global.u32 	%r10, [%rd8];
	abs.s32 	%r11, %r10;
	cvt.rn.f32.s32 	%f13, %r11;
	abs.f32 	%f14, %f13;
	setp.eq.s32 	%p3, %r11, 1;
	mov.f32 	%f218, 0f3F800000;
	@%p3 bra 	$L__BB128_21;
	setp.num.f32 	%p4, %f14, %f14;
	@%p4 bra 	$L__BB128_18;
	mov.f32 	%f76, 0f40400000;
	add.rn.f32 	%f218, %f13, %f76;
	bra.uni 	$L__BB128_21;
$L__BB128_18:
	setp.ne.s32 	%p5, %r10, 0;
	setp.neu.f32 	%p6, %f14, 0f7F800000;
	and.pred  	%p7, %p5, %p6;
	@%p7 bra 	$L__BB128_20;
	add.f32 	%f218, %f13, %f13;
	bra.uni 	$L__BB128_21;
$L__BB128_20:
	setp.lt.f32 	%p8, %f14, 0f00800000;
	mul.f32 	%f20, %f14, 0f4B800000;
	selp.f32 	%f21, %f20, %f14, %p8;
	mov.b32 	%r20, %f21;
	add.s32 	%r21, %r20, -1060439283;
	and.b32  	%r22, %r21, -8388608;
	sub.s32 	%r23, %r20, %r22;
	mov.b32 	%f22, %r23;
	cvt.rn.f32.s32 	%f23, %r22;
	selp.f32 	%f24, 0fC1C00000, 0f00000000, %p8;
	fma.rn.f32 	%f25, %f23, 0f34000000, %f24;
	add.f32 	%f26, %f22, 0fBF800000;
	add.f32 	%f27, %f22, 0f3F800000;
	rcp.approx.ftz.f32 	%f28, %f27;
	add.f32 	%f29, %f26, %f26;
	mul.f32 	%f30, %f29, %f28;
	mul.f32 	%f31, %f30, %f30;
	neg.f32 	%f32, %f30;
	sub.f32 	%f33, %f26, %f30;
	add.f32 	%f34, %f33, %f33;
	fma.rn.f32 	%f35, %f32, %f26, %f34;
	mul.rn.f32 	%f36, %f28, %f35;
	fma.rn.f32 	%f37, %f31, 0f3A2C32E4, 0f3B52E7DB;
	fma.rn.f32 	%f38, %f37, %f31, 0f3C93BB73;
	fma.rn.f32 	%f39, %f38, %f31, 0f3DF6384F;
	mul.rn.f32 	%f40, %f39, %f31;
	fma.rn.f32 	%f41, %f30, 0f3FB8AA3B, %f25;
	mul.f32 	%f42, %f40, 0f40400000;
	sub.f32 	%f43, %f25, %f41;
	fma.rn.f32 	%f44, %f30, 0f3FB8AA3B, %f43;
	fma.rn.f32 	%f45, %f36, 0f3FB8AA3B, %f44;
	fma.rn.f32 	%f46, %f30, 0f32A55E34, %f45;
	fma.rn.f32 	%f47, %f42, %f36, %f46;
	fma.rn.f32 	%f48, %f40, %f30, %f47;
	add.rn.f32 	%f49, %f41, %f48;
	mov.f32 	%f50, 0f40400000;
	mul.rn.f32 	%f51, %f49, %f50;
	cvt.rni.f32.f32 	%f52, %f51;
	sub.f32 	%f53, %f51, %f52;
	neg.f32 	%f54, %f51;
	fma.rn.f32 	%f55, %f49, 0f40400000, %f54;
	neg.f32 	%f56, %f41;
	add.rn.f32 	%f57, %f49, %f56;
	neg.f32 	%f58, %f57;
	add.rn.f32 	%f59, %f48, %f58;
	fma.rn.f32 	%f60, %f59, 0f40400000, %f55;
	add.f32 	%f61, %f53, %f60;
	setp.gt.f32 	%p9, %f52, 0f00000000;
	selp.b32 	%r24, 0, -2097152000, %p9;
	setp.lt.f32 	%p10, %f51, 0f00000000;
	selp.f32 	%f62, 0f00000000, 0f7F800000, %p10;
	abs.f32 	%f63, %f51;
	setp.gt.f32 	%p11, %f63, 0f43180000;
	cvt.rzi.s32.f32 	%r25, %f52;
	shl.b32 	%r26, %r25, 23;
	sub.s32 	%r27, %r26, %r24;
	mov.b32 	%f64, %r27;
	add.s32 	%r28, %r24, 2130706432;
	mov.b32 	%f65, %r28;
	fma.rn.f32 	%f66, %f61, 0f391FCB8E, 0f3AAF85ED;
	fma.rn.f32 	%f67, %f66, %f61, 0f3C1D9856;
	fma.rn.f32 	%f68, %f67, %f61, 0f3D6357BB;
	fma.rn.f32 	%f69, %f68, %f61, 0f3E75FDEC;
	fma.rn.f32 	%f70, %f69, %f61, 0f3F317218;
	fma.rn.f32 	%f71, %f70, %f61, 0f3F800000;
	mul.f32 	%f72, %f71, %f65;
	mul.f32 	%f73, %f72, %f64;
	selp.f32 	%f74, %f62, %f73, %p11;
	setp.lt.s32 	%p12, %r11, 0;
	neg.f32 	%f75, %f74;
	selp.f32 	%f218, %f75, %f74, %p12;
$L__BB128_21:
	st.shared.f32 	[%r5], %f218;
$L__BB128_22:
	bar.sync 	0;
	setp.lt.u32 	%p33, %r49, 66;
	@%p33 bra 	$L__BB128_26;
$L__BB128_23:
	shr.u32 	%r13, %r49, 1;
	setp.ge.u32 	%p34, %r1, %r13;
	@%p34 bra 	$L__BB128_25;
	ld.shared.f32 	%f194, [%r5];
	shl.b32 	%r47, %r13, 2;
	add.s32 	%r48, %r5, %r47;
	ld.shared.f32 	%f195, [%r48];
	add.f32 	%f196, %f194, %f195;
	st.shared.f32 	[%r5], %f196;
$L__BB128_25:
	bar.sync 	0;
	setp.gt.u32 	%p35, %r49, 131;
	mov.u32 	%r49, %r13;
	@%p35 bra 	$L__BB128_23;
$L__BB128_26:
	setp.gt.u32 	%p36, %r1, 31;
	@%p36 bra 	$L__BB128_29;
	ld.volatile.shared.f32 	%f197, [%r5];
	ld.volatile.shared.f32 	%f198, [%r5+128];
	add.f32 	%f199, %f197, %f198;
	st.volatile.shared.f32 	[%r5], %f199;
	ld.volatile.shared.f32 	%f200, [%r5];
	ld.volatile.shared.f32 	%f201, [%r5+64];
	add.f32 	%f202, %f200, %f201;
	st.volatile.shared.f32 	[%r5], %f202;
	ld.volatile.shared.f32 	%f203, [%r5];
	ld.volatile.shared.f32 	%f204, [%r5+32];
	add.f32 	%f205, %f203, %f204;
	st.volatile.shared.f32 	[%r5], %f205;
	ld.volatile.shared.f32 	%f206, [%r5];
	ld.volatile.shared.f32 	%f207, [%r5+16];
	add.f32 	%f208, %f206, %f207;
	st.volatile.shared.f32 	[%r5], %f208;
	ld.volatile.shared.f32 	%f209, [%r5];
	ld.volatile.shared.f32 	%f210, [%r5+8];
	add.f32 	%f211, %f209, %f210;
	st.volatile.shared.f32 	[%r5], %f211;
	ld.volatile.shared.f32 	%f212, [%r5];
	ld.volatile.shared.f32 	%f213, [%r5+4];
	add.f32 	%f214, %f212, %f213;
	st.volatile.shared.f32 	[%r5], %f214;
	setp.ne.s32 	%p37, %r1, 0;
	@%p37 bra 	$L__BB128_29;
	ld.shared.f32 	%f215, [reducel3sdata_i32];
	cvta.to.global.u64 	%rd13, %rd4;
	mul.wide.u32 	%rd14, %r2, 4;
	add.s64 	%rd15, %rd13, %rd14;
	st.global.f32 	[%rd15], %f215;
$L__BB128_29:
	ret;

}
	// .globl	contiguous_cumulate_reducel3_i32
.visible .entry contiguous_cumulate_reducel3_i32(
	.param .u64 .ptr .align 1 contiguous_cumulate_reducel3_i32_param_0,
	.param .u64 .ptr .align 1 contiguous_cumulate_reducel3_i32_param_1,
	.param .u64 contiguous_cumulate_reducel3_i32_param_2
)
{
	.reg .pred 	%p<8>;
	.reg .b32 	%r<17>;
	.reg .b32 	%f<27>;
	.reg .b64 	%rd<16>;

	ld.param.u64 	%rd4, [contiguous_cumulate_reducel3_i32_param_0];
	ld.param.u64 	%rd6, [contiguous_cumulate_reducel3_i32_param_1];
	ld.param.u64 	%rd5, [contiguous_cumulate_reducel3_i32_param_2];
	cvta.to.global.u64 	%rd1, %rd6;
	mov.u32 	%r1, %tid.x;
	mov.u32 	%r2, %ctaid.x;
	mov.u32 	%r16, %ntid.x;
	mul.lo.s32 	%r8, %r2, %r16;
	shl.b32 	%r9, %r8, 1;
	add.s32 	%r4, %r9, %r1;
	shl.b32 	%r10, %r1, 2;
	mov.u32 	%r11, reducel3sdata_i32;
	add.s32 	%r5, %r11, %r10;
	mov.b32 	%r12, 0;
	st.shared.u32 	[%r5], %r12;
	add.s32 	%r13, %r4, %r16;
	cvt.u64.u32 	%rd2, %r13;
	setp.le.u64 	%p1, %rd5, %rd2;
	@%p1 bra 	$L__BB129_2;
	mul.wide.u32 	%rd9, %r4, 4;
	add.s64 	%rd10, %rd1, %rd9;
	ld.global.f32 	%f2, [%rd10];
	shl.b64 	%rd11, %rd2, 2;
	add.s64 	%rd12, %rd1, %rd11;
	ld.global.f32 	%f3, [%rd12];
	add.f32 	%f4, %f2, %f3;
	st.shared.f32 	[%r5], %f4;
	bra.uni 	$L__BB129_4;
$L__BB129_2:
	cvt.u64.u32 	%rd3, %r4;
	setp.le.u64 	%p2, %rd5, %rd3;
	@%p2 bra 	$L__BB129_4;
	shl.b64 	%rd7, %rd3, 2;
	add.s64 	%rd8, %rd1, %rd7;
	ld.global.f32 	%f1, [%rd8];
	st.shared.f32 	[%r5], %f1;
$L__BB129_4:
	bar.sync 	0;
	setp.lt.u32 	%p3, %r16, 66;
	@%p3 bra 	$L__BB129_8;
$L__BB129_5:
	shr.u32 	%r7, %r16, 1;
	setp.ge.u32 	%p4, %r1, %r7;
	@%p4 bra 	$L__BB129_7;
	ld.shared.f32 	%f5, [%r5];
	shl.b32 	%r14, %r7, 2;
	add.s32 	%r15, %r5, %r14;
	ld.shared.f32 	%f6, [%r15];
	add.f32 	%f7, %f5, %f6;
	st.shared.f32 	[%r5], %f7;
$L__BB129_7:
	bar.sync 	0;
	setp.gt.u32 	%p5, %r16, 131;
	mov.u32 	%r16, %r7;
	@%p5 bra 	$L__BB129_5;
$L__BB129_8:
	setp.gt.u32 	%p6, %r1, 31;
	@%p6 bra 	$L__BB129_11;
	ld.volatile.shared.f32 	%f8, [%r5];
	ld.volatile.shared.f32 	%f9, [%r5+128];
	add.f32 	%f10, %f8, %f9;
	st.volatile.shared.f32 	[%r5], %f10;
	ld.volatile.shared.f32 	%f11, [%r5];
	ld.volatile.shared.f32 	%f12, [%r5+64];
	add.f32 	%f13, %f11, %f12;
	st.volatile.shared.f32 	[%r5], %f13;
	ld.volatile.shared.f32 	%f14, [%r5];
	ld.volatile.shared.f32 	%f15, [%r5+32];
	add.f32 	%f16, %f14, %f15;
	st.volatile.shared.f32 	[%r5], %f16;
	ld.volatile.shared.f32 	%f17, [%r5];
	ld.volatile.shared.f32 	%f18, [%r5+16];
	add.f32 	%f19, %f17, %f18;
	st.volatile.shared.f32 	[%r5], %f19;
	ld.volatile.shared.f32 	%f20, [%r5];
	ld.volatile.shared.f32 	%f21, [%r5+8];
	add.f32 	%f22, %f20, %f21;
	st.volatile.shared.f32 	[%r5], %f22;
	ld.volatile.shared.f32 	%f23, [%r5];
	ld.volatile.shared.f32 	%f24, [%r5+4];
	add.f32 	%f25, %f23, %f24;
	st.volatile.shared.f32 	[%r5], %f25;
	setp.ne.s32 	%p7, %r1, 0;
	@%p7 bra 	$L__BB129_11;
	ld.shared.f32 	%f26, [reducel3sdata_i32];
	cvta.to.global.u64 	%rd13, %rd4;
	mul.wide.u32 	%rd14, %r2, 4;
	add.s64 	%rd15, %rd13, %rd14;
	st.global.f32 	[%rd15], %f26;
$L__BB129_11:
	ret;

}
	// .globl	uncontiguous_reducel3_i32
.visible .entry uncontiguous_reducel3_i32(
	.param .u64 .ptr .align 1 uncontiguous_reducel3_i32_param_0,
	.param .u64 .ptr .align 1 uncontiguous_reducel3_i32_param_1,
	.param .u64 .ptr .align 1 uncontiguous_reducel3_i32_param_2,
	.param .u64 .ptr .align 1 uncontiguous_reducel3_i32_param_3,
	.param .u64 uncontiguous_reducel3_i32_param_4,
	.param .u64 uncontiguous_reducel3_i32_param_5
)
{
	.reg .pred 	%p<83>;
	.reg .b32 	%r<246>;
	.reg .b32 	%f<219>;
	.reg .b64 	%rd<558>;

	ld.param.u64 	%rd260, [uncontiguous_reducel3_i32_param_0];
	ld.param.u64 	%rd263, [uncontiguous_reducel3_i32_param_1];
	ld.param.u64 	%rd264, [uncontiguous_reducel3_i32_param_2];
	ld.param.u64 	%rd265, [uncontiguous_reducel3_i32_param_3];
	ld.param.u64 	%rd261, [uncontiguous_reducel3_i32_param_4];
	ld.param.u64 	%rd262, [uncontiguous_reducel3_i32_param_5];
	cvta.to.global.u64 	%rd1, %rd265;
	cvta.to.global.u64 	%rd2, %rd264;
	cvta.to.global.u64 	%rd3, %rd263;
	mov.u32 	%r1, %tid.x;
	mov.u32 	%r2, %ctaid.x;
	mov.u32 	%r245, %ntid.x;
	mul.lo.s32 	%r58, %r2, %r245;
	shl.b32 	%r59, %r58, 1;
	add.s32 	%r4, %r59, %r1;
	shl.b32 	%r60, %r1, 2;
	mov.u32 	%r61, reducel3sdata_i32;
	add.s32 	%r5, %r61, %r60;
	mov.b32 	%r62, 0;
	st.shared.u32 	[%r5], %r62;
	add.s32 	%r63, %r4, %r245;
	cvt.u64.u32 	%rd511, %r63;
	setp.le.u64 	%p1, %rd262, %rd511;
	@%p1 bra 	$L__BB130_66;
	cvt.u32.u64 	%r6, %rd261;
	add.s32 	%r239, %r6, -1;
	setp.lt.s32 	%p37, %r239, 0;
	mov.b64 	%rd515, 0;
	mov.u64 	%rd516, %rd515;
	@%p37 bra 	$L__BB130_53;
	cvt.u64.u32 	%rd512, %r4;
	setp.lt.u32 	%p38, %r239, 3;
	mov.b64 	%rd516, 0;
	mov.u64 	%rd515, %rd516;
	@%p38 bra 	$L__BB130_30;
	add.s32 	%r237, %r6, -2;
	and.b32  	%r148, %r6, -4;
	neg.s32 	%r236, %r148;
	mov.b64 	%rd516, 0;
$L__BB130_4:
	.pragma "nounroll";
	add.s32 	%r12, %r237, 1;
	mul.wide.u32 	%rd397, %r12, 8;
	add.s64 	%rd398, %rd2, %rd397;
	ld.global.u64 	%rd10, [%rd398];
	or.b64  	%rd399, %rd512, %rd10;
	and.b64  	%rd400, %rd399, -4294967296;
	setp.ne.s64 	%p39, %rd400, 0;
	@%p39 bra 	$L__BB130_6;
	cvt.u32.u64 	%r149, %rd10;
	cvt.u32.u64 	%r150, %rd512;
	div.u32 	%r151, %r150, %r149;
	mul.lo.s32 	%r152, %r151, %r149;
	sub.s32 	%r153, %r150, %r152;
	cvt.u64.u32 	%rd477, %r151;
	cvt.u64.u32 	%rd478, %r153;
	bra.uni 	$L__BB130_7;
$L__BB130_6:
	div.s64 	%rd477, %rd512, %rd10;
	mul.lo.s64 	%rd401, %rd477, %rd10;
	sub.s64 	%rd478, %rd512, %rd401;
$L__BB130_7:
	mul.wide.u32 	%rd402, %r12, 8;
	add.s64 	%rd403, %rd1, %rd402;
	ld.global.u64 	%rd17, [%rd403];
	mad.lo.s64 	%rd18, %rd17, %rd478, %rd515;
	or.b64  	%rd404, %rd511, %rd10;
	and.b64  	%rd405, %rd404, -4294967296;
	setp.ne.s64 	%p40, %rd405, 0;
	@%p40 bra 	$L__BB130_9;
	cvt.u32.u64 	%r154, %rd10;
	cvt.u32.u64 	%r155, %rd511;
	div.u32 	%r156, %r155, %r154;
	mul.lo.s32 	%r157, %r156, %r154;
	sub.s32 	%r158, %r155, %r157;
	cvt.u64.u32 	%rd479, %r156;
	cvt.u64.u32 	%rd480, %r158;
	bra.uni 	$L__BB130_10;
$L__BB130_9:
	div.s64 	%rd479, %rd511, %rd10;
	mul.lo.s64 	%rd406, %rd479, %rd10;
	sub.s64 	%rd480, %rd511, %rd406;
$L__BB130_10:
	mad.lo.s64 	%rd25, %rd480, %rd17, %rd516;
	add.s32 	%r13, %r237, -2;
	mul.wide.u32 	%rd407, %r237, 8;
	add.s64 	%rd408, %rd2, %rd407;
	ld.global.u64 	%rd26, [%rd408];
	or.b64  	%rd409, %rd477, %rd26;
	and.b64  	%rd410, %rd409, -4294967296;
	setp.ne.s64 	%p41, %rd410, 0;
	@%p41 bra 	$L__BB130_12;
	cvt.u32.u64 	%r159, %rd26;
	cvt.u32.u64 	%r160, %rd477;
	div.u32 	%r161, %r160, %r159;
	mul.lo.s32 	%r162, %r161, %r159;
	sub.s32 	%r163, %r160, %r162;
	cvt.u64.u32 	%rd481, %r161;
	cvt.u64.u32 	%rd482, %r163;
	bra.uni 	$L__BB130_13;
$L__BB130_12:
	div.s64 	%rd481, %rd477, %rd26;
	mul.lo.s64 	%rd411, %rd481, %rd26;
	sub.s64 	%rd482, %rd477, %rd411;
$L__BB130_13:
	mul.wide.u32 	%rd412, %r237, 8;
	add.s64 	%rd413, %rd1, %rd412;
	ld.global.u64 	%rd33, [%rd413];
	mad.lo.s64 	%rd34, %rd33, %rd482, %rd18;
	or.b64  	%rd414, %rd479, %rd26;
	and.b64  	%rd415, %rd414, -4294967296;
	setp.ne.s64 	%p42, %rd415, 0;
	@%p42 bra 	$L__BB130_15;
	cvt.u32.u64 	%r164, %rd26;
	cvt.u32.u64 	%r165, %rd479;
	div.u32 	%r166, %r165, %r164;
	mul.lo.s32 	%r167, %r166, %r164;
	sub.s32 	%r168, %r165, %r167;
	cvt.u64.u32 	%rd483, %r166;
	cvt.u64.u32 	%rd484, %r168;
	bra.uni 	$L__BB130_16;
$L__BB130_15:
	div.s64 	%rd483, %rd479, %rd26;
	mul.lo.s64 	%rd416, %rd483, %rd26;
	sub.s64 	%rd484, %rd479, %rd416;
$L__BB130_16:
	mad.lo.s64 	%rd41, %rd484, %rd33, %rd25;
	add.s32 	%r14, %r237, -1;
	mul.wide.u32 	%rd417, %r14, 8;
	add.s64 	%rd418, %rd2, %rd417;
	ld.global.u64 	%rd42, [%rd418];
	or.b64  	%rd419, %rd481, %rd42;
	and.b64  	%rd420, %rd419, -4294967296;
	setp.ne.s64 	%p43, %rd420, 0;
	@%p43 bra 	$L__BB130_18;
	cvt.u32.u64 	%r169, %rd42;
	cvt.u32.u64 	%r170, %rd481;
	div.u32 	%r171, %r170, %r169;
	mul.lo.s32 	%r172, %r171, %r169;
	sub.s32 	%r173, %r170, %r172;
	cvt.u64.u32 	%rd485, %r171;
	cvt.u64.u32 	%rd486, %r173;
	bra.uni 	$L__BB130_19;
$L__BB130_18:
	div.s64 	%rd485, %rd481, %rd42;
	mul.lo.s64 	%rd421, %rd485, %rd42;
	sub.s64 	%rd486, %rd481, %rd421;
$L__BB130_19:
	mul.wide.u32 	%rd422, %r14, 8;
	add.s64 	%rd423, %rd1, %rd422;
	ld.global.u64 	%rd49, [%rd423];
	mad.lo.s64 	%rd50, %rd49, %rd486, %rd34;
	or.b64  	%rd424, %rd483, %rd42;
	and.b64  	%rd425, %rd424, -4294967296;
	setp.ne.s64 	%p44, %rd425, 0;
	@%p44 bra 	$L__BB130_21;
	cvt.u32.u64 	%r174, %rd42;
	cvt.u32.u64 	%r175, %rd483;
	div.u32 	%r176, %r175, %r174;
	mul.lo.s32 	%r177, %r176, %r174;
	sub.s32 	%r178, %r175, %r177;
	cvt.u64.u32 	%rd487, %r176;
	cvt.u64.u32 	%rd488, %r178;
	bra.uni 	$L__BB130_22;
$L__BB130_21:
	div.s64 	%rd487, %rd483, %rd42;
	mul.lo.s64 	%rd426, %rd487, %rd42;
	sub.s64 	%rd488, %rd483, %rd426;
$L__BB130_22:
	mad.lo.s64 	%rd57, %rd488, %rd49, %rd41;
	mul.wide.u32 	%rd427, %r13, 8;
	add.s64 	%rd428, %rd2, %rd427;
	ld.global.u64 	%rd58, [%rd428];
	or.b64  	%rd429, %rd485, %rd58;
	and.b64  	%rd430, %rd429, -4294967296;
	setp.ne.s64 	%p45, %rd430, 0;
	@%p45 bra 	$L__BB130_24;
	cvt.u32.u64 	%r179, %rd58;
	cvt.u32.u64 	%r180, %rd485;
	div.u32 	%r181, %r180, %r179;
	mul.lo.s32 	%r182, %r181, %r179;
	sub.s32 	%r183, %r180, %r182;
	cvt.u64.u32 	%rd512, %r181;
	cvt.u64.u32 	%rd490, %r183;
	bra.uni 	$L__BB130_25;
$L__BB130_24:
	div.s64 	%rd512, %rd485, %rd58;
	mul.lo.s64 	%rd431, %rd512, %rd58;
	sub.s64 	%rd490, %rd485, %rd431;
$L__BB130_25:
	mul.wide.u32 	%rd432, %r13, 8;
	add.s64 	%rd433, %rd1, %rd432;
	ld.global.u64 	%rd65, [%rd433];
	mad.lo.s64 	%rd515, %rd65, %rd490, %rd50;
	or.b64  	%rd434, %rd487, %rd58;
	and.b64  	%rd435, %rd434, -4294967296;
	setp.ne.s64 	%p46, %rd435, 0;
	@%p46 bra 	$L__BB130_27;
	cvt.u32.u64 	%r184, %rd58;
	cvt.u32.u64 	%r185, %rd487;
	div.u32 	%r186, %r185, %r184;
	mul.lo.s32 	%r187, %r186, %r184;
	sub.s32 	%r188, %r185, %r187;
	cvt.u64.u32 	%rd511, %r186;
	cvt.u64.u32 	%rd492, %r188;
	bra.uni 	$L__BB130_28;
$L__BB130_27:
	div.s64 	%rd511, %rd487, %rd58;
	mul.lo.s64 	%rd436, %rd511, %rd58;
	sub.s64 	%rd492, %rd487, %rd436;
$L__BB130_28:
	mad.lo.s64 	%rd516, %rd492, %rd65, %rd57;
	add.s32 	%r237, %r237, -4;
	add.s32 	%r236, %r236, 4;
	setp.ne.s32 	%p47, %r236, 0;
	@%p47 bra 	$L__BB130_4;
	add.s32 	%r239, %r237, 1;
$L__BB130_30:
	and.b32  	%r19, %r6, 3;
	setp.eq.s32 	%p48, %r19, 0;
	@%p48 bra 	$L__BB130_53;
	setp.eq.s32 	%p49, %r19, 1;
	@%p49 bra 	$L__BB130_45;
	mul.wide.u32 	%rd438, %r239, 8;
	add.s64 	%rd439, %rd2, %rd438;
	ld.global.u64 	%rd80, [%rd439];
	or.b64  	%rd440, %rd512, %rd80;
	and.b64  	%rd441, %rd440, -4294967296;
	setp.ne.s64 	%p50, %rd441, 0;
	@%p50 bra 	$L__BB130_34;
	cvt.u32.u64 	%r189, %rd80;
	cvt.u32.u64 	%r190, %rd512;
	div.u32 	%r191, %r190, %r189;
	mul.lo.s32 	%r192, %r191, %r189;
	sub.s32 	%r193, %r190, %r192;
	cvt.u64.u32 	%rd499, %r191;
	cvt.u64.u32 	%rd500, %r193;
	bra.uni 	$L__BB130_35;
$L__BB130_34:
	div.s64 	%rd499, %rd512, %rd80;
	mul.lo.s64 	%rd442, %rd499, %rd80;
	sub.s64 	%rd500, %rd512, %rd442;
$L__BB130_35:
	add.s64 	%rd444, %rd1, %rd438;
	ld.global.u64 	%rd87, [%rd444];
	mad.lo.s64 	%rd88, %rd87, %rd500, %rd515;
	or.b64  	%rd445, %rd511, %rd80;
	and.b64  	%rd446, %rd445, -4294967296;
	setp.ne.s64 	%p51, %rd446, 0;
	@%p51 bra 	$L__BB130_37;
	cvt.u32.u64 	%r194, %rd80;
	cvt.u32.u64 	%r195, %rd511;
	div.u32 	%r196, %r195, %r194;
	mul.lo.s32 	%r197, %r196, %r194;
	sub.s32 	%r198, %r195, %r197;
	cvt.u64.u32 	%rd501, %r196;
	cvt.u64.u32 	%rd502, %r198;
	bra.uni 	$L__BB130_38;
$L__BB130_37:
	div.s64 	%rd501, %rd511, %rd80;
	mul.lo.s64 	%rd447, %rd501, %rd80;
	sub.s64 	%rd502, %rd511, %rd447;
$L__BB130_38:
	mad.lo.s64 	%rd95, %rd502, %rd87, %rd516;
	add.s32 	%r20, %r239, -1;
	mul.wide.u32 	%rd448, %r20, 8;
	add.s64 	%rd449, %rd2, %rd448;
	ld.global.u64 	%rd96, [%rd449];
	or.b64  	%rd450, %rd499, %rd96;
	and.b64  	%rd451, %rd450, -4294967296;
	setp.ne.s64 	%p52, %rd451, 0;
	@%p52 bra 	$L__BB130_40;
	cvt.u32.u64 	%r199, %rd96;
	cvt.u32.u64 	%r200, %rd499;
	div.u32 	%r201, %r200, %r199;
	mul.lo.s32 	%r202, %r201, %r199;
	sub.s32 	%r203, %r200, %r202;
	cvt.u64.u32 	%rd512, %r201;
	cvt.u64.u32 	%rd504, %r203;
	bra.uni 	$L__BB130_41;
$L__BB130_40:
	div.s64 	%rd512, %rd499, %rd96;
	mul.lo.s64 	%rd452, %rd512, %rd96;
	sub.s64 	%rd504, %rd499, %rd452;
$L__BB130_41:
	add.s64 	%rd454, %rd1, %rd448;
	ld.global.u64 	%rd103, [%rd454];
	mad.lo.s64 	%rd515, %rd103, %rd504, %rd88;
	or.b64  	%rd455, %rd501, %rd96;
	and.b64  	%rd456, %rd455, -4294967296;
	setp.ne.s64 	%p53, %rd456, 0;
	@%p53 bra 	$L__BB130_43;
	cvt.u32.u64 	%r204, %rd96;
	cvt.u32.u64 	%r205, %rd501;
	div.u32 	%r206, %r205, %r204;
	mul.lo.s32 	%r207, %r206, %r204;
	sub.s32 	%r208, %r205, %r207;
	cvt.u64.u32 	%rd511, %r206;
	cvt.u64.u32 	%rd506, %r208;
	bra.uni 	$L__BB130_44;
$L__BB130_43:
	div.s64 	%rd511, %rd501, %rd96;
	mul.lo.s64 	%rd457, %rd511, %rd96;
	sub.s64 	%rd506, %rd501, %rd457;
$L__BB130_44:
	mad.lo.s64 	%rd516, %rd506, %rd103, %rd95;
	add.s32 	%r239, %r239, -2;
$L__BB130_45:
	and.b32  	%r209, %r6, 1;
	setp.eq.b32 	%p54, %r209, 1;
	not.pred 	%p55, %p54;
	@%p55 bra 	$L__BB130_53;
	mul.wide.u32 	%rd458, %r239, 8;
	add.s64 	%rd459, %rd2, %rd458;
	ld.global.u64 	%rd118, [%rd459];
	or.b64  	%rd460, %rd512, %rd118;
	and.b64  	%rd461, %rd460, -4294967296;
	setp.ne.s64 	%p56, %rd461, 0;
	@%p56 bra 	$L__BB130_48;
	cvt.u32.u64 	%r210, %rd118;
	cvt.u32.u64 	%r211, %rd512;
	rem.u32 	%r212, %r211, %r210;
	cvt.u64.u32 	%rd513, %r212;
	bra.uni 	$L__BB130_49;
$L__BB130_48:
	rem.s64 	%rd513, %rd512, %rd118;
$L__BB130_49:
	add.s64 	%rd463, %rd1, %rd458;
	ld.global.u64 	%rd122, [%rd463];
	mad.lo.s64 	%rd515, %rd122, %rd513, %rd515;
	or.b64  	%rd464, %rd511, %rd118;
	and.b64  	%rd465, %rd464, -4294967296;
	setp.ne.s64 	%p57, %rd465, 0;
	@%p57 bra 	$L__BB130_51;
	cvt.u32.u64 	%r213, %rd118;
	cvt.u32.u64 	%r214, %rd511;
	rem.u32 	%r215, %r214, %r213;
	cvt.u64.u32 	%rd514, %r215;
	bra.uni 	$L__BB130_52;
$L__BB130_51:
	rem.s64 	%rd514, %rd511, %rd118;
$L__BB130_52:
	mad.lo.s64 	%rd516, %rd514, %rd122, %rd516;
$L__BB130_53:
	shl.b64 	%rd466, %rd515, 2;
	add.s64 	%rd467, %rd3, %rd466;
	ld.global.u32 	%r23, [%rd467];
	abs.s32 	%r24, %r23;
	cvt.rn.f32.s32 	%f1, %r24;
	abs.f32 	%f2, %f1;
	setp.eq.s32 	%p58, %r24, 1;
	mov.f32 	%f216, 0f3F800000;
	@%p58 bra 	$L__BB130_59;
	setp.num.f32 	%p59, %f2, %f2;
	@%p59 bra 	$L__BB130_56;
	mov.f32 	%f134, 0f40400000;
	add.rn.f32 	%f216, %f1, %f134;
	bra.uni 	$L__BB130_59;
$L__BB130_56:
	setp.ne.s32 	%p60, %r23, 0;
	setp.neu.f32 	%p61, %f2, 0f7F800000;
	and.pred  	%p62, %p60, %p61;
	@%p62 bra 	$L__BB130_58;
	add.f32 	%f216, %f1, %f1;
	bra.uni 	$L__BB130_59;
$L__BB130_58:
	setp.lt.f32 	%p63, %f2, 0f00800000;
	mul.f32 	%f78, %f2, 0f4B800000;
	selp.f32 	%f79, %f78, %f2, %p63;
	mov.b32 	%r216, %f79;
	add.s32 	%r217, %r216, -1060439283;
	and.b32  	%r218, %r217, -8388608;
	sub.s32 	%r219, %r216, %r218;
	mov.b32 	%f80, %r219;
	cvt.rn.f32.s32 	%f81, %r218;
	selp.f32 	%f82, 0fC1C00000, 0f00000000, %p63;
	fma.rn.f32 	%f83, %f81, 0f34000000, %f82;
	add.f32 	%f84, %f80, 0fBF800000;
	add.f32 	%f85, %f80, 0f3F800000;
	rcp.approx.ftz.f32 	%f86, %f85;
	add.f32 	%f87, %f84, %f84;
	mul.f32 	%f88, %f87, %f86;
	mul.f32 	%f89, %f88, %f88;
	neg.f32 	%f90, %f88;
	sub.f32 	%f91, %f84, %f88;
	add.f32 	%f92, %f91, %f91;
	fma.rn.f32 	%f93, %f90, %f84, %f92;
	mul.rn.f32 	%f94, %f86, %f93;
	fma.rn.f32 	%f95, %f89, 0f3A2C32E4, 0f3B52E7DB;
	fma.rn.f32 	%f96, %f95, %f89, 0f3C93BB73;
	fma.rn.f32 	%f97, %f96, %f89, 0f3DF6384F;
	mul.rn.f32 	%f98, %f97, %f89;
	fma.rn.f32 	%f99, %f88, 0f3FB8AA3B, %f83;
	mul.f32 	%f100, %f98, 0f40400000;
	sub.f32 	%f101, %f83, %f99;
	fma.rn.f32 	%f102, %f88, 0f3FB8AA3B, %f101;
	fma.rn.f32 	%f103, %f94, 0f3FB8AA3B, %f102;
	fma.rn.f32 	%f104, %f88, 0f32A55E34, %f103;
	fma.rn.f32 	%f105, %f100, %f94, %f104;
	fma.rn.f32 	%f106, %f98, %f88, %f105;
	add.rn.f32 	%f107, %f99, %f106;
	mov.f32 	%f108, 0f40400000;
	mul.rn.f32 	%f109, %f107, %f108;
	cvt.rni.f32.f32 	%f110, %f109;
	sub.f32 	%f111, %f109, %f110;
	neg.f32 	%f112, %f109;
	fma.rn.f32 	%f113, %f107, 0f40400000, %f112;
	neg.f32 	%f114, %f99;
	add.rn.f32 	%f115, %f107, %f114;
	neg.f32 	%f116, %f115;
	add.rn.f32 	%f117, %f106, %f116;
	fma.rn.f32 	%f118, %f117, 0f40400000, %f113;
	add.f32 	%f119, %f111, %f118;
	setp.gt.f32 	%p64, %f110, 0f00000000;
	selp.b32 	%r220, 0, -2097152000, %p64;
	setp.lt.f32 	%p65, %f109, 0f00000000;
	selp.f32 	%f120, 0f00000000, 0f7F800000, %p65;
	abs.f32 	%f121, %f109;
	setp.gt.f32 	%p66, %f121, 0f43180000;
	cvt.rzi.s32.f32 	%r221, %f110;
	shl.b32 	%r222, %r221, 23;
	sub.s32 	%r223, %r222, %r220;
	mov.b32 	%f122, %r223;
	add.s32 	%r224, %r220, 2130706432;
	mov.b32 	%f123, %r224;
	fma.rn.f32 	%f124, %f119, 0f391FCB8E, 0f3AAF85ED;
	fma.rn.f32 	%f125, %f124, %f119, 0f3C1D9856;
	fma.rn.f32 	%f126, %f125, %f119, 0f3D6357BB;
	fma.rn.f32 	%f127, %f126, %f119, 0f3E75FDEC;
	fma.rn.f32 	%f128, %f127, %f119, 0f3F317218;
	fma.rn.f32 	%f129, %f128, %f119, 0f3F800000;
	mul.f32 	%f130, %f129, %f123;
	mul.f32 	%f131, %f130, %f122;
	selp.f32 	%f132, %f120, %f131, %p66;
	setp.lt.s32 	%p67, %r24, 0;
	neg.f32 	%f133, %f132;
	selp.f32 	%f216, %f133, %f132, %p67;
$L__BB130_59:
	shl.b64 	%rd468, %rd516, 2;
	add.s64 	%rd469, %rd3, %rd468;
	ld.global.u32 	%r25, [%rd469];
	abs.s32 	%r26, %r25;
	cvt.rn.f32.s32 	%f7, %r26;
	abs.f32 	%f8, %f7;
	setp.eq.s32 	%p68, %r26, 1;
	mov.f32 	%f217, 0f3F800000;
	@%p68 bra 	$L__BB130_65;
	setp.num.f32 	%p69, %f8, %f8;
	@%p69 bra 	$L__BB130_62;
	mov.f32 	%f192, 0f40400000;
	add.rn.f32 	%f217, %f7, %f192;
	bra.uni 	$L__BB130_65;
$L__BB130_62:
	setp.ne.s32 	%p70, %r25, 0;
	setp.neu.f32 	%p71, %f8, 0f7F800000;
	and.pred  	%p72, %p70, %p71;
	@%p72 bra 	$L__BB130_64;
	add.f32 	%f217, %f7, %f7;
	bra.uni 	$L__BB130_65;
$L__BB130_64:
	setp.lt.f32 	%p73, %f8, 0f00800000;
	mul.f32 	%f136, %f8, 0f4B800000;
	selp.f32 	%f137, %f136, %f8, %p73;
	mov.b32 	%r225, %f137;
	add.s32 	%r226, %r225, -1060439283;
	and.b32  	%r227, %r226, -8388608;
	sub.s32 	%r228, %r225, %r227;
	mov.b32 	%f138, %r228;
	cvt.rn.f32.s32 	%f139, %r227;
	selp.f32 	%f140, 0fC1C00000, 0f00000000, %p73;
	fma.rn.f32 	%f141, %f139, 0f34000000, %f140;
	add.f32 	%f142, %f138, 0fBF800000;
	add.f32 	%f143, %f138, 0f3F800000;
	rcp.approx.ftz.f32 	%f144, %f143;
	add.f32 	%f145, %f142, %f142;
	mul.f32 	%f146, %f145, %f144;
	mul.f32 	%f147, %f146, %f146;
	neg.f32 	%f148, %f146;
	sub.f32 	%f149, %f142, %f146;
	add.f32 	%f150, %f149, %f149;
	fma.rn.f32 	%f151, %f148, %f142, %f150;
	mul.rn.f32 	%f152, %f144, %f151;
	fma.rn.f32 	%f153, %f147, 0f3A2C32E4, 0f3B52E7DB;
	fma.rn.f32 	%f154, %f153, %f147, 0f3C93BB73;
	fma.rn.f32 	%f155, %f154, %f147, 0f3DF6384F;
	mul.rn.f32 	%f156, %f155, %f147;
	fma.rn.f32 	%f157, %f146, 0f3FB8AA3B, %f141;
	mul.f32 	%f158, %f156, 0f40400000;
	sub.f32 	%f159, %f141, %f157;
	fma.rn.f32 	%f160, %f146, 0f3FB8AA3B, %f159;
	fma.rn.f32 	%f161, %f152, 0f3FB8AA3B, %f160;
	fma.rn.f32 	%f162, %f146, 0f32A55E34, %f161;
	fma.rn.f32 	%f163, %f158, %f152, %f162;
	fma.rn.f32 	%f164, %f156, %f146, %f163;
	add.rn.f32 	%f165, %f157, %f164;
	mov.f32 	%f166, 0f40400000;
	mul.rn.f32 	%f167, %f165, %f166;
	cvt.rni.f32.f32 	%f168, %f167;
	sub.f32 	%f169, %f167, %f168;
	neg.f32 	%f170, %f167;
	fma.rn.f32 	%f171, %f165, 0f40400000, %f170;
	neg.f32 	%f172, %f157;
	add.rn.f32 	%f173, %f165, %f172;
	neg.f32 	%f174, %f173;
	add.rn.f32 	%f175, %f164, %f174;
	fma.rn.f32 	%f176, %f175, 0f40400000, %f171;
	add.f32 	%f177, %f169, %f176;
	setp.gt.f32 	%p74, %f168, 0f00000000;
	selp.b32 	%r229, 0, -2097152000, %p74;
	setp.lt.f32 	%p75, %f167, 0f00000000;
	selp.f32 	%f178, 0f00000000, 0f7F800000, %p75;
	abs.f32 	%f179, %f167;
	setp.gt.f32 	%p76, %f179, 0f43180000;
	cvt.rzi.s32.f32 	%r230, %f168;
	shl.b32 	%r231, %r230, 23;
	sub.s32 	%r232, %r231, %r229;
	mov.b32 	%f180, %r232;
	add.s32 	%r233, %r229, 2130706432;
	mov.b32 	%f181, %r233;
	fma.rn.f32 	%f182, %f177, 0f391FCB8E, 0f3AAF85ED;
	fma.rn.f32 	%f183, %f182, %f177, 0f3C1D9856;
	fma.rn.f32 	%f184, %f183, %f177, 0f3D6357BB;
	fma.rn.f32 	%f185, %f184, %f177, 0f3E75FDEC;
	fma.rn.f32 	%f186, %f185, %f177, 0f3F317218;
	fma.rn.f32 	%f187, %f186, %f177, 0f3F800000;
	mul.f32 	%f188, %f187, %f181;
	mul.f32 	%f189, %f188, %f180;
	selp.f32 	%f190, %f178, %f189, %p76;
	setp.lt.s32 	%p77, %r26, 0;
	neg.f32 	%f191, %f190;
	selp.f32 	%f217, %f191, %f190, %p77;
$L__BB130_65:
	add.f32 	%f193, %f216, %f217;
	st.shared.f32 	[%r5], %f193;
	bra.uni 	$L__BB130_132;
$L__BB130_66:
	cvt.u64.u32 	%rd548, %r4;
	setp.le.u64 	%p2, %rd262, %rd548;
	@%p2 bra 	$L__BB130_132;
	cvt.u32.u64 	%r27, %rd261;
	add.s32 	%r243, %r27, -1;
	setp.lt.s32 	%p3, %r243, 0;
	mov.b64 	%rd557, 0;
	@%p3 bra 	$L__BB130_125;
	and.b32  	%r29, %r27, 7;
	setp.lt.u32 	%p4, %r243, 7;
	mov.b64 	%rd557, 0;
	@%p4 bra 	$L__BB130_96;
	add.s32 	%r241, %r27, -4;
	and.b32  	%r64, %r27, -8;
	neg.s32 	%r240, %r64;
	mov.b64 	%rd557, 0;
$L__BB130_70:
	.pragma "nounroll";
	add.s32 	%r34, %r241, 3;
	mul.wide.u32 	%rd270, %r34, 8;
	add.s64 	%rd271, %rd2, %rd270;
	ld.global.u64 	%rd133, [%rd271];
	or.b64  	%rd272, %rd548, %rd133;
	and.b64  	%rd273, %rd272, -4294967296;
	setp.ne.s64 	%p5, %rd273, 0;
	@%p5 bra 	$L__BB130_72;
	cvt.u32.u64 	%r65, %rd133;
	cvt.u32.u64 	%r66, %rd548;
	div.u32 	%r67, %r66, %r65;
	mul.lo.s32 	%r68, %r67, %r65;
	sub.s32 	%r69, %r66, %r68;
	cvt.u64.u32 	%rd519, %r67;
	cvt.u64.u32 	%rd520, %r69;
	bra.uni 	$L__BB130_73;
$L__BB130_72:
	div.s64 	%rd519, %rd548, %rd133;
	mul.lo.s64 	%rd274, %rd519, %rd133;
	sub.s64 	%rd520, %rd548, %rd274;
$L__BB130_73:
	add.s64 	%rd276, %rd1, %rd270;
	ld.global.u64 	%rd277, [%rd276];
	mad.lo.s64 	%rd140, %rd277, %rd520, %rd557;
	add.s32 	%r35, %r241, 2;
	mul.wide.u32 	%rd278, %r35, 8;
	add.s64 	%rd279, %rd2, %rd278;
	ld.global.u64 	%rd141, [%rd279];
	or.b64  	%rd280, %rd519, %rd141;
	and.b64  	%rd281, %rd280, -4294967296;
	setp.ne.s64 	%p6, %rd281, 0;
	@%p6 bra 	$L__BB130_75;
	cvt.u32.u64 	%r70, %rd141;
	cvt.u32.u64 	%r71, %rd519;
	div.u32 	%r72, %r71, %r70;
	mul.lo.s32 	%r73, %r72, %r70;
	sub.s32 	%r74, %r71, %r73;
	cvt.u64.u32 	%rd521, %r72;
	cvt.u64.u32 	%rd522, %r74;
	bra.uni 	$L__BB130_76;
$L__BB130_75:
	div.s64 	%rd521, %rd519, %rd141;
	mul.lo.s64 	%rd282, %rd521, %rd141;
	sub.s64 	%rd522, %rd519, %rd282;
$L__BB130_76:
	add.s64 	%rd284, %rd1, %rd278;
	ld.global.u64 	%rd285, [%rd284];
	mad.lo.s64 	%rd148, %rd285, %rd522, %rd140;
	add.s32 	%r36, %r241, 1;
	mul.wide.u32 	%rd286, %r36, 8;
	add.s64 	%rd287, %rd2, %rd286;
	ld.global.u64 	%rd149, [%rd287];
	or.b64  	%rd288, %rd521, %rd149;
	and.b64  	%rd289, %rd288, -4294967296;
	setp.ne.s64 	%p7, %rd289, 0;
	@%p7 bra 	$L__BB130_78;
	cvt.u32.u64 	%r75, %rd149;
	cvt.u32.u64 	%r76, %rd521;
	div.u32 	%r77, %r76, %r75;
	mul.lo.s32 	%r78, %r77, %r75;
	sub.s32 	%r79, %r76, %r78;
	cvt.u64.u32 	%rd523, %r77;
	cvt.u64.u32 	%rd524, %r79;
	bra.uni 	$L__BB130_79;
$L__BB130_78:
	div.s64 	%rd523, %rd521, %rd149;
	mul.lo.s64 	%rd290, %rd523, %rd149;
	sub.s64 	%rd524, %rd521, %rd290;
$L__BB130_79:
	add.s64 	%rd292, %rd1, %rd286;
	ld.global.u64 	%rd293, [%rd292];
	mad.lo.s64 	%rd156, %rd293, %rd524, %rd148;
	add.s32 	%r37, %r241, -4;
	mul.wide.u32 	%rd294, %r241, 8;
	add.s64 	%rd295, %rd2, %rd294;
	ld.global.u64 	%rd157, [%rd295];
	or.b64  	%rd296, %rd523, %rd157;
	and.b64  	%rd297, %rd296, -4294967296;
	setp.ne.s64 	%p8, %rd297, 0;
	@%p8 bra 	$L__BB130_81;
	cvt.u32.u64 	%r80, %rd157;
	cvt.u32.u64 	%r81, %rd523;
	div.u32 	%r82, %r81, %r80;
	mul.lo.s32 	%r83, %r82, %r80;
	sub.s32 	%r84, %r81, %r83;
	cvt.u64.u32 	%rd525, %r82;
	cvt.u64.u32 	%rd526, %r84;
	bra.uni 	$L__BB130_82;
$L__BB130_81:
	div.s64 	%rd525, %rd523, %rd157;
	mul.lo.s64 	%rd298, %rd525, %rd157;
	sub.s64 	%rd526, %rd523, %rd298;
$L__BB130_82:
	add.s64 	%rd300, %rd1, %rd294;
	ld.global.u64 	%rd301, [%rd300];
	mad.lo.s64 	%rd164, %rd301, %rd526, %rd156;
	add.s32 	%r38, %r241, -1;
	mul.wide.u32 	%rd302, %r38, 8;
	add.s64 	%rd303, %rd2, %rd302;
	ld.global.u64 	%rd165, [%rd303];
	or.b64  	%rd304, %rd525, %rd165;
	and.b64  	%rd305, %rd304, -4294967296;
	setp.ne.s64 	%p9, %rd305, 0;
	@%p9 bra 	$L__BB130_84;
	cvt.u32.u64 	%r85, %rd165;
	cvt.u32.u64 	%r86, %rd525;
	div.u32 	%r87, %r86, %r85;
	mul.lo.s32 	%r88, %r87, %r85;
	sub.s32 	%r89, %r86, %r88;
	cvt.u64.u32 	%rd527, %r87;
	cvt.u64.u32 	%rd528, %r89;
	bra.uni 	$L__BB130_85;
$L__BB130_84:
	div.s64 	%rd527, %rd525, %rd165;
	mul.lo.s64 	%rd306, %rd527, %rd165;
	sub.s64 	%rd528, %rd525, %rd306;
$L__BB130_85:
	add.s64 	%rd308, %rd1, %rd302;
	ld.global.u64 	%rd309, [%rd308];
	mad.lo.s64 	%rd172, %rd309, %rd528, %rd164;
	add.s32 	%r39, %r241, -2;
	mul.wide.u32 	%rd310, %r39, 8;
	add.s64 	%rd311, %rd2, %rd310;
	ld.global.u64 	%rd173, [%rd311];
	or.b64  	%rd312, %rd527, %rd173;
	and.b64  	%rd313, %rd312, -4294967296;
	setp.ne.s64 	%p10, %rd313, 0;
	@%p10 bra 	$L__BB130_87;
	cvt.u32.u64 	%r90, %rd173;
	cvt.u32.u64 	%r91, %rd527;
	div.u32 	%r92, %r91, %r90;
	mul.lo.s32 	%r93, %r92, %r90;
	sub.s32 	%r94, %r91, %r93;
	cvt.u64.u32 	%rd529, %r92;
	cvt.u64.u32 	%rd530, %r94;
	bra.uni 	$L__BB130_88;
$L__BB130_87:
	div.s64 	%rd529, %rd527, %rd173;
	mul.lo.s64 	%rd314, %rd529, %rd173;
	sub.s64 	%rd530, %rd527, %rd314;
$L__BB130_88:
	add.s64 	%rd316, %rd1, %rd310;
	ld.global.u64 	%rd317, [%rd316];
	mad.lo.s64 	%rd180, %rd317, %rd530, %rd172;
	add.s32 	%r40, %r241, -3;
	mul.wide.u32 	%rd318, %r40, 8;
	add.s64 	%rd319, %rd2, %rd318;
	ld.global.u64 	%rd181, [%rd319];
	or.b64  	%rd320, %rd529, %rd181;
	and.b64  	%rd321, %rd320, -4294967296;
	setp.ne.s64 	%p11, %rd321, 0;
	@%p11 bra 	$L__BB130_90;
	cvt.u32.u64 	%r95, %rd181;
	cvt.u32.u64 	%r96, %rd529;
	div.u32 	%r97, %r96, %r95;
	mul.lo.s32 	%r98, %r97, %r95;
	sub.s32 	%r99, %r96, %r98;
	cvt.u64.u32 	%rd531, %r97;
	cvt.u64.u32 	%rd532, %r99;
	bra.uni 	$L__BB130_91;
$L__BB130_90:
	div.s64 	%rd531, %rd529, %rd181;
	mul.lo.s64 	%rd322, %rd531, %rd181;
	sub.s64 	%rd532, %rd529, %rd322;
$L__BB130_91:
	add.s64 	%rd324, %rd1, %rd318;
	ld.global.u64 	%rd325, [%rd324];
	mad.lo.s64 	%rd188, %rd325, %rd532, %rd180;
	mul.wide.u32 	%rd326, %r37, 8;
	add.s64 	%rd327, %rd2, %rd326;
	ld.global.u64 	%rd189, [%rd327];
	or.b64  	%rd328, %rd531, %rd189;
	and.b64  	%rd329, %rd328, -4294967296;
	setp.ne.s64 	%p12, %rd329, 0;
	@%p12 bra 	$L__BB130_93;
	cvt.u32.u64 	%r100, %rd189;
	cvt.u32.u64 	%r101, %rd531;
	div.u32 	%r102, %r101, %r100;
	mul.lo.s32 	%r103, %r102, %r100;
	sub.s32 	%r104, %r101, %r103;
	cvt.u64.u32 	%rd548, %r102;
	cvt.u64.u32 	%rd534, %r104;
	bra.uni 	$L__BB130_94;
$L__BB130_93:
	div.s64 	%rd548, %rd531, %rd189;
	mul.lo.s64 	%rd330, %rd548, %rd189;
	sub.s64 	%rd534, %rd531, %rd330;
$L__BB130_94:
	add.s64 	%rd332, %rd1, %rd326;
	ld.global.u64 	%rd333, [%rd332];
	mad.lo.s64 	%rd557, %rd333, %rd534, %rd188;
	add.s32 	%r241, %r241, -8;
	add.s32 	%r240, %r240, 8;
	setp.ne.s32 	%p13, %r240, 0;
	@%p13 bra 	$L__BB130_70;
	add.s32 	%r243, %r241, 3;
$L__BB130_96:
	setp.eq.s32 	%p14, %r29, 0;
	@%p14 bra 	$L__BB130_125;
	and.b32  	%r45, %r27, 3;
	setp.lt.u32 	%p15, %r29, 4;
	@%p15 bra 	$L__BB130_111;
	mul.wide.u32 	%rd335, %r243, 8;
	add.s64 	%rd336, %rd2, %rd335;
	ld.global.u64 	%rd200, [%rd336];
	or.b64  	%rd337, %rd548, %rd200;
	and.b64  	%rd338, %rd337, -4294967296;
	setp.ne.s64 	%p16, %rd338, 0;
	@%p16 bra 	$L__BB130_100;
	cvt.u32.u64 	%r105, %rd200;
	cvt.u32.u64 	%r106, %rd548;
	div.u32 	%r107, %r106, %r105;
	mul.lo.s32 	%r108, %r107, %r105;
	sub.s32 	%r109, %r106, %r108;
	cvt.u64.u32 	%rd538, %r107;
	cvt.u64.u32 	%rd539, %r109;
	bra.uni 	$L__BB130_101;
$L__BB130_100:
	div.s64 	%rd538, %rd548, %rd200;
	mul.lo.s64 	%rd339, %rd538, %rd200;
	sub.s64 	%rd539, %rd548, %rd339;
$L__BB130_101:
	add.s64 	%rd341, %rd1, %rd335;
	ld.global.u64 	%rd342, [%rd341];
	mad.lo.s64 	%rd207, %rd342, %rd539, %rd557;
	add.s32 	%r46, %r243, -1;
	mul.wide.u32 	%rd343, %r46, 8;
	add.s64 	%rd344, %rd2, %rd343;
	ld.global.u64 	%rd208, [%rd344];
	or.b64  	%rd345, %rd538, %rd208;
	and.b64  	%rd346, %rd345, -4294967296;
	setp.ne.s64 	%p17, %rd346, 0;
	@%p17 bra 	$L__BB130_103;
	cvt.u32.u64 	%r110, %rd208;
	cvt.u32.u64 	%r111, %rd538;
	div.u32 	%r112, %r111, %r110;
	mul.lo.s32 	%r113, %r112, %r110;
	sub.s32 	%r114, %r111, %r113;
	cvt.u64.u32 	%rd540, %r112;
	cvt.u64.u32 	%rd541, %r114;
	bra.uni 	$L__BB130_104;
$L__BB130_103:
	div.s64 	%rd540, %rd538, %rd208;
	mul.lo.s64 	%rd347, %rd540, %rd208;
	sub.s64 	%rd541, %rd538, %rd347;
$L__BB130_104:
	add.s64 	%rd349, %rd1, %rd343;
	ld.global.u64 	%rd350, [%rd349];
	mad.lo.s64 	%rd215, %rd350, %rd541, %rd207;
	add.s32 	%r47, %r243, -2;
	mul.wide.u32 	%rd351, %r47, 8;
	add.s64 	%rd352, %rd2, %rd351;
	ld.global.u64 	%rd216, [%rd352];
	or.b64  	%rd353, %rd540, %rd216;
	and.b64  	%rd354, %rd353, -4294967296;
	setp.ne.s64 	%p18, %rd354, 0;
	@%p18 bra 	$L__BB130_106;
	cvt.u32.u64 	%r115, %rd216;
	cvt.u32.u64 	%r116, %rd540;
	div.u32 	%r117, %r116, %r115;
	mul.lo.s32 	%r118, %r117, %r115;
	sub.s32 	%r119, %r116, %r118;
	cvt.u64.u32 	%rd542, %r117;
	cvt.u64.u32 	%rd543, %r119;
	bra.uni 	$L__BB130_107;
$L__BB130_106:
	div.s64 	%rd542, %rd540, %rd216;
	mul.lo.s64 	%rd355, %rd542, %rd216;
	sub.s64 	%rd543, %rd540, %rd355;
$L__BB130_107:
	add.s64 	%rd357, %rd1, %rd351;
	ld.global.u64 	%rd358, [%rd357];
	mad.lo.s64 	%rd223, %rd358, %rd543, %rd215;
	add.s32 	%r48, %r243, -3;
	mul.wide.u32 	%rd359, %r48, 8;
	add.s64 	%rd360, %rd2, %rd359;
	ld.global.u64 	%rd224, [%rd360];
	or.b64  	%rd361, %rd542, %rd224;
	and.b64  	%rd362, %rd361, -4294967296;
	setp.ne.s64 	%p19, %rd362, 0;
	@%p19 bra 	$L__BB130_109;
	cvt.u32.u64 	%r120, %rd224;
	cvt.u32.u64 	%r121, %rd542;
	div.u32 	%r122, %r121, %r120;
	mul.lo.s32 	%r123, %r122, %r120;
	sub.s32 	%r124, %r121, %r123;
	cvt.u64.u32 	%rd548, %r122;
	cvt.u64.u32 	%rd545, %r124;
	bra.uni 	$L__BB130_110;
$L__BB130_109:
	div.s64 	%rd548, %rd542, %rd224;
	mul.lo.s64 	%rd363, %rd548, %rd224;
	sub.s64 	%rd545, %rd542, %rd363;
$L__BB130_110:
	add.s64 	%rd365, %rd1, %rd359;
	ld.global.u64 	%rd366, [%rd365];
	mad.lo.s64 	%rd557, %rd366, %rd545, %rd223;
	add.s32 	%r243, %r243, -4;
$L__BB130_111:
	setp.eq.s32 	%p20, %r45, 0;
	@%p20 bra 	$L__BB130_125;
	setp.eq.s32 	%p21, %r45, 1;
	@%p21 bra 	$L__BB130_120;
	mul.wide.u32 	%rd368, %r243, 8;
	add.s64 	%rd369, %rd2, %rd368;
	ld.global.u64 	%rd235, [%rd369];
	or.b64  	%rd370, %rd548, %rd235;
	and.b64  	%rd371, %rd370, -4294967296;
	setp.ne.s64 	%p22, %rd371, 0;
	@%p22 bra 	$L__BB130_115;
	cvt.u32.u64 	%r125, %rd235;
	cvt.u32.u64 	%r126, %rd548;
	div.u32 	%r127, %r126, %r125;
	mul.lo.s32 	%r128, %r127, %r125;
	sub.s32 	%r129, %r126, %r128;
	cvt.u64.u32 	%rd549, %r127;
	cvt.u64.u32 	%rd550, %r129;
	bra.uni 	$L__BB130_116;
$L__BB130_115:
	div.s64 	%rd549, %rd548, %rd235;
	mul.lo.s64 	%rd372, %rd549, %rd235;
	sub.s64 	%rd550, %rd548, %rd372;
$L__BB130_116:
	add.s64 	%rd374, %rd1, %rd368;
	ld.global.u64 	%rd375, [%rd374];
	mad.lo.s64 	%rd242, %rd375, %rd550, %rd557;
	add.s32 	%r51, %r243, -1;
	mul.wide.u32 	%rd376, %r51, 8;
	add.s64 	%rd377, %rd2, %rd376;
	ld.global.u64 	%rd243, [%rd377];
	or.b64  	%rd378, %rd549, %rd243;
	and.b64  	%rd379, %rd378, -4294967296;
	setp.ne.s64 	%p23, %rd379, 0;
	@%p23 bra 	$L__BB130_118;
	cvt.u32.u64 	%r130, %rd243;
	cvt.u32.u64 	%r131, %rd549;
	div.u32 	%r132, %r131, %r130;
	mul.lo.s32 	%r133, %r132, %r130;
	sub.s32 	%r134, %r131, %r133;
	cvt.u64.u32 	%rd548, %r132;
	cvt.u64.u32 	%rd552, %r134;
	bra.uni 	$L__BB130_119;
$L__BB130_118:
	div.s64 	%rd548, %rd549, %rd243;
	mul.lo.s64 	%rd380, %rd548, %rd243;
	sub.s64 	%rd552, %rd549, %rd380;
$L__BB130_119:
	add.s64 	%rd382, %rd1, %rd376;
	ld.global.u64 	%rd383, [%rd382];
	mad.lo.s64 	%rd557, %rd383, %rd552, %rd242;
	add.s32 	%r243, %r243, -2;
$L__BB130_120:
	and.b32  	%r135, %r27, 1;
	setp.eq.b32 	%p24, %r135, 1;
	not.pred 	%p25, %p24;
	@%p25 bra 	$L__BB130_125;
	mul.wide.u32 	%rd384, %r243, 8;
	add.s64 	%rd385, %rd2, %rd384;
	ld.global.u64 	%rd254, [%rd385];
	or.b64  	%rd386, %rd548, %rd254;
	and.b64  	%rd387, %rd386, -4294967296;
	setp.ne.s64 	%p26, %rd387, 0;
	@%p26 bra 	$L__BB130_123;
	cvt.u32.u64 	%r136, %rd254;
	cvt.u32.u64 	%r137, %rd548;
	rem.u32 	%r138, %r137, %r136;
	cvt.u64.u32 	%rd556, %r138;
	bra.uni 	$L__BB130_124;
$L__BB130_123:
	rem.s64 	%rd556, %rd548, %rd254;
$L__BB130_124:
	add.s64 	%rd389, %rd1, %rd384;
	ld.global.u64 	%rd390, [%rd389];
	mad.lo.s64 	%rd557, %rd390, %rd556, %rd557;
$L__BB130_125:
	shl.b64 	%rd391, %rd557, 2;
	add.s64 	%rd392, %rd3, %rd391;
	ld.global.u32 	%r54, [%rd392];
	abs.s32 	%r55, %r54;
	cvt.rn.f32.s32 	%f13, %r55;
	abs.f32 	%f14, %f13;
	setp.eq.s32 	%p27, %r55, 1;
	mov.f32 	%f218, 0f3F800000;
	@%p27 bra 	$L__BB130_131;
	setp.num.f32 	%p28, %f14, %f14;
	@%p28 bra 	$L__BB130_128;
	mov.f32 	%f76, 0f40400000;
	add.rn.f32 	%f218, %f13, %f76;
	bra.uni 	$L__BB130_131;
$L__BB130_128:
	setp.ne.s32 	%p29, %r54, 0;
	setp.neu.f32 	%p30, %f14, 0f7F800000;
	and.pred  	%p31, %p29, %p30;
	@%p31 bra 	$L__BB130_130;
	add.f32 	%f218, %f13, %f13;
	bra.uni 	$L__BB130_131;
$L__BB130_130:
	setp.lt.f32 	%p32, %f14, 0f00800000;
	mul.f32 	%f20, %f14, 0f4B800000;
	selp.f32 	%f21, %f20, %f14, %p32;
	mov.b32 	%r139, %f21;
	add.s32 	%r140, %r139, -1060439283;
	and.b32  	%r141, %r140, -8388608;
	sub.s32 	%r142, %r139, %r141;
	mov.b32 	%f22, %r142;
	cvt.rn.f32.s32 	%f23, %r141;
	selp.f32 	%f24, 0fC1C00000, 0f00000000, %p32;
	fma.rn.f32 	%f25, %f23, 0f34000000, %f24;
	add.f32 	%f26, %f22, 0fBF800000;
	add.f32 	%f27, %f22, 0f3F800000;
	rcp.approx.ftz.f32 	%f28, %f27;
	add.f32 	%f29, %f26, %f26;
	mul.f32 	%f30, %f29, %f28;
	mul.f32 	%f31, %f30, %f30;
	neg.f32 	%f32, %f30;
	sub.f32 	%f33, %f26, %f30;
	add.f32 	%f34, %f33, %f33;
	fma.rn.f32 	%f35, %f32, %f26, %f34;
	mul.rn.f32 	%f36, %f28, %f35;
	fma.rn.f32 	%f37, %f31, 0f3A2C32E4, 0f3B52E7DB;
	fma.rn.f32 	%f38, %f37, %f31, 0f3C93BB73;
	fma.rn.f32 	%f39, %f38, %f31, 0f3DF6384F;
	mul.rn.f32 	%f40, %f39, %f31;
	fma.rn.f32 	%f41, %f30, 0f3FB8AA3B, %f25;
	mul.f32 	%f42, %f40, 0f40400000;
	sub.f32 	%f43, %f25, %f41;
	fma.rn.f32 	%f44, %f30, 0f3FB8AA3B, %f43;
	fma.rn.f32 	%f45, %f36, 0f3FB8AA3B, %f44;
	fma.rn.f32 	%f46, %f30, 0f32A55E34, %f45;
	fma.rn.f32 	%f47, %f42, %f36, %f46;
	fma.rn.f32 	%f48, %f40, %f30, %f47;
	add.rn.f32 	%f49, %f41, %f48;
	mov.f32 	%f50, 0f40400000;
	mul.rn.f32 	%f51, %f49, %f50;
	cvt.rni.f32.f32 	%f52, %f51;
	sub.f32 	%f53, %f51, %f52;
	neg.f32 	%f54, %f51;
	fma.rn.f32 	%f55, %f49, 0f40400000, %f54;
	neg.f32 	%f56, %f41;
	add.rn.f32 	%f57, %f49, %f56;
	neg.f32 	%f58, %f57;
	add.rn.f32 	%f59, %f48, %f58;
	fma.rn.f32 	%f60, %f59, 0f40400000, %f55;
	add.f32 	%f61, %f53, %f60;
	setp.gt.f32 	%p33, %f52, 0f00000000;
	selp.b32 	%r143, 0, -2097152000, %p33;
	setp.lt.f32 	%p34, %f51, 0f00000000;
	selp.f32 	%f62, 0f00000000, 0f7F800000, %p34;
	abs.f32 	%f63, %f51;
	setp.gt.f32 	%p35, %f63, 0f43180000;
	cvt.rzi.s32.f32 	%r144, %f52;
	shl.b32 	%r145, %r144, 23;
	sub.s32 	%r146, %r145, %r143;
	mov.b32 	%f64, %r146;
	add.s32 	%r147, %r143, 2130706432;
	mov.b32 	%f65, %r147;
	fma.rn.f32 	%f66, %f61, 0f391FCB8E, 0f3AAF85ED;
	fma.rn.f32 	%f67, %f66, %f61, 0f3C1D9856;
	fma.rn.f32 	%f68, %f67, %f61, 0f3D6357BB;
	fma.rn.f32 	%f69, %f68, %f61, 0f3E75FDEC;
	fma.rn.f32 	%f70, %f69, %f61, 0f3F317218;
	fma.rn.f32 	%f71, %f70, %f61, 0f3F800000;
	mul.f32 	%f72, %f71, %f65;
	mul.f32 	%f73, %f72, %f64;
	selp.f32 	%f74, %f62, %f73, %p35;
	setp.lt.s32 	%p36, %r55, 0;
	neg.f32 	%f75, %f74;
	selp.f32 	%f218, %f75, %f74, %p36;
$L__BB130_131:
	st.shared.f32 	[%r5], %f218;
$L__BB130_132:
	bar.sync 	0;
	setp.lt.u32 	%p78, %r245, 66;
	@%p78 bra 	$L__BB130_136;
$L__BB130_133:
	shr.u32 	%r57, %r245, 1;
	setp.ge.u32 	%p79, %r1, %r57;
	@%p79 bra 	$L__BB130_135;
	ld.shared.f32 	%f194, [%r5];
	shl.b32 	%r234, %r57, 2;
	add.s32 	%r235, %r5, %r234;
	ld.shared.f32 	%f195, [%r235];
	add.f32 	%f196, %f194, %f195;
	st.shared.f32 	[%r5], %f196;
$L__BB130_135:
	bar.sync 	0;
	setp.gt.u32 	%p80, %r245, 131;
	mov.u32 	%r245, %r57;
	@%p80 bra 	$L__BB130_133;
$L__BB130_136:
	setp.gt.u32 	%p81, %r1, 31;
	@%p81 bra 	$L__BB130_139;
	ld.volatile.shared.f32 	%f197, [%r5];
	ld.volatile.shared.f32 	%f198, [%r5+128];
	add.f32 	%f199, %f197, %f198;
	st.volatile.shared.f32 	[%r5], %f199;
	ld.volatile.shared.f32 	%f200, [%r5];
	ld.volatile.shared.f32 	%f201, [%r5+64];
	add.f32 	%f202, %f200, %f201;
	st.volatile.shared.f32 	[%r5], %f202;
	ld.volatile.shared.f32 	%f203, [%r5];
	ld.volatile.shared.f32 	%f204, [%r5+32];
	add.f32 	%f205, %f203, %f204;
	st.volatile.shared.f32 	[%r5], %f205;
	ld.volatile.shared.f32 	%f206, [%r5];
	ld.volatile.shared.f32 	%f207, [%r5+16];
	add.f32 	%f208, %f206, %f207;
	st.volatile.shared.f32 	[%r5], %f208;
	ld.volatile.shared.f32 	%f209, [%r5];
	ld.volatile.shared.f32 	%f210, [%r5+8];
	add.f32 	%f211, %f209, %f210;
	st.volatile.shared.f32 	[%r5], %f211;
	ld.volatile.shared.f32 	%f212, [%r5];
	ld.volatile.shared.f32 	%f213, [%r5+4];
	add.f32 	%f214, %f212, %f213;
	st.volatile.shared.f32 	[%r5], %f214;
	setp.ne.s32 	%p82, %r1, 0;
	@%p82 bra 	$L__BB130_139;
	ld.shared.f32 	%f215, [reducel3sdata_i32];
	cvta.to.global.u64 	%rd470, %rd260;
	mul.wide.u32 	%rd471, %r2, 4;
	add.s64 	%rd472, %rd470, %rd471;
	st.global.f32 	[%rd472], %f215;
$L__BB130_139:
	ret;

}
	// .globl	uncontiguous_cumulate_reducel3_i32
.visible .entry uncontiguous_cumulate_reducel3_i32(
	.param .u64 .ptr .align 1 uncontiguous_cumulate_reducel3_i32_param_0,
	.param .u64 .ptr .align 1 uncontiguous_cumulate_reducel3_i32_param_1,
	.param .u64 .ptr .align 1 uncontiguous_cumulate_reducel3_i32_param_2,
	.param .u64 .ptr .align 1 uncontiguous_cumulate_reducel3_i32_param_3,
	.param .u64 uncontiguous_cumulate_reducel3_i32_param_4,
	.param .u64 uncontiguous_cumulate_reducel3_i32_param_5
)
{
	.reg .pred 	%p<53>;
	.reg .b32 	%r<213>;
	.reg .b32 	%f<27>;
	.reg .b64 	%rd<558>;

	ld.param.u64 	%rd260, [uncontiguous_cumulate_reducel3_i32_param_0];
	ld.param.u64 	%rd263, [uncontiguous_cumulate_reducel3_i32_param_1];
	ld.param.u64 	%rd264, [uncontiguous_cumulate_reducel3_i32_param_2];
	ld.param.u64 	%rd265, [uncontiguous_cumulate_reducel3_i32_param_3];
	ld.param.u64 	%rd261, [uncontiguous_cumulate_reducel3_i32_param_4];
	ld.param.u64 	%rd262, [uncontiguous_cumulate_reducel3_i32_param_5];
	cvta.to.global.u64 	%rd1, %rd265;
	cvta.to.global.u64 	%rd2, %rd264;
	cvta.to.global.u64 	%rd3, %rd263;
	mov.u32 	%r1, %tid.x;
	mov.u32 	%r2, %ctaid.x;
	mov.u32 	%r212, %ntid.x;
	mul.lo.s32 	%r52, %r2, %r212;
	shl.b32 	%r53, %r52, 1;
	add.s32 	%r4, %r53, %r1;
	shl.b32 	%r54, %r1, 2;
	mov.u32 	%r55, reducel3sdata_i32;
	add.s32 	%r5, %r55, %r54;
	mov.b32 	%r56, 0;
	st.shared.u32 	[%r5], %r56;
	add.s32 	%r57, %r4, %r212;
	cvt.u64.u32 	%rd511, %r57;
	setp.le.u64 	%p1, %rd262, %rd511;
	@%p1 bra 	$L__BB131_54;
	cvt.u32.u64 	%r6, %rd261;
	add.s32 	%r206, %r6, -1;
	setp.lt.s32 	%p27, %r206, 0;
	mov.b64 	%rd515, 0;
	mov.u64 	%rd516, %rd515;
	@%p27 bra 	$L__BB131_53;
	cvt.u64.u32 	%rd512, %r4;
	setp.lt.u32 	%p28, %r206, 3;
	mov.b64 	%rd516, 0;
	mov.u64 	%rd515, %rd516;
	@%p28 bra 	$L__BB131_30;
	add.s32 	%r204, %r6, -2;
	and.b32  	%r133, %r6, -4;
	neg.s32 	%r203, %r133;
	mov.b64 	%rd516, 0;
$L__BB131_4:
	.pragma "nounroll";
	add.s32 	%r12, %r204, 1;
	mul.wide.u32 	%rd397, %r12, 8;
	add.s64 	%rd398, %rd2, %rd397;
	ld.global.u64 	%rd10, [%rd398];
	or.b64  	%rd399, %rd512, %rd10;
	and.b64  	%rd400, %rd399, -4294967296;
	setp.ne.s64 	%p29, %rd400, 0;
	@%p29 bra 	$L__BB131_6;
	cvt.u32.u64 	%r134, %rd10;
	cvt.u32.u64 	%r135, %rd512;
	div.u32 	%r136, %r135, %r134;
	mul.lo.s32 	%r137, %r136, %r134;
	sub.s32 	%r138, %r135, %r137;
	cvt.u64.u32 	%rd477, %r136;
	cvt.u64.u32 	%rd478, %r138;
	bra.uni 	$L__BB131_7;
$L__BB131_6:
	div.s64 	%rd477, %rd512, %rd10;
	mul.lo.s64 	%rd401, %rd477, %rd10;
	sub.s64 	%rd478, %rd512, %rd401;
$L__BB131_7:
	mul.wide.u32 	%rd402, %r12, 8;
	add.s64 	%rd403, %rd1, %rd402;
	ld.global.u64 	%rd17, [%rd403];
	mad.lo.s64 	%rd18, %rd17, %rd478, %rd515;
	or.b64  	%rd404, %rd511, %rd10;
	and.b64  	%rd405, %rd404, -4294967296;
	setp.ne.s64 	%p30, %rd405, 0;
	@%p30 bra 	$L__BB131_9;
	cvt.u32.u64 	%r139, %rd10;
	cvt.u32.u64 	%r140, %rd511;
	div.u32 	%r141, %r140, %r139;
	mul.lo.s32 	%r142, %r141, %r139;
	sub.s32 	%r143, %r140, %r142;
	cvt.u64.u32 	%rd479, %r141;
	cvt.u64.u32 	%rd480, %r143;
	bra.uni 	$L__BB131_10;
$L__BB131_9:
	div.s64 	%rd479, %rd511, %rd10;
	mul.lo.s64 	%rd406, %rd479, %rd10;
	sub.s64 	%rd480, %rd511, %rd406;
$L__BB131_10:
	mad.lo.s64 	%rd25, %rd480, %rd17, %rd516;
	add.s32 	%r13, %r204, -2;
	mul.wide.u32 	%rd407, %r204, 8;
	add.s64 	%rd408, %rd2, %rd407;
	ld.global.u64 	%rd26, [%rd408];
	or.b64  	%rd409, %rd477, %rd26;
	and.b64  	%rd410, %rd409, -4294967296;
	setp.ne.s64 	%p31, %rd410, 0;
	@%p31 bra 	$L__BB131_12;
	cvt.u32.u64 	%r144, %rd26;
	cvt.u32.u64 	%r145, %rd477;
	div.u32 	%r146, %r145, %r144;
	mul.lo.s32 	%r147, %r146, %r144;
	sub.s32 	%r148, %r145, %r147;
	cvt.u64.u32 	%rd481, %r146;
	cvt.u64.u32 	%rd482, %r148;
	bra.uni 	$L__BB131_13;
$L__BB131_12:
	div.s64 	%rd481, %rd477, %rd26;
	mul.lo.s64 	%rd411, %rd481, %rd26;
	sub.s64 	%rd482, %rd477, %rd411;
$L__BB131_13:
	mul.wide.u32 	%rd412, %r204, 8;
	add.s64 	%rd413, %rd1, %rd412;
	ld.global.u64 	%rd33, [%rd413];
	mad.lo.s64 	%rd34, %rd33, %rd482, %rd18;
	or.b64  	%rd414, %rd479, %rd26;
	and.b64  	%rd415, %rd414, -4294967296;
	setp.ne.s64 	%p32, %rd415, 0;
	@%p32 bra 	$L__BB131_15;
	cvt.u32.u64 	%r149, %rd26;
	cvt.u32.u64 	%r150, %rd479;
	div.u32 	%r151, %r150, %r149;
	mul.lo.s32 	%r152, %r151, %r149;
	sub.s32 	%r153, %r150, %r152;
	cvt.u64.u32 	%rd483, %r151;
	cvt.u64.u32 	%rd484, %r153;
	bra.uni 	$L__BB131_16;
$L__BB131_15:
	div.s64 	%rd483, %rd479, %rd26;
	mul.lo.s64 	%rd416, %rd483, %rd26;
	sub.s64 	%rd484, %rd479, %rd416;
$L__BB131_16:
	mad.lo.s64 	%rd41, %rd484, %rd33, %rd25;
	add.s32 	%r14, %r204, -1;
	mul.wide.u32 	%rd417, %r14, 8;
	add.s64 	%rd418, %rd2, %rd417;
	ld.global.u64 	%rd42, [%rd418];
	or.b64  	%rd419, %rd481, %rd42;
	and.b64  	%rd420, %rd419, -4294967296;
	setp.ne.s64 	%p33, %rd420, 0;
	@%p33 bra 	$L__BB131_18;
	cvt.u32.u64 	%r154, %rd42;
	cvt.u32.u64 	%r155, %rd481;
	div.u32 	%r156, %r155, %r154;
	mul.lo.s32 	%r157, %r156, %r154;
	sub.s32 	%r158, %r155, %r157;
	cvt.u64.u32 	%rd485, %r156;
	cvt.u64.u32 	%rd486, %r158;
	bra.uni 	$L__BB131_19;
$L__BB131_18:
	div.s64 	%rd485, %rd481, %rd42;
	mul.lo.s64 	%rd421, %rd485, %rd42;
	sub.s64 	%rd486, %rd481, %rd421;
$L__BB131_19:
	mul.wide.u32 	%rd422, %r14, 8;
	add.s64 	%rd423, %rd1, %rd422;
	ld.global.u64 	%rd49, [%rd423];
	mad.lo.s64 	%rd50, %rd49, %rd486, %rd34;
	or.b64  	%rd424, %rd483, %rd42;
	and.b64  	%rd425, %rd424, -4294967296;
	setp.ne.s64 	%p34, %rd425, 0;
	@%p34 bra 	$L__BB131_21;
	cvt.u32.u64 	%r159, %rd42;
	cvt.u32.u64 	%r160, %rd483;
	div.u32 	%r161, %r160, %r159;
	mul.lo.s32 	%r162, %r161, %r159;
	sub.s32 	%r163, %r160, %r162;
	cvt.u64.u32 	%rd487, %r161;
	cvt.u64.u32 	%rd488, %r163;
	bra.uni 	$L__BB131_22;
$L__BB131_21:
	div.s64 	%rd487, %rd483, %rd42;
	mul.lo.s64 	%rd426, %rd487, %rd42;
	sub.s64 	%rd488, %rd483, %rd426;
$L__BB131_22:
	mad.lo.s64 	%rd57, %rd488, %rd49, %rd41;
	mul.wide.u32 	%rd427, %r13, 8;
	add.s64 	%rd428, %rd2, %rd427;
	ld.global.u64 	%rd58, [%rd428];
	or.b64  	%rd429, %rd485, %rd58;
	and.b64  	%rd430, %rd429, -4294967296;
	setp.ne.s64 	%p35, %rd430, 0;
	@%p35 bra 	$L__BB131_24;
	cvt.u32.u64 	%r164, %rd58;
	cvt.u32.u64 	%r165, %rd485;
	div.u32 	%r166, %r165, %r164;
	mul.lo.s32 	%r167, %r166, %r164;
	sub.s32 	%r168, %r165, %r167;
	cvt.u64.u32 	%rd512, %r166;
	cvt.u64.u32 	%rd490, %r168;
	bra.uni 	$L__BB131_25;
$L__BB131_24:
	div.s64 	%rd512, %rd485, %rd58;
	mul.lo.s64 	%rd431, %rd512, %rd58;
	sub.s64 	%rd490, %rd485, %rd431;
$L__BB131_25:
	mul.wide.u32 	%rd432, %r13, 8;
	add.s64 	%rd433, %rd1, %rd432;
	ld.global.u64 	%rd65, [%rd433];
	mad.lo.s64 	%rd515, %rd65, %rd490, %rd50;
	or.b64  	%rd434, %rd487, %rd58;
	and.b64  	%rd435, %rd434, -4294967296;
	setp.ne.s64 	%p36, %rd435, 0;
	@%p36 bra 	$L__BB131_27;
	cvt.u32.u64 	%r169, %rd58;
	cvt.u32.u64 	%r170, %rd487;
	div.u32 	%r171, %r170, %r169;
	mul.lo.s32 	%r172, %r171, %r169;
	sub.s32 	%r173, %r170, %r172;
	cvt.u64.u32 	%rd511, %r171;
	cvt.u64.u32 	%rd492, %r173;
	bra.uni 	$L__BB131_28;
$L__BB131_27:
	div.s64 	%rd511, %rd487, %rd58;
	mul.lo.s64 	%rd436, %rd511, %rd58;
	sub.s64 	%rd492, %rd487, %rd436;
$L__BB131_28:
	mad.lo.s64 	%rd516, %rd492, %rd65, %rd57;
	add.s32 	%r204, %r204, -4;
	add.s32 	%r203, %r203, 4;
	setp.ne.s32 	%p37, %r203, 0;
	@%p37 bra 	$L__BB131_4;
	add.s32 	%r206, %r204, 1;
$L__BB131_30:
	and.b32  	%r19, %r6, 3;
	setp.eq.s32 	%p38, %r19, 0;
	@%p38 bra 	$L__BB131_53;
	setp.eq.s32 	%p39, %r19, 1;
	@%p39 bra 	$L__BB131_45;
	mul.wide.u32 	%rd438, %r206, 8;
	add.s64 	%rd439, %rd2, %rd438;
	ld.global.u64 	%rd80, [%rd439];
	or.b64  	%rd440, %rd512, %rd80;
	and.b64  	%rd441, %rd440, -4294967296;
	setp.ne.s64 	%p40, %rd441, 0;
	@%p40 bra 	$L__BB131_34;
	cvt.u32.u64 	%r174, %rd80;
	cvt.u32.u64 	%r175, %rd512;
	div.u32 	%r176, %r175, %r174;
	mul.lo.s32 	%r177, %r176, %r174;
	sub.s32 	%r178, %r175, %r177;
	cvt.u64.u32 	%rd499, %r176;
	cvt.u64.u32 	%rd500, %r178;
	bra.uni 	$L__BB131_35;
$L__BB131_34:
	div.s64 	%rd499, %rd512, %rd80;
	mul.lo.s64 	%rd442, %rd499, %rd80;
	sub.s64 	%rd500, %rd512, %rd442;
$L__BB131_35:
	add.s64 	%rd444, %rd1, %rd438;
	ld.global.u64 	%rd87, [%rd444];
	mad.lo.s64 	%rd88, %rd87, %rd500, %rd515;
	or.b64  	%rd445, %rd511, %rd80;
	and.b64  	%rd446, %rd445, -4294967296;
	setp.ne.s64 	%p41, %rd446, 0;
	@%p41 bra 	$L__BB131_37;
	cvt.u32.u64 	%r179, %rd80;
	cvt.u32.u64 	%r180, %rd511;
	div.u32 	%r181, %r180, %r179;
	mul.lo.s32 	%r182, %r181, %r179;
	sub.s32 	%r183, %r180, %r182;
	cvt.u64.u32 	%rd501, %r181;
	cvt.u64.u32 	%rd502, %r183;
	bra.uni 	$L__BB131_38;
$L__BB131_37:
	div.s64 	%rd501, %rd511, %rd80;
	mul.lo.s64 	%rd447, %rd501, %rd80;
	sub.s64 	%rd502, %rd511, %rd447;
$L__BB131_38:
	mad.lo.s64 	%rd95, %rd502, %rd87, %rd516;
	add.s32 	%r20, %r206, -1;
	mul.wide.u32 	%rd448, %r20, 8;
	add.s64 	%rd449, %rd2, %rd448;
	ld.global.u64 	%rd96, [%rd449];
	or.b64  	%rd450, %rd499, %rd96;
	and.b64  	%rd451, %rd450, -4294967296;
	setp.ne.s64 	%p42, %rd451, 0;
	@%p42 bra 	$L__BB131_40;
	cvt.u32.u64 	%r184, %rd96;
	cvt.u32.u64 	%r185, %rd499;
	div.u32 	%r186, %r185, %r184;
	mul.lo.s32 	%r187, %r186, %r184;
	sub.s32 	%r188, %r185, %r187;
	cvt.u64.u32 	%rd512, %r186;
	cvt.u64.u32 	%rd504, %r188;
	bra.uni 	$L__BB131_41;
$L__BB131_40:
	div.s64 	%rd512, %rd499, %rd96;
	mul.lo.s64 	%rd452, %rd512, %rd96;
	sub.s64 	%rd504, %rd499, %rd452;
$L__BB131_41:
	add.s64 	%rd454, %rd1, %rd448;
	ld.global.u64 	%rd103, [%rd454];
	mad.lo.s64 	%rd515, %rd103, %rd504, %rd88;
	or.b64  	%rd455, %rd501, %rd96;
	and.b64  	%rd456, %rd455, -4294967296;
	setp.ne.s64 	%p43, %rd456, 0;
	@%p43 bra 	$L__BB131_43;
	cvt.u32.u64 	%r189, %rd96;
	cvt.u32.u64 	%r190, %rd501;
	div.u32 	%r191, %r190, %r189;
	mul.lo.s32 	%r192, %r191, %r189;
	sub.s32 	%r193, %r190, %r192;
	cvt.u64.u32 	%rd511, %r191;
	cvt.u64.u32 	%rd506, %r193;
	bra.uni 	$L__BB131_44;
$L__BB131_43:
	div.s64 	%rd511, %rd501, %rd96;
	mul.lo.s64 	%rd457, %rd511, %rd96;
	sub.s64 	%rd506, %rd501, %rd457;
$L__BB131_44:
	mad.lo.s64 	%rd516, %rd506, %rd103, %rd95;
	add.s32 	%r206, %r206, -2;
$L__BB131_45:
	and.b32  	%r194, %r6, 1;
	setp.eq.b32 	%p44, %r194, 1;
	not.pred 	%p45, %p44;
	@%p45 bra 	$L__BB131_53;
	mul.wide.u32 	%rd458, %r206, 8;
	add.s64 	%rd459, %rd2, %rd458;
	ld.global.u64 	%rd118, [%rd459];
	or.b64  	%rd460, %rd512, %rd118;
	and.b64  	%rd461, %rd460, -4294967296;
	setp.ne.s64 	%p46, %rd461, 0;
	@%p46 bra 	$L__BB131_48;
	cvt.u32.u64 	%r195, %rd118;
	cvt.u32.u64 	%r196, %rd512;
	rem.u32 	%r197, %r196, %r195;
	cvt.u64.u32 	%rd513, %r197;
	bra.uni 	$L__BB131_49;
$L__BB131_48:
	rem.s64 	%rd513, %rd512, %rd118;
$L__BB131_49:
	add.s64 	%rd463, %rd1, %rd458;
	ld.global.u64 	%rd122, [%rd463];
	mad.lo.s64 	%rd515, %rd122, %rd513, %rd515;
	or.b64  	%rd464, %rd511, %rd118;
	and.b64  	%rd465, %rd464, -4294967296;
	setp.ne.s64 	%p47, %rd465, 0;
	@%p47 bra 	$L__BB131_51;
	cvt.u32.u64 	%r198, %rd118;
	cvt.u32.u64 	%r199, %rd511;
	rem.u32 	%r200, %r199, %r198;
	cvt.u64.u32 	%rd514, %r200;
	bra.uni 	$L__BB131_52;
$L__BB131_51:
	rem.s64 	%rd514, %rd511, %rd118;
$L__BB131_52:
	mad.lo.s64 	%rd516, %rd514, %rd122, %rd516;
$L__BB131_53:
	shl.b64 	%rd466, %rd515, 2;
	add.s64 	%rd467, %rd3, %rd466;
	ld.global.f32 	%f2, [%rd467];
	shl.b64 	%rd468, %rd516, 2;
	add.s64 	%rd469, %rd3, %rd468;
	ld.global.f32 	%f3, [%rd469];
	add.f32 	%f4, %f2, %f3;
	st.shared.f32 	[%r5], %f4;
	bra.uni 	$L__BB131_114;
$L__BB131_54:
	cvt.u64.u32 	%rd548, %r4;
	setp.le.u64 	%p2, %rd262, %rd548;
	@%p2 bra 	$L__BB131_114;
	cvt.u32.u64 	%r23, %rd261;
	add.s32 	%r210, %r23, -1;
	setp.lt.s32 	%p3, %r210, 0;
	mov.b64 	%rd557, 0;
	@%p3 bra 	$L__BB131_113;
	and.b32  	%r25, %r23, 7;
	setp.lt.u32 	%p4, %r210, 7;
	mov.b64 	%rd557, 0;
	@%p4 bra 	$L__BB131_84;
	add.s32 	%r208, %r23, -4;
	and.b32  	%r58, %r23, -8;
	neg.s32 	%r207, %r58;
	mov.b64 	%rd557, 0;
$L__BB131_58:
	.pragma "nounroll";
	add.s32 	%r30, %r208, 3;
	mul.wide.u32 	%rd270, %r30, 8;
	add.s64 	%rd271, %rd2, %rd270;
	ld.global.u64 	%rd133, [%rd271];
	or.b64  	%rd272, %rd548, %rd133;
	and.b64  	%rd273, %rd272, -4294967296;
	setp.ne.s64 	%p5, %rd273, 0;
	@%p5 bra 	$L__BB131_60;
	cvt.u32.u64 	%r59, %rd133;
	cvt.u32.u64 	%r60, %rd548;
	div.u32 	%r61, %r60, %r59;
	mul.lo.s32 	%r62, %r61, %r59;
	sub.s32 	%r63, %r60, %r62;
	cvt.u64.u32 	%rd519, %r61;
	cvt.u64.u32 	%rd520, %r63;
	bra.uni 	$L__BB131_61;
$L__BB131_60:
	div.s64 	%rd519, %rd548, %rd133;
	mul.lo.s64 	%rd274, %rd519, %rd133;
	sub.s64 	%rd520, %rd548, %rd274;
$L__BB131_61:
	add.s64 	%rd276, %rd1, %rd270;
	ld.global.u64 	%rd277, [%rd276];
	mad.lo.s64 	%rd140, %rd277, %rd520, %rd557;
	add.s32 	%r31, %r208, 2;
	mul.wide.u32 	%rd278, %r31, 8;
	add.s64 	%rd279, %rd2, %rd278;
	ld.global.u64 	%rd141, [%rd279];
	or.b64  	%rd280, %rd519, %rd141;
	and.b64  	%rd281, %rd280, -4294967296;
	setp.ne.s64 	%p6, %rd281, 0;
	@%p6 bra 	$L__BB131_63;
	cvt.u32.u64 	%r64, %rd141;
	cvt.u32.u64 	%r65, %rd519;
	div.u32 	%r66, %r65, %r64;
	mul.lo.s32 	%r67, %r66, %r64;
	sub.s32 	%r68, %r65, %r67;
	cvt.u64.u32 	%rd521, %r66;
	cvt.u64.u32 	%rd522, %r68;
	bra.uni 	$L__BB131_64;
$L__BB131_63:
	div.s64 	%rd521, %rd519, %rd141;
	mul.lo.s64 	%rd282, %rd521, %rd141;
	sub.s64 	%rd522, %rd519, %rd282;
$L__BB131_64:
	add.s64 	%rd284, %rd1, %rd278;
	ld.global.u64 	%rd285, [%rd284];
	mad.lo.s64 	%rd148, %rd285, %rd522, %rd140;
	add.s32 	%r32, %r208, 1;
	mul.wide.u32 	%rd286, %r32, 8;
	add.s64 	%rd287, %rd2, %rd286;
	ld.global.u64 	%rd149, [%rd287];
	or.b64  	%rd288, %rd521, %rd149;
	and.b64  	%rd289, %rd288, -4294967296;
	setp.ne.s64 	%p7, %rd289, 0;
	@%p7 bra 	$L__BB131_66;
	cvt.u32.u64 	%r69, %rd149;
	cvt.u32.u64 	%r70, %rd521;
	div.u32 	%r71, %r70, %r69;
	mul.lo.s32 	%r72, %r71, %r69;
	sub.s32 	%r73, %r70, %r72;
	cvt.u64.u32 	%rd523, %r71;
	cvt.u64.u32 	%rd524, %r73;
	bra.uni 	$L__BB131_67;
$L__BB131_66:
	div.s64 	%rd523, %rd521, %rd149;
	mul.lo.s64 	%rd290, %rd523, %rd149;
	sub.s64 	%rd524, %rd521, %rd290;
$L__BB131_67:
	add.s64 	%rd292, %rd1, %rd286;
	ld.global.u64 	%rd293, [%rd292];
	mad.lo.s64 	%rd156, %rd293, %rd524, %rd148;
	add.s32 	%r33, %r208, -4;
	mul.wide.u32 	%rd294, %r208, 8;
	add.s64 	%rd295, %rd2, %rd294;
	ld.global.u64 	%rd157, [%rd295];
	or.b64  	%rd296, %rd523, %rd157;
	and.b64  	%rd297, %rd296, -4294967296;
	setp.ne.s64 	%p8, %rd297, 0;
	@%p8 bra 	$L__BB131_69;
	cvt.u32.u64 	%r74, %rd157;
	cvt.u32.u64 	%r75, %rd523;
	div.u32 	%r76, %r75, %r74;
	mul.lo.s32 	%r77, %r76, %r74;
	sub.s32 	%r78, %r75, %r77;
	cvt.u64.u32 	%rd525, %r76;
	cvt.u64.u32 	%rd526, %r78;
	bra.uni 	$L__BB131_70;
$L__BB131_69:
	div.s64 	%rd525, %rd523, %rd157;
	mul.lo.s64 	%rd298, %rd525, %rd157;
	sub.s64 	%rd526, %rd523, %rd298;
$L__BB131_70:
	add.s64 	%rd300, %rd1, %rd294;
	ld.global.u64 	%rd301, [%rd300];
	mad.lo.s64 	%rd164, %rd301, %rd526, %rd156;
	add.s32 	%r34, %r208, -1;
	mul.wide.u32 	%rd302, %r34, 8;
	add.s64 	%rd303, %rd2, %rd302;
	ld.global.u64 	%rd165, [%rd303];
	or.b64  	%rd304, %rd525, %rd165;
	and.b64  	%rd305, %rd304, -4294967296;
	setp.ne.s64 	%p9, %rd305, 0;
	@%p9 bra 	$L__BB131_72;
	cvt.u32.u64 	%r79, %rd165;
	cvt.u32.u64 	%r80, %rd525;
	div.u32 	%r81, %r80, %r79;
	mul.lo.s32 	%r82, %r81, %r79;
	sub.s32 	%r83, %r80, %r82;
	cvt.u64.u32 	%rd527, %r81;
	cvt.u64.u32 	%rd528, %r83;
	bra.uni 	$L__BB131_73;
$L__BB131_72:
	div.s64 	%rd527, %rd525, %rd165;
	mul.lo.s64 	%rd306, %rd527, %rd165;
	sub.s64 	%rd528, %rd525, %rd306;
$L__BB131_73:
	add.s64 	%rd308, %rd1, %rd302;
	ld.global.u64 	%rd309, [%rd308];
	mad.lo.s64 	%rd172, %rd309, %rd528, %rd164;
	add.s32 	%r35, %r208, -2;
	mul.wide.u32 	%rd310, %r35, 8;
	add.s64 	%rd311, %rd2, %rd310;
	ld.global.u64 	%rd173, [%rd311];
	or.b64  	%rd312, %rd527, %rd173;
	and.b64  	%rd313, %rd312, -4294967296;
	setp.ne.s64 	%p10, %rd313, 0;
	@%p10 bra 	$L__BB131_75;
	cvt.u32.u64 	%r84, %rd173;
	cvt.u32.u64 	%r85, %rd527;
	div.u32 	%r86, %r85, %r84;
	mul.lo.s32 	%r87, %r86, %r84;
	sub.s32 	%r88, %r85, %r87;
	cvt.u64.u32 	%rd529, %r86;
	cvt.u64.u32 	%rd530, %r88;
	bra.uni 	$L__BB131_76;
$L__BB131_75:
	div.s64 	%rd529, %rd527, %rd173;
	mul.lo.s64 	%rd314, %rd529, %rd173;
	sub.s64 	%rd530, %rd527, %rd314;
$L__BB131_76:
	add.s64 	%rd316, %rd1, %rd310;
	ld.global.u64 	%rd317, [%rd316];
	mad.lo.s64 	%rd180, %rd317, %rd530, %rd172;
	add.s32 	%r36, %r208, -3;
	mul.wide.u32 	%rd318, %r36, 8;
	add.s64 	%rd319, %rd2, %rd318;
	ld.global.u64 	%rd181, [%rd319];
	or.b64  	%rd320, %rd529, %rd181;
	and.b64  	%rd321, %rd320, -4294967296;
	setp.ne.s64 	%p11, %rd321, 0;
	@%p11 bra 	$L__BB131_78;
	cvt.u32.u64 	%r89, %rd181;
	cvt.u32.u64 	%r90, %rd529;
	div.u32 	%r91, %r90, %r89;
	mul.lo.s32 	%r92, %r91, %r89;
	sub.s32 	%r93, %r90, %r92;
	cvt.u64.u32 	%rd531, %r91;
	cvt.u64.u32 	%rd532, %r93;
	bra.uni 	$L__BB131_79;
$L__BB131_78:
	div.s64 	%rd531, %rd529, %rd181;
	mul.lo.s64 	%rd322, %rd531, %rd181;
	sub.s64 	%rd532, %rd529, %rd322;
$L__BB131_79:
	add.s64 	%rd324, %rd1, %rd318;
	ld.global.u64 	%rd325, [%rd324];
	mad.lo.s64 	%rd188, %rd325, %rd532, %rd180;
	mul.wide.u32 	%rd326, %r33, 8;
	add.s64 	%rd327, %rd2, %rd326;
	ld.global.u64 	%rd189, [%rd327];
	or.b64  	%rd328, %rd531, %rd189;
	and.b64  	%rd329, %rd328, -4294967296;
	setp.ne.s64 	%p12, %rd329, 0;
	@%p12 bra 	$L__BB131_81;
	cvt.u32.u64 	%r94, %rd189;
	cvt.u32.u64 	%r95, %rd531;
	div.u32 	%r96, %r95, %r94;
	mul.lo.s32 	%r97, %r96, %r94;
	sub.s32 	%r98, %r95, %r97;
	cvt.u64.u32 	%rd548, %r96;
	cvt.u64.u32 	%rd534, %r98;
	bra.uni 	$L__BB131_82;
$L__BB131_81:
	div.s64 	%rd548, %rd531, %rd189;
	mul.lo.s64 	%rd330, %rd548, %rd189;
	sub.s64 	%rd534, %rd531, %rd330;
$L__BB131_82:
	add.s64 	%rd332, %rd1, %rd326;
	ld.global.u64 	%rd333, [%rd332];
	mad.lo.s64 	%rd557, %rd333, %rd534, %rd188;
	add.s32 	%r208, %r208, -8;
	add.s32 	%r207, %r207, 8;
	setp.ne.s32 	%p13, %r207, 0;
	@%p13 bra 	$L__BB131_58;
	add.s32 	%r210, %r208, 3;
$L__BB131_84:
	setp.eq.s32 	%p14, %r25, 0;
	@%p14 bra 	$L__BB131_113;
	and.b32  	%r41, %r23, 3;
	setp.lt.u32 	%p15, %r25, 4;
	@%p15 bra 	$L__BB131_99;
	mul.wide.u32 	%rd335, %r210, 8;
	add.s64 	%rd336, %rd2, %rd335;
	ld.global.u64 	%rd200, [%rd336];
	or.b64  	%rd337, %rd548, %rd200;
	and.b64  	%rd338, %rd337, -4294967296;
	setp.ne.s64 	%p16, %rd338, 0;
	@%p16 bra 	$L__BB131_88;
	cvt.u32.u64 	%r99, %rd200;
	cvt.u32.u64 	%r100, %rd548;
	div.u32 	%r101, %r100, %r99;
	mul.lo.s32 	%r102, %r101, %r99;
	sub.s32 	%r103, %r100, %r102;
	cvt.u64.u32 	%rd538, %r101;
	cvt.u64.u32 	%rd539, %r103;
	bra.uni 	$L__BB131_89;
$L__BB131_88:
	div.s64 	%rd538, %rd548, %rd200;
	mul.lo.s64 	%rd339, %rd538, %rd200;
	sub.s64 	%rd539, %rd548, %rd339;
$L__BB131_89:
	add.s64 	%rd341, %rd1, %rd335;
	ld.global.u64 	%rd342, [%rd341];
	mad.lo.s64 	%rd207, %rd342, %rd539, %rd557;
	add.s32 	%r42, %r210, -1;
	mul.wide.u32 	%rd343, %r42, 8;
	add.s64 	%rd344, %rd2, %rd343;
	ld.global.u64 	%rd208, [%rd344];
	or.b64  	%rd345, %rd538, %rd208;
	and.b64  	%rd346, %rd345, -4294967296;
	setp.ne.s64 	%p17, %rd346, 0;
	@%p17 bra 	$L__BB131_91;
	cvt.u32.u64 	%r104, %rd208;
	cvt.u32.u64 	%r105, %rd538;
	div.u32 	%r106, %r105, %r104;
	mul.lo.s32 	%r107, %r106, %r104;
	sub.s32 	%r108, %r105, %r107;
	cvt.u64.u32 	%rd540, %r106;
	cvt.u64.u32 	%rd541, %r108;
	bra.uni 	$L__BB131_92;
$L__BB131_91:
	div.s64 	%rd540, %rd538, %rd208;
	mul.lo.s64 	%rd347, %rd540, %rd208;
	sub.s64 	%rd541, %rd538, %rd347;
$L__BB131_92:
	add.s64 	%rd349, %rd1, %rd343;
	ld.global.u64 	%rd350, [%rd349];
	mad.lo.s64 	%rd215, %rd350, %rd541, %rd207;
	add.s32 	%r43, %r210, -2;
	mul.wide.u32 	%rd351, %r43, 8;
	add.s64 	%rd352, %rd2, %rd351;
	ld.global.u64 	%rd216, [%rd352];
	or.b64  	%rd353, %rd540, %rd216;
	and.b64  	%rd354, %rd353, -4294967296;
	setp.ne.s64 	%p18, %rd354, 0;
	@%p18 bra 	$L__BB131_94;
	cvt.u32.u64 	%r109, %rd216;
	cvt.u32.u64 	%r110, %rd540;
	div.u32 	%r111, %r110, %r109;
	mul.lo.s32 	%r112, %r111, %r109;
	sub.s32 	%r113, %r110, %r112;
	cvt.u64.u32 	%rd542, %r111;
	cvt.u64.u32 	%rd543, %r113;
	bra.uni 	$L__BB131_95;
$L__BB131_94:
	div.s64 	%rd542, %rd540, %rd216;
	mul.lo.s64 	%rd355, %rd542, %rd216;
	sub.s64 	%rd543, %rd540, %rd355;
$L__BB131_95:
	add.s64 	%rd357, %rd1, %rd351;
	ld.global.u64 	%rd358, [%rd357];
	mad.lo.s64 	%rd223, %rd358, %rd543, %rd215;
	add.s32 	%r44, %r210, -3;
	mul.wide.u32 	%rd359, %r44, 8;
	add.s64 	%rd360, %rd2, %rd359;
	ld.global.u64 	%rd224, [%rd360];
	or.b64  	%rd361, %rd542, %rd224;
	and.b64  	%rd362, %rd361, -4294967296;
	setp.ne.s64 	%p19, %rd362, 0;
	@%p19 bra 	$L__BB131_97;
	cvt.u32.u64 	%r114, %rd224;
	cvt.u32.u64 	%r115, %rd542;
	div.u32 	%r116, %r115, %r114;
	mul.lo.s32 	%r117, %r116, %r114;
	sub.s32 	%r118, %r115, %r117;
	cvt.u64.u32 	%rd548, %r116;
	cvt.u64.u32 	%rd545, %r118;
	bra.uni 	$L__BB131_98;
$L__BB131_97:
	div.s64 	%rd548, %rd542, %rd224;
	mul.lo.s64 	%rd363, %rd548, %rd224;
	sub.s64 	%rd545, %rd542, %rd363;
$L__BB131_98:
	add.s64 	%rd365, %rd1, %rd359;
	ld.global.u64 	%rd366, [%rd365];
	mad.lo.s64 	%rd557, %rd366, %rd545, %rd223;
	add.s32 	%r210, %r210, -4;
$L__BB131_99:
	setp.eq.s32 	%p20, %r41, 0;
	@%p20 bra 	$L__BB131_113;
	setp.eq.s32 	%p21, %r41, 1;
	@%p21 bra 	$L__BB131_108;
	mul.wide.u32 	%rd368, %r210, 8;
	add.s64 	%rd369, %rd2, %rd368;
	ld.global.u64 	%rd235, [%rd369];
	or.b64  	%rd370, %rd548, %rd235;
	and.b64  	%rd371, %rd370, -4294967296;
	setp.ne.s64 	%p22, %rd371, 0;
	@%p22 bra 	$L__BB131_103;
	cvt.u32.u64 	%r119, %rd235;
	cvt.u32.u64 	%r120, %rd548;
	div.u32 	%r121, %r120, %r119;
	mul.lo.s32 	%r122, %r121, %r119;
	sub.s32 	%r123, %r120, %r122;
	cvt.u64.u32 	%rd549, %r121;
	cvt.u64.u32 	%rd550, %r123;
	bra.uni 	$L__BB131_104;
$L__BB131_103:
	div.s64 	%rd549, %rd548, %rd235;
	mul.lo.s64 	%rd372, %rd549, %rd235;
	sub.s64 	%rd550, %rd548, %rd372;
$L__BB131_104:
	add.s64 	%rd374, %rd1, %rd368;
	ld.global.u64 	%rd375, [%rd374];
	mad.lo.s64 	%rd242, %rd375, %rd550, %rd557;
	add.s32 	%r47, %r210, -1;
	mul.wide.u32 	%rd376, %r47, 8;
	add.s64 	%rd377, %rd2, %rd376;
	ld.global.u64 	%rd243, [%rd377];
	or.b64  	%rd378, %rd549, %rd243;
	and.b64  	%rd379, %rd378, -4294967296;
	setp.ne.s64 	%p23, %rd379, 0;
	@%p23 bra 	$L__BB131_106;
	cvt.u32.u64 	%r124, %rd243;
	cvt.u32.u64 	%r125, %rd549;
	div.u32 	%r126, %r125, %r124;
	mul.lo.s32 	%r127, %r126, %r124;
	sub.s32 	%r128, %r125, %r127;
	cvt.u64.u32 	%rd548, %r126;
	cvt.u64.u32 	%rd552, %r128;
	bra.uni 	$L__BB131_107;
$L__BB131_106:
	div.s64 	%rd548, %rd549, %rd243;
	mul.lo.s64 	%rd380, %rd548, %rd243;
	sub.s64 	%rd552, %rd549, %rd380;
$L__BB131_107:
	add.s64 	%rd382, %rd1, %rd376;
	ld.global.u64 	%rd383, [%rd382];
	mad.lo.s64 	%rd557, %rd383, %rd552, %rd242;
	add.s32 	%r210, %r210, -2;
$L__BB131_108:
	and.b32  	%r129, %r23, 1;
	setp.eq.b32 	%p24, %r129, 1;
	not.pred 	%p25, %p24;
	@%p25 bra 	$L__BB131_113;
	mul.wide.u32 	%rd384, %r210, 8;
	add.s64 	%rd385, %rd2, %rd384;
	ld.global.u64 	%rd254, [%rd385];
	or.b64  	%rd386, %rd548, %rd254;
	and.b64  	%rd387, %rd386, -4294967296;
	setp.ne.s64 	%p26, %rd387, 0;
	@%p26 bra 	$L__BB131_111;
	cvt.u32.u64 	%r130, %rd254;
	cvt.u32.u64 	%r131, %rd548;
	rem.u32 	%r132, %r131, %r130;
	cvt.u64.u32 	%rd556, %r132;
	bra.uni 	$L__BB131_112;
$L__BB131_111:
	rem.s64 	%rd556, %rd548, %rd254;
$L__BB131_112:
	add.s64 	%rd389, %rd1, %rd384;
	ld.global.u64 	%rd390, [%rd389];
	mad.lo.s64 	%rd557, %rd390, %rd556, %rd557;
$L__BB131_113:
	shl.b64 	%rd391, %rd557, 2;
	add.s64 	%rd392, %rd3, %rd391;
	ld.global.f32 	%f1, [%rd392];
	st.shared.f32 	[%r5], %f1;
$L__BB131_114:
	bar.sync 	0;
	setp.lt.u32 	%p48, %r212, 66;
	@%p48 bra 	$L__BB131_118;
$L__BB131_115:
	shr.u32 	%r51, %r212, 1;
	setp.ge.u32 	%p49, %r1, %r51;
	@%p49 bra 	$L__BB131_117;
	ld.shared.f32 	%f5, [%r5];
	shl.b32 	%r201, %r51, 2;
	add.s32 	%r202, %r5, %r201;
	ld.shared.f32 	%f6, [%r202];
	add.f32 	%f7, %f5, %f6;
	st.shared.f32 	[%r5], %f7;
$L__BB131_117:
	bar.sync 	0;
	setp.gt.u32 	%p50, %r212, 131;
	mov.u32 	%r212, %r51;
	@%p50 bra 	$L__BB131_115;
$L__BB131_118:
	setp.gt.u32 	%p51, %r1, 31;
	@%p51 bra 	$L__BB131_121;
	ld.volatile.shared.f32 	%f8, [%r5];
	ld.volatile.shared.f32 	%f9, [%r5+128];
	add.f32 	%f10, %f8, %f9;
	st.volatile.shared.f32 	[%r5], %f10;
	ld.volatile.shared.f32 	%f11, [%r5];
	ld.volatile.shared.f32 	%f12, [%r5+64];
	add.f32 	%f13, %f11, %f12;
	st.volatile.shared.f32 	[%r5], %f13;
	ld.volatile.shared.f32 	%f14, [%r5];
	ld.volatile.shared.f32 	%f15, [%r5+32];
	add.f32 	%f16, %f14, %f15;
	st.volatile.shared.f32 	[%r5], %f16;
	ld.volatile.shared.f32 	%f17, [%r5];
	ld.volatile.shared.f32 	%f18, [%r5+16];
	add.f32 	%f19, %f17, %f18;
	st.volatile.shared.f32 	[%r5], %f19;
	ld.volatile.shared.f32 	%f20, [%r5];
	ld.volatile.shared.f32 	%f21, [%r5+8];
	add.f32 	%f22, %f20, %f21;
	st.volatile.shared.f32 	[%r5], %f22;
	ld.volatile.shared.f32 	%f23, [%r5];
	ld.volatile.shared.f32 	%f24, [%r5+4];
	add.f32 	%f25, %f23, %f24;
	st.volatile.shared.f32 	[%r5], %f25;
	setp.ne.s32 	%p52, %r1, 0;
	@%p52 bra 	$L__BB131_121;
	ld.shared.f32 	%f26, [reducel3sdata_i32];
	cvta.to.global.u64 	%rd470, %rd260;
	mul.wide.u32 	%rd471, %r2, 4;
	add.s64 	%rd472, %rd470, %rd471;
	st.global.f32 	[%rd472], %f26;
$L__BB131_121:
	ret;

}
	// .globl	contiguous_reducel32_i32
.visible .entry contiguous_reducel32_i32(
	.param .u64 .ptr .align 1 contiguous_reducel32_i32_param_0,
	.param .u64 .ptr .align 1 contiguous_reducel32_i32_param_1,
	.param .u64 .ptr .align 1 contiguous_reducel32_i32_param_2,
	.param .u64 .ptr .align 1 contiguous_reducel32_i32_param_3,
	.param .u64 contiguous_reducel32_i32_param_4,
	.param .u64 contiguous_reducel32_i32_param_5,
	.param .u64 contiguous_reducel32_i32_param_6,
	.param .u64 contiguous_reducel32_i32_param_7,
	.param .u64 contiguous_reducel32_i32_param_8
)
{
	.reg .pred 	%p<84>;
	.reg .b32 	%r<247>;
	.reg .b32 	%f<219>;
	.reg .b64 	%rd<574>;

	ld.param.u64 	%rd267, [contiguous_reducel32_i32_param_1];
	ld.param.u64 	%rd268, [contiguous_reducel32_i32_param_2];
	ld.param.u64 	%rd269, [contiguous_reducel32_i32_param_3];
	ld.param.u64 	%rd264, [contiguous_reducel32_i32_param_4];
	ld.param.u64 	%rd270, [contiguous_reducel32_i32_param_5];
	ld.param.u64 	%rd265, [contiguous_reducel32_i32_param_6];
	ld.param.u64 	%rd271, [contiguous_reducel32_i32_param_7];
	cvta.to.global.u64 	%rd1, %rd269;
	cvta.to.global.u64 	%rd2, %rd268;
	cvta.to.global.u64 	%rd573, %rd267;
	mov.u32 	%r1, %tid.x;
	mov.u32 	%r2, %ctaid.x;
	mov.u32 	%r246, %ntid.x;
	mul.lo.s32 	%r58, %r2, %r246;
	shl.b32 	%r59, %r58, 1;
	add.s32 	%r4, %r59, %r1;
	shl.b32 	%r60, %r1, 2;
	mov.u32 	%r61, reducel3sdata_i32;
	add.s32 	%r5, %r61, %r60;
	mov.b32 	%r62, 0;
	st.shared.u32 	[%r5], %r62;
	mov.u32 	%r63, %ctaid.y;
	cvt.u64.u32 	%rd272, %r63;
	add.s64 	%rd4, %rd270, %rd272;
	setp.ge.u64 	%p1, %rd4, %rd271;
	@%p1 bra 	$L__BB132_140;
	add.s32 	%r64, %r4, %r246;
	cvt.u64.u32 	%rd5, %r64;
	setp.le.u64 	%p2, %rd265, %rd5;
	@%p2 bra 	$L__BB132_67;
	cvt.u64.u32 	%rd404, %r4;
	mul.lo.s64 	%rd405, %rd4, %rd265;
	add.s64 	%rd527, %rd405, %rd404;
	add.s64 	%rd525, %rd405, %rd5;
	cvt.u32.u64 	%r6, %rd264;
	add.s32 	%r240, %r6, -1;
	setp.lt.s32 	%p38, %r240, 0;
	mov.b64 	%rd531, 0;
	mov.u64 	%rd532, %rd531;
	@%p38 bra 	$L__BB132_54;
	setp.lt.u32 	%p39, %r240, 3;
	mov.b64 	%rd532, 0;
	mov.u64 	%rd531, %rd532;
	@%p39 bra 	$L__BB132_31;
	add.s32 	%r238, %r6, -2;
	and.b32  	%r149, %r6, -4;
	neg.s32 	%r237, %r149;
	mov.b64 	%rd532, 0;
$L__BB132_5:
	.pragma "nounroll";
	add.s32 	%r12, %r238, 1;
	mul.wide.u32 	%rd409, %r12, 8;
	add.s64 	%rd410, %rd2, %rd409;
	ld.global.u64 	%rd12, [%rd410];
	or.b64  	%rd411, %rd527, %rd12;
	and.b64  	%rd412, %rd411, -4294967296;
	setp.ne.s64 	%p40, %rd412, 0;
	@%p40 bra 	$L__BB132_7;
	cvt.u32.u64 	%r150, %rd12;
	cvt.u32.u64 	%r151, %rd527;
	div.u32 	%r152, %r151, %r150;
	mul.lo.s32 	%r153, %r152, %r150;
	sub.s32 	%r154, %r151, %r153;
	cvt.u64.u32 	%rd493, %r152;
	cvt.u64.u32 	%rd494, %r154;
	bra.uni 	$L__BB132_8;
$L__BB132_7:
	div.s64 	%rd493, %rd527, %rd12;
	mul.lo.s64 	%rd413, %rd493, %rd12;
	sub.s64 	%rd494, %rd527, %rd413;
$L__BB132_8:
	mul.wide.u32 	%rd414, %r12, 8;
	add.s64 	%rd415, %rd1, %rd414;
	ld.global.u64 	%rd19, [%rd415];
	mad.lo.s64 	%rd20, %rd19, %rd494, %rd531;
	or.b64  	%rd416, %rd525, %rd12;
	and.b64  	%rd417, %rd416, -4294967296;
	setp.ne.s64 	%p41, %rd417, 0;
	@%p41 bra 	$L__BB132_10;
	cvt.u32.u64 	%r155, %rd12;
	cvt.u32.u64 	%r156, %rd525;
	div.u32 	%r157, %r156, %r155;
	mul.lo.s32 	%r158, %r157, %r155;
	sub.s32 	%r159, %r156, %r158;
	cvt.u64.u32 	%rd495, %r157;
	cvt.u64.u32 	%rd496, %r159;
	bra.uni 	$L__BB132_11;
$L__BB132_10:
	div.s64 	%rd495, %rd525, %rd12;
	mul.lo.s64 	%rd418, %rd495, %rd12;
	sub.s64 	%rd496, %rd525, %rd418;
$L__BB132_11:
	mad.lo.s64 	%rd27, %rd496, %rd19, %rd532;
	add.s32 	%r13, %r238, -2;
	mul.wide.u32 	%rd419, %r238, 8;
	add.s64 	%rd420, %rd2, %rd419;
	ld.global.u64 	%rd28, [%rd420];
	or.b64  	%rd421, %rd493, %rd28;
	and.b64  	%rd422, %rd421, -4294967296;
	setp.ne.s64 	%p42, %rd422, 0;
	@%p42 bra 	$L__BB132_13;
	cvt.u32.u64 	%r160, %rd28;
	cvt.u32.u64 	%r161, %rd493;
	div.u32 	%r162, %r161, %r160;
	mul.lo.s32 	%r163, %r162, %r160;
	sub.s32 	%r164, %r161, %r163;
	cvt.u64.u32 	%rd497, %r162;
	cvt.u64.u32 	%rd498, %r164;
	bra.uni 	$L__BB132_14;
$L__BB132_13:
	div.s64 	%rd497, %rd493, %rd28;
	mul.lo.s64 	%rd423, %rd497, %rd28;
	sub.s64 	%rd498, %rd493, %rd423;
$L__BB132_14:
	mul.wide.u32 	%rd424, %r238, 8;
	add.s64 	%rd425, %rd1, %rd424;
	ld.global.u64 	%rd35, [%rd425];
	mad.lo.s64 	%rd36, %rd35, %rd498, %rd20;
	or.b64  	%rd426, %rd495, %rd28;
	and.b64  	%rd427, %rd426, -4294967296;
	setp.ne.s64 	%p43, %rd427, 0;
	@%p43 bra 	$L__BB132_16;
	cvt.u32.u64 	%r165, %rd28;
	cvt.u32.u64 	%r166, %rd495;
	div.u32 	%r167, %r166, %r165;
	mul.lo.s32 	%r168, %r167, %r165;
	sub.s32 	%r169, %r166, %r168;
	cvt.u64.u32 	%rd499, %r167;
	cvt.u64.u32 	%rd500, %r169;
	bra.uni 	$L__BB132_17;
$L__BB132_16:
	div.s64 	%rd499, %rd495, %rd28;
	mul.lo.s64 	%rd428, %rd499, %rd28;
	sub.s64 	%rd500, %rd495, %rd428;
$L__BB132_17:
	mad.lo.s64 	%rd43, %rd500, %rd35, %rd27;
	add.s32 	%r14, %r238, -1;
	mul.wide.u32 	%rd429, %r14, 8;
	add.s64 	%rd430, %rd2, %rd429;
	ld.global.u64 	%rd44, [%rd430];
	or.b64  	%rd431, %rd497, %rd44;
	and.b64  	%rd432, %rd431, -4294967296;
	setp.ne.s64 	%p44, %rd432, 0;
	@%p44 bra 	$L__BB132_19;
	cvt.u32.u64 	%r170, %rd44;
	cvt.u32.u64 	%r171, %rd497;
	div.u32 	%r172, %r171, %r170;
	mul.lo.s32 	%r173, %r172, %r170;
	sub.s32 	%r174, %r171, %r173;
	cvt.u64.u32 	%rd501, %r172;
	cvt.u64.u32 	%rd502, %r174;
	bra.uni 	$L__BB132_20;
$L__BB132_19:
	div.s64 	%rd501, %rd497, %rd44;
	mul.lo.s64 	%rd433, %rd501, %rd44;
	sub.s64 	%rd502, %rd497, %rd433;
$L__BB132_20:
	mul.wide.u32 	%rd434, %r14, 8;
	add.s64 	%rd435, %rd1, %rd434;
	ld.global.u64 	%rd51, [%rd435];
	mad.lo.s64 	%rd52, %rd51, %rd502, %rd36;
	or.b64  	%rd436, %rd499, %rd44;
	and.b64  	%rd437, %rd436, -4294967296;
	setp.ne.s64 	%p45, %rd437, 0;
	@%p45 bra 	$L__BB132_22;
	cvt.u32.u64 	%r175, %rd44;
	cvt.u32.u64 	%r176, %rd499;
	div.u32 	%r177, %r176, %r175;
	mul.lo.s32 	%r178, %r177, %r175;
	sub.s32 	%r179, %r176, %r178;
	cvt.u64.u32 	%rd503, %r177;
	cvt.u64.u32 	%rd504, %r179;
	bra.uni 	$L__BB132_23;
$L__BB132_22:
	div.s64 	%rd503, %rd499, %rd44;
	mul.lo.s64 	%rd438, %rd503, %rd44;
	sub.s64 	%rd504, %rd499, %rd438;
$L__BB132_23:
	mad.lo.s64 	%rd59, %rd504, %rd51, %rd43;
	mul.wide.u32 	%rd439, %r13, 8;
	add.s64 	%rd440, %rd2, %rd439;
	ld.global.u64 	%rd60, [%rd440];
	or.b64  	%rd441, %rd501, %rd60;
	and.b64  	%rd442, %rd441, -4294967296;
	setp.ne.s64 	%p46, %rd442, 0;
	@%p46 bra 	$L__BB132_25;
	cvt.u32.u64 	%r180, %rd60;
	cvt.u32.u64 	%r181, %rd501;
	div.u32 	%r182, %r181, %r180;
	mul.lo.s32 	%r183, %r182, %r180;
	sub.s32 	%r184, %r181, %r183;
	cvt.u64.u32 	%rd527, %r182;
	cvt.u64.u32 	%rd506, %r184;
	bra.uni 	$L__BB132_26;
$L__BB132_25:
	div.s64 	%rd527, %rd501, %rd60;
	mul.lo.s64 	%rd443, %rd527, %rd60;
	sub.s64 	%rd506, %rd501, %rd443;
$L__BB132_26:
	mul.wide.u32 	%rd444, %r13, 8;
	add.s64 	%rd445, %rd1, %rd444;
	ld.global.u64 	%rd67, [%rd445];
	mad.lo.s64 	%rd531, %rd67, %rd506, %rd52;
	or.b64  	%rd446, %rd503, %rd60;
	and.b64  	%rd447, %rd446, -4294967296;
	setp.ne.s64 	%p47, %rd447, 0;
	@%p47 bra 	$L__BB132_28;
	cvt.u32.u64 	%r185, %rd60;
	cvt.u32.u64 	%r186, %rd503;
	div.u32 	%r187, %r186, %r185;
	mul.lo.s32 	%r188, %r187, %r185;
	sub.s32 	%r189, %r186, %r188;
	cvt.u64.u32 	%rd525, %r187;
	cvt.u64.u32 	%rd508, %r189;
	bra.uni 	$L__BB132_29;
$L__BB132_28:
	div.s64 	%rd525, %rd503, %rd60;
	mul.lo.s64 	%rd448, %rd525, %rd60;
	sub.s64 	%rd508, %rd503, %rd448;
$L__BB132_29:
	mad.lo.s64 	%rd532, %rd508, %rd67, %rd59;
	add.s32 	%r238, %r238, -4;
	add.s32 	%r237, %r237, 4;
	setp.ne.s32 	%p48, %r237, 0;
	@%p48 bra 	$L__BB132_5;
	add.s32 	%r240, %r238, 1;
$L__BB132_31:
	and.b32  	%r19, %r6, 3;
	setp.eq.s32 	%p49, %r19, 0;
	@%p49 bra 	$L__BB132_54;
	setp.eq.s32 	%p50, %r19, 1;
	@%p50 bra 	$L__BB132_46;
	mul.wide.u32 	%rd450, %r240, 8;
	add.s64 	%rd451, %rd2, %rd450;
	ld.global.u64 	%rd82, [%rd451];
	or.b64  	%rd452, %rd527, %rd82;
	and.b64  	%rd453, %rd452, -4294967296;
	setp.ne.s64 	%p51, %rd453, 0;
	@%p51 bra 	$L__BB132_35;
	cvt.u32.u64 	%r190, %rd82;
	cvt.u32.u64 	%r191, %rd527;
	div.u32 	%r192, %r191, %r190;
	mul.lo.s32 	%r193, %r192, %r190;
	sub.s32 	%r194, %r191, %r193;
	cvt.u64.u32 	%rd515, %r192;
	cvt.u64.u32 	%rd516, %r194;
	bra.uni 	$L__BB132_36;
$L__BB132_35:
	div.s64 	%rd515, %rd527, %rd82;
	mul.lo.s64 	%rd454, %rd515, %rd82;
	sub.s64 	%rd516, %rd527, %rd454;
$L__BB132_36:
	add.s64 	%rd456, %rd1, %rd450;
	ld.global.u64 	%rd89, [%rd456];
	mad.lo.s64 	%rd90, %rd89, %rd516, %rd531;
	or.b64  	%rd457, %rd525, %rd82;
	and.b64  	%rd458, %rd457, -4294967296;
	setp.ne.s64 	%p52, %rd458, 0;
	@%p52 bra 	$L__BB132_38;
	cvt.u32.u64 	%r195, %rd82;
	cvt.u32.u64 	%r196, %rd525;
	div.u32 	%r197, %r196, %r195;
	mul.lo.s32 	%r198, %r197, %r195;
	sub.s32 	%r199, %r196, %r198;
	cvt.u64.u32 	%rd517, %r197;
	cvt.u64.u32 	%rd518, %r199;
	bra.uni 	$L__BB132_39;
$L__BB132_38:
	div.s64 	%rd517, %rd525, %rd82;
	mul.lo.s64 	%rd459, %rd517, %rd82;
	sub.s64 	%rd518, %rd525, %rd459;
$L__BB132_39:
	mad.lo.s64 	%rd97, %rd518, %rd89, %rd532;
	add.s32 	%r20, %r240, -1;
	mul.wide.u32 	%rd460, %r20, 8;
	add.s64 	%rd461, %rd2, %rd460;
	ld.global.u64 	%rd98, [%rd461];
	or.b64  	%rd462, %rd515, %rd98;
	and.b64  	%rd463, %rd462, -4294967296;
	setp.ne.s64 	%p53, %rd463, 0;
	@%p53 bra 	$L__BB132_41;
	cvt.u32.u64 	%r200, %rd98;
	cvt.u32.u64 	%r201, %rd515;
	div.u32 	%r202, %r201, %r200;
	mul.lo.s32 	%r203, %r202, %r200;
	sub.s32 	%r204, %r201, %r203;
	cvt.u64.u32 	%rd527, %r202;
	cvt.u64.u32 	%rd520, %r204;
	bra.uni 	$L__BB132_42;
$L__BB132_41:
	div.s64 	%rd527, %rd515, %rd98;
	mul.lo.s64 	%rd464, %rd527, %rd98;
	sub.s64 	%rd520, %rd515, %rd464;
$L__BB132_42:
	add.s64 	%rd466, %rd1, %rd460;
	ld.global.u64 	%rd105, [%rd466];
	mad.lo.s64 	%rd531, %rd105, %rd520, %rd90;
	or.b64  	%rd467, %rd517, %rd98;
	and.b64  	%rd468, %rd467, -4294967296;
	setp.ne.s64 	%p54, %rd468, 0;
	@%p54 bra 	$L__BB132_44;
	cvt.u32.u64 	%r205, %rd98;
	cvt.u32.u64 	%r206, %rd517;
	div.u32 	%r207, %r206, %r205;
	mul.lo.s32 	%r208, %r207, %r205;
	sub.s32 	%r209, %r206, %r208;
	cvt.u64.u32 	%rd525, %r207;
	cvt.u64.u32 	%rd522, %r209;
	bra.uni 	$L__BB132_45;
$L__BB132_44:
	div.s64 	%rd525, %rd517, %rd98;
	mul.lo.s64 	%rd469, %rd525, %rd98;
	sub.s64 	%rd522, %rd517, %rd469;
$L__BB132_45:
	mad.lo.s64 	%rd532, %rd522, %rd105, %rd97;
	add.s32 	%r240, %r240, -2;
$L__BB132_46:
	and.b32  	%r210, %r6, 1;
	setp.eq.b32 	%p55, %r210, 1;
	not.pred 	%p56, %p55;
	@%p56 bra 	$L__BB132_54;
	mul.wide.u32 	%rd470, %r240, 8;
	add.s64 	%rd471, %rd2, %rd470;
	ld.global.u64 	%rd120, [%rd471];
	or.b64  	%rd472, %rd527, %rd120;
	and.b64  	%rd473, %rd472, -4294967296;
	setp.ne.s64 	%p57, %rd473, 0;
	@%p57 bra 	$L__BB132_49;
	cvt.u32.u64 	%r211, %rd120;
	cvt.u32.u64 	%r212, %rd527;
	rem.u32 	%r213, %r212, %r211;
	cvt.u64.u32 	%rd529, %r213;
	bra.uni 	$L__BB132_50;
$L__BB132_49:
	rem.s64 	%rd529, %rd527, %rd120;
$L__BB132_50:
	add.s64 	%rd475, %rd1, %rd470;
	ld.global.u64 	%rd124, [%rd475];
	mad.lo.s64 	%rd531, %rd124, %rd529, %rd531;
	or.b64  	%rd476, %rd525, %rd120;
	and.b64  	%rd477, %rd476, -4294967296;
	setp.ne.s64 	%p58, %rd477, 0;
	@%p58 bra 	$L__BB132_52;
	cvt.u32.u64 	%r214, %rd120;
	cvt.u32.u64 	%r215, %rd525;
	rem.u32 	%r216, %r215, %r214;
	cvt.u64.u32 	%rd530, %r216;
	bra.uni 	$L__BB132_53;
$L__BB132_52:
	rem.s64 	%rd530, %rd525, %rd120;
$L__BB132_53:
	mad.lo.s64 	%rd532, %rd530, %rd124, %rd532;
$L__BB132_54:
	shl.b64 	%rd478, %rd531, 2;
	add.s64 	%rd479, %rd573, %rd478;
	ld.global.u32 	%r23, [%rd479];
	abs.s32 	%r24, %r23;
	cvt.rn.f32.s32 	%f1, %r24;
	abs.f32 	%f2, %f1;
	setp.eq.s32 	%p59, %r24, 1;
	mov.f32 	%f216, 0f3F800000;
	@%p59 bra 	$L__BB132_60;
	setp.num.f32 	%p60, %f2, %f2;
	@%p60 bra 	$L__BB132_57;
	mov.f32 	%f134, 0f40400000;
	add.rn.f32 	%f216, %f1, %f134;
	bra.uni 	$L__BB132_60;
$L__BB132_57:
	setp.ne.s32 	%p61, %r23, 0;
	setp.neu.f32 	%p62, %f2, 0f7F800000;
	and.pred  	%p63, %p61, %p62;
	@%p63 bra 	$L__BB132_59;
	add.f32 	%f216, %f1, %f1;
	bra.uni 	$L__BB132_60;
$L__BB132_59:
	setp.lt.f32 	%p64, %f2, 0f00800000;
	mul.f32 	%f78, %f2, 0f4B800000;
	selp.f32 	%f79, %f78, %f2, %p64;
	mov.b32 	%r217, %f79;
	add.s32 	%r218, %r217, -1060439283;
	and.b32  	%r219, %r218, -8388608;
	sub.s32 	%r220, %r217, %r219;
	mov.b32 	%f80, %r220;
	cvt.rn.f32.s32 	%f81, %r219;
	selp.f32 	%f82, 0fC1C00000, 0f00000000, %p64;
	fma.rn.f32 	%f83, %f81, 0f34000000, %f82;
	add.f32 	%f84, %f80, 0fBF800000;
	add.f32 	%f85, %f80, 0f3F800000;
	rcp.approx.ftz.f32 	%f86, %f85;
	add.f32 	%f87, %f84, %f84;
	mul.f32 	%f88, %f87, %f86;
	mul.f32 	%f89, %f88, %f88;
	neg.f32 	%f90, %f88;
	sub.f32 	%f91, %f84, %f88;
	add.f32 	%f92, %f91, %f91;
	fma.rn.f32 	%f93, %f90, %f84, %f92;
	mul.rn.f32 	%f94, %f86, %f93;
	fma.rn.f32 	%f95, %f89, 0f3A2C32E4, 0f3B52E7DB;
	fma.rn.f32 	%f96, %f95, %f89, 0f3C93BB73;
	fma.rn.f32 	%f97, %f96, %f89, 0f3DF6384F;
	mul.rn.f32 	%f98, %f97, %f89;
	fma.rn.f32 	%f99, %f88, 0f3FB8AA3B, %f83;
	mul.f32 	%f100, %f98, 0f40400000;
	sub.f32 	%f101, %f83, %f99;
	fma.rn.f32 	%f102, %f88, 0f3FB8AA3B, %f101;
	fma.rn.f32 	%f103, %f94, 0f3FB8AA3B, %f102;
	fma.rn.f32 	%f104, %f88, 0f32A55E34, %f103;
	fma.rn.f32 	%f105, %f100, %f94, %f104;
	fma.rn.f32 	%f106, %f98, %f88, %f105;
	add.rn.f32 	%f107, %f99, %f106;
	mov.f32 	%f108, 0f40400000;
	mul.rn.f32 	%f109, %f107, %f108;
	cvt.rni.f32.f32 	%f110, %f109;
	sub.f32 	%f111, %f109, %f110;
	neg.f32 	%f112, %f109;
	fma.rn.f32 	%f113, %f107, 0f40400000, %f112;
	neg.f32 	%f114, %f99;
	add.rn.f32 	%f115, %f107, %f114;
	neg.f32 	%f116, %f115;
	add.rn.f32 	%f117, %f106, %f116;
	fma.rn.f32 	%f118, %f117, 0f40400000, %f113;
	add.f32 	%f119, %f111, %f118;
	setp.gt.f32 	%p65, %f110, 0f00000000;
	selp.b32 	%r221, 0, -2097152000, %p65;
	setp.lt.f32 	%p66, %f109, 0f00000000;
	selp.f32 	%f120, 0f00000000, 0f7F800000, %p66;
	abs.f32 	%f121, %f109;
	setp.gt.f32 	%p67, %f121, 0f43180000;
	cvt.rzi.s32.f32 	%r222, %f110;
	shl.b32 	%r223, %r222, 23;
	sub.s32 	%r224, %r223, %r221;
	mov.b32 	%f122, %r224;
	add.s32 	%r225, %r221, 2130706432;
	mov.b32 	%f123, %r225;
	fma.rn.f32 	%f124, %f119, 0f391FCB8E, 0f3AAF85ED;
	fma.rn.f32 	%f125, %f124, %f119, 0f3C1D9856;
	fma.rn.f32 	%f126, %f125, %f119, 0f3D6357BB;
	fma.rn.f32 	%f127, %f126, %f119, 0f3E75FDEC;
	fma.rn.f32 	%f128, %f127, %f119, 0f3F317218;
	fma.rn.f32 	%f129, %f128, %f119, 0f3F800000;
	mul.f32 	%f130, %f129, %f123;
	mul.f32 	%f131, %f130, %f122;
	selp.f32 	%f132, %f120, %f131, %p67;
	setp.lt.s32 	%p68, %r24, 0;
	neg.f32 	%f133, %f132;
	selp.f32 	%f216, %f133, %f132, %p68;
$L__BB132_60:
	shl.b64 	%rd480, %rd532, 2;
	add.s64 	%rd481, %rd573, %rd480;
	ld.global.u32 	%r25, [%rd481];
	abs.s32 	%r26, %r25;
	cvt.rn.f32.s32 	%f7, %r26;
	abs.f32 	%f8, %f7;
	setp.eq.s32 	%p69, %r26, 1;
	mov.f32 	%f217, 0f3F800000;
	@%p69 bra 	$L__BB132_66;
	setp.num.f32 	%p70, %f8, %f8;
	@%p70 bra 	$L__BB132_63;
	mov.f32 	%f192, 0f40400000;
	add.rn.f32 	%f217, %f7, %f192;
	bra.uni 	$L__BB132_66;
$L__BB132_63:
	setp.ne.s32 	%p71, %r25, 0;
	setp.neu.f32 	%p72, %f8, 0f7F800000;
	and.pred  	%p73, %p71, %p72;
	@%p73 bra 	$L__BB132_65;
	add.f32 	%f217, %f7, %f7;
	bra.uni 	$L__BB132_66;
$L__BB132_65:
	setp.lt.f32 	%p74, %f8, 0f00800000;
	mul.f32 	%f136, %f8, 0f4B800000;
	selp.f32 	%f137, %f136, %f8, %p74;
	mov.b32 	%r226, %f137;
	add.s32 	%r227, %r226, -1060439283;
	and.b32  	%r228, %r227, -8388608;
	sub.s32 	%r229, %r226, %r228;
	mov.b32 	%f138, %r229;
	cvt.rn.f32.s32 	%f139, %r228;
	selp.f32 	%f140, 0fC1C00000, 0f00000000, %p74;
	fma.rn.f32 	%f141, %f139, 0f34000000, %f140;
	add.f32 	%f142, %f138, 0fBF800000;
	add.f32 	%f143, %f138, 0f3F800000;
	rcp.approx.ftz.f32 	%f144, %f143;
	add.f32 	%f145, %f142, %f142;
	mul.f32 	%f146, %f145, %f144;
	mul.f32 	%f147, %f146, %f146;
	neg.f32 	%f148, %f146;
	sub.f32 	%f149, %f142, %f146;
	add.f32 	%f150, %f149, %f149;
	fma.rn.f32 	%f151, %f148, %f142, %f150;
	mul.rn.f32 	%f152, %f144, %f151;
	fma.rn.f32 	%f153, %f147, 0f3A2C32E4, 0f3B52E7DB;
	fma.rn.f32 	%f154, %f153, %f147, 0f3C93BB73;
	fma.rn.f32 	%f155, %f154, %f147, 0f3DF6384F;
	mul.rn.f32 	%f156, %f155, %f147;
	fma.rn.f32 	%f157, %f146, 0f3FB8AA3B, %f141;
	mul.f32 	%f158, %f156, 0f40400000;
	sub.f32 	%f159, %f141, %f157;
	fma.rn.f32 	%f160, %f146, 0f3FB8AA3B, %f159;
	fma.rn.f32 	%f161, %f152, 0f3FB8AA3B, %f160;
	fma.rn.f32 	%f162, %f146, 0f32A55E34, %f161;
	fma.rn.f32 	%f163, %f158, %f152, %f162;
	fma.rn.f32 	%f164, %f156, %f146, %f163;
	add.rn.f32 	%f165, %f157, %f164;
	mov.f32 	%f166, 0f40400000;
	mul.rn.f32 	%f167, %f165, %f166;
	cvt.rni.f32.f32 	%f168, %f167;
	sub.f32 	%f169, %f167, %f168;
	neg.f32 	%f170, %f167;
	fma.rn.f32 	%f171, %f165, 0f40400000, %f170;
	neg.f32 	%f172, %f157;
	add.rn.f32 	%f173, %f165, %f172;
	neg.f32 	%f174, %f173;
	add.rn.f32 	%f175, %f164, %f174;
	fma.rn.f32 	%f176, %f175, 0f40400000, %f171;
	add.f32 	%f177, %f169, %f176;
	setp.gt.f32 	%p75, %f168, 0f00000000;
	selp.b32 	%r230, 0, -2097152000, %p75;
	setp.lt.f32 	%p76, %f167, 0f00000000;
	selp.f32 	%f178, 0f00000000, 0f7F800000, %p76;
	abs.f32 	%f179, %f167;
	setp.gt.f32 	%p77, %f179, 0f43180000;
	cvt.rzi.s32.f32 	%r231, %f168;
	shl.b32 	%r232, %r231, 23;
	sub.s32 	%r233, %r232, %r230;
	mov.b32 	%f180, %r233;
	add.s32 	%r234, %r230, 2130706432;
	mov.b32 	%f181, %r234;
	fma.rn.f32 	%f182, %f177, 0f391FCB8E, 0f3AAF85ED;
	fma.rn.f32 	%f183, %f182, %f177, 0f3C1D9856;
	fma.rn.f32 	%f184, %f183, %f177, 0f3D6357BB;
	fma.rn.f32 	%f185, %f184, %f177, 0f3E75FDEC;
	fma.rn.f32 	%f186, %f185, %f177, 0f3F317218;
	fma.rn.f32 	%f187, %f186, %f177, 0f3F800000;
	mul.f32 	%f188, %f187, %f181;
	mul.f32 	%f189, %f188, %f180;
	selp.f32 	%f190, %f178, %f189, %p77;
	setp.lt.s32 	%p78, %r26, 0;
	neg.f32 	%f191, %f190;
	selp.f32 	%f217, %f191, %f190, %p78;
$L__BB132_66:
	add.f32 	%f193, %f216, %f217;
	st.shared.f32 	[%r5], %f193;
	bra.uni 	$L__BB132_133;
$L__BB132_67:
	cvt.u64.u32 	%rd132, %r4;
	setp.le.u64 	%p3, %rd265, %rd132;
	@%p3 bra 	$L__BB132_133;
	mad.lo.s64 	%rd564, %rd4, %rd265, %rd132;
	cvt.u32.u64 	%r27, %rd264;
	add.s32 	%r244, %r27, -1;
	setp.lt.s32 	%p4, %r244, 0;
	@%p4 bra 	$L__BB132_126;
	and.b32  	%r29, %r27, 7;
	setp.lt.u32 	%p5, %r244, 7;
	@%p5 bra 	$L__BB132_97;
	add.s32 	%r242, %r27, -4;
	and.b32  	%r65, %r27, -8;
	neg.s32 	%r241, %r65;
$L__BB132_71:
	.pragma "nounroll";
	add.s32 	%r34, %r242, 3;
	mul.wide.u32 	%rd274, %r34, 8;
	add.s64 	%rd275, %rd2, %rd274;
	ld.global.u64 	%rd136, [%rd275];
	or.b64  	%rd276, %rd564, %rd136;
	and.b64  	%rd277, %rd276, -4294967296;
	setp.ne.s64 	%p6, %rd277, 0;
	@%p6 bra 	$L__BB132_73;
	cvt.u32.u64 	%r66, %rd136;
	cvt.u32.u64 	%r67, %rd564;
	div.u32 	%r68, %r67, %r66;
	mul.lo.s32 	%r69, %r68, %r66;
	sub.s32 	%r70, %r67, %r69;
	cvt.u64.u32 	%rd535, %r68;
	cvt.u64.u32 	%rd536, %r70;
	bra.uni 	$L__BB132_74;
$L__BB132_73:
	div.s64 	%rd535, %rd564, %rd136;
	mul.lo.s64 	%rd278, %rd535, %rd136;
	sub.s64 	%rd536, %rd564, %rd278;
$L__BB132_74:
	add.s64 	%rd280, %rd1, %rd274;
	ld.global.u64 	%rd281, [%rd280];
	mul.lo.s64 	%rd143, %rd281, %rd536;
	add.s32 	%r35, %r242, 2;
	mul.wide.u32 	%rd282, %r35, 8;
	add.s64 	%rd283, %rd2, %rd282;
	ld.global.u64 	%rd144, [%rd283];
	or.b64  	%rd284, %rd535, %rd144;
	and.b64  	%rd285, %rd284, -4294967296;
	setp.ne.s64 	%p7, %rd285, 0;
	@%p7 bra 	$L__BB132_76;
	cvt.u32.u64 	%r71, %rd144;
	cvt.u32.u64 	%r72, %rd535;
	div.u32 	%r73, %r72, %r71;
	mul.lo.s32 	%r74, %r73, %r71;
	sub.s32 	%r75, %r72, %r74;
	cvt.u64.u32 	%rd537, %r73;
	cvt.u64.u32 	%rd538, %r75;
	bra.uni 	$L__BB132_77;
$L__BB132_76:
	div.s64 	%rd537, %rd535, %rd144;
	mul.lo.s64 	%rd286, %rd537, %rd144;
	sub.s64 	%rd538, %rd535, %rd286;
$L__BB132_77:
	add.s64 	%rd288, %rd1, %rd282;
	ld.global.u64 	%rd289, [%rd288];
	mad.lo.s64 	%rd151, %rd289, %rd538, %rd143;
	add.s32 	%r36, %r242, 1;
	mul.wide.u32 	%rd290, %r36, 8;
	add.s64 	%rd291, %rd2, %rd290;
	ld.global.u64 	%rd152, [%rd291];
	or.b64  	%rd292, %rd537, %rd152;
	and.b64  	%rd293, %rd292, -4294967296;
	setp.ne.s64 	%p8, %rd293, 0;
	@%p8 bra 	$L__BB132_79;
	cvt.u32.u64 	%r76, %rd152;
	cvt.u32.u64 	%r77, %rd537;
	div.u32 	%r78, %r77, %r76;
	mul.lo.s32 	%r79, %r78, %r76;
	sub.s32 	%r80, %r77, %r79;
	cvt.u64.u32 	%rd539, %r78;
	cvt.u64.u32 	%rd540, %r80;
	bra.uni 	$L__BB132_80;
$L__BB132_79:
	div.s64 	%rd539, %rd537, %rd152;
	mul.lo.s64 	%rd294, %rd539, %rd152;
	sub.s64 	%rd540, %rd537, %rd294;
$L__BB132_80:
	add.s64 	%rd296, %rd1, %rd290;
	ld.global.u64 	%rd297, [%rd296];
	mad.lo.s64 	%rd159, %rd297, %rd540, %rd151;
	add.s32 	%r37, %r242, -4;
	mul.wide.u32 	%rd298, %r242, 8;
	add.s64 	%rd299, %rd2, %rd298;
	ld.global.u64 	%rd160, [%rd299];
	or.b64  	%rd300, %rd539, %rd160;
	and.b64  	%rd301, %rd300, -4294967296;
	setp.ne.s64 	%p9, %rd301, 0;
	@%p9 bra 	$L__BB132_82;
	cvt.u32.u64 	%r81, %rd160;
	cvt.u32.u64 	%r82, %rd539;
	div.u32 	%r83, %r82, %r81;
	mul.lo.s32 	%r84, %r83, %r81;
	sub.s32 	%r85, %r82, %r84;
	cvt.u64.u32 	%rd541, %r83;
	cvt.u64.u32 	%rd542, %r85;
	bra.uni 	$L__BB132_83;
$L__BB132_82:
	div.s64 	%rd541, %rd539, %rd160;
	mul.lo.s64 	%rd302, %rd541, %rd160;
	sub.s64 	%rd542, %rd539, %rd302;
$L__BB132_83:
	add.s64 	%rd304, %rd1, %rd298;
	ld.global.u64 	%rd305, [%rd304];
	mad.lo.s64 	%rd167, %rd305, %rd542, %rd159;
	add.s32 	%r38, %r242, -1;
	mul.wide.u32 	%rd306, %r38, 8;
	add.s64 	%rd307, %rd2, %rd306;
	ld.global.u64 	%rd168, [%rd307];
	or.b64  	%rd308, %rd541, %rd168;
	and.b64  	%rd309, %rd308, -4294967296;
	setp.ne.s64 	%p10, %rd309, 0;
	@%p10 bra 	$L__BB132_85;
	cvt.u32.u64 	%r86, %rd168;
	cvt.u32.u64 	%r87, %rd541;
	div.u32 	%r88, %r87, %r86;
	mul.lo.s32 	%r89, %r88, %r86;
	sub.s32 	%r90, %r87, %r89;
	cvt.u64.u32 	%rd543, %r88;
	cvt.u64.u32 	%rd544, %r90;
	bra.uni 	$L__BB132_86;
$L__BB132_85:
	div.s64 	%rd543, %rd541, %rd168;
	mul.lo.s64 	%rd310, %rd543, %rd168;
	sub.s64 	%rd544, %rd541, %rd310;
$L__BB132_86:
	add.s64 	%rd312, %rd1, %rd306;
	ld.global.u64 	%rd313, [%rd312];
	mad.lo.s64 	%rd175, %rd313, %rd544, %rd167;
	add.s32 	%r39, %r242, -2;
	mul.wide.u32 	%rd314, %r39, 8;
	add.s64 	%rd315, %rd2, %rd314;
	ld.global.u64 	%rd176, [%rd315];
	or.b64  	%rd316, %rd543, %rd176;
	and.b64  	%rd317, %rd316, -4294967296;
	setp.ne.s64 	%p11, %rd317, 0;
	@%p11 bra 	$L__BB132_88;
	cvt.u32.u64 	%r91, %rd176;
	cvt.u32.u64 	%r92, %rd543;
	div.u32 	%r93, %r92, %r91;
	mul.lo.s32 	%r94, %r93, %r91;
	sub.s32 	%r95, %r92, %r94;
	cvt.u64.u32 	%rd545, %r93;
	cvt.u64.u32 	%rd546, %r95;
	bra.uni 	$L__BB132_89;
$L__BB132_88:
	div.s64 	%rd545, %rd543, %rd176;
	mul.lo.s64 	%rd318, %rd545, %rd176;
	sub.s64 	%rd546, %rd543, %rd318;
$L__BB132_89:
	add.s64 	%rd320, %rd1, %rd314;
	ld.global.u64 	%rd321, [%rd320];
	mad.lo.s64 	%rd183, %rd321, %rd546, %rd175;
	add.s32 	%r40, %r242, -3;
	mul.wide.u32 	%rd322, %r40, 8;
	add.s64 	%rd323, %rd2, %rd322;
	ld.global.u64 	%rd184, [%rd323];
	or.b64  	%rd324, %rd545, %rd184;
	and.b64  	%rd325, %rd324, -4294967296;
	setp.ne.s64 	%p12, %rd325, 0;
	@%p12 bra 	$L__BB132_91;
	cvt.u32.u64 	%r96, %rd184;
	cvt.u32.u64 	%r97, %rd545;
	div.u32 	%r98, %r97, %r96;
	mul.lo.s32 	%r99, %r98, %r96;
	sub.s32 	%r100, %r97, %r99;
	cvt.u64.u32 	%rd547, %r98;
	cvt.u64.u32 	%rd548, %r100;
	bra.uni 	$L__BB132_92;
$L__BB132_91:
	div.s64 	%rd547, %rd545, %rd184;
	mul.lo.s64 	%rd326, %rd547, %rd184;
	sub.s64 	%rd548, %rd545, %rd326;
$L__BB132_92:
	add.s64 	%rd328, %rd1, %rd322;
	ld.global.u64 	%rd329, [%rd328];
	mad.lo.s64 	%rd191, %rd329, %rd548, %rd183;
	mul.wide.u32 	%rd330, %r37, 8;
	add.s64 	%rd331, %rd2, %rd330;
	ld.global.u64 	%rd192, [%rd331];
	or.b64  	%rd332, %rd547, %rd192;
	and.b64  	%rd333, %rd332, -4294967296;
	setp.ne.s64 	%p13, %rd333, 0;
	@%p13 bra 	$L__BB132_94;
	cvt.u32.u64 	%r101, %rd192;
	cvt.u32.u64 	%r102, %rd547;
	div.u32 	%r103, %r102, %r101;
	mul.lo.s32 	%r104, %r103, %r101;
	sub.s32 	%r105, %r102, %r104;
	cvt.u64.u32 	%rd564, %r103;
	cvt.u64.u32 	%rd550, %r105;
	bra.uni 	$L__BB132_95;
$L__BB132_94:
	div.s64 	%rd564, %rd547, %rd192;
	mul.lo.s64 	%rd334, %rd564, %rd192;
	sub.s64 	%rd550, %rd547, %rd334;
$L__BB132_95:
	add.s64 	%rd336, %rd1, %rd330;
	ld.global.u64 	%rd337, [%rd336];
	mad.lo.s64 	%rd338, %rd337, %rd550, %rd191;
	shl.b64 	%rd339, %rd338, 2;
	add.s64 	%rd573, %rd573, %rd339;
	add.s32 	%r242, %r242, -8;
	add.s32 	%r241, %r241, 8;
	setp.ne.s32 	%p14, %r241, 0;
	@%p14 bra 	$L__BB132_71;
	add.s32 	%r244, %r242, 3;
$L__BB132_97:
	setp.eq.s32 	%p15, %r29, 0;
	@%p15 bra 	$L__BB132_126;
	and.b32  	%r45, %r27, 3;
	setp.lt.u32 	%p16, %r29, 4;
	@%p16 bra 	$L__BB132_112;
	mul.wide.u32 	%rd341, %r244, 8;
	add.s64 	%rd342, %rd2, %rd341;
	ld.global.u64 	%rd203, [%rd342];
	or.b64  	%rd343, %rd564, %rd203;
	and.b64  	%rd344, %rd343, -4294967296;
	setp.ne.s64 	%p17, %rd344, 0;
	@%p17 bra 	$L__BB132_101;
	cvt.u32.u64 	%r106, %rd203;
	cvt.u32.u64 	%r107, %rd564;
	div.u32 	%r108, %r107, %r106;
	mul.lo.s32 	%r109, %r108, %r106;
	sub.s32 	%r110, %r107, %r109;
	cvt.u64.u32 	%rd554, %r108;
	cvt.u64.u32 	%rd555, %r110;
	bra.uni 	$L__BB132_102;
$L__BB132_101:
	div.s64 	%rd554, %rd564, %rd203;
	mul.lo.s64 	%rd345, %rd554, %rd203;
	sub.s64 	%rd555, %rd564, %rd345;
$L__BB132_102:
	add.s64 	%rd347, %rd1, %rd341;
	ld.global.u64 	%rd348, [%rd347];
	mul.lo.s64 	%rd210, %rd348, %rd555;
	add.s32 	%r46, %r244, -1;
	mul.wide.u32 	%rd349, %r46, 8;
	add.s64 	%rd350, %rd2, %rd349;
	ld.global.u64 	%rd211, [%rd350];
	or.b64  	%rd351, %rd554, %rd211;
	and.b64  	%rd352, %rd351, -4294967296;
	setp.ne.s64 	%p18, %rd352, 0;
	@%p18 bra 	$L__BB132_104;
	cvt.u32.u64 	%r111, %rd211;
	cvt.u32.u64 	%r112, %rd554;
	div.u32 	%r113, %r112, %r111;
	mul.lo.s32 	%r114, %r113, %r111;
	sub.s32 	%r115, %r112, %r114;
	cvt.u64.u32 	%rd556, %r113;
	cvt.u64.u32 	%rd557, %r115;
	bra.uni 	$L__BB132_105;
$L__BB132_104:
	div.s64 	%rd556, %rd554, %rd211;
	mul.lo.s64 	%rd353, %rd556, %rd211;
	sub.s64 	%rd557, %rd554, %rd353;
$L__BB132_105:
	add.s64 	%rd355, %rd1, %rd349;
	ld.global.u64 	%rd356, [%rd355];
	mad.lo.s64 	%rd218, %rd356, %rd557, %rd210;
	add.s32 	%r47, %r244, -2;
	mul.wide.u32 	%rd357, %r47, 8;
	add.s64 	%rd358, %rd2, %rd357;
	ld.global.u64 	%rd219, [%rd358];
	or.b64  	%rd359, %rd556, %rd219;
	and.b64  	%rd360, %rd359, -4294967296;
	setp.ne.s64 	%p19, %rd360, 0;
	@%p19 bra 	$L__BB132_107;
	cvt.u32.u64 	%r116, %rd219;
	cvt.u32.u64 	%r117, %rd556;
	div.u32 	%r118, %r117, %r116;
	mul.lo.s32 	%r119, %r118, %r116;
	sub.s32 	%r120, %r117, %r119;
	cvt.u64.u32 	%rd558, %r118;
	cvt.u64.u32 	%rd559, %r120;
	bra.uni 	$L__BB132_108;
$L__BB132_107:
	div.s64 	%rd558, %rd556, %rd219;
	mul.lo.s64 	%rd361, %rd558, %rd219;
	sub.s64 	%rd559, %rd556, %rd361;
$L__BB132_108:
	add.s64 	%rd363, %rd1, %rd357;
	ld.global.u64 	%rd364, [%rd363];
	mad.lo.s64 	%rd226, %rd364, %rd559, %rd218;
	add.s32 	%r48, %r244, -3;
	mul.wide.u32 	%rd365, %r48, 8;
	add.s64 	%rd366, %rd2, %rd365;
	ld.global.u64 	%rd227, [%rd366];
	or.b64  	%rd367, %rd558, %rd227;
	and.b64  	%rd368, %rd367, -4294967296;
	setp.ne.s64 	%p20, %rd368, 0;
	@%p20 bra 	$L__BB132_110;
	cvt.u32.u64 	%r121, %rd227;
	cvt.u32.u64 	%r122, %rd558;
	div.u32 	%r123, %r122, %r121;
	mul.lo.s32 	%r124, %r123, %r121;
	sub.s32 	%r125, %r122, %r124;
	cvt.u64.u32 	%rd564, %r123;
	cvt.u64.u32 	%rd561, %r125;
	bra.uni 	$L__BB132_111;
$L__BB132_110:
	div.s64 	%rd564, %rd558, %rd227;
	mul.lo.s64 	%rd369, %rd564, %rd227;
	sub.s64 	%rd561, %rd558, %rd369;
$L__BB132_111:
	add.s64 	%rd371, %rd1, %rd365;
	ld.global.u64 	%rd372, [%rd371];
	mad.lo.s64 	%rd373, %rd372, %rd561, %rd226;
	shl.b64 	%rd374, %rd373, 2;
	add.s64 	%rd573, %rd573, %rd374;
	add.s32 	%r244, %r244, -4;
$L__BB132_112:
	setp.eq.s32 	%p21, %r45, 0;
	@%p21 bra 	$L__BB132_126;
	setp.eq.s32 	%p22, %r45, 1;
	@%p22 bra 	$L__BB132_121;
	mul.wide.u32 	%rd376, %r244, 8;
	add.s64 	%rd377, %rd2, %rd376;
	ld.global.u64 	%rd238, [%rd377];
	or.b64  	%rd378, %rd564, %rd238;
	and.b64  	%rd379, %rd378, -4294967296;
	setp.ne.s64 	%p23, %rd379, 0;
	@%p23 bra 	$L__BB132_116;
	cvt.u32.u64 	%r126, %rd238;
	cvt.u32.u64 	%r127, %rd564;
	div.u32 	%r128, %r127, %r126;
	mul.lo.s32 	%r129, %r128, %r126;
	sub.s32 	%r130, %r127, %r129;
	cvt.u64.u32 	%rd565, %r128;
	cvt.u64.u32 	%rd566, %r130;
	bra.uni 	$L__BB132_117;
$L__BB132_116:
	div.s64 	%rd565, %rd564, %rd238;
	mul.lo.s64 	%rd380, %rd565, %rd238;
	sub.s64 	%rd566, %rd564, %rd380;
$L__BB132_117:
	add.s64 	%rd382, %rd1, %rd376;
	ld.global.u64 	%rd383, [%rd382];
	mul.lo.s64 	%rd245, %rd383, %rd566;
	add.s32 	%r51, %r244, -1;
	mul.wide.u32 	%rd384, %r51, 8;
	add.s64 	%rd385, %rd2, %rd384;
	ld.global.u64 	%rd246, [%rd385];
	or.b64  	%rd386, %rd565, %rd246;
	and.b64  	%rd387, %rd386, -4294967296;
	setp.ne.s64 	%p24, %rd387, 0;
	@%p24 bra 	$L__BB132_119;
	cvt.u32.u64 	%r131, %rd246;
	cvt.u32.u64 	%r132, %rd565;
	div.u32 	%r133, %r132, %r131;
	mul.lo.s32 	%r134, %r133, %r131;
	sub.s32 	%r135, %r132, %r134;
	cvt.u64.u32 	%rd564, %r133;
	cvt.u64.u32 	%rd568, %r135;
	bra.uni 	$L__BB132_120;
$L__BB132_119:
	div.s64 	%rd564, %rd565, %rd246;
	mul.lo.s64 	%rd388, %rd564, %rd246;
	sub.s64 	%rd568, %rd565, %rd388;
$L__BB132_120:
	add.s64 	%rd390, %rd1, %rd384;
	ld.global.u64 	%rd391, [%rd390];
	mad.lo.s64 	%rd392, %rd391, %rd568, %rd245;
	shl.b64 	%rd393, %rd392, 2;
	add.s64 	%rd573, %rd573, %rd393;
	add.s32 	%r244, %r244, -2;
$L__BB132_121:
	and.b32  	%r136, %r27, 1;
	setp.eq.b32 	%p25, %r136, 1;
	not.pred 	%p26, %p25;
	@%p26 bra 	$L__BB132_126;
	mul.wide.u32 	%rd394, %r244, 8;
	add.s64 	%rd395, %rd2, %rd394;
	ld.global.u64 	%rd257, [%rd395];
	or.b64  	%rd396, %rd564, %rd257;
	and.b64  	%rd397, %rd396, -4294967296;
	setp.ne.s64 	%p27, %rd397, 0;
	@%p27 bra 	$L__BB132_124;
	cvt.u32.u64 	%r137, %rd257;
	cvt.u32.u64 	%r138, %rd564;
	rem.u32 	%r139, %r138, %r137;
	cvt.u64.u32 	%rd572, %r139;
	bra.uni 	$L__BB132_125;
$L__BB132_124:
	rem.s64 	%rd572, %rd564, %rd257;
$L__BB132_125:
	add.s64 	%rd399, %rd1, %rd394;
	ld.global.u64 	%rd400, [%rd399];
	mul.lo.s64 	%rd401, %rd400, %rd572;
	shl.b64 	%rd402, %rd401, 2;
	add.s64 	%rd573, %rd573, %rd402;
$L__BB132_126:
	ld.global.u32 	%r54, [%rd573];
	abs.s32 	%r55, %r54;
	cvt.rn.f32.s32 	%f13, %r55;
	abs.f32 	%f14, %f13;
	setp.eq.s32 	%p28, %r55, 1;
	mov.f32 	%f218, 0f3F800000;
	@%p28 bra 	$L__BB132_132;
	setp.num.f32 	%p29, %f14, %f14;
	@%p29 bra 	$L__BB132_129;
	mov.f32 	%f76, 0f40400000;
	add.rn.f32 	%f218, %f13, %f76;
	bra.uni 	$L__BB132_132;
$L__BB132_129:
	setp.ne.s32 	%p30, %r54, 0;
	setp.neu.f32 	%p31, %f14, 0f7F800000;
	and.pred  	%p32, %p30, %p31;
	@%p32 bra 	$L__BB132_131;
	add.f32 	%f218, %f13, %f13;
	bra.uni 	$L__BB132_132;
$L__BB132_131:
	setp.lt.f32 	%p33, %f14, 0f00800000;
	mul.f32 	%f20, %f14, 0f4B800000;
	selp.f32 	%f21, %f20, %f14, %p33;
	mov.b32 	%r140, %f21;
	add.s32 	%r141, %r140, -1060439283;
	and.b32  	%r142, %r141, -8388608;
	sub.s32 	%r143, %r140, %r142;
	mov.b32 	%f22, %r143;
	cvt.rn.f32.s32 	%f23, %r142;
	selp.f32 	%f24, 0fC1C00000, 0f00000000, %p33;
	fma.rn.f32 	%f25, %f23, 0f34000000, %f24;
	add.f32 	%f26, %f22, 0fBF800000;
	add.f32 	%f27, %f22, 0f3F800000;
	rcp.approx.ftz.f32 	%f28, %f27;
	add.f32 	%f29, %f26, %f26;
	mul.f32 	%f30, %f29, %f28;
	mul.f32 	%f31, %f30, %f30;
	neg.f32 	%f32, %f30;
	sub.f32 	%f33, %f26, %f30;
	add.f32 	%f34, %f33, %f33;
	fma.rn.f32 	%f35, %f32, %f26, %f34;
	mul.rn.f32 	%f36, %f28, %f35;
	fma.rn.f32 	%f37, %f31, 0f3A2C32E4, 0f3B52E7DB;
	fma.rn.f32 	%f38, %f37, %f31, 0f3C93BB73;
	fma.rn.f32 	%f39, %f38, %f31, 0f3DF6384F;
	mul.rn.f32 	%f40, %f39, %f31;
	fma.rn.f32 	%f41, %f30, 0f3FB8AA3B, %f25;
	mul.f32 	%f42, %f40, 0f40400000;
	sub.f32 	%f43, %f25, %f41;
	fma.rn.f32 	%f44, %f30, 0f3FB8AA3B, %f43;
	fma.rn.f32 	%f45, %f36, 0f3FB8AA3B, %f44;
	fma.rn.f32 	%f46, %f30, 0f32A55E34, %f45;
	fma.rn.f32 	%f47, %f42, %f36, %f46;
	fma.rn.f32 	%f48, %f40, %f30, %f47;
	add.rn.f32 	%f49, %f41, %f48;
	mov.f32 	%f50, 0f40400000;
	mul.rn.f32 	%f51, %f49, %f50;
	cvt.rni.f32.f32 	%f52, %f51;
	sub.f32 	%f53, %f51, %f52;
	neg.f32 	%f54, %f51;
	fma.rn.f32 	%f55, %f49, 0f40400000, %f54;
	neg.f32 	%f56, %f41;
	add.rn.f32 	%f57, %f49, %f56;
	neg.f32 	%f58, %f57;
	add.rn.f32 	%f59, %f48, %f58;
	fma.rn.f32 	%f60, %f59, 0f40400000, %f55;
	add.f32 	%f61, %f53, %f60;
	setp.gt.f32 	%p34, %f52, 0f00000000;
	selp.b32 	%r144, 0, -2097152000, %p34;
	setp.lt.f32 	%p35, %f51, 0f00000000;
	selp.f32 	%f62, 0f00000000, 0f7F800000, %p35;
	abs.f32 	%f63, %f51;
	setp.gt.f32 	%p36, %f63, 0f43180000;
	cvt.rzi.s32.f32 	%r145, %f52;
	shl.b32 	%r146, %r145, 23;
	sub.s32 	%r147, %r146, %r144;
	mov.b32 	%f64, %r147;
	add.s32 	%r148, %r144, 2130706432;
	mov.b32 	%f65, %r148;
	fma.rn.f32 	%f66, %f61, 0f391FCB8E, 0f3AAF85ED;
	fma.rn.f32 	%f67, %f66, %f61, 0f3C1D9856;
	fma.rn.f32 	%f68, %f67, %f61, 0f3D6357BB;
	fma.rn.f32 	%f69, %f68, %f61, 0f3E75FDEC;
	fma.rn.f32 	%f70, %f69, %f61, 0f3F317218;
	fma.rn.f32 	%f71, %f70, %f61, 0f3F800000;
	mul.f32 	%f72, %f71, %f65;
	mul.f32 	%f73, %f72, %f64;
	selp.f32 	%f74, %f62, %f73, %p36;
	setp.lt.s32 	%p37, %r55, 0;
	neg.f32 	%f75, %f74;
	selp.f32 	%f218, %f75, %f74, %p37;
$L__BB132_132:
	st.shared.f32 	[%r5], %f218;
$L__BB132_133:
	bar.sync 	0;
	setp.lt.u32 	%p79, %r246, 66;
	@%p79 bra 	$L__BB132_137;
$L__BB132_134:
	shr.u32 	%r57, %r246, 1;
	setp.ge.u32 	%p80, %r1, %r57;
	@%p80 bra 	$L__BB132_136;
	ld.shared.f32 	%f194, [%r5];
	shl.b32 	%r235, %r57, 2;
	add.s32 	%r236, %r5, %r235;
	ld.shared.f32 	%f195, [%r236];
	add.f32 	%f196, %f194, %f195;
	st.shared.f32 	[%r5], %f196;
$L__BB132_136:
	bar.sync 	0;
	setp.gt.u32 	%p81, %r246, 131;
	mov.u32 	%r246, %r57;
	@%p81 bra 	$L__BB132_134;
$L__BB132_137:
	setp.gt.u32 	%p82, %r1, 31;
	@%p82 bra 	$L__BB132_140;
	ld.volatile.shared.f32 	%f197, [%r5];
	ld.volatile.shared.f32 	%f198, [%r5+128];
	add.f32 	%f199, %f197, %f198;
	st.volatile.shared.f32 	[%r5], %f199;
	ld.volatile.shared.f32 	%f200, [%r5];
	ld.volatile.shared.f32 	%f201, [%r5+64];
	add.f32 	%f202, %f200, %f201;
	st.volatile.shared.f32 	[%r5], %f202;
	ld.volatile.shared.f32 	%f203, [%r5];
	ld.volatile.shared.f32 	%f204, [%r5+32];
	add.f32 	%f205, %f203, %f204;
	st.volatile.shared.f32 	[%r5], %f205;
	ld.volatile.shared.f32 	%f206, [%r5];
	ld.volatile.shared.f32 	%f207, [%r5+16];
	add.f32 	%f208, %f206, %f207;
	st.volatile.shared.f32 	[%r5], %f208;
	ld.volatile.shared.f32 	%f209, [%r5];
	ld.volatile.shared.f32 	%f210, [%r5+8];
	add.f32 	%f211, %f209, %f210;
	st.volatile.shared.f32 	[%r5], %f211;
	ld.volatile.shared.f32 	%f212, [%r5];
	ld.volatile.shared.f32 	%f213, [%r5+4];
	add.f32 	%f214, %f212, %f213;
	st.volatile.shared.f32 	[%r5], %f214;
	setp.ne.s32 	%p83, %r1, 0;
	@%p83 bra 	$L__BB132_140;
	ld.param.u64 	%rd488, [contiguous_reducel32_i32_param_8];
	ld.param.u64 	%rd487, [contiguous_reducel32_i32_param_0];
	ld.shared.f32 	%f215, [reducel3sdata_i32];
	cvt.u64.u32 	%rd482, %r2;
	mad.lo.s64 	%rd483, %rd488, %rd4, %rd482;
	cvta.to.global.u64 	%rd484, %rd487;
	shl.b64 	%rd485, %rd483, 2;
	add.s64 	%rd486, %rd484, %rd485;
	st.global.f32 	[%rd486], %f215;
$L__BB132_140:
	ret;

}
	// .globl	contiguous_reducel322_i32
.visible .entry contiguous_reducel322_i32(
	.param .u64 .ptr .align 1 contiguous_reducel322_i32_param_0,
	.param .u64 .ptr .align 1 contiguous_reducel322_i32_param_1,
	.param .u64 contiguous_reducel322_i32_param_2,
	.param .u64 contiguous_reducel322_i32_param_3,
	.param .u64 contiguous_reducel322_i32_param_4,
	.param .u64 contiguous_reducel322_i32_param_5
)
{
	.reg .pred 	%p<9>;
	.reg .b32 	%r<18>;
	.reg .b32 	%f<27>;
	.reg .b64 	%rd<28>;

	ld.param.u64 	%rd5, [contiguous_reducel322_i32_param_0];
	ld.param.u64 	%rd8, [contiguous_reducel322_i32_param_1];
	ld.param.u64 	%rd9, [contiguous_reducel322_i32_param_2];
	ld.param.u64 	%rd6, [contiguous_reducel322_i32_param_3];
	ld.param.u64 	%rd10, [contiguous_reducel322_i32_param_4];
	ld.param.u64 	%rd7, [contiguous_reducel322_i32_param_5];
	cvta.to.global.u64 	%rd1, %rd8;
	mov.u32 	%r1, %tid.x;
	mov.u32 	%r2, %ctaid.x;
	mov.u32 	%r17, %ntid.x;
	mul.lo.s32 	%r8, %r2, %r17;
	shl.b32 	%r9, %r8, 1;
	add.s32 	%r4, %r9, %r1;
	shl.b32 	%r10, %r1, 2;
	mov.u32 	%r11, reducel3sdata_i32;
	add.s32 	%r5, %r11, %r10;
	mov.b32 	%r12, 0;
	st.shared.u32 	[%r5], %r12;
	mov.u32 	%r13, %ctaid.y;
	cvt.u64.u32 	%rd11, %r13;
	add.s64 	%rd2, %rd9, %rd11;
	setp.ge.u64 	%p1, %rd2, %rd10;
	@%p1 bra 	$L__BB133_12;
	add.s32 	%r14, %r4, %r17;
	cvt.u64.u32 	%rd3, %r14;
	setp.le.u64 	%p2, %rd6, %rd3;
	@%p2 bra 	$L__BB133_3;
	cvt.u64.u32 	%rd15, %r4;
	mul.lo.s64 	%rd16, %rd2, %rd6;
	add.s64 	%rd17, %rd16, %rd15;
	shl.b64 	%rd18, %rd17, 2;
	add.s64 	%rd19, %rd1, %rd18;
	ld.global.f32 	%f2, [%rd19];
	add.s64 	%rd20, %rd16, %rd3;
	shl.b64 	%rd21, %rd20, 2;
	add.s64 	%rd22, %rd1, %rd21;
	ld.global.f32 	%f3, [%rd22];
	add.f32 	%f4, %f2, %f3;
	st.shared.f32 	[%r5], %f4;
	bra.uni 	$L__BB133_5;
$L__BB133_3:
	cvt.u64.u32 	%rd4, %r4;
	setp.le.u64 	%p3, %rd6, %rd4;
	@%p3 bra 	$L__BB133_5;
	mad.lo.s64 	%rd12, %rd2, %rd6, %rd4;
	shl.b64 	%rd13, %rd12, 2;
	add.s64 	%rd14, %rd1, %rd13;
	ld.global.f32 	%f1, [%rd14];
	st.shared.f32 	[%r5], %f1;
$L__BB133_5:
	bar.sync 	0;
	setp.lt.u32 	%p4, %r17, 66;
	@%p4 bra 	$L__BB133_9;
$L__BB133_6:
	shr.u32 	%r7, %r17, 1;
	setp.ge.u32 	%p5, %r1, %r7;
	@%p5 bra 	$L__BB133_8;
	ld.shared.f32 	%f5, [%r5];
	shl.b32 	%r15, %r7, 2;
	add.s32 	%r16, %r5, %r15;
	ld.shared.f32 	%f6, [%r16];
	add.f32 	%f7, %f5, %f6;
	st.shared.f32 	[%r5], %f7;
$L__BB133_8:
	bar.sync 	0;
	setp.gt.u32 	%p6, %r17, 131;
	mov.u32 	%r17, %r7;
	@%p6 bra 	$L__BB133_6;
$L__BB133_9:
	setp.gt.u32 	%p7, %r1, 31;
	@%p7 bra 	$L__BB133_12;
	ld.volatile.shared.f32 	%f8, [%r5];
	ld.volatile.shared.f32 	%f9, [%r5+128];
	add.f32 	%f10, %f8, %f9;
	st.volatile.shared.f32 	[%r5], %f10;
	ld.volatile.shared.f32 	%f11, [%r5];
	ld.volatile.shared.f32 	%f12, [%r5+64];
	add.f32 	%f13, %f11, %f12;
	st.volatile.shared.f32 	[%r5], %f13;
	ld.volatile.shared.f32 	%f14, [%r5];
	ld.volatile.shared.f32 	%f15, [%r5+32];
	add.f32 	%f16, %f14, %f15;
	st.volatile.shared.f32 	[%r5], %f16;
	ld.volatile.shared.f32 	%f17, [%r5];
	ld.volatile.shared.f32 	%f18, [%r5+16];
	add.f32 	%f19, %f17, %f18;
	st.volatile.shared.f32 	[%r5], %f19;
	ld.volatile.shared.f32 	%f20, [%r5];
	ld.volatile.shared.f32 	%f21, [%r5+8];
	add.f32 	%f22, %f20, %f21;
	st.volatile.shared.f32 	[%r5], %f22;
	ld.volatile.shared.f32 	%f23, [%r5];
	ld.volatile.shared.f32 	%f24, [%r5+4];
	add.f32 	%f25, %f23, %f24;
	st.volatile.shared.f32 	[%r5], %f25;
	setp.ne.s32 	%p8, %r1, 0;
	@%p8 bra 	$L__BB133_12;
	ld.shared.f32 	%f26, [reducel3sdata_i32];
	cvt.u64.u32 	%rd23, %r2;
	mad.lo.s64 	%rd24, %rd7, %rd2, %rd23;
	cvta.to.global.u64 	%rd25, %rd5;
	shl.b64 	%rd26, %rd24, 2;
	add.s64 	%rd27, %rd25, %rd26;
	st.global.f32 	[%rd27], %f26;
$L__BB133_12:
	ret;

}
	// .globl	contiguous_reducel33_i32
.visible .entry contiguous_reducel33_i32(
	.param .u64 .ptr .align 1 contiguous_reducel33_i32_param_0,
	.param .u64 .ptr .align 1 contiguous_reducel33_i32_param_1,
	.param .u64 .ptr .align 1 contiguous_reducel33_i32_param_2,
	.param .u64 .ptr .align 1 contiguous_reducel33_i32_param_3,
	.param .u64 contiguous_reducel33_i32_param_4,
	.param .u64 contiguous_reducel33_i32_param_5,
	.param .u64 contiguous_reducel33_i32_param_6
)
{
	.reg .pred 	%p<48>;
	.reg .b32 	%r<216>;
	.reg .b32 	%f<119>;
	.reg .b64 	%rd<308>;

	ld.param.u64 	%rd144, [contiguous_reducel33_i32_param_0];
	ld.param.u64 	%rd145, [contiguous_reducel33_i32_param_1];
	ld.param.u64 	%rd148, [contiguous_reducel33_i32_param_2];
	ld.param.u64 	%rd149, [contiguous_reducel33_i32_param_3];
	ld.param.u64 	%rd146, [contiguous_reducel33_i32_param_4];
	ld.param.u64 	%rd147, [contiguous_reducel33_i32_param_5];
	ld.param.u64 	%rd150, [contiguous_reducel33_i32_param_6];
	cvta.to.global.u64 	%rd1, %rd149;
	cvta.to.global.u64 	%rd2, %rd148;
	mov.u32 	%r1, %tid.y;
	mov.u32 	%r2, %ntid.x;
	mov.u32 	%r3, %tid.x;
	mad.lo.s32 	%r66, %r1, %r2, %r3;
	mov.u32 	%r67, %ctaid.x;
	mad.lo.s32 	%r68, %r67, %r2, %r3;
	mov.u32 	%r4, %ctaid.y;
	mov.u32 	%r5, %ntid.y;
	mad.lo.s32 	%r69, %r4, %r5, %r1;
	shl.b32 	%r70, %r66, 2;
	mov.u32 	%r71, reducel3sdata_i32;
	add.s32 	%r7, %r71, %r70;
	mov.b32 	%r72, 0;
	st.shared.u32 	[%r7], %r72;
	cvt.u64.u32 	%rd3, %r68;
	setp.le.u64 	%p1, %rd147, %rd3;
	cvt.u64.u32 	%rd152, %r69;
	setp.le.u64 	%p2, %rd150, %rd152;
	or.pred  	%p3, %p1, %p2;
	@%p3 bra 	$L__BB134_82;
	cvt.u32.u64 	%r73, %rd3;
	cvt.u32.u64 	%r74, %rd147;
	mad.lo.s32 	%r206, %r69, %r74, %r73;
	cvt.u32.u64 	%r9, %rd146;
	add.s32 	%r205, %r9, -1;
	setp.lt.s32 	%p4, %r205, 0;
	mov.b64 	%rd307, 0;
	@%p4 bra 	$L__BB134_59;
	setp.lt.u32 	%p5, %r205, 7;
	mov.b64 	%rd307, 0;
	@%p5 bra 	$L__BB134_30;
	add.s32 	%r201, %r9, -4;
	and.b32  	%r75, %r9, -8;
	neg.s32 	%r200, %r75;
	mov.b64 	%rd307, 0;
$L__BB134_4:
	.pragma "nounroll";
	add.s32 	%r16, %r201, 3;
	cvt.u64.u32 	%rd5, %r206;
	mul.wide.u32 	%rd157, %r16, 8;
	add.s64 	%rd158, %rd2, %rd157;
	ld.global.u64 	%rd6, [%rd158];
	and.b64  	%rd159, %rd6, -4294967296;
	setp.ne.s64 	%p6, %rd159, 0;
	@%p6 bra 	$L__BB134_6;
	cvt.u32.u64 	%r76, %rd6;
	cvt.u32.u64 	%r77, %rd5;
	div.u32 	%r78, %r77, %r76;
	mul.lo.s32 	%r79, %r78, %r76;
	sub.s32 	%r80, %r77, %r79;
	cvt.u64.u32 	%rd272, %r78;
	cvt.u64.u32 	%rd273, %r80;
	bra.uni 	$L__BB134_7;
$L__BB134_6:
	div.s64 	%rd272, %rd5, %rd6;
	mul.lo.s64 	%rd160, %rd272, %rd6;
	sub.s64 	%rd273, %rd5, %rd160;
$L__BB134_7:
	mul.wide.u32 	%rd161, %r16, 8;
	add.s64 	%rd162, %rd1, %rd161;
	ld.global.u64 	%rd163, [%rd162];
	mad.lo.s64 	%rd13, %rd163, %rd273, %rd307;
	add.s32 	%r17, %r201, 2;
	and.b64  	%rd14, %rd272, 4294967295;
	mul.wide.u32 	%rd164, %r17, 8;
	add.s64 	%rd165, %rd2, %rd164;
	ld.global.u64 	%rd15, [%rd165];
	and.b64  	%rd166, %rd15, -4294967296;
	setp.ne.s64 	%p7, %rd166, 0;
	@%p7 bra 	$L__BB134_9;
	cvt.u32.u64 	%r81, %rd15;
	cvt.u32.u64 	%r82, %rd14;
	div.u32 	%r83, %r82, %r81;
	mul.lo.s32 	%r84, %r83, %r81;
	sub.s32 	%r85, %r82, %r84;
	cvt.u64.u32 	%rd274, %r83;
	cvt.u64.u32 	%rd275, %r85;
	bra.uni 	$L__BB134_10;
$L__BB134_9:
	div.s64 	%rd274, %rd14, %rd15;
	mul.lo.s64 	%rd167, %rd274, %rd15;
	sub.s64 	%rd275, %rd14, %rd167;
$L__BB134_10:
	mul.wide.u32 	%rd168, %r17, 8;
	add.s64 	%rd169, %rd1, %rd168;
	ld.global.u64 	%rd170, [%rd169];
	mad.lo.s64 	%rd22, %rd170, %rd275, %rd13;
	add.s32 	%r18, %r201, 1;
	and.b64  	%rd23, %rd274, 4294967295;
	mul.wide.u32 	%rd171, %r18, 8;
	add.s64 	%rd172, %rd2, %rd171;
	ld.global.u64 	%rd24, [%rd172];
	and.b64  	%rd173, %rd24, -4294967296;
	setp.ne.s64 	%p8, %rd173, 0;
	@%p8 bra 	$L__BB134_12;
	cvt.u32.u64 	%r86, %rd24;
	cvt.u32.u64 	%r87, %rd23;
	div.u32 	%r88, %r87, %r86;
	mul.lo.s32 	%r89, %r88, %r86;
	sub.s32 	%r90, %r87, %r89;
	cvt.u64.u32 	%rd276, %r88;
	cvt.u64.u32 	%rd277, %r90;
	bra.uni 	$L__BB134_13;
$L__BB134_12:
	div.s64 	%rd276, %rd23, %rd24;
	mul.lo.s64 	%rd174, %rd276, %rd24;
	sub.s64 	%rd277, %rd23, %rd174;
$L__BB134_13:
	mul.wide.u32 	%rd175, %r18, 8;
	add.s64 	%rd176, %rd1, %rd175;
	ld.global.u64 	%rd177, [%rd176];
	mad.lo.s64 	%rd31, %rd177, %rd277, %rd22;
	and.b64  	%rd32, %rd276, 4294967295;
	mul.wide.u32 	%rd178, %r201, 8;
	add.s64 	%rd179, %rd2, %rd178;
	ld.global.u64 	%rd33, [%rd179];
	and.b64  	%rd180, %rd33, -4294967296;
	setp.ne.s64 	%p9, %rd180, 0;
	@%p9 bra 	$L__BB134_15;
	cvt.u32.u64 	%r91, %rd33;
	cvt.u32.u64 	%r92, %rd32;
	div.u32 	%r93, %r92, %r91;
	mul.lo.s32 	%r94, %r93, %r91;
	sub.s32 	%r95, %r92, %r94;
	cvt.u64.u32 	%rd278, %r93;
	cvt.u64.u32 	%rd279, %r95;
	bra.uni 	$L__BB134_16;
$L__BB134_15:
	div.s64 	%rd278, %rd32, %rd33;
	mul.lo.s64 	%rd181, %rd278, %rd33;
	sub.s64 	%rd279, %rd32, %rd181;
$L__BB134_16:
	mul.wide.u32 	%rd182, %r201, 8;
	add.s64 	%rd183, %rd1, %rd182;
	ld.global.u64 	%rd184, [%rd183];
	mad.lo.s64 	%rd40, %rd184, %rd279, %rd31;
	add.s32 	%r19, %r201, -1;
	and.b64  	%rd41, %rd278, 4294967295;
	mul.wide.u32 	%rd185, %r19, 8;
	add.s64 	%rd186, %rd2, %rd185;
	ld.global.u64 	%rd42, [%rd186];
	and.b64  	%rd187, %rd42, -4294967296;
	setp.ne.s64 	%p10, %rd187, 0;
	@%p10 bra 	$L__BB134_18;
	cvt.u32.u64 	%r96, %rd42;
	cvt.u32.u64 	%r97, %rd41;
	div.u32 	%r98, %r97, %r96;
	mul.lo.s32 	%r99, %r98, %r96;
	sub.s32 	%r100, %r97, %r99;
	cvt.u64.u32 	%rd280, %r98;
	cvt.u64.u32 	%rd281, %r100;
	bra.uni 	$L__BB134_19;
$L__BB134_18:
	div.s64 	%rd280, %rd41, %rd42;
	mul.lo.s64 	%rd188, %rd280, %rd42;
	sub.s64 	%rd281, %rd41, %rd188;
$L__BB134_19:
	mul.wide.u32 	%rd189, %r19, 8;
	add.s64 	%rd190, %rd1, %rd189;
	ld.global.u64 	%rd191, [%rd190];
	mad.lo.s64 	%rd49, %rd191, %rd281, %rd40;
	add.s32 	%r20, %r201, -2;
	and.b64  	%rd50, %rd280, 4294967295;
	mul.wide.u32 	%rd192, %r20, 8;
	add.s64 	%rd193, %rd2, %rd192;
	ld.global.u64 	%rd51, [%rd193];
	and.b64  	%rd194, %rd51, -4294967296;
	setp.ne.s64 	%p11, %rd194, 0;
	@%p11 bra 	$L__BB134_21;
	cvt.u32.u64 	%r101, %rd51;
	cvt.u32.u64 	%r102, %rd50;
	div.u32 	%r103, %r102, %r101;
	mul.lo.s32 	%r104, %r103, %r101;
	sub.s32 	%r105, %r102, %r104;
	cvt.u64.u32 	%rd282, %r103;
	cvt.u64.u32 	%rd283, %r105;
	bra.uni 	$L__BB134_22;
$L__BB134_21:
	div.s64 	%rd282, %rd50, %rd51;
	mul.lo.s64 	%rd195, %rd282, %rd51;
	sub.s64 	%rd283, %rd50, %rd195;
$L__BB134_22:
	mul.wide.u32 	%rd196, %r20, 8;
	add.s64 	%rd197, %rd1, %rd196;
	ld.global.u64 	%rd198, [%rd197];
	mad.lo.s64 	%rd58, %rd198, %rd283, %rd49;
	add.s32 	%r21, %r201, -3;
	and.b64  	%rd59, %rd282, 4294967295;
	mul.wide.u32 	%rd199, %r21, 8;
	add.s64 	%rd200, %rd2, %rd199;
	ld.global.u64 	%rd60, [%rd200];
	and.b64  	%rd201, %rd60, -4294967296;
	setp.ne.s64 	%p12, %rd201, 0;
	@%p12 bra 	$L__BB134_24;
	cvt.u32.u64 	%r106, %rd60;
	cvt.u32.u64 	%r107, %rd59;
	div.u32 	%r108, %r107, %r106;
	mul.lo.s32 	%r109, %r108, %r106;
	sub.s32 	%r110, %r107, %r109;
	cvt.u64.u32 	%rd284, %r108;
	cvt.u64.u32 	%rd285, %r110;
	bra.uni 	$L__BB134_25;
$L__BB134_24:
	div.s64 	%rd284, %rd59, %rd60;
	mul.lo.s64 	%rd202, %rd284, %rd60;
	sub.s64 	%rd285, %rd59, %rd202;
$L__BB134_25:
	mul.wide.u32 	%rd203, %r21, 8;
	add.s64 	%rd204, %rd1, %rd203;
	ld.global.u64 	%rd205, [%rd204];
	mad.lo.s64 	%rd67, %rd205, %rd285, %rd58;
	and.b64  	%rd68, %rd284, 4294967295;
	add.s32 	%r111, %r201, -4;
	mul.wide.u32 	%rd206, %r111, 8;
	add.s64 	%rd207, %rd2, %rd206;
	ld.global.u64 	%rd69, [%rd207];
	and.b64  	%rd208, %rd69, -4294967296;
	setp.ne.s64 	%p13, %rd208, 0;
	@%p13 bra 	$L__BB134_27;
	cvt.u32.u64 	%r112, %rd69;
	cvt.u32.u64 	%r113, %rd68;
	div.u32 	%r114, %r113, %r112;
	mul.lo.s32 	%r115, %r114, %r112;
	sub.s32 	%r116, %r113, %r115;
	cvt.u64.u32 	%rd286, %r114;
	cvt.u64.u32 	%rd287, %r116;
	bra.uni 	$L__BB134_28;
$L__BB134_27:
	div.s64 	%rd286, %rd68, %rd69;
	mul.lo.s64 	%rd209, %rd286, %rd69;
	sub.s64 	%rd287, %rd68, %rd209;
$L__BB134_28:
	mul.wide.u32 	%rd210, %r111, 8;
	add.s64 	%rd211, %rd1, %rd210;
	ld.global.u64 	%rd212, [%rd211];
	mad.lo.s64 	%rd307, %rd212, %rd287, %rd67;
	cvt.u32.u64 	%r206, %rd286;
	add.s32 	%r201, %r201, -8;
	add.s32 	%r200, %r200, 8;
	setp.ne.s32 	%p14, %r200, 0;
	@%p14 bra 	$L__BB134_4;
	add.s32 	%r205, %r201, 3;
$L__BB134_30:
	and.b32  	%r28, %r9, 7;
	setp.eq.s32 	%p15, %r28, 0;
	@%p15 bra 	$L__BB134_59;
	and.b32  	%r29, %r9, 3;
	setp.lt.u32 	%p16, %r28, 4;
	@%p16 bra 	$L__BB134_45;
	cvt.u64.u32 	%rd79, %r206;
	mul.wide.u32 	%rd214, %r205, 8;
	add.s64 	%rd215, %rd2, %rd214;
	ld.global.u64 	%rd80, [%rd215];
	and.b64  	%rd216, %rd80, -4294967296;
	setp.ne.s64 	%p17, %rd216, 0;
	@%p17 bra 	$L__BB134_34;
	cvt.u32.u64 	%r118, %rd80;
	cvt.u32.u64 	%r119, %rd79;
	div.u32 	%r120, %r119, %r118;
	mul.lo.s32 	%r121, %r120, %r118;
	sub.s32 	%r122, %r119, %r121;
	cvt.u64.u32 	%rd290, %r120;
	cvt.u64.u32 	%rd291, %r122;
	bra.uni 	$L__BB134_35;
$L__BB134_34:
	div.s64 	%rd290, %rd79, %rd80;
	mul.lo.s64 	%rd217, %rd290, %rd80;
	sub.s64 	%rd291, %rd79, %rd217;
$L__BB134_35:
	mul.wide.u32 	%rd218, %r205, 8;
	add.s64 	%rd219, %rd1, %rd218;
	ld.global.u64 	%rd220, [%rd219];
	mad.lo.s64 	%rd87, %rd220, %rd291, %rd307;
	add.s32 	%r30, %r205, -1;
	and.b64  	%rd88, %rd290, 4294967295;
	mul.wide.u32 	%rd221, %r30, 8;
	add.s64 	%rd222, %rd2, %rd221;
	ld.global.u64 	%rd89, [%rd222];
	and.b64  	%rd223, %rd89, -4294967296;
	setp.ne.s64 	%p18, %rd223, 0;
	@%p18 bra 	$L__BB134_37;
	cvt.u32.u64 	%r123, %rd89;
	cvt.u32.u64 	%r124, %rd88;
	div.u32 	%r125, %r124, %r123;
	mul.lo.s32 	%r126, %r125, %r123;
	sub.s32 	%r127, %r124, %r126;
	cvt.u64.u32 	%rd292, %r125;
	cvt.u64.u32 	%rd293, %r127;
	bra.uni 	$L__BB134_38;
$L__BB134_37:
	div.s64 	%rd292, %rd88, %rd89;
	mul.lo.s64 	%rd224, %rd292, %rd89;
	sub.s64 	%rd293, %rd88, %rd224;
$L__BB134_38:
	mul.wide.u32 	%rd225, %r30, 8;
	add.s64 	%rd226, %rd1, %rd225;
	ld.global.u64 	%rd227, [%rd226];
	mad.lo.s64 	%rd96, %rd227, %rd293, %rd87;
	add.s32 	%r31, %r205, -2;
	and.b64  	%rd97, %rd292, 4294967295;
	mul.wide.u32 	%rd228, %r31, 8;
	add.s64 	%rd229, %rd2, %rd228;
	ld.global.u64 	%rd98, [%rd229];
	and.b64  	%rd230, %rd98, -4294967296;
	setp.ne.s64 	%p19, %rd230, 0;
	@%p19 bra 	$L__BB134_40;
	cvt.u32.u64 	%r128, %rd98;
	cvt.u32.u64 	%r129, %rd97;
	div.u32 	%r130, %r129, %r128;
	mul.lo.s32 	%r131, %r130, %r128;
	sub.s32 	%r132, %r129, %r131;
	cvt.u64.u32 	%rd294, %r130;
	cvt.u64.u32 	%rd295, %r132;
	bra.uni 	$L__BB134_41;
$L__BB134_40:
	div.s64 	%rd294, %rd97, %rd98;
	mul.lo.s64 	%rd231, %rd294, %rd98;
	sub.s64 	%rd295, %rd97, %rd231;
$L__BB134_41:
	mul.wide.u32 	%rd232, %r31, 8;
	add.s64 	%rd233, %rd1, %rd232;
	ld.global.u64 	%rd234, [%rd233];
	mad.lo.s64 	%rd105, %rd234, %rd295, %rd96;
	add.s32 	%r32, %r205, -3;
	and.b64  	%rd106, %rd294, 4294967295;
	mul.wide.u32 	%rd235, %r32, 8;
	add.s64 	%rd236, %rd2, %rd235;
	ld.global.u64 	%rd107, [%rd236];
	and.b64  	%rd237, %rd107, -4294967296;
	setp.ne.s64 	%p20, %rd237, 0;
	@%p20 bra 	$L__BB134_43;
	cvt.u32.u64 	%r133, %rd107;
	cvt.u32.u64 	%r134, %rd106;
	div.u32 	%r135, %r134, %r133;
	mul.lo.s32 	%r136, %r135, %r133;
	sub.s32 	%r137, %r134, %r136;
	cvt.u64.u32 	%rd296, %r135;
	cvt.u64.u32 	%rd297, %r137;
	bra.uni 	$L__BB134_44;
$L__BB134_43:
	div.s64 	%rd296, %rd106, %rd107;
	mul.lo.s64 	%rd238, %rd296, %rd107;
	sub.s64 	%rd297, %rd106, %rd238;
$L__BB134_44:
	mul.wide.u32 	%rd239, %r32, 8;
	add.s64 	%rd240, %rd1, %rd239;
	ld.global.u64 	%rd241, [%rd240];
	mad.lo.s64 	%rd307, %rd241, %rd297, %rd105;
	cvt.u32.u64 	%r206, %rd296;
	add.s32 	%r205, %r205, -4;
$L__BB134_45:
	setp.eq.s32 	%p21, %r29, 0;
	@%p21 bra 	$L__BB134_59;
	setp.eq.s32 	%p22, %r29, 1;
	@%p22 bra 	$L__BB134_54;
	cvt.u64.u32 	%rd117, %r206;
	mul.wide.u32 	%rd243, %r205, 8;
	add.s64 	%rd244, %rd2, %rd243;
	ld.global.u64 	%rd118, [%rd244];
	and.b64  	%rd245, %rd118, -4294967296;
	setp.ne.s64 	%p23, %rd245, 0;
	@%p23 bra 	$L__BB134_49;
	cvt.u32.u64 	%r138, %rd118;
	cvt.u32.u64 	%r139, %rd117;
	div.u32 	%r140, %r139, %r138;
	mul.lo.s32 	%r141, %r140, %r138;
	sub.s32 	%r142, %r139, %r141;
	cvt.u64.u32 	%rd300, %r140;
	cvt.u64.u32 	%rd301, %r142;
	bra.uni 	$L__BB134_50;
$L__BB134_49:
	div.s64 	%rd300, %rd117, %rd118;
	mul.lo.s64 	%rd246, %rd300, %rd118;
	sub.s64 	%rd301, %rd117, %rd246;
$L__BB134_50:
	add.s64 	%rd248, %rd1, %rd243;
	ld.global.u64 	%rd249, [%rd248];
	mad.lo.s64 	%rd125, %rd249, %rd301, %rd307;
	add.s32 	%r37, %r205, -1;
	and.b64  	%rd126, %rd300, 4294967295;
	mul.wide.u32 	%rd250, %r37, 8;
	add.s64 	%rd251, %rd2, %rd250;
	ld.global.u64 	%rd127, [%rd251];
	and.b64  	%rd252, %rd127, -4294967296;
	setp.ne.s64 	%p24, %rd252, 0;
	@%p24 bra 	$L__BB134_52;
	cvt.u32.u64 	%r143, %rd127;
	cvt.u32.u64 	%r144, %rd126;
	div.u32 	%r145, %r144, %r143;
	mul.lo.s32 	%r146, %r145, %r143;
	sub.s32 	%r147, %r144, %r146;
	cvt.u64.u32 	%rd302, %r145;
	cvt.u64.u32 	%rd303, %r147;
	bra.uni 	$L__BB134_53;
$L__BB134_52:
	div.s64 	%rd302, %rd126, %rd127;
	mul.lo.s64 	%rd253, %rd302, %rd127;
	sub.s64 	%rd303, %rd126, %rd253;
$L__BB134_53:
	add.s64 	%rd255, %rd1, %rd250;
	ld.global.u64 	%rd256, [%rd255];
	mad.lo.s64 	%rd307, %rd256, %rd303, %rd125;
	cvt.u32.u64 	%r206, %rd302;
	add.s32 	%r205, %r205, -2;
$L__BB134_54:
	and.b32  	%r148, %r9, 1;
	setp.eq.b32 	%p25, %r148, 1;
	not.pred 	%p26, %p25;
	@%p26 bra 	$L__BB134_59;
	cvt.u64.u32 	%rd137, %r206;
	mul.wide.u32 	%rd257, %r205, 8;
	add.s64 	%rd258, %rd2, %rd257;
	ld.global.u64 	%rd138, [%rd258];
	and.b64  	%rd259, %rd138, -4294967296;
	setp.ne.s64 	%p27, %rd259, 0;
	@%p27 bra 	$L__BB134_57;
	cvt.u32.u64 	%r149, %rd138;
	cvt.u32.u64 	%r150, %rd137;
	rem.u32 	%r151, %r150, %r149;
	cvt.u64.u32 	%rd306, %r151;
	bra.uni 	$L__BB134_58;
$L__BB134_57:
	rem.s64 	%rd306, %rd137, %rd138;
$L__BB134_58:
	add.s64 	%rd261, %rd1, %rd257;
	ld.global.u64 	%rd262, [%rd261];
	mad.lo.s64 	%rd307, %rd262, %rd306, %rd307;
$L__BB134_59:
	cvta.to.global.u64 	%rd263, %rd145;
	shl.b64 	%rd264, %rd307, 2;
	add.s64 	%rd265, %rd263, %rd264;
	ld.global.u32 	%r42, [%rd265];
	abs.s32 	%r43, %r42;
	cvt.rn.f32.s32 	%f1, %r43;
	abs.f32 	%f2, %f1;
	setp.eq.s32 	%p28, %r43, 1;
	mov.f32 	%f109, 0f3F800000;
	@%p28 bra 	$L__BB134_65;
	setp.num.f32 	%p29, %f2, %f2;
	@%p29 bra 	$L__BB134_62;
	mov.f32 	%f79, 0f40400000;
	add.rn.f32 	%f109, %f1, %f79;
	bra.uni 	$L__BB134_65;
$L__BB134_62:
	setp.ne.s32 	%p30, %r42, 0;
	setp.neu.f32 	%p31, %f2, 0f7F800000;
	and.pred  	%p32, %p30, %p31;
	@%p32 bra 	$L__BB134_64;
	add.f32 	%f109, %f1, %f1;
	bra.uni 	$L__BB134_65;
$L__BB134_64:
	setp.lt.f32 	%p33, %f2, 0f00800000;
	mul.f32 	%f23, %f2, 0f4B800000;
	selp.f32 	%f24, %f23, %f2, %p33;
	mov.b32 	%r152, %f24;
	add.s32 	%r153, %r152, -1060439283;
	and.b32  	%r154, %r153, -8388608;
	sub.s32 	%r155, %r152, %r154;
	mov.b32 	%f25, %r155;
	cvt.rn.f32.s32 	%f26, %r154;
	selp.f32 	%f27, 0fC1C00000, 0f00000000, %p33;
	fma.rn.f32 	%f28, %f26, 0f34000000, %f27;
	add.f32 	%f29, %f25, 0fBF800000;
	add.f32 	%f30, %f25, 0f3F800000;
	rcp.approx.ftz.f32 	%f31, %f30;
	add.f32 	%f32, %f29, %f29;
	mul.f32 	%f33, %f32, %f31;
	mul.f32 	%f34, %f33, %f33;
	neg.f32 	%f35, %f33;
	sub.f32 	%f36, %f29, %f33;
	add.f32 	%f37, %f36, %f36;
	fma.rn.f32 	%f38, %f35, %f29, %f37;
	mul.rn.f32 	%f39, %f31, %f38;
	fma.rn.f32 	%f40, %f34, 0f3A2C32E4, 0f3B52E7DB;
	fma.rn.f32 	%f41, %f40, %f34, 0f3C93BB73;
	fma.rn.f32 	%f42, %f41, %f34, 0f3DF6384F;
	mul.rn.f32 	%f43, %f42, %f34;
	fma.rn.f32 	%f44, %f33, 0f3FB8AA3B, %f28;
	mul.f32 	%f45, %f43, 0f40400000;
	sub.f32 	%f46, %f28, %f44;
	fma.rn.f32 	%f47, %f33, 0f3FB8AA3B, %f46;
	fma.rn.f32 	%f48, %f39, 0f3FB8AA3B, %f47;
	fma.rn.f32 	%f49, %f33, 0f32A55E34, %f48;
	fma.rn.f32 	%f50, %f45, %f39, %f49;
	fma.rn.f32 	%f51, %f43, %f33, %f50;
	add.rn.f32 	%f52, %f44, %f51;
	mov.f32 	%f53, 0f40400000;
	mul.rn.f32 	%f54, %f52, %f53;
	cvt.rni.f32.f32 	%f55, %f54;
	sub.f32 	%f56, %f54, %f55;
	neg.f32 	%f57, %f54;
	fma.rn.f32 	%f58, %f52, 0f40400000, %f57;
	neg.f32 	%f59, %f44;
	add.rn.f32 	%f60, %f52, %f59;
	neg.f32 	%f61, %f60;
	add.rn.f32 	%f62, %f51, %f61;
	fma.rn.f32 	%f63, %f62, 0f40400000, %f58;
	add.f32 	%f64, %f56, %f63;
	setp.gt.f32 	%p34, %f55, 0f00000000;
	selp.b32 	%r156, 0, -2097152000, %p34;
	setp.lt.f32 	%p35, %f54, 0f00000000;
	selp.f32 	%f65, 0f00000000, 0f7F800000, %p35;
	abs.f32 	%f66, %f54;
	setp.gt.f32 	%p36, %f66, 0f43180000;
	cvt.rzi.s32.f32 	%r157, %f55;
	shl.b32 	%r158, %r157, 23;
	sub.s32 	%r159, %r158, %r156;
	mov.b32 	%f67, %r159;
	add.s32 	%r160, %r156, 2130706432;
	mov.b32 	%f68, %r160;
	fma.rn.f32 	%f69, %f64, 0f391FCB8E, 0f3AAF85ED;
	fma.rn.f32 	%f70, %f69, %f64, 0f3C1D9856;
	fma.rn.f32 	%f71, %f70, %f64, 0f3D6357BB;
	fma.rn.f32 	%f72, %f71, %f64, 0f3E75FDEC;
	fma.rn.f32 	%f73, %f72, %f64, 0f3F317218;
	fma.rn.f32 	%f74, %f73, %f64, 0f3F800000;
	mul.f32 	%f75, %f74, %f68;
	mul.f32 	%f76, %f75, %f67;
	selp.f32 	%f77, %f65, %f76, %p36;
	setp.lt.s32 	%p37, %r43, 0;
	neg.f32 	%f78, %f77;
	selp.f32 	%f109, %f78, %f77, %p37;
$L__BB134_65:
	st.shared.f32 	[%r7], %f109;
	bar.sync 	0;
	setp.ne.s32 	%p38, %r1, 0;
	@%p38 bra 	$L__BB134_82;
	setp.gt.u32 	%p39, %r5, 1;
	@%p39 bra 	$L__BB134_68;
	shl.b32 	%r161, %r3, 2;
	mov.u32 	%r162, reducel3sdata_i32;
	add.s32 	%r163, %r162, %r161;
	ld.shared.f32 	%f117, [%r163];
	bra.uni 	$L__BB134_81;
$L__BB134_68:
	shl.b32 	%r165, %r3, 2;
	mov.u32 	%r166, reducel3sdata_i32;
	add.s32 	%r44, %r166, %r165;
	ld.shared.f32 	%f117, [%r44];
	add.s32 	%r45, %r5, -1;
	add.s32 	%r167, %r5, -2;
	and.b32  	%r46, %r45, 7;
	setp.lt.u32 	%p40, %r167, 7;
	mov.b32 	%r214, 1;
	@%p40 bra 	$L__BB134_72;
	and.b32  	%r170, %r45, -8;
	neg.s32 	%r211, %r170;
	shl.b32 	%r48, %r2, 2;
	add.s32 	%r172, %r165, %r48;
	add.s32 	%r209, %r166, %r172;
	shl.b32 	%r50, %r2, 5;
	mov.b32 	%r212, 1;
	mov.b32 	%r210, 0;
$L__BB134_70:
	.pragma "nounroll";
	mul.lo.s32 	%r174, %r212, %r2;
	shl.b32 	%r175, %r174, 2;
	add.s32 	%r176, %r44, %r175;
	ld.shared.f32 	%f81, [%r209];
	add.f32 	%f82, %f117, %f81;
	add.s32 	%r177, %r176, %r48;
	ld.shared.f32 	%f83, [%r177];
	add.f32 	%f84, %f82, %f83;
	add.s32 	%r178, %r177, %r48;
	ld.shared.f32 	%f85, [%r178];
	add.f32 	%f86, %f84, %f85;
	add.s32 	%r179, %r178, %r48;
	ld.shared.f32 	%f87, [%r179];
	add.f32 	%f88, %f86, %f87;
	add.s32 	%r180, %r179, %r48;
	ld.shared.f32 	%f89, [%r180];
	add.f32 	%f90, %f88, %f89;
	add.s32 	%r181, %r180, %r48;
	ld.shared.f32 	%f91, [%r181];
	add.f32 	%f92, %f90, %f91;
	add.s32 	%r182, %r181, %r48;
	ld.shared.f32 	%f93, [%r182];
	add.f32 	%f94, %f92, %f93;
	add.s32 	%r183, %r182, %r48;
	ld.shared.f32 	%f95, [%r183];
	add.f32 	%f117, %f94, %f95;
	add.s32 	%r212, %r212, 8;
	add.s32 	%r211, %r211, 8;
	add.s32 	%r210, %r210, 8;
	add.s32 	%r209, %r209, %r50;
	setp.ne.s32 	%p41, %r211, 0;
	@%p41 bra 	$L__BB134_70;
	add.s32 	%r214, %r210, 1;
$L__BB134_72:
	setp.eq.s32 	%p42, %r46, 0;
	@%p42 bra 	$L__BB134_80;
	and.b32  	%r61, %r45, 3;
	setp.lt.u32 	%p43, %r46, 4;
	@%p43 bra 	$L__BB134_75;
	mul.lo.s32 	%r184, %r214, %r2;
	shl.b32 	%r185, %r184, 2;
	add.s32 	%r186, %r44, %r185;
	ld.shared.f32 	%f97, [%r186];
	add.f32 	%f98, %f117, %f97;
	shl.b32 	%r187, %r2, 2;
	add.s32 	%r188, %r186, %r187;
	ld.shared.f32 	%f99, [%r188];
	add.f32 	%f100, %f98, %f99;
	add.s32 	%r189, %r188, %r187;
	ld.shared.f32 	%f101, [%r189];
	add.f32 	%f102, %f100, %f101;
	add.s32 	%r190, %r189, %r187;
	ld.shared.f32 	%f103, [%r190];
	add.f32 	%f117, %f102, %f103;
	add.s32 	%r214, %r214, 4;
$L__BB134_75:
	setp.eq.s32 	%p44, %r61, 0;
	@%p44 bra 	$L__BB134_80;
	setp.eq.s32 	%p45, %r61, 1;
	@%p45 bra 	$L__BB134_78;
	mul.lo.s32 	%r191, %r214, %r2;
	shl.b32 	%r192, %r191, 2;
	add.s32 	%r193, %r44, %r192;
	ld.shared.f32 	%f105, [%r193];
	add.f32 	%f106, %f117, %f105;
	shl.b32 	%r194, %r2, 2;
	add.s32 	%r195, %r193, %r194;
	ld.shared.f32 	%f107, [%r195];
	add.f32 	%f117, %f106, %f107;
	add.s32 	%r214, %r214, 2;
$L__BB134_78:
	and.b32  	%r196, %r45, 1;
	setp.eq.b32 	%p46, %r196, 1;
	not.pred 	%p47, %p46;
	@%p47 bra 	$L__BB134_80;
	mul.lo.s32 	%r197, %r214, %r2;
	shl.b32 	%r198, %r197, 2;
	add.s32 	%r199, %r44, %r198;
	ld.shared.f32 	%f108, [%r199];
	add.f32 	%f117, %f117, %f108;
$L__BB134_80:
	st.shared.f32 	[%r44], %f117;
$L__BB134_81:
	cvt.u64.u32 	%rd266, %r4;
	mad.lo.s64 	%rd267, %rd147, %rd266, %rd3;
	cvta.to.global.u64 	%rd268, %rd144;
	shl.b64 	%rd269, %rd267, 2;
	add.s64 	%rd270, %rd268, %rd269;
	st.global.f32 	[%rd270], %f117;
$L__BB134_82:
	ret;

}
	// .globl	contiguous_reducel333_i32
.visible .entry contiguous_reducel333_i32(
	.param .u64 .ptr .align 1 contiguous_reducel333_i32_param_0,
	.param .u64 .ptr .align 1 contiguous_reducel333_i32_param_1,
	.param .u64 contiguous_reducel333_i32_param_2,
	.param .u64 contiguous_reducel333_i32_param_3,
	.param .u64 contiguous_reducel333_i32_param_4
)
{
	.reg .pred 	%p<14>;
	.reg .b32 	%r<86>;
	.reg .b32 	%f<55>;
	.reg .b64 	%rd<16>;

	ld.param.u64 	%rd2, [contiguous_reducel333_i32_param_0];
	ld.param.u64 	%rd3, [contiguous_reducel333_i32_param_1];
	ld.param.u64 	%rd4, [contiguous_reducel333_i32_param_3];
	ld.param.u64 	%rd5, [contiguous_reducel333_i32_param_4];
	mov.u32 	%r1, %tid.y;
	mov.u32 	%r2, %ntid.x;
	mov.u32 	%r3, %tid.x;
	mad.lo.s32 	%r30, %r1, %r2, %r3;
	mov.u32 	%r31, %ctaid.x;
	mad.lo.s32 	%r32, %r31, %r2, %r3;
	mov.u32 	%r4, %ctaid.y;
	mov.u32 	%r5, %ntid.y;
	mad.lo.s32 	%r33, %r4, %r5, %r1;
	shl.b32 	%r34, %r30, 2;
	mov.u32 	%r35, reducel3sdata_i32;
	add.s32 	%r7, %r35, %r34;
	mov.b32 	%r36, 0;
	st.shared.u32 	[%r7], %r36;
	cvt.u64.u32 	%rd1, %r32;
	setp.le.u64 	%p1, %rd4, %rd1;
	cvt.u64.u32 	%rd7, %r33;
	setp.le.u64 	%p2, %rd5, %rd7;
	or.pred  	%p3, %p1, %p2;
	@%p3 bra 	$L__BB135_18;
	cvt.u32.u64 	%r37, %rd1;
	cvta.to.global.u64 	%rd8, %rd3;
	cvt.u32.u64 	%r38, %rd4;
	mad.lo.s32 	%r39, %r33, %r38, %r37;
	mul.wide.u32 	%rd9, %r39, 4;
	add.s64 	%rd10, %rd8, %rd9;
	ld.global.f32 	%f16, [%rd10];
	st.shared.f32 	[%r7], %f16;
	bar.sync 	0;
	setp.ne.s32 	%p4, %r1, 0;
	@%p4 bra 	$L__BB135_18;
	setp.gt.u32 	%p5, %r5, 1;
	@%p5 bra 	$L__BB135_4;
	shl.b32 	%r40, %r3, 2;
	add.s32 	%r42, %r35, %r40;
	ld.shared.f32 	%f53, [%r42];
	bra.uni 	$L__BB135_17;
$L__BB135_4:
	shl.b32 	%r44, %r3, 2;
	add.s32 	%r8, %r35, %r44;
	ld.shared.f32 	%f53, [%r8];
	add.s32 	%r9, %r5, -1;
	add.s32 	%r46, %r5, -2;
	and.b32  	%r10, %r9, 7;
	setp.lt.u32 	%p6, %r46, 7;
	mov.b32 	%r84, 1;
	@%p6 bra 	$L__BB135_8;
	and.b32  	%r49, %r9, -8;
	neg.s32 	%r81, %r49;
	shl.b32 	%r12, %r2, 2;
	add.s32 	%r51, %r44, %r12;
	add.s32 	%r79, %r35, %r51;
	shl.b32 	%r14, %r2, 5;
	mov.b32 	%r82, 1;
	mov.b32 	%r80, 0;
$L__BB135_6:
	.pragma "nounroll";
	mul.lo.s32 	%r53, %r82, %r2;
	shl.b32 	%r54, %r53, 2;
	add.s32 	%r55, %r8, %r54;
	ld.shared.f32 	%f18, [%r79];
	add.f32 	%f19, %f53, %f18;
	add.s32 	%r56, %r55, %r12;
	ld.shared.f32 	%f20, [%r56];
	add.f32 	%f21, %f19, %f20;
	add.s32 	%r57, %r56, %r12;
	ld.shared.f32 	%f22, [%r57];
	add.f32 	%f23, %f21, %f22;
	add.s32 	%r58, %r57, %r12;
	ld.shared.f32 	%f24, [%r58];
	add.f32 	%f25, %f23, %f24;
	add.s32 	%r59, %r58, %r12;
	ld.shared.f32 	%f26, [%r59];
	add.f32 	%f27, %f25, %f26;
	add.s32 	%r60, %r59, %r12;
	ld.shared.f32 	%f28, [%r60];
	add.f32 	%f29, %f27, %f28;
	add.s32 	%r61, %r60, %r12;
	ld.shared.f32 	%f30, [%r61];
	add.f32 	%f31, %f29, %f30;
	add.s32 	%r62, %r61, %r12;
	ld.shared.f32 	%f32, [%r62];
	add.f32 	%f53, %f31, %f32;
	add.s32 	%r82, %r82, 8;
	add.s32 	%r81, %r81, 8;
	add.s32 	%r80, %r80, 8;
	add.s32 	%r79, %r79, %r14;
	setp.ne.s32 	%p7, %r81, 0;
	@%p7 bra 	$L__BB135_6;
	add.s32 	%r84, %r80, 1;
$L__BB135_8:
	setp.eq.s32 	%p8, %r10, 0;
	@%p8 bra 	$L__BB135_16;
	and.b32  	%r25, %r9, 3;
	setp.lt.u32 	%p9, %r10, 4;
	@%p9 bra 	$L__BB135_11;
	mul.lo.s32 	%r63, %r84, %r2;
	shl.b32 	%r64, %r63, 2;
	add.s32 	%r65, %r8, %r64;
	ld.shared.f32 	%f34, [%r65];
	add.f32 	%f35, %f53, %f34;
	shl.b32 	%r66, %r2, 2;
	add.s32 	%r67, %r65, %r66;
	ld.shared.f32 	%f36, [%r67];
	add.f32 	%f37, %f35, %f36;
	add.s32 	%r68, %r67, %r66;
	ld.shared.f32 	%f38, [%r68];
	add.f32 	%f39, %f37, %f38;
	add.s32 	%r69, %r68, %r66;
	ld.shared.f32 	%f40, [%r69];
	add.f32 	%f53, %f39, %f40;
	add.s32 	%r84, %r84, 4;
$L__BB135_11:
	setp.eq.s32 	%p10, %r25, 0;
	@%p10 bra 	$L__BB135_16;
	setp.eq.s32 	%p11, %r25, 1;
	@%p11 bra 	$L__BB135_14;
	mul.lo.s32 	%r70, %r84, %r2;
	shl.b32 	%r71, %r70, 2;
	add.s32 	%r72, %r8, %r71;
	ld.shared.f32 	%f42, [%r72];
	add.f32 	%f43, %f53, %f42;
	shl.b32 	%r73, %r2, 2;
	add.s32 	%r74, %r72, %r73;
	ld.shared.f32 	%f44, [%r74];
	add.f32 	%f53, %f43, %f44;
	add.s32 	%r84, %r84, 2;
$L__BB135_14:
	and.b32  	%r75, %r9, 1;
	setp.eq.b32 	%p12, %r75, 1;
	not.pred 	%p13, %p12;
	@%p13 bra 	$L__BB135_16;
	mul.lo.s32 	%r76, %r84, %r2;
	shl.b32 	%r77, %r76, 2;
	add.s32 	%r78, %r8, %r77;
	ld.shared.f32 	%f45, [%r78];
	add.f32 	%f53, %f53, %f45;
$L__BB135_16:
	st.shared.f32 	[%r8], %f53;
$L__BB135_17:
	cvt.u64.u32 	%rd11, %r4;
	mad.lo.s64 	%rd12, %rd4, %rd11, %rd1;
	cvta.to.global.u64 	%rd13, %rd2;
	shl.b64 	%rd14, %rd12, 2;
	add.s64 	%rd15, %rd13, %rd14;
	st.global.f32 	[%rd15], %f53;
$L__BB135_18:
	ret;

}
	// .globl	contiguous_reducel3_i64
.visible .entry contiguous_reducel3_i64(
	.param .u64 .ptr .align 1 contiguous_reducel3_i64_param_0,
	.param .u64 .ptr .align 1 contiguous_reducel3_i64_param_1,
	.param .u64 contiguous_reducel3_i64_param_2
)
{
	.reg .pred 	%p<26>;
	.reg .b32 	%r<38>;
	.reg .b64 	%rd<23>;
	.reg .b64 	%fd<59>;

	ld.param.u64 	%rd7, [contiguous_reducel3_i64_param_0];
	ld.param.u64 	%rd9, [contiguous_reducel3_i64_param_1];
	ld.param.u64 	%rd8, [contiguous_reducel3_i64_param_2];
	cvta.to.global.u64 	%rd1, %rd9;
	mov.u32 	%r1, %tid.x;
	mov.u32 	%r2, %ctaid.x;
	mov.u32 	%r37, %ntid.x;
	mul.lo.s32 	%r15, %r2, %r37;
	shl.b32 	%r16, %r15, 1;
	add.s32 	%r4, %r16, %r1;
	shl.b32 	%r17, %r1, 3;
	mov.u32 	%r18, reducel3sdata_i64;
	add.s32 	%r5, %r18, %r17;
	mov.b64 	%rd10, 0;
	st.shared.u64 	[%r5], %rd10;
	add.s32 	%r19, %r4, %r37;
	cvt.u64.u32 	%rd2, %r19;
	setp.le.u64 	%p1, %rd8, %rd2;
	@%p1 bra 	$L__BB136_6;
	mul.wide.u32 	%rd14, %r4, 8;
	add.s64 	%rd15, %rd1, %rd14;
	ld.global.u64 	%rd16, [%rd15];
	abs.s64 	%rd3, %rd16;
	cvt.rn.f64.s64 	%fd19, %rd3;
	{
	.reg .b32 %temp; 
	mov.b64 	{%temp, %r6}, %fd19;
	}
	mov.f64 	%fd20, 0d4008000000000000;
	{
	.reg .b32 %temp; 
	mov.b64 	{%temp, %r25}, %fd20;
	}
	and.b32  	%r8, %r25, 2146435072;
	setp.eq.s32 	%p9, %r8, 1073741824;
	abs.f64 	%fd21, %fd19;
	{ // callseq 1, 0
	.param .b64 param0;
	st.param.f64 	[param0], %fd21;
	.param .b64 retval0;
	call.uni (retval0), 
	__internal_accurate_pow, 
	(
	param0
	);
	ld.param.f64 	%fd22, [retval0];
	} // callseq 1
	setp.lt.s32 	%p10, %r6, 0;
	neg.f64 	%fd24, %fd22;
	selp.f64 	%fd25, %fd24, %fd22, %p9;
	selp.f64 	%fd56, %fd25, %fd22, %p10;
	setp.ne.s64 	%p11, %rd16, 0;
	@%p11 bra 	$L__BB136_3;
	setp.eq.s32 	%p12, %r8, 1073741824;
	selp.b32 	%r26, %r6, 0, %p12;
	setp.lt.s32 	%p13, %r25, 0;
	or.b32  	%r27, %r26, 2146435072;
	selp.b32 	%r28, %r27, %r26, %p13;
	mov.b32 	%r29, 0;
	mov.b64 	%fd56, {%r29, %r28};
$L__BB136_3:
	setp.eq.s32 	%p14, %r8, 1073741824;
	setp.eq.s64 	%p15, %rd3, 1;
	selp.f64 	%fd4, 0d3FF0000000000000, %fd56, %p15;
	shl.b64 	%rd17, %rd2, 3;
	add.s64 	%rd18, %rd1, %rd17;
	ld.global.u64 	%rd19, [%rd18];
	abs.s64 	%rd4, %rd19;
	cvt.rn.f64.s64 	%fd26, %rd4;
	{
	.reg .b32 %temp; 
	mov.b64 	{%temp, %r9}, %fd26;
	}
	abs.f64 	%fd27, %fd26;
	{ // callseq 2, 0
	.param .b64 param0;
	st.param.f64 	[param0], %fd27;
	.param .b64 retval0;
	call.uni (retval0), 
	__internal_accurate_pow, 
	(
	param0
	);
	ld.param.f64 	%fd28, [retval0];
	} // callseq 2
	setp.lt.s32 	%p16, %r9, 0;
	neg.f64 	%fd30, %fd28;
	selp.f64 	%fd31, %fd30, %fd28, %p14;
	selp.f64 	%fd57, %fd31, %fd28, %p16;
	setp.ne.s64 	%p17, %rd19, 0;
	@%p17 bra 	$L__BB136_5;
	setp.eq.s32 	%p18, %r8, 1073741824;
	selp.b32 	%r31, %r9, 0, %p18;
	setp.lt.s32 	%p19, %r25, 0;
	or.b32  	%r32, %r31, 2146435072;
	selp.b32 	%r33, %r32, %r31, %p19;
	mov.b32 	%r34, 0;
	mov.b64 	%fd57, {%r34, %r33};
$L__BB136_5:
	setp.eq.s64 	%p20, %rd4, 1;
	selp.f64 	%fd32, 0d3FF0000000000000, %fd57, %p20;
	add.f64 	%fd33, %fd4, %fd32;
	st.shared.f64 	[%r5], %fd33;
	bra.uni 	$L__BB136_10;
$L__BB136_6:
	cvt.u64.u32 	%rd5, %r4;
	setp.le.u64 	%p2, %rd8, %rd5;
	@%p2 bra 	$L__BB136_10;
	shl.b64 	%rd11, %rd5, 3;
	add.s64 	%rd12, %rd1, %rd11;
	ld.global.u64 	%rd13, [%rd12];
	abs.s64 	%rd6, %rd13;
	cvt.rn.f64.s64 	%fd11, %rd6;
	{
	.reg .b32 %temp; 
	mov.b64 	{%temp, %r10}, %fd11;
	}
	mov.f64 	%fd12, 0d4008000000000000;
	{
	.reg .b32 %temp; 
	mov.b64 	{%temp, %r20}, %fd12;
	}
	and.b32  	%r12, %r20, 2146435072;
	setp.eq.s32 	%p3, %r12, 1073741824;
	abs.f64 	%fd13, %fd11;
	{ // callseq 0, 0
	.param .b64 param0;
	st.param.f64 	[param0], %fd13;
	.param .b64 retval0;
	call.uni (retval0), 
	__internal_accurate_pow, 
	(
	param0
	);
	ld.param.f64 	%fd14, [retval0];
	} // callseq 0
	setp.lt.s32 	%p4, %r10, 0;
	neg.f64 	%fd16, %fd14;
	selp.f64 	%fd17, %fd16, %fd14, %p3;
	selp.f64 	%fd58, %fd17, %fd14, %p4;
	setp.ne.s64 	%p5, %rd13, 0;
	@%p5 bra 	$L__BB136_9;
	setp.eq.s32 	%p6, %r12, 1073741824;
	selp.b32 	%r21, %r10, 0, %p6;
	setp.lt.s32 	%p7, %r20, 0;
	or.b32  	%r22, %r21, 2146435072;
	selp.b32 	%r23, %r22, %r21, %p7;
	mov.b32 	%r24, 0;
	mov.b64 	%fd58, {%r24, %r23};
$L__BB136_9:
	setp.eq.s64 	%p8, %rd6, 1;
	selp.f64 	%fd18, 0d3FF0000000000000, %fd58, %p8;
	st.shared.f64 	[%r5], %fd18;
$L__BB136_10:
	bar.sync 	0;
	setp.lt.u32 	%p21, %r37, 66;
	@%p21 bra 	$L__BB136_14;
$L__BB136_11:
	shr.u32 	%r14, %r37, 1;
	setp.ge.u32 	%p22, %r1, %r14;
	@%p22 bra 	$L__BB136_13;
	ld.shared.f64 	%fd34, [%r5];
	shl.b32 	%r35, %r14, 3;
	add.s32 	%r36, %r5, %r35;
	ld.shared.f64 	%fd35, [%r36];
	add.f64 	%fd36, %fd34, %fd35;
	st.shared.f64 	[%r5], %fd36;
$L__BB136_13:
	bar.sync 	0;
	setp.gt.u32 	%p23, %r37, 131;
	mov.u32 	%r37, %r14;
	@%p23 bra 	$L__BB136_11;
$L__BB136_14:
	setp.gt.u32 	%p24, %r1, 31;
	@%p24 bra 	$L__BB136_17;
	ld.volatile.shared.f64 	%fd37, [%r5];
	ld.volatile.shared.f64 	%fd38, [%r5+256];
	add.f64 	%fd39, %fd37, %fd38;
	st.volatile.shared.f64 	[%r5], %fd39;
	ld.volatile.shared.f64 	%fd40, [%r5];
	ld.volatile.shared.f64 	%fd41, [%r5+128];
	add.f64 	%fd42, %fd40, %fd41;
	st.volatile.shared.f64 	[%r5], %fd42;
	ld.volatile.shared.f64 	%fd43, [%r5];
	ld.volatile.shared.f64 	%fd44, [%r5+64];
	add.f64 	%fd45, %fd43, %fd44;
	st.volatile.shared.f64 	[%r5], %fd45;
	ld.volatile.shared.f64 	%fd46, [%r5];
	ld.volatile.shared.f64 	%fd47, [%r5+32];
	add.f64 	%fd48, %fd46, %fd47;
	st.volatile.shared.f64 	[%r5], %fd48;
	ld.volatile.shared.f64 	%fd49, [%r5];
	ld.volatile.shared.f64 	%fd50, [%r5+16];
	add.f64 	%fd51, %fd49, %fd50;
	st.volatile.shared.f64 	[%r5], %fd51;
	ld.volatile.shared.f64 	%fd52, [%r5];
	ld.volatile.shared.f64 	%fd53, [%r5+8];
	add.f64 	%fd54, %fd52, %fd53;
	st.volatile.shared.f64 	[%r5], %fd54;
	setp.ne.s32 	%p25, %r1, 0;
	@%p25 bra 	$L__BB136_17;
	ld.shared.f64 	%fd55, [reducel3sdata_i64];
	cvta.to.global.u64 	%rd20, %rd7;
	mul.wide.u32 	%rd21, %r2, 8;
	add.s64 	%rd22, %rd20, %rd21;
	st.global.f64 	[%rd22], %fd55;
$L__BB136_17:
	ret;

}
	// .globl	contiguous_cumulate_reducel3_i64
.visible .entry contiguous_cumulate_reducel3_i64(
	.param .u64 .ptr .align 1 contiguous_cumulate_reducel3_i64_param_0,
	.param .u64 .ptr .align 1 contiguous_cumulate_reducel3_i64_param_1,
	.param .u64 contiguous_cumulate_reducel3_i64_param_2
)
{
	.reg .pred 	%p<8>;
	.reg .b32 	%r<16>;
	.reg .b64 	%rd<17>;
	.reg .b64 	%fd<27>;

	ld.param.u64 	%rd4, [contiguous_cumulate_reducel3_i64_param_0];
	ld.param.u64 	%rd6, [contiguous_cumulate_reducel3_i64_param_1];
	ld.param.u64 	%rd5, [contiguous_cumulate_reducel3_i64_param_2];
	cvta.to.global.u64 	%rd1, %rd6;
	mov.u32 	%r1, %tid.x;
	mov.u32 	%r2, %ctaid.x;
	mov.u32 	%r15, %ntid.x;
	mul.lo.s32 	%r8, %r2, %r15;
	shl.b32 	%r9, %r8, 1;
	add.s32 	%r4, %r9, %r1;
	shl.b32 	%r10, %r1, 3;
	mov.u32 	%r11, reducel3sdata_i64;
	add.s32 	%r5, %r11, %r10;
	mov.b64 	%rd7, 0;
	st.shared.u64 	[%r5], %rd7;
	add.s32 	%r12, %r4, %r15;
	cvt.u64.u32 	%rd2, %r12;
	setp.le.u64 	%p1, %rd5, %rd2;
	@%p1 bra 	$L__BB137_2;
	mul.wide.u32 	%rd10, %r4, 8;
	add.s64 	%rd11, %rd1, %rd10;
	ld.global.f64 	%fd2, [%rd11];
	shl.b64 	%rd12, %rd2, 3;
	add.s64 	%rd13, %rd1, %rd12;
	ld.global.f64 	%fd3, [%rd13];
	add.f64 	%fd4, %fd2, %fd3;
	st.shared.f64 	[%r5], %fd4;
	bra.uni 	$L__BB137_4;
$L__BB137_2:
	cvt.u64.u32 	%rd3, %r4;
	setp.le.u64 	%p2, %rd5, %rd3;
	@%p2 bra 	$L__BB137_4;
	shl.b64 	%rd8, %rd3, 3;
	add.s64 	%rd9, %rd1, %rd8;
	ld.global.f64 	%fd1, [%rd9];
	st.shared.f64 	[%r5], %fd1;
$L__BB137_4:
	bar.sync 	0;
	setp.lt.u32 	%p3, %r15, 66;
	@%p3 bra 	$L__BB137_8;
$L__BB137_5:
	shr.u32 	%r7, %r15, 1;
	setp.ge.u32 	%p4, %r1, %r7;
	@%p4 bra 	$L__BB137_7;
	ld.shared.f64 	%fd5, [%r5];
	shl.b32 	%r13, %r7, 3;
	add.s32 	%r14, %r5, %r13;
	ld.shared.f64 	%fd6, [%r14];
	add.f64 	%fd7, %fd5, %fd6;
	st.shared.f64 	[%r5], %fd7;
$L__BB137_7:
	bar.sync 	0;
	setp.gt.u32 	%p5, %r15, 131;
	mov.u32 	%r15, %r7;
	@%p5 bra 	$L__BB137_5;
$L__BB137_8:
	setp.gt.u32 	%p6, %r1, 31;
	@%p6 bra 	$L__BB137_11;
	ld.volatile.shared.f64 	%fd8, [%r5];
	ld.volatile.shared.f64 	%fd9, [%r5+256];
	add.f64 	%fd10, %fd8, %fd9;
	st.volatile.shared.f64 	[%r5], %fd10;
	ld.volatile.shared.f64 	%fd11, [%r5];
	ld.volatile.shared.f64 	%fd12, [%r5+128];
	add.f64 	%fd13, %fd11, %fd12;
	st.volatile.shared.f64 	[%r5], %fd13;
	ld.volatile.shared.f64 	%fd14, [%r5];
	ld.volatile.shared.f64 	%fd15, [%r5+64];
	add.f64 	%fd16, %fd14, %fd15;
	st.volatile.shared.f64 	[%r5], %fd16;
	ld.volatile.shared.f64 	%fd17, [%r5];
	ld.volatile.shared.f64 	%fd18, [%r5+32];
	add.f64 	%fd19, %fd17, %fd18;
	st.volatile.shared.f64 	[%r5], %fd19;
	ld.volatile.shared.f64 	%fd20, [%r5];
	ld.volatile.shared.f64 	%fd21, [%r5+16];
	add.f64 	%fd22, %fd20, %fd21;
	st.volatile.shared.f64 	[%r5], %fd22;
	ld.volatile.shared.f64 	%fd23, [%r5];
	ld.volatile.shared.f64 	%fd24, [%r5+8];
	add.f64 	%fd25, %fd23, %fd24;
	st.volatile.shared.f64 	[%r5], %fd25;
	setp.ne.s32 	%p7, %r1, 0;
	@%p7 bra 	$L__BB137_11;
	ld.shared.f64 	%fd26, [reducel3sdata_i64];
	cvta.to.global.u64 	%rd14, %rd4;
	mul.wide.u32 	%rd15, %r2, 8;
	add.s64 	%rd16, %rd14, %rd15;
	st.global.f64 	[%rd16], %fd26;
$L__BB137_11:
	ret;

}
	// .globl	uncontiguous_reducel3_i64
.visible .entry uncontiguous_reducel3_i64(
	.param .u64 .ptr .align 1 uncontiguous_reducel3_i64_param_0,
	.param .u64 .ptr .align 1 uncontiguous_reducel3_i64_param_1,
	.param .u64 .ptr .align 1 uncontiguous_reducel3_i64_param_2,
	.param .u64 .ptr .align 1 uncontiguous_reducel3_i64_param_3,
	.param .u64 uncontiguous_reducel3_i64_param_4,
	.param .u64 uncontiguous_reducel3_i64_param_5
)
{
	.reg .pred 	%p<71>;
	.reg .b32 	%r<234>;
	.reg .b64 	%rd<565>;
	.reg .b64 	%fd<59>;

	ld.param.u64 	%rd263, [uncontiguous_reducel3_i64_param_0];
	ld.param.u64 	%rd266, [uncontiguous_reducel3_i64_param_1];
	ld.param.u64 	%rd267, [uncontiguous_reducel3_i64_param_2];
	ld.param.u64 	%rd268, [uncontiguous_reducel3_i64_param_3];
	ld.param.u64 	%rd264, [uncontiguous_reducel3_i64_param_4];
	ld.param.u64 	%rd265, [uncontiguous_reducel3_i64_param_5];
	cvta.to.global.u64 	%rd1, %rd268;
	cvta.to.global.u64 	%rd2, %rd267;
	cvta.to.global.u64 	%rd3, %rd266;
	mov.u32 	%r1, %tid.x;
	mov.u32 	%r2, %ctaid.x;
	mov.u32 	%r233, %ntid.x;
	mul.lo.s32 	%r59, %r2, %r233;
	shl.b32 	%r60, %r59, 1;
	add.s32 	%r4, %r60, %r1;
	shl.b32 	%r61, %r1, 3;
	mov.u32 	%r62, reducel3sdata_i64;
	add.s32 	%r5, %r62, %r61;
	mov.b64 	%rd269, 0;
	st.shared.u64 	[%r5], %rd269;
	add.s32 	%r63, %r4, %r233;
	cvt.u64.u32 	%rd518, %r63;
	setp.le.u64 	%p1, %rd265, %rd518;
	@%p1 bra 	$L__BB138_58;
	cvt.u32.u64 	%r6, %rd264;
	add.s32 	%r227, %r6, -1;
	setp.lt.s32 	%p33, %r227, 0;
	mov.b64 	%rd522, 0;
	mov.u64 	%rd523, %rd522;
	@%p33 bra 	$L__BB138_53;
	cvt.u64.u32 	%rd519, %r4;
	setp.lt.u32 	%p34, %r227, 3;
	mov.b64 	%rd523, 0;
	mov.u64 	%rd522, %rd523;
	@%p34 bra 	$L__BB138_30;
	add.s32 	%r225, %r6, -2;
	and.b32  	%r144, %r6, -4;
	neg.s32 	%r224, %r144;
	mov.b64 	%rd523, 0;
$L__BB138_4:
	.pragma "nounroll";
	add.s32 	%r12, %r225, 1;
	mul.wide.u32 	%rd402, %r12, 8;
	add.s64 	%rd403, %rd2, %rd402;
	ld.global.u64 	%rd10, [%rd403];
	or.b64  	%rd404, %rd519, %rd10;
	and.b64  	%rd405, %rd404, -4294967296;
	setp.ne.s64 	%p35, %rd405, 0;
	@%p35 bra 	$L__BB138_6;
	cvt.u32.u64 	%r145, %rd10;
	cvt.u32.u64 	%r146, %rd519;
	div.u32 	%r147, %r146, %r145;
	mul.lo.s32 	%r148, %r147, %r145;
	sub.s32 	%r149, %r146, %r148;
	cvt.u64.u32 	%rd484, %r147;
	cvt.u64.u32 	%rd485, %r149;
	bra.uni 	$L__BB138_7;
$L__BB138_6:
	div.s64 	%rd484, %rd519, %rd10;
	mul.lo.s64 	%rd406, %rd484, %rd10;
	sub.s64 	%rd485, %rd519, %rd406;
$L__BB138_7:
	mul.wide.u32 	%rd407, %r12, 8;
	add.s64 	%rd408, %rd1, %rd407;
	ld.global.u64 	%rd17, [%rd408];
	mad.lo.s64 	%rd18, %rd17, %rd485, %rd522;
	or.b64  	%rd409, %rd518, %rd10;
	and.b64  	%rd410, %rd409, -4294967296;
	setp.ne.s64 	%p36, %rd410, 0;
	@%p36 bra 	$L__BB138_9;
	cvt.u32.u64 	%r150, %rd10;
	cvt.u32.u64 	%r151, %rd518;
	div.u32 	%r152, %r151, %r150;
	mul.lo.s32 	%r153, %r152, %r150;
	sub.s32 	%r154, %r151, %r153;
	cvt.u64.u32 	%rd486, %r152;
	cvt.u64.u32 	%rd487, %r154;
	bra.uni 	$L__BB138_10;
$L__BB138_9:
	div.s64 	%rd486, %rd518, %rd10;
	mul.lo.s64 	%rd411, %rd486, %rd10;
	sub.s64 	%rd487, %rd518, %rd411;
$L__BB138_10:
	mad.lo.s64 	%rd25, %rd487, %rd17, %rd523;
	add.s32 	%r13, %r225, -2;
	mul.wide.u32 	%rd412, %r225, 8;
	add.s64 	%rd413, %rd2, %rd412;
	ld.global.u64 	%rd26, [%rd413];
	or.b64  	%rd414, %rd484, %rd26;
	and.b64  	%rd415, %rd414, -4294967296;
	setp.ne.s64 	%p37, %rd415, 0;
	@%p37 bra 	$L__BB138_12;
	cvt.u32.u64 	%r155, %rd26;
	cvt.u32.u64 	%r156, %rd484;
	div.u32 	%r157, %r156, %r155;
	mul.lo.s32 	%r158, %r157, %r155;
	sub.s32 	%r159, %r156, %r158;
	cvt.u64.u32 	%rd488, %r157;
	cvt.u64.u32 	%rd489, %r159;
	bra.uni 	$L__BB138_13;
$L__BB138_12:
	div.s64 	%rd488, %rd484, %rd26;
	mul.lo.s64 	%rd416, %rd488, %rd26;
	sub.s64 	%rd489, %rd484, %rd416;
$L__BB138_13:
	mul.wide.u32 	%rd417, %r225, 8;
	add.s64 	%rd418, %rd1, %rd417;
	ld.global.u64 	%rd33, [%rd418];
	mad.lo.s64 	%rd34, %rd33, %rd489, %rd18;
	or.b64  	%rd419, %rd486, %rd26;
	and.b64  	%rd420, %rd419, -4294967296;
	setp.ne.s64 	%p38, %rd420, 0;
	@%p38 bra 	$L__BB138_15;
	cvt.u32.u64 	%r160, %rd26;
	cvt.u32.u64 	%r161, %rd486;
	div.u32 	%r162, %r161, %r160;
	mul.lo.s32 	%r163, %r162, %r160;
	sub.s32 	%r164, %r161, %r163;
	cvt.u64.u32 	%rd490, %r162;
	cvt.u64.u32 	%rd491, %r164;
	bra.uni 	$L__BB138_16;
$L__BB138_15:
	div.s64 	%rd490, %rd486, %rd26;
	mul.lo.s64 	%rd421, %rd490, %rd26;
	sub.s64 	%rd491, %rd486, %rd421;
$L__BB138_16:
	mad.lo.s64 	%rd41, %rd491, %rd33, %rd25;
	add.s32 	%r14, %r225, -1;
	mul.wide.u32 	%rd422, %r14, 8;
	add.s64 	%rd423, %rd2, %rd422;
	ld.global.u64 	%rd42, [%rd423];
	or.b64  	%rd424, %rd488, %rd42;
	and.b64  	%rd425, %rd424, -4294967296;
	setp.ne.s64 	%p39, %rd425, 0;
	@%p39 bra 	$L__BB138_18;
	cvt.u32.u64 	%r165, %rd42;
	cvt.u32.u64 	%r166, %rd488;
	div.u32 	%r167, %r166, %r165;
	mul.lo.s32 	%r168, %r167, %r165;
	sub.s32 	%r169, %r166, %r168;
	cvt.u64.u32 	%rd492, %r167;
	cvt.u64.u32 	%rd493, %r169;
	bra.uni 	$L__BB138_19;
$L__BB138_18:
	div.s64 	%rd492, %rd488, %rd42;
	mul.lo.s64 	%rd426, %rd492, %rd42;
	sub.s64 	%rd493, %rd488, %rd426;
$L__BB138_19:
	mul.wide.u32 	%rd427, %r14, 8;
	add.s64 	%rd428, %rd1, %rd427;
	ld.global.u64 	%rd49, [%rd428];
	mad.lo.s64 	%rd50, %rd49, %rd493, %rd34;
	or.b64  	%rd429, %rd490, %rd42;
	and.b64  	%rd430, %rd429, -4294967296;
	setp.ne.s64 	%p40, %rd430, 0;
	@%p40 bra 	$L__BB138_21;
	cvt.u32.u64 	%r170, %rd42;
	cvt.u32.u64 	%r171, %rd490;
	div.u32 	%r172, %r171, %r170;
	mul.lo.s32 	%r173, %r172, %r170;
	sub.s32 	%r174, %r171, %r173;
	cvt.u64.u32 	%rd494, %r172;
	cvt.u64.u32 	%rd495, %r174;
	bra.uni 	$L__BB138_22;
$L__BB138_21:
	div.s64 	%rd494, %rd490, %rd42;
	mul.lo.s64 	%rd431, %rd494, %rd42;
	sub.s64 	%rd495, %rd490, %rd431;
$L__BB138_22:
	mad.lo.s64 	%rd57, %rd495, %rd49, %rd41;
	mul.wide.u32 	%rd432, %r13, 8;
	add.s64 	%rd433, %rd2, %rd432;
	ld.global.u64 	%rd58, [%rd433];
	or.b64  	%rd434, %rd492, %rd58;
	and.b64  	%rd435, %rd434, -4294967296;
	setp.ne.s64 	%p41, %rd435, 0;
	@%p41 bra 	$L__BB138_24;
	cvt.u32.u64 	%r175, %rd58;
	cvt.u32.u64 	%r176, %rd492;
	div.u32 	%r177, %r176, %r175;
	mul.lo.s32 	%r178, %r177, %r175;
	sub.s32 	%r179, %r176, %r178;
	cvt.u64.u32 	%rd519, %r177;
	cvt.u64.u32 	%rd497, %r179;
	bra.uni 	$L__BB138_25;
$L__BB138_24:
	div.s64 	%rd519, %rd492, %rd58;
	mul.lo.s64 	%rd436, %rd519, %rd58;
	sub.s64 	%rd497, %rd492, %rd436;
$L__BB138_25:
	mul.wide.u32 	%rd437, %r13, 8;
	add.s64 	%rd438, %rd1, %rd437;
	ld.global.u64 	%rd65, [%rd438];
	mad.lo.s64 	%rd522, %rd65, %rd497, %rd50;
	or.b64  	%rd439, %rd494, %rd58;
	and.b64  	%rd440, %rd439, -4294967296;
	setp.ne.s64 	%p42, %rd440, 0;
	@%p42 bra 	$L__BB138_27;
	cvt.u32.u64 	%r180, %rd58;
	cvt.u32.u64 	%r181, %rd494;
	div.u32 	%r182, %r181, %r180;
	mul.lo.s32 	%r183, %r182, %r180;
	sub.s32 	%r184, %r181, %r183;
	cvt.u64.u32 	%rd518, %r182;
	cvt.u64.u32 	%rd499, %r184;
	bra.uni 	$L__BB138_28;
$L__BB138_27:
	div.s64 	%rd518, %rd494, %rd58;
	mul.lo.s64 	%rd441, %rd518, %rd58;
	sub.s64 	%rd499, %rd494, %rd441;
$L__BB138_28:
	mad.lo.s64 	%rd523, %rd499, %rd65, %rd57;
	add.s32 	%r225, %r225, -4;
	add.s32 	%r224, %r224, 4;
	setp.ne.s32 	%p43, %r224, 0;
	@%p43 bra 	$L__BB138_4;
	add.s32 	%r227, %r225, 1;
$L__BB138_30:
	and.b32  	%r19, %r6, 3;
	setp.eq.s32 	%p44, %r19, 0;
	@%p44 bra 	$L__BB138_53;
	setp.eq.s32 	%p45, %r19, 1;
	@%p45 bra 	$L__BB138_45;
	mul.wide.u32 	%rd443, %r227, 8;
	add.s64 	%rd444, %rd2, %rd443;
	ld.global.u64 	%rd80, [%rd444];
	or.b64  	%rd445, %rd519, %rd80;
	and.b64  	%rd446, %rd445, -4294967296;
	setp.ne.s64 	%p46, %rd446, 0;
	@%p46 bra 	$L__BB138_34;
	cvt.u32.u64 	%r185, %rd80;
	cvt.u32.u64 	%r186, %rd519;
	div.u32 	%r187, %r186, %r185;
	mul.lo.s32 	%r188, %r187, %r185;
	sub.s32 	%r189, %r186, %r188;
	cvt.u64.u32 	%rd506, %r187;
	cvt.u64.u32 	%rd507, %r189;
	bra.uni 	$L__BB138_35;
$L__BB138_34:
	div.s64 	%rd506, %rd519, %rd80;
	mul.lo.s64 	%rd447, %rd506, %rd80;
	sub.s64 	%rd507, %rd519, %rd447;
$L__BB138_35:
	add.s64 	%rd449, %rd1, %rd443;
	ld.global.u64 	%rd87, [%rd449];
	mad.lo.s64 	%rd88, %rd87, %rd507, %rd522;
	or.b64  	%rd450, %rd518, %rd80;
	and.b64  	%rd451, %rd450, -4294967296;
	setp.ne.s64 	%p47, %rd451, 0;
	@%p47 bra 	$L__BB138_37;
	cvt.u32.u64 	%r190, %rd80;
	cvt.u32.u64 	%r191, %rd518;
	div.u32 	%r192, %r191, %r190;
	mul.lo.s32 	%r193, %r192, %r190;
	sub.s32 	%r194, %r191, %r193;
	cvt.u64.u32 	%rd508, %r192;
	cvt.u64.u32 	%rd509, %r194;
	bra.uni 	$L__BB138_38;
$L__BB138_37:
	div.s64 	%rd508, %rd518, %rd80;
	mul.lo.s64 	%rd452, %rd508, %rd80;
	sub.s64 	%rd509, %rd518, %rd452;
$L__BB138_38:
	mad.lo.s64 	%rd95, %rd509, %rd87, %rd523;
	add.s32 	%r20, %r227, -1;
	mul.wide.u32 	%rd453, %r20, 8;
	add.s64 	%rd454, %rd2, %rd453;
	ld.global.u64 	%rd96, [%rd454];
	or.b64  	%rd455, %rd506, %rd96;
	and.b64  	%rd456, %rd455, -4294967296;
	setp.ne.s64 	%p48, %rd456, 0;
	@%p48 bra 	$L__BB138_40;
	cvt.u32.u64 	%r195, %rd96;
	cvt.u32.u64 	%r196, %rd506;
	div.u32 	%r197, %r196, %r195;
	mul.lo.s32 	%r198, %r197, %r195;
	sub.s32 	%r199, %r196, %r198;
	cvt.u64.u32 	%rd519, %r197;
	cvt.u64.u32 	%rd511, %r199;
	bra.uni 	$L__BB138_41;
$L__BB138_40:
	div.s64 	%rd519, %rd506, %rd96;
	mul.lo.s64 	%rd457, %rd519, %rd96;
	sub.s64 	%rd511, %rd506, %rd457;
$L__BB138_41:
	add.s64 	%rd459, %rd1, %rd453;
	ld.global.u64 	%rd103, [%rd459];
	mad.lo.s64 	%rd522, %rd103, %rd511, %rd88;
	or.b64  	%rd460, %rd508, %rd96;
	and.b64  	%rd461, %rd460, -4294967296;
	setp.ne.s64 	%p49, %rd461, 0;
	@%p49 bra 	$L__BB138_43;
	cvt.u32.u64 	%r200, %rd96;
	cvt.u32.u64 	%r201, %rd508;
	div.u32 	%r202, %r201, %r200;
	mul.lo.s32 	%r203, %r202, %r200;
	sub.s32 	%r204, %r201, %r203;
	cvt.u64.u32 	%rd518, %r202;
	cvt.u64.u32 	%rd513, %r204;
	bra.uni 	$L__BB138_44;
$L__BB138_43:
	div.s64 	%rd518, %rd508, %rd96;
	mul.lo.s64 	%rd462, %rd518, %rd96;
	sub.s64 	%rd513, %rd508, %rd462;
$L__BB138_44:
	mad.lo.s64 	%rd523, %rd513, %rd103, %rd95;
	add.s32 	%r227, %r227, -2;
$L__BB138_45:
	and.b32  	%r205, %r6, 1;
	setp.eq.b32 	%p50, %r205, 1;
	not.pred 	%p51, %p50;
	@%p51 bra 	$L__BB138_53;
	mul.wide.u32 	%rd463, %r227, 8;
	add.s64 	%rd464, %rd2, %rd463;
	ld.global.u64 	%rd118, [%rd464];
	or.b64  	%rd465, %rd519, %rd118;
	and.b64  	%rd466, %rd465, -4294967296;
	setp.ne.s64 	%p52, %rd466, 0;
	@%p52 bra 	$L__BB138_48;
	cvt.u32.u64 	%r206, %rd118;
	cvt.u32.u64 	%r207, %rd519;
	rem.u32 	%r208, %r207, %r206;
	cvt.u64.u32 	%rd520, %r208;
	bra.uni 	$L__BB138_49;
$L__BB138_48:
	rem.s64 	%rd520, %rd519, %rd118;
$L__BB138_49:
	add.s64 	%rd468, %rd1, %rd463;
	ld.global.u64 	%rd122, [%rd468];
	mad.lo.s64 	%rd522, %rd122, %rd520, %rd522;
	or.b64  	%rd469, %rd518, %rd118;
	and.b64  	%rd470, %rd469, -4294967296;
	setp.ne.s64 	%p53, %rd470, 0;
	@%p53 bra 	$L__BB138_51;
	cvt.u32.u64 	%r209, %rd118;
	cvt.u32.u64 	%r210, %rd518;
	rem.u32 	%r211, %r210, %r209;
	cvt.u64.u32 	%rd521, %r211;
	bra.uni 	$L__BB138_52;
$L__BB138_51:
	rem.s64 	%rd521, %rd518, %rd118;
$L__BB138_52:
	mad.lo.s64 	%rd523, %rd521, %rd122, %rd523;
$L__BB138_53:
	shl.b64 	%rd471, %rd522, 3;
	add.s64 	%rd472, %rd3, %rd471;
	ld.global.u64 	%rd473, [%rd472];
	abs.s64 	%rd130, %rd473;
	cvt.rn.f64.s64 	%fd19, %rd130;
	{
	.reg .b32 %temp; 
	mov.b64 	{%temp, %r23}, %fd19;
	}
	mov.f64 	%fd20, 0d4008000000000000;
	{
	.reg .b32 %temp; 
	mov.b64 	{%temp, %r212}, %fd20;
	}
	and.b32  	%r25, %r212, 2146435072;
	setp.eq.s32 	%p54, %r25, 1073741824;
	abs.f64 	%fd21, %fd19;
	{ // callseq 4, 0
	.param .b64 param0;
	st.param.f64 	[param0], %fd21;
	.param .b64 retval0;
	call.uni (retval0), 
	__internal_accurate_pow, 
	(
	param0
	);
	ld.param.f64 	%fd22, [retval0];
	} // callseq 4
	setp.lt.s32 	%p55, %r23, 0;
	neg.f64 	%fd24, %fd22;
	selp.f64 	%fd25, %fd24, %fd22, %p54;
	selp.f64 	%fd56, %fd25, %fd22, %p55;
	setp.ne.s64 	%p56, %rd473, 0;
	@%p56 bra 	$L__BB138_55;
	setp.eq.s32 	%p57, %r25, 1073741824;
	selp.b32 	%r213, %r23, 0, %p57;
	setp.lt.s32 	%p58, %r212, 0;
	or.b32  	%r214, %r213, 2146435072;
	selp.b32 	%r215, %r214, %r213, %p58;
	mov.b32 	%r216, 0;
	mov.b64 	%fd56, {%r216, %r215};
$L__BB138_55:
	setp.eq.s32 	%p59, %r25, 1073741824;
	setp.eq.s64 	%p60, %rd130, 1;
	selp.f64 	%fd4, 0d3FF0000000000000, %fd56, %p60;
	shl.b64 	%rd474, %rd523, 3;
	add.s64 	%rd475, %rd3, %rd474;
	ld.global.u64 	%rd476, [%rd475];
	abs.s64 	%rd131, %rd476;
	cvt.rn.f64.s64 	%fd26, %rd131;
	{
	.reg .b32 %temp; 
	mov.b64 	{%temp, %r26}, %fd26;
	}
	abs.f64 	%fd27, %fd26;
	{ // callseq 5, 0
	.param .b64 param0;
	st.param.f64 	[param0], %fd27;
	.param .b64 retval0;
	call.uni (retval0), 
	__internal_accurate_pow, 
	(
	param0
	);
	ld.param.f64 	%fd28, [retval0];
	} // callseq 5
	setp.lt.s32 	%p61, %r26, 0;
	neg.f64 	%fd30, %fd28;
	selp.f64 	%fd31, %fd30, %fd28, %p59;
	selp.f64 	%fd57, %fd31, %fd28, %p61;
	setp.ne.s64 	%p62, %rd476, 0;
	@%p62 bra 	$L__BB138_57;
	setp.eq.s32 	%p63, %r25, 1073741824;
	selp.b32 	%r218, %r26, 0, %p63;
	setp.lt.s32 	%p64, %r212, 0;
	or.b32  	%r219, %r218, 2146435072;
	selp.b32 	%r220, %r219, %r218, %p64;
	mov.b32 	%r221, 0;
	mov.b64 	%fd57, {%r221, %r220};
$L__BB138_57:
	setp.eq.s64 	%p65, %rd131, 1;
	selp.f64 	%fd32, 0d3FF0000000000000, %fd57, %p65;
	add.f64 	%fd33, %fd4, %fd32;
	st.shared.f64 	[%r5], %fd33;
	bra.uni 	$L__BB138_120;
$L__BB138_58:
	cvt.u64.u32 	%rd555, %r4;
	setp.le.u64 	%p2, %rd265, %rd555;
	@%p2 bra 	$L__BB138_120;
	cvt.u32.u64 	%r27, %rd264;
	add.s32 	%r231, %r27, -1;
	setp.lt.s32 	%p3, %r231, 0;
	mov.b64 	%rd564, 0;
	@%p3 bra 	$L__BB138_117;
	and.b32  	%r29, %r27, 7;
	setp.lt.u32 	%p4, %r231, 7;
	mov.b64 	%rd564, 0;
	@%p4 bra 	$L__BB138_88;
	add.s32 	%r229, %r27, -4;
	and.b32  	%r64, %r27, -8;
	neg.s32 	%r228, %r64;
	mov.b64 	%rd564, 0;
$L__BB138_62:
	.pragma "nounroll";
	add.s32 	%r34, %r229, 3;
	mul.wide.u32 	%rd274, %r34, 8;
	add.s64 	%rd275, %rd2, %rd274;
	ld.global.u64 	%rd135, [%rd275];
	or.b64  	%rd276, %rd555, %rd135;
	and.b64  	%rd277, %rd276, -4294967296;
	setp.ne.s64 	%p5, %rd277, 0;
	@%p5 bra 	$L__BB138_64;
	cvt.u32.u64 	%r65, %rd135;
	cvt.u32.u64 	%r66, %rd555;
	div.u32 	%r67, %r66, %r65;
	mul.lo.s32 	%r68, %r67, %r65;
	sub.s32 	%r69, %r66, %r68;
	cvt.u64.u32 	%rd526, %r67;
	cvt.u64.u32 	%rd527, %r69;
	bra.uni 	$L__BB138_65;
$L__BB138_64:
	div.s64 	%rd526, %rd555, %rd135;
	mul.lo.s64 	%rd278, %rd526, %rd135;
	sub.s64 	%rd527, %rd555, %rd278;
$L__BB138_65:
	add.s64 	%rd280, %rd1, %rd274;
	ld.global.u64 	%rd281, [%rd280];
	mad.lo.s64 	%rd142, %rd281, %rd527, %rd564;
	add.s32 	%r35, %r229, 2;
	mul.wide.u32 	%rd282, %r35, 8;
	add.s64 	%rd283, %rd2, %rd282;
	ld.global.u64 	%rd143, [%rd283];
	or.b64  	%rd284, %rd526, %rd143;
	and.b64  	%rd285, %rd284, -4294967296;
	setp.ne.s64 	%p6, %rd285, 0;
	@%p6 bra 	$L__BB138_67;
	cvt.u32.u64 	%r70, %rd143;
	cvt.u32.u64 	%r71, %rd526;
	div.u32 	%r72, %r71, %r70;
	mul.lo.s32 	%r73, %r72, %r70;
	sub.s32 	%r74, %r71, %r73;
	cvt.u64.u32 	%rd528, %r72;
	cvt.u64.u32 	%rd529, %r74;
	bra.uni 	$L__BB138_68;
$L__BB138_67:
	div.s64 	%rd528, %rd526, %rd143;
	mul.lo.s64 	%rd286, %rd528, %rd143;
	sub.s64 	%rd529, %rd526, %rd286;
$L__BB138_68:
	add.s64 	%rd288, %rd1, %rd282;
	ld.global.u64 	%rd289, [%rd288];
	mad.lo.s64 	%rd150, %rd289, %rd529, %rd142;
	add.s32 	%r36, %r229, 1;
	mul.wide.u32 	%rd290, %r36, 8;
	add.s64 	%rd291, %rd2, %rd290;
	ld.global.u64 	%rd151, [%rd291];
	or.b64  	%rd292, %rd528, %rd151;
	and.b64  	%rd293, %rd292, -4294967296;
	setp.ne.s64 	%p7, %rd293, 0;
	@%p7 bra 	$L__BB138_70;
	cvt.u32.u64 	%r75, %rd151;
	cvt.u32.u64 	%r76, %rd528;
	div.u32 	%r77, %r76, %r75;
	mul.lo.s32 	%r78, %r77, %r75;
	sub.s32 	%r79, %r76, %r78;
	cvt.u64.u32 	%rd530, %r77;
	cvt.u64.u32 	%rd531, %r79;
	bra.uni 	$L__BB138_71;
$L__BB138_70:
	div.s64 	%rd530, %rd528, %rd151;
	mul.lo.s64 	%rd294, %rd530, %rd151;
	sub.s64 	%rd531, %rd528, %rd294;
$L__BB138_71:
	add.s64 	%rd296, %rd1, %rd290;
	ld.global.u64 	%rd297, [%rd296];
	mad.lo.s64 	%rd158, %rd297, %rd531, %rd150;
	add.s32 	%r37, %r229, -4;
	mul.wide.u32 	%rd298, %r229, 8;
	add.s64 	%rd299, %rd2, %rd298;
	ld.global.u64 	%rd159, [%rd299];
	or.b64  	%rd300, %rd530, %rd159;
	and.b64  	%rd301, %rd300, -4294967296;
	setp.ne.s64 	%p8, %rd301, 0;
	@%p8 bra 	$L__BB138_73;
	cvt.u32.u64 	%r80, %rd159;
	cvt.u32.u64 	%r81, %rd530;
	div.u32 	%r82, %r81, %r80;
	mul.lo.s32 	%r83, %r82, %r80;
	sub.s32 	%r84, %r81, %r83;
	cvt.u64.u32 	%rd532, %r82;
	cvt.u64.u32 	%rd533, %r84;
	bra.uni 	$L__BB138_74;
$L__BB138_73:
	div.s64 	%rd532, %rd530, %rd159;
	mul.lo.s64 	%rd302, %rd532, %rd159;
	sub.s64 	%rd533, %rd530, %rd302;
$L__BB138_74:
	add.s64 	%rd304, %rd1, %rd298;
	ld.global.u64 	%rd305, [%rd304];
	mad.lo.s64 	%rd166, %rd305, %rd533, %rd158;
	add.s32 	%r38, %r229, -1;
	mul.wide.u32 	%rd306, %r38, 8;
	add.s64 	%rd307, %rd2, %rd306;
	ld.global.u64 	%rd167, [%rd307];
	or.b64  	%rd308, %rd532, %rd167;
	and.b64  	%rd309, %rd308, -4294967296;
	setp.ne.s64 	%p9, %rd309, 0;
	@%p9 bra 	$L__BB138_76;
	cvt.u32.u64 	%r85, %rd167;
	cvt.u32.u64 	%r86, %rd532;
	div.u32 	%r87, %r86, %r85;
	mul.lo.s32 	%r88, %r87, %r85;
	sub.s32 	%r89, %r86, %r88;
	cvt.u64.u32 	%rd534, %r87;
	cvt.u64.u32 	%rd535, %r89;
	bra.uni 	$L__BB138_77;
$L__BB138_76:
	div.s64 	%rd534, %rd532, %rd167;
	mul.lo.s64 	%rd310, %rd534, %rd167;
	sub.s64 	%rd535, %rd532, %rd310;
$L__BB138_77:
	add.s64 	%rd312, %rd1, %rd306;
	ld.global.u64 	%rd313, [%rd312];
	mad.lo.s64 	%rd174, %rd313, %rd535, %rd166;
	add.s32 	%r39, %r229, -2;
	mul.wide.u32 	%rd314, %r39, 8;
	add.s64 	%rd315, %rd2, %rd314;
	ld.global.u64 	%rd175, [%rd315];
	or.b64  	%rd316, %rd534, %rd175;
	and.b64  	%rd317, %rd316, -4294967296;
	setp.ne.s64 	%p10, %rd317, 0;
	@%p10 bra 	$L__BB138_79;
	cvt.u32.u64 	%r90, %rd175;
	cvt.u32.u64 	%r91, %rd534;
	div.u32 	%r92, %r91, %r90;
	mul.lo.s32 	%r93, %r92, %r90;
	sub.s32 	%r94, %r91, %r93;
	cvt.u64.u32 	%rd536, %r92;
	cvt.u64.u32 	%rd537, %r94;
	bra.uni 	$L__BB138_80;
$L__BB138_79:
	div.s64 	%rd536, %rd534, %rd175;
	mul.lo.s64 	%rd318, %rd536, %rd175;
	sub.s64 	%rd537, %rd534, %rd318;
$L__BB138_80:
	add.s64 	%rd320, %rd1, %rd314;
	ld.global.u64 	%rd321, [%rd320];
	mad.lo.s64 	%rd182, %rd321, %rd537, %rd174;
	add.s32 	%r40, %r229, -3;
	mul.wide.u32 	%rd322, %r40, 8;
	add.s64 	%rd323, %rd2, %rd322;
	ld.global.u64 	%rd183, [%rd323];
	or.b64  	%rd324, %rd536, %rd183;
	and.b64  	%rd325, %rd324, -4294967296;
	setp.ne.s64 	%p11, %rd325, 0;
	@%p11 bra 	$L__BB138_82;
	cvt.u32.u64 	%r95, %rd183;
	cvt.u32.u64 	%r96, %rd536;
	div.u32 	%r97, %r96, %r95;
	mul.lo.s32 	%r98, %r97, %r95;
	sub.s32 	%r99, %r96, %r98;
	cvt.u64.u32 	%rd538, %r97;
	cvt.u64.u32 	%rd539, %r99;
	bra.uni 	$L__BB138_83;
$L__BB138_82:
	div.s64 	%rd538, %rd536, %rd183;
	mul.lo.s64 	%rd326, %rd538, %rd183;
	sub.s64 	%rd539, %rd536, %rd326;
$L__BB138_83:
	add.s64 	%rd328, %rd1, %rd322;
	ld.global.u64 	%rd329, [%rd328];
	mad.lo.s64 	%rd190, %rd329, %rd539, %rd182;
	mul.wide.u32 	%rd330, %r37, 8;
	add.s64 	%rd331, %rd2, %rd330;
	ld.global.u64 	%rd191, [%rd331];
	or.b64  	%rd332, %rd538, %rd191;
	and.b64  	%rd333, %rd332, -4294967296;
	setp.ne.s64 	%p12, %rd333, 0;
	@%p12 bra 	$L__BB138_85;
	cvt.u32.u64 	%r100, %rd191;
	cvt.u32.u64 	%r101, %rd538;
	div.u32 	%r102, %r101, %r100;
	mul.lo.s32 	%r103, %r102, %r100;
	sub.s32 	%r104, %r101, %r103;
	cvt.u64.u32 	%rd555, %r102;
	cvt.u64.u32 	%rd541, %r104;
	bra.uni 	$L__BB138_86;
$L__BB138_85:
	div.s64 	%rd555, %rd538, %rd191;
	mul.lo.s64 	%rd334, %rd555, %rd191;
	sub.s64 	%rd541, %rd538, %rd334;
$L__BB138_86:
	add.s64 	%rd336, %rd1, %rd330;
	ld.global.u64 	%rd337, [%rd336];
	mad.lo.s64 	%rd564, %rd337, %rd541, %rd190;
	add.s32 	%r229, %r229, -8;
	add.s32 	%r228, %r228, 8;
	setp.ne.s32 	%p13, %r228, 0;
	@%p13 bra 	$L__BB138_62;
	add.s32 	%r231, %r229, 3;
$L__BB138_88:
	setp.eq.s32 	%p14, %r29, 0;
	@%p14 bra 	$L__BB138_117;
	and.b32  	%r45, %r27, 3;
	setp.lt.u32 	%p15, %r29, 4;
	@%p15 bra 	$L__BB138_103;
	mul.wide.u32 	%rd339, %r231, 8;
	add.s64 	%rd340, %rd2, %rd339;
	ld.global.u64 	%rd202, [%rd340];
	or.b64  	%rd341, %rd555, %rd202;
	and.b64  	%rd342, %rd341, -4294967296;
	setp.ne.s64 	%p16, %rd342, 0;
	@%p16 bra 	$L__BB138_92;
	cvt.u32.u64 	%r105, %rd202;
	cvt.u32.u64 	%r106, %rd555;
	div.u32 	%r107, %r106, %r105;
	mul.lo.s32 	%r108, %r107, %r105;
	sub.s32 	%r109, %r106, %r108;
	cvt.u64.u32 	%rd545, %r107;
	cvt.u64.u32 	%rd546, %r109;
	bra.uni 	$L__BB138_93;
$L__BB138_92:
	div.s64 	%rd545, %rd555, %rd202;
	mul.lo.s64 	%rd343, %rd545, %rd202;
	sub.s64 	%rd546, %rd555, %rd343;
$L__BB138_93:
	add.s64 	%rd345, %rd1, %rd339;
	ld.global.u64 	%rd346, [%rd345];
	mad.lo.s64 	%rd209, %rd346, %rd546, %rd564;
	add.s32 	%r46, %r231, -1;
	mul.wide.u32 	%rd347, %r46, 8;
	add.s64 	%rd348, %rd2, %rd347;
	ld.global.u64 	%rd210, [%rd348];
	or.b64  	%rd349, %rd545, %rd210;
	and.b64  	%rd350, %rd349, -4294967296;
	setp.ne.s64 	%p17, %rd350, 0;
	@%p17 bra 	$L__BB138_95;
	cvt.u32.u64 	%r110, %rd210;
	cvt.u32.u64 	%r111, %rd545;
	div.u32 	%r112, %r111, %r110;
	mul.lo.s32 	%r113, %r112, %r110;
	sub.s32 	%r114, %r111, %r113;
	cvt.u64.u32 	%rd547, %r112;
	cvt.u64.u32 	%rd548, %r114;
	bra.uni 	$L__BB138_96;
$L__BB138_95:
	div.s64 	%rd547, %rd545, %rd210;
	mul.lo.s64 	%rd351, %rd547, %rd210;
	sub.s64 	%rd548, %rd545, %rd351;
$L__BB138_96:
	add.s64 	%rd353, %rd1, %rd347;
	ld.global.u64 	%rd354, [%rd353];
	mad.lo.s64 	%rd217, %rd354, %rd548, %rd209;
	add.s32 	%r47, %r231, -2;
	mul.wide.u32 	%rd355, %r47, 8;
	add.s64 	%rd356, %rd2, %rd355;
	ld.global.u64 	%rd218, [%rd356];
	or.b64  	%rd357, %rd547, %rd218;
	and.b64  	%rd358, %rd357, -4294967296;
	setp.ne.s64 	%p18, %rd358, 0;
	@%p18 bra 	$L__BB138_98;
	cvt.u32.u64 	%r115, %rd218;
	cvt.u32.u64 	%r116, %rd547;
	div.u32 	%r117, %r116, %r115;
	mul.lo.s32 	%r118, %r117, %r115;
	sub.s32 	%r119, %r116, %r118;
	cvt.u64.u32 	%rd549, %r117;
	cvt.u64.u32 	%rd550, %r119;
	bra.uni 	$L__BB138_99;
$L__BB138_98:
	div.s64 	%rd549, %rd547, %rd218;
	mul.lo.s64 	%rd359, %rd549, %rd218;
	sub.s64 	%rd550, %rd547, %rd359;
$L__BB138_99:
	add.s64 	%rd361, %rd1, %rd355;
	ld.global.u64 	%rd362, [%rd361];
	mad.lo.s64 	%rd225, %rd362, %rd550, %rd217;
	add.s32 	%r48, %r231, -3;
	mul.wide.u32 	%rd363, %r48, 8;
	add.s64 	%rd364, %rd2, %rd363;
	ld.global.u64 	%rd226, [%rd364];
	or.b64  	%rd365, %rd549, %rd226;
	and.b64  	%rd366, %rd365, -4294967296;
	setp.ne.s64 	%p19, %rd366, 0;
	@%p19 bra 	$L__BB138_101;
	cvt.u32.u64 	%r120, %rd226;
	cvt.u32.u64 	%r121, %rd549;
	div.u32 	%r122, %r121, %r120;
	mul.lo.s32 	%r123, %r122, %r120;
	sub.s32 	%r124, %r121, %r123;
	cvt.u64.u32 	%rd555, %r122;
	cvt.u64.u32 	%rd552, %r124;
	bra.uni 	$L__BB138_102;
$L__BB138_101:
	div.s64 	%rd555, %rd549, %rd226;
	mul.lo.s64 	%rd367, %rd555, %rd226;
	sub.s64 	%rd552, %rd549, %rd367;
$L__BB138_102:
	add.s64 	%rd369, %rd1, %rd363;
	ld.global.u64 	%rd370, [%rd369];
	mad.lo.s64 	%rd564, %rd370, %rd552, %rd225;
	add.s32 	%r231, %r231, -4;
$L__BB138_103:
	setp.eq.s32 	%p20, %r45, 0;
	@%p20 bra 	$L__BB138_117;
	setp.eq.s32 	%p21, %r45, 1;
	@%p21 bra 	$L__BB138_112;
	mul.wide.u32 	%rd372, %r231, 8;
	add.s64 	%rd373, %rd2, %rd372;
	ld.global.u64 	%rd237, [%rd373];
	or.b64  	%rd374, %rd555, %rd237;
	and.b64  	%rd375, %rd374, -4294967296;
	setp.ne.s64 	%p22, %rd375, 0;
	@%p22 bra 	$L__BB138_107;
	cvt.u32.u64 	%r125, %rd237;
	cvt.u32.u64 	%r126, %rd555;
	div.u32 	%r127, %r126, %r125;
	mul.lo.s32 	%r128, %r127, %r125;
	sub.s32 	%r129, %r126, %r128;
	cvt.u64.u32 	%rd556, %r127;
	cvt.u64.u32 	%rd557, %r129;
	bra.uni 	$L__BB138_108;
$L__BB138_107:
	div.s64 	%rd556, %rd555, %rd237;
	mul.lo.s64 	%rd376, %rd556, %rd237;
	sub.s64 	%rd557, %rd555, %rd376;
$L__BB138_108:
	add.s64 	%rd378, %rd1, %rd372;
	ld.global.u64 	%rd379, [%rd378];
	mad.lo.s64 	%rd244, %rd379, %rd557, %rd564;
	add.s32 	%r51, %r231, -1;
	mul.wide.u32 	%rd380, %r51, 8;
	add.s64 	%rd381, %rd2, %rd380;
	ld.global.u64 	%rd245, [%rd381];
	or.b64  	%rd382, %rd556, %rd245;
	and.b64  	%rd383, %rd382, -4294967296;
	setp.ne.s64 	%p23, %rd383, 0;
	@%p23 bra 	$L__BB138_110;
	cvt.u32.u64 	%r130, %rd245;
	cvt.u32.u64 	%r131, %rd556;
	div.u32 	%r132, %r131, %r130;
	mul.lo.s32 	%r133, %r132, %r130;
	sub.s32 	%r134, %r131, %r133;
	cvt.u64.u32 	%rd555, %r132;
	cvt.u64.u32 	%rd559, %r134;
	bra.uni 	$L__BB138_111;
$L__BB138_110:
	div.s64 	%rd555, %rd556, %rd245;
	mul.lo.s64 	%rd384, %rd555, %rd245;
	sub.s64 	%rd559, %rd556, %rd384;
$L__BB138_111:
	add.s64 	%rd386, %rd1, %rd380;
	ld.global.u64 	%rd387, [%rd386];
	mad.lo.s64 	%rd564, %rd387, %rd559, %rd244;
	add.s32 	%r231, %r231, -2;
$L__BB138_112:
	and.b32  	%r135, %r27, 1;
	setp.eq.b32 	%p24, %r135, 1;
	not.pred 	%p25, %p24;
	@%p25 bra 	$L__BB138_117;
	mul.wide.u32 	%rd388, %r231, 8;
	add.s64 	%rd389, %rd2, %rd388;
	ld.global.u64 	%rd256, [%rd389];
	or.b64  	%rd390, %rd555, %rd256;
	and.b64  	%rd391, %rd390, -4294967296;
	setp.ne.s64 	%p26, %rd391, 0;
	@%p26 bra 	$L__BB138_115;
	cvt.u32.u64 	%r136, %rd256;
	cvt.u32.u64 	%r137, %rd555;
	rem.u32 	%r138, %r137, %r136;
	cvt.u64.u32 	%rd563, %r138;
	bra.uni 	$L__BB138_116;
$L__BB138_115:
	rem.s64 	%rd563, %rd555, %rd256;
$L__BB138_116:
	add.s64 	%rd393, %rd1, %rd388;
	ld.global.u64 	%rd394, [%rd393];
	mad.lo.s64 	%rd564, %rd394, %rd563, %rd564;
$L__BB138_117:
	shl.b64 	%rd395, %rd564, 3;
	add.s64 	%rd396, %rd3, %rd395;
	ld.global.u64 	%rd397, [%rd396];
	abs.s64 	%rd262, %rd397;
	cvt.rn.f64.s64 	%fd11, %rd262;
	{
	.reg .b32 %temp; 
	mov.b64 	{%temp, %r54}, %fd11;
	}
	mov.f64 	%fd12, 0d4008000000000000;
	{
	.reg .b32 %temp; 
	mov.b64 	{%temp, %r139}, %fd12;
	}
	and.b32  	%r56, %r139, 2146435072;
	setp.eq.s32 	%p27, %r56, 1073741824;
	abs.f64 	%fd13, %fd11;
	{ // callseq 3, 0
	.param .b64 param0;
	st.param.f64 	[param0], %fd13;
	.param .b64 retval0;
	call.uni (retval0), 
	__internal_accurate_pow, 
	(
	param0
	);
	ld.param.f64 	%fd14, [retval0];
	} // callseq 3
	setp.lt.s32 	%p28, %r54, 0;
	neg.f64 	%fd16, %fd14;
	selp.f64 	%fd17, %fd16, %fd14, %p27;
	selp.f64 	%fd58, %fd17, %fd14, %p28;
	setp.ne.s64 	%p29, %rd397, 0;
	@%p29 bra 	$L__BB138_119;
	setp.eq.s32 	%p30, %r56, 1073741824;
	selp.b32 	%r140, %r54, 0, %p30;
	setp.lt.s32 	%p31, %r139, 0;
	or.b32  	%r141, %r140, 2146435072;
	selp.b32 	%r142, %r141, %r140, %p31;
	mov.b32 	%r143, 0;
	mov.b64 	%fd58, {%r143, %r142};
$L__BB138_119:
	setp.eq.s64 	%p32, %rd262, 1;
	selp.f64 	%fd18, 0d3FF0000000000000, %fd58, %p32;
	st.shared.f64 	[%r5], %fd18;
$L__BB138_120:
	bar.sync 	0;
	setp.lt.u32 	%p66, %r233, 66;
	@%p66 bra 	$L__BB138_124;
$L__BB138_121:
	shr.u32 	%r58, %r233, 1;
	setp.ge.u32 	%p67, %r1, %r58;
	@%p67 bra 	$L__BB138_123;
	ld.shared.f64 	%fd34, [%r5];
	shl.b32 	%r222, %r58, 3;
	add.s32 	%r223, %r5, %r222;
	ld.shared.f64 	%fd35, [%r223];
	add.f64 	%fd36, %fd34, %fd35;
	st.shared.f64 	[%r5], %fd36;
$L__BB138_123:
	bar.sync 	0;
	setp.gt.u32 	%p68, %r233, 131;
	mov.u32 	%r233, %r58;
	@%p68 bra 	$L__BB138_121;
$L__BB138_124:
	setp.gt.u32 	%p69, %r1, 31;
	@%p69 bra 	$L__BB138_127;
	ld.volatile.shared.f64 	%fd37, [%r5];
	ld.volatile.shared.f64 	%fd38, [%r5+256];
	add.f64 	%fd39, %fd37, %fd38;
	st.volatile.shared.f64 	[%r5], %fd39;
	ld.volatile.shared.f64 	%fd40, [%r5];
	ld.volatile.shared.f64 	%fd41, [%r5+128];
	add.f64 	%fd42, %fd40, %fd41;
	st.volatile.shared.f64 	[%r5], %fd42;
	ld.volatile.shared.f64 	%fd43, [%r5];
	ld.volatile.shared.f64 	%fd44, [%r5+64];
	add.f64 	%fd45, %fd43, %fd44;
	st.volatile.shared.f64 	[%r5], %fd45;
	ld.volatile.shared.f64 	%fd46, [%r5];
	ld.volatile.shared.f64 	%fd47, [%r5+32];
	add.f64 	%fd48, %fd46, %fd47;
	st.volatile.shared.f64 	[%r5], %fd48;
	ld.volatile.shared.f64 	%fd49, [%r5];
	ld.volatile.shared.f64 	%fd50, [%r5+16];
	add.f64 	%fd51, %fd49, %fd50;
	st.volatile.shared.f64 	[%r5], %fd51;
	ld.volatile.shared.f64 	%fd52, [%r5];
	ld.volatile.shared.f64 	%fd53, [%r5+8];
	add.f64 	%fd54, %fd52, %fd53;
	st.volatile.shared.f64 	[%r5], %fd54;
	setp.ne.s32 	%p70, %r1, 0;
	@%p70 bra 	$L__BB138_127;
	ld.shared.f64 	%fd55, [reducel3sdata_i64];
	cvta.to.global.u64 	%rd477, %rd263;
	mul.wide.u32 	%rd478, %r2, 8;
	add.s64 	%rd479, %rd477, %rd478;
	st.global.f64 	[%rd479], %fd55;
$L__BB138_127:
	ret;

}
	// .globl	uncontiguous_cumulate_reducel3_i64
.visible .entry uncontiguous_cumulate_reducel3_i64(
	.param .u64 .ptr .align 1 uncontiguous_cumulate_reducel3_i64_param_0,
	.param .u64 .ptr .align 1 uncontiguous_cumulate_reducel3_i64_param_1,
	.param .u64 .ptr .align 1 uncontiguous_cumulate_reducel3_i64_param_2,
	.param .u64 .ptr .align 1 uncontiguous_cumulate_reducel3_i64_param_3,
	.param .u64 uncontiguous_cumulate_reducel3_i64_param_4,
	.param .u64 uncontiguous_cumulate_reducel3_i64_param_5
)
{
	.reg .pred 	%p<53>;
	.reg .b32 	%r<212>;
	.reg .b64 	%rd<559>;
	.reg .b64 	%fd<27>;

	ld.param.u64 	%rd260, [uncontiguous_cumulate_reducel3_i64_param_0];
	ld.param.u64 	%rd263, [uncontiguous_cumulate_reducel3_i64_param_1];
	ld.param.u64 	%rd264, [uncontiguous_cumulate_reducel3_i64_param_2];
	ld.param.u64 	%rd265, [uncontiguous_cumulate_reducel3_i64_param_3];
	ld.param.u64 	%rd261, [uncontiguous_cumulate_reducel3_i64_param_4];
	ld.param.u64 	%rd262, [uncontiguous_cumulate_reducel3_i64_param_5];
	cvta.to.global.u64 	%rd1, %rd265;
	cvta.to.global.u64 	%rd2, %rd264;
	cvta.to.global.u64 	%rd3, %rd263;
	mov.u32 	%r1, %tid.x;
	mov.u32 	%r2, %ctaid.x;
	mov.u32 	%r211, %ntid.x;
	mul.lo.s32 	%r52, %r2, %r211;
	shl.b32 	%r53, %r52, 1;
	add.s32 	%r4, %r53, %r1;
	shl.b32 	%r54, %r1, 3;
	mov.u32 	%r55, reducel3sdata_i64;
	add.s32 	%r5, %r55, %r54;
	mov.b64 	%rd266, 0;
	st.shared.u64 	[%r5], %rd266;
	add.s32 	%r56, %r4, %r211;
	cvt.u64.u32 	%rd512, %r56;
	setp.le.u64 	%p1, %rd262, %rd512;
	@%p1 bra 	$L__BB139_54;
	cvt.u32.u64 	%r6, %rd261;
	add.s32 	%r205, %r6, -1;
	setp.lt.s32 	%p27, %r205, 0;
	mov.b64 	%rd516, 0;
	mov.u64 	%rd517, %rd516;
	@%p27 bra 	$L__BB139_53;
	cvt.u64.u32 	%rd513, %r4;
	setp.lt.u32 	%p28, %r205, 3;
	mov.b64 	%rd517, 0;
	mov.u64 	%rd516, %rd517;
	@%p28 bra 	$L__BB139_30;
	add.s32 	%r203, %r6, -2;
	and.b32  	%r132, %r6, -4;
	neg.s32 	%r202, %r132;
	mov.b64 	%rd517, 0;
$L__BB139_4:
	.pragma "nounroll";
	add.s32 	%r12, %r203, 1;
	mul.wide.u32 	%rd398, %r12, 8;
	add.s64 	%rd399, %rd2, %rd398;
	ld.global.u64 	%rd10, [%rd399];
	or.b64  	%rd400, %rd513, %rd10;
	and.b64  	%rd401, %rd400, -4294967296;
	setp.ne.s64 	%p29, %rd401, 0;
	@%p29 bra 	$L__BB139_6;
	cvt.u32.u64 	%r133, %rd10;
	cvt.u32.u64 	%r134, %rd513;
	div.u32 	%r135, %r134, %r133;
	mul.lo.s32 	%r136, %r135, %r133;
	sub.s32 	%r137, %r134, %r136;
	cvt.u64.u32 	%rd478, %r135;
	cvt.u64.u32 	%rd479, %r137;
	bra.uni 	$L__BB139_7;
$L__BB139_6:
	div.s64 	%rd478, %rd513, %rd10;
	mul.lo.s64 	%rd402, %rd478, %rd10;
	sub.s64 	%rd479, %rd513, %rd402;
$L__BB139_7:
	mul.wide.u32 	%rd403, %r12, 8;
	add.s64 	%rd404, %rd1, %rd403;
	ld.global.u64 	%rd17, [%rd404];
	mad.lo.s64 	%rd18, %rd17, %rd479, %rd516;
	or.b64  	%rd405, %rd512, %rd10;
	and.b64  	%rd406, %rd405, -4294967296;
	setp.ne.s64 	%p30, %rd406, 0;
	@%p30 bra 	$L__BB139_9;
	cvt.u32.u64 	%r138, %rd10;
	cvt.u32.u64 	%r139, %rd512;
	div.u32 	%r140, %r139, %r138;
	mul.lo.s32 	%r141, %r140, %r138;
	sub.s32 	%r142, %r139, %r141;
	cvt.u64.u32 	%rd480, %r140;
	cvt.u64.u32 	%rd481, %r142;
	bra.uni 	$L__BB139_10;
$L__BB139_9:
	div.s64 	%rd480, %rd512, %rd10;
	mul.lo.s64 	%rd407, %rd480, %rd10;
	sub.s64 	%rd481, %rd512, %rd407;
$L__BB139_10:
	mad.lo.s64 	%rd25, %rd481, %rd17, %rd517;
	add.s32 	%r13, %r203, -2;
	mul.wide.u32 	%rd408, %r203, 8;
	add.s64 	%rd409, %rd2, %rd408;
	ld.global.u64 	%rd26, [%rd409];
	or.b64  	%rd410, %rd478, %rd26;
	and.b64  	%rd411, %rd410, -4294967296;
	setp.ne.s64 	%p31, %rd411, 0;
	@%p31 bra 	$L__BB139_12;
	cvt.u32.u64 	%r143, %rd26;
	cvt.u32.u64 	%r144, %rd478;
	div.u32 	%r145, %r144, %r143;
	mul.lo.s32 	%r146, %r145, %r143;
	sub.s32 	%r147, %r144, %r146;
	cvt.u64.u32 	%rd482, %r145;
	cvt.u64.u32 	%rd483, %r147;
	bra.uni 	$L__BB139_13;
$L__BB139_12:
	div.s64 	%rd482, %rd478, %rd26;
	mul.lo.s64 	%rd412, %rd482, %rd26;
	sub.s64 	%rd483, %rd478, %rd412;
$L__BB139_13:
	mul.wide.u32 	%rd413, %r203, 8;
	add.s64 	%rd414, %rd1, %rd413;
	ld.global.u64 	%rd33, [%rd414];
	mad.lo.s64 	%rd34, %rd33, %rd483, %rd18;
	or.b64  	%rd415, %rd480, %rd26;
	and.b64  	%rd416, %rd415, -4294967296;
	setp.ne.s64 	%p32, %rd416, 0;
	@%p32 bra 	$L__BB139_15;
	cvt.u32.u64 	%r148, %rd26;
	cvt.u32.u64 	%r149, %rd480;
	div.u32 	%r150, %r149, %r148;
	mul.lo.s32 	%r151, %r150, %r148;
	sub.s32 	%r152, %r149, %r151;
	cvt.u64.u32 	%rd484, %r150;
	cvt.u64.u32 	%rd485, %r152;
	bra.uni 	$L__BB139_16;
$L__BB139_15:
	div.s64 	%rd484, %rd480, %rd26;
	mul.lo.s64 	%rd417, %rd484, %rd26;
	sub.s64 	%rd485, %rd480, %rd417;
$L__BB139_16:
	mad.lo.s64 	%rd41, %rd485, %rd33, %rd25;
	add.s32 	%r14, %r203, -1;
	mul.wide.u32 	%rd418, %r14, 8;
	add.s64 	%rd419, %rd2, %rd418;
	ld.global.u64 	%rd42, [%rd419];
	or.b64  	%rd420, %rd482, %rd42;
	and.b64  	%rd421, %rd420, -4294967296;
	setp.ne.s64 	%p33, %rd421, 0;
	@%p33 bra 	$L__BB139_18;
	cvt.u32.u64 	%r153, %rd42;
	cvt.u32.u64 	%r154, %rd482;
	div.u32 	%r155, %r154, %r153;
	mul.lo.s32 	%r156, %r155, %r153;
	sub.s32 	%r157, %r154, %r156;
	cvt.u64.u32 	%rd486, %r155;
	cvt.u64.u32 	%rd487, %r157;
	bra.uni 	$L__BB139_19;
$L__BB139_18:
	div.s64 	%rd486, %rd482, %rd42;
	mul.lo.s64 	%rd422, %rd486, %rd42;
	sub.s64 	%rd487, %rd482, %rd422;
$L__BB139_19:
	mul.wide.u32 	%rd423, %r14, 8;
	add.s64 	%rd424, %rd1, %rd423;
	ld.global.u64 	%rd49, [%rd424];
	mad.lo.s64 	%rd50, %rd49, %rd487, %rd34;
	or.b64  	%rd425, %rd484, %rd42;
	and.b64  	%rd426, %rd425, -4294967296;
	setp.ne.s64 	%p34, %rd426, 0;
	@%p34 bra 	$L__BB139_21;
	cvt.u32.u64 	%r158, %rd42;
	cvt.u32.u64 	%r159, %rd484;
	div.u32 	%r160, %r159, %r158;
	mul.lo.s32 	%r161, %r160, %r158;
	sub.s32 	%r162, %r159, %r161;
	cvt.u64.u32 	%rd488, %r160;
	cvt.u64.u32 	%rd489, %r162;
	bra.uni 	$L__BB139_22;
$L__BB139_21:
	div.s64 	%rd488, %rd484, %rd42;
	mul.lo.s64 	%rd427, %rd488, %rd42;
	sub.s64 	%rd489, %rd484, %rd427;
$L__BB139_22:
	mad.lo.s64 	%rd57, %rd489, %rd49, %rd41;
	mul.wide.u32 	%rd428, %r13, 8;
	add.s64 	%rd429, %rd2, %rd428;
	ld.global.u64 	%rd58, [%rd429];
	or.b64  	%rd430, %rd486, %rd58;
	and.b64  	%rd431, %rd430, -4294967296;
	setp.ne.s64 	%p35, %rd431, 0;
	@%p35 bra 	$L__BB139_24;
	cvt.u32.u64 	%r163, %rd58;
	cvt.u32.u64 	%r164, %rd486;
	div.u32 	%r165, %r164, %r163;
	mul.lo.s32 	%r166, %r165, %r163;
	sub.s32 	%r167, %r164, %r166;
	cvt.u64.u32 	%rd513, %r165;
	cvt.u64.u32 	%rd491, %r167;
	bra.uni 	$L__BB139_25;
$L__BB139_24:
	div.s64 	%rd513, %rd486, %rd58;
	mul.lo.s64 	%rd432, %rd513, %rd58;
	sub.s64 	%rd491, %rd486, %rd432;
$L__BB139_25:
	mul.wide.u32 	%rd433, %r13, 8;
	add.s64 	%rd434, %rd1, %rd433;
	ld.global.u64 	%rd65, [%rd434];
	mad.lo.s64 	%rd516, %rd65, %rd491, %rd50;
	or.b64  	%rd435, %rd488, %rd58;
	and.b64  	%rd436, %rd435, -4294967296;
	setp.ne.s64 	%p36, %rd436, 0;
	@%p36 bra 	$L__BB139_27;
	cvt.u32.u64 	%r168, %rd58;
	cvt.u32.u64 	%r169, %rd488;
	div.u32 	%r170, %r169, %r168;
	mul.lo.s32 	%r171, %r170, %r168;
	sub.s32 	%r172, %r169, %r171;
	cvt.u64.u32 	%rd512, %r170;
	cvt.u64.u32 	%rd493, %r172;
	bra.uni 	$L__BB139_28;
$L__BB139_27:
	div.s64 	%rd512, %rd488, %rd58;
	mul.lo.s64 	%rd437, %rd512, %rd58;
	sub.s64 	%rd493, %rd488, %rd437;
$L__BB139_28:
	mad.lo.s64 	%rd517, %rd493, %rd65, %rd57;
	add.s32 	%r203, %r203, -4;
	add.s32 	%r202, %r202, 4;
	setp.ne.s32 	%p37, %r202, 0;
	@%p37 bra 	$L__BB139_4;
	add.s32 	%r205, %r203, 1;
$L__BB139_30:
	and.b32  	%r19, %r6, 3;
	setp.eq.s32 	%p38, %r19, 0;
	@%p38 bra 	$L__BB139_53;
	setp.eq.s32 	%p39, %r19, 1;
	@%p39 bra 	$L__BB139_45;
	mul.wide.u32 	%rd439, %r205, 8;
	add.s64 	%rd440, %rd2, %rd439;
	ld.global.u64 	%rd80, [%rd440];
	or.b64  	%rd441, %rd513, %rd80;
	and.b64  	%rd442, %rd441, -4294967296;
	setp.ne.s64 	%p40, %rd442, 0;
	@%p40 bra 	$L__BB139_34;
	cvt.u32.u64 	%r173, %rd80;
	cvt.u32.u64 	%r174, %rd513;
	div.u32 	%r175, %r174, %r173;
	mul.lo.s32 	%r176, %r175, %r173;
	sub.s32 	%r177, %r174, %r176;
	cvt.u64.u32 	%rd500, %r175;
	cvt.u64.u32 	%rd501, %r177;
	bra.uni 	$L__BB139_35;
$L__BB139_34:
	div.s64 	%rd500, %rd513, %rd80;
	mul.lo.s64 	%rd443, %rd500, %rd80;
	sub.s64 	%rd501, %rd513, %rd443;
$L__BB139_35:
	add.s64 	%rd445, %rd1, %rd439;
	ld.global.u64 	%rd87, [%rd445];
	mad.lo.s64 	%rd88, %rd87, %rd501, %rd516;
	or.b64  	%rd446, %rd512, %rd80;
	and.b64  	%rd447, %rd446, -4294967296;
	setp.ne.s64 	%p41, %rd447, 0;
	@%p41 bra 	$L__BB139_37;
	cvt.u32.u64 	%r178, %rd80;
	cvt.u32.u64 	%r179, %rd512;
	div.u32 	%r180, %r179, %r178;
	mul.lo.s32 	%r181, %r180, %r178;
	sub.s32 	%r182, %r179, %r181;
	cvt.u64.u32 	%rd502, %r180;
	cvt.u64.u32 	%rd503, %r182;
	bra.uni 	$L__BB139_38;
$L__BB139_37:
	div.s64 	%rd502, %rd512, %rd80;
	mul.lo.s64 	%rd448, %rd502, %rd80;
	sub.s64 	%rd503, %rd512, %rd448;
$L__BB139_38:
	mad.lo.s64 	%rd95, %rd503, %rd87, %rd517;
	add.s32 	%r20, %r205, -1;
	mul.wide.u32 	%rd449, %r20, 8;
	add.s64 	%rd450, %rd2, %rd449;
	ld.global.u64 	%rd96, [%rd450];
	or.b64  	%rd451, %rd500, %rd96;
	and.b64  	%rd452, %rd451, -4294967296;
	setp.ne.s64 	%p42, %rd452, 0;
	@%p42 bra 	$L__BB139_40;
	cvt.u32.u64 	%r183, %rd96;
	cvt.u32.u64 	%r184, %rd500;
	div.u32 	%r185, %r184, %r183;
	mul.lo.s32 	%r186, %r185, %r183;
	sub.s32 	%r187, %r184, %r186;
	cvt.u64.u32 	%rd513, %r185;
	cvt.u64.u32 	%rd505, %r187;
	bra.uni 	$L__BB139_41;
$L__BB139_40:
	div.s64 	%rd513, %rd500, %rd96;
	mul.lo.s64 	%rd453, %rd513, %rd96;
	sub.s64 	%rd505, %rd500, %rd453;
$L__BB139_41:
	add.s64 	%rd455, %rd1, %rd449;
	ld.global.u64 	%rd103, [%rd455];
	mad.lo.s64 	%rd516, %rd103, %rd505, %rd88;
	or.b64  	%rd456, %rd502, %rd96;
	and.b64  	%rd457, %rd456, -4294967296;
	setp.ne.s64 	%p43, %rd457, 0;
	@%p43 bra 	$L__BB139_43;
	cvt.u32.u64 	%r188, %rd96;
	cvt.u32.u64 	%r189, %rd502;
	div.u32 	%r190, %r189, %r188;
	mul.lo.s32 	%r191, %r190, %r188;
	sub.s32 	%r192, %r189, %r191;
	cvt.u64.u32 	%rd512, %r190;
	cvt.u64.u32 	%rd507, %r192;
	bra.uni 	$L__BB139_44;
$L__BB139_43:
	div.s64 	%rd512, %rd502, %rd96;
	mul.lo.s64 	%rd458, %rd512, %rd96;
	sub.s64 	%rd507, %rd502, %rd458;
$L__BB139_44:
	mad.lo.s64 	%rd517, %rd507, %rd103, %rd95;
	add.s32 	%r205, %r205, -2;
$L__BB139_45:
	and.b32  	%r193, %r6, 1;
	setp.eq.b32 	%p44, %r193, 1;
	not.pred 	%p45, %p44;
	@%p45 bra 	$L__BB139_53;
	mul.wide.u32 	%rd459, %r205, 8;
	add.s64 	%rd460, %rd2, %rd459;
	ld.global.u64 	%rd118, [%rd460];
	or.b64  	%rd461, %rd513, %rd118;
	and.b64  	%rd462, %rd461, -4294967296;
	setp.ne.s64 	%p46, %rd462, 0;
	@%p46 bra 	$L__BB139_48;
	cvt.u32.u64 	%r194, %rd118;
	cvt.u32.u64 	%r195, %rd513;
	rem.u32 	%r196, %r195, %r194;
	cvt.u64.u32 	%rd514, %r196;
	bra.uni 	$L__BB139_49;
$L__BB139_48:
	rem.s64 	%rd514, %rd513, %rd118;
$L__BB139_49:
	add.s64 	%rd464, %rd1, %rd459;
	ld.global.u64 	%rd122, [%rd464];
	mad.lo.s64 	%rd516, %rd122, %rd514, %rd516;
	or.b64  	%rd465, %rd512, %rd118;
	and.b64  	%rd466, %rd465, -4294967296;
	setp.ne.s64 	%p47, %rd466, 0;
	@%p47 bra 	$L__BB139_51;
	cvt.u32.u64 	%r197, %rd118;
	cvt.u32.u64 	%r198, %rd512;
	rem.u32 	%r199, %r198, %r197;
	cvt.u64.u32 	%rd515, %r199;
	bra.uni 	$L__BB139_52;
$L__BB139_51:
	rem.s64 	%rd515, %rd512, %rd118;
$L__BB139_52:
	mad.lo.s64 	%rd517, %rd515, %rd122, %rd517;
$L__BB139_53:
	shl.b64 	%rd467, %rd516, 3;
	add.s64 	%rd468, %rd3, %rd467;
	ld.global.f64 	%fd2, [%rd468];
	shl.b64 	%rd469, %rd517, 3;
	add.s64 	%rd470, %rd3, %rd469;
	ld.global.f64 	%fd3, [%rd470];
	add.f64 	%fd4, %fd2, %fd3;
	st.shared.f64 	[%r5], %fd4;
	bra.uni 	$L__BB139_114;
$L__BB139_54:
	cvt.u64.u32 	%rd549, %r4;
	setp.le.u64 	%p2, %rd262, %rd549;
	@%p2 bra 	$L__BB139_114;
	cvt.u32.u64 	%r23, %rd261;
	add.s32 	%r209, %r23, -1;
	setp.lt.s32 	%p3, %r209, 0;
	mov.b64 	%rd558, 0;
	@%p3 bra 	$L__BB139_113;
	and.b32  	%r25, %r23, 7;
	setp.lt.u32 	%p4, %r209, 7;
	mov.b64 	%rd558, 0;
	@%p4 bra 	$L__BB139_84;
	add.s32 	%r207, %r23, -4;
	and.b32  	%r57, %r23, -8;
	neg.s32 	%r206, %r57;
	mov.b64 	%rd558, 0;
$L__BB139_58:
	.pragma "nounroll";
	add.s32 	%r30, %r207, 3;
	mul.wide.u32 	%rd271, %r30, 8;
	add.s64 	%rd272, %rd2, %rd271;
	ld.global.u64 	%rd133, [%rd272];
	or.b64  	%rd273, %rd549, %rd133;
	and.b64  	%rd274, %rd273, -4294967296;
	setp.ne.s64 	%p5, %rd274, 0;
	@%p5 bra 	$L__BB139_60;
	cvt.u32.u64 	%r58, %rd133;
	cvt.u32.u64 	%r59, %rd549;
	div.u32 	%r60, %r59, %r58;
	mul.lo.s32 	%r61, %r60, %r58;
	sub.s32 	%r62, %r59, %r61;
	cvt.u64.u32 	%rd520, %r60;
	cvt.u64.u32 	%rd521, %r62;
	bra.uni 	$L__BB139_61;
$L__BB139_60:
	div.s64 	%rd520, %rd549, %rd133;
	mul.lo.s64 	%rd275, %rd520, %rd133;
	sub.s64 	%rd521, %rd549, %rd275;
$L__BB139_61:
	add.s64 	%rd277, %rd1, %rd271;
	ld.global.u64 	%rd278, [%rd277];
	mad.lo.s64 	%rd140, %rd278, %rd521, %rd558;
	add.s32 	%r31, %r207, 2;
	mul.wide.u32 	%rd279, %r31, 8;
	add.s64 	%rd280, %rd2, %rd279;
	ld.global.u64 	%rd141, [%rd280];
	or.b64  	%rd281, %rd520, %rd141;
	and.b64  	%rd282, %rd281, -4294967296;
	setp.ne.s64 	%p6, %rd282, 0;
	@%p6 bra 	$L__BB139_63;
	cvt.u32.u64 	%r63, %rd141;
	cvt.u32.u64 	%r64, %rd520;
	div.u32 	%r65, %r64, %r63;
	mul.lo.s32 	%r66, %r65, %r63;
	sub.s32 	%r67, %r64, %r66;
	cvt.u64.u32 	%rd522, %r65;
	cvt.u64.u32 	%rd523, %r67;
	bra.uni 	$L__BB139_64;
$L__BB139_63:
	div.s64 	%rd522, %rd520, %rd141;
	mul.lo.s64 	%rd283, %rd522, %rd141;
	sub.s64 	%rd523, %rd520, %rd283;
$L__BB139_64:
	add.s64 	%rd285, %rd1, %rd279;
	ld.global.u64 	%rd286, [%rd285];
	mad.lo.s64 	%rd148, %rd286, %rd523, %rd140;
	add.s32 	%r32, %r207, 1;
	mul.wide.u32 	%rd287, %r32, 8;
	add.s64 	%rd288, %rd2, %rd287;
	ld.global.u64 	%rd149, [%rd288];
	or.b64  	%rd289, %rd522, %rd149;
	and.b64  	%rd290, %rd289, -4294967296;
	setp.ne.s64 	%p7, %rd290, 0;
	@%p7 bra 	$L__BB139_66;
	cvt.u32.u64 	%r68, %rd149;
	cvt.u32.u64 	%r69, %rd522;
	div.u32 	%r70, %r69, %r68;
	mul.lo.s32 	%r71, %r70, %r68;
	sub.s32 	%r72, %r69, %r71;
	cvt.u64.u32 	%rd524, %r70;
	cvt.u64.u32 	%rd525, %r72;
	bra.uni 	$L__BB139_67;
$L__BB139_66:
	div.s64 	%rd524, %rd522, %rd149;
	mul.lo.s64 	%rd291, %rd524, %rd149;
	sub.s64 	%rd525, %rd522, %rd291;
$L__BB139_67:
	add.s64 	%rd293, %rd1, %rd287;
	ld.global.u64 	%rd294, [%rd293];
	mad.lo.s64 	%rd156, %rd294, %rd525, %rd148;
	add.s32 	%r33, %r207, -4;
	mul.wide.u32 	%rd295, %r207, 8;
	add.s64 	%rd296, %rd2, %rd295;
	ld.global.u64 	%rd157, [%rd296];
	or.b64  	%rd297, %rd524, %rd157;
	and.b64  	%rd298, %rd297, -4294967296;
	setp.ne.s64 	%p8, %rd298, 0;
	@%p8 bra 	$L__BB139_69;
	cvt.u32.u64 	%r73, %rd157;
	cvt.u32.u64 	%r74, %rd524;
	div.u32 	%r75, %r74, %r73;
	mul.lo.s32 	%r76, %r75, %r73;
	sub.s32 	%r77, %r74, %r76;
	cvt.u64.u32 	%rd526, %r75;
	cvt.u64.u32 	%rd527, %r77;
	bra.uni 	$L__BB139_70;
$L__BB139_69:
	div.s64 	%rd526, %rd524, %rd157;
	mul.lo.s64 	%rd299, %rd526, %rd157;
	sub.s64 	%rd527, %rd524, %rd299;
$L__BB139_70:
	add.s64 	%rd301, %rd1, %rd295;
	ld.global.u64 	%rd302, [%rd301];
	mad.lo.s64 	%rd164, %rd302, %rd527, %rd156;
	add.s32 	%r34, %r207, -1;
	mul.wide.u32 	%rd303, %r34, 8;
	add.s64 	%rd304, %rd2, %rd303;
	ld.global.u64 	%rd165, [%rd304];
	or.b64  	%rd305, %rd526, %rd165;
	and.b64  	%rd306, %rd305, -4294967296;
	setp.ne.s64 	%p9, %rd306, 0;
	@%p9 bra 	$L__BB139_72;
	cvt.u32.u64 	%r78, %rd165;
	cvt.u32.u64 	%r79, %rd526;
	div.u32 	%r80, %r79, %r78;
	mul.lo.s32 	%r81, %r80, %r78;
	sub.s32 	%r82, %r79, %r81;
	cvt.u64.u32 	%rd528, %r80;
	cvt.u64.u32 	%rd529, %r82;
	bra.uni 	$L__BB139_73;
$L__BB139_72:
	div.s64 	%rd528, %rd526, %rd165;
	mul.lo.s64 	%rd307, %rd528, %rd165;
	sub.s64 	%rd529, %rd526, %rd307;
$L__BB139_73:
	add.s64 	%rd309, %rd1, %rd303;
	ld.global.u64 	%rd310, [%rd309];
	mad.lo.s64 	%rd172, %rd310, %rd529, %rd164;
	add.s32 	%r35, %r207, -2;
	mul.wide.u32 	%rd311, %r35, 8;
	add.s64 	%rd312, %rd2, %rd311;
	ld.global.u64 	%rd173, [%rd312];
	or.b64  	%rd313, %rd528, %rd173;
	and.b64  	%rd314, %rd313, -4294967296;
	setp.ne.s64 	%p10, %rd314, 0;
	@%p10 bra 	$L__BB139_75;
	cvt.u32.u64 	%r83, %rd173;
	cvt.u32.u64 	%r84, %rd528;
	div.u32 	%r85, %r84, %r83;
	mul.lo.s32 	%r86, %r85, %r83;
	sub.s32 	%r87, %r84, %r86;
	cvt.u64.u32 	%rd530, %r85;
	cvt.u64.u32 	%rd531, %r87;
	bra.uni 	$L__BB139_76;
$L__BB139_75:
	div.s64 	%rd530, %rd528, %rd173;
	mul.lo.s64 	%rd315, %rd530, %rd173;
	sub.s64 	%rd531, %rd528, %rd315;
$L__BB139_76:
	add.s64 	%rd317, %rd1, %rd311;
	ld.global.u64 	%rd318, [%rd317];
	mad.lo.s64 	%rd180, %rd318, %rd531, %rd172;
	add.s32 	%r36, %r207, -3;
	mul.wide.u32 	%rd319, %r36, 8;
	add.s64 	%rd320, %rd2, %rd319;
	ld.global.u64 	%rd181, [%rd320];
	or.b64  	%rd321, %rd530, %rd181;
	and.b64  	%rd322, %rd321, -4294967296;
	setp.ne.s64 	%p11, %rd322, 0;
	@%p11 bra 	$L__BB139_78;
	cvt.u32.u64 	%r88, %rd181;
	cvt.u32.u64 	%r89, %rd530;
	div.u32 	%r90, %r89, %r88;
	mul.lo.s32 	%r91, %r90, %r88;
	sub.s32 	%r92, %r89, %r91;
	cvt.u64.u32 	%rd532, %r90;
	cvt.u64.u32 	%rd533, %r92;
	bra.uni 	$L__BB139_79;
$L__BB139_78:
	div.s64 	%rd532, %rd530, %rd181;
	mul.lo.s64 	%rd323, %rd532, %rd181;
	sub.s64 	%rd533, %rd530, %rd323;
$L__BB139_79:
	add.s64 	%rd325, %rd1, %rd319;
	ld.global.u64 	%rd326, [%rd325];
	mad.lo.s64 	%rd188, %rd326, %rd533, %rd180;
	mul.wide.u32 	%rd327, %r33, 8;
	add.s64 	%rd328, %rd2, %rd327;
	ld.global.u64 	%rd189, [%rd328];
	or.b64  	%rd329, %rd532, %rd189;
	and.b64  	%rd330, %rd329, -4294967296;
	setp.ne.s64 	%p12, %rd330, 0;
	@%p12 bra 	$L__BB139_81;
	cvt.u32.u64 	%r93, %rd189;
	cvt.u32.u64 	%r94, %rd532;
	div.u32 	%r95, %r94, %r93;
	mul.lo.s32 	%r96, %r95, %r93;
	sub.s32 	%r97, %r94, %r96;
	cvt.u64.u32 	%rd549, %r95;
	cvt.u64.u32 	%rd535, %r97;
	bra.uni 	$L__BB139_82;
$L__BB139_81:
	div.s64 	%rd549, %rd532, %rd189;
	mul.lo.s64 	%rd331, %rd549, %rd189;
	sub.s64 	%rd535, %rd532, %rd331;
$L__BB139_82:
	add.s64 	%rd333, %rd1, %rd327;
	ld.global.u64 	%rd334, [%rd333];
	mad.lo.s64 	%rd558, %rd334, %rd535, %rd188;
	add.s32 	%r207, %r207, -8;
	add.s32 	%r206, %r206, 8;
	setp.ne.s32 	%p13, %r206, 0;
	@%p13 bra 	$L__BB139_58;
	add.s32 	%r209, %r207, 3;
$L__BB139_84:
	setp.eq.s32 	%p14, %r25, 0;
	@%p14 bra 	$L__BB139_113;
	and.b32  	%r41, %r23, 3;
	setp.lt.u32 	%p15, %r25, 4;
	@%p15 bra 	$L__BB139_99;
	mul.wide.u32 	%rd336, %r209, 8;
	add.s64 	%rd337, %rd2, %rd336;
	ld.global.u64 	%rd200, [%rd337];
	or.b64  	%rd338, %rd549, %rd200;
	and.b64  	%rd339, %rd338, -4294967296;
	setp.ne.s64 	%p16, %rd339, 0;
	@%p16 bra 	$L__BB139_88;
	cvt.u32.u64 	%r98, %rd200;
	cvt.u32.u64 	%r99, %rd549;
	div.u32 	%r100, %r99, %r98;
	mul.lo.s32 	%r101, %r100, %r98;
	sub.s32 	%r102, %r99, %r101;
	cvt.u64.u32 	%rd539, %r100;
	cvt.u64.u32 	%rd540, %r102;
	bra.uni 	$L__BB139_89;
$L__BB139_88:
	div.s64 	%rd539, %rd549, %rd200;
	mul.lo.s64 	%rd340, %rd539, %rd200;
	sub.s64 	%rd540, %rd549, %rd340;
$L__BB139_89:
	add.s64 	%rd342, %rd1, %rd336;
	ld.global.u64 	%rd343, [%rd342];
	mad.lo.s64 	%rd207, %rd343, %rd540, %rd558;
	add.s32 	%r42, %r209, -1;
	mul.wide.u32 	%rd344, %r42, 8;
	add.s64 	%rd345, %rd2, %rd344;
	ld.global.u64 	%rd208, [%rd345];
	or.b64  	%rd346, %rd539, %rd208;
	and.b64  	%rd347, %rd346, -4294967296;
	setp.ne.s64 	%p17, %rd347, 0;
	@%p17 bra 	$L__BB139_91;
	cvt.u32.u64 	%r103, %rd208;
	cvt.u32.u64 	%r104, %rd539;
	div.u32 	%r105, %r104, %r103;
	mul.lo.s32 	%r106, %r105, %r103;
	sub.s32 	%r107, %r104, %r106;
	cvt.u64.u32 	%rd541, %r105;
	cvt.u64.u32 	%rd542, %r107;
	bra.uni 	$L__BB139_92;
$L__BB139_91:
	div.s64 	%rd541, %rd539, %rd208;
	mul.lo.s64 	%rd348, %rd541, %rd208;
	sub.s64 	%rd542, %rd539, %rd348;
$L__BB139_92:
	add.s64 	%rd350, %rd1, %rd344;
	ld.global.u64 	%rd351, [%rd350];
	mad.lo.s64 	%rd215, %rd351, %rd542, %rd207;
	add.s32 	%r43, %r209, -2;
	mul.wide.u32 	%rd352, %r43, 8;
	add.s64 	%rd353, %rd2, %rd352;
	ld.global.u64 	%rd216, [%rd353];
	or.b64  	%rd354, %rd541, %rd216;
	and.b64  	%rd355, %rd354, -4294967296;
	setp.ne.s64 	%p18, %rd355, 0;
	@%p18 bra 	$L__BB139_94;
	cvt.u32.u64 	%r108, %rd216;
	cvt.u32.u64 	%r109, %rd541;
	div.u32 	%r110, %r109, %r108;
	mul.lo.s32 	%r111, %r110, %r108;
	sub.s32 	%r112, %r109, %r111;
	cvt.u64.u32 	%rd543, %r110;
	cvt.u64.u32 	%rd544, %r112;
	bra.uni 	$L__BB139_95;
$L__BB139_94:
	div.s64 	%rd543, %rd541, %rd216;
	mul.lo.s64 	%rd356, %rd543, %rd216;
	sub.s64 	%rd544, %rd541, %rd356;
$L__BB139_95:
	add.s64 	%rd358, %rd1, %rd352;
	ld.global.u64 	%rd359, [%rd358];
	mad.lo.s64 	%rd223, %rd359, %rd544, %rd215;
	add.s32 	%r44, %r209, -3;
	mul.wide.u32 	%rd360, %r44, 8;
	add.s64 	%rd361, %rd2, %rd360;
	ld.global.u64 	%rd224, [%rd361];
	or.b64  	%rd362, %rd543, %rd224;
	and.b64  	%rd363, %rd362, -4294967296;
	setp.ne.s64 	%p19, %rd363, 0;
	@%p19 bra 	$L__BB139_97;
	cvt.u32.u64 	%r113, %rd224;
	cvt.u32.u64 	%r114, %rd543;
	div.u32 	%r115, %r114, %r113;
	mul.lo.s32 	%r116, %r115, %r113;
	sub.s32 	%r117, %r114, %r116;
	cvt.u64.u32 	%rd549, %r115;
	cvt.u64.u32 	%rd546, %r117;
	bra.uni 	$L__BB139_98;
$L__BB139_97:
	div.s64 	%rd549, %rd543, %rd224;
	mul.lo.s64 	%rd364, %rd549, %rd224;
	sub.s64 	%rd546, %rd543, %rd364;
$L__BB139_98:
	add.s64 	%rd366, %rd1, %rd360;
	ld.global.u64 	%rd367, [%rd366];
	mad.lo.s64 	%rd558, %rd367, %rd546, %rd223;
	add.s32 	%r209, %r209, -4;
$L__BB139_99:
	setp.eq.s32 	%p20, %r41, 0;
	@%p20 bra 	$L__BB139_113;
	setp.eq.s32 	%p21, %r41, 1;
	@%p21 bra 	$L__BB139_108;
	mul.wide.u32 	%rd369, %r209, 8;
	add.s64 	%rd370, %rd2, %rd369;
	ld.global.u64 	%rd235, [%rd370];
	or.b64  	%rd371, %rd549, %rd235;
	and.b64  	%rd372, %rd371, -4294967296;
	setp.ne.s64 	%p22, %rd372, 0;
	@%p22 bra 	$L__BB139_103;
	cvt.u32.u64 	%r118, %rd235;
	cvt.u32.u64 	%r119, %rd549;
	div.u32 	%r120, %r119, %r118;
	mul.lo.s32 	%r121, %r120, %r118;
	sub.s32 	%r122, %r119, %r121;
	cvt.u64.u32 	%rd550, %r120;
	cvt.u64.u32 	%rd551, %r122;
	bra.uni 	$L__BB139_104;
$L__BB139_103:
	div.s64 	%rd550, %rd549, %rd235;
	mul.lo.s64 	%rd373, %rd550, %rd235;
	sub.s64 	%rd551, %rd549, %rd373;
$L__BB139_104:
	add.s64 	%rd375, %rd1, %rd369;
	ld.global.u64 	%rd376, [%rd375];
	mad.lo.s64 	%rd242, %rd376, %rd551, %rd558;
	add.s32 	%r47, %r209, -1;
	mul.wide.u32 	%rd377, %r47, 8;
	add.s64 	%rd378, %rd2, %rd377;
	ld.global.u64 	%rd243, [%rd378];
	or.b64  	%rd379, %rd550, %rd243;
	and.b64  	%rd380, %rd379, -4294967296;
	setp.ne.s64 	%p23, %rd380, 0;
	@%p23 bra 	$L__BB139_106;
	cvt.u32.u64 	%r123, %rd243;
	cvt.u32.u64 	%r124, %rd550;
	div.u32 	%r125, %r124, %r123;
	mul.lo.s32 	%r126, %r125, %r123;
	sub.s32 	%r127, %r124, %r126;
	cvt.u64.u32 	%rd549, %r125;
	cvt.u64.u32 	%rd553, %r127;
	bra.uni 	$L__BB139_107;
$L__BB139_106:
	div.s64 	%rd549, %rd550, %rd243;
	mul.lo.s64 	%rd381, %rd549, %rd243;
	sub.s64 	%rd553, %rd550, %rd381;
$L__BB139_107:
	add.s64 	%rd383, %rd1, %rd377;
	ld.global.u64 	%rd384, [%rd383];
	mad.lo.s64 	%rd558, %rd384, %rd553, %rd242;
	add.s32 	%r209, %r209, -2;
$L__BB139_108:
	and.b32  	%r128, %r23, 1;
	setp.eq.b32 	%p24, %r128, 1;
	not.pred 	%p25, %p24;
	@%p25 bra 	$L__BB139_113;
	mul.wide.u32 	%rd385, %r209, 8;
	add.s64 	%rd386, %rd2, %rd385;
	ld.global.u64 	%rd254, [%rd386];
	or.b64  	%rd387, %rd549, %rd254;
	and.b64  	%rd388, %rd387, -4294967296;
	setp.ne.s64 	%p26, %rd388, 0;
	@%p26 bra 	$L__BB139_111;
	cvt.u32.u64 	%r129, %rd254;
	cvt.u32.u64 	%r130, %rd549;
	rem.u32 	%r131, %r130, %r129;
	cvt.u64.u32 	%rd557, %r131;
	bra.uni 	$L__BB139_112;
$L__BB139_111:
	rem.s64 	%rd557, %rd549, %rd254;
$L__BB139_112:
	add.s64 	%rd390, %rd1, %rd385;
	ld.global.u64 	%rd391, [%rd390];
	mad.lo.s64 	%rd558, %rd391, %rd557, %rd558;
$L__BB139_113:
	shl.b64 	%rd392, %rd558, 3;
	add.s64 	%rd393, %rd3, %rd392;
	ld.global.f64 	%fd1, [%rd393];
	st.shared.f64 	[%r5], %fd1;
$L__BB139_114:
	bar.sync 	0;
	setp.lt.u32 	%p48, %r211, 66;
	@%p48 bra 	$L__BB139_118;
$L__BB139_115:
	shr.u32 	%r51, %r211, 1;
	setp.ge.u32 	%p49, %r1, %r51;
	@%p49 bra 	$L__BB139_117;
	ld.shared.f64 	%fd5, [%r5];
	shl.b32 	%r200, %r51, 3;
	add.s32 	%r201, %r5, %r200;
	ld.shared.f64 	%fd6, [%r201];
	add.f64 	%fd7, %fd5, %fd6;
	st.shared.f64 	[%r5], %fd7;
$L__BB139_117:
	bar.sync 	0;
	setp.gt.u32 	%p50, %r211, 131;
	mov.u32 	%r211, %r51;
	@%p50 bra 	$L__BB139_115;
$L__BB139_118:
	setp.gt.u32 	%p51, %r1, 31;
	@%p51 bra 	$L__BB139_121;
	ld.volatile.shared.f64 	%fd8, [%r5];
	ld.volatile.shared.f64 	%fd9, [%r5+256];
	add.f64 	%fd10, %fd8, %fd9;
	st.volatile.shared.f64 	[%r5], %fd10;
	ld.volatile.shared.f64 	%fd11, [%r5];
	ld.volatile.shared.f64 	%fd12, [%r5+128];
	add.f64 	%fd13, %fd11, %fd12;
	st.volatile.shared.f64 	[%r5], %fd13;
	ld.volatile.shared.f64 	%fd14, [%r5];
	ld.volatile.shared.f64 	%fd15, [%r5+64];
	add.f64 	%fd16, %fd14, %fd15;
	st.volatile.shared.f64 	[%r5], %fd16;
	ld.volatile.shared.f64 	%fd17, [%r5];
	ld.volatile.shared.f64 	%fd18, [%r5+32];
	add.f64 	%fd19, %fd17, %fd18;
	st.volatile.shared.f64 	[%r5], %fd19;
	ld.volatile.shared.f64 	%fd20, [%r5];
	ld.volatile.shared.f64 	%fd21, [%r5+16];
	add.f64 	%fd22, %fd20, %fd21;
	st.volatile.shared.f64 	[%r5], %fd22;
	ld.volatile.shared.f64 	%fd23, [%r5];
	ld.volatile.shared.f64 	%fd24, [%r5+8];
	add.f64 	%fd25, %fd23, %fd24;
	st.volatile.shared.f64 	[%r5], %fd25;
	setp.ne.s32 	%p52, %r1, 0;
	@%p52 bra 	$L__BB139_121;
	ld.shared.f64 	%fd26, [reducel3sdata_i64];
	cvta.to.global.u64 	%rd471, %rd260;
	mul.wide.u32 	%rd472, %r2, 8;
	add.s64 	%rd473, %rd471, %rd472;
	st.global.f64 	[%rd473], %fd26;
$L__BB139_121:
	ret;

}
	// .globl	contiguous_reducel32_i64
.visible .entry contiguous_reducel32_i64(
	.param .u64 .ptr .align 1 contiguous_reducel32_i64_param_0,
	.param .u64 .ptr .align 1 contiguous_reducel32_i64_param_1,
	.param .u64 .ptr .align 1 contiguous_reducel32_i64_param_2,
	.param .u64 .ptr .align 1 contiguous_reducel32_i64_param_3,
	.param .u64 contiguous_reducel32_i64_param_4,
	.param .u64 contiguous_reducel32_i64_param_5,
	.param .u64 contiguous_reducel32_i64_param_6,
	.param .u64 contiguous_reducel32_i64_param_7,
	.param .u64 contiguous_reducel32_i64_param_8
)
{
	.reg .pred 	%p<72>;
	.reg .b32 	%r<235>;
	.reg .b64 	%rd<581>;
	.reg .b64 	%fd<59>;

	ld.param.u64 	%rd270, [contiguous_reducel32_i64_param_1];
	ld.param.u64 	%rd271, [contiguous_reducel32_i64_param_2];
	ld.param.u64 	%rd272, [contiguous_reducel32_i64_param_3];
	ld.param.u64 	%rd267, [contiguous_reducel32_i64_param_4];
	ld.param.u64 	%rd273, [contiguous_reducel32_i64_param_5];
	ld.param.u64 	%rd268, [contiguous_reducel32_i64_param_6];
	ld.param.u64 	%rd274, [contiguous_reducel32_i64_param_7];
	cvta.to.global.u64 	%rd1, %rd272;
	cvta.to.global.u64 	%rd2, %rd271;
	cvta.to.global.u64 	%rd580, %rd270;
	mov.u32 	%r1, %tid.x;
	mov.u32 	%r2, %ctaid.x;
	mov.u32 	%r234, %ntid.x;
	mul.lo.s32 	%r59, %r2, %r234;
	shl.b32 	%r60, %r59, 1;
	add.s32 	%r4, %r60, %r1;
	shl.b32 	%r61, %r1, 3;
	mov.u32 	%r62, reducel3sdata_i64;
	add.s32 	%r5, %r62, %r61;
	mov.b64 	%rd275, 0;
	st.shared.u64 	[%r5], %rd275;
	mov.u32 	%r63, %ctaid.y;
	cvt.u64.u32 	%rd276, %r63;
	add.s64 	%rd4, %rd273, %rd276;
	setp.ge.u64 	%p1, %rd4, %rd274;
	@%p1 bra 	$L__BB140_128;
	add.s32 	%r64, %r4, %r234;
	cvt.u64.u32 	%rd5, %r64;
	setp.le.u64 	%p2, %rd268, %rd5;
	@%p2 bra 	$L__BB140_59;
	cvt.u64.u32 	%rd409, %r4;
	mul.lo.s64 	%rd410, %rd4, %rd268;
	add.s64 	%rd534, %rd410, %rd409;
	add.s64 	%rd532, %rd410, %rd5;
	cvt.u32.u64 	%r6, %rd267;
	add.s32 	%r228, %r6, -1;
	setp.lt.s32 	%p34, %r228, 0;
	mov.b64 	%rd538, 0;
	mov.u64 	%rd539, %rd538;
	@%p34 bra 	$L__BB140_54;
	setp.lt.u32 	%p35, %r228, 3;
	mov.b64 	%rd539, 0;
	mov.u64 	%rd538, %rd539;
	@%p35 bra 	$L__BB140_31;
	add.s32 	%r226, %r6, -2;
	and.b32  	%r145, %r6, -4;
	neg.s32 	%r225, %r145;
	mov.b64 	%rd539, 0;
$L__BB140_5:
	.pragma "nounroll";
	add.s32 	%r12, %r226, 1;
	mul.wide.u32 	%rd414, %r12, 8;
	add.s64 	%rd415, %rd2, %rd414;
	ld.global.u64 	%rd12, [%rd415];
	or.b64  	%rd416, %rd534, %rd12;
	and.b64  	%rd417, %rd416, -4294967296;
	setp.ne.s64 	%p36, %rd417, 0;
	@%p36 bra 	$L__BB140_7;
	cvt.u32.u64 	%r146, %rd12;
	cvt.u32.u64 	%r147, %rd534;
	div.u32 	%r148, %r147, %r146;
	mul.lo.s32 	%r149, %r148, %r146;
	sub.s32 	%r150, %r147, %r149;
	cvt.u64.u32 	%rd500, %r148;
	cvt.u64.u32 	%rd501, %r150;
	bra.uni 	$L__BB140_8;
$L__BB140_7:
	div.s64 	%rd500, %rd534, %rd12;
	mul.lo.s64 	%rd418, %rd500, %rd12;
	sub.s64 	%rd501, %rd534, %rd418;
$L__BB140_8:
	mul.wide.u32 	%rd419, %r12, 8;
	add.s64 	%rd420, %rd1, %rd419;
	ld.global.u64 	%rd19, [%rd420];
	mad.lo.s64 	%rd20, %rd19, %rd501, %rd538;
	or.b64  	%rd421, %rd532, %rd12;
	and.b64  	%rd422, %rd421, -4294967296;
	setp.ne.s64 	%p37, %rd422, 0;
	@%p37 bra 	$L__BB140_10;
	cvt.u32.u64 	%r151, %rd12;
	cvt.u32.u64 	%r152, %rd532;
	div.u32 	%r153, %r152, %r151;
	mul.lo.s32 	%r154, %r153, %r151;
	sub.s32 	%r155, %r152, %r154;
	cvt.u64.u32 	%rd502, %r153;
	cvt.u64.u32 	%rd503, %r155;
	bra.uni 	$L__BB140_11;
$L__BB140_10:
	div.s64 	%rd502, %rd532, %rd12;
	mul.lo.s64 	%rd423, %rd502, %rd12;
	sub.s64 	%rd503, %rd532, %rd423;
$L__BB140_11:
	mad.lo.s64 	%rd27, %rd503, %rd19, %rd539;
	add.s32 	%r13, %r226, -2;
	mul.wide.u32 	%rd424, %r226, 8;
	add.s64 	%rd425, %rd2, %rd424;
	ld.global.u64 	%rd28, [%rd425];
	or.b64  	%rd426, %rd500, %rd28;
	and.b64  	%rd427, %rd426, -4294967296;
	setp.ne.s64 	%p38, %rd427, 0;
	@%p38 bra 	$L__BB140_13;
	cvt.u32.u64 	%r156, %rd28;
	cvt.u32.u64 	%r157, %rd500;
	div.u32 	%r158, %r157, %r156;
	mul.lo.s32 	%r159, %r158, %r156;
	sub.s32 	%r160, %r157, %r159;
	cvt.u64.u32 	%rd504, %r158;
	cvt.u64.u32 	%rd505, %r160;
	bra.uni 	$L__BB140_14;
$L__BB140_13:
	div.s64 	%rd504, %rd500, %rd28;
	mul.lo.s64 	%rd428, %rd504, %rd28;
	sub.s64 	%rd505, %rd500, %rd428;
$L__BB140_14:
	mul.wide.u32 	%rd429, %r226, 8;
	add.s64 	%rd430, %rd1, %rd429;
	ld.global.u64 	%rd35, [%rd430];
	mad.lo.s64 	%rd36, %rd35, %rd505, %rd20;
	or.b64  	%rd431, %rd502, %rd28;
	and.b64  	%rd432, %rd431, -4294967296;
	setp.ne.s64 	%p39, %rd432, 0;
	@%p39 bra 	$L__BB140_16;
	cvt.u32.u64 	%r161, %rd28;
	cvt.u32.u64 	%r162, %rd502;
	div.u32 	%r163, %r162, %r161;
	mul.lo.s32 	%r164, %r163, %r161;
	sub.s32 	%r165, %r162, %r164;
	cvt.u64.u32 	%rd506, %r163;
	cvt.u64.u32 	%rd507, %r165;
	bra.uni 	$L__BB140_17;
$L__BB140_16:
	div.s64 	%rd506, %rd502, %rd28;
	mul.lo.s64 	%rd433, %rd506, %rd28;
	sub.s64 	%rd507, %rd502, %rd433;
$L__BB140_17:
	mad.lo.s64 	%rd43, %rd507, %rd35, %rd27;
	add.s32 	%r14, %r226, -1;
	mul.wide.u32 	%rd434, %r14, 8;
	add.s64 	%rd435, %rd2, %rd434;
	ld.global.u64 	%rd44, [%rd435];
	or.b64  	%rd436, %rd504, %rd44;
	and.b64  	%rd437, %rd436, -4294967296;
	setp.ne.s64 	%p40, %rd437, 0;
	@%p40 bra 	$L__BB140_19;
	cvt.u32.u64 	%r166, %rd44;
	cvt.u32.u64 	%r167, %rd504;
	div.u32 	%r168, %r167, %r166;
	mul.lo.s32 	%r169, %r168, %r166;
	sub.s32 	%r170, %r167, %r169;
	cvt.u64.u32 	%rd508, %r168;
	cvt.u64.u32 	%rd509, %r170;
	bra.uni 	$L__BB140_20;
$L__BB140_19:
	div.s64 	%rd508, %rd504, %rd44;
	mul.lo.s64 	%rd438, %rd508, %rd44;
	sub.s64 	%rd509, %rd504, %rd438;
$L__BB140_20:
	mul.wide.u32 	%rd439, %r14, 8;
	add.s64 	%rd440, %rd1, %rd439;
	ld.global.u64 	%rd51, [%rd440];
	mad.lo.s64 	%rd52, %rd51, %rd509, %rd36;
	or.b64  	%rd441, %rd506, %rd44;
	and.b64  	%rd442, %rd441, -4294967296;
	setp.ne.s64 	%p41, %rd442, 0;
	@%p41 bra 	$L__BB140_22;
	cvt.u32.u64 	%r171, %rd44;
	cvt.u32.u64 	%r172, %rd506;
	div.u32 	%r173, %r172, %r171;
	mul.lo.s32 	%r174, %r173, %r171;
	sub.s32 	%r175, %r172, %r174;
	cvt.u64.u32 	%rd510, %r173;
	cvt.u64.u32 	%rd511, %r175;
	bra.uni 	$L__BB140_23;
$L__BB140_22:
	div.s64 	%rd510, %rd506, %rd44;
	mul.lo.s64 	%rd443, %rd510, %rd44;
	sub.s64 	%rd511, %rd506, %rd443;
$L__BB140_23:
	mad.lo.s64 	%rd59, %rd511, %rd51, %rd43;
	mul.wide.u32 	%rd444, %r13, 8;
	add.s64 	%rd445, %rd2, %rd444;
	ld.global.u64 	%rd60, [%rd445];
	or.b64  	%rd446, %rd508, %rd60;
	and.b64  	%rd447, %rd446, -4294967296;
	setp.ne.s64 	%p42, %rd447, 0;
	@%p42 bra 	$L__BB140_25;
	cvt.u32.u64 	%r176, %rd60;
	cvt.u32.u64 	%r177, %rd508;
	div.u32 	%r178, %r177, %r176;
	mul.lo.s32 	%r179, %r178, %r176;
	sub.s32 	%r180, %r177, %r179;
	cvt.u64.u32 	%rd534, %r178;
	cvt.u64.u32 	%rd513, %r180;
	bra.uni 	$L__BB140_26;
$L__BB140_25:
	div.s64 	%rd534, %rd508, %rd60;
	mul.lo.s64 	%rd448, %rd534, %rd60;
	sub.s64 	%rd513, %rd508, %rd448;
$L__BB140_26:
	mul.wide.u32 	%rd449, %r13, 8;
	add.s64 	%rd450, %rd1, %rd449;
	ld.global.u64 	%rd67, [%rd450];
	mad.lo.s64 	%rd538, %rd67, %rd513, %rd52;
	or.b64  	%rd451, %rd510, %rd60;
	and.b64  	%rd452, %rd451, -4294967296;
	setp.ne.s64 	%p43, %rd452, 0;
	@%p43 bra 	$L__BB140_28;
	cvt.u32.u64 	%r181, %rd60;
	cvt.u32.u64 	%r182, %rd510;
	div.u32 	%r183, %r182, %r181;
	mul.lo.s32 	%r184, %r183, %r181;
	sub.s32 	%r185, %r182, %r184;
	cvt.u64.u32 	%rd532, %r183;
	cvt.u64.u32 	%rd515, %r185;
	bra.uni 	$L__BB140_29;
$L__BB140_28:
	div.s64 	%rd532, %rd510, %rd60;
	mul.lo.s64 	%rd453, %rd532, %rd60;
	sub.s64 	%rd515, %rd510, %rd453;
$L__BB140_29:
	mad.lo.s64 	%rd539, %rd515, %rd67, %rd59;
	add.s32 	%r226, %r226, -4;
	add.s32 	%r225, %r225, 4;
	setp.ne.s32 	%p44, %r225, 0;
	@%p44 bra 	$L__BB140_5;
	add.s32 	%r228, %r226, 1;
$L__BB140_31:
	and.b32  	%r19, %r6, 3;
	setp.eq.s32 	%p45, %r19, 0;
	@%p45 bra 	$L__BB140_54;
	setp.eq.s32 	%p46, %r19, 1;
	@%p46 bra 	$L__BB140_46;
	mul.wide.u32 	%rd455, %r228, 8;
	add.s64 	%rd456, %rd2, %rd455;
	ld.global.u64 	%rd82, [%rd456];
	or.b64  	%rd457, %rd534, %rd82;
	and.b64  	%rd458, %rd457, -4294967296;
	setp.ne.s64 	%p47, %rd458, 0;
	@%p47 bra 	$L__BB140_35;
	cvt.u32.u64 	%r186, %rd82;
	cvt.u32.u64 	%r187, %rd534;
	div.u32 	%r188, %r187, %r186;
	mul.lo.s32 	%r189, %r188, %r186;
	sub.s32 	%r190, %r187, %r189;
	cvt.u64.u32 	%rd522, %r188;
	cvt.u64.u32 	%rd523, %r190;
	bra.uni 	$L__BB140_36;
$L__BB140_35:
	div.s64 	%rd522, %rd534, %rd82;
	mul.lo.s64 	%rd459, %rd522, %rd82;
	sub.s64 	%rd523, %rd534, %rd459;
$L__BB140_36:
	add.s64 	%rd461, %rd1, %rd455;
	ld.global.u64 	%rd89, [%rd461];
	mad.lo.s64 	%rd90, %rd89, %rd523, %rd538;
	or.b64  	%rd462, %rd532, %rd82;
	and.b64  	%rd463, %rd462, -4294967296;
	setp.ne.s64 	%p48, %rd463, 0;
	@%p48 bra 	$L__BB140_38;
	cvt.u32.u64 	%r191, %rd82;
	cvt.u32.u64 	%r192, %rd532;
	div.u32 	%r193, %r192, %r191;
	mul.lo.s32 	%r194, %r193, %r191;
	sub.s32 	%r195, %r192, %r194;
	cvt.u64.u32 	%rd524, %r193;
	cvt.u64.u32 	%rd525, %r195;
	bra.uni 	$L__BB140_39;
$L__BB140_38:
	div.s64 	%rd524, %rd532, %rd82;
	mul.lo.s64 	%rd464, %rd524, %rd82;
	sub.s64 	%rd525, %rd532, %rd464;
$L__BB140_39:
	mad.lo.s64 	%rd97, %rd525, %rd89, %rd539;
	add.s32 	%r20, %r228, -1;
	mul.wide.u32 	%rd465, %r20, 8;
	add.s64 	%rd466, %rd2, %rd465;
	ld.global.u64 	%rd98, [%rd466];
	or.b64  	%rd467, %rd522, %rd98;
	and.b64  	%rd468, %rd467, -4294967296;
	setp.ne.s64 	%p49, %rd468, 0;
	@%p49 bra 	$L__BB140_41;
	cvt.u32.u64 	%r196, %rd98;
	cvt.u32.u64 	%r197, %rd522;
	div.u32 	%r198, %r197, %r196;
	mul.lo.s32 	%r199, %r198, %r196;
	sub.s32 	%r200, %r197, %r199;
	cvt.u64.u32 	%rd534, %r198;
	cvt.u64.u32 	%rd527, %r200;
	bra.uni 	$L__BB140_42;
$L__BB140_41:
	div.s64 	%rd534, %rd522, %rd98;
	mul.lo.s64 	%rd469, %rd534, %rd98;
	sub.s64 	%rd527, %rd522, %rd469;
$L__BB140_42:
	add.s64 	%rd471, %rd1, %rd465;
	ld.global.u64 	%rd105, [%rd471];
	mad.lo.s64 	%rd538, %rd105, %rd527, %rd90;
	or.b64  	%rd472, %rd524, %rd98;
	and.b64  	%rd473, %rd472, -4294967296;
	setp.ne.s64 	%p50, %rd473, 0;
	@%p50 bra 	$L__BB140_44;
	cvt.u32.u64 	%r201, %rd98;
	cvt.u32.u64 	%r202, %rd524;
	div.u32 	%r203, %r202, %r201;
	mul.lo.s32 	%r204, %r203, %r201;
	sub.s32 	%r205, %r202, %r204;
	cvt.u64.u32 	%rd532, %r203;
	cvt.u64.u32 	%rd529, %r205;
	bra.uni 	$L__BB140_45;
$L__BB140_44:
	div.s64 	%rd532, %rd524, %rd98;
	mul.lo.s64 	%rd474, %rd532, %rd98;
	sub.s64 	%rd529, %rd524, %rd474;
$L__BB140_45:
	mad.lo.s64 	%rd539, %rd529, %rd105, %rd97;
	add.s32 	%r228, %r228, -2;
$L__BB140_46:
	and.b32  	%r206, %r6, 1;
	setp.eq.b32 	%p51, %r206, 1;
	not.pred 	%p52, %p51;
	@%p52 bra 	$L__BB140_54;
	mul.wide.u32 	%rd475, %r228, 8;
	add.s64 	%rd476, %rd2, %rd475;
	ld.global.u64 	%rd120, [%rd476];
	or.b64  	%rd477, %rd534, %rd120;
	and.b64  	%rd478, %rd477, -4294967296;
	setp.ne.s64 	%p53, %rd478, 0;
	@%p53 bra 	$L__BB140_49;
	cvt.u32.u64 	%r207, %rd120;
	cvt.u32.u64 	%r208, %rd534;
	rem.u32 	%r209, %r208, %r207;
	cvt.u64.u32 	%rd536, %r209;
	bra.uni 	$L__BB140_50;
$L__BB140_49:
	rem.s64 	%rd536, %rd534, %rd120;
$L__BB140_50:
	add.s64 	%rd480, %rd1, %rd475;
	ld.global.u64 	%rd124, [%rd480];
	mad.lo.s64 	%rd538, %rd124, %rd536, %rd538;
	or.b64  	%rd481, %rd532, %rd120;
	and.b64  	%rd482, %rd481, -4294967296;
	setp.ne.s64 	%p54, %rd482, 0;
	@%p54 bra 	$L__BB140_52;
	cvt.u32.u64 	%r210, %rd120;
	cvt.u32.u64 	%r211, %rd532;
	rem.u32 	%r212, %r211, %r210;
	cvt.u64.u32 	%rd537, %r212;
	bra.uni 	$L__BB140_53;
$L__BB140_52:
	rem.s64 	%rd537, %rd532, %rd120;
$L__BB140_53:
	mad.lo.s64 	%rd539, %rd537, %rd124, %rd539;
$L__BB140_54:
	shl.b64 	%rd483, %rd538, 3;
	add.s64 	%rd484, %rd580, %rd483;
	ld.global.u64 	%rd485, [%rd484];
	abs.s64 	%rd132, %rd485;
	cvt.rn.f64.s64 	%fd19, %rd132;
	{
	.reg .b32 %temp; 
	mov.b64 	{%temp, %r23}, %fd19;
	}
	mov.f64 	%fd20, 0d4008000000000000;
	{
	.reg .b32 %temp; 
	mov.b64 	{%temp, %r213}, %fd20;
	}
	and.b32  	%r25, %r213, 2146435072;
	setp.eq.s32 	%p55, %r25, 1073741824;
	abs.f64 	%fd21, %fd19;
	{ // callseq 7, 0
	.param .b64 param0;
	st.param.f64 	[param0], %fd21;
	.param .b64 retval0;
	call.uni (retval0), 
	__internal_accurate_pow, 
	(
	param0
	);
	ld.param.f64 	%fd22, [retval0];
	} // callseq 7
	setp.lt.s32 	%p56, %r23, 0;
	neg.f64 	%fd24, %fd22;
	selp.f64 	%fd25, %fd24, %fd22, %p55;
	selp.f64 	%fd56, %fd25, %fd22, %p56;
	setp.ne.s64 	%p57, %rd485, 0;
	@%p57 bra 	$L__BB140_56;
	setp.eq.s32 	%p58, %r25, 1073741824;
	selp.b32 	%r214, %r23, 0, %p58;
	setp.lt.s32 	%p59, %r213, 0;
	or.b32  	%r215, %r214, 2146435072;
	selp.b32 	%r216, %r215, %r214, %p59;
	mov.b32 	%r217, 0;
	mov.b64 	%fd56, {%r217, %r216};
$L__BB140_56:
	setp.eq.s32 	%p60, %r25, 1073741824;
	setp.eq.s64 	%p61, %rd132, 1;
	selp.f64 	%fd4, 0d3FF0000000000000, %fd56, %p61;
	shl.b64 	%rd486, %rd539, 3;
	add.s64 	%rd487, %rd580, %rd486;
	ld.global.u64 	%rd488, [%rd487];
	abs.s64 	%rd133, %rd488;
	cvt.rn.f64.s64 	%fd26, %rd133;
	{
	.reg .b32 %temp; 
	mov.b64 	{%temp, %r26}, %fd26;
	}
	abs.f64 	%fd27, %fd26;
	{ // callseq 8, 0
	.param .b64 param0;
	st.param.f64 	[param0], %fd27;
	.param .b64 retval0;
	call.uni (retval0), 
	__internal_accurate_pow, 
	(
	param0
	);
	ld.param.f64 	%fd28, [retval0];
	} // callseq 8
	setp.lt.s32 	%p62, %r26, 0;
	neg.f64 	%fd30, %fd28;
	selp.f64 	%fd31, %fd30, %fd28, %p60;
	selp.f64 	%fd57, %fd31, %fd28, %p62;
	setp.ne.s64 	%p63, %rd488, 0;
	@%p63 bra 	$L__BB140_58;
	setp.eq.s32 	%p64, %r25, 1073741824;
	selp.b32 	%r219, %r26, 0, %p64;
	setp.lt.s32 	%p65, %r213, 0;
	or.b32  	%r220, %r219, 2146435072;
	selp.b32 	%r221, %r220, %r219, %p65;
	mov.b32 	%r222, 0;
	mov.b64 	%fd57, {%r222, %r221};
$L__BB140_58:
	setp.eq.s64 	%p66, %rd133, 1;
	selp.f64 	%fd32, 0d3FF0000000000000, %fd57, %p66;
	add.f64 	%fd33, %fd4, %fd32;
	st.shared.f64 	[%r5], %fd33;
	bra.uni 	$L__BB140_121;
$L__BB140_59:
	cvt.u64.u32 	%rd134, %r4;
	setp.le.u64 	%p3, %rd268, %rd134;
	@%p3 bra 	$L__BB140_121;
	mad.lo.s64 	%rd571, %rd4, %rd268, %rd134;
	cvt.u32.u64 	%r27, %rd267;
	add.s32 	%r232, %r27, -1;
	setp.lt.s32 	%p4, %r232, 0;
	@%p4 bra 	$L__BB140_118;
	and.b32  	%r29, %r27, 7;
	setp.lt.u32 	%p5, %r232, 7;
	@%p5 bra 	$L__BB140_89;
	add.s32 	%r230, %r27, -4;
	and.b32  	%r65, %r27, -8;
	neg.s32 	%r229, %r65;
$L__BB140_63:
	.pragma "nounroll";
	add.s32 	%r34, %r230, 3;
	mul.wide.u32 	%rd278, %r34, 8;
	add.s64 	%rd279, %rd2, %rd278;
	ld.global.u64 	%rd138, [%rd279];
	or.b64  	%rd280, %rd571, %rd138;
	and.b64  	%rd281, %rd280, -4294967296;
	setp.ne.s64 	%p6, %rd281, 0;
	@%p6 bra 	$L__BB140_65;
	cvt.u32.u64 	%r66, %rd138;
	cvt.u32.u64 	%r67, %rd571;
	div.u32 	%r68, %r67, %r66;
	mul.lo.s32 	%r69, %r68, %r66;
	sub.s32 	%r70, %r67, %r69;
	cvt.u64.u32 	%rd542, %r68;
	cvt.u64.u32 	%rd543, %r70;
	bra.uni 	$L__BB140_66;
$L__BB140_65:
	div.s64 	%rd542, %rd571, %rd138;
	mul.lo.s64 	%rd282, %rd542, %rd138;
	sub.s64 	%rd543, %rd571, %rd282;
$L__BB140_66:
	add.s64 	%rd284, %rd1, %rd278;
	ld.global.u64 	%rd285, [%rd284];
	mul.lo.s64 	%rd145, %rd285, %rd543;
	add.s32 	%r35, %r230, 2;
	mul.wide.u32 	%rd286, %r35, 8;
	add.s64 	%rd287, %rd2, %rd286;
	ld.global.u64 	%rd146, [%rd287];
	or.b64  	%rd288, %rd542, %rd146;
	and.b64  	%rd289, %rd288, -4294967296;
	setp.ne.s64 	%p7, %rd289, 0;
	@%p7 bra 	$L__BB140_68;
	cvt.u32.u64 	%r71, %rd146;
	cvt.u32.u64 	%r72, %rd542;
	div.u32 	%r73, %r72, %r71;
	mul.lo.s32 	%r74, %r73, %r71;
	sub.s32 	%r75, %r72, %r74;
	cvt.u64.u32 	%rd544, %r73;
	cvt.u64.u32 	%rd545, %r75;
	bra.uni 	$L__BB140_69;
$L__BB140_68:
	div.s64 	%rd544, %rd542, %rd146;
	mul.lo.s64 	%rd290, %rd544, %rd146;
	sub.s64 	%rd545, %rd542, %rd290;
$L__BB140_69:
	add.s64 	%rd292, %rd1, %rd286;
	ld.global.u64 	%rd293, [%rd292];
	mad.lo.s64 	%rd153, %rd293, %rd545, %rd145;
	add.s32 	%r36, %r230, 1;
	mul.wide.u32 	%rd294, %r36, 8;
	add.s64 	%rd295, %rd2, %rd294;
	ld.global.u64 	%rd154, [%rd295];
	or.b64  	%rd296, %rd544, %rd154;
	and.b64  	%rd297, %rd296, -4294967296;
	setp.ne.s64 	%p8, %rd297, 0;
	@%p8 bra 	$L__BB140_71;
	cvt.u32.u64 	%r76, %rd154;
	cvt.u32.u64 	%r77, %rd544;
	div.u32 	%r78, %r77, %r76;
	mul.lo.s32 	%r79, %r78, %r76;
	sub.s32 	%r80, %r77, %r79;
	cvt.u64.u32 	%rd546, %r78;
	cvt.u64.u32 	%rd547, %r80;
	bra.uni 	$L__BB140_72;
$L__BB140_71:
	div.s64 	%rd546, %rd544, %rd154;
	mul.lo.s64 	%rd298, %rd546, %rd154;
	sub.s64 	%rd547, %rd544, %rd298;
$L__BB140_72:
	add.s64 	%rd300, %rd1, %rd294;
	ld.global.u64 	%rd301, [%rd300];
	mad.lo.s64 	%rd161, %rd301, %rd547, %rd153;
	add.s32 	%r37, %r230, -4;
	mul.wide.u32 	%rd302, %r230, 8;
	add.s64 	%rd303, %rd2, %rd302;
	ld.global.u64 	%rd162, [%rd303];
	or.b64  	%rd304, %rd546, %rd162;
	and.b64  	%rd305, %rd304, -4294967296;
	setp.ne.s64 	%p9, %rd305, 0;
	@%p9 bra 	$L__BB140_74;
	cvt.u32.u64 	%r81, %rd162;
	cvt.u32.u64 	%r82, %rd546;
	div.u32 	%r83, %r82, %r81;
	mul.lo.s32 	%r84, %r83, %r81;
	sub.s32 	%r85, %r82, %r84;
	cvt.u64.u32 	%rd548, %r83;
	cvt.u64.u32 	%rd549, %r85;
	bra.uni 	$L__BB140_75;
$L__BB140_74:
	div.s64 	%rd548, %rd546, %rd162;
	mul.lo.s64 	%rd306, %rd548, %rd162;
	sub.s64 	%rd549, %rd546, %rd306;
$L__BB140_75:
	add.s64 	%rd308, %rd1, %rd302;
	ld.global.u64 	%rd309, [%rd308];
	mad.lo.s64 	%rd169, %rd309, %rd549, %rd161;
	add.s32 	%r38, %r230, -1;
	mul.wide.u32 	%rd310, %r38, 8;
	add.s64 	%rd311, %rd2, %rd310;
	ld.global.u64 	%rd170, [%rd311];
	or.b64  	%rd312, %rd548, %rd170;
	and.b64  	%rd313, %rd312, -4294967296;
	setp.ne.s64 	%p10, %rd313, 0;
	@%p10 bra 	$L__BB140_77;
	cvt.u32.u64 	%r86, %rd170;
	cvt.u32.u64 	%r87, %rd548;
	div.u32 	%r88, %r87, %r86;
	mul.lo.s32 	%r89, %r88, %r86;
	sub.s32 	%r90, %r87, %r89;
	cvt.u64.u32 	%rd550, %r88;
	cvt.u64.u32 	%rd551, %r90;
	bra.uni 	$L__BB140_78;
$L__BB140_77:
	div.s64 	%rd550, %rd548, %rd170;
	mul.lo.s64 	%rd314, %rd550, %rd170;
	sub.s64 	%rd551, %rd548, %rd314;
$L__BB140_78:
	add.s64 	%rd316, %rd1, %rd310;
	ld.global.u64 	%rd317, [%rd316];
	mad.lo.s64 	%rd177, %rd317, %rd551, %rd169;
	add.s32 	%r39, %r230, -2;
	mul.wide.u32 	%rd318, %r39, 8;
	add.s64 	%rd319, %rd2, %rd318;
	ld.global.u64 	%rd178, [%rd319];
	or.b64  	%rd320, %rd550, %rd178;
	and.b64  	%rd321, %rd320, -4294967296;
	setp.ne.s64 	%p11, %rd321, 0;
	@%p11 bra 	$L__BB140_80;
	cvt.u32.u64 	%r91, %rd178;
	cvt.u32.u64 	%r92, %rd550;
	div.u32 	%r93, %r92, %r91;
	mul.lo.s32 	%r94, %r93, %r91;
	sub.s32 	%r95, %r92, %r94;
	cvt.u64.u32 	%rd552, %r93;
	cvt.u64.u32 	%rd553, %r95;
	bra.uni 	$L__BB140_81;
$L__BB140_80:
	div.s64 	%rd552, %rd550, %rd178;
	mul.lo.s64 	%rd322, %rd552, %rd178;
	sub.s64 	%rd553, %rd550, %rd322;
$L__BB140_81:
	add.s64 	%rd324, %rd1, %rd318;
	ld.global.u64 	%rd325, [%rd324];
	mad.lo.s64 	%rd185, %rd325, %rd553, %rd177;
	add.s32 	%r40, %r230, -3;
	mul.wide.u32 	%rd326, %r40, 8;
	add.s64 	%rd327, %rd2, %rd326;
	ld.global.u64 	%rd186, [%rd327];
	or.b64  	%rd328, %rd552, %rd186;
	and.b64  	%rd329, %rd328, -4294967296;
	setp.ne.s64 	%p12, %rd329, 0;
	@%p12 bra 	$L__BB140_83;
	cvt.u32.u64 	%r96, %rd186;
	cvt.u32.u64 	%r97, %rd552;
	div.u32 	%r98, %r97, %r96;
	mul.lo.s32 	%r99, %r98, %r96;
	sub.s32 	%r100, %r97, %r99;
	cvt.u64.u32 	%rd554, %r98;
	cvt.u64.u32 	%rd555, %r100;
	bra.uni 	$L__BB140_84;
$L__BB140_83:
	div.s64 	%rd554, %rd552, %rd186;
	mul.lo.s64 	%rd330, %rd554, %rd186;
	sub.s64 	%rd555, %rd552, %rd330;
$L__BB140_84:
	add.s64 	%rd332, %rd1, %rd326;
	ld.global.u64 	%rd333, [%rd332];
	mad.lo.s64 	%rd193, %rd333, %rd555, %rd185;
	mul.wide.u32 	%rd334, %r37, 8;
	add.s64 	%rd335, %rd2, %rd334;
	ld.global.u64 	%rd194, [%rd335];
	or.b64  	%rd336, %rd554, %rd194;
	and.b64  	%rd337, %rd336, -4294967296;
	setp.ne.s64 	%p13, %rd337, 0;
	@%p13 bra 	$L__BB140_86;
	cvt.u32.u64 	%r101, %rd194;
	cvt.u32.u64 	%r102, %rd554;
	div.u32 	%r103, %r102, %r101;
	mul.lo.s32 	%r104, %r103, %r101;
	sub.s32 	%r105, %r102, %r104;
	cvt.u64.u32 	%rd571, %r103;
	cvt.u64.u32 	%rd557, %r105;
	bra.uni 	$L__BB140_87;
$L__BB140_86:
	div.s64 	%rd571, %rd554, %rd194;
	mul.lo.s64 	%rd338, %rd571, %rd194;
	sub.s64 	%rd557, %rd554, %rd338;
$L__BB140_87:
	add.s64 	%rd340, %rd1, %rd334;
	ld.global.u64 	%rd341, [%rd340];
	mad.lo.s64 	%rd342, %rd341, %rd557, %rd193;
	shl.b64 	%rd343, %rd342, 3;
	add.s64 	%rd580, %rd580, %rd343;
	add.s32 	%r230, %r230, -8;
	add.s32 	%r229, %r229, 8;
	setp.ne.s32 	%p14, %r229, 0;
	@%p14 bra 	$L__BB140_63;
	add.s32 	%r232, %r230, 3;
$L__BB140_89:
	setp.eq.s32 	%p15, %r29, 0;
	@%p15 bra 	$L__BB140_118;
	and.b32  	%r45, %r27, 3;
	setp.lt.u32 	%p16, %r29, 4;
	@%p16 bra 	$L__BB140_104;
	mul.wide.u32 	%rd345, %r232, 8;
	add.s64 	%rd346, %rd2, %rd345;
	ld.global.u64 	%rd205, [%rd346];
	or.b64  	%rd347, %rd571, %rd205;
	and.b64  	%rd348, %rd347, -4294967296;
	setp.ne.s64 	%p17, %rd348, 0;
	@%p17 bra 	$L__BB140_93;
	cvt.u32.u64 	%r106, %rd205;
	cvt.u32.u64 	%r107, %rd571;
	div.u32 	%r108, %r107, %r106;
	mul.lo.s32 	%r109, %r108, %r106;
	sub.s32 	%r110, %r107, %r109;
	cvt.u64.u32 	%rd561, %r108;
	cvt.u64.u32 	%rd562, %r110;
	bra.uni 	$L__BB140_94;
$L__BB140_93:
	div.s64 	%rd561, %rd571, %rd205;
	mul.lo.s64 	%rd349, %rd561, %rd205;
	sub.s64 	%rd562, %rd571, %rd349;
$L__BB140_94:
	add.s64 	%rd351, %rd1, %rd345;
	ld.global.u64 	%rd352, [%rd351];
	mul.lo.s64 	%rd212, %rd352, %rd562;
	add.s32 	%r46, %r232, -1;
	mul.wide.u32 	%rd353, %r46, 8;
	add.s64 	%rd354, %rd2, %rd353;
	ld.global.u64 	%rd213, [%rd354];
	or.b64  	%rd355, %rd561, %rd213;
	and.b64  	%rd356, %rd355, -4294967296;
	setp.ne.s64 	%p18, %rd356, 0;
	@%p18 bra 	$L__BB140_96;
	cvt.u32.u64 	%r111, %rd213;
	cvt.u32.u64 	%r112, %rd561;
	div.u32 	%r113, %r112, %r111;
	mul.lo.s32 	%r114, %r113, %r111;
	sub.s32 	%r115, %r112, %r114;
	cvt.u64.u32 	%rd563, %r113;
	cvt.u64.u32 	%rd564, %r115;
	bra.uni 	$L__BB140_97;
$L__BB140_96:
	div.s64 	%rd563, %rd561, %rd213;
	mul.lo.s64 	%rd357, %rd563, %rd213;
	sub.s64 	%rd564, %rd561, %rd357;
$L__BB140_97:
	add.s64 	%rd359, %rd1, %rd353;
	ld.global.u64 	%rd360, [%rd359];
	mad.lo.s64 	%rd220, %rd360, %rd564, %rd212;
	add.s32 	%r47, %r232, -2;
	mul.wide.u32 	%rd361, %r47, 8;
	add.s64 	%rd362, %rd2, %rd361;
	ld.global.u64 	%rd221, [%rd362];
	or.b64  	%rd363, %rd563, %rd221;
	and.b64  	%rd364, %rd363, -4294967296;
	setp.ne.s64 	%p19, %rd364, 0;
	@%p19 bra 	$L__BB140_99;
	cvt.u32.u64 	%r116, %rd221;
	cvt.u32.u64 	%r117, %rd563;
	div.u32 	%r118, %r117, %r116;
	mul.lo.s32 	%r119, %r118, %r116;
	sub.s32 	%r120, %r117, %r119;
	cvt.u64.u32 	%rd565, %r118;
	cvt.u64.u32 	%rd566, %r120;
	bra.uni 	$L__BB140_100;
$L__BB140_99:
	div.s64 	%rd565, %rd563, %rd221;
	mul.lo.s64 	%rd365, %rd565, %rd221;
	sub.s64 	%rd566, %rd563, %rd365;
$L__BB140_100:
	add.s64 	%rd367, %rd1, %rd361;
	ld.global.u64 	%rd368, [%rd367];
	mad.lo.s64 	%rd228, %rd368, %rd566, %rd220;
	add.s32 	%r48, %r232, -3;
	mul.wide.u32 	%rd369, %r48, 8;
	add.s64 	%rd370, %rd2, %rd369;
	ld.global.u64 	%rd229, [%rd370];
	or.b64  	%rd371, %rd565, %rd229;
	and.b64  	%rd372, %rd371, -4294967296;
	setp.ne.s64 	%p20, %rd372, 0;
	@%p20 bra 	$L__BB140_102;
	cvt.u32.u64 	%r121, %rd229;
	cvt.u32.u64 	%r122, %rd565;
	div.u32 	%r123, %r122, %r121;
	mul.lo.s32 	%r124, %r123, %r121;
	sub.s32 	%r125, %r122, %r124;
	cvt.u64.u32 	%rd571, %r123;
	cvt.u64.u32 	%rd568, %r125;
	bra.uni 	$L__BB140_103;
$L__BB140_102:
	div.s64 	%rd571, %rd565, %rd229;
	mul.lo.s64 	%rd373, %rd571, %rd229;
	sub.s64 	%rd568, %rd565, %rd373;
$L__BB140_103:
	add.s64 	%rd375, %rd1, %rd369;
	ld.global.u64 	%rd376, [%rd375];
	mad.lo.s64 	%rd377, %rd376, %rd568, %rd228;
	shl.b64 	%rd378, %rd377, 3;
	add.s64 	%rd580, %rd580, %rd378;
	add.s32 	%r232, %r232, -4;
$L__BB140_104:
	setp.eq.s32 	%p21, %r45, 0;
	@%p21 bra 	$L__BB140_118;
	setp.eq.s32 	%p22, %r45, 1;
	@%p22 bra 	$L__BB140_113;
	mul.wide.u32 	%rd380, %r232, 8;
	add.s64 	%rd381, %rd2, %rd380;
	ld.global.u64 	%rd240, [%rd381];
	or.b64  	%rd382, %rd571, %rd240;
	and.b64  	%rd383, %rd382, -4294967296;
	setp.ne.s64 	%p23, %rd383, 0;
	@%p23 bra 	$L__BB140_108;
	cvt.u32.u64 	%r126, %rd240;
	cvt.u32.u64 	%r127, %rd571;
	div.u32 	%r128, %r127, %r126;
	mul.lo.s32 	%r129, %r128, %r126;
	sub.s32 	%r130, %r127, %r129;
	cvt.u64.u32 	%rd572, %r128;
	cvt.u64.u32 	%rd573, %r130;
	bra.uni 	$L__BB140_109;
$L__BB140_108:
	div.s64 	%rd572, %rd571, %rd240;
	mul.lo.s64 	%rd384, %rd572, %rd240;
	sub.s64 	%rd573, %rd571, %rd384;
$L__BB140_109:
	add.s64 	%rd386, %rd1, %rd380;
	ld.global.u64 	%rd387, [%rd386];
	mul.lo.s64 	%rd247, %rd387, %rd573;
	add.s32 	%r51, %r232, -1;
	mul.wide.u32 	%rd388, %r51, 8;
	add.s64 	%rd389, %rd2, %rd388;
	ld.global.u64 	%rd248, [%rd389];
	or.b64  	%rd390, %rd572, %rd248;
	and.b64  	%rd391, %rd390, -4294967296;
	setp.ne.s64 	%p24, %rd391, 0;
	@%p24 bra 	$L__BB140_111;
	cvt.u32.u64 	%r131, %rd248;
	cvt.u32.u64 	%r132, %rd572;
	div.u32 	%r133, %r132, %r131;
	mul.lo.s32 	%r134, %r133, %r131;
	sub.s32 	%r135, %r132, %r134;
	cvt.u64.u32 	%rd571, %r133;
	cvt.u64.u32 	%rd575, %r135;
	bra.uni 	$L__BB140_112;
$L__BB140_111:
	div.s64 	%rd571, %rd572, %rd248;
	mul.lo.s64 	%rd392, %rd571, %rd248;
	sub.s64 	%rd575, %rd572, %rd392;
$L__BB140_112:
	add.s64 	%rd394, %rd1, %rd388;
	ld.global.u64 	%rd395, [%rd394];
	mad.lo.s64 	%rd396, %rd395, %rd575, %rd247;
	shl.b64 	%rd397, %rd396, 3;
	add.s64 	%rd580, %rd580, %rd397;
	add.s32 	%r232, %r232, -2;
$L__BB140_113:
	and.b32  	%r136, %r27, 1;
	setp.eq.b32 	%p25, %r136, 1;
	not.pred 	%p26, %p25;
	@%p26 bra 	$L__BB140_118;
	mul.wide.u32 	%rd398, %r232, 8;
	add.s64 	%rd399, %rd2, %rd398;
	ld.global.u64 	%rd259, [%rd399];
	or.b64  	%rd400, %rd571, %rd259;
	and.b64  	%rd401, %rd400, -4294967296;
	setp.ne.s64 	%p27, %rd401, 0;
	@%p27 bra 	$L__BB140_116;
	cvt.u32.u64 	%r137, %rd259;
	cvt.u32.u64 	%r138, %rd571;
	rem.u32 	%r139, %r138, %r137;
	cvt.u64.u32 	%rd579, %r139;
	bra.uni 	$L__BB140_117;
$L__BB140_116:
	rem.s64 	%rd579, %rd571, %rd259;
$L__BB140_117:
	add.s64 	%rd403, %rd1, %rd398;
	ld.global.u64 	%rd404, [%rd403];
	mul.lo.s64 	%rd405, %rd404, %rd579;
	shl.b64 	%rd406, %rd405, 3;
	add.s64 	%rd580, %rd580, %rd406;
$L__BB140_118:
	ld.global.u64 	%rd407, [%rd580];
	abs.s64 	%rd265, %rd407;
	cvt.rn.f64.s64 	%fd11, %rd265;
	{
	.reg .b32 %temp; 
	mov.b64 	{%temp, %r54}, %fd11;
	}
	mov.f64 	%fd12, 0d4008000000000000;
	{
	.reg .b32 %temp; 
	mov.b64 	{%temp, %r140}, %fd12;
	}
	and.b32  	%r56, %r140, 2146435072;
	setp.eq.s32 	%p28, %r56, 1073741824;
	abs.f64 	%fd13, %fd11;
	{ // callseq 6, 0
	.param .b64 param0;
	st.param.f64 	[param0], %fd13;
	.param .b64 retval0;
	call.uni (retval0), 
	__internal_accurate_pow, 
	(
	param0
	);
	ld.param.f64 	%fd14, [retval0];
	} // callseq 6
	setp.lt.s32 	%p29, %r54, 0;
	neg.f64 	%fd16, %fd14;
	selp.f64 	%fd17, %fd16, %fd14, %p28;
	selp.f64 	%fd58, %fd17, %fd14, %p29;
	setp.ne.s64 	%p30, %rd407, 0;
	@%p30 bra 	$L__BB140_120;
	setp.eq.s32 	%p31, %r56, 1073741824;
	selp.b32 	%r141, %r54, 0, %p31;
	setp.lt.s32 	%p32, %r140, 0;
	or.b32  	%r142, %r141, 2146435072;
	selp.b32 	%r143, %r142, %r141, %p32;
	mov.b32 	%r144, 0;
	mov.b64 	%fd58, {%r144, %r143};
$L__BB140_120:
	setp.eq.s64 	%p33, %rd265, 1;
	selp.f64 	%fd18, 0d3FF0000000000000, %fd58, %p33;
	st.shared.f64 	[%r5], %fd18;
$L__BB140_121:
	bar.sync 	0;
	setp.lt.u32 	%p67, %r234, 66;
	@%p67 bra 	$L__BB140_125;
$L__BB140_122:
	shr.u32 	%r58, %r234, 1;
	setp.ge.u32 	%p68, %r1, %r58;
	@%p68 bra 	$L__BB140_124;
	ld.shared.f64 	%fd34, [%r5];
	shl.b32 	%r223, %r58, 3;
	add.s32 	%r224, %r5, %r223;
	ld.shared.f64 	%fd35, [%r224];
	add.f64 	%fd36, %fd34, %fd35;
	st.shared.f64 	[%r5], %fd36;
$L__BB140_124:
	bar.sync 	0;
	setp.gt.u32 	%p69, %r234, 131;
	mov.u32 	%r234, %r58;
	@%p69 bra 	$L__BB140_122;
$L__BB140_125:
	setp.gt.u32 	%p70, %r1, 31;
	@%p70 bra 	$L__BB140_128;
	ld.volatile.shared.f64 	%fd37, [%r5];
	ld.volatile.shared.f64 	%fd38, [%r5+256];
	add.f64 	%fd39, %fd37, %fd38;
	st.volatile.shared.f64 	[%r5], %fd39;
	ld.volatile.shared.f64 	%fd40, [%r5];
	ld.volatile.shared.f64 	%fd41, [%r5+128];
	add.f64 	%fd42, %fd40, %fd41;
	st.volatile.shared.f64 	[%r5], %fd42;
	ld.volatile.shared.f64 	%fd43, [%r5];
	ld.volatile.shared.f64 	%fd44, [%r5+64];
	add.f64 	%fd45, %fd43, %fd44;
	st.volatile.shared.f64 	[%r5], %fd45;
	ld.volatile.shared.f64 	%fd46, [%r5];
	ld.volatile.shared.f64 	%fd47, [%r5+32];
	add.f64 	%fd48, %fd46, %fd47;
	st.volatile.shared.f64 	[%r5], %fd48;
	ld.volatile.shared.f64 	%fd49, [%r5];
	ld.volatile.shared.f64 	%fd50, [%r5+16];
	add.f64 	%fd51, %fd49, %fd50;
	st.volatile.shared.f64 	[%r5], %fd51;
	ld.volatile.shared.f64 	%fd52, [%r5];
	ld.volatile.shared.f64 	%fd53, [%r5+8];
	add.f64 	%fd54, %fd52, %fd53;
	st.volatile.shared.f64 	[%r5], %fd54;
	setp.ne.s32 	%p71, %r1, 0;
	@%p71 bra 	$L__BB140_128;
	ld.param.u64 	%rd495, [contiguous_reducel32_i64_param_8];
	ld.param.u64 	%rd494, [contiguous_reducel32_i64_param_0];
	ld.shared.f64 	%fd55, [reducel3sdata_i64];
	cvt.u64.u32 	%rd489, %r2;
	mad.lo.s64 	%rd490, %rd495, %rd4, %rd489;
	cvta.to.global.u64 	%rd491, %rd494;
	shl.b64 	%rd492, %rd490, 3;
	add.s64 	%rd493, %rd491, %rd492;
	st.global.f64 	[%rd493], %fd55;
$L__BB140_128:
	ret;

}
	// .globl	contiguous_reducel322_i64
.visible .entry contiguous_reducel322_i64(
	.param .u64 .ptr .align 1 contiguous_reducel322_i64_param_0,
	.param .u64 .ptr .align 1 contiguous_reducel322_i64_param_1,
	.param .u64 contiguous_reducel322_i64_param_2,
	.param .u64 contiguous_reducel322_i64_param_3,
	.param .u64 contiguous_reducel322_i64_param_4,
	.param .u64 contiguous_reducel322_i64_param_5
)
{
	.reg .pred 	%p<9>;
	.reg .b32 	%r<17>;
	.reg .b64 	%rd<29>;
	.reg .b64 	%fd<27>;

	ld.param.u64 	%rd5, [contiguous_reducel322_i64_param_0];
	ld.param.u64 	%rd8, [contiguous_reducel322_i64_param_1];
	ld.param.u64 	%rd9, [contiguous_reducel322_i64_param_2];
	ld.param.u64 	%rd6, [contiguous_reducel322_i64_param_3];
	ld.param.u64 	%rd10, [contiguous_reducel322_i64_param_4];
	ld.param.u64 	%rd7, [contiguous_reducel322_i64_param_5];
	cvta.to.global.u64 	%rd1, %rd8;
	mov.u32 	%r1, %tid.x;
	mov.u32 	%r2, %ctaid.x;
	mov.u32 	%r16, %ntid.x;
	mul.lo.s32 	%r8, %r2, %r16;
	shl.b32 	%r9, %r8, 1;
	add.s32 	%r4, %r9, %r1;
	shl.b32 	%r10, %r1, 3;
	mov.u32 	%r11, reducel3sdata_i64;
	add.s32 	%r5, %r11, %r10;
	mov.b64 	%rd11, 0;
	st.shared.u64 	[%r5], %rd11;
	mov.u32 	%r12, %ctaid.y;
	cvt.u64.u32 	%rd12, %r12;
	add.s64 	%rd2, %rd9, %rd12;
	setp.ge.u64 	%p1, %rd2, %rd10;
	@%p1 bra 	$L__BB141_12;
	add.s32 	%r13, %r4, %r16;
	cvt.u64.u32 	%rd3, %r13;
	setp.le.u64 	%p2, %rd6, %rd3;
	@%p2 bra 	$L__BB141_3;
	cvt.u64.u32 	%rd16, %r4;
	mul.lo.s64 	%rd17, %rd2, %rd6;
	add.s64 	%rd18, %rd17, %rd16;
	shl.b64 	%rd19, %rd18, 3;
	add.s64 	%rd20, %rd1, %rd19;
	ld.global.f64 	%fd2, [%rd20];
	add.s64 	%rd21, %rd17, %rd3;
	shl.b64 	%rd22, %rd21, 3;
	add.s64 	%rd23, %rd1, %rd22;
	ld.global.f64 	%fd3, [%rd23];
	add.f64 	%fd4, %fd2, %fd3;
	st.shared.f64 	[%r5], %fd4;
	bra.uni 	$L__BB141_5;
$L__BB141_3:
	cvt.u64.u32 	%rd4, %r4;
	setp.le.u64 	%p3, %rd6, %rd4;
	@%p3 bra 	$L__BB141_5;
	mad.lo.s64 	%rd13, %rd2, %rd6, %rd4;
	shl.b64 	%rd14, %rd13, 3;
	add.s64 	%rd15, %rd1, %rd14;
	ld.global.f64 	%fd1, [%rd15];
	st.shared.f64 	[%r5], %fd1;
$L__BB141_5:
	bar.sync 	0;
	setp.lt.u32 	%p4, %r16, 66;
	@%p4 bra 	$L__BB141_9;
$L__BB141_6:
	shr.u32 	%r7, %r16, 1;
	setp.ge.u32 	%p5, %r1, %r7;
	@%p5 bra 	$L__BB141_8;
	ld.shared.f64 	%fd5, [%r5];
	shl.b32 	%r14, %r7, 3;
	add.s32 	%r15, %r5, %r14;
	ld.shared.f64 	%fd6, [%r15];
	add.f64 	%fd7, %fd5, %fd6;
	st.shared.f64 	[%r5], %fd7;
$L__BB141_8:
	bar.sync 	0;
	setp.gt.u32 	%p6, %r16, 131;
	mov.u32 	%r16, %r7;
	@%p6 bra 	$L__BB141_6;
$L__BB141_9:
	setp.gt.u32 	%p7, %r1, 31;
	@%p7 bra 	$L__BB141_12;
	ld.volatile.shared.f64 	%fd8, [%r5];
	ld.volatile.shared.f64 	%fd9, [%r5+256];
	add.f64 	%fd10, %fd8, %fd9;
	st.volatile.shared.f64 	[%r5], %fd10;
	ld.volatile.shared.f64 	%fd11, [%r5];
	ld.volatile.shared.f64 	%fd12, [%r5+128];
	add.f64 	%fd13, %fd11, %fd12;
	st.volatile.shared.f64 	[%r5], %fd13;
	ld.volatile.shared.f64 	%fd14, [%r5];
	ld.volatile.shared.f64 	%fd15, [%r5+64];
	add.f64 	%fd16, %fd14, %fd15;
	st.volatile.shared.f64 	[%r5], %fd16;
	ld.volatile.shared.f64 	%fd17, [%r5];
	ld.volatile.shared.f64 	%fd18, [%r5+32];
	add.f64 	%fd19, %fd17, %fd18;
	st.volatile.shared.f64 	[%r5], %fd19;
	ld.volatile.shared.f64 	%fd20, [%r5];
	ld.volatile.shared.f64 	%fd21, [%r5+16];
	add.f64 	%fd22, %fd20, %fd21;
	st.volatile.shared.f64 	[%r5], %fd22;
	ld.volatile.shared.f64 	%fd23, [%r5];
	ld.volatile.shared.f64 	%fd24, [%r5+8];
	add.f64 	%fd25, %fd23, %fd24;
	st.volatile.shared.f64 	[%r5], %fd25;
	setp.ne.s32 	%p8, %r1, 0;
	@%p8 bra 	$L__BB141_12;
	ld.shared.f64 	%fd26, [reducel3sdata_i64];
	cvt.u64.u32 	%rd24, %r2;
	mad.lo.s64 	%rd25, %rd7, %rd2, %rd24;
	cvta.to.global.u64 	%rd26, %rd5;
	shl.b64 	%rd27, %rd25, 3;
	add.s64 	%rd28, %rd26, %rd27;
	st.global.f64 	[%rd28], %fd26;
$L__BB141_12:
	ret;

}
	// .globl	contiguous_reducel33_i64
.visible .entry contiguous_reducel33_i64(
	.param .u64 .ptr .align 1 contiguous_reducel33_i64_param_0,
	.param .u64 .ptr .align 1 contiguous_reducel33_i64_param_1,
	.param .u64 .ptr .align 1 contiguous_reducel33_i64_param_2,
	.param .u64 .ptr .align 1 contiguous_reducel33_i64_param_3,
	.param .u64 contiguous_reducel33_i64_param_4,
	.param .u64 contiguous_reducel33_i64_param_5,
	.param .u64 contiguous_reducel33_i64_param_6
)
{
	.reg .pred 	%p<44>;
	.reg .b32 	%r<212>;
	.reg .b64 	%rd<311>;
	.reg .b64 	%fd<66>;

	ld.param.u64 	%rd145, [contiguous_reducel33_i64_param_0];
	ld.param.u64 	%rd146, [contiguous_reducel33_i64_param_1];
	ld.param.u64 	%rd149, [contiguous_reducel33_i64_param_2];
	ld.param.u64 	%rd150, [contiguous_reducel33_i64_param_3];
	ld.param.u64 	%rd147, [contiguous_reducel33_i64_param_4];
	ld.param.u64 	%rd148, [contiguous_reducel33_i64_param_5];
	ld.param.u64 	%rd151, [contiguous_reducel33_i64_param_6];
	cvta.to.global.u64 	%rd1, %rd150;
	cvta.to.global.u64 	%rd2, %rd149;
	mov.u32 	%r1, %tid.y;
	mov.u32 	%r2, %ntid.x;
	mov.u32 	%r3, %tid.x;
	mad.lo.s32 	%r67, %r1, %r2, %r3;
	mov.u32 	%r68, %ctaid.x;
	mad.lo.s32 	%r69, %r68, %r2, %r3;
	mov.u32 	%r4, %ctaid.y;
	mov.u32 	%r5, %ntid.y;
	mad.lo.s32 	%r70, %r4, %r5, %r1;
	shl.b32 	%r71, %r67, 3;
	mov.u32 	%r72, reducel3sdata_i64;
	add.s32 	%r7, %r72, %r71;
	mov.b64 	%rd153, 0;
	st.shared.u64 	[%r7], %rd153;
	cvt.u64.u32 	%rd3, %r69;
	setp.le.u64 	%p1, %rd148, %rd3;
	cvt.u64.u32 	%rd154, %r70;
	setp.le.u64 	%p2, %rd151, %rd154;
	or.pred  	%p3, %p1, %p2;
	@%p3 bra 	$L__BB142_78;
	cvt.u32.u64 	%r73, %rd3;
	cvt.u32.u64 	%r74, %rd148;
	mad.lo.s32 	%r202, %r70, %r74, %r73;
	cvt.u32.u64 	%r9, %rd147;
	add.s32 	%r201, %r9, -1;
	setp.lt.s32 	%p4, %r201, 0;
	mov.b64 	%rd310, 0;
	@%p4 bra 	$L__BB142_59;
	setp.lt.u32 	%p5, %r201, 7;
	mov.b64 	%rd310, 0;
	@%p5 bra 	$L__BB142_30;
	add.s32 	%r197, %r9, -4;
	and.b32  	%r75, %r9, -8;
	neg.s32 	%r196, %r75;
	mov.b64 	%rd310, 0;
$L__BB142_4:
	.pragma "nounroll";
	add.s32 	%r16, %r197, 3;
	cvt.u64.u32 	%rd5, %r202;
	mul.wide.u32 	%rd159, %r16, 8;
	add.s64 	%rd160, %rd2, %rd159;
	ld.global.u64 	%rd6, [%rd160];
	and.b64  	%rd161, %rd6, -4294967296;
	setp.ne.s64 	%p6, %rd161, 0;
	@%p6 bra 	$L__BB142_6;
	cvt.u32.u64 	%r76, %rd6;
	cvt.u32.u64 	%r77, %rd5;
	div.u32 	%r78, %r77, %r76;
	mul.lo.s32 	%r79, %r78, %r76;
	sub.s32 	%r80, %r77, %r79;
	cvt.u64.u32 	%rd275, %r78;
	cvt.u64.u32 	%rd276, %r80;
	bra.uni 	$L__BB142_7;
$L__BB142_6:
	div.s64 	%rd275, %rd5, %rd6;
	mul.lo.s64 	%rd162, %rd275, %rd6;
	sub.s64 	%rd276, %rd5, %rd162;
$L__BB142_7:
	mul.wide.u32 	%rd163, %r16, 8;
	add.s64 	%rd164, %rd1, %rd163;
	ld.global.u64 	%rd165, [%rd164];
	mad.lo.s64 	%rd13, %rd165, %rd276, %rd310;
	add.s32 	%r17, %r197, 2;
	and.b64  	%rd14, %rd275, 4294967295;
	mul.wide.u32 	%rd166, %r17, 8;
	add.s64 	%rd167, %rd2, %rd166;
	ld.global.u64 	%rd15, [%rd167];
	and.b64  	%rd168, %rd15, -4294967296;
	setp.ne.s64 	%p7, %rd168, 0;
	@%p7 bra 	$L__BB142_9;
	cvt.u32.u64 	%r81, %rd15;
	cvt.u32.u64 	%r82, %rd14;
	div.u32 	%r83, %r82, %r81;
	mul.lo.s32 	%r84, %r83, %r81;
	sub.s32 	%r85, %r82, %r84;
	cvt.u64.u32 	%rd277, %r83;
	cvt.u64.u32 	%rd278, %r85;
	bra.uni 	$L__BB142_10;
$L__BB142_9:
	div.s64 	%rd277, %rd14, %rd15;
	mul.lo.s64 	%rd169, %rd277, %rd15;
	sub.s64 	%rd278, %rd14, %rd169;
$L__BB142_10:
	mul.wide.u32 	%rd170, %r17, 8;
	add.s64 	%rd171, %rd1, %rd170;
	ld.global.u64 	%rd172, [%rd171];
	mad.lo.s64 	%rd22, %rd172, %rd278, %rd13;
	add.s32 	%r18, %r197, 1;
	and.b64  	%rd23, %rd277, 4294967295;
	mul.wide.u32 	%rd173, %r18, 8;
	add.s64 	%rd174, %rd2, %rd173;
	ld.global.u64 	%rd24, [%rd174];
	and.b64  	%rd175, %rd24, -4294967296;
	setp.ne.s64 	%p8, %rd175, 0;
	@%p8 bra 	$L__BB142_12;
	cvt.u32.u64 	%r86, %rd24;
	cvt.u32.u64 	%r87, %rd23;
	div.u32 	%r88, %r87, %r86;
	mul.lo.s32 	%r89, %r88, %r86;
	sub.s32 	%r90, %r87, %r89;
	cvt.u64.u32 	%rd279, %r88;
	cvt.u64.u32 	%rd280, %r90;
	bra.uni 	$L__BB142_13;
$L__BB142_12:
	div.s64 	%rd279, %rd23, %rd24;
	mul.lo.s64 	%rd176, %rd279, %rd24;
	sub.s64 	%rd280, %rd23, %rd176;
$L__BB142_13:
	mul.wide.u32 	%rd177, %r18, 8;
	add.s64 	%rd178, %rd1, %rd177;
	ld.global.u64 	%rd179, [%rd178];
	mad.lo.s64 	%rd31, %rd179, %rd280, %rd22;
	and.b64  	%rd32, %rd279, 4294967295;
	mul.wide.u32 	%rd180, %r197, 8;
	add.s64 	%rd181, %rd2, %rd180;
	ld.global.u64 	%rd33, [%rd181];
	and.b64  	%rd182, %rd33, -4294967296;
	setp.ne.s64 	%p9, %rd182, 0;
	@%p9 bra 	$L__BB142_15;
	cvt.u32.u64 	%r91, %rd33;
	cvt.u32.u64 	%r92, %rd32;
	div.u32 	%r93, %r92, %r91;
	mul.lo.s32 	%r94, %r93, %r91;
	sub.s32 	%r95, %r92, %r94;
	cvt.u64.u32 	%rd281, %r93;
	cvt.u64.u32 	%rd282, %r95;
	bra.uni 	$L__BB142_16;
$L__BB142_15:
	div.s64 	%rd281, %rd32, %rd33;
	mul.lo.s64 	%rd183, %rd281, %rd33;
	sub.s64 	%rd282, %rd32, %rd183;
$L__BB142_16:
	mul.wide.u32 	%rd184, %r197, 8;
	add.s64 	%rd185, %rd1, %rd184;
	ld.global.u64 	%rd186, [%rd185];
	mad.lo.s64 	%rd40, %rd186, %rd282, %rd31;
	add.s32 	%r19, %r197, -1;
	and.b64  	%rd41, %rd281, 4294967295;
	mul.wide.u32 	%rd187, %r19, 8;
	add.s64 	%rd188, %rd2, %rd187;
	ld.global.u64 	%rd42, [%rd188];
	and.b64  	%rd189, %rd42, -4294967296;
	setp.ne.s64 	%p10, %rd189, 0;
	@%p10 bra 	$L__BB142_18;
	cvt.u32.u64 	%r96, %rd42;
	cvt.u32.u64 	%r97, %rd41;
	div.u32 	%r98, %r97, %r96;
	mul.lo.s32 	%r99, %r98, %r96;
	sub.s32 	%r100, %r97, %r99;
	cvt.u64.u32 	%rd283, %r98;
	cvt.u64.u32 	%rd284, %r100;
	bra.uni 	$L__BB142_19;
$L__BB142_18:
	div.s64 	%rd283, %rd41, %rd42;
	mul.lo.s64 	%rd190, %rd283, %rd42;
	sub.s64 	%rd284, %rd41, %rd190;
$L__BB142_19:
	mul.wide.u32 	%rd191, %r19, 8;
	add.s64 	%rd192, %rd1, %rd191;
	ld.global.u64 	%rd193, [%rd192];
	mad.lo.s64 	%rd49, %rd193, %rd284, %rd40;
	add.s32 	%r20, %r197, -2;
	and.b64  	%rd50, %rd283, 4294967295;
	mul.wide.u32 	%rd194, %r20, 8;
	add.s64 	%rd195, %rd2, %rd194;
	ld.global.u64 	%rd51, [%rd195];
	and.b64  	%rd196, %rd51, -4294967296;
	setp.ne.s64 	%p11, %rd196, 0;
	@%p11 bra 	$L__BB142_21;
	cvt.u32.u64 	%r101, %rd51;
	cvt.u32.u64 	%r102, %rd50;
	div.u32 	%r103, %r102, %r101;
	mul.lo.s32 	%r104, %r103, %r101;
	sub.s32 	%r105, %r102, %r104;
	cvt.u64.u32 	%rd285, %r103;
	cvt.u64.u32 	%rd286, %r105;
	bra.uni 	$L__BB142_22;
$L__BB142_21:
	div.s64 	%rd285, %rd50, %rd51;
	mul.lo.s64 	%rd197, %rd285, %rd51;
	sub.s64 	%rd286, %rd50, %rd197;
$L__BB142_22:
	mul.wide.u32 	%rd198, %r20, 8;
	add.s64 	%rd199, %rd1, %rd198;
	ld.global.u64 	%rd200, [%rd199];
	mad.lo.s64 	%rd58, %rd200, %rd286, %rd49;
	add.s32 	%r21, %r197, -3;
	and.b64  	%rd59, %rd285, 4294967295;
	mul.wide.u32 	%rd201, %r21, 8;
	add.s64 	%rd202, %rd2, %rd201;
	ld.global.u64 	%rd60, [%rd202];
	and.b64  	%rd203, %rd60, -4294967296;
	setp.ne.s64 	%p12, %rd203, 0;
	@%p12 bra 	$L__BB142_24;
	cvt.u32.u64 	%r106, %rd60;
	cvt.u32.u64 	%r107, %rd59;
	div.u32 	%r108, %r107, %r106;
	mul.lo.s32 	%r109, %r108, %r106;
	sub.s32 	%r110, %r107, %r109;
	cvt.u64.u32 	%rd287, %r108;
	cvt.u64.u32 	%rd288, %r110;
	bra.uni 	$L__BB142_25;
$L__BB142_24:
	div.s64 	%rd287, %rd59, %rd60;
	mul.lo.s64 	%rd204, %rd287, %rd60;
	sub.s64 	%rd288, %rd59, %rd204;
$L__BB142_25:
	mul.wide.u32 	%rd205, %r21, 8;
	add.s64 	%rd206, %rd1, %rd205;
	ld.global.u64 	%rd207, [%rd206];
	mad.lo.s64 	%rd67, %rd207, %rd288, %rd58;
	and.b64  	%rd68, %rd287, 4294967295;
	add.s32 	%r111, %r197, -4;
	mul.wide.u32 	%rd208, %r111, 8;
	add.s64 	%rd209, %rd2, %rd208;
	ld.global.u64 	%rd69, [%rd209];
	and.b64  	%rd210, %rd69, -4294967296;
	setp.ne.s64 	%p13, %rd210, 0;
	@%p13 bra 	$L__BB142_27;
	cvt.u32.u64 	%r112, %rd69;
	cvt.u32.u64 	%r113, %rd68;
	div.u32 	%r114, %r113, %r112;
	mul.lo.s32 	%r115, %r114, %r112;
	sub.s32 	%r116, %r113, %r115;
	cvt.u64.u32 	%rd289, %r114;
	cvt.u64.u32 	%rd290, %r116;
	bra.uni 	$L__BB142_28;
$L__BB142_27:
	div.s64 	%rd289, %rd68, %rd69;
	mul.lo.s64 	%rd211, %rd289, %rd69;
	sub.s64 	%rd290, %rd68, %rd211;
$L__BB142_28:
	mul.wide.u32 	%rd212, %r111, 8;
	add.s64 	%rd213, %rd1, %rd212;
	ld.global.u64 	%rd214, [%rd213];
	mad.lo.s64 	%rd310, %rd214, %rd290, %rd67;
	cvt.u32.u64 	%r202, %rd289;
	add.s32 	%r197, %r197, -8;
	add.s32 	%r196, %r196, 8;
	setp.ne.s32 	%p14, %r196, 0;
	@%p14 bra 	$L__BB142_4;
	add.s32 	%r201, %r197, 3;
$L__BB142_30:
	and.b32  	%r28, %r9, 7;
	setp.eq.s32 	%p15, %r28, 0;
	@%p15 bra 	$L__BB142_59;
	and.b32  	%r29, %r9, 3;
	setp.lt.u32 	%p16, %r28, 4;
	@%p16 bra 	$L__BB142_45;
	cvt.u64.u32 	%rd79, %r202;
	mul.wide.u32 	%rd216, %r201, 8;
	add.s64 	%rd217, %rd2, %rd216;
	ld.global.u64 	%rd80, [%rd217];
	and.b64  	%rd218, %rd80, -4294967296;
	setp.ne.s64 	%p17, %rd218, 0;
	@%p17 bra 	$L__BB142_34;
	cvt.u32.u64 	%r118, %rd80;
	cvt.u32.u64 	%r119, %rd79;
	div.u32 	%r120, %r119, %r118;
	mul.lo.s32 	%r121, %r120, %r118;
	sub.s32 	%r122, %r119, %r121;
	cvt.u64.u32 	%rd293, %r120;
	cvt.u64.u32 	%rd294, %r122;
	bra.uni 	$L__BB142_35;
$L__BB142_34:
	div.s64 	%rd293, %rd79, %rd80;
	mul.lo.s64 	%rd219, %rd293, %rd80;
	sub.s64 	%rd294, %rd79, %rd219;
$L__BB142_35:
	mul.wide.u32 	%rd220, %r201, 8;
	add.s64 	%rd221, %rd1, %rd220;
	ld.global.u64 	%rd222, [%rd221];
	mad.lo.s64 	%rd87, %rd222, %rd294, %rd310;
	add.s32 	%r30, %r201, -1;
	and.b64  	%rd88, %rd293, 4294967295;
	mul.wide.u32 	%rd223, %r30, 8;
	add.s64 	%rd224, %rd2, %rd223;
	ld.global.u64 	%rd89, [%rd224];
	and.b64  	%rd225, %rd89, -4294967296;
	setp.ne.s64 	%p18, %rd225, 0;
	@%p18 bra 	$L__BB142_37;
	cvt.u32.u64 	%r123, %rd89;
	cvt.u32.u64 	%r124, %rd88;
	div.u32 	%r125, %r124, %r123;
	mul.lo.s32 	%r126, %r125, %r123;
	sub.s32 	%r127, %r124, %r126;
	cvt.u64.u32 	%rd295, %r125;
	cvt.u64.u32 	%rd296, %r127;
	bra.uni 	$L__BB142_38;
$L__BB142_37:
	div.s64 	%rd295, %rd88, %rd89;
	mul.lo.s64 	%rd226, %rd295, %rd89;
	sub.s64 	%rd296, %rd88, %rd226;
$L__BB142_38:
	mul.wide.u32 	%rd227, %r30, 8;
	add.s64 	%rd228, %rd1, %rd227;
	ld.global.u64 	%rd229, [%rd228];
	mad.lo.s64 	%rd96, %rd229, %rd296, %rd87;
	add.s32 	%r31, %r201, -2;
	and.b64  	%rd97, %rd295, 4294967295;
	mul.wide.u32 	%rd230, %r31, 8;
	add.s64 	%rd231, %rd2, %rd230;
	ld.global.u64 	%rd98, [%rd231];
	and.b64  	%rd232, %rd98, -4294967296;
	setp.ne.s64 	%p19, %rd232, 0;
	@%p19 bra 	$L__BB142_40;
	cvt.u32.u64 	%r128, %rd98;
	cvt.u32.u64 	%r129, %rd97;
	div.u32 	%r130, %r129, %r128;
	mul.lo.s32 	%r131, %r130, %r128;
	sub.s32 	%r132, %r129, %r131;
	cvt.u64.u32 	%rd297, %r130;
	cvt.u64.u32 	%rd298, %r132;
	bra.uni 	$L__BB142_41;
$L__BB142_40:
	div.s64 	%rd297, %rd97, %rd98;
	mul.lo.s64 	%rd233, %rd297, %rd98;
	sub.s64 	%rd298, %rd97, %rd233;
$L__BB142_41:
	mul.wide.u32 	%rd234, %r31, 8;
	add.s64 	%rd235, %rd1, %rd234;
	ld.global.u64 	%rd236, [%rd235];
	mad.lo.s64 	%rd105, %rd236, %rd298, %rd96;
	add.s32 	%r32, %r201, -3;
	and.b64  	%rd106, %rd297, 4294967295;
	mul.wide.u32 	%rd237, %r32, 8;
	add.s64 	%rd238, %rd2, %rd237;
	ld.global.u64 	%rd107, [%rd238];
	and.b64  	%rd239, %rd107, -4294967296;
	setp.ne.s64 	%p20, %rd239, 0;
	@%p20 bra 	$L__BB142_43;
	cvt.u32.u64 	%r133, %rd107;
	cvt.u32.u64 	%r134, %rd106;
	div.u32 	%r135, %r134, %r133;
	mul.lo.s32 	%r136, %r135, %r133;
	sub.s32 	%r137, %r134, %r136;
	cvt.u64.u32 	%rd299, %r135;
	cvt.u64.u32 	%rd300, %r137;
	bra.uni 	$L__BB142_44;
$L__BB142_43:
	div.s64 	%rd299, %rd106, %rd107;
	mul.lo.s64 	%rd240, %rd299, %rd107;
	sub.s64 	%rd300, %rd106, %rd240;
$L__BB142_44:
	mul.wide.u32 	%rd241, %r32, 8;
	add.s64 	%rd242, %rd1, %rd241;
	ld.global.u64 	%rd243, [%rd242];
	mad.lo.s64 	%rd310, %rd243, %rd300, %rd105;
	cvt.u32.u64 	%r202, %rd299;
	add.s32 	%r201, %r201, -4;
$L__BB142_45:
	setp.eq.s32 	%p21, %r29, 0;
	@%p21 bra 	$L__BB142_59;
	setp.eq.s32 	%p22, %r29, 1;
	@%p22 bra 	$L__BB142_54;
	cvt.u64.u32 	%rd117, %r202;
	mul.wide.u32 	%rd245, %r201, 8;
	add.s64 	%rd246, %rd2, %rd245;
	ld.global.u64 	%rd118, [%rd246];
	and.b64  	%rd247, %rd118, -4294967296;
	setp.ne.s64 	%p23, %rd247, 0;
	@%p23 bra 	$L__BB142_49;
	cvt.u32.u64 	%r138, %rd118;
	cvt.u32.u64 	%r139, %rd117;
	div.u32 	%r140, %r139, %r138;
	mul.lo.s32 	%r141, %r140, %r138;
	sub.s32 	%r142, %r139, %r141;
	cvt.u64.u32 	%rd303, %r140;
	cvt.u64.u32 	%rd304, %r142;
	bra.uni 	$L__BB142_50;
$L__BB142_49:
	div.s64 	%rd303, %rd117, %rd118;
	mul.lo.s64 	%rd248, %rd303, %rd118;
	sub.s64 	%rd304, %rd117, %rd248;
$L__BB142_50:
	add.s64 	%rd250, %rd1, %rd245;
	ld.global.u64 	%rd251, [%rd250];
	mad.lo.s64 	%rd125, %rd251, %rd304, %rd310;
	add.s32 	%r37, %r201, -1;
	and.b64  	%rd126, %rd303, 4294967295;
	mul.wide.u32 	%rd252, %r37, 8;
	add.s64 	%rd253, %rd2, %rd252;
	ld.global.u64 	%rd127, [%rd253];
	and.b64  	%rd254, %rd127, -4294967296;
	setp.ne.s64 	%p24, %rd254, 0;
	@%p24 bra 	$L__BB142_52;
	cvt.u32.u64 	%r143, %rd127;
	cvt.u32.u64 	%r144, %rd126;
	div.u32 	%r145, %r144, %r143;
	mul.lo.s32 	%r146, %r145, %r143;
	sub.s32 	%r147, %r144, %r146;
	cvt.u64.u32 	%rd305, %r145;
	cvt.u64.u32 	%rd306, %r147;
	bra.uni 	$L__BB142_53;
$L__BB142_52:
	div.s64 	%rd305, %rd126, %rd127;
	mul.lo.s64 	%rd255, %rd305, %rd127;
	sub.s64 	%rd306, %rd126, %rd255;
$L__BB142_53:
	add.s64 	%rd257, %rd1, %rd252;
	ld.global.u64 	%rd258, [%rd257];
	mad.lo.s64 	%rd310, %rd258, %rd306, %rd125;
	cvt.u32.u64 	%r202, %rd305;
	add.s32 	%r201, %r201, -2;
$L__BB142_54:
	and.b32  	%r148, %r9, 1;
	setp.eq.b32 	%p25, %r148, 1;
	not.pred 	%p26, %p25;
	@%p26 bra 	$L__BB142_59;
	cvt.u64.u32 	%rd137, %r202;
	mul.wide.u32 	%rd259, %r201, 8;
	add.s64 	%rd260, %rd2, %rd259;
	ld.global.u64 	%rd138, [%rd260];
	and.b64  	%rd261, %rd138, -4294967296;
	setp.ne.s64 	%p27, %rd261, 0;
	@%p27 bra 	$L__BB142_57;
	cvt.u32.u64 	%r149, %rd138;
	cvt.u32.u64 	%r150, %rd137;
	rem.u32 	%r151, %r150, %r149;
	cvt.u64.u32 	%rd309, %r151;
	bra.uni 	$L__BB142_58;
$L__BB142_57:
	rem.s64 	%rd309, %rd137, %rd138;
$L__BB142_58:
	add.s64 	%rd263, %rd1, %rd259;
	ld.global.u64 	%rd264, [%rd263];
	mad.lo.s64 	%rd310, %rd264, %rd309, %rd310;
$L__BB142_59:
	cvta.to.global.u64 	%rd265, %rd146;
	shl.b64 	%rd266, %rd310, 3;
	add.s64 	%rd267, %rd265, %rd266;
	ld.global.u64 	%rd268, [%rd267];
	abs.s64 	%rd144, %rd268;
	cvt.rn.f64.s64 	%fd19, %rd144;
	{
	.reg .b32 %temp; 
	mov.b64 	{%temp, %r42}, %fd19;
	}
	mov.f64 	%fd20, 0d4008000000000000;
	{
	.reg .b32 %temp; 
	mov.b64 	{%temp, %r152}, %fd20;
	}
	and.b32  	%r44, %r152, 2146435072;
	setp.eq.s32 	%p28, %r44, 1073741824;
	abs.f64 	%fd21, %fd19;
	{ // callseq 9, 0
	.param .b64 param0;
	st.param.f64 	[param0], %fd21;
	.param .b64 retval0;
	call.uni (retval0), 
	__internal_accurate_pow, 
	(
	param0
	);
	ld.param.f64 	%fd22, [retval0];
	} // callseq 9
	setp.lt.s32 	%p29, %r42, 0;
	neg.f64 	%fd24, %fd22;
	selp.f64 	%fd25, %fd24, %fd22, %p28;
	selp.f64 	%fd56, %fd25, %fd22, %p29;
	setp.ne.s64 	%p30, %rd268, 0;
	@%p30 bra 	$L__BB142_61;
	setp.eq.s32 	%p31, %r44, 1073741824;
	selp.b32 	%r153, %r42, 0, %p31;
	setp.lt.s32 	%p32, %r152, 0;
	or.b32  	%r154, %r153, 2146435072;
	selp.b32 	%r155, %r154, %r153, %p32;
	mov.b32 	%r156, 0;
	mov.b64 	%fd56, {%r156, %r155};
$L__BB142_61:
	setp.eq.s64 	%p33, %rd144, 1;
	selp.f64 	%fd26, 0d3FF0000000000000, %fd56, %p33;
	st.shared.f64 	[%r7], %fd26;
	bar.sync 	0;
	setp.ne.s32 	%p34, %r1, 0;
	@%p34 bra 	$L__BB142_78;
	setp.gt.u32 	%p35, %r5, 1;
	@%p35 bra 	$L__BB142_64;
	shl.b32 	%r157, %r3, 3;
	mov.u32 	%r158, reducel3sdata_i64;
	add.s32 	%r159, %r158, %r157;
	ld.shared.f64 	%fd64, [%r159];
	bra.uni 	$L__BB142_77;
$L__BB142_64:
	shl.b32 	%r161, %r3, 3;
	mov.u32 	%r162, reducel3sdata_i64;
	add.s32 	%r45, %r162, %r161;
	ld.shared.f64 	%fd64, [%r45];
	add.s32 	%r46, %r5, -1;
	add.s32 	%r163, %r5, -2;
	and.b32  	%r47, %r46, 7;
	setp.lt.u32 	%p36, %r163, 7;
	mov.b32 	%r210, 1;
	@%p36 bra 	$L__BB142_68;
	and.b32  	%r166, %r46, -8;
	neg.s32 	%r207, %r166;
	shl.b32 	%r49, %r2, 3;
	add.s32 	%r168, %r161, %r49;
	add.s32 	%r205, %r162, %r168;
	shl.b32 	%r51, %r2, 6;
	mov.b32 	%r208, 1;
	mov.b32 	%r206, 0;
$L__BB142_66:
	.pragma "nounroll";
	mul.lo.s32 	%r170, %r208, %r2;
	shl.b32 	%r171, %r170, 3;
	add.s32 	%r172, %r45, %r171;
	ld.shared.f64 	%fd28, [%r205];
	add.f64 	%fd29, %fd64, %fd28;
	add.s32 	%r173, %r172, %r49;
	ld.shared.f64 	%fd30, [%r173];
	add.f64 	%fd31, %fd29, %fd30;
	add.s32 	%r174, %r173, %r49;
	ld.shared.f64 	%fd32, [%r174];
	add.f64 	%fd33, %fd31, %fd32;
	add.s32 	%r175, %r174, %r49;
	ld.shared.f64 	%fd34, [%r175];
	add.f64 	%fd35, %fd33, %fd34;
	add.s32 	%r176, %r175, %r49;
	ld.shared.f64 	%fd36, [%r176];
	add.f64 	%fd37, %fd35, %fd36;
	add.s32 	%r177, %r176, %r49;
	ld.shared.f64 	%fd38, [%r177];
	add.f64 	%fd39, %fd37, %fd38;
	add.s32 	%r178, %r177, %r49;
	ld.shared.f64 	%fd40, [%r178];
	add.f64 	%fd41, %fd39, %fd40;
	add.s32 	%r179, %r178, %r49;
	ld.shared.f64 	%fd42, [%r179];
	add.f64 	%fd64, %fd41, %fd42;
	add.s32 	%r208, %r208, 8;
	add.s32 	%r207, %r207, 8;
	add.s32 	%r206, %r206, 8;
	add.s32 	%r205, %r205, %r51;
	setp.ne.s32 	%p37, %r207, 0;
	@%p37 bra 	$L__BB142_66;
	add.s32 	%r210, %r206, 1;
$L__BB142_68:
	setp.eq.s32 	%p38, %r47, 0;
	@%p38 bra 	$L__BB142_76;
	and.b32  	%r62, %r46, 3;
	setp.lt.u32 	%p39, %r47, 4;
	@%p39 bra 	$L__BB142_71;
	mul.lo.s32 	%r180, %r210, %r2;
	shl.b32 	%r181, %r180, 3;
	add.s32 	%r182, %r45, %r181;
	ld.shared.f64 	%fd44, [%r182];
	add.f64 	%fd45, %fd64, %fd44;
	shl.b32 	%r183, %r2, 3;
	add.s32 	%r184, %r182, %r183;
	ld.shared.f64 	%fd46, [%r184];
	add.f64 	%fd47, %fd45, %fd46;
	add.s32 	%r185, %r184, %r183;
	ld.shared.f64 	%fd48, [%r185];
	add.f64 	%fd49, %fd47, %fd48;
	add.s32 	%r186, %r185, %r183;
	ld.shared.f64 	%fd50, [%r186];
	add.f64 	%fd64, %fd49, %fd50;
	add.s32 	%r210, %r210, 4;
$L__BB142_71:
	setp.eq.s32 	%p40, %r62, 0;
	@%p40 bra 	$L__BB142_76;
	setp.eq.s32 	%p41, %r62, 1;
	@%p41 bra 	$L__BB142_74;
	mul.lo.s32 	%r187, %r210, %r2;
	shl.b32 	%r188, %r187, 3;
	add.s32 	%r189, %r45, %r188;
	ld.shared.f64 	%fd52, [%r189];
	add.f64 	%fd53, %fd64, %fd52;
	shl.b32 	%r190, %r2, 3;
	add.s32 	%r191, %r189, %r190;
	ld.shared.f64 	%fd54, [%r191];
	add.f64 	%fd64, %fd53, %fd54;
	add.s32 	%r210, %r210, 2;
$L__BB142_74:
	and.b32  	%r192, %r46, 1;
	setp.eq.b32 	%p42, %r192, 1;
	not.pred 	%p43, %p42;
	@%p43 bra 	$L__BB142_76;
	mul.lo.s32 	%r193, %r210, %r2;
	shl.b32 	%r194, %r193, 3;
	add.s32 	%r195, %r45, %r194;
	ld.shared.f64 	%fd55, [%r195];
	add.f64 	%fd64, %fd64, %fd55;
$L__BB142_76:
	st.shared.f64 	[%r45], %fd64;
$L__BB142_77:
	cvt.u64.u32 	%rd269, %r4;
	mad.lo.s64 	%rd270, %rd148, %rd269, %rd3;
	cvta.to.global.u64 	%rd271, %rd145;
	shl.b64 	%rd272, %rd270, 3;
	add.s64 	%rd273, %rd271, %rd272;
	st.global.f64 	[%rd273], %fd64;
$L__BB142_78:
	ret;

}
	// .globl	contiguous_reducel333_i64
.visible .entry contiguous_reducel333_i64(
	.param .u64 .ptr .align 1 contiguous_reducel333_i64_param_0,
	.param .u64 .ptr .align 1 contiguous_reducel333_i64_param_1,
	.param .u64 contiguous_reducel333_i64_param_2,
	.param .u64 contiguous_reducel333_i64_param_3,
	.param .u64 contiguous_reducel333_i64_param_4
)
{
	.reg .pred 	%p<14>;
	.reg .b32 	%r<85>;
	.reg .b64 	%rd<17>;
	.reg .b64 	%fd<55>;

	ld.param.u64 	%rd2, [contiguous_reducel333_i64_param_0];
	ld.param.u64 	%rd3, [contiguous_reducel333_i64_param_1];
	ld.param.u64 	%rd4, [contiguous_reducel333_i64_param_3];
	ld.param.u64 	%rd5, [contiguous_reducel333_i64_param_4];
	mov.u32 	%r1, %tid.y;
	mov.u32 	%r2, %ntid.x;
	mov.u32 	%r3, %tid.x;
	mad.lo.s32 	%r30, %r1, %r2, %r3;
	mov.u32 	%r31, %ctaid.x;
	mad.lo.s32 	%r32, %r31, %r2, %r3;
	mov.u32 	%r4, %ctaid.y;
	mov.u32 	%r5, %ntid.y;
	mad.lo.s32 	%r33, %r4, %r5, %r1;
	shl.b32 	%r34, %r30, 3;
	mov.u32 	%r35, reducel3sdata_i64;
	add.s32 	%r7, %r35, %r34;
	mov.b64 	%rd7, 0;
	st.shared.u64 	[%r7], %rd7;
	cvt.u64.u32 	%rd1, %r32;
	setp.le.u64 	%p1, %rd4, %rd1;
	cvt.u64.u32 	%rd8, %r33;
	setp.le.u64 	%p2, %rd5, %rd8;
	or.pred  	%p3, %p1, %p2;
	@%p3 bra 	$L__BB143_18;
	cvt.u32.u64 	%r36, %rd1;
	cvta.to.global.u64 	%rd9, %rd3;
	cvt.u32.u64 	%r37, %rd4;
	mad.lo.s32 	%r38, %r33, %r37, %r36;
	mul.wide.u32 	%rd10, %r38, 8;
	add.s64 	%rd11, %rd9, %rd10;
	ld.global.f64 	%fd16, [%rd11];
	st.shared.f64 	[%r7], %fd16;
	bar.sync 	0;
	setp.ne.s32 	%p4, %r1, 0;
	@%p4 bra 	$L__BB143_18;
	setp.gt.u32 	%p5, %r5, 1;
	@%p5 bra 	$L__BB143_4;
	shl.b32 	%r39, %r3, 3;
	add.s32 	%r41, %r35, %r39;
	ld.shared.f64 	%fd53, [%r41];
	bra.uni 	$L__BB143_17;
$L__BB143_4:
	shl.b32 	%r43, %r3, 3;
	add.s32 	%r8, %r35, %r43;
	ld.shared.f64 	%fd53, [%r8];
	add.s32 	%r9, %r5, -1;
	add.s32 	%r45, %r5, -2;
	and.b32  	%r10, %r9, 7;
	setp.lt.u32 	%p6, %r45, 7;
	mov.b32 	%r83, 1;
	@%p6 bra 	$L__BB143_8;
	and.b32  	%r48, %r9, -8;
	neg.s32 	%r80, %r48;
	shl.b32 	%r12, %r2, 3;
	add.s32 	%r50, %r43, %r12;
	add.s32 	%r78, %r35, %r50;
	shl.b32 	%r14, %r2, 6;
	mov.b32 	%r81, 1;
	mov.b32 	%r79, 0;
$L__BB143_6:
	.pragma "nounroll";
	mul.lo.s32 	%r52, %r81, %r2;
	shl.b32 	%r53, %r52, 3;
	add.s32 	%r54, %r8, %r53;
	ld.shared.f64 	%fd18, [%r78];
	add.f64 	%fd19, %fd53, %fd18;
	add.s32 	%r55, %r54, %r12;
	ld.shared.f64 	%fd20, [%r55];
	add.f64 	%fd21, %fd19, %fd20;
	add.s32 	%r56, %r55, %r12;
	ld.shared.f64 	%fd22, [%r56];
	add.f64 	%fd23, %fd21, %fd22;
	add.s32 	%r57, %r56, %r12;
	ld.shared.f64 	%fd24, [%r57];
	add.f64 	%fd25, %fd23, %fd24;
	add.s32 	%r58, %r57, %r12;
	ld.shared.f64 	%fd26, [%r58];
	add.f64 	%fd27, %fd25, %fd26;
	add.s32 	%r59, %r58, %r12;
	ld.shared.f64 	%fd28, [%r59];
	add.f64 	%fd29, %fd27, %fd28;
	add.s32 	%r60, %r59, %r12;
	ld.shared.f64 	%fd30, [%r60];
	add.f64 	%fd31, %fd29, %fd30;
	add.s32 	%r61, %r60, %r12;
	ld.shared.f64 	%fd32, [%r61];
	add.f64 	%fd53, %fd31, %fd32;
	add.s32 	%r81, %r81, 8;
	add.s32 	%r80, %r80, 8;
	add.s32 	%r79, %r79, 8;
	add.s32 	%r78, %r78, %r14;
	setp.ne.s32 	%p7, %r80, 0;
	@%p7 bra 	$L__BB143_6;
	add.s32 	%r83, %r79, 1;
$L__BB143_8:
	setp.eq.s32 	%p8, %r10, 0;
	@%p8 bra 	$L__BB143_16;
	and.b32  	%r25, %r9, 3;
	setp.lt.u32 	%p9, %r10, 4;
	@%p9 bra 	$L__BB143_11;
	mul.lo.s32 	%r62, %r83, %r2;
	shl.b32 	%r63, %r62, 3;
	add.s32 	%r64, %r8, %r63;
	ld.shared.f64 	%fd34, [%r64];
	add.f64 	%fd35, %fd53, %fd34;
	shl.b32 	%r65, %r2, 3;
	add.s32 	%r66, %r64, %r65;
	ld.shared.f64 	%fd36, [%r66];
	add.f64 	%fd37, %fd35, %fd36;
	add.s32 	%r67, %r66, %r65;
	ld.shared.f64 	%fd38, [%r67];
	add.f64 	%fd39, %fd37, %fd38;
	add.s32 	%r68, %r67, %r65;
	ld.shared.f64 	%fd40, [%r68];
	add.f64 	%fd53, %fd39, %fd40;
	add.s32 	%r83, %r83, 4;
$L__BB143_11:
	setp.eq.s32 	%p10, %r25, 0;
	@%p10 bra 	$L__BB143_16;
	setp.eq.s32 	%p11, %r25, 1;
	@%p11 bra 	$L__BB143_14;
	mul.lo.s32 	%r69, %r83, %r2;
	shl.b32 	%r70, %r69, 3;
	add.s32 	%r71, %r8, %r70;
	ld.shared.f64 	%fd42, [%r71];
	add.f64 	%fd43, %fd53, %fd42;
	shl.b32 	%r72, %r2, 3;
	add.s32 	%r73, %r71, %r72;
	ld.shared.f64 	%fd44, [%r73];
	add.f64 	%fd53, %fd43, %fd44;
	add.s32 	%r83, %r83, 2;
$L__BB143_14:
	and.b32  	%r74, %r9, 1;
	setp.eq.b32 	%p12, %r74, 1;
	not.pred 	%p13, %p12;
	@%p13 bra 	$L__BB143_16;
	mul.lo.s32 	%r75, %r83, %r2;
	shl.b32 	%r76, %r75, 3;
	add.s32 	%r77, %r8, %r76;
	ld.shared.f64 	%fd45, [%r77];
	add.f64 	%fd53, %fd53, %fd45;
$L__BB143_16:
	st.shared.f64 	[%r8], %fd53;
$L__BB143_17:
	cvt.u64.u32 	%rd12, %r4;
	mad.lo.s64 	%rd13, %rd4, %rd12, %rd1;
	cvta.to.global.u64 	%rd14, %rd2;
	shl.b64 	%rd15, %rd13, 3;
	add.s64 	%rd16, %rd14, %rd15;
	st.global.f64 	[%rd16], %fd53;
$L__BB143_18:
	ret;

}
	// .globl	contiguous_reducel3_u8
.visible .entry contiguous_reducel3_u8(
	.param .u64 .ptr .align 1 contiguous_reducel3_u8_param_0,
	.param .u64 .ptr .align 1 contiguous_reducel3_u8_param_1,
	.param .u64 contiguous_reducel3_u8_param_2
)
{
	.reg .pred 	%p<32>;
	.reg .b16 	%rs<29>;
	.reg .b32 	%r<44>;
	.reg .b32 	%f<198>;
	.reg .b64 	%rd<14>;

	ld.param.u64 	%rd4, [contiguous_reducel3_u8_param_0];
	ld.param.u64 	%rd6, [contiguous_reducel3_u8_param_1];
	ld.param.u64 	%rd5, [contiguous_reducel3_u8_param_2];
	cvta.to.global.u64 	%rd1, %rd6;
	mov.u32 	%r1, %tid.x;
	mov.u32 	%r2, %ctaid.x;
	mov.u32 	%r43, %ntid.x;
	mul.lo.s32 	%r9, %r2, %r43;
	shl.b32 	%r10, %r9, 1;
	add.s32 	%r4, %r10, %r1;
	shl.b32 	%r11, %r1, 1;
	mov.u32 	%r12, reducel3sdata_u8;
	add.s32 	%r5, %r12, %r11;
	mov.b32 	%r8, 0;
	// begin inline asm
	cvt.rn.f16.s32 %rs4, %r8;
	// end inline asm
	st.shared.u16 	[%r5], %rs4;
	add.s32 	%r13, %r4, %r43;
	cvt.u64.u32 	%rd2, %r13;
	setp.le.u64 	%p1, %rd5, %rd2;
	@%p1 bra 	$L__BB144_10;
	cvt.u64.u32 	%rd8, %r4;
	add.s64 	%rd9, %rd1, %rd8;
	ld.global.u8 	%rs1, [%rd9];
	cvt.rn.f32.u16 	%f1, %rs1;
	abs.f32 	%f2, %f1;
	setp.eq.s16 	%p11, %rs1, 1;
	mov.f32 	%f195, 0f3F800000;
	@%p11 bra 	$L__BB144_5;
	setp.num.f32 	%p12, %f2, %f2;
	@%p12 bra 	$L__BB144_4;
	mov.f32 	%f134, 0f40400000;
	add.rn.f32 	%f195, %f1, %f134;
	bra.uni 	$L__BB144_5;
$L__BB144_4:
	setp.lt.f32 	%p13, %f2, 0f00800000;
	mul.f32 	%f77, %f2, 0f4B800000;
	selp.f32 	%f78, %f77, %f2, %p13;
	mov.b32 	%r23, %f78;
	add.s32 	%r24, %r23, -1060439283;
	and.b32  	%r25, %r24, -8388608;
	sub.s32 	%r26, %r23, %r25;
	mov.b32 	%f79, %r26;
	cvt.rn.f32.s32 	%f80, %r25;
	selp.f32 	%f81, 0fC1C00000, 0f00000000, %p13;
	fma.rn.f32 	%f82, %f80, 0f34000000, %f81;
	add.f32 	%f83, %f79, 0fBF800000;
	add.f32 	%f84, %f79, 0f3F800000;
	rcp.approx.ftz.f32 	%f85, %f84;
	add.f32 	%f86, %f83, %f83;
	mul.f32 	%f87, %f86, %f85;
	mul.f32 	%f88, %f87, %f87;
	neg.f32 	%f89, %f87;
	sub.f32 	%f90, %f83, %f87;
	add.f32 	%f91, %f90, %f90;
	fma.rn.f32 	%f92, %f89, %f83, %f91;
	mul.rn.f32 	%f93, %f85, %f92;
	fma.rn.f32 	%f94, %f88, 0f3A2C32E4, 0f3B52E7DB;
	fma.rn.f32 	%f95, %f94, %f88, 0f3C93BB73;
	fma.rn.f32 	%f96, %f95, %f88, 0f3DF6384F;
	mul.rn.f32 	%f97, %f96, %f88;
	fma.rn.f32 	%f98, %f87, 0f3FB8AA3B, %f82;
	mul.f32 	%f99, %f97, 0f40400000;
	sub.f32 	%f100, %f82, %f98;
	fma.rn.f32 	%f101, %f87, 0f3FB8AA3B, %f100;
	fma.rn.f32 	%f102, %f93, 0f3FB8AA3B, %f101;
	fma.rn.f32 	%f103, %f87, 0f32A55E34, %f102;
	fma.rn.f32 	%f104, %f99, %f93, %f103;
	fma.rn.f32 	%f105, %f97, %f87, %f104;
	add.rn.f32 	%f106, %f98, %f105;
	mov.f32 	%f107, 0f40400000;
	mul.rn.f32 	%f108, %f106, %f107;
	cvt.rni.f32.f32 	%f109, %f108;
	sub.f32 	%f110, %f108, %f109;
	neg.f32 	%f111, %f108;
	fma.rn.f32 	%f112, %f106, 0f40400000, %f111;
	neg.f32 	%f113, %f98;
	add.rn.f32 	%f114, %f106, %f113;
	neg.f32 	%f115, %f114;
	add.rn.f32 	%f116, %f105, %f115;
	fma.rn.f32 	%f117, %f116, 0f40400000, %f112;
	add.f32 	%f118, %f110, %f117;
	setp.gt.f32 	%p14, %f109, 0f00000000;
	selp.b32 	%r27, 0, -2097152000, %p14;
	setp.eq.s16 	%p15, %rs1, 0;
	setp.eq.f32 	%p16, %f2, 0f7F800000;
	add.f32 	%f119, %f1, %f1;
	setp.lt.f32 	%p17, %f108, 0f00000000;
	selp.f32 	%f120, 0f00000000, 0f7F800000, %p17;
	abs.f32 	%f121, %f108;
	setp.gt.f32 	%p18, %f121, 0f43180000;
	cvt.rzi.s32.f32 	%r28, %f109;
	shl.b32 	%r29, %r28, 23;
	sub.s32 	%r30, %r29, %r27;
	mov.b32 	%f122, %r30;
	add.s32 	%r31, %r27, 2130706432;
	mov.b32 	%f123, %r31;
	fma.rn.f32 	%f124, %f118, 0f391FCB8E, 0f3AAF85ED;
	fma.rn.f32 	%f125, %f124, %f118, 0f3C1D9856;
	fma.rn.f32 	%f126, %f125, %f118, 0f3D6357BB;
	fma.rn.f32 	%f127, %f126, %f118, 0f3E75FDEC;
	fma.rn.f32 	%f128, %f127, %f118, 0f3F317218;
	fma.rn.f32 	%f129, %f128, %f118, 0f3F800000;
	mul.f32 	%f130, %f129, %f123;
	mul.f32 	%f131, %f130, %f122;
	selp.f32 	%f132, %f120, %f131, %p18;
	selp.f32 	%f133, %f119, %f132, %p16;
	selp.f32 	%f195, %f119, %f133, %p15;
$L__BB144_5:
	add.s64 	%rd10, %rd1, %rd2;
	ld.global.u8 	%rs2, [%rd10];
	cvt.rn.f32.u16 	%f6, %rs2;
	abs.f32 	%f7, %f6;
	setp.eq.s16 	%p19, %rs2, 1;
	mov.f32 	%f196, 0f3F800000;
	@%p19 bra 	$L__BB144_9;
	setp.num.f32 	%p20, %f7, %f7;
	@%p20 bra 	$L__BB144_8;
	mov.f32 	%f193, 0f40400000;
	add.rn.f32 	%f196, %f6, %f193;
	bra.uni 	$L__BB144_9;
$L__BB144_8:
	setp.lt.f32 	%p21, %f7, 0f00800000;
	mul.f32 	%f136, %f7, 0f4B800000;
	selp.f32 	%f137, %f136, %f7, %p21;
	mov.b32 	%r32, %f137;
	add.s32 	%r33, %r32, -1060439283;
	and.b32  	%r34, %r33, -8388608;
	sub.s32 	%r35, %r32, %r34;
	mov.b32 	%f138, %r35;
	cvt.rn.f32.s32 	%f139, %r34;
	selp.f32 	%f140, 0fC1C00000, 0f00000000, %p21;
	fma.rn.f32 	%f141, %f139, 0f34000000, %f140;
	add.f32 	%f142, %f138, 0fBF800000;
	add.f32 	%f143, %f138, 0f3F800000;
	rcp.approx.ftz.f32 	%f144, %f143;
	add.f32 	%f145, %f142, %f142;
	mul.f32 	%f146, %f145, %f144;
	mul.f32 	%f147, %f146, %f146;
	neg.f32 	%f148, %f146;
	sub.f32 	%f149, %f142, %f146;
	add.f32 	%f150, %f149, %f149;
	fma.rn.f32 	%f151, %f148, %f142, %f150;
	mul.rn.f32 	%f152, %f144, %f151;
	fma.rn.f32 	%f153, %f147, 0f3A2C32E4, 0f3B52E7DB;
	fma.rn.f32 	%f154, %f153, %f147, 0f3C93BB73;
	fma.rn.f32 	%f155, %f154, %f147, 0f3DF6384F;
	mul.rn.f32 	%f156, %f155, %f147;
	fma.rn.f32 	%f157, %f146, 0f3FB8AA3B, %f141;
	mul.f32 	%f158, %f156, 0f40400000;
	sub.f32 	%f159, %f141, %f157;
	fma.rn.f32 	%f160, %f146, 0f3FB8AA3B, %f159;
	fma.rn.f32 	%f161, %f152, 0f3FB8AA3B, %f160;
	fma.rn.f32 	%f162, %f146, 0f32A55E34, %f161;
	fma.rn.f32 	%f163, %f158, %f152, %f162;
	fma.rn.f32 	%f164, %f156, %f146, %f163;
	add.rn.f32 	%f165, %f157, %f164;
	mov.f32 	%f166, 0f40400000;
	mul.rn.f32 	%f167, %f165, %f166;
	cvt.rni.f32.f32 	%f168, %f167;
	sub.f32 	%f169, %f167, %f168;
	neg.f32 	%f170, %f167;
	fma.rn.f32 	%f171, %f165, 0f40400000, %f170;
	neg.f32 	%f172, %f157;
	add.rn.f32 	%f173, %f165, %f172;
	neg.f32 	%f174, %f173;
	add.rn.f32 	%f175, %f164, %f174;
	fma.rn.f32 	%f176, %f175, 0f40400000, %f171;
	add.f32 	%f177, %f169, %f176;
	setp.gt.f32 	%p22, %f168, 0f00000000;
	selp.b32 	%r36, 0, -2097152000, %p22;
	setp.eq.s16 	%p23, %rs2, 0;
	setp.eq.f32 	%p24, %f7, 0f7F800000;
	add.f32 	%f178, %f6, %f6;
	setp.lt.f32 	%p25, %f167, 0f00000000;
	selp.f32 	%f179, 0f00000000, 0f7F800000, %p25;
	abs.f32 	%f180, %f167;
	setp.gt.f32 	%p26, %f180, 0f43180000;
	cvt.rzi.s32.f32 	%r37, %f168;
	shl.b32 	%r38, %r37, 23;
	sub.s32 	%r39, %r38, %r36;
	mov.b32 	%f181, %r39;
	add.s32 	%r40, %r36, 2130706432;
	mov.b32 	%f182, %r40;
	fma.rn.f32 	%f183, %f177, 0f391FCB8E, 0f3AAF85ED;
	fma.rn.f32 	%f184, %f183, %f177, 0f3C1D9856;
	fma.rn.f32 	%f185, %f184, %f177, 0f3D6357BB;
	fma.rn.f32 	%f186, %f185, %f177, 0f3E75FDEC;
	fma.rn.f32 	%f187, %f186, %f177, 0f3F317218;
	fma.rn.f32 	%f188, %f187, %f177, 0f3F800000;
	mul.f32 	%f189, %f188, %f182;
	mul.f32 	%f190, %f189, %f181;
	selp.f32 	%f191, %f179, %f190, %p26;
	selp.f32 	%f192, %f178, %f191, %p24;
	selp.f32 	%f196, %f178, %f192, %p23;
$L__BB144_9:
	add.f32 	%f194, %f195, %f196;
	// begin inline asm
	{  cvt.rn.f16.f32 %rs6, %f194;}

	// end inline asm
	st.shared.u16 	[%r5], %rs6;
	bra.uni 	$L__BB144_16;
$L__BB144_10:
	cvt.u64.u32 	%rd3, %r4;
	setp.le.u64 	%p2, %rd5, %rd3;
	@%p2 bra 	$L__BB144_16;
	add.s64 	%rd7, %rd1, %rd3;
	ld.global.u8 	%rs3, [%rd7];
	cvt.rn.f32.u16 	%f11, %rs3;
	abs.f32 	%f12, %f11;
	setp.eq.s16 	%p3, %rs3, 1;
	mov.f32 	%f197, 0f3F800000;
	@%p3 bra 	$L__BB144_15;
	setp.num.f32 	%p4, %f12, %f12;
	@%p4 bra 	$L__BB144_14;
	mov.f32 	%f74, 0f40400000;
	add.rn.f32 	%f197, %f11, %f74;
	bra.uni 	$L__BB144_15;
$L__BB144_14:
	setp.lt.f32 	%p5, %f12, 0f00800000;
	mul.f32 	%f17, %f12, 0f4B800000;
	selp.f32 	%f18, %f17, %f12, %p5;
	mov.b32 	%r14, %f18;
	add.s32 	%r15, %r14, -1060439283;
	and.b32  	%r16, %r15, -8388608;
	sub.s32 	%r17, %r14, %r16;
	mov.b32 	%f19, %r17;
	cvt.rn.f32.s32 	%f20, %r16;
	selp.f32 	%f21, 0fC1C00000, 0f00000000, %p5;
	fma.rn.f32 	%f22, %f20, 0f34000000, %f21;
	add.f32 	%f23, %f19, 0fBF800000;
	add.f32 	%f24, %f19, 0f3F800000;
	rcp.approx.ftz.f32 	%f25, %f24;
	add.f32 	%f26, %f23, %f23;
	mul.f32 	%f27, %f26, %f25;
	mul.f32 	%f28, %f27, %f27;
	neg.f32 	%f29, %f27;
	sub.f32 	%f30, %f23, %f27;
	add.f32 	%f31, %f30, %f30;
	fma.rn.f32 	%f32, %f29, %f23, %f31;
	mul.rn.f32 	%f33, %f25, %f32;
	fma.rn.f32 	%f34, %f28, 0f3A2C32E4, 0f3B52E7DB;
	fma.rn.f32 	%f35, %f34, %f28, 0f3C93BB73;
	fma.rn.f32 	%f36, %f35, %f28, 0f3DF6384F;
	mul.rn.f32 	%f37, %f36, %f28;
	fma.rn.f32 	%f38, %f27, 0f3FB8AA3B, %f22;
	mul.f32 	%f39, %f37, 0f40400000;
	sub.f32 	%f40, %f22, %f38;
	fma.rn.f32 	%f41, %f27, 0f3FB8AA3B, %f40;
	fma.rn.f32 	%f42, %f33, 0f3FB8AA3B, %f41;
	fma.rn.f32 	%f43, %f27, 0f32A55E34, %f42;
	fma.rn.f32 	%f44, %f39, %f33, %f43;
	fma.rn.f32 	%f45, %f37, %f27, %f44;
	add.rn.f32 	%f46, %f38, %f45;
	mov.f32 	%f47, 0f40400000;
	mul.rn.f32 	%f48, %f46, %f47;
	cvt.rni.f32.f32 	%f49, %f48;
	sub.f32 	%f50, %f48, %f49;
	neg.f32 	%f51, %f48;
	fma.rn.f32 	%f52, %f46, 0f40400000, %f51;
	neg.f32 	%f53, %f38;
	add.rn.f32 	%f54, %f46, %f53;
	neg.f32 	%f55, %f54;
	add.rn.f32 	%f56, %f45, %f55;
	fma.rn.f32 	%f57, %f56, 0f40400000, %f52;
	add.f32 	%f58, %f50, %f57;
	setp.gt.f32 	%p6, %f49, 0f00000000;
	selp.b32 	%r18, 0, -2097152000, %p6;
	setp.eq.s16 	%p7, %rs3, 0;
	setp.eq.f32 	%p8, %f12, 0f7F800000;
	add.f32 	%f59, %f11, %f11;
	setp.lt.f32 	%p9, %f48, 0f00000000;
	selp.f32 	%f60, 0f00000000, 0f7F800000, %p9;
	abs.f32 	%f61, %f48;
	setp.gt.f32 	%p10, %f61, 0f43180000;
	cvt.rzi.s32.f32 	%r19, %f49;
	shl.b32 	%r20, %r19, 23;
	sub.s32 	%r21, %r20, %r18;
	mov.b32 	%f62, %r21;
	add.s32 	%r22, %r18, 2130706432;
	mov.b32 	%f63, %r22;
	fma.rn.f32 	%f64, %f58, 0f391FCB8E, 0f3AAF85ED;
	fma.rn.f32 	%f65, %f64, %f58, 0f3C1D9856;
	fma.rn.f32 	%f66, %f65, %f58, 0f3D6357BB;
	fma.rn.f32 	%f67, %f66, %f58, 0f3E75FDEC;
	fma.rn.f32 	%f68, %f67, %f58, 0f3F317218;
	fma.rn.f32 	%f69, %f68, %f58, 0f3F800000;
	mul.f32 	%f70, %f69, %f63;
	mul.f32 	%f71, %f70, %f62;
	selp.f32 	%f72, %f60, %f71, %p10;
	selp.f32 	%f73, %f59, %f72, %p8;
	selp.f32 	%f197, %f59, %f73, %p7;
$L__BB144_15:
	// begin inline asm
	{  cvt.rn.f16.f32 %rs5, %f197;}

	// end inline asm
	st.shared.u16 	[%r5], %rs5;
$L__BB144_16:
	bar.sync 	0;
	setp.lt.u32 	%p27, %r43, 66;
	@%p27 bra 	$L__BB144_20;
$L__BB144_17:
	shr.u32 	%r7, %r43, 1;
	setp.ge.u32 	%p28, %r1, %r7;
	@%p28 bra 	$L__BB144_19;
	ld.shared.u16 	%rs8, [%r5];
	and.b32  	%r41, %r43, 2046;
	add.s32 	%r42, %r5, %r41;
	ld.shared.u16 	%rs9, [%r42];
	// begin inline asm
	{add.f16 %rs7,%rs8,%rs9;
}
	// end inline asm
	st.shared.u16 	[%r5], %rs7;
$L__BB144_19:
	bar.sync 	0;
	setp.gt.u32 	%p29, %r43, 131;
	mov.u32 	%r43, %r7;
	@%p29 bra 	$L__BB144_17;
$L__BB144_20:
	setp.gt.u32 	%p30, %r1, 31;
	@%p30 bra 	$L__BB144_23;
	ld.shared.u16 	%rs11, [%r5];
	ld.shared.u16 	%rs12, [%r5+64];
	// begin inline asm
	{add.f16 %rs10,%rs11,%rs12;
}
	// end inline asm
	st.volatile.shared.u16 	[%r5], %rs10;
	ld.shared.u16 	%rs15, [%r5+32];
	// begin inline asm
	{add.f16 %rs13,%rs10,%rs15;
}
	// end inline asm
	st.volatile.shared.u16 	[%r5], %rs13;
	ld.shared.u16 	%rs18, [%r5+16];
	// begin inline asm
	{add.f16 %rs16,%rs13,%rs18;
}
	// end inline asm
	st.volatile.shared.u16 	[%r5], %rs16;
	ld.shared.u16 	%rs21, [%r5+8];
	// begin inline asm
	{add.f16 %rs19,%rs16,%rs21;
}
	// end inline asm
	st.volatile.shared.u16 	[%r5], %rs19;
	ld.shared.u16 	%rs24, [%r5+4];
	// begin inline asm
	{add.f16 %rs22,%rs19,%rs24;
}
	// end inline asm
	st.volatile.shared.u16 	[%r5], %rs22;
	ld.shared.u16 	%rs27, [%r5+2];
	// begin inline asm
	{add.f16 %rs25,%rs22,%rs27;
}
	// end inline asm
	st.volatile.shared.u16 	[%r5], %rs25;
	setp.ne.s32 	%p31, %r1, 0;
	@%p31 bra 	$L__BB144_23;
	cvta.to.global.u64 	%rd11, %rd4;
	mul.wide.u32 	%rd12, %r2, 2;
	add.s64 	%rd13, %rd11, %rd12;
	ld.shared.u16 	%rs28, [reducel3sdata_u8];
	st.global.u16 	[%rd13], %rs28;
$L__BB144_23:
	ret;

}
	// .globl	contiguous_cumulate_reducel3_u8
.visible .entry contiguous_cumulate_reducel3_u8(
	.param .u64 .ptr .align 1 contiguous_cumulate_reducel3_u8_param_0,
	.param .u64 .ptr .align 1 contiguous_cumulate_reducel3_u8_param_1,
	.param .u64 contiguous_cumulate_reducel3_u8_param_2
)
{
	.reg .pred 	%p<8>;
	.reg .b16 	%rs<28>;
	.reg .b32 	%r<17>;
	.reg .b64 	%rd<16>;

	ld.param.u64 	%rd4, [contiguous_cumulate_reducel3_u8_param_0];
	ld.param.u64 	%rd6, [contiguous_cumulate_reducel3_u8_param_1];
	ld.param.u64 	%rd5, [contiguous_cumulate_reducel3_u8_param_2];
	cvta.to.global.u64 	%rd1, %rd6;
	mov.u32 	%r1, %tid.x;
	mov.u32 	%r2, %ctaid.x;
	mov.u32 	%r16, %ntid.x;
	mul.lo.s32 	%r9, %r2, %r16;
	shl.b32 	%r10, %r9, 1;
	add.s32 	%r4, %r10, %r1;
	shl.b32 	%r11, %r1, 1;
	mov.u32 	%r12, reducel3sdata_u8;
	add.s32 	%r5, %r12, %r11;
	mov.b32 	%r8, 0;
	// begin inline asm
	cvt.rn.f16.s32 %rs1, %r8;
	// end inline asm
	st.shared.u16 	[%r5], %rs1;
	add.s32 	%r13, %r4, %r16;
	cvt.u64.u32 	%rd2, %r13;
	setp.le.u64 	%p1, %rd5, %rd2;
	@%p1 bra 	$L__BB145_2;
	mul.wide.u32 	%rd9, %r4, 2;
	add.s64 	%rd10, %rd1, %rd9;
	ld.global.u16 	%rs4, [%rd10];
	shl.b64 	%rd11, %rd2, 1;
	add.s64 	%rd12, %rd1, %rd11;
	ld.global.u16 	%rs5, [%rd12];
	// begin inline asm
	{add.f16 %rs3,%rs4,%rs5;
}
	// end inline asm
	st.shared.u16 	[%r5], %rs3;
	bra.uni 	$L__BB145_4;
$L__BB145_2:
	cvt.u64.u32 	%rd3, %r4;
	setp.le.u64 	%p2, %rd5, %rd3;
	@%p2 bra 	$L__BB145_4;
	shl.b64 	%rd7, %rd3, 1;
	add.s64 	%rd8, %rd1, %rd7;
	ld.global.u16 	%rs2, [%rd8];
	st.shared.u16 	[%r5], %rs2;
$L__BB145_4:
	bar.sync 	0;
	setp.lt.u32 	%p3, %r16, 66;
	@%p3 bra 	$L__BB145_8;
$L__BB145_5:
	shr.u32 	%r7, %r16, 1;
	setp.ge.u32 	%p4, %r1, %r7;
	@%p4 bra 	$L__BB145_7;
	ld.shared.u16 	%rs7, [%r5];
	and.b32  	%r14, %r16, 2046;
	add.s32 	%r15, %r5, %r14;
	ld.shared.u16 	%rs8, [%r15];
	// begin inline asm
	{add.f16 %rs6,%rs7,%rs8;
}
	// end inline asm
	st.shared.u16 	[%r5], %rs6;
$L__BB145_7:
	bar.sync 	0;
	setp.gt.u32 	%p5, %r16, 131;
	mov.u32 	%r16, %r7;
	@%p5 bra 	$L__BB145_5;
$L__BB145_8:
	setp.gt.u32 	%p6, %r1, 31;
	@%p6 bra 	$L__BB145_11;
	ld.shared.u16 	%rs10, [%r5];
	ld.shared.u16 	%rs11, [%r5+64];
	// begin inline asm
	{add.f16 %rs9,%rs10,%rs11;
}
	// end inline asm
	st.volatile.shared.u16 	[%r5], %rs9;
	ld.shared.u16 	%rs14, [%r5+32];
	// begin inline asm
	{add.f16 %rs12,%rs9,%rs14;
}
	// end inline asm
	st.volatile.shared.u16 	[%r5], %rs12;
	ld.shared.u16 	%rs17, [%r5+16];
	// begin inline asm
	{add.f16 %rs15,%rs12,%rs17;
}
	// end inline asm
	st.volatile.shared.u16 	[%r5], %rs15;
	ld.shared.u16 	%rs20, [%r5+8];
	// begin inline asm
	{add.f16 %rs18,%rs15,%rs20;
}
	// end inline asm
	st.volatile.shared.u16 	[%r5], %rs18;
	ld.shared.u16 	%rs23, [%r5+4];
	// begin inline asm
	{add.f16 %rs21,%rs18,%rs23;
}
	// end inline asm
	st.volatile.shared.u16 	[%r5], %rs21;
	ld.shared.u16 	%rs26, [%r5+2];
	// begin inline asm
	{add.f16 %rs24,%rs21,%rs26;
}
	// end inline asm
	st.volatile.shared.u16 	[%r5], %rs24;
	setp.ne.s32 	%p7, %r1, 0;
	@%p7 bra 	$L__BB145_11;
	cvta.to.global.u64 	%rd13, %rd4;
	mul.wide.u32 	%rd14, %r2, 2;
	add.s64 	%rd15, %rd13, %rd14;
	ld.shared.u16 	%rs27, [reducel3sdata_u8];
	st.global.u16 	[%rd15], %rs27;
$L__BB145_11:
	ret;

}
	// .globl	uncontiguous_reducel3_u8
.visible .entry uncontiguous_reducel3_u8(
	.param .u64 .ptr .align 1 uncontiguous_reducel3_u8_param_0,
	.param .u64 .ptr .align 1 uncontiguous_reducel3_u8_param_1,
	.param .u64 .ptr .align 1 uncontiguous_reducel3_u8_param_2,
	.param .u64 .ptr .align 1 uncontiguous_reducel3_u8_param_3,
	.param .u64 uncontiguous_reducel3_u8_param_4,
	.param .u64 uncontiguous_reducel3_u8_param_5
)
{
	.reg .pred 	%p<77>;
	.reg .b16 	%rs<29>;
	.reg .b32 	%r<240>;
	.reg .b32 	%f<198>;
	.reg .b64 	%rd<555>;

	ld.param.u64 	%rd260, [uncontiguous_reducel3_u8_param_0];
	ld.param.u64 	%rd263, [uncontiguous_reducel3_u8_param_1];
	ld.param.u64 	%rd264, [uncontiguous_reducel3_u8_param_2];
	ld.param.u64 	%rd265, [uncontiguous_reducel3_u8_param_3];
	ld.param.u64 	%rd261, [uncontiguous_reducel3_u8_param_4];
	ld.param.u64 	%rd262, [uncontiguous_reducel3_u8_param_5];
	cvta.to.global.u64 	%rd1, %rd265;
	cvta.to.global.u64 	%rd2, %rd264;
	cvta.to.global.u64 	%rd3, %rd263;
	mov.u32 	%r1, %tid.x;
	mov.u32 	%r2, %ctaid.x;
	mov.u32 	%r239, %ntid.x;
	mul.lo.s32 	%r53, %r2, %r239;
	shl.b32 	%r54, %r53, 1;
	add.s32 	%r4, %r54, %r1;
	shl.b32 	%r55, %r1, 1;
	mov.u32 	%r56, reducel3sdata_u8;
	add.s32 	%r5, %r56, %r55;
	mov.b32 	%r52, 0;
	// begin inline asm
	cvt.rn.f16.s32 %rs4, %r52;
	// end inline asm
	st.shared.u16 	[%r5], %rs4;
	add.s32 	%r57, %r4, %r239;
	cvt.u64.u32 	%rd508, %r57;
	setp.le.u64 	%p1, %rd262, %rd508;
	@%p1 bra 	$L__BB146_62;
	cvt.u32.u64 	%r6, %rd261;
	add.s32 	%r233, %r6, -1;
	setp.lt.s32 	%p35, %r233, 0;
	mov.b64 	%rd512, 0;
	mov.u64 	%rd513, %rd512;
	@%p35 bra 	$L__BB146_53;
	cvt.u64.u32 	%rd509, %r4;
	setp.lt.u32 	%p36, %r233, 3;
	mov.b64 	%rd513, 0;
	mov.u64 	%rd512, %rd513;
	@%p36 bra 	$L__BB146_30;
	add.s32 	%r231, %r6, -2;
	and.b32  	%r142, %r6, -4;
	neg.s32 	%r230, %r142;
	mov.b64 	%rd513, 0;
$L__BB146_4:
	.pragma "nounroll";
	add.s32 	%r12, %r231, 1;
	mul.wide.u32 	%rd396, %r12, 8;
	add.s64 	%rd397, %rd2, %rd396;
	ld.global.u64 	%rd10, [%rd397];
	or.b64  	%rd398, %rd509, %rd10;
	and.b64  	%rd399, %rd398, -4294967296;
	setp.ne.s64 	%p37, %rd399, 0;
	@%p37 bra 	$L__BB146_6;
	cvt.u32.u64 	%r143, %rd10;
	cvt.u32.u64 	%r144, %rd509;
	div.u32 	%r145, %r144, %r143;
	mul.lo.s32 	%r146, %r145, %r143;
	sub.s32 	%r147, %r144, %r146;
	cvt.u64.u32 	%rd474, %r145;
	cvt.u64.u32 	%rd475, %r147;
	bra.uni 	$L__BB146_7;
$L__BB146_6:
	div.s64 	%rd474, %rd509, %rd10;
	mul.lo.s64 	%rd400, %rd474, %rd10;
	sub.s64 	%rd475, %rd509, %rd400;
$L__BB146_7:
	mul.wide.u32 	%rd401, %r12, 8;
	add.s64 	%rd402, %rd1, %rd401;
	ld.global.u64 	%rd17, [%rd402];
	mad.lo.s64 	%rd18, %rd17, %rd475, %rd512;
	or.b64  	%rd403, %rd508, %rd10;
	and.b64  	%rd404, %rd403, -4294967296;
	setp.ne.s64 	%p38, %rd404, 0;
	@%p38 bra 	$L__BB146_9;
	cvt.u32.u64 	%r148, %rd10;
	cvt.u32.u64 	%r149, %rd508;
	div.u32 	%r150, %r149, %r148;
	mul.lo.s32 	%r151, %r150, %r148;
	sub.s32 	%r152, %r149, %r151;
	cvt.u64.u32 	%rd476, %r150;
	cvt.u64.u32 	%rd477, %r152;
	bra.uni 	$L__BB146_10;
$L__BB146_9:
	div.s64 	%rd476, %rd508, %rd10;
	mul.lo.s64 	%rd405, %rd476, %rd10;
	sub.s64 	%rd477, %rd508, %rd405;
$L__BB146_10:
	mad.lo.s64 	%rd25, %rd477, %rd17, %rd513;
	add.s32 	%r13, %r231, -2;
	mul.wide.u32 	%rd406, %r231, 8;
	add.s64 	%rd407, %rd2, %rd406;
	ld.global.u64 	%rd26, [%rd407];
	or.b64  	%rd408, %rd474, %rd26;
	and.b64  	%rd409, %rd408, -4294967296;
	setp.ne.s64 	%p39, %rd409, 0;
	@%p39 bra 	$L__BB146_12;
	cvt.u32.u64 	%r153, %rd26;
	cvt.u32.u64 	%r154, %rd474;
	div.u32 	%r155, %r154, %r153;
	mul.lo.s32 	%r156, %r155, %r153;
	sub.s32 	%r157, %r154, %r156;
	cvt.u64.u32 	%rd478, %r155;
	cvt.u64.u32 	%rd479, %r157;
	bra.uni 	$L__BB146_13;
$L__BB146_12:
	div.s64 	%rd478, %rd474, %rd26;
	mul.lo.s64 	%rd410, %rd478, %rd26;
	sub.s64 	%rd479, %rd474, %rd410;
$L__BB146_13:
	mul.wide.u32 	%rd411, %r231, 8;
	add.s64 	%rd412, %rd1, %rd411;
	ld.global.u64 	%rd33, [%rd412];
	mad.lo.s64 	%rd34, %rd33, %rd479, %rd18;
	or.b64  	%rd413, %rd476, %rd26;
	and.b64  	%rd414, %rd413, -4294967296;
	setp.ne.s64 	%p40, %rd414, 0;
	@%p40 bra 	$L__BB146_15;
	cvt.u32.u64 	%r158, %rd26;
	cvt.u32.u64 	%r159, %rd476;
	div.u32 	%r160, %r159, %r158;
	mul.lo.s32 	%r161, %r160, %r158;
	sub.s32 	%r162, %r159, %r161;
	cvt.u64.u32 	%rd480, %r160;
	cvt.u64.u32 	%rd481, %r162;
	bra.uni 	$L__BB146_16;
$L__BB146_15:
	div.s64 	%rd480, %rd476, %rd26;
	mul.lo.s64 	%rd415, %rd480, %rd26;
	sub.s64 	%rd481, %rd476, %rd415;
$L__BB146_16:
	mad.lo.s64 	%rd41, %rd481, %rd33, %rd25;
	add.s32 	%r14, %r231, -1;
	mul.wide.u32 	%rd416, %r14, 8;
	add.s64 	%rd417, %rd2, %rd416;
	ld.global.u64 	%rd42, [%rd417];
	or.b64  	%rd418, %rd478, %rd42;
	and.b64  	%rd419, %rd418, -4294967296;
	setp.ne.s64 	%p41, %rd419, 0;
	@%p41 bra 	$L__BB146_18;
	cvt.u32.u64 	%r163, %rd42;
	cvt.u32.u64 	%r164, %rd478;
	div.u32 	%r165, %r164, %r163;
	mul.lo.s32 	%r166, %r165, %r163;
	sub.s32 	%r167, %r164, %r166;
	cvt.u64.u32 	%rd482, %r165;
	cvt.u64.u32 	%rd483, %r167;
	bra.uni 	$L__BB146_19;
$L__BB146_18:
	div.s64 	%rd482, %rd478, %rd42;
	mul.lo.s64 	%rd420, %rd482, %rd42;
	sub.s64 	%rd483, %rd478, %rd420;
$L__BB146_19:
	mul.wide.u32 	%rd421, %r14, 8;
	add.s64 	%rd422, %rd1, %rd421;
	ld.global.u64 	%rd49, [%rd422];
	mad.lo.s64 	%rd50, %rd49, %rd483, %rd34;
	or.b64  	%rd423, %rd480, %rd42;
	and.b64  	%rd424, %rd423, -4294967296;
	setp.ne.s64 	%p42, %rd424, 0;
	@%p42 bra 	$L__BB146_21;
	cvt.u32.u64 	%r168, %rd42;
	cvt.u32.u64 	%r169, %rd480;
	div.u32 	%r170, %r169, %r168;
	mul.lo.s32 	%r171, %r170, %r168;
	sub.s32 	%r172, %r169, %r171;
	cvt.u64.u32 	%rd484, %r170;
	cvt.u64.u32 	%rd485, %r172;
	bra.uni 	$L__BB146_22;
$L__BB146_21:
	div.s64 	%rd484, %rd480, %rd42;
	mul.lo.s64 	%rd425, %rd484, %rd42;
	sub.s64 	%rd485, %rd480, %rd425;
$L__BB146_22:
	mad.lo.s64 	%rd57, %rd485, %rd49, %rd41;
	mul.wide.u32 	%rd426, %r13, 8;
	add.s64 	%rd427, %rd2, %rd426;
	ld.global.u64 	%rd58, [%rd427];
	or.b64  	%rd428, %rd482, %rd58;
	and.b64  	%rd429, %rd428, -4294967296;
	setp.ne.s64 	%p43, %rd429, 0;
	@%p43 bra 	$L__BB146_24;
	cvt.u32.u64 	%r173, %rd58;
	cvt.u32.u64 	%r174, %rd482;
	div.u32 	%r175, %r174, %r173;
	mul.lo.s32 	%r176, %r175, %r173;
	sub.s32 	%r177, %r174, %r176;
	cvt.u64.u32 	%rd509, %r175;
	cvt.u64.u32 	%rd487, %r177;
	bra.uni 	$L__BB146_25;
$L__BB146_24:
	div.s64 	%rd509, %rd482, %rd58;
	mul.lo.s64 	%rd430, %rd509, %rd58;
	sub.s64 	%rd487, %rd482, %rd430;
$L__BB146_25:
	mul.wide.u32 	%rd431, %r13, 8;
	add.s64 	%rd432, %rd1, %rd431;
	ld.global.u64 	%rd65, [%rd432];
	mad.lo.s64 	%rd512, %rd65, %rd487, %rd50;
	or.b64  	%rd433, %rd484, %rd58;
	and.b64  	%rd434, %rd433, -4294967296;
	setp.ne.s64 	%p44, %rd434, 0;
	@%p44 bra 	$L__BB146_27;
	cvt.u32.u64 	%r178, %rd58;
	cvt.u32.u64 	%r179, %rd484;
	div.u32 	%r180, %r179, %r178;
	mul.lo.s32 	%r181, %r180, %r178;
	sub.s32 	%r182, %r179, %r181;
	cvt.u64.u32 	%rd508, %r180;
	cvt.u64.u32 	%rd489, %r182;
	bra.uni 	$L__BB146_28;
$L__BB146_27:
	div.s64 	%rd508, %rd484, %rd58;
	mul.lo.s64 	%rd435, %rd508, %rd58;
	sub.s64 	%rd489, %rd484, %rd435;
$L__BB146_28:
	mad.lo.s64 	%rd513, %rd489, %rd65, %rd57;
	add.s32 	%r231, %r231, -4;
	add.s32 	%r230, %r230, 4;
	setp.ne.s32 	%p45, %r230, 0;
	@%p45 bra 	$L__BB146_4;
	add.s32 	%r233, %r231, 1;
$L__BB146_30:
	and.b32  	%r19, %r6, 3;
	setp.eq.s32 	%p46, %r19, 0;
	@%p46 bra 	$L__BB146_53;
	setp.eq.s32 	%p47, %r19, 1;
	@%p47 bra 	$L__BB146_45;
	mul.wide.u32 	%rd437, %r233, 8;
	add.s64 	%rd438, %rd2, %rd437;
	ld.global.u64 	%rd80, [%rd438];
	or.b64  	%rd439, %rd509, %rd80;
	and.b64  	%rd440, %rd439, -4294967296;
	setp.ne.s64 	%p48, %rd440, 0;
	@%p48 bra 	$L__BB146_34;
	cvt.u32.u64 	%r183, %rd80;
	cvt.u32.u64 	%r184, %rd509;
	div.u32 	%r185, %r184, %r183;
	mul.lo.s32 	%r186, %r185, %r183;
	sub.s32 	%r187, %r184, %r186;
	cvt.u64.u32 	%rd496, %r185;
	cvt.u64.u32 	%rd497, %r187;
	bra.uni 	$L__BB146_35;
$L__BB146_34:
	div.s64 	%rd496, %rd509, %rd80;
	mul.lo.s64 	%rd441, %rd496, %rd80;
	sub.s64 	%rd497, %rd509, %rd441;
$L__BB146_35:
	add.s64 	%rd443, %rd1, %rd437;
	ld.global.u64 	%rd87, [%rd443];
	mad.lo.s64 	%rd88, %rd87, %rd497, %rd512;
	or.b64  	%rd444, %rd508, %rd80;
	and.b64  	%rd445, %rd444, -4294967296;
	setp.ne.s64 	%p49, %rd445, 0;
	@%p49 bra 	$L__BB146_37;
	cvt.u32.u64 	%r188, %rd80;
	cvt.u32.u64 	%r189, %rd508;
	div.u32 	%r190, %r189, %r188;
	mul.lo.s32 	%r191, %r190, %r188;
	sub.s32 	%r192, %r189, %r191;
	cvt.u64.u32 	%rd498, %r190;
	cvt.u64.u32 	%rd499, %r192;
	bra.uni 	$L__BB146_38;
$L__BB146_37:
	div.s64 	%rd498, %rd508, %rd80;
	mul.lo.s64 	%rd446, %rd498, %rd80;
	sub.s64 	%rd499, %rd508, %rd446;
$L__BB146_38:
	mad.lo.s64 	%rd95, %rd499, %rd87, %rd513;
	add.s32 	%r20, %r233, -1;
	mul.wide.u32 	%rd447, %r20, 8;
	add.s64 	%rd448, %rd2, %rd447;
	ld.global.u64 	%rd96, [%rd448];
	or.b64  	%rd449, %rd496, %rd96;
	and.b64  	%rd450, %rd449, -4294967296;
	setp.ne.s64 	%p50, %rd450, 0;
	@%p50 bra 	$L__BB146_40;
	cvt.u32.u64 	%r193, %rd96;
	cvt.u32.u64 	%r194, %rd496;
	div.u32 	%r195, %r194, %r193;
	mul.lo.s32 	%r196, %r195, %r193;
	sub.s32 	%r197, %r194, %r196;
	cvt.u64.u32 	%rd509, %r195;
	cvt.u64.u32 	%rd501, %r197;
	bra.uni 	$L__BB146_41;
$L__BB146_40:
	div.s64 	%rd509, %rd496, %rd96;
	mul.lo.s64 	%rd451, %rd509, %rd96;
	sub.s64 	%rd501, %rd496, %rd451;
$L__BB146_41:
	add.s64 	%rd453, %rd1, %rd447;
	ld.global.u64 	%rd103, [%rd453];
	mad.lo.s64 	%rd512, %rd103, %rd501, %rd88;
	or.b64  	%rd454, %rd498, %rd96;
	and.b64  	%rd455, %rd454, -4294967296;
	setp.ne.s64 	%p51, %rd455, 0;
	@%p51 bra 	$L__BB146_43;
	cvt.u32.u64 	%r198, %rd96;
	cvt.u32.u64 	%r199, %rd498;
	div.u32 	%r200, %r199, %r198;
	mul.lo.s32 	%r201, %r200, %r198;
	sub.s32 	%r202, %r199, %r201;
	cvt.u64.u32 	%rd508, %r200;
	cvt.u64.u32 	%rd503, %r202;
	bra.uni 	$L__BB146_44;
$L__BB146_43:
	div.s64 	%rd508, %rd498, %rd96;
	mul.lo.s64 	%rd456, %rd508, %rd96;
	sub.s64 	%rd503, %rd498, %rd456;
$L__BB146_44:
	mad.lo.s64 	%rd513, %rd503, %rd103, %rd95;
	add.s32 	%r233, %r233, -2;
$L__BB146_45:
	and.b32  	%r203, %r6, 1;
	setp.eq.b32 	%p52, %r203, 1;
	not.pred 	%p53, %p52;
	@%p53 bra 	$L__BB146_53;
	mul.wide.u32 	%rd457, %r233, 8;
	add.s64 	%rd458, %rd2, %rd457;
	ld.global.u64 	%rd118, [%rd458];
	or.b64  	%rd459, %rd509, %rd118;
	and.b64  	%rd460, %rd459, -4294967296;
	setp.ne.s64 	%p54, %rd460, 0;
	@%p54 bra 	$L__BB146_48;
	cvt.u32.u64 	%r204, %rd118;
	cvt.u32.u64 	%r205, %rd509;
	rem.u32 	%r206, %r205, %r204;
	cvt.u64.u32 	%rd510, %r206;
	bra.uni 	$L__BB146_49;
$L__BB146_48:
	rem.s64 	%rd510, %rd509, %rd118;
$L__BB146_49:
	add.s64 	%rd462, %rd1, %rd457;
	ld.global.u64 	%rd122, [%rd462];
	mad.lo.s64 	%rd512, %rd122, %rd510, %rd512;
	or.b64  	%rd463, %rd508, %rd118;
	and.b64  	%rd464, %rd463, -4294967296;
	setp.ne.s64 	%p55, %rd464, 0;
	@%p55 bra 	$L__BB146_51;
	cvt.u32.u64 	%r207, %rd118;
	cvt.u32.u64 	%r208, %rd508;
	rem.u32 	%r209, %r208, %r207;
	cvt.u64.u32 	%rd511, %r209;
	bra.uni 	$L__BB146_52;
$L__BB146_51:
	rem.s64 	%rd511, %rd508, %rd118;
$L__BB146_52:
	mad.lo.s64 	%rd513, %rd511, %rd122, %rd513;
$L__BB146_53:
	add.s64 	%rd465, %rd3, %rd512;
	ld.global.u8 	%rs1, [%rd465];
	cvt.rn.f32.u16 	%f1, %rs1;
	abs.f32 	%f2, %f1;
	setp.eq.s16 	%p56, %rs1, 1;
	mov.f32 	%f195, 0f3F800000;
	@%p56 bra 	$L__BB146_57;
	setp.num.f32 	%p57, %f2, %f2;
	@%p57 bra 	$L__BB146_56;
	mov.f32 	%f134, 0f40400000;
	add.rn.f32 	%f195, %f1, %f134;
	bra.uni 	$L__BB146_57;
$L__BB146_56:
	setp.lt.f32 	%p58, %f2, 0f00800000;
	mul.f32 	%f77, %f2, 0f4B800000;
	selp.f32 	%f78, %f77, %f2, %p58;
	mov.b32 	%r210, %f78;
	add.s32 	%r211, %r210, -1060439283;
	and.b32  	%r212, %r211, -8388608;
	sub.s32 	%r213, %r210, %r212;
	mov.b32 	%f79, %r213;
	cvt.rn.f32.s32 	%f80, %r212;
	selp.f32 	%f81, 0fC1C00000, 0f00000000, %p58;
	fma.rn.f32 	%f82, %f80, 0f34000000, %f81;
	add.f32 	%f83, %f79, 0fBF800000;
	add.f32 	%f84, %f79, 0f3F800000;
	rcp.approx.ftz.f32 	%f85, %f84;
	add.f32 	%f86, %f83, %f83;
	mul.f32 	%f87, %f86, %f85;
	mul.f32 	%f88, %f87, %f87;
	neg.f32 	%f89, %f87;
	sub.f32 	%f90, %f83, %f87;
	add.f32 	%f91, %f90, %f90;
	fma.rn.f32 	%f92, %f89, %f83, %f91;
	mul.rn.f32 	%f93, %f85, %f92;
	fma.rn.f32 	%f94, %f88, 0f3A2C32E4, 0f3B52E7DB;
	fma.rn.f32 	%f95, %f94, %f88, 0f3C93BB73;
	fma.rn.f32 	%f96, %f95, %f88, 0f3DF6384F;
	mul.rn.f32 	%f97, %f96, %f88;
	fma.rn.f32 	%f98, %f87, 0f3FB8AA3B, %f82;
	mul.f32 	%f99, %f97, 0f40400000;
	sub.f32 	%f100, %f82, %f98;
	fma.rn.f32 	%f101, %f87, 0f3FB8AA3B, %f100;
	fma.rn.f32 	%f102, %f93, 0f3FB8AA3B, %f101;
	fma.rn.f32 	%f103, %f87, 0f32A55E34, %f102;
	fma.rn.f32 	%f104, %f99, %f93, %f103;
	fma.rn.f32 	%f105, %f97, %f87, %f104;
	add.rn.f32 	%f106, %f98, %f105;
	mov.f32 	%f107, 0f40400000;
	mul.rn.f32 	%f108, %f106, %f107;
	cvt.rni.f32.f32 	%f109, %f108;
	sub.f32 	%f110, %f108, %f109;
	neg.f32 	%f111, %f108;
	fma.rn.f32 	%f112, %f106, 0f40400000, %f111;
	neg.f32 	%f113, %f98;
	add.rn.f32 	%f114, %f106, %f113;
	neg.f32 	%f115, %f114;
	add.rn.f32 	%f116, %f105, %f115;
	fma.rn.f32 	%f117, %f116, 0f40400000, %f112;
	add.f32 	%f118, %f110, %f117;
	setp.gt.f32 	%p59, %f109, 0f00000000;
	selp.b32 	%r214, 0, -2097152000, %p59;
	setp.eq.s16 	%p60, %rs1, 0;
	setp.eq.f32 	%p61, %f2, 0f7F800000;
	add.f32 	%f119, %f1, %f1;
	setp.lt.f32 	%p62, %f108, 0f00000000;
	selp.f32 	%f120, 0f00000000, 0f7F800000, %p62;
	abs.f32 	%f121, %f108;
	setp.gt.f32 	%p63, %f121, 0f43180000;
	cvt.rzi.s32.f32 	%r215, %f109;
	shl.b32 	%r216, %r215, 23;
	sub.s32 	%r217, %r216, %r214;
	mov.b32 	%f122, %r217;
	add.s32 	%r218, %r214, 2130706432;
	mov.b32 	%f123, %r218;
	fma.rn.f32 	%f124, %f118, 0f391FCB8E, 0f3AAF85ED;
	fma.rn.f32 	%f125, %f124, %f118, 0f3C1D9856;
	fma.rn.f32 	%f126, %f125, %f118, 0f3D6357BB;
	fma.rn.f32 	%f127, %f126, %f118, 0f3E75FDEC;
	fma.rn.f32 	%f128, %f127, %f118, 0f3F317218;
	fma.rn.f32 	%f129, %f128, %f118, 0f3F800000;
	mul.f32 	%f130, %f129, %f123;
	mul.f32 	%f131, %f130, %f122;
	selp.f32 	%f132, %f120, %f131, %p63;
	selp.f32 	%f133, %f119, %f132, %p61;
	selp.f32 	%f195, %f119, %f133, %p60;
$L__BB146_57:
	add.s64 	%rd466, %rd3, %rd513;
	ld.global.u8 	%rs2, [%rd466];
	cvt.rn.f32.u16 	%f6, %rs2;
	abs.f32 	%f7, %f6;
	setp.eq.s16 	%p64, %rs2, 1;
	mov.f32 	%f196, 0f3F800000;
	@%p64 bra 	$L__BB146_61;
	setp.num.f32 	%p65, %f7, %f7;
	@%p65 bra 	$L__BB146_60;
	mov.f32 	%f193, 0f40400000;
	add.rn.f32 	%f196, %f6, %f193;
	bra.uni 	$L__BB146_61;
$L__BB146_60:
	setp.lt.f32 	%p66, %f7, 0f00800000;
	mul.f32 	%f136, %f7, 0f4B800000;
	selp.f32 	%f137, %f136, %f7, %p66;
	mov.b32 	%r219, %f137;
	add.s32 	%r220, %r219, -1060439283;
	and.b32  	%r221, %r220, -8388608;
	sub.s32 	%r222, %r219, %r221;
	mov.b32 	%f138, %r222;
	cvt.rn.f32.s32 	%f139, %r221;
	selp.f32 	%f140, 0fC1C00000, 0f00000000, %p66;
	fma.rn.f32 	%f141, %f139, 0f34000000, %f140;
	add.f32 	%f142, %f138, 0fBF800000;
	add.f32 	%f143, %f138, 0f3F800000;
	rcp.approx.ftz.f32 	%f144, %f143;
	add.f32 	%f145, %f142, %f142;
	mul.f32 	%f146, %f145, %f144;
	mul.f32 	%f147, %f146, %f146;
	neg.f32 	%f148, %f146;
	sub.f32 	%f149, %f142, %f146;
	add.f32 	%f150, %f149, %f149;
	fma.rn.f32 	%f151, %f148, %f142, %f150;
	mul.rn.f32 	%f152, %f144, %f151;
	fma.rn.f32 	%f153, %f147, 0f3A2C32E4, 0f3B52E7DB;
	fma.rn.f32 	%f154, %f153, %f147, 0f3C93BB73;
	fma.rn.f32 	%f155, %f154, %f147, 0f3DF6384F;
	mul.rn.f32 	%f156, %f155, %f147;
	fma.rn.f32 	%f157, %f146, 0f3FB8AA3B, %f141;
	mul.f32 	%f158, %f156, 0f40400000;
	sub.f32 	%f159, %f141, %f157;
	fma.rn.f32 	%f160, %f146, 0f3FB8AA3B, %f159;
	fma.rn.f32 	%f161, %f152, 0f3FB8AA3B, %f160;
	fma.rn.f32 	%f162, %f146, 0f32A55E34, %f161;
	fma.rn.f32 	%f163, %f158, %f152, %f162;
	fma.rn.f32 	%f164, %f156, %f146, %f163;
	add.rn.f32 	%f165, %f157, %f164;
	mov.f32 	%f166, 0f40400000;
	mul.rn.f32 	%f167, %f165, %f166;
	cvt.rni.f32.f32 	%f168, %f167;
	sub.f32 	%f169, %f167, %f168;
	neg.f32 	%f170, %f167;
	fma.rn.f32 	%f171, %f165, 0f40400000, %f170;
	neg.f32 	%f172, %f157;
	add.rn.f32 	%f173, %f165, %f172;
	neg.f32 	%f174, %f173;
	add.rn.f32 	%f175, %f164, %f174;
	fma.rn.f32 	%f176, %f175, 0f40400000, %f171;
	add.f32 	%f177, %f169, %f176;
	setp.gt.f32 	%p67, %f168, 0f00000000;
	selp.b32 	%r223, 0, -2097152000, %p67;
	setp.eq.s16 	%p68, %rs2, 0;
	setp.eq.f32 	%p69, %f7, 0f7F800000;
	add.f32 	%f178, %f6, %f6;
	setp.lt.f32 	%p70, %f167, 0f00000000;
	selp.f32 	%f179, 0f00000000, 0f7F800000, %p70;
	abs.f32 	%f180, %f167;
	setp.gt.f32 	%p71, %f180, 0f43180000;
	cvt.rzi.s32.f32 	%r224, %f168;
	shl.b32 	%r225, %r224, 23;
	sub.s32 	%r226, %r225, %r223;
	mov.b32 	%f181, %r226;
	add.s32 	%r227, %r223, 2130706432;
	mov.b32 	%f182, %r227;
	fma.rn.f32 	%f183, %f177, 0f391FCB8E, 0f3AAF85ED;
	fma.rn.f32 	%f184, %f183, %f177, 0f3C1D9856;
	fma.rn.f32 	%f185, %f184, %f177, 0f3D6357BB;
	fma.rn.f32 	%f186, %f185, %f177, 0f3E75FDEC;
	fma.rn.f32 	%f187, %f186, %f177, 0f3F317218;
	fma.rn.f32 	%f188, %f187, %f177, 0f3F800000;
	mul.f32 	%f189, %f188, %f182;
	mul.f32 	%f190, %f189, %f181;
	selp.f32 	%f191, %f179, %f190, %p71;
	selp.f32 	%f192, %f178, %f191, %p69;
	selp.f32 	%f196, %f178, %f192, %p68;
$L__BB146_61:
	add.f32 	%f194, %f195, %f196;
	// begin inline asm
	{  cvt.rn.f16.f32 %rs6, %f194;}

	// end inline asm
	st.shared.u16 	[%r5], %rs6;
	bra.uni 	$L__BB146_126;
$L__BB146_62:
	cvt.u64.u32 	%rd545, %r4;
	setp.le.u64 	%p2, %rd262, %rd545;
	@%p2 bra 	$L__BB146_126;
	cvt.u32.u64 	%r23, %rd261;
	add.s32 	%r237, %r23, -1;
	setp.lt.s32 	%p3, %r237, 0;
	mov.b64 	%rd554, 0;
	@%p3 bra 	$L__BB146_121;
	and.b32  	%r25, %r23, 7;
	setp.lt.u32 	%p4, %r237, 7;
	mov.b64 	%rd554, 0;
	@%p4 bra 	$L__BB146_92;
	add.s32 	%r235, %r23, -4;
	and.b32  	%r58, %r23, -8;
	neg.s32 	%r234, %r58;
	mov.b64 	%rd554, 0;
$L__BB146_66:
	.pragma "nounroll";
	add.s32 	%r30, %r235, 3;
	mul.wide.u32 	%rd270, %r30, 8;
	add.s64 	%rd271, %rd2, %rd270;
	ld.global.u64 	%rd133, [%rd271];
	or.b64  	%rd272, %rd545, %rd133;
	and.b64  	%rd273, %rd272, -4294967296;
	setp.ne.s64 	%p5, %rd273, 0;
	@%p5 bra 	$L__BB146_68;
	cvt.u32.u64 	%r59, %rd133;
	cvt.u32.u64 	%r60, %rd545;
	div.u32 	%r61, %r60, %r59;
	mul.lo.s32 	%r62, %r61, %r59;
	sub.s32 	%r63, %r60, %r62;
	cvt.u64.u32 	%rd516, %r61;
	cvt.u64.u32 	%rd517, %r63;
	bra.uni 	$L__BB146_69;
$L__BB146_68:
	div.s64 	%rd516, %rd545, %rd133;
	mul.lo.s64 	%rd274, %rd516, %rd133;
	sub.s64 	%rd517, %rd545, %rd274;
$L__BB146_69:
	add.s64 	%rd276, %rd1, %rd270;
	ld.global.u64 	%rd277, [%rd276];
	mad.lo.s64 	%rd140, %rd277, %rd517, %rd554;
	add.s32 	%r31, %r235, 2;
	mul.wide.u32 	%rd278, %r31, 8;
	add.s64 	%rd279, %rd2, %rd278;
	ld.global.u64 	%rd141, [%rd279];
	or.b64  	%rd280, %rd516, %rd141;
	and.b64  	%rd281, %rd280, -4294967296;
	setp.ne.s64 	%p6, %rd281, 0;
	@%p6 bra 	$L__BB146_71;
	cvt.u32.u64 	%r64, %rd141;
	cvt.u32.u64 	%r65, %rd516;
	div.u32 	%r66, %r65, %r64;
	mul.lo.s32 	%r67, %r66, %r64;
	sub.s32 	%r68, %r65, %r67;
	cvt.u64.u32 	%rd518, %r66;
	cvt.u64.u32 	%rd519, %r68;
	bra.uni 	$L__BB146_72;
$L__BB146_71:
	div.s64 	%rd518, %rd516, %rd141;
	mul.lo.s64 	%rd282, %rd518, %rd141;
	sub.s64 	%rd519, %rd516, %rd282;
$L__BB146_72:
	add.s64 	%rd284, %rd1, %rd278;
	ld.global.u64 	%rd285, [%rd284];
	mad.lo.s64 	%rd148, %rd285, %rd519, %rd140;
	add.s32 	%r32, %r235, 1;
	mul.wide.u32 	%rd286, %r32, 8;
	add.s64 	%rd287, %rd2, %rd286;
	ld.global.u64 	%rd149, [%rd287];
	or.b64  	%rd288, %rd518, %rd149;
	and.b64  	%rd289, %rd288, -4294967296;
	setp.ne.s64 	%p7, %rd289, 0;
	@%p7 bra 	$L__BB146_74;
	cvt.u32.u64 	%r69, %rd149;
	cvt.u32.u64 	%r70, %rd518;
	div.u32 	%r71, %r70, %r69;
	mul.lo.s32 	%r72, %r71, %r69;
	sub.s32 	%r73, %r70, %r72;
	cvt.u64.u32 	%rd520, %r71;
	cvt.u64.u32 	%rd521, %r73;
	bra.uni 	$L__BB146_75;
$L__BB146_74:
	div.s64 	%rd520, %rd518, %rd149;
	mul.lo.s64 	%rd290, %rd520, %rd149;
	sub.s64 	%rd521, %rd518, %rd290;
$L__BB146_75:
	add.s64 	%rd292, %rd1, %rd286;
	ld.global.u64 	%rd293, [%rd292];
	mad.lo.s64 	%rd156, %rd293, %rd521, %rd148;
	add.s32 	%r33, %r235, -4;
	mul.wide.u32 	%rd294, %r235, 8;
	add.s64 	%rd295, %rd2, %rd294;
	ld.global.u64 	%rd157, [%rd295];
	or.b64  	%rd296, %rd520, %rd157;
	and.b64  	%rd297, %rd296, -4294967296;
	setp.ne.s64 	%p8, %rd297, 0;
	@%p8 bra 	$L__BB146_77;
	cvt.u32.u64 	%r74, %rd157;
	cvt.u32.u64 	%r75, %rd520;
	div.u32 	%r76, %r75, %r74;
	mul.lo.s32 	%r77, %r76, %r74;
	sub.s32 	%r78, %r75, %r77;
	cvt.u64.u32 	%rd522, %r76;
	cvt.u64.u32 	%rd523, %r78;
	bra.uni 	$L__BB146_78;
$L__BB146_77:
	div.s64 	%rd522, %rd520, %rd157;
	mul.lo.s64 	%rd298, %rd522, %rd157;
	sub.s64 	%rd523, %rd520, %rd298;
$L__BB146_78:
	add.s64 	%rd300, %rd1, %rd294;
	ld.global.u64 	%rd301, [%rd300];
	mad.lo.s64 	%rd164, %rd301, %rd523, %rd156;
	add.s32 	%r34, %r235, -1;
	mul.wide.u32 	%rd302, %r34, 8;
	add.s64 	%rd303, %rd2, %rd302;
	ld.global.u64 	%rd165, [%rd303];
	or.b64  	%rd304, %rd522, %rd165;
	and.b64  	%rd305, %rd304, -4294967296;
	setp.ne.s64 	%p9, %rd305, 0;
	@%p9 bra 	$L__BB146_80;
	cvt.u32.u64 	%r79, %rd165;
	cvt.u32.u64 	%r80, %rd522;
	div.u32 	%r81, %r80, %r79;
	mul.lo.s32 	%r82, %r81, %r79;
	sub.s32 	%r83, %r80, %r82;
	cvt.u64.u32 	%rd524, %r81;
	cvt.u64.u32 	%rd525, %r83;
	bra.uni 	$L__BB146_81;
$L__BB146_80:
	div.s64 	%rd524, %rd522, %rd165;
	mul.lo.s64 	%rd306, %rd524, %rd165;
	sub.s64 	%rd525, %rd522, %rd306;
$L__BB146_81:
	add.s64 	%rd308, %rd1, %rd302;
	ld.global.u64 	%rd309, [%rd308];
	mad.lo.s64 	%rd172, %rd309, %rd525, %rd164;
	add.s32 	%r35, %r235, -2;
	mul.wide.u32 	%rd310, %r35, 8;
	add.s64 	%rd311, %rd2, %rd310;
	ld.global.u64 	%rd173, [%rd311];
	or.b64  	%rd312, %rd524, %rd173;
	and.b64  	%rd313, %rd312, -4294967296;
	setp.ne.s64 	%p10, %rd313, 0;
	@%p10 bra 	$L__BB146_83;
	cvt.u32.u64 	%r84, %rd173;
	cvt.u32.u64 	%r85, %rd524;
	div.u32 	%r86, %r85, %r84;
	mul.lo.s32 	%r87, %r86, %r84;
	sub.s32 	%r88, %r85, %r87;
	cvt.u64.u32 	%rd526, %r86;
	cvt.u64.u32 	%rd527, %r88;
	bra.uni 	$L__BB146_84;
$L__BB146_83:
	div.s64 	%rd526, %rd524, %rd173;
	mul.lo.s64 	%rd314, %rd526, %rd173;
	sub.s64 	%rd527, %rd524, %rd314;
$L__BB146_84:
	add.s64 	%rd316, %rd1, %rd310;
	ld.global.u64 	%rd317, [%rd316];
	mad.lo.s64 	%rd180, %rd317, %rd527, %rd172;
	add.s32 	%r36, %r235, -3;
	mul.wide.u32 	%rd318, %r36, 8;
	add.s64 	%rd319, %rd2, %rd318;
	ld.global.u64 	%rd181, [%rd319];
	or.b64  	%rd320, %rd526, %rd181;
	and.b64  	%rd321, %rd320, -4294967296;
	setp.ne.s64 	%p11, %rd321, 0;
	@%p11 bra 	$L__BB146_86;
	cvt.u32.u64 	%r89, %rd181;
	cvt.u32.u64 	%r90, %rd526;
	div.u32 	%r91, %r90, %r89;
	mul.lo.s32 	%r92, %r91, %r89;
	sub.s32 	%r93, %r90, %r92;
	cvt.u64.u32 	%rd528, %r91;
	cvt.u64.u32 	%rd529, %r93;
	bra.uni 	$L__BB146_87;
$L__BB146_86:
	div.s64 	%rd528, %rd526, %rd181;
	mul.lo.s64 	%rd322, %rd528, %rd181;
	sub.s64 	%rd529, %rd526, %rd322;
$L__BB146_87:
	add.s64 	%rd324, %rd1, %rd318;
	ld.global.u64 	%rd325, [%rd324];
	mad.lo.s64 	%rd188, %rd325, %rd529, %rd180;
	mul.wide.u32 	%rd326, %r33, 8;
	add.s64 	%rd327, %rd2, %rd326;
	ld.global.u64 	%rd189, [%rd327];
	or.b64  	%rd328, %rd528, %rd189;
	and.b64  	%rd329, %rd328, -4294967296;
	setp.ne.s64 	%p12, %rd329, 0;
	@%p12 bra 	$L__BB146_89;
	cvt.u32.u64 	%r94, %rd189;
	cvt.u32.u64 	%r95, %rd528;
	div.u32 	%r96, %r95, %r94;
	mul.lo.s32 	%r97, %r96, %r94;
	sub.s32 	%r98, %r95, %r97;
	cvt.u64.u32 	%rd545, %r96;
	cvt.u64.u32 	%rd531, %r98;
	bra.uni 	$L__BB146_90;
$L__BB146_89:
	div.s64 	%rd545, %rd528, %rd189;
	mul.lo.s64 	%rd330, %rd545, %rd189;
	sub.s64 	%rd531, %rd528, %rd330;
$L__BB146_90:
	add.s64 	%rd332, %rd1, %rd326;
	ld.global.u64 	%rd333, [%rd332];
	mad.lo.s64 	%rd554, %rd333, %rd531, %rd188;
	add.s32 	%r235, %r235, -8;
	add.s32 	%r234, %r234, 8;
	setp.ne.s32 	%p13, %r234, 0;
	@%p13 bra 	$L__BB146_66;
	add.s32 	%r237, %r235, 3;
$L__BB146_92:
	setp.eq.s32 	%p14, %r25, 0;
	@%p14 bra 	$L__BB146_121;
	and.b32  	%r41, %r23, 3;
	setp.lt.u32 	%p15, %r25, 4;
	@%p15 bra 	$L__BB146_107;
	mul.wide.u32 	%rd335, %r237, 8;
	add.s64 	%rd336, %rd2, %rd335;
	ld.global.u64 	%rd200, [%rd336];
	or.b64  	%rd337, %rd545, %rd200;
	and.b64  	%rd338, %rd337, -4294967296;
	setp.ne.s64 	%p16, %rd338, 0;
	@%p16 bra 	$L__BB146_96;
	cvt.u32.u64 	%r99, %rd200;
	cvt.u32.u64 	%r100, %rd545;
	div.u32 	%r101, %r100, %r99;
	mul.lo.s32 	%r102, %r101, %r99;
	sub.s32 	%r103, %r100, %r102;
	cvt.u64.u32 	%rd535, %r101;
	cvt.u64.u32 	%rd536, %r103;
	bra.uni 	$L__BB146_97;
$L__BB146_96:
	div.s64 	%rd535, %rd545, %rd200;
	mul.lo.s64 	%rd339, %rd535, %rd200;
	sub.s64 	%rd536, %rd545, %rd339;
$L__BB146_97:
	add.s64 	%rd341, %rd1, %rd335;
	ld.global.u64 	%rd342, [%rd341];
	mad.lo.s64 	%rd207, %rd342, %rd536, %rd554;
	add.s32 	%r42, %r237, -1;
	mul.wide.u32 	%rd343, %r42, 8;
	add.s64 	%rd344, %rd2, %rd343;
	ld.global.u64 	%rd208, [%rd344];
	or.b64  	%rd345, %rd535, %rd208;
	and.b64  	%rd346, %rd345, -4294967296;
	setp.ne.s64 	%p17, %rd346, 0;
	@%p17 bra 	$L__BB146_99;
	cvt.u32.u64 	%r104, %rd208;
	cvt.u32.u64 	%r105, %rd535;
	div.u32 	%r106, %r105, %r104;
	mul.lo.s32 	%r107, %r106, %r104;
	sub.s32 	%r108, %r105, %r107;
	cvt.u64.u32 	%rd537, %r106;
	cvt.u64.u32 	%rd538, %r108;
	bra.uni 	$L__BB146_100;
$L__BB146_99:
	div.s64 	%rd537, %rd535, %rd208;
	mul.lo.s64 	%rd347, %rd537, %rd208;
	sub.s64 	%rd538, %rd535, %rd347;
$L__BB146_100:
	add.s64 	%rd349, %rd1, %rd343;
	ld.global.u64 	%rd350, [%rd349];
	mad.lo.s64 	%rd215, %rd350, %rd538, %rd207;
	add.s32 	%r43, %r237, -2;
	mul.wide.u32 	%rd351, %r43, 8;
	add.s64 	%rd352, %rd2, %rd351;
	ld.global.u64 	%rd216, [%rd352];
	or.b64  	%rd353, %rd537, %rd216;
	and.b64  	%rd354, %rd353, -4294967296;
	setp.ne.s64 	%p18, %rd354, 0;
	@%p18 bra 	$L__BB146_102;
	cvt.u32.u64 	%r109, %rd216;
	cvt.u32.u64 	%r110, %rd537;
	div.u32 	%r111, %r110, %r109;
	mul.lo.s32 	%r112, %r111, %r109;
	sub.s32 	%r113, %r110, %r112;
	cvt.u64.u32 	%rd539, %r111;
	cvt.u64.u32 	%rd540, %r113;
	bra.uni 	$L__BB146_103;
$L__BB146_102:
	div.s64 	%rd539, %rd537, %rd216;
	mul.lo.s64 	%rd355, %rd539, %rd216;
	sub.s64 	%rd540, %rd537, %rd355;
$L__BB146_103:
	add.s64 	%rd357, %rd1, %rd351;
	ld.global.u64 	%rd358, [%rd357];
	mad.lo.s64 	%rd223, %rd358, %rd540, %rd215;
	add.s32 	%r44, %r237, -3;
	mul.wide.u32 	%rd359, %r44, 8;
	add.s64 	%rd360, %rd2, %rd359;
	ld.global.u64 	%rd224, [%rd360];
	or.b64  	%rd361, %rd539, %rd224;
	and.b64  	%rd362, %rd361, -4294967296;
	setp.ne.s64 	%p19, %rd362, 0;
	@%p19 bra 	$L__BB146_105;
	cvt.u32.u64 	%r114, %rd224;
	cvt.u32.u64 	%r115, %rd539;
	div.u32 	%r116, %r115, %r114;
	mul.lo.s32 	%r117, %r116, %r114;
	sub.s32 	%r118, %r115, %r117;
	cvt.u64.u32 	%rd545, %r116;
	cvt.u64.u32 	%rd542, %r118;
	bra.uni 	$L__BB146_106;
$L__BB146_105:
	div.s64 	%rd545, %rd539, %rd224;
	mul.lo.s64 	%rd363, %rd545, %rd224;
	sub.s64 	%rd542, %rd539, %rd363;
$L__BB146_106:
	add.s64 	%rd365, %rd1, %rd359;
	ld.global.u64 	%rd366, [%rd365];
	mad.lo.s64 	%rd554, %rd366, %rd542, %rd223;
	add.s32 	%r237, %r237, -4;
$L__BB146_107:
	setp.eq.s32 	%p20, %r41, 0;
	@%p20 bra 	$L__BB146_121;
	setp.eq.s32 	%p21, %r41, 1;
	@%p21 bra 	$L__BB146_116;
	mul.wide.u32 	%rd368, %r237, 8;
	add.s64 	%rd369, %rd2, %rd368;
	ld.global.u64 	%rd235, [%rd369];
	or.b64  	%rd370, %rd545, %rd235;
	and.b64  	%rd371, %rd370, -4294967296;
	setp.ne.s64 	%p22, %rd371, 0;
	@%p22 bra 	$L__BB146_111;
	cvt.u32.u64 	%r119, %rd235;
	cvt.u32.u64 	%r120, %rd545;
	div.u32 	%r121, %r120, %r119;
	mul.lo.s32 	%r122, %r121, %r119;
	sub.s32 	%r123, %r120, %r122;
	cvt.u64.u32 	%rd546, %r121;
	cvt.u64.u32 	%rd547, %r123;
	bra.uni 	$L__BB146_112;
$L__BB146_111:
	div.s64 	%rd546, %rd545, %rd235;
	mul.lo.s64 	%rd372, %rd546, %rd235;
	sub.s64 	%rd547, %rd545, %rd372;
$L__BB146_112:
	add.s64 	%rd374, %rd1, %rd368;
	ld.global.u64 	%rd375, [%rd374];
	mad.lo.s64 	%rd242, %rd375, %rd547, %rd554;
	add.s32 	%r47, %r237, -1;
	mul.wide.u32 	%rd376, %r47, 8;
	add.s64 	%rd377, %rd2, %rd376;
	ld.global.u64 	%rd243, [%rd377];
	or.b64  	%rd378, %rd546, %rd243;
	and.b64  	%rd379, %rd378, -4294967296;
	setp.ne.s64 	%p23, %rd379, 0;
	@%p23 bra 	$L__BB146_114;
	cvt.u32.u64 	%r124, %rd243;
	cvt.u32.u64 	%r125, %rd546;
	div.u32 	%r126, %r125, %r124;
	mul.lo.s32 	%r127, %r126, %r124;
	sub.s32 	%r128, %r125, %r127;
	cvt.u64.u32 	%rd545, %r126;
	cvt.u64.u32 	%rd549, %r128;
	bra.uni 	$L__BB146_115;
$L__BB146_114:
	div.s64 	%rd545, %rd546, %rd243;
	mul.lo.s64 	%rd380, %rd545, %rd243;
	sub.s64 	%rd549, %rd546, %rd380;
$L__BB146_115:
	add.s64 	%rd382, %rd1, %rd376;
	ld.global.u64 	%rd383, [%rd382];
	mad.lo.s64 	%rd554, %rd383, %rd549, %rd242;
	add.s32 	%r237, %r237, -2;
$L__BB146_116:
	and.b32  	%r129, %r23, 1;
	setp.eq.b32 	%p24, %r129, 1;
	not.pred 	%p25, %p24;
	@%p25 bra 	$L__BB146_121;
	mul.wide.u32 	%rd384, %r237, 8;
	add.s64 	%rd385, %rd2, %rd384;
	ld.global.u64 	%rd254, [%rd385];
	or.b64  	%rd386, %rd545, %rd254;
	and.b64  	%rd387, %rd386, -4294967296;
	setp.ne.s64 	%p26, %rd387, 0;
	@%p26 bra 	$L__BB146_119;
	cvt.u32.u64 	%r130, %rd254;
	cvt.u32.u64 	%r131, %rd545;
	rem.u32 	%r132, %r131, %r130;
	cvt.u64.u32 	%rd553, %r132;
	bra.uni 	$L__BB146_120;
$L__BB146_119:
	rem.s64 	%rd553, %rd545, %rd254;
$L__BB146_120:
	add.s64 	%rd389, %rd1, %rd384;
	ld.global.u64 	%rd390, [%rd389];
	mad.lo.s64 	%rd554, %rd390, %rd553, %rd554;
$L__BB146_121:
	add.s64 	%rd391, %rd3, %rd554;
	ld.global.u8 	%rs3, [%rd391];
	cvt.rn.f32.u16 	%f11, %rs3;
	abs.f32 	%f12, %f11;
	setp.eq.s16 	%p27, %rs3, 1;
	mov.f32 	%f197, 0f3F800000;
	@%p27 bra 	$L__BB146_125;
	setp.num.f32 	%p28, %f12, %f12;
	@%p28 bra 	$L__BB146_124;
	mov.f32 	%f74, 0f40400000;
	add.rn.f32 	%f197, %f11, %f74;
	bra.uni 	$L__BB146_125;
$L__BB146_124:
	setp.lt.f32 	%p29, %f12, 0f00800000;
	mul.f32 	%f17, %f12, 0f4B800000;
	selp.f32 	%f18, %f17, %f12, %p29;
	mov.b32 	%r133, %f18;
	add.s32 	%r134, %r133, -1060439283;
	and.b32  	%r135, %r134, -8388608;
	sub.s32 	%r136, %r133, %r135;
	mov.b32 	%f19, %r136;
	cvt.rn.f32.s32 	%f20, %r135;
	selp.f32 	%f21, 0fC1C00000, 0f00000000, %p29;
	fma.rn.f32 	%f22, %f20, 0f34000000, %f21;
	add.f32 	%f23, %f19, 0fBF800000;
	add.f32 	%f24, %f19, 0f3F800000;
	rcp.approx.ftz.f32 	%f25, %f24;
	add.f32 	%f26, %f23, %f23;
	mul.f32 	%f27, %f26, %f25;
	mul.f32 	%f28, %f27, %f27;
	neg.f32 	%f29, %f27;
	sub.f32 	%f30, %f23, %f27;
	add.f32 	%f31, %f30, %f30;
	fma.rn.f32 	%f32, %f29, %f23, %f31;
	mul.rn.f32 	%f33, %f25, %f32;
	fma.rn.f32 	%f34, %f28, 0f3A2C32E4, 0f3B52E7DB;
	fma.rn.f32 	%f35, %f34, %f28, 0f3C93BB73;
	fma.rn.f32 	%f36, %f35, %f28, 0f3DF6384F;
	mul.rn.f32 	%f37, %f36, %f28;
	fma.rn.f32 	%f38, %f27, 0f3FB8AA3B, %f22;
	mul.f32 	%f39, %f37, 0f40400000;
	sub.f32 	%f40, %f22, %f38;
	fma.rn.f32 	%f41, %f27, 0f3FB8AA3B, %f40;
	fma.rn.f32 	%f42, %f33, 0f3FB8AA3B, %f41;
	fma.rn.f32 	%f43, %f27, 0f32A55E34, %f42;
	fma.rn.f32 	%f44, %f39, %f33, %f43;
	fma.rn.f32 	%f45, %f37, %f27, %f44;
	add.rn.f32 	%f46, %f38, %f45;
	mov.f32 	%f47, 0f40400000;
	mul.rn.f32 	%f48, %f46, %f47;
	cvt.rni.f32.f32 	%f49, %f48;
	sub.f32 	%f50, %f48, %f49;
	neg.f32 	%f51, %f48;
	fma.rn.f32 	%f52, %f46, 0f40400000, %f51;
	neg.f32 	%f53, %f38;
	add.rn.f32 	%f54, %f46, %f53;
	neg.f32 	%f55, %f54;
	add.rn.f32 	%f56, %f45, %f55;
	fma.rn.f32 	%f57, %f56, 0f40400000, %f52;
	add.f32 	%f58, %f50, %f57;
	setp.gt.f32 	%p30, %f49, 0f00000000;
	selp.b32 	%r137, 0, -2097152000, %p30;
	setp.eq.s16 	%p31, %rs3, 0;
	setp.eq.f32 	%p32, %f12, 0f7F800000;
	add.f32 	%f59, %f11, %f11;
	setp.lt.f32 	%p33, %f48, 0f00000000;
	selp.f32 	%f60, 0f00000000, 0f7F800000, %p33;
	abs.f32 	%f61, %f48;
	setp.gt.f32 	%p34, %f61, 0f43180000;
	cvt.rzi.s32.f32 	%r138, %f49;
	shl.b32 	%r139, %r138, 23;
	sub.s32 	%r140, %r139, %r137;
	mov.b32 	%f62, %r140;
	add.s32 	%r141, %r137, 2130706432;
	mov.b32 	%f63, %r141;
	fma.rn.f32 	%f64, %f58, 0f391FCB8E, 0f3AAF85ED;
	fma.rn.f32 	%f65, %f64, %f58, 0f3C1D9856;
	fma.rn.f32 	%f66, %f65, %f58, 0f3D6357BB;
	fma.rn.f32 	%f67, %f66, %f58, 0f3E75FDEC;
	fma.rn.f32 	%f68, %f67, %f58, 0f3F317218;
	fma.rn.f32 	%f69, %f68, %f58, 0f3F800000;
	mul.f32 	%f70, %f69, %f63;
	mul.f32 	%f71, %f70, %f62;
	selp.f32 	%f72, %f60, %f71, %p34;
	selp.f32 	%f73, %f59, %f72, %p32;
	selp.f32 	%f197, %f59, %f73, %p31;
$L__BB146_125:
	// begin inline asm
	{  cvt.rn.f16.f32 %rs5, %f197;}

	// end inline asm
	st.shared.u16 	[%r5], %rs5;
$L__BB146_126:
	bar.sync 	0;
	setp.lt.u32 	%p72, %r239, 66;
	@%p72 bra 	$L__BB146_130;
$L__BB146_127:
	shr.u32 	%r51, %r239, 1;
	setp.ge.u32 	%p73, %r1, %r51;
	@%p73 bra 	$L__BB146_129;
	ld.shared.u16 	%rs8, [%r5];
	and.b32  	%r228, %r239, 2046;
	add.s32 	%r229, %r5, %r228;
	ld.shared.u16 	%rs9, [%r229];
	// begin inline asm
	{add.f16 %rs7,%rs8,%rs9;
}
	// end inline asm
	st.shared.u16 	[%r5], %rs7;
$L__BB146_129:
	bar.sync 	0;
	setp.gt.u32 	%p74, %r239, 131;
	mov.u32 	%r239, %r51;
	@%p74 bra 	$L__BB146_127;
$L__BB146_130:
	setp.gt.u32 	%p75, %r1, 31;
	@%p75 bra 	$L__BB146_133;
	ld.shared.u16 	%rs11, [%r5];
	ld.shared.u16 	%rs12, [%r5+64];
	// begin inline asm
	{add.f16 %rs10,%rs11,%rs12;
}
	// end inline asm
	st.volatile.shared.u16 	[%r5], %rs10;
	ld.shared.u16 	%rs15, [%r5+32];
	// begin inline asm
	{add.f16 %rs13,%rs10,%rs15;
}
	// end inline asm
	st.volatile.shared.u16 	[%r5], %rs13;
	ld.shared.u16 	%rs18, [%r5+16];
	// begin inline asm
	{add.f16 %rs16,%rs13,%rs18;
}
	// end inline asm
	st.volatile.shared.u16 	[%r5], %rs16;
	ld.shared.u16 	%rs21, [%r5+8];
	// begin inline asm
	{add.f16 %rs19,%rs16,%rs21;
}
	// end inline asm
	st.volatile.shared.u16 	[%r5], %rs19;
	ld.shared.u16 	%rs24, [%r5+4];
	// begin inline asm
	{add.f16 %rs22,%rs19,%rs24;
}
	// end inline asm
	st.volatile.shared.u16 	[%r5], %rs22;
	ld.shared.u16 	%rs27, [%r5+2];
	// begin inline asm
	{add.f16 %rs25,%rs22,%rs27;
}
	// end inline asm
	st.volatile.shared.u16 	[%r5], %rs25;
	setp.ne.s32 	%p76, %r1, 0;
	@%p76 bra 	$L__BB146_133;
	cvta.to.global.u64 	%rd467, %rd260;
	mul.wide.u32 	%rd468, %r2, 2;
	add.s64 	%rd469, %rd467, %rd468;
	ld.shared.u16 	%rs28, [reducel3sdata_u8];
	st.global.u16 	[%rd469], %rs28;
$L__BB146_133:
	ret;

}
	// .globl	uncontiguous_cumulate_reducel3_u8
.visible .entry uncontiguous_cumulate_reducel3_u8(
	.param .u64 .ptr .align 1 uncontiguous_cumulate_reducel3_u8_param_0,
	.param .u64 .ptr .align 1 uncontiguous_cumulate_reducel3_u8_param_1,
	.param .u64 .ptr .align 1 uncontiguous_cumulate_reducel3_u8_param_2,
	.param .u64 .ptr .align 1 uncontiguous_cumulate_reducel3_u8_param_3,
	.param .u64 uncontiguous_cumulate_reducel3_u8_param_4,
	.param .u64 uncontiguous_cumulate_reducel3_u8_param_5
)
{
	.reg .pred 	%p<53>;
	.reg .b16 	%rs<28>;
	.reg .b32 	%r<213>;
	.reg .b64 	%rd<558>;

	ld.param.u64 	%rd260, [uncontiguous_cumulate_reducel3_u8_param_0];
	ld.param.u64 	%rd263, [uncontiguous_cumulate_reducel3_u8_param_1];
	ld.param.u64 	%rd264, [uncontiguous_cumulate_reducel3_u8_param_2];
	ld.param.u64 	%rd265, [uncontiguous_cumulate_reducel3_u8_param_3];
	ld.param.u64 	%rd261, [uncontiguous_cumulate_reducel3_u8_param_4];
	ld.param.u64 	%rd262, [uncontiguous_cumulate_reducel3_u8_param_5];
	cvta.to.global.u64 	%rd1, %rd265;
	cvta.to.global.u64 	%rd2, %rd264;
	cvta.to.global.u64 	%rd3, %rd263;
	mov.u32 	%r1, %tid.x;
	mov.u32 	%r2, %ctaid.x;
	mov.u32 	%r212, %ntid.x;
	mul.lo.s32 	%r53, %r2, %r212;
	shl.b32 	%r54, %r53, 1;
	add.s32 	%r4, %r54, %r1;
	shl.b32 	%r55, %r1, 1;
	mov.u32 	%r56, reducel3sdata_u8;
	add.s32 	%r5, %r56, %r55;
	mov.b32 	%r52, 0;
	// begin inline asm
	cvt.rn.f16.s32 %rs1, %r52;
	// end inline asm
	st.shared.u16 	[%r5], %rs1;
	add.s32 	%r57, %r4, %r212;
	cvt.u64.u32 	%rd511, %r57;
	setp.le.u64 	%p1, %rd262, %rd511;
	@%p1 bra 	$L__BB147_54;
	cvt.u32.u64 	%r6, %rd261;
	add.s32 	%r206, %r6, -1;
	setp.lt.s32 	%p27, %r206, 0;
	mov.b64 	%rd515, 0;
	mov.u64 	%rd516, %rd515;
	@%p27 bra 	$L__BB147_53;
	cvt.u64.u32 	%rd512, %r4;
	setp.lt.u32 	%p28, %r206, 3;
	mov.b64 	%rd516, 0;
	mov.u64 	%rd515, %rd516;
	@%p28 bra 	$L__BB147_30;
	add.s32 	%r204, %r6, -2;
	and.b32  	%r133, %r6, -4;
	neg.s32 	%r203, %r133;
	mov.b64 	%rd516, 0;
$L__BB147_4:
	.pragma "nounroll";
	add.s32 	%r12, %r204, 1;
	mul.wide.u32 	%rd397, %r12, 8;
	add.s64 	%rd398, %rd2, %rd397;
	ld.global.u64 	%rd10, [%rd398];
	or.b64  	%rd399, %rd512, %rd10;
	and.b64  	%rd400, %rd399, -4294967296;
	setp.ne.s64 	%p29, %rd400, 0;
	@%p29 bra 	$L__BB147_6;
	cvt.u32.u64 	%r134, %rd10;
	cvt.u32.u64 	%r135, %rd512;
	div.u32 	%r136, %r135, %r134;
	mul.lo.s32 	%r137, %r136, %r134;
	sub.s32 	%r138, %r135, %r137;
	cvt.u64.u32 	%rd477, %r136;
	cvt.u64.u32 	%rd478, %r138;
	bra.uni 	$L__BB147_7;
$L__BB147_6:
	div.s64 	%rd477, %rd512, %rd10;
	mul.lo.s64 	%rd401, %rd477, %rd10;
	sub.s64 	%rd478, %rd512, %rd401;
$L__BB147_7:
	mul.wide.u32 	%rd402, %r12, 8;
	add.s64 	%rd403, %rd1, %rd402;
	ld.global.u64 	%rd17, [%rd403];
	mad.lo.s64 	%rd18, %rd17, %rd478, %rd515;
	or.b64  	%rd404, %rd511, %rd10;
	and.b64  	%rd405, %rd404, -4294967296;
	setp.ne.s64 	%p30, %rd405, 0;
	@%p30 bra 	$L__BB147_9;
	cvt.u32.u64 	%r139, %rd10;
	cvt.u32.u64 	%r140, %rd511;
	div.u32 	%r141, %r140, %r139;
	mul.lo.s32 	%r142, %r141, %r139;
	sub.s32 	%r143, %r140, %r142;
	cvt.u64.u32 	%rd479, %r141;
	cvt.u64.u32 	%rd480, %r143;
	bra.uni 	$L__BB147_10;
$L__BB147_9:
	div.s64 	%rd479, %rd511, %rd10;
	mul.lo.s64 	%rd406, %rd479, %rd10;
	sub.s64 	%rd480, %rd511, %rd406;
$L__BB147_10:
	mad.lo.s64 	%rd25, %rd480, %rd17, %rd516;
	add.s32 	%r13, %r204, -2;
	mul.wide.u32 	%rd407, %r204, 8;
	add.s64 	%rd408, %rd2, %rd407;
	ld.global.u64 	%rd26, [%rd408];
	or.b64  	%rd409, %rd477, %rd26;
	and.b64  	%rd410, %rd409, -4294967296;
	setp.ne.s64 	%p31, %rd410, 0;
	@%p31 bra 	$L__BB147_12;
	cvt.u32.u64 	%r144, %rd26;
	cvt.u32.u64 	%r145, %rd477;
	div.u32 	%r146, %r145, %r144;
	mul.lo.s32 	%r147, %r146, %r144;
	sub.s32 	%r148, %r145, %r147;
	cvt.u64.u32 	%rd481, %r146;
	cvt.u64.u32 	%rd482, %r148;
	bra.uni 	$L__BB147_13;
$L__BB147_12:
	div.s64 	%rd481, %rd477, %rd26;
	mul.lo.s64 	%rd411, %rd481, %rd26;
	sub.s64 	%rd482, %rd477, %rd411;
$L__BB147_13:
	mul.wide.u32 	%rd412, %r204, 8;
	add.s64 	%rd413, %rd1, %rd412;
	ld.global.u64 	%rd33, [%rd413];
	mad.lo.s64 	%rd34, %rd33, %rd482, %rd18;
	or.b64  	%rd414, %rd479, %rd26;
	and.b64  	%rd415, %rd414, -4294967296;
	setp.ne.s64 	%p32, %rd415, 0;
	@%p32 bra 	$L__BB147_15;
	cvt.u32.u64 	%r149, %rd26;
	cvt.u32.u64 	%r150, %rd479;
	div.u32 	%r151, %r150, %r149;
	mul.lo.s32 	%r152, %r151, %r149;
	sub.s32 	%r153, %r150, %r152;
	cvt.u64.u32 	%rd483, %r151;
	cvt.u64.u32 	%rd484, %r153;
	bra.uni 	$L__BB147_16;
$L__BB147_15:
	div.s64 	%rd483, %rd479, %rd26;
	mul.lo.s64 	%rd416, %rd483, %rd26;
	sub.s64 	%rd484, %rd479, %rd416;
$L__BB147_16:
	mad.lo.s64 	%rd41, %rd484, %rd33, %rd25;
	add.s32 	%r14, %r204, -1;
	mul.wide.u32 	%rd417, %r14, 8;
	add.s64 	%rd418, %rd2, %rd417;
	ld.global.u64 	%rd42, [%rd418];
	or.b64  	%rd419, %rd481, %rd42;
	and.b64  	%rd420, %rd419, -4294967296;
	setp.ne.s64 	%p33, %rd420, 0;
	@%p33 bra 	$L__BB147_18;
	cvt.u32.u64 	%r154, %rd42;
	cvt.u32.u64 	%r155, %rd481;
	div.u32 	%r156, %r155, %r154;
	mul.lo.s32 	%r157, %r156, %r154;
	sub.s32 	%r158, %r155, %r157;
	cvt.u64.u32 	%rd485, %r156;
	cvt.u64.u32 	%rd486, %r158;
	bra.uni 	$L__BB147_19;
$L__BB147_18:
	div.s64 	%rd485, %rd481, %rd42;
	mul.lo.s64 	%rd421, %rd485, %rd42;
	sub.s64 	%rd486, %rd481, %rd421;
$L__BB147_19:
	mul.wide.u32 	%rd422, %r14, 8;
	add.s64 	%rd423, %rd1, %rd422;
	ld.global.u64 	%rd49, [%rd423];
	mad.lo.s64 	%rd50, %rd49, %rd486, %rd34;
	or.b64  	%rd424, %rd483, %rd42;
	and.b64  	%rd425, %rd424, -4294967296;
	setp.ne.s64 	%p34, %rd425, 0;
	@%p34 bra 	$L__BB147_21;
	cvt.u32.u64 	%r159, %rd42;
	cvt.u32.u64 	%r160, %rd483;
	div.u32 	%r161, %r160, %r159;
	mul.lo.s32 	%r162, %r161, %r159;
	sub.s32 	%r163, %r160, %r162;
	cvt.u64.u32 	%rd487, %r161;
	cvt.u64.u32 	%rd488, %r163;
	bra.uni 	$L__BB147_22;
$L__BB147_21:
	div.s64 	%rd487, %rd483, %rd42;
	mul.lo.s64 	%rd426, %rd487, %rd42;
	sub.s64 	%rd488, %rd483, %rd426;
$L__BB147_22:
	mad.lo.s64 	%rd57, %rd488, %rd49, %rd41;
	mul.wide.u32 	%rd427, %r13, 8;
	add.s64 	%rd428, %rd2, %rd427;
	ld.global.u64 	%rd58, [%rd428];
	or.b64  	%rd429, %rd485, %rd58;
	and.b64  	%rd430, %rd429, -4294967296;
	setp.ne.s64 	%p35, %rd430, 0;
	@%p35 bra 	$L__BB147_24;
	cvt.u32.u64 	%r164, %rd58;
	cvt.u32.u64 	%r165, %rd485;
	div.u32 	%r166, %r165, %r164;
	mul.lo.s32 	%r167, %r166, %r164;
	sub.s32 	%r168, %r165, %r167;
	cvt.u64.u32 	%rd512, %r166;
	cvt.u64.u32 	%rd490, %r168;
	bra.uni 	$L__BB147_25;
$L__BB147_24:
	div.s64 	%rd512, %rd485, %rd58;
	mul.lo.s64 	%rd431, %rd512, %rd58;
	sub.s64 	%rd490, %rd485, %rd431;
$L__BB147_25:
	mul.wide.u32 	%rd432, %r13, 8;
	add.s64 	%rd433, %rd1, %rd432;
	ld.global.u64 	%rd65, [%rd433];
	mad.lo.s64 	%rd515, %rd65, %rd490, %rd50;
	or.b64  	%rd434, %rd487, %rd58;
	and.b64  	%rd435, %rd434, -4294967296;
	setp.ne.s64 	%p36, %rd435, 0;
	@%p36 bra 	$L__BB147_27;
	cvt.u32.u64 	%r169, %rd58;
	cvt.u32.u64 	%r170, %rd487;
	div.u32 	%r171, %r170, %r169;
	mul.lo.s32 	%r172, %r171, %r169;
	sub.s32 	%r173, %r170, %r172;
	cvt.u64.u32 	%rd511, %r171;
	cvt.u64.u32 	%rd492, %r173;
	bra.uni 	$L__BB147_28;
$L__BB147_27:
	div.s64 	%rd511, %rd487, %rd58;
	mul.lo.s64 	%rd436, %rd511, %rd58;
	sub.s64 	%rd492, %rd487, %rd436;
$L__BB147_28:
	mad.lo.s64 	%rd516, %rd492, %rd65, %rd57;
	add.s32 	%r204, %r204, -4;
	add.s32 	%r203, %r203, 4;
	setp.ne.s32 	%p37, %r203, 0;
	@%p37 bra 	$L__BB147_4;
	add.s32 	%r206, %r204, 1;
$L__BB147_30:
	and.b32  	%r19, %r6, 3;
	setp.eq.s32 	%p38, %r19, 0;
	@%p38 bra 	$L__BB147_53;
	setp.eq.s32 	%p39, %r19, 1;
	@%p39 bra 	$L__BB147_45;
	mul.wide.u32 	%rd438, %r206, 8;
	add.s64 	%rd439, %rd2, %rd438;
	ld.global.u64 	%rd80, [%rd439];
	or.b64  	%rd440, %rd512, %rd80;
	and.b64  	%rd441, %rd440, -4294967296;
	setp.ne.s64 	%p40, %rd441, 0;
	@%p40 bra 	$L__BB147_34;
	cvt.u32.u64 	%r174, %rd80;
	cvt.u32.u64 	%r175, %rd512;
	div.u32 	%r176, %r175, %r174;
	mul.lo.s32 	%r177, %r176, %r174;
	sub.s32 	%r178, %r175, %r177;
	cvt.u64.u32 	%rd499, %r176;
	cvt.u64.u32 	%rd500, %r178;
	bra.uni 	$L__BB147_35;
$L__BB147_34:
	div.s64 	%rd499, %rd512, %rd80;
	mul.lo.s64 	%rd442, %rd499, %rd80;
	sub.s64 	%rd500, %rd512, %rd442;
$L__BB147_35:
	add.s64 	%rd444, %rd1, %rd438;
	ld.global.u64 	%rd87, [%rd444];
	mad.lo.s64 	%rd88, %rd87, %rd500, %rd515;
	or.b64  	%rd445, %rd511, %rd80;
	and.b64  	%rd446, %rd445, -4294967296;
	setp.ne.s64 	%p41, %rd446, 0;
	@%p41 bra 	$L__BB147_37;
	cvt.u32.u64 	%r179, %rd80;
	cvt.u32.u64 	%r180, %rd511;
	div.u32 	%r181, %r180, %r179;
	mul.lo.s32 	%r182, %r181, %r179;
	sub.s32 	%r183, %r180, %r182;
	cvt.u64.u32 	%rd501, %r181;
	cvt.u64.u32 	%rd502, %r183;
	bra.uni 	$L__BB147_38;
$L__BB147_37:
	div.s64 	%rd501, %rd511, %rd80;
	mul.lo.s64 	%rd447, %rd501, %rd80;
	sub.s64 	%rd502, %rd511, %rd447;
$L__BB147_38:
	mad.lo.s64 	%rd95, %rd502, %rd87, %rd516;
	add.s32 	%r20, %r206, -1;
	mul.wide.u32 	%rd448, %r20, 8;
	add.s64 	%rd449, %rd2, %rd448;
	ld.global.u64 	%rd96, [%rd449];
	or.b64  	%rd450, %rd499, %rd96;
	and.b64  	%rd451, %rd450, -4294967296;
	setp.ne.s64 	%p42, %rd451, 0;
	@%p42 bra 	$L__BB147_40;
	cvt.u32.u64 	%r184, %rd96;
	cvt.u32.u64 	%r185, %rd499;
	div.u32 	%r186, %r185, %r184;
	mul.lo.s32 	%r187, %r186, %r184;
	sub.s32 	%r188, %r185, %r187;
	cvt.u64.u32 	%rd512, %r186;
	cvt.u64.u32 	%rd504, %r188;
	bra.uni 	$L__BB147_41;
$L__BB147_40:
	div.s64 	%rd512, %rd499, %rd96;
	mul.lo.s64 	%rd452, %rd512, %rd96;
	sub.s64 	%rd504, %rd499, %rd452;
$L__BB147_41:
	add.s64 	%rd454, %rd1, %rd448;
	ld.global.u64 	%rd103, [%rd454];
	mad.lo.s64 	%rd515, %rd103, %rd504, %rd88;
	or.b64  	%rd455, %rd501, %rd96;
	and.b64  	%rd456, %rd455, -4294967296;
	setp.ne.s64 	%p43, %rd456, 0;
	@%p43 bra 	$L__BB147_43;
	cvt.u32.u64 	%r189, %rd96;
	cvt.u32.u64 	%r190, %rd501;
	div.u32 	%r191, %r190, %r189;
	mul.lo.s32 	%r192, %r191, %r189;
	sub.s32 	%r193, %r190, %r192;
	cvt.u64.u32 	%rd511, %r191;
	cvt.u64.u32 	%rd506, %r193;
	bra.uni 	$L__BB147_44;
$L__BB147_43:
	div.s64 	%rd511, %rd501, %rd96;
	mul.lo.s64 	%rd457, %rd511, %rd96;
	sub.s64 	%rd506, %rd501, %rd457;
$L__BB147_44:
	mad.lo.s64 	%rd516, %rd506, %rd103, %rd95;
	add.s32 	%r206, %r206, -2;
$L__BB147_45:
	and.b32  	%r194, %r6, 1;
	setp.eq.b32 	%p44, %r194, 1;
	not.pred 	%p45, %p44;
	@%p45 bra 	$L__BB147_53;
	mul.wide.u32 	%rd458, %r206, 8;
	add.s64 	%rd459, %rd2, %rd458;
	ld.global.u64 	%rd118, [%rd459];
	or.b64  	%rd460, %rd512, %rd118;
	and.b64  	%rd461, %rd460, -4294967296;
	setp.ne.s64 	%p46, %rd461, 0;
	@%p46 bra 	$L__BB147_48;
	cvt.u32.u64 	%r195, %rd118;
	cvt.u32.u64 	%r196, %rd512;
	rem.u32 	%r197, %r196, %r195;
	cvt.u64.u32 	%rd513, %r197;
	bra.uni 	$L__BB147_49;
$L__BB147_48:
	rem.s64 	%rd513, %rd512, %rd118;
$L__BB147_49:
	add.s64 	%rd463, %rd1, %rd458;
	ld.global.u64 	%rd122, [%rd463];
	mad.lo.s64 	%rd515, %rd122, %rd513, %rd515;
	or.b64  	%rd464, %rd511, %rd118;
	and.b64  	%rd465, %rd464, -4294967296;
	setp.ne.s64 	%p47, %rd465, 0;
	@%p47 bra 	$L__BB147_51;
	cvt.u32.u64 	%r198, %rd118;
	cvt.u32.u64 	%r199, %rd511;
	rem.u32 	%r200, %r199, %r198;
	cvt.u64.u32 	%rd514, %r200;
	bra.uni 	$L__BB147_52;
$L__BB147_51:
	rem.s64 	%rd514, %rd511, %rd118;
$L__BB147_52:
	mad.lo.s64 	%rd516, %rd514, %rd122, %rd516;
$L__BB147_53:
	shl.b64 	%rd466, %rd515, 1;
	add.s64 	%rd467, %rd3, %rd466;
	ld.global.u16 	%rs4, [%rd467];
	shl.b64 	%rd468, %rd516, 1;
	add.s64 	%rd469, %rd3, %rd468;
	ld.global.u16 	%rs5, [%rd469];
	// begin inline asm
	{add.f16 %rs3,%rs4,%rs5;
}
	// end inline asm
	st.shared.u16 	[%r5], %rs3;
	bra.uni 	$L__BB147_114;
$L__BB147_54:
	cvt.u64.u32 	%rd548, %r4;
	setp.le.u64 	%p2, %rd262, %rd548;
	@%p2 bra 	$L__BB147_114;
	cvt.u32.u64 	%r23, %rd261;
	add.s32 	%r210, %r23, -1;
	setp.lt.s32 	%p3, %r210, 0;
	mov.b64 	%rd557, 0;
	@%p3 bra 	$L__BB147_113;
	and.b32  	%r25, %r23, 7;
	setp.lt.u32 	%p4, %r210, 7;
	mov.b64 	%rd557, 0;
	@%p4 bra 	$L__BB147_84;
	add.s32 	%r208, %r23, -4;
	and.b32  	%r58, %r23, -8;
	neg.s32 	%r207, %r58;
	mov.b64 	%rd557, 0;
$L__BB147_58:
	.pragma "nounroll";
	add.s32 	%r30, %r208, 3;
	mul.wide.u32 	%rd270, %r30, 8;
	add.s64 	%rd271, %rd2, %rd270;
	ld.global.u64 	%rd133, [%rd271];
	or.b64  	%rd272, %rd548, %rd133;
	and.b64  	%rd273, %rd272, -4294967296;
	setp.ne.s64 	%p5, %rd273, 0;
	@%p5 bra 	$L__BB147_60;
	cvt.u32.u64 	%r59, %rd133;
	cvt.u32.u64 	%r60, %rd548;
	div.u32 	%r61, %r60, %r59;
	mul.lo.s32 	%r62, %r61, %r59;
	sub.s32 	%r63, %r60, %r62;
	cvt.u64.u32 	%rd519, %r61;
	cvt.u64.u32 	%rd520, %r63;
	bra.uni 	$L__BB147_61;
$L__BB147_60:
	div.s64 	%rd519, %rd548, %rd133;
	mul.lo.s64 	%rd274, %rd519, %rd133;
	sub.s64 	%rd520, %rd548, %rd274;
$L__BB147_61:
	add.s64 	%rd276, %rd1, %rd270;
	ld.global.u64 	%rd277, [%rd276];
	mad.lo.s64 	%rd140, %rd277, %rd520, %rd557;
	add.s32 	%r31, %r208, 2;
	mul.wide.u32 	%rd278, %r31, 8;
	add.s64 	%rd279, %rd2, %rd278;
	ld.global.u64 	%rd141, [%rd279];
	or.b64  	%rd280, %rd519, %rd141;
	and.b64  	%rd281, %rd280, -4294967296;
	setp.ne.s64 	%p6, %rd281, 0;
	@%p6 bra 	$L__BB147_63;
	cvt.u32.u64 	%r64, %rd141;
	cvt.u32.u64 	%r65, %rd519;
	div.u32 	%r66, %r65, %r64;
	mul.lo.s32 	%r67, %r66, %r64;
	sub.s32 	%r68, %r65, %r67;
	cvt.u64.u32 	%rd521, %r66;
	cvt.u64.u32 	%rd522, %r68;
	bra.uni 	$L__BB147_64;
$L__BB147_63:
	div.s64 	%rd521, %rd519, %rd141;
	mul.lo.s64 	%rd282, %rd521, %rd141;
	sub.s64 	%rd522, %rd519, %rd282;
$L__BB147_64:
	add.s64 	%rd284, %rd1, %rd278;
	ld.global.u64 	%rd285, [%rd284];
	mad.lo.s64 	%rd148, %rd285, %rd522, %rd140;
	add.s32 	%r32, %r208, 1;
	mul.wide.u32 	%rd286, %r32, 8;
	add.s64 	%rd287, %rd2, %rd286;
	ld.global.u64 	%rd149, [%rd287];
	or.b64  	%rd288, %rd521, %rd149;
	and.b64  	%rd289, %rd288, -4294967296;
	setp.ne.s64 	%p7, %rd289, 0;
	@%p7 bra 	$L__BB147_66;
	cvt.u32.u64 	%r69, %rd149;
	cvt.u32.u64 	%r70, %rd521;
	div.u32 	%r71, %r70, %r69;
	mul.lo.s32 	%r72, %r71, %r69;
	sub.s32 	%r73, %r70, %r72;
	cvt.u64.u32 	%rd523, %r71;
	cvt.u64.u32 	%rd524, %r73;
	bra.uni 	$L__BB147_67;
$L__BB147_66:
	div.s64 	%rd523, %rd521, %rd149;
	mul.lo.s64 	%rd290, %rd523, %rd149;
	sub.s64 	%rd524, %rd521, %rd290;
$L__BB147_67:
	add.s64 	%rd292, %rd1, %rd286;
	ld.global.u64 	%rd293, [%rd292];
	mad.lo.s64 	%rd156, %rd293, %rd524, %rd148;
	add.s32 	%r33, %r208, -4;
	mul.wide.u32 	%rd294, %r208, 8;
	add.s64 	%rd295, %rd2, %rd294;
	ld.global.u64 	%rd157, [%rd295];
	or.b64  	%rd296, %rd523, %rd157;
	and.b64  	%rd297, %rd296, -4294967296;
	setp.ne.s64 	%p8, %rd297, 0;
	@%p8 bra 	$L__BB147_69;
	cvt.u32.u64 	%r74, %rd157;
	cvt.u32.u64 	%r75, %rd523;
	div.u32 	%r76, %r75, %r74;
	mul.lo.s32 	%r77, %r76, %r74;
	sub.s32 	%r78, %r75, %r77;
	cvt.u64.u32 	%rd525, %r76;
	cvt.u64.u32 	%rd526, %r78;
	bra.uni 	$L__BB147_70;
$L__BB147_69:
	div.s64 	%rd525, %rd523, %rd157;
	mul.lo.s64 	%rd298, %rd525, %rd157;
	sub.s64 	%rd526, %rd523, %rd298;
$L__BB147_70:
	add.s64 	%rd300, %rd1, %rd294;
	ld.global.u64 	%rd301, [%rd300];
	mad.lo.s64 	%rd164, %rd301, %rd526, %rd156;
	add.s32 	%r34, %r208, -1;
	mul.wide.u32 	%rd302, %r34, 8;
	add.s64 	%rd303, %rd2, %rd302;
	ld.global.u64 	%rd165, [%rd303];
	or.b64  	%rd304, %rd525, %rd165;
	and.b64  	%rd305, %rd304, -4294967296;
	setp.ne.s64 	%p9, %rd305, 0;
	@%p9 bra 	$L__BB147_72;
	cvt.u32.u64 	%r79, %rd165;
	cvt.u32.u64 	%r80, %rd525;
	div.u32 	%r81, %r80, %r79;
	mul.lo.s32 	%r82, %r81, %r79;
	sub.s32 	%r83, %r80, %r82;
	cvt.u64.u32 	%rd527, %r81;
	cvt.u64.u32 	%rd528, %r83;
	bra.uni 	$L__BB147_73;
$L__BB147_72:
	div.s64 	%rd527, %rd525, %rd165;
	mul.lo.s64 	%rd306, %rd527, %rd165;
	sub.s64 	%rd528, %rd525, %rd306;
$L__BB147_73:
	add.s64 	%rd308, %rd1, %rd302;
	ld.global.u64 	%rd309, [%rd308];
	mad.lo.s64 	%rd172, %rd309, %rd528, %rd164;
	add.s32 	%r35, %r208, -2;
	mul.wide.u32 	%rd310, %r35, 8;
	add.s64 	%rd311, %rd2, %rd310;
	ld.global.u64 	%rd173, [%rd311];
	or.b64  	%rd312, %rd527, %rd173;
	and.b64  	%rd313, %rd312, -4294967296;
	setp.ne.s64 	%p10, %rd313, 0;
	@%p10 bra 	$L__BB147_75;
	cvt.u32.u64 	%r84, %rd173;
	cvt.u32.u64 	%r85, %rd527;
	div.u32 	%r86, %r85, %r84;
	mul.lo.s32 	%r87, %r86, %r84;
	sub.s32 	%r88, %r85, %r87;
	cvt.u64.u32 	%rd529, %r86;
	cvt.u64.u32 	%rd530, %r88;
	bra.uni 	$L__BB147_76;
$L__BB147_75:
	div.s64 	%rd529, %rd527, %rd173;
	mul.lo.s64 	%rd314, %rd529, %rd173;
	sub.s64 	%rd530, %rd527, %rd314;
$L__BB147_76:
	add.s64 	%rd316, %rd1, %rd310;
	ld.global.u64 	%rd317, [%rd316];
	mad.lo.s64 	%rd180, %rd317, %rd530, %rd172;
	add.s32 	%r36, %r208, -3;
	mul.wide.u32 	%rd318, %r36, 8;
	add.s64 	%rd319, %rd2, %rd318;
	ld.global.u64 	%rd181, [%rd319];
	or.b64  	%rd320, %rd529, %rd181;
	and.b64  	%rd321, %rd320, -4294967296;
	setp.ne.s64 	%p11, %rd321, 0;
	@%p11 bra 	$L__BB147_78;
	cvt.u32.u64 	%r89, %rd181;
	cvt.u32.u64 	%r90, %rd529;
	div.u32 	%r91, %r90, %r89;
	mul.lo.s32 	%r92, %r91, %r89;
	sub.s32 	%r93, %r90, %r92;
	cvt.u64.u32 	%rd531, %r91;
	cvt.u64.u32 	%rd532, %r93;
	bra.uni 	$L__BB147_79;
$L__BB147_78:
	div.s64 	%rd531, %rd529, %rd181;
	mul.lo.s64 	%rd322, %rd531, %rd181;
	sub.s64 	%rd532, %rd529, %rd322;
$L__BB147_79:
	add.s64 	%rd324, %rd1, %rd318;
	ld.global.u64 	%rd325, [%rd324];
	mad.lo.s64 	%rd188, %rd325, %rd532, %rd180;
	mul.wide.u32 	%rd326, %r33, 8;
	add.s64 	%rd327, %rd2, %rd326;
	ld.global.u64 	%rd189, [%rd327];
	or.b64  	%rd328, %rd531, %rd189;
	and.b64  	%rd329, %rd328, -4294967296;
	setp.ne.s64 	%p12, %rd329, 0;
	@%p12 bra 	$L__BB147_81;
	cvt.u32.u64 	%r94, %rd189;
	cvt.u32.u64 	%r95, %rd531;
	div.u32 	%r96, %r95, %r94;
	mul.lo.s32 	%r97, %r96, %r94;
	sub.s32 	%r98, %r95, %r97;
	cvt.u64.u32 	%rd548, %r96;
	cvt.u64.u32 	%rd534, %r98;
	bra.uni 	$L__BB147_82;
$L__BB147_81:
	div.s64 	%rd548, %rd531, %rd189;
	mul.lo.s64 	%rd330, %rd548, %rd189;
	sub.s64 	%rd534, %rd531, %rd330;
$L__BB147_82:
	add.s64 	%rd332, %rd1, %rd326;
	ld.global.u64 	%rd333, [%rd332];
	mad.lo.s64 	%rd557, %rd333, %rd534, %rd188;
	add.s32 	%r208, %r208, -8;
	add.s32 	%r207, %r207, 8;
	setp.ne.s32 	%p13, %r207, 0;
	@%p13 bra 	$L__BB147_58;
	add.s32 	%r210, %r208, 3;
$L__BB147_84:
	setp.eq.s32 	%p14, %r25, 0;
	@%p14 bra 	$L__BB147_113;
	and.b32  	%r41, %r23, 3;
	setp.lt.u32 	%p15, %r25, 4;
	@%p15 bra 	$L__BB147_99;
	mul.wide.u32 	%rd335, %r210, 8;
	add.s64 	%rd336, %rd2, %rd335;
	ld.global.u64 	%rd200, [%rd336];
	or.b64  	%rd337, %rd548, %rd200;
	and.b64  	%rd338, %rd337, -4294967296;
	setp.ne.s64 	%p16, %rd338, 0;
	@%p16 bra 	$L__BB147_88;
	cvt.u32.u64 	%r99, %rd200;
	cvt.u32.u64 	%r100, %rd548;
	div.u32 	%r101, %r100, %r99;
	mul.lo.s32 	%r102, %r101, %r99;
	sub.s32 	%r103, %r100, %r102;
	cvt.u64.u32 	%rd538, %r101;
	cvt.u64.u32 	%rd539, %r103;
	bra.uni 	$L__BB147_89;
$L__BB147_88:
	div.s64 	%rd538, %rd548, %rd200;
	mul.lo.s64 	%rd339, %rd538, %rd200;
	sub.s64 	%rd539, %rd548, %rd339;
$L__BB147_89:
	add.s64 	%rd341, %rd1, %rd335;
	ld.global.u64 	%rd342, [%rd341];
	mad.lo.s64 	%rd207, %rd342, %rd539, %rd557;
	add.s32 	%r42, %r210, -1;
	mul.wide.u32 	%rd343, %r42, 8;
	add.s64 	%rd344, %rd2, %rd343;
	ld.global.u64 	%rd208, [%rd344];
	or.b64  	%rd345, %rd538, %rd208;
	and.b64  	%rd346, %rd345, -4294967296;
	setp.ne.s64 	%p17, %rd346, 0;
	@%p17 bra 	$L__BB147_91;
	cvt.u32.u64 	%r104, %rd208;
	cvt.u32.u64 	%r105, %rd538;
	div.u32 	%r106, %r105, %r104;
	mul.lo.s32 	%r107, %r106, %r104;
	sub.s32 	%r108, %r105, %r107;
	cvt.u64.u32 	%rd540, %r106;
	cvt.u64.u32 	%rd541, %r108;
	bra.uni 	$L__BB147_92;
$L__BB147_91:
	div.s64 	%rd540, %rd538, %rd208;
	mul.lo.s64 	%rd347, %rd540, %rd208;
	sub.s64 	%rd541, %rd538, %rd347;
$L__BB147_92:
	add.s64 	%rd349, %rd1, %rd343;
	ld.global.u64 	%rd350, [%rd349];
	mad.lo.s64 	%rd215, %rd350, %rd541, %rd207;
	add.s32 	%r43, %r210, -2;
	mul.wide.u32 	%rd351, %r43, 8;
	add.s64 	%rd352, %rd2, %rd351;
	ld.global.u64 	%rd216, [%rd352];
	or.b64  	%rd353, %rd540, %rd216;
	and.b64  	%rd354, %rd353, -4294967296;
	setp.ne.s64 	%p18, %rd354, 0;
	@%p18 bra 	$L__BB147_94;
	cvt.u32.u64 	%r109, %rd216;
	cvt.u32.u64 	%r110, %rd540;
	div.u32 	%r111, %r110, %r109;
	mul.lo.s32 	%r112, %r111, %r109;
	sub.s32 	%r113, %r110, %r112;
	cvt.u64.u32 	%rd542, %r111;
	cvt.u64.u32 	%rd543, %r113;
	bra.uni 	$L__BB147_95;
$L__BB147_94:
	div.s64 	%rd542, %rd540, %rd216;
	mul.lo.s64 	%rd355, %rd542, %rd216;
	sub.s64 	%rd543, %rd540, %rd355;
$L__BB147_95:
	add.s64 	%rd357, %rd1, %rd351;
	ld.global.u64 	%rd358, [%rd357];
	mad.lo.s64 	%rd223, %rd358, %rd543, %rd215;
	add.s32 	%r44, %r210, -3;
	mul.wide.u32 	%rd359, %r44, 8;
	add.s64 	%rd360, %rd2, %rd359;
	ld.global.u64 	%rd224, [%rd360];
	or.b64  	%rd361, %rd542, %rd224;
	and.b64  	%rd362, %rd361, -4294967296;
	setp.ne.s64 	%p19, %rd362, 0;
	@%p19 bra 	$L__BB147_97;
	cvt.u32.u64 	%r114, %rd224;
	cvt.u32.u64 	%r115, %rd542;
	div.u32 	%r116, %r115, %r114;
	mul.lo.s32 	%r117, %r116, %r114;
	sub.s32 	%r118, %r115, %r117;
	cvt.u64.u32 	%rd548, %r116;
	cvt.u64.u32 	%rd545, %r118;
	bra.uni 	$L__BB147_98;
$L__BB147_97:
	div.s64 	%rd548, %rd542, %rd224;
	mul.lo.s64 	%rd363, %rd548, %rd224;
	sub.s64 	%rd545, %rd542, %rd363;
$L__BB147_98:
	add.s64 	%rd365, %rd1, %rd359;
	ld.global.u64 	%rd366, [%rd365];
	mad.lo.s64 	%rd557, %rd366, %rd545, %rd223;
	add.s32 	%r210, %r210, -4;
$L__BB147_99:
	setp.eq.s32 	%p20, %r41, 0;
	@%p20 bra 	$L__BB147_113;
	setp.eq.s32 	%p21, %r41, 1;
	@%p21 bra 	$L__BB147_108;
	mul.wide.u32 	%rd368, %r210, 8;
	add.s64 	%rd369, %rd2, %rd368;
	ld.global.u64 	%rd235, [%rd369];
	or.b64  	%rd370, %rd548, %rd235;
	and.b64  	%rd371, %rd370, -4294967296;
	setp.ne.s64 	%p22, %rd371, 0;
	@%p22 bra 	$L__BB147_103;
	cvt.u32.u64 	%r119, %rd235;
	cvt.u32.u64 	%r120, %rd548;
	div.u32 	%r121, %r120, %r119;
	mul.lo.s32 	%r122, %r121, %r119;
	sub.s32 	%r123, %r120, %r122;
	cvt.u64.u32 	%rd549, %r121;
	cvt.u64.u32 	%rd550, %r123;
	bra.uni 	$L__BB147_104;
$L__BB147_103:
	div.s64 	%rd549, %rd548, %rd235;
	mul.lo.s64 	%rd372, %rd549, %rd235;
	sub.s64 	%rd550, %rd548, %rd372;
$L__BB147_104:
	add.s64 	%rd374, %rd1, %rd368;
	ld.global.u64 	%rd375, [%rd374];
	mad.lo.s64 	%rd242, %rd375, %rd550, %rd557;
	add.s32 	%r47, %r210, -1;
	mul.wide.u32 	%rd376, %r47, 8;
	add.s64 	%rd377, %rd2, %rd376;
	ld.global.u64 	%rd243, [%rd377];
	or.b64  	%rd378, %rd549, %rd243;
	and.b64  	%rd379, %rd378, -4294967296;
	setp.ne.s64 	%p23, %rd379, 0;
	@%p23 bra 	$L__BB147_106;
	cvt.u32.u64 	%r124, %rd243;
	cvt.u32.u64 	%r125, %rd549;
	div.u32 	%r126, %r125, %r124;
	mul.lo.s32 	%r127, %r126, %r124;
	sub.s32 	%r128, %r125, %r127;
	cvt.u64.u32 	%rd548, %r126;
	cvt.u64.u32 	%rd552, %r128;
	bra.uni 	$L__BB147_107;
$L__BB147_106:
	div.s64 	%rd548, %rd549, %rd243;
	mul.lo.s64 	%rd380, %rd548, %rd243;
	sub.s64 	%rd552, %rd549, %rd380;
$L__BB147_107:
	add.s64 	%rd382, %rd1, %rd376;
	ld.global.u64 	%rd383, [%rd382];
	mad.lo.s64 	%rd557, %rd383, %rd552, %rd242;
	add.s32 	%r210, %r210, -2;
$L__BB147_108:
	and.b32  	%r129, %r23, 1;
	setp.eq.b32 	%p24, %r129, 1;
	not.pred 	%p25, %p24;
	@%p25 bra 	$L__BB147_113;
	mul.wide.u32 	%rd384, %r210, 8;
	add.s64 	%rd385, %rd2, %rd384;
	ld.global.u64 	%rd254, [%rd385];
	or.b64  	%rd386, %rd548, %rd254;
	and.b64  	%rd387, %rd386, -4294967296;
	setp.ne.s64 	%p26, %rd387, 0;
	@%p26 bra 	$L__BB147_111;
	cvt.u32.u64 	%r130, %rd254;
	cvt.u32.u64 	%r131, %rd548;
	rem.u32 	%r132, %r131, %r130;
	cvt.u64.u32 	%rd556, %r132;
	bra.uni 	$L__BB147_112;
$L__BB147_111:
	rem.s64 	%rd556, %rd548, %rd254;
$L__BB147_112:
	add.s64 	%rd389, %rd1, %rd384;
	ld.global.u64 	%rd390, [%rd389];
	mad.lo.s64 	%rd557, %rd390, %rd556, %rd557;
$L__BB147_113:
	shl.b64 	%rd391, %rd557, 1;
	add.s64 	%rd392, %rd3, %rd391;
	ld.global.u16 	%rs2, [%rd392];
	st.shared.u16 	[%r5], %rs2;
$L__BB147_114:
	bar.sync 	0;
	setp.lt.u32 	%p48, %r212, 66;
	@%p48 bra 	$L__BB147_118;
$L__BB147_115:
	shr.u32 	%r51, %r212, 1;
	setp.ge.u32 	%p49, %r1, %r51;
	@%p49 bra 	$L__BB147_117;
	ld.shared.u16 	%rs7, [%r5];
	and.b32  	%r201, %r212, 2046;
	add.s32 	%r202, %r5, %r201;
	ld.shared.u16 	%rs8, [%r202];
	// begin inline asm
	{add.f16 %rs6,%rs7,%rs8;
}
	// end inline asm
	st.shared.u16 	[%r5], %rs6;
$L__BB147_117:
	bar.sync 	0;
	setp.gt.u32 	%p50, %r212, 131;
	mov.u32 	%r212, %r51;
	@%p50 bra 	$L__BB147_115;
$L__BB147_118:
	setp.gt.u32 	%p51, %r1, 31;
	@%p51 bra 	$L__BB147_121;
	ld.shared.u16 	%rs10, [%r5];
	ld.shared.u16 	%rs11, [%r5+64];
	// begin inline asm
	{add.f16 %rs9,%rs10,%rs11;
}
	// end inline asm
	st.volatile.shared.u16 	[%r5], %rs9;
	ld.shared.u16 	%rs14, [%r5+32];
	// begin inline asm
	{add.f16 %rs12,%rs9,%rs14;
}
	// end inline asm
	st.volatile.shared.u16 	[%r5], %rs12;
	ld.shared.u16 	%rs17, [%r5+16];
	// begin inline asm
	{add.f16 %rs15,%rs12,%rs17;
}
	// end inline asm
	st.volatile.shared.u16 	[%r5], %rs15;
	ld.shared.u16 	%rs20, [%r5+8];
	// begin inline asm
	{add.f16 %rs18,%rs15,%rs20;
}
	// end inline asm
	st.volatile.shared.u16 	[%r5], %rs18;
	ld.shared.u16 	%rs23, [%r5+4];
	// begin inline asm
	{add.f16 %rs21,%rs18,%rs23;
}
	// end inline asm
	st.volatile.shared.u16 	[%r5], %rs21;
	ld.shared.u16 	%rs26, [%r5+2];
	// begin inline asm
	{add.f16 %rs24,%rs21,%rs26;
}
	// end inline asm
	st.volatile.shared.u16 	[%r5], %rs24;
	setp.ne.s32 	%p52, %r1, 0;
	@%p52 bra 	$L__BB147_121;
	cvta.to.global.u64 	%rd470, %rd260;
	mul.wide.u32 	%rd471, %r2, 2;
	add.s64 	%rd472, %rd470, %rd471;
	ld.shared.u16 	%rs27, [reducel3sdata_u8];
	st.global.u16 	[%rd472], %rs27;
$L__BB147_121:
	ret;

}
	// .globl	contiguous_reducel32_u8
.visible .entry contiguous_reducel32_u8(
	.param .u64 .ptr .align 1 contiguous_reducel32_u8_param_0,
	.param .u64 .ptr .align 1 contiguous_reducel32_u8_param_1,
	.param .u64 .ptr .align 1 contiguous_reducel32_u8_param_2,
	.param .u64 .ptr .align 1 contiguous_reducel32_u8_param_3,
	.param .u64 contiguous_reducel32_u8_param_4,
	.param .u64 contiguous_reducel32_u8_param_5,
	.param .u64 contiguous_reducel32_u8_param_6,
	.param .u64 contiguous_reducel32_u8_param_7,
	.param .u64 contiguous_reducel32_u8_param_8
)
{
	.reg .pred 	%p<78>;
	.reg .b16 	%rs<29>;
	.reg .b32 	%r<241>;
	.reg .b32 	%f<198>;
	.reg .b64 	%rd<567>;

	ld.param.u64 	%rd267, [contiguous_reducel32_u8_param_1];
	ld.param.u64 	%rd268, [contiguous_reducel32_u8_param_2];
	ld.param.u64 	%rd269, [contiguous_reducel32_u8_param_3];
	ld.param.u64 	%rd264, [contiguous_reducel32_u8_param_4];
	ld.param.u64 	%rd270, [contiguous_reducel32_u8_param_5];
	ld.param.u64 	%rd265, [contiguous_reducel32_u8_param_6];
	ld.param.u64 	%rd271, [contiguous_reducel32_u8_param_7];
	cvta.to.global.u64 	%rd1, %rd269;
	cvta.to.global.u64 	%rd2, %rd268;
	cvta.to.global.u64 	%rd566, %rd267;
	mov.u32 	%r1, %tid.x;
	mov.u32 	%r2, %ctaid.x;
	mov.u32 	%r240, %ntid.x;
	mul.lo.s32 	%r53, %r2, %r240;
	shl.b32 	%r54, %r53, 1;
	add.s32 	%r4, %r54, %r1;
	shl.b32 	%r55, %r1, 1;
	mov.u32 	%r56, reducel3sdata_u8;
	add.s32 	%r5, %r56, %r55;
	mov.b32 	%r52, 0;
	// begin inline asm
	cvt.rn.f16.s32 %rs4, %r52;
	// end inline asm
	st.shared.u16 	[%r5], %rs4;
	mov.u32 	%r57, %ctaid.y;
	cvt.u64.u32 	%rd272, %r57;
	add.s64 	%rd4, %rd270, %rd272;
	setp.ge.u64 	%p1, %rd4, %rd271;
	@%p1 bra 	$L__BB148_134;
	add.s32 	%r58, %r4, %r240;
	cvt.u64.u32 	%rd5, %r58;
	setp.le.u64 	%p2, %rd265, %rd5;
	@%p2 bra 	$L__BB148_63;
	cvt.u64.u32 	%rd399, %r4;
	mul.lo.s64 	%rd400, %rd4, %rd265;
	add.s64 	%rd520, %rd400, %rd399;
	add.s64 	%rd518, %rd400, %rd5;
	cvt.u32.u64 	%r6, %rd264;
	add.s32 	%r234, %r6, -1;
	setp.lt.s32 	%p36, %r234, 0;
	mov.b64 	%rd524, 0;
	mov.u64 	%rd525, %rd524;
	@%p36 bra 	$L__BB148_54;
	setp.lt.u32 	%p37, %r234, 3;
	mov.b64 	%rd525, 0;
	mov.u64 	%rd524, %rd525;
	@%p37 bra 	$L__BB148_31;
	add.s32 	%r232, %r6, -2;
	and.b32  	%r143, %r6, -4;
	neg.s32 	%r231, %r143;
	mov.b64 	%rd525, 0;
$L__BB148_5:
	.pragma "nounroll";
	add.s32 	%r12, %r232, 1;
	mul.wide.u32 	%rd404, %r12, 8;
	add.s64 	%rd405, %rd2, %rd404;
	ld.global.u64 	%rd12, [%rd405];
	or.b64  	%rd406, %rd520, %rd12;
	and.b64  	%rd407, %rd406, -4294967296;
	setp.ne.s64 	%p38, %rd407, 0;
	@%p38 bra 	$L__BB148_7;
	cvt.u32.u64 	%r144, %rd12;
	cvt.u32.u64 	%r145, %rd520;
	div.u32 	%r146, %r145, %r144;
	mul.lo.s32 	%r147, %r146, %r144;
	sub.s32 	%r148, %r145, %r147;
	cvt.u64.u32 	%rd486, %r146;
	cvt.u64.u32 	%rd487, %r148;
	bra.uni 	$L__BB148_8;
$L__BB148_7:
	div.s64 	%rd486, %rd520, %rd12;
	mul.lo.s64 	%rd408, %rd486, %rd12;
	sub.s64 	%rd487, %rd520, %rd408;
$L__BB148_8:
	mul.wide.u32 	%rd409, %r12, 8;
	add.s64 	%rd410, %rd1, %rd409;
	ld.global.u64 	%rd19, [%rd410];
	mad.lo.s64 	%rd20, %rd19, %rd487, %rd524;
	or.b64  	%rd411, %rd518, %rd12;
	and.b64  	%rd412, %rd411, -4294967296;
	setp.ne.s64 	%p39, %rd412, 0;
	@%p39 bra 	$L__BB148_10;
	cvt.u32.u64 	%r149, %rd12;
	cvt.u32.u64 	%r150, %rd518;
	div.u32 	%r151, %r150, %r149;
	mul.lo.s32 	%r152, %r151, %r149;
	sub.s32 	%r153, %r150, %r152;
	cvt.u64.u32 	%rd488, %r151;
	cvt.u64.u32 	%rd489, %r153;
	bra.uni 	$L__BB148_11;
$L__BB148_10:
	div.s64 	%rd488, %rd518, %rd12;
	mul.lo.s64 	%rd413, %rd488, %rd12;
	sub.s64 	%rd489, %rd518, %rd413;
$L__BB148_11:
	mad.lo.s64 	%rd27, %rd489, %rd19, %rd525;
	add.s32 	%r13, %r232, -2;
	mul.wide.u32 	%rd414, %r232, 8;
	add.s64 	%rd415, %rd2, %rd414;
	ld.global.u64 	%rd28, [%rd415];
	or.b64  	%rd416, %rd486, %rd28;
	and.b64  	%rd417, %rd416, -4294967296;
	setp.ne.s64 	%p40, %rd417, 0;
	@%p40 bra 	$L__BB148_13;
	cvt.u32.u64 	%r154, %rd28;
	cvt.u32.u64 	%r155, %rd486;
	div.u32 	%r156, %r155, %r154;
	mul.lo.s32 	%r157, %r156, %r154;
	sub.s32 	%r158, %r155, %r157;
	cvt.u64.u32 	%rd490, %r156;
	cvt.u64.u32 	%rd491, %r158;
	bra.uni 	$L__BB148_14;
$L__BB148_13:
	div.s64 	%rd490, %rd486, %rd28;
	mul.lo.s64 	%rd418, %rd490, %rd28;
	sub.s64 	%rd491, %rd486, %rd418;
$L__BB148_14:
	mul.wide.u32 	%rd419, %r232, 8;
	add.s64 	%rd420, %rd1, %rd419;
	ld.global.u64 	%rd35, [%rd420];
	mad.lo.s64 	%rd36, %rd35, %rd491, %rd20;
	or.b64  	%rd421, %rd488, %rd28;
	and.b64  	%rd422, %rd421, -4294967296;
	setp.ne.s64 	%p41, %rd422, 0;
	@%p41 bra 	$L__BB148_16;
	cvt.u32.u64 	%r159, %rd28;
	cvt.u32.u64 	%r160, %rd488;
	div.u32 	%r161, %r160, %r159;
	mul.lo.s32 	%r162, %r161, %r159;
	sub.s32 	%r163, %r160, %r162;
	cvt.u64.u32 	%rd492, %r161;
	cvt.u64.u32 	%rd493, %r163;
	bra.uni 	$L__BB148_17;
$L__BB148_16:
	div.s64 	%rd492, %rd488, %rd28;
	mul.lo.s64 	%rd423, %rd492, %rd28;
	sub.s64 	%rd493, %rd488, %rd423;
$L__BB148_17:
	mad.lo.s64 	%rd43, %rd493, %rd35, %rd27;
	add.s32 	%r14, %r232, -1;
	mul.wide.u32 	%rd424, %r14, 8;
	add.s64 	%rd425, %rd2, %rd424;
	ld.global.u64 	%rd44, [%rd425];
	or.b64  	%rd426, %rd490, %rd44;
	and.b64  	%rd427, %rd426, -4294967296;
	setp.ne.s64 	%p42, %rd427, 0;
	@%p42 bra 	$L__BB148_19;
	cvt.u32.u64 	%r164, %rd44;
	cvt.u32.u64 	%r165, %rd490;
	div.u32 	%r166, %r165, %r164;
	mul.lo.s32 	%r167, %r166, %r164;
	sub.s32 	%r168, %r165, %r167;
	cvt.u64.u32 	%rd494, %r166;
	cvt.u64.u32 	%rd495, %r168;
	bra.uni 	$L__BB148_20;
$L__BB148_19:
	div.s64 	%rd494, %rd490, %rd44;
	mul.lo.s64 	%rd428, %rd494, %rd44;
	sub.s64 	%rd495, %rd490, %rd428;
$L__BB148_20:
	mul.wide.u32 	%rd429, %r14, 8;
	add.s64 	%rd430, %rd1, %rd429;
	ld.global.u64 	%rd51, [%rd430];
	mad.lo.s64 	%rd52, %rd51, %rd495, %rd36;
	or.b64  	%rd431, %rd492, %rd44;
	and.b64  	%rd432, %rd431, -4294967296;
	setp.ne.s64 	%p43, %rd432, 0;
	@%p43 bra 	$L__BB148_22;
	cvt.u32.u64 	%r169, %rd44;
	cvt.u32.u64 	%r170, %rd492;
	div.u32 	%r171, %r170, %r169;
	mul.lo.s32 	%r172, %r171, %r169;
	sub.s32 	%r173, %r170, %r172;
	cvt.u64.u32 	%rd496, %r171;
	cvt.u64.u32 	%rd497, %r173;
	bra.uni 	$L__BB148_23;
$L__BB148_22:
	div.s64 	%rd496, %rd492, %rd44;
	mul.lo.s64 	%rd433, %rd496, %rd44;
	sub.s64 	%rd497, %rd492, %rd433;
$L__BB148_23:
	mad.lo.s64 	%rd59, %rd497, %rd51, %rd43;
	mul.wide.u32 	%rd434, %r13, 8;
	add.s64 	%rd435, %rd2, %rd434;
	ld.global.u64 	%rd60, [%rd435];
	or.b64  	%rd436, %rd494, %rd60;
	and.b64  	%rd437, %rd436, -4294967296;
	setp.ne.s64 	%p44, %rd437, 0;
	@%p44 bra 	$L__BB148_25;
	cvt.u32.u64 	%r174, %rd60;
	cvt.u32.u64 	%r175, %rd494;
	div.u32 	%r176, %r175, %r174;
	mul.lo.s32 	%r177, %r176, %r174;
	sub.s32 	%r178, %r175, %r177;
	cvt.u64.u32 	%rd520, %r176;
	cvt.u64.u32 	%rd499, %r178;
	bra.uni 	$L__BB148_26;
$L__BB148_25:
	div.s64 	%rd520, %rd494, %rd60;
	mul.lo.s64 	%rd438, %rd520, %rd60;
	sub.s64 	%rd499, %rd494, %rd438;
$L__BB148_26:
	mul.wide.u32 	%rd439, %r13, 8;
	add.s64 	%rd440, %rd1, %rd439;
	ld.global.u64 	%rd67, [%rd440];
	mad.lo.s64 	%rd524, %rd67, %rd499, %rd52;
	or.b64  	%rd441, %rd496, %rd60;
	and.b64  	%rd442, %rd441, -4294967296;
	setp.ne.s64 	%p45, %rd442, 0;
	@%p45 bra 	$L__BB148_28;
	cvt.u32.u64 	%r179, %rd60;
	cvt.u32.u64 	%r180, %rd496;
	div.u32 	%r181, %r180, %r179;
	mul.lo.s32 	%r182, %r181, %r179;
	sub.s32 	%r183, %r180, %r182;
	cvt.u64.u32 	%rd518, %r181;
	cvt.u64.u32 	%rd501, %r183;
	bra.uni 	$L__BB148_29;
$L__BB148_28:
	div.s64 	%rd518, %rd496, %rd60;
	mul.lo.s64 	%rd443, %rd518, %rd60;
	sub.s64 	%rd501, %rd496, %rd443;
$L__BB148_29:
	mad.lo.s64 	%rd525, %rd501, %rd67, %rd59;
	add.s32 	%r232, %r232, -4;
	add.s32 	%r231, %r231, 4;
	setp.ne.s32 	%p46, %r231, 0;
	@%p46 bra 	$L__BB148_5;
	add.s32 	%r234, %r232, 1;
$L__BB148_31:
	and.b32  	%r19, %r6, 3;
	setp.eq.s32 	%p47, %r19, 0;
	@%p47 bra 	$L__BB148_54;
	setp.eq.s32 	%p48, %r19, 1;
	@%p48 bra 	$L__BB148_46;
	mul.wide.u32 	%rd445, %r234, 8;
	add.s64 	%rd446, %rd2, %rd445;
	ld.global.u64 	%rd82, [%rd446];
	or.b64  	%rd447, %rd520, %rd82;
	and.b64  	%rd448, %rd447, -4294967296;
	setp.ne.s64 	%p49, %rd448, 0;
	@%p49 bra 	$L__BB148_35;
	cvt.u32.u64 	%r184, %rd82;
	cvt.u32.u64 	%r185, %rd520;
	div.u32 	%r186, %r185, %r184;
	mul.lo.s32 	%r187, %r186, %r184;
	sub.s32 	%r188, %r185, %r187;
	cvt.u64.u32 	%rd508, %r186;
	cvt.u64.u32 	%rd509, %r188;
	bra.uni 	$L__BB148_36;
$L__BB148_35:
	div.s64 	%rd508, %rd520, %rd82;
	mul.lo.s64 	%rd449, %rd508, %rd82;
	sub.s64 	%rd509, %rd520, %rd449;
$L__BB148_36:
	add.s64 	%rd451, %rd1, %rd445;
	ld.global.u64 	%rd89, [%rd451];
	mad.lo.s64 	%rd90, %rd89, %rd509, %rd524;
	or.b64  	%rd452, %rd518, %rd82;
	and.b64  	%rd453, %rd452, -4294967296;
	setp.ne.s64 	%p50, %rd453, 0;
	@%p50 bra 	$L__BB148_38;
	cvt.u32.u64 	%r189, %rd82;
	cvt.u32.u64 	%r190, %rd518;
	div.u32 	%r191, %r190, %r189;
	mul.lo.s32 	%r192, %r191, %r189;
	sub.s32 	%r193, %r190, %r192;
	cvt.u64.u32 	%rd510, %r191;
	cvt.u64.u32 	%rd511, %r193;
	bra.uni 	$L__BB148_39;
$L__BB148_38:
	div.s64 	%rd510, %rd518, %rd82;
	mul.lo.s64 	%rd454, %rd510, %rd82;
	sub.s64 	%rd511, %rd518, %rd454;
$L__BB148_39:
	mad.lo.s64 	%rd97, %rd511, %rd89, %rd525;
	add.s32 	%r20, %r234, -1;
	mul.wide.u32 	%rd455, %r20, 8;
	add.s64 	%rd456, %rd2, %rd455;
	ld.global.u64 	%rd98, [%rd456];
	or.b64  	%rd457, %rd508, %rd98;
	and.b64  	%rd458, %rd457, -4294967296;
	setp.ne.s64 	%p51, %rd458, 0;
	@%p51 bra 	$L__BB148_41;
	cvt.u32.u64 	%r194, %rd98;
	cvt.u32.u64 	%r195, %rd508;
	div.u32 	%r196, %r195, %r194;
	mul.lo.s32 	%r197, %r196, %r194;
	sub.s32 	%r198, %r195, %r197;
	cvt.u64.u32 	%rd520, %r196;
	cvt.u64.u32 	%rd513, %r198;
	bra.uni 	$L__BB148_42;
$L__BB148_41:
	div.s64 	%rd520, %rd508, %rd98;
	mul.lo.s64 	%rd459, %rd520, %rd98;
	sub.s64 	%rd513, %rd508, %rd459;
$L__BB148_42:
	add.s64 	%rd461, %rd1, %rd455;
	ld.global.u64 	%rd105, [%rd461];
	mad.lo.s64 	%rd524, %rd105, %rd513, %rd90;
	or.b64  	%rd462, %rd510, %rd98;
	and.b64  	%rd463, %rd462, -4294967296;
	setp.ne.s64 	%p52, %rd463, 0;
	@%p52 bra 	$L__BB148_44;
	cvt.u32.u64 	%r199, %rd98;
	cvt.u32.u64 	%r200, %rd510;
	div.u32 	%r201, %r200, %r199;
	mul.lo.s32 	%r202, %r201, %r199;
	sub.s32 	%r203, %r200, %r202;
	cvt.u64.u32 	%rd518, %r201;
	cvt.u64.u32 	%rd515, %r203;
	bra.uni 	$L__BB148_45;
$L__BB148_44:
	div.s64 	%rd518, %rd510, %rd98;
	mul.lo.s64 	%rd464, %rd518, %rd98;
	sub.s64 	%rd515, %rd510, %rd464;
$L__BB148_45:
	mad.lo.s64 	%rd525, %rd515, %rd105, %rd97;
	add.s32 	%r234, %r234, -2;
$L__BB148_46:
	and.b32  	%r204, %r6, 1;
	setp.eq.b32 	%p53, %r204, 1;
	not.pred 	%p54, %p53;
	@%p54 bra 	$L__BB148_54;
	mul.wide.u32 	%rd465, %r234, 8;
	add.s64 	%rd466, %rd2, %rd465;
	ld.global.u64 	%rd120, [%rd466];
	or.b64  	%rd467, %rd520, %rd120;
	and.b64  	%rd468, %rd467, -4294967296;
	setp.ne.s64 	%p55, %rd468, 0;
	@%p55 bra 	$L__BB148_49;
	cvt.u32.u64 	%r205, %rd120;
	cvt.u32.u64 	%r206, %rd520;
	rem.u32 	%r207, %r206, %r205;
	cvt.u64.u32 	%rd522, %r207;
	bra.uni 	$L__BB148_50;
$L__BB148_49:
	rem.s64 	%rd522, %rd520, %rd120;
$L__BB148_50:
	add.s64 	%rd470, %rd1, %rd465;
	ld.global.u64 	%rd124, [%rd470];
	mad.lo.s64 	%rd524, %rd124, %rd522, %rd524;
	or.b64  	%rd471, %rd518, %rd120;
	and.b64  	%rd472, %rd471, -4294967296;
	setp.ne.s64 	%p56, %rd472, 0;
	@%p56 bra 	$L__BB148_52;
	cvt.u32.u64 	%r208, %rd120;
	cvt.u32.u64 	%r209, %rd518;
	rem.u32 	%r210, %r209, %r208;
	cvt.u64.u32 	%rd523, %r210;
	bra.uni 	$L__BB148_53;
$L__BB148_52:
	rem.s64 	%rd523, %rd518, %rd120;
$L__BB148_53:
	mad.lo.s64 	%rd525, %rd523, %rd124, %rd525;
$L__BB148_54:
	add.s64 	%rd473, %rd566, %rd524;
	ld.global.u8 	%rs1, [%rd473];
	cvt.rn.f32.u16 	%f1, %rs1;
	abs.f32 	%f2, %f1;
	setp.eq.s16 	%p57, %rs1, 1;
	mov.f32 	%f195, 0f3F800000;
	@%p57 bra 	$L__BB148_58;
	setp.num.f32 	%p58, %f2, %f2;
	@%p58 bra 	$L__BB148_57;
	mov.f32 	%f134, 0f40400000;
	add.rn.f32 	%f195, %f1, %f134;
	bra.uni 	$L__BB148_58;
$L__BB148_57:
	setp.lt.f32 	%p59, %f2, 0f00800000;
	mul.f32 	%f77, %f2, 0f4B800000;
	selp.f32 	%f78, %f77, %f2, %p59;
	mov.b32 	%r211, %f78;
	add.s32 	%r212, %r211, -1060439283;
	and.b32  	%r213, %r212, -8388608;
	sub.s32 	%r214, %r211, %r213;
	mov.b32 	%f79, %r214;
	cvt.rn.f32.s32 	%f80, %r213;
	selp.f32 	%f81, 0fC1C00000, 0f00000000, %p59;
	fma.rn.f32 	%f82, %f80, 0f34000000, %f81;
	add.f32 	%f83, %f79, 0fBF800000;
	add.f32 	%f84, %f79, 0f3F800000;
	rcp.approx.ftz.f32 	%f85, %f84;
	add.f32 	%f86, %f83, %f83;
	mul.f32 	%f87, %f86, %f85;
	mul.f32 	%f88, %f87, %f87;
	neg.f32 	%f89, %f87;
	sub.f32 	%f90, %f83, %f87;
	add.f32 	%f91, %f90, %f90;
	fma.rn.f32 	%f92, %f89, %f83, %f91;
	mul.rn.f32 	%f93, %f85, %f92;
	fma.rn.f32 	%f94, %f88, 0f3A2C32E4, 0f3B52E7DB;
	fma.rn.f32 	%f95, %f94, %f88, 0f3C93BB73;
	fma.rn.f32 	%f96, %f95, %f88, 0f3DF6384F;
	mul.rn.f32 	%f97, %f96, %f88;
	fma.rn.f32 	%f98, %f87, 0f3FB8AA3B, %f82;
	mul.f32 	%f99, %f97, 0f40400000;
	sub.f32 	%f100, %f82, %f98;
	fma.rn.f32 	%f101, %f87, 0f3FB8AA3B, %f100;
	fma.rn.f32 	%f102, %f93, 0f3FB8AA3B, %f101;
	fma.rn.f32 	%f103, %f87, 0f32A55E34, %f102;
	fma.rn.f32 	%f104, %f99, %f93, %f103;
	fma.rn.f32 	%f105, %f97, %f87, %f104;
	add.rn.f32 	%f106, %f98, %f105;
	mov.f32 	%f107, 0f40400000;
	mul.rn.f32 	%f108, %f106, %f107;
	cvt.rni.f32.f32 	%f109, %f108;
	sub.f32 	%f110, %f108, %f109;
	neg.f32 	%f111, %f108;
	fma.rn.f32 	%f112, %f106, 0f40400000, %f111;
	neg.f32 	%f113, %f98;
	add.rn.f32 	%f114, %f106, %f113;
	neg.f32 	%f115, %f114;
	add.rn.f32 	%f116, %f105, %f115;
	fma.rn.f32 	%f117, %f116, 0f40400000, %f112;
	add.f32 	%f118, %f110, %f117;
	setp.gt.f32 	%p60, %f109, 0f00000000;
	selp.b32 	%r215, 0, -2097152000, %p60;
	setp.eq.s16 	%p61, %rs1, 0;
	setp.eq.f32 	%p62, %f2, 0f7F800000;
	add.f32 	%f119, %f1, %f1;
	setp.lt.f32 	%p63, %f108, 0f00000000;
	selp.f32 	%f120, 0f00000000, 0f7F800000, %p63;
	abs.f32 	%f121, %f108;
	setp.gt.f32 	%p64, %f121, 0f43180000;
	cvt.rzi.s32.f32 	%r216, %f109;
	shl.b32 	%r217, %r216, 23;
	sub.s32 	%r218, %r217, %r215;
	mov.b32 	%f122, %r218;
	add.s32 	%r219, %r215, 2130706432;
	mov.b32 	%f123, %r219;
	fma.rn.f32 	%f124, %f118, 0f391FCB8E, 0f3AAF85ED;
	fma.rn.f32 	%f125, %f124, %f118, 0f3C1D9856;
	fma.rn.f32 	%f126, %f125, %f118, 0f3D6357BB;
	fma.rn.f32 	%f127, %f126, %f118, 0f3E75FDEC;
	fma.rn.f32 	%f128, %f127, %f118, 0f3F317218;
	fma.rn.f32 	%f129, %f128, %f118, 0f3F800000;
	mul.f32 	%f130, %f129, %f123;
	mul.f32 	%f131, %f130, %f122;
	selp.f32 	%f132, %f120, %f131, %p64;
	selp.f32 	%f133, %f119, %f132, %p62;
	selp.f32 	%f195, %f119, %f133, %p61;
$L__BB148_58:
	add.s64 	%rd474, %rd566, %rd525;
	ld.global.u8 	%rs2, [%rd474];
	cvt.rn.f32.u16 	%f6, %rs2;
	abs.f32 	%f7, %f6;
	setp.eq.s16 	%p65, %rs2, 1;
	mov.f32 	%f196, 0f3F800000;
	@%p65 bra 	$L__BB148_62;
	setp.num.f32 	%p66, %f7, %f7;
	@%p66 bra 	$L__BB148_61;
	mov.f32 	%f193, 0f40400000;
	add.rn.f32 	%f196, %f6, %f193;
	bra.uni 	$L__BB148_62;
$L__BB148_61:
	setp.lt.f32 	%p67, %f7, 0f00800000;
	mul.f32 	%f136, %f7, 0f4B800000;
	selp.f32 	%f137, %f136, %f7, %p67;
	mov.b32 	%r220, %f137;
	add.s32 	%r221, %r220, -1060439283;
	and.b32  	%r222, %r221, -8388608;
	sub.s32 	%r223, %r220, %r222;
	mov.b32 	%f138, %r223;
	cvt.rn.f32.s32 	%f139, %r222;
	selp.f32 	%f140, 0fC1C00000, 0f00000000, %p67;
	fma.rn.f32 	%f141, %f139, 0f34000000, %f140;
	add.f32 	%f142, %f138, 0fBF800000;
	add.f32 	%f143, %f138, 0f3F800000;
	rcp.approx.ftz.f32 	%f144, %f143;
	add.f32 	%f145, %f142, %f142;
	mul.f32 	%f146, %f145, %f144;
	mul.f32 	%f147, %f146, %f146;
	neg.f32 	%f148, %f146;
	sub.f32 	%f149, %f142, %f146;
	add.f32 	%f150, %f149, %f149;
	fma.rn.f32 	%f151, %f148, %f142, %f150;
	mul.rn.f32 	%f152, %f144, %f151;
	fma.rn.f32 	%f153, %f147, 0f3A2C32E4, 0f3B52E7DB;
	fma.rn.f32 	%f154, %f153, %f147, 0f3C93BB73;
	fma.rn.f32 	%f155, %f154, %f147, 0f3DF6384F;
	mul.rn.f32 	%f156, %f155, %f147;
	fma.rn.f32 	%f157, %f146, 0f3FB8AA3B, %f141;
	mul.f32 	%f158, %f156, 0f40400000;
	sub.f32 	%f159, %f141, %f157;
	fma.rn.f32 	%f160, %f146, 0f3FB8AA3B, %f159;
	fma.rn.f32 	%f161, %f152, 0f3FB8AA3B, %f160;
	fma.rn.f32 	%f162, %f146, 0f32A55E34, %f161;
	fma.rn.f32 	%f163, %f158, %f152, %f162;
	fma.rn.f32 	%f164, %f156, %f146, %f163;
	add.rn.f32 	%f165, %f157, %f164;
	mov.f32 	%f166, 0f40400000;
	mul.rn.f32 	%f167, %f165, %f166;
	cvt.rni.f32.f32 	%f168, %f167;
	sub.f32 	%f169, %f167, %f168;
	neg.f32 	%f170, %f167;
	fma.rn.f32 	%f171, %f165, 0f40400000, %f170;
	neg.f32 	%f172, %f157;
	add.rn.f32 	%f173, %f165, %f172;
	neg.f32 	%f174, %f173;
	add.rn.f32 	%f175, %f164, %f174;
	fma.rn.f32 	%f176, %f175, 0f40400000, %f171;
	add.f32 	%f177, %f169, %f176;
	setp.gt.f32 	%p68, %f168, 0f00000000;
	selp.b32 	%r224, 0, -2097152000, %p68;
	setp.eq.s16 	%p69, %rs2, 0;
	setp.eq.f32 	%p70, %f7, 0f7F800000;
	add.f32 	%f178, %f6, %f6;
	setp.lt.f32 	%p71, %f167, 0f00000000;
	selp.f32 	%f179, 0f00000000, 0f7F800000, %p71;
	abs.f32 	%f180, %f167;
	setp.gt.f32 	%p72, %f180, 0f43180000;
	cvt.rzi.s32.f32 	%r225, %f168;
	shl.b32 	%r226, %r225, 23;
	sub.s32 	%r227, %r226, %r224;
	mov.b32 	%f181, %r227;
	add.s32 	%r228, %r224, 2130706432;
	mov.b32 	%f182, %r228;
	fma.rn.f32 	%f183, %f177, 0f391FCB8E, 0f3AAF85ED;
	fma.rn.f32 	%f184, %f183, %f177, 0f3C1D9856;
	fma.rn.f32 	%f185, %f184, %f177, 0f3D6357BB;
	fma.rn.f32 	%f186, %f185, %f177, 0f3E75FDEC;
	fma.rn.f32 	%f187, %f186, %f177, 0f3F317218;
	fma.rn.f32 	%f188, %f187, %f177, 0f3F800000;
	mul.f32 	%f189, %f188, %f182;
	mul.f32 	%f190, %f189, %f181;
	selp.f32 	%f191, %f179, %f190, %p72;
	selp.f32 	%f192, %f178, %f191, %p70;
	selp.f32 	%f196, %f178, %f192, %p69;
$L__BB148_62:
	add.f32 	%f194, %f195, %f196;
	// begin inline asm
	{  cvt.rn.f16.f32 %rs6, %f194;}

	// end inline asm
	st.shared.u16 	[%r5], %rs6;
	bra.uni 	$L__BB148_127;
$L__BB148_63:
	cvt.u64.u32 	%rd132, %r4;
	setp.le.u64 	%p3, %rd265, %rd132;
	@%p3 bra 	$L__BB148_127;
	mad.lo.s64 	%rd557, %rd4, %rd265, %rd132;
	cvt.u32.u64 	%r23, %rd264;
	add.s32 	%r238, %r23, -1;
	setp.lt.s32 	%p4, %r238, 0;
	@%p4 bra 	$L__BB148_122;
	and.b32  	%r25, %r23, 7;
	setp.lt.u32 	%p5, %r238, 7;
	@%p5 bra 	$L__BB148_93;
	add.s32 	%r236, %r23, -4;
	and.b32  	%r59, %r23, -8;
	neg.s32 	%r235, %r59;
$L__BB148_67:
	.pragma "nounroll";
	add.s32 	%r30, %r236, 3;
	mul.wide.u32 	%rd274, %r30, 8;
	add.s64 	%rd275, %rd2, %rd274;
	ld.global.u64 	%rd136, [%rd275];
	or.b64  	%rd276, %rd557, %rd136;
	and.b64  	%rd277, %rd276, -4294967296;
	setp.ne.s64 	%p6, %rd277, 0;
	@%p6 bra 	$L__BB148_69;
	cvt.u32.u64 	%r60, %rd136;
	cvt.u32.u64 	%r61, %rd557;
	div.u32 	%r62, %r61, %r60;
	mul.lo.s32 	%r63, %r62, %r60;
	sub.s32 	%r64, %r61, %r63;
	cvt.u64.u32 	%rd528, %r62;
	cvt.u64.u32 	%rd529, %r64;
	bra.uni 	$L__BB148_70;
$L__BB148_69:
	div.s64 	%rd528, %rd557, %rd136;
	mul.lo.s64 	%rd278, %rd528, %rd136;
	sub.s64 	%rd529, %rd557, %rd278;
$L__BB148_70:
	add.s64 	%rd280, %rd1, %rd274;
	ld.global.u64 	%rd281, [%rd280];
	mul.lo.s64 	%rd143, %rd281, %rd529;
	add.s32 	%r31, %r236, 2;
	mul.wide.u32 	%rd282, %r31, 8;
	add.s64 	%rd283, %rd2, %rd282;
	ld.global.u64 	%rd144, [%rd283];
	or.b64  	%rd284, %rd528, %rd144;
	and.b64  	%rd285, %rd284, -4294967296;
	setp.ne.s64 	%p7, %rd285, 0;
	@%p7 bra 	$L__BB148_72;
	cvt.u32.u64 	%r65, %rd144;
	cvt.u32.u64 	%r66, %rd528;
	div.u32 	%r67, %r66, %r65;
	mul.lo.s32 	%r68, %r67, %r65;
	sub.s32 	%r69, %r66, %r68;
	cvt.u64.u32 	%rd530, %r67;
	cvt.u64.u32 	%rd531, %r69;
	bra.uni 	$L__BB148_73;
$L__BB148_72:
	div.s64 	%rd530, %rd528, %rd144;
	mul.lo.s64 	%rd286, %rd530, %rd144;
	sub.s64 	%rd531, %rd528, %rd286;
$L__BB148_73:
	add.s64 	%rd288, %rd1, %rd282;
	ld.global.u64 	%rd289, [%rd288];
	mad.lo.s64 	%rd151, %rd289, %rd531, %rd143;
	add.s32 	%r32, %r236, 1;
	mul.wide.u32 	%rd290, %r32, 8;
	add.s64 	%rd291, %rd2, %rd290;
	ld.global.u64 	%rd152, [%rd291];
	or.b64  	%rd292, %rd530, %rd152;
	and.b64  	%rd293, %rd292, -4294967296;
	setp.ne.s64 	%p8, %rd293, 0;
	@%p8 bra 	$L__BB148_75;
	cvt.u32.u64 	%r70, %rd152;
	cvt.u32.u64 	%r71, %rd530;
	div.u32 	%r72, %r71, %r70;
	mul.lo.s32 	%r73, %r72, %r70;
	sub.s32 	%r74, %r71, %r73;
	cvt.u64.u32 	%rd532, %r72;
	cvt.u64.u32 	%rd533, %r74;
	bra.uni 	$L__BB148_76;
$L__BB148_75:
	div.s64 	%rd532, %rd530, %rd152;
	mul.lo.s64 	%rd294, %rd532, %rd152;
	sub.s64 	%rd533, %rd530, %rd294;
$L__BB148_76:
	add.s64 	%rd296, %rd1, %rd290;
	ld.global.u64 	%rd297, [%rd296];
	mad.lo.s64 	%rd159, %rd297, %rd533, %rd151;
	add.s32 	%r33, %r236, -4;
	mul.wide.u32 	%rd298, %r236, 8;
	add.s64 	%rd299, %rd2, %rd298;
	ld.global.u64 	%rd160, [%rd299];
	or.b64  	%rd300, %rd532, %rd160;
	and.b64  	%rd301, %rd300, -4294967296;
	setp.ne.s64 	%p9, %rd301, 0;
	@%p9 bra 	$L__BB148_78;
	cvt.u32.u64 	%r75, %rd160;
	cvt.u32.u64 	%r76, %rd532;
	div.u32 	%r77, %r76, %r75;
	mul.lo.s32 	%r78, %r77, %r75;
	sub.s32 	%r79, %r76, %r78;
	cvt.u64.u32 	%rd534, %r77;
	cvt.u64.u32 	%rd535, %r79;
	bra.uni 	$L__BB148_79;
$L__BB148_78:
	div.s64 	%rd534, %rd532, %rd160;
	mul.lo.s64 	%rd302, %rd534, %rd160;
	sub.s64 	%rd535, %rd532, %rd302;
$L__BB148_79:
	add.s64 	%rd304, %rd1, %rd298;
	ld.global.u64 	%rd305, [%rd304];
	mad.lo.s64 	%rd167, %rd305, %rd535, %rd159;
	add.s32 	%r34, %r236, -1;
	mul.wide.u32 	%rd306, %r34, 8;
	add.s64 	%rd307, %rd2, %rd306;
	ld.global.u64 	%rd168, [%rd307];
	or.b64  	%rd308, %rd534, %rd168;
	and.b64  	%rd309, %rd308, -4294967296;
	setp.ne.s64 	%p10, %rd309, 0;
	@%p10 bra 	$L__BB148_81;
	cvt.u32.u64 	%r80, %rd168;
	cvt.u32.u64 	%r81, %rd534;
	div.u32 	%r82, %r81, %r80;
	mul.lo.s32 	%r83, %r82, %r80;
	sub.s32 	%r84, %r81, %r83;
	cvt.u64.u32 	%rd536, %r82;
	cvt.u64.u32 	%rd537, %r84;
	bra.uni 	$L__BB148_82;
$L__BB148_81:
	div.s64 	%rd536, %rd534, %rd168;
	mul.lo.s64 	%rd310, %rd536, %rd168;
	sub.s64 	%rd537, %rd534, %rd310;
$L__BB148_82:
	add.s64 	%rd312, %rd1, %rd306;
	ld.global.u64 	%rd313, [%rd312];
	mad.lo.s64 	%rd175, %rd313, %rd537, %rd167;
	add.s32 	%r35, %r236, -2;
	mul.wide.u32 	%rd314, %r35, 8;
	add.s64 	%rd315, %rd2, %rd314;
	ld.global.u64 	%rd176, [%rd315];
	or.b64  	%rd316, %rd536, %rd176;
	and.b64  	%rd317, %rd316, -4294967296;
	setp.ne.s64 	%p11, %rd317, 0;
	@%p11 bra 	$L__BB148_84;
	cvt.u32.u64 	%r85, %rd176;
	cvt.u32.u64 	%r86, %rd536;
	div.u32 	%r87, %r86, %r85;
	mul.lo.s32 	%r88, %r87, %r85;
	sub.s32 	%r89, %r86, %r88;
	cvt.u64.u32 	%rd538, %r87;
	cvt.u64.u32 	%rd539, %r89;
	bra.uni 	$L__BB148_85;
$L__BB148_84:
	div.s64 	%rd538, %rd536, %rd176;
	mul.lo.s64 	%rd318, %rd538, %rd176;
	sub.s64 	%rd539, %rd536, %rd318;
$L__BB148_85:
	add.s64 	%rd320, %rd1, %rd314;
	ld.global.u64 	%rd321, [%rd320];
	mad.lo.s64 	%rd183, %rd321, %rd539, %rd175;
	add.s32 	%r36, %r236, -3;
	mul.wide.u32 	%rd322, %r36, 8;
	add.s64 	%rd323, %rd2, %rd322;
	ld.global.u64 	%rd184, [%rd323];
	or.b64  	%rd324, %rd538, %rd184;
	and.b64  	%rd325, %rd324, -4294967296;
	setp.ne.s64 	%p12, %rd325, 0;
	@%p12 bra 	$L__BB148_87;
	cvt.u32.u64 	%r90, %rd184;
	cvt.u32.u64 	%r91, %rd538;
	div.u32 	%r92, %r91, %r90;
	mul.lo.s32 	%r93, %r92, %r90;
	sub.s32 	%r94, %r91, %r93;
	cvt.u64.u32 	%rd540, %r92;
	cvt.u64.u32 	%rd541, %r94;
	bra.uni 	$L__BB148_88;
$L__BB148_87:
	div.s64 	%rd540, %rd538, %rd184;
	mul.lo.s64 	%rd326, %rd540, %rd184;
	sub.s64 	%rd541, %rd538, %rd326;
$L__BB148_88:
	add.s64 	%rd328, %rd1, %rd322;
	ld.global.u64 	%rd329, [%rd328];
	mad.lo.s64 	%rd191, %rd329, %rd541, %rd183;
	mul.wide.u32 	%rd330, %r33, 8;
	add.s64 	%rd331, %rd2, %rd330;
	ld.global.u64 	%rd192, [%rd331];
	or.b64  	%rd332, %rd540, %rd192;
	and.b64  	%rd333, %rd332, -4294967296;
	setp.ne.s64 	%p13, %rd333, 0;
	@%p13 bra 	$L__BB148_90;
	cvt.u32.u64 	%r95, %rd192;
	cvt.u32.u64 	%r96, %rd540;
	div.u32 	%r97, %r96, %r95;
	mul.lo.s32 	%r98, %r97, %r95;
	sub.s32 	%r99, %r96, %r98;
	cvt.u64.u32 	%rd557, %r97;
	cvt.u64.u32 	%rd543, %r99;
	bra.uni 	$L__BB148_91;
$L__BB148_90:
	div.s64 	%rd557, %rd540, %rd192;
	mul.lo.s64 	%rd334, %rd557, %rd192;
	sub.s64 	%rd543, %rd540, %rd334;
$L__BB148_91:
	add.s64 	%rd336, %rd1, %rd330;
	ld.global.u64 	%rd337, [%rd336];
	mad.lo.s64 	%rd338, %rd337, %rd543, %rd191;
	add.s64 	%rd566, %rd566, %rd338;
	add.s32 	%r236, %r236, -8;
	add.s32 	%r235, %r235, 8;
	setp.ne.s32 	%p14, %r235, 0;
	@%p14 bra 	$L__BB148_67;
	add.s32 	%r238, %r236, 3;
$L__BB148_93:
	setp.eq.s32 	%p15, %r25, 0;
	@%p15 bra 	$L__BB148_122;
	and.b32  	%r41, %r23, 3;
	setp.lt.u32 	%p16, %r25, 4;
	@%p16 bra 	$L__BB148_108;
	mul.wide.u32 	%rd340, %r238, 8;
	add.s64 	%rd341, %rd2, %rd340;
	ld.global.u64 	%rd203, [%rd341];
	or.b64  	%rd342, %rd557, %rd203;
	and.b64  	%rd343, %rd342, -4294967296;
	setp.ne.s64 	%p17, %rd343, 0;
	@%p17 bra 	$L__BB148_97;
	cvt.u32.u64 	%r100, %rd203;
	cvt.u32.u64 	%r101, %rd557;
	div.u32 	%r102, %r101, %r100;
	mul.lo.s32 	%r103, %r102, %r100;
	sub.s32 	%r104, %r101, %r103;
	cvt.u64.u32 	%rd547, %r102;
	cvt.u64.u32 	%rd548, %r104;
	bra.uni 	$L__BB148_98;
$L__BB148_97:
	div.s64 	%rd547, %rd557, %rd203;
	mul.lo.s64 	%rd344, %rd547, %rd203;
	sub.s64 	%rd548, %rd557, %rd344;
$L__BB148_98:
	add.s64 	%rd346, %rd1, %rd340;
	ld.global.u64 	%rd347, [%rd346];
	mul.lo.s64 	%rd210, %rd347, %rd548;
	add.s32 	%r42, %r238, -1;
	mul.wide.u32 	%rd348, %r42, 8;
	add.s64 	%rd349, %rd2, %rd348;
	ld.global.u64 	%rd211, [%rd349];
	or.b64  	%rd350, %rd547, %rd211;
	and.b64  	%rd351, %rd350, -4294967296;
	setp.ne.s64 	%p18, %rd351, 0;
	@%p18 bra 	$L__BB148_100;
	cvt.u32.u64 	%r105, %rd211;
	cvt.u32.u64 	%r106, %rd547;
	div.u32 	%r107, %r106, %r105;
	mul.lo.s32 	%r108, %r107, %r105;
	sub.s32 	%r109, %r106, %r108;
	cvt.u64.u32 	%rd549, %r107;
	cvt.u64.u32 	%rd550, %r109;
	bra.uni 	$L__BB148_101;
$L__BB148_100:
	div.s64 	%rd549, %rd547, %rd211;
	mul.lo.s64 	%rd352, %rd549, %rd211;
	sub.s64 	%rd550, %rd547, %rd352;
$L__BB148_101:
	add.s64 	%rd354, %rd1, %rd348;
	ld.global.u64 	%rd355, [%rd354];
	mad.lo.s64 	%rd218, %rd355, %rd550, %rd210;
	add.s32 	%r43, %r238, -2;
	mul.wide.u32 	%rd356, %r43, 8;
	add.s64 	%rd357, %rd2, %rd356;
	ld.global.u64 	%rd219, [%rd357];
	or.b64  	%rd358, %rd549, %rd219;
	and.b64  	%rd359, %rd358, -4294967296;
	setp.ne.s64 	%p19, %rd359, 0;
	@%p19 bra 	$L__BB148_103;
	cvt.u32.u64 	%r110, %rd219;
	cvt.u32.u64 	%r111, %rd549;
	div.u32 	%r112, %r111, %r110;
	mul.lo.s32 	%r113, %r112, %r110;
	sub.s32 	%r114, %r111, %r113;
	cvt.u64.u32 	%rd551, %r112;
	cvt.u64.u32 	%rd552, %r114;
	bra.uni 	$L__BB148_104;
$L__BB148_103:
	div.s64 	%rd551, %rd549, %rd219;
	mul.lo.s64 	%rd360, %rd551, %rd219;
	sub.s64 	%rd552, %rd549, %rd360;
$L__BB148_104:
	add.s64 	%rd362, %rd1, %rd356;
	ld.global.u64 	%rd363, [%rd362];
	mad.lo.s64 	%rd226, %rd363, %rd552, %rd218;
	add.s32 	%r44, %r238, -3;
	mul.wide.u32 	%rd364, %r44, 8;
	add.s64 	%rd365, %rd2, %rd364;
	ld.global.u64 	%rd227, [%rd365];
	or.b64  	%rd366, %rd551, %rd227;
	and.b64  	%rd367, %rd366, -4294967296;
	setp.ne.s64 	%p20, %rd367, 0;
	@%p20 bra 	$L__BB148_106;
	cvt.u32.u64 	%r115, %rd227;
	cvt.u32.u64 	%r116, %rd551;
	div.u32 	%r117, %r116, %r115;
	mul.lo.s32 	%r118, %r117, %r115;
	sub.s32 	%r119, %r116, %r118;
	cvt.u64.u32 	%rd557, %r117;
	cvt.u64.u32 	%rd554, %r119;
	bra.uni 	$L__BB148_107;
$L__BB148_106:
	div.s64 	%rd557, %rd551, %rd227;
	mul.lo.s64 	%rd368, %rd557, %rd227;
	sub.s64 	%rd554, %rd551, %rd368;
$L__BB148_107:
	add.s64 	%rd370, %rd1, %rd364;
	ld.global.u64 	%rd371, [%rd370];
	mad.lo.s64 	%rd372, %rd371, %rd554, %rd226;
	add.s64 	%rd566, %rd566, %rd372;
	add.s32 	%r238, %r238, -4;
$L__BB148_108:
	setp.eq.s32 	%p21, %r41, 0;
	@%p21 bra 	$L__BB148_122;
	setp.eq.s32 	%p22, %r41, 1;
	@%p22 bra 	$L__BB148_117;
	mul.wide.u32 	%rd374, %r238, 8;
	add.s64 	%rd375, %rd2, %rd374;
	ld.global.u64 	%rd238, [%rd375];
	or.b64  	%rd376, %rd557, %rd238;
	and.b64  	%rd377, %rd376, -4294967296;
	setp.ne.s64 	%p23, %rd377, 0;
	@%p23 bra 	$L__BB148_112;
	cvt.u32.u64 	%r120, %rd238;
	cvt.u32.u64 	%r121, %rd557;
	div.u32 	%r122, %r121, %r120;
	mul.lo.s32 	%r123, %r122, %r120;
	sub.s32 	%r124, %r121, %r123;
	cvt.u64.u32 	%rd558, %r122;
	cvt.u64.u32 	%rd559, %r124;
	bra.uni 	$L__BB148_113;
$L__BB148_112:
	div.s64 	%rd558, %rd557, %rd238;
	mul.lo.s64 	%rd378, %rd558, %rd238;
	sub.s64 	%rd559, %rd557, %rd378;
$L__BB148_113:
	add.s64 	%rd380, %rd1, %rd374;
	ld.global.u64 	%rd381, [%rd380];
	mul.lo.s64 	%rd245, %rd381, %rd559;
	add.s32 	%r47, %r238, -1;
	mul.wide.u32 	%rd382, %r47, 8;
	add.s64 	%rd383, %rd2, %rd382;
	ld.global.u64 	%rd246, [%rd383];
	or.b64  	%rd384, %rd558, %rd246;
	and.b64  	%rd385, %rd384, -4294967296;
	setp.ne.s64 	%p24, %rd385, 0;
	@%p24 bra 	$L__BB148_115;
	cvt.u32.u64 	%r125, %rd246;
	cvt.u32.u64 	%r126, %rd558;
	div.u32 	%r127, %r126, %r125;
	mul.lo.s32 	%r128, %r127, %r125;
	sub.s32 	%r129, %r126, %r128;
	cvt.u64.u32 	%rd557, %r127;
	cvt.u64.u32 	%rd561, %r129;
	bra.uni 	$L__BB148_116;
$L__BB148_115:
	div.s64 	%rd557, %rd558, %rd246;
	mul.lo.s64 	%rd386, %rd557, %rd246;
	sub.s64 	%rd561, %rd558, %rd386;
$L__BB148_116:
	add.s64 	%rd388, %rd1, %rd382;
	ld.global.u64 	%rd389, [%rd388];
	mad.lo.s64 	%rd390, %rd389, %rd561, %rd245;
	add.s64 	%rd566, %rd566, %rd390;
	add.s32 	%r238, %r238, -2;
$L__BB148_117:
	and.b32  	%r130, %r23, 1;
	setp.eq.b32 	%p25, %r130, 1;
	not.pred 	%p26, %p25;
	@%p26 bra 	$L__BB148_122;
	mul.wide.u32 	%rd391, %r238, 8;
	add.s64 	%rd392, %rd2, %rd391;
	ld.global.u64 	%rd257, [%rd392];
	or.b64  	%rd393, %rd557, %rd257;
	and.b64  	%rd394, %rd393, -4294967296;
	setp.ne.s64 	%p27, %rd394, 0;
	@%p27 bra 	$L__BB148_120;
	cvt.u32.u64 	%r131, %rd257;
	cvt.u32.u64 	%r132, %rd557;
	rem.u32 	%r133, %r132, %r131;
	cvt.u64.u32 	%rd565, %r133;
	bra.uni 	$L__BB148_121;
$L__BB148_120:
	rem.s64 	%rd565, %rd557, %rd257;
$L__BB148_121:
	add.s64 	%rd396, %rd1, %rd391;
	ld.global.u64 	%rd397, [%rd396];
	mad.lo.s64 	%rd566, %rd397, %rd565, %rd566;
$L__BB148_122:
	ld.global.u8 	%rs3, [%rd566];
	cvt.rn.f32.u16 	%f11, %rs3;
	abs.f32 	%f12, %f11;
	setp.eq.s16 	%p28, %rs3, 1;
	mov.f32 	%f197, 0f3F800000;
	@%p28 bra 	$L__BB148_126;
	setp.num.f32 	%p29, %f12, %f12;
	@%p29 bra 	$L__BB148_125;
	mov.f32 	%f74, 0f40400000;
	add.rn.f32 	%f197, %f11, %f74;
	bra.uni 	$L__BB148_126;
$L__BB148_125:
	setp.lt.f32 	%p30, %f12, 0f00800000;
	mul.f32 	%f17, %f12, 0f4B800000;
	selp.f32 	%f18, %f17, %f12, %p30;
	mov.b32 	%r134, %f18;
	add.s32 	%r135, %r134, -1060439283;
	and.b32  	%r136, %r135, -8388608;
	sub.s32 	%r137, %r134, %r136;
	mov.b32 	%f19, %r137;
	cvt.rn.f32.s32 	%f20, %r136;
	selp.f32 	%f21, 0fC1C00000, 0f00000000, %p30;
	fma.rn.f32 	%f22, %f20, 0f34000000, %f21;
	add.f32 	%f23, %f19, 0fBF800000;
	add.f32 	%f24, %f19, 0f3F800000;
	rcp.approx.ftz.f32 	%f25, %f24;
	add.f32 	%f26, %f23, %f23;
	mul.f32 	%f27, %f26, %f25;
	mul.f32 	%f28, %f27, %f27;
	neg.f32 	%f29, %f27;
	sub.f32 	%f30, %f23, %f27;
	add.f32 	%f31, %f30, %f30;
	fma.rn.f32 	%f32, %f29, %f23, %f31;
	mul.rn.f32 	%f33, %f25, %f32;
	fma.rn.f32 	%f34, %f28, 0f3A2C32E4, 0f3B52E7DB;
	fma.rn.f32 	%f35, %f34, %f28, 0f3C93BB73;
	fma.rn.f32 	%f36, %f35, %f28, 0f3DF6384F;
	mul.rn.f32 	%f37, %f36, %f28;
	fma.rn.f32 	%f38, %f27, 0f3FB8AA3B, %f22;
	mul.f32 	%f39, %f37, 0f40400000;
	sub.f32 	%f40, %f22, %f38;
	fma.rn.f32 	%f41, %f27, 0f3FB8AA3B, %f40;
	fma.rn.f32 	%f42, %f33, 0f3FB8AA3B, %f41;
	fma.rn.f32 	%f43, %f27, 0f32A55E34, %f42;
	fma.rn.f32 	%f44, %f39, %f33, %f43;
	fma.rn.f32 	%f45, %f37, %f27, %f44;
	add.rn.f32 	%f46, %f38, %f45;
	mov.f32 	%f47, 0f40400000;
	mul.rn.f32 	%f48, %f46, %f47;
	cvt.rni.f32.f32 	%f49, %f48;
	sub.f32 	%f50, %f48, %f49;
	neg.f32 	%f51, %f48;
	fma.rn.f32 	%f52, %f46, 0f40400000, %f51;
	neg.f32 	%f53, %f38;
	add.rn.f32 	%f54, %f46, %f53;
	neg.f32 	%f55, %f54;
	add.rn.f32 	%f56, %f45, %f55;
	fma.rn.f32 	%f57, %f56, 0f40400000, %f52;
	add.f32 	%f58, %f50, %f57;
	setp.gt.f32 	%p31, %f49, 0f00000000;
	selp.b32 	%r138, 0, -2097152000, %p31;
	setp.eq.s16 	%p32, %rs3, 0;
	setp.eq.f32 	%p33, %f12, 0f7F800000;
	add.f32 	%f59, %f11, %f11;
	setp.lt.f32 	%p34, %f48, 0f00000000;
	selp.f32 	%f60, 0f00000000, 0f7F800000, %p34;
	abs.f32 	%f61, %f48;
	setp.gt.f32 	%p35, %f61, 0f43180000;
	cvt.rzi.s32.f32 	%r139, %f49;
	shl.b32 	%r140, %r139, 23;
	sub.s32 	%r141, %r140, %r138;
	mov.b32 	%f62, %r141;
	add.s32 	%r142, %r138, 2130706432;
	mov.b32 	%f63, %r142;
	fma.rn.f32 	%f64, %f58, 0f391FCB8E, 0f3AAF85ED;
	fma.rn.f32 	%f65, %f64, %f58, 0f3C1D9856;
	fma.rn.f32 	%f66, %f65, %f58, 0f3D6357BB;
	fma.rn.f32 	%f67, %f66, %f58, 0f3E75FDEC;
	fma.rn.f32 	%f68, %f67, %f58, 0f3F317218;
	fma.rn.f32 	%f69, %f68, %f58, 0f3F800000;
	mul.f32 	%f70, %f69, %f63;
	mul.f32 	%f71, %f70, %f62;
	selp.f32 	%f72, %f60, %f71, %p35;
	selp.f32 	%f73, %f59, %f72, %p33;
	selp.f32 	%f197, %f59, %f73, %p32;
$L__BB148_126:
	// begin inline asm
	{  cvt.rn.f16.f32 %rs5, %f197;}

	// end inline asm
	st.shared.u16 	[%r5], %rs5;
$L__BB148_127:
	bar.sync 	0;
	setp.lt.u32 	%p73, %r240, 66;
	@%p73 bra 	$L__BB148_131;
$L__BB148_128:
	shr.u32 	%r51, %r240, 1;
	setp.ge.u32 	%p74, %r1, %r51;
	@%p74 bra 	$L__BB148_130;
	ld.shared.u16 	%rs8, [%r5];
	and.b32  	%r229, %r240, 2046;
	add.s32 	%r230, %r5, %r229;
	ld.shared.u16 	%rs9, [%r230];
	// begin inline asm
	{add.f16 %rs7,%rs8,%rs9;
}
	// end inline asm
	st.shared.u16 	[%r5], %rs7;
$L__BB148_130:
	bar.sync 	0;
	setp.gt.u32 	%p75, %r240, 131;
	mov.u32 	%r240, %r51;
	@%p75 bra 	$L__BB148_128;
$L__BB148_131:
	setp.gt.u32 	%p76, %r1, 31;
	@%p76 bra 	$L__BB148_134;
	ld.shared.u16 	%rs11, [%r5];
	ld.shared.u16 	%rs12, [%r5+64];
	// begin inline asm
	{add.f16 %rs10,%rs11,%rs12;
}
	// end inline asm
	st.volatile.shared.u16 	[%r5], %rs10;
	ld.shared.u16 	%rs15, [%r5+32];
	// begin inline asm
	{add.f16 %rs13,%rs10,%rs15;
}
	// end inline asm
	st.volatile.shared.u16 	[%r5], %rs13;
	ld.shared.u16 	%rs18, [%r5+16];
	// begin inline asm
	{add.f16 %rs16,%rs13,%rs18;
}
	// end inline asm
	st.volatile.shared.u16 	[%r5], %rs16;
	ld.shared.u16 	%rs21, [%r5+8];
	// begin inline asm
	{add.f16 %rs19,%rs16,%rs21;
}
	// end inline asm
	st.volatile.shared.u16 	[%r5], %rs19;
	ld.shared.u16 	%rs24, [%r5+4];
	// begin inline asm
	{add.f16 %rs22,%rs19,%rs24;
}
	// end inline asm
	st.volatile.shared.u16 	[%r5], %rs22;
	ld.shared.u16 	%rs27, [%r5+2];
	// begin inline asm
	{add.f16 %rs25,%rs22,%rs27;
}
	// end inline asm
	st.volatile.shared.u16 	[%r5], %rs25;
	setp.ne.s32 	%p77, %r1, 0;
	@%p77 bra 	$L__BB148_134;
	ld.param.u64 	%rd481, [contiguous_reducel32_u8_param_8];
	ld.param.u64 	%rd480, [contiguous_reducel32_u8_param_0];
	cvt.u64.u32 	%rd475, %r2;
	mad.lo.s64 	%rd476, %rd481, %rd4, %rd475;
	cvta.to.global.u64 	%rd477, %rd480;
	shl.b64 	%rd478, %rd476, 1;
	add.s64 	%rd479, %rd477, %rd478;
	ld.shared.u16 	%rs28, [reducel3sdata_u8];
	st.global.u16 	[%rd479], %rs28;
$L__BB148_134:
	ret;

}
	// .globl	contiguous_reducel322_u8
.visible .entry contiguous_reducel322_u8(
	.param .u64 .ptr .align 1 contiguous_reducel322_u8_param_0,
	.param .u64 .ptr .align 1 contiguous_reducel322_u8_param_1,
	.param .u64 contiguous_reducel322_u8_param_2,
	.param .u64 contiguous_reducel322_u8_param_3,
	.param .u64 contiguous_reducel322_u8_param_4,
	.param .u64 contiguous_reducel322_u8_param_5
)
{
	.reg .pred 	%p<9>;
	.reg .b16 	%rs<28>;
	.reg .b32 	%r<18>;
	.reg .b64 	%rd<28>;

	ld.param.u64 	%rd5, [contiguous_reducel322_u8_param_0];
	ld.param.u64 	%rd8, [contiguous_reducel322_u8_param_1];
	ld.param.u64 	%rd9, [contiguous_reducel322_u8_param_2];
	ld.param.u64 	%rd6, [contiguous_reducel322_u8_param_3];
	ld.param.u64 	%rd10, [contiguous_reducel322_u8_param_4];
	ld.param.u64 	%rd7, [contiguous_reducel322_u8_param_5];
	cvta.to.global.u64 	%rd1, %rd8;
	mov.u32 	%r1, %tid.x;
	mov.u32 	%r2, %ctaid.x;
	mov.u32 	%r17, %ntid.x;
	mul.lo.s32 	%r9, %r2, %r17;
	shl.b32 	%r10, %r9, 1;
	add.s32 	%r4, %r10, %r1;
	shl.b32 	%r11, %r1, 1;
	mov.u32 	%r12, reducel3sdata_u8;
	add.s32 	%r5, %r12, %r11;
	mov.b32 	%r8, 0;
	// begin inline asm
	cvt.rn.f16.s32 %rs1, %r8;
	// end inline asm
	st.shared.u16 	[%r5], %rs1;
	mov.u32 	%r13, %ctaid.y;
	cvt.u64.u32 	%rd11, %r13;
	add.s64 	%rd2, %rd9, %rd11;
	setp.ge.u64 	%p1, %rd2, %rd10;
	@%p1 bra 	$L__BB149_12;
	add.s32 	%r14, %r4, %r17;
	cvt.u64.u32 	%rd3, %r14;
	setp.le.u64 	%p2, %rd6, %rd3;
	@%p2 bra 	$L__BB149_3;
	cvt.u64.u32 	%rd15, %r4;
	mul.lo.s64 	%rd16, %rd2, %rd6;
	add.s64 	%rd17, %rd16, %rd15;
	shl.b64 	%rd18, %rd17, 1;
	add.s64 	%rd19, %rd1, %rd18;
	ld.global.u16 	%rs4, [%rd19];
	add.s64 	%rd20, %rd16, %rd3;
	shl.b64 	%rd21, %rd20, 1;
	add.s64 	%rd22, %rd1, %rd21;
	ld.global.u16 	%rs5, [%rd22];
	// begin inline asm
	{add.f16 %rs3,%rs4,%rs5;
}
	// end inline asm
	st.shared.u16 	[%r5], %rs3;
	bra.uni 	$L__BB149_5;
$L__BB149_3:
	cvt.u64.u32 	%rd4, %r4;
	setp.le.u64 	%p3, %rd6, %rd4;
	@%p3 bra 	$L__BB149_5;
	mad.lo.s64 	%rd12, %rd2, %rd6, %rd4;
	shl.b64 	%rd13, %rd12, 1;
	add.s64 	%rd14, %rd1, %rd13;
	ld.global.u16 	%rs2, [%rd14];
	st.shared.u16 	[%r5], %rs2;
$L__BB149_5:
	bar.sync 	0;
	setp.lt.u32 	%p4, %r17, 66;
	@%p4 bra 	$L__BB149_9;
$L__BB149_6:
	shr.u32 	%r7, %r17, 1;
	setp.ge.u32 	%p5, %r1, %r7;
	@%p5 bra 	$L__BB149_8;
	ld.shared.u16 	%rs7, [%r5];
	and.b32  	%r15, %r17, 2046;
	add.s32 	%r16, %r5, %r15;
	ld.shared.u16 	%rs8, [%r16];
	// begin inline asm
	{add.f16 %rs6,%rs7,%rs8;
}
	// end inline asm
	st.shared.u16 	[%r5], %rs6;
$L__BB149_8:
	bar.sync 	0;
	setp.gt.u32 	%p6, %r17, 131;
	mov.u32 	%r17, %r7;
	@%p6 bra 	$L__BB149_6;
$L__BB149_9:
	setp.gt.u32 	%p7, %r1, 31;
	@%p7 bra 	$L__BB149_12;
	ld.shared.u16 	%rs10, [%r5];
	ld.shared.u16 	%rs11, [%r5+64];
	// begin inline asm
	{add.f16 %rs9,%rs10,%rs11;
}
	// end inline asm
	st.volatile.shared.u16 	[%r5], %rs9;
	ld.shared.u16 	%rs14, [%r5+32];
	// begin inline asm
	{add.f16 %rs12,%rs9,%rs14;
}
	// end inline asm
	st.volatile.shared.u16 	[%r5], %rs12;
	ld.shared.u16 	%rs17, [%r5+16];
	// begin inline asm
	{add.f16 %rs15,%rs12,%rs17;
}
	// end inline asm
	st.volatile.shared.u16 	[%r5], %rs15;
	ld.shared.u16 	%rs20, [%r5+8];
	// begin inline asm
	{add.f16 %rs18,%rs15,%rs20;
}
	// end inline asm
	st.volatile.shared.u16 	[%r5], %rs18;
	ld.shared.u16 	%rs23, [%r5+4];
	// begin inline asm
	{add.f16 %rs21,%rs18,%rs23;
}
	// end inline asm
	st.volatile.shared.u16 	[%r5], %rs21;
	ld.shared.u16 	%rs26, [%r5+2];
	// begin inline asm
	{add.f16 %rs24,%rs21,%rs26;
}
	// end inline asm
	st.volatile.shared.u16 	[%r5], %rs24;
	setp.ne.s32 	%p8, %r1, 0;
	@%p8 bra 	$L__BB149_12;
	cvt.u64.u32 	%rd23, %r2;
	mad.lo.s64 	%rd24, %rd7, %rd2, %rd23;
	cvta.to.global.u64 	%rd25, %rd5;
	shl.b64 	%rd26, %rd24, 1;
	add.s64 	%rd27, %rd25, %rd26;
	ld.shared.u16 	%rs27, [reducel3sdata_u8];
	st.global.u16 	[%rd27], %rs27;
$L__BB149_12:
	ret;

}
	// .globl	contiguous_reducel33_u8
.visible .entry contiguous_reducel33_u8(
	.param .u64 .ptr .align 1 contiguous_reducel33_u8_param_0,
	.param .u64 .ptr .align 1 contiguous_reducel33_u8_param_1,
	.param .u64 .ptr .align 1 contiguous_reducel33_u8_param_2,
	.param .u64 .ptr .align 1 contiguous_reducel33_u8_param_3,
	.param .u64 contiguous_reducel33_u8_param_4,
	.param .u64 contiguous_reducel33_u8_param_5,
	.param .u64 contiguous_reducel33_u8_param_6
)
{
	.reg .pred 	%p<46>;
	.reg .b16 	%rs<120>;
	.reg .b32 	%r<239>;
	.reg .b32 	%f<67>;
	.reg .b64 	%rd<307>;

	ld.param.u64 	%rd144, [contiguous_reducel33_u8_param_0];
	ld.param.u64 	%rd145, [contiguous_reducel33_u8_param_1];
	ld.param.u64 	%rd148, [contiguous_reducel33_u8_param_2];
	ld.param.u64 	%rd149, [contiguous_reducel33_u8_param_3];
	ld.param.u64 	%rd146, [contiguous_reducel33_u8_param_4];
	ld.param.u64 	%rd147, [contiguous_reducel33_u8_param_5];
	ld.param.u64 	%rd150, [contiguous_reducel33_u8_param_6];
	cvta.to.global.u64 	%rd1, %rd149;
	cvta.to.global.u64 	%rd2, %rd148;
	mov.u32 	%r1, %tid.y;
	mov.u32 	%r2, %ntid.x;
	mov.u32 	%r3, %tid.x;
	mad.lo.s32 	%r73, %r1, %r2, %r3;
	mov.u32 	%r74, %ctaid.x;
	mad.lo.s32 	%r75, %r74, %r2, %r3;
	mov.u32 	%r4, %ctaid.y;
	mov.u32 	%r5, %ntid.y;
	mad.lo.s32 	%r76, %r4, %r5, %r1;
	shl.b32 	%r77, %r73, 1;
	mov.u32 	%r78, reducel3sdata_u8;
	add.s32 	%r7, %r78, %r77;
	mov.b32 	%r72, 0;
	// begin inline asm
	cvt.rn.f16.s32 %rs18, %r72;
	// end inline asm
	st.shared.u16 	[%r7], %rs18;
	cvt.u64.u32 	%rd3, %r75;
	setp.le.u64 	%p1, %rd147, %rd3;
	cvt.u64.u32 	%rd152, %r76;
	setp.le.u64 	%p2, %rd150, %rd152;
	or.pred  	%p3, %p1, %p2;
	@%p3 bra 	$L__BB150_81;
	cvt.u32.u64 	%r79, %rd3;
	cvt.u32.u64 	%r80, %rd147;
	mad.lo.s32 	%r227, %r76, %r80, %r79;
	cvt.u32.u64 	%r9, %rd146;
	add.s32 	%r226, %r9, -1;
	setp.lt.s32 	%p4, %r226, 0;
	mov.b64 	%rd306, 0;
	@%p4 bra 	$L__BB150_59;
	setp.lt.u32 	%p5, %r226, 7;
	mov.b64 	%rd306, 0;
	@%p5 bra 	$L__BB150_30;
	add.s32 	%r222, %r9, -4;
	and.b32  	%r81, %r9, -8;
	neg.s32 	%r221, %r81;
	mov.b64 	%rd306, 0;
$L__BB150_4:
	.pragma "nounroll";
	add.s32 	%r16, %r222, 3;
	cvt.u64.u32 	%rd5, %r227;
	mul.wide.u32 	%rd157, %r16, 8;
	add.s64 	%rd158, %rd2, %rd157;
	ld.global.u64 	%rd6, [%rd158];
	and.b64  	%rd159, %rd6, -4294967296;
	setp.ne.s64 	%p6, %rd159, 0;
	@%p6 bra 	$L__BB150_6;
	cvt.u32.u64 	%r82, %rd6;
	cvt.u32.u64 	%r83, %rd5;
	div.u32 	%r84, %r83, %r82;
	mul.lo.s32 	%r85, %r84, %r82;
	sub.s32 	%r86, %r83, %r85;
	cvt.u64.u32 	%rd271, %r84;
	cvt.u64.u32 	%rd272, %r86;
	bra.uni 	$L__BB150_7;
$L__BB150_6:
	div.s64 	%rd271, %rd5, %rd6;
	mul.lo.s64 	%rd160, %rd271, %rd6;
	sub.s64 	%rd272, %rd5, %rd160;
$L__BB150_7:
	mul.wide.u32 	%rd161, %r16, 8;
	add.s64 	%rd162, %rd1, %rd161;
	ld.global.u64 	%rd163, [%rd162];
	mad.lo.s64 	%rd13, %rd163, %rd272, %rd306;
	add.s32 	%r17, %r222, 2;
	and.b64  	%rd14, %rd271, 4294967295;
	mul.wide.u32 	%rd164, %r17, 8;
	add.s64 	%rd165, %rd2, %rd164;
	ld.global.u64 	%rd15, [%rd165];
	and.b64  	%rd166, %rd15, -4294967296;
	setp.ne.s64 	%p7, %rd166, 0;
	@%p7 bra 	$L__BB150_9;
	cvt.u32.u64 	%r87, %rd15;
	cvt.u32.u64 	%r88, %rd14;
	div.u32 	%r89, %r88, %r87;
	mul.lo.s32 	%r90, %r89, %r87;
	sub.s32 	%r91, %r88, %r90;
	cvt.u64.u32 	%rd273, %r89;
	cvt.u64.u32 	%rd274, %r91;
	bra.uni 	$L__BB150_10;
$L__BB150_9:
	div.s64 	%rd273, %rd14, %rd15;
	mul.lo.s64 	%rd167, %rd273, %rd15;
	sub.s64 	%rd274, %rd14, %rd167;
$L__BB150_10:
	mul.wide.u32 	%rd168, %r17, 8;
	add.s64 	%rd169, %rd1, %rd168;
	ld.global.u64 	%rd170, [%rd169];
	mad.lo.s64 	%rd22, %rd170, %rd274, %rd13;
	add.s32 	%r18, %r222, 1;
	and.b64  	%rd23, %rd273, 4294967295;
	mul.wide.u32 	%rd171, %r18, 8;
	add.s64 	%rd172, %rd2, %rd171;
	ld.global.u64 	%rd24, [%rd172];
	and.b64  	%rd173, %rd24, -4294967296;
	setp.ne.s64 	%p8, %rd173, 0;
	@%p8 bra 	$L__BB150_12;
	cvt.u32.u64 	%r92, %rd24;
	cvt.u32.u64 	%r93, %rd23;
	div.u32 	%r94, %r93, %r92;
	mul.lo.s32 	%r95, %r94, %r92;
	sub.s32 	%r96, %r93, %r95;
	cvt.u64.u32 	%rd275, %r94;
	cvt.u64.u32 	%rd276, %r96;
	bra.uni 	$L__BB150_13;
$L__BB150_12:
	div.s64 	%rd275, %rd23, %rd24;
	mul.lo.s64 	%rd174, %rd275, %rd24;
	sub.s64 	%rd276, %rd23, %rd174;
$L__BB150_13:
	mul.wide.u32 	%rd175, %r18, 8;
	add.s64 	%rd176, %rd1, %rd175;
	ld.global.u64 	%rd177, [%rd176];
	mad.lo.s64 	%rd31, %rd177, %rd276, %rd22;
	and.b64  	%rd32, %rd275, 4294967295;
	mul.wide.u32 	%rd178, %r222, 8;
	add.s64 	%rd179, %rd2, %rd178;
	ld.global.u64 	%rd33, [%rd179];
	and.b64  	%rd180, %rd33, -4294967296;
	setp.ne.s64 	%p9, %rd180, 0;
	@%p9 bra 	$L__BB150_15;
	cvt.u32.u64 	%r97, %rd33;
	cvt.u32.u64 	%r98, %rd32;
	div.u32 	%r99, %r98, %r97;
	mul.lo.s32 	%r100, %r99, %r97;
	sub.s32 	%r101, %r98, %r100;
	cvt.u64.u32 	%rd277, %r99;
	cvt.u64.u32 	%rd278, %r101;
	bra.uni 	$L__BB150_16;
$L__BB150_15:
	div.s64 	%rd277, %rd32, %rd33;
	mul.lo.s64 	%rd181, %rd277, %rd33;
	sub.s64 	%rd278, %rd32, %rd181;
$L__BB150_16:
	mul.wide.u32 	%rd182, %r222, 8;
	add.s64 	%rd183, %rd1, %rd182;
	ld.global.u64 	%rd184, [%rd183];
	mad.lo.s64 	%rd40, %rd184, %rd278, %rd31;
	add.s32 	%r19, %r222, -1;
	and.b64  	%rd41, %rd277, 4294967295;
	mul.wide.u32 	%rd185, %r19, 8;
	add.s64 	%rd186, %rd2, %rd185;
	ld.global.u64 	%rd42, [%rd186];
	and.b64  	%rd187, %rd42, -4294967296;
	setp.ne.s64 	%p10, %rd187, 0;
	@%p10 bra 	$L__BB150_18;
	cvt.u32.u64 	%r102, %rd42;
	cvt.u32.u64 	%r103, %rd41;
	div.u32 	%r104, %r103, %r102;
	mul.lo.s32 	%r105, %r104, %r102;
	sub.s32 	%r106, %r103, %r105;
	cvt.u64.u32 	%rd279, %r104;
	cvt.u64.u32 	%rd280, %r106;
	bra.uni 	$L__BB150_19;
$L__BB150_18:
	div.s64 	%rd279, %rd41, %rd42;
	mul.lo.s64 	%rd188, %rd279, %rd42;
	sub.s64 	%rd280, %rd41, %rd188;
$L__BB150_19:
	mul.wide.u32 	%rd189, %r19, 8;
	add.s64 	%rd190, %rd1, %rd189;
	ld.global.u64 	%rd191, [%rd190];
	mad.lo.s64 	%rd49, %rd191, %rd280, %rd40;
	add.s32 	%r20, %r222, -2;
	and.b64  	%rd50, %rd279, 4294967295;
	mul.wide.u32 	%rd192, %r20, 8;
	add.s64 	%rd193, %rd2, %rd192;
	ld.global.u64 	%rd51, [%rd193];
	and.b64  	%rd194, %rd51, -4294967296;
	setp.ne.s64 	%p11, %rd194, 0;
	@%p11 bra 	$L__BB150_21;
	cvt.u32.u64 	%r107, %rd51;
	cvt.u32.u64 	%r108, %rd50;
	div.u32 	%r109, %r108, %r107;
	mul.lo.s32 	%r110, %r109, %r107;
	sub.s32 	%r111, %r108, %r110;
	cvt.u64.u32 	%rd281, %r109;
	cvt.u64.u32 	%rd282, %r111;
	bra.uni 	$L__BB150_22;
$L__BB150_21:
	div.s64 	%rd281, %rd50, %rd51;
	mul.lo.s64 	%rd195, %rd281, %rd51;
	sub.s64 	%rd282, %rd50, %rd195;
$L__BB150_22:
	mul.wide.u32 	%rd196, %r20, 8;
	add.s64 	%rd197, %rd1, %rd196;
	ld.global.u64 	%rd198, [%rd197];
	mad.lo.s64 	%rd58, %rd198, %rd282, %rd49;
	add.s32 	%r21, %r222, -3;
	and.b64  	%rd59, %rd281, 4294967295;
	mul.wide.u32 	%rd199, %r21, 8;
	add.s64 	%rd200, %rd2, %rd199;
	ld.global.u64 	%rd60, [%rd200];
	and.b64  	%rd201, %rd60, -4294967296;
	setp.ne.s64 	%p12, %rd201, 0;
	@%p12 bra 	$L__BB150_24;
	cvt.u32.u64 	%r112, %rd60;
	cvt.u32.u64 	%r113, %rd59;
	div.u32 	%r114, %r113, %r112;
	mul.lo.s32 	%r115, %r114, %r112;
	sub.s32 	%r116, %r113, %r115;
	cvt.u64.u32 	%rd283, %r114;
	cvt.u64.u32 	%rd284, %r116;
	bra.uni 	$L__BB150_25;
$L__BB150_24:
	div.s64 	%rd283, %rd59, %rd60;
	mul.lo.s64 	%rd202, %rd283, %rd60;
	sub.s64 	%rd284, %rd59, %rd202;
$L__BB150_25:
	mul.wide.u32 	%rd203, %r21, 8;
	add.s64 	%rd204, %rd1, %rd203;
	ld.global.u64 	%rd205, [%rd204];
	mad.lo.s64 	%rd67, %rd205, %rd284, %rd58;
	and.b64  	%rd68, %rd283, 4294967295;
	add.s32 	%r117, %r222, -4;
	mul.wide.u32 	%rd206, %r117, 8;
	add.s64 	%rd207, %rd2, %rd206;
	ld.global.u64 	%rd69, [%rd207];
	and.b64  	%rd208, %rd69, -4294967296;
	setp.ne.s64 	%p13, %rd208, 0;
	@%p13 bra 	$L__BB150_27;
	cvt.u32.u64 	%r118, %rd69;
	cvt.u32.u64 	%r119, %rd68;
	div.u32 	%r120, %r119, %r118;
	mul.lo.s32 	%r121, %r120, %r118;
	sub.s32 	%r122, %r119, %r121;
	cvt.u64.u32 	%rd285, %r120;
	cvt.u64.u32 	%rd286, %r122;
	bra.uni 	$L__BB150_28;
$L__BB150_27:
	div.s64 	%rd285, %rd68, %rd69;
	mul.lo.s64 	%rd209, %rd285, %rd69;
	sub.s64 	%rd286, %rd68, %rd209;
$L__BB150_28:
	mul.wide.u32 	%rd210, %r117, 8;
	add.s64 	%rd211, %rd1, %rd210;
	ld.global.u64 	%rd212, [%rd211];
	mad.lo.s64 	%rd306, %rd212, %rd286, %rd67;
	cvt.u32.u64 	%r227, %rd285;
	add.s32 	%r222, %r222, -8;
	add.s32 	%r221, %r221, 8;
	setp.ne.s32 	%p14, %r221, 0;
	@%p14 bra 	$L__BB150_4;
	add.s32 	%r226, %r222, 3;
$L__BB150_30:
	and.b32  	%r28, %r9, 7;
	setp.eq.s32 	%p15, %r28, 0;
	@%p15 bra 	$L__BB150_59;
	and.b32  	%r29, %r9, 3;
	setp.lt.u32 	%p16, %r28, 4;
	@%p16 bra 	$L__BB150_45;
	cvt.u64.u32 	%rd79, %r227;
	mul.wide.u32 	%rd214, %r226, 8;
	add.s64 	%rd215, %rd2, %rd214;
	ld.global.u64 	%rd80, [%rd215];
	and.b64  	%rd216, %rd80, -4294967296;
	setp.ne.s64 	%p17, %rd216, 0;
	@%p17 bra 	$L__BB150_34;
	cvt.u32.u64 	%r124, %rd80;
	cvt.u32.u64 	%r125, %rd79;
	div.u32 	%r126, %r125, %r124;
	mul.lo.s32 	%r127, %r126, %r124;
	sub.s32 	%r128, %r125, %r127;
	cvt.u64.u32 	%rd289, %r126;
	cvt.u64.u32 	%rd290, %r128;
	bra.uni 	$L__BB150_35;
$L__BB150_34:
	div.s64 	%rd289, %rd79, %rd80;
	mul.lo.s64 	%rd217, %rd289, %rd80;
	sub.s64 	%rd290, %rd79, %rd217;
$L__BB150_35:
	mul.wide.u32 	%rd218, %r226, 8;
	add.s64 	%rd219, %rd1, %rd218;
	ld.global.u64 	%rd220, [%rd219];
	mad.lo.s64 	%rd87, %rd220, %rd290, %rd306;
	add.s32 	%r30, %r226, -1;
	and.b64  	%rd88, %rd289, 4294967295;
	mul.wide.u32 	%rd221, %r30, 8;
	add.s64 	%rd222, %rd2, %rd221;
	ld.global.u64 	%rd89, [%rd222];
	and.b64  	%rd223, %rd89, -4294967296;
	setp.ne.s64 	%p18, %rd223, 0;
	@%p18 bra 	$L__BB150_37;
	cvt.u32.u64 	%r129, %rd89;
	cvt.u32.u64 	%r130, %rd88;
	div.u32 	%r131, %r130, %r129;
	mul.lo.s32 	%r132, %r131, %r129;
	sub.s32 	%r133, %r130, %r132;
	cvt.u64.u32 	%rd291, %r131;
	cvt.u64.u32 	%rd292, %r133;
	bra.uni 	$L__BB150_38;
$L__BB150_37:
	div.s64 	%rd291, %rd88, %rd89;
	mul.lo.s64 	%rd224, %rd291, %rd89;
	sub.s64 	%rd292, %rd88, %rd224;
$L__BB150_38:
	mul.wide.u32 	%rd225, %r30, 8;
	add.s64 	%rd226, %rd1, %rd225;
	ld.global.u64 	%rd227, [%rd226];
	mad.lo.s64 	%rd96, %rd227, %rd292, %rd87;
	add.s32 	%r31, %r226, -2;
	and.b64  	%rd97, %rd291, 4294967295;
	mul.wide.u32 	%rd228, %r31, 8;
	add.s64 	%rd229, %rd2, %rd228;
	ld.global.u64 	%rd98, [%rd229];
	and.b64  	%rd230, %rd98, -4294967296;
	setp.ne.s64 	%p19, %rd230, 0;
	@%p19 bra 	$L__BB150_40;
	cvt.u32.u64 	%r134, %rd98;
	cvt.u32.u64 	%r135, %rd97;
	div.u32 	%r136, %r135, %r134;
	mul.lo.s32 	%r137, %r136, %r134;
	sub.s32 	%r138, %r135, %r137;
	cvt.u64.u32 	%rd293, %r136;
	cvt.u64.u32 	%rd294, %r138;
	bra.uni 	$L__BB150_41;
$L__BB150_40:
	div.s64 	%rd293, %rd97, %rd98;
	mul.lo.s64 	%rd231, %rd293, %rd98;
	sub.s64 	%rd294, %rd97, %rd231;
$L__BB150_41:
	mul.wide.u32 	%rd232, %r31, 8;
	add.s64 	%rd233, %rd1, %rd232;
	ld.global.u64 	%rd234, [%rd233];
	mad.lo.s64 	%rd105, %rd234, %rd294, %rd96;
	add.s32 	%r32, %r226, -3;
	and.b64  	%rd106, %rd293, 4294967295;
	mul.wide.u32 	%rd235, %r32, 8;
	add.s64 	%rd236, %rd2, %rd235;
	ld.global.u64 	%rd107, [%rd236];
	and.b64  	%rd237, %rd107, -4294967296;
	setp.ne.s64 	%p20, %rd237, 0;
	@%p20 bra 	$L__BB150_43;
	cvt.u32.u64 	%r139, %rd107;
	cvt.u32.u64 	%r140, %rd106;
	div.u32 	%r141, %r140, %r139;
	mul.lo.s32 	%r142, %r141, %r139;
	sub.s32 	%r143, %r140, %r142;
	cvt.u64.u32 	%rd295, %r141;
	cvt.u64.u32 	%rd296, %r143;
	bra.uni 	$L__BB150_44;
$L__BB150_43:
	div.s64 	%rd295, %rd106, %rd107;
	mul.lo.s64 	%rd238, %rd295, %rd107;
	sub.s64 	%rd296, %rd106, %rd238;
$L__BB150_44:
	mul.wide.u32 	%rd239, %r32, 8;
	add.s64 	%rd240, %rd1, %rd239;
	ld.global.u64 	%rd241, [%rd240];
	mad.lo.s64 	%rd306, %rd241, %rd296, %rd105;
	cvt.u32.u64 	%r227, %rd295;
	add.s32 	%r226, %r226, -4;
$L__BB150_45:
	setp.eq.s32 	%p21, %r29, 0;
	@%p21 bra 	$L__BB150_59;
	setp.eq.s32 	%p22, %r29, 1;
	@%p22 bra 	$L__BB150_54;
	cvt.u64.u32 	%rd117, %r227;
	mul.wide.u32 	%rd243, %r226, 8;
	add.s64 	%rd244, %rd2, %rd243;
	ld.global.u64 	%rd118, [%rd244];
	and.b64  	%rd245, %rd118, -4294967296;
	setp.ne.s64 	%p23, %rd245, 0;
	@%p23 bra 	$L__BB150_49;
	cvt.u32.u64 	%r144, %rd118;
	cvt.u32.u64 	%r145, %rd117;
	div.u32 	%r146, %r145, %r144;
	mul.lo.s32 	%r147, %r146, %r144;
	sub.s32 	%r148, %r145, %r147;
	cvt.u64.u32 	%rd299, %r146;
	cvt.u64.u32 	%rd300, %r148;
	bra.uni 	$L__BB150_50;
$L__BB150_49:
	div.s64 	%rd299, %rd117, %rd118;
	mul.lo.s64 	%rd246, %rd299, %rd118;
	sub.s64 	%rd300, %rd117, %rd246;
$L__BB150_50:
	add.s64 	%rd248, %rd1, %rd243;
	ld.global.u64 	%rd249, [%rd248];
	mad.lo.s64 	%rd125, %rd249, %rd300, %rd306;
	add.s32 	%r37, %r226, -1;
	and.b64  	%rd126, %rd299, 4294967295;
	mul.wide.u32 	%rd250, %r37, 8;
	add.s64 	%rd251, %rd2, %rd250;
	ld.global.u64 	%rd127, [%rd251];
	and.b64  	%rd252, %rd127, -4294967296;
	setp.ne.s64 	%p24, %rd252, 0;
	@%p24 bra 	$L__BB150_52;
	cvt.u32.u64 	%r149, %rd127;
	cvt.u32.u64 	%r150, %rd126;
	div.u32 	%r151, %r150, %r149;
	mul.lo.s32 	%r152, %r151, %r149;
	sub.s32 	%r153, %r150, %r152;
	cvt.u64.u32 	%rd301, %r151;
	cvt.u64.u32 	%rd302, %r153;
	bra.uni 	$L__BB150_53;
$L__BB150_52:
	div.s64 	%rd301, %rd126, %rd127;
	mul.lo.s64 	%rd253, %rd301, %rd127;
	sub.s64 	%rd302, %rd126, %rd253;
$L__BB150_53:
	add.s64 	%rd255, %rd1, %rd250;
	ld.global.u64 	%rd256, [%rd255];
	mad.lo.s64 	%rd306, %rd256, %rd302, %rd125;
	cvt.u32.u64 	%r227, %rd301;
	add.s32 	%r226, %r226, -2;
$L__BB150_54:
	and.b32  	%r154, %r9, 1;
	setp.eq.b32 	%p25, %r154, 1;
	not.pred 	%p26, %p25;
	@%p26 bra 	$L__BB150_59;
	cvt.u64.u32 	%rd137, %r227;
	mul.wide.u32 	%rd257, %r226, 8;
	add.s64 	%rd258, %rd2, %rd257;
	ld.global.u64 	%rd138, [%rd258];
	and.b64  	%rd259, %rd138, -4294967296;
	setp.ne.s64 	%p27, %rd259, 0;
	@%p27 bra 	$L__BB150_57;
	cvt.u32.u64 	%r155, %rd138;
	cvt.u32.u64 	%r156, %rd137;
	rem.u32 	%r157, %r156, %r155;
	cvt.u64.u32 	%rd305, %r157;
	bra.uni 	$L__BB150_58;
$L__BB150_57:
	rem.s64 	%rd305, %rd137, %rd138;
$L__BB150_58:
	add.s64 	%rd261, %rd1, %rd257;
	ld.global.u64 	%rd262, [%rd261];
	mad.lo.s64 	%rd306, %rd262, %rd305, %rd306;
$L__BB150_59:
	cvta.to.global.u64 	%rd263, %rd145;
	add.s64 	%rd264, %rd263, %rd306;
	ld.global.u8 	%rs1, [%rd264];
	cvt.rn.f32.u16 	%f1, %rs1;
	abs.f32 	%f2, %f1;
	setp.eq.s16 	%p28, %rs1, 1;
	mov.f32 	%f66, 0f3F800000;
	@%p28 bra 	$L__BB150_63;
	setp.num.f32 	%p29, %f2, %f2;
	@%p29 bra 	$L__BB150_62;
	mov.f32 	%f64, 0f40400000;
	add.rn.f32 	%f66, %f1, %f64;
	bra.uni 	$L__BB150_63;
$L__BB150_62:
	setp.lt.f32 	%p30, %f2, 0f00800000;
	mul.f32 	%f7, %f2, 0f4B800000;
	selp.f32 	%f8, %f7, %f2, %p30;
	mov.b32 	%r158, %f8;
	add.s32 	%r159, %r158, -1060439283;
	and.b32  	%r160, %r159, -8388608;
	sub.s32 	%r161, %r158, %r160;
	mov.b32 	%f9, %r161;
	cvt.rn.f32.s32 	%f10, %r160;
	selp.f32 	%f11, 0fC1C00000, 0f00000000, %p30;
	fma.rn.f32 	%f12, %f10, 0f34000000, %f11;
	add.f32 	%f13, %f9, 0fBF800000;
	add.f32 	%f14, %f9, 0f3F800000;
	rcp.approx.ftz.f32 	%f15, %f14;
	add.f32 	%f16, %f13, %f13;
	mul.f32 	%f17, %f16, %f15;
	mul.f32 	%f18, %f17, %f17;
	neg.f32 	%f19, %f17;
	sub.f32 	%f20, %f13, %f17;
	add.f32 	%f21, %f20, %f20;
	fma.rn.f32 	%f22, %f19, %f13, %f21;
	mul.rn.f32 	%f23, %f15, %f22;
	fma.rn.f32 	%f24, %f18, 0f3A2C32E4, 0f3B52E7DB;
	fma.rn.f32 	%f25, %f24, %f18, 0f3C93BB73;
	fma.rn.f32 	%f26, %f25, %f18, 0f3DF6384F;
	mul.rn.f32 	%f27, %f26, %f18;
	fma.rn.f32 	%f28, %f17, 0f3FB8AA3B, %f12;
	mul.f32 	%f29, %f27, 0f40400000;
	sub.f32 	%f30, %f12, %f28;
	fma.rn.f32 	%f31, %f17, 0f3FB8AA3B, %f30;
	fma.rn.f32 	%f32, %f23, 0f3FB8AA3B, %f31;
	fma.rn.f32 	%f33, %f17, 0f32A55E34, %f32;
	fma.rn.f32 	%f34, %f29, %f23, %f33;
	fma.rn.f32 	%f35, %f27, %f17, %f34;
	add.rn.f32 	%f36, %f28, %f35;
	mov.f32 	%f37, 0f40400000;
	mul.rn.f32 	%f38, %f36, %f37;
	cvt.rni.f32.f32 	%f39, %f38;
	sub.f32 	%f40, %f38, %f39;
	neg.f32 	%f41, %f38;
	fma.rn.f32 	%f42, %f36, 0f40400000, %f41;
	neg.f32 	%f43, %f28;
	add.rn.f32 	%f44, %f36, %f43;
	neg.f32 	%f45, %f44;
	add.rn.f32 	%f46, %f35, %f45;
	fma.rn.f32 	%f47, %f46, 0f40400000, %f42;
	add.f32 	%f48, %f40, %f47;
	setp.gt.f32 	%p31, %f39, 0f00000000;
	selp.b32 	%r162, 0, -2097152000, %p31;
	setp.eq.s16 	%p32, %rs1, 0;
	setp.eq.f32 	%p33, %f2, 0f7F800000;
	add.f32 	%f49, %f1, %f1;
	setp.lt.f32 	%p34, %f38, 0f00000000;
	selp.f32 	%f50, 0f00000000, 0f7F800000, %p34;
	abs.f32 	%f51, %f38;
	setp.gt.f32 	%p35, %f51, 0f43180000;
	cvt.rzi.s32.f32 	%r163, %f39;
	shl.b32 	%r164, %r163, 23;
	sub.s32 	%r165, %r164, %r162;
	mov.b32 	%f52, %r165;
	add.s32 	%r166, %r162, 2130706432;
	mov.b32 	%f53, %r166;
	fma.rn.f32 	%f54, %f48, 0f391FCB8E, 0f3AAF85ED;
	fma.rn.f32 	%f55, %f54, %f48, 0f3C1D9856;
	fma.rn.f32 	%f56, %f55, %f48, 0f3D6357BB;
	fma.rn.f32 	%f57, %f56, %f48, 0f3E75FDEC;
	fma.rn.f32 	%f58, %f57, %f48, 0f3F317218;
	fma.rn.f32 	%f59, %f58, %f48, 0f3F800000;
	mul.f32 	%f60, %f59, %f53;
	mul.f32 	%f61, %f60, %f52;
	selp.f32 	%f62, %f50, %f61, %p35;
	selp.f32 	%f63, %f49, %f62, %p33;
	selp.f32 	%f66, %f49, %f63, %p32;
$L__BB150_63:
	// begin inline asm
	{  cvt.rn.f16.f32 %rs19, %f66;}

	// end inline asm
	st.shared.u16 	[%r7], %rs19;
	bar.sync 	0;
	setp.ne.s32 	%p36, %r1, 0;
	@%p36 bra 	$L__BB150_81;
	setp.gt.u32 	%p37, %r5, 1;
	@%p37 bra 	$L__BB150_66;
	shl.b32 	%r167, %r3, 1;
	mov.u32 	%r168, reducel3sdata_u8;
	add.s32 	%r169, %r168, %r167;
	ld.shared.u16 	%rs118, [%r169];
	bra.uni 	$L__BB150_80;
$L__BB150_66:
	shl.b32 	%r171, %r3, 1;
	mov.u32 	%r172, reducel3sdata_u8;
	add.s32 	%r42, %r172, %r171;
	ld.shared.u16 	%rs118, [%r42];
	add.s32 	%r43, %r5, -1;
	add.s32 	%r173, %r5, -2;
	and.b32  	%r44, %r43, 15;
	setp.lt.u32 	%p38, %r173, 15;
	mov.b32 	%r235, 1;
	@%p38 bra 	$L__BB150_70;
	and.b32  	%r176, %r43, -16;
	neg.s32 	%r232, %r176;
	shl.b32 	%r46, %r2, 1;
	add.s32 	%r178, %r171, %r46;
	add.s32 	%r230, %r172, %r178;
	shl.b32 	%r48, %r2, 5;
	mov.b32 	%r233, 1;
	mov.b32 	%r231, 0;
$L__BB150_68:
	.pragma "nounroll";
	mul.lo.s32 	%r180, %r233, %r2;
	shl.b32 	%r181, %r180, 1;
	add.s32 	%r182, %r42, %r181;
	ld.shared.u16 	%rs23, [%r230];
	// begin inline asm
	{add.f16 %rs21,%rs118,%rs23;
}
	// end inline asm
	add.s32 	%r183, %r182, %r46;
	ld.shared.u16 	%rs26, [%r183];
	// begin inline asm
	{add.f16 %rs24,%rs21,%rs26;
}
	// end inline asm
	add.s32 	%r184, %r183, %r46;
	ld.shared.u16 	%rs29, [%r184];
	// begin inline asm
	{add.f16 %rs27,%rs24,%rs29;
}
	// end inline asm
	add.s32 	%r185, %r184, %r46;
	ld.shared.u16 	%rs32, [%r185];
	// begin inline asm
	{add.f16 %rs30,%rs27,%rs32;
}
	// end inline asm
	add.s32 	%r186, %r185, %r46;
	ld.shared.u16 	%rs35, [%r186];
	// begin inline asm
	{add.f16 %rs33,%rs30,%rs35;
}
	// end inline asm
	add.s32 	%r187, %r186, %r46;
	ld.shared.u16 	%rs38, [%r187];
	// begin inline asm
	{add.f16 %rs36,%rs33,%rs38;
}
	// end inline asm
	add.s32 	%r188, %r187, %r46;
	ld.shared.u16 	%rs41, [%r188];
	// begin inline asm
	{add.f16 %rs39,%rs36,%rs41;
}
	// end inline asm
	add.s32 	%r189, %r188, %r46;
	ld.shared.u16 	%rs44, [%r189];
	// begin inline asm
	{add.f16 %rs42,%rs39,%rs44;
}
	// end inline asm
	add.s32 	%r190, %r189, %r46;
	ld.shared.u16 	%rs47, [%r190];
	// begin inline asm
	{add.f16 %rs45,%rs42,%rs47;
}
	// end inline asm
	add.s32 	%r191, %r190, %r46;
	ld.shared.u16 	%rs50, [%r191];
	// begin inline asm
	{add.f16 %rs48,%rs45,%rs50;
}
	// end inline asm
	add.s32 	%r192, %r191, %r46;
	ld.shared.u16 	%rs53, [%r192];
	// begin inline asm
	{add.f16 %rs51,%rs48,%rs53;
}
	// end inline asm
	add.s32 	%r193, %r192, %r46;
	ld.shared.u16 	%rs56, [%r193];
	// begin inline asm
	{add.f16 %rs54,%rs51,%rs56;
}
	// end inline asm
	add.s32 	%r194, %r193, %r46;
	ld.shared.u16 	%rs59, [%r194];
	// begin inline asm
	{add.f16 %rs57,%rs54,%rs59;
}
	// end inline asm
	add.s32 	%r195, %r194, %r46;
	ld.shared.u16 	%rs62, [%r195];
	// begin inline asm
	{add.f16 %rs60,%rs57,%rs62;
}
	// end inline asm
	add.s32 	%r196, %r195, %r46;
	ld.shared.u16 	%rs65, [%r196];
	// begin inline asm
	{add.f16 %rs63,%rs60,%rs65;
}
	// end inline asm
	add.s32 	%r197, %r196, %r46;
	ld.shared.u16 	%rs68, [%r197];
	// begin inline asm
	{add.f16 %rs118,%rs63,%rs68;
}
	// end inline asm
	add.s32 	%r233, %r233, 16;
	add.s32 	%r232, %r232, 16;
	add.s32 	%r231, %r231, 16;
	add.s32 	%r230, %r230, %r48;
	setp.ne.s32 	%p39, %r232, 0;
	@%p39 bra 	$L__BB150_68;
	add.s32 	%r235, %r231, 1;
$L__BB150_70:
	setp.eq.s32 	%p40, %r44, 0;
	@%p40 bra 	$L__BB150_79;
	and.b32  	%r59, %r43, 7;
	setp.lt.u32 	%p41, %r44, 8;
	@%p41 bra 	$L__BB150_73;
	mul.lo.s32 	%r198, %r235, %r2;
	shl.b32 	%r199, %r198, 1;
	add.s32 	%r200, %r42, %r199;
	ld.shared.u16 	%rs72, [%r200];
	// begin inline asm
	{add.f16 %rs70,%rs118,%rs72;
}
	// end inline asm
	shl.b32 	%r201, %r2, 1;
	add.s32 	%r202, %r200, %r201;
	ld.shared.u16 	%rs75, [%r202];
	// begin inline asm
	{add.f16 %rs73,%rs70,%rs75;
}
	// end inline asm
	add.s32 	%r203, %r202, %r201;
	ld.shared.u16 	%rs78, [%r203];
	// begin inline asm
	{add.f16 %rs76,%rs73,%rs78;
}
	// end inline asm
	add.s32 	%r204, %r203, %r201;
	ld.shared.u16 	%rs81, [%r204];
	// begin inline asm
	{add.f16 %rs79,%rs76,%rs81;
}
	// end inline asm
	add.s32 	%r205, %r204, %r201;
	ld.shared.u16 	%rs84, [%r205];
	// begin inline asm
	{add.f16 %rs82,%rs79,%rs84;
}
	// end inline asm
	add.s32 	%r206, %r205, %r201;
	ld.shared.u16 	%rs87, [%r206];
	// begin inline asm
	{add.f16 %rs85,%rs82,%rs87;
}
	// end inline asm
	add.s32 	%r207, %r206, %r201;
	ld.shared.u16 	%rs90, [%r207];
	// begin inline asm
	{add.f16 %rs88,%rs85,%rs90;
}
	// end inline asm
	add.s32 	%r208, %r207, %r201;
	ld.shared.u16 	%rs93, [%r208];
	// begin inline asm
	{add.f16 %rs118,%rs88,%rs93;
}
	// end inline asm
	add.s32 	%r235, %r235, 8;
$L__BB150_73:
	setp.eq.s32 	%p42, %r59, 0;
	@%p42 bra 	$L__BB150_79;
	and.b32  	%r62, %r43, 3;
	setp.lt.u32 	%p43, %r59, 4;
	@%p43 bra 	$L__BB150_76;
	mul.lo.s32 	%r209, %r235, %r2;
	shl.b32 	%r210, %r209, 1;
	add.s32 	%r211, %r42, %r210;
	ld.shared.u16 	%rs97, [%r211];
	// begin inline asm
	{add.f16 %rs95,%rs118,%rs97;
}
	// end inline asm
	shl.b32 	%r212, %r2, 1;
	add.s32 	%r213, %r211, %r212;
	ld.shared.u16 	%rs100, [%r213];
	// begin inline asm
	{add.f16 %rs98,%rs95,%rs100;
}
	// end inline asm
	add.s32 	%r214, %r213, %r212;
	ld.shared.u16 	%rs103, [%r214];
	// begin inline asm
	{add.f16 %rs101,%rs98,%rs103;
}
	// end inline asm
	add.s32 	%r215, %r214, %r212;
	ld.shared.u16 	%rs106, [%r215];
	// begin inline asm
	{add.f16 %rs118,%rs101,%rs106;
}
	// end inline asm
	add.s32 	%r235, %r235, 4;
$L__BB150_76:
	setp.eq.s32 	%p44, %r62, 0;
	@%p44 bra 	$L__BB150_79;
	mul.lo.s32 	%r216, %r2, %r235;
	shl.b32 	%r217, %r216, 1;
	add.s32 	%r219, %r217, %r171;
	add.s32 	%r238, %r172, %r219;
	shl.b32 	%r66, %r2, 1;
	neg.s32 	%r237, %r62;
$L__BB150_78:
	.pragma "nounroll";
	ld.shared.u16 	%rs109, [%r238];
	// begin inline asm
	{add.f16 %rs118,%rs118,%rs109;
}
	// end inline asm
	add.s32 	%r238, %r238, %r66;
	add.s32 	%r237, %r237, 1;
	setp.ne.s32 	%p45, %r237, 0;
	@%p45 bra 	$L__BB150_78;
$L__BB150_79:
	st.shared.u16 	[%r42], %rs118;
$L__BB150_80:
	cvt.u64.u32 	%rd265, %r4;
	mad.lo.s64 	%rd266, %rd147, %rd265, %rd3;
	cvta.to.global.u64 	%rd267, %rd144;
	shl.b64 	%rd268, %rd266, 1;
	add.s64 	%rd269, %rd267, %rd268;
	st.global.u16 	[%rd269], %rs118;
$L__BB150_81:
	ret;

}
	// .globl	contiguous_reducel333_u8
.visible .entry contiguous_reducel333_u8(
	.param .u64 .ptr .align 1 contiguous_reducel333_u8_param_0,
	.param .u64 .ptr .align 1 contiguous_reducel333_u8_param_1,
	.param .u64 contiguous_reducel333_u8_param_2,
	.param .u64 contiguous_reducel333_u8_param_3,
	.param .u64 contiguous_reducel333_u8_param_4
)
{
	.reg .pred 	%p<14>;
	.reg .b16 	%rs<119>;
	.reg .b32 	%r<111>;
	.reg .b64 	%rd<16>;

	ld.param.u64 	%rd2, [contiguous_reducel333_u8_param_0];
	ld.param.u64 	%rd3, [contiguous_reducel333_u8_param_1];
	ld.param.u64 	%rd4, [contiguous_reducel333_u8_param_3];
	ld.param.u64 	%rd5, [contiguous_reducel333_u8_param_4];
	mov.u32 	%r1, %tid.y;
	mov.u32 	%r2, %ntid.x;
	mov.u32 	%r3, %tid.x;
	mad.lo.s32 	%r39, %r1, %r2, %r3;
	mov.u32 	%r40, %ctaid.x;
	mad.lo.s32 	%r41, %r40, %r2, %r3;
	mov.u32 	%r4, %ctaid.y;
	mov.u32 	%r5, %ntid.y;
	mad.lo.s32 	%r42, %r4, %r5, %r1;
	shl.b32 	%r43, %r39, 1;
	mov.u32 	%r44, reducel3sdata_u8;
	add.s32 	%r7, %r44, %r43;
	mov.b32 	%r38, 0;
	// begin inline asm
	cvt.rn.f16.s32 %rs17, %r38;
	// end inline asm
	st.shared.u16 	[%r7], %rs17;
	cvt.u64.u32 	%rd1, %r41;
	setp.le.u64 	%p1, %rd4, %rd1;
	cvt.u64.u32 	%rd7, %r42;
	setp.le.u64 	%p2, %rd5, %rd7;
	or.pred  	%p3, %p1, %p2;
	@%p3 bra 	$L__BB151_19;
	cvt.u32.u64 	%r45, %rd1;
	cvta.to.global.u64 	%rd8, %rd3;
	cvt.u32.u64 	%r46, %rd4;
	mad.lo.s32 	%r47, %r42, %r46, %r45;
	mul.wide.u32 	%rd9, %r47, 2;
	add.s64 	%rd10, %rd8, %rd9;
	ld.global.u16 	%rs18, [%rd10];
	st.shared.u16 	[%r7], %rs18;
	bar.sync 	0;
	setp.ne.s32 	%p4, %r1, 0;
	@%p4 bra 	$L__BB151_19;
	setp.gt.u32 	%p5, %r5, 1;
	@%p5 bra 	$L__BB151_4;
	shl.b32 	%r48, %r3, 1;
	add.s32 	%r50, %r44, %r48;
	ld.shared.u16 	%rs117, [%r50];
	bra.uni 	$L__BB151_18;
$L__BB151_4:
	shl.b32 	%r52, %r3, 1;
	add.s32 	%r8, %r44, %r52;
	ld.shared.u16 	%rs117, [%r8];
	add.s32 	%r9, %r5, -1;
	add.s32 	%r54, %r5, -2;
	and.b32  	%r10, %r9, 15;
	setp.lt.u32 	%p6, %r54, 15;
	mov.b32 	%r107, 1;
	@%p6 bra 	$L__BB151_8;
	and.b32  	%r57, %r9, -16;
	neg.s32 	%r104, %r57;
	shl.b32 	%r12, %r2, 1;
	add.s32 	%r59, %r52, %r12;
	add.s32 	%r102, %r44, %r59;
	shl.b32 	%r14, %r2, 5;
	mov.b32 	%r105, 1;
	mov.b32 	%r103, 0;
$L__BB151_6:
	.pragma "nounroll";
	mul.lo.s32 	%r61, %r105, %r2;
	shl.b32 	%r62, %r61, 1;
	add.s32 	%r63, %r8, %r62;
	ld.shared.u16 	%rs22, [%r102];
	// begin inline asm
	{add.f16 %rs20,%rs117,%rs22;
}
	// end inline asm
	add.s32 	%r64, %r63, %r12;
	ld.shared.u16 	%rs25, [%r64];
	// begin inline asm
	{add.f16 %rs23,%rs20,%rs25;
}
	// end inline asm
	add.s32 	%r65, %r64, %r12;
	ld.shared.u16 	%rs28, [%r65];
	// begin inline asm
	{add.f16 %rs26,%rs23,%rs28;
}
	// end inline asm
	add.s32 	%r66, %r65, %r12;
	ld.shared.u16 	%rs31, [%r66];
	// begin inline asm
	{add.f16 %rs29,%rs26,%rs31;
}
	// end inline asm
	add.s32 	%r67, %r66, %r12;
	ld.shared.u16 	%rs34, [%r67];
	// begin inline asm
	{add.f16 %rs32,%rs29,%rs34;
}
	// end inline asm
	add.s32 	%r68, %r67, %r12;
	ld.shared.u16 	%rs37, [%r68];
	// begin inline asm
	{add.f16 %rs35,%rs32,%rs37;
}
	// end inline asm
	add.s32 	%r69, %r68, %r12;
	ld.shared.u16 	%rs40, [%r69];
	// begin inline asm
	{add.f16 %rs38,%rs35,%rs40;
}
	// end inline asm
	add.s32 	%r70, %r69, %r12;
	ld.shared.u16 	%rs43, [%r70];
	// begin inline asm
	{add.f16 %rs41,%rs38,%rs43;
}
	// end inline asm
	add.s32 	%r71, %r70, %r12;
	ld.shared.u16 	%rs46, [%r71];
	// begin inline asm
	{add.f16 %rs44,%rs41,%rs46;
}
	// end inline asm
	add.s32 	%r72, %r71, %r12;
	ld.shared.u16 	%rs49, [%r72];
	// begin inline asm
	{add.f16 %rs47,%rs44,%rs49;
}
	// end inline asm
	add.s32 	%r73, %r72, %r12;
	ld.shared.u16 	%rs52, [%r73];
	// begin inline asm
	{add.f16 %rs50,%rs47,%rs52;
}
	// end inline asm
	add.s32 	%r74, %r73, %r12;
	ld.shared.u16 	%rs55, [%r74];
	// begin inline asm
	{add.f16 %rs53,%rs50,%rs55;
}
	// end inline asm
	add.s32 	%r75, %r74, %r12;
	ld.shared.u16 	%rs58, [%r75];
	// begin inline asm
	{add.f16 %rs56,%rs53,%rs58;
}
	// end inline asm
	add.s32 	%r76, %r75, %r12;
	ld.shared.u16 	%rs61, [%r76];
	// begin inline asm
	{add.f16 %rs59,%rs56,%rs61;
}
	// end inline asm
	add.s32 	%r77, %r76, %r12;
	ld.shared.u16 	%rs64, [%r77];
	// begin inline asm
	{add.f16 %rs62,%rs59,%rs64;
}
	// end inline asm
	add.s32 	%r78, %r77, %r12;
	ld.shared.u16 	%rs67, [%r78];
	// begin inline asm
	{add.f16 %rs117,%rs62,%rs67;
}
	// end inline asm
	add.s32 	%r105, %r105, 16;
	add.s32 	%r104, %r104, 16;
	add.s32 	%r103, %r103, 16;
	add.s32 	%r102, %r102, %r14;
	setp.ne.s32 	%p7, %r104, 0;
	@%p7 bra 	$L__BB151_6;
	add.s32 	%r107, %r103, 1;
$L__BB151_8:
	setp.eq.s32 	%p8, %r10, 0;
	@%p8 bra 	$L__BB151_17;
	and.b32  	%r25, %r9, 7;
	setp.lt.u32 	%p9, %r10, 8;
	@%p9 bra 	$L__BB151_11;
	mul.lo.s32 	%r79, %r107, %r2;
	shl.b32 	%r80, %r79, 1;
	add.s32 	%r81, %r8, %r80;
	ld.shared.u16 	%rs71, [%r81];
	// begin inline asm
	{add.f16 %rs69,%rs117,%rs71;
}
	// end inline asm
	shl.b32 	%r82, %r2, 1;
	add.s32 	%r83, %r81, %r82;
	ld.shared.u16 	%rs74, [%r83];
	// begin inline asm
	{add.f16 %rs72,%rs69,%rs74;
}
	// end inline asm
	add.s32 	%r84, %r83, %r82;
	ld.shared.u16 	%rs77, [%r84];
	// begin inline asm
	{add.f16 %rs75,%rs72,%rs77;
}
	// end inline asm
	add.s32 	%r85, %r84, %r82;
	ld.shared.u16 	%rs80, [%r85];
	// begin inline asm
	{add.f16 %rs78,%rs75,%rs80;
}
	// end inline asm
	add.s32 	%r86, %r85, %r82;
	ld.shared.u16 	%rs83, [%r86];
	// begin inline asm
	{add.f16 %rs81,%rs78,%rs83;
}
	// end inline asm
	add.s32 	%r87, %r86, %r82;
	ld.shared.u16 	%rs86, [%r87];
	// begin inline asm
	{add.f16 %rs84,%rs81,%rs86;
}
	// end inline asm
	add.s32 	%r88, %r87, %r82;
	ld.shared.u16 	%rs89, [%r88];
	// begin inline asm
	{add.f16 %rs87,%rs84,%rs89;
}
	// end inline asm
	add.s32 	%r89, %r88, %r82;
	ld.shared.u16 	%rs92, [%r89];
	// begin inline asm
	{add.f16 %rs117,%rs87,%rs92;
}
	// end inline asm
	add.s32 	%r107, %r107, 8;
$L__BB151_11:
	setp.eq.s32 	%p10, %r25, 0;
	@%p10 bra 	$L__BB151_17;
	and.b32  	%r28, %r9, 3;
	setp.lt.u32 	%p11, %r25, 4;
	@%p11 bra 	$L__BB151_14;
	mul.lo.s32 	%r90, %r107, %r2;
	shl.b32 	%r91, %r90, 1;
	add.s32 	%r92, %r8, %r91;
	ld.shared.u16 	%rs96, [%r92];
	// begin inline asm
	{add.f16 %rs94,%rs117,%rs96;
}
	// end inline asm
	shl.b32 	%r93, %r2, 1;
	add.s32 	%r94, %r92, %r93;
	ld.shared.u16 	%rs99, [%r94];
	// begin inline asm
	{add.f16 %rs97,%rs94,%rs99;
}
	// end inline asm
	add.s32 	%r95, %r94, %r93;
	ld.shared.u16 	%rs102, [%r95];
	// begin inline asm
	{add.f16 %rs100,%rs97,%rs102;
}
	// end inline asm
	add.s32 	%r96, %r95, %r93;
	ld.shared.u16 	%rs105, [%r96];
	// begin inline asm
	{add.f16 %rs117,%rs100,%rs105;
}
	// end inline asm
	add.s32 	%r107, %r107, 4;
$L__BB151_14:
	setp.eq.s32 	%p12, %r28, 0;
	@%p12 bra 	$L__BB151_17;
	mul.lo.s32 	%r97, %r2, %r107;
	shl.b32 	%r98, %r97, 1;
	add.s32 	%r100, %r98, %r52;
	add.s32 	%r110, %r44, %r100;
	shl.b32 	%r32, %r2, 1;
	neg.s32 	%r109, %r28;
$L__BB151_16:
	.pragma "nounroll";
	ld.shared.u16 	%rs108, [%r110];
	// begin inline asm
	{add.f16 %rs117,%rs117,%rs108;
}
	// end inline asm
	add.s32 	%r110, %r110, %r32;
	add.s32 	%r109, %r109, 1;
	setp.ne.s32 	%p13, %r109, 0;
	@%p13 bra 	$L__BB151_16;
$L__BB151_17:
	st.shared.u16 	[%r8], %rs117;
$L__BB151_18:
	cvt.u64.u32 	%rd11, %r4;
	mad.lo.s64 	%rd12, %rd4, %rd11, %rd1;
	cvta.to.global.u64 	%rd13, %rd2;
	shl.b64 	%rd14, %rd12, 1;
	add.s64 	%rd15, %rd13, %rd14;
	st.global.u16 	[%rd15], %rs117;
$L__BB151_19:
	ret;

}
	// .globl	contiguous_reducel3_u16
.visible .entry contiguous_reducel3_u16(
	.param .u64 .ptr .align 1 contiguous_reducel3_u16_param_0,
	.param .u64 .ptr .align 1 contiguous_reducel3_u16_param_1,
	.param .u64 contiguous_reducel3_u16_param_2
)
{
	.reg .pred 	%p<32>;
	.reg .b16 	%rs<29>;
	.reg .b32 	%r<44>;
	.reg .b32 	%f<198>;
	.reg .b64 	%rd<16>;

	ld.param.u64 	%rd4, [contiguous_reducel3_u16_param_0];
	ld.param.u64 	%rd6, [contiguous_reducel3_u16_param_1];
	ld.param.u64 	%rd5, [contiguous_reducel3_u16_param_2];
	cvta.to.global.u64 	%rd1, %rd6;
	mov.u32 	%r1, %tid.x;
	mov.u32 	%r2, %ctaid.x;
	mov.u32 	%r43, %ntid.x;
	mul.lo.s32 	%r9, %r2, %r43;
	shl.b32 	%r10, %r9, 1;
	add.s32 	%r4, %r10, %r1;
	shl.b32 	%r11, %r1, 1;
	mov.u32 	%r12, reducel3sdata_u16;
	add.s32 	%r5, %r12, %r11;
	mov.b32 	%r8, 0;
	// begin inline asm
	cvt.rn.f16.s32 %rs4, %r8;
	// end inline asm
	st.shared.u16 	[%r5], %rs4;
	add.s32 	%r13, %r4, %r43;
	cvt.u64.u32 	%rd2, %r13;
	setp.le.u64 	%p1, %rd5, %rd2;
	@%p1 bra 	$L__BB152_10;
	mul.wide.u32 	%rd9, %r4, 2;
	add.s64 	%rd10, %rd1, %rd9;
	ld.global.u16 	%rs1, [%rd10];
	cvt.rn.f32.u16 	%f1, %rs1;
	abs.f32 	%f2, %f1;
	setp.eq.s16 	%p11, %rs1, 1;
	mov.f32 	%f195, 0f3F800000;
	@%p11 bra 	$L__BB152_5;
	setp.num.f32 	%p12, %f2, %f2;
	@%p12 bra 	$L__BB152_4;
	mov.f32 	%f134, 0f40400000;
	add.rn.f32 	%f195, %f1, %f134;
	bra.uni 	$L__BB152_5;
$L__BB152_4:
	setp.lt.f32 	%p13, %f2, 0f00800000;
	mul.f32 	%f77, %f2, 0f4B800000;
	selp.f32 	%f78, %f77, %f2, %p13;
	mov.b32 	%r23, %f78;
	add.s32 	%r24, %r23, -1060439283;
	and.b32  	%r25, %r24, -8388608;
	sub.s32 	%r26, %r23, %r25;
	mov.b32 	%f79, %r26;
	cvt.rn.f32.s32 	%f80, %r25;
	selp.f32 	%f81, 0fC1C00000, 0f00000000, %p13;
	fma.rn.f32 	%f82, %f80, 0f34000000, %f81;
	add.f32 	%f83, %f79, 0fBF800000;
	add.f32 	%f84, %f79, 0f3F800000;
	rcp.approx.ftz.f32 	%f85, %f84;
	add.f32 	%f86, %f83, %f83;
	mul.f32 	%f87, %f86, %f85;
	mul.f32 	%f88, %f87, %f87;
	neg.f32 	%f89, %f87;
	sub.f32 	%f90, %f83, %f87;
	add.f32 	%f91, %f90, %f90;
	fma.rn.f32 	%f92, %f89, %f83, %f91;
	mul.rn.f32 	%f93, %f85, %f92;
	fma.rn.f32 	%f94, %f88, 0f3A2C32E4, 0f3B52E7DB;
	fma.rn.f32 	%f95, %f94, %f88, 0f3C93BB73;
	fma.rn.f32 	%f96, %f95, %f88, 0f3DF6384F;
	mul.rn.f32 	%f97, %f96, %f88;
	fma.rn.f32 	%f98, %f87, 0f3FB8AA3B, %f82;
	mul.f32 	%f99, %f97, 0f40400000;
	sub.f32 	%f100, %f82, %f98;
	fma.rn.f32 	%f101, %f87, 0f3FB8AA3B, %f100;
	fma.rn.f32 	%f102, %f93, 0f3FB8AA3B, %f101;
	fma.rn.f32 	%f103, %f87, 0f32A55E34, %f102;
	fma.rn.f32 	%f104, %f99, %f93, %f103;
	fma.rn.f32 	%f105, %f97, %f87, %f104;
	add.rn.f32 	%f106, %f98, %f105;
	mov.f32 	%f107, 0f40400000;
	mul.rn.f32 	%f108, %f106, %f107;
	cvt.rni.f32.f32 	%f109, %f108;
	sub.f32 	%f110, %f108, %f109;
	neg.f32 	%f111, %f108;
	fma.rn.f32 	%f112, %f106, 0f40400000, %f111;
	neg.f32 	%f113, %f98;
	add.rn.f32 	%f114, %f106, %f113;
	neg.f32 	%f115, %f114;
	add.rn.f32 	%f116, %f105, %f115;
	fma.rn.f32 	%f117, %f116, 0f40400000, %f112;
	add.f32 	%f118, %f110, %f117;
	setp.gt.f32 	%p14, %f109, 0f00000000;
	selp.b32 	%r27, 0, -2097152000, %p14;
	setp.eq.s16 	%p15, %rs1, 0;
	setp.eq.f32 	%p16, %f2, 0f7F800000;
	add.f32 	%f119, %f1, %f1;
	setp.lt.f32 	%p17, %f108, 0f00000000;
	selp.f32 	%f120, 0f00000000, 0f7F800000, %p17;
	abs.f32 	%f121, %f108;
	setp.gt.f32 	%p18, %f121, 0f43180000;
	cvt.rzi.s32.f32 	%r28, %f109;
	shl.b32 	%r29, %r28, 23;
	sub.s32 	%r30, %r29, %r27;
	mov.b32 	%f122, %r30;
	add.s32 	%r31, %r27, 2130706432;
	mov.b32 	%f123, %r31;
	fma.rn.f32 	%f124, %f118, 0f391FCB8E, 0f3AAF85ED;
	fma.rn.f32 	%f125, %f124, %f118, 0f3C1D9856;
	fma.rn.f32 	%f126, %f125, %f118, 0f3D6357BB;
	fma.rn.f32 	%f127, %f126, %f118, 0f3E75FDEC;
	fma.rn.f32 	%f128, %f127, %f118, 0f3F317218;
	fma.rn.f32 	%f129, %f128, %f118, 0f3F800000;
	mul.f32 	%f130, %f129, %f123;
	mul.f32 	%f131, %f130, %f122;
	selp.f32 	%f132, %f120, %f131, %p18;
	selp.f32 	%f133, %f119, %f132, %p16;
	selp.f32 	%f195, %f119, %f133, %p15;
$L__BB152_5:
	shl.b64 	%rd11, %rd2, 1;
	add.s64 	%rd12, %rd1, %rd11;
	ld.global.u16 	%rs2, [%rd12];
	cvt.rn.f32.u16 	%f6, %rs2;
	abs.f32 	%f7, %f6;
	setp.eq.s16 	%p19, %rs2, 1;
	mov.f32 	%f196, 0f3F800000;
	@%p19 bra 	$L__BB152_9;
	setp.num.f32 	%p20, %f7, %f7;
	@%p20 bra 	$L__BB152_8;
	mov.f32 	%f193, 0f40400000;
	add.rn.f32 	%f196, %f6, %f193;
	bra.uni 	$L__BB152_9;
$L__BB152_8:
	setp.lt.f32 	%p21, %f7, 0f00800000;
	mul.f32 	%f136, %f7, 0f4B800000;
	selp.f32 	%f137, %f136, %f7, %p21;
	mov.b32 	%r32, %f137;
	add.s32 	%r33, %r32, -1060439283;
	and.b32  	%r34, %r33, -8388608;
	sub.s32 	%r35, %r32, %r34;
	mov.b32 	%f138, %r35;
	cvt.rn.f32.s32 	%f139, %r34;
	selp.f32 	%f140, 0fC1C00000, 0f00000000, %p21;
	fma.rn.f32 	%f141, %f139, 0f34000000, %f140;
	add.f32 	%f142, %f138, 0fBF800000;
	add.f32 	%f143, %f138, 0f3F800000;
	rcp.approx.ftz.f32 	%f144, %f143;
	add.f32 	%f145, %f142, %f142;
	mul.f32 	%f146, %f145, %f144;
	mul.f32 	%f147, %f146, %f146;
	neg.f32 	%f148, %f146;
	sub.f32 	%f149, %f142, %f146;
	add.f32 	%f150, %f149, %f149;
	fma.rn.f32 	%f151, %f148, %f142, %f150;
	mul.rn.f32 	%f152, %f144, %f151;
	fma.rn.f32 	%f153, %f147, 0f3A2C32E4, 0f3B52E7DB;
	fma.rn.f32 	%f154, %f153, %f147, 0f3C93BB73;
	fma.rn.f32 	%f155, %f154, %f147, 0f3DF6384F;
	mul.rn.f32 	%f156, %f155, %f147;
	fma.rn.f32 	%f157, %f146, 0f3FB8AA3B, %f141;
	mul.f32 	%f158, %f156, 0f40400000;
	sub.f32 	%f159, %f141, %f157;
	fma.rn.f32 	%f160, %f146, 0f3FB8AA3B, %f159;
	fma.rn.f32 	%f161, %f152, 0f3FB8AA3B, %f160;
	fma.rn.f32 	%f162, %f146, 0f32A55E34, %f161;
	fma.rn.f32 	%f163, %f158, %f152, %f162;
	fma.rn.f32 	%f164, %f156, %f146, %f163;
	add.rn.f32 	%f165, %f157, %f164;
	mov.f32 	%f166, 0f40400000;
	mul.rn.f32 	%f167, %f165, %f166;
	cvt.rni.f32.f32 	%f168, %f167;
	sub.f32 	%f169, %f167, %f168;
	neg.f32 	%f170, %f167;
	fma.rn.f32 	%f171, %f165, 0f40400000, %f170;
	neg.f32 	%f172, %f157;
	add.rn.f32 	%f173, %f165, %f172;
	neg.f32 	%f174, %f173;
	add.rn.f32 	%f175, %f164, %f174;
	fma.rn.f32 	%f176, %f175, 0f40400000, %f171;
	add.f32 	%f177, %f169, %f176;
	setp.gt.f32 	%p22, %f168, 0f00000000;
	selp.b32 	%r36, 0, -2097152000, %p22;
	setp.eq.s16 	%p23, %rs2, 0;
	setp.eq.f32 	%p24, %f7, 0f7F800000;
	add.f32 	%f178, %f6, %f6;
	setp.lt.f32 	%p25, %f167, 0f00000000;
	selp.f32 	%f179, 0f00000000, 0f7F800000, %p25;
	abs.f32 	%f180, %f167;
	setp.gt.f32 	%p26, %f180, 0f43180000;
	cvt.rzi.s32.f32 	%r37, %f168;
	shl.b32 	%r38, %r37, 23;
	sub.s32 	%r39, %r38, %r36;
	mov.b32 	%f181, %r39;
	add.s32 	%r40, %r36, 2130706432;
	mov.b32 	%f182, %r40;
	fma.rn.f32 	%f183, %f177, 0f391FCB8E, 0f3AAF85ED;
	fma.rn.f32 	%f184, %f183, %f177, 0f3C1D9856;
	fma.rn.f32 	%f185, %f184, %f177, 0f3D6357BB;
	fma.rn.f32 	%f186, %f185, %f177, 0f3E75FDEC;
	fma.rn.f32 	%f187, %f186, %f177, 0f3F317218;
	fma.rn.f32 	%f188, %f187, %f177, 0f3F800000;
	mul.f32 	%f189, %f188, %f182;
	mul.f32 	%f190, %f189, %f181;
	selp.f32 	%f191, %f179, %f190, %p26;
	selp.f32 	%f192, %f178, %f191, %p24;
	selp.f32 	%f196, %f178, %f192, %p23;
$L__BB152_9:
	add.f32 	%f194, %f195, %f196;
	// begin inline asm
	{  cvt.rn.f16.f32 %rs6, %f194;}

	// end inline asm
	st.shared.u16 	[%r5], %rs6;
	bra.uni 	$L__BB152_16;
$L__BB152_10:
	cvt.u64.u32 	%rd3, %r4;
	setp.le.u64 	%p2, %rd5, %rd3;
	@%p2 bra 	$L__BB152_16;
	shl.b64 	%rd7, %rd3, 1;
	add.s64 	%rd8, %rd1, %rd7;
	ld.global.u16 	%rs3, [%rd8];
	cvt.rn.f32.u16 	%f11, %rs3;
	abs.f32 	%f12, %f11;
	setp.eq.s16 	%p3, %rs3, 1;
	mov.f32 	%f197, 0f3F800000;
	@%p3 bra 	$L__BB152_15;
	setp.num.f32 	%p4, %f12, %f12;
	@%p4 bra 	$L__BB152_14;
	mov.f32 	%f74, 0f40400000;
	add.rn.f32 	%f197, %f11, %f74;
	bra.uni 	$L__BB152_15;
$L__BB152_14:
	setp.lt.f32 	%p5, %f12, 0f00800000;
	mul.f32 	%f17, %f12, 0f4B800000;
	selp.f32 	%f18, %f17, %f12, %p5;
	mov.b32 	%r14, %f18;
	add.s32 	%r15, %r14, -1060439283;
	and.b32  	%r16, %r15, -8388608;
	sub.s32 	%r17, %r14, %r16;
	mov.b32 	%f19, %r17;
	cvt.rn.f32.s32 	%f20, %r16;
	selp.f32 	%f21, 0fC1C00000, 0f00000000, %p5;
	fma.rn.f32 	%f22, %f20, 0f34000000, %f21;
	add.f32 	%f23, %f19, 0fBF800000;
	add.f32 	%f24, %f19, 0f3F800000;
	rcp.approx.ftz.f32 	%f25, %f24;
	add.f32 	%f26, %f23, %f23;
	mul.f32 	%f27, %f26, %f25;
	mul.f32 	%f28, %f27, %f27;
	neg.f32 	%f29, %f27;
	sub.f32 	%f30, %f23, %f27;
	add.f32 	%f31, %f30, %f30;
	fma.rn.f32 	%f32, %f29, %f23, %f31;
	mul.rn.f32 	%f33, %f25, %f32;
	fma.rn.f32 	%f34, %f28, 0f3A2C32E4, 0f3B52E7DB;
	fma.rn.f32 	%f35, %f34, %f28, 0f3C93BB73;
	fma.rn.f32 	%f36, %f35, %f28, 0f3DF6384F;
	mul.rn.f32 	%f37, %f36, %f28;
	fma.rn.f32 	%f38, %f27, 0f3FB8AA3B, %f22;
	mul.f32 	%f39, %f37, 0f40400000;
	sub.f32 	%f40, %f22, %f38;
	fma.rn.f32 	%f41, %f27, 0f3FB8AA3B, %f40;
	fma.rn.f32 	%f42, %f33, 0f3FB8AA3B, %f41;
	fma.rn.f32 	%f43, %f27, 0f32A55E34, %f42;
	fma.rn.f32 	%f44, %f39, %f33, %f43;
	fma.rn.f32 	%f45, %f37, %f27, %f44;
	add.rn.f32 	%f46, %f38, %f45;
	mov.f32 	%f47, 0f40400000;
	mul.rn.f32 	%f48, %f46, %f47;
	cvt.rni.f32.f32 	%f49, %f48;
	sub.f32 	%f50, %f48, %f49;
	neg.f32 	%f51, %f48;
	fma.rn.f32 	%f52, %f46, 0f40400000, %f51;
	neg.f32 	%f53, %f38;
	add.rn.f32 	%f54, %f46, %f53;
	neg.f32 	%f55, %f54;
	add.rn.f32 	%f56, %f45, %f55;
	fma.rn.f32 	%f57, %f56, 0f40400000, %f52;
	add.f32 	%f58, %f50, %f57;
	setp.gt.f32 	%p6, %f49, 0f00000000;
	selp.b32 	%r18, 0, -2097152000, %p6;
	setp.eq.s16 	%p7, %rs3, 0;
	setp.eq.f32 	%p8, %f12, 0f7F800000;
	add.f32 	%f59, %f11, %f11;
	setp.lt.f32 	%p9, %f48, 0f00000000;
	selp.f32 	%f60, 0f00000000, 0f7F800000, %p9;
	abs.f32 	%f61, %f48;
	setp.gt.f32 	%p10, %f61, 0f43180000;
	cvt.rzi.s32.f32 	%r19, %f49;
	shl.b32 	%r20, %r19, 23;
	sub.s32 	%r21, %r20, %r18;
	mov.b32 	%f62, %r21;
	add.s32 	%r22, %r18, 2130706432;
	mov.b32 	%f63, %r22;
	fma.rn.f32 	%f64, %f58, 0f391FCB8E, 0f3AAF85ED;
	fma.rn.f32 	%f65, %f64, %f58, 0f3C1D9856;
	fma.rn.f32 	%f66, %f65, %f58, 0f3D6357BB;
	fma.rn.f32 	%f67, %f66, %f58, 0f3E75FDEC;
	fma.rn.f32 	%f68, %f67, %f58, 0f3F317218;
	fma.rn.f32 	%f69, %f68, %f58, 0f3F800000;
	mul.f32 	%f70, %f69, %f63;
	mul.f32 	%f71, %f70, %f62;
	selp.f32 	%f72, %f60, %f71, %p10;
	selp.f32 	%f73, %f59, %f72, %p8;
	selp.f32 	%f197, %f59, %f73, %p7;
$L__BB152_15:
	// begin inline asm
	{  cvt.rn.f16.f32 %rs5, %f197;}

	// end inline asm
	st.shared.u16 	[%r5], %rs5;
$L__BB152_16:
	bar.sync 	0;
	setp.lt.u32 	%p27, %r43, 66;
	@%p27 bra 	$L__BB152_20;
$L__BB152_17:
	shr.u32 	%r7, %r43, 1;
	setp.ge.u32 	%p28, %r1, %r7;
	@%p28 bra 	$L__BB152_19;
	ld.shared.u16 	%rs8, [%r5];
	and.b32  	%r41, %r43, 2046;
	add.s32 	%r42, %r5, %r41;
	ld.shared.u16 	%rs9, [%r42];
	// begin inline asm
	{add.f16 %rs7,%rs8,%rs9;
}
	// end inline asm
	st.shared.u16 	[%r5], %rs7;
$L__BB152_19:
	bar.sync 	0;
	setp.gt.u32 	%p29, %r43, 131;
	mov.u32 	%r43, %r7;
	@%p29 bra 	$L__BB152_17;
$L__BB152_20:
	setp.gt.u32 	%p30, %r1, 31;
	@%p30 bra 	$L__BB152_23;
	ld.shared.u16 	%rs11, [%r5];
	ld.shared.u16 	%rs12, [%r5+64];
	// begin inline asm
	{add.f16 %rs10,%rs11,%rs12;
}
	// end inline asm
	st.volatile.shared.u16 	[%r5], %rs10;
	ld.shared.u16 	%rs15, [%r5+32];
	// begin inline asm
	{add.f16 %rs13,%rs10,%rs15;
}
	// end inline asm
	st.volatile.shared.u16 	[%r5], %rs13;
	ld.shared.u16 	%rs18, [%r5+16];
	// begin inline asm
	{add.f16 %rs16,%rs13,%rs18;
}
	// end inline asm
	st.volatile.shared.u16 	[%r5], %rs16;
	ld.shared.u16 	%rs21, [%r5+8];
	// begin inline asm
	{add.f16 %rs19,%rs16,%rs21;
}
	// end inline asm
	st.volatile.shared.u16 	[%r5], %rs19;
	ld.shared.u16 	%rs24, [%r5+4];
	// begin inline asm
	{add.f16 %rs22,%rs19,%rs24;
}
	// end inline asm
	st.volatile.shared.u16 	[%r5], %rs22;
	ld.shared.u16 	%rs27, [%r5+2];
	// begin inline asm
	{add.f16 %rs25,%rs22,%rs27;
}
	// end inline asm
	st.volatile.shared.u16 	[%r5], %rs25;
	setp.ne.s32 	%p31, %r1, 0;
	@%p31 bra 	$L__BB152_23;
	cvta.to.global.u64 	%rd13, %rd4;
	mul.wide.u32 	%rd14, %r2, 2;
	add.s64 	%rd15, %rd13, %rd14;
	ld.shared.u16 	%rs28, [reducel3sdata_u16];
	st.global.u16 	[%rd15], %rs28;
$L__BB152_23:
	ret;

}
	// .globl	contiguous_cumulate_reducel3_u16
.visible .entry contiguous_cumulate_reducel3_u16(
	.param .u64 .ptr .align 1 contiguous_cumulate_reducel3_u16_param_0,
	.param .u64 .ptr .align 1 contiguous_cumulate_reducel3_u16_param_1,
	.param .u64 contiguous_cumulate_reducel3_u16_param_2
)
{
	.reg .pred 	%p<8>;
	.reg .b16 	%rs<28>;
	.reg .b32 	%r<17>;
	.reg .b64 	%rd<16>;

	ld.param.u64 	%rd4, [contiguous_cumulate_reducel3_u16_param_0];
	ld.param.u64 	%rd6, [contiguous_cumulate_reducel3_u16_param_1];
	ld.param.u64 	%rd5, [contiguous_cumulate_reducel3_u16_param_2];
	cvta.to.global.u64 	%rd1, %rd6;
	mov.u32 	%r1, %tid.x;
	mov.u32 	%r2, %ctaid.x;
	mov.u32 	%r16, %ntid.x;
	mul.lo.s32 	%r9, %r2, %r16;
	shl.b32 	%r10, %r9, 1;
	add.s32 	%r4, %r10, %r1;
	shl.b32 	%r11, %r1, 1;
	mov.u32 	%r12, reducel3sdata_u16;
	add.s32 	%r5, %r12, %r11;
	mov.b32 	%r8, 0;
	// begin inline asm
	cvt.rn.f16.s32 %rs1, %r8;
	// end inline asm
	st.shared.u16 	[%r5], %rs1;
	add.s32 	%r13, %r4, %r16;
	cvt.u64.u32 	%rd2, %r13;
	setp.le.u64 	%p1, %rd5, %rd2;
	@%p1 bra 	$L__BB153_2;
	mul.wide.u32 	%rd9, %r4, 2;
	add.s64 	%rd10, %rd1, %rd9;
	ld.global.u16 	%rs4, [%rd10];
	shl.b64 	%rd11, %rd2, 1;
	add.s64 	%rd12, %rd1, %rd11;
	ld.global.u16 	%rs5, [%rd12];
	// begin inline asm
	{add.f16 %rs3,%rs4,%rs5;
}
	// end inline asm
	st.shared.u16 	[%r5], %rs3;
	bra.uni 	$L__BB153_4;
$L__BB153_2:
	cvt.u64.u32 	%rd3, %r4;
	setp.le.u64 	%p2, %rd5, %rd3;
	@%p2 bra 	$L__BB153_4;
	shl.b64 	%rd7, %rd3, 1;
	add.s64 	%rd8, %rd1, %rd7;
	ld.global.u16 	%rs2, [%rd8];
	st.shared.u16 	[%r5], %rs2;
$L__BB153_4:
	bar.sync 	0;
	setp.lt.u32 	%p3, %r16, 66;
	@%p3 bra 	$L__BB153_8;
$L__BB153_5:
	shr.u32 	%r7, %r16, 1;
	setp.ge.u32 	%p4, %r1, %r7;
	@%p4 bra 	$L__BB153_7;
	ld.shared.u16 	%rs7, [%r5];
	and.b32  	%r14, %r16, 2046;
	add.s32 	%r15, %r5, %r14;
	ld.shared.u16 	%rs8, [%r15];
	// begin inline asm
	{add.f16 %rs6,%rs7,%rs8;
}
	// end inline asm
	st.shared.u16 	[%r5], %rs6;
$L__BB153_7:
	bar.sync 	0;
	setp.gt.u32 	%p5, %r16, 131;
	mov.u32 	%r16, %r7;
	@%p5 bra 	$L__BB153_5;
$L__BB153_8:
	setp.gt.u32 	%p6, %r1, 31;
	@%p6 bra 	$L__BB153_11;
	ld.shared.u16 	%rs10, [%r5];
	ld.shared.u16 	%rs11, [%r5+64];
	// begin inline asm
	{add.f16 %rs9,%rs10,%rs11;
}
	// end inline asm
	st.volatile.shared.u16 	[%r5], %rs9;
	ld.shared.u16 	%rs14, [%r5+32];
	// begin inline asm
	{add.f16 %rs12,%rs9,%rs14;
}
	// end inline asm
	st.volatile.shared.u16 	[%r5], %rs12;
	ld.shared.u16 	%rs17, [%r5+16];
	// begin inline asm
	{add.f16 %rs15,%rs12,%rs17;
}
	// end inline asm
	st.volatile.shared.u16 	[%r5], %rs15;
	ld.shared.u16 	%rs20, [%r5+8];
	// begin inline asm
	{add.f16 %rs18,%rs15,%rs20;
}
	// end inline asm
	st.volatile.shared.u16 	[%r5], %rs18;
	ld.shared.u16 	%rs23, [%r5+4];
	// begin inline asm
	{add.f16 %rs21,%rs18,%rs23;
}
	// end inline asm
	st.volatile.shared.u16 	[%r5], %rs21;
	ld.shared.u16 	%rs26, [%r5+2];
	// begin inline asm
	{add.f16 %rs24,%rs21,%rs26;
}
	// end inline asm
	st.volatile.shared.u16 	[%r5], %rs24;
	setp.ne.s32 	%p7, %r1, 0;
	@%p7 bra 	$L__BB153_11;
	cvta.to.global.u64 	%rd13, %rd4;
	mul.wide.u32 	%rd14, %r2, 2;
	add.s64 	%rd15, %rd13, %rd14;
	ld.shared.u16 	%rs27, [reducel3sdata_u16];
	st.global.u16 	[%rd15], %rs27;
$L__BB153_11:
	ret;

}
	// .globl	uncontiguous_reducel3_u16
.visible .entry uncontiguous_reducel3_u16(
	.param .u64 .ptr .align 1 uncontiguous_reducel3_u16_param_0,
	.param .u64 .ptr .align 1 uncontiguous_reducel3_u16_param_1,
	.param .u64 .ptr .align 1 uncontiguous_reducel3_u16_param_2,
	.param .u64 .ptr .align 1 uncontiguous_reducel3_u16_param_3,
	.param .u64 uncontiguous_reducel3_u16_param_4,
	.param .u64 uncontiguous_reducel3_u16_param_5
)
{
	.reg .pred 	%p<77>;
	.reg .b16 	%rs<29>;
	.reg .b32 	%r<240>;
	.reg .b32 	%f<198>;
	.reg .b64 	%rd<558>;

	ld.param.u64 	%rd260, [uncontiguous_reducel3_u16_param_0];
	ld.param.u64 	%rd263, [uncontiguous_reducel3_u16_param_1];
	ld.param.u64 	%rd264, [uncontiguous_reducel3_u16_param_2];
	ld.param.u64 	%rd265, [uncontiguous_reducel3_u16_param_3];
	ld.param.u64 	%rd261, [uncontiguous_reducel3_u16_param_4];
	ld.param.u64 	%rd262, [uncontiguous_reducel3_u16_param_5];
	cvta.to.global.u64 	%rd1, %rd265;
	cvta.to.global.u64 	%rd2, %rd264;
	cvta.to.global.u64 	%rd3, %rd263;
	mov.u32 	%r1, %tid.x;
	mov.u32 	%r2, %ctaid.x;
	mov.u32 	%r239, %ntid.x;
	mul.lo.s32 	%r53, %r2, %r239;
	shl.b32 	%r54, %r53, 1;
	add.s32 	%r4, %r54, %r1;
	shl.b32 	%r55, %r1, 1;
	mov.u32 	%r56, reducel3sdata_u16;
	add.s32 	%r5, %r56, %r55;
	mov.b32 	%r52, 0;
	// begin inline asm
	cvt.rn.f16.s32 %rs4, %r52;
	// end inline asm
	st.shared.u16 	[%r5], %rs4;
	add.s32 	%r57, %r4, %r239;
	cvt.u64.u32 	%rd511, %r57;
	setp.le.u64 	%p1, %rd262, %rd511;
	@%p1 bra 	$L__BB154_62;
	cvt.u32.u64 	%r6, %rd261;
	add.s32 	%r233, %r6, -1;
	setp.lt.s32 	%p35, %r233, 0;
	mov.b64 	%rd515, 0;
	mov.u64 	%rd516, %rd515;
	@%p35 bra 	$L__BB154_53;
	cvt.u64.u32 	%rd512, %r4;
	setp.lt.u32 	%p36, %r233, 3;
	mov.b64 	%rd516, 0;
	mov.u64 	%rd515, %rd516;
	@%p36 bra 	$L__BB154_30;
	add.s32 	%r231, %r6, -2;
	and.b32  	%r142, %r6, -4;
	neg.s32 	%r230, %r142;
	mov.b64 	%rd516, 0;
$L__BB154_4:
	.pragma "nounroll";
	add.s32 	%r12, %r231, 1;
	mul.wide.u32 	%rd397, %r12, 8;
	add.s64 	%rd398, %rd2, %rd397;
	ld.global.u64 	%rd10, [%rd398];
	or.b64  	%rd399, %rd512, %rd10;
	and.b64  	%rd400, %rd399, -4294967296;
	setp.ne.s64 	%p37, %rd400, 0;
	@%p37 bra 	$L__BB154_6;
	cvt.u32.u64 	%r143, %rd10;
	cvt.u32.u64 	%r144, %rd512;
	div.u32 	%r145, %r144, %r143;
	mul.lo.s32 	%r146, %r145, %r143;
	sub.s32 	%r147, %r144, %r146;
	cvt.u64.u32 	%rd477, %r145;
	cvt.u64.u32 	%rd478, %r147;
	bra.uni 	$L__BB154_7;
$L__BB154_6:
	div.s64 	%rd477, %rd512, %rd10;
	mul.lo.s64 	%rd401, %rd477, %rd10;
	sub.s64 	%rd478, %rd512, %rd401;
$L__BB154_7:
	mul.wide.u32 	%rd402, %r12, 8;
	add.s64 	%rd403, %rd1, %rd402;
	ld.global.u64 	%rd17, [%rd403];
	mad.lo.s64 	%rd18, %rd17, %rd478, %rd515;
	or.b64  	%rd404, %rd511, %rd10;
	and.b64  	%rd405, %rd404, -4294967296;
	setp.ne.s64 	%p38, %rd405, 0;
	@%p38 bra 	$L__BB154_9;
	cvt.u32.u64 	%r148, %rd10;
	cvt.u32.u64 	%r149, %rd511;
	div.u32 	%r150, %r149, %r148;
	mul.lo.s32 	%r151, %r150, %r148;
	sub.s32 	%r152, %r149, %r151;
	cvt.u64.u32 	%rd479, %r150;
	cvt.u64.u32 	%rd480, %r152;
	bra.uni 	$L__BB154_10;
$L__BB154_9:
	div.s64 	%rd479, %rd511, %rd10;
	mul.lo.s64 	%rd406, %rd479, %rd10;
	sub.s64 	%rd480, %rd511, %rd406;
$L__BB154_10:
	mad.lo.s64 	%rd25, %rd480, %rd17, %rd516;
	add.s32 	%r13, %r231, -2;
	mul.wide.u32 	%rd407, %r231, 8;
	add.s64 	%rd408, %rd2, %rd407;
	ld.global.u64 	%rd26, [%rd408];
	or.b64  	%rd409, %rd477, %rd26;
	and.b64  	%rd410, %rd409, -4294967296;
	setp.ne.s64 	%p39, %rd410, 0;
	@%p39 bra 	$L__BB154_12;
	cvt.u32.u64 	%r153, %rd26;
	cvt.u32.u64 	%r154, %rd477;
	div.u32 	%r155, %r154, %r153;
	mul.lo.s32 	%r156, %r155, %r153;
	sub.s32 	%r157, %r154, %r156;
	cvt.u64.u32 	%rd481, %r155;
	cvt.u64.u32 	%rd482, %r157;
	bra.uni 	$L__BB154_13;
$L__BB154_12:
	div.s64 	%rd481, %rd477, %rd26;
	mul.lo.s64 	%rd411, %rd481, %rd26;
	sub.s64 	%rd482, %rd477, %rd411;
$L__BB154_13:
	mul.wide.u32 	%rd412, %r231, 8;
	add.s64 	%rd413, %rd1, %rd412;
	ld.global.u64 	%rd33, [%rd413];
	mad.lo.s64 	%rd34, %rd33, %rd482, %rd18;
	or.b64  	%rd414, %rd479, %rd26;
	and.b64  	%rd415, %rd414, -4294967296;
	setp.ne.s64 	%p40, %rd415, 0;
	@%p40 bra 	$L__BB154_15;
	cvt.u32.u64 	%r158, %rd26;
	cvt.u32.u64 	%r159, %rd479;
	div.u32 	%r160, %r159, %r158;
	mul.lo.s32 	%r161, %r160, %r158;
	sub.s32 	%r162, %r159, %r161;
	cvt.u64.u32 	%rd483, %r160;
	cvt.u64.u32 	%rd484, %r162;
	bra.uni 	$L__BB154_16;
$L__BB154_15:
	div.s64 	%rd483, %rd479, %rd26;
	mul.lo.s64 	%rd416, %rd483, %rd26;
	sub.s64 	%rd484, %rd479, %rd416;
$L__BB154_16:
	mad.lo.s64 	%rd41, %rd484, %rd33, %rd25;
	add.s32 	%r14, %r231, -1;
	mul.wide.u32 	%rd417, %r14, 8;
	add.s64 	%rd418, %rd2, %rd417;
	ld.global.u64 	%rd42, [%rd418];
	or.b64  	%rd419, %rd481, %rd42;
	and.b64  	%rd420, %rd419, -4294967296;
	setp.ne.s64 	%p41, %rd420, 0;
	@%p41 bra 	$L__BB154_18;
	cvt.u32.u64 	%r163, %rd42;
	cvt.u32.u64 	%r164, %rd481;
	div.u32 	%r165, %r164, %r163;
	mul.lo.s32 	%r166, %r165, %r163;
	sub.s32 	%r167, %r164, %r166;
	cvt.u64.u32 	%rd485, %r165;
	cvt.u64.u32 	%rd486, %r167;
	bra.uni 	$L__BB154_19;
$L__BB154_18:
	div.s64 	%rd485, %rd481, %rd42;
	mul.lo.s64 	%rd421, %rd485, %rd42;
	sub.s64 	%rd486, %rd481, %rd421;
$L__BB154_19:
	mul.wide.u32 	%rd422, %r14, 8;
	add.s64 	%rd423, %rd1, %rd422;
	ld.global.u64 	%rd49, [%rd423];
	mad.lo.s64 	%rd50, %rd49, %rd486, %rd34;
	or.b64  	%rd424, %rd483, %rd42;
	and.b64  	%rd425, %rd424, -4294967296;
	setp.ne.s64 	%p42, %rd425, 0;
	@%p42 bra 	$L__BB154_21;
	cvt.u32.u64 	%r168, %rd42;
	cvt.u32.u64 	%r169, %rd483;
	div.u32 	%r170, %r169, %r168;
	mul.lo.s32 	%r171, %r170, %r168;
	sub.s32 	%r172, %r169, %r171;
	cvt.u64.u32 	%rd487, %r170;
	cvt.u64.u32 	%rd488, %r172;
	bra.uni 	$L__BB154_22;
$L__BB154_21:
	div.s64 	%rd487, %rd483, %rd42;
	mul.lo.s64 	%rd426, %rd487, %rd42;
	sub.s64 	%rd488, %rd483, %rd426;
$L__BB154_22:
	mad.lo.s64 	%rd57, %rd488, %rd49, %rd41;
	mul.wide.u32 	%rd427, %r13, 8;
	add.s64 	%rd428, %rd2, %rd427;
	ld.global.u64 	%rd58, [%rd428];
	or.b64  	%rd429, %rd485, %rd58;
	and.b64  	%rd430, %rd429, -4294967296;
	setp.ne.s64 	%p43, %rd430, 0;
	@%p43 bra 	$L__BB154_24;
	cvt.u32.u64 	%r173, %rd58;
	cvt.u32.u64 	%r174, %rd485;
	div.u32 	%r175, %r174, %r173;
	mul.lo.s32 	%r176, %r175, %r173;
	sub.s32 	%r177, %r174, %r176;
	cvt.u64.u32 	%rd512, %r175;
	cvt.u64.u32 	%rd490, %r177;
	bra.uni 	$L__BB154_25;
$L__BB154_24:
	div.s64 	%rd512, %rd485, %rd58;
	mul.lo.s64 	%rd431, %rd512, %rd58;
	sub.s64 	%rd490, %rd485, %rd431;
$L__BB154_25:
	mul.wide.u32 	%rd432, %r13, 8;
	add.s64 	%rd433, %rd1, %rd432;
	ld.global.u64 	%rd65, [%rd433];
	mad.lo.s64 	%rd515, %rd65, %rd490, %rd50;
	or.b64  	%rd434, %rd487, %rd58;
	and.b64  	%rd435, %rd434, -4294967296;
	setp.ne.s64 	%p44, %rd435, 0;
	@%p44 bra 	$L__BB154_27;
	cvt.u32.u64 	%r178, %rd58;
	cvt.u32.u64 	%r179, %rd487;
	div.u32 	%r180, %r179, %r178;
	mul.lo.s32 	%r181, %r180, %r178;
	sub.s32 	%r182, %r179, %r181;
	cvt.u64.u32 	%rd511, %r180;
	cvt.u64.u32 	%rd492, %r182;
	bra.uni 	$L__BB154_28;
$L__BB154_27:
	div.s64 	%rd511, %rd487, %rd58;
	mul.lo.s64 	%rd436, %rd511, %rd58;
	sub.s64 	%rd492, %rd487, %rd436;
$L__BB154_28:
	mad.lo.s64 	%rd516, %rd492, %rd65, %rd57;
	add.s32 	%r231, %r231, -4;
	add.s32 	%r230, %r230, 4;
	setp.ne.s32 	%p45, %r230, 0;
	@%p45 bra 	$L__BB154_4;
	add.s32 	%r233, %r231, 1;
$L__BB154_30:
	and.b32  	%r19, %r6, 3;
	setp.eq.s32 	%p46, %r19, 0;
	@%p46 bra 	$L__BB154_53;
	setp.eq.s32 	%p47, %r19, 1;
	@%p47 bra 	$L__BB154_45;
	mul.wide.u32 	%rd438, %r233, 8;
	add.s64 	%rd439, %rd2, %rd438;
	ld.global.u64 	%rd80, [%rd439];
	or.b64  	%rd440, %rd512, %rd80;
	and.b64  	%rd441, %rd440, -4294967296;
	setp.ne.s64 	%p48, %rd441, 0;
	@%p48 bra 	$L__BB154_34;
	cvt.u32.u64 	%r183, %rd80;
	cvt.u32.u64 	%r184, %rd512;
	div.u32 	%r185, %r184, %r183;
	mul.lo.s32 	%r186, %r185, %r183;
	sub.s32 	%r187, %r184, %r186;
	cvt.u64.u32 	%rd499, %r185;
	cvt.u64.u32 	%rd500, %r187;
	bra.uni 	$L__BB154_35;
$L__BB154_34:
	div.s64 	%rd499, %rd512, %rd80;
	mul.lo.s64 	%rd442, %rd499, %rd80;
	sub.s64 	%rd500, %rd512, %rd442;
$L__BB154_35:
	add.s64 	%rd444, %rd1, %rd438;
	ld.global.u64 	%rd87, [%rd444];
	mad.lo.s64 	%rd88, %rd87, %rd500, %rd515;
	or.b64  	%rd445, %rd511, %rd80;
	and.b64  	%rd446, %rd445, -4294967296;
	setp.ne.s64 	%p49, %rd446, 0;
	@%p49 bra 	$L__BB154_37;
	cvt.u32.u64 	%r188, %rd80;
	cvt.u32.u64 	%r189, %rd511;
	div.u32 	%r190, %r189, %r188;
	mul.lo.s32 	%r191, %r190, %r188;
	sub.s32 	%r192, %r189, %r191;
	cvt.u64.u32 	%rd501, %r190;
	cvt.u64.u32 	%rd502, %r192;
	bra.uni 	$L__BB154_38;
$L__BB154_37:
	div.s64 	%rd501, %rd511, %rd80;
	mul.lo.s64 	%rd447, %rd501, %rd80;
	sub.s64 	%rd502, %rd511, %rd447;
$L__BB154_38:
	mad.lo.s64 	%rd95, %rd502, %rd87, %rd516;
	add.s32 	%r20, %r233, -1;
	mul.wide.u32 	%rd448, %r20, 8;
	add.s64 	%rd449, %rd2, %rd448;
	ld.global.u64 	%rd96, [%rd449];
	or.b64  	%rd450, %rd499, %rd96;
	and.b64  	%rd451, %rd450, -4294967296;
	setp.ne.s64 	%p50, %rd451, 0;
	@%p50 bra 	$L__BB154_40;
	cvt.u32.u64 	%r193, %rd96;
	cvt.u32.u64 	%r194, %rd499;
	div.u32 	%r195, %r194, %r193;
	mul.lo.s32 	%r196, %r195, %r193;
	sub.s32 	%r197, %r194, %r196;
	cvt.u64.u32 	%rd512, %r195;
	cvt.u64.u32 	%rd504, %r197;
	bra.uni 	$L__BB154_41;
$L__BB154_40:
	div.s64 	%rd512, %rd499, %rd96;
	mul.lo.s64 	%rd452, %rd512, %rd96;
	sub.s64 	%rd504, %rd499, %rd452;
$L__BB154_41:
	add.s64 	%rd454, %rd1, %rd448;
	ld.global.u64 	%rd103, [%rd454];
	mad.lo.s64 	%rd515, %rd103, %rd504, %rd88;
	or.b64  	%rd455, %rd501, %rd96;
	and.b64  	%rd456, %rd455, -4294967296;
	setp.ne.s64 	%p51, %rd456, 0;
	@%p51 bra 	$L__BB154_43;
	cvt.u32.u64 	%r198, %rd96;
	cvt.u32.u64 	%r199, %rd501;
	div.u32 	%r200, %r199, %r198;
	mul.lo.s32 	%r201, %r200, %r198;
	sub.s32 	%r202, %r199, %r201;
	cvt.u64.u32 	%rd511, %r200;
	cvt.u64.u32 	%rd506, %r202;
	bra.uni 	$L__BB154_44;
$L__BB154_43:
	div.s64 	%rd511, %rd501, %rd96;
	mul.lo.s64 	%rd457, %rd511, %rd96;
	sub.s64 	%rd506, %rd501, %rd457;
$L__BB154_44:
	mad.lo.s64 	%rd516, %rd506, %rd103, %rd95;
	add.s32 	%r233, %r233, -2;
$L__BB154_45:
	and.b32  	%r203, %r6, 1;
	setp.eq.b32 	%p52, %r203, 1;
	not.pred 	%p53, %p52;
	@%p53 bra 	$L__BB154_53;
	mul.wide.u32 	%rd458, %r233, 8;
	add.s64 	%rd459, %rd2, %rd458;
	ld.global.u64 	%rd118, [%rd459];
	or.b64  	%rd460, %rd512, %rd118;
	and.b64  	%rd461, %rd460, -4294967296;
	setp.ne.s64 	%p54, %rd461, 0;
	@%p54 bra 	$L__BB154_48;
	cvt.u32.u64 	%r204, %rd118;
	cvt.u32.u64 	%r205, %rd512;
	rem.u32 	%r206, %r205, %r204;
	cvt.u64.u32 	%rd513, %r206;
	bra.uni 	$L__BB154_49;
$L__BB154_48:
	rem.s64 	%rd513, %rd512, %rd118;
$L__BB154_49:
	add.s64 	%rd463, %rd1, %rd458;
	ld.global.u64 	%rd122, [%rd463];
	mad.lo.s64 	%rd515, %rd122, %rd513, %rd515;
	or.b64  	%rd464, %rd511, %rd118;
	and.b64  	%rd465, %rd464, -4294967296;
	setp.ne.s64 	%p55, %rd465, 0;
	@%p55 bra 	$L__BB154_51;
	cvt.u32.u64 	%r207, %rd118;
	cvt.u32.u64 	%r208, %rd511;
	rem.u32 	%r209, %r208, %r207;
	cvt.u64.u32 	%rd514, %r209;
	bra.uni 	$L__BB154_52;
$L__BB154_51:
	rem.s64 	%rd514, %rd511, %rd118;
$L__BB154_52:
	mad.lo.s64 	%rd516, %rd514, %rd122, %rd516;
$L__BB154_53:
	shl.b64 	%rd466, %rd515, 1;
	add.s64 	%rd467, %rd3, %rd466;
	ld.global.u16 	%rs1, [%rd467];
	cvt.rn.f32.u16 	%f1, %rs1;
	abs.f32 	%f2, %f1;
	setp.eq.s16 	%p56, %rs1, 1;
	mov.f32 	%f195, 0f3F800000;
	@%p56 bra 	$L__BB154_57;
	setp.num.f32 	%p57, %f2, %f2;
	@%p57 bra 	$L__BB154_56;
	mov.f32 	%f134, 0f40400000;
	add.rn.f32 	%f195, %f1, %f134;
	bra.uni 	$L__BB154_57;
$L__BB154_56:
	setp.lt.f32 	%p58, %f2, 0f00800000;
	mul.f32 	%f77, %f2, 0f4B800000;
	selp.f32 	%f78, %f77, %f2, %p58;
	mov.b32 	%r210, %f78;
	add.s32 	%r211, %r210, -1060439283;
	and.b32  	%r212, %r211, -8388608;
	sub.s32 	%r213, %r210, %r212;
	mov.b32 	%f79, %r213;
	cvt.rn.f32.s32 	%f80, %r212;
	selp.f32 	%f81, 0fC1C00000, 0f00000000, %p58;
	fma.rn.f32 	%f82, %f80, 0f34000000, %f81;
	add.f32 	%f83, %f79, 0fBF800000;
	add.f32 	%f84, %f79, 0f3F800000;
	rcp.approx.ftz.f32 	%f85, %f84;
	add.f32 	%f86, %f83, %f83;
	mul.f32 	%f87, %f86, %f85;
	mul.f32 	%f88, %f87, %f87;
	neg.f32 	%f89, %f87;
	sub.f32 	%f90, %f83, %f87;
	add.f32 	%f91, %f90, %f90;
	fma.rn.f32 	%f92, %f89, %f83, %f91;
	mul.rn.f32 	%f93, %f85, %f92;
	fma.rn.f32 	%f94, %f88, 0f3A2C32E4, 0f3B52E7DB;
	fma.rn.f32 	%f95, %f94, %f88, 0f3C93BB73;
	fma.rn.f32 	%f96, %f95, %f88, 0f3DF6384F;
	mul.rn.f32 	%f97, %f96, %f88;
	fma.rn.f32 	%f98, %f87, 0f3FB8AA3B, %f82;
	mul.f32 	%f99, %f97, 0f40400000;
	sub.f32 	%f100, %f82, %f98;
	fma.rn.f32 	%f101, %f87, 0f3FB8AA3B, %f100;
	fma.rn.f32 	%f102, %f93, 0f3FB8AA3B, %f101;
	fma.rn.f32 	%f103, %f87, 0f32A55E34, %f102;
	fma.rn.f32 	%f104, %f99, %f93, %f103;
	fma.rn.f32 	%f105, %f97, %f87, %f104;
	add.rn.f32 	%f106, %f98, %f105;
	mov.f32 	%f107, 0f40400000;
	mul.rn.f32 	%f108, %f106, %f107;
	cvt.rni.f32.f32 	%f109, %f108;
	sub.f32 	%f110, %f108, %f109;
	neg.f32 	%f111, %f108;
	fma.rn.f32 	%f112, %f106, 0f40400000, %f111;
	neg.f32 	%f113, %f98;
	add.rn.f32 	%f114, %f106, %f113;
	neg.f32 	%f115, %f114;
	add.rn.f32 	%f116, %f105, %f115;
	fma.rn.f32 	%f117, %f116, 0f40400000, %f112;
	add.f32 	%f118, %f110, %f117;
	setp.gt.f32 	%p59, %f109, 0f00000000;
	selp.b32 	%r214, 0, -2097152000, %p59;
	setp.eq.s16 	%p60, %rs1, 0;
	setp.eq.f32 	%p61, %f2, 0f7F800000;
	add.f32 	%f119, %f1, %f1;
	setp.lt.f32 	%p62, %f108, 0f00000000;
	selp.f32 	%f120, 0f00000000, 0f7F800000, %p62;
	abs.f32 	%f121, %f108;
	setp.gt.f32 	%p63, %f121, 0f43180000;
	cvt.rzi.s32.f32 	%r215, %f109;
	shl.b32 	%r216, %r215, 23;
	sub.s32 	%r217, %r216, %r214;
	mov.b32 	%f122, %r217;
	add.s32 	%r218, %r214, 2130706432;
	mov.b32 	%f123, %r218;
	fma.rn.f32 	%f124, %f118, 0f391FCB8E, 0f3AAF85ED;
	fma.rn.f32 	%f125, %f124, %f118, 0f3C1D9856;
	fma.rn.f32 	%f126, %f125, %f118, 0f3D6357BB;
	fma.rn.f32 	%f127, %f126, %f118, 0f3E75FDEC;
	fma.rn.f32 	%f128, %f127, %f118, 0f3F317218;
	fma.rn.f32 	%f129, %f128, %f118, 0f3F800000;
	mul.f32 	%f130, %f129, %f123;
	mul.f32 	%f131, %f130, %f122;
	selp.f32 	%f132, %f120, %f131, %p63;
	selp.f32 	%f133, %f119, %f132, %p61;
	selp.f32 	%f195, %f119, %f133, %p60;
$L__BB154_57:
	shl.b64 	%rd468, %rd516, 1;
	add.s64 	%rd469, %rd3, %rd468;
	ld.global.u16 	%rs2, [%rd469];
	cvt.rn.f32.u16 	%f6, %rs2;
	abs.f32 	%f7, %f6;
	setp.eq.s16 	%p64, %rs2, 1;
	mov.f32 	%f196, 0f3F800000;
	@%p64 bra 	$L__BB154_61;
	setp.num.f32 	%p65, %f7, %f7;
	@%p65 bra 	$L__BB154_60;
	mov.f32 	%f193, 0f40400000;
	add.rn.f32 	%f196, %f6, %f193;
	bra.uni 	$L__BB154_61;
$L__BB154_60:
	setp.lt.f32 	%p66, %f7, 0f00800000;
	mul.f32 	%f136, %f7, 0f4B800000;
	selp.f32 	%f137, %f136, %f7, %p66;
	mov.b32 	%r219, %f137;
	add.s32 	%r220, %r219, -1060439283;
	and.b32  	%r221, %r220, -8388608;
	sub.s32 	%r222, %r219, %r221;
	mov.b32 	%f138, %r222;
	cvt.rn.f32.s32 	%f139, %r221;
	selp.f32 	%f140, 0fC1C00000, 0f00000000, %p66;
	fma.rn.f32 	%f141, %f139, 0f34000000, %f140;
	add.f32 	%f142, %f138, 0fBF800000;
	add.f32 	%f143, %f138, 0f3F800000;
	rcp.approx.ftz.f32 	%f144, %f143;
	add.f32 	%f145, %f142, %f142;
	mul.f32 	%f146, %f145, %f144;
	mul.f32 	%f147, %f146, %f146;
	neg.f32 	%f148, %f146;
	sub.f32 	%f149, %f142, %f146;
	add.f32 	%f150, %f149, %f149;
	fma.rn.f32 	%f151, %f148, %f142, %f150;
	mul.rn.f32 	%f152, %f144, %f151;
	fma.rn.f32 	%f153, %f147, 0f3A2C32E4, 0f3B52E7DB;
	fma.rn.f32 	%f154, %f153, %f147, 0f3C93BB73;
	fma.rn.f32 	%f155, %f154, %f147, 0f3DF6384F;
	mul.rn.f32 	%f156, %f155, %f147;
	fma.rn.f32 	%f157, %f146, 0f3FB8AA3B, %f141;
	mul.f32 	%f158, %f156, 0f40400000;
	sub.f32 	%f159, %f141, %f157;
	fma.rn.f32 	%f160, %f146, 0f3FB8AA3B, %f159;
	fma.rn.f32 	%f161, %f152, 0f3FB8AA3B, %f160;
	fma.rn.f32 	%f162, %f146, 0f32A55E34, %f161;
	fma.rn.f32 	%f163, %f158, %f152, %f162;
	fma.rn.f32 	%f164, %f156, %f146, %f163;
	add.rn.f32 	%f165, %f157, %f164;
	mov.f32 	%f166, 0f40400000;
	mul.rn.f32 	%f167, %f165, %f166;
	cvt.rni.f32.f32 	%f168, %f167;
	sub.f32 	%f169, %f167, %f168;
	neg.f32 	%f170, %f167;
	fma.rn.f32 	%f171, %f165, 0f40400000, %f170;
	neg.f32 	%f172, %f157;
	add.rn.f32 	%f173, %f165, %f172;
	neg.f32 	%f174, %f173;
	add.rn.f32 	%f175, %f164, %f174;
	fma.rn.f32 	%f176, %f175, 0f40400000, %f171;
	add.f32 	%f177, %f169, %f176;
	setp.gt.f32 	%p67, %f168, 0f00000000;
	selp.b32 	%r223, 0, -2097152000, %p67;
	setp.eq.s16 	%p68, %rs2, 0;
	setp.eq.f32 	%p69, %f7, 0f7F800000;
	add.f32 	%f178, %f6, %f6;
	setp.lt.f32 	%p70, %f167, 0f00000000;
	selp.f32 	%f179, 0f00000000, 0f7F800000, %p70;
	abs.f32 	%f180, %f167;
	setp.gt.f32 	%p71, %f180, 0f43180000;
	cvt.rzi.s32.f32 	%r224, %f168;
	shl.b32 	%r225, %r224, 23;
	sub.s32 	%r226, %r225, %r223;
	mov.b32 	%f181, %r226;
	add.s32 	%r227, %r223, 2130706432;
	mov.b32 	%f182, %r227;
	fma.rn.f32 	%f183, %f177, 0f391FCB8E, 0f3AAF85ED;
	fma.rn.f32 	%f184, %f183, %f177, 0f3C1D9856;
	fma.rn.f32 	%f185, %f184, %f177, 0f3D6357BB;
	fma.rn.f32 	%f186, %f185, %f177, 0f3E75FDEC;
	fma.rn.f32 	%f187, %f186, %f177, 0f3F317218;
	fma.rn.f32 	%f188, %f187, %f177, 0f3F800000;
	mul.f32 	%f189, %f188, %f182;
	mul.f32 	%f190, %f189, %f181;
	selp.f32 	%f191, %f179, %f190, %p71;
	selp.f32 	%f192, %f178, %f191, %p69;
	selp.f32 	%f196, %f178, %f192, %p68;
$L__BB154_61:
	add.f32 	%f194, %f195, %f196;
	// begin inline asm
	{  cvt.rn.f16.f32 %rs6, %f194;}

	// end inline asm
	st.shared.u16 	[%r5], %rs6;
	bra.uni 	$L__BB154_126;
$L__BB154_62:
	cvt.u64.u32 	%rd548, %r4;
	setp.le.u64 	%p2, %rd262, %rd548;
	@%p2 bra 	$L__BB154_126;
	cvt.u32.u64 	%r23, %rd261;
	add.s32 	%r237, %r23, -1;
	setp.lt.s32 	%p3, %r237, 0;
	mov.b64 	%rd557, 0;
	@%p3 bra 	$L__BB154_121;
	and.b32  	%r25, %r23, 7;
	setp.lt.u32 	%p4, %r237, 7;
	mov.b64 	%rd557, 0;
	@%p4 bra 	$L__BB154_92;
	add.s32 	%r235, %r23, -4;
	and.b32  	%r58, %r23, -8;
	neg.s32 	%r234, %r58;
	mov.b64 	%rd557, 0;
$L__BB154_66:
	.pragma "nounroll";
	add.s32 	%r30, %r235, 3;
	mul.wide.u32 	%rd270, %r30, 8;
	add.s64 	%rd271, %rd2, %rd270;
	ld.global.u64 	%rd133, [%rd271];
	or.b64  	%rd272, %rd548, %rd133;
	and.b64  	%rd273, %rd272, -4294967296;
	setp.ne.s64 	%p5, %rd273, 0;
	@%p5 bra 	$L__BB154_68;
	cvt.u32.u64 	%r59, %rd133;
	cvt.u32.u64 	%r60, %rd548;
	div.u32 	%r61, %r60, %r59;
	mul.lo.s32 	%r62, %r61, %r59;
	sub.s32 	%r63, %r60, %r62;
	cvt.u64.u32 	%rd519, %r61;
	cvt.u64.u32 	%rd520, %r63;
	bra.uni 	$L__BB154_69;
$L__BB154_68:
	div.s64 	%rd519, %rd548, %rd133;
	mul.lo.s64 	%rd274, %rd519, %rd133;
	sub.s64 	%rd520, %rd548, %rd274;
$L__BB154_69:
	add.s64 	%rd276, %rd1, %rd270;
	ld.global.u64 	%rd277, [%rd276];
	mad.lo.s64 	%rd140, %rd277, %rd520, %rd557;
	add.s32 	%r31, %r235, 2;
	mul.wide.u32 	%rd278, %r31, 8;
	add.s64 	%rd279, %rd2, %rd278;
	ld.global.u64 	%rd141, [%rd279];
	or.b64  	%rd280, %rd519, %rd141;
	and.b64  	%rd281, %rd280, -4294967296;
	setp.ne.s64 	%p6, %rd281, 0;
	@%p6 bra 	$L__BB154_71;
	cvt.u32.u64 	%r64, %rd141;
	cvt.u32.u64 	%r65, %rd519;
	div.u32 	%r66, %r65, %r64;
	mul.lo.s32 	%r67, %r66, %r64;
	sub.s32 	%r68, %r65, %r67;
	cvt.u64.u32 	%rd521, %r66;
	cvt.u64.u32 	%rd522, %r68;
	bra.uni 	$L__BB154_72;
$L__BB154_71:
	div.s64 	%rd521, %rd519, %rd141;
	mul.lo.s64 	%rd282, %rd521, %rd141;
	sub.s64 	%rd522, %rd519, %rd282;
$L__BB154_72:
	add.s64 	%rd284, %rd1, %rd278;
	ld.global.u64 	%rd285, [%rd284];
	mad.lo.s64 	%rd148, %rd285, %rd522, %rd140;
	add.s32 	%r32, %r235, 1;
	mul.wide.u32 	%rd286, %r32, 8;
	add.s64 	%rd287, %rd2, %rd286;
	ld.global.u64 	%rd149, [%rd287];
	or.b64  	%rd288, %rd521, %rd149;
	and.b64  	%rd289, %rd288, -4294967296;
	setp.ne.s64 	%p7, %rd289, 0;
	@%p7 bra 	$L__BB154_74;
	cvt.u32.u64 	%r69, %rd149;
	cvt.u32.u64 	%r70, %rd521;
	div.u32 	%r71, %r70, %r69;
	mul.lo.s32 	%r72, %r71, %r69;
	sub.s32 	%r73, %r70, %r72;
	cvt.u64.u32 	%rd523, %r71;
	cvt.u64.u32 	%rd524, %r73;
	bra.uni 	$L__BB154_75;
$L__BB154_74:
	div.s64 	%rd523, %rd521, %rd149;
	mul.lo.s64 	%rd290, %rd523, %rd149;
	sub.s64 	%rd524, %rd521, %rd290;
$L__BB154_75:
	add.s64 	%rd292, %rd1, %rd286;
	ld.global.u64 	%rd293, [%rd292];
	mad.lo.s64 	%rd156, %rd293, %rd524, %rd148;
	add.s32 	%r33, %r235, -4;
	mul.wide.u32 	%rd294, %r235, 8;
	add.s64 	%rd295, %rd2, %rd294;
	ld.global.u64 	%rd157, [%rd295];
	or.b64  	%rd296, %rd523, %rd157;
	and.b64  	%rd297, %rd296, -4294967296;
	setp.ne.s64 	%p8, %rd297, 0;
	@%p8 bra 	$L__BB154_77;
	cvt.u32.u64 	%r74, %rd157;
	cvt.u32.u64 	%r75, %rd523;
	div.u32 	%r76, %r75, %r74;
	mul.lo.s32 	%r77, %r76, %r74;
	sub.s32 	%r78, %r75, %r77;
	cvt.u64.u32 	%rd525, %r76;
	cvt.u64.u32 	%rd526, %r78;
	bra.uni 	$L__BB154_78;
$L__BB154_77:
	div.s64 	%rd525, %rd523, %rd157;
	mul.lo.s64 	%rd298, %rd525, %rd157;
	sub.s64 	%rd526, %rd523, %rd298;
$L__BB154_78:
	add.s64 	%rd300, %rd1, %rd294;
	ld.global.u64 	%rd301, [%rd300];
	mad.lo.s64 	%rd164, %rd301, %rd526, %rd156;
	add.s32 	%r34, %r235, -1;
	mul.wide.u32 	%rd302, %r34, 8;
	add.s64 	%rd303, %rd2, %rd302;
	ld.global.u64 	%rd165, [%rd303];
	or.b64  	%rd304, %rd525, %rd165;
	and.b64  	%rd305, %rd304, -4294967296;
	setp.ne.s64 	%p9, %rd305, 0;
	@%p9 bra 	$L__BB154_80;
	cvt.u32.u64 	%r79, %rd165;
	cvt.u32.u64 	%r80, %rd525;
	div.u32 	%r81, %r80, %r79;
	mul.lo.s32 	%r82, %r81, %r79;
	sub.s32 	%r83, %r80, %r82;
	cvt.u64.u32 	%rd527, %r81;
	cvt.u64.u32 	%rd528, %r83;
	bra.uni 	$L__BB154_81;
$L__BB154_80:
	div.s64 	%rd527, %rd525, %rd165;
	mul.lo.s64 	%rd306, %rd527, %rd165;
	sub.s64 	%rd528, %rd525, %rd306;
$L__BB154_81:
	add.s64 	%rd308, %rd1, %rd302;
	ld.global.u64 	%rd309, [%rd308];
	mad.lo.s64 	%rd172, %rd309, %rd528, %rd164;
	add.s32 	%r35, %r235, -2;
	mul.wide.u32 	%rd310, %r35, 8;
	add.s64 	%rd311, %rd2, %rd310;
	ld.global.u64 	%rd173, [%rd311];
	or.b64  	%rd312, %rd527, %rd173;
	and.b64  	%rd313, %rd312, -4294967296;
	setp.ne.s64 	%p10, %rd313, 0;
	@%p10 bra 	$L__BB154_83;
	cvt.u32.u64 	%r84, %rd173;
	cvt.u32.u64 	%r85, %rd527;
	div.u32 	%r86, %r85, %r84;
	mul.lo.s32 	%r87, %r86, %r84;
	sub.s32 	%r88, %r85, %r87;
	cvt.u64.u32 	%rd529, %r86;
	cvt.u64.u32 	%rd530, %r88;
	bra.uni 	$L__BB154_84;
$L__BB154_83:
	div.s64 	%rd529, %rd527, %rd173;
	mul.lo.s64 	%rd314, %rd529, %rd173;
	sub.s64 	%rd530, %rd527, %rd314;
$L__BB154_84:
	add.s64 	%rd316, %rd1, %rd310;
	ld.global.u64 	%rd317, [%rd316];
	mad.lo.s64 	%rd180, %rd317, %rd530, %rd172;
	add.s32 	%r36, %r235, -3;
	mul.wide.u32 	%rd318, %r36, 8;
	add.s64 	%rd319, %rd2, %rd318;
	ld.global.u64 	%rd181, [%rd319];
	or.b64  	%rd320, %rd529, %rd181;
	and.b64  	%rd321, %rd320, -4294967296;
	setp.ne.s64 	%p11, %rd321, 0;
	@%p11 bra 	$L__BB154_86;
	cvt.u32.u64 	%r89, %rd181;
	cvt.u32.u64 	%r90, %rd529;
	div.u32 	%r91, %r90, %r89;
	mul.lo.s32 	%r92, %r91, %r89;
	sub.s32 	%r93, %r90, %r92;
	cvt.u64.u32 	%rd531, %r91;
	cvt.u64.u32 	%rd532, %r93;
	bra.uni 	$L__BB154_87;
$L__BB154_86:
	div.s64 	%rd531, %rd529, %rd181;
	mul.lo.s64 	%rd322, %rd531, %rd181;
	sub.s64 	%rd532, %rd529, %rd322;
$L__BB154_87:
	add.s64 	%rd324, %rd1, %rd318;
	ld.global.u64 	%rd325, [%rd324];
	mad.lo.s64 	%rd188, %rd325, %rd532, %rd180;
	mul.wide.u32 	%rd326, %r33, 8;
	add.s64 	%rd327, %rd2, %rd326;
	ld.global.u64 	%rd189, [%rd327];
	or.b64  	%rd328, %rd531, %rd189;
	and.b64  	%rd329, %rd328, -4294967296;
	setp.ne.s64 	%p12, %rd329, 0;
	@%p12 bra 	$L__BB154_89;
	cvt.u32.u64 	%r94, %rd189;
	cvt.u32.u64 	%r95, %rd531;
	div.u32 	%r96, %r95, %r94;
	mul.lo.s32 	%r97, %r96, %r94;
	sub.s32 	%r98, %r95, %r97;
	cvt.u64.u32 	%rd548, %r96;
	cvt.u64.u32 	%rd534, %r98;
	bra.uni 	$L__BB154_90;
$L__BB154_89:
	div.s64 	%rd548, %rd531, %rd189;
	mul.lo.s64 	%rd330, %rd548, %rd189;
	sub.s64 	%rd534, %rd531, %rd330;
$L__BB154_90:
	add.s64 	%rd332, %rd1, %rd326;
	ld.global.u64 	%rd333, [%rd332];
	mad.lo.s64 	%rd557, %rd333, %rd534, %rd188;
	add.s32 	%r235, %r235, -8;
	add.s32 	%r234, %r234, 8;
	setp.ne.s32 	%p13, %r234, 0;
	@%p13 bra 	$L__BB154_66;
	add.s32 	%r237, %r235, 3;
$L__BB154_92:
	setp.eq.s32 	%p14, %r25, 0;
	@%p14 bra 	$L__BB154_121;
	and.b32  	%r41, %r23, 3;
	setp.lt.u32 	%p15, %r25, 4;
	@%p15 bra 	$L__BB154_107;
	mul.wide.u32 	%rd335, %r237, 8;
	add.s64 	%rd336, %rd2, %rd335;
	ld.global.u64 	%rd200, [%rd336];
	or.b64  	%rd337, %rd548, %rd200;
	and.b64  	%rd338, %rd337, -4294967296;
	setp.ne.s64 	%p16, %rd338, 0;
	@%p16 bra 	$L__BB154_96;
	cvt.u32.u64 	%r99, %rd200;
	cvt.u32.u64 	%r100, %rd548;
	div.u32 	%r101, %r100, %r99;
	mul.lo.s32 	%r102, %r101, %r99;
	sub.s32 	%r103, %r100, %r102;
	cvt.u64.u32 	%rd538, %r101;
	cvt.u64.u32 	%rd539, %r103;
	bra.uni 	$L__BB154_97;
$L__BB154_96:
	div.s64 	%rd538, %rd548, %rd200;
	mul.lo.s64 	%rd339, %rd538, %rd200;
	sub.s64 	%rd539, %rd548, %rd339;
$L__BB154_97:
	add.s64 	%rd341, %rd1, %rd335;
	ld.global.u64 	%rd342, [%rd341];
	mad.lo.s64 	%rd207, %rd342, %rd539, %rd557;
	add.s32 	%r42, %r237, -1;
	mul.wide.u32 	%rd343, %r42, 8;
	add.s64 	%rd344, %rd2, %rd343;
	ld.global.u64 	%rd208, [%rd344];
	or.b64  	%rd345, %rd538, %rd208;
	and.b64  	%rd346, %rd345, -4294967296;
	setp.ne.s64 	%p17, %rd346, 0;
	@%p17 bra 	$L__BB154_99;
	cvt.u32.u64 	%r104, %rd208;
	cvt.u32.u64 	%r105, %rd538;
	div.u32 	%r106, %r105, %r104;
	mul.lo.s32 	%r107, %r106, %r104;
	sub.s32 	%r108, %r105, %r107;
	cvt.u64.u32 	%rd540, %r106;
	cvt.u64.u32 	%rd541, %r108;
	bra.uni 	$L__BB154_100;
$L__BB154_99:
	div.s64 	%rd540, %rd538, %rd208;
	mul.lo.s64 	%rd347, %rd540, %rd208;
	sub.s64 	%rd541, %rd538, %rd347;
$L__BB154_100:
	add.s64 	%rd349, %rd1, %rd343;
	ld.global.u64 	%rd350, [%rd349];
	mad.lo.s64 	%rd215, %rd350, %rd541, %rd207;
	add.s32 	%r43, %r237, -2;
	mul.wide.u32 	%rd351, %r43, 8;
	add.s64 	%rd352, %rd2, %rd351;
	ld.global.u64 	%rd216, [%rd352];
	or.b64  	%rd353, %rd540, %rd216;
	and.b64  	%rd354, %rd353, -4294967296;
	setp.ne.s64 	%p18, %rd354, 0;
	@%p18 bra 	$L__BB154_102;
	cvt.u32.u64 	%r109, %rd216;
	cvt.u32.u64 	%r110, %rd540;
	div.u32 	%r111, %r110, %r109;
	mul.lo.s32 	%r112, %r111, %r109;
	sub.s32 	%r113, %r110, %r112;
	cvt.u64.u32 	%rd542, %r111;
	cvt.u64.u32 	%rd543, %r113;
	bra.uni 	$L__BB154_103;
$L__BB154_102:
	div.s64 	%rd542, %rd540, %rd216;
	mul.lo.s64 	%rd355, %rd542, %rd216;
	sub.s64 	%rd543, %rd540, %rd355;
$L__BB154_103:
	add.s64 	%rd357, %rd1, %rd351;
	ld.global.u64 	%rd358, [%rd357];
	mad.lo.s64 	%rd223, %rd358, %rd543, %rd215;
	add.s32 	%r44, %r237, -3;
	mul.wide.u32 	%rd359, %r44, 8;
	add.s64 	%rd360, %rd2, %rd359;
	ld.global.u64 	%rd224, [%rd360];
	or.b64  	%rd361, %rd542, %rd224;
	and.b64  	%rd362, %rd361, -4294967296;
	setp.ne.s64 	%p19, %rd362, 0;
	@%p19 bra 	$L__BB154_105;
	cvt.u32.u64 	%r114, %rd224;
	cvt.u32.u64 	%r115, %rd542;
	div.u32 	%r116, %r115, %r114;
	mul.lo.s32 	%r117, %r116, %r114;
	sub.s32 	%r118, %r115, %r117;
	cvt.u64.u32 	%rd548, %r116;
	cvt.u64.u32 	%rd545, %r118;
	bra.uni 	$L__BB154_106;
$L__BB154_105:
	div.s64 	%rd548, %rd542, %rd224;
	mul.lo.s64 	%rd363, %rd548, %rd224;
	sub.s64 	%rd545, %rd542, %rd363;
$L__BB154_106:
	add.s64 	%rd365, %rd1, %rd359;
	ld.global.u64 	%rd366, [%rd365];
	mad.lo.s64 	%rd557, %rd366, %rd545, %rd223;
	add.s32 	%r237, %r237, -4;
$L__BB154_107:
	setp.eq.s32 	%p20, %r41, 0;
	@%p20 bra 	$L__BB154_121;
	setp.eq.s32 	%p21, %r41, 1;
	@%p21 bra 	$L__BB154_116;
	mul.wide.u32 	%rd368, %r237, 8;
	add.s64 	%rd369, %rd2, %rd368;
	ld.global.u64 	%rd235, [%rd369];
	or.b64  	%rd370, %rd548, %rd235;
	and.b64  	%rd371, %rd370, -4294967296;
	setp.ne.s64 	%p22, %rd371, 0;
	@%p22 bra 	$L__BB154_111;
	cvt.u32.u64 	%r119, %rd235;
	cvt.u32.u64 	%r120, %rd548;
	div.u32 	%r121, %r120, %r119;
	mul.lo.s32 	%r122, %r121, %r119;
	sub.s32 	%r123, %r120, %r122;
	cvt.u64.u32 	%rd549, %r121;
	cvt.u64.u32 	%rd550, %r123;
	bra.uni 	$L__BB154_112;
$L__BB154_111:
	div.s64 	%rd549, %rd548, %rd235;
	mul.lo.s64 	%rd372, %rd549, %rd235;
	sub.s64 	%rd550, %rd548, %rd372;
$L__BB154_112:
	add.s64 	%rd374, %rd1, %rd368;
	ld.global.u64 	%rd375, [%rd374];
	mad.lo.s64 	%rd242, %rd375, %rd550, %rd557;
	add.s32 	%r47, %r237, -1;
	mul.wide.u32 	%rd376, %r47, 8;
	add.s64 	%rd377, %rd2, %rd376;
	ld.global.u64 	%rd243, [%rd377];
	or.b64  	%rd378, %rd549, %rd243;
	and.b64  	%rd379, %rd378, -4294967296;
	setp.ne.s64 	%p23, %rd379, 0;
	@%p23 bra 	$L__BB154_114;
	cvt.u32.u64 	%r124, %rd243;
	cvt.u32.u64 	%r125, %rd549;
	div.u32 	%r126, %r125, %r124;
	mul.lo.s32 	%r127, %r126, %r124;
	sub.s32 	%r128, %r125, %r127;
	cvt.u64.u32 	%rd548, %r126;
	cvt.u64.u32 	%rd552, %r128;
	bra.uni 	$L__BB154_115;
$L__BB154_114:
	div.s64 	%rd548, %rd549, %rd243;
	mul.lo.s64 	%rd380, %rd548, %rd243;
	sub.s64 	%rd552, %rd549, %rd380;
$L__BB154_115:
	add.s64 	%rd382, %rd1, %rd376;
	ld.global.u64 	%rd383, [%rd382];
	mad.lo.s64 	%rd557, %rd383, %rd552, %rd242;
	add.s32 	%r237, %r237, -2;
$L__BB154_116:
	and.b32  	%r129, %r23, 1;
	setp.eq.b32 	%p24, %r129, 1;
	not.pred 	%p25, %p24;
	@%p25 bra 	$L__BB154_121;
	mul.wide.u32 	%rd384, %r237, 8;
	add.s64 	%rd385, %rd2, %rd384;
	ld.global.u64 	%rd254, [%rd385];
	or.b64  	%rd386, %rd548, %rd254;
	and.b64  	%rd387, %rd386, -4294967296;
	setp.ne.s64 	%p26, %rd387, 0;
	@%p26 bra 	$L__BB154_119;
	cvt.u32.u64 	%r130, %rd254;
	cvt.u32.u64 	%r131, %rd548;
	rem.u32 	%r132, %r131, %r130;
	cvt.u64.u32 	%rd556, %r132;
	bra.uni 	$L__BB154_120;
$L__BB154_119:
	rem.s64 	%rd556, %rd548, %rd254;
$L__BB154_120:
	add.s64 	%rd389, %rd1, %rd384;
	ld.global.u64 	%rd390, [%rd389];
	mad.lo.s64 	%rd557, %rd390, %rd556, %rd557;
$L__BB154_121:
	shl.b64 	%rd391, %rd557, 1;
	add.s64 	%rd392, %rd3, %rd391;
	ld.global.u16 	%rs3, [%rd392];
	cvt.rn.f32.u16 	%f11, %rs3;
	abs.f32 	%f12, %f11;
	setp.eq.s16 	%p27, %rs3, 1;
	mov.f32 	%f197, 0f3F800000;
	@%p27 bra 	$L__BB154_125;
	setp.num.f32 	%p28, %f12, %f12;
	@%p28 bra 	$L__BB154_124;
	mov.f32 	%f74, 0f40400000;
	add.rn.f32 	%f197, %f11, %f74;
	bra.uni 	$L__BB154_125;
$L__BB154_124:
	setp.lt.f32 	%p29, %f12, 0f00800000;
	mul.f32 	%f17, %f12, 0f4B800000;
	selp.f32 	%f18, %f17, %f12, %p29;
	mov.b32 	%r133, %f18;
	add.s32 	%r134, %r133, -1060439283;
	and.b32  	%r135, %r134, -8388608;
	sub.s32 	%r136, %r133, %r135;
	mov.b32 	%f19, %r136;
	cvt.rn.f32.s32 	%f20, %r135;
	selp.f32 	%f21, 0fC1C00000, 0f00000000, %p29;
	fma.rn.f32 	%f22, %f20, 0f34000000, %f21;
	add.f32 	%f23, %f19, 0fBF800000;
	add.f32 	%f24, %f19, 0f3F800000;
	rcp.approx.ftz.f32 	%f25, %f24;
	add.f32 	%f26, %f23, %f23;
	mul.f32 	%f27, %f26, %f25;
	mul.f32 	%f28, %f27, %f27;
	neg.f32 	%f29, %f27;
	sub.f32 	%f30, %f23, %f27;
	add.f32 	%f31, %f30, %f30;
	fma.rn.f32 	%f32, %f29, %f23, %f31;
	mul.rn.f32 	%f33, %f25, %f32;
	fma.rn.f32 	%f34, %f28, 0f3A2C32E4, 0f3B52E7DB;
	fma.rn.f32 	%f35, %f34, %f28, 0f3C93BB73;
	fma.rn.f32 	%f36, %f35, %f28, 0f3DF6384F;
	mul.rn.f32 	%f37, %f36, %f28;
	fma.rn.f32 	%f38, %f27, 0f3FB8AA3B, %f22;
	mul.f32 	%f39, %f37, 0f40400000;
	sub.f32 	%f40, %f22, %f38;
	fma.rn.f32 	%f41, %f27, 0f3FB8AA3B, %f40;
	fma.rn.f32 	%f42, %f33, 0f3FB8AA3B, %f41;
	fma.rn.f32 	%f43, %f27, 0f32A55E34, %f42;
	fma.rn.f32 	%f44, %f39, %f33, %f43;
	fma.rn.f32 	%f45, %f37, %f27, %f44;
	add.rn.f32 	%f46, %f38, %f45;
	mov.f32 	%f47, 0f40400000;
	mul.rn.f32 	%f48, %f46, %f47;
	cvt.rni.f32.f32 	%f49, %f48;
	sub.f32 	%f50, %f48, %f49;
	neg.f32 	%f51, %f48;
	fma.rn.f32 	%f52, %f46, 0f40400000, %f51;
	neg.f32 	%f53, %f38;
	add.rn.f32 	%f54, %f46, %f53;
	neg.f32 	%f55, %f54;
	add.rn.f32 	%f56, %f45, %f55;
	fma.rn.f32 	%f57, %f56, 0f40400000, %f52;
	add.f32 	%f58, %f50, %f57;
	setp.gt.f32 	%p30, %f49, 0f00000000;
	selp.b32 	%r137, 0, -2097152000, %p30;
	setp.eq.s16 	%p31, %rs3, 0;
	setp.eq.f32 	%p32, %f12, 0f7F800000;
	add.f32 	%f59, %f11, %f11;
	setp.lt.f32 	%p33, %f48, 0f00000000;
	selp.f32 	%f60, 0f00000000, 0f7F800000, %p33;
	abs.f32 	%f61, %f48;
	setp.gt.f32 	%p34, %f61, 0f43180000;
	cvt.rzi.s32.f32 	%r138, %f49;
	shl.b32 	%r139, %r138, 23;
	sub.s32 	%r140, %r139, %r137;
	mov.b32 	%f62, %r140;
	add.s32 	%r141, %r137, 2130706432;
	mov.b32 	%f63, %r141;
	fma.rn.f32 	%f64, %f58, 0f391FCB8E, 0f3AAF85ED;
	fma.rn.f32 	%f65, %f64, %f58, 0f3C1D9856;
	fma.rn.f32 	%f66, %f65, %f58, 0f3D6357BB;
	fma.rn.f32 	%f67, %f66, %f58, 0f3E75FDEC;
	fma.rn.f32 	%f68, %f67, %f58, 0f3F317218;
	fma.rn.f32 	%f69, %f68, %f58, 0f3F800000;
	mul.f32 	%f70, %f69, %f63;
	mul.f32 	%f71, %f70, %f62;
	selp.f32 	%f72, %f60, %f71, %p34;
	selp.f32 	%f73, %f59, %f72, %p32;
	selp.f32 	%f197, %f59, %f73, %p31;
$L__BB154_125:
	// begin inline asm
	{  cvt.rn.f16.f32 %rs5, %f197;}

	// end inline asm
	st.shared.u16 	[%r5], %rs5;
$L__BB154_126:
	bar.sync 	0;
	setp.lt.u32 	%p72, %r239, 66;
	@%p72 bra 	$L__BB154_130;
$L__BB154_127:
	shr.u32 	%r51, %r239, 1;
	setp.ge.u32 	%p73, %r1, %r51;
	@%p73 bra 	$L__BB154_129;
	ld.shared.u16 	%rs8, [%r5];
	and.b32  	%r228, %r239, 2046;
	add.s32 	%r229, %r5, %r228;
	ld.shared.u16 	%rs9, [%r229];
	// begin inline asm
	{add.f16 %rs7,%rs8,%rs9;
}
	// end inline asm
	st.shared.u16 	[%r5], %rs7;
$L__BB154_129:
	bar.sync 	0;
	setp.gt.u32 	%p74, %r239, 131;
	mov.u32 	%r239, %r51;
	@%p74 bra 	$L__BB154_127;
$L__BB154_130:
	setp.gt.u32 	%p75, %r1, 31;
	@%p75 bra 	$L__BB154_133;
	ld.shared.u16 	%rs11, [%r5];
	ld.shared.u16 	%rs12, [%r5+64];
	// begin inline asm
	{add.f16 %rs10,%rs11,%rs12;
}
	// end inline asm
	st.volatile.shared.u16 	[%r5], %rs10;
	ld.shared.u16 	%rs15, [%r5+32];
	// begin inline asm
	{add.f16 %rs13,%rs10,%rs15;
}
	// end inline asm
	st.volatile.shared.u16 	[%r5], %rs13;
	ld.shared.u16 	%rs18, [%r5+16];
	// begin inline asm
	{add.f16 %rs16,%rs13,%rs18;
}
	// end inline asm
	st.volatile.shared.u16 	[%r5], %rs16;
	ld.shared.u16 	%rs21, [%r5+8];
	// begin inline asm
	{add.f16 %rs19,%rs16,%rs21;
}
	// end inline asm
	st.volatile.shared.u16 	[%r5], %rs19;
	ld.shared.u16 	%rs24, [%r5+4];
	// begin inline asm
	{add.f16 %rs22,%rs19,%rs24;
}
	// end inline asm
	st.volatile.shared.u16 	[%r5], %rs22;
	ld.shared.u16 	%rs27, [%r5+2];
	// begin inline asm
	{add.f16 %rs25,%rs22,%rs27;
}
	// end inline asm
	st.volatile.shared.u16 	[%r5], %rs25;
	setp.ne.s32 	%p76, %r1, 0;
	@%p76 bra 	$L__BB154_133;
	cvta.to.global.u64 	%rd470, %rd260;
	mul.wide.u32 	%rd471, %r2, 2;
	add.s64 	%rd472, %rd470, %rd471;
	ld.shared.u16 	%rs28, [reducel3sdata_u16];
	st.global.u16 	[%rd472], %rs28;
$L__BB154_133:
	ret;

}
	// .globl	uncontiguous_cumulate_reducel3_u16
.visible .entry uncontiguous_cumulate_reducel3_u16(
	.param .u64 .ptr .align 1 uncontiguous_cumulate_reducel3_u16_param_0,
	.param .u64 .ptr .align 1 uncontiguous_cumulate_reducel3_u16_param_1,
	.param .u64 .ptr .align 1 uncontiguous_cumulate_reducel3_u16_param_2,
	.param .u64 .ptr .align 1 uncontiguous_cumulate_reducel3_u16_param_3,
	.param .u64 uncontiguous_cumulate_reducel3_u16_param_4,
	.param .u64 uncontiguous_cumulate_reducel3_u16_param_5
)
{
	.reg .pred 	%p<53>;
	.reg .b16 	%rs<28>;
	.reg .b32 	%r<213>;
	.reg .b64 	%rd<558>;

	ld.param.u64 	%rd260, [uncontiguous_cumulate_reducel3_u16_param_0];
	ld.param.u64 	%rd263, [uncontiguous_cumulate_reducel3_u16_param_1];
	ld.param.u64 	%rd264, [uncontiguous_cumulate_reducel3_u16_param_2];
	ld.param.u64 	%rd265, [uncontiguous_cumulate_reducel3_u16_param_3];
	ld.param.u64 	%rd261, [uncontiguous_cumulate_reducel3_u16_param_4];
	ld.param.u64 	%rd262, [uncontiguous_cumulate_reducel3_u16_param_5];
	cvta.to.global.u64 	%rd1, %rd265;
	cvta.to.global.u64 	%rd2, %rd264;
	cvta.to.global.u64 	%rd3, %rd263;
	mov.u32 	%r1, %tid.x;
	mov.u32 	%r2, %ctaid.x;
	mov.u32 	%r212, %ntid.x;
	mul.lo.s32 	%r53, %r2, %r212;
	shl.b32 	%r54, %r53, 1;
	add.s32 	%r4, %r54, %r1;
	shl.b32 	%r55, %r1, 1;
	mov.u32 	%r56, reducel3sdata_u16;
	add.s32 	%r5, %r56, %r55;
	mov.b32 	%r52, 0;
	// begin inline asm
	cvt.rn.f16.s32 %rs1, %r52;
	// end inline asm
	st.shared.u16 	[%r5], %rs1;
	add.s32 	%r57, %r4, %r212;
	cvt.u64.u32 	%rd511, %r57;
	setp.le.u64 	%p1, %rd262, %rd511;
	@%p1 bra 	$L__BB155_54;
	cvt.u32.u64 	%r6, %rd261;
	add.s32 	%r206, %r6, -1;
	setp.lt.s32 	%p27, %r206, 0;
	mov.b64 	%rd515, 0;
	mov.u64 	%rd516, %rd515;
	@%p27 bra 	$L__BB155_53;
	cvt.u64.u32 	%rd512, %r4;
	setp.lt.u32 	%p28, %r206, 3;
	mov.b64 	%rd516, 0;
	mov.u64 	%rd515, %rd516;
	@%p28 bra 	$L__BB155_30;
	add.s32 	%r204, %r6, -2;
	and.b32  	%r133, %r6, -4;
	neg.s32 	%r203, %r133;
	mov.b64 	%rd516, 0;
$L__BB155_4:
	.pragma "nounroll";
	add.s32 	%r12, %r204, 1;
	mul.wide.u32 	%rd397, %r12, 8;
	add.s64 	%rd398, %rd2, %rd397;
	ld.global.u64 	%rd10, [%rd398];
	or.b64  	%rd399, %rd512, %rd10;
	and.b64  	%rd400, %rd399, -4294967296;
	setp.ne.s64 	%p29, %rd400, 0;
	@%p29 bra 	$L__BB155_6;
	cvt.u32.u64 	%r134, %rd10;
	cvt.u32.u64 	%r135, %rd512;
	div.u32 	%r136, %r135, %r134;
	mul.lo.s32 	%r137, %r136, %r134;
	sub.s32 	%r138, %r135, %r137;
	cvt.u64.u32 	%rd477, %r136;
	cvt.u64.u32 	%rd478, %r138;
	bra.uni 	$L__BB155_7;
$L__BB155_6:
	div.s64 	%rd477, %rd512, %rd10;
	mul.lo.s64 	%rd401, %rd477, %rd10;
	sub.s64 	%rd478, %rd512, %rd401;
$L__BB155_7:
	mul.wide.u32 	%rd402, %r12, 8;
	add.s64 	%rd403, %rd1, %rd402;
	ld.global.u64 	%rd17, [%rd403];
	mad.lo.s64 	%rd18, %rd17, %rd478, %rd515;
	or.b64  	%rd404, %rd511, %rd10;
	and.b64  	%rd405, %rd404, -4294967296;
	setp.ne.s64 	%p30, %rd405, 0;
	@%p30 bra 	$L__BB155_9;
	cvt.u32.u64 	%r139, %rd10;
	cvt.u32.u64 	%r140, %rd511;
	div.u32 	%r141, %r140, %r139;
	mul.lo.s32 	%r142, %r141, %r139;
	sub.s32 	%r143, %r140, %r142;
	cvt.u64.u32 	%rd479, %r141;
	cvt.u64.u32 	%rd480, %r143;
	bra.uni 	$L__BB155_10;
$L__BB155_9:
	div.s64 	%rd479, %rd511, %rd10;
	mul.lo.s64 	%rd406, %rd479, %rd10;
	sub.s64 	%rd480, %rd511, %rd406;
$L__BB155_10:
	mad.lo.s64 	%rd25, %rd480, %rd17, %rd516;
	add.s32 	%r13, %r204, -2;
	mul.wide.u32 	%rd407, %r204, 8;
	add.s64 	%rd408, %rd2, %rd407;
	ld.global.u64 	%rd26, [%rd408];
	or.b64  	%rd409, %rd477, %rd26;
	and.b64  	%rd410, %rd409, -4294967296;
	setp.ne.s64 	%p31, %rd410, 0;
	@%p31 bra 	$L__BB155_12;
	cvt.u32.u64 	%r144, %rd26;
	cvt.u32.u64 	%r145, %rd477;
	div.u32 	%r146, %r145, %r144;
	mul.lo.s32 	%r147, %r146, %r144;
	sub.s32 	%r148, %r145, %r147;
	cvt.u64.u32 	%rd481, %r146;
	cvt.u64.u32 	%rd482, %r148;
	bra.uni 	$L__BB155_13;
$L__BB155_12:
	div.s64 	%rd481, %rd477, %rd26;
	mul.lo.s64 	%rd411, %rd481, %rd26;
	sub.s64 	%rd482, %rd477, %rd411;
$L__BB155_13:
	mul.wide.u32 	%rd412, %r204, 8;
	add.s64 	%rd413, %rd1, %rd412;
	ld.global.u64 	%rd33, [%rd413];
	mad.lo.s64 	%rd34, %rd33, %rd482, %rd18;
	or.b64  	%rd414, %rd479, %rd26;
	and.b64  	%rd415, %rd414, -4294967296;
	setp.ne.s64 	%p32, %rd415, 0;
	@%p32 bra 	$L__BB155_15;
	cvt.u32.u64 	%r149, %rd26;
	cvt.u32.u64 	%r150, %rd479;
	div.u32 	%r151, %r150, %r149;
	mul.lo.s32 	%r152, %r151, %r149;
	sub.s32 	%r153, %r150, %r152;
	cvt.u64.u32 	%rd483, %r151;
	cvt.u64.u32 	%rd484, %r153;
	bra.uni 	$L__BB155_16;
$L__BB155_15:
	div.s64 	%rd483, %rd479, %rd26;
	mul.lo.s64 	%rd416, %rd483, %rd26;
	sub.s64 	%rd484, %rd479, %rd416;
$L__BB155_16:
	mad.lo.s64 	%rd41, %rd484, %rd33, %rd25;
	add.s32 	%r14, %r204, -1;
	mul.wide.u32 	%rd417, %r14, 8;
	add.s64 	%rd418, %rd2, %rd417;
	ld.global.u64 	%rd42, [%rd418];
	or.b64  	%rd419, %rd481, %rd42;
	and.b64  	%rd420, %rd419, -4294967296;
	setp.ne.s64 	%p33, %rd420, 0;
	@%p33 bra 	$L__BB155_18;
	cvt.u32.u64 	%r154, %rd42;
	cvt.u32.u64 	%r155, %rd481;
	div.u32 	%r156, %r155, %r154;
	mul.lo.s32 	%r157, %r156, %r154;
	sub.s32 	%r158, %r155, %r157;
	cvt.u64.u32 	%rd485, %r156;
	cvt.u64.u32 	%rd486, %r158;
	bra.uni 	$L__BB155_19;
$L__BB155_18:
	div.s64 	%rd485, %rd481, %rd42;
	mul.lo.s64 	%rd421, %rd485, %rd42;
	sub.s64 	%rd486, %rd481, %rd421;
$L__BB155_19:
	mul.wide.u32 	%rd422, %r14, 8;
	add.s64 	%rd423, %rd1, %rd422;
	ld.global.u64 	%rd49, [%rd423];
	mad.lo.s64 	%rd50, %rd49, %rd486, %rd34;
	or.b64  	%rd424, %rd483, %rd42;
	and.b64  	%rd425, %rd424, -4294967296;
	setp.ne.s64 	%p34, %rd425, 0;
	@%p34 bra 	$L__BB155_21;
	cvt.u32.u64 	%r159, %rd42;
	cvt.u32.u64 	%r160, %rd483;
	div.u32 	%r161, %r160, %r159;
	mul.lo.s32 	%r162, %r161, %r159;
	sub.s32 	%r163, %r160, %r162;
	cvt.u64.u32 	%rd487, %r161;
	cvt.u64.u32 	%rd488, %r163;
	bra.uni 	$L__BB155_22;
$L__BB155_21:
	div.s64 	%rd487, %rd483, %rd42;
	mul.lo.s64 	%rd426, %rd487, %rd42;
	sub.s64 	%rd488, %rd483, %rd426;
$L__BB155_22:
	mad.lo.s64 	%rd57, %rd488, %rd49, %rd41;
	mul.wide.u32 	%rd427, %r13, 8;
	add.s64 	%rd428, %rd2, %rd427;
	ld.global.u64 	%rd58, [%rd428];
	or.b64  	%rd429, %rd485, %rd58;
	and.b64  	%rd430, %rd429, -4294967296;
	setp.ne.s64 	%p35, %rd430, 0;
	@%p35 bra 	$L__BB155_24;
	cvt.u32.u64 	%r164, %rd58;
	cvt.u32.u64 	%r165, %rd485;
	div.u32 	%r166, %r165, %r164;
	mul.lo.s32 	%r167, %r166, %r164;
	sub.s32 	%r168, %r165, %r167;
	cvt.u64.u32 	%rd512, %r166;
	cvt.u64.u32 	%rd490, %r168;
	bra.uni 	$L__BB155_25;
$L__BB155_24:
	div.s64 	%rd512, %rd485, %rd58;
	mul.lo.s64 	%rd431, %rd512, %rd58;
	sub.s64 	%rd490, %rd485, %rd431;
$L__BB155_25:
	mul.wide.u32 	%rd432, %r13, 8;
	add.s64 	%rd433, %rd1, %rd432;
	ld.global.u64 	%rd65, [%rd433];
	mad.lo.s64 	%rd515, %rd65, %rd490, %rd50;
	or.b64  	%rd434, %rd487, %rd58;
	and.b64  	%rd435, %rd434, -4294967296;
	setp.ne.s64 	%p36, %rd435, 0;
	@%p36 bra 	$L__BB155_27;
	cvt.u32.u64 	%r169, %rd58;
	cvt.u32.u64 	%r170, %rd487;
	div.u32 	%r171, %r170, %r169;
	mul.lo.s32 	%r172, %r171, %r169;
	sub.s32 	%r173, %r170, %r172;
	cvt.u64.u32 	%rd511, %r171;
	cvt.u64.u32 	%rd492, %r173;
	bra.uni 	$L__BB155_28;
$L__BB155_27:
	div.s64 	%rd511, %rd487, %rd58;
	mul.lo.s64 	%rd436, %rd511, %rd58;
	sub.s64 	%rd492, %rd487, %rd436;
$L__BB155_28:
	mad.lo.s64 	%rd516, %rd492, %rd65, %rd57;
	add.s32 	%r204, %r204, -4;
	add.s32 	%r203, %r203, 4;
	setp.ne.s32 	%p37, %r203, 0;
	@%p37 bra 	$L__BB155_4;
	add.s32 	%r206, %r204, 1;
$L__BB155_30:
	and.b32  	%r19, %r6, 3;
	setp.eq.s32 	%p38, %r19, 0;
	@%p38 bra 	$L__BB155_53;
	setp.eq.s32 	%p39, %r19, 1;
	@%p39 bra 	$L__BB155_45;
	mul.wide.u32 	%rd438, %r206, 8;
	add.s64 	%rd439, %rd2, %rd438;
	ld.global.u64 	%rd80, [%rd439];
	or.b64  	%rd440, %rd512, %rd80;
	and.b64  	%rd441, %rd440, -4294967296;
	setp.ne.s64 	%p40, %rd441, 0;
	@%p40 bra 	$L__BB155_34;
	cvt.u32.u64 	%r174, %rd80;
	cvt.u32.u64 	%r175, %rd512;
	div.u32 	%r176, %r175, %r174;
	mul.lo.s32 	%r177, %r176, %r174;
	sub.s32 	%r178, %r175, %r177;
	cvt.u64.u32 	%rd499, %r176;
	cvt.u64.u32 	%rd500, %r178;
	bra.uni 	$L__BB155_35;
$L__BB155_34:
	div.s64 	%rd499, %rd512, %rd80;
	mul.lo.s64 	%rd442, %rd499, %rd80;
	sub.s64 	%rd500, %rd512, %rd442;
$L__BB155_35:
	add.s64 	%rd444, %rd1, %rd438;
	ld.global.u64 	%rd87, [%rd444];
	mad.lo.s64 	%rd88, %rd87, %rd500, %rd515;
	or.b64  	%rd445, %rd511, %rd80;
	and.b64  	%rd446, %rd445, -4294967296;
	setp.ne.s64 	%p41, %rd446, 0;
	@%p41 bra 	$L__BB155_37;
	cvt.u32.u64 	%r179, %rd80;
	cvt.u32.u64 	%r180, %rd511;
	div.u32 	%r181, %r180, %r179;
	mul.lo.s32 	%r182, %r181, %r179;
	sub.s32 	%r183, %r180, %r182;
	cvt.u64.u32 	%rd501, %r181;
	cvt.u64.u32 	%rd502, %r183;
	bra.uni 	$L__BB155_38;
$L__BB155_37:
	div.s64 	%rd501, %rd511, %rd80;
	mul.lo.s64 	%rd447, %rd501, %rd80;
	sub.s64 	%rd502, %rd511, %rd447;
$L__BB155_38:
	mad.lo.s64 	%rd95, %rd502, %rd87, %rd516;
	add.s32 	%r20, %r206, -1;
	mul.wide.u32 	%rd448, %r20, 8;
	add.s64 	%rd449, %rd2, %rd448;
	ld.global.u64 	%rd96, [%rd449];
	or.b64  	%rd450, %rd499, %rd96;
	and.b64  	%rd451, %rd450, -4294967296;
	setp.ne.s64 	%p42, %rd451, 0;
	@%p42 bra 	$L__BB155_40;
	cvt.u32.u64 	%r184, %rd96;
	cvt.u32.u64 	%r185, %rd499;
	div.u32 	%r186, %r185, %r184;
	mul.lo.s32 	%r187, %r186, %r184;
	sub.s32 	%r188, %r185, %r187;
	cvt.u64.u32 	%rd512, %r186;
	cvt.u64.u32 	%rd504, %r188;
	bra.uni 	$L__BB155_41;
$L__BB155_40:
	div.s64 	%rd512, %rd499, %rd96;
	mul.lo.s64 	%rd452, %rd512, %rd96;
	sub.s64 	%rd504, %rd499, %rd452;
$L__BB155_41:
	add.s64 	%rd454, %rd1, %rd448;
	ld.global.u64 	%rd103, [%rd454];
	mad.lo.s64 	%rd515, %rd103, %rd504, %rd88;
	or.b64  	%rd455, %rd501, %rd96;
	and.b64  	%rd456, %rd455, -4294967296;
	setp.ne.s64 	%p43, %rd456, 0;
	@%p43 bra 	$L__BB155_43;
	cvt.u32.u64 	%r189, %rd96;
	cvt.u32.u64 	%r190, %rd501;
	div.u32 	%r191, %r190, %r189;
	mul.lo.s32 	%r192, %r191, %r189;
	sub.s32 	%r193, %r190, %r192;
	cvt.u64.u32 	%rd511, %r191;
	cvt.u64.u32 	%rd506, %r193;
	bra.uni 	$L__BB155_44;
$L__BB155_43:
	div.s64 	%rd511, %rd501, %rd96;
	mul.lo.s64 	%rd457, %rd511, %rd96;
	sub.s64 	%rd506, %rd501, %rd457;
$L__BB155_44:
	mad.lo.s64 	%rd516, %rd506, %rd103, %rd95;
	add.s32 	%r206, %r206, -2;
$L__BB155_45:
	and.b32  	%r194, %r6, 1;
	setp.eq.b32 	%p44, %r194, 1;
	not.pred 	%p45, %p44;
	@%p45 bra 	$L__BB155_53;
	mul.wide.u32 	%rd458, %r206, 8;
	add.s64 	%rd459, %rd2, %rd458;
	ld.global.u64 	%rd118, [%rd459];
	or.b64  	%rd460, %rd512, %rd118;
	and.b64  	%rd461, %rd460, -4294967296;
	setp.ne.s64 	%p46, %rd461, 0;
	@%p46 bra 	$L__BB155_48;
	cvt.u32.u64 	%r195, %rd118;
	cvt.u32.u64 	%r196, %rd512;
	rem.u32 	%r197, %r196, %r195;
	cvt.u64.u32 	%rd513, %r197;
	bra.uni 	$L__BB155_49;
$L__BB155_48:
	rem.s64 	%rd513, %rd512, %rd118;
$L__BB155_49:
	add.s64 	%rd463, %rd1, %rd458;
	ld.global.u64 	%rd122, [%rd463];
	mad.lo.s64 	%rd515, %rd122, %rd513, %rd515;
	or.b64  	%rd464, %rd511, %rd118;
	and.b64  	%rd465, %rd464, -4294967296;
	setp.ne.s64 	%p47, %rd465, 0;
	@%p47 bra 	$L__BB155_51;
	cvt.u32.u64 	%r198, %rd118;
	cvt.u32.u64 	%r199, %rd511;
	rem.u32 	%r200, %r199, %r198;
	cvt.u64.u32 	%rd514, %r200;
	bra.uni 	$L__BB155_52;
$L__BB155_51:
	rem.s64 	%rd514, %rd511, %rd118;
$L__BB155_52:
	mad.lo.s64 	%rd516, %rd514, %rd122, %rd516;
$L__BB155_53:
	shl.b64 	%rd466, %rd515, 1;
	add.s64 	%rd467, %rd3, %rd466;
	ld.global.u16 	%rs4, [%rd467];
	shl.b64 	%rd468, %rd516, 1;
	add.s64 	%rd469, %rd3, %rd468;
	ld.global.u16 	%rs5, [%rd469];
	// begin inline asm
	{add.f16 %rs3,%rs4,%rs5;
}
	// end inline asm
	st.shared.u16 	[%r5], %rs3;
	bra.uni 	$L__BB155_114;
$L__BB155_54:
	cvt.u64.u32 	%rd548, %r4;
	setp.le.u64 	%p2, %rd262, %rd548;
	@%p2 bra 	$L__BB155_114;
	cvt.u32.u64 	%r23, %rd261;
	add.s32 	%r210, %r23, -1;
	setp.lt.s32 	%p3, %r210, 0;
	mov.b64 	%rd557, 0;
	@%p3 bra 	$L__BB155_113;
	and.b32  	%r25, %r23, 7;
	setp.lt.u32 	%p4, %r210, 7;
	mov.b64 	%rd557, 0;
	@%p4 bra 	$L__BB155_84;
	add.s32 	%r208, %r23, -4;
	and.b32  	%r58, %r23, -8;
	neg.s32 	%r207, %r58;
	mov.b64 	%rd557, 0;
$L__BB155_58:
	.pragma "nounroll";
	add.s32 	%r30, %r208, 3;
	mul.wide.u32 	%rd270, %r30, 8;
	add.s64 	%rd271, %rd2, %rd270;
	ld.global.u64 	%rd133, [%rd271];
	or.b64  	%rd272, %rd548, %rd133;
	and.b64  	%rd273, %rd272, -4294967296;
	setp.ne.s64 	%p5, %rd273, 0;
	@%p5 bra 	$L__BB155_60;
	cvt.u32.u64 	%r59, %rd133;
	cvt.u32.u64 	%r60, %rd548;
	div.u32 	%r61, %r60, %r59;
	mul.lo.s32 	%r62, %r61, %r59;
	sub.s32 	%r63, %r60, %r62;
	cvt.u64.u32 	%rd519, %r61;
	cvt.u64.u32 	%rd520, %r63;
	bra.uni 	$L__BB155_61;
$L__BB155_60:
	div.s64 	%rd519, %rd548, %rd133;
	mul.lo.s64 	%rd274, %rd519, %rd133;
	sub.s64 	%rd520, %rd548, %rd274;
$L__BB155_61:
	add.s64 	%rd276, %rd1, %rd270;
	ld.global.u64 	%rd277, [%rd276];
	mad.lo.s64 	%rd140, %rd277, %rd520, %rd557;
	add.s32 	%r31, %r208, 2;
	mul.wide.u32 	%rd278, %r31, 8;
	add.s64 	%rd279, %rd2, %rd278;
	ld.global.u64 	%rd141, [%rd279];
	or.b64  	%rd280, %rd519, %rd141;
	and.b64  	%rd281, %rd280, -4294967296;
	setp.ne.s64 	%p6, %rd281, 0;
	@%p6 bra 	$L__BB155_63;
	cvt.u32.u64 	%r64, %rd141;
	cvt.u32.u64 	%r65, %rd519;
	div.u32 	%r66, %r65, %r64;
	mul.lo.s32 	%r67, %r66, %r64;
	sub.s32 	%r68, %r65, %r67;
	cvt.u64.u32 	%rd521, %r66;
	cvt.u64.u32 	%rd522, %r68;
	bra.uni 	$L__BB155_64;
$L__BB155_63:
	div.s64 	%rd521, %rd519, %rd141;
	mul.lo.s64 	%rd282, %rd521, %rd141;
	sub.s64 	%rd522, %rd519, %rd282;
$L__BB155_64:
	add.s64 	%rd284, %rd1, %rd278;
	ld.global.u64 	%rd285, [%rd284];
	mad.lo.s64 	%rd148, %rd285, %rd522, %rd140;
	add.s32 	%r32, %r208, 1;
	mul.wide.u32 	%rd286, %r32, 8;
	add.s64 	%rd287, %rd2, %rd286;
	ld.global.u64 	%rd149, [%rd287];
	or.b64  	%rd288, %rd521, %rd149;
	and.b64  	%rd289, %rd288, -4294967296;
	setp.ne.s64 	%p7, %rd289, 0;
	@%p7 bra 	$L__BB155_66;
	cvt.u32.u64 	%r69, %rd149;
	cvt.u32.u64 	%r70, %rd521;
	div.u32 	%r71, %r70, %r69;
	mul.lo.s32 	%r72, %r71, %r69;
	sub.s32 	%r73, %r70, %r72;
	cvt.u64.u32 	%rd523, %r71;
	cvt.u64.u32 	%rd524, %r73;
	bra.uni 	$L__BB155_67;
$L__BB155_66:
	div.s64 	%rd523, %rd521, %rd149;
	mul.lo.s64 	%rd290, %rd523, %rd149;
	sub.s64 	%rd524, %rd521, %rd290;
$L__BB155_67:
	add.s64 	%rd292, %rd1, %rd286;
	ld.global.u64 	%rd293, [%rd292];
	mad.lo.s64 	%rd156, %rd293, %rd524, %rd148;
	add.s32 	%r33, %r208, -4;
	mul.wide.u32 	%rd294, %r208, 8;
	add.s64 	%rd295, %rd2, %rd294;
	ld.global.u64 	%rd157, [%rd295];
	or.b64  	%rd296, %rd523, %rd157;
	and.b64  	%rd297, %rd296, -4294967296;
	setp.ne.s64 	%p8, %rd297, 0;
	@%p8 bra 	$L__BB155_69;
	cvt.u32.u64 	%r74, %rd157;
	cvt.u32.u64 	%r75, %rd523;
	div.u32 	%r76, %r75, %r74;
	mul.lo.s32 	%r77, %r76, %r74;
	sub.s32 	%r78, %r75, %r77;
	cvt.u64.u32 	%rd525, %r76;
	cvt.u64.u32 	%rd526, %r78;
	bra.uni 	$L__BB155_70;
$L__BB155_69:
	div.s64 	%rd525, %rd523, %rd157;
	mul.lo.s64 	%rd298, %rd525, %rd157;
	sub.s64 	%rd526, %rd523, %rd298;
$L__BB155_70:
	add.s64 	%rd300, %rd1, %rd294;
	ld.global.u64 	%rd301, [%rd300];
	mad.lo.s64 	%rd164, %rd301, %rd526, %rd156;
	add.s32 	%r34, %r208, -1;
	mul.wide.u32 	%rd302, %r34, 8;
	add.s64 	%rd303, %rd2, %rd302;
	ld.global.u64 	%rd165, [%rd303];
	or.b64  	%rd304, %rd525, %rd165;
	and.b64  	%rd305, %rd304, -4294967296;
	setp.ne.s64 	%p9, %rd305, 0;
	@%p9 bra 	$L__BB155_72;
	cvt.u32.u64 	%r79, %rd165;
	cvt.u32.u64 	%r80, %rd525;
	div.u32 	%r81, %r80, %r79;
	mul.lo.s32 	%r82, %r81, %r79;
	sub.s32 	%r83, %r80, %r82;
	cvt.u64.u32 	%rd527, %r81;
	cvt.u64.u32 	%rd528, %r83;
	bra.uni 	$L__BB155_73;
$L__BB155_72:
	div.s64 	%rd527, %rd525, %rd165;
	mul.lo.s64 	%rd306, %rd527, %rd165;
	sub.s64 	%rd528, %rd525, %rd306;
$L__BB155_73:
	add.s64 	%rd308, %rd1, %rd302;
	ld.global.u64 	%rd309, [%rd308];
	mad.lo.s64 	%rd172, %rd309, %rd528, %rd164;
	add.s32 	%r35, %r208, -2;
	mul.wide.u32 	%rd310, %r35, 8;
	add.s64 	%rd311, %rd2, %rd310;
	ld.global.u64 	%rd173, [%rd311];
	or.b64  	%rd312, %rd527, %rd173;
	and.b64  	%rd313, %rd312, -4294967296;
	setp.ne.s64 	%p10, %rd313, 0;
	@%p10 bra 	$L__BB155_75;
	cvt.u32.u64 	%r84, %rd173;
	cvt.u32.u64 	%r85, %rd527;
	div.u32 	%r86, %r85, %r84;
	mul.lo.s32 	%r87, %r86, %r84;
	sub.s32 	%r88, %r85, %r87;
	cvt.u64.u32 	%rd529, %r86;
	cvt.u64.u32 	%rd530, %r88;
	bra.uni 	$L__BB155_76;
$L__BB155_75:
	div.s64 	%rd529, %rd527, %rd173;
	mul.lo.s64 	%rd314, %rd529, %rd173;
	sub.s64 	%rd530, %rd527, %rd314;
$L__BB155_76:
	add.s64 	%rd316, %rd1, %rd310;
	ld.global.u64 	%rd317, [%rd316];
	mad.lo.s64 	%rd180, %rd317, %rd530, %rd172;
	add.s32 	%r36, %r208, -3;
	mul.wide.u32 	%rd318, %r36, 8;
	add.s64 	%rd319, %rd2, %rd318;
	ld.global.u64 	%rd181, [%rd319];
	or.b64  	%rd320, %rd529, %rd181;
	and.b64  	%rd321, %rd320, -4294967296;
	setp.ne.s64 	%p11, %rd321, 0;
	@%p11 bra 	$L__BB155_78;
	cvt.u32.u64 	%r89, %rd181;
	cvt.u32.u64 	%r90, %rd529;
	div.u32 	%r91, %r90, %r89;
	mul.lo.s32 	%r92, %r91, %r89;
	sub.s32 	%r93, %r90, %r92;
	cvt.u64.u32 	%rd531, %r91;
	cvt.u64.u32 	%rd532, %r93;
	bra.uni 	$L__BB155_79;
$L__BB155_78:
	div.s64 	%rd531, %rd529, %rd181;
	mul.lo.s64 	%rd322, %rd531, %rd181;
	sub.s64 	%rd532, %rd529, %rd322;
$L__BB155_79:
	add.s64 	%rd324, %rd1, %rd318;
	ld.global.u64 	%rd325, [%rd324];
	mad.lo.s64 	%rd188, %rd325, %rd532, %rd180;
	mul.wide.u32 	%rd326, %r33, 8;
	add.s64 	%rd327, %rd2, %rd326;
	ld.global.u64 	%rd189, [%rd327];
	or.b64  	%rd328, %rd531, %rd189;
	and.b64  	%rd329, %rd328, -4294967296;
	setp.ne.s64 	%p12, %rd329, 0;
	@%p12 bra 	$L__BB155_81;
	cvt.u32.u64 	%r94, %rd189;
	cvt.u32.u64 	%r95, %rd531;
	div.u32 	%r96, %r95, %r94;
	mul.lo.s32 	%r97, %r96, %r94;
	sub.s32 	%r98, %r95, %r97;
	cvt.u64.u32 	%rd548, %r96;
	cvt.u64.u32 	%rd534, %r98;
	bra.uni 	$L__BB155_82;
$L__BB155_81:
	div.s64 	%rd548, %rd531, %rd189;
	mul.lo.s64 	%rd330, %rd548, %rd189;
	sub.s64 	%rd534, %rd531, %rd330;
$L__BB155_82:
	add.s64 	%rd332, %rd1, %rd326;
	ld.global.u64 	%rd333, [%rd332];
	mad.lo.s64 	%rd557, %rd333, %rd534, %rd188;
	add.s32 	%r208, %r208, -8;
	add.s32 	%r207, %r207, 8;
	setp.ne.s32 	%p13, %r207, 0;
	@%p13 bra 	$L__BB155_58;
	add.s32 	%r210, %r208, 3;
$L__BB155_84:
	setp.eq.s32 	%p14, %r25, 0;
	@%p14 bra 	$L__BB155_113;
	and.b32  	%r41, %r23, 3;
	setp.lt.u32 	%p15, %r25, 4;
	@%p15 bra 	$L__BB155_99;
	mul.wide.u32 	%rd335, %r210, 8;
	add.s64 	%rd336, %rd2, %rd335;
	ld.global.u64 	%rd200, [%rd336];
	or.b64  	%rd337, %rd548, %rd200;
	and.b64  	%rd338, %rd337, -4294967296;
	setp.ne.s64 	%p16, %rd338, 0;
	@%p16 bra 	$L__BB155_88;
	cvt.u32.u64 	%r99, %rd200;
	cvt.u32.u64 	%r100, %rd548;
	div.u32 	%r101, %r100, %r99;
	mul.lo.s32 	%r102, %r101, %r99;
	sub.s32 	%r103, %r100, %r102;
	cvt.u64.u32 	%rd538, %r101;
	cvt.u64.u32 	%rd539, %r103;
	bra.uni 	$L__BB155_89;
$L__BB155_88:
	div.s64 	%rd538, %rd548, %rd200;
	mul.lo.s64 	%rd339, %rd538, %rd200;
	sub.s64 	%rd539, %rd548, %rd339;
$L__BB155_89:
	add.s64 	%rd341, %rd1, %rd335;
	ld.global.u64 	%rd342, [%rd341];
	mad.lo.s64 	%rd207, %rd342, %rd539, %rd557;
	add.s32 	%r42, %r210, -1;
	mul.wide.u32 	%rd343, %r42, 8;
	add.s64 	%rd344, %rd2, %rd343;
	ld.global.u64 	%rd208, [%rd344];
	or.b64  	%rd345, %rd538, %rd208;
	and.b64  	%rd346, %rd345, -4294967296;
	setp.ne.s64 	%p17, %rd346, 0;
	@%p17 bra 	$L__BB155_91;
	cvt.u32.u64 	%r104, %rd208;
	cvt.u32.u64 	%r105, %rd538;
	div.u32 	%r106, %r105, %r104;
	mul.lo.s32 	%r107, %r106, %r104;
	sub.s32 	%r108, %r105, %r107;
	cvt.u64.u32 	%rd540, %r106;
	cvt.u64.u32 	%rd541, %r108;
	bra.uni 	$L__BB155_92;
$L__BB155_91:
	div.s64 	%rd540, %rd538, %rd208;
	mul.lo.s64 	%rd347, %rd540, %rd208;
	sub.s64 	%rd541, %rd538, %rd347;
$L__BB155_92:
	add.s64 	%rd349, %rd1, %rd343;
	ld.global.u64 	%rd350, [%rd349];
	mad.lo.s64 	%rd215, %rd350, %rd541, %rd207;
	add.s32 	%r43, %r210, -2;
	mul.wide.u32 	%rd351, %r43, 8;
	add.s64 	%rd352, %rd2, %rd351;
	ld.global.u64 	%rd216, [%rd352];
	or.b64  	%rd353, %rd540, %rd216;
	and.b64  	%rd354, %rd353, -4294967296;
	setp.ne.s64 	%p18, %rd354, 0;
	@%p18 bra 	$L__BB155_94;
	cvt.u32.u64 	%r109, %rd216;
	cvt.u32.u64 	%r110, %rd540;
	div.u32 	%r111, %r110, %r109;
	mul.lo.s32 	%r112, %r111, %r109;
	sub.s32 	%r113, %r110, %r112;
	cvt.u64.u32 	%rd542, %r111;
	cvt.u64.u32 	%rd543, %r113;
	bra.uni 	$L__BB155_95;
$L__BB155_94:
	div.s64 	%rd542, %rd540, %rd216;
	mul.lo.s64 	%rd355, %rd542, %rd216;
	sub.s64 	%rd543, %rd540, %rd355;
$L__BB155_95:
	add.s64 	%rd357, %rd1, %rd351;
	ld.global.u64 	%rd358, [%rd357];
	mad.lo.s64 	%rd223, %rd358, %rd543, %rd215;
	add.s32 	%r44, %r210, -3;
	mul.wide.u32 	%rd359, %r44, 8;
	add.s64 	%rd360, %rd2, %rd359;
	ld.global.u64 	%rd224, [%rd360];
	or.b64  	%rd361, %rd542, %rd224;
	and.b64  	%rd362, %rd361, -4294967296;
	setp.ne.s64 	%p19, %rd362, 0;
	@%p19 bra 	$L__BB155_97;
	cvt.u32.u64 	%r114, %rd224;
	cvt.u32.u64 	%r115, %rd542;
	div.u32 	%r116, %r115, %r114;
	mul.lo.s32 	%r117, %r116, %r114;
	sub.s32 	%r118, %r115, %r117;
	cvt.u64.u32 	%rd548, %r116;
	cvt.u64.u32 	%rd545, %r118;
	bra.uni 	$L__BB155_98;
$L__BB155_97:
	div.s64 	%rd548, %rd542, %rd224;
	mul.lo.s64 	%rd363, %rd548, %rd224;
	sub.s64 	%rd545, %rd542, %rd363;
$L__BB155_98:
	add.s64 	%rd365, %rd1, %rd359;
	ld.global.u64 	%rd366, [%rd365];
	mad.lo.s64 	%rd557, %rd366, %rd545, %rd223;
	add.s32 	%r210, %r210, -4;
$L__BB155_99:
	setp.eq.s32 	%p20, %r41, 0;
	@%p20 bra 	$L__BB155_113;
	setp.eq.s32 	%p21, %r41, 1;
	@%p21 bra 	$L__BB155_108;
	mul.wide.u32 	%rd368, %r210, 8;
	add.s64 	%rd369, %rd2, %rd368;
	ld.global.u64 	%rd235, [%rd369];
	or.b64  	%rd370, %rd548, %rd235;
	and.b64  	%rd371, %rd370, -4294967296;
	setp.ne.s64 	%p22, %rd371, 0;
	@%p22 bra 	$L__BB155_103;
	cvt.u32.u64 	%r119, %rd235;
	cvt.u32.u64 	%r120, %rd548;
	div.u32 	%r121, %r120, %r119;
	mul.lo.s32 	%r122, %r121, %r119;
	sub.s32 	%r123, %r120, %r122;
	cvt.u64.u32 	%rd549, %r121;
	cvt.u64.u32 	%rd550, %r123;
	bra.uni 	$L__BB155_104;
$L__BB155_103:
	div.s64 	%rd549, %rd548, %rd235;
	mul.lo.s64 	%rd372, %rd549, %rd235;
	sub.s64 	%rd550, %rd548, %rd372;
$L__BB155_104:
	add.s64 	%rd374, %rd1, %rd368;
	ld.global.u64 	%rd375, [%rd374];
	mad.lo.s64 	%rd242, %rd375, %rd550, %rd557;
	add.s32 	%r47, %r210, -1;
	mul.wide.u32 	%rd376, %r47, 8;
	add.s64 	%rd377, %rd2, %rd376;
	ld.global.u64 	%rd243, [%rd377];
	or.b64  	%rd378, %rd549, %rd243;
	and.b64  	%rd379, %rd378, -4294967296;
	setp.ne.s64 	%p23, %rd379, 0;
	@%p23 bra 	$L__BB155_106;
	cvt.u32.u64 	%r124, %rd243;
	cvt.u32.u64 	%r125, %rd549;
	div.u32 	%r126, %r125, %r124;
	mul.lo.s32 	%r127, %r126, %r124;
	sub.s32 	%r128, %r125, %r127;
	cvt.u64.u32 	%rd548, %r126;
	cvt.u64.u32 	%rd552, %r128;
	bra.uni 	$L__BB155_107;
$L__BB155_106:
	div.s64 	%rd548, %rd549, %rd243;
	mul.lo.s64 	%rd380, %rd548, %rd243;
	sub.s64 	%rd552, %rd549, %rd380;
$L__BB155_107:
	add.s64 	%rd382, %rd1, %rd376;
	ld.global.u64 	%rd383, [%rd382];
	mad.lo.s64 	%rd557, %rd383, %rd552, %rd242;
	add.s32 	%r210, %r210, -2;
$L__BB155_108:
	and.b32  	%r129, %r23, 1;
	setp.eq.b32 	%p24, %r129, 1;
	not.pred 	%p25, %p24;
	@%p25 bra 	$L__BB155_113;
	mul.wide.u32 	%rd384, %r210, 8;
	add.s64 	%rd385, %rd2, %rd384;
	ld.global.u64 	%rd254, [%rd385];
	or.b64  	%rd386, %rd548, %rd254;
	and.b64  	%rd387, %rd386, -4294967296;
	setp.ne.s64 	%p26, %rd387, 0;
	@%p26 bra 	$L__BB155_111;
	cvt.u32.u64 	%r130, %rd254;
	cvt.u32.u64 	%r131, %rd548;
	rem.u32 	%r132, %r131, %r130;
	cvt.u64.u32 	%rd556, %r132;
	bra.uni 	$L__BB155_112;
$L__BB155_111:
	rem.s64 	%rd556, %rd548, %rd254;
$L__BB155_112:
	add.s64 	%rd389, %rd1, %rd384;
	ld.global.u64 	%rd390, [%rd389];
	mad.lo.s64 	%rd557, %rd390, %rd556, %rd557;
$L__BB155_113:
	shl.b64 	%rd391, %rd557, 1;
	add.s64 	%rd392, %rd3, %rd391;
	ld.global.u16 	%rs2, [%rd392];
	st.shared.u16 	[%r5], %rs2;
$L__BB155_114:
	bar.sync 	0;
	setp.lt.u32 	%p48, %r212, 66;
	@%p48 bra 	$L__BB155_118;
$L__BB155_115:
	shr.u32 	%r51, %r212, 1;
	setp.ge.u32 	%p49, %r1, %r51;
	@%p49 bra 	$L__BB155_117;
	ld.shared.u16 	%rs7, [%r5];
	and.b32  	%r201, %r212, 2046;
	add.s32 	%r202, %r5, %r201;
	ld.shared.u16 	%rs8, [%r202];
	// begin inline asm
	{add.f16 %rs6,%rs7,%rs8;
}
	// end inline asm
	st.shared.u16 	[%r5], %rs6;
$L__BB155_117:
	bar.sync 	0;
	setp.gt.u32 	%p50, %r212, 131;
	mov.u32 	%r212, %r51;
	@%p50 bra 	$L__BB155_115;
$L__BB155_118:
	setp.gt.u32 	%p51, %r1, 31;
	@%p51 bra 	$L__BB155_121;
	ld.shared.u16 	%rs10, [%r5];
	ld.shared.u16 	%rs11, [%r5+64];
	// begin inline asm
	{add.f16 %rs9,%rs10,%rs11;
}
	// end inline asm
	st.volatile.shared.u16 	[%r5], %rs9;
	ld.shared.u16 	%rs14, [%r5+32];
	// begin inline asm
	{add.f16 %rs12,%rs9,%rs14;
}
	// end inline asm
	st.volatile.shared.u16 	[%r5], %rs12;
	ld.shared.u16 	%rs17, [%r5+16];
	// begin inline asm
	{add.f16 %rs15,%rs12,%rs17;
}
	// end inline asm
	st.volatile.shared.u16 	[%r5], %rs15;
	ld.shared.u16 	%rs20, [%r5+8];
	// begin inline asm
	{add.f16 %rs18,%rs15,%rs20;
}
	// end inline asm
	st.volatile.shared.u16 	[%r5], %rs18;
	ld.shared.u16 	%rs23, [%r5+4];
	// begin inline asm
	{add.f16 %rs21,%rs18,%rs23;
}
	// end inline asm
	st.volatile.shared.u16 	[%r5], %rs21;
	ld.shared.u16 	%rs26, [%r5+2];
	// begin inline asm
	{add.f16 %rs24,%rs21,%rs26;
}
	// end inline asm
	st.volatile.shared.u16 	[%r5], %rs24;
	setp.ne.s32 	%p52, %r1, 0;
	@%p52 bra 	$L__BB155_121;
	cvta.to.global.u64 	%rd470, %rd260;
	mul.wide.u32 	%rd471, %r2, 2;
	add.s64 	%rd472, %rd470, %rd471;
	ld.shared.u16 	%rs27, [reducel3sdata_u16];
	st.global.u16 	[%rd472], %rs27;
$L__BB155_121:
	ret;

}
	// .globl	contiguous_reducel32_u16
.visible .entry contiguous_reducel32_u16(
	.param .u64 .ptr .align 1 contiguous_reducel32_u16_param_0,
	.param .u64 .ptr .align 1 contiguous_reducel32_u16_param_1,
	.param .u64 .ptr .align 1 contiguous_reducel32_u16_param_2,
	.param .u64 .ptr .align 1 contiguous_reducel32_u16_param_3,
	.param .u64 contiguous_reducel32_u16_param_4,
	.param .u64 contiguous_reducel32_u16_param_5,
	.param .u64 contiguous_reducel32_u16_param_6,
	.param .u64 contiguous_reducel32_u16_param_7,
	.param .u64 contiguous_reducel32_u16_param_8
)
{
	.reg .pred 	%p<78>;
	.reg .b16 	%rs<29>;
	.reg .b32 	%r<241>;
	.reg .b32 	%f<198>;
	.reg .b64 	%rd<574>;

	ld.param.u64 	%rd267, [contiguous_reducel32_u16_param_1];
	ld.param.u64 	%rd268, [contiguous_reducel32_u16_param_2];
	ld.param.u64 	%rd269, [contiguous_reducel32_u16_param_3];
	ld.param.u64 	%rd264, [contiguous_reducel32_u16_param_4];
	ld.param.u64 	%rd270, [contiguous_reducel32_u16_param_5];
	ld.param.u64 	%rd265, [contiguous_reducel32_u16_param_6];
	ld.param.u64 	%rd271, [contiguous_reducel32_u16_param_7];
	cvta.to.global.u64 	%rd1, %rd269;
	cvta.to.global.u64 	%rd2, %rd268;
	cvta.to.global.u64 	%rd573, %rd267;
	mov.u32 	%r1, %tid.x;
	mov.u32 	%r2, %ctaid.x;
	mov.u32 	%r240, %ntid.x;
	mul.lo.s32 	%r53, %r2, %r240;
	shl.b32 	%r54, %r53, 1;
	add.s32 	%r4, %r54, %r1;
	shl.b32 	%r55, %r1, 1;
	mov.u32 	%r56, reducel3sdata_u16;
	add.s32 	%r5, %r56, %r55;
	mov.b32 	%r52, 0;
	// begin inline asm
	cvt.rn.f16.s32 %rs4, %r52;
	// end inline asm
	st.shared.u16 	[%r5], %rs4;
	mov.u32 	%r57, %ctaid.y;
	cvt.u64.u32 	%rd272, %r57;
	add.s64 	%rd4, %rd270, %rd272;
	setp.ge.u64 	%p1, %rd4, %rd271;
	@%p1 bra 	$L__BB156_134;
	add.s32 	%r58, %r4, %r240;
	cvt.u64.u32 	%rd5, %r58;
	setp.le.u64 	%p2, %rd265, %rd5;
	@%p2 bra 	$L__BB156_63;
	cvt.u64.u32 	%rd404, %r4;
	mul.lo.s64 	%rd405, %rd4, %rd265;
	add.s64 	%rd527, %rd405, %rd404;
	add.s64 	%rd525, %rd405, %rd5;
	cvt.u32.u64 	%r6, %rd264;
	add.s32 	%r234, %r6, -1;
	setp.lt.s32 	%p36, %r234, 0;
	mov.b64 	%rd531, 0;
	mov.u64 	%rd532, %rd531;
	@%p36 bra 	$L__BB156_54;
	setp.lt.u32 	%p37, %r234, 3;
	mov.b64 	%rd532, 0;
	mov.u64 	%rd531, %rd532;
	@%p37 bra 	$L__BB156_31;
	add.s32 	%r232, %r6, -2;
	and.b32  	%r143, %r6, -4;
	neg.s32 	%r231, %r143;
	mov.b64 	%rd532, 0;
$L__BB156_5:
	.pragma "nounroll";
	add.s32 	%r12, %r232, 1;
	mul.wide.u32 	%rd409, %r12, 8;
	add.s64 	%rd410, %rd2, %rd409;
	ld.global.u64 	%rd12, [%rd410];
	or.b64  	%rd411, %rd527, %rd12;
	and.b64  	%rd412, %rd411, -4294967296;
	setp.ne.s64 	%p38, %rd412, 0;
	@%p38 bra 	$L__BB156_7;
	cvt.u32.u64 	%r144, %rd12;
	cvt.u32.u64 	%r145, %rd527;
	div.u32 	%r146, %r145, %r144;
	mul.lo.s32 	%r147, %r146, %r144;
	sub.s32 	%r148, %r145, %r147;
	cvt.u64.u32 	%rd493, %r146;
	cvt.u64.u32 	%rd494, %r148;
	bra.uni 	$L__BB156_8;
$L__BB156_7:
	div.s64 	%rd493, %rd527, %rd12;
	mul.lo.s64 	%rd413, %rd493, %rd12;
	sub.s64 	%rd494, %rd527, %rd413;
$L__BB156_8:
	mul.wide.u32 	%rd414, %r12, 8;
	add.s64 	%rd415, %rd1, %rd414;
	ld.global.u64 	%rd19, [%rd415];
	mad.lo.s64 	%rd20, %rd19, %rd494, %rd531;
	or.b64  	%rd416, %rd525, %rd12;
	and.b64  	%rd417, %rd416, -4294967296;
	setp.ne.s64 	%p39, %rd417, 0;
	@%p39 bra 	$L__BB156_10;
	cvt.u32.u64 	%r149, %rd12;
	cvt.u32.u64 	%r150, %rd525;
	div.u32 	%r151, %r150, %r149;
	mul.lo.s32 	%r152, %r151, %r149;
	sub.s32 	%r153, %r150, %r152;
	cvt.u64.u32 	%rd495, %r151;
	cvt.u64.u32 	%rd496, %r153;
	bra.uni 	$L__BB156_11;
$L__BB156_10:
	div.s64 	%rd495, %rd525, %rd12;
	mul.lo.s64 	%rd418, %rd495, %rd12;
	sub.s64 	%rd496, %rd525, %rd418;
$L__BB156_11:
	mad.lo.s64 	%rd27, %rd496, %rd19, %rd532;
	add.s32 	%r13, %r232, -2;
	mul.wide.u32 	%rd419, %r232, 8;
	add.s64 	%rd420, %rd2, %rd419;
	ld.global.u64 	%rd28, [%rd420];
	or.b64  	%rd421, %rd493, %rd28;
	and.b64  	%rd422, %rd421, -4294967296;
	setp.ne.s64 	%p40, %rd422, 0;
	@%p40 bra 	$L__BB156_13;
	cvt.u32.u64 	%r154, %rd28;
	cvt.u32.u64 	%r155, %rd493;
	div.u32 	%r156, %r155, %r154;
	mul.lo.s32 	%r157, %r156, %r154;
	sub.s32 	%r158, %r155, %r157;
	cvt.u64.u32 	%rd497, %r156;
	cvt.u64.u32 	%rd498, %r158;
	bra.uni 	$L__BB156_14;
$L__BB156_13:
	div.s64 	%rd497, %rd493, %rd28;
	mul.lo.s64 	%rd423, %rd497, %rd28;
	sub.s64 	%rd498, %rd493, %rd423;
$L__BB156_14:
	mul.wide.u32 	%rd424, %r232, 8;
	add.s64 	%rd425, %rd1, %rd424;
	ld.global.u64 	%rd35, [%rd425];
	mad.lo.s64 	%rd36, %rd35, %rd498, %rd20;
	or.b64  	%rd426, %rd495, %rd28;
	and.b64  	%rd427, %rd426, -4294967296;
	setp.ne.s64 	%p41, %rd427, 0;
	@%p41 bra 	$L__BB156_16;
	cvt.u32.u64 	%r159, %rd28;
	cvt.u32.u64 	%r160, %rd495;
	div.u32 	%r161, %r160, %r159;
	mul.lo.s32 	%r162, %r161, %r159;
	sub.s32 	%r163, %r160, %r162;
	cvt.u64.u32 	%rd499, %r161;
	cvt.u64.u32 	%rd500, %r163;
	bra.uni 	$L__BB156_17;
$L__BB156_16:
	div.s64 	%rd499, %rd495, %rd28;
	mul.lo.s64 	%rd428, %rd499, %rd28;
	sub.s64 	%rd500, %rd495, %rd428;
$L__BB156_17:
	mad.lo.s64 	%rd43, %rd500, %rd35, %rd27;
	add.s32 	%r14, %r232, -1;
	mul.wide.u32 	%rd429, %r14, 8;
	add.s64 	%rd430, %rd2, %rd429;
	ld.global.u64 	%rd44, [%rd430];
	or.b64  	%rd431, %rd497, %rd44;
	and.b64  	%rd432, %rd431, -4294967296;
	setp.ne.s64 	%p42, %rd432, 0;
	@%p42 bra 	$L__BB156_19;
	cvt.u32.u64 	%r164, %rd44;
	cvt.u32.u64 	%r165, %rd497;
	div.u32 	%r166, %r165, %r164;
	mul.lo.s32 	%r167, %r166, %r164;
	sub.s32 	%r168, %r165, %r167;
	cvt.u64.u32 	%rd501, %r166;
	cvt.u64.u32 	%rd502, %r168;
	bra.uni 	$L__BB156_20;
$L__BB156_19:
	div.s64 	%rd501, %rd497, %rd44;
	mul.lo.s64 	%rd433, %rd501, %rd44;
	sub.s64 	%rd502, %rd497, %rd433;
$L__BB156_20:
	mul.wide.u32 	%rd434, %r14, 8;
	add.s64 	%rd435, %rd1, %rd434;
	ld.global.u64 	%rd51, [%rd435];
	mad.lo.s64 	%rd52, %rd51, %rd502, %rd36;
	or.b64  	%rd436, %rd499, %rd44;
	and.b64  	%rd437, %rd436, -4294967296;
	setp.ne.s64 	%p43, %rd437, 0;
	@%p43 bra 	$L__BB156_22;
	cvt.u32.u64 	%r169, %rd44;
	cvt.u32.u64 	%r170, %rd499;
	div.u32 	%r171, %r170, %r169;
	mul.lo.s32 	%r172, %r171, %r169;
	sub.s32 	%r173, %r170, %r172;
	cvt.u64.u32 	%rd503, %r171;
	cvt.u64.u32 	%rd504, %r173;
	bra.uni 	$L__BB156_23;
$L__BB156_22:
	div.s64 	%rd503, %rd499, %rd44;
	mul.lo.s64 	%rd438, %rd503, %rd44;
	sub.s64 	%rd504, %rd499, %rd438;
$L__BB156_23:
	mad.lo.s64 	%rd59, %rd504, %rd51, %rd43;
	mul.wide.u32 	%rd439, %r13, 8;
	add.s64 	%rd440, %rd2, %rd439;
	ld.global.u64 	%rd60, [%rd440];
	or.b64  	%rd441, %rd501, %rd60;
	and.b64  	%rd442, %rd441, -4294967296;
	setp.ne.s64 	%p44, %rd442, 0;
	@%p44 bra 	$L__BB156_25;
	cvt.u32.u64 	%r174, %rd60;
	cvt.u32.u64 	%r175, %rd501;
	div.u32 	%r176, %r175, %r174;
	mul.lo.s32 	%r177, %r176, %r174;
	sub.s32 	%r178, %r175, %r177;
	cvt.u64.u32 	%rd527, %r176;
	cvt.u64.u32 	%rd506, %r178;
	bra.uni 	$L__BB156_26;
$L__BB156_25:
	div.s64 	%rd527, %rd501, %rd60;
	mul.lo.s64 	%rd443, %rd527, %rd60;
	sub.s64 	%rd506, %rd501, %rd443;
$L__BB156_26:
	mul.wide.u32 	%rd444, %r13, 8;
	add.s64 	%rd445, %rd1, %rd444;
	ld.global.u64 	%rd67, [%rd445];
	mad.lo.s64 	%rd531, %rd67, %rd506, %rd52;
	or.b64  	%rd446, %rd503, %rd60;
	and.b64  	%rd447, %rd446, -4294967296;
	setp.ne.s64 	%p45, %rd447, 0;
	@%p45 bra 	$L__BB156_28;
	cvt.u32.u64 	%r179, %rd60;
	cvt.u32.u64 	%r180, %rd503;
	div.u32 	%r181, %r180, %r179;
	mul.lo.s32 	%r182, %r181, %r179;
	sub.s32 	%r183, %r180, %r182;
	cvt.u64.u32 	%rd525, %r181;
	cvt.u64.u32 	%rd508, %r183;
	bra.uni 	$L__BB156_29;
$L__BB156_28:
	div.s64 	%rd525, %rd503, %rd60;
	mul.lo.s64 	%rd448, %rd525, %rd60;
	sub.s64 	%rd508, %rd503, %rd448;
$L__BB156_29:
	mad.lo.s64 	%rd532, %rd508, %rd67, %rd59;
	add.s32 	%r232, %r232, -4;
	add.s32 	%r231, %r231, 4;
	setp.ne.s32 	%p46, %r231, 0;
	@%p46 bra 	$L__BB156_5;
	add.s32 	%r234, %r232, 1;
$L__BB156_31:
	and.b32  	%r19, %r6, 3;
	setp.eq.s32 	%p47, %r19, 0;
	@%p47 bra 	$L__BB156_54;
	setp.eq.s32 	%p48, %r19, 1;
	@%p48 bra 	$L__BB156_46;
	mul.wide.u32 	%rd450, %r234, 8;
	add.s64 	%rd451, %rd2, %rd450;
	ld.global.u64 	%rd82, [%rd451];
	or.b64  	%rd452, %rd527, %rd82;
	and.b64  	%rd453, %rd452, -4294967296;
	setp.ne.s64 	%p49, %rd453, 0;
	@%p49 bra 	$L__BB156_35;
	cvt.u32.u64 	%r184, %rd82;
	cvt.u32.u64 	%r185, %rd527;
	div.u32 	%r186, %r185, %r184;
	mul.lo.s32 	%r187, %r186, %r184;
	sub.s32 	%r188, %r185, %r187;
	cvt.u64.u32 	%rd515, %r186;
	cvt.u64.u32 	%rd516, %r188;
	bra.uni 	$L__BB156_36;
$L__BB156_35:
	div.s64 	%rd515, %rd527, %rd82;
	mul.lo.s64 	%rd454, %rd515, %rd82;
	sub.s64 	%rd516, %rd527, %rd454;
$L__BB156_36:
	add.s64 	%rd456, %rd1, %rd450;
	ld.global.u64 	%rd89, [%rd456];
	mad.lo.s64 	%rd90, %rd89, %rd516, %rd531;
	or.b64  	%rd457, %rd525, %rd82;
	and.b64  	%rd458, %rd457, -4294967296;
	setp.ne.s64 	%p50, %rd458, 0;
	@%p50 bra 	$L__BB156_38;
	cvt.u32.u64 	%r189, %rd82;
	cvt.u32.u64 	%r190, %rd525;
	div.u32 	%r191, %r190, %r189;
	mul.lo.s32 	%r192, %r191, %r189;
	sub.s32 	%r193, %r190, %r192;
	cvt.u64.u32 	%rd517, %r191;
	cvt.u64.u32 	%rd518, %r193;
	bra.uni 	$L__BB156_39;
$L__BB156_38:
	div.s64 	%rd517, %rd525, %rd82;
	mul.lo.s64 	%rd459, %rd517, %rd82;
	sub.s64 	%rd518, %rd525, %rd459;
$L__BB156_39:
	mad.lo.s64 	%rd97, %rd518, %rd89, %rd532;
	add.s32 	%r20, %r234, -1;
	mul.wide.u32 	%rd460, %r20, 8;
	add.s64 	%rd461, %rd2, %rd460;
	ld.global.u64 	%rd98, [%rd461];
	or.b64  	%rd462, %rd515, %rd98;
	and.b64  	%rd463, %rd462, -4294967296;
	setp.ne.s64 	%p51, %rd463, 0;
	@%p51 bra 	$L__BB156_41;
	cvt.u32.u64 	%r194, %rd98;
	cvt.u32.u64 	%r195, %rd515;
	div.u32 	%r196, %r195, %r194;
	mul.lo.s32 	%r197, %r196, %r194;
	sub.s32 	%r198, %r195, %r197;
	cvt.u64.u32 	%rd527, %r196;
	cvt.u64.u32 	%rd520, %r198;
	bra.uni 	$L__BB156_42;
$L__BB156_41:
	div.s64 	%rd527, %rd515, %rd98;
	mul.lo.s64 	%rd464, %rd527, %rd98;
	sub.s64 	%rd520, %rd515, %rd464;
$L__BB156_42:
	add.s64 	%rd466, %rd1, %rd460;
	ld.global.u64 	%rd105, [%rd466];
	mad.lo.s64 	%rd531, %rd105, %rd520, %rd90;
	or.b64  	%rd467, %rd517, %rd98;
	and.b64  	%rd468, %rd467, -4294967296;
	setp.ne.s64 	%p52, %rd468, 0;
	@%p52 bra 	$L__BB156_44;
	cvt.u32.u64 	%r199, %rd98;
	cvt.u32.u64 	%r200, %rd517;
	div.u32 	%r201, %r200, %r199;
	mul.lo.s32 	%r202, %r201, %r199;
	sub.s32 	%r203, %r200, %r202;
	cvt.u64.u32 	%rd525, %r201;
	cvt.u64.u32 	%rd522, %r203;
	bra.uni 	$L__BB156_45;
$L__BB156_44:
	div.s64 	%rd525, %rd517, %rd98;
	mul.lo.s64 	%rd469, %rd525, %rd98;
	sub.s64 	%rd522, %rd517, %rd469;
$L__BB156_45:
	mad.lo.s64 	%rd532, %rd522, %rd105, %rd97;
	add.s32 	%r234, %r234, -2;
$L__BB156_46:
	and.b32  	%r204, %r6, 1;
	setp.eq.b32 	%p53, %r204, 1;
	not.pred 	%p54, %p53;
	@%p54 bra 	$L__BB156_54;
	mul.wide.u32 	%rd470, %r234, 8;
	add.s64 	%rd471, %rd2, %rd470;
	ld.global.u64 	%rd120, [%rd471];
	or.b64  	%rd472, %rd527, %rd120;
	and.b64  	%rd473, %rd472, -4294967296;
	setp.ne.s64 	%p55, %rd473, 0;
	@%p55 bra 	$L__BB156_49;
	cvt.u32.u64 	%r205, %rd120;
	cvt.u32.u64 	%r206, %rd527;
	rem.u32 	%r207, %r206, %r205;
	cvt.u64.u32 	%rd529, %r207;
	bra.uni 	$L__BB156_50;
$L__BB156_49:
	rem.s64 	%rd529, %rd527, %rd120;
$L__BB156_50:
	add.s64 	%rd475, %rd1, %rd470;
	ld.global.u64 	%rd124, [%rd475];
	mad.lo.s64 	%rd531, %rd124, %rd529, %rd531;
	or.b64  	%rd476, %rd525, %rd120;
	and.b64  	%rd477, %rd476, -4294967296;
	setp.ne.s64 	%p56, %rd477, 0;
	@%p56 bra 	$L__BB156_52;
	cvt.u32.u64 	%r208, %rd120;
	cvt.u32.u64 	%r209, %rd525;
	rem.u32 	%r210, %r209, %r208;
	cvt.u64.u32 	%rd530, %r210;
	bra.uni 	$L__BB156_53;
$L__BB156_52:
	rem.s64 	%rd530, %rd525, %rd120;
$L__BB156_53:
	mad.lo.s64 	%rd532, %rd530, %rd124, %rd532;
$L__BB156_54:
	shl.b64 	%rd478, %rd531, 1;
	add.s64 	%rd479, %rd573, %rd478;
	ld.global.u16 	%rs1, [%rd479];
	cvt.rn.f32.u16 	%f1, %rs1;
	abs.f32 	%f2, %f1;
	setp.eq.s16 	%p57, %rs1, 1;
	mov.f32 	%f195, 0f3F800000;
	@%p57 bra 	$L__BB156_58;
	setp.num.f32 	%p58, %f2, %f2;
	@%p58 bra 	$L__BB156_57;
	mov.f32 	%f134, 0f40400000;
	add.rn.f32 	%f195, %f1, %f134;
	bra.uni 	$L__BB156_58;
$L__BB156_57:
	setp.lt.f32 	%p59, %f2, 0f00800000;
	mul.f32 	%f77, %f2, 0f4B800000;
	selp.f32 	%f78, %f77, %f2, %p59;
	mov.b32 	%r211, %f78;
	add.s32 	%r212, %r211, -1060439283;
	and.b32  	%r213, %r212, -8388608;
	sub.s32 	%r214, %r211, %r213;
	mov.b32 	%f79, %r214;
	cvt.rn.f32.s32 	%f80, %r213;
	selp.f32 	%f81, 0fC1C00000, 0f00000000, %p59;
	fma.rn.f32 	%f82, %f80, 0f34000000, %f81;
	add.f32 	%f83, %f79, 0fBF800000;
	add.f32 	%f84, %f79, 0f3F800000;
	rcp.approx.ftz.f32 	%f85, %f84;
	add.f32 	%f86, %f83, %f83;
	mul.f32 	%f87, %f86, %f85;
	mul.f32 	%f88, %f87, %f87;
	neg.f32 	%f89, %f87;
	sub.f32 	%f90, %f83, %f87;
	add.f32 	%f91, %f90, %f90;
	fma.rn.f32 	%f92, %f89, %f83, %f91;
	mul.rn.f32 	%f93, %f85, %f92;
	fma.rn.f32 	%f94, %f88, 0f3A2C32E4, 0f3B52E7DB;
	fma.rn.f32 	%f95, %f94, %f88, 0f3C93BB73;
	fma.rn.f32 	%f96, %f95, %f88, 0f3DF6384F;
	mul.rn.f32 	%f97, %f96, %f88;
	fma.rn.f32 	%f98, %f87, 0f3FB8AA3B, %f82;
	mul.f32 	%f99, %f97, 0f40400000;
	sub.f32 	%f100, %f82, %f98;
	fma.rn.f32 	%f101, %f87, 0f3FB8AA3B, %f100;
	fma.rn.f32 	%f102, %f93, 0f3FB8AA3B, %f101;
	fma.rn.f32 	%f103, %f87, 0f32A55E34, %f102;
	fma.rn.f32 	%f104, %f99, %f93, %f103;
	fma.rn.f32 	%f105, %f97, %f87, %f104;
	add.rn.f32 	%f106, %f98, %f105;
	mov.f32 	%f107, 0f40400000;
	mul.rn.f32 	%f108, %f106, %f107;
	cvt.rni.f32.f32 	%f109, %f108;
	sub.f32 	%f110, %f108, %f109;
	neg.f32 	%f111, %f108;
	fma.rn.f32 	%f112, %f106, 0f40400000, %f111;
	neg.f32 	%f113, %f98;
	add.rn.f32 	%f114, %f106, %f113;
	neg.f32 	%f115, %f114;
	add.rn.f32 	%f116, %f105, %f115;
	fma.rn.f32 	%f117, %f116, 0f40400000, %f112;
	add.f32 	%f118, %f110, %f117;
	setp.gt.f32 	%p60, %f109, 0f00000000;
	selp.b32 	%r215, 0, -2097152000, %p60;
	setp.eq.s16 	%p61, %rs1, 0;
	setp.eq.f32 	%p62, %f2, 0f7F800000;
	add.f32 	%f119, %f1, %f1;
	setp.lt.f32 	%p63, %f108, 0f00000000;
	selp.f32 	%f120, 0f00000000, 0f7F800000, %p63;
	abs.f32 	%f121, %f108;
	setp.gt.f32 	%p64, %f121, 0f43180000;
	cvt.rzi.s32.f32 	%r216, %f109;
	shl.b32 	%r217, %r216, 23;
	sub.s32 	%r218, %r217, %r215;
	mov.b32 	%f122, %r218;
	add.s32 	%r219, %r215, 2130706432;
	mov.b32 	%f123, %r219;
	fma.rn.f32 	%f124, %f118, 0f391FCB8E, 0f3AAF85ED;
	fma.rn.f32 	%f125, %f124, %f118, 0f3C1D9856;
	fma.rn.f32 	%f126, %f125, %f118, 0f3D6357BB;
	fma.rn.f32 	%f127, %f126, %f118, 0f3E75FDEC;
	fma.rn.f32 	%f128, %f127, %f118, 0f3F317218;
	fma.rn.f32 	%f129, %f128, %f118, 0f3F800000;
	mul.f32 	%f130, %f129, %f123;
	mul.f32 	%f131, %f130, %f122;
	selp.f32 	%f132, %f120, %f131, %p64;
	selp.f32 	%f133, %f119, %f132, %p62;
	selp.f32 	%f195, %f119, %f133, %p61;
$L__BB156_58:
	shl.b64 	%rd480, %rd532, 1;
	add.s64 	%rd481, %rd573, %rd480;
	ld.global.u16 	%rs2, [%rd481];
	cvt.rn.f32.u16 	%f6, %rs2;
	abs.f32 	%f7, %f6;
	setp.eq.s16 	%p65, %rs2, 1;
	mov.f32 	%f196, 0f3F800000;
	@%p65 bra 	$L__BB156_62;
	setp.num.f32 	%p66, %f7, %f7;
	@%p66 bra 	$L__BB156_61;
	mov.f32 	%f193, 0f40400000;
	add.rn.f32 	%f196, %f6, %f193;
	bra.uni 	$L__BB156_62;
$L__BB156_61:
	setp.lt.f32 	%p67, %f7, 0f00800000;
	mul.f32 	%f136, %f7, 0f4B800000;
	selp.f32 	%f137, %f136, %f7, %p67;
	mov.b32 	%r220, %f137;
	add.s32 	%r221, %r220, -1060439283;
	and.b32  	%r222, %r221, -8388608;
	sub.s32 	%r223, %r220, %r222;
	mov.b32 	%f138, %r223;
	cvt.rn.f32.s32 	%f139, %r222;
	selp.f32 	%f140, 0fC1C00000, 0f00000000, %p67;
	fma.rn.f32 	%f141, %f139, 0f34000000, %f140;
	add.f32 	%f142, %f138, 0fBF800000;
	add.f32 	%f143, %f138, 0f3F800000;
	rcp.approx.ftz.f32 	%f144, %f143;
	add.f32 	%f145, %f142, %f142;
	mul.f32 	%f146, %f145, %f144;
	mul.f32 	%f147, %f146, %f146;
	neg.f32 	%f148, %f146;
	sub.f32 	%f149, %f142, %f146;
	add.f32 	%f150, %f149, %f149;
	fma.rn.f32 	%f151, %f148, %f142, %f150;
	mul.rn.f32 	%f152, %f144, %f151;
	fma.rn.f32 	%f153, %f147, 0f3A2C32E4, 0f3B52E7DB;
	fma.rn.f32 	%f154, %f153, %f147, 0f3C93BB73;
	fma.rn.f32 	%f155, %f154, %f147, 0f3DF6384F;
	mul.rn.f32 	%f156, %f155, %f147;
	fma.rn.f32 	%f157, %f146, 0f3FB8AA3B, %f141;
	mul.f32 	%f158, %f156, 0f40400000;
	sub.f32 	%f159, %f141, %f157;
	fma.rn.f32 	%f160, %f146, 0f3FB8AA3B, %f159;
	fma.rn.f32 	%f161, %f152, 0f3FB8AA3B, %f160;
	fma.rn.f32 	%f162, %f146, 0f32A55E34, %f161;
	fma.rn.f32 	%f163, %f158, %f152, %f162;
	fma.rn.f32 	%f164, %f156, %f146, %f163;
	add.rn.f32 	%f165, %f157, %f164;
	mov.f32 	%f166, 0f40400000;
	mul.rn.f32 	%f167, %f165, %f166;
	cvt.rni.f32.f32 	%f168, %f167;
	sub.f32 	%f169, %f167, %f168;
	neg.f32 	%f170, %f167;
	fma.rn.f32 	%f171, %f165, 0f40400000, %f170;
	neg.f32 	%f172, %f157;
	add.rn.f32 	%f173, %f165, %f172;
	neg.f32 	%f174, %f173;
	add.rn.f32 	%f175, %f164, %f174;
	fma.rn.f32 	%f176, %f175, 0f40400000, %f171;
	add.f32 	%f177, %f169, %f176;
	setp.gt.f32 	%p68, %f168, 0f00000000;
	selp.b32 	%r224, 0, -2097152000, %p68;
	setp.eq.s16 	%p69, %rs2, 0;
	setp.eq.f32 	%p70, %f7, 0f7F800000;
	add.f32 	%f178, %f6, %f6;
	setp.lt.f32 	%p71, %f167, 0f00000000;
	selp.f32 	%f179, 0f00000000, 0f7F800000, %p71;
	abs.f32 	%f180, %f167;
	setp.gt.f32 	%p72, %f180, 0f43180000;
	cvt.rzi.s32.f32 	%r225, %f168;
	shl.b32 	%r226, %r225, 23;
	sub.s32 	%r227, %r226, %r224;
	mov.b32 	%f181, %r227;
	add.s32 	%r228, %r224, 2130706432;
	mov.b32 	%f182, %r228;
	fma.rn.f32 	%f183, %f177, 0f391FCB8E, 0f3AAF85ED;
	fma.rn.f32 	%f184, %f183, %f177, 0f3C1D9856;
	fma.rn.f32 	%f185, %f184, %f177, 0f3D6357BB;
	fma.rn.f32 	%f186, %f185, %f177, 0f3E75FDEC;
	fma.rn.f32 	%f187, %f186, %f177, 0f3F317218;
	fma.rn.f32 	%f188, %f187, %f177, 0f3F800000;
	mul.f32 	%f189, %f188, %f182;
	mul.f32 	%f190, %f189, %f181;
	selp.f32 	%f191, %f179, %f190, %p72;
	selp.f32 	%f192, %f178, %f191, %p70;
	selp.f32 	%f196, %f178, %f192, %p69;
$L__BB156_62:
	add.f32 	%f194, %f195, %f196;
	// begin inline asm
	{  cvt.rn.f16.f32 %rs6, %f194;}

	// end inline asm
	st.shared.u16 	[%r5], %rs6;
	bra.uni 	$L__BB156_127;
$L__BB156_63:
	cvt.u64.u32 	%rd132, %r4;
	setp.le.u64 	%p3, %rd265, %rd132;
	@%p3 bra 	$L__BB156_127;
	mad.lo.s64 	%rd564, %rd4, %rd265, %rd132;
	cvt.u32.u64 	%r23, %rd264;
	add.s32 	%r238, %r23, -1;
	setp.lt.s32 	%p4, %r238, 0;
	@%p4 bra 	$L__BB156_122;
	and.b32  	%r25, %r23, 7;
	setp.lt.u32 	%p5, %r238, 7;
	@%p5 bra 	$L__BB156_93;
	add.s32 	%r236, %r23, -4;
	and.b32  	%r59, %r23, -8;
	neg.s32 	%r235, %r59;
$L__BB156_67:
	.pragma "nounroll";
	add.s32 	%r30, %r236, 3;
	mul.wide.u32 	%rd274, %r30, 8;
	add.s64 	%rd275, %rd2, %rd274;
	ld.global.u64 	%rd136, [%rd275];
	or.b64  	%rd276, %rd564, %rd136;
	and.b64  	%rd277, %rd276, -4294967296;
	setp.ne.s64 	%p6, %rd277, 0;
	@%p6 bra 	$L__BB156_69;
	cvt.u32.u64 	%r60, %rd136;
	cvt.u32.u64 	%r61, %rd564;
	div.u32 	%r62, %r61, %r60;
	mul.lo.s32 	%r63, %r62, %r60;
	sub.s32 	%r64, %r61, %r63;
	cvt.u64.u32 	%rd535, %r62;
	cvt.u64.u32 	%rd536, %r64;
	bra.uni 	$L__BB156_70;
$L__BB156_69:
	div.s64 	%rd535, %rd564, %rd136;
	mul.lo.s64 	%rd278, %rd535, %rd136;
	sub.s64 	%rd536, %rd564, %rd278;
$L__BB156_70:
	add.s64 	%rd280, %rd1, %rd274;
	ld.global.u64 	%rd281, [%rd280];
	mul.lo.s64 	%rd143, %rd281, %rd536;
	add.s32 	%r31, %r236, 2;
	mul.wide.u32 	%rd282, %r31, 8;
	add.s64 	%rd283, %rd2, %rd282;
	ld.global.u64 	%rd144, [%rd283];
	or.b64  	%rd284, %rd535, %rd144;
	and.b64  	%rd285, %rd284, -4294967296;
	setp.ne.s64 	%p7, %rd285, 0;
	@%p7 bra 	$L__BB156_72;
	cvt.u32.u64 	%r65, %rd144;
	cvt.u32.u64 	%r66, %rd535;
	div.u32 	%r67, %r66, %r65;
	mul.lo.s32 	%r68, %r67, %r65;
	sub.s32 	%r69, %r66, %r68;
	cvt.u64.u32 	%rd537, %r67;
	cvt.u64.u32 	%rd538, %r69;
	bra.uni 	$L__BB156_73;
$L__BB156_72:
	div.s64 	%rd537, %rd535, %rd144;
	mul.lo.s64 	%rd286, %rd537, %rd144;
	sub.s64 	%rd538, %rd535, %rd286;
$L__BB156_73:
	add.s64 	%rd288, %rd1, %rd282;
	ld.global.u64 	%rd289, [%rd288];
	mad.lo.s64 	%rd151, %rd289, %rd538, %rd143;
	add.s32 	%r32, %r236, 1;
	mul.wide.u32 	%rd290, %r32, 8;
	add.s64 	%rd291, %rd2, %rd290;
	ld.global.u64 	%rd152, [%rd291];
	or.b64  	%rd292, %rd537, %rd152;
	and.b64  	%rd293, %rd292, -4294967296;
	setp.ne.s64 	%p8, %rd293, 0;
	@%p8 bra 	$L__BB156_75;
	cvt.u32.u64 	%r70, %rd152;
	cvt.u32.u64 	%r71, %rd537;
	div.u32 	%r72, %r71, %r70;
	mul.lo.s32 	%r73, %r72, %r70;
	sub.s32 	%r74, %r71, %r73;
	cvt.u64.u32 	%rd539, %r72;
	cvt.u64.u32 	%rd540, %r74;
	bra.uni 	$L__BB156_76;
$L__BB156_75:
	div.s64 	%rd539, %rd537, %rd152;
	mul.lo.s64 	%rd294, %rd539, %rd152;
	sub.s64 	%rd540, %rd537, %rd294;
$L__BB156_76:
	add.s64 	%rd296, %rd1, %rd290;
	ld.global.u64 	%rd297, [%rd296];
	mad.lo.s64 	%rd159, %rd297, %rd540, %rd151;
	add.s32 	%r33, %r236, -4;
	mul.wide.u32 	%rd298, %r236, 8;
	add.s64 	%rd299, %rd2, %rd298;
	ld.global.u64 	%rd160, [%rd299];
	or.b64  	%rd300, %rd539, %rd160;
	and.b64  	%rd301, %rd300, -4294967296;
	setp.ne.s64 	%p9, %rd301, 0;
	@%p9 bra 	$L__BB156_78;
	cvt.u32.u64 	%r75, %rd160;
	cvt.u32.u64 	%r76, %rd539;
	div.u32 	%r77, %r76, %r75;
	mul.lo.s32 	%r78, %r77, %r75;
	sub.s32 	%r79, %r76, %r78;
	cvt.u64.u32 	%rd541, %r77;
	cvt.u64.u32 	%rd542, %r79;
	bra.uni 	$L__BB156_79;
$L__BB156_78:
	div.s64 	%rd541, %rd539, %rd160;
	mul.lo.s64 	%rd302, %rd541, %rd160;
	sub.s64 	%rd542, %rd539, %rd302;
$L__BB156_79:
	add.s64 	%rd304, %rd1, %rd298;
	ld.global.u64 	%rd305, [%rd304];
	mad.lo.s64 	%rd167, %rd305, %rd542, %rd159;
	add.s32 	%r34, %r236, -1;
	mul.wide.u32 	%rd306, %r34, 8;
	add.s64 	%rd307, %rd2, %rd306;
	ld.global.u64 	%rd168, [%rd307];
	or.b64  	%rd308, %rd541, %rd168;
	and.b64  	%rd309, %rd308, -4294967296;
	setp.ne.s64 	%p10, %rd309, 0;
	@%p10 bra 	$L__BB156_81;
	cvt.u32.u64 	%r80, %rd168;
	cvt.u32.u64 	%r81, %rd541;
	div.u32 	%r82, %r81, %r80;
	mul.lo.s32 	%r83, %r82, %r80;
	sub.s32 	%r84, %r81, %r83;
	cvt.u64.u32 	%rd543, %r82;
	cvt.u64.u32 	%rd544, %r84;
	bra.uni 	$L__BB156_82;
$L__BB156_81:
	div.s64 	%rd543, %rd541, %rd168;
	mul.lo.s64 	%rd310, %rd543, %rd168;
	sub.s64 	%rd544, %rd541, %rd310;
$L__BB156_82:
	add.s64 	%rd312, %rd1, %rd306;
	ld.global.u64 	%rd313, [%rd312];
	mad.lo.s64 	%rd175, %rd313, %rd544, %rd167;
	add.s32 	%r35, %r236, -2;
	mul.wide.u32 	%rd314, %r35, 8;
	add.s64 	%rd315, %rd2, %rd314;
	ld.global.u64 	%rd176, [%rd315];
	or.b64  	%rd316, %rd543, %rd176;
	and.b64  	%rd317, %rd316, -4294967296;
	setp.ne.s64 	%p11, %rd317, 0;
	@%p11 bra 	$L__BB156_84;
	cvt.u32.u64 	%r85, %rd176;
	cvt.u32.u64 	%r86, %rd543;
	div.u32 	%r87, %r86, %r85;
	mul.lo.s32 	%r88, %r87, %r85;
	sub.s32 	%r89, %r86, %r88;
	cvt.u64.u32 	%rd545, %r87;
	cvt.u64.u32 	%rd546, %r89;
	bra.uni 	$L__BB156_85;
$L__BB156_84:
	div.s64 	%rd545, %rd543, %rd176;
	mul.lo.s64 	%rd318, %rd545, %rd176;
	sub.s64 	%rd546, %rd543, %rd318;
$L__BB156_85:
	add.s64 	%rd320, %rd1, %rd314;
	ld.global.u64 	%rd321, [%rd320];
	mad.lo.s64 	%rd183, %rd321, %rd546, %rd175;
	add.s32 	%r36, %r236, -3;
	mul.wide.u32 	%rd322, %r36, 8;
	add.s64 	%rd323, %rd2, %rd322;
	ld.global.u64 	%rd184, [%rd323];
	or.b64  	%rd324, %rd545, %rd184;
	and.b64  	%rd325, %rd324, -4294967296;
	setp.ne.s64 	%p12, %rd325, 0;
	@%p12 bra 	$L__BB156_87;
	cvt.u32.u64 	%r90, %rd184;
	cvt.u32.u64 	%r91, %rd545;
	div.u32 	%r92, %r91, %r90;
	mul.lo.s32 	%r93, %r92, %r90;
	sub.s32 	%r94, %r91, %r93;
	cvt.u64.u32 	%rd547, %r92;
	cvt.u64.u32 	%rd548, %r94;
	bra.uni 	$L__BB156_88;
$L__BB156_87:
	div.s64 	%rd547, %rd545, %rd184;
	mul.lo.s64 	%rd326, %rd547, %rd184;
	sub.s64 	%rd548, %rd545, %rd326;
$L__BB156_88:
	add.s64 	%rd328, %rd1, %rd322;
	ld.global.u64 	%rd329, [%rd328];
	mad.lo.s64 	%rd191, %rd329, %rd548, %rd183;
	mul.wide.u32 	%rd330, %r33, 8;
	add.s64 	%rd331, %rd2, %rd330;
	ld.global.u64 	%rd192, [%rd331];
	or.b64  	%rd332, %rd547, %rd192;
	and.b64  	%rd333, %rd332, -4294967296;
	setp.ne.s64 	%p13, %rd333, 0;
	@%p13 bra 	$L__BB156_90;
	cvt.u32.u64 	%r95, %rd192;
	cvt.u32.u64 	%r96, %rd547;
	div.u32 	%r97, %r96, %r95;
	mul.lo.s32 	%r98, %r97, %r95;
	sub.s32 	%r99, %r96, %r98;
	cvt.u64.u32 	%rd564, %r97;
	cvt.u64.u32 	%rd550, %r99;
	bra.uni 	$L__BB156_91;
$L__BB156_90:
	div.s64 	%rd564, %rd547, %rd192;
	mul.lo.s64 	%rd334, %rd564, %rd192;
	sub.s64 	%rd550, %rd547, %rd334;
$L__BB156_91:
	add.s64 	%rd336, %rd1, %rd330;
	ld.global.u64 	%rd337, [%rd336];
	mad.lo.s64 	%rd338, %rd337, %rd550, %rd191;
	shl.b64 	%rd339, %rd338, 1;
	add.s64 	%rd573, %rd573, %rd339;
	add.s32 	%r236, %r236, -8;
	add.s32 	%r235, %r235, 8;
	setp.ne.s32 	%p14, %r235, 0;
	@%p14 bra 	$L__BB156_67;
	add.s32 	%r238, %r236, 3;
$L__BB156_93:
	setp.eq.s32 	%p15, %r25, 0;
	@%p15 bra 	$L__BB156_122;
	and.b32  	%r41, %r23, 3;
	setp.lt.u32 	%p16, %r25, 4;
	@%p16 bra 	$L__BB156_108;
	mul.wide.u32 	%rd341, %r238, 8;
	add.s64 	%rd342, %rd2, %rd341;
	ld.global.u64 	%rd203, [%rd342];
	or.b64  	%rd343, %rd564, %rd203;
	and.b64  	%rd344, %rd343, -4294967296;
	setp.ne.s64 	%p17, %rd344, 0;
	@%p17 bra 	$L__BB156_97;
	cvt.u32.u64 	%r100, %rd203;
	cvt.u32.u64 	%r101, %rd564;
	div.u32 	%r102, %r101, %r100;
	mul.lo.s32 	%r103, %r102, %r100;
	sub.s32 	%r104, %r101, %r103;
	cvt.u64.u32 	%rd554, %r102;
	cvt.u64.u32 	%rd555, %r104;
	bra.uni 	$L__BB156_98;
$L__BB156_97:
	div.s64 	%rd554, %rd564, %rd203;
	mul.lo.s64 	%rd345, %rd554, %rd203;
	sub.s64 	%rd555, %rd564, %rd345;
$L__BB156_98:
	add.s64 	%rd347, %rd1, %rd341;
	ld.global.u64 	%rd348, [%rd347];
	mul.lo.s64 	%rd210, %rd348, %rd555;
	add.s32 	%r42, %r238, -1;
	mul.wide.u32 	%rd349, %r42, 8;
	add.s64 	%rd350, %rd2, %rd349;
	ld.global.u64 	%rd211, [%rd350];
	or.b64  	%rd351, %rd554, %rd211;
	and.b64  	%rd352, %rd351, -4294967296;
	setp.ne.s64 	%p18, %rd352, 0;
	@%p18 bra 	$L__BB156_100;
	cvt.u32.u64 	%r105, %rd211;
	cvt.u32.u64 	%r106, %rd554;
	div.u32 	%r107, %r106, %r105;
	mul.lo.s32 	%r108, %r107, %r105;
	sub.s32 	%r109, %r106, %r108;
	cvt.u64.u32 	%rd556, %r107;
	cvt.u64.u32 	%rd557, %r109;
	bra.uni 	$L__BB156_101;
$L__BB156_100:
	div.s64 	%rd556, %rd554, %rd211;
	mul.lo.s64 	%rd353, %rd556, %rd211;
	sub.s64 	%rd557, %rd554, %rd353;
$L__BB156_101:
	add.s64 	%rd355, %rd1, %rd349;
	ld.global.u64 	%rd356, [%rd355];
	mad.lo.s64 	%rd218, %rd356, %rd557, %rd210;
	add.s32 	%r43, %r238, -2;
	mul.wide.u32 	%rd357, %r43, 8;
	add.s64 	%rd358, %rd2, %rd357;
	ld.global.u64 	%rd219, [%rd358];
	or.b64  	%rd359, %rd556, %rd219;
	and.b64  	%rd360, %rd359, -4294967296;
	setp.ne.s64 	%p19, %rd360, 0;
	@%p19 bra 	$L__BB156_103;
	cvt.u32.u64 	%r110, %rd219;
	cvt.u32.u64 	%r111, %rd556;
	div.u32 	%r112, %r111, %r110;
	mul.lo.s32 	%r113, %r112, %r110;
	sub.s32 	%r114, %r111, %r113;
	cvt.u64.u32 	%rd558, %r112;
	cvt.u64.u32 	%rd559, %r114;
	bra.uni 	$L__BB156_104;
$L__BB156_103:
	div.s64 	%rd558, %rd556, %rd219;
	mul.lo.s64 	%rd361, %rd558, %rd219;
	sub.s64 	%rd559, %rd556, %rd361;
$L__BB156_104:
	add.s64 	%rd363, %rd1, %rd357;
	ld.global.u64 	%rd364, [%rd363];
	mad.lo.s64 	%rd226, %rd364, %rd559, %rd218;
	add.s32 	%r44, %r238, -3;
	mul.wide.u32 	%rd365, %r44, 8;
	add.s64 	%rd366, %rd2, %rd365;
	ld.global.u64 	%rd227, [%rd366];
	or.b64  	%rd367, %rd558, %rd227;
	and.b64  	%rd368, %rd367, -4294967296;
	setp.ne.s64 	%p20, %rd368, 0;
	@%p20 bra 	$L__BB156_106;
	cvt.u32.u64 	%r115, %rd227;
	cvt.u32.u64 	%r116, %rd558;
	div.u32 	%r117, %r116, %r115;
	mul.lo.s32 	%r118, %r117, %r115;
	sub.s32 	%r119, %r116, %r118;
	cvt.u64.u32 	%rd564, %r117;
	cvt.u64.u32 	%rd561, %r119;
	bra.uni 	$L__BB156_107;
$L__BB156_106:
	div.s64 	%rd564, %rd558, %rd227;
	mul.lo.s64 	%rd369, %rd564, %rd227;
	sub.s64 	%rd561, %rd558, %rd369;
$L__BB156_107:
	add.s64 	%rd371, %rd1, %rd365;
	ld.global.u64 	%rd372, [%rd371];
	mad.lo.s64 	%rd373, %rd372, %rd561, %rd226;
	shl.b64 	%rd374, %rd373, 1;
	add.s64 	%rd573, %rd573, %rd374;
	add.s32 	%r238, %r238, -4;
$L__BB156_108:
	setp.eq.s32 	%p21, %r41, 0;
	@%p21 bra 	$L__BB156_122;
	setp.eq.s32 	%p22, %r41, 1;
	@%p22 bra 	$L__BB156_117;
	mul.wide.u32 	%rd376, %r238, 8;
	add.s64 	%rd377, %rd2, %rd376;
	ld.global.u64 	%rd238, [%rd377];
	or.b64  	%rd378, %rd564, %rd238;
	and.b64  	%rd379, %rd378, -4294967296;
	setp.ne.s64 	%p23, %rd379, 0;
	@%p23 bra 	$L__BB156_112;
	cvt.u32.u64 	%r120, %rd238;
	cvt.u32.u64 	%r121, %rd564;
	div.u32 	%r122, %r121, %r120;
	mul.lo.s32 	%r123, %r122, %r120;
	sub.s32 	%r124, %r121, %r123;
	cvt.u64.u32 	%rd565, %r122;
	cvt.u64.u32 	%rd566, %r124;
	bra.uni 	$L__BB156_113;
$L__BB156_112:
	div.s64 	%rd565, %rd564, %rd238;
	mul.lo.s64 	%rd380, %rd565, %rd238;
	sub.s64 	%rd566, %rd564, %rd380;
$L__BB156_113:
	add.s64 	%rd382, %rd1, %rd376;
	ld.global.u64 	%rd383, [%rd382];
	mul.lo.s64 	%rd245, %rd383, %rd566;
	add.s32 	%r47, %r238, -1;
	mul.wide.u32 	%rd384, %r47, 8;
	add.s64 	%rd385, %rd2, %rd384;
	ld.global.u64 	%rd246, [%rd385];
	or.b64  	%rd386, %rd565, %rd246;
	and.b64  	%rd387, %rd386, -4294967296;
	setp.ne.s64 	%p24, %rd387, 0;
	@%p24 bra 	$L__BB156_115;
	cvt.u32.u64 	%r125, %rd246;
	cvt.u32.u64 	%r126, %rd565;
	div.u32 	%r127, %r126, %r125;
	mul.lo.s32 	%r128, %r127, %r125;
	sub.s32 	%r129, %r126, %r128;
	cvt.u64.u32 	%rd564, %r127;
	cvt.u64.u32 	%rd568, %r129;
	bra.uni 	$L__BB156_116;
$L__BB156_115:
	div.s64 	%rd564, %rd565, %rd246;
	mul.lo.s64 	%rd388, %rd564, %rd246;
	sub.s64 	%rd568, %rd565, %rd388;
$L__BB156_116:
	add.s64 	%rd390, %rd1, %rd384;
	ld.global.u64 	%rd391, [%rd390];
	mad.lo.s64 	%rd392, %rd391, %rd568, %rd245;
	shl.b64 	%rd393, %rd392, 1;
	add.s64 	%rd573, %rd573, %rd393;
	add.s32 	%r238, %r238, -2;
$L__BB156_117:
	and.b32  	%r130, %r23, 1;
	setp.eq.b32 	%p25, %r130, 1;
	not.pred 	%p26, %p25;
	@%p26 bra 	$L__BB156_122;
	mul.wide.u32 	%rd394, %r238, 8;
	add.s64 	%rd395, %rd2, %rd394;
	ld.global.u64 	%rd257, [%rd395];
	or.b64  	%rd396, %rd564, %rd257;
	and.b64  	%rd397, %rd396, -4294967296;
	setp.ne.s64 	%p27, %rd397, 0;
	@%p27 bra 	$L__BB156_120;
	cvt.u32.u64 	%r131, %rd257;
	cvt.u32.u64 	%r132, %rd564;
	rem.u32 	%r133, %r132, %r131;
	cvt.u64.u32 	%rd572, %r133;
	bra.uni 	$L__BB156_121;
$L__BB156_120:
	rem.s64 	%rd572, %rd564, %rd257;
$L__BB156_121:
	add.s64 	%rd399, %rd1, %rd394;
	ld.global.u64 	%rd400, [%rd399];
	mul.lo.s64 	%rd401, %rd400, %rd572;
	shl.b64 	%rd402, %rd401, 1;
	add.s64 	%rd573, %rd573, %rd402;
$L__BB156_122:
	ld.global.u16 	%rs3, [%rd573];
	cvt.rn.f32.u16 	%f11, %rs3;
	abs.f32 	%f12, %f11;
	setp.eq.s16 	%p28, %rs3, 1;
	mov.f32 	%f197, 0f3F800000;
	@%p28 bra 	$L__BB156_126;
	setp.num.f32 	%p29, %f12, %f12;
	@%p29 bra 	$L__BB156_125;
	mov.f32 	%f74, 0f40400000;
	add.rn.f32 	%f197, %f11, %f74;
	bra.uni 	$L__BB156_126;
$L__BB156_125:
	setp.lt.f32 	%p30, %f12, 0f00800000;
	mul.f32 	%f17, %f12, 0f4B800000;
	selp.f32 	%f18, %f17, %f12, %p30;
	mov.b32 	%r134, %f18;
	add.s32 	%r135, %r134, -1060439283;
	and.b32  	%r136, %r135, -8388608;
	sub.s32 	%r137, %r134, %r136;
	mov.b32 	%f19, %r137;
	cvt.rn.f32.s32 	%f20, %r136;
	selp.f32 	%f21, 0fC1C00000, 0f00000000, %p30;
	fma.rn.f32 	%f22, %f20, 0f34000000, %f21;
	add.f32 	%f23, %f19, 0fBF800000;
	add.f32 	%f24, %f19, 0f3F800000;
	rcp.approx.ftz.f32 	%f25, %f24;
	add.f32 	%f26, %f23, %f23;
	mul.f32 	%f27, %f26, %f25;
	mul.f32 	%f28, %f27, %f27;
	neg.f32 	%f29, %f27;
	sub.f32 	%f30, %f23, %f27;
	add.f32 	%f31, %f30, %f30;
	fma.rn.f32 	%f32, %f29, %f23, %f31;
	mul.rn.f32 	%f33, %f25, %f32;
	fma.rn.f32 	%f34, %f28, 0f3A2C32E4, 0f3B52E7DB;
	fma.rn.f32 	%f35, %f34, %f28, 0f3C93BB73;
	fma.rn.f32 	%f36, %f35, %f28, 0f3DF6384F;
	mul.rn.f32 	%f37, %f36, %f28;
	fma.rn.f32 	%f38, %f27, 0f3FB8AA3B, %f22;
	mul.f32 	%f39, %f37, 0f40400000;
	sub.f32 	%f40, %f22, %f38;
	fma.rn.f32 	%f41, %f27, 0f3FB8AA3B, %f40;
	fma.rn.f32 	%f42, %f33, 0f3FB8AA3B, %f41;
	fma.rn.f32 	%f43, %f27, 0f32A55E34, %f42;
	fma.rn.f32 	%f44, %f39, %f33, %f43;
	fma.rn.f32 	%f45, %f37, %f27, %f44;
	add.rn.f32 	%f46, %f38, %f45;
	mov.f32 	%f47, 0f40400000;
	mul.rn.f32 	%f48, %f46, %f47;
	cvt.rni.f32.f32 	%f49, %f48;
	sub.f32 	%f50, %f48, %f49;
	neg.f32 	%f51, %f48;
	fma.rn.f32 	%f52, %f46, 0f40400000, %f51;
	neg.f32 	%f53, %f38;
	add.rn.f32 	%f54, %f46, %f53;
	neg.f32 	%f55, %f54;
	add.rn.f32 	%f56, %f45, %f55;
	fma.rn.f32 	%f57, %f56, 0f40400000, %f52;
	add.f32 	%f58, %f50, %f57;
	setp.gt.f32 	%p31, %f49, 0f00000000;
	selp.b32 	%r138, 0, -2097152000, %p31;
	setp.eq.s16 	%p32, %rs3, 0;
	setp.eq.f32 	%p33, %f12, 0f7F800000;
	add.f32 	%f59, %f11, %f11;
	setp.lt.f32 	%p34, %f48, 0f00000000;
	selp.f32 	%f60, 0f00000000, 0f7F800000, %p34;
	abs.f32 	%f61, %f48;
	setp.gt.f32 	%p35, %f61, 0f43180000;
	cvt.rzi.s32.f32 	%r139, %f49;
	shl.b32 	%r140, %r139, 23;
	sub.s32 	%r141, %r140, %r138;
	mov.b32 	%f62, %r141;
	add.s32 	%r142, %r138, 2130706432;
	mov.b32 	%f63, %r142;
	fma.rn.f32 	%f64, %f58, 0f391FCB8E, 0f3AAF85ED;
	fma.rn.f32 	%f65, %f64, %f58, 0f3C1D9856;
	fma.rn.f32 	%f66, %f65, %f58, 0f3D6357BB;
	fma.rn.f32 	%f67, %f66, %f58, 0f3E75FDEC;
	fma.rn.f32 	%f68, %f67, %f58, 0f3F317218;
	fma.rn.f32 	%f69, %f68, %f58, 0f3F800000;
	mul.f32 	%f70, %f69, %f63;
	mul.f32 	%f71, %f70, %f62;
	selp.f32 	%f72, %f60, %f71, %p35;
	selp.f32 	%f73, %f59, %f72, %p33;
	selp.f32 	%f197, %f59, %f73, %p32;
$L__BB156_126:
	// begin inline asm
	{  cvt.rn.f16.f32 %rs5, %f197;}

	// end inline asm
	st.shared.u16 	[%r5], %rs5;
$L__BB156_127:
	bar.sync 	0;
	setp.lt.u32 	%p73, %r240, 66;
	@%p73 bra 	$L__BB156_131;
$L__BB156_128:
	shr.u32 	%r51, %r240, 1;
	setp.ge.u32 	%p74, %r1, %r51;
	@%p74 bra 	$L__BB156_130;
	ld.shared.u16 	%rs8, [%r5];
	and.b32  	%r229, %r240, 2046;
	add.s32 	%r230, %r5, %r229;
	ld.shared.u16 	%rs9, [%r230];
	// begin inline asm
	{add.f16 %rs7,%rs8,%rs9;
}
	// end inline asm
	st.shared.u16 	[%r5], %rs7;
$L__BB156_130:
	bar.sync 	0;
	setp.gt.u32 	%p75, %r240, 131;
	mov.u32 	%r240, %r51;
	@%p75 bra 	$L__BB156_128;
$L__BB156_131:
	setp.gt.u32 	%p76, %r1, 31;
	@%p76 bra 	$L__BB156_134;
	ld.shared.u16 	%rs11, [%r5];
	ld.shared.u16 	%rs12, [%r5+64];
	// begin inline asm
	{add.f16 %rs10,%rs11,%rs12;
}
	// end inline asm
	st.volatile.shared.u16 	[%r5], %rs10;
	ld.shared.u16 	%rs15, [%r5+32];
	// begin inline asm
	{add.f16 %rs13,%rs10,%rs15;
}
	// end inline asm
	st.volatile.shared.u16 	[%r5], %rs13;
	ld.shared.u16 	%rs18, [%r5+16];
	// begin inline asm
	{add.f16 %rs16,%rs13,%rs18;
}
	// end inline asm
	st.volatile.shared.u16 	[%r5], %rs16;
	ld.shared.u16 	%rs21, [%r5+8];
	// begin inline asm
	{add.f16 %rs19,%rs16,%rs21;
}
	// end inline asm
	st.volatile.shared.u16 	[%r5], %rs19;
	ld.shared.u16 	%rs24, [%r5+4];
	// begin inline asm
	{add.f16 %rs22,%rs19,%rs24;
}
	// end inline asm
	st.volatile.shared.u16 	[%r5], %rs22;
	ld.shared.u16 	%rs27, [%r5+2];
	// begin inline asm
	{add.f16 %rs25,%rs22,%rs27;
}
	// end inline asm
	st.volatile.shared.u16 	[%r5], %rs25;
	setp.ne.s32 	%p77, %r1, 0;
	@%p77 bra 	$L__BB156_134;
	ld.param.u64 	%rd488, [contiguous_reducel32_u16_param_8];
	ld.param.u64 	%rd487, [contiguous_reducel32_u16_param_0];
	cvt.u64.u32 	%rd482, %r2;
	mad.lo.s64 	%rd483, %rd488, %rd4, %rd482;
	cvta.to.global.u64 	%rd484, %rd487;
	shl.b64 	%rd485, %rd483, 1;
	add.s64 	%rd486, %rd484, %rd485;
	ld.shared.u16 	%rs28, [reducel3sdata_u16];
	st.global.u16 	[%rd486], %rs28;
$L__BB156_134:
	ret;

}
	// .globl	contiguous_reducel322_u16
.visible .entry contiguous_reducel322_u16(
	.param .u64 .ptr .align 1 contiguous_reducel322_u16_param_0,
	.param .u64 .ptr .align 1 contiguous_reducel322_u16_param_1,
	.param .u64 contiguous_reducel322_u16_param_2,
	.param .u64 contiguous_reducel322_u16_param_3,
	.param .u64 contiguous_reducel322_u16_param_4,
	.param .u64 contiguous_reducel322_u16_param_5
)
{
	.reg .pred 	%p<9>;
	.reg .b16 	%rs<28>;
	.reg .b32 	%r<18>;
	.reg .b64 	%rd<28>;

	ld.param.u64 	%rd5, [contiguous_reducel322_u16_param_0];
	ld.param.u64 	%rd8, [contiguous_reducel322_u16_param_1];
	ld.param.u64 	%rd9, [contiguous_reducel322_u16_param_2];
	ld.param.u64 	%rd6, [contiguous_reducel322_u16_param_3];
	ld.param.u64 	%rd10, [contiguous_reducel322_u16_param_4];
	ld.param.u64 	%rd7, [contiguous_reducel322_u16_param_5];
	cvta.to.global.u64 	%rd1, %rd8;
	mov.u32 	%r1, %tid.x;
	mov.u32 	%r2, %ctaid.x;
	mov.u32 	%r17, %ntid.x;
	mul.lo.s32 	%r9, %r2, %r17;
	shl.b32 	%r10, %r9, 1;
	add.s32 	%r4, %r10, %r1;
	shl.b32 	%r11, %r1, 1;
	mov.u32 	%r12, reducel3sdata_u16;
	add.s32 	%r5, %r12, %r11;
	mov.b32 	%r8, 0;
	// begin inline asm
	cvt.rn.f16.s32 %rs1, %r8;
	// end inline asm
	st.shared.u16 	[%r5], %rs1;
	mov.u32 	%r13, %ctaid.y;
	cvt.u64.u32 	%rd11, %r13;
	add.s64 	%rd2, %rd9, %rd11;
	setp.ge.u64 	%p1, %rd2, %rd10;
	@%p1 bra 	$L__BB157_12;
	add.s32 	%r14, %r4, %r17;
	cvt.u64.u32 	%rd3, %r14;
	setp.le.u64 	%p2, %rd6, %rd3;
	@%p2 bra 	$L__BB157_3;
	cvt.u64.u32 	%rd15, %r4;
	mul.lo.s64 	%rd16, %rd2, %rd6;
	add.s64 	%rd17, %rd16, %rd15;
	shl.b64 	%rd18, %rd17, 1;
	add.s64 	%rd19, %rd1, %rd18;
	ld.global.u16 	%rs4, [%rd19];
	add.s64 	%rd20, %rd16, %rd3;
	shl.b64 	%rd21, %rd20, 1;
	add.s64 	%rd22, %rd1, %rd21;
	ld.global.u16 	%rs5, [%rd22];
	// begin inline asm
	{add.f16 %rs3,%rs4,%rs5;
}
	// end inline asm
	st.shared.u16 	[%r5], %rs3;
	bra.uni 	$L__BB157_5;
$L__BB157_3:
	cvt.u64.u32 	%rd4, %r4;
	setp.le.u64 	%p3, %rd6, %rd4;
	@%p3 bra 	$L__BB157_5;
	mad.lo.s64 	%rd12, %rd2, %rd6, %rd4;
	shl.b64 	%rd13, %rd12, 1;
	add.s64 	%rd14, %rd1, %rd13;
	ld.global.u16 	%rs2, [%rd14];
	st.shared.u16 	[%r5], %rs2;
$L__BB157_5:
	bar.sync 	0;
	setp.lt.u32 	%p4, %r17, 66;
	@%p4 bra 	$L__BB157_9;
$L__BB157_6:
	shr.u32 	%r7, %r17, 1;
	setp.ge.u32 	%p5, %r1, %r7;
	@%p5 bra 	$L__BB157_8;
	ld.shared.u16 	%rs7, [%r5];
	and.b32  	%r15, %r17, 2046;
	add.s32 	%r16, %r5, %r15;
	ld.shared.u16 	%rs8, [%r16];
	// begin inline asm
	{add.f16 %rs6,%rs7,%rs8;
}
	// end inline asm
	st.shared.u16 	[%r5], %rs6;
$L__BB157_8:
	bar.sync 	0;
	setp.gt.u32 	%p6, %r17, 131;
	mov.u32 	%r17, %r7;
	@%p6 bra 	$L__BB157_6;
$L__BB157_9:
	setp.gt.u32 	%p7, %r1, 31;
	@%p7 bra 	$L__BB157_12;
	ld.shared.u16 	%rs10, [%r5];
	ld.shared.u16 	%rs11, [%r5+64];
	// begin inline asm
	{add.f16 %rs9,%rs10,%rs11;
}
	// end inline asm
	st.volatile.shared.u16 	[%r5], %rs9;
	ld.shared.u16 	%rs14, [%r5+32];
	// begin inline asm
	{add.f16 %rs12,%rs9,%rs14;
}
	// end inline asm
	st.volatile.shared.u16 	[%r5], %rs12;
	ld.shared.u16 	%rs17, [%r5+16];
	// begin inline asm
	{add.f16 %rs15,%rs12,%rs17;
}
	// end inline asm
	st.volatile.shared.u16 	[%r5], %rs15;
	ld.shared.u16 	%rs20, [%r5+8];
	// begin inline asm
	{add.f16 %rs18,%rs15,%rs20;
}
	// end inline asm
	st.volatile.shared.u16 	[%r5], %rs18;
	ld.shared.u16 	%rs23, [%r5+4];
	// begin inline asm
	{add.f16 %rs21,%rs18,%rs23;
}
	// end inline asm
	st.volatile.shared.u16 	[%r5], %rs21;
	ld.shared.u16 	%rs26, [%r5+2];
	// begin inline asm
	{add.f16 %rs24,%rs21,%rs26;
}
	// end inline asm
	st.volatile.shared.u16 	[%r5], %rs24;
	setp.ne.s32 	%p8, %r1, 0;
	@%p8 bra 	$L__BB157_12;
	cvt.u64.u32 	%rd23, %r2;
	mad.lo.s64 	%rd24, %rd7, %rd2, %rd23;
	cvta.to.global.u64 	%rd25, %rd5;
	shl.b64 	%rd26, %rd24, 1;
	add.s64 	%rd27, %rd25, %rd26;
	ld.shared.u16 	%rs27, [reducel3sdata_u16];
	st.global.u16 	[%rd27], %rs27;
$L__BB157_12:
	ret;

}
	// .globl	contiguous_reducel33_u16
.visible .entry contiguous_reducel33_u16(
	.param .u64 .ptr .align 1 contiguous_reducel33_u16_param_0,
	.param .u64 .ptr .align 1 contiguous_reducel33_u16_param_1,
	.param .u64 .ptr .align 1 contiguous_reducel33_u16_param_2,
	.param .u64 .ptr .align 1 contiguous_reducel33_u16_param_3,
	.param .u64 contiguous_reducel33_u16_param_4,
	.param .u64 contiguous_reducel33_u16_param_5,
	.param .u64 contiguous_reducel33_u16_param_6
)
{
	.reg .pred 	%p<46>;
	.reg .b16 	%rs<120>;
	.reg .b32 	%r<239>;
	.reg .b32 	%f<67>;
	.reg .b64 	%rd<308>;

	ld.param.u64 	%rd144, [contiguous_reducel33_u16_param_0];
	ld.param.u64 	%rd145, [contiguous_reducel33_u16_param_1];
	ld.param.u64 	%rd148, [contiguous_reducel33_u16_param_2];
	ld.param.u64 	%rd149, [contiguous_reducel33_u16_param_3];
	ld.param.u64 	%rd146, [contiguous_reducel33_u16_param_4];
	ld.param.u64 	%rd147, [contiguous_reducel33_u16_param_5];
	ld.param.u64 	%rd150, [contiguous_reducel33_u16_param_6];
	cvta.to.global.u64 	%rd1, %rd149;
	cvta.to.global.u64 	%rd2, %rd148;
	mov.u32 	%r1, %tid.y;
	mov.u32 	%r2, %ntid.x;
	mov.u32 	%r3, %tid.x;
	mad.lo.s32 	%r73, %r1, %r2, %r3;
	mov.u32 	%r74, %ctaid.x;
	mad.lo.s32 	%r75, %r74, %r2, %r3;
	mov.u32 	%r4, %ctaid.y;
	mov.u32 	%r5, %ntid.y;
	mad.lo.s32 	%r76, %r4, %r5, %r1;
	shl.b32 	%r77, %r73, 1;
	mov.u32 	%r78, reducel3sdata_u16;
	add.s32 	%r7, %r78, %r77;
	mov.b32 	%r72, 0;
	// begin inline asm
	cvt.rn.f16.s32 %rs18, %r72;
	// end inline asm
	st.shared.u16 	[%r7], %rs18;
	cvt.u64.u32 	%rd3, %r75;
	setp.le.u64 	%p1, %rd147, %rd3;
	cvt.u64.u32 	%rd152, %r76;
	setp.le.u64 	%p2, %rd150, %rd152;
	or.pred  	%p3, %p1, %p2;
	@%p3 bra 	$L__BB158_81;
	cvt.u32.u64 	%r79, %rd3;
	cvt.u32.u64 	%r80, %rd147;
	mad.lo.s32 	%r227, %r76, %r80, %r79;
	cvt.u32.u64 	%r9, %rd146;
	add.s32 	%r226, %r9, -1;
	setp.lt.s32 	%p4, %r226, 0;
	mov.b64 	%rd307, 0;
	@%p4 bra 	$L__BB158_59;
	setp.lt.u32 	%p5, %r226, 7;
	mov.b64 	%rd307, 0;
	@%p5 bra 	$L__BB158_30;
	add.s32 	%r222, %r9, -4;
	and.b32  	%r81, %r9, -8;
	neg.s32 	%r221, %r81;
	mov.b64 	%rd307, 0;
$L__BB158_4:
	.pragma "nounroll";
	add.s32 	%r16, %r222, 3;
	cvt.u64.u32 	%rd5, %r227;
	mul.wide.u32 	%rd157, %r16, 8;
	add.s64 	%rd158, %rd2, %rd157;
	ld.global.u64 	%rd6, [%rd158];
	and.b64  	%rd159, %rd6, -4294967296;
	setp.ne.s64 	%p6, %rd159, 0;
	@%p6 bra 	$L__BB158_6;
	cvt.u32.u64 	%r82, %rd6;
	cvt.u32.u64 	%r83, %rd5;
	div.u32 	%r84, %r83, %r82;
	mul.lo.s32 	%r85, %r84, %r82;
	sub.s32 	%r86, %r83, %r85;
	cvt.u64.u32 	%rd272, %r84;
	cvt.u64.u32 	%rd273, %r86;
	bra.uni 	$L__BB158_7;
$L__BB158_6:
	div.s64 	%rd272, %rd5, %rd6;
	mul.lo.s64 	%rd160, %rd272, %rd6;
	sub.s64 	%rd273, %rd5, %rd160;
$L__BB158_7:
	mul.wide.u32 	%rd161, %r16, 8;
	add.s64 	%rd162, %rd1, %rd161;
	ld.global.u64 	%rd163, [%rd162];
	mad.lo.s64 	%rd13, %rd163, %rd273, %rd307;
	add.s32 	%r17, %r222, 2;
	and.b64  	%rd14, %rd272, 4294967295;
	mul.wide.u32 	%rd164, %r17, 8;
	add.s64 	%rd165, %rd2, %rd164;
	ld.global.u64 	%rd15, [%rd165];
	and.b64  	%rd166, %rd15, -4294967296;
	setp.ne.s64 	%p7, %rd166, 0;
	@%p7 bra 	$L__BB158_9;
	cvt.u32.u64 	%r87, %rd15;
	cvt.u32.u64 	%r88, %rd14;
	div.u32 	%r89, %r88, %r87;
	mul.lo.s32 	%r90, %r89, %r87;
	sub.s32 	%r91, %r88, %r90;
	cvt.u64.u32 	%rd274, %r89;
	cvt.u64.u32 	%rd275, %r91;
	bra.uni 	$L__BB158_10;
$L__BB158_9:
	div.s64 	%rd274, %rd14, %rd15;
	mul.lo.s64 	%rd167, %rd274, %rd15;
	sub.s64 	%rd275, %rd14, %rd167;
$L__BB158_10:
	mul.wide.u32 	%rd168, %r17, 8;
	add.s64 	%rd169, %rd1, %rd168;
	ld.global.u64 	%rd170, [%rd169];
	mad.lo.s64 	%rd22, %rd170, %rd275, %rd13;
	add.s32 	%r18, %r222, 1;
	and.b64  	%rd23, %rd274, 4294967295;
	mul.wide.u32 	%rd171, %r18, 8;
	add.s64 	%rd172, %rd2, %rd171;
	ld.global.u64 	%rd24, [%rd172];
	and.b64  	%rd173, %rd24, -4294967296;
	setp.ne.s64 	%p8, %rd173, 0;
	@%p8 bra 	$L__BB158_12;
	cvt.u32.u64 	%r92, %rd24;
	cvt.u32.u64 	%r93, %rd23;
	div.u32 	%r94, %r93, %r92;
	mul.lo.s32 	%r95, %r94, %r92;
	sub.s32 	%r96, %r93, %r95;
	cvt.u64.u32 	%rd276, %r94;
	cvt.u64.u32 	%rd277, %r96;
	bra.uni 	$L__BB158_13;
$L__BB158_12:
	div.s64 	%rd276, %rd23, %rd24;
	mul.lo.s64 	%rd174, %rd276, %rd24;
	sub.s64 	%rd277, %rd23, %rd174;
$L__BB158_13:
	mul.wide.u32 	%rd175, %r18, 8;
	add.s64 	%rd176, %rd1, %rd175;
	ld.global.u64 	%rd177, [%rd176];
	mad.lo.s64 	%rd31, %rd177, %rd277, %rd22;
	and.b64  	%rd32, %rd276, 4294967295;
	mul.wide.u32 	%rd178, %r222, 8;
	add.s64 	%rd179, %rd2, %rd178;
	ld.global.u64 	%rd33, [%rd179];
	and.b64  	%rd180, %rd33, -4294967296;
	setp.ne.s64 	%p9, %rd180, 0;
	@%p9 bra 	$L__BB158_15;
	cvt.u32.u64 	%r97, %rd33;
	cvt.u32.u64 	%r98, %rd32;
	div.u32 	%r99, %r98, %r97;
	mul.lo.s32 	%r100, %r99, %r97;
	sub.s32 	%r101, %r98, %r100;
	cvt.u64.u32 	%rd278, %r99;
	cvt.u64.u32 	%rd279, %r101;
	bra.uni 	$L__BB158_16;
$L__BB158_15:
	div.s64 	%rd278, %rd32, %rd33;
	mul.lo.s64 	%rd181, %rd278, %rd33;
	sub.s64 	%rd279, %rd32, %rd181;
$L__BB158_16:
	mul.wide.u32 	%rd182, %r222, 8;
	add.s64 	%rd183, %rd1, %rd182;
	ld.global.u64 	%rd184, [%rd183];
	mad.lo.s64 	%rd40, %rd184, %rd279, %rd31;
	add.s32 	%r19, %r222, -1;
	and.b64  	%rd41, %rd278, 4294967295;
	mul.wide.u32 	%rd185, %r19, 8;
	add.s64 	%rd186, %rd2, %rd185;
	ld.global.u64 	%rd42, [%rd186];
	and.b64  	%rd187, %rd42, -4294967296;
	setp.ne.s64 	%p10, %rd187, 0;
	@%p10 bra 	$L__BB158_18;
	cvt.u32.u64 	%r102, %rd42;
	cvt.u32.u64 	%r103, %rd41;
	div.u32 	%r104, %r103, %r102;
	mul.lo.s32 	%r105, %r104, %r102;
	sub.s32 	%r106, %r103, %r105;
	cvt.u64.u32 	%rd280, %r104;
	cvt.u64.u32 	%rd281, %r106;
	bra.uni 	$L__BB158_19;
$L__BB158_18:
	div.s64 	%rd280, %rd41, %rd42;
	mul.lo.s64 	%rd188, %rd280, %rd42;
	sub.s64 	%rd281, %rd41, %rd188;
$L__BB158_19:
	mul.wide.u32 	%rd189, %r19, 8;
	add.s64 	%rd190, %rd1, %rd189;
	ld.global.u64 	%rd191, [%rd190];
	mad.lo.s64 	%rd49, %rd191, %rd281, %rd40;
	add.s32 	%r20, %r222, -2;
	and.b64  	%rd50, %rd280, 4294967295;
	mul.wide.u32 	%rd192, %r20, 8;
	add.s64 	%rd193, %rd2, %rd192;
	ld.global.u64 	%rd51, [%rd193];
	and.b64  	%rd194, %rd51, -4294967296;
	setp.ne.s64 	%p11, %rd194, 0;
	@%p11 bra 	$L__BB158_21;
	cvt.u32.u64 	%r107, %rd51;
	cvt.u32.u64 	%r108, %rd50;
	div.u32 	%r109, %r108, %r107;
	mul.lo.s32 	%r110, %r109, %r107;
	sub.s32 	%r111, %r108, %r110;
	cvt.u64.u32 	%rd282, %r109;
	cvt.u64.u32 	%rd283, %r111;
	bra.uni 	$L__BB158_22;
$L__BB158_21:
	div.s64 	%rd282, %rd50, %rd51;
	mul.lo.s64 	%rd195, %rd282, %rd51;
	sub.s64 	%rd283, %rd50, %rd195;
$L__BB158_22:
	mul.wide.u32 	%rd196, %r20, 8;
	add.s64 	%rd197, %rd1, %rd196;
	ld.global.u64 	%rd198, [%rd197];
	mad.lo.s64 	%rd58, %rd198, %rd283, %rd49;
	add.s32 	%r21, %r222, -3;
	and.b64  	%rd59, %rd282, 4294967295;
	mul.wide.u32 	%rd199, %r21, 8;
	add.s64 	%rd200, %rd2, %rd199;
	ld.global.u64 	%rd60, [%rd200];
	and.b64  	%rd201, %rd60, -4294967296;
	setp.ne.s64 	%p12, %rd201, 0;
	@%p12 bra 	$L__BB158_24;
	cvt.u32.u64 	%r112, %rd60;
	cvt.u32.u64 	%r113, %rd59;
	div.u32 	%r114, %r113, %r112;
	mul.lo.s32 	%r115, %r114, %r112;
	sub.s32 	%r116, %r113, %r115;
	cvt.u64.u32 	%rd284, %r114;
	cvt.u64.u32 	%rd285, %r116;
	bra.uni 	$L__BB158_25;
$L__BB158_24:
	div.s64 	%rd284, %rd59, %rd60;
	mul.lo.s64 	%rd202, %rd284, %rd60;
	sub.s64 	%rd285, %rd59, %rd202;
$L__BB158_25:
	mul.wide.u32 	%rd203, %r21, 8;
	add.s64 	%rd204, %rd1, %rd203;
	ld.global.u64 	%rd205, [%rd204];
	mad.lo.s64 	%rd67, %rd205, %rd285, %rd58;
	and.b64  	%rd68, %rd284, 4294967295;
	add.s32 	%r117, %r222, -4;
	mul.wide.u32 	%rd206, %r117, 8;
	add.s64 	%rd207, %rd2, %rd206;
	ld.global.u64 	%rd69, [%rd207];
	and.b64  	%rd208, %rd69, -4294967296;
	setp.ne.s64 	%p13, %rd208, 0;
	@%p13 bra 	$L__BB158_27;
	cvt.u32.u64 	%r118, %rd69;
	cvt.u32.u64 	%r119, %rd68;
	div.u32 	%r120, %r119, %r118;
	mul.lo.s32 	%r121, %r120, %r118;
	sub.s32 	%r122, %r119, %r121;
	cvt.u64.u32 	%rd286, %r120;
	cvt.u64.u32 	%rd287, %r122;
	bra.uni 	$L__BB158_28;
$L__BB158_27:
	div.s64 	%rd286, %rd68, %rd69;
	mul.lo.s64 	%rd209, %rd286, %rd69;
	sub.s64 	%rd287, %rd68, %rd209;
$L__BB158_28:
	mul.wide.u32 	%rd210, %r117, 8;
	add.s64 	%rd211, %rd1, %rd210;
	ld.global.u64 	%rd212, [%rd211];
	mad.lo.s64 	%rd307, %rd212, %rd287, %rd67;
	cvt.u32.u64 	%r227, %rd286;
	add.s32 	%r222, %r222, -8;
	add.s32 	%r221, %r221, 8;
	setp.ne.s32 	%p14, %r221, 0;
	@%p14 bra 	$L__BB158_4;
	add.s32 	%r226, %r222, 3;
$L__BB158_30:
	and.b32  	%r28, %r9, 7;
	setp.eq.s32 	%p15, %r28, 0;
	@%p15 bra 	$L__BB158_59;
	and.b32  	%r29, %r9, 3;
	setp.lt.u32 	%p16, %r28, 4;
	@%p16 bra 	$L__BB158_45;
	cvt.u64.u32 	%rd79, %r227;
	mul.wide.u32 	%rd214, %r226, 8;
	add.s64 	%rd215, %rd2, %rd214;
	ld.global.u64 	%rd80, [%rd215];
	and.b64  	%rd216, %rd80, -4294967296;
	setp.ne.s64 	%p17, %rd216, 0;
	@%p17 bra 	$L__BB158_34;
	cvt.u32.u64 	%r124, %rd80;
	cvt.u32.u64 	%r125, %rd79;
	div.u32 	%r126, %r125, %r124;
	mul.lo.s32 	%r127, %r126, %r124;
	sub.s32 	%r128, %r125, %r127;
	cvt.u64.u32 	%rd290, %r126;
	cvt.u64.u32 	%rd291, %r128;
	bra.uni 	$L__BB158_35;
$L__BB158_34:
	div.s64 	%rd290, %rd79, %rd80;
	mul.lo.s64 	%rd217, %rd290, %rd80;
	sub.s64 	%rd291, %rd79, %rd217;
$L__BB158_35:
	mul.wide.u32 	%rd218, %r226, 8;
	add.s64 	%rd219, %rd1, %rd218;
	ld.global.u64 	%rd220, [%rd219];
	mad.lo.s64 	%rd87, %rd220, %rd291, %rd307;
	add.s32 	%r30, %r226, -1;
	and.b64  	%rd88, %rd290, 4294967295;
	mul.wide.u32 	%rd221, %r30, 8;
	add.s64 	%rd222, %rd2, %rd221;
	ld.global.u64 	%rd89, [%rd222];
	and.b64  	%rd223, %rd89, -4294967296;
	setp.ne.s64 	%p18, %rd223, 0;
	@%p18 bra 	$L__BB158_37;
	cvt.u32.u64 	%r129, %rd89;
	cvt.u32.u64 	%r130, %rd88;
	div.u32 	%r131, %r130, %r129;
	mul.lo.s32 	%r132, %r131, %r129;
	sub.s32 	%r133, %r130, %r132;
	cvt.u64.u32 	%rd292, %r131;
	cvt.u64.u32 	%rd293, %r133;
	bra.uni 	$L__BB158_38;
$L__BB158_37:
	div.s64 	%rd292, %rd88, %rd89;
	mul.lo.s64 	%rd224, %rd292, %rd89;
	sub.s64 	%rd293, %rd88, %rd224;
$L__BB158_38:
	mul.wide.u32 	%rd225, %r30, 8;
	add.s64 	%rd226, %rd1, %rd225;
	ld.global.u64 	%rd227, [%rd226];
	mad.lo.s64 	%rd96, %rd227, %rd293, %rd87;
	add.s32 	%r31, %r226, -2;
	and.b64  	%rd97, %rd292, 4294967295;
	mul.wide.u32 	%rd228, %r31, 8;
	add.s64 	%rd229, %rd2, %rd228;
	ld.global.u64 	%rd98, [%rd229];
	and.b64  	%rd230, %rd98, -4294967296;
	setp.ne.s64 	%p19, %rd230, 0;
	@%p19 bra 	$L__BB158_40;
	cvt.u32.u64 	%r134, %rd98;
	cvt.u32.u64 	%r135, %rd97;
	div.u32 	%r136, %r135, %r134;
	mul.lo.s32 	%r137, %r136, %r134;
	sub.s32 	%r138, %r135, %r137;
	cvt.u64.u32 	%rd294, %r136;
	cvt.u64.u32 	%rd295, %r138;
	bra.uni 	$L__BB158_41;
$L__BB158_40:
	div.s64 	%rd294, %rd97, %rd98;
	mul.lo.s64 	%rd231, %rd294, %rd98;
	sub.s64 	%rd295, %rd97, %rd231;
$L__BB158_41:
	mul.wide.u32 	%rd232, %r31, 8;
	add.s64 	%rd233, %rd1, %rd232;
	ld.global.u64 	%rd234, [%rd233];
	mad.lo.s64 	%rd105, %rd234, %rd295, %rd96;
	add.s32 	%r32, %r226, -3;
	and.b64  	%rd106, %rd294, 4294967295;
	mul.wide.u32 	%rd235, %r32, 8;
	add.s64 	%rd236, %rd2, %rd235;
	ld.global.u64 	%rd107, [%rd236];
	and.b64  	%rd237, %rd107, -4294967296;
	setp.ne.s64 	%p20, %rd237, 0;
	@%p20 bra 	$L__BB158_43;
	cvt.u32.u64 	%r139, %rd107;
	cvt.u32.u64 	%r140, %rd106;
	div.u32 	%r141, %r140, %r139;
	mul.lo.s32 	%r142, %r141, %r139;
	sub.s32 	%r143, %r140, %r142;
	cvt.u64.u32 	%rd296, %r141;
	cvt.u64.u32 	%rd297, %r143;
	bra.uni 	$L__BB158_44;
$L__BB158_43:
	div.s64 	%rd296, %rd106, %rd107;
	mul.lo.s64 	%rd238, %rd296, %rd107;
	sub.s64 	%rd297, %rd106, %rd238;
$L__BB158_44:
	mul.wide.u32 	%rd239, %r32, 8;
	add.s64 	%rd240, %rd1, %rd239;
	ld.global.u64 	%rd241, [%rd240];
	mad.lo.s64 	%rd307, %rd241, %rd297, %rd105;
	cvt.u32.u64 	%r227, %rd296;
	add.s32 	%r226, %r226, -4;
$L__BB158_45:
	setp.eq.s32 	%p21, %r29, 0;
	@%p21 bra 	$L__BB158_59;
	setp.eq.s32 	%p22, %r29, 1;
	@%p22 bra 	$L__BB158_54;
	cvt.u64.u32 	%rd117, %r227;
	mul.wide.u32 	%rd243, %r226, 8;
	add.s64 	%rd244, %rd2, %rd243;
	ld.global.u64 	%rd118, [%rd244];
	and.b64  	%rd245, %rd118, -4294967296;
	setp.ne.s64 	%p23, %rd245, 0;
	@%p23 bra 	$L__BB158_49;
	cvt.u32.u64 	%r144, %rd118;
	cvt.u32.u64 	%r145, %rd117;
	div.u32 	%r146, %r145, %r144;
	mul.lo.s32 	%r147, %r146, %r144;
	sub.s32 	%r148, %r145, %r147;
	cvt.u64.u32 	%rd300, %r146;
	cvt.u64.u32 	%rd301, %r148;
	bra.uni 	$L__BB158_50;
$L__BB158_49:
	div.s64 	%rd300, %rd117, %rd118;
	mul.lo.s64 	%rd246, %rd300, %rd118;
	sub.s64 	%rd301, %rd117, %rd246;
$L__BB158_50:
	add.s64 	%rd248, %rd1, %rd243;
	ld.global.u64 	%rd249, [%rd248];
	mad.lo.s64 	%rd125, %rd249, %rd301, %rd307;
	add.s32 	%r37, %r226, -1;
	and.b64  	%rd126, %rd300, 4294967295;
	mul.wide.u32 	%rd250, %r37, 8;
	add.s64 	%rd251, %rd2, %rd250;
	ld.global.u64 	%rd127, [%rd251];
	and.b64  	%rd252, %rd127, -4294967296;
	setp.ne.s64 	%p24, %rd252, 0;
	@%p24 bra 	$L__BB158_52;
	cvt.u32.u64 	%r149, %rd127;
	cvt.u32.u64 	%r150, %rd126;
	div.u32 	%r151, %r150, %r149;
	mul.lo.s32 	%r152, %r151, %r149;
	sub.s32 	%r153, %r150, %r152;
	cvt.u64.u32 	%rd302, %r151;
	cvt.u64.u32 	%rd303, %r153;
	bra.uni 	$L__BB158_53;
$L__BB158_52:
	div.s64 	%rd302, %rd126, %rd127;
	mul.lo.s64 	%rd253, %rd302, %rd127;
	sub.s64 	%rd303, %rd126, %rd253;
$L__BB158_53:
	add.s64 	%rd255, %rd1, %rd250;
	ld.global.u64 	%rd256, [%rd255];
	mad.lo.s64 	%rd307, %rd256, %rd303, %rd125;
	cvt.u32.u64 	%r227, %rd302;
	add.s32 	%r226, %r226, -2;
$L__BB158_54:
	and.b32  	%r154, %r9, 1;
	setp.eq.b32 	%p25, %r154, 1;
	not.pred 	%p26, %p25;
	@%p26 bra 	$L__BB158_59;
	cvt.u64.u32 	%rd137, %r227;
	mul.wide.u32 	%rd257, %r226, 8;
	add.s64 	%rd258, %rd2, %rd257;
	ld.global.u64 	%rd138, [%rd258];
	and.b64  	%rd259, %rd138, -4294967296;
	setp.ne.s64 	%p27, %rd259, 0;
	@%p27 bra 	$L__BB158_57;
	cvt.u32.u64 	%r155, %rd138;
	cvt.u32.u64 	%r156, %rd137;
	rem.u32 	%r157, %r156, %r155;
	cvt.u64.u32 	%rd306, %r157;
	bra.uni 	$L__BB158_58;
$L__BB158_57:
	rem.s64 	%rd306, %rd137, %rd138;
$L__BB158_58:
	add.s64 	%rd261, %rd1, %rd257;
	ld.global.u64 	%rd262, [%rd261];
	mad.lo.s64 	%rd307, %rd262, %rd306, %rd307;
$L__BB158_59:
	cvta.to.global.u64 	%rd263, %rd145;
	shl.b64 	%rd264, %rd307, 1;
	add.s64 	%rd265, %rd263, %rd264;
	ld.global.u16 	%rs1, [%rd265];
	cvt.rn.f32.u16 	%f1, %rs1;
	abs.f32 	%f2, %f1;
	setp.eq.s16 	%p28, %rs1, 1;
	mov.f32 	%f66, 0f3F800000;
	@%p28 bra 	$L__BB158_63;
	setp.num.f32 	%p29, %f2, %f2;
	@%p29 bra 	$L__BB158_62;
	mov.f32 	%f64, 0f40400000;
	add.rn.f32 	%f66, %f1, %f64;
	bra.uni 	$L__BB158_63;
$L__BB158_62:
	setp.lt.f32 	%p30, %f2, 0f00800000;
	mul.f32 	%f7, %f2, 0f4B800000;
	selp.f32 	%f8, %f7, %f2, %p30;
	mov.b32 	%r158, %f8;
	add.s32 	%r159, %r158, -1060439283;
	and.b32  	%r160, %r159, -8388608;
	sub.s32 	%r161, %r158, %r160;
	mov.b32 	%f9, %r161;
	cvt.rn.f32.s32 	%f10, %r160;
	selp.f32 	%f11, 0fC1C00000, 0f00000000, %p30;
	fma.rn.f32 	%f12, %f10, 0f34000000, %f11;
	add.f32 	%f13, %f9, 0fBF800000;
	add.f32 	%f14, %f9, 0f3F800000;
	rcp.approx.ftz.f32 	%f15, %f14;
	add.f32 	%f16, %f13, %f13;
	mul.f32 	%f17, %f16, %f15;
	mul.f32 	%f18, %f17, %f17;
	neg.f32 	%f19, %f17;
	sub.f32 	%f20, %f13, %f17;
	add.f32 	%f21, %f20, %f20;
	fma.rn.f32 	%f22, %f19, %f13, %f21;
	mul.rn.f32 	%f23, %f15, %f22;
	fma.rn.f32 	%f24, %f18, 0f3A2C32E4, 0f3B52E7DB;
	fma.rn.f32 	%f25, %f24, %f18, 0f3C93BB73;
	fma.rn.f32 	%f26, %f25, %f18, 0f3DF6384F;
	mul.rn.f32 	%f27, %f26, %f18;
	fma.rn.f32 	%f28, %f17, 0f3FB8AA3B, %f12;
	mul.f32 	%f29, %f27, 0f40400000;
	sub.f32 	%f30, %f12, %f28;
	fma.rn.f32 	%f31, %f17, 0f3FB8AA3B, %f30;
	fma.rn.f32 	%f32, %f23, 0f3FB8AA3B, %f31;
	fma.rn.f32 	%f33, %f17, 0f32A55E34, %f32;
	fma.rn.f32 	%f34, %f29, %f23, %f33;
	fma.rn.f32 	%f35, %f27, %f17, %f34;
	add.rn.f32 	%f36, %f28, %f35;
	mov.f32 	%f37, 0f40400000;
	mul.rn.f32 	%f38, %f36, %f37;
	cvt.rni.f32.f32 	%f39, %f38;
	sub.f32 	%f40, %f38, %f39;
	neg.f32 	%f41, %f38;
	fma.rn.f32 	%f42, %f36, 0f40400000, %f41;
	neg.f32 	%f43, %f28;
	add.rn.f32 	%f44, %f36, %f43;
	neg.f32 	%f45, %f44;
	add.rn.f32 	%f46, %f35, %f45;
	fma.rn.f32 	%f47, %f46, 0f40400000, %f42;
	add.f32 	%f48, %f40, %f47;
	setp.gt.f32 	%p31, %f39, 0f00000000;
	selp.b32 	%r162, 0, -2097152000, %p31;
	setp.eq.s16 	%p32, %rs1, 0;
	setp.eq.f32 	%p33, %f2, 0f7F800000;
	add.f32 	%f49, %f1, %f1;
	setp.lt.f32 	%p34, %f38, 0f00000000;
	selp.f32 	%f50, 0f00000000, 0f7F800000, %p34;
	abs.f32 	%f51, %f38;
	setp.gt.f32 	%p35, %f51, 0f43180000;
	cvt.rzi.s32.f32 	%r163, %f39;
	shl.b32 	%r164, %r163, 23;
	sub.s32 	%r165, %r164, %r162;
	mov.b32 	%f52, %r165;
	add.s32 	%r166, %r162, 2130706432;
	mov.b32 	%f53, %r166;
	fma.rn.f32 	%f54, %f48, 0f391FCB8E, 0f3AAF85ED;
	fma.rn.f32 	%f55, %f54, %f48, 0f3C1D9856;
	fma.rn.f32 	%f56, %f55, %f48, 0f3D6357BB;
	fma.rn.f32 	%f57, %f56, %f48, 0f3E75FDEC;
	fma.rn.f32 	%f58, %f57, %f48, 0f3F317218;
	fma.rn.f32 	%f59, %f58, %f48, 0f3F800000;
	mul.f32 	%f60, %f59, %f53;
	mul.f32 	%f61, %f60, %f52;
	selp.f32 	%f62, %f50, %f61, %p35;
	selp.f32 	%f63, %f49, %f62, %p33;
	selp.f32 	%f66, %f49, %f63, %p32;
$L__BB158_63:
	// begin inline asm
	{  cvt.rn.f16.f32 %rs19, %f66;}

	// end inline asm
	st.shared.u16 	[%r7], %rs19;
	bar.sync 	0;
	setp.ne.s32 	%p36, %r1, 0;
	@%p36 bra 	$L__BB158_81;
	setp.gt.u32 	%p37, %r5, 1;
	@%p37 bra 	$L__BB158_66;
	shl.b32 	%r167, %r3, 1;
	mov.u32 	%r168, reducel3sdata_u16;
	add.s32 	%r169, %r168, %r167;
	ld.shared.u16 	%rs118, [%r169];
	bra.uni 	$L__BB158_80;
$L__BB158_66:
	shl.b32 	%r171, %r3, 1;
	mov.u32 	%r172, reducel3sdata_u16;
	add.s32 	%r42, %r172, %r171;
	ld.shared.u16 	%rs118, [%r42];
	add.s32 	%r43, %r5, -1;
	add.s32 	%r173, %r5, -2;
	and.b32  	%r44, %r43, 15;
	setp.lt.u32 	%p38, %r173, 15;
	mov.b32 	%r235, 1;
	@%p38 bra 	$L__BB158_70;
	and.b32  	%r176, %r43, -16;
	neg.s32 	%r232, %r176;
	shl.b32 	%r46, %r2, 1;
	add.s32 	%r178, %r171, %r46;
	add.s32 	%r230, %r172, %r178;
	shl.b32 	%r48, %r2, 5;
	mov.b32 	%r233, 1;
	mov.b32 	%r231, 0;
$L__BB158_68:
	.pragma "nounroll";
	mul.lo.s32 	%r180, %r233, %r2;
	shl.b32 	%r181, %r180, 1;
	add.s32 	%r182, %r42, %r181;
	ld.shared.u16 	%rs23, [%r230];
	// begin inline asm
	{add.f16 %rs21,%rs118,%rs23;
}
	// end inline asm
	add.s32 	%r183, %r182, %r46;
	ld.shared.u16 	%rs26, [%r183];
	// begin inline asm
	{add.f16 %rs24,%rs21,%rs26;
}
	// end inline asm
	add.s32 	%r184, %r183, %r46;
	ld.shared.u16 	%rs29, [%r184];
	// begin inline asm
	{add.f16 %rs27,%rs24,%rs29;
}
	// end inline asm
	add.s32 	%r185, %r184, %r46;
	ld.shared.u16 	%rs32, [%r185];
	// begin inline asm
	{add.f16 %rs30,%rs27,%rs32;
}
	// end inline asm
	add.s32 	%r186, %r185, %r46;
	ld.shared.u16 	%rs35, [%r186];
	// begin inline asm
	{add.f16 %rs33,%rs30,%rs35;
}
	// end inline asm
	add.s32 	%r187, %r186, %r46;
	ld.shared.u16 	%rs38, [%r187];
	// begin inline asm
	{add.f16 %rs36,%rs33,%rs38;
}
	// end inline asm
	add.s32 	%r188, %r187, %r46;
	ld.shared.u16 	%rs41, [%r188];
	// begin inline asm
	{add.f16 %rs39,%rs36,%rs41;
}
	// end inline asm
	add.s32 	%r189, %r188, %r46;
	ld.shared.u16 	%rs44, [%r189];
	// begin inline asm
	{add.f16 %rs42,%rs39,%rs44;
}
	// end inline asm
	add.s32 	%r190, %r189, %r46;
	ld.shared.u16 	%rs47, [%r190];
	// begin inline asm
	{add.f16 %rs45,%rs42,%rs47;
}
	// end inline asm
	add.s32 	%r191, %r190, %r46;
	ld.shared.u16 	%rs50, [%r191];
	// begin inline asm
	{add.f16 %rs48,%rs45,%rs50;
}
	// end inline asm
	add.s32 	%r192, %r191, %r46;
	ld.shared.u16 	%rs53, [%r192];
	// begin inline asm
	{add.f16 %rs51,%rs48,%rs53;
}
	// end inline asm
	add.s32 	%r193, %r192, %r46;
	ld.shared.u16 	%rs56, [%r193];
	// begin inline asm
	{add.f16 %rs54,%rs51,%rs56;
}
	// end inline asm
	add.s32 	%r194, %r193, %r46;
	ld.shared.u16 	%rs59, [%r194];
	// begin inline asm
	{add.f16 %rs57,%rs54,%rs59;
}
	// end inline asm
	add.s32 	%r195, %r194, %r46;
	ld.shared.u16 	%rs62, [%r195];
	// begin inline asm
	{add.f16 %rs60,%rs57,%rs62;
}
	// end inline asm
	add.s32 	%r196, %r195, %r46;
	ld.shared.u16 	%rs65, [%r196];
	// begin inline asm
	{add.f16 %rs63,%rs60,%rs65;
}
	// end inline asm
	add.s32 	%r197, %r196, %r46;
	ld.shared.u16 	%rs68, [%r197];
	// begin inline asm
	{add.f16 %rs118,%rs63,%rs68;
}
	// end inline asm
	add.s32 	%r233, %r233, 16;
	add.s32 	%r232, %r232, 16;
	add.s32 	%r231, %r231, 16;
	add.s32 	%r230, %r230, %r48;
	setp.ne.s32 	%p39, %r232, 0;
	@%p39 bra 	$L__BB158_68;
	add.s32 	%r235, %r231, 1;
$L__BB158_70:
	setp.eq.s32 	%p40, %r44, 0;
	@%p40 bra 	$L__BB158_79;
	and.b32  	%r59, %r43, 7;
	setp.lt.u32 	%p41, %r44, 8;
	@%p41 bra 	$L__BB158_73;
	mul.lo.s32 	%r198, %r235, %r2;
	shl.b32 	%r199, %r198, 1;
	add.s32 	%r200, %r42, %r199;
	ld.shared.u16 	%rs72, [%r200];
	// begin inline asm
	{add.f16 %rs70,%rs118,%rs72;
}
	// end inline asm
	shl.b32 	%r201, %r2, 1;
	add.s32 	%r202, %r200, %r201;
	ld.shared.u16 	%rs75, [%r202];
	// begin inline asm
	{add.f16 %rs73,%rs70,%rs75;
}
	// end inline asm
	add.s32 	%r203, %r202, %r201;
	ld.shared.u16 	%rs78, [%r203];
	// begin inline asm
	{add.f16 %rs76,%rs73,%rs78;
}
	// end inline asm
	add.s32 	%r204, %r203, %r201;
	ld.shared.u16 	%rs81, [%r204];
	// begin inline asm
	{add.f16 %rs79,%rs76,%rs81;
}
	// end inline asm
	add.s32 	%r205, %r204, %r201;
	ld.shared.u16 	%rs84, [%r205];
	// begin inline asm
	{add.f16 %rs82,%rs79,%rs84;
}
	// end inline asm
	add.s32 	%r206, %r205, %r201;
	ld.shared.u16 	%rs87, [%r206];
	// begin inline asm
	{add.f16 %rs85,%rs82,%rs87;
}
	// end inline asm
	add.s32 	%r207, %r206, %r201;
	ld.shared.u16 	%rs90, [%r207];
	// begin inline asm
	{add.f16 %rs88,%rs85,%rs90;
}
	// end inline asm
	add.s32 	%r208, %r207, %r201;
	ld.shared.u16 	%rs93, [%r208];
	// begin inline asm
	{add.f16 %rs118,%rs88,%rs93;
}
	// end inline asm
	add.s32 	%r235, %r235, 8;
$L__BB158_73:
	setp.eq.s32 	%p42, %r59, 0;
	@%p42 bra 	$L__BB158_79;
	and.b32  	%r62, %r43, 3;
	setp.lt.u32 	%p43, %r59, 4;
	@%p43 bra 	$L__BB158_76;
	mul.lo.s32 	%r209, %r235, %r2;
	shl.b32 	%r210, %r209, 1;
	add.s32 	%r211, %r42, %r210;
	ld.shared.u16 	%rs97, [%r211];
	// begin inline asm
	{add.f16 %rs95,%rs118,%rs97;
}
	// end inline asm
	shl.b32 	%r212, %r2, 1;
	add.s32 	%r213, %r211, %r212;
	ld.shared.u16 	%rs100, [%r213];
	// begin inline asm
	{add.f16 %rs98,%rs95,%rs100;
}
	// end inline asm
	add.s32 	%r214, %r213, %r212;
	ld.shared.u16 	%rs103, [%r214];
	// begin inline asm
	{add.f16 %rs101,%rs98,%rs103;
}
	// end inline asm
	add.s32 	%r215, %r214, %r212;
	ld.shared.u16 	%rs106, [%r215];
	// begin inline asm
	{add.f16 %rs118,%rs101,%rs106;
}
	// end inline asm
	add.s32 	%r235, %r235, 4;
$L__BB158_76:
	setp.eq.s32 	%p44, %r62, 0;
	@%p44 bra 	$L__BB158_79;
	mul.lo.s32 	%r216, %r2, %r235;
	shl.b32 	%r217, %r216, 1;
	add.s32 	%r219, %r217, %r171;
	add.s32 	%r238, %r172, %r219;
	shl.b32 	%r66, %r2, 1;
	neg.s32 	%r237, %r62;
$L__BB158_78:
	.pragma "nounroll";
	ld.shared.u16 	%rs109, [%r238];
	// begin inline asm
	{add.f16 %rs118,%rs118,%rs109;
}
	// end inline asm
	add.s32 	%r238, %r238, %r66;
	add.s32 	%r237, %r237, 1;
	setp.ne.s32 	%p45, %r237, 0;
	@%p45 bra 	$L__BB158_78;
$L__BB158_79:
	st.shared.u16 	[%r42], %rs118;
$L__BB158_80:
	cvt.u64.u32 	%rd266, %r4;
	mad.lo.s64 	%rd267, %rd147, %rd266, %rd3;
	cvta.to.global.u64 	%rd268, %rd144;
	shl.b64 	%rd269, %rd267, 1;
	add.s64 	%rd270, %rd268, %rd269;
	st.global.u16 	[%rd270], %rs118;
$L__BB158_81:
	ret;

}
	// .globl	contiguous_reducel333_u16
.visible .entry contiguous_reducel333_u16(
	.param .u64 .ptr .align 1 contiguous_reducel333_u16_param_0,
	.param .u64 .ptr .align 1 contiguous_reducel333_u16_param_1,
	.param .u64 contiguous_reducel333_u16_param_2,
	.param .u64 contiguous_reducel333_u16_param_3,
	.param .u64 contiguous_reducel333_u16_param_4
)
{
	.reg .pred 	%p<14>;
	.reg .b16 	%rs<119>;
	.reg .b32 	%r<111>;
	.reg .b64 	%rd<16>;

	ld.param.u64 	%rd2, [contiguous_reducel333_u16_param_0];
	ld.param.u64 	%rd3, [contiguous_reducel333_u16_param_1];
	ld.param.u64 	%rd4, [contiguous_reducel333_u16_param_3];
	ld.param.u64 	%rd5, [contiguous_reducel333_u16_param_4];
	mov.u32 	%r1, %tid.y;
	mov.u32 	%r2, %ntid.x;
	mov.u32 	%r3, %tid.x;
	mad.lo.s32 	%r39, %r1, %r2, %r3;
	mov.u32 	%r40, %ctaid.x;
	mad.lo.s32 	%r41, %r40, %r2, %r3;
	mov.u32 	%r4, %ctaid.y;
	mov.u32 	%r5, %ntid.y;
	mad.lo.s32 	%r42, %r4, %r5, %r1;
	shl.b32 	%r43, %r39, 1;
	mov.u32 	%r44, reducel3sdata_u16;
	add.s32 	%r7, %r44, %r43;
	mov.b32 	%r38, 0;
	// begin inline asm
	cvt.rn.f16.s32 %rs17, %r38;
	// end inline asm
	st.shared.u16 	[%r7], %rs17;
	cvt.u64.u32 	%rd1, %r41;
	setp.le.u64 	%p1, %rd4, %rd1;
	cvt.u64.u32 	%rd7, %r42;
	setp.le.u64 	%p2, %rd5, %rd7;
	or.pred  	%p3, %p1, %p2;
	@%p3 bra 	$L__BB159_19;
	cvt.u32.u64 	%r45, %rd1;
	cvta.to.global.u64 	%rd8, %rd3;
	cvt.u32.u64 	%r46, %rd4;
	mad.lo.s32 	%r47, %r42, %r46, %r45;
	mul.wide.u32 	%rd9, %r47, 2;
	add.s64 	%rd10, %rd8, %rd9;
	ld.global.u16 	%rs18, [%rd10];
	st.shared.u16 	[%r7], %rs18;
	bar.sync 	0;
	setp.ne.s32 	%p4, %r1, 0;
	@%p4 bra 	$L__BB159_19;
	setp.gt.u32 	%p5, %r5, 1;
	@%p5 bra 	$L__BB159_4;
	shl.b32 	%r48, %r3, 1;
	add.s32 	%r50, %r44, %r48;
	ld.shared.u16 	%rs117, [%r50];
	bra.uni 	$L__BB159_18;
$L__BB159_4:
	shl.b32 	%r52, %r3, 1;
	add.s32 	%r8, %r44, %r52;
	ld.shared.u16 	%rs117, [%r8];
	add.s32 	%r9, %r5, -1;
	add.s32 	%r54, %r5, -2;
	and.b32  	%r10, %r9, 15;
	setp.lt.u32 	%p6, %r54, 15;
	mov.b32 	%r107, 1;
	@%p6 bra 	$L__BB159_8;
	and.b32  	%r57, %r9, -16;
	neg.s32 	%r104, %r57;
	shl.b32 	%r12, %r2, 1;
	add.s32 	%r59, %r52, %r12;
	add.s32 	%r102, %r44, %r59;
	shl.b32 	%r14, %r2, 5;
	mov.b32 	%r105, 1;
	mov.b32 	%r103, 0;
$L__BB159_6:
	.pragma "nounroll";
	mul.lo.s32 	%r61, %r105, %r2;
	shl.b32 	%r62, %r61, 1;
	add.s32 	%r63, %r8, %r62;
	ld.shared.u16 	%rs22, [%r102];
	// begin inline asm
	{add.f16 %rs20,%rs117,%rs22;
}
	// end inline asm
	add.s32 	%r64, %r63, %r12;
	ld.shared.u16 	%rs25, [%r64];
	// begin inline asm
	{add.f16 %rs23,%rs20,%rs25;
}
	// end inline asm
	add.s32 	%r65, %r64, %r12;
	ld.shared.u16 	%rs28, [%r65];
	// begin inline asm
	{add.f16 %rs26,%rs23,%rs28;
}
	// end inline asm
	add.s32 	%r66, %r65, %r12;
	ld.shared.u16 	%rs31, [%r66];
	// begin inline asm
	{add.f16 %rs29,%rs26,%rs31;
}
	// end inline asm
	add.s32 	%r67, %r66, %r12;
	ld.shared.u16 	%rs34, [%r67];
	// begin inline asm
	{add.f16 %rs32,%rs29,%rs34;
}
	// end inline asm
	add.s32 	%r68, %r67, %r12;
	ld.shared.u16 	%rs37, [%r68];
	// begin inline asm
	{add.f16 %rs35,%rs32,%rs37;
}
	// end inline asm
	add.s32 	%r69, %r68, %r12;
	ld.shared.u16 	%rs40, [%r69];
	// begin inline asm
	{add.f16 %rs38,%rs35,%rs40;
}
	// end inline asm
	add.s32 	%r70, %r69, %r12;
	ld.shared.u16 	%rs43, [%r70];
	// begin inline asm
	{add.f16 %rs41,%rs38,%rs43;
}
	// end inline asm
	add.s32 	%r71, %r70, %r12;
	ld.shared.u16 	%rs46, [%r71];
	// begin inline asm
	{add.f16 %rs44,%rs41,%rs46;
}
	// end inline asm
	add.s32 	%r72, %r71, %r12;
	ld.shared.u16 	%rs49, [%r72];
	// begin inline asm
	{add.f16 %rs47,%rs44,%rs49;
}
	// end inline asm
	add.s32 	%r73, %r72, %r12;
	ld.shared.u16 	%rs52, [%r73];
	// begin inline asm
	{add.f16 %rs50,%rs47,%rs52;
}
	// end inline asm
	add.s32 	%r74, %r73, %r12;
	ld.shared.u16 	%rs55, [%r74];
	// begin inline asm
	{add.f16 %rs53,%rs50,%rs55;
}
	// end inline asm
	add.s32 	%r75, %r74, %r12;
	ld.shared.u16 	%rs58, [%r75];
	// begin inline asm
	{add.f16 %rs56,%rs53,%rs58;
}
	// end inline asm
	add.s32 	%r76, %r75, %r12;
	ld.shared.u16 	%rs61, [%r76];
	// begin inline asm
	{add.f16 %rs59,%rs56,%rs61;
}
	// end inline asm
	add.s32 	%r77, %r76, %r12;
	ld.shared.u16 	%rs64, [%r77];
	// begin inline asm
	{add.f16 %rs62,%rs59,%rs64;
}
	// end inline asm
	add.s32 	%r78, %r77, %r12;
	ld.shared.u16 	%rs67, [%r78];
	// begin inline asm
	{add.f16 %rs117,%rs62,%rs67;
}
	// end inline asm
	add.s32 	%r105, %r105, 16;
	add.s32 	%r104, %r104, 16;
	add.s32 	%r103, %r103, 16;
	add.s32 	%r102, %r102, %r14;
	setp.ne.s32 	%p7, %r104, 0;
	@%p7 bra 	$L__BB159_6;
	add.s32 	%r107, %r103, 1;
$L__BB159_8:
	setp.eq.s32 	%p8, %r10, 0;
	@%p8 bra 	$L__BB159_17;
	and.b32  	%r25, %r9, 7;
	setp.lt.u32 	%p9, %r10, 8;
	@%p9 bra 	$L__BB159_11;
	mul.lo.s32 	%r79, %r107, %r2;
	shl.b32 	%r80, %r79, 1;
	add.s32 	%r81, %r8, %r80;
	ld.shared.u16 	%rs71, [%r81];
	// begin inline asm
	{add.f16 %rs69,%rs117,%rs71;
}
	// end inline asm
	shl.b32 	%r82, %r2, 1;
	add.s32 	%r83, %r81, %r82;
	ld.shared.u16 	%rs74, [%r83];
	// begin inline asm
	{add.f16 %rs72,%rs69,%rs74;
}
	// end inline asm
	add.s32 	%r84, %r83, %r82;
	ld.shared.u16 	%rs77, [%r84];
	// begin inline asm
	{add.f16 %rs75,%rs72,%rs77;
}
	// end inline asm
	add.s32 	%r85, %r84, %r82;
	ld.shared.u16 	%rs80, [%r85];
	// begin inline asm
	{add.f16 %rs78,%rs75,%rs80;
}
	// end inline asm
	add.s32 	%r86, %r85, %r82;
	ld.shared.u16 	%rs83, [%r86];
	// begin inline asm
	{add.f16 %rs81,%rs78,%rs83;
}
	// end inline asm
	add.s32 	%r87, %r86, %r82;
	ld.shared.u16 	%rs86, [%r87];
	// begin inline asm
	{add.f16 %rs84,%rs81,%rs86;
}
	// end inline asm
	add.s32 	%r88, %r87, %r82;
	ld.shared.u16 	%rs89, [%r88];
	// begin inline asm
	{add.f16 %rs87,%rs84,%rs89;
}
	// end inline asm
	add.s32 	%r89, %r88, %r82;
	ld.shared.u16 	%rs92, [%r89];
	// begin inline asm
	{add.f16 %rs117,%rs87,%rs92;
}
	// end inline asm
	add.s32 	%r107, %r107, 8;
$L__BB159_11:
	setp.eq.s32 	%p10, %r25, 0;
	@%p10 bra 	$L__BB159_17;
	and.b32  	%r28, %r9, 3;
	setp.lt.u32 	%p11, %r25, 4;
	@%p11 bra 	$L__BB159_14;
	mul.lo.s32 	%r90, %r107, %r2;
	shl.b32 	%r91, %r90, 1;
	add.s32 	%r92, %r8, %r91;
	ld.shared.u16 	%rs96, [%r92];
	// begin inline asm
	{add.f16 %rs94,%rs117,%rs96;
}
	// end inline asm
	shl.b32 	%r93, %r2, 1;
	add.s32 	%r94, %r92, %r93;
	ld.shared.u16 	%rs99, [%r94];
	// begin inline asm
	{add.f16 %rs97,%rs94,%rs99;
}
	// end inline asm
	add.s32 	%r95, %r94, %r93;
	ld.shared.u16 	%rs102, [%r95];
	// begin inline asm
	{add.f16 %rs100,%rs97,%rs102;
}
	// end inline asm
	add.s32 	%r96, %r95, %r93;
	ld.shared.u16 	%rs105, [%r96];
	// begin inline asm
	{add.f16 %rs117,%rs100,%rs105;
}
	// end inline asm
	add.s32 	%r107, %r107, 4;
$L__BB159_14:
	setp.eq.s32 	%p12, %r28, 0;
	@%p12 bra 	$L__BB159_17;
	mul.lo.s32 	%r97, %r2, %r107;
	shl.b32 	%r98, %r97, 1;
	add.s32 	%r100, %r98, %r52;
	add.s32 	%r110, %r44, %r100;
	shl.b32 	%r32, %r2, 1;
	neg.s32 	%r109, %r28;
$L__BB159_16:
	.pragma "nounroll";
	ld.shared.u16 	%rs108, [%r110];
	// begin inline asm
	{add.f16 %rs117,%rs117,%rs108;
}
	// end inline asm
	add.s32 	%r110, %r110, %r32;
	add.s32 	%r109, %r109, 1;
	setp.ne.s32 	%p13, %r109, 0;
	@%p13 bra 	$L__BB159_16;
$L__BB159_17:
	st.shared.u16 	[%r8], %rs117;
$L__BB159_18:
	cvt.u64.u32 	%rd11, %r4;
	mad.lo.s64 	%rd12, %rd4, %rd11, %rd1;
	cvta.to.global.u64 	%rd13, %rd2;
	shl.b64 	%rd14, %rd12, 1;
	add.s64 	%rd15, %rd13, %rd14;
	st.global.u16 	[%rd15], %rs117;
$L__BB159_19:
	ret;

}
	// .globl	contiguous_reducel3_u32
.visible .entry contiguous_reducel3_u32(
	.param .u64 .ptr .align 1 contiguous_reducel3_u32_param_0,
	.param .u64 .ptr .align 1 contiguous_reducel3_u32_param_1,
	.param .u64 contiguous_reducel3_u32_param_2
)
{
	.reg .pred 	%p<32>;
	.reg .b32 	%r<47>;
	.reg .b32 	%f<219>;
	.reg .b64 	%rd<16>;

	ld.param.u64 	%rd4, [contiguous_reducel3_u32_param_0];
	ld.param.u64 	%rd6, [contiguous_reducel3_u32_param_1];
	ld.param.u64 	%rd5, [contiguous_reducel3_u32_param_2];
	cvta.to.global.u64 	%rd1, %rd6;
	mov.u32 	%r1, %tid.x;
	mov.u32 	%r2, %ctaid.x;
	mov.u32 	%r46, %ntid.x;
	mul.lo.s32 	%r11, %r2, %r46;
	shl.b32 	%r12, %r11, 1;
	add.s32 	%r4, %r12, %r1;
	shl.b32 	%r13, %r1, 2;
	mov.u32 	%r14, reducel3sdata_u32;
	add.s32 	%r5, %r14, %r13;
	mov.b32 	%r15, 0;
	st.shared.u32 	[%r5], %r15;
	add.s32 	%r16, %r4, %r46;
	cvt.u64.u32 	%rd2, %r16;
	setp.le.u64 	%p1, %rd5, %rd2;
	@%p1 bra 	$L__BB160_10;
	mul.wide.u32 	%rd9, %r4, 4;
	add.s64 	%rd10, %rd1, %rd9;
	ld.global.u32 	%r6, [%rd10];
	cvt.rn.f32.u32 	%f1, %r6;
	abs.f32 	%f2, %f1;
	setp.eq.s32 	%p11, %r6, 1;
	mov.f32 	%f216, 0f3F800000;
	@%p11 bra 	$L__BB160_5;
	setp.num.f32 	%p12, %f2, %f2;
	@%p12 bra 	$L__BB160_4;
	mov.f32 	%f133, 0f40400000;
	add.rn.f32 	%f216, %f1, %f133;
	bra.uni 	$L__BB160_5;
$L__BB160_4:
	setp.lt.f32 	%p13, %f2, 0f00800000;
	mul.f32 	%f76, %f2, 0f4B800000;
	selp.f32 	%f77, %f76, %f2, %p13;
	mov.b32 	%r26, %f77;
	add.s32 	%r27, %r26, -1060439283;
	and.b32  	%r28, %r27, -8388608;
	sub.s32 	%r29, %r26, %r28;
	mov.b32 	%f78, %r29;
	cvt.rn.f32.s32 	%f79, %r28;
	selp.f32 	%f80, 0fC1C00000, 0f00000000, %p13;
	fma.rn.f32 	%f81, %f79, 0f34000000, %f80;
	add.f32 	%f82, %f78, 0fBF800000;
	add.f32 	%f83, %f78, 0f3F800000;
	rcp.approx.ftz.f32 	%f84, %f83;
	add.f32 	%f85, %f82, %f82;
	mul.f32 	%f86, %f85, %f84;
	mul.f32 	%f87, %f86, %f86;
	neg.f32 	%f88, %f86;
	sub.f32 	%f89, %f82, %f86;
	add.f32 	%f90, %f89, %f89;
	fma.rn.f32 	%f91, %f88, %f82, %f90;
	mul.rn.f32 	%f92, %f84, %f91;
	fma.rn.f32 	%f93, %f87, 0f3A2C32E4, 0f3B52E7DB;
	fma.rn.f32 	%f94, %f93, %f87, 0f3C93BB73;
	fma.rn.f32 	%f95, %f94, %f87, 0f3DF6384F;
	mul.rn.f32 	%f96, %f95, %f87;
	fma.rn.f32 	%f97, %f86, 0f3FB8AA3B, %f81;
	mul.f32 	%f98, %f96, 0f40400000;
	sub.f32 	%f99, %f81, %f97;
	fma.rn.f32 	%f100, %f86, 0f3FB8AA3B, %f99;
	fma.rn.f32 	%f101, %f92, 0f3FB8AA3B, %f100;
	fma.rn.f32 	%f102, %f86, 0f32A55E34, %f101;
	fma.rn.f32 	%f103, %f98, %f92, %f102;
	fma.rn.f32 	%f104, %f96, %f86, %f103;
	add.rn.f32 	%f105, %f97, %f104;
	mov.f32 	%f106, 0f40400000;
	mul.rn.f32 	%f107, %f105, %f106;
	cvt.rni.f32.f32 	%f108, %f107;
	sub.f32 	%f109, %f107, %f108;
	neg.f32 	%f110, %f107;
	fma.rn.f32 	%f111, %f105, 0f40400000, %f110;
	neg.f32 	%f112, %f97;
	add.rn.f32 	%f113, %f105, %f112;
	neg.f32 	%f114, %f113;
	add.rn.f32 	%f115, %f104, %f114;
	fma.rn.f32 	%f116, %f115, 0f40400000, %f111;
	add.f32 	%f117, %f109, %f116;
	setp.gt.f32 	%p14, %f108, 0f00000000;
	selp.b32 	%r30, 0, -2097152000, %p14;
	setp.eq.s32 	%p15, %r6, 0;
	setp.eq.f32 	%p16, %f2, 0f7F800000;
	add.f32 	%f118, %f1, %f1;
	setp.lt.f32 	%p17, %f107, 0f00000000;
	selp.f32 	%f119, 0f00000000, 0f7F800000, %p17;
	abs.f32 	%f120, %f107;
	setp.gt.f32 	%p18, %f120, 0f43180000;
	cvt.rzi.s32.f32 	%r31, %f108;
	shl.b32 	%r32, %r31, 23;
	sub.s32 	%r33, %r32, %r30;
	mov.b32 	%f121, %r33;
	add.s32 	%r34, %r30, 2130706432;
	mov.b32 	%f122, %r34;
	fma.rn.f32 	%f123, %f117, 0f391FCB8E, 0f3AAF85ED;
	fma.rn.f32 	%f124, %f123, %f117, 0f3C1D9856;
	fma.rn.f32 	%f125, %f124, %f117, 0f3D6357BB;
	fma.rn.f32 	%f126, %f125, %f117, 0f3E75FDEC;
	fma.rn.f32 	%f127, %f126, %f117, 0f3F317218;
	fma.rn.f32 	%f128, %f127, %f117, 0f3F800000;
	mul.f32 	%f129, %f128, %f122;
	mul.f32 	%f130, %f129, %f121;
	selp.f32 	%f131, %f119, %f130, %p18;
	selp.f32 	%f132, %f118, %f131, %p16;
	selp.f32 	%f216, %f118, %f132, %p15;
$L__BB160_5:
	shl.b64 	%rd11, %rd2, 2;
	add.s64 	%rd12, %rd1, %rd11;
	ld.global.u32 	%r7, [%rd12];
	cvt.rn.f32.u32 	%f6, %r7;
	abs.f32 	%f7, %f6;
	setp.eq.s32 	%p19, %r7, 1;
	mov.f32 	%f217, 0f3F800000;
	@%p19 bra 	$L__BB160_9;
	setp.num.f32 	%p20, %f7, %f7;
	@%p20 bra 	$L__BB160_8;
	mov.f32 	%f192, 0f40400000;
	add.rn.f32 	%f217, %f6, %f192;
	bra.uni 	$L__BB160_9;
$L__BB160_8:
	setp.lt.f32 	%p21, %f7, 0f00800000;
	mul.f32 	%f135, %f7, 0f4B800000;
	selp.f32 	%f136, %f135, %f7, %p21;
	mov.b32 	%r35, %f136;
	add.s32 	%r36, %r35, -1060439283;
	and.b32  	%r37, %r36, -8388608;
	sub.s32 	%r38, %r35, %r37;
	mov.b32 	%f137, %r38;
	cvt.rn.f32.s32 	%f138, %r37;
	selp.f32 	%f139, 0fC1C00000, 0f00000000, %p21;
	fma.rn.f32 	%f140, %f138, 0f34000000, %f139;
	add.f32 	%f141, %f137, 0fBF800000;
	add.f32 	%f142, %f137, 0f3F800000;
	rcp.approx.ftz.f32 	%f143, %f142;
	add.f32 	%f144, %f141, %f141;
	mul.f32 	%f145, %f144, %f143;
	mul.f32 	%f146, %f145, %f145;
	neg.f32 	%f147, %f145;
	sub.f32 	%f148, %f141, %f145;
	add.f32 	%f149, %f148, %f148;
	fma.rn.f32 	%f150, %f147, %f141, %f149;
	mul.rn.f32 	%f151, %f143, %f150;
	fma.rn.f32 	%f152, %f146, 0f3A2C32E4, 0f3B52E7DB;
	fma.rn.f32 	%f153, %f152, %f146, 0f3C93BB73;
	fma.rn.f32 	%f154, %f153, %f146, 0f3DF6384F;
	mul.rn.f32 	%f155, %f154, %f146;
	fma.rn.f32 	%f156, %f145, 0f3FB8AA3B, %f140;
	mul.f32 	%f157, %f155, 0f40400000;
	sub.f32 	%f158, %f140, %f156;
	fma.rn.f32 	%f159, %f145, 0f3FB8AA3B, %f158;
	fma.rn.f32 	%f160, %f151, 0f3FB8AA3B, %f159;
	fma.rn.f32 	%f161, %f145, 0f32A55E34, %f160;
	fma.rn.f32 	%f162, %f157, %f151, %f161;
	fma.rn.f32 	%f163, %f155, %f145, %f162;
	add.rn.f32 	%f164, %f156, %f163;
	mov.f32 	%f165, 0f40400000;
	mul.rn.f32 	%f166, %f164, %f165;
	cvt.rni.f32.f32 	%f167, %f166;
	sub.f32 	%f168, %f166, %f167;
	neg.f32 	%f169, %f166;
	fma.rn.f32 	%f170, %f164, 0f40400000, %f169;
	neg.f32 	%f171, %f156;
	add.rn.f32 	%f172, %f164, %f171;
	neg.f32 	%f173, %f172;
	add.rn.f32 	%f174, %f163, %f173;
	fma.rn.f32 	%f175, %f174, 0f40400000, %f170;
	add.f32 	%f176, %f168, %f175;
	setp.gt.f32 	%p22, %f167, 0f00000000;
	selp.b32 	%r39, 0, -2097152000, %p22;
	setp.eq.s32 	%p23, %r7, 0;
	setp.eq.f32 	%p24, %f7, 0f7F800000;
	add.f32 	%f177, %f6, %f6;
	setp.lt.f32 	%p25, %f166, 0f00000000;
	selp.f32 	%f178, 0f00000000, 0f7F800000, %p25;
	abs.f32 	%f179, %f166;
	setp.gt.f32 	%p26, %f179, 0f43180000;
	cvt.rzi.s32.f32 	%r40, %f167;
	shl.b32 	%r41, %r40, 23;
	sub.s32 	%r42, %r41, %r39;
	mov.b32 	%f180, %r42;
	add.s32 	%r43, %r39, 2130706432;
	mov.b32 	%f181, %r43;
	fma.rn.f32 	%f182, %f176, 0f391FCB8E, 0f3AAF85ED;
	fma.rn.f32 	%f183, %f182, %f176, 0f3C1D9856;
	fma.rn.f32 	%f184, %f183, %f176, 0f3D6357BB;
	fma.rn.f32 	%f185, %f184, %f176, 0f3E75FDEC;
	fma.rn.f32 	%f186, %f185, %f176, 0f3F317218;
	fma.rn.f32 	%f187, %f186, %f176, 0f3F800000;
	mul.f32 	%f188, %f187, %f181;
	mul.f32 	%f189, %f188, %f180;
	selp.f32 	%f190, %f178, %f189, %p26;
	selp.f32 	%f191, %f177, %f190, %p24;
	selp.f32 	%f217, %f177, %f191, %p23;
$L__BB160_9:
	add.f32 	%f193, %f216, %f217;
	st.shared.f32 	[%r5], %f193;
	bra.uni 	$L__BB160_16;
$L__BB160_10:
	cvt.u64.u32 	%rd3, %r4;
	setp.le.u64 	%p2, %rd5, %rd3;
	@%p2 bra 	$L__BB160_16;
	shl.b64 	%rd7, %rd3, 2;
	add.s64 	%rd8, %rd1, %rd7;
	ld.global.u32 	%r8, [%rd8];
	cvt.rn.f32.u32 	%f11, %r8;
	abs.f32 	%f12, %f11;
	setp.eq.s32 	%p3, %r8, 1;
	mov.f32 	%f218, 0f3F800000;
	@%p3 bra 	$L__BB160_15;
	setp.num.f32 	%p4, %f12, %f12;
	@%p4 bra 	$L__BB160_14;
	mov.f32 	%f74, 0f40400000;
	add.rn.f32 	%f218, %f11, %f74;
	bra.uni 	$L__BB160_15;
$L__BB160_14:
	setp.lt.f32 	%p5, %f12, 0f00800000;
	mul.f32 	%f17, %f12, 0f4B800000;
	selp.f32 	%f18, %f17, %f12, %p5;
	mov.b32 	%r17, %f18;
	add.s32 	%r18, %r17, -1060439283;
	and.b32  	%r19, %r18, -8388608;
	sub.s32 	%r20, %r17, %r19;
	mov.b32 	%f19, %r20;
	cvt.rn.f32.s32 	%f20, %r19;
	selp.f32 	%f21, 0fC1C00000, 0f00000000, %p5;
	fma.rn.f32 	%f22, %f20, 0f34000000, %f21;
	add.f32 	%f23, %f19, 0fBF800000;
	add.f32 	%f24, %f19, 0f3F800000;
	rcp.approx.ftz.f32 	%f25, %f24;
	add.f32 	%f26, %f23, %f23;
	mul.f32 	%f27, %f26, %f25;
	mul.f32 	%f28, %f27, %f27;
	neg.f32 	%f29, %f27;
	sub.f32 	%f30, %f23, %f27;
	add.f32 	%f31, %f30, %f30;
	fma.rn.f32 	%f32, %f29, %f23, %f31;
	mul.rn.f32 	%f33, %f25, %f32;
	fma.rn.f32 	%f34, %f28, 0f3A2C32E4, 0f3B52E7DB;
	fma.rn.f32 	%f35, %f34, %f28, 0f3C93BB73;
	fma.rn.f32 	%f36, %f35, %f28, 0f3DF6384F;
	mul.rn.f32 	%f37, %f36, %f28;
	fma.rn.f32 	%f38, %f27, 0f3FB8AA3B, %f22;
	mul.f32 	%f39, %f37, 0f40400000;
	sub.f32 	%f40, %f22, %f38;
	fma.rn.f32 	%f41, %f27, 0f3FB8AA3B, %f40;
	fma.rn.f32 	%f42, %f33, 0f3FB8AA3B, %f41;
	fma.rn.f32 	%f43, %f27, 0f32A55E34, %f42;
	fma.rn.f32 	%f44, %f39, %f33, %f43;
	fma.rn.f32 	%f45, %f37, %f27, %f44;
	add.rn.f32 	%f46, %f38, %f45;
	mov.f32 	%f47, 0f40400000;
	mul.rn.f32 	%f48, %f46, %f47;
	cvt.rni.f32.f32 	%f49, %f48;
	sub.f32 	%f50, %f48, %f49;
	neg.f32 	%f51, %f48;
	fma.rn.f32 	%f52, %f46, 0f40400000, %f51;
	neg.f32 	%f53, %f38;
	add.rn.f32 	%f54, %f46, %f53;
	neg.f32 	%f55, %f54;
	add.rn.f32 	%f56, %f45, %f55;
	fma.rn.f32 	%f57, %f56, 0f40400000, %f52;
	add.f32 	%f58, %f50, %f57;
	setp.gt.f32 	%p6, %f49, 0f00000000;
	selp.b32 	%r21, 0, -2097152000, %p6;
	setp.eq.s32 	%p7, %r8, 0;
	setp.eq.f32 	%p8, %f12, 0f7F800000;
	add.f32 	%f59, %f11, %f11;
	setp.lt.f32 	%p9, %f48, 0f00000000;
	selp.f32 	%f60, 0f00000000, 0f7F800000, %p9;
	abs.f32 	%f61, %f48;
	setp.gt.f32 	%p10, %f61, 0f43180000;
	cvt.rzi.s32.f32 	%r22, %f49;
	shl.b32 	%r23, %r22, 23;
	sub.s32 	%r24, %r23, %r21;
	mov.b32 	%f62, %r24;
	add.s32 	%r25, %r21, 2130706432;
	mov.b32 	%f63, %r25;
	fma.rn.f32 	%f64, %f58, 0f391FCB8E, 0f3AAF85ED;
	fma.rn.f32 	%f65, %f64, %f58, 0f3C1D9856;
	fma.rn.f32 	%f66, %f65, %f58, 0f3D6357BB;
	fma.rn.f32 	%f67, %f66, %f58, 0f3E75FDEC;
	fma.rn.f32 	%f68, %f67, %f58, 0f3F317218;
	fma.rn.f32 	%f69, %f68, %f58, 0f3F800000;
	mul.f32 	%f70, %f69, %f63;
	mul.f32 	%f71, %f70, %f62;
	selp.f32 	%f72, %f60, %f71, %p10;
	selp.f32 	%f73, %f59, %f72, %p8;
	selp.f32 	%f218, %f59, %f73, %p7;
$L__BB160_15:
	st.shared.f32 	[%r5], %f218;
$L__BB160_16:
	bar.sync 	0;
	setp.lt.u32 	%p27, %r46, 66;
	@%p27 bra 	$L__BB160_20;
$L__BB160_17:
	shr.u32 	%r10, %r46, 1;
	setp.ge.u32 	%p28, %r1, %r10;
	@%p28 bra 	$L__BB160_19;
	ld.shared.f32 	%f194, [%r5];
	shl.b32 	%r44, %r10, 2;
	add.s32 	%r45, %r5, %r44;
	ld.shared.f32 	%f195, [%r45];
	add.f32 	%f196, %f194, %f195;
	st.shared.f32 	[%r5], %f196;
$L__BB160_19:
	bar.sync 	0;
	setp.gt.u32 	%p29, %r46, 131;
	mov.u32 	%r46, %r10;
	@%p29 bra 	$L__BB160_17;
$L__BB160_20:
	setp.gt.u32 	%p30, %r1, 31;
	@%p30 bra 	$L__BB160_23;
	ld.volatile.shared.f32 	%f197, [%r5];
	ld.volatile.shared.f32 	%f198, [%r5+128];
	add.f32 	%f199, %f197, %f198;
	st.volatile.shared.f32 	[%r5], %f199;
	ld.volatile.shared.f32 	%f200, [%r5];
	ld.volatile.shared.f32 	%f201, [%r5+64];
	add.f32 	%f202, %f200, %f201;
	st.volatile.shared.f32 	[%r5], %f202;
	ld.volatile.shared.f32 	%f203, [%r5];
	ld.volatile.shared.f32 	%f204, [%r5+32];
	add.f32 	%f205, %f203, %f204;
	st.volatile.shared.f32 	[%r5], %f205;
	ld.volatile.shared.f32 	%f206, [%r5];
	ld.volatile.shared.f32 	%f207, [%r5+16];
	add.f32 	%f208, %f206, %f207;
	st.volatile.shared.f32 	[%r5], %f208;
	ld.volatile.shared.f32 	%f209, [%r5];
	ld.volatile.shared.f32 	%f210, [%r5+8];
	add.f32 	%f211, %f209, %f210;
	st.volatile.shared.f32 	[%r5], %f211;
	ld.volatile.shared.f32 	%f212, [%r5];
	ld.volatile.shared.f32 	%f213, [%r5+4];
	add.f32 	%f214, %f212, %f213;
	st.volatile.shared.f32 	[%r5], %f214;
	setp.ne.s32 	%p31, %r1, 0;
	@%p31 bra 	$L__BB160_23;
	ld.shared.f32 	%f215, [reducel3sdata_u32];
	cvta.to.global.u64 	%rd13, %rd4;
	mul.wide.u32 	%rd14, %r2, 4;
	add.s64 	%rd15, %rd13, %rd14;
	st.global.f32 	[%rd15], %f215;
$L__BB160_23:
	ret;

}
	// .globl	contiguous_cumulate_reducel3_u32
.visible .entry contiguous_cumulate_reducel3_u32(
	.param .u64 .ptr .align 1 contiguous_cumulate_reducel3_u32_param_0,
	.param .u64 .ptr .align 1 contiguous_cumulate_reducel3_u32_param_1,
	.param .u64 contiguous_cumulate_reducel3_u32_param_2
)
{
	.reg .pred 	%p<8>;
	.reg .b32 	%r<17>;
	.reg .b32 	%f<27>;
	.reg .b64 	%rd<16>;

	ld.param.u64 	%rd4, [contiguous_cumulate_reducel3_u32_param_0];
	ld.param.u64 	%rd6, [contiguous_cumulate_reducel3_u32_param_1];
	ld.param.u64 	%rd5, [contiguous_cumulate_reducel3_u32_param_2];
	cvta.to.global.u64 	%rd1, %rd6;
	mov.u32 	%r1, %tid.x;
	mov.u32 	%r2, %ctaid.x;
	mov.u32 	%r16, %ntid.x;
	mul.lo.s32 	%r8, %r2, %r16;
	shl.b32 	%r9, %r8, 1;
	add.s32 	%r4, %r9, %r1;
	shl.b32 	%r10, %r1, 2;
	mov.u32 	%r11, reducel3sdata_u32;
	add.s32 	%r5, %r11, %r10;
	mov.b32 	%r12, 0;
	st.shared.u32 	[%r5], %r12;
	add.s32 	%r13, %r4, %r16;
	cvt.u64.u32 	%rd2, %r13;
	setp.le.u64 	%p1, %rd5, %rd2;
	@%p1 bra 	$L__BB161_2;
	mul.wide.u32 	%rd9, %r4, 4;
	add.s64 	%rd10, %rd1, %rd9;
	ld.global.f32 	%f2, [%rd10];
	shl.b64 	%rd11, %rd2, 2;
	add.s64 	%rd12, %rd1, %rd11;
	ld.global.f32 	%f3, [%rd12];
	add.f32 	%f4, %f2, %f3;
	st.shared.f32 	[%r5], %f4;
	bra.uni 	$L__BB161_4;
$L__BB161_2:
	cvt.u64.u32 	%rd3, %r4;
	setp.le.u64 	%p2, %rd5, %rd3;
	@%p2 bra 	$L__BB161_4;
	shl.b64 	%rd7, %rd3, 2;
	add.s64 	%rd8, %rd1, %rd7;
	ld.global.f32 	%f1, [%rd8];
	st.shared.f32 	[%r5], %f1;
$L__BB161_4:
	bar.sync 	0;
	setp.lt.u32 	%p3, %r16, 66;
	@%p3 bra 	$L__BB161_8;
$L__BB161_5:
	shr.u32 	%r7, %r16, 1;
	setp.ge.u32 	%p4, %r1, %r7;
	@%p4 bra 	$L__BB161_7;
	ld.shared.f32 	%f5, [%r5];
	shl.b32 	%r14, %r7, 2;
	add.s32 	%r15, %r5, %r14;
	ld.shared.f32 	%f6, [%r15];
	add.f32 	%f7, %f5, %f6;
	st.shared.f32 	[%r5], %f7;
$L__BB161_7:
	bar.sync 	0;
	setp.gt.u32 	%p5, %r16, 131;
	mov.u32 	%r16, %r7;
	@%p5 bra 	$L__BB161_5;
$L__BB161_8:
	setp.gt.u32 	%p6, %r1, 31;
	@%p6 bra 	$L__BB161_11;
	ld.volatile.shared.f32 	%f8, [%r5];
	ld.volatile.shared.f32 	%f9, [%r5+128];
	add.f32 	%f10, %f8, %f9;
	st.volatile.shared.f32 	[%r5], %f10;
	ld.volatile.shared.f32 	%f11, [%r5];
	ld.volatile.shared.f32 	%f12, [%r5+64];
	add.f32 	%f13, %f11, %f12;
	st.volatile.shared.f32 	[%r5], %f13;
	ld.volatile.shared.f32 	%f14, [%r5];
	ld.volatile.shared.f32 	%f15, [%r5+32];
	add.f32 	%f16, %f14, %f15;
	st.volatile.shared.f32 	[%r5], %f16;
	ld.volatile.shared.f32 	%f17, [%r5];
	ld.volatile.shared.f32 	%f18, [%r5+16];
	add.f32 	%f19, %f17, %f18;
	st.volatile.shared.f32 	[%r5], %f19;
	ld.volatile.shared.f32 	%f20, [%r5];
	ld.volatile.shared.f32 	%f21, [%r5+8];
	add.f32 	%f22, %f20, %f21;
	st.volatile.shared.f32 	[%r5], %f22;
	ld.volatile.shared.f32 	%f23, [%r5];
	ld.volatile.shared.f32 	%f24, [%r5+4];
	add.f32 	%f25, %f23, %f24;
	st.volatile.shared.f32 	[%r5], %f25;
	setp.ne.s32 	%p7, %r1, 0;
	@%p7 bra 	$L__BB161_11;
	ld.shared.f32 	%f26, [reducel3sdata_u32];
	cvta.to.global.u64 	%rd13, %rd4;
	mul.wide.u32 	%rd14, %r2, 4;
	add.s64 	%rd15, %rd13, %rd14;
	st.global.f32 	[%rd15], %f26;
$L__BB161_11:
	ret;

}
	// .globl	uncontiguous_reducel3_u32
.visible .entry uncontiguous_reducel3_u32(
	.param .u64 .ptr .align 1 uncontiguous_reducel3_u32_param_0,
	.param .u64 .ptr .align 1 uncontiguous_reducel3_u32_param_1,
	.param .u64 .ptr .align 1 uncontiguous_reducel3_u32_param_2,
	.param .u64 .ptr .align 1 uncontiguous_reducel3_u32_param_3,
	.param .u64 uncontiguous_reducel3_u32_param_4,
	.param .u64 uncontiguous_reducel3_u32_param_5
)
{
	.reg .pred 	%p<77>;
	.reg .b32 	%r<243>;
	.reg .b32 	%f<219>;
	.reg .b64 	%rd<558>;

	ld.param.u64 	%rd260, [uncontiguous_reducel3_u32_param_0];
	ld.param.u64 	%rd263, [uncontiguous_reducel3_u32_param_1];
	ld.param.u64 	%rd264, [uncontiguous_reducel3_u32_param_2];
	ld.param.u64 	%rd265, [uncontiguous_reducel3_u32_param_3];
	ld.param.u64 	%rd261, [uncontiguous_reducel3_u32_param_4];
	ld.param.u64 	%rd262, [uncontiguous_reducel3_u32_param_5];
	cvta.to.global.u64 	%rd1, %rd265;
	cvta.to.global.u64 	%rd2, %rd264;
	cvta.to.global.u64 	%rd3, %rd263;
	mov.u32 	%r1, %tid.x;
	mov.u32 	%r2, %ctaid.x;
	mov.u32 	%r242, %ntid.x;
	mul.lo.s32 	%r55, %r2, %r242;
	shl.b32 	%r56, %r55, 1;
	add.s32 	%r4, %r56, %r1;
	shl.b32 	%r57, %r1, 2;
	mov.u32 	%r58, reducel3sdata_u32;
	add.s32 	%r5, %r58, %r57;
	mov.b32 	%r59, 0;
	st.shared.u32 	[%r5], %r59;
	add.s32 	%r60, %r4, %r242;
	cvt.u64.u32 	%rd511, %r60;
	setp.le.u64 	%p1, %rd262, %rd511;
	@%p1 bra 	$L__BB162_62;
	cvt.u32.u64 	%r6, %rd261;
	add.s32 	%r236, %r6, -1;
	setp.lt.s32 	%p35, %r236, 0;
	mov.b64 	%rd515, 0;
	mov.u64 	%rd516, %rd515;
	@%p35 bra 	$L__BB162_53;
	cvt.u64.u32 	%rd512, %r4;
	setp.lt.u32 	%p36, %r236, 3;
	mov.b64 	%rd516, 0;
	mov.u64 	%rd515, %rd516;
	@%p36 bra 	$L__BB162_30;
	add.s32 	%r234, %r6, -2;
	and.b32  	%r145, %r6, -4;
	neg.s32 	%r233, %r145;
	mov.b64 	%rd516, 0;
$L__BB162_4:
	.pragma "nounroll";
	add.s32 	%r12, %r234, 1;
	mul.wide.u32 	%rd397, %r12, 8;
	add.s64 	%rd398, %rd2, %rd397;
	ld.global.u64 	%rd10, [%rd398];
	or.b64  	%rd399, %rd512, %rd10;
	and.b64  	%rd400, %rd399, -4294967296;
	setp.ne.s64 	%p37, %rd400, 0;
	@%p37 bra 	$L__BB162_6;
	cvt.u32.u64 	%r146, %rd10;
	cvt.u32.u64 	%r147, %rd512;
	div.u32 	%r148, %r147, %r146;
	mul.lo.s32 	%r149, %r148, %r146;
	sub.s32 	%r150, %r147, %r149;
	cvt.u64.u32 	%rd477, %r148;
	cvt.u64.u32 	%rd478, %r150;
	bra.uni 	$L__BB162_7;
$L__BB162_6:
	div.s64 	%rd477, %rd512, %rd10;
	mul.lo.s64 	%rd401, %rd477, %rd10;
	sub.s64 	%rd478, %rd512, %rd401;
$L__BB162_7:
	mul.wide.u32 	%rd402, %r12, 8;
	add.s64 	%rd403, %rd1, %rd402;
	ld.global.u64 	%rd17, [%rd403];
	mad.lo.s64 	%rd18, %rd17, %rd478, %rd515;
	or.b64  	%rd404, %rd511, %rd10;
	and.b64  	%rd405, %rd404, -4294967296;
	setp.ne.s64 	%p38, %rd405, 0;
	@%p38 bra 	$L__BB162_9;
	cvt.u32.u64 	%r151, %rd10;
	cvt.u32.u64 	%r152, %rd511;
	div.u32 	%r153, %r152, %r151;
	mul.lo.s32 	%r154, %r153, %r151;
	sub.s32 	%r155, %r152, %r154;
	cvt.u64.u32 	%rd479, %r153;
	cvt.u64.u32 	%rd480, %r155;
	bra.uni 	$L__BB162_10;
$L__BB162_9:
	div.s64 	%rd479, %rd511, %rd10;
	mul.lo.s64 	%rd406, %rd479, %rd10;
	sub.s64 	%rd480, %rd511, %rd406;
$L__BB162_10:
	mad.lo.s64 	%rd25, %rd480, %rd17, %rd516;
	add.s32 	%r13, %r234, -2;
	mul.wide.u32 	%rd407, %r234, 8;
	add.s64 	%rd408, %rd2, %rd407;
	ld.global.u64 	%rd26, [%rd408];
	or.b64  	%rd409, %rd477, %rd26;
	and.b64  	%rd410, %rd409, -4294967296;
	setp.ne.s64 	%p39, %rd410, 0;
	@%p39 bra 	$L__BB162_12;
	cvt.u32.u64 	%r156, %rd26;
	cvt.u32.u64 	%r157, %rd477;
	div.u32 	%r158, %r157, %r156;
	mul.lo.s32 	%r159, %r158, %r156;
	sub.s32 	%r160, %r157, %r159;
	cvt.u64.u32 	%rd481, %r158;
	cvt.u64.u32 	%rd482, %r160;
	bra.uni 	$L__BB162_13;
$L__BB162_12:
	div.s64 	%rd481, %rd477, %rd26;
	mul.lo.s64 	%rd411, %rd481, %rd26;
	sub.s64 	%rd482, %rd477, %rd411;
$L__BB162_13:
	mul.wide.u32 	%rd412, %r234, 8;
	add.s64 	%rd413, %rd1, %rd412;
	ld.global.u64 	%rd33, [%rd413];
	mad.lo.s64 	%rd34, %rd33, %rd482, %rd18;
	or.b64  	%rd414, %rd479, %rd26;
	and.b64  	%rd415, %rd414, -4294967296;
	setp.ne.s64 	%p40, %rd415, 0;
	@%p40 bra 	$L__BB162_15;
	cvt.u32.u64 	%r161, %rd26;
	cvt.u32.u64 	%r162, %rd479;
	div.u32 	%r163, %r162, %r161;
	mul.lo.s32 	%r164, %r163, %r161;
	sub.s32 	%r165, %r162, %r164;
	cvt.u64.u32 	%rd483, %r163;
	cvt.u64.u32 	%rd484, %r165;
	bra.uni 	$L__BB162_16;
$L__BB162_15:
	div.s64 	%rd483, %rd479, %rd26;
	mul.lo.s64 	%rd416, %rd483, %rd26;
	sub.s64 	%rd484, %rd479, %rd416;
$L__BB162_16:
	mad.lo.s64 	%rd41, %rd484, %rd33, %rd25;
	add.s32 	%r14, %r234, -1;
	mul.wide.u32 	%rd417, %r14, 8;
	add.s64 	%rd418, %rd2, %rd417;
	ld.global.u64 	%rd42, [%rd418];
	or.b64  	%rd419, %rd481, %rd42;
	and.b64  	%rd420, %rd419, -4294967296;
	setp.ne.s64 	%p41, %rd420, 0;
	@%p41 bra 	$L__BB162_18;
	cvt.u32.u64 	%r166, %rd42;
	cvt.u32.u64 	%r167, %rd481;
	div.u32 	%r168, %r167, %r166;
	mul.lo.s32 	%r169, %r168, %r166;
	sub.s32 	%r170, %r167, %r169;
	cvt.u64.u32 	%rd485, %r168;
	cvt.u64.u32 	%rd486, %r170;
	bra.uni 	$L__BB162_19;
$L__BB162_18:
	div.s64 	%rd485, %rd481, %rd42;
	mul.lo.s64 	%rd421, %rd485, %rd42;
	sub.s64 	%rd486, %rd481, %rd421;
$L__BB162_19:
	mul.wide.u32 	%rd422, %r14, 8;
	add.s64 	%rd423, %rd1, %rd422;
	ld.global.u64 	%rd49, [%rd423];
	mad.lo.s64 	%rd50, %rd49, %rd486, %rd34;
	or.b64  	%rd424, %rd483, %rd42;
	and.b64  	%rd425, %rd424, -4294967296;
	setp.ne.s64 	%p42, %rd425, 0;
	@%p42 bra 	$L__BB162_21;
	cvt.u32.u64 	%r171, %rd42;
	cvt.u32.u64 	%r172, %rd483;
	div.u32 	%r173, %r172, %r171;
	mul.lo.s32 	%r174, %r173, %r171;
	sub.s32 	%r175, %r172, %r174;
	cvt.u64.u32 	%rd487, %r173;
	cvt.u64.u32 	%rd488, %r175;
	bra.uni 	$L__BB162_22;
$L__BB162_21:
	div.s64 	%rd487, %rd483, %rd42;
	mul.lo.s64 	%rd426, %rd487, %rd42;
	sub.s64 	%rd488, %rd483, %rd426;
$L__BB162_22:
	mad.lo.s64 	%rd57, %rd488, %rd49, %rd41;
	mul.wide.u32 	%rd427, %r13, 8;
	add.s64 	%rd428, %rd2, %rd427;
	ld.global.u64 	%rd58, [%rd428];
	or.b64  	%rd429, %rd485, %rd58;
	and.b64  	%rd430, %rd429, -4294967296;
	setp.ne.s64 	%p43, %rd430, 0;
	@%p43 bra 	$L__BB162_24;
	cvt.u32.u64 	%r176, %rd58;
	cvt.u32.u64 	%r177, %rd485;
	div.u32 	%r178, %r177, %r176;
	mul.lo.s32 	%r179, %r178, %r176;
	sub.s32 	%r180, %r177, %r179;
	cvt.u64.u32 	%rd512, %r178;
	cvt.u64.u32 	%rd490, %r180;
	bra.uni 	$L__BB162_25;
$L__BB162_24:
	div.s64 	%rd512, %rd485, %rd58;
	mul.lo.s64 	%rd431, %rd512, %rd58;
	sub.s64 	%rd490, %rd485, %rd431;
$L__BB162_25:
	mul.wide.u32 	%rd432, %r13, 8;
	add.s64 	%rd433, %rd1, %rd432;
	ld.global.u64 	%rd65, [%rd433];
	mad.lo.s64 	%rd515, %rd65, %rd490, %rd50;
	or.b64  	%rd434, %rd487, %rd58;
	and.b64  	%rd435, %rd434, -4294967296;
	setp.ne.s64 	%p44, %rd435, 0;
	@%p44 bra 	$L__BB162_27;
	cvt.u32.u64 	%r181, %rd58;
	cvt.u32.u64 	%r182, %rd487;
	div.u32 	%r183, %r182, %r181;
	mul.lo.s32 	%r184, %r183, %r181;
	sub.s32 	%r185, %r182, %r184;
	cvt.u64.u32 	%rd511, %r183;
	cvt.u64.u32 	%rd492, %r185;
	bra.uni 	$L__BB162_28;
$L__BB162_27:
	div.s64 	%rd511, %rd487, %rd58;
	mul.lo.s64 	%rd436, %rd511, %rd58;
	sub.s64 	%rd492, %rd487, %rd436;
$L__BB162_28:
	mad.lo.s64 	%rd516, %rd492, %rd65, %rd57;
	add.s32 	%r234, %r234, -4;
	add.s32 	%r233, %r233, 4;
	setp.ne.s32 	%p45, %r233, 0;
	@%p45 bra 	$L__BB162_4;
	add.s32 	%r236, %r234, 1;
$L__BB162_30:
	and.b32  	%r19, %r6, 3;
	setp.eq.s32 	%p46, %r19, 0;
	@%p46 bra 	$L__BB162_53;
	setp.eq.s32 	%p47, %r19, 1;
	@%p47 bra 	$L__BB162_45;
	mul.wide.u32 	%rd438, %r236, 8;
	add.s64 	%rd439, %rd2, %rd438;
	ld.global.u64 	%rd80, [%rd439];
	or.b64  	%rd440, %rd512, %rd80;
	and.b64  	%rd441, %rd440, -4294967296;
	setp.ne.s64 	%p48, %rd441, 0;
	@%p48 bra 	$L__BB162_34;
	cvt.u32.u64 	%r186, %rd80;
	cvt.u32.u64 	%r187, %rd512;
	div.u32 	%r188, %r187, %r186;
	mul.lo.s32 	%r189, %r188, %r186;
	sub.s32 	%r190, %r187, %r189;
	cvt.u64.u32 	%rd499, %r188;
	cvt.u64.u32 	%rd500, %r190;
	bra.uni 	$L__BB162_35;
$L__BB162_34:
	div.s64 	%rd499, %rd512, %rd80;
	mul.lo.s64 	%rd442, %rd499, %rd80;
	sub.s64 	%rd500, %rd512, %rd442;
$L__BB162_35:
	add.s64 	%rd444, %rd1, %rd438;
	ld.global.u64 	%rd87, [%rd444];
	mad.lo.s64 	%rd88, %rd87, %rd500, %rd515;
	or.b64  	%rd445, %rd511, %rd80;
	and.b64  	%rd446, %rd445, -4294967296;
	setp.ne.s64 	%p49, %rd446, 0;
	@%p49 bra 	$L__BB162_37;
	cvt.u32.u64 	%r191, %rd80;
	cvt.u32.u64 	%r192, %rd511;
	div.u32 	%r193, %r192, %r191;
	mul.lo.s32 	%r194, %r193, %r191;
	sub.s32 	%r195, %r192, %r194;
	cvt.u64.u32 	%rd501, %r193;
	cvt.u64.u32 	%rd502, %r195;
	bra.uni 	$L__BB162_38;
$L__BB162_37:
	div.s64 	%rd501, %rd511, %rd80;
	mul.lo.s64 	%rd447, %rd501, %rd80;
	sub.s64 	%rd502, %rd511, %rd447;
$L__BB162_38:
	mad.lo.s64 	%rd95, %rd502, %rd87, %rd516;
	add.s32 	%r20, %r236, -1;
	mul.wide.u32 	%rd448, %r20, 8;
	add.s64 	%rd449, %rd2, %rd448;
	ld.global.u64 	%rd96, [%rd449];
	or.b64  	%rd450, %rd499, %rd96;
	and.b64  	%rd451, %rd450, -4294967296;
	setp.ne.s64 	%p50, %rd451, 0;
	@%p50 bra 	$L__BB162_40;
	cvt.u32.u64 	%r196, %rd96;
	cvt.u32.u64 	%r197, %rd499;
	div.u32 	%r198, %r197, %r196;
	mul.lo.s32 	%r199, %r198, %r196;
	sub.s32 	%r200, %r197, %r199;
	cvt.u64.u32 	%rd512, %r198;
	cvt.u64.u32 	%rd504, %r200;
	bra.uni 	$L__BB162_41;
$L__BB162_40:
	div.s64 	%rd512, %rd499, %rd96;
	mul.lo.s64 	%rd452, %rd512, %rd96;
	sub.s64 	%rd504, %rd499, %rd452;
$L__BB162_41:
	add.s64 	%rd454, %rd1, %rd448;
	ld.global.u64 	%rd103, [%rd454];
	mad.lo.s64 	%rd515, %rd103, %rd504, %rd88;
	or.b64  	%rd455, %rd501, %rd96;
	and.b64  	%rd456, %rd455, -4294967296;
	setp.ne.s64 	%p51, %rd456, 0;
	@%p51 bra 	$L__BB162_43;
	cvt.u32.u64 	%r201, %rd96;
	cvt.u32.u64 	%r202, %rd501;
	div.u32 	%r203, %r202, %r201;
	mul.lo.s32 	%r204, %r203, %r201;
	sub.s32 	%r205, %r202, %r204;
	cvt.u64.u32 	%rd511, %r203;
	cvt.u64.u32 	%rd506, %r205;
	bra.uni 	$L__BB162_44;
$L__BB162_43:
	div.s64 	%rd511, %rd501, %rd96;
	mul.lo.s64 	%rd457, %rd511, %rd96;
	sub.s64 	%rd506, %rd501, %rd457;
$L__BB162_44:
	mad.lo.s64 	%rd516, %rd506, %rd103, %rd95;
	add.s32 	%r236, %r236, -2;
$L__BB162_45:
	and.b32  	%r206, %r6, 1;
	setp.eq.b32 	%p52, %r206, 1;
	not.pred 	%p53, %p52;
	@%p53 bra 	$L__BB162_53;
	mul.wide.u32 	%rd458, %r236, 8;
	add.s64 	%rd459, %rd2, %rd458;
	ld.global.u64 	%rd118, [%rd459];
	or.b64  	%rd460, %rd512, %rd118;
	and.b64  	%rd461, %rd460, -4294967296;
	setp.ne.s64 	%p54, %rd461, 0;
	@%p54 bra 	$L__BB162_48;
	cvt.u32.u64 	%r207, %rd118;
	cvt.u32.u64 	%r208, %rd512;
	rem.u32 	%r209, %r208, %r207;
	cvt.u64.u32 	%rd513, %r209;
	bra.uni 	$L__BB162_49;
$L__BB162_48:
	rem.s64 	%rd513, %rd512, %rd118;
$L__BB162_49:
	add.s64 	%rd463, %rd1, %rd458;
	ld.global.u64 	%rd122, [%rd463];
	mad.lo.s64 	%rd515, %rd122, %rd513, %rd515;
	or.b64  	%rd464, %rd511, %rd118;
	and.b64  	%rd465, %rd464, -4294967296;
	setp.ne.s64 	%p55, %rd465, 0;
	@%p55 bra 	$L__BB162_51;
	cvt.u32.u64 	%r210, %rd118;
	cvt.u32.u64 	%r211, %rd511;
	rem.u32 	%r212, %r211, %r210;
	cvt.u64.u32 	%rd514, %r212;
	bra.uni 	$L__BB162_52;
$L__BB162_51:
	rem.s64 	%rd514, %rd511, %rd118;
$L__BB162_52:
	mad.lo.s64 	%rd516, %rd514, %rd122, %rd516;
$L__BB162_53:
	shl.b64 	%rd466, %rd515, 2;
	add.s64 	%rd467, %rd3, %rd466;
	ld.global.u32 	%r23, [%rd467];
	cvt.rn.f32.u32 	%f1, %r23;
	abs.f32 	%f2, %f1;
	setp.eq.s32 	%p56, %r23, 1;
	mov.f32 	%f216, 0f3F800000;
	@%p56 bra 	$L__BB162_57;
	setp.num.f32 	%p57, %f2, %f2;
	@%p57 bra 	$L__BB162_56;
	mov.f32 	%f133, 0f40400000;
	add.rn.f32 	%f216, %f1, %f133;
	bra.uni 	$L__BB162_57;
$L__BB162_56:
	setp.lt.f32 	%p58, %f2, 0f00800000;
	mul.f32 	%f76, %f2, 0f4B800000;
	selp.f32 	%f77, %f76, %f2, %p58;
	mov.b32 	%r213, %f77;
	add.s32 	%r214, %r213, -1060439283;
	and.b32  	%r215, %r214, -8388608;
	sub.s32 	%r216, %r213, %r215;
	mov.b32 	%f78, %r216;
	cvt.rn.f32.s32 	%f79, %r215;
	selp.f32 	%f80, 0fC1C00000, 0f00000000, %p58;
	fma.rn.f32 	%f81, %f79, 0f34000000, %f80;
	add.f32 	%f82, %f78, 0fBF800000;
	add.f32 	%f83, %f78, 0f3F800000;
	rcp.approx.ftz.f32 	%f84, %f83;
	add.f32 	%f85, %f82, %f82;
	mul.f32 	%f86, %f85, %f84;
	mul.f32 	%f87, %f86, %f86;
	neg.f32 	%f88, %f86;
	sub.f32 	%f89, %f82, %f86;
	add.f32 	%f90, %f89, %f89;
	fma.rn.f32 	%f91, %f88, %f82, %f90;
	mul.rn.f32 	%f92, %f84, %f91;
	fma.rn.f32 	%f93, %f87, 0f3A2C32E4, 0f3B52E7DB;
	fma.rn.f32 	%f94, %f93, %f87, 0f3C93BB73;
	fma.rn.f32 	%f95, %f94, %f87, 0f3DF6384F;
	mul.rn.f32 	%f96, %f95, %f87;
	fma.rn.f32 	%f97, %f86, 0f3FB8AA3B, %f81;
	mul.f32 	%f98, %f96, 0f40400000;
	sub.f32 	%f99, %f81, %f97;
	fma.rn.f32 	%f100, %f86, 0f3FB8AA3B, %f99;
	fma.rn.f32 	%f101, %f92, 0f3FB8AA3B, %f100;
	fma.rn.f32 	%f102, %f86, 0f32A55E34, %f101;
	fma.rn.f32 	%f103, %f98, %f92, %f102;
	fma.rn.f32 	%f104, %f96, %f86, %f103;
	add.rn.f32 	%f105, %f97, %f104;
	mov.f32 	%f106, 0f40400000;
	mul.rn.f32 	%f107, %f105, %f106;
	cvt.rni.f32.f32 	%f108, %f107;
	sub.f32 	%f109, %f107, %f108;
	neg.f32 	%f110, %f107;
	fma.rn.f32 	%f111, %f105, 0f40400000, %f110;
	neg.f32 	%f112, %f97;
	add.rn.f32 	%f113, %f105, %f112;
	neg.f32 	%f114, %f113;
	add.rn.f32 	%f115, %f104, %f114;
	fma.rn.f32 	%f116, %f115, 0f40400000, %f111;
	add.f32 	%f117, %f109, %f116;
	setp.gt.f32 	%p59, %f108, 0f00000000;
	selp.b32 	%r217, 0, -2097152000, %p59;
	setp.eq.s32 	%p60, %r23, 0;
	setp.eq.f32 	%p61, %f2, 0f7F800000;
	add.f32 	%f118, %f1, %f1;
	setp.lt.f32 	%p62, %f107, 0f00000000;
	selp.f32 	%f119, 0f00000000, 0f7F800000, %p62;
	abs.f32 	%f120, %f107;
	setp.gt.f32 	%p63, %f120, 0f43180000;
	cvt.rzi.s32.f32 	%r218, %f108;
	shl.b32 	%r219, %r218, 23;
	sub.s32 	%r220, %r219, %r217;
	mov.b32 	%f121, %r220;
	add.s32 	%r221, %r217, 2130706432;
	mov.b32 	%f122, %r221;
	fma.rn.f32 	%f123, %f117, 0f391FCB8E, 0f3AAF85ED;
	fma.rn.f32 	%f124, %f123, %f117, 0f3C1D9856;
	fma.rn.f32 	%f125, %f124, %f117, 0f3D6357BB;
	fma.rn.f32 	%f126, %f125, %f117, 0f3E75FDEC;
	fma.rn.f32 	%f127, %f126, %f117, 0f3F317218;
	fma.rn.f32 	%f128, %f127, %f117, 0f3F800000;
	mul.f32 	%f129, %f128, %f122;
	mul.f32 	%f130, %f129, %f121;
	selp.f32 	%f131, %f119, %f130, %p63;
	selp.f32 	%f132, %f118, %f131, %p61;
	selp.f32 	%f216, %f118, %f132, %p60;
$L__BB162_57:
	shl.b64 	%rd468, %rd516, 2;
	add.s64 	%rd469, %rd3, %rd468;
	ld.global.u32 	%r24, [%rd469];
	cvt.rn.f32.u32 	%f6, %r24;
	abs.f32 	%f7, %f6;
	setp.eq.s32 	%p64, %r24, 1;
	mov.f32 	%f217, 0f3F800000;
	@%p64 bra 	$L__BB162_61;
	setp.num.f32 	%p65, %f7, %f7;
	@%p65 bra 	$L__BB162_60;
	mov.f32 	%f192, 0f40400000;
	add.rn.f32 	%f217, %f6, %f192;
	bra.uni 	$L__BB162_61;
$L__BB162_60:
	setp.lt.f32 	%p66, %f7, 0f00800000;
	mul.f32 	%f135, %f7, 0f4B800000;
	selp.f32 	%f136, %f135, %f7, %p66;
	mov.b32 	%r222, %f136;
	add.s32 	%r223, %r222, -1060439283;
	and.b32  	%r224, %r223, -8388608;
	sub.s32 	%r225, %r222, %r224;
	mov.b32 	%f137, %r225;
	cvt.rn.f32.s32 	%f138, %r224;
	selp.f32 	%f139, 0fC1C00000, 0f00000000, %p66;
	fma.rn.f32 	%f140, %f138, 0f34000000, %f139;
	add.f32 	%f141, %f137, 0fBF800000;
	add.f32 	%f142, %f137, 0f3F800000;
	rcp.approx.ftz.f32 	%f143, %f142;
	add.f32 	%f144, %f141, %f141;
	mul.f32 	%f145, %f144, %f143;
	mul.f32 	%f146, %f145, %f145;
	neg.f32 	%f147, %f145;
	sub.f32 	%f148, %f141, %f145;
	add.f32 	%f149, %f148, %f148;
	fma.rn.f32 	%f150, %f147, %f141, %f149;
	mul.rn.f32 	%f151, %f143, %f150;
	fma.rn.f32 	%f152, %f146, 0f3A2C32E4, 0f3B52E7DB;
	fma.rn.f32 	%f153, %f152, %f146, 0f3C93BB73;
	fma.rn.f32 	%f154, %f153, %f146, 0f3DF6384F;
	mul.rn.f32 	%f155, %f154, %f146;
	fma.rn.f32 	%f156, %f145, 0f3FB8AA3B, %f140;
	mul.f32 	%f157, %f155, 0f40400000;
	sub.f32 	%f158, %f140, %f156;
	fma.rn.f32 	%f159, %f145, 0f3FB8AA3B, %f158;
	fma.rn.f32 	%f160, %f151, 0f3FB8AA3B, %f159;
	fma.rn.f32 	%f161, %f145, 0f32A55E34, %f160;
	fma.rn.f32 	%f162, %f157, %f151, %f161;
	fma.rn.f32 	%f163, %f155, %f145, %f162;
	add.rn.f32 	%f164, %f156, %f163;
	mov.f32 	%f165, 0f40400000;
	mul.rn.f32 	%f166, %f164, %f165;
	cvt.rni.f32.f32 	%f167, %f166;
	sub.f32 	%f168, %f166, %f167;
	neg.f32 	%f169, %f166;
	fma.rn.f32 	%f170, %f164, 0f40400000, %f169;
	neg.f32 	%f171, %f156;
	add.rn.f32 	%f172, %f164, %f171;
	neg.f32 	%f173, %f172;
	add.rn.f32 	%f174, %f163, %f173;
	fma.rn.f32 	%f175, %f174, 0f40400000, %f170;
	add.f32 	%f176, %f168, %f175;
	setp.gt.f32 	%p67, %f167, 0f00000000;
	selp.b32 	%r226, 0, -2097152000, %p67;
	setp.eq.s32 	%p68, %r24, 0;
	setp.eq.f32 	%p69, %f7, 0f7F800000;
	add.f32 	%f177, %f6, %f6;
	setp.lt.f32 	%p70, %f166, 0f00000000;
	selp.f32 	%f178, 0f00000000, 0f7F800000, %p70;
	abs.f32 	%f179, %f166;
	setp.gt.f32 	%p71, %f179, 0f43180000;
	cvt.rzi.s32.f32 	%r227, %f167;
	shl.b32 	%r228, %r227, 23;
	sub.s32 	%r229, %r228, %r226;
	mov.b32 	%f180, %r229;
	add.s32 	%r230, %r226, 2130706432;
	mov.b32 	%f181, %r230;
	fma.rn.f32 	%f182, %f176, 0f391FCB8E, 0f3AAF85ED;
	fma.rn.f32 	%f183, %f182, %f176, 0f3C1D9856;
	fma.rn.f32 	%f184, %f183, %f176, 0f3D6357BB;
	fma.rn.f32 	%f185, %f184, %f176, 0f3E75FDEC;
	fma.rn.f32 	%f186, %f185, %f176, 0f3F317218;
	fma.rn.f32 	%f187, %f186, %f176, 0f3F800000;
	mul.f32 	%f188, %f187, %f181;
	mul.f32 	%f189, %f188, %f180;
	selp.f32 	%f190, %f178, %f189, %p71;
	selp.f32 	%f191, %f177, %f190, %p69;
	selp.f32 	%f217, %f177, %f191, %p68;
$L__BB162_61:
	add.f32 	%f193, %f216, %f217;
	st.shared.f32 	[%r5], %f193;
	bra.uni 	$L__BB162_126;
$L__BB162_62:
	cvt.u64.u32 	%rd548, %r4;
	setp.le.u64 	%p2, %rd262, %rd548;
	@%p2 bra 	$L__BB162_126;
	cvt.u32.u64 	%r25, %rd261;
	add.s32 	%r240, %r25, -1;
	setp.lt.s32 	%p3, %r240, 0;
	mov.b64 	%rd557, 0;
	@%p3 bra 	$L__BB162_121;
	and.b32  	%r27, %r25, 7;
	setp.lt.u32 	%p4, %r240, 7;
	mov.b64 	%rd557, 0;
	@%p4 bra 	$L__BB162_92;
	add.s32 	%r238, %r25, -4;
	and.b32  	%r61, %r25, -8;
	neg.s32 	%r237, %r61;
	mov.b64 	%rd557, 0;
$L__BB162_66:
	.pragma "nounroll";
	add.s32 	%r32, %r238, 3;
	mul.wide.u32 	%rd270, %r32, 8;
	add.s64 	%rd271, %rd2, %rd270;
	ld.global.u64 	%rd133, [%rd271];
	or.b64  	%rd272, %rd548, %rd133;
	and.b64  	%rd273, %rd272, -4294967296;
	setp.ne.s64 	%p5, %rd273, 0;
	@%p5 bra 	$L__BB162_68;
	cvt.u32.u64 	%r62, %rd133;
	cvt.u32.u64 	%r63, %rd548;
	div.u32 	%r64, %r63, %r62;
	mul.lo.s32 	%r65, %r64, %r62;
	sub.s32 	%r66, %r63, %r65;
	cvt.u64.u32 	%rd519, %r64;
	cvt.u64.u32 	%rd520, %r66;
	bra.uni 	$L__BB162_69;
$L__BB162_68:
	div.s64 	%rd519, %rd548, %rd133;
	mul.lo.s64 	%rd274, %rd519, %rd133;
	sub.s64 	%rd520, %rd548, %rd274;
$L__BB162_69:
	add.s64 	%rd276, %rd1, %rd270;
	ld.global.u64 	%rd277, [%rd276];
	mad.lo.s64 	%rd140, %rd277, %rd520, %rd557;
	add.s32 	%r33, %r238, 2;
	mul.wide.u32 	%rd278, %r33, 8;
	add.s64 	%rd279, %rd2, %rd278;
	ld.global.u64 	%rd141, [%rd279];
	or.b64  	%rd280, %rd519, %rd141;
	and.b64  	%rd281, %rd280, -4294967296;
	setp.ne.s64 	%p6, %rd281, 0;
	@%p6 bra 	$L__BB162_71;
	cvt.u32.u64 	%r67, %rd141;
	cvt.u32.u64 	%r68, %rd519;
	div.u32 	%r69, %r68, %r67;
	mul.lo.s32 	%r70, %r69, %r67;
	sub.s32 	%r71, %r68, %r70;
	cvt.u64.u32 	%rd521, %r69;
	cvt.u64.u32 	%rd522, %r71;
	bra.uni 	$L__BB162_72;
$L__BB162_71:
	div.s64 	%rd521, %rd519, %rd141;
	mul.lo.s64 	%rd282, %rd521, %rd141;
	sub.s64 	%rd522, %rd519, %rd282;
$L__BB162_72:
	add.s64 	%rd284, %rd1, %rd278;
	ld.global.u64 	%rd285, [%rd284];
	mad.lo.s64 	%rd148, %rd285, %rd522, %rd140;
	add.s32 	%r34, %r238, 1;
	mul.wide.u32 	%rd286, %r34, 8;
	add.s64 	%rd287, %rd2, %rd286;
	ld.global.u64 	%rd149, [%rd287];
	or.b64  	%rd288, %rd521, %rd149;
	and.b64  	%rd289, %rd288, -4294967296;
	setp.ne.s64 	%p7, %rd289, 0;
	@%p7 bra 	$L__BB162_74;
	cvt.u32.u64 	%r72, %rd149;
	cvt.u32.u64 	%r73, %rd521;
	div.u32 	%r74, %r73, %r72;
	mul.lo.s32 	%r75, %r74, %r72;
	sub.s32 	%r76, %r73, %r75;
	cvt.u64.u32 	%rd523, %r74;
	cvt.u64.u32 	%rd524, %r76;
	bra.uni 	$L__BB162_75;
$L__BB162_74:
	div.s64 	%rd523, %rd521, %rd149;
	mul.lo.s64 	%rd290, %rd523, %rd149;
	sub.s64 	%rd524, %rd521, %rd290;
$L__BB162_75:
	add.s64 	%rd292, %rd1, %rd286;
	ld.global.u64 	%rd293, [%rd292];
	mad.lo.s64 	%rd156, %rd293, %rd524, %rd148;
	add.s32 	%r35, %r238, -4;
	mul.wide.u32 	%rd294, %r238, 8;
	add.s64 	%rd295, %rd2, %rd294;
	ld.global.u64 	%rd157, [%rd295];
	or.b64  	%rd296, %rd523, %rd157;
	and.b64  	%rd297, %rd296, -4294967296;
	setp.ne.s64 	%p8, %rd297, 0;
	@%p8 bra 	$L__BB162_77;
	cvt.u32.u64 	%r77, %rd157;
	cvt.u32.u64 	%r78, %rd523;
	div.u32 	%r79, %r78, %r77;
	mul.lo.s32 	%r80, %r79, %r77;
	sub.s32 	%r81, %r78, %r80;
	cvt.u64.u32 	%rd525, %r79;
	cvt.u64.u32 	%rd526, %r81;
	bra.uni 	$L__BB162_78;
$L__BB162_77:
	div.s64 	%rd525, %rd523, %rd157;
	mul.lo.s64 	%rd298, %rd525, %rd157;
	sub.s64 	%rd526, %rd523, %rd298;
$L__BB162_78:
	add.s64 	%rd300, %rd1, %rd294;
	ld.global.u64 	%rd301, [%rd300];
	mad.lo.s64 	%rd164, %rd301, %rd526, %rd156;
	add.s32 	%r36, %r238, -1;
	mul.wide.u32 	%rd302, %r36, 8;
	add.s64 	%rd303, %rd2, %rd302;
	ld.global.u64 	%rd165, [%rd303];
	or.b64  	%rd304, %rd525, %rd165;
	and.b64  	%rd305, %rd304, -4294967296;
	setp.ne.s64 	%p9, %rd305, 0;
	@%p9 bra 	$L__BB162_80;
	cvt.u32.u64 	%r82, %rd165;
	cvt.u32.u64 	%r83, %rd525;
	div.u32 	%r84, %r83, %r82;
	mul.lo.s32 	%r85, %r84, %r82;
	sub.s32 	%r86, %r83, %r85;
	cvt.u64.u32 	%rd527, %r84;
	cvt.u64.u32 	%rd528, %r86;
	bra.uni 	$L__BB162_81;
$L__BB162_80:
	div.s64 	%rd527, %rd525, %rd165;
	mul.lo.s64 	%rd306, %rd527, %rd165;
	sub.s64 	%rd528, %rd525, %rd306;
$L__BB162_81:
	add.s64 	%rd308, %rd1, %rd302;
	ld.global.u64 	%rd309, [%rd308];
	mad.lo.s64 	%rd172, %rd309, %rd528, %rd164;
	add.s32 	%r37, %r238, -2;
	mul.wide.u32 	%rd310, %r37, 8;
	add.s64 	%rd311, %rd2, %rd310;
	ld.global.u64 	%rd173, [%rd311];
	or.b64  	%rd312, %rd527, %rd173;
	and.b64  	%rd313, %rd312, -4294967296;
	setp.ne.s64 	%p10, %rd313, 0;
	@%p10 bra 	$L__BB162_83;
	cvt.u32.u64 	%r87, %rd173;
	cvt.u32.u64 	%r88, %rd527;
	div.u32 	%r89, %r88, %r87;
	mul.lo.s32 	%r90, %r89, %r87;
	sub.s32 	%r91, %r88, %r90;
	cvt.u64.u32 	%rd529, %r89;
	cvt.u64.u32 	%rd530, %r91;
	bra.uni 	$L__BB162_84;
$L__BB162_83:
	div.s64 	%rd529, %rd527, %rd173;
	mul.lo.s64 	%rd314, %rd529, %rd173;
	sub.s64 	%rd530, %rd527, %rd314;
$L__BB162_84:
	add.s64 	%rd316, %rd1, %rd310;
	ld.global.u64 	%rd317, [%rd316];
	mad.lo.s64 	%rd180, %rd317, %rd530, %rd172;
	add.s32 	%r38, %r238, -3;
	mul.wide.u32 	%rd318, %r38, 8;
	add.s64 	%rd319, %rd2, %rd318;
	ld.global.u64 	%rd181, [%rd319];
	or.b64  	%rd320, %rd529, %rd181;
	and.b64  	%rd321, %rd320, -4294967296;
	setp.ne.s64 	%p11, %rd321, 0;
	@%p11 bra 	$L__BB162_86;
	cvt.u32.u64 	%r92, %rd181;
	cvt.u32.u64 	%r93, %rd529;
	div.u32 	%r94, %r93, %r92;
	mul.lo.s32 	%r95, %r94, %r92;
	sub.s32 	%r96, %r93, %r95;
	cvt.u64.u32 	%rd531, %r94;
	cvt.u64.u32 	%rd532, %r96;
	bra.uni 	$L__BB162_87;
$L__BB162_86:
	div.s64 	%rd531, %rd529, %rd181;
	mul.lo.s64 	%rd322, %rd531, %rd181;
	sub.s64 	%rd532, %rd529, %rd322;
$L__BB162_87:
	add.s64 	%rd324, %rd1, %rd318;
	ld.global.u64 	%rd325, [%rd324];
	mad.lo.s64 	%rd188, %rd325, %rd532, %rd180;
	mul.wide.u32 	%rd326, %r35, 8;
	add.s64 	%rd327, %rd2, %rd326;
	ld.global.u64 	%rd189, [%rd327];
	or.b64  	%rd328, %rd531, %rd189;
	and.b64  	%rd329, %rd328, -4294967296;
	setp.ne.s64 	%p12, %rd329, 0;
	@%p12 bra 	$L__BB162_89;
	cvt.u32.u64 	%r97, %rd189;
	cvt.u32.u64 	%r98, %rd531;
	div.u32 	%r99, %r98, %r97;
	mul.lo.s32 	%r100, %r99, %r97;
	sub.s32 	%r101, %r98, %r100;
	cvt.u64.u32 	%rd548, %r99;
	cvt.u64.u32 	%rd534, %r101;
	bra.uni 	$L__BB162_90;
$L__BB162_89:
	div.s64 	%rd548, %rd531, %rd189;
	mul.lo.s64 	%rd330, %rd548, %rd189;
	sub.s64 	%rd534, %rd531, %rd330;
$L__BB162_90:
	add.s64 	%rd332, %rd1, %rd326;
	ld.global.u64 	%rd333, [%rd332];
	mad.lo.s64 	%rd557, %rd333, %rd534, %rd188;
	add.s32 	%r238, %r238, -8;
	add.s32 	%r237, %r237, 8;
	setp.ne.s32 	%p13, %r237, 0;
	@%p13 bra 	$L__BB162_66;
	add.s32 	%r240, %r238, 3;
$L__BB162_92:
	setp.eq.s32 	%p14, %r27, 0;
	@%p14 bra 	$L__BB162_121;
	and.b32  	%r43, %r25, 3;
	setp.lt.u32 	%p15, %r27, 4;
	@%p15 bra 	$L__BB162_107;
	mul.wide.u32 	%rd335, %r240, 8;
	add.s64 	%rd336, %rd2, %rd335;
	ld.global.u64 	%rd200, [%rd336];
	or.b64  	%rd337, %rd548, %rd200;
	and.b64  	%rd338, %rd337, -4294967296;
	setp.ne.s64 	%p16, %rd338, 0;
	@%p16 bra 	$L__BB162_96;
	cvt.u32.u64 	%r102, %rd200;
	cvt.u32.u64 	%r103, %rd548;
	div.u32 	%r104, %r103, %r102;
	mul.lo.s32 	%r105, %r104, %r102;
	sub.s32 	%r106, %r103, %r105;
	cvt.u64.u32 	%rd538, %r104;
	cvt.u64.u32 	%rd539, %r106;
	bra.uni 	$L__BB162_97;
$L__BB162_96:
	div.s64 	%rd538, %rd548, %rd200;
	mul.lo.s64 	%rd339, %rd538, %rd200;
	sub.s64 	%rd539, %rd548, %rd339;
$L__BB162_97:
	add.s64 	%rd341, %rd1, %rd335;
	ld.global.u64 	%rd342, [%rd341];
	mad.lo.s64 	%rd207, %rd342, %rd539, %rd557;
	add.s32 	%r44, %r240, -1;
	mul.wide.u32 	%rd343, %r44, 8;
	add.s64 	%rd344, %rd2, %rd343;
	ld.global.u64 	%rd208, [%rd344];
	or.b64  	%rd345, %rd538, %rd208;
	and.b64  	%rd346, %rd345, -4294967296;
	setp.ne.s64 	%p17, %rd346, 0;
	@%p17 bra 	$L__BB162_99;
	cvt.u32.u64 	%r107, %rd208;
	cvt.u32.u64 	%r108, %rd538;
	div.u32 	%r109, %r108, %r107;
	mul.lo.s32 	%r110, %r109, %r107;
	sub.s32 	%r111, %r108, %r110;
	cvt.u64.u32 	%rd540, %r109;
	cvt.u64.u32 	%rd541, %r111;
	bra.uni 	$L__BB162_100;
$L__BB162_99:
	div.s64 	%rd540, %rd538, %rd208;
	mul.lo.s64 	%rd347, %rd540, %rd208;
	sub.s64 	%rd541, %rd538, %rd347;
$L__BB162_100:
	add.s64 	%rd349, %rd1, %rd343;
	ld.global.u64 	%rd350, [%rd349];
	mad.lo.s64 	%rd215, %rd350, %rd541, %rd207;
	add.s32 	%r45, %r240, -2;
	mul.wide.u32 	%rd351, %r45, 8;
	add.s64 	%rd352, %rd2, %rd351;
	ld.global.u64 	%rd216, [%rd352];
	or.b64  	%rd353, %rd540, %rd216;
	and.b64  	%rd354, %rd353, -4294967296;
	setp.ne.s64 	%p18, %rd354, 0;
	@%p18 bra 	$L__BB162_102;
	cvt.u32.u64 	%r112, %rd216;
	cvt.u32.u64 	%r113, %rd540;
	div.u32 	%r114, %r113, %r112;
	mul.lo.s32 	%r115, %r114, %r112;
	sub.s32 	%r116, %r113, %r115;
	cvt.u64.u32 	%rd542, %r114;
	cvt.u64.u32 	%rd543, %r116;
	bra.uni 	$L__BB162_103;
$L__BB162_102:
	div.s64 	%rd542, %rd540, %rd216;
	mul.lo.s64 	%rd355, %rd542, %rd216;
	sub.s64 	%rd543, %rd540, %rd355;
$L__BB162_103:
	add.s64 	%rd357, %rd1, %rd351;
	ld.global.u64 	%rd358, [%rd357];
	mad.lo.s64 	%rd223, %rd358, %rd543, %rd215;
	add.s32 	%r46, %r240, -3;
	mul.wide.u32 	%rd359, %r46, 8;
	add.s64 	%rd360, %rd2, %rd359;
	ld.global.u64 	%rd224, [%rd360];
	or.b64  	%rd361, %rd542, %rd224;
	and.b64  	%rd362, %rd361, -4294967296;
	setp.ne.s64 	%p19, %rd362, 0;
	@%p19 bra 	$L__BB162_105;
	cvt.u32.u64 	%r117, %rd224;
	cvt.u32.u64 	%r118, %rd542;
	div.u32 	%r119, %r118, %r117;
	mul.lo.s32 	%r120, %r119, %r117;
	sub.s32 	%r121, %r118, %r120;
	cvt.u64.u32 	%rd548, %r119;
	cvt.u64.u32 	%rd545, %r121;
	bra.uni 	$L__BB162_106;
$L__BB162_105:
	div.s64 	%rd548, %rd542, %rd224;
	mul.lo.s64 	%rd363, %rd548, %rd224;
	sub.s64 	%rd545, %rd542, %rd363;
$L__BB162_106:
	add.s64 	%rd365, %rd1, %rd359;
	ld.global.u64 	%rd366, [%rd365];
	mad.lo.s64 	%rd557, %rd366, %rd545, %rd223;
	add.s32 	%r240, %r240, -4;
$L__BB162_107:
	setp.eq.s32 	%p20, %r43, 0;
	@%p20 bra 	$L__BB162_121;
	setp.eq.s32 	%p21, %r43, 1;
	@%p21 bra 	$L__BB162_116;
	mul.wide.u32 	%rd368, %r240, 8;
	add.s64 	%rd369, %rd2, %rd368;
	ld.global.u64 	%rd235, [%rd369];
	or.b64  	%rd370, %rd548, %rd235;
	and.b64  	%rd371, %rd370, -4294967296;
	setp.ne.s64 	%p22, %rd371, 0;
	@%p22 bra 	$L__BB162_111;
	cvt.u32.u64 	%r122, %rd235;
	cvt.u32.u64 	%r123, %rd548;
	div.u32 	%r124, %r123, %r122;
	mul.lo.s32 	%r125, %r124, %r122;
	sub.s32 	%r126, %r123, %r125;
	cvt.u64.u32 	%rd549, %r124;
	cvt.u64.u32 	%rd550, %r126;
	bra.uni 	$L__BB162_112;
$L__BB162_111:
	div.s64 	%rd549, %rd548, %rd235;
	mul.lo.s64 	%rd372, %rd549, %rd235;
	sub.s64 	%rd550, %rd548, %rd372;
$L__BB162_112:
	add.s64 	%rd374, %rd1, %rd368;
	ld.global.u64 	%rd375, [%rd374];
	mad.lo.s64 	%rd242, %rd375, %rd550, %rd557;
	add.s32 	%r49, %r240, -1;
	mul.wide.u32 	%rd376, %r49, 8;
	add.s64 	%rd377, %rd2, %rd376;
	ld.global.u64 	%rd243, [%rd377];
	or.b64  	%rd378, %rd549, %rd243;
	and.b64  	%rd379, %rd378, -4294967296;
	setp.ne.s64 	%p23, %rd379, 0;
	@%p23 bra 	$L__BB162_114;
	cvt.u32.u64 	%r127, %rd243;
	cvt.u32.u64 	%r128, %rd549;
	div.u32 	%r129, %r128, %r127;
	mul.lo.s32 	%r130, %r129, %r127;
	sub.s32 	%r131, %r128, %r130;
	cvt.u64.u32 	%rd548, %r129;
	cvt.u64.u32 	%rd552, %r131;
	bra.uni 	$L__BB162_115;
$L__BB162_114:
	div.s64 	%rd548, %rd549, %rd243;
	mul.lo.s64 	%rd380, %rd548, %rd243;
	sub.s64 	%rd552, %rd549, %rd380;
$L__BB162_115:
	add.s64 	%rd382, %rd1, %rd376;
	ld.global.u64 	%rd383, [%rd382];
	mad.lo.s64 	%rd557, %rd383, %rd552, %rd242;
	add.s32 	%r240, %r240, -2;
$L__BB162_116:
	and.b32  	%r132, %r25, 1;
	setp.eq.b32 	%p24, %r132, 1;
	not.pred 	%p25, %p24;
	@%p25 bra 	$L__BB162_121;
	mul.wide.u32 	%rd384, %r240, 8;
	add.s64 	%rd385, %rd2, %rd384;
	ld.global.u64 	%rd254, [%rd385];
	or.b64  	%rd386, %rd548, %rd254;
	and.b64  	%rd387, %rd386, -4294967296;
	setp.ne.s64 	%p26, %rd387, 0;
	@%p26 bra 	$L__BB162_119;
	cvt.u32.u64 	%r133, %rd254;
	cvt.u32.u64 	%r134, %rd548;
	rem.u32 	%r135, %r134, %r133;
	cvt.u64.u32 	%rd556, %r135;
	bra.uni 	$L__BB162_120;
$L__BB162_119:
	rem.s64 	%rd556, %rd548, %rd254;
$L__BB162_120:
	add.s64 	%rd389, %rd1, %rd384;
	ld.global.u64 	%rd390, [%rd389];
	mad.lo.s64 	%rd557, %rd390, %rd556, %rd557;
$L__BB162_121:
	shl.b64 	%rd391, %rd557, 2;
	add.s64 	%rd392, %rd3, %rd391;
	ld.global.u32 	%r52, [%rd392];
	cvt.rn.f32.u32 	%f11, %r52;
	abs.f32 	%f12, %f11;
	setp.eq.s32 	%p27, %r52, 1;
	mov.f32 	%f218, 0f3F800000;
	@%p27 bra 	$L__BB162_125;
	setp.num.f32 	%p28, %f12, %f12;
	@%p28 bra 	$L__BB162_124;
	mov.f32 	%f74, 0f40400000;
	add.rn.f32 	%f218, %f11, %f74;
	bra.uni 	$L__BB162_125;
$L__BB162_124:
	setp.lt.f32 	%p29, %f12, 0f00800000;
	mul.f32 	%f17, %f12, 0f4B800000;
	selp.f32 	%f18, %f17, %f12, %p29;
	mov.b32 	%r136, %f18;
	add.s32 	%r137, %r136, -1060439283;
	and.b32  	%r138, %r137, -8388608;
	sub.s32 	%r139, %r136, %r138;
	mov.b32 	%f19, %r139;
	cvt.rn.f32.s32 	%f20, %r138;
	selp.f32 	%f21, 0fC1C00000, 0f00000000, %p29;
	fma.rn.f32 	%f22, %f20, 0f34000000, %f21;
	add.f32 	%f23, %f19, 0fBF800000;
	add.f32 	%f24, %f19, 0f3F800000;
	rcp.approx.ftz.f32 	%f25, %f24;
	add.f32 	%f26, %f23, %f23;
	mul.f32 	%f27, %f26, %f25;
	mul.f32 	%f28, %f27, %f27;
	neg.f32 	%f29, %f27;
	sub.f32 	%f30, %f23, %f27;
	add.f32 	%f31, %f30, %f30;
	fma.rn.f32 	%f32, %f29, %f23, %f31;
	mul.rn.f32 	%f33, %f25, %f32;
	fma.rn.f32 	%f34, %f28, 0f3A2C32E4, 0f3B52E7DB;
	fma.rn.f32 	%f35, %f34, %f28, 0f3C93BB73;
	fma.rn.f32 	%f36, %f35, %f28, 0f3DF6384F;
	mul.rn.f32 	%f37, %f36, %f28;
	fma.rn.f32 	%f38, %f27, 0f3FB8AA3B, %f22;
	mul.f32 	%f39, %f37, 0f40400000;
	sub.f32 	%f40, %f22, %f38;
	fma.rn.f32 	%f41, %f27, 0f3FB8AA3B, %f40;
	fma.rn.f32 	%f42, %f33, 0f3FB8AA3B, %f41;
	fma.rn.f32 	%f43, %f27, 0f32A55E34, %f42;
	fma.rn.f32 	%f44, %f39, %f33, %f43;
	fma.rn.f32 	%f45, %f37, %f27, %f44;
	add.rn.f32 	%f46, %f38, %f45;
	mov.f32 	%f47, 0f40400000;
	mul.rn.f32 	%f48, %f46, %f47;
	cvt.rni.f32.f32 	%f49, %f48;
	sub.f32 	%f50, %f48, %f49;
	neg.f32 	%f51, %f48;
	fma.rn.f32 	%f52, %f46, 0f40400000, %f51;
	neg.f32 	%f53, %f38;
	add.rn.f32 	%f54, %f46, %f53;
	neg.f32 	%f55, %f54;
	add.rn.f32 	%f56, %f45, %f55;
	fma.rn.f32 	%f57, %f56, 0f40400000, %f52;
	add.f32 	%f58, %f50, %f57;
	setp.gt.f32 	%p30, %f49, 0f00000000;
	selp.b32 	%r140, 0, -2097152000, %p30;
	setp.eq.s32 	%p31, %r52, 0;
	setp.eq.f32 	%p32, %f12, 0f7F800000;
	add.f32 	%f59, %f11, %f11;
	setp.lt.f32 	%p33, %f48, 0f00000000;
	selp.f32 	%f60, 0f00000000, 0f7F800000, %p33;
	abs.f32 	%f61, %f48;
	setp.gt.f32 	%p34, %f61, 0f43180000;
	cvt.rzi.s32.f32 	%r141, %f49;
	shl.b32 	%r142, %r141, 23;
	sub.s32 	%r143, %r142, %r140;
	mov.b32 	%f62, %r143;
	add.s32 	%r144, %r140, 2130706432;
	mov.b32 	%f63, %r144;
	fma.rn.f32 	%f64, %f58, 0f391FCB8E, 0f3AAF85ED;
	fma.rn.f32 	%f65, %f64, %f58, 0f3C1D9856;
	fma.rn.f32 	%f66, %f65, %f58, 0f3D6357BB;
	fma.rn.f32 	%f67, %f66, %f58, 0f3E75FDEC;
	fma.rn.f32 	%f68, %f67, %f58, 0f3F317218;
	fma.rn.f32 	%f69, %f68, %f58, 0f3F800000;
	mul.f32 	%f70, %f69, %f63;
	mul.f32 	%f71, %f70, %f62;
	selp.f32 	%f72, %f60, %f71, %p34;
	selp.f32 	%f73, %f59, %f72, %p32;
	selp.f32 	%f218, %f59, %f73, %p31;
$L__BB162_125:
	st.shared.f32 	[%r5], %f218;
$L__BB162_126:
	bar.sync 	0;
	setp.lt.u32 	%p72, %r242, 66;
	@%p72 bra 	$L__BB162_130;
$L__BB162_127:
	shr.u32 	%r54, %r242, 1;
	setp.ge.u32 	%p73, %r1, %r54;
	@%p73 bra 	$L__BB162_129;
	ld.shared.f32 	%f194, [%r5];
	shl.b32 	%r231, %r54, 2;
	add.s32 	%r232, %r5, %r231;
	ld.shared.f32 	%f195, [%r232];
	add.f32 	%f196, %f194, %f195;
	st.shared.f32 	[%r5], %f196;
$L__BB162_129:
	bar.sync 	0;
	setp.gt.u32 	%p74, %r242, 131;
	mov.u32 	%r242, %r54;
	@%p74 bra 	$L__BB162_127;
$L__BB162_130:
	setp.gt.u32 	%p75, %r1, 31;
	@%p75 bra 	$L__BB162_133;
	ld.volatile.shared.f32 	%f197, [%r5];
	ld.volatile.shared.f32 	%f198, [%r5+128];
	add.f32 	%f199, %f197, %f198;
	st.volatile.shared.f32 	[%r5], %f199;
	ld.volatile.shared.f32 	%f200, [%r5];
	ld.volatile.shared.f32 	%f201, [%r5+64];
	add.f32 	%f202, %f200, %f201;
	st.volatile.shared.f32 	[%r5], %f202;
	ld.volatile.shared.f32 	%f203, [%r5];
	ld.volatile.shared.f32 	%f204, [%r5+32];
	add.f32 	%f205, %f203, %f204;
	st.volatile.shared.f32 	[%r5], %f205;
	ld.volatile.shared.f32 	%f206, [%r5];
	ld.volatile.shared.f32 	%f207, [%r5+16];
	add.f32 	%f208, %f206, %f207;
	st.volatile.shared.f32 	[%r5], %f208;
	ld.volatile.shared.f32 	%f209, [%r5];
	ld.volatile.shared.f32 	%f210, [%r5+8];
	add.f32 	%f211, %f209, %f210;
	st.volatile.shared.f32 	[%r5], %f211;
	ld.volatile.shared.f32 	%f212, [%r5];
	ld.volatile.shared.f32 	%f213, [%r5+4];
	add.f32 	%f214, %f212, %f213;
	st.volatile.shared.f32 	[%r5], %f214;
	setp.ne.s32 	%p76, %r1, 0;
	@%p76 bra 	$L__BB162_133;
	ld.shared.f32 	%f215, [reducel3sdata_u32];
	cvta.to.global.u64 	%rd470, %rd260;
	mul.wide.u32 	%rd471, %r2, 4;
	add.s64 	%rd472, %rd470, %rd471;
	st.global.f32 	[%rd472], %f215;
$L__BB162_133:
	ret;

}
	// .globl	uncontiguous_cumulate_reducel3_u32
.visible .entry uncontiguous_cumulate_reducel3_u32(
	.param .u64 .ptr .align 1 uncontiguous_cumulate_reducel3_u32_param_0,
	.param .u64 .ptr .align 1 uncontiguous_cumulate_reducel3_u32_param_1,
	.param .u64 .ptr .align 1 uncontiguous_cumulate_reducel3_u32_param_2,
	.param .u64 .ptr .align 1 uncontiguous_cumulate_reducel3_u32_param_3,
	.param .u64 uncontiguous_cumulate_reducel3_u32_param_4,
	.param .u64 uncontiguous_cumulate_reducel3_u32_param_5
)
{
	.reg .pred 	%p<53>;
	.reg .b32 	%r<213>;
	.reg .b32 	%f<27>;
	.reg .b64 	%rd<558>;

	ld.param.u64 	%rd260, [uncontiguous_cumulate_reducel3_u32_param_0];
	ld.param.u64 	%rd263, [uncontiguous_cumulate_reducel3_u32_param_1];
	ld.param.u64 	%rd264, [uncontiguous_cumulate_reducel3_u32_param_2];
	ld.param.u64 	%rd265, [uncontiguous_cumulate_reducel3_u32_param_3];
	ld.param.u64 	%rd261, [uncontiguous_cumulate_reducel3_u32_param_4];
	ld.param.u64 	%rd262, [uncontiguous_cumulate_reducel3_u32_param_5];
	cvta.to.global.u64 	%rd1, %rd265;
	cvta.to.global.u64 	%rd2, %rd264;
	cvta.to.global.u64 	%rd3, %rd263;
	mov.u32 	%r1, %tid.x;
	mov.u32 	%r2, %ctaid.x;
	mov.u32 	%r212, %ntid.x;
	mul.lo.s32 	%r52, %r2, %r212;
	shl.b32 	%r53, %r52, 1;
	add.s32 	%r4, %r53, %r1;
	shl.b32 	%r54, %r1, 2;
	mov.u32 	%r55, reducel3sdata_u32;
	add.s32 	%r5, %r55, %r54;
	mov.b32 	%r56, 0;
	st.shared.u32 	[%r5], %r56;
	add.s32 	%r57, %r4, %r212;
	cvt.u64.u32 	%rd511, %r57;
	setp.le.u64 	%p1, %rd262, %rd511;
	@%p1 bra 	$L__BB163_54;
	cvt.u32.u64 	%r6, %rd261;
	add.s32 	%r206, %r6, -1;
	setp.lt.s32 	%p27, %r206, 0;
	mov.b64 	%rd515, 0;
	mov.u64 	%rd516, %rd515;
	@%p27 bra 	$L__BB163_53;
	cvt.u64.u32 	%rd512, %r4;
	setp.lt.u32 	%p28, %r206, 3;
	mov.b64 	%rd516, 0;
	mov.u64 	%rd515, %rd516;
	@%p28 bra 	$L__BB163_30;
	add.s32 	%r204, %r6, -2;
	and.b32  	%r133, %r6, -4;
	neg.s32 	%r203, %r133;
	mov.b64 	%rd516, 0;
$L__BB163_4:
	.pragma "nounroll";
	add.s32 	%r12, %r204, 1;
	mul.wide.u32 	%rd397, %r12, 8;
	add.s64 	%rd398, %rd2, %rd397;
	ld.global.u64 	%rd10, [%rd398];
	or.b64  	%rd399, %rd512, %rd10;
	and.b64  	%rd400, %rd399, -4294967296;
	setp.ne.s64 	%p29, %rd400, 0;
	@%p29 bra 	$L__BB163_6;
	cvt.u32.u64 	%r134, %rd10;
	cvt.u32.u64 	%r135, %rd512;
	div.u32 	%r136, %r135, %r134;
	mul.lo.s32 	%r137, %r136, %r134;
	sub.s32 	%r138, %r135, %r137;
	cvt.u64.u32 	%rd477, %r136;
	cvt.u64.u32 	%rd478, %r138;
	bra.uni 	$L__BB163_7;
$L__BB163_6:
	div.s64 	%rd477, %rd512, %rd10;
	mul.lo.s64 	%rd401, %rd477, %rd10;
	sub.s64 	%rd478, %rd512, %rd401;
$L__BB163_7:
	mul.wide.u32 	%rd402, %r12, 8;
	add.s64 	%rd403, %rd1, %rd402;
	ld.global.u64 	%rd17, [%rd403];
	mad.lo.s64 	%rd18, %rd17, %rd478, %rd515;
	or.b64  	%rd404, %rd511, %rd10;
	and.b64  	%rd405, %rd404, -4294967296;
	setp.ne.s64 	%p30, %rd405, 0;
	@%p30 bra 	$L__BB163_9;
	cvt.u32.u64 	%r139, %rd10;
	cvt.u32.u64 	%r140, %rd511;
	div.u32 	%r141, %r140, %r139;
	mul.lo.s32 	%r142, %r141, %r139;
	sub.s32 	%r143, %r140, %r142;
	cvt.u64.u32 	%rd479, %r141;
	cvt.u64.u32 	%rd480, %r143;
	bra.uni 	$L__BB163_10;
$L__BB163_9:
	div.s64 	%rd479, %rd511, %rd10;
	mul.lo.s64 	%rd406, %rd479, %rd10;
	sub.s64 	%rd480, %rd511, %rd406;
$L__BB163_10:
	mad.lo.s64 	%rd25, %rd480, %rd17, %rd516;
	add.s32 	%r13, %r204, -2;
	mul.wide.u32 	%rd407, %r204, 8;
	add.s64 	%rd408, %rd2, %rd407;
	ld.global.u64 	%rd26, [%rd408];
	or.b64  	%rd409, %rd477, %rd26;
	and.b64  	%rd410, %rd409, -4294967296;
	setp.ne.s64 	%p31, %rd410, 0;
	@%p31 bra 	$L__BB163_12;
	cvt.u32.u64 	%r144, %rd26;
	cvt.u32.u64 	%r145, %rd477;
	div.u32 	%r146, %r145, %r144;
	mul.lo.s32 	%r147, %r146, %r144;
	sub.s32 	%r148, %r145, %r147;
	cvt.u64.u32 	%rd481, %r146;
	cvt.u64.u32 	%rd482, %r148;
	bra.uni 	$L__BB163_13;
$L__BB163_12:
	div.s64 	%rd481, %rd477, %rd26;
	mul.lo.s64 	%rd411, %rd481, %rd26;
	sub.s64 	%rd482, %rd477, %rd411;
$L__BB163_13:
	mul.wide.u32 	%rd412, %r204, 8;
	add.s64 	%rd413, %rd1, %rd412;
	ld.global.u64 	%rd33, [%rd413];
	mad.lo.s64 	%rd34, %rd33, %rd482, %rd18;
	or.b64  	%rd414, %rd479, %rd26;
	and.b64  	%rd415, %rd414, -4294967296;
	setp.ne.s64 	%p32, %rd415, 0;
	@%p32 bra 	$L__BB163_15;
	cvt.u32.u64 	%r149, %rd26;
	cvt.u32.u64 	%r150, %rd479;
	div.u32 	%r151, %r150, %r149;
	mul.lo.s32 	%r152, %r151, %r149;
	sub.s32 	%r153, %r150, %r152;
	cvt.u64.u32 	%rd483, %r151;
	cvt.u64.u32 	%rd484, %r153;
	bra.uni 	$L__BB163_16;
$L__BB163_15:
	div.s64 	%rd483, %rd479, %rd26;
	mul.lo.s64 	%rd416, %rd483, %rd26;
	sub.s64 	%rd484, %rd479, %rd416;
$L__BB163_16:
	mad.lo.s64 	%rd41, %rd484, %rd33, %rd25;
	add.s32 	%r14, %r204, -1;
	mul.wide.u32 	%rd417, %r14, 8;
	add.s64 	%rd418, %rd2, %rd417;
	ld.global.u64 	%rd42, [%rd418];
	or.b64  	%rd419, %rd481, %rd42;
	and.b64  	%rd420, %rd419, -4294967296;
	setp.ne.s64 	%p33, %rd420, 0;
	@%p33 bra 	$L__BB163_18;
	cvt.u32.u64 	%r154, %rd42;
	cvt.u32.u64 	%r155, %rd481;
	div.u32 	%r156, %r155, %r154;
	mul.lo.s32 	%r157, %r156, %r154;
	sub.s32 	%r158, %r155, %r157;
	cvt.u64.u32 	%rd485, %r156;
	cvt.u64.u32 	%rd486, %r158;
	bra.uni 	$L__BB163_19;
$L__BB163_18:
	div.s64 	%rd485, %rd481, %rd42;
	mul.lo.s64 	%rd421, %rd485, %rd42;
	sub.s64 	%rd486, %rd481, %rd421;
$L__BB163_19:
	mul.wide.u32 	%rd422, %r14, 8;
	add.s64 	%rd423, %rd1, %rd422;
	ld.global.u64 	%rd49, [%rd423];
	mad.lo.s64 	%rd50, %rd49, %rd486, %rd34;
	or.b64  	%rd424, %rd483, %rd42;
	and.b64  	%rd425, %rd424, -4294967296;
	setp.ne.s64 	%p34, %rd425, 0;
	@%p34 bra 	$L__BB163_21;
	cvt.u32.u64 	%r159, %rd42;
	cvt.u32.u64 	%r160, %rd483;
	div.u32 	%r161, %r160, %r159;
	mul.lo.s32 	%r162, %r161, %r159;
	sub.s32 	%r163, %r160, %r162;
	cvt.u64.u32 	%rd487, %r161;
	cvt.u64.u32 	%rd488, %r163;
	bra.uni 	$L__BB163_22;
$L__BB163_21:
	div.s64 	%rd487, %rd483, %rd42;
	mul.lo.s64 	%rd426, %rd487, %rd42;
	sub.s64 	%rd488, %rd483, %rd426;
$L__BB163_22:
	mad.lo.s64 	%rd57, %rd488, %rd49, %rd41;
	mul.wide.u32 	%rd427, %r13, 8;
	add.s64 	%rd428, %rd2, %rd427;
	ld.global.u64 	%rd58, [%rd428];
	or.b64  	%rd429, %rd485, %rd58;
	and.b64  	%rd430, %rd429, -4294967296;
	setp.ne.s64 	%p35, %rd430, 0;
	@%p35 bra 	$L__BB163_24;
	cvt.u32.u64 	%r164, %rd58;
	cvt.u32.u64 	%r165, %rd485;
	div.u32 	%r166, %r165, %r164;
	mul.lo.s32 	%r167, %r166, %r164;
	sub.s32 	%r168, %r165, %r167;
	cvt.u64.u32 	%rd512, %r166;
	cvt.u64.u32 	%rd490, %r168;
	bra.uni 	$L__BB163_25;
$L__BB163_24:
	div.s64 	%rd512, %rd485, %rd58;
	mul.lo.s64 	%rd431, %rd512, %rd58;
	sub.s64 	%rd490, %rd485, %rd431;
$L__BB163_25:
	mul.wide.u32 	%rd432, %r13, 8;
	add.s64 	%rd433, %rd1, %rd432;
	ld.global.u64 	%rd65, [%rd433];
	mad.lo.s64 	%rd515, %rd65, %rd490, %rd50;
	or.b64  	%rd434, %rd487, %rd58;
	and.b64  	%rd435, %rd434, -4294967296;
	setp.ne.s64 	%p36, %rd435, 0;
	@%p36 bra 	$L__BB163_27;
	cvt.u32.u64 	%r169, %rd58;
	cvt.u32.u64 	%r170, %rd487;
	div.u32 	%r171, %r170, %r169;
	mul.lo.s32 	%r172, %r171, %r169;
	sub.s32 	%r173, %r170, %r172;
	cvt.u64.u32 	%rd511, %r171;
	cvt.u64.u32 	%rd492, %r173;
	bra.uni 	$L__BB163_28;
$L__BB163_27:
	div.s64 	%rd511, %rd487, %rd58;
	mul.lo.s64 	%rd436, %rd511, %rd58;
	sub.s64 	%rd492, %rd487, %rd436;
$L__BB163_28:
	mad.lo.s64 	%rd516, %rd492, %rd65, %rd57;
	add.s32 	%r204, %r204, -4;
	add.s32 	%r203, %r203, 4;
	setp.ne.s32 	%p37, %r203, 0;
	@%p37 bra 	$L__BB163_4;
	add.s32 	%r206, %r204, 1;
$L__BB163_30:
	and.b32  	%r19, %r6, 3;
	setp.eq.s32 	%p38, %r19, 0;
	@%p38 bra 	$L__BB163_53;
	setp.eq.s32 	%p39, %r19, 1;
	@%p39 bra 	$L__BB163_45;
	mul.wide.u32 	%rd438, %r206, 8;
	add.s64 	%rd439, %rd2, %rd438;
	ld.global.u64 	%rd80, [%rd439];
	or.b64  	%rd440, %rd512, %rd80;
	and.b64  	%rd441, %rd440, -4294967296;
	setp.ne.s64 	%p40, %rd441, 0;
	@%p40 bra 	$L__BB163_34;
	cvt.u32.u64 	%r174, %rd80;
	cvt.u32.u64 	%r175, %rd512;
	div.u32 	%r176, %r175, %r174;
	mul.lo.s32 	%r177, %r176, %r174;
	sub.s32 	%r178, %r175, %r177;
	cvt.u64.u32 	%rd499, %r176;
	cvt.u64.u32 	%rd500, %r178;
	bra.uni 	$L__BB163_35;
$L__BB163_34:
	div.s64 	%rd499, %rd512, %rd80;
	mul.lo.s64 	%rd442, %rd499, %rd80;
	sub.s64 	%rd500, %rd512, %rd442;
$L__BB163_35:
	add.s64 	%rd444, %rd1, %rd438;
	ld.global.u64 	%rd87, [%rd444];
	mad.lo.s64 	%rd88, %rd87, %rd500, %rd515;
	or.b64  	%rd445, %rd511, %rd80;
	and.b64  	%rd446, %rd445, -4294967296;
	setp.ne.s64 	%p41, %rd446, 0;
	@%p41 bra 	$L__BB163_37;
	cvt.u32.u64 	%r179, %rd80;
	cvt.u32.u64 	%r180, %rd511;
	div.u32 	%r181, %r180, %r179;
	mul.lo.s32 	%r182, %r181, %r179;
	sub.s32 	%r183, %r180, %r182;
	cvt.u64.u32 	%rd501, %r181;
	cvt.u64.u32 	%rd502, %r183;
	bra.uni 	$L__BB163_38;
$L__BB163_37:
	div.s64 	%rd501, %rd511, %rd80;
	mul.lo.s64 	%rd447, %rd501, %rd80;
	sub.s64 	%rd502, %rd511, %rd447;
$L__BB163_38:
	mad.lo.s64 	%rd95, %rd502, %rd87, %rd516;
	add.s32 	%r20, %r206, -1;
	mul.wide.u32 	%rd448, %r20, 8;
	add.s64 	%rd449, %rd2, %rd448;
	ld.global.u64 	%rd96, [%rd449];
	or.b64  	%rd450, %rd499, %rd96;
	and.b64  	%rd451, %rd450, -4294967296;
	setp.ne.s64 	%p42, %rd451, 0;
	@%p42 bra 	$L__BB163_40;
	cvt.u32.u64 	%r184, %rd96;
	cvt.u32.u64 	%r185, %rd499;
	div.u32 	%r186, %r185, %r184;
	mul.lo.s32 	%r187, %r186, %r184;
	sub.s32 	%r188, %r185, %r187;
	cvt.u64.u32 	%rd512, %r186;
	cvt.u64.u32 	%rd504, %r188;
	bra.uni 	$L__BB163_41;
$L__BB163_40:
	div.s64 	%rd512, %rd499, %rd96;
	mul.lo.s64 	%rd452, %rd512, %rd96;
	sub.s64 	%rd504, %rd499, %rd452;
$L__BB163_41:
	add.s64 	%rd454, %rd1, %rd448;
	ld.global.u64 	%rd103, [%rd454];
	mad.lo.s64 	%rd515, %rd103, %rd504, %rd88;
	or.b64  	%rd455, %rd501, %rd96;
	and.b64  	%rd456, %rd455, -4294967296;
	setp.ne.s64 	%p43, %rd456, 0;
	@%p43 bra 	$L__BB163_43;
	cvt.u32.u64 	%r189, %rd96;
	cvt.u32.u64 	%r190, %rd501;
	div.u32 	%r191, %r190, %r189;
	mul.lo.s32 	%r192, %r191, %r189;
	sub.s32 	%r193, %r190, %r192;
	cvt.u64.u32 	%rd511, %r191;
	cvt.u64.u32 	%rd506, %r193;
	bra.uni 	$L__BB163_44;
$L__BB163_43:
	div.s64 	%rd511, %rd501, %rd96;
	mul.lo.s64 	%rd457, %rd511, %rd96;
	sub.s64 	%rd506, %rd501, %rd457;
$L__BB163_44:
	mad.lo.s64 	%rd516, %rd506, %rd103, %rd95;
	add.s32 	%r206, %r206, -2;
$L__BB163_45:
	and.b32  	%r194, %r6, 1;
	setp.eq.b32 	%p44, %r194, 1;
	not.pred 	%p45, %p44;
	@%p45 bra 	$L__BB163_53;
	mul.wide.u32 	%rd458, %r206, 8;
	add.s64 	%rd459, %rd2, %rd458;
	ld.global.u64 	%rd118, [%rd459];
	or.b64  	%rd460, %rd512, %rd118;
	and.b64  	%rd461, %rd460, -4294967296;
	setp.ne.s64 	%p46, %rd461, 0;
	@%p46 bra 	$L__BB163_48;
	cvt.u32.u64 	%r195, %rd118;
	cvt.u32.u64 	%r196, %rd512;
	rem.u32 	%r197, %r196, %r195;
	cvt.u64.u32 	%rd513, %r197;
	bra.uni 	$L__BB163_49;
$L__BB163_48:
	rem.s64 	%rd513, %rd512, %rd118;
$L__BB163_49:
	add.s64 	%rd463, %rd1, %rd458;
	ld.global.u64 	%rd122, [%rd463];
	mad.lo.s64 	%rd515, %rd122, %rd513, %rd515;
	or.b64  	%rd464, %rd511, %rd118;
	and.b64  	%rd465, %rd464, -4294967296;
	setp.ne.s64 	%p47, %rd465, 0;
	@%p47 bra 	$L__BB163_51;
	cvt.u32.u64 	%r198, %rd118;
	cvt.u32.u64 	%r199, %rd511;
	rem.u32 	%r200, %r199, %r198;
	cvt.u64.u32 	%rd514, %r200;
	bra.uni 	$L__BB163_52;
$L__BB163_51:
	rem.s64 	%rd514, %rd511, %rd118;
$L__BB163_52:
	mad.lo.s64 	%rd516, %rd514, %rd122, %rd516;
$L__BB163_53:
	shl.b64 	%rd466, %rd515, 2;
	add.s64 	%rd467, %rd3, %rd466;
	ld.global.f32 	%f2, [%rd467];
	shl.b64 	%rd468, %rd516, 2;
	add.s64 	%rd469, %rd3, %rd468;
	ld.global.f32 	%f3, [%rd469];
	add.f32 	%f4, %f2, %f3;
	st.shared.f32 	[%r5], %f4;
	bra.uni 	$L__BB163_114;
$L__BB163_54:
	cvt.u64.u32 	%rd548, %r4;
	setp.le.u64 	%p2, %rd262, %rd548;
	@%p2 bra 	$L__BB163_114;
	cvt.u32.u64 	%r23, %rd261;
	add.s32 	%r210, %r23, -1;
	setp.lt.s32 	%p3, %r210, 0;
	mov.b64 	%rd557, 0;
	@%p3 bra 	$L__BB163_113;
	and.b32  	%r25, %r23, 7;
	setp.lt.u32 	%p4, %r210, 7;
	mov.b64 	%rd557, 0;
	@%p4 bra 	$L__BB163_84;
	add.s32 	%r208, %r23, -4;
	and.b32  	%r58, %r23, -8;
	neg.s32 	%r207, %r58;
	mov.b64 	%rd557, 0;
$L__BB163_58:
	.pragma "nounroll";
	add.s32 	%r30, %r208, 3;
	mul.wide.u32 	%rd270, %r30, 8;
	add.s64 	%rd271, %rd2, %rd270;
	ld.global.u64 	%rd133, [%rd271];
	or.b64  	%rd272, %rd548, %rd133;
	and.b64  	%rd273, %rd272, -4294967296;
	setp.ne.s64 	%p5, %rd273, 0;
	@%p5 bra 	$L__BB163_60;
	cvt.u32.u64 	%r59, %rd133;
	cvt.u32.u64 	%r60, %rd548;
	div.u32 	%r61, %r60, %r59;
	mul.lo.s32 	%r62, %r61, %r59;
	sub.s32 	%r63, %r60, %r62;
	cvt.u64.u32 	%rd519, %r61;
	cvt.u64.u32 	%rd520, %r63;
	bra.uni 	$L__BB163_61;
$L__BB163_60:
	div.s64 	%rd519, %rd548, %rd133;
	mul.lo.s64 	%rd274, %rd519, %rd133;
	sub.s64 	%rd520, %rd548, %rd274;
$L__BB163_61:
	add.s64 	%rd276, %rd1, %rd270;
	ld.global.u64 	%rd277, [%rd276];
	mad.lo.s64 	%rd140, %rd277, %rd520, %rd557;
	add.s32 	%r31, %r208, 2;
	mul.wide.u32 	%rd278, %r31, 8;
	add.s64 	%rd279, %rd2, %rd278;
	ld.global.u64 	%rd141, [%rd279];
	or.b64  	%rd280, %rd519, %rd141;
	and.b64  	%rd281, %rd280, -4294967296;
	setp.ne.s64 	%p6, %rd281, 0;
	@%p6 bra 	$L__BB163_63;
	cvt.u32.u64 	%r64, %rd141;
	cvt.u32.u64 	%r65, %rd519;
	div.u32 	%r66, %r65, %r64;
	mul.lo.s32 	%r67, %r66, %r64;
	sub.s32 	%r68, %r65, %r67;
	cvt.u64.u32 	%rd521, %r66;
	cvt.u64.u32 	%rd522, %r68;
	bra.uni 	$L__BB163_64;
$L__BB163_63:
	div.s64 	%rd521, %rd519, %rd141;
	mul.lo.s64 	%rd282, %rd521, %rd141;
	sub.s64 	%rd522, %rd519, %rd282;
$L__BB163_64:
	add.s64 	%rd284, %rd1, %rd278;
	ld.global.u64 	%rd285, [%rd284];
	mad.lo.s64 	%rd148, %rd285, %rd522, %rd140;
	add.s32 	%r32, %r208, 1;
	mul.wide.u32 	%rd286, %r32, 8;
	add.s64 	%rd287, %rd2, %rd286;
	ld.global.u64 	%rd149, [%rd287];
	or.b64  	%rd288, %rd521, %rd149;
	and.b64  	%rd289, %rd288, -4294967296;
	setp.ne.s64 	%p7, %rd289, 0;
	@%p7 bra 	$L__BB163_66;
	cvt.u32.u64 	%r69, %rd149;
	cvt.u32.u64 	%r70, %rd521;
	div.u32 	%r71, %r70, %r69;
	mul.lo.s32 	%r72, %r71, %r69;
	sub.s32 	%r73, %r70, %r72;
	cvt.u64.u32 	%rd523, %r71;
	cvt.u64.u32 	%rd524, %r73;
	bra.uni 	$L__BB163_67;
$L__BB163_66:
	div.s64 	%rd523, %rd521, %rd149;
	mul.lo.s64 	%rd290, %rd523, %rd149;
	sub.s64 	%rd524, %rd521, %rd290;
$L__BB163_67:
	add.s64 	%rd292, %rd1, %rd286;
	ld.global.u64 	%rd293, [%rd292];
	mad.lo.s64 	%rd156, %rd293, %rd524, %rd148;
	add.s32 	%r33, %r208, -4;
	mul.wide.u32 	%rd294, %r208, 8;
	add.s64 	%rd295, %rd2, %rd294;
	ld.global.u64 	%rd157, [%rd295];
	or.b64  	%rd296, %rd523, %rd157;
	and.b64  	%rd297, %rd296, -4294967296;
	setp.ne.s64 	%p8, %rd297, 0;
	@%p8 bra 	$L__BB163_69;
	cvt.u32.u64 	%r74, %rd157;
	cvt.u32.u64 	%r75, %rd523;
	div.u32 	%r76, %r75, %r74;
	mul.lo.s32 	%r77, %r76, %r74;
	sub.s32 	%r78, %r75, %r77;
	cvt.u64.u32 	%rd525, %r76;
	cvt.u64.u32 	%rd526, %r78;
	bra.uni 	$L__BB163_70;
$L__BB163_69:
	div.s64 	%rd525, %rd523, %rd157;
	mul.lo.s64 	%rd298, %rd525, %rd157;
	sub.s64 	%rd526, %rd523, %rd298;
$L__BB163_70:
	add.s64 	%rd300, %rd1, %rd294;
	ld.global.u64 	%rd301, [%rd300];
	mad.lo.s64 	%rd164, %rd301, %rd526, %rd156;
	add.s32 	%r34, %r208, -1;
	mul.wide.u32 	%rd302, %r34, 8;
	add.s64 	%rd303, %rd2, %rd302;
	ld.global.u64 	%rd165, [%rd303];
	or.b64  	%rd304, %rd525, %rd165;
	and.b64  	%rd305, %rd304, -4294967296;
	setp.ne.s64 	%p9, %rd305, 0;
	@%p9 bra 	$L__BB163_72;
	cvt.u32.u64 	%r79, %rd165;
	cvt.u32.u64 	%r80, %rd525;
	div.u32 	%r81, %r80, %r79;
	mul.lo.s32 	%r82, %r81, %r79;
	sub.s32 	%r83, %r80, %r82;
	cvt.u64.u32 	%rd527, %r81;
	cvt.u64.u32 	%rd528, %r83;
	bra.uni 	$L__BB163_73;
$L__BB163_72:
	div.s64 	%rd527, %rd525, %rd165;
	mul.lo.s64 	%rd306, %rd527, %rd165;
	sub.s64 	%rd528, %rd525, %rd306;
$L__BB163_73:
	add.s64 	%rd308, %rd1, %rd302;
	ld.global.u64 	%rd309, [%rd308];
	mad.lo.s64 	%rd172, %rd309, %rd528, %rd164;
	add.s32 	%r35, %r208, -2;
	mul.wide.u32 	%rd310, %r35, 8;
	add.s64 	%rd311, %rd2, %rd310;
	ld.global.u64 	%rd173, [%rd311];
	or.b64  	%rd312, %rd527, %rd173;
	and.b64  	%rd313, %rd312, -4294967296;
	setp.ne.s64 	%p10, %rd313, 0;
	@%p10 bra 	$L__BB163_75;
	cvt.u32.u64 	%r84, %rd173;
	cvt.u32.u64 	%r85, %rd527;
	div.u32 	%r86, %r85, %r84;
	mul.lo.s32 	%r87, %r86, %r84;
	sub.s32 	%r88, %r85, %r87;
	cvt.u64.u32 	%rd529, %r86;
	cvt.u64.u32 	%rd530, %r88;
	bra.uni 	$L__BB163_76;
$L__BB163_75:
	div.s64 	%rd529, %rd527, %rd173;
	mul.lo.s64 	%rd314, %rd529, %rd173;
	sub.s64 	%rd530, %rd527, %rd314;
$L__BB163_76:
	add.s64 	%rd316, %rd1, %rd310;
	ld.global.u64 	%rd317, [%rd316];
	mad.lo.s64 	%rd180, %rd317, %rd530, %rd172;
	add.s32 	%r36, %r208, -3;
	mul.wide.u32 	%rd318, %r36, 8;
	add.s64 	%rd319, %rd2, %rd318;
	ld.global.u64 	%rd181, [%rd319];
	or.b64  	%rd320, %rd529, %rd181;
	and.b64  	%rd321, %rd320, -4294967296;
	setp.ne.s64 	%p11, %rd321, 0;
	@%p11 bra 	$L__BB163_78;
	cvt.u32.u64 	%r89, %rd181;
	cvt.u32.u64 	%r90, %rd529;
	div.u32 	%r91, %r90, %r89;
	mul.lo.s32 	%r92, %r91, %r89;
	sub.s32 	%r93, %r90, %r92;
	cvt.u64.u32 	%rd531, %r91;
	cvt.u64.u32 	%rd532, %r93;
	bra.uni 	$L__BB163_79;
$L__BB163_78:
	div.s64 	%rd531, %rd529, %rd181;
	mul.lo.s64 	%rd322, %rd531, %rd181;
	sub.s64 	%rd532, %rd529, %rd322;
$L__BB163_79:
	add.s64 	%rd324, %rd1, %rd318;
	ld.global.u64 	%rd325, [%rd324];
	mad.lo.s64 	%rd188, %rd325, %rd532, %rd180;
	mul.wide.u32 	%rd326, %r33, 8;
	add.s64 	%rd327, %rd2, %rd326;
	ld.global.u64 	%rd189, [%rd327];
	or.b64  	%rd328, %rd531, %rd189;
	and.b64  	%rd329, %rd328, -4294967296;
	setp.ne.s64 	%p12, %rd329, 0;
	@%p12 bra 	$L__BB163_81;
	cvt.u32.u64 	%r94, %rd189;
	cvt.u32.u64 	%r95, %rd531;
	div.u32 	%r96, %r95, %r94;
	mul.lo.s32 	%r97, %r96, %r94;
	sub.s32 	%r98, %r95, %r97;
	cvt.u64.u32 	%rd548, %r96;
	cvt.u64.u32 	%rd534, %r98;
	bra.uni 	$L__BB163_82;
$L__BB163_81:
	div.s64 	%rd548, %rd531, %rd189;
	mul.lo.s64 	%rd330, %rd548, %rd189;
	sub.s64 	%rd534, %rd531, %rd330;
$L__BB163_82:
	add.s64 	%rd332, %rd1, %rd326;
	ld.global.u64 	%rd333, [%rd332];
	mad.lo.s64 	%rd557, %rd333, %rd534, %rd188;
	add.s32 	%r208, %r208, -8;
	add.s32 	%r207, %r207, 8;
	setp.ne.s32 	%p13, %r207, 0;
	@%p13 bra 	$L__BB163_58;
	add.s32 	%r210, %r208, 3;
$L__BB163_84:
	setp.eq.s32 	%p14, %r25, 0;
	@%p14 bra 	$L__BB163_113;
	and.b32  	%r41, %r23, 3;
	setp.lt.u32 	%p15, %r25, 4;
	@%p15 bra 	$L__BB163_99;
	mul.wide.u32 	%rd335, %r210, 8;
	add.s64 	%rd336, %rd2, %rd335;
	ld.global.u64 	%rd200, [%rd336];
	or.b64  	%rd337, %rd548, %rd200;
	and.b64  	%rd338, %rd337, -4294967296;
	setp.ne.s64 	%p16, %rd338, 0;
	@%p16 bra 	$L__BB163_88;
	cvt.u32.u64 	%r99, %rd200;
	cvt.u32.u64 	%r100, %rd548;
	div.u32 	%r101, %r100, %r99;
	mul.lo.s32 	%r102, %r101, %r99;
	sub.s32 	%r103, %r100, %r102;
	cvt.u64.u32 	%rd538, %r101;
	cvt.u64.u32 	%rd539, %r103;
	bra.uni 	$L__BB163_89;
$L__BB163_88:
	div.s64 	%rd538, %rd548, %rd200;
	mul.lo.s64 	%rd339, %rd538, %rd200;
	sub.s64 	%rd539, %rd548, %rd339;
$L__BB163_89:
	add.s64 	%rd341, %rd1, %rd335;
	ld.global.u64 	%rd342, [%rd341];
	mad.lo.s64 	%rd207, %rd342, %rd539, %rd557;
	add.s32 	%r42, %r210, -1;
	mul.wide.u32 	%rd343, %r42, 8;
	add.s64 	%rd344, %rd2, %rd343;
	ld.global.u64 	%rd208, [%rd344];
	or.b64  	%rd345, %rd538, %rd208;
	and.b64  	%rd346, %rd345, -4294967296;
	setp.ne.s64 	%p17, %rd346, 0;
	@%p17 bra 	$L__BB163_91;
	cvt.u32.u64 	%r104, %rd208;
	cvt.u32.u64 	%r105, %rd538;
	div.u32 	%r106, %r105, %r104;
	mul.lo.s32 	%r107, %r106, %r104;
	sub.s32 	%r108, %r105, %r107;
	cvt.u64.u32 	%rd540, %r106;
	cvt.u64.u32 	%rd541, %r108;
	bra.uni 	$L__BB163_92;
$L__BB163_91:
	div.s64 	%rd540, %rd538, %rd208;
	mul.lo.s64 	%rd347, %rd540, %rd208;
	sub.s64 	%rd541, %rd538, %rd347;
$L__BB163_92:
	add.s64 	%rd349, %rd1, %rd343;
	ld.global.u64 	%rd350, [%rd349];
	mad.lo.s64 	%rd215, %rd350, %rd541, %rd207;
	add.s32 	%r43, %r210, -2;
	mul.wide.u32 	%rd351, %r43, 8;
	add.s64 	%rd352, %rd2, %rd351;
	ld.global.u64 	%rd216, [%rd352];
	or.b64  	%rd353, %rd540, %rd216;
	and.b64  	%rd354, %rd353, -4294967296;
	setp.ne.s64 	%p18, %rd354, 0;
	@%p18 bra 	$L__BB163_94;
	cvt.u32.u64 	%r109, %rd216;
	cvt.u32.u64 	%r110, %rd540;
	div.u32 	%r111, %r110, %r109;
	mul.lo.s32 	%r112, %r111, %r109;
	sub.s32 	%r113, %r110, %r112;
	cvt.u64.u32 	%rd542, %r111;
	cvt.u64.u32 	%rd543, %r113;
	bra.uni 	$L__BB163_95;
$L__BB163_94:
	div.s64 	%rd542, %rd540, %rd216;
	mul.lo.s64 	%rd355, %rd542, %rd216;
	sub.s64 	%rd543, %rd540, %rd355;
$L__BB163_95:
	add.s64 	%rd357, %rd1, %rd351;
	ld.global.u64 	%rd358, [%rd357];
	mad.lo.s64 	%rd223, %rd358, %rd543, %rd215;
	add.s32 	%r44, %r210, -3;
	mul.wide.u32 	%rd359, %r44, 8;
	add.s64 	%rd360, %rd2, %rd359;
	ld.global.u64 	%rd224, [%rd360];
	or.b64  	%rd361, %rd542, %rd224;
	and.b64  	%rd362, %rd361, -4294967296;
	setp.ne.s64 	%p19, %rd362, 0;
	@%p19 bra 	$L__BB163_97;
	cvt.u32.u64 	%r114, %rd224;
	cvt.u32.u64 	%r115, %rd542;
	div.u32 	%r116, %r115, %r114;
	mul.lo.s32 	%r117, %r116, %r114;
	sub.s32 	%r118, %r115, %r117;
	cvt.u64.u32 	%rd548, %r116;
	cvt.u64.u32 	%rd545, %r118;
	bra.uni 	$L__BB163_98;
$L__BB163_97:
	div.s64 	%rd548, %rd542, %rd224;
	mul.lo.s64 	%rd363, %rd548, %rd224;
	sub.s64 	%rd545, %rd542, %rd363;
$L__BB163_98:
	add.s64 	%rd365, %rd1, %rd359;
	ld.global.u64 	%rd366, [%rd365];
	mad.lo.s64 	%rd557, %rd366, %rd545, %rd223;
	add.s32 	%r210, %r210, -4;
$L__BB163_99:
	setp.eq.s32 	%p20, %r41, 0;
	@%p20 bra 	$L__BB163_113;
	setp.eq.s32 	%p21, %r41, 1;
	@%p21 bra 	$L__BB163_108;
	mul.wide.u32 	%rd368, %r210, 8;
	add.s64 	%rd369, %rd2, %rd368;
	ld.global.u64 	%rd235, [%rd369];
	or.b64  	%rd370, %rd548, %rd235;
	and.b64  	%rd371, %rd370, -4294967296;
	setp.ne.s64 	%p22, %rd371, 0;
	@%p22 bra 	$L__BB163_103;
	cvt.u32.u64 	%r119, %rd235;
	cvt.u32.u64 	%r120, %rd548;
	div.u32 	%r121, %r120, %r119;
	mul.lo.s32 	%r122, %r121, %r119;
	sub.s32 	%r123, %r120, %r122;
	cvt.u64.u32 	%rd549, %r121;
	cvt.u64.u32 	%rd550, %r123;
	bra.uni 	$L__BB163_104;
$L__BB163_103:
	div.s64 	%rd549, %rd548, %rd235;
	mul.lo.s64 	%rd372, %rd549, %rd235;
	sub.s64 	%rd550, %rd548, %rd372;
$L__BB163_104:
	add.s64 	%rd374, %rd1, %rd368;
	ld.global.u64 	%rd375, [%rd374];
	mad.lo.s64 	%rd242, %rd375, %rd550, %rd557;
	add.s32 	%r47, %r210, -1;
	mul.wide.u32 	%rd376, %r47, 8;
	add.s64 	%rd377, %rd2, %rd376;
	ld.global.u64 	%rd243, [%rd377];
	or.b64  	%rd378, %rd549, %rd243;
	and.b64  	%rd379, %rd378, -4294967296;
	setp.ne.s64 	%p23, %rd379, 0;
	@%p23 bra 	$L__BB163_106;
	cvt.u32.u64 	%r124, %rd243;
	cvt.u32.u64 	%r125, %rd549;
	div.u32 	%r126, %r125, %r124;
	mul.lo.s32 	%r127, %r126, %r124;
	sub.s32 	%r128, %r125, %r127;
	cvt.u64.u32 	%rd548, %r126;
	cvt.u64.u32 	%rd552, %r128;
	bra.uni 	$L__BB163_107;
$L__BB163_106:
	div.s64 	%rd548, %rd549, %rd243;
	mul.lo.s64 	%rd380, %rd548, %rd243;
	sub.s64 	%rd552, %rd549, %rd380;
$L__BB163_107:
	add.s64 	%rd382, %rd1, %rd376;
	ld.global.u64 	%rd383, [%rd382];
	mad.lo.s64 	%rd557, %rd383, %rd552, %rd242;
	add.s32 	%r210, %r210, -2;
$L__BB163_108:
	and.b32  	%r129, %r23, 1;
	setp.eq.b32 	%p24, %r129, 1;
	not.pred 	%p25, %p24;
	@%p25 bra 	$L__BB163_113;
	mul.wide.u32 	%rd384, %r210, 8;
	add.s64 	%rd385, %rd2, %rd384;
	ld.global.u64 	%rd254, [%rd385];
	or.b64  	%rd386, %rd548, %rd254;
	and.b64  	%rd387, %rd386, -4294967296;
	setp.ne.s64 	%p26, %rd387, 0;
	@%p26 bra 	$L__BB163_111;
	cvt.u32.u64 	%r130, %rd254;
	cvt.u32.u64 	%r131, %rd548;
	rem.u32 	%r132, %r131, %r130;
	cvt.u64.u32 	%rd556, %r132;
	bra.uni 	$L__BB163_112;
$L__BB163_111:
	rem.s64 	%rd556, %rd548, %rd254;
$L__BB163_112:
	add.s64 	%rd389, %rd1, %rd384;
	ld.global.u64 	%rd390, [%rd389];
	mad.lo.s64 	%rd557, %rd390, %rd556, %rd557;
$L__BB163_113:
	shl.b64 	%rd391, %rd557, 2;
	add.s64 	%rd392, %rd3, %rd391;
	ld.global.f32 	%f1, [%rd392];
	st.shared.f32 	[%r5], %f1;
$L__BB163_114:
	bar.sync 	0;
	setp.lt.u32 	%p48, %r212, 66;
	@%p48 bra 	$L__BB163_118;
$L__BB163_115:
	shr.u32 	%r51, %r212, 1;
	setp.ge.u32 	%p49, %r1, %r51;
	@%p49 bra 	$L__BB163_117;
	ld.shared.f32 	%f5, [%r5];
	shl.b32 	%r201, %r51, 2;
	add.s32 	%r202, %r5, %r201;
	ld.shared.f32 	%f6, [%r202];
	add.f32 	%f7, %f5, %f6;
	st.shared.f32 	[%r5], %f7;
$L__BB163_117:
	bar.sync 	0;
	setp.gt.u32 	%p50, %r212, 131;
	mov.u32 	%r212, %r51;
	@%p50 bra 	$L__BB163_115;
$L__BB163_118:
	setp.gt.u32 	%p51, %r1, 31;
	@%p51 bra 	$L__BB163_121;
	ld.volatile.shared.f32 	%f8, [%r5];
	ld.volatile.shared.f32 	%f9, [%r5+128];
	add.f32 	%f10, %f8, %f9;
	st.volatile.shared.f32 	[%r5], %f10;
	ld.volatile.shared.f32 	%f11, [%r5];
	ld.volatile.shared.f32 	%f12, [%r5+64];
	add.f32 	%f13, %f11, %f12;
	st.volatile.shared.f32 	[%r5], %f13;
	ld.volatile.shared.f32 	%f14, [%r5];
	ld.volatile.shared.f32 	%f15, [%r5+32];
	add.f32 	%f16, %f14, %f15;
	st.volatile.shared.f32 	[%r5], %f16;
	ld.volatile.shared.f32 	%f17, [%r5];
	ld.volatile.shared.f32 	%f18, [%r5+16];
	add.f32 	%f19, %f17, %f18;
	st.volatile.shared.f32 	[%r5], %f19;
	ld.volatile.shared.f32 	%f20, [%r5];
	ld.volatile.shared.f32 	%f21, [%r5+8];
	add.f32 	%f22, %f20, %f21;
	st.volatile.shared.f32 	[%r5], %f22;
	ld.volatile.shared.f32 	%f23, [%r5];
	ld.volatile.shared.f32 	%f24, [%r5+4];
	add.f32 	%f25, %f23, %f24;
	st.volatile.shared.f32 	[%r5], %f25;
	setp.ne.s32 	%p52, %r1, 0;
	@%p52 bra 	$L__BB163_121;
	ld.shared.f32 	%f26, [reducel3sdata_u32];
	cvta.to.global.u64 	%rd470, %rd260;
	mul.wide.u32 	%rd471, %r2, 4;
	add.s64 	%rd472, %rd470, %rd471;
	st.global.f32 	[%rd472], %f26;
$L__BB163_121:
	ret;

}
	// .globl	contiguous_reducel32_u32
.visible .entry contiguous_reducel32_u32(
	.param .u64 .ptr .align 1 contiguous_reducel32_u32_param_0,
	.param .u64 .ptr .align 1 contiguous_reducel32_u32_param_1,
	.param .u64 .ptr .align 1 contiguous_reducel32_u32_param_2,
	.param .u64 .ptr .align 1 contiguous_reducel32_u32_param_3,
	.param .u64 contiguous_reducel32_u32_param_4,
	.param .u64 contiguous_reducel32_u32_param_5,
	.param .u64 contiguous_reducel32_u32_param_6,
	.param .u64 contiguous_reducel32_u32_param_7,
	.param .u64 contiguous_reducel32_u32_param_8
)
{
	.reg .pred 	%p<78>;
	.reg .b32 	%r<244>;
	.reg .b32 	%f<219>;
	.reg .b64 	%rd<574>;

	ld.param.u64 	%rd267, [contiguous_reducel32_u32_param_1];
	ld.param.u64 	%rd268, [contiguous_reducel32_u32_param_2];
	ld.param.u64 	%rd269, [contiguous_reducel32_u32_param_3];
	ld.param.u64 	%rd264, [contiguous_reducel32_u32_param_4];
	ld.param.u64 	%rd270, [contiguous_reducel32_u32_param_5];
	ld.param.u64 	%rd265, [contiguous_reducel32_u32_param_6];
	ld.param.u64 	%rd271, [contiguous_reducel32_u32_param_7];
	cvta.to.global.u64 	%rd1, %rd269;
	cvta.to.global.u64 	%rd2, %rd268;
	cvta.to.global.u64 	%rd573, %rd267;
	mov.u32 	%r1, %tid.x;
	mov.u32 	%r2, %ctaid.x;
	mov.u32 	%r243, %ntid.x;
	mul.lo.s32 	%r55, %r2, %r243;
	shl.b32 	%r56, %r55, 1;
	add.s32 	%r4, %r56, %r1;
	shl.b32 	%r57, %r1, 2;
	mov.u32 	%r58, reducel3sdata_u32;
	add.s32 	%r5, %r58, %r57;
	mov.b32 	%r59, 0;
	st.shared.u32 	[%r5], %r59;
	mov.u32 	%r60, %ctaid.y;
	cvt.u64.u32 	%rd272, %r60;
	add.s64 	%rd4, %rd270, %rd272;
	setp.ge.u64 	%p1, %rd4, %rd271;
	@%p1 bra 	$L__BB164_134;
	add.s32 	%r61, %r4, %r243;
	cvt.u64.u32 	%rd5, %r61;
	setp.le.u64 	%p2, %rd265, %rd5;
	@%p2 bra 	$L__BB164_63;
	cvt.u64.u32 	%rd404, %r4;
	mul.lo.s64 	%rd405, %rd4, %rd265;
	add.s64 	%rd527, %rd405, %rd404;
	add.s64 	%rd525, %rd405, %rd5;
	cvt.u32.u64 	%r6, %rd264;
	add.s32 	%r237, %r6, -1;
	setp.lt.s32 	%p36, %r237, 0;
	mov.b64 	%rd531, 0;
	mov.u64 	%rd532, %rd531;
	@%p36 bra 	$L__BB164_54;
	setp.lt.u32 	%p37, %r237, 3;
	mov.b64 	%rd532, 0;
	mov.u64 	%rd531, %rd532;
	@%p37 bra 	$L__BB164_31;
	add.s32 	%r235, %r6, -2;
	and.b32  	%r146, %r6, -4;
	neg.s32 	%r234, %r146;
	mov.b64 	%rd532, 0;
$L__BB164_5:
	.pragma "nounroll";
	add.s32 	%r12, %r235, 1;
	mul.wide.u32 	%rd409, %r12, 8;
	add.s64 	%rd410, %rd2, %rd409;
	ld.global.u64 	%rd12, [%rd410];
	or.b64  	%rd411, %rd527, %rd12;
	and.b64  	%rd412, %rd411, -4294967296;
	setp.ne.s64 	%p38, %rd412, 0;
	@%p38 bra 	$L__BB164_7;
	cvt.u32.u64 	%r147, %rd12;
	cvt.u32.u64 	%r148, %rd527;
	div.u32 	%r149, %r148, %r147;
	mul.lo.s32 	%r150, %r149, %r147;
	sub.s32 	%r151, %r148, %r150;
	cvt.u64.u32 	%rd493, %r149;
	cvt.u64.u32 	%rd494, %r151;
	bra.uni 	$L__BB164_8;
$L__BB164_7:
	div.s64 	%rd493, %rd527, %rd12;
	mul.lo.s64 	%rd413, %rd493, %rd12;
	sub.s64 	%rd494, %rd527, %rd413;
$L__BB164_8:
	mul.wide.u32 	%rd414, %r12, 8;
	add.s64 	%rd415, %rd1, %rd414;
	ld.global.u64 	%rd19, [%rd415];
	mad.lo.s64 	%rd20, %rd19, %rd494, %rd531;
	or.b64  	%rd416, %rd525, %rd12;
	and.b64  	%rd417, %rd416, -4294967296;
	setp.ne.s64 	%p39, %rd417, 0;
	@%p39 bra 	$L__BB164_10;
	cvt.u32.u64 	%r152, %rd12;
	cvt.u32.u64 	%r153, %rd525;
	div.u32 	%r154, %r153, %r152;
	mul.lo.s32 	%r155, %r154, %r152;
	sub.s32 	%r156, %r153, %r155;
	cvt.u64.u32 	%rd495, %r154;
	cvt.u64.u32 	%rd496, %r156;
	bra.uni 	$L__BB164_11;
$L__BB164_10:
	div.s64 	%rd495, %rd525, %rd12;
	mul.lo.s64 	%rd418, %rd495, %rd12;
	sub.s64 	%rd496, %rd525, %rd418;
$L__BB164_11:
	mad.lo.s64 	%rd27, %rd496, %rd19, %rd532;
	add.s32 	%r13, %r235, -2;
	mul.wide.u32 	%rd419, %r235, 8;
	add.s64 	%rd420, %rd2, %rd419;
	ld.global.u64 	%rd28, [%rd420];
	or.b64  	%rd421, %rd493, %rd28;
	and.b64  	%rd422, %rd421, -4294967296;
	setp.ne.s64 	%p40, %rd422, 0;
	@%p40 bra 	$L__BB164_13;
	cvt.u32.u64 	%r157, %rd28;
	cvt.u32.u64 	%r158, %rd493;
	div.u32 	%r159, %r158, %r157;
	mul.lo.s32 	%r160, %r159, %r157;
	sub.s32 	%r161, %r158, %r160;
	cvt.u64.u32 	%rd497, %r159;
	cvt.u64.u32 	%rd498, %r161;
	bra.uni 	$L__BB164_14;
$L__BB164_13:
	div.s64 	%rd497, %rd493, %rd28;
	mul.lo.s64 	%rd423, %rd497, %rd28;
	sub.s64 	%rd498, %rd493, %rd423;
$L__BB164_14:
	mul.wide.u32 	%rd424, %r235, 8;
	add.s64 	%rd425, %rd1, %rd424;
	ld.global.u64 	%rd35, [%rd425];
	mad.lo.s64 	%rd36, %rd35, %rd498, %rd20;
	or.b64  	%rd426, %rd495, %rd28;
	and.b64  	%rd427, %rd426, -4294967296;
	setp.ne.s64 	%p41, %rd427, 0;
	@%p41 bra 	$L__BB164_16;
	cvt.u32.u64 	%r162, %rd28;
	cvt.u32.u64 	%r163, %rd495;
	div.u32 	%r164, %r163, %r162;
	mul.lo.s32 	%r165, %r164, %r162;
	sub.s32 	%r166, %r163, %r165;
	cvt.u64.u32 	%rd499, %r164;
	cvt.u64.u32 	%rd500, %r166;
	bra.uni 	$L__BB164_17;
$L__BB164_16:
	div.s64 	%rd499, %rd495, %rd28;
	mul.lo.s64 	%rd428, %rd499, %rd28;
	sub.s64 	%rd500, %rd495, %rd428;
$L__BB164_17:
	mad.lo.s64 	%rd43, %rd500, %rd35, %rd27;
	add.s32 	%r14, %r235, -1;
	mul.wide.u32 	%rd429, %r14, 8;
	add.s64 	%rd430, %rd2, %rd429;
	ld.global.u64 	%rd44, [%rd430];
	or.b64  	%rd431, %rd497, %rd44;
	and.b64  	%rd432, %rd431, -4294967296;
	setp.ne.s64 	%p42, %rd432, 0;
	@%p42 bra 	$L__BB164_19;
	cvt.u32.u64 	%r167, %rd44;
	cvt.u32.u64 	%r168, %rd497;
	div.u32 	%r169, %r168, %r167;
	mul.lo.s32 	%r170, %r169, %r167;
	sub.s32 	%r171, %r168, %r170;
	cvt.u64.u32 	%rd501, %r169;
	cvt.u64.u32 	%rd502, %r171;
	bra.uni 	$L__BB164_20;
$L__BB164_19:
	div.s64 	%rd501, %rd497, %rd44;
	mul.lo.s64 	%rd433, %rd501, %rd44;
	sub.s64 	%rd502, %rd497, %rd433;
$L__BB164_20:
	mul.wide.u32 	%rd434, %r14, 8;
	add.s64 	%rd435, %rd1, %rd434;
	ld.global.u64 	%rd51, [%rd435];
	mad.lo.s64 	%rd52, %rd51, %rd502, %rd36;
	or.b64  	%rd436, %rd499, %rd44;
	and.b64  	%rd437, %rd436, -4294967296;
	setp.ne.s64 	%p43, %rd437, 0;
	@%p43 bra 	$L__BB164_22;
	cvt.u32.u64 	%r172, %rd44;
	cvt.u32.u64 	%r173, %rd499;
	div.u32 	%r174, %r173, %r172;
	mul.lo.s32 	%r175, %r174, %r172;
	sub.s32 	%r176, %r173, %r175;
	cvt.u64.u32 	%rd503, %r174;
	cvt.u64.u32 	%rd504, %r176;
	bra.uni 	$L__BB164_23;
$L__BB164_22:
	div.s64 	%rd503, %rd499, %rd44;
	mul.lo.s64 	%rd438, %rd503, %rd44;
	sub.s64 	%rd504, %rd499, %rd438;
$L__BB164_23:
	mad.lo.s64 	%rd59, %rd504, %rd51, %rd43;
	mul.wide.u32 	%rd439, %r13, 8;
	add.s64 	%rd440, %rd2, %rd439;
	ld.global.u64 	%rd60, [%rd440];
	or.b64  	%rd441, %rd501, %rd60;
	and.b64  	%rd442, %rd441, -4294967296;
	setp.ne.s64 	%p44, %rd442, 0;
	@%p44 bra 	$L__BB164_25;
	cvt.u32.u64 	%r177, %rd60;
	cvt.u32.u64 	%r178, %rd501;
	div.u32 	%r179, %r178, %r177;
	mul.lo.s32 	%r180, %r179, %r177;
	sub.s32 	%r181, %r178, %r180;
	cvt.u64.u32 	%rd527, %r179;
	cvt.u64.u32 	%rd506, %r181;
	bra.uni 	$L__BB164_26;
$L__BB164_25:
	div.s64 	%rd527, %rd501, %rd60;
	mul.lo.s64 	%rd443, %rd527, %rd60;
	sub.s64 	%rd506, %rd501, %rd443;
$L__BB164_26:
	mul.wide.u32 	%rd444, %r13, 8;
	add.s64 	%rd445, %rd1, %rd444;
	ld.global.u64 	%rd67, [%rd445];
	mad.lo.s64 	%rd531, %rd67, %rd506, %rd52;
	or.b64  	%rd446, %rd503, %rd60;
	and.b64  	%rd447, %rd446, -4294967296;
	setp.ne.s64 	%p45, %rd447, 0;
	@%p45 bra 	$L__BB164_28;
	cvt.u32.u64 	%r182, %rd60;
	cvt.u32.u64 	%r183, %rd503;
	div.u32 	%r184, %r183, %r182;
	mul.lo.s32 	%r185, %r184, %r182;
	sub.s32 	%r186, %r183, %r185;
	cvt.u64.u32 	%rd525, %r184;
	cvt.u64.u32 	%rd508, %r186;
	bra.uni 	$L__BB164_29;
$L__BB164_28:
	div.s64 	%rd525, %rd503, %rd60;
	mul.lo.s64 	%rd448, %rd525, %rd60;
	sub.s64 	%rd508, %rd503, %rd448;
$L__BB164_29:
	mad.lo.s64 	%rd532, %rd508, %rd67, %rd59;
	add.s32 	%r235, %r235, -4;
	add.s32 	%r234, %r234, 4;
	setp.ne.s32 	%p46, %r234, 0;
	@%p46 bra 	$L__BB164_5;
	add.s32 	%r237, %r235, 1;
$L__BB164_31:
	and.b32  	%r19, %r6, 3;
	setp.eq.s32 	%p47, %r19, 0;
	@%p47 bra 	$L__BB164_54;
	setp.eq.s32 	%p48, %r19, 1;
	@%p48 bra 	$L__BB164_46;
	mul.wide.u32 	%rd450, %r237, 8;
	add.s64 	%rd451, %rd2, %rd450;
	ld.global.u64 	%rd82, [%rd451];
	or.b64  	%rd452, %rd527, %rd82;
	and.b64  	%rd453, %rd452, -4294967296;
	setp.ne.s64 	%p49, %rd453, 0;
	@%p49 bra 	$L__BB164_35;
	cvt.u32.u64 	%r187, %rd82;
	cvt.u32.u64 	%r188, %rd527;
	div.u32 	%r189, %r188, %r187;
	mul.lo.s32 	%r190, %r189, %r187;
	sub.s32 	%r191, %r188, %r190;
	cvt.u64.u32 	%rd515, %r189;
	cvt.u64.u32 	%rd516, %r191;
	bra.uni 	$L__BB164_36;
$L__BB164_35:
	div.s64 	%rd515, %rd527, %rd82;
	mul.lo.s64 	%rd454, %rd515, %rd82;
	sub.s64 	%rd516, %rd527, %rd454;
$L__BB164_36:
	add.s64 	%rd456, %rd1, %rd450;
	ld.global.u64 	%rd89, [%rd456];
	mad.lo.s64 	%rd90, %rd89, %rd516, %rd531;
	or.b64  	%rd457, %rd525, %rd82;
	and.b64  	%rd458, %rd457, -4294967296;
	setp.ne.s64 	%p50, %rd458, 0;
	@%p50 bra 	$L__BB164_38;
	cvt.u32.u64 	%r192, %rd82;
	cvt.u32.u64 	%r193, %rd525;
	div.u32 	%r194, %r193, %r192;
	mul.lo.s32 	%r195, %r194, %r192;
	sub.s32 	%r196, %r193, %r195;
	cvt.u64.u32 	%rd517, %r194;
	cvt.u64.u32 	%rd518, %r196;
	bra.uni 	$L__BB164_39;
$L__BB164_38:
	div.s64 	%rd517, %rd525, %rd82;
	mul.lo.s64 	%rd459, %rd517, %rd82;
	sub.s64 	%rd518, %rd525, %rd459;
$L__BB164_39:
	mad.lo.s64 	%rd97, %rd518, %rd89, %rd532;
	add.s32 	%r20, %r237, -1;
	mul.wide.u32 	%rd460, %r20, 8;
	add.s64 	%rd461, %rd2, %rd460;
	ld.global.u64 	%rd98, [%rd461];
	or.b64  	%rd462, %rd515, %rd98;
	and.b64  	%rd463, %rd462, -4294967296;
	setp.ne.s64 	%p51, %rd463, 0;
	@%p51 bra 	$L__BB164_41;
	cvt.u32.u64 	%r197, %rd98;
	cvt.u32.u64 	%r198, %rd515;
	div.u32 	%r199, %r198, %r197;
	mul.lo.s32 	%r200, %r199, %r197;
	sub.s32 	%r201, %r198, %r200;
	cvt.u64.u32 	%rd527, %r199;
	cvt.u64.u32 	%rd520, %r201;
	bra.uni 	$L__BB164_42;
$L__BB164_41:
	div.s64 	%rd527, %rd515, %rd98;
	mul.lo.s64 	%rd464, %rd527, %rd98;
	sub.s64 	%rd520, %rd515, %rd464;
$L__BB164_42:
	add.s64 	%rd466, %rd1, %rd460;
	ld.global.u64 	%rd105, [%rd466];
	mad.lo.s64 	%rd531, %rd105, %rd520, %rd90;
	or.b64  	%rd467, %rd517, %rd98;
	and.b64  	%rd468, %rd467, -4294967296;
	setp.ne.s64 	%p52, %rd468, 0;
	@%p52 bra 	$L__BB164_44;
	cvt.u32.u64 	%r202, %rd98;
	cvt.u32.u64 	%r203, %rd517;
	div.u32 	%r204, %r203, %r202;
	mul.lo.s32 	%r205, %r204, %r202;
	sub.s32 	%r206, %r203, %r205;
	cvt.u64.u32 	%rd525, %r204;
	cvt.u64.u32 	%rd522, %r206;
	bra.uni 	$L__BB164_45;
$L__BB164_44:
	div.s64 	%rd525, %rd517, %rd98;
	mul.lo.s64 	%rd469, %rd525, %rd98;
	sub.s64 	%rd522, %rd517, %rd469;
$L__BB164_45:
	mad.lo.s64 	%rd532, %rd522, %rd105, %rd97;
	add.s32 	%r237, %r237, -2;
$L__BB164_46:
	and.b32  	%r207, %r6, 1;
	setp.eq.b32 	%p53, %r207, 1;
	not.pred 	%p54, %p53;
	@%p54 bra 	$L__BB164_54;
	mul.wide.u32 	%rd470, %r237, 8;
	add.s64 	%rd471, %rd2, %rd470;
	ld.global.u64 	%rd120, [%rd471];
	or.b64  	%rd472, %rd527, %rd120;
	and.b64  	%rd473, %rd472, -4294967296;
	setp.ne.s64 	%p55, %rd473, 0;
	@%p55 bra 	$L__BB164_49;
	cvt.u32.u64 	%r208, %rd120;
	cvt.u32.u64 	%r209, %rd527;
	rem.u32 	%r210, %r209, %r208;
	cvt.u64.u32 	%rd529, %r210;
	bra.uni 	$L__BB164_50;
$L__BB164_49:
	rem.s64 	%rd529, %rd527, %rd120;
$L__BB164_50:
	add.s64 	%rd475, %rd1, %rd470;
	ld.global.u64 	%rd124, [%rd475];
	mad.lo.s64 	%rd531, %rd124, %rd529, %rd531;
	or.b64  	%rd476, %rd525, %rd120;
	and.b64  	%rd477, %rd476, -4294967296;
	setp.ne.s64 	%p56, %rd477, 0;
	@%p56 bra 	$L__BB164_52;
	cvt.u32.u64 	%r211, %rd120;
	cvt.u32.u64 	%r212, %rd525;
	rem.u32 	%r213, %r212, %r211;
	cvt.u64.u32 	%rd530, %r213;
	bra.uni 	$L__BB164_53;
$L__BB164_52:
	rem.s64 	%rd530, %rd525, %rd120;
$L__BB164_53:
	mad.lo.s64 	%rd532, %rd530, %rd124, %rd532;
$L__BB164_54:
	shl.b64 	%rd478, %rd531, 2;
	add.s64 	%rd479, %rd573, %rd478;
	ld.global.u32 	%r23, [%rd479];
	cvt.rn.f32.u32 	%f1, %r23;
	abs.f32 	%f2, %f1;
	setp.eq.s32 	%p57, %r23, 1;
	mov.f32 	%f216, 0f3F800000;
	@%p57 bra 	$L__BB164_58;
	setp.num.f32 	%p58, %f2, %f2;
	@%p58 bra 	$L__BB164_57;
	mov.f32 	%f133, 0f40400000;
	add.rn.f32 	%f216, %f1, %f133;
	bra.uni 	$L__BB164_58;
$L__BB164_57:
	setp.lt.f32 	%p59, %f2, 0f00800000;
	mul.f32 	%f76, %f2, 0f4B800000;
	selp.f32 	%f77, %f76, %f2, %p59;
	mov.b32 	%r214, %f77;
	add.s32 	%r215, %r214, -1060439283;
	and.b32  	%r216, %r215, -8388608;
	sub.s32 	%r217, %r214, %r216;
	mov.b32 	%f78, %r217;
	cvt.rn.f32.s32 	%f79, %r216;
	selp.f32 	%f80, 0fC1C00000, 0f00000000, %p59;
	fma.rn.f32 	%f81, %f79, 0f34000000, %f80;
	add.f32 	%f82, %f78, 0fBF800000;
	add.f32 	%f83, %f78, 0f3F800000;
	rcp.approx.ftz.f32 	%f84, %f83;
	add.f32 	%f85, %f82, %f82;
	mul.f32 	%f86, %f85, %f84;
	mul.f32 	%f87, %f86, %f86;
	neg.f32 	%f88, %f86;
	sub.f32 	%f89, %f82, %f86;
	add.f32 	%f90, %f89, %f89;
	fma.rn.f32 	%f91, %f88, %f82, %f90;
	mul.rn.f32 	%f92, %f84, %f91;
	fma.rn.f32 	%f93, %f87, 0f3A2C32E4, 0f3B52E7DB;
	fma.rn.f32 	%f94, %f93, %f87, 0f3C93BB73;
	fma.rn.f32 	%f95, %f94, %f87, 0f3DF6384F;
	mul.rn.f32 	%f96, %f95, %f87;
	fma.rn.f32 	%f97, %f86, 0f3FB8AA3B, %f81;
	mul.f32 	%f98, %f96, 0f40400000;
	sub.f32 	%f99, %f81, %f97;
	fma.rn.f32 	%f100, %f86, 0f3FB8AA3B, %f99;
	fma.rn.f32 	%f101, %f92, 0f3FB8AA3B, %f100;
	fma.rn.f32 	%f102, %f86, 0f32A55E34, %f101;
	fma.rn.f32 	%f103, %f98, %f92, %f102;
	fma.rn.f32 	%f104, %f96, %f86, %f103;
	add.rn.f32 	%f105, %f97, %f104;
	mov.f32 	%f106, 0f40400000;
	mul.rn.f32 	%f107, %f105, %f106;
	cvt.rni.f32.f32 	%f108, %f107;
	sub.f32 	%f109, %f107, %f108;
	neg.f32 	%f110, %f107;
	fma.rn.f32 	%f111, %f105, 0f40400000, %f110;
	neg.f32 	%f112, %f97;
	add.rn.f32 	%f113, %f105, %f112;
	neg.f32 	%f114, %f113;
	add.rn.f32 	%f115, %f104, %f114;
	fma.rn.f32 	%f116, %f115, 0f40400000, %f111;
	add.f32 	%f117, %f109, %f116;
	setp.gt.f32 	%p60, %f108, 0f00000000;
	selp.b32 	%r218, 0, -2097152000, %p60;
	setp.eq.s32 	%p61, %r23, 0;
	setp.eq.f32 	%p62, %f2, 0f7F800000;
	add.f32 	%f118, %f1, %f1;
	setp.lt.f32 	%p63, %f107, 0f00000000;
	selp.f32 	%f119, 0f00000000, 0f7F800000, %p63;
	abs.f32 	%f120, %f107;
	setp.gt.f32 	%p64, %f120, 0f43180000;
	cvt.rzi.s32.f32 	%r219, %f108;
	shl.b32 	%r220, %r219, 23;
	sub.s32 	%r221, %r220, %r218;
	mov.b32 	%f121, %r221;
	add.s32 	%r222, %r218, 2130706432;
	mov.b32 	%f122, %r222;
	fma.rn.f32 	%f123, %f117, 0f391FCB8E, 0f3AAF85ED;
	fma.rn.f32 	%f124, %f123, %f117, 0f3C1D9856;
	fma.rn.f32 	%f125, %f124, %f117, 0f3D6357BB;
	fma.rn.f32 	%f126, %f125, %f117, 0f3E75FDEC;
	fma.rn.f32 	%f127, %f126, %f117, 0f3F317218;
	fma.rn.f32 	%f128, %f127, %f117, 0f3F800000;
	mul.f32 	%f129, %f128, %f122;
	mul.f32 	%f130, %f129, %f121;
	selp.f32 	%f131, %f119, %f130, %p64;
	selp.f32 	%f132, %f118, %f131, %p62;
	selp.f32 	%f216, %f118, %f132, %p61;
$L__BB164_58:
	shl.b64 	%rd480, %rd532, 2;
	add.s64 	%rd481, %rd573, %rd480;
	ld.global.u32 	%r24, [%rd481];
	cvt.rn.f32.u32 	%f6, %r24;
	abs.f32 	%f7, %f6;
	setp.eq.s32 	%p65, %r24, 1;
	mov.f32 	%f217, 0f3F800000;
	@%p65 bra 	$L__BB164_62;
	setp.num.f32 	%p66, %f7, %f7;
	@%p66 bra 	$L__BB164_61;
	mov.f32 	%f192, 0f40400000;
	add.rn.f32 	%f217, %f6, %f192;
	bra.uni 	$L__BB164_62;
$L__BB164_61:
	setp.lt.f32 	%p67, %f7, 0f00800000;
	mul.f32 	%f135, %f7, 0f4B800000;
	selp.f32 	%f136, %f135, %f7, %p67;
	mov.b32 	%r223, %f136;
	add.s32 	%r224, %r223, -1060439283;
	and.b32  	%r225, %r224, -8388608;
	sub.s32 	%r226, %r223, %r225;
	mov.b32 	%f137, %r226;
	cvt.rn.f32.s32 	%f138, %r225;
	selp.f32 	%f139, 0fC1C00000, 0f00000000, %p67;
	fma.rn.f32 	%f140, %f138, 0f34000000, %f139;
	add.f32 	%f141, %f137, 0fBF800000;
	add.f32 	%f142, %f137, 0f3F800000;
	rcp.approx.ftz.f32 	%f143, %f142;
	add.f32 	%f144, %f141, %f141;
	mul.f32 	%f145, %f144, %f143;
	mul.f32 	%f146, %f145, %f145;
	neg.f32 	%f147, %f145;
	sub.f32 	%f148, %f141, %f145;
	add.f32 	%f149, %f148, %f148;
	fma.rn.f32 	%f150, %f147, %f141, %f149;
	mul.rn.f32 	%f151, %f143, %f150;
	fma.rn.f32 	%f152, %f146, 0f3A2C32E4, 0f3B52E7DB;
	fma.rn.f32 	%f153, %f152, %f146, 0f3C93BB73;
	fma.rn.f32 	%f154, %f153, %f146, 0f3DF6384F;
	mul.rn.f32 	%f155, %f154, %f146;
	fma.rn.f32 	%f156, %f145, 0f3FB8AA3B, %f140;
	mul.f32 	%f157, %f155, 0f40400000;
	sub.f32 	%f158, %f140, %f156;
	fma.rn.f32 	%f159, %f145, 0f3FB8AA3B, %f158;
	fma.rn.f32 	%f160, %f151, 0f3FB8AA3B, %f159;
	fma.rn.f32 	%f161, %f145, 0f32A55E34, %f160;
	fma.rn.f32 	%f162, %f157, %f151, %f161;
	fma.rn.f32 	%f163, %f155, %f145, %f162;
	add.rn.f32 	%f164, %f156, %f163;
	mov.f32 	%f165, 0f40400000;
	mul.rn.f32 	%f166, %f164, %f165;
	cvt.rni.f32.f32 	%f167, %f166;
	sub.f32 	%f168, %f166, %f167;
	neg.f32 	%f169, %f166;
	fma.rn.f32 	%f170, %f164, 0f40400000, %f169;
	neg.f32 	%f171, %f156;
	add.rn.f32 	%f172, %f164, %f171;
	neg.f32 	%f173, %f172;
	add.rn.f32 	%f174, %f163, %f173;
	fma.rn.f32 	%f175, %f174, 0f40400000, %f170;
	add.f32 	%f176, %f168, %f175;
	setp.gt.f32 	%p68, %f167, 0f00000000;
	selp.b32 	%r227, 0, -2097152000, %p68;
	setp.eq.s32 	%p69, %r24, 0;
	setp.eq.f32 	%p70, %f7, 0f7F800000;
	add.f32 	%f177, %f6, %f6;
	setp.lt.f32 	%p71, %f166, 0f00000000;
	selp.f32 	%f178, 0f00000000, 0f7F800000, %p71;
	abs.f32 	%f179, %f166;
	setp.gt.f32 	%p72, %f179, 0f43180000;
	cvt.rzi.s32.f32 	%r228, %f167;
	shl.b32 	%r229, %r228, 23;
	sub.s32 	%r230, %r229, %r227;
	mov.b32 	%f180, %r230;
	add.s32 	%r231, %r227, 2130706432;
	mov.b32 	%f181, %r231;
	fma.rn.f32 	%f182, %f176, 0f391FCB8E, 0f3AAF85ED;
	fma.rn.f32 	%f183, %f182, %f176, 0f3C1D9856;
	fma.rn.f32 	%f184, %f183, %f176, 0f3D6357BB;
	fma.rn.f32 	%f185, %f184, %f176, 0f3E75FDEC;
	fma.rn.f32 	%f186, %f185, %f176, 0f3F317218;
	fma.rn.f32 	%f187, %f186, %f176, 0f3F800000;
	mul.f32 	%f188, %f187, %f181;
	mul.f32 	%f189, %f188, %f180;
	selp.f32 	%f190, %f178, %f189, %p72;
	selp.f32 	%f191, %f177, %f190, %p70;
	selp.f32 	%f217, %f177, %f191, %p69;
$L__BB164_62:
	add.f32 	%f193, %f216, %f217;
	st.shared.f32 	[%r5], %f193;
	bra.uni 	$L__BB164_127;
$L__BB164_63:
	cvt.u64.u32 	%rd132, %r4;
	setp.le.u64 	%p3, %rd265, %rd132;
	@%p3 bra 	$L__BB164_127;
	mad.lo.s64 	%rd564, %rd4, %rd265, %rd132;
	cvt.u32.u64 	%r25, %rd264;
	add.s32 	%r241, %r25, -1;
	setp.lt.s32 	%p4, %r241, 0;
	@%p4 bra 	$L__BB164_122;
	and.b32  	%r27, %r25, 7;
	setp.lt.u32 	%p5, %r241, 7;
	@%p5 bra 	$L__BB164_93;
	add.s32 	%r239, %r25, -4;
	and.b32  	%r62, %r25, -8;
	neg.s32 	%r238, %r62;
$L__BB164_67:
	.pragma "nounroll";
	add.s32 	%r32, %r239, 3;
	mul.wide.u32 	%rd274, %r32, 8;
	add.s64 	%rd275, %rd2, %rd274;
	ld.global.u64 	%rd136, [%rd275];
	or.b64  	%rd276, %rd564, %rd136;
	and.b64  	%rd277, %rd276, -4294967296;
	setp.ne.s64 	%p6, %rd277, 0;
	@%p6 bra 	$L__BB164_69;
	cvt.u32.u64 	%r63, %rd136;
	cvt.u32.u64 	%r64, %rd564;
	div.u32 	%r65, %r64, %r63;
	mul.lo.s32 	%r66, %r65, %r63;
	sub.s32 	%r67, %r64, %r66;
	cvt.u64.u32 	%rd535, %r65;
	cvt.u64.u32 	%rd536, %r67;
	bra.uni 	$L__BB164_70;
$L__BB164_69:
	div.s64 	%rd535, %rd564, %rd136;
	mul.lo.s64 	%rd278, %rd535, %rd136;
	sub.s64 	%rd536, %rd564, %rd278;
$L__BB164_70:
	add.s64 	%rd280, %rd1, %rd274;
	ld.global.u64 	%rd281, [%rd280];
	mul.lo.s64 	%rd143, %rd281, %rd536;
	add.s32 	%r33, %r239, 2;
	mul.wide.u32 	%rd282, %r33, 8;
	add.s64 	%rd283, %rd2, %rd282;
	ld.global.u64 	%rd144, [%rd283];
	or.b64  	%rd284, %rd535, %rd144;
	and.b64  	%rd285, %rd284, -4294967296;
	setp.ne.s64 	%p7, %rd285, 0;
	@%p7 bra 	$L__BB164_72;
	cvt.u32.u64 	%r68, %rd144;
	cvt.u32.u64 	%r69, %rd535;
	div.u32 	%r70, %r69, %r68;
	mul.lo.s32 	%r71, %r70, %r68;
	sub.s32 	%r72, %r69, %r71;
	cvt.u64.u32 	%rd537, %r70;
	cvt.u64.u32 	%rd538, %r72;
	bra.uni 	$L__BB164_73;
$L__BB164_72:
	div.s64 	%rd537, %rd535, %rd144;
	mul.lo.s64 	%rd286, %rd537, %rd144;
	sub.s64 	%rd538, %rd535, %rd286;
$L__BB164_73:
	add.s64 	%rd288, %rd1, %rd282;
	ld.global.u64 	%rd289, [%rd288];
	mad.lo.s64 	%rd151, %rd289, %rd538, %rd143;
	add.s32 	%r34, %r239, 1;
	mul.wide.u32 	%rd290, %r34, 8;
	add.s64 	%rd291, %rd2, %rd290;
	ld.global.u64 	%rd152, [%rd291];
	or.b64  	%rd292, %rd537, %rd152;
	and.b64  	%rd293, %rd292, -4294967296;
	setp.ne.s64 	%p8, %rd293, 0;
	@%p8 bra 	$L__BB164_75;
	cvt.u32.u64 	%r73, %rd152;
	cvt.u32.u64 	%r74, %rd537;
	div.u32 	%r75, %r74, %r73;
	mul.lo.s32 	%r76, %r75, %r73;
	sub.s32 	%r77, %r74, %r76;
	cvt.u64.u32 	%rd539, %r75;
	cvt.u64.u32 	%rd540, %r77;
	bra.uni 	$L__BB164_76;
$L__BB164_75:
	div.s64 	%rd539, %rd537, %rd152;
	mul.lo.s64 	%rd294, %rd539, %rd152;
	sub.s64 	%rd540, %rd537, %rd294;
$L__BB164_76:
	add.s64 	%rd296, %rd1, %rd290;
	ld.global.u64 	%rd297, [%rd296];
	mad.lo.s64 	%rd159, %rd297, %rd540, %rd151;
	add.s32 	%r35, %r239, -4;
	mul.wide.u32 	%rd298, %r239, 8;
	add.s64 	%rd299, %rd2, %rd298;
	ld.global.u64 	%rd160, [%rd299];
	or.b64  	%rd300, %rd539, %rd160;
	and.b64  	%rd301, %rd300, -4294967296;
	setp.ne.s64 	%p9, %rd301, 0;
	@%p9 bra 	$L__BB164_78;
	cvt.u32.u64 	%r78, %rd160;
	cvt.u32.u64 	%r79, %rd539;
	div.u32 	%r80, %r79, %r78;
	mul.lo.s32 	%r81, %r80, %r78;
	sub.s32 	%r82, %r79, %r81;
	cvt.u64.u32 	%rd541, %r80;
	cvt.u64.u32 	%rd542, %r82;
	bra.uni 	$L__BB164_79;
$L__BB164_78:
	div.s64 	%rd541, %rd539, %rd160;
	mul.lo.s64 	%rd302, %rd541, %rd160;
	sub.s64 	%rd542, %rd539, %rd302;
$L__BB164_79:
	add.s64 	%rd304, %rd1, %rd298;
	ld.global.u64 	%rd305, [%rd304];
	mad.lo.s64 	%rd167, %rd305, %rd542, %rd159;
	add.s32 	%r36, %r239, -1;
	mul.wide.u32 	%rd306, %r36, 8;
	add.s64 	%rd307, %rd2, %rd306;
	ld.global.u64 	%rd168, [%rd307];
	or.b64  	%rd308, %rd541, %rd168;
	and.b64  	%rd309, %rd308, -4294967296;
	setp.ne.s64 	%p10, %rd309, 0;
	@%p10 bra 	$L__BB164_81;
	cvt.u32.u64 	%r83, %rd168;
	cvt.u32.u64 	%r84, %rd541;
	div.u32 	%r85, %r84, %r83;
	mul.lo.s32 	%r86, %r85, %r83;
	sub.s32 	%r87, %r84, %r86;
	cvt.u64.u32 	%rd543, %r85;
	cvt.u64.u32 	%rd544, %r87;
	bra.uni 	$L__BB164_82;
$L__BB164_81:
	div.s64 	%rd543, %rd541, %rd168;
	mul.lo.s64 	%rd310, %rd543, %rd168;
	sub.s64 	%rd544, %rd541, %rd310;
$L__BB164_82:
	add.s64 	%rd312, %rd1, %rd306;
	ld.global.u64 	%rd313, [%rd312];
	mad.lo.s64 	%rd175, %rd313, %rd544, %rd167;
	add.s32 	%r37, %r239, -2;
	mul.wide.u32 	%rd314, %r37, 8;
	add.s64 	%rd315, %rd2, %rd314;
	ld.global.u64 	%rd176, [%rd315];
	or.b64  	%rd316, %rd543, %rd176;
	and.b64  	%rd317, %rd316, -4294967296;
	setp.ne.s64 	%p11, %rd317, 0;
	@%p11 bra 	$L__BB164_84;
	cvt.u32.u64 	%r88, %rd176;
	cvt.u32.u64 	%r89, %rd543;
	div.u32 	%r90, %r89, %r88;
	mul.lo.s32 	%r91, %r90, %r88;
	sub.s32 	%r92, %r89, %r91;
	cvt.u64.u32 	%rd545, %r90;
	cvt.u64.u32 	%rd546, %r92;
	bra.uni 	$L__BB164_85;
$L__BB164_84:
	div.s64 	%rd545, %rd543, %rd176;
	mul.lo.s64 	%rd318, %rd545, %rd176;
	sub.s64 	%rd546, %rd543, %rd318;
$L__BB164_85:
	add.s64 	%rd320, %rd1, %rd314;
	ld.global.u64 	%rd321, [%rd320];
	mad.lo.s64 	%rd183, %rd321, %rd546, %rd175;
	add.s32 	%r38, %r239, -3;
	mul.wide.u32 	%rd322, %r38, 8;
	add.s64 	%rd323, %rd2, %rd322;
	ld.global.u64 	%rd184, [%rd323];
	or.b64  	%rd324, %rd545, %rd184;
	and.b64  	%rd325, %rd324, -4294967296;
	setp.ne.s64 	%p12, %rd325, 0;
	@%p12 bra 	$L__BB164_87;
	cvt.u32.u64 	%r93, %rd184;
	cvt.u32.u64 	%r94, %rd545;
	div.u32 	%r95, %r94, %r93;
	mul.lo.s32 	%r96, %r95, %r93;
	sub.s32 	%r97, %r94, %r96;
	cvt.u64.u32 	%rd547, %r95;
	cvt.u64.u32 	%rd548, %r97;
	bra.uni 	$L__BB164_88;
$L__BB164_87:
	div.s64 	%rd547, %rd545, %rd184;
	mul.lo.s64 	%rd326, %rd547, %rd184;
	sub.s64 	%rd548, %rd545, %rd326;
$L__BB164_88:
	add.s64 	%rd328, %rd1, %rd322;
	ld.global.u64 	%rd329, [%rd328];
	mad.lo.s64 	%rd191, %rd329, %rd548, %rd183;
	mul.wide.u32 	%rd330, %r35, 8;
	add.s64 	%rd331, %rd2, %rd330;
	ld.global.u64 	%rd192, [%rd331];
	or.b64  	%rd332, %rd547, %rd192;
	and.b64  	%rd333, %rd332, -4294967296;
	setp.ne.s64 	%p13, %rd333, 0;
	@%p13 bra 	$L__BB164_90;
	cvt.u32.u64 	%r98, %rd192;
	cvt.u32.u64 	%r99, %rd547;
	div.u32 	%r100, %r99, %r98;
	mul.lo.s32 	%r101, %r100, %r98;
	sub.s32 	%r102, %r99, %r101;
	cvt.u64.u32 	%rd564, %r100;
	cvt.u64.u32 	%rd550, %r102;
	bra.uni 	$L__BB164_91;
$L__BB164_90:
	div.s64 	%rd564, %rd547, %rd192;
	mul.lo.s64 	%rd334, %rd564, %rd192;
	sub.s64 	%rd550, %rd547, %rd334;
$L__BB164_91:
	add.s64 	%rd336, %rd1, %rd330;
	ld.global.u64 	%rd337, [%rd336];
	mad.lo.s64 	%rd338, %rd337, %rd550, %rd191;
	shl.b64 	%rd339, %rd338, 2;
	add.s64 	%rd573, %rd573, %rd339;
	add.s32 	%r239, %r239, -8;
	add.s32 	%r238, %r238, 8;
	setp.ne.s32 	%p14, %r238, 0;
	@%p14 bra 	$L__BB164_67;
	add.s32 	%r241, %r239, 3;
$L__BB164_93:
	setp.eq.s32 	%p15, %r27, 0;
	@%p15 bra 	$L__BB164_122;
	and.b32  	%r43, %r25, 3;
	setp.lt.u32 	%p16, %r27, 4;
	@%p16 bra 	$L__BB164_108;
	mul.wide.u32 	%rd341, %r241, 8;
	add.s64 	%rd342, %rd2, %rd341;
	ld.global.u64 	%rd203, [%rd342];
	or.b64  	%rd343, %rd564, %rd203;
	and.b64  	%rd344, %rd343, -4294967296;
	setp.ne.s64 	%p17, %rd344, 0;
	@%p17 bra 	$L__BB164_97;
	cvt.u32.u64 	%r103, %rd203;
	cvt.u32.u64 	%r104, %rd564;
	div.u32 	%r105, %r104, %r103;
	mul.lo.s32 	%r106, %r105, %r103;
	sub.s32 	%r107, %r104, %r106;
	cvt.u64.u32 	%rd554, %r105;
	cvt.u64.u32 	%rd555, %r107;
	bra.uni 	$L__BB164_98;
$L__BB164_97:
	div.s64 	%rd554, %rd564, %rd203;
	mul.lo.s64 	%rd345, %rd554, %rd203;
	sub.s64 	%rd555, %rd564, %rd345;
$L__BB164_98:
	add.s64 	%rd347, %rd1, %rd341;
	ld.global.u64 	%rd348, [%rd347];
	mul.lo.s64 	%rd210, %rd348, %rd555;
	add.s32 	%r44, %r241, -1;
	mul.wide.u32 	%rd349, %r44, 8;
	add.s64 	%rd350, %rd2, %rd349;
	ld.global.u64 	%rd211, [%rd350];
	or.b64  	%rd351, %rd554, %rd211;
	and.b64  	%rd352, %rd351, -4294967296;
	setp.ne.s64 	%p18, %rd352, 0;
	@%p18 bra 	$L__BB164_100;
	cvt.u32.u64 	%r108, %rd211;
	cvt.u32.u64 	%r109, %rd554;
	div.u32 	%r110, %r109, %r108;
	mul.lo.s32 	%r111, %r110, %r108;
	sub.s32 	%r112, %r109, %r111;
	cvt.u64.u32 	%rd556, %r110;
	cvt.u64.u32 	%rd557, %r112;
	bra.uni 	$L__BB164_101;
$L__BB164_100:
	div.s64 	%rd556, %rd554, %rd211;
	mul.lo.s64 	%rd353, %rd556, %rd211;
	sub.s64 	%rd557, %rd554, %rd353;
$L__BB164_101:
	add.s64 	%rd355, %rd1, %rd349;
	ld.global.u64 	%rd356, [%rd355];
	mad.lo.s64 	%rd218, %rd356, %rd557, %rd210;
	add.s32 	%r45, %r241, -2;
	mul.wide.u32 	%rd357, %r45, 8;
	add.s64 	%rd358, %rd2, %rd357;
	ld.global.u64 	%rd219, [%rd358];
	or.b64  	%rd359, %rd556, %rd219;
	and.b64  	%rd360, %rd359, -4294967296;
	setp.ne.s64 	%p19, %rd360, 0;
	@%p19 bra 	$L__BB164_103;
	cvt.u32.u64 	%r113, %rd219;
	cvt.u32.u64 	%r114, %rd556;
	div.u32 	%r115, %r114, %r113;
	mul.lo.s32 	%r116, %r115, %r113;
	sub.s32 	%r117, %r114, %r116;
	cvt.u64.u32 	%rd558, %r115;
	cvt.u64.u32 	%rd559, %r117;
	bra.uni 	$L__BB164_104;
$L__BB164_103:
	div.s64 	%rd558, %rd556, %rd219;
	mul.lo.s64 	%rd361, %rd558, %rd219;
	sub.s64 	%rd559, %rd556, %rd361;
$L__BB164_104:
	add.s64 	%rd363, %rd1, %rd357;
	ld.global.u64 	%rd364, [%rd363];
	mad.lo.s64 	%rd226, %rd364, %rd559, %rd218;
	add.s32 	%r46, %r241, -3;
	mul.wide.u32 	%rd365, %r46, 8;
	add.s64 	%rd366, %rd2, %rd365;
	ld.global.u64 	%rd227, [%rd366];
	or.b64  	%rd367, %rd558, %rd227;
	and.b64  	%rd368, %rd367, -4294967296;
	setp.ne.s64 	%p20, %rd368, 0;
	@%p20 bra 	$L__BB164_106;
	cvt.u32.u64 	%r118, %rd227;
	cvt.u32.u64 	%r119, %rd558;
	div.u32 	%r120, %r119, %r118;
	mul.lo.s32 	%r121, %r120, %r118;
	sub.s32 	%r122, %r119, %r121;
	cvt.u64.u32 	%rd564, %r120;
	cvt.u64.u32 	%rd561, %r122;
	bra.uni 	$L__BB164_107;
$L__BB164_106:
	div.s64 	%rd564, %rd558, %rd227;
	mul.lo.s64 	%rd369, %rd564, %rd227;
	sub.s64 	%rd561, %rd558, %rd369;
$L__BB164_107:
	add.s64 	%rd371, %rd1, %rd365;
	ld.global.u64 	%rd372, [%rd371];
	mad.lo.s64 	%rd373, %rd372, %rd561, %rd226;
	shl.b64 	%rd374, %rd373, 2;
	add.s64 	%rd573, %rd573, %rd374;
	add.s32 	%r241, %r241, -4;
$L__BB164_108:
	setp.eq.s32 	%p21, %r43, 0;
	@%p21 bra 	$L__BB164_122;
	setp.eq.s32 	%p22, %r43, 1;
	@%p22 bra 	$L__BB164_117;
	mul.wide.u32 	%rd376, %r241, 8;
	add.s64 	%rd377, %rd2, %rd376;
	ld.global.u64 	%rd238, [%rd377];
	or.b64  	%rd378, %rd564, %rd238;
	and.b64  	%rd379, %rd378, -4294967296;
	setp.ne.s64 	%p23, %rd379, 0;
	@%p23 bra 	$L__BB164_112;
	cvt.u32.u64 	%r123, %rd238;
	cvt.u32.u64 	%r124, %rd564;
	div.u32 	%r125, %r124, %r123;
	mul.lo.s32 	%r126, %r125, %r123;
	sub.s32 	%r127, %r124, %r126;
	cvt.u64.u32 	%rd565, %r125;
	cvt.u64.u32 	%rd566, %r127;
	bra.uni 	$L__BB164_113;
$L__BB164_112:
	div.s64 	%rd565, %rd564, %rd238;
	mul.lo.s64 	%rd380, %rd565, %rd238;
	sub.s64 	%rd566, %rd564, %rd380;
$L__BB164_113:
	add.s64 	%rd382, %rd1, %rd376;
	ld.global.u64 	%rd383, [%rd382];
	mul.lo.s64 	%rd245, %rd383, %rd566;
	add.s32 	%r49, %r241, -1;
	mul.wide.u32 	%rd384, %r49, 8;
	add.s64 	%rd385, %rd2, %rd384;
	ld.global.u64 	%rd246, [%rd385];
	or.b64  	%rd386, %rd565, %rd246;
	and.b64  	%rd387, %rd386, -4294967296;
	setp.ne.s64 	%p24, %rd387, 0;
	@%p24 bra 	$L__BB164_115;
	cvt.u32.u64 	%r128, %rd246;
	cvt.u32.u64 	%r129, %rd565;
	div.u32 	%r130, %r129, %r128;
	mul.lo.s32 	%r131, %r130, %r128;
	sub.s32 	%r132, %r129, %r131;
	cvt.u64.u32 	%rd564, %r130;
	cvt.u64.u32 	%rd568, %r132;
	bra.uni 	$L__BB164_116;
$L__BB164_115:
	div.s64 	%rd564, %rd565, %rd246;
	mul.lo.s64 	%rd388, %rd564, %rd246;
	sub.s64 	%rd568, %rd565, %rd388;
$L__BB164_116:
	add.s64 	%rd390, %rd1, %rd384;
	ld.global.u64 	%rd391, [%rd390];
	mad.lo.s64 	%rd392, %rd391, %rd568, %rd245;
	shl.b64 	%rd393, %rd392, 2;
	add.s64 	%rd573, %rd573, %rd393;
	add.s32 	%r241, %r241, -2;
$L__BB164_117:
	and.b32  	%r133, %r25, 1;
	setp.eq.b32 	%p25, %r133, 1;
	not.pred 	%p26, %p25;
	@%p26 bra 	$L__BB164_122;
	mul.wide.u32 	%rd394, %r241, 8;
	add.s64 	%rd395, %rd2, %rd394;
	ld.global.u64 	%rd257, [%rd395];
	or.b64  	%rd396, %rd564, %rd257;
	and.b64  	%rd397, %rd396, -4294967296;
	setp.ne.s64 	%p27, %rd397, 0;
	@%p27 bra 	$L__BB164_120;
	cvt.u32.u64 	%r134, %rd257;
	cvt.u32.u64 	%r135, %rd564;
	rem.u32 	%r136, %r135, %r134;
	cvt.u64.u32 	%rd572, %r136;
	bra.uni 	$L__BB164_121;
$L__BB164_120:
	rem.s64 	%rd572, %rd564, %rd257;
$L__BB164_121:
	add.s64 	%rd399, %rd1, %rd394;
	ld.global.u64 	%rd400, [%rd399];
	mul.lo.s64 	%rd401, %rd400, %rd572;
	shl.b64 	%rd402, %rd401, 2;
	add.s64 	%rd573, %rd573, %rd402;
$L__BB164_122:
	ld.global.u32 	%r52, [%rd573];
	cvt.rn.f32.u32 	%f11, %r52;
	abs.f32 	%f12, %f11;
	setp.eq.s32 	%p28, %r52, 1;
	mov.f32 	%f218, 0f3F800000;
	@%p28 bra 	$L__BB164_126;
	setp.num.f32 	%p29, %f12, %f12;
	@%p29 bra 	$L__BB164_125;
	mov.f32 	%f74, 0f40400000;
	add.rn.f32 	%f218, %f11, %f74;
	bra.uni 	$L__BB164_126;
$L__BB164_125:
	setp.lt.f32 	%p30, %f12, 0f00800000;
	mul.f32 	%f17, %f12, 0f4B800000;
	selp.f32 	%f18, %f17, %f12, %p30;
	mov.b32 	%r137, %f18;
	add.s32 	%r138, %r137, -1060439283;
	and.b32  	%r139, %r138, -8388608;
	sub.s32 	%r140, %r137, %r139;
	mov.b32 	%f19, %r140;
	cvt.rn.f32.s32 	%f20, %r139;
	selp.f32 	%f21, 0fC1C00000, 0f00000000, %p30;
	fma.rn.f32 	%f22, %f20, 0f34000000, %f21;
	add.f32 	%f23, %f19, 0fBF800000;
	add.f32 	%f24, %f19, 0f3F800000;
	rcp.approx.ftz.f32 	%f25, %f24;
	add.f32 	%f26, %f23, %f23;
	mul.f32 	%f27, %f26, %f25;
	mul.f32 	%f28, %f27, %f27;
	neg.f32 	%f29, %f27;
	sub.f32 	%f30, %f23, %f27;
	add.f32 	%f31, %f30, %f30;
	fma.rn.f32 	%f32, %f29, %f23, %f31;
	mul.rn.f32 	%f33, %f25, %f32;
	fma.rn.f32 	%f34, %f28, 0f3A2C32E4, 0f3B52E7DB;
	fma.rn.f32 	%f35, %f34, %f28, 0f3C93BB73;
	fma.rn.f32 	%f36, %f35, %f28, 0f3DF6384F;
	mul.rn.f32 	%f37, %f36, %f28;
	fma.rn.f32 	%f38, %f27, 0f3FB8AA3B, %f22;
	mul.f32 	%f39, %f37, 0f40400000;
	sub.f32 	%f40, %f22, %f38;
	fma.rn.f32 	%f41, %f27, 0f3FB8AA3B, %f40;
	fma.rn.f32 	%f42, %f33, 0f3FB8AA3B, %f41;
	fma.rn.f32 	%f43, %f27, 0f32A55E34, %f42;
	fma.rn.f32 	%f44, %f39, %f33, %f43;
	fma.rn.f32 	%f45, %f37, %f27, %f44;
	add.rn.f32 	%f46, %f38, %f45;
	mov.f32 	%f47, 0f40400000;
	mul.rn.f32 	%f48, %f46, %f47;
	cvt.rni.f32.f32 	%f49, %f48;
	sub.f32 	%f50, %f48, %f49;
	neg.f32 	%f51, %f48;
	fma.rn.f32 	%f52, %f46, 0f40400000, %f51;
	neg.f32 	%f53, %f38;
	add.rn.f32 	%f54, %f46, %f53;
	neg.f32 	%f55, %f54;
	add.rn.f32 	%f56, %f45, %f55;
	fma.rn.f32 	%f57, %f56, 0f40400000, %f52;
	add.f32 	%f58, %f50, %f57;
	setp.gt.f32 	%p31, %f49, 0f00000000;
	selp.b32 	%r141, 0, -2097152000, %p31;
	setp.eq.s32 	%p32, %r52, 0;
	setp.eq.f32 	%p33, %f12, 0f7F800000;
	add.f32 	%f59, %f11, %f11;
	setp.lt.f32 	%p34, %f48, 0f00000000;
	selp.f32 	%f60, 0f00000000, 0f7F800000, %p34;
	abs.f32 	%f61, %f48;
	setp.gt.f32 	%p35, %f61, 0f43180000;
	cvt.rzi.s32.f32 	%r142, %f49;
	shl.b32 	%r143, %r142, 23;
	sub.s32 	%r144, %r143, %r141;
	mov.b32 	%f62, %r144;
	add.s32 	%r145, %r141, 2130706432;
	mov.b32 	%f63, %r145;
	fma.rn.f32 	%f64, %f58, 0f391FCB8E, 0f3AAF85ED;
	fma.rn.f32 	%f65, %f64, %f58, 0f3C1D9856;
	fma.rn.f32 	%f66, %f65, %f58, 0f3D6357BB;
	fma.rn.f32 	%f67, %f66, %f58, 0f3E75FDEC;
	fma.rn.f32 	%f68, %f67, %f58, 0f3F317218;
	fma.rn.f32 	%f69, %f68, %f58, 0f3F800000;
	mul.f32 	%f70, %f69, %f63;
	mul.f32 	%f71, %f70, %f62;
	selp.f32 	%f72, %f60, %f71, %p35;
	selp.f32 	%f73, %f59, %f72, %p33;
	selp.f32 	%f218, %f59, %f73, %p32;
$L__BB164_126:
	st.shared.f32 	[%r5], %f218;
$L__BB164_127:
	bar.sync 	0;
	setp.lt.u32 	%p73, %r243, 66;
	@%p73 bra 	$L__BB164_131;
$L__BB164_128:
	shr.u32 	%r54, %r243, 1;
	setp.ge.u32 	%p74, %r1, %r54;
	@%p74 bra 	$L__BB164_130;
	ld.shared.f32 	%f194, [%r5];
	shl.b32 	%r232, %r54, 2;
	add.s32 	%r233, %r5, %r232;
	ld.shared.f32 	%f195, [%r233];
	add.f32 	%f196, %f194, %f195;
	st.shared.f32 	[%r5], %f196;
$L__BB164_130:
	bar.sync 	0;
	setp.gt.u32 	%p75, %r243, 131;
	mov.u32 	%r243, %r54;
	@%p75 bra 	$L__BB164_128;
$L__BB164_131:
	setp.gt.u32 	%p76, %r1, 31;
	@%p76 bra 	$L__BB164_134;
	ld.volatile.shared.f32 	%f197, [%r5];
	ld.volatile.shared.f32 	%f198, [%r5+128];
	add.f32 	%f199, %f197, %f198;
	st.volatile.shared.f32 	[%r5], %f199;
	ld.volatile.shared.f32 	%f200, [%r5];
	ld.volatile.shared.f32 	%f201, [%r5+64];
	add.f32 	%f202, %f200, %f201;
	st.volatile.shared.f32 	[%r5], %f202;
	ld.volatile.shared.f32 	%f203, [%r5];
	ld.volatile.shared.f32 	%f204, [%r5+32];
	add.f32 	%f205, %f203, %f204;
	st.volatile.shared.f32 	[%r5], %f205;
	ld.volatile.shared.f32 	%f206, [%r5];
	ld.volatile.shared.f32 	%f207, [%r5+16];
	add.f32 	%f208, %f206, %f207;
	st.volatile.shared.f32 	[%r5], %f208;
	ld.volatile.shared.f32 	%f209, [%r5];
	ld.volatile.shared.f32 	%f210, [%r5+8];
	add.f32 	%f211, %f209, %f210;
	st.volatile.shared.f32 	[%r5], %f211;
	ld.volatile.shared.f32 	%f212, [%r5];
	ld.volatile.shared.f32 	%f213, [%r5+4];
	add.f32 	%f214, %f212, %f213;
	st.volatile.shared.f32 	[%r5], %f214;
	setp.ne.s32 	%p77, %r1, 0;
	@%p77 bra 	$L__BB164_134;
	ld.param.u64 	%rd488, [contiguous_reducel32_u32_param_8];
	ld.param.u64 	%rd487, [contiguous_reducel32_u32_param_0];
	ld.shared.f32 	%f215, [reducel3sdata_u32];
	cvt.u64.u32 	%rd482, %r2;
	mad.lo.s64 	%rd483, %rd488, %rd4, %rd482;
	cvta.to.global.u64 	%rd484, %rd487;
	shl.b64 	%rd485, %rd483, 2;
	add.s64 	%rd486, %rd484, %rd485;
	st.global.f32 	[%rd486], %f215;
$L__BB164_134:
	ret;

}
	// .globl	contiguous_reducel322_u32
.visible .entry contiguous_reducel322_u32(
	.param .u64 .ptr .align 1 contiguous_reducel322_u32_param_0,
	.param .u64 .ptr .align 1 contiguous_reducel322_u32_param_1,
	.param .u64 contiguous_reducel322_u32_param_2,
	.param .u64 contiguous_reducel322_u32_param_3,
	.param .u64 contiguous_reducel322_u32_param_4,
	.param .u64 contiguous_reducel322_u32_param_5
)
{
	.reg .pred 	%p<9>;
	.reg .b32 	%r<18>;
	.reg .b32 	%f<27>;
	.reg .b64 	%rd<28>;

	ld.param.u64 	%rd5, [contiguous_reducel322_u32_param_0];
	ld.param.u64 	%rd8, [contiguous_reducel322_u32_param_1];
	ld.param.u64 	%rd9, [contiguous_reducel322_u32_param_2];
	ld.param.u64 	%rd6, [contiguous_reducel322_u32_param_3];
	ld.param.u64 	%rd10, [contiguous_reducel322_u32_param_4];
	ld.param.u64 	%rd7, [contiguous_reducel322_u32_param_5];
	cvta.to.global.u64 	%rd1, %rd8;
	mov.u32 	%r1, %tid.x;
	mov.u32 	%r2, %ctaid.x;
	mov.u32 	%r17, %ntid.x;
	mul.lo.s32 	%r8, %r2, %r17;
	shl.b32 	%r9, %r8, 1;
	add.s32 	%r4, %r9, %r1;
	shl.b32 	%r10, %r1, 2;
	mov.u32 	%r11, reducel3sdata_u32;
	add.s32 	%r5, %r11, %r10;
	mov.b32 	%r12, 0;
	st.shared.u32 	[%r5], %r12;
	mov.u32 	%r13, %ctaid.y;
	cvt.u64.u32 	%rd11, %r13;
	add.s64 	%rd2, %rd9, %rd11;
	setp.ge.u64 	%p1, %rd2, %rd10;
	@%p1 bra 	$L__BB165_12;
	add.s32 	%r14, %r4, %r17;
	cvt.u64.u32 	%rd3, %r14;
	setp.le.u64 	%p2, %rd6, %rd3;
	@%p2 bra 	$L__BB165_3;
	cvt.u64.u32 	%rd15, %r4;
	mul.lo.s64 	%rd16, %rd2, %rd6;
	add.s64 	%rd17, %rd16, %rd15;
	shl.b64 	%rd18, %rd17, 2;
	add.s64 	%rd19, %rd1, %rd18;
	ld.global.f32 	%f2, [%rd19];
	add.s64 	%rd20, %rd16, %rd3;
	shl.b64 	%rd21, %rd20, 2;
	add.s64 	%rd22, %rd1, %rd21;
	ld.global.f32 	%f3, [%rd22];
	add.f32 	%f4, %f2, %f3;
	st.shared.f32 	[%r5], %f4;
	bra.uni 	$L__BB165_5;
$L__BB165_3:
	cvt.u64.u32 	%rd4, %r4;
	setp.le.u64 	%p3, %rd6, %rd4;
	@%p3 bra 	$L__BB165_5;
	mad.lo.s64 	%rd12, %rd2, %rd6, %rd4;
	shl.b64 	%rd13, %rd12, 2;
	add.s64 	%rd14, %rd1, %rd13;
	ld.global.f32 	%f1, [%rd14];
	st.shared.f32 	[%r5], %f1;
$L__BB165_5:
	bar.sync 	0;
	setp.lt.u32 	%p4, %r17, 66;
	@%p4 bra 	$L__BB165_9;
$L__BB165_6:
	shr.u32 	%r7, %r17, 1;
	setp.ge.u32 	%p5, %r1, %r7;
	@%p5 bra 	$L__BB165_8;
	ld.shared.f32 	%f5, [%r5];
	shl.b32 	%r15, %r7, 2;
	add.s32 	%r16, %r5, %r15;
	ld.shared.f32 	%f6, [%r16];
	add.f32 	%f7, %f5, %f6;
	st.shared.f32 	[%r5], %f7;
$L__BB165_8:
	bar.sync 	0;
	setp.gt.u32 	%p6, %r17, 131;
	mov.u32 	%r17, %r7;
	@%p6 bra 	$L__BB165_6;
$L__BB165_9:
	setp.gt.u32 	%p7, %r1, 31;
	@%p7 bra 	$L__BB165_12;
	ld.volatile.shared.f32 	%f8, [%r5];
	ld.volatile.shared.f32 	%f9, [%r5+128];
	add.f32 	%f10, %f8, %f9;
	st.volatile.shared.f32 	[%r5], %f10;
	ld.volatile.shared.f32 	%f11, [%r5];
	ld.volatile.shared.f32 	%f12, [%r5+64];
	add.f32 	%f13, %f11, %f12;
	st.volatile.shared.f32 	[%r5], %f13;
	ld.volatile.shared.f32 	%f14, [%r5];
	ld.volatile.shared.f32 	%f15, [%r5+32];
	add.f32 	%f16, %f14, %f15;
	st.volatile.shared.f32 	[%r5], %f16;
	ld.volatile.shared.f32 	%f17, [%r5];
	ld.volatile.shared.f32 	%f18, [%r5+16];
	add.f32 	%f19, %f17, %f18;
	st.volatile.shared.f32 	[%r5], %f19;
	ld.volatile.shared.f32 	%f20, [%r5];
	ld.volatile.shared.f32 	%f21, [%r5+8];
	add.f32 	%f22, %f20, %f21;
	st.volatile.shared.f32 	[%r5], %f22;
	ld.volatile.shared.f32 	%f23, [%r5];
	ld.volatile.shared.f32 	%f24, [%r5+4];
	add.f32 	%f25, %f23, %f24;
	st.volatile.shared.f32 	[%r5], %f25;
	setp.ne.s32 	%p8, %r1, 0;
	@%p8 bra 	$L__BB165_12;
	ld.shared.f32 	%f26, [reducel3sdata_u32];
	cvt.u64.u32 	%rd23, %r2;
	mad.lo.s64 	%rd24, %rd7, %rd2, %rd23;
	cvta.to.global.u64 	%rd25, %rd5;
	shl.b64 	%rd26, %rd24, 2;
	add.s64 	%rd27, %rd25, %rd26;
	st.global.f32 	[%rd27], %f26;
$L__BB165_12:
	ret;

}
	// .globl	contiguous_reducel33_u32
.visible .entry contiguous_reducel33_u32(
	.param .u64 .ptr .align 1 contiguous_reducel33_u32_param_0,
	.param .u64 .ptr .align 1 contiguous_reducel33_u32_param_1,
	.param .u64 .ptr .align 1 contiguous_reducel33_u32_param_2,
	.param .u64 .ptr .align 1 contiguous_reducel33_u32_param_3,
	.param .u64 contiguous_reducel33_u32_param_4,
	.param .u64 contiguous_reducel33_u32_param_5,
	.param .u64 contiguous_reducel33_u32_param_6
)
{
	.reg .pred 	%p<46>;
	.reg .b32 	%r<215>;
	.reg .b32 	%f<119>;
	.reg .b64 	%rd<308>;

	ld.param.u64 	%rd144, [contiguous_reducel33_u32_param_0];
	ld.param.u64 	%rd145, [contiguous_reducel33_u32_param_1];
	ld.param.u64 	%rd148, [contiguous_reducel33_u32_param_2];
	ld.param.u64 	%rd149, [contiguous_reducel33_u32_param_3];
	ld.param.u64 	%rd146, [contiguous_reducel33_u32_param_4];
	ld.param.u64 	%rd147, [contiguous_reducel33_u32_param_5];
	ld.param.u64 	%rd150, [contiguous_reducel33_u32_param_6];
	cvta.to.global.u64 	%rd1, %rd149;
	cvta.to.global.u64 	%rd2, %rd148;
	mov.u32 	%r1, %tid.y;
	mov.u32 	%r2, %ntid.x;
	mov.u32 	%r3, %tid.x;
	mad.lo.s32 	%r65, %r1, %r2, %r3;
	mov.u32 	%r66, %ctaid.x;
	mad.lo.s32 	%r67, %r66, %r2, %r3;
	mov.u32 	%r4, %ctaid.y;
	mov.u32 	%r5, %ntid.y;
	mad.lo.s32 	%r68, %r4, %r5, %r1;
	shl.b32 	%r69, %r65, 2;
	mov.u32 	%r70, reducel3sdata_u32;
	add.s32 	%r7, %r70, %r69;
	mov.b32 	%r71, 0;
	st.shared.u32 	[%r7], %r71;
	cvt.u64.u32 	%rd3, %r67;
	setp.le.u64 	%p1, %rd147, %rd3;
	cvt.u64.u32 	%rd152, %r68;
	setp.le.u64 	%p2, %rd150, %rd152;
	or.pred  	%p3, %p1, %p2;
	@%p3 bra 	$L__BB166_80;
	cvt.u32.u64 	%r72, %rd3;
	cvt.u32.u64 	%r73, %rd147;
	mad.lo.s32 	%r205, %r68, %r73, %r72;
	cvt.u32.u64 	%r9, %rd146;
	add.s32 	%r204, %r9, -1;
	setp.lt.s32 	%p4, %r204, 0;
	mov.b64 	%rd307, 0;
	@%p4 bra 	$L__BB166_59;
	setp.lt.u32 	%p5, %r204, 7;
	mov.b64 	%rd307, 0;
	@%p5 bra 	$L__BB166_30;
	add.s32 	%r200, %r9, -4;
	and.b32  	%r74, %r9, -8;
	neg.s32 	%r199, %r74;
	mov.b64 	%rd307, 0;
$L__BB166_4:
	.pragma "nounroll";
	add.s32 	%r16, %r200, 3;
	cvt.u64.u32 	%rd5, %r205;
	mul.wide.u32 	%rd157, %r16, 8;
	add.s64 	%rd158, %rd2, %rd157;
	ld.global.u64 	%rd6, [%rd158];
	and.b64  	%rd159, %rd6, -4294967296;
	setp.ne.s64 	%p6, %rd159, 0;
	@%p6 bra 	$L__BB166_6;
	cvt.u32.u64 	%r75, %rd6;
	cvt.u32.u64 	%r76, %rd5;
	div.u32 	%r77, %r76, %r75;
	mul.lo.s32 	%r78, %r77, %r75;
	sub.s32 	%r79, %r76, %r78;
	cvt.u64.u32 	%rd272, %r77;
	cvt.u64.u32 	%rd273, %r79;
	bra.uni 	$L__BB166_7;
$L__BB166_6:
	div.s64 	%rd272, %rd5, %rd6;
	mul.lo.s64 	%rd160, %rd272, %rd6;
	sub.s64 	%rd273, %rd5, %rd160;
$L__BB166_7:
	mul.wide.u32 	%rd161, %r16, 8;
	add.s64 	%rd162, %rd1, %rd161;
	ld.global.u64 	%rd163, [%rd162];
	mad.lo.s64 	%rd13, %rd163, %rd273, %rd307;
	add.s32 	%r17, %r200, 2;
	and.b64  	%rd14, %rd272, 4294967295;
	mul.wide.u32 	%rd164, %r17, 8;
	add.s64 	%rd165, %rd2, %rd164;
	ld.global.u64 	%rd15, [%rd165];
	and.b64  	%rd166, %rd15, -4294967296;
	setp.ne.s64 	%p7, %rd166, 0;
	@%p7 bra 	$L__BB166_9;
	cvt.u32.u64 	%r80, %rd15;
	cvt.u32.u64 	%r81, %rd14;
	div.u32 	%r82, %r81, %r80;
	mul.lo.s32 	%r83, %r82, %r80;
	sub.s32 	%r84, %r81, %r83;
	cvt.u64.u32 	%rd274, %r82;
	cvt.u64.u32 	%rd275, %r84;
	bra.uni 	$L__BB166_10;
$L__BB166_9:
	div.s64 	%rd274, %rd14, %rd15;
	mul.lo.s64 	%rd167, %rd274, %rd15;
	sub.s64 	%rd275, %rd14, %rd167;
$L__BB166_10:
	mul.wide.u32 	%rd168, %r17, 8;
	add.s64 	%rd169, %rd1, %rd168;
	ld.global.u64 	%rd170, [%rd169];
	mad.lo.s64 	%rd22, %rd170, %rd275, %rd13;
	add.s32 	%r18, %r200, 1;
	and.b64  	%rd23, %rd274, 4294967295;
	mul.wide.u32 	%rd171, %r18, 8;
	add.s64 	%rd172, %rd2, %rd171;
	ld.global.u64 	%rd24, [%rd172];
	and.b64  	%rd173, %rd24, -4294967296;
	setp.ne.s64 	%p8, %rd173, 0;
	@%p8 bra 	$L__BB166_12;
	cvt.u32.u64 	%r85, %rd24;
	cvt.u32.u64 	%r86, %rd23;
	div.u32 	%r87, %r86, %r85;
	mul.lo.s32 	%r88, %r87, %r85;
	sub.s32 	%r89, %r86, %r88;
	cvt.u64.u32 	%rd276, %r87;
	cvt.u64.u32 	%rd277, %r89;
	bra.uni 	$L__BB166_13;
$L__BB166_12:
	div.s64 	%rd276, %rd23, %rd24;
	mul.lo.s64 	%rd174, %rd276, %rd24;
	sub.s64 	%rd277, %rd23, %rd174;
$L__BB166_13:
	mul.wide.u32 	%rd175, %r18, 8;
	add.s64 	%rd176, %rd1, %rd175;
	ld.global.u64 	%rd177, [%rd176];
	mad.lo.s64 	%rd31, %rd177, %rd277, %rd22;
	and.b64  	%rd32, %rd276, 4294967295;
	mul.wide.u32 	%rd178, %r200, 8;
	add.s64 	%rd179, %rd2, %rd178;
	ld.global.u64 	%rd33, [%rd179];
	and.b64  	%rd180, %rd33, -4294967296;
	setp.ne.s64 	%p9, %rd180, 0;
	@%p9 bra 	$L__BB166_15;
	cvt.u32.u64 	%r90, %rd33;
	cvt.u32.u64 	%r91, %rd32;
	div.u32 	%r92, %r91, %r90;
	mul.lo.s32 	%r93, %r92, %r90;
	sub.s32 	%r94, %r91, %r93;
	cvt.u64.u32 	%rd278, %r92;
	cvt.u64.u32 	%rd279, %r94;
	bra.uni 	$L__BB166_16;
$L__BB166_15:
	div.s64 	%rd278, %rd32, %rd33;
	mul.lo.s64 	%rd181, %rd278, %rd33;
	sub.s64 	%rd279, %rd32, %rd181;
$L__BB166_16:
	mul.wide.u32 	%rd182, %r200, 8;
	add.s64 	%rd183, %rd1, %rd182;
	ld.global.u64 	%rd184, [%rd183];
	mad.lo.s64 	%rd40, %rd184, %rd279, %rd31;
	add.s32 	%r19, %r200, -1;
	and.b64  	%rd41, %rd278, 4294967295;
	mul.wide.u32 	%rd185, %r19, 8;
	add.s64 	%rd186, %rd2, %rd185;
	ld.global.u64 	%rd42, [%rd186];
	and.b64  	%rd187, %rd42, -4294967296;
	setp.ne.s64 	%p10, %rd187, 0;
	@%p10 bra 	$L__BB166_18;
	cvt.u32.u64 	%r95, %rd42;
	cvt.u32.u64 	%r96, %rd41;
	div.u32 	%r97, %r96, %r95;
	mul.lo.s32 	%r98, %r97, %r95;
	sub.s32 	%r99, %r96, %r98;
	cvt.u64.u32 	%rd280, %r97;
	cvt.u64.u32 	%rd281, %r99;
	bra.uni 	$L__BB166_19;
$L__BB166_18:
	div.s64 	%rd280, %rd41, %rd42;
	mul.lo.s64 	%rd188, %rd280, %rd42;
	sub.s64 	%rd281, %rd41, %rd188;
$L__BB166_19:
	mul.wide.u32 	%rd189, %r19, 8;
	add.s64 	%rd190, %rd1, %rd189;
	ld.global.u64 	%rd191, [%rd190];
	mad.lo.s64 	%rd49, %rd191, %rd281, %rd40;
	add.s32 	%r20, %r200, -2;
	and.b64  	%rd50, %rd280, 4294967295;
	mul.wide.u32 	%rd192, %r20, 8;
	add.s64 	%rd193, %rd2, %rd192;
	ld.global.u64 	%rd51, [%rd193];
	and.b64  	%rd194, %rd51, -4294967296;
	setp.ne.s64 	%p11, %rd194, 0;
	@%p11 bra 	$L__BB166_21;
	cvt.u32.u64 	%r100, %rd51;
	cvt.u32.u64 	%r101, %rd50;
	div.u32 	%r102, %r101, %r100;
	mul.lo.s32 	%r103, %r102, %r100;
	sub.s32 	%r104, %r101, %r103;
	cvt.u64.u32 	%rd282, %r102;
	cvt.u64.u32 	%rd283, %r104;
	bra.uni 	$L__BB166_22;
$L__BB166_21:
	div.s64 	%rd282, %rd50, %rd51;
	mul.lo.s64 	%rd195, %rd282, %rd51;
	sub.s64 	%rd283, %rd50, %rd195;
$L__BB166_22:
	mul.wide.u32 	%rd196, %r20, 8;
	add.s64 	%rd197, %rd1, %rd196;
	ld.global.u64 	%rd198, [%rd197];
	mad.lo.s64 	%rd58, %rd198, %rd283, %rd49;
	add.s32 	%r21, %r200, -3;
	and.b64  	%rd59, %rd282, 4294967295;
	mul.wide.u32 	%rd199, %r21, 8;
	add.s64 	%rd200, %rd2, %rd199;
	ld.global.u64 	%rd60, [%rd200];
	and.b64  	%rd201, %rd60, -4294967296;
	setp.ne.s64 	%p12, %rd201, 0;
	@%p12 bra 	$L__BB166_24;
	cvt.u32.u64 	%r105, %rd60;
	cvt.u32.u64 	%r106, %rd59;
	div.u32 	%r107, %r106, %r105;
	mul.lo.s32 	%r108, %r107, %r105;
	sub.s32 	%r109, %r106, %r108;
	cvt.u64.u32 	%rd284, %r107;
	cvt.u64.u32 	%rd285, %r109;
	bra.uni 	$L__BB166_25;
$L__BB166_24:
	div.s64 	%rd284, %rd59, %rd60;
	mul.lo.s64 	%rd202, %rd284, %rd60;
	sub.s64 	%rd285, %rd59, %rd202;
$L__BB166_25:
	mul.wide.u32 	%rd203, %r21, 8;
	add.s64 	%rd204, %rd1, %rd203;
	ld.global.u64 	%rd205, [%rd204];
	mad.lo.s64 	%rd67, %rd205, %rd285, %rd58;
	and.b64  	%rd68, %rd284, 4294967295;
	add.s32 	%r110, %r200, -4;
	mul.wide.u32 	%rd206, %r110, 8;
	add.s64 	%rd207, %rd2, %rd206;
	ld.global.u64 	%rd69, [%rd207];
	and.b64  	%rd208, %rd69, -4294967296;
	setp.ne.s64 	%p13, %rd208, 0;
	@%p13 bra 	$L__BB166_27;
	cvt.u32.u64 	%r111, %rd69;
	cvt.u32.u64 	%r112, %rd68;
	div.u32 	%r113, %r112, %r111;
	mul.lo.s32 	%r114, %r113, %r111;
	sub.s32 	%r115, %r112, %r114;
	cvt.u64.u32 	%rd286, %r113;
	cvt.u64.u32 	%rd287, %r115;
	bra.uni 	$L__BB166_28;
$L__BB166_27:
	div.s64 	%rd286, %rd68, %rd69;
	mul.lo.s64 	%rd209, %rd286, %rd69;
	sub.s64 	%rd287, %rd68, %rd209;
$L__BB166_28:
	mul.wide.u32 	%rd210, %r110, 8;
	add.s64 	%rd211, %rd1, %rd210;
	ld.global.u64 	%rd212, [%rd211];
	mad.lo.s64 	%rd307, %rd212, %rd287, %rd67;
	cvt.u32.u64 	%r205, %rd286;
	add.s32 	%r200, %r200, -8;
	add.s32 	%r199, %r199, 8;
	setp.ne.s32 	%p14, %r199, 0;
	@%p14 bra 	$L__BB166_4;
	add.s32 	%r204, %r200, 3;
$L__BB166_30:
	and.b32  	%r28, %r9, 7;
	setp.eq.s32 	%p15, %r28, 0;
	@%p15 bra 	$L__BB166_59;
	and.b32  	%r29, %r9, 3;
	setp.lt.u32 	%p16, %r28, 4;
	@%p16 bra 	$L__BB166_45;
	cvt.u64.u32 	%rd79, %r205;
	mul.wide.u32 	%rd214, %r204, 8;
	add.s64 	%rd215, %rd2, %rd214;
	ld.global.u64 	%rd80, [%rd215];
	and.b64  	%rd216, %rd80, -4294967296;
	setp.ne.s64 	%p17, %rd216, 0;
	@%p17 bra 	$L__BB166_34;
	cvt.u32.u64 	%r117, %rd80;
	cvt.u32.u64 	%r118, %rd79;
	div.u32 	%r119, %r118, %r117;
	mul.lo.s32 	%r120, %r119, %r117;
	sub.s32 	%r121, %r118, %r120;
	cvt.u64.u32 	%rd290, %r119;
	cvt.u64.u32 	%rd291, %r121;
	bra.uni 	$L__BB166_35;
$L__BB166_34:
	div.s64 	%rd290, %rd79, %rd80;
	mul.lo.s64 	%rd217, %rd290, %rd80;
	sub.s64 	%rd291, %rd79, %rd217;
$L__BB166_35:
	mul.wide.u32 	%rd218, %r204, 8;
	add.s64 	%rd219, %rd1, %rd218;
	ld.global.u64 	%rd220, [%rd219];
	mad.lo.s64 	%rd87, %rd220, %rd291, %rd307;
	add.s32 	%r30, %r204, -1;
	and.b64  	%rd88, %rd290, 4294967295;
	mul.wide.u32 	%rd221, %r30, 8;
	add.s64 	%rd222, %rd2, %rd221;
	ld.global.u64 	%rd89, [%rd222];
	and.b64  	%rd223, %rd89, -4294967296;
	setp.ne.s64 	%p18, %rd223, 0;
	@%p18 bra 	$L__BB166_37;
	cvt.u32.u64 	%r122, %rd89;
	cvt.u32.u64 	%r123, %rd88;
	div.u32 	%r124, %r123, %r122;
	mul.lo.s32 	%r125, %r124, %r122;
	sub.s32 	%r126, %r123, %r125;
	cvt.u64.u32 	%rd292, %r124;
	cvt.u64.u32 	%rd293, %r126;
	bra.uni 	$L__BB166_38;
$L__BB166_37:
	div.s64 	%rd292, %rd88, %rd89;
	mul.lo.s64 	%rd224, %rd292, %rd89;
	sub.s64 	%rd293, %rd88, %rd224;
$L__BB166_38:
	mul.wide.u32 	%rd225, %r30, 8;
	add.s64 	%rd226, %rd1, %rd225;
	ld.global.u64 	%rd227, [%rd226];
	mad.lo.s64 	%rd96, %rd227, %rd293, %rd87;
	add.s32 	%r31, %r204, -2;
	and.b64  	%rd97, %rd292, 4294967295;
	mul.wide.u32 	%rd228, %r31, 8;
	add.s64 	%rd229, %rd2, %rd228;
	ld.global.u64 	%rd98, [%rd229];
	and.b64  	%rd230, %rd98, -4294967296;
	setp.ne.s64 	%p19, %rd230, 0;
	@%p19 bra 	$L__BB166_40;
	cvt.u32.u64 	%r127, %rd98;
	cvt.u32.u64 	%r128, %rd97;
	div.u32 	%r129, %r128, %r127;
	mul.lo.s32 	%r130, %r129, %r127;
	sub.s32 	%r131, %r128, %r130;
	cvt.u64.u32 	%rd294, %r129;
	cvt.u64.u32 	%rd295, %r131;
	bra.uni 	$L__BB166_41;
$L__BB166_40:
	div.s64 	%rd294, %rd97, %rd98;
	mul.lo.s64 	%rd231, %rd294, %rd98;
	sub.s64 	%rd295, %rd97, %rd231;
$L__BB166_41:
	mul.wide.u32 	%rd232, %r31, 8;
	add.s64 	%rd233, %rd1, %rd232;
	ld.global.u64 	%rd234, [%rd233];
	mad.lo.s64 	%rd105, %rd234, %rd295, %rd96;
	add.s32 	%r32, %r204, -3;
	and.b64  	%rd106, %rd294, 4294967295;
	mul.wide.u32 	%rd235, %r32, 8;
	add.s64 	%rd236, %rd2, %rd235;
	ld.global.u64 	%rd107, [%rd236];
	and.b64  	%rd237, %rd107, -4294967296;
	setp.ne.s64 	%p20, %rd237, 0;
	@%p20 bra 	$L__BB166_43;
	cvt.u32.u64 	%r132, %rd107;
	cvt.u32.u64 	%r133, %rd106;
	div.u32 	%r134, %r133, %r132;
	mul.lo.s32 	%r135, %r134, %r132;
	sub.s32 	%r136, %r133, %r135;
	cvt.u64.u32 	%rd296, %r134;
	cvt.u64.u32 	%rd297, %r136;
	bra.uni 	$L__BB166_44;
$L__BB166_43:
	div.s64 	%rd296, %rd106, %rd107;
	mul.lo.s64 	%rd238, %rd296, %rd107;
	sub.s64 	%rd297, %rd106, %rd238;
$L__BB166_44:
	mul.wide.u32 	%rd239, %r32, 8;
	add.s64 	%rd240, %rd1, %rd239;
	ld.global.u64 	%rd241, [%rd240];
	mad.lo.s64 	%rd307, %rd241, %rd297, %rd105;
	cvt.u32.u64 	%r205, %rd296;
	add.s32 	%r204, %r204, -4;
$L__BB166_45:
	setp.eq.s32 	%p21, %r29, 0;
	@%p21 bra 	$L__BB166_59;
	setp.eq.s32 	%p22, %r29, 1;
	@%p22 bra 	$L__BB166_54;
	cvt.u64.u32 	%rd117, %r205;
	mul.wide.u32 	%rd243, %r204, 8;
	add.s64 	%rd244, %rd2, %rd243;
	ld.global.u64 	%rd118, [%rd244];
	and.b64  	%rd245, %rd118, -4294967296;
	setp.ne.s64 	%p23, %rd245, 0;
	@%p23 bra 	$L__BB166_49;
	cvt.u32.u64 	%r137, %rd118;
	cvt.u32.u64 	%r138, %rd117;
	div.u32 	%r139, %r138, %r137;
	mul.lo.s32 	%r140, %r139, %r137;
	sub.s32 	%r141, %r138, %r140;
	cvt.u64.u32 	%rd300, %r139;
	cvt.u64.u32 	%rd301, %r141;
	bra.uni 	$L__BB166_50;
$L__BB166_49:
	div.s64 	%rd300, %rd117, %rd118;
	mul.lo.s64 	%rd246, %rd300, %rd118;
	sub.s64 	%rd301, %rd117, %rd246;
$L__BB166_50:
	add.s64 	%rd248, %rd1, %rd243;
	ld.global.u64 	%rd249, [%rd248];
	mad.lo.s64 	%rd125, %rd249, %rd301, %rd307;
	add.s32 	%r37, %r204, -1;
	and.b64  	%rd126, %rd300, 4294967295;
	mul.wide.u32 	%rd250, %r37, 8;
	add.s64 	%rd251, %rd2, %rd250;
	ld.global.u64 	%rd127, [%rd251];
	and.b64  	%rd252, %rd127, -4294967296;
	setp.ne.s64 	%p24, %rd252, 0;
	@%p24 bra 	$L__BB166_52;
	cvt.u32.u64 	%r142, %rd127;
	cvt.u32.u64 	%r143, %rd126;
	div.u32 	%r144, %r143, %r142;
	mul.lo.s32 	%r145, %r144, %r142;
	sub.s32 	%r146, %r143, %r145;
	cvt.u64.u32 	%rd302, %r144;
	cvt.u64.u32 	%rd303, %r146;
	bra.uni 	$L__BB166_53;
$L__BB166_52:
	div.s64 	%rd302, %rd126, %rd127;
	mul.lo.s64 	%rd253, %rd302, %rd127;
	sub.s64 	%rd303, %rd126, %rd253;
$L__BB166_53:
	add.s64 	%rd255, %rd1, %rd250;
	ld.global.u64 	%rd256, [%rd255];
	mad.lo.s64 	%rd307, %rd256, %rd303, %rd125;
	cvt.u32.u64 	%r205, %rd302;
	add.s32 	%r204, %r204, -2;
$L__BB166_54:
	and.b32  	%r147, %r9, 1;
	setp.eq.b32 	%p25, %r147, 1;
	not.pred 	%p26, %p25;
	@%p26 bra 	$L__BB166_59;
	cvt.u64.u32 	%rd137, %r205;
	mul.wide.u32 	%rd257, %r204, 8;
	add.s64 	%rd258, %rd2, %rd257;
	ld.global.u64 	%rd138, [%rd258];
	and.b64  	%rd259, %rd138, -4294967296;
	setp.ne.s64 	%p27, %rd259, 0;
	@%p27 bra 	$L__BB166_57;
	cvt.u32.u64 	%r148, %rd138;
	cvt.u32.u64 	%r149, %rd137;
	rem.u32 	%r150, %r149, %r148;
	cvt.u64.u32 	%rd306, %r150;
	bra.uni 	$L__BB166_58;
$L__BB166_57:
	rem.s64 	%rd306, %rd137, %rd138;
$L__BB166_58:
	add.s64 	%rd261, %rd1, %rd257;
	ld.global.u64 	%rd262, [%rd261];
	mad.lo.s64 	%rd307, %rd262, %rd306, %rd307;
$L__BB166_59:
	cvta.to.global.u64 	%rd263, %rd145;
	shl.b64 	%rd264, %rd307, 2;
	add.s64 	%rd265, %rd263, %rd264;
	ld.global.u32 	%r42, [%rd265];
	cvt.rn.f32.u32 	%f1, %r42;
	abs.f32 	%f2, %f1;
	setp.eq.s32 	%p28, %r42, 1;
	mov.f32 	%f109, 0f3F800000;
	@%p28 bra 	$L__BB166_63;
	setp.num.f32 	%p29, %f2, %f2;
	@%p29 bra 	$L__BB166_62;
	mov.f32 	%f79, 0f40400000;
	add.rn.f32 	%f109, %f1, %f79;
	bra.uni 	$L__BB166_63;
$L__BB166_62:
	setp.lt.f32 	%p30, %f2, 0f00800000;
	mul.f32 	%f22, %f2, 0f4B800000;
	selp.f32 	%f23, %f22, %f2, %p30;
	mov.b32 	%r151, %f23;
	add.s32 	%r152, %r151, -1060439283;
	and.b32  	%r153, %r152, -8388608;
	sub.s32 	%r154, %r151, %r153;
	mov.b32 	%f24, %r154;
	cvt.rn.f32.s32 	%f25, %r153;
	selp.f32 	%f26, 0fC1C00000, 0f00000000, %p30;
	fma.rn.f32 	%f27, %f25, 0f34000000, %f26;
	add.f32 	%f28, %f24, 0fBF800000;
	add.f32 	%f29, %f24, 0f3F800000;
	rcp.approx.ftz.f32 	%f30, %f29;
	add.f32 	%f31, %f28, %f28;
	mul.f32 	%f32, %f31, %f30;
	mul.f32 	%f33, %f32, %f32;
	neg.f32 	%f34, %f32;
	sub.f32 	%f35, %f28, %f32;
	add.f32 	%f36, %f35, %f35;
	fma.rn.f32 	%f37, %f34, %f28, %f36;
	mul.rn.f32 	%f38, %f30, %f37;
	fma.rn.f32 	%f39, %f33, 0f3A2C32E4, 0f3B52E7DB;
	fma.rn.f32 	%f40, %f39, %f33, 0f3C93BB73;
	fma.rn.f32 	%f41, %f40, %f33, 0f3DF6384F;
	mul.rn.f32 	%f42, %f41, %f33;
	fma.rn.f32 	%f43, %f32, 0f3FB8AA3B, %f27;
	mul.f32 	%f44, %f42, 0f40400000;
	sub.f32 	%f45, %f27, %f43;
	fma.rn.f32 	%f46, %f32, 0f3FB8AA3B, %f45;
	fma.rn.f32 	%f47, %f38, 0f3FB8AA3B, %f46;
	fma.rn.f32 	%f48, %f32, 0f32A55E34, %f47;
	fma.rn.f32 	%f49, %f44, %f38, %f48;
	fma.rn.f32 	%f50, %f42, %f32, %f49;
	add.rn.f32 	%f51, %f43, %f50;
	mov.f32 	%f52, 0f40400000;
	mul.rn.f32 	%f53, %f51, %f52;
	cvt.rni.f32.f32 	%f54, %f53;
	sub.f32 	%f55, %f53, %f54;
	neg.f32 	%f56, %f53;
	fma.rn.f32 	%f57, %f51, 0f40400000, %f56;
	neg.f32 	%f58, %f43;
	add.rn.f32 	%f59, %f51, %f58;
	neg.f32 	%f60, %f59;
	add.rn.f32 	%f61, %f50, %f60;
	fma.rn.f32 	%f62, %f61, 0f40400000, %f57;
	add.f32 	%f63, %f55, %f62;
	setp.gt.f32 	%p31, %f54, 0f00000000;
	selp.b32 	%r155, 0, -2097152000, %p31;
	setp.eq.s32 	%p32, %r42, 0;
	setp.eq.f32 	%p33, %f2, 0f7F800000;
	add.f32 	%f64, %f1, %f1;
	setp.lt.f32 	%p34, %f53, 0f00000000;
	selp.f32 	%f65, 0f00000000, 0f7F800000, %p34;
	abs.f32 	%f66, %f53;
	setp.gt.f32 	%p35, %f66, 0f43180000;
	cvt.rzi.s32.f32 	%r156, %f54;
	shl.b32 	%r157, %r156, 23;
	sub.s32 	%r158, %r157, %r155;
	mov.b32 	%f67, %r158;
	add.s32 	%r159, %r155, 2130706432;
	mov.b32 	%f68, %r159;
	fma.rn.f32 	%f69, %f63, 0f391FCB8E, 0f3AAF85ED;
	fma.rn.f32 	%f70, %f69, %f63, 0f3C1D9856;
	fma.rn.f32 	%f71, %f70, %f63, 0f3D6357BB;
	fma.rn.f32 	%f72, %f71, %f63, 0f3E75FDEC;
	fma.rn.f32 	%f73, %f72, %f63, 0f3F317218;
	fma.rn.f32 	%f74, %f73, %f63, 0f3F800000;
	mul.f32 	%f75, %f74, %f68;
	mul.f32 	%f76, %f75, %f67;
	selp.f32 	%f77, %f65, %f76, %p35;
	selp.f32 	%f78, %f64, %f77, %p33;
	selp.f32 	%f109, %f64, %f78, %p32;
$L__BB166_63:
	st.shared.f32 	[%r7], %f109;
	bar.sync 	0;
	setp.ne.s32 	%p36, %r1, 0;
	@%p36 bra 	$L__BB166_80;
	setp.gt.u32 	%p37, %r5, 1;
	@%p37 bra 	$L__BB166_66;
	shl.b32 	%r160, %r3, 2;
	mov.u32 	%r161, reducel3sdata_u32;
	add.s32 	%r162, %r161, %r160;
	ld.shared.f32 	%f117, [%r162];
	bra.uni 	$L__BB166_79;
$L__BB166_66:
	shl.b32 	%r164, %r3, 2;
	mov.u32 	%r165, reducel3sdata_u32;
	add.s32 	%r43, %r165, %r164;
	ld.shared.f32 	%f117, [%r43];
	add.s32 	%r44, %r5, -1;
	add.s32 	%r166, %r5, -2;
	and.b32  	%r45, %r44, 7;
	setp.lt.u32 	%p38, %r166, 7;
	mov.b32 	%r213, 1;
	@%p38 bra 	$L__BB166_70;
	and.b32  	%r169, %r44, -8;
	neg.s32 	%r210, %r169;
	shl.b32 	%r47, %r2, 2;
	add.s32 	%r171, %r164, %r47;
	add.s32 	%r208, %r165, %r171;
	shl.b32 	%r49, %r2, 5;
	mov.b32 	%r211, 1;
	mov.b32 	%r209, 0;
$L__BB166_68:
	.pragma "nounroll";
	mul.lo.s32 	%r173, %r211, %r2;
	shl.b32 	%r174, %r173, 2;
	add.s32 	%r175, %r43, %r174;
	ld.shared.f32 	%f81, [%r208];
	add.f32 	%f82, %f117, %f81;
	add.s32 	%r176, %r175, %r47;
	ld.shared.f32 	%f83, [%r176];
	add.f32 	%f84, %f82, %f83;
	add.s32 	%r177, %r176, %r47;
	ld.shared.f32 	%f85, [%r177];
	add.f32 	%f86, %f84, %f85;
	add.s32 	%r178, %r177, %r47;
	ld.shared.f32 	%f87, [%r178];
	add.f32 	%f88, %f86, %f87;
	add.s32 	%r179, %r178, %r47;
	ld.shared.f32 	%f89, [%r179];
	add.f32 	%f90, %f88, %f89;
	add.s32 	%r180, %r179, %r47;
	ld.shared.f32 	%f91, [%r180];
	add.f32 	%f92, %f90, %f91;
	add.s32 	%r181, %r180, %r47;
	ld.shared.f32 	%f93, [%r181];
	add.f32 	%f94, %f92, %f93;
	add.s32 	%r182, %r181, %r47;
	ld.shared.f32 	%f95, [%r182];
	add.f32 	%f117, %f94, %f95;
	add.s32 	%r211, %r211, 8;
	add.s32 	%r210, %r210, 8;
	add.s32 	%r209, %r209, 8;
	add.s32 	%r208, %r208, %r49;
	setp.ne.s32 	%p39, %r210, 0;
	@%p39 bra 	$L__BB166_68;
	add.s32 	%r213, %r209, 1;
$L__BB166_70:
	setp.eq.s32 	%p40, %r45, 0;
	@%p40 bra 	$L__BB166_78;
	and.b32  	%r60, %r44, 3;
	setp.lt.u32 	%p41, %r45, 4;
	@%p41 bra 	$L__BB166_73;
	mul.lo.s32 	%r183, %r213, %r2;
	shl.b32 	%r184, %r183, 2;
	add.s32 	%r185, %r43, %r184;
	ld.shared.f32 	%f97, [%r185];
	add.f32 	%f98, %f117, %f97;
	shl.b32 	%r186, %r2, 2;
	add.s32 	%r187, %r185, %r186;
	ld.shared.f32 	%f99, [%r187];
	add.f32 	%f100, %f98, %f99;
	add.s32 	%r188, %r187, %r186;
	ld.shared.f32 	%f101, [%r188];
	add.f32 	%f102, %f100, %f101;
	add.s32 	%r189, %r188, %r186;
	ld.shared.f32 	%f103, [%r189];
	add.f32 	%f117, %f102, %f103;
	add.s32 	%r213, %r213, 4;
$L__BB166_73:
	setp.eq.s32 	%p42, %r60, 0;
	@%p42 bra 	$L__BB166_78;
	setp.eq.s32 	%p43, %r60, 1;
	@%p43 bra 	$L__BB166_76;
	mul.lo.s32 	%r190, %r213, %r2;
	shl.b32 	%r191, %r190, 2;
	add.s32 	%r192, %r43, %r191;
	ld.shared.f32 	%f105, [%r192];
	add.f32 	%f106, %f117, %f105;
	shl.b32 	%r193, %r2, 2;
	add.s32 	%r194, %r192, %r193;
	ld.shared.f32 	%f107, [%r194];
	add.f32 	%f117, %f106, %f107;
	add.s32 	%r213, %r213, 2;
$L__BB166_76:
	and.b32  	%r195, %r44, 1;
	setp.eq.b32 	%p44, %r195, 1;
	not.pred 	%p45, %p44;
	@%p45 bra 	$L__BB166_78;
	mul.lo.s32 	%r196, %r213, %r2;
	shl.b32 	%r197, %r196, 2;
	add.s32 	%r198, %r43, %r197;
	ld.shared.f32 	%f108, [%r198];
	add.f32 	%f117, %f117, %f108;
$L__BB166_78:
	st.shared.f32 	[%r43], %f117;
$L__BB166_79:
	cvt.u64.u32 	%rd266, %r4;
	mad.lo.s64 	%rd267, %rd147, %rd266, %rd3;
	cvta.to.global.u64 	%rd268, %rd144;
	shl.b64 	%rd269, %rd267, 2;
	add.s64 	%rd270, %rd268, %rd269;
	st.global.f32 	[%rd270], %f117;
$L__BB166_80:
	ret;

}
	// .globl	contiguous_reducel333_u32
.visible .entry contiguous_reducel333_u32(
	.param .u64 .ptr .align 1 contiguous_reducel333_u32_param_0,
	.param .u64 .ptr .align 1 contiguous_reducel333_u32_param_1,
	.param .u64 contiguous_reducel333_u32_param_2,
	.param .u64 contiguous_reducel333_u32_param_3,
	.param .u64 contiguous_reducel333_u32_param_4
)
{
	.reg .pred 	%p<14>;
	.reg .b32 	%r<86>;
	.reg .b32 	%f<55>;
	.reg .b64 	%rd<16>;

	ld.param.u64 	%rd2, [contiguous_reducel333_u32_param_0];
	ld.param.u64 	%rd3, [contiguous_reducel333_u32_param_1];
	ld.param.u64 	%rd4, [contiguous_reducel333_u32_param_3];
	ld.param.u64 	%rd5, [contiguous_reducel333_u32_param_4];
	mov.u32 	%r1, %tid.y;
	mov.u32 	%r2, %ntid.x;
	mov.u32 	%r3, %tid.x;
	mad.lo.s32 	%r30, %r1, %r2, %r3;
	mov.u32 	%r31, %ctaid.x;
	mad.lo.s32 	%r32, %r31, %r2, %r3;
	mov.u32 	%r4, %ctaid.y;
	mov.u32 	%r5, %ntid.y;
	mad.lo.s32 	%r33, %r4, %r5, %r1;
	shl.b32 	%r34, %r30, 2;
	mov.u32 	%r35, reducel3sdata_u32;
	add.s32 	%r7, %r35, %r34;
	mov.b32 	%r36, 0;
	st.shared.u32 	[%r7], %r36;
	cvt.u64.u32 	%rd1, %r32;
	setp.le.u64 	%p1, %rd4, %rd1;
	cvt.u64.u32 	%rd7, %r33;
	setp.le.u64 	%p2, %rd5, %rd7;
	or.pred  	%p3, %p1, %p2;
	@%p3 bra 	$L__BB167_18;
	cvt.u32.u64 	%r37, %rd1;
	cvta.to.global.u64 	%rd8, %rd3;
	cvt.u32.u64 	%r38, %rd4;
	mad.lo.s32 	%r39, %r33, %r38, %r37;
	mul.wide.u32 	%rd9, %r39, 4;
	add.s64 	%rd10, %rd8, %rd9;
	ld.global.f32 	%f16, [%rd10];
	st.shared.f32 	[%r7], %f16;
	bar.sync 	0;
	setp.ne.s32 	%p4, %r1, 0;
	@%p4 bra 	$L__BB167_18;
	setp.gt.u32 	%p5, %r5, 1;
	@%p5 bra 	$L__BB167_4;
	shl.b32 	%r40, %r3, 2;
	add.s32 	%r42, %r35, %r40;
	ld.shared.f32 	%f53, [%r42];
	bra.uni 	$L__BB167_17;
$L__BB167_4:
	shl.b32 	%r44, %r3, 2;
	add.s32 	%r8, %r35, %r44;
	ld.shared.f32 	%f53, [%r8];
	add.s32 	%r9, %r5, -1;
	add.s32 	%r46, %r5, -2;
	and.b32  	%r10, %r9, 7;
	setp.lt.u32 	%p6, %r46, 7;
	mov.b32 	%r84, 1;
	@%p6 bra 	$L__BB167_8;
	and.b32  	%r49, %r9, -8;
	neg.s32 	%r81, %r49;
	shl.b32 	%r12, %r2, 2;
	add.s32 	%r51, %r44, %r12;
	add.s32 	%r79, %r35, %r51;
	shl.b32 	%r14, %r2, 5;
	mov.b32 	%r82, 1;
	mov.b32 	%r80, 0;
$L__BB167_6:
	.pragma "nounroll";
	mul.lo.s32 	%r53, %r82, %r2;
	shl.b32 	%r54, %r53, 2;
	add.s32 	%r55, %r8, %r54;
	ld.shared.f32 	%f18, [%r79];
	add.f32 	%f19, %f53, %f18;
	add.s32 	%r56, %r55, %r12;
	ld.shared.f32 	%f20, [%r56];
	add.f32 	%f21, %f19, %f20;
	add.s32 	%r57, %r56, %r12;
	ld.shared.f32 	%f22, [%r57];
	add.f32 	%f23, %f21, %f22;
	add.s32 	%r58, %r57, %r12;
	ld.shared.f32 	%f24, [%r58];
	add.f32 	%f25, %f23, %f24;
	add.s32 	%r59, %r58, %r12;
	ld.shared.f32 	%f26, [%r59];
	add.f32 	%f27, %f25, %f26;
	add.s32 	%r60, %r59, %r12;
	ld.shared.f32 	%f28, [%r60];
	add.f32 	%f29, %f27, %f28;
	add.s32 	%r61, %r60, %r12;
	ld.shared.f32 	%f30, [%r61];
	add.f32 	%f31, %f29, %f30;
	add.s32 	%r62, %r61, %r12;
	ld.shared.f32 	%f32, [%r62];
	add.f32 	%f53, %f31, %f32;
	add.s32 	%r82, %r82, 8;
	add.s32 	%r81, %r81, 8;
	add.s32 	%r80, %r80, 8;
	add.s32 	%r79, %r79, %r14;
	setp.ne.s32 	%p7, %r81, 0;
	@%p7 bra 	$L__BB167_6;
	add.s32 	%r84, %r80, 1;
$L__BB167_8:
	setp.eq.s32 	%p8, %r10, 0;
	@%p8 bra 	$L__BB167_16;
	and.b32  	%r25, %r9, 3;
	setp.lt.u32 	%p9, %r10, 4;
	@%p9 bra 	$L__BB167_11;
	mul.lo.s32 	%r63, %r84, %r2;
	shl.b32 	%r64, %r63, 2;
	add.s32 	%r65, %r8, %r64;
	ld.shared.f32 	%f34, [%r65];
	add.f32 	%f35, %f53, %f34;
	shl.b32 	%r66, %r2, 2;
	add.s32 	%r67, %r65, %r66;
	ld.shared.f32 	%f36, [%r67];
	add.f32 	%f37, %f35, %f36;
	add.s32 	%r68, %r67, %r66;
	ld.shared.f32 	%f38, [%r68];
	add.f32 	%f39, %f37, %f38;
	add.s32 	%r69, %r68, %r66;
	ld.shared.f32 	%f40, [%r69];
	add.f32 	%f53, %f39, %f40;
	add.s32 	%r84, %r84, 4;
$L__BB167_11:
	setp.eq.s32 	%p10, %r25, 0;
	@%p10 bra 	$L__BB167_16;
	setp.eq.s32 	%p11, %r25, 1;
	@%p11 bra 	$L__BB167_14;
	mul.lo.s32 	%r70, %r84, %r2;
	shl.b32 	%r71, %r70, 2;
	add.s32 	%r72, %r8, %r71;
	ld.shared.f32 	%f42, [%r72];
	add.f32 	%f43, %f53, %f42;
	shl.b32 	%r73, %r2, 2;
	add.s32 	%r74, %r72, %r73;
	ld.shared.f32 	%f44, [%r74];
	add.f32 	%f53, %f43, %f44;
	add.s32 	%r84, %r84, 2;
$L__BB167_14:
	and.b32  	%r75, %r9, 1;
	setp.eq.b32 	%p12, %r75, 1;
	not.pred 	%p13, %p12;
	@%p13 bra 	$L__BB167_16;
	mul.lo.s32 	%r76, %r84, %r2;
	shl.b32 	%r77, %r76, 2;
	add.s32 	%r78, %r8, %r77;
	ld.shared.f32 	%f45, [%r78];
	add.f32 	%f53, %f53, %f45;
$L__BB167_16:
	st.shared.f32 	[%r8], %f53;
$L__BB167_17:
	cvt.u64.u32 	%rd11, %r4;
	mad.lo.s64 	%rd12, %rd4, %rd11, %rd1;
	cvta.to.global.u64 	%rd13, %rd2;
	shl.b64 	%rd14, %rd12, 2;
	add.s64 	%rd15, %rd13, %rd14;
	st.global.f32 	[%rd15], %f53;
$L__BB167_18:
	ret;

}
	// .globl	contiguous_reducel3_u64
.visible .entry contiguous_reducel3_u64(
	.param .u64 .ptr .align 1 contiguous_reducel3_u64_param_0,
	.param .u64 .ptr .align 1 contiguous_reducel3_u64_param_1,
	.param .u64 contiguous_reducel3_u64_param_2
)
{
	.reg .pred 	%p<26>;
	.reg .b32 	%r<38>;
	.reg .b64 	%rd<20>;
	.reg .b64 	%fd<56>;

	ld.param.u64 	%rd7, [contiguous_reducel3_u64_param_0];
	ld.param.u64 	%rd9, [contiguous_reducel3_u64_param_1];
	ld.param.u64 	%rd8, [contiguous_reducel3_u64_param_2];
	cvta.to.global.u64 	%rd1, %rd9;
	mov.u32 	%r1, %tid.x;
	mov.u32 	%r2, %ctaid.x;
	mov.u32 	%r37, %ntid.x;
	mul.lo.s32 	%r15, %r2, %r37;
	shl.b32 	%r16, %r15, 1;
	add.s32 	%r4, %r16, %r1;
	shl.b32 	%r17, %r1, 3;
	mov.u32 	%r18, reducel3sdata_u64;
	add.s32 	%r5, %r18, %r17;
	mov.b64 	%rd10, 0;
	st.shared.u64 	[%r5], %rd10;
	add.s32 	%r19, %r4, %r37;
	cvt.u64.u32 	%rd2, %r19;
	setp.le.u64 	%p1, %rd8, %rd2;
	@%p1 bra 	$L__BB168_6;
	mul.wide.u32 	%rd13, %r4, 8;
	add.s64 	%rd14, %rd1, %rd13;
	ld.global.u64 	%rd3, [%rd14];
	cvt.rn.f64.u64 	%fd18, %rd3;
	{
	.reg .b32 %temp; 
	mov.b64 	{%temp, %r6}, %fd18;
	}
	mov.f64 	%fd19, 0d4008000000000000;
	{
	.reg .b32 %temp; 
	mov.b64 	{%temp, %r25}, %fd19;
	}
	and.b32  	%r8, %r25, 2146435072;
	setp.eq.s32 	%p9, %r8, 1073741824;
	{ // callseq 11, 0
	.param .b64 param0;
	st.param.f64 	[param0], %fd18;
	.param .b64 retval0;
	call.uni (retval0), 
	__internal_accurate_pow, 
	(
	param0
	);
	ld.param.f64 	%fd20, [retval0];
	} // callseq 11
	setp.lt.s32 	%p10, %r6, 0;
	neg.f64 	%fd22, %fd20;
	selp.f64 	%fd23, %fd22, %fd20, %p9;
	selp.f64 	%fd53, %fd23, %fd20, %p10;
	setp.ne.s64 	%p11, %rd3, 0;
	@%p11 bra 	$L__BB168_3;
	setp.eq.s32 	%p12, %r8, 1073741824;
	selp.b32 	%r26, %r6, 0, %p12;
	setp.lt.s32 	%p13, %r25, 0;
	or.b32  	%r27, %r26, 2146435072;
	selp.b32 	%r28, %r27, %r26, %p13;
	mov.b32 	%r29, 0;
	mov.b64 	%fd53, {%r29, %r28};
$L__BB168_3:
	setp.eq.s32 	%p14, %r8, 1073741824;
	setp.eq.s64 	%p15, %rd3, 1;
	selp.f64 	%fd4, 0d3FF0000000000000, %fd53, %p15;
	shl.b64 	%rd15, %rd2, 3;
	add.s64 	%rd16, %rd1, %rd15;
	ld.global.u64 	%rd4, [%rd16];
	cvt.rn.f64.u64 	%fd24, %rd4;
	{
	.reg .b32 %temp; 
	mov.b64 	{%temp, %r9}, %fd24;
	}
	{ // callseq 12, 0
	.param .b64 param0;
	st.param.f64 	[param0], %fd24;
	.param .b64 retval0;
	call.uni (retval0), 
	__internal_accurate_pow, 
	(
	param0
	);
	ld.param.f64 	%fd25, [retval0];
	} // callseq 12
	setp.lt.s32 	%p16, %r9, 0;
	neg.f64 	%fd27, %fd25;
	selp.f64 	%fd28, %fd27, %fd25, %p14;
	selp.f64 	%fd54, %fd28, %fd25, %p16;
	setp.ne.s64 	%p17, %rd4, 0;
	@%p17 bra 	$L__BB168_5;
	setp.eq.s32 	%p18, %r8, 1073741824;
	selp.b32 	%r31, %r9, 0, %p18;
	setp.lt.s32 	%p19, %r25, 0;
	or.b32  	%r32, %r31, 2146435072;
	selp.b32 	%r33, %r32, %r31, %p19;
	mov.b32 	%r34, 0;
	mov.b64 	%fd54, {%r34, %r33};
$L__BB168_5:
	setp.eq.s64 	%p20, %rd4, 1;
	selp.f64 	%fd29, 0d3FF0000000000000, %fd54, %p20;
	add.f64 	%fd30, %fd4, %fd29;
	st.shared.f64 	[%r5], %fd30;
	bra.uni 	$L__BB168_10;
$L__BB168_6:
	cvt.u64.u32 	%rd5, %r4;
	setp.le.u64 	%p2, %rd8, %rd5;
	@%p2 bra 	$L__BB168_10;
	shl.b64 	%rd11, %rd5, 3;
	add.s64 	%rd12, %rd1, %rd11;
	ld.global.u64 	%rd6, [%rd12];
	cvt.rn.f64.u64 	%fd11, %rd6;
	{
	.reg .b32 %temp; 
	mov.b64 	{%temp, %r10}, %fd11;
	}
	mov.f64 	%fd12, 0d4008000000000000;
	{
	.reg .b32 %temp; 
	mov.b64 	{%temp, %r20}, %fd12;
	}
	and.b32  	%r12, %r20, 2146435072;
	setp.eq.s32 	%p3, %r12, 1073741824;
	{ // callseq 10, 0
	.param .b64 param0;
	st.param.f64 	[param0], %fd11;
	.param .b64 retval0;
	call.uni (retval0), 
	__internal_accurate_pow, 
	(
	param0
	);
	ld.param.f64 	%fd13, [retval0];
	} // callseq 10
	setp.lt.s32 	%p4, %r10, 0;
	neg.f64 	%fd15, %fd13;
	selp.f64 	%fd16, %fd15, %fd13, %p3;
	selp.f64 	%fd55, %fd16, %fd13, %p4;
	setp.ne.s64 	%p5, %rd6, 0;
	@%p5 bra 	$L__BB168_9;
	setp.eq.s32 	%p6, %r12, 1073741824;
	selp.b32 	%r21, %r10, 0, %p6;
	setp.lt.s32 	%p7, %r20, 0;
	or.b32  	%r22, %r21, 2146435072;
	selp.b32 	%r23, %r22, %r21, %p7;
	mov.b32 	%r24, 0;
	mov.b64 	%fd55, {%r24, %r23};
$L__BB168_9:
	setp.eq.s64 	%p8, %rd6, 1;
	selp.f64 	%fd17, 0d3FF0000000000000, %fd55, %p8;
	st.shared.f64 	[%r5], %fd17;
$L__BB168_10:
	bar.sync 	0;
	setp.lt.u32 	%p21, %r37, 66;
	@%p21 bra 	$L__BB168_14;
$L__BB168_11:
	shr.u32 	%r14, %r37, 1;
	setp.ge.u32 	%p22, %r1, %r14;
	@%p22 bra 	$L__BB168_13;
	ld.shared.f64 	%fd31, [%r5];
	shl.b32 	%r35, %r14, 3;
	add.s32 	%r36, %r5, %r35;
	ld.shared.f64 	%fd32, [%r36];
	add.f64 	%fd33, %fd31, %fd32;
	st.shared.f64 	[%r5], %fd33;
$L__BB168_13:
	bar.sync 	0;
	setp.gt.u32 	%p23, %r37, 131;
	mov.u32 	%r37, %r14;
	@%p23 bra 	$L__BB168_11;
$L__BB168_14:
	setp.gt.u32 	%p24, %r1, 31;
	@%p24 bra 	$L__BB168_17;
	ld.volatile.shared.f64 	%fd34, [%r5];
	ld.volatile.shared.f64 	%fd35, [%r5+256];
	add.f64 	%fd36, %fd34, %fd35;
	st.volatile.shared.f64 	[%r5], %fd36;
	ld.volatile.shared.f64 	%fd37, [%r5];
	ld.volatile.shared.f64 	%fd38, [%r5+128];
	add.f64 	%fd39, %fd37, %fd38;
	st.volatile.shared.f64 	[%r5], %fd39;
	ld.volatile.shared.f64 	%fd40, [%r5];
	ld.volatile.shared.f64 	%fd41, [%r5+64];
	add.f64 	%fd42, %fd40, %fd41;
	st.volatile.shared.f64 	[%r5], %fd42;
	ld.volatile.shared.f64 	%fd43, [%r5];
	ld.volatile.shared.f64 	%fd44, [%r5+32];
	add.f64 	%fd45, %fd43, %fd44;
	st.volatile.shared.f64 	[%r5], %fd45;
	ld.volatile.shared.f64 	%fd46, [%r5];
	ld.volatile.shared.f64 	%fd47, [%r5+16];
	add.f64 	%fd48, %fd46, %fd47;
	st.volatile.shared.f64 	[%r5], %fd48;
	ld.volatile.shared.f64 	%fd49, [%r5];
	ld.volatile.shared.f64 	%fd50, [%r5+8];
	add.f64 	%fd51, %fd49, %fd50;
	st.volatile.shared.f64 	[%r5], %fd51;
	setp.ne.s32 	%p25, %r1, 0;
	@%p25 bra 	$L__BB168_17;
	ld.shared.f64 	%fd52, [reducel3sdata_u64];
	cvta.to.global.u64 	%rd17, %rd7;
	mul.wide.u32 	%rd18, %r2, 8;
	add.s64 	%rd19, %rd17, %rd18;
	st.global.f64 	[%rd19], %fd52;
$L__BB168_17:
	ret;

}
	// .globl	contiguous_cumulate_reducel3_u64
.visible .entry contiguous_cumulate_reducel3_u64(
	.param .u64 .ptr .align 1 contiguous_cumulate_reducel3_u64_param_0,
	.param .u64 .ptr .align 1 contiguous_cumulate_reducel3_u64_param_1,
	.param .u64 contiguous_cumulate_reducel3_u64_param_2
)
{
	.reg .pred 	%p<8>;
	.reg .b32 	%r<16>;
	.reg .b64 	%rd<17>;
	.reg .b64 	%fd<27>;

	ld.param.u64 	%rd4, [contiguous_cumulate_reducel3_u64_param_0];
	ld.param.u64 	%rd6, [contiguous_cumulate_reducel3_u64_param_1];
	ld.param.u64 	%rd5, [contiguous_cumulate_reducel3_u64_param_2];
	cvta.to.global.u64 	%rd1, %rd6;
	mov.u32 	%r1, %tid.x;
	mov.u32 	%r2, %ctaid.x;
	mov.u32 	%r15, %ntid.x;
	mul.lo.s32 	%r8, %r2, %r15;
	shl.b32 	%r9, %r8, 1;
	add.s32 	%r4, %r9, %r1;
	shl.b32 	%r10, %r1, 3;
	mov.u32 	%r11, reducel3sdata_u64;
	add.s32 	%r5, %r11, %r10;
	mov.b64 	%rd7, 0;
	st.shared.u64 	[%r5], %rd7;
	add.s32 	%r12, %r4, %r15;
	cvt.u64.u32 	%rd2, %r12;
	setp.le.u64 	%p1, %rd5, %rd2;
	@%p1 bra 	$L__BB169_2;
	mul.wide.u32 	%rd10, %r4, 8;
	add.s64 	%rd11, %rd1, %rd10;
	ld.global.f64 	%fd2, [%rd11];
	shl.b64 	%rd12, %rd2, 3;
	add.s64 	%rd13, %rd1, %rd12;
	ld.global.f64 	%fd3, [%rd13];
	add.f64 	%fd4, %fd2, %fd3;
	st.shared.f64 	[%r5], %fd4;
	bra.uni 	$L__BB169_4;
$L__BB169_2:
	cvt.u64.u32 	%rd3, %r4;
	setp.le.u64 	%p2, %rd5, %rd3;
	@%p2 bra 	$L__BB169_4;
	shl.b64 	%rd8, %rd3, 3;
	add.s64 	%rd9, %rd1, %rd8;
	ld.global.f64 	%fd1, [%rd9];
	st.shared.f64 	[%r5], %fd1;
$L__BB169_4:
	bar.sync 	0;
	setp.lt.u32 	%p3, %r15, 66;
	@%p3 bra 	$L__BB169_8;
$L__BB169_5:
	shr.u32 	%r7, %r15, 1;
	setp.ge.u32 	%p4, %r1, %r7;
	@%p4 bra 	$L__BB169_7;
	ld.shared.f64 	%fd5, [%r5];
	shl.b32 	%r13, %r7, 3;
	add.s32 	%r14, %r5, %r13;
	ld.shared.f64 	%fd6, [%r14];
	add.f64 	%fd7, %fd5, %fd6;
	st.shared.f64 	[%r5], %fd7;
$L__BB169_7:
	bar.sync 	0;
	setp.gt.u32 	%p5, %r15, 131;
	mov.u32 	%r15, %r7;
	@%p5 bra 	$L__BB169_5;
$L__BB169_8:
	setp.gt.u32 	%p6, %r1, 31;
	@%p6 bra 	$L__BB169_11;
	ld.volatile.shared.f64 	%fd8, [%r5];
	ld.volatile.shared.f64 	%fd9, [%r5+256];
	add.f64 	%fd10, %fd8, %fd9;
	st.volatile.shared.f64 	[%r5], %fd10;
	ld.volatile.shared.f64 	%fd11, [%r5];
	ld.volatile.shared.f64 	%fd12, [%r5+128];
	add.f64 	%fd13, %fd11, %fd12;
	st.volatile.shared.f64 	[%r5], %fd13;
	ld.volatile.shared.f64 	%fd14, [%r5];
	ld.volatile.shared.f64 	%fd15, [%r5+64];
	add.f64 	%fd16, %fd14, %fd15;
	st.volatile.shared.f64 	[%r5], %fd16;
	ld.volatile.shared.f64 	%fd17, [%r5];
	ld.volatile.shared.f64 	%fd18, [%r5+32];
	add.f64 	%fd19, %fd17, %fd18;
	st.volatile.shared.f64 	[%r5], %fd19;
	ld.volatile.shared.f64 	%fd20, [%r5];
	ld.volatile.shared.f64 	%fd21, [%r5+16];
	add.f64 	%fd22, %fd20, %fd21;
	st.volatile.shared.f64 	[%r5], %fd22;
	ld.volatile.shared.f64 	%fd23, [%r5];
	ld.volatile.shared.f64 	%fd24, [%r5+8];
	add.f64 	%fd25, %fd23, %fd24;
	st.volatile.shared.f64 	[%r5], %fd25;
	setp.ne.s32 	%p7, %r1, 0;
	@%p7 bra 	$L__BB169_11;
	ld.shared.f64 	%fd26, [reducel3sdata_u64];
	cvta.to.global.u64 	%rd14, %rd4;
	mul.wide.u32 	%rd15, %r2, 8;
	add.s64 	%rd16, %rd14, %rd15;
	st.global.f64 	[%rd16], %fd26;
$L__BB169_11:
	ret;

}
	// .globl	uncontiguous_reducel3_u64
.visible .entry uncontiguous_reducel3_u64(
	.param .u64 .ptr .align 1 uncontiguous_reducel3_u64_param_0,
	.param .u64 .ptr .align 1 uncontiguous_reducel3_u64_param_1,
	.param .u64 .ptr .align 1 uncontiguous_reducel3_u64_param_2,
	.param .u64 .ptr .align 1 uncontiguous_reducel3_u64_param_3,
	.param .u64 uncontiguous_reducel3_u64_param_4,
	.param .u64 uncontiguous_reducel3_u64_param_5
)
{
	.reg .pred 	%p<71>;
	.reg .b32 	%r<234>;
	.reg .b64 	%rd<562>;
	.reg .b64 	%fd<56>;

	ld.param.u64 	%rd263, [uncontiguous_reducel3_u64_param_0];
	ld.param.u64 	%rd266, [uncontiguous_reducel3_u64_param_1];
	ld.param.u64 	%rd267, [uncontiguous_reducel3_u64_param_2];
	ld.param.u64 	%rd268, [uncontiguous_reducel3_u64_param_3];
	ld.param.u64 	%rd264, [uncontiguous_reducel3_u64_param_4];
	ld.param.u64 	%rd265, [uncontiguous_reducel3_u64_param_5];
	cvta.to.global.u64 	%rd1, %rd268;
	cvta.to.global.u64 	%rd2, %rd267;
	cvta.to.global.u64 	%rd3, %rd266;
	mov.u32 	%r1, %tid.x;
	mov.u32 	%r2, %ctaid.x;
	mov.u32 	%r233, %ntid.x;
	mul.lo.s32 	%r59, %r2, %r233;
	shl.b32 	%r60, %r59, 1;
	add.s32 	%r4, %r60, %r1;
	shl.b32 	%r61, %r1, 3;
	mov.u32 	%r62, reducel3sdata_u64;
	add.s32 	%r5, %r62, %r61;
	mov.b64 	%rd269, 0;
	st.shared.u64 	[%r5], %rd269;
	add.s32 	%r63, %r4, %r233;
	cvt.u64.u32 	%rd515, %r63;
	setp.le.u64 	%p1, %rd265, %rd515;
	@%p1 bra 	$L__BB170_58;
	cvt.u32.u64 	%r6, %rd264;
	add.s32 	%r227, %r6, -1;
	setp.lt.s32 	%p33, %r227, 0;
	mov.b64 	%rd519, 0;
	mov.u64 	%rd520, %rd519;
	@%p33 bra 	$L__BB170_53;
	cvt.u64.u32 	%rd516, %r4;
	setp.lt.u32 	%p34, %r227, 3;
	mov.b64 	%rd520, 0;
	mov.u64 	%rd519, %rd520;
	@%p34 bra 	$L__BB170_30;
	add.s32 	%r225, %r6, -2;
	and.b32  	%r144, %r6, -4;
	neg.s32 	%r224, %r144;
	mov.b64 	%rd520, 0;
$L__BB170_4:
	.pragma "nounroll";
	add.s32 	%r12, %r225, 1;
	mul.wide.u32 	%rd401, %r12, 8;
	add.s64 	%rd402, %rd2, %rd401;
	ld.global.u64 	%rd10, [%rd402];
	or.b64  	%rd403, %rd516, %rd10;
	and.b64  	%rd404, %rd403, -4294967296;
	setp.ne.s64 	%p35, %rd404, 0;
	@%p35 bra 	$L__BB170_6;
	cvt.u32.u64 	%r145, %rd10;
	cvt.u32.u64 	%r146, %rd516;
	div.u32 	%r147, %r146, %r145;
	mul.lo.s32 	%r148, %r147, %r145;
	sub.s32 	%r149, %r146, %r148;
	cvt.u64.u32 	%rd481, %r147;
	cvt.u64.u32 	%rd482, %r149;
	bra.uni 	$L__BB170_7;
$L__BB170_6:
	div.s64 	%rd481, %rd516, %rd10;
	mul.lo.s64 	%rd405, %rd481, %rd10;
	sub.s64 	%rd482, %rd516, %rd405;
$L__BB170_7:
	mul.wide.u32 	%rd406, %r12, 8;
	add.s64 	%rd407, %rd1, %rd406;
	ld.global.u64 	%rd17, [%rd407];
	mad.lo.s64 	%rd18, %rd17, %rd482, %rd519;
	or.b64  	%rd408, %rd515, %rd10;
	and.b64  	%rd409, %rd408, -4294967296;
	setp.ne.s64 	%p36, %rd409, 0;
	@%p36 bra 	$L__BB170_9;
	cvt.u32.u64 	%r150, %rd10;
	cvt.u32.u64 	%r151, %rd515;
	div.u32 	%r152, %r151, %r150;
	mul.lo.s32 	%r153, %r152, %r150;
	sub.s32 	%r154, %r151, %r153;
	cvt.u64.u32 	%rd483, %r152;
	cvt.u64.u32 	%rd484, %r154;
	bra.uni 	$L__BB170_10;
$L__BB170_9:
	div.s64 	%rd483, %rd515, %rd10;
	mul.lo.s64 	%rd410, %rd483, %rd10;
	sub.s64 	%rd484, %rd515, %rd410;
$L__BB170_10:
	mad.lo.s64 	%rd25, %rd484, %rd17, %rd520;
	add.s32 	%r13, %r225, -2;
	mul.wide.u32 	%rd411, %r225, 8;
	add.s64 	%rd412, %rd2, %rd411;
	ld.global.u64 	%rd26, [%rd412];
	or.b64  	%rd413, %rd481, %rd26;
	and.b64  	%rd414, %rd413, -4294967296;
	setp.ne.s64 	%p37, %rd414, 0;
	@%p37 bra 	$L__BB170_12;
	cvt.u32.u64 	%r155, %rd26;
	cvt.u32.u64 	%r156, %rd481;
	div.u32 	%r157, %r156, %r155;
	mul.lo.s32 	%r158, %r157, %r155;
	sub.s32 	%r159, %r156, %r158;
	cvt.u64.u32 	%rd485, %r157;
	cvt.u64.u32 	%rd486, %r159;
	bra.uni 	$L__BB170_13;
$L__BB170_12:
	div.s64 	%rd485, %rd481, %rd26;
	mul.lo.s64 	%rd415, %rd485, %rd26;
	sub.s64 	%rd486, %rd481, %rd415;
$L__BB170_13:
	mul.wide.u32 	%rd416, %r225, 8;
	add.s64 	%rd417, %rd1, %rd416;
	ld.global.u64 	%rd33, [%rd417];
	mad.lo.s64 	%rd34, %rd33, %rd486, %rd18;
	or.b64  	%rd418, %rd483, %rd26;
	and.b64  	%rd419, %rd418, -4294967296;
	setp.ne.s64 	%p38, %rd419, 0;
	@%p38 bra 	$L__BB170_15;
	cvt.u32.u64 	%r160, %rd26;
	cvt.u32.u64 	%r161, %rd483;
	div.u32 	%r162, %r161, %r160;
	mul.lo.s32 	%r163, %r162, %r160;
	sub.s32 	%r164, %r161, %r163;
	cvt.u64.u32 	%rd487, %r162;
	cvt.u64.u32 	%rd488, %r164;
	bra.uni 	$L__BB170_16;
$L__BB170_15:
	div.s64 	%rd487, %rd483, %rd26;
	mul.lo.s64 	%rd420, %rd487, %rd26;
	sub.s64 	%rd488, %rd483, %rd420;
$L__BB170_16:
	mad.lo.s64 	%rd41, %rd488, %rd33, %rd25;
	add.s32 	%r14, %r225, -1;
	mul.wide.u32 	%rd421, %r14, 8;
	add.s64 	%rd422, %rd2, %rd421;
	ld.global.u64 	%rd42, [%rd422];
	or.b64  	%rd423, %rd485, %rd42;
	and.b64  	%rd424, %rd423, -4294967296;
	setp.ne.s64 	%p39, %rd424, 0;
	@%p39 bra 	$L__BB170_18;
	cvt.u32.u64 	%r165, %rd42;
	cvt.u32.u64 	%r166, %rd485;
	div.u32 	%r167, %r166, %r165;
	mul.lo.s32 	%r168, %r167, %r165;
	sub.s32 	%r169, %r166, %r168;
	cvt.u64.u32 	%rd489, %r167;
	cvt.u64.u32 	%rd490, %r169;
	bra.uni 	$L__BB170_19;
$L__BB170_18:
	div.s64 	%rd489, %rd485, %rd42;
	mul.lo.s64 	%rd425, %rd489, %rd42;
	sub.s64 	%rd490, %rd485, %rd425;
$L__BB170_19:
	mul.wide.u32 	%rd426, %r14, 8;
	add.s64 	%rd427, %rd1, %rd426;
	ld.global.u64 	%rd49, [%rd427];
	mad.lo.s64 	%rd50, %rd49, %rd490, %rd34;
	or.b64  	%rd428, %rd487, %rd42;
	and.b64  	%rd429, %rd428, -4294967296;
	setp.ne.s64 	%p40, %rd429, 0;
	@%p40 bra 	$L__BB170_21;
	cvt.u32.u64 	%r170, %rd42;
	cvt.u32.u64 	%r171, %rd487;
	div.u32 	%r172, %r171, %r170;
	mul.lo.s32 	%r173, %r172, %r170;
	sub.s32 	%r174, %r171, %r173;
	cvt.u64.u32 	%rd491, %r172;
	cvt.u64.u32 	%rd492, %r174;
	bra.uni 	$L__BB170_22;
$L__BB170_21:
	div.s64 	%rd491, %rd487, %rd42;
	mul.lo.s64 	%rd430, %rd491, %rd42;
	sub.s64 	%rd492, %rd487, %rd430;
$L__BB170_22:
	mad.lo.s64 	%rd57, %rd492, %rd49, %rd41;
	mul.wide.u32 	%rd431, %r13, 8;
	add.s64 	%rd432, %rd2, %rd431;
	ld.global.u64 	%rd58, [%rd432];
	or.b64  	%rd433, %rd489, %rd58;
	and.b64  	%rd434, %rd433, -4294967296;
	setp.ne.s64 	%p41, %rd434, 0;
	@%p41 bra 	$L__BB170_24;
	cvt.u32.u64 	%r175, %rd58;
	cvt.u32.u64 	%r176, %rd489;
	div.u32 	%r177, %r176, %r175;
	mul.lo.s32 	%r178, %r177, %r175;
	sub.s32 	%r179, %r176, %r178;
	cvt.u64.u32 	%rd516, %r177;
	cvt.u64.u32 	%rd494, %r179;
	bra.uni 	$L__BB170_25;
$L__BB170_24:
	div.s64 	%rd516, %rd489, %rd58;
	mul.lo.s64 	%rd435, %rd516, %rd58;
	sub.s64 	%rd494, %rd489, %rd435;
$L__BB170_25:
	mul.wide.u32 	%rd436, %r13, 8;
	add.s64 	%rd437, %rd1, %rd436;
	ld.global.u64 	%rd65, [%rd437];
	mad.lo.s64 	%rd519, %rd65, %rd494, %rd50;
	or.b64  	%rd438, %rd491, %rd58;
	and.b64  	%rd439, %rd438, -4294967296;
	setp.ne.s64 	%p42, %rd439, 0;
	@%p42 bra 	$L__BB170_27;
	cvt.u32.u64 	%r180, %rd58;
	cvt.u32.u64 	%r181, %rd491;
	div.u32 	%r182, %r181, %r180;
	mul.lo.s32 	%r183, %r182, %r180;
	sub.s32 	%r184, %r181, %r183;
	cvt.u64.u32 	%rd515, %r182;
	cvt.u64.u32 	%rd496, %r184;
	bra.uni 	$L__BB170_28;
$L__BB170_27:
	div.s64 	%rd515, %rd491, %rd58;
	mul.lo.s64 	%rd440, %rd515, %rd58;
	sub.s64 	%rd496, %rd491, %rd440;
$L__BB170_28:
	mad.lo.s64 	%rd520, %rd496, %rd65, %rd57;
	add.s32 	%r225, %r225, -4;
	add.s32 	%r224, %r224, 4;
	setp.ne.s32 	%p43, %r224, 0;
	@%p43 bra 	$L__BB170_4;
	add.s32 	%r227, %r225, 1;
$L__BB170_30:
	and.b32  	%r19, %r6, 3;
	setp.eq.s32 	%p44, %r19, 0;
	@%p44 bra 	$L__BB170_53;
	setp.eq.s32 	%p45, %r19, 1;
	@%p45 bra 	$L__BB170_45;
	mul.wide.u32 	%rd442, %r227, 8;
	add.s64 	%rd443, %rd2, %rd442;
	ld.global.u64 	%rd80, [%rd443];
	or.b64  	%rd444, %rd516, %rd80;
	and.b64  	%rd445, %rd444, -4294967296;
	setp.ne.s64 	%p46, %rd445, 0;
	@%p46 bra 	$L__BB170_34;
	cvt.u32.u64 	%r185, %rd80;
	cvt.u32.u64 	%r186, %rd516;
	div.u32 	%r187, %r186, %r185;
	mul.lo.s32 	%r188, %r187, %r185;
	sub.s32 	%r189, %r186, %r188;
	cvt.u64.u32 	%rd503, %r187;
	cvt.u64.u32 	%rd504, %r189;
	bra.uni 	$L__BB170_35;
$L__BB170_34:
	div.s64 	%rd503, %rd516, %rd80;
	mul.lo.s64 	%rd446, %rd503, %rd80;
	sub.s64 	%rd504, %rd516, %rd446;
$L__BB170_35:
	add.s64 	%rd448, %rd1, %rd442;
	ld.global.u64 	%rd87, [%rd448];
	mad.lo.s64 	%rd88, %rd87, %rd504, %rd519;
	or.b64  	%rd449, %rd515, %rd80;
	and.b64  	%rd450, %rd449, -4294967296;
	setp.ne.s64 	%p47, %rd450, 0;
	@%p47 bra 	$L__BB170_37;
	cvt.u32.u64 	%r190, %rd80;
	cvt.u32.u64 	%r191, %rd515;
	div.u32 	%r192, %r191, %r190;
	mul.lo.s32 	%r193, %r192, %r190;
	sub.s32 	%r194, %r191, %r193;
	cvt.u64.u32 	%rd505, %r192;
	cvt.u64.u32 	%rd506, %r194;
	bra.uni 	$L__BB170_38;
$L__BB170_37:
	div.s64 	%rd505, %rd515, %rd80;
	mul.lo.s64 	%rd451, %rd505, %rd80;
	sub.s64 	%rd506, %rd515, %rd451;
$L__BB170_38:
	mad.lo.s64 	%rd95, %rd506, %rd87, %rd520;
	add.s32 	%r20, %r227, -1;
	mul.wide.u32 	%rd452, %r20, 8;
	add.s64 	%rd453, %rd2, %rd452;
	ld.global.u64 	%rd96, [%rd453];
	or.b64  	%rd454, %rd503, %rd96;
	and.b64  	%rd455, %rd454, -4294967296;
	setp.ne.s64 	%p48, %rd455, 0;
	@%p48 bra 	$L__BB170_40;
	cvt.u32.u64 	%r195, %rd96;
	cvt.u32.u64 	%r196, %rd503;
	div.u32 	%r197, %r196, %r195;
	mul.lo.s32 	%r198, %r197, %r195;
	sub.s32 	%r199, %r196, %r198;
	cvt.u64.u32 	%rd516, %r197;
	cvt.u64.u32 	%rd508, %r199;
	bra.uni 	$L__BB170_41;
$L__BB170_40:
	div.s64 	%rd516, %rd503, %rd96;
	mul.lo.s64 	%rd456, %rd516, %rd96;
	sub.s64 	%rd508, %rd503, %rd456;
$L__BB170_41:
	add.s64 	%rd458, %rd1, %rd452;
	ld.global.u64 	%rd103, [%rd458];
	mad.lo.s64 	%rd519, %rd103, %rd508, %rd88;
	or.b64  	%rd459, %rd505, %rd96;
	and.b64  	%rd460, %rd459, -4294967296;
	setp.ne.s64 	%p49, %rd460, 0;
	@%p49 bra 	$L__BB170_43;
	cvt.u32.u64 	%r200, %rd96;
	cvt.u32.u64 	%r201, %rd505;
	div.u32 	%r202, %r201, %r200;
	mul.lo.s32 	%r203, %r202, %r200;
	sub.s32 	%r204, %r201, %r203;
	cvt.u64.u32 	%rd515, %r202;
	cvt.u64.u32 	%rd510, %r204;
	bra.uni 	$L__BB170_44;
$L__BB170_43:
	div.s64 	%rd515, %rd505, %rd96;
	mul.lo.s64 	%rd461, %rd515, %rd96;
	sub.s64 	%rd510, %rd505, %rd461;
$L__BB170_44:
	mad.lo.s64 	%rd520, %rd510, %rd103, %rd95;
	add.s32 	%r227, %r227, -2;
$L__BB170_45:
	and.b32  	%r205, %r6, 1;
	setp.eq.b32 	%p50, %r205, 1;
	not.pred 	%p51, %p50;
	@%p51 bra 	$L__BB170_53;
	mul.wide.u32 	%rd462, %r227, 8;
	add.s64 	%rd463, %rd2, %rd462;
	ld.global.u64 	%rd118, [%rd463];
	or.b64  	%rd464, %rd516, %rd118;
	and.b64  	%rd465, %rd464, -4294967296;
	setp.ne.s64 	%p52, %rd465, 0;
	@%p52 bra 	$L__BB170_48;
	cvt.u32.u64 	%r206, %rd118;
	cvt.u32.u64 	%r207, %rd516;
	rem.u32 	%r208, %r207, %r206;
	cvt.u64.u32 	%rd517, %r208;
	bra.uni 	$L__BB170_49;
$L__BB170_48:
	rem.s64 	%rd517, %rd516, %rd118;
$L__BB170_49:
	add.s64 	%rd467, %rd1, %rd462;
	ld.global.u64 	%rd122, [%rd467];
	mad.lo.s64 	%rd519, %rd122, %rd517, %rd519;
	or.b64  	%rd468, %rd515, %rd118;
	and.b64  	%rd469, %rd468, -4294967296;
	setp.ne.s64 	%p53, %rd469, 0;
	@%p53 bra 	$L__BB170_51;
	cvt.u32.u64 	%r209, %rd118;
	cvt.u32.u64 	%r210, %rd515;
	rem.u32 	%r211, %r210, %r209;
	cvt.u64.u32 	%rd518, %r211;
	bra.uni 	$L__BB170_52;
$L__BB170_51:
	rem.s64 	%rd518, %rd515, %rd118;
$L__BB170_52:
	mad.lo.s64 	%rd520, %rd518, %rd122, %rd520;
$L__BB170_53:
	shl.b64 	%rd470, %rd519, 3;
	add.s64 	%rd471, %rd3, %rd470;
	ld.global.u64 	%rd130, [%rd471];
	cvt.rn.f64.u64 	%fd18, %rd130;
	{
	.reg .b32 %temp; 
	mov.b64 	{%temp, %r23}, %fd18;
	}
	mov.f64 	%fd19, 0d4008000000000000;
	{
	.reg .b32 %temp; 
	mov.b64 	{%temp, %r212}, %fd19;
	}
	and.b32  	%r25, %r212, 2146435072;
	setp.eq.s32 	%p54, %r25, 1073741824;
	{ // callseq 14, 0
	.param .b64 param0;
	st.param.f64 	[param0], %fd18;
	.param .b64 retval0;
	call.uni (retval0), 
	__internal_accurate_pow, 
	(
	param0
	);
	ld.param.f64 	%fd20, [retval0];
	} // callseq 14
	setp.lt.s32 	%p55, %r23, 0;
	neg.f64 	%fd22, %fd20;
	selp.f64 	%fd23, %fd22, %fd20, %p54;
	selp.f64 	%fd53, %fd23, %fd20, %p55;
	setp.ne.s64 	%p56, %rd130, 0;
	@%p56 bra 	$L__BB170_55;
	setp.eq.s32 	%p57, %r25, 1073741824;
	selp.b32 	%r213, %r23, 0, %p57;
	setp.lt.s32 	%p58, %r212, 0;
	or.b32  	%r214, %r213, 2146435072;
	selp.b32 	%r215, %r214, %r213, %p58;
	mov.b32 	%r216, 0;
	mov.b64 	%fd53, {%r216, %r215};
$L__BB170_55:
	setp.eq.s32 	%p59, %r25, 1073741824;
	setp.eq.s64 	%p60, %rd130, 1;
	selp.f64 	%fd4, 0d3FF0000000000000, %fd53, %p60;
	shl.b64 	%rd472, %rd520, 3;
	add.s64 	%rd473, %rd3, %rd472;
	ld.global.u64 	%rd131, [%rd473];
	cvt.rn.f64.u64 	%fd24, %rd131;
	{
	.reg .b32 %temp; 
	mov.b64 	{%temp, %r26}, %fd24;
	}
	{ // callseq 15, 0
	.param .b64 param0;
	st.param.f64 	[param0], %fd24;
	.param .b64 retval0;
	call.uni (retval0), 
	__internal_accurate_pow, 
	(
	param0
	);
	ld.param.f64 	%fd25, [retval0];
	} // callseq 15
	setp.lt.s32 	%p61, %r26, 0;
	neg.f64 	%fd27, %fd25;
	selp.f64 	%fd28, %fd27, %fd25, %p59;
	selp.f64 	%fd54, %fd28, %fd25, %p61;
	setp.ne.s64 	%p62, %rd131, 0;
	@%p62 bra 	$L__BB170_57;
	setp.eq.s32 	%p63, %r25, 1073741824;
	selp.b32 	%r218, %r26, 0, %p63;
	setp.lt.s32 	%p64, %r212, 0;
	or.b32  	%r219, %r218, 2146435072;
	selp.b32 	%r220, %r219, %r218, %p64;
	mov.b32 	%r221, 0;
	mov.b64 	%fd54, {%r221, %r220};
$L__BB170_57:
	setp.eq.s64 	%p65, %rd131, 1;
	selp.f64 	%fd29, 0d3FF0000000000000, %fd54, %p65;
	add.f64 	%fd30, %fd4, %fd29;
	st.shared.f64 	[%r5], %fd30;
	bra.uni 	$L__BB170_120;
$L__BB170_58:
	cvt.u64.u32 	%rd552, %r4;
	setp.le.u64 	%p2, %rd265, %rd552;
	@%p2 bra 	$L__BB170_120;
	cvt.u32.u64 	%r27, %rd264;
	add.s32 	%r231, %r27, -1;
	setp.lt.s32 	%p3, %r231, 0;
	mov.b64 	%rd561, 0;
	@%p3 bra 	$L__BB170_117;
	and.b32  	%r29, %r27, 7;
	setp.lt.u32 	%p4, %r231, 7;
	mov.b64 	%rd561, 0;
	@%p4 bra 	$L__BB170_88;
	add.s32 	%r229, %r27, -4;
	and.b32  	%r64, %r27, -8;
	neg.s32 	%r228, %r64;
	mov.b64 	%rd561, 0;
$L__BB170_62:
	.pragma "nounroll";
	add.s32 	%r34, %r229, 3;
	mul.wide.u32 	%rd274, %r34, 8;
	add.s64 	%rd275, %rd2, %rd274;
	ld.global.u64 	%rd135, [%rd275];
	or.b64  	%rd276, %rd552, %rd135;
	and.b64  	%rd277, %rd276, -4294967296;
	setp.ne.s64 	%p5, %rd277, 0;
	@%p5 bra 	$L__BB170_64;
	cvt.u32.u64 	%r65, %rd135;
	cvt.u32.u64 	%r66, %rd552;
	div.u32 	%r67, %r66, %r65;
	mul.lo.s32 	%r68, %r67, %r65;
	sub.s32 	%r69, %r66, %r68;
	cvt.u64.u32 	%rd523, %r67;
	cvt.u64.u32 	%rd524, %r69;
	bra.uni 	$L__BB170_65;
$L__BB170_64:
	div.s64 	%rd523, %rd552, %rd135;
	mul.lo.s64 	%rd278, %rd523, %rd135;
	sub.s64 	%rd524, %rd552, %rd278;
$L__BB170_65:
	add.s64 	%rd280, %rd1, %rd274;
	ld.global.u64 	%rd281, [%rd280];
	mad.lo.s64 	%rd142, %rd281, %rd524, %rd561;
	add.s32 	%r35, %r229, 2;
	mul.wide.u32 	%rd282, %r35, 8;
	add.s64 	%rd283, %rd2, %rd282;
	ld.global.u64 	%rd143, [%rd283];
	or.b64  	%rd284, %rd523, %rd143;
	and.b64  	%rd285, %rd284, -4294967296;
	setp.ne.s64 	%p6, %rd285, 0;
	@%p6 bra 	$L__BB170_67;
	cvt.u32.u64 	%r70, %rd143;
	cvt.u32.u64 	%r71, %rd523;
	div.u32 	%r72, %r71, %r70;
	mul.lo.s32 	%r73, %r72, %r70;
	sub.s32 	%r74, %r71, %r73;
	cvt.u64.u32 	%rd525, %r72;
	cvt.u64.u32 	%rd526, %r74;
	bra.uni 	$L__BB170_68;
$L__BB170_67:
	div.s64 	%rd525, %rd523, %rd143;
	mul.lo.s64 	%rd286, %rd525, %rd143;
	sub.s64 	%rd526, %rd523, %rd286;
$L__BB170_68:
	add.s64 	%rd288, %rd1, %rd282;
	ld.global.u64 	%rd289, [%rd288];
	mad.lo.s64 	%rd150, %rd289, %rd526, %rd142;
	add.s32 	%r36, %r229, 1;
	mul.wide.u32 	%rd290, %r36, 8;
	add.s64 	%rd291, %rd2, %rd290;
	ld.global.u64 	%rd151, [%rd291];
	or.b64  	%rd292, %rd525, %rd151;
	and.b64  	%rd293, %rd292, -4294967296;
	setp.ne.s64 	%p7, %rd293, 0;
	@%p7 bra 	$L__BB170_70;
	cvt.u32.u64 	%r75, %rd151;
	cvt.u32.u64 	%r76, %rd525;
	div.u32 	%r77, %r76, %r75;
	mul.lo.s32 	%r78, %r77, %r75;
	sub.s32 	%r79, %r76, %r78;
	cvt.u64.u32 	%rd527, %r77;
	cvt.u64.u32 	%rd528, %r79;
	bra.uni 	$L__BB170_71;
$L__BB170_70:
	div.s64 	%rd527, %rd525, %rd151;
	mul.lo.s64 	%rd294, %rd527, %rd151;
	sub.s64 	%rd528, %rd525, %rd294;
$L__BB170_71:
	add.s64 	%rd296, %rd1, %rd290;
	ld.global.u64 	%rd297, [%rd296];
	mad.lo.s64 	%rd158, %rd297, %rd528, %rd150;
	add.s32 	%r37, %r229, -4;
	mul.wide.u32 	%rd298, %r229, 8;
	add.s64 	%rd299, %rd2, %rd298;
	ld.global.u64 	%rd159, [%rd299];
	or.b64  	%rd300, %rd527, %rd159;
	and.b64  	%rd301, %rd300, -4294967296;
	setp.ne.s64 	%p8, %rd301, 0;
	@%p8 bra 	$L__BB170_73;
	cvt.u32.u64 	%r80, %rd159;
	cvt.u32.u64 	%r81, %rd527;
	div.u32 	%r82, %r81, %r80;
	mul.lo.s32 	%r83, %r82, %r80;
	sub.s32 	%r84, %r81, %r83;
	cvt.u64.u32 	%rd529, %r82;
	cvt.u64.u32 	%rd530, %r84;
	bra.uni 	$L__BB170_74;
$L__BB170_73:
	div.s64 	%rd529, %rd527, %rd159;
	mul.lo.s64 	%rd302, %rd529, %rd159;
	sub.s64 	%rd530, %rd527, %rd302;
$L__BB170_74:
	add.s64 	%rd304, %rd1, %rd298;
	ld.global.u64 	%rd305, [%rd304];
	mad.lo.s64 	%rd166, %rd305, %rd530, %rd158;
	add.s32 	%r38, %r229, -1;
	mul.wide.u32 	%rd306, %r38, 8;
	add.s64 	%rd307, %rd2, %rd306;
	ld.global.u64 	%rd167, [%rd307];
	or.b64  	%rd308, %rd529, %rd167;
	and.b64  	%rd309, %rd308, -4294967296;
	setp.ne.s64 	%p9, %rd309, 0;
	@%p9 bra 	$L__BB170_76;
	cvt.u32.u64 	%r85, %rd167;
	cvt.u32.u64 	%r86, %rd529;
	div.u32 	%r87, %r86, %r85;
	mul.lo.s32 	%r88, %r87, %r85;
	sub.s32 	%r89, %r86, %r88;
	cvt.u64.u32 	%rd531, %r87;
	cvt.u64.u32 	%rd532, %r89;
	bra.uni 	$L__BB170_77;
$L__BB170_76:
	div.s64 	%rd531, %rd529, %rd167;
	mul.lo.s64 	%rd310, %rd531, %rd167;
	sub.s64 	%rd532, %rd529, %rd310;
$L__BB170_77:
	add.s64 	%rd312, %rd1, %rd306;
	ld.global.u64 	%rd313, [%rd312];
	mad.lo.s64 	%rd174, %rd313, %rd532, %rd166;
	add.s32 	%r39, %r229, -2;
	mul.wide.u32 	%rd314, %r39, 8;
	add.s64 	%rd315, %rd2, %rd314;
	ld.global.u64 	%rd175, [%rd315];
	or.b64  	%rd316, %rd531, %rd175;
	and.b64  	%rd317, %rd316, -4294967296;
	setp.ne.s64 	%p10, %rd317, 0;
	@%p10 bra 	$L__BB170_79;
	cvt.u32.u64 	%r90, %rd175;
	cvt.u32.u64 	%r91, %rd531;
	div.u32 	%r92, %r91, %r90;
	mul.lo.s32 	%r93, %r92, %r90;
	sub.s32 	%r94, %r91, %r93;
	cvt.u64.u32 	%rd533, %r92;
	cvt.u64.u32 	%rd534, %r94;
	bra.uni 	$L__BB170_80;
$L__BB170_79:
	div.s64 	%rd533, %rd531, %rd175;
	mul.lo.s64 	%rd318, %rd533, %rd175;
	sub.s64 	%rd534, %rd531, %rd318;
$L__BB170_80:
	add.s64 	%rd320, %rd1, %rd314;
	ld.global.u64 	%rd321, [%rd320];
	mad.lo.s64 	%rd182, %rd321, %rd534, %rd174;
	add.s32 	%r40, %r229, -3;
	mul.wide.u32 	%rd322, %r40, 8;
	add.s64 	%rd323, %rd2, %rd322;
	ld.global.u64 	%rd183, [%rd323];
	or.b64  	%rd324, %rd533, %rd183;
	and.b64  	%rd325, %rd324, -4294967296;
	setp.ne.s64 	%p11, %rd325, 0;
	@%p11 bra 	$L__BB170_82;
	cvt.u32.u64 	%r95, %rd183;
	cvt.u32.u64 	%r96, %rd533;
	div.u32 	%r97, %r96, %r95;
	mul.lo.s32 	%r98, %r97, %r95;
	sub.s32 	%r99, %r96, %r98;
	cvt.u64.u32 	%rd535, %r97;
	cvt.u64.u32 	%rd536, %r99;
	bra.uni 	$L__BB170_83;
$L__BB170_82:
	div.s64 	%rd535, %rd533, %rd183;
	mul.lo.s64 	%rd326, %rd535, %rd183;
	sub.s64 	%rd536, %rd533, %rd326;
$L__BB170_83:
	add.s64 	%rd328, %rd1, %rd322;
	ld.global.u64 	%rd329, [%rd328];
	mad.lo.s64 	%rd190, %rd329, %rd536, %rd182;
	mul.wide.u32 	%rd330, %r37, 8;
	add.s64 	%rd331, %rd2, %rd330;
	ld.global.u64 	%rd191, [%rd331];
	or.b64  	%rd332, %rd535, %rd191;
	and.b64  	%rd333, %rd332, -4294967296;
	setp.ne.s64 	%p12, %rd333, 0;
	@%p12 bra 	$L__BB170_85;
	cvt.u32.u64 	%r100, %rd191;
	cvt.u32.u64 	%r101, %rd535;
	div.u32 	%r102, %r101, %r100;
	mul.lo.s32 	%r103, %r102, %r100;
	sub.s32 	%r104, %r101, %r103;
	cvt.u64.u32 	%rd552, %r102;
	cvt.u64.u32 	%rd538, %r104;
	bra.uni 	$L__BB170_86;
$L__BB170_85:
	div.s64 	%rd552, %rd535, %rd191;
	mul.lo.s64 	%rd334, %rd552, %rd191;
	sub.s64 	%rd538, %rd535, %rd334;
$L__BB170_86:
	add.s64 	%rd336, %rd1, %rd330;
	ld.global.u64 	%rd337, [%rd336];
	mad.lo.s64 	%rd561, %rd337, %rd538, %rd190;
	add.s32 	%r229, %r229, -8;
	add.s32 	%r228, %r228, 8;
	setp.ne.s32 	%p13, %r228, 0;
	@%p13 bra 	$L__BB170_62;
	add.s32 	%r231, %r229, 3;
$L__BB170_88:
	setp.eq.s32 	%p14, %r29, 0;
	@%p14 bra 	$L__BB170_117;
	and.b32  	%r45, %r27, 3;
	setp.lt.u32 	%p15, %r29, 4;
	@%p15 bra 	$L__BB170_103;
	mul.wide.u32 	%rd339, %r231, 8;
	add.s64 	%rd340, %rd2, %rd339;
	ld.global.u64 	%rd202, [%rd340];
	or.b64  	%rd341, %rd552, %rd202;
	and.b64  	%rd342, %rd341, -4294967296;
	setp.ne.s64 	%p16, %rd342, 0;
	@%p16 bra 	$L__BB170_92;
	cvt.u32.u64 	%r105, %rd202;
	cvt.u32.u64 	%r106, %rd552;
	div.u32 	%r107, %r106, %r105;
	mul.lo.s32 	%r108, %r107, %r105;
	sub.s32 	%r109, %r106, %r108;
	cvt.u64.u32 	%rd542, %r107;
	cvt.u64.u32 	%rd543, %r109;
	bra.uni 	$L__BB170_93;
$L__BB170_92:
	div.s64 	%rd542, %rd552, %rd202;
	mul.lo.s64 	%rd343, %rd542, %rd202;
	sub.s64 	%rd543, %rd552, %rd343;
$L__BB170_93:
	add.s64 	%rd345, %rd1, %rd339;
	ld.global.u64 	%rd346, [%rd345];
	mad.lo.s64 	%rd209, %rd346, %rd543, %rd561;
	add.s32 	%r46, %r231, -1;
	mul.wide.u32 	%rd347, %r46, 8;
	add.s64 	%rd348, %rd2, %rd347;
	ld.global.u64 	%rd210, [%rd348];
	or.b64  	%rd349, %rd542, %rd210;
	and.b64  	%rd350, %rd349, -4294967296;
	setp.ne.s64 	%p17, %rd350, 0;
	@%p17 bra 	$L__BB170_95;
	cvt.u32.u64 	%r110, %rd210;
	cvt.u32.u64 	%r111, %rd542;
	div.u32 	%r112, %r111, %r110;
	mul.lo.s32 	%r113, %r112, %r110;
	sub.s32 	%r114, %r111, %r113;
	cvt.u64.u32 	%rd544, %r112;
	cvt.u64.u32 	%rd545, %r114;
	bra.uni 	$L__BB170_96;
$L__BB170_95:
	div.s64 	%rd544, %rd542, %rd210;
	mul.lo.s64 	%rd351, %rd544, %rd210;
	sub.s64 	%rd545, %rd542, %rd351;
$L__BB170_96:
	add.s64 	%rd353, %rd1, %rd347;
	ld.global.u64 	%rd354, [%rd353];
	mad.lo.s64 	%rd217, %rd354, %rd545, %rd209;
	add.s32 	%r47, %r231, -2;
	mul.wide.u32 	%rd355, %r47, 8;
	add.s64 	%rd356, %rd2, %rd355;
	ld.global.u64 	%rd218, [%rd356];
	or.b64  	%rd357, %rd544, %rd218;
	and.b64  	%rd358, %rd357, -4294967296;
	setp.ne.s64 	%p18, %rd358, 0;
	@%p18 bra 	$L__BB170_98;
	cvt.u32.u64 	%r115, %rd218;
	cvt.u32.u64 	%r116, %rd544;
	div.u32 	%r117, %r116, %r115;
	mul.lo.s32 	%r118, %r117, %r115;
	sub.s32 	%r119, %r116, %r118;
	cvt.u64.u32 	%rd546, %r117;
	cvt.u64.u32 	%rd547, %r119;
	bra.uni 	$L__BB170_99;
$L__BB170_98:
	div.s64 	%rd546, %rd544, %rd218;
	mul.lo.s64 	%rd359, %rd546, %rd218;
	sub.s64 	%rd547, %rd544, %rd359;
$L__BB170_99:
	add.s64 	%rd361, %rd1, %rd355;
	ld.global.u64 	%rd362, [%rd361];
	mad.lo.s64 	%rd225, %rd362, %rd547, %rd217;
	add.s32 	%r48, %r231, -3;
	mul.wide.u32 	%rd363, %r48, 8;
	add.s64 	%rd364, %rd2, %rd363;
	ld.global.u64 	%rd226, [%rd364];
	or.b64  	%rd365, %rd546, %rd226;
	and.b64  	%rd366, %rd365, -4294967296;
	setp.ne.s64 	%p19, %rd366, 0;
	@%p19 bra 	$L__BB170_101;
	cvt.u32.u64 	%r120, %rd226;
	cvt.u32.u64 	%r121, %rd546;
	div.u32 	%r122, %r121, %r120;
	mul.lo.s32 	%r123, %r122, %r120;
	sub.s32 	%r124, %r121, %r123;
	cvt.u64.u32 	%rd552, %r122;
	cvt.u64.u32 	%rd549, %r124;
	bra.uni 	$L__BB170_102;
$L__BB170_101:
	div.s64 	%rd552, %rd546, %rd226;
	mul.lo.s64 	%rd367, %rd552, %rd226;
	sub.s64 	%rd549, %rd546, %rd367;
$L__BB170_102:
	add.s64 	%rd369, %rd1, %rd363;
	ld.global.u64 	%rd370, [%rd369];
	mad.lo.s64 	%rd561, %rd370, %rd549, %rd225;
	add.s32 	%r231, %r231, -4;
$L__BB170_103:
	setp.eq.s32 	%p20, %r45, 0;
	@%p20 bra 	$L__BB170_117;
	setp.eq.s32 	%p21, %r45, 1;
	@%p21 bra 	$L__BB170_112;
	mul.wide.u32 	%rd372, %r231, 8;
	add.s64 	%rd373, %rd2, %rd372;
	ld.global.u64 	%rd237, [%rd373];
	or.b64  	%rd374, %rd552, %rd237;
	and.b64  	%rd375, %rd374, -4294967296;
	setp.ne.s64 	%p22, %rd375, 0;
	@%p22 bra 	$L__BB170_107;
	cvt.u32.u64 	%r125, %rd237;
	cvt.u32.u64 	%r126, %rd552;
	div.u32 	%r127, %r126, %r125;
	mul.lo.s32 	%r128, %r127, %r125;
	sub.s32 	%r129, %r126, %r128;
	cvt.u64.u32 	%rd553, %r127;
	cvt.u64.u32 	%rd554, %r129;
	bra.uni 	$L__BB170_108;
$L__BB170_107:
	div.s64 	%rd553, %rd552, %rd237;
	mul.lo.s64 	%rd376, %rd553, %rd237;
	sub.s64 	%rd554, %rd552, %rd376;
$L__BB170_108:
	add.s64 	%rd378, %rd1, %rd372;
	ld.global.u64 	%rd379, [%rd378];
	mad.lo.s64 	%rd244, %rd379, %rd554, %rd561;
	add.s32 	%r51, %r231, -1;
	mul.wide.u32 	%rd380, %r51, 8;
	add.s64 	%rd381, %rd2, %rd380;
	ld.global.u64 	%rd245, [%rd381];
	or.b64  	%rd382, %rd553, %rd245;
	and.b64  	%rd383, %rd382, -4294967296;
	setp.ne.s64 	%p23, %rd383, 0;
	@%p23 bra 	$L__BB170_110;
	cvt.u32.u64 	%r130, %rd245;
	cvt.u32.u64 	%r131, %rd553;
	div.u32 	%r132, %r131, %r130;
	mul.lo.s32 	%r133, %r132, %r130;
	sub.s32 	%r134, %r131, %r133;
	cvt.u64.u32 	%rd552, %r132;
	cvt.u64.u32 	%rd556, %r134;
	bra.uni 	$L__BB170_111;
$L__BB170_110:
	div.s64 	%rd552, %rd553, %rd245;
	mul.lo.s64 	%rd384, %rd552, %rd245;
	sub.s64 	%rd556, %rd553, %rd384;
$L__BB170_111:
	add.s64 	%rd386, %rd1, %rd380;
	ld.global.u64 	%rd387, [%rd386];
	mad.lo.s64 	%rd561, %rd387, %rd556, %rd244;
	add.s32 	%r231, %r231, -2;
$L__BB170_112:
	and.b32  	%r135, %r27, 1;
	setp.eq.b32 	%p24, %r135, 1;
	not.pred 	%p25, %p24;
	@%p25 bra 	$L__BB170_117;
	mul.wide.u32 	%rd388, %r231, 8;
	add.s64 	%rd389, %rd2, %rd388;
	ld.global.u64 	%rd256, [%rd389];
	or.b64  	%rd390, %rd552, %rd256;
	and.b64  	%rd391, %rd390, -4294967296;
	setp.ne.s64 	%p26, %rd391, 0;
	@%p26 bra 	$L__BB170_115;
	cvt.u32.u64 	%r136, %rd256;
	cvt.u32.u64 	%r137, %rd552;
	rem.u32 	%r138, %r137, %r136;
	cvt.u64.u32 	%rd560, %r138;
	bra.uni 	$L__BB170_116;
$L__BB170_115:
	rem.s64 	%rd560, %rd552, %rd256;
$L__BB170_116:
	add.s64 	%rd393, %rd1, %rd388;
	ld.global.u64 	%rd394, [%rd393];
	mad.lo.s64 	%rd561, %rd394, %rd560, %rd561;
$L__BB170_117:
	shl.b64 	%rd395, %rd561, 3;
	add.s64 	%rd396, %rd3, %rd395;
	ld.global.u64 	%rd262, [%rd396];
	cvt.rn.f64.u64 	%fd11, %rd262;
	{
	.reg .b32 %temp; 
	mov.b64 	{%temp, %r54}, %fd11;
	}
	mov.f64 	%fd12, 0d4008000000000000;
	{
	.reg .b32 %temp; 
	mov.b64 	{%temp, %r139}, %fd12;
	}
	and.b32  	%r56, %r139, 2146435072;
	setp.eq.s32 	%p27, %r56, 1073741824;
	{ // callseq 13, 0
	.param .b64 param0;
	st.param.f64 	[param0], %fd11;
	.param .b64 retval0;
	call.uni (retval0), 
	__internal_accurate_pow, 
	(
	param0
	);
	ld.param.f64 	%fd13, [retval0];
	} // callseq 13
	setp.lt.s32 	%p28, %r54, 0;
	neg.f64 	%fd15, %fd13;
	selp.f64 	%fd16, %fd15, %fd13, %p27;
	selp.f64 	%fd55, %fd16, %fd13, %p28;
	setp.ne.s64 	%p29, %rd262, 0;
	@%p29 bra 	$L__BB170_119;
	setp.eq.s32 	%p30, %r56, 1073741824;
	selp.b32 	%r140, %r54, 0, %p30;
	setp.lt.s32 	%p31, %r139, 0;
	or.b32  	%r141, %r140, 2146435072;
	selp.b32 	%r142, %r141, %r140, %p31;
	mov.b32 	%r143, 0;
	mov.b64 	%fd55, {%r143, %r142};
$L__BB170_119:
	setp.eq.s64 	%p32, %rd262, 1;
	selp.f64 	%fd17, 0d3FF0000000000000, %fd55, %p32;
	st.shared.f64 	[%r5], %fd17;
$L__BB170_120:
	bar.sync 	0;
	setp.lt.u32 	%p66, %r233, 66;
	@%p66 bra 	$L__BB170_124;
$L__BB170_121:
	shr.u32 	%r58, %r233, 1;
	setp.ge.u32 	%p67, %r1, %r58;
	@%p67 bra 	$L__BB170_123;
	ld.shared.f64 	%fd31, [%r5];
	shl.b32 	%r222, %r58, 3;
	add.s32 	%r223, %r5, %r222;
	ld.shared.f64 	%fd32, [%r223];
	add.f64 	%fd33, %fd31, %fd32;
	st.shared.f64 	[%r5], %fd33;
$L__BB170_123:
	bar.sync 	0;
	setp.gt.u32 	%p68, %r233, 131;
	mov.u32 	%r233, %r58;
	@%p68 bra 	$L__BB170_121;
$L__BB170_124:
	setp.gt.u32 	%p69, %r1, 31;
	@%p69 bra 	$L__BB170_127;
	ld.volatile.shared.f64 	%fd34, [%r5];
	ld.volatile.shared.f64 	%fd35, [%r5+256];
	add.f64 	%fd36, %fd34, %fd35;
	st.volatile.shared.f64 	[%r5], %fd36;
	ld.volatile.shared.f64 	%fd37, [%r5];
	ld.volatile.shared.f64 	%fd38, [%r5+128];
	add.f64 	%fd39, %fd37, %fd38;
	st.volatile.shared.f64 	[%r5], %fd39;
	ld.volatile.shared.f64 	%fd40, [%r5];
	ld.volatile.shared.f64 	%fd41, [%r5+64];
	add.f64 	%fd42, %fd40, %fd41;
	st.volatile.shared.f64 	[%r5], %fd42;
	ld.volatile.shared.f64 	%fd43, [%r5];
	ld.volatile.shared.f64 	%fd44, [%r5+32];
	add.f64 	%fd45, %fd43, %fd44;
	st.volatile.shared.f64 	[%r5], %fd45;
	ld.volatile.shared.f64 	%fd46, [%r5];
	ld.volatile.shared.f64 	%fd47, [%r5+16];
	add.f64 	%fd48, %fd46, %fd47;
	st.volatile.shared.f64 	[%r5], %fd48;
	ld.volatile.shared.f64 	%fd49, [%r5];
	ld.volatile.shared.f64 	%fd50, [%r5+8];
	add.f64 	%fd51, %fd49, %fd50;
	st.volatile.shared.f64 	[%r5], %fd51;
	setp.ne.s32 	%p70, %r1, 0;
	@%p70 bra 	$L__BB170_127;
	ld.shared.f64 	%fd52, [reducel3sdata_u64];
	cvta.to.global.u64 	%rd474, %rd263;
	mul.wide.u32 	%rd475, %r2, 8;
	add.s64 	%rd476, %rd474, %rd475;
	st.global.f64 	[%rd476], %fd52;
$L__BB170_127:
	ret;

}
	// .globl	uncontiguous_cumulate_reducel3_u64
.visible .entry uncontiguous_cumulate_reducel3_u64(
	.param .u64 .ptr .align 1 uncontiguous_cumulate_reducel3_u64_param_0,
	.param .u64 .ptr .align 1 uncontiguous_cumulate_reducel3_u64_param_1,
	.param .u64 .ptr .align 1 uncontiguous_cumulate_reducel3_u64_param_2,
	.param .u64 .ptr .align 1 uncontiguous_cumulate_reducel3_u64_param_3,
	.param .u64 uncontiguous_cumulate_reducel3_u64_param_4,
	.param .u64 uncontiguous_cumulate_reducel3_u64_param_5
)
{
	.reg .pred 	%p<53>;
	.reg .b32 	%r<212>;
	.reg .b64 	%rd<559>;
	.reg .b64 	%fd<27>;

	ld.param.u64 	%rd260, [uncontiguous_cumulate_reducel3_u64_param_0];
	ld.param.u64 	%rd263, [uncontiguous_cumulate_reducel3_u64_param_1];
	ld.param.u64 	%rd264, [uncontiguous_cumulate_reducel3_u64_param_2];
	ld.param.u64 	%rd265, [uncontiguous_cumulate_reducel3_u64_param_3];
	ld.param.u64 	%rd261, [uncontiguous_cumulate_reducel3_u64_param_4];
	ld.param.u64 	%rd262, [uncontiguous_cumulate_reducel3_u64_param_5];
	cvta.to.global.u64 	%rd1, %rd265;
	cvta.to.global.u64 	%rd2, %rd264;
	cvta.to.global.u64 	%rd3, %rd263;
	mov.u32 	%r1, %tid.x;
	mov.u32 	%r2, %ctaid.x;
	mov.u32 	%r211, %ntid.x;
	mul.lo.s32 	%r52, %r2, %r211;
	shl.b32 	%r53, %r52, 1;
	add.s32 	%r4, %r53, %r1;
	shl.b32 	%r54, %r1, 3;
	mov.u32 	%r55, reducel3sdata_u64;
	add.s32 	%r5, %r55, %r54;
	mov.b64 	%rd266, 0;
	st.shared.u64 	[%r5], %rd266;
	add.s32 	%r56, %r4, %r211;
	cvt.u64.u32 	%rd512, %r56;
	setp.le.u64 	%p1, %rd262, %rd512;
	@%p1 bra 	$L__BB171_54;
	cvt.u32.u64 	%r6, %rd261;
	add.s32 	%r205, %r6, -1;
	setp.lt.s32 	%p27, %r205, 0;
	mov.b64 	%rd516, 0;
	mov.u64 	%rd517, %rd516;
	@%p27 bra 	$L__BB171_53;
	cvt.u64.u32 	%rd513, %r4;
	setp.lt.u32 	%p28, %r205, 3;
	mov.b64 	%rd517, 0;
	mov.u64 	%rd516, %rd517;
	@%p28 bra 	$L__BB171_30;
	add.s32 	%r203, %r6, -2;
	and.b32  	%r132, %r6, -4;
	neg.s32 	%r202, %r132;
	mov.b64 	%rd517, 0;
$L__BB171_4:
	.pragma "nounroll";
	add.s32 	%r12, %r203, 1;
	mul.wide.u32 	%rd398, %r12, 8;
	add.s64 	%rd399, %rd2, %rd398;
	ld.global.u64 	%rd10, [%rd399];
	or.b64  	%rd400, %rd513, %rd10;
	and.b64  	%rd401, %rd400, -4294967296;
	setp.ne.s64 	%p29, %rd401, 0;
	@%p29 bra 	$L__BB171_6;
	cvt.u32.u64 	%r133, %rd10;
	cvt.u32.u64 	%r134, %rd513;
	div.u32 	%r135, %r134, %r133;
	mul.lo.s32 	%r136, %r135, %r133;
	sub.s32 	%r137, %r134, %r136;
	cvt.u64.u32 	%rd478, %r135;
	cvt.u64.u32 	%rd479, %r137;
	bra.uni 	$L__BB171_7;
$L__BB171_6:
	div.s64 	%rd478, %rd513, %rd10;
	mul.lo.s64 	%rd402, %rd478, %rd10;
	sub.s64 	%rd479, %rd513, %rd402;
$L__BB171_7:
	mul.wide.u32 	%rd403, %r12, 8;
	add.s64 	%rd404, %rd1, %rd403;
	ld.global.u64 	%rd17, [%rd404];
	mad.lo.s64 	%rd18, %rd17, %rd479, %rd516;
	or.b64  	%rd405, %rd512, %rd10;
	and.b64  	%rd406, %rd405, -4294967296;
	setp.ne.s64 	%p30, %rd406, 0;
	@%p30 bra 	$L__BB171_9;
	cvt.u32.u64 	%r138, %rd10;
	cvt.u32.u64 	%r139, %rd512;
	div.u32 	%r140, %r139, %r138;
	mul.lo.s32 	%r141, %r140, %r138;
	sub.s32 	%r142, %r139, %r141;
	cvt.u64.u32 	%rd480, %r140;
	cvt.u64.u32 	%rd481, %r142;
	bra.uni 	$L__BB171_10;
$L__BB171_9:
	div.s64 	%rd480, %rd512, %rd10;
	mul.lo.s64 	%rd407, %rd480, %rd10;
	sub.s64 	%rd481, %rd512, %rd407;
$L__BB171_10:
	mad.lo.s64 	%rd25, %rd481, %rd17, %rd517;
	add.s32 	%r13, %r203, -2;
	mul.wide.u32 	%rd408, %r203, 8;
	add.s64 	%rd409, %rd2, %rd408;
	ld.global.u64 	%rd26, [%rd409];
	or.b64  	%rd410, %rd478, %rd26;
	and.b64  	%rd411, %rd410, -4294967296;
	setp.ne.s64 	%p31, %rd411, 0;
	@%p31 bra 	$L__BB171_12;
	cvt.u32.u64 	%r143, %rd26;
	cvt.u32.u64 	%r144, %rd478;
	div.u32 	%r145, %r144, %r143;
	mul.lo.s32 	%r146, %r145, %r143;
	sub.s32 	%r147, %r144, %r146;
	cvt.u64.u32 	%rd482, %r145;
	cvt.u64.u32 	%rd483, %r147;
	bra.uni 	$L__BB171_13;
$L__BB171_12:
	div.s64 	%rd482, %rd478, %rd26;
	mul.lo.s64 	%rd412, %rd482, %rd26;
	sub.s64 	%rd483, %rd478, %rd412;
$L__BB171_13:
	mul.wide.u32 	%rd413, %r203, 8;
	add.s64 	%rd414, %rd1, %rd413;
	ld.global.u64 	%rd33, [%rd414];
	mad.lo.s64 	%rd34, %rd33, %rd483, %rd18;
	or.b64  	%rd415, %rd480, %rd26;
	and.b64  	%rd416, %rd415, -4294967296;
	setp.ne.s64 	%p32, %rd416, 0;
	@%p32 bra 	$L__BB171_15;
	cvt.u32.u64 	%r148, %rd26;
	cvt.u32.u64 	%r149, %rd480;
	div.u32 	%r150, %r149, %r148;
	mul.lo.s32 	%r151, %r150, %r148;
	sub.s32 	%r152, %r149, %r151;
	cvt.u64.u32 	%rd484, %r150;
	cvt.u64.u32 	%rd485, %r152;
	bra.uni 	$L__BB171_16;
$L__BB171_15:
	div.s64 	%rd484, %rd480, %rd26;
	mul.lo.s64 	%rd417, %rd484, %rd26;
	sub.s64 	%rd485, %rd480, %rd417;
$L__BB171_16:
	mad.lo.s64 	%rd41, %rd485, %rd33, %rd25;
	add.s32 	%r14, %r203, -1;
	mul.wide.u32 	%rd418, %r14, 8;
	add.s64 	%rd419, %rd2, %rd418;
	ld.global.u64 	%rd42, [%rd419];
	or.b64  	%rd420, %rd482, %rd42;
	and.b64  	%rd421, %rd420, -4294967296;
	setp.ne.s64 	%p33, %rd421, 0;
	@%p33 bra 	$L__BB171_18;
	cvt.u32.u64 	%r153, %rd42;
	cvt.u32.u64 	%r154, %rd482;
	div.u32 	%r155, %r154, %r153;
	mul.lo.s32 	%r156, %r155, %r153;
	sub.s32 	%r157, %r154, %r156;
	cvt.u64.u32 	%rd486, %r155;
	cvt.u64.u32 	%rd487, %r157;
	bra.uni 	$L__BB171_19;
$L__BB171_18:
	div.s64 	%rd486, %rd482, %rd42;
	mul.lo.s64 	%rd422, %rd486, %rd42;
	sub.s64 	%rd487, %rd482, %rd422;
$L__BB171_19:
	mul.wide.u32 	%rd423, %r14, 8;
	add.s64 	%rd424, %rd1, %rd423;
	ld.global.u64 	%rd49, [%rd424];
	mad.lo.s64 	%rd50, %rd49, %rd487, %rd34;
	or.b64  	%rd425, %rd484, %rd42;
	and.b64  	%rd426, %rd425, -4294967296;
	setp.ne.s64 	%p34, %rd426, 0;
	@%p34 bra 	$L__BB171_21;
	cvt.u32.u64 	%r158, %rd42;
	cvt.u32.u64 	%r159, %rd484;
	div.u32 	%r160, %r159, %r158;
	mul.lo.s32 	%r161, %r160, %r158;
	sub.s32 	%r162, %r159, %r161;
	cvt.u64.u32 	%rd488, %r160;
	cvt.u64.u32 	%rd489, %r162;
	bra.uni 	$L__BB171_22;
$L__BB171_21:
	div.s64 	%rd488, %rd484, %rd42;
	mul.lo.s64 	%rd427, %rd488, %rd42;
	sub.s64 	%rd489, %rd484, %rd427;
$L__BB171_22:
	mad.lo.s64 	%rd57, %rd489, %rd49, %rd41;
	mul.wide.u32 	%rd428, %r13, 8;
	add.s64 	%rd429, %rd2, %rd428;
	ld.global.u64 	%rd58, [%rd429];
	or.b64  	%rd430, %rd486, %rd58;
	and.b64  	%rd431, %rd430, -4294967296;
	setp.ne.s64 	%p35, %rd431, 0;
	@%p35 bra 	$L__BB171_24;
	cvt.u32.u64 	%r163, %rd58;
	cvt.u32.u64 	%r164, %rd486;
	div.u32 	%r165, %r164, %r163;
	mul.lo.s32 	%r166, %r165, %r163;
	sub.s32 	%r167, %r164, %r166;
	cvt.u64.u32 	%rd513, %r165;
	cvt.u64.u32 	%rd491, %r167;
	bra.uni 	$L__BB171_25;
$L__BB171_24:
	div.s64 	%rd513, %rd486, %rd58;
	mul.lo.s64 	%rd432, %rd513, %rd58;
	sub.s64 	%rd491, %rd486, %rd432;
$L__BB171_25:
	mul.wide.u32 	%rd433, %r13, 8;
	add.s64 	%rd434, %rd1, %rd433;
	ld.global.u64 	%rd65, [%rd434];
	mad.lo.s64 	%rd516, %rd65, %rd491, %rd50;
	or.b64  	%rd435, %rd488, %rd58;
	and.b64  	%rd436, %rd435, -4294967296;
	setp.ne.s64 	%p36, %rd436, 0;
	@%p36 bra 	$L__BB171_27;
	cvt.u32.u64 	%r168, %rd58;
	cvt.u32.u64 	%r169, %rd488;
	div.u32 	%r170, %r169, %r168;
	mul.lo.s32 	%r171, %r170, %r168;
	sub.s32 	%r172, %r169, %r171;
	cvt.u64.u32 	%rd512, %r170;
	cvt.u64.u32 	%rd493, %r172;
	bra.uni 	$L__BB171_28;
$L__BB171_27:
	div.s64 	%rd512, %rd488, %rd58;
	mul.lo.s64 	%rd437, %rd512, %rd58;
	sub.s64 	%rd493, %rd488, %rd437;
$L__BB171_28:
	mad.lo.s64 	%rd517, %rd493, %rd65, %rd57;
	add.s32 	%r203, %r203, -4;
	add.s32 	%r202, %r202, 4;
	setp.ne.s32 	%p37, %r202, 0;
	@%p37 bra 	$L__BB171_4;
	add.s32 	%r205, %r203, 1;
$L__BB171_30:
	and.b32  	%r19, %r6, 3;
	setp.eq.s32 	%p38, %r19, 0;
	@%p38 bra 	$L__BB171_53;
	setp.eq.s32 	%p39, %r19, 1;
	@%p39 bra 	$L__BB171_45;
	mul.wide.u32 	%rd439, %r205, 8;
	add.s64 	%rd440, %rd2, %rd439;
	ld.global.u64 	%rd80, [%rd440];
	or.b64  	%rd441, %rd513, %rd80;
	and.b64  	%rd442, %rd441, -4294967296;
	setp.ne.s64 	%p40, %rd442, 0;
	@%p40 bra 	$L__BB171_34;
	cvt.u32.u64 	%r173, %rd80;
	cvt.u32.u64 	%r174, %rd513;
	div.u32 	%r175, %r174, %r173;
	mul.lo.s32 	%r176, %r175, %r173;
	sub.s32 	%r177, %r174, %r176;
	cvt.u64.u32 	%rd500, %r175;
	cvt.u64.u32 	%rd501, %r177;
	bra.uni 	$L__BB171_35;
$L__BB171_34:
	div.s64 	%rd500, %rd513, %rd80;
	mul.lo.s64 	%rd443, %rd500, %rd80;
	sub.s64 	%rd501, %rd513, %rd443;
$L__BB171_35:
	add.s64 	%rd445, %rd1, %rd439;
	ld.global.u64 	%rd87, [%rd445];
	mad.lo.s64 	%rd88, %rd87, %rd501, %rd516;
	or.b64  	%rd446, %rd512, %rd80;
	and.b64  	%rd447, %rd446, -4294967296;
	setp.ne.s64 	%p41, %rd447, 0;
	@%p41 bra 	$L__BB171_37;
	cvt.u32.u64 	%r178, %rd80;
	cvt.u32.u64 	%r179, %rd512;
	div.u32 	%r180, %r179, %r178;
	mul.lo.s32 	%r181, %r180, %r178;
	sub.s32 	%r182, %r179, %r181;
	cvt.u64.u32 	%rd502, %r180;
	cvt.u64.u32 	%rd503, %r182;
	bra.uni 	$L__BB171_38;
$L__BB171_37:
	div.s64 	%rd502, %rd512, %rd80;
	mul.lo.s64 	%rd448, %rd502, %rd80;
	sub.s64 	%rd503, %rd512, %rd448;
$L__BB171_38:
	mad.lo.s64 	%rd95, %rd503, %rd87, %rd517;
	add.s32 	%r20, %r205, -1;
	mul.wide.u32 	%rd449, %r20, 8;
	add.s64 	%rd450, %rd2, %rd449;
	ld.global.u64 	%rd96, [%rd450];
	or.b64  	%rd451, %rd500, %rd96;
	and.b64  	%rd452, %rd451, -4294967296;
	setp.ne.s64 	%p42, %rd452, 0;
	@%p42 bra 	$L__BB171_40;
	cvt.u32.u64 	%r183, %rd96;
	cvt.u32.u64 	%r184, %rd500;
	div.u32 	%r185, %r184, %r183;
	mul.lo.s32 	%r186, %r185, %r183;
	sub.s32 	%r187, %r184, %r186;
	cvt.u64.u32 	%rd513, %r185;
	cvt.u64.u32 	%rd505, %r187;
	bra.uni 	$L__BB171_41;
$L__BB171_40:
	div.s64 	%rd513, %rd500, %rd96;
	mul.lo.s64 	%rd453, %rd513, %rd96;
	sub.s64 	%rd505, %rd500, %rd453;
$L__BB171_41:
	add.s64 	%rd455, %rd1, %rd449;
	ld.global.u64 	%rd103, [%rd455];
	mad.lo.s64 	%rd516, %rd103, %rd505, %rd88;
	or.b64  	%rd456, %rd502, %rd96;
	and.b64  	%rd457, %rd456, -4294967296;
	setp.ne.s64 	%p43, %rd457, 0;
	@%p43 bra 	$L__BB171_43;
	cvt.u32.u64 	%r188, %rd96;
	cvt.u32.u64 	%r189, %rd502;
	div.u32 	%r190, %r189, %r188;
	mul.lo.s32 	%r191, %r190, %r188;
	sub.s32 	%r192, %r189, %r191;
	cvt.u64.u32 	%rd512, %r190;
	cvt.u64.u32 	%rd507, %r192;
	bra.uni 	$L__BB171_44;
$L__BB171_43:
	div.s64 	%rd512, %rd502, %rd96;
	mul.lo.s64 	%rd458, %rd512, %rd96;
	sub.s64 	%rd507, %rd502, %rd458;
$L__BB171_44:
	mad.lo.s64 	%rd517, %rd507, %rd103, %rd95;
	add.s32 	%r205, %r205, -2;
$L__BB171_45:
	and.b32  	%r193, %r6, 1;
	setp.eq.b32 	%p44, %r193, 1;
	not.pred 	%p45, %p44;
	@%p45 bra 	$L__BB171_53;
	mul.wide.u32 	%rd459, %r205, 8;
	add.s64 	%rd460, %rd2, %rd459;
	ld.global.u64 	%rd118, [%rd460];
	or.b64  	%rd461, %rd513, %rd118;
	and.b64  	%rd462, %rd461, -4294967296;
	setp.ne.s64 	%p46, %rd462, 0;
	@%p46 bra 	$L__BB171_48;
	cvt.u32.u64 	%r194, %rd118;
	cvt.u32.u64 	%r195, %rd513;
	rem.u32 	%r196, %r195, %r194;
	cvt.u64.u32 	%rd514, %r196;
	bra.uni 	$L__BB171_49;
$L__BB171_48:
	rem.s64 	%rd514, %rd513, %rd118;
$L__BB171_49:
	add.s64 	%rd464, %rd1, %rd459;
	ld.global.u64 	%rd122, [%rd464];
	mad.lo.s64 	%rd516, %rd122, %rd514, %rd516;
	or.b64  	%rd465, %rd512, %rd118;
	and.b64  	%rd466, %rd465, -4294967296;
	setp.ne.s64 	%p47, %rd466, 0;
	@%p47 bra 	$L__BB171_51;
	cvt.u32.u64 	%r197, %rd118;
	cvt.u32.u64 	%r198, %rd512;
	rem.u32 	%r199, %r198, %r197;
	cvt.u64.u32 	%rd515, %r199;
	bra.uni 	$L__BB171_52;
$L__BB171_51:
	rem.s64 	%rd515, %rd512, %rd118;
$L__BB171_52:
	mad.lo.s64 	%rd517, %rd515, %rd122, %rd517;
$L__BB171_53:
	shl.b64 	%rd467, %rd516, 3;
	add.s64 	%rd468, %rd3, %rd467;
	ld.global.f64 	%fd2, [%rd468];
	shl.b64 	%rd469, %rd517, 3;
	add.s64 	%rd470, %rd3, %rd469;
	ld.global.f64 	%fd3, [%rd470];
	add.f64 	%fd4, %fd2, %fd3;
	st.shared.f64 	[%r5], %fd4;
	bra.uni 	$L__BB171_114;
$L__BB171_54:
	cvt.u64.u32 	%rd549, %r4;
	setp.le.u64 	%p2, %rd262, %rd549;
	@%p2 bra 	$L__BB171_114;
	cvt.u32.u64 	%r23, %rd261;
	add.s32 	%r209, %r23, -1;
	setp.lt.s32 	%p3, %r209, 0;
	mov.b64 	%rd558, 0;
	@%p3 bra 	$L__BB171_113;
	and.b32  	%r25, %r23, 7;
	setp.lt.u32 	%p4, %r209, 7;
	mov.b64 	%rd558, 0;
	@%p4 bra 	$L__BB171_84;
	add.s32 	%r207, %r23, -4;
	and.b32  	%r57, %r23, -8;
	neg.s32 	%r206, %r57;
	mov.b64 	%rd558, 0;
$L__BB171_58:
	.pragma "nounroll";
	add.s32 	%r30, %r207, 3;
	mul.wide.u32 	%rd271, %r30, 8;
	add.s64 	%rd272, %rd2, %rd271;
	ld.global.u64 	%rd133, [%rd272];
	or.b64  	%rd273, %rd549, %rd133;
	and.b64  	%rd274, %rd273, -4294967296;
	setp.ne.s64 	%p5, %rd274, 0;
	@%p5 bra 	$L__BB171_60;
	cvt.u32.u64 	%r58, %rd133;
	cvt.u32.u64 	%r59, %rd549;
	div.u32 	%r60, %r59, %r58;
	mul.lo.s32 	%r61, %r60, %r58;
	sub.s32 	%r62, %r59, %r61;
	cvt.u64.u32 	%rd520, %r60;
	cvt.u64.u32 	%rd521, %r62;
	bra.uni 	$L__BB171_61;
$L__BB171_60:
	div.s64 	%rd520, %rd549, %rd133;
	mul.lo.s64 	%rd275, %rd520, %rd133;
	sub.s64 	%rd521, %rd549, %rd275;
$L__BB171_61:
	add.s64 	%rd277, %rd1, %rd271;
	ld.global.u64 	%rd278, [%rd277];
	mad.lo.s64 	%rd140, %rd278, %rd521, %rd558;
	add.s32 	%r31, %r207, 2;
	mul.wide.u32 	%rd279, %r31, 8;
	add.s64 	%rd280, %rd2, %rd279;
	ld.global.u64 	%rd141, [%rd280];
	or.b64  	%rd281, %rd520, %rd141;
	and.b64  	%rd282, %rd281, -4294967296;
	setp.ne.s64 	%p6, %rd282, 0;
	@%p6 bra 	$L__BB171_63;
	cvt.u32.u64 	%r63, %rd141;
	cvt.u32.u64 	%r64, %rd520;
	div.u32 	%r65, %r64, %r63;
	mul.lo.s32 	%r66, %r65, %r63;
	sub.s32 	%r67, %r64, %r66;
	cvt.u64.u32 	%rd522, %r65;
	cvt.u64.u32 	%rd523, %r67;
	bra.uni 	$L__BB171_64;
$L__BB171_63:
	div.s64 	%rd522, %rd520, %rd141;
	mul.lo.s64 	%rd283, %rd522, %rd141;
	sub.s64 	%rd523, %rd520, %rd283;
$L__BB171_64:
	add.s64 	%rd285, %rd1, %rd279;
	ld.global.u64 	%rd286, [%rd285];
	mad.lo.s64 	%rd148, %rd286, %rd523, %rd140;
	add.s32 	%r32, %r207, 1;
	mul.wide.u32 	%rd287, %r32, 8;
	add.s64 	%rd288, %rd2, %rd287;
	ld.global.u64 	%rd149, [%rd288];
	or.b64  	%rd289, %rd522, %rd149;
	and.b64  	%rd290, %rd289, -4294967296;
	setp.ne.s64 	%p7, %rd290, 0;
	@%p7 bra 	$L__BB171_66;
	cvt.u32.u64 	%r68, %rd149;
	cvt.u32.u64 	%r69, %rd522;
	div.u32 	%r70, %r69, %r68;
	mul.lo.s32 	%r71, %r70, %r68;
	sub.s32 	%r72, %r69, %r71;
	cvt.u64.u32 	%rd524, %r70;
	cvt.u64.u32 	%rd525, %r72;
	bra.uni 	$L__BB171_67;
$L__BB171_66:
	div.s64 	%rd524, %rd522, %rd149;
	mul.lo.s64 	%rd291, %rd524, %rd149;
	sub.s64 	%rd525, %rd522, %rd291;
$L__BB171_67:
	add.s64 	%rd293, %rd1, %rd287;
	ld.global.u64 	%rd294, [%rd293];
	mad.lo.s64 	%rd156, %rd294, %rd525, %rd148;
	add.s32 	%r33, %r207, -4;
	mul.wide.u32 	%rd295, %r207, 8;
	add.s64 	%rd296, %rd2, %rd295;
	ld.global.u64 	%rd157, [%rd296];
	or.b64  	%rd297, %rd524, %rd157;
	and.b64  	%rd298, %rd297, -4294967296;
	setp.ne.s64 	%p8, %rd298, 0;
	@%p8 bra 	$L__BB171_69;
	cvt.u32.u64 	%r73, %rd157;
	cvt.u32.u64 	%r74, %rd524;
	div.u32 	%r75, %r74, %r73;
	mul.lo.s32 	%r76, %r75, %r73;
	sub.s32 	%r77, %r74, %r76;
	cvt.u64.u32 	%rd526, %r75;
	cvt.u64.u32 	%rd527, %r77;
	bra.uni 	$L__BB171_70;
$L__BB171_69:
	div.s64 	%rd526, %rd524, %rd157;
	mul.lo.s64 	%rd299, %rd526, %rd157;
	sub.s64 	%rd527, %rd524, %rd299;
$L__BB171_70:
	add.s64 	%rd301, %rd1, %rd295;
	ld.global.u64 	%rd302, [%rd301];
	mad.lo.s64 	%rd164, %rd302, %rd527, %rd156;
	add.s32 	%r34, %r207, -1;
	mul.wide.u32 	%rd303, %r34, 8;
	add.s64 	%rd304, %rd2, %rd303;
	ld.global.u64 	%rd165, [%rd304];
	or.b64  	%rd305, %rd526, %rd165;
	and.b64  	%rd306, %rd305, -4294967296;
	setp.ne.s64 	%p9, %rd306, 0;
	@%p9 bra 	$L__BB171_72;
	cvt.u32.u64 	%r78, %rd165;
	cvt.u32.u64 	%r79, %rd526;
	div.u32 	%r80, %r79, %r78;
	mul.lo.s32 	%r81, %r80, %r78;
	sub.s32 	%r82, %r79, %r81;
	cvt.u64.u32 	%rd528, %r80;
	cvt.u64.u32 	%rd529, %r82;
	bra.uni 	$L__BB171_73;
$L__BB171_72:
	div.s64 	%rd528, %rd526, %rd165;
	mul.lo.s64 	%rd307, %rd528, %rd165;
	sub.s64 	%rd529, %rd526, %rd307;
$L__BB171_73:
	add.s64 	%rd309, %rd1, %rd303;
	ld.global.u64 	%rd310, [%rd309];
	mad.lo.s64 	%rd172, %rd310, %rd529, %rd164;
	add.s32 	%r35, %r207, -2;
	mul.wide.u32 	%rd311, %r35, 8;
	add.s64 	%rd312, %rd2, %rd311;
	ld.global.u64 	%rd173, [%rd312];
	or.b64  	%rd313, %rd528, %rd173;
	and.b64  	%rd314, %rd313, -4294967296;
	setp.ne.s64 	%p10, %rd314, 0;
	@%p10 bra 	$L__BB171_75;
	cvt.u32.u64 	%r83, %rd173;
	cvt.u32.u64 	%r84, %rd528;
	div.u32 	%r85, %r84, %r83;
	mul.lo.s32 	%r86, %r85, %r83;
	sub.s32 	%r87, %r84, %r86;
	cvt.u64.u32 	%rd530, %r85;
	cvt.u64.u32 	%rd531, %r87;
	bra.uni 	$L__BB171_76;
$L__BB171_75:
	div.s64 	%rd530, %rd528, %rd173;
	mul.lo.s64 	%rd315, %rd530, %rd173;
	sub.s64 	%rd531, %rd528, %rd315;
$L__BB171_76:
	add.s64 	%rd317, %rd1, %rd311;
	ld.global.u64 	%rd318, [%rd317];
	mad.lo.s64 	%rd180, %rd318, %rd531, %rd172;
	add.s32 	%r36, %r207, -3;
	mul.wide.u32 	%rd319, %r36, 8;
	add.s64 	%rd320, %rd2, %rd319;
	ld.global.u64 	%rd181, [%rd320];
	or.b64  	%rd321, %rd530, %rd181;
	and.b64  	%rd322, %rd321, -4294967296;
	setp.ne.s64 	%p11, %rd322, 0;
	@%p11 bra 	$L__BB171_78;
	cvt.u32.u64 	%r88, %rd181;
	cvt.u32.u64 	%r89, %rd530;
	div.u32 	%r90, %r89, %r88;
	mul.lo.s32 	%r91, %r90, %r88;
	sub.s32 	%r92, %r89, %r91;
	cvt.u64.u32 	%rd532, %r90;
	cvt.u64.u32 	%rd533, %r92;
	bra.uni 	$L__BB171_79;
$L__BB171_78:
	div.s64 	%rd532, %rd530, %rd181;
	mul.lo.s64 	%rd323, %rd532, %rd181;
	sub.s64 	%rd533, %rd530, %rd323;
$L__BB171_79:
	add.s64 	%rd325, %rd1, %rd319;
	ld.global.u64 	%rd326, [%rd325];
	mad.lo.s64 	%rd188, %rd326, %rd533, %rd180;
	mul.wide.u32 	%rd327, %r33, 8;
	add.s64 	%rd328, %rd2, %rd327;
	ld.global.u64 	%rd189, [%rd328];
	or.b64  	%rd329, %rd532, %rd189;
	and.b64  	%rd330, %rd329, -4294967296;
	setp.ne.s64 	%p12, %rd330, 0;
	@%p12 bra 	$L__BB171_81;
	cvt.u32.u64 	%r93, %rd189;
	cvt.u32.u64 	%r94, %rd532;
	div.u32 	%r95, %r94, %r93;
	mul.lo.s32 	%r96, %r95, %r93;
	sub.s32 	%r97, %r94, %r96;
	cvt.u64.u32 	%rd549, %r95;
	cvt.u64.u32 	%rd535, %r97;
	bra.uni 	$L__BB171_82;
$L__BB171_81:
	div.s64 	%rd549, %rd532, %rd189;
	mul.lo.s64 	%rd331, %rd549, %rd189;
	sub.s64 	%rd535, %rd532, %rd331;
$L__BB171_82:
	add.s64 	%rd333, %rd1, %rd327;
	ld.global.u64 	%rd334, [%rd333];
	mad.lo.s64 	%rd558, %rd334, %rd535, %rd188;
	add.s32 	%r207, %r207, -8;
	add.s32 	%r206, %r206, 8;
	setp.ne.s32 	%p13, %r206, 0;
	@%p13 bra 	$L__BB171_58;
	add.s32 	%r209, %r207, 3;
$L__BB171_84:
	setp.eq.s32 	%p14, %r25, 0;
	@%p14 bra 	$L__BB171_113;
	and.b32  	%r41, %r23, 3;
	setp.lt.u32 	%p15, %r25, 4;
	@%p15 bra 	$L__BB171_99;
	mul.wide.u32 	%rd336, %r209, 8;
	add.s64 	%rd337, %rd2, %rd336;
	ld.global.u64 	%rd200, [%rd337];
	or.b64  	%rd338, %rd549, %rd200;
	and.b64  	%rd339, %rd338, -4294967296;
	setp.ne.s64 	%p16, %rd339, 0;
	@%p16 bra 	$L__BB171_88;
	cvt.u32.u64 	%r98, %rd200;
	cvt.u32.u64 	%r99, %rd549;
	div.u32 	%r100, %r99, %r98;
	mul.lo.s32 	%r101, %r100, %r98;
	sub.s32 	%r102, %r99, %r101;
	cvt.u64.u32 	%rd539, %r100;
	cvt.u64.u32 	%rd540, %r102;
	bra.uni 	$L__BB171_89;
$L__BB171_88:
	div.s64 	%rd539, %rd549, %rd200;
	mul.lo.s64 	%rd340, %rd539, %rd200;
	sub.s64 	%rd540, %rd549, %rd340;
$L__BB171_89:
	add.s64 	%rd342, %rd1, %rd336;
	ld.global.u64 	%rd343, [%rd342];
	mad.lo.s64 	%rd207, %rd343, %rd540, %rd558;
	add.s32 	%r42, %r209, -1;
	mul.wide.u32 	%rd344, %r42, 8;
	add.s64 	%rd345, %rd2, %rd344;
	ld.global.u64 	%rd208, [%rd345];
	or.b64  	%rd346, %rd539, %rd208;
	and.b64  	%rd347, %rd346, -4294967296;
	setp.ne.s64 	%p17, %rd347, 0;
	@%p17 bra 	$L__BB171_91;
	cvt.u32.u64 	%r103, %rd208;
	cvt.u32.u64 	%r104, %rd539;
	div.u32 	%r105, %r104, %r103;
	mul.lo.s32 	%r106, %r105, %r103;
	sub.s32 	%r107, %r104, %r106;
	cvt.u64.u32 	%rd541, %r105;
	cvt.u64.u32 	%rd542, %r107;
	bra.uni 	$L__BB171_92;
$L__BB171_91:
	div.s64 	%rd541, %rd539, %rd208;
	mul.lo.s64 	%rd348, %rd541, %rd208;
	sub.s64 	%rd542, %rd539, %rd348;
$L__BB171_92:
	add.s64 	%rd350, %rd1, %rd344;
	ld.global.u64 	%rd351, [%rd350];
	mad.lo.s64 	%rd215, %rd351, %rd542, %rd207;
	add.s32 	%r43, %r209, -2;
	mul.wide.u32 	%rd352, %r43, 8;
	add.s64 	%rd353, %rd2, %rd352;
	ld.global.u64 	%rd216, [%rd353];
	or.b64  	%rd354, %rd541, %rd216;
	and.b64  	%rd355, %rd354, -4294967296;
	setp.ne.s64 	%p18, %rd355, 0;
	@%p18 bra 	$L__BB171_94;
	cvt.u32.u64 	%r108, %rd216;
	cvt.u32.u64 	%r109, %rd541;
	div.u32 	%r110, %r109, %r108;
	mul.lo.s32 	%r111, %r110, %r108;
	sub.s32 	%r112, %r109, %r111;
	cvt.u64.u32 	%rd543, %r110;
	cvt.u64.u32 	%rd544, %r112;
	bra.uni 	$L__BB171_95;
$L__BB171_94:
	div.s64 	%rd543, %rd541, %rd216;
	mul.lo.s64 	%rd356, %rd543, %rd216;
	sub.s64 	%rd544, %rd541, %rd356;
$L__BB171_95:
	add.s64 	%rd358, %rd1, %rd352;
	ld.global.u64 	%rd359, [%rd358];
	mad.lo.s64 	%rd223, %rd359, %rd544, %rd215;
	add.s32 	%r44, %r209, -3;
	mul.wide.u32 	%rd360, %r44, 8;
	add.s64 	%rd361, %rd2, %rd360;
	ld.global.u64 	%rd224, [%rd361];
	or.b64  	%rd362, %rd543, %rd224;
	and.b64  	%rd363, %rd362, -4294967296;
	setp.ne.s64 	%p19, %rd363, 0;
	@%p19 bra 	$L__BB171_97;
	cvt.u32.u64 	%r113, %rd224;
	cvt.u32.u64 	%r114, %rd543;
	div.u32 	%r115, %r114, %r113;
	mul.lo.s32 	%r116, %r115, %r113;
	sub.s32 	%r117, %r114, %r116;
	cvt.u64.u32 	%rd549, %r115;
	cvt.u64.u32 	%rd546, %r117;
	bra.uni 	$L__BB171_98;
$L__BB171_97:
	div.s64 	%rd549, %rd543, %rd224;
	mul.lo.s64 	%rd364, %rd549, %rd224;
	sub.s64 	%rd546, %rd543, %rd364;
$L__BB171_98:
	add.s64 	%rd366, %rd1, %rd360;
	ld.global.u64 	%rd367, [%rd366];
	mad.lo.s64 	%rd558, %rd367, %rd546, %rd223;
	add.s32 	%r209, %r209, -4;
$L__BB171_99:
	setp.eq.s32 	%p20, %r41, 0;
	@%p20 bra 	$L__BB171_113;
	setp.eq.s32 	%p21, %r41, 1;
	@%p21 bra 	$L__BB171_108;
	mul.wide.u32 	%rd369, %r209, 8;
	add.s64 	%rd370, %rd2, %rd369;
	ld.global.u64 	%rd235, [%rd370];
	or.b64  	%rd371, %rd549, %rd235;
	and.b64  	%rd372, %rd371, -4294967296;
	setp.ne.s64 	%p22, %rd372, 0;
	@%p22 bra 	$L__BB171_103;
	cvt.u32.u64 	%r118, %rd235;
	cvt.u32.u64 	%r119, %rd549;
	div.u32 	%r120, %r119, %r118;
	mul.lo.s32 	%r121, %r120, %r118;
	sub.s32 	%r122, %r119, %r121;
	cvt.u64.u32 	%rd550, %r120;
	cvt.u64.u32 	%rd551, %r122;
	bra.uni 	$L__BB171_104;
$L__BB171_103:
	div.s64 	%rd550, %rd549, %rd235;
	mul.lo.s64 	%rd373, %rd550, %rd235;
	sub.s64 	%rd551, %rd549, %rd373;
$L__BB171_104:
	add.s64 	%rd375, %rd1, %rd369;
	ld.global.u64 	%rd376, [%rd375];
	mad.lo.s64 	%rd242, %rd376, %rd551, %rd558;
	add.s32 	%r47, %r209, -1;
	mul.wide.u32 	%rd377, %r47, 8;
	add.s64 	%rd378, %rd2, %rd377;
	ld.global.u64 	%rd243, [%rd378];
	or.b64  	%rd379, %rd550, %rd243;
	and.b64  	%rd380, %rd379, -4294967296;
	setp.ne.s64 	%p23, %rd380, 0;
	@%p23 bra 	$L__BB171_106;
	cvt.u32.u64 	%r123, %rd243;
	cvt.u32.u64 	%r124, %rd550;
	div.u32 	%r125, %r124, %r123;
	mul.lo.s32 	%r126, %r125, %r123;
	sub.s32 	%r127, %r124, %r126;
	cvt.u64.u32 	%rd549, %r125;
	cvt.u64.u32 	%rd553, %r127;
	bra.uni 	$L__BB171_107;
$L__BB171_106:
	div.s64 	%rd549, %rd550, %rd243;
	mul.lo.s64 	%rd381, %rd549, %rd243;
	sub.s64 	%rd553, %rd550, %rd381;
$L__BB171_107:
	add.s64 	%rd383, %rd1, %rd377;
	ld.global.u64 	%rd384, [%rd383];
	mad.lo.s64 	%rd558, %rd384, %rd553, %rd242;
	add.s32 	%r209, %r209, -2;
$L__BB171_108:
	and.b32  	%r128, %r23, 1;
	setp.eq.b32 	%p24, %r128, 1;
	not.pred 	%p25, %p24;
	@%p25 bra 	$L__BB171_113;
	mul.wide.u32 	%rd385, %r209, 8;
	add.s64 	%rd386, %rd2, %rd385;
	ld.global.u64 	%rd254, [%rd386];
	or.b64  	%rd387, %rd549, %rd254;
	and.b64  	%rd388, %rd387, -4294967296;
	setp.ne.s64 	%p26, %rd388, 0;
	@%p26 bra 	$L__BB171_111;
	cvt.u32.u64 	%r129, %rd254;
	cvt.u32.u64 	%r130, %rd549;
	rem.u32 	%r131, %r130, %r129;
	cvt.u64.u32 	%rd557, %r131;
	bra.uni 	$L__BB171_112;
$L__BB171_111:
	rem.s64 	%rd557, %rd549, %rd254;
$L__BB171_112:
	add.s64 	%rd390, %rd1, %rd385;
	ld.global.u64 	%rd391, [%rd390];
	mad.lo.s64 	%rd558, %rd391, %rd557, %rd558;
$L__BB171_113:
	shl.b64 	%rd392, %rd558, 3;
	add.s64 	%rd393, %rd3, %rd392;
	ld.global.f64 	%fd1, [%rd393];
	st.shared.f64 	[%r5], %fd1;
$L__BB171_114:
	bar.sync 	0;
	setp.lt.u32 	%p48, %r211, 66;
	@%p48 bra 	$L__BB171_118;
$L__BB171_115:
	shr.u32 	%r51, %r211, 1;
	setp.ge.u32 	%p49, %r1, %r51;
	@%p49 bra 	$L__BB171_117;
	ld.shared.f64 	%fd5, [%r5];
	shl.b32 	%r200, %r51, 3;
	add.s32 	%r201, %r5, %r200;
	ld.shared.f64 	%fd6, [%r201];
	add.f64 	%fd7, %fd5, %fd6;
	st.shared.f64 	[%r5], %fd7;
$L__BB171_117:
	bar.sync 	0;
	setp.gt.u32 	%p50, %r211, 131;
	mov.u32 	%r211, %r51;
	@%p50 bra 	$L__BB171_115;
$L__BB171_118:
	setp.gt.u32 	%p51, %r1, 31;
	@%p51 bra 	$L__BB171_121;
	ld.volatile.shared.f64 	%fd8, [%r5];
	ld.volatile.shared.f64 	%fd9, [%r5+256];
	add.f64 	%fd10, %fd8, %fd9;
	st.volatile.shared.f64 	[%r5], %fd10;
	ld.volatile.shared.f64 	%fd11, [%r5];
	ld.volatile.shared.f64 	%fd12, [%r5+128];
	add.f64 	%fd13, %fd11, %fd12;
	st.volatile.shared.f64 	[%r5], %fd13;
	ld.volatile.shared.f64 	%fd14, [%r5];
	ld.volatile.shared.f64 	%fd15, [%r5+64];
	add.f64 	%fd16, %fd14, %fd15;
	st.volatile.shared.f64 	[%r5], %fd16;
	ld.volatile.shared.f64 	%fd17, [%r5];
	ld.volatile.shared.f64 	%fd18, [%r5+32];
	add.f64 	%fd19, %fd17, %fd18;
	st.volatile.shared.f64 	[%r5], %fd19;
	ld.volatile.shared.f64 	%fd20, [%r5];
	ld.volatile.shared.f64 	%fd21, [%r5+16];
	add.f64 	%fd22, %fd20, %fd21;
	st.volatile.shared.f64 	[%r5], %fd22;
	ld.volatile.shared.f64 	%fd23, [%r5];
	ld.volatile.shared.f64 	%fd24, [%r5+8];
	add.f64 	%fd25, %fd23, %fd24;
	st.volatile.shared.f64 	[%r5], %fd25;
	setp.ne.s32 	%p52, %r1, 0;
	@%p52 bra 	$L__BB171_121;
	ld.shared.f64 	%fd26, [reducel3sdata_u64];
	cvta.to.global.u64 	%rd471, %rd260;
	mul.wide.u32 	%rd472, %r2, 8;
	add.s64 	%rd473, %rd471, %rd472;
	st.global.f64 	[%rd473], %fd26;
$L__BB171_121:
	ret;

}
	// .globl	contiguous_reducel32_u64
.visible .entry contiguous_reducel32_u64(
	.param .u64 .ptr .align 1 contiguous_reducel32_u64_param_0,
	.param .u64 .ptr .align 1 contiguous_reducel32_u64_param_1,
	.param .u64 .ptr .align 1 contiguous_reducel32_u64_param_2,
	.param .u64 .ptr .align 1 contiguous_reducel32_u64_param_3,
	.param .u64 contiguous_reducel32_u64_param_4,
	.param .u64 contiguous_reducel32_u64_param_5,
	.param .u64 contiguous_reducel32_u64_param_6,
	.param .u64 contiguous_reducel32_u64_param_7,
	.param .u64 contiguous_reducel32_u64_param_8
)
{
	.reg .pred 	%p<72>;
	.reg .b32 	%r<235>;
	.reg .b64 	%rd<578>;
	.reg .b64 	%fd<56>;

	ld.param.u64 	%rd270, [contiguous_reducel32_u64_param_1];
	ld.param.u64 	%rd271, [contiguous_reducel32_u64_param_2];
	ld.param.u64 	%rd272, [contiguous_reducel32_u64_param_3];
	ld.param.u64 	%rd267, [contiguous_reducel32_u64_param_4];
	ld.param.u64 	%rd273, [contiguous_reducel32_u64_param_5];
	ld.param.u64 	%rd268, [contiguous_reducel32_u64_param_6];
	ld.param.u64 	%rd274, [contiguous_reducel32_u64_param_7];
	cvta.to.global.u64 	%rd1, %rd272;
	cvta.to.global.u64 	%rd2, %rd271;
	cvta.to.global.u64 	%rd577, %rd270;
	mov.u32 	%r1, %tid.x;
	mov.u32 	%r2, %ctaid.x;
	mov.u32 	%r234, %ntid.x;
	mul.lo.s32 	%r59, %r2, %r234;
	shl.b32 	%r60, %r59, 1;
	add.s32 	%r4, %r60, %r1;
	shl.b32 	%r61, %r1, 3;
	mov.u32 	%r62, reducel3sdata_u64;
	add.s32 	%r5, %r62, %r61;
	mov.b64 	%rd275, 0;
	st.shared.u64 	[%r5], %rd275;
	mov.u32 	%r63, %ctaid.y;
	cvt.u64.u32 	%rd276, %r63;
	add.s64 	%rd4, %rd273, %rd276;
	setp.ge.u64 	%p1, %rd4, %rd274;
	@%p1 bra 	$L__BB172_128;
	add.s32 	%r64, %r4, %r234;
	cvt.u64.u32 	%rd5, %r64;
	setp.le.u64 	%p2, %rd268, %rd5;
	@%p2 bra 	$L__BB172_59;
	cvt.u64.u32 	%rd408, %r4;
	mul.lo.s64 	%rd409, %rd4, %rd268;
	add.s64 	%rd531, %rd409, %rd408;
	add.s64 	%rd529, %rd409, %rd5;
	cvt.u32.u64 	%r6, %rd267;
	add.s32 	%r228, %r6, -1;
	setp.lt.s32 	%p34, %r228, 0;
	mov.b64 	%rd535, 0;
	mov.u64 	%rd536, %rd535;
	@%p34 bra 	$L__BB172_54;
	setp.lt.u32 	%p35, %r228, 3;
	mov.b64 	%rd536, 0;
	mov.u64 	%rd535, %rd536;
	@%p35 bra 	$L__BB172_31;
	add.s32 	%r226, %r6, -2;
	and.b32  	%r145, %r6, -4;
	neg.s32 	%r225, %r145;
	mov.b64 	%rd536, 0;
$L__BB172_5:
	.pragma "nounroll";
	add.s32 	%r12, %r226, 1;
	mul.wide.u32 	%rd413, %r12, 8;
	add.s64 	%rd414, %rd2, %rd413;
	ld.global.u64 	%rd12, [%rd414];
	or.b64  	%rd415, %rd531, %rd12;
	and.b64  	%rd416, %rd415, -4294967296;
	setp.ne.s64 	%p36, %rd416, 0;
	@%p36 bra 	$L__BB172_7;
	cvt.u32.u64 	%r146, %rd12;
	cvt.u32.u64 	%r147, %rd531;
	div.u32 	%r148, %r147, %r146;
	mul.lo.s32 	%r149, %r148, %r146;
	sub.s32 	%r150, %r147, %r149;
	cvt.u64.u32 	%rd497, %r148;
	cvt.u64.u32 	%rd498, %r150;
	bra.uni 	$L__BB172_8;
$L__BB172_7:
	div.s64 	%rd497, %rd531, %rd12;
	mul.lo.s64 	%rd417, %rd497, %rd12;
	sub.s64 	%rd498, %rd531, %rd417;
$L__BB172_8:
	mul.wide.u32 	%rd418, %r12, 8;
	add.s64 	%rd419, %rd1, %rd418;
	ld.global.u64 	%rd19, [%rd419];
	mad.lo.s64 	%rd20, %rd19, %rd498, %rd535;
	or.b64  	%rd420, %rd529, %rd12;
	and.b64  	%rd421, %rd420, -4294967296;
	setp.ne.s64 	%p37, %rd421, 0;
	@%p37 bra 	$L__BB172_10;
	cvt.u32.u64 	%r151, %rd12;
	cvt.u32.u64 	%r152, %rd529;
	div.u32 	%r153, %r152, %r151;
	mul.lo.s32 	%r154, %r153, %r151;
	sub.s32 	%r155, %r152, %r154;
	cvt.u64.u32 	%rd499, %r153;
	cvt.u64.u32 	%rd500, %r155;
	bra.uni 	$L__BB172_11;
$L__BB172_10:
	div.s64 	%rd499, %rd529, %rd12;
	mul.lo.s64 	%rd422, %rd499, %rd12;
	sub.s64 	%rd500, %rd529, %rd422;
$L__BB172_11:
	mad.lo.s64 	%rd27, %rd500, %rd19, %rd536;
	add.s32 	%r13, %r226, -2;
	mul.wide.u32 	%rd423, %r226, 8;
	add.s64 	%rd424, %rd2, %rd423;
	ld.global.u64 	%rd28, [%rd424];
	or.b64  	%rd425, %rd497, %rd28;
	and.b64  	%rd426, %rd425, -4294967296;
	setp.ne.s64 	%p38, %rd426, 0;
	@%p38 bra 	$L__BB172_13;
	cvt.u32.u64 	%r156, %rd28;
	cvt.u32.u64 	%r157, %rd497;
	div.u32 	%r158, %r157, %r156;
	mul.lo.s32 	%r159, %r158, %r156;
	sub.s32 	%r160, %r157, %r159;
	cvt.u64.u32 	%rd501, %r158;
	cvt.u64.u32 	%rd502, %r160;
	bra.uni 	$L__BB172_14;
$L__BB172_13:
	div.s64 	%rd501, %rd497, %rd28;
	mul.lo.s64 	%rd427, %rd501, %rd28;
	sub.s64 	%rd502, %rd497, %rd427;
$L__BB172_14:
	mul.wide.u32 	%rd428, %r226, 8;
	add.s64 	%rd429, %rd1, %rd428;
	ld.global.u64 	%rd35, [%rd429];
	mad.lo.s64 	%rd36, %rd35, %rd502, %rd20;
	or.b64  	%rd430, %rd499, %rd28;
	and.b64  	%rd431, %rd430, -4294967296;
	setp.ne.s64 	%p39, %rd431, 0;
	@%p39 bra 	$L__BB172_16;
	cvt.u32.u64 	%r161, %rd28;
	cvt.u32.u64 	%r162, %rd499;
	div.u32 	%r163, %r162, %r161;
	mul.lo.s32 	%r164, %r163, %r161;
	sub.s32 	%r165, %r162, %r164;
	cvt.u64.u32 	%rd503, %r163;
	cvt.u64.u32 	%rd504, %r165;
	bra.uni 	$L__BB172_17;
$L__BB172_16:
	div.s64 	%rd503, %rd499, %rd28;
	mul.lo.s64 	%rd432, %rd503, %rd28;
	sub.s64 	%rd504, %rd499, %rd432;
$L__BB172_17:
	mad.lo.s64 	%rd43, %rd504, %rd35, %rd27;
	add.s32 	%r14, %r226, -1;
	mul.wide.u32 	%rd433, %r14, 8;
	add.s64 	%rd434, %rd2, %rd433;
	ld.global.u64 	%rd44, [%rd434];
	or.b64  	%rd435, %rd501, %rd44;
	and.b64  	%rd436, %rd435, -4294967296;
	setp.ne.s64 	%p40, %rd436, 0;
	@%p40 bra 	$L__BB172_19;
	cvt.u32.u64 	%r166, %rd44;
	cvt.u32.u64 	%r167, %rd501;
	div.u32 	%r168, %r167, %r166;
	mul.lo.s32 	%r169, %r168, %r166;
	sub.s32 	%r170, %r167, %r169;
	cvt.u64.u32 	%rd505, %r168;
	cvt.u64.u32 	%rd506, %r170;
	bra.uni 	$L__BB172_20;
$L__BB172_19:
	div.s64 	%rd505, %rd501, %rd44;
	mul.lo.s64 	%rd437, %rd505, %rd44;
	sub.s64 	%rd506, %rd501, %rd437;
$L__BB172_20:
	mul.wide.u32 	%rd438, %r14, 8;
	add.s64 	%rd439, %rd1, %rd438;
	ld.global.u64 	%rd51, [%rd439];
	mad.lo.s64 	%rd52, %rd51, %rd506, %rd36;
	or.b64  	%rd440, %rd503, %rd44;
	and.b64  	%rd441, %rd440, -4294967296;
	setp.ne.s64 	%p41, %rd441, 0;
	@%p41 bra 	$L__BB172_22;
	cvt.u32.u64 	%r171, %rd44;
	cvt.u32.u64 	%r172, %rd503;
	div.u32 	%r173, %r172, %r171;
	mul.lo.s32 	%r174, %r173, %r171;
	sub.s32 	%r175, %r172, %r174;
	cvt.u64.u32 	%rd507, %r173;
	cvt.u64.u32 	%rd508, %r175;
	bra.uni 	$L__BB172_23;
$L__BB172_22:
	div.s64 	%rd507, %rd503, %rd44;
	mul.lo.s64 	%rd442, %rd507, %rd44;
	sub.s64 	%rd508, %rd503, %rd442;
$L__BB172_23:
	mad.lo.s64 	%rd59, %rd508, %rd51, %rd43;
	mul.wide.u32 	%rd443, %r13, 8;
	add.s64 	%rd444, %rd2, %rd443;
	ld.global.u64 	%rd60, [%rd444];
	or.b64  	%rd445, %rd505, %rd60;
	and.b64  	%rd446, %rd445, -4294967296;
	setp.ne.s64 	%p42, %rd446, 0;
	@%p42 bra 	$L__BB172_25;
	cvt.u32.u64 	%r176, %rd60;
	cvt.u32.u64 	%r177, %rd505;
	div.u32 	%r178, %r177, %r176;
	mul.lo.s32 	%r179, %r178, %r176;
	sub.s32 	%r180, %r177, %r179;
	cvt.u64.u32 	%rd531, %r178;
	cvt.u64.u32 	%rd510, %r180;
	bra.uni 	$L__BB172_26;
$L__BB172_25:
	div.s64 	%rd531, %rd505, %rd60;
	mul.lo.s64 	%rd447, %rd531, %rd60;
	sub.s64 	%rd510, %rd505, %rd447;
$L__BB172_26:
	mul.wide.u32 	%rd448, %r13, 8;
	add.s64 	%rd449, %rd1, %rd448;
	ld.global.u64 	%rd67, [%rd449];
	mad.lo.s64 	%rd535, %rd67, %rd510, %rd52;
	or.b64  	%rd450, %rd507, %rd60;
	and.b64  	%rd451, %rd450, -4294967296;
	setp.ne.s64 	%p43, %rd451, 0;
	@%p43 bra 	$L__BB172_28;
	cvt.u32.u64 	%r181, %rd60;
	cvt.u32.u64 	%r182, %rd507;
	div.u32 	%r183, %r182, %r181;
	mul.lo.s32 	%r184, %r183, %r181;
	sub.s32 	%r185, %r182, %r184;
	cvt.u64.u32 	%rd529, %r183;
	cvt.u64.u32 	%rd512, %r185;
	bra.uni 	$L__BB172_29;
$L__BB172_28:
	div.s64 	%rd529, %rd507, %rd60;
	mul.lo.s64 	%rd452, %rd529, %rd60;
	sub.s64 	%rd512, %rd507, %rd452;
$L__BB172_29:
	mad.lo.s64 	%rd536, %rd512, %rd67, %rd59;
	add.s32 	%r226, %r226, -4;
	add.s32 	%r225, %r225, 4;
	setp.ne.s32 	%p44, %r225, 0;
	@%p44 bra 	$L__BB172_5;
	add.s32 	%r228, %r226, 1;
$L__BB172_31:
	and.b32  	%r19, %r6, 3;
	setp.eq.s32 	%p45, %r19, 0;
	@%p45 bra 	$L__BB172_54;
	setp.eq.s32 	%p46, %r19, 1;
	@%p46 bra 	$L__BB172_46;
	mul.wide.u32 	%rd454, %r228, 8;
	add.s64 	%rd455, %rd2, %rd454;
	ld.global.u64 	%rd82, [%rd455];
	or.b64  	%rd456, %rd531, %rd82;
	and.b64  	%rd457, %rd456, -4294967296;
	setp.ne.s64 	%p47, %rd457, 0;
	@%p47 bra 	$L__BB172_35;
	cvt.u32.u64 	%r186, %rd82;
	cvt.u32.u64 	%r187, %rd531;
	div.u32 	%r188, %r187, %r186;
	mul.lo.s32 	%r189, %r188, %r186;
	sub.s32 	%r190, %r187, %r189;
	cvt.u64.u32 	%rd519, %r188;
	cvt.u64.u32 	%rd520, %r190;
	bra.uni 	$L__BB172_36;
$L__BB172_35:
	div.s64 	%rd519, %rd531, %rd82;
	mul.lo.s64 	%rd458, %rd519, %rd82;
	sub.s64 	%rd520, %rd531, %rd458;
$L__BB172_36:
	add.s64 	%rd460, %rd1, %rd454;
	ld.global.u64 	%rd89, [%rd460];
	mad.lo.s64 	%rd90, %rd89, %rd520, %rd535;
	or.b64  	%rd461, %rd529, %rd82;
	and.b64  	%rd462, %rd461, -4294967296;
	setp.ne.s64 	%p48, %rd462, 0;
	@%p48 bra 	$L__BB172_38;
	cvt.u32.u64 	%r191, %rd82;
	cvt.u32.u64 	%r192, %rd529;
	div.u32 	%r193, %r192, %r191;
	mul.lo.s32 	%r194, %r193, %r191;
	sub.s32 	%r195, %r192, %r194;
	cvt.u64.u32 	%rd521, %r193;
	cvt.u64.u32 	%rd522, %r195;
	bra.uni 	$L__BB172_39;
$L__BB172_38:
	div.s64 	%rd521, %rd529, %rd82;
	mul.lo.s64 	%rd463, %rd521, %rd82;
	sub.s64 	%rd522, %rd529, %rd463;
$L__BB172_39:
	mad.lo.s64 	%rd97, %rd522, %rd89, %rd536;
	add.s32 	%r20, %r228, -1;
	mul.wide.u32 	%rd464, %r20, 8;
	add.s64 	%rd465, %rd2, %rd464;
	ld.global.u64 	%rd98, [%rd465];
	or.b64  	%rd466, %rd519, %rd98;
	and.b64  	%rd467, %rd466, -4294967296;
	setp.ne.s64 	%p49, %rd467, 0;
	@%p49 bra 	$L__BB172_41;
	cvt.u32.u64 	%r196, %rd98;
	cvt.u32.u64 	%r197, %rd519;
	div.u32 	%r198, %r197, %r196;
	mul.lo.s32 	%r199, %r198, %r196;
	sub.s32 	%r200, %r197, %r199;
	cvt.u64.u32 	%rd531, %r198;
	cvt.u64.u32 	%rd524, %r200;
	bra.uni 	$L__BB172_42;
$L__BB172_41:
	div.s64 	%rd531, %rd519, %rd98;
	mul.lo.s64 	%rd468, %rd531, %rd98;
	sub.s64 	%rd524, %rd519, %rd468;
$L__BB172_42:
	add.s64 	%rd470, %rd1, %rd464;
	ld.global.u64 	%rd105, [%rd470];
	mad.lo.s64 	%rd535, %rd105, %rd524, %rd90;
	or.b64  	%rd471, %rd521, %rd98;
	and.b64  	%rd472, %rd471, -4294967296;
	setp.ne.s64 	%p50, %rd472, 0;
	@%p50 bra 	$L__BB172_44;
	cvt.u32.u64 	%r201, %rd98;
	cvt.u32.u64 	%r202, %rd521;
	div.u32 	%r203, %r202, %r201;
	mul.lo.s32 	%r204, %r203, %r201;
	sub.s32 	%r205, %r202, %r204;
	cvt.u64.u32 	%rd529, %r203;
	cvt.u64.u32 	%rd526, %r205;
	bra.uni 	$L__BB172_45;
$L__BB172_44:
	div.s64 	%rd529, %rd521, %rd98;
	mul.lo.s64 	%rd473, %rd529, %rd98;
	sub.s64 	%rd526, %rd521, %rd473;
$L__BB172_45:
	mad.lo.s64 	%rd536, %rd526, %rd105, %rd97;
	add.s32 	%r228, %r228, -2;
$L__BB172_46:
	and.b32  	%r206, %r6, 1;
	setp.eq.b32 	%p51, %r206, 1;
	not.pred 	%p52, %p51;
	@%p52 bra 	$L__BB172_54;
	mul.wide.u32 	%rd474, %r228, 8;
	add.s64 	%rd475, %rd2, %rd474;
	ld.global.u64 	%rd120, [%rd475];
	or.b64  	%rd476, %rd531, %rd120;
	and.b64  	%rd477, %rd476, -4294967296;
	setp.ne.s64 	%p53, %rd477, 0;
	@%p53 bra 	$L__BB172_49;
	cvt.u32.u64 	%r207, %rd120;
	cvt.u32.u64 	%r208, %rd531;
	rem.u32 	%r209, %r208, %r207;
	cvt.u64.u32 	%rd533, %r209;
	bra.uni 	$L__BB172_50;
$L__BB172_49:
	rem.s64 	%rd533, %rd531, %rd120;
$L__BB172_50:
	add.s64 	%rd479, %rd1, %rd474;
	ld.global.u64 	%rd124, [%rd479];
	mad.lo.s64 	%rd535, %rd124, %rd533, %rd535;
	or.b64  	%rd480, %rd529, %rd120;
	and.b64  	%rd481, %rd480, -4294967296;
	setp.ne.s64 	%p54, %rd481, 0;
	@%p54 bra 	$L__BB172_52;
	cvt.u32.u64 	%r210, %rd120;
	cvt.u32.u64 	%r211, %rd529;
	rem.u32 	%r212, %r211, %r210;
	cvt.u64.u32 	%rd534, %r212;
	bra.uni 	$L__BB172_53;
$L__BB172_52:
	rem.s64 	%rd534, %rd529, %rd120;
$L__BB172_53:
	mad.lo.s64 	%rd536, %rd534, %rd124, %rd536;
$L__BB172_54:
	shl.b64 	%rd482, %rd535, 3;
	add.s64 	%rd483, %rd577, %rd482;
	ld.global.u64 	%rd132, [%rd483];
	cvt.rn.f64.u64 	%fd18, %rd132;
	{
	.reg .b32 %temp; 
	mov.b64 	{%temp, %r23}, %fd18;
	}
	mov.f64 	%fd19, 0d4008000000000000;
	{
	.reg .b32 %temp; 
	mov.b64 	{%temp, %r213}, %fd19;
	}
	and.b32  	%r25, %r213, 2146435072;
	setp.eq.s32 	%p55, %r25, 1073741824;
	{ // callseq 17, 0
	.param .b64 param0;
	st.param.f64 	[param0], %fd18;
	.param .b64 retval0;
	call.uni (retval0), 
	__internal_accurate_pow, 
	(
	param0
	);
	ld.param.f64 	%fd20, [retval0];
	} // callseq 17
	setp.lt.s32 	%p56, %r23, 0;
	neg.f64 	%fd22, %fd20;
	selp.f64 	%fd23, %fd22, %fd20, %p55;
	selp.f64 	%fd53, %fd23, %fd20, %p56;
	setp.ne.s64 	%p57, %rd132, 0;
	@%p57 bra 	$L__BB172_56;
	setp.eq.s32 	%p58, %r25, 1073741824;
	selp.b32 	%r214, %r23, 0, %p58;
	setp.lt.s32 	%p59, %r213, 0;
	or.b32  	%r215, %r214, 2146435072;
	selp.b32 	%r216, %r215, %r214, %p59;
	mov.b32 	%r217, 0;
	mov.b64 	%fd53, {%r217, %r216};
$L__BB172_56:
	setp.eq.s32 	%p60, %r25, 1073741824;
	setp.eq.s64 	%p61, %rd132, 1;
	selp.f64 	%fd4, 0d3FF0000000000000, %fd53, %p61;
	shl.b64 	%rd484, %rd536, 3;
	add.s64 	%rd485, %rd577, %rd484;
	ld.global.u64 	%rd133, [%rd485];
	cvt.rn.f64.u64 	%fd24, %rd133;
	{
	.reg .b32 %temp; 
	mov.b64 	{%temp, %r26}, %fd24;
	}
	{ // callseq 18, 0
	.param .b64 param0;
	st.param.f64 	[param0], %fd24;
	.param .b64 retval0;
	call.uni (retval0), 
	__internal_accurate_pow, 
	(
	param0
	);
	ld.param.f64 	%fd25, [retval0];
	} // callseq 18
	setp.lt.s32 	%p62, %r26, 0;
	neg.f64 	%fd27, %fd25;
	selp.f64 	%fd28, %fd27, %fd25, %p60;
	selp.f64 	%fd54, %fd28, %fd25, %p62;
	setp.ne.s64 	%p63, %rd133, 0;
	@%p63 bra 	$L__BB172_58;
	setp.eq.s32 	%p64, %r25, 1073741824;
	selp.b32 	%r219, %r26, 0, %p64;
	setp.lt.s32 	%p65, %r213, 0;
	or.b32  	%r220, %r219, 2146435072;
	selp.b32 	%r221, %r220, %r219, %p65;
	mov.b32 	%r222, 0;
	mov.b64 	%fd54, {%r222, %r221};
$L__BB172_58:
	setp.eq.s64 	%p66, %rd133, 1;
	selp.f64 	%fd29, 0d3FF0000000000000, %fd54, %p66;
	add.f64 	%fd30, %fd4, %fd29;
	st.shared.f64 	[%r5], %fd30;
	bra.uni 	$L__BB172_121;
$L__BB172_59:
	cvt.u64.u32 	%rd134, %r4;
	setp.le.u64 	%p3, %rd268, %rd134;
	@%p3 bra 	$L__BB172_121;
	mad.lo.s64 	%rd568, %rd4, %rd268, %rd134;
	cvt.u32.u64 	%r27, %rd267;
	add.s32 	%r232, %r27, -1;
	setp.lt.s32 	%p4, %r232, 0;
	@%p4 bra 	$L__BB172_118;
	and.b32  	%r29, %r27, 7;
	setp.lt.u32 	%p5, %r232, 7;
	@%p5 bra 	$L__BB172_89;
	add.s32 	%r230, %r27, -4;
	and.b32  	%r65, %r27, -8;
	neg.s32 	%r229, %r65;
$L__BB172_63:
	.pragma "nounroll";
	add.s32 	%r34, %r230, 3;
	mul.wide.u32 	%rd278, %r34, 8;
	add.s64 	%rd279, %rd2, %rd278;
	ld.global.u64 	%rd138, [%rd279];
	or.b64  	%rd280, %rd568, %rd138;
	and.b64  	%rd281, %rd280, -4294967296;
	setp.ne.s64 	%p6, %rd281, 0;
	@%p6 bra 	$L__BB172_65;
	cvt.u32.u64 	%r66, %rd138;
	cvt.u32.u64 	%r67, %rd568;
	div.u32 	%r68, %r67, %r66;
	mul.lo.s32 	%r69, %r68, %r66;
	sub.s32 	%r70, %r67, %r69;
	cvt.u64.u32 	%rd539, %r68;
	cvt.u64.u32 	%rd540, %r70;
	bra.uni 	$L__BB172_66;
$L__BB172_65:
	div.s64 	%rd539, %rd568, %rd138;
	mul.lo.s64 	%rd282, %rd539, %rd138;
	sub.s64 	%rd540, %rd568, %rd282;
$L__BB172_66:
	add.s64 	%rd284, %rd1, %rd278;
	ld.global.u64 	%rd285, [%rd284];
	mul.lo.s64 	%rd145, %rd285, %rd540;
	add.s32 	%r35, %r230, 2;
	mul.wide.u32 	%rd286, %r35, 8;
	add.s64 	%rd287, %rd2, %rd286;
	ld.global.u64 	%rd146, [%rd287];
	or.b64  	%rd288, %rd539, %rd146;
	and.b64  	%rd289, %rd288, -4294967296;
	setp.ne.s64 	%p7, %rd289, 0;
	@%p7 bra 	$L__BB172_68;
	cvt.u32.u64 	%r71, %rd146;
	cvt.u32.u64 	%r72, %rd539;
	div.u32 	%r73, %r72, %r71;
	mul.lo.s32 	%r74, %r73, %r71;
	sub.s32 	%r75, %r72, %r74;
	cvt.u64.u32 	%rd541, %r73;
	cvt.u64.u32 	%rd542, %r75;
	bra.uni 	$L__BB172_69;
$L__BB172_68:
	div.s64 	%rd541, %rd539, %rd146;
	mul.lo.s64 	%rd290, %rd541, %rd146;
	sub.s64 	%rd542, %rd539, %rd290;
$L__BB172_69:
	add.s64 	%rd292, %rd1, %rd286;
	ld.global.u64 	%rd293, [%rd292];
	mad.lo.s64 	%rd153, %rd293, %rd542, %rd145;
	add.s32 	%r36, %r230, 1;
	mul.wide.u32 	%rd294, %r36, 8;
	add.s64 	%rd295, %rd2, %rd294;
	ld.global.u64 	%rd154, [%rd295];
	or.b64  	%rd296, %rd541, %rd154;
	and.b64  	%rd297, %rd296, -4294967296;
	setp.ne.s64 	%p8, %rd297, 0;
	@%p8 bra 	$L__BB172_71;
	cvt.u32.u64 	%r76, %rd154;
	cvt.u32.u64 	%r77, %rd541;
	div.u32 	%r78, %r77, %r76;
	mul.lo.s32 	%r79, %r78, %r76;
	sub.s32 	%r80, %r77, %r79;
	cvt.u64.u32 	%rd543, %r78;
	cvt.u64.u32 	%rd544, %r80;
	bra.uni 	$L__BB172_72;
$L__BB172_71:
	div.s64 	%rd543, %rd541, %rd154;
	mul.lo.s64 	%rd298, %rd543, %rd154;
	sub.s64 	%rd544, %rd541, %rd298;
$L__BB172_72:
	add.s64 	%rd300, %rd1, %rd294;
	ld.global.u64 	%rd301, [%rd300];
	mad.lo.s64 	%rd161, %rd301, %rd544, %rd153;
	add.s32 	%r37, %r230, -4;
	mul.wide.u32 	%rd302, %r230, 8;
	add.s64 	%rd303, %rd2, %rd302;
	ld.global.u64 	%rd162, [%rd303];
	or.b64  	%rd304, %rd543, %rd162;
	and.b64  	%rd305, %rd304, -4294967296;
	setp.ne.s64 	%p9, %rd305, 0;
	@%p9 bra 	$L__BB172_74;
	cvt.u32.u64 	%r81, %rd162;
	cvt.u32.u64 	%r82, %rd543;
	div.u32 	%r83, %r82, %r81;
	mul.lo.s32 	%r84, %r83, %r81;
	sub.s32 	%r85, %r82, %r84;
	cvt.u64.u32 	%rd545, %r83;
	cvt.u64.u32 	%rd546, %r85;
	bra.uni 	$L__BB172_75;
$L__BB172_74:
	div.s64 	%rd545, %rd543, %rd162;
	mul.lo.s64 	%rd306, %rd545, %rd162;
	sub.s64 	%rd546, %rd543, %rd306;
$L__BB172_75:
	add.s64 	%rd308, %rd1, %rd302;
	ld.global.u64 	%rd309, [%rd308];
	mad.lo.s64 	%rd169, %rd309, %rd546, %rd161;
	add.s32 	%r38, %r230, -1;
	mul.wide.u32 	%rd310, %r38, 8;
	add.s64 	%rd311, %rd2, %rd310;
	ld.global.u64 	%rd170, [%rd311];
	or.b64  	%rd312, %rd545, %rd170;
	and.b64  	%rd313, %rd312, -4294967296;
	setp.ne.s64 	%p10, %rd313, 0;
	@%p10 bra 	$L__BB172_77;
	cvt.u32.u64 	%r86, %rd170;
	cvt.u32.u64 	%r87, %rd545;
	div.u32 	%r88, %r87, %r86;
	mul.lo.s32 	%r89, %r88, %r86;
	sub.s32 	%r90, %r87, %r89;
	cvt.u64.u32 	%rd547, %r88;
	cvt.u64.u32 	%rd548, %r90;
	bra.uni 	$L__BB172_78;
$L__BB172_77:
	div.s64 	%rd547, %rd545, %rd170;
	mul.lo.s64 	%rd314, %rd547, %rd170;
	sub.s64 	%rd548, %rd545, %rd314;
$L__BB172_78:
	add.s64 	%rd316, %rd1, %rd310;
	ld.global.u64 	%rd317, [%rd316];
	mad.lo.s64 	%rd177, %rd317, %rd548, %rd169;
	add.s32 	%r39, %r230, -2;
	mul.wide.u32 	%rd318, %r39, 8;
	add.s64 	%rd319, %rd2, %rd318;
	ld.global.u64 	%rd178, [%rd319];
	or.b64  	%rd320, %rd547, %rd178;
	and.b64  	%rd321, %rd320, -4294967296;
	setp.ne.s64 	%p11, %rd321, 0;
	@%p11 bra 	$L__BB172_80;
	cvt.u32.u64 	%r91, %rd178;
	cvt.u32.u64 	%r92, %rd547;
	div.u32 	%r93, %r92, %r91;
	mul.lo.s32 	%r94, %r93, %r91;
	sub.s32 	%r95, %r92, %r94;
	cvt.u64.u32 	%rd549, %r93;
	cvt.u64.u32 	%rd550, %r95;
	bra.uni 	$L__BB172_81;
$L__BB172_80:
	div.s64 	%rd549, %rd547, %rd178;
	mul.lo.s64 	%rd322, %rd549, %rd178;
	sub.s64 	%rd550, %rd547, %rd322;
$L__BB172_81:
	add.s64 	%rd324, %rd1, %rd318;
	ld.global.u64 	%rd325, [%rd324];
	mad.lo.s64 	%rd185, %rd325, %rd550, %rd177;
	add.s32 	%r40, %r230, -3;
	mul.wide.u32 	%rd326, %r40, 8;
	add.s64 	%rd327, %rd2, %rd326;
	ld.global.u64 	%rd186, [%rd327];
	or.b64  	%rd328, %rd549, %rd186;
	and.b64  	%rd329, %rd328, -4294967296;
	setp.ne.s64 	%p12, %rd329, 0;
	@%p12 bra 	$L__BB172_83;
	cvt.u32.u64 	%r96, %rd186;
	cvt.u32.u64 	%r97, %rd549;
	div.u32 	%r98, %r97, %r96;
	mul.lo.s32 	%r99, %r98, %r96;
	sub.s32 	%r100, %r97, %r99;
	cvt.u64.u32 	%rd551, %r98;
	cvt.u64.u32 	%rd552, %r100;
	bra.uni 	$L__BB172_84;
$L__BB172_83:
	div.s64 	%rd551, %rd549, %rd186;
	mul.lo.s64 	%rd330, %rd551, %rd186;
	sub.s64 	%rd552, %rd549, %rd330;
$L__BB172_84:
	add.s64 	%rd332, %rd1, %rd326;
	ld.global.u64 	%rd333, [%rd332];
	mad.lo.s64 	%rd193, %rd333, %rd552, %rd185;
	mul.wide.u32 	%rd334, %r37, 8;
	add.s64 	%rd335, %rd2, %rd334;
	ld.global.u64 	%rd194, [%rd335];
	or.b64  	%rd336, %rd551, %rd194;
	and.b64  	%rd337, %rd336, -4294967296;
	setp.ne.s64 	%p13, %rd337, 0;
	@%p13 bra 	$L__BB172_86;
	cvt.u32.u64 	%r101, %rd194;
	cvt.u32.u64 	%r102, %rd551;
	div.u32 	%r103, %r102, %r101;
	mul.lo.s32 	%r104, %r103, %r101;
	sub.s32 	%r105, %r102, %r104;
	cvt.u64.u32 	%rd568, %r103;
	cvt.u64.u32 	%rd554, %r105;
	bra.uni 	$L__BB172_87;
$L__BB172_86:
	div.s64 	%rd568, %rd551, %rd194;
	mul.lo.s64 	%rd338, %rd568, %rd194;
	sub.s64 	%rd554, %rd551, %rd338;
$L__BB172_87:
	add.s64 	%rd340, %rd1, %rd334;
	ld.global.u64 	%rd341, [%rd340];
	mad.lo.s64 	%rd342, %rd341, %rd554, %rd193;
	shl.b64 	%rd343, %rd342, 3;
	add.s64 	%rd577, %rd577, %rd343;
	add.s32 	%r230, %r230, -8;
	add.s32 	%r229, %r229, 8;
	setp.ne.s32 	%p14, %r229, 0;
	@%p14 bra 	$L__BB172_63;
	add.s32 	%r232, %r230, 3;
$L__BB172_89:
	setp.eq.s32 	%p15, %r29, 0;
	@%p15 bra 	$L__BB172_118;
	and.b32  	%r45, %r27, 3;
	setp.lt.u32 	%p16, %r29, 4;
	@%p16 bra 	$L__BB172_104;
	mul.wide.u32 	%rd345, %r232, 8;
	add.s64 	%rd346, %rd2, %rd345;
	ld.global.u64 	%rd205, [%rd346];
	or.b64  	%rd347, %rd568, %rd205;
	and.b64  	%rd348, %rd347, -4294967296;
	setp.ne.s64 	%p17, %rd348, 0;
	@%p17 bra 	$L__BB172_93;
	cvt.u32.u64 	%r106, %rd205;
	cvt.u32.u64 	%r107, %rd568;
	div.u32 	%r108, %r107, %r106;
	mul.lo.s32 	%r109, %r108, %r106;
	sub.s32 	%r110, %r107, %r109;
	cvt.u64.u32 	%rd558, %r108;
	cvt.u64.u32 	%rd559, %r110;
	bra.uni 	$L__BB172_94;
$L__BB172_93:
	div.s64 	%rd558, %rd568, %rd205;
	mul.lo.s64 	%rd349, %rd558, %rd205;
	sub.s64 	%rd559, %rd568, %rd349;
$L__BB172_94:
	add.s64 	%rd351, %rd1, %rd345;
	ld.global.u64 	%rd352, [%rd351];
	mul.lo.s64 	%rd212, %rd352, %rd559;
	add.s32 	%r46, %r232, -1;
	mul.wide.u32 	%rd353, %r46, 8;
	add.s64 	%rd354, %rd2, %rd353;
	ld.global.u64 	%rd213, [%rd354];
	or.b64  	%rd355, %rd558, %rd213;
	and.b64  	%rd356, %rd355, -4294967296;
	setp.ne.s64 	%p18, %rd356, 0;
	@%p18 bra 	$L__BB172_96;
	cvt.u32.u64 	%r111, %rd213;
	cvt.u32.u64 	%r112, %rd558;
	div.u32 	%r113, %r112, %r111;
	mul.lo.s32 	%r114, %r113, %r111;
	sub.s32 	%r115, %r112, %r114;
	cvt.u64.u32 	%rd560, %r113;
	cvt.u64.u32 	%rd561, %r115;
	bra.uni 	$L__BB172_97;
$L__BB172_96:
	div.s64 	%rd560, %rd558, %rd213;
	mul.lo.s64 	%rd357, %rd560, %rd213;
	sub.s64 	%rd561, %rd558, %rd357;
$L__BB172_97:
	add.s64 	%rd359, %rd1, %rd353;
	ld.global.u64 	%rd360, [%rd359];
	mad.lo.s64 	%rd220, %rd360, %rd561, %rd212;
	add.s32 	%r47, %r232, -2;
	mul.wide.u32 	%rd361, %r47, 8;
	add.s64 	%rd362, %rd2, %rd361;
	ld.global.u64 	%rd221, [%rd362];
	or.b64  	%rd363, %rd560, %rd221;
	and.b64  	%rd364, %rd363, -4294967296;
	setp.ne.s64 	%p19, %rd364, 0;
	@%p19 bra 	$L__BB172_99;
	cvt.u32.u64 	%r116, %rd221;
	cvt.u32.u64 	%r117, %rd560;
	div.u32 	%r118, %r117, %r116;
	mul.lo.s32 	%r119, %r118, %r116;
	sub.s32 	%r120, %r117, %r119;
	cvt.u64.u32 	%rd562, %r118;
	cvt.u64.u32 	%rd563, %r120;
	bra.uni 	$L__BB172_100;
$L__BB172_99:
	div.s64 	%rd562, %rd560, %rd221;
	mul.lo.s64 	%rd365, %rd562, %rd221;
	sub.s64 	%rd563, %rd560, %rd365;
$L__BB172_100:
	add.s64 	%rd367, %rd1, %rd361;
	ld.global.u64 	%rd368, [%rd367];
	mad.lo.s64 	%rd228, %rd368, %rd563, %rd220;
	add.s32 	%r48, %r232, -3;
	mul.wide.u32 	%rd369, %r48, 8;
	add.s64 	%rd370, %rd2, %rd369;
	ld.global.u64 	%rd229, [%rd370];
	or.b64  	%rd371, %rd562, %rd229;
	and.b64  	%rd372, %rd371, -4294967296;
	setp.ne.s64 	%p20, %rd372, 0;
	@%p20 bra 	$L__BB172_102;
	cvt.u32.u64 	%r121, %rd229;
	cvt.u32.u64 	%r122, %rd562;
	div.u32 	%r123, %r122, %r121;
	mul.lo.s32 	%r124, %r123, %r121;
	sub.s32 	%r125, %r122, %r124;
	cvt.u64.u32 	%rd568, %r123;
	cvt.u64.u32 	%rd565, %r125;
	bra.uni 	$L__BB172_103;
$L__BB172_102:
	div.s64 	%rd568, %rd562, %rd229;
	mul.lo.s64 	%rd373, %rd568, %rd229;
	sub.s64 	%rd565, %rd562, %rd373;
$L__BB172_103:
	add.s64 	%rd375, %rd1, %rd369;
	ld.global.u64 	%rd376, [%rd375];
	mad.lo.s64 	%rd377, %rd376, %rd565, %rd228;
	shl.b64 	%rd378, %rd377, 3;
	add.s64 	%rd577, %rd577, %rd378;
	add.s32 	%r232, %r232, -4;
$L__BB172_104:
	setp.eq.s32 	%p21, %r45, 0;
	@%p21 bra 	$L__BB172_118;
	setp.eq.s32 	%p22, %r45, 1;
	@%p22 bra 	$L__BB172_113;
	mul.wide.u32 	%rd380, %r232, 8;
	add.s64 	%rd381, %rd2, %rd380;
	ld.global.u64 	%rd240, [%rd381];
	or.b64  	%rd382, %rd568, %rd240;
	and.b64  	%rd383, %rd382, -4294967296;
	setp.ne.s64 	%p23, %rd383, 0;
	@%p23 bra 	$L__BB172_108;
	cvt.u32.u64 	%r126, %rd240;
	cvt.u32.u64 	%r127, %rd568;
	div.u32 	%r128, %r127, %r126;
	mul.lo.s32 	%r129, %r128, %r126;
	sub.s32 	%r130, %r127, %r129;
	cvt.u64.u32 	%rd569, %r128;
	cvt.u64.u32 	%rd570, %r130;
	bra.uni 	$L__BB172_109;
$L__BB172_108:
	div.s64 	%rd569, %rd568, %rd240;
	mul.lo.s64 	%rd384, %rd569, %rd240;
	sub.s64 	%rd570, %rd568, %rd384;
$L__BB172_109:
	add.s64 	%rd386, %rd1, %rd380;
	ld.global.u64 	%rd387, [%rd386];
	mul.lo.s64 	%rd247, %rd387, %rd570;
	add.s32 	%r51, %r232, -1;
	mul.wide.u32 	%rd388, %r51, 8;
	add.s64 	%rd389, %rd2, %rd388;
	ld.global.u64 	%rd248, [%rd389];
	or.b64  	%rd390, %rd569, %rd248;
	and.b64  	%rd391, %rd390, -4294967296;
	setp.ne.s64 	%p24, %rd391, 0;
	@%p24 bra 	$L__BB172_111;
	cvt.u32.u64 	%r131, %rd248;
	cvt.u32.u64 	%r132, %rd569;
	div.u32 	%r133, %r132, %r131;
	mul.lo.s32 	%r134, %r133, %r131;
	sub.s32 	%r135, %r132, %r134;
	cvt.u64.u32 	%rd568, %r133;
	cvt.u64.u32 	%rd572, %r135;
	bra.uni 	$L__BB172_112;
$L__BB172_111:
	div.s64 	%rd568, %rd569, %rd248;
	mul.lo.s64 	%rd392, %rd568, %rd248;
	sub.s64 	%rd572, %rd569, %rd392;
$L__BB172_112:
	add.s64 	%rd394, %rd1, %rd388;
	ld.global.u64 	%rd395, [%rd394];
	mad.lo.s64 	%rd396, %rd395, %rd572, %rd247;
	shl.b64 	%rd397, %rd396, 3;
	add.s64 	%rd577, %rd577, %rd397;
	add.s32 	%r232, %r232, -2;
$L__BB172_113:
	and.b32  	%r136, %r27, 1;
	setp.eq.b32 	%p25, %r136, 1;
	not.pred 	%p26, %p25;
	@%p26 bra 	$L__BB172_118;
	mul.wide.u32 	%rd398, %r232, 8;
	add.s64 	%rd399, %rd2, %rd398;
	ld.global.u64 	%rd259, [%rd399];
	or.b64  	%rd400, %rd568, %rd259;
	and.b64  	%rd401, %rd400, -4294967296;
	setp.ne.s64 	%p27, %rd401, 0;
	@%p27 bra 	$L__BB172_116;
	cvt.u32.u64 	%r137, %rd259;
	cvt.u32.u64 	%r138, %rd568;
	rem.u32 	%r139, %r138, %r137;
	cvt.u64.u32 	%rd576, %r139;
	bra.uni 	$L__BB172_117;
$L__BB172_116:
	rem.s64 	%rd576, %rd568, %rd259;
$L__BB172_117:
	add.s64 	%rd403, %rd1, %rd398;
	ld.global.u64 	%rd404, [%rd403];
	mul.lo.s64 	%rd405, %rd404, %rd576;
	shl.b64 	%rd406, %rd405, 3;
	add.s64 	%rd577, %rd577, %rd406;
$L__BB172_118:
	ld.global.u64 	%rd265, [%rd577];
	cvt.rn.f64.u64 	%fd11, %rd265;
	{
	.reg .b32 %temp; 
	mov.b64 	{%temp, %r54}, %fd11;
	}
	mov.f64 	%fd12, 0d4008000000000000;
	{
	.reg .b32 %temp; 
	mov.b64 	{%temp, %r140}, %fd12;
	}
	and.b32  	%r56, %r140, 2146435072;
	setp.eq.s32 	%p28, %r56, 1073741824;
	{ // callseq 16, 0
	.param .b64 param0;
	st.param.f64 	[param0], %fd11;
	.param .b64 retval0;
	call.uni (retval0), 
	__internal_accurate_pow, 
	(
	param0
	);
	ld.param.f64 	%fd13, [retval0];
	} // callseq 16
	setp.lt.s32 	%p29, %r54, 0;
	neg.f64 	%fd15, %fd13;
	selp.f64 	%fd16, %fd15, %fd13, %p28;
	selp.f64 	%fd55, %fd16, %fd13, %p29;
	setp.ne.s64 	%p30, %rd265, 0;
	@%p30 bra 	$L__BB172_120;
	setp.eq.s32 	%p31, %r56, 1073741824;
	selp.b32 	%r141, %r54, 0, %p31;
	setp.lt.s32 	%p32, %r140, 0;
	or.b32  	%r142, %r141, 2146435072;
	selp.b32 	%r143, %r142, %r141, %p32;
	mov.b32 	%r144, 0;
	mov.b64 	%fd55, {%r144, %r143};
$L__BB172_120:
	setp.eq.s64 	%p33, %rd265, 1;
	selp.f64 	%fd17, 0d3FF0000000000000, %fd55, %p33;
	st.shared.f64 	[%r5], %fd17;
$L__BB172_121:
	bar.sync 	0;
	setp.lt.u32 	%p67, %r234, 66;
	@%p67 bra 	$L__BB172_125;
$L__BB172_122:
	shr.u32 	%r58, %r234, 1;
	setp.ge.u32 	%p68, %r1, %r58;
	@%p68 bra 	$L__BB172_124;
	ld.shared.f64 	%fd31, [%r5];
	shl.b32 	%r223, %r58, 3;
	add.s32 	%r224, %r5, %r223;
	ld.shared.f64 	%fd32, [%r224];
	add.f64 	%fd33, %fd31, %fd32;
	st.shared.f64 	[%r5], %fd33;
$L__BB172_124:
	bar.sync 	0;
	setp.gt.u32 	%p69, %r234, 131;
	mov.u32 	%r234, %r58;
	@%p69 bra 	$L__BB172_122;
$L__BB172_125:
	setp.gt.u32 	%p70, %r1, 31;
	@%p70 bra 	$L__BB172_128;
	ld.volatile.shared.f64 	%fd34, [%r5];
	ld.volatile.shared.f64 	%fd35, [%r5+256];
	add.f64 	%fd36, %fd34, %fd35;
	st.volatile.shared.f64 	[%r5], %fd36;
	ld.volatile.shared.f64 	%fd37, [%r5];
	ld.volatile.shared.f64 	%fd38, [%r5+128];
	add.f64 	%fd39, %fd37, %fd38;
	st.volatile.shared.f64 	[%r5], %fd39;
	ld.volatile.shared.f64 	%fd40, [%r5];
	ld.volatile.shared.f64 	%fd41, [%r5+64];
	add.f64 	%fd42, %fd40, %fd41;
	st.volatile.shared.f64 	[%r5], %fd42;
	ld.volatile.shared.f64 	%fd43, [%r5];
	ld.volatile.shared.f64 	%fd44, [%r5+32];
	add.f64 	%fd45, %fd43, %fd44;
	st.volatile.shared.f64 	[%r5], %fd45;
	ld.volatile.shared.f64 	%fd46, [%r5];
	ld.volatile.shared.f64 	%fd47, [%r5+16];
	add.f64 	%fd48, %fd46, %fd47;
	st.volatile.shared.f64 	[%r5], %fd48;
	ld.volatile.shared.f64 	%fd49, [%r5];
	ld.volatile.shared.f64 	%fd50, [%r5+8];
	add.f64 	%fd51, %fd49, %fd50;
	st.volatile.shared.f64 	[%r5], %fd51;
	setp.ne.s32 	%p71, %r1, 0;
	@%p71 bra 	$L__BB172_128;
	ld.param.u64 	%rd492, [contiguous_reducel32_u64_param_8];
	ld.param.u64 	%rd491, [contiguous_reducel32_u64_param_0];
	ld.shared.f64 	%fd52, [reducel3sdata_u64];
	cvt.u64.u32 	%rd486, %r2;
	mad.lo.s64 	%rd487, %rd492, %rd4, %rd486;
	cvta.to.global.u64 	%rd488, %rd491;
	shl.b64 	%rd489, %rd487, 3;
	add.s64 	%rd490, %rd488, %rd489;
	st.global.f64 	[%rd490], %fd52;
$L__BB172_128:
	ret;

}
	// .globl	contiguous_reducel322_u64
.visible .entry contiguous_reducel322_u64(
	.param .u64 .ptr .align 1 contiguous_reducel322_u64_param_0,
	.param .u64 .ptr .align 1 contiguous_reducel322_u64_param_1,
	.param .u64 contiguous_reducel322_u64_param_2,
	.param .u64 contiguous_reducel322_u64_param_3,
	.param .u64 contiguous_reducel322_u64_param_4,
	.param .u64 contiguous_reducel322_u64_param_5
)
{
	.reg .pred 	%p<9>;
	.reg .b32 	%r<17>;
	.reg .b64 	%rd<29>;
	.reg .b64 	%fd<27>;

	ld.param.u64 	%rd5, [contiguous_reducel322_u64_param_0];
	ld.param.u64 	%rd8, [contiguous_reducel322_u64_param_1];
	ld.param.u64 	%rd9, [contiguous_reducel322_u64_param_2];
	ld.param.u64 	%rd6, [contiguous_reducel322_u64_param_3];
	ld.param.u64 	%rd10, [contiguous_reducel322_u64_param_4];
	ld.param.u64 	%rd7, [contiguous_reducel322_u64_param_5];
	cvta.to.global.u64 	%rd1, %rd8;
	mov.u32 	%r1, %tid.x;
	mov.u32 	%r2, %ctaid.x;
	mov.u32 	%r16, %ntid.x;
	mul.lo.s32 	%r8, %r2, %r16;
	shl.b32 	%r9, %r8, 1;
	add.s32 	%r4, %r9, %r1;
	shl.b32 	%r10, %r1, 3;
	mov.u32 	%r11, reducel3sdata_u64;
	add.s32 	%r5, %r11, %r10;
	mov.b64 	%rd11, 0;
	st.shared.u64 	[%r5], %rd11;
	mov.u32 	%r12, %ctaid.y;
	cvt.u64.u32 	%rd12, %r12;
	add.s64 	%rd2, %rd9, %rd12;
	setp.ge.u64 	%p1, %rd2, %rd10;
	@%p1 bra 	$L__BB173_12;
	add.s32 	%r13, %r4, %r16;
	cvt.u64.u32 	%rd3, %r13;
	setp.le.u64 	%p2, %rd6, %rd3;
	@%p2 bra 	$L__BB173_3;
	cvt.u64.u32 	%rd16, %r4;
	mul.lo.s64 	%rd17, %rd2, %rd6;
	add.s64 	%rd18, %rd17, %rd16;
	shl.b64 	%rd19, %rd18, 3;
	add.s64 	%rd20, %rd1, %rd19;
	ld.global.f64 	%fd2, [%rd20];
	add.s64 	%rd21, %rd17, %rd3;
	shl.b64 	%rd22, %rd21, 3;
	add.s64 	%rd23, %rd1, %rd22;
	ld.global.f64 	%fd3, [%rd23];
	add.f64 	%fd4, %fd2, %fd3;
	st.shared.f64 	[%r5], %fd4;
	bra.uni 	$L__BB173_5;
$L__BB173_3:
	cvt.u64.u32 	%rd4, %r4;
	setp.le.u64 	%p3, %rd6, %rd4;
	@%p3 bra 	$L__BB173_5;
	mad.lo.s64 	%rd13, %rd2, %rd6, %rd4;
	shl.b64 	%rd14, %rd13, 3;
	add.s64 	%rd15, %rd1, %rd14;
	ld.global.f64 	%fd1, [%rd15];
	st.shared.f64 	[%r5], %fd1;
$L__BB173_5:
	bar.sync 	0;
	setp.lt.u32 	%p4, %r16, 66;
	@%p4 bra 	$L__BB173_9;
$L__BB173_6:
	shr.u32 	%r7, %r16, 1;
	setp.ge.u32 	%p5, %r1, %r7;
	@%p5 bra 	$L__BB173_8;
	ld.shared.f64 	%fd5, [%r5];
	shl.b32 	%r14, %r7, 3;
	add.s32 	%r15, %r5, %r14;
	ld.shared.f64 	%fd6, [%r15];
	add.f64 	%fd7, %fd5, %fd6;
	st.shared.f64 	[%r5], %fd7;
$L__BB173_8:
	bar.sync 	0;
	setp.gt.u32 	%p6, %r16, 131;
	mov.u32 	%r16, %r7;
	@%p6 bra 	$L__BB173_6;
$L__BB173_9:
	setp.gt.u32 	%p7, %r1, 31;
	@%p7 bra 	$L__BB173_12;
	ld.volatile.shared.f64 	%fd8, [%r5];
	ld.volatile.shared.f64 	%fd9, [%r5+256];
	add.f64 	%fd10, %fd8, %fd9;
	st.volatile.shared.f64 	[%r5], %fd10;
	ld.volatile.shared.f64 	%fd11, [%r5];
	ld.volatile.shared.f64 	%fd12, [%r5+128];
	add.f64 	%fd13, %fd11, %fd12;
	st.volatile.shared.f64 	[%r5], %fd13;
	ld.volatile.shared.f64 	%fd14, [%r5];
	ld.volatile.shared.f64 	%fd15, [%r5+64];
	add.f64 	%fd16, %fd14, %fd15;
	st.volatile.shared.f64 	[%r5], %fd16;
	ld.volatile.shared.f64 	%fd17, [%r5];
	ld.volatile.shared.f64 	%fd18, [%r5+32];
	add.f64 	%fd19, %fd17, %fd18;
	st.volatile.shared.f64 	[%r5], %fd19;
	ld.volatile.shared.f64 	%fd20, [%r5];
	ld.volatile.shared.f64 	%fd21, [%r5+16];
	add.f64 	%fd22, %fd20, %fd21;
	st.volatile.shared.f64 	[%r5], %fd22;
	ld.volatile.shared.f64 	%fd23, [%r5];
	ld.volatile.shared.f64 	%fd24, [%r5+8];
	add.f64 	%fd25, %fd23, %fd24;
	st.volatile.shared.f64 	[%r5], %fd25;
	setp.ne.s32 	%p8, %r1, 0;
	@%p8 bra 	$L__BB173_12;
	ld.shared.f64 	%fd26, [reducel3sdata_u64];
	cvt.u64.u32 	%rd24, %r2;
	mad.lo.s64 	%rd25, %rd7, %rd2, %rd24;
	cvta.to.global.u64 	%rd26, %rd5;
	shl.b64 	%rd27, %rd25, 3;
	add.s64 	%rd28, %rd26, %rd27;
	st.global.f64 	[%rd28], %fd26;
$L__BB173_12:
	ret;

}
	// .globl	contiguous_reducel33_u64
.visible .entry contiguous_reducel33_u64(
	.param .u64 .ptr .align 1 contiguous_reducel33_u64_param_0,
	.param .u64 .ptr .align 1 contiguous_reducel33_u64_param_1,
	.param .u64 .ptr .align 1 contiguous_reducel33_u64_param_2,
	.param .u64 .ptr .align 1 contiguous_reducel33_u64_param_3,
	.param .u64 contiguous_reducel33_u64_param_4,
	.param .u64 contiguous_reducel33_u64_param_5,
	.param .u64 contiguous_reducel33_u64_param_6
)
{
	.reg .pred 	%p<44>;
	.reg .b32 	%r<212>;
	.reg .b64 	%rd<310>;
	.reg .b64 	%fd<65>;

	ld.param.u64 	%rd145, [contiguous_reducel33_u64_param_0];
	ld.param.u64 	%rd146, [contiguous_reducel33_u64_param_1];
	ld.param.u64 	%rd149, [contiguous_reducel33_u64_param_2];
	ld.param.u64 	%rd150, [contiguous_reducel33_u64_param_3];
	ld.param.u64 	%rd147, [contiguous_reducel33_u64_param_4];
	ld.param.u64 	%rd148, [contiguous_reducel33_u64_param_5];
	ld.param.u64 	%rd151, [contiguous_reducel33_u64_param_6];
	cvta.to.global.u64 	%rd1, %rd150;
	cvta.to.global.u64 	%rd2, %rd149;
	mov.u32 	%r1, %tid.y;
	mov.u32 	%r2, %ntid.x;
	mov.u32 	%r3, %tid.x;
	mad.lo.s32 	%r67, %r1, %r2, %r3;
	mov.u32 	%r68, %ctaid.x;
	mad.lo.s32 	%r69, %r68, %r2, %r3;
	mov.u32 	%r4, %ctaid.y;
	mov.u32 	%r5, %ntid.y;
	mad.lo.s32 	%r70, %r4, %r5, %r1;
	shl.b32 	%r71, %r67, 3;
	mov.u32 	%r72, reducel3sdata_u64;
	add.s32 	%r7, %r72, %r71;
	mov.b64 	%rd153, 0;
	st.shared.u64 	[%r7], %rd153;
	cvt.u64.u32 	%rd3, %r69;
	setp.le.u64 	%p1, %rd148, %rd3;
	cvt.u64.u32 	%rd154, %r70;
	setp.le.u64 	%p2, %rd151, %rd154;
	or.pred  	%p3, %p1, %p2;
	@%p3 bra 	$L__BB174_78;
	cvt.u32.u64 	%r73, %rd3;
	cvt.u32.u64 	%r74, %rd148;
	mad.lo.s32 	%r202, %r70, %r74, %r73;
	cvt.u32.u64 	%r9, %rd147;
	add.s32 	%r201, %r9, -1;
	setp.lt.s32 	%p4, %r201, 0;
	mov.b64 	%rd309, 0;
	@%p4 bra 	$L__BB174_59;
	setp.lt.u32 	%p5, %r201, 7;
	mov.b64 	%rd309, 0;
	@%p5 bra 	$L__BB174_30;
	add.s32 	%r197, %r9, -4;
	and.b32  	%r75, %r9, -8;
	neg.s32 	%r196, %r75;
	mov.b64 	%rd309, 0;
$L__BB174_4:
	.pragma "nounroll";
	add.s32 	%r16, %r197, 3;
	cvt.u64.u32 	%rd5, %r202;
	mul.wide.u32 	%rd159, %r16, 8;
	add.s64 	%rd160, %rd2, %rd159;
	ld.global.u64 	%rd6, [%rd160];
	and.b64  	%rd161, %rd6, -4294967296;
	setp.ne.s64 	%p6, %rd161, 0;
	@%p6 bra 	$L__BB174_6;
	cvt.u32.u64 	%r76, %rd6;
	cvt.u32.u64 	%r77, %rd5;
	div.u32 	%r78, %r77, %r76;
	mul.lo.s32 	%r79, %r78, %r76;
	sub.s32 	%r80, %r77, %r79;
	cvt.u64.u32 	%rd274, %r78;
	cvt.u64.u32 	%rd275, %r80;
	bra.uni 	$L__BB174_7;
$L__BB174_6:
	div.s64 	%rd274, %rd5, %rd6;
	mul.lo.s64 	%rd162, %rd274, %rd6;
	sub.s64 	%rd275, %rd5, %rd162;
$L__BB174_7:
	mul.wide.u32 	%rd163, %r16, 8;
	add.s64 	%rd164, %rd1, %rd163;
	ld.global.u64 	%rd165, [%rd164];
	mad.lo.s64 	%rd13, %rd165, %rd275, %rd309;
	add.s32 	%r17, %r197, 2;
	and.b64  	%rd14, %rd274, 4294967295;
	mul.wide.u32 	%rd166, %r17, 8;
	add.s64 	%rd167, %rd2, %rd166;
	ld.global.u64 	%rd15, [%rd167];
	and.b64  	%rd168, %rd15, -4294967296;
	setp.ne.s64 	%p7, %rd168, 0;
	@%p7 bra 	$L__BB174_9;
	cvt.u32.u64 	%r81, %rd15;
	cvt.u32.u64 	%r82, %rd14;
	div.u32 	%r83, %r82, %r81;
	mul.lo.s32 	%r84, %r83, %r81;
	sub.s32 	%r85, %r82, %r84;
	cvt.u64.u32 	%rd276, %r83;
	cvt.u64.u32 	%rd277, %r85;
	bra.uni 	$L__BB174_10;
$L__BB174_9:
	div.s64 	%rd276, %rd14, %rd15;
	mul.lo.s64 	%rd169, %rd276, %rd15;
	sub.s64 	%rd277, %rd14, %rd169;
$L__BB174_10:
	mul.wide.u32 	%rd170, %r17, 8;
	add.s64 	%rd171, %rd1, %rd170;
	ld.global.u64 	%rd172, [%rd171];
	mad.lo.s64 	%rd22, %rd172, %rd277, %rd13;
	add.s32 	%r18, %r197, 1;
	and.b64  	%rd23, %rd276, 4294967295;
	mul.wide.u32 	%rd173, %r18, 8;
	add.s64 	%rd174, %rd2, %rd173;
	ld.global.u64 	%rd24, [%rd174];
	and.b64  	%rd175, %rd24, -4294967296;
	setp.ne.s64 	%p8, %rd175, 0;
	@%p8 bra 	$L__BB174_12;
	cvt.u32.u64 	%r86, %rd24;
	cvt.u32.u64 	%r87, %rd23;
	div.u32 	%r88, %r87, %r86;
	mul.lo.s32 	%r89, %r88, %r86;
	sub.s32 	%r90, %r87, %r89;
	cvt.u64.u32 	%rd278, %r88;
	cvt.u64.u32 	%rd279, %r90;
	bra.uni 	$L__BB174_13;
$L__BB174_12:
	div.s64 	%rd278, %rd23, %rd24;
	mul.lo.s64 	%rd176, %rd278, %rd24;
	sub.s64 	%rd279, %rd23, %rd176;
$L__BB174_13:
	mul.wide.u32 	%rd177, %r18, 8;
	add.s64 	%rd178, %rd1, %rd177;
	ld.global.u64 	%rd179, [%rd178];
	mad.lo.s64 	%rd31, %rd179, %rd279, %rd22;
	and.b64  	%rd32, %rd278, 4294967295;
	mul.wide.u32 	%rd180, %r197, 8;
	add.s64 	%rd181, %rd2, %rd180;
	ld.global.u64 	%rd33, [%rd181];
	and.b64  	%rd182, %rd33, -4294967296;
	setp.ne.s64 	%p9, %rd182, 0;
	@%p9 bra 	$L__BB174_15;
	cvt.u32.u64 	%r91, %rd33;
	cvt.u32.u64 	%r92, %rd32;
	div.u32 	%r93, %r92, %r91;
	mul.lo.s32 	%r94, %r93, %r91;
	sub.s32 	%r95, %r92, %r94;
	cvt.u64.u32 	%rd280, %r93;
	cvt.u64.u32 	%rd281, %r95;
	bra.uni 	$L__BB174_16;
$L__BB174_15:
	div.s64 	%rd280, %rd32, %rd33;
	mul.lo.s64 	%rd183, %rd280, %rd33;
	sub.s64 	%rd281, %rd32, %rd183;
$L__BB174_16:
	mul.wide.u32 	%rd184, %r197, 8;
	add.s64 	%rd185, %rd1, %rd184;
	ld.global.u64 	%rd186, [%rd185];
	mad.lo.s64 	%rd40, %rd186, %rd281, %rd31;
	add.s32 	%r19, %r197, -1;
	and.b64  	%rd41, %rd280, 4294967295;
	mul.wide.u32 	%rd187, %r19, 8;
	add.s64 	%rd188, %rd2, %rd187;
	ld.global.u64 	%rd42, [%rd188];
	and.b64  	%rd189, %rd42, -4294967296;
	setp.ne.s64 	%p10, %rd189, 0;
	@%p10 bra 	$L__BB174_18;
	cvt.u32.u64 	%r96, %rd42;
	cvt.u32.u64 	%r97, %rd41;
	div.u32 	%r98, %r97, %r96;
	mul.lo.s32 	%r99, %r98, %r96;
	sub.s32 	%r100, %r97, %r99;
	cvt.u64.u32 	%rd282, %r98;
	cvt.u64.u32 	%rd283, %r100;
	bra.uni 	$L__BB174_19;
$L__BB174_18:
	div.s64 	%rd282, %rd41, %rd42;
	mul.lo.s64 	%rd190, %rd282, %rd42;
	sub.s64 	%rd283, %rd41, %rd190;
$L__BB174_19:
	mul.wide.u32 	%rd191, %r19, 8;
	add.s64 	%rd192, %rd1, %rd191;
	ld.global.u64 	%rd193, [%rd192];
	mad.lo.s64 	%rd49, %rd193, %rd283, %rd40;
	add.s32 	%r20, %r197, -2;
	and.b64  	%rd50, %rd282, 4294967295;
	mul.wide.u32 	%rd194, %r20, 8;
	add.s64 	%rd195, %rd2, %rd194;
	ld.global.u64 	%rd51, [%rd195];
	and.b64  	%rd196, %rd51, -4294967296;
	setp.ne.s64 	%p11, %rd196, 0;
	@%p11 bra 	$L__BB174_21;
	cvt.u32.u64 	%r101, %rd51;
	cvt.u32.u64 	%r102, %rd50;
	div.u32 	%r103, %r102, %r101;
	mul.lo.s32 	%r104, %r103, %r101;
	sub.s32 	%r105, %r102, %r104;
	cvt.u64.u32 	%rd284, %r103;
	cvt.u64.u32 	%rd285, %r105;
	bra.uni 	$L__BB174_22;
$L__BB174_21:
	div.s64 	%rd284, %rd50, %rd51;
	mul.lo.s64 	%rd197, %rd284, %rd51;
	sub.s64 	%rd285, %rd50, %rd197;
$L__BB174_22:
	mul.wide.u32 	%rd198, %r20, 8;
	add.s64 	%rd199, %rd1, %rd198;
	ld.global.u64 	%rd200, [%rd199];
	mad.lo.s64 	%rd58, %rd200, %rd285, %rd49;
	add.s32 	%r21, %r197, -3;
	and.b64  	%rd59, %rd284, 4294967295;
	mul.wide.u32 	%rd201, %r21, 8;
	add.s64 	%rd202, %rd2, %rd201;
	ld.global.u64 	%rd60, [%rd202];
	and.b64  	%rd203, %rd60, -4294967296;
	setp.ne.s64 	%p12, %rd203, 0;
	@%p12 bra 	$L__BB174_24;
	cvt.u32.u64 	%r106, %rd60;
	cvt.u32.u64 	%r107, %rd59;
	div.u32 	%r108, %r107, %r106;
	mul.lo.s32 	%r109, %r108, %r106;
	sub.s32 	%r110, %r107, %r109;
	cvt.u64.u32 	%rd286, %r108;
	cvt.u64.u32 	%rd287, %r110;
	bra.uni 	$L__BB174_25;
$L__BB174_24:
	div.s64 	%rd286, %rd59, %rd60;
	mul.lo.s64 	%rd204, %rd286, %rd60;
	sub.s64 	%rd287, %rd59, %rd204;
$L__BB174_25:
	mul.wide.u32 	%rd205, %r21, 8;
	add.s64 	%rd206, %rd1, %rd205;
	ld.global.u64 	%rd207, [%rd206];
	mad.lo.s64 	%rd67, %rd207, %rd287, %rd58;
	and.b64  	%rd68, %rd286, 4294967295;
	add.s32 	%r111, %r197, -4;
	mul.wide.u32 	%rd208, %r111, 8;
	add.s64 	%rd209, %rd2, %rd208;
	ld.global.u64 	%rd69, [%rd209];
	and.b64  	%rd210, %rd69, -4294967296;
	setp.ne.s64 	%p13, %rd210, 0;
	@%p13 bra 	$L__BB174_27;
	cvt.u32.u64 	%r112, %rd69;
	cvt.u32.u64 	%r113, %rd68;
	div.u32 	%r114, %r113, %r112;
	mul.lo.s32 	%r115, %r114, %r112;
	sub.s32 	%r116, %r113, %r115;
	cvt.u64.u32 	%rd288, %r114;
	cvt.u64.u32 	%rd289, %r116;
	bra.uni 	$L__BB174_28;
$L__BB174_27:
	div.s64 	%rd288, %rd68, %rd69;
	mul.lo.s64 	%rd211, %rd288, %rd69;
	sub.s64 	%rd289, %rd68, %rd211;
$L__BB174_28:
	mul.wide.u32 	%rd212, %r111, 8;
	add.s64 	%rd213, %rd1, %rd212;
	ld.global.u64 	%rd214, [%rd213];
	mad.lo.s64 	%rd309, %rd214, %rd289, %rd67;
	cvt.u32.u64 	%r202, %rd288;
	add.s32 	%r197, %r197, -8;
	add.s32 	%r196, %r196, 8;
	setp.ne.s32 	%p14, %r196, 0;
	@%p14 bra 	$L__BB174_4;
	add.s32 	%r201, %r197, 3;
$L__BB174_30:
	and.b32  	%r28, %r9, 7;
	setp.eq.s32 	%p15, %r28, 0;
	@%p15 bra 	$L__BB174_59;
	and.b32  	%r29, %r9, 3;
	setp.lt.u32 	%p16, %r28, 4;
	@%p16 bra 	$L__BB174_45;
	cvt.u64.u32 	%rd79, %r202;
	mul.wide.u32 	%rd216, %r201, 8;
	add.s64 	%rd217, %rd2, %rd216;
	ld.global.u64 	%rd80, [%rd217];
	and.b64  	%rd218, %rd80, -4294967296;
	setp.ne.s64 	%p17, %rd218, 0;
	@%p17 bra 	$L__BB174_34;
	cvt.u32.u64 	%r118, %rd80;
	cvt.u32.u64 	%r119, %rd79;
	div.u32 	%r120, %r119, %r118;
	mul.lo.s32 	%r121, %r120, %r118;
	sub.s32 	%r122, %r119, %r121;
	cvt.u64.u32 	%rd292, %r120;
	cvt.u64.u32 	%rd293, %r122;
	bra.uni 	$L__BB174_35;
$L__BB174_34:
	div.s64 	%rd292, %rd79, %rd80;
	mul.lo.s64 	%rd219, %rd292, %rd80;
	sub.s64 	%rd293, %rd79, %rd219;
$L__BB174_35:
	mul.wide.u32 	%rd220, %r201, 8;
	add.s64 	%rd221, %rd1, %rd220;
	ld.global.u64 	%rd222, [%rd221];
	mad.lo.s64 	%rd87, %rd222, %rd293, %rd309;
	add.s32 	%r30, %r201, -1;
	and.b64  	%rd88, %rd292, 4294967295;
	mul.wide.u32 	%rd223, %r30, 8;
	add.s64 	%rd224, %rd2, %rd223;
	ld.global.u64 	%rd89, [%rd224];
	and.b64  	%rd225, %rd89, -4294967296;
	setp.ne.s64 	%p18, %rd225, 0;
	@%p18 bra 	$L__BB174_37;
	cvt.u32.u64 	%r123, %rd89;
	cvt.u32.u64 	%r124, %rd88;
	div.u32 	%r125, %r124, %r123;
	mul.lo.s32 	%r126, %r125, %r123;
	sub.s32 	%r127, %r124, %r126;
	cvt.u64.u32 	%rd294, %r125;
	cvt.u64.u32 	%rd295, %r127;
	bra.uni 	$L__BB174_38;
$L__BB174_37:
	div.s64 	%rd294, %rd88, %rd89;
	mul.lo.s64 	%rd226, %rd294, %rd89;
	sub.s64 	%rd295, %rd88, %rd226;
$L__BB174_38:
	mul.wide.u32 	%rd227, %r30, 8;
	add.s64 	%rd228, %rd1, %rd227;
	ld.global.u64 	%rd229, [%rd228];
	mad.lo.s64 	%rd96, %rd229, %rd295, %rd87;
	add.s32 	%r31, %r201, -2;
	and.b64  	%rd97, %rd294, 4294967295;
	mul.wide.u32 	%rd230, %r31, 8;
	add.s64 	%rd231, %rd2, %rd230;
	ld.global.u64 	%rd98, [%rd231];
	and.b64  	%rd232, %rd98, -4294967296;
	setp.ne.s64 	%p19, %rd232, 0;
	@%p19 bra 	$L__BB174_40;
	cvt.u32.u64 	%r128, %rd98;
	cvt.u32.u64 	%r129, %rd97;
	div.u32 	%r130, %r129, %r128;
	mul.lo.s32 	%r131, %r130, %r128;
	sub.s32 	%r132, %r129, %r131;
	cvt.u64.u32 	%rd296, %r130;
	cvt.u64.u32 	%rd297, %r132;
	bra.uni 	$L__BB174_41;
$L__BB174_40:
	div.s64 	%rd296, %rd97, %rd98;
	mul.lo.s64 	%rd233, %rd296, %rd98;
	sub.s64 	%rd297, %rd97, %rd233;
$L__BB174_41:
	mul.wide.u32 	%rd234, %r31, 8;
	add.s64 	%rd235, %rd1, %rd234;
	ld.global.u64 	%rd236, [%rd235];
	mad.lo.s64 	%rd105, %rd236, %rd297, %rd96;
	add.s32 	%r32, %r201, -3;
	and.b64  	%rd106, %rd296, 4294967295;
	mul.wide.u32 	%rd237, %r32, 8;
	add.s64 	%rd238, %rd2, %rd237;
	ld.global.u64 	%rd107, [%rd238];
	and.b64  	%rd239, %rd107, -4294967296;
	setp.ne.s64 	%p20, %rd239, 0;
	@%p20 bra 	$L__BB174_43;
	cvt.u32.u64 	%r133, %rd107;
	cvt.u32.u64 	%r134, %rd106;
	div.u32 	%r135, %r134, %r133;
	mul.lo.s32 	%r136, %r135, %r133;
	sub.s32 	%r137, %r134, %r136;
	cvt.u64.u32 	%rd298, %r135;
	cvt.u64.u32 	%rd299, %r137;
	bra.uni 	$L__BB174_44;
$L__BB174_43:
	div.s64 	%rd298, %rd106, %rd107;
	mul.lo.s64 	%rd240, %rd298, %rd107;
	sub.s64 	%rd299, %rd106, %rd240;
$L__BB174_44:
	mul.wide.u32 	%rd241, %r32, 8;
	add.s64 	%rd242, %rd1, %rd241;
	ld.global.u64 	%rd243, [%rd242];
	mad.lo.s64 	%rd309, %rd243, %rd299, %rd105;
	cvt.u32.u64 	%r202, %rd298;
	add.s32 	%r201, %r201, -4;
$L__BB174_45:
	setp.eq.s32 	%p21, %r29, 0;
	@%p21 bra 	$L__BB174_59;
	setp.eq.s32 	%p22, %r29, 1;
	@%p22 bra 	$L__BB174_54;
	cvt.u64.u32 	%rd117, %r202;
	mul.wide.u32 	%rd245, %r201, 8;
	add.s64 	%rd246, %rd2, %rd245;
	ld.global.u64 	%rd118, [%rd246];
	and.b64  	%rd247, %rd118, -4294967296;
	setp.ne.s64 	%p23, %rd247, 0;
	@%p23 bra 	$L__BB174_49;
	cvt.u32.u64 	%r138, %rd118;
	cvt.u32.u64 	%r139, %rd117;
	div.u32 	%r140, %r139, %r138;
	mul.lo.s32 	%r141, %r140, %r138;
	sub.s32 	%r142, %r139, %r141;
	cvt.u64.u32 	%rd302, %r140;
	cvt.u64.u32 	%rd303, %r142;
	bra.uni 	$L__BB174_50;
$L__BB174_49:
	div.s64 	%rd302, %rd117, %rd118;
	mul.lo.s64 	%rd248, %rd302, %rd118;
	sub.s64 	%rd303, %rd117, %rd248;
$L__BB174_50:
	add.s64 	%rd250, %rd1, %rd245;
	ld.global.u64 	%rd251, [%rd250];
	mad.lo.s64 	%rd125, %rd251, %rd303, %rd309;
	add.s32 	%r37, %r201, -1;
	and.b64  	%rd126, %rd302, 4294967295;
	mul.wide.u32 	%rd252, %r37, 8;
	add.s64 	%rd253, %rd2, %rd252;
	ld.global.u64 	%rd127, [%rd253];
	and.b64  	%rd254, %rd127, -4294967296;
	setp.ne.s64 	%p24, %rd254, 0;
	@%p24 bra 	$L__BB174_52;
	cvt.u32.u64 	%r143, %rd127;
	cvt.u32.u64 	%r144, %rd126;
	div.u32 	%r145, %r144, %r143;
	mul.lo.s32 	%r146, %r145, %r143;
	sub.s32 	%r147, %r144, %r146;
	cvt.u64.u32 	%rd304, %r145;
	cvt.u64.u32 	%rd305, %r147;
	bra.uni 	$L__BB174_53;
$L__BB174_52:
	div.s64 	%rd304, %rd126, %rd127;
	mul.lo.s64 	%rd255, %rd304, %rd127;
	sub.s64 	%rd305, %rd126, %rd255;
$L__BB174_53:
	add.s64 	%rd257, %rd1, %rd252;
	ld.global.u64 	%rd258, [%rd257];
	mad.lo.s64 	%rd309, %rd258, %rd305, %rd125;
	cvt.u32.u64 	%r202, %rd304;
	add.s32 	%r201, %r201, -2;
$L__BB174_54:
	and.b32  	%r148, %r9, 1;
	setp.eq.b32 	%p25, %r148, 1;
	not.pred 	%p26, %p25;
	@%p26 bra 	$L__BB174_59;
	cvt.u64.u32 	%rd137, %r202;
	mul.wide.u32 	%rd259, %r201, 8;
	add.s64 	%rd260, %rd2, %rd259;
	ld.global.u64 	%rd138, [%rd260];
	and.b64  	%rd261, %rd138, -4294967296;
	setp.ne.s64 	%p27, %rd261, 0;
	@%p27 bra 	$L__BB174_57;
	cvt.u32.u64 	%r149, %rd138;
	cvt.u32.u64 	%r150, %rd137;
	rem.u32 	%r151, %r150, %r149;
	cvt.u64.u32 	%rd308, %r151;
	bra.uni 	$L__BB174_58;
$L__BB174_57:
	rem.s64 	%rd308, %rd137, %rd138;
$L__BB174_58:
	add.s64 	%rd263, %rd1, %rd259;
	ld.global.u64 	%rd264, [%rd263];
	mad.lo.s64 	%rd309, %rd264, %rd308, %rd309;
$L__BB174_59:
	cvta.to.global.u64 	%rd265, %rd146;
	shl.b64 	%rd266, %rd309, 3;
	add.s64 	%rd267, %rd265, %rd266;
	ld.global.u64 	%rd144, [%rd267];
	cvt.rn.f64.u64 	%fd19, %rd144;
	{
	.reg .b32 %temp; 
	mov.b64 	{%temp, %r42}, %fd19;
	}
	mov.f64 	%fd20, 0d4008000000000000;
	{
	.reg .b32 %temp; 
	mov.b64 	{%temp, %r152}, %fd20;
	}
	and.b32  	%r44, %r152, 2146435072;
	setp.eq.s32 	%p28, %r44, 1073741824;
	{ // callseq 19, 0
	.param .b64 param0;
	st.param.f64 	[param0], %fd19;
	.param .b64 retval0;
	call.uni (retval0), 
	__internal_accurate_pow, 
	(
	param0
	);
	ld.param.f64 	%fd21, [retval0];
	} // callseq 19
	setp.lt.s32 	%p29, %r42, 0;
	neg.f64 	%fd23, %fd21;
	selp.f64 	%fd24, %fd23, %fd21, %p28;
	selp.f64 	%fd55, %fd24, %fd21, %p29;
	setp.ne.s64 	%p30, %rd144, 0;
	@%p30 bra 	$L__BB174_61;
	setp.eq.s32 	%p31, %r44, 1073741824;
	selp.b32 	%r153, %r42, 0, %p31;
	setp.lt.s32 	%p32, %r152, 0;
	or.b32  	%r154, %r153, 2146435072;
	selp.b32 	%r155, %r154, %r153, %p32;
	mov.b32 	%r156, 0;
	mov.b64 	%fd55, {%r156, %r155};
$L__BB174_61:
	setp.eq.s64 	%p33, %rd144, 1;
	selp.f64 	%fd25, 0d3FF0000000000000, %fd55, %p33;
	st.shared.f64 	[%r7], %fd25;
	bar.sync 	0;
	setp.ne.s32 	%p34, %r1, 0;
	@%p34 bra 	$L__BB174_78;
	setp.gt.u32 	%p35, %r5, 1;
	@%p35 bra 	$L__BB174_64;
	shl.b32 	%r157, %r3, 3;
	mov.u32 	%r158, reducel3sdata_u64;
	add.s32 	%r159, %r158, %r157;
	ld.shared.f64 	%fd63, [%r159];
	bra.uni 	$L__BB174_77;
$L__BB174_64:
	shl.b32 	%r161, %r3, 3;
	mov.u32 	%r162, reducel3sdata_u64;
	add.s32 	%r45, %r162, %r161;
	ld.shared.f64 	%fd63, [%r45];
	add.s32 	%r46, %r5, -1;
	add.s32 	%r163, %r5, -2;
	and.b32  	%r47, %r46, 7;
	setp.lt.u32 	%p36, %r163, 7;
	mov.b32 	%r210, 1;
	@%p36 bra 	$L__BB174_68;
	and.b32  	%r166, %r46, -8;
	neg.s32 	%r207, %r166;
	shl.b32 	%r49, %r2, 3;
	add.s32 	%r168, %r161, %r49;
	add.s32 	%r205, %r162, %r168;
	shl.b32 	%r51, %r2, 6;
	mov.b32 	%r208, 1;
	mov.b32 	%r206, 0;
$L__BB174_66:
	.pragma "nounroll";
	mul.lo.s32 	%r170, %r208, %r2;
	shl.b32 	%r171, %r170, 3;
	add.s32 	%r172, %r45, %r171;
	ld.shared.f64 	%fd27, [%r205];
	add.f64 	%fd28, %fd63, %fd27;
	add.s32 	%r173, %r172, %r49;
	ld.shared.f64 	%fd29, [%r173];
	add.f64 	%fd30, %fd28, %fd29;
	add.s32 	%r174, %r173, %r49;
	ld.shared.f64 	%fd31, [%r174];
	add.f64 	%fd32, %fd30, %fd31;
	add.s32 	%r175, %r174, %r49;
	ld.shared.f64 	%fd33, [%r175];
	add.f64 	%fd34, %fd32, %fd33;
	add.s32 	%r176, %r175, %r49;
	ld.shared.f64 	%fd35, [%r176];
	add.f64 	%fd36, %fd34, %fd35;
	add.s32 	%r177, %r176, %r49;
	ld.shared.f64 	%fd37, [%r177];
	add.f64 	%fd38, %fd36, %fd37;
	add.s32 	%r178, %r177, %r49;
	ld.shared.f64 	%fd39, [%r178];
	add.f64 	%fd40, %fd38, %fd39;
	add.s32 	%r179, %r178, %r49;
	ld.shared.f64 	%fd41, [%r179];
	add.f64 	%fd63, %fd40, %fd41;
	add.s32 	%r208, %r208, 8;
	add.s32 	%r207, %r207, 8;
	add.s32 	%r206, %r206, 8;
	add.s32 	%r205, %r205, %r51;
	setp.ne.s32 	%p37, %r207, 0;
	@%p37 bra 	$L__BB174_66;
	add.s32 	%r210, %r206, 1;
$L__BB174_68:
	setp.eq.s32 	%p38, %r47, 0;
	@%p38 bra 	$L__BB174_76;
	and.b32  	%r62, %r46, 3;
	setp.lt.u32 	%p39, %r47, 4;
	@%p39 bra 	$L__BB174_71;
	mul.lo.s32 	%r180, %r210, %r2;
	shl.b32 	%r181, %r180, 3;
	add.s32 	%r182, %r45, %r181;
	ld.shared.f64 	%fd43, [%r182];
	add.f64 	%fd44, %fd63, %fd43;
	shl.b32 	%r183, %r2, 3;
	add.s32 	%r184, %r182, %r183;
	ld.shared.f64 	%fd45, [%r184];
	add.f64 	%fd46, %fd44, %fd45;
	add.s32 	%r185, %r184, %r183;
	ld.shared.f64 	%fd47, [%r185];
	add.f64 	%fd48, %fd46, %fd47;
	add.s32 	%r186, %r185, %r183;
	ld.shared.f64 	%fd49, [%r186];
	add.f64 	%fd63, %fd48, %fd49;
	add.s32 	%r210, %r210, 4;
$L__BB174_71:
	setp.eq.s32 	%p40, %r62, 0;
	@%p40 bra 	$L__BB174_76;
	setp.eq.s32 	%p41, %r62, 1;
	@%p41 bra 	$L__BB174_74;
	mul.lo.s32 	%r187, %r210, %r2;
	shl.b32 	%r188, %r187, 3;
	add.s32 	%r189, %r45, %r188;
	ld.shared.f64 	%fd51, [%r189];
	add.f64 	%fd52, %fd63, %fd51;
	shl.b32 	%r190, %r2, 3;
	add.s32 	%r191, %r189, %r190;
	ld.shared.f64 	%fd53, [%r191];
	add.f64 	%fd63, %fd52, %fd53;
	add.s32 	%r210, %r210, 2;
$L__BB174_74:
	and.b32  	%r192, %r46, 1;
	setp.eq.b32 	%p42, %r192, 1;
	not.pred 	%p43, %p42;
	@%p43 bra 	$L__BB174_76;
	mul.lo.s32 	%r193, %r210, %r2;
	shl.b32 	%r194, %r193, 3;
	add.s32 	%r195, %r45, %r194;
	ld.shared.f64 	%fd54, [%r195];
	add.f64 	%fd63, %fd63, %fd54;
$L__BB174_76:
	st.shared.f64 	[%r45], %fd63;
$L__BB174_77:
	cvt.u64.u32 	%rd268, %r4;
	mad.lo.s64 	%rd269, %rd148, %rd268, %rd3;
	cvta.to.global.u64 	%rd270, %rd145;
	shl.b64 	%rd271, %rd269, 3;
	add.s64 	%rd272, %rd270, %rd271;
	st.global.f64 	[%rd272], %fd63;
$L__BB174_78:
	ret;

}
	// .globl	contiguous_reducel333_u64
.visible .entry contiguous_reducel333_u64(
	.param .u64 .ptr .align 1 contiguous_reducel333_u64_param_0,
	.param .u64 .ptr .align 1 contiguous_reducel333_u64_param_1,
	.param .u64 contiguous_reducel333_u64_param_2,
	.param .u64 contiguous_reducel333_u64_param_3,
	.param .u64 contiguous_reducel333_u64_param_4
)
{
	.reg .pred 	%p<14>;
	.reg .b32 	%r<85>;
	.reg .b64 	%rd<17>;
	.reg .b64 	%fd<55>;

	ld.param.u64 	%rd2, [contiguous_reducel333_u64_param_0];
	ld.param.u64 	%rd3, [contiguous_reducel333_u64_param_1];
	ld.param.u64 	%rd4, [contiguous_reducel333_u64_param_3];
	ld.param.u64 	%rd5, [contiguous_reducel333_u64_param_4];
	mov.u32 	%r1, %tid.y;
	mov.u32 	%r2, %ntid.x;
	mov.u32 	%r3, %tid.x;
	mad.lo.s32 	%r30, %r1, %r2, %r3;
	mov.u32 	%r31, %ctaid.x;
	mad.lo.s32 	%r32, %r31, %r2, %r3;
	mov.u32 	%r4, %ctaid.y;
	mov.u32 	%r5, %ntid.y;
	mad.lo.s32 	%r33, %r4, %r5, %r1;
	shl.b32 	%r34, %r30, 3;
	mov.u32 	%r35, reducel3sdata_u64;
	add.s32 	%r7, %r35, %r34;
	mov.b64 	%rd7, 0;
	st.shared.u64 	[%r7], %rd7;
	cvt.u64.u32 	%rd1, %r32;
	setp.le.u64 	%p1, %rd4, %rd1;
	cvt.u64.u32 	%rd8, %r33;
	setp.le.u64 	%p2, %rd5, %rd8;
	or.pred  	%p3, %p1, %p2;
	@%p3 bra 	$L__BB175_18;
	cvt.u32.u64 	%r36, %rd1;
	cvta.to.global.u64 	%rd9, %rd3;
	cvt.u32.u64 	%r37, %rd4;
	mad.lo.s32 	%r38, %r33, %r37, %r36;
	mul.wide.u32 	%rd10, %r38, 8;
	add.s64 	%rd11, %rd9, %rd10;
	ld.global.f64 	%fd16, [%rd11];
	st.shared.f64 	[%r7], %fd16;
	bar.sync 	0;
	setp.ne.s32 	%p4, %r1, 0;
	@%p4 bra 	$L__BB175_18;
	setp.gt.u32 	%p5, %r5, 1;
	@%p5 bra 	$L__BB175_4;
	shl.b32 	%r39, %r3, 3;
	add.s32 	%r41, %r35, %r39;
	ld.shared.f64 	%fd53, [%r41];
	bra.uni 	$L__BB175_17;
$L__BB175_4:
	shl.b32 	%r43, %r3, 3;
	add.s32 	%r8, %r35, %r43;
	ld.shared.f64 	%fd53, [%r8];
	add.s32 	%r9, %r5, -1;
	add.s32 	%r45, %r5, -2;
	and.b32  	%r10, %r9, 7;
	setp.lt.u32 	%p6, %r45, 7;
	mov.b32 	%r83, 1;
	@%p6 bra 	$L__BB175_8;
	and.b32  	%r48, %r9, -8;
	neg.s32 	%r80, %r48;
	shl.b32 	%r12, %r2, 3;
	add.s32 	%r50, %r43, %r12;
	add.s32 	%r78, %r35, %r50;
	shl.b32 	%r14, %r2, 6;
	mov.b32 	%r81, 1;
	mov.b32 	%r79, 0;
$L__BB175_6:
	.pragma "nounroll";
	mul.lo.s32 	%r52, %r81, %r2;
	shl.b32 	%r53, %r52, 3;
	add.s32 	%r54, %r8, %r53;
	ld.shared.f64 	%fd18, [%r78];
	add.f64 	%fd19, %fd53, %fd18;
	add.s32 	%r55, %r54, %r12;
	ld.shared.f64 	%fd20, [%r55];
	add.f64 	%fd21, %fd19, %fd20;
	add.s32 	%r56, %r55, %r12;
	ld.shared.f64 	%fd22, [%r56];
	add.f64 	%fd23, %fd21, %fd22;
	add.s32 	%r57, %r56, %r12;
	ld.shared.f64 	%fd24, [%r57];
	add.f64 	%fd25, %fd23, %fd24;
	add.s32 	%r58, %r57, %r12;
	ld.shared.f64 	%fd26, [%r58];
	add.f64 	%fd27, %fd25, %fd26;
	add.s32 	%r59, %r58, %r12;
	ld.shared.f64 	%fd28, [%r59];
	add.f64 	%fd29, %fd27, %fd28;
	add.s32 	%r60, %r59, %r12;
	ld.shared.f64 	%fd30, [%r60];
	add.f64 	%fd31, %fd29, %fd30;
	add.s32 	%r61, %r60, %r12;
	ld.shared.f64 	%fd32, [%r61];
	add.f64 	%fd53, %fd31, %fd32;
	add.s32 	%r81, %r81, 8;
	add.s32 	%r80, %r80, 8;
	add.s32 	%r79, %r79, 8;
	add.s32 	%r78, %r78, %r14;
	setp.ne.s32 	%p7, %r80, 0;
	@%p7 bra 	$L__BB175_6;
	add.s32 	%r83, %r79, 1;
$L__BB175_8:
	setp.eq.s32 	%p8, %r10, 0;
	@%p8 bra 	$L__BB175_16;
	and.b32  	%r25, %r9, 3;
	setp.lt.u32 	%p9, %r10, 4;
	@%p9 bra 	$L__BB175_11;
	mul.lo.s32 	%r62, %r83, %r2;
	shl.b32 	%r63, %r62, 3;
	add.s32 	%r64, %r8, %r63;
	ld.shared.f64 	%fd34, [%r64];
	add.f64 	%fd35, %fd53, %fd34;
	shl.b32 	%r65, %r2, 3;
	add.s32 	%r66, %r64, %r65;
	ld.shared.f64 	%fd36, [%r66];
	add.f64 	%fd37, %fd35, %fd36;
	add.s32 	%r67, %r66, %r65;
	ld.shared.f64 	%fd38, [%r67];
	add.f64 	%fd39, %fd37, %fd38;
	add.s32 	%r68, %r67, %r65;
	ld.shared.f64 	%fd40, [%r68];
	add.f64 	%fd53, %fd39, %fd40;
	add.s32 	%r83, %r83, 4;
$L__BB175_11:
	setp.eq.s32 	%p10, %r25, 0;
	@%p10 bra 	$L__BB175_16;
	setp.eq.s32 	%p11, %r25, 1;
	@%p11 bra 	$L__BB175_14;
	mul.lo.s32 	%r69, %r83, %r2;
	shl.b32 	%r70, %r69, 3;
	add.s32 	%r71, %r8, %r70;
	ld.shared.f64 	%fd42, [%r71];
	add.f64 	%fd43, %fd53, %fd42;
	shl.b32 	%r72, %r2, 3;
	add.s32 	%r73, %r71, %r72;
	ld.shared.f64 	%fd44, [%r73];
	add.f64 	%fd53, %fd43, %fd44;
	add.s32 	%r83, %r83, 2;
$L__BB175_14:
	and.b32  	%r74, %r9, 1;
	setp.eq.b32 	%p12, %r74, 1;
	not.pred 	%p13, %p12;
	@%p13 bra 	$L__BB175_16;
	mul.lo.s32 	%r75, %r83, %r2;
	shl.b32 	%r76, %r75, 3;
	add.s32 	%r77, %r8, %r76;
	ld.shared.f64 	%fd45, [%r77];
	add.f64 	%fd53, %fd53, %fd45;
$L__BB175_16:
	st.shared.f64 	[%r8], %fd53;
$L__BB175_17:
	cvt.u64.u32 	%rd12, %r4;
	mad.lo.s64 	%rd13, %rd4, %rd12, %rd1;
	cvta.to.global.u64 	%rd14, %rd2;
	shl.b64 	%rd15, %rd13, 3;
	add.s64 	%rd16, %rd14, %rd15;
	st.global.f64 	[%rd16], %fd53;
$L__BB175_18:
	ret;

}
	// .globl	contiguous_reducel3_f32
.visible .entry contiguous_reducel3_f32(
	.param .u64 .ptr .align 1 contiguous_reducel3_f32_param_0,
	.param .u64 .ptr .align 1 contiguous_reducel3_f32_param_1,
	.param .u64 contiguous_reducel3_f32_param_2
)
{
	.reg .pred 	%p<38>;
	.reg .b32 	%r<44>;
	.reg .b32 	%f<219>;
	.reg .b64 	%rd<16>;

	ld.param.u64 	%rd4, [contiguous_reducel3_f32_param_0];
	ld.param.u64 	%rd6, [contiguous_reducel3_f32_param_1];
	ld.param.u64 	%rd5, [contiguous_reducel3_f32_param_2];
	cvta.to.global.u64 	%rd1, %rd6;
	mov.u32 	%r1, %tid.x;
	mov.u32 	%r2, %ctaid.x;
	mov.u32 	%r43, %ntid.x;
	mul.lo.s32 	%r8, %r2, %r43;
	shl.b32 	%r9, %r8, 1;
	add.s32 	%r4, %r9, %r1;
	shl.b32 	%r10, %r1, 2;
	mov.u32 	%r11, reducel3sdata_f32;
	add.s32 	%r5, %r11, %r10;
	mov.b32 	%r12, 0;
	st.shared.u32 	[%r5], %r12;
	add.s32 	%r13, %r4, %r43;
	cvt.u64.u32 	%rd2, %r13;
	setp.le.u64 	%p1, %rd5, %rd2;
	@%p1 bra 	$L__BB176_16;
	mul.wide.u32 	%rd9, %r4, 4;
	add.s64 	%rd10, %rd1, %rd9;
	ld.global.f32 	%f80, [%rd10];
	abs.f32 	%f1, %f80;
	abs.f32 	%f2, %f1;
	setp.lt.f32 	%p13, %f2, 0f00800000;
	mul.f32 	%f81, %f2, 0f4B800000;
	selp.f32 	%f82, %f81, %f2, %p13;
	selp.f32 	%f83, 0fC1C00000, 0f00000000, %p13;
	mov.b32 	%r23, %f82;
	add.s32 	%r24, %r23, -1060439283;
	and.b32  	%r25, %r24, -8388608;
	sub.s32 	%r26, %r23, %r25;
	mov.b32 	%f84, %r26;
	cvt.rn.f32.s32 	%f85, %r25;
	fma.rn.f32 	%f86, %f85, 0f34000000, %f83;
	add.f32 	%f87, %f84, 0fBF800000;
	add.f32 	%f88, %f84, 0f3F800000;
	rcp.approx.ftz.f32 	%f89, %f88;
	add.f32 	%f90, %f87, %f87;
	mul.f32 	%f91, %f90, %f89;
	mul.f32 	%f92, %f91, %f91;
	sub.f32 	%f93, %f87, %f91;
	add.f32 	%f94, %f93, %f93;
	neg.f32 	%f95, %f91;
	fma.rn.f32 	%f96, %f95, %f87, %f94;
	mul.rn.f32 	%f97, %f89, %f96;
	fma.rn.f32 	%f98, %f92, 0f3A2C32E4, 0f3B52E7DB;
	fma.rn.f32 	%f99, %f98, %f92, 0f3C93BB73;
	fma.rn.f32 	%f100, %f99, %f92, 0f3DF6384F;
	mul.rn.f32 	%f101, %f100, %f92;
	fma.rn.f32 	%f102, %f91, 0f3FB8AA3B, %f86;
	sub.f32 	%f103, %f86, %f102;
	fma.rn.f32 	%f104, %f91, 0f3FB8AA3B, %f103;
	fma.rn.f32 	%f105, %f97, 0f3FB8AA3B, %f104;
	fma.rn.f32 	%f106, %f91, 0f32A55E34, %f105;
	mul.f32 	%f107, %f101, 0f40400000;
	fma.rn.f32 	%f108, %f107, %f97, %f106;
	fma.rn.f32 	%f109, %f101, %f91, %f108;
	add.rn.f32 	%f110, %f102, %f109;
	neg.f32 	%f111, %f102;
	add.rn.f32 	%f112, %f110, %f111;
	neg.f32 	%f113, %f112;
	add.rn.f32 	%f114, %f109, %f113;
	mov.f32 	%f115, 0f40400000;
	mul.rn.f32 	%f116, %f110, %f115;
	neg.f32 	%f117, %f116;
	fma.rn.f32 	%f118, %f110, 0f40400000, %f117;
	fma.rn.f32 	%f119, %f114, 0f40400000, %f118;
	cvt.rni.f32.f32 	%f120, %f116;
	sub.f32 	%f121, %f116, %f120;
	add.f32 	%f122, %f121, %f119;
	fma.rn.f32 	%f123, %f122, 0f391FCB8E, 0f3AAF85ED;
	fma.rn.f32 	%f124, %f123, %f122, 0f3C1D9856;
	fma.rn.f32 	%f125, %f124, %f122, 0f3D6357BB;
	fma.rn.f32 	%f126, %f125, %f122, 0f3E75FDEC;
	fma.rn.f32 	%f127, %f126, %f122, 0f3F317218;
	fma.rn.f32 	%f128, %f127, %f122, 0f3F800000;
	cvt.rzi.s32.f32 	%r27, %f120;
	setp.gt.f32 	%p14, %f120, 0f00000000;
	selp.b32 	%r28, 0, -2097152000, %p14;
	add.s32 	%r29, %r28, 2130706432;
	mov.b32 	%f129, %r29;
	mul.f32 	%f130, %f128, %f129;
	shl.b32 	%r30, %r27, 23;
	sub.s32 	%r31, %r30, %r28;
	mov.b32 	%f131, %r31;
	mul.f32 	%f132, %f130, %f131;
	abs.f32 	%f133, %f116;
	setp.gt.f32 	%p15, %f133, 0f43180000;
	setp.lt.f32 	%p16, %f116, 0f00000000;
	selp.f32 	%f134, 0f00000000, 0f7F800000, %p16;
	selp.f32 	%f3, %f134, %f132, %p15;
	setp.eq.f32 	%p17, %f1, 0f3F800000;
	mov.f32 	%f216, 0f3F800000;
	@%p17 bra 	$L__BB176_8;
	setp.num.f32 	%p18, %f2, %f2;
	@%p18 bra 	$L__BB176_4;
	mov.f32 	%f135, 0f40400000;
	add.rn.f32 	%f216, %f1, %f135;
	bra.uni 	$L__BB176_8;
$L__BB176_4:
	setp.neu.f32 	%p19, %f1, 0f00000000;
	setp.neu.f32 	%p20, %f2, 0f7F800000;
	and.pred  	%p21, %p19, %p20;
	@%p21 bra 	$L__BB176_6;
	add.f32 	%f216, %f1, %f1;
	bra.uni 	$L__BB176_8;
$L__BB176_6:
	setp.geu.f32 	%p22, %f1, 0f00000000;
	mov.f32 	%f216, %f3;
	@%p22 bra 	$L__BB176_8;
	neg.f32 	%f216, %f3;
$L__BB176_8:
	shl.b64 	%rd11, %rd2, 2;
	add.s64 	%rd12, %rd1, %rd11;
	ld.global.f32 	%f137, [%rd12];
	abs.f32 	%f8, %f137;
	abs.f32 	%f9, %f8;
	setp.lt.f32 	%p23, %f9, 0f00800000;
	mul.f32 	%f138, %f9, 0f4B800000;
	selp.f32 	%f139, %f138, %f9, %p23;
	selp.f32 	%f140, 0fC1C00000, 0f00000000, %p23;
	mov.b32 	%r32, %f139;
	add.s32 	%r33, %r32, -1060439283;
	and.b32  	%r34, %r33, -8388608;
	sub.s32 	%r35, %r32, %r34;
	mov.b32 	%f141, %r35;
	cvt.rn.f32.s32 	%f142, %r34;
	fma.rn.f32 	%f143, %f142, 0f34000000, %f140;
	add.f32 	%f144, %f141, 0fBF800000;
	add.f32 	%f145, %f141, 0f3F800000;
	rcp.approx.ftz.f32 	%f146, %f145;
	add.f32 	%f147, %f144, %f144;
	mul.f32 	%f148, %f147, %f146;
	mul.f32 	%f149, %f148, %f148;
	sub.f32 	%f150, %f144, %f148;
	add.f32 	%f151, %f150, %f150;
	neg.f32 	%f152, %f148;
	fma.rn.f32 	%f153, %f152, %f144, %f151;
	mul.rn.f32 	%f154, %f146, %f153;
	fma.rn.f32 	%f155, %f149, 0f3A2C32E4, 0f3B52E7DB;
	fma.rn.f32 	%f156, %f155, %f149, 0f3C93BB73;
	fma.rn.f32 	%f157, %f156, %f149, 0f3DF6384F;
	mul.rn.f32 	%f158, %f157, %f149;
	fma.rn.f32 	%f159, %f148, 0f3FB8AA3B, %f143;
	sub.f32 	%f160, %f143, %f159;
	fma.rn.f32 	%f161, %f148, 0f3FB8AA3B, %f160;
	fma.rn.f32 	%f162, %f154, 0f3FB8AA3B, %f161;
	fma.rn.f32 	%f163, %f148, 0f32A55E34, %f162;
	mul.f32 	%f164, %f158, 0f40400000;
	fma.rn.f32 	%f165, %f164, %f154, %f163;
	fma.rn.f32 	%f166, %f158, %f148, %f165;
	add.rn.f32 	%f167, %f159, %f166;
	neg.f32 	%f168, %f159;
	add.rn.f32 	%f169, %f167, %f168;
	neg.f32 	%f170, %f169;
	add.rn.f32 	%f171, %f166, %f170;
	mov.f32 	%f172, 0f40400000;
	mul.rn.f32 	%f173, %f167, %f172;
	neg.f32 	%f174, %f173;
	fma.rn.f32 	%f175, %f167, 0f40400000, %f174;
	fma.rn.f32 	%f176, %f171, 0f40400000, %f175;
	cvt.rni.f32.f32 	%f177, %f173;
	sub.f32 	%f178, %f173, %f177;
	add.f32 	%f179, %f178, %f176;
	fma.rn.f32 	%f180, %f179, 0f391FCB8E, 0f3AAF85ED;
	fma.rn.f32 	%f181, %f180, %f179, 0f3C1D9856;
	fma.rn.f32 	%f182, %f181, %f179, 0f3D6357BB;
	fma.rn.f32 	%f183, %f182, %f179, 0f3E75FDEC;
	fma.rn.f32 	%f184, %f183, %f179, 0f3F317218;
	fma.rn.f32 	%f185, %f184, %f179, 0f3F800000;
	cvt.rzi.s32.f32 	%r36, %f177;
	setp.gt.f32 	%p24, %f177, 0f00000000;
	selp.b32 	%r37, 0, -2097152000, %p24;
	add.s32 	%r38, %r37, 2130706432;
	mov.b32 	%f186, %r38;
	mul.f32 	%f187, %f185, %f186;
	shl.b32 	%r39, %r36, 23;
	sub.s32 	%r40, %r39, %r37;
	mov.b32 	%f188, %r40;
	mul.f32 	%f189, %f187, %f188;
	abs.f32 	%f190, %f173;
	setp.gt.f32 	%p25, %f190, 0f43180000;
	setp.lt.f32 	%p26, %f173, 0f00000000;
	selp.f32 	%f191, 0f00000000, 0f7F800000, %p26;
	selp.f32 	%f10, %f191, %f189, %p25;
	setp.eq.f32 	%p27, %f8, 0f3F800000;
	mov.f32 	%f217, 0f3F800000;
	@%p27 bra 	$L__BB176_15;
	setp.num.f32 	%p28, %f9, %f9;
	@%p28 bra 	$L__BB176_11;
	mov.f32 	%f192, 0f40400000;
	add.rn.f32 	%f217, %f8, %f192;
	bra.uni 	$L__BB176_15;
$L__BB176_11:
	setp.neu.f32 	%p29, %f8, 0f00000000;
	setp.neu.f32 	%p30, %f9, 0f7F800000;
	and.pred  	%p31, %p29, %p30;
	@%p31 bra 	$L__BB176_13;
	add.f32 	%f217, %f8, %f8;
	bra.uni 	$L__BB176_15;
$L__BB176_13:
	setp.geu.f32 	%p32, %f8, 0f00000000;
	mov.f32 	%f217, %f10;
	@%p32 bra 	$L__BB176_15;
	neg.f32 	%f217, %f10;
$L__BB176_15:
	add.f32 	%f193, %f216, %f217;
	st.shared.f32 	[%r5], %f193;
	bra.uni 	$L__BB176_25;
$L__BB176_16:
	cvt.u64.u32 	%rd3, %r4;
	setp.le.u64 	%p2, %rd5, %rd3;
	@%p2 bra 	$L__BB176_25;
	shl.b64 	%rd7, %rd3, 2;
	add.s64 	%rd8, %rd1, %rd7;
	ld.global.f32 	%f23, [%rd8];
	abs.f32 	%f15, %f23;
	abs.f32 	%f16, %f15;
	setp.lt.f32 	%p3, %f16, 0f00800000;
	mul.f32 	%f24, %f16, 0f4B800000;
	selp.f32 	%f25, %f24, %f16, %p3;
	selp.f32 	%f26, 0fC1C00000, 0f00000000, %p3;
	mov.b32 	%r14, %f25;
	add.s32 	%r15, %r14, -1060439283;
	and.b32  	%r16, %r15, -8388608;
	sub.s32 	%r17, %r14, %r16;
	mov.b32 	%f27, %r17;
	cvt.rn.f32.s32 	%f28, %r16;
	fma.rn.f32 	%f29, %f28, 0f34000000, %f26;
	add.f32 	%f30, %f27, 0fBF800000;
	add.f32 	%f31, %f27, 0f3F800000;
	rcp.approx.ftz.f32 	%f32, %f31;
	add.f32 	%f33, %f30, %f30;
	mul.f32 	%f34, %f33, %f32;
	mul.f32 	%f35, %f34, %f34;
	sub.f32 	%f36, %f30, %f34;
	add.f32 	%f37, %f36, %f36;
	neg.f32 	%f38, %f34;
	fma.rn.f32 	%f39, %f38, %f30, %f37;
	mul.rn.f32 	%f40, %f32, %f39;
	fma.rn.f32 	%f41, %f35, 0f3A2C32E4, 0f3B52E7DB;
	fma.rn.f32 	%f42, %f41, %f35, 0f3C93BB73;
	fma.rn.f32 	%f43, %f42, %f35, 0f3DF6384F;
	mul.rn.f32 	%f44, %f43, %f35;
	fma.rn.f32 	%f45, %f34, 0f3FB8AA3B, %f29;
	sub.f32 	%f46, %f29, %f45;
	fma.rn.f32 	%f47, %f34, 0f3FB8AA3B, %f46;
	fma.rn.f32 	%f48, %f40, 0f3FB8AA3B, %f47;
	fma.rn.f32 	%f49, %f34, 0f32A55E34, %f48;
	mul.f32 	%f50, %f44, 0f40400000;
	fma.rn.f32 	%f51, %f50, %f40, %f49;
	fma.rn.f32 	%f52, %f44, %f34, %f51;
	add.rn.f32 	%f53, %f45, %f52;
	neg.f32 	%f54, %f45;
	add.rn.f32 	%f55, %f53, %f54;
	neg.f32 	%f56, %f55;
	add.rn.f32 	%f57, %f52, %f56;
	mov.f32 	%f58, 0f40400000;
	mul.rn.f32 	%f59, %f53, %f58;
	neg.f32 	%f60, %f59;
	fma.rn.f32 	%f61, %f53, 0f40400000, %f60;
	fma.rn.f32 	%f62, %f57, 0f40400000, %f61;
	cvt.rni.f32.f32 	%f63, %f59;
	sub.f32 	%f64, %f59, %f63;
	add.f32 	%f65, %f64, %f62;
	fma.rn.f32 	%f66, %f65, 0f391FCB8E, 0f3AAF85ED;
	fma.rn.f32 	%f67, %f66, %f65, 0f3C1D9856;
	fma.rn.f32 	%f68, %f67, %f65, 0f3D6357BB;
	fma.rn.f32 	%f69, %f68, %f65, 0f3E75FDEC;
	fma.rn.f32 	%f70, %f69, %f65, 0f3F317218;
	fma.rn.f32 	%f71, %f70, %f65, 0f3F800000;
	cvt.rzi.s32.f32 	%r18, %f63;
	setp.gt.f32 	%p4, %f63, 0f00000000;
	selp.b32 	%r19, 0, -2097152000, %p4;
	add.s32 	%r20, %r19, 2130706432;
	mov.b32 	%f72, %r20;
	mul.f32 	%f73, %f71, %f72;
	shl.b32 	%r21, %r18, 23;
	sub.s32 	%r22, %r21, %r19;
	mov.b32 	%f74, %r22;
	mul.f32 	%f75, %f73, %f74;
	abs.f32 	%f76, %f59;
	setp.gt.f32 	%p5, %f76, 0f43180000;
	setp.lt.f32 	%p6, %f59, 0f00000000;
	selp.f32 	%f77, 0f00000000, 0f7F800000, %p6;
	selp.f32 	%f17, %f77, %f75, %p5;
	setp.eq.f32 	%p7, %f15, 0f3F800000;
	mov.f32 	%f218, 0f3F800000;
	@%p7 bra 	$L__BB176_24;
	setp.num.f32 	%p8, %f16, %f16;
	@%p8 bra 	$L__BB176_20;
	mov.f32 	%f78, 0f40400000;
	add.rn.f32 	%f218, %f15, %f78;
	bra.uni 	$L__BB176_24;
$L__BB176_20:
	setp.neu.f32 	%p9, %f15, 0f00000000;
	setp.neu.f32 	%p10, %f16, 0f7F800000;
	and.pred  	%p11, %p9, %p10;
	@%p11 bra 	$L__BB176_22;
	add.f32 	%f218, %f15, %f15;
	bra.uni 	$L__BB176_24;
$L__BB176_22:
	setp.geu.f32 	%p12, %f15, 0f00000000;
	mov.f32 	%f218, %f17;
	@%p12 bra 	$L__BB176_24;
	neg.f32 	%f218, %f17;
$L__BB176_24:
	st.shared.f32 	[%r5], %f218;
$L__BB176_25:
	bar.sync 	0;
	setp.lt.u32 	%p33, %r43, 66;
	@%p33 bra 	$L__BB176_29;
$L__BB176_26:
	shr.u32 	%r7, %r43, 1;
	setp.ge.u32 	%p34, %r1, %r7;
	@%p34 bra 	$L__BB176_28;
	ld.shared.f32 	%f194, [%r5];
	shl.b32 	%r41, %r7, 2;
	add.s32 	%r42, %r5, %r41;
	ld.shared.f32 	%f195, [%r42];
	add.f32 	%f196, %f194, %f195;
	st.shared.f32 	[%r5], %f196;
$L__BB176_28:
	bar.sync 	0;
	setp.gt.u32 	%p35, %r43, 131;
	mov.u32 	%r43, %r7;
	@%p35 bra 	$L__BB176_26;
$L__BB176_29:
	setp.gt.u32 	%p36, %r1, 31;
	@%p36 bra 	$L__BB176_32;
	ld.volatile.shared.f32 	%f197, [%r5];
	ld.volatile.shared.f32 	%f198, [%r5+128];
	add.f32 	%f199, %f197, %f198;
	st.volatile.shared.f32 	[%r5], %f199;
	ld.volatile.shared.f32 	%f200, [%r5];
	ld.volatile.shared.f32 	%f201, [%r5+64];
	add.f32 	%f202, %f200, %f201;
	st.volatile.shared.f32 	[%r5], %f202;
	ld.volatile.shared.f32 	%f203, [%r5];
	ld.volatile.shared.f32 	%f204, [%r5+32];
	add.f32 	%f205, %f203, %f204;
	st.volatile.shared.f32 	[%r5], %f205;
	ld.volatile.shared.f32 	%f206, [%r5];
	ld.volatile.shared.f32 	%f207, [%r5+16];
	add.f32 	%f208, %f206, %f207;
	st.volatile.shared.f32 	[%r5], %f208;
	ld.volatile.shared.f32 	%f209, [%r5];
	ld.volatile.shared.f32 	%f210, [%r5+8];
	add.f32 	%f211, %f209, %f210;
	st.volatile.shared.f32 	[%r5], %f211;
	ld.volatile.shared.f32 	%f212, [%r5];
	ld.volatile.shared.f32 	%f213, [%r5+4];
	add.f32 	%f214, %f212, %f213;
	st.volatile.shared.f32 	[%r5], %f214;
	setp.ne.s32 	%p37, %r1, 0;
	@%p37 bra 	$L__BB176_32;
	ld.shared.f32 	%f215, [reducel3sdata_f32];
	cvta.to.global.u64 	%rd13, %rd4;
	mul.wide.u32 	%rd14, %r2, 4;
	add.s64 	%rd15, %rd13, %rd14;
	st.global.f32 	[%rd15], %f215;
$L__BB176_32:
	ret;

}
	// .globl	contiguous_cumulate_reducel3_f32
.visible .entry contiguous_cumulate_reducel3_f32(
	.param .u64 .ptr .align 1 contiguous_cumulate_reducel3_f32_param_0,
	.param .u64 .ptr .align 1 contiguous_cumulate_reducel3_f32_param_1,
	.param .u64 contiguous_cumulate_reducel3_f32_param_2
)
{
	.reg .pred 	%p<8>;
	.reg .b32 	%r<17>;
	.reg .b32 	%f<27>;
	.reg .b64 	%rd<16>;

	ld.param.u64 	%rd4, [contiguous_cumulate_reducel3_f32_param_0];
	ld.param.u64 	%rd6, [contiguous_cumulate_reducel3_f32_param_1];
	ld.param.u64 	%rd5, [contiguous_cumulate_reducel3_f32_param_2];
	cvta.to.global.u64 	%rd1, %rd6;
	mov.u32 	%r1, %tid.x;
	mov.u32 	%r2, %ctaid.x;
	mov.u32 	%r16, %ntid.x;
	mul.lo.s32 	%r8, %r2, %r16;
	shl.b32 	%r9, %r8, 1;
	add.s32 	%r4, %r9, %r1;
	shl.b32 	%r10, %r1, 2;
	mov.u32 	%r11, reducel3sdata_f32;
	add.s32 	%r5, %r11, %r10;
	mov.b32 	%r12, 0;
	st.shared.u32 	[%r5], %r12;
	add.s32 	%r13, %r4, %r16;
	cvt.u64.u32 	%rd2, %r13;
	setp.le.u64 	%p1, %rd5, %rd2;
	@%p1 bra 	$L__BB177_2;
	mul.wide.u32 	%rd9, %r4, 4;
	add.s64 	%rd10, %rd1, %rd9;
	ld.global.f32 	%f2, [%rd10];
	shl.b64 	%rd11, %rd2, 2;
	add.s64 	%rd12, %rd1, %rd11;
	ld.global.f32 	%f3, [%rd12];
	add.f32 	%f4, %f2, %f3;
	st.shared.f32 	[%r5], %f4;
	bra.uni 	$L__BB177_4;
$L__BB177_2:
	cvt.u64.u32 	%rd3, %r4;
	setp.le.u64 	%p2, %rd5, %rd3;
	@%p2 bra 	$L__BB177_4;
	shl.b64 	%rd7, %rd3, 2;
	add.s64 	%rd8, %rd1, %rd7;
	ld.global.f32 	%f1, [%rd8];
	st.shared.f32 	[%r5], %f1;
$L__BB177_4:
	bar.sync 	0;
	setp.lt.u32 	%p3, %r16, 66;
	@%p3 bra 	$L__BB177_8;
$L__BB177_5:
	shr.u32 	%r7, %r16, 1;
	setp.ge.u32 	%p4, %r1, %r7;
	@%p4 bra 	$L__BB177_7;
	ld.shared.f32 	%f5, [%r5];
	shl.b32 	%r14, %r7, 2;
	add.s32 	%r15, %r5, %r14;
	ld.shared.f32 	%f6, [%r15];
	add.f32 	%f7, %f5, %f6;
	st.shared.f32 	[%r5], %f7;
$L__BB177_7:
	bar.sync 	0;
	setp.gt.u32 	%p5, %r16, 131;
	mov.u32 	%r16, %r7;
	@%p5 bra 	$L__BB177_5;
$L__BB177_8:
	setp.gt.u32 	%p6, %r1, 31;
	@%p6 bra 	$L__BB177_11;
	ld.volatile.shared.f32 	%f8, [%r5];
	ld.volatile.shared.f32 	%f9, [%r5+128];
	add.f32 	%f10, %f8, %f9;
	st.volatile.shared.f32 	[%r5], %f10;
	ld.volatile.shared.f32 	%f11, [%r5];
	ld.volatile.shared.f32 	%f12, [%r5+64];
	add.f32 	%f13, %f11, %f12;
	st.volatile.shared.f32 	[%r5], %f13;
	ld.volatile.shared.f32 	%f14, [%r5];
	ld.volatile.shared.f32 	%f15, [%r5+32];
	add.f32 	%f16, %f14, %f15;
	st.volatile.shared.f32 	[%r5], %f16;
	ld.volatile.shared.f32 	%f17, [%r5];
	ld.volatile.shared.f32 	%f18, [%r5+16];
	add.f32 	%f19, %f17, %f18;
	st.volatile.shared.f32 	[%r5], %f19;
	ld.volatile.shared.f32 	%f20, [%r5];
	ld.volatile.shared.f32 	%f21, [%r5+8];
	add.f32 	%f22, %f20, %f21;
	st.volatile.shared.f32 	[%r5], %f22;
	ld.volatile.shared.f32 	%f23, [%r5];
	ld.volatile.shared.f32 	%f24, [%r5+4];
	add.f32 	%f25, %f23, %f24;
	st.volatile.shared.f32 	[%r5], %f25;
	setp.ne.s32 	%p7, %r1, 0;
	@%p7 bra 	$L__BB177_11;
	ld.shared.f32 	%f26, [reducel3sdata_f32];
	cvta.to.global.u64 	%rd13, %rd4;
	mul.wide.u32 	%rd14, %r2, 4;
	add.s64 	%rd15, %rd13, %rd14;
	st.global.f32 	[%rd15], %f26;
$L__BB177_11:
	ret;

}
	// .globl	uncontiguous_reducel3_f32
.visible .entry uncontiguous_reducel3_f32(
	.param .u64 .ptr .align 1 uncontiguous_reducel3_f32_param_0,
	.param .u64 .ptr .align 1 uncontiguous_reducel3_f32_param_1,
	.param .u64 .ptr .align 1 uncontiguous_reducel3_f32_param_2,
	.param .u64 .ptr .align 1 uncontiguous_reducel3_f32_param_3,
	.param .u64 uncontiguous_reducel3_f32_param_4,
	.param .u64 uncontiguous_reducel3_f32_param_5
)
{
	.reg .pred 	%p<83>;
	.reg .b32 	%r<240>;
	.reg .b32 	%f<219>;
	.reg .b64 	%rd<558>;

	ld.param.u64 	%rd260, [uncontiguous_reducel3_f32_param_0];
	ld.param.u64 	%rd263, [uncontiguous_reducel3_f32_param_1];
	ld.param.u64 	%rd264, [uncontiguous_reducel3_f32_param_2];
	ld.param.u64 	%rd265, [uncontiguous_reducel3_f32_param_3];
	ld.param.u64 	%rd261, [uncontiguous_reducel3_f32_param_4];
	ld.param.u64 	%rd262, [uncontiguous_reducel3_f32_param_5];
	cvta.to.global.u64 	%rd1, %rd265;
	cvta.to.global.u64 	%rd2, %rd264;
	cvta.to.global.u64 	%rd3, %rd263;
	mov.u32 	%r1, %tid.x;
	mov.u32 	%r2, %ctaid.x;
	mov.u32 	%r239, %ntid.x;
	mul.lo.s32 	%r52, %r2, %r239;
	shl.b32 	%r53, %r52, 1;
	add.s32 	%r4, %r53, %r1;
	shl.b32 	%r54, %r1, 2;
	mov.u32 	%r55, reducel3sdata_f32;
	add.s32 	%r5, %r55, %r54;
	mov.b32 	%r56, 0;
	st.shared.u32 	[%r5], %r56;
	add.s32 	%r57, %r4, %r239;
	cvt.u64.u32 	%rd511, %r57;
	setp.le.u64 	%p1, %rd262, %rd511;
	@%p1 bra 	$L__BB178_68;
	cvt.u32.u64 	%r6, %rd261;
	add.s32 	%r233, %r6, -1;
	setp.lt.s32 	%p37, %r233, 0;
	mov.b64 	%rd515, 0;
	mov.u64 	%rd516, %rd515;
	@%p37 bra 	$L__BB178_53;
	cvt.u64.u32 	%rd512, %r4;
	setp.lt.u32 	%p38, %r233, 3;
	mov.b64 	%rd516, 0;
	mov.u64 	%rd515, %rd516;
	@%p38 bra 	$L__BB178_30;
	add.s32 	%r231, %r6, -2;
	and.b32  	%r142, %r6, -4;
	neg.s32 	%r230, %r142;
	mov.b64 	%rd516, 0;
$L__BB178_4:
	.pragma "nounroll";
	add.s32 	%r12, %r231, 1;
	mul.wide.u32 	%rd397, %r12, 8;
	add.s64 	%rd398, %rd2, %rd397;
	ld.global.u64 	%rd10, [%rd398];
	or.b64  	%rd399, %rd512, %rd10;
	and.b64  	%rd400, %rd399, -4294967296;
	setp.ne.s64 	%p39, %rd400, 0;
	@%p39 bra 	$L__BB178_6;
	cvt.u32.u64 	%r143, %rd10;
	cvt.u32.u64 	%r144, %rd512;
	div.u32 	%r145, %r144, %r143;
	mul.lo.s32 	%r146, %r145, %r143;
	sub.s32 	%r147, %r144, %r146;
	cvt.u64.u32 	%rd477, %r145;
	cvt.u64.u32 	%rd478, %r147;
	bra.uni 	$L__BB178_7;
$L__BB178_6:
	div.s64 	%rd477, %rd512, %rd10;
	mul.lo.s64 	%rd401, %rd477, %rd10;
	sub.s64 	%rd478, %rd512, %rd401;
$L__BB178_7:
	mul.wide.u32 	%rd402, %r12, 8;
	add.s64 	%rd403, %rd1, %rd402;
	ld.global.u64 	%rd17, [%rd403];
	mad.lo.s64 	%rd18, %rd17, %rd478, %rd515;
	or.b64  	%rd404, %rd511, %rd10;
	and.b64  	%rd405, %rd404, -4294967296;
	setp.ne.s64 	%p40, %rd405, 0;
	@%p40 bra 	$L__BB178_9;
	cvt.u32.u64 	%r148, %rd10;
	cvt.u32.u64 	%r149, %rd511;
	div.u32 	%r150, %r149, %r148;
	mul.lo.s32 	%r151, %r150, %r148;
	sub.s32 	%r152, %r149, %r151;
	cvt.u64.u32 	%rd479, %r150;
	cvt.u64.u32 	%rd480, %r152;
	bra.uni 	$L__BB178_10;
$L__BB178_9:
	div.s64 	%rd479, %rd511, %rd10;
	mul.lo.s64 	%rd406, %rd479, %rd10;
	sub.s64 	%rd480, %rd511, %rd406;
$L__BB178_10:
	mad.lo.s64 	%rd25, %rd480, %rd17, %rd516;
	add.s32 	%r13, %r231, -2;
	mul.wide.u32 	%rd407, %r231, 8;
	add.s64 	%rd408, %rd2, %rd407;
	ld.global.u64 	%rd26, [%rd408];
	or.b64  	%rd409, %rd477, %rd26;
	and.b64  	%rd410, %rd409, -4294967296;
	setp.ne.s64 	%p41, %rd410, 0;
	@%p41 bra 	$L__BB178_12;
	cvt.u32.u64 	%r153, %rd26;
	cvt.u32.u64 	%r154, %rd477;
	div.u32 	%r155, %r154, %r153;
	mul.lo.s32 	%r156, %r155, %r153;
	sub.s32 	%r157, %r154, %r156;
	cvt.u64.u32 	%rd481, %r155;
	cvt.u64.u32 	%rd482, %r157;
	bra.uni 	$L__BB178_13;
$L__BB178_12:
	div.s64 	%rd481, %rd477, %rd26;
	mul.lo.s64 	%rd411, %rd481, %rd26;
	sub.s64 	%rd482, %rd477, %rd411;
$L__BB178_13:
	mul.wide.u32 	%rd412, %r231, 8;
	add.s64 	%rd413, %rd1, %rd412;
	ld.global.u64 	%rd33, [%rd413];
	mad.lo.s64 	%rd34, %rd33, %rd482, %rd18;
	or.b64  	%rd414, %rd479, %rd26;
	and.b64  	%rd415, %rd414, -4294967296;
	setp.ne.s64 	%p42, %rd415, 0;
	@%p42 bra 	$L__BB178_15;
	cvt.u32.u64 	%r158, %rd26;
	cvt.u32.u64 	%r159, %rd479;
	div.u32 	%r160, %r159, %r158;
	mul.lo.s32 	%r161, %r160, %r158;
	sub.s32 	%r162, %r159, %r161;
	cvt.u64.u32 	%rd483, %r160;
	cvt.u64.u32 	%rd484, %r162;
	bra.uni 	$L__BB178_16;
$L__BB178_15:
	div.s64 	%rd483, %rd479, %rd26;
	mul.lo.s64 	%rd416, %rd483, %rd26;
	sub.s64 	%rd484, %rd479, %rd416;
$L__BB178_16:
	mad.lo.s64 	%rd41, %rd484, %rd33, %rd25;
	add.s32 	%r14, %r231, -1;
	mul.wide.u32 	%rd417, %r14, 8;
	add.s64 	%rd418, %rd2, %rd417;
	ld.global.u64 	%rd42, [%rd418];
	or.b64  	%rd419, %rd481, %rd42;
	and.b64  	%rd420, %rd419, -4294967296;
	setp.ne.s64 	%p43, %rd420, 0;
	@%p43 bra 	$L__BB178_18;
	cvt.u32.u64 	%r163, %rd42;
	cvt.u32.u64 	%r164, %rd481;
	div.u32 	%r165, %r164, %r163;
	mul.lo.s32 	%r166, %r165, %r163;
	sub.s32 	%r167, %r164, %r166;
	cvt.u64.u32 	%rd485, %r165;
	cvt.u64.u32 	%rd486, %r167;
	bra.uni 	$L__BB178_19;
$L__BB178_18:
	div.s64 	%rd485, %rd481, %rd42;
	mul.lo.s64 	%rd421, %rd485, %rd42;
	sub.s64 	%rd486, %rd481, %rd421;
$L__BB178_19:
	mul.wide.u32 	%rd422, %r14, 8;
	add.s64 	%rd423, %rd1, %rd422;
	ld.global.u64 	%rd49, [%rd423];
	mad.lo.s64 	%rd50, %rd49, %rd486, %rd34;
	or.b64  	%rd424, %rd483, %rd42;
	and.b64  	%rd425, %rd424, -4294967296;
	setp.ne.s64 	%p44, %rd425, 0;
	@%p44 bra 	$L__BB178_21;
	cvt.u32.u64 	%r168, %rd42;
	cvt.u32.u64 	%r169, %rd483;
	div.u32 	%r170, %r169, %r168;
	mul.lo.s32 	%r171, %r170, %r168;
	sub.s32 	%r172, %r169, %r171;
	cvt.u64.u32 	%rd487, %r170;
	cvt.u64.u32 	%rd488, %r172;
	bra.uni 	$L__BB178_22;
$L__BB178_21:
	div.s64 	%rd487, %rd483, %rd42;
	mul.lo.s64 	%rd426, %rd487, %rd42;
	sub.s64 	%rd488, %rd483, %rd426;
$L__BB178_22:
	mad.lo.s64 	%rd57, %rd488, %rd49, %rd41;
	mul.wide.u32 	%rd427, %r13, 8;
	add.s64 	%rd428, %rd2, %rd427;
	ld.global.u64 	%rd58, [%rd428];
	or.b64  	%rd429, %rd485, %rd58;
	and.b64  	%rd430, %rd429, -4294967296;
	setp.ne.s64 	%p45, %rd430, 0;
	@%p45 bra 	$L__BB178_24;
	cvt.u32.u64 	%r173, %rd58;
	cvt.u32.u64 	%r174, %rd485;
	div.u32 	%r175, %r174, %r173;
	mul.lo.s32 	%r176, %r175, %r173;
	sub.s32 	%r177, %r174, %r176;
	cvt.u64.u32 	%rd512, %r175;
	cvt.u64.u32 	%rd490, %r177;
	bra.uni 	$L__BB178_25;
$L__BB178_24:
	div.s64 	%rd512, %rd485, %rd58;
	mul.lo.s64 	%rd431, %rd512, %rd58;
	sub.s64 	%rd490, %rd485, %rd431;
$L__BB178_25:
	mul.wide.u32 	%rd432, %r13, 8;
	add.s64 	%rd433, %rd1, %rd432;
	ld.global.u64 	%rd65, [%rd433];
	mad.lo.s64 	%rd515, %rd65, %rd490, %rd50;
	or.b64  	%rd434, %rd487, %rd58;
	and.b64  	%rd435, %rd434, -4294967296;
	setp.ne.s64 	%p46, %rd435, 0;
	@%p46 bra 	$L__BB178_27;
	cvt.u32.u64 	%r178, %rd58;
	cvt.u32.u64 	%r179, %rd487;
	div.u32 	%r180, %r179, %r178;
	mul.lo.s32 	%r181, %r180, %r178;
	sub.s32 	%r182, %r179, %r181;
	cvt.u64.u32 	%rd511, %r180;
	cvt.u64.u32 	%rd492, %r182;
	bra.uni 	$L__BB178_28;
$L__BB178_27:
	div.s64 	%rd511, %rd487, %rd58;
	mul.lo.s64 	%rd436, %rd511, %rd58;
	sub.s64 	%rd492, %rd487, %rd436;
$L__BB178_28:
	mad.lo.s64 	%rd516, %rd492, %rd65, %rd57;
	add.s32 	%r231, %r231, -4;
	add.s32 	%r230, %r230, 4;
	setp.ne.s32 	%p47, %r230, 0;
	@%p47 bra 	$L__BB178_4;
	add.s32 	%r233, %r231, 1;
$L__BB178_30:
	and.b32  	%r19, %r6, 3;
	setp.eq.s32 	%p48, %r19, 0;
	@%p48 bra 	$L__BB178_53;
	setp.eq.s32 	%p49, %r19, 1;
	@%p49 bra 	$L__BB178_45;
	mul.wide.u32 	%rd438, %r233, 8;
	add.s64 	%rd439, %rd2, %rd438;
	ld.global.u64 	%rd80, [%rd439];
	or.b64  	%rd440, %rd512, %rd80;
	and.b64  	%rd441, %rd440, -4294967296;
	setp.ne.s64 	%p50, %rd441, 0;
	@%p50 bra 	$L__BB178_34;
	cvt.u32.u64 	%r183, %rd80;
	cvt.u32.u64 	%r184, %rd512;
	div.u32 	%r185, %r184, %r183;
	mul.lo.s32 	%r186, %r185, %r183;
	sub.s32 	%r187, %r184, %r186;
	cvt.u64.u32 	%rd499, %r185;
	cvt.u64.u32 	%rd500, %r187;
	bra.uni 	$L__BB178_35;
$L__BB178_34:
	div.s64 	%rd499, %rd512, %rd80;
	mul.lo.s64 	%rd442, %rd499, %rd80;
	sub.s64 	%rd500, %rd512, %rd442;
$L__BB178_35:
	add.s64 	%rd444, %rd1, %rd438;
	ld.global.u64 	%rd87, [%rd444];
	mad.lo.s64 	%rd88, %rd87, %rd500, %rd515;
	or.b64  	%rd445, %rd511, %rd80;
	and.b64  	%rd446, %rd445, -4294967296;
	setp.ne.s64 	%p51, %rd446, 0;
	@%p51 bra 	$L__BB178_37;
	cvt.u32.u64 	%r188, %rd80;
	cvt.u32.u64 	%r189, %rd511;
	div.u32 	%r190, %r189, %r188;
	mul.lo.s32 	%r191, %r190, %r188;
	sub.s32 	%r192, %r189, %r191;
	cvt.u64.u32 	%rd501, %r190;
	cvt.u64.u32 	%rd502, %r192;
	bra.uni 	$L__BB178_38;
$L__BB178_37:
	div.s64 	%rd501, %rd511, %rd80;
	mul.lo.s64 	%rd447, %rd501, %rd80;
	sub.s64 	%rd502, %rd511, %rd447;
$L__BB178_38:
	mad.lo.s64 	%rd95, %rd502, %rd87, %rd516;
	add.s32 	%r20, %r233, -1;
	mul.wide.u32 	%rd448, %r20, 8;
	add.s64 	%rd449, %rd2, %rd448;
	ld.global.u64 	%rd96, [%rd449];
	or.b64  	%rd450, %rd499, %rd96;
	and.b64  	%rd451, %rd450, -4294967296;
	setp.ne.s64 	%p52, %rd451, 0;
	@%p52 bra 	$L__BB178_40;
	cvt.u32.u64 	%r193, %rd96;
	cvt.u32.u64 	%r194, %rd499;
	div.u32 	%r195, %r194, %r193;
	mul.lo.s32 	%r196, %r195, %r193;
	sub.s32 	%r197, %r194, %r196;
	cvt.u64.u32 	%rd512, %r195;
	cvt.u64.u32 	%rd504, %r197;
	bra.uni 	$L__BB178_41;
$L__BB178_40:
	div.s64 	%rd512, %rd499, %rd96;
	mul.lo.s64 	%rd452, %rd512, %rd96;
	sub.s64 	%rd504, %rd499, %rd452;
$L__BB178_41:
	add.s64 	%rd454, %rd1, %rd448;
	ld.global.u64 	%rd103, [%rd454];
	mad.lo.s64 	%rd515, %rd103, %rd504, %rd88;
	or.b64  	%rd455, %rd501, %rd96;
	and.b64  	%rd456, %rd455, -4294967296;
	setp.ne.s64 	%p53, %rd456, 0;
	@%p53 bra 	$L__BB178_43;
	cvt.u32.u64 	%r198, %rd96;
	cvt.u32.u64 	%r199, %rd501;
	div.u32 	%r200, %r199, %r198;
	mul.lo.s32 	%r201, %r200, %r198;
	sub.s32 	%r202, %r199, %r201;
	cvt.u64.u32 	%rd511, %r200;
	cvt.u64.u32 	%rd506, %r202;
	bra.uni 	$L__BB178_44;
$L__BB178_43:
	div.s64 	%rd511, %rd501, %rd96;
	mul.lo.s64 	%rd457, %rd511, %rd96;
	sub.s64 	%rd506, %rd501, %rd457;
$L__BB178_44:
	mad.lo.s64 	%rd516, %rd506, %rd103, %rd95;
	add.s32 	%r233, %r233, -2;
$L__BB178_45:
	and.b32  	%r203, %r6, 1;
	setp.eq.b32 	%p54, %r203, 1;
	not.pred 	%p55, %p54;
	@%p55 bra 	$L__BB178_53;
	mul.wide.u32 	%rd458, %r233, 8;
	add.s64 	%rd459, %rd2, %rd458;
	ld.global.u64 	%rd118, [%rd459];
	or.b64  	%rd460, %rd512, %rd118;
	and.b64  	%rd461, %rd460, -4294967296;
	setp.ne.s64 	%p56, %rd461, 0;
	@%p56 bra 	$L__BB178_48;
	cvt.u32.u64 	%r204, %rd118;
	cvt.u32.u64 	%r205, %rd512;
	rem.u32 	%r206, %r205, %r204;
	cvt.u64.u32 	%rd513, %r206;
	bra.uni 	$L__BB178_49;
$L__BB178_48:
	rem.s64 	%rd513, %rd512, %rd118;
$L__BB178_49:
	add.s64 	%rd463, %rd1, %rd458;
	ld.global.u64 	%rd122, [%rd463];
	mad.lo.s64 	%rd515, %rd122, %rd513, %rd515;
	or.b64  	%rd464, %rd511, %rd118;
	and.b64  	%rd465, %rd464, -4294967296;
	setp.ne.s64 	%p57, %rd465, 0;
	@%p57 bra 	$L__BB178_51;
	cvt.u32.u64 	%r207, %rd118;
	cvt.u32.u64 	%r208, %rd511;
	rem.u32 	%r209, %r208, %r207;
	cvt.u64.u32 	%rd514, %r209;
	bra.uni 	$L__BB178_52;
$L__BB178_51:
	rem.s64 	%rd514, %rd511, %rd118;
$L__BB178_52:
	mad.lo.s64 	%rd516, %rd514, %rd122, %rd516;
$L__BB178_53:
	shl.b64 	%rd466, %rd515, 2;
	add.s64 	%rd467, %rd3, %rd466;
	ld.global.f32 	%f80, [%rd467];
	abs.f32 	%f1, %f80;
	abs.f32 	%f2, %f1;
	setp.lt.f32 	%p58, %f2, 0f00800000;
	mul.f32 	%f81, %f2, 0f4B800000;
	selp.f32 	%f82, %f81, %f2, %p58;
	selp.f32 	%f83, 0fC1C00000, 0f00000000, %p58;
	mov.b32 	%r210, %f82;
	add.s32 	%r211, %r210, -1060439283;
	and.b32  	%r212, %r211, -8388608;
	sub.s32 	%r213, %r210, %r212;
	mov.b32 	%f84, %r213;
	cvt.rn.f32.s32 	%f85, %r212;
	fma.rn.f32 	%f86, %f85, 0f34000000, %f83;
	add.f32 	%f87, %f84, 0fBF800000;
	add.f32 	%f88, %f84, 0f3F800000;
	rcp.approx.ftz.f32 	%f89, %f88;
	add.f32 	%f90, %f87, %f87;
	mul.f32 	%f91, %f90, %f89;
	mul.f32 	%f92, %f91, %f91;
	sub.f32 	%f93, %f87, %f91;
	add.f32 	%f94, %f93, %f93;
	neg.f32 	%f95, %f91;
	fma.rn.f32 	%f96, %f95, %f87, %f94;
	mul.rn.f32 	%f97, %f89, %f96;
	fma.rn.f32 	%f98, %f92, 0f3A2C32E4, 0f3B52E7DB;
	fma.rn.f32 	%f99, %f98, %f92, 0f3C93BB73;
	fma.rn.f32 	%f100, %f99, %f92, 0f3DF6384F;
	mul.rn.f32 	%f101, %f100, %f92;
	fma.rn.f32 	%f102, %f91, 0f3FB8AA3B, %f86;
	sub.f32 	%f103, %f86, %f102;
	fma.rn.f32 	%f104, %f91, 0f3FB8AA3B, %f103;
	fma.rn.f32 	%f105, %f97, 0f3FB8AA3B, %f104;
	fma.rn.f32 	%f106, %f91, 0f32A55E34, %f105;
	mul.f32 	%f107, %f101, 0f40400000;
	fma.rn.f32 	%f108, %f107, %f97, %f106;
	fma.rn.f32 	%f109, %f101, %f91, %f108;
	add.rn.f32 	%f110, %f102, %f109;
	neg.f32 	%f111, %f102;
	add.rn.f32 	%f112, %f110, %f111;
	neg.f32 	%f113, %f112;
	add.rn.f32 	%f114, %f109, %f113;
	mov.f32 	%f115, 0f40400000;
	mul.rn.f32 	%f116, %f110, %f115;
	neg.f32 	%f117, %f116;
	fma.rn.f32 	%f118, %f110, 0f40400000, %f117;
	fma.rn.f32 	%f119, %f114, 0f40400000, %f118;
	cvt.rni.f32.f32 	%f120, %f116;
	sub.f32 	%f121, %f116, %f120;
	add.f32 	%f122, %f121, %f119;
	fma.rn.f32 	%f123, %f122, 0f391FCB8E, 0f3AAF85ED;
	fma.rn.f32 	%f124, %f123, %f122, 0f3C1D9856;
	fma.rn.f32 	%f125, %f124, %f122, 0f3D6357BB;
	fma.rn.f32 	%f126, %f125, %f122, 0f3E75FDEC;
	fma.rn.f32 	%f127, %f126, %f122, 0f3F317218;
	fma.rn.f32 	%f128, %f127, %f122, 0f3F800000;
	cvt.rzi.s32.f32 	%r214, %f120;
	setp.gt.f32 	%p59, %f120, 0f00000000;
	selp.b32 	%r215, 0, -2097152000, %p59;
	add.s32 	%r216, %r215, 2130706432;
	mov.b32 	%f129, %r216;
	mul.f32 	%f130, %f128, %f129;
	shl.b32 	%r217, %r214, 23;
	sub.s32 	%r218, %r217, %r215;
	mov.b32 	%f131, %r218;
	mul.f32 	%f132, %f130, %f131;
	abs.f32 	%f133, %f116;
	setp.gt.f32 	%p60, %f133, 0f43180000;
	setp.lt.f32 	%p61, %f116, 0f00000000;
	selp.f32 	%f134, 0f00000000, 0f7F800000, %p61;
	selp.f32 	%f3, %f134, %f132, %p60;
	setp.eq.f32 	%p62, %f1, 0f3F800000;
	mov.f32 	%f216, 0f3F800000;
	@%p62 bra 	$L__BB178_60;
	setp.num.f32 	%p63, %f2, %f2;
	@%p63 bra 	$L__BB178_56;
	mov.f32 	%f135, 0f40400000;
	add.rn.f32 	%f216, %f1, %f135;
	bra.uni 	$L__BB178_60;
$L__BB178_56:
	setp.neu.f32 	%p64, %f1, 0f00000000;
	setp.neu.f32 	%p65, %f2, 0f7F800000;
	and.pred  	%p66, %p64, %p65;
	@%p66 bra 	$L__BB178_58;
	add.f32 	%f216, %f1, %f1;
	bra.uni 	$L__BB178_60;
$L__BB178_58:
	setp.geu.f32 	%p67, %f1, 0f00000000;
	mov.f32 	%f216, %f3;
	@%p67 bra 	$L__BB178_60;
	neg.f32 	%f216, %f3;
$L__BB178_60:
	shl.b64 	%rd468, %rd516, 2;
	add.s64 	%rd469, %rd3, %rd468;
	ld.global.f32 	%f137, [%rd469];
	abs.f32 	%f8, %f137;
	abs.f32 	%f9, %f8;
	setp.lt.f32 	%p68, %f9, 0f00800000;
	mul.f32 	%f138, %f9, 0f4B800000;
	selp.f32 	%f139, %f138, %f9, %p68;
	selp.f32 	%f140, 0fC1C00000, 0f00000000, %p68;
	mov.b32 	%r219, %f139;
	add.s32 	%r220, %r219, -1060439283;
	and.b32  	%r221, %r220, -8388608;
	sub.s32 	%r222, %r219, %r221;
	mov.b32 	%f141, %r222;
	cvt.rn.f32.s32 	%f142, %r221;
	fma.rn.f32 	%f143, %f142, 0f34000000, %f140;
	add.f32 	%f144, %f141, 0fBF800000;
	add.f32 	%f145, %f141, 0f3F800000;
	rcp.approx.ftz.f32 	%f146, %f145;
	add.f32 	%f147, %f144, %f144;
	mul.f32 	%f148, %f147, %f146;
	mul.f32 	%f149, %f148, %f148;
	sub.f32 	%f150, %f144, %f148;
	add.f32 	%f151, %f150, %f150;
	neg.f32 	%f152, %f148;
	fma.rn.f32 	%f153, %f152, %f144, %f151;
	mul.rn.f32 	%f154, %f146, %f153;
	fma.rn.f32 	%f155, %f149, 0f3A2C32E4, 0f3B52E7DB;
	fma.rn.f32 	%f156, %f155, %f149, 0f3C93BB73;
	fma.rn.f32 	%f157, %f156, %f149, 0f3DF6384F;
	mul.rn.f32 	%f158, %f157, %f149;
	fma.rn.f32 	%f159, %f148, 0f3FB8AA3B, %f143;
	sub.f32 	%f160, %f143, %f159;
	fma.rn.f32 	%f161, %f148, 0f3FB8AA3B, %f160;
	fma.rn.f32 	%f162, %f154, 0f3FB8AA3B, %f161;
	fma.rn.f32 	%f163, %f148, 0f32A55E34, %f162;
	mul.f32 	%f164, %f158, 0f40400000;
	fma.rn.f32 	%f165, %f164, %f154, %f163;
	fma.rn.f32 	%f166, %f158, %f148, %f165;
	add.rn.f32 	%f167, %f159, %f166;
	neg.f32 	%f168, %f159;
	add.rn.f32 	%f169, %f167, %f168;
	neg.f32 	%f170, %f169;
	add.rn.f32 	%f171, %f166, %f170;
	mov.f32 	%f172, 0f40400000;
	mul.rn.f32 	%f173, %f167, %f172;
	neg.f32 	%f174, %f173;
	fma.rn.f32 	%f175, %f167, 0f40400000, %f174;
	fma.rn.f32 	%f176, %f171, 0f40400000, %f175;
	cvt.rni.f32.f32 	%f177, %f173;
	sub.f32 	%f178, %f173, %f177;
	add.f32 	%f179, %f178, %f176;
	fma.rn.f32 	%f180, %f179, 0f391FCB8E, 0f3AAF85ED;
	fma.rn.f32 	%f181, %f180, %f179, 0f3C1D9856;
	fma.rn.f32 	%f182, %f181, %f179, 0f3D6357BB;
	fma.rn.f32 	%f183, %f182, %f179, 0f3E75FDEC;
	fma.rn.f32 	%f184, %f183, %f179, 0f3F317218;
	fma.rn.f32 	%f185, %f184, %f179, 0f3F800000;
	cvt.rzi.s32.f32 	%r223, %f177;
	setp.gt.f32 	%p69, %f177, 0f00000000;
	selp.b32 	%r224, 0, -2097152000, %p69;
	add.s32 	%r225, %r224, 2130706432;
	mov.b32 	%f186, %r225;
	mul.f32 	%f187, %f185, %f186;
	shl.b32 	%r226, %r223, 23;
	sub.s32 	%r227, %r226, %r224;
	mov.b32 	%f188, %r227;
	mul.f32 	%f189, %f187, %f188;
	abs.f32 	%f190, %f173;
	setp.gt.f32 	%p70, %f190, 0f43180000;
	setp.lt.f32 	%p71, %f173, 0f00000000;
	selp.f32 	%f191, 0f00000000, 0f7F800000, %p71;
	selp.f32 	%f10, %f191, %f189, %p70;
	setp.eq.f32 	%p72, %f8, 0f3F800000;
	mov.f32 	%f217, 0f3F800000;
	@%p72 bra 	$L__BB178_67;
	setp.num.f32 	%p73, %f9, %f9;
	@%p73 bra 	$L__BB178_63;
	mov.f32 	%f192, 0f40400000;
	add.rn.f32 	%f217, %f8, %f192;
	bra.uni 	$L__BB178_67;
$L__BB178_63:
	setp.neu.f32 	%p74, %f8, 0f00000000;
	setp.neu.f32 	%p75, %f9, 0f7F800000;
	and.pred  	%p76, %p74, %p75;
	@%p76 bra 	$L__BB178_65;
	add.f32 	%f217, %f8, %f8;
	bra.uni 	$L__BB178_67;
$L__BB178_65:
	setp.geu.f32 	%p77, %f8, 0f00000000;
	mov.f32 	%f217, %f10;
	@%p77 bra 	$L__BB178_67;
	neg.f32 	%f217, %f10;
$L__BB178_67:
	add.f32 	%f193, %f216, %f217;
	st.shared.f32 	[%r5], %f193;
	bra.uni 	$L__BB178_135;
$L__BB178_68:
	cvt.u64.u32 	%rd548, %r4;
	setp.le.u64 	%p2, %rd262, %rd548;
	@%p2 bra 	$L__BB178_135;
	cvt.u32.u64 	%r23, %rd261;
	add.s32 	%r237, %r23, -1;
	setp.lt.s32 	%p3, %r237, 0;
	mov.b64 	%rd557, 0;
	@%p3 bra 	$L__BB178_127;
	and.b32  	%r25, %r23, 7;
	setp.lt.u32 	%p4, %r237, 7;
	mov.b64 	%rd557, 0;
	@%p4 bra 	$L__BB178_98;
	add.s32 	%r235, %r23, -4;
	and.b32  	%r58, %r23, -8;
	neg.s32 	%r234, %r58;
	mov.b64 	%rd557, 0;
$L__BB178_72:
	.pragma "nounroll";
	add.s32 	%r30, %r235, 3;
	mul.wide.u32 	%rd270, %r30, 8;
	add.s64 	%rd271, %rd2, %rd270;
	ld.global.u64 	%rd133, [%rd271];
	or.b64  	%rd272, %rd548, %rd133;
	and.b64  	%rd273, %rd272, -4294967296;
	setp.ne.s64 	%p5, %rd273, 0;
	@%p5 bra 	$L__BB178_74;
	cvt.u32.u64 	%r59, %rd133;
	cvt.u32.u64 	%r60, %rd548;
	div.u32 	%r61, %r60, %r59;
	mul.lo.s32 	%r62, %r61, %r59;
	sub.s32 	%r63, %r60, %r62;
	cvt.u64.u32 	%rd519, %r61;
	cvt.u64.u32 	%rd520, %r63;
	bra.uni 	$L__BB178_75;
$L__BB178_74:
	div.s64 	%rd519, %rd548, %rd133;
	mul.lo.s64 	%rd274, %rd519, %rd133;
	sub.s64 	%rd520, %rd548, %rd274;
$L__BB178_75:
	add.s64 	%rd276, %rd1, %rd270;
	ld.global.u64 	%rd277, [%rd276];
	mad.lo.s64 	%rd140, %rd277, %rd520, %rd557;
	add.s32 	%r31, %r235, 2;
	mul.wide.u32 	%rd278, %r31, 8;
	add.s64 	%rd279, %rd2, %rd278;
	ld.global.u64 	%rd141, [%rd279];
	or.b64  	%rd280, %rd519, %rd141;
	and.b64  	%rd281, %rd280, -4294967296;
	setp.ne.s64 	%p6, %rd281, 0;
	@%p6 bra 	$L__BB178_77;
	cvt.u32.u64 	%r64, %rd141;
	cvt.u32.u64 	%r65, %rd519;
	div.u32 	%r66, %r65, %r64;
	mul.lo.s32 	%r67, %r66, %r64;
	sub.s32 	%r68, %r65, %r67;
	cvt.u64.u32 	%rd521, %r66;
	cvt.u64.u32 	%rd522, %r68;
	bra.uni 	$L__BB178_78;
$L__BB178_77:
	div.s64 	%rd521, %rd519, %rd141;
	mul.lo.s64 	%rd282, %rd521, %rd141;
	sub.s64 	%rd522, %rd519, %rd282;
$L__BB178_78:
	add.s64 	%rd284, %rd1, %rd278;
	ld.global.u64 	%rd285, [%rd284];
	mad.lo.s64 	%rd148, %rd285, %rd522, %rd140;
	add.s32 	%r32, %r235, 1;
	mul.wide.u32 	%rd286, %r32, 8;
	add.s64 	%rd287, %rd2, %rd286;
	ld.global.u64 	%rd149, [%rd287];
	or.b64  	%rd288, %rd521, %rd149;
	and.b64  	%rd289, %rd288, -4294967296;
	setp.ne.s64 	%p7, %rd289, 0;
	@%p7 bra 	$L__BB178_80;
	cvt.u32.u64 	%r69, %rd149;
	cvt.u32.u64 	%r70, %rd521;
	div.u32 	%r71, %r70, %r69;
	mul.lo.s32 	%r72, %r71, %r69;
	sub.s32 	%r73, %r70, %r72;
	cvt.u64.u32 	%rd523, %r71;
	cvt.u64.u32 	%rd524, %r73;
	bra.uni 	$L__BB178_81;
$L__BB178_80:
	div.s64 	%rd523, %rd521, %rd149;
	mul.lo.s64 	%rd290, %rd523, %rd149;
	sub.s64 	%rd524, %rd521, %rd290;
$L__BB178_81:
	add.s64 	%rd292, %rd1, %rd286;
	ld.global.u64 	%rd293, [%rd292];
	mad.lo.s64 	%rd156, %rd293, %rd524, %rd148;
	add.s32 	%r33, %r235, -4;
	mul.wide.u32 	%rd294, %r235, 8;
	add.s64 	%rd295, %rd2, %rd294;
	ld.global.u64 	%rd157, [%rd295];
	or.b64  	%rd296, %rd523, %rd157;
	and.b64  	%rd297, %rd296, -4294967296;
	setp.ne.s64 	%p8, %rd297, 0;
	@%p8 bra 	$L__BB178_83;
	cvt.u32.u64 	%r74, %rd157;
	cvt.u32.u64 	%r75, %rd523;
	div.u32 	%r76, %r75, %r74;
	mul.lo.s32 	%r77, %r76, %r74;
	sub.s32 	%r78, %r75, %r77;
	cvt.u64.u32 	%rd525, %r76;
	cvt.u64.u32 	%rd526, %r78;
	bra.uni 	$L__BB178_84;
$L__BB178_83:
	div.s64 	%rd525, %rd523, %rd157;
	mul.lo.s64 	%rd298, %rd525, %rd157;
	sub.s64 	%rd526, %rd523, %rd298;
$L__BB178_84:
	add.s64 	%rd300, %rd1, %rd294;
	ld.global.u64 	%rd301, [%rd300];
	mad.lo.s64 	%rd164, %rd301, %rd526, %rd156;
	add.s32 	%r34, %r235, -1;
	mul.wide.u32 	%rd302, %r34, 8;
	add.s64 	%rd303, %rd2, %rd302;
	ld.global.u64 	%rd165, [%rd303];
	or.b64  	%rd304, %rd525, %rd165;
	and.b64  	%rd305, %rd304, -4294967296;
	setp.ne.s64 	%p9, %rd305, 0;
	@%p9 bra 	$L__BB178_86;
	cvt.u32.u64 	%r79, %rd165;
	cvt.u32.u64 	%r80, %rd525;
	div.u32 	%r81, %r80, %r79;
	mul.lo.s32 	%r82, %r81, %r79;
	sub.s32 	%r83, %r80, %r82;
	cvt.u64.u32 	%rd527, %r81;
	cvt.u64.u32 	%rd528, %r83;
	bra.uni 	$L__BB178_87;
$L__BB178_86:
	div.s64 	%rd527, %rd525, %rd165;
	mul.lo.s64 	%rd306, %rd527, %rd165;
	sub.s64 	%rd528, %rd525, %rd306;
$L__BB178_87:
	add.s64 	%rd308, %rd1, %rd302;
	ld.global.u64 	%rd309, [%rd308];
	mad.lo.s64 	%rd172, %rd309, %rd528, %rd164;
	add.s32 	%r35, %r235, -2;
	mul.wide.u32 	%rd310, %r35, 8;
	add.s64 	%rd311, %rd2, %rd310;
	ld.global.u64 	%rd173, [%rd311];
	or.b64  	%rd312, %rd527, %rd173;
	and.b64  	%rd313, %rd312, -4294967296;
	setp.ne.s64 	%p10, %rd313, 0;
	@%p10 bra 	$L__BB178_89;
	cvt.u32.u64 	%r84, %rd173;
	cvt.u32.u64 	%r85, %rd527;
	div.u32 	%r86, %r85, %r84;
	mul.lo.s32 	%r87, %r86, %r84;
	sub.s32 	%r88, %r85, %r87;
	cvt.u64.u32 	%rd529, %r86;
	cvt.u64.u32 	%rd530, %r88;
	bra.uni 	$L__BB178_90;
$L__BB178_89:
	div.s64 	%rd529, %rd527, %rd173;
	mul.lo.s64 	%rd314, %rd529, %rd173;
	sub.s64 	%rd530, %rd527, %rd314;
$L__BB178_90:
	add.s64 	%rd316, %rd1, %rd310;
	ld.global.u64 	%rd317, [%rd316];
	mad.lo.s64 	%rd180, %rd317, %rd530, %rd172;
	add.s32 	%r36, %r235, -3;
	mul.wide.u32 	%rd318, %r36, 8;
	add.s64 	%rd319, %rd2, %rd318;
	ld.global.u64 	%rd181, [%rd319];
	or.b64  	%rd320, %rd529, %rd181;
	and.b64  	%rd321, %rd320, -4294967296;
	setp.ne.s64 	%p11, %rd321, 0;
	@%p11 bra 	$L__BB178_92;
	cvt.u32.u64 	%r89, %rd181;
	cvt.u32.u64 	%r90, %rd529;
	div.u32 	%r91, %r90, %r89;
	mul.lo.s32 	%r92, %r91, %r89;
	sub.s32 	%r93, %r90, %r92;
	cvt.u64.u32 	%rd531, %r91;
	cvt.u64.u32 	%rd532, %r93;
	bra.uni 	$L__BB178_93;
$L__BB178_92:
	div.s64 	%rd531, %rd529, %rd181;
	mul.lo.s64 	%rd322, %rd531, %rd181;
	sub.s64 	%rd532, %rd529, %rd322;
$L__BB178_93:
	add.s64 	%rd324, %rd1, %rd318;
	ld.global.u64 	%rd325, [%rd324];
	mad.lo.s64 	%rd188, %rd325, %rd532, %rd180;
	mul.wide.u32 	%rd326, %r33, 8;
	add.s64 	%rd327, %rd2, %rd326;
	ld.global.u64 	%rd189, [%rd327];
	or.b64  	%rd328, %rd531, %rd189;
	and.b64  	%rd329, %rd328, -4294967296;
	setp.ne.s64 	%p12, %rd329, 0;
	@%p12 bra 	$L__BB178_95;
	cvt.u32.u64 	%r94, %rd189;
	cvt.u32.u64 	%r95, %rd531;
	div.u32 	%r96, %r95, %r94;
	mul.lo.s32 	%r97, %r96, %r94;
	sub.s32 	%r98, %r95, %r97;
	cvt.u64.u32 	%rd548, %r96;
	cvt.u64.u32 	%rd534, %r98;
	bra.uni 	$L__BB178_96;
$L__BB178_95:
	div.s64 	%rd548, %rd531, %rd189;
	mul.lo.s64 	%rd330, %rd548, %rd189;
	sub.s64 	%rd534, %rd531, %rd330;
$L__BB178_96:
	add.s64 	%rd332, %rd1, %rd326;
	ld.global.u64 	%rd333, [%rd332];
	mad.lo.s64 	%rd557, %rd333, %rd534, %rd188;
	add.s32 	%r235, %r235, -8;
	add.s32 	%r234, %r234, 8;
	setp.ne.s32 	%p13, %r234, 0;
	@%p13 bra 	$L__BB178_72;
	add.s32 	%r237, %r235, 3;
$L__BB178_98:
	setp.eq.s32 	%p14, %r25, 0;
	@%p14 bra 	$L__BB178_127;
	and.b32  	%r41, %r23, 3;
	setp.lt.u32 	%p15, %r25, 4;
	@%p15 bra 	$L__BB178_113;
	mul.wide.u32 	%rd335, %r237, 8;
	add.s64 	%rd336, %rd2, %rd335;
	ld.global.u64 	%rd200, [%rd336];
	or.b64  	%rd337, %rd548, %rd200;
	and.b64  	%rd338, %rd337, -4294967296;
	setp.ne.s64 	%p16, %rd338, 0;
	@%p16 bra 	$L__BB178_102;
	cvt.u32.u64 	%r99, %rd200;
	cvt.u32.u64 	%r100, %rd548;
	div.u32 	%r101, %r100, %r99;
	mul.lo.s32 	%r102, %r101, %r99;
	sub.s32 	%r103, %r100, %r102;
	cvt.u64.u32 	%rd538, %r101;
	cvt.u64.u32 	%rd539, %r103;
	bra.uni 	$L__BB178_103;
$L__BB178_102:
	div.s64 	%rd538, %rd548, %rd200;
	mul.lo.s64 	%rd339, %rd538, %rd200;
	sub.s64 	%rd539, %rd548, %rd339;
$L__BB178_103:
	add.s64 	%rd341, %rd1, %rd335;
	ld.global.u64 	%rd342, [%rd341];
	mad.lo.s64 	%rd207, %rd342, %rd539, %rd557;
	add.s32 	%r42, %r237, -1;
	mul.wide.u32 	%rd343, %r42, 8;
	add.s64 	%rd344, %rd2, %rd343;
	ld.global.u64 	%rd208, [%rd344];
	or.b64  	%rd345, %rd538, %rd208;
	and.b64  	%rd346, %rd345, -4294967296;
	setp.ne.s64 	%p17, %rd346, 0;
	@%p17 bra 	$L__BB178_105;
	cvt.u32.u64 	%r104, %rd208;
	cvt.u32.u64 	%r105, %rd538;
	div.u32 	%r106, %r105, %r104;
	mul.lo.s32 	%r107, %r106, %r104;
	sub.s32 	%r108, %r105, %r107;
	cvt.u64.u32 	%rd540, %r106;
	cvt.u64.u32 	%rd541, %r108;
	bra.uni 	$L__BB178_106;
$L__BB178_105:
	div.s64 	%rd540, %rd538, %rd208;
	mul.lo.s64 	%rd347, %rd540, %rd208;
	sub.s64 	%rd541, %rd538, %rd347;
$L__BB178_106:
	add.s64 	%rd349, %rd1, %rd343;
	ld.global.u64 	%rd350, [%rd349];
	mad.lo.s64 	%rd215, %rd350, %rd541, %rd207;
	add.s32 	%r43, %r237, -2;
	mul.wide.u32 	%rd351, %r43, 8;
	add.s64 	%rd352, %rd2, %rd351;
	ld.global.u64 	%rd216, [%rd352];
	or.b64  	%rd353, %rd540, %rd216;
	and.b64  	%rd354, %rd353, -4294967296;
	setp.ne.s64 	%p18, %rd354, 0;
	@%p18 bra 	$L__BB178_108;
	cvt.u32.u64 	%r109, %rd216;
	cvt.u32.u64 	%r110, %rd540;
	div.u32 	%r111, %r110, %r109;
	mul.lo.s32 	%r112, %r111, %r109;
	sub.s32 	%r113, %r110, %r112;
	cvt.u64.u32 	%rd542, %r111;
	cvt.u64.u32 	%rd543, %r113;
	bra.uni 	$L__BB178_109;
$L__BB178_108:
	div.s64 	%rd542, %rd540, %rd216;
	mul.lo.s64 	%rd355, %rd542, %rd216;
	sub.s64 	%rd543, %rd540, %rd355;
$L__BB178_109:
	add.s64 	%rd357, %rd1, %rd351;
	ld.global.u64 	%rd358, [%rd357];
	mad.lo.s64 	%rd223, %rd358, %rd543, %rd215;
	add.s32 	%r44, %r237, -3;
	mul.wide.u32 	%rd359, %r44, 8;
	add.s64 	%rd360, %rd2, %rd359;
	ld.global.u64 	%rd224, [%rd360];
	or.b64  	%rd361, %rd542, %rd224;
	and.b64  	%rd362, %rd361, -4294967296;
	setp.ne.s64 	%p19, %rd362, 0;
	@%p19 bra 	$L__BB178_111;
	cvt.u32.u64 	%r114, %rd224;
	cvt.u32.u64 	%r115, %rd542;
	div.u32 	%r116, %r115, %r114;
	mul.lo.s32 	%r117, %r116, %r114;
	sub.s32 	%r118, %r115, %r117;
	cvt.u64.u32 	%rd548, %r116;
	cvt.u64.u32 	%rd545, %r118;
	bra.uni 	$L__BB178_112;
$L__BB178_111:
	div.s64 	%rd548, %rd542, %rd224;
	mul.lo.s64 	%rd363, %rd548, %rd224;
	sub.s64 	%rd545, %rd542, %rd363;
$L__BB178_112:
	add.s64 	%rd365, %rd1, %rd359;
	ld.global.u64 	%rd366, [%rd365];
	mad.lo.s64 	%rd557, %rd366, %rd545, %rd223;
	add.s32 	%r237, %r237, -4;
$L__BB178_113:
	setp.eq.s32 	%p20, %r41, 0;
	@%p20 bra 	$L__BB178_127;
	setp.eq.s32 	%p21, %r41, 1;
	@%p21 bra 	$L__BB178_122;
	mul.wide.u32 	%rd368, %r237, 8;
	add.s64 	%rd369, %rd2, %rd368;
	ld.global.u64 	%rd235, [%rd369];
	or.b64  	%rd370, %rd548, %rd235;
	and.b64  	%rd371, %rd370, -4294967296;
	setp.ne.s64 	%p22, %rd371, 0;
	@%p22 bra 	$L__BB178_117;
	cvt.u32.u64 	%r119, %rd235;
	cvt.u32.u64 	%r120, %rd548;
	div.u32 	%r121, %r120, %r119;
	mul.lo.s32 	%r122, %r121, %r119;
	sub.s32 	%r123, %r120, %r122;
	cvt.u64.u32 	%rd549, %r121;
	cvt.u64.u32 	%rd550, %r123;
	bra.uni 	$L__BB178_118;
$L__BB178_117:
	div.s64 	%rd549, %rd548, %rd235;
	mul.lo.s64 	%rd372, %rd549, %rd235;
	sub.s64 	%rd550, %rd548, %rd372;
$L__BB178_118:
	add.s64 	%rd374, %rd1, %rd368;
	ld.global.u64 	%rd375, [%rd374];
	mad.lo.s64 	%rd242, %rd375, %rd550, %rd557;
	add.s32 	%r47, %r237, -1;
	mul.wide.u32 	%rd376, %r47, 8;
	add.s64 	%rd377, %rd2, %rd376;
	ld.global.u64 	%rd243, [%rd377];
	or.b64  	%rd378, %rd549, %rd243;
	and.b64  	%rd379, %rd378, -4294967296;
	setp.ne.s64 	%p23, %rd379, 0;
	@%p23 bra 	$L__BB178_120;
	cvt.u32.u64 	%r124, %rd243;
	cvt.u32.u64 	%r125, %rd549;
	div.u32 	%r126, %r125, %r124;
	mul.lo.s32 	%r127, %r126, %r124;
	sub.s32 	%r128, %r125, %r127;
	cvt.u64.u32 	%rd548, %r126;
	cvt.u64.u32 	%rd552, %r128;
	bra.uni 	$L__BB178_121;
$L__BB178_120:
	div.s64 	%rd548, %rd549, %rd243;
	mul.lo.s64 	%rd380, %rd548, %rd243;
	sub.s64 	%rd552, %rd549, %rd380;
$L__BB178_121:
	add.s64 	%rd382, %rd1, %rd376;
	ld.global.u64 	%rd383, [%rd382];
	mad.lo.s64 	%rd557, %rd383, %rd552, %rd242;
	add.s32 	%r237, %r237, -2;
$L__BB178_122:
	and.b32  	%r129, %r23, 1;
	setp.eq.b32 	%p24, %r129, 1;
	not.pred 	%p25, %p24;
	@%p25 bra 	$L__BB178_127;
	mul.wide.u32 	%rd384, %r237, 8;
	add.s64 	%rd385, %rd2, %rd384;
	ld.global.u64 	%rd254, [%rd385];
	or.b64  	%rd386, %rd548, %rd254;
	and.b64  	%rd387, %rd386, -4294967296;
	setp.ne.s64 	%p26, %rd387, 0;
	@%p26 bra 	$L__BB178_125;
	cvt.u32.u64 	%r130, %rd254;
	cvt.u32.u64 	%r131, %rd548;
	rem.u32 	%r132, %r131, %r130;
	cvt.u64.u32 	%rd556, %r132;
	bra.uni 	$L__BB178_126;
$L__BB178_125:
	rem.s64 	%rd556, %rd548, %rd254;
$L__BB178_126:
	add.s64 	%rd389, %rd1, %rd384;
	ld.global.u64 	%rd390, [%rd389];
	mad.lo.s64 	%rd557, %rd390, %rd556, %rd557;
$L__BB178_127:
	shl.b64 	%rd391, %rd557, 2;
	add.s64 	%rd392, %rd3, %rd391;
	ld.global.f32 	%f23, [%rd392];
	abs.f32 	%f15, %f23;
	abs.f32 	%f16, %f15;
	setp.lt.f32 	%p27, %f16, 0f00800000;
	mul.f32 	%f24, %f16, 0f4B800000;
	selp.f32 	%f25, %f24, %f16, %p27;
	selp.f32 	%f26, 0fC1C00000, 0f00000000, %p27;
	mov.b32 	%r133, %f25;
	add.s32 	%r134, %r133, -1060439283;
	and.b32  	%r135, %r134, -8388608;
	sub.s32 	%r136, %r133, %r135;
	mov.b32 	%f27, %r136;
	cvt.rn.f32.s32 	%f28, %r135;
	fma.rn.f32 	%f29, %f28, 0f34000000, %f26;
	add.f32 	%f30, %f27, 0fBF800000;
	add.f32 	%f31, %f27, 0f3F800000;
	rcp.approx.ftz.f32 	%f32, %f31;
	add.f32 	%f33, %f30, %f30;
	mul.f32 	%f34, %f33, %f32;
	mul.f32 	%f35, %f34, %f34;
	sub.f32 	%f36, %f30, %f34;
	add.f32 	%f37, %f36, %f36;
	neg.f32 	%f38, %f34;
	fma.rn.f32 	%f39, %f38, %f30, %f37;
	mul.rn.f32 	%f40, %f32, %f39;
	fma.rn.f32 	%f41, %f35, 0f3A2C32E4, 0f3B52E7DB;
	fma.rn.f32 	%f42, %f41, %f35, 0f3C93BB73;
	fma.rn.f32 	%f43, %f42, %f35, 0f3DF6384F;
	mul.rn.f32 	%f44, %f43, %f35;
	fma.rn.f32 	%f45, %f34, 0f3FB8AA3B, %f29;
	sub.f32 	%f46, %f29, %f45;
	fma.rn.f32 	%f47, %f34, 0f3FB8AA3B, %f46;
	fma.rn.f32 	%f48, %f40, 0f3FB8AA3B, %f47;
	fma.rn.f32 	%f49, %f34, 0f32A55E34, %f48;
	mul.f32 	%f50, %f44, 0f40400000;
	fma.rn.f32 	%f51, %f50, %f40, %f49;
	fma.rn.f32 	%f52, %f44, %f34, %f51;
	add.rn.f32 	%f53, %f45, %f52;
	neg.f32 	%f54, %f45;
	add.rn.f32 	%f55, %f53, %f54;
	neg.f32 	%f56, %f55;
	add.rn.f32 	%f57, %f52, %f56;
	mov.f32 	%f58, 0f40400000;
	mul.rn.f32 	%f59, %f53, %f58;
	neg.f32 	%f60, %f59;
	fma.rn.f32 	%f61, %f53, 0f40400000, %f60;
	fma.rn.f32 	%f62, %f57, 0f40400000, %f61;
	cvt.rni.f32.f32 	%f63, %f59;
	sub.f32 	%f64, %f59, %f63;
	add.f32 	%f65, %f64, %f62;
	fma.rn.f32 	%f66, %f65, 0f391FCB8E, 0f3AAF85ED;
	fma.rn.f32 	%f67, %f66, %f65, 0f3C1D9856;
	fma.rn.f32 	%f68, %f67, %f65, 0f3D6357BB;
	fma.rn.f32 	%f69, %f68, %f65, 0f3E75FDEC;
	fma.rn.f32 	%f70, %f69, %f65, 0f3F317218;
	fma.rn.f32 	%f71, %f70, %f65, 0f3F800000;
	cvt.rzi.s32.f32 	%r137, %f63;
	setp.gt.f32 	%p28, %f63, 0f00000000;
	selp.b32 	%r138, 0, -2097152000, %p28;
	add.s32 	%r139, %r138, 2130706432;
	mov.b32 	%f72, %r139;
	mul.f32 	%f73, %f71, %f72;
	shl.b32 	%r140, %r137, 23;
	sub.s32 	%r141, %r140, %r138;
	mov.b32 	%f74, %r141;
	mul.f32 	%f75, %f73, %f74;
	abs.f32 	%f76, %f59;
	setp.gt.f32 	%p29, %f76, 0f43180000;
	setp.lt.f32 	%p30, %f59, 0f00000000;
	selp.f32 	%f77, 0f00000000, 0f7F800000, %p30;
	selp.f32 	%f17, %f77, %f75, %p29;
	setp.eq.f32 	%p31, %f15, 0f3F800000;
	mov.f32 	%f218, 0f3F800000;
	@%p31 bra 	$L__BB178_134;
	setp.num.f32 	%p32, %f16, %f16;
	@%p32 bra 	$L__BB178_130;
	mov.f32 	%f78, 0f40400000;
	add.rn.f32 	%f218, %f15, %f78;
	bra.uni 	$L__BB178_134;
$L__BB178_130:
	setp.neu.f32 	%p33, %f15, 0f00000000;
	setp.neu.f32 	%p34, %f16, 0f7F800000;
	and.pred  	%p35, %p33, %p34;
	@%p35 bra 	$L__BB178_132;
	add.f32 	%f218, %f15, %f15;
	bra.uni 	$L__BB178_134;
$L__BB178_132:
	setp.geu.f32 	%p36, %f15, 0f00000000;
	mov.f32 	%f218, %f17;
	@%p36 bra 	$L__BB178_134;
	neg.f32 	%f218, %f17;
$L__BB178_134:
	st.shared.f32 	[%r5], %f218;
$L__BB178_135:
	bar.sync 	0;
	setp.lt.u32 	%p78, %r239, 66;
	@%p78 bra 	$L__BB178_139;
$L__BB178_136:
	shr.u32 	%r51, %r239, 1;
	setp.ge.u32 	%p79, %r1, %r51;
	@%p79 bra 	$L__BB178_138;
	ld.shared.f32 	%f194, [%r5];
	shl.b32 	%r228, %r51, 2;
	add.s32 	%r229, %r5, %r228;
	ld.shared.f32 	%f195, [%r229];
	add.f32 	%f196, %f194, %f195;
	st.shared.f32 	[%r5], %f196;
$L__BB178_138:
	bar.sync 	0;
	setp.gt.u32 	%p80, %r239, 131;
	mov.u32 	%r239, %r51;
	@%p80 bra 	$L__BB178_136;
$L__BB178_139:
	setp.gt.u32 	%p81, %r1, 31;
	@%p81 bra 	$L__BB178_142;
	ld.volatile.shared.f32 	%f197, [%r5];
	ld.volatile.shared.f32 	%f198, [%r5+128];
	add.f32 	%f199, %f197, %f198;
	st.volatile.shared.f32 	[%r5], %f199;
	ld.volatile.shared.f32 	%f200, [%r5];
	ld.volatile.shared.f32 	%f201, [%r5+64];
	add.f32 	%f202, %f200, %f201;
	st.volatile.shared.f32 	[%r5], %f202;
	ld.volatile.shared.f32 	%f203, [%r5];
	ld.volatile.shared.f32 	%f204, [%r5+32];
	add.f32 	%f205, %f203, %f204;
	st.volatile.shared.f32 	[%r5], %f205;
	ld.volatile.shared.f32 	%f206, [%r5];
	ld.volatile.shared.f32 	%f207, [%r5+16];
	add.f32 	%f208, %f206, %f207;
	st.volatile.shared.f32 	[%r5], %f208;
	ld.volatile.shared.f32 	%f209, [%r5];
	ld.volatile.shared.f32 	%f210, [%r5+8];
	add.f32 	%f211, %f209, %f210;
	st.volatile.shared.f32 	[%r5], %f211;
	ld.volatile.shared.f32 	%f212, [%r5];
	ld.volatile.shared.f32 	%f213, [%r5+4];
	add.f32 	%f214, %f212, %f213;
	st.volatile.shared.f32 	[%r5], %f214;
	setp.ne.s32 	%p82, %r1, 0;
	@%p82 bra 	$L__BB178_142;
	ld.shared.f32 	%f215, [reducel3sdata_f32];
	cvta.to.global.u64 	%rd470, %rd260;
	mul.wide.u32 	%rd471, %r2, 4;
	add.s64 	%rd472, %rd470, %rd471;
	st.global.f32 	[%rd472], %f215;
$L__BB178_142:
	ret;

}
	// .globl	uncontiguous_cumulate_reducel3_f32
.visible .entry uncontiguous_cumulate_reducel3_f32(
	.param .u64 .ptr .align 1 uncontiguous_cumulate_reducel3_f32_param_0,
	.param .u64 .ptr .align 1 uncontiguous_cumulate_reducel3_f32_param_1,
	.param .u64 .ptr .align 1 uncontiguous_cumulate_reducel3_f32_param_2,
	.param .u64 .ptr .align 1 uncontiguous_cumulate_reducel3_f32_param_3,
	.param .u64 uncontiguous_cumulate_reducel3_f32_param_4,
	.param .u64 uncontiguous_cumulate_reducel3_f32_param_5
)
{
	.reg .pred 	%p<53>;
	.reg .b32 	%r<213>;
	.reg .b32 	%f<27>;
	.reg .b64 	%rd<558>;

	ld.param.u64 	%rd260, [uncontiguous_cumulate_reducel3_f32_param_0];
	ld.param.u64 	%rd263, [uncontiguous_cumulate_reducel3_f32_param_1];
	ld.param.u64 	%rd264, [uncontiguous_cumulate_reducel3_f32_param_2];
	ld.param.u64 	%rd265, [uncontiguous_cumulate_reducel3_f32_param_3];
	ld.param.u64 	%rd261, [uncontiguous_cumulate_reducel3_f32_param_4];
	ld.param.u64 	%rd262, [uncontiguous_cumulate_reducel3_f32_param_5];
	cvta.to.global.u64 	%rd1, %rd265;
	cvta.to.global.u64 	%rd2, %rd264;
	cvta.to.global.u64 	%rd3, %rd263;
	mov.u32 	%r1, %tid.x;
	mov.u32 	%r2, %ctaid.x;
	mov.u32 	%r212, %ntid.x;
	mul.lo.s32 	%r52, %r2, %r212;
	shl.b32 	%r53, %r52, 1;
	add.s32 	%r4, %r53, %r1;
	shl.b32 	%r54, %r1, 2;
	mov.u32 	%r55, reducel3sdata_f32;
	add.s32 	%r5, %r55, %r54;
	mov.b32 	%r56, 0;
	st.shared.u32 	[%r5], %r56;
	add.s32 	%r57, %r4, %r212;
	cvt.u64.u32 	%rd511, %r57;
	setp.le.u64 	%p1, %rd262, %rd511;
	@%p1 bra 	$L__BB179_54;
	cvt.u32.u64 	%r6, %rd261;
	add.s32 	%r206, %r6, -1;
	setp.lt.s32 	%p27, %r206, 0;
	mov.b64 	%rd515, 0;
	mov.u64 	%rd516, %rd515;
	@%p27 bra 	$L__BB179_53;
	cvt.u64.u32 	%rd512, %r4;
	setp.lt.u32 	%p28, %r206, 3;
	mov.b64 	%rd516, 0;
	mov.u64 	%rd515, %rd516;
	@%p28 bra 	$L__BB179_30;
	add.s32 	%r204, %r6, -2;
	and.b32  	%r133, %r6, -4;
	neg.s32 	%r203, %r133;
	mov.b64 	%rd516, 0;
$L__BB179_4:
	.pragma "nounroll";
	add.s32 	%r12, %r204, 1;
	mul.wide.u32 	%rd397, %r12, 8;
	add.s64 	%rd398, %rd2, %rd397;
	ld.global.u64 	%rd10, [%rd398];
	or.b64  	%rd399, %rd512, %rd10;
	and.b64  	%rd400, %rd399, -4294967296;
	setp.ne.s64 	%p29, %rd400, 0;
	@%p29 bra 	$L__BB179_6;
	cvt.u32.u64 	%r134, %rd10;
	cvt.u32.u64 	%r135, %rd512;
	div.u32 	%r136, %r135, %r134;
	mul.lo.s32 	%r137, %r136, %r134;
	sub.s32 	%r138, %r135, %r137;
	cvt.u64.u32 	%rd477, %r136;
	cvt.u64.u32 	%rd478, %r138;
	bra.uni 	$L__BB179_7;
$L__BB179_6:
	div.s64 	%rd477, %rd512, %rd10;
	mul.lo.s64 	%rd401, %rd477, %rd10;
	sub.s64 	%rd478, %rd512, %rd401;
$L__BB179_7:
	mul.wide.u32 	%rd402, %r12, 8;
	add.s64 	%rd403, %rd1, %rd402;
	ld.global.u64 	%rd17, [%rd403];
	mad.lo.s64 	%rd18, %rd17, %rd478, %rd515;
	or.b64  	%rd404, %rd511, %rd10;
	and.b64  	%rd405, %rd404, -4294967296;
	setp.ne.s64 	%p30, %rd405, 0;
	@%p30 bra 	$L__BB179_9;
	cvt.u32.u64 	%r139, %rd10;
	cvt.u32.u64 	%r140, %rd511;
	div.u32 	%r141, %r140, %r139;
	mul.lo.s32 	%r142, %r141, %r139;
	sub.s32 	%r143, %r140, %r142;
	cvt.u64.u32 	%rd479, %r141;
	cvt.u64.u32 	%rd480, %r143;
	bra.uni 	$L__BB179_10;
$L__BB179_9:
	div.s64 	%rd479, %rd511, %rd10;
	mul.lo.s64 	%rd406, %rd479, %rd10;
	sub.s64 	%rd480, %rd511, %rd406;
$L__BB179_10:
	mad.lo.s64 	%rd25, %rd480, %rd17, %rd516;
	add.s32 	%r13, %r204, -2;
	mul.wide.u32 	%rd407, %r204, 8;
	add.s64 	%rd408, %rd2, %rd407;
	ld.global.u64 	%rd26, [%rd408];
	or.b64  	%rd409, %rd477, %rd26;
	and.b64  	%rd410, %rd409, -4294967296;
	setp.ne.s64 	%p31, %rd410, 0;
	@%p31 bra 	$L__BB179_12;
	cvt.u32.u64 	%r144, %rd26;
	cvt.u32.u64 	%r145, %rd477;
	div.u32 	%r146, %r145, %r144;
	mul.lo.s32 	%r147, %r146, %r144;
	sub.s32 	%r148, %r145, %r147;
	cvt.u64.u32 	%rd481, %r146;
	cvt.u64.u32 	%rd482, %r148;
	bra.uni 	$L__BB179_13;
$L__BB179_12:
	div.s64 	%rd481, %rd477, %rd26;
	mul.lo.s64 	%rd411, %rd481, %rd26;
	sub.s64 	%rd482, %rd477, %rd411;
$L__BB179_13:
	mul.wide.u32 	%rd412, %r204, 8;
	add.s64 	%rd413, %rd1, %rd412;
	ld.global.u64 	%rd33, [%rd413];
	mad.lo.s64 	%rd34, %rd33, %rd482, %rd18;
	or.b64  	%rd414, %rd479, %rd26;
	and.b64  	%rd415, %rd414, -4294967296;
	setp.ne.s64 	%p32, %rd415, 0;
	@%p32 bra 	$L__BB179_15;
	cvt.u32.u64 	%r149, %rd26;
	cvt.u32.u64 	%r150, %rd479;
	div.u32 	%r151, %r150, %r149;
	mul.lo.s32 	%r152, %r151, %r149;
	sub.s32 	%r153, %r150, %r152;
	cvt.u64.u32 	%rd483, %r151;
	cvt.u64.u32 	%rd484, %r153;
	bra.uni 	$L__BB179_16;
$L__BB179_15:
	div.s64 	%rd483, %rd479, %rd26;
	mul.lo.s64 	%rd416, %rd483, %rd26;
	sub.s64 	%rd484, %rd479, %rd416;
$L__BB179_16:
	mad.lo.s64 	%rd41, %rd484, %rd33, %rd25;
	add.s32 	%r14, %r204, -1;
	mul.wide.u32 	%rd417, %r14, 8;
	add.s64 	%rd418, %rd2, %rd417;
	ld.global.u64 	%rd42, [%rd418];
	or.b64  	%rd419, %rd481, %rd42;
	and.b64  	%rd420, %rd419, -4294967296;
	setp.ne.s64 	%p33, %rd420, 0;
	@%p33 bra 	$L__BB179_18;
	cvt.u32.u64 	%r154, %rd42;
	cvt.u32.u64 	%r155, %rd481;
	div.u32 	%r156, %r155, %r154;
	mul.lo.s32 	%r157, %r156, %r154;
	sub.s32 	%r158, %r155, %r157;
	cvt.u64.u32 	%rd485, %r156;
	cvt.u64.u32 	%rd486, %r158;
	bra.uni 	$L__BB179_19;
$L__BB179_18:
	div.s64 	%rd485, %rd481, %rd42;
	mul.lo.s64 	%rd421, %rd485, %rd42;
	sub.s64 	%rd486, %rd481, %rd421;
$L__BB179_19:
	mul.wide.u32 	%rd422, %r14, 8;
	add.s64 	%rd423, %rd1, %rd422;
	ld.global.u64 	%rd49, [%rd423];
	mad.lo.s64 	%rd50, %rd49, %rd486, %rd34;
	or.b64  	%rd424, %rd483, %rd42;
	and.b64  	%rd425, %rd424, -4294967296;
	setp.ne.s64 	%p34, %rd425, 0;
	@%p34 bra 	$L__BB179_21;
	cvt.u32.u64 	%r159, %rd42;
	cvt.u32.u64 	%r160, %rd483;
	div.u32 	%r161, %r160, %r159;
	mul.lo.s32 	%r162, %r161, %r159;
	sub.s32 	%r163, %r160, %r162;
	cvt.u64.u32 	%rd487, %r161;
	cvt.u64.u32 	%rd488, %r163;
	bra.uni 	$L__BB179_22;
$L__BB179_21:
	div.s64 	%rd487, %rd483, %rd42;
	mul.lo.s64 	%rd426, %rd487, %rd42;
	sub.s64 	%rd488, %rd483, %rd426;
$L__BB179_22:
	mad.lo.s64 	%rd57, %rd488, %rd49, %rd41;
	mul.wide.u32 	%rd427, %r13, 8;
	add.s64 	%rd428, %rd2, %rd427;
	ld.global.u64 	%rd58, [%rd428];
	or.b64  	%rd429, %rd485, %rd58;
	and.b64  	%rd430, %rd429, -4294967296;
	setp.ne.s64 	%p35, %rd430, 0;
	@%p35 bra 	$L__BB179_24;
	cvt.u32.u64 	%r164, %rd58;
	cvt.u32.u64 	%r165, %rd485;
	div.u32 	%r166, %r165, %r164;
	mul.lo.s32 	%r167, %r166, %r164;
	sub.s32 	%r168, %r165, %r167;
	cvt.u64.u32 	%rd512, %r166;
	cvt.u64.u32 	%rd490, %r168;
	bra.uni 	$L__BB179_25;
$L__BB179_24:
	div.s64 	%rd512, %rd485, %rd58;
	mul.lo.s64 	%rd431, %rd512, %rd58;
	sub.s64 	%rd490, %rd485, %rd431;
$L__BB179_25:
	mul.wide.u32 	%rd432, %r13, 8;
	add.s64 	%rd433, %rd1, %rd432;
	ld.global.u64 	%rd65, [%rd433];
	mad.lo.s64 	%rd515, %rd65, %rd490, %rd50;
	or.b64  	%rd434, %rd487, %rd58;
	and.b64  	%rd435, %rd434, -4294967296;
	setp.ne.s64 	%p36, %rd435, 0;
	@%p36 bra 	$L__BB179_27;
	cvt.u32.u64 	%r169, %rd58;
	cvt.u32.u64 	%r170, %rd487;
	div.u32 	%r171, %r170, %r169;
	mul.lo.s32 	%r172, %r171, %r169;
	sub.s32 	%r173, %r170, %r172;
	cvt.u64.u32 	%rd511, %r171;
	cvt.u64.u32 	%rd492, %r173;
	bra.uni 	$L__BB179_28;
$L__BB179_27:
	div.s64 	%rd511, %rd487, %rd58;
	mul.lo.s64 	%rd436, %rd511, %rd58;
	sub.s64 	%rd492, %rd487, %rd436;
$L__BB179_28:
	mad.lo.s64 	%rd516, %rd492, %rd65, %rd57;
	add.s32 	%r204, %r204, -4;
	add.s32 	%r203, %r203, 4;
	setp.ne.s32 	%p37, %r203, 0;
	@%p37 bra 	$L__BB179_4;
	add.s32 	%r206, %r204, 1;
$L__BB179_30:
	and.b32  	%r19, %r6, 3;
	setp.eq.s32 	%p38, %r19, 0;
	@%p38 bra 	$L__BB179_53;
	setp.eq.s32 	%p39, %r19, 1;
	@%p39 bra 	$L__BB179_45;
	mul.wide.u32 	%rd438, %r206, 8;
	add.s64 	%rd439, %rd2, %rd438;
	ld.global.u64 	%rd80, [%rd439];
	or.b64  	%rd440, %rd512, %rd80;
	and.b64  	%rd441, %rd440, -4294967296;
	setp.ne.s64 	%p40, %rd441, 0;
	@%p40 bra 	$L__BB179_34;
	cvt.u32.u64 	%r174, %rd80;
	cvt.u32.u64 	%r175, %rd512;
	div.u32 	%r176, %r175, %r174;
	mul.lo.s32 	%r177, %r176, %r174;
	sub.s32 	%r178, %r175, %r177;
	cvt.u64.u32 	%rd499, %r176;
	cvt.u64.u32 	%rd500, %r178;
	bra.uni 	$L__BB179_35;
$L__BB179_34:
	div.s64 	%rd499, %rd512, %rd80;
	mul.lo.s64 	%rd442, %rd499, %rd80;
	sub.s64 	%rd500, %rd512, %rd442;
$L__BB179_35:
	add.s64 	%rd444, %rd1, %rd438;
	ld.global.u64 	%rd87, [%rd444];
	mad.lo.s64 	%rd88, %rd87, %rd500, %rd515;
	or.b64  	%rd445, %rd511, %rd80;
	and.b64  	%rd446, %rd445, -4294967296;
	setp.ne.s64 	%p41, %rd446, 0;
	@%p41 bra 	$L__BB179_37;
	cvt.u32.u64 	%r179, %rd80;
	cvt.u32.u64 	%r180, %rd511;
	div.u32 	%r181, %r180, %r179;
	mul.lo.s32 	%r182, %r181, %r179;
	sub.s32 	%r183, %r180, %r182;
	cvt.u64.u32 	%rd501, %r181;
	cvt.u64.u32 	%rd502, %r183;
	bra.uni 	$L__BB179_38;
$L__BB179_37:
	div.s64 	%rd501, %rd511, %rd80;
	mul.lo.s64 	%rd447, %rd501, %rd80;
	sub.s64 	%rd502, %rd511, %rd447;
$L__BB179_38:
	mad.lo.s64 	%rd95, %rd502, %rd87, %rd516;
	add.s32 	%r20, %r206, -1;
	mul.wide.u32 	%rd448, %r20, 8;
	add.s64 	%rd449, %rd2, %rd448;
	ld.global.u64 	%rd96, [%rd449];
	or.b64  	%rd450, %rd499, %rd96;
	and.b64  	%rd451, %rd450, -4294967296;
	setp.ne.s64 	%p42, %rd451, 0;
	@%p42 bra 	$L__BB179_40;
	cvt.u32.u64 	%r184, %rd96;
	cvt.u32.u64 	%r185, %rd499;
	div.u32 	%r186, %r185, %r184;
	mul.lo.s32 	%r187, %r186, %r184;
	sub.s32 	%r188, %r185, %r187;
	cvt.u64.u32 	%rd512, %r186;
	cvt.u64.u32 	%rd504, %r188;
	bra.uni 	$L__BB179_41;
$L__BB179_40:
	div.s64 	%rd512, %rd499, %rd96;
	mul.lo.s64 	%rd452, %rd512, %rd96;
	sub.s64 	%rd504, %rd499, %rd452;
$L__BB179_41:
	add.s64 	%rd454, %rd1, %rd448;
	ld.global.u64 	%rd103, [%rd454];
	mad.lo.s64 	%rd515, %rd103, %rd504, %rd88;
	or.b64  	%rd455, %rd501, %rd96;
	and.b64  	%rd456, %rd455, -4294967296;
	setp.ne.s64 	%p43, %rd456, 0;
	@%p43 bra 	$L__BB179_43;
	cvt.u32.u64 	%r189, %rd96;
	cvt.u32.u64 	%r190, %rd501;
	div.u32 	%r191, %r190, %r189;
	mul.lo.s32 	%r192, %r191, %r189;
	sub.s32 	%r193, %r190, %r192;
	cvt.u64.u32 	%rd511, %r191;
	cvt.u64.u32 	%rd506, %r193;
	bra.uni 	$L__BB179_44;
$L__BB179_43:
	div.s64 	%rd511, %rd501, %rd96;
	mul.lo.s64 	%rd457, %rd511, %rd96;
	sub.s64 	%rd506, %rd501, %rd457;
$L__BB179_44:
	mad.lo.s64 	%rd516, %rd506, %rd103, %rd95;
	add.s32 	%r206, %r206, -2;
$L__BB179_45:
	and.b32  	%r194, %r6, 1;
	setp.eq.b32 	%p44, %r194, 1;
	not.pred 	%p45, %p44;
	@%p45 bra 	$L__BB179_53;
	mul.wide.u32 	%rd458, %r206, 8;
	add.s64 	%rd459, %rd2, %rd458;
	ld.global.u64 	%rd118, [%rd459];
	or.b64  	%rd460, %rd512, %rd118;
	and.b64  	%rd461, %rd460, -4294967296;
	setp.ne.s64 	%p46, %rd461, 0;
	@%p46 bra 	$L__BB179_48;
	cvt.u32.u64 	%r195, %rd118;
	cvt.u32.u64 	%r196, %rd512;
	rem.u32 	%r197, %r196, %r195;
	cvt.u64.u32 	%rd513, %r197;
	bra.uni 	$L__BB179_49;
$L__BB179_48:
	rem.s64 	%rd513, %rd512, %rd118;
$L__BB179_49:
	add.s64 	%rd463, %rd1, %rd458;
	ld.global.u64 	%rd122, [%rd463];
	mad.lo.s64 	%rd515, %rd122, %rd513, %rd515;
	or.b64  	%rd464, %rd511, %rd118;
	and.b64  	%rd465, %rd464, -4294967296;
	setp.ne.s64 	%p47, %rd465, 0;
	@%p47 bra 	$L__BB179_51;
	cvt.u32.u64 	%r198, %rd118;
	cvt.u32.u64 	%r199, %rd511;
	rem.u32 	%r200, %r199, %r198;
	cvt.u64.u32 	%rd514, %r200;
	bra.uni 	$L__BB179_52;
$L__BB179_51:
	rem.s64 	%rd514, %rd511, %rd118;
$L__BB179_52:
	mad.lo.s64 	%rd516, %rd514, %rd122, %rd516;
$L__BB179_53:
	shl.b64 	%rd466, %rd515, 2;
	add.s64 	%rd467, %rd3, %rd466;
	ld.global.f32 	%f2, [%rd467];
	shl.b64 	%rd468, %rd516, 2;
	add.s64 	%rd469, %rd3, %rd468;
	ld.global.f32 	%f3, [%rd469];
	add.f32 	%f4, %f2, %f3;
	st.shared.f32 	[%r5], %f4;
	bra.uni 	$L__BB179_114;
$L__BB179_54:
	cvt.u64.u32 	%rd548, %r4;
	setp.le.u64 	%p2, %rd262, %rd548;
	@%p2 bra 	$L__BB179_114;
	cvt.u32.u64 	%r23, %rd261;
	add.s32 	%r210, %r23, -1;
	setp.lt.s32 	%p3, %r210, 0;
	mov.b64 	%rd557, 0;
	@%p3 bra 	$L__BB179_113;
	and.b32  	%r25, %r23, 7;
	setp.lt.u32 	%p4, %r210, 7;
	mov.b64 	%rd557, 0;
	@%p4 bra 	$L__BB179_84;
	add.s32 	%r208, %r23, -4;
	and.b32  	%r58, %r23, -8;
	neg.s32 	%r207, %r58;
	mov.b64 	%rd557, 0;
$L__BB179_58:
	.pragma "nounroll";
	add.s32 	%r30, %r208, 3;
	mul.wide.u32 	%rd270, %r30, 8;
	add.s64 	%rd271, %rd2, %rd270;
	ld.global.u64 	%rd133, [%rd271];
	or.b64  	%rd272, %rd548, %rd133;
	and.b64  	%rd273, %rd272, -4294967296;
	setp.ne.s64 	%p5, %rd273, 0;
	@%p5 bra 	$L__BB179_60;
	cvt.u32.u64 	%r59, %rd133;
	cvt.u32.u64 	%r60, %rd548;
	div.u32 	%r61, %r60, %r59;
	mul.lo.s32 	%r62, %r61, %r59;
	sub.s32 	%r63, %r60, %r62;
	cvt.u64.u32 	%rd519, %r61;
	cvt.u64.u32 	%rd520, %r63;
	bra.uni 	$L__BB179_61;
$L__BB179_60:
	div.s64 	%rd519, %rd548, %rd133;
	mul.lo.s64 	%rd274, %rd519, %rd133;
	sub.s64 	%rd520, %rd548, %rd274;
$L__BB179_61:
	add.s64 	%rd276, %rd1, %rd270;
	ld.global.u64 	%rd277, [%rd276];
	mad.lo.s64 	%rd140, %rd277, %rd520, %rd557;
	add.s32 	%r31, %r208, 2;
	mul.wide.u32 	%rd278, %r31, 8;
	add.s64 	%rd279, %rd2, %rd278;
	ld.global.u64 	%rd141, [%rd279];
	or.b64  	%rd280, %rd519, %rd141;
	and.b64  	%rd281, %rd280, -4294967296;
	setp.ne.s64 	%p6, %rd281, 0;
	@%p6 bra 	$L__BB179_63;
	cvt.u32.u64 	%r64, %rd141;
	cvt.u32.u64 	%r65, %rd519;
	div.u32 	%r66, %r65, %r64;
	mul.lo.s32 	%r67, %r66, %r64;
	sub.s32 	%r68, %r65, %r67;
	cvt.u64.u32 	%rd521, %r66;
	cvt.u64.u32 	%rd522, %r68;
	bra.uni 	$L__BB179_64;
$L__BB179_63:
	div.s64 	%rd521, %rd519, %rd141;
	mul.lo.s64 	%rd282, %rd521, %rd141;
	sub.s64 	%rd522, %rd519, %rd282;
$L__BB179_64:
	add.s64 	%rd284, %rd1, %rd278;
	ld.global.u64 	%rd285, [%rd284];
	mad.lo.s64 	%rd148, %rd285, %rd522, %rd140;
	add.s32 	%r32, %r208, 1;
	mul.wide.u32 	%rd286, %r32, 8;
	add.s64 	%rd287, %rd2, %rd286;
	ld.global.u64 	%rd149, [%rd287];
	or.b64  	%rd288, %rd521, %rd149;
	and.b64  	%rd289, %rd288, -4294967296;
	setp.ne.s64 	%p7, %rd289, 0;
	@%p7 bra 	$L__BB179_66;
	cvt.u32.u64 	%r69, %rd149;
	cvt.u32.u64 	%r70, %rd521;
	div.u32 	%r71, %r70, %r69;
	mul.lo.s32 	%r72, %r71, %r69;
	sub.s32 	%r73, %r70, %r72;
	cvt.u64.u32 	%rd523, %r71;
	cvt.u64.u32 	%rd524, %r73;
	bra.uni 	$L__BB179_67;
$L__BB179_66:
	div.s64 	%rd523, %rd521, %rd149;
	mul.lo.s64 	%rd290, %rd523, %rd149;
	sub.s64 	%rd524, %rd521, %rd290;
$L__BB179_67:
	add.s64 	%rd292, %rd1, %rd286;
	ld.global.u64 	%rd293, [%rd292];
	mad.lo.s64 	%rd156, %rd293, %rd524, %rd148;
	add.s32 	%r33, %r208, -4;
	mul.wide.u32 	%rd294, %r208, 8;
	add.s64 	%rd295, %rd2, %rd294;
	ld.global.u64 	%rd157, [%rd295];
	or.b64  	%rd296, %rd523, %rd157;
	and.b64  	%rd297, %rd296, -4294967296;
	setp.ne.s64 	%p8, %rd297, 0;
	@%p8 bra 	$L__BB179_69;
	cvt.u32.u64 	%r74, %rd157;
	cvt.u32.u64 	%r75, %rd523;
	div.u32 	%r76, %r75, %r74;
	mul.lo.s32 	%r77, %r76, %r74;
	sub.s32 	%r78, %r75, %r77;
	cvt.u64.u32 	%rd525, %r76;
	cvt.u64.u32 	%rd526, %r78;
	bra.uni 	$L__BB179_70;
$L__BB179_69:
	div.s64 	%rd525, %rd523, %rd157;
	mul.lo.s64 	%rd298, %rd525, %rd157;
	sub.s64 	%rd526, %rd523, %rd298;
$L__BB179_70:
	add.s64 	%rd300, %rd1, %rd294;
	ld.global.u64 	%rd301, [%rd300];
	mad.lo.s64 	%rd164, %rd301, %rd526, %rd156;
	add.s32 	%r34, %r208, -1;
	mul.wide.u32 	%rd302, %r34, 8;
	add.s64 	%rd303, %rd2, %rd302;
	ld.global.u64 	%rd165, [%rd303];
	or.b64  	%rd304, %rd525, %rd165;
	and.b64  	%rd305, %rd304, -4294967296;
	setp.ne.s64 	%p9, %rd305, 0;
	@%p9 bra 	$L__BB179_72;
	cvt.u32.u64 	%r79, %rd165;
	cvt.u32.u64 	%r80, %rd525;
	div.u32 	%r81, %r80, %r79;
	mul.lo.s32 	%r82, %r81, %r79;
	sub.s32 	%r83, %r80, %r82;
	cvt.u64.u32 	%rd527, %r81;
	cvt.u64.u32 	%rd528, %r83;
	bra.uni 	$L__BB179_73;
$L__BB179_72:
	div.s64 	%rd527, %rd525, %rd165;
	mul.lo.s64 	%rd306, %rd527, %rd165;
	sub.s64 	%rd528, %rd525, %rd306;
$L__BB179_73:
	add.s64 	%rd308, %rd1, %rd302;
	ld.global.u64 	%rd309, [%rd308];
	mad.lo.s64 	%rd172, %rd309, %rd528, %rd164;
	add.s32 	%r35, %r208, -2;
	mul.wide.u32 	%rd310, %r35, 8;
	add.s64 	%rd311, %rd2, %rd310;
	ld.global.u64 	%rd173, [%rd311];
	or.b64  	%rd312, %rd527, %rd173;
	and.b64  	%rd313, %rd312, -4294967296;
	setp.ne.s64 	%p10, %rd313, 0;
	@%p10 bra 	$L__BB179_75;
	cvt.u32.u64 	%r84, %rd173;
	cvt.u32.u64 	%r85, %rd527;
	div.u32 	%r86, %r85, %r84;
	mul.lo.s32 	%r87, %r86, %r84;
	sub.s32 	%r88, %r85, %r87;
	cvt.u64.u32 	%rd529, %r86;
	cvt.u64.u32 	%rd530, %r88;
	bra.uni 	$L__BB179_76;
$L__BB179_75:
	div.s64 	%rd529, %rd527, %rd173;
	mul.lo.s64 	%rd314, %rd529, %rd173;
	sub.s64 	%rd530, %rd527, %rd314;
$L__BB179_76:
	add.s64 	%rd316, %rd1, %rd310;
	ld.global.u64 	%rd317, [%rd316];
	mad.lo.s64 	%rd180, %rd317, %rd530, %rd172;
	add.s32 	%r36, %r208, -3;
	mul.wide.u32 	%rd318, %r36, 8;
	add.s64 	%rd319, %rd2, %rd318;
	ld.global.u64 	%rd181, [%rd319];
	or.b64  	%rd320, %rd529, %rd181;
	and.b64  	%rd321, %rd320, -4294967296;
	setp.ne.s64 	%p11, %rd321, 0;
	@%p11 bra 	$L__BB179_78;
	cvt.u32.u64 	%r89, %rd181;
	cvt.u32.u64 	%r90, %rd529;
	div.u32 	%r91, %r90, %r89;
	mul.lo.s32 	%r92, %r91, %r89;
	sub.s32 	%r93, %r90, %r92;
	cvt.u64.u32 	%rd531, %r91;
	cvt.u64.u32 	%rd532, %r93;
	bra.uni 	$L__BB179_79;
$L__BB179_78:
	div.s64 	%rd531, %rd529, %rd181;
	mul.lo.s64 	%rd322, %rd531, %rd181;
	sub.s64 	%rd532, %rd529, %rd322;
$L__BB179_79:
	add.s64 	%rd324, %rd1, %rd318;
	ld.global.u64 	%rd325, [%rd324];
	mad.lo.s64 	%rd188, %rd325, %rd532, %rd180;
	mul.wide.u32 	%rd326, %r33, 8;
	add.s64 	%rd327, %rd2, %rd326;
	ld.global.u64 	%rd189, [%rd327];
	or.b64  	%rd328, %rd531, %rd189;
	and.b64  	%rd329, %rd328, -4294967296;
	setp.ne.s64 	%p12, %rd329, 0;
	@%p12 bra 	$L__BB179_81;
	cvt.u32.u64 	%r94, %rd189;
	cvt.u32.u64 	%r95, %rd531;
	div.u32 	%r96, %r95, %r94;
	mul.lo.s32 	%r97, %r96, %r94;
	sub.s32 	%r98, %r95, %r97;
	cvt.u64.u32 	%rd548, %r96;
	cvt.u64.u32 	%rd534, %r98;
	bra.uni 	$L__BB179_82;
$L__BB179_81:
	div.s64 	%rd548, %rd531, %rd189;
	mul.lo.s64 	%rd330, %rd548, %rd189;
	sub.s64 	%rd534, %rd531, %rd330;
$L__BB179_82:
	add.s64 	%rd332, %rd1, %rd326;
	ld.global.u64 	%rd333, [%rd332];
	mad.lo.s64 	%rd557, %rd333, %rd534, %rd188;
	add.s32 	%r208, %r208, -8;
	add.s32 	%r207, %r207, 8;
	setp.ne.s32 	%p13, %r207, 0;
	@%p13 bra 	$L__BB179_58;
	add.s32 	%r210, %r208, 3;
$L__BB179_84:
	setp.eq.s32 	%p14, %r25, 0;
	@%p14 bra 	$L__BB179_113;
	and.b32  	%r41, %r23, 3;
	setp.lt.u32 	%p15, %r25, 4;
	@%p15 bra 	$L__BB179_99;
	mul.wide.u32 	%rd335, %r210, 8;
	add.s64 	%rd336, %rd2, %rd335;
	ld.global.u64 	%rd200, [%rd336];
	or.b64  	%rd337, %rd548, %rd200;
	and.b64  	%rd338, %rd337, -4294967296;
	setp.ne.s64 	%p16, %rd338, 0;
	@%p16 bra 	$L__BB179_88;
	cvt.u32.u64 	%r99, %rd200;
	cvt.u32.u64 	%r100, %rd548;
	div.u32 	%r101, %r100, %r99;
	mul.lo.s32 	%r102, %r101, %r99;
	sub.s32 	%r103, %r100, %r102;
	cvt.u64.u32 	%rd538, %r101;
	cvt.u64.u32 	%rd539, %r103;
	bra.uni 	$L__BB179_89;
$L__BB179_88:
	div.s64 	%rd538, %rd548, %rd200;
	mul.lo.s64 	%rd339, %rd538, %rd200;
	sub.s64 	%rd539, %rd548, %rd339;
$L__BB179_89:
	add.s64 	%rd341, %rd1, %rd335;
	ld.global.u64 	%rd342, [%rd341];
	mad.lo.s64 	%rd207, %rd342, %rd539, %rd557;
	add.s32 	%r42, %r210, -1;
	mul.wide.u32 	%rd343, %r42, 8;
	add.s64 	%rd344, %rd2, %rd343;
	ld.global.u64 	%rd208, [%rd344];
	or.b64  	%rd345, %rd538, %rd208;
	and.b64  	%rd346, %rd345, -4294967296;
	setp.ne.s64 	%p17, %rd346, 0;
	@%p17 bra 	$L__BB179_91;
	cvt.u32.u64 	%r104, %rd208;
	cvt.u32.u64 	%r105, %rd538;
	div.u32 	%r106, %r105, %r104;
	mul.lo.s32 	%r107, %r106, %r104;
	sub.s32 	%r108, %r105, %r107;
	cvt.u64.u32 	%rd540, %r106;
	cvt.u64.u32 	%rd541, %r108;
	bra.uni 	$L__BB179_92;
$L__BB179_91:
	div.s64 	%rd540, %rd538, %rd208;
	mul.lo.s64 	%rd347, %rd540, %rd208;
	sub.s64 	%rd541, %rd538, %rd347;
$L__BB179_92:
	add.s64 	%rd349, %rd1, %rd343;
	ld.global.u64 	%rd350, [%rd349];
	mad.lo.s64 	%rd215, %rd350, %rd541, %rd207;
	add.s32 	%r43, %r210, -2;
	mul.wide.u32 	%rd351, %r43, 8;
	add.s64 	%rd352, %rd2, %rd351;
	ld.global.u64 	%rd216, [%rd352];
	or.b64  	%rd353, %rd540, %rd216;
	and.b64  	%rd354, %rd353, -4294967296;
	setp.ne.s64 	%p18, %rd354, 0;
	@%p18 bra 	$L__BB179_94;
	cvt.u32.u64 	%r109, %rd216;
	cvt.u32.u64 	%r110, %rd540;
	div.u32 	%r111, %r110, %r109;
	mul.lo.s32 	%r112, %r111, %r109;
	sub.s32 	%r113, %r110, %r112;
	cvt.u64.u32 	%rd542, %r111;
	cvt.u64.u32 	%rd543, %r113;
	bra.uni 	$L__BB179_95;
$L__BB179_94:
	div.s64 	%rd542, %rd540, %rd216;
	mul.lo.s64 	%rd355, %rd542, %rd216;
	sub.s64 	%rd543, %rd540, %rd355;
$L__BB179_95:
	add.s64 	%rd357, %rd1, %rd351;
	ld.global.u64 	%rd358, [%rd357];
	mad.lo.s64 	%rd223, %rd358, %rd543, %rd215;
	add.s32 	%r44, %r210, -3;
	mul.wide.u32 	%rd359, %r44, 8;
	add.s64 	%rd360, %rd2, %rd359;
	ld.global.u64 	%rd224, [%rd360];
	or.b64  	%rd361, %rd542, %rd224;
	and.b64  	%rd362, %rd361, -4294967296;
	setp.ne.s64 	%p19, %rd362, 0;
	@%p19 bra 	$L__BB179_97;
	cvt.u32.u64 	%r114, %rd224;
	cvt.u32.u64 	%r115, %rd542;
	div.u32 	%r116, %r115, %r114;
	mul.lo.s32 	%r117, %r116, %r114;
	sub.s32 	%r118, %r115, %r117;
	cvt.u64.u32 	%rd548, %r116;
	cvt.u64.u32 	%rd545, %r118;
	bra.uni 	$L__BB179_98;
$L__BB179_97:
	div.s64 	%rd548, %rd542, %rd224;
	mul.lo.s64 	%rd363, %rd548, %rd224;
	sub.s64 	%rd545, %rd542, %rd363;
$L__BB179_98:
	add.s64 	%rd365, %rd1, %rd359;
	ld.global.u64 	%rd366, [%rd365];
	mad.lo.s64 	%rd557, %rd366, %rd545, %rd223;
	add.s32 	%r210, %r210, -4;
$L__BB179_99:
	setp.eq.s32 	%p20, %r41, 0;
	@%p20 bra 	$L__BB179_113;
	setp.eq.s32 	%p21, %r41, 1;
	@%p21 bra 	$L__BB179_108;
	mul.wide.u32 	%rd368, %r210, 8;
	add.s64 	%rd369, %rd2, %rd368;
	ld.global.u64 	%rd235, [%rd369];
	or.b64  	%rd370, %rd548, %rd235;
	and.b64  	%rd371, %rd370, -4294967296;
	setp.ne.s64 	%p22, %rd371, 0;
	@%p22 bra 	$L__BB179_103;
	cvt.u32.u64 	%r119, %rd235;
	cvt.u32.u64 	%r120, %rd548;
	div.u32 	%r121, %r120, %r119;
	mul.lo.s32 	%r122, %r121, %r119;
	sub.s32 	%r123, %r120, %r122;
	cvt.u64.u32 	%rd549, %r121;
	cvt.u64.u32 	%rd550, %r123;
	bra.uni 	$L__BB179_104;
$L__BB179_103:
	div.s64 	%rd549, %rd548, %rd235;
	mul.lo.s64 	%rd372, %rd549, %rd235;
	sub.s64 	%rd550, %rd548, %rd372;
$L__BB179_104:
	add.s64 	%rd374, %rd1, %rd368;
	ld.global.u64 	%rd375, [%rd374];
	mad.lo.s64 	%rd242, %rd375, %rd550, %rd557;
	add.s32 	%r47, %r210, -1;
	mul.wide.u32 	%rd376, %r47, 8;
	add.s64 	%rd377, %rd2, %rd376;
	ld.global.u64 	%rd243, [%rd377];
	or.b64  	%rd378, %rd549, %rd243;
	and.b64  	%rd379, %rd378, -4294967296;
	setp.ne.s64 	%p23, %rd379, 0;
	@%p23 bra 	$L__BB179_106;
	cvt.u32.u64 	%r124, %rd243;
	cvt.u32.u64 	%r125, %rd549;
	div.u32 	%r126, %r125, %r124;
	mul.lo.s32 	%r127, %r126, %r124;
	sub.s32 	%r128, %r125, %r127;
	cvt.u64.u32 	%rd548, %r126;
	cvt.u64.u32 	%rd552, %r128;
	bra.uni 	$L__BB179_107;
$L__BB179_106:
	div.s64 	%rd548, %rd549, %rd243;
	mul.lo.s64 	%rd380, %rd548, %rd243;
	sub.s64 	%rd552, %rd549, %rd380;
$L__BB179_107:
	add.s64 	%rd382, %rd1, %rd376;
	ld.global.u64 	%rd383, [%rd382];
	mad.lo.s64 	%rd557, %rd383, %rd552, %rd242;
	add.s32 	%r210, %r210, -2;
$L__BB179_108:
	and.b32  	%r129, %r23, 1;
	setp.eq.b32 	%p24, %r129, 1;
	not.pred 	%p25, %p24;
	@%p25 bra 	$L__BB179_113;
	mul.wide.u32 	%rd384, %r210, 8;
	add.s64 	%rd385, %rd2, %rd384;
	ld.global.u64 	%rd254, [%rd385];
	or.b64  	%rd386, %rd548, %rd254;
	and.b64  	%rd387, %rd386, -4294967296;
	setp.ne.s64 	%p26, %rd387, 0;
	@%p26 bra 	$L__BB179_111;
	cvt.u32.u64 	%r130, %rd254;
	cvt.u32.u64 	%r131, %rd548;
	rem.u32 	%r132, %r131, %r130;
	cvt.u64.u32 	%rd556, %r132;
	bra.uni 	$L__BB179_112;
$L__BB179_111:
	rem.s64 	%rd556, %rd548, %rd254;
$L__BB179_112:
	add.s64 	%rd389, %rd1, %rd384;
	ld.global.u64 	%rd390, [%rd389];
	mad.lo.s64 	%rd557, %rd390, %rd556, %rd557;
$L__BB179_113:
	shl.b64 	%rd391, %rd557, 2;
	add.s64 	%rd392, %rd3, %rd391;
	ld.global.f32 	%f1, [%rd392];
	st.shared.f32 	[%r5], %f1;
$L__BB179_114:
	bar.sync 	0;
	setp.lt.u32 	%p48, %r212, 66;
	@%p48 bra 	$L__BB179_118;
$L__BB179_115:
	shr.u32 	%r51, %r212, 1;
	setp.ge.u32 	%p49, %r1, %r51;
	@%p49 bra 	$L__BB179_117;
	ld.shared.f32 	%f5, [%r5];
	shl.b32 	%r201, %r51, 2;
	add.s32 	%r202, %r5, %r201;
	ld.shared.f32 	%f6, [%r202];
	add.f32 	%f7, %f5, %f6;
	st.shared.f32 	[%r5], %f7;
$L__BB179_117:
	bar.sync 	0;
	setp.gt.u32 	%p50, %r212, 131;
	mov.u32 	%r212, %r51;
	@%p50 bra 	$L__BB179_115;
$L__BB179_118:
	setp.gt.u32 	%p51, %r1, 31;
	@%p51 bra 	$L__BB179_121;
	ld.volatile.shared.f32 	%f8, [%r5];
	ld.volatile.shared.f32 	%f9, [%r5+128];
	add.f32 	%f10, %f8, %f9;
	st.volatile.shared.f32 	[%r5], %f10;
	ld.volatile.shared.f32 	%f11, [%r5];
	ld.volatile.shared.f32 	%f12, [%r5+64];
	add.f32 	%f13, %f11, %f12;
	st.volatile.shared.f32 	[%r5], %f13;
	ld.volatile.shared.f32 	%f14, [%r5];
	ld.volatile.shared.f32 	%f15, [%r5+32];
	add.f32 	%f16, %f14, %f15;
	st.volatile.shared.f32 	[%r5], %f16;
	ld.volatile.shared.f32 	%f17, [%r5];
	ld.volatile.shared.f32 	%f18, [%r5+16];
	add.f32 	%f19, %f17, %f18;
	st.volatile.shared.f32 	[%r5], %f19;
	ld.volatile.shared.f32 	%f20, [%r5];
	ld.volatile.shared.f32 	%f21, [%r5+8];
	add.f32 	%f22, %f20, %f21;
	st.volatile.shared.f32 	[%r5], %f22;
	ld.volatile.shared.f32 	%f23, [%r5];
	ld.volatile.shared.f32 	%f24, [%r5+4];
	add.f32 	%f25, %f23, %f24;
	st.volatile.shared.f32 	[%r5], %f25;
	setp.ne.s32 	%p52, %r1, 0;
	@%p52 bra 	$L__BB179_121;
	ld.shared.f32 	%f26, [reducel3sdata_f32];
	cvta.to.global.u64 	%rd470, %rd260;
	mul.wide.u32 	%rd471, %r2, 4;
	add.s64 	%rd472, %rd470, %rd471;
	st.global.f32 	[%rd472], %f26;
$L__BB179_121:
	ret;

}
	// .globl	contiguous_reducel32_f32
.visible .entry contiguous_reducel32_f32(
	.param .u64 .ptr .align 1 contiguous_reducel32_f32_param_0,
	.param .u64 .ptr .align 1 contiguous_reducel32_f32_param_1,
	.param .u64 .ptr .align 1 contiguous_reducel32_f32_param_2,
	.param .u64 .ptr .align 1 contiguous_reducel32_f32_param_3,
	.param .u64 contiguous_reducel32_f32_param_4,
	.param .u64 contiguous_reducel32_f32_param_5,
	.param .u64 contiguous_reducel32_f32_param_6,
	.param .u64 contiguous_reducel32_f32_param_7,
	.param .u64 contiguous_reducel32_f32_param_8
)
{
	.reg .pred 	%p<84>;
	.reg .b32 	%r<241>;
	.reg .b32 	%f<219>;
	.reg .b64 	%rd<574>;

	ld.param.u64 	%rd267, [contiguous_reducel32_f32_param_1];
	ld.param.u64 	%rd268, [contiguous_reducel32_f32_param_2];
	ld.param.u64 	%rd269, [contiguous_reducel32_f32_param_3];
	ld.param.u64 	%rd264, [contiguous_reducel32_f32_param_4];
	ld.param.u64 	%rd270, [contiguous_reducel32_f32_param_5];
	ld.param.u64 	%rd265, [contiguous_reducel32_f32_param_6];
	ld.param.u64 	%rd271, [contiguous_reducel32_f32_param_7];
	cvta.to.global.u64 	%rd1, %rd269;
	cvta.to.global.u64 	%rd2, %rd268;
	cvta.to.global.u64 	%rd573, %rd267;
	mov.u32 	%r1, %tid.x;
	mov.u32 	%r2, %ctaid.x;
	mov.u32 	%r240, %ntid.x;
	mul.lo.s32 	%r52, %r2, %r240;
	shl.b32 	%r53, %r52, 1;
	add.s32 	%r4, %r53, %r1;
	shl.b32 	%r54, %r1, 2;
	mov.u32 	%r55, reducel3sdata_f32;
	add.s32 	%r5, %r55, %r54;
	mov.b32 	%r56, 0;
	st.shared.u32 	[%r5], %r56;
	mov.u32 	%r57, %ctaid.y;
	cvt.u64.u32 	%rd272, %r57;
	add.s64 	%rd4, %rd270, %rd272;
	setp.ge.u64 	%p1, %rd4, %rd271;
	@%p1 bra 	$L__BB180_143;
	add.s32 	%r58, %r4, %r240;
	cvt.u64.u32 	%rd5, %r58;
	setp.le.u64 	%p2, %rd265, %rd5;
	@%p2 bra 	$L__BB180_69;
	cvt.u64.u32 	%rd404, %r4;
	mul.lo.s64 	%rd405, %rd4, %rd265;
	add.s64 	%rd527, %rd405, %rd404;
	add.s64 	%rd525, %rd405, %rd5;
	cvt.u32.u64 	%r6, %rd264;
	add.s32 	%r234, %r6, -1;
	setp.lt.s32 	%p38, %r234, 0;
	mov.b64 	%rd531, 0;
	mov.u64 	%rd532, %rd531;
	@%p38 bra 	$L__BB180_54;
	setp.lt.u32 	%p39, %r234, 3;
	mov.b64 	%rd532, 0;
	mov.u64 	%rd531, %rd532;
	@%p39 bra 	$L__BB180_31;
	add.s32 	%r232, %r6, -2;
	and.b32  	%r143, %r6, -4;
	neg.s32 	%r231, %r143;
	mov.b64 	%rd532, 0;
$L__BB180_5:
	.pragma "nounroll";
	add.s32 	%r12, %r232, 1;
	mul.wide.u32 	%rd409, %r12, 8;
	add.s64 	%rd410, %rd2, %rd409;
	ld.global.u64 	%rd12, [%rd410];
	or.b64  	%rd411, %rd527, %rd12;
	and.b64  	%rd412, %rd411, -4294967296;
	setp.ne.s64 	%p40, %rd412, 0;
	@%p40 bra 	$L__BB180_7;
	cvt.u32.u64 	%r144, %rd12;
	cvt.u32.u64 	%r145, %rd527;
	div.u32 	%r146, %r145, %r144;
	mul.lo.s32 	%r147, %r146, %r144;
	sub.s32 	%r148, %r145, %r147;
	cvt.u64.u32 	%rd493, %r146;
	cvt.u64.u32 	%rd494, %r148;
	bra.uni 	$L__BB180_8;
$L__BB180_7:
	div.s64 	%rd493, %rd527, %rd12;
	mul.lo.s64 	%rd413, %rd493, %rd12;
	sub.s64 	%rd494, %rd527, %rd413;
$L__BB180_8:
	mul.wide.u32 	%rd414, %r12, 8;
	add.s64 	%rd415, %rd1, %rd414;
	ld.global.u64 	%rd19, [%rd415];
	mad.lo.s64 	%rd20, %rd19, %rd494, %rd531;
	or.b64  	%rd416, %rd525, %rd12;
	and.b64  	%rd417, %rd416, -4294967296;
	setp.ne.s64 	%p41, %rd417, 0;
	@%p41 bra 	$L__BB180_10;
	cvt.u32.u64 	%r149, %rd12;
	cvt.u32.u64 	%r150, %rd525;
	div.u32 	%r151, %r150, %r149;
	mul.lo.s32 	%r152, %r151, %r149;
	sub.s32 	%r153, %r150, %r152;
	cvt.u64.u32 	%rd495, %r151;
	cvt.u64.u32 	%rd496, %r153;
	bra.uni 	$L__BB180_11;
$L__BB180_10:
	div.s64 	%rd495, %rd525, %rd12;
	mul.lo.s64 	%rd418, %rd495, %rd12;
	sub.s64 	%rd496, %rd525, %rd418;
$L__BB180_11:
	mad.lo.s64 	%rd27, %rd496, %rd19, %rd532;
	add.s32 	%r13, %r232, -2;
	mul.wide.u32 	%rd419, %r232, 8;
	add.s64 	%rd420, %rd2, %rd419;
	ld.global.u64 	%rd28, [%rd420];
	or.b64  	%rd421, %rd493, %rd28;
	and.b64  	%rd422, %rd421, -4294967296;
	setp.ne.s64 	%p42, %rd422, 0;
	@%p42 bra 	$L__BB180_13;
	cvt.u32.u64 	%r154, %rd28;
	cvt.u32.u64 	%r155, %rd493;
	div.u32 	%r156, %r155, %r154;
	mul.lo.s32 	%r157, %r156, %r154;
	sub.s32 	%r158, %r155, %r157;
	cvt.u64.u32 	%rd497, %r156;
	cvt.u64.u32 	%rd498, %r158;
	bra.uni 	$L__BB180_14;
$L__BB180_13:
	div.s64 	%rd497, %rd493, %rd28;
	mul.lo.s64 	%rd423, %rd497, %rd28;
	sub.s64 	%rd498, %rd493, %rd423;
$L__BB180_14:
	mul.wide.u32 	%rd424, %r232, 8;
	add.s64 	%rd425, %rd1, %rd424;
	ld.global.u64 	%rd35, [%rd425];
	mad.lo.s64 	%rd36, %rd35, %rd498, %rd20;
	or.b64  	%rd426, %rd495, %rd28;
	and.b64  	%rd427, %rd426, -4294967296;
	setp.ne.s64 	%p43, %rd427, 0;
	@%p43 bra 	$L__BB180_16;
	cvt.u32.u64 	%r159, %rd28;
	cvt.u32.u64 	%r160, %rd495;
	div.u32 	%r161, %r160, %r159;
	mul.lo.s32 	%r162, %r161, %r159;
	sub.s32 	%r163, %r160, %r162;
	cvt.u64.u32 	%rd499, %r161;
	cvt.u64.u32 	%rd500, %r163;
	bra.uni 	$L__BB180_17;
$L__BB180_16:
	div.s64 	%rd499, %rd495, %rd28;
	mul.lo.s64 	%rd428, %rd499, %rd28;
	sub.s64 	%rd500, %rd495, %rd428;
$L__BB180_17:
	mad.lo.s64 	%rd43, %rd500, %rd35, %rd27;
	add.s32 	%r14, %r232, -1;
	mul.wide.u32 	%rd429, %r14, 8;
	add.s64 	%rd430, %rd2, %rd429;
	ld.global.u64 	%rd44, [%rd430];
	or.b64  	%rd431, %rd497, %rd44;
	and.b64  	%rd432, %rd431, -4294967296;
	setp.ne.s64 	%p44, %rd432, 0;
	@%p44 bra 	$L__BB180_19;
	cvt.u32.u64 	%r164, %rd44;
	cvt.u32.u64 	%r165, %rd497;
	div.u32 	%r166, %r165, %r164;
	mul.lo.s32 	%r167, %r166, %r164;
	sub.s32 	%r168, %r165, %r167;
	cvt.u64.u32 	%rd501, %r166;
	cvt.u64.u32 	%rd502, %r168;
	bra.uni 	$L__BB180_20;
$L__BB180_19:
	div.s64 	%rd501, %rd497, %rd44;
	mul.lo.s64 	%rd433, %rd501, %rd44;
	sub.s64 	%rd502, %rd497, %rd433;
$L__BB180_20:
	mul.wide.u32 	%rd434, %r14, 8;
	add.s64 	%rd435, %rd1, %rd434;
	ld.global.u64 	%rd51, [%rd435];
	mad.lo.s64 	%rd52, %rd51, %rd502, %rd36;
	or.b64  	%rd436, %rd499, %rd44;
	and.b64  	%rd437, %rd436, -4294967296;
	setp.ne.s64 	%p45, %rd437, 0;
	@%p45 bra 	$L__BB180_22;
	cvt.u32.u64 	%r169, %rd44;
	cvt.u32.u64 	%r170, %rd499;
	div.u32 	%r171, %r170, %r169;
	mul.lo.s32 	%r172, %r171, %r169;
	sub.s32 	%r173, %r170, %r172;
	cvt.u64.u32 	%rd503, %r171;
	cvt.u64.u32 	%rd504, %r173;
	bra.uni 	$L__BB180_23;
$L__BB180_22:
	div.s64 	%rd503, %rd499, %rd44;
	mul.lo.s64 	%rd438, %rd503, %rd44;
	sub.s64 	%rd504, %rd499, %rd438;
$L__BB180_23:
	mad.lo.s64 	%rd59, %rd504, %rd51, %rd43;
	mul.wide.u32 	%rd439, %r13, 8;
	add.s64 	%rd440, %rd2, %rd439;
	ld.global.u64 	%rd60, [%rd440];
	or.b64  	%rd441, %rd501, %rd60;
	and.b64  	%rd442, %rd441, -4294967296;
	setp.ne.s64 	%p46, %rd442, 0;
	@%p46 bra 	$L__BB180_25;
	cvt.u32.u64 	%r174, %rd60;
	cvt.u32.u64 	%r175, %rd501;
	div.u32 	%r176, %r175, %r174;
	mul.lo.s32 	%r177, %r176, %r174;
	sub.s32 	%r178, %r175, %r177;
	cvt.u64.u32 	%rd527, %r176;
	cvt.u64.u32 	%rd506, %r178;
	bra.uni 	$L__BB180_26;
$L__BB180_25:
	div.s64 	%rd527, %rd501, %rd60;
	mul.lo.s64 	%rd443, %rd527, %rd60;
	sub.s64 	%rd506, %rd501, %rd443;
$L__BB180_26:
	mul.wide.u32 	%rd444, %r13, 8;
	add.s64 	%rd445, %rd1, %rd444;
	ld.global.u64 	%rd67, [%rd445];
	mad.lo.s64 	%rd531, %rd67, %rd506, %rd52;
	or.b64  	%rd446, %rd503, %rd60;
	and.b64  	%rd447, %rd446, -4294967296;
	setp.ne.s64 	%p47, %rd447, 0;
	@%p47 bra 	$L__BB180_28;
	cvt.u32.u64 	%r179, %rd60;
	cvt.u32.u64 	%r180, %rd503;
	div.u32 	%r181, %r180, %r179;
	mul.lo.s32 	%r182, %r181, %r179;
	sub.s32 	%r183, %r180, %r182;
	cvt.u64.u32 	%rd525, %r181;
	cvt.u64.u32 	%rd508, %r183;
	bra.uni 	$L__BB180_29;
$L__BB180_28:
	div.s64 	%rd525, %rd503, %rd60;
	mul.lo.s64 	%rd448, %rd525, %rd60;
	sub.s64 	%rd508, %rd503, %rd448;
$L__BB180_29:
	mad.lo.s64 	%rd532, %rd508, %rd67, %rd59;
	add.s32 	%r232, %r232, -4;
	add.s32 	%r231, %r231, 4;
	setp.ne.s32 	%p48, %r231, 0;
	@%p48 bra 	$L__BB180_5;
	add.s32 	%r234, %r232, 1;
$L__BB180_31:
	and.b32  	%r19, %r6, 3;
	setp.eq.s32 	%p49, %r19, 0;
	@%p49 bra 	$L__BB180_54;
	setp.eq.s32 	%p50, %r19, 1;
	@%p50 bra 	$L__BB180_46;
	mul.wide.u32 	%rd450, %r234, 8;
	add.s64 	%rd451, %rd2, %rd450;
	ld.global.u64 	%rd82, [%rd451];
	or.b64  	%rd452, %rd527, %rd82;
	and.b64  	%rd453, %rd452, -4294967296;
	setp.ne.s64 	%p51, %rd453, 0;
	@%p51 bra 	$L__BB180_35;
	cvt.u32.u64 	%r184, %rd82;
	cvt.u32.u64 	%r185, %rd527;
	div.u32 	%r186, %r185, %r184;
	mul.lo.s32 	%r187, %r186, %r184;
	sub.s32 	%r188, %r185, %r187;
	cvt.u64.u32 	%rd515, %r186;
	cvt.u64.u32 	%rd516, %r188;
	bra.uni 	$L__BB180_36;
$L__BB180_35:
	div.s64 	%rd515, %rd527, %rd82;
	mul.lo.s64 	%rd454, %rd515, %rd82;
	sub.s64 	%rd516, %rd527, %rd454;
$L__BB180_36:
	add.s64 	%rd456, %rd1, %rd450;
	ld.global.u64 	%rd89, [%rd456];
	mad.lo.s64 	%rd90, %rd89, %rd516, %rd531;
	or.b64  	%rd457, %rd525, %rd82;
	and.b64  	%rd458, %rd457, -4294967296;
	setp.ne.s64 	%p52, %rd458, 0;
	@%p52 bra 	$L__BB180_38;
	cvt.u32.u64 	%r189, %rd82;
	cvt.u32.u64 	%r190, %rd525;
	div.u32 	%r191, %r190, %r189;
	mul.lo.s32 	%r192, %r191, %r189;
	sub.s32 	%r193, %r190, %r192;
	cvt.u64.u32 	%rd517, %r191;
	cvt.u64.u32 	%rd518, %r193;
	bra.uni 	$L__BB180_39;
$L__BB180_38:
	div.s64 	%rd517, %rd525, %rd82;
	mul.lo.s64 	%rd459, %rd517, %rd82;
	sub.s64 	%rd518, %rd525, %rd459;
$L__BB180_39:
	mad.lo.s64 	%rd97, %rd518, %rd89, %rd532;
	add.s32 	%r20, %r234, -1;
	mul.wide.u32 	%rd460, %r20, 8;
	add.s64 	%rd461, %rd2, %rd460;
	ld.global.u64 	%rd98, [%rd461];
	or.b64  	%rd462, %rd515, %rd98;
	and.b64  	%rd463, %rd462, -4294967296;
	setp.ne.s64 	%p53, %rd463, 0;
	@%p53 bra 	$L__BB180_41;
	cvt.u32.u64 	%r194, %rd98;
	cvt.u32.u64 	%r195, %rd515;
	div.u32 	%r196, %r195, %r194;
	mul.lo.s32 	%r197, %r196, %r194;
	sub.s32 	%r198, %r195, %r197;
	cvt.u64.u32 	%rd527, %r196;
	cvt.u64.u32 	%rd520, %r198;
	bra.uni 	$L__BB180_42;
$L__BB180_41:
	div.s64 	%rd527, %rd515, %rd98;
	mul.lo.s64 	%rd464, %rd527, %rd98;
	sub.s64 	%rd520, %rd515, %rd464;
$L__BB180_42:
	add.s64 	%rd466, %rd1, %rd460;
	ld.global.u64 	%rd105, [%rd466];
	mad.lo.s64 	%rd531, %rd105, %rd520, %rd90;
	or.b64  	%rd467, %rd517, %rd98;
	and.b64  	%rd468, %rd467, -4294967296;
	setp.ne.s64 	%p54, %rd468, 0;
	@%p54 bra 	$L__BB180_44;
	cvt.u32.u64 	%r199, %rd98;
	cvt.u32.u64 	%r200, %rd517;
	div.u32 	%r201, %r200, %r199;
	mul.lo.s32 	%r202, %r201, %r199;
	sub.s32 	%r203, %r200, %r202;
	cvt.u64.u32 	%rd525, %r201;
	cvt.u64.u32 	%rd522, %r203;
	bra.uni 	$L__BB180_45;
$L__BB180_44:
	div.s64 	%rd525, %rd517, %rd98;
	mul.lo.s64 	%rd469, %rd525, %rd98;
	sub.s64 	%rd522, %rd517, %rd469;
$L__BB180_45:
	mad.lo.s64 	%rd532, %rd522, %rd105, %rd97;
	add.s32 	%r234, %r234, -2;
$L__BB180_46:
	and.b32  	%r204, %r6, 1;
	setp.eq.b32 	%p55, %r204, 1;
	not.pred 	%p56, %p55;
	@%p56 bra 	$L__BB180_54;
	mul.wide.u32 	%rd470, %r234, 8;
	add.s64 	%rd471, %rd2, %rd470;
	ld.global.u64 	%rd120, [%rd471];
	or.b64  	%rd472, %rd527, %rd120;
	and.b64  	%rd473, %rd472, -4294967296;
	setp.ne.s64 	%p57, %rd473, 0;
	@%p57 bra 	$L__BB180_49;
	cvt.u32.u64 	%r205, %rd120;
	cvt.u32.u64 	%r206, %rd527;
	rem.u32 	%r207, %r206, %r205;
	cvt.u64.u32 	%rd529, %r207;
	bra.uni 	$L__BB180_50;
$L__BB180_49:
	rem.s64 	%rd529, %rd527, %rd120;
$L__BB180_50:
	add.s64 	%rd475, %rd1, %rd470;
	ld.global.u64 	%rd124, [%rd475];
	mad.lo.s64 	%rd531, %rd124, %rd529, %rd531;
	or.b64  	%rd476, %rd525, %rd120;
	and.b64  	%rd477, %rd476, -4294967296;
	setp.ne.s64 	%p58, %rd477, 0;
	@%p58 bra 	$L__BB180_52;
	cvt.u32.u64 	%r208, %rd120;
	cvt.u32.u64 	%r209, %rd525;
	rem.u32 	%r210, %r209, %r208;
	cvt.u64.u32 	%rd530, %r210;
	bra.uni 	$L__BB180_53;
$L__BB180_52:
	rem.s64 	%rd530, %rd525, %rd120;
$L__BB180_53:
	mad.lo.s64 	%rd532, %rd530, %rd124, %rd532;
$L__BB180_54:
	shl.b64 	%rd478, %rd531, 2;
	add.s64 	%rd479, %rd573, %rd478;
	ld.global.f32 	%f80, [%rd479];
	abs.f32 	%f1, %f80;
	abs.f32 	%f2, %f1;
	setp.lt.f32 	%p59, %f2, 0f00800000;
	mul.f32 	%f81, %f2, 0f4B800000;
	selp.f32 	%f82, %f81, %f2, %p59;
	selp.f32 	%f83, 0fC1C00000, 0f00000000, %p59;
	mov.b32 	%r211, %f82;
	add.s32 	%r212, %r211, -1060439283;
	and.b32  	%r213, %r212, -8388608;
	sub.s32 	%r214, %r211, %r213;
	mov.b32 	%f84, %r214;
	cvt.rn.f32.s32 	%f85, %r213;
	fma.rn.f32 	%f86, %f85, 0f34000000, %f83;
	add.f32 	%f87, %f84, 0fBF800000;
	add.f32 	%f88, %f84, 0f3F800000;
	rcp.approx.ftz.f32 	%f89, %f88;
	add.f32 	%f90, %f87, %f87;
	mul.f32 	%f91, %f90, %f89;
	mul.f32 	%f92, %f91, %f91;
	sub.f32 	%f93, %f87, %f91;
	add.f32 	%f94, %f93, %f93;
	neg.f32 	%f95, %f91;
	fma.rn.f32 	%f96, %f95, %f87, %f94;
	mul.rn.f32 	%f97, %f89, %f96;
	fma.rn.f32 	%f98, %f92, 0f3A2C32E4, 0f3B52E7DB;
	fma.rn.f32 	%f99, %f98, %f92, 0f3C93BB73;
	fma.rn.f32 	%f100, %f99, %f92, 0f3DF6384F;
	mul.rn.f32 	%f101, %f100, %f92;
	fma.rn.f32 	%f102, %f91, 0f3FB8AA3B, %f86;
	sub.f32 	%f103, %f86, %f102;
	fma.rn.f32 	%f104, %f91, 0f3FB8AA3B, %f103;
	fma.rn.f32 	%f105, %f97, 0f3FB8AA3B, %f104;
	fma.rn.f32 	%f106, %f91, 0f32A55E34, %f105;
	mul.f32 	%f107, %f101, 0f40400000;
	fma.rn.f32 	%f108, %f107, %f97, %f106;
	fma.rn.f32 	%f109, %f101, %f91, %f108;
	add.rn.f32 	%f110, %f102, %f109;
	neg.f32 	%f111, %f102;
	add.rn.f32 	%f112, %f110, %f111;
	neg.f32 	%f113, %f112;
	add.rn.f32 	%f114, %f109, %f113;
	mov.f32 	%f115, 0f40400000;
	mul.rn.f32 	%f116, %f110, %f115;
	neg.f32 	%f117, %f116;
	fma.rn.f32 	%f118, %f110, 0f40400000, %f117;
	fma.rn.f32 	%f119, %f114, 0f40400000, %f118;
	cvt.rni.f32.f32 	%f120, %f116;
	sub.f32 	%f121, %f116, %f120;
	add.f32 	%f122, %f121, %f119;
	fma.rn.f32 	%f123, %f122, 0f391FCB8E, 0f3AAF85ED;
	fma.rn.f32 	%f124, %f123, %f122, 0f3C1D9856;
	fma.rn.f32 	%f125, %f124, %f122, 0f3D6357BB;
	fma.rn.f32 	%f126, %f125, %f122, 0f3E75FDEC;
	fma.rn.f32 	%f127, %f126, %f122, 0f3F317218;
	fma.rn.f32 	%f128, %f127, %f122, 0f3F800000;
	cvt.rzi.s32.f32 	%r215, %f120;
	setp.gt.f32 	%p60, %f120, 0f00000000;
	selp.b32 	%r216, 0, -2097152000, %p60;
	add.s32 	%r217, %r216, 2130706432;
	mov.b32 	%f129, %r217;
	mul.f32 	%f130, %f128, %f129;
	shl.b32 	%r218, %r215, 23;
	sub.s32 	%r219, %r218, %r216;
	mov.b32 	%f131, %r219;
	mul.f32 	%f132, %f130, %f131;
	abs.f32 	%f133, %f116;
	setp.gt.f32 	%p61, %f133, 0f43180000;
	setp.lt.f32 	%p62, %f116, 0f00000000;
	selp.f32 	%f134, 0f00000000, 0f7F800000, %p62;
	selp.f32 	%f3, %f134, %f132, %p61;
	setp.eq.f32 	%p63, %f1, 0f3F800000;
	mov.f32 	%f216, 0f3F800000;
	@%p63 bra 	$L__BB180_61;
	setp.num.f32 	%p64, %f2, %f2;
	@%p64 bra 	$L__BB180_57;
	mov.f32 	%f135, 0f40400000;
	add.rn.f32 	%f216, %f1, %f135;
	bra.uni 	$L__BB180_61;
$L__BB180_57:
	setp.neu.f32 	%p65, %f1, 0f00000000;
	setp.neu.f32 	%p66, %f2, 0f7F800000;
	and.pred  	%p67, %p65, %p66;
	@%p67 bra 	$L__BB180_59;
	add.f32 	%f216, %f1, %f1;
	bra.uni 	$L__BB180_61;
$L__BB180_59:
	setp.geu.f32 	%p68, %f1, 0f00000000;
	mov.f32 	%f216, %f3;
	@%p68 bra 	$L__BB180_61;
	neg.f32 	%f216, %f3;
$L__BB180_61:
	shl.b64 	%rd480, %rd532, 2;
	add.s64 	%rd481, %rd573, %rd480;
	ld.global.f32 	%f137, [%rd481];
	abs.f32 	%f8, %f137;
	abs.f32 	%f9, %f8;
	setp.lt.f32 	%p69, %f9, 0f00800000;
	mul.f32 	%f138, %f9, 0f4B800000;
	selp.f32 	%f139, %f138, %f9, %p69;
	selp.f32 	%f140, 0fC1C00000, 0f00000000, %p69;
	mov.b32 	%r220, %f139;
	add.s32 	%r221, %r220, -1060439283;
	and.b32  	%r222, %r221, -8388608;
	sub.s32 	%r223, %r220, %r222;
	mov.b32 	%f141, %r223;
	cvt.rn.f32.s32 	%f142, %r222;
	fma.rn.f32 	%f143, %f142, 0f34000000, %f140;
	add.f32 	%f144, %f141, 0fBF800000;
	add.f32 	%f145, %f141, 0f3F800000;
	rcp.approx.ftz.f32 	%f146, %f145;
	add.f32 	%f147, %f144, %f144;
	mul.f32 	%f148, %f147, %f146;
	mul.f32 	%f149, %f148, %f148;
	sub.f32 	%f150, %f144, %f148;
	add.f32 	%f151, %f150, %f150;
	neg.f32 	%f152, %f148;
	fma.rn.f32 	%f153, %f152, %f144, %f151;
	mul.rn.f32 	%f154, %f146, %f153;
	fma.rn.f32 	%f155, %f149, 0f3A2C32E4, 0f3B52E7DB;
	fma.rn.f32 	%f156, %f155, %f149, 0f3C93BB73;
	fma.rn.f32 	%f157, %f156, %f149, 0f3DF6384F;
	mul.rn.f32 	%f158, %f157, %f149;
	fma.rn.f32 	%f159, %f148, 0f3FB8AA3B, %f143;
	sub.f32 	%f160, %f143, %f159;
	fma.rn.f32 	%f161, %f148, 0f3FB8AA3B, %f160;
	fma.rn.f32 	%f162, %f154, 0f3FB8AA3B, %f161;
	fma.rn.f32 	%f163, %f148, 0f32A55E34, %f162;
	mul.f32 	%f164, %f158, 0f40400000;
	fma.rn.f32 	%f165, %f164, %f154, %f163;
	fma.rn.f32 	%f166, %f158, %f148, %f165;
	add.rn.f32 	%f167, %f159, %f166;
	neg.f32 	%f168, %f159;
	add.rn.f32 	%f169, %f167, %f168;
	neg.f32 	%f170, %f169;
	add.rn.f32 	%f171, %f166, %f170;
	mov.f32 	%f172, 0f40400000;
	mul.rn.f32 	%f173, %f167, %f172;
	neg.f32 	%f174, %f173;
	fma.rn.f32 	%f175, %f167, 0f40400000, %f174;
	fma.rn.f32 	%f176, %f171, 0f40400000, %f175;
	cvt.rni.f32.f32 	%f177, %f173;
	sub.f32 	%f178, %f173, %f177;
	add.f32 	%f179, %f178, %f176;
	fma.rn.f32 	%f180, %f179, 0f391FCB8E, 0f3AAF85ED;
	fma.rn.f32 	%f181, %f180, %f179, 0f3C1D9856;
	fma.rn.f32 	%f182, %f181, %f179, 0f3D6357BB;
	fma.rn.f32 	%f183, %f182, %f179, 0f3E75FDEC;
	fma.rn.f32 	%f184, %f183, %f179, 0f3F317218;
	fma.rn.f32 	%f185, %f184, %f179, 0f3F800000;
	cvt.rzi.s32.f32 	%r224, %f177;
	setp.gt.f32 	%p70, %f177, 0f00000000;
	selp.b32 	%r225, 0, -2097152000, %p70;
	add.s32 	%r226, %r225, 2130706432;
	mov.b32 	%f186, %r226;
	mul.f32 	%f187, %f185, %f186;
	shl.b32 	%r227, %r224, 23;
	sub.s32 	%r228, %r227, %r225;
	mov.b32 	%f188, %r228;
	mul.f32 	%f189, %f187, %f188;
	abs.f32 	%f190, %f173;
	setp.gt.f32 	%p71, %f190, 0f43180000;
	setp.lt.f32 	%p72, %f173, 0f00000000;
	selp.f32 	%f191, 0f00000000, 0f7F800000, %p72;
	selp.f32 	%f10, %f191, %f189, %p71;
	setp.eq.f32 	%p73, %f8, 0f3F800000;
	mov.f32 	%f217, 0f3F800000;
	@%p73 bra 	$L__BB180_68;
	setp.num.f32 	%p74, %f9, %f9;
	@%p74 bra 	$L__BB180_64;
	mov.f32 	%f192, 0f40400000;
	add.rn.f32 	%f217, %f8, %f192;
	bra.uni 	$L__BB180_68;
$L__BB180_64:
	setp.neu.f32 	%p75, %f8, 0f00000000;
	setp.neu.f32 	%p76, %f9, 0f7F800000;
	and.pred  	%p77, %p75, %p76;
	@%p77 bra 	$L__BB180_66;
	add.f32 	%f217, %f8, %f8;
	bra.uni 	$L__BB180_68;
$L__BB180_66:
	setp.geu.f32 	%p78, %f8, 0f00000000;
	mov.f32 	%f217, %f10;
	@%p78 bra 	$L__BB180_68;
	neg.f32 	%f217, %f10;
$L__BB180_68:
	add.f32 	%f193, %f216, %f217;
	st.shared.f32 	[%r5], %f193;
	bra.uni 	$L__BB180_136;
$L__BB180_69:
	cvt.u64.u32 	%rd132, %r4;
	setp.le.u64 	%p3, %rd265, %rd132;
	@%p3 bra 	$L__BB180_136;
	mad.lo.s64 	%rd564, %rd4, %rd265, %rd132;
	cvt.u32.u64 	%r23, %rd264;
	add.s32 	%r238, %r23, -1;
	setp.lt.s32 	%p4, %r238, 0;
	@%p4 bra 	$L__BB180_128;
	and.b32  	%r25, %r23, 7;
	setp.lt.u32 	%p5, %r238, 7;
	@%p5 bra 	$L__BB180_99;
	add.s32 	%r236, %r23, -4;
	and.b32  	%r59, %r23, -8;
	neg.s32 	%r235, %r59;
$L__BB180_73:
	.pragma "nounroll";
	add.s32 	%r30, %r236, 3;
	mul.wide.u32 	%rd274, %r30, 8;
	add.s64 	%rd275, %rd2, %rd274;
	ld.global.u64 	%rd136, [%rd275];
	or.b64  	%rd276, %rd564, %rd136;
	and.b64  	%rd277, %rd276, -4294967296;
	setp.ne.s64 	%p6, %rd277, 0;
	@%p6 bra 	$L__BB180_75;
	cvt.u32.u64 	%r60, %rd136;
	cvt.u32.u64 	%r61, %rd564;
	div.u32 	%r62, %r61, %r60;
	mul.lo.s32 	%r63, %r62, %r60;
	sub.s32 	%r64, %r61, %r63;
	cvt.u64.u32 	%rd535, %r62;
	cvt.u64.u32 	%rd536, %r64;
	bra.uni 	$L__BB180_76;
$L__BB180_75:
	div.s64 	%rd535, %rd564, %rd136;
	mul.lo.s64 	%rd278, %rd535, %rd136;
	sub.s64 	%rd536, %rd564, %rd278;
$L__BB180_76:
	add.s64 	%rd280, %rd1, %rd274;
	ld.global.u64 	%rd281, [%rd280];
	mul.lo.s64 	%rd143, %rd281, %rd536;
	add.s32 	%r31, %r236, 2;
	mul.wide.u32 	%rd282, %r31, 8;
	add.s64 	%rd283, %rd2, %rd282;
	ld.global.u64 	%rd144, [%rd283];
	or.b64  	%rd284, %rd535, %rd144;
	and.b64  	%rd285, %rd284, -4294967296;
	setp.ne.s64 	%p7, %rd285, 0;
	@%p7 bra 	$L__BB180_78;
	cvt.u32.u64 	%r65, %rd144;
	cvt.u32.u64 	%r66, %rd535;
	div.u32 	%r67, %r66, %r65;
	mul.lo.s32 	%r68, %r67, %r65;
	sub.s32 	%r69, %r66, %r68;
	cvt.u64.u32 	%rd537, %r67;
	cvt.u64.u32 	%rd538, %r69;
	bra.uni 	$L__BB180_79;
$L__BB180_78:
	div.s64 	%rd537, %rd535, %rd144;
	mul.lo.s64 	%rd286, %rd537, %rd144;
	sub.s64 	%rd538, %rd535, %rd286;
$L__BB180_79:
	add.s64 	%rd288, %rd1, %rd282;
	ld.global.u64 	%rd289, [%rd288];
	mad.lo.s64 	%rd151, %rd289, %rd538, %rd143;
	add.s32 	%r32, %r236, 1;
	mul.wide.u32 	%rd290, %r32, 8;
	add.s64 	%rd291, %rd2, %rd290;
	ld.global.u64 	%rd152, [%rd291];
	or.b64  	%rd292, %rd537, %rd152;
	and.b64  	%rd293, %rd292, -4294967296;
	setp.ne.s64 	%p8, %rd293, 0;
	@%p8 bra 	$L__BB180_81;
	cvt.u32.u64 	%r70, %rd152;
	cvt.u32.u64 	%r71, %rd537;
	div.u32 	%r72, %r71, %r70;
	mul.lo.s32 	%r73, %r72, %r70;
	sub.s32 	%r74, %r71, %r73;
	cvt.u64.u32 	%rd539, %r72;
	cvt.u64.u32 	%rd540, %r74;
	bra.uni 	$L__BB180_82;
$L__BB180_81:
	div.s64 	%rd539, %rd537, %rd152;
	mul.lo.s64 	%rd294, %rd539, %rd152;
	sub.s64 	%rd540, %rd537, %rd294;
$L__BB180_82:
	add.s64 	%rd296, %rd1, %rd290;
	ld.global.u64 	%rd297, [%rd296];
	mad.lo.s64 	%rd159, %rd297, %rd540, %rd151;
	add.s32 	%r33, %r236, -4;
	mul.wide.u32 	%rd298, %r236, 8;
	add.s64 	%rd299, %rd2, %rd298;
	ld.global.u64 	%rd160, [%rd299];
	or.b64  	%rd300, %rd539, %rd160;
	and.b64  	%rd301, %rd300, -4294967296;
	setp.ne.s64 	%p9, %rd301, 0;
	@%p9 bra 	$L__BB180_84;
	cvt.u32.u64 	%r75, %rd160;
	cvt.u32.u64 	%r76, %rd539;
	div.u32 	%r77, %r76, %r75;
	mul.lo.s32 	%r78, %r77, %r75;
	sub.s32 	%r79, %r76, %r78;
	cvt.u64.u32 	%rd541, %r77;
	cvt.u64.u32 	%rd542, %r79;
	bra.uni 	$L__BB180_85;
$L__BB180_84:
	div.s64 	%rd541, %rd539, %rd160;
	mul.lo.s64 	%rd302, %rd541, %rd160;
	sub.s64 	%rd542, %rd539, %rd302;
$L__BB180_85:
	add.s64 	%rd304, %rd1, %rd298;
	ld.global.u64 	%rd305, [%rd304];
	mad.lo.s64 	%rd167, %rd305, %rd542, %rd159;
	add.s32 	%r34, %r236, -1;
	mul.wide.u32 	%rd306, %r34, 8;
	add.s64 	%rd307, %rd2, %rd306;
	ld.global.u64 	%rd168, [%rd307];
	or.b64  	%rd308, %rd541, %rd168;
	and.b64  	%rd309, %rd308, -4294967296;
	setp.ne.s64 	%p10, %rd309, 0;
	@%p10 bra 	$L__BB180_87;
	cvt.u32.u64 	%r80, %rd168;
	cvt.u32.u64 	%r81, %rd541;
	div.u32 	%r82, %r81, %r80;
	mul.lo.s32 	%r83, %r82, %r80;
	sub.s32 	%r84, %r81, %r83;
	cvt.u64.u32 	%rd543, %r82;
	cvt.u64.u32 	%rd544, %r84;
	bra.uni 	$L__BB180_88;
$L__BB180_87:
	div.s64 	%rd543, %rd541, %rd168;
	mul.lo.s64 	%rd310, %rd543, %rd168;
	sub.s64 	%rd544, %rd541, %rd310;
$L__BB180_88:
	add.s64 	%rd312, %rd1, %rd306;
	ld.global.u64 	%rd313, [%rd312];
	mad.lo.s64 	%rd175, %rd313, %rd544, %rd167;
	add.s32 	%r35, %r236, -2;
	mul.wide.u32 	%rd314, %r35, 8;
	add.s64 	%rd315, %rd2, %rd314;
	ld.global.u64 	%rd176, [%rd315];
	or.b64  	%rd316, %rd543, %rd176;
	and.b64  	%rd317, %rd316, -4294967296;
	setp.ne.s64 	%p11, %rd317, 0;
	@%p11 bra 	$L__BB180_90;
	cvt.u32.u64 	%r85, %rd176;
	cvt.u32.u64 	%r86, %rd543;
	div.u32 	%r87, %r86, %r85;
	mul.lo.s32 	%r88, %r87, %r85;
	sub.s32 	%r89, %r86, %r88;
	cvt.u64.u32 	%rd545, %r87;
	cvt.u64.u32 	%rd546, %r89;
	bra.uni 	$L__BB180_91;
$L__BB180_90:
	div.s64 	%rd545, %rd543, %rd176;
	mul.lo.s64 	%rd318, %rd545, %rd176;
	sub.s64 	%rd546, %rd543, %rd318;
$L__BB180_91:
	add.s64 	%rd320, %rd1, %rd314;
	ld.global.u64 	%rd321, [%rd320];
	mad.lo.s64 	%rd183, %rd321, %rd546, %rd175;
	add.s32 	%r36, %r236, -3;
	mul.wide.u32 	%rd322, %r36, 8;
	add.s64 	%rd323, %rd2, %rd322;
	ld.global.u64 	%rd184, [%rd323];
	or.b64  	%rd324, %rd545, %rd184;
	and.b64  	%rd325, %rd324, -4294967296;
	setp.ne.s64 	%p12, %rd325, 0;
	@%p12 bra 	$L__BB180_93;
	cvt.u32.u64 	%r90, %rd184;
	cvt.u32.u64 	%r91, %rd545;
	div.u32 	%r92, %r91, %r90;
	mul.lo.s32 	%r93, %r92, %r90;
	sub.s32 	%r94, %r91, %r93;
	cvt.u64.u32 	%rd547, %r92;
	cvt.u64.u32 	%rd548, %r94;
	bra.uni 	$L__BB180_94;
$L__BB180_93:
	div.s64 	%rd547, %rd545, %rd184;
	mul.lo.s64 	%rd326, %rd547, %rd184;
	sub.s64 	%rd548, %rd545, %rd326;
$L__BB180_94:
	add.s64 	%rd328, %rd1, %rd322;
	ld.global.u64 	%rd329, [%rd328];
	mad.lo.s64 	%rd191, %rd329, %rd548, %rd183;
	mul.wide.u32 	%rd330, %r33, 8;
	add.s64 	%rd331, %rd2, %rd330;
	ld.global.u64 	%rd192, [%rd331];
	or.b64  	%rd332, %rd547, %rd192;
	and.b64  	%rd333, %rd332, -4294967296;
	setp.ne.s64 	%p13, %rd333, 0;
	@%p13 bra 	$L__BB180_96;
	cvt.u32.u64 	%r95, %rd192;
	cvt.u32.u64 	%r96, %rd547;
	div.u32 	%r97, %r96, %r95;
	mul.lo.s32 	%r98, %r97, %r95;
	sub.s32 	%r99, %r96, %r98;
	cvt.u64.u32 	%rd564, %r97;
	cvt.u64.u32 	%rd550, %r99;
	bra.uni 	$L__BB180_97;
$L__BB180_96:
	div.s64 	%rd564, %rd547, %rd192;
	mul.lo.s64 	%rd334, %rd564, %rd192;
	sub.s64 	%rd550, %rd547, %rd334;
$L__BB180_97:
	add.s64 	%rd336, %rd1, %rd330;
	ld.global.u64 	%rd337, [%rd336];
	mad.lo.s64 	%rd338, %rd337, %rd550, %rd191;
	shl.b64 	%rd339, %rd338, 2;
	add.s64 	%rd573, %rd573, %rd339;
	add.s32 	%r236, %r236, -8;
	add.s32 	%r235, %r235, 8;
	setp.ne.s32 	%p14, %r235, 0;
	@%p14 bra 	$L__BB180_73;
	add.s32 	%r238, %r236, 3;
$L__BB180_99:
	setp.eq.s32 	%p15, %r25, 0;
	@%p15 bra 	$L__BB180_128;
	and.b32  	%r41, %r23, 3;
	setp.lt.u32 	%p16, %r25, 4;
	@%p16 bra 	$L__BB180_114;
	mul.wide.u32 	%rd341, %r238, 8;
	add.s64 	%rd342, %rd2, %rd341;
	ld.global.u64 	%rd203, [%rd342];
	or.b64  	%rd343, %rd564, %rd203;
	and.b64  	%rd344, %rd343, -4294967296;
	setp.ne.s64 	%p17, %rd344, 0;
	@%p17 bra 	$L__BB180_103;
	cvt.u32.u64 	%r100, %rd203;
	cvt.u32.u64 	%r101, %rd564;
	div.u32 	%r102, %r101, %r100;
	mul.lo.s32 	%r103, %r102, %r100;
	sub.s32 	%r104, %r101, %r103;
	cvt.u64.u32 	%rd554, %r102;
	cvt.u64.u32 	%rd555, %r104;
	bra.uni 	$L__BB180_104;
$L__BB180_103:
	div.s64 	%rd554, %rd564, %rd203;
	mul.lo.s64 	%rd345, %rd554, %rd203;
	sub.s64 	%rd555, %rd564, %rd345;
$L__BB180_104:
	add.s64 	%rd347, %rd1, %rd341;
	ld.global.u64 	%rd348, [%rd347];
	mul.lo.s64 	%rd210, %rd348, %rd555;
	add.s32 	%r42, %r238, -1;
	mul.wide.u32 	%rd349, %r42, 8;
	add.s64 	%rd350, %rd2, %rd349;
	ld.global.u64 	%rd211, [%rd350];
	or.b64  	%rd351, %rd554, %rd211;
	and.b64  	%rd352, %rd351, -4294967296;
	setp.ne.s64 	%p18, %rd352, 0;
	@%p18 bra 	$L__BB180_106;
	cvt.u32.u64 	%r105, %rd211;
	cvt.u32.u64 	%r106, %rd554;
	div.u32 	%r107, %r106, %r105;
	mul.lo.s32 	%r108, %r107, %r105;
	sub.s32 	%r109, %r106, %r108;
	cvt.u64.u32 	%rd556, %r107;
	cvt.u64.u32 	%rd557, %r109;
	bra.uni 	$L__BB180_107;
$L__BB180_106:
	div.s64 	%rd556, %rd554, %rd211;
	mul.lo.s64 	%rd353, %rd556, %rd211;
	sub.s64 	%rd557, %rd554, %rd353;
$L__BB180_107:
	add.s64 	%rd355, %rd1, %rd349;
	ld.global.u64 	%rd356, [%rd355];
	mad.lo.s64 	%rd218, %rd356, %rd557, %rd210;
	add.s32 	%r43, %r238, -2;
	mul.wide.u32 	%rd357, %r43, 8;
	add.s64 	%rd358, %rd2, %rd357;
	ld.global.u64 	%rd219, [%rd358];
	or.b64  	%rd359, %rd556, %rd219;
	and.b64  	%rd360, %rd359, -4294967296;
	setp.ne.s64 	%p19, %rd360, 0;
	@%p19 bra 	$L__BB180_109;
	cvt.u32.u64 	%r110, %rd219;
	cvt.u32.u64 	%r111, %rd556;
	div.u32 	%r112, %r111, %r110;
	mul.lo.s32 	%r113, %r112, %r110;
	sub.s32 	%r114, %r111, %r113;
	cvt.u64.u32 	%rd558, %r112;
	cvt.u64.u32 	%rd559, %r114;
	bra.uni 	$L__BB180_110;
$L__BB180_109:
	div.s64 	%rd558, %rd556, %rd219;
	mul.lo.s64 	%rd361, %rd558, %rd219;
	sub.s64 	%rd559, %rd556, %rd361;
$L__BB180_110:
	add.s64 	%rd363, %rd1, %rd357;
	ld.global.u64 	%rd364, [%rd363];
	mad.lo.s64 	%rd226, %rd364, %rd559, %rd218;
	add.s32 	%r44, %r238, -3;
	mul.wide.u32 	%rd365, %r44, 8;
	add.s64 	%rd366, %rd2, %rd365;
	ld.global.u64 	%rd227, [%rd366];
	or.b64  	%rd367, %rd558, %rd227;
	and.b64  	%rd368, %rd367, -4294967296;
	setp.ne.s64 	%p20, %rd368, 0;
	@%p20 bra 	$L__BB180_112;
	cvt.u32.u64 	%r115, %rd227;
	cvt.u32.u64 	%r116, %rd558;
	div.u32 	%r117, %r116, %r115;
	mul.lo.s32 	%r118, %r117, %r115;
	sub.s32 	%r119, %r116, %r118;
	cvt.u64.u32 	%rd564, %r117;
	cvt.u64.u32 	%rd561, %r119;
	bra.uni 	$L__BB180_113;
$L__BB180_112:
	div.s64 	%rd564, %rd558, %rd227;
	mul.lo.s64 	%rd369, %rd564, %rd227;
	sub.s64 	%rd561, %rd558, %rd369;
$L__BB180_113:
	add.s64 	%rd371, %rd1, %rd365;
	ld.global.u64 	%rd372, [%rd371];
	mad.lo.s64 	%rd373, %rd372, %rd561, %rd226;
	shl.b64 	%rd374, %rd373, 2;
	add.s64 	%rd573, %rd573, %rd374;
	add.s32 	%r238, %r238, -4;
$L__BB180_114:
	setp.eq.s32 	%p21, %r41, 0;
	@%p21 bra 	$L__BB180_128;
	setp.eq.s32 	%p22, %r41, 1;
	@%p22 bra 	$L__BB180_123;
	mul.wide.u32 	%rd376, %r238, 8;
	add.s64 	%rd377, %rd2, %rd376;
	ld.global.u64 	%rd238, [%rd377];
	or.b64  	%rd378, %rd564, %rd238;
	and.b64  	%rd379, %rd378, -4294967296;
	setp.ne.s64 	%p23, %rd379, 0;
	@%p23 bra 	$L__BB180_118;
	cvt.u32.u64 	%r120, %rd238;
	cvt.u32.u64 	%r121, %rd564;
	div.u32 	%r122, %r121, %r120;
	mul.lo.s32 	%r123, %r122, %r120;
	sub.s32 	%r124, %r121, %r123;
	cvt.u64.u32 	%rd565, %r122;
	cvt.u64.u32 	%rd566, %r124;
	bra.uni 	$L__BB180_119;
$L__BB180_118:
	div.s64 	%rd565, %rd564, %rd238;
	mul.lo.s64 	%rd380, %rd565, %rd238;
	sub.s64 	%rd566, %rd564, %rd380;
$L__BB180_119:
	add.s64 	%rd382, %rd1, %rd376;
	ld.global.u64 	%rd383, [%rd382];
	mul.lo.s64 	%rd245, %rd383, %rd566;
	add.s32 	%r47, %r238, -1;
	mul.wide.u32 	%rd384, %r47, 8;
	add.s64 	%rd385, %rd2, %rd384;
	ld.global.u64 	%rd246, [%rd385];
	or.b64  	%rd386, %rd565, %rd246;
	and.b64  	%rd387, %rd386, -4294967296;
	setp.ne.s64 	%p24, %rd387, 0;
	@%p24 bra 	$L__BB180_121;
	cvt.u32.u64 	%r125, %rd246;
	cvt.u32.u64 	%r126, %rd565;
	div.u32 	%r127, %r126, %r125;
	mul.lo.s32 	%r128, %r127, %r125;
	sub.s32 	%r129, %r126, %r128;
	cvt.u64.u32 	%rd564, %r127;
	cvt.u64.u32 	%rd568, %r129;
	bra.uni 	$L__BB180_122;
$L__BB180_121:
	div.s64 	%rd564, %rd565, %rd246;
	mul.lo.s64 	%rd388, %rd564, %rd246;
	sub.s64 	%rd568, %rd565, %rd388;
$L__BB180_122:
	add.s64 	%rd390, %rd1, %rd384;
	ld.global.u64 	%rd391, [%rd390];
	mad.lo.s64 	%rd392, %rd391, %rd568, %rd245;
	shl.b64 	%rd393, %rd392, 2;
	add.s64 	%rd573, %rd573, %rd393;
	add.s32 	%r238, %r238, -2;
$L__BB180_123:
	and.b32  	%r130, %r23, 1;
	setp.eq.b32 	%p25, %r130, 1;
	not.pred 	%p26, %p25;
	@%p26 bra 	$L__BB180_128;
	mul.wide.u32 	%rd394, %r238, 8;
	add.s64 	%rd395, %rd2, %rd394;
	ld.global.u64 	%rd257, [%rd395];
	or.b64  	%rd396, %rd564, %rd257;
	and.b64  	%rd397, %rd396, -4294967296;
	setp.ne.s64 	%p27, %rd397, 0;
	@%p27 bra 	$L__BB180_126;
	cvt.u32.u64 	%r131, %rd257;
	cvt.u32.u64 	%r132, %rd564;
	rem.u32 	%r133, %r132, %r131;
	cvt.u64.u32 	%rd572, %r133;
	bra.uni 	$L__BB180_127;
$L__BB180_126:
	rem.s64 	%rd572, %rd564, %rd257;
$L__BB180_127:
	add.s64 	%rd399, %rd1, %rd394;
	ld.global.u64 	%rd400, [%rd399];
	mul.lo.s64 	%rd401, %rd400, %rd572;
	shl.b64 	%rd402, %rd401, 2;
	add.s64 	%rd573, %rd573, %rd402;
$L__BB180_128:
	ld.global.f32 	%f23, [%rd573];
	abs.f32 	%f15, %f23;
	abs.f32 	%f16, %f15;
	setp.lt.f32 	%p28, %f16, 0f00800000;
	mul.f32 	%f24, %f16, 0f4B800000;
	selp.f32 	%f25, %f24, %f16, %p28;
	selp.f32 	%f26, 0fC1C00000, 0f00000000, %p28;
	mov.b32 	%r134, %f25;
	add.s32 	%r135, %r134, -1060439283;
	and.b32  	%r136, %r135, -8388608;
	sub.s32 	%r137, %r134, %r136;
	mov.b32 	%f27, %r137;
	cvt.rn.f32.s32 	%f28, %r136;
	fma.rn.f32 	%f29, %f28, 0f34000000, %f26;
	add.f32 	%f30, %f27, 0fBF800000;
	add.f32 	%f31, %f27, 0f3F800000;
	rcp.approx.ftz.f32 	%f32, %f31;
	add.f32 	%f33, %f30, %f30;
	mul.f32 	%f34, %f33, %f32;
	mul.f32 	%f35, %f34, %f34;
	sub.f32 	%f36, %f30, %f34;
	add.f32 	%f37, %f36, %f36;
	neg.f32 	%f38, %f34;
	fma.rn.f32 	%f39, %f38, %f30, %f37;
	mul.rn.f32 	%f40, %f32, %f39;
	fma.rn.f32 	%f41, %f35, 0f3A2C32E4, 0f3B52E7DB;
	fma.rn.f32 	%f42, %f41, %f35, 0f3C93BB73;
	fma.rn.f32 	%f43, %f42, %f35, 0f3DF6384F;
	mul.rn.f32 	%f44, %f43, %f35;
	fma.rn.f32 	%f45, %f34, 0f3FB8AA3B, %f29;
	sub.f32 	%f46, %f29, %f45;
	fma.rn.f32 	%f47, %f34, 0f3FB8AA3B, %f46;
	fma.rn.f32 	%f48, %f40, 0f3FB8AA3B, %f47;
	fma.rn.f32 	%f49, %f34, 0f32A55E34, %f48;
	mul.f32 	%f50, %f44, 0f40400000;
	fma.rn.f32 	%f51, %f50, %f40, %f49;
	fma.rn.f32 	%f52, %f44, %f34, %f51;
	add.rn.f32 	%f53, %f45, %f52;
	neg.f32 	%f54, %f45;
	add.rn.f32 	%f55, %f53, %f54;
	neg.f32 	%f56, %f55;
	add.rn.f32 	%f57, %f52, %f56;
	mov.f32 	%f58, 0f40400000;
	mul.rn.f32 	%f59, %f53, %f58;
	neg.f32 	%f60, %f59;
	fma.rn.f32 	%f61, %f53, 0f40400000, %f60;
	fma.rn.f32 	%f62, %f57, 0f40400000, %f61;
	cvt.rni.f32.f32 	%f63, %f59;
	sub.f32 	%f64, %f59, %f63;
	add.f32 	%f65, %f64, %f62;
	fma.rn.f32 	%f66, %f65, 0f391FCB8E, 0f3AAF85ED;
	fma.rn.f32 	%f67, %f66, %f65, 0f3C1D9856;
	fma.rn.f32 	%f68, %f67, %f65, 0f3D6357BB;
	fma.rn.f32 	%f69, %f68, %f65, 0f3E75FDEC;
	fma.rn.f32 	%f70, %f69, %f65, 0f3F317218;
	fma.rn.f32 	%f71, %f70, %f65, 0f3F800000;
	cvt.rzi.s32.f32 	%r138, %f63;
	setp.gt.f32 	%p29, %f63, 0f00000000;
	selp.b32 	%r139, 0, -2097152000, %p29;
	add.s32 	%r140, %r139, 2130706432;
	mov.b32 	%f72, %r140;
	mul.f32 	%f73, %f71, %f72;
	shl.b32 	%r141, %r138, 23;
	sub.s32 	%r142, %r141, %r139;
	mov.b32 	%f74, %r142;
	mul.f32 	%f75, %f73, %f74;
	abs.f32 	%f76, %f59;
	setp.gt.f32 	%p30, %f76, 0f43180000;
	setp.lt.f32 	%p31, %f59, 0f00000000;
	selp.f32 	%f77, 0f00000000, 0f7F800000, %p31;
	selp.f32 	%f17, %f77, %f75, %p30;
	setp.eq.f32 	%p32, %f15, 0f3F800000;
	mov.f32 	%f218, 0f3F800000;
	@%p32 bra 	$L__BB180_135;
	setp.num.f32 	%p33, %f16, %f16;
	@%p33 bra 	$L__BB180_131;
	mov.f32 	%f78, 0f40400000;
	add.rn.f32 	%f218, %f15, %f78;
	bra.uni 	$L__BB180_135;
$L__BB180_131:
	setp.neu.f32 	%p34, %f15, 0f00000000;
	setp.neu.f32 	%p35, %f16, 0f7F800000;
	and.pred  	%p36, %p34, %p35;
	@%p36 bra 	$L__BB180_133;
	add.f32 	%f218, %f15, %f15;
	bra.uni 	$L__BB180_135;
$L__BB180_133:
	setp.geu.f32 	%p37, %f15, 0f00000000;
	mov.f32 	%f218, %f17;
	@%p37 bra 	$L__BB180_135;
	neg.f32 	%f218, %f17;
$L__BB180_135:
	st.shared.f32 	[%r5], %f218;
$L__BB180_136:
	bar.sync 	0;
	setp.lt.u32 	%p79, %r240, 66;
	@%p79 bra 	$L__BB180_140;
$L__BB180_137:
	shr.u32 	%r51, %r240, 1;
	setp.ge.u32 	%p80, %r1, %r51;
	@%p80 bra 	$L__BB180_139;
	ld.shared.f32 	%f194, [%r5];
	shl.b32 	%r229, %r51, 2;
	add.s32 	%r230, %r5, %r229;
	ld.shared.f32 	%f195, [%r230];
	add.f32 	%f196, %f194, %f195;
	st.shared.f32 	[%r5], %f196;
$L__BB180_139:
	bar.sync 	0;
	setp.gt.u32 	%p81, %r240, 131;
	mov.u32 	%r240, %r51;
	@%p81 bra 	$L__BB180_137;
$L__BB180_140:
	setp.gt.u32 	%p82, %r1, 31;
	@%p82 bra 	$L__BB180_143;
	ld.volatile.shared.f32 	%f197, [%r5];
	ld.volatile.shared.f32 	%f198, [%r5+128];
	add.f32 	%f199, %f197, %f198;
	st.volatile.shared.f32 	[%r5], %f199;
	ld.volatile.shared.f32 	%f200, [%r5];
	ld.volatile.shared.f32 	%f201, [%r5+64];
	add.f32 	%f202, %f200, %f201;
	st.volatile.shared.f32 	[%r5], %f202;
	ld.volatile.shared.f32 	%f203, [%r5];
	ld.volatile.shared.f32 	%f204, [%r5+32];
	add.f32 	%f205, %f203, %f204;
	st.volatile.shared.f32 	[%r5], %f205;
	ld.volatile.shared.f32 	%f206, [%r5];
	ld.volatile.shared.f32 	%f207, [%r5+16];
	add.f32 	%f208, %f206, %f207;
	st.volatile.shared.f32 	[%r5], %f208;
	ld.volatile.shared.f32 	%f209, [%r5];
	ld.volatile.shared.f32 	%f210, [%r5+8];
	add.f32 	%f211, %f209, %f210;
	st.volatile.shared.f32 	[%r5], %f211;
	ld.volatile.shared.f32 	%f212, [%r5];
	ld.volatile.shared.f32 	%f213, [%r5+4];
	add.f32 	%f214, %f212, %f213;
	st.volatile.shared.f32 	[%r5], %f214;
	setp.ne.s32 	%p83, %r1, 0;
	@%p83 bra 	$L__BB180_143;
	ld.param.u64 	%rd488, [contiguous_reducel32_f32_param_8];
	ld.param.u64 	%rd487, [contiguous_reducel32_f32_param_0];
	ld.shared.f32 	%f215, [reducel3sdata_f32];
	cvt.u64.u32 	%rd482, %r2;
	mad.lo.s64 	%rd483, %rd488, %rd4, %rd482;
	cvta.to.global.u64 	%rd484, %rd487;
	shl.b64 	%rd485, %rd483, 2;
	add.s64 	%rd486, %rd484, %rd485;
	st.global.f32 	[%rd486], %f215;
$L__BB180_143:
	ret;

}
	// .globl	contiguous_reducel322_f32
.visible .entry contiguous_reducel322_f32(
	.param .u64 .ptr .align 1 contiguous_reducel322_f32_param_0,
	.param .u64 .ptr .align 1 contiguous_reducel322_f32_param_1,
	.param .u64 contiguous_reducel322_f32_param_2,
	.param .u64 contiguous_reducel322_f32_param_3,
	.param .u64 contiguous_reducel322_f32_param_4,
	.param .u64 contiguous_reducel322_f32_param_5
)
{
	.reg .pred 	%p<9>;
	.reg .b32 	%r<18>;
	.reg .b32 	%f<27>;
	.reg .b64 	%rd<28>;

	ld.param.u64 	%rd5, [contiguous_reducel322_f32_param_0];
	ld.param.u64 	%rd8, [contiguous_reducel322_f32_param_1];
	ld.param.u64 	%rd9, [contiguous_reducel322_f32_param_2];
	ld.param.u64 	%rd6, [contiguous_reducel322_f32_param_3];
	ld.param.u64 	%rd10, [contiguous_reducel322_f32_param_4];
	ld.param.u64 	%rd7, [contiguous_reducel322_f32_param_5];
	cvta.to.global.u64 	%rd1, %rd8;
	mov.u32 	%r1, %tid.x;
	mov.u32 	%r2, %ctaid.x;
	mov.u32 	%r17, %ntid.x;
	mul.lo.s32 	%r8, %r2, %r17;
	shl.b32 	%r9, %r8, 1;
	add.s32 	%r4, %r9, %r1;
	shl.b32 	%r10, %r1, 2;
	mov.u32 	%r11, reducel3sdata_f32;
	add.s32 	%r5, %r11, %r10;
	mov.b32 	%r12, 0;
	st.shared.u32 	[%r5], %r12;
	mov.u32 	%r13, %ctaid.y;
	cvt.u64.u32 	%rd11, %r13;
	add.s64 	%rd2, %rd9, %rd11;
	setp.ge.u64 	%p1, %rd2, %rd10;
	@%p1 bra 	$L__BB181_12;
	add.s32 	%r14, %r4, %r17;
	cvt.u64.u32 	%rd3, %r14;
	setp.le.u64 	%p2, %rd6, %rd3;
	@%p2 bra 	$L__BB181_3;
	cvt.u64.u32 	%rd15, %r4;
	mul.lo.s64 	%rd16, %rd2, %rd6;
	add.s64 	%rd17, %rd16, %rd15;
	shl.b64 	%rd18, %rd17, 2;
	add.s64 	%rd19, %rd1, %rd18;
	ld.global.f32 	%f2, [%rd19];
	add.s64 	%rd20, %rd16, %rd3;
	shl.b64 	%rd21, %rd20, 2;
	add.s64 	%rd22, %rd1, %rd21;
	ld.global.f32 	%f3, [%rd22];
	add.f32 	%f4, %f2, %f3;
	st.shared.f32 	[%r5], %f4;
	bra.uni 	$L__BB181_5;
$L__BB181_3:
	cvt.u64.u32 	%rd4, %r4;
	setp.le.u64 	%p3, %rd6, %rd4;
	@%p3 bra 	$L__BB181_5;
	mad.lo.s64 	%rd12, %rd2, %rd6, %rd4;
	shl.b64 	%rd13, %rd12, 2;
	add.s64 	%rd14, %rd1, %rd13;
	ld.global.f32 	%f1, [%rd14];
	st.shared.f32 	[%r5], %f1;
$L__BB181_5:
	bar.sync 	0;
	setp.lt.u32 	%p4, %r17, 66;
	@%p4 bra 	$L__BB181_9;
$L__BB181_6:
	shr.u32 	%r7, %r17, 1;
	setp.ge.u32 	%p5, %r1, %r7;
	@%p5 bra 	$L__BB181_8;
	ld.shared.f32 	%f5, [%r5];
	shl.b32 	%r15, %r7, 2;
	add.s32 	%r16, %r5, %r15;
	ld.shared.f32 	%f6, [%r16];
	add.f32 	%f7, %f5, %f6;
	st.shared.f32 	[%r5], %f7;
$L__BB181_8:
	bar.sync 	0;
	setp.gt.u32 	%p6, %r17, 131;
	mov.u32 	%r17, %r7;
	@%p6 bra 	$L__BB181_6;
$L__BB181_9:
	setp.gt.u32 	%p7, %r1, 31;
	@%p7 bra 	$L__BB181_12;
	ld.volatile.shared.f32 	%f8, [%r5];
	ld.volatile.shared.f32 	%f9, [%r5+128];
	add.f32 	%f10, %f8, %f9;
	st.volatile.shared.f32 	[%r5], %f10;
	ld.volatile.shared.f32 	%f11, [%r5];
	ld.volatile.shared.f32 	%f12, [%r5+64];
	add.f32 	%f13, %f11, %f12;
	st.volatile.shared.f32 	[%r5], %f13;
	ld.volatile.shared.f32 	%f14, [%r5];
	ld.volatile.shared.f32 	%f15, [%r5+32];
	add.f32 	%f16, %f14, %f15;
	st.volatile.shared.f32 	[%r5], %f16;
	ld.volatile.shared.f32 	%f17, [%r5];
	ld.volatile.shared.f32 	%f18, [%r5+16];
	add.f32 	%f19, %f17, %f18;
	st.volatile.shared.f32 	[%r5], %f19;
	ld.volatile.shared.f32 	%f20, [%r5];
	ld.volatile.shared.f32 	%f21, [%r5+8];
	add.f32 	%f22, %f20, %f21;
	st.volatile.shared.f32 	[%r5], %f22;
	ld.volatile.shared.f32 	%f23, [%r5];
	ld.volatile.shared.f32 	%f24, [%r5+4];
	add.f32 	%f25, %f23, %f24;
	st.volatile.shared.f32 	[%r5], %f25;
	setp.ne.s32 	%p8, %r1, 0;
	@%p8 bra 	$L__BB181_12;
	ld.shared.f32 	%f26, [reducel3sdata_f32];
	cvt.u64.u32 	%rd23, %r2;
	mad.lo.s64 	%rd24, %rd7, %rd2, %rd23;
	cvta.to.global.u64 	%rd25, %rd5;
	shl.b64 	%rd26, %rd24, 2;
	add.s64 	%rd27, %rd25, %rd26;
	st.global.f32 	[%rd27], %f26;
$L__BB181_12:
	ret;

}
	// .globl	contiguous_reducel33_f32
.visible .entry contiguous_reducel33_f32(
	.param .u64 .ptr .align 1 contiguous_reducel33_f32_param_0,
	.param .u64 .ptr .align 1 contiguous_reducel33_f32_param_1,
	.param .u64 .ptr .align 1 contiguous_reducel33_f32_param_2,
	.param .u64 .ptr .align 1 contiguous_reducel33_f32_param_3,
	.param .u64 contiguous_reducel33_f32_param_4,
	.param .u64 contiguous_reducel33_f32_param_5,
	.param .u64 contiguous_reducel33_f32_param_6
)
{
	.reg .pred 	%p<48>;
	.reg .b32 	%r<214>;
	.reg .b32 	%f<119>;
	.reg .b64 	%rd<308>;

	ld.param.u64 	%rd144, [contiguous_reducel33_f32_param_0];
	ld.param.u64 	%rd145, [contiguous_reducel33_f32_param_1];
	ld.param.u64 	%rd148, [contiguous_reducel33_f32_param_2];
	ld.param.u64 	%rd149, [contiguous_reducel33_f32_param_3];
	ld.param.u64 	%rd146, [contiguous_reducel33_f32_param_4];
	ld.param.u64 	%rd147, [contiguous_reducel33_f32_param_5];
	ld.param.u64 	%rd150, [contiguous_reducel33_f32_param_6];
	cvta.to.global.u64 	%rd1, %rd149;
	cvta.to.global.u64 	%rd2, %rd148;
	mov.u32 	%r1, %tid.y;
	mov.u32 	%r2, %ntid.x;
	mov.u32 	%r3, %tid.x;
	mad.lo.s32 	%r64, %r1, %r2, %r3;
	mov.u32 	%r65, %ctaid.x;
	mad.lo.s32 	%r66, %r65, %r2, %r3;
	mov.u32 	%r4, %ctaid.y;
	mov.u32 	%r5, %ntid.y;
	mad.lo.s32 	%r67, %r4, %r5, %r1;
	shl.b32 	%r68, %r64, 2;
	mov.u32 	%r69, reducel3sdata_f32;
	add.s32 	%r7, %r69, %r68;
	mov.b32 	%r70, 0;
	st.shared.u32 	[%r7], %r70;
	cvt.u64.u32 	%rd3, %r66;
	setp.le.u64 	%p1, %rd147, %rd3;
	cvt.u64.u32 	%rd152, %r67;
	setp.le.u64 	%p2, %rd150, %rd152;
	or.pred  	%p3, %p1, %p2;
	@%p3 bra 	$L__BB182_83;
	cvt.u32.u64 	%r71, %rd3;
	cvt.u32.u64 	%r72, %rd147;
	mad.lo.s32 	%r204, %r67, %r72, %r71;
	cvt.u32.u64 	%r9, %rd146;
	add.s32 	%r203, %r9, -1;
	setp.lt.s32 	%p4, %r203, 0;
	mov.b64 	%rd307, 0;
	@%p4 bra 	$L__BB182_59;
	setp.lt.u32 	%p5, %r203, 7;
	mov.b64 	%rd307, 0;
	@%p5 bra 	$L__BB182_30;
	add.s32 	%r199, %r9, -4;
	and.b32  	%r73, %r9, -8;
	neg.s32 	%r198, %r73;
	mov.b64 	%rd307, 0;
$L__BB182_4:
	.pragma "nounroll";
	add.s32 	%r16, %r199, 3;
	cvt.u64.u32 	%rd5, %r204;
	mul.wide.u32 	%rd157, %r16, 8;
	add.s64 	%rd158, %rd2, %rd157;
	ld.global.u64 	%rd6, [%rd158];
	and.b64  	%rd159, %rd6, -4294967296;
	setp.ne.s64 	%p6, %rd159, 0;
	@%p6 bra 	$L__BB182_6;
	cvt.u32.u64 	%r74, %rd6;
	cvt.u32.u64 	%r75, %rd5;
	div.u32 	%r76, %r75, %r74;
	mul.lo.s32 	%r77, %r76, %r74;
	sub.s32 	%r78, %r75, %r77;
	cvt.u64.u32 	%rd272, %r76;
	cvt.u64.u32 	%rd273, %r78;
	bra.uni 	$L__BB182_7;
$L__BB182_6:
	div.s64 	%rd272, %rd5, %rd6;
	mul.lo.s64 	%rd160, %rd272, %rd6;
	sub.s64 	%rd273, %rd5, %rd160;
$L__BB182_7:
	mul.wide.u32 	%rd161, %r16, 8;
	add.s64 	%rd162, %rd1, %rd161;
	ld.global.u64 	%rd163, [%rd162];
	mad.lo.s64 	%rd13, %rd163, %rd273, %rd307;
	add.s32 	%r17, %r199, 2;
	and.b64  	%rd14, %rd272, 4294967295;
	mul.wide.u32 	%rd164, %r17, 8;
	add.s64 	%rd165, %rd2, %rd164;
	ld.global.u64 	%rd15, [%rd165];
	and.b64  	%rd166, %rd15, -4294967296;
	setp.ne.s64 	%p7, %rd166, 0;
	@%p7 bra 	$L__BB182_9;
	cvt.u32.u64 	%r79, %rd15;
	cvt.u32.u64 	%r80, %rd14;
	div.u32 	%r81, %r80, %r79;
	mul.lo.s32 	%r82, %r81, %r79;
	sub.s32 	%r83, %r80, %r82;
	cvt.u64.u32 	%rd274, %r81;
	cvt.u64.u32 	%rd275, %r83;
	bra.uni 	$L__BB182_10;
$L__BB182_9:
	div.s64 	%rd274, %rd14, %rd15;
	mul.lo.s64 	%rd167, %rd274, %rd15;
	sub.s64 	%rd275, %rd14, %rd167;
$L__BB182_10:
	mul.wide.u32 	%rd168, %r17, 8;
	add.s64 	%rd169, %rd1, %rd168;
	ld.global.u64 	%rd170, [%rd169];
	mad.lo.s64 	%rd22, %rd170, %rd275, %rd13;
	add.s32 	%r18, %r199, 1;
	and.b64  	%rd23, %rd274, 4294967295;
	mul.wide.u32 	%rd171, %r18, 8;
	add.s64 	%rd172, %rd2, %rd171;
	ld.global.u64 	%rd24, [%rd172];
	and.b64  	%rd173, %rd24, -4294967296;
	setp.ne.s64 	%p8, %rd173, 0;
	@%p8 bra 	$L__BB182_12;
	cvt.u32.u64 	%r84, %rd24;
	cvt.u32.u64 	%r85, %rd23;
	div.u32 	%r86, %r85, %r84;
	mul.lo.s32 	%r87, %r86, %r84;
	sub.s32 	%r88, %r85, %r87;
	cvt.u64.u32 	%rd276, %r86;
	cvt.u64.u32 	%rd277, %r88;
	bra.uni 	$L__BB182_13;
$L__BB182_12:
	div.s64 	%rd276, %rd23, %rd24;
	mul.lo.s64 	%rd174, %rd276, %rd24;
	sub.s64 	%rd277, %rd23, %rd174;
$L__BB182_13:
	mul.wide.u32 	%rd175, %r18, 8;
	add.s64 	%rd176, %rd1, %rd175;
	ld.global.u64 	%rd177, [%rd176];
	mad.lo.s64 	%rd31, %rd177, %rd277, %rd22;
	and.b64  	%rd32, %rd276, 4294967295;
	mul.wide.u32 	%rd178, %r199, 8;
	add.s64 	%rd179, %rd2, %rd178;
	ld.global.u64 	%rd33, [%rd179];
	and.b64  	%rd180, %rd33, -4294967296;
	setp.ne.s64 	%p9, %rd180, 0;
	@%p9 bra 	$L__BB182_15;
	cvt.u32.u64 	%r89, %rd33;
	cvt.u32.u64 	%r90, %rd32;
	div.u32 	%r91, %r90, %r89;
	mul.lo.s32 	%r92, %r91, %r89;
	sub.s32 	%r93, %r90, %r92;
	cvt.u64.u32 	%rd278, %r91;
	cvt.u64.u32 	%rd279, %r93;
	bra.uni 	$L__BB182_16;
$L__BB182_15:
	div.s64 	%rd278, %rd32, %rd33;
	mul.lo.s64 	%rd181, %rd278, %rd33;
	sub.s64 	%rd279, %rd32, %rd181;
$L__BB182_16:
	mul.wide.u32 	%rd182, %r199, 8;
	add.s64 	%rd183, %rd1, %rd182;
	ld.global.u64 	%rd184, [%rd183];
	mad.lo.s64 	%rd40, %rd184, %rd279, %rd31;
	add.s32 	%r19, %r199, -1;
	and.b64  	%rd41, %rd278, 4294967295;
	mul.wide.u32 	%rd185, %r19, 8;
	add.s64 	%rd186, %rd2, %rd185;
	ld.global.u64 	%rd42, [%rd186];
	and.b64  	%rd187, %rd42, -4294967296;
	setp.ne.s64 	%p10, %rd187, 0;
	@%p10 bra 	$L__BB182_18;
	cvt.u32.u64 	%r94, %rd42;
	cvt.u32.u64 	%r95, %rd41;
	div.u32 	%r96, %r95, %r94;
	mul.lo.s32 	%r97, %r96, %r94;
	sub.s32 	%r98, %r95, %r97;
	cvt.u64.u32 	%rd280, %r96;
	cvt.u64.u32 	%rd281, %r98;
	bra.uni 	$L__BB182_19;
$L__BB182_18:
	div.s64 	%rd280, %rd41, %rd42;
	mul.lo.s64 	%rd188, %rd280, %rd42;
	sub.s64 	%rd281, %rd41, %rd188;
$L__BB182_19:
	mul.wide.u32 	%rd189, %r19, 8;
	add.s64 	%rd190, %rd1, %rd189;
	ld.global.u64 	%rd191, [%rd190];
	mad.lo.s64 	%rd49, %rd191, %rd281, %rd40;
	add.s32 	%r20, %r199, -2;
	and.b64  	%rd50, %rd280, 4294967295;
	mul.wide.u32 	%rd192, %r20, 8;
	add.s64 	%rd193, %rd2, %rd192;
	ld.global.u64 	%rd51, [%rd193];
	and.b64  	%rd194, %rd51, -4294967296;
	setp.ne.s64 	%p11, %rd194, 0;
	@%p11 bra 	$L__BB182_21;
	cvt.u32.u64 	%r99, %rd51;
	cvt.u32.u64 	%r100, %rd50;
	div.u32 	%r101, %r100, %r99;
	mul.lo.s32 	%r102, %r101, %r99;
	sub.s32 	%r103, %r100, %r102;
	cvt.u64.u32 	%rd282, %r101;
	cvt.u64.u32 	%rd283, %r103;
	bra.uni 	$L__BB182_22;
$L__BB182_21:
	div.s64 	%rd282, %rd50, %rd51;
	mul.lo.s64 	%rd195, %rd282, %rd51;
	sub.s64 	%rd283, %rd50, %rd195;
$L__BB182_22:
	mul.wide.u32 	%rd196, %r20, 8;
	add.s64 	%rd197, %rd1, %rd196;
	ld.global.u64 	%rd198, [%rd197];
	mad.lo.s64 	%rd58, %rd198, %rd283, %rd49;
	add.s32 	%r21, %r199, -3;
	and.b64  	%rd59, %rd282, 4294967295;
	mul.wide.u32 	%rd199, %r21, 8;
	add.s64 	%rd200, %rd2, %rd199;
	ld.global.u64 	%rd60, [%rd200];
	and.b64  	%rd201, %rd60, -4294967296;
	setp.ne.s64 	%p12, %rd201, 0;
	@%p12 bra 	$L__BB182_24;
	cvt.u32.u64 	%r104, %rd60;
	cvt.u32.u64 	%r105, %rd59;
	div.u32 	%r106, %r105, %r104;
	mul.lo.s32 	%r107, %r106, %r104;
	sub.s32 	%r108, %r105, %r107;
	cvt.u64.u32 	%rd284, %r106;
	cvt.u64.u32 	%rd285, %r108;
	bra.uni 	$L__BB182_25;
$L__BB182_24:
	div.s64 	%rd284, %rd59, %rd60;
	mul.lo.s64 	%rd202, %rd284, %rd60;
	sub.s64 	%rd285, %rd59, %rd202;
$L__BB182_25:
	mul.wide.u32 	%rd203, %r21, 8;
	add.s64 	%rd204, %rd1, %rd203;
	ld.global.u64 	%rd205, [%rd204];
	mad.lo.s64 	%rd67, %rd205, %rd285, %rd58;
	and.b64  	%rd68, %rd284, 4294967295;
	add.s32 	%r109, %r199, -4;
	mul.wide.u32 	%rd206, %r109, 8;
	add.s64 	%rd207, %rd2, %rd206;
	ld.global.u64 	%rd69, [%rd207];
	and.b64  	%rd208, %rd69, -4294967296;
	setp.ne.s64 	%p13, %rd208, 0;
	@%p13 bra 	$L__BB182_27;
	cvt.u32.u64 	%r110, %rd69;
	cvt.u32.u64 	%r111, %rd68;
	div.u32 	%r112, %r111, %r110;
	mul.lo.s32 	%r113, %r112, %r110;
	sub.s32 	%r114, %r111, %r113;
	cvt.u64.u32 	%rd286, %r112;
	cvt.u64.u32 	%rd287, %r114;
	bra.uni 	$L__BB182_28;
$L__BB182_27:
	div.s64 	%rd286, %rd68, %rd69;
	mul.lo.s64 	%rd209, %rd286, %rd69;
	sub.s64 	%rd287, %rd68, %rd209;
$L__BB182_28:
	mul.wide.u32 	%rd210, %r109, 8;
	add.s64 	%rd211, %rd1, %rd210;
	ld.global.u64 	%rd212, [%rd211];
	mad.lo.s64 	%rd307, %rd212, %rd287, %rd67;
	cvt.u32.u64 	%r204, %rd286;
	add.s32 	%r199, %r199, -8;
	add.s32 	%r198, %r198, 8;
	setp.ne.s32 	%p14, %r198, 0;
	@%p14 bra 	$L__BB182_4;
	add.s32 	%r203, %r199, 3;
$L__BB182_30:
	and.b32  	%r28, %r9, 7;
	setp.eq.s32 	%p15, %r28, 0;
	@%p15 bra 	$L__BB182_59;
	and.b32  	%r29, %r9, 3;
	setp.lt.u32 	%p16, %r28, 4;
	@%p16 bra 	$L__BB182_45;
	cvt.u64.u32 	%rd79, %r204;
	mul.wide.u32 	%rd214, %r203, 8;
	add.s64 	%rd215, %rd2, %rd214;
	ld.global.u64 	%rd80, [%rd215];
	and.b64  	%rd216, %rd80, -4294967296;
	setp.ne.s64 	%p17, %rd216, 0;
	@%p17 bra 	$L__BB182_34;
	cvt.u32.u64 	%r116, %rd80;
	cvt.u32.u64 	%r117, %rd79;
	div.u32 	%r118, %r117, %r116;
	mul.lo.s32 	%r119, %r118, %r116;
	sub.s32 	%r120, %r117, %r119;
	cvt.u64.u32 	%rd290, %r118;
	cvt.u64.u32 	%rd291, %r120;
	bra.uni 	$L__BB182_35;
$L__BB182_34:
	div.s64 	%rd290, %rd79, %rd80;
	mul.lo.s64 	%rd217, %rd290, %rd80;
	sub.s64 	%rd291, %rd79, %rd217;
$L__BB182_35:
	mul.wide.u32 	%rd218, %r203, 8;
	add.s64 	%rd219, %rd1, %rd218;
	ld.global.u64 	%rd220, [%rd219];
	mad.lo.s64 	%rd87, %rd220, %rd291, %rd307;
	add.s32 	%r30, %r203, -1;
	and.b64  	%rd88, %rd290, 4294967295;
	mul.wide.u32 	%rd221, %r30, 8;
	add.s64 	%rd222, %rd2, %rd221;
	ld.global.u64 	%rd89, [%rd222];
	and.b64  	%rd223, %rd89, -4294967296;
	setp.ne.s64 	%p18, %rd223, 0;
	@%p18 bra 	$L__BB182_37;
	cvt.u32.u64 	%r121, %rd89;
	cvt.u32.u64 	%r122, %rd88;
	div.u32 	%r123, %r122, %r121;
	mul.lo.s32 	%r124, %r123, %r121;
	sub.s32 	%r125, %r122, %r124;
	cvt.u64.u32 	%rd292, %r123;
	cvt.u64.u32 	%rd293, %r125;
	bra.uni 	$L__BB182_38;
$L__BB182_37:
	div.s64 	%rd292, %rd88, %rd89;
	mul.lo.s64 	%rd224, %rd292, %rd89;
	sub.s64 	%rd293, %rd88, %rd224;
$L__BB182_38:
	mul.wide.u32 	%rd225, %r30, 8;
	add.s64 	%rd226, %rd1, %rd225;
	ld.global.u64 	%rd227, [%rd226];
	mad.lo.s64 	%rd96, %rd227, %rd293, %rd87;
	add.s32 	%r31, %r203, -2;
	and.b64  	%rd97, %rd292, 4294967295;
	mul.wide.u32 	%rd228, %r31, 8;
	add.s64 	%rd229, %rd2, %rd228;
	ld.global.u64 	%rd98, [%rd229];
	and.b64  	%rd230, %rd98, -4294967296;
	setp.ne.s64 	%p19, %rd230, 0;
	@%p19 bra 	$L__BB182_40;
	cvt.u32.u64 	%r126, %rd98;
	cvt.u32.u64 	%r127, %rd97;
	div.u32 	%r128, %r127, %r126;
	mul.lo.s32 	%r129, %r128, %r126;
	sub.s32 	%r130, %r127, %r129;
	cvt.u64.u32 	%rd294, %r128;
	cvt.u64.u32 	%rd295, %r130;
	bra.uni 	$L__BB182_41;
$L__BB182_40:
	div.s64 	%rd294, %rd97, %rd98;
	mul.lo.s64 	%rd231, %rd294, %rd98;
	sub.s64 	%rd295, %rd97, %rd231;
$L__BB182_41:
	mul.wide.u32 	%rd232, %r31, 8;
	add.s64 	%rd233, %rd1, %rd232;
	ld.global.u64 	%rd234, [%rd233];
	mad.lo.s64 	%rd105, %rd234, %rd295, %rd96;
	add.s32 	%r32, %r203, -3;
	and.b64  	%rd106, %rd294, 4294967295;
	mul.wide.u32 	%rd235, %r32, 8;
	add.s64 	%rd236, %rd2, %rd235;
	ld.global.u64 	%rd107, [%rd236];
	and.b64  	%rd237, %rd107, -4294967296;
	setp.ne.s64 	%p20, %rd237, 0;
	@%p20 bra 	$L__BB182_43;
	cvt.u32.u64 	%r131, %rd107;
	cvt.u32.u64 	%r132, %rd106;
	div.u32 	%r133, %r132, %r131;
	mul.lo.s32 	%r134, %r133, %r131;
	sub.s32 	%r135, %r132, %r134;
	cvt.u64.u32 	%rd296, %r133;
	cvt.u64.u32 	%rd297, %r135;
	bra.uni 	$L__BB182_44;
$L__BB182_43:
	div.s64 	%rd296, %rd106, %rd107;
	mul.lo.s64 	%rd238, %rd296, %rd107;
	sub.s64 	%rd297, %rd106, %rd238;
$L__BB182_44:
	mul.wide.u32 	%rd239, %r32, 8;
	add.s64 	%rd240, %rd1, %rd239;
	ld.global.u64 	%rd241, [%rd240];
	mad.lo.s64 	%rd307, %rd241, %rd297, %rd105;
	cvt.u32.u64 	%r204, %rd296;
	add.s32 	%r203, %r203, -4;
$L__BB182_45:
	setp.eq.s32 	%p21, %r29, 0;
	@%p21 bra 	$L__BB182_59;
	setp.eq.s32 	%p22, %r29, 1;
	@%p22 bra 	$L__BB182_54;
	cvt.u64.u32 	%rd117, %r204;
	mul.wide.u32 	%rd243, %r203, 8;
	add.s64 	%rd244, %rd2, %rd243;
	ld.global.u64 	%rd118, [%rd244];
	and.b64  	%rd245, %rd118, -4294967296;
	setp.ne.s64 	%p23, %rd245, 0;
	@%p23 bra 	$L__BB182_49;
	cvt.u32.u64 	%r136, %rd118;
	cvt.u32.u64 	%r137, %rd117;
	div.u32 	%r138, %r137, %r136;
	mul.lo.s32 	%r139, %r138, %r136;
	sub.s32 	%r140, %r137, %r139;
	cvt.u64.u32 	%rd300, %r138;
	cvt.u64.u32 	%rd301, %r140;
	bra.uni 	$L__BB182_50;
$L__BB182_49:
	div.s64 	%rd300, %rd117, %rd118;
	mul.lo.s64 	%rd246, %rd300, %rd118;
	sub.s64 	%rd301, %rd117, %rd246;
$L__BB182_50:
	add.s64 	%rd248, %rd1, %rd243;
	ld.global.u64 	%rd249, [%rd248];
	mad.lo.s64 	%rd125, %rd249, %rd301, %rd307;
	add.s32 	%r37, %r203, -1;
	and.b64  	%rd126, %rd300, 4294967295;
	mul.wide.u32 	%rd250, %r37, 8;
	add.s64 	%rd251, %rd2, %rd250;
	ld.global.u64 	%rd127, [%rd251];
	and.b64  	%rd252, %rd127, -4294967296;
	setp.ne.s64 	%p24, %rd252, 0;
	@%p24 bra 	$L__BB182_52;
	cvt.u32.u64 	%r141, %rd127;
	cvt.u32.u64 	%r142, %rd126;
	div.u32 	%r143, %r142, %r141;
	mul.lo.s32 	%r144, %r143, %r141;
	sub.s32 	%r145, %r142, %r144;
	cvt.u64.u32 	%rd302, %r143;
	cvt.u64.u32 	%rd303, %r145;
	bra.uni 	$L__BB182_53;
$L__BB182_52:
	div.s64 	%rd302, %rd126, %rd127;
	mul.lo.s64 	%rd253, %rd302, %rd127;
	sub.s64 	%rd303, %rd126, %rd253;
$L__BB182_53:
	add.s64 	%rd255, %rd1, %rd250;
	ld.global.u64 	%rd256, [%rd255];
	mad.lo.s64 	%rd307, %rd256, %rd303, %rd125;
	cvt.u32.u64 	%r204, %rd302;
	add.s32 	%r203, %r203, -2;
$L__BB182_54:
	and.b32  	%r146, %r9, 1;
	setp.eq.b32 	%p25, %r146, 1;
	not.pred 	%p26, %p25;
	@%p26 bra 	$L__BB182_59;
	cvt.u64.u32 	%rd137, %r204;
	mul.wide.u32 	%rd257, %r203, 8;
	add.s64 	%rd258, %rd2, %rd257;
	ld.global.u64 	%rd138, [%rd258];
	and.b64  	%rd259, %rd138, -4294967296;
	setp.ne.s64 	%p27, %rd259, 0;
	@%p27 bra 	$L__BB182_57;
	cvt.u32.u64 	%r147, %rd138;
	cvt.u32.u64 	%r148, %rd137;
	rem.u32 	%r149, %r148, %r147;
	cvt.u64.u32 	%rd306, %r149;
	bra.uni 	$L__BB182_58;
$L__BB182_57:
	rem.s64 	%rd306, %rd137, %rd138;
$L__BB182_58:
	add.s64 	%rd261, %rd1, %rd257;
	ld.global.u64 	%rd262, [%rd261];
	mad.lo.s64 	%rd307, %rd262, %rd306, %rd307;
$L__BB182_59:
	cvta.to.global.u64 	%rd263, %rd145;
	shl.b64 	%rd264, %rd307, 2;
	add.s64 	%rd265, %rd263, %rd264;
	ld.global.f32 	%f24, [%rd265];
	abs.f32 	%f1, %f24;
	abs.f32 	%f2, %f1;
	setp.lt.f32 	%p28, %f2, 0f00800000;
	mul.f32 	%f25, %f2, 0f4B800000;
	selp.f32 	%f26, %f25, %f2, %p28;
	selp.f32 	%f27, 0fC1C00000, 0f00000000, %p28;
	mov.b32 	%r150, %f26;
	add.s32 	%r151, %r150, -1060439283;
	and.b32  	%r152, %r151, -8388608;
	sub.s32 	%r153, %r150, %r152;
	mov.b32 	%f28, %r153;
	cvt.rn.f32.s32 	%f29, %r152;
	fma.rn.f32 	%f30, %f29, 0f34000000, %f27;
	add.f32 	%f31, %f28, 0fBF800000;
	add.f32 	%f32, %f28, 0f3F800000;
	rcp.approx.ftz.f32 	%f33, %f32;
	add.f32 	%f34, %f31, %f31;
	mul.f32 	%f35, %f34, %f33;
	mul.f32 	%f36, %f35, %f35;
	sub.f32 	%f37, %f31, %f35;
	add.f32 	%f38, %f37, %f37;
	neg.f32 	%f39, %f35;
	fma.rn.f32 	%f40, %f39, %f31, %f38;
	mul.rn.f32 	%f41, %f33, %f40;
	fma.rn.f32 	%f42, %f36, 0f3A2C32E4, 0f3B52E7DB;
	fma.rn.f32 	%f43, %f42, %f36, 0f3C93BB73;
	fma.rn.f32 	%f44, %f43, %f36, 0f3DF6384F;
	mul.rn.f32 	%f45, %f44, %f36;
	fma.rn.f32 	%f46, %f35, 0f3FB8AA3B, %f30;
	sub.f32 	%f47, %f30, %f46;
	fma.rn.f32 	%f48, %f35, 0f3FB8AA3B, %f47;
	fma.rn.f32 	%f49, %f41, 0f3FB8AA3B, %f48;
	fma.rn.f32 	%f50, %f35, 0f32A55E34, %f49;
	mul.f32 	%f51, %f45, 0f40400000;
	fma.rn.f32 	%f52, %f51, %f41, %f50;
	fma.rn.f32 	%f53, %f45, %f35, %f52;
	add.rn.f32 	%f54, %f46, %f53;
	neg.f32 	%f55, %f46;
	add.rn.f32 	%f56, %f54, %f55;
	neg.f32 	%f57, %f56;
	add.rn.f32 	%f58, %f53, %f57;
	mov.f32 	%f59, 0f40400000;
	mul.rn.f32 	%f60, %f54, %f59;
	neg.f32 	%f61, %f60;
	fma.rn.f32 	%f62, %f54, 0f40400000, %f61;
	fma.rn.f32 	%f63, %f58, 0f40400000, %f62;
	cvt.rni.f32.f32 	%f64, %f60;
	sub.f32 	%f65, %f60, %f64;
	add.f32 	%f66, %f65, %f63;
	fma.rn.f32 	%f67, %f66, 0f391FCB8E, 0f3AAF85ED;
	fma.rn.f32 	%f68, %f67, %f66, 0f3C1D9856;
	fma.rn.f32 	%f69, %f68, %f66, 0f3D6357BB;
	fma.rn.f32 	%f70, %f69, %f66, 0f3E75FDEC;
	fma.rn.f32 	%f71, %f70, %f66, 0f3F317218;
	fma.rn.f32 	%f72, %f71, %f66, 0f3F800000;
	cvt.rzi.s32.f32 	%r154, %f64;
	setp.gt.f32 	%p29, %f64, 0f00000000;
	selp.b32 	%r155, 0, -2097152000, %p29;
	add.s32 	%r156, %r155, 2130706432;
	mov.b32 	%f73, %r156;
	mul.f32 	%f74, %f72, %f73;
	shl.b32 	%r157, %r154, 23;
	sub.s32 	%r158, %r157, %r155;
	mov.b32 	%f75, %r158;
	mul.f32 	%f76, %f74, %f75;
	abs.f32 	%f77, %f60;
	setp.gt.f32 	%p30, %f77, 0f43180000;
	setp.lt.f32 	%p31, %f60, 0f00000000;
	selp.f32 	%f78, 0f00000000, 0f7F800000, %p31;
	selp.f32 	%f3, %f78, %f76, %p30;
	setp.eq.f32 	%p32, %f1, 0f3F800000;
	mov.f32 	%f109, 0f3F800000;
	@%p32 bra 	$L__BB182_66;
	setp.num.f32 	%p33, %f2, %f2;
	@%p33 bra 	$L__BB182_62;
	mov.f32 	%f79, 0f40400000;
	add.rn.f32 	%f109, %f1, %f79;
	bra.uni 	$L__BB182_66;
$L__BB182_62:
	setp.neu.f32 	%p34, %f1, 0f00000000;
	setp.neu.f32 	%p35, %f2, 0f7F800000;
	and.pred  	%p36, %p34, %p35;
	@%p36 bra 	$L__BB182_64;
	add.f32 	%f109, %f1, %f1;
	bra.uni 	$L__BB182_66;
$L__BB182_64:
	setp.geu.f32 	%p37, %f1, 0f00000000;
	mov.f32 	%f109, %f3;
	@%p37 bra 	$L__BB182_66;
	neg.f32 	%f109, %f3;
$L__BB182_66:
	st.shared.f32 	[%r7], %f109;
	bar.sync 	0;
	setp.ne.s32 	%p38, %r1, 0;
	@%p38 bra 	$L__BB182_83;
	setp.gt.u32 	%p39, %r5, 1;
	@%p39 bra 	$L__BB182_69;
	shl.b32 	%r159, %r3, 2;
	mov.u32 	%r160, reducel3sdata_f32;
	add.s32 	%r161, %r160, %r159;
	ld.shared.f32 	%f117, [%r161];
	bra.uni 	$L__BB182_82;
$L__BB182_69:
	shl.b32 	%r163, %r3, 2;
	mov.u32 	%r164, reducel3sdata_f32;
	add.s32 	%r42, %r164, %r163;
	ld.shared.f32 	%f117, [%r42];
	add.s32 	%r43, %r5, -1;
	add.s32 	%r165, %r5, -2;
	and.b32  	%r44, %r43, 7;
	setp.lt.u32 	%p40, %r165, 7;
	mov.b32 	%r212, 1;
	@%p40 bra 	$L__BB182_73;
	and.b32  	%r168, %r43, -8;
	neg.s32 	%r209, %r168;
	shl.b32 	%r46, %r2, 2;
	add.s32 	%r170, %r163, %r46;
	add.s32 	%r207, %r164, %r170;
	shl.b32 	%r48, %r2, 5;
	mov.b32 	%r210, 1;
	mov.b32 	%r208, 0;
$L__BB182_71:
	.pragma "nounroll";
	mul.lo.s32 	%r172, %r210, %r2;
	shl.b32 	%r173, %r172, 2;
	add.s32 	%r174, %r42, %r173;
	ld.shared.f32 	%f81, [%r207];
	add.f32 	%f82, %f117, %f81;
	add.s32 	%r175, %r174, %r46;
	ld.shared.f32 	%f83, [%r175];
	add.f32 	%f84, %f82, %f83;
	add.s32 	%r176, %r175, %r46;
	ld.shared.f32 	%f85, [%r176];
	add.f32 	%f86, %f84, %f85;
	add.s32 	%r177, %r176, %r46;
	ld.shared.f32 	%f87, [%r177];
	add.f32 	%f88, %f86, %f87;
	add.s32 	%r178, %r177, %r46;
	ld.shared.f32 	%f89, [%r178];
	add.f32 	%f90, %f88, %f89;
	add.s32 	%r179, %r178, %r46;
	ld.shared.f32 	%f91, [%r179];
	add.f32 	%f92, %f90, %f91;
	add.s32 	%r180, %r179, %r46;
	ld.shared.f32 	%f93, [%r180];
	add.f32 	%f94, %f92, %f93;
	add.s32 	%r181, %r180, %r46;
	ld.shared.f32 	%f95, [%r181];
	add.f32 	%f117, %f94, %f95;
	add.s32 	%r210, %r210, 8;
	add.s32 	%r209, %r209, 8;
	add.s32 	%r208, %r208, 8;
	add.s32 	%r207, %r207, %r48;
	setp.ne.s32 	%p41, %r209, 0;
	@%p41 bra 	$L__BB182_71;
	add.s32 	%r212, %r208, 1;
$L__BB182_73:
	setp.eq.s32 	%p42, %r44, 0;
	@%p42 bra 	$L__BB182_81;
	and.b32  	%r59, %r43, 3;
	setp.lt.u32 	%p43, %r44, 4;
	@%p43 bra 	$L__BB182_76;
	mul.lo.s32 	%r182, %r212, %r2;
	shl.b32 	%r183, %r182, 2;
	add.s32 	%r184, %r42, %r183;
	ld.shared.f32 	%f97, [%r184];
	add.f32 	%f98, %f117, %f97;
	shl.b32 	%r185, %r2, 2;
	add.s32 	%r186, %r184, %r185;
	ld.shared.f32 	%f99, [%r186];
	add.f32 	%f100, %f98, %f99;
	add.s32 	%r187, %r186, %r185;
	ld.shared.f32 	%f101, [%r187];
	add.f32 	%f102, %f100, %f101;
	add.s32 	%r188, %r187, %r185;
	ld.shared.f32 	%f103, [%r188];
	add.f32 	%f117, %f102, %f103;
	add.s32 	%r212, %r212, 4;
$L__BB182_76:
	setp.eq.s32 	%p44, %r59, 0;
	@%p44 bra 	$L__BB182_81;
	setp.eq.s32 	%p45, %r59, 1;
	@%p45 bra 	$L__BB182_79;
	mul.lo.s32 	%r189, %r212, %r2;
	shl.b32 	%r190, %r189, 2;
	add.s32 	%r191, %r42, %r190;
	ld.shared.f32 	%f105, [%r191];
	add.f32 	%f106, %f117, %f105;
	shl.b32 	%r192, %r2, 2;
	add.s32 	%r193, %r191, %r192;
	ld.shared.f32 	%f107, [%r193];
	add.f32 	%f117, %f106, %f107;
	add.s32 	%r212, %r212, 2;
$L__BB182_79:
	and.b32  	%r194, %r43, 1;
	setp.eq.b32 	%p46, %r194, 1;
	not.pred 	%p47, %p46;
	@%p47 bra 	$L__BB182_81;
	mul.lo.s32 	%r195, %r212, %r2;
	shl.b32 	%r196, %r195, 2;
	add.s32 	%r197, %r42, %r196;
	ld.shared.f32 	%f108, [%r197];
	add.f32 	%f117, %f117, %f108;
$L__BB182_81:
	st.shared.f32 	[%r42], %f117;
$L__BB182_82:
	cvt.u64.u32 	%rd266, %r4;
	mad.lo.s64 	%rd267, %rd147, %rd266, %rd3;
	cvta.to.global.u64 	%rd268, %rd144;
	shl.b64 	%rd269, %rd267, 2;
	add.s64 	%rd270, %rd268, %rd269;
	st.global.f32 	[%rd270], %f117;
$L__BB182_83:
	ret;

}
	// .globl	contiguous_reducel333_f32
.visible .entry contiguous_reducel333_f32(
	.param .u64 .ptr .align 1 contiguous_reducel333_f32_param_0,
	.param .u64 .ptr .align 1 contiguous_reducel333_f32_param_1,
	.param .u64 contiguous_reducel333_f32_param_2,
	.param .u64 contiguous_reducel333_f32_param_3,
	.param .u64 contiguous_reducel333_f32_param_4
)
{
	.reg .pred 	%p<14>;
	.reg .b32 	%r<86>;
	.reg .b32 	%f<55>;
	.reg .b64 	%rd<16>;

	ld.param.u64 	%rd2, [contiguous_reducel333_f32_param_0];
	ld.param.u64 	%rd3, [contiguous_reducel333_f32_param_1];
	ld.param.u64 	%rd4, [contiguous_reducel333_f32_param_3];
	ld.param.u64 	%rd5, [contiguous_reducel333_f32_param_4];
	mov.u32 	%r1, %tid.y;
	mov.u32 	%r2, %ntid.x;
	mov.u32 	%r3, %tid.x;
	mad.lo.s32 	%r30, %r1, %r2, %r3;
	mov.u32 	%r31, %ctaid.x;
	mad.lo.s32 	%r32, %r31, %r2, %r3;
	mov.u32 	%r4, %ctaid.y;
	mov.u32 	%r5, %ntid.y;
	mad.lo.s32 	%r33, %r4, %r5, %r1;
	shl.b32 	%r34, %r30, 2;
	mov.u32 	%r35, reducel3sdata_f32;
	add.s32 	%r7, %r35, %r34;
	mov.b32 	%r36, 0;
	st.shared.u32 	[%r7], %r36;
	cvt.u64.u32 	%rd1, %r32;
	setp.le.u64 	%p1, %rd4, %rd1;
	cvt.u64.u32 	%rd7, %r33;
	setp.le.u64 	%p2, %rd5, %rd7;
	or.pred  	%p3, %p1, %p2;
	@%p3 bra 	$L__BB183_18;
	cvt.u32.u64 	%r37, %rd1;
	cvta.to.global.u64 	%rd8, %rd3;
	cvt.u32.u64 	%r38, %rd4;
	mad.lo.s32 	%r39, %r33, %r38, %r37;
	mul.wide.u32 	%rd9, %r39, 4;
	add.s64 	%rd10, %rd8, %rd9;
	ld.global.f32 	%f16, [%rd10];
	st.shared.f32 	[%r7], %f16;
	bar.sync 	0;
	setp.ne.s32 	%p4, %r1, 0;
	@%p4 bra 	$L__BB183_18;
	setp.gt.u32 	%p5, %r5, 1;
	@%p5 bra 	$L__BB183_4;
	shl.b32 	%r40, %r3, 2;
	add.s32 	%r42, %r35, %r40;
	ld.shared.f32 	%f53, [%r42];
	bra.uni 	$L__BB183_17;
$L__BB183_4:
	shl.b32 	%r44, %r3, 2;
	add.s32 	%r8, %r35, %r44;
	ld.shared.f32 	%f53, [%r8];
	add.s32 	%r9, %r5, -1;
	add.s32 	%r46, %r5, -2;
	and.b32  	%r10, %r9, 7;
	setp.lt.u32 	%p6, %r46, 7;
	mov.b32 	%r84, 1;
	@%p6 bra 	$L__BB183_8;
	and.b32  	%r49, %r9, -8;
	neg.s32 	%r81, %r49;
	shl.b32 	%r12, %r2, 2;
	add.s32 	%r51, %r44, %r12;
	add.s32 	%r79, %r35, %r51;
	shl.b32 	%r14, %r2, 5;
	mov.b32 	%r82, 1;
	mov.b32 	%r80, 0;
$L__BB183_6:
	.pragma "nounroll";
	mul.lo.s32 	%r53, %r82, %r2;
	shl.b32 	%r54, %r53, 2;
	add.s32 	%r55, %r8, %r54;
	ld.shared.f32 	%f18, [%r79];
	add.f32 	%f19, %f53, %f18;
	add.s32 	%r56, %r55, %r12;
	ld.shared.f32 	%f20, [%r56];
	add.f32 	%f21, %f19, %f20;
	add.s32 	%r57, %r56, %r12;
	ld.shared.f32 	%f22, [%r57];
	add.f32 	%f23, %f21, %f22;
	add.s32 	%r58, %r57, %r12;
	ld.shared.f32 	%f24, [%r58];
	add.f32 	%f25, %f23, %f24;
	add.s32 	%r59, %r58, %r12;
	ld.shared.f32 	%f26, [%r59];
	add.f32 	%f27, %f25, %f26;
	add.s32 	%r60, %r59, %r12;
	ld.shared.f32 	%f28, [%r60];
	add.f32 	%f29, %f27, %f28;
	add.s32 	%r61, %r60, %r12;
	ld.shared.f32 	%f30, [%r61];
	add.f32 	%f31, %f29, %f30;
	add.s32 	%r62, %r61, %r12;
	ld.shared.f32 	%f32, [%r62];
	add.f32 	%f53, %f31, %f32;
	add.s32 	%r82, %r82, 8;
	add.s32 	%r81, %r81, 8;
	add.s32 	%r80, %r80, 8;
	add.s32 	%r79, %r79, %r14;
	setp.ne.s32 	%p7, %r81, 0;
	@%p7 bra 	$L__BB183_6;
	add.s32 	%r84, %r80, 1;
$L__BB183_8:
	setp.eq.s32 	%p8, %r10, 0;
	@%p8 bra 	$L__BB183_16;
	and.b32  	%r25, %r9, 3;
	setp.lt.u32 	%p9, %r10, 4;
	@%p9 bra 	$L__BB183_11;
	mul.lo.s32 	%r63, %r84, %r2;
	shl.b32 	%r64, %r63, 2;
	add.s32 	%r65, %r8, %r64;
	ld.shared.f32 	%f34, [%r65];
	add.f32 	%f35, %f53, %f34;
	shl.b32 	%r66, %r2, 2;
	add.s32 	%r67, %r65, %r66;
	ld.shared.f32 	%f36, [%r67];
	add.f32 	%f37, %f35, %f36;
	add.s32 	%r68, %r67, %r66;
	ld.shared.f32 	%f38, [%r68];
	add.f32 	%f39, %f37, %f38;
	add.s32 	%r69, %r68, %r66;
	ld.shared.f32 	%f40, [%r69];
	add.f32 	%f53, %f39, %f40;
	add.s32 	%r84, %r84, 4;
$L__BB183_11:
	setp.eq.s32 	%p10, %r25, 0;
	@%p10 bra 	$L__BB183_16;
	setp.eq.s32 	%p11, %r25, 1;
	@%p11 bra 	$L__BB183_14;
	mul.lo.s32 	%r70, %r84, %r2;
	shl.b32 	%r71, %r70, 2;
	add.s32 	%r72, %r8, %r71;
	ld.shared.f32 	%f42, [%r72];
	add.f32 	%f43, %f53, %f42;
	shl.b32 	%r73, %r2, 2;
	add.s32 	%r74, %r72, %r73;
	ld.shared.f32 	%f44, [%r74];
	add.f32 	%f53, %f43, %f44;
	add.s32 	%r84, %r84, 2;
$L__BB183_14:
	and.b32  	%r75, %r9, 1;
	setp.eq.b32 	%p12, %r75, 1;
	not.pred 	%p13, %p12;
	@%p13 bra 	$L__BB183_16;
	mul.lo.s32 	%r76, %r84, %r2;
	shl.b32 	%r77, %r76, 2;
	add.s32 	%r78, %r8, %r77;
	ld.shared.f32 	%f45, [%r78];
	add.f32 	%f53, %f53, %f45;
$L__BB183_16:
	st.shared.f32 	[%r8], %f53;
$L__BB183_17:
	cvt.u64.u32 	%rd11, %r4;
	mad.lo.s64 	%rd12, %rd4, %rd11, %rd1;
	cvta.to.global.u64 	%rd13, %rd2;
	shl.b64 	%rd14, %rd12, 2;
	add.s64 	%rd15, %rd13, %rd14;
	st.global.f32 	[%rd15], %f53;
$L__BB183_18:
	ret;

}
	// .globl	contiguous_reducel3_f64
.visible .entry contiguous_reducel3_f64(
	.param .u64 .ptr .align 1 contiguous_reducel3_f64_param_0,
	.param .u64 .ptr .align 1 contiguous_reducel3_f64_param_1,
	.param .u64 contiguous_reducel3_f64_param_2
)
{
	.reg .pred 	%p<47>;
	.reg .b32 	%r<68>;
	.reg .b64 	%rd<17>;
	.reg .b64 	%fd<77>;

	ld.param.u64 	%rd4, [contiguous_reducel3_f64_param_0];
	ld.param.u64 	%rd6, [contiguous_reducel3_f64_param_1];
	ld.param.u64 	%rd5, [contiguous_reducel3_f64_param_2];
	cvta.to.global.u64 	%rd1, %rd6;
	mov.u32 	%r1, %tid.x;
	mov.u32 	%r2, %ctaid.x;
	mov.u32 	%r67, %ntid.x;
	mul.lo.s32 	%r15, %r2, %r67;
	shl.b32 	%r16, %r15, 1;
	add.s32 	%r4, %r16, %r1;
	shl.b32 	%r17, %r1, 3;
	mov.u32 	%r18, reducel3sdata_f64;
	add.s32 	%r5, %r18, %r17;
	mov.b64 	%rd7, 0;
	st.shared.u64 	[%r5], %rd7;
	add.s32 	%r19, %r4, %r67;
	cvt.u64.u32 	%rd2, %r19;
	setp.le.u64 	%p1, %rd5, %rd2;
	@%p1 bra 	$L__BB184_16;
	mul.wide.u32 	%rd10, %r4, 8;
	add.s64 	%rd11, %rd1, %rd10;
	ld.global.f64 	%fd1, [%rd11];
	abs.f64 	%fd2, %fd1;
	{
	.reg .b32 %temp; 
	mov.b64 	{%temp, %r6}, %fd2;
	}
	mov.f64 	%fd34, 0d4008000000000000;
	{
	.reg .b32 %temp; 
	mov.b64 	{%temp, %r35}, %fd34;
	}
	and.b32  	%r8, %r35, 2146435072;
	setp.eq.s32 	%p16, %r8, 1073741824;
	{ // callseq 21, 0
	.param .b64 param0;
	st.param.f64 	[param0], %fd2;
	.param .b64 retval0;
	call.uni (retval0), 
	__internal_accurate_pow, 
	(
	param0
	);
	ld.param.f64 	%fd35, [retval0];
	} // callseq 21
	setp.lt.s32 	%p17, %r6, 0;
	neg.f64 	%fd37, %fd35;
	selp.f64 	%fd38, %fd37, %fd35, %p16;
	selp.f64 	%fd72, %fd38, %fd35, %p17;
	setp.neu.f64 	%p18, %fd1, 0d0000000000000000;
	@%p18 bra 	$L__BB184_3;
	setp.eq.s32 	%p19, %r8, 1073741824;
	selp.b32 	%r36, %r6, 0, %p19;
	setp.lt.s32 	%p20, %r35, 0;
	or.b32  	%r37, %r36, 2146435072;
	selp.b32 	%r38, %r37, %r36, %p20;
	mov.b32 	%r39, 0;
	mov.b64 	%fd72, {%r39, %r38};
$L__BB184_3:
	add.f64 	%fd39, %fd2, 0d4008000000000000;
	{
	.reg .b32 %temp; 
	mov.b64 	{%temp, %r40}, %fd39;
	}
	and.b32  	%r41, %r40, 2146435072;
	setp.ne.s32 	%p21, %r41, 2146435072;
	@%p21 bra 	$L__BB184_8;
	setp.num.f64 	%p22, %fd1, %fd1;
	@%p22 bra 	$L__BB184_6;
	mov.f64 	%fd40, 0d4008000000000000;
	add.rn.f64 	%fd72, %fd2, %fd40;
	bra.uni 	$L__BB184_8;
$L__BB184_6:
	setp.neu.f64 	%p23, %fd2, 0d7FF0000000000000;
	@%p23 bra 	$L__BB184_8;
	setp.lt.s32 	%p24, %r6, 0;
	setp.eq.s32 	%p25, %r8, 1073741824;
	setp.lt.s32 	%p26, %r35, 0;
	selp.b32 	%r43, 0, 2146435072, %p26;
	and.b32  	%r44, %r35, 2147483647;
	setp.ne.s32 	%p27, %r44, 1071644672;
	or.b32  	%r45, %r43, -2147483648;
	selp.b32 	%r46, %r45, %r43, %p27;
	selp.b32 	%r47, %r46, %r43, %p25;
	selp.b32 	%r48, %r47, %r43, %p24;
	mov.b32 	%r49, 0;
	mov.b64 	%fd72, {%r49, %r48};
$L__BB184_8:
	setp.eq.s32 	%p28, %r8, 1073741824;
	setp.eq.f64 	%p29, %fd2, 0d3FF0000000000000;
	selp.f64 	%fd9, 0d3FF0000000000000, %fd72, %p29;
	shl.b64 	%rd12, %rd2, 3;
	add.s64 	%rd13, %rd1, %rd12;
	ld.global.f64 	%fd10, [%rd13];
	abs.f64 	%fd11, %fd10;
	{
	.reg .b32 %temp; 
	mov.b64 	{%temp, %r9}, %fd11;
	}
	{ // callseq 22, 0
	.param .b64 param0;
	st.param.f64 	[param0], %fd11;
	.param .b64 retval0;
	call.uni (retval0), 
	__internal_accurate_pow, 
	(
	param0
	);
	ld.param.f64 	%fd41, [retval0];
	} // callseq 22
	setp.lt.s32 	%p30, %r9, 0;
	neg.f64 	%fd43, %fd41;
	selp.f64 	%fd44, %fd43, %fd41, %p28;
	selp.f64 	%fd74, %fd44, %fd41, %p30;
	setp.neu.f64 	%p31, %fd10, 0d0000000000000000;
	@%p31 bra 	$L__BB184_10;
	setp.eq.s32 	%p32, %r8, 1073741824;
	selp.b32 	%r51, %r9, 0, %p32;
	setp.lt.s32 	%p33, %r35, 0;
	or.b32  	%r52, %r51, 2146435072;
	selp.b32 	%r53, %r52, %r51, %p33;
	mov.b32 	%r54, 0;
	mov.b64 	%fd74, {%r54, %r53};
$L__BB184_10:
	add.f64 	%fd45, %fd11, 0d4008000000000000;
	{
	.reg .b32 %temp; 
	mov.b64 	{%temp, %r55}, %fd45;
	}
	and.b32  	%r56, %r55, 2146435072;
	setp.ne.s32 	%p34, %r56, 2146435072;
	@%p34 bra 	$L__BB184_15;
	setp.num.f64 	%p35, %fd10, %fd10;
	@%p35 bra 	$L__BB184_13;
	mov.f64 	%fd46, 0d4008000000000000;
	add.rn.f64 	%fd74, %fd11, %fd46;
	bra.uni 	$L__BB184_15;
$L__BB184_13:
	setp.neu.f64 	%p36, %fd11, 0d7FF0000000000000;
	@%p36 bra 	$L__BB184_15;
	setp.lt.s32 	%p37, %r9, 0;
	setp.eq.s32 	%p38, %r8, 1073741824;
	setp.lt.s32 	%p39, %r35, 0;
	selp.b32 	%r58, 0, 2146435072, %p39;
	and.b32  	%r59, %r35, 2147483647;
	setp.ne.s32 	%p40, %r59, 1071644672;
	or.b32  	%r60, %r58, -2147483648;
	selp.b32 	%r61, %r60, %r58, %p40;
	selp.b32 	%r62, %r61, %r58, %p38;
	selp.b32 	%r63, %r62, %r58, %p37;
	mov.b32 	%r64, 0;
	mov.b64 	%fd74, {%r64, %r63};
$L__BB184_15:
	setp.eq.f64 	%p41, %fd11, 0d3FF0000000000000;
	selp.f64 	%fd47, 0d3FF0000000000000, %fd74, %p41;
	add.f64 	%fd48, %fd9, %fd47;
	st.shared.f64 	[%r5], %fd48;
	bra.uni 	$L__BB184_25;
$L__BB184_16:
	cvt.u64.u32 	%rd3, %r4;
	setp.le.u64 	%p2, %rd5, %rd3;
	@%p2 bra 	$L__BB184_25;
	shl.b64 	%rd8, %rd3, 3;
	add.s64 	%rd9, %rd1, %rd8;
	ld.global.f64 	%fd18, [%rd9];
	abs.f64 	%fd19, %fd18;
	{
	.reg .b32 %temp; 
	mov.b64 	{%temp, %r10}, %fd19;
	}
	mov.f64 	%fd26, 0d4008000000000000;
	{
	.reg .b32 %temp; 
	mov.b64 	{%temp, %r20}, %fd26;
	}
	and.b32  	%r12, %r20, 2146435072;
	setp.eq.s32 	%p3, %r12, 1073741824;
	{ // callseq 20, 0
	.param .b64 param0;
	st.param.f64 	[param0], %fd19;
	.param .b64 retval0;
	call.uni (retval0), 
	__internal_accurate_pow, 
	(
	param0
	);
	ld.param.f64 	%fd27, [retval0];
	} // callseq 20
	setp.lt.s32 	%p4, %r10, 0;
	neg.f64 	%fd29, %fd27;
	selp.f64 	%fd30, %fd29, %fd27, %p3;
	selp.f64 	%fd76, %fd30, %fd27, %p4;
	setp.neu.f64 	%p5, %fd18, 0d0000000000000000;
	@%p5 bra 	$L__BB184_19;
	setp.eq.s32 	%p6, %r12, 1073741824;
	selp.b32 	%r21, %r10, 0, %p6;
	setp.lt.s32 	%p7, %r20, 0;
	or.b32  	%r22, %r21, 2146435072;
	selp.b32 	%r23, %r22, %r21, %p7;
	mov.b32 	%r24, 0;
	mov.b64 	%fd76, {%r24, %r23};
$L__BB184_19:
	add.f64 	%fd31, %fd19, 0d4008000000000000;
	{
	.reg .b32 %temp; 
	mov.b64 	{%temp, %r25}, %fd31;
	}
	and.b32  	%r26, %r25, 2146435072;
	setp.ne.s32 	%p8, %r26, 2146435072;
	@%p8 bra 	$L__BB184_24;
	setp.num.f64 	%p9, %fd18, %fd18;
	@%p9 bra 	$L__BB184_22;
	mov.f64 	%fd32, 0d4008000000000000;
	add.rn.f64 	%fd76, %fd19, %fd32;
	bra.uni 	$L__BB184_24;
$L__BB184_22:
	setp.neu.f64 	%p10, %fd19, 0d7FF0000000000000;
	@%p10 bra 	$L__BB184_24;
	setp.lt.s32 	%p11, %r10, 0;
	setp.eq.s32 	%p12, %r12, 1073741824;
	setp.lt.s32 	%p13, %r20, 0;
	selp.b32 	%r28, 0, 2146435072, %p13;
	and.b32  	%r29, %r20, 2147483647;
	setp.ne.s32 	%p14, %r29, 1071644672;
	or.b32  	%r30, %r28, -2147483648;
	selp.b32 	%r31, %r30, %r28, %p14;
	selp.b32 	%r32, %r31, %r28, %p12;
	selp.b32 	%r33, %r32, %r28, %p11;
	mov.b32 	%r34, 0;
	mov.b64 	%fd76, {%r34, %r33};
$L__BB184_24:
	setp.eq.f64 	%p15, %fd19, 0d3FF0000000000000;
	selp.f64 	%fd33, 0d3FF0000000000000, %fd76, %p15;
	st.shared.f64 	[%r5], %fd33;
$L__BB184_25:
	bar.sync 	0;
	setp.lt.u32 	%p42, %r67, 66;
	@%p42 bra 	$L__BB184_29;
$L__BB184_26:
	shr.u32 	%r14, %r67, 1;
	setp.ge.u32 	%p43, %r1, %r14;
	@%p43 bra 	$L__BB184_28;
	ld.shared.f64 	%fd49, [%r5];
	shl.b32 	%r65, %r14, 3;
	add.s32 	%r66, %r5, %r65;
	ld.shared.f64 	%fd50, [%r66];
	add.f64 	%fd51, %fd49, %fd50;
	st.shared.f64 	[%r5], %fd51;
$L__BB184_28:
	bar.sync 	0;
	setp.gt.u32 	%p44, %r67, 131;
	mov.u32 	%r67, %r14;
	@%p44 bra 	$L__BB184_26;
$L__BB184_29:
	setp.gt.u32 	%p45, %r1, 31;
	@%p45 bra 	$L__BB184_32;
	ld.volatile.shared.f64 	%fd52, [%r5];
	ld.volatile.shared.f64 	%fd53, [%r5+256];
	add.f64 	%fd54, %fd52, %fd53;
	st.volatile.shared.f64 	[%r5], %fd54;
	ld.volatile.shared.f64 	%fd55, [%r5];
	ld.volatile.shared.f64 	%fd56, [%r5+128];
	add.f64 	%fd57, %fd55, %fd56;
	st.volatile.shared.f64 	[%r5], %fd57;
	ld.volatile.shared.f64 	%fd58, [%r5];
	ld.volatile.shared.f64 	%fd59, [%r5+64];
	add.f64 	%fd60, %fd58, %fd59;
	st.volatile.shared.f64 	[%r5], %fd60;
	ld.volatile.shared.f64 	%fd61, [%r5];
	ld.volatile.shared.f64 	%fd62, [%r5+32];
	add.f64 	%fd63, %fd61, %fd62;
	st.volatile.shared.f64 	[%r5], %fd63;
	ld.volatile.shared.f64 	%fd64, [%r5];
	ld.volatile.shared.f64 	%fd65, [%r5+16];
	add.f64 	%fd66, %fd64, %fd65;
	st.volatile.shared.f64 	[%r5], %fd66;
	ld.volatile.shared.f64 	%fd67, [%r5];
	ld.volatile.shared.f64 	%fd68, [%r5+8];
	add.f64 	%fd69, %fd67, %fd68;
	st.volatile.shared.f64 	[%r5], %fd69;
	setp.ne.s32 	%p46, %r1, 0;
	@%p46 bra 	$L__BB184_32;
	ld.shared.f64 	%fd70, [reducel3sdata_f64];
	cvta.to.global.u64 	%rd14, %rd4;
	mul.wide.u32 	%rd15, %r2, 8;
	add.s64 	%rd16, %rd14, %rd15;
	st.global.f64 	[%rd16], %fd70;
$L__BB184_32:
	ret;

}
	// .globl	contiguous_cumulate_reducel3_f64
.visible .entry contiguous_cumulate_reducel3_f64(
	.param .u64 .ptr .align 1 contiguous_cumulate_reducel3_f64_param_0,
	.param .u64 .ptr .align 1 contiguous_cumulate_reducel3_f64_param_1,
	.param .u64 contiguous_cumulate_reducel3_f64_param_2
)
{
	.reg .pred 	%p<8>;
	.reg .b32 	%r<16>;
	.reg .b64 	%rd<17>;
	.reg .b64 	%fd<27>;

	ld.param.u64 	%rd4, [contiguous_cumulate_reducel3_f64_param_0];
	ld.param.u64 	%rd6, [contiguous_cumulate_reducel3_f64_param_1];
	ld.param.u64 	%rd5, [contiguous_cumulate_reducel3_f64_param_2];
	cvta.to.global.u64 	%rd1, %rd6;
	mov.u32 	%r1, %tid.x;
	mov.u32 	%r2, %ctaid.x;
	mov.u32 	%r15, %ntid.x;
	mul.lo.s32 	%r8, %r2, %r15;
	shl.b32 	%r9, %r8, 1;
	add.s32 	%r4, %r9, %r1;
	shl.b32 	%r10, %r1, 3;
	mov.u32 	%r11, reducel3sdata_f64;
	add.s32 	%r5, %r11, %r10;
	mov.b64 	%rd7, 0;
	st.shared.u64 	[%r5], %rd7;
	add.s32 	%r12, %r4, %r15;
	cvt.u64.u32 	%rd2, %r12;
	setp.le.u64 	%p1, %rd5, %rd2;
	@%p1 bra 	$L__BB185_2;
	mul.wide.u32 	%rd10, %r4, 8;
	add.s64 	%rd11, %rd1, %rd10;
	ld.global.f64 	%fd2, [%rd11];
	shl.b64 	%rd12, %rd2, 3;
	add.s64 	%rd13, %rd1, %rd12;
	ld.global.f64 	%fd3, [%rd13];
	add.f64 	%fd4, %fd2, %fd3;
	st.shared.f64 	[%r5], %fd4;
	bra.uni 	$L__BB185_4;
$L__BB185_2:
	cvt.u64.u32 	%rd3, %r4;
	setp.le.u64 	%p2, %rd5, %rd3;
	@%p2 bra 	$L__BB185_4;
	shl.b64 	%rd8, %rd3, 3;
	add.s64 	%rd9, %rd1, %rd8;
	ld.global.f64 	%fd1, [%rd9];
	st.shared.f64 	[%r5], %fd1;
$L__BB185_4:
	bar.sync 	0;
	setp.lt.u32 	%p3, %r15, 66;
	@%p3 bra 	$L__BB185_8;
$L__BB185_5:
	shr.u32 	%r7, %r15, 1;
	setp.ge.u32 	%p4, %r1, %r7;
	@%p4 bra 	$L__BB185_7;
	ld.shared.f64 	%fd5, [%r5];
	shl.b32 	%r13, %r7, 3;
	add.s32 	%r14, %r5, %r13;
	ld.shared.f64 	%fd6, [%r14];
	add.f64 	%fd7, %fd5, %fd6;
	st.shared.f64 	[%r5], %fd7;
$L__BB185_7:
	bar.sync 	0;
	setp.gt.u32 	%p5, %r15, 131;
	mov.u32 	%r15, %r7;
	@%p5 bra 	$L__BB185_5;
$L__BB185_8:
	setp.gt.u32 	%p6, %r1, 31;
	@%p6 bra 	$L__BB185_11;
	ld.volatile.shared.f64 	%fd8, [%r5];
	ld.volatile.shared.f64 	%fd9, [%r5+256];
	add.f64 	%fd10, %fd8, %fd9;
	st.volatile.shared.f64 	[%r5], %fd10;
	ld.volatile.shared.f64 	%fd11, [%r5];
	ld.volatile.shared.f64 	%fd12, [%r5+128];
	add.f64 	%fd13, %fd11, %fd12;
	st.volatile.shared.f64 	[%r5], %fd13;
	ld.volatile.shared.f64 	%fd14, [%r5];
	ld.volatile.shared.f64 	%fd15, [%r5+64];
	add.f64 	%fd16, %fd14, %fd15;
	st.volatile.shared.f64 	[%r5], %fd16;
	ld.volatile.shared.f64 	%fd17, [%r5];
	ld.volatile.shared.f64 	%fd18, [%r5+32];
	add.f64 	%fd19, %fd17, %fd18;
	st.volatile.shared.f64 	[%r5], %fd19;
	ld.volatile.shared.f64 	%fd20, [%r5];
	ld.volatile.shared.f64 	%fd21, [%r5+16];
	add.f64 	%fd22, %fd20, %fd21;
	st.volatile.shared.f64 	[%r5], %fd22;
	ld.volatile.shared.f64 	%fd23, [%r5];
	ld.volatile.shared.f64 	%fd24, [%r5+8];
	add.f64 	%fd25, %fd23, %fd24;
	st.volatile.shared.f64 	[%r5], %fd25;
	setp.ne.s32 	%p7, %r1, 0;
	@%p7 bra 	$L__BB185_11;
	ld.shared.f64 	%fd26, [reducel3sdata_f64];
	cvta.to.global.u64 	%rd14, %rd4;
	mul.wide.u32 	%rd15, %r2, 8;
	add.s64 	%rd16, %rd14, %rd15;
	st.global.f64 	[%rd16], %fd26;
$L__BB185_11:
	ret;

}
	// .globl	uncontiguous_reducel3_f64
.visible .entry uncontiguous_reducel3_f64(
	.param .u64 .ptr .align 1 uncontiguous_reducel3_f64_param_0,
	.param .u64 .ptr .align 1 uncontiguous_reducel3_f64_param_1,
	.param .u64 .ptr .align 1 uncontiguous_reducel3_f64_param_2,
	.param .u64 .ptr .align 1 uncontiguous_reducel3_f64_param_3,
	.param .u64 uncontiguous_reducel3_f64_param_4,
	.param .u64 uncontiguous_reducel3_f64_param_5
)
{
	.reg .pred 	%p<92>;
	.reg .b32 	%r<264>;
	.reg .b64 	%rd<559>;
	.reg .b64 	%fd<77>;

	ld.param.u64 	%rd260, [uncontiguous_reducel3_f64_param_0];
	ld.param.u64 	%rd263, [uncontiguous_reducel3_f64_param_1];
	ld.param.u64 	%rd264, [uncontiguous_reducel3_f64_param_2];
	ld.param.u64 	%rd265, [uncontiguous_reducel3_f64_param_3];
	ld.param.u64 	%rd261, [uncontiguous_reducel3_f64_param_4];
	ld.param.u64 	%rd262, [uncontiguous_reducel3_f64_param_5];
	cvta.to.global.u64 	%rd1, %rd265;
	cvta.to.global.u64 	%rd2, %rd264;
	cvta.to.global.u64 	%rd3, %rd263;
	mov.u32 	%r1, %tid.x;
	mov.u32 	%r2, %ctaid.x;
	mov.u32 	%r263, %ntid.x;
	mul.lo.s32 	%r59, %r2, %r263;
	shl.b32 	%r60, %r59, 1;
	add.s32 	%r4, %r60, %r1;
	shl.b32 	%r61, %r1, 3;
	mov.u32 	%r62, reducel3sdata_f64;
	add.s32 	%r5, %r62, %r61;
	mov.b64 	%rd266, 0;
	st.shared.u64 	[%r5], %rd266;
	add.s32 	%r63, %r4, %r263;
	cvt.u64.u32 	%rd512, %r63;
	setp.le.u64 	%p1, %rd262, %rd512;
	@%p1 bra 	$L__BB186_68;
	cvt.u32.u64 	%r6, %rd261;
	add.s32 	%r257, %r6, -1;
	setp.lt.s32 	%p40, %r257, 0;
	mov.b64 	%rd516, 0;
	mov.u64 	%rd517, %rd516;
	@%p40 bra 	$L__BB186_53;
	cvt.u64.u32 	%rd513, %r4;
	setp.lt.u32 	%p41, %r257, 3;
	mov.b64 	%rd517, 0;
	mov.u64 	%rd516, %rd517;
	@%p41 bra 	$L__BB186_30;
	add.s32 	%r255, %r6, -2;
	and.b32  	%r154, %r6, -4;
	neg.s32 	%r254, %r154;
	mov.b64 	%rd517, 0;
$L__BB186_4:
	.pragma "nounroll";
	add.s32 	%r12, %r255, 1;
	mul.wide.u32 	%rd398, %r12, 8;
	add.s64 	%rd399, %rd2, %rd398;
	ld.global.u64 	%rd10, [%rd399];
	or.b64  	%rd400, %rd513, %rd10;
	and.b64  	%rd401, %rd400, -4294967296;
	setp.ne.s64 	%p42, %rd401, 0;
	@%p42 bra 	$L__BB186_6;
	cvt.u32.u64 	%r155, %rd10;
	cvt.u32.u64 	%r156, %rd513;
	div.u32 	%r157, %r156, %r155;
	mul.lo.s32 	%r158, %r157, %r155;
	sub.s32 	%r159, %r156, %r158;
	cvt.u64.u32 	%rd478, %r157;
	cvt.u64.u32 	%rd479, %r159;
	bra.uni 	$L__BB186_7;
$L__BB186_6:
	div.s64 	%rd478, %rd513, %rd10;
	mul.lo.s64 	%rd402, %rd478, %rd10;
	sub.s64 	%rd479, %rd513, %rd402;
$L__BB186_7:
	mul.wide.u32 	%rd403, %r12, 8;
	add.s64 	%rd404, %rd1, %rd403;
	ld.global.u64 	%rd17, [%rd404];
	mad.lo.s64 	%rd18, %rd17, %rd479, %rd516;
	or.b64  	%rd405, %rd512, %rd10;
	and.b64  	%rd406, %rd405, -4294967296;
	setp.ne.s64 	%p43, %rd406, 0;
	@%p43 bra 	$L__BB186_9;
	cvt.u32.u64 	%r160, %rd10;
	cvt.u32.u64 	%r161, %rd512;
	div.u32 	%r162, %r161, %r160;
	mul.lo.s32 	%r163, %r162, %r160;
	sub.s32 	%r164, %r161, %r163;
	cvt.u64.u32 	%rd480, %r162;
	cvt.u64.u32 	%rd481, %r164;
	bra.uni 	$L__BB186_10;
$L__BB186_9:
	div.s64 	%rd480, %rd512, %rd10;
	mul.lo.s64 	%rd407, %rd480, %rd10;
	sub.s64 	%rd481, %rd512, %rd407;
$L__BB186_10:
	mad.lo.s64 	%rd25, %rd481, %rd17, %rd517;
	add.s32 	%r13, %r255, -2;
	mul.wide.u32 	%rd408, %r255, 8;
	add.s64 	%rd409, %rd2, %rd408;
	ld.global.u64 	%rd26, [%rd409];
	or.b64  	%rd410, %rd478, %rd26;
	and.b64  	%rd411, %rd410, -4294967296;
	setp.ne.s64 	%p44, %rd411, 0;
	@%p44 bra 	$L__BB186_12;
	cvt.u32.u64 	%r165, %rd26;
	cvt.u32.u64 	%r166, %rd478;
	div.u32 	%r167, %r166, %r165;
	mul.lo.s32 	%r168, %r167, %r165;
	sub.s32 	%r169, %r166, %r168;
	cvt.u64.u32 	%rd482, %r167;
	cvt.u64.u32 	%rd483, %r169;
	bra.uni 	$L__BB186_13;
$L__BB186_12:
	div.s64 	%rd482, %rd478, %rd26;
	mul.lo.s64 	%rd412, %rd482, %rd26;
	sub.s64 	%rd483, %rd478, %rd412;
$L__BB186_13:
	mul.wide.u32 	%rd413, %r255, 8;
	add.s64 	%rd414, %rd1, %rd413;
	ld.global.u64 	%rd33, [%rd414];
	mad.lo.s64 	%rd34, %rd33, %rd483, %rd18;
	or.b64  	%rd415, %rd480, %rd26;
	and.b64  	%rd416, %rd415, -4294967296;
	setp.ne.s64 	%p45, %rd416, 0;
	@%p45 bra 	$L__BB186_15;
	cvt.u32.u64 	%r170, %rd26;
	cvt.u32.u64 	%r171, %rd480;
	div.u32 	%r172, %r171, %r170;
	mul.lo.s32 	%r173, %r172, %r170;
	sub.s32 	%r174, %r171, %r173;
	cvt.u64.u32 	%rd484, %r172;
	cvt.u64.u32 	%rd485, %r174;
	bra.uni 	$L__BB186_16;
$L__BB186_15:
	div.s64 	%rd484, %rd480, %rd26;
	mul.lo.s64 	%rd417, %rd484, %rd26;
	sub.s64 	%rd485, %rd480, %rd417;
$L__BB186_16:
	mad.lo.s64 	%rd41, %rd485, %rd33, %rd25;
	add.s32 	%r14, %r255, -1;
	mul.wide.u32 	%rd418, %r14, 8;
	add.s64 	%rd419, %rd2, %rd418;
	ld.global.u64 	%rd42, [%rd419];
	or.b64  	%rd420, %rd482, %rd42;
	and.b64  	%rd421, %rd420, -4294967296;
	setp.ne.s64 	%p46, %rd421, 0;
	@%p46 bra 	$L__BB186_18;
	cvt.u32.u64 	%r175, %rd42;
	cvt.u32.u64 	%r176, %rd482;
	div.u32 	%r177, %r176, %r175;
	mul.lo.s32 	%r178, %r177, %r175;
	sub.s32 	%r179, %r176, %r178;
	cvt.u64.u32 	%rd486, %r177;
	cvt.u64.u32 	%rd487, %r179;
	bra.uni 	$L__BB186_19;
$L__BB186_18:
	div.s64 	%rd486, %rd482, %rd42;
	mul.lo.s64 	%rd422, %rd486, %rd42;
	sub.s64 	%rd487, %rd482, %rd422;
$L__BB186_19:
	mul.wide.u32 	%rd423, %r14, 8;
	add.s64 	%rd424, %rd1, %rd423;
	ld.global.u64 	%rd49, [%rd424];
	mad.lo.s64 	%rd50, %rd49, %rd487, %rd34;
	or.b64  	%rd425, %rd484, %rd42;
	and.b64  	%rd426, %rd425, -4294967296;
	setp.ne.s64 	%p47, %rd426, 0;
	@%p47 bra 	$L__BB186_21;
	cvt.u32.u64 	%r180, %rd42;
	cvt.u32.u64 	%r181, %rd484;
	div.u32 	%r182, %r181, %r180;
	mul.lo.s32 	%r183, %r182, %r180;
	sub.s32 	%r184, %r181, %r183;
	cvt.u64.u32 	%rd488, %r182;
	cvt.u64.u32 	%rd489, %r184;
	bra.uni 	$L__BB186_22;
$L__BB186_21:
	div.s64 	%rd488, %rd484, %rd42;
	mul.lo.s64 	%rd427, %rd488, %rd42;
	sub.s64 	%rd489, %rd484, %rd427;
$L__BB186_22:
	mad.lo.s64 	%rd57, %rd489, %rd49, %rd41;
	mul.wide.u32 	%rd428, %r13, 8;
	add.s64 	%rd429, %rd2, %rd428;
	ld.global.u64 	%rd58, [%rd429];
	or.b64  	%rd430, %rd486, %rd58;
	and.b64  	%rd431, %rd430, -4294967296;
	setp.ne.s64 	%p48, %rd431, 0;
	@%p48 bra 	$L__BB186_24;
	cvt.u32.u64 	%r185, %rd58;
	cvt.u32.u64 	%r186, %rd486;
	div.u32 	%r187, %r186, %r185;
	mul.lo.s32 	%r188, %r187, %r185;
	sub.s32 	%r189, %r186, %r188;
	cvt.u64.u32 	%rd513, %r187;
	cvt.u64.u32 	%rd491, %r189;
	bra.uni 	$L__BB186_25;
$L__BB186_24:
	div.s64 	%rd513, %rd486, %rd58;
	mul.lo.s64 	%rd432, %rd513, %rd58;
	sub.s64 	%rd491, %rd486, %rd432;
$L__BB186_25:
	mul.wide.u32 	%rd433, %r13, 8;
	add.s64 	%rd434, %rd1, %rd433;
	ld.global.u64 	%rd65, [%rd434];
	mad.lo.s64 	%rd516, %rd65, %rd491, %rd50;
	or.b64  	%rd435, %rd488, %rd58;
	and.b64  	%rd436, %rd435, -4294967296;
	setp.ne.s64 	%p49, %rd436, 0;
	@%p49 bra 	$L__BB186_27;
	cvt.u32.u64 	%r190, %rd58;
	cvt.u32.u64 	%r191, %rd488;
	div.u32 	%r192, %r191, %r190;
	mul.lo.s32 	%r193, %r192, %r190;
	sub.s32 	%r194, %r191, %r193;
	cvt.u64.u32 	%rd512, %r192;
	cvt.u64.u32 	%rd493, %r194;
	bra.uni 	$L__BB186_28;
$L__BB186_27:
	div.s64 	%rd512, %rd488, %rd58;
	mul.lo.s64 	%rd437, %rd512, %rd58;
	sub.s64 	%rd493, %rd488, %rd437;
$L__BB186_28:
	mad.lo.s64 	%rd517, %rd493, %rd65, %rd57;
	add.s32 	%r255, %r255, -4;
	add.s32 	%r254, %r254, 4;
	setp.ne.s32 	%p50, %r254, 0;
	@%p50 bra 	$L__BB186_4;
	add.s32 	%r257, %r255, 1;
$L__BB186_30:
	and.b32  	%r19, %r6, 3;
	setp.eq.s32 	%p51, %r19, 0;
	@%p51 bra 	$L__BB186_53;
	setp.eq.s32 	%p52, %r19, 1;
	@%p52 bra 	$L__BB186_45;
	mul.wide.u32 	%rd439, %r257, 8;
	add.s64 	%rd440, %rd2, %rd439;
	ld.global.u64 	%rd80, [%rd440];
	or.b64  	%rd441, %rd513, %rd80;
	and.b64  	%rd442, %rd441, -4294967296;
	setp.ne.s64 	%p53, %rd442, 0;
	@%p53 bra 	$L__BB186_34;
	cvt.u32.u64 	%r195, %rd80;
	cvt.u32.u64 	%r196, %rd513;
	div.u32 	%r197, %r196, %r195;
	mul.lo.s32 	%r198, %r197, %r195;
	sub.s32 	%r199, %r196, %r198;
	cvt.u64.u32 	%rd500, %r197;
	cvt.u64.u32 	%rd501, %r199;
	bra.uni 	$L__BB186_35;
$L__BB186_34:
	div.s64 	%rd500, %rd513, %rd80;
	mul.lo.s64 	%rd443, %rd500, %rd80;
	sub.s64 	%rd501, %rd513, %rd443;
$L__BB186_35:
	add.s64 	%rd445, %rd1, %rd439;
	ld.global.u64 	%rd87, [%rd445];
	mad.lo.s64 	%rd88, %rd87, %rd501, %rd516;
	or.b64  	%rd446, %rd512, %rd80;
	and.b64  	%rd447, %rd446, -4294967296;
	setp.ne.s64 	%p54, %rd447, 0;
	@%p54 bra 	$L__BB186_37;
	cvt.u32.u64 	%r200, %rd80;
	cvt.u32.u64 	%r201, %rd512;
	div.u32 	%r202, %r201, %r200;
	mul.lo.s32 	%r203, %r202, %r200;
	sub.s32 	%r204, %r201, %r203;
	cvt.u64.u32 	%rd502, %r202;
	cvt.u64.u32 	%rd503, %r204;
	bra.uni 	$L__BB186_38;
$L__BB186_37:
	div.s64 	%rd502, %rd512, %rd80;
	mul.lo.s64 	%rd448, %rd502, %rd80;
	sub.s64 	%rd503, %rd512, %rd448;
$L__BB186_38:
	mad.lo.s64 	%rd95, %rd503, %rd87, %rd517;
	add.s32 	%r20, %r257, -1;
	mul.wide.u32 	%rd449, %r20, 8;
	add.s64 	%rd450, %rd2, %rd449;
	ld.global.u64 	%rd96, [%rd450];
	or.b64  	%rd451, %rd500, %rd96;
	and.b64  	%rd452, %rd451, -4294967296;
	setp.ne.s64 	%p55, %rd452, 0;
	@%p55 bra 	$L__BB186_40;
	cvt.u32.u64 	%r205, %rd96;
	cvt.u32.u64 	%r206, %rd500;
	div.u32 	%r207, %r206, %r205;
	mul.lo.s32 	%r208, %r207, %r205;
	sub.s32 	%r209, %r206, %r208;
	cvt.u64.u32 	%rd513, %r207;
	cvt.u64.u32 	%rd505, %r209;
	bra.uni 	$L__BB186_41;
$L__BB186_40:
	div.s64 	%rd513, %rd500, %rd96;
	mul.lo.s64 	%rd453, %rd513, %rd96;
	sub.s64 	%rd505, %rd500, %rd453;
$L__BB186_41:
	add.s64 	%rd455, %rd1, %rd449;
	ld.global.u64 	%rd103, [%rd455];
	mad.lo.s64 	%rd516, %rd103, %rd505, %rd88;
	or.b64  	%rd456, %rd502, %rd96;
	and.b64  	%rd457, %rd456, -4294967296;
	setp.ne.s64 	%p56, %rd457, 0;
	@%p56 bra 	$L__BB186_43;
	cvt.u32.u64 	%r210, %rd96;
	cvt.u32.u64 	%r211, %rd502;
	div.u32 	%r212, %r211, %r210;
	mul.lo.s32 	%r213, %r212, %r210;
	sub.s32 	%r214, %r211, %r213;
	cvt.u64.u32 	%rd512, %r212;
	cvt.u64.u32 	%rd507, %r214;
	bra.uni 	$L__BB186_44;
$L__BB186_43:
	div.s64 	%rd512, %rd502, %rd96;
	mul.lo.s64 	%rd458, %rd512, %rd96;
	sub.s64 	%rd507, %rd502, %rd458;
$L__BB186_44:
	mad.lo.s64 	%rd517, %rd507, %rd103, %rd95;
	add.s32 	%r257, %r257, -2;
$L__BB186_45:
	and.b32  	%r215, %r6, 1;
	setp.eq.b32 	%p57, %r215, 1;
	not.pred 	%p58, %p57;
	@%p58 bra 	$L__BB186_53;
	mul.wide.u32 	%rd459, %r257, 8;
	add.s64 	%rd460, %rd2, %rd459;
	ld.global.u64 	%rd118, [%rd460];
	or.b64  	%rd461, %rd513, %rd118;
	and.b64  	%rd462, %rd461, -4294967296;
	setp.ne.s64 	%p59, %rd462, 0;
	@%p59 bra 	$L__BB186_48;
	cvt.u32.u64 	%r216, %rd118;
	cvt.u32.u64 	%r217, %rd513;
	rem.u32 	%r218, %r217, %r216;
	cvt.u64.u32 	%rd514, %r218;
	bra.uni 	$L__BB186_49;
$L__BB186_48:
	rem.s64 	%rd514, %rd513, %rd118;
$L__BB186_49:
	add.s64 	%rd464, %rd1, %rd459;
	ld.global.u64 	%rd122, [%rd464];
	mad.lo.s64 	%rd516, %rd122, %rd514, %rd516;
	or.b64  	%rd465, %rd512, %rd118;
	and.b64  	%rd466, %rd465, -4294967296;
	setp.ne.s64 	%p60, %rd466, 0;
	@%p60 bra 	$L__BB186_51;
	cvt.u32.u64 	%r219, %rd118;
	cvt.u32.u64 	%r220, %rd512;
	rem.u32 	%r221, %r220, %r219;
	cvt.u64.u32 	%rd515, %r221;
	bra.uni 	$L__BB186_52;
$L__BB186_51:
	rem.s64 	%rd515, %rd512, %rd118;
$L__BB186_52:
	mad.lo.s64 	%rd517, %rd515, %rd122, %rd517;
$L__BB186_53:
	shl.b64 	%rd467, %rd516, 3;
	add.s64 	%rd468, %rd3, %rd467;
	ld.global.f64 	%fd1, [%rd468];
	abs.f64 	%fd2, %fd1;
	{
	.reg .b32 %temp; 
	mov.b64 	{%temp, %r23}, %fd2;
	}
	mov.f64 	%fd34, 0d4008000000000000;
	{
	.reg .b32 %temp; 
	mov.b64 	{%temp, %r222}, %fd34;
	}
	and.b32  	%r25, %r222, 2146435072;
	setp.eq.s32 	%p61, %r25, 1073741824;
	{ // callseq 24, 0
	.param .b64 param0;
	st.param.f64 	[param0], %fd2;
	.param .b64 retval0;
	call.uni (retval0), 
	__internal_accurate_pow, 
	(
	param0
	);
	ld.param.f64 	%fd35, [retval0];
	} // callseq 24
	setp.lt.s32 	%p62, %r23, 0;
	neg.f64 	%fd37, %fd35;
	selp.f64 	%fd38, %fd37, %fd35, %p61;
	selp.f64 	%fd72, %fd38, %fd35, %p62;
	setp.neu.f64 	%p63, %fd1, 0d0000000000000000;
	@%p63 bra 	$L__BB186_55;
	setp.eq.s32 	%p64, %r25, 1073741824;
	selp.b32 	%r223, %r23, 0, %p64;
	setp.lt.s32 	%p65, %r222, 0;
	or.b32  	%r224, %r223, 2146435072;
	selp.b32 	%r225, %r224, %r223, %p65;
	mov.b32 	%r226, 0;
	mov.b64 	%fd72, {%r226, %r225};
$L__BB186_55:
	add.f64 	%fd39, %fd2, 0d4008000000000000;
	{
	.reg .b32 %temp; 
	mov.b64 	{%temp, %r227}, %fd39;
	}
	and.b32  	%r228, %r227, 2146435072;
	setp.ne.s32 	%p66, %r228, 2146435072;
	@%p66 bra 	$L__BB186_60;
	setp.num.f64 	%p67, %fd1, %fd1;
	@%p67 bra 	$L__BB186_58;
	mov.f64 	%fd40, 0d4008000000000000;
	add.rn.f64 	%fd72, %fd2, %fd40;
	bra.uni 	$L__BB186_60;
$L__BB186_58:
	setp.neu.f64 	%p68, %fd2, 0d7FF0000000000000;
	@%p68 bra 	$L__BB186_60;
	setp.lt.s32 	%p69, %r23, 0;
	setp.eq.s32 	%p70, %r25, 1073741824;
	setp.lt.s32 	%p71, %r222, 0;
	selp.b32 	%r230, 0, 2146435072, %p71;
	and.b32  	%r231, %r222, 2147483647;
	setp.ne.s32 	%p72, %r231, 1071644672;
	or.b32  	%r232, %r230, -2147483648;
	selp.b32 	%r233, %r232, %r230, %p72;
	selp.b32 	%r234, %r233, %r230, %p70;
	selp.b32 	%r235, %r234, %r230, %p69;
	mov.b32 	%r236, 0;
	mov.b64 	%fd72, {%r236, %r235};
$L__BB186_60:
	setp.eq.s32 	%p73, %r25, 1073741824;
	setp.eq.f64 	%p74, %fd2, 0d3FF0000000000000;
	selp.f64 	%fd9, 0d3FF0000000000000, %fd72, %p74;
	shl.b64 	%rd469, %rd517, 3;
	add.s64 	%rd470, %rd3, %rd469;
	ld.global.f64 	%fd10, [%rd470];
	abs.f64 	%fd11, %fd10;
	{
	.reg .b32 %temp; 
	mov.b64 	{%temp, %r26}, %fd11;
	}
	{ // callseq 25, 0
	.param .b64 param0;
	st.param.f64 	[param0], %fd11;
	.param .b64 retval0;
	call.uni (retval0), 
	__internal_accurate_pow, 
	(
	param0
	);
	ld.param.f64 	%fd41, [retval0];
	} // callseq 25
	setp.lt.s32 	%p75, %r26, 0;
	neg.f64 	%fd43, %fd41;
	selp.f64 	%fd44, %fd43, %fd41, %p73;
	selp.f64 	%fd74, %fd44, %fd41, %p75;
	setp.neu.f64 	%p76, %fd10, 0d0000000000000000;
	@%p76 bra 	$L__BB186_62;
	setp.eq.s32 	%p77, %r25, 1073741824;
	selp.b32 	%r238, %r26, 0, %p77;
	setp.lt.s32 	%p78, %r222, 0;
	or.b32  	%r239, %r238, 2146435072;
	selp.b32 	%r240, %r239, %r238, %p78;
	mov.b32 	%r241, 0;
	mov.b64 	%fd74, {%r241, %r240};
$L__BB186_62:
	add.f64 	%fd45, %fd11, 0d4008000000000000;
	{
	.reg .b32 %temp; 
	mov.b64 	{%temp, %r242}, %fd45;
	}
	and.b32  	%r243, %r242, 2146435072;
	setp.ne.s32 	%p79, %r243, 2146435072;
	@%p79 bra 	$L__BB186_67;
	setp.num.f64 	%p80, %fd10, %fd10;
	@%p80 bra 	$L__BB186_65;
	mov.f64 	%fd46, 0d4008000000000000;
	add.rn.f64 	%fd74, %fd11, %fd46;
	bra.uni 	$L__BB186_67;
$L__BB186_65:
	setp.neu.f64 	%p81, %fd11, 0d7FF0000000000000;
	@%p81 bra 	$L__BB186_67;
	setp.lt.s32 	%p82, %r26, 0;
	setp.eq.s32 	%p83, %r25, 1073741824;
	setp.lt.s32 	%p84, %r222, 0;
	selp.b32 	%r245, 0, 2146435072, %p84;
	and.b32  	%r246, %r222, 2147483647;
	setp.ne.s32 	%p85, %r246, 1071644672;
	or.b32  	%r247, %r245, -2147483648;
	selp.b32 	%r248, %r247, %r245, %p85;
	selp.b32 	%r249, %r248, %r245, %p83;
	selp.b32 	%r250, %r249, %r245, %p82;
	mov.b32 	%r251, 0;
	mov.b64 	%fd74, {%r251, %r250};
$L__BB186_67:
	setp.eq.f64 	%p86, %fd11, 0d3FF0000000000000;
	selp.f64 	%fd47, 0d3FF0000000000000, %fd74, %p86;
	add.f64 	%fd48, %fd9, %fd47;
	st.shared.f64 	[%r5], %fd48;
	bra.uni 	$L__BB186_135;
$L__BB186_68:
	cvt.u64.u32 	%rd549, %r4;
	setp.le.u64 	%p2, %rd262, %rd549;
	@%p2 bra 	$L__BB186_135;
	cvt.u32.u64 	%r27, %rd261;
	add.s32 	%r261, %r27, -1;
	setp.lt.s32 	%p3, %r261, 0;
	mov.b64 	%rd558, 0;
	@%p3 bra 	$L__BB186_127;
	and.b32  	%r29, %r27, 7;
	setp.lt.u32 	%p4, %r261, 7;
	mov.b64 	%rd558, 0;
	@%p4 bra 	$L__BB186_98;
	add.s32 	%r259, %r27, -4;
	and.b32  	%r64, %r27, -8;
	neg.s32 	%r258, %r64;
	mov.b64 	%rd558, 0;
$L__BB186_72:
	.pragma "nounroll";
	add.s32 	%r34, %r259, 3;
	mul.wide.u32 	%rd271, %r34, 8;
	add.s64 	%rd272, %rd2, %rd271;
	ld.global.u64 	%rd133, [%rd272];
	or.b64  	%rd273, %rd549, %rd133;
	and.b64  	%rd274, %rd273, -4294967296;
	setp.ne.s64 	%p5, %rd274, 0;
	@%p5 bra 	$L__BB186_74;
	cvt.u32.u64 	%r65, %rd133;
	cvt.u32.u64 	%r66, %rd549;
	div.u32 	%r67, %r66, %r65;
	mul.lo.s32 	%r68, %r67, %r65;
	sub.s32 	%r69, %r66, %r68;
	cvt.u64.u32 	%rd520, %r67;
	cvt.u64.u32 	%rd521, %r69;
	bra.uni 	$L__BB186_75;
$L__BB186_74:
	div.s64 	%rd520, %rd549, %rd133;
	mul.lo.s64 	%rd275, %rd520, %rd133;
	sub.s64 	%rd521, %rd549, %rd275;
$L__BB186_75:
	add.s64 	%rd277, %rd1, %rd271;
	ld.global.u64 	%rd278, [%rd277];
	mad.lo.s64 	%rd140, %rd278, %rd521, %rd558;
	add.s32 	%r35, %r259, 2;
	mul.wide.u32 	%rd279, %r35, 8;
	add.s64 	%rd280, %rd2, %rd279;
	ld.global.u64 	%rd141, [%rd280];
	or.b64  	%rd281, %rd520, %rd141;
	and.b64  	%rd282, %rd281, -4294967296;
	setp.ne.s64 	%p6, %rd282, 0;
	@%p6 bra 	$L__BB186_77;
	cvt.u32.u64 	%r70, %rd141;
	cvt.u32.u64 	%r71, %rd520;
	div.u32 	%r72, %r71, %r70;
	mul.lo.s32 	%r73, %r72, %r70;
	sub.s32 	%r74, %r71, %r73;
	cvt.u64.u32 	%rd522, %r72;
	cvt.u64.u32 	%rd523, %r74;
	bra.uni 	$L__BB186_78;
$L__BB186_77:
	div.s64 	%rd522, %rd520, %rd141;
	mul.lo.s64 	%rd283, %rd522, %rd141;
	sub.s64 	%rd523, %rd520, %rd283;
$L__BB186_78:
	add.s64 	%rd285, %rd1, %rd279;
	ld.global.u64 	%rd286, [%rd285];
	mad.lo.s64 	%rd148, %rd286, %rd523, %rd140;
	add.s32 	%r36, %r259, 1;
	mul.wide.u32 	%rd287, %r36, 8;
	add.s64 	%rd288, %rd2, %rd287;
	ld.global.u64 	%rd149, [%rd288];
	or.b64  	%rd289, %rd522, %rd149;
	and.b64  	%rd290, %rd289, -4294967296;
	setp.ne.s64 	%p7, %rd290, 0;
	@%p7 bra 	$L__BB186_80;
	cvt.u32.u64 	%r75, %rd149;
	cvt.u32.u64 	%r76, %rd522;
	div.u32 	%r77, %r76, %r75;
	mul.lo.s32 	%r78, %r77, %r75;
	sub.s32 	%r79, %r76, %r78;
	cvt.u64.u32 	%rd524, %r77;
	cvt.u64.u32 	%rd525, %r79;
	bra.uni 	$L__BB186_81;
$L__BB186_80:
	div.s64 	%rd524, %rd522, %rd149;
	mul.lo.s64 	%rd291, %rd524, %rd149;
	sub.s64 	%rd525, %rd522, %rd291;
$L__BB186_81:
	add.s64 	%rd293, %rd1, %rd287;
	ld.global.u64 	%rd294, [%rd293];
	mad.lo.s64 	%rd156, %rd294, %rd525, %rd148;
	add.s32 	%r37, %r259, -4;
	mul.wide.u32 	%rd295, %r259, 8;
	add.s64 	%rd296, %rd2, %rd295;
	ld.global.u64 	%rd157, [%rd296];
	or.b64  	%rd297, %rd524, %rd157;
	and.b64  	%rd298, %rd297, -4294967296;
	setp.ne.s64 	%p8, %rd298, 0;
	@%p8 bra 	$L__BB186_83;
	cvt.u32.u64 	%r80, %rd157;
	cvt.u32.u64 	%r81, %rd524;
	div.u32 	%r82, %r81, %r80;
	mul.lo.s32 	%r83, %r82, %r80;
	sub.s32 	%r84, %r81, %r83;
	cvt.u64.u32 	%rd526, %r82;
	cvt.u64.u32 	%rd527, %r84;
	bra.uni 	$L__BB186_84;
$L__BB186_83:
	div.s64 	%rd526, %rd524, %rd157;
	mul.lo.s64 	%rd299, %rd526, %rd157;
	sub.s64 	%rd527, %rd524, %rd299;
$L__BB186_84:
	add.s64 	%rd301, %rd1, %rd295;
	ld.global.u64 	%rd302, [%rd301];
	mad.lo.s64 	%rd164, %rd302, %rd527, %rd156;
	add.s32 	%r38, %r259, -1;
	mul.wide.u32 	%rd303, %r38, 8;
	add.s64 	%rd304, %rd2, %rd303;
	ld.global.u64 	%rd165, [%rd304];
	or.b64  	%rd305, %rd526, %rd165;
	and.b64  	%rd306, %rd305, -4294967296;
	setp.ne.s64 	%p9, %rd306, 0;
	@%p9 bra 	$L__BB186_86;
	cvt.u32.u64 	%r85, %rd165;
	cvt.u32.u64 	%r86, %rd526;
	div.u32 	%r87, %r86, %r85;
	mul.lo.s32 	%r88, %r87, %r85;
	sub.s32 	%r89, %r86, %r88;
	cvt.u64.u32 	%rd528, %r87;
	cvt.u64.u32 	%rd529, %r89;
	bra.uni 	$L__BB186_87;
$L__BB186_86:
	div.s64 	%rd528, %rd526, %rd165;
	mul.lo.s64 	%rd307, %rd528, %rd165;
	sub.s64 	%rd529, %rd526, %rd307;
$L__BB186_87:
	add.s64 	%rd309, %rd1, %rd303;
	ld.global.u64 	%rd310, [%rd309];
	mad.lo.s64 	%rd172, %rd310, %rd529, %rd164;
	add.s32 	%r39, %r259, -2;
	mul.wide.u32 	%rd311, %r39, 8;
	add.s64 	%rd312, %rd2, %rd311;
	ld.global.u64 	%rd173, [%rd312];
	or.b64  	%rd313, %rd528, %rd173;
	and.b64  	%rd314, %rd313, -4294967296;
	setp.ne.s64 	%p10, %rd314, 0;
	@%p10 bra 	$L__BB186_89;
	cvt.u32.u64 	%r90, %rd173;
	cvt.u32.u64 	%r91, %rd528;
	div.u32 	%r92, %r91, %r90;
	mul.lo.s32 	%r93, %r92, %r90;
	sub.s32 	%r94, %r91, %r93;
	cvt.u64.u32 	%rd530, %r92;
	cvt.u64.u32 	%rd531, %r94;
	bra.uni 	$L__BB186_90;
$L__BB186_89:
	div.s64 	%rd530, %rd528, %rd173;
	mul.lo.s64 	%rd315, %rd530, %rd173;
	sub.s64 	%rd531, %rd528, %rd315;
$L__BB186_90:
	add.s64 	%rd317, %rd1, %rd311;
	ld.global.u64 	%rd318, [%rd317];
	mad.lo.s64 	%rd180, %rd318, %rd531, %rd172;
	add.s32 	%r40, %r259, -3;
	mul.wide.u32 	%rd319, %r40, 8;
	add.s64 	%rd320, %rd2, %rd319;
	ld.global.u64 	%rd181, [%rd320];
	or.b64  	%rd321, %rd530, %rd181;
	and.b64  	%rd322, %rd321, -4294967296;
	setp.ne.s64 	%p11, %rd322, 0;
	@%p11 bra 	$L__BB186_92;
	cvt.u32.u64 	%r95, %rd181;
	cvt.u32.u64 	%r96, %rd530;
	div.u32 	%r97, %r96, %r95;
	mul.lo.s32 	%r98, %r97, %r95;
	sub.s32 	%r99, %r96, %r98;
	cvt.u64.u32 	%rd532, %r97;
	cvt.u64.u32 	%rd533, %r99;
	bra.uni 	$L__BB186_93;
$L__BB186_92:
	div.s64 	%rd532, %rd530, %rd181;
	mul.lo.s64 	%rd323, %rd532, %rd181;
	sub.s64 	%rd533, %rd530, %rd323;
$L__BB186_93:
	add.s64 	%rd325, %rd1, %rd319;
	ld.global.u64 	%rd326, [%rd325];
	mad.lo.s64 	%rd188, %rd326, %rd533, %rd180;
	mul.wide.u32 	%rd327, %r37, 8;
	add.s64 	%rd328, %rd2, %rd327;
	ld.global.u64 	%rd189, [%rd328];
	or.b64  	%rd329, %rd532, %rd189;
	and.b64  	%rd330, %rd329, -4294967296;
	setp.ne.s64 	%p12, %rd330, 0;
	@%p12 bra 	$L__BB186_95;
	cvt.u32.u64 	%r100, %rd189;
	cvt.u32.u64 	%r101, %rd532;
	div.u32 	%r102, %r101, %r100;
	mul.lo.s32 	%r103, %r102, %r100;
	sub.s32 	%r104, %r101, %r103;
	cvt.u64.u32 	%rd549, %r102;
	cvt.u64.u32 	%rd535, %r104;
	bra.uni 	$L__BB186_96;
$L__BB186_95:
	div.s64 	%rd549, %rd532, %rd189;
	mul.lo.s64 	%rd331, %rd549, %rd189;
	sub.s64 	%rd535, %rd532, %rd331;
$L__BB186_96:
	add.s64 	%rd333, %rd1, %rd327;
	ld.global.u64 	%rd334, [%rd333];
	mad.lo.s64 	%rd558, %rd334, %rd535, %rd188;
	add.s32 	%r259, %r259, -8;
	add.s32 	%r258, %r258, 8;
	setp.ne.s32 	%p13, %r258, 0;
	@%p13 bra 	$L__BB186_72;
	add.s32 	%r261, %r259, 3;
$L__BB186_98:
	setp.eq.s32 	%p14, %r29, 0;
	@%p14 bra 	$L__BB186_127;
	and.b32  	%r45, %r27, 3;
	setp.lt.u32 	%p15, %r29, 4;
	@%p15 bra 	$L__BB186_113;
	mul.wide.u32 	%rd336, %r261, 8;
	add.s64 	%rd337, %rd2, %rd336;
	ld.global.u64 	%rd200, [%rd337];
	or.b64  	%rd338, %rd549, %rd200;
	and.b64  	%rd339, %rd338, -4294967296;
	setp.ne.s64 	%p16, %rd339, 0;
	@%p16 bra 	$L__BB186_102;
	cvt.u32.u64 	%r105, %rd200;
	cvt.u32.u64 	%r106, %rd549;
	div.u32 	%r107, %r106, %r105;
	mul.lo.s32 	%r108, %r107, %r105;
	sub.s32 	%r109, %r106, %r108;
	cvt.u64.u32 	%rd539, %r107;
	cvt.u64.u32 	%rd540, %r109;
	bra.uni 	$L__BB186_103;
$L__BB186_102:
	div.s64 	%rd539, %rd549, %rd200;
	mul.lo.s64 	%rd340, %rd539, %rd200;
	sub.s64 	%rd540, %rd549, %rd340;
$L__BB186_103:
	add.s64 	%rd342, %rd1, %rd336;
	ld.global.u64 	%rd343, [%rd342];
	mad.lo.s64 	%rd207, %rd343, %rd540, %rd558;
	add.s32 	%r46, %r261, -1;
	mul.wide.u32 	%rd344, %r46, 8;
	add.s64 	%rd345, %rd2, %rd344;
	ld.global.u64 	%rd208, [%rd345];
	or.b64  	%rd346, %rd539, %rd208;
	and.b64  	%rd347, %rd346, -4294967296;
	setp.ne.s64 	%p17, %rd347, 0;
	@%p17 bra 	$L__BB186_105;
	cvt.u32.u64 	%r110, %rd208;
	cvt.u32.u64 	%r111, %rd539;
	div.u32 	%r112, %r111, %r110;
	mul.lo.s32 	%r113, %r112, %r110;
	sub.s32 	%r114, %r111, %r113;
	cvt.u64.u32 	%rd541, %r112;
	cvt.u64.u32 	%rd542, %r114;
	bra.uni 	$L__BB186_106;
$L__BB186_105:
	div.s64 	%rd541, %rd539, %rd208;
	mul.lo.s64 	%rd348, %rd541, %rd208;
	sub.s64 	%rd542, %rd539, %rd348;
$L__BB186_106:
	add.s64 	%rd350, %rd1, %rd344;
	ld.global.u64 	%rd351, [%rd350];
	mad.lo.s64 	%rd215, %rd351, %rd542, %rd207;
	add.s32 	%r47, %r261, -2;
	mul.wide.u32 	%rd352, %r47, 8;
	add.s64 	%rd353, %rd2, %rd352;
	ld.global.u64 	%rd216, [%rd353];
	or.b64  	%rd354, %rd541, %rd216;
	and.b64  	%rd355, %rd354, -4294967296;
	setp.ne.s64 	%p18, %rd355, 0;
	@%p18 bra 	$L__BB186_108;
	cvt.u32.u64 	%r115, %rd216;
	cvt.u32.u64 	%r116, %rd541;
	div.u32 	%r117, %r116, %r115;
	mul.lo.s32 	%r118, %r117, %r115;
	sub.s32 	%r119, %r116, %r118;
	cvt.u64.u32 	%rd543, %r117;
	cvt.u64.u32 	%rd544, %r119;
	bra.uni 	$L__BB186_109;
$L__BB186_108:
	div.s64 	%rd543, %rd541, %rd216;
	mul.lo.s64 	%rd356, %rd543, %rd216;
	sub.s64 	%rd544, %rd541, %rd356;
$L__BB186_109:
	add.s64 	%rd358, %rd1, %rd352;
	ld.global.u64 	%rd359, [%rd358];
	mad.lo.s64 	%rd223, %rd359, %rd544, %rd215;
	add.s32 	%r48, %r261, -3;
	mul.wide.u32 	%rd360, %r48, 8;
	add.s64 	%rd361, %rd2, %rd360;
	ld.global.u64 	%rd224, [%rd361];
	or.b64  	%rd362, %rd543, %rd224;
	and.b64  	%rd363, %rd362, -4294967296;
	setp.ne.s64 	%p19, %rd363, 0;
	@%p19 bra 	$L__BB186_111;
	cvt.u32.u64 	%r120, %rd224;
	cvt.u32.u64 	%r121, %rd543;
	div.u32 	%r122, %r121, %r120;
	mul.lo.s32 	%r123, %r122, %r120;
	sub.s32 	%r124, %r121, %r123;
	cvt.u64.u32 	%rd549, %r122;
	cvt.u64.u32 	%rd546, %r124;
	bra.uni 	$L__BB186_112;
$L__BB186_111:
	div.s64 	%rd549, %rd543, %rd224;
	mul.lo.s64 	%rd364, %rd549, %rd224;
	sub.s64 	%rd546, %rd543, %rd364;
$L__BB186_112:
	add.s64 	%rd366, %rd1, %rd360;
	ld.global.u64 	%rd367, [%rd366];
	mad.lo.s64 	%rd558, %rd367, %rd546, %rd223;
	add.s32 	%r261, %r261, -4;
$L__BB186_113:
	setp.eq.s32 	%p20, %r45, 0;
	@%p20 bra 	$L__BB186_127;
	setp.eq.s32 	%p21, %r45, 1;
	@%p21 bra 	$L__BB186_122;
	mul.wide.u32 	%rd369, %r261, 8;
	add.s64 	%rd370, %rd2, %rd369;
	ld.global.u64 	%rd235, [%rd370];
	or.b64  	%rd371, %rd549, %rd235;
	and.b64  	%rd372, %rd371, -4294967296;
	setp.ne.s64 	%p22, %rd372, 0;
	@%p22 bra 	$L__BB186_117;
	cvt.u32.u64 	%r125, %rd235;
	cvt.u32.u64 	%r126, %rd549;
	div.u32 	%r127, %r126, %r125;
	mul.lo.s32 	%r128, %r127, %r125;
	sub.s32 	%r129, %r126, %r128;
	cvt.u64.u32 	%rd550, %r127;
	cvt.u64.u32 	%rd551, %r129;
	bra.uni 	$L__BB186_118;
$L__BB186_117:
	div.s64 	%rd550, %rd549, %rd235;
	mul.lo.s64 	%rd373, %rd550, %rd235;
	sub.s64 	%rd551, %rd549, %rd373;
$L__BB186_118:
	add.s64 	%rd375, %rd1, %rd369;
	ld.global.u64 	%rd376, [%rd375];
	mad.lo.s64 	%rd242, %rd376, %rd551, %rd558;
	add.s32 	%r51, %r261, -1;
	mul.wide.u32 	%rd377, %r51, 8;
	add.s64 	%rd378, %rd2, %rd377;
	ld.global.u64 	%rd243, [%rd378];
	or.b64  	%rd379, %rd550, %rd243;
	and.b64  	%rd380, %rd379, -4294967296;
	setp.ne.s64 	%p23, %rd380, 0;
	@%p23 bra 	$L__BB186_120;
	cvt.u32.u64 	%r130, %rd243;
	cvt.u32.u64 	%r131, %rd550;
	div.u32 	%r132, %r131, %r130;
	mul.lo.s32 	%r133, %r132, %r130;
	sub.s32 	%r134, %r131, %r133;
	cvt.u64.u32 	%rd549, %r132;
	cvt.u64.u32 	%rd553, %r134;
	bra.uni 	$L__BB186_121;
$L__BB186_120:
	div.s64 	%rd549, %rd550, %rd243;
	mul.lo.s64 	%rd381, %rd549, %rd243;
	sub.s64 	%rd553, %rd550, %rd381;
$L__BB186_121:
	add.s64 	%rd383, %rd1, %rd377;
	ld.global.u64 	%rd384, [%rd383];
	mad.lo.s64 	%rd558, %rd384, %rd553, %rd242;
	add.s32 	%r261, %r261, -2;
$L__BB186_122:
	and.b32  	%r135, %r27, 1;
	setp.eq.b32 	%p24, %r135, 1;
	not.pred 	%p25, %p24;
	@%p25 bra 	$L__BB186_127;
	mul.wide.u32 	%rd385, %r261, 8;
	add.s64 	%rd386, %rd2, %rd385;
	ld.global.u64 	%rd254, [%rd386];
	or.b64  	%rd387, %rd549, %rd254;
	and.b64  	%rd388, %rd387, -4294967296;
	setp.ne.s64 	%p26, %rd388, 0;
	@%p26 bra 	$L__BB186_125;
	cvt.u32.u64 	%r136, %rd254;
	cvt.u32.u64 	%r137, %rd549;
	rem.u32 	%r138, %r137, %r136;
	cvt.u64.u32 	%rd557, %r138;
	bra.uni 	$L__BB186_126;
$L__BB186_125:
	rem.s64 	%rd557, %rd549, %rd254;
$L__BB186_126:
	add.s64 	%rd390, %rd1, %rd385;
	ld.global.u64 	%rd391, [%rd390];
	mad.lo.s64 	%rd558, %rd391, %rd557, %rd558;
$L__BB186_127:
	shl.b64 	%rd392, %rd558, 3;
	add.s64 	%rd393, %rd3, %rd392;
	ld.global.f64 	%fd18, [%rd393];
	abs.f64 	%fd19, %fd18;
	{
	.reg .b32 %temp; 
	mov.b64 	{%temp, %r54}, %fd19;
	}
	mov.f64 	%fd26, 0d4008000000000000;
	{
	.reg .b32 %temp; 
	mov.b64 	{%temp, %r139}, %fd26;
	}
	and.b32  	%r56, %r139, 2146435072;
	setp.eq.s32 	%p27, %r56, 1073741824;
	{ // callseq 23, 0
	.param .b64 param0;
	st.param.f64 	[param0], %fd19;
	.param .b64 retval0;
	call.uni (retval0), 
	__internal_accurate_pow, 
	(
	param0
	);
	ld.param.f64 	%fd27, [retval0];
	} // callseq 23
	setp.lt.s32 	%p28, %r54, 0;
	neg.f64 	%fd29, %fd27;
	selp.f64 	%fd30, %fd29, %fd27, %p27;
	selp.f64 	%fd76, %fd30, %fd27, %p28;
	setp.neu.f64 	%p29, %fd18, 0d0000000000000000;
	@%p29 bra 	$L__BB186_129;
	setp.eq.s32 	%p30, %r56, 1073741824;
	selp.b32 	%r140, %r54, 0, %p30;
	setp.lt.s32 	%p31, %r139, 0;
	or.b32  	%r141, %r140, 2146435072;
	selp.b32 	%r142, %r141, %r140, %p31;
	mov.b32 	%r143, 0;
	mov.b64 	%fd76, {%r143, %r142};
$L__BB186_129:
	add.f64 	%fd31, %fd19, 0d4008000000000000;
	{
	.reg .b32 %temp; 
	mov.b64 	{%temp, %r144}, %fd31;
	}
	and.b32  	%r145, %r144, 2146435072;
	setp.ne.s32 	%p32, %r145, 2146435072;
	@%p32 bra 	$L__BB186_134;
	setp.num.f64 	%p33, %fd18, %fd18;
	@%p33 bra 	$L__BB186_132;
	mov.f64 	%fd32, 0d4008000000000000;
	add.rn.f64 	%fd76, %fd19, %fd32;
	bra.uni 	$L__BB186_134;
$L__BB186_132:
	setp.neu.f64 	%p34, %fd19, 0d7FF0000000000000;
	@%p34 bra 	$L__BB186_134;
	setp.lt.s32 	%p35, %r54, 0;
	setp.eq.s32 	%p36, %r56, 1073741824;
	setp.lt.s32 	%p37, %r139, 0;
	selp.b32 	%r147, 0, 2146435072, %p37;
	and.b32  	%r148, %r139, 2147483647;
	setp.ne.s32 	%p38, %r148, 1071644672;
	or.b32  	%r149, %r147, -2147483648;
	selp.b32 	%r150, %r149, %r147, %p38;
	selp.b32 	%r151, %r150, %r147, %p36;
	selp.b32 	%r152, %r151, %r147, %p35;
	mov.b32 	%r153, 0;
	mov.b64 	%fd76, {%r153, %r152};
$L__BB186_134:
	setp.eq.f64 	%p39, %fd19, 0d3FF0000000000000;
	selp.f64 	%fd33, 0d3FF0000000000000, %fd76, %p39;
	st.shared.f64 	[%r5], %fd33;
$L__BB186_135:
	bar.sync 	0;
	setp.lt.u32 	%p87, %r263, 66;
	@%p87 bra 	$L__BB186_139;
$L__BB186_136:
	shr.u32 	%r58, %r263, 1;
	setp.ge.u32 	%p88, %r1, %r58;
	@%p88 bra 	$L__BB186_138;
	ld.shared.f64 	%fd49, [%r5];
	shl.b32 	%r252, %r58, 3;
	add.s32 	%r253, %r5, %r252;
	ld.shared.f64 	%fd50, [%r253];
	add.f64 	%fd51, %fd49, %fd50;
	st.shared.f64 	[%r5], %fd51;
$L__BB186_138:
	bar.sync 	0;
	setp.gt.u32 	%p89, %r263, 131;
	mov.u32 	%r263, %r58;
	@%p89 bra 	$L__BB186_136;
$L__BB186_139:
	setp.gt.u32 	%p90, %r1, 31;
	@%p90 bra 	$L__BB186_142;
	ld.volatile.shared.f64 	%fd52, [%r5];
	ld.volatile.shared.f64 	%fd53, [%r5+256];
	add.f64 	%fd54, %fd52, %fd53;
	st.volatile.shared.f64 	[%r5], %fd54;
	ld.volatile.shared.f64 	%fd55, [%r5];
	ld.volatile.shared.f64 	%fd56, [%r5+128];
	add.f64 	%fd57, %fd55, %fd56;
	st.volatile.shared.f64 	[%r5], %fd57;
	ld.volatile.shared.f64 	%fd58, [%r5];
	ld.volatile.shared.f64 	%fd59, [%r5+64];
	add.f64 	%fd60, %fd58, %fd59;
	st.volatile.shared.f64 	[%r5], %fd60;
	ld.volatile.shared.f64 	%fd61, [%r5];
	ld.volatile.shared.f64 	%fd62, [%r5+32];
	add.f64 	%fd63, %fd61, %fd62;
	st.volatile.shared.f64 	[%r5], %fd63;
	ld.volatile.shared.f64 	%fd64, [%r5];
	ld.volatile.shared.f64 	%fd65, [%r5+16];
	add.f64 	%fd66, %fd64, %fd65;
	st.volatile.shared.f64 	[%r5], %fd66;
	ld.volatile.shared.f64 	%fd67, [%r5];
	ld.volatile.shared.f64 	%fd68, [%r5+8];
	add.f64 	%fd69, %fd67, %fd68;
	st.volatile.shared.f64 	[%r5], %fd69;
	setp.ne.s32 	%p91, %r1, 0;
	@%p91 bra 	$L__BB186_142;
	ld.shared.f64 	%fd70, [reducel3sdata_f64];
	cvta.to.global.u64 	%rd471, %rd260;
	mul.wide.u32 	%rd472, %r2, 8;
	add.s64 	%rd473, %rd471, %rd472;
	st.global.f64 	[%rd473], %fd70;
$L__BB186_142:
	ret;

}
	// .globl	uncontiguous_cumulate_reducel3_f64
.visible .entry uncontiguous_cumulate_reducel3_f64(
	.param .u64 .ptr .align 1 uncontiguous_cumulate_reducel3_f64_param_0,
	.param .u64 .ptr .align 1 uncontiguous_cumulate_reducel3_f64_param_1,
	.param .u64 .ptr .align 1 uncontiguous_cumulate_reducel3_f64_param_2,
	.param .u64 .ptr .align 1 uncontiguous_cumulate_reducel3_f64_param_3,
	.param .u64 uncontiguous_cumulate_reducel3_f64_param_4,
	.param .u64 uncontiguous_cumulate_reducel3_f64_param_5
)
{
	.reg .pred 	%p<53>;
	.reg .b32 	%r<212>;
	.reg .b64 	%rd<559>;
	.reg .b64 	%fd<27>;

	ld.param.u64 	%rd260, [uncontiguous_cumulate_reducel3_f64_param_0];
	ld.param.u64 	%rd263, [uncontiguous_cumulate_reducel3_f64_param_1];
	ld.param.u64 	%rd264, [uncontiguous_cumulate_reducel3_f64_param_2];
	ld.param.u64 	%rd265, [uncontiguous_cumulate_reducel3_f64_param_3];
	ld.param.u64 	%rd261, [uncontiguous_cumulate_reducel3_f64_param_4];
	ld.param.u64 	%rd262, [uncontiguous_cumulate_reducel3_f64_param_5];
	cvta.to.global.u64 	%rd1, %rd265;
	cvta.to.global.u64 	%rd2, %rd264;
	cvta.to.global.u64 	%rd3, %rd263;
	mov.u32 	%r1, %tid.x;
	mov.u32 	%r2, %ctaid.x;
	mov.u32 	%r211, %ntid.x;
	mul.lo.s32 	%r52, %r2, %r211;
	shl.b32 	%r53, %r52, 1;
	add.s32 	%r4, %r53, %r1;
	shl.b32 	%r54, %r1, 3;
	mov.u32 	%r55, reducel3sdata_f64;
	add.s32 	%r5, %r55, %r54;
	mov.b64 	%rd266, 0;
	st.shared.u64 	[%r5], %rd266;
	add.s32 	%r56, %r4, %r211;
	cvt.u64.u32 	%rd512, %r56;
	setp.le.u64 	%p1, %rd262, %rd512;
	@%p1 bra 	$L__BB187_54;
	cvt.u32.u64 	%r6, %rd261;
	add.s32 	%r205, %r6, -1;
	setp.lt.s32 	%p27, %r205, 0;
	mov.b64 	%rd516, 0;
	mov.u64 	%rd517, %rd516;
	@%p27 bra 	$L__BB187_53;
	cvt.u64.u32 	%rd513, %r4;
	setp.lt.u32 	%p28, %r205, 3;
	mov.b64 	%rd517, 0;
	mov.u64 	%rd516, %rd517;
	@%p28 bra 	$L__BB187_30;
	add.s32 	%r203, %r6, -2;
	and.b32  	%r132, %r6, -4;
	neg.s32 	%r202, %r132;
	mov.b64 	%rd517, 0;
$L__BB187_4:
	.pragma "nounroll";
	add.s32 	%r12, %r203, 1;
	mul.wide.u32 	%rd398, %r12, 8;
	add.s64 	%rd399, %rd2, %rd398;
	ld.global.u64 	%rd10, [%rd399];
	or.b64  	%rd400, %rd513, %rd10;
	and.b64  	%rd401, %rd400, -4294967296;
	setp.ne.s64 	%p29, %rd401, 0;
	@%p29 bra 	$L__BB187_6;
	cvt.u32.u64 	%r133, %rd10;
	cvt.u32.u64 	%r134, %rd513;
	div.u32 	%r135, %r134, %r133;
	mul.lo.s32 	%r136, %r135, %r133;
	sub.s32 	%r137, %r134, %r136;
	cvt.u64.u32 	%rd478, %r135;
	cvt.u64.u32 	%rd479, %r137;
	bra.uni 	$L__BB187_7;
$L__BB187_6:
	div.s64 	%rd478, %rd513, %rd10;
	mul.lo.s64 	%rd402, %rd478, %rd10;
	sub.s64 	%rd479, %rd513, %rd402;
$L__BB187_7:
	mul.wide.u32 	%rd403, %r12, 8;
	add.s64 	%rd404, %rd1, %rd403;
	ld.global.u64 	%rd17, [%rd404];
	mad.lo.s64 	%rd18, %rd17, %rd479, %rd516;
	or.b64  	%rd405, %rd512, %rd10;
	and.b64  	%rd406, %rd405, -4294967296;
	setp.ne.s64 	%p30, %rd406, 0;
	@%p30 bra 	$L__BB187_9;
	cvt.u32.u64 	%r138, %rd10;
	cvt.u32.u64 	%r139, %rd512;
	div.u32 	%r140, %r139, %r138;
	mul.lo.s32 	%r141, %r140, %r138;
	sub.s32 	%r142, %r139, %r141;
	cvt.u64.u32 	%rd480, %r140;
	cvt.u64.u32 	%rd481, %r142;
	bra.uni 	$L__BB187_10;
$L__BB187_9:
	div.s64 	%rd480, %rd512, %rd10;
	mul.lo.s64 	%rd407, %rd480, %rd10;
	sub.s64 	%rd481, %rd512, %rd407;
$L__BB187_10:
	mad.lo.s64 	%rd25, %rd481, %rd17, %rd517;
	add.s32 	%r13, %r203, -2;
	mul.wide.u32 	%rd408, %r203, 8;
	add.s64 	%rd409, %rd2, %rd408;
	ld.global.u64 	%rd26, [%rd409];
	or.b64  	%rd410, %rd478, %rd26;
	and.b64  	%rd411, %rd410, -4294967296;
	setp.ne.s64 	%p31, %rd411, 0;
	@%p31 bra 	$L__BB187_12;
	cvt.u32.u64 	%r143, %rd26;
	cvt.u32.u64 	%r144, %rd478;
	div.u32 	%r145, %r144, %r143;
	mul.lo.s32 	%r146, %r145, %r143;
	sub.s32 	%r147, %r144, %r146;
	cvt.u64.u32 	%rd482, %r145;
	cvt.u64.u32 	%rd483, %r147;
	bra.uni 	$L__BB187_13;
$L__BB187_12:
	div.s64 	%rd482, %rd478, %rd26;
	mul.lo.s64 	%rd412, %rd482, %rd26;
	sub.s64 	%rd483, %rd478, %rd412;
$L__BB187_13:
	mul.wide.u32 	%rd413, %r203, 8;
	add.s64 	%rd414, %rd1, %rd413;
	ld.global.u64 	%rd33, [%rd414];
	mad.lo.s64 	%rd34, %rd33, %rd483, %rd18;
	or.b64  	%rd415, %rd480, %rd26;
	and.b64  	%rd416, %rd415, -4294967296;
	setp.ne.s64 	%p32, %rd416, 0;
	@%p32 bra 	$L__BB187_15;
	cvt.u32.u64 	%r148, %rd26;
	cvt.u32.u64 	%r149, %rd480;
	div.u32 	%r150, %r149, %r148;
	mul.lo.s32 	%r151, %r150, %r148;
	sub.s32 	%r152, %r149, %r151;
	cvt.u64.u32 	%rd484, %r150;
	cvt.u64.u32 	%rd485, %r152;
	bra.uni 	$L__BB187_16;
$L__BB187_15:
	div.s64 	%rd484, %rd480, %rd26;
	mul.lo.s64 	%rd417, %rd484, %rd26;
	sub.s64 	%rd485, %rd480, %rd417;
$L__BB187_16:
	mad.lo.s64 	%rd41, %rd485, %rd33, %rd25;
	add.s32 	%r14, %r203, -1;
	mul.wide.u32 	%rd418, %r14, 8;
	add.s64 	%rd419, %rd2, %rd418;
	ld.global.u64 	%rd42, [%rd419];
	or.b64  	%rd420, %rd482, %rd42;
	and.b64  	%rd421, %rd420, -4294967296;
	setp.ne.s64 	%p33, %rd421, 0;
	@%p33 bra 	$L__BB187_18;
	cvt.u32.u64 	%r153, %rd42;
	cvt.u32.u64 	%r154, %rd482;
	div.u32 	%r155, %r154, %r153;
	mul.lo.s32 	%r156, %r155, %r153;
	sub.s32 	%r157, %r154, %r156;
	cvt.u64.u32 	%rd486, %r155;
	cvt.u64.u32 	%rd487, %r157;
	bra.uni 	$L__BB187_19;
$L__BB187_18:
	div.s64 	%rd486, %rd482, %rd42;
	mul.lo.s64 	%rd422, %rd486, %rd42;
	sub.s64 	%rd487, %rd482, %rd422;
$L__BB187_19:
	mul.wide.u32 	%rd423, %r14, 8;
	add.s64 	%rd424, %rd1, %rd423;
	ld.global.u64 	%rd49, [%rd424];
	mad.lo.s64 	%rd50, %rd49, %rd487, %rd34;
	or.b64  	%rd425, %rd484, %rd42;
	and.b64  	%rd426, %rd425, -4294967296;
	setp.ne.s64 	%p34, %rd426, 0;
	@%p34 bra 	$L__BB187_21;
	cvt.u32.u64 	%r158, %rd42;
	cvt.u32.u64 	%r159, %rd484;
	div.u32 	%r160, %r159, %r158;
	mul.lo.s32 	%r161, %r160, %r158;
	sub.s32 	%r162, %r159, %r161;
	cvt.u64.u32 	%rd488, %r160;
	cvt.u64.u32 	%rd489, %r162;
	bra.uni 	$L__BB187_22;
$L__BB187_21:
	div.s64 	%rd488, %rd484, %rd42;
	mul.lo.s64 	%rd427, %rd488, %rd42;
	sub.s64 	%rd489, %rd484, %rd427;
$L__BB187_22:
	mad.lo.s64 	%rd57, %rd489, %rd49, %rd41;
	mul.wide.u32 	%rd428, %r13, 8;
	add.s64 	%rd429, %rd2, %rd428;
	ld.global.u64 	%rd58, [%rd429];
	or.b64  	%rd430, %rd486, %rd58;
	and.b64  	%rd431, %rd430, -4294967296;
	setp.ne.s64 	%p35, %rd431, 0;
	@%p35 bra 	$L__BB187_24;
	cvt.u32.u64 	%r163, %rd58;
	cvt.u32.u64 	%r164, %rd486;
	div.u32 	%r165, %r164, %r163;
	mul.lo.s32 	%r166, %r165, %r163;
	sub.s32 	%r167, %r164, %r166;
	cvt.u64.u32 	%rd513, %r165;
	cvt.u64.u32 	%rd491, %r167;
	bra.uni 	$L__BB187_25;
$L__BB187_24:
	div.s64 	%rd513, %rd486, %rd58;
	mul.lo.s64 	%rd432, %rd513, %rd58;
	sub.s64 	%rd491, %rd486, %rd432;
$L__BB187_25:
	mul.wide.u32 	%rd433, %r13, 8;
	add.s64 	%rd434, %rd1, %rd433;
	ld.global.u64 	%rd65, [%rd434];
	mad.lo.s64 	%rd516, %rd65, %rd491, %rd50;
	or.b64  	%rd435, %rd488, %rd58;
	and.b64  	%rd436, %rd435, -4294967296;
	setp.ne.s64 	%p36, %rd436, 0;
	@%p36 bra 	$L__BB187_27;
	cvt.u32.u64 	%r168, %rd58;
	cvt.u32.u64 	%r169, %rd488;
	div.u32 	%r170, %r169, %r168;
	mul.lo.s32 	%r171, %r170, %r168;
	sub.s32 	%r172, %r169, %r171;
	cvt.u64.u32 	%rd512, %r170;
	cvt.u64.u32 	%rd493, %r172;
	bra.uni 	$L__BB187_28;
$L__BB187_27:
	div.s64 	%rd512, %rd488, %rd58;
	mul.lo.s64 	%rd437, %rd512, %rd58;
	sub.s64 	%rd493, %rd488, %rd437;
$L__BB187_28:
	mad.lo.s64 	%rd517, %rd493, %rd65, %rd57;
	add.s32 	%r203, %r203, -4;
	add.s32 	%r202, %r202, 4;
	setp.ne.s32 	%p37, %r202, 0;
	@%p37 bra 	$L__BB187_4;
	add.s32 	%r205, %r203, 1;
$L__BB187_30:
	and.b32  	%r19, %r6, 3;
	setp.eq.s32 	%p38, %r19, 0;
	@%p38 bra 	$L__BB187_53;
	setp.eq.s32 	%p39, %r19, 1;
	@%p39 bra 	$L__BB187_45;
	mul.wide.u32 	%rd439, %r205, 8;
	add.s64 	%rd440, %rd2, %rd439;
	ld.global.u64 	%rd80, [%rd440];
	or.b64  	%rd441, %rd513, %rd80;
	and.b64  	%rd442, %rd441, -4294967296;
	setp.ne.s64 	%p40, %rd442, 0;
	@%p40 bra 	$L__BB187_34;
	cvt.u32.u64 	%r173, %rd80;
	cvt.u32.u64 	%r174, %rd513;
	div.u32 	%r175, %r174, %r173;
	mul.lo.s32 	%r176, %r175, %r173;
	sub.s32 	%r177, %r174, %r176;
	cvt.u64.u32 	%rd500, %r175;
	cvt.u64.u32 	%rd501, %r177;
	bra.uni 	$L__BB187_35;
$L__BB187_34:
	div.s64 	%rd500, %rd513, %rd80;
	mul.lo.s64 	%rd443, %rd500, %rd80;
	sub.s64 	%rd501, %rd513, %rd443;
$L__BB187_35:
	add.s64 	%rd445, %rd1, %rd439;
	ld.global.u64 	%rd87, [%rd445];
	mad.lo.s64 	%rd88, %rd87, %rd501, %rd516;
	or.b64  	%rd446, %rd512, %rd80;
	and.b64  	%rd447, %rd446, -4294967296;
	setp.ne.s64 	%p41, %rd447, 0;
	@%p41 bra 	$L__BB187_37;
	cvt.u32.u64 	%r178, %rd80;
	cvt.u32.u64 	%r179, %rd512;
	div.u32 	%r180, %r179, %r178;
	mul.lo.s32 	%r181, %r180, %r178;
	sub.s32 	%r182, %r179, %r181;
	cvt.u64.u32 	%rd502, %r180;
	cvt.u64.u32 	%rd503, %r182;
	bra.uni 	$L__BB187_38;
$L__BB187_37:
	div.s64 	%rd502, %rd512, %rd80;
	mul.lo.s64 	%rd448, %rd502, %rd80;
	sub.s64 	%rd503, %rd512, %rd448;
$L__BB187_38:
	mad.lo.s64 	%rd95, %rd503, %rd87, %rd517;
	add.s32 	%r20, %r205, -1;
	mul.wide.u32 	%rd449, %r20, 8;
	add.s64 	%rd450, %rd2, %rd449;
	ld.global.u64 	%rd96, [%rd450];
	or.b64  	%rd451, %rd500, %rd96;
	and.b64  	%rd452, %rd451, -4294967296;
	setp.ne.s64 	%p42, %rd452, 0;
	@%p42 bra 	$L__BB187_40;
	cvt.u32.u64 	%r183, %rd96;
	cvt.u32.u64 	%r184, %rd500;
	div.u32 	%r185, %r184, %r183;
	mul.lo.s32 	%r186, %r185, %r183;
	sub.s32 	%r187, %r184, %r186;
	cvt.u64.u32 	%rd513, %r185;
	cvt.u64.u32 	%rd505, %r187;
	bra.uni 	$L__BB187_41;
$L__BB187_40:
	div.s64 	%rd513, %rd500, %rd96;
	mul.lo.s64 	%rd453, %rd513, %rd96;
	sub.s64 	%rd505, %rd500, %rd453;
$L__BB187_41:
	add.s64 	%rd455, %rd1, %rd449;
	ld.global.u64 	%rd103, [%rd455];
	mad.lo.s64 	%rd516, %rd103, %rd505, %rd88;
	or.b64  	%rd456, %rd502, %rd96;
	and.b64  	%rd457, %rd456, -4294967296;
	setp.ne.s64 	%p43, %rd457, 0;
	@%p43 bra 	$L__BB187_43;
	cvt.u32.u64 	%r188, %rd96;
	cvt.u32.u64 	%r189, %rd502;
	div.u32 	%r190, %r189, %r188;
	mul.lo.s32 	%r191, %r190, %r188;
	sub.s32 	%r192, %r189, %r191;
	cvt.u64.u32 	%rd512, %r190;
	cvt.u64.u32 	%rd507, %r192;
	bra.uni 	$L__BB187_44;
$L__BB187_43:
	div.s64 	%rd512, %rd502, %rd96;
	mul.lo.s64 	%rd458, %rd512, %rd96;
	sub.s64 	%rd507, %rd502, %rd458;
$L__BB187_44:
	mad.lo.s64 	%rd517, %rd507, %rd103, %rd95;
	add.s32 	%r205, %r205, -2;
$L__BB187_45:
	and.b32  	%r193, %r6, 1;
	setp.eq.b32 	%p44, %r193, 1;
	not.pred 	%p45, %p44;
	@%p45 bra 	$L__BB187_53;
	mul.wide.u32 	%rd459, %r205, 8;
	add.s64 	%rd460, %rd2, %rd459;
	ld.global.u64 	%rd118, [%rd460];
	or.b64  	%rd461, %rd513, %rd118;
	and.b64  	%rd462, %rd461, -4294967296;
	setp.ne.s64 	%p46, %rd462, 0;
	@%p46 bra 	$L__BB187_48;
	cvt.u32.u64 	%r194, %rd118;
	cvt.u32.u64 	%r195, %rd513;
	rem.u32 	%r196, %r195, %r194;
	cvt.u64.u32 	%rd514, %r196;
	bra.uni 	$L__BB187_49;
$L__BB187_48:
	rem.s64 	%rd514, %rd513, %rd118;
$L__BB187_49:
	add.s64 	%rd464, %rd1, %rd459;
	ld.global.u64 	%rd122, [%rd464];
	mad.lo.s64 	%rd516, %rd122, %rd514, %rd516;
	or.b64  	%rd465, %rd512, %rd118;
	and.b64  	%rd466, %rd465, -4294967296;
	setp.ne.s64 	%p47, %rd466, 0;
	@%p47 bra 	$L__BB187_51;
	cvt.u32.u64 	%r197, %rd118;
	cvt.u32.u64 	%r198, %rd512;
	rem.u32 	%r199, %r198, %r197;
	cvt.u64.u32 	%rd515, %r199;
	bra.uni 	$L__BB187_52;
$L__BB187_51:
	rem.s64 	%rd515, %rd512, %rd118;
$L__BB187_52:
	mad.lo.s64 	%rd517, %rd515, %rd122, %rd517;
$L__BB187_53:
	shl.b64 	%rd467, %rd516, 3;
	add.s64 	%rd468, %rd3, %rd467;
	ld.global.f64 	%fd2, [%rd468];
	shl.b64 	%rd469, %rd517, 3;
	add.s64 	%rd470, %rd3, %rd469;
	ld.global.f64 	%fd3, [%rd470];
	add.f64 	%fd4, %fd2, %fd3;
	st.shared.f64 	[%r5], %fd4;
	bra.uni 	$L__BB187_114;
$L__BB187_54:
	cvt.u64.u32 	%rd549, %r4;
	setp.le.u64 	%p2, %rd262, %rd549;
	@%p2 bra 	$L__BB187_114;
	cvt.u32.u64 	%r23, %rd261;
	add.s32 	%r209, %r23, -1;
	setp.lt.s32 	%p3, %r209, 0;
	mov.b64 	%rd558, 0;
	@%p3 bra 	$L__BB187_113;
	and.b32  	%r25, %r23, 7;
	setp.lt.u32 	%p4, %r209, 7;
	mov.b64 	%rd558, 0;
	@%p4 bra 	$L__BB187_84;
	add.s32 	%r207, %r23, -4;
	and.b32  	%r57, %r23, -8;
	neg.s32 	%r206, %r57;
	mov.b64 	%rd558, 0;
$L__BB187_58:
	.pragma "nounroll";
	add.s32 	%r30, %r207, 3;
	mul.wide.u32 	%rd271, %r30, 8;
	add.s64 	%rd272, %rd2, %rd271;
	ld.global.u64 	%rd133, [%rd272];
	or.b64  	%rd273, %rd549, %rd133;
	and.b64  	%rd274, %rd273, -4294967296;
	setp.ne.s64 	%p5, %rd274, 0;
	@%p5 bra 	$L__BB187_60;
	cvt.u32.u64 	%r58, %rd133;
	cvt.u32.u64 	%r59, %rd549;
	div.u32 	%r60, %r59, %r58;
	mul.lo.s32 	%r61, %r60, %r58;
	sub.s32 	%r62, %r59, %r61;
	cvt.u64.u32 	%rd520, %r60;
	cvt.u64.u32 	%rd521, %r62;
	bra.uni 	$L__BB187_61;
$L__BB187_60:
	div.s64 	%rd520, %rd549, %rd133;
	mul.lo.s64 	%rd275, %rd520, %rd133;
	sub.s64 	%rd521, %rd549, %rd275;
$L__BB187_61:
	add.s64 	%rd277, %rd1, %rd271;
	ld.global.u64 	%rd278, [%rd277];
	mad.lo.s64 	%rd140, %rd278, %rd521, %rd558;
	add.s32 	%r31, %r207, 2;
	mul.wide.u32 	%rd279, %r31, 8;
	add.s64 	%rd280, %rd2, %rd279;
	ld.global.u64 	%rd141, [%rd280];
	or.b64  	%rd281, %rd520, %rd141;
	and.b64  	%rd282, %rd281, -4294967296;
	setp.ne.s64 	%p6, %rd282, 0;
	@%p6 bra 	$L__BB187_63;
	cvt.u32.u64 	%r63, %rd141;
	cvt.u32.u64 	%r64, %rd520;
	div.u32 	%r65, %r64, %r63;
	mul.lo.s32 	%r66, %r65, %r63;
	sub.s32 	%r67, %r64, %r66;
	cvt.u64.u32 	%rd522, %r65;
	cvt.u64.u32 	%rd523, %r67;
	bra.uni 	$L__BB187_64;
$L__BB187_63:
	div.s64 	%rd522, %rd520, %rd141;
	mul.lo.s64 	%rd283, %rd522, %rd141;
	sub.s64 	%rd523, %rd520, %rd283;
$L__BB187_64:
	add.s64 	%rd285, %rd1, %rd279;
	ld.global.u64 	%rd286, [%rd285];
	mad.lo.s64 	%rd148, %rd286, %rd523, %rd140;
	add.s32 	%r32, %r207, 1;
	mul.wide.u32 	%rd287, %r32, 8;
	add.s64 	%rd288, %rd2, %rd287;
	ld.global.u64 	%rd149, [%rd288];
	or.b64  	%rd289, %rd522, %rd149;
	and.b64  	%rd290, %rd289, -4294967296;
	setp.ne.s64 	%p7, %rd290, 0;
	@%p7 bra 	$L__BB187_66;
	cvt.u32.u64 	%r68, %rd149;
	cvt.u32.u64 	%r69, %rd522;
	div.u32 	%r70, %r69, %r68;
	mul.lo.s32 	%r71, %r70, %r68;
	sub.s32 	%r72, %r69, %r71;
	cvt.u64.u32 	%rd524, %r70;
	cvt.u64.u32 	%rd525, %r72;
	bra.uni 	$L__BB187_67;
$L__BB187_66:
	div.s64 	%rd524, %rd522, %rd149;
	mul.lo.s64 	%rd291, %rd524, %rd149;
	sub.s64 	%rd525, %rd522, %rd291;
$L__BB187_67:
	add.s64 	%rd293, %rd1, %rd287;
	ld.global.u64 	%rd294, [%rd293];
	mad.lo.s64 	%rd156, %rd294, %rd525, %rd148;
	add.s32 	%r33, %r207, -4;
	mul.wide.u32 	%rd295, %r207, 8;
	add.s64 	%rd296, %rd2, %rd295;
	ld.global.u64 	%rd157, [%rd296];
	or.b64  	%rd297, %rd524, %rd157;
	and.b64  	%rd298, %rd297, -4294967296;
	setp.ne.s64 	%p8, %rd298, 0;
	@%p8 bra 	$L__BB187_69;
	cvt.u32.u64 	%r73, %rd157;
	cvt.u32.u64 	%r74, %rd524;
	div.u32 	%r75, %r74, %r73;
	mul.lo.s32 	%r76, %r75, %r73;
	sub.s32 	%r77, %r74, %r76;
	cvt.u64.u32 	%rd526, %r75;
	cvt.u64.u32 	%rd527, %r77;
	bra.uni 	$L__BB187_70;
$L__BB187_69:
	div.s64 	%rd526, %rd524, %rd157;
	mul.lo.s64 	%rd299, %rd526, %rd157;
	sub.s64 	%rd527, %rd524, %rd299;
$L__BB187_70:
	add.s64 	%rd301, %rd1, %rd295;
	ld.global.u64 	%rd302, [%rd301];
	mad.lo.s64 	%rd164, %rd302, %rd527, %rd156;
	add.s32 	%r34, %r207, -1;
	mul.wide.u32 	%rd303, %r34, 8;
	add.s64 	%rd304, %rd2, %rd303;
	ld.global.u64 	%rd165, [%rd304];
	or.b64  	%rd305, %rd526, %rd165;
	and.b64  	%rd306, %rd305, -4294967296;
	setp.ne.s64 	%p9, %rd306, 0;
	@%p9 bra 	$L__BB187_72;
	cvt.u32.u64 	%r78, %rd165;
	cvt.u32.u64 	%r79, %rd526;
	div.u32 	%r80, %r79, %r78;
	mul.lo.s32 	%r81, %r80, %r78;
	sub.s32 	%r82, %r79, %r81;
	cvt.u64.u32 	%rd528, %r80;
	cvt.u64.u32 	%rd529, %r82;
	bra.uni 	$L__BB187_73;
$L__BB187_72:
	div.s64 	%rd528, %rd526, %rd165;
	mul.lo.s64 	%rd307, %rd528, %rd165;
	sub.s64 	%rd529, %rd526, %rd307;
$L__BB187_73:
	add.s64 	%rd309, %rd1, %rd303;
	ld.global.u64 	%rd310, [%rd309];
	mad.lo.s64 	%rd172, %rd310, %rd529, %rd164;
	add.s32 	%r35, %r207, -2;
	mul.wide.u32 	%rd311, %r35, 8;
	add.s64 	%rd312, %rd2, %rd311;
	ld.global.u64 	%rd173, [%rd312];
	or.b64  	%rd313, %rd528, %rd173;
	and.b64  	%rd314, %rd313, -4294967296;
	setp.ne.s64 	%p10, %rd314, 0;
	@%p10 bra 	$L__BB187_75;
	cvt.u32.u64 	%r83, %rd173;
	cvt.u32.u64 	%r84, %rd528;
	div.u32 	%r85, %r84, %r83;
	mul.lo.s32 	%r86, %r85, %r83;
	sub.s32 	%r87, %r84, %r86;
	cvt.u64.u32 	%rd530, %r85;
	cvt.u64.u32 	%rd531, %r87;
	bra.uni 	$L__BB187_76;
$L__BB187_75:
	div.s64 	%rd530, %rd528, %rd173;
	mul.lo.s64 	%rd315, %rd530, %rd173;
	sub.s64 	%rd531, %rd528, %rd315;
$L__BB187_76:
	add.s64 	%rd317, %rd1, %rd311;
	ld.global.u64 	%rd318, [%rd317];
	mad.lo.s64 	%rd180, %rd318, %rd531, %rd172;
	add.s32 	%r36, %r207, -3;
	mul.wide.u32 	%rd319, %r36, 8;
	add.s64 	%rd320, %rd2, %rd319;
	ld.global.u64 	%rd181, [%rd320];
	or.b64  	%rd321, %rd530, %rd181;
	and.b64  	%rd322, %rd321, -4294967296;
	setp.ne.s64 	%p11, %rd322, 0;
	@%p11 bra 	$L__BB187_78;
	cvt.u32.u64 	%r88, %rd181;
	cvt.u32.u64 	%r89, %rd530;
	div.u32 	%r90, %r89, %r88;
	mul.lo.s32 	%r91, %r90, %r88;
	sub.s32 	%r92, %r89, %r91;
	cvt.u64.u32 	%rd532, %r90;
	cvt.u64.u32 	%rd533, %r92;
	bra.uni 	$L__BB187_79;
$L__BB187_78:
	div.s64 	%rd532, %rd530, %rd181;
	mul.lo.s64 	%rd323, %rd532, %rd181;
	sub.s64 	%rd533, %rd530, %rd323;
$L__BB187_79:
	add.s64 	%rd325, %rd1, %rd319;
	ld.global.u64 	%rd326, [%rd325];
	mad.lo.s64 	%rd188, %rd326, %rd533, %rd180;
	mul.wide.u32 	%rd327, %r33, 8;
	add.s64 	%rd328, %rd2, %rd327;
	ld.global.u64 	%rd189, [%rd328];
	or.b64  	%rd329, %rd532, %rd189;
	and.b64  	%rd330, %rd329, -4294967296;
	setp.ne.s64 	%p12, %rd330, 0;
	@%p12 bra 	$L__BB187_81;
	cvt.u32.u64 	%r93, %rd189;
	cvt.u32.u64 	%r94, %rd532;
	div.u32 	%r95, %r94, %r93;
	mul.lo.s32 	%r96, %r95, %r93;
	sub.s32 	%r97, %r94, %r96;
	cvt.u64.u32 	%rd549, %r95;
	cvt.u64.u32 	%rd535, %r97;
	bra.uni 	$L__BB187_82;
$L__BB187_81:
	div.s64 	%rd549, %rd532, %rd189;
	mul.lo.s64 	%rd331, %rd549, %rd189;
	sub.s64 	%rd535, %rd532, %rd331;
$L__BB187_82:
	add.s64 	%rd333, %rd1, %rd327;
	ld.global.u64 	%rd334, [%rd333];
	mad.lo.s64 	%rd558, %rd334, %rd535, %rd188;
	add.s32 	%r207, %r207, -8;
	add.s32 	%r206, %r206, 8;
	setp.ne.s32 	%p13, %r206, 0;
	@%p13 bra 	$L__BB187_58;
	add.s32 	%r209, %r207, 3;
$L__BB187_84:
	setp.eq.s32 	%p14, %r25, 0;
	@%p14 bra 	$L__BB187_113;
	and.b32  	%r41, %r23, 3;
	setp.lt.u32 	%p15, %r25, 4;
	@%p15 bra 	$L__BB187_99;
	mul.wide.u32 	%rd336, %r209, 8;
	add.s64 	%rd337, %rd2, %rd336;
	ld.global.u64 	%rd200, [%rd337];
	or.b64  	%rd338, %rd549, %rd200;
	and.b64  	%rd339, %rd338, -4294967296;
	setp.ne.s64 	%p16, %rd339, 0;
	@%p16 bra 	$L__BB187_88;
	cvt.u32.u64 	%r98, %rd200;
	cvt.u32.u64 	%r99, %rd549;
	div.u32 	%r100, %r99, %r98;
	mul.lo.s32 	%r101, %r100, %r98;
	sub.s32 	%r102, %r99, %r101;
	cvt.u64.u32 	%rd539, %r100;
	cvt.u64.u32 	%rd540, %r102;
	bra.uni 	$L__BB187_89;
$L__BB187_88:
	div.s64 	%rd539, %rd549, %rd200;
	mul.lo.s64 	%rd340, %rd539, %rd200;
	sub.s64 	%rd540, %rd549, %rd340;
$L__BB187_89:
	add.s64 	%rd342, %rd1, %rd336;
	ld.global.u64 	%rd343, [%rd342];
	mad.lo.s64 	%rd207, %rd343, %rd540, %rd558;
	add.s32 	%r42, %r209, -1;
	mul.wide.u32 	%rd344, %r42, 8;
	add.s64 	%rd345, %rd2, %rd344;
	ld.global.u64 	%rd208, [%rd345];
	or.b64  	%rd346, %rd539, %rd208;
	and.b64  	%rd347, %rd346, -4294967296;
	setp.ne.s64 	%p17, %rd347, 0;
	@%p17 bra 	$L__BB187_91;
	cvt.u32.u64 	%r103, %rd208;
	cvt.u32.u64 	%r104, %rd539;
	div.u32 	%r105, %r104, %r103;
	mul.lo.s32 	%r106, %r105, %r103;
	sub.s32 	%r107, %r104, %r106;
	cvt.u64.u32 	%rd541, %r105;
	cvt.u64.u32 	%rd542, %r107;
	bra.uni 	$L__BB187_92;
$L__BB187_91:
	div.s64 	%rd541, %rd539, %rd208;
	mul.lo.s64 	%rd348, %rd541, %rd208;
	sub.s64 	%rd542, %rd539, %rd348;
$L__BB187_92:
	add.s64 	%rd350, %rd1, %rd344;
	ld.global.u64 	%rd351, [%rd350];
	mad.lo.s64 	%rd215, %rd351, %rd542, %rd207;
	add.s32 	%r43, %r209, -2;
	mul.wide.u32 	%rd352, %r43, 8;
	add.s64 	%rd353, %rd2, %rd352;
	ld.global.u64 	%rd216, [%rd353];
	or.b64  	%rd354, %rd541, %rd216;
	and.b64  	%rd355, %rd354, -4294967296;
	setp.ne.s64 	%p18, %rd355, 0;
	@%p18 bra 	$L__BB187_94;
	cvt.u32.u64 	%r108, %rd216;
	cvt.u32.u64 	%r109, %rd541;
	div.u32 	%r110, %r109, %r108;
	mul.lo.s32 	%r111, %r110, %r108;
	sub.s32 	%r112, %r109, %r111;
	cvt.u64.u32 	%rd543, %r110;
	cvt.u64.u32 	%rd544, %r112;
	bra.uni 	$L__BB187_95;
$L__BB187_94:
	div.s64 	%rd543, %rd541, %rd216;
	mul.lo.s64 	%rd356, %rd543, %rd216;
	sub.s64 	%rd544, %rd541, %rd356;
$L__BB187_95:
	add.s64 	%rd358, %rd1, %rd352;
	ld.global.u64 	%rd359, [%rd358];
	mad.lo.s64 	%rd223, %rd359, %rd544, %rd215;
	add.s32 	%r44, %r209, -3;
	mul.wide.u32 	%rd360, %r44, 8;
	add.s64 	%rd361, %rd2, %rd360;
	ld.global.u64 	%rd224, [%rd361];
	or.b64  	%rd362, %rd543, %rd224;
	and.b64  	%rd363, %rd362, -4294967296;
	setp.ne.s64 	%p19, %rd363, 0;
	@%p19 bra 	$L__BB187_97;
	cvt.u32.u64 	%r113, %rd224;
	cvt.u32.u64 	%r114, %rd543;
	div.u32 	%r115, %r114, %r113;
	mul.lo.s32 	%r116, %r115, %r113;
	sub.s32 	%r117, %r114, %r116;
	cvt.u64.u32 	%rd549, %r115;
	cvt.u64.u32 	%rd546, %r117;
	bra.uni 	$L__BB187_98;
$L__BB187_97:
	div.s64 	%rd549, %rd543, %rd224;
	mul.lo.s64 	%rd364, %rd549, %rd224;
	sub.s64 	%rd546, %rd543, %rd364;
$L__BB187_98:
	add.s64 	%rd366, %rd1, %rd360;
	ld.global.u64 	%rd367, [%rd366];
	mad.lo.s64 	%rd558, %rd367, %rd546, %rd223;
	add.s32 	%r209, %r209, -4;
$L__BB187_99:
	setp.eq.s32 	%p20, %r41, 0;
	@%p20 bra 	$L__BB187_113;
	setp.eq.s32 	%p21, %r41, 1;
	@%p21 bra 	$L__BB187_108;
	mul.wide.u32 	%rd369, %r209, 8;
	add.s64 	%rd370, %rd2, %rd369;
	ld.global.u64 	%rd235, [%rd370];
	or.b64  	%rd371, %rd549, %rd235;
	and.b64  	%rd372, %rd371, -4294967296;
	setp.ne.s64 	%p22, %rd372, 0;
	@%p22 bra 	$L__BB187_103;
	cvt.u32.u64 	%r118, %rd235;
	cvt.u32.u64 	%r119, %rd549;
	div.u32 	%r120, %r119, %r118;
	mul.lo.s32 	%r121, %r120, %r118;
	sub.s32 	%r122, %r119, %r121;
	cvt.u64.u32 	%rd550, %r120;
	cvt.u64.u32 	%rd551, %r122;
	bra.uni 	$L__BB187_104;
$L__BB187_103:
	div.s64 	%rd550, %rd549, %rd235;
	mul.lo.s64 	%rd373, %rd550, %rd235;
	sub.s64 	%rd551, %rd549, %rd373;
$L__BB187_104:
	add.s64 	%rd375, %rd1, %rd369;
	ld.global.u64 	%rd376, [%rd375];
	mad.lo.s64 	%rd242, %rd376, %rd551, %rd558;
	add.s32 	%r47, %r209, -1;
	mul.wide.u32 	%rd377, %r47, 8;
	add.s64 	%rd378, %rd2, %rd377;
	ld.global.u64 	%rd243, [%rd378];
	or.b64  	%rd379, %rd550, %rd243;
	and.b64  	%rd380, %rd379, -4294967296;
	setp.ne.s64 	%p23, %rd380, 0;
	@%p23 bra 	$L__BB187_106;
	cvt.u32.u64 	%r123, %rd243;
	cvt.u32.u64 	%r124, %rd550;
	div.u32 	%r125, %r124, %r123;
	mul.lo.s32 	%r126, %r125, %r123;
	sub.s32 	%r127, %r124, %r126;
	cvt.u64.u32 	%rd549, %r125;
	cvt.u64.u32 	%rd553, %r127;
	bra.uni 	$L__BB187_107;
$L__BB187_106:
	div.s64 	%rd549, %rd550, %rd243;
	mul.lo.s64 	%rd381, %rd549, %rd243;
	sub.s64 	%rd553, %rd550, %rd381;
$L__BB187_107:
	add.s64 	%rd383, %rd1, %rd377;
	ld.global.u64 	%rd384, [%rd383];
	mad.lo.s64 	%rd558, %rd384, %rd553, %rd242;
	add.s32 	%r209, %r209, -2;
$L__BB187_108:
	and.b32  	%r128, %r23, 1;
	setp.eq.b32 	%p24, %r128, 1;
	not.pred 	%p25, %p24;
	@%p25 bra 	$L__BB187_113;
	mul.wide.u32 	%rd385, %r209, 8;
	add.s64 	%rd386, %rd2, %rd385;
	ld.global.u64 	%rd254, [%rd386];
	or.b64  	%rd387, %rd549, %rd254;
	and.b64  	%rd388, %rd387, -4294967296;
	setp.ne.s64 	%p26, %rd388, 0;
	@%p26 bra 	$L__BB187_111;
	cvt.u32.u64 	%r129, %rd254;
	cvt.u32.u64 	%r130, %rd549;
	rem.u32 	%r131, %r130, %r129;
	cvt.u64.u32 	%rd557, %r131;
	bra.uni 	$L__BB187_112;
$L__BB187_111:
	rem.s64 	%rd557, %rd549, %rd254;
$L__BB187_112:
	add.s64 	%rd390, %rd1, %rd385;
	ld.global.u64 	%rd391, [%rd390];
	mad.lo.s64 	%rd558, %rd391, %rd557, %rd558;
$L__BB187_113:
	shl.b64 	%rd392, %rd558, 3;
	add.s64 	%rd393, %rd3, %rd392;
	ld.global.f64 	%fd1, [%rd393];
	st.shared.f64 	[%r5], %fd1;
$L__BB187_114:
	bar.sync 	0;
	setp.lt.u32 	%p48, %r211, 66;
	@%p48 bra 	$L__BB187_118;
$L__BB187_115:
	shr.u32 	%r51, %r211, 1;
	setp.ge.u32 	%p49, %r1, %r51;
	@%p49 bra 	$L__BB187_117;
	ld.shared.f64 	%fd5, [%r5];
	shl.b32 	%r200, %r51, 3;
	add.s32 	%r201, %r5, %r200;
	ld.shared.f64 	%fd6, [%r201];
	add.f64 	%fd7, %fd5, %fd6;
	st.shared.f64 	[%r5], %fd7;
$L__BB187_117:
	bar.sync 	0;
	setp.gt.u32 	%p50, %r211, 131;
	mov.u32 	%r211, %r51;
	@%p50 bra 	$L__BB187_115;
$L__BB187_118:
	setp.gt.u32 	%p51, %r1, 31;
	@%p51 bra 	$L__BB187_121;
	ld.volatile.shared.f64 	%fd8, [%r5];
	ld.volatile.shared.f64 	%fd9, [%r5+256];
	add.f64 	%fd10, %fd8, %fd9;
	st.volatile.shared.f64 	[%r5], %fd10;
	ld.volatile.shared.f64 	%fd11, [%r5];
	ld.volatile.shared.f64 	%fd12, [%r5+128];
	add.f64 	%fd13, %fd11, %fd12;
	st.volatile.shared.f64 	[%r5], %fd13;
	ld.volatile.shared.f64 	%fd14, [%r5];
	ld.volatile.shared.f64 	%fd15, [%r5+64];
	add.f64 	%fd16, %fd14, %fd15;
	st.volatile.shared.f64 	[%r5], %fd16;
	ld.volatile.shared.f64 	%fd17, [%r5];
	ld.volatile.shared.f64 	%fd18, [%r5+32];
	add.f64 	%fd19, %fd17, %fd18;
	st.volatile.shared.f64 	[%r5], %fd19;
	ld.volatile.shared.f64 	%fd20, [%r5];
	ld.volatile.shared.f64 	%fd21, [%r5+16];
	add.f64 	%fd22, %fd20, %fd21;
	st.volatile.shared.f64 	[%r5], %fd22;
	ld.volatile.shared.f64 	%fd23, [%r5];
	ld.volatile.shared.f64 	%fd24, [%r5+8];
	add.f64 	%fd25, %fd23, %fd24;
	st.volatile.shared.f64 	[%r5], %fd25;
	setp.ne.s32 	%p52, %r1, 0;
	@%p52 bra 	$L__BB187_121;
	ld.shared.f64 	%fd26, [reducel3sdata_f64];
	cvta.to.global.u64 	%rd471, %rd260;
	mul.wide.u32 	%rd472, %r2, 8;
	add.s64 	%rd473, %rd471, %rd472;
	st.global.f64 	[%rd473], %fd26;
$L__BB187_121:
	ret;

}
	// .globl	contiguous_reducel32_f64
.visible .entry contiguous_reducel32_f64(
	.param .u64 .ptr .align 1 contiguous_reducel32_f64_param_0,
	.param .u64 .ptr .align 1 contiguous_reducel32_f64_param_1,
	.param .u64 .ptr .align 1 contiguous_reducel32_f64_param_2,
	.param .u64 .ptr .align 1 contiguous_reducel32_f64_param_3,
	.param .u64 contiguous_reducel32_f64_param_4,
	.param .u64 contiguous_reducel32_f64_param_5,
	.param .u64 contiguous_reducel32_f64_param_6,
	.param .u64 contiguous_reducel32_f64_param_7,
	.param .u64 contiguous_reducel32_f64_param_8
)
{
	.reg .pred 	%p<93>;
	.reg .b32 	%r<265>;
	.reg .b64 	%rd<575>;
	.reg .b64 	%fd<77>;

	ld.param.u64 	%rd267, [contiguous_reducel32_f64_param_1];
	ld.param.u64 	%rd268, [contiguous_reducel32_f64_param_2];
	ld.param.u64 	%rd269, [contiguous_reducel32_f64_param_3];
	ld.param.u64 	%rd264, [contiguous_reducel32_f64_param_4];
	ld.param.u64 	%rd270, [contiguous_reducel32_f64_param_5];
	ld.param.u64 	%rd265, [contiguous_reducel32_f64_param_6];
	ld.param.u64 	%rd271, [contiguous_reducel32_f64_param_7];
	cvta.to.global.u64 	%rd1, %rd269;
	cvta.to.global.u64 	%rd2, %rd268;
	cvta.to.global.u64 	%rd574, %rd267;
	mov.u32 	%r1, %tid.x;
	mov.u32 	%r2, %ctaid.x;
	mov.u32 	%r264, %ntid.x;
	mul.lo.s32 	%r59, %r2, %r264;
	shl.b32 	%r60, %r59, 1;
	add.s32 	%r4, %r60, %r1;
	shl.b32 	%r61, %r1, 3;
	mov.u32 	%r62, reducel3sdata_f64;
	add.s32 	%r5, %r62, %r61;
	mov.b64 	%rd272, 0;
	st.shared.u64 	[%r5], %rd272;
	mov.u32 	%r63, %ctaid.y;
	cvt.u64.u32 	%rd273, %r63;
	add.s64 	%rd4, %rd270, %rd273;
	setp.ge.u64 	%p1, %rd4, %rd271;
	@%p1 bra 	$L__BB188_143;
	add.s32 	%r64, %r4, %r264;
	cvt.u64.u32 	%rd5, %r64;
	setp.le.u64 	%p2, %rd265, %rd5;
	@%p2 bra 	$L__BB188_69;
	cvt.u64.u32 	%rd405, %r4;
	mul.lo.s64 	%rd406, %rd4, %rd265;
	add.s64 	%rd528, %rd406, %rd405;
	add.s64 	%rd526, %rd406, %rd5;
	cvt.u32.u64 	%r6, %rd264;
	add.s32 	%r258, %r6, -1;
	setp.lt.s32 	%p41, %r258, 0;
	mov.b64 	%rd532, 0;
	mov.u64 	%rd533, %rd532;
	@%p41 bra 	$L__BB188_54;
	setp.lt.u32 	%p42, %r258, 3;
	mov.b64 	%rd533, 0;
	mov.u64 	%rd532, %rd533;
	@%p42 bra 	$L__BB188_31;
	add.s32 	%r256, %r6, -2;
	and.b32  	%r155, %r6, -4;
	neg.s32 	%r255, %r155;
	mov.b64 	%rd533, 0;
$L__BB188_5:
	.pragma "nounroll";
	add.s32 	%r12, %r256, 1;
	mul.wide.u32 	%rd410, %r12, 8;
	add.s64 	%rd411, %rd2, %rd410;
	ld.global.u64 	%rd12, [%rd411];
	or.b64  	%rd412, %rd528, %rd12;
	and.b64  	%rd413, %rd412, -4294967296;
	setp.ne.s64 	%p43, %rd413, 0;
	@%p43 bra 	$L__BB188_7;
	cvt.u32.u64 	%r156, %rd12;
	cvt.u32.u64 	%r157, %rd528;
	div.u32 	%r158, %r157, %r156;
	mul.lo.s32 	%r159, %r158, %r156;
	sub.s32 	%r160, %r157, %r159;
	cvt.u64.u32 	%rd494, %r158;
	cvt.u64.u32 	%rd495, %r160;
	bra.uni 	$L__BB188_8;
$L__BB188_7:
	div.s64 	%rd494, %rd528, %rd12;
	mul.lo.s64 	%rd414, %rd494, %rd12;
	sub.s64 	%rd495, %rd528, %rd414;
$L__BB188_8:
	mul.wide.u32 	%rd415, %r12, 8;
	add.s64 	%rd416, %rd1, %rd415;
	ld.global.u64 	%rd19, [%rd416];
	mad.lo.s64 	%rd20, %rd19, %rd495, %rd532;
	or.b64  	%rd417, %rd526, %rd12;
	and.b64  	%rd418, %rd417, -4294967296;
	setp.ne.s64 	%p44, %rd418, 0;
	@%p44 bra 	$L__BB188_10;
	cvt.u32.u64 	%r161, %rd12;
	cvt.u32.u64 	%r162, %rd526;
	div.u32 	%r163, %r162, %r161;
	mul.lo.s32 	%r164, %r163, %r161;
	sub.s32 	%r165, %r162, %r164;
	cvt.u64.u32 	%rd496, %r163;
	cvt.u64.u32 	%rd497, %r165;
	bra.uni 	$L__BB188_11;
$L__BB188_10:
	div.s64 	%rd496, %rd526, %rd12;
	mul.lo.s64 	%rd419, %rd496, %rd12;
	sub.s64 	%rd497, %rd526, %rd419;
$L__BB188_11:
	mad.lo.s64 	%rd27, %rd497, %rd19, %rd533;
	add.s32 	%r13, %r256, -2;
	mul.wide.u32 	%rd420, %r256, 8;
	add.s64 	%rd421, %rd2, %rd420;
	ld.global.u64 	%rd28, [%rd421];
	or.b64  	%rd422, %rd494, %rd28;
	and.b64  	%rd423, %rd422, -4294967296;
	setp.ne.s64 	%p45, %rd423, 0;
	@%p45 bra 	$L__BB188_13;
	cvt.u32.u64 	%r166, %rd28;
	cvt.u32.u64 	%r167, %rd494;
	div.u32 	%r168, %r167, %r166;
	mul.lo.s32 	%r169, %r168, %r166;
	sub.s32 	%r170, %r167, %r169;
	cvt.u64.u32 	%rd498, %r168;
	cvt.u64.u32 	%rd499, %r170;
	bra.uni 	$L__BB188_14;
$L__BB188_13:
	div.s64 	%rd498, %rd494, %rd28;
	mul.lo.s64 	%rd424, %rd498, %rd28;
	sub.s64 	%rd499, %rd494, %rd424;
$L__BB188_14:
	mul.wide.u32 	%rd425, %r256, 8;
	add.s64 	%rd426, %rd1, %rd425;
	ld.global.u64 	%rd35, [%rd426];
	mad.lo.s64 	%rd36, %rd35, %rd499, %rd20;
	or.b64  	%rd427, %rd496, %rd28;
	and.b64  	%rd428, %rd427, -4294967296;
	setp.ne.s64 	%p46, %rd428, 0;
	@%p46 bra 	$L__BB188_16;
	cvt.u32.u64 	%r171, %rd28;
	cvt.u32.u64 	%r172, %rd496;
	div.u32 	%r173, %r172, %r171;
	mul.lo.s32 	%r174, %r173, %r171;
	sub.s32 	%r175, %r172, %r174;
	cvt.u64.u32 	%rd500, %r173;
	cvt.u64.u32 	%rd501, %r175;
	bra.uni 	$L__BB188_17;
$L__BB188_16:
	div.s64 	%rd500, %rd496, %rd28;
	mul.lo.s64 	%rd429, %rd500, %rd28;
	sub.s64 	%rd501, %rd496, %rd429;
$L__BB188_17:
	mad.lo.s64 	%rd43, %rd501, %rd35, %rd27;
	add.s32 	%r14, %r256, -1;
	mul.wide.u32 	%rd430, %r14, 8;
	add.s64 	%rd431, %rd2, %rd430;
	ld.global.u64 	%rd44, [%rd431];
	or.b64  	%rd432, %rd498, %rd44;
	and.b64  	%rd433, %rd432, -4294967296;
	setp.ne.s64 	%p47, %rd433, 0;
	@%p47 bra 	$L__BB188_19;
	cvt.u32.u64 	%r176, %rd44;
	cvt.u32.u64 	%r177, %rd498;
	div.u32 	%r178, %r177, %r176;
	mul.lo.s32 	%r179, %r178, %r176;
	sub.s32 	%r180, %r177, %r179;
	cvt.u64.u32 	%rd502, %r178;
	cvt.u64.u32 	%rd503, %r180;
	bra.uni 	$L__BB188_20;
$L__BB188_19:
	div.s64 	%rd502, %rd498, %rd44;
	mul.lo.s64 	%rd434, %rd502, %rd44;
	sub.s64 	%rd503, %rd498, %rd434;
$L__BB188_20:
	mul.wide.u32 	%rd435, %r14, 8;
	add.s64 	%rd436, %rd1, %rd435;
	ld.global.u64 	%rd51, [%rd436];
	mad.lo.s64 	%rd52, %rd51, %rd503, %rd36;
	or.b64  	%rd437, %rd500, %rd44;
	and.b64  	%rd438, %rd437, -4294967296;
	setp.ne.s64 	%p48, %rd438, 0;
	@%p48 bra 	$L__BB188_22;
	cvt.u32.u64 	%r181, %rd44;
	cvt.u32.u64 	%r182, %rd500;
	div.u32 	%r183, %r182, %r181;
	mul.lo.s32 	%r184, %r183, %r181;
	sub.s32 	%r185, %r182, %r184;
	cvt.u64.u32 	%rd504, %r183;
	cvt.u64.u32 	%rd505, %r185;
	bra.uni 	$L__BB188_23;
$L__BB188_22:
	div.s64 	%rd504, %rd500, %rd44;
	mul.lo.s64 	%rd439, %rd504, %rd44;
	sub.s64 	%rd505, %rd500, %rd439;
$L__BB188_23:
	mad.lo.s64 	%rd59, %rd505, %rd51, %rd43;
	mul.wide.u32 	%rd440, %r13, 8;
	add.s64 	%rd441, %rd2, %rd440;
	ld.global.u64 	%rd60, [%rd441];
	or.b64  	%rd442, %rd502, %rd60;
	and.b64  	%rd443, %rd442, -4294967296;
	setp.ne.s64 	%p49, %rd443, 0;
	@%p49 bra 	$L__BB188_25;
	cvt.u32.u64 	%r186, %rd60;
	cvt.u32.u64 	%r187, %rd502;
	div.u32 	%r188, %r187, %r186;
	mul.lo.s32 	%r189, %r188, %r186;
	sub.s32 	%r190, %r187, %r189;
	cvt.u64.u32 	%rd528, %r188;
	cvt.u64.u32 	%rd507, %r190;
	bra.uni 	$L__BB188_26;
$L__BB188_25:
	div.s64 	%rd528, %rd502, %rd60;
	mul.lo.s64 	%rd444, %rd528, %rd60;
	sub.s64 	%rd507, %rd502, %rd444;
$L__BB188_26:
	mul.wide.u32 	%rd445, %r13, 8;
	add.s64 	%rd446, %rd1, %rd445;
	ld.global.u64 	%rd67, [%rd446];
	mad.lo.s64 	%rd532, %rd67, %rd507, %rd52;
	or.b64  	%rd447, %rd504, %rd60;
	and.b64  	%rd448, %rd447, -4294967296;
	setp.ne.s64 	%p50, %rd448, 0;
	@%p50 bra 	$L__BB188_28;
	cvt.u32.u64 	%r191, %rd60;
	cvt.u32.u64 	%r192, %rd504;
	div.u32 	%r193, %r192, %r191;
	mul.lo.s32 	%r194, %r193, %r191;
	sub.s32 	%r195, %r192, %r194;
	cvt.u64.u32 	%rd526, %r193;
	cvt.u64.u32 	%rd509, %r195;
	bra.uni 	$L__BB188_29;
$L__BB188_28:
	div.s64 	%rd526, %rd504, %rd60;
	mul.lo.s64 	%rd449, %rd526, %rd60;
	sub.s64 	%rd509, %rd504, %rd449;
$L__BB188_29:
	mad.lo.s64 	%rd533, %rd509, %rd67, %rd59;
	add.s32 	%r256, %r256, -4;
	add.s32 	%r255, %r255, 4;
	setp.ne.s32 	%p51, %r255, 0;
	@%p51 bra 	$L__BB188_5;
	add.s32 	%r258, %r256, 1;
$L__BB188_31:
	and.b32  	%r19, %r6, 3;
	setp.eq.s32 	%p52, %r19, 0;
	@%p52 bra 	$L__BB188_54;
	setp.eq.s32 	%p53, %r19, 1;
	@%p53 bra 	$L__BB188_46;
	mul.wide.u32 	%rd451, %r258, 8;
	add.s64 	%rd452, %rd2, %rd451;
	ld.global.u64 	%rd82, [%rd452];
	or.b64  	%rd453, %rd528, %rd82;
	and.b64  	%rd454, %rd453, -4294967296;
	setp.ne.s64 	%p54, %rd454, 0;
	@%p54 bra 	$L__BB188_35;
	cvt.u32.u64 	%r196, %rd82;
	cvt.u32.u64 	%r197, %rd528;
	div.u32 	%r198, %r197, %r196;
	mul.lo.s32 	%r199, %r198, %r196;
	sub.s32 	%r200, %r197, %r199;
	cvt.u64.u32 	%rd516, %r198;
	cvt.u64.u32 	%rd517, %r200;
	bra.uni 	$L__BB188_36;
$L__BB188_35:
	div.s64 	%rd516, %rd528, %rd82;
	mul.lo.s64 	%rd455, %rd516, %rd82;
	sub.s64 	%rd517, %rd528, %rd455;
$L__BB188_36:
	add.s64 	%rd457, %rd1, %rd451;
	ld.global.u64 	%rd89, [%rd457];
	mad.lo.s64 	%rd90, %rd89, %rd517, %rd532;
	or.b64  	%rd458, %rd526, %rd82;
	and.b64  	%rd459, %rd458, -4294967296;
	setp.ne.s64 	%p55, %rd459, 0;
	@%p55 bra 	$L__BB188_38;
	cvt.u32.u64 	%r201, %rd82;
	cvt.u32.u64 	%r202, %rd526;
	div.u32 	%r203, %r202, %r201;
	mul.lo.s32 	%r204, %r203, %r201;
	sub.s32 	%r205, %r202, %r204;
	cvt.u64.u32 	%rd518, %r203;
	cvt.u64.u32 	%rd519, %r205;
	bra.uni 	$L__BB188_39;
$L__BB188_38:
	div.s64 	%rd518, %rd526, %rd82;
	mul.lo.s64 	%rd460, %rd518, %rd82;
	sub.s64 	%rd519, %rd526, %rd460;
$L__BB188_39:
	mad.lo.s64 	%rd97, %rd519, %rd89, %rd533;
	add.s32 	%r20, %r258, -1;
	mul.wide.u32 	%rd461, %r20, 8;
	add.s64 	%rd462, %rd2, %rd461;
	ld.global.u64 	%rd98, [%rd462];
	or.b64  	%rd463, %rd516, %rd98;
	and.b64  	%rd464, %rd463, -4294967296;
	setp.ne.s64 	%p56, %rd464, 0;
	@%p56 bra 	$L__BB188_41;
	cvt.u32.u64 	%r206, %rd98;
	cvt.u32.u64 	%r207, %rd516;
	div.u32 	%r208, %r207, %r206;
	mul.lo.s32 	%r209, %r208, %r206;
	sub.s32 	%r210, %r207, %r209;
	cvt.u64.u32 	%rd528, %r208;
	cvt.u64.u32 	%rd521, %r210;
	bra.uni 	$L__BB188_42;
$L__BB188_41:
	div.s64 	%rd528, %rd516, %rd98;
	mul.lo.s64 	%rd465, %rd528, %rd98;
	sub.s64 	%rd521, %rd516, %rd465;
$L__BB188_42:
	add.s64 	%rd467, %rd1, %rd461;
	ld.global.u64 	%rd105, [%rd467];
	mad.lo.s64 	%rd532, %rd105, %rd521, %rd90;
	or.b64  	%rd468, %rd518, %rd98;
	and.b64  	%rd469, %rd468, -4294967296;
	setp.ne.s64 	%p57, %rd469, 0;
	@%p57 bra 	$L__BB188_44;
	cvt.u32.u64 	%r211, %rd98;
	cvt.u32.u64 	%r212, %rd518;
	div.u32 	%r213, %r212, %r211;
	mul.lo.s32 	%r214, %r213, %r211;
	sub.s32 	%r215, %r212, %r214;
	cvt.u64.u32 	%rd526, %r213;
	cvt.u64.u32 	%rd523, %r215;
	bra.uni 	$L__BB188_45;
$L__BB188_44:
	div.s64 	%rd526, %rd518, %rd98;
	mul.lo.s64 	%rd470, %rd526, %rd98;
	sub.s64 	%rd523, %rd518, %rd470;
$L__BB188_45:
	mad.lo.s64 	%rd533, %rd523, %rd105, %rd97;
	add.s32 	%r258, %r258, -2;
$L__BB188_46:
	and.b32  	%r216, %r6, 1;
	setp.eq.b32 	%p58, %r216, 1;
	not.pred 	%p59, %p58;
	@%p59 bra 	$L__BB188_54;
	mul.wide.u32 	%rd471, %r258, 8;
	add.s64 	%rd472, %rd2, %rd471;
	ld.global.u64 	%rd120, [%rd472];
	or.b64  	%rd473, %rd528, %rd120;
	and.b64  	%rd474, %rd473, -4294967296;
	setp.ne.s64 	%p60, %rd474, 0;
	@%p60 bra 	$L__BB188_49;
	cvt.u32.u64 	%r217, %rd120;
	cvt.u32.u64 	%r218, %rd528;
	rem.u32 	%r219, %r218, %r217;
	cvt.u64.u32 	%rd530, %r219;
	bra.uni 	$L__BB188_50;
$L__BB188_49:
	rem.s64 	%rd530, %rd528, %rd120;
$L__BB188_50:
	add.s64 	%rd476, %rd1, %rd471;
	ld.global.u64 	%rd124, [%rd476];
	mad.lo.s64 	%rd532, %rd124, %rd530, %rd532;
	or.b64  	%rd477, %rd526, %rd120;
	and.b64  	%rd478, %rd477, -4294967296;
	setp.ne.s64 	%p61, %rd478, 0;
	@%p61 bra 	$L__BB188_52;
	cvt.u32.u64 	%r220, %rd120;
	cvt.u32.u64 	%r221, %rd526;
	rem.u32 	%r222, %r221, %r220;
	cvt.u64.u32 	%rd531, %r222;
	bra.uni 	$L__BB188_53;
$L__BB188_52:
	rem.s64 	%rd531, %rd526, %rd120;
$L__BB188_53:
	mad.lo.s64 	%rd533, %rd531, %rd124, %rd533;
$L__BB188_54:
	shl.b64 	%rd479, %rd532, 3;
	add.s64 	%rd480, %rd574, %rd479;
	ld.global.f64 	%fd1, [%rd480];
	abs.f64 	%fd2, %fd1;
	{
	.reg .b32 %temp; 
	mov.b64 	{%temp, %r23}, %fd2;
	}
	mov.f64 	%fd34, 0d4008000000000000;
	{
	.reg .b32 %temp; 
	mov.b64 	{%temp, %r223}, %fd34;
	}
	and.b32  	%r25, %r223, 2146435072;
	setp.eq.s32 	%p62, %r25, 1073741824;
	{ // callseq 27, 0
	.param .b64 param0;
	st.param.f64 	[param0], %fd2;
	.param .b64 retval0;
	call.uni (retval0), 
	__internal_accurate_pow, 
	(
	param0
	);
	ld.param.f64 	%fd35, [retval0];
	} // callseq 27
	setp.lt.s32 	%p63, %r23, 0;
	neg.f64 	%fd37, %fd35;
	selp.f64 	%fd38, %fd37, %fd35, %p62;
	selp.f64 	%fd72, %fd38, %fd35, %p63;
	setp.neu.f64 	%p64, %fd1, 0d0000000000000000;
	@%p64 bra 	$L__BB188_56;
	setp.eq.s32 	%p65, %r25, 1073741824;
	selp.b32 	%r224, %r23, 0, %p65;
	setp.lt.s32 	%p66, %r223, 0;
	or.b32  	%r225, %r224, 2146435072;
	selp.b32 	%r226, %r225, %r224, %p66;
	mov.b32 	%r227, 0;
	mov.b64 	%fd72, {%r227, %r226};
$L__BB188_56:
	add.f64 	%fd39, %fd2, 0d4008000000000000;
	{
	.reg .b32 %temp; 
	mov.b64 	{%temp, %r228}, %fd39;
	}
	and.b32  	%r229, %r228, 2146435072;
	setp.ne.s32 	%p67, %r229, 2146435072;
	@%p67 bra 	$L__BB188_61;
	setp.num.f64 	%p68, %fd1, %fd1;
	@%p68 bra 	$L__BB188_59;
	mov.f64 	%fd40, 0d4008000000000000;
	add.rn.f64 	%fd72, %fd2, %fd40;
	bra.uni 	$L__BB188_61;
$L__BB188_59:
	setp.neu.f64 	%p69, %fd2, 0d7FF0000000000000;
	@%p69 bra 	$L__BB188_61;
	setp.lt.s32 	%p70, %r23, 0;
	setp.eq.s32 	%p71, %r25, 1073741824;
	setp.lt.s32 	%p72, %r223, 0;
	selp.b32 	%r231, 0, 2146435072, %p72;
	and.b32  	%r232, %r223, 2147483647;
	setp.ne.s32 	%p73, %r232, 1071644672;
	or.b32  	%r233, %r231, -2147483648;
	selp.b32 	%r234, %r233, %r231, %p73;
	selp.b32 	%r235, %r234, %r231, %p71;
	selp.b32 	%r236, %r235, %r231, %p70;
	mov.b32 	%r237, 0;
	mov.b64 	%fd72, {%r237, %r236};
$L__BB188_61:
	setp.eq.s32 	%p74, %r25, 1073741824;
	setp.eq.f64 	%p75, %fd2, 0d3FF0000000000000;
	selp.f64 	%fd9, 0d3FF0000000000000, %fd72, %p75;
	shl.b64 	%rd481, %rd533, 3;
	add.s64 	%rd482, %rd574, %rd481;
	ld.global.f64 	%fd10, [%rd482];
	abs.f64 	%fd11, %fd10;
	{
	.reg .b32 %temp; 
	mov.b64 	{%temp, %r26}, %fd11;
	}
	{ // callseq 28, 0
	.param .b64 param0;
	st.param.f64 	[param0], %fd11;
	.param .b64 retval0;
	call.uni (retval0), 
	__internal_accurate_pow, 
	(
	param0
	);
	ld.param.f64 	%fd41, [retval0];
	} // callseq 28
	setp.lt.s32 	%p76, %r26, 0;
	neg.f64 	%fd43, %fd41;
	selp.f64 	%fd44, %fd43, %fd41, %p74;
	selp.f64 	%fd74, %fd44, %fd41, %p76;
	setp.neu.f64 	%p77, %fd10, 0d0000000000000000;
	@%p77 bra 	$L__BB188_63;
	setp.eq.s32 	%p78, %r25, 1073741824;
	selp.b32 	%r239, %r26, 0, %p78;
	setp.lt.s32 	%p79, %r223, 0;
	or.b32  	%r240, %r239, 2146435072;
	selp.b32 	%r241, %r240, %r239, %p79;
	mov.b32 	%r242, 0;
	mov.b64 	%fd74, {%r242, %r241};
$L__BB188_63:
	add.f64 	%fd45, %fd11, 0d4008000000000000;
	{
	.reg .b32 %temp; 
	mov.b64 	{%temp, %r243}, %fd45;
	}
	and.b32  	%r244, %r243, 2146435072;
	setp.ne.s32 	%p80, %r244, 2146435072;
	@%p80 bra 	$L__BB188_68;
	setp.num.f64 	%p81, %fd10, %fd10;
	@%p81 bra 	$L__BB188_66;
	mov.f64 	%fd46, 0d4008000000000000;
	add.rn.f64 	%fd74, %fd11, %fd46;
	bra.uni 	$L__BB188_68;
$L__BB188_66:
	setp.neu.f64 	%p82, %fd11, 0d7FF0000000000000;
	@%p82 bra 	$L__BB188_68;
	setp.lt.s32 	%p83, %r26, 0;
	setp.eq.s32 	%p84, %r25, 1073741824;
	setp.lt.s32 	%p85, %r223, 0;
	selp.b32 	%r246, 0, 2146435072, %p85;
	and.b32  	%r247, %r223, 2147483647;
	setp.ne.s32 	%p86, %r247, 1071644672;
	or.b32  	%r248, %r246, -2147483648;
	selp.b32 	%r249, %r248, %r246, %p86;
	selp.b32 	%r250, %r249, %r246, %p84;
	selp.b32 	%r251, %r250, %r246, %p83;
	mov.b32 	%r252, 0;
	mov.b64 	%fd74, {%r252, %r251};
$L__BB188_68:
	setp.eq.f64 	%p87, %fd11, 0d3FF0000000000000;
	selp.f64 	%fd47, 0d3FF0000000000000, %fd74, %p87;
	add.f64 	%fd48, %fd9, %fd47;
	st.shared.f64 	[%r5], %fd48;
	bra.uni 	$L__BB188_136;
$L__BB188_69:
	cvt.u64.u32 	%rd132, %r4;
	setp.le.u64 	%p3, %rd265, %rd132;
	@%p3 bra 	$L__BB188_136;
	mad.lo.s64 	%rd565, %rd4, %rd265, %rd132;
	cvt.u32.u64 	%r27, %rd264;
	add.s32 	%r262, %r27, -1;
	setp.lt.s32 	%p4, %r262, 0;
	@%p4 bra 	$L__BB188_128;
	and.b32  	%r29, %r27, 7;
	setp.lt.u32 	%p5, %r262, 7;
	@%p5 bra 	$L__BB188_99;
	add.s32 	%r260, %r27, -4;
	and.b32  	%r65, %r27, -8;
	neg.s32 	%r259, %r65;
$L__BB188_73:
	.pragma "nounroll";
	add.s32 	%r34, %r260, 3;
	mul.wide.u32 	%rd275, %r34, 8;
	add.s64 	%rd276, %rd2, %rd275;
	ld.global.u64 	%rd136, [%rd276];
	or.b64  	%rd277, %rd565, %rd136;
	and.b64  	%rd278, %rd277, -4294967296;
	setp.ne.s64 	%p6, %rd278, 0;
	@%p6 bra 	$L__BB188_75;
	cvt.u32.u64 	%r66, %rd136;
	cvt.u32.u64 	%r67, %rd565;
	div.u32 	%r68, %r67, %r66;
	mul.lo.s32 	%r69, %r68, %r66;
	sub.s32 	%r70, %r67, %r69;
	cvt.u64.u32 	%rd536, %r68;
	cvt.u64.u32 	%rd537, %r70;
	bra.uni 	$L__BB188_76;
$L__BB188_75:
	div.s64 	%rd536, %rd565, %rd136;
	mul.lo.s64 	%rd279, %rd536, %rd136;
	sub.s64 	%rd537, %rd565, %rd279;
$L__BB188_76:
	add.s64 	%rd281, %rd1, %rd275;
	ld.global.u64 	%rd282, [%rd281];
	mul.lo.s64 	%rd143, %rd282, %rd537;
	add.s32 	%r35, %r260, 2;
	mul.wide.u32 	%rd283, %r35, 8;
	add.s64 	%rd284, %rd2, %rd283;
	ld.global.u64 	%rd144, [%rd284];
	or.b64  	%rd285, %rd536, %rd144;
	and.b64  	%rd286, %rd285, -4294967296;
	setp.ne.s64 	%p7, %rd286, 0;
	@%p7 bra 	$L__BB188_78;
	cvt.u32.u64 	%r71, %rd144;
	cvt.u32.u64 	%r72, %rd536;
	div.u32 	%r73, %r72, %r71;
	mul.lo.s32 	%r74, %r73, %r71;
	sub.s32 	%r75, %r72, %r74;
	cvt.u64.u32 	%rd538, %r73;
	cvt.u64.u32 	%rd539, %r75;
	bra.uni 	$L__BB188_79;
$L__BB188_78:
	div.s64 	%rd538, %rd536, %rd144;
	mul.lo.s64 	%rd287, %rd538, %rd144;
	sub.s64 	%rd539, %rd536, %rd287;
$L__BB188_79:
	add.s64 	%rd289, %rd1, %rd283;
	ld.global.u64 	%rd290, [%rd289];
	mad.lo.s64 	%rd151, %rd290, %rd539, %rd143;
	add.s32 	%r36, %r260, 1;
	mul.wide.u32 	%rd291, %r36, 8;
	add.s64 	%rd292, %rd2, %rd291;
	ld.global.u64 	%rd152, [%rd292];
	or.b64  	%rd293, %rd538, %rd152;
	and.b64  	%rd294, %rd293, -4294967296;
	setp.ne.s64 	%p8, %rd294, 0;
	@%p8 bra 	$L__BB188_81;
	cvt.u32.u64 	%r76, %rd152;
	cvt.u32.u64 	%r77, %rd538;
	div.u32 	%r78, %r77, %r76;
	mul.lo.s32 	%r79, %r78, %r76;
	sub.s32 	%r80, %r77, %r79;
	cvt.u64.u32 	%rd540, %r78;
	cvt.u64.u32 	%rd541, %r80;
	bra.uni 	$L__BB188_82;
$L__BB188_81:
	div.s64 	%rd540, %rd538, %rd152;
	mul.lo.s64 	%rd295, %rd540, %rd152;
	sub.s64 	%rd541, %rd538, %rd295;
$L__BB188_82:
	add.s64 	%rd297, %rd1, %rd291;
	ld.global.u64 	%rd298, [%rd297];
	mad.lo.s64 	%rd159, %rd298, %rd541, %rd151;
	add.s32 	%r37, %r260, -4;
	mul.wide.u32 	%rd299, %r260, 8;
	add.s64 	%rd300, %rd2, %rd299;
	ld.global.u64 	%rd160, [%rd300];
	or.b64  	%rd301, %rd540, %rd160;
	and.b64  	%rd302, %rd301, -4294967296;
	setp.ne.s64 	%p9, %rd302, 0;
	@%p9 bra 	$L__BB188_84;
	cvt.u32.u64 	%r81, %rd160;
	cvt.u32.u64 	%r82, %rd540;
	div.u32 	%r83, %r82, %r81;
	mul.lo.s32 	%r84, %r83, %r81;
	sub.s32 	%r85, %r82, %r84;
	cvt.u64.u32 	%rd542, %r83;
	cvt.u64.u32 	%rd543, %r85;
	bra.uni 	$L__BB188_85;
$L__BB188_84:
	div.s64 	%rd542, %rd540, %rd160;
	mul.lo.s64 	%rd303, %rd542, %rd160;
	sub.s64 	%rd543, %rd540, %rd303;
$L__BB188_85:
	add.s64 	%rd305, %rd1, %rd299;
	ld.global.u64 	%rd306, [%rd305];
	mad.lo.s64 	%rd167, %rd306, %rd543, %rd159;
	add.s32 	%r38, %r260, -1;
	mul.wide.u32 	%rd307, %r38, 8;
	add.s64 	%rd308, %rd2, %rd307;
	ld.global.u64 	%rd168, [%rd308];
	or.b64  	%rd309, %rd542, %rd168;
	and.b64  	%rd310, %rd309, -4294967296;
	setp.ne.s64 	%p10, %rd310, 0;
	@%p10 bra 	$L__BB188_87;
	cvt.u32.u64 	%r86, %rd168;
	cvt.u32.u64 	%r87, %rd542;
	div.u32 	%r88, %r87, %r86;
	mul.lo.s32 	%r89, %r88, %r86;
	sub.s32 	%r90, %r87, %r89;
	cvt.u64.u32 	%rd544, %r88;
	cvt.u64.u32 	%rd545, %r90;
	bra.uni 	$L__BB188_88;
$L__BB188_87:
	div.s64 	%rd544, %rd542, %rd168;
	mul.lo.s64 	%rd311, %rd544, %rd168;
	sub.s64 	%rd545, %rd542, %rd311;
$L__BB188_88:
	add.s64 	%rd313, %rd1, %rd307;
	ld.global.u64 	%rd314, [%rd313];
	mad.lo.s64 	%rd175, %rd314, %rd545, %rd167;
	add.s32 	%r39, %r260, -2;
	mul.wide.u32 	%rd315, %r39, 8;
	add.s64 	%rd316, %rd2, %rd315;
	ld.global.u64 	%rd176, [%rd316];
	or.b64  	%rd317, %rd544, %rd176;
	and.b64  	%rd318, %rd317, -4294967296;
	setp.ne.s64 	%p11, %rd318, 0;
	@%p11 bra 	$L__BB188_90;
	cvt.u32.u64 	%r91, %rd176;
	cvt.u32.u64 	%r92, %rd544;
	div.u32 	%r93, %r92, %r91;
	mul.lo.s32 	%r94, %r93, %r91;
	sub.s32 	%r95, %r92, %r94;
	cvt.u64.u32 	%rd546, %r93;
	cvt.u64.u32 	%rd547, %r95;
	bra.uni 	$L__BB188_91;
$L__BB188_90:
	div.s64 	%rd546, %rd544, %rd176;
	mul.lo.s64 	%rd319, %rd546, %rd176;
	sub.s64 	%rd547, %rd544, %rd319;
$L__BB188_91:
	add.s64 	%rd321, %rd1, %rd315;
	ld.global.u64 	%rd322, [%rd321];
	mad.lo.s64 	%rd183, %rd322, %rd547, %rd175;
	add.s32 	%r40, %r260, -3;
	mul.wide.u32 	%rd323, %r40, 8;
	add.s64 	%rd324, %rd2, %rd323;
	ld.global.u64 	%rd184, [%rd324];
	or.b64  	%rd325, %rd546, %rd184;
	and.b64  	%rd326, %rd325, -4294967296;
	setp.ne.s64 	%p12, %rd326, 0;
	@%p12 bra 	$L__BB188_93;
	cvt.u32.u64 	%r96, %rd184;
	cvt.u32.u64 	%r97, %rd546;
	div.u32 	%r98, %r97, %r96;
	mul.lo.s32 	%r99, %r98, %r96;
	sub.s32 	%r100, %r97, %r99;
	cvt.u64.u32 	%rd548, %r98;
	cvt.u64.u32 	%rd549, %r100;
	bra.uni 	$L__BB188_94;
$L__BB188_93:
	div.s64 	%rd548, %rd546, %rd184;
	mul.lo.s64 	%rd327, %rd548, %rd184;
	sub.s64 	%rd549, %rd546, %rd327;
$L__BB188_94:
	add.s64 	%rd329, %rd1, %rd323;
	ld.global.u64 	%rd330, [%rd329];
	mad.lo.s64 	%rd191, %rd330, %rd549, %rd183;
	mul.wide.u32 	%rd331, %r37, 8;
	add.s64 	%rd332, %rd2, %rd331;
	ld.global.u64 	%rd192, [%rd332];
	or.b64  	%rd333, %rd548, %rd192;
	and.b64  	%rd334, %rd333, -4294967296;
	setp.ne.s64 	%p13, %rd334, 0;
	@%p13 bra 	$L__BB188_96;
	cvt.u32.u64 	%r101, %rd192;
	cvt.u32.u64 	%r102, %rd548;
	div.u32 	%r103, %r102, %r101;
	mul.lo.s32 	%r104, %r103, %r101;
	sub.s32 	%r105, %r102, %r104;
	cvt.u64.u32 	%rd565, %r103;
	cvt.u64.u32 	%rd551, %r105;
	bra.uni 	$L__BB188_97;
$L__BB188_96:
	div.s64 	%rd565, %rd548, %rd192;
	mul.lo.s64 	%rd335, %rd565, %rd192;
	sub.s64 	%rd551, %rd548, %rd335;
$L__BB188_97:
	add.s64 	%rd337, %rd1, %rd331;
	ld.global.u64 	%rd338, [%rd337];
	mad.lo.s64 	%rd339, %rd338, %rd551, %rd191;
	shl.b64 	%rd340, %rd339, 3;
	add.s64 	%rd574, %rd574, %rd340;
	add.s32 	%r260, %r260, -8;
	add.s32 	%r259, %r259, 8;
	setp.ne.s32 	%p14, %r259, 0;
	@%p14 bra 	$L__BB188_73;
	add.s32 	%r262, %r260, 3;
$L__BB188_99:
	setp.eq.s32 	%p15, %r29, 0;
	@%p15 bra 	$L__BB188_128;
	and.b32  	%r45, %r27, 3;
	setp.lt.u32 	%p16, %r29, 4;
	@%p16 bra 	$L__BB188_114;
	mul.wide.u32 	%rd342, %r262, 8;
	add.s64 	%rd343, %rd2, %rd342;
	ld.global.u64 	%rd203, [%rd343];
	or.b64  	%rd344, %rd565, %rd203;
	and.b64  	%rd345, %rd344, -4294967296;
	setp.ne.s64 	%p17, %rd345, 0;
	@%p17 bra 	$L__BB188_103;
	cvt.u32.u64 	%r106, %rd203;
	cvt.u32.u64 	%r107, %rd565;
	div.u32 	%r108, %r107, %r106;
	mul.lo.s32 	%r109, %r108, %r106;
	sub.s32 	%r110, %r107, %r109;
	cvt.u64.u32 	%rd555, %r108;
	cvt.u64.u32 	%rd556, %r110;
	bra.uni 	$L__BB188_104;
$L__BB188_103:
	div.s64 	%rd555, %rd565, %rd203;
	mul.lo.s64 	%rd346, %rd555, %rd203;
	sub.s64 	%rd556, %rd565, %rd346;
$L__BB188_104:
	add.s64 	%rd348, %rd1, %rd342;
	ld.global.u64 	%rd349, [%rd348];
	mul.lo.s64 	%rd210, %rd349, %rd556;
	add.s32 	%r46, %r262, -1;
	mul.wide.u32 	%rd350, %r46, 8;
	add.s64 	%rd351, %rd2, %rd350;
	ld.global.u64 	%rd211, [%rd351];
	or.b64  	%rd352, %rd555, %rd211;
	and.b64  	%rd353, %rd352, -4294967296;
	setp.ne.s64 	%p18, %rd353, 0;
	@%p18 bra 	$L__BB188_106;
	cvt.u32.u64 	%r111, %rd211;
	cvt.u32.u64 	%r112, %rd555;
	div.u32 	%r113, %r112, %r111;
	mul.lo.s32 	%r114, %r113, %r111;
	sub.s32 	%r115, %r112, %r114;
	cvt.u64.u32 	%rd557, %r113;
	cvt.u64.u32 	%rd558, %r115;
	bra.uni 	$L__BB188_107;
$L__BB188_106:
	div.s64 	%rd557, %rd555, %rd211;
	mul.lo.s64 	%rd354, %rd557, %rd211;
	sub.s64 	%rd558, %rd555, %rd354;
$L__BB188_107:
	add.s64 	%rd356, %rd1, %rd350;
	ld.global.u64 	%rd357, [%rd356];
	mad.lo.s64 	%rd218, %rd357, %rd558, %rd210;
	add.s32 	%r47, %r262, -2;
	mul.wide.u32 	%rd358, %r47, 8;
	add.s64 	%rd359, %rd2, %rd358;
	ld.global.u64 	%rd219, [%rd359];
	or.b64  	%rd360, %rd557, %rd219;
	and.b64  	%rd361, %rd360, -4294967296;
	setp.ne.s64 	%p19, %rd361, 0;
	@%p19 bra 	$L__BB188_109;
	cvt.u32.u64 	%r116, %rd219;
	cvt.u32.u64 	%r117, %rd557;
	div.u32 	%r118, %r117, %r116;
	mul.lo.s32 	%r119, %r118, %r116;
	sub.s32 	%r120, %r117, %r119;
	cvt.u64.u32 	%rd559, %r118;
	cvt.u64.u32 	%rd560, %r120;
	bra.uni 	$L__BB188_110;
$L__BB188_109:
	div.s64 	%rd559, %rd557, %rd219;
	mul.lo.s64 	%rd362, %rd559, %rd219;
	sub.s64 	%rd560, %rd557, %rd362;
$L__BB188_110:
	add.s64 	%rd364, %rd1, %rd358;
	ld.global.u64 	%rd365, [%rd364];
	mad.lo.s64 	%rd226, %rd365, %rd560, %rd218;
	add.s32 	%r48, %r262, -3;
	mul.wide.u32 	%rd366, %r48, 8;
	add.s64 	%rd367, %rd2, %rd366;
	ld.global.u64 	%rd227, [%rd367];
	or.b64  	%rd368, %rd559, %rd227;
	and.b64  	%rd369, %rd368, -4294967296;
	setp.ne.s64 	%p20, %rd369, 0;
	@%p20 bra 	$L__BB188_112;
	cvt.u32.u64 	%r121, %rd227;
	cvt.u32.u64 	%r122, %rd559;
	div.u32 	%r123, %r122, %r121;
	mul.lo.s32 	%r124, %r123, %r121;
	sub.s32 	%r125, %r122, %r124;
	cvt.u64.u32 	%rd565, %r123;
	cvt.u64.u32 	%rd562, %r125;
	bra.uni 	$L__BB188_113;
$L__BB188_112:
	div.s64 	%rd565, %rd559, %rd227;
	mul.lo.s64 	%rd370, %rd565, %rd227;
	sub.s64 	%rd562, %rd559, %rd370;
$L__BB188_113:
	add.s64 	%rd372, %rd1, %rd366;
	ld.global.u64 	%rd373, [%rd372];
	mad.lo.s64 	%rd374, %rd373, %rd562, %rd226;
	shl.b64 	%rd375, %rd374, 3;
	add.s64 	%rd574, %rd574, %rd375;
	add.s32 	%r262, %r262, -4;
$L__BB188_114:
	setp.eq.s32 	%p21, %r45, 0;
	@%p21 bra 	$L__BB188_128;
	setp.eq.s32 	%p22, %r45, 1;
	@%p22 bra 	$L__BB188_123;
	mul.wide.u32 	%rd377, %r262, 8;
	add.s64 	%rd378, %rd2, %rd377;
	ld.global.u64 	%rd238, [%rd378];
	or.b64  	%rd379, %rd565, %rd238;
	and.b64  	%rd380, %rd379, -4294967296;
	setp.ne.s64 	%p23, %rd380, 0;
	@%p23 bra 	$L__BB188_118;
	cvt.u32.u64 	%r126, %rd238;
	cvt.u32.u64 	%r127, %rd565;
	div.u32 	%r128, %r127, %r126;
	mul.lo.s32 	%r129, %r128, %r126;
	sub.s32 	%r130, %r127, %r129;
	cvt.u64.u32 	%rd566, %r128;
	cvt.u64.u32 	%rd567, %r130;
	bra.uni 	$L__BB188_119;
$L__BB188_118:
	div.s64 	%rd566, %rd565, %rd238;
	mul.lo.s64 	%rd381, %rd566, %rd238;
	sub.s64 	%rd567, %rd565, %rd381;
$L__BB188_119:
	add.s64 	%rd383, %rd1, %rd377;
	ld.global.u64 	%rd384, [%rd383];
	mul.lo.s64 	%rd245, %rd384, %rd567;
	add.s32 	%r51, %r262, -1;
	mul.wide.u32 	%rd385, %r51, 8;
	add.s64 	%rd386, %rd2, %rd385;
	ld.global.u64 	%rd246, [%rd386];
	or.b64  	%rd387, %rd566, %rd246;
	and.b64  	%rd388, %rd387, -4294967296;
	setp.ne.s64 	%p24, %rd388, 0;
	@%p24 bra 	$L__BB188_121;
	cvt.u32.u64 	%r131, %rd246;
	cvt.u32.u64 	%r132, %rd566;
	div.u32 	%r133, %r132, %r131;
	mul.lo.s32 	%r134, %r133, %r131;
	sub.s32 	%r135, %r132, %r134;
	cvt.u64.u32 	%rd565, %r133;
	cvt.u64.u32 	%rd569, %r135;
	bra.uni 	$L__BB188_122;
$L__BB188_121:
	div.s64 	%rd565, %rd566, %rd246;
	mul.lo.s64 	%rd389, %rd565, %rd246;
	sub.s64 	%rd569, %rd566, %rd389;
$L__BB188_122:
	add.s64 	%rd391, %rd1, %rd385;
	ld.global.u64 	%rd392, [%rd391];
	mad.lo.s64 	%rd393, %rd392, %rd569, %rd245;
	shl.b64 	%rd394, %rd393, 3;
	add.s64 	%rd574, %rd574, %rd394;
	add.s32 	%r262, %r262, -2;
$L__BB188_123:
	and.b32  	%r136, %r27, 1;
	setp.eq.b32 	%p25, %r136, 1;
	not.pred 	%p26, %p25;
	@%p26 bra 	$L__BB188_128;
	mul.wide.u32 	%rd395, %r262, 8;
	add.s64 	%rd396, %rd2, %rd395;
	ld.global.u64 	%rd257, [%rd396];
	or.b64  	%rd397, %rd565, %rd257;
	and.b64  	%rd398, %rd397, -4294967296;
	setp.ne.s64 	%p27, %rd398, 0;
	@%p27 bra 	$L__BB188_126;
	cvt.u32.u64 	%r137, %rd257;
	cvt.u32.u64 	%r138, %rd565;
	rem.u32 	%r139, %r138, %r137;
	cvt.u64.u32 	%rd573, %r139;
	bra.uni 	$L__BB188_127;
$L__BB188_126:
	rem.s64 	%rd573, %rd565, %rd257;
$L__BB188_127:
	add.s64 	%rd400, %rd1, %rd395;
	ld.global.u64 	%rd401, [%rd400];
	mul.lo.s64 	%rd402, %rd401, %rd573;
	shl.b64 	%rd403, %rd402, 3;
	add.s64 	%rd574, %rd574, %rd403;
$L__BB188_128:
	ld.global.f64 	%fd18, [%rd574];
	abs.f64 	%fd19, %fd18;
	{
	.reg .b32 %temp; 
	mov.b64 	{%temp, %r54}, %fd19;
	}
	mov.f64 	%fd26, 0d4008000000000000;
	{
	.reg .b32 %temp; 
	mov.b64 	{%temp, %r140}, %fd26;
	}
	and.b32  	%r56, %r140, 2146435072;
	setp.eq.s32 	%p28, %r56, 1073741824;
	{ // callseq 26, 0
	.param .b64 param0;
	st.param.f64 	[param0], %fd19;
	.param .b64 retval0;
	call.uni (retval0), 
	__internal_accurate_pow, 
	(
	param0
	);
	ld.param.f64 	%fd27, [retval0];
	} // callseq 26
	setp.lt.s32 	%p29, %r54, 0;
	neg.f64 	%fd29, %fd27;
	selp.f64 	%fd30, %fd29, %fd27, %p28;
	selp.f64 	%fd76, %fd30, %fd27, %p29;
	setp.neu.f64 	%p30, %fd18, 0d0000000000000000;
	@%p30 bra 	$L__BB188_130;
	setp.eq.s32 	%p31, %r56, 1073741824;
	selp.b32 	%r141, %r54, 0, %p31;
	setp.lt.s32 	%p32, %r140, 0;
	or.b32  	%r142, %r141, 2146435072;
	selp.b32 	%r143, %r142, %r141, %p32;
	mov.b32 	%r144, 0;
	mov.b64 	%fd76, {%r144, %r143};
$L__BB188_130:
	add.f64 	%fd31, %fd19, 0d4008000000000000;
	{
	.reg .b32 %temp; 
	mov.b64 	{%temp, %r145}, %fd31;
	}
	and.b32  	%r146, %r145, 2146435072;
	setp.ne.s32 	%p33, %r146, 2146435072;
	@%p33 bra 	$L__BB188_135;
	setp.num.f64 	%p34, %fd18, %fd18;
	@%p34 bra 	$L__BB188_133;
	mov.f64 	%fd32, 0d4008000000000000;
	add.rn.f64 	%fd76, %fd19, %fd32;
	bra.uni 	$L__BB188_135;
$L__BB188_133:
	setp.neu.f64 	%p35, %fd19, 0d7FF0000000000000;
	@%p35 bra 	$L__BB188_135;
	setp.lt.s32 	%p36, %r54, 0;
	setp.eq.s32 	%p37, %r56, 1073741824;
	setp.lt.s32 	%p38, %r140, 0;
	selp.b32 	%r148, 0, 2146435072, %p38;
	and.b32  	%r149, %r140, 2147483647;
	setp.ne.s32 	%p39, %r149, 1071644672;
	or.b32  	%r150, %r148, -2147483648;
	selp.b32 	%r151, %r150, %r148, %p39;
	selp.b32 	%r152, %r151, %r148, %p37;
	selp.b32 	%r153, %r152, %r148, %p36;
	mov.b32 	%r154, 0;
	mov.b64 	%fd76, {%r154, %r153};
$L__BB188_135:
	setp.eq.f64 	%p40, %fd19, 0d3FF0000000000000;
	selp.f64 	%fd33, 0d3FF0000000000000, %fd76, %p40;
	st.shared.f64 	[%r5], %fd33;
$L__BB188_136:
	bar.sync 	0;
	setp.lt.u32 	%p88, %r264, 66;
	@%p88 bra 	$L__BB188_140;
$L__BB188_137:
	shr.u32 	%r58, %r264, 1;
	setp.ge.u32 	%p89, %r1, %r58;
	@%p89 bra 	$L__BB188_139;
	ld.shared.f64 	%fd49, [%r5];
	shl.b32 	%r253, %r58, 3;
	add.s32 	%r254, %r5, %r253;
	ld.shared.f64 	%fd50, [%r254];
	add.f64 	%fd51, %fd49, %fd50;
	st.shared.f64 	[%r5], %fd51;
$L__BB188_139:
	bar.sync 	0;
	setp.gt.u32 	%p90, %r264, 131;
	mov.u32 	%r264, %r58;
	@%p90 bra 	$L__BB188_137;
$L__BB188_140:
	setp.gt.u32 	%p91, %r1, 31;
	@%p91 bra 	$L__BB188_143;
	ld.volatile.shared.f64 	%fd52, [%r5];
	ld.volatile.shared.f64 	%fd53, [%r5+256];
	add.f64 	%fd54, %fd52, %fd53;
	st.volatile.shared.f64 	[%r5], %fd54;
	ld.volatile.shared.f64 	%fd55, [%r5];
	ld.volatile.shared.f64 	%fd56, [%r5+128];
	add.f64 	%fd57, %fd55, %fd56;
	st.volatile.shared.f64 	[%r5], %fd57;
	ld.volatile.shared.f64 	%fd58, [%r5];
	ld.volatile.shared.f64 	%fd59, [%r5+64];
	add.f64 	%fd60, %fd58, %fd59;
	st.volatile.shared.f64 	[%r5], %fd60;
	ld.volatile.shared.f64 	%fd61, [%r5];
	ld.volatile.shared.f64 	%fd62, [%r5+32];
	add.f64 	%fd63, %fd61, %fd62;
	st.volatile.shared.f64 	[%r5], %fd63;
	ld.volatile.shared.f64 	%fd64, [%r5];
	ld.volatile.shared.f64 	%fd65, [%r5+16];
	add.f64 	%fd66, %fd64, %fd65;
	st.volatile.shared.f64 	[%r5], %fd66;
	ld.volatile.shared.f64 	%fd67, [%r5];
	ld.volatile.shared.f64 	%fd68, [%r5+8];
	add.f64 	%fd69, %fd67, %fd68;
	st.volatile.shared.f64 	[%r5], %fd69;
	setp.ne.s32 	%p92, %r1, 0;
	@%p92 bra 	$L__BB188_143;
	ld.param.u64 	%rd489, [contiguous_reducel32_f64_param_8];
	ld.param.u64 	%rd488, [contiguous_reducel32_f64_param_0];
	ld.shared.f64 	%fd70, [reducel3sdata_f64];
	cvt.u64.u32 	%rd483, %r2;
	mad.lo.s64 	%rd484, %rd489, %rd4, %rd483;
	cvta.to.global.u64 	%rd485, %rd488;
	shl.b64 	%rd486, %rd484, 3;
	add.s64 	%rd487, %rd485, %rd486;
	st.global.f64 	[%rd487], %fd70;
$L__BB188_143:
	ret;

}
	// .globl	contiguous_reducel322_f64
.visible .entry contiguous_reducel322_f64(
	.param .u64 .ptr .align 1 contiguous_reducel322_f64_param_0,
	.param .u64 .ptr .align 1 contiguous_reducel322_f64_param_1,
	.param .u64 contiguous_reducel322_f64_param_2,
	.param .u64 contiguous_reducel322_f64_param_3,
	.param .u64 contiguous_reducel322_f64_param_4,
	.param .u64 contiguous_reducel322_f64_param_5
)
{
	.reg .pred 	%p<9>;
	.reg .b32 	%r<17>;
	.reg .b64 	%rd<29>;
	.reg .b64 	%fd<27>;

	ld.param.u64 	%rd5, [contiguous_reducel322_f64_param_0];
	ld.param.u64 	%rd8, [contiguous_reducel322_f64_param_1];
	ld.param.u64 	%rd9, [contiguous_reducel322_f64_param_2];
	ld.param.u64 	%rd6, [contiguous_reducel322_f64_param_3];
	ld.param.u64 	%rd10, [contiguous_reducel322_f64_param_4];
	ld.param.u64 	%rd7, [contiguous_reducel322_f64_param_5];
	cvta.to.global.u64 	%rd1, %rd8;
	mov.u32 	%r1, %tid.x;
	mov.u32 	%r2, %ctaid.x;
	mov.u32 	%r16, %ntid.x;
	mul.lo.s32 	%r8, %r2, %r16;
	shl.b32 	%r9, %r8, 1;
	add.s32 	%r4, %r9, %r1;
	shl.b32 	%r10, %r1, 3;
	mov.u32 	%r11, reducel3sdata_f64;
	add.s32 	%r5, %r11, %r10;
	mov.b64 	%rd11, 0;
	st.shared.u64 	[%r5], %rd11;
	mov.u32 	%r12, %ctaid.y;
	cvt.u64.u32 	%rd12, %r12;
	add.s64 	%rd2, %rd9, %rd12;
	setp.ge.u64 	%p1, %rd2, %rd10;
	@%p1 bra 	$L__BB189_12;
	add.s32 	%r13, %r4, %r16;
	cvt.u64.u32 	%rd3, %r13;
	setp.le.u64 	%p2, %rd6, %rd3;
	@%p2 bra 	$L__BB189_3;
	cvt.u64.u32 	%rd16, %r4;
	mul.lo.s64 	%rd17, %rd2, %rd6;
	add.s64 	%rd18, %rd17, %rd16;
	shl.b64 	%rd19, %rd18, 3;
	add.s64 	%rd20, %rd1, %rd19;
	ld.global.f64 	%fd2, [%rd20];
	add.s64 	%rd21, %rd17, %rd3;
	shl.b64 	%rd22, %rd21, 3;
	add.s64 	%rd23, %rd1, %rd22;
	ld.global.f64 	%fd3, [%rd23];
	add.f64 	%fd4, %fd2, %fd3;
	st.shared.f64 	[%r5], %fd4;
	bra.uni 	$L__BB189_5;
$L__BB189_3:
	cvt.u64.u32 	%rd4, %r4;
	setp.le.u64 	%p3, %rd6, %rd4;
	@%p3 bra 	$L__BB189_5;
	mad.lo.s64 	%rd13, %rd2, %rd6, %rd4;
	shl.b64 	%rd14, %rd13, 3;
	add.s64 	%rd15, %rd1, %rd14;
	ld.global.f64 	%fd1, [%rd15];
	st.shared.f64 	[%r5], %fd1;
$L__BB189_5:
	bar.sync 	0;
	setp.lt.u32 	%p4, %r16, 66;
	@%p4 bra 	$L__BB189_9;
$L__BB189_6:
	shr.u32 	%r7, %r16, 1;
	setp.ge.u32 	%p5, %r1, %r7;
	@%p5 bra 	$L__BB189_8;
	ld.shared.f64 	%fd5, [%r5];
	shl.b32 	%r14, %r7, 3;
	add.s32 	%r15, %r5, %r14;
	ld.shared.f64 	%fd6, [%r15];
	add.f64 	%fd7, %fd5, %fd6;
	st.shared.f64 	[%r5], %fd7;
$L__BB189_8:
	bar.sync 	0;
	setp.gt.u32 	%p6, %r16, 131;
	mov.u32 	%r16, %r7;
	@%p6 bra 	$L__BB189_6;
$L__BB189_9:
	setp.gt.u32 	%p7, %r1, 31;
	@%p7 bra 	$L__BB189_12;
	ld.volatile.shared.f64 	%fd8, [%r5];
	ld.volatile.shared.f64 	%fd9, [%r5+256];
	add.f64 	%fd10, %fd8, %fd9;
	st.volatile.shared.f64 	[%r5], %fd10;
	ld.volatile.shared.f64 	%fd11, [%r5];
	ld.volatile.shared.f64 	%fd12, [%r5+128];
	add.f64 	%fd13, %fd11, %fd12;
	st.volatile.shared.f64 	[%r5], %fd13;
	ld.volatile.shared.f64 	%fd14, [%r5];
	ld.volatile.shared.f64 	%fd15, [%r5+64];
	add.f64 	%fd16, %fd14, %fd15;
	st.volatile.shared.f64 	[%r5], %fd16;
	ld.volatile.shared.f64 	%fd17, [%r5];
	ld.volatile.shared.f64 	%fd18, [%r5+32];
	add.f64 	%fd19, %fd17, %fd18;
	st.volatile.shared.f64 	[%r5], %fd19;
	ld.volatile.shared.f64 	%fd20, [%r5];
	ld.volatile.shared.f64 	%fd21, [%r5+16];
	add.f64 	%fd22, %fd20, %fd21;
	st.volatile.shared.f64 	[%r5], %fd22;
	ld.volatile.shared.f64 	%fd23, [%r5];
	ld.volatile.shared.f64 	%fd24, [%r5+8];
	add.f64 	%fd25, %fd23, %fd24;
	st.volatile.shared.f64 	[%r5], %fd25;
	setp.ne.s32 	%p8, %r1, 0;
	@%p8 bra 	$L__BB189_12;
	ld.shared.f64 	%fd26, [reducel3sdata_f64];
	cvt.u64.u32 	%rd24, %r2;
	mad.lo.s64 	%rd25, %rd7, %rd2, %rd24;
	cvta.to.global.u64 	%rd26, %rd5;
	shl.b64 	%rd27, %rd25, 3;
	add.s64 	%rd28, %rd26, %rd27;
	st.global.f64 	[%rd28], %fd26;
$L__BB189_12:
	ret;

}
	// .globl	contiguous_reducel33_f64
.visible .entry contiguous_reducel33_f64(
	.param .u64 .ptr .align 1 contiguous_reducel33_f64_param_0,
	.param .u64 .ptr .align 1 contiguous_reducel33_f64_param_1,
	.param .u64 .ptr .align 1 contiguous_reducel33_f64_param_2,
	.param .u64 .ptr .align 1 contiguous_reducel33_f64_param_3,
	.param .u64 contiguous_reducel33_f64_param_4,
	.param .u64 contiguous_reducel33_f64_param_5,
	.param .u64 contiguous_reducel33_f64_param_6
)
{
	.reg .pred 	%p<51>;
	.reg .b32 	%r<222>;
	.reg .b64 	%rd<309>;
	.reg .b64 	%fd<72>;

	ld.param.u64 	%rd144, [contiguous_reducel33_f64_param_0];
	ld.param.u64 	%rd145, [contiguous_reducel33_f64_param_1];
	ld.param.u64 	%rd148, [contiguous_reducel33_f64_param_2];
	ld.param.u64 	%rd149, [contiguous_reducel33_f64_param_3];
	ld.param.u64 	%rd146, [contiguous_reducel33_f64_param_4];
	ld.param.u64 	%rd147, [contiguous_reducel33_f64_param_5];
	ld.param.u64 	%rd150, [contiguous_reducel33_f64_param_6];
	cvta.to.global.u64 	%rd1, %rd149;
	cvta.to.global.u64 	%rd2, %rd148;
	mov.u32 	%r1, %tid.y;
	mov.u32 	%r2, %ntid.x;
	mov.u32 	%r3, %tid.x;
	mad.lo.s32 	%r67, %r1, %r2, %r3;
	mov.u32 	%r68, %ctaid.x;
	mad.lo.s32 	%r69, %r68, %r2, %r3;
	mov.u32 	%r4, %ctaid.y;
	mov.u32 	%r5, %ntid.y;
	mad.lo.s32 	%r70, %r4, %r5, %r1;
	shl.b32 	%r71, %r67, 3;
	mov.u32 	%r72, reducel3sdata_f64;
	add.s32 	%r7, %r72, %r71;
	mov.b64 	%rd152, 0;
	st.shared.u64 	[%r7], %rd152;
	cvt.u64.u32 	%rd3, %r69;
	setp.le.u64 	%p1, %rd147, %rd3;
	cvt.u64.u32 	%rd153, %r70;
	setp.le.u64 	%p2, %rd150, %rd153;
	or.pred  	%p3, %p1, %p2;
	@%p3 bra 	$L__BB190_83;
	cvt.u32.u64 	%r73, %rd3;
	cvt.u32.u64 	%r74, %rd147;
	mad.lo.s32 	%r212, %r70, %r74, %r73;
	cvt.u32.u64 	%r9, %rd146;
	add.s32 	%r211, %r9, -1;
	setp.lt.s32 	%p4, %r211, 0;
	mov.b64 	%rd308, 0;
	@%p4 bra 	$L__BB190_59;
	setp.lt.u32 	%p5, %r211, 7;
	mov.b64 	%rd308, 0;
	@%p5 bra 	$L__BB190_30;
	add.s32 	%r207, %r9, -4;
	and.b32  	%r75, %r9, -8;
	neg.s32 	%r206, %r75;
	mov.b64 	%rd308, 0;
$L__BB190_4:
	.pragma "nounroll";
	add.s32 	%r16, %r207, 3;
	cvt.u64.u32 	%rd5, %r212;
	mul.wide.u32 	%rd158, %r16, 8;
	add.s64 	%rd159, %rd2, %rd158;
	ld.global.u64 	%rd6, [%rd159];
	and.b64  	%rd160, %rd6, -4294967296;
	setp.ne.s64 	%p6, %rd160, 0;
	@%p6 bra 	$L__BB190_6;
	cvt.u32.u64 	%r76, %rd6;
	cvt.u32.u64 	%r77, %rd5;
	div.u32 	%r78, %r77, %r76;
	mul.lo.s32 	%r79, %r78, %r76;
	sub.s32 	%r80, %r77, %r79;
	cvt.u64.u32 	%rd273, %r78;
	cvt.u64.u32 	%rd274, %r80;
	bra.uni 	$L__BB190_7;
$L__BB190_6:
	div.s64 	%rd273, %rd5, %rd6;
	mul.lo.s64 	%rd161, %rd273, %rd6;
	sub.s64 	%rd274, %rd5, %rd161;
$L__BB190_7:
	mul.wide.u32 	%rd162, %r16, 8;
	add.s64 	%rd163, %rd1, %rd162;
	ld.global.u64 	%rd164, [%rd163];
	mad.lo.s64 	%rd13, %rd164, %rd274, %rd308;
	add.s32 	%r17, %r207, 2;
	and.b64  	%rd14, %rd273, 4294967295;
	mul.wide.u32 	%rd165, %r17, 8;
	add.s64 	%rd166, %rd2, %rd165;
	ld.global.u64 	%rd15, [%rd166];
	and.b64  	%rd167, %rd15, -4294967296;
	setp.ne.s64 	%p7, %rd167, 0;
	@%p7 bra 	$L__BB190_9;
	cvt.u32.u64 	%r81, %rd15;
	cvt.u32.u64 	%r82, %rd14;
	div.u32 	%r83, %r82, %r81;
	mul.lo.s32 	%r84, %r83, %r81;
	sub.s32 	%r85, %r82, %r84;
	cvt.u64.u32 	%rd275, %r83;
	cvt.u64.u32 	%rd276, %r85;
	bra.uni 	$L__BB190_10;
$L__BB190_9:
	div.s64 	%rd275, %rd14, %rd15;
	mul.lo.s64 	%rd168, %rd275, %rd15;
	sub.s64 	%rd276, %rd14, %rd168;
$L__BB190_10:
	mul.wide.u32 	%rd169, %r17, 8;
	add.s64 	%rd170, %rd1, %rd169;
	ld.global.u64 	%rd171, [%rd170];
	mad.lo.s64 	%rd22, %rd171, %rd276, %rd13;
	add.s32 	%r18, %r207, 1;
	and.b64  	%rd23, %rd275, 4294967295;
	mul.wide.u32 	%rd172, %r18, 8;
	add.s64 	%rd173, %rd2, %rd172;
	ld.global.u64 	%rd24, [%rd173];
	and.b64  	%rd174, %rd24, -4294967296;
	setp.ne.s64 	%p8, %rd174, 0;
	@%p8 bra 	$L__BB190_12;
	cvt.u32.u64 	%r86, %rd24;
	cvt.u32.u64 	%r87, %rd23;
	div.u32 	%r88, %r87, %r86;
	mul.lo.s32 	%r89, %r88, %r86;
	sub.s32 	%r90, %r87, %r89;
	cvt.u64.u32 	%rd277, %r88;
	cvt.u64.u32 	%rd278, %r90;
	bra.uni 	$L__BB190_13;
$L__BB190_12:
	div.s64 	%rd277, %rd23, %rd24;
	mul.lo.s64 	%rd175, %rd277, %rd24;
	sub.s64 	%rd278, %rd23, %rd175;
$L__BB190_13:
	mul.wide.u32 	%rd176, %r18, 8;
	add.s64 	%rd177, %rd1, %rd176;
	ld.global.u64 	%rd178, [%rd177];
	mad.lo.s64 	%rd31, %rd178, %rd278, %rd22;
	and.b64  	%rd32, %rd277, 4294967295;
	mul.wide.u32 	%rd179, %r207, 8;
	add.s64 	%rd180, %rd2, %rd179;
	ld.global.u64 	%rd33, [%rd180];
	and.b64  	%rd181, %rd33, -4294967296;
	setp.ne.s64 	%p9, %rd181, 0;
	@%p9 bra 	$L__BB190_15;
	cvt.u32.u64 	%r91, %rd33;
	cvt.u32.u64 	%r92, %rd32;
	div.u32 	%r93, %r92, %r91;
	mul.lo.s32 	%r94, %r93, %r91;
	sub.s32 	%r95, %r92, %r94;
	cvt.u64.u32 	%rd279, %r93;
	cvt.u64.u32 	%rd280, %r95;
	bra.uni 	$L__BB190_16;
$L__BB190_15:
	div.s64 	%rd279, %rd32, %rd33;
	mul.lo.s64 	%rd182, %rd279, %rd33;
	sub.s64 	%rd280, %rd32, %rd182;
$L__BB190_16:
	mul.wide.u32 	%rd183, %r207, 8;
	add.s64 	%rd184, %rd1, %rd183;
	ld.global.u64 	%rd185, [%rd184];
	mad.lo.s64 	%rd40, %rd185, %rd280, %rd31;
	add.s32 	%r19, %r207, -1;
	and.b64  	%rd41, %rd279, 4294967295;
	mul.wide.u32 	%rd186, %r19, 8;
	add.s64 	%rd187, %rd2, %rd186;
	ld.global.u64 	%rd42, [%rd187];
	and.b64  	%rd188, %rd42, -4294967296;
	setp.ne.s64 	%p10, %rd188, 0;
	@%p10 bra 	$L__BB190_18;
	cvt.u32.u64 	%r96, %rd42;
	cvt.u32.u64 	%r97, %rd41;
	div.u32 	%r98, %r97, %r96;
	mul.lo.s32 	%r99, %r98, %r96;
	sub.s32 	%r100, %r97, %r99;
	cvt.u64.u32 	%rd281, %r98;
	cvt.u64.u32 	%rd282, %r100;
	bra.uni 	$L__BB190_19;
$L__BB190_18:
	div.s64 	%rd281, %rd41, %rd42;
	mul.lo.s64 	%rd189, %rd281, %rd42;
	sub.s64 	%rd282, %rd41, %rd189;
$L__BB190_19:
	mul.wide.u32 	%rd190, %r19, 8;
	add.s64 	%rd191, %rd1, %rd190;
	ld.global.u64 	%rd192, [%rd191];
	mad.lo.s64 	%rd49, %rd192, %rd282, %rd40;
	add.s32 	%r20, %r207, -2;
	and.b64  	%rd50, %rd281, 4294967295;
	mul.wide.u32 	%rd193, %r20, 8;
	add.s64 	%rd194, %rd2, %rd193;
	ld.global.u64 	%rd51, [%rd194];
	and.b64  	%rd195, %rd51, -4294967296;
	setp.ne.s64 	%p11, %rd195, 0;
	@%p11 bra 	$L__BB190_21;
	cvt.u32.u64 	%r101, %rd51;
	cvt.u32.u64 	%r102, %rd50;
	div.u32 	%r103, %r102, %r101;
	mul.lo.s32 	%r104, %r103, %r101;
	sub.s32 	%r105, %r102, %r104;
	cvt.u64.u32 	%rd283, %r103;
	cvt.u64.u32 	%rd284, %r105;
	bra.uni 	$L__BB190_22;
$L__BB190_21:
	div.s64 	%rd283, %rd50, %rd51;
	mul.lo.s64 	%rd196, %rd283, %rd51;
	sub.s64 	%rd284, %rd50, %rd196;
$L__BB190_22:
	mul.wide.u32 	%rd197, %r20, 8;
	add.s64 	%rd198, %rd1, %rd197;
	ld.global.u64 	%rd199, [%rd198];
	mad.lo.s64 	%rd58, %rd199, %rd284, %rd49;
	add.s32 	%r21, %r207, -3;
	and.b64  	%rd59, %rd283, 4294967295;
	mul.wide.u32 	%rd200, %r21, 8;
	add.s64 	%rd201, %rd2, %rd200;
	ld.global.u64 	%rd60, [%rd201];
	and.b64  	%rd202, %rd60, -4294967296;
	setp.ne.s64 	%p12, %rd202, 0;
	@%p12 bra 	$L__BB190_24;
	cvt.u32.u64 	%r106, %rd60;
	cvt.u32.u64 	%r107, %rd59;
	div.u32 	%r108, %r107, %r106;
	mul.lo.s32 	%r109, %r108, %r106;
	sub.s32 	%r110, %r107, %r109;
	cvt.u64.u32 	%rd285, %r108;
	cvt.u64.u32 	%rd286, %r110;
	bra.uni 	$L__BB190_25;
$L__BB190_24:
	div.s64 	%rd285, %rd59, %rd60;
	mul.lo.s64 	%rd203, %rd285, %rd60;
	sub.s64 	%rd286, %rd59, %rd203;
$L__BB190_25:
	mul.wide.u32 	%rd204, %r21, 8;
	add.s64 	%rd205, %rd1, %rd204;
	ld.global.u64 	%rd206, [%rd205];
	mad.lo.s64 	%rd67, %rd206, %rd286, %rd58;
	and.b64  	%rd68, %rd285, 4294967295;
	add.s32 	%r111, %r207, -4;
	mul.wide.u32 	%rd207, %r111, 8;
	add.s64 	%rd208, %rd2, %rd207;
	ld.global.u64 	%rd69, [%rd208];
	and.b64  	%rd209, %rd69, -4294967296;
	setp.ne.s64 	%p13, %rd209, 0;
	@%p13 bra 	$L__BB190_27;
	cvt.u32.u64 	%r112, %rd69;
	cvt.u32.u64 	%r113, %rd68;
	div.u32 	%r114, %r113, %r112;
	mul.lo.s32 	%r115, %r114, %r112;
	sub.s32 	%r116, %r113, %r115;
	cvt.u64.u32 	%rd287, %r114;
	cvt.u64.u32 	%rd288, %r116;
	bra.uni 	$L__BB190_28;
$L__BB190_27:
	div.s64 	%rd287, %rd68, %rd69;
	mul.lo.s64 	%rd210, %rd287, %rd69;
	sub.s64 	%rd288, %rd68, %rd210;
$L__BB190_28:
	mul.wide.u32 	%rd211, %r111, 8;
	add.s64 	%rd212, %rd1, %rd211;
	ld.global.u64 	%rd213, [%rd212];
	mad.lo.s64 	%rd308, %rd213, %rd288, %rd67;
	cvt.u32.u64 	%r212, %rd287;
	add.s32 	%r207, %r207, -8;
	add.s32 	%r206, %r206, 8;
	setp.ne.s32 	%p14, %r206, 0;
	@%p14 bra 	$L__BB190_4;
	add.s32 	%r211, %r207, 3;
$L__BB190_30:
	and.b32  	%r28, %r9, 7;
	setp.eq.s32 	%p15, %r28, 0;
	@%p15 bra 	$L__BB190_59;
	and.b32  	%r29, %r9, 3;
	setp.lt.u32 	%p16, %r28, 4;
	@%p16 bra 	$L__BB190_45;
	cvt.u64.u32 	%rd79, %r212;
	mul.wide.u32 	%rd215, %r211, 8;
	add.s64 	%rd216, %rd2, %rd215;
	ld.global.u64 	%rd80, [%rd216];
	and.b64  	%rd217, %rd80, -4294967296;
	setp.ne.s64 	%p17, %rd217, 0;
	@%p17 bra 	$L__BB190_34;
	cvt.u32.u64 	%r118, %rd80;
	cvt.u32.u64 	%r119, %rd79;
	div.u32 	%r120, %r119, %r118;
	mul.lo.s32 	%r121, %r120, %r118;
	sub.s32 	%r122, %r119, %r121;
	cvt.u64.u32 	%rd291, %r120;
	cvt.u64.u32 	%rd292, %r122;
	bra.uni 	$L__BB190_35;
$L__BB190_34:
	div.s64 	%rd291, %rd79, %rd80;
	mul.lo.s64 	%rd218, %rd291, %rd80;
	sub.s64 	%rd292, %rd79, %rd218;
$L__BB190_35:
	mul.wide.u32 	%rd219, %r211, 8;
	add.s64 	%rd220, %rd1, %rd219;
	ld.global.u64 	%rd221, [%rd220];
	mad.lo.s64 	%rd87, %rd221, %rd292, %rd308;
	add.s32 	%r30, %r211, -1;
	and.b64  	%rd88, %rd291, 4294967295;
	mul.wide.u32 	%rd222, %r30, 8;
	add.s64 	%rd223, %rd2, %rd222;
	ld.global.u64 	%rd89, [%rd223];
	and.b64  	%rd224, %rd89, -4294967296;
	setp.ne.s64 	%p18, %rd224, 0;
	@%p18 bra 	$L__BB190_37;
	cvt.u32.u64 	%r123, %rd89;
	cvt.u32.u64 	%r124, %rd88;
	div.u32 	%r125, %r124, %r123;
	mul.lo.s32 	%r126, %r125, %r123;
	sub.s32 	%r127, %r124, %r126;
	cvt.u64.u32 	%rd293, %r125;
	cvt.u64.u32 	%rd294, %r127;
	bra.uni 	$L__BB190_38;
$L__BB190_37:
	div.s64 	%rd293, %rd88, %rd89;
	mul.lo.s64 	%rd225, %rd293, %rd89;
	sub.s64 	%rd294, %rd88, %rd225;
$L__BB190_38:
	mul.wide.u32 	%rd226, %r30, 8;
	add.s64 	%rd227, %rd1, %rd226;
	ld.global.u64 	%rd228, [%rd227];
	mad.lo.s64 	%rd96, %rd228, %rd294, %rd87;
	add.s32 	%r31, %r211, -2;
	and.b64  	%rd97, %rd293, 4294967295;
	mul.wide.u32 	%rd229, %r31, 8;
	add.s64 	%rd230, %rd2, %rd229;
	ld.global.u64 	%rd98, [%rd230];
	and.b64  	%rd231, %rd98, -4294967296;
	setp.ne.s64 	%p19, %rd231, 0;
	@%p19 bra 	$L__BB190_40;
	cvt.u32.u64 	%r128, %rd98;
	cvt.u32.u64 	%r129, %rd97;
	div.u32 	%r130, %r129, %r128;
	mul.lo.s32 	%r131, %r130, %r128;
	sub.s32 	%r132, %r129, %r131;
	cvt.u64.u32 	%rd295, %r130;
	cvt.u64.u32 	%rd296, %r132;
	bra.uni 	$L__BB190_41;
$L__BB190_40:
	div.s64 	%rd295, %rd97, %rd98;
	mul.lo.s64 	%rd232, %rd295, %rd98;
	sub.s64 	%rd296, %rd97, %rd232;
$L__BB190_41:
	mul.wide.u32 	%rd233, %r31, 8;
	add.s64 	%rd234, %rd1, %rd233;
	ld.global.u64 	%rd235, [%rd234];
	mad.lo.s64 	%rd105, %rd235, %rd296, %rd96;
	add.s32 	%r32, %r211, -3;
	and.b64  	%rd106, %rd295, 4294967295;
	mul.wide.u32 	%rd236, %r32, 8;
	add.s64 	%rd237, %rd2, %rd236;
	ld.global.u64 	%rd107, [%rd237];
	and.b64  	%rd238, %rd107, -4294967296;
	setp.ne.s64 	%p20, %rd238, 0;
	@%p20 bra 	$L__BB190_43;
	cvt.u32.u64 	%r133, %rd107;
	cvt.u32.u64 	%r134, %rd106;
	div.u32 	%r135, %r134, %r133;
	mul.lo.s32 	%r136, %r135, %r133;
	sub.s32 	%r137, %r134, %r136;
	cvt.u64.u32 	%rd297, %r135;
	cvt.u64.u32 	%rd298, %r137;
	bra.uni 	$L__BB190_44;
$L__BB190_43:
	div.s64 	%rd297, %rd106, %rd107;
	mul.lo.s64 	%rd239, %rd297, %rd107;
	sub.s64 	%rd298, %rd106, %rd239;
$L__BB190_44:
	mul.wide.u32 	%rd240, %r32, 8;
	add.s64 	%rd241, %rd1, %rd240;
	ld.global.u64 	%rd242, [%rd241];
	mad.lo.s64 	%rd308, %rd242, %rd298, %rd105;
	cvt.u32.u64 	%r212, %rd297;
	add.s32 	%r211, %r211, -4;
$L__BB190_45:
	setp.eq.s32 	%p21, %r29, 0;
	@%p21 bra 	$L__BB190_59;
	setp.eq.s32 	%p22, %r29, 1;
	@%p22 bra 	$L__BB190_54;
	cvt.u64.u32 	%rd117, %r212;
	mul.wide.u32 	%rd244, %r211, 8;
	add.s64 	%rd245, %rd2, %rd244;
	ld.global.u64 	%rd118, [%rd245];
	and.b64  	%rd246, %rd118, -4294967296;
	setp.ne.s64 	%p23, %rd246, 0;
	@%p23 bra 	$L__BB190_49;
	cvt.u32.u64 	%r138, %rd118;
	cvt.u32.u64 	%r139, %rd117;
	div.u32 	%r140, %r139, %r138;
	mul.lo.s32 	%r141, %r140, %r138;
	sub.s32 	%r142, %r139, %r141;
	cvt.u64.u32 	%rd301, %r140;
	cvt.u64.u32 	%rd302, %r142;
	bra.uni 	$L__BB190_50;
$L__BB190_49:
	div.s64 	%rd301, %rd117, %rd118;
	mul.lo.s64 	%rd247, %rd301, %rd118;
	sub.s64 	%rd302, %rd117, %rd247;
$L__BB190_50:
	add.s64 	%rd249, %rd1, %rd244;
	ld.global.u64 	%rd250, [%rd249];
	mad.lo.s64 	%rd125, %rd250, %rd302, %rd308;
	add.s32 	%r37, %r211, -1;
	and.b64  	%rd126, %rd301, 4294967295;
	mul.wide.u32 	%rd251, %r37, 8;
	add.s64 	%rd252, %rd2, %rd251;
	ld.global.u64 	%rd127, [%rd252];
	and.b64  	%rd253, %rd127, -4294967296;
	setp.ne.s64 	%p24, %rd253, 0;
	@%p24 bra 	$L__BB190_52;
	cvt.u32.u64 	%r143, %rd127;
	cvt.u32.u64 	%r144, %rd126;
	div.u32 	%r145, %r144, %r143;
	mul.lo.s32 	%r146, %r145, %r143;
	sub.s32 	%r147, %r144, %r146;
	cvt.u64.u32 	%rd303, %r145;
	cvt.u64.u32 	%rd304, %r147;
	bra.uni 	$L__BB190_53;
$L__BB190_52:
	div.s64 	%rd303, %rd126, %rd127;
	mul.lo.s64 	%rd254, %rd303, %rd127;
	sub.s64 	%rd304, %rd126, %rd254;
$L__BB190_53:
	add.s64 	%rd256, %rd1, %rd251;
	ld.global.u64 	%rd257, [%rd256];
	mad.lo.s64 	%rd308, %rd257, %rd304, %rd125;
	cvt.u32.u64 	%r212, %rd303;
	add.s32 	%r211, %r211, -2;
$L__BB190_54:
	and.b32  	%r148, %r9, 1;
	setp.eq.b32 	%p25, %r148, 1;
	not.pred 	%p26, %p25;
	@%p26 bra 	$L__BB190_59;
	cvt.u64.u32 	%rd137, %r212;
	mul.wide.u32 	%rd258, %r211, 8;
	add.s64 	%rd259, %rd2, %rd258;
	ld.global.u64 	%rd138, [%rd259];
	and.b64  	%rd260, %rd138, -4294967296;
	setp.ne.s64 	%p27, %rd260, 0;
	@%p27 bra 	$L__BB190_57;
	cvt.u32.u64 	%r149, %rd138;
	cvt.u32.u64 	%r150, %rd137;
	rem.u32 	%r151, %r150, %r149;
	cvt.u64.u32 	%rd307, %r151;
	bra.uni 	$L__BB190_58;
$L__BB190_57:
	rem.s64 	%rd307, %rd137, %rd138;
$L__BB190_58:
	add.s64 	%rd262, %rd1, %rd258;
	ld.global.u64 	%rd263, [%rd262];
	mad.lo.s64 	%rd308, %rd263, %rd307, %rd308;
$L__BB190_59:
	cvta.to.global.u64 	%rd264, %rd145;
	shl.b64 	%rd265, %rd308, 3;
	add.s64 	%rd266, %rd264, %rd265;
	ld.global.f64 	%fd1, [%rd266];
	abs.f64 	%fd2, %fd1;
	{
	.reg .b32 %temp; 
	mov.b64 	{%temp, %r42}, %fd2;
	}
	mov.f64 	%fd24, 0d4008000000000000;
	{
	.reg .b32 %temp; 
	mov.b64 	{%temp, %r152}, %fd24;
	}
	and.b32  	%r44, %r152, 2146435072;
	setp.eq.s32 	%p28, %r44, 1073741824;
	{ // callseq 29, 0
	.param .b64 param0;
	st.param.f64 	[param0], %fd2;
	.param .b64 retval0;
	call.uni (retval0), 
	__internal_accurate_pow, 
	(
	param0
	);
	ld.param.f64 	%fd25, [retval0];
	} // callseq 29
	setp.lt.s32 	%p29, %r42, 0;
	neg.f64 	%fd27, %fd25;
	selp.f64 	%fd28, %fd27, %fd25, %p28;
	selp.f64 	%fd62, %fd28, %fd25, %p29;
	setp.neu.f64 	%p30, %fd1, 0d0000000000000000;
	@%p30 bra 	$L__BB190_61;
	setp.eq.s32 	%p31, %r44, 1073741824;
	selp.b32 	%r153, %r42, 0, %p31;
	setp.lt.s32 	%p32, %r152, 0;
	or.b32  	%r154, %r153, 2146435072;
	selp.b32 	%r155, %r154, %r153, %p32;
	mov.b32 	%r156, 0;
	mov.b64 	%fd62, {%r156, %r155};
$L__BB190_61:
	add.f64 	%fd29, %fd2, 0d4008000000000000;
	{
	.reg .b32 %temp; 
	mov.b64 	{%temp, %r157}, %fd29;
	}
	and.b32  	%r158, %r157, 2146435072;
	setp.ne.s32 	%p33, %r158, 2146435072;
	@%p33 bra 	$L__BB190_66;
	setp.num.f64 	%p34, %fd1, %fd1;
	@%p34 bra 	$L__BB190_64;
	mov.f64 	%fd30, 0d4008000000000000;
	add.rn.f64 	%fd62, %fd2, %fd30;
	bra.uni 	$L__BB190_66;
$L__BB190_64:
	setp.neu.f64 	%p35, %fd2, 0d7FF0000000000000;
	@%p35 bra 	$L__BB190_66;
	setp.lt.s32 	%p36, %r42, 0;
	setp.eq.s32 	%p37, %r44, 1073741824;
	setp.lt.s32 	%p38, %r152, 0;
	selp.b32 	%r160, 0, 2146435072, %p38;
	and.b32  	%r161, %r152, 2147483647;
	setp.ne.s32 	%p39, %r161, 1071644672;
	or.b32  	%r162, %r160, -2147483648;
	selp.b32 	%r163, %r162, %r160, %p39;
	selp.b32 	%r164, %r163, %r160, %p37;
	selp.b32 	%r165, %r164, %r160, %p36;
	mov.b32 	%r166, 0;
	mov.b64 	%fd62, {%r166, %r165};
$L__BB190_66:
	setp.eq.f64 	%p40, %fd2, 0d3FF0000000000000;
	selp.f64 	%fd31, 0d3FF0000000000000, %fd62, %p40;
	st.shared.f64 	[%r7], %fd31;
	bar.sync 	0;
	setp.ne.s32 	%p41, %r1, 0;
	@%p41 bra 	$L__BB190_83;
	setp.gt.u32 	%p42, %r5, 1;
	@%p42 bra 	$L__BB190_69;
	shl.b32 	%r167, %r3, 3;
	mov.u32 	%r168, reducel3sdata_f64;
	add.s32 	%r169, %r168, %r167;
	ld.shared.f64 	%fd70, [%r169];
	bra.uni 	$L__BB190_82;
$L__BB190_69:
	shl.b32 	%r171, %r3, 3;
	mov.u32 	%r172, reducel3sdata_f64;
	add.s32 	%r45, %r172, %r171;
	ld.shared.f64 	%fd70, [%r45];
	add.s32 	%r46, %r5, -1;
	add.s32 	%r173, %r5, -2;
	and.b32  	%r47, %r46, 7;
	setp.lt.u32 	%p43, %r173, 7;
	mov.b32 	%r220, 1;
	@%p43 bra 	$L__BB190_73;
	and.b32  	%r176, %r46, -8;
	neg.s32 	%r217, %r176;
	shl.b32 	%r49, %r2, 3;
	add.s32 	%r178, %r171, %r49;
	add.s32 	%r215, %r172, %r178;
	shl.b32 	%r51, %r2, 6;
	mov.b32 	%r218, 1;
	mov.b32 	%r216, 0;
$L__BB190_71:
	.pragma "nounroll";
	mul.lo.s32 	%r180, %r218, %r2;
	shl.b32 	%r181, %r180, 3;
	add.s32 	%r182, %r45, %r181;
	ld.shared.f64 	%fd33, [%r215];
	add.f64 	%fd34, %fd70, %fd33;
	add.s32 	%r183, %r182, %r49;
	ld.shared.f64 	%fd35, [%r183];
	add.f64 	%fd36, %fd34, %fd35;
	add.s32 	%r184, %r183, %r49;
	ld.shared.f64 	%fd37, [%r184];
	add.f64 	%fd38, %fd36, %fd37;
	add.s32 	%r185, %r184, %r49;
	ld.shared.f64 	%fd39, [%r185];
	add.f64 	%fd40, %fd38, %fd39;
	add.s32 	%r186, %r185, %r49;
	ld.shared.f64 	%fd41, [%r186];
	add.f64 	%fd42, %fd40, %fd41;
	add.s32 	%r187, %r186, %r49;
	ld.shared.f64 	%fd43, [%r187];
	add.f64 	%fd44, %fd42, %fd43;
	add.s32 	%r188, %r187, %r49;
	ld.shared.f64 	%fd45, [%r188];
	add.f64 	%fd46, %fd44, %fd45;
	add.s32 	%r189, %r188, %r49;
	ld.shared.f64 	%fd47, [%r189];
	add.f64 	%fd70, %fd46, %fd47;
	add.s32 	%r218, %r218, 8;
	add.s32 	%r217, %r217, 8;
	add.s32 	%r216, %r216, 8;
	add.s32 	%r215, %r215, %r51;
	setp.ne.s32 	%p44, %r217, 0;
	@%p44 bra 	$L__BB190_71;
	add.s32 	%r220, %r216, 1;
$L__BB190_73:
	setp.eq.s32 	%p45, %r47, 0;
	@%p45 bra 	$L__BB190_81;
	and.b32  	%r62, %r46, 3;
	setp.lt.u32 	%p46, %r47, 4;
	@%p46 bra 	$L__BB190_76;
	mul.lo.s32 	%r190, %r220, %r2;
	shl.b32 	%r191, %r190, 3;
	add.s32 	%r192, %r45, %r191;
	ld.shared.f64 	%fd49, [%r192];
	add.f64 	%fd50, %fd70, %fd49;
	shl.b32 	%r193, %r2, 3;
	add.s32 	%r194, %r192, %r193;
	ld.shared.f64 	%fd51, [%r194];
	add.f64 	%fd52, %fd50, %fd51;
	add.s32 	%r195, %r194, %r193;
	ld.shared.f64 	%fd53, [%r195];
	add.f64 	%fd54, %fd52, %fd53;
	add.s32 	%r196, %r195, %r193;
	ld.shared.f64 	%fd55, [%r196];
	add.f64 	%fd70, %fd54, %fd55;
	add.s32 	%r220, %r220, 4;
$L__BB190_76:
	setp.eq.s32 	%p47, %r62, 0;
	@%p47 bra 	$L__BB190_81;
	setp.eq.s32 	%p48, %r62, 1;
	@%p48 bra 	$L__BB190_79;
	mul.lo.s32 	%r197, %r220, %r2;
	shl.b32 	%r198, %r197, 3;
	add.s32 	%r199, %r45, %r198;
	ld.shared.f64 	%fd57, [%r199];
	add.f64 	%fd58, %fd70, %fd57;
	shl.b32 	%r200, %r2, 3;
	add.s32 	%r201, %r199, %r200;
	ld.shared.f64 	%fd59, [%r201];
	add.f64 	%fd70, %fd58, %fd59;
	add.s32 	%r220, %r220, 2;
$L__BB190_79:
	and.b32  	%r202, %r46, 1;
	setp.eq.b32 	%p49, %r202, 1;
	not.pred 	%p50, %p49;
	@%p50 bra 	$L__BB190_81;
	mul.lo.s32 	%r203, %r220, %r2;
	shl.b32 	%r204, %r203, 3;
	add.s32 	%r205, %r45, %r204;
	ld.shared.f64 	%fd60, [%r205];
	add.f64 	%fd70, %fd70, %fd60;
$L__BB190_81:
	st.shared.f64 	[%r45], %fd70;
$L__BB190_82:
	cvt.u64.u32 	%rd267, %r4;
	mad.lo.s64 	%rd268, %rd147, %rd267, %rd3;
	cvta.to.global.u64 	%rd269, %rd144;
	shl.b64 	%rd270, %rd268, 3;
	add.s64 	%rd271, %rd269, %rd270;
	st.global.f64 	[%rd271], %fd70;
$L__BB190_83:
	ret;

}
	// .globl	contiguous_reducel333_f64
.visible .entry contiguous_reducel333_f64(
	.param .u64 .ptr .align 1 contiguous_reducel333_f64_param_0,
	.param .u64 .ptr .align 1 contiguous_reducel333_f64_param_1,
	.param .u64 contiguous_reducel333_f64_param_2,
	.param .u64 contiguous_reducel333_f64_param_3,
	.param .u64 contiguous_reducel333_f64_param_4
)
{
	.reg .pred 	%p<14>;
	.reg .b32 	%r<85>;
	.reg .b64 	%rd<17>;
	.reg .b64 	%fd<55>;

	ld.param.u64 	%rd2, [contiguous_reducel333_f64_param_0];
	ld.param.u64 	%rd3, [contiguous_reducel333_f64_param_1];
	ld.param.u64 	%rd4, [contiguous_reducel333_f64_param_3];
	ld.param.u64 	%rd5, [contiguous_reducel333_f64_param_4];
	mov.u32 	%r1, %tid.y;
	mov.u32 	%r2, %ntid.x;
	mov.u32 	%r3, %tid.x;
	mad.lo.s32 	%r30, %r1, %r2, %r3;
	mov.u32 	%r31, %ctaid.x;
	mad.lo.s32 	%r32, %r31, %r2, %r3;
	mov.u32 	%r4, %ctaid.y;
	mov.u32 	%r5, %ntid.y;
	mad.lo.s32 	%r33, %r4, %r5, %r1;
	shl.b32 	%r34, %r30, 3;
	mov.u32 	%r35, reducel3sdata_f64;
	add.s32 	%r7, %r35, %r34;
	mov.b64 	%rd7, 0;
	st.shared.u64 	[%r7], %rd7;
	cvt.u64.u32 	%rd1, %r32;
	setp.le.u64 	%p1, %rd4, %rd1;
	cvt.u64.u32 	%rd8, %r33;
	setp.le.u64 	%p2, %rd5, %rd8;
	or.pred  	%p3, %p1, %p2;
	@%p3 bra 	$L__BB191_18;
	cvt.u32.u64 	%r36, %rd1;
	cvta.to.global.u64 	%rd9, %rd3;
	cvt.u32.u64 	%r37, %rd4;
	mad.lo.s32 	%r38, %r33, %r37, %r36;
	mul.wide.u32 	%rd10, %r38, 8;
	add.s64 	%rd11, %rd9, %rd10;
	ld.global.f64 	%fd16, [%rd11];
	st.shared.f64 	[%r7], %fd16;
	bar.sync 	0;
	setp.ne.s32 	%p4, %r1, 0;
	@%p4 bra 	$L__BB191_18;
	setp.gt.u32 	%p5, %r5, 1;
	@%p5 bra 	$L__BB191_4;
	shl.b32 	%r39, %r3, 3;
	add.s32 	%r41, %r35, %r39;
	ld.shared.f64 	%fd53, [%r41];
	bra.uni 	$L__BB191_17;
$L__BB191_4:
	shl.b32 	%r43, %r3, 3;
	add.s32 	%r8, %r35, %r43;
	ld.shared.f64 	%fd53, [%r8];
	add.s32 	%r9, %r5, -1;
	add.s32 	%r45, %r5, -2;
	and.b32  	%r10, %r9, 7;
	setp.lt.u32 	%p6, %r45, 7;
	mov.b32 	%r83, 1;
	@%p6 bra 	$L__BB191_8;
	and.b32  	%r48, %r9, -8;
	neg.s32 	%r80, %r48;
	shl.b32 	%r12, %r2, 3;
	add.s32 	%r50, %r43, %r12;
	add.s32 	%r78, %r35, %r50;
	shl.b32 	%r14, %r2, 6;
	mov.b32 	%r81, 1;
	mov.b32 	%r79, 0;
$L__BB191_6:
	.pragma "nounroll";
	mul.lo.s32 	%r52, %r81, %r2;
	shl.b32 	%r53, %r52, 3;
	add.s32 	%r54, %r8, %r53;
	ld.shared.f64 	%fd18, [%r78];
	add.f64 	%fd19, %fd53, %fd18;
	add.s32 	%r55, %r54, %r12;
	ld.shared.f64 	%fd20, [%r55];
	add.f64 	%fd21, %fd19, %fd20;
	add.s32 	%r56, %r55, %r12;
	ld.shared.f64 	%fd22, [%r56];
	add.f64 	%fd23, %fd21, %fd22;
	add.s32 	%r57, %r56, %r12;
	ld.shared.f64 	%fd24, [%r57];
	add.f64 	%fd25, %fd23, %fd24;
	add.s32 	%r58, %r57, %r12;
	ld.shared.f64 	%fd26, [%r58];
	add.f64 	%fd27, %fd25, %fd26;
	add.s32 	%r59, %r58, %r12;
	ld.shared.f64 	%fd28, [%r59];
	add.f64 	%fd29, %fd27, %fd28;
	add.s32 	%r60, %r59, %r12;
	ld.shared.f64 	%fd30, [%r60];
	add.f64 	%fd31, %fd29, %fd30;
	add.s32 	%r61, %r60, %r12;
	ld.shared.f64 	%fd32, [%r61];
	add.f64 	%fd53, %fd31, %fd32;
	add.s32 	%r81, %r81, 8;
	add.s32 	%r80, %r80, 8;
	add.s32 	%r79, %r79, 8;
	add.s32 	%r78, %r78, %r14;
	setp.ne.s32 	%p7, %r80, 0;
	@%p7 bra 	$L__BB191_6;
	add.s32 	%r83, %r79, 1;
$L__BB191_8:
	setp.eq.s32 	%p8, %r10, 0;
	@%p8 bra 	$L__BB191_16;
	and.b32  	%r25, %r9, 3;
	setp.lt.u32 	%p9, %r10, 4;
	@%p9 bra 	$L__BB191_11;
	mul.lo.s32 	%r62, %r83, %r2;
	shl.b32 	%r63, %r62, 3;
	add.s32 	%r64, %r8, %r63;
	ld.shared.f64 	%fd34, [%r64];
	add.f64 	%fd35, %fd53, %fd34;
	shl.b32 	%r65, %r2, 3;
	add.s32 	%r66, %r64, %r65;
	ld.shared.f64 	%fd36, [%r66];
	add.f64 	%fd37, %fd35, %fd36;
	add.s32 	%r67, %r66, %r65;
	ld.shared.f64 	%fd38, [%r67];
	add.f64 	%fd39, %fd37, %fd38;
	add.s32 	%r68, %r67, %r65;
	ld.shared.f64 	%fd40, [%r68];
	add.f64 	%fd53, %fd39, %fd40;
	add.s32 	%r83, %r83, 4;
$L__BB191_11:
	setp.eq.s32 	%p10, %r25, 0;
	@%p10 bra 	$L__BB191_16;
	setp.eq.s32 	%p11, %r25, 1;
	@%p11 bra 	$L__BB191_14;
	mul.lo.s32 	%r69, %r83, %r2;
	shl.b32 	%r70, %r69, 3;
	add.s32 	%r71, %r8, %r70;
	ld.shared.f64 	%fd42, [%r71];
	add.f64 	%fd43, %fd53, %fd42;
	shl.b32 	%r72, %r2, 3;
	add.s32 	%r73, %r71, %r72;
	ld.shared.f64 	%fd44, [%r73];
	add.f64 	%fd53, %fd43, %fd44;
	add.s32 	%r83, %r83, 2;
$L__BB191_14:
	and.b32  	%r74, %r9, 1;
	setp.eq.b32 	%p12, %r74, 1;
	not.pred 	%p13, %p12;
	@%p13 bra 	$L__BB191_16;
	mul.lo.s32 	%r75, %r83, %r2;
	shl.b32 	%r76, %r75, 3;
	add.s32 	%r77, %r8, %r76;
	ld.shared.f64 	%fd45, [%r77];
	add.f64 	%fd53, %fd53, %fd45;
$L__BB191_16:
	st.shared.f64 	[%r8], %fd53;
$L__BB191_17:
	cvt.u64.u32 	%rd12, %r4;
	mad.lo.s64 	%rd13, %rd4, %rd12, %rd1;
	cvta.to.global.u64 	%rd14, %rd2;
	shl.b64 	%rd15, %rd13, 3;
	add.s64 	%rd16, %rd14, %rd15;
	st.global.f64 	[%rd16], %fd53;
$L__BB191_18:
	ret;

}
	// .globl	contiguous_reducel3_f16
.visible .entry contiguous_reducel3_f16(
	.param .u64 .ptr .align 1 contiguous_reducel3_f16_param_0,
	.param .u64 .ptr .align 1 contiguous_reducel3_f16_param_1,
	.param .u64 contiguous_reducel3_f16_param_2
)
{
	.reg .pred 	%p<38>;
	.reg .b16 	%rs<29>;
	.reg .b32 	%r<44>;
	.reg .b32 	%f<198>;
	.reg .b64 	%rd<16>;

	ld.param.u64 	%rd4, [contiguous_reducel3_f16_param_0];
	ld.param.u64 	%rd6, [contiguous_reducel3_f16_param_1];
	ld.param.u64 	%rd5, [contiguous_reducel3_f16_param_2];
	cvta.to.global.u64 	%rd1, %rd6;
	mov.u32 	%r1, %tid.x;
	mov.u32 	%r2, %ctaid.x;
	mov.u32 	%r43, %ntid.x;
	mul.lo.s32 	%r9, %r2, %r43;
	shl.b32 	%r10, %r9, 1;
	add.s32 	%r4, %r10, %r1;
	shl.b32 	%r11, %r1, 1;
	mov.u32 	%r12, reducel3sdata_f16;
	add.s32 	%r5, %r12, %r11;
	mov.b32 	%r8, 0;
	// begin inline asm
	cvt.rn.f16.s32 %rs1, %r8;
	// end inline asm
	st.shared.u16 	[%r5], %rs1;
	add.s32 	%r13, %r4, %r43;
	cvt.u64.u32 	%rd2, %r13;
	setp.le.u64 	%p1, %rd5, %rd2;
	@%p1 bra 	$L__BB192_16;
	mul.wide.u32 	%rd9, %r4, 2;
	add.s64 	%rd10, %rd1, %rd9;
	ld.global.u16 	%rs4, [%rd10];
	// begin inline asm
	{  cvt.f32.f16 %f80, %rs4;}

	// end inline asm
	abs.f32 	%f1, %f80;
	abs.f32 	%f2, %f1;
	setp.lt.f32 	%p13, %f2, 0f00800000;
	mul.f32 	%f82, %f2, 0f4B800000;
	selp.f32 	%f83, %f82, %f2, %p13;
	selp.f32 	%f84, 0fC1C00000, 0f00000000, %p13;
	mov.b32 	%r23, %f83;
	add.s32 	%r24, %r23, -1060439283;
	and.b32  	%r25, %r24, -8388608;
	sub.s32 	%r26, %r23, %r25;
	mov.b32 	%f85, %r26;
	cvt.rn.f32.s32 	%f86, %r25;
	fma.rn.f32 	%f87, %f86, 0f34000000, %f84;
	add.f32 	%f88, %f85, 0fBF800000;
	add.f32 	%f89, %f85, 0f3F800000;
	rcp.approx.ftz.f32 	%f90, %f89;
	add.f32 	%f91, %f88, %f88;
	mul.f32 	%f92, %f91, %f90;
	mul.f32 	%f93, %f92, %f92;
	sub.f32 	%f94, %f88, %f92;
	add.f32 	%f95, %f94, %f94;
	neg.f32 	%f96, %f92;
	fma.rn.f32 	%f97, %f96, %f88, %f95;
	mul.rn.f32 	%f98, %f90, %f97;
	fma.rn.f32 	%f99, %f93, 0f3A2C32E4, 0f3B52E7DB;
	fma.rn.f32 	%f100, %f99, %f93, 0f3C93BB73;
	fma.rn.f32 	%f101, %f100, %f93, 0f3DF6384F;
	mul.rn.f32 	%f102, %f101, %f93;
	fma.rn.f32 	%f103, %f92, 0f3FB8AA3B, %f87;
	sub.f32 	%f104, %f87, %f103;
	fma.rn.f32 	%f105, %f92, 0f3FB8AA3B, %f104;
	fma.rn.f32 	%f106, %f98, 0f3FB8AA3B, %f105;
	fma.rn.f32 	%f107, %f92, 0f32A55E34, %f106;
	mul.f32 	%f108, %f102, 0f40400000;
	fma.rn.f32 	%f109, %f108, %f98, %f107;
	fma.rn.f32 	%f110, %f102, %f92, %f109;
	add.rn.f32 	%f111, %f103, %f110;
	neg.f32 	%f112, %f103;
	add.rn.f32 	%f113, %f111, %f112;
	neg.f32 	%f114, %f113;
	add.rn.f32 	%f115, %f110, %f114;
	mov.f32 	%f116, 0f40400000;
	mul.rn.f32 	%f117, %f111, %f116;
	neg.f32 	%f118, %f117;
	fma.rn.f32 	%f119, %f111, 0f40400000, %f118;
	fma.rn.f32 	%f120, %f115, 0f40400000, %f119;
	cvt.rni.f32.f32 	%f121, %f117;
	sub.f32 	%f122, %f117, %f121;
	add.f32 	%f123, %f122, %f120;
	fma.rn.f32 	%f124, %f123, 0f391FCB8E, 0f3AAF85ED;
	fma.rn.f32 	%f125, %f124, %f123, 0f3C1D9856;
	fma.rn.f32 	%f126, %f125, %f123, 0f3D6357BB;
	fma.rn.f32 	%f127, %f126, %f123, 0f3E75FDEC;
	fma.rn.f32 	%f128, %f127, %f123, 0f3F317218;
	fma.rn.f32 	%f129, %f128, %f123, 0f3F800000;
	cvt.rzi.s32.f32 	%r27, %f121;
	setp.gt.f32 	%p14, %f121, 0f00000000;
	selp.b32 	%r28, 0, -2097152000, %p14;
	add.s32 	%r29, %r28, 2130706432;
	mov.b32 	%f130, %r29;
	mul.f32 	%f131, %f129, %f130;
	shl.b32 	%r30, %r27, 23;
	sub.s32 	%r31, %r30, %r28;
	mov.b32 	%f132, %r31;
	mul.f32 	%f133, %f131, %f132;
	abs.f32 	%f134, %f117;
	setp.gt.f32 	%p15, %f134, 0f43180000;
	setp.lt.f32 	%p16, %f117, 0f00000000;
	selp.f32 	%f135, 0f00000000, 0f7F800000, %p16;
	selp.f32 	%f3, %f135, %f133, %p15;
	setp.eq.f32 	%p17, %f1, 0f3F800000;
	mov.f32 	%f195, 0f3F800000;
	@%p17 bra 	$L__BB192_8;
	setp.num.f32 	%p18, %f2, %f2;
	@%p18 bra 	$L__BB192_4;
	mov.f32 	%f136, 0f40400000;
	add.rn.f32 	%f195, %f1, %f136;
	bra.uni 	$L__BB192_8;
$L__BB192_4:
	setp.neu.f32 	%p19, %f1, 0f00000000;
	setp.neu.f32 	%p20, %f2, 0f7F800000;
	and.pred  	%p21, %p19, %p20;
	@%p21 bra 	$L__BB192_6;
	add.f32 	%f195, %f1, %f1;
	bra.uni 	$L__BB192_8;
$L__BB192_6:
	setp.geu.f32 	%p22, %f1, 0f00000000;
	mov.f32 	%f195, %f3;
	@%p22 bra 	$L__BB192_8;
	neg.f32 	%f195, %f3;
$L__BB192_8:
	shl.b64 	%rd11, %rd2, 1;
	add.s64 	%rd12, %rd1, %rd11;
	ld.global.u16 	%rs5, [%rd12];
	// begin inline asm
	{  cvt.f32.f16 %f137, %rs5;}

	// end inline asm
	abs.f32 	%f8, %f137;
	abs.f32 	%f9, %f8;
	setp.lt.f32 	%p23, %f9, 0f00800000;
	mul.f32 	%f139, %f9, 0f4B800000;
	selp.f32 	%f140, %f139, %f9, %p23;
	selp.f32 	%f141, 0fC1C00000, 0f00000000, %p23;
	mov.b32 	%r32, %f140;
	add.s32 	%r33, %r32, -1060439283;
	and.b32  	%r34, %r33, -8388608;
	sub.s32 	%r35, %r32, %r34;
	mov.b32 	%f142, %r35;
	cvt.rn.f32.s32 	%f143, %r34;
	fma.rn.f32 	%f144, %f143, 0f34000000, %f141;
	add.f32 	%f145, %f142, 0fBF800000;
	add.f32 	%f146, %f142, 0f3F800000;
	rcp.approx.ftz.f32 	%f147, %f146;
	add.f32 	%f148, %f145, %f145;
	mul.f32 	%f149, %f148, %f147;
	mul.f32 	%f150, %f149, %f149;
	sub.f32 	%f151, %f145, %f149;
	add.f32 	%f152, %f151, %f151;
	neg.f32 	%f153, %f149;
	fma.rn.f32 	%f154, %f153, %f145, %f152;
	mul.rn.f32 	%f155, %f147, %f154;
	fma.rn.f32 	%f156, %f150, 0f3A2C32E4, 0f3B52E7DB;
	fma.rn.f32 	%f157, %f156, %f150, 0f3C93BB73;
	fma.rn.f32 	%f158, %f157, %f150, 0f3DF6384F;
	mul.rn.f32 	%f159, %f158, %f150;
	fma.rn.f32 	%f160, %f149, 0f3FB8AA3B, %f144;
	sub.f32 	%f161, %f144, %f160;
	fma.rn.f32 	%f162, %f149, 0f3FB8AA3B, %f161;
	fma.rn.f32 	%f163, %f155, 0f3FB8AA3B, %f162;
	fma.rn.f32 	%f164, %f149, 0f32A55E34, %f163;
	mul.f32 	%f165, %f159, 0f40400000;
	fma.rn.f32 	%f166, %f165, %f155, %f164;
	fma.rn.f32 	%f167, %f159, %f149, %f166;
	add.rn.f32 	%f168, %f160, %f167;
	neg.f32 	%f169, %f160;
	add.rn.f32 	%f170, %f168, %f169;
	neg.f32 	%f171, %f170;
	add.rn.f32 	%f172, %f167, %f171;
	mov.f32 	%f173, 0f40400000;
	mul.rn.f32 	%f174, %f168, %f173;
	neg.f32 	%f175, %f174;
	fma.rn.f32 	%f176, %f168, 0f40400000, %f175;
	fma.rn.f32 	%f177, %f172, 0f40400000, %f176;
	cvt.rni.f32.f32 	%f178, %f174;
	sub.f32 	%f179, %f174, %f178;
	add.f32 	%f180, %f179, %f177;
	fma.rn.f32 	%f181, %f180, 0f391FCB8E, 0f3AAF85ED;
	fma.rn.f32 	%f182, %f181, %f180, 0f3C1D9856;
	fma.rn.f32 	%f183, %f182, %f180, 0f3D6357BB;
	fma.rn.f32 	%f184, %f183, %f180, 0f3E75FDEC;
	fma.rn.f32 	%f185, %f184, %f180, 0f3F317218;
	fma.rn.f32 	%f186, %f185, %f180, 0f3F800000;
	cvt.rzi.s32.f32 	%r36, %f178;
	setp.gt.f32 	%p24, %f178, 0f00000000;
	selp.b32 	%r37, 0, -2097152000, %p24;
	add.s32 	%r38, %r37, 2130706432;
	mov.b32 	%f187, %r38;
	mul.f32 	%f188, %f186, %f187;
	shl.b32 	%r39, %r36, 23;
	sub.s32 	%r40, %r39, %r37;
	mov.b32 	%f189, %r40;
	mul.f32 	%f190, %f188, %f189;
	abs.f32 	%f191, %f174;
	setp.gt.f32 	%p25, %f191, 0f43180000;
	setp.lt.f32 	%p26, %f174, 0f00000000;
	selp.f32 	%f192, 0f00000000, 0f7F800000, %p26;
	selp.f32 	%f10, %f192, %f190, %p25;
	setp.eq.f32 	%p27, %f8, 0f3F800000;
	mov.f32 	%f196, 0f3F800000;
	@%p27 bra 	$L__BB192_15;
	setp.num.f32 	%p28, %f9, %f9;
	@%p28 bra 	$L__BB192_11;
	mov.f32 	%f193, 0f40400000;
	add.rn.f32 	%f196, %f8, %f193;
	bra.uni 	$L__BB192_15;
$L__BB192_11:
	setp.neu.f32 	%p29, %f8, 0f00000000;
	setp.neu.f32 	%p30, %f9, 0f7F800000;
	and.pred  	%p31, %p29, %p30;
	@%p31 bra 	$L__BB192_13;
	add.f32 	%f196, %f8, %f8;
	bra.uni 	$L__BB192_15;
$L__BB192_13:
	setp.geu.f32 	%p32, %f8, 0f00000000;
	mov.f32 	%f196, %f10;
	@%p32 bra 	$L__BB192_15;
	neg.f32 	%f196, %f10;
$L__BB192_15:
	add.f32 	%f194, %f195, %f196;
	// begin inline asm
	{  cvt.rn.f16.f32 %rs6, %f194;}

	// end inline asm
	st.shared.u16 	[%r5], %rs6;
	bra.uni 	$L__BB192_25;
$L__BB192_16:
	cvt.u64.u32 	%rd3, %r4;
	setp.le.u64 	%p2, %rd5, %rd3;
	@%p2 bra 	$L__BB192_25;
	shl.b64 	%rd7, %rd3, 1;
	add.s64 	%rd8, %rd1, %rd7;
	ld.global.u16 	%rs2, [%rd8];
	// begin inline asm
	{  cvt.f32.f16 %f22, %rs2;}

	// end inline asm
	abs.f32 	%f15, %f22;
	abs.f32 	%f16, %f15;
	setp.lt.f32 	%p3, %f16, 0f00800000;
	mul.f32 	%f24, %f16, 0f4B800000;
	selp.f32 	%f25, %f24, %f16, %p3;
	selp.f32 	%f26, 0fC1C00000, 0f00000000, %p3;
	mov.b32 	%r14, %f25;
	add.s32 	%r15, %r14, -1060439283;
	and.b32  	%r16, %r15, -8388608;
	sub.s32 	%r17, %r14, %r16;
	mov.b32 	%f27, %r17;
	cvt.rn.f32.s32 	%f28, %r16;
	fma.rn.f32 	%f29, %f28, 0f34000000, %f26;
	add.f32 	%f30, %f27, 0fBF800000;
	add.f32 	%f31, %f27, 0f3F800000;
	rcp.approx.ftz.f32 	%f32, %f31;
	add.f32 	%f33, %f30, %f30;
	mul.f32 	%f34, %f33, %f32;
	mul.f32 	%f35, %f34, %f34;
	sub.f32 	%f36, %f30, %f34;
	add.f32 	%f37, %f36, %f36;
	neg.f32 	%f38, %f34;
	fma.rn.f32 	%f39, %f38, %f30, %f37;
	mul.rn.f32 	%f40, %f32, %f39;
	fma.rn.f32 	%f41, %f35, 0f3A2C32E4, 0f3B52E7DB;
	fma.rn.f32 	%f42, %f41, %f35, 0f3C93BB73;
	fma.rn.f32 	%f43, %f42, %f35, 0f3DF6384F;
	mul.rn.f32 	%f44, %f43, %f35;
	fma.rn.f32 	%f45, %f34, 0f3FB8AA3B, %f29;
	sub.f32 	%f46, %f29, %f45;
	fma.rn.f32 	%f47, %f34, 0f3FB8AA3B, %f46;
	fma.rn.f32 	%f48, %f40, 0f3FB8AA3B, %f47;
	fma.rn.f32 	%f49, %f34, 0f32A55E34, %f48;
	mul.f32 	%f50, %f44, 0f40400000;
	fma.rn.f32 	%f51, %f50, %f40, %f49;
	fma.rn.f32 	%f52, %f44, %f34, %f51;
	add.rn.f32 	%f53, %f45, %f52;
	neg.f32 	%f54, %f45;
	add.rn.f32 	%f55, %f53, %f54;
	neg.f32 	%f56, %f55;
	add.rn.f32 	%f57, %f52, %f56;
	mov.f32 	%f58, 0f40400000;
	mul.rn.f32 	%f59, %f53, %f58;
	neg.f32 	%f60, %f59;
	fma.rn.f32 	%f61, %f53, 0f40400000, %f60;
	fma.rn.f32 	%f62, %f57, 0f40400000, %f61;
	cvt.rni.f32.f32 	%f63, %f59;
	sub.f32 	%f64, %f59, %f63;
	add.f32 	%f65, %f64, %f62;
	fma.rn.f32 	%f66, %f65, 0f391FCB8E, 0f3AAF85ED;
	fma.rn.f32 	%f67, %f66, %f65, 0f3C1D9856;
	fma.rn.f32 	%f68, %f67, %f65, 0f3D6357BB;
	fma.rn.f32 	%f69, %f68, %f65, 0f3E75FDEC;
	fma.rn.f32 	%f70, %f69, %f65, 0f3F317218;
	fma.rn.f32 	%f71, %f70, %f65, 0f3F800000;
	cvt.rzi.s32.f32 	%r18, %f63;
	setp.gt.f32 	%p4, %f63, 0f00000000;
	selp.b32 	%r19, 0, -2097152000, %p4;
	add.s32 	%r20, %r19, 2130706432;
	mov.b32 	%f72, %r20;
	mul.f32 	%f73, %f71, %f72;
	shl.b32 	%r21, %r18, 23;
	sub.s32 	%r22, %r21, %r19;
	mov.b32 	%f74, %r22;
	mul.f32 	%f75, %f73, %f74;
	abs.f32 	%f76, %f59;
	setp.gt.f32 	%p5, %f76, 0f43180000;
	setp.lt.f32 	%p6, %f59, 0f00000000;
	selp.f32 	%f77, 0f00000000, 0f7F800000, %p6;
	selp.f32 	%f17, %f77, %f75, %p5;
	setp.eq.f32 	%p7, %f15, 0f3F800000;
	mov.f32 	%f197, 0f3F800000;
	@%p7 bra 	$L__BB192_24;
	setp.num.f32 	%p8, %f16, %f16;
	@%p8 bra 	$L__BB192_20;
	mov.f32 	%f78, 0f40400000;
	add.rn.f32 	%f197, %f15, %f78;
	bra.uni 	$L__BB192_24;
$L__BB192_20:
	setp.neu.f32 	%p9, %f15, 0f00000000;
	setp.neu.f32 	%p10, %f16, 0f7F800000;
	and.pred  	%p11, %p9, %p10;
	@%p11 bra 	$L__BB192_22;
	add.f32 	%f197, %f15, %f15;
	bra.uni 	$L__BB192_24;
$L__BB192_22:
	setp.geu.f32 	%p12, %f15, 0f00000000;
	mov.f32 	%f197, %f17;
	@%p12 bra 	$L__BB192_24;
	neg.f32 	%f197, %f17;
$L__BB192_24:
	// begin inline asm
	{  cvt.rn.f16.f32 %rs3, %f197;}

	// end inline asm
	st.shared.u16 	[%r5], %rs3;
$L__BB192_25:
	bar.sync 	0;
	setp.lt.u32 	%p33, %r43, 66;
	@%p33 bra 	$L__BB192_29;
$L__BB192_26:
	shr.u32 	%r7, %r43, 1;
	setp.ge.u32 	%p34, %r1, %r7;
	@%p34 bra 	$L__BB192_28;
	ld.shared.u16 	%rs8, [%r5];
	and.b32  	%r41, %r43, 2046;
	add.s32 	%r42, %r5, %r41;
	ld.shared.u16 	%rs9, [%r42];
	// begin inline asm
	{add.f16 %rs7,%rs8,%rs9;
}
	// end inline asm
	st.shared.u16 	[%r5], %rs7;
$L__BB192_28:
	bar.sync 	0;
	setp.gt.u32 	%p35, %r43, 131;
	mov.u32 	%r43, %r7;
	@%p35 bra 	$L__BB192_26;
$L__BB192_29:
	setp.gt.u32 	%p36, %r1, 31;
	@%p36 bra 	$L__BB192_32;
	ld.shared.u16 	%rs11, [%r5];
	ld.shared.u16 	%rs12, [%r5+64];
	// begin inline asm
	{add.f16 %rs10,%rs11,%rs12;
}
	// end inline asm
	st.volatile.shared.u16 	[%r5], %rs10;
	ld.shared.u16 	%rs15, [%r5+32];
	// begin inline asm
	{add.f16 %rs13,%rs10,%rs15;
}
	// end inline asm
	st.volatile.shared.u16 	[%r5], %rs13;
	ld.shared.u16 	%rs18, [%r5+16];
	// begin inline asm
	{add.f16 %rs16,%rs13,%rs18;
}
	// end inline asm
	st.volatile.shared.u16 	[%r5], %rs16;
	ld.shared.u16 	%rs21, [%r5+8];
	// begin inline asm
	{add.f16 %rs19,%rs16,%rs21;
}
	// end inline asm
	st.volatile.shared.u16 	[%r5], %rs19;
	ld.shared.u16 	%rs24, [%r5+4];
	// begin inline asm
	{add.f16 %rs22,%rs19,%rs24;
}
	// end inline asm
	st.volatile.shared.u16 	[%r5], %rs22;
	ld.shared.u16 	%rs27, [%r5+2];
	// begin inline asm
	{add.f16 %rs25,%rs22,%rs27;
}
	// end inline asm
	st.volatile.shared.u16 	[%r5], %rs25;
	setp.ne.s32 	%p37, %r1, 0;
	@%p37 bra 	$L__BB192_32;
	cvta.to.global.u64 	%rd13, %rd4;
	mul.wide.u32 	%rd14, %r2, 2;
	add.s64 	%rd15, %rd13, %rd14;
	ld.shared.u16 	%rs28, [reducel3sdata_f16];
	st.global.u16 	[%rd15], %rs28;
$L__BB192_32:
	ret;

}
	// .globl	contiguous_cumulate_reducel3_f16
.visible .entry contiguous_cumulate_reducel3_f16(
	.param .u64 .ptr .align 1 contiguous_cumulate_reducel3_f16_param_0,
	.param .u64 .ptr .align 1 contiguous_cumulate_reducel3_f16_param_1,
	.param .u64 contiguous_cumulate_reducel3_f16_param_2
)
{
	.reg .pred 	%p<8>;
	.reg .b16 	%rs<28>;
	.reg .b32 	%r<17>;
	.reg .b64 	%rd<16>;

	ld.param.u64 	%rd4, [contiguous_cumulate_reducel3_f16_param_0];
	ld.param.u64 	%rd6, [contiguous_cumulate_reducel3_f16_param_1];
	ld.param.u64 	%rd5, [contiguous_cumulate_reducel3_f16_param_2];
	cvta.to.global.u64 	%rd1, %rd6;
	mov.u32 	%r1, %tid.x;
	mov.u32 	%r2, %ctaid.x;
	mov.u32 	%r16, %ntid.x;
	mul.lo.s32 	%r9, %r2, %r16;
	shl.b32 	%r10, %r9, 1;
	add.s32 	%r4, %r10, %r1;
	shl.b32 	%r11, %r1, 1;
	mov.u32 	%r12, reducel3sdata_f16;
	add.s32 	%r5, %r12, %r11;
	mov.b32 	%r8, 0;
	// begin inline asm
	cvt.rn.f16.s32 %rs1, %r8;
	// end inline asm
	st.shared.u16 	[%r5], %rs1;
	add.s32 	%r13, %r4, %r16;
	cvt.u64.u32 	%rd2, %r13;
	setp.le.u64 	%p1, %rd5, %rd2;
	@%p1 bra 	$L__BB193_2;
	mul.wide.u32 	%rd9, %r4, 2;
	add.s64 	%rd10, %rd1, %rd9;
	ld.global.u16 	%rs4, [%rd10];
	shl.b64 	%rd11, %rd2, 1;
	add.s64 	%rd12, %rd1, %rd11;
	ld.global.u16 	%rs5, [%rd12];
	// begin inline asm
	{add.f16 %rs3,%rs4,%rs5;
}
	// end inline asm
	st.shared.u16 	[%r5], %rs3;
	bra.uni 	$L__BB193_4;
$L__BB193_2:
	cvt.u64.u32 	%rd3, %r4;
	setp.le.u64 	%p2, %rd5, %rd3;
	@%p2 bra 	$L__BB193_4;
	shl.b64 	%rd7, %rd3, 1;
	add.s64 	%rd8, %rd1, %rd7;
	ld.global.u16 	%rs2, [%rd8];
	st.shared.u16 	[%r5], %rs2;
$L__BB193_4:
	bar.sync 	0;
	setp.lt.u32 	%p3, %r16, 66;
	@%p3 bra 	$L__BB193_8;
$L__BB193_5:
	shr.u32 	%r7, %r16, 1;
	setp.ge.u32 	%p4, %r1, %r7;
	@%p4 bra 	$L__BB193_7;
	ld.shared.u16 	%rs7, [%r5];
	and.b32  	%r14, %r16, 2046;
	add.s32 	%r15, %r5, %r14;
	ld.shared.u16 	%rs8, [%r15];
	// begin inline asm
	{add.f16 %rs6,%rs7,%rs8;
}
	// end inline asm
	st.shared.u16 	[%r5], %rs6;
$L__BB193_7:
	bar.sync 	0;
	setp.gt.u32 	%p5, %r16, 131;
	mov.u32 	%r16, %r7;
	@%p5 bra 	$L__BB193_5;
$L__BB193_8:
	setp.gt.u32 	%p6, %r1, 31;
	@%p6 bra 	$L__BB193_11;
	ld.shared.u16 	%rs10, [%r5];
	ld.shared.u16 	%rs11, [%r5+64];
	// begin inline asm
	{add.f16 %rs9,%rs10,%rs11;
}
	// end inline asm
	st.volatile.shared.u16 	[%r5], %rs9;
	ld.shared.u16 	%rs14, [%r5+32];
	// begin inline asm
	{add.f16 %rs12,%rs9,%rs14;
}
	// end inline asm
	st.volatile.shared.u16 	[%r5], %rs12;
	ld.shared.u16 	%rs17, [%r5+16];
	// begin inline asm
	{add.f16 %rs15,%rs12,%rs17;
}
	// end inline asm
	st.volatile.shared.u16 	[%r5], %rs15;
	ld.shared.u16 	%rs20, [%r5+8];
	// begin inline asm
	{add.f16 %rs18,%rs15,%rs20;
}
	// end inline asm
	st.volatile.shared.u16 	[%r5], %rs18;
	ld.shared.u16 	%rs23, [%r5+4];
	// begin inline asm
	{add.f16 %rs21,%rs18,%rs23;
}
	// end inline asm
	st.volatile.shared.u16 	[%r5], %rs21;
	ld.shared.u16 	%rs26, [%r5+2];
	// begin inline asm
	{add.f16 %rs24,%rs21,%rs26;
}
	// end inline asm
	st.volatile.shared.u16 	[%r5], %rs24;
	setp.ne.s32 	%p7, %r1, 0;
	@%p7 bra 	$L__BB193_11;
	cvta.to.global.u64 	%rd13, %rd4;
	mul.wide.u32 	%rd14, %r2, 2;
	add.s64 	%rd15, %rd13, %rd14;
	ld.shared.u16 	%rs27, [reducel3sdata_f16];
	st.global.u16 	[%rd15], %rs27;
$L__BB193_11:
	ret;

}
	// .globl	uncontiguous_reducel3_f16
.visible .entry uncontiguous_reducel3_f16(
	.param .u64 .ptr .align 1 uncontiguous_reducel3_f16_param_0,
	.param .u64 .ptr .align 1 uncontiguous_reducel3_f16_param_1,
	.param .u64 .ptr .align 1 uncontiguous_reducel3_f16_param_2,
	.param .u64 .ptr .align 1 uncontiguous_reducel3_f16_param_3,
	.param .u64 uncontiguous_reducel3_f16_param_4,
	.param .u64 uncontiguous_reducel3_f16_param_5
)
{
	.reg .pred 	%p<83>;
	.reg .b16 	%rs<29>;
	.reg .b32 	%r<240>;
	.reg .b32 	%f<198>;
	.reg .b64 	%rd<558>;

	ld.param.u64 	%rd260, [uncontiguous_reducel3_f16_param_0];
	ld.param.u64 	%rd263, [uncontiguous_reducel3_f16_param_1];
	ld.param.u64 	%rd264, [uncontiguous_reducel3_f16_param_2];
	ld.param.u64 	%rd265, [uncontiguous_reducel3_f16_param_3];
	ld.param.u64 	%rd261, [uncontiguous_reducel3_f16_param_4];
	ld.param.u64 	%rd262, [uncontiguous_reducel3_f16_param_5];
	cvta.to.global.u64 	%rd1, %rd265;
	cvta.to.global.u64 	%rd2, %rd264;
	cvta.to.global.u64 	%rd3, %rd263;
	mov.u32 	%r1, %tid.x;
	mov.u32 	%r2, %ctaid.x;
	mov.u32 	%r239, %ntid.x;
	mul.lo.s32 	%r53, %r2, %r239;
	shl.b32 	%r54, %r53, 1;
	add.s32 	%r4, %r54, %r1;
	shl.b32 	%r55, %r1, 1;
	mov.u32 	%r56, reducel3sdata_f16;
	add.s32 	%r5, %r56, %r55;
	mov.b32 	%r52, 0;
	// begin inline asm
	cvt.rn.f16.s32 %rs1, %r52;
	// end inline asm
	st.shared.u16 	[%r5], %rs1;
	add.s32 	%r57, %r4, %r239;
	cvt.u64.u32 	%rd511, %r57;
	setp.le.u64 	%p1, %rd262, %rd511;
	@%p1 bra 	$L__BB194_68;
	cvt.u32.u64 	%r6, %rd261;
	add.s32 	%r233, %r6, -1;
	setp.lt.s32 	%p37, %r233, 0;
	mov.b64 	%rd515, 0;
	mov.u64 	%rd516, %rd515;
	@%p37 bra 	$L__BB194_53;
	cvt.u64.u32 	%rd512, %r4;
	setp.lt.u32 	%p38, %r233, 3;
	mov.b64 	%rd516, 0;
	mov.u64 	%rd515, %rd516;
	@%p38 bra 	$L__BB194_30;
	add.s32 	%r231, %r6, -2;
	and.b32  	%r142, %r6, -4;
	neg.s32 	%r230, %r142;
	mov.b64 	%rd516, 0;
$L__BB194_4:
	.pragma "nounroll";
	add.s32 	%r12, %r231, 1;
	mul.wide.u32 	%rd397, %r12, 8;
	add.s64 	%rd398, %rd2, %rd397;
	ld.global.u64 	%rd10, [%rd398];
	or.b64  	%rd399, %rd512, %rd10;
	and.b64  	%rd400, %rd399, -4294967296;
	setp.ne.s64 	%p39, %rd400, 0;
	@%p39 bra 	$L__BB194_6;
	cvt.u32.u64 	%r143, %rd10;
	cvt.u32.u64 	%r144, %rd512;
	div.u32 	%r145, %r144, %r143;
	mul.lo.s32 	%r146, %r145, %r143;
	sub.s32 	%r147, %r144, %r146;
	cvt.u64.u32 	%rd477, %r145;
	cvt.u64.u32 	%rd478, %r147;
	bra.uni 	$L__BB194_7;
$L__BB194_6:
	div.s64 	%rd477, %rd512, %rd10;
	mul.lo.s64 	%rd401, %rd477, %rd10;
	sub.s64 	%rd478, %rd512, %rd401;
$L__BB194_7:
	mul.wide.u32 	%rd402, %r12, 8;
	add.s64 	%rd403, %rd1, %rd402;
	ld.global.u64 	%rd17, [%rd403];
	mad.lo.s64 	%rd18, %rd17, %rd478, %rd515;
	or.b64  	%rd404, %rd511, %rd10;
	and.b64  	%rd405, %rd404, -4294967296;
	setp.ne.s64 	%p40, %rd405, 0;
	@%p40 bra 	$L__BB194_9;
	cvt.u32.u64 	%r148, %rd10;
	cvt.u32.u64 	%r149, %rd511;
	div.u32 	%r150, %r149, %r148;
	mul.lo.s32 	%r151, %r150, %r148;
	sub.s32 	%r152, %r149, %r151;
	cvt.u64.u32 	%rd479, %r150;
	cvt.u64.u32 	%rd480, %r152;
	bra.uni 	$L__BB194_10;
$L__BB194_9:
	div.s64 	%rd479, %rd511, %rd10;
	mul.lo.s64 	%rd406, %rd479, %rd10;
	sub.s64 	%rd480, %rd511, %rd406;
$L__BB194_10:
	mad.lo.s64 	%rd25, %rd480, %rd17, %rd516;
	add.s32 	%r13, %r231, -2;
	mul.wide.u32 	%rd407, %r231, 8;
	add.s64 	%rd408, %rd2, %rd407;
	ld.global.u64 	%rd26, [%rd408];
	or.b64  	%rd409, %rd477, %rd26;
	and.b64  	%rd410, %rd409, -4294967296;
	setp.ne.s64 	%p41, %rd410, 0;
	@%p41 bra 	$L__BB194_12;
	cvt.u32.u64 	%r153, %rd26;
	cvt.u32.u64 	%r154, %rd477;
	div.u32 	%r155, %r154, %r153;
	mul.lo.s32 	%r156, %r155, %r153;
	sub.s32 	%r157, %r154, %r156;
	cvt.u64.u32 	%rd481, %r155;
	cvt.u64.u32 	%rd482, %r157;
	bra.uni 	$L__BB194_13;
$L__BB194_12:
	div.s64 	%rd481, %rd477, %rd26;
	mul.lo.s64 	%rd411, %rd481, %rd26;
	sub.s64 	%rd482, %rd477, %rd411;
$L__BB194_13:
	mul.wide.u32 	%rd412, %r231, 8;
	add.s64 	%rd413, %rd1, %rd412;
	ld.global.u64 	%rd33, [%rd413];
	mad.lo.s64 	%rd34, %rd33, %rd482, %rd18;
	or.b64  	%rd414, %rd479, %rd26;
	and.b64  	%rd415, %rd414, -4294967296;
	setp.ne.s64 	%p42, %rd415, 0;
	@%p42 bra 	$L__BB194_15;
	cvt.u32.u64 	%r158, %rd26;
	cvt.u32.u64 	%r159, %rd479;
	div.u32 	%r160, %r159, %r158;
	mul.lo.s32 	%r161, %r160, %r158;
	sub.s32 	%r162, %r159, %r161;
	cvt.u64.u32 	%rd483, %r160;
	cvt.u64.u32 	%rd484, %r162;
	bra.uni 	$L__BB194_16;
$L__BB194_15:
	div.s64 	%rd483, %rd479, %rd26;
	mul.lo.s64 	%rd416, %rd483, %rd26;
	sub.s64 	%rd484, %rd479, %rd416;
$L__BB194_16:
	mad.lo.s64 	%rd41, %rd484, %rd33, %rd25;
	add.s32 	%r14, %r231, -1;
	mul.wide.u32 	%rd417, %r14, 8;
	add.s64 	%rd418, %rd2, %rd417;
	ld.global.u64 	%rd42, [%rd418];
	or.b64  	%rd419, %rd481, %rd42;
	and.b64  	%rd420, %rd419, -4294967296;
	setp.ne.s64 	%p43, %rd420, 0;
	@%p43 bra 	$L__BB194_18;
	cvt.u32.u64 	%r163, %rd42;
	cvt.u32.u64 	%r164, %rd481;
	div.u32 	%r165, %r164, %r163;
	mul.lo.s32 	%r166, %r165, %r163;
	sub.s32 	%r167, %r164, %r166;
	cvt.u64.u32 	%rd485, %r165;
	cvt.u64.u32 	%rd486, %r167;
	bra.uni 	$L__BB194_19;
$L__BB194_18:
	div.s64 	%rd485, %rd481, %rd42;
	mul.lo.s64 	%rd421, %rd485, %rd42;
	sub.s64 	%rd486, %rd481, %rd421;
$L__BB194_19:
	mul.wide.u32 	%rd422, %r14, 8;
	add.s64 	%rd423, %rd1, %rd422;
	ld.global.u64 	%rd49, [%rd423];
	mad.lo.s64 	%rd50, %rd49, %rd486, %rd34;
	or.b64  	%rd424, %rd483, %rd42;
	and.b64  	%rd425, %rd424, -4294967296;
	setp.ne.s64 	%p44, %rd425, 0;
	@%p44 bra 	$L__BB194_21;
	cvt.u32.u64 	%r168, %rd42;
	cvt.u32.u64 	%r169, %rd483;
	div.u32 	%r170, %r169, %r168;
	mul.lo.s32 	%r171, %r170, %r168;
	sub.s32 	%r172, %r169, %r171;
	cvt.u64.u32 	%rd487, %r170;
	cvt.u64.u32 	%rd488, %r172;
	bra.uni 	$L__BB194_22;
$L__BB194_21:
	div.s64 	%rd487, %rd483, %rd42;
	mul.lo.s64 	%rd426, %rd487, %rd42;
	sub.s64 	%rd488, %rd483, %rd426;
$L__BB194_22:
	mad.lo.s64 	%rd57, %rd488, %rd49, %rd41;
	mul.wide.u32 	%rd427, %r13, 8;
	add.s64 	%rd428, %rd2, %rd427;
	ld.global.u64 	%rd58, [%rd428];
	or.b64  	%rd429, %rd485, %rd58;
	and.b64  	%rd430, %rd429, -4294967296;
	setp.ne.s64 	%p45, %rd430, 0;
	@%p45 bra 	$L__BB194_24;
	cvt.u32.u64 	%r173, %rd58;
	cvt.u32.u64 	%r174, %rd485;
	div.u32 	%r175, %r174, %r173;
	mul.lo.s32 	%r176, %r175, %r173;
	sub.s32 	%r177, %r174, %r176;
	cvt.u64.u32 	%rd512, %r175;
	cvt.u64.u32 	%rd490, %r177;
	bra.uni 	$L__BB194_25;
$L__BB194_24:
	div.s64 	%rd512, %rd485, %rd58;
	mul.lo.s64 	%rd431, %rd512, %rd58;
	sub.s64 	%rd490, %rd485, %rd431;
$L__BB194_25:
	mul.wide.u32 	%rd432, %r13, 8;
	add.s64 	%rd433, %rd1, %rd432;
	ld.global.u64 	%rd65, [%rd433];
	mad.lo.s64 	%rd515, %rd65, %rd490, %rd50;
	or.b64  	%rd434, %rd487, %rd58;
	and.b64  	%rd435, %rd434, -4294967296;
	setp.ne.s64 	%p46, %rd435, 0;
	@%p46 bra 	$L__BB194_27;
	cvt.u32.u64 	%r178, %rd58;
	cvt.u32.u64 	%r179, %rd487;
	div.u32 	%r180, %r179, %r178;
	mul.lo.s32 	%r181, %r180, %r178;
	sub.s32 	%r182, %r179, %r181;
	cvt.u64.u32 	%rd511, %r180;
	cvt.u64.u32 	%rd492, %r182;
	bra.uni 	$L__BB194_28;
$L__BB194_27:
	div.s64 	%rd511, %rd487, %rd58;
	mul.lo.s64 	%rd436, %rd511, %rd58;
	sub.s64 	%rd492, %rd487, %rd436;
$L__BB194_28:
	mad.lo.s64 	%rd516, %rd492, %rd65, %rd57;
	add.s32 	%r231, %r231, -4;
	add.s32 	%r230, %r230, 4;
	setp.ne.s32 	%p47, %r230, 0;
	@%p47 bra 	$L__BB194_4;
	add.s32 	%r233, %r231, 1;
$L__BB194_30:
	and.b32  	%r19, %r6, 3;
	setp.eq.s32 	%p48, %r19, 0;
	@%p48 bra 	$L__BB194_53;
	setp.eq.s32 	%p49, %r19, 1;
	@%p49 bra 	$L__BB194_45;
	mul.wide.u32 	%rd438, %r233, 8;
	add.s64 	%rd439, %rd2, %rd438;
	ld.global.u64 	%rd80, [%rd439];
	or.b64  	%rd440, %rd512, %rd80;
	and.b64  	%rd441, %rd440, -4294967296;
	setp.ne.s64 	%p50, %rd441, 0;
	@%p50 bra 	$L__BB194_34;
	cvt.u32.u64 	%r183, %rd80;
	cvt.u32.u64 	%r184, %rd512;
	div.u32 	%r185, %r184, %r183;
	mul.lo.s32 	%r186, %r185, %r183;
	sub.s32 	%r187, %r184, %r186;
	cvt.u64.u32 	%rd499, %r185;
	cvt.u64.u32 	%rd500, %r187;
	bra.uni 	$L__BB194_35;
$L__BB194_34:
	div.s64 	%rd499, %rd512, %rd80;
	mul.lo.s64 	%rd442, %rd499, %rd80;
	sub.s64 	%rd500, %rd512, %rd442;
$L__BB194_35:
	add.s64 	%rd444, %rd1, %rd438;
	ld.global.u64 	%rd87, [%rd444];
	mad.lo.s64 	%rd88, %rd87, %rd500, %rd515;
	or.b64  	%rd445, %rd511, %rd80;
	and.b64  	%rd446, %rd445, -4294967296;
	setp.ne.s64 	%p51, %rd446, 0;
	@%p51 bra 	$L__BB194_37;
	cvt.u32.u64 	%r188, %rd80;
	cvt.u32.u64 	%r189, %rd511;
	div.u32 	%r190, %r189, %r188;
	mul.lo.s32 	%r191, %r190, %r188;
	sub.s32 	%r192, %r189, %r191;
	cvt.u64.u32 	%rd501, %r190;
	cvt.u64.u32 	%rd502, %r192;
	bra.uni 	$L__BB194_38;
$L__BB194_37:
	div.s64 	%rd501, %rd511, %rd80;
	mul.lo.s64 	%rd447, %rd501, %rd80;
	sub.s64 	%rd502, %rd511, %rd447;
$L__BB194_38:
	mad.lo.s64 	%rd95, %rd502, %rd87, %rd516;
	add.s32 	%r20, %r233, -1;
	mul.wide.u32 	%rd448, %r20, 8;
	add.s64 	%rd449, %rd2, %rd448;
	ld.global.u64 	%rd96, [%rd449];
	or.b64  	%rd450, %rd499, %rd96;
	and.b64  	%rd451, %rd450, -4294967296;
	setp.ne.s64 	%p52, %rd451, 0;
	@%p52 bra 	$L__BB194_40;
	cvt.u32.u64 	%r193, %rd96;
	cvt.u32.u64 	%r194, %rd499;
	div.u32 	%r195, %r194, %r193;
	mul.lo.s32 	%r196, %r195, %r193;
	sub.s32 	%r197, %r194, %r196;
	cvt.u64.u32 	%rd512, %r195;
	cvt.u64.u32 	%rd504, %r197;
	bra.uni 	$L__BB194_41;
$L__BB194_40:
	div.s64 	%rd512, %rd499, %rd96;
	mul.lo.s64 	%rd452, %rd512, %rd96;
	sub.s64 	%rd504, %rd499, %rd452;
$L__BB194_41:
	add.s64 	%rd454, %rd1, %rd448;
	ld.global.u64 	%rd103, [%rd454];
	mad.lo.s64 	%rd515, %rd103, %rd504, %rd88;
	or.b64  	%rd455, %rd501, %rd96;
	and.b64  	%rd456, %rd455, -4294967296;
	setp.ne.s64 	%p53, %rd456, 0;
	@%p53 bra 	$L__BB194_43;
	cvt.u32.u64 	%r198, %rd96;
	cvt.u32.u64 	%r199, %rd501;
	div.u32 	%r200, %r199, %r198;
	mul.lo.s32 	%r201, %r200, %r198;
	sub.s32 	%r202, %r199, %r201;
	cvt.u64.u32 	%rd511, %r200;
	cvt.u64.u32 	%rd506, %r202;
	bra.uni 	$L__BB194_44;
$L__BB194_43:
	div.s64 	%rd511, %rd501, %rd96;
	mul.lo.s64 	%rd457, %rd511, %rd96;
	sub.s64 	%rd506, %rd501, %rd457;
$L__BB194_44:
	mad.lo.s64 	%rd516, %rd506, %rd103, %rd95;
	add.s32 	%r233, %r233, -2;
$L__BB194_45:
	and.b32  	%r203, %r6, 1;
	setp.eq.b32 	%p54, %r203, 1;
	not.pred 	%p55, %p54;
	@%p55 bra 	$L__BB194_53;
	mul.wide.u32 	%rd458, %r233, 8;
	add.s64 	%rd459, %rd2, %rd458;
	ld.global.u64 	%rd118, [%rd459];
	or.b64  	%rd460, %rd512, %rd118;
	and.b64  	%rd461, %rd460, -4294967296;
	setp.ne.s64 	%p56, %rd461, 0;
	@%p56 bra 	$L__BB194_48;
	cvt.u32.u64 	%r204, %rd118;
	cvt.u32.u64 	%r205, %rd512;
	rem.u32 	%r206, %r205, %r204;
	cvt.u64.u32 	%rd513, %r206;
	bra.uni 	$L__BB194_49;
$L__BB194_48:
	rem.s64 	%rd513, %rd512, %rd118;
$L__BB194_49:
	add.s64 	%rd463, %rd1, %rd458;
	ld.global.u64 	%rd122, [%rd463];
	mad.lo.s64 	%rd515, %rd122, %rd513, %rd515;
	or.b64  	%rd464, %rd511, %rd118;
	and.b64  	%rd465, %rd464, -4294967296;
	setp.ne.s64 	%p57, %rd465, 0;
	@%p57 bra 	$L__BB194_51;
	cvt.u32.u64 	%r207, %rd118;
	cvt.u32.u64 	%r208, %rd511;
	rem.u32 	%r209, %r208, %r207;
	cvt.u64.u32 	%rd514, %r209;
	bra.uni 	$L__BB194_52;
$L__BB194_51:
	rem.s64 	%rd514, %rd511, %rd118;
$L__BB194_52:
	mad.lo.s64 	%rd516, %rd514, %rd122, %rd516;
$L__BB194_53:
	shl.b64 	%rd466, %rd515, 1;
	add.s64 	%rd467, %rd3, %rd466;
	ld.global.u16 	%rs4, [%rd467];
	// begin inline asm
	{  cvt.f32.f16 %f80, %rs4;}

	// end inline asm
	abs.f32 	%f1, %f80;
	abs.f32 	%f2, %f1;
	setp.lt.f32 	%p58, %f2, 0f00800000;
	mul.f32 	%f82, %f2, 0f4B800000;
	selp.f32 	%f83, %f82, %f2, %p58;
	selp.f32 	%f84, 0fC1C00000, 0f00000000, %p58;
	mov.b32 	%r210, %f83;
	add.s32 	%r211, %r210, -1060439283;
	and.b32  	%r212, %r211, -8388608;
	sub.s32 	%r213, %r210, %r212;
	mov.b32 	%f85, %r213;
	cvt.rn.f32.s32 	%f86, %r212;
	fma.rn.f32 	%f87, %f86, 0f34000000, %f84;
	add.f32 	%f88, %f85, 0fBF800000;
	add.f32 	%f89, %f85, 0f3F800000;
	rcp.approx.ftz.f32 	%f90, %f89;
	add.f32 	%f91, %f88, %f88;
	mul.f32 	%f92, %f91, %f90;
	mul.f32 	%f93, %f92, %f92;
	sub.f32 	%f94, %f88, %f92;
	add.f32 	%f95, %f94, %f94;
	neg.f32 	%f96, %f92;
	fma.rn.f32 	%f97, %f96, %f88, %f95;
	mul.rn.f32 	%f98, %f90, %f97;
	fma.rn.f32 	%f99, %f93, 0f3A2C32E4, 0f3B52E7DB;
	fma.rn.f32 	%f100, %f99, %f93, 0f3C93BB73;
	fma.rn.f32 	%f101, %f100, %f93, 0f3DF6384F;
	mul.rn.f32 	%f102, %f101, %f93;
	fma.rn.f32 	%f103, %f92, 0f3FB8AA3B, %f87;
	sub.f32 	%f104, %f87, %f103;
	fma.rn.f32 	%f105, %f92, 0f3FB8AA3B, %f104;
	fma.rn.f32 	%f106, %f98, 0f3FB8AA3B, %f105;
	fma.rn.f32 	%f107, %f92, 0f32A55E34, %f106;
	mul.f32 	%f108, %f102, 0f40400000;
	fma.rn.f32 	%f109, %f108, %f98, %f107;
	fma.rn.f32 	%f110, %f102, %f92, %f109;
	add.rn.f32 	%f111, %f103, %f110;
	neg.f32 	%f112, %f103;
	add.rn.f32 	%f113, %f111, %f112;
	neg.f32 	%f114, %f113;
	add.rn.f32 	%f115, %f110, %f114;
	mov.f32 	%f116, 0f40400000;
	mul.rn.f32 	%f117, %f111, %f116;
	neg.f32 	%f118, %f117;
	fma.rn.f32 	%f119, %f111, 0f40400000, %f118;
	fma.rn.f32 	%f120, %f115, 0f40400000, %f119;
	cvt.rni.f32.f32 	%f121, %f117;
	sub.f32 	%f122, %f117, %f121;
	add.f32 	%f123, %f122, %f120;
	fma.rn.f32 	%f124, %f123, 0f391FCB8E, 0f3AAF85ED;
	fma.rn.f32 	%f125, %f124, %f123, 0f3C1D9856;
	fma.rn.f32 	%f126, %f125, %f123, 0f3D6357BB;
	fma.rn.f32 	%f127, %f126, %f123, 0f3E75FDEC;
	fma.rn.f32 	%f128, %f127, %f123, 0f3F317218;
	fma.rn.f32 	%f129, %f128, %f123, 0f3F800000;
	cvt.rzi.s32.f32 	%r214, %f121;
	setp.gt.f32 	%p59, %f121, 0f00000000;
	selp.b32 	%r215, 0, -2097152000, %p59;
	add.s32 	%r216, %r215, 2130706432;
	mov.b32 	%f130, %r216;
	mul.f32 	%f131, %f129, %f130;
	shl.b32 	%r217, %r214, 23;
	sub.s32 	%r218, %r217, %r215;
	mov.b32 	%f132, %r218;
	mul.f32 	%f133, %f131, %f132;
	abs.f32 	%f134, %f117;
	setp.gt.f32 	%p60, %f134, 0f43180000;
	setp.lt.f32 	%p61, %f117, 0f00000000;
	selp.f32 	%f135, 0f00000000, 0f7F800000, %p61;
	selp.f32 	%f3, %f135, %f133, %p60;
	setp.eq.f32 	%p62, %f1, 0f3F800000;
	mov.f32 	%f195, 0f3F800000;
	@%p62 bra 	$L__BB194_60;
	setp.num.f32 	%p63, %f2, %f2;
	@%p63 bra 	$L__BB194_56;
	mov.f32 	%f136, 0f40400000;
	add.rn.f32 	%f195, %f1, %f136;
	bra.uni 	$L__BB194_60;
$L__BB194_56:
	setp.neu.f32 	%p64, %f1, 0f00000000;
	setp.neu.f32 	%p65, %f2, 0f7F800000;
	and.pred  	%p66, %p64, %p65;
	@%p66 bra 	$L__BB194_58;
	add.f32 	%f195, %f1, %f1;
	bra.uni 	$L__BB194_60;
$L__BB194_58:
	setp.geu.f32 	%p67, %f1, 0f00000000;
	mov.f32 	%f195, %f3;
	@%p67 bra 	$L__BB194_60;
	neg.f32 	%f195, %f3;
$L__BB194_60:
	shl.b64 	%rd468, %rd516, 1;
	add.s64 	%rd469, %rd3, %rd468;
	ld.global.u16 	%rs5, [%rd469];
	// begin inline asm
	{  cvt.f32.f16 %f137, %rs5;}

	// end inline asm
	abs.f32 	%f8, %f137;
	abs.f32 	%f9, %f8;
	setp.lt.f32 	%p68, %f9, 0f00800000;
	mul.f32 	%f139, %f9, 0f4B800000;
	selp.f32 	%f140, %f139, %f9, %p68;
	selp.f32 	%f141, 0fC1C00000, 0f00000000, %p68;
	mov.b32 	%r219, %f140;
	add.s32 	%r220, %r219, -1060439283;
	and.b32  	%r221, %r220, -8388608;
	sub.s32 	%r222, %r219, %r221;
	mov.b32 	%f142, %r222;
	cvt.rn.f32.s32 	%f143, %r221;
	fma.rn.f32 	%f144, %f143, 0f34000000, %f141;
	add.f32 	%f145, %f142, 0fBF800000;
	add.f32 	%f146, %f142, 0f3F800000;
	rcp.approx.ftz.f32 	%f147, %f146;
	add.f32 	%f148, %f145, %f145;
	mul.f32 	%f149, %f148, %f147;
	mul.f32 	%f150, %f149, %f149;
	sub.f32 	%f151, %f145, %f149;
	add.f32 	%f152, %f151, %f151;
	neg.f32 	%f153, %f149;
	fma.rn.f32 	%f154, %f153, %f145, %f152;
	mul.rn.f32 	%f155, %f147, %f154;
	fma.rn.f32 	%f156, %f150, 0f3A2C32E4, 0f3B52E7DB;
	fma.rn.f32 	%f157, %f156, %f150, 0f3C93BB73;
	fma.rn.f32 	%f158, %f157, %f150, 0f3DF6384F;
	mul.rn.f32 	%f159, %f158, %f150;
	fma.rn.f32 	%f160, %f149, 0f3FB8AA3B, %f144;
	sub.f32 	%f161, %f144, %f160;
	fma.rn.f32 	%f162, %f149, 0f3FB8AA3B, %f161;
	fma.rn.f32 	%f163, %f155, 0f3FB8AA3B, %f162;
	fma.rn.f32 	%f164, %f149, 0f32A55E34, %f163;
	mul.f32 	%f165, %f159, 0f40400000;
	fma.rn.f32 	%f166, %f165, %f155, %f164;
	fma.rn.f32 	%f167, %f159, %f149, %f166;
	add.rn.f32 	%f168, %f160, %f167;
	neg.f32 	%f169, %f160;
	add.rn.f32 	%f170, %f168, %f169;
	neg.f32 	%f171, %f170;
	add.rn.f32 	%f172, %f167, %f171;
	mov.f32 	%f173, 0f40400000;
	mul.rn.f32 	%f174, %f168, %f173;
	neg.f32 	%f175, %f174;
	fma.rn.f32 	%f176, %f168, 0f40400000, %f175;
	fma.rn.f32 	%f177, %f172, 0f40400000, %f176;
	cvt.rni.f32.f32 	%f178, %f174;
	sub.f32 	%f179, %f174, %f178;
	add.f32 	%f180, %f179, %f177;
	fma.rn.f32 	%f181, %f180, 0f391FCB8E, 0f3AAF85ED;
	fma.rn.f32 	%f182, %f181, %f180, 0f3C1D9856;
	fma.rn.f32 	%f183, %f182, %f180, 0f3D6357BB;
	fma.rn.f32 	%f184, %f183, %f180, 0f3E75FDEC;
	fma.rn.f32 	%f185, %f184, %f180, 0f3F317218;
	fma.rn.f32 	%f186, %f185, %f180, 0f3F800000;
	cvt.rzi.s32.f32 	%r223, %f178;
	setp.gt.f32 	%p69, %f178, 0f00000000;
	selp.b32 	%r224, 0, -2097152000, %p69;
	add.s32 	%r225, %r224, 2130706432;
	mov.b32 	%f187, %r225;
	mul.f32 	%f188, %f186, %f187;
	shl.b32 	%r226, %r223, 23;
	sub.s32 	%r227, %r226, %r224;
	mov.b32 	%f189, %r227;
	mul.f32 	%f190, %f188, %f189;
	abs.f32 	%f191, %f174;
	setp.gt.f32 	%p70, %f191, 0f43180000;
	setp.lt.f32 	%p71, %f174, 0f00000000;
	selp.f32 	%f192, 0f00000000, 0f7F800000, %p71;
	selp.f32 	%f10, %f192, %f190, %p70;
	setp.eq.f32 	%p72, %f8, 0f3F800000;
	mov.f32 	%f196, 0f3F800000;
	@%p72 bra 	$L__BB194_67;
	setp.num.f32 	%p73, %f9, %f9;
	@%p73 bra 	$L__BB194_63;
	mov.f32 	%f193, 0f40400000;
	add.rn.f32 	%f196, %f8, %f193;
	bra.uni 	$L__BB194_67;
$L__BB194_63:
	setp.neu.f32 	%p74, %f8, 0f00000000;
	setp.neu.f32 	%p75, %f9, 0f7F800000;
	and.pred  	%p76, %p74, %p75;
	@%p76 bra 	$L__BB194_65;
	add.f32 	%f196, %f8, %f8;
	bra.uni 	$L__BB194_67;
$L__BB194_65:
	setp.geu.f32 	%p77, %f8, 0f00000000;
	mov.f32 	%f196, %f10;
	@%p77 bra 	$L__BB194_67;
	neg.f32 	%f196, %f10;
$L__BB194_67:
	add.f32 	%f194, %f195, %f196;
	// begin inline asm
	{  cvt.rn.f16.f32 %rs6, %f194;}

	// end inline asm
	st.shared.u16 	[%r5], %rs6;
	bra.uni 	$L__BB194_135;
$L__BB194_68:
	cvt.u64.u32 	%rd548, %r4;
	setp.le.u64 	%p2, %rd262, %rd548;
	@%p2 bra 	$L__BB194_135;
	cvt.u32.u64 	%r23, %rd261;
	add.s32 	%r237, %r23, -1;
	setp.lt.s32 	%p3, %r237, 0;
	mov.b64 	%rd557, 0;
	@%p3 bra 	$L__BB194_127;
	and.b32  	%r25, %r23, 7;
	setp.lt.u32 	%p4, %r237, 7;
	mov.b64 	%rd557, 0;
	@%p4 bra 	$L__BB194_98;
	add.s32 	%r235, %r23, -4;
	and.b32  	%r58, %r23, -8;
	neg.s32 	%r234, %r58;
	mov.b64 	%rd557, 0;
$L__BB194_72:
	.pragma "nounroll";
	add.s32 	%r30, %r235, 3;
	mul.wide.u32 	%rd270, %r30, 8;
	add.s64 	%rd271, %rd2, %rd270;
	ld.global.u64 	%rd133, [%rd271];
	or.b64  	%rd272, %rd548, %rd133;
	and.b64  	%rd273, %rd272, -4294967296;
	setp.ne.s64 	%p5, %rd273, 0;
	@%p5 bra 	$L__BB194_74;
	cvt.u32.u64 	%r59, %rd133;
	cvt.u32.u64 	%r60, %rd548;
	div.u32 	%r61, %r60, %r59;
	mul.lo.s32 	%r62, %r61, %r59;
	sub.s32 	%r63, %r60, %r62;
	cvt.u64.u32 	%rd519, %r61;
	cvt.u64.u32 	%rd520, %r63;
	bra.uni 	$L__BB194_75;
$L__BB194_74:
	div.s64 	%rd519, %rd548, %rd133;
	mul.lo.s64 	%rd274, %rd519, %rd133;
	sub.s64 	%rd520, %rd548, %rd274;
$L__BB194_75:
	add.s64 	%rd276, %rd1, %rd270;
	ld.global.u64 	%rd277, [%rd276];
	mad.lo.s64 	%rd140, %rd277, %rd520, %rd557;
	add.s32 	%r31, %r235, 2;
	mul.wide.u32 	%rd278, %r31, 8;
	add.s64 	%rd279, %rd2, %rd278;
	ld.global.u64 	%rd141, [%rd279];
	or.b64  	%rd280, %rd519, %rd141;
	and.b64  	%rd281, %rd280, -4294967296;
	setp.ne.s64 	%p6, %rd281, 0;
	@%p6 bra 	$L__BB194_77;
	cvt.u32.u64 	%r64, %rd141;
	cvt.u32.u64 	%r65, %rd519;
	div.u32 	%r66, %r65, %r64;
	mul.lo.s32 	%r67, %r66, %r64;
	sub.s32 	%r68, %r65, %r67;
	cvt.u64.u32 	%rd521, %r66;
	cvt.u64.u32 	%rd522, %r68;
	bra.uni 	$L__BB194_78;
$L__BB194_77:
	div.s64 	%rd521, %rd519, %rd141;
	mul.lo.s64 	%rd282, %rd521, %rd141;
	sub.s64 	%rd522, %rd519, %rd282;
$L__BB194_78:
	add.s64 	%rd284, %rd1, %rd278;
	ld.global.u64 	%rd285, [%rd284];
	mad.lo.s64 	%rd148, %rd285, %rd522, %rd140;
	add.s32 	%r32, %r235, 1;
	mul.wide.u32 	%rd286, %r32, 8;
	add.s64 	%rd287, %rd2, %rd286;
	ld.global.u64 	%rd149, [%rd287];
	or.b64  	%rd288, %rd521, %rd149;
	and.b64  	%rd289, %rd288, -4294967296;
	setp.ne.s64 	%p7, %rd289, 0;
	@%p7 bra 	$L__BB194_80;
	cvt.u32.u64 	%r69, %rd149;
	cvt.u32.u64 	%r70, %rd521;
	div.u32 	%r71, %r70, %r69;
	mul.lo.s32 	%r72, %r71, %r69;
	sub.s32 	%r73, %r70, %r72;
	cvt.u64.u32 	%rd523, %r71;
	cvt.u64.u32 	%rd524, %r73;
	bra.uni 	$L__BB194_81;
$L__BB194_80:
	div.s64 	%rd523, %rd521, %rd149;
	mul.lo.s64 	%rd290, %rd523, %rd149;
	sub.s64 	%rd524, %rd521, %rd290;
$L__BB194_81:
	add.s64 	%rd292, %rd1, %rd286;
	ld.global.u64 	%rd293, [%rd292];
	mad.lo.s64 	%rd156, %rd293, %rd524, %rd148;
	add.s32 	%r33, %r235, -4;
	mul.wide.u32 	%rd294, %r235, 8;
	add.s64 	%rd295, %rd2, %rd294;
	ld.global.u64 	%rd157, [%rd295];
	or.b64  	%rd296, %rd523, %rd157;
	and.b64  	%rd297, %rd296, -4294967296;
	setp.ne.s64 	%p8, %rd297, 0;
	@%p8 bra 	$L__BB194_83;
	cvt.u32.u64 	%r74, %rd157;
	cvt.u32.u64 	%r75, %rd523;
	div.u32 	%r76, %r75, %r74;
	mul.lo.s32 	%r77, %r76, %r74;
	sub.s32 	%r78, %r75, %r77;
	cvt.u64.u32 	%rd525, %r76;
	cvt.u64.u32 	%rd526, %r78;
	bra.uni 	$L__BB194_84;
$L__BB194_83:
	div.s64 	%rd525, %rd523, %rd157;
	mul.lo.s64 	%rd298, %rd525, %rd157;
	sub.s64 	%rd526, %rd523, %rd298;
$L__BB194_84:
	add.s64 	%rd300, %rd1, %rd294;
	ld.global.u64 	%rd301, [%rd300];
	mad.lo.s64 	%rd164, %rd301, %rd526, %rd156;
	add.s32 	%r34, %r235, -1;
	mul.wide.u32 	%rd302, %r34, 8;
	add.s64 	%rd303, %rd2, %rd302;
	ld.global.u64 	%rd165, [%rd303];
	or.b64  	%rd304, %rd525, %rd165;
	and.b64  	%rd305, %rd304, -4294967296;
	setp.ne.s64 	%p9, %rd305, 0;
	@%p9 bra 	$L__BB194_86;
	cvt.u32.u64 	%r79, %rd165;
	cvt.u32.u64 	%r80, %rd525;
	div.u32 	%r81, %r80, %r79;
	mul.lo.s32 	%r82, %r81, %r79;
	sub.s32 	%r83, %r80, %r82;
	cvt.u64.u32 	%rd527, %r81;
	cvt.u64.u32 	%rd528, %r83;
	bra.uni 	$L__BB194_87;
$L__BB194_86:
	div.s64 	%rd527, %rd525, %rd165;
	mul.lo.s64 	%rd306, %rd527, %rd165;
	sub.s64 	%rd528, %rd525, %rd306;
$L__BB194_87:
	add.s64 	%rd308, %rd1, %rd302;
	ld.global.u64 	%rd309, [%rd308];
	mad.lo.s64 	%rd172, %rd309, %rd528, %rd164;
	add.s32 	%r35, %r235, -2;
	mul.wide.u32 	%rd310, %r35, 8;
	add.s64 	%rd311, %rd2, %rd310;
	ld.global.u64 	%rd173, [%rd311];
	or.b64  	%rd312, %rd527, %rd173;
	and.b64  	%rd313, %rd312, -4294967296;
	setp.ne.s64 	%p10, %rd313, 0;
	@%p10 bra 	$L__BB194_89;
	cvt.u32.u64 	%r84, %rd173;
	cvt.u32.u64 	%r85, %rd527;
	div.u32 	%r86, %r85, %r84;
	mul.lo.s32 	%r87, %r86, %r84;
	sub.s32 	%r88, %r85, %r87;
	cvt.u64.u32 	%rd529, %r86;
	cvt.u64.u32 	%rd530, %r88;
	bra.uni 	$L__BB194_90;
$L__BB194_89:
	div.s64 	%rd529, %rd527, %rd173;
	mul.lo.s64 	%rd314, %rd529, %rd173;
	sub.s64 	%rd530, %rd527, %rd314;
$L__BB194_90:
	add.s64 	%rd316, %rd1, %rd310;
	ld.global.u64 	%rd317, [%rd316];
	mad.lo.s64 	%rd180, %rd317, %rd530, %rd172;
	add.s32 	%r36, %r235, -3;
	mul.wide.u32 	%rd318, %r36, 8;
	add.s64 	%rd319, %rd2, %rd318;
	ld.global.u64 	%rd181, [%rd319];
	or.b64  	%rd320, %rd529, %rd181;
	and.b64  	%rd321, %rd320, -4294967296;
	setp.ne.s64 	%p11, %rd321, 0;
	@%p11 bra 	$L__BB194_92;
	cvt.u32.u64 	%r89, %rd181;
	cvt.u32.u64 	%r90, %rd529;
	div.u32 	%r91, %r90, %r89;
	mul.lo.s32 	%r92, %r91, %r89;
	sub.s32 	%r93, %r90, %r92;
	cvt.u64.u32 	%rd531, %r91;
	cvt.u64.u32 	%rd532, %r93;
	bra.uni 	$L__BB194_93;
$L__BB194_92:
	div.s64 	%rd531, %rd529, %rd181;
	mul.lo.s64 	%rd322, %rd531, %rd181;
	sub.s64 	%rd532, %rd529, %rd322;
$L__BB194_93:
	add.s64 	%rd324, %rd1, %rd318;
	ld.global.u64 	%rd325, [%rd324];
	mad.lo.s64 	%rd188, %rd325, %rd532, %rd180;
	mul.wide.u32 	%rd326, %r33, 8;
	add.s64 	%rd327, %rd2, %rd326;
	ld.global.u64 	%rd189, [%rd327];
	or.b64  	%rd328, %rd531, %rd189;
	and.b64  	%rd329, %rd328, -4294967296;
	setp.ne.s64 	%p12, %rd329, 0;
	@%p12 bra 	$L__BB194_95;
	cvt.u32.u64 	%r94, %rd189;
	cvt.u32.u64 	%r95, %rd531;
	div.u32 	%r96, %r95, %r94;
	mul.lo.s32 	%r97, %r96, %r94;
	sub.s32 	%r98, %r95, %r97;
	cvt.u64.u32 	%rd548, %r96;
	cvt.u64.u32 	%rd534, %r98;
	bra.uni 	$L__BB194_96;
$L__BB194_95:
	div.s64 	%rd548, %rd531, %rd189;
	mul.lo.s64 	%rd330, %rd548, %rd189;
	sub.s64 	%rd534, %rd531, %rd330;
$L__BB194_96:
	add.s64 	%rd332, %rd1, %rd326;
	ld.global.u64 	%rd333, [%rd332];
	mad.lo.s64 	%rd557, %rd333, %rd534, %rd188;
	add.s32 	%r235, %r235, -8;
	add.s32 	%r234, %r234, 8;
	setp.ne.s32 	%p13, %r234, 0;
	@%p13 bra 	$L__BB194_72;
	add.s32 	%r237, %r235, 3;
$L__BB194_98:
	setp.eq.s32 	%p14, %r25, 0;
	@%p14 bra 	$L__BB194_127;
	and.b32  	%r41, %r23, 3;
	setp.lt.u32 	%p15, %r25, 4;
	@%p15 bra 	$L__BB194_113;
	mul.wide.u32 	%rd335, %r237, 8;
	add.s64 	%rd336, %rd2, %rd335;
	ld.global.u64 	%rd200, [%rd336];
	or.b64  	%rd337, %rd548, %rd200;
	and.b64  	%rd338, %rd337, -4294967296;
	setp.ne.s64 	%p16, %rd338, 0;
	@%p16 bra 	$L__BB194_102;
	cvt.u32.u64 	%r99, %rd200;
	cvt.u32.u64 	%r100, %rd548;
	div.u32 	%r101, %r100, %r99;
	mul.lo.s32 	%r102, %r101, %r99;
	sub.s32 	%r103, %r100, %r102;
	cvt.u64.u32 	%rd538, %r101;
	cvt.u64.u32 	%rd539, %r103;
	bra.uni 	$L__BB194_103;
$L__BB194_102:
	div.s64 	%rd538, %rd548, %rd200;
	mul.lo.s64 	%rd339, %rd538, %rd200;
	sub.s64 	%rd539, %rd548, %rd339;
$L__BB194_103:
	add.s64 	%rd341, %rd1, %rd335;
	ld.global.u64 	%rd342, [%rd341];
	mad.lo.s64 	%rd207, %rd342, %rd539, %rd557;
	add.s32 	%r42, %r237, -1;
	mul.wide.u32 	%rd343, %r42, 8;
	add.s64 	%rd344, %rd2, %rd343;
	ld.global.u64 	%rd208, [%rd344];
	or.b64  	%rd345, %rd538, %rd208;
	and.b64  	%rd346, %rd345, -4294967296;
	setp.ne.s64 	%p17, %rd346, 0;
	@%p17 bra 	$L__BB194_105;
	cvt.u32.u64 	%r104, %rd208;
	cvt.u32.u64 	%r105, %rd538;
	div.u32 	%r106, %r105, %r104;
	mul.lo.s32 	%r107, %r106, %r104;
	sub.s32 	%r108, %r105, %r107;
	cvt.u64.u32 	%rd540, %r106;
	cvt.u64.u32 	%rd541, %r108;
	bra.uni 	$L__BB194_106;
$L__BB194_105:
	div.s64 	%rd540, %rd538, %rd208;
	mul.lo.s64 	%rd347, %rd540, %rd208;
	sub.s64 	%rd541, %rd538, %rd347;
$L__BB194_106:
	add.s64 	%rd349, %rd1, %rd343;
	ld.global.u64 	%rd350, [%rd349];
	mad.lo.s64 	%rd215, %rd350, %rd541, %rd207;
	add.s32 	%r43, %r237, -2;
	mul.wide.u32 	%rd351, %r43, 8;
	add.s64 	%rd352, %rd2, %rd351;
	ld.global.u64 	%rd216, [%rd352];
	or.b64  	%rd353, %rd540, %rd216;
	and.b64  	%rd354, %rd353, -4294967296;
	setp.ne.s64 	%p18, %rd354, 0;
	@%p18 bra 	$L__BB194_108;
	cvt.u32.u64 	%r109, %rd216;
	cvt.u32.u64 	%r110, %rd540;
	div.u32 	%r111, %r110, %r109;
	mul.lo.s32 	%r112, %r111, %r109;
	sub.s32 	%r113, %r110, %r112;
	cvt.u64.u32 	%rd542, %r111;
	cvt.u64.u32 	%rd543, %r113;
	bra.uni 	$L__BB194_109;
$L__BB194_108:
	div.s64 	%rd542, %rd540, %rd216;
	mul.lo.s64 	%rd355, %rd542, %rd216;
	sub.s64 	%rd543, %rd540, %rd355;
$L__BB194_109:
	add.s64 	%rd357, %rd1, %rd351;
	ld.global.u64 	%rd358, [%rd357];
	mad.lo.s64 	%rd223, %rd358, %rd543, %rd215;
	add.s32 	%r44, %r237, -3;
	mul.wide.u32 	%rd359, %r44, 8;
	add.s64 	%rd360, %rd2, %rd359;
	ld.global.u64 	%rd224, [%rd360];
	or.b64  	%rd361, %rd542, %rd224;
	and.b64  	%rd362, %rd361, -4294967296;
	setp.ne.s64 	%p19, %rd362, 0;
	@%p19 bra 	$L__BB194_111;
	cvt.u32.u64 	%r114, %rd224;
	cvt.u32.u64 	%r115, %rd542;
	div.u32 	%r116, %r115, %r114;
	mul.lo.s32 	%r117, %r116, %r114;
	sub.s32 	%r118, %r115, %r117;
	cvt.u64.u32 	%rd548, %r116;
	cvt.u64.u32 	%rd545, %r118;
	bra.uni 	$L__BB194_112;
$L__BB194_111:
	div.s64 	%rd548, %rd542, %rd224;
	mul.lo.s64 	%rd363, %rd548, %rd224;
	sub.s64 	%rd545, %rd542, %rd363;
$L__BB194_112:
	add.s64 	%rd365, %rd1, %rd359;
	ld.global.u64 	%rd366, [%rd365];
	mad.lo.s64 	%rd557, %rd366, %rd545, %rd223;
	add.s32 	%r237, %r237, -4;
$L__BB194_113:
	setp.eq.s32 	%p20, %r41, 0;
	@%p20 bra 	$L__BB194_127;
	setp.eq.s32 	%p21, %r41, 1;
	@%p21 bra 	$L__BB194_122;
	mul.wide.u32 	%rd368, %r237, 8;
	add.s64 	%rd369, %rd2, %rd368;
	ld.global.u64 	%rd235, [%rd369];
	or.b64  	%rd370, %rd548, %rd235;
	and.b64  	%rd371, %rd370, -4294967296;
	setp.ne.s64 	%p22, %rd371, 0;
	@%p22 bra 	$L__BB194_117;
	cvt.u32.u64 	%r119, %rd235;
	cvt.u32.u64 	%r120, %rd548;
	div.u32 	%r121, %r120, %r119;
	mul.lo.s32 	%r122, %r121, %r119;
	sub.s32 	%r123, %r120, %r122;
	cvt.u64.u32 	%rd549, %r121;
	cvt.u64.u32 	%rd550, %r123;
	bra.uni 	$L__BB194_118;
$L__BB194_117:
	div.s64 	%rd549, %rd548, %rd235;
	mul.lo.s64 	%rd372, %rd549, %rd235;
	sub.s64 	%rd550, %rd548, %rd372;
$L__BB194_118:
	add.s64 	%rd374, %rd1, %rd368;
	ld.global.u64 	%rd375, [%rd374];
	mad.lo.s64 	%rd242, %rd375, %rd550, %rd557;
	add.s32 	%r47, %r237, -1;
	mul.wide.u32 	%rd376, %r47, 8;
	add.s64 	%rd377, %rd2, %rd376;
	ld.global.u64 	%rd243, [%rd377];
	or.b64  	%rd378, %rd549, %rd243;
	and.b64  	%rd379, %rd378, -4294967296;
	setp.ne.s64 	%p23, %rd379, 0;
	@%p23 bra 	$L__BB194_120;
	cvt.u32.u64 	%r124, %rd243;
	cvt.u32.u64 	%r125, %rd549;
	div.u32 	%r126, %r125, %r124;
	mul.lo.s32 	%r127, %r126, %r124;
	sub.s32 	%r128, %r125, %r127;
	cvt.u64.u32 	%rd548, %r126;
	cvt.u64.u32 	%rd552, %r128;
	bra.uni 	$L__BB194_121;
$L__BB194_120:
	div.s64 	%rd548, %rd549, %rd243;
	mul.lo.s64 	%rd380, %rd548, %rd243;
	sub.s64 	%rd552, %rd549, %rd380;
$L__BB194_121:
	add.s64 	%rd382, %rd1, %rd376;
	ld.global.u64 	%rd383, [%rd382];
	mad.lo.s64 	%rd557, %rd383, %rd552, %rd242;
	add.s32 	%r237, %r237, -2;
$L__BB194_122:
	and.b32  	%r129, %r23, 1;
	setp.eq.b32 	%p24, %r129, 1;
	not.pred 	%p25, %p24;
	@%p25 bra 	$L__BB194_127;
	mul.wide.u32 	%rd384, %r237, 8;
	add.s64 	%rd385, %rd2, %rd384;
	ld.global.u64 	%rd254, [%rd385];
	or.b64  	%rd386, %rd548, %rd254;
	and.b64  	%rd387, %rd386, -4294967296;
	setp.ne.s64 	%p26, %rd387, 0;
	@%p26 bra 	$L__BB194_125;
	cvt.u32.u64 	%r130, %rd254;
	cvt.u32.u64 	%r131, %rd548;
	rem.u32 	%r132, %r131, %r130;
	cvt.u64.u32 	%rd556, %r132;
	bra.uni 	$L__BB194_126;
$L__BB194_125:
	rem.s64 	%rd556, %rd548, %rd254;
$L__BB194_126:
	add.s64 	%rd389, %rd1, %rd384;
	ld.global.u64 	%rd390, [%rd389];
	mad.lo.s64 	%rd557, %rd390, %rd556, %rd557;
$L__BB194_127:
	shl.b64 	%rd391, %rd557, 1;
	add.s64 	%rd392, %rd3, %rd391;
	ld.global.u16 	%rs2, [%rd392];
	// begin inline asm
	{  cvt.f32.f16 %f22, %rs2;}

	// end inline asm
	abs.f32 	%f15, %f22;
	abs.f32 	%f16, %f15;
	setp.lt.f32 	%p27, %f16, 0f00800000;
	mul.f32 	%f24, %f16, 0f4B800000;
	selp.f32 	%f25, %f24, %f16, %p27;
	selp.f32 	%f26, 0fC1C00000, 0f00000000, %p27;
	mov.b32 	%r133, %f25;
	add.s32 	%r134, %r133, -1060439283;
	and.b32  	%r135, %r134, -8388608;
	sub.s32 	%r136, %r133, %r135;
	mov.b32 	%f27, %r136;
	cvt.rn.f32.s32 	%f28, %r135;
	fma.rn.f32 	%f29, %f28, 0f34000000, %f26;
	add.f32 	%f30, %f27, 0fBF800000;
	add.f32 	%f31, %f27, 0f3F800000;
	rcp.approx.ftz.f32 	%f32, %f31;
	add.f32 	%f33, %f30, %f30;
	mul.f32 	%f34, %f33, %f32;
	mul.f32 	%f35, %f34, %f34;
	sub.f32 	%f36, %f30, %f34;
	add.f32 	%f37, %f36, %f36;
	neg.f32 	%f38, %f34;
	fma.rn.f32 	%f39, %f38, %f30, %f37;
	mul.rn.f32 	%f40, %f32, %f39;
	fma.rn.f32 	%f41, %f35, 0f3A2C32E4, 0f3B52E7DB;
	fma.rn.f32 	%f42, %f41, %f35, 0f3C93BB73;
	fma.rn.f32 	%f43, %f42, %f35, 0f3DF6384F;
	mul.rn.f32 	%f44, %f43, %f35;
	fma.rn.f32 	%f45, %f34, 0f3FB8AA3B, %f29;
	sub.f32 	%f46, %f29, %f45;
	fma.rn.f32 	%f47, %f34, 0f3FB8AA3B, %f46;
	fma.rn.f32 	%f48, %f40, 0f3FB8AA3B, %f47;
	fma.rn.f32 	%f49, %f34, 0f32A55E34, %f48;
	mul.f32 	%f50, %f44, 0f40400000;
	fma.rn.f32 	%f51, %f50, %f40, %f49;
	fma.rn.f32 	%f52, %f44, %f34, %f51;
	add.rn.f32 	%f53, %f45, %f52;
	neg.f32 	%f54, %f45;
	add.rn.f32 	%f55, %f53, %f54;
	neg.f32 	%f56, %f55;
	add.rn.f32 	%f57, %f52, %f56;
	mov.f32 	%f58, 0f40400000;
	mul.rn.f32 	%f59, %f53, %f58;
	neg.f32 	%f60, %f59;
	fma.rn.f32 	%f61, %f53, 0f40400000, %f60;
	fma.rn.f32 	%f62, %f57, 0f40400000, %f61;
	cvt.rni.f32.f32 	%f63, %f59;
	sub.f32 	%f64, %f59, %f63;
	add.f32 	%f65, %f64, %f62;
	fma.rn.f32 	%f66, %f65, 0f391FCB8E, 0f3AAF85ED;
	fma.rn.f32 	%f67, %f66, %f65, 0f3C1D9856;
	fma.rn.f32 	%f68, %f67, %f65, 0f3D6357BB;
	fma.rn.f32 	%f69, %f68, %f65, 0f3E75FDEC;
	fma.rn.f32 	%f70, %f69, %f65, 0f3F317218;
	fma.rn.f32 	%f71, %f70, %f65, 0f3F800000;
	cvt.rzi.s32.f32 	%r137, %f63;
	setp.gt.f32 	%p28, %f63, 0f00000000;
	selp.b32 	%r138, 0, -2097152000, %p28;
	add.s32 	%r139, %r138, 2130706432;
	mov.b32 	%f72, %r139;
	mul.f32 	%f73, %f71, %f72;
	shl.b32 	%r140, %r137, 23;
	sub.s32 	%r141, %r140, %r138;
	mov.b32 	%f74, %r141;
	mul.f32 	%f75, %f73, %f74;
	abs.f32 	%f76, %f59;
	setp.gt.f32 	%p29, %f76, 0f43180000;
	setp.lt.f32 	%p30, %f59, 0f00000000;
	selp.f32 	%f77, 0f00000000, 0f7F800000, %p30;
	selp.f32 	%f17, %f77, %f75, %p29;
	setp.eq.f32 	%p31, %f15, 0f3F800000;
	mov.f32 	%f197, 0f3F800000;
	@%p31 bra 	$L__BB194_134;
	setp.num.f32 	%p32, %f16, %f16;
	@%p32 bra 	$L__BB194_130;
	mov.f32 	%f78, 0f40400000;
	add.rn.f32 	%f197, %f15, %f78;
	bra.uni 	$L__BB194_134;
$L__BB194_130:
	setp.neu.f32 	%p33, %f15, 0f00000000;
	setp.neu.f32 	%p34, %f16, 0f7F800000;
	and.pred  	%p35, %p33, %p34;
	@%p35 bra 	$L__BB194_132;
	add.f32 	%f197, %f15, %f15;
	bra.uni 	$L__BB194_134;
$L__BB194_132:
	setp.geu.f32 	%p36, %f15, 0f00000000;
	mov.f32 	%f197, %f17;
	@%p36 bra 	$L__BB194_134;
	neg.f32 	%f197, %f17;
$L__BB194_134:
	// begin inline asm
	{  cvt.rn.f16.f32 %rs3, %f197;}

	// end inline asm
	st.shared.u16 	[%r5], %rs3;
$L__BB194_135:
	bar.sync 	0;
	setp.lt.u32 	%p78, %r239, 66;
	@%p78 bra 	$L__BB194_139;
$L__BB194_136:
	shr.u32 	%r51, %r239, 1;
	setp.ge.u32 	%p79, %r1, %r51;
	@%p79 bra 	$L__BB194_138;
	ld.shared.u16 	%rs8, [%r5];
	and.b32  	%r228, %r239, 2046;
	add.s32 	%r229, %r5, %r228;
	ld.shared.u16 	%rs9, [%r229];
	// begin inline asm
	{add.f16 %rs7,%rs8,%rs9;
}
	// end inline asm
	st.shared.u16 	[%r5], %rs7;
$L__BB194_138:
	bar.sync 	0;
	setp.gt.u32 	%p80, %r239, 131;
	mov.u32 	%r239, %r51;
	@%p80 bra 	$L__BB194_136;
$L__BB194_139:
	setp.gt.u32 	%p81, %r1, 31;
	@%p81 bra 	$L__BB194_142;
	ld.shared.u16 	%rs11, [%r5];
	ld.shared.u16 	%rs12, [%r5+64];
	// begin inline asm
	{add.f16 %rs10,%rs11,%rs12;
}
	// end inline asm
	st.volatile.shared.u16 	[%r5], %rs10;
	ld.shared.u16 	%rs15, [%r5+32];
	// begin inline asm
	{add.f16 %rs13,%rs10,%rs15;
}
	// end inline asm
	st.volatile.shared.u16 	[%r5], %rs13;
	ld.shared.u16 	%rs18, [%r5+16];
	// begin inline asm
	{add.f16 %rs16,%rs13,%rs18;
}
	// end inline asm
	st.volatile.shared.u16 	[%r5], %rs16;
	ld.shared.u16 	%rs21, [%r5+8];
	// begin inline asm
	{add.f16 %rs19,%rs16,%rs21;
}
	// end inline asm
	st.volatile.shared.u16 	[%r5], %rs19;
	ld.shared.u16 	%rs24, [%r5+4];
	// begin inline asm
	{add.f16 %rs22,%rs19,%rs24;
}
	// end inline asm
	st.volatile.shared.u16 	[%r5], %rs22;
	ld.shared.u16 	%rs27, [%r5+2];
	// begin inline asm
	{add.f16 %rs25,%rs22,%rs27;
}
	// end inline asm
	st.volatile.shared.u16 	[%r5], %rs25;
	setp.ne.s32 	%p82, %r1, 0;
	@%p82 bra 	$L__BB194_142;
	cvta.to.global.u64 	%rd470, %rd260;
	mul.wide.u32 	%rd471, %r2, 2;
	add.s64 	%rd472, %rd470, %rd471;
	ld.shared.u16 	%rs28, [reducel3sdata_f16];
	st.global.u16 	[%rd472], %rs28;
$L__BB194_142:
	ret;

}
	// .globl	uncontiguous_cumulate_reducel3_f16
.visible .entry uncontiguous_cumulate_reducel3_f16(
	.param .u64 .ptr .align 1 uncontiguous_cumulate_reducel3_f16_param_0,
	.param .u64 .ptr .align 1 uncontiguous_cumulate_reducel3_f16_param_1,
	.param .u64 .ptr .align 1 uncontiguous_cumulate_reducel3_f16_param_2,
	.param .u64 .ptr .align 1 uncontiguous_cumulate_reducel3_f16_param_3,
	.param .u64 uncontiguous_cumulate_reducel3_f16_param_4,
	.param .u64 uncontiguous_cumulate_reducel3_f16_param_5
)
{
	.reg .pred 	%p<53>;
	.reg .b16 	%rs<28>;
	.reg .b32 	%r<213>;
	.reg .b64 	%rd<558>;

	ld.param.u64 	%rd260, [uncontiguous_cumulate_reducel3_f16_param_0];
	ld.param.u64 	%rd263, [uncontiguous_cumulate_reducel3_f16_param_1];
	ld.param.u64 	%rd264, [uncontiguous_cumulate_reducel3_f16_param_2];
	ld.param.u64 	%rd265, [uncontiguous_cumulate_reducel3_f16_param_3];
	ld.param.u64 	%rd261, [uncontiguous_cumulate_reducel3_f16_param_4];
	ld.param.u64 	%rd262, [uncontiguous_cumulate_reducel3_f16_param_5];
	cvta.to.global.u64 	%rd1, %rd265;
	cvta.to.global.u64 	%rd2, %rd264;
	cvta.to.global.u64 	%rd3, %rd263;
	mov.u32 	%r1, %tid.x;
	mov.u32 	%r2, %ctaid.x;
	mov.u32 	%r212, %ntid.x;
	mul.lo.s32 	%r53, %r2, %r212;
	shl.b32 	%r54, %r53, 1;
	add.s32 	%r4, %r54, %r1;
	shl.b32 	%r55, %r1, 1;
	mov.u32 	%r56, reducel3sdata_f16;
	add.s32 	%r5, %r56, %r55;
	mov.b32 	%r52, 0;
	// begin inline asm
	cvt.rn.f16.s32 %rs1, %r52;
	// end inline asm
	st.shared.u16 	[%r5], %rs1;
	add.s32 	%r57, %r4, %r212;
	cvt.u64.u32 	%rd511, %r57;
	setp.le.u64 	%p1, %rd262, %rd511;
	@%p1 bra 	$L__BB195_54;
	cvt.u32.u64 	%r6, %rd261;
	add.s32 	%r206, %r6, -1;
	setp.lt.s32 	%p27, %r206, 0;
	mov.b64 	%rd515, 0;
	mov.u64 	%rd516, %rd515;
	@%p27 bra 	$L__BB195_53;
	cvt.u64.u32 	%rd512, %r4;
	setp.lt.u32 	%p28, %r206, 3;
	mov.b64 	%rd516, 0;
	mov.u64 	%rd515, %rd516;
	@%p28 bra 	$L__BB195_30;
	add.s32 	%r204, %r6, -2;
	and.b32  	%r133, %r6, -4;
	neg.s32 	%r203, %r133;
	mov.b64 	%rd516, 0;
$L__BB195_4:
	.pragma "nounroll";
	add.s32 	%r12, %r204, 1;
	mul.wide.u32 	%rd397, %r12, 8;
	add.s64 	%rd398, %rd2, %rd397;
	ld.global.u64 	%rd10, [%rd398];
	or.b64  	%rd399, %rd512, %rd10;
	and.b64  	%rd400, %rd399, -4294967296;
	setp.ne.s64 	%p29, %rd400, 0;
	@%p29 bra 	$L__BB195_6;
	cvt.u32.u64 	%r134, %rd10;
	cvt.u32.u64 	%r135, %rd512;
	div.u32 	%r136, %r135, %r134;
	mul.lo.s32 	%r137, %r136, %r134;
	sub.s32 	%r138, %r135, %r137;
	cvt.u64.u32 	%rd477, %r136;
	cvt.u64.u32 	%rd478, %r138;
	bra.uni 	$L__BB195_7;
$L__BB195_6:
	div.s64 	%rd477, %rd512, %rd10;
	mul.lo.s64 	%rd401, %rd477, %rd10;
	sub.s64 	%rd478, %rd512, %rd401;
$L__BB195_7:
	mul.wide.u32 	%rd402, %r12, 8;
	add.s64 	%rd403, %rd1, %rd402;
	ld.global.u64 	%rd17, [%rd403];
	mad.lo.s64 	%rd18, %rd17, %rd478, %rd515;
	or.b64  	%rd404, %rd511, %rd10;
	and.b64  	%rd405, %rd404, -4294967296;
	setp.ne.s64 	%p30, %rd405, 0;
	@%p30 bra 	$L__BB195_9;
	cvt.u32.u64 	%r139, %rd10;
	cvt.u32.u64 	%r140, %rd511;
	div.u32 	%r141, %r140, %r139;
	mul.lo.s32 	%r142, %r141, %r139;
	sub.s32 	%r143, %r140, %r142;
	cvt.u64.u32 	%rd479, %r141;
	cvt.u64.u32 	%rd480, %r143;
	bra.uni 	$L__BB195_10;
$L__BB195_9:
	div.s64 	%rd479, %rd511, %rd10;
	mul.lo.s64 	%rd406, %rd479, %rd10;
	sub.s64 	%rd480, %rd511, %rd406;
$L__BB195_10:
	mad.lo.s64 	%rd25, %rd480, %rd17, %rd516;
	add.s32 	%r13, %r204, -2;
	mul.wide.u32 	%rd407, %r204, 8;
	add.s64 	%rd408, %rd2, %rd407;
	ld.global.u64 	%rd26, [%rd408];
	or.b64  	%rd409, %rd477, %rd26;
	and.b64  	%rd410, %rd409, -4294967296;
	setp.ne.s64 	%p31, %rd410, 0;
	@%p31 bra 	$L__BB195_12;
	cvt.u32.u64 	%r144, %rd26;
	cvt.u32.u64 	%r145, %rd477;
	div.u32 	%r146, %r145, %r144;
	mul.lo.s32 	%r147, %r146, %r144;
	sub.s32 	%r148, %r145, %r147;
	cvt.u64.u32 	%rd481, %r146;
	cvt.u64.u32 	%rd482, %r148;
	bra.uni 	$L__BB195_13;
$L__BB195_12:
	div.s64 	%rd481, %rd477, %rd26;
	mul.lo.s64 	%rd411, %rd481, %rd26;
	sub.s64 	%rd482, %rd477, %rd411;
$L__BB195_13:
	mul.wide.u32 	%rd412, %r204, 8;
	add.s64 	%rd413, %rd1, %rd412;
	ld.global.u64 	%rd33, [%rd413];
	mad.lo.s64 	%rd34, %rd33, %rd482, %rd18;
	or.b64  	%rd414, %rd479, %rd26;
	and.b64  	%rd415, %rd414, -4294967296;
	setp.ne.s64 	%p32, %rd415, 0;
	@%p32 bra 	$L__BB195_15;
	cvt.u32.u64 	%r149, %rd26;
	cvt.u32.u64 	%r150, %rd479;
	div.u32 	%r151, %r150, %r149;
	mul.lo.s32 	%r152, %r151, %r149;
	sub.s32 	%r153, %r150, %r152;
	cvt.u64.u32 	%rd483, %r151;
	cvt.u64.u32 	%rd484, %r153;
	bra.uni 	$L__BB195_16;
$L__BB195_15:
	div.s64 	%rd483, %rd479, %rd26;
	mul.lo.s64 	%rd416, %rd483, %rd26;
	sub.s64 	%rd484, %rd479, %rd416;
$L__BB195_16:
	mad.lo.s64 	%rd41, %rd484, %rd33, %rd25;
	add.s32 	%r14, %r204, -1;
	mul.wide.u32 	%rd417, %r14, 8;
	add.s64 	%rd418, %rd2, %rd417;
	ld.global.u64 	%rd42, [%rd418];
	or.b64  	%rd419, %rd481, %rd42;
	and.b64  	%rd420, %rd419, -4294967296;
	setp.ne.s64 	%p33, %rd420, 0;
	@%p33 bra 	$L__BB195_18;
	cvt.u32.u64 	%r154, %rd42;
	cvt.u32.u64 	%r155, %rd481;
	div.u32 	%r156, %r155, %r154;
	mul.lo.s32 	%r157, %r156, %r154;
	sub.s32 	%r158, %r155, %r157;
	cvt.u64.u32 	%rd485, %r156;
	cvt.u64.u32 	%rd486, %r158;
	bra.uni 	$L__BB195_19;
$L__BB195_18:
	div.s64 	%rd485, %rd481, %rd42;
	mul.lo.s64 	%rd421, %rd485, %rd42;
	sub.s64 	%rd486, %rd481, %rd421;
$L__BB195_19:
	mul.wide.u32 	%rd422, %r14, 8;
	add.s64 	%rd423, %rd1, %rd422;
	ld.global.u64 	%rd49, [%rd423];
	mad.lo.s64 	%rd50, %rd49, %rd486, %rd34;
	or.b64  	%rd424, %rd483, %rd42;
	and.b64  	%rd425, %rd424, -4294967296;
	setp.ne.s64 	%p34, %rd425, 0;
	@%p34 bra 	$L__BB195_21;
	cvt.u32.u64 	%r159, %rd42;
	cvt.u32.u64 	%r160, %rd483;
	div.u32 	%r161, %r160, %r159;
	mul.lo.s32 	%r162, %r161, %r159;
	sub.s32 	%r163, %r160, %r162;
	cvt.u64.u32 	%rd487, %r161;
	cvt.u64.u32 	%rd488, %r163;
	bra.uni 	$L__BB195_22;
$L__BB195_21:
	div.s64 	%rd487, %rd483, %rd42;
	mul.lo.s64 	%rd426, %rd487, %rd42;
	sub.s64 	%rd488, %rd483, %rd426;
$L__BB195_22:
	mad.lo.s64 	%rd57, %rd488, %rd49, %rd41;
	mul.wide.u32 	%rd427, %r13, 8;
	add.s64 	%rd428, %rd2, %rd427;
	ld.global.u64 	%rd58, [%rd428];
	or.b64  	%rd429, %rd485, %rd58;
	and.b64  	%rd430, %rd429, -4294967296;
	setp.ne.s64 	%p35, %rd430, 0;
	@%p35 bra 	$L__BB195_24;
	cvt.u32.u64 	%r164, %rd58;
	cvt.u32.u64 	%r165, %rd485;
	div.u32 	%r166, %r165, %r164;
	mul.lo.s32 	%r167, %r166, %r164;
	sub.s32 	%r168, %r165, %r167;
	cvt.u64.u32 	%rd512, %r166;
	cvt.u64.u32 	%rd490, %r168;
	bra.uni 	$L__BB195_25;
$L__BB195_24:
	div.s64 	%rd512, %rd485, %rd58;
	mul.lo.s64 	%rd431, %rd512, %rd58;
	sub.s64 	%rd490, %rd485, %rd431;
$L__BB195_25:
	mul.wide.u32 	%rd432, %r13, 8;
	add.s64 	%rd433, %rd1, %rd432;
	ld.global.u64 	%rd65, [%rd433];
	mad.lo.s64 	%rd515, %rd65, %rd490, %rd50;
	or.b64  	%rd434, %rd487, %rd58;
	and.b64  	%rd435, %rd434, -4294967296;
	setp.ne.s64 	%p36, %rd435, 0;
	@%p36 bra 	$L__BB195_27;
	cvt.u32.u64 	%r169, %rd58;
	cvt.u32.u64 	%r170, %rd487;
	div.u32 	%r171, %r170, %r169;
	mul.lo.s32 	%r172, %r171, %r169;
	sub.s32 	%r173, %r170, %r172;
	cvt.u64.u32 	%rd511, %r171;
	cvt.u64.u32 	%rd492, %r173;
	bra.uni 	$L__BB195_28;
$L__BB195_27:
	div.s64 	%rd511, %rd487, %rd58;
	mul.lo.s64 	%rd436, %rd511, %rd58;
	sub.s64 	%rd492, %rd487, %rd436;
$L__BB195_28:
	mad.lo.s64 	%rd516, %rd492, %rd65, %rd57;
	add.s32 	%r204, %r204, -4;
	add.s32 	%r203, %r203, 4;
	setp.ne.s32 	%p37, %r203, 0;
	@%p37 bra 	$L__BB195_4;
	add.s32 	%r206, %r204, 1;
$L__BB195_30:
	and.b32  	%r19, %r6, 3;
	setp.eq.s32 	%p38, %r19, 0;
	@%p38 bra 	$L__BB195_53;
	setp.eq.s32 	%p39, %r19, 1;
	@%p39 bra 	$L__BB195_45;
	mul.wide.u32 	%rd438, %r206, 8;
	add.s64 	%rd439, %rd2, %rd438;
	ld.global.u64 	%rd80, [%rd439];
	or.b64  	%rd440, %rd512, %rd80;
	and.b64  	%rd441, %rd440, -4294967296;
	setp.ne.s64 	%p40, %rd441, 0;
	@%p40 bra 	$L__BB195_34;
	cvt.u32.u64 	%r174, %rd80;
	cvt.u32.u64 	%r175, %rd512;
	div.u32 	%r176, %r175, %r174;
	mul.lo.s32 	%r177, %r176, %r174;
	sub.s32 	%r178, %r175, %r177;
	cvt.u64.u32 	%rd499, %r176;
	cvt.u64.u32 	%rd500, %r178;
	bra.uni 	$L__BB195_35;
$L__BB195_34:
	div.s64 	%rd499, %rd512, %rd80;
	mul.lo.s64 	%rd442, %rd499, %rd80;
	sub.s64 	%rd500, %rd512, %rd442;
$L__BB195_35:
	add.s64 	%rd444, %rd1, %rd438;
	ld.global.u64 	%rd87, [%rd444];
	mad.lo.s64 	%rd88, %rd87, %rd500, %rd515;
	or.b64  	%rd445, %rd511, %rd80;
	and.b64  	%rd446, %rd445, -4294967296;
	setp.ne.s64 	%p41, %rd446, 0;
	@%p41 bra 	$L__BB195_37;
	cvt.u32.u64 	%r179, %rd80;
	cvt.u32.u64 	%r180, %rd511;
	div.u32 	%r181, %r180, %r179;
	mul.lo.s32 	%r182, %r181, %r179;
	sub.s32 	%r183, %r180, %r182;
	cvt.u64.u32 	%rd501, %r181;
	cvt.u64.u32 	%rd502, %r183;
	bra.uni 	$L__BB195_38;
$L__BB195_37:
	div.s64 	%rd501, %rd511, %rd80;
	mul.lo.s64 	%rd447, %rd501, %rd80;
	sub.s64 	%rd502, %rd511, %rd447;
$L__BB195_38:
	mad.lo.s64 	%rd95, %rd502, %rd87, %rd516;
	add.s32 	%r20, %r206, -1;
	mul.wide.u32 	%rd448, %r20, 8;
	add.s64 	%rd449, %rd2, %rd448;
	ld.global.u64 	%rd96, [%rd449];
	or.b64  	%rd450, %rd499, %rd96;
	and.b64  	%rd451, %rd450, -4294967296;
	setp.ne.s64 	%p42, %rd451, 0;
	@%p42 bra 	$L__BB195_40;
	cvt.u32.u64 	%r184, %rd96;
	cvt.u32.u64 	%r185, %rd499;
	div.u32 	%r186, %r185, %r184;
	mul.lo.s32 	%r187, %r186, %r184;
	sub.s32 	%r188, %r185, %r187;
	cvt.u64.u32 	%rd512, %r186;
	cvt.u64.u32 	%rd504, %r188;
	bra.uni 	$L__BB195_41;
$L__BB195_40:
	div.s64 	%rd512, %rd499, %rd96;
	mul.lo.s64 	%rd452, %rd512, %rd96;
	sub.s64 	%rd504, %rd499, %rd452;
$L__BB195_41:
	add.s64 	%rd454, %rd1, %rd448;
	ld.global.u64 	%rd103, [%rd454];
	mad.lo.s64 	%rd515, %rd103, %rd504, %rd88;
	or.b64  	%rd455, %rd501, %rd96;
	and.b64  	%rd456, %rd455, -4294967296;
	setp.ne.s64 	%p43, %rd456, 0;
	@%p43 bra 	$L__BB195_43;
	cvt.u32.u64 	%r189, %rd96;
	cvt.u32.u64 	%r190, %rd501;
	div.u32 	%r191, %r190, %r189;
	mul.lo.s32 	%r192, %r191, %r189;
	sub.s32 	%r193, %r190, %r192;
	cvt.u64.u32 	%rd511, %r191;
	cvt.u64.u32 	%rd506, %r193;
	bra.uni 	$L__BB195_44;
$L__BB195_43:
	div.s64 	%rd511, %rd501, %rd96;
	mul.lo.s64 	%rd457, %rd511, %rd96;
	sub.s64 	%rd506, %rd501, %rd457;
$L__BB195_44:
	mad.lo.s64 	%rd516, %rd506, %rd103, %rd95;
	add.s32 	%r206, %r206, -2;
$L__BB195_45:
	and.b32  	%r194, %r6, 1;
	setp.eq.b32 	%p44, %r194, 1;
	not.pred 	%p45, %p44;
	@%p45 bra 	$L__BB195_53;
	mul.wide.u32 	%rd458, %r206, 8;
	add.s64 	%rd459, %rd2, %rd458;
	ld.global.u64 	%rd118, [%rd459];
	or.b64  	%rd460, %rd512, %rd118;
	and.b64  	%rd461, %rd460, -4294967296;
	setp.ne.s64 	%p46, %rd461, 0;
	@%p46 bra 	$L__BB195_48;
	cvt.u32.u64 	%r195, %rd118;
	cvt.u32.u64 	%r196, %rd512;
	rem.u32 	%r197, %r196, %r195;
	cvt.u64.u32 	%rd513, %r197;
	bra.uni 	$L__BB195_49;
$L__BB195_48:
	rem.s64 	%rd513, %rd512, %rd118;
$L__BB195_49:
	add.s64 	%rd463, %rd1, %rd458;
	ld.global.u64 	%rd122, [%rd463];
	mad.lo.s64 	%rd515, %rd122, %rd513, %rd515;
	or.b64  	%rd464, %rd511, %rd118;
	and.b64  	%rd465, %rd464, -4294967296;
	setp.ne.s64 	%p47, %rd465, 0;
	@%p47 bra 	$L__BB195_51;
	cvt.u32.u64 	%r198, %rd118;
	cvt.u32.u64 	%r199, %rd511;
	rem.u32 	%r200, %r199, %r198;
	cvt.u64.u32 	%rd514, %r200;
	bra.uni 	$L__BB195_52;
$L__BB195_51:
	rem.s64 	%rd514, %rd511, %rd118;
$L__BB195_52:
	mad.lo.s64 	%rd516, %rd514, %rd122, %rd516;
$L__BB195_53:
	shl.b64 	%rd466, %rd515, 1;
	add.s64 	%rd467, %rd3, %rd466;
	ld.global.u16 	%rs4, [%rd467];
	shl.b64 	%rd468, %rd516, 1;
	add.s64 	%rd469, %rd3, %rd468;
	ld.global.u16 	%rs5, [%rd469];
	// begin inline asm
	{add.f16 %rs3,%rs4,%rs5;
}
	// end inline asm
	st.shared.u16 	[%r5], %rs3;
	bra.uni 	$L__BB195_114;
$L__BB195_54:
	cvt.u64.u32 	%rd548, %r4;
	setp.le.u64 	%p2, %rd262, %rd548;
	@%p2 bra 	$L__BB195_114;
	cvt.u32.u64 	%r23, %rd261;
	add.s32 	%r210, %r23, -1;
	setp.lt.s32 	%p3, %r210, 0;
	mov.b64 	%rd557, 0;
	@%p3 bra 	$L__BB195_113;
	and.b32  	%r25, %r23, 7;
	setp.lt.u32 	%p4, %r210, 7;
	mov.b64 	%rd557, 0;
	@%p4 bra 	$L__BB195_84;
	add.s32 	%r208, %r23, -4;
	and.b32  	%r58, %r23, -8;
	neg.s32 	%r207, %r58;
	mov.b64 	%rd557, 0;
$L__BB195_58:
	.pragma "nounroll";
	add.s32 	%r30, %r208, 3;
	mul.wide.u32 	%rd270, %r30, 8;
	add.s64 	%rd271, %rd2, %rd270;
	ld.global.u64 	%rd133, [%rd271];
	or.b64  	%rd272, %rd548, %rd133;
	and.b64  	%rd273, %rd272, -4294967296;
	setp.ne.s64 	%p5, %rd273, 0;
	@%p5 bra 	$L__BB195_60;
	cvt.u32.u64 	%r59, %rd133;
	cvt.u32.u64 	%r60, %rd548;
	div.u32 	%r61, %r60, %r59;
	mul.lo.s32 	%r62, %r61, %r59;
	sub.s32 	%r63, %r60, %r62;
	cvt.u64.u32 	%rd519, %r61;
	cvt.u64.u32 	%rd520, %r63;
	bra.uni 	$L__BB195_61;
$L__BB195_60:
	div.s64 	%rd519, %rd548, %rd133;
	mul.lo.s64 	%rd274, %rd519, %rd133;
	sub.s64 	%rd520, %rd548, %rd274;
$L__BB195_61:
	add.s64 	%rd276, %rd1, %rd270;
	ld.global.u64 	%rd277, [%rd276];
	mad.lo.s64 	%rd140, %rd277, %rd520, %rd557;
	add.s32 	%r31, %r208, 2;
	mul.wide.u32 	%rd278, %r31, 8;
	add.s64 	%rd279, %rd2, %rd278;
	ld.global.u64 	%rd141, [%rd279];
	or.b64  	%rd280, %rd519, %rd141;
	and.b64  	%rd281, %rd280, -4294967296;
	setp.ne.s64 	%p6, %rd281, 0;
	@%p6 bra 	$L__BB195_63;
	cvt.u32.u64 	%r64, %rd141;
	cvt.u32.u64 	%r65, %rd519;
	div.u32 	%r66, %r65, %r64;
	mul.lo.s32 	%r67, %r66, %r64;
	sub.s32 	%r68, %r65, %r67;
	cvt.u64.u32 	%rd521, %r66;
	cvt.u64.u32 	%rd522, %r68;
	bra.uni 	$L__BB195_64;
$L__BB195_63:
	div.s64 	%rd521, %rd519, %rd141;
	mul.lo.s64 	%rd282, %rd521, %rd141;
	sub.s64 	%rd522, %rd519, %rd282;
$L__BB195_64:
	add.s64 	%rd284, %rd1, %rd278;
	ld.global.u64 	%rd285, [%rd284];
	mad.lo.s64 	%rd148, %rd285, %rd522, %rd140;
	add.s32 	%r32, %r208, 1;
	mul.wide.u32 	%rd286, %r32, 8;
	add.s64 	%rd287, %rd2, %rd286;
	ld.global.u64 	%rd149, [%rd287];
	or.b64  	%rd288, %rd521, %rd149;
	and.b64  	%rd289, %rd288, -4294967296;
	setp.ne.s64 	%p7, %rd289, 0;
	@%p7 bra 	$L__BB195_66;
	cvt.u32.u64 	%r69, %rd149;
	cvt.u32.u64 	%r70, %rd521;
	div.u32 	%r71, %r70, %r69;
	mul.lo.s32 	%r72, %r71, %r69;
	sub.s32 	%r73, %r70, %r72;
	cvt.u64.u32 	%rd523, %r71;
	cvt.u64.u32 	%rd524, %r73;
	bra.uni 	$L__BB195_67;
$L__BB195_66:
	div.s64 	%rd523, %rd521, %rd149;
	mul.lo.s64 	%rd290, %rd523, %rd149;
	sub.s64 	%rd524, %rd521, %rd290;
$L__BB195_67:
	add.s64 	%rd292, %rd1, %rd286;
	ld.global.u64 	%rd293, [%rd292];
	mad.lo.s64 	%rd156, %rd293, %rd524, %rd148;
	add.s32 	%r33, %r208, -4;
	mul.wide.u32 	%rd294, %r208, 8;
	add.s64 	%rd295, %rd2, %rd294;
	ld.global.u64 	%rd157, [%rd295];
	or.b64  	%rd296, %rd523, %rd157;
	and.b64  	%rd297, %rd296, -4294967296;
	setp.ne.s64 	%p8, %rd297, 0;
	@%p8 bra 	$L__BB195_69;
	cvt.u32.u64 	%r74, %rd157;
	cvt.u32.u64 	%r75, %rd523;
	div.u32 	%r76, %r75, %r74;
	mul.lo.s32 	%r77, %r76, %r74;
	sub.s32 	%r78, %r75, %r77;
	cvt.u64.u32 	%rd525, %r76;
	cvt.u64.u32 	%rd526, %r78;
	bra.uni 	$L__BB195_70;
$L__BB195_69:
	div.s64 	%rd525, %rd523, %rd157;
	mul.lo.s64 	%rd298, %rd525, %rd157;
	sub.s64 	%rd526, %rd523, %rd298;
$L__BB195_70:
	add.s64 	%rd300, %rd1, %rd294;
	ld.global.u64 	%rd301, [%rd300];
	mad.lo.s64 	%rd164, %rd301, %rd526, %rd156;
	add.s32 	%r34, %r208, -1;
	mul.wide.u32 	%rd302, %r34, 8;
	add.s64 	%rd303, %rd2, %rd302;
	ld.global.u64 	%rd165, [%rd303];
	or.b64  	%rd304, %rd525, %rd165;
	and.b64  	%rd305, %rd304, -4294967296;
	setp.ne.s64 	%p9, %rd305, 0;
	@%p9 bra 	$L__BB195_72;
	cvt.u32.u64 	%r79, %rd165;
	cvt.u32.u64 	%r80, %rd525;
	div.u32 	%r81, %r80, %r79;
	mul.lo.s32 	%r82, %r81, %r79;
	sub.s32 	%r83, %r80, %r82;
	cvt.u64.u32 	%rd527, %r81;
	cvt.u64.u32 	%rd528, %r83;
	bra.uni 	$L__BB195_73;
$L__BB195_72:
	div.s64 	%rd527, %rd525, %rd165;
	mul.lo.s64 	%rd306, %rd527, %rd165;
	sub.s64 	%rd528, %rd525, %rd306;
$L__BB195_73:
	add.s64 	%rd308, %rd1, %rd302;
	ld.global.u64 	%rd309, [%rd308];
	mad.lo.s64 	%rd172, %rd309, %rd528, %rd164;
	add.s32 	%r35, %r208, -2;
	mul.wide.u32 	%rd310, %r35, 8;
	add.s64 	%rd311, %rd2, %rd310;
	ld.global.u64 	%rd173, [%rd311];
	or.b64  	%rd312, %rd527, %rd173;
	and.b64  	%rd313, %rd312, -4294967296;
	setp.ne.s64 	%p10, %rd313, 0;
	@%p10 bra 	$L__BB195_75;
	cvt.u32.u64 	%r84, %rd173;
	cvt.u32.u64 	%r85, %rd527;
	div.u32 	%r86, %r85, %r84;
	mul.lo.s32 	%r87, %r86, %r84;
	sub.s32 	%r88, %r85, %r87;
	cvt.u64.u32 	%rd529, %r86;
	cvt.u64.u32 	%rd530, %r88;
	bra.uni 	$L__BB195_76;
$L__BB195_75:
	div.s64 	%rd529, %rd527, %rd173;
	mul.lo.s64 	%rd314, %rd529, %rd173;
	sub.s64 	%rd530, %rd527, %rd314;
$L__BB195_76:
	add.s64 	%rd316, %rd1, %rd310;
	ld.global.u64 	%rd317, [%rd316];
	mad.lo.s64 	%rd180, %rd317, %rd530, %rd172;
	add.s32 	%r36, %r208, -3;
	mul.wide.u32 	%rd318, %r36, 8;
	add.s64 	%rd319, %rd2, %rd318;
	ld.global.u64 	%rd181, [%rd319];
	or.b64  	%rd320, %rd529, %rd181;
	and.b64  	%rd321, %rd320, -4294967296;
	setp.ne.s64 	%p11, %rd321, 0;
	@%p11 bra 	$L__BB195_78;
	cvt.u32.u64 	%r89, %rd181;
	cvt.u32.u64 	%r90, %rd529;
	div.u32 	%r91, %r90, %r89;
	mul.lo.s32 	%r92, %r91, %r89;
	sub.s32 	%r93, %r90, %r92;
	cvt.u64.u32 	%rd531, %r91;
	cvt.u64.u32 	%rd532, %r93;
	bra.uni 	$L__BB195_79;
$L__BB195_78:
	div.s64 	%rd531, %rd529, %rd181;
	mul.lo.s64 	%rd322, %rd531, %rd181;
	sub.s64 	%rd532, %rd529, %rd322;
$L__BB195_79:
	add.s64 	%rd324, %rd1, %rd318;
	ld.global.u64 	%rd325, [%rd324];
	mad.lo.s64 	%rd188, %rd325, %rd532, %rd180;
	mul.wide.u32 	%rd326, %r33, 8;
	add.s64 	%rd327, %rd2, %rd326;
	ld.global.u64 	%rd189, [%rd327];
	or.b64  	%rd328, %rd531, %rd189;
	and.b64  	%rd329, %rd328, -4294967296;
	setp.ne.s64 	%p12, %rd329, 0;
	@%p12 bra 	$L__BB195_81;
	cvt.u32.u64 	%r94, %rd189;
	cvt.u32.u64 	%r95, %rd531;
	div.u32 	%r96, %r95, %r94;
	mul.lo.s32 	%r97, %r96, %r94;
	sub.s32 	%r98, %r95, %r97;
	cvt.u64.u32 	%rd548, %r96;
	cvt.u64.u32 	%rd534, %r98;
	bra.uni 	$L__BB195_82;
$L__BB195_81:
	div.s64 	%rd548, %rd531, %rd189;
	mul.lo.s64 	%rd330, %rd548, %rd189;
	sub.s64 	%rd534, %rd531, %rd330;
$L__BB195_82:
	add.s64 	%rd332, %rd1, %rd326;
	ld.global.u64 	%rd333, [%rd332];
	mad.lo.s64 	%rd557, %rd333, %rd534, %rd188;
	add.s32 	%r208, %r208, -8;
	add.s32 	%r207, %r207, 8;
	setp.ne.s32 	%p13, %r207, 0;
	@%p13 bra 	$L__BB195_58;
	add.s32 	%r210, %r208, 3;
$L__BB195_84:
	setp.eq.s32 	%p14, %r25, 0;
	@%p14 bra 	$L__BB195_113;
	and.b32  	%r41, %r23, 3;
	setp.lt.u32 	%p15, %r25, 4;
	@%p15 bra 	$L__BB195_99;
	mul.wide.u32 	%rd335, %r210, 8;
	add.s64 	%rd336, %rd2, %rd335;
	ld.global.u64 	%rd200, [%rd336];
	or.b64  	%rd337, %rd548, %rd200;
	and.b64  	%rd338, %rd337, -4294967296;
	setp.ne.s64 	%p16, %rd338, 0;
	@%p16 bra 	$L__BB195_88;
	cvt.u32.u64 	%r99, %rd200;
	cvt.u32.u64 	%r100, %rd548;
	div.u32 	%r101, %r100, %r99;
	mul.lo.s32 	%r102, %r101, %r99;
	sub.s32 	%r103, %r100, %r102;
	cvt.u64.u32 	%rd538, %r101;
	cvt.u64.u32 	%rd539, %r103;
	bra.uni 	$L__BB195_89;
$L__BB195_88:
	div.s64 	%rd538, %rd548, %rd200;
	mul.lo.s64 	%rd339, %rd538, %rd200;
	sub.s64 	%rd539, %rd548, %rd339;
$L__BB195_89:
	add.s64 	%rd341, %rd1, %rd335;
	ld.global.u64 	%rd342, [%rd341];
	mad.lo.s64 	%rd207, %rd342, %rd539, %rd557;
	add.s32 	%r42, %r210, -1;
	mul.wide.u32 	%rd343, %r42, 8;
	add.s64 	%rd344, %rd2, %rd343;
	ld.global.u64 	%rd208, [%rd344];
	or.b64  	%rd345, %rd538, %rd208;
	and.b64  	%rd346, %rd345, -4294967296;
	setp.ne.s64 	%p17, %rd346, 0;
	@%p17 bra 	$L__BB195_91;
	cvt.u32.u64 	%r104, %rd208;
	cvt.u32.u64 	%r105, %rd538;
	div.u32 	%r106, %r105, %r104;
	mul.lo.s32 	%r107, %r106, %r104;
	sub.s32 	%r108, %r105, %r107;
	cvt.u64.u32 	%rd540, %r106;
	cvt.u64.u32 	%rd541, %r108;
	bra.uni 	$L__BB195_92;
$L__BB195_91:
	div.s64 	%rd540, %rd538, %rd208;
	mul.lo.s64 	%rd347, %rd540, %rd208;
	sub.s64 	%rd541, %rd538, %rd347;
$L__BB195_92:
	add.s64 	%rd349, %rd1, %rd343;
	ld.global.u64 	%rd350, [%rd349];
	mad.lo.s64 	%rd215, %rd350, %rd541, %rd207;
	add.s32 	%r43, %r210, -2;
	mul.wide.u32 	%rd351, %r43, 8;
	add.s64 	%rd352, %rd2, %rd351;
	ld.global.u64 	%rd216, [%rd352];
	or.b64  	%rd353, %rd540, %rd216;
	and.b64  	%rd354, %rd353, -4294967296;
	setp.ne.s64 	%p18, %rd354, 0;
	@%p18 bra 	$L__BB195_94;
	cvt.u32.u64 	%r109, %rd216;
	cvt.u32.u64 	%r110, %rd540;
	div.u32 	%r111, %r110, %r109;
	mul.lo.s32 	%r112, %r111, %r109;
	sub.s32 	%r113, %r110, %r112;
	cvt.u64.u32 	%rd542, %r111;
	cvt.u64.u32 	%rd543, %r113;
	bra.uni 	$L__BB195_95;
$L__BB195_94:
	div.s64 	%rd542, %rd540, %rd216;
	mul.lo.s64 	%rd355, %rd542, %rd216;
	sub.s64 	%rd543, %rd540, %rd355;
$L__BB195_95:
	add.s64 	%rd357, %rd1, %rd351;
	ld.global.u64 	%rd358, [%rd357];
	mad.lo.s64 	%rd223, %rd358, %rd543, %rd215;
	add.s32 	%r44, %r210, -3;
	mul.wide.u32 	%rd359, %r44, 8;
	add.s64 	%rd360, %rd2, %rd359;
	ld.global.u64 	%rd224, [%rd360];
	or.b64  	%rd361, %rd542, %rd224;
	and.b64  	%rd362, %rd361, -4294967296;
	setp.ne.s64 	%p19, %rd362, 0;
	@%p19 bra 	$L__BB195_97;
	cvt.u32.u64 	%r114, %rd224;
	cvt.u32.u64 	%r115, %rd542;
	div.u32 	%r116, %r115, %r114;
	mul.lo.s32 	%r117, %r116, %r114;
	sub.s32 	%r118, %r115, %r117;
	cvt.u64.u32 	%rd548, %r116;
	cvt.u64.u32 	%rd545, %r118;
	bra.uni 	$L__BB195_98;
$L__BB195_97:
	div.s64 	%rd548, %rd542, %rd224;
	mul.lo.s64 	%rd363, %rd548, %rd224;
	sub.s64 	%rd545, %rd542, %rd363;
$L__BB195_98:
	add.s64 	%rd365, %rd1, %rd359;
	ld.global.u64 	%rd366, [%rd365];
	mad.lo.s64 	%rd557, %rd366, %rd545, %rd223;
	add.s32 	%r210, %r210, -4;
$L__BB195_99:
	setp.eq.s32 	%p20, %r41, 0;
	@%p20 bra 	$L__BB195_113;
	setp.eq.s32 	%p21, %r41, 1;
	@%p21 bra 	$L__BB195_108;
	mul.wide.u32 	%rd368, %r210, 8;
	add.s64 	%rd369, %rd2, %rd368;
	ld.global.u64 	%rd235, [%rd369];
	or.b64  	%rd370, %rd548, %rd235;
	and.b64  	%rd371, %rd370, -4294967296;
	setp.ne.s64 	%p22, %rd371, 0;
	@%p22 bra 	$L__BB195_103;
	cvt.u32.u64 	%r119, %rd235;
	cvt.u32.u64 	%r120, %rd548;
	div.u32 	%r121, %r120, %r119;
	mul.lo.s32 	%r122, %r121, %r119;
	sub.s32 	%r123, %r120, %r122;
	cvt.u64.u32 	%rd549, %r121;
	cvt.u64.u32 	%rd550, %r123;
	bra.uni 	$L__BB195_104;
$L__BB195_103:
	div.s64 	%rd549, %rd548, %rd235;
	mul.lo.s64 	%rd372, %rd549, %rd235;
	sub.s64 	%rd550, %rd548, %rd372;
$L__BB195_104:
	add.s64 	%rd374, %rd1, %rd368;
	ld.global.u64 	%rd375, [%rd374];
	mad.lo.s64 	%rd242, %rd375, %rd550, %rd557;
	add.s32 	%r47, %r210, -1;
	mul.wide.u32 	%rd376, %r47, 8;
	add.s64 	%rd377, %rd2, %rd376;
	ld.global.u64 	%rd243, [%rd377];
	or.b64  	%rd378, %rd549, %rd243;
	and.b64  	%rd379, %rd378, -4294967296;
	setp.ne.s64 	%p23, %rd379, 0;
	@%p23 bra 	$L__BB195_106;
	cvt.u32.u64 	%r124, %rd243;
	cvt.u32.u64 	%r125, %rd549;
	div.u32 	%r126, %r125, %r124;
	mul.lo.s32 	%r127, %r126, %r124;
	sub.s32 	%r128, %r125, %r127;
	cvt.u64.u32 	%rd548, %r126;
	cvt.u64.u32 	%rd552, %r128;
	bra.uni 	$L__BB195_107;
$L__BB195_106:
	div.s64 	%rd548, %rd549, %rd243;
	mul.lo.s64 	%rd380, %rd548, %rd243;
	sub.s64 	%rd552, %rd549, %rd380;
$L__BB195_107:
	add.s64 	%rd382, %rd1, %rd376;
	ld.global.u64 	%rd383, [%rd382];
	mad.lo.s64 	%rd557, %rd383, %rd552, %rd242;
	add.s32 	%r210, %r210, -2;
$L__BB195_108:
	and.b32  	%r129, %r23, 1;
	setp.eq.b32 	%p24, %r129, 1;
	not.pred 	%p25, %p24;
	@%p25 bra 	$L__BB195_113;
	mul.wide.u32 	%rd384, %r210, 8;
	add.s64 	%rd385, %rd2, %rd384;
	ld.global.u64 	%rd254, [%rd385];
	or.b64  	%rd386, %rd548, %rd254;
	and.b64  	%rd387, %rd386, -4294967296;
	setp.ne.s64 	%p26, %rd387, 0;
	@%p26 bra 	$L__BB195_111;
	cvt.u32.u64 	%r130, %rd254;
	cvt.u32.u64 	%r131, %rd548;
	rem.u32 	%r132, %r131, %r130;
	cvt.u64.u32 	%rd556, %r132;
	bra.uni 	$L__BB195_112;
$L__BB195_111:
	rem.s64 	%rd556, %rd548, %rd254;
$L__BB195_112:
	add.s64 	%rd389, %rd1, %rd384;
	ld.global.u64 	%rd390, [%rd389];
	mad.lo.s64 	%rd557, %rd390, %rd556, %rd557;
$L__BB195_113:
	shl.b64 	%rd391, %rd557, 1;
	add.s64 	%rd392, %rd3, %rd391;
	ld.global.u16 	%rs2, [%rd392];
	st.shared.u16 	[%r5], %rs2;
$L__BB195_114:
	bar.sync 	0;
	setp.lt.u32 	%p48, %r212, 66;
	@%p48 bra 	$L__BB195_118;
$L__BB195_115:
	shr.u32 	%r51, %r212, 1;
	setp.ge.u32 	%p49, %r1, %r51;
	@%p49 bra 	$L__BB195_117;
	ld.shared.u16 	%rs7, [%r5];
	and.b32  	%r201, %r212, 2046;
	add.s32 	%r202, %r5, %r201;
	ld.shared.u16 	%rs8, [%r202];
	// begin inline asm
	{add.f16 %rs6,%rs7,%rs8;
}
	// end inline asm
	st.shared.u16 	[%r5], %rs6;
$L__BB195_117:
	bar.sync 	0;
	setp.gt.u32 	%p50, %r212, 131;
	mov.u32 	%r212, %r51;
	@%p50 bra 	$L__BB195_115;
$L__BB195_118:
	setp.gt.u32 	%p51, %r1, 31;
	@%p51 bra 	$L__BB195_121;
	ld.shared.u16 	%rs10, [%r5];
	ld.shared.u16 	%rs11, [%r5+64];
	// begin inline asm
	{add.f16 %rs9,%rs10,%rs11;
}
	// end inline asm
	st.volatile.shared.u16 	[%r5], %rs9;
	ld.shared.u16 	%rs14, [%r5+32];
	// begin inline asm
	{add.f16 %rs12,%rs9,%rs14;
}
	// end inline asm
	st.volatile.shared.u16 	[%r5], %rs12;
	ld.shared.u16 	%rs17, [%r5+16];
	// begin inline asm
	{add.f16 %rs15,%rs12,%rs17;
}
	// end inline asm
	st.volatile.shared.u16 	[%r5], %rs15;
	ld.shared.u16 	%rs20, [%r5+8];
	// begin inline asm
	{add.f16 %rs18,%rs15,%rs20;
}
	// end inline asm
	st.volatile.shared.u16 	[%r5], %rs18;
	ld.shared.u16 	%rs23, [%r5+4];
	// begin inline asm
	{add.f16 %rs21,%rs18,%rs23;
}
	// end inline asm
	st.volatile.shared.u16 	[%r5], %rs21;
	ld.shared.u16 	%rs26, [%r5+2];
	// begin inline asm
	{add.f16 %rs24,%rs21,%rs26;
}
	// end inline asm
	st.volatile.shared.u16 	[%r5], %rs24;
	setp.ne.s32 	%p52, %r1, 0;
	@%p52 bra 	$L__BB195_121;
	cvta.to.global.u64 	%rd470, %rd260;
	mul.wide.u32 	%rd471, %r2, 2;
	add.s64 	%rd472, %rd470, %rd471;
	ld.shared.u16 	%rs27, [reducel3sdata_f16];
	st.global.u16 	[%rd472], %rs27;
$L__BB195_121:
	ret;

}
	// .globl	contiguous_reducel32_f16
.visible .entry contiguous_reducel32_f16(
	.param .u64 .ptr .align 1 contiguous_reducel32_f16_param_0,
	.param .u64 .ptr .align 1 contiguous_reducel32_f16_param_1,
	.param .u64 .ptr .align 1 contiguous_reducel32_f16_param_2,
	.param .u64 .ptr .align 1 contiguous_reducel32_f16_param_3,
	.param .u64 contiguous_reducel32_f16_param_4,
	.param .u64 contiguous_reducel32_f16_param_5,
	.param .u64 contiguous_reducel32_f16_param_6,
	.param .u64 contiguous_reducel32_f16_param_7,
	.param .u64 contiguous_reducel32_f16_param_8
)
{
	.reg .pred 	%p<84>;
	.reg .b16 	%rs<29>;
	.reg .b32 	%r<241>;
	.reg .b32 	%f<198>;
	.reg .b64 	%rd<574>;

	ld.param.u64 	%rd267, [contiguous_reducel32_f16_param_1];
	ld.param.u64 	%rd268, [contiguous_reducel32_f16_param_2];
	ld.param.u64 	%rd269, [contiguous_reducel32_f16_param_3];
	ld.param.u64 	%rd264, [contiguous_reducel32_f16_param_4];
	ld.param.u64 	%rd270, [contiguous_reducel32_f16_param_5];
	ld.param.u64 	%rd265, [contiguous_reducel32_f16_param_6];
	ld.param.u64 	%rd271, [contiguous_reducel32_f16_param_7];
	cvta.to.global.u64 	%rd1, %rd269;
	cvta.to.global.u64 	%rd2, %rd268;
	cvta.to.global.u64 	%rd573, %rd267;
	mov.u32 	%r1, %tid.x;
	mov.u32 	%r2, %ctaid.x;
	mov.u32 	%r240, %ntid.x;
	mul.lo.s32 	%r53, %r2, %r240;
	shl.b32 	%r54, %r53, 1;
	add.s32 	%r4, %r54, %r1;
	shl.b32 	%r55, %r1, 1;
	mov.u32 	%r56, reducel3sdata_f16;
	add.s32 	%r5, %r56, %r55;
	mov.b32 	%r52, 0;
	// begin inline asm
	cvt.rn.f16.s32 %rs1, %r52;
	// end inline asm
	st.shared.u16 	[%r5], %rs1;
	mov.u32 	%r57, %ctaid.y;
	cvt.u64.u32 	%rd272, %r57;
	add.s64 	%rd4, %rd270, %rd272;
	setp.ge.u64 	%p1, %rd4, %rd271;
	@%p1 bra 	$L__BB196_143;
	add.s32 	%r58, %r4, %r240;
	cvt.u64.u32 	%rd5, %r58;
	setp.le.u64 	%p2, %rd265, %rd5;
	@%p2 bra 	$L__BB196_69;
	cvt.u64.u32 	%rd404, %r4;
	mul.lo.s64 	%rd405, %rd4, %rd265;
	add.s64 	%rd527, %rd405, %rd404;
	add.s64 	%rd525, %rd405, %rd5;
	cvt.u32.u64 	%r6, %rd264;
	add.s32 	%r234, %r6, -1;
	setp.lt.s32 	%p38, %r234, 0;
	mov.b64 	%rd531, 0;
	mov.u64 	%rd532, %rd531;
	@%p38 bra 	$L__BB196_54;
	setp.lt.u32 	%p39, %r234, 3;
	mov.b64 	%rd532, 0;
	mov.u64 	%rd531, %rd532;
	@%p39 bra 	$L__BB196_31;
	add.s32 	%r232, %r6, -2;
	and.b32  	%r143, %r6, -4;
	neg.s32 	%r231, %r143;
	mov.b64 	%rd532, 0;
$L__BB196_5:
	.pragma "nounroll";
	add.s32 	%r12, %r232, 1;
	mul.wide.u32 	%rd409, %r12, 8;
	add.s64 	%rd410, %rd2, %rd409;
	ld.global.u64 	%rd12, [%rd410];
	or.b64  	%rd411, %rd527, %rd12;
	and.b64  	%rd412, %rd411, -4294967296;
	setp.ne.s64 	%p40, %rd412, 0;
	@%p40 bra 	$L__BB196_7;
	cvt.u32.u64 	%r144, %rd12;
	cvt.u32.u64 	%r145, %rd527;
	div.u32 	%r146, %r145, %r144;
	mul.lo.s32 	%r147, %r146, %r144;
	sub.s32 	%r148, %r145, %r147;
	cvt.u64.u32 	%rd493, %r146;
	cvt.u64.u32 	%rd494, %r148;
	bra.uni 	$L__BB196_8;
$L__BB196_7:
	div.s64 	%rd493, %rd527, %rd12;
	mul.lo.s64 	%rd413, %rd493, %rd12;
	sub.s64 	%rd494, %rd527, %rd413;
$L__BB196_8:
	mul.wide.u32 	%rd414, %r12, 8;
	add.s64 	%rd415, %rd1, %rd414;
	ld.global.u64 	%rd19, [%rd415];
	mad.lo.s64 	%rd20, %rd19, %rd494, %rd531;
	or.b64  	%rd416, %rd525, %rd12;
	and.b64  	%rd417, %rd416, -4294967296;
	setp.ne.s64 	%p41, %rd417, 0;
	@%p41 bra 	$L__BB196_10;
	cvt.u32.u64 	%r149, %rd12;
	cvt.u32.u64 	%r150, %rd525;
	div.u32 	%r151, %r150, %r149;
	mul.lo.s32 	%r152, %r151, %r149;
	sub.s32 	%r153, %r150, %r152;
	cvt.u64.u32 	%rd495, %r151;
	cvt.u64.u32 	%rd496, %r153;
	bra.uni 	$L__BB196_11;
$L__BB196_10:
	div.s64 	%rd495, %rd525, %rd12;
	mul.lo.s64 	%rd418, %rd495, %rd12;
	sub.s64 	%rd496, %rd525, %rd418;
$L__BB196_11:
	mad.lo.s64 	%rd27, %rd496, %rd19, %rd532;
	add.s32 	%r13, %r232, -2;
	mul.wide.u32 	%rd419, %r232, 8;
	add.s64 	%rd420, %rd2, %rd419;
	ld.global.u64 	%rd28, [%rd420];
	or.b64  	%rd421, %rd493, %rd28;
	and.b64  	%rd422, %rd421, -4294967296;
	setp.ne.s64 	%p42, %rd422, 0;
	@%p42 bra 	$L__BB196_13;
	cvt.u32.u64 	%r154, %rd28;
	cvt.u32.u64 	%r155, %rd493;
	div.u32 	%r156, %r155, %r154;
	mul.lo.s32 	%r157, %r156, %r154;
	sub.s32 	%r158, %r155, %r157;
	cvt.u64.u32 	%rd497, %r156;
	cvt.u64.u32 	%rd498, %r158;
	bra.uni 	$L__BB196_14;
$L__BB196_13:
	div.s64 	%rd497, %rd493, %rd28;
	mul.lo.s64 	%rd423, %rd497, %rd28;
	sub.s64 	%rd498, %rd493, %rd423;
$L__BB196_14:
	mul.wide.u32 	%rd424, %r232, 8;
	add.s64 	%rd425, %rd1, %rd424;
	ld.global.u64 	%rd35, [%rd425];
	mad.lo.s64 	%rd36, %rd35, %rd498, %rd20;
	or.b64  	%rd426, %rd495, %rd28;
	and.b64  	%rd427, %rd426, -4294967296;
	setp.ne.s64 	%p43, %rd427, 0;
	@%p43 bra 	$L__BB196_16;
	cvt.u32.u64 	%r159, %rd28;
	cvt.u32.u64 	%r160, %rd495;
	div.u32 	%r161, %r160, %r159;
	mul.lo.s32 	%r162, %r161, %r159;
	sub.s32 	%r163, %r160, %r162;
	cvt.u64.u32 	%rd499, %r161;
	cvt.u64.u32 	%rd500, %r163;
	bra.uni 	$L__BB196_17;
$L__BB196_16:
	div.s64 	%rd499, %rd495, %rd28;
	mul.lo.s64 	%rd428, %rd499, %rd28;
	sub.s64 	%rd500, %rd495, %rd428;
$L__BB196_17:
	mad.lo.s64 	%rd43, %rd500, %rd35, %rd27;
	add.s32 	%r14, %r232, -1;
	mul.wide.u32 	%rd429, %r14, 8;
	add.s64 	%rd430, %rd2, %rd429;
	ld.global.u64 	%rd44, [%rd430];
	or.b64  	%rd431, %rd497, %rd44;
	and.b64  	%rd432, %rd431, -4294967296;
	setp.ne.s64 	%p44, %rd432, 0;
	@%p44 bra 	$L__BB196_19;
	cvt.u32.u64 	%r164, %rd44;
	cvt.u32.u64 	%r165, %rd497;
	div.u32 	%r166, %r165, %r164;
	mul.lo.s32 	%r167, %r166, %r164;
	sub.s32 	%r168, %r165, %r167;
	cvt.u64.u32 	%rd501, %r166;
	cvt.u64.u32 	%rd502, %r168;
	bra.uni 	$L__BB196_20;
$L__BB196_19:
	div.s64 	%rd501, %rd497, %rd44;
	mul.lo.s64 	%rd433, %rd501, %rd44;
	sub.s64 	%rd502, %rd497, %rd433;
$L__BB196_20:
	mul.wide.u32 	%rd434, %r14, 8;
	add.s64 	%rd435, %rd1, %rd434;
	ld.global.u64 	%rd51, [%rd435];
	mad.lo.s64 	%rd52, %rd51, %rd502, %rd36;
	or.b64  	%rd436, %rd499, %rd44;
	and.b64  	%rd437, %rd436, -4294967296;
	setp.ne.s64 	%p45, %rd437, 0;
	@%p45 bra 	$L__BB196_22;
	cvt.u32.u64 	%r169, %rd44;
	cvt.u32.u64 	%r170, %rd499;
	div.u32 	%r171, %r170, %r169;
	mul.lo.s32 	%r172, %r171, %r169;
	sub.s32 	%r173, %r170, %r172;
	cvt.u64.u32 	%rd503, %r171;
	cvt.u64.u32 	%rd504, %r173;
	bra.uni 	$L__BB196_23;
$L__BB196_22:
	div.s64 	%rd503, %rd499, %rd44;
	mul.lo.s64 	%rd438, %rd503, %rd44;
	sub.s64 	%rd504, %rd499, %rd438;
$L__BB196_23:
	mad.lo.s64 	%rd59, %rd504, %rd51, %rd43;
	mul.wide.u32 	%rd439, %r13, 8;
	add.s64 	%rd440, %rd2, %rd439;
	ld.global.u64 	%rd60, [%rd440];
	or.b64  	%rd441, %rd501, %rd60;
	and.b64  	%rd442, %rd441, -4294967296;
	setp.ne.s64 	%p46, %rd442, 0;
	@%p46 bra 	$L__BB196_25;
	cvt.u32.u64 	%r174, %rd60;
	cvt.u32.u64 	%r175, %rd501;
	div.u32 	%r176, %r175, %r174;
	mul.lo.s32 	%r177, %r176, %r174;
	sub.s32 	%r178, %r175, %r177;
	cvt.u64.u32 	%rd527, %r176;
	cvt.u64.u32 	%rd506, %r178;
	bra.uni 	$L__BB196_26;
$L__BB196_25:
	div.s64 	%rd527, %rd501, %rd60;
	mul.lo.s64 	%rd443, %rd527, %rd60;
	sub.s64 	%rd506, %rd501, %rd443;
$L__BB196_26:
	mul.wide.u32 	%rd444, %r13, 8;
	add.s64 	%rd445, %rd1, %rd444;
	ld.global.u64 	%rd67, [%rd445];
	mad.lo.s64 	%rd531, %rd67, %rd506, %rd52;
	or.b64  	%rd446, %rd503, %rd60;
	and.b64  	%rd447, %rd446, -4294967296;
	setp.ne.s64 	%p47, %rd447, 0;
	@%p47 bra 	$L__BB196_28;
	cvt.u32.u64 	%r179, %rd60;
	cvt.u32.u64 	%r180, %rd503;
	div.u32 	%r181, %r180, %r179;
	mul.lo.s32 	%r182, %r181, %r179;
	sub.s32 	%r183, %r180, %r182;
	cvt.u64.u32 	%rd525, %r181;
	cvt.u64.u32 	%rd508, %r183;
	bra.uni 	$L__BB196_29;
$L__BB196_28:
	div.s64 	%rd525, %rd503, %rd60;
	mul.lo.s64 	%rd448, %rd525, %rd60;
	sub.s64 	%rd508, %rd503, %rd448;
$L__BB196_29:
	mad.lo.s64 	%rd532, %rd508, %rd67, %rd59;
	add.s32 	%r232, %r232, -4;
	add.s32 	%r231, %r231, 4;
	setp.ne.s32 	%p48, %r231, 0;
	@%p48 bra 	$L__BB196_5;
	add.s32 	%r234, %r232, 1;
$L__BB196_31:
	and.b32  	%r19, %r6, 3;
	setp.eq.s32 	%p49, %r19, 0;
	@%p49 bra 	$L__BB196_54;
	setp.eq.s32 	%p50, %r19, 1;
	@%p50 bra 	$L__BB196_46;
	mul.wide.u32 	%rd450, %r234, 8;
	add.s64 	%rd451, %rd2, %rd450;
	ld.global.u64 	%rd82, [%rd451];
	or.b64  	%rd452, %rd527, %rd82;
	and.b64  	%rd453, %rd452, -4294967296;
	setp.ne.s64 	%p51, %rd453, 0;
	@%p51 bra 	$L__BB196_35;
	cvt.u32.u64 	%r184, %rd82;
	cvt.u32.u64 	%r185, %rd527;
	div.u32 	%r186, %r185, %r184;
	mul.lo.s32 	%r187, %r186, %r184;
	sub.s32 	%r188, %r185, %r187;
	cvt.u64.u32 	%rd515, %r186;
	cvt.u64.u32 	%rd516, %r188;
	bra.uni 	$L__BB196_36;
$L__BB196_35:
	div.s64 	%rd515, %rd527, %rd82;
	mul.lo.s64 	%rd454, %rd515, %rd82;
	sub.s64 	%rd516, %rd527, %rd454;
$L__BB196_36:
	add.s64 	%rd456, %rd1, %rd450;
	ld.global.u64 	%rd89, [%rd456];
	mad.lo.s64 	%rd90, %rd89, %rd516, %rd531;
	or.b64  	%rd457, %rd525, %rd82;
	and.b64  	%rd458, %rd457, -4294967296;
	setp.ne.s64 	%p52, %rd458, 0;
	@%p52 bra 	$L__BB196_38;
	cvt.u32.u64 	%r189, %rd82;
	cvt.u32.u64 	%r190, %rd525;
	div.u32 	%r191, %r190, %r189;
	mul.lo.s32 	%r192, %r191, %r189;
	sub.s32 	%r193, %r190, %r192;
	cvt.u64.u32 	%rd517, %r191;
	cvt.u64.u32 	%rd518, %r193;
	bra.uni 	$L__BB196_39;
$L__BB196_38:
	div.s64 	%rd517, %rd525, %rd82;
	mul.lo.s64 	%rd459, %rd517, %rd82;
	sub.s64 	%rd518, %rd525, %rd459;
$L__BB196_39:
	mad.lo.s64 	%rd97, %rd518, %rd89, %rd532;
	add.s32 	%r20, %r234, -1;
	mul.wide.u32 	%rd460, %r20, 8;
	add.s64 	%rd461, %rd2, %rd460;
	ld.global.u64 	%rd98, [%rd461];
	or.b64  	%rd462, %rd515, %rd98;
	and.b64  	%rd463, %rd462, -4294967296;
	setp.ne.s64 	%p53, %rd463, 0;
	@%p53 bra 	$L__BB196_41;
	cvt.u32.u64 	%r194, %rd98;
	cvt.u32.u64 	%r195, %rd515;
	div.u32 	%r196, %r195, %r194;
	mul.lo.s32 	%r197, %r196, %r194;
	sub.s32 	%r198, %r195, %r197;
	cvt.u64.u32 	%rd527, %r196;
	cvt.u64.u32 	%rd520, %r198;
	bra.uni 	$L__BB196_42;
$L__BB196_41:
	div.s64 	%rd527, %rd515, %rd98;
	mul.lo.s64 	%rd464, %rd527, %rd98;
	sub.s64 	%rd520, %rd515, %rd464;
$L__BB196_42:
	add.s64 	%rd466, %rd1, %rd460;
	ld.global.u64 	%rd105, [%rd466];
	mad.lo.s64 	%rd531, %rd105, %rd520, %rd90;
	or.b64  	%rd467, %rd517, %rd98;
	and.b64  	%rd468, %rd467, -4294967296;
	setp.ne.s64 	%p54, %rd468, 0;
	@%p54 bra 	$L__BB196_44;
	cvt.u32.u64 	%r199, %rd98;
	cvt.u32.u64 	%r200, %rd517;
	div.u32 	%r201, %r200, %r199;
	mul.lo.s32 	%r202, %r201, %r199;
	sub.s32 	%r203, %r200, %r202;
	cvt.u64.u32 	%rd525, %r201;
	cvt.u64.u32 	%rd522, %r203;
	bra.uni 	$L__BB196_45;
$L__BB196_44:
	div.s64 	%rd525, %rd517, %rd98;
	mul.lo.s64 	%rd469, %rd525, %rd98;
	sub.s64 	%rd522, %rd517, %rd469;
$L__BB196_45:
	mad.lo.s64 	%rd532, %rd522, %rd105, %rd97;
	add.s32 	%r234, %r234, -2;
$L__BB196_46:
	and.b32  	%r204, %r6, 1;
	setp.eq.b32 	%p55, %r204, 1;
	not.pred 	%p56, %p55;
	@%p56 bra 	$L__BB196_54;
	mul.wide.u32 	%rd470, %r234, 8;
	add.s64 	%rd471, %rd2, %rd470;
	ld.global.u64 	%rd120, [%rd471];
	or.b64  	%rd472, %rd527, %rd120;
	and.b64  	%rd473, %rd472, -4294967296;
	setp.ne.s64 	%p57, %rd473, 0;
	@%p57 bra 	$L__BB196_49;
	cvt.u32.u64 	%r205, %rd120;
	cvt.u32.u64 	%r206, %rd527;
	rem.u32 	%r207, %r206, %r205;
	cvt.u64.u32 	%rd529, %r207;
	bra.uni 	$L__BB196_50;
$L__BB196_49:
	rem.s64 	%rd529, %rd527, %rd120;
$L__BB196_50:
	add.s64 	%rd475, %rd1, %rd470;
	ld.global.u64 	%rd124, [%rd475];
	mad.lo.s64 	%rd531, %rd124, %rd529, %rd531;
	or.b64  	%rd476, %rd525, %rd120;
	and.b64  	%rd477, %rd476, -4294967296;
	setp.ne.s64 	%p58, %rd477, 0;
	@%p58 bra 	$L__BB196_52;
	cvt.u32.u64 	%r208, %rd120;
	cvt.u32.u64 	%r209, %rd525;
	rem.u32 	%r210, %r209, %r208;
	cvt.u64.u32 	%rd530, %r210;
	bra.uni 	$L__BB196_53;
$L__BB196_52:
	rem.s64 	%rd530, %rd525, %rd120;
$L__BB196_53:
	mad.lo.s64 	%rd532, %rd530, %rd124, %rd532;
$L__BB196_54:
	shl.b64 	%rd478, %rd531, 1;
	add.s64 	%rd479, %rd573, %rd478;
	ld.global.u16 	%rs4, [%rd479];
	// begin inline asm
	{  cvt.f32.f16 %f80, %rs4;}

	// end inline asm
	abs.f32 	%f1, %f80;
	abs.f32 	%f2, %f1;
	setp.lt.f32 	%p59, %f2, 0f00800000;
	mul.f32 	%f82, %f2, 0f4B800000;
	selp.f32 	%f83, %f82, %f2, %p59;
	selp.f32 	%f84, 0fC1C00000, 0f00000000, %p59;
	mov.b32 	%r211, %f83;
	add.s32 	%r212, %r211, -1060439283;
	and.b32  	%r213, %r212, -8388608;
	sub.s32 	%r214, %r211, %r213;
	mov.b32 	%f85, %r214;
	cvt.rn.f32.s32 	%f86, %r213;
	fma.rn.f32 	%f87, %f86, 0f34000000, %f84;
	add.f32 	%f88, %f85, 0fBF800000;
	add.f32 	%f89, %f85, 0f3F800000;
	rcp.approx.ftz.f32 	%f90, %f89;
	add.f32 	%f91, %f88, %f88;
	mul.f32 	%f92, %f91, %f90;
	mul.f32 	%f93, %f92, %f92;
	sub.f32 	%f94, %f88, %f92;
	add.f32 	%f95, %f94, %f94;
	neg.f32 	%f96, %f92;
	fma.rn.f32 	%f97, %f96, %f88, %f95;
	mul.rn.f32 	%f98, %f90, %f97;
	fma.rn.f32 	%f99, %f93, 0f3A2C32E4, 0f3B52E7DB;
	fma.rn.f32 	%f100, %f99, %f93, 0f3C93BB73;
	fma.rn.f32 	%f101, %f100, %f93, 0f3DF6384F;
	mul.rn.f32 	%f102, %f101, %f93;
	fma.rn.f32 	%f103, %f92, 0f3FB8AA3B, %f87;
	sub.f32 	%f104, %f87, %f103;
	fma.rn.f32 	%f105, %f92, 0f3FB8AA3B, %f104;
	fma.rn.f32 	%f106, %f98, 0f3FB8AA3B, %f105;
	fma.rn.f32 	%f107, %f92, 0f32A55E34, %f106;
	mul.f32 	%f108, %f102, 0f40400000;
	fma.rn.f32 	%f109, %f108, %f98, %f107;
	fma.rn.f32 	%f110, %f102, %f92, %f109;
	add.rn.f32 	%f111, %f103, %f110;
	neg.f32 	%f112, %f103;
	add.rn.f32 	%f113, %f111, %f112;
	neg.f32 	%f114, %f113;
	add.rn.f32 	%f115, %f110, %f114;
	mov.f32 	%f116, 0f40400000;
	mul.rn.f32 	%f117, %f111, %f116;
	neg.f32 	%f118, %f117;
	fma.rn.f32 	%f119, %f111, 0f40400000, %f118;
	fma.rn.f32 	%f120, %f115, 0f40400000, %f119;
	cvt.rni.f32.f32 	%f121, %f117;
	sub.f32 	%f122, %f117, %f121;
	add.f32 	%f123, %f122, %f120;
	fma.rn.f32 	%f124, %f123, 0f391FCB8E, 0f3AAF85ED;
	fma.rn.f32 	%f125, %f124, %f123, 0f3C1D9856;
	fma.rn.f32 	%f126, %f125, %f123, 0f3D6357BB;
	fma.rn.f32 	%f127, %f126, %f123, 0f3E75FDEC;
	fma.rn.f32 	%f128, %f127, %f123, 0f3F317218;
	fma.rn.f32 	%f129, %f128, %f123, 0f3F800000;
	cvt.rzi.s32.f32 	%r215, %f121;
	setp.gt.f32 	%p60, %f121, 0f00000000;
	selp.b32 	%r216, 0, -2097152000, %p60;
	add.s32 	%r217, %r216, 2130706432;
	mov.b32 	%f130, %r217;
	mul.f32 	%f131, %f129, %f130;
	shl.b32 	%r218, %r215, 23;
	sub.s32 	%r219, %r218, %r216;
	mov.b32 	%f132, %r219;
	mul.f32 	%f133, %f131, %f132;
	abs.f32 	%f134, %f117;
	setp.gt.f32 	%p61, %f134, 0f43180000;
	setp.lt.f32 	%p62, %f117, 0f00000000;
	selp.f32 	%f135, 0f00000000, 0f7F800000, %p62;
	selp.f32 	%f3, %f135, %f133, %p61;
	setp.eq.f32 	%p63, %f1, 0f3F800000;
	mov.f32 	%f195, 0f3F800000;
	@%p63 bra 	$L__BB196_61;
	setp.num.f32 	%p64, %f2, %f2;
	@%p64 bra 	$L__BB196_57;
	mov.f32 	%f136, 0f40400000;
	add.rn.f32 	%f195, %f1, %f136;
	bra.uni 	$L__BB196_61;
$L__BB196_57:
	setp.neu.f32 	%p65, %f1, 0f00000000;
	setp.neu.f32 	%p66, %f2, 0f7F800000;
	and.pred  	%p67, %p65, %p66;
	@%p67 bra 	$L__BB196_59;
	add.f32 	%f195, %f1, %f1;
	bra.uni 	$L__BB196_61;
$L__BB196_59:
	setp.geu.f32 	%p68, %f1, 0f00000000;
	mov.f32 	%f195, %f3;
	@%p68 bra 	$L__BB196_61;
	neg.f32 	%f195, %f3;
$L__BB196_61:
	shl.b64 	%rd480, %rd532, 1;
	add.s64 	%rd481, %rd573, %rd480;
	ld.global.u16 	%rs5, [%rd481];
	// begin inline asm
	{  cvt.f32.f16 %f137, %rs5;}

	// end inline asm
	abs.f32 	%f8, %f137;
	abs.f32 	%f9, %f8;
	setp.lt.f32 	%p69, %f9, 0f00800000;
	mul.f32 	%f139, %f9, 0f4B800000;
	selp.f32 	%f140, %f139, %f9, %p69;
	selp.f32 	%f141, 0fC1C00000, 0f00000000, %p69;
	mov.b32 	%r220, %f140;
	add.s32 	%r221, %r220, -1060439283;
	and.b32  	%r222, %r221, -8388608;
	sub.s32 	%r223, %r220, %r222;
	mov.b32 	%f142, %r223;
	cvt.rn.f32.s32 	%f143, %r222;
	fma.rn.f32 	%f144, %f143, 0f34000000, %f141;
	add.f32 	%f145, %f142, 0fBF800000;
	add.f32 	%f146, %f142, 0f3F800000;
	rcp.approx.ftz.f32 	%f147, %f146;
	add.f32 	%f148, %f145, %f145;
	mul.f32 	%f149, %f148, %f147;
	mul.f32 	%f150, %f149, %f149;
	sub.f32 	%f151, %f145, %f149;
	add.f32 	%f152, %f151, %f151;
	neg.f32 	%f153, %f149;
	fma.rn.f32 	%f154, %f153, %f145, %f152;
	mul.rn.f32 	%f155, %f147, %f154;
	fma.rn.f32 	%f156, %f150, 0f3A2C32E4, 0f3B52E7DB;
	fma.rn.f32 	%f157, %f156, %f150, 0f3C93BB73;
	fma.rn.f32 	%f158, %f157, %f150, 0f3DF6384F;
	mul.rn.f32 	%f159, %f158, %f150;
	fma.rn.f32 	%f160, %f149, 0f3FB8AA3B, %f144;
	sub.f32 	%f161, %f144, %f160;
	fma.rn.f32 	%f162, %f149, 0f3FB8AA3B, %f161;
	fma.rn.f32 	%f163, %f155, 0f3FB8AA3B, %f162;
	fma.rn.f32 	%f164, %f149, 0f32A55E34, %f163;
	mul.f32 	%f165, %f159, 0f40400000;
	fma.rn.f32 	%f166, %f165, %f155, %f164;
	fma.rn.f32 	%f167, %f159, %f149, %f166;
	add.rn.f32 	%f168, %f160, %f167;
	neg.f32 	%f169, %f160;
	add.rn.f32 	%f170, %f168, %f169;
	neg.f32 	%f171, %f170;
	add.rn.f32 	%f172, %f167, %f171;
	mov.f32 	%f173, 0f40400000;
	mul.rn.f32 	%f174, %f168, %f173;
	neg.f32 	%f175, %f174;
	fma.rn.f32 	%f176, %f168, 0f40400000, %f175;
	fma.rn.f32 	%f177, %f172, 0f40400000, %f176;
	cvt.rni.f32.f32 	%f178, %f174;
	sub.f32 	%f179, %f174, %f178;
	add.f32 	%f180, %f179, %f177;
	fma.rn.f32 	%f181, %f180, 0f391FCB8E, 0f3AAF85ED;
	fma.rn.f32 	%f182, %f181, %f180, 0f3C1D9856;
	fma.rn.f32 	%f183, %f182, %f180, 0f3D6357BB;
	fma.rn.f32 	%f184, %f183, %f180, 0f3E75FDEC;
	fma.rn.f32 	%f185, %f184, %f180, 0f3F317218;
	fma.rn.f32 	%f186, %f185, %f180, 0f3F800000;
	cvt.rzi.s32.f32 	%r224, %f178;
	setp.gt.f32 	%p70, %f178, 0f00000000;
	selp.b32 	%r225, 0, -2097152000, %p70;
	add.s32 	%r226, %r225, 2130706432;
	mov.b32 	%f187, %r226;
	mul.f32 	%f188, %f186, %f187;
	shl.b32 	%r227, %r224, 23;
	sub.s32 	%r228, %r227, %r225;
	mov.b32 	%f189, %r228;
	mul.f32 	%f190, %f188, %f189;
	abs.f32 	%f191, %f174;
	setp.gt.f32 	%p71, %f191, 0f43180000;
	setp.lt.f32 	%p72, %f174, 0f00000000;
	selp.f32 	%f192, 0f00000000, 0f7F800000, %p72;
	selp.f32 	%f10, %f192, %f190, %p71;
	setp.eq.f32 	%p73, %f8, 0f3F800000;
	mov.f32 	%f196, 0f3F800000;
	@%p73 bra 	$L__BB196_68;
	setp.num.f32 	%p74, %f9, %f9;
	@%p74 bra 	$L__BB196_64;
	mov.f32 	%f193, 0f40400000;
	add.rn.f32 	%f196, %f8, %f193;
	bra.uni 	$L__BB196_68;
$L__BB196_64:
	setp.neu.f32 	%p75, %f8, 0f00000000;
	setp.neu.f32 	%p76, %f9, 0f7F800000;
	and.pred  	%p77, %p75, %p76;
	@%p77 bra 	$L__BB196_66;
	add.f32 	%f196, %f8, %f8;
	bra.uni 	$L__BB196_68;
$L__BB196_66:
	setp.geu.f32 	%p78, %f8, 0f00000000;
	mov.f32 	%f196, %f10;
	@%p78 bra 	$L__BB196_68;
	neg.f32 	%f196, %f10;
$L__BB196_68:
	add.f32 	%f194, %f195, %f196;
	// begin inline asm
	{  cvt.rn.f16.f32 %rs6, %f194;}

	// end inline asm
	st.shared.u16 	[%r5], %rs6;
	bra.uni 	$L__BB196_136;
$L__BB196_69:
	cvt.u64.u32 	%rd132, %r4;
	setp.le.u64 	%p3, %rd265, %rd132;
	@%p3 bra 	$L__BB196_136;
	mad.lo.s64 	%rd564, %rd4, %rd265, %rd132;
	cvt.u32.u64 	%r23, %rd264;
	add.s32 	%r238, %r23, -1;
	setp.lt.s32 	%p4, %r238, 0;
	@%p4 bra 	$L__BB196_128;
	and.b32  	%r25, %r23, 7;
	setp.lt.u32 	%p5, %r238, 7;
	@%p5 bra 	$L__BB196_99;
	add.s32 	%r236, %r23, -4;
	and.b32  	%r59, %r23, -8;
	neg.s32 	%r235, %r59;
$L__BB196_73:
	.pragma "nounroll";
	add.s32 	%r30, %r236, 3;
	mul.wide.u32 	%rd274, %r30, 8;
	add.s64 	%rd275, %rd2, %rd274;
	ld.global.u64 	%rd136, [%rd275];
	or.b64  	%rd276, %rd564, %rd136;
	and.b64  	%rd277, %rd276, -4294967296;
	setp.ne.s64 	%p6, %rd277, 0;
	@%p6 bra 	$L__BB196_75;
	cvt.u32.u64 	%r60, %rd136;
	cvt.u32.u64 	%r61, %rd564;
	div.u32 	%r62, %r61, %r60;
	mul.lo.s32 	%r63, %r62, %r60;
	sub.s32 	%r64, %r61, %r63;
	cvt.u64.u32 	%rd535, %r62;
	cvt.u64.u32 	%rd536, %r64;
	bra.uni 	$L__BB196_76;
$L__BB196_75:
	div.s64 	%rd535, %rd564, %rd136;
	mul.lo.s64 	%rd278, %rd535, %rd136;
	sub.s64 	%rd536, %rd564, %rd278;
$L__BB196_76:
	add.s64 	%rd280, %rd1, %rd274;
	ld.global.u64 	%rd281, [%rd280];
	mul.lo.s64 	%rd143, %rd281, %rd536;
	add.s32 	%r31, %r236, 2;
	mul.wide.u32 	%rd282, %r31, 8;
	add.s64 	%rd283, %rd2, %rd282;
	ld.global.u64 	%rd144, [%rd283];
	or.b64  	%rd284, %rd535, %rd144;
	and.b64  	%rd285, %rd284, -4294967296;
	setp.ne.s64 	%p7, %rd285, 0;
	@%p7 bra 	$L__BB196_78;
	cvt.u32.u64 	%r65, %rd144;
	cvt.u32.u64 	%r66, %rd535;
	div.u32 	%r67, %r66, %r65;
	mul.lo.s32 	%r68, %r67, %r65;
	sub.s32 	%r69, %r66, %r68;
	cvt.u64.u32 	%rd537, %r67;
	cvt.u64.u32 	%rd538, %r69;
	bra.uni 	$L__BB196_79;
$L__BB196_78:
	div.s64 	%rd537, %rd535, %rd144;
	mul.lo.s64 	%rd286, %rd537, %rd144;
	sub.s64 	%rd538, %rd535, %rd286;
$L__BB196_79:
	add.s64 	%rd288, %rd1, %rd282;
	ld.global.u64 	%rd289, [%rd288];
	mad.lo.s64 	%rd151, %rd289, %rd538, %rd143;
	add.s32 	%r32, %r236, 1;
	mul.wide.u32 	%rd290, %r32, 8;
	add.s64 	%rd291, %rd2, %rd290;
	ld.global.u64 	%rd152, [%rd291];
	or.b64  	%rd292, %rd537, %rd152;
	and.b64  	%rd293, %rd292, -4294967296;
	setp.ne.s64 	%p8, %rd293, 0;
	@%p8 bra 	$L__BB196_81;
	cvt.u32.u64 	%r70, %rd152;
	cvt.u32.u64 	%r71, %rd537;
	div.u32 	%r72, %r71, %r70;
	mul.lo.s32 	%r73, %r72, %r70;
	sub.s32 	%r74, %r71, %r73;
	cvt.u64.u32 	%rd539, %r72;
	cvt.u64.u32 	%rd540, %r74;
	bra.uni 	$L__BB196_82;
$L__BB196_81:
	div.s64 	%rd539, %rd537, %rd152;
	mul.lo.s64 	%rd294, %rd539, %rd152;
	sub.s64 	%rd540, %rd537, %rd294;
$L__BB196_82:
	add.s64 	%rd296, %rd1, %rd290;
	ld.global.u64 	%rd297, [%rd296];
	mad.lo.s64 	%rd159, %rd297, %rd540, %rd151;
	add.s32 	%r33, %r236, -4;
	mul.wide.u32 	%rd298, %r236, 8;
	add.s64 	%rd299, %rd2, %rd298;
	ld.global.u64 	%rd160, [%rd299];
	or.b64  	%rd300, %rd539, %rd160;
	and.b64  	%rd301, %rd300, -4294967296;
	setp.ne.s64 	%p9, %rd301, 0;
	@%p9 bra 	$L__BB196_84;
	cvt.u32.u64 	%r75, %rd160;
	cvt.u32.u64 	%r76, %rd539;
	div.u32 	%r77, %r76, %r75;
	mul.lo.s32 	%r78, %r77, %r75;
	sub.s32 	%r79, %r76, %r78;
	cvt.u64.u32 	%rd541, %r77;
	cvt.u64.u32 	%rd542, %r79;
	bra.uni 	$L__BB196_85;
$L__BB196_84:
	div.s64 	%rd541, %rd539, %rd160;
	mul.lo.s64 	%rd302, %rd541, %rd160;
	sub.s64 	%rd542, %rd539, %rd302;
$L__BB196_85:
	add.s64 	%rd304, %rd1, %rd298;
	ld.global.u64 	%rd305, [%rd304];
	mad.lo.s64 	%rd167, %rd305, %rd542, %rd159;
	add.s32 	%r34, %r236, -1;
	mul.wide.u32 	%rd306, %r34, 8;
	add.s64 	%rd307, %rd2, %rd306;
	ld.global.u64 	%rd168, [%rd307];
	or.b64  	%rd308, %rd541, %rd168;
	and.b64  	%rd309, %rd308, -4294967296;
	setp.ne.s64 	%p10, %rd309, 0;
	@%p10 bra 	$L__BB196_87;
	cvt.u32.u64 	%r80, %rd168;
	cvt.u32.u64 	%r81, %rd541;
	div.u32 	%r82, %r81, %r80;
	mul.lo.s32 	%r83, %r82, %r80;
	sub.s32 	%r84, %r81, %r83;
	cvt.u64.u32 	%rd543, %r82;
	cvt.u64.u32 	%rd544, %r84;
	bra.uni 	$L__BB196_88;
$L__BB196_87:
	div.s64 	%rd543, %rd541, %rd168;
	mul.lo.s64 	%rd310, %rd543, %rd168;
	sub.s64 	%rd544, %rd541, %rd310;
$L__BB196_88:
	add.s64 	%rd312, %rd1, %rd306;
	ld.global.u64 	%rd313, [%rd312];
	mad.lo.s64 	%rd175, %rd313, %rd544, %rd167;
	add.s32 	%r35, %r236, -2;
	mul.wide.u32 	%rd314, %r35, 8;
	add.s64 	%rd315, %rd2, %rd314;
	ld.global.u64 	%rd176, [%rd315];
	or.b64  	%rd316, %rd543, %rd176;
	and.b64  	%rd317, %rd316, -4294967296;
	setp.ne.s64 	%p11, %rd317, 0;
	@%p11 bra 	$L__BB196_90;
	cvt.u32.u64 	%r85, %rd176;
	cvt.u32.u64 	%r86, %rd543;
	div.u32 	%r87, %r86, %r85;
	mul.lo.s32 	%r88, %r87, %r85;
	sub.s32 	%r89, %r86, %r88;
	cvt.u64.u32 	%rd545, %r87;
	cvt.u64.u32 	%rd546, %r89;
	bra.uni 	$L__BB196_91;
$L__BB196_90:
	div.s64 	%rd545, %rd543, %rd176;
	mul.lo.s64 	%rd318, %rd545, %rd176;
	sub.s64 	%rd546, %rd543, %rd318;
$L__BB196_91:
	add.s64 	%rd320, %rd1, %rd314;
	ld.global.u64 	%rd321, [%rd320];
	mad.lo.s64 	%rd183, %rd321, %rd546, %rd175;
	add.s32 	%r36, %r236, -3;
	mul.wide.u32 	%rd322, %r36, 8;
	add.s64 	%rd323, %rd2, %rd322;
	ld.global.u64 	%rd184, [%rd323];
	or.b64  	%rd324, %rd545, %rd184;
	and.b64  	%rd325, %rd324, -4294967296;
	setp.ne.s64 	%p12, %rd325, 0;
	@%p12 bra 	$L__BB196_93;
	cvt.u32.u64 	%r90, %rd184;
	cvt.u32.u64 	%r91, %rd545;
	div.u32 	%r92, %r91, %r90;
	mul.lo.s32 	%r93, %r92, %r90;
	sub.s32 	%r94, %r91, %r93;
	cvt.u64.u32 	%rd547, %r92;
	cvt.u64.u32 	%rd548, %r94;
	bra.uni 	$L__BB196_94;
$L__BB196_93:
	div.s64 	%rd547, %rd545, %rd184;
	mul.lo.s64 	%rd326, %rd547, %rd184;
	sub.s64 	%rd548, %rd545, %rd326;
$L__BB196_94:
	add.s64 	%rd328, %rd1, %rd322;
	ld.global.u64 	%rd329, [%rd328];
	mad.lo.s64 	%rd191, %rd329, %rd548, %rd183;
	mul.wide.u32 	%rd330, %r33, 8;
	add.s64 	%rd331, %rd2, %rd330;
	ld.global.u64 	%rd192, [%rd331];
	or.b64  	%rd332, %rd547, %rd192;
	and.b64  	%rd333, %rd332, -4294967296;
	setp.ne.s64 	%p13, %rd333, 0;
	@%p13 bra 	$L__BB196_96;
	cvt.u32.u64 	%r95, %rd192;
	cvt.u32.u64 	%r96, %rd547;
	div.u32 	%r97, %r96, %r95;
	mul.lo.s32 	%r98, %r97, %r95;
	sub.s32 	%r99, %r96, %r98;
	cvt.u64.u32 	%rd564, %r97;
	cvt.u64.u32 	%rd550, %r99;
	bra.uni 	$L__BB196_97;
$L__BB196_96:
	div.s64 	%rd564, %rd547, %rd192;
	mul.lo.s64 	%rd334, %rd564, %rd192;
	sub.s64 	%rd550, %rd547, %rd334;
$L__BB196_97:
	add.s64 	%rd336, %rd1, %rd330;
	ld.global.u64 	%rd337, [%rd336];
	mad.lo.s64 	%rd338, %rd337, %rd550, %rd191;
	shl.b64 	%rd339, %rd338, 1;
	add.s64 	%rd573, %rd573, %rd339;
	add.s32 	%r236, %r236, -8;
	add.s32 	%r235, %r235, 8;
	setp.ne.s32 	%p14, %r235, 0;
	@%p14 bra 	$L__BB196_73;
	add.s32 	%r238, %r236, 3;
$L__BB196_99:
	setp.eq.s32 	%p15, %r25, 0;
	@%p15 bra 	$L__BB196_128;
	and.b32  	%r41, %r23, 3;
	setp.lt.u32 	%p16, %r25, 4;
	@%p16 bra 	$L__BB196_114;
	mul.wide.u32 	%rd341, %r238, 8;
	add.s64 	%rd342, %rd2, %rd341;
	ld.global.u64 	%rd203, [%rd342];
	or.b64  	%rd343, %rd564, %rd203;
	and.b64  	%rd344, %rd343, -4294967296;
	setp.ne.s64 	%p17, %rd344, 0;
	@%p17 bra 	$L__BB196_103;
	cvt.u32.u64 	%r100, %rd203;
	cvt.u32.u64 	%r101, %rd564;
	div.u32 	%r102, %r101, %r100;
	mul.lo.s32 	%r103, %r102, %r100;
	sub.s32 	%r104, %r101, %r103;
	cvt.u64.u32 	%rd554, %r102;
	cvt.u64.u32 	%rd555, %r104;
	bra.uni 	$L__BB196_104;
$L__BB196_103:
	div.s64 	%rd554, %rd564, %rd203;
	mul.lo.s64 	%rd345, %rd554, %rd203;
	sub.s64 	%rd555, %rd564, %rd345;
$L__BB196_104:
	add.s64 	%rd347, %rd1, %rd341;
	ld.global.u64 	%rd348, [%rd347];
	mul.lo.s64 	%rd210, %rd348, %rd555;
	add.s32 	%r42, %r238, -1;
	mul.wide.u32 	%rd349, %r42, 8;
	add.s64 	%rd350, %rd2, %rd349;
	ld.global.u64 	%rd211, [%rd350];
	or.b64  	%rd351, %rd554, %rd211;
	and.b64  	%rd352, %rd351, -4294967296;
	setp.ne.s64 	%p18, %rd352, 0;
	@%p18 bra 	$L__BB196_106;
	cvt.u32.u64 	%r105, %rd211;
	cvt.u32.u64 	%r106, %rd554;
	div.u32 	%r107, %r106, %r105;
	mul.lo.s32 	%r108, %r107, %r105;
	sub.s32 	%r109, %r106, %r108;
	cvt.u64.u32 	%rd556, %r107;
	cvt.u64.u32 	%rd557, %r109;
	bra.uni 	$L__BB196_107;
$L__BB196_106:
	div.s64 	%rd556, %rd554, %rd211;
	mul.lo.s64 	%rd353, %rd556, %rd211;
	sub.s64 	%rd557, %rd554, %rd353;
$L__BB196_107:
	add.s64 	%rd355, %rd1, %rd349;
	ld.global.u64 	%rd356, [%rd355];
	mad.lo.s64 	%rd218, %rd356, %rd557, %rd210;
	add.s32 	%r43, %r238, -2;
	mul.wide.u32 	%rd357, %r43, 8;
	add.s64 	%rd358, %rd2, %rd357;
	ld.global.u64 	%rd219, [%rd358];
	or.b64  	%rd359, %rd556, %rd219;
	and.b64  	%rd360, %rd359, -4294967296;
	setp.ne.s64 	%p19, %rd360, 0;
	@%p19 bra 	$L__BB196_109;
	cvt.u32.u64 	%r110, %rd219;
	cvt.u32.u64 	%r111, %rd556;
	div.u32 	%r112, %r111, %r110;
	mul.lo.s32 	%r113, %r112, %r110;
	sub.s32 	%r114, %r111, %r113;
	cvt.u64.u32 	%rd558, %r112;
	cvt.u64.u32 	%rd559, %r114;
	bra.uni 	$L__BB196_110;
$L__BB196_109:
	div.s64 	%rd558, %rd556, %rd219;
	mul.lo.s64 	%rd361, %rd558, %rd219;
	sub.s64 	%rd559, %rd556, %rd361;
$L__BB196_110:
	add.s64 	%rd363, %rd1, %rd357;
	ld.global.u64 	%rd364, [%rd363];
	mad.lo.s64 	%rd226, %rd364, %rd559, %rd218;
	add.s32 	%r44, %r238, -3;
	mul.wide.u32 	%rd365, %r44, 8;
	add.s64 	%rd366, %rd2, %rd365;
	ld.global.u64 	%rd227, [%rd366];
	or.b64  	%rd367, %rd558, %rd227;
	and.b64  	%rd368, %rd367, -4294967296;
	setp.ne.s64 	%p20, %rd368, 0;
	@%p20 bra 	$L__BB196_112;
	cvt.u32.u64 	%r115, %rd227;
	cvt.u32.u64 	%r116, %rd558;
	div.u32 	%r117, %r116, %r115;
	mul.lo.s32 	%r118, %r117, %r115;
	sub.s32 	%r119, %r116, %r118;
	cvt.u64.u32 	%rd564, %r117;
	cvt.u64.u32 	%rd561, %r119;
	bra.uni 	$L__BB196_113;
$L__BB196_112:
	div.s64 	%rd564, %rd558, %rd227;
	mul.lo.s64 	%rd369, %rd564, %rd227;
	sub.s64 	%rd561, %rd558, %rd369;
$L__BB196_113:
	add.s64 	%rd371, %rd1, %rd365;
	ld.global.u64 	%rd372, [%rd371];
	mad.lo.s64 	%rd373, %rd372, %rd561, %rd226;
	shl.b64 	%rd374, %rd373, 1;
	add.s64 	%rd573, %rd573, %rd374;
	add.s32 	%r238, %r238, -4;
$L__BB196_114:
	setp.eq.s32 	%p21, %r41, 0;
	@%p21 bra 	$L__BB196_128;
	setp.eq.s32 	%p22, %r41, 1;
	@%p22 bra 	$L__BB196_123;
	mul.wide.u32 	%rd376, %r238, 8;
	add.s64 	%rd377, %rd2, %rd376;
	ld.global.u64 	%rd238, [%rd377];
	or.b64  	%rd378, %rd564, %rd238;
	and.b64  	%rd379, %rd378, -4294967296;
	setp.ne.s64 	%p23, %rd379, 0;
	@%p23 bra 	$L__BB196_118;
	cvt.u32.u64 	%r120, %rd238;
	cvt.u32.u64 	%r121, %rd564;
	div.u32 	%r122, %r121, %r120;
	mul.lo.s32 	%r123, %r122, %r120;
	sub.s32 	%r124, %r121, %r123;
	cvt.u64.u32 	%rd565, %r122;
	cvt.u64.u32 	%rd566, %r124;
	bra.uni 	$L__BB196_119;
$L__BB196_118:
	div.s64 	%rd565, %rd564, %rd238;
	mul.lo.s64 	%rd380, %rd565, %rd238;
	sub.s64 	%rd566, %rd564, %rd380;
$L__BB196_119:
	add.s64 	%rd382, %rd1, %rd376;
	ld.global.u64 	%rd383, [%rd382];
	mul.lo.s64 	%rd245, %rd383, %rd566;
	add.s32 	%r47, %r238, -1;
	mul.wide.u32 	%rd384, %r47, 8;
	add.s64 	%rd385, %rd2, %rd384;
	ld.global.u64 	%rd246, [%rd385];
	or.b64  	%rd386, %rd565, %rd246;
	and.b64  	%rd387, %rd386, -4294967296;
	setp.ne.s64 	%p24, %rd387, 0;
	@%p24 bra 	$L__BB196_121;
	cvt.u32.u64 	%r125, %rd246;
	cvt.u32.u64 	%r126, %rd565;
	div.u32 	%r127, %r126, %r125;
	mul.lo.s32 	%r128, %r127, %r125;
	sub.s32 	%r129, %r126, %r128;
	cvt.u64.u32 	%rd564, %r127;
	cvt.u64.u32 	%rd568, %r129;
	bra.uni 	$L__BB196_122;
$L__BB196_121:
	div.s64 	%rd564, %rd565, %rd246;
	mul.lo.s64 	%rd388, %rd564, %rd246;
	sub.s64 	%rd568, %rd565, %rd388;
$L__BB196_122:
	add.s64 	%rd390, %rd1, %rd384;
	ld.global.u64 	%rd391, [%rd390];
	mad.lo.s64 	%rd392, %rd391, %rd568, %rd245;
	shl.b64 	%rd393, %rd392, 1;
	add.s64 	%rd573, %rd573, %rd393;
	add.s32 	%r238, %r238, -2;
$L__BB196_123:
	and.b32  	%r130, %r23, 1;
	setp.eq.b32 	%p25, %r130, 1;
	not.pred 	%p26, %p25;
	@%p26 bra 	$L__BB196_128;
	mul.wide.u32 	%rd394, %r238, 8;
	add.s64 	%rd395, %rd2, %rd394;
	ld.global.u64 	%rd257, [%rd395];
	or.b64  	%rd396, %rd564, %rd257;
	and.b64  	%rd397, %rd396, -4294967296;
	setp.ne.s64 	%p27, %rd397, 0;
	@%p27 bra 	$L__BB196_126;
	cvt.u32.u64 	%r131, %rd257;
	cvt.u32.u64 	%r132, %rd564;
	rem.u32 	%r133, %r132, %r131;
	cvt.u64.u32 	%rd572, %r133;
	bra.uni 	$L__BB196_127;
$L__BB196_126:
	rem.s64 	%rd572, %rd564, %rd257;
$L__BB196_127:
	add.s64 	%rd399, %rd1, %rd394;
	ld.global.u64 	%rd400, [%rd399];
	mul.lo.s64 	%rd401, %rd400, %rd572;
	shl.b64 	%rd402, %rd401, 1;
	add.s64 	%rd573, %rd573, %rd402;
$L__BB196_128:
	ld.global.u16 	%rs2, [%rd573];
	// begin inline asm
	{  cvt.f32.f16 %f22, %rs2;}

	// end inline asm
	abs.f32 	%f15, %f22;
	abs.f32 	%f16, %f15;
	setp.lt.f32 	%p28, %f16, 0f00800000;
	mul.f32 	%f24, %f16, 0f4B800000;
	selp.f32 	%f25, %f24, %f16, %p28;
	selp.f32 	%f26, 0fC1C00000, 0f00000000, %p28;
	mov.b32 	%r134, %f25;
	add.s32 	%r135, %r134, -1060439283;
	and.b32  	%r136, %r135, -8388608;
	sub.s32 	%r137, %r134, %r136;
	mov.b32 	%f27, %r137;
	cvt.rn.f32.s32 	%f28, %r136;
	fma.rn.f32 	%f29, %f28, 0f34000000, %f26;
	add.f32 	%f30, %f27, 0fBF800000;
	add.f32 	%f31, %f27, 0f3F800000;
	rcp.approx.ftz.f32 	%f32, %f31;
	add.f32 	%f33, %f30, %f30;
	mul.f32 	%f34, %f33, %f32;
	mul.f32 	%f35, %f34, %f34;
	sub.f32 	%f36, %f30, %f34;
	add.f32 	%f37, %f36, %f36;
	neg.f32 	%f38, %f34;
	fma.rn.f32 	%f39, %f38, %f30, %f37;
	mul.rn.f32 	%f40, %f32, %f39;
	fma.rn.f32 	%f41, %f35, 0f3A2C32E4, 0f3B52E7DB;
	fma.rn.f32 	%f42, %f41, %f35, 0f3C93BB73;
	fma.rn.f32 	%f43, %f42, %f35, 0f3DF6384F;
	mul.rn.f32 	%f44, %f43, %f35;
	fma.rn.f32 	%f45, %f34, 0f3FB8AA3B, %f29;
	sub.f32 	%f46, %f29, %f45;
	fma.rn.f32 	%f47, %f34, 0f3FB8AA3B, %f46;
	fma.rn.f32 	%f48, %f40, 0f3FB8AA3B, %f47;
	fma.rn.f32 	%f49, %f34, 0f32A55E34, %f48;
	mul.f32 	%f50, %f44, 0f40400000;
	fma.rn.f32 	%f51, %f50, %f40, %f49;
	fma.rn.f32 	%f52, %f44, %f34, %f51;
	add.rn.f32 	%f53, %f45, %f52;
	neg.f32 	%f54, %f45;
	add.rn.f32 	%f55, %f53, %f54;
	neg.f32 	%f56, %f55;
	add.rn.f32 	%f57, %f52, %f56;
	mov.f32 	%f58, 0f40400000;
	mul.rn.f32 	%f59, %f53, %f58;
	neg.f32 	%f60, %f59;
	fma.rn.f32 	%f61, %f53, 0f40400000, %f60;
	fma.rn.f32 	%f62, %f57, 0f40400000, %f61;
	cvt.rni.f32.f32 	%f63, %f59;
	sub.f32 	%f64, %f59, %f63;
	add.f32 	%f65, %f64, %f62;
	fma.rn.f32 	%f66, %f65, 0f391FCB8E, 0f3AAF85ED;
	fma.rn.f32 	%f67, %f66, %f65, 0f3C1D9856;
	fma.rn.f32 	%f68, %f67, %f65, 0f3D6357BB;
	fma.rn.f32 	%f69, %f68, %f65, 0f3E75FDEC;
	fma.rn.f32 	%f70, %f69, %f65, 0f3F317218;
	fma.rn.f32 	%f71, %f70, %f65, 0f3F800000;
	cvt.rzi.s32.f32 	%r138, %f63;
	setp.gt.f32 	%p29, %f63, 0f00000000;
	selp.b32 	%r139, 0, -2097152000, %p29;
	add.s32 	%r140, %r139, 2130706432;
	mov.b32 	%f72, %r140;
	mul.f32 	%f73, %f71, %f72;
	shl.b32 	%r141, %r138, 23;
	sub.s32 	%r142, %r141, %r139;
	mov.b32 	%f74, %r142;
	mul.f32 	%f75, %f73, %f74;
	abs.f32 	%f76, %f59;
	setp.gt.f32 	%p30, %f76, 0f43180000;
	setp.lt.f32 	%p31, %f59, 0f00000000;
	selp.f32 	%f77, 0f00000000, 0f7F800000, %p31;
	selp.f32 	%f17, %f77, %f75, %p30;
	setp.eq.f32 	%p32, %f15, 0f3F800000;
	mov.f32 	%f197, 0f3F800000;
	@%p32 bra 	$L__BB196_135;
	setp.num.f32 	%p33, %f16, %f16;
	@%p33 bra 	$L__BB196_131;
	mov.f32 	%f78, 0f40400000;
	add.rn.f32 	%f197, %f15, %f78;
	bra.uni 	$L__BB196_135;
$L__BB196_131:
	setp.neu.f32 	%p34, %f15, 0f00000000;
	setp.neu.f32 	%p35, %f16, 0f7F800000;
	and.pred  	%p36, %p34, %p35;
	@%p36 bra 	$L__BB196_133;
	add.f32 	%f197, %f15, %f15;
	bra.uni 	$L__BB196_135;
$L__BB196_133:
	setp.geu.f32 	%p37, %f15, 0f00000000;
	mov.f32 	%f197, %f17;
	@%p37 bra 	$L__BB196_135;
	neg.f32 	%f197, %f17;
$L__BB196_135:
	// begin inline asm
	{  cvt.rn.f16.f32 %rs3, %f197;}

	// end inline asm
	st.shared.u16 	[%r5], %rs3;
$L__BB196_136:
	bar.sync 	0;
	setp.lt.u32 	%p79, %r240, 66;
	@%p79 bra 	$L__BB196_140;
$L__BB196_137:
	shr.u32 	%r51, %r240, 1;
	setp.ge.u32 	%p80, %r1, %r51;
	@%p80 bra 	$L__BB196_139;
	ld.shared.u16 	%rs8, [%r5];
	and.b32  	%r229, %r240, 2046;
	add.s32 	%r230, %r5, %r229;
	ld.shared.u16 	%rs9, [%r230];
	// begin inline asm
	{add.f16 %rs7,%rs8,%rs9;
}
	// end inline asm
	st.shared.u16 	[%r5], %rs7;
$L__BB196_139:
	bar.sync 	0;
	setp.gt.u32 	%p81, %r240, 131;
	mov.u32 	%r240, %r51;
	@%p81 bra 	$L__BB196_137;
$L__BB196_140:
	setp.gt.u32 	%p82, %r1, 31;
	@%p82 bra 	$L__BB196_143;
	ld.shared.u16 	%rs11, [%r5];
	ld.shared.u16 	%rs12, [%r5+64];
	// begin inline asm
	{add.f16 %rs10,%rs11,%rs12;
}
	// end inline asm
	st.volatile.shared.u16 	[%r5], %rs10;
	ld.shared.u16 	%rs15, [%r5+32];
	// begin inline asm
	{add.f16 %rs13,%rs10,%rs15;
}
	// end inline asm
	st.volatile.shared.u16 	[%r5], %rs13;
	ld.shared.u16 	%rs18, [%r5+16];
	// begin inline asm
	{add.f16 %rs16,%rs13,%rs18;
}
	// end inline asm
	st.volatile.shared.u16 	[%r5], %rs16;
	ld.shared.u16 	%rs21, [%r5+8];
	// begin inline asm
	{add.f16 %rs19,%rs16,%rs21;
}
	// end inline asm
	st.volatile.shared.u16 	[%r5], %rs19;
	ld.shared.u16 	%rs24, [%r5+4];
	// begin inline asm
	{add.f16 %rs22,%rs19,%rs24;
}
	// end inline asm
	st.volatile.shared.u16 	[%r5], %rs22;
	ld.shared.u16 	%rs27, [%r5+2];
	// begin inline asm
	{add.f16 %rs25,%rs22,%rs27;
}
	// end inline asm
	st.volatile.shared.u16 	[%r5], %rs25;
	setp.ne.s32 	%p83, %r1, 0;
	@%p83 bra 	$L__BB196_143;
	ld.param.u64 	%rd488, [contiguous_reducel32_f16_param_8];
	ld.param.u64 	%rd487, [contiguous_reducel32_f16_param_0];
	cvt.u64.u32 	%rd482, %r2;
	mad.lo.s64 	%rd483, %rd488, %rd4, %rd482;
	cvta.to.global.u64 	%rd484, %rd487;
	shl.b64 	%rd485, %rd483, 1;
	add.s64 	%rd486, %rd484, %rd485;
	ld.shared.u16 	%rs28, [reducel3sdata_f16];
	st.global.u16 	[%rd486], %rs28;
$L__BB196_143:
	ret;

}
	// .globl	contiguous_reducel322_f16
.visible .entry contiguous_reducel322_f16(
	.param .u64 .ptr .align 1 contiguous_reducel322_f16_param_0,
	.param .u64 .ptr .align 1 contiguous_reducel322_f16_param_1,
	.param .u64 contiguous_reducel322_f16_param_2,
	.param .u64 contiguous_reducel322_f16_param_3,
	.param .u64 contiguous_reducel322_f16_param_4,
	.param .u64 contiguous_reducel322_f16_param_5
)
{
	.reg .pred 	%p<9>;
	.reg .b16 	%rs<28>;
	.reg .b32 	%r<18>;
	.reg .b64 	%rd<28>;

	ld.param.u64 	%rd5, [contiguous_reducel322_f16_param_0];
	ld.param.u64 	%rd8, [contiguous_reducel322_f16_param_1];
	ld.param.u64 	%rd9, [contiguous_reducel322_f16_param_2];
	ld.param.u64 	%rd6, [contiguous_reducel322_f16_param_3];
	ld.param.u64 	%rd10, [contiguous_reducel322_f16_param_4];
	ld.param.u64 	%rd7, [contiguous_reducel322_f16_param_5];
	cvta.to.global.u64 	%rd1, %rd8;
	mov.u32 	%r1, %tid.x;
	mov.u32 	%r2, %ctaid.x;
	mov.u32 	%r17, %ntid.x;
	mul.lo.s32 	%r9, %r2, %r17;
	shl.b32 	%r10, %r9, 1;
	add.s32 	%r4, %r10, %r1;
	shl.b32 	%r11, %r1, 1;
	mov.u32 	%r12, reducel3sdata_f16;
	add.s32 	%r5, %r12, %r11;
	mov.b32 	%r8, 0;
	// begin inline asm
	cvt.rn.f16.s32 %rs1, %r8;
	// end inline asm
	st.shared.u16 	[%r5], %rs1;
	mov.u32 	%r13, %ctaid.y;
	cvt.u64.u32 	%rd11, %r13;
	add.s64 	%rd2, %rd9, %rd11;
	setp.ge.u64 	%p1, %rd2, %rd10;
	@%p1 bra 	$L__BB197_12;
	add.s32 	%r14, %r4, %r17;
	cvt.u64.u32 	%rd3, %r14;
	setp.le.u64 	%p2, %rd6, %rd3;
	@%p2 bra 	$L__BB197_3;
	cvt.u64.u32 	%rd15, %r4;
	mul.lo.s64 	%rd16, %rd2, %rd6;
	add.s64 	%rd17, %rd16, %rd15;
	shl.b64 	%rd18, %rd17, 1;
	add.s64 	%rd19, %rd1, %rd18;
	ld.global.u16 	%rs4, [%rd19];
	add.s64 	%rd20, %rd16, %rd3;
	shl.b64 	%rd21, %rd20, 1;
	add.s64 	%rd22, %rd1, %rd21;
	ld.global.u16 	%rs5, [%rd22];
	// begin inline asm
	{add.f16 %rs3,%rs4,%rs5;
}
	// end inline asm
	st.shared.u16 	[%r5], %rs3;
	bra.uni 	$L__BB197_5;
$L__BB197_3:
	cvt.u64.u32 	%rd4, %r4;
	setp.le.u64 	%p3, %rd6, %rd4;
	@%p3 bra 	$L__BB197_5;
	mad.lo.s64 	%rd12, %rd2, %rd6, %rd4;
	shl.b64 	%rd13, %rd12, 1;
	add.s64 	%rd14, %rd1, %rd13;
	ld.global.u16 	%rs2, [%rd14];
	st.shared.u16 	[%r5], %rs2;
$L__BB197_5:
	bar.sync 	0;
	setp.lt.u32 	%p4, %r17, 66;
	@%p4 bra 	$L__BB197_9;
$L__BB197_6:
	shr.u32 	%r7, %r17, 1;
	setp.ge.u32 	%p5, %r1, %r7;
	@%p5 bra 	$L__BB197_8;
	ld.shared.u16 	%rs7, [%r5];
	and.b32  	%r15, %r17, 2046;
	add.s32 	%r16, %r5, %r15;
	ld.shared.u16 	%rs8, [%r16];
	// begin inline asm
	{add.f16 %rs6,%rs7,%rs8;
}
	// end inline asm
	st.shared.u16 	[%r5], %rs6;
$L__BB197_8:
	bar.sync 	0;
	setp.gt.u32 	%p6, %r17, 131;
	mov.u32 	%r17, %r7;
	@%p6 bra 	$L__BB197_6;
$L__BB197_9:
	setp.gt.u32 	%p7, %r1, 31;
	@%p7 bra 	$L__BB197_12;
	ld.shared.u16 	%rs10, [%r5];
	ld.shared.u16 	%rs11, [%r5+64];
	// begin inline asm
	{add.f16 %rs9,%rs10,%rs11;
}
	// end inline asm
	st.volatile.shared.u16 	[%r5], %rs9;
	ld.shared.u16 	%rs14, [%r5+32];
	// begin inline asm
	{add.f16 %rs12,%rs9,%rs14;
}
	// end inline asm
	st.volatile.shared.u16 	[%r5], %rs12;
	ld.shared.u16 	%rs17, [%r5+16];
	// begin inline asm
	{add.f16 %rs15,%rs12,%rs17;
}
	// end inline asm
	st.volatile.shared.u16 	[%r5], %rs15;
	ld.shared.u16 	%rs20, [%r5+8];
	// begin inline asm
	{add.f16 %rs18,%rs15,%rs20;
}
	// end inline asm
	st.volatile.shared.u16 	[%r5], %rs18;
	ld.shared.u16 	%rs23, [%r5+4];
	// begin inline asm
	{add.f16 %rs21,%rs18,%rs23;
}
	// end inline asm
	st.volatile.shared.u16 	[%r5], %rs21;
	ld.shared.u16 	%rs26, [%r5+2];
	// begin inline asm
	{add.f16 %rs24,%rs21,%rs26;
}
	// end inline asm
	st.volatile.shared.u16 	[%r5], %rs24;
	setp.ne.s32 	%p8, %r1, 0;
	@%p8 bra 	$L__BB197_12;
	cvt.u64.u32 	%rd23, %r2;
	mad.lo.s64 	%rd24, %rd7, %rd2, %rd23;
	cvta.to.global.u64 	%rd25, %rd5;
	shl.b64 	%rd26, %rd24, 1;
	add.s64 	%rd27, %rd25, %rd26;
	ld.shared.u16 	%rs27, [reducel3sdata_f16];
	st.global.u16 	[%rd27], %rs27;
$L__BB197_12:
	ret;

}
	// .globl	contiguous_reducel33_f16
.visible .entry contiguous_reducel33_f16(
	.param .u64 .ptr .align 1 contiguous_reducel33_f16_param_0,
	.param .u64 .ptr .align 1 contiguous_reducel33_f16_param_1,
	.param .u64 .ptr .align 1 contiguous_reducel33_f16_param_2,
	.param .u64 .ptr .align 1 contiguous_reducel33_f16_param_3,
	.param .u64 contiguous_reducel33_f16_param_4,
	.param .u64 contiguous_reducel33_f16_param_5,
	.param .u64 contiguous_reducel33_f16_param_6
)
{
	.reg .pred 	%p<48>;
	.reg .b16 	%rs<120>;
	.reg .b32 	%r<239>;
	.reg .b32 	%f<67>;
	.reg .b64 	%rd<308>;

	ld.param.u64 	%rd144, [contiguous_reducel33_f16_param_0];
	ld.param.u64 	%rd145, [contiguous_reducel33_f16_param_1];
	ld.param.u64 	%rd148, [contiguous_reducel33_f16_param_2];
	ld.param.u64 	%rd149, [contiguous_reducel33_f16_param_3];
	ld.param.u64 	%rd146, [contiguous_reducel33_f16_param_4];
	ld.param.u64 	%rd147, [contiguous_reducel33_f16_param_5];
	ld.param.u64 	%rd150, [contiguous_reducel33_f16_param_6];
	cvta.to.global.u64 	%rd1, %rd149;
	cvta.to.global.u64 	%rd2, %rd148;
	mov.u32 	%r1, %tid.y;
	mov.u32 	%r2, %ntid.x;
	mov.u32 	%r3, %tid.x;
	mad.lo.s32 	%r73, %r1, %r2, %r3;
	mov.u32 	%r74, %ctaid.x;
	mad.lo.s32 	%r75, %r74, %r2, %r3;
	mov.u32 	%r4, %ctaid.y;
	mov.u32 	%r5, %ntid.y;
	mad.lo.s32 	%r76, %r4, %r5, %r1;
	shl.b32 	%r77, %r73, 1;
	mov.u32 	%r78, reducel3sdata_f16;
	add.s32 	%r7, %r78, %r77;
	mov.b32 	%r72, 0;
	// begin inline asm
	cvt.rn.f16.s32 %rs17, %r72;
	// end inline asm
	st.shared.u16 	[%r7], %rs17;
	cvt.u64.u32 	%rd3, %r75;
	setp.le.u64 	%p1, %rd147, %rd3;
	cvt.u64.u32 	%rd152, %r76;
	setp.le.u64 	%p2, %rd150, %rd152;
	or.pred  	%p3, %p1, %p2;
	@%p3 bra 	$L__BB198_84;
	cvt.u32.u64 	%r79, %rd3;
	cvt.u32.u64 	%r80, %rd147;
	mad.lo.s32 	%r227, %r76, %r80, %r79;
	cvt.u32.u64 	%r9, %rd146;
	add.s32 	%r226, %r9, -1;
	setp.lt.s32 	%p4, %r226, 0;
	mov.b64 	%rd307, 0;
	@%p4 bra 	$L__BB198_59;
	setp.lt.u32 	%p5, %r226, 7;
	mov.b64 	%rd307, 0;
	@%p5 bra 	$L__BB198_30;
	add.s32 	%r222, %r9, -4;
	and.b32  	%r81, %r9, -8;
	neg.s32 	%r221, %r81;
	mov.b64 	%rd307, 0;
$L__BB198_4:
	.pragma "nounroll";
	add.s32 	%r16, %r222, 3;
	cvt.u64.u32 	%rd5, %r227;
	mul.wide.u32 	%rd157, %r16, 8;
	add.s64 	%rd158, %rd2, %rd157;
	ld.global.u64 	%rd6, [%rd158];
	and.b64  	%rd159, %rd6, -4294967296;
	setp.ne.s64 	%p6, %rd159, 0;
	@%p6 bra 	$L__BB198_6;
	cvt.u32.u64 	%r82, %rd6;
	cvt.u32.u64 	%r83, %rd5;
	div.u32 	%r84, %r83, %r82;
	mul.lo.s32 	%r85, %r84, %r82;
	sub.s32 	%r86, %r83, %r85;
	cvt.u64.u32 	%rd272, %r84;
	cvt.u64.u32 	%rd273, %r86;
	bra.uni 	$L__BB198_7;
$L__BB198_6:
	div.s64 	%rd272, %rd5, %rd6;
	mul.lo.s64 	%rd160, %rd272, %rd6;
	sub.s64 	%rd273, %rd5, %rd160;
$L__BB198_7:
	mul.wide.u32 	%rd161, %r16, 8;
	add.s64 	%rd162, %rd1, %rd161;
	ld.global.u64 	%rd163, [%rd162];
	mad.lo.s64 	%rd13, %rd163, %rd273, %rd307;
	add.s32 	%r17, %r222, 2;
	and.b64  	%rd14, %rd272, 4294967295;
	mul.wide.u32 	%rd164, %r17, 8;
	add.s64 	%rd165, %rd2, %rd164;
	ld.global.u64 	%rd15, [%rd165];
	and.b64  	%rd166, %rd15, -4294967296;
	setp.ne.s64 	%p7, %rd166, 0;
	@%p7 bra 	$L__BB198_9;
	cvt.u32.u64 	%r87, %rd15;
	cvt.u32.u64 	%r88, %rd14;
	div.u32 	%r89, %r88, %r87;
	mul.lo.s32 	%r90, %r89, %r87;
	sub.s32 	%r91, %r88, %r90;
	cvt.u64.u32 	%rd274, %r89;
	cvt.u64.u32 	%rd275, %r91;
	bra.uni 	$L__BB198_10;
$L__BB198_9:
	div.s64 	%rd274, %rd14, %rd15;
	mul.lo.s64 	%rd167, %rd274, %rd15;
	sub.s64 	%rd275, %rd14, %rd167;
$L__BB198_10:
	mul.wide.u32 	%rd168, %r17, 8;
	add.s64 	%rd169, %rd1, %rd168;
	ld.global.u64 	%rd170, [%rd169];
	mad.lo.s64 	%rd22, %rd170, %rd275, %rd13;
	add.s32 	%r18, %r222, 1;
	and.b64  	%rd23, %rd274, 4294967295;
	mul.wide.u32 	%rd171, %r18, 8;
	add.s64 	%rd172, %rd2, %rd171;
	ld.global.u64 	%rd24, [%rd172];
	and.b64  	%rd173, %rd24, -4294967296;
	setp.ne.s64 	%p8, %rd173, 0;
	@%p8 bra 	$L__BB198_12;
	cvt.u32.u64 	%r92, %rd24;
	cvt.u32.u64 	%r93, %rd23;
	div.u32 	%r94, %r93, %r92;
	mul.lo.s32 	%r95, %r94, %r92;
	sub.s32 	%r96, %r93, %r95;
	cvt.u64.u32 	%rd276, %r94;
	cvt.u64.u32 	%rd277, %r96;
	bra.uni 	$L__BB198_13;
$L__BB198_12:
	div.s64 	%rd276, %rd23, %rd24;
	mul.lo.s64 	%rd174, %rd276, %rd24;
	sub.s64 	%rd277, %rd23, %rd174;
$L__BB198_13:
	mul.wide.u32 	%rd175, %r18, 8;
	add.s64 	%rd176, %rd1, %rd175;
	ld.global.u64 	%rd177, [%rd176];
	mad.lo.s64 	%rd31, %rd177, %rd277, %rd22;
	and.b64  	%rd32, %rd276, 4294967295;
	mul.wide.u32 	%rd178, %r222, 8;
	add.s64 	%rd179, %rd2, %rd178;
	ld.global.u64 	%rd33, [%rd179];
	and.b64  	%rd180, %rd33, -4294967296;
	setp.ne.s64 	%p9, %rd180, 0;
	@%p9 bra 	$L__BB198_15;
	cvt.u32.u64 	%r97, %rd33;
	cvt.u32.u64 	%r98, %rd32;
	div.u32 	%r99, %r98, %r97;
	mul.lo.s32 	%r100, %r99, %r97;
	sub.s32 	%r101, %r98, %r100;
	cvt.u64.u32 	%rd278, %r99;
	cvt.u64.u32 	%rd279, %r101;
	bra.uni 	$L__BB198_16;
$L__BB198_15:
	div.s64 	%rd278, %rd32, %rd33;
	mul.lo.s64 	%rd181, %rd278, %rd33;
	sub.s64 	%rd279, %rd32, %rd181;
$L__BB198_16:
	mul.wide.u32 	%rd182, %r222, 8;
	add.s64 	%rd183, %rd1, %rd182;
	ld.global.u64 	%rd184, [%rd183];
	mad.lo.s64 	%rd40, %rd184, %rd279, %rd31;
	add.s32 	%r19, %r222, -1;
	and.b64  	%rd41, %rd278, 4294967295;
	mul.wide.u32 	%rd185, %r19, 8;
	add.s64 	%rd186, %rd2, %rd185;
	ld.global.u64 	%rd42, [%rd186];
	and.b64  	%rd187, %rd42, -4294967296;
	setp.ne.s64 	%p10, %rd187, 0;
	@%p10 bra 	$L__BB198_18;
	cvt.u32.u64 	%r102, %rd42;
	cvt.u32.u64 	%r103, %rd41;
	div.u32 	%r104, %r103, %r102;
	mul.lo.s32 	%r105, %r104, %r102;
	sub.s32 	%r106, %r103, %r105;
	cvt.u64.u32 	%rd280, %r104;
	cvt.u64.u32 	%rd281, %r106;
	bra.uni 	$L__BB198_19;
$L__BB198_18:
	div.s64 	%rd280, %rd41, %rd42;
	mul.lo.s64 	%rd188, %rd280, %rd42;
	sub.s64 	%rd281, %rd41, %rd188;
$L__BB198_19:
	mul.wide.u32 	%rd189, %r19, 8;
	add.s64 	%rd190, %rd1, %rd189;
	ld.global.u64 	%rd191, [%rd190];
	mad.lo.s64 	%rd49, %rd191, %rd281, %rd40;
	add.s32 	%r20, %r222, -2;
	and.b64  	%rd50, %rd280, 4294967295;
	mul.wide.u32 	%rd192, %r20, 8;
	add.s64 	%rd193, %rd2, %rd192;
	ld.global.u64 	%rd51, [%rd193];
	and.b64  	%rd194, %rd51, -4294967296;
	setp.ne.s64 	%p11, %rd194, 0;
	@%p11 bra 	$L__BB198_21;
	cvt.u32.u64 	%r107, %rd51;
	cvt.u32.u64 	%r108, %rd50;
	div.u32 	%r109, %r108, %r107;
	mul.lo.s32 	%r110, %r109, %r107;
	sub.s32 	%r111, %r108, %r110;
	cvt.u64.u32 	%rd282, %r109;
	cvt.u64.u32 	%rd283, %r111;
	bra.uni 	$L__BB198_22;
$L__BB198_21:
	div.s64 	%rd282, %rd50, %rd51;
	mul.lo.s64 	%rd195, %rd282, %rd51;
	sub.s64 	%rd283, %rd50, %rd195;
$L__BB198_22:
	mul.wide.u32 	%rd196, %r20, 8;
	add.s64 	%rd197, %rd1, %rd196;
	ld.global.u64 	%rd198, [%rd197];
	mad.lo.s64 	%rd58, %rd198, %rd283, %rd49;
	add.s32 	%r21, %r222, -3;
	and.b64  	%rd59, %rd282, 4294967295;
	mul.wide.u32 	%rd199, %r21, 8;
	add.s64 	%rd200, %rd2, %rd199;
	ld.global.u64 	%rd60, [%rd200];
	and.b64  	%rd201, %rd60, -4294967296;
	setp.ne.s64 	%p12, %rd201, 0;
	@%p12 bra 	$L__BB198_24;
	cvt.u32.u64 	%r112, %rd60;
	cvt.u32.u64 	%r113, %rd59;
	div.u32 	%r114, %r113, %r112;
	mul.lo.s32 	%r115, %r114, %r112;
	sub.s32 	%r116, %r113, %r115;
	cvt.u64.u32 	%rd284, %r114;
	cvt.u64.u32 	%rd285, %r116;
	bra.uni 	$L__BB198_25;
$L__BB198_24:
	div.s64 	%rd284, %rd59, %rd60;
	mul.lo.s64 	%rd202, %rd284, %rd60;
	sub.s64 	%rd285, %rd59, %rd202;
$L__BB198_25:
	mul.wide.u32 	%rd203, %r21, 8;
	add.s64 	%rd204, %rd1, %rd203;
	ld.global.u64 	%rd205, [%rd204];
	mad.lo.s64 	%rd67, %rd205, %rd285, %rd58;
	and.b64  	%rd68, %rd284, 4294967295;
	add.s32 	%r117, %r222, -4;
	mul.wide.u32 	%rd206, %r117, 8;
	add.s64 	%rd207, %rd2, %rd206;
	ld.global.u64 	%rd69, [%rd207];
	and.b64  	%rd208, %rd69, -4294967296;
	setp.ne.s64 	%p13, %rd208, 0;
	@%p13 bra 	$L__BB198_27;
	cvt.u32.u64 	%r118, %rd69;
	cvt.u32.u64 	%r119, %rd68;
	div.u32 	%r120, %r119, %r118;
	mul.lo.s32 	%r121, %r120, %r118;
	sub.s32 	%r122, %r119, %r121;
	cvt.u64.u32 	%rd286, %r120;
	cvt.u64.u32 	%rd287, %r122;
	bra.uni 	$L__BB198_28;
$L__BB198_27:
	div.s64 	%rd286, %rd68, %rd69;
	mul.lo.s64 	%rd209, %rd286, %rd69;
	sub.s64 	%rd287, %rd68, %rd209;
$L__BB198_28:
	mul.wide.u32 	%rd210, %r117, 8;
	add.s64 	%rd211, %rd1, %rd210;
	ld.global.u64 	%rd212, [%rd211];
	mad.lo.s64 	%rd307, %rd212, %rd287, %rd67;
	cvt.u32.u64 	%r227, %rd286;
	add.s32 	%r222, %r222, -8;
	add.s32 	%r221, %r221, 8;
	setp.ne.s32 	%p14, %r221, 0;
	@%p14 bra 	$L__BB198_4;
	add.s32 	%r226, %r222, 3;
$L__BB198_30:
	and.b32  	%r28, %r9, 7;
	setp.eq.s32 	%p15, %r28, 0;
	@%p15 bra 	$L__BB198_59;
	and.b32  	%r29, %r9, 3;
	setp.lt.u32 	%p16, %r28, 4;
	@%p16 bra 	$L__BB198_45;
	cvt.u64.u32 	%rd79, %r227;
	mul.wide.u32 	%rd214, %r226, 8;
	add.s64 	%rd215, %rd2, %rd214;
	ld.global.u64 	%rd80, [%rd215];
	and.b64  	%rd216, %rd80, -4294967296;
	setp.ne.s64 	%p17, %rd216, 0;
	@%p17 bra 	$L__BB198_34;
	cvt.u32.u64 	%r124, %rd80;
	cvt.u32.u64 	%r125, %rd79;
	div.u32 	%r126, %r125, %r124;
	mul.lo.s32 	%r127, %r126, %r124;
	sub.s32 	%r128, %r125, %r127;
	cvt.u64.u32 	%rd290, %r126;
	cvt.u64.u32 	%rd291, %r128;
	bra.uni 	$L__BB198_35;
$L__BB198_34:
	div.s64 	%rd290, %rd79, %rd80;
	mul.lo.s64 	%rd217, %rd290, %rd80;
	sub.s64 	%rd291, %rd79, %rd217;
$L__BB198_35:
	mul.wide.u32 	%rd218, %r226, 8;
	add.s64 	%rd219, %rd1, %rd218;
	ld.global.u64 	%rd220, [%rd219];
	mad.lo.s64 	%rd87, %rd220, %rd291, %rd307;
	add.s32 	%r30, %r226, -1;
	and.b64  	%rd88, %rd290, 4294967295;
	mul.wide.u32 	%rd221, %r30, 8;
	add.s64 	%rd222, %rd2, %rd221;
	ld.global.u64 	%rd89, [%rd222];
	and.b64  	%rd223, %rd89, -4294967296;
	setp.ne.s64 	%p18, %rd223, 0;
	@%p18 bra 	$L__BB198_37;
	cvt.u32.u64 	%r129, %rd89;
	cvt.u32.u64 	%r130, %rd88;
	div.u32 	%r131, %r130, %r129;
	mul.lo.s32 	%r132, %r131, %r129;
	sub.s32 	%r133, %r130, %r132;
	cvt.u64.u32 	%rd292, %r131;
	cvt.u64.u32 	%rd293, %r133;
	bra.uni 	$L__BB198_38;
$L__BB198_37:
	div.s64 	%rd292, %rd88, %rd89;
	mul.lo.s64 	%rd224, %rd292, %rd89;
	sub.s64 	%rd293, %rd88, %rd224;
$L__BB198_38:
	mul.wide.u32 	%rd225, %r30, 8;
	add.s64 	%rd226, %rd1, %rd225;
	ld.global.u64 	%rd227, [%rd226];
	mad.lo.s64 	%rd96, %rd227, %rd293, %rd87;
	add.s32 	%r31, %r226, -2;
	and.b64  	%rd97, %rd292, 4294967295;
	mul.wide.u32 	%rd228, %r31, 8;
	add.s64 	%rd229, %rd2, %rd228;
	ld.global.u64 	%rd98, [%rd229];
	and.b64  	%rd230, %rd98, -4294967296;
	setp.ne.s64 	%p19, %rd230, 0;
	@%p19 bra 	$L__BB198_40;
	cvt.u32.u64 	%r134, %rd98;
	cvt.u32.u64 	%r135, %rd97;
	div.u32 	%r136, %r135, %r134;
	mul.lo.s32 	%r137, %r136, %r134;
	sub.s32 	%r138, %r135, %r137;
	cvt.u64.u32 	%rd294, %r136;
	cvt.u64.u32 	%rd295, %r138;
	bra.uni 	$L__BB198_41;
$L__BB198_40:
	div.s64 	%rd294, %rd97, %rd98;
	mul.lo.s64 	%rd231, %rd294, %rd98;
	sub.s64 	%rd295, %rd97, %rd231;
$L__BB198_41:
	mul.wide.u32 	%rd232, %r31, 8;
	add.s64 	%rd233, %rd1, %rd232;
	ld.global.u64 	%rd234, [%rd233];
	mad.lo.s64 	%rd105, %rd234, %rd295, %rd96;
	add.s32 	%r32, %r226, -3;
	and.b64  	%rd106, %rd294, 4294967295;
	mul.wide.u32 	%rd235, %r32, 8;
	add.s64 	%rd236, %rd2, %rd235;
	ld.global.u64 	%rd107, [%rd236];
	and.b64  	%rd237, %rd107, -4294967296;
	setp.ne.s64 	%p20, %rd237, 0;
	@%p20 bra 	$L__BB198_43;
	cvt.u32.u64 	%r139, %rd107;
	cvt.u32.u64 	%r140, %rd106;
	div.u32 	%r141, %r140, %r139;
	mul.lo.s32 	%r142, %r141, %r139;
	sub.s32 	%r143, %r140, %r142;
	cvt.u64.u32 	%rd296, %r141;
	cvt.u64.u32 	%rd297, %r143;
	bra.uni 	$L__BB198_44;
$L__BB198_43:
	div.s64 	%rd296, %rd106, %rd107;
	mul.lo.s64 	%rd238, %rd296, %rd107;
	sub.s64 	%rd297, %rd106, %rd238;
$L__BB198_44:
	mul.wide.u32 	%rd239, %r32, 8;
	add.s64 	%rd240, %rd1, %rd239;
	ld.global.u64 	%rd241, [%rd240];
	mad.lo.s64 	%rd307, %rd241, %rd297, %rd105;
	cvt.u32.u64 	%r227, %rd296;
	add.s32 	%r226, %r226, -4;
$L__BB198_45:
	setp.eq.s32 	%p21, %r29, 0;
	@%p21 bra 	$L__BB198_59;
	setp.eq.s32 	%p22, %r29, 1;
	@%p22 bra 	$L__BB198_54;
	cvt.u64.u32 	%rd117, %r227;
	mul.wide.u32 	%rd243, %r226, 8;
	add.s64 	%rd244, %rd2, %rd243;
	ld.global.u64 	%rd118, [%rd244];
	and.b64  	%rd245, %rd118, -4294967296;
	setp.ne.s64 	%p23, %rd245, 0;
	@%p23 bra 	$L__BB198_49;
	cvt.u32.u64 	%r144, %rd118;
	cvt.u32.u64 	%r145, %rd117;
	div.u32 	%r146, %r145, %r144;
	mul.lo.s32 	%r147, %r146, %r144;
	sub.s32 	%r148, %r145, %r147;
	cvt.u64.u32 	%rd300, %r146;
	cvt.u64.u32 	%rd301, %r148;
	bra.uni 	$L__BB198_50;
$L__BB198_49:
	div.s64 	%rd300, %rd117, %rd118;
	mul.lo.s64 	%rd246, %rd300, %rd118;
	sub.s64 	%rd301, %rd117, %rd246;
$L__BB198_50:
	add.s64 	%rd248, %rd1, %rd243;
	ld.global.u64 	%rd249, [%rd248];
	mad.lo.s64 	%rd125, %rd249, %rd301, %rd307;
	add.s32 	%r37, %r226, -1;
	and.b64  	%rd126, %rd300, 4294967295;
	mul.wide.u32 	%rd250, %r37, 8;
	add.s64 	%rd251, %rd2, %rd250;
	ld.global.u64 	%rd127, [%rd251];
	and.b64  	%rd252, %rd127, -4294967296;
	setp.ne.s64 	%p24, %rd252, 0;
	@%p24 bra 	$L__BB198_52;
	cvt.u32.u64 	%r149, %rd127;
	cvt.u32.u64 	%r150, %rd126;
	div.u32 	%r151, %r150, %r149;
	mul.lo.s32 	%r152, %r151, %r149;
	sub.s32 	%r153, %r150, %r152;
	cvt.u64.u32 	%rd302, %r151;
	cvt.u64.u32 	%rd303, %r153;
	bra.uni 	$L__BB198_53;
$L__BB198_52:
	div.s64 	%rd302, %rd126, %rd127;
	mul.lo.s64 	%rd253, %rd302, %rd127;
	sub.s64 	%rd303, %rd126, %rd253;
$L__BB198_53:
	add.s64 	%rd255, %rd1, %rd250;
	ld.global.u64 	%rd256, [%rd255];
	mad.lo.s64 	%rd307, %rd256, %rd303, %rd125;
	cvt.u32.u64 	%r227, %rd302;
	add.s32 	%r226, %r226, -2;
$L__BB198_54:
	and.b32  	%r154, %r9, 1;
	setp.eq.b32 	%p25, %r154, 1;
	not.pred 	%p26, %p25;
	@%p26 bra 	$L__BB198_59;
	cvt.u64.u32 	%rd137, %r227;
	mul.wide.u32 	%rd257, %r226, 8;
	add.s64 	%rd258, %rd2, %rd257;
	ld.global.u64 	%rd138, [%rd258];
	and.b64  	%rd259, %rd138, -4294967296;
	setp.ne.s64 	%p27, %rd259, 0;
	@%p27 bra 	$L__BB198_57;
	cvt.u32.u64 	%r155, %rd138;
	cvt.u32.u64 	%r156, %rd137;
	rem.u32 	%r157, %r156, %r155;
	cvt.u64.u32 	%rd306, %r157;
	bra.uni 	$L__BB198_58;
$L__BB198_57:
	rem.s64 	%rd306, %rd137, %rd138;
$L__BB198_58:
	add.s64 	%rd261, %rd1, %rd257;
	ld.global.u64 	%rd262, [%rd261];
	mad.lo.s64 	%rd307, %rd262, %rd306, %rd307;
$L__BB198_59:
	cvta.to.global.u64 	%rd263, %rd145;
	shl.b64 	%rd264, %rd307, 1;
	add.s64 	%rd265, %rd263, %rd264;
	ld.global.u16 	%rs18, [%rd265];
	// begin inline asm
	{  cvt.f32.f16 %f8, %rs18;}

	// end inline asm
	abs.f32 	%f1, %f8;
	abs.f32 	%f2, %f1;
	setp.lt.f32 	%p28, %f2, 0f00800000;
	mul.f32 	%f10, %f2, 0f4B800000;
	selp.f32 	%f11, %f10, %f2, %p28;
	selp.f32 	%f12, 0fC1C00000, 0f00000000, %p28;
	mov.b32 	%r158, %f11;
	add.s32 	%r159, %r158, -1060439283;
	and.b32  	%r160, %r159, -8388608;
	sub.s32 	%r161, %r158, %r160;
	mov.b32 	%f13, %r161;
	cvt.rn.f32.s32 	%f14, %r160;
	fma.rn.f32 	%f15, %f14, 0f34000000, %f12;
	add.f32 	%f16, %f13, 0fBF800000;
	add.f32 	%f17, %f13, 0f3F800000;
	rcp.approx.ftz.f32 	%f18, %f17;
	add.f32 	%f19, %f16, %f16;
	mul.f32 	%f20, %f19, %f18;
	mul.f32 	%f21, %f20, %f20;
	sub.f32 	%f22, %f16, %f20;
	add.f32 	%f23, %f22, %f22;
	neg.f32 	%f24, %f20;
	fma.rn.f32 	%f25, %f24, %f16, %f23;
	mul.rn.f32 	%f26, %f18, %f25;
	fma.rn.f32 	%f27, %f21, 0f3A2C32E4, 0f3B52E7DB;
	fma.rn.f32 	%f28, %f27, %f21, 0f3C93BB73;
	fma.rn.f32 	%f29, %f28, %f21, 0f3DF6384F;
	mul.rn.f32 	%f30, %f29, %f21;
	fma.rn.f32 	%f31, %f20, 0f3FB8AA3B, %f15;
	sub.f32 	%f32, %f15, %f31;
	fma.rn.f32 	%f33, %f20, 0f3FB8AA3B, %f32;
	fma.rn.f32 	%f34, %f26, 0f3FB8AA3B, %f33;
	fma.rn.f32 	%f35, %f20, 0f32A55E34, %f34;
	mul.f32 	%f36, %f30, 0f40400000;
	fma.rn.f32 	%f37, %f36, %f26, %f35;
	fma.rn.f32 	%f38, %f30, %f20, %f37;
	add.rn.f32 	%f39, %f31, %f38;
	neg.f32 	%f40, %f31;
	add.rn.f32 	%f41, %f39, %f40;
	neg.f32 	%f42, %f41;
	add.rn.f32 	%f43, %f38, %f42;
	mov.f32 	%f44, 0f40400000;
	mul.rn.f32 	%f45, %f39, %f44;
	neg.f32 	%f46, %f45;
	fma.rn.f32 	%f47, %f39, 0f40400000, %f46;
	fma.rn.f32 	%f48, %f43, 0f40400000, %f47;
	cvt.rni.f32.f32 	%f49, %f45;
	sub.f32 	%f50, %f45, %f49;
	add.f32 	%f51, %f50, %f48;
	fma.rn.f32 	%f52, %f51, 0f391FCB8E, 0f3AAF85ED;
	fma.rn.f32 	%f53, %f52, %f51, 0f3C1D9856;
	fma.rn.f32 	%f54, %f53, %f51, 0f3D6357BB;
	fma.rn.f32 	%f55, %f54, %f51, 0f3E75FDEC;
	fma.rn.f32 	%f56, %f55, %f51, 0f3F317218;
	fma.rn.f32 	%f57, %f56, %f51, 0f3F800000;
	cvt.rzi.s32.f32 	%r162, %f49;
	setp.gt.f32 	%p29, %f49, 0f00000000;
	selp.b32 	%r163, 0, -2097152000, %p29;
	add.s32 	%r164, %r163, 2130706432;
	mov.b32 	%f58, %r164;
	mul.f32 	%f59, %f57, %f58;
	shl.b32 	%r165, %r162, 23;
	sub.s32 	%r166, %r165, %r163;
	mov.b32 	%f60, %r166;
	mul.f32 	%f61, %f59, %f60;
	abs.f32 	%f62, %f45;
	setp.gt.f32 	%p30, %f62, 0f43180000;
	setp.lt.f32 	%p31, %f45, 0f00000000;
	selp.f32 	%f63, 0f00000000, 0f7F800000, %p31;
	selp.f32 	%f3, %f63, %f61, %p30;
	setp.eq.f32 	%p32, %f1, 0f3F800000;
	mov.f32 	%f66, 0f3F800000;
	@%p32 bra 	$L__BB198_66;
	setp.num.f32 	%p33, %f2, %f2;
	@%p33 bra 	$L__BB198_62;
	mov.f32 	%f64, 0f40400000;
	add.rn.f32 	%f66, %f1, %f64;
	bra.uni 	$L__BB198_66;
$L__BB198_62:
	setp.neu.f32 	%p34, %f1, 0f00000000;
	setp.neu.f32 	%p35, %f2, 0f7F800000;
	and.pred  	%p36, %p34, %p35;
	@%p36 bra 	$L__BB198_64;
	add.f32 	%f66, %f1, %f1;
	bra.uni 	$L__BB198_66;
$L__BB198_64:
	setp.geu.f32 	%p37, %f1, 0f00000000;
	mov.f32 	%f66, %f3;
	@%p37 bra 	$L__BB198_66;
	neg.f32 	%f66, %f3;
$L__BB198_66:
	// begin inline asm
	{  cvt.rn.f16.f32 %rs19, %f66;}

	// end inline asm
	st.shared.u16 	[%r7], %rs19;
	bar.sync 	0;
	setp.ne.s32 	%p38, %r1, 0;
	@%p38 bra 	$L__BB198_84;
	setp.gt.u32 	%p39, %r5, 1;
	@%p39 bra 	$L__BB198_69;
	shl.b32 	%r167, %r3, 1;
	mov.u32 	%r168, reducel3sdata_f16;
	add.s32 	%r169, %r168, %r167;
	ld.shared.u16 	%rs118, [%r169];
	bra.uni 	$L__BB198_83;
$L__BB198_69:
	shl.b32 	%r171, %r3, 1;
	mov.u32 	%r172, reducel3sdata_f16;
	add.s32 	%r42, %r172, %r171;
	ld.shared.u16 	%rs118, [%r42];
	add.s32 	%r43, %r5, -1;
	add.s32 	%r173, %r5, -2;
	and.b32  	%r44, %r43, 15;
	setp.lt.u32 	%p40, %r173, 15;
	mov.b32 	%r235, 1;
	@%p40 bra 	$L__BB198_73;
	and.b32  	%r176, %r43, -16;
	neg.s32 	%r232, %r176;
	shl.b32 	%r46, %r2, 1;
	add.s32 	%r178, %r171, %r46;
	add.s32 	%r230, %r172, %r178;
	shl.b32 	%r48, %r2, 5;
	mov.b32 	%r233, 1;
	mov.b32 	%r231, 0;
$L__BB198_71:
	.pragma "nounroll";
	mul.lo.s32 	%r180, %r233, %r2;
	shl.b32 	%r181, %r180, 1;
	add.s32 	%r182, %r42, %r181;
	ld.shared.u16 	%rs23, [%r230];
	// begin inline asm
	{add.f16 %rs21,%rs118,%rs23;
}
	// end inline asm
	add.s32 	%r183, %r182, %r46;
	ld.shared.u16 	%rs26, [%r183];
	// begin inline asm
	{add.f16 %rs24,%rs21,%rs26;
}
	// end inline asm
	add.s32 	%r184, %r183, %r46;
	ld.shared.u16 	%rs29, [%r184];
	// begin inline asm
	{add.f16 %rs27,%rs24,%rs29;
}
	// end inline asm
	add.s32 	%r185, %r184, %r46;
	ld.shared.u16 	%rs32, [%r185];
	// begin inline asm
	{add.f16 %rs30,%rs27,%rs32;
}
	// end inline asm
	add.s32 	%r186, %r185, %r46;
	ld.shared.u16 	%rs35, [%r186];
	// begin inline asm
	{add.f16 %rs33,%rs30,%rs35;
}
	// end inline asm
	add.s32 	%r187, %r186, %r46;
	ld.shared.u16 	%rs38, [%r187];
	// begin inline asm
	{add.f16 %rs36,%rs33,%rs38;
}
	// end inline asm
	add.s32 	%r188, %r187, %r46;
	ld.shared.u16 	%rs41, [%r188];
	// begin inline asm
	{add.f16 %rs39,%rs36,%rs41;
}
	// end inline asm
	add.s32 	%r189, %r188, %r46;
	ld.shared.u16 	%rs44, [%r189];
	// begin inline asm
	{add.f16 %rs42,%rs39,%rs44;
}
	// end inline asm
	add.s32 	%r190, %r189, %r46;
	ld.shared.u16 	%rs47, [%r190];
	// begin inline asm
	{add.f16 %rs45,%rs42,%rs47;
}
	// end inline asm
	add.s32 	%r191, %r190, %r46;
	ld.shared.u16 	%rs50, [%r191];
	// begin inline asm
	{add.f16 %rs48,%rs45,%rs50;
}
	// end inline asm
	add.s32 	%r192, %r191, %r46;
	ld.shared.u16 	%rs53, [%r192];
	// begin inline asm
	{add.f16 %rs51,%rs48,%rs53;
}
	// end inline asm
	add.s32 	%r193, %r192, %r46;
	ld.shared.u16 	%rs56, [%r193];
	// begin inline asm
	{add.f16 %rs54,%rs51,%rs56;
}
	// end inline asm
	add.s32 	%r194, %r193, %r46;
	ld.shared.u16 	%rs59, [%r194];
	// begin inline asm
	{add.f16 %rs57,%rs54,%rs59;
}
	// end inline asm
	add.s32 	%r195, %r194, %r46;
	ld.shared.u16 	%rs62, [%r195];
	// begin inline asm
	{add.f16 %rs60,%rs57,%rs62;
}
	// end inline asm
	add.s32 	%r196, %r195, %r46;
	ld.shared.u16 	%rs65, [%r196];
	// begin inline asm
	{add.f16 %rs63,%rs60,%rs65;
}
	// end inline asm
	add.s32 	%r197, %r196, %r46;
	ld.shared.u16 	%rs68, [%r197];
	// begin inline asm
	{add.f16 %rs118,%rs63,%rs68;
}
	// end inline asm
	add.s32 	%r233, %r233, 16;
	add.s32 	%r232, %r232, 16;
	add.s32 	%r231, %r231, 16;
	add.s32 	%r230, %r230, %r48;
	setp.ne.s32 	%p41, %r232, 0;
	@%p41 bra 	$L__BB198_71;
	add.s32 	%r235, %r231, 1;
$L__BB198_73:
	setp.eq.s32 	%p42, %r44, 0;
	@%p42 bra 	$L__BB198_82;
	and.b32  	%r59, %r43, 7;
	setp.lt.u32 	%p43, %r44, 8;
	@%p43 bra 	$L__BB198_76;
	mul.lo.s32 	%r198, %r235, %r2;
	shl.b32 	%r199, %r198, 1;
	add.s32 	%r200, %r42, %r199;
	ld.shared.u16 	%rs72, [%r200];
	// begin inline asm
	{add.f16 %rs70,%rs118,%rs72;
}
	// end inline asm
	shl.b32 	%r201, %r2, 1;
	add.s32 	%r202, %r200, %r201;
	ld.shared.u16 	%rs75, [%r202];
	// begin inline asm
	{add.f16 %rs73,%rs70,%rs75;
}
	// end inline asm
	add.s32 	%r203, %r202, %r201;
	ld.shared.u16 	%rs78, [%r203];
	// begin inline asm
	{add.f16 %rs76,%rs73,%rs78;
}
	// end inline asm
	add.s32 	%r204, %r203, %r201;
	ld.shared.u16 	%rs81, [%r204];
	// begin inline asm
	{add.f16 %rs79,%rs76,%rs81;
}
	// end inline asm
	add.s32 	%r205, %r204, %r201;
	ld.shared.u16 	%rs84, [%r205];
	// begin inline asm
	{add.f16 %rs82,%rs79,%rs84;
}
	// end inline asm
	add.s32 	%r206, %r205, %r201;
	ld.shared.u16 	%rs87, [%r206];
	// begin inline asm
	{add.f16 %rs85,%rs82,%rs87;
}
	// end inline asm
	add.s32 	%r207, %r206, %r201;
	ld.shared.u16 	%rs90, [%r207];
	// begin inline asm
	{add.f16 %rs88,%rs85,%rs90;
}
	// end inline asm
	add.s32 	%r208, %r207, %r201;
	ld.shared.u16 	%rs93, [%r208];
	// begin inline asm
	{add.f16 %rs118,%rs88,%rs93;
}
	// end inline asm
	add.s32 	%r235, %r235, 8;
$L__BB198_76:
	setp.eq.s32 	%p44, %r59, 0;
	@%p44 bra 	$L__BB198_82;
	and.b32  	%r62, %r43, 3;
	setp.lt.u32 	%p45, %r59, 4;
	@%p45 bra 	$L__BB198_79;
	mul.lo.s32 	%r209, %r235, %r2;
	shl.b32 	%r210, %r209, 1;
	add.s32 	%r211, %r42, %r210;
	ld.shared.u16 	%rs97, [%r211];
	// begin inline asm
	{add.f16 %rs95,%rs118,%rs97;
}
	// end inline asm
	shl.b32 	%r212, %r2, 1;
	add.s32 	%r213, %r211, %r212;
	ld.shared.u16 	%rs100, [%r213];
	// begin inline asm
	{add.f16 %rs98,%rs95,%rs100;
}
	// end inline asm
	add.s32 	%r214, %r213, %r212;
	ld.shared.u16 	%rs103, [%r214];
	// begin inline asm
	{add.f16 %rs101,%rs98,%rs103;
}
	// end inline asm
	add.s32 	%r215, %r214, %r212;
	ld.shared.u16 	%rs106, [%r215];
	// begin inline asm
	{add.f16 %rs118,%rs101,%rs106;
}
	// end inline asm
	add.s32 	%r235, %r235, 4;
$L__BB198_79:
	setp.eq.s32 	%p46, %r62, 0;
	@%p46 bra 	$L__BB198_82;
	mul.lo.s32 	%r216, %r2, %r235;
	shl.b32 	%r217, %r216, 1;
	add.s32 	%r219, %r217, %r171;
	add.s32 	%r238, %r172, %r219;
	shl.b32 	%r66, %r2, 1;
	neg.s32 	%r237, %r62;
$L__BB198_81:
	.pragma "nounroll";
	ld.shared.u16 	%rs109, [%r238];
	// begin inline asm
	{add.f16 %rs118,%rs118,%rs109;
}
	// end inline asm
	add.s32 	%r238, %r238, %r66;
	add.s32 	%r237, %r237, 1;
	setp.ne.s32 	%p47, %r237, 0;
	@%p47 bra 	$L__BB198_81;
$L__BB198_82:
	st.shared.u16 	[%r42], %rs118;
$L__BB198_83:
	cvt.u64.u32 	%rd266, %r4;
	mad.lo.s64 	%rd267, %rd147, %rd266, %rd3;
	cvta.to.global.u64 	%rd268, %rd144;
	shl.b64 	%rd269, %rd267, 1;
	add.s64 	%rd270, %rd268, %rd269;
	st.global.u16 	[%rd270], %rs118;
$L__BB198_84:
	ret;

}
	// .globl	contiguous_reducel333_f16
.visible .entry contiguous_reducel333_f16(
	.param .u64 .ptr .align 1 contiguous_reducel333_f16_param_0,
	.param .u64 .ptr .align 1 contiguous_reducel333_f16_param_1,
	.param .u64 contiguous_reducel333_f16_param_2,
	.param .u64 contiguous_reducel333_f16_param_3,
	.param .u64 contiguous_reducel333_f16_param_4
)
{
	.reg .pred 	%p<14>;
	.reg .b16 	%rs<119>;
	.reg .b32 	%r<111>;
	.reg .b64 	%rd<16>;

	ld.param.u64 	%rd2, [contiguous_reducel333_f16_param_0];
	ld.param.u64 	%rd3, [contiguous_reducel333_f16_param_1];
	ld.param.u64 	%rd4, [contiguous_reducel333_f16_param_3];
	ld.param.u64 	%rd5, [contiguous_reducel333_f16_param_4];
	mov.u32 	%r1, %tid.y;
	mov.u32 	%r2, %ntid.x;
	mov.u32 	%r3, %tid.x;
	mad.lo.s32 	%r39, %r1, %r2, %r3;
	mov.u32 	%r40, %ctaid.x;
	mad.lo.s32 	%r41, %r40, %r2, %r3;
	mov.u32 	%r4, %ctaid.y;
	mov.u32 	%r5, %ntid.y;
	mad.lo.s32 	%r42, %r4, %r5, %r1;
	shl.b32 	%r43, %r39, 1;
	mov.u32 	%r44, reducel3sdata_f16;
	add.s32 	%r7, %r44, %r43;
	mov.b32 	%r38, 0;
	// begin inline asm
	cvt.rn.f16.s32 %rs17, %r38;
	// end inline asm
	st.shared.u16 	[%r7], %rs17;
	cvt.u64.u32 	%rd1, %r41;
	setp.le.u64 	%p1, %rd4, %rd1;
	cvt.u64.u32 	%rd7, %r42;
	setp.le.u64 	%p2, %rd5, %rd7;
	or.pred  	%p3, %p1, %p2;
	@%p3 bra 	$L__BB199_19;
	cvt.u32.u64 	%r45, %rd1;
	cvta.to.global.u64 	%rd8, %rd3;
	cvt.u32.u64 	%r46, %rd4;
	mad.lo.s32 	%r47, %r42, %r46, %r45;
	mul.wide.u32 	%rd9, %r47, 2;
	add.s64 	%rd10, %rd8, %rd9;
	ld.global.u16 	%rs18, [%rd10];
	st.shared.u16 	[%r7], %rs18;
	bar.sync 	0;
	setp.ne.s32 	%p4, %r1, 0;
	@%p4 bra 	$L__BB199_19;
	setp.gt.u32 	%p5, %r5, 1;
	@%p5 bra 	$L__BB199_4;
	shl.b32 	%r48, %r3, 1;
	add.s32 	%r50, %r44, %r48;
	ld.shared.u16 	%rs117, [%r50];
	bra.uni 	$L__BB199_18;
$L__BB199_4:
	shl.b32 	%r52, %r3, 1;
	add.s32 	%r8, %r44, %r52;
	ld.shared.u16 	%rs117, [%r8];
	add.s32 	%r9, %r5, -1;
	add.s32 	%r54, %r5, -2;
	and.b32  	%r10, %r9, 15;
	setp.lt.u32 	%p6, %r54, 15;
	mov.b32 	%r107, 1;
	@%p6 bra 	$L__BB199_8;
	and.b32  	%r57, %r9, -16;
	neg.s32 	%r104, %r57;
	shl.b32 	%r12, %r2, 1;
	add.s32 	%r59, %r52, %r12;
	add.s32 	%r102, %r44, %r59;
	shl.b32 	%r14, %r2, 5;
	mov.b32 	%r105, 1;
	mov.b32 	%r103, 0;
$L__BB199_6:
	.pragma "nounroll";
	mul.lo.s32 	%r61, %r105, %r2;
	shl.b32 	%r62, %r61, 1;
	add.s32 	%r63, %r8, %r62;
	ld.shared.u16 	%rs22, [%r102];
	// begin inline asm
	{add.f16 %rs20,%rs117,%rs22;
}
	// end inline asm
	add.s32 	%r64, %r63, %r12;
	ld.shared.u16 	%rs25, [%r64];
	// begin inline asm
	{add.f16 %rs23,%rs20,%rs25;
}
	// end inline asm
	add.s32 	%r65, %r64, %r12;
	ld.shared.u16 	%rs28, [%r65];
	// begin inline asm
	{add.f16 %rs26,%rs23,%rs28;
}
	// end inline asm
	add.s32 	%r66, %r65, %r12;
	ld.shared.u16 	%rs31, [%r66];
	// begin inline asm
	{add.f16 %rs29,%rs26,%rs31;
}
	// end inline asm
	add.s32 	%r67, %r66, %r12;
	ld.shared.u16 	%rs34, [%r67];
	// begin inline asm
	{add.f16 %rs32,%rs29,%rs34;
}
	// end inline asm
	add.s32 	%r68, %r67, %r12;
	ld.shared.u16 	%rs37, [%r68];
	// begin inline asm
	{add.f16 %rs35,%rs32,%rs37;
}
	// end inline asm
	add.s32 	%r69, %r68, %r12;
	ld.shared.u16 	%rs40, [%r69];
	// begin inline asm
	{add.f16 %rs38,%rs35,%rs40;
}
	// end inline asm
	add.s32 	%r70, %r69, %r12;
	ld.shared.u16 	%rs43, [%r70];
	// begin inline asm
	{add.f16 %rs41,%rs38,%rs43;
}
	// end inline asm
	add.s32 	%r71, %r70, %r12;
	ld.shared.u16 	%rs46, [%r71];
	// begin inline asm
	{add.f16 %rs44,%rs41,%rs46;
}
	// end inline asm
	add.s32 	%r72, %r71, %r12;
	ld.shared.u16 	%rs49, [%r72];
	// begin inline asm
	{add.f16 %rs47,%rs44,%rs49;
}
	// end inline asm
	add.s32 	%r73, %r72, %r12;
	ld.shared.u16 	%rs52, [%r73];
	// begin inline asm
	{add.f16 %rs50,%rs47,%rs52;
}
	// end inline asm
	add.s32 	%r74, %r73, %r12;
	ld.shared.u16 	%rs55, [%r74];
	// begin inline asm
	{add.f16 %rs53,%rs50,%rs55;
}
	// end inline asm
	add.s32 	%r75, %r74, %r12;
	ld.shared.u16 	%rs58, [%r75];
	// begin inline asm
	{add.f16 %rs56,%rs53,%rs58;
}
	// end inline asm
	add.s32 	%r76, %r75, %r12;
	ld.shared.u16 	%rs61, [%r76];
	// begin inline asm
	{add.f16 %rs59,%rs56,%rs61;
}
	// end inline asm
	add.s32 	%r77, %r76, %r12;
	ld.shared.u16 	%rs64, [%r77];
	// begin inline asm
	{add.f16 %rs62,%rs59,%rs64;
}
	// end inline asm
	add.s32 	%r78, %r77, %r12;
	ld.shared.u16 	%rs67, [%r78];
	// begin inline asm
	{add.f16 %rs117,%rs62,%rs67;
}
	// end inline asm
	add.s32 	%r105, %r105, 16;
	add.s32 	%r104, %r104, 16;
	add.s32 	%r103, %r103, 16;
	add.s32 	%r102, %r102, %r14;
	setp.ne.s32 	%p7, %r104, 0;
	@%p7 bra 	$L__BB199_6;
	add.s32 	%r107, %r103, 1;
$L__BB199_8:
	setp.eq.s32 	%p8, %r10, 0;
	@%p8 bra 	$L__BB199_17;
	and.b32  	%r25, %r9, 7;
	setp.lt.u32 	%p9, %r10, 8;
	@%p9 bra 	$L__BB199_11;
	mul.lo.s32 	%r79, %r107, %r2;
	shl.b32 	%r80, %r79, 1;
	add.s32 	%r81, %r8, %r80;
	ld.shared.u16 	%rs71, [%r81];
	// begin inline asm
	{add.f16 %rs69,%rs117,%rs71;
}
	// end inline asm
	shl.b32 	%r82, %r2, 1;
	add.s32 	%r83, %r81, %r82;
	ld.shared.u16 	%rs74, [%r83];
	// begin inline asm
	{add.f16 %rs72,%rs69,%rs74;
}
	// end inline asm
	add.s32 	%r84, %r83, %r82;
	ld.shared.u16 	%rs77, [%r84];
	// begin inline asm
	{add.f16 %rs75,%rs72,%rs77;
}
	// end inline asm
	add.s32 	%r85, %r84, %r82;
	ld.shared.u16 	%rs80, [%r85];
	// begin inline asm
	{add.f16 %rs78,%rs75,%rs80;
}
	// end inline asm
	add.s32 	%r86, %r85, %r82;
	ld.shared.u16 	%rs83, [%r86];
	// begin inline asm
	{add.f16 %rs81,%rs78,%rs83;
}
	// end inline asm
	add.s32 	%r87, %r86, %r82;
	ld.shared.u16 	%rs86, [%r87];
	// begin inline asm
	{add.f16 %rs84,%rs81,%rs86;
}
	// end inline asm
	add.s32 	%r88, %r87, %r82;
	ld.shared.u16 	%rs89, [%r88];
	// begin inline asm
	{add.f16 %rs87,%rs84,%rs89;
}
	// end inline asm
	add.s32 	%r89, %r88, %r82;
	ld.shared.u16 	%rs92, [%r89];
	// begin inline asm
	{add.f16 %rs117,%rs87,%rs92;
}
	// end inline asm
	add.s32 	%r107, %r107, 8;
$L__BB199_11:
	setp.eq.s32 	%p10, %r25, 0;
	@%p10 bra 	$L__BB199_17;
	and.b32  	%r28, %r9, 3;
	setp.lt.u32 	%p11, %r25, 4;
	@%p11 bra 	$L__BB199_14;
	mul.lo.s32 	%r90, %r107, %r2;
	shl.b32 	%r91, %r90, 1;
	add.s32 	%r92, %r8, %r91;
	ld.shared.u16 	%rs96, [%r92];
	// begin inline asm
	{add.f16 %rs94,%rs117,%rs96;
}
	// end inline asm
	shl.b32 	%r93, %r2, 1;
	add.s32 	%r94, %r92, %r93;
	ld.shared.u16 	%rs99, [%r94];
	// begin inline asm
	{add.f16 %rs97,%rs94,%rs99;
}
	// end inline asm
	add.s32 	%r95, %r94, %r93;
	ld.shared.u16 	%rs102, [%r95];
	// begin inline asm
	{add.f16 %rs100,%rs97,%rs102;
}
	// end inline asm
	add.s32 	%r96, %r95, %r93;
	ld.shared.u16 	%rs105, [%r96];
	// begin inline asm
	{add.f16 %rs117,%rs100,%rs105;
}
	// end inline asm
	add.s32 	%r107, %r107, 4;
$L__BB199_14:
	setp.eq.s32 	%p12, %r28, 0;
	@%p12 bra 	$L__BB199_17;
	mul.lo.s32 	%r97, %r2, %r107;
	shl.b32 	%r98, %r97, 1;
	add.s32 	%r100, %r98, %r52;
	add.s32 	%r110, %r44, %r100;
	shl.b32 	%r32, %r2, 1;
	neg.s32 	%r109, %r28;
$L__BB199_16:
	.pragma "nounroll";
	ld.shared.u16 	%rs108, [%r110];
	// begin inline asm
	{add.f16 %rs117,%rs117,%rs108;
}
	// end inline asm
	add.s32 	%r110, %r110, %r32;
	add.s32 	%r109, %r109, 1;
	setp.ne.s32 	%p13, %r109, 0;
	@%p13 bra 	$L__BB199_16;
$L__BB199_17:
	st.shared.u16 	[%r8], %rs117;
$L__BB199_18:
	cvt.u64.u32 	%rd11, %r4;
	mad.lo.s64 	%rd12, %rd4, %rd11, %rd1;
	cvta.to.global.u64 	%rd13, %rd2;
	shl.b64 	%rd14, %rd12, 1;
	add.s64 	%rd15, %rd13, %rd14;
	st.global.u16 	[%rd15], %rs117;
$L__BB199_19:
	ret;

}
	// .globl	contiguous_reducel3_bf16
.visible .entry contiguous_reducel3_bf16(
	.param .u64 .ptr .align 1 contiguous_reducel3_bf16_param_0,
	.param .u64 .ptr .align 1 contiguous_reducel3_bf16_param_1,
	.param .u64 contiguous_reducel3_bf16_param_2
)
{
	.reg .pred 	%p<38>;
	.reg .b16 	%rs<29>;
	.reg .b32 	%r<44>;
	.reg .b32 	%f<198>;
	.reg .b64 	%rd<16>;

	ld.param.u64 	%rd4, [contiguous_reducel3_bf16_param_0];
	ld.param.u64 	%rd6, [contiguous_reducel3_bf16_param_1];
	ld.param.u64 	%rd5, [contiguous_reducel3_bf16_param_2];
	cvta.to.global.u64 	%rd1, %rd6;
	mov.u32 	%r1, %tid.x;
	mov.u32 	%r2, %ctaid.x;
	mov.u32 	%r43, %ntid.x;
	mul.lo.s32 	%r9, %r2, %r43;
	shl.b32 	%r10, %r9, 1;
	add.s32 	%r4, %r10, %r1;
	shl.b32 	%r11, %r1, 1;
	mov.u32 	%r12, reducel3sdata_bf16;
	add.s32 	%r5, %r12, %r11;
	mov.b32 	%r8, 0;
	// begin inline asm
	cvt.rn.bf16.s32 %rs1, %r8;
	// end inline asm
	st.shared.u16 	[%r5], %rs1;
	add.s32 	%r13, %r4, %r43;
	cvt.u64.u32 	%rd2, %r13;
	setp.le.u64 	%p1, %rd5, %rd2;
	@%p1 bra 	$L__BB200_16;
	mul.wide.u32 	%rd9, %r4, 2;
	add.s64 	%rd10, %rd1, %rd9;
	ld.global.u16 	%rs4, [%rd10];
	// begin inline asm
	{ cvt.f32.bf16 %f80, %rs4;}

	// end inline asm
	abs.f32 	%f1, %f80;
	abs.f32 	%f2, %f1;
	setp.lt.f32 	%p13, %f2, 0f00800000;
	mul.f32 	%f82, %f2, 0f4B800000;
	selp.f32 	%f83, %f82, %f2, %p13;
	selp.f32 	%f84, 0fC1C00000, 0f00000000, %p13;
	mov.b32 	%r23, %f83;
	add.s32 	%r24, %r23, -1060439283;
	and.b32  	%r25, %r24, -8388608;
	sub.s32 	%r26, %r23, %r25;
	mov.b32 	%f85, %r26;
	cvt.rn.f32.s32 	%f86, %r25;
	fma.rn.f32 	%f87, %f86, 0f34000000, %f84;
	add.f32 	%f88, %f85, 0fBF800000;
	add.f32 	%f89, %f85, 0f3F800000;
	rcp.approx.ftz.f32 	%f90, %f89;
	add.f32 	%f91, %f88, %f88;
	mul.f32 	%f92, %f91, %f90;
	mul.f32 	%f93, %f92, %f92;
	sub.f32 	%f94, %f88, %f92;
	add.f32 	%f95, %f94, %f94;
	neg.f32 	%f96, %f92;
	fma.rn.f32 	%f97, %f96, %f88, %f95;
	mul.rn.f32 	%f98, %f90, %f97;
	fma.rn.f32 	%f99, %f93, 0f3A2C32E4, 0f3B52E7DB;
	fma.rn.f32 	%f100, %f99, %f93, 0f3C93BB73;
	fma.rn.f32 	%f101, %f100, %f93, 0f3DF6384F;
	mul.rn.f32 	%f102, %f101, %f93;
	fma.rn.f32 	%f103, %f92, 0f3FB8AA3B, %f87;
	sub.f32 	%f104, %f87, %f103;
	fma.rn.f32 	%f105, %f92, 0f3FB8AA3B, %f104;
	fma.rn.f32 	%f106, %f98, 0f3FB8AA3B, %f105;
	fma.rn.f32 	%f107, %f92, 0f32A55E34, %f106;
	mul.f32 	%f108, %f102, 0f40400000;
	fma.rn.f32 	%f109, %f108, %f98, %f107;
	fma.rn.f32 	%f110, %f102, %f92, %f109;
	add.rn.f32 	%f111, %f103, %f110;
	neg.f32 	%f112, %f103;
	add.rn.f32 	%f113, %f111, %f112;
	neg.f32 	%f114, %f113;
	add.rn.f32 	%f115, %f110, %f114;
	mov.f32 	%f116, 0f40400000;
	mul.rn.f32 	%f117, %f111, %f116;
	neg.f32 	%f118, %f117;
	fma.rn.f32 	%f119, %f111, 0f40400000, %f118;
	fma.rn.f32 	%f120, %f115, 0f40400000, %f119;
	cvt.rni.f32.f32 	%f121, %f117;
	sub.f32 	%f122, %f117, %f121;
	add.f32 	%f123, %f122, %f120;
	fma.rn.f32 	%f124, %f123, 0f391FCB8E, 0f3AAF85ED;
	fma.rn.f32 	%f125, %f124, %f123, 0f3C1D9856;
	fma.rn.f32 	%f126, %f125, %f123, 0f3D6357BB;
	fma.rn.f32 	%f127, %f126, %f123, 0f3E75FDEC;
	fma.rn.f32 	%f128, %f127, %f123, 0f3F317218;
	fma.rn.f32 	%f129, %f128, %f123, 0f3F800000;
	cvt.rzi.s32.f32 	%r27, %f121;
	setp.gt.f32 	%p14, %f121, 0f00000000;
	selp.b32 	%r28, 0, -2097152000, %p14;
	add.s32 	%r29, %r28, 2130706432;
	mov.b32 	%f130, %r29;
	mul.f32 	%f131, %f129, %f130;
	shl.b32 	%r30, %r27, 23;
	sub.s32 	%r31, %r30, %r28;
	mov.b32 	%f132, %r31;
	mul.f32 	%f133, %f131, %f132;
	abs.f32 	%f134, %f117;
	setp.gt.f32 	%p15, %f134, 0f43180000;
	setp.lt.f32 	%p16, %f117, 0f00000000;
	selp.f32 	%f135, 0f00000000, 0f7F800000, %p16;
	selp.f32 	%f3, %f135, %f133, %p15;
	setp.eq.f32 	%p17, %f1, 0f3F800000;
	mov.f32 	%f195, 0f3F800000;
	@%p17 bra 	$L__BB200_8;
	setp.num.f32 	%p18, %f2, %f2;
	@%p18 bra 	$L__BB200_4;
	mov.f32 	%f136, 0f40400000;
	add.rn.f32 	%f195, %f1, %f136;
	bra.uni 	$L__BB200_8;
$L__BB200_4:
	setp.neu.f32 	%p19, %f1, 0f00000000;
	setp.neu.f32 	%p20, %f2, 0f7F800000;
	and.pred  	%p21, %p19, %p20;
	@%p21 bra 	$L__BB200_6;
	add.f32 	%f195, %f1, %f1;
	bra.uni 	$L__BB200_8;
$L__BB200_6:
	setp.geu.f32 	%p22, %f1, 0f00000000;
	mov.f32 	%f195, %f3;
	@%p22 bra 	$L__BB200_8;
	neg.f32 	%f195, %f3;
$L__BB200_8:
	shl.b64 	%rd11, %rd2, 1;
	add.s64 	%rd12, %rd1, %rd11;
	ld.global.u16 	%rs5, [%rd12];
	// begin inline asm
	{ cvt.f32.bf16 %f137, %rs5;}

	// end inline asm
	abs.f32 	%f8, %f137;
	abs.f32 	%f9, %f8;
	setp.lt.f32 	%p23, %f9, 0f00800000;
	mul.f32 	%f139, %f9, 0f4B800000;
	selp.f32 	%f140, %f139, %f9, %p23;
	selp.f32 	%f141, 0fC1C00000, 0f00000000, %p23;
	mov.b32 	%r32, %f140;
	add.s32 	%r33, %r32, -1060439283;
	and.b32  	%r34, %r33, -8388608;
	sub.s32 	%r35, %r32, %r34;
	mov.b32 	%f142, %r35;
	cvt.rn.f32.s32 	%f143, %r34;
	fma.rn.f32 	%f144, %f143, 0f34000000, %f141;
	add.f32 	%f145, %f142, 0fBF800000;
	add.f32 	%f146, %f142, 0f3F800000;
	rcp.approx.ftz.f32 	%f147, %f146;
	add.f32 	%f148, %f145, %f145;
	mul.f32 	%f149, %f148, %f147;
	mul.f32 	%f150, %f149, %f149;
	sub.f32 	%f151, %f145, %f149;
	add.f32 	%f152, %f151, %f151;
	neg.f32 	%f153, %f149;
	fma.rn.f32 	%f154, %f153, %f145, %f152;
	mul.rn.f32 	%f155, %f147, %f154;
	fma.rn.f32 	%f156, %f150, 0f3A2C32E4, 0f3B52E7DB;
	fma.rn.f32 	%f157, %f156, %f150, 0f3C93BB73;
	fma.rn.f32 	%f158, %f157, %f150, 0f3DF6384F;
	mul.rn.f32 	%f159, %f158, %f150;
	fma.rn.f32 	%f160, %f149, 0f3FB8AA3B, %f144;
	sub.f32 	%f161, %f144, %f160;
	fma.rn.f32 	%f162, %f149, 0f3FB8AA3B, %f161;
	fma.rn.f32 	%f163, %f155, 0f3FB8AA3B, %f162;
	fma.rn.f32 	%f164, %f149, 0f32A55E34, %f163;
	mul.f32 	%f165, %f159, 0f40400000;
	fma.rn.f32 	%f166, %f165, %f155, %f164;
	fma.rn.f32 	%f167, %f159, %f149, %f166;
	add.rn.f32 	%f168, %f160, %f167;
	neg.f32 	%f169, %f160;
	add.rn.f32 	%f170, %f168, %f169;
	neg.f32 	%f171, %f170;
	add.rn.f32 	%f172, %f167, %f171;
	mov.f32 	%f173, 0f40400000;
	mul.rn.f32 	%f174, %f168, %f173;
	neg.f32 	%f175, %f174;
	fma.rn.f32 	%f176, %f168, 0f40400000, %f175;
	fma.rn.f32 	%f177, %f172, 0f40400000, %f176;
	cvt.rni.f32.f32 	%f178, %f174;
	sub.f32 	%f179, %f174, %f178;
	add.f32 	%f180, %f179, %f177;
	fma.rn.f32 	%f181, %f180, 0f391FCB8E, 0f3AAF85ED;
	fma.rn.f32 	%f182, %f181, %f180, 0f3C1D9856;
	fma.rn.f32 	%f183, %f182, %f180, 0f3D6357BB;
	fma.rn.f32 	%f184, %f183, %f180, 0f3E75FDEC;
	fma.rn.f32 	%f185, %f184, %f180, 0f3F317218;
	fma.rn.f32 	%f186, %f185, %f180, 0f3F800000;
	cvt.rzi.s32.f32 	%r36, %f178;
	setp.gt.f32 	%p24, %f178, 0f00000000;
	selp.b32 	%r37, 0, -2097152000, %p24;
	add.s32 	%r38, %r37, 2130706432;
	mov.b32 	%f187, %r38;
	mul.f32 	%f188, %f186, %f187;
	shl.b32 	%r39, %r36, 23;
	sub.s32 	%r40, %r39, %r37;
	mov.b32 	%f189, %r40;
	mul.f32 	%f190, %f188, %f189;
	abs.f32 	%f191, %f174;
	setp.gt.f32 	%p25, %f191, 0f43180000;
	setp.lt.f32 	%p26, %f174, 0f00000000;
	selp.f32 	%f192, 0f00000000, 0f7F800000, %p26;
	selp.f32 	%f10, %f192, %f190, %p25;
	setp.eq.f32 	%p27, %f8, 0f3F800000;
	mov.f32 	%f196, 0f3F800000;
	@%p27 bra 	$L__BB200_15;
	setp.num.f32 	%p28, %f9, %f9;
	@%p28 bra 	$L__BB200_11;
	mov.f32 	%f193, 0f40400000;
	add.rn.f32 	%f196, %f8, %f193;
	bra.uni 	$L__BB200_15;
$L__BB200_11:
	setp.neu.f32 	%p29, %f8, 0f00000000;
	setp.neu.f32 	%p30, %f9, 0f7F800000;
	and.pred  	%p31, %p29, %p30;
	@%p31 bra 	$L__BB200_13;
	add.f32 	%f196, %f8, %f8;
	bra.uni 	$L__BB200_15;
$L__BB200_13:
	setp.geu.f32 	%p32, %f8, 0f00000000;
	mov.f32 	%f196, %f10;
	@%p32 bra 	$L__BB200_15;
	neg.f32 	%f196, %f10;
$L__BB200_15:
	add.f32 	%f194, %f195, %f196;
	// begin inline asm
	{  cvt.rn.bf16.f32 %rs6, %f194;}

	// end inline asm
	st.shared.u16 	[%r5], %rs6;
	bra.uni 	$L__BB200_25;
$L__BB200_16:
	cvt.u64.u32 	%rd3, %r4;
	setp.le.u64 	%p2, %rd5, %rd3;
	@%p2 bra 	$L__BB200_25;
	shl.b64 	%rd7, %rd3, 1;
	add.s64 	%rd8, %rd1, %rd7;
	ld.global.u16 	%rs2, [%rd8];
	// begin inline asm
	{ cvt.f32.bf16 %f22, %rs2;}

	// end inline asm
	abs.f32 	%f15, %f22;
	abs.f32 	%f16, %f15;
	setp.lt.f32 	%p3, %f16, 0f00800000;
	mul.f32 	%f24, %f16, 0f4B800000;
	selp.f32 	%f25, %f24, %f16, %p3;
	selp.f32 	%f26, 0fC1C00000, 0f00000000, %p3;
	mov.b32 	%r14, %f25;
	add.s32 	%r15, %r14, -1060439283;
	and.b32  	%r16, %r15, -8388608;
	sub.s32 	%r17, %r14, %r16;
	mov.b32 	%f27, %r17;
	cvt.rn.f32.s32 	%f28, %r16;
	fma.rn.f32 	%f29, %f28, 0f34000000, %f26;
	add.f32 	%f30, %f27, 0fBF800000;
	add.f32 	%f31, %f27, 0f3F800000;
	rcp.approx.ftz.f32 	%f32, %f31;
	add.f32 	%f33, %f30, %f30;
	mul.f32 	%f34, %f33, %f32;
	mul.f32 	%f35, %f34, %f34;
	sub.f32 	%f36, %f30, %f34;
	add.f32 	%f37, %f36, %f36;
	neg.f32 	%f38, %f34;
	fma.rn.f32 	%f39, %f38, %f30, %f37;
	mul.rn.f32 	%f40, %f32, %f39;
	fma.rn.f32 	%f41, %f35, 0f3A2C32E4, 0f3B52E7DB;
	fma.rn.f32 	%f42, %f41, %f35, 0f3C93BB73;
	fma.rn.f32 	%f43, %f42, %f35, 0f3DF6384F;
	mul.rn.f32 	%f44, %f43, %f35;
	fma.rn.f32 	%f45, %f34, 0f3FB8AA3B, %f29;
	sub.f32 	%f46, %f29, %f45;
	fma.rn.f32 	%f47, %f34, 0f3FB8AA3B, %f46;
	fma.rn.f32 	%f48, %f40, 0f3FB8AA3B, %f47;
	fma.rn.f32 	%f49, %f34, 0f32A55E34, %f48;
	mul.f32 	%f50, %f44, 0f40400000;
	fma.rn.f32 	%f51, %f50, %f40, %f49;
	fma.rn.f32 	%f52, %f44, %f34, %f51;
	add.rn.f32 	%f53, %f45, %f52;
	neg.f32 	%f54, %f45;
	add.rn.f32 	%f55, %f53, %f54;
	neg.f32 	%f56, %f55;
	add.rn.f32 	%f57, %f52, %f56;
	mov.f32 	%f58, 0f40400000;
	mul.rn.f32 	%f59, %f53, %f58;
	neg.f32 	%f60, %f59;
	fma.rn.f32 	%f61, %f53, 0f40400000, %f60;
	fma.rn.f32 	%f62, %f57, 0f40400000, %f61;
	cvt.rni.f32.f32 	%f63, %f59;
	sub.f32 	%f64, %f59, %f63;
	add.f32 	%f65, %f64, %f62;
	fma.rn.f32 	%f66, %f65, 0f391FCB8E, 0f3AAF85ED;
	fma.rn.f32 	%f67, %f66, %f65, 0f3C1D9856;
	fma.rn.f32 	%f68, %f67, %f65, 0f3D6357BB;
	fma.rn.f32 	%f69, %f68, %f65, 0f3E75FDEC;
	fma.rn.f32 	%f70, %f69, %f65, 0f3F317218;
	fma.rn.f32 	%f71, %f70, %f65, 0f3F800000;
	cvt.rzi.s32.f32 	%r18, %f63;
	setp.gt.f32 	%p4, %f63, 0f00000000;
	selp.b32 	%r19, 0, -2097152000, %p4;
	add.s32 	%r20, %r19, 2130706432;
	mov.b32 	%f72, %r20;
	mul.f32 	%f73, %f71, %f72;
	shl.b32 	%r21, %r18, 23;
	sub.s32 	%r22, %r21, %r19;
	mov.b32 	%f74, %r22;
	mul.f32 	%f75, %f73, %f74;
	abs.f32 	%f76, %f59;
	setp.gt.f32 	%p5, %f76, 0f43180000;
	setp.lt.f32 	%p6, %f59, 0f00000000;
	selp.f32 	%f77, 0f00000000, 0f7F800000, %p6;
	selp.f32 	%f17, %f77, %f75, %p5;
	setp.eq.f32 	%p7, %f15, 0f3F800000;
	mov.f32 	%f197, 0f3F800000;
	@%p7 bra 	$L__BB200_24;
	setp.num.f32 	%p8, %f16, %f16;
	@%p8 bra 	$L__BB200_20;
	mov.f32 	%f78, 0f40400000;
	add.rn.f32 	%f197, %f15, %f78;
	bra.uni 	$L__BB200_24;
$L__BB200_20:
	setp.neu.f32 	%p9, %f15, 0f00000000;
	setp.neu.f32 	%p10, %f16, 0f7F800000;
	and.pred  	%p11, %p9, %p10;
	@%p11 bra 	$L__BB200_22;
	add.f32 	%f197, %f15, %f15;
	bra.uni 	$L__BB200_24;
$L__BB200_22:
	setp.geu.f32 	%p12, %f15, 0f00000000;
	mov.f32 	%f197, %f17;
	@%p12 bra 	$L__BB200_24;
	neg.f32 	%f197, %f17;
$L__BB200_24:
	// begin inline asm
	{  cvt.rn.bf16.f32 %rs3, %f197;}

	// end inline asm
	st.shared.u16 	[%r5], %rs3;
$L__BB200_25:
	bar.sync 	0;
	setp.lt.u32 	%p33, %r43, 66;
	@%p33 bra 	$L__BB200_29;
$L__BB200_26:
	shr.u32 	%r7, %r43, 1;
	setp.ge.u32 	%p34, %r1, %r7;
	@%p34 bra 	$L__BB200_28;
	ld.shared.u16 	%rs8, [%r5];
	and.b32  	%r41, %r43, 2046;
	add.s32 	%r42, %r5, %r41;
	ld.shared.u16 	%rs9, [%r42];
	// begin inline asm
	{ add.bf16 %rs7,%rs8,%rs9; }

	// end inline asm
	st.shared.u16 	[%r5], %rs7;
$L__BB200_28:
	bar.sync 	0;
	setp.gt.u32 	%p35, %r43, 131;
	mov.u32 	%r43, %r7;
	@%p35 bra 	$L__BB200_26;
$L__BB200_29:
	setp.gt.u32 	%p36, %r1, 31;
	@%p36 bra 	$L__BB200_32;
	ld.shared.u16 	%rs11, [%r5];
	ld.shared.u16 	%rs12, [%r5+64];
	// begin inline asm
	{ add.bf16 %rs10,%rs11,%rs12; }

	// end inline asm
	st.volatile.shared.u16 	[%r5], %rs10;
	ld.shared.u16 	%rs15, [%r5+32];
	// begin inline asm
	{ add.bf16 %rs13,%rs10,%rs15; }

	// end inline asm
	st.volatile.shared.u16 	[%r5], %rs13;
	ld.shared.u16 	%rs18, [%r5+16];
	// begin inline asm
	{ add.bf16 %rs16,%rs13,%rs18; }

	// end inline asm
	st.volatile.shared.u16 	[%r5], %rs16;
	ld.shared.u16 	%rs21, [%r5+8];
	// begin inline asm
	{ add.bf16 %rs19,%rs16,%rs21; }

	// end inline asm
	st.volatile.shared.u16 	[%r5], %rs19;
	ld.shared.u16 	%rs24, [%r5+4];
	// begin inline asm
	{ add.bf16 %rs22,%rs19,%rs24; }

	// end inline asm
	st.volatile.shared.u16 	[%r5], %rs22;
	ld.shared.u16 	%rs27, [%r5+2];
	// begin inline asm
	{ add.bf16 %rs25,%rs22,%rs27; }

	// end inline asm
	st.volatile.shared.u16 	[%r5], %rs25;
	setp.ne.s32 	%p37, %r1, 0;
	@%p37 bra 	$L__BB200_32;
	cvta.to.global.u64 	%rd13, %rd4;
	mul.wide.u32 	%rd14, %r2, 2;
	add.s64 	%rd15, %rd13, %rd14;
	ld.shared.u16 	%rs28, [reducel3sdata_bf16];
	st.global.u16 	[%rd15], %rs28;
$L__BB200_32:
	ret;

}
	// .globl	contiguous_cumulate_reducel3_bf16
.visible .entry contiguous_cumulate_reducel3_bf16(
	.param .u64 .ptr .align 1 contiguous_cumulate_reducel3_bf16_param_0,
	.param .u64 .ptr .align 1 contiguous_cumulate_reducel3_bf16_param_1,
	.param .u64 contiguous_cumulate_reducel3_bf16_param_2
)
{
	.reg .pred 	%p<8>;
	.reg .b16 	%rs<28>;
	.reg .b32 	%r<17>;
	.reg .b64 	%rd<16>;

	ld.param.u64 	%rd4, [contiguous_cumulate_reducel3_bf16_param_0];
	ld.param.u64 	%rd6, [contiguous_cumulate_reducel3_bf16_param_1];
	ld.param.u64 	%rd5, [contiguous_cumulate_reducel3_bf16_param_2];
	cvta.to.global.u64 	%rd1, %rd6;
	mov.u32 	%r1, %tid.x;
	mov.u32 	%r2, %ctaid.x;
	mov.u32 	%r16, %ntid.x;
	mul.lo.s32 	%r9, %r2, %r16;
	shl.b32 	%r10, %r9, 1;
	add.s32 	%r4, %r10, %r1;
	shl.b32 	%r11, %r1, 1;
	mov.u32 	%r12, reducel3sdata_bf16;
	add.s32 	%r5, %r12, %r11;
	mov.b32 	%r8, 0;
	// begin inline asm
	cvt.rn.bf16.s32 %rs1, %r8;
	// end inline asm
	st.shared.u16 	[%r5], %rs1;
	add.s32 	%r13, %r4, %r16;
	cvt.u64.u32 	%rd2, %r13;
	setp.le.u64 	%p1, %rd5, %rd2;
	@%p1 bra 	$L__BB201_2;
	mul.wide.u32 	%rd9, %r4, 2;
	add.s64 	%rd10, %rd1, %rd9;
	ld.global.u16 	%rs4, [%rd10];
	shl.b64 	%rd11, %rd2, 1;
	add.s64 	%rd12, %rd1, %rd11;
	ld.global.u16 	%rs5, [%rd12];
	// begin inline asm
	{ add.bf16 %rs3,%rs4,%rs5; }

	// end inline asm
	st.shared.u16 	[%r5], %rs3;
	bra.uni 	$L__BB201_4;
$L__BB201_2:
	cvt.u64.u32 	%rd3, %r4;
	setp.le.u64 	%p2, %rd5, %rd3;
	@%p2 bra 	$L__BB201_4;
	shl.b64 	%rd7, %rd3, 1;
	add.s64 	%rd8, %rd1, %rd7;
	ld.global.u16 	%rs2, [%rd8];
	st.shared.u16 	[%r5], %rs2;
$L__BB201_4:
	bar.sync 	0;
	setp.lt.u32 	%p3, %r16, 66;
	@%p3 bra 	$L__BB201_8;
$L__BB201_5:
	shr.u32 	%r7, %r16, 1;
	setp.ge.u32 	%p4, %r1, %r7;
	@%p4 bra 	$L__BB201_7;
	ld.shared.u16 	%rs7, [%r5];
	and.b32  	%r14, %r16, 2046;
	add.s32 	%r15, %r5, %r14;
	ld.shared.u16 	%rs8, [%r15];
	// begin inline asm
	{ add.bf16 %rs6,%rs7,%rs8; }

	// end inline asm
	st.shared.u16 	[%r5], %rs6;
$L__BB201_7:
	bar.sync 	0;
	setp.gt.u32 	%p5, %r16, 131;
	mov.u32 	%r16, %r7;
	@%p5 bra 	$L__BB201_5;
$L__BB201_8:
	setp.gt.u32 	%p6, %r1, 31;
	@%p6 bra 	$L__BB201_11;
	ld.shared.u16 	%rs10, [%r5];
	ld.shared.u16 	%rs11, [%r5+64];
	// begin inline asm
	{ add.bf16 %rs9,%rs10,%rs11; }

	// end inline asm
	st.volatile.shared.u16 	[%r5], %rs9;
	ld.shared.u16 	%rs14, [%r5+32];
	// begin inline asm
	{ add.bf16 %rs12,%rs9,%rs14; }

	// end inline asm
	st.volatile.shared.u16 	[%r5], %rs12;
	ld.shared.u16 	%rs17, [%r5+16];
	// begin inline asm
	{ add.bf16 %rs15,%rs12,%rs17; }

	// end inline asm
	st.volatile.shared.u16 	[%r5], %rs15;
	ld.shared.u16 	%rs20, [%r5+8];
	// begin inline asm
	{ add.bf16 %rs18,%rs15,%rs20; }

	// end inline asm
	st.volatile.shared.u16 	[%r5], %rs18;
	ld.shared.u16 	%rs23, [%r5+4];
	// begin inline asm
	{ add.bf16 %rs21,%rs18,%rs23; }

	// end inline asm
	st.volatile.shared.u16 	[%r5], %rs21;
	ld.shared.u16 	%rs26, [%r5+2];
	// begin inline asm
	{ add.bf16 %rs24,%rs21,%rs26; }

	// end inline asm
	st.volatile.shared.u16 	[%r5], %rs24;
	setp.ne.s32 	%p7, %r1, 0;
	@%p7 bra 	$L__BB201_11;
	cvta.to.global.u64 	%rd13, %rd4;
	mul.wide.u32 	%rd14, %r2, 2;
	add.s64 	%rd15, %rd13, %rd14;
	ld.shared.u16 	%rs27, [reducel3sdata_bf16];
	st.global.u16 	[%rd15], %rs27;
$L__BB201_11:
	ret;

}
	// .globl	uncontiguous_reducel3_bf16
.visible .entry uncontiguous_reducel3_bf16(
	.param .u64 .ptr .align 1 uncontiguous_reducel3_bf16_param_0,
	.param .u64 .ptr .align 1 uncontiguous_reducel3_bf16_param_1,
	.param .u64 .ptr .align 1 uncontiguous_reducel3_bf16_param_2,
	.param .u64 .ptr .align 1 uncontiguous_reducel3_bf16_param_3,
	.param .u64 uncontiguous_reducel3_bf16_param_4,
	.param .u64 uncontiguous_reducel3_bf16_param_5
)
{
	.reg .pred 	%p<83>;
	.reg .b16 	%rs<29>;
	.reg .b32 	%r<240>;
	.reg .b32 	%f<198>;
	.reg .b64 	%rd<558>;

	ld.param.u64 	%rd260, [uncontiguous_reducel3_bf16_param_0];
	ld.param.u64 	%rd263, [uncontiguous_reducel3_bf16_param_1];
	ld.param.u64 	%rd264, [uncontiguous_reducel3_bf16_param_2];
	ld.param.u64 	%rd265, [uncontiguous_reducel3_bf16_param_3];
	ld.param.u64 	%rd261, [uncontiguous_reducel3_bf16_param_4];
	ld.param.u64 	%rd262, [uncontiguous_reducel3_bf16_param_5];
	cvta.to.global.u64 	%rd1, %rd265;
	cvta.to.global.u64 	%rd2, %rd264;
	cvta.to.global.u64 	%rd3, %rd263;
	mov.u32 	%r1, %tid.x;
	mov.u32 	%r2, %ctaid.x;
	mov.u32 	%r239, %ntid.x;
	mul.lo.s32 	%r53, %r2, %r239;
	shl.b32 	%r54, %r53, 1;
	add.s32 	%r4, %r54, %r1;
	shl.b32 	%r55, %r1, 1;
	mov.u32 	%r56, reducel3sdata_bf16;
	add.s32 	%r5, %r56, %r55;
	mov.b32 	%r52, 0;
	// begin inline asm
	cvt.rn.bf16.s32 %rs1, %r52;
	// end inline asm
	st.shared.u16 	[%r5], %rs1;
	add.s32 	%r57, %r4, %r239;
	cvt.u64.u32 	%rd511, %r57;
	setp.le.u64 	%p1, %rd262, %rd511;
	@%p1 bra 	$L__BB202_68;
	cvt.u32.u64 	%r6, %rd261;
	add.s32 	%r233, %r6, -1;
	setp.lt.s32 	%p37, %r233, 0;
	mov.b64 	%rd515, 0;
	mov.u64 	%rd516, %rd515;
	@%p37 bra 	$L__BB202_53;
	cvt.u64.u32 	%rd512, %r4;
	setp.lt.u32 	%p38, %r233, 3;
	mov.b64 	%rd516, 0;
	mov.u64 	%rd515, %rd516;
	@%p38 bra 	$L__BB202_30;
	add.s32 	%r231, %r6, -2;
	and.b32  	%r142, %r6, -4;
	neg.s32 	%r230, %r142;
	mov.b64 	%rd516, 0;
$L__BB202_4:
	.pragma "nounroll";
	add.s32 	%r12, %r231, 1;
	mul.wide.u32 	%rd397, %r12, 8;
	add.s64 	%rd398, %rd2, %rd397;
	ld.global.u64 	%rd10, [%rd398];
	or.b64  	%rd399, %rd512, %rd10;
	and.b64  	%rd400, %rd399, -4294967296;
	setp.ne.s64 	%p39, %rd400, 0;
	@%p39 bra 	$L__BB202_6;
	cvt.u32.u64 	%r143, %rd10;
	cvt.u32.u64 	%r144, %rd512;
	div.u32 	%r145, %r144, %r143;
	mul.lo.s32 	%r146, %r145, %r143;
	sub.s32 	%r147, %r144, %r146;
	cvt.u64.u32 	%rd477, %r145;
	cvt.u64.u32 	%rd478, %r147;
	bra.uni 	$L__BB202_7;
$L__BB202_6:
	div.s64 	%rd477, %rd512, %rd10;
	mul.lo.s64 	%rd401, %rd477, %rd10;
	sub.s64 	%rd478, %rd512, %rd401;
$L__BB202_7:
	mul.wide.u32 	%rd402, %r12, 8;
	add.s64 	%rd403, %rd1, %rd402;
	ld.global.u64 	%rd17, [%rd403];
	mad.lo.s64 	%rd18, %rd17, %rd478, %rd515;
	or.b64  	%rd404, %rd511, %rd10;
	and.b64  	%rd405, %rd404, -4294967296;
	setp.ne.s64 	%p40, %rd405, 0;
	@%p40 bra 	$L__BB202_9;
	cvt.u32.u64 	%r148, %rd10;
	cvt.u32.u64 	%r149, %rd511;
	div.u32 	%r150, %r149, %r148;
	mul.lo.s32 	%r151, %r150, %r148;
	sub.s32 	%r152, %r149, %r151;
	cvt.u64.u32 	%rd479, %r150;
	cvt.u64.u32 	%rd480, %r152;
	bra.uni 	$L__BB202_10;
$L__BB202_9:
	div.s64 	%rd479, %rd511, %rd10;
	mul.lo.s64 	%rd406, %rd479, %rd10;
	sub.s64 	%rd480, %rd511, %rd406;
$L__BB202_10:
	mad.lo.s64 	%rd25, %rd480, %rd17, %rd516;
	add.s32 	%r13, %r231, -2;
	mul.wide.u32 	%rd407, %r231, 8;
	add.s64 	%rd408, %rd2, %rd407;
	ld.global.u64 	%rd26, [%rd408];
	or.b64  	%rd409, %rd477, %rd26;
	and.b64  	%rd410, %rd409, -4294967296;
	setp.ne.s64 	%p41, %rd410, 0;
	@%p41 bra 	$L__BB202_12;
	cvt.u32.u64 	%r153, %rd26;
	cvt.u32.u64 	%r154, %rd477;
	div.u32 	%r155, %r154, %r153;
	mul.lo.s32 	%r156, %r155, %r153;
	sub.s32 	%r157, %r154, %r156;
	cvt.u64.u32 	%rd481, %r155;
	cvt.u64.u32 	%rd482, %r157;
	bra.uni 	$L__BB202_13;
$L__BB202_12:
	div.s64 	%rd481, %rd477, %rd26;
	mul.lo.s64 	%rd411, %rd481, %rd26;
	sub.s64 	%rd482, %rd477, %rd411;
$L__BB202_13:
	mul.wide.u32 	%rd412, %r231, 8;
	add.s64 	%rd413, %rd1, %rd412;
	ld.global.u64 	%rd33, [%rd413];
	mad.lo.s64 	%rd34, %rd33, %rd482, %rd18;
	or.b64  	%rd414, %rd479, %rd26;
	and.b64  	%rd415, %rd414, -4294967296;
	setp.ne.s64 	%p42, %rd415, 0;
	@%p42 bra 	$L__BB202_15;
	cvt.u32.u64 	%r158, %rd26;
	cvt.u32.u64 	%r159, %rd479;
	div.u32 	%r160, %r159, %r158;
	mul.lo.s32 	%r161, %r160, %r158;
	sub.s32 	%r162, %r159, %r161;
	cvt.u64.u32 	%rd483, %r160;
	cvt.u64.u32 	%rd484, %r162;
	bra.uni 	$L__BB202_16;
$L__BB202_15:
	div.s64 	%rd483, %rd479, %rd26;
	mul.lo.s64 	%rd416, %rd483, %rd26;
	sub.s64 	%rd484, %rd479, %rd416;
$L__BB202_16:
	mad.lo.s64 	%rd41, %rd484, %rd33, %rd25;
	add.s32 	%r14, %r231, -1;
	mul.wide.u32 	%rd417, %r14, 8;
	add.s64 	%rd418, %rd2, %rd417;
	ld.global.u64 	%rd42, [%rd418];
	or.b64  	%rd419, %rd481, %rd42;
	and.b64  	%rd420, %rd419, -4294967296;
	setp.ne.s64 	%p43, %rd420, 0;
	@%p43 bra 	$L__BB202_18;
	cvt.u32.u64 	%r163, %rd42;
	cvt.u32.u64 	%r164, %rd481;
	div.u32 	%r165, %r164, %r163;
	mul.lo.s32 	%r166, %r165, %r163;
	sub.s32 	%r167, %r164, %r166;
	cvt.u64.u32 	%rd485, %r165;
	cvt.u64.u32 	%rd486, %r167;
	bra.uni 	$L__BB202_19;
$L__BB202_18:
	div.s64 	%rd485, %rd481, %rd42;
	mul.lo.s64 	%rd421, %rd485, %rd42;
	sub.s64 	%rd486, %rd481, %rd421;
$L__BB202_19:
	mul.wide.u32 	%rd422, %r14, 8;
	add.s64 	%rd423, %rd1, %rd422;
	ld.global.u64 	%rd49, [%rd423];
	mad.lo.s64 	%rd50, %rd49, %rd486, %rd34;
	or.b64  	%rd424, %rd483, %rd42;
	and.b64  	%rd425, %rd424, -4294967296;
	setp.ne.s64 	%p44, %rd425, 0;
	@%p44 bra 	$L__BB202_21;
	cvt.u32.u64 	%r168, %rd42;
	cvt.u32.u64 	%r169, %rd483;
	div.u32 	%r170, %r169, %r168;
	mul.lo.s32 	%r171, %r170, %r168;
	sub.s32 	%r172, %r169, %r171;
	cvt.u64.u32 	%rd487, %r170;
	cvt.u64.u32 	%rd488, %r172;
	bra.uni 	$L__BB202_22;
$L__BB202_21:
	div.s64 	%rd487, %rd483, %rd42;
	mul.lo.s64 	%rd426, %rd487, %rd42;
	sub.s64 	%rd488, %rd483, %rd426;
$L__BB202_22:
	mad.lo.s64 	%rd57, %rd488, %rd49, %rd41;
	mul.wide.u32 	%rd427, %r13, 8;
	add.s64 	%rd428, %rd2, %rd427;
	ld.global.u64 	%rd58, [%rd428];
	or.b64  	%rd429, %rd485, %rd58;
	and.b64  	%rd430, %rd429, -4294967296;
	setp.ne.s64 	%p45, %rd430, 0;
	@%p45 bra 	$L__BB202_24;
	cvt.u32.u64 	%r173, %rd58;
	cvt.u32.u64 	%r174, %rd485;
	div.u32 	%r175, %r174, %r173;
	mul.lo.s32 	%r176, %r175, %r173;
	sub.s32 	%r177, %r174, %r176;
	cvt.u64.u32 	%rd512, %r175;
	cvt.u64.u32 	%rd490, %r177;
	bra.uni 	$L__BB202_25;
$L__BB202_24:
	div.s64 	%rd512, %rd485, %rd58;
	mul.lo.s64 	%rd431, %rd512, %rd58;
	sub.s64 	%rd490, %rd485, %rd431;
$L__BB202_25:
	mul.wide.u32 	%rd432, %r13, 8;
	add.s64 	%rd433, %rd1, %rd432;
	ld.global.u64 	%rd65, [%rd433];
	mad.lo.s64 	%rd515, %rd65, %rd490, %rd50;
	or.b64  	%rd434, %rd487, %rd58;
	and.b64  	%rd435, %rd434, -4294967296;
	setp.ne.s64 	%p46, %rd435, 0;
	@%p46 bra 	$L__BB202_27;
	cvt.u32.u64 	%r178, %rd58;
	cvt.u32.u64 	%r179, %rd487;
	div.u32 	%r180, %r179, %r178;
	mul.lo.s32 	%r181, %r180, %r178;
	sub.s32 	%r182, %r179, %r181;
	cvt.u64.u32 	%rd511, %r180;
	cvt.u64.u32 	%rd492, %r182;
	bra.uni 	$L__BB202_28;
$L__BB202_27:
	div.s64 	%rd511, %rd487, %rd58;
	mul.lo.s64 	%rd436, %rd511, %rd58;
	sub.s64 	%rd492, %rd487, %rd436;
$L__BB202_28:
	mad.lo.s64 	%rd516, %rd492, %rd65, %rd57;
	add.s32 	%r231, %r231, -4;
	add.s32 	%r230, %r230, 4;
	setp.ne.s32 	%p47, %r230, 0;
	@%p47 bra 	$L__BB202_4;
	add.s32 	%r233, %r231, 1;
$L__BB202_30:
	and.b32  	%r19, %r6, 3;
	setp.eq.s32 	%p48, %r19, 0;
	@%p48 bra 	$L__BB202_53;
	setp.eq.s32 	%p49, %r19, 1;
	@%p49 bra 	$L__BB202_45;
	mul.wide.u32 	%rd438, %r233, 8;
	add.s64 	%rd439, %rd2, %rd438;
	ld.global.u64 	%rd80, [%rd439];
	or.b64  	%rd440, %rd512, %rd80;
	and.b64  	%rd441, %rd440, -4294967296;
	setp.ne.s64 	%p50, %rd441, 0;
	@%p50 bra 	$L__BB202_34;
	cvt.u32.u64 	%r183, %rd80;
	cvt.u32.u64 	%r184, %rd512;
	div.u32 	%r185, %r184, %r183;
	mul.lo.s32 	%r186, %r185, %r183;
	sub.s32 	%r187, %r184, %r186;
	cvt.u64.u32 	%rd499, %r185;
	cvt.u64.u32 	%rd500, %r187;
	bra.uni 	$L__BB202_35;
$L__BB202_34:
	div.s64 	%rd499, %rd512, %rd80;
	mul.lo.s64 	%rd442, %rd499, %rd80;
	sub.s64 	%rd500, %rd512, %rd442;
$L__BB202_35:
	add.s64 	%rd444, %rd1, %rd438;
	ld.global.u64 	%rd87, [%rd444];
	mad.lo.s64 	%rd88, %rd87, %rd500, %rd515;
	or.b64  	%rd445, %rd511, %rd80;
	and.b64  	%rd446, %rd445, -4294967296;
	setp.ne.s64 	%p51, %rd446, 0;
	@%p51 bra 	$L__BB202_37;
	cvt.u32.u64 	%r188, %rd80;
	cvt.u32.u64 	%r189, %rd511;
	div.u32 	%r190, %r189, %r188;
	mul.lo.s32 	%r191, %r190, %r188;
	sub.s32 	%r192, %r189, %r191;
	cvt.u64.u32 	%rd501, %r190;
	cvt.u64.u32 	%rd502, %r192;
	bra.uni 	$L__BB202_38;
$L__BB202_37:
	div.s64 	%rd501, %rd511, %rd80;
	mul.lo.s64 	%rd447, %rd501, %rd80;
	sub.s64 	%rd502, %rd511, %rd447;
$L__BB202_38:
	mad.lo.s64 	%rd95, %rd502, %rd87, %rd516;
	add.s32 	%r20, %r233, -1;
	mul.wide.u32 	%rd448, %r20, 8;
	add.s64 	%rd449, %rd2, %rd448;
	ld.global.u64 	%rd96, [%rd449];
	or.b64  	%rd450, %rd499, %rd96;
	and.b64  	%rd451, %rd450, -4294967296;
	setp.ne.s64 	%p52, %rd451, 0;
	@%p52 bra 	$L__BB202_40;
	cvt.u32.u64 	%r193, %rd96;
	cvt.u32.u64 	%r194, %rd499;
	div.u32 	%r195, %r194, %r193;
	mul.lo.s32 	%r196, %r195, %r193;
	sub.s32 	%r197, %r194, %r196;
	cvt.u64.u32 	%rd512, %r195;
	cvt.u64.u32 	%rd504, %r197;
	bra.uni 	$L__BB202_41;
$L__BB202_40:
	div.s64 	%rd512, %rd499, %rd96;
	mul.lo.s64 	%rd452, %rd512, %rd96;
	sub.s64 	%rd504, %rd499, %rd452;
$L__BB202_41:
	add.s64 	%rd454, %rd1, %rd448;
	ld.global.u64 	%rd103, [%rd454];
	mad.lo.s64 	%rd515, %rd103, %rd504, %rd88;
	or.b64  	%rd455, %rd501, %rd96;
	and.b64  	%rd456, %rd455, -4294967296;
	setp.ne.s64 	%p53, %rd456, 0;
	@%p53 bra 	$L__BB202_43;
	cvt.u32.u64 	%r198, %rd96;
	cvt.u32.u64 	%r199, %rd501;
	div.u32 	%r200, %r199, %r198;
	mul.lo.s32 	%r201, %r200, %r198;
	sub.s32 	%r202, %r199, %r201;
	cvt.u64.u32 	%rd511, %r200;
	cvt.u64.u32 	%rd506, %r202;
	bra.uni 	$L__BB202_44;
$L__BB202_43:
	div.s64 	%rd511, %rd501, %rd96;
	mul.lo.s64 	%rd457, %rd511, %rd96;
	sub.s64 	%rd506, %rd501, %rd457;
$L__BB202_44:
	mad.lo.s64 	%rd516, %rd506, %rd103, %rd95;
	add.s32 	%r233, %r233, -2;
$L__BB202_45:
	and.b32  	%r203, %r6, 1;
	setp.eq.b32 	%p54, %r203, 1;
	not.pred 	%p55, %p54;
	@%p55 bra 	$L__BB202_53;
	mul.wide.u32 	%rd458, %r233, 8;
	add.s64 	%rd459, %rd2, %rd458;
	ld.global.u64 	%rd118, [%rd459];
	or.b64  	%rd460, %rd512, %rd118;
	and.b64  	%rd461, %rd460, -4294967296;
	setp.ne.s64 	%p56, %rd461, 0;
	@%p56 bra 	$L__BB202_48;
	cvt.u32.u64 	%r204, %rd118;
	cvt.u32.u64 	%r205, %rd512;
	rem.u32 	%r206, %r205, %r204;
	cvt.u64.u32 	%rd513, %r206;
	bra.uni 	$L__BB202_49;
$L__BB202_48:
	rem.s64 	%rd513, %rd512, %rd118;
$L__BB202_49:
	add.s64 	%rd463, %rd1, %rd458;
	ld.global.u64 	%rd122, [%rd463];
	mad.lo.s64 	%rd515, %rd122, %rd513, %rd515;
	or.b64  	%rd464, %rd511, %rd118;
	and.b64  	%rd465, %rd464, -4294967296;
	setp.ne.s64 	%p57, %rd465, 0;
	@%p57 bra 	$L__BB202_51;
	cvt.u32.u64 	%r207, %rd118;
	cvt.u32.u64 	%r208, %rd511;
	rem.u32 	%r209, %r208, %r207;
	cvt.u64.u32 	%rd514, %r209;
	bra.uni 	$L__BB202_52;
$L__BB202_51:
	rem.s64 	%rd514, %rd511, %rd118;
$L__BB202_52:
	mad.lo.s64 	%rd516, %rd514, %rd122, %rd516;
$L__BB202_53:
	shl.b64 	%rd466, %rd515, 1;
	add.s64 	%rd467, %rd3, %rd466;
	ld.global.u16 	%rs4, [%rd467];
	// begin inline asm
	{ cvt.f32.bf16 %f80, %rs4;}

	// end inline asm
	abs.f32 	%f1, %f80;
	abs.f32 	%f2, %f1;
	setp.lt.f32 	%p58, %f2, 0f00800000;
	mul.f32 	%f82, %f2, 0f4B800000;
	selp.f32 	%f83, %f82, %f2, %p58;
	selp.f32 	%f84, 0fC1C00000, 0f00000000, %p58;
	mov.b32 	%r210, %f83;
	add.s32 	%r211, %r210, -1060439283;
	and.b32  	%r212, %r211, -8388608;
	sub.s32 	%r213, %r210, %r212;
	mov.b32 	%f85, %r213;
	cvt.rn.f32.s32 	%f86, %r212;
	fma.rn.f32 	%f87, %f86, 0f34000000, %f84;
	add.f32 	%f88, %f85, 0fBF800000;
	add.f32 	%f89, %f85, 0f3F800000;
	rcp.approx.ftz.f32 	%f90, %f89;
	add.f32 	%f91, %f88, %f88;
	mul.f32 	%f92, %f91, %f90;
	mul.f32 	%f93, %f92, %f92;
	sub.f32 	%f94, %f88, %f92;
	add.f32 	%f95, %f94, %f94;
	neg.f32 	%f96, %f92;
	fma.rn.f32 	%f97, %f96, %f88, %f95;
	mul.rn.f32 	%f98, %f90, %f97;
	fma.rn.f32 	%f99, %f93, 0f3A2C32E4, 0f3B52E7DB;
	fma.rn.f32 	%f100, %f99, %f93, 0f3C93BB73;
	fma.rn.f32 	%f101, %f100, %f93, 0f3DF6384F;
	mul.rn.f32 	%f102, %f101, %f93;
	fma.rn.f32 	%f103, %f92, 0f3FB8AA3B, %f87;
	sub.f32 	%f104, %f87, %f103;
	fma.rn.f32 	%f105, %f92, 0f3FB8AA3B, %f104;
	fma.rn.f32 	%f106, %f98, 0f3FB8AA3B, %f105;
	fma.rn.f32 	%f107, %f92, 0f32A55E34, %f106;
	mul.f32 	%f108, %f102, 0f40400000;
	fma.rn.f32 	%f109, %f108, %f98, %f107;
	fma.rn.f32 	%f110, %f102, %f92, %f109;
	add.rn.f32 	%f111, %f103, %f110;
	neg.f32 	%f112, %f103;
	add.rn.f32 	%f113, %f111, %f112;
	neg.f32 	%f114, %f113;
	add.rn.f32 	%f115, %f110, %f114;
	mov.f32 	%f116, 0f40400000;
	mul.rn.f32 	%f117, %f111, %f116;
	neg.f32 	%f118, %f117;
	fma.rn.f32 	%f119, %f111, 0f40400000, %f118;
	fma.rn.f32 	%f120, %f115, 0f40400000, %f119;
	cvt.rni.f32.f32 	%f121, %f117;
	sub.f32 	%f122, %f117, %f121;
	add.f32 	%f123, %f122, %f120;
	fma.rn.f32 	%f124, %f123, 0f391FCB8E, 0f3AAF85ED;
	fma.rn.f32 	%f125, %f124, %f123, 0f3C1D9856;
	fma.rn.f32 	%f126, %f125, %f123, 0f3D6357BB;
	fma.rn.f32 	%f127, %f126, %f123, 0f3E75FDEC;
	fma.rn.f32 	%f128, %f127, %f123, 0f3F317218;
	fma.rn.f32 	%f129, %f128, %f123, 0f3F800000;
	cvt.rzi.s32.f32 	%r214, %f121;
	setp.gt.f32 	%p59, %f121, 0f00000000;
	selp.b32 	%r215, 0, -2097152000, %p59;
	add.s32 	%r216, %r215, 2130706432;
	mov.b32 	%f130, %r216;
	mul.f32 	%f131, %f129, %f130;
	shl.b32 	%r217, %r214, 23;
	sub.s32 	%r218, %r217, %r215;
	mov.b32 	%f132, %r218;
	mul.f32 	%f133, %f131, %f132;
	abs.f32 	%f134, %f117;
	setp.gt.f32 	%p60, %f134, 0f43180000;
	setp.lt.f32 	%p61, %f117, 0f00000000;
	selp.f32 	%f135, 0f00000000, 0f7F800000, %p61;
	selp.f32 	%f3, %f135, %f133, %p60;
	setp.eq.f32 	%p62, %f1, 0f3F800000;
	mov.f32 	%f195, 0f3F800000;
	@%p62 bra 	$L__BB202_60;
	setp.num.f32 	%p63, %f2, %f2;
	@%p63 bra 	$L__BB202_56;
	mov.f32 	%f136, 0f40400000;
	add.rn.f32 	%f195, %f1, %f136;
	bra.uni 	$L__BB202_60;
$L__BB202_56:
	setp.neu.f32 	%p64, %f1, 0f00000000;
	setp.neu.f32 	%p65, %f2, 0f7F800000;
	and.pred  	%p66, %p64, %p65;
	@%p66 bra 	$L__BB202_58;
	add.f32 	%f195, %f1, %f1;
	bra.uni 	$L__BB202_60;
$L__BB202_58:
	setp.geu.f32 	%p67, %f1, 0f00000000;
	mov.f32 	%f195, %f3;
	@%p67 bra 	$L__BB202_60;
	neg.f32 	%f195, %f3;
$L__BB202_60:
	shl.b64 	%rd468, %rd516, 1;
	add.s64 	%rd469, %rd3, %rd468;
	ld.global.u16 	%rs5, [%rd469];
	// begin inline asm
	{ cvt.f32.bf16 %f137, %rs5;}

	// end inline asm
	abs.f32 	%f8, %f137;
	abs.f32 	%f9, %f8;
	setp.lt.f32 	%p68, %f9, 0f00800000;
	mul.f32 	%f139, %f9, 0f4B800000;
	selp.f32 	%f140, %f139, %f9, %p68;
	selp.f32 	%f141, 0fC1C00000, 0f00000000, %p68;
	mov.b32 	%r219, %f140;
	add.s32 	%r220, %r219, -1060439283;
	and.b32  	%r221, %r220, -8388608;
	sub.s32 	%r222, %r219, %r221;
	mov.b32 	%f142, %r222;
	cvt.rn.f32.s32 	%f143, %r221;
	fma.rn.f32 	%f144, %f143, 0f34000000, %f141;
	add.f32 	%f145, %f142, 0fBF800000;
	add.f32 	%f146, %f142, 0f3F800000;
	rcp.approx.ftz.f32 	%f147, %f146;
	add.f32 	%f148, %f145, %f145;
	mul.f32 	%f149, %f148, %f147;
	mul.f32 	%f150, %f149, %f149;
	sub.f32 	%f151, %f145, %f149;
	add.f32 	%f152, %f151, %f151;
	neg.f32 	%f153, %f149;
	fma.rn.f32 	%f154, %f153, %f145, %f152;
	mul.rn.f32 	%f155, %f147, %f154;
	fma.rn.f32 	%f156, %f150, 0f3A2C32E4, 0f3B52E7DB;
	fma.rn.f32 	%f157, %f156, %f150, 0f3C93BB73;
	fma.rn.f32 	%f158, %f157, %f150, 0f3DF6384F;
	mul.rn.f32 	%f159, %f158, %f150;
	fma.rn.f32 	%f160, %f149, 0f3FB8AA3B, %f144;
	sub.f32 	%f161, %f144, %f160;
	fma.rn.f32 	%f162, %f149, 0f3FB8AA3B, %f161;
	fma.rn.f32 	%f163, %f155, 0f3FB8AA3B, %f162;
	fma.rn.f32 	%f164, %f149, 0f32A55E34, %f163;
	mul.f32 	%f165, %f159, 0f40400000;
	fma.rn.f32 	%f166, %f165, %f155, %f164;
	fma.rn.f32 	%f167, %f159, %f149, %f166;
	add.rn.f32 	%f168, %f160, %f167;
	neg.f32 	%f169, %f160;
	add.rn.f32 	%f170, %f168, %f169;
	neg.f32 	%f171, %f170;
	add.rn.f32 	%f172, %f167, %f171;
	mov.f32 	%f173, 0f40400000;
	mul.rn.f32 	%f174, %f168, %f173;
	neg.f32 	%f175, %f174;
	fma.rn.f32 	%f176, %f168, 0f40400000, %f175;
	fma.rn.f32 	%f177, %f172, 0f40400000, %f176;
	cvt.rni.f32.f32 	%f178, %f174;
	sub.f32 	%f179, %f174, %f178;
	add.f32 	%f180, %f179, %f177;
	fma.rn.f32 	%f181, %f180, 0f391FCB8E, 0f3AAF85ED;
	fma.rn.f32 	%f182, %f181, %f180, 0f3C1D9856;
	fma.rn.f32 	%f183, %f182, %f180, 0f3D6357BB;
	fma.rn.f32 	%f184, %f183, %f180, 0f3E75FDEC;
	fma.rn.f32 	%f185, %f184, %f180, 0f3F317218;
	fma.rn.f32 	%f186, %f185, %f180, 0f3F800000;
	cvt.rzi.s32.f32 	%r223, %f178;
	setp.gt.f32 	%p69, %f178, 0f00000000;
	selp.b32 	%r224, 0, -2097152000, %p69;
	add.s32 	%r225, %r224, 2130706432;
	mov.b32 	%f187, %r225;
	mul.f32 	%f188, %f186, %f187;
	shl.b32 	%r226, %r223, 23;
	sub.s32 	%r227, %r226, %r224;
	mov.b32 	%f189, %r227;
	mul.f32 	%f190, %f188, %f189;
	abs.f32 	%f191, %f174;
	setp.gt.f32 	%p70, %f191, 0f43180000;
	setp.lt.f32 	%p71, %f174, 0f00000000;
	selp.f32 	%f192, 0f00000000, 0f7F800000, %p71;
	selp.f32 	%f10, %f192, %f190, %p70;
	setp.eq.f32 	%p72, %f8, 0f3F800000;
	mov.f32 	%f196, 0f3F800000;
	@%p72 bra 	$L__BB202_67;
	setp.num.f32 	%p73, %f9, %f9;
	@%p73 bra 	$L__BB202_63;
	mov.f32 	%f193, 0f40400000;
	add.rn.f32 	%f196, %f8, %f193;
	bra.uni 	$L__BB202_67;
$L__BB202_63:
	setp.neu.f32 	%p74, %f8, 0f00000000;
	setp.neu.f32 	%p75, %f9, 0f7F800000;
	and.pred  	%p76, %p74, %p75;
	@%p76 bra 	$L__BB202_65;
	add.f32 	%f196, %f8, %f8;
	bra.uni 	$L__BB202_67;
$L__BB202_65:
	setp.geu.f32 	%p77, %f8, 0f00000000;
	mov.f32 	%f196, %f10;
	@%p77 bra 	$L__BB202_67;
	neg.f32 	%f196, %f10;
$L__BB202_67:
	add.f32 	%f194, %f195, %f196;
	// begin inline asm
	{  cvt.rn.bf16.f32 %rs6, %f194;}

	// end inline asm
	st.shared.u16 	[%r5], %rs6;
	bra.uni 	$L__BB202_135;
$L__BB202_68:
	cvt.u64.u32 	%rd548, %r4;
	setp.le.u64 	%p2, %rd262, %rd548;
	@%p2 bra 	$L__BB202_135;
	cvt.u32.u64 	%r23, %rd261;
	add.s32 	%r237, %r23, -1;
	setp.lt.s32 	%p3, %r237, 0;
	mov.b64 	%rd557, 0;
	@%p3 bra 	$L__BB202_127;
	and.b32  	%r25, %r23, 7;
	setp.lt.u32 	%p4, %r237, 7;
	mov.b64 	%rd557, 0;
	@%p4 bra 	$L__BB202_98;
	add.s32 	%r235, %r23, -4;
	and.b32  	%r58, %r23, -8;
	neg.s32 	%r234, %r58;
	mov.b64 	%rd557, 0;
$L__BB202_72:
	.pragma "nounroll";
	add.s32 	%r30, %r235, 3;
	mul.wide.u32 	%rd270, %r30, 8;
	add.s64 	%rd271, %rd2, %rd270;
	ld.global.u64 	%rd133, [%rd271];
	or.b64  	%rd272, %rd548, %rd133;
	and.b64  	%rd273, %rd272, -4294967296;
	setp.ne.s64 	%p5, %rd273, 0;
	@%p5 bra 	$L__BB202_74;
	cvt.u32.u64 	%r59, %rd133;
	cvt.u32.u64 	%r60, %rd548;
	div.u32 	%r61, %r60, %r59;
	mul.lo.s32 	%r62, %r61, %r59;
	sub.s32 	%r63, %r60, %r62;
	cvt.u64.u32 	%rd519, %r61;
	cvt.u64.u32 	%rd520, %r63;
	bra.uni 	$L__BB202_75;
$L__BB202_74:
	div.s64 	%rd519, %rd548, %rd133;
	mul.lo.s64 	%rd274, %rd519, %rd133;
	sub.s64 	%rd520, %rd548, %rd274;
$L__BB202_75:
	add.s64 	%rd276, %rd1, %rd270;
	ld.global.u64 	%rd277, [%rd276];
	mad.lo.s64 	%rd140, %rd277, %rd520, %rd557;
	add.s32 	%r31, %r235, 2;
	mul.wide.u32 	%rd278, %r31, 8;
	add.s64 	%rd279, %rd2, %rd278;
	ld.global.u64 	%rd141, [%rd279];
	or.b64  	%rd280, %rd519, %rd141;
	and.b64  	%rd281, %rd280, -4294967296;
	setp.ne.s64 	%p6, %rd281, 0;
	@%p6 bra 	$L__BB202_77;
	cvt.u32.u64 	%r64, %rd141;
	cvt.u32.u64 	%r65, %rd519;
	div.u32 	%r66, %r65, %r64;
	mul.lo.s32 	%r67, %r66, %r64;
	sub.s32 	%r68, %r65, %r67;
	cvt.u64.u32 	%rd521, %r66;
	cvt.u64.u32 	%rd522, %r68;
	bra.uni 	$L__BB202_78;
$L__BB202_77:
	div.s64 	%rd521, %rd519, %rd141;
	mul.lo.s64 	%rd282, %rd521, %rd141;
	sub.s64 	%rd522, %rd519, %rd282;
$L__BB202_78:
	add.s64 	%rd284, %rd1, %rd278;
	ld.global.u64 	%rd285, [%rd284];
	mad.lo.s64 	%rd148, %rd285, %rd522, %rd140;
	add.s32 	%r32, %r235, 1;
	mul.wide.u32 	%rd286, %r32, 8;
	add.s64 	%rd287, %rd2, %rd286;
	ld.global.u64 	%rd149, [%rd287];
	or.b64  	%rd288, %rd521, %rd149;
	and.b64  	%rd289, %rd288, -4294967296;
	setp.ne.s64 	%p7, %rd289, 0;
	@%p7 bra 	$L__BB202_80;
	cvt.u32.u64 	%r69, %rd149;
	cvt.u32.u64 	%r70, %rd521;
	div.u32 	%r71, %r70, %r69;
	mul.lo.s32 	%r72, %r71, %r69;
	sub.s32 	%r73, %r70, %r72;
	cvt.u64.u32 	%rd523, %r71;
	cvt.u64.u32 	%rd524, %r73;
	bra.uni 	$L__BB202_81;
$L__BB202_80:
	div.s64 	%rd523, %rd521, %rd149;
	mul.lo.s64 	%rd290, %rd523, %rd149;
	sub.s64 	%rd524, %rd521, %rd290;
$L__BB202_81:
	add.s64 	%rd292, %rd1, %rd286;
	ld.global.u64 	%rd293, [%rd292];
	mad.lo.s64 	%rd156, %rd293, %rd524, %rd148;
	add.s32 	%r33, %r235, -4;
	mul.wide.u32 	%rd294, %r235, 8;
	add.s64 	%rd295, %rd2, %rd294;
	ld.global.u64 	%rd157, [%rd295];
	or.b64  	%rd296, %rd523, %rd157;
	and.b64  	%rd297, %rd296, -4294967296;
	setp.ne.s64 	%p8, %rd297, 0;
	@%p8 bra 	$L__BB202_83;
	cvt.u32.u64 	%r74, %rd157;
	cvt.u32.u64 	%r75, %rd523;
	div.u32 	%r76, %r75, %r74;
	mul.lo.s32 	%r77, %r76, %r74;
	sub.s32 	%r78, %r75, %r77;
	cvt.u64.u32 	%rd525, %r76;
	cvt.u64.u32 	%rd526, %r78;
	bra.uni 	$L__BB202_84;
$L__BB202_83:
	div.s64 	%rd525, %rd523, %rd157;
	mul.lo.s64 	%rd298, %rd525, %rd157;
	sub.s64 	%rd526, %rd523, %rd298;
$L__BB202_84:
	add.s64 	%rd300, %rd1, %rd294;
	ld.global.u64 	%rd301, [%rd300];
	mad.lo.s64 	%rd164, %rd301, %rd526, %rd156;
	add.s32 	%r34, %r235, -1;
	mul.wide.u32 	%rd302, %r34, 8;
	add.s64 	%rd303, %rd2, %rd302;
	ld.global.u64 	%rd165, [%rd303];
	or.b64  	%rd304, %rd525, %rd165;
	and.b64  	%rd305, %rd304, -4294967296;
	setp.ne.s64 	%p9, %rd305, 0;
	@%p9 bra 	$L__BB202_86;
	cvt.u32.u64 	%r79, %rd165;
	cvt.u32.u64 	%r80, %rd525;
	div.u32 	%r81, %r80, %r79;
	mul.lo.s32 	%r82, %r81, %r79;
	sub.s32 	%r83, %r80, %r82;
	cvt.u64.u32 	%rd527, %r81;
	cvt.u64.u32 	%rd528, %r83;
	bra.uni 	$L__BB202_87;
$L__BB202_86:
	div.s64 	%rd527, %rd525, %rd165;
	mul.lo.s64 	%rd306, %rd527, %rd165;
	sub.s64 	%rd528, %rd525, %rd306;
$L__BB202_87:
	add.s64 	%rd308, %rd1, %rd302;
	ld.global.u64 	%rd309, [%rd308];
	mad.lo.s64 	%rd172, %rd309, %rd528, %rd164;
	add.s32 	%r35, %r235, -2;
	mul.wide.u32 	%rd310, %r35, 8;
	add.s64 	%rd311, %rd2, %rd310;
	ld.global.u64 	%rd173, [%rd311];
	or.b64  	%rd312, %rd527, %rd173;
	and.b64  	%rd313, %rd312, -4294967296;
	setp.ne.s64 	%p10, %rd313, 0;
	@%p10 bra 	$L__BB202_89;
	cvt.u32.u64 	%r84, %rd173;
	cvt.u32.u64 	%r85, %rd527;
	div.u32 	%r86, %r85, %r84;
	mul.lo.s32 	%r87, %r86, %r84;
	sub.s32 	%r88, %r85, %r87;
	cvt.u64.u32 	%rd529, %r86;
	cvt.u64.u32 	%rd530, %r88;
	bra.uni 	$L__BB202_90;
$L__BB202_89:
	div.s64 	%rd529, %rd527, %rd173;
	mul.lo.s64 	%rd314, %rd529, %rd173;
	sub.s64 	%rd530, %rd527, %rd314;
$L__BB202_90:
	add.s64 	%rd316, %rd1, %rd310;
	ld.global.u64 	%rd317, [%rd316];
	mad.lo.s64 	%rd180, %rd317, %rd530, %rd172;
	add.s32 	%r36, %r235, -3;
	mul.wide.u32 	%rd318, %r36, 8;
	add.s64 	%rd319, %rd2, %rd318;
	ld.global.u64 	%rd181, [%rd319];
	or.b64  	%rd320, %rd529, %rd181;
	and.b64  	%rd321, %rd320, -4294967296;
	setp.ne.s64 	%p11, %rd321, 0;
	@%p11 bra 	$L__BB202_92;
	cvt.u32.u64 	%r89, %rd181;
	cvt.u32.u64 	%r90, %rd529;
	div.u32 	%r91, %r90, %r89;
	mul.lo.s32 	%r92, %r91, %r89;
	sub.s32 	%r93, %r90, %r92;
	cvt.u64.u32 	%rd531, %r91;
	cvt.u64.u32 	%rd532, %r93;
	bra.uni 	$L__BB202_93;
$L__BB202_92:
	div.s64 	%rd531, %rd529, %rd181;
	mul.lo.s64 	%rd322, %rd531, %rd181;
	sub.s64 	%rd532, %rd529, %rd322;
$L__BB202_93:
	add.s64 	%rd324, %rd1, %rd318;
	ld.global.u64 	%rd325, [%rd324];
	mad.lo.s64 	%rd188, %rd325, %rd532, %rd180;
	mul.wide.u32 	%rd326, %r33, 8;
	add.s64 	%rd327, %rd2, %rd326;
	ld.global.u64 	%rd189, [%rd327];
	or.b64  	%rd328, %rd531, %rd189;
	and.b64  	%rd329, %rd328, -4294967296;
	setp.ne.s64 	%p12, %rd329, 0;
	@%p12 bra 	$L__BB202_95;
	cvt.u32.u64 	%r94, %rd189;
	cvt.u32.u64 	%r95, %rd531;
	div.u32 	%r96, %r95, %r94;
	mul.lo.s32 	%r97, %r96, %r94;
	sub.s32 	%r98, %r95, %r97;
	cvt.u64.u32 	%rd548, %r96;
	cvt.u64.u32 	%rd534, %r98;
	bra.uni 	$L__BB202_96;
$L__BB202_95:
	div.s64 	%rd548, %rd531, %rd189;
	mul.lo.s64 	%rd330, %rd548, %rd189;
	sub.s64 	%rd534, %rd531, %rd330;
$L__BB202_96:
	add.s64 	%rd332, %rd1, %rd326;
	ld.global.u64 	%rd333, [%rd332];
	mad.lo.s64 	%rd557, %rd333, %rd534, %rd188;
	add.s32 	%r235, %r235, -8;
	add.s32 	%r234, %r234, 8;
	setp.ne.s32 	%p13, %r234, 0;
	@%p13 bra 	$L__BB202_72;
	add.s32 	%r237, %r235, 3;
$L__BB202_98:
	setp.eq.s32 	%p14, %r25, 0;
	@%p14 bra 	$L__BB202_127;
	and.b32  	%r41, %r23, 3;
	setp.lt.u32 	%p15, %r25, 4;
	@%p15 bra 	$L__BB202_113;
	mul.wide.u32 	%rd335, %r237, 8;
	add.s64 	%rd336, %rd2, %rd335;
	ld.global.u64 	%rd200, [%rd336];
	or.b64  	%rd337, %rd548, %rd200;
	and.b64  	%rd338, %rd337, -4294967296;
	setp.ne.s64 	%p16, %rd338, 0;
	@%p16 bra 	$L__BB202_102;
	cvt.u32.u64 	%r99, %rd200;
	cvt.u32.u64 	%r100, %rd548;
	div.u32 	%r101, %r100, %r99;
	mul.lo.s32 	%r102, %r101, %r99;
	sub.s32 	%r103, %r100, %r102;
	cvt.u64.u32 	%rd538, %r101;
	cvt.u64.u32 	%rd539, %r103;
	bra.uni 	$L__BB202_103;
$L__BB202_102:
	div.s64 	%rd538, %rd548, %rd200;
	mul.lo.s64 	%rd339, %rd538, %rd200;
	sub.s64 	%rd539, %rd548, %rd339;
$L__BB202_103:
	add.s64 	%rd341, %rd1, %rd335;
	ld.global.u64 	%rd342, [%rd341];
	mad.lo.s64 	%rd207, %rd342, %rd539, %rd557;
	add.s32 	%r42, %r237, -1;
	mul.wide.u32 	%rd343, %r42, 8;
	add.s64 	%rd344, %rd2, %rd343;
	ld.global.u64 	%rd208, [%rd344];
	or.b64  	%rd345, %rd538, %rd208;
	and.b64  	%rd346, %rd345, -4294967296;
	setp.ne.s64 	%p17, %rd346, 0;
	@%p17 bra 	$L__BB202_105;
	cvt.u32.u64 	%r104, %rd208;
	cvt.u32.u64 	%r105, %rd538;
	div.u32 	%r106, %r105, %r104;
	mul.lo.s32 	%r107, %r106, %r104;
	sub.s32 	%r108, %r105, %r107;
	cvt.u64.u32 	%rd540, %r106;
	cvt.u64.u32 	%rd541, %r108;
	bra.uni 	$L__BB202_106;
$L__BB202_105:
	div.s64 	%rd540, %rd538, %rd208;
	mul.lo.s64 	%rd347, %rd540, %rd208;
	sub.s64 	%rd541, %rd538, %rd347;
$L__BB202_106:
	add.s64 	%rd349, %rd1, %rd343;
	ld.global.u64 	%rd350, [%rd349];
	mad.lo.s64 	%rd215, %rd350, %rd541, %rd207;
	add.s32 	%r43, %r237, -2;
	mul.wide.u32 	%rd351, %r43, 8;
	add.s64 	%rd352, %rd2, %rd351;
	ld.global.u64 	%rd216, [%rd352];
	or.b64  	%rd353, %rd540, %rd216;
	and.b64  	%rd354, %rd353, -4294967296;
	setp.ne.s64 	%p18, %rd354, 0;
	@%p18 bra 	$L__BB202_108;
	cvt.u32.u64 	%r109, %rd216;
	cvt.u32.u64 	%r110, %rd540;
	div.u32 	%r111, %r110, %r109;
	mul.lo.s32 	%r112, %r111, %r109;
	sub.s32 	%r113, %r110, %r112;
	cvt.u64.u32 	%rd542, %r111;
	cvt.u64.u32 	%rd543, %r113;
	bra.uni 	$L__BB202_109;
$L__BB202_108:
	div.s64 	%rd542, %rd540, %rd216;
	mul.lo.s64 	%rd355, %rd542, %rd216;
	sub.s64 	%rd543, %rd540, %rd355;
$L__BB202_109:
	add.s64 	%rd357, %rd1, %rd351;
	ld.global.u64 	%rd358, [%rd357];
	mad.lo.s64 	%rd223, %rd358, %rd543, %rd215;
	add.s32 	%r44, %r237, -3;
	mul.wide.u32 	%rd359, %r44, 8;
	add.s64 	%rd360, %rd2, %rd359;
	ld.global.u64 	%rd224, [%rd360];
	or.b64  	%rd361, %rd542, %rd224;
	and.b64  	%rd362, %rd361, -4294967296;
	setp.ne.s64 	%p19, %rd362, 0;
	@%p19 bra 	$L__BB202_111;
	cvt.u32.u64 	%r114, %rd224;
	cvt.u32.u64 	%r115, %rd542;
	div.u32 	%r116, %r115, %r114;
	mul.lo.s32 	%r117, %r116, %r114;
	sub.s32 	%r118, %r115, %r117;
	cvt.u64.u32 	%rd548, %r116;
	cvt.u64.u32 	%rd545, %r118;
	bra.uni 	$L__BB202_112;
$L__BB202_111:
	div.s64 	%rd548, %rd542, %rd224;
	mul.lo.s64 	%rd363, %rd548, %rd224;
	sub.s64 	%rd545, %rd542, %rd363;
$L__BB202_112:
	add.s64 	%rd365, %rd1, %rd359;
	ld.global.u64 	%rd366, [%rd365];
	mad.lo.s64 	%rd557, %rd366, %rd545, %rd223;
	add.s32 	%r237, %r237, -4;
$L__BB202_113:
	setp.eq.s32 	%p20, %r41, 0;
	@%p20 bra 	$L__BB202_127;
	setp.eq.s32 	%p21, %r41, 1;
	@%p21 bra 	$L__BB202_122;
	mul.wide.u32 	%rd368, %r237, 8;
	add.s64 	%rd369, %rd2, %rd368;
	ld.global.u64 	%rd235, [%rd369];
	or.b64  	%rd370, %rd548, %rd235;
	and.b64  	%rd371, %rd370, -4294967296;
	setp.ne.s64 	%p22, %rd371, 0;
	@%p22 bra 	$L__BB202_117;
	cvt.u32.u64 	%r119, %rd235;
	cvt.u32.u64 	%r120, %rd548;
	div.u32 	%r121, %r120, %r119;
	mul.lo.s32 	%r122, %r121, %r119;
	sub.s32 	%r123, %r120, %r122;
	cvt.u64.u32 	%rd549, %r121;
	cvt.u64.u32 	%rd550, %r123;
	bra.uni 	$L__BB202_118;
$L__BB202_117:
	div.s64 	%rd549, %rd548, %rd235;
	mul.lo.s64 	%rd372, %rd549, %rd235;
	sub.s64 	%rd550, %rd548, %rd372;
$L__BB202_118:
	add.s64 	%rd374, %rd1, %rd368;
	ld.global.u64 	%rd375, [%rd374];
	mad.lo.s64 	%rd242, %rd375, %rd550, %rd557;
	add.s32 	%r47, %r237, -1;
	mul.wide.u32 	%rd376, %r47, 8;
	add.s64 	%rd377, %rd2, %rd376;
	ld.global.u64 	%rd243, [%rd377];
	or.b64  	%rd378, %rd549, %rd243;
	and.b64  	%rd379, %rd378, -4294967296;
	setp.ne.s64 	%p23, %rd379, 0;
	@%p23 bra 	$L__BB202_120;
	cvt.u32.u64 	%r124, %rd243;
	cvt.u32.u64 	%r125, %rd549;
	div.u32 	%r126, %r125, %r124;
	mul.lo.s32 	%r127, %r126, %r124;
	sub.s32 	%r128, %r125, %r127;
	cvt.u64.u32 	%rd548, %r126;
	cvt.u64.u32 	%rd552, %r128;
	bra.uni 	$L__BB202_121;
$L__BB202_120:
	div.s64 	%rd548, %rd549, %rd243;
	mul.lo.s64 	%rd380, %rd548, %rd243;
	sub.s64 	%rd552, %rd549, %rd380;
$L__BB202_121:
	add.s64 	%rd382, %rd1, %rd376;
	ld.global.u64 	%rd383, [%rd382];
	mad.lo.s64 	%rd557, %rd383, %rd552, %rd242;
	add.s32 	%r237, %r237, -2;
$L__BB202_122:
	and.b32  	%r129, %r23, 1;
	setp.eq.b32 	%p24, %r129, 1;
	not.pred 	%p25, %p24;
	@%p25 bra 	$L__BB202_127;
	mul.wide.u32 	%rd384, %r237, 8;
	add.s64 	%rd385, %rd2, %rd384;
	ld.global.u64 	%rd254, [%rd385];
	or.b64  	%rd386, %rd548, %rd254;
	and.b64  	%rd387, %rd386, -4294967296;
	setp.ne.s64 	%p26, %rd387, 0;
	@%p26 bra 	$L__BB202_125;
	cvt.u32.u64 	%r130, %rd254;
	cvt.u32.u64 	%r131, %rd548;
	rem.u32 	%r132, %r131, %r130;
	cvt.u64.u32 	%rd556, %r132;
	bra.uni 	$L__BB202_126;
$L__BB202_125:
	rem.s64 	%rd556, %rd548, %rd254;
$L__BB202_126:
	add.s64 	%rd389, %rd1, %rd384;
	ld.global.u64 	%rd390, [%rd389];
	mad.lo.s64 	%rd557, %rd390, %rd556, %rd557;
$L__BB202_127:
	shl.b64 	%rd391, %rd557, 1;
	add.s64 	%rd392, %rd3, %rd391;
	ld.global.u16 	%rs2, [%rd392];
	// begin inline asm
	{ cvt.f32.bf16 %f22, %rs2;}

	// end inline asm
	abs.f32 	%f15, %f22;
	abs.f32 	%f16, %f15;
	setp.lt.f32 	%p27, %f16, 0f00800000;
	mul.f32 	%f24, %f16, 0f4B800000;
	selp.f32 	%f25, %f24, %f16, %p27;
	selp.f32 	%f26, 0fC1C00000, 0f00000000, %p27;
	mov.b32 	%r133, %f25;
	add.s32 	%r134, %r133, -1060439283;
	and.b32  	%r135, %r134, -8388608;
	sub.s32 	%r136, %r133, %r135;
	mov.b32 	%f27, %r136;
	cvt.rn.f32.s32 	%f28, %r135;
	fma.rn.f32 	%f29, %f28, 0f34000000, %f26;
	add.f32 	%f30, %f27, 0fBF800000;
	add.f32 	%f31, %f27, 0f3F800000;
	rcp.approx.ftz.f32 	%f32, %f31;
	add.f32 	%f33, %f30, %f30;
	mul.f32 	%f34, %f33, %f32;
	mul.f32 	%f35, %f34, %f34;
	sub.f32 	%f36, %f30, %f34;
	add.f32 	%f37, %f36, %f36;
	neg.f32 	%f38, %f34;
	fma.rn.f32 	%f39, %f38, %f30, %f37;
	mul.rn.f32 	%f40, %f32, %f39;
	fma.rn.f32 	%f41, %f35, 0f3A2C32E4, 0f3B52E7DB;
	fma.rn.f32 	%f42, %f41, %f35, 0f3C93BB73;
	fma.rn.f32 	%f43, %f42, %f35, 0f3DF6384F;
	mul.rn.f32 	%f44, %f43, %f35;
	fma.rn.f32 	%f45, %f34, 0f3FB8AA3B, %f29;
	sub.f32 	%f46, %f29, %f45;
	fma.rn.f32 	%f47, %f34, 0f3FB8AA3B, %f46;
	fma.rn.f32 	%f48, %f40, 0f3FB8AA3B, %f47;
	fma.rn.f32 	%f49, %f34, 0f32A55E34, %f48;
	mul.f32 	%f50, %f44, 0f40400000;
	fma.rn.f32 	%f51, %f50, %f40, %f49;
	fma.rn.f32 	%f52, %f44, %f34, %f51;
	add.rn.f32 	%f53, %f45, %f52;
	neg.f32 	%f54, %f45;
	add.rn.f32 	%f55, %f53, %f54;
	neg.f32 	%f56, %f55;
	add.rn.f32 	%f57, %f52, %f56;
	mov.f32 	%f58, 0f40400000;
	mul.rn.f32 	%f59, %f53, %f58;
	neg.f32 	%f60, %f59;
	fma.rn.f32 	%f61, %f53, 0f40400000, %f60;
	fma.rn.f32 	%f62, %f57, 0f40400000, %f61;
	cvt.rni.f32.f32 	%f63, %f59;
	sub.f32 	%f64, %f59, %f63;
	add.f32 	%f65, %f64, %f62;
	fma.rn.f32 	%f66, %f65, 0f391FCB8E, 0f3AAF85ED;
	fma.rn.f32 	%f67, %f66, %f65, 0f3C1D9856;
	fma.rn.f32 	%f68, %f67, %f65, 0f3D6357BB;
	fma.rn.f32 	%f69, %f68, %f65, 0f3E75FDEC;
	fma.rn.f32 	%f70, %f69, %f65, 0f3F317218;
	fma.rn.f32 	%f71, %f70, %f65, 0f3F800000;
	cvt.rzi.s32.f32 	%r137, %f63;
	setp.gt.f32 	%p28, %f63, 0f00000000;
	selp.b32 	%r138, 0, -2097152000, %p28;
	add.s32 	%r139, %r138, 2130706432;
	mov.b32 	%f72, %r139;
	mul.f32 	%f73, %f71, %f72;
	shl.b32 	%r140, %r137, 23;
	sub.s32 	%r141, %r140, %r138;
	mov.b32 	%f74, %r141;
	mul.f32 	%f75, %f73, %f74;
	abs.f32 	%f76, %f59;
	setp.gt.f32 	%p29, %f76, 0f43180000;
	setp.lt.f32 	%p30, %f59, 0f00000000;
	selp.f32 	%f77, 0f00000000, 0f7F800000, %p30;
	selp.f32 	%f17, %f77, %f75, %p29;
	setp.eq.f32 	%p31, %f15, 0f3F800000;
	mov.f32 	%f197, 0f3F800000;
	@%p31 bra 	$L__BB202_134;
	setp.num.f32 	%p32, %f16, %f16;
	@%p32 bra 	$L__BB202_130;
	mov.f32 	%f78, 0f40400000;
	add.rn.f32 	%f197, %f15, %f78;
	bra.uni 	$L__BB202_134;
$L__BB202_130:
	setp.neu.f32 	%p33, %f15, 0f00000000;
	setp.neu.f32 	%p34, %f16, 0f7F800000;
	and.pred  	%p35, %p33, %p34;
	@%p35 bra 	$L__BB202_132;
	add.f32 	%f197, %f15, %f15;
	bra.uni 	$L__BB202_134;
$L__BB202_132:
	setp.geu.f32 	%p36, %f15, 0f00000000;
	mov.f32 	%f197, %f17;
	@%p36 bra 	$L__BB202_134;
	neg.f32 	%f197, %f17;
$L__BB202_134:
	// begin inline asm
	{  cvt.rn.bf16.f32 %rs3, %f197;}

	// end inline asm
	st.shared.u16 	[%r5], %rs3;
$L__BB202_135:
	bar.sync 	0;
	setp.lt.u32 	%p78, %r239, 66;
	@%p78 bra 	$L__BB202_139;
$L__BB202_136:
	shr.u32 	%r51, %r239, 1;
	setp.ge.u32 	%p79, %r1, %r51;
	@%p79 bra 	$L__BB202_138;
	ld.shared.u16 	%rs8, [%r5];
	and.b32  	%r228, %r239, 2046;
	add.s32 	%r229, %r5, %r228;
	ld.shared.u16 	%rs9, [%r229];
	// begin inline asm
	{ add.bf16 %rs7,%rs8,%rs9; }

	// end inline asm
	st.shared.u16 	[%r5], %rs7;
$L__BB202_138:
	bar.sync 	0;
	setp.gt.u32 	%p80, %r239, 131;
	mov.u32 	%r239, %r51;
	@%p80 bra 	$L__BB202_136;
$L__BB202_139:
	setp.gt.u32 	%p81, %r1, 31;
	@%p81 bra 	$L__BB202_142;
	ld.shared.u16 	%rs11, [%r5];
	ld.shared.u16 	%rs12, [%r5+64];
	// begin inline asm
	{ add.bf16 %rs10,%rs11,%rs12; }

	// end inline asm
	st.volatile.shared.u16 	[%r5], %rs10;
	ld.shared.u16 	%rs15, [%r5+32];
	// begin inline asm
	{ add.bf16 %rs13,%rs10,%rs15; }

	// end inline asm
	st.volatile.shared.u16 	[%r5], %rs13;
	ld.shared.u16 	%rs18, [%r5+16];
	// begin inline asm
	{ add.bf16 %rs16,%rs13,%rs18; }

	// end inline asm
	st.volatile.shared.u16 	[%r5], %rs16;
	ld.shared.u16 	%rs21, [%r5+8];
	// begin inline asm
	{ add.bf16 %rs19,%rs16,%rs21; }

	// end inline asm
	st.volatile.shared.u16 	[%r5], %rs19;
	ld.shared.u16 	%rs24, [%r5+4];
	// begin inline asm
	{ add.bf16 %rs22,%rs19,%rs24; }

	// end inline asm
	st.volatile.shared.u16 	[%r5], %rs22;
	ld.shared.u16 	%rs27, [%r5+2];
	// begin inline asm
	{ add.bf16 %rs25,%rs22,%rs27; }

	// end inline asm
	st.volatile.shared.u16 	[%r5], %rs25;
	setp.ne.s32 	%p82, %r1, 0;
	@%p82 bra 	$L__BB202_142;
	cvta.to.global.u64 	%rd470, %rd260;
	mul.wide.u32 	%rd471, %r2, 2;
	add.s64 	%rd472, %rd470, %rd471;
	ld.shared.u16 	%rs28, [reducel3sdata_bf16];
	st.global.u16 	[%rd472], %rs28;
$L__BB202_142:
	ret;

}
	// .globl	uncontiguous_cumulate_reducel3_bf16
.visible .entry uncontiguous_cumulate_reducel3_bf16(
	.param .u64 .ptr .align 1 uncontiguous_cumulate_reducel3_bf16_param_0,
	.param .u64 .ptr .align 1 uncontiguous_cumulate_reducel3_bf16_param_1,
	.param .u64 .ptr .align 1 uncontiguous_cumulate_reducel3_bf16_param_2,
	.param .u64 .ptr .align 1 uncontiguous_cumulate_reducel3_bf16_param_3,
	.param .u64 uncontiguous_cumulate_reducel3_bf16_param_4,
	.param .u64 uncontiguous_cumulate_reducel3_bf16_param_5
)
{
	.reg .pred 	%p<53>;
	.reg .b16 	%rs<28>;
	.reg .b32 	%r<213>;
	.reg .b64 	%rd<558>;

	ld.param.u64 	%rd260, [uncontiguous_cumulate_reducel3_bf16_param_0];
	ld.param.u64 	%rd263, [uncontiguous_cumulate_reducel3_bf16_param_1];
	ld.param.u64 	%rd264, [uncontiguous_cumulate_reducel3_bf16_param_2];
	ld.param.u64 	%rd265, [uncontiguous_cumulate_reducel3_bf16_param_3];
	ld.param.u64 	%rd261, [uncontiguous_cumulate_reducel3_bf16_param_4];
	ld.param.u64 	%rd262, [uncontiguous_cumulate_reducel3_bf16_param_5];
	cvta.to.global.u64 	%rd1, %rd265;
	cvta.to.global.u64 	%rd2, %rd264;
	cvta.to.global.u64 	%rd3, %rd263;
	mov.u32 	%r1, %tid.x;
	mov.u32 	%r2, %ctaid.x;
	mov.u32 	%r212, %ntid.x;
	mul.lo.s32 	%r53, %r2, %r212;
	shl.b32 	%r54, %r53, 1;
	add.s32 	%r4, %r54, %r1;
	shl.b32 	%r55, %r1, 1;
	mov.u32 	%r56, reducel3sdata_bf16;
	add.s32 	%r5, %r56, %r55;
	mov.b32 	%r52, 0;
	// begin inline asm
	cvt.rn.bf16.s32 %rs1, %r52;
	// end inline asm
	st.shared.u16 	[%r5], %rs1;
	add.s32 	%r57, %r4, %r212;
	cvt.u64.u32 	%rd511, %r57;
	setp.le.u64 	%p1, %rd262, %rd511;
	@%p1 bra 	$L__BB203_54;
	cvt.u32.u64 	%r6, %rd261;
	add.s32 	%r206, %r6, -1;
	setp.lt.s32 	%p27, %r206, 0;
	mov.b64 	%rd515, 0;
	mov.u64 	%rd516, %rd515;
	@%p27 bra 	$L__BB203_53;
	cvt.u64.u32 	%rd512, %r4;
	setp.lt.u32 	%p28, %r206, 3;
	mov.b64 	%rd516, 0;
	mov.u64 	%rd515, %rd516;
	@%p28 bra 	$L__BB203_30;
	add.s32 	%r204, %r6, -2;
	and.b32  	%r133, %r6, -4;
	neg.s32 	%r203, %r133;
	mov.b64 	%rd516, 0;
$L__BB203_4:
	.pragma "nounroll";
	add.s32 	%r12, %r204, 1;
	mul.wide.u32 	%rd397, %r12, 8;
	add.s64 	%rd398, %rd2, %rd397;
	ld.global.u64 	%rd10, [%rd398];
	or.b64  	%rd399, %rd512, %rd10;
	and.b64  	%rd400, %rd399, -4294967296;
	setp.ne.s64 	%p29, %rd400, 0;
	@%p29 bra 	$L__BB203_6;
	cvt.u32.u64 	%r134, %rd10;
	cvt.u32.u64 	%r135, %rd512;
	div.u32 	%r136, %r135, %r134;
	mul.lo.s32 	%r137, %r136, %r134;
	sub.s32 	%r138, %r135, %r137;
	cvt.u64.u32 	%rd477, %r136;
	cvt.u64.u32 	%rd478, %r138;
	bra.uni 	$L__BB203_7;
$L__BB203_6:
	div.s64 	%rd477, %rd512, %rd10;
	mul.lo.s64 	%rd401, %rd477, %rd10;
	sub.s64 	%rd478, %rd512, %rd401;
$L__BB203_7:
	mul.wide.u32 	%rd402, %r12, 8;
	add.s64 	%rd403, %rd1, %rd402;
	ld.global.u64 	%rd17, [%rd403];
	mad.lo.s64 	%rd18, %rd17, %rd478, %rd515;
	or.b64  	%rd404, %rd511, %rd10;
	and.b64  	%rd405, %rd404, -4294967296;
	setp.ne.s64 	%p30, %rd405, 0;
	@%p30 bra 	$L__BB203_9;
	cvt.u32.u64 	%r139, %rd10;
	cvt.u32.u64 	%r140, %rd511;
	div.u32 	%r141, %r140, %r139;
	mul.lo.s32 	%r142, %r141, %r139;
	sub.s32 	%r143, %r140, %r142;
	cvt.u64.u32 	%rd479, %r141;
	cvt.u64.u32 	%rd480, %r143;
	bra.uni 	$L__BB203_10;
$L__BB203_9:
	div.s64 	%rd479, %rd511, %rd10;
	mul.lo.s64 	%rd406, %rd479, %rd10;
	sub.s64 	%rd480, %rd511, %rd406;
$L__BB203_10:
	mad.lo.s64 	%rd25, %rd480, %rd17, %rd516;
	add.s32 	%r13, %r204, -2;
	mul.wide.u32 	%rd407, %r204, 8;
	add.s64 	%rd408, %rd2, %rd407;
	ld.global.u64 	%rd26, [%rd408];
	or.b64  	%rd409, %rd477, %rd26;
	and.b64  	%rd410, %rd409, -4294967296;
	setp.ne.s64 	%p31, %rd410, 0;
	@%p31 bra 	$L__BB203_12;
	cvt.u32.u64 	%r144, %rd26;
	cvt.u32.u64 	%r145, %rd477;
	div.u32 	%r146, %r145, %r144;
	mul.lo.s32 	%r147, %r146, %r144;
	sub.s32 	%r148, %r145, %r147;
	cvt.u64.u32 	%rd481, %r146;
	cvt.u64.u32 	%rd482, %r148;
	bra.uni 	$L__BB203_13;
$L__BB203_12:
	div.s64 	%rd481, %rd477, %rd26;
	mul.lo.s64 	%rd411, %rd481, %rd26;
	sub.s64 	%rd482, %rd477, %rd411;
$L__BB203_13:
	mul.wide.u32 	%rd412, %r204, 8;
	add.s64 	%rd413, %rd1, %rd412;
	ld.global.u64 	%rd33, [%rd413];
	mad.lo.s64 	%rd34, %rd33, %rd482, %rd18;
	or.b64  	%rd414, %rd479, %rd26;
	and.b64  	%rd415, %rd414, -4294967296;
	setp.ne.s64 	%p32, %rd415, 0;
	@%p32 bra 	$L__BB203_15;
	cvt.u32.u64 	%r149, %rd26;
	cvt.u32.u64 	%r150, %rd479;
	div.u32 	%r151, %r150, %r149;
	mul.lo.s32 	%r152, %r151, %r149;
	sub.s32 	%r153, %r150, %r152;
	cvt.u64.u32 	%rd483, %r151;
	cvt.u64.u32 	%rd484, %r153;
	bra.uni 	$L__BB203_16;
$L__BB203_15:
	div.s64 	%rd483, %rd479, %rd26;
	mul.lo.s64 	%rd416, %rd483, %rd26;
	sub.s64 	%rd484, %rd479, %rd416;
$L__BB203_16:
	mad.lo.s64 	%rd41, %rd484, %rd33, %rd25;
	add.s32 	%r14, %r204, -1;
	mul.wide.u32 	%rd417, %r14, 8;
	add.s64 	%rd418, %rd2, %rd417;
	ld.global.u64 	%rd42, [%rd418];
	or.b64  	%rd419, %rd481, %rd42;
	and.b64  	%rd420, %rd419, -4294967296;
	setp.ne.s64 	%p33, %rd420, 0;
	@%p33 bra 	$L__BB203_18;
	cvt.u32.u64 	%r154, %rd42;
	cvt.u32.u64 	%r155, %rd481;
	div.u32 	%r156, %r155, %r154;
	mul.lo.s32 	%r157, %r156, %r154;
	sub.s32 	%r158, %r155, %r157;
	cvt.u64.u32 	%rd485, %r156;
	cvt.u64.u32 	%rd486, %r158;
	bra.uni 	$L__BB203_19;
$L__BB203_18:
	div.s64 	%rd485, %rd481, %rd42;
	mul.lo.s64 	%rd421, %rd485, %rd42;
	sub.s64 	%rd486, %rd481, %rd421;
$L__BB203_19:
	mul.wide.u32 	%rd422, %r14, 8;
	add.s64 	%rd423, %rd1, %rd422;
	ld.global.u64 	%rd49, [%rd423];
	mad.lo.s64 	%rd50, %rd49, %rd486, %rd34;
	or.b64  	%rd424, %rd483, %rd42;
	and.b64  	%rd425, %rd424, -4294967296;
	setp.ne.s64 	%p34, %rd425, 0;
	@%p34 bra 	$L__BB203_21;
	cvt.u32.u64 	%r159, %rd42;
	cvt.u32.u64 	%r160, %rd483;
	div.u32 	%r161, %r160, %r159;
	mul.lo.s32 	%r162, %r161, %r159;
	sub.s32 	%r163, %r160, %r162;
	cvt.u64.u32 	%rd487, %r161;
	cvt.u64.u32 	%rd488, %r163;
	bra.uni 	$L__BB203_22;
$L__BB203_21:
	div.s64 	%rd487, %rd483, %rd42;
	mul.lo.s64 	%rd426, %rd487, %rd42;
	sub.s64 	%rd488, %rd483, %rd426;
$L__BB203_22:
	mad.lo.s64 	%rd57, %rd488, %rd49, %rd41;
	mul.wide.u32 	%rd427, %r13, 8;
	add.s64 	%rd428, %rd2, %rd427;
	ld.global.u64 	%rd58, [%rd428];
	or.b64  	%rd429, %rd485, %rd58;
	and.b64  	%rd430, %rd429, -4294967296;
	setp.ne.s64 	%p35, %rd430, 0;
	@%p35 bra 	$L__BB203_24;
	cvt.u32.u64 	%r164, %rd58;
	cvt.u32.u64 	%r165, %rd485;
	div.u32 	%r166, %r165, %r164;
	mul.lo.s32 	%r167, %r166, %r164;
	sub.s32 	%r168, %r165, %r167;
	cvt.u64.u32 	%rd512, %r166;
	cvt.u64.u32 	%rd490, %r168;
	bra.uni 	$L__BB203_25;
$L__BB203_24:
	div.s64 	%rd512, %rd485, %rd58;
	mul.lo.s64 	%rd431, %rd512, %rd58;
	sub.s64 	%rd490, %rd485, %rd431;
$L__BB203_25:
	mul.wide.u32 	%rd432, %r13, 8;
	add.s64 	%rd433, %rd1, %rd432;
	ld.global.u64 	%rd65, [%rd433];
	mad.lo.s64 	%rd515, %rd65, %rd490, %rd50;
	or.b64  	%rd434, %rd487, %rd58;
	and.b64  	%rd435, %rd434, -4294967296;
	setp.ne.s64 	%p36, %rd435, 0;
	@%p36 bra 	$L__BB203_27;
	cvt.u32.u64 	%r169, %rd58;
	cvt.u32.u64 	%r170, %rd487;
	div.u32 	%r171, %r170, %r169;
	mul.lo.s32 	%r172, %r171, %r169;
	sub.s32 	%r173, %r170, %r172;
	cvt.u64.u32 	%rd511, %r171;
	cvt.u64.u32 	%rd492, %r173;
	bra.uni 	$L__BB203_28;
$L__BB203_27:
	div.s64 	%rd511, %rd487, %rd58;
	mul.lo.s64 	%rd436, %rd511, %rd58;
	sub.s64 	%rd492, %rd487, %rd436;
$L__BB203_28:
	mad.lo.s64 	%rd516, %rd492, %rd65, %rd57;
	add.s32 	%r204, %r204, -4;
	add.s32 	%r203, %r203, 4;
	setp.ne.s32 	%p37, %r203, 0;
	@%p37 bra 	$L__BB203_4;
	add.s32 	%r206, %r204, 1;
$L__BB203_30:
	and.b32  	%r19, %r6, 3;
	setp.eq.s32 	%p38, %r19, 0;
	@%p38 bra 	$L__BB203_53;
	setp.eq.s32 	%p39, %r19, 1;
	@%p39 bra 	$L__BB203_45;
	mul.wide.u32 	%rd438, %r206, 8;
	add.s64 	%rd439, %rd2, %rd438;
	ld.global.u64 	%rd80, [%rd439];
	or.b64  	%rd440, %rd512, %rd80;
	and.b64  	%rd441, %rd440, -4294967296;
	setp.ne.s64 	%p40, %rd441, 0;
	@%p40 bra 	$L__BB203_34;
	cvt.u32.u64 	%r174, %rd80;
	cvt.u32.u64 	%r175, %rd512;
	div.u32 	%r176, %r175, %r174;
	mul.lo.s32 	%r177, %r176, %r174;
	sub.s32 	%r178, %r175, %r177;
	cvt.u64.u32 	%rd499, %r176;
	cvt.u64.u32 	%rd500, %r178;
	bra.uni 	$L__BB203_35;
$L__BB203_34:
	div.s64 	%rd499, %rd512, %rd80;
	mul.lo.s64 	%rd442, %rd499, %rd80;
	sub.s64 	%rd500, %rd512, %rd442;
$L__BB203_35:
	add.s64 	%rd444, %rd1, %rd438;
	ld.global.u64 	%rd87, [%rd444];
	mad.lo.s64 	%rd88, %rd87, %rd500, %rd515;
	or.b64  	%rd445, %rd511, %rd80;
	and.b64  	%rd446, %rd445, -4294967296;
	setp.ne.s64 	%p41, %rd446, 0;
	@%p41 bra 	$L__BB203_37;
	cvt.u32.u64 	%r179, %rd80;
	cvt.u32.u64 	%r180, %rd511;
	div.u32 	%r181, %r180, %r179;
	mul.lo.s32 	%r182, %r181, %r179;
	sub.s32 	%r183, %r180, %r182;
	cvt.u64.u32 	%rd501, %r181;
	cvt.u64.u32 	%rd502, %r183;
	bra.uni 	$L__BB203_38;
$L__BB203_37:
	div.s64 	%rd501, %rd511, %rd80;
	mul.lo.s64 	%rd447, %rd501, %rd80;
	sub.s64 	%rd502, %rd511, %rd447;
$L__BB203_38:
	mad.lo.s64 	%rd95, %rd502, %rd87, %rd516;
	add.s32 	%r20, %r206, -1;
	mul.wide.u32 	%rd448, %r20, 8;
	add.s64 	%rd449, %rd2, %rd448;
	ld.global.u64 	%rd96, [%rd449];
	or.b64  	%rd450, %rd499, %rd96;
	and.b64  	%rd451, %rd450, -4294967296;
	setp.ne.s64 	%p42, %rd451, 0;
	@%p42 bra 	$L__BB203_40;
	cvt.u32.u64 	%r184, %rd96;
	cvt.u32.u64 	%r185, %rd499;
	div.u32 	%r186, %r185, %r184;
	mul.lo.s32 	%r187, %r186, %r184;
	sub.s32 	%r188, %r185, %r187;
	cvt.u64.u32 	%rd512, %r186;
	cvt.u64.u32 	%rd504, %r188;
	bra.uni 	$L__BB203_41;
$L__BB203_40:
	div.s64 	%rd512, %rd499, %rd96;
	mul.lo.s64 	%rd452, %rd512, %rd96;
	sub.s64 	%rd504, %rd499, %rd452;
$L__BB203_41:
	add.s64 	%rd454, %rd1, %rd448;
	ld.global.u64 	%rd103, [%rd454];
	mad.lo.s64 	%rd515, %rd103, %rd504, %rd88;
	or.b64  	%rd455, %rd501, %rd96;
	and.b64  	%rd456, %rd455, -4294967296;
	setp.ne.s64 	%p43, %rd456, 0;
	@%p43 bra 	$L__BB203_43;
	cvt.u32.u64 	%r189, %rd96;
	cvt.u32.u64 	%r190, %rd501;
	div.u32 	%r191, %r190, %r189;
	mul.lo.s32 	%r192, %r191, %r189;
	sub.s32 	%r193, %r190, %r192;
	cvt.u64.u32 	%rd511, %r191;
	cvt.u64.u32 	%rd506, %r193;
	bra.uni 	$L__BB203_44;
$L__BB203_43:
	div.s64 	%rd511, %rd501, %rd96;
	mul.lo.s64 	%rd457, %rd511, %rd96;
	sub.s64 	%rd506, %rd501, %rd457;
$L__BB203_44:
	mad.lo.s64 	%rd516, %rd506, %rd103, %rd95;
	add.s32 	%r206, %r206, -2;
$L__BB203_45:
	and.b32  	%r194, %r6, 1;
	setp.eq.b32 	%p44, %r194, 1;
	not.pred 	%p45, %p44;
	@%p45 bra 	$L__BB203_53;
	mul.wide.u32 	%rd458, %r206, 8;
	add.s64 	%rd459, %rd2, %rd458;
	ld.global.u64 	%rd118, [%rd459];
	or.b64  	%rd460, %rd512, %rd118;
	and.b64  	%rd461, %rd460, -4294967296;
	setp.ne.s64 	%p46, %rd461, 0;
	@%p46 bra 	$L__BB203_48;
	cvt.u32.u64 	%r195, %rd118;
	cvt.u32.u64 	%r196, %rd512;
	rem.u32 	%r197, %r196, %r195;
	cvt.u64.u32 	%rd513, %r197;
	bra.uni 	$L__BB203_49;
$L__BB203_48:
	rem.s64 	%rd513, %rd512, %rd118;
$L__BB203_49:
	add.s64 	%rd463, %rd1, %rd458;
	ld.global.u64 	%rd122, [%rd463];
	mad.lo.s64 	%rd515, %rd122, %rd513, %rd515;
	or.b64  	%rd464, %rd511, %rd118;
	and.b64  	%rd465, %rd464, -4294967296;
	setp.ne.s64 	%p47, %rd465, 0;
	@%p47 bra 	$L__BB203_51;
	cvt.u32.u64 	%r198, %rd118;
	cvt.u32.u64 	%r199, %rd511;
	rem.u32 	%r200, %r199, %r198;
	cvt.u64.u32 	%rd514, %r200;
	bra.uni 	$L__BB203_52;
$L__BB203_51:
	rem.s64 	%rd514, %rd511, %rd118;
$L__BB203_52:
	mad.lo.s64 	%rd516, %rd514, %rd122, %rd516;
$L__BB203_53:
	shl.b64 	%rd466, %rd515, 1;
	add.s64 	%rd467, %rd3, %rd466;
	ld.global.u16 	%rs4, [%rd467];
	shl.b64 	%rd468, %rd516, 1;
	add.s64 	%rd469, %rd3, %rd468;
	ld.global.u16 	%rs5, [%rd469];
	// begin inline asm
	{ add.bf16 %rs3,%rs4,%rs5; }

	// end inline asm
	st.shared.u16 	[%r5], %rs3;
	bra.uni 	$L__BB203_114;
$L__BB203_54:
	cvt.u64.u32 	%rd548, %r4;
	setp.le.u64 	%p2, %rd262, %rd548;
	@%p2 bra 	$L__BB203_114;
	cvt.u32.u64 	%r23, %rd261;
	add.s32 	%r210, %r23, -1;
	setp.lt.s32 	%p3, %r210, 0;
	mov.b64 	%rd557, 0;
	@%p3 bra 	$L__BB203_113;
	and.b32  	%r25, %r23, 7;
	setp.lt.u32 	%p4, %r210, 7;
	mov.b64 	%rd557, 0;
	@%p4 bra 	$L__BB203_84;
	add.s32 	%r208, %r23, -4;
	and.b32  	%r58, %r23, -8;
	neg.s32 	%r207, %r58;
	mov.b64 	%rd557, 0;
$L__BB203_58:
	.pragma "nounroll";
	add.s32 	%r30, %r208, 3;
	mul.wide.u32 	%rd270, %r30, 8;
	add.s64 	%rd271, %rd2, %rd270;
	ld.global.u64 	%rd133, [%rd271];
	or.b64  	%rd272, %rd548, %rd133;
	and.b64  	%rd273, %rd272, -4294967296;
	setp.ne.s64 	%p5, %rd273, 0;
	@%p5 bra 	$L__BB203_60;
	cvt.u32.u64 	%r59, %rd133;
	cvt.u32.u64 	%r60, %rd548;
	div.u32 	%r61, %r60, %r59;
	mul.lo.s32 	%r62, %r61, %r59;
	sub.s32 	%r63, %r60, %r62;
	cvt.u64.u32 	%rd519, %r61;
	cvt.u64.u32 	%rd520, %r63;
	bra.uni 	$L__BB203_61;
$L__BB203_60:
	div.s64 	%rd519, %rd548, %rd133;
	mul.lo.s64 	%rd274, %rd519, %rd133;
	sub.s64 	%rd520, %rd548, %rd274;
$L__BB203_61:
	add.s64 	%rd276, %rd1, %rd270;
	ld.global.u64 	%rd277, [%rd276];
	mad.lo.s64 	%rd140, %rd277, %rd520, %rd557;
	add.s32 	%r31, %r208, 2;
	mul.wide.u32 	%rd278, %r31, 8;
	add.s64 	%rd279, %rd2, %rd278;
	ld.global.u64 	%rd141, [%rd279];
	or.b64  	%rd280, %rd519, %rd141;
	and.b64  	%rd281, %rd280, -4294967296;
	setp.ne.s64 	%p6, %rd281, 0;
	@%p6 bra 	$L__BB203_63;
	cvt.u32.u64 	%r64, %rd141;
	cvt.u32.u64 	%r65, %rd519;
	div.u32 	%r66, %r65, %r64;
	mul.lo.s32 	%r67, %r66, %r64;
	sub.s32 	%r68, %r65, %r67;
	cvt.u64.u32 	%rd521, %r66;
	cvt.u64.u32 	%rd522, %r68;
	bra.uni 	$L__BB203_64;
$L__BB203_63:
	div.s64 	%rd521, %rd519, %rd141;
	mul.lo.s64 	%rd282, %rd521, %rd141;
	sub.s64 	%rd522, %rd519, %rd282;
$L__BB203_64:
	add.s64 	%rd284, %rd1, %rd278;
	ld.global.u64 	%rd285, [%rd284];
	mad.lo.s64 	%rd148, %rd285, %rd522, %rd140;
	add.s32 	%r32, %r208, 1;
	mul.wide.u32 	%rd286, %r32, 8;
	add.s64 	%rd287, %rd2, %rd286;
	ld.global.u64 	%rd149, [%rd287];
	or.b64  	%rd288, %rd521, %rd149;
	and.b64  	%rd289, %rd288, -4294967296;
	setp.ne.s64 	%p7, %rd289, 0;
	@%p7 bra 	$L__BB203_66;
	cvt.u32.u64 	%r69, %rd149;
	cvt.u32.u64 	%r70, %rd521;
	div.u32 	%r71, %r70, %r69;
	mul.lo.s32 	%r72, %r71, %r69;
	sub.s32 	%r73, %r70, %r72;
	cvt.u64.u32 	%rd523, %r71;
	cvt.u64.u32 	%rd524, %r73;
	bra.uni 	$L__BB203_67;
$L__BB203_66:
	div.s64 	%rd523, %rd521, %rd149;
	mul.lo.s64 	%rd290, %rd523, %rd149;
	sub.s64 	%rd524, %rd521, %rd290;
$L__BB203_67:
	add.s64 	%rd292, %rd1, %rd286;
	ld.global.u64 	%rd293, [%rd292];
	mad.lo.s64 	%rd156, %rd293, %rd524, %rd148;
	add.s32 	%r33, %r208, -4;
	mul.wide.u32 	%rd294, %r208, 8;
	add.s64 	%rd295, %rd2, %rd294;
	ld.global.u64 	%rd157, [%rd295];
	or.b64  	%rd296, %rd523, %rd157;
	and.b64  	%rd297, %rd296, -4294967296;
	setp.ne.s64 	%p8, %rd297, 0;
	@%p8 bra 	$L__BB203_69;
	cvt.u32.u64 	%r74, %rd157;
	cvt.u32.u64 	%r75, %rd523;
	div.u32 	%r76, %r75, %r74;
	mul.lo.s32 	%r77, %r76, %r74;
	sub.s32 	%r78, %r75, %r77;
	cvt.u64.u32 	%rd525, %r76;
	cvt.u64.u32 	%rd526, %r78;
	bra.uni 	$L__BB203_70;
$L__BB203_69:
	div.s64 	%rd525, %rd523, %rd157;
	mul.lo.s64 	%rd298, %rd525, %rd157;
	sub.s64 	%rd526, %rd523, %rd298;
$L__BB203_70:
	add.s64 	%rd300, %rd1, %rd294;
	ld.global.u64 	%rd301, [%rd300];
	mad.lo.s64 	%rd164, %rd301, %rd526, %rd156;
	add.s32 	%r34, %r208, -1;
	mul.wide.u32 	%rd302, %r34, 8;
	add.s64 	%rd303, %rd2, %rd302;
	ld.global.u64 	%rd165, [%rd303];
	or.b64  	%rd304, %rd525, %rd165;
	and.b64  	%rd305, %rd304, -4294967296;
	setp.ne.s64 	%p9, %rd305, 0;
	@%p9 bra 	$L__BB203_72;
	cvt.u32.u64 	%r79, %rd165;
	cvt.u32.u64 	%r80, %rd525;
	div.u32 	%r81, %r80, %r79;
	mul.lo.s32 	%r82, %r81, %r79;
	sub.s32 	%r83, %r80, %r82;
	cvt.u64.u32 	%rd527, %r81;
	cvt.u64.u32 	%rd528, %r83;
	bra.uni 	$L__BB203_73;
$L__BB203_72:
	div.s64 	%rd527, %rd525, %rd165;
	mul.lo.s64 	%rd306, %rd527, %rd165;
	sub.s64 	%rd528, %rd525, %rd306;
$L__BB203_73:
	add.s64 	%rd308, %rd1, %rd302;
	ld.global.u64 	%rd309, [%rd308];
	mad.lo.s64 	%rd172, %rd309, %rd528, %rd164;
	add.s32 	%r35, %r208, -2;
	mul.wide.u32 	%rd310, %r35, 8;
	add.s64 	%rd311, %rd2, %rd310;
	ld.global.u64 	%rd173, [%rd311];
	or.b64  	%rd312, %rd527, %rd173;
	and.b64  	%rd313, %rd312, -4294967296;
	setp.ne.s64 	%p10, %rd313, 0;
	@%p10 bra 	$L__BB203_75;
	cvt.u32.u64 	%r84, %rd173;
	cvt.u32.u64 	%r85, %rd527;
	div.u32 	%r86, %r85, %r84;
	mul.lo.s32 	%r87, %r86, %r84;
	sub.s32 	%r88, %r85, %r87;
	cvt.u64.u32 	%rd529, %r86;
	cvt.u64.u32 	%rd530, %r88;
	bra.uni 	$L__BB203_76;
$L__BB203_75:
	div.s64 	%rd529, %rd527, %rd173;
	mul.lo.s64 	%rd314, %rd529, %rd173;
	sub.s64 	%rd530, %rd527, %rd314;
$L__BB203_76:
	add.s64 	%rd316, %rd1, %rd310;
	ld.global.u64 	%rd317, [%rd316];
	mad.lo.s64 	%rd180, %rd317, %rd530, %rd172;
	add.s32 	%r36, %r208, -3;
	mul.wide.u32 	%rd318, %r36, 8;
	add.s64 	%rd319, %rd2, %rd318;
	ld.global.u64 	%rd181, [%rd319];
	or.b64  	%rd320, %rd529, %rd181;
	and.b64  	%rd321, %rd320, -4294967296;
	setp.ne.s64 	%p11, %rd321, 0;
	@%p11 bra 	$L__BB203_78;
	cvt.u32.u64 	%r89, %rd181;
	cvt.u32.u64 	%r90, %rd529;
	div.u32 	%r91, %r90, %r89;
	mul.lo.s32 	%r92, %r91, %r89;
	sub.s32 	%r93, %r90, %r92;
	cvt.u64.u32 	%rd531, %r91;
	cvt.u64.u32 	%rd532, %r93;
	bra.uni 	$L__BB203_79;
$L__BB203_78:
	div.s64 	%rd531, %rd529, %rd181;
	mul.lo.s64 	%rd322, %rd531, %rd181;
	sub.s64 	%rd532, %rd529, %rd322;
$L__BB203_79:
	add.s64 	%rd324, %rd1, %rd318;
	ld.global.u64 	%rd325, [%rd324];
	mad.lo.s64 	%rd188, %rd325, %rd532, %rd180;
	mul.wide.u32 	%rd326, %r33, 8;
	add.s64 	%rd327, %rd2, %rd326;
	ld.global.u64 	%rd189, [%rd327];
	or.b64  	%rd328, %rd531, %rd189;
	and.b64  	%rd329, %rd328, -4294967296;
	setp.ne.s64 	%p12, %rd329, 0;
	@%p12 bra 	$L__BB203_81;
	cvt.u32.u64 	%r94, %rd189;
	cvt.u32.u64 	%r95, %rd531;
	div.u32 	%r96, %r95, %r94;
	mul.lo.s32 	%r97, %r96, %r94;
	sub.s32 	%r98, %r95, %r97;
	cvt.u64.u32 	%rd548, %r96;
	cvt.u64.u32 	%rd534, %r98;
	bra.uni 	$L__BB203_82;
$L__BB203_81:
	div.s64 	%rd548, %rd531, %rd189;
	mul.lo.s64 	%rd330, %rd548, %rd189;
	sub.s64 	%rd534, %rd531, %rd330;
$L__BB203_82:
	add.s64 	%rd332, %rd1, %rd326;
	ld.global.u64 	%rd333, [%rd332];
	mad.lo.s64 	%rd557, %rd333, %rd534, %rd188;
	add.s32 	%r208, %r208, -8;
	add.s32 	%r207, %r207, 8;
	setp.ne.s32 	%p13, %r207, 0;
	@%p13 bra 	$L__BB203_58;
	add.s32 	%r210, %r208, 3;
$L__BB203_84:
	setp.eq.s32 	%p14, %r25, 0;
	@%p14 bra 	$L__BB203_113;
	and.b32  	%r41, %r23, 3;
	setp.lt.u32 	%p15, %r25, 4;
	@%p15 bra 	$L__BB203_99;
	mul.wide.u32 	%rd335, %r210, 8;
	add.s64 	%rd336, %rd2, %rd335;
	ld.global.u64 	%rd200, [%rd336];
	or.b64  	%rd337, %rd548, %rd200;
	and.b64  	%rd338, %rd337, -4294967296;
	setp.ne.s64 	%p16, %rd338, 0;
	@%p16 bra 	$L__BB203_88;
	cvt.u32.u64 	%r99, %rd200;
	cvt.u32.u64 	%r100, %rd548;
	div.u32 	%r101, %r100, %r99;
	mul.lo.s32 	%r102, %r101, %r99;
	sub.s32 	%r103, %r100, %r102;
	cvt.u64.u32 	%rd538, %r101;
	cvt.u64.u32 	%rd539, %r103;
	bra.uni 	$L__BB203_89;
$L__BB203_88:
	div.s64 	%rd538, %rd548, %rd200;
	mul.lo.s64 	%rd339, %rd538, %rd200;
	sub.s64 	%rd539, %rd548, %rd339;
$L__BB203_89:
	add.s64 	%rd341, %rd1, %rd335;
	ld.global.u64 	%rd342, [%rd341];
	mad.lo.s64 	%rd207, %rd342, %rd539, %rd557;
	add.s32 	%r42, %r210, -1;
	mul.wide.u32 	%rd343, %r42, 8;
	add.s64 	%rd344, %rd2, %rd343;
	ld.global.u64 	%rd208, [%rd344];
	or.b64  	%rd345, %rd538, %rd208;
	and.b64  	%rd346, %rd345, -4294967296;
	setp.ne.s64 	%p17, %rd346, 0;
	@%p17 bra 	$L__BB203_91;
	cvt.u32.u64 	%r104, %rd208;
	cvt.u32.u64 	%r105, %rd538;
	div.u32 	%r106, %r105, %r104;
	mul.lo.s32 	%r107, %r106, %r104;
	sub.s32 	%r108, %r105, %r107;
	cvt.u64.u32 	%rd540, %r106;
	cvt.u64.u32 	%rd541, %r108;
	bra.uni 	$L__BB203_92;
$L__BB203_91:
	div.s64 	%rd540, %rd538, %rd208;
	mul.lo.s64 	%rd347, %rd540, %rd208;
	sub.s64 	%rd541, %rd538, %rd347;
$L__BB203_92:
	add.s64 	%rd349, %rd1, %rd343;
	ld.global.u64 	%rd350, [%rd349];
	mad.lo.s64 	%rd215, %rd350, %rd541, %rd207;
	add.s32 	%r43, %r210, -2;
	mul.wide.u32 	%rd351, %r43, 8;
	add.s64 	%rd352, %rd2, %rd351;
	ld.global.u64 	%rd216, [%rd352];
	or.b64  	%rd353, %rd540, %rd216;
	and.b64  	%rd354, %rd353, -4294967296;
	setp.ne.s64 	%p18, %rd354, 0;
	@%p18 bra 	$L__BB203_94;
	cvt.u32.u64 	%r109, %rd216;
	cvt.u32.u64 	%r110, %rd540;
	div.u32 	%r111, %r110, %r109;
	mul.lo.s32 	%r112, %r111, %r109;
	sub.s32 	%r113, %r110, %r112;
	cvt.u64.u32 	%rd542, %r111;
	cvt.u64.u32 	%rd543, %r113;
	bra.uni 	$L__BB203_95;
$L__BB203_94:
	div.s64 	%rd542, %rd540, %rd216;
	mul.lo.s64 	%rd355, %rd542, %rd216;
	sub.s64 	%rd543, %rd540, %rd355;
$L__BB203_95:
	add.s64 	%rd357, %rd1, %rd351;
	ld.global.u64 	%rd358, [%rd357];
	mad.lo.s64 	%rd223, %rd358, %rd543, %rd215;
	add.s32 	%r44, %r210, -3;
	mul.wide.u32 	%rd359, %r44, 8;
	add.s64 	%rd360, %rd2, %rd359;
	ld.global.u64 	%rd224, [%rd360];
	or.b64  	%rd361, %rd542, %rd224;
	and.b64  	%rd362, %rd361, -4294967296;
	setp.ne.s64 	%p19, %rd362, 0;
	@%p19 bra 	$L__BB203_97;
	cvt.u32.u64 	%r114, %rd224;
	cvt.u32.u64 	%r115, %rd542;
	div.u32 	%r116, %r115, %r114;
	mul.lo.s32 	%r117, %r116, %r114;
	sub.s32 	%r118, %r115, %r117;
	cvt.u64.u32 	%rd548, %r116;
	cvt.u64.u32 	%rd545, %r118;
	bra.uni 	$L__BB203_98;
$L__BB203_97:
	div.s64 	%rd548, %rd542, %rd224;
	mul.lo.s64 	%rd363, %rd548, %rd224;
	sub.s64 	%rd545, %rd542, %rd363;
$L__BB203_98:
	add.s64 	%rd365, %rd1, %rd359;
	ld.global.u64 	%rd366, [%rd365];
	mad.lo.s64 	%rd557, %rd366, %rd545, %rd223;
	add.s32 	%r210, %r210, -4;
$L__BB203_99:
	setp.eq.s32 	%p20, %r41, 0;
	@%p20 bra 	$L__BB203_113;
	setp.eq.s32 	%p21, %r41, 1;
	@%p21 bra 	$L__BB203_108;
	mul.wide.u32 	%rd368, %r210, 8;
	add.s64 	%rd369, %rd2, %rd368;
	ld.global.u64 	%rd235, [%rd369];
	or.b64  	%rd370, %rd548, %rd235;
	and.b64  	%rd371, %rd370, -4294967296;
	setp.ne.s64 	%p22, %rd371, 0;
	@%p22 bra 	$L__BB203_103;
	cvt.u32.u64 	%r119, %rd235;
	cvt.u32.u64 	%r120, %rd548;
	div.u32 	%r121, %r120, %r119;
	mul.lo.s32 	%r122, %r121, %r119;
	sub.s32 	%r123, %r120, %r122;
	cvt.u64.u32 	%rd549, %r121;
	cvt.u64.u32 	%rd550, %r123;
	bra.uni 	$L__BB203_104;
$L__BB203_103:
	div.s64 	%rd549, %rd548, %rd235;
	mul.lo.s64 	%rd372, %rd549, %rd235;
	sub.s64 	%rd550, %rd548, %rd372;
$L__BB203_104:
	add.s64 	%rd374, %rd1, %rd368;
	ld.global.u64 	%rd375, [%rd374];
	mad.lo.s64 	%rd242, %rd375, %rd550, %rd557;
	add.s32 	%r47, %r210, -1;
	mul.wide.u32 	%rd376, %r47, 8;
	add.s64 	%rd377, %rd2, %rd376;
	ld.global.u64 	%rd243, [%rd377];
	or.b64  	%rd378, %rd549, %rd243;
	and.b64  	%rd379, %rd378, -4294967296;
	setp.ne.s64 	%p23, %rd379, 0;
	@%p23 bra 	$L__BB203_106;
	cvt.u32.u64 	%r124, %rd243;
	cvt.u32.u64 	%r125, %rd549;
	div.u32 	%r126, %r125, %r124;
	mul.lo.s32 	%r127, %r126, %r124;
	sub.s32 	%r128, %r125, %r127;
	cvt.u64.u32 	%rd548, %r126;
	cvt.u64.u32 	%rd552, %r128;
	bra.uni 	$L__BB203_107;
$L__BB203_106:
	div.s64 	%rd548, %rd549, %rd243;
	mul.lo.s64 	%rd380, %rd548, %rd243;
	sub.s64 	%rd552, %rd549, %rd380;
$L__BB203_107:
	add.s64 	%rd382, %rd1, %rd376;
	ld.global.u64 	%rd383, [%rd382];
	mad.lo.s64 	%rd557, %rd383, %rd552, %rd242;
	add.s32 	%r210, %r210, -2;
$L__BB203_108:
	and.b32  	%r129, %r23, 1;
	setp.eq.b32 	%p24, %r129, 1;
	not.pred 	%p25, %p24;
	@%p25 bra 	$L__BB203_113;
	mul.wide.u32 	%rd384, %r210, 8;
	add.s64 	%rd385, %rd2, %rd384;
	ld.global.u64 	%rd254, [%rd385];
	or.b64  	%rd386, %rd548, %rd254;
	and.b64  	%rd387, %rd386, -4294967296;
	setp.ne.s64 	%p26, %rd387, 0;
	@%p26 bra 	$L__BB203_111;
	cvt.u32.u64 	%r130, %rd254;
	cvt.u32.u64 	%r131, %rd548;
	rem.u32 	%r132, %r131, %r130;
	cvt.u64.u32 	%rd556, %r132;
	bra.uni 	$L__BB203_112;
$L__BB203_111:
	rem.s64 	%rd556, %rd548, %rd254;
$L__BB203_112:
	add.s64 	%rd389, %rd1, %rd384;
	ld.global.u64 	%rd390, [%rd389];
	mad.lo.s64 	%rd557, %rd390, %rd556, %rd557;
$L__BB203_113:
	shl.b64 	%rd391, %rd557, 1;
	add.s64 	%rd392, %rd3, %rd391;
	ld.global.u16 	%rs2, [%rd392];
	st.shared.u16 	[%r5], %rs2;
$L__BB203_114:
	bar.sync 	0;
	setp.lt.u32 	%p48, %r212, 66;
	@%p48 bra 	$L__BB203_118;
$L__BB203_115:
	shr.u32 	%r51, %r212, 1;
	setp.ge.u32 	%p49, %r1, %r51;
	@%p49 bra 	$L__BB203_117;
	ld.shared.u16 	%rs7, [%r5];
	and.b32  	%r201, %r212, 2046;
	add.s32 	%r202, %r5, %r201;
	ld.shared.u16 	%rs8, [%r202];
	// begin inline asm
	{ add.bf16 %rs6,%rs7,%rs8; }

	// end inline asm
	st.shared.u16 	[%r5], %rs6;
$L__BB203_117:
	bar.sync 	0;
	setp.gt.u32 	%p50, %r212, 131;
	mov.u32 	%r212, %r51;
	@%p50 bra 	$L__BB203_115;
$L__BB203_118:
	setp.gt.u32 	%p51, %r1, 31;
	@%p51 bra 	$L__BB203_121;
	ld.shared.u16 	%rs10, [%r5];
	ld.shared.u16 	%rs11, [%r5+64];
	// begin inline asm
	{ add.bf16 %rs9,%rs10,%rs11; }

	// end inline asm
	st.volatile.shared.u16 	[%r5], %rs9;
	ld.shared.u16 	%rs14, [%r5+32];
	// begin inline asm
	{ add.bf16 %rs12,%rs9,%rs14; }

	// end inline asm
	st.volatile.shared.u16 	[%r5], %rs12;
	ld.shared.u16 	%rs17, [%r5+16];
	// begin inline asm
	{ add.bf16 %rs15,%rs12,%rs17; }

	// end inline asm
	st.volatile.shared.u16 	[%r5], %rs15;
	ld.shared.u16 	%rs20, [%r5+8];
	// begin inline asm
	{ add.bf16 %rs18,%rs15,%rs20; }

	// end inline asm
	st.volatile.shared.u16 	[%r5], %rs18;
	ld.shared.u16 	%rs23, [%r5+4];
	// begin inline asm
	{ add.bf16 %rs21,%rs18,%rs23; }

	// end inline asm
	st.volatile.shared.u16 	[%r5], %rs21;
	ld.shared.u16 	%rs26, [%r5+2];
	// begin inline asm
	{ add.bf16 %rs24,%rs21,%rs26; }

	// end inline asm
	st.volatile.shared.u16 	[%r5], %rs24;
	setp.ne.s32 	%p52, %r1, 0;
	@%p52 bra 	$L__BB203_121;
	cvta.to.global.u64 	%rd470, %rd260;
	mul.wide.u32 	%rd471, %r2, 2;
	add.s64 	%rd472, %rd470, %rd471;
	ld.shared.u16 	%rs27, [reducel3sdata_bf16];
	st.global.u16 	[%rd472], %rs27;
$L__BB203_121:
	ret;

}
	// .globl	contiguous_reducel32_bf16
.visible .entry contiguous_reducel32_bf16(
	.param .u64 .ptr .align 1 contiguous_reducel32_bf16_param_0,
	.param .u64 .ptr .align 1 contiguous_reducel32_bf16_param_1,
	.param .u64 .ptr .align 1 contiguous_reducel32_bf16_param_2,
	.param .u64 .ptr .align 1 contiguous_reducel32_bf16_param_3,
	.param .u64 contiguous_reducel32_bf16_param_4,
	.param .u64 contiguous_reducel32_bf16_param_5,
	.param .u64 contiguous_reducel32_bf16_param_6,
	.param .u64 contiguous_reducel32_bf16_param_7,
	.param .u64 contiguous_reducel32_bf16_param_8
)
{
	.reg .pred 	%p<84>;
	.reg .b16 	%rs<29>;
	.reg .b32 	%r<241>;
	.reg .b32 	%f<198>;
	.reg .b64 	%rd<574>;

	ld.param.u64 	%rd267, [contiguous_reducel32_bf16_param_1];
	ld.param.u64 	%rd268, [contiguous_reducel32_bf16_param_2];
	ld.param.u64 	%rd269, [contiguous_reducel32_bf16_param_3];
	ld.param.u64 	%rd264, [contiguous_reducel32_bf16_param_4];
	ld.param.u64 	%rd270, [contiguous_reducel32_bf16_param_5];
	ld.param.u64 	%rd265, [contiguous_reducel32_bf16_param_6];
	ld.param.u64 	%rd271, [contiguous_reducel32_bf16_param_7];
	cvta.to.global.u64 	%rd1, %rd269;
	cvta.to.global.u64 	%rd2, %rd268;
	cvta.to.global.u64 	%rd573, %rd267;
	mov.u32 	%r1, %tid.x;
	mov.u32 	%r2, %ctaid.x;
	mov.u32 	%r240, %ntid.x;
	mul.lo.s32 	%r53, %r2, %r240;
	shl.b32 	%r54, %r53, 1;
	add.s32 	%r4, %r54, %r1;
	shl.b32 	%r55, %r1, 1;
	mov.u32 	%r56, reducel3sdata_bf16;
	add.s32 	%r5, %r56, %r55;
	mov.b32 	%r52, 0;
	// begin inline asm
	cvt.rn.bf16.s32 %rs1, %r52;
	// end inline asm
	st.shared.u16 	[%r5], %rs1;
	mov.u32 	%r57, %ctaid.y;
	cvt.u64.u32 	%rd272, %r57;
	add.s64 	%rd4, %rd270, %rd272;
	setp.ge.u64 	%p1, %rd4, %rd271;
	@%p1 bra 	$L__BB204_143;
	add.s32 	%r58, %r4, %r240;
	cvt.u64.u32 	%rd5, %r58;
	setp.le.u64 	%p2, %rd265, %rd5;
	@%p2 bra 	$L__BB204_69;
	cvt.u64.u32 	%rd404, %r4;
	mul.lo.s64 	%rd405, %rd4, %rd265;
	add.s64 	%rd527, %rd405, %rd404;
	add.s64 	%rd525, %rd405, %rd5;
	cvt.u32.u64 	%r6, %rd264;
	add.s32 	%r234, %r6, -1;
	setp.lt.s32 	%p38, %r234, 0;
	mov.b64 	%rd531, 0;
	mov.u64 	%rd532, %rd531;
	@%p38 bra 	$L__BB204_54;
	setp.lt.u32 	%p39, %r234, 3;
	mov.b64 	%rd532, 0;
	mov.u64 	%rd531, %rd532;
	@%p39 bra 	$L__BB204_31;
	add.s32 	%r232, %r6, -2;
	and.b32  	%r143, %r6, -4;
	neg.s32 	%r231, %r143;
	mov.b64 	%rd532, 0;
$L__BB204_5:
	.pragma "nounroll";
	add.s32 	%r12, %r232, 1;
	mul.wide.u32 	%rd409, %r12, 8;
	add.s64 	%rd410, %rd2, %rd409;
	ld.global.u64 	%rd12, [%rd410];
	or.b64  	%rd411, %rd527, %rd12;
	and.b64  	%rd412, %rd411, -4294967296;
	setp.ne.s64 	%p40, %rd412, 0;
	@%p40 bra 	$L__BB204_7;
	cvt.u32.u64 	%r144, %rd12;
	cvt.u32.u64 	%r145, %rd527;
	div.u32 	%r146, %r145, %r144;
	mul.lo.s32 	%r147, %r146, %r144;
	sub.s32 	%r148, %r145, %r147;
	cvt.u64.u32 	%rd493, %r146;
	cvt.u64.u32 	%rd494, %r148;
	bra.uni 	$L__BB204_8;
$L__BB204_7:
	div.s64 	%rd493, %rd527, %rd12;
	mul.lo.s64 	%rd413, %rd493, %rd12;
	sub.s64 	%rd494, %rd527, %rd413;
$L__BB204_8:
	mul.wide.u32 	%rd414, %r12, 8;
	add.s64 	%rd415, %rd1, %rd414;
	ld.global.u64 	%rd19, [%rd415];
	mad.lo.s64 	%rd20, %rd19, %rd494, %rd531;
	or.b64  	%rd416, %rd525, %rd12;
	and.b64  	%rd417, %rd416, -4294967296;
	setp.ne.s64 	%p41, %rd417, 0;
	@%p41 bra 	$L__BB204_10;
	cvt.u32.u64 	%r149, %rd12;
	cvt.u32.u64 	%r150, %rd525;
	div.u32 	%r151, %r150, %r149;
	mul.lo.s32 	%r152, %r151, %r149;
	sub.s32 	%r153, %r150, %r152;
	cvt.u64.u32 	%rd495, %r151;
	cvt.u64.u32 	%rd496, %r153;
	bra.uni 	$L__BB204_11;
$L__BB204_10:
	div.s64 	%rd495, %rd525, %rd12;
	mul.lo.s64 	%rd418, %rd495, %rd12;
	sub.s64 	%rd496, %rd525, %rd418;
$L__BB204_11:
	mad.lo.s64 	%rd27, %rd496, %rd19, %rd532;
	add.s32 	%r13, %r232, -2;
	mul.wide.u32 	%rd419, %r232, 8;
	add.s64 	%rd420, %rd2, %rd419;
	ld.global.u64 	%rd28, [%rd420];
	or.b64  	%rd421, %rd493, %rd28;
	and.b64  	%rd422, %rd421, -4294967296;
	setp.ne.s64 	%p42, %rd422, 0;
	@%p42 bra 	$L__BB204_13;
	cvt.u32.u64 	%r154, %rd28;
	cvt.u32.u64 	%r155, %rd493;
	div.u32 	%r156, %r155, %r154;
	mul.lo.s32 	%r157, %r156, %r154;
	sub.s32 	%r158, %r155, %r157;
	cvt.u64.u32 	%rd497, %r156;
	cvt.u64.u32 	%rd498, %r158;
	bra.uni 	$L__BB204_14;
$L__BB204_13:
	div.s64 	%rd497, %rd493, %rd28;
	mul.lo.s64 	%rd423, %rd497, %rd28;
	sub.s64 	%rd498, %rd493, %rd423;
$L__BB204_14:
	mul.wide.u32 	%rd424, %r232, 8;
	add.s64 	%rd425, %rd1, %rd424;
	ld.global.u64 	%rd35, [%rd425];
	mad.lo.s64 	%rd36, %rd35, %rd498, %rd20;
	or.b64  	%rd426, %rd495, %rd28;
	and.b64  	%rd427, %rd426, -4294967296;
	setp.ne.s64 	%p43, %rd427, 0;
	@%p43 bra 	$L__BB204_16;
	cvt.u32.u64 	%r159, %rd28;
	cvt.u32.u64 	%r160, %rd495;
	div.u32 	%r161, %r160, %r159;
	mul.lo.s32 	%r162, %r161, %r159;
	sub.s32 	%r163, %r160, %r162;
	cvt.u64.u32 	%rd499, %r161;
	cvt.u64.u32 	%rd500, %r163;
	bra.uni 	$L__BB204_17;
$L__BB204_16:
	div.s64 	%rd499, %rd495, %rd28;
	mul.lo.s64 	%rd428, %rd499, %rd28;
	sub.s64 	%rd500, %rd495, %rd428;
$L__BB204_17:
	mad.lo.s64 	%rd43, %rd500, %rd35, %rd27;
	add.s32 	%r14, %r232, -1;
	mul.wide.u32 	%rd429, %r14, 8;
	add.s64 	%rd430, %rd2, %rd429;
	ld.global.u64 	%rd44, [%rd430];
	or.b64  	%rd431, %rd497, %rd44;
	and.b64  	%rd432, %rd431, -4294967296;
	setp.ne.s64 	%p44, %rd432, 0;
	@%p44 bra 	$L__BB204_19;
	cvt.u32.u64 	%r164, %rd44;
	cvt.u32.u64 	%r165, %rd497;
	div.u32 	%r166, %r165, %r164;
	mul.lo.s32 	%r167, %r166, %r164;
	sub.s32 	%r168, %r165, %r167;
	cvt.u64.u32 	%rd501, %r166;
	cvt.u64.u32 	%rd502, %r168;
	bra.uni 	$L__BB204_20;
$L__BB204_19:
	div.s64 	%rd501, %rd497, %rd44;
	mul.lo.s64 	%rd433, %rd501, %rd44;
	sub.s64 	%rd502, %rd497, %rd433;
$L__BB204_20:
	mul.wide.u32 	%rd434, %r14, 8;
	add.s64 	%rd435, %rd1, %rd434;
	ld.global.u64 	%rd51, [%rd435];
	mad.lo.s64 	%rd52, %rd51, %rd502, %rd36;
	or.b64  	%rd436, %rd499, %rd44;
	and.b64  	%rd437, %rd436, -4294967296;
	setp.ne.s64 	%p45, %rd437, 0;
	@%p45 bra 	$L__BB204_22;
	cvt.u32.u64 	%r169, %rd44;
	cvt.u32.u64 	%r170, %rd499;
	div.u32 	%r171, %r170, %r169;
	mul.lo.s32 	%r172, %r171, %r169;
	sub.s32 	%r173, %r170, %r172;
	cvt.u64.u32 	%rd503, %r171;
	cvt.u64.u32 	%rd504, %r173;
	bra.uni 	$L__BB204_23;
$L__BB204_22:
	div.s64 	%rd503, %rd499, %rd44;
	mul.lo.s64 	%rd438, %rd503, %rd44;
	sub.s64 	%rd504, %rd499, %rd438;
$L__BB204_23:
	mad.lo.s64 	%rd59, %rd504, %rd51, %rd43;
	mul.wide.u32 	%rd439, %r13, 8;
	add.s64 	%rd440, %rd2, %rd439;
	ld.global.u64 	%rd60, [%rd440];
	or.b64  	%rd441, %rd501, %rd60;
	and.b64  	%rd442, %rd441, -4294967296;
	setp.ne.s64 	%p46, %rd442, 0;
	@%p46 bra 	$L__BB204_25;
	cvt.u32.u64 	%r174, %rd60;
	cvt.u32.u64 	%r175, %rd501;
	div.u32 	%r176, %r175, %r174;
	mul.lo.s32 	%r177, %r176, %r174;
	sub.s32 	%r178, %r175, %r177;
	cvt.u64.u32 	%rd527, %r176;
	cvt.u64.u32 	%rd506, %r178;
	bra.uni 	$L__BB204_26;
$L__BB204_25:
	div.s64 	%rd527, %rd501, %rd60;
	mul.lo.s64 	%rd443, %rd527, %rd60;
	sub.s64 	%rd506, %rd501, %rd443;
$L__BB204_26:
	mul.wide.u32 	%rd444, %r13, 8;
	add.s64 	%rd445, %rd1, %rd444;
	ld.global.u64 	%rd67, [%rd445];
	mad.lo.s64 	%rd531, %rd67, %rd506, %rd52;
	or.b64  	%rd446, %rd503, %rd60;
	and.b64  	%rd447, %rd446, -4294967296;
	setp.ne.s64 	%p47, %rd447, 0;
	@%p47 bra 	$L__BB204_28;
	cvt.u32.u64 	%r179, %rd60;
	cvt.u32.u64 	%r180, %rd503;
	div.u32 	%r181, %r180, %r179;
	mul.lo.s32 	%r182, %r181, %r179;
	sub.s32 	%r183, %r180, %r182;
	cvt.u64.u32 	%rd525, %r181;
	cvt.u64.u32 	%rd508, %r183;
	bra.uni 	$L__BB204_29;
$L__BB204_28:
	div.s64 	%rd525, %rd503, %rd60;
	mul.lo.s64 	%rd448, %rd525, %rd60;
	sub.s64 	%rd508, %rd503, %rd448;
$L__BB204_29:
	mad.lo.s64 	%rd532, %rd508, %rd67, %rd59;
	add.s32 	%r232, %r232, -4;
	add.s32 	%r231, %r231, 4;
	setp.ne.s32 	%p48, %r231, 0;
	@%p48 bra 	$L__BB204_5;
	add.s32 	%r234, %r232, 1;
$L__BB204_31:
	and.b32  	%r19, %r6, 3;
	setp.eq.s32 	%p49, %r19, 0;
	@%p49 bra 	$L__BB204_54;
	setp.eq.s32 	%p50, %r19, 1;
	@%p50 bra 	$L__BB204_46;
	mul.wide.u32 	%rd450, %r234, 8;
	add.s64 	%rd451, %rd2, %rd450;
	ld.global.u64 	%rd82, [%rd451];
	or.b64  	%rd452, %rd527, %rd82;
	and.b64  	%rd453, %rd452, -4294967296;
	setp.ne.s64 	%p51, %rd453, 0;
	@%p51 bra 	$L__BB204_35;
	cvt.u32.u64 	%r184, %rd82;
	cvt.u32.u64 	%r185, %rd527;
	div.u32 	%r186, %r185, %r184;
	mul.lo.s32 	%r187, %r186, %r184;
	sub.s32 	%r188, %r185, %r187;
	cvt.u64.u32 	%rd515, %r186;
	cvt.u64.u32 	%rd516, %r188;
	bra.uni 	$L__BB204_36;
$L__BB204_35:
	div.s64 	%rd515, %rd527, %rd82;
	mul.lo.s64 	%rd454, %rd515, %rd82;
	sub.s64 	%rd516, %rd527, %rd454;
$L__BB204_36:
	add.s64 	%rd456, %rd1, %rd450;
	ld.global.u64 	%rd89, [%rd456];
	mad.lo.s64 	%rd90, %rd89, %rd516, %rd531;
	or.b64  	%rd457, %rd525, %rd82;
	and.b64  	%rd458, %rd457, -4294967296;
	setp.ne.s64 	%p52, %rd458, 0;
	@%p52 bra 	$L__BB204_38;
	cvt.u32.u64 	%r189, %rd82;
	cvt.u32.u64 	%r190, %rd525;
	div.u32 	%r191, %r190, %r189;
	mul.lo.s32 	%r192, %r191, %r189;
	sub.s32 	%r193, %r190, %r192;
	cvt.u64.u32 	%rd517, %r191;
	cvt.u64.u32 	%rd518, %r193;
	bra.uni 	$L__BB204_39;
$L__BB204_38:
	div.s64 	%rd517, %rd525, %rd82;
	mul.lo.s64 	%rd459, %rd517, %rd82;
	sub.s64 	%rd518, %rd525, %rd459;
$L__BB204_39:
	mad.lo.s64 	%rd97, %rd518, %rd89, %rd532;
	add.s32 	%r20, %r234, -1;
	mul.wide.u32 	%rd460, %r20, 8;
	add.s64 	%rd461, %rd2, %rd460;
	ld.global.u64 	%rd98, [%rd461];
	or.b64  	%rd462, %rd515, %rd98;
	and.b64  	%rd463, %rd462, -4294967296;
	setp.ne.s64 	%p53, %rd463, 0;
	@%p53 bra 	$L__BB204_41;
	cvt.u32.u64 	%r194, %rd98;
	cvt.u32.u64 	%r195, %rd515;
	div.u32 	%r196, %r195, %r194;
	mul.lo.s32 	%r197, %r196, %r194;
	sub.s32 	%r198, %r195, %r197;
	cvt.u64.u32 	%rd527, %r196;
	cvt.u64.u32 	%rd520, %r198;
	bra.uni 	$L__BB204_42;
$L__BB204_41:
	div.s64 	%rd527, %rd515, %rd98;
	mul.lo.s64 	%rd464, %rd527, %rd98;
	sub.s64 	%rd520, %rd515, %rd464;
$L__BB204_42:
	add.s64 	%rd466, %rd1, %rd460;
	ld.global.u64 	%rd105, [%rd466];
	mad.lo.s64 	%rd531, %rd105, %rd520, %rd90;
	or.b64  	%rd467, %rd517, %rd98;
	and.b64  	%rd468, %rd467, -4294967296;
	setp.ne.s64 	%p54, %rd468, 0;
	@%p54 bra 	$L__BB204_44;
	cvt.u32.u64 	%r199, %rd98;
	cvt.u32.u64 	%r200, %rd517;
	div.u32 	%r201, %r200, %r199;
	mul.lo.s32 	%r202, %r201, %r199;
	sub.s32 	%r203, %r200, %r202;
	cvt.u64.u32 	%rd525, %r201;
	cvt.u64.u32 	%rd522, %r203;
	bra.uni 	$L__BB204_45;
$L__BB204_44:
	div.s64 	%rd525, %rd517, %rd98;
	mul.lo.s64 	%rd469, %rd525, %rd98;
	sub.s64 	%rd522, %rd517, %rd469;
$L__BB204_45:
	mad.lo.s64 	%rd532, %rd522, %rd105, %rd97;
	add.s32 	%r234, %r234, -2;
$L__BB204_46:
	and.b32  	%r204, %r6, 1;
	setp.eq.b32 	%p55, %r204, 1;
	not.pred 	%p56, %p55;
	@%p56 bra 	$L__BB204_54;
	mul.wide.u32 	%rd470, %r234, 8;
	add.s64 	%rd471, %rd2, %rd470;
	ld.global.u64 	%rd120, [%rd471];
	or.b64  	%rd472, %rd527, %rd120;
	and.b64  	%rd473, %rd472, -4294967296;
	setp.ne.s64 	%p57, %rd473, 0;
	@%p57 bra 	$L__BB204_49;
	cvt.u32.u64 	%r205, %rd120;
	cvt.u32.u64 	%r206, %rd527;
	rem.u32 	%r207, %r206, %r205;
	cvt.u64.u32 	%rd529, %r207;
	bra.uni 	$L__BB204_50;
$L__BB204_49:
	rem.s64 	%rd529, %rd527, %rd120;
$L__BB204_50:
	add.s64 	%rd475, %rd1, %rd470;
	ld.global.u64 	%rd124, [%rd475];
	mad.lo.s64 	%rd531, %rd124, %rd529, %rd531;
	or.b64  	%rd476, %rd525, %rd120;
	and.b64  	%rd477, %rd476, -4294967296;
	setp.ne.s64 	%p58, %rd477, 0;
	@%p58 bra 	$L__BB204_52;
	cvt.u32.u64 	%r208, %rd120;
	cvt.u32.u64 	%r209, %rd525;
	rem.u32 	%r210, %r209, %r208;
	cvt.u64.u32 	%rd530, %r210;
	bra.uni 	$L__BB204_53;
$L__BB204_52:
	rem.s64 	%rd530, %rd525, %rd120;
$L__BB204_53:
	mad.lo.s64 	%rd532, %rd530, %rd124, %rd532;
$L__BB204_54:
	shl.b64 	%rd478, %rd531, 1;
	add.s64 	%rd479, %rd573, %rd478;
	ld.global.u16 	%rs4, [%rd479];
	// begin inline asm
	{ cvt.f32.bf16 %f80, %rs4;}

	// end inline asm
	abs.f32 	%f1, %f80;
	abs.f32 	%f2, %f1;
	setp.lt.f32 	%p59, %f2, 0f00800000;
	mul.f32 	%f82, %f2, 0f4B800000;
	selp.f32 	%f83, %f82, %f2, %p59;
	selp.f32 	%f84, 0fC1C00000, 0f00000000, %p59;
	mov.b32 	%r211, %f83;
	add.s32 	%r212, %r211, -1060439283;
	and.b32  	%r213, %r212, -8388608;
	sub.s32 	%r214, %r211, %r213;
	mov.b32 	%f85, %r214;
	cvt.rn.f32.s32 	%f86, %r213;
	fma.rn.f32 	%f87, %f86, 0f34000000, %f84;
	add.f32 	%f88, %f85, 0fBF800000;
	add.f32 	%f89, %f85, 0f3F800000;
	rcp.approx.ftz.f32 	%f90, %f89;
	add.f32 	%f91, %f88, %f88;
	mul.f32 	%f92, %f91, %f90;
	mul.f32 	%f93, %f92, %f92;
	sub.f32 	%f94, %f88, %f92;
	add.f32 	%f95, %f94, %f94;
	neg.f32 	%f96, %f92;
	fma.rn.f32 	%f97, %f96, %f88, %f95;
	mul.rn.f32 	%f98, %f90, %f97;
	fma.rn.f32 	%f99, %f93, 0f3A2C32E4, 0f3B52E7DB;
	fma.rn.f32 	%f100, %f99, %f93, 0f3C93BB73;
	fma.rn.f32 	%f101, %f100, %f93, 0f3DF6384F;
	mul.rn.f32 	%f102, %f101, %f93;
	fma.rn.f32 	%f103, %f92, 0f3FB8AA3B, %f87;
	sub.f32 	%f104, %f87, %f103;
	fma.rn.f32 	%f105, %f92, 0f3FB8AA3B, %f104;
	fma.rn.f32 	%f106, %f98, 0f3FB8AA3B, %f105;
	fma.rn.f32 	%f107, %f92, 0f32A55E34, %f106;
	mul.f32 	%f108, %f102, 0f40400000;
	fma.rn.f32 	%f109, %f108, %f98, %f107;
	fma.rn.f32 	%f110, %f102, %f92, %f109;
	add.rn.f32 	%f111, %f103, %f110;
	neg.f32 	%f112, %f103;
	add.rn.f32 	%f113, %f111, %f112;
	neg.f32 	%f114, %f113;
	add.rn.f32 	%f115, %f110, %f114;
	mov.f32 	%f116, 0f40400000;
	mul.rn.f32 	%f117, %f111, %f116;
	neg.f32 	%f118, %f117;
	fma.rn.f32 	%f119, %f111, 0f40400000, %f118;
	fma.rn.f32 	%f120, %f115, 0f40400000, %f119;
	cvt.rni.f32.f32 	%f121, %f117;
	sub.f32 	%f122, %f117, %f121;
	add.f32 	%f123, %f122, %f120;
	fma.rn.f32 	%f124, %f123, 0f391FCB8E, 0f3AAF85ED;
	fma.rn.f32 	%f125, %f124, %f123, 0f3C1D9856;
	fma.rn.f32 	%f126, %f125, %f123, 0f3D6357BB;
	fma.rn.f32 	%f127, %f126, %f123, 0f3E75FDEC;
	fma.rn.f32 	%f128, %f127, %f123, 0f3F317218;
	fma.rn.f32 	%f129, %f128, %f123, 0f3F800000;
	cvt.rzi.s32.f32 	%r215, %f121;
	setp.gt.f32 	%p60, %f121, 0f00000000;
	selp.b32 	%r216, 0, -2097152000, %p60;
	add.s32 	%r217, %r216, 2130706432;
	mov.b32 	%f130, %r217;
	mul.f32 	%f131, %f129, %f130;
	shl.b32 	%r218, %r215, 23;
	sub.s32 	%r219, %r218, %r216;
	mov.b32 	%f132, %r219;
	mul.f32 	%f133, %f131, %f132;
	abs.f32 	%f134, %f117;
	setp.gt.f32 	%p61, %f134, 0f43180000;
	setp.lt.f32 	%p62, %f117, 0f00000000;
	selp.f32 	%f135, 0f00000000, 0f7F800000, %p62;
	selp.f32 	%f3, %f135, %f133, %p61;
	setp.eq.f32 	%p63, %f1, 0f3F800000;
	mov.f32 	%f195, 0f3F800000;
	@%p63 bra 	$L__BB204_61;
	setp.num.f32 	%p64, %f2, %f2;
	@%p64 bra 	$L__BB204_57;
	mov.f32 	%f136, 0f40400000;
	add.rn.f32 	%f195, %f1, %f136;
	bra.uni 	$L__BB204_61;
$L__BB204_57:
	setp.neu.f32 	%p65, %f1, 0f00000000;
	setp.neu.f32 	%p66, %f2, 0f7F800000;
	and.pred  	%p67, %p65, %p66;
	@%p67 bra 	$L__BB204_59;
	add.f32 	%f195, %f1, %f1;
	bra.uni 	$L__BB204_61;
$L__BB204_59:
	setp.geu.f32 	%p68, %f1, 0f00000000;
	mov.f32 	%f195, %f3;
	@%p68 bra 	$L__BB204_61;
	neg.f32 	%f195, %f3;
$L__BB204_61:
	shl.b64 	%rd480, %rd532, 1;
	add.s64 	%rd481, %rd573, %rd480;
	ld.global.u16 	%rs5, [%rd481];
	// begin inline asm
	{ cvt.f32.bf16 %f137, %rs5;}

	// end inline asm
	abs.f32 	%f8, %f137;
	abs.f32 	%f9, %f8;
	setp.lt.f32 	%p69, %f9, 0f00800000;
	mul.f32 	%f139, %f9, 0f4B800000;
	selp.f32 	%f140, %f139, %f9, %p69;
	selp.f32 	%f141, 0fC1C00000, 0f00000000, %p69;
	mov.b32 	%r220, %f140;
	add.s32 	%r221, %r220, -1060439283;
	and.b32  	%r222, %r221, -8388608;
	sub.s32 	%r223, %r220, %r222;
	mov.b32 	%f142, %r223;
	cvt.rn.f32.s32 	%f143, %r222;
	fma.rn.f32 	%f144, %f143, 0f34000000, %f141;
	add.f32 	%f145, %f142, 0fBF800000;
	add.f32 	%f146, %f142, 0f3F800000;
	rcp.approx.ftz.f32 	%f147, %f146;
	add.f32 	%f148, %f145, %f145;
	mul.f32 	%f149, %f148, %f147;
	mul.f32 	%f150, %f149, %f149;
	sub.f32 	%f151, %f145, %f149;
	add.f32 	%f152, %f151, %f151;
	neg.f32 	%f153, %f149;
	fma.rn.f32 	%f154, %f153, %f145, %f152;
	mul.rn.f32 	%f155, %f147, %f154;
	fma.rn.f32 	%f156, %f150, 0f3A2C32E4, 0f3B52E7DB;
	fma.rn.f32 	%f157, %f156, %f150, 0f3C93BB73;
	fma.rn.f32 	%f158, %f157, %f150, 0f3DF6384F;
	mul.rn.f32 	%f159, %f158, %f150;
	fma.rn.f32 	%f160, %f149, 0f3FB8AA3B, %f144;
	sub.f32 	%f161, %f144, %f160;
	fma.rn.f32 	%f162, %f149, 0f3FB8AA3B, %f161;
	fma.rn.f32 	%f163, %f155, 0f3FB8AA3B, %f162;
	fma.rn.f32 	%f164, %f149, 0f32A55E34, %f163;
	mul.f32 	%f165, %f159, 0f40400000;
	fma.rn.f32 	%f166, %f165, %f155, %f164;
	fma.rn.f32 	%f167, %f159, %f149, %f166;
	add.rn.f32 	%f168, %f160, %f167;
	neg.f32 	%f169, %f160;
	add.rn.f32 	%f170, %f168, %f169;
	neg.f32 	%f171, %f170;
	add.rn.f32 	%f172, %f167, %f171;
	mov.f32 	%f173, 0f40400000;
	mul.rn.f32 	%f174, %f168, %f173;
	neg.f32 	%f175, %f174;
	fma.rn.f32 	%f176, %f168, 0f40400000, %f175;
	fma.rn.f32 	%f177, %f172, 0f40400000, %f176;
	cvt.rni.f32.f32 	%f178, %f174;
	sub.f32 	%f179, %f174, %f178;
	add.f32 	%f180, %f179, %f177;
	fma.rn.f32 	%f181, %f180, 0f391FCB8E, 0f3AAF85ED;
	fma.rn.f32 	%f182, %f181, %f180, 0f3C1D9856;
	fma.rn.f32 	%f183, %f182, %f180, 0f3D6357BB;
	fma.rn.f32 	%f184, %f183, %f180, 0f3E75FDEC;
	fma.rn.f32 	%f185, %f184, %f180, 0f3F317218;
	fma.rn.f32 	%f186, %f185, %f180, 0f3F800000;
	cvt.rzi.s32.f32 	%r224, %f178;
	setp.gt.f32 	%p70, %f178, 0f00000000;
	selp.b32 	%r225, 0, -2097152000, %p70;
	add.s32 	%r226, %r225, 2130706432;
	mov.b32 	%f187, %r226;
	mul.f32 	%f188, %f186, %f187;
	shl.b32 	%r227, %r224, 23;
	sub.s32 	%r228, %r227, %r225;
	mov.b32 	%f189, %r228;
	mul.f32 	%f190, %f188, %f189;
	abs.f32 	%f191, %f174;
	setp.gt.f32 	%p71, %f191, 0f43180000;
	setp.lt.f32 	%p72, %f174, 0f00000000;
	selp.f32 	%f192, 0f00000000, 0f7F800000, %p72;
	selp.f32 	%f10, %f192, %f190, %p71;
	setp.eq.f32 	%p73, %f8, 0f3F800000;
	mov.f32 	%f196, 0f3F800000;
	@%p73 bra 	$L__BB204_68;
	setp.num.f32 	%p74, %f9, %f9;
	@%p74 bra 	$L__BB204_64;
	mov.f32 	%f193, 0f40400000;
	add.rn.f32 	%f196, %f8, %f193;
	bra.uni 	$L__BB204_68;
$L__BB204_64:
	setp.neu.f32 	%p75, %f8, 0f00000000;
	setp.neu.f32 	%p76, %f9, 0f7F800000;
	and.pred  	%p77, %p75, %p76;
	@%p77 bra 	$L__BB204_66;
	add.f32 	%f196, %f8, %f8;
	bra.uni 	$L__BB204_68;
$L__BB204_66:
	setp.geu.f32 	%p78, %f8, 0f00000000;
	mov.f32 	%f196, %f10;
	@%p78 bra 	$L__BB204_68;
	neg.f32 	%f196, %f10;
$L__BB204_68:
	add.f32 	%f194, %f195, %f196;
	// begin inline asm
	{  cvt.rn.bf16.f32 %rs6, %f194;}

	// end inline asm
	st.shared.u16 	[%r5], %rs6;
	bra.uni 	$L__BB204_136;
$L__BB204_69:
	cvt.u64.u32 	%rd132, %r4;
	setp.le.u64 	%p3, %rd265, %rd132;
	@%p3 bra 	$L__BB204_136;
	mad.lo.s64 	%rd564, %rd4, %rd265, %rd132;
	cvt.u32.u64 	%r23, %rd264;
	add.s32 	%r238, %r23, -1;
	setp.lt.s32 	%p4, %r238, 0;
	@%p4 bra 	$L__BB204_128;
	and.b32  	%r25, %r23, 7;
	setp.lt.u32 	%p5, %r238, 7;
	@%p5 bra 	$L__BB204_99;
	add.s32 	%r236, %r23, -4;
	and.b32  	%r59, %r23, -8;
	neg.s32 	%r235, %r59;
$L__BB204_73:
	.pragma "nounroll";
	add.s32 	%r30, %r236, 3;
	mul.wide.u32 	%rd274, %r30, 8;
	add.s64 	%rd275, %rd2, %rd274;
	ld.global.u64 	%rd136, [%rd275];
	or.b64  	%rd276, %rd564, %rd136;
	and.b64  	%rd277, %rd276, -4294967296;
	setp.ne.s64 	%p6, %rd277, 0;
	@%p6 bra 	$L__BB204_75;
	cvt.u32.u64 	%r60, %rd136;
	cvt.u32.u64 	%r61, %rd564;
	div.u32 	%r62, %r61, %r60;
	mul.lo.s32 	%r63, %r62, %r60;
	sub.s32 	%r64, %r61, %r63;
	cvt.u64.u32 	%rd535, %r62;
	cvt.u64.u32 	%rd536, %r64;
	bra.uni 	$L__BB204_76;
$L__BB204_75:
	div.s64 	%rd535, %rd564, %rd136;
	mul.lo.s64 	%rd278, %rd535, %rd136;
	sub.s64 	%rd536, %rd564, %rd278;
$L__BB204_76:
	add.s64 	%rd280, %rd1, %rd274;
	ld.global.u64 	%rd281, [%rd280];
	mul.lo.s64 	%rd143, %rd281, %rd536;
	add.s32 	%r31, %r236, 2;
	mul.wide.u32 	%rd282, %r31, 8;
	add.s64 	%rd283, %rd2, %rd282;
	ld.global.u64 	%rd144, [%rd283];
	or.b64  	%rd284, %rd535, %rd144;
	and.b64  	%rd285, %rd284, -4294967296;
	setp.ne.s64 	%p7, %rd285, 0;
	@%p7 bra 	$L__BB204_78;
	cvt.u32.u64 	%r65, %rd144;
	cvt.u32.u64 	%r66, %rd535;
	div.u32 	%r67, %r66, %r65;
	mul.lo.s32 	%r68, %r67, %r65;
	sub.s32 	%r69, %r66, %r68;
	cvt.u64.u32 	%rd537, %r67;
	cvt.u64.u32 	%rd538, %r69;
	bra.uni 	$L__BB204_79;
$L__BB204_78:
	div.s64 	%rd537, %rd535, %rd144;
	mul.lo.s64 	%rd286, %rd537, %rd144;
	sub.s64 	%rd538, %rd535, %rd286;
$L__BB204_79:
	add.s64 	%rd288, %rd1, %rd282;
	ld.global.u64 	%rd289, [%rd288];
	mad.lo.s64 	%rd151, %rd289, %rd538, %rd143;
	add.s32 	%r32, %r236, 1;
	mul.wide.u32 	%rd290, %r32, 8;
	add.s64 	%rd291, %rd2, %rd290;
	ld.global.u64 	%rd152, [%rd291];
	or.b64  	%rd292, %rd537, %rd152;
	and.b64  	%rd293, %rd292, -4294967296;
	setp.ne.s64 	%p8, %rd293, 0;
	@%p8 bra 	$L__BB204_81;
	cvt.u32.u64 	%r70, %rd152;
	cvt.u32.u64 	%r71, %rd537;
	div.u32 	%r72, %r71, %r70;
	mul.lo.s32 	%r73, %r72, %r70;
	sub.s32 	%r74, %r71, %r73;
	cvt.u64.u32 	%rd539, %r72;
	cvt.u64.u32 	%rd540, %r74;
	bra.uni 	$L__BB204_82;
$L__BB204_81:
	div.s64 	%rd539, %rd537, %rd152;
	mul.lo.s64 	%rd294, %rd539, %rd152;
	sub.s64 	%rd540, %rd537, %rd294;
$L__BB204_82:
	add.s64 	%rd296, %rd1, %rd290;
	ld.global.u64 	%rd297, [%rd296];
	mad.lo.s64 	%rd159, %rd297, %rd540, %rd151;
	add.s32 	%r33, %r236, -4;
	mul.wide.u32 	%rd298, %r236, 8;
	add.s64 	%rd299, %rd2, %rd298;
	ld.global.u64 	%rd160, [%rd299];
	or.b64  	%rd300, %rd539, %rd160;
	and.b64  	%rd301, %rd300, -4294967296;
	setp.ne.s64 	%p9, %rd301, 0;
	@%p9 bra 	$L__BB204_84;
	cvt.u32.u64 	%r75, %rd160;
	cvt.u32.u64 	%r76, %rd539;
	div.u32 	%r77, %r76, %r75;
	mul.lo.s32 	%r78, %r77, %r75;
	sub.s32 	%r79, %r76, %r78;
	cvt.u64.u32 	%rd541, %r77;
	cvt.u64.u32 	%rd542, %r79;
	bra.uni 	$L__BB204_85;
$L__BB204_84:
	div.s64 	%rd541, %rd539, %rd160;
	mul.lo.s64 	%rd302, %rd541, %rd160;
	sub.s64 	%rd542, %rd539, %rd302;
$L__BB204_85:
	add.s64 	%rd304, %rd1, %rd298;
	ld.global.u64 	%rd305, [%rd304];
	mad.lo.s64 	%rd167, %rd305, %rd542, %rd159;
	add.s32 	%r34, %r236, -1;
	mul.wide.u32 	%rd306, %r34, 8;
	add.s64 	%rd307, %rd2, %rd306;
	ld.global.u64 	%rd168, [%rd307];
	or.b64  	%rd308, %rd541, %rd168;
	and.b64  	%rd309, %rd308, -4294967296;
	setp.ne.s64 	%p10, %rd309, 0;
	@%p10 bra 	$L__BB204_87;
	cvt.u32.u64 	%r80, %rd168;
	cvt.u32.u64 	%r81, %rd541;
	div.u32 	%r82, %r81, %r80;
	mul.lo.s32 	%r83, %r82, %r80;
	sub.s32 	%r84, %r81, %r83;
	cvt.u64.u32 	%rd543, %r82;
	cvt.u64.u32 	%rd544, %r84;
	bra.uni 	$L__BB204_88;
$L__BB204_87:
	div.s64 	%rd543, %rd541, %rd168;
	mul.lo.s64 	%rd310, %rd543, %rd168;
	sub.s64 	%rd544, %rd541, %rd310;
$L__BB204_88:
	add.s64 	%rd312, %rd1, %rd306;
	ld.global.u64 	%rd313, [%rd312];
	mad.lo.s64 	%rd175, %rd313, %rd544, %rd167;
	add.s32 	%r35, %r236, -2;
	mul.wide.u32 	%rd314, %r35, 8;
	add.s64 	%rd315, %rd2, %rd314;
	ld.global.u64 	%rd176, [%rd315];
	or.b64  	%rd316, %rd543, %rd176;
	and.b64  	%rd317, %rd316, -4294967296;
	setp.ne.s64 	%p11, %rd317, 0;
	@%p11 bra 	$L__BB204_90;
	cvt.u32.u64 	%r85, %rd176;
	cvt.u32.u64 	%r86, %rd543;
	div.u32 	%r87, %r86, %r85;
	mul.lo.s32 	%r88, %r87, %r85;
	sub.s32 	%r89, %r86, %r88;
	cvt.u64.u32 	%rd545, %r87;
	cvt.u64.u32 	%rd546, %r89;
	bra.uni 	$L__BB204_91;
$L__BB204_90:
	div.s64 	%rd545, %rd543, %rd176;
	mul.lo.s64 	%rd318, %rd545, %rd176;
	sub.s64 	%rd546, %rd543, %rd318;
$L__BB204_91:
	add.s64 	%rd320, %rd1, %rd314;
	ld.global.u64 	%rd321, [%rd320];
	mad.lo.s64 	%rd183, %rd321, %rd546, %rd175;
	add.s32 	%r36, %r236, -3;
	mul.wide.u32 	%rd322, %r36, 8;
	add.s64 	%rd323, %rd2, %rd322;
	ld.global.u64 	%rd184, [%rd323];
	or.b64  	%rd324, %rd545, %rd184;
	and.b64  	%rd325, %rd324, -4294967296;
	setp.ne.s64 	%p12, %rd325, 0;
	@%p12 bra 	$L__BB204_93;
	cvt.u32.u64 	%r90, %rd184;
	cvt.u32.u64 	%r91, %rd545;
	div.u32 	%r92, %r91, %r90;
	mul.lo.s32 	%r93, %r92, %r90;
	sub.s32 	%r94, %r91, %r93;
	cvt.u64.u32 	%rd547, %r92;
	cvt.u64.u32 	%rd548, %r94;
	bra.uni 	$L__BB204_94;
$L__BB204_93:
	div.s64 	%rd547, %rd545, %rd184;
	mul.lo.s64 	%rd326, %rd547, %rd184;
	sub.s64 	%rd548, %rd545, %rd326;
$L__BB204_94:
	add.s64 	%rd328, %rd1, %rd322;
	ld.global.u64 	%rd329, [%rd328];
	mad.lo.s64 	%rd191, %rd329, %rd548, %rd183;
	mul.wide.u32 	%rd330, %r33, 8;
	add.s64 	%rd331, %rd2, %rd330;
	ld.global.u64 	%rd192, [%rd331];
	or.b64  	%rd332, %rd547, %rd192;
	and.b64  	%rd333, %rd332, -4294967296;
	setp.ne.s64 	%p13, %rd333, 0;
	@%p13 bra 	$L__BB204_96;
	cvt.u32.u64 	%r95, %rd192;
	cvt.u32.u64 	%r96, %rd547;
	div.u32 	%r97, %r96, %r95;
	mul.lo.s32 	%r98, %r97, %r95;
	sub.s32 	%r99, %r96, %r98;
	cvt.u64.u32 	%rd564, %r97;
	cvt.u64.u32 	%rd550, %r99;
	bra.uni 	$L__BB204_97;
$L__BB204_96:
	div.s64 	%rd564, %rd547, %rd192;
	mul.lo.s64 	%rd334, %rd564, %rd192;
	sub.s64 	%rd550, %rd547, %rd334;
$L__BB204_97:
	add.s64 	%rd336, %rd1, %rd330;
	ld.global.u64 	%rd337, [%rd336];
	mad.lo.s64 	%rd338, %rd337, %rd550, %rd191;
	shl.b64 	%rd339, %rd338, 1;
	add.s64 	%rd573, %rd573, %rd339;
	add.s32 	%r236, %r236, -8;
	add.s32 	%r235, %r235, 8;
	setp.ne.s32 	%p14, %r235, 0;
	@%p14 bra 	$L__BB204_73;
	add.s32 	%r238, %r236, 3;
$L__BB204_99:
	setp.eq.s32 	%p15, %r25, 0;
	@%p15 bra 	$L__BB204_128;
	and.b32  	%r41, %r23, 3;
	setp.lt.u32 	%p16, %r25, 4;
	@%p16 bra 	$L__BB204_114;
	mul.wide.u32 	%rd341, %r238, 8;
	add.s64 	%rd342, %rd2, %rd341;
	ld.global.u64 	%rd203, [%rd342];
	or.b64  	%rd343, %rd564, %rd203;
	and.b64  	%rd344, %rd343, -4294967296;
	setp.ne.s64 	%p17, %rd344, 0;
	@%p17 bra 	$L__BB204_103;
	cvt.u32.u64 	%r100, %rd203;
	cvt.u32.u64 	%r101, %rd564;
	div.u32 	%r102, %r101, %r100;
	mul.lo.s32 	%r103, %r102, %r100;
	sub.s32 	%r104, %r101, %r103;
	cvt.u64.u32 	%rd554, %r102;
	cvt.u64.u32 	%rd555, %r104;
	bra.uni 	$L__BB204_104;
$L__BB204_103:
	div.s64 	%rd554, %rd564, %rd203;
	mul.lo.s64 	%rd345, %rd554, %rd203;
	sub.s64 	%rd555, %rd564, %rd345;
$L__BB204_104:
	add.s64 	%rd347, %rd1, %rd341;
	ld.global.u64 	%rd348, [%rd347];
	mul.lo.s64 	%rd210, %rd348, %rd555;
	add.s32 	%r42, %r238, -1;
	mul.wide.u32 	%rd349, %r42, 8;
	add.s64 	%rd350, %rd2, %rd349;
	ld.global.u64 	%rd211, [%rd350];
	or.b64  	%rd351, %rd554, %rd211;
	and.b64  	%rd352, %rd351, -4294967296;
	setp.ne.s64 	%p18, %rd352, 0;
	@%p18 bra 	$L__BB204_106;
	cvt.u32.u64 	%r105, %rd211;
	cvt.u32.u64 	%r106, %rd554;
	div.u32 	%r107, %r106, %r105;
	mul.lo.s32 	%r108, %r107, %r105;
	sub.s32 	%r109, %r106, %r108;
	cvt.u64.u32 	%rd556, %r107;
	cvt.u64.u32 	%rd557, %r109;
	bra.uni 	$L__BB204_107;
$L__BB204_106:
	div.s64 	%rd556, %rd554, %rd211;
	mul.lo.s64 	%rd353, %rd556, %rd211;
	sub.s64 	%rd557, %rd554, %rd353;
$L__BB204_107:
	add.s64 	%rd355, %rd1, %rd349;
	ld.global.u64 	%rd356, [%rd355];
	mad.lo.s64 	%rd218, %rd356, %rd557, %rd210;
	add.s32 	%r43, %r238, -2;
	mul.wide.u32 	%rd357, %r43, 8;
	add.s64 	%rd358, %rd2, %rd357;
	ld.global.u64 	%rd219, [%rd358];
	or.b64  	%rd359, %rd556, %rd219;
	and.b64  	%rd360, %rd359, -4294967296;
	setp.ne.s64 	%p19, %rd360, 0;
	@%p19 bra 	$L__BB204_109;
	cvt.u32.u64 	%r110, %rd219;
	cvt.u32.u64 	%r111, %rd556;
	div.u32 	%r112, %r111, %r110;
	mul.lo.s32 	%r113, %r112, %r110;
	sub.s32 	%r114, %r111, %r113;
	cvt.u64.u32 	%rd558, %r112;
	cvt.u64.u32 	%rd559, %r114;
	bra.uni 	$L__BB204_110;
$L__BB204_109:
	div.s64 	%rd558, %rd556, %rd219;
	mul.lo.s64 	%rd361, %rd558, %rd219;
	sub.s64 	%rd559, %rd556, %rd361;
$L__BB204_110:
	add.s64 	%rd363, %rd1, %rd357;
	ld.global.u64 	%rd364, [%rd363];
	mad.lo.s64 	%rd226, %rd364, %rd559, %rd218;
	add.s32 	%r44, %r238, -3;
	mul.wide.u32 	%rd365, %r44, 8;
	add.s64 	%rd366, %rd2, %rd365;
	ld.global.u64 	%rd227, [%rd366];
	or.b64  	%rd367, %rd558, %rd227;
	and.b64  	%rd368, %rd367, -4294967296;
	setp.ne.s64 	%p20, %rd368, 0;
	@%p20 bra 	$L__BB204_112;
	cvt.u32.u64 	%r115, %rd227;
	cvt.u32.u64 	%r116, %rd558;
	div.u32 	%r117, %r116, %r115;
	mul.lo.s32 	%r118, %r117, %r115;
	sub.s32 	%r119, %r116, %r118;
	cvt.u64.u32 	%rd564, %r117;
	cvt.u64.u32 	%rd561, %r119;
	bra.uni 	$L__BB204_113;
$L__BB204_112:
	div.s64 	%rd564, %rd558, %rd227;
	mul.lo.s64 	%rd369, %rd564, %rd227;
	sub.s64 	%rd561, %rd558, %rd369;
$L__BB204_113:
	add.s64 	%rd371, %rd1, %rd365;
	ld.global.u64 	%rd372, [%rd371];
	mad.lo.s64 	%rd373, %rd372, %rd561, %rd226;
	shl.b64 	%rd374, %rd373, 1;
	add.s64 	%rd573, %rd573, %rd374;
	add.s32 	%r238, %r238, -4;
$L__BB204_114:
	setp.eq.s32 	%p21, %r41, 0;
	@%p21 bra 	$L__BB204_128;
	setp.eq.s32 	%p22, %r41, 1;
	@%p22 bra 	$L__BB204_123;
	mul.wide.u32 	%rd376, %r238, 8;
	add.s64 	%rd377, %rd2, %rd376;
	ld.global.u64 	%rd238, [%rd377];
	or.b64  	%rd378, %rd564, %rd238;
	and.b64  	%rd379, %rd378, -4294967296;
	setp.ne.s64 	%p23, %rd379, 0;
	@%p23 bra 	$L__BB204_118;
	cvt.u32.u64 	%r120, %rd238;
	cvt.u32.u64 	%r121, %rd564;
	div.u32 	%r122, %r121, %r120;
	mul.lo.s32 	%r123, %r122, %r120;
	sub.s32 	%r124, %r121, %r123;
	cvt.u64.u32 	%rd565, %r122;
	cvt.u64.u32 	%rd566, %r124;
	bra.uni 	$L__BB204_119;
$L__BB204_118:
	div.s64 	%rd565, %rd564, %rd238;
	mul.lo.s64 	%rd380, %rd565, %rd238;
	sub.s64 	%rd566, %rd564, %rd380;
$L__BB204_119:
	add.s64 	%rd382, %rd1, %rd376;
	ld.global.u64 	%rd383, [%rd382];
	mul.lo.s64 	%rd245, %rd383, %rd566;
	add.s32 	%r47, %r238, -1;
	mul.wide.u32 	%rd384, %r47, 8;
	add.s64 	%rd385, %rd2, %rd384;
	ld.global.u64 	%rd246, [%rd385];
	or.b64  	%rd386, %rd565, %rd246;
	and.b64  	%rd387, %rd386, -4294967296;
	setp.ne.s64 	%p24, %rd387, 0;
	@%p24 bra 	$L__BB204_121;
	cvt.u32.u64 	%r125, %rd246;
	cvt.u32.u64 	%r126, %rd565;
	div.u32 	%r127, %r126, %r125;
	mul.lo.s32 	%r128, %r127, %r125;
	sub.s32 	%r129, %r126, %r128;
	cvt.u64.u32 	%rd564, %r127;
	cvt.u64.u32 	%rd568, %r129;
	bra.uni 	$L__BB204_122;
$L__BB204_121:
	div.s64 	%rd564, %rd565, %rd246;
	mul.lo.s64 	%rd388, %rd564, %rd246;
	sub.s64 	%rd568, %rd565, %rd388;
$L__BB204_122:
	add.s64 	%rd390, %rd1, %rd384;
	ld.global.u64 	%rd391, [%rd390];
	mad.lo.s64 	%rd392, %rd391, %rd568, %rd245;
	shl.b64 	%rd393, %rd392, 1;
	add.s64 	%rd573, %rd573, %rd393;
	add.s32 	%r238, %r238, -2;
$L__BB204_123:
	and.b32  	%r130, %r23, 1;
	setp.eq.b32 	%p25, %r130, 1;
	not.pred 	%p26, %p25;
	@%p26 bra 	$L__BB204_128;
	mul.wide.u32 	%rd394, %r238, 8;
	add.s64 	%rd395, %rd2, %rd394;
	ld.global.u64 	%rd257, [%rd395];
	or.b64  	%rd396, %rd564, %rd257;
	and.b64  	%rd397, %rd396, -4294967296;
	setp.ne.s64 	%p27, %rd397, 0;
	@%p27 bra 	$L__BB204_126;
	cvt.u32.u64 	%r131, %rd257;
	cvt.u32.u64 	%r132, %rd564;
	rem.u32 	%r133, %r132, %r131;
	cvt.u64.u32 	%rd572, %r133;
	bra.uni 	$L__BB204_127;
$L__BB204_126:
	rem.s64 	%rd572, %rd564, %rd257;
$L__BB204_127:
	add.s64 	%rd399, %rd1, %rd394;
	ld.global.u64 	%rd400, [%rd399];
	mul.lo.s64 	%rd401, %rd400, %rd572;
	shl.b64 	%rd402, %rd401, 1;
	add.s64 	%rd573, %rd573, %rd402;
$L__BB204_128:
	ld.global.u16 	%rs2, [%rd573];
	// begin inline asm
	{ cvt.f32.bf16 %f22, %rs2;}

	// end inline asm
	abs.f32 	%f15, %f22;
	abs.f32 	%f16, %f15;
	setp.lt.f32 	%p28, %f16, 0f00800000;
	mul.f32 	%f24, %f16, 0f4B800000;
	selp.f32 	%f25, %f24, %f16, %p28;
	selp.f32 	%f26, 0fC1C00000, 0f00000000, %p28;
	mov.b32 	%r134, %f25;
	add.s32 	%r135, %r134, -1060439283;
	and.b32  	%r136, %r135, -8388608;
	sub.s32 	%r137, %r134, %r136;
	mov.b32 	%f27, %r137;
	cvt.rn.f32.s32 	%f28, %r136;
	fma.rn.f32 	%f29, %f28, 0f34000000, %f26;
	add.f32 	%f30, %f27, 0fBF800000;
	add.f32 	%f31, %f27, 0f3F800000;
	rcp.approx.ftz.f32 	%f32, %f31;
	add.f32 	%f33, %f30, %f30;
	mul.f32 	%f34, %f33, %f32;
	mul.f32 	%f35, %f34, %f34;
	sub.f32 	%f36, %f30, %f34;
	add.f32 	%f37, %f36, %f36;
	neg.f32 	%f38, %f34;
	fma.rn.f32 	%f39, %f38, %f30, %f37;
	mul.rn.f32 	%f40, %f32, %f39;
	fma.rn.f32 	%f41, %f35, 0f3A2C32E4, 0f3B52E7DB;
	fma.rn.f32 	%f42, %f41, %f35, 0f3C93BB73;
	fma.rn.f32 	%f43, %f42, %f35, 0f3DF6384F;
	mul.rn.f32 	%f44, %f43, %f35;
	fma.rn.f32 	%f45, %f34, 0f3FB8AA3B, %f29;
	sub.f32 	%f46, %f29, %f45;
	fma.rn.f32 	%f47, %f34, 0f3FB8AA3B, %f46;
	fma.rn.f32 	%f48, %f40, 0f3FB8AA3B, %f47;
	fma.rn.f32 	%f49, %f34, 0f32A55E34, %f48;
	mul.f32 	%f50, %f44, 0f40400000;
	fma.rn.f32 	%f51, %f50, %f40, %f49;
	fma.rn.f32 	%f52, %f44, %f34, %f51;
	add.rn.f32 	%f53, %f45, %f52;
	neg.f32 	%f54, %f45;
	add.rn.f32 	%f55, %f53, %f54;
	neg.f32 	%f56, %f55;
	add.rn.f32 	%f57, %f52, %f56;
	mov.f32 	%f58, 0f40400000;
	mul.rn.f32 	%f59, %f53, %f58;
	neg.f32 	%f60, %f59;
	fma.rn.f32 	%f61, %f53, 0f40400000, %f60;
	fma.rn.f32 	%f62, %f57, 0f40400000, %f61;
	cvt.rni.f32.f32 	%f63, %f59;
	sub.f32 	%f64, %f59, %f63;
	add.f32 	%f65, %f64, %f62;
	fma.rn.f32 	%f66, %f65, 0f391FCB8E, 0f3AAF85ED;
	fma.rn.f32 	%f67, %f66, %f65, 0f3C1D9856;
	fma.rn.f32 	%f68, %f67, %f65, 0f3D6357BB;
	fma.rn.f32 	%f69, %f68, %f65, 0f3E75FDEC;
	fma.rn.f32 	%f70, %f69, %f65, 0f3F317218;
	fma.rn.f32 	%f71, %f70, %f65, 0f3F800000;
	cvt.rzi.s32.f32 	%r138, %f63;
	setp.gt.f32 	%p29, %f63, 0f00000000;
	selp.b32 	%r139, 0, -2097152000, %p29;
	add.s32 	%r140, %r139, 2130706432;
	mov.b32 	%f72, %r140;
	mul.f32 	%f73, %f71, %f72;
	shl.b32 	%r141, %r138, 23;
	sub.s32 	%r142, %r141, %r139;
	mov.b32 	%f74, %r142;
	mul.f32 	%f75, %f73, %f74;
	abs.f32 	%f76, %f59;
	setp.gt.f32 	%p30, %f76, 0f43180000;
	setp.lt.f32 	%p31, %f59, 0f00000000;
	selp.f32 	%f77, 0f00000000, 0f7F800000, %p31;
	selp.f32 	%f17, %f77, %f75, %p30;
	setp.eq.f32 	%p32, %f15, 0f3F800000;
	mov.f32 	%f197, 0f3F800000;
	@%p32 bra 	$L__BB204_135;
	setp.num.f32 	%p33, %f16, %f16;
	@%p33 bra 	$L__BB204_131;
	mov.f32 	%f78, 0f40400000;
	add.rn.f32 	%f197, %f15, %f78;
	bra.uni 	$L__BB204_135;
$L__BB204_131:
	setp.neu.f32 	%p34, %f15, 0f00000000;
	setp.neu.f32 	%p35, %f16, 0f7F800000;
	and.pred  	%p36, %p34, %p35;
	@%p36 bra 	$L__BB204_133;
	add.f32 	%f197, %f15, %f15;
	bra.uni 	$L__BB204_135;
$L__BB204_133:
	setp.geu.f32 	%p37, %f15, 0f00000000;
	mov.f32 	%f197, %f17;
	@%p37 bra 	$L__BB204_135;
	neg.f32 	%f197, %f17;
$L__BB204_135:
	// begin inline asm
	{  cvt.rn.bf16.f32 %rs3, %f197;}

	// end inline asm
	st.shared.u16 	[%r5], %rs3;
$L__BB204_136:
	bar.sync 	0;
	setp.lt.u32 	%p79, %r240, 66;
	@%p79 bra 	$L__BB204_140;
$L__BB204_137:
	shr.u32 	%r51, %r240, 1;
	setp.ge.u32 	%p80, %r1, %r51;
	@%p80 bra 	$L__BB204_139;
	ld.shared.u16 	%rs8, [%r5];
	and.b32  	%r229, %r240, 2046;
	add.s32 	%r230, %r5, %r229;
	ld.shared.u16 	%rs9, [%r230];
	// begin inline asm
	{ add.bf16 %rs7,%rs8,%rs9; }

	// end inline asm
	st.shared.u16 	[%r5], %rs7;
$L__BB204_139:
	bar.sync 	0;
	setp.gt.u32 	%p81, %r240, 131;
	mov.u32 	%r240, %r51;
	@%p81 bra 	$L__BB204_137;
$L__BB204_140:
	setp.gt.u32 	%p82, %r1, 31;
	@%p82 bra 	$L__BB204_143;
	ld.shared.u16 	%rs11, [%r5];
	ld.shared.u16 	%rs12, [%r5+64];
	// begin inline asm
	{ add.bf16 %rs10,%rs11,%rs12; }

	// end inline asm
	st.volatile.shared.u16 	[%r5], %rs10;
	ld.shared.u16 	%rs15, [%r5+32];
	// begin inline asm
	{ add.bf16 %rs13,%rs10,%rs15; }

	// end inline asm
	st.volatile.shared.u16 	[%r5], %rs13;
	ld.shared.u16 	%rs18, [%r5+16];
	// begin inline asm
	{ add.bf16 %rs16,%rs13,%rs18; }

	// end inline asm
	st.volatile.shared.u16 	[%r5], %rs16;
	ld.shared.u16 	%rs21, [%r5+8];
	// begin inline asm
	{ add.bf16 %rs19,%rs16,%rs21; }

	// end inline asm
	st.volatile.shared.u16 	[%r5], %rs19;
	ld.shared.u16 	%rs24, [%r5+4];
	// begin inline asm
	{ add.bf16 %rs22,%rs19,%rs24; }

	// end inline asm
	st.volatile.shared.u16 	[%r5], %rs22;
	ld.shared.u16 	%rs27, [%r5+2];
	// begin inline asm
	{ add.bf16 %rs25,%rs22,%rs27; }

	// end inline asm
	st.volatile.shared.u16 	[%r5], %rs25;
	setp.ne.s32 	%p83, %r1, 0;
	@%p83 bra 	$L__BB204_143;
	ld.param.u64 	%rd488, [contiguous_reducel32_bf16_param_8];
	ld.param.u64 	%rd487, [contiguous_reducel32_bf16_param_0];
	cvt.u64.u32 	%rd482, %r2;
	mad.lo.s64 	%rd483, %rd488, %rd4, %rd482;
	cvta.to.global.u64 	%rd484, %rd487;
	shl.b64 	%rd485, %rd483, 1;
	add.s64 	%rd486, %rd484, %rd485;
	ld.shared.u16 	%rs28, [reducel3sdata_bf16];
	st.global.u16 	[%rd486], %rs28;
$L__BB204_143:
	ret;

}
	// .globl	contiguous_reducel322_bf16
.visible .entry contiguous_reducel322_bf16(
	.param .u64 .ptr .align 1 contiguous_reducel322_bf16_param_0,
	.param .u64 .ptr .align 1 contiguous_reducel322_bf16_param_1,
	.param .u64 contiguous_reducel322_bf16_param_2,
	.param .u64 contiguous_reducel322_bf16_param_3,
	.param .u64 contiguous_reducel322_bf16_param_4,
	.param .u64 contiguous_reducel322_bf16_param_5
)
{
	.reg .pred 	%p<9>;
	.reg .b16 	%rs<28>;
	.reg .b32 	%r<18>;
	.reg .b64 	%rd<28>;

	ld.param.u64 	%rd5, [contiguous_reducel322_bf16_param_0];
	ld.param.u64 	%rd8, [contiguous_reducel322_bf16_param_1];
	ld.param.u64 	%rd9, [contiguous_reducel322_bf16_param_2];
	ld.param.u64 	%rd6, [contiguous_reducel322_bf16_param_3];
	ld.param.u64 	%rd10, [contiguous_reducel322_bf16_param_4];
	ld.param.u64 	%rd7, [contiguous_reducel322_bf16_param_5];
	cvta.to.global.u64 	%rd1, %rd8;
	mov.u32 	%r1, %tid.x;
	mov.u32 	%r2, %ctaid.x;
	mov.u32 	%r17, %ntid.x;
	mul.lo.s32 	%r9, %r2, %r17;
	shl.b32 	%r10, %r9, 1;
	add.s32 	%r4, %r10, %r1;
	shl.b32 	%r11, %r1, 1;
	mov.u32 	%r12, reducel3sdata_bf16;
	add.s32 	%r5, %r12, %r11;
	mov.b32 	%r8, 0;
	// begin inline asm
	cvt.rn.bf16.s32 %rs1, %r8;
	// end inline asm
	st.shared.u16 	[%r5], %rs1;
	mov.u32 	%r13, %ctaid.y;
	cvt.u64.u32 	%rd11, %r13;
	add.s64 	%rd2, %rd9, %rd11;
	setp.ge.u64 	%p1, %rd2, %rd10;
	@%p1 bra 	$L__BB205_12;
	add.s32 	%r14, %r4, %r17;
	cvt.u64.u32 	%rd3, %r14;
	setp.le.u64 	%p2, %rd6, %rd3;
	@%p2 bra 	$L__BB205_3;
	cvt.u64.u32 	%rd15, %r4;
	mul.lo.s64 	%rd16, %rd2, %rd6;
	add.s64 	%rd17, %rd16, %rd15;
	shl.b64 	%rd18, %rd17, 1;
	add.s64 	%rd19, %rd1, %rd18;
	ld.global.u16 	%rs4, [%rd19];
	add.s64 	%rd20, %rd16, %rd3;
	shl.b64 	%rd21, %rd20, 1;
	add.s64 	%rd22, %rd1, %rd21;
	ld.global.u16 	%rs5, [%rd22];
	// begin inline asm
	{ add.bf16 %rs3,%rs4,%rs5; }

	// end inline asm
	st.shared.u16 	[%r5], %rs3;
	bra.uni 	$L__BB205_5;
$L__BB205_3:
	cvt.u64.u32 	%rd4, %r4;
	setp.le.u64 	%p3, %rd6, %rd4;
	@%p3 bra 	$L__BB205_5;
	mad.lo.s64 	%rd12, %rd2, %rd6, %rd4;
	shl.b64 	%rd13, %rd12, 1;
	add.s64 	%rd14, %rd1, %rd13;
	ld.global.u16 	%rs2, [%rd14];
	st.shared.u16 	[%r5], %rs2;
$L__BB205_5:
	bar.sync 	0;
	setp.lt.u32 	%p4, %r17, 66;
	@%p4 bra 	$L__BB205_9;
$L__BB205_6:
	shr.u32 	%r7, %r17, 1;
	setp.ge.u32 	%p5, %r1, %r7;
	@%p5 bra 	$L__BB205_8;
	ld.shared.u16 	%rs7, [%r5];
	and.b32  	%r15, %r17, 2046;
	add.s32 	%r16, %r5, %r15;
	ld.shared.u16 	%rs8, [%r16];
	// begin inline asm
	{ add.bf16 %rs6,%rs7,%rs8; }

	// end inline asm
	st.shared.u16 	[%r5], %rs6;
$L__BB205_8:
	bar.sync 	0;
	setp.gt.u32 	%p6, %r17, 131;
	mov.u32 	%r17, %r7;
	@%p6 bra 	$L__BB205_6;
$L__BB205_9:
	setp.gt.u32 	%p7, %r1, 31;
	@%p7 bra 	$L__BB205_12;
	ld.shared.u16 	%rs10, [%r5];
	ld.shared.u16 	%rs11, [%r5+64];
	// begin inline asm
	{ add.bf16 %rs9,%rs10,%rs11; }

	// end inline asm
	st.volatile.shared.u16 	[%r5], %rs9;
	ld.shared.u16 	%rs14, [%r5+32];
	// begin inline asm
	{ add.bf16 %rs12,%rs9,%rs14; }

	// end inline asm
	st.volatile.shared.u16 	[%r5], %rs12;
	ld.shared.u16 	%rs17, [%r5+16];
	// begin inline asm
	{ add.bf16 %rs15,%rs12,%rs17; }

	// end inline asm
	st.volatile.shared.u16 	[%r5], %rs15;
	ld.shared.u16 	%rs20, [%r5+8];
	// begin inline asm
	{ add.bf16 %rs18,%rs15,%rs20; }

	// end inline asm
	st.volatile.shared.u16 	[%r5], %rs18;
	ld.shared.u16 	%rs23, [%r5+4];
	// begin inline asm
	{ add.bf16 %rs21,%rs18,%rs23; }

	// end inline asm
	st.volatile.shared.u16 	[%r5], %rs21;
	ld.shared.u16 	%rs26, [%r5+2];
	// begin inline asm
	{ add.bf16 %rs24,%rs21,%rs26; }

	// end inline asm
	st.volatile.shared.u16 	[%r5], %rs24;
	setp.ne.s32 	%p8, %r1, 0;
	@%p8 bra 	$L__BB205_12;
	cvt.u64.u32 	%rd23, %r2;
	mad.lo.s64 	%rd24, %rd7, %rd2, %rd23;
	cvta.to.global.u64 	%rd25, %rd5;
	shl.b64 	%rd26, %rd24, 1;
	add.s64 	%rd27, %rd25, %rd26;
	ld.shared.u16 	%rs27, [reducel3sdata_bf16];
	st.global.u16 	[%rd27], %rs27;
$L__BB205_12:
	ret;

}
	// .globl	contiguous_reducel33_bf16
.visible .entry contiguous_reducel33_bf16(
	.param .u64 .ptr .align 1 contiguous_reducel33_bf16_param_0,
	.param .u64 .ptr .align 1 contiguous_reducel33_bf16_param_1,
	.param .u64 .ptr .align 1 contiguous_reducel33_bf16_param_2,
	.param .u64 .ptr .align 1 contiguous_reducel33_bf16_param_3,
	.param .u64 contiguous_reducel33_bf16_param_4,
	.param .u64 contiguous_reducel33_bf16_param_5,
	.param .u64 contiguous_reducel33_bf16_param_6
)
{
	.reg .pred 	%p<48>;
	.reg .b16 	%rs<120>;
	.reg .b32 	%r<239>;
	.reg .b32 	%f<67>;
	.reg .b64 	%rd<308>;

	ld.param.u64 	%rd144, [contiguous_reducel33_bf16_param_0];
	ld.param.u64 	%rd145, [contiguous_reducel33_bf16_param_1];
	ld.param.u64 	%rd148, [contiguous_reducel33_bf16_param_2];
	ld.param.u64 	%rd149, [contiguous_reducel33_bf16_param_3];
	ld.param.u64 	%rd146, [contiguous_reducel33_bf16_param_4];
	ld.param.u64 	%rd147, [contiguous_reducel33_bf16_param_5];
	ld.param.u64 	%rd150, [contiguous_reducel33_bf16_param_6];
	cvta.to.global.u64 	%rd1, %rd149;
	cvta.to.global.u64 	%rd2, %rd148;
	mov.u32 	%r1, %tid.y;
	mov.u32 	%r2, %ntid.x;
	mov.u32 	%r3, %tid.x;
	mad.lo.s32 	%r73, %r1, %r2, %r3;
	mov.u32 	%r74, %ctaid.x;
	mad.lo.s32 	%r75, %r74, %r2, %r3;
	mov.u32 	%r4, %ctaid.y;
	mov.u32 	%r5, %ntid.y;
	mad.lo.s32 	%r76, %r4, %r5, %r1;
	shl.b32 	%r77, %r73, 1;
	mov.u32 	%r78, reducel3sdata_bf16;
	add.s32 	%r7, %r78, %r77;
	mov.b32 	%r72, 0;
	// begin inline asm
	cvt.rn.bf16.s32 %rs17, %r72;
	// end inline asm
	st.shared.u16 	[%r7], %rs17;
	cvt.u64.u32 	%rd3, %r75;
	setp.le.u64 	%p1, %rd147, %rd3;
	cvt.u64.u32 	%rd152, %r76;
	setp.le.u64 	%p2, %rd150, %rd152;
	or.pred  	%p3, %p1, %p2;
	@%p3 bra 	$L__BB206_84;
	cvt.u32.u64 	%r79, %rd3;
	cvt.u32.u64 	%r80, %rd147;
	mad.lo.s32 	%r227, %r76, %r80, %r79;
	cvt.u32.u64 	%r9, %rd146;
	add.s32 	%r226, %r9, -1;
	setp.lt.s32 	%p4, %r226, 0;
	mov.b64 	%rd307, 0;
	@%p4 bra 	$L__BB206_59;
	setp.lt.u32 	%p5, %r226, 7;
	mov.b64 	%rd307, 0;
	@%p5 bra 	$L__BB206_30;
	add.s32 	%r222, %r9, -4;
	and.b32  	%r81, %r9, -8;
	neg.s32 	%r221, %r81;
	mov.b64 	%rd307, 0;
$L__BB206_4:
	.pragma "nounroll";
	add.s32 	%r16, %r222, 3;
	cvt.u64.u32 	%rd5, %r227;
	mul.wide.u32 	%rd157, %r16, 8;
	add.s64 	%rd158, %rd2, %rd157;
	ld.global.u64 	%rd6, [%rd158];
	and.b64  	%rd159, %rd6, -4294967296;
	setp.ne.s64 	%p6, %rd159, 0;
	@%p6 bra 	$L__BB206_6;
	cvt.u32.u64 	%r82, %rd6;
	cvt.u32.u64 	%r83, %rd5;
	div.u32 	%r84, %r83, %r82;
	mul.lo.s32 	%r85, %r84, %r82;
	sub.s32 	%r86, %r83, %r85;
	cvt.u64.u32 	%rd272, %r84;
	cvt.u64.u32 	%rd273, %r86;
	bra.uni 	$L__BB206_7;
$L__BB206_6:
	div.s64 	%rd272, %rd5, %rd6;
	mul.lo.s64 	%rd160, %rd272, %rd6;
	sub.s64 	%rd273, %rd5, %rd160;
$L__BB206_7:
	mul.wide.u32 	%rd161, %r16, 8;
	add.s64 	%rd162, %rd1, %rd161;
	ld.global.u64 	%rd163, [%rd162];
	mad.lo.s64 	%rd13, %rd163, %rd273, %rd307;
	add.s32 	%r17, %r222, 2;
	and.b64  	%rd14, %rd272, 4294967295;
	mul.wide.u32 	%rd164, %r17, 8;
	add.s64 	%rd165, %rd2, %rd164;
	ld.global.u64 	%rd15, [%rd165];
	and.b64  	%rd166, %rd15, -4294967296;
	setp.ne.s64 	%p7, %rd166, 0;
	@%p7 bra 	$L__BB206_9;
	cvt.u32.u64 	%r87, %rd15;
	cvt.u32.u64 	%r88, %rd14;
	div.u32 	%r89, %r88, %r87;
	mul.lo.s32 	%r90, %r89, %r87;
	sub.s32 	%r91, %r88, %r90;
	cvt.u64.u32 	%rd274, %r89;
	cvt.u64.u32 	%rd275, %r91;
	bra.uni 	$L__BB206_10;
$L__BB206_9:
	div.s64 	%rd274, %rd14, %rd15;
	mul.lo.s64 	%rd167, %rd274, %rd15;
	sub.s64 	%rd275, %rd14, %rd167;
$L__BB206_10:
	mul.wide.u32 	%rd168, %r17, 8;
	add.s64 	%rd169, %rd1, %rd168;
	ld.global.u64 	%rd170, [%rd169];
	mad.lo.s64 	%rd22, %rd170, %rd275, %rd13;
	add.s32 	%r18, %r222, 1;
	and.b64  	%rd23, %rd274, 4294967295;
	mul.wide.u32 	%rd171, %r18, 8;
	add.s64 	%rd172, %rd2, %rd171;
	ld.global.u64 	%rd24, [%rd172];
	and.b64  	%rd173, %rd24, -4294967296;
	setp.ne.s64 	%p8, %rd173, 0;
	@%p8 bra 	$L__BB206_12;
	cvt.u32.u64 	%r92, %rd24;
	cvt.u32.u64 	%r93, %rd23;
	div.u32 	%r94, %r93, %r92;
	mul.lo.s32 	%r95, %r94, %r92;
	sub.s32 	%r96, %r93, %r95;
	cvt.u64.u32 	%rd276, %r94;
	cvt.u64.u32 	%rd277, %r96;
	bra.uni 	$L__BB206_13;
$L__BB206_12:
	div.s64 	%rd276, %rd23, %rd24;
	mul.lo.s64 	%rd174, %rd276, %rd24;
	sub.s64 	%rd277, %rd23, %rd174;
$L__BB206_13:
	mul.wide.u32 	%rd175, %r18, 8;
	add.s64 	%rd176, %rd1, %rd175;
	ld.global.u64 	%rd177, [%rd176];
	mad.lo.s64 	%rd31, %rd177, %rd277, %rd22;
	and.b64  	%rd32, %rd276, 4294967295;
	mul.wide.u32 	%rd178, %r222, 8;
	add.s64 	%rd179, %rd2, %rd178;
	ld.global.u64 	%rd33, [%rd179];
	and.b64  	%rd180, %rd33, -4294967296;
	setp.ne.s64 	%p9, %rd180, 0;
	@%p9 bra 	$L__BB206_15;
	cvt.u32.u64 	%r97, %rd33;
	cvt.u32.u64 	%r98, %rd32;
	div.u32 	%r99, %r98, %r97;
	mul.lo.s32 	%r100, %r99, %r97;
	sub.s32 	%r101, %r98, %r100;
	cvt.u64.u32 	%rd278, %r99;
	cvt.u64.u32 	%rd279, %r101;
	bra.uni 	$L__BB206_16;
$L__BB206_15:
	div.s64 	%rd278, %rd32, %rd33;
	mul.lo.s64 	%rd181, %rd278, %rd33;
	sub.s64 	%rd279, %rd32, %rd181;
$L__BB206_16:
	mul.wide.u32 	%rd182, %r222, 8;
	add.s64 	%rd183, %rd1, %rd182;
	ld.global.u64 	%rd184, [%rd183];
	mad.lo.s64 	%rd40, %rd184, %rd279, %rd31;
	add.s32 	%r19, %r222, -1;
	and.b64  	%rd41, %rd278, 4294967295;
	mul.wide.u32 	%rd185, %r19, 8;
	add.s64 	%rd186, %rd2, %rd185;
	ld.global.u64 	%rd42, [%rd186];
	and.b64  	%rd187, %rd42, -4294967296;
	setp.ne.s64 	%p10, %rd187, 0;
	@%p10 bra 	$L__BB206_18;
	cvt.u32.u64 	%r102, %rd42;
	cvt.u32.u64 	%r103, %rd41;
	div.u32 	%r104, %r103, %r102;
	mul.lo.s32 	%r105, %r104, %r102;
	sub.s32 	%r106, %r103, %r105;
	cvt.u64.u32 	%rd280, %r104;
	cvt.u64.u32 	%rd281, %r106;
	bra.uni 	$L__BB206_19;
$L__BB206_18:
	div.s64 	%rd280, %rd41, %rd42;
	mul.lo.s64 	%rd188, %rd280, %rd42;
	sub.s64 	%rd281, %rd41, %rd188;
$L__BB206_19:
	mul.wide.u32 	%rd189, %r19, 8;
	add.s64 	%rd190, %rd1, %rd189;
	ld.global.u64 	%rd191, [%rd190];
	mad.lo.s64 	%rd49, %rd191, %rd281, %rd40;
	add.s32 	%r20, %r222, -2;
	and.b64  	%rd50, %rd280, 4294967295;
	mul.wide.u32 	%rd192, %r20, 8;
	add.s64 	%rd193, %rd2, %rd192;
	ld.global.u64 	%rd51, [%rd193];
	and.b64  	%rd194, %rd51, -4294967296;
	setp.ne.s64 	%p11, %rd194, 0;
	@%p11 bra 	$L__BB206_21;
	cvt.u32.u64 	%r107, %rd51;
	cvt.u32.u64 	%r108, %rd50;
	div.u32 	%r109, %r108, %r107;
	mul.lo.s32 	%r110, %r109, %r107;
	sub.s32 	%r111, %r108, %r110;
	cvt.u64.u32 	%rd282, %r109;
	cvt.u64.u32 	%rd283, %r111;
	bra.uni 	$L__BB206_22;
$L__BB206_21:
	div.s64 	%rd282, %rd50, %rd51;
	mul.lo.s64 	%rd195, %rd282, %rd51;
	sub.s64 	%rd283, %rd50, %rd195;
$L__BB206_22:
	mul.wide.u32 	%rd196, %r20, 8;
	add.s64 	%rd197, %rd1, %rd196;
	ld.global.u64 	%rd198, [%rd197];
	mad.lo.s64 	%rd58, %rd198, %rd283, %rd49;
	add.s32 	%r21, %r222, -3;
	and.b64  	%rd59, %rd282, 4294967295;
	mul.wide.u32 	%rd199, %r21, 8;
	add.s64 	%rd200, %rd2, %rd199;
	ld.global.u64 	%rd60, [%rd200];
	and.b64  	%rd201, %rd60, -4294967296;
	setp.ne.s64 	%p12, %rd201, 0;
	@%p12 bra 	$L__BB206_24;
	cvt.u32.u64 	%r112, %rd60;
	cvt.u32.u64 	%r113, %rd59;
	div.u32 	%r114, %r113, %r112;
	mul.lo.s32 	%r115, %r114, %r112;
	sub.s32 	%r116, %r113, %r115;
	cvt.u64.u32 	%rd284, %r114;
	cvt.u64.u32 	%rd285, %r116;
	bra.uni 	$L__BB206_25;
$L__BB206_24:
	div.s64 	%rd284, %rd59, %rd60;
	mul.lo.s64 	%rd202, %rd284, %rd60;
	sub.s64 	%rd285, %rd59, %rd202;
$L__BB206_25:
	mul.wide.u32 	%rd203, %r21, 8;
	add.s64 	%rd204, %rd1, %rd203;
	ld.global.u64 	%rd205, [%rd204];
	mad.lo.s64 	%rd67, %rd205, %rd285, %rd58;
	and.b64  	%rd68, %rd284, 4294967295;
	add.s32 	%r117, %r222, -4;
	mul.wide.u32 	%rd206, %r117, 8;
	add.s64 	%rd207, %rd2, %rd206;
	ld.global.u64 	%rd69, [%rd207];
	and.b64  	%rd208, %rd69, -4294967296;
	setp.ne.s64 	%p13, %rd208, 0;
	@%p13 bra 	$L__BB206_27;
	cvt.u32.u64 	%r118, %rd69;
	cvt.u32.u64 	%r119, %rd68;
	div.u32 	%r120, %r119, %r118;
	mul.lo.s32 	%r121, %r120, %r118;
	sub.s32 	%r122, %r119, %r121;
	cvt.u64.u32 	%rd286, %r120;
	cvt.u64.u32 	%rd287, %r122;
	bra.uni 	$L__BB206_28;
$L__BB206_27:
	div.s64 	%rd286, %rd68, %rd69;
	mul.lo.s64 	%rd209, %rd286, %rd69;
	sub.s64 	%rd287, %rd68, %rd209;
$L__BB206_28:
	mul.wide.u32 	%rd210, %r117, 8;
	add.s64 	%rd211, %rd1, %rd210;
	ld.global.u64 	%rd212, [%rd211];
	mad.lo.s64 	%rd307, %rd212, %rd287, %rd67;
	cvt.u32.u64 	%r227, %rd286;
	add.s32 	%r222, %r222, -8;
	add.s32 	%r221, %r221, 8;
	setp.ne.s32 	%p14, %r221, 0;
	@%p14 bra 	$L__BB206_4;
	add.s32 	%r226, %r222, 3;
$L__BB206_30:
	and.b32  	%r28, %r9, 7;
	setp.eq.s32 	%p15, %r28, 0;
	@%p15 bra 	$L__BB206_59;
	and.b32  	%r29, %r9, 3;
	setp.lt.u32 	%p16, %r28, 4;
	@%p16 bra 	$L__BB206_45;
	cvt.u64.u32 	%rd79, %r227;
	mul.wide.u32 	%rd214, %r226, 8;
	add.s64 	%rd215, %rd2, %rd214;
	ld.global.u64 	%rd80, [%rd215];
	and.b64  	%rd216, %rd80, -4294967296;
	setp.ne.s64 	%p17, %rd216, 0;
	@%p17 bra 	$L__BB206_34;
	cvt.u32.u64 	%r124, %rd80;
	cvt.u32.u64 	%r125, %rd79;
	div.u32 	%r126, %r125, %r124;
	mul.lo.s32 	%r127, %r126, %r124;
	sub.s32 	%r128, %r125, %r127;
	cvt.u64.u32 	%rd290, %r126;
	cvt.u64.u32 	%rd291, %r128;
	bra.uni 	$L__BB206_35;
$L__BB206_34:
	div.s64 	%rd290, %rd79, %rd80;
	mul.lo.s64 	%rd217, %rd290, %rd80;
	sub.s64 	%rd291, %rd79, %rd217;
$L__BB206_35:
	mul.wide.u32 	%rd218, %r226, 8;
	add.s64 	%rd219, %rd1, %rd218;
	ld.global.u64 	%rd220, [%rd219];
	mad.lo.s64 	%rd87, %rd220, %rd291, %rd307;
	add.s32 	%r30, %r226, -1;
	and.b64  	%rd88, %rd290, 4294967295;
	mul.wide.u32 	%rd221, %r30, 8;
	add.s64 	%rd222, %rd2, %rd221;
	ld.global.u64 	%rd89, [%rd222];
	and.b64  	%rd223, %rd89, -4294967296;
	setp.ne.s64 	%p18, %rd223, 0;
	@%p18 bra 	$L__BB206_37;
	cvt.u32.u64 	%r129, %rd89;
	cvt.u32.u64 	%r130, %rd88;
	div.u32 	%r131, %r130, %r129;
	mul.lo.s32 	%r132, %r131, %r129;
	sub.s32 	%r133, %r130, %r132;
	cvt.u64.u32 	%rd292, %r131;
	cvt.u64.u32 	%rd293, %r133;
	bra.uni 	$L__BB206_38;
$L__BB206_37:
	div.s64 	%rd292, %rd88, %rd89;
	mul.lo.s64 	%rd224, %rd292, %rd89;
	sub.s64 	%rd293, %rd88, %rd224;
$L__BB206_38:
	mul.wide.u32 	%rd225, %r30, 8;
	add.s64 	%rd226, %rd1, %rd225;
	ld.global.u64 	%rd227, [%rd226];
	mad.lo.s64 	%rd96, %rd227, %rd293, %rd87;
	add.s32 	%r31, %r226, -2;
	and.b64  	%rd97, %rd292, 4294967295;
	mul.wide.u32 	%rd228, %r31, 8;
	add.s64 	%rd229, %rd2, %rd228;
	ld.global.u64 	%rd98, [%rd229];
	and.b64  	%rd230, %rd98, -4294967296;
	setp.ne.s64 	%p19, %rd230, 0;
	@%p19 bra 	$L__BB206_40;
	cvt.u32.u64 	%r134, %rd98;
	cvt.u32.u64 	%r135, %rd97;
	div.u32 	%r136, %r135, %r134;
	mul.lo.s32 	%r137, %r136, %r134;
	sub.s32 	%r138, %r135, %r137;
	cvt.u64.u32 	%rd294, %r136;
	cvt.u64.u32 	%rd295, %r138;
	bra.uni 	$L__BB206_41;
$L__BB206_40:
	div.s64 	%rd294, %rd97, %rd98;
	mul.lo.s64 	%rd231, %rd294, %rd98;
	sub.s64 	%rd295, %rd97, %rd231;
$L__BB206_41:
	mul.wide.u32 	%rd232, %r31, 8;
	add.s64 	%rd233, %rd1, %rd232;
	ld.global.u64 	%rd234, [%rd233];
	mad.lo.s64 	%rd105, %rd234, %rd295, %rd96;
	add.s32 	%r32, %r226, -3;
	and.b64  	%rd106, %rd294, 4294967295;
	mul.wide.u32 	%rd235, %r32, 8;
	add.s64 	%rd236, %rd2, %rd235;
	ld.global.u64 	%rd107, [%rd236];
	and.b64  	%rd237, %rd107, -4294967296;
	setp.ne.s64 	%p20, %rd237, 0;
	@%p20 bra 	$L__BB206_43;
	cvt.u32.u64 	%r139, %rd107;
	cvt.u32.u64 	%r140, %rd106;
	div.u32 	%r141, %r140, %r139;
	mul.lo.s32 	%r142, %r141, %r139;
	sub.s32 	%r143, %r140, %r142;
	cvt.u64.u32 	%rd296, %r141;
	cvt.u64.u32 	%rd297, %r143;
	bra.uni 	$L__BB206_44;
$L__BB206_43:
	div.s64 	%rd296, %rd106, %rd107;
	mul.lo.s64 	%rd238, %rd296, %rd107;
	sub.s64 	%rd297, %rd106, %rd238;
$L__BB206_44:
	mul.wide.u32 	%rd239, %r32, 8;
	add.s64 	%rd240, %rd1, %rd239;
	ld.global.u64 	%rd241, [%rd240];
	mad.lo.s64 	%rd307, %rd241, %rd297, %rd105;
	cvt.u32.u64 	%r227, %rd296;
	add.s32 	%r226, %r226, -4;
$L__BB206_45:
	setp.eq.s32 	%p21, %r29, 0;
	@%p21 bra 	$L__BB206_59;
	setp.eq.s32 	%p22, %r29, 1;
	@%p22 bra 	$L__BB206_54;
	cvt.u64.u32 	%rd117, %r227;
	mul.wide.u32 	%rd243, %r226, 8;
	add.s64 	%rd244, %rd2, %rd243;
	ld.global.u64 	%rd118, [%rd244];
	and.b64  	%rd245, %rd118, -4294967296;
	setp.ne.s64 	%p23, %rd245, 0;
	@%p23 bra 	$L__BB206_49;
	cvt.u32.u64 	%r144, %rd118;
	cvt.u32.u64 	%r145, %rd117;
	div.u32 	%r146, %r145, %r144;
	mul.lo.s32 	%r147, %r146, %r144;
	sub.s32 	%r148, %r145, %r147;
	cvt.u64.u32 	%rd300, %r146;
	cvt.u64.u32 	%rd301, %r148;
	bra.uni 	$L__BB206_50;
$L__BB206_49:
	div.s64 	%rd300, %rd117, %rd118;
	mul.lo.s64 	%rd246, %rd300, %rd118;
	sub.s64 	%rd301, %rd117, %rd246;
$L__BB206_50:
	add.s64 	%rd248, %rd1, %rd243;
	ld.global.u64 	%rd249, [%rd248];
	mad.lo.s64 	%rd125, %rd249, %rd301, %rd307;
	add.s32 	%r37, %r226, -1;
	and.b64  	%rd126, %rd300, 4294967295;
	mul.wide.u32 	%rd250, %r37, 8;
	add.s64 	%rd251, %rd2, %rd250;
	ld.global.u64 	%rd127, [%rd251];
	and.b64  	%rd252, %rd127, -4294967296;
	setp.ne.s64 	%p24, %rd252, 0;
	@%p24 bra 	$L__BB206_52;
	cvt.u32.u64 	%r149, %rd127;
	cvt.u32.u64 	%r150, %rd126;
	div.u32 	%r151, %r150, %r149;
	mul.lo.s32 	%r152, %r151, %r149;
	sub.s32 	%r153, %r150, %r152;
	cvt.u64.u32 	%rd302, %r151;
	cvt.u64.u32 	%rd303, %r153;
	bra.uni 	$L__BB206_53;
$L__BB206_52:
	div.s64 	%rd302, %rd126, %rd127;
	mul.lo.s64 	%rd253, %rd302, %rd127;
	sub.s64 	%rd303, %rd126, %rd253;
$L__BB206_53:
	add.s64 	%rd255, %rd1, %rd250;
	ld.global.u64 	%rd256, [%rd255];
	mad.lo.s64 	%rd307, %rd256, %rd303, %rd125;
	cvt.u32.u64 	%r227, %rd302;
	add.s32 	%r226, %r226, -2;
$L__BB206_54:
	and.b32  	%r154, %r9, 1;
	setp.eq.b32 	%p25, %r154, 1;
	not.pred 	%p26, %p25;
	@%p26 bra 	$L__BB206_59;
	cvt.u64.u32 	%rd137, %r227;
	mul.wide.u32 	%rd257, %r226, 8;
	add.s64 	%rd258, %rd2, %rd257;
	ld.global.u64 	%rd138, [%rd258];
	and.b64  	%rd259, %rd138, -4294967296;
	setp.ne.s64 	%p27, %rd259, 0;
	@%p27 bra 	$L__BB206_57;
	cvt.u32.u64 	%r155, %rd138;
	cvt.u32.u64 	%r156, %rd137;
	rem.u32 	%r157, %r156, %r155;
	cvt.u64.u32 	%rd306, %r157;
	bra.uni 	$L__BB206_58;
$L__BB206_57:
	rem.s64 	%rd306, %rd137, %rd138;
$L__BB206_58:
	add.s64 	%rd261, %rd1, %rd257;
	ld.global.u64 	%rd262, [%rd261];
	mad.lo.s64 	%rd307, %rd262, %rd306, %rd307;
$L__BB206_59:
	cvta.to.global.u64 	%rd263, %rd145;
	shl.b64 	%rd264, %rd307, 1;
	add.s64 	%rd265, %rd263, %rd264;
	ld.global.u16 	%rs18, [%rd265];
	// begin inline asm
	{ cvt.f32.bf16 %f8, %rs18;}

	// end inline asm
	abs.f32 	%f1, %f8;
	abs.f32 	%f2, %f1;
	setp.lt.f32 	%p28, %f2, 0f00800000;
	mul.f32 	%f10, %f2, 0f4B800000;
	selp.f32 	%f11, %f10, %f2, %p28;
	selp.f32 	%f12, 0fC1C00000, 0f00000000, %p28;
	mov.b32 	%r158, %f11;
	add.s32 	%r159, %r158, -1060439283;
	and.b32  	%r160, %r159, -8388608;
	sub.s32 	%r161, %r158, %r160;
	mov.b32 	%f13, %r161;
	cvt.rn.f32.s32 	%f14, %r160;
	fma.rn.f32 	%f15, %f14, 0f34000000, %f12;
	add.f32 	%f16, %f13, 0fBF800000;
	add.f32 	%f17, %f13, 0f3F800000;
	rcp.approx.ftz.f32 	%f18, %f17;
	add.f32 	%f19, %f16, %f16;
	mul.f32 	%f20, %f19, %f18;
	mul.f32 	%f21, %f20, %f20;
	sub.f32 	%f22, %f16, %f20;
	add.f32 	%f23, %f22, %f22;
	neg.f32 	%f24, %f20;
	fma.rn.f32 	%f25, %f24, %f16, %f23;
	mul.rn.f32 	%f26, %f18, %f25;
	fma.rn.f32 	%f27, %f21, 0f3A2C32E4, 0f3B52E7DB;
	fma.rn.f32 	%f28, %f27, %f21, 0f3C93BB73;
	fma.rn.f32 	%f29, %f28, %f21, 0f3DF6384F;
	mul.rn.f32 	%f30, %f29, %f21;
	fma.rn.f32 	%f31, %f20, 0f3FB8AA3B, %f15;
	sub.f32 	%f32, %f15, %f31;
	fma.rn.f32 	%f33, %f20, 0f3FB8AA3B, %f32;
	fma.rn.f32 	%f34, %f26, 0f3FB8AA3B, %f33;
	fma.rn.f32 	%f35, %f20, 0f32A55E34, %f34;
	mul.f32 	%f36, %f30, 0f40400000;
	fma.rn.f32 	%f37, %f36, %f26, %f35;
	fma.rn.f32 	%f38, %f30, %f20, %f37;
	add.rn.f32 	%f39, %f31, %f38;
	neg.f32 	%f40, %f31;
	add.rn.f32 	%f41, %f39, %f40;
	neg.f32 	%f42, %f41;
	add.rn.f32 	%f43, %f38, %f42;
	mov.f32 	%f44, 0f40400000;
	mul.rn.f32 	%f45, %f39, %f44;
	neg.f32 	%f46, %f45;
	fma.rn.f32 	%f47, %f39, 0f40400000, %f46;
	fma.rn.f32 	%f48, %f43, 0f40400000, %f47;
	cvt.rni.f32.f32 	%f49, %f45;
	sub.f32 	%f50, %f45, %f49;
	add.f32 	%f51, %f50, %f48;
	fma.rn.f32 	%f52, %f51, 0f391FCB8E, 0f3AAF85ED;
	fma.rn.f32 	%f53, %f52, %f51, 0f3C1D9856;
	fma.rn.f32 	%f54, %f53, %f51, 0f3D6357BB;
	fma.rn.f32 	%f55, %f54, %f51, 0f3E75FDEC;
	fma.rn.f32 	%f56, %f55, %f51, 0f3F317218;
	fma.rn.f32 	%f57, %f56, %f51, 0f3F800000;
	cvt.rzi.s32.f32 	%r162, %f49;
	setp.gt.f32 	%p29, %f49, 0f00000000;
	selp.b32 	%r163, 0, -2097152000, %p29;
	add.s32 	%r164, %r163, 2130706432;
	mov.b32 	%f58, %r164;
	mul.f32 	%f59, %f57, %f58;
	shl.b32 	%r165, %r162, 23;
	sub.s32 	%r166, %r165, %r163;
	mov.b32 	%f60, %r166;
	mul.f32 	%f61, %f59, %f60;
	abs.f32 	%f62, %f45;
	setp.gt.f32 	%p30, %f62, 0f43180000;
	setp.lt.f32 	%p31, %f45, 0f00000000;
	selp.f32 	%f63, 0f00000000, 0f7F800000, %p31;
	selp.f32 	%f3, %f63, %f61, %p30;
	setp.eq.f32 	%p32, %f1, 0f3F800000;
	mov.f32 	%f66, 0f3F800000;
	@%p32 bra 	$L__BB206_66;
	setp.num.f32 	%p33, %f2, %f2;
	@%p33 bra 	$L__BB206_62;
	mov.f32 	%f64, 0f40400000;
	add.rn.f32 	%f66, %f1, %f64;
	bra.uni 	$L__BB206_66;
$L__BB206_62:
	setp.neu.f32 	%p34, %f1, 0f00000000;
	setp.neu.f32 	%p35, %f2, 0f7F800000;
	and.pred  	%p36, %p34, %p35;
	@%p36 bra 	$L__BB206_64;
	add.f32 	%f66, %f1, %f1;
	bra.uni 	$L__BB206_66;
$L__BB206_64:
	setp.geu.f32 	%p37, %f1, 0f00000000;
	mov.f32 	%f66, %f3;
	@%p37 bra 	$L__BB206_66;
	neg.f32 	%f66, %f3;
$L__BB206_66:
	// begin inline asm
	{  cvt.rn.bf16.f32 %rs19, %f66;}

	// end inline asm
	st.shared.u16 	[%r7], %rs19;
	bar.sync 	0;
	setp.ne.s32 	%p38, %r1, 0;
	@%p38 bra 	$L__BB206_84;
	setp.gt.u32 	%p39, %r5, 1;
	@%p39 bra 	$L__BB206_69;
	shl.b32 	%r167, %r3, 1;
	mov.u32 	%r168, reducel3sdata_bf16;
	add.s32 	%r169, %r168, %r167;
	ld.shared.u16 	%rs118, [%r169];
	bra.uni 	$L__BB206_83;
$L__BB206_69:
	shl.b32 	%r171, %r3, 1;
	mov.u32 	%r172, reducel3sdata_bf16;
	add.s32 	%r42, %r172, %r171;
	ld.shared.u16 	%rs118, [%r42];
	add.s32 	%r43, %r5, -1;
	add.s32 	%r173, %r5, -2;
	and.b32  	%r44, %r43, 15;
	setp.lt.u32 	%p40, %r173, 15;
	mov.b32 	%r235, 1;
	@%p40 bra 	$L__BB206_73;
	and.b32  	%r176, %r43, -16;
	neg.s32 	%r232, %r176;
	shl.b32 	%r46, %r2, 1;
	add.s32 	%r178, %r171, %r46;
	add.s32 	%r230, %r172, %r178;
	shl.b32 	%r48, %r2, 5;
	mov.b32 	%r233, 1;
	mov.b32 	%r231, 0;
$L__BB206_71:
	.pragma "nounroll";
	mul.lo.s32 	%r180, %r233, %r2;
	shl.b32 	%r181, %r180, 1;
	add.s32 	%r182, %r42, %r181;
	ld.shared.u16 	%rs23, [%r230];
	// begin inline asm
	{ add.bf16 %rs21,%rs118,%rs23; }

	// end inline asm
	add.s32 	%r183, %r182, %r46;
	ld.shared.u16 	%rs26, [%r183];
	// begin inline asm
	{ add.bf16 %rs24,%rs21,%rs26; }

	// end inline asm
	add.s32 	%r184, %r183, %r46;
	ld.shared.u16 	%rs29, [%r184];
	// begin inline asm
	{ add.bf16 %rs27,%rs24,%rs29; }

	// end inline asm
	add.s32 	%r185, %r184, %r46;
	ld.shared.u16 	%rs32, [%r185];
	// begin inline asm
	{ add.bf16 %rs30,%rs27,%rs32; }

	// end inline asm
	add.s32 	%r186, %r185, %r46;
	ld.shared.u16 	%rs35, [%r186];
	// begin inline asm
	{ add.bf16 %rs33,%rs30,%rs35; }

	// end inline asm
	add.s32 	%r187, %r186, %r46;
	ld.shared.u16 	%rs38, [%r187];
	// begin inline asm
	{ add.bf16 %rs36,%rs33,%rs38; }

	// end inline asm
	add.s32 	%r188, %r187, %r46;
	ld.shared.u16 	%rs41, [%r188];
	// begin inline asm
	{ add.bf16 %rs39,%rs36,%rs41; }

	// end inline asm
	add.s32 	%r189, %r188, %r46;
	ld.shared.u16 	%rs44, [%r189];
	// begin inline asm
	{ add.bf16 %rs42,%rs39,%rs44; }

	// end inline asm
	add.s32 	%r190, %r189, %r46;
	ld.shared.u16 	%rs47, [%r190];
	// begin inline asm
	{ add.bf16 %rs45,%rs42,%rs47; }

	// end inline asm
	add.s32 	%r191, %r190, %r46;
	ld.shared.u16 	%rs50, [%r191];
	// begin inline asm
	{ add.bf16 %rs48,%rs45,%rs50; }

	// end inline asm
	add.s32 	%r192, %r191, %r46;
	ld.shared.u16 	%rs53, [%r192];
	// begin inline asm
	{ add.bf16 %rs51,%rs48,%rs53; }

	// end inline asm
	add.s32 	%r193, %r192, %r46;
	ld.shared.u16 	%rs56, [%r193];
	// begin inline asm
	{ add.bf16 %rs54,%rs51,%rs56; }

	// end inline asm
	add.s32 	%r194, %r193, %r46;
	ld.shared.u16 	%rs59, [%r194];
	// begin inline asm
	{ add.bf16 %rs57,%rs54,%rs59; }

	// end inline asm
	add.s32 	%r195, %r194, %r46;
	ld.shared.u16 	%rs62, [%r195];
	// begin inline asm
	{ add.bf16 %rs60,%rs57,%rs62; }

	// end inline asm
	add.s32 	%r196, %r195, %r46;
	ld.shared.u16 	%rs65, [%r196];
	// begin inline asm
	{ add.bf16 %rs63,%rs60,%rs65; }

	// end inline asm
	add.s32 	%r197, %r196, %r46;
	ld.shared.u16 	%rs68, [%r197];
	// begin inline asm
	{ add.bf16 %rs118,%rs63,%rs68; }

	// end inline asm
	add.s32 	%r233, %r233, 16;
	add.s32 	%r232, %r232, 16;
	add.s32 	%r231, %r231, 16;
	add.s32 	%r230, %r230, %r48;
	setp.ne.s32 	%p41, %r232, 0;
	@%p41 bra 	$L__BB206_71;
	add.s32 	%r235, %r231, 1;
$L__BB206_73:
	setp.eq.s32 	%p42, %r44, 0;
	@%p42 bra 	$L__BB206_82;
	and.b32  	%r59, %r43, 7;
	setp.lt.u32 	%p43, %r44, 8;
	@%p43 bra 	$L__BB206_76;
	mul.lo.s32 	%r198, %r235, %r2;
	shl.b32 	%r199, %r198, 1;
	add.s32 	%r200, %r42, %r199;
	ld.shared.u16 	%rs72, [%r200];
	// begin inline asm
	{ add.bf16 %rs70,%rs118,%rs72; }

	// end inline asm
	shl.b32 	%r201, %r2, 1;
	add.s32 	%r202, %r200, %r201;
	ld.shared.u16 	%rs75, [%r202];
	// begin inline asm
	{ add.bf16 %rs73,%rs70,%rs75; }

	// end inline asm
	add.s32 	%r203, %r202, %r201;
	ld.shared.u16 	%rs78, [%r203];
	// begin inline asm
	{ add.bf16 %rs76,%rs73,%rs78; }

	// end inline asm
	add.s32 	%r204, %r203, %r201;
	ld.shared.u16 	%rs81, [%r204];
	// begin inline asm
	{ add.bf16 %rs79,%rs76,%rs81; }

	// end inline asm
	add.s32 	%r205, %r204, %r201;
	ld.shared.u16 	%rs84, [%r205];
	// begin inline asm
	{ add.bf16 %rs82,%rs79,%rs84; }

	// end inline asm
	add.s32 	%r206, %r205, %r201;
	ld.shared.u16 	%rs87, [%r206];
	// begin inline asm
	{ add.bf16 %rs85,%rs82,%rs87; }

	// end inline asm
	add.s32 	%r207, %r206, %r201;
	ld.shared.u16 	%rs90, [%r207];
	// begin inline asm
	{ add.bf16 %rs88,%rs85,%rs90; }

	// end inline asm
	add.s32 	%r208, %r207, %r201;
	ld.shared.u16 	%rs93, [%r208];
	// begin inline asm
	{ add.bf16 %rs118,%rs88,%rs93; }

	// end inline asm
	add.s32 	%r235, %r235, 8;
$L__BB206_76:
	setp.eq.s32 	%p44, %r59, 0;
	@%p44 bra 	$L__BB206_82;
	and.b32  	%r62, %r43, 3;
	setp.lt.u32 	%p45, %r59, 4;
	@%p45 bra 	$L__BB206_79;
	mul.lo.s32 	%r209, %r235, %r2;
	shl.b32 	%r210, %r209, 1;
	add.s32 	%r211, %r42, %r210;
	ld.shared.u16 	%rs97, [%r211];
	// begin inline asm
	{ add.bf16 %rs95,%rs118,%rs97; }

	// end inline asm
	shl.b32 	%r212, %r2, 1;
	add.s32 	%r213, %r211, %r212;
	ld.shared.u16 	%rs100, [%r213];
	// begin inline asm
	{ add.bf16 %rs98,%rs95,%rs100; }

	// end inline asm
	add.s32 	%r214, %r213, %r212;
	ld.shared.u16 	%rs103, [%r214];
	// begin inline asm
	{ add.bf16 %rs101,%rs98,%rs103; }

	// end inline asm
	add.s32 	%r215, %r214, %r212;
	ld.shared.u16 	%rs106, [%r215];
	// begin inline asm
	{ add.bf16 %rs118,%rs101,%rs106; }

	// end inline asm
	add.s32 	%r235, %r235, 4;
$L__BB206_79:
	setp.eq.s32 	%p46, %r62, 0;
	@%p46 bra 	$L__BB206_82;
	mul.lo.s32 	%r216, %r2, %r235;
	shl.b32 	%r217, %r216, 1;
	add.s32 	%r219, %r217, %r171;
	add.s32 	%r238, %r172, %r219;
	shl.b32 	%r66, %r2, 1;
	neg.s32 	%r237, %r62;
$L__BB206_81:
	.pragma "nounroll";
	ld.shared.u16 	%rs109, [%r238];
	// begin inline asm
	{ add.bf16 %rs118,%rs118,%rs109; }

	// end inline asm
	add.s32 	%r238, %r238, %r66;
	add.s32 	%r237, %r237, 1;
	setp.ne.s32 	%p47, %r237, 0;
	@%p47 bra 	$L__BB206_81;
$L__BB206_82:
	st.shared.u16 	[%r42], %rs118;
$L__BB206_83:
	cvt.u64.u32 	%rd266, %r4;
	mad.lo.s64 	%rd267, %rd147, %rd266, %rd3;
	cvta.to.global.u64 	%rd268, %rd144;
	shl.b64 	%rd269, %rd267, 1;
	add.s64 	%rd270, %rd268, %rd269;
	st.global.u16 	[%rd270], %rs118;
$L__BB206_84:
	ret;

}
	// .globl	contiguous_reducel333_bf16
.visible .entry contiguous_reducel333_bf16(
	.param .u64 .ptr .align 1 contiguous_reducel333_bf16_param_0,
	.param .u64 .ptr .align 1 contiguous_reducel333_bf16_param_1,
	.param .u64 contiguous_reducel333_bf16_param_2,
	.param .u64 contiguous_reducel333_bf16_param_3,
	.param .u64 contiguous_reducel333_bf16_param_4
)
{
	.reg .pred 	%p<14>;
	.reg .b16 	%rs<119>;
	.reg .b32 	%r<111>;
	.reg .b64 	%rd<16>;

	ld.param.u64 	%rd2, [contiguous_reducel333_bf16_param_0];
	ld.param.u64 	%rd3, [contiguous_reducel333_bf16_param_1];
	ld.param.u64 	%rd4, [contiguous_reducel333_bf16_param_3];
	ld.param.u64 	%rd5, [contiguous_reducel333_bf16_param_4];
	mov.u32 	%r1, %tid.y;
	mov.u32 	%r2, %ntid.x;
	mov.u32 	%r3, %tid.x;
	mad.lo.s32 	%r39, %r1, %r2, %r3;
	mov.u32 	%r40, %ctaid.x;
	mad.lo.s32 	%r41, %r40, %r2, %r3;
	mov.u32 	%r4, %ctaid.y;
	mov.u32 	%r5, %ntid.y;
	mad.lo.s32 	%r42, %r4, %r5, %r1;
	shl.b32 	%r43, %r39, 1;
	mov.u32 	%r44, reducel3sdata_bf16;
	add.s32 	%r7, %r44, %r43;
	mov.b32 	%r38, 0;
	// begin inline asm
	cvt.rn.bf16.s32 %rs17, %r38;
	// end inline asm
	st.shared.u16 	[%r7], %rs17;
	cvt.u64.u32 	%rd1, %r41;
	setp.le.u64 	%p1, %rd4, %rd1;
	cvt.u64.u32 	%rd7, %r42;
	setp.le.u64 	%p2, %rd5, %rd7;
	or.pred  	%p3, %p1, %p2;
	@%p3 bra 	$L__BB207_19;
	cvt.u32.u64 	%r45, %rd1;
	cvta.to.global.u64 	%rd8, %rd3;
	cvt.u32.u64 	%r46, %rd4;
	mad.lo.s32 	%r47, %r42, %r46, %r45;
	mul.wide.u32 	%rd9, %r47, 2;
	add.s64 	%rd10, %rd8, %rd9;
	ld.global.u16 	%rs18, [%rd10];
	st.shared.u16 	[%r7], %rs18;
	bar.sync 	0;
	setp.ne.s32 	%p4, %r1, 0;
	@%p4 bra 	$L__BB207_19;
	setp.gt.u32 	%p5, %r5, 1;
	@%p5 bra 	$L__BB207_4;
	shl.b32 	%r48, %r3, 1;
	add.s32 	%r50, %r44, %r48;
	ld.shared.u16 	%rs117, [%r50];
	bra.uni 	$L__BB207_18;
$L__BB207_4:
	shl.b32 	%r52, %r3, 1;
	add.s32 	%r8, %r44, %r52;
	ld.shared.u16 	%rs117, [%r8];
	add.s32 	%r9, %r5, -1;
	add.s32 	%r54, %r5, -2;
	and.b32  	%r10, %r9, 15;
	setp.lt.u32 	%p6, %r54, 15;
	mov.b32 	%r107, 1;
	@%p6 bra 	$L__BB207_8;
	and.b32  	%r57, %r9, -16;
	neg.s32 	%r104, %r57;
	shl.b32 	%r12, %r2, 1;
	add.s32 	%r59, %r52, %r12;
	add.s32 	%r102, %r44, %r59;
	shl.b32 	%r14, %r2, 5;
	mov.b32 	%r105, 1;
	mov.b32 	%r103, 0;
$L__BB207_6:
	.pragma "nounroll";
	mul.lo.s32 	%r61, %r105, %r2;
	shl.b32 	%r62, %r61, 1;
	add.s32 	%r63, %r8, %r62;
	ld.shared.u16 	%rs22, [%r102];
	// begin inline asm
	{ add.bf16 %rs20,%rs117,%rs22; }

	// end inline asm
	add.s32 	%r64, %r63, %r12;
	ld.shared.u16 	%rs25, [%r64];
	// begin inline asm
	{ add.bf16 %rs23,%rs20,%rs25; }

	// end inline asm
	add.s32 	%r65, %r64, %r12;
	ld.shared.u16 	%rs28, [%r65];
	// begin inline asm
	{ add.bf16 %rs26,%rs23,%rs28; }

	// end inline asm
	add.s32 	%r66, %r65, %r12;
	ld.shared.u16 	%rs31, [%r66];
	// begin inline asm
	{ add.bf16 %rs29,%rs26,%rs31; }

	// end inline asm
	add.s32 	%r67, %r66, %r12;
	ld.shared.u16 	%rs34, [%r67];
	// begin inline asm
	{ add.bf16 %rs32,%rs29,%rs34; }

	// end inline asm
	add.s32 	%r68, %r67, %r12;
	ld.shared.u16 	%rs37, [%r68];
	// begin inline asm
	{ add.bf16 %rs35,%rs32,%rs37; }

	// end inline asm
	add.s32 	%r69, %r68, %r12;
	ld.shared.u16 	%rs40, [%r69];
	// begin inline asm
	{ add.bf16 %rs38,%rs35,%rs40; }

	// end inline asm
	add.s32 	%r70, %r69, %r12;
	ld.shared.u16 	%rs43, [%r70];
	// begin inline asm
	{ add.bf16 %rs41,%rs38,%rs43; }

	// end inline asm
	add.s32 	%r71, %r70, %r12;
	ld.shared.u16 	%rs46, [%r71];
	// begin inline asm
	{ add.bf16 %rs44,%rs41,%rs46; }

	// end inline asm
	add.s32 	%r72, %r71, %r12;
	ld.shared.u16 	%rs49, [%r72];
	// begin inline asm
	{ add.bf16 %rs47,%rs44,%rs49; }

	// end inline asm
	add.s32 	%r73, %r72, %r12;
	ld.shared.u16 	%rs52, [%r73];
	// begin inline asm
	{ add.bf16 %rs50,%rs47,%rs52; }

	// end inline asm
	add.s32 	%r74, %r73, %r12;
	ld.shared.u16 	%rs55, [%r74];
	// begin inline asm
	{ add.bf16 %rs53,%rs50,%rs55; }

	// end inline asm
	add.s32 	%r75, %r74, %r12;
	ld.shared.u16 	%rs58, [%r75];
	// begin inline asm
	{ add.bf16 %rs56,%rs53,%rs58; }

	// end inline asm
	add.s32 	%r76, %r75, %r12;
	ld.shared.u16 	%rs61, [%r76];
	// begin inline asm
	{ add.bf16 %rs59,%rs56,%rs61; }

	// end inline asm
	add.s32 	%r77, %r76, %r12;
	ld.shared.u16 	%rs64, [%r77];
	// begin inline asm
	{ add.bf16 %rs62,%rs59,%rs64; }

	// end inline asm
	add.s32 	%r78, %r77, %r12;
	ld.shared.u16 	%rs67, [%r78];
	// begin inline asm
	{ add.bf16 %rs117,%rs62,%rs67; }

	// end inline asm
	add.s32 	%r105, %r105, 16;
	add.s32 	%r104, %r104, 16;
	add.s32 	%r103, %r103, 16;
	add.s32 	%r102, %r102, %r14;
	setp.ne.s32 	%p7, %r104, 0;
	@%p7 bra 	$L__BB207_6;
	add.s32 	%r107, %r103, 1;
$L__BB207_8:
	setp.eq.s32 	%p8, %r10, 0;
	@%p8 bra 	$L__BB207_17;
	and.b32  	%r25, %r9, 7;
	setp.lt.u32 	%p9, %r10, 8;
	@%p9 bra 	$L__BB207_11;
	mul.lo.s32 	%r79, %r107, %r2;
	shl.b32 	%r80, %r79, 1;
	add.s32 	%r81, %r8, %r80;
	ld.shared.u16 	%rs71, [%r81];
	// begin inline asm
	{ add.bf16 %rs69,%rs117,%rs71; }

	// end inline asm
	shl.b32 	%r82, %r2, 1;
	add.s32 	%r83, %r81, %r82;
	ld.shared.u16 	%rs74, [%r83];
	// begin inline asm
	{ add.bf16 %rs72,%rs69,%rs74; }

	// end inline asm
	add.s32 	%r84, %r83, %r82;
	ld.shared.u16 	%rs77, [%r84];
	// begin inline asm
	{ add.bf16 %rs75,%rs72,%rs77; }

	// end inline asm
	add.s32 	%r85, %r84, %r82;
	ld.shared.u16 	%rs80, [%r85];
	// begin inline asm
	{ add.bf16 %rs78,%rs75,%rs80; }

	// end inline asm
	add.s32 	%r86, %r85, %r82;
	ld.shared.u16 	%rs83, [%r86];
	// begin inline asm
	{ add.bf16 %rs81,%rs78,%rs83; }

	// end inline asm
	add.s32 	%r87, %r86, %r82;
	ld.shared.u16 	%rs86, [%r87];
	// begin inline asm
	{ add.bf16 %rs84,%rs81,%rs86; }

	// end inline asm
	add.s32 	%r88, %r87, %r82;
	ld.shared.u16 	%rs89, [%r88];
	// begin inline asm
	{ add.bf16 %rs87,%rs84,%rs89; }

	// end inline asm
	add.s32 	%r89, %r88, %r82;
	ld.shared.u16 	%rs92, [%r89];
	// begin inline asm
	{ add.bf16 %rs117,%rs87,%rs92; }

	// end inline asm
	add.s32 	%r107, %r107, 8;
$L__BB207_11:
	setp.eq.s32 	%p10, %r25, 0;
	@%p10 bra 	$L__BB207_17;
	and.b32  	%r28, %r9, 3;
	setp.lt.u32 	%p11, %r25, 4;
	@%p11 bra 	$L__BB207_14;
	mul.lo.s32 	%r90, %r107, %r2;
	shl.b32 	%r91, %r90, 1;
	add.s32 	%r92, %r8, %r91;
	ld.shared.u16 	%rs96, [%r92];
	// begin inline asm
	{ add.bf16 %rs94,%rs117,%rs96; }

	// end inline asm
	shl.b32 	%r93, %r2, 1;
	add.s32 	%r94, %r92, %r93;
	ld.shared.u16 	%rs99, [%r94];
	// begin inline asm
	{ add.bf16 %rs97,%rs94,%rs99; }

	// end inline asm
	add.s32 	%r95, %r94, %r93;
	ld.shared.u16 	%rs102, [%r95];
	// begin inline asm
	{ add.bf16 %rs100,%rs97,%rs102; }

	// end inline asm
	add.s32 	%r96, %r95, %r93;
	ld.shared.u16 	%rs105, [%r96];
	// begin inline asm
	{ add.bf16 %rs117,%rs100,%rs105; }

	// end inline asm
	add.s32 	%r107, %r107, 4;
$L__BB207_14:
	setp.eq.s32 	%p12, %r28, 0;
	@%p12 bra 	$L__BB207_17;
	mul.lo.s32 	%r97, %r2, %r107;
	shl.b32 	%r98, %r97, 1;
	add.s32 	%r100, %r98, %r52;
	add.s32 	%r110, %r44, %r100;
	shl.b32 	%r32, %r2, 1;
	neg.s32 	%r109, %r28;
$L__BB207_16:
	.pragma "nounroll";
	ld.shared.u16 	%rs108, [%r110];
	// begin inline asm
	{ add.bf16 %rs117,%rs117,%rs108; }

	// end inline asm
	add.s32 	%r110, %r110, %r32;
	add.s32 	%r109, %r109, 1;
	setp.ne.s32 	%p13, %r109, 0;
	@%p13 bra 	$L__BB207_16;
$L__BB207_17:
	st.shared.u16 	[%r8], %rs117;
$L__BB207_18:
	cvt.u64.u32 	%rd11, %r4;
	mad.lo.s64 	%rd12, %rd4, %rd11, %rd1;
	cvta.to.global.u64 	%rd13, %rd2;
	shl.b64 	%rd14, %rd12, 1;
	add.s64 	%rd15, %rd13, %rd14;
	st.global.u16 	[%rd15], %rs117;
$L__BB207_19:
	ret;

}
	// .globl	contiguous_mean_bool
.visible .entry contiguous_mean_bool(
	.param .u64 .ptr .align 1 contiguous_mean_bool_param_0,
	.param .u64 .ptr .align 1 contiguous_mean_bool_param_1,
	.param .u64 contiguous_mean_bool_param_2
)
{
	.reg .pred 	%p<8>;
	.reg .b16 	%rs<29>;
	.reg .b32 	%r<17>;
	.reg .b32 	%f<5>;
	.reg .b64 	%rd<14>;

	ld.param.u64 	%rd4, [contiguous_mean_bool_param_0];
	ld.param.u64 	%rd6, [contiguous_mean_bool_param_1];
	ld.param.u64 	%rd5, [contiguous_mean_bool_param_2];
	cvta.to.global.u64 	%rd1, %rd6;
	mov.u32 	%r1, %tid.x;
	mov.u32 	%r2, %ctaid.x;
	mov.u32 	%r16, %ntid.x;
	mul.lo.s32 	%r9, %r2, %r16;
	shl.b32 	%r10, %r9, 1;
	add.s32 	%r4, %r10, %r1;
	shl.b32 	%r11, %r1, 1;
	mov.u32 	%r12, meansdata_bool;
	add.s32 	%r5, %r12, %r11;
	mov.b32 	%r8, 0;
	// begin inline asm
	cvt.rn.f16.s32 %rs1, %r8;
	// end inline asm
	st.shared.u16 	[%r5], %rs1;
	add.s32 	%r13, %r4, %r16;
	cvt.u64.u32 	%rd2, %r13;
	setp.le.u64 	%p1, %rd5, %rd2;
	@%p1 bra 	$L__BB208_2;
	cvt.u64.u32 	%rd8, %r4;
	add.s64 	%rd9, %rd1, %rd8;
	ld.global.s8 	%rs5, [%rd9];
	cvt.rn.f32.s16 	%f3, %rs5;
	add.s64 	%rd10, %rd1, %rd2;
	ld.global.s8 	%rs6, [%rd10];
	cvt.rn.f32.s16 	%f4, %rs6;
	add.f32 	%f2, %f3, %f4;
	// begin inline asm
	{  cvt.rn.f16.f32 %rs4, %f2;}

	// end inline asm
	st.shared.u16 	[%r5], %rs4;
	bra.uni 	$L__BB208_4;
$L__BB208_2:
	cvt.u64.u32 	%rd3, %r4;
	setp.le.u64 	%p2, %rd5, %rd3;
	@%p2 bra 	$L__BB208_4;
	add.s64 	%rd7, %rd1, %rd3;
	ld.global.s8 	%rs3, [%rd7];
	cvt.rn.f32.s16 	%f1, %rs3;
	// begin inline asm
	{  cvt.rn.f16.f32 %rs2, %f1;}

	// end inline asm
	st.shared.u16 	[%r5], %rs2;
$L__BB208_4:
	bar.sync 	0;
	setp.lt.u32 	%p3, %r16, 66;
	@%p3 bra 	$L__BB208_8;
$L__BB208_5:
	shr.u32 	%r7, %r16, 1;
	setp.ge.u32 	%p4, %r1, %r7;
	@%p4 bra 	$L__BB208_7;
	ld.shared.u16 	%rs8, [%r5];
	and.b32  	%r14, %r16, 2046;
	add.s32 	%r15, %r5, %r14;
	ld.shared.u16 	%rs9, [%r15];
	// begin inline asm
	{add.f16 %rs7,%rs8,%rs9;
}
	// end inline asm
	st.shared.u16 	[%r5], %rs7;
$L__BB208_7:
	bar.sync 	0;
	setp.gt.u32 	%p5, %r16, 131;
	mov.u32 	%r16, %r7;
	@%p5 bra 	$L__BB208_5;
$L__BB208_8:
	setp.gt.u32 	%p6, %r1, 31;
	@%p6 bra 	$L__BB208_11;
	ld.shared.u16 	%rs11, [%r5];
	ld.shared.u16 	%rs12, [%r5+64];
	// begin inline asm
	{add.f16 %rs10,%rs11,%rs12;
}
	// end inline asm
	st.volatile.shared.u16 	[%r5], %rs10;
	ld.shared.u16 	%rs15, [%r5+32];
	// begin inline asm
	{add.f16 %rs13,%rs10,%rs15;
}
	// end inline asm
	st.volatile.shared.u16 	[%r5], %rs13;
	ld.shared.u16 	%rs18, [%r5+16];
	// begin inline asm
	{add.f16 %rs16,%rs13,%rs18;
}
	// end inline asm
	st.volatile.shared.u16 	[%r5], %rs16;
	ld.shared.u16 	%rs21, [%r5+8];
	// begin inline asm
	{add.f16 %rs19,%rs16,%rs21;
}
	// end inline asm
	st.volatile.shared.u16 	[%r5], %rs19;
	ld.shared.u16 	%rs24, [%r5+4];
	// begin inline asm
	{add.f16 %rs22,%rs19,%rs24;
}
	// end inline asm
	st.volatile.shared.u16 	[%r5], %rs22;
	ld.shared.u16 	%rs27, [%r5+2];
	// begin inline asm
	{add.f16 %rs25,%rs22,%rs27;
}
	// end inline asm
	st.volatile.shared.u16 	[%r5], %rs25;
	setp.ne.s32 	%p7, %r1, 0;
	@%p7 bra 	$L__BB208_11;
	cvta.to.global.u64 	%rd11, %rd4;
	mul.wide.u32 	%rd12, %r2, 2;
	add.s64 	%rd13, %rd11, %rd12;
	ld.shared.u16 	%rs28, [meansdata_bool];
	st.global.u16 	[%rd13], %rs28;
$L__BB208_11:
	ret;

}
	// .globl	contiguous_cumulate_mean_bool
.visible .entry contiguous_cumulate_mean_bool(
	.param .u64 .ptr .align 1 contiguous_cumulate_mean_bool_param_0,
	.param .u64 .ptr .align 1 contiguous_cumulate_mean_bool_param_1,
	.param .u64 contiguous_cumulate_mean_bool_param_2
)
{
	.reg .pred 	%p<8>;
	.reg .b16 	%rs<28>;
	.reg .b32 	%r<17>;
	.reg .b64 	%rd<16>;

	ld.param.u64 	%rd4, [contiguous_cumulate_mean_bool_param_0];
	ld.param.u64 	%rd6, [contiguous_cumulate_mean_bool_param_1];
	ld.param.u64 	%rd5, [contiguous_cumulate_mean_bool_param_2];
	cvta.to.global.u64 	%rd1, %rd6;
	mov.u32 	%r1, %tid.x;
	mov.u32 	%r2, %ctaid.x;
	mov.u32 	%r16, %ntid.x;
	mul.lo.s32 	%r9, %r2, %r16;
	shl.b32 	%r10, %r9, 1;
	add.s32 	%r4, %r10, %r1;
	shl.b32 	%r11, %r1, 1;
	mov.u32 	%r12, meansdata_bool;
	add.s32 	%r5, %r12, %r11;
	mov.b32 	%r8, 0;
	// begin inline asm
	cvt.rn.f16.s32 %rs1, %r8;
	// end inline asm
	st.shared.u16 	[%r5], %rs1;
	add.s32 	%r13, %r4, %r16;
	cvt.u64.u32 	%rd2, %r13;
	setp.le.u64 	%p1, %rd5, %rd2;
	@%p1 bra 	$L__BB209_2;
	mul.wide.u32 	%rd9, %r4, 2;
	add.s64 	%rd10, %rd1, %rd9;
	ld.global.u16 	%rs4, [%rd10];
	shl.b64 	%rd11, %rd2, 1;
	add.s64 	%rd12, %rd1, %rd11;
	ld.global.u16 	%rs5, [%rd12];
	// begin inline asm
	{add.f16 %rs3,%rs4,%rs5;
}
	// end inline asm
	st.shared.u16 	[%r5], %rs3;
	bra.uni 	$L__BB209_4;
$L__BB209_2:
	cvt.u64.u32 	%rd3, %r4;
	setp.le.u64 	%p2, %rd5, %rd3;
	@%p2 bra 	$L__BB209_4;
	shl.b64 	%rd7, %rd3, 1;
	add.s64 	%rd8, %rd1, %rd7;
	ld.global.u16 	%rs2, [%rd8];
	st.shared.u16 	[%r5], %rs2;
$L__BB209_4:
	bar.sync 	0;
	setp.lt.u32 	%p3, %r16, 66;
	@%p3 bra 	$L__BB209_8;
$L__BB209_5:
	shr.u32 	%r7, %r16, 1;
	setp.ge.u32 	%p4, %r1, %r7;
	@%p4 bra 	$L__BB209_7;
	ld.shared.u16 	%rs7, [%r5];
	and.b32  	%r14, %r16, 2046;
	add.s32 	%r15, %r5, %r14;
	ld.shared.u16 	%rs8, [%r15];
	// begin inline asm
	{add.f16 %rs6,%rs7,%rs8;
}
	// end inline asm
	st.shared.u16 	[%r5], %rs6;
$L__BB209_7:
	bar.sync 	0;
	setp.gt.u32 	%p5, %r16, 131;
	mov.u32 	%r16, %r7;
	@%p5 bra 	$L__BB209_5;
$L__BB209_8:
	setp.gt.u32 	%p6, %r1, 31;
	@%p6 bra 	$L__BB209_11;
	ld.shared.u16 	%rs10, [%r5];
	ld.shared.u16 	%rs11, [%r5+64];
	// begin inline asm
	{add.f16 %rs9,%rs10,%rs11;
}
	// end inline asm
	st.volatile.shared.u16 	[%r5], %rs9;
	ld.shared.u16 	%rs14, [%r5+32];
	// begin inline asm
	{add.f16 %rs12,%rs9,%rs14;
}
	// end inline asm
	st.volatile.shared.u16 	[%r5], %rs12;
	ld.shared.u16 	%rs17, [%r5+16];
	// begin inline asm
	{add.f16 %rs15,%rs12,%rs17;
}
	// end inline asm
	st.volatile.shared.u16 	[%r5], %rs15;
	ld.shared.u16 	%rs20, [%r5+8];
	// begin inline asm
	{add.f16 %rs18,%rs15,%rs20;
}
	// end inline asm
	st.volatile.shared.u16 	[%r5], %rs18;
	ld.shared.u16 	%rs23, [%r5+4];
	// begin inline asm
	{add.f16 %rs21,%rs18,%rs23;
}
	// end inline asm
	st.volatile.shared.u16 	[%r5], %rs21;
	ld.shared.u16 	%rs26, [%r5+2];
	// begin inline asm
	{add.f16 %rs24,%rs21,%rs26;
}
	// end inline asm
	st.volatile.shared.u16 	[%r5], %rs24;
	setp.ne.s32 	%p7, %r1, 0;
	@%p7 bra 	$L__BB209_11;
	cvta.to.global.u64 	%rd13, %rd4;
	mul.wide.u32 	%rd14, %r2, 2;
	add.s64 	%rd15, %rd13, %rd14;
	ld.shared.u16 	%rs27, [meansdata_bool];
	st.global.u16 	[%rd15], %rs27;
$L__BB209_11:
	ret;

}
	// .globl	uncontiguous_mean_bool
.visible .entry uncontiguous_mean_bool(
	.param .u64 .ptr .align 1 uncontiguous_mean_bool_param_0,
	.param .u64 .ptr .align 1 uncontiguous_mean_bool_param_1,
	.param .u64 .ptr .align 1 uncontiguous_mean_bool_param_2,
	.param .u64 .ptr .align 1 uncontiguous_mean_bool_param_3,
	.param .u64 uncontiguous_mean_bool_param_4,
	.param .u64 uncontiguous_mean_bool_param_5
)
{
	.reg .pred 	%p<53>;
	.reg .b16 	%rs<29>;
	.reg .b32 	%r<213>;
	.reg .b32 	%f<5>;
	.reg .b64 	%rd<555>;

	ld.param.u64 	%rd260, [uncontiguous_mean_bool_param_0];
	ld.param.u64 	%rd263, [uncontiguous_mean_bool_param_1];
	ld.param.u64 	%rd264, [uncontiguous_mean_bool_param_2];
	ld.param.u64 	%rd265, [uncontiguous_mean_bool_param_3];
	ld.param.u64 	%rd261, [uncontiguous_mean_bool_param_4];
	ld.param.u64 	%rd262, [uncontiguous_mean_bool_param_5];
	cvta.to.global.u64 	%rd1, %rd265;
	cvta.to.global.u64 	%rd2, %rd264;
	cvta.to.global.u64 	%rd3, %rd263;
	mov.u32 	%r1, %tid.x;
	mov.u32 	%r2, %ctaid.x;
	mov.u32 	%r212, %ntid.x;
	mul.lo.s32 	%r53, %r2, %r212;
	shl.b32 	%r54, %r53, 1;
	add.s32 	%r4, %r54, %r1;
	shl.b32 	%r55, %r1, 1;
	mov.u32 	%r56, meansdata_bool;
	add.s32 	%r5, %r56, %r55;
	mov.b32 	%r52, 0;
	// begin inline asm
	cvt.rn.f16.s32 %rs1, %r52;
	// end inline asm
	st.shared.u16 	[%r5], %rs1;
	add.s32 	%r57, %r4, %r212;
	cvt.u64.u32 	%rd508, %r57;
	setp.le.u64 	%p1, %rd262, %rd508;
	@%p1 bra 	$L__BB210_54;
	cvt.u32.u64 	%r6, %rd261;
	add.s32 	%r206, %r6, -1;
	setp.lt.s32 	%p27, %r206, 0;
	mov.b64 	%rd512, 0;
	mov.u64 	%rd513, %rd512;
	@%p27 bra 	$L__BB210_53;
	cvt.u64.u32 	%rd509, %r4;
	setp.lt.u32 	%p28, %r206, 3;
	mov.b64 	%rd513, 0;
	mov.u64 	%rd512, %rd513;
	@%p28 bra 	$L__BB210_30;
	add.s32 	%r204, %r6, -2;
	and.b32  	%r133, %r6, -4;
	neg.s32 	%r203, %r133;
	mov.b64 	%rd513, 0;
$L__BB210_4:
	.pragma "nounroll";
	add.s32 	%r12, %r204, 1;
	mul.wide.u32 	%rd396, %r12, 8;
	add.s64 	%rd397, %rd2, %rd396;
	ld.global.u64 	%rd10, [%rd397];
	or.b64  	%rd398, %rd509, %rd10;
	and.b64  	%rd399, %rd398, -4294967296;
	setp.ne.s64 	%p29, %rd399, 0;
	@%p29 bra 	$L__BB210_6;
	cvt.u32.u64 	%r134, %rd10;
	cvt.u32.u64 	%r135, %rd509;
	div.u32 	%r136, %r135, %r134;
	mul.lo.s32 	%r137, %r136, %r134;
	sub.s32 	%r138, %r135, %r137;
	cvt.u64.u32 	%rd474, %r136;
	cvt.u64.u32 	%rd475, %r138;
	bra.uni 	$L__BB210_7;
$L__BB210_6:
	div.s64 	%rd474, %rd509, %rd10;
	mul.lo.s64 	%rd400, %rd474, %rd10;
	sub.s64 	%rd475, %rd509, %rd400;
$L__BB210_7:
	mul.wide.u32 	%rd401, %r12, 8;
	add.s64 	%rd402, %rd1, %rd401;
	ld.global.u64 	%rd17, [%rd402];
	mad.lo.s64 	%rd18, %rd17, %rd475, %rd512;
	or.b64  	%rd403, %rd508, %rd10;
	and.b64  	%rd404, %rd403, -4294967296;
	setp.ne.s64 	%p30, %rd404, 0;
	@%p30 bra 	$L__BB210_9;
	cvt.u32.u64 	%r139, %rd10;
	cvt.u32.u64 	%r140, %rd508;
	div.u32 	%r141, %r140, %r139;
	mul.lo.s32 	%r142, %r141, %r139;
	sub.s32 	%r143, %r140, %r142;
	cvt.u64.u32 	%rd476, %r141;
	cvt.u64.u32 	%rd477, %r143;
	bra.uni 	$L__BB210_10;
$L__BB210_9:
	div.s64 	%rd476, %rd508, %rd10;
	mul.lo.s64 	%rd405, %rd476, %rd10;
	sub.s64 	%rd477, %rd508, %rd405;
$L__BB210_10:
	mad.lo.s64 	%rd25, %rd477, %rd17, %rd513;
	add.s32 	%r13, %r204, -2;
	mul.wide.u32 	%rd406, %r204, 8;
	add.s64 	%rd407, %rd2, %rd406;
	ld.global.u64 	%rd26, [%rd407];
	or.b64  	%rd408, %rd474, %rd26;
	and.b64  	%rd409, %rd408, -4294967296;
	setp.ne.s64 	%p31, %rd409, 0;
	@%p31 bra 	$L__BB210_12;
	cvt.u32.u64 	%r144, %rd26;
	cvt.u32.u64 	%r145, %rd474;
	div.u32 	%r146, %r145, %r144;
	mul.lo.s32 	%r147, %r146, %r144;
	sub.s32 	%r148, %r145, %r147;
	cvt.u64.u32 	%rd478, %r146;
	cvt.u64.u32 	%rd479, %r148;
	bra.uni 	$L__BB210_13;
$L__BB210_12:
	div.s64 	%rd478, %rd474, %rd26;
	mul.lo.s64 	%rd410, %rd478, %rd26;
	sub.s64 	%rd479, %rd474, %rd410;
$L__BB210_13:
	mul.wide.u32 	%rd411, %r204, 8;
	add.s64 	%rd412, %rd1, %rd411;
	ld.global.u64 	%rd33, [%rd412];
	mad.lo.s64 	%rd34, %rd33, %rd479, %rd18;
	or.b64  	%rd413, %rd476, %rd26;
	and.b64  	%rd414, %rd413, -4294967296;
	setp.ne.s64 	%p32, %rd414, 0;
	@%p32 bra 	$L__BB210_15;
	cvt.u32.u64 	%r149, %rd26;
	cvt.u32.u64 	%r150, %rd476;
	div.u32 	%r151, %r150, %r149;
	mul.lo.s32 	%r152, %r151, %r149;
	sub.s32 	%r153, %r150, %r152;
	cvt.u64.u32 	%rd480, %r151;
	cvt.u64.u32 	%rd481, %r153;
	bra.uni 	$L__BB210_16;
$L__BB210_15:
	div.s64 	%rd480, %rd476, %rd26;
	mul.lo.s64 	%rd415, %rd480, %rd26;
	sub.s64 	%rd481, %rd476, %rd415;
$L__BB210_16:
	mad.lo.s64 	%rd41, %rd481, %rd33, %rd25;
	add.s32 	%r14, %r204, -1;
	mul.wide.u32 	%rd416, %r14, 8;
	add.s64 	%rd417, %rd2, %rd416;
	ld.global.u64 	%rd42, [%rd417];
	or.b64  	%rd418, %rd478, %rd42;
	and.b64  	%rd419, %rd418, -4294967296;
	setp.ne.s64 	%p33, %rd419, 0;
	@%p33 bra 	$L__BB210_18;
	cvt.u32.u64 	%r154, %rd42;
	cvt.u32.u64 	%r155, %rd478;
	div.u32 	%r156, %r155, %r154;
	mul.lo.s32 	%r157, %r156, %r154;
	sub.s32 	%r158, %r155, %r157;
	cvt.u64.u32 	%rd482, %r156;
	cvt.u64.u32 	%rd483, %r158;
	bra.uni 	$L__BB210_19;
$L__BB210_18:
	div.s64 	%rd482, %rd478, %rd42;
	mul.lo.s64 	%rd420, %rd482, %rd42;
	sub.s64 	%rd483, %rd478, %rd420;
$L__BB210_19:
	mul.wide.u32 	%rd421, %r14, 8;
	add.s64 	%rd422, %rd1, %rd421;
	ld.global.u64 	%rd49, [%rd422];
	mad.lo.s64 	%rd50, %rd49, %rd483, %rd34;
	or.b64  	%rd423, %rd480, %rd42;
	and.b64  	%rd424, %rd423, -4294967296;
	setp.ne.s64 	%p34, %rd424, 0;
	@%p34 bra 	$L__BB210_21;
	cvt.u32.u64 	%r159, %rd42;
	cvt.u32.u64 	%r160, %rd480;
	div.u32 	%r161, %r160, %r159;
	mul.lo.s32 	%r162, %r161, %r159;
	sub.s32 	%r163, %r160, %r162;
	cvt.u64.u32 	%rd484, %r161;
	cvt.u64.u32 	%rd485, %r163;
	bra.uni 	$L__BB210_22;
$L__BB210_21:
	div.s64 	%rd484, %rd480, %rd42;
	mul.lo.s64 	%rd425, %rd484, %rd42;
	sub.s64 	%rd485, %rd480, %rd425;
$L__BB210_22:
	mad.lo.s64 	%rd57, %rd485, %rd49, %rd41;
	mul.wide.u32 	%rd426, %r13, 8;
	add.s64 	%rd427, %rd2, %rd426;
	ld.global.u64 	%rd58, [%rd427];
	or.b64  	%rd428, %rd482, %rd58;
	and.b64  	%rd429, %rd428, -4294967296;
	setp.ne.s64 	%p35, %rd429, 0;
	@%p35 bra 	$L__BB210_24;
	cvt.u32.u64 	%r164, %rd58;
	cvt.u32.u64 	%r165, %rd482;
	div.u32 	%r166, %r165, %r164;
	mul.lo.s32 	%r167, %r166, %r164;
	sub.s32 	%r168, %r165, %r167;
	cvt.u64.u32 	%rd509, %r166;
	cvt.u64.u32 	%rd487, %r168;
	bra.uni 	$L__BB210_25;
$L__BB210_24:
	div.s64 	%rd509, %rd482, %rd58;
	mul.lo.s64 	%rd430, %rd509, %rd58;
	sub.s64 	%rd487, %rd482, %rd430;
$L__BB210_25:
	mul.wide.u32 	%rd431, %r13, 8;
	add.s64 	%rd432, %rd1, %rd431;
	ld.global.u64 	%rd65, [%rd432];
	mad.lo.s64 	%rd512, %rd65, %rd487, %rd50;
	or.b64  	%rd433, %rd484, %rd58;
	and.b64  	%rd434, %rd433, -4294967296;
	setp.ne.s64 	%p36, %rd434, 0;
	@%p36 bra 	$L__BB210_27;
	cvt.u32.u64 	%r169, %rd58;
	cvt.u32.u64 	%r170, %rd484;
	div.u32 	%r171, %r170, %r169;
	mul.lo.s32 	%r172, %r171, %r169;
	sub.s32 	%r173, %r170, %r172;
	cvt.u64.u32 	%rd508, %r171;
	cvt.u64.u32 	%rd489, %r173;
	bra.uni 	$L__BB210_28;
$L__BB210_27:
	div.s64 	%rd508, %rd484, %rd58;
	mul.lo.s64 	%rd435, %rd508, %rd58;
	sub.s64 	%rd489, %rd484, %rd435;
$L__BB210_28:
	mad.lo.s64 	%rd513, %rd489, %rd65, %rd57;
	add.s32 	%r204, %r204, -4;
	add.s32 	%r203, %r203, 4;
	setp.ne.s32 	%p37, %r203, 0;
	@%p37 bra 	$L__BB210_4;
	add.s32 	%r206, %r204, 1;
$L__BB210_30:
	and.b32  	%r19, %r6, 3;
	setp.eq.s32 	%p38, %r19, 0;
	@%p38 bra 	$L__BB210_53;
	setp.eq.s32 	%p39, %r19, 1;
	@%p39 bra 	$L__BB210_45;
	mul.wide.u32 	%rd437, %r206, 8;
	add.s64 	%rd438, %rd2, %rd437;
	ld.global.u64 	%rd80, [%rd438];
	or.b64  	%rd439, %rd509, %rd80;
	and.b64  	%rd440, %rd439, -4294967296;
	setp.ne.s64 	%p40, %rd440, 0;
	@%p40 bra 	$L__BB210_34;
	cvt.u32.u64 	%r174, %rd80;
	cvt.u32.u64 	%r175, %rd509;
	div.u32 	%r176, %r175, %r174;
	mul.lo.s32 	%r177, %r176, %r174;
	sub.s32 	%r178, %r175, %r177;
	cvt.u64.u32 	%rd496, %r176;
	cvt.u64.u32 	%rd497, %r178;
	bra.uni 	$L__BB210_35;
$L__BB210_34:
	div.s64 	%rd496, %rd509, %rd80;
	mul.lo.s64 	%rd441, %rd496, %rd80;
	sub.s64 	%rd497, %rd509, %rd441;
$L__BB210_35:
	add.s64 	%rd443, %rd1, %rd437;
	ld.global.u64 	%rd87, [%rd443];
	mad.lo.s64 	%rd88, %rd87, %rd497, %rd512;
	or.b64  	%rd444, %rd508, %rd80;
	and.b64  	%rd445, %rd444, -4294967296;
	setp.ne.s64 	%p41, %rd445, 0;
	@%p41 bra 	$L__BB210_37;
	cvt.u32.u64 	%r179, %rd80;
	cvt.u32.u64 	%r180, %rd508;
	div.u32 	%r181, %r180, %r179;
	mul.lo.s32 	%r182, %r181, %r179;
	sub.s32 	%r183, %r180, %r182;
	cvt.u64.u32 	%rd498, %r181;
	cvt.u64.u32 	%rd499, %r183;
	bra.uni 	$L__BB210_38;
$L__BB210_37:
	div.s64 	%rd498, %rd508, %rd80;
	mul.lo.s64 	%rd446, %rd498, %rd80;
	sub.s64 	%rd499, %rd508, %rd446;
$L__BB210_38:
	mad.lo.s64 	%rd95, %rd499, %rd87, %rd513;
	add.s32 	%r20, %r206, -1;
	mul.wide.u32 	%rd447, %r20, 8;
	add.s64 	%rd448, %rd2, %rd447;
	ld.global.u64 	%rd96, [%rd448];
	or.b64  	%rd449, %rd496, %rd96;
	and.b64  	%rd450, %rd449, -4294967296;
	setp.ne.s64 	%p42, %rd450, 0;
	@%p42 bra 	$L__BB210_40;
	cvt.u32.u64 	%r184, %rd96;
	cvt.u32.u64 	%r185, %rd496;
	div.u32 	%r186, %r185, %r184;
	mul.lo.s32 	%r187, %r186, %r184;
	sub.s32 	%r188, %r185, %r187;
	cvt.u64.u32 	%rd509, %r186;
	cvt.u64.u32 	%rd501, %r188;
	bra.uni 	$L__BB210_41;
$L__BB210_40:
	div.s64 	%rd509, %rd496, %rd96;
	mul.lo.s64 	%rd451, %rd509, %rd96;
	sub.s64 	%rd501, %rd496, %rd451;
$L__BB210_41:
	add.s64 	%rd453, %rd1, %rd447;
	ld.global.u64 	%rd103, [%rd453];
	mad.lo.s64 	%rd512, %rd103, %rd501, %rd88;
	or.b64  	%rd454, %rd498, %rd96;
	and.b64  	%rd455, %rd454, -4294967296;
	setp.ne.s64 	%p43, %rd455, 0;
	@%p43 bra 	$L__BB210_43;
	cvt.u32.u64 	%r189, %rd96;
	cvt.u32.u64 	%r190, %rd498;
	div.u32 	%r191, %r190, %r189;
	mul.lo.s32 	%r192, %r191, %r189;
	sub.s32 	%r193, %r190, %r192;
	cvt.u64.u32 	%rd508, %r191;
	cvt.u64.u32 	%rd503, %r193;
	bra.uni 	$L__BB210_44;
$L__BB210_43:
	div.s64 	%rd508, %rd498, %rd96;
	mul.lo.s64 	%rd456, %rd508, %rd96;
	sub.s64 	%rd503, %rd498, %rd456;
$L__BB210_44:
	mad.lo.s64 	%rd513, %rd503, %rd103, %rd95;
	add.s32 	%r206, %r206, -2;
$L__BB210_45:
	and.b32  	%r194, %r6, 1;
	setp.eq.b32 	%p44, %r194, 1;
	not.pred 	%p45, %p44;
	@%p45 bra 	$L__BB210_53;
	mul.wide.u32 	%rd457, %r206, 8;
	add.s64 	%rd458, %rd2, %rd457;
	ld.global.u64 	%rd118, [%rd458];
	or.b64  	%rd459, %rd509, %rd118;
	and.b64  	%rd460, %rd459, -4294967296;
	setp.ne.s64 	%p46, %rd460, 0;
	@%p46 bra 	$L__BB210_48;
	cvt.u32.u64 	%r195, %rd118;
	cvt.u32.u64 	%r196, %rd509;
	rem.u32 	%r197, %r196, %r195;
	cvt.u64.u32 	%rd510, %r197;
	bra.uni 	$L__BB210_49;
$L__BB210_48:
	rem.s64 	%rd510, %rd509, %rd118;
$L__BB210_49:
	add.s64 	%rd462, %rd1, %rd457;
	ld.global.u64 	%rd122, [%rd462];
	mad.lo.s64 	%rd512, %rd122, %rd510, %rd512;
	or.b64  	%rd463, %rd508, %rd118;
	and.b64  	%rd464, %rd463, -4294967296;
	setp.ne.s64 	%p47, %rd464, 0;
	@%p47 bra 	$L__BB210_51;
	cvt.u32.u64 	%r198, %rd118;
	cvt.u32.u64 	%r199, %rd508;
	rem.u32 	%r200, %r199, %r198;
	cvt.u64.u32 	%rd511, %r200;
	bra.uni 	$L__BB210_52;
$L__BB210_51:
	rem.s64 	%rd511, %rd508, %rd118;
$L__BB210_52:
	mad.lo.s64 	%rd513, %rd511, %rd122, %rd513;
$L__BB210_53:
	add.s64 	%rd465, %rd3, %rd512;
	ld.global.s8 	%rs5, [%rd465];
	cvt.rn.f32.s16 	%f3, %rs5;
	add.s64 	%rd466, %rd3, %rd513;
	ld.global.s8 	%rs6, [%rd466];
	cvt.rn.f32.s16 	%f4, %rs6;
	add.f32 	%f2, %f3, %f4;
	// begin inline asm
	{  cvt.rn.f16.f32 %rs4, %f2;}

	// end inline asm
	st.shared.u16 	[%r5], %rs4;
	bra.uni 	$L__BB210_114;
$L__BB210_54:
	cvt.u64.u32 	%rd545, %r4;
	setp.le.u64 	%p2, %rd262, %rd545;
	@%p2 bra 	$L__BB210_114;
	cvt.u32.u64 	%r23, %rd261;
	add.s32 	%r210, %r23, -1;
	setp.lt.s32 	%p3, %r210, 0;
	mov.b64 	%rd554, 0;
	@%p3 bra 	$L__BB210_113;
	and.b32  	%r25, %r23, 7;
	setp.lt.u32 	%p4, %r210, 7;
	mov.b64 	%rd554, 0;
	@%p4 bra 	$L__BB210_84;
	add.s32 	%r208, %r23, -4;
	and.b32  	%r58, %r23, -8;
	neg.s32 	%r207, %r58;
	mov.b64 	%rd554, 0;
$L__BB210_58:
	.pragma "nounroll";
	add.s32 	%r30, %r208, 3;
	mul.wide.u32 	%rd270, %r30, 8;
	add.s64 	%rd271, %rd2, %rd270;
	ld.global.u64 	%rd133, [%rd271];
	or.b64  	%rd272, %rd545, %rd133;
	and.b64  	%rd273, %rd272, -4294967296;
	setp.ne.s64 	%p5, %rd273, 0;
	@%p5 bra 	$L__BB210_60;
	cvt.u32.u64 	%r59, %rd133;
	cvt.u32.u64 	%r60, %rd545;
	div.u32 	%r61, %r60, %r59;
	mul.lo.s32 	%r62, %r61, %r59;
	sub.s32 	%r63, %r60, %r62;
	cvt.u64.u32 	%rd516, %r61;
	cvt.u64.u32 	%rd517, %r63;
	bra.uni 	$L__BB210_61;
$L__BB210_60:
	div.s64 	%rd516, %rd545, %rd133;
	mul.lo.s64 	%rd274, %rd516, %rd133;
	sub.s64 	%rd517, %rd545, %rd274;
$L__BB210_61:
	add.s64 	%rd276, %rd1, %rd270;
	ld.global.u64 	%rd277, [%rd276];
	mad.lo.s64 	%rd140, %rd277, %rd517, %rd554;
	add.s32 	%r31, %r208, 2;
	mul.wide.u32 	%rd278, %r31, 8;
	add.s64 	%rd279, %rd2, %rd278;
	ld.global.u64 	%rd141, [%rd279];
	or.b64  	%rd280, %rd516, %rd141;
	and.b64  	%rd281, %rd280, -4294967296;
	setp.ne.s64 	%p6, %rd281, 0;
	@%p6 bra 	$L__BB210_63;
	cvt.u32.u64 	%r64, %rd141;
	cvt.u32.u64 	%r65, %rd516;
	div.u32 	%r66, %r65, %r64;
	mul.lo.s32 	%r67, %r66, %r64;
	sub.s32 	%r68, %r65, %r67;
	cvt.u64.u32 	%rd518, %r66;
	cvt.u64.u32 	%rd519, %r68;
	bra.uni 	$L__BB210_64;
$L__BB210_63:
	div.s64 	%rd518, %rd516, %rd141;
	mul.lo.s64 	%rd282, %rd518, %rd141;
	sub.s64 	%rd519, %rd516, %rd282;
$L__BB210_64:
	add.s64 	%rd284, %rd1, %rd278;
	ld.global.u64 	%rd285, [%rd284];
	mad.lo.s64 	%rd148, %rd285, %rd519, %rd140;
	add.s32 	%r32, %r208, 1;
	mul.wide.u32 	%rd286, %r32, 8;
	add.s64 	%rd287, %rd2, %rd286;
	ld.global.u64 	%rd149, [%rd287];
	or.b64  	%rd288, %rd518, %rd149;
	and.b64  	%rd289, %rd288, -4294967296;
	setp.ne.s64 	%p7, %rd289, 0;
	@%p7 bra 	$L__BB210_66;
	cvt.u32.u64 	%r69, %rd149;
	cvt.u32.u64 	%r70, %rd518;
	div.u32 	%r71, %r70, %r69;
	mul.lo.s32 	%r72, %r71, %r69;
	sub.s32 	%r73, %r70, %r72;
	cvt.u64.u32 	%rd520, %r71;
	cvt.u64.u32 	%rd521, %r73;
	bra.uni 	$L__BB210_67;
$L__BB210_66:
	div.s64 	%rd520, %rd518, %rd149;
	mul.lo.s64 	%rd290, %rd520, %rd149;
	sub.s64 	%rd521, %rd518, %rd290;
$L__BB210_67:
	add.s64 	%rd292, %rd1, %rd286;
	ld.global.u64 	%rd293, [%rd292];
	mad.lo.s64 	%rd156, %rd293, %rd521, %rd148;
	add.s32 	%r33, %r208, -4;
	mul.wide.u32 	%rd294, %r208, 8;
	add.s64 	%rd295, %rd2, %rd294;
	ld.global.u64 	%rd157, [%rd295];
	or.b64  	%rd296, %rd520, %rd157;
	and.b64  	%rd297, %rd296, -4294967296;
	setp.ne.s64 	%p8, %rd297, 0;
	@%p8 bra 	$L__BB210_69;
	cvt.u32.u64 	%r74, %rd157;
	cvt.u32.u64 	%r75, %rd520;
	div.u32 	%r76, %r75, %r74;
	mul.lo.s32 	%r77, %r76, %r74;
	sub.s32 	%r78, %r75, %r77;
	cvt.u64.u32 	%rd522, %r76;
	cvt.u64.u32 	%rd523, %r78;
	bra.uni 	$L__BB210_70;
$L__BB210_69:
	div.s64 	%rd522, %rd520, %rd157;
	mul.lo.s64 	%rd298, %rd522, %rd157;
	sub.s64 	%rd523, %rd520, %rd298;
$L__BB210_70:
	add.s64 	%rd300, %rd1, %rd294;
	ld.global.u64 	%rd301, [%rd300];
	mad.lo.s64 	%rd164, %rd301, %rd523, %rd156;
	add.s32 	%r34, %r208, -1;
	mul.wide.u32 	%rd302, %r34, 8;
	add.s64 	%rd303, %rd2, %rd302;
	ld.global.u64 	%rd165, [%rd303];
	or.b64  	%rd304, %rd522, %rd165;
	and.b64  	%rd305, %rd304, -4294967296;
	setp.ne.s64 	%p9, %rd305, 0;
	@%p9 bra 	$L__BB210_72;
	cvt.u32.u64 	%r79, %rd165;
	cvt.u32.u64 	%r80, %rd522;
	div.u32 	%r81, %r80, %r79;
	mul.lo.s32 	%r82, %r81, %r79;
	sub.s32 	%r83, %r80, %r82;
	cvt.u64.u32 	%rd524, %r81;
	cvt.u64.u32 	%rd525, %r83;
	bra.uni 	$L__BB210_73;
$L__BB210_72:
	div.s64 	%rd524, %rd522, %rd165;
	mul.lo.s64 	%rd306, %rd524, %rd165;
	sub.s64 	%rd525, %rd522, %rd306;
$L__BB210_73:
	add.s64 	%rd308, %rd1, %rd302;
	ld.global.u64 	%rd309, [%rd308];
	mad.lo.s64 	%rd172, %rd309, %rd525, %rd164;
	add.s32 	%r35, %r208, -2;
	mul.wide.u32 	%rd310, %r35, 8;
	add.s64 	%rd311, %rd2, %rd310;
	ld.global.u64 	%rd173, [%rd311];
	or.b64  	%rd312, %rd524, %rd173;
	and.b64  	%rd313, %rd312, -4294967296;
	setp.ne.s64 	%p10, %rd313, 0;
	@%p10 bra 	$L__BB210_75;
	cvt.u32.u64 	%r84, %rd173;
	cvt.u32.u64 	%r85, %rd524;
	div.u32 	%r86, %r85, %r84;
	mul.lo.s32 	%r87, %r86, %r84;
	sub.s32 	%r88, %r85, %r87;
	cvt.u64.u32 	%rd526, %r86;
	cvt.u64.u32 	%rd527, %r88;
	bra.uni 	$L__BB210_76;
$L__BB210_75:
	div.s64 	%rd526, %rd524, %rd173;
	mul.lo.s64 	%rd314, %rd526, %rd173;
	sub.s64 	%rd527, %rd524, %rd314;
$L__BB210_76:
	add.s64 	%rd316, %rd1, %rd310;
	ld.global.u64 	%rd317, [%rd316];
	mad.lo.s64 	%rd180, %rd317, %rd527, %rd172;
	add.s32 	%r36, %r208, -3;
	mul.wide.u32 	%rd318, %r36, 8;
	add.s64 	%rd319, %rd2, %rd318;
	ld.global.u64 	%rd181, [%rd319];
	or.b64  	%rd320, %rd526, %rd181;
	and.b64  	%rd321, %rd320, -4294967296;
	setp.ne.s64 	%p11, %rd321, 0;
	@%p11 bra 	$L__BB210_78;
	cvt.u32.u64 	%r89, %rd181;
	cvt.u32.u64 	%r90, %rd526;
	div.u32 	%r91, %r90, %r89;
	mul.lo.s32 	%r92, %r91, %r89;
	sub.s32 	%r93, %r90, %r92;
	cvt.u64.u32 	%rd528, %r91;
	cvt.u64.u32 	%rd529, %r93;
	bra.uni 	$L__BB210_79;
$L__BB210_78:
	div.s64 	%rd528, %rd526, %rd181;
	mul.lo.s64 	%rd322, %rd528, %rd181;
	sub.s64 	%rd529, %rd526, %rd322;
$L__BB210_79:
	add.s64 	%rd324, %rd1, %rd318;
	ld.global.u64 	%rd325, [%rd324];
	mad.lo.s64 	%rd188, %rd325, %rd529, %rd180;
	mul.wide.u32 	%rd326, %r33, 8;
	add.s64 	%rd327, %rd2, %rd326;
	ld.global.u64 	%rd189, [%rd327];
	or.b64  	%rd328, %rd528, %rd189;
	and.b64  	%rd329, %rd328, -4294967296;
	setp.ne.s64 	%p12, %rd329, 0;
	@%p12 bra 	$L__BB210_81;
	cvt.u32.u64 	%r94, %rd189;
	cvt.u32.u64 	%r95, %rd528;
	div.u32 	%r96, %r95, %r94;
	mul.lo.s32 	%r97, %r96, %r94;
	sub.s32 	%r98, %r95, %r97;
	cvt.u64.u32 	%rd545, %r96;
	cvt.u64.u32 	%rd531, %r98;
	bra.uni 	$L__BB210_82;
$L__BB210_81:
	div.s64 	%rd545, %rd528, %rd189;
	mul.lo.s64 	%rd330, %rd545, %rd189;
	sub.s64 	%rd531, %rd528, %rd330;
$L__BB210_82:
	add.s64 	%rd332, %rd1, %rd326;
	ld.global.u64 	%rd333, [%rd332];
	mad.lo.s64 	%rd554, %rd333, %rd531, %rd188;
	add.s32 	%r208, %r208, -8;
	add.s32 	%r207, %r207, 8;
	setp.ne.s32 	%p13, %r207, 0;
	@%p13 bra 	$L__BB210_58;
	add.s32 	%r210, %r208, 3;
$L__BB210_84:
	setp.eq.s32 	%p14, %r25, 0;
	@%p14 bra 	$L__BB210_113;
	and.b32  	%r41, %r23, 3;
	setp.lt.u32 	%p15, %r25, 4;
	@%p15 bra 	$L__BB210_99;
	mul.wide.u32 	%rd335, %r210, 8;
	add.s64 	%rd336, %rd2, %rd335;
	ld.global.u64 	%rd200, [%rd336];
	or.b64  	%rd337, %rd545, %rd200;
	and.b64  	%rd338, %rd337, -4294967296;
	setp.ne.s64 	%p16, %rd338, 0;
	@%p16 bra 	$L__BB210_88;
	cvt.u32.u64 	%r99, %rd200;
	cvt.u32.u64 	%r100, %rd545;
	div.u32 	%r101, %r100, %r99;
	mul.lo.s32 	%r102, %r101, %r99;
	sub.s32 	%r103, %r100, %r102;
	cvt.u64.u32 	%rd535, %r101;
	cvt.u64.u32 	%rd536, %r103;
	bra.uni 	$L__BB210_89;
$L__BB210_88:
	div.s64 	%rd535, %rd545, %rd200;
	mul.lo.s64 	%rd339, %rd535, %rd200;
	sub.s64 	%rd536, %rd545, %rd339;
$L__BB210_89:
	add.s64 	%rd341, %rd1, %rd335;
	ld.global.u64 	%rd342, [%rd341];
	mad.lo.s64 	%rd207, %rd342, %rd536, %rd554;
	add.s32 	%r42, %r210, -1;
	mul.wide.u32 	%rd343, %r42, 8;
	add.s64 	%rd344, %rd2, %rd343;
	ld.global.u64 	%rd208, [%rd344];
	or.b64  	%rd345, %rd535, %rd208;
	and.b64  	%rd346, %rd345, -4294967296;
	setp.ne.s64 	%p17, %rd346, 0;
	@%p17 bra 	$L__BB210_91;
	cvt.u32.u64 	%r104, %rd208;
	cvt.u32.u64 	%r105, %rd535;
	div.u32 	%r106, %r105, %r104;
	mul.lo.s32 	%r107, %r106, %r104;
	sub.s32 	%r108, %r105, %r107;
	cvt.u64.u32 	%rd537, %r106;
	cvt.u64.u32 	%rd538, %r108;
	bra.uni 	$L__BB210_92;
$L__BB210_91:
	div.s64 	%rd537, %rd535, %rd208;
	mul.lo.s64 	%rd347, %rd537, %rd208;
	sub.s64 	%rd538, %rd535, %rd347;
$L__BB210_92:
	add.s64 	%rd349, %rd1, %rd343;
	ld.global.u64 	%rd350, [%rd349];
	mad.lo.s64 	%rd215, %rd350, %rd538, %rd207;
	add.s32 	%r43, %r210, -2;
	mul.wide.u32 	%rd351, %r43, 8;
	add.s64 	%rd352, %rd2, %rd351;
	ld.global.u64 	%rd216, [%rd352];
	or.b64  	%rd353, %rd537, %rd216;
	and.b64  	%rd354, %rd353, -4294967296;
	setp.ne.s64 	%p18, %rd354, 0;
	@%p18 bra 	$L__BB210_94;
	cvt.u32.u64 	%r109, %rd216;
	cvt.u32.u64 	%r110, %rd537;
	div.u32 	%r111, %r110, %r109;
	mul.lo.s32 	%r112, %r111, %r109;
	sub.s32 	%r113, %r110, %r112;
	cvt.u64.u32 	%rd539, %r111;
	cvt.u64.u32 	%rd540, %r113;
	bra.uni 	$L__BB210_95;
$L__BB210_94:
	div.s64 	%rd539, %rd537, %rd216;
	mul.lo.s64 	%rd355, %rd539, %rd216;
	sub.s64 	%rd540, %rd537, %rd355;
$L__BB210_95:
	add.s64 	%rd357, %rd1, %rd351;
	ld.global.u64 	%rd358, [%rd357];
	mad.lo.s64 	%rd223, %rd358, %rd540, %rd215;
	add.s32 	%r44, %r210, -3;
	mul.wide.u32 	%rd359, %r44, 8;
	add.s64 	%rd360, %rd2, %rd359;
	ld.global.u64 	%rd224, [%rd360];
	or.b64  	%rd361, %rd539, %rd224;
	and.b64  	%rd362, %rd361, -4294967296;
	setp.ne.s64 	%p19, %rd362, 0;
	@%p19 bra 	$L__BB210_97;
	cvt.u32.u64 	%r114, %rd224;
	cvt.u32.u64 	%r115, %rd539;
	div.u32 	%r116, %r115, %r114;
	mul.lo.s32 	%r117, %r116, %r114;
	sub.s32 	%r118, %r115, %r117;
	cvt.u64.u32 	%rd545, %r116;
	cvt.u64.u32 	%rd542, %r118;
	bra.uni 	$L__BB210_98;
$L__BB210_97:
	div.s64 	%rd545, %rd539, %rd224;
	mul.lo.s64 	%rd363, %rd545, %rd224;
	sub.s64 	%rd542, %rd539, %rd363;
$L__BB210_98:
	add.s64 	%rd365, %rd1, %rd359;
	ld.global.u64 	%rd366, [%rd365];
	mad.lo.s64 	%rd554, %rd366, %rd542, %rd223;
	add.s32 	%r210, %r210, -4;
$L__BB210_99:
	setp.eq.s32 	%p20, %r41, 0;
	@%p20 bra 	$L__BB210_113;
	setp.eq.s32 	%p21, %r41, 1;
	@%p21 bra 	$L__BB210_108;
	mul.wide.u32 	%rd368, %r210, 8;
	add.s64 	%rd369, %rd2, %rd368;
	ld.global.u64 	%rd235, [%rd369];
	or.b64  	%rd370, %rd545, %rd235;
	and.b64  	%rd371, %rd370, -4294967296;
	setp.ne.s64 	%p22, %rd371, 0;
	@%p22 bra 	$L__BB210_103;
	cvt.u32.u64 	%r119, %rd235;
	cvt.u32.u64 	%r120, %rd545;
	div.u32 	%r121, %r120, %r119;
	mul.lo.s32 	%r122, %r121, %r119;
	sub.s32 	%r123, %r120, %r122;
	cvt.u64.u32 	%rd546, %r121;
	cvt.u64.u32 	%rd547, %r123;
	bra.uni 	$L__BB210_104;
$L__BB210_103:
	div.s64 	%rd546, %rd545, %rd235;
	mul.lo.s64 	%rd372, %rd546, %rd235;
	sub.s64 	%rd547, %rd545, %rd372;
$L__BB210_104:
	add.s64 	%rd374, %rd1, %rd368;
	ld.global.u64 	%rd375, [%rd374];
	mad.lo.s64 	%rd242, %rd375, %rd547, %rd554;
	add.s32 	%r47, %r210, -1;
	mul.wide.u32 	%rd376, %r47, 8;
	add.s64 	%rd377, %rd2, %rd376;
	ld.global.u64 	%rd243, [%rd377];
	or.b64  	%rd378, %rd546, %rd243;
	and.b64  	%rd379, %rd378, -4294967296;
	setp.ne.s64 	%p23, %rd379, 0;
	@%p23 bra 	$L__BB210_106;
	cvt.u32.u64 	%r124, %rd243;
	cvt.u32.u64 	%r125, %rd546;
	div.u32 	%r126, %r125, %r124;
	mul.lo.s32 	%r127, %r126, %r124;
	sub.s32 	%r128, %r125, %r127;
	cvt.u64.u32 	%rd545, %r126;
	cvt.u64.u32 	%rd549, %r128;
	bra.uni 	$L__BB210_107;
$L__BB210_106:
	div.s64 	%rd545, %rd546, %rd243;
	mul.lo.s64 	%rd380, %rd545, %rd243;
	sub.s64 	%rd549, %rd546, %rd380;
$L__BB210_107:
	add.s64 	%rd382, %rd1, %rd376;
	ld.global.u64 	%rd383, [%rd382];
	mad.lo.s64 	%rd554, %rd383, %rd549, %rd242;
	add.s32 	%r210, %r210, -2;
$L__BB210_108:
	and.b32  	%r129, %r23, 1;
	setp.eq.b32 	%p24, %r129, 1;
	not.pred 	%p25, %p24;
	@%p25 bra 	$L__BB210_113;
	mul.wide.u32 	%rd384, %r210, 8;
	add.s64 	%rd385, %rd2, %rd384;
	ld.global.u64 	%rd254, [%rd385];
	or.b64  	%rd386, %rd545, %rd254;
	and.b64  	%rd387, %rd386, -4294967296;
	setp.ne.s64 	%p26, %rd387, 0;
	@%p26 bra 	$L__BB210_111;
	cvt.u32.u64 	%r130, %rd254;
	cvt.u32.u64 	%r131, %rd545;
	rem.u32 	%r132, %r131, %r130;
	cvt.u64.u32 	%rd553, %r132;
	bra.uni 	$L__BB210_112;
$L__BB210_111:
	rem.s64 	%rd553, %rd545, %rd254;
$L__BB210_112:
	add.s64 	%rd389, %rd1, %rd384;
	ld.global.u64 	%rd390, [%rd389];
	mad.lo.s64 	%rd554, %rd390, %rd553, %rd554;
$L__BB210_113:
	add.s64 	%rd391, %rd3, %rd554;
	ld.global.s8 	%rs3, [%rd391];
	cvt.rn.f32.s16 	%f1, %rs3;
	// begin inline asm
	{  cvt.rn.f16.f32 %rs2, %f1;}

	// end inline asm
	st.shared.u16 	[%r5], %rs2;
$L__BB210_114:
	bar.sync 	0;
	setp.lt.u32 	%p48, %r212, 66;
	@%p48 bra 	$L__BB210_118;
$L__BB210_115:
	shr.u32 	%r51, %r212, 1;
	setp.ge.u32 	%p49, %r1, %r51;
	@%p49 bra 	$L__BB210_117;
	ld.shared.u16 	%rs8, [%r5];
	and.b32  	%r201, %r212, 2046;
	add.s32 	%r202, %r5, %r201;
	ld.shared.u16 	%rs9, [%r202];
	// begin inline asm
	{add.f16 %rs7,%rs8,%rs9;
}
	// end inline asm
	st.shared.u16 	[%r5], %rs7;
$L__BB210_117:
	bar.sync 	0;
	setp.gt.u32 	%p50, %r212, 131;
	mov.u32 	%r212, %r51;
	@%p50 bra 	$L__BB210_115;
$L__BB210_118:
	setp.gt.u32 	%p51, %r1, 31;
	@%p51 bra 	$L__BB210_121;
	ld.shared.u16 	%rs11, [%r5];
	ld.shared.u16 	%rs12, [%r5+64];
	// begin inline asm
	{add.f16 %rs10,%rs11,%rs12;
}
	// end inline asm
	st.volatile.shared.u16 	[%r5], %rs10;
	ld.shared.u16 	%rs15, [%r5+32];
	// begin inline asm
	{add.f16 %rs13,%rs10,%rs15;
}
	// end inline asm
	st.volatile.shared.u16 	[%r5], %rs13;
	ld.shared.u16 	%rs18, [%r5+16];
	// begin inline asm
	{add.f16 %rs16,%rs13,%rs18;
}
	// end inline asm
	st.volatile.shared.u16 	[%r5], %rs16;
	ld.shared.u16 	%rs21, [%r5+8];
	// begin inline asm
	{add.f16 %rs19,%rs16,%rs21;
}
	// end inline asm
	st.volatile.shared.u16 	[%r5], %rs19;
	ld.shared.u16 	%rs24, [%r5+4];
	// begin inline asm
	{add.f16 %rs22,%rs19,%rs24;
}
	// end inline asm
	st.volatile.shared.u16 	[%r5], %rs22;
	ld.shared.u16 	%rs27, [%r5+2];
	// begin inline asm
	{add.f16 %rs25,%rs22,%rs27;
}
	// end inline asm
	st.volatile.shared.u16 	[%r5], %rs25;
	setp.ne.s32 	%p52, %r1, 0;
	@%p52 bra 	$L__BB210_121;
	cvta.to.global.u64 	%rd467, %rd260;
	mul.wide.u32 	%rd468, %r2, 2;
	add.s64 	%rd469, %rd467, %rd468;
	ld.shared.u16 	%rs28, [meansdata_bool];
	st.global.u16 	[%rd469], %rs28;
$L__BB210_121:
	ret;

}
	// .globl	uncontiguous_cumulate_mean_bool
.visible .entry uncontiguous_cumulate_mean_bool(
	.param .u64 .ptr .align 1 uncontiguous_cumulate_mean_bool_param_0,
	.param .u64 .ptr .align 1 uncontiguous_cumulate_mean_bool_param_1,
	.param .u64 .ptr .align 1 uncontiguous_cumulate_mean_bool_param_2,
	.param .u64 .ptr .align 1 uncontiguous_cumulate_mean_bool_param_3,
	.param .u64 uncontiguous_cumulate_mean_bool_param_4,
	.param .u64 uncontiguous_cumulate_mean_bool_param_5
)
{
	.reg .pred 	%p<53>;
	.reg .b16 	%rs<28>;
	.reg .b32 	%r<213>;
	.reg .b64 	%rd<558>;

	ld.param.u64 	%rd260, [uncontiguous_cumulate_mean_bool_param_0];
	ld.param.u64 	%rd263, [uncontiguous_cumulate_mean_bool_param_1];
	ld.param.u64 	%rd264, [uncontiguous_cumulate_mean_bool_param_2];
	ld.param.u64 	%rd265, [uncontiguous_cumulate_mean_bool_param_3];
	ld.param.u64 	%rd261, [uncontiguous_cumulate_mean_bool_param_4];
	ld.param.u64 	%rd262, [uncontiguous_cumulate_mean_bool_param_5];
	cvta.to.global.u64 	%rd1, %rd265;
	cvta.to.global.u64 	%rd2, %rd264;
	cvta.to.global.u64 	%rd3, %rd263;
	mov.u32 	%r1, %tid.x;
	mov.u32 	%r2, %ctaid.x;
	mov.u32 	%r212, %ntid.x;
	mul.lo.s32 	%r53, %r2, %r212;
	shl.b32 	%r54, %r53, 1;
	add.s32 	%r4, %r54, %r1;
	shl.b32 	%r55, %r1, 1;
	mov.u32 	%r56, meansdata_bool;
	add.s32 	%r5, %r56, %r55;
	mov.b32 	%r52, 0;
	// begin inline asm
	cvt.rn.f16.s32 %rs1, %r52;
	// end inline asm
	st.shared.u16 	[%r5], %rs1;
	add.s32 	%r57, %r4, %r212;
	cvt.u64.u32 	%rd511, %r57;
	setp.le.u64 	%p1, %rd262, %rd511;
	@%p1 bra 	$L__BB211_54;
	cvt.u32.u64 	%r6, %rd261;
	add.s32 	%r206, %r6, -1;
	setp.lt.s32 	%p27, %r206, 0;
	mov.b64 	%rd515, 0;
	mov.u64 	%rd516, %rd515;
	@%p27 bra 	$L__BB211_53;
	cvt.u64.u32 	%rd512, %r4;
	setp.lt.u32 	%p28, %r206, 3;
	mov.b64 	%rd516, 0;
	mov.u64 	%rd515, %rd516;
	@%p28 bra 	$L__BB211_30;
	add.s32 	%r204, %r6, -2;
	and.b32  	%r133, %r6, -4;
	neg.s32 	%r203, %r133;
	mov.b64 	%rd516, 0;
$L__BB211_4:
	.pragma "nounroll";
	add.s32 	%r12, %r204, 1;
	mul.wide.u32 	%rd397, %r12, 8;
	add.s64 	%rd398, %rd2, %rd397;
	ld.global.u64 	%rd10, [%rd398];
	or.b64  	%rd399, %rd512, %rd10;
	and.b64  	%rd400, %rd399, -4294967296;
	setp.ne.s64 	%p29, %rd400, 0;
	@%p29 bra 	$L__BB211_6;
	cvt.u32.u64 	%r134, %rd10;
	cvt.u32.u64 	%r135, %rd512;
	div.u32 	%r136, %r135, %r134;
	mul.lo.s32 	%r137, %r136, %r134;
	sub.s32 	%r138, %r135, %r137;
	cvt.u64.u32 	%rd477, %r136;
	cvt.u64.u32 	%rd478, %r138;
	bra.uni 	$L__BB211_7;
$L__BB211_6:
	div.s64 	%rd477, %rd512, %rd10;
	mul.lo.s64 	%rd401, %rd477, %rd10;
	sub.s64 	%rd478, %rd512, %rd401;
$L__BB211_7:
	mul.wide.u32 	%rd402, %r12, 8;
	add.s64 	%rd403, %rd1, %rd402;
	ld.global.u64 	%rd17, [%rd403];
	mad.lo.s64 	%rd18, %rd17, %rd478, %rd515;
	or.b64  	%rd404, %rd511, %rd10;
	and.b64  	%rd405, %rd404, -4294967296;
	setp.ne.s64 	%p30, %rd405, 0;
	@%p30 bra 	$L__BB211_9;
	cvt.u32.u64 	%r139, %rd10;
	cvt.u32.u64 	%r140, %rd511;
	div.u32 	%r141, %r140, %r139;
	mul.lo.s32 	%r142, %r141, %r139;
	sub.s32 	%r143, %r140, %r142;
	cvt.u64.u32 	%rd479, %r141;
	cvt.u64.u32 	%rd480, %r143;
	bra.uni 	$L__BB211_10;
$L__BB211_9:
	div.s64 	%rd479, %rd511, %rd10;
	mul.lo.s64 	%rd406, %rd479, %rd10;
	sub.s64 	%rd480, %rd511, %rd406;
$L__BB211_10:
	mad.lo.s64 	%rd25, %rd480, %rd17, %rd516;
	add.s32 	%r13, %r204, -2;
	mul.wide.u32 	%rd407, %r204, 8;
	add.s64 	%rd408, %rd2, %rd407;
	ld.global.u64 	%rd26, [%rd408];
	or.b64  	%rd409, %rd477, %rd26;
	and.b64  	%rd410, %rd409, -4294967296;
	setp.ne.s64 	%p31, %rd410, 0;
	@%p31 bra 	$L__BB211_12;
	cvt.u32.u64 	%r144, %rd26;
	cvt.u32.u64 	%r145, %rd477;
	div.u32 	%r146, %r145, %r144;
	mul.lo.s32 	%r147, %r146, %r144;
	sub.s32 	%r148, %r145, %r147;
	cvt.u64.u32 	%rd481, %r146;
	cvt.u64.u32 	%rd482, %r148;
	bra.uni 	$L__BB211_13;
$L__BB211_12:
	div.s64 	%rd481, %rd477, %rd26;
	mul.lo.s64 	%rd411, %rd481, %rd26;
	sub.s64 	%rd482, %rd477, %rd411;
$L__BB211_13:
	mul.wide.u32 	%rd412, %r204, 8;
	add.s64 	%rd413, %rd1, %rd412;
	ld.global.u64 	%rd33, [%rd413];
	mad.lo.s64 	%rd34, %rd33, %rd482, %rd18;
	or.b64  	%rd414, %rd479, %rd26;
	and.b64  	%rd415, %rd414, -4294967296;
	setp.ne.s64 	%p32, %rd415, 0;
	@%p32 bra 	$L__BB211_15;
	cvt.u32.u64 	%r149, %rd26;
	cvt.u32.u64 	%r150, %rd479;
	div.u32 	%r151, %r150, %r149;
	mul.lo.s32 	%r152, %r151, %r149;
	sub.s32 	%r153, %r150, %r152;
	cvt.u64.u32 	%rd483, %r151;
	cvt.u64.u32 	%rd484, %r153;
	bra.uni 	$L__BB211_16;
$L__BB211_15:
	div.s64 	%rd483, %rd479, %rd26;
	mul.lo.s64 	%rd416, %rd483, %rd26;
	sub.s64 	%rd484, %rd479, %rd416;
$L__BB211_16:
	mad.lo.s64 	%rd41, %rd484, %rd33, %rd25;
	add.s32 	%r14, %r204, -1;
	mul.wide.u32 	%rd417, %r14, 8;
	add.s64 	%rd418, %rd2, %rd417;
	ld.global.u64 	%rd42, [%rd418];
	or.b64  	%rd419, %rd481, %rd42;
	and.b64  	%rd420, %rd419, -4294967296;
	setp.ne.s64 	%p33, %rd420, 0;
	@%p33 bra 	$L__BB211_18;
	cvt.u32.u64 	%r154, %rd42;
	cvt.u32.u64 	%r155, %rd481;
	div.u32 	%r156, %r155, %r154;
	mul.lo.s32 	%r157, %r156, %r154;
	sub.s32 	%r158, %r155, %r157;
	cvt.u64.u32 	%rd485, %r156;
	cvt.u64.u32 	%rd486, %r158;
	bra.uni 	$L__BB211_19;
$L__BB211_18:
	div.s64 	%rd485, %rd481, %rd42;
	mul.lo.s64 	%rd421, %rd485, %rd42;
	sub.s64 	%rd486, %rd481, %rd421;
$L__BB211_19:
	mul.wide.u32 	%rd422, %r14, 8;
	add.s64 	%rd423, %rd1, %rd422;
	ld.global.u64 	%rd49, [%rd423];
	mad.lo.s64 	%rd50, %rd49, %rd486, %rd34;
	or.b64  	%rd424, %rd483, %rd42;
	and.b64  	%rd425, %rd424, -4294967296;
	setp.ne.s64 	%p34, %rd425, 0;
	@%p34 bra 	$L__BB211_21;
	cvt.u32.u64 	%r159, %rd42;
	cvt.u32.u64 	%r160, %rd483;
	div.u32 	%r161, %r160, %r159;
	mul.lo.s32 	%r162, %r161, %r159;
	sub.s32 	%r163, %r160, %r162;
	cvt.u64.u32 	%rd487, %r161;
	cvt.u64.u32 	%rd488, %r163;
	bra.uni 	$L__BB211_22;
$L__BB211_21:
	div.s64 	%rd487, %rd483, %rd42;
	mul.lo.s64 	%rd426, %rd487, %rd42;
	sub.s64 	%rd488, %rd483, %rd426;
$L__BB211_22:
	mad.lo.s64 	%rd57, %rd488, %rd49, %rd41;
	mul.wide.u32 	%rd427, %r13, 8;
	add.s64 	%rd428, %rd2, %rd427;
	ld.global.u64 	%rd58, [%rd428];
	or.b64  	%rd429, %rd485, %rd58;
	and.b64  	%rd430, %rd429, -4294967296;
	setp.ne.s64 	%p35, %rd430, 0;
	@%p35 bra 	$L__BB211_24;
	cvt.u32.u64 	%r164, %rd58;
	cvt.u32.u64 	%r165, %rd485;
	div.u32 	%r166, %r165, %r164;
	mul.lo.s32 	%r167, %r166, %r164;
	sub.s32 	%r168, %r165, %r167;
	cvt.u64.u32 	%rd512, %r166;
	cvt.u64.u32 	%rd490, %r168;
	bra.uni 	$L__BB211_25;
$L__BB211_24:
	div.s64 	%rd512, %rd485, %rd58;
	mul.lo.s64 	%rd431, %rd512, %rd58;
	sub.s64 	%rd490, %rd485, %rd431;
$L__BB211_25:
	mul.wide.u32 	%rd432, %r13, 8;
	add.s64 	%rd433, %rd1, %rd432;
	ld.global.u64 	%rd65, [%rd433];
	mad.lo.s64 	%rd515, %rd65, %rd490, %rd50;
	or.b64  	%rd434, %rd487, %rd58;
	and.b64  	%rd435, %rd434, -4294967296;
	setp.ne.s64 	%p36, %rd435, 0;
	@%p36 bra 	$L__BB211_27;
	cvt.u32.u64 	%r169, %rd58;
	cvt.u32.u64 	%r170, %rd487;
	div.u32 	%r171, %r170, %r169;
	mul.lo.s32 	%r172, %r171, %r169;
	sub.s32 	%r173, %r170, %r172;
	cvt.u64.u32 	%rd511, %r171;
	cvt.u64.u32 	%rd492, %r173;
	bra.uni 	$L__BB211_28;
$L__BB211_27:
	div.s64 	%rd511, %rd487, %rd58;
	mul.lo.s64 	%rd436, %rd511, %rd58;
	sub.s64 	%rd492, %rd487, %rd436;
$L__BB211_28:
	mad.lo.s64 	%rd516, %rd492, %rd65, %rd57;
	add.s32 	%r204, %r204, -4;
	add.s32 	%r203, %r203, 4;
	setp.ne.s32 	%p37, %r203, 0;
	@%p37 bra 	$L__BB211_4;
	add.s32 	%r206, %r204, 1;
$L__BB211_30:
	and.b32  	%r19, %r6, 3;
	setp.eq.s32 	%p38, %r19, 0;
	@%p38 bra 	$L__BB211_53;
	setp.eq.s32 	%p39, %r19, 1;
	@%p39 bra 	$L__BB211_45;
	mul.wide.u32 	%rd438, %r206, 8;
	add.s64 	%rd439, %rd2, %rd438;
	ld.global.u64 	%rd80, [%rd439];
	or.b64  	%rd440, %rd512, %rd80;
	and.b64  	%rd441, %rd440, -4294967296;
	setp.ne.s64 	%p40, %rd441, 0;
	@%p40 bra 	$L__BB211_34;
	cvt.u32.u64 	%r174, %rd80;
	cvt.u32.u64 	%r175, %rd512;
	div.u32 	%r176, %r175, %r174;
	mul.lo.s32 	%r177, %r176, %r174;
	sub.s32 	%r178, %r175, %r177;
	cvt.u64.u32 	%rd499, %r176;
	cvt.u64.u32 	%rd500, %r178;
	bra.uni 	$L__BB211_35;
$L__BB211_34:
	div.s64 	%rd499, %rd512, %rd80;
	mul.lo.s64 	%rd442, %rd499, %rd80;
	sub.s64 	%rd500, %rd512, %rd442;
$L__BB211_35:
	add.s64 	%rd444, %rd1, %rd438;
	ld.global.u64 	%rd87, [%rd444];
	mad.lo.s64 	%rd88, %rd87, %rd500, %rd515;
	or.b64  	%rd445, %rd511, %rd80;
	and.b64  	%rd446, %rd445, -4294967296;
	setp.ne.s64 	%p41, %rd446, 0;
	@%p41 bra 	$L__BB211_37;
	cvt.u32.u64 	%r179, %rd80;
	cvt.u32.u64 	%r180, %rd511;
	div.u32 	%r181, %r180, %r179;
	mul.lo.s32 	%r182, %r181, %r179;
	sub.s32 	%r183, %r180, %r182;
	cvt.u64.u32 	%rd501, %r181;
	cvt.u64.u32 	%rd502, %r183;
	bra.uni 	$L__BB211_38;
$L__BB211_37:
	div.s64 	%rd501, %rd511, %rd80;
	mul.lo.s64 	%rd447, %rd501, %rd80;
	sub.s64 	%rd502, %rd511, %rd447;
$L__BB211_38:
	mad.lo.s64 	%rd95, %rd502, %rd87, %rd516;
	add.s32 	%r20, %r206, -1;
	mul.wide.u32 	%rd448, %r20, 8;
	add.s64 	%rd449, %rd2, %rd448;
	ld.global.u64 	%rd96, [%rd449];
	or.b64  	%rd450, %rd499, %rd96;
	and.b64  	%rd451, %rd450, -4294967296;
	setp.ne.s64 	%p42, %rd451, 0;
	@%p42 bra 	$L__BB211_40;
	cvt.u32.u64 	%r184, %rd96;
	cvt.u32.u64 	%r185, %rd499;
	div.u32 	%r186, %r185, %r184;
	mul.lo.s32 	%r187, %r186, %r184;
	sub.s32 	%r188, %r185, %r187;
	cvt.u64.u32 	%rd512, %r186;
	cvt.u64.u32 	%rd504, %r188;
	bra.uni 	$L__BB211_41;
$L__BB211_40:
	div.s64 	%rd512, %rd499, %rd96;
	mul.lo.s64 	%rd452, %rd512, %rd96;
	sub.s64 	%rd504, %rd499, %rd452;
$L__BB211_41:
	add.s64 	%rd454, %rd1, %rd448;
	ld.global.u64 	%rd103, [%rd454];
	mad.lo.s64 	%rd515, %rd103, %rd504, %rd88;
	or.b64  	%rd455, %rd501, %rd96;
	and.b64  	%rd456, %rd455, -4294967296;
	setp.ne.s64 	%p43, %rd456, 0;
	@%p43 bra 	$L__BB211_43;
	cvt.u32.u64 	%r189, %rd96;
	cvt.u32.u64 	%r190, %rd501;
	div.u32 	%r191, %r190, %r189;
	mul.lo.s32 	%r192, %r191, %r189;
	sub.s32 	%r193, %r190, %r192;
	cvt.u64.u32 	%rd511, %r191;
	cvt.u64.u32 	%rd506, %r193;
	bra.uni 	$L__BB211_44;
$L__BB211_43:
	div.s64 	%rd511, %rd501, %rd96;
	mul.lo.s64 	%rd457, %rd511, %rd96;
	sub.s64 	%rd506, %rd501, %rd457;
$L__BB211_44:
	mad.lo.s64 	%rd516, %rd506, %rd103, %rd95;
	add.s32 	%r206, %r206, -2;
$L__BB211_45:
	and.b32  	%r194, %r6, 1;
	setp.eq.b32 	%p44, %r194, 1;
	not.pred 	%p45, %p44;
	@%p45 bra 	$L__BB211_53;
	mul.wide.u32 	%rd458, %r206, 8;
	add.s64 	%rd459, %rd2, %rd458;
	ld.global.u64 	%rd118, [%rd459];
	or.b64  	%rd460, %rd512, %rd118;
	and.b64  	%rd461, %rd460, -4294967296;
	setp.ne.s64 	%p46, %rd461, 0;
	@%p46 bra 	$L__BB211_48;
	cvt.u32.u64 	%r195, %rd118;
	cvt.u32.u64 	%r196, %rd512;
	rem.u32 	%r197, %r196, %r195;
	cvt.u64.u32 	%rd513, %r197;
	bra.uni 	$L__BB211_49;
$L__BB211_48:
	rem.s64 	%rd513, %rd512, %rd118;
$L__BB211_49:
	add.s64 	%rd463, %rd1, %rd458;
	ld.global.u64 	%rd122, [%rd463];
	mad.lo.s64 	%rd515, %rd122, %rd513, %rd515;
	or.b64  	%rd464, %rd511, %rd118;
	and.b64  	%rd465, %rd464, -4294967296;
	setp.ne.s64 	%p47, %rd465, 0;
	@%p47 bra 	$L__BB211_51;
	cvt.u32.u64 	%r198, %rd118;
	cvt.u32.u64 	%r199, %rd511;
	rem.u32 	%r200, %r199, %r198;
	cvt.u64.u32 	%rd514, %r200;
	bra.uni 	$L__BB211_52;
$L__BB211_51:
	rem.s64 	%rd514, %rd511, %rd118;
$L__BB211_52:
	mad.lo.s64 	%rd516, %rd514, %rd122, %rd516;
$L__BB211_53:
	shl.b64 	%rd466, %rd515, 1;
	add.s64 	%rd467, %rd3, %rd466;
	ld.global.u16 	%rs4, [%rd467];
	shl.b64 	%rd468, %rd516, 1;
	add.s64 	%rd469, %rd3, %rd468;
	ld.global.u16 	%rs5, [%rd469];
	// begin inline asm
	{add.f16 %rs3,%rs4,%rs5;
}
	// end inline asm
	st.shared.u16 	[%r5], %rs3;
	bra.uni 	$L__BB211_114;
$L__BB211_54:
	cvt.u64.u32 	%rd548, %r4;
	setp.le.u64 	%p2, %rd262, %rd548;
	@%p2 bra 	$L__BB211_114;
	cvt.u32.u64 	%r23, %rd261;
	add.s32 	%r210, %r23, -1;
	setp.lt.s32 	%p3, %r210, 0;
	mov.b64 	%rd557, 0;
	@%p3 bra 	$L__BB211_113;
	and.b32  	%r25, %r23, 7;
	setp.lt.u32 	%p4, %r210, 7;
	mov.b64 	%rd557, 0;
	@%p4 bra 	$L__BB211_84;
	add.s32 	%r208, %r23, -4;
	and.b32  	%r58, %r23, -8;
	neg.s32 	%r207, %r58;
	mov.b64 	%rd557, 0;
$L__BB211_58:
	.pragma "nounroll";
	add.s32 	%r30, %r208, 3;
	mul.wide.u32 	%rd270, %r30, 8;
	add.s64 	%rd271, %rd2, %rd270;
	ld.global.u64 	%rd133, [%rd271];
	or.b64  	%rd272, %rd548, %rd133;
	and.b64  	%rd273, %rd272, -4294967296;
	setp.ne.s64 	%p5, %rd273, 0;
	@%p5 bra 	$L__BB211_60;
	cvt.u32.u64 	%r59, %rd133;
	cvt.u32.u64 	%r60, %rd548;
	div.u32 	%r61, %r60, %r59;
	mul.lo.s32 	%r62, %r61, %r59;
	sub.s32 	%r63, %r60, %r62;
	cvt.u64.u32 	%rd519, %r61;
	cvt.u64.u32 	%rd520, %r63;
	bra.uni 	$L__BB211_61;
$L__BB211_60:
	div.s64 	%rd519, %rd548, %rd133;
	mul.lo.s64 	%rd274, %rd519, %rd133;
	sub.s64 	%rd520, %rd548, %rd274;
$L__BB211_61:
	add.s64 	%rd276, %rd1, %rd270;
	ld.global.u64 	%rd277, [%rd276];
	mad.lo.s64 	%rd140, %rd277, %rd520, %rd557;
	add.s32 	%r31, %r208, 2;
	mul.wide.u32 	%rd278, %r31, 8;
	add.s64 	%rd279, %rd2, %rd278;
	ld.global.u64 	%rd141, [%rd279];
	or.b64  	%rd280, %rd519, %rd141;
	and.b64  	%rd281, %rd280, -4294967296;
	setp.ne.s64 	%p6, %rd281, 0;
	@%p6 bra 	$L__BB211_63;
	cvt.u32.u64 	%r64, %rd141;
	cvt.u32.u64 	%r65, %rd519;
	div.u32 	%r66, %r65, %r64;
	mul.lo.s32 	%r67, %r66, %r64;
	sub.s32 	%r68, %r65, %r67;
	cvt.u64.u32 	%rd521, %r66;
	cvt.u64.u32 	%rd522, %r68;
	bra.uni 	$L__BB211_64;
$L__BB211_63:
	div.s64 	%rd521, %rd519, %rd141;
	mul.lo.s64 	%rd282, %rd521, %rd141;
	sub.s64 	%rd522, %rd519, %rd282;
$L__BB211_64:
	add.s64 	%rd284, %rd1, %rd278;
	ld.global.u64 	%rd285, [%rd284];
	mad.lo.s64 	%rd148, %rd285, %rd522, %rd140;
	add.s32 	%r32, %r208, 1;
	mul.wide.u32 	%rd286, %r32, 8;
	add.s64 	%rd287, %rd2, %rd286;
	ld.global.u64 	%rd149, [%rd287];
	or.b64  	%rd288, %rd521, %rd149;
	and.b64  	%rd289, %rd288, -4294967296;
	setp.ne.s64 	%p7, %rd289, 0;
	@%p7 bra 	$L__BB211_66;
	cvt.u32.u64 	%r69, %rd149;
	cvt.u32.u64 	%r70, %rd521;
	div.u32 	%r71, %r70, %r69;
	mul.lo.s32 	%r72, %r71, %r69;
	sub.s32 	%r73, %r70, %r72;
	cvt.u64.u32 	%rd523, %r71;
	cvt.u64.u32 	%rd524, %r73;
	bra.uni 	$L__BB211_67;
$L__BB211_66:
	div.s64 	%rd523, %rd521, %rd149;
	mul.lo.s64 	%rd290, %rd523, %rd149;
	sub.s64 	%rd524, %rd521, %rd290;
$L__BB211_67:
	add.s64 	%rd292, %rd1, %rd286;
	ld.global.u64 	%rd293, [%rd292];
	mad.lo.s64 	%rd156, %rd293, %rd524, %rd148;
	add.s32 	%r33, %r208, -4;
	mul.wide.u32 	%rd294, %r208, 8;
	add.s64 	%rd295, %rd2, %rd294;
	ld.global.u64 	%rd157, [%rd295];
	or.b64  	%rd296, %rd523, %rd157;
	and.b64  	%rd297, %rd296, -4294967296;
	setp.ne.s64 	%p8, %rd297, 0;
	@%p8 bra 	$L__BB211_69;
	cvt.u32.u64 	%r74, %rd157;
	cvt.u32.u64 	%r75, %rd523;
	div.u32 	%r76, %r75, %r74;
	mul.lo.s32 	%r77, %r76, %r74;
	sub.s32 	%r78, %r75, %r77;
	cvt.u64.u32 	%rd525, %r76;
	cvt.u64.u32 	%rd526, %r78;
	bra.uni 	$L__BB211_70;
$L__BB211_69:
	div.s64 	%rd525, %rd523, %rd157;
	mul.lo.s64 	%rd298, %rd525, %rd157;
	sub.s64 	%rd526, %rd523, %rd298;
$L__BB211_70:
	add.s64 	%rd300, %rd1, %rd294;
	ld.global.u64 	%rd301, [%rd300];
	mad.lo.s64 	%rd164, %rd301, %rd526, %rd156;
	add.s32 	%r34, %r208, -1;
	mul.wide.u32 	%rd302, %r34, 8;
	add.s64 	%rd303, %rd2, %rd302;
	ld.global.u64 	%rd165, [%rd303];
	or.b64  	%rd304, %rd525, %rd165;
	and.b64  	%rd305, %rd304, -4294967296;
	setp.ne.s64 	%p9, %rd305, 0;
	@%p9 bra 	$L__BB211_72;
	cvt.u32.u64 	%r79, %rd165;
	cvt.u32.u64 	%r80, %rd525;
	div.u32 	%r81, %r80, %r79;
	mul.lo.s32 	%r82, %r81, %r79;
	sub.s32 	%r83, %r80, %r82;
	cvt.u64.u32 	%rd527, %r81;
	cvt.u64.u32 	%rd528, %r83;
	bra.uni 	$L__BB211_73;
$L__BB211_72:
	div.s64 	%rd527, %rd525, %rd165;
	mul.lo.s64 	%rd306, %rd527, %rd165;
	sub.s64 	%rd528, %rd525, %rd306;
$L__BB211_73:
	add.s64 	%rd308, %rd1, %rd302;
	ld.global.u64 	%rd309, [%rd308];
	mad.lo.s64 	%rd172, %rd309, %rd528, %rd164;
	add.s32 	%r35, %r208, -2;
	mul.wide.u32 	%rd310, %r35, 8;
	add.s64 	%rd311, %rd2, %rd310;
	ld.global.u64 	%rd173, [%rd311];
	or.b64  	%rd312, %rd527, %rd173;
	and.b64  	%rd313, %rd312, -4294967296;
	setp.ne.s64 	%p10, %rd313, 0;
	@%p10 bra 	$L__BB211_75;
	cvt.u32.u64 	%r84, %rd173;
	cvt.u32.u64 	%r85, %rd527;
	div.u32 	%r86, %r85, %r84;
	mul.lo.s32 	%r87, %r86, %r84;
	sub.s32 	%r88, %r85, %r87;
	cvt.u64.u32 	%rd529, %r86;
	cvt.u64.u32 	%rd530, %r88;
	bra.uni 	$L__BB211_76;
$L__BB211_75:
	div.s64 	%rd529, %rd527, %rd173;
	mul.lo.s64 	%rd314, %rd529, %rd173;
	sub.s64 	%rd530, %rd527, %rd314;
$L__BB211_76:
	add.s64 	%rd316, %rd1, %rd310;
	ld.global.u64 	%rd317, [%rd316];
	mad.lo.s64 	%rd180, %rd317, %rd530, %rd172;
	add.s32 	%r36, %r208, -3;
	mul.wide.u32 	%rd318, %r36, 8;
	add.s64 	%rd319, %rd2, %rd318;
	ld.global.u64 	%rd181, [%rd319];
	or.b64  	%rd320, %rd529, %rd181;
	and.b64  	%rd321, %rd320, -4294967296;
	setp.ne.s64 	%p11, %rd321, 0;
	@%p11 bra 	$L__BB211_78;
	cvt.u32.u64 	%r89, %rd181;
	cvt.u32.u64 	%r90, %rd529;
	div.u32 	%r91, %r90, %r89;
	mul.lo.s32 	%r92, %r91, %r89;
	sub.s32 	%r93, %r90, %r92;
	cvt.u64.u32 	%rd531, %r91;
	cvt.u64.u32 	%rd532, %r93;
	bra.uni 	$L__BB211_79;
$L__BB211_78:
	div.s64 	%rd531, %rd529, %rd181;
	mul.lo.s64 	%rd322, %rd531, %rd181;
	sub.s64 	%rd532, %rd529, %rd322;
$L__BB211_79:
	add.s64 	%rd324, %rd1, %rd318;
	ld.global.u64 	%rd325, [%rd324];
	mad.lo.s64 	%rd188, %rd325, %rd532, %rd180;
	mul.wide.u32 	%rd326, %r33, 8;
	add.s64 	%rd327, %rd2, %rd326;
	ld.global.u64 	%rd189, [%rd327];
	or.b64  	%rd328, %rd531, %rd189;
	and.b64  	%rd329, %rd328, -4294967296;
	setp.ne.s64 	%p12, %rd329, 0;
	@%p12 bra 	$L__BB211_81;
	cvt.u32.u64 	%r94, %rd189;
	cvt.u32.u64 	%r95, %rd531;
	div.u32 	%r96, %r95, %r94;
	mul.lo.s32 	%r97, %r96, %r94;
	sub.s32 	%r98, %r95, %r97;
	cvt.u64.u32 	%rd548, %r96;
	cvt.u64.u32 	%rd534, %r98;
	bra.uni 	$L__BB211_82;
$L__BB211_81:
	div.s64 	%rd548, %rd531, %rd189;
	mul.lo.s64 	%rd330, %rd548, %rd189;
	sub.s64 	%rd534, %rd531, %rd330;
$L__BB211_82:
	add.s64 	%rd332, %rd1, %rd326;
	ld.global.u64 	%rd333, [%rd332];
	mad.lo.s64 	%rd557, %rd333, %rd534, %rd188;
	add.s32 	%r208, %r208, -8;
	add.s32 	%r207, %r207, 8;
	setp.ne.s32 	%p13, %r207, 0;
	@%p13 bra 	$L__BB211_58;
	add.s32 	%r210, %r208, 3;
$L__BB211_84:
	setp.eq.s32 	%p14, %r25, 0;
	@%p14 bra 	$L__BB211_113;
	and.b32  	%r41, %r23, 3;
	setp.lt.u32 	%p15, %r25, 4;
	@%p15 bra 	$L__BB211_99;
	mul.wide.u32 	%rd335, %r210, 8;
	add.s64 	%rd336, %rd2, %rd335;
	ld.global.u64 	%rd200, [%rd336];
	or.b64  	%rd337, %rd548, %rd200;
	and.b64  	%rd338, %rd337, -4294967296;
	setp.ne.s64 	%p16, %rd338, 0;
	@%p16 bra 	$L__BB211_88;
	cvt.u32.u64 	%r99, %rd200;
	cvt.u32.u64 	%r100, %rd548;
	div.u32 	%r101, %r100, %r99;
	mul.lo.s32 	%r102, %r101, %r99;
	sub.s32 	%r103, %r100, %r102;
	cvt.u64.u32 	%rd538, %r101;
	cvt.u64.u32 	%rd539, %r103;
	bra.uni 	$L__BB211_89;
$L__BB211_88:
	div.s64 	%rd538, %rd548, %rd200;
	mul.lo.s64 	%rd339, %rd538, %rd200;
	sub.s64 	%rd539, %rd548, %rd339;
$L__BB211_89:
	add.s64 	%rd341, %rd1, %rd335;
	ld.global.u64 	%rd342, [%rd341];
	mad.lo.s64 	%rd207, %rd342, %rd539, %rd557;
	add.s32 	%r42, %r210, -1;
	mul.wide.u32 	%rd343, %r42, 8;
	add.s64 	%rd344, %rd2, %rd343;
	ld.global.u64 	%rd208, [%rd344];
	or.b64  	%rd345, %rd538, %rd208;
	and.b64  	%rd346, %rd345, -4294967296;
	setp.ne.s64 	%p17, %rd346, 0;
	@%p17 bra 	$L__BB211_91;
	cvt.u32.u64 	%r104, %rd208;
	cvt.u32.u64 	%r105, %rd538;
	div.u32 	%r106, %r105, %r104;
	mul.lo.s32 	%r107, %r106, %r104;
	sub.s32 	%r108, %r105, %r107;
	cvt.u64.u32 	%rd540, %r106;
	cvt.u64.u32 	%rd541, %r108;
	bra.uni 	$L__BB211_92;
$L__BB211_91:
	div.s64 	%rd540, %rd538, %rd208;
	mul.lo.s64 	%rd347, %rd540, %rd208;
	sub.s64 	%rd541, %rd538, %rd347;
$L__BB211_92:
	add.s64 	%rd349, %rd1, %rd343;
	ld.global.u64 	%rd350, [%rd349];
	mad.lo.s64 	%rd215, %rd350, %rd541, %rd207;
	add.s32 	%r43, %r210, -2;
	mul.wide.u32 	%rd351, %r43, 8;
	add.s64 	%rd352, %rd2, %rd351;
	ld.global.u64 	%rd216, [%rd352];
	or.b64  	%rd353, %rd540, %rd216;
	and.b64  	%rd354, %rd353, -4294967296;
	setp.ne.s64 	%p18, %rd354, 0;
	@%p18 bra 	$L__BB211_94;
	cvt.u32.u64 	%r109, %rd216;
	cvt.u32.u64 	%r110, %rd540;
	div.u32 	%r111, %r110, %r109;
	mul.lo.s32 	%r112, %r111, %r109;
	sub.s32 	%r113, %r110, %r112;
	cvt.u64.u32 	%rd542, %r111;
	cvt.u64.u32 	%rd543, %r113;
	bra.uni 	$L__BB211_95;
$L__BB211_94:
	div.s64 	%rd542, %rd540, %rd216;
	mul.lo.s64 	%rd355, %rd542, %rd216;
	sub.s64 	%rd543, %rd540, %rd355;
$L__BB211_95:
	add.s64 	%rd357, %rd1, %rd351;
	ld.global.u64 	%rd358, [%rd357];
	mad.lo.s64 	%rd223, %rd358, %rd543, %rd215;
	add.s32 	%r44, %r210, -3;
	mul.wide.u32 	%rd359, %r44, 8;
	add.s64 	%rd360, %rd2, %rd359;
	ld.global.u64 	%rd224, [%rd360];
	or.b64  	%rd361, %rd542, %rd224;
	and.b64  	%rd362, %rd361, -4294967296;
	setp.ne.s64 	%p19, %rd362, 0;
	@%p19 bra 	$L__BB211_97;
	cvt.u32.u64 	%r114, %rd224;
	cvt.u32.u64 	%r115, %rd542;
	div.u32 	%r116, %r115, %r114;
	mul.lo.s32 	%r117, %r116, %r114;
	sub.s32 	%r118, %r115, %r117;
	cvt.u64.u32 	%rd548, %r116;
	cvt.u64.u32 	%rd545, %r118;
	bra.uni 	$L__BB211_98;
$L__BB211_97:
	div.s64 	%rd548, %rd542, %rd224;
	mul.lo.s64 	%rd363, %rd548, %rd224;
	sub.s64 	%rd545, %rd542, %rd363;
$L__BB211_98:
	add.s64 	%rd365, %rd1, %rd359;
	ld.global.u64 	%rd366, [%rd365];
	mad.lo.s64 	%rd557, %rd366, %rd545, %rd223;
	add.s32 	%r210, %r210, -4;
$L__BB211_99:
	setp.eq.s32 	%p20, %r41, 0;
	@%p20 bra 	$L__BB211_113;
	setp.eq.s32 	%p21, %r41, 1;
	@%p21 bra 	$L__BB211_108;
	mul.wide.u32 	%rd368, %r210, 8;
	add.s64 	%rd369, %rd2, %rd368;
	ld.global.u64 	%rd235, [%rd369];
	or.b64  	%rd370, %rd548, %rd235;
	and.b64  	%rd371, %rd370, -4294967296;
	setp.ne.s64 	%p22, %rd371, 0;
	@%p22 bra 	$L__BB211_103;
	cvt.u32.u64 	%r119, %rd235;
	cvt.u32.u64 	%r120, %rd548;
	div.u32 	%r121, %r120, %r119;
	mul.lo.s32 	%r122, %r121, %r119;
	sub.s32 	%r123, %r120, %r122;
	cvt.u64.u32 	%rd549, %r121;
	cvt.u64.u32 	%rd550, %r123;
	bra.uni 	$L__BB211_104;
$L__BB211_103:
	div.s64 	%rd549, %rd548, %rd235;
	mul.lo.s64 	%rd372, %rd549, %rd235;
	sub.s64 	%rd550, %rd548, %rd372;
$L__BB211_104:
	add.s64 	%rd374, %rd1, %rd368;
	ld.global.u64 	%rd375, [%rd374];
	mad.lo.s64 	%rd242, %rd375, %rd550, %rd557;
	add.s32 	%r47, %r210, -1;
	mul.wide.u32 	%rd376, %r47, 8;
	add.s64 	%rd377, %rd2, %rd376;
	ld.global.u64 	%rd243, [%rd377];
	or.b64  	%rd378, %rd549, %rd243;
	and.b64  	%rd379, %rd378, -4294967296;
	setp.ne.s64 	%p23, %rd379, 0;
	@%p23 bra 	$L__BB211_106;
	cvt.u32.u64 	%r124, %rd243;
	cvt.u32.u64 	%r125, %rd549;
	div.u32 	%r126, %r125, %r124;
	mul.lo.s32 	%r127, %r126, %r124;
	sub.s32 	%r128, %r125, %r127;
	cvt.u64.u32 	%rd548, %r126;
	cvt.u64.u32 	%rd552, %r128;
	bra.uni 	$L__BB211_107;
$L__BB211_106:
	div.s64 	%rd548, %rd549, %rd243;
	mul.lo.s64 	%rd380, %rd548, %rd243;
	sub.s64 	%rd552, %rd549, %rd380;
$L__BB211_107:
	add.s64 	%rd382, %rd1, %rd376;
	ld.global.u64 	%rd383, [%rd382];
	mad.lo.s64 	%rd557, %rd383, %rd552, %rd242;
	add.s32 	%r210, %r210, -2;
$L__BB211_108:
	and.b32  	%r129, %r23, 1;
	setp.eq.b32 	%p24, %r129, 1;
	not.pred 	%p25, %p24;
	@%p25 bra 	$L__BB211_113;
	mul.wide.u32 	%rd384, %r210, 8;
	add.s64 	%rd385, %rd2, %rd384;
	ld.global.u64 	%rd254, [%rd385];
	or.b64  	%rd386, %rd548, %rd254;
	and.b64  	%rd387, %rd386, -4294967296;
	setp.ne.s64 	%p26, %rd387, 0;
	@%p26 bra 	$L__BB211_111;
	cvt.u32.u64 	%r130, %rd254;
	cvt.u32.u64 	%r131, %rd548;
	rem.u32 	%r132, %r131, %r130;
	cvt.u64.u32 	%rd556, %r132;
	bra.uni 	$L__BB211_112;
$L__BB211_111:
	rem.s64 	%rd556, %rd548, %rd254;
$L__BB211_112:
	add.s64 	%rd389, %rd1, %rd384;
	ld.global.u64 	%rd390, [%rd389];
	mad.lo.s64 	%rd557, %rd390, %rd556, %rd557;
$L__BB211_113:
	shl.b64 	%rd391, %rd557, 1;
	add.s64 	%rd392, %rd3, %rd391;
	ld.global.u16 	%rs2, [%rd392];
	st.shared.u16 	[%r5], %rs2;
$L__BB211_114:
	bar.sync 	0;
	setp.lt.u32 	%p48, %r212, 66;
	@%p48 bra 	$L__BB211_118;
$L__BB211_115:
	shr.u32 	%r51, %r212, 1;
	setp.ge.u32 	%p49, %r1, %r51;
	@%p49 bra 	$L__BB211_117;
	ld.shared.u16 	%rs7, [%r5];
	and.b32  	%r201, %r212, 2046;
	add.s32 	%r202, %r5, %r201;
	ld.shared.u16 	%rs8, [%r202];
	// begin inline asm
	{add.f16 %rs6,%rs7,%rs8;
}
	// end inline asm
	st.shared.u16 	[%r5], %rs6;
$L__BB211_117:
	bar.sync 	0;
	setp.gt.u32 	%p50, %r212, 131;
	mov.u32 	%r212, %r51;
	@%p50 bra 	$L__BB211_115;
$L__BB211_118:
	setp.gt.u32 	%p51, %r1, 31;
	@%p51 bra 	$L__BB211_121;
	ld.shared.u16 	%rs10, [%r5];
	ld.shared.u16 	%rs11, [%r5+64];
	// begin inline asm
	{add.f16 %rs9,%rs10,%rs11;
}
	// end inline asm
	st.volatile.shared.u16 	[%r5], %rs9;
	ld.shared.u16 	%rs14, [%r5+32];
	// begin inline asm
	{add.f16 %rs12,%rs9,%rs14;
}
	// end inline asm
	st.volatile.shared.u16 	[%r5], %rs12;
	ld.shared.u16 	%rs17, [%r5+16];
	// begin inline asm
	{add.f16 %rs15,%rs12,%rs17;
}
	// end inline asm
	st.volatile.shared.u16 	[%r5], %rs15;
	ld.shared.u16 	%rs20, [%r5+8];
	// begin inline asm
	{add.f16 %rs18,%rs15,%rs20;
}
	// end inline asm
	st.volatile.shared.u16 	[%r5], %rs18;
	ld.shared.u16 	%rs23, [%r5+4];
	// begin inline asm
	{add.f16 %rs21,%rs18,%rs23;
}
	// end inline asm
	st.volatile.shared.u16 	[%r5], %rs21;
	ld.shared.u16 	%rs26, [%r5+2];
	// begin inline asm
	{add.f16 %rs24,%rs21,%rs26;
}
	// end inline asm
	st.volatile.shared.u16 	[%r5], %rs24;
	setp.ne.s32 	%p52, %r1, 0;
	@%p52 bra 	$L__BB211_121;
	cvta.to.global.u64 	%rd470, %rd260;
	mul.wide.u32 	%rd471, %r2, 2;
	add.s64 	%rd472, %rd470, %rd471;
	ld.shared.u16 	%rs27, [meansdata_bool];
	st.global.u16 	[%rd472], %rs27;
$L__BB211_121:
	ret;

}
	// .globl	contiguous_mean2_bool
.visible .entry contiguous_mean2_bool(
	.param .u64 .ptr .align 1 contiguous_mean2_bool_param_0,
	.param .u64 .ptr .align 1 contiguous_mean2_bool_param_1,
	.param .u64 .ptr .align 1 contiguous_mean2_bool_param_2,
	.param .u64 .ptr .align 1 contiguous_mean2_bool_param_3,
	.param .u64 contiguous_mean2_bool_param_4,
	.param .u64 contiguous_mean2_bool_param_5,
	.param .u64 contiguous_mean2_bool_param_6,
	.param .u64 contiguous_mean2_bool_param_7,
	.param .u64 contiguous_mean2_bool_param_8
)
{
	.reg .pred 	%p<54>;
	.reg .b16 	%rs<29>;
	.reg .b32 	%r<214>;
	.reg .b32 	%f<5>;
	.reg .b64 	%rd<567>;

	ld.param.u64 	%rd267, [contiguous_mean2_bool_param_1];
	ld.param.u64 	%rd268, [contiguous_mean2_bool_param_2];
	ld.param.u64 	%rd269, [contiguous_mean2_bool_param_3];
	ld.param.u64 	%rd264, [contiguous_mean2_bool_param_4];
	ld.param.u64 	%rd270, [contiguous_mean2_bool_param_5];
	ld.param.u64 	%rd265, [contiguous_mean2_bool_param_6];
	ld.param.u64 	%rd271, [contiguous_mean2_bool_param_7];
	cvta.to.global.u64 	%rd1, %rd269;
	cvta.to.global.u64 	%rd2, %rd268;
	cvta.to.global.u64 	%rd566, %rd267;
	mov.u32 	%r1, %tid.x;
	mov.u32 	%r2, %ctaid.x;
	mov.u32 	%r213, %ntid.x;
	mul.lo.s32 	%r53, %r2, %r213;
	shl.b32 	%r54, %r53, 1;
	add.s32 	%r4, %r54, %r1;
	shl.b32 	%r55, %r1, 1;
	mov.u32 	%r56, meansdata_bool;
	add.s32 	%r5, %r56, %r55;
	mov.b32 	%r52, 0;
	// begin inline asm
	cvt.rn.f16.s32 %rs1, %r52;
	// end inline asm
	st.shared.u16 	[%r5], %rs1;
	mov.u32 	%r57, %ctaid.y;
	cvt.u64.u32 	%rd272, %r57;
	add.s64 	%rd4, %rd270, %rd272;
	setp.ge.u64 	%p1, %rd4, %rd271;
	@%p1 bra 	$L__BB212_122;
	add.s32 	%r58, %r4, %r213;
	cvt.u64.u32 	%rd5, %r58;
	setp.le.u64 	%p2, %rd265, %rd5;
	@%p2 bra 	$L__BB212_55;
	cvt.u64.u32 	%rd399, %r4;
	mul.lo.s64 	%rd400, %rd4, %rd265;
	add.s64 	%rd520, %rd400, %rd399;
	add.s64 	%rd518, %rd400, %rd5;
	cvt.u32.u64 	%r6, %rd264;
	add.s32 	%r207, %r6, -1;
	setp.lt.s32 	%p28, %r207, 0;
	mov.b64 	%rd524, 0;
	mov.u64 	%rd525, %rd524;
	@%p28 bra 	$L__BB212_54;
	setp.lt.u32 	%p29, %r207, 3;
	mov.b64 	%rd525, 0;
	mov.u64 	%rd524, %rd525;
	@%p29 bra 	$L__BB212_31;
	add.s32 	%r205, %r6, -2;
	and.b32  	%r134, %r6, -4;
	neg.s32 	%r204, %r134;
	mov.b64 	%rd525, 0;
$L__BB212_5:
	.pragma "nounroll";
	add.s32 	%r12, %r205, 1;
	mul.wide.u32 	%rd404, %r12, 8;
	add.s64 	%rd405, %rd2, %rd404;
	ld.global.u64 	%rd12, [%rd405];
	or.b64  	%rd406, %rd520, %rd12;
	and.b64  	%rd407, %rd406, -4294967296;
	setp.ne.s64 	%p30, %rd407, 0;
	@%p30 bra 	$L__BB212_7;
	cvt.u32.u64 	%r135, %rd12;
	cvt.u32.u64 	%r136, %rd520;
	div.u32 	%r137, %r136, %r135;
	mul.lo.s32 	%r138, %r137, %r135;
	sub.s32 	%r139, %r136, %r138;
	cvt.u64.u32 	%rd486, %r137;
	cvt.u64.u32 	%rd487, %r139;
	bra.uni 	$L__BB212_8;
$L__BB212_7:
	div.s64 	%rd486, %rd520, %rd12;
	mul.lo.s64 	%rd408, %rd486, %rd12;
	sub.s64 	%rd487, %rd520, %rd408;
$L__BB212_8:
	mul.wide.u32 	%rd409, %r12, 8;
	add.s64 	%rd410, %rd1, %rd409;
	ld.global.u64 	%rd19, [%rd410];
	mad.lo.s64 	%rd20, %rd19, %rd487, %rd524;
	or.b64  	%rd411, %rd518, %rd12;
	and.b64  	%rd412, %rd411, -4294967296;
	setp.ne.s64 	%p31, %rd412, 0;
	@%p31 bra 	$L__BB212_10;
	cvt.u32.u64 	%r140, %rd12;
	cvt.u32.u64 	%r141, %rd518;
	div.u32 	%r142, %r141, %r140;
	mul.lo.s32 	%r143, %r142, %r140;
	sub.s32 	%r144, %r141, %r143;
	cvt.u64.u32 	%rd488, %r142;
	cvt.u64.u32 	%rd489, %r144;
	bra.uni 	$L__BB212_11;
$L__BB212_10:
	div.s64 	%rd488, %rd518, %rd12;
	mul.lo.s64 	%rd413, %rd488, %rd12;
	sub.s64 	%rd489, %rd518, %rd413;
$L__BB212_11:
	mad.lo.s64 	%rd27, %rd489, %rd19, %rd525;
	add.s32 	%r13, %r205, -2;
	mul.wide.u32 	%rd414, %r205, 8;
	add.s64 	%rd415, %rd2, %rd414;
	ld.global.u64 	%rd28, [%rd415];
	or.b64  	%rd416, %rd486, %rd28;
	and.b64  	%rd417, %rd416, -4294967296;
	setp.ne.s64 	%p32, %rd417, 0;
	@%p32 bra 	$L__BB212_13;
	cvt.u32.u64 	%r145, %rd28;
	cvt.u32.u64 	%r146, %rd486;
	div.u32 	%r147, %r146, %r145;
	mul.lo.s32 	%r148, %r147, %r145;
	sub.s32 	%r149, %r146, %r148;
	cvt.u64.u32 	%rd490, %r147;
	cvt.u64.u32 	%rd491, %r149;
	bra.uni 	$L__BB212_14;
$L__BB212_13:
	div.s64 	%rd490, %rd486, %rd28;
	mul.lo.s64 	%rd418, %rd490, %rd28;
	sub.s64 	%rd491, %rd486, %rd418;
$L__BB212_14:
	mul.wide.u32 	%rd419, %r205, 8;
	add.s64 	%rd420, %rd1, %rd419;
	ld.global.u64 	%rd35, [%rd420];
	mad.lo.s64 	%rd36, %rd35, %rd491, %rd20;
	or.b64  	%rd421, %rd488, %rd28;
	and.b64  	%rd422, %rd421, -4294967296;
	setp.ne.s64 	%p33, %rd422, 0;
	@%p33 bra 	$L__BB212_16;
	cvt.u32.u64 	%r150, %rd28;
	cvt.u32.u64 	%r151, %rd488;
	div.u32 	%r152, %r151, %r150;
	mul.lo.s32 	%r153, %r152, %r150;
	sub.s32 	%r154, %r151, %r153;
	cvt.u64.u32 	%rd492, %r152;
	cvt.u64.u32 	%rd493, %r154;
	bra.uni 	$L__BB212_17;
$L__BB212_16:
	div.s64 	%rd492, %rd488, %rd28;
	mul.lo.s64 	%rd423, %rd492, %rd28;
	sub.s64 	%rd493, %rd488, %rd423;
$L__BB212_17:
	mad.lo.s64 	%rd43, %rd493, %rd35, %rd27;
	add.s32 	%r14, %r205, -1;
	mul.wide.u32 	%rd424, %r14, 8;
	add.s64 	%rd425, %rd2, %rd424;
	ld.global.u64 	%rd44, [%rd425];
	or.b64  	%rd426, %rd490, %rd44;
	and.b64  	%rd427, %rd426, -4294967296;
	setp.ne.s64 	%p34, %rd427, 0;
	@%p34 bra 	$L__BB212_19;
	cvt.u32.u64 	%r155, %rd44;
	cvt.u32.u64 	%r156, %rd490;
	div.u32 	%r157, %r156, %r155;
	mul.lo.s32 	%r158, %r157, %r155;
	sub.s32 	%r159, %r156, %r158;
	cvt.u64.u32 	%rd494, %r157;
	cvt.u64.u32 	%rd495, %r159;
	bra.uni 	$L__BB212_20;
$L__BB212_19:
	div.s64 	%rd494, %rd490, %rd44;
	mul.lo.s64 	%rd428, %rd494, %rd44;
	sub.s64 	%rd495, %rd490, %rd428;
$L__BB212_20:
	mul.wide.u32 	%rd429, %r14, 8;
	add.s64 	%rd430, %rd1, %rd429;
	ld.global.u64 	%rd51, [%rd430];
	mad.lo.s64 	%rd52, %rd51, %rd495, %rd36;
	or.b64  	%rd431, %rd492, %rd44;
	and.b64  	%rd432, %rd431, -4294967296;
	setp.ne.s64 	%p35, %rd432, 0;
	@%p35 bra 	$L__BB212_22;
	cvt.u32.u64 	%r160, %rd44;
	cvt.u32.u64 	%r161, %rd492;
	div.u32 	%r162, %r161, %r160;
	mul.lo.s32 	%r163, %r162, %r160;
	sub.s32 	%r164, %r161, %r163;
	cvt.u64.u32 	%rd496, %r162;
	cvt.u64.u32 	%rd497, %r164;
	bra.uni 	$L__BB212_23;
$L__BB212_22:
	div.s64 	%rd496, %rd492, %rd44;
	mul.lo.s64 	%rd433, %rd496, %rd44;
	sub.s64 	%rd497, %rd492, %rd433;
$L__BB212_23:
	mad.lo.s64 	%rd59, %rd497, %rd51, %rd43;
	mul.wide.u32 	%rd434, %r13, 8;
	add.s64 	%rd435, %rd2, %rd434;
	ld.global.u64 	%rd60, [%rd435];
	or.b64  	%rd436, %rd494, %rd60;
	and.b64  	%rd437, %rd436, -4294967296;
	setp.ne.s64 	%p36, %rd437, 0;
	@%p36 bra 	$L__BB212_25;
	cvt.u32.u64 	%r165, %rd60;
	cvt.u32.u64 	%r166, %rd494;
	div.u32 	%r167, %r166, %r165;
	mul.lo.s32 	%r168, %r167, %r165;
	sub.s32 	%r169, %r166, %r168;
	cvt.u64.u32 	%rd520, %r167;
	cvt.u64.u32 	%rd499, %r169;
	bra.uni 	$L__BB212_26;
$L__BB212_25:
	div.s64 	%rd520, %rd494, %rd60;
	mul.lo.s64 	%rd438, %rd520, %rd60;
	sub.s64 	%rd499, %rd494, %rd438;
$L__BB212_26:
	mul.wide.u32 	%rd439, %r13, 8;
	add.s64 	%rd440, %rd1, %rd439;
	ld.global.u64 	%rd67, [%rd440];
	mad.lo.s64 	%rd524, %rd67, %rd499, %rd52;
	or.b64  	%rd441, %rd496, %rd60;
	and.b64  	%rd442, %rd441, -4294967296;
	setp.ne.s64 	%p37, %rd442, 0;
	@%p37 bra 	$L__BB212_28;
	cvt.u32.u64 	%r170, %rd60;
	cvt.u32.u64 	%r171, %rd496;
	div.u32 	%r172, %r171, %r170;
	mul.lo.s32 	%r173, %r172, %r170;
	sub.s32 	%r174, %r171, %r173;
	cvt.u64.u32 	%rd518, %r172;
	cvt.u64.u32 	%rd501, %r174;
	bra.uni 	$L__BB212_29;
$L__BB212_28:
	div.s64 	%rd518, %rd496, %rd60;
	mul.lo.s64 	%rd443, %rd518, %rd60;
	sub.s64 	%rd501, %rd496, %rd443;
$L__BB212_29:
	mad.lo.s64 	%rd525, %rd501, %rd67, %rd59;
	add.s32 	%r205, %r205, -4;
	add.s32 	%r204, %r204, 4;
	setp.ne.s32 	%p38, %r204, 0;
	@%p38 bra 	$L__BB212_5;
	add.s32 	%r207, %r205, 1;
$L__BB212_31:
	and.b32  	%r19, %r6, 3;
	setp.eq.s32 	%p39, %r19, 0;
	@%p39 bra 	$L__BB212_54;
	setp.eq.s32 	%p40, %r19, 1;
	@%p40 bra 	$L__BB212_46;
	mul.wide.u32 	%rd445, %r207, 8;
	add.s64 	%rd446, %rd2, %rd445;
	ld.global.u64 	%rd82, [%rd446];
	or.b64  	%rd447, %rd520, %rd82;
	and.b64  	%rd448, %rd447, -4294967296;
	setp.ne.s64 	%p41, %rd448, 0;
	@%p41 bra 	$L__BB212_35;
	cvt.u32.u64 	%r175, %rd82;
	cvt.u32.u64 	%r176, %rd520;
	div.u32 	%r177, %r176, %r175;
	mul.lo.s32 	%r178, %r177, %r175;
	sub.s32 	%r179, %r176, %r178;
	cvt.u64.u32 	%rd508, %r177;
	cvt.u64.u32 	%rd509, %r179;
	bra.uni 	$L__BB212_36;
$L__BB212_35:
	div.s64 	%rd508, %rd520, %rd82;
	mul.lo.s64 	%rd449, %rd508, %rd82;
	sub.s64 	%rd509, %rd520, %rd449;
$L__BB212_36:
	add.s64 	%rd451, %rd1, %rd445;
	ld.global.u64 	%rd89, [%rd451];
	mad.lo.s64 	%rd90, %rd89, %rd509, %rd524;
	or.b64  	%rd452, %rd518, %rd82;
	and.b64  	%rd453, %rd452, -4294967296;
	setp.ne.s64 	%p42, %rd453, 0;
	@%p42 bra 	$L__BB212_38;
	cvt.u32.u64 	%r180, %rd82;
	cvt.u32.u64 	%r181, %rd518;
	div.u32 	%r182, %r181, %r180;
	mul.lo.s32 	%r183, %r182, %r180;
	sub.s32 	%r184, %r181, %r183;
	cvt.u64.u32 	%rd510, %r182;
	cvt.u64.u32 	%rd511, %r184;
	bra.uni 	$L__BB212_39;
$L__BB212_38:
	div.s64 	%rd510, %rd518, %rd82;
	mul.lo.s64 	%rd454, %rd510, %rd82;
	sub.s64 	%rd511, %rd518, %rd454;
$L__BB212_39:
	mad.lo.s64 	%rd97, %rd511, %rd89, %rd525;
	add.s32 	%r20, %r207, -1;
	mul.wide.u32 	%rd455, %r20, 8;
	add.s64 	%rd456, %rd2, %rd455;
	ld.global.u64 	%rd98, [%rd456];
	or.b64  	%rd457, %rd508, %rd98;
	and.b64  	%rd458, %rd457, -4294967296;
	setp.ne.s64 	%p43, %rd458, 0;
	@%p43 bra 	$L__BB212_41;
	cvt.u32.u64 	%r185, %rd98;
	cvt.u32.u64 	%r186, %rd508;
	div.u32 	%r187, %r186, %r185;
	mul.lo.s32 	%r188, %r187, %r185;
	sub.s32 	%r189, %r186, %r188;
	cvt.u64.u32 	%rd520, %r187;
	cvt.u64.u32 	%rd513, %r189;
	bra.uni 	$L__BB212_42;
$L__BB212_41:
	div.s64 	%rd520, %rd508, %rd98;
	mul.lo.s64 	%rd459, %rd520, %rd98;
	sub.s64 	%rd513, %rd508, %rd459;
$L__BB212_42:
	add.s64 	%rd461, %rd1, %rd455;
	ld.global.u64 	%rd105, [%rd461];
	mad.lo.s64 	%rd524, %rd105, %rd513, %rd90;
	or.b64  	%rd462, %rd510, %rd98;
	and.b64  	%rd463, %rd462, -4294967296;
	setp.ne.s64 	%p44, %rd463, 0;
	@%p44 bra 	$L__BB212_44;
	cvt.u32.u64 	%r190, %rd98;
	cvt.u32.u64 	%r191, %rd510;
	div.u32 	%r192, %r191, %r190;
	mul.lo.s32 	%r193, %r192, %r190;
	sub.s32 	%r194, %r191, %r193;
	cvt.u64.u32 	%rd518, %r192;
	cvt.u64.u32 	%rd515, %r194;
	bra.uni 	$L__BB212_45;
$L__BB212_44:
	div.s64 	%rd518, %rd510, %rd98;
	mul.lo.s64 	%rd464, %rd518, %rd98;
	sub.s64 	%rd515, %rd510, %rd464;
$L__BB212_45:
	mad.lo.s64 	%rd525, %rd515, %rd105, %rd97;
	add.s32 	%r207, %r207, -2;
$L__BB212_46:
	and.b32  	%r195, %r6, 1;
	setp.eq.b32 	%p45, %r195, 1;
	not.pred 	%p46, %p45;
	@%p46 bra 	$L__BB212_54;
	mul.wide.u32 	%rd465, %r207, 8;
	add.s64 	%rd466, %rd2, %rd465;
	ld.global.u64 	%rd120, [%rd466];
	or.b64  	%rd467, %rd520, %rd120;
	and.b64  	%rd468, %rd467, -4294967296;
	setp.ne.s64 	%p47, %rd468, 0;
	@%p47 bra 	$L__BB212_49;
	cvt.u32.u64 	%r196, %rd120;
	cvt.u32.u64 	%r197, %rd520;
	rem.u32 	%r198, %r197, %r196;
	cvt.u64.u32 	%rd522, %r198;
	bra.uni 	$L__BB212_50;
$L__BB212_49:
	rem.s64 	%rd522, %rd520, %rd120;
$L__BB212_50:
	add.s64 	%rd470, %rd1, %rd465;
	ld.global.u64 	%rd124, [%rd470];
	mad.lo.s64 	%rd524, %rd124, %rd522, %rd524;
	or.b64  	%rd471, %rd518, %rd120;
	and.b64  	%rd472, %rd471, -4294967296;
	setp.ne.s64 	%p48, %rd472, 0;
	@%p48 bra 	$L__BB212_52;
	cvt.u32.u64 	%r199, %rd120;
	cvt.u32.u64 	%r200, %rd518;
	rem.u32 	%r201, %r200, %r199;
	cvt.u64.u32 	%rd523, %r201;
	bra.uni 	$L__BB212_53;
$L__BB212_52:
	rem.s64 	%rd523, %rd518, %rd120;
$L__BB212_53:
	mad.lo.s64 	%rd525, %rd523, %rd124, %rd525;
$L__BB212_54:
	add.s64 	%rd473, %rd566, %rd524;
	ld.global.s8 	%rs5, [%rd473];
	cvt.rn.f32.s16 	%f3, %rs5;
	add.s64 	%rd474, %rd566, %rd525;
	ld.global.s8 	%rs6, [%rd474];
	cvt.rn.f32.s16 	%f4, %rs6;
	add.f32 	%f2, %f3, %f4;
	// begin inline asm
	{  cvt.rn.f16.f32 %rs4, %f2;}

	// end inline asm
	st.shared.u16 	[%r5], %rs4;
	bra.uni 	$L__BB212_115;
$L__BB212_55:
	cvt.u64.u32 	%rd132, %r4;
	setp.le.u64 	%p3, %rd265, %rd132;
	@%p3 bra 	$L__BB212_115;
	mad.lo.s64 	%rd557, %rd4, %rd265, %rd132;
	cvt.u32.u64 	%r23, %rd264;
	add.s32 	%r211, %r23, -1;
	setp.lt.s32 	%p4, %r211, 0;
	@%p4 bra 	$L__BB212_114;
	and.b32  	%r25, %r23, 7;
	setp.lt.u32 	%p5, %r211, 7;
	@%p5 bra 	$L__BB212_85;
	add.s32 	%r209, %r23, -4;
	and.b32  	%r59, %r23, -8;
	neg.s32 	%r208, %r59;
$L__BB212_59:
	.pragma "nounroll";
	add.s32 	%r30, %r209, 3;
	mul.wide.u32 	%rd274, %r30, 8;
	add.s64 	%rd275, %rd2, %rd274;
	ld.global.u64 	%rd136, [%rd275];
	or.b64  	%rd276, %rd557, %rd136;
	and.b64  	%rd277, %rd276, -4294967296;
	setp.ne.s64 	%p6, %rd277, 0;
	@%p6 bra 	$L__BB212_61;
	cvt.u32.u64 	%r60, %rd136;
	cvt.u32.u64 	%r61, %rd557;
	div.u32 	%r62, %r61, %r60;
	mul.lo.s32 	%r63, %r62, %r60;
	sub.s32 	%r64, %r61, %r63;
	cvt.u64.u32 	%rd528, %r62;
	cvt.u64.u32 	%rd529, %r64;
	bra.uni 	$L__BB212_62;
$L__BB212_61:
	div.s64 	%rd528, %rd557, %rd136;
	mul.lo.s64 	%rd278, %rd528, %rd136;
	sub.s64 	%rd529, %rd557, %rd278;
$L__BB212_62:
	add.s64 	%rd280, %rd1, %rd274;
	ld.global.u64 	%rd281, [%rd280];
	mul.lo.s64 	%rd143, %rd281, %rd529;
	add.s32 	%r31, %r209, 2;
	mul.wide.u32 	%rd282, %r31, 8;
	add.s64 	%rd283, %rd2, %rd282;
	ld.global.u64 	%rd144, [%rd283];
	or.b64  	%rd284, %rd528, %rd144;
	and.b64  	%rd285, %rd284, -4294967296;
	setp.ne.s64 	%p7, %rd285, 0;
	@%p7 bra 	$L__BB212_64;
	cvt.u32.u64 	%r65, %rd144;
	cvt.u32.u64 	%r66, %rd528;
	div.u32 	%r67, %r66, %r65;
	mul.lo.s32 	%r68, %r67, %r65;
	sub.s32 	%r69, %r66, %r68;
	cvt.u64.u32 	%rd530, %r67;
	cvt.u64.u32 	%rd531, %r69;
	bra.uni 	$L__BB212_65;
$L__BB212_64:
	div.s64 	%rd530, %rd528, %rd144;
	mul.lo.s64 	%rd286, %rd530, %rd144;
	sub.s64 	%rd531, %rd528, %rd286;
$L__BB212_65:
	add.s64 	%rd288, %rd1, %rd282;
	ld.global.u64 	%rd289, [%rd288];
	mad.lo.s64 	%rd151, %rd289, %rd531, %rd143;
	add.s32 	%r32, %r209, 1;
	mul.wide.u32 	%rd290, %r32, 8;
	add.s64 	%rd291, %rd2, %rd290;
	ld.global.u64 	%rd152, [%rd291];
	or.b64  	%rd292, %rd530, %rd152;
	and.b64  	%rd293, %rd292, -4294967296;
	setp.ne.s64 	%p8, %rd293, 0;
	@%p8 bra 	$L__BB212_67;
	cvt.u32.u64 	%r70, %rd152;
	cvt.u32.u64 	%r71, %rd530;
	div.u32 	%r72, %r71, %r70;
	mul.lo.s32 	%r73, %r72, %r70;
	sub.s32 	%r74, %r71, %r73;
	cvt.u64.u32 	%rd532, %r72;
	cvt.u64.u32 	%rd533, %r74;
	bra.uni 	$L__BB212_68;
$L__BB212_67:
	div.s64 	%rd532, %rd530, %rd152;
	mul.lo.s64 	%rd294, %rd532, %rd152;
	sub.s64 	%rd533, %rd530, %rd294;
$L__BB212_68:
	add.s64 	%rd296, %rd1, %rd290;
	ld.global.u64 	%rd297, [%rd296];
	mad.lo.s64 	%rd159, %rd297, %rd533, %rd151;
	add.s32 	%r33, %r209, -4;
	mul.wide.u32 	%rd298, %r209, 8;
	add.s64 	%rd299, %rd2, %rd298;
	ld.global.u64 	%rd160, [%rd299];
	or.b64  	%rd300, %rd532, %rd160;
	and.b64  	%rd301, %rd300, -4294967296;
	setp.ne.s64 	%p9, %rd301, 0;
	@%p9 bra 	$L__BB212_70;
	cvt.u32.u64 	%r75, %rd160;
	cvt.u32.u64 	%r76, %rd532;
	div.u32 	%r77, %r76, %r75;
	mul.lo.s32 	%r78, %r77, %r75;
	sub.s32 	%r79, %r76, %r78;
	cvt.u64.u32 	%rd534, %r77;
	cvt.u64.u32 	%rd535, %r79;
	bra.uni 	$L__BB212_71;
$L__BB212_70:
	div.s64 	%rd534, %rd532, %rd160;
	mul.lo.s64 	%rd302, %rd534, %rd160;
	sub.s64 	%rd535, %rd532, %rd302;
$L__BB212_71:
	add.s64 	%rd304, %rd1, %rd298;
	ld.global.u64 	%rd305, [%rd304];
	mad.lo.s64 	%rd167, %rd305, %rd535, %rd159;
	add.s32 	%r34, %r209, -1;
	mul.wide.u32 	%rd306, %r34, 8;
	add.s64 	%rd307, %rd2, %rd306;
	ld.global.u64 	%rd168, [%rd307];
	or.b64  	%rd308, %rd534, %rd168;
	and.b64  	%rd309, %rd308, -4294967296;
	setp.ne.s64 	%p10, %rd309, 0;
	@%p10 bra 	$L__BB212_73;
	cvt.u32.u64 	%r80, %rd168;
	cvt.u32.u64 	%r81, %rd534;
	div.u32 	%r82, %r81, %r80;
	mul.lo.s32 	%r83, %r82, %r80;
	sub.s32 	%r84, %r81, %r83;
	cvt.u64.u32 	%rd536, %r82;
	cvt.u64.u32 	%rd537, %r84;
	bra.uni 	$L__BB212_74;
$L__BB212_73:
	div.s64 	%rd536, %rd534, %rd168;
	mul.lo.s64 	%rd310, %rd536, %rd168;
	sub.s64 	%rd537, %rd534, %rd310;
$L__BB212_74:
	add.s64 	%rd312, %rd1, %rd306;
	ld.global.u64 	%rd313, [%rd312];
	mad.lo.s64 	%rd175, %rd313, %rd537, %rd167;
	add.s32 	%r35, %r209, -2;
	mul.wide.u32 	%rd314, %r35, 8;
	add.s64 	%rd315, %rd2, %rd314;
	ld.global.u64 	%rd176, [%rd315];
	or.b64  	%rd316, %rd536, %rd176;
	and.b64  	%rd317, %rd316, -4294967296;
	setp.ne.s64 	%p11, %rd317, 0;
	@%p11 bra 	$L__BB212_76;
	cvt.u32.u64 	%r85, %rd176;
	cvt.u32.u64 	%r86, %rd536;
	div.u32 	%r87, %r86, %r85;
	mul.lo.s32 	%r88, %r87, %r85;
	sub.s32 	%r89, %r86, %r88;
	cvt.u64.u32 	%rd538, %r87;
	cvt.u64.u32 	%rd539, %r89;
	bra.uni 	$L__BB212_77;
$L__BB212_76:
	div.s64 	%rd538, %rd536, %rd176;
	mul.lo.s64 	%rd318, %rd538, %rd176;
	sub.s64 	%rd539, %rd536, %rd318;
$L__BB212_77:
	add.s64 	%rd320, %rd1, %rd314;
	ld.global.u64 	%rd321, [%rd320];
	mad.lo.s64 	%rd183, %rd321, %rd539, %rd175;
	add.s32 	%r36, %r209, -3;
	mul.wide.u32 	%rd322, %r36, 8;
	add.s64 	%rd323, %rd2, %rd322;
	ld.global.u64 	%rd184, [%rd323];
	or.b64  	%rd324, %rd538, %rd184;
	and.b64  	%rd325, %rd324, -4294967296;
	setp.ne.s64 	%p12, %rd325, 0;
	@%p12 bra 	$L__BB212_79;
	cvt.u32.u64 	%r90, %rd184;
	cvt.u32.u64 	%r91, %rd538;
	div.u32 	%r92, %r91, %r90;
	mul.lo.s32 	%r93, %r92, %r90;
	sub.s32 	%r94, %r91, %r93;
	cvt.u64.u32 	%rd540, %r92;
	cvt.u64.u32 	%rd541, %r94;
	bra.uni 	$L__BB212_80;
$L__BB212_79:
	div.s64 	%rd540, %rd538, %rd184;
	mul.lo.s64 	%rd326, %rd540, %rd184;
	sub.s64 	%rd541, %rd538, %rd326;
$L__BB212_80:
	add.s64 	%rd328, %rd1, %rd322;
	ld.global.u64 	%rd329, [%rd328];
	mad.lo.s64 	%rd191, %rd329, %rd541, %rd183;
	mul.wide.u32 	%rd330, %r33, 8;
	add.s64 	%rd331, %rd2, %rd330;
	ld.global.u64 	%rd192, [%rd331];
	or.b64  	%rd332, %rd540, %rd192;
	and.b64  	%rd333, %rd332, -4294967296;
	setp.ne.s64 	%p13, %rd333, 0;
	@%p13 bra 	$L__BB212_82;
	cvt.u32.u64 	%r95, %rd192;
	cvt.u32.u64 	%r96, %rd540;
	div.u32 	%r97, %r96, %r95;
	mul.lo.s32 	%r98, %r97, %r95;
	sub.s32 	%r99, %r96, %r98;
	cvt.u64.u32 	%rd557, %r97;
	cvt.u64.u32 	%rd543, %r99;
	bra.uni 	$L__BB212_83;
$L__BB212_82:
	div.s64 	%rd557, %rd540, %rd192;
	mul.lo.s64 	%rd334, %rd557, %rd192;
	sub.s64 	%rd543, %rd540, %rd334;
$L__BB212_83:
	add.s64 	%rd336, %rd1, %rd330;
	ld.global.u64 	%rd337, [%rd336];
	mad.lo.s64 	%rd338, %rd337, %rd543, %rd191;
	add.s64 	%rd566, %rd566, %rd338;
	add.s32 	%r209, %r209, -8;
	add.s32 	%r208, %r208, 8;
	setp.ne.s32 	%p14, %r208, 0;
	@%p14 bra 	$L__BB212_59;
	add.s32 	%r211, %r209, 3;
$L__BB212_85:
	setp.eq.s32 	%p15, %r25, 0;
	@%p15 bra 	$L__BB212_114;
	and.b32  	%r41, %r23, 3;
	setp.lt.u32 	%p16, %r25, 4;
	@%p16 bra 	$L__BB212_100;
	mul.wide.u32 	%rd340, %r211, 8;
	add.s64 	%rd341, %rd2, %rd340;
	ld.global.u64 	%rd203, [%rd341];
	or.b64  	%rd342, %rd557, %rd203;
	and.b64  	%rd343, %rd342, -4294967296;
	setp.ne.s64 	%p17, %rd343, 0;
	@%p17 bra 	$L__BB212_89;
	cvt.u32.u64 	%r100, %rd203;
	cvt.u32.u64 	%r101, %rd557;
	div.u32 	%r102, %r101, %r100;
	mul.lo.s32 	%r103, %r102, %r100;
	sub.s32 	%r104, %r101, %r103;
	cvt.u64.u32 	%rd547, %r102;
	cvt.u64.u32 	%rd548, %r104;
	bra.uni 	$L__BB212_90;
$L__BB212_89:
	div.s64 	%rd547, %rd557, %rd203;
	mul.lo.s64 	%rd344, %rd547, %rd203;
	sub.s64 	%rd548, %rd557, %rd344;
$L__BB212_90:
	add.s64 	%rd346, %rd1, %rd340;
	ld.global.u64 	%rd347, [%rd346];
	mul.lo.s64 	%rd210, %rd347, %rd548;
	add.s32 	%r42, %r211, -1;
	mul.wide.u32 	%rd348, %r42, 8;
	add.s64 	%rd349, %rd2, %rd348;
	ld.global.u64 	%rd211, [%rd349];
	or.b64  	%rd350, %rd547, %rd211;
	and.b64  	%rd351, %rd350, -4294967296;
	setp.ne.s64 	%p18, %rd351, 0;
	@%p18 bra 	$L__BB212_92;
	cvt.u32.u64 	%r105, %rd211;
	cvt.u32.u64 	%r106, %rd547;
	div.u32 	%r107, %r106, %r105;
	mul.lo.s32 	%r108, %r107, %r105;
	sub.s32 	%r109, %r106, %r108;
	cvt.u64.u32 	%rd549, %r107;
	cvt.u64.u32 	%rd550, %r109;
	bra.uni 	$L__BB212_93;
$L__BB212_92:
	div.s64 	%rd549, %rd547, %rd211;
	mul.lo.s64 	%rd352, %rd549, %rd211;
	sub.s64 	%rd550, %rd547, %rd352;
$L__BB212_93:
	add.s64 	%rd354, %rd1, %rd348;
	ld.global.u64 	%rd355, [%rd354];
	mad.lo.s64 	%rd218, %rd355, %rd550, %rd210;
	add.s32 	%r43, %r211, -2;
	mul.wide.u32 	%rd356, %r43, 8;
	add.s64 	%rd357, %rd2, %rd356;
	ld.global.u64 	%rd219, [%rd357];
	or.b64  	%rd358, %rd549, %rd219;
	and.b64  	%rd359, %rd358, -4294967296;
	setp.ne.s64 	%p19, %rd359, 0;
	@%p19 bra 	$L__BB212_95;
	cvt.u32.u64 	%r110, %rd219;
	cvt.u32.u64 	%r111, %rd549;
	div.u32 	%r112, %r111, %r110;
	mul.lo.s32 	%r113, %r112, %r110;
	sub.s32 	%r114, %r111, %r113;
	cvt.u64.u32 	%rd551, %r112;
	cvt.u64.u32 	%rd552, %r114;
	bra.uni 	$L__BB212_96;
$L__BB212_95:
	div.s64 	%rd551, %rd549, %rd219;
	mul.lo.s64 	%rd360, %rd551, %rd219;
	sub.s64 	%rd552, %rd549, %rd360;
$L__BB212_96:
	add.s64 	%rd362, %rd1, %rd356;
	ld.global.u64 	%rd363, [%rd362];
	mad.lo.s64 	%rd226, %rd363, %rd552, %rd218;
	add.s32 	%r44, %r211, -3;
	mul.wide.u32 	%rd364, %r44, 8;
	add.s64 	%rd365, %rd2, %rd364;
	ld.global.u64 	%rd227, [%rd365];
	or.b64  	%rd366, %rd551, %rd227;
	and.b64  	%rd367, %rd366, -4294967296;
	setp.ne.s64 	%p20, %rd367, 0;
	@%p20 bra 	$L__BB212_98;
	cvt.u32.u64 	%r115, %rd227;
	cvt.u32.u64 	%r116, %rd551;
	div.u32 	%r117, %r116, %r115;
	mul.lo.s32 	%r118, %r117, %r115;
	sub.s32 	%r119, %r116, %r118;
	cvt.u64.u32 	%rd557, %r117;
	cvt.u64.u32 	%rd554, %r119;
	bra.uni 	$L__BB212_99;
$L__BB212_98:
	div.s64 	%rd557, %rd551, %rd227;
	mul.lo.s64 	%rd368, %rd557, %rd227;
	sub.s64 	%rd554, %rd551, %rd368;
$L__BB212_99:
	add.s64 	%rd370, %rd1, %rd364;
	ld.global.u64 	%rd371, [%rd370];
	mad.lo.s64 	%rd372, %rd371, %rd554, %rd226;
	add.s64 	%rd566, %rd566, %rd372;
	add.s32 	%r211, %r211, -4;
$L__BB212_100:
	setp.eq.s32 	%p21, %r41, 0;
	@%p21 bra 	$L__BB212_114;
	setp.eq.s32 	%p22, %r41, 1;
	@%p22 bra 	$L__BB212_109;
	mul.wide.u32 	%rd374, %r211, 8;
	add.s64 	%rd375, %rd2, %rd374;
	ld.global.u64 	%rd238, [%rd375];
	or.b64  	%rd376, %rd557, %rd238;
	and.b64  	%rd377, %rd376, -4294967296;
	setp.ne.s64 	%p23, %rd377, 0;
	@%p23 bra 	$L__BB212_104;
	cvt.u32.u64 	%r120, %rd238;
	cvt.u32.u64 	%r121, %rd557;
	div.u32 	%r122, %r121, %r120;
	mul.lo.s32 	%r123, %r122, %r120;
	sub.s32 	%r124, %r121, %r123;
	cvt.u64.u32 	%rd558, %r122;
	cvt.u64.u32 	%rd559, %r124;
	bra.uni 	$L__BB212_105;
$L__BB212_104:
	div.s64 	%rd558, %rd557, %rd238;
	mul.lo.s64 	%rd378, %rd558, %rd238;
	sub.s64 	%rd559, %rd557, %rd378;
$L__BB212_105:
	add.s64 	%rd380, %rd1, %rd374;
	ld.global.u64 	%rd381, [%rd380];
	mul.lo.s64 	%rd245, %rd381, %rd559;
	add.s32 	%r47, %r211, -1;
	mul.wide.u32 	%rd382, %r47, 8;
	add.s64 	%rd383, %rd2, %rd382;
	ld.global.u64 	%rd246, [%rd383];
	or.b64  	%rd384, %rd558, %rd246;
	and.b64  	%rd385, %rd384, -4294967296;
	setp.ne.s64 	%p24, %rd385, 0;
	@%p24 bra 	$L__BB212_107;
	cvt.u32.u64 	%r125, %rd246;
	cvt.u32.u64 	%r126, %rd558;
	div.u32 	%r127, %r126, %r125;
	mul.lo.s32 	%r128, %r127, %r125;
	sub.s32 	%r129, %r126, %r128;
	cvt.u64.u32 	%rd557, %r127;
	cvt.u64.u32 	%rd561, %r129;
	bra.uni 	$L__BB212_108;
$L__BB212_107:
	div.s64 	%rd557, %rd558, %rd246;
	mul.lo.s64 	%rd386, %rd557, %rd246;
	sub.s64 	%rd561, %rd558, %rd386;
$L__BB212_108:
	add.s64 	%rd388, %rd1, %rd382;
	ld.global.u64 	%rd389, [%rd388];
	mad.lo.s64 	%rd390, %rd389, %rd561, %rd245;
	add.s64 	%rd566, %rd566, %rd390;
	add.s32 	%r211, %r211, -2;
$L__BB212_109:
	and.b32  	%r130, %r23, 1;
	setp.eq.b32 	%p25, %r130, 1;
	not.pred 	%p26, %p25;
	@%p26 bra 	$L__BB212_114;
	mul.wide.u32 	%rd391, %r211, 8;
	add.s64 	%rd392, %rd2, %rd391;
	ld.global.u64 	%rd257, [%rd392];
	or.b64  	%rd393, %rd557, %rd257;
	and.b64  	%rd394, %rd393, -4294967296;
	setp.ne.s64 	%p27, %rd394, 0;
	@%p27 bra 	$L__BB212_112;
	cvt.u32.u64 	%r131, %rd257;
	cvt.u32.u64 	%r132, %rd557;
	rem.u32 	%r133, %r132, %r131;
	cvt.u64.u32 	%rd565, %r133;
	bra.uni 	$L__BB212_113;
$L__BB212_112:
	rem.s64 	%rd565, %rd557, %rd257;
$L__BB212_113:
	add.s64 	%rd396, %rd1, %rd391;
	ld.global.u64 	%rd397, [%rd396];
	mad.lo.s64 	%rd566, %rd397, %rd565, %rd566;
$L__BB212_114:
	ld.global.s8 	%rs3, [%rd566];
	cvt.rn.f32.s16 	%f1, %rs3;
	// begin inline asm
	{  cvt.rn.f16.f32 %rs2, %f1;}

	// end inline asm
	st.shared.u16 	[%r5], %rs2;
$L__BB212_115:
	bar.sync 	0;
	setp.lt.u32 	%p49, %r213, 66;
	@%p49 bra 	$L__BB212_119;
$L__BB212_116:
	shr.u32 	%r51, %r213, 1;
	setp.ge.u32 	%p50, %r1, %r51;
	@%p50 bra 	$L__BB212_118;
	ld.shared.u16 	%rs8, [%r5];
	and.b32  	%r202, %r213, 2046;
	add.s32 	%r203, %r5, %r202;
	ld.shared.u16 	%rs9, [%r203];
	// begin inline asm
	{add.f16 %rs7,%rs8,%rs9;
}
	// end inline asm
	st.shared.u16 	[%r5], %rs7;
$L__BB212_118:
	bar.sync 	0;
	setp.gt.u32 	%p51, %r213, 131;
	mov.u32 	%r213, %r51;
	@%p51 bra 	$L__BB212_116;
$L__BB212_119:
	setp.gt.u32 	%p52, %r1, 31;
	@%p52 bra 	$L__BB212_122;
	ld.shared.u16 	%rs11, [%r5];
	ld.shared.u16 	%rs12, [%r5+64];
	// begin inline asm
	{add.f16 %rs10,%rs11,%rs12;
}
	// end inline asm
	st.volatile.shared.u16 	[%r5], %rs10;
	ld.shared.u16 	%rs15, [%r5+32];
	// begin inline asm
	{add.f16 %rs13,%rs10,%rs15;
}
	// end inline asm
	st.volatile.shared.u16 	[%r5], %rs13;
	ld.shared.u16 	%rs18, [%r5+16];
	// begin inline asm
	{add.f16 %rs16,%rs13,%rs18;
}
	// end inline asm
	st.volatile.shared.u16 	[%r5], %rs16;
	ld.shared.u16 	%rs21, [%r5+8];
	// begin inline asm
	{add.f16 %rs19,%rs16,%rs21;
}
	// end inline asm
	st.volatile.shared.u16 	[%r5], %rs19;
	ld.shared.u16 	%rs24, [%r5+4];
	// begin inline asm
	{add.f16 %rs22,%rs19,%rs24;
}
	// end inline asm
	st.volatile.shared.u16 	[%r5], %rs22;
	ld.shared.u16 	%rs27, [%r5+2];
	// begin inline asm
	{add.f16 %rs25,%rs22,%rs27;
}
	// end inline asm
	st.volatile.shared.u16 	[%r5], %rs25;
	setp.ne.s32 	%p53, %r1, 0;
	@%p53 bra 	$L__BB212_122;
	ld.param.u64 	%rd481, [contiguous_mean2_bool_param_8];
	ld.param.u64 	%rd480, [contiguous_mean2_bool_param_0];
	cvt.u64.u32 	%rd475, %r2;
	mad.lo.s64 	%rd476, %rd481, %rd4, %rd475;
	cvta.to.global.u64 	%rd477, %rd480;
	shl.b64 	%rd478, %rd476, 1;
	add.s64 	%rd479, %rd477, %rd478;
	ld.shared.u16 	%rs28, [meansdata_bool];
	st.global.u16 	[%rd479], %rs28;
$L__BB212_122:
	ret;

}
	// .globl	contiguous_mean22_bool
.visible .entry contiguous_mean22_bool(
	.param .u64 .ptr .align 1 contiguous_mean22_bool_param_0,
	.param .u64 .ptr .align 1 contiguous_mean22_bool_param_1,
	.param .u64 contiguous_mean22_bool_param_2,
	.param .u64 contiguous_mean22_bool_param_3,
	.param .u64 contiguous_mean22_bool_param_4,
	.param .u64 contiguous_mean22_bool_param_5
)
{
	.reg .pred 	%p<9>;
	.reg .b16 	%rs<28>;
	.reg .b32 	%r<18>;
	.reg .b64 	%rd<28>;

	ld.param.u64 	%rd5, [contiguous_mean22_bool_param_0];
	ld.param.u64 	%rd8, [contiguous_mean22_bool_param_1];
	ld.param.u64 	%rd9, [contiguous_mean22_bool_param_2];
	ld.param.u64 	%rd6, [contiguous_mean22_bool_param_3];
	ld.param.u64 	%rd10, [contiguous_mean22_bool_param_4];
	ld.param.u64 	%rd7, [contiguous_mean22_bool_param_5];
	cvta.to.global.u64 	%rd1, %rd8;
	mov.u32 	%r1, %tid.x;
	mov.u32 	%r2, %ctaid.x;
	mov.u32 	%r17, %ntid.x;
	mul.lo.s32 	%r9, %r2, %r17;
	shl.b32 	%r10, %r9, 1;
	add.s32 	%r4, %r10, %r1;
	shl.b32 	%r11, %r1, 1;
	mov.u32 	%r12, meansdata_bool;
	add.s32 	%r5, %r12, %r11;
	mov.b32 	%r8, 0;
	// begin inline asm
	cvt.rn.f16.s32 %rs1, %r8;
	// end inline asm
	st.shared.u16 	[%r5], %rs1;
	mov.u32 	%r13, %ctaid.y;
	cvt.u64.u32 	%rd11, %r13;
	add.s64 	%rd2, %rd9, %rd11;
	setp.ge.u64 	%p1, %rd2, %rd10;
	@%p1 bra 	$L__BB213_12;
	add.s32 	%r14, %r4, %r17;
	cvt.u64.u32 	%rd3, %r14;
	setp.le.u64 	%p2, %rd6, %rd3;
	@%p2 bra 	$L__BB213_3;
	cvt.u64.u32 	%rd15, %r4;
	mul.lo.s64 	%rd16, %rd2, %rd6;
	add.s64 	%rd17, %rd16, %rd15;
	shl.b64 	%rd18, %rd17, 1;
	add.s64 	%rd19, %rd1, %rd18;
	ld.global.u16 	%rs4, [%rd19];
	add.s64 	%rd20, %rd16, %rd3;
	shl.b64 	%rd21, %rd20, 1;
	add.s64 	%rd22, %rd1, %rd21;
	ld.global.u16 	%rs5, [%rd22];
	// begin inline asm
	{add.f16 %rs3,%rs4,%rs5;
}
	// end inline asm
	st.shared.u16 	[%r5], %rs3;
	bra.uni 	$L__BB213_5;
$L__BB213_3:
	cvt.u64.u32 	%rd4, %r4;
	setp.le.u64 	%p3, %rd6, %rd4;
	@%p3 bra 	$L__BB213_5;
	mad.lo.s64 	%rd12, %rd2, %rd6, %rd4;
	shl.b64 	%rd13, %rd12, 1;
	add.s64 	%rd14, %rd1, %rd13;
	ld.global.u16 	%rs2, [%rd14];
	st.shared.u16 	[%r5], %rs2;
$L__BB213_5:
	bar.sync 	0;
	setp.lt.u32 	%p4, %r17, 66;
	@%p4 bra 	$L__BB213_9;
$L__BB213_6:
	shr.u32 	%r7, %r17, 1;
	setp.ge.u32 	%p5, %r1, %r7;
	@%p5 bra 	$L__BB213_8;
	ld.shared.u16 	%rs7, [%r5];
	and.b32  	%r15, %r17, 2046;
	add.s32 	%r16, %r5, %r15;
	ld.shared.u16 	%rs8, [%r16];
	// begin inline asm
	{add.f16 %rs6,%rs7,%rs8;
}
	// end inline asm
	st.shared.u16 	[%r5], %rs6;
$L__BB213_8:
	bar.sync 	0;
	setp.gt.u32 	%p6, %r17, 131;
	mov.u32 	%r17, %r7;
	@%p6 bra 	$L__BB213_6;
$L__BB213_9:
	setp.gt.u32 	%p7, %r1, 31;
	@%p7 bra 	$L__BB213_12;
	ld.shared.u16 	%rs10, [%r5];
	ld.shared.u16 	%rs11, [%r5+64];
	// begin inline asm
	{add.f16 %rs9,%rs10,%rs11;
}
	// end inline asm
	st.volatile.shared.u16 	[%r5], %rs9;
	ld.shared.u16 	%rs14, [%r5+32];
	// begin inline asm
	{add.f16 %rs12,%rs9,%rs14;
}
	// end inline asm
	st.volatile.shared.u16 	[%r5], %rs12;
	ld.shared.u16 	%rs17, [%r5+16];
	// begin inline asm
	{add.f16 %rs15,%rs12,%rs17;
}
	// end inline asm
	st.volatile.shared.u16 	[%r5], %rs15;
	ld.shared.u16 	%rs20, [%r5+8];
	// begin inline asm
	{add.f16 %rs18,%rs15,%rs20;
}
	// end inline asm
	st.volatile.shared.u16 	[%r5], %rs18;
	ld.shared.u16 	%rs23, [%r5+4];
	// begin inline asm
	{add.f16 %rs21,%rs18,%rs23;
}
	// end inline asm
	st.volatile.shared.u16 	[%r5], %rs21;
	ld.shared.u16 	%rs26, [%r5+2];
	// begin inline asm
	{add.f16 %rs24,%rs21,%rs26;
}
	// end inline asm
	st.volatile.shared.u16 	[%r5], %rs24;
	setp.ne.s32 	%p8, %r1, 0;
	@%p8 bra 	$L__BB213_12;
	cvt.u64.u32 	%rd23, %r2;
	mad.lo.s64 	%rd24, %rd7, %rd2, %rd23;
	cvta.to.global.u64 	%rd25, %rd5;
	shl.b64 	%rd26, %rd24, 1;
	add.s64 	%rd27, %rd25, %rd26;
	ld.shared.u16 	%rs27, [meansdata_bool];
	st.global.u16 	[%rd27], %rs27;
$L__BB213_12:
	ret;

}
	// .globl	contiguous_mean3_bool
.visible .entry contiguous_mean3_bool(
	.param .u64 .ptr .align 1 contiguous_mean3_bool_param_0,
	.param .u64 .ptr .align 1 contiguous_mean3_bool_param_1,
	.param .u64 .ptr .align 1 contiguous_mean3_bool_param_2,
	.param .u64 .ptr .align 1 contiguous_mean3_bool_param_3,
	.param .u64 contiguous_mean3_bool_param_4,
	.param .u64 contiguous_mean3_bool_param_5,
	.param .u64 contiguous_mean3_bool_param_6
)
{
	.reg .pred 	%p<38>;
	.reg .b16 	%rs<120>;
	.reg .b32 	%r<230>;
	.reg .b32 	%f<2>;
	.reg .b64 	%rd<307>;

	ld.param.u64 	%rd144, [contiguous_mean3_bool_param_0];
	ld.param.u64 	%rd145, [contiguous_mean3_bool_param_1];
	ld.param.u64 	%rd148, [contiguous_mean3_bool_param_2];
	ld.param.u64 	%rd149, [contiguous_mean3_bool_param_3];
	ld.param.u64 	%rd146, [contiguous_mean3_bool_param_4];
	ld.param.u64 	%rd147, [contiguous_mean3_bool_param_5];
	ld.param.u64 	%rd150, [contiguous_mean3_bool_param_6];
	cvta.to.global.u64 	%rd1, %rd149;
	cvta.to.global.u64 	%rd2, %rd148;
	mov.u32 	%r1, %tid.y;
	mov.u32 	%r2, %ntid.x;
	mov.u32 	%r3, %tid.x;
	mad.lo.s32 	%r73, %r1, %r2, %r3;
	mov.u32 	%r74, %ctaid.x;
	mad.lo.s32 	%r75, %r74, %r2, %r3;
	mov.u32 	%r4, %ctaid.y;
	mov.u32 	%r5, %ntid.y;
	mad.lo.s32 	%r76, %r4, %r5, %r1;
	shl.b32 	%r77, %r73, 1;
	mov.u32 	%r78, meansdata_bool;
	add.s32 	%r7, %r78, %r77;
	mov.b32 	%r72, 0;
	// begin inline asm
	cvt.rn.f16.s32 %rs17, %r72;
	// end inline asm
	st.shared.u16 	[%r7], %rs17;
	cvt.u64.u32 	%rd3, %r75;
	setp.le.u64 	%p1, %rd147, %rd3;
	cvt.u64.u32 	%rd152, %r76;
	setp.le.u64 	%p2, %rd150, %rd152;
	or.pred  	%p3, %p1, %p2;
	@%p3 bra 	$L__BB214_77;
	cvt.u32.u64 	%r79, %rd3;
	cvt.u32.u64 	%r80, %rd147;
	mad.lo.s32 	%r218, %r76, %r80, %r79;
	cvt.u32.u64 	%r9, %rd146;
	add.s32 	%r217, %r9, -1;
	setp.lt.s32 	%p4, %r217, 0;
	mov.b64 	%rd306, 0;
	@%p4 bra 	$L__BB214_59;
	setp.lt.u32 	%p5, %r217, 7;
	mov.b64 	%rd306, 0;
	@%p5 bra 	$L__BB214_30;
	add.s32 	%r213, %r9, -4;
	and.b32  	%r81, %r9, -8;
	neg.s32 	%r212, %r81;
	mov.b64 	%rd306, 0;
$L__BB214_4:
	.pragma "nounroll";
	add.s32 	%r16, %r213, 3;
	cvt.u64.u32 	%rd5, %r218;
	mul.wide.u32 	%rd157, %r16, 8;
	add.s64 	%rd158, %rd2, %rd157;
	ld.global.u64 	%rd6, [%rd158];
	and.b64  	%rd159, %rd6, -4294967296;
	setp.ne.s64 	%p6, %rd159, 0;
	@%p6 bra 	$L__BB214_6;
	cvt.u32.u64 	%r82, %rd6;
	cvt.u32.u64 	%r83, %rd5;
	div.u32 	%r84, %r83, %r82;
	mul.lo.s32 	%r85, %r84, %r82;
	sub.s32 	%r86, %r83, %r85;
	cvt.u64.u32 	%rd271, %r84;
	cvt.u64.u32 	%rd272, %r86;
	bra.uni 	$L__BB214_7;
$L__BB214_6:
	div.s64 	%rd271, %rd5, %rd6;
	mul.lo.s64 	%rd160, %rd271, %rd6;
	sub.s64 	%rd272, %rd5, %rd160;
$L__BB214_7:
	mul.wide.u32 	%rd161, %r16, 8;
	add.s64 	%rd162, %rd1, %rd161;
	ld.global.u64 	%rd163, [%rd162];
	mad.lo.s64 	%rd13, %rd163, %rd272, %rd306;
	add.s32 	%r17, %r213, 2;
	and.b64  	%rd14, %rd271, 4294967295;
	mul.wide.u32 	%rd164, %r17, 8;
	add.s64 	%rd165, %rd2, %rd164;
	ld.global.u64 	%rd15, [%rd165];
	and.b64  	%rd166, %rd15, -4294967296;
	setp.ne.s64 	%p7, %rd166, 0;
	@%p7 bra 	$L__BB214_9;
	cvt.u32.u64 	%r87, %rd15;
	cvt.u32.u64 	%r88, %rd14;
	div.u32 	%r89, %r88, %r87;
	mul.lo.s32 	%r90, %r89, %r87;
	sub.s32 	%r91, %r88, %r90;
	cvt.u64.u32 	%rd273, %r89;
	cvt.u64.u32 	%rd274, %r91;
	bra.uni 	$L__BB214_10;
$L__BB214_9:
	div.s64 	%rd273, %rd14, %rd15;
	mul.lo.s64 	%rd167, %rd273, %rd15;
	sub.s64 	%rd274, %rd14, %rd167;
$L__BB214_10:
	mul.wide.u32 	%rd168, %r17, 8;
	add.s64 	%rd169, %rd1, %rd168;
	ld.global.u64 	%rd170, [%rd169];
	mad.lo.s64 	%rd22, %rd170, %rd274, %rd13;
	add.s32 	%r18, %r213, 1;
	and.b64  	%rd23, %rd273, 4294967295;
	mul.wide.u32 	%rd171, %r18, 8;
	add.s64 	%rd172, %rd2, %rd171;
	ld.global.u64 	%rd24, [%rd172];
	and.b64  	%rd173, %rd24, -4294967296;
	setp.ne.s64 	%p8, %rd173, 0;
	@%p8 bra 	$L__BB214_12;
	cvt.u32.u64 	%r92, %rd24;
	cvt.u32.u64 	%r93, %rd23;
	div.u32 	%r94, %r93, %r92;
	mul.lo.s32 	%r95, %r94, %r92;
	sub.s32 	%r96, %r93, %r95;
	cvt.u64.u32 	%rd275, %r94;
	cvt.u64.u32 	%rd276, %r96;
	bra.uni 	$L__BB214_13;
$L__BB214_12:
	div.s64 	%rd275, %rd23, %rd24;
	mul.lo.s64 	%rd174, %rd275, %rd24;
	sub.s64 	%rd276, %rd23, %rd174;
$L__BB214_13:
	mul.wide.u32 	%rd175, %r18, 8;
	add.s64 	%rd176, %rd1, %rd175;
	ld.global.u64 	%rd177, [%rd176];
	mad.lo.s64 	%rd31, %rd177, %rd276, %rd22;
	and.b64  	%rd32, %rd275, 4294967295;
	mul.wide.u32 	%rd178, %r213, 8;
	add.s64 	%rd179, %rd2, %rd178;
	ld.global.u64 	%rd33, [%rd179];
	and.b64  	%rd180, %rd33, -4294967296;
	setp.ne.s64 	%p9, %rd180, 0;
	@%p9 bra 	$L__BB214_15;
	cvt.u32.u64 	%r97, %rd33;
	cvt.u32.u64 	%r98, %rd32;
	div.u32 	%r99, %r98, %r97;
	mul.lo.s32 	%r100, %r99, %r97;
	sub.s32 	%r101, %r98, %r100;
	cvt.u64.u32 	%rd277, %r99;
	cvt.u64.u32 	%rd278, %r101;
	bra.uni 	$L__BB214_16;
$L__BB214_15:
	div.s64 	%rd277, %rd32, %rd33;
	mul.lo.s64 	%rd181, %rd277, %rd33;
	sub.s64 	%rd278, %rd32, %rd181;
$L__BB214_16:
	mul.wide.u32 	%rd182, %r213, 8;
	add.s64 	%rd183, %rd1, %rd182;
	ld.global.u64 	%rd184, [%rd183];
	mad.lo.s64 	%rd40, %rd184, %rd278, %rd31;
	add.s32 	%r19, %r213, -1;
	and.b64  	%rd41, %rd277, 4294967295;
	mul.wide.u32 	%rd185, %r19, 8;
	add.s64 	%rd186, %rd2, %rd185;
	ld.global.u64 	%rd42, [%rd186];
	and.b64  	%rd187, %rd42, -4294967296;
	setp.ne.s64 	%p10, %rd187, 0;
	@%p10 bra 	$L__BB214_18;
	cvt.u32.u64 	%r102, %rd42;
	cvt.u32.u64 	%r103, %rd41;
	div.u32 	%r104, %r103, %r102;
	mul.lo.s32 	%r105, %r104, %r102;
	sub.s32 	%r106, %r103, %r105;
	cvt.u64.u32 	%rd279, %r104;
	cvt.u64.u32 	%rd280, %r106;
	bra.uni 	$L__BB214_19;
$L__BB214_18:
	div.s64 	%rd279, %rd41, %rd42;
	mul.lo.s64 	%rd188, %rd279, %rd42;
	sub.s64 	%rd280, %rd41, %rd188;
$L__BB214_19:
	mul.wide.u32 	%rd189, %r19, 8;
	add.s64 	%rd190, %rd1, %rd189;
	ld.global.u64 	%rd191, [%rd190];
	mad.lo.s64 	%rd49, %rd191, %rd280, %rd40;
	add.s32 	%r20, %r213, -2;
	and.b64  	%rd50, %rd279, 4294967295;
	mul.wide.u32 	%rd192, %r20, 8;
	add.s64 	%rd193, %rd2, %rd192;
	ld.global.u64 	%rd51, [%rd193];
	and.b64  	%rd194, %rd51, -4294967296;
	setp.ne.s64 	%p11, %rd194, 0;
	@%p11 bra 	$L__BB214_21;
	cvt.u32.u64 	%r107, %rd51;
	cvt.u32.u64 	%r108, %rd50;
	div.u32 	%r109, %r108, %r107;
	mul.lo.s32 	%r110, %r109, %r107;
	sub.s32 	%r111, %r108, %r110;
	cvt.u64.u32 	%rd281, %r109;
	cvt.u64.u32 	%rd282, %r111;
	bra.uni 	$L__BB214_22;
$L__BB214_21:
	div.s64 	%rd281, %rd50, %rd51;
	mul.lo.s64 	%rd195, %rd281, %rd51;
	sub.s64 	%rd282, %rd50, %rd195;
$L__BB214_22:
	mul.wide.u32 	%rd196, %r20, 8;
	add.s64 	%rd197, %rd1, %rd196;
	ld.global.u64 	%rd198, [%rd197];
	mad.lo.s64 	%rd58, %rd198, %rd282, %rd49;
	add.s32 	%r21, %r213, -3;
	and.b64  	%rd59, %rd281, 4294967295;
	mul.wide.u32 	%rd199, %r21, 8;
	add.s64 	%rd200, %rd2, %rd199;
	ld.global.u64 	%rd60, [%rd200];
	and.b64  	%rd201, %rd60, -4294967296;
	setp.ne.s64 	%p12, %rd201, 0;
	@%p12 bra 	$L__BB214_24;
	cvt.u32.u64 	%r112, %rd60;
	cvt.u32.u64 	%r113, %rd59;
	div.u32 	%r114, %r113, %r112;
	mul.lo.s32 	%r115, %r114, %r112;
	sub.s32 	%r116, %r113, %r115;
	cvt.u64.u32 	%rd283, %r114;
	cvt.u64.u32 	%rd284, %r116;
	bra.uni 	$L__BB214_25;
$L__BB214_24:
	div.s64 	%rd283, %rd59, %rd60;
	mul.lo.s64 	%rd202, %rd283, %rd60;
	sub.s64 	%rd284, %rd59, %rd202;
$L__BB214_25:
	mul.wide.u32 	%rd203, %r21, 8;
	add.s64 	%rd204, %rd1, %rd203;
	ld.global.u64 	%rd205, [%rd204];
	mad.lo.s64 	%rd67, %rd205, %rd284, %rd58;
	and.b64  	%rd68, %rd283, 4294967295;
	add.s32 	%r117, %r213, -4;
	mul.wide.u32 	%rd206, %r117, 8;
	add.s64 	%rd207, %rd2, %rd206;
	ld.global.u64 	%rd69, [%rd207];
	and.b64  	%rd208, %rd69, -4294967296;
	setp.ne.s64 	%p13, %rd208, 0;
	@%p13 bra 	$L__BB214_27;
	cvt.u32.u64 	%r118, %rd69;
	cvt.u32.u64 	%r119, %rd68;
	div.u32 	%r120, %r119, %r118;
	mul.lo.s32 	%r121, %r120, %r118;
	sub.s32 	%r122, %r119, %r121;
	cvt.u64.u32 	%rd285, %r120;
	cvt.u64.u32 	%rd286, %r122;
	bra.uni 	$L__BB214_28;
$L__BB214_27:
	div.s64 	%rd285, %rd68, %rd69;
	mul.lo.s64 	%rd209, %rd285, %rd69;
	sub.s64 	%rd286, %rd68, %rd209;
$L__BB214_28:
	mul.wide.u32 	%rd210, %r117, 8;
	add.s64 	%rd211, %rd1, %rd210;
	ld.global.u64 	%rd212, [%rd211];
	mad.lo.s64 	%rd306, %rd212, %rd286, %rd67;
	cvt.u32.u64 	%r218, %rd285;
	add.s32 	%r213, %r213, -8;
	add.s32 	%r212, %r212, 8;
	setp.ne.s32 	%p14, %r212, 0;
	@%p14 bra 	$L__BB214_4;
	add.s32 	%r217, %r213, 3;
$L__BB214_30:
	and.b32  	%r28, %r9, 7;
	setp.eq.s32 	%p15, %r28, 0;
	@%p15 bra 	$L__BB214_59;
	and.b32  	%r29, %r9, 3;
	setp.lt.u32 	%p16, %r28, 4;
	@%p16 bra 	$L__BB214_45;
	cvt.u64.u32 	%rd79, %r218;
	mul.wide.u32 	%rd214, %r217, 8;
	add.s64 	%rd215, %rd2, %rd214;
	ld.global.u64 	%rd80, [%rd215];
	and.b64  	%rd216, %rd80, -4294967296;
	setp.ne.s64 	%p17, %rd216, 0;
	@%p17 bra 	$L__BB214_34;
	cvt.u32.u64 	%r124, %rd80;
	cvt.u32.u64 	%r125, %rd79;
	div.u32 	%r126, %r125, %r124;
	mul.lo.s32 	%r127, %r126, %r124;
	sub.s32 	%r128, %r125, %r127;
	cvt.u64.u32 	%rd289, %r126;
	cvt.u64.u32 	%rd290, %r128;
	bra.uni 	$L__BB214_35;
$L__BB214_34:
	div.s64 	%rd289, %rd79, %rd80;
	mul.lo.s64 	%rd217, %rd289, %rd80;
	sub.s64 	%rd290, %rd79, %rd217;
$L__BB214_35:
	mul.wide.u32 	%rd218, %r217, 8;
	add.s64 	%rd219, %rd1, %rd218;
	ld.global.u64 	%rd220, [%rd219];
	mad.lo.s64 	%rd87, %rd220, %rd290, %rd306;
	add.s32 	%r30, %r217, -1;
	and.b64  	%rd88, %rd289, 4294967295;
	mul.wide.u32 	%rd221, %r30, 8;
	add.s64 	%rd222, %rd2, %rd221;
	ld.global.u64 	%rd89, [%rd222];
	and.b64  	%rd223, %rd89, -4294967296;
	setp.ne.s64 	%p18, %rd223, 0;
	@%p18 bra 	$L__BB214_37;
	cvt.u32.u64 	%r129, %rd89;
	cvt.u32.u64 	%r130, %rd88;
	div.u32 	%r131, %r130, %r129;
	mul.lo.s32 	%r132, %r131, %r129;
	sub.s32 	%r133, %r130, %r132;
	cvt.u64.u32 	%rd291, %r131;
	cvt.u64.u32 	%rd292, %r133;
	bra.uni 	$L__BB214_38;
$L__BB214_37:
	div.s64 	%rd291, %rd88, %rd89;
	mul.lo.s64 	%rd224, %rd291, %rd89;
	sub.s64 	%rd292, %rd88, %rd224;
$L__BB214_38:
	mul.wide.u32 	%rd225, %r30, 8;
	add.s64 	%rd226, %rd1, %rd225;
	ld.global.u64 	%rd227, [%rd226];
	mad.lo.s64 	%rd96, %rd227, %rd292, %rd87;
	add.s32 	%r31, %r217, -2;
	and.b64  	%rd97, %rd291, 4294967295;
	mul.wide.u32 	%rd228, %r31, 8;
	add.s64 	%rd229, %rd2, %rd228;
	ld.global.u64 	%rd98, [%rd229];
	and.b64  	%rd230, %rd98, -4294967296;
	setp.ne.s64 	%p19, %rd230, 0;
	@%p19 bra 	$L__BB214_40;
	cvt.u32.u64 	%r134, %rd98;
	cvt.u32.u64 	%r135, %rd97;
	div.u32 	%r136, %r135, %r134;
	mul.lo.s32 	%r137, %r136, %r134;
	sub.s32 	%r138, %r135, %r137;
	cvt.u64.u32 	%rd293, %r136;
	cvt.u64.u32 	%rd294, %r138;
	bra.uni 	$L__BB214_41;
$L__BB214_40:
	div.s64 	%rd293, %rd97, %rd98;
	mul.lo.s64 	%rd231, %rd293, %rd98;
	sub.s64 	%rd294, %rd97, %rd231;
$L__BB214_41:
	mul.wide.u32 	%rd232, %r31, 8;
	add.s64 	%rd233, %rd1, %rd232;
	ld.global.u64 	%rd234, [%rd233];
	mad.lo.s64 	%rd105, %rd234, %rd294, %rd96;
	add.s32 	%r32, %r217, -3;
	and.b64  	%rd106, %rd293, 4294967295;
	mul.wide.u32 	%rd235, %r32, 8;
	add.s64 	%rd236, %rd2, %rd235;
	ld.global.u64 	%rd107, [%rd236];
	and.b64  	%rd237, %rd107, -4294967296;
	setp.ne.s64 	%p20, %rd237, 0;
	@%p20 bra 	$L__BB214_43;
	cvt.u32.u64 	%r139, %rd107;
	cvt.u32.u64 	%r140, %rd106;
	div.u32 	%r141, %r140, %r139;
	mul.lo.s32 	%r142, %r141, %r139;
	sub.s32 	%r143, %r140, %r142;
	cvt.u64.u32 	%rd295, %r141;
	cvt.u64.u32 	%rd296, %r143;
	bra.uni 	$L__BB214_44;
$L__BB214_43:
	div.s64 	%rd295, %rd106, %rd107;
	mul.lo.s64 	%rd238, %rd295, %rd107;
	sub.s64 	%rd296, %rd106, %rd238;
$L__BB214_44:
	mul.wide.u32 	%rd239, %r32, 8;
	add.s64 	%rd240, %rd1, %rd239;
	ld.global.u64 	%rd241, [%rd240];
	mad.lo.s64 	%rd306, %rd241, %rd296, %rd105;
	cvt.u32.u64 	%r218, %rd295;
	add.s32 	%r217, %r217, -4;
$L__BB214_45:
	setp.eq.s32 	%p21, %r29, 0;
	@%p21 bra 	$L__BB214_59;
	setp.eq.s32 	%p22, %r29, 1;
	@%p22 bra 	$L__BB214_54;
	cvt.u64.u32 	%rd117, %r218;
	mul.wide.u32 	%rd243, %r217, 8;
	add.s64 	%rd244, %rd2, %rd243;
	ld.global.u64 	%rd118, [%rd244];
	and.b64  	%rd245, %rd118, -4294967296;
	setp.ne.s64 	%p23, %rd245, 0;
	@%p23 bra 	$L__BB214_49;
	cvt.u32.u64 	%r144, %rd118;
	cvt.u32.u64 	%r145, %rd117;
	div.u32 	%r146, %r145, %r144;
	mul.lo.s32 	%r147, %r146, %r144;
	sub.s32 	%r148, %r145, %r147;
	cvt.u64.u32 	%rd299, %r146;
	cvt.u64.u32 	%rd300, %r148;
	bra.uni 	$L__BB214_50;
$L__BB214_49:
	div.s64 	%rd299, %rd117, %rd118;
	mul.lo.s64 	%rd246, %rd299, %rd118;
	sub.s64 	%rd300, %rd117, %rd246;
$L__BB214_50:
	add.s64 	%rd248, %rd1, %rd243;
	ld.global.u64 	%rd249, [%rd248];
	mad.lo.s64 	%rd125, %rd249, %rd300, %rd306;
	add.s32 	%r37, %r217, -1;
	and.b64  	%rd126, %rd299, 4294967295;
	mul.wide.u32 	%rd250, %r37, 8;
	add.s64 	%rd251, %rd2, %rd250;
	ld.global.u64 	%rd127, [%rd251];
	and.b64  	%rd252, %rd127, -4294967296;
	setp.ne.s64 	%p24, %rd252, 0;
	@%p24 bra 	$L__BB214_52;
	cvt.u32.u64 	%r149, %rd127;
	cvt.u32.u64 	%r150, %rd126;
	div.u32 	%r151, %r150, %r149;
	mul.lo.s32 	%r152, %r151, %r149;
	sub.s32 	%r153, %r150, %r152;
	cvt.u64.u32 	%rd301, %r151;
	cvt.u64.u32 	%rd302, %r153;
	bra.uni 	$L__BB214_53;
$L__BB214_52:
	div.s64 	%rd301, %rd126, %rd127;
	mul.lo.s64 	%rd253, %rd301, %rd127;
	sub.s64 	%rd302, %rd126, %rd253;
$L__BB214_53:
	add.s64 	%rd255, %rd1, %rd250;
	ld.global.u64 	%rd256, [%rd255];
	mad.lo.s64 	%rd306, %rd256, %rd302, %rd125;
	cvt.u32.u64 	%r218, %rd301;
	add.s32 	%r217, %r217, -2;
$L__BB214_54:
	and.b32  	%r154, %r9, 1;
	setp.eq.b32 	%p25, %r154, 1;
	not.pred 	%p26, %p25;
	@%p26 bra 	$L__BB214_59;
	cvt.u64.u32 	%rd137, %r218;
	mul.wide.u32 	%rd257, %r217, 8;
	add.s64 	%rd258, %rd2, %rd257;
	ld.global.u64 	%rd138, [%rd258];
	and.b64  	%rd259, %rd138, -4294967296;
	setp.ne.s64 	%p27, %rd259, 0;
	@%p27 bra 	$L__BB214_57;
	cvt.u32.u64 	%r155, %rd138;
	cvt.u32.u64 	%r156, %rd137;
	rem.u32 	%r157, %r156, %r155;
	cvt.u64.u32 	%rd305, %r157;
	bra.uni 	$L__BB214_58;
$L__BB214_57:
	rem.s64 	%rd305, %rd137, %rd138;
$L__BB214_58:
	add.s64 	%rd261, %rd1, %rd257;
	ld.global.u64 	%rd262, [%rd261];
	mad.lo.s64 	%rd306, %rd262, %rd305, %rd306;
$L__BB214_59:
	cvta.to.global.u64 	%rd263, %rd145;
	add.s64 	%rd264, %rd263, %rd306;
	ld.global.s8 	%rs19, [%rd264];
	cvt.rn.f32.s16 	%f1, %rs19;
	// begin inline asm
	{  cvt.rn.f16.f32 %rs18, %f1;}

	// end inline asm
	st.shared.u16 	[%r7], %rs18;
	bar.sync 	0;
	setp.ne.s32 	%p28, %r1, 0;
	@%p28 bra 	$L__BB214_77;
	setp.gt.u32 	%p29, %r5, 1;
	@%p29 bra 	$L__BB214_62;
	shl.b32 	%r158, %r3, 1;
	mov.u32 	%r159, meansdata_bool;
	add.s32 	%r160, %r159, %r158;
	ld.shared.u16 	%rs118, [%r160];
	bra.uni 	$L__BB214_76;
$L__BB214_62:
	shl.b32 	%r162, %r3, 1;
	mov.u32 	%r163, meansdata_bool;
	add.s32 	%r42, %r163, %r162;
	ld.shared.u16 	%rs118, [%r42];
	add.s32 	%r43, %r5, -1;
	add.s32 	%r164, %r5, -2;
	and.b32  	%r44, %r43, 15;
	setp.lt.u32 	%p30, %r164, 15;
	mov.b32 	%r226, 1;
	@%p30 bra 	$L__BB214_66;
	and.b32  	%r167, %r43, -16;
	neg.s32 	%r223, %r167;
	shl.b32 	%r46, %r2, 1;
	add.s32 	%r169, %r162, %r46;
	add.s32 	%r221, %r163, %r169;
	shl.b32 	%r48, %r2, 5;
	mov.b32 	%r224, 1;
	mov.b32 	%r222, 0;
$L__BB214_64:
	.pragma "nounroll";
	mul.lo.s32 	%r171, %r224, %r2;
	shl.b32 	%r172, %r171, 1;
	add.s32 	%r173, %r42, %r172;
	ld.shared.u16 	%rs23, [%r221];
	// begin inline asm
	{add.f16 %rs21,%rs118,%rs23;
}
	// end inline asm
	add.s32 	%r174, %r173, %r46;
	ld.shared.u16 	%rs26, [%r174];
	// begin inline asm
	{add.f16 %rs24,%rs21,%rs26;
}
	// end inline asm
	add.s32 	%r175, %r174, %r46;
	ld.shared.u16 	%rs29, [%r175];
	// begin inline asm
	{add.f16 %rs27,%rs24,%rs29;
}
	// end inline asm
	add.s32 	%r176, %r175, %r46;
	ld.shared.u16 	%rs32, [%r176];
	// begin inline asm
	{add.f16 %rs30,%rs27,%rs32;
}
	// end inline asm
	add.s32 	%r177, %r176, %r46;
	ld.shared.u16 	%rs35, [%r177];
	// begin inline asm
	{add.f16 %rs33,%rs30,%rs35;
}
	// end inline asm
	add.s32 	%r178, %r177, %r46;
	ld.shared.u16 	%rs38, [%r178];
	// begin inline asm
	{add.f16 %rs36,%rs33,%rs38;
}
	// end inline asm
	add.s32 	%r179, %r178, %r46;
	ld.shared.u16 	%rs41, [%r179];
	// begin inline asm
	{add.f16 %rs39,%rs36,%rs41;
}
	// end inline asm
	add.s32 	%r180, %r179, %r46;
	ld.shared.u16 	%rs44, [%r180];
	// begin inline asm
	{add.f16 %rs42,%rs39,%rs44;
}
	// end inline asm
	add.s32 	%r181, %r180, %r46;
	ld.shared.u16 	%rs47, [%r181];
	// begin inline asm
	{add.f16 %rs45,%rs42,%rs47;
}
	// end inline asm
	add.s32 	%r182, %r181, %r46;
	ld.shared.u16 	%rs50, [%r182];
	// begin inline asm
	{add.f16 %rs48,%rs45,%rs50;
}
	// end inline asm
	add.s32 	%r183, %r182, %r46;
	ld.shared.u16 	%rs53, [%r183];
	// begin inline asm
	{add.f16 %rs51,%rs48,%rs53;
}
	// end inline asm
	add.s32 	%r184, %r183, %r46;
	ld.shared.u16 	%rs56, [%r184];
	// begin inline asm
	{add.f16 %rs54,%rs51,%rs56;
}
	// end inline asm
	add.s32 	%r185, %r184, %r46;
	ld.shared.u16 	%rs59, [%r185];
	// begin inline asm
	{add.f16 %rs57,%rs54,%rs59;
}
	// end inline asm
	add.s32 	%r186, %r185, %r46;
	ld.shared.u16 	%rs62, [%r186];
	// begin inline asm
	{add.f16 %rs60,%rs57,%rs62;
}
	// end inline asm
	add.s32 	%r187, %r186, %r46;
	ld.shared.u16 	%rs65, [%r187];
	// begin inline asm
	{add.f16 %rs63,%rs60,%rs65;
}
	// end inline asm
	add.s32 	%r188, %r187, %r46;
	ld.shared.u16 	%rs68, [%r188];
	// begin inline asm
	{add.f16 %rs118,%rs63,%rs68;
}
	// end inline asm
	add.s32 	%r224, %r224, 16;
	add.s32 	%r223, %r223, 16;
	add.s32 	%r222, %r222, 16;
	add.s32 	%r221, %r221, %r48;
	setp.ne.s32 	%p31, %r223, 0;
	@%p31 bra 	$L__BB214_64;
	add.s32 	%r226, %r222, 1;
$L__BB214_66:
	setp.eq.s32 	%p32, %r44, 0;
	@%p32 bra 	$L__BB214_75;
	and.b32  	%r59, %r43, 7;
	setp.lt.u32 	%p33, %r44, 8;
	@%p33 bra 	$L__BB214_69;
	mul.lo.s32 	%r189, %r226, %r2;
	shl.b32 	%r190, %r189, 1;
	add.s32 	%r191, %r42, %r190;
	ld.shared.u16 	%rs72, [%r191];
	// begin inline asm
	{add.f16 %rs70,%rs118,%rs72;
}
	// end inline asm
	shl.b32 	%r192, %r2, 1;
	add.s32 	%r193, %r191, %r192;
	ld.shared.u16 	%rs75, [%r193];
	// begin inline asm
	{add.f16 %rs73,%rs70,%rs75;
}
	// end inline asm
	add.s32 	%r194, %r193, %r192;
	ld.shared.u16 	%rs78, [%r194];
	// begin inline asm
	{add.f16 %rs76,%rs73,%rs78;
}
	// end inline asm
	add.s32 	%r195, %r194, %r192;
	ld.shared.u16 	%rs81, [%r195];
	// begin inline asm
	{add.f16 %rs79,%rs76,%rs81;
}
	// end inline asm
	add.s32 	%r196, %r195, %r192;
	ld.shared.u16 	%rs84, [%r196];
	// begin inline asm
	{add.f16 %rs82,%rs79,%rs84;
}
	// end inline asm
	add.s32 	%r197, %r196, %r192;
	ld.shared.u16 	%rs87, [%r197];
	// begin inline asm
	{add.f16 %rs85,%rs82,%rs87;
}
	// end inline asm
	add.s32 	%r198, %r197, %r192;
	ld.shared.u16 	%rs90, [%r198];
	// begin inline asm
	{add.f16 %rs88,%rs85,%rs90;
}
	// end inline asm
	add.s32 	%r199, %r198, %r192;
	ld.shared.u16 	%rs93, [%r199];
	// begin inline asm
	{add.f16 %rs118,%rs88,%rs93;
}
	// end inline asm
	add.s32 	%r226, %r226, 8;
$L__BB214_69:
	setp.eq.s32 	%p34, %r59, 0;
	@%p34 bra 	$L__BB214_75;
	and.b32  	%r62, %r43, 3;
	setp.lt.u32 	%p35, %r59, 4;
	@%p35 bra 	$L__BB214_72;
	mul.lo.s32 	%r200, %r226, %r2;
	shl.b32 	%r201, %r200, 1;
	add.s32 	%r202, %r42, %r201;
	ld.shared.u16 	%rs97, [%r202];
	// begin inline asm
	{add.f16 %rs95,%rs118,%rs97;
}
	// end inline asm
	shl.b32 	%r203, %r2, 1;
	add.s32 	%r204, %r202, %r203;
	ld.shared.u16 	%rs100, [%r204];
	// begin inline asm
	{add.f16 %rs98,%rs95,%rs100;
}
	// end inline asm
	add.s32 	%r205, %r204, %r203;
	ld.shared.u16 	%rs103, [%r205];
	// begin inline asm
	{add.f16 %rs101,%rs98,%rs103;
}
	// end inline asm
	add.s32 	%r206, %r205, %r203;
	ld.shared.u16 	%rs106, [%r206];
	// begin inline asm
	{add.f16 %rs118,%rs101,%rs106;
}
	// end inline asm
	add.s32 	%r226, %r226, 4;
$L__BB214_72:
	setp.eq.s32 	%p36, %r62, 0;
	@%p36 bra 	$L__BB214_75;
	mul.lo.s32 	%r207, %r2, %r226;
	shl.b32 	%r208, %r207, 1;
	add.s32 	%r210, %r208, %r162;
	add.s32 	%r229, %r163, %r210;
	shl.b32 	%r66, %r2, 1;
	neg.s32 	%r228, %r62;
$L__BB214_74:
	.pragma "nounroll";
	ld.shared.u16 	%rs109, [%r229];
	// begin inline asm
	{add.f16 %rs118,%rs118,%rs109;
}
	// end inline asm
	add.s32 	%r229, %r229, %r66;
	add.s32 	%r228, %r228, 1;
	setp.ne.s32 	%p37, %r228, 0;
	@%p37 bra 	$L__BB214_74;
$L__BB214_75:
	st.shared.u16 	[%r42], %rs118;
$L__BB214_76:
	cvt.u64.u32 	%rd265, %r4;
	mad.lo.s64 	%rd266, %rd147, %rd265, %rd3;
	cvta.to.global.u64 	%rd267, %rd144;
	shl.b64 	%rd268, %rd266, 1;
	add.s64 	%rd269, %rd267, %rd268;
	st.global.u16 	[%rd269], %rs118;
$L__BB214_77:
	ret;

}
	// .globl	contiguous_mean33_bool
.visible .entry contiguous_mean33_bool(
	.param .u64 .ptr .align 1 contiguous_mean33_bool_param_0,
	.param .u64 .ptr .align 1 contiguous_mean33_bool_param_1,
	.param .u64 contiguous_mean33_bool_param_2,
	.param .u64 contiguous_mean33_bool_param_3,
	.param .u64 contiguous_mean33_bool_param_4
)
{
	.reg .pred 	%p<14>;
	.reg .b16 	%rs<119>;
	.reg .b32 	%r<111>;
	.reg .b64 	%rd<16>;

	ld.param.u64 	%rd2, [contiguous_mean33_bool_param_0];
	ld.param.u64 	%rd3, [contiguous_mean33_bool_param_1];
	ld.param.u64 	%rd4, [contiguous_mean33_bool_param_3];
	ld.param.u64 	%rd5, [contiguous_mean33_bool_param_4];
	mov.u32 	%r1, %tid.y;
	mov.u32 	%r2, %ntid.x;
	mov.u32 	%r3, %tid.x;
	mad.lo.s32 	%r39, %r1, %r2, %r3;
	mov.u32 	%r40, %ctaid.x;
	mad.lo.s32 	%r41, %r40, %r2, %r3;
	mov.u32 	%r4, %ctaid.y;
	mov.u32 	%r5, %ntid.y;
	mad.lo.s32 	%r42, %r4, %r5, %r1;
	shl.b32 	%r43, %r39, 1;
	mov.u32 	%r44, meansdata_bool;
	add.s32 	%r7, %r44, %r43;
	mov.b32 	%r38, 0;
	// begin inline asm
	cvt.rn.f16.s32 %rs17, %r38;
	// end inline asm
	st.shared.u16 	[%r7], %rs17;
	cvt.u64.u32 	%rd1, %r41;
	setp.le.u64 	%p1, %rd4, %rd1;
	cvt.u64.u32 	%rd7, %r42;
	setp.le.u64 	%p2, %rd5, %rd7;
	or.pred  	%p3, %p1, %p2;
	@%p3 bra 	$L__BB215_19;
	cvt.u32.u64 	%r45, %rd1;
	cvta.to.global.u64 	%rd8, %rd3;
	cvt.u32.u64 	%r46, %rd4;
	mad.lo.s32 	%r47, %r42, %r46, %r45;
	mul.wide.u32 	%rd9, %r47, 2;
	add.s64 	%rd10, %rd8, %rd9;
	ld.global.u16 	%rs18, [%rd10];
	st.shared.u16 	[%r7], %rs18;
	bar.sync 	0;
	setp.ne.s32 	%p4, %r1, 0;
	@%p4 bra 	$L__BB215_19;
	setp.gt.u32 	%p5, %r5, 1;
	@%p5 bra 	$L__BB215_4;
	shl.b32 	%r48, %r3, 1;
	add.s32 	%r50, %r44, %r48;
	ld.shared.u16 	%rs117, [%r50];
	bra.uni 	$L__BB215_18;
$L__BB215_4:
	shl.b32 	%r52, %r3, 1;
	add.s32 	%r8, %r44, %r52;
	ld.shared.u16 	%rs117, [%r8];
	add.s32 	%r9, %r5, -1;
	add.s32 	%r54, %r5, -2;
	and.b32  	%r10, %r9, 15;
	setp.lt.u32 	%p6, %r54, 15;
	mov.b32 	%r107, 1;
	@%p6 bra 	$L__BB215_8;
	and.b32  	%r57, %r9, -16;
	neg.s32 	%r104, %r57;
	shl.b32 	%r12, %r2, 1;
	add.s32 	%r59, %r52, %r12;
	add.s32 	%r102, %r44, %r59;
	shl.b32 	%r14, %r2, 5;
	mov.b32 	%r105, 1;
	mov.b32 	%r103, 0;
$L__BB215_6:
	.pragma "nounroll";
	mul.lo.s32 	%r61, %r105, %r2;
	shl.b32 	%r62, %r61, 1;
	add.s32 	%r63, %r8, %r62;
	ld.shared.u16 	%rs22, [%r102];
	// begin inline asm
	{add.f16 %rs20,%rs117,%rs22;
}
	// end inline asm
	add.s32 	%r64, %r63, %r12;
	ld.shared.u16 	%rs25, [%r64];
	// begin inline asm
	{add.f16 %rs23,%rs20,%rs25;
}
	// end inline asm
	add.s32 	%r65, %r64, %r12;
	ld.shared.u16 	%rs28, [%r65];
	// begin inline asm
	{add.f16 %rs26,%rs23,%rs28;
}
	// end inline asm
	add.s32 	%r66, %r65, %r12;
	ld.shared.u16 	%rs31, [%r66];
	// begin inline asm
	{add.f16 %rs29,%rs26,%rs31;
}
	// end inline asm
	add.s32 	%r67, %r66, %r12;
	ld.shared.u16 	%rs34, [%r67];
	// begin inline asm
	{add.f16 %rs32,%rs29,%rs34;
}
	// end inline asm
	add.s32 	%r68, %r67, %r12;
	ld.shared.u16 	%rs37, [%r68];
	// begin inline asm
	{add.f16 %rs35,%rs32,%rs37;
}
	// end inline asm
	add.s32 	%r69, %r68, %r12;
	ld.shared.u16 	%rs40, [%r69];
	// begin inline asm
	{add.f16 %rs38,%rs35,%rs40;
}
	// end inline asm
	add.s32 	%r70, %r69, %r12;
	ld.shared.u16 	%rs43, [%r70];
	// begin inline asm
	{add.f16 %rs41,%rs38,%rs43;
}
	// end inline asm
	add.s32 	%r71, %r70, %r12;
	ld.shared.u16 	%rs46, [%r71];
	// begin inline asm
	{add.f16 %rs44,%rs41,%rs46;
}
	// end inline asm
	add.s32 	%r72, %r71, %r12;
	ld.shared.u16 	%rs49, [%r72];
	// begin inline asm
	{add.f16 %rs47,%rs44,%rs49;
}
	// end inline asm
	add.s32 	%r73, %r72, %r12;
	ld.shared.u16 	%rs52, [%r73];
	// begin inline asm
	{add.f16 %rs50,%rs47,%rs52;
}
	// end inline asm
	add.s32 	%r74, %r73, %r12;
	ld.shared.u16 	%rs55, [%r74];
	// begin inline asm
	{add.f16 %rs53,%rs50,%rs55;
}
	// end inline asm
	add.s32 	%r75, %r74, %r12;
	ld.shared.u16 	%rs58, [%r75];
	// begin inline asm
	{add.f16 %rs56,%rs53,%rs58;
}
	// end inline asm
	add.s32 	%r76, %r75, %r12;
	ld.shared.u16 	%rs61, [%r76];
	// begin inline asm
	{add.f16 %rs59,%rs56,%rs61;
}
	// end inline asm
	add.s32 	%r77, %r76, %r12;
	ld.shared.u16 	%rs64, [%r77];
	// begin inline asm
	{add.f16 %rs62,%rs59,%rs64;
}
	// end inline asm
	add.s32 	%r78, %r77, %r12;
	ld.shared.u16 	%rs67, [%r78];
	// begin inline asm
	{add.f16 %rs117,%rs62,%rs67;
}
	// end inline asm
	add.s32 	%r105, %r105, 16;
	add.s32 	%r104, %r104, 16;
	add.s32 	%r103, %r103, 16;
	add.s32 	%r102, %r102, %r14;
	setp.ne.s32 	%p7, %r104, 0;
	@%p7 bra 	$L__BB215_6;
	add.s32 	%r107, %r103, 1;
$L__BB215_8:
	setp.eq.s32 	%p8, %r10, 0;
	@%p8 bra 	$L__BB215_17;
	and.b32  	%r25, %r9, 7;
	setp.lt.u32 	%p9, %r10, 8;
	@%p9 bra 	$L__BB215_11;
	mul.lo.s32 	%r79, %r107, %r2;
	shl.b32 	%r80, %r79, 1;
	add.s32 	%r81, %r8, %r80;
	ld.shared.u16 	%rs71, [%r81];
	// begin inline asm
	{add.f16 %rs69,%rs117,%rs71;
}
	// end inline asm
	shl.b32 	%r82, %r2, 1;
	add.s32 	%r83, %r81, %r82;
	ld.shared.u16 	%rs74, [%r83];
	// begin inline asm
	{add.f16 %rs72,%rs69,%rs74;
}
	// end inline asm
	add.s32 	%r84, %r83, %r82;
	ld.shared.u16 	%rs77, [%r84];
	// begin inline asm
	{add.f16 %rs75,%rs72,%rs77;
}
	// end inline asm
	add.s32 	%r85, %r84, %r82;
	ld.shared.u16 	%rs80, [%r85];
	// begin inline asm
	{add.f16 %rs78,%rs75,%rs80;
}
	// end inline asm
	add.s32 	%r86, %r85, %r82;
	ld.shared.u16 	%rs83, [%r86];
	// begin inline asm
	{add.f16 %rs81,%rs78,%rs83;
}
	// end inline asm
	add.s32 	%r87, %r86, %r82;
	ld.shared.u16 	%rs86, [%r87];
	// begin inline asm
	{add.f16 %rs84,%rs81,%rs86;
}
	// end inline asm
	add.s32 	%r88, %r87, %r82;
	ld.shared.u16 	%rs89, [%r88];
	// begin inline asm
	{add.f16 %rs87,%rs84,%rs89;
}
	// end inline asm
	add.s32 	%r89, %r88, %r82;
	ld.shared.u16 	%rs92, [%r89];
	// begin inline asm
	{add.f16 %rs117,%rs87,%rs92;
}
	// end inline asm
	add.s32 	%r107, %r107, 8;
$L__BB215_11:
	setp.eq.s32 	%p10, %r25, 0;
	@%p10 bra 	$L__BB215_17;
	and.b32  	%r28, %r9, 3;
	setp.lt.u32 	%p11, %r25, 4;
	@%p11 bra 	$L__BB215_14;
	mul.lo.s32 	%r90, %r107, %r2;
	shl.b32 	%r91, %r90, 1;
	add.s32 	%r92, %r8, %r91;
	ld.shared.u16 	%rs96, [%r92];
	// begin inline asm
	{add.f16 %rs94,%rs117,%rs96;
}
	// end inline asm
	shl.b32 	%r93, %r2, 1;
	add.s32 	%r94, %r92, %r93;
	ld.shared.u16 	%rs99, [%r94];
	// begin inline asm
	{add.f16 %rs97,%rs94,%rs99;
}
	// end inline asm
	add.s32 	%r95, %r94, %r93;
	ld.shared.u16 	%rs102, [%r95];
	// begin inline asm
	{add.f16 %rs100,%rs97,%rs102;
}
	// end inline asm
	add.s32 	%r96, %r95, %r93;
	ld.shared.u16 	%rs105, [%r96];
	// begin inline asm
	{add.f16 %rs117,%rs100,%rs105;
}
	// end inline asm
	add.s32 	%r107, %r107, 4;
$L__BB215_14:
	setp.eq.s32 	%p12, %r28, 0;
	@%p12 bra 	$L__BB215_17;
	mul.lo.s32 	%r97, %r2, %r107;
	shl.b32 	%r98, %r97, 1;
	add.s32 	%r100, %r98, %r52;
	add.s32 	%r110, %r44, %r100;
	shl.b32 	%r32, %r2, 1;
	neg.s32 	%r109, %r28;
$L__BB215_16:
	.pragma "nounroll";
	ld.shared.u16 	%rs108, [%r110];
	// begin inline asm
	{add.f16 %rs117,%rs117,%rs108;
}
	// end inline asm
	add.s32 	%r110, %r110, %r32;
	add.s32 	%r109, %r109, 1;
	setp.ne.s32 	%p13, %r109, 0;
	@%p13 bra 	$L__BB215_16;
$L__BB215_17:
	st.shared.u16 	[%r8], %rs117;
$L__BB215_18:
	cvt.u64.u32 	%rd11, %r4;
	mad.lo.s64 	%rd12, %rd4, %rd11, %rd1;
	cvta.to.global.u64 	%rd13, %rd2;
	shl.b64 	%rd14, %rd12, 1;
	add.s64 	%rd15, %rd13, %rd14;
	st.global.u16 	[%rd15], %rs117;
$L__BB215_19:
	ret;

}
	// .globl	contiguous_mean_i8
.visible .entry contiguous_mean_i8(
	.param .u64 .ptr .align 1 contiguous_mean_i8_param_0,
	.param .u64 .ptr .align 1 contiguous_mean_i8_param_1,
	.param .u64 contiguous_mean_i8_param_2
)
{
	.reg .pred 	%p<8>;
	.reg .b16 	%rs<27>;
	.reg .b32 	%r<20>;
	.reg .b32 	%f<3>;
	.reg .b64 	%rd<14>;

	ld.param.u64 	%rd4, [contiguous_mean_i8_param_0];
	ld.param.u64 	%rd6, [contiguous_mean_i8_param_1];
	ld.param.u64 	%rd5, [contiguous_mean_i8_param_2];
	cvta.to.global.u64 	%rd1, %rd6;
	mov.u32 	%r1, %tid.x;
	mov.u32 	%r2, %ctaid.x;
	mov.u32 	%r19, %ntid.x;
	mul.lo.s32 	%r9, %r2, %r19;
	shl.b32 	%r10, %r9, 1;
	add.s32 	%r4, %r10, %r1;
	shl.b32 	%r11, %r1, 1;
	mov.u32 	%r12, meansdata_i8;
	add.s32 	%r5, %r12, %r11;
	mov.b32 	%r8, 0;
	// begin inline asm
	cvt.rn.f16.s32 %rs1, %r8;
	// end inline asm
	st.shared.u16 	[%r5], %rs1;
	add.s32 	%r13, %r4, %r19;
	cvt.u64.u32 	%rd2, %r13;
	setp.le.u64 	%p1, %rd5, %rd2;
	@%p1 bra 	$L__BB216_2;
	cvt.u64.u32 	%rd8, %r4;
	add.s64 	%rd9, %rd1, %rd8;
	ld.global.s8 	%r14, [%rd9];
	add.s64 	%rd10, %rd1, %rd2;
	ld.global.s8 	%r15, [%rd10];
	add.s32 	%r16, %r15, %r14;
	cvt.rn.f32.s32 	%f2, %r16;
	// begin inline asm
	{  cvt.rn.f16.f32 %rs4, %f2;}

	// end inline asm
	st.shared.u16 	[%r5], %rs4;
	bra.uni 	$L__BB216_4;
$L__BB216_2:
	cvt.u64.u32 	%rd3, %r4;
	setp.le.u64 	%p2, %rd5, %rd3;
	@%p2 bra 	$L__BB216_4;
	add.s64 	%rd7, %rd1, %rd3;
	ld.global.s8 	%rs3, [%rd7];
	cvt.rn.f32.s16 	%f1, %rs3;
	// begin inline asm
	{  cvt.rn.f16.f32 %rs2, %f1;}

	// end inline asm
	st.shared.u16 	[%r5], %rs2;
$L__BB216_4:
	bar.sync 	0;
	setp.lt.u32 	%p3, %r19, 66;
	@%p3 bra 	$L__BB216_8;
$L__BB216_5:
	shr.u32 	%r7, %r19, 1;
	setp.ge.u32 	%p4, %r1, %r7;
	@%p4 bra 	$L__BB216_7;
	ld.shared.u16 	%rs6, [%r5];
	and.b32  	%r17, %r19, 2046;
	add.s32 	%r18, %r5, %r17;
	ld.shared.u16 	%rs7, [%r18];
	// begin inline asm
	{add.f16 %rs5,%rs6,%rs7;
}
	// end inline asm
	st.shared.u16 	[%r5], %rs5;
$L__BB216_7:
	bar.sync 	0;
	setp.gt.u32 	%p5, %r19, 131;
	mov.u32 	%r19, %r7;
	@%p5 bra 	$L__BB216_5;
$L__BB216_8:
	setp.gt.u32 	%p6, %r1, 31;
	@%p6 bra 	$L__BB216_11;
	ld.shared.u16 	%rs9, [%r5];
	ld.shared.u16 	%rs10, [%r5+64];
	// begin inline asm
	{add.f16 %rs8,%rs9,%rs10;
}
	// end inline asm
	st.volatile.shared.u16 	[%r5], %rs8;
	ld.shared.u16 	%rs13, [%r5+32];
	// begin inline asm
	{add.f16 %rs11,%rs8,%rs13;
}
	// end inline asm
	st.volatile.shared.u16 	[%r5], %rs11;
	ld.shared.u16 	%rs16, [%r5+16];
	// begin inline asm
	{add.f16 %rs14,%rs11,%rs16;
}
	// end inline asm
	st.volatile.shared.u16 	[%r5], %rs14;
	ld.shared.u16 	%rs19, [%r5+8];
	// begin inline asm
	{add.f16 %rs17,%rs14,%rs19;
}
	// end inline asm
	st.volatile.shared.u16 	[%r5], %rs17;
	ld.shared.u16 	%rs22, [%r5+4];
	// begin inline asm
	{add.f16 %rs20,%rs17,%rs22;
}
	// end inline asm
	st.volatile.shared.u16 	[%r5], %rs20;
	ld.shared.u16 	%rs25, [%r5+2];
	// begin inline asm
	{add.f16 %rs23,%rs20,%rs25;
}
	// end inline asm
	st.volatile.shared.u16 	[%r5], %rs23;
	setp.ne.s32 	%p7, %r1, 0;
	@%p7 bra 	$L__BB216_11;
	cvta.to.global.u64 	%rd11, %rd4;
	mul.wide.u32 	%rd12, %r2, 2;
	add.s64 	%rd13, %rd11, %rd12;
	ld.shared.u16 	%rs26, [meansdata_i8];
	st.global.u16 	[%rd13], %rs26;
$L__BB216_11:
	ret;

}
	// .globl	contiguous_cumulate_mean_i8
.visible .entry contiguous_cumulate_mean_i8(
	.param .u64 .ptr .align 1 contiguous_cumulate_mean_i8_param_0,
	.param .u64 .ptr .align 1 contiguous_cumulate_mean_i8_param_1,
	.param .u64 contiguous_cumulate_mean_i8_param_2
)
{
	.reg .pred 	%p<8>;
	.reg .b16 	%rs<28>;
	.reg .b32 	%r<17>;
	.reg .b64 	%rd<16>;

	ld.param.u64 	%rd4, [contiguous_cumulate_mean_i8_param_0];
	ld.param.u64 	%rd6, [contiguous_cumulate_mean_i8_param_1];
	ld.param.u64 	%rd5, [contiguous_cumulate_mean_i8_param_2];
	cvta.to.global.u64 	%rd1, %rd6;
	mov.u32 	%r1, %tid.x;
	mov.u32 	%r2, %ctaid.x;
	mov.u32 	%r16, %ntid.x;
	mul.lo.s32 	%r9, %r2, %r16;
	shl.b32 	%r10, %r9, 1;
	add.s32 	%r4, %r10, %r1;
	shl.b32 	%r11, %r1, 1;
	mov.u32 	%r12, meansdata_i8;
	add.s32 	%r5, %r12, %r11;
	mov.b32 	%r8, 0;
	// begin inline asm
	cvt.rn.f16.s32 %rs1, %r8;
	// end inline asm
	st.shared.u16 	[%r5], %rs1;
	add.s32 	%r13, %r4, %r16;
	cvt.u64.u32 	%rd2, %r13;
	setp.le.u64 	%p1, %rd5, %rd2;
	@%p1 bra 	$L__BB217_2;
	mul.wide.u32 	%rd9, %r4, 2;
	add.s64 	%rd10, %rd1, %rd9;
	ld.global.u16 	%rs4, [%rd10];
	shl.b64 	%rd11, %rd2, 1;
	add.s64 	%rd12, %rd1, %rd11;
	ld.global.u16 	%rs5, [%rd12];
	// begin inline asm
	{add.f16 %rs3,%rs4,%rs5;
}
	// end inline asm
	st.shared.u16 	[%r5], %rs3;
	bra.uni 	$L__BB217_4;
$L__BB217_2:
	cvt.u64.u32 	%rd3, %r4;
	setp.le.u64 	%p2, %rd5, %rd3;
	@%p2 bra 	$L__BB217_4;
	shl.b64 	%rd7, %rd3, 1;
	add.s64 	%rd8, %rd1, %rd7;
	ld.global.u16 	%rs2, [%rd8];
	st.shared.u16 	[%r5], %rs2;
$L__BB217_4:
	bar.sync 	0;
	setp.lt.u32 	%p3, %r16, 66;
	@%p3 bra 	$L__BB217_8;
$L__BB217_5:
	shr.u32 	%r7, %r16, 1;
	setp.ge.u32 	%p4, %r1, %r7;
	@%p4 bra 	$L__BB217_7;
	ld.shared.u16 	%rs7, [%r5];
	and.b32  	%r14, %r16, 2046;
	add.s32 	%r15, %r5, %r14;
	ld.shared.u16 	%rs8, [%r15];
	// begin inline asm
	{add.f16 %rs6,%rs7,%rs8;
}
	// end inline asm
	st.shared.u16 	[%r5], %rs6;
$L__BB217_7:
	bar.sync 	0;
	setp.gt.u32 	%p5, %r16, 131;
	mov.u32 	%r16, %r7;
	@%p5 bra 	$L__BB217_5;
$L__BB217_8:
	setp.gt.u32 	%p6, %r1, 31;
	@%p6 bra 	$L__BB217_11;
	ld.shared.u16 	%rs10, [%r5];
	ld.shared.u16 	%rs11, [%r5+64];
	// begin inline asm
	{add.f16 %rs9,%rs10,%rs11;
}
	// end inline asm
	st.volatile.shared.u16 	[%r5], %rs9;
	ld.shared.u16 	%rs14, [%r5+32];
	// begin inline asm
	{add.f16 %rs12,%rs9,%rs14;
}
	// end inline asm
	st.volatile.shared.u16 	[%r5], %rs12;
	ld.shared.u16 	%rs17, [%r5+16];
	// begin inline asm
	{add.f16 %rs15,%rs12,%rs17;
}
	// end inline asm
	st.volatile.shared.u16 	[%r5], %rs15;
	ld.shared.u16 	%rs20, [%r5+8];
	// begin inline asm
	{add.f16 %rs18,%rs15,%rs20;
}
	// end inline asm
	st.volatile.shared.u16 	[%r5], %rs18;
	ld.shared.u16 	%rs23, [%r5+4];
	// begin inline asm
	{add.f16 %rs21,%rs18,%rs23;
}
	// end inline asm
	st.volatile.shared.u16 	[%r5], %rs21;
	ld.shared.u16 	%rs26, [%r5+2];
	// begin inline asm
	{add.f16 %rs24,%rs21,%rs26;
}
	// end inline asm
	st.volatile.shared.u16 	[%r5], %rs24;
	setp.ne.s32 	%p7, %r1, 0;
	@%p7 bra 	$L__BB217_11;
	cvta.to.global.u64 	%rd13, %rd4;
	mul.wide.u32 	%rd14, %r2, 2;
	add.s64 	%rd15, %rd13, %rd14;
	ld.shared.u16 	%rs27, [meansdata_i8];
	st.global.u16 	[%rd15], %rs27;
$L__BB217_11:
	ret;

}
	// .globl	uncontiguous_mean_i8
.visible .entry uncontiguous_mean_i8(
	.param .u64 .ptr .align 1 uncontiguous_mean_i8_param_0,
	.param .u64 .ptr .align 1 uncontiguous_mean_i8_param_1,
	.param .u64 .ptr .align 1 uncontiguous_mean_i8_param_2,
	.param .u64 .ptr .align 1 uncontiguous_mean_i8_param_3,
	.param .u64 uncontiguous_mean_i8_param_4,
	.param .u64 uncontiguous_mean_i8_param_5
)
{
	.reg .pred 	%p<53>;
	.reg .b16 	%rs<27>;
	.reg .b32 	%r<216>;
	.reg .b32 	%f<3>;
	.reg .b64 	%rd<555>;

	ld.param.u64 	%rd260, [uncontiguous_mean_i8_param_0];
	ld.param.u64 	%rd263, [uncontiguous_mean_i8_param_1];
	ld.param.u64 	%rd264, [uncontiguous_mean_i8_param_2];
	ld.param.u64 	%rd265, [uncontiguous_mean_i8_param_3];
	ld.param.u64 	%rd261, [uncontiguous_mean_i8_param_4];
	ld.param.u64 	%rd262, [uncontiguous_mean_i8_param_5];
	cvta.to.global.u64 	%rd1, %rd265;
	cvta.to.global.u64 	%rd2, %rd264;
	cvta.to.global.u64 	%rd3, %rd263;
	mov.u32 	%r1, %tid.x;
	mov.u32 	%r2, %ctaid.x;
	mov.u32 	%r215, %ntid.x;
	mul.lo.s32 	%r53, %r2, %r215;
	shl.b32 	%r54, %r53, 1;
	add.s32 	%r4, %r54, %r1;
	shl.b32 	%r55, %r1, 1;
	mov.u32 	%r56, meansdata_i8;
	add.s32 	%r5, %r56, %r55;
	mov.b32 	%r52, 0;
	// begin inline asm
	cvt.rn.f16.s32 %rs1, %r52;
	// end inline asm
	st.shared.u16 	[%r5], %rs1;
	add.s32 	%r57, %r4, %r215;
	cvt.u64.u32 	%rd508, %r57;
	setp.le.u64 	%p1, %rd262, %rd508;
	@%p1 bra 	$L__BB218_54;
	cvt.u32.u64 	%r6, %rd261;
	add.s32 	%r209, %r6, -1;
	setp.lt.s32 	%p27, %r209, 0;
	mov.b64 	%rd512, 0;
	mov.u64 	%rd513, %rd512;
	@%p27 bra 	$L__BB218_53;
	cvt.u64.u32 	%rd509, %r4;
	setp.lt.u32 	%p28, %r209, 3;
	mov.b64 	%rd513, 0;
	mov.u64 	%rd512, %rd513;
	@%p28 bra 	$L__BB218_30;
	add.s32 	%r207, %r6, -2;
	and.b32  	%r133, %r6, -4;
	neg.s32 	%r206, %r133;
	mov.b64 	%rd513, 0;
$L__BB218_4:
	.pragma "nounroll";
	add.s32 	%r12, %r207, 1;
	mul.wide.u32 	%rd396, %r12, 8;
	add.s64 	%rd397, %rd2, %rd396;
	ld.global.u64 	%rd10, [%rd397];
	or.b64  	%rd398, %rd509, %rd10;
	and.b64  	%rd399, %rd398, -4294967296;
	setp.ne.s64 	%p29, %rd399, 0;
	@%p29 bra 	$L__BB218_6;
	cvt.u32.u64 	%r134, %rd10;
	cvt.u32.u64 	%r135, %rd509;
	div.u32 	%r136, %r135, %r134;
	mul.lo.s32 	%r137, %r136, %r134;
	sub.s32 	%r138, %r135, %r137;
	cvt.u64.u32 	%rd474, %r136;
	cvt.u64.u32 	%rd475, %r138;
	bra.uni 	$L__BB218_7;
$L__BB218_6:
	div.s64 	%rd474, %rd509, %rd10;
	mul.lo.s64 	%rd400, %rd474, %rd10;
	sub.s64 	%rd475, %rd509, %rd400;
$L__BB218_7:
	mul.wide.u32 	%rd401, %r12, 8;
	add.s64 	%rd402, %rd1, %rd401;
	ld.global.u64 	%rd17, [%rd402];
	mad.lo.s64 	%rd18, %rd17, %rd475, %rd512;
	or.b64  	%rd403, %rd508, %rd10;
	and.b64  	%rd404, %rd403, -4294967296;
	setp.ne.s64 	%p30, %rd404, 0;
	@%p30 bra 	$L__BB218_9;
	cvt.u32.u64 	%r139, %rd10;
	cvt.u32.u64 	%r140, %rd508;
	div.u32 	%r141, %r140, %r139;
	mul.lo.s32 	%r142, %r141, %r139;
	sub.s32 	%r143, %r140, %r142;
	cvt.u64.u32 	%rd476, %r141;
	cvt.u64.u32 	%rd477, %r143;
	bra.uni 	$L__BB218_10;
$L__BB218_9:
	div.s64 	%rd476, %rd508, %rd10;
	mul.lo.s64 	%rd405, %rd476, %rd10;
	sub.s64 	%rd477, %rd508, %rd405;
$L__BB218_10:
	mad.lo.s64 	%rd25, %rd477, %rd17, %rd513;
	add.s32 	%r13, %r207, -2;
	mul.wide.u32 	%rd406, %r207, 8;
	add.s64 	%rd407, %rd2, %rd406;
	ld.global.u64 	%rd26, [%rd407];
	or.b64  	%rd408, %rd474, %rd26;
	and.b64  	%rd409, %rd408, -4294967296;
	setp.ne.s64 	%p31, %rd409, 0;
	@%p31 bra 	$L__BB218_12;
	cvt.u32.u64 	%r144, %rd26;
	cvt.u32.u64 	%r145, %rd474;
	div.u32 	%r146, %r145, %r144;
	mul.lo.s32 	%r147, %r146, %r144;
	sub.s32 	%r148, %r145, %r147;
	cvt.u64.u32 	%rd478, %r146;
	cvt.u64.u32 	%rd479, %r148;
	bra.uni 	$L__BB218_13;
$L__BB218_12:
	div.s64 	%rd478, %rd474, %rd26;
	mul.lo.s64 	%rd410, %rd478, %rd26;
	sub.s64 	%rd479, %rd474, %rd410;
$L__BB218_13:
	mul.wide.u32 	%rd411, %r207, 8;
	add.s64 	%rd412, %rd1, %rd411;
	ld.global.u64 	%rd33, [%rd412];
	mad.lo.s64 	%rd34, %rd33, %rd479, %rd18;
	or.b64  	%rd413, %rd476, %rd26;
	and.b64  	%rd414, %rd413, -4294967296;
	setp.ne.s64 	%p32, %rd414, 0;
	@%p32 bra 	$L__BB218_15;
	cvt.u32.u64 	%r149, %rd26;
	cvt.u32.u64 	%r150, %rd476;
	div.u32 	%r151, %r150, %r149;
	mul.lo.s32 	%r152, %r151, %r149;
	sub.s32 	%r153, %r150, %r152;
	cvt.u64.u32 	%rd480, %r151;
	cvt.u64.u32 	%rd481, %r153;
	bra.uni 	$L__BB218_16;
$L__BB218_15:
	div.s64 	%rd480, %rd476, %rd26;
	mul.lo.s64 	%rd415, %rd480, %rd26;
	sub.s64 	%rd481, %rd476, %rd415;
$L__BB218_16:
	mad.lo.s64 	%rd41, %rd481, %rd33, %rd25;
	add.s32 	%r14, %r207, -1;
	mul.wide.u32 	%rd416, %r14, 8;
	add.s64 	%rd417, %rd2, %rd416;
	ld.global.u64 	%rd42, [%rd417];
	or.b64  	%rd418, %rd478, %rd42;
	and.b64  	%rd419, %rd418, -4294967296;
	setp.ne.s64 	%p33, %rd419, 0;
	@%p33 bra 	$L__BB218_18;
	cvt.u32.u64 	%r154, %rd42;
	cvt.u32.u64 	%r155, %rd478;
	div.u32 	%r156, %r155, %r154;
	mul.lo.s32 	%r157, %r156, %r154;
	sub.s32 	%r158, %r155, %r157;
	cvt.u64.u32 	%rd482, %r156;
	cvt.u64.u32 	%rd483, %r158;
	bra.uni 	$L__BB218_19;
$L__BB218_18:
	div.s64 	%rd482, %rd478, %rd42;
	mul.lo.s64 	%rd420, %rd482, %rd42;
	sub.s64 	%rd483, %rd478, %rd420;
$L__BB218_19:
	mul.wide.u32 	%rd421, %r14, 8;
	add.s64 	%rd422, %rd1, %rd421;
	ld.global.u64 	%rd49, [%rd422];
	mad.lo.s64 	%rd50, %rd49, %rd483, %rd34;
	or.b64  	%rd423, %rd480, %rd42;
	and.b64  	%rd424, %rd423, -4294967296;
	setp.ne.s64 	%p34, %rd424, 0;
	@%p34 bra 	$L__BB218_21;
	cvt.u32.u64 	%r159, %rd42;
	cvt.u32.u64 	%r160, %rd480;
	div.u32 	%r161, %r160, %r159;
	mul.lo.s32 	%r162, %r161, %r159;
	sub.s32 	%r163, %r160, %r162;
	cvt.u64.u32 	%rd484, %r161;
	cvt.u64.u32 	%rd485, %r163;
	bra.uni 	$L__BB218_22;
$L__BB218_21:
	div.s64 	%rd484, %rd480, %rd42;
	mul.lo.s64 	%rd425, %rd484, %rd42;
	sub.s64 	%rd485, %rd480, %rd425;
$L__BB218_22:
	mad.lo.s64 	%rd57, %rd485, %rd49, %rd41;
	mul.wide.u32 	%rd426, %r13, 8;
	add.s64 	%rd427, %rd2, %rd426;
	ld.global.u64 	%rd58, [%rd427];
	or.b64  	%rd428, %rd482, %rd58;
	and.b64  	%rd429, %rd428, -4294967296;
	setp.ne.s64 	%p35, %rd429, 0;
	@%p35 bra 	$L__BB218_24;
	cvt.u32.u64 	%r164, %rd58;
	cvt.u32.u64 	%r165, %rd482;
	div.u32 	%r166, %r165, %r164;
	mul.lo.s32 	%r167, %r166, %r164;
	sub.s32 	%r168, %r165, %r167;
	cvt.u64.u32 	%rd509, %r166;
	cvt.u64.u32 	%rd487, %r168;
	bra.uni 	$L__BB218_25;
$L__BB218_24:
	div.s64 	%rd509, %rd482, %rd58;
	mul.lo.s64 	%rd430, %rd509, %rd58;
	sub.s64 	%rd487, %rd482, %rd430;
$L__BB218_25:
	mul.wide.u32 	%rd431, %r13, 8;
	add.s64 	%rd432, %rd1, %rd431;
	ld.global.u64 	%rd65, [%rd432];
	mad.lo.s64 	%rd512, %rd65, %rd487, %rd50;
	or.b64  	%rd433, %rd484, %rd58;
	and.b64  	%rd434, %rd433, -4294967296;
	setp.ne.s64 	%p36, %rd434, 0;
	@%p36 bra 	$L__BB218_27;
	cvt.u32.u64 	%r169, %rd58;
	cvt.u32.u64 	%r170, %rd484;
	div.u32 	%r171, %r170, %r169;
	mul.lo.s32 	%r172, %r171, %r169;
	sub.s32 	%r173, %r170, %r172;
	cvt.u64.u32 	%rd508, %r171;
	cvt.u64.u32 	%rd489, %r173;
	bra.uni 	$L__BB218_28;
$L__BB218_27:
	div.s64 	%rd508, %rd484, %rd58;
	mul.lo.s64 	%rd435, %rd508, %rd58;
	sub.s64 	%rd489, %rd484, %rd435;
$L__BB218_28:
	mad.lo.s64 	%rd513, %rd489, %rd65, %rd57;
	add.s32 	%r207, %r207, -4;
	add.s32 	%r206, %r206, 4;
	setp.ne.s32 	%p37, %r206, 0;
	@%p37 bra 	$L__BB218_4;
	add.s32 	%r209, %r207, 1;
$L__BB218_30:
	and.b32  	%r19, %r6, 3;
	setp.eq.s32 	%p38, %r19, 0;
	@%p38 bra 	$L__BB218_53;
	setp.eq.s32 	%p39, %r19, 1;
	@%p39 bra 	$L__BB218_45;
	mul.wide.u32 	%rd437, %r209, 8;
	add.s64 	%rd438, %rd2, %rd437;
	ld.global.u64 	%rd80, [%rd438];
	or.b64  	%rd439, %rd509, %rd80;
	and.b64  	%rd440, %rd439, -4294967296;
	setp.ne.s64 	%p40, %rd440, 0;
	@%p40 bra 	$L__BB218_34;
	cvt.u32.u64 	%r174, %rd80;
	cvt.u32.u64 	%r175, %rd509;
	div.u32 	%r176, %r175, %r174;
	mul.lo.s32 	%r177, %r176, %r174;
	sub.s32 	%r178, %r175, %r177;
	cvt.u64.u32 	%rd496, %r176;
	cvt.u64.u32 	%rd497, %r178;
	bra.uni 	$L__BB218_35;
$L__BB218_34:
	div.s64 	%rd496, %rd509, %rd80;
	mul.lo.s64 	%rd441, %rd496, %rd80;
	sub.s64 	%rd497, %rd509, %rd441;
$L__BB218_35:
	add.s64 	%rd443, %rd1, %rd437;
	ld.global.u64 	%rd87, [%rd443];
	mad.lo.s64 	%rd88, %rd87, %rd497, %rd512;
	or.b64  	%rd444, %rd508, %rd80;
	and.b64  	%rd445, %rd444, -4294967296;
	setp.ne.s64 	%p41, %rd445, 0;
	@%p41 bra 	$L__BB218_37;
	cvt.u32.u64 	%r179, %rd80;
	cvt.u32.u64 	%r180, %rd508;
	div.u32 	%r181, %r180, %r179;
	mul.lo.s32 	%r182, %r181, %r179;
	sub.s32 	%r183, %r180, %r182;
	cvt.u64.u32 	%rd498, %r181;
	cvt.u64.u32 	%rd499, %r183;
	bra.uni 	$L__BB218_38;
$L__BB218_37:
	div.s64 	%rd498, %rd508, %rd80;
	mul.lo.s64 	%rd446, %rd498, %rd80;
	sub.s64 	%rd499, %rd508, %rd446;
$L__BB218_38:
	mad.lo.s64 	%rd95, %rd499, %rd87, %rd513;
	add.s32 	%r20, %r209, -1;
	mul.wide.u32 	%rd447, %r20, 8;
	add.s64 	%rd448, %rd2, %rd447;
	ld.global.u64 	%rd96, [%rd448];
	or.b64  	%rd449, %rd496, %rd96;
	and.b64  	%rd450, %rd449, -4294967296;
	setp.ne.s64 	%p42, %rd450, 0;
	@%p42 bra 	$L__BB218_40;
	cvt.u32.u64 	%r184, %rd96;
	cvt.u32.u64 	%r185, %rd496;
	div.u32 	%r186, %r185, %r184;
	mul.lo.s32 	%r187, %r186, %r184;
	sub.s32 	%r188, %r185, %r187;
	cvt.u64.u32 	%rd509, %r186;
	cvt.u64.u32 	%rd501, %r188;
	bra.uni 	$L__BB218_41;
$L__BB218_40:
	div.s64 	%rd509, %rd496, %rd96;
	mul.lo.s64 	%rd451, %rd509, %rd96;
	sub.s64 	%rd501, %rd496, %rd451;
$L__BB218_41:
	add.s64 	%rd453, %rd1, %rd447;
	ld.global.u64 	%rd103, [%rd453];
	mad.lo.s64 	%rd512, %rd103, %rd501, %rd88;
	or.b64  	%rd454, %rd498, %rd96;
	and.b64  	%rd455, %rd454, -4294967296;
	setp.ne.s64 	%p43, %rd455, 0;
	@%p43 bra 	$L__BB218_43;
	cvt.u32.u64 	%r189, %rd96;
	cvt.u32.u64 	%r190, %rd498;
	div.u32 	%r191, %r190, %r189;
	mul.lo.s32 	%r192, %r191, %r189;
	sub.s32 	%r193, %r190, %r192;
	cvt.u64.u32 	%rd508, %r191;
	cvt.u64.u32 	%rd503, %r193;
	bra.uni 	$L__BB218_44;
$L__BB218_43:
	div.s64 	%rd508, %rd498, %rd96;
	mul.lo.s64 	%rd456, %rd508, %rd96;
	sub.s64 	%rd503, %rd498, %rd456;
$L__BB218_44:
	mad.lo.s64 	%rd513, %rd503, %rd103, %rd95;
	add.s32 	%r209, %r209, -2;
$L__BB218_45:
	and.b32  	%r194, %r6, 1;
	setp.eq.b32 	%p44, %r194, 1;
	not.pred 	%p45, %p44;
	@%p45 bra 	$L__BB218_53;
	mul.wide.u32 	%rd457, %r209, 8;
	add.s64 	%rd458, %rd2, %rd457;
	ld.global.u64 	%rd118, [%rd458];
	or.b64  	%rd459, %rd509, %rd118;
	and.b64  	%rd460, %rd459, -4294967296;
	setp.ne.s64 	%p46, %rd460, 0;
	@%p46 bra 	$L__BB218_48;
	cvt.u32.u64 	%r195, %rd118;
	cvt.u32.u64 	%r196, %rd509;
	rem.u32 	%r197, %r196, %r195;
	cvt.u64.u32 	%rd510, %r197;
	bra.uni 	$L__BB218_49;
$L__BB218_48:
	rem.s64 	%rd510, %rd509, %rd118;
$L__BB218_49:
	add.s64 	%rd462, %rd1, %rd457;
	ld.global.u64 	%rd122, [%rd462];
	mad.lo.s64 	%rd512, %rd122, %rd510, %rd512;
	or.b64  	%rd463, %rd508, %rd118;
	and.b64  	%rd464, %rd463, -4294967296;
	setp.ne.s64 	%p47, %rd464, 0;
	@%p47 bra 	$L__BB218_51;
	cvt.u32.u64 	%r198, %rd118;
	cvt.u32.u64 	%r199, %rd508;
	rem.u32 	%r200, %r199, %r198;
	cvt.u64.u32 	%rd511, %r200;
	bra.uni 	$L__BB218_52;
$L__BB218_51:
	rem.s64 	%rd511, %rd508, %rd118;
$L__BB218_52:
	mad.lo.s64 	%rd513, %rd511, %rd122, %rd513;
$L__BB218_53:
	add.s64 	%rd465, %rd3, %rd512;
	ld.global.s8 	%r201, [%rd465];
	add.s64 	%rd466, %rd3, %rd513;
	ld.global.s8 	%r202, [%rd466];
	add.s32 	%r203, %r202, %r201;
	cvt.rn.f32.s32 	%f2, %r203;
	// begin inline asm
	{  cvt.rn.f16.f32 %rs4, %f2;}

	// end inline asm
	st.shared.u16 	[%r5], %rs4;
	bra.uni 	$L__BB218_114;
$L__BB218_54:
	cvt.u64.u32 	%rd545, %r4;
	setp.le.u64 	%p2, %rd262, %rd545;
	@%p2 bra 	$L__BB218_114;
	cvt.u32.u64 	%r23, %rd261;
	add.s32 	%r213, %r23, -1;
	setp.lt.s32 	%p3, %r213, 0;
	mov.b64 	%rd554, 0;
	@%p3 bra 	$L__BB218_113;
	and.b32  	%r25, %r23, 7;
	setp.lt.u32 	%p4, %r213, 7;
	mov.b64 	%rd554, 0;
	@%p4 bra 	$L__BB218_84;
	add.s32 	%r211, %r23, -4;
	and.b32  	%r58, %r23, -8;
	neg.s32 	%r210, %r58;
	mov.b64 	%rd554, 0;
$L__BB218_58:
	.pragma "nounroll";
	add.s32 	%r30, %r211, 3;
	mul.wide.u32 	%rd270, %r30, 8;
	add.s64 	%rd271, %rd2, %rd270;
	ld.global.u64 	%rd133, [%rd271];
	or.b64  	%rd272, %rd545, %rd133;
	and.b64  	%rd273, %rd272, -4294967296;
	setp.ne.s64 	%p5, %rd273, 0;
	@%p5 bra 	$L__BB218_60;
	cvt.u32.u64 	%r59, %rd133;
	cvt.u32.u64 	%r60, %rd545;
	div.u32 	%r61, %r60, %r59;
	mul.lo.s32 	%r62, %r61, %r59;
	sub.s32 	%r63, %r60, %r62;
	cvt.u64.u32 	%rd516, %r61;
	cvt.u64.u32 	%rd517, %r63;
	bra.uni 	$L__BB218_61;
$L__BB218_60:
	div.s64 	%rd516, %rd545, %rd133;
	mul.lo.s64 	%rd274, %rd516, %rd133;
	sub.s64 	%rd517, %rd545, %rd274;
$L__BB218_61:
	add.s64 	%rd276, %rd1, %rd270;
	ld.global.u64 	%rd277, [%rd276];
	mad.lo.s64 	%rd140, %rd277, %rd517, %rd554;
	add.s32 	%r31, %r211, 2;
	mul.wide.u32 	%rd278, %r31, 8;
	add.s64 	%rd279, %rd2, %rd278;
	ld.global.u64 	%rd141, [%rd279];
	or.b64  	%rd280, %rd516, %rd141;
	and.b64  	%rd281, %rd280, -4294967296;
	setp.ne.s64 	%p6, %rd281, 0;
	@%p6 bra 	$L__BB218_63;
	cvt.u32.u64 	%r64, %rd141;
	cvt.u32.u64 	%r65, %rd516;
	div.u32 	%r66, %r65, %r64;
	mul.lo.s32 	%r67, %r66, %r64;
	sub.s32 	%r68, %r65, %r67;
	cvt.u64.u32 	%rd518, %r66;
	cvt.u64.u32 	%rd519, %r68;
	bra.uni 	$L__BB218_64;
$L__BB218_63:
	div.s64 	%rd518, %rd516, %rd141;
	mul.lo.s64 	%rd282, %rd518, %rd141;
	sub.s64 	%rd519, %rd516, %rd282;
$L__BB218_64:
	add.s64 	%rd284, %rd1, %rd278;
	ld.global.u64 	%rd285, [%rd284];
	mad.lo.s64 	%rd148, %rd285, %rd519, %rd140;
	add.s32 	%r32, %r211, 1;
	mul.wide.u32 	%rd286, %r32, 8;
	add.s64 	%rd287, %rd2, %rd286;
	ld.global.u64 	%rd149, [%rd287];
	or.b64  	%rd288, %rd518, %rd149;
	and.b64  	%rd289, %rd288, -4294967296;
	setp.ne.s64 	%p7, %rd289, 0;
	@%p7 bra 	$L__BB218_66;
	cvt.u32.u64 	%r69, %rd149;
	cvt.u32.u64 	%r70, %rd518;
	div.u32 	%r71, %r70, %r69;
	mul.lo.s32 	%r72, %r71, %r69;
	sub.s32 	%r73, %r70, %r72;
	cvt.u64.u32 	%rd520, %r71;
	cvt.u64.u32 	%rd521, %r73;
	bra.uni 	$L__BB218_67;
$L__BB218_66:
	div.s64 	%rd520, %rd518, %rd149;
	mul.lo.s64 	%rd290, %rd520, %rd149;
	sub.s64 	%rd521, %rd518, %rd290;
$L__BB218_67:
	add.s64 	%rd292, %rd1, %rd286;
	ld.global.u64 	%rd293, [%rd292];
	mad.lo.s64 	%rd156, %rd293, %rd521, %rd148;
	add.s32 	%r33, %r211, -4;
	mul.wide.u32 	%rd294, %r211, 8;
	add.s64 	%rd295, %rd2, %rd294;
	ld.global.u64 	%rd157, [%rd295];
	or.b64  	%rd296, %rd520, %rd157;
	and.b64  	%rd297, %rd296, -4294967296;
	setp.ne.s64 	%p8, %rd297, 0;
	@%p8 bra 	$L__BB218_69;
	cvt.u32.u64 	%r74, %rd157;
	cvt.u32.u64 	%r75, %rd520;
	div.u32 	%r76, %r75, %r74;
	mul.lo.s32 	%r77, %r76, %r74;
	sub.s32 	%r78, %r75, %r77;
	cvt.u64.u32 	%rd522, %r76;
	cvt.u64.u32 	%rd523, %r78;
	bra.uni 	$L__BB218_70;
$L__BB218_69:
	div.s64 	%rd522, %rd520, %rd157;
	mul.lo.s64 	%rd298, %rd522, %rd157;
	sub.s64 	%rd523, %rd520, %rd298;
$L__BB218_70:
	add.s64 	%rd300, %rd1, %rd294;
	ld.global.u64 	%rd301, [%rd300];
	mad.lo.s64 	%rd164, %rd301, %rd523, %rd156;
	add.s32 	%r34, %r211, -1;
	mul.wide.u32 	%rd302, %r34, 8;
	add.s64 	%rd303, %rd2, %rd302;
	ld.global.u64 	%rd165, [%rd303];
	or.b64  	%rd304, %rd522, %rd165;
	and.b64  	%rd305, %rd304, -4294967296;
	setp.ne.s64 	%p9, %rd305, 0;
	@%p9 bra 	$L__BB218_72;
	cvt.u32.u64 	%r79, %rd165;
	cvt.u32.u64 	%r80, %rd522;
	div.u32 	%r81, %r80, %r79;
	mul.lo.s32 	%r82, %r81, %r79;
	sub.s32 	%r83, %r80, %r82;
	cvt.u64.u32 	%rd524, %r81;
	cvt.u64.u32 	%rd525, %r83;
	bra.uni 	$L__BB218_73;
$L__BB218_72:
	div.s64 	%rd524, %rd522, %rd165;
	mul.lo.s64 	%rd306, %rd524, %rd165;
	sub.s64 	%rd525, %rd522, %rd306;
$L__BB218_73:
	add.s64 	%rd308, %rd1, %rd302;
	ld.global.u64 	%rd309, [%rd308];
	mad.lo.s64 	%rd172, %rd309, %rd525, %rd164;
	add.s32 	%r35, %r211, -2;
	mul.wide.u32 	%rd310, %r35, 8;
	add.s64 	%rd311, %rd2, %rd310;
	ld.global.u64 	%rd173, [%rd311];
	or.b64  	%rd312, %rd524, %rd173;
	and.b64  	%rd313, %rd312, -4294967296;
	setp.ne.s64 	%p10, %rd313, 0;
	@%p10 bra 	$L__BB218_75;
	cvt.u32.u64 	%r84, %rd173;
	cvt.u32.u64 	%r85, %rd524;
	div.u32 	%r86, %r85, %r84;
	mul.lo.s32 	%r87, %r86, %r84;
	sub.s32 	%r88, %r85, %r87;
	cvt.u64.u32 	%rd526, %r86;
	cvt.u64.u32 	%rd527, %r88;
	bra.uni 	$L__BB218_76;
$L__BB218_75:
	div.s64 	%rd526, %rd524, %rd173;
	mul.lo.s64 	%rd314, %rd526, %rd173;
	sub.s64 	%rd527, %rd524, %rd314;
$L__BB218_76:
	add.s64 	%rd316, %rd1, %rd310;
	ld.global.u64 	%rd317, [%rd316];
	mad.lo.s64 	%rd180, %rd317, %rd527, %rd172;
	add.s32 	%r36, %r211, -3;
	mul.wide.u32 	%rd318, %r36, 8;
	add.s64 	%rd319, %rd2, %rd318;
	ld.global.u64 	%rd181, [%rd319];
	or.b64  	%rd320, %rd526, %rd181;
	and.b64  	%rd321, %rd320, -4294967296;
	setp.ne.s64 	%p11, %rd321, 0;
	@%p11 bra 	$L__BB218_78;
	cvt.u32.u64 	%r89, %rd181;
	cvt.u32.u64 	%r90, %rd526;
	div.u32 	%r91, %r90, %r89;
	mul.lo.s32 	%r92, %r91, %r89;
	sub.s32 	%r93, %r90, %r92;
	cvt.u64.u32 	%rd528, %r91;
	cvt.u64.u32 	%rd529, %r93;
	bra.uni 	$L__BB218_79;
$L__BB218_78:
	div.s64 	%rd528, %rd526, %rd181;
	mul.lo.s64 	%rd322, %rd528, %rd181;
	sub.s64 	%rd529, %rd526, %rd322;
$L__BB218_79:
	add.s64 	%rd324, %rd1, %rd318;
	ld.global.u64 	%rd325, [%rd324];
	mad.lo.s64 	%rd188, %rd325, %rd529, %rd180;
	mul.wide.u32 	%rd326, %r33, 8;
	add.s64 	%rd327, %rd2, %rd326;
	ld.global.u64 	%rd189, [%rd327];
	or.b64  	%rd328, %rd528, %rd189;
	and.b64  	%rd329, %rd328, -4294967296;
	setp.ne.s64 	%p12, %rd329, 0;
	@%p12 bra 	$L__BB218_81;
	cvt.u32.u64 	%r94, %rd189;
	cvt.u32.u64 	%r95, %rd528;
	div.u32 	%r96, %r95, %r94;
	mul.lo.s32 	%r97, %r96, %r94;
	sub.s32 	%r98, %r95, %r97;
	cvt.u64.u32 	%rd545, %r96;
	cvt.u64.u32 	%rd531, %r98;
	bra.uni 	$L__BB218_82;
$L__BB218_81:
	div.s64 	%rd545, %rd528, %rd189;
	mul.lo.s64 	%rd330, %rd545, %rd189;
	sub.s64 	%rd531, %rd528, %rd330;
$L__BB218_82:
	add.s64 	%rd332, %rd1, %rd326;
	ld.global.u64 	%rd333, [%rd332];
	mad.lo.s64 	%rd554, %rd333, %rd531, %rd188;
	add.s32 	%r211, %r211, -8;
	add.s32 	%r210, %r210, 8;
	setp.ne.s32 	%p13, %r210, 0;
	@%p13 bra 	$L__BB218_58;
	add.s32 	%r213, %r211, 3;
$L__BB218_84:
	setp.eq.s32 	%p14, %r25, 0;
	@%p14 bra 	$L__BB218_113;
	and.b32  	%r41, %r23, 3;
	setp.lt.u32 	%p15, %r25, 4;
	@%p15 bra 	$L__BB218_99;
	mul.wide.u32 	%rd335, %r213, 8;
	add.s64 	%rd336, %rd2, %rd335;
	ld.global.u64 	%rd200, [%rd336];
	or.b64  	%rd337, %rd545, %rd200;
	and.b64  	%rd338, %rd337, -4294967296;
	setp.ne.s64 	%p16, %rd338, 0;
	@%p16 bra 	$L__BB218_88;
	cvt.u32.u64 	%r99, %rd200;
	cvt.u32.u64 	%r100, %rd545;
	div.u32 	%r101, %r100, %r99;
	mul.lo.s32 	%r102, %r101, %r99;
	sub.s32 	%r103, %r100, %r102;
	cvt.u64.u32 	%rd535, %r101;
	cvt.u64.u32 	%rd536, %r103;
	bra.uni 	$L__BB218_89;
$L__BB218_88:
	div.s64 	%rd535, %rd545, %rd200;
	mul.lo.s64 	%rd339, %rd535, %rd200;
	sub.s64 	%rd536, %rd545, %rd339;
$L__BB218_89:
	add.s64 	%rd341, %rd1, %rd335;
	ld.global.u64 	%rd342, [%rd341];
	mad.lo.s64 	%rd207, %rd342, %rd536, %rd554;
	add.s32 	%r42, %r213, -1;
	mul.wide.u32 	%rd343, %r42, 8;
	add.s64 	%rd344, %rd2, %rd343;
	ld.global.u64 	%rd208, [%rd344];
	or.b64  	%rd345, %rd535, %rd208;
	and.b64  	%rd346, %rd345, -4294967296;
	setp.ne.s64 	%p17, %rd346, 0;
	@%p17 bra 	$L__BB218_91;
	cvt.u32.u64 	%r104, %rd208;
	cvt.u32.u64 	%r105, %rd535;
	div.u32 	%r106, %r105, %r104;
	mul.lo.s32 	%r107, %r106, %r104;
	sub.s32 	%r108, %r105, %r107;
	cvt.u64.u32 	%rd537, %r106;
	cvt.u64.u32 	%rd538, %r108;
	bra.uni 	$L__BB218_92;
$L__BB218_91:
	div.s64 	%rd537, %rd535, %rd208;
	mul.lo.s64 	%rd347, %rd537, %rd208;
	sub.s64 	%rd538, %rd535, %rd347;
$L__BB218_92:
	add.s64 	%rd349, %rd1, %rd343;
	ld.global.u64 	%rd350, [%rd349];
	mad.lo.s64 	%rd215, %rd350, %rd538, %rd207;
	add.s32 	%r43, %r213, -2;
	mul.wide.u32 	%rd351, %r43, 8;
	add.s64 	%rd352, %rd2, %rd351;
	ld.global.u64 	%rd216, [%rd352];
	or.b64  	%rd353, %rd537, %rd216;
	and.b64  	%rd354, %rd353, -4294967296;
	setp.ne.s64 	%p18, %rd354, 0;
	@%p18 bra 	$L__BB218_94;
	cvt.u32.u64 	%r109, %rd216;
	cvt.u32.u64 	%r110, %rd537;
	div.u32 	%r111, %r110, %r109;
	mul.lo.s32 	%r112, %r111, %r109;
	sub.s32 	%r113, %r110, %r112;
	cvt.u64.u32 	%rd539, %r111;
	cvt.u64.u32 	%rd540, %r113;
	bra.uni 	$L__BB218_95;
$L__BB218_94:
	div.s64 	%rd539, %rd537, %rd216;
	mul.lo.s64 	%rd355, %rd539, %rd216;
	sub.s64 	%rd540, %rd537, %rd355;
$L__BB218_95:
	add.s64 	%rd357, %rd1, %rd351;
	ld.global.u64 	%rd358, [%rd357];
	mad.lo.s64 	%rd223, %rd358, %rd540, %rd215;
	add.s32 	%r44, %r213, -3;
	mul.wide.u32 	%rd359, %r44, 8;
	add.s64 	%rd360, %rd2, %rd359;
	ld.global.u64 	%rd224, [%rd360];
	or.b64  	%rd361, %rd539, %rd224;
	and.b64  	%rd362, %rd361, -4294967296;
	setp.ne.s64 	%p19, %rd362, 0;
	@%p19 bra 	$L__BB218_97;
	cvt.u32.u64 	%r114, %rd224;
	cvt.u32.u64 	%r115, %rd539;
	div.u32 	%r116, %r115, %r114;
	mul.lo.s32 	%r117, %r116, %r114;
	sub.s32 	%r118, %r115, %r117;
	cvt.u64.u32 	%rd545, %r116;
	cvt.u64.u32 	%rd542, %r118;
	bra.uni 	$L__BB218_98;
$L__BB218_97:
	div.s64 	%rd545, %rd539, %rd224;
	mul.lo.s64 	%rd363, %rd545, %rd224;
	sub.s64 	%rd542, %rd539, %rd363;
$L__BB218_98:
	add.s64 	%rd365, %rd1, %rd359;
	ld.global.u64 	%rd366, [%rd365];
	mad.lo.s64 	%rd554, %rd366, %rd542, %rd223;
	add.s32 	%r213, %r213, -4;
$L__BB218_99:
	setp.eq.s32 	%p20, %r41, 0;
	@%p20 bra 	$L__BB218_113;
	setp.eq.s32 	%p21, %r41, 1;
	@%p21 bra 	$L__BB218_108;
	mul.wide.u32 	%rd368, %r213, 8;
	add.s64 	%rd369, %rd2, %rd368;
	ld.global.u64 	%rd235, [%rd369];
	or.b64  	%rd370, %rd545, %rd235;
	and.b64  	%rd371, %rd370, -4294967296;
	setp.ne.s64 	%p22, %rd371, 0;
	@%p22 bra 	$L__BB218_103;
	cvt.u32.u64 	%r119, %rd235;
	cvt.u32.u64 	%r120, %rd545;
	div.u32 	%r121, %r120, %r119;
	mul.lo.s32 	%r122, %r121, %r119;
	sub.s32 	%r123, %r120, %r122;
	cvt.u64.u32 	%rd546, %r121;
	cvt.u64.u32 	%rd547, %r123;
	bra.uni 	$L__BB218_104;
$L__BB218_103:
	div.s64 	%rd546, %rd545, %rd235;
	mul.lo.s64 	%rd372, %rd546, %rd235;
	sub.s64 	%rd547, %rd545, %rd372;
$L__BB218_104:
	add.s64 	%rd374, %rd1, %rd368;
	ld.global.u64 	%rd375, [%rd374];
	mad.lo.s64 	%rd242, %rd375, %rd547, %rd554;
	add.s32 	%r47, %r213, -1;
	mul.wide.u32 	%rd376, %r47, 8;
	add.s64 	%rd377, %rd2, %rd376;
	ld.global.u64 	%rd243, [%rd377];
	or.b64  	%rd378, %rd546, %rd243;
	and.b64  	%rd379, %rd378, -4294967296;
	setp.ne.s64 	%p23, %rd379, 0;
	@%p23 bra 	$L__BB218_106;
	cvt.u32.u64 	%r124, %rd243;
	cvt.u32.u64 	%r125, %rd546;
	div.u32 	%r126, %r125, %r124;
	mul.lo.s32 	%r127, %r126, %r124;
	sub.s32 	%r128, %r125, %r127;
	cvt.u64.u32 	%rd545, %r126;
	cvt.u64.u32 	%rd549, %r128;
	bra.uni 	$L__BB218_107;
$L__BB218_106:
	div.s64 	%rd545, %rd546, %rd243;
	mul.lo.s64 	%rd380, %rd545, %rd243;
	sub.s64 	%rd549, %rd546, %rd380;
$L__BB218_107:
	add.s64 	%rd382, %rd1, %rd376;
	ld.global.u64 	%rd383, [%rd382];
	mad.lo.s64 	%rd554, %rd383, %rd549, %rd242;
	add.s32 	%r213, %r213, -2;
$L__BB218_108:
	and.b32  	%r129, %r23, 1;
	setp.eq.b32 	%p24, %r129, 1;
	not.pred 	%p25, %p24;
	@%p25 bra 	$L__BB218_113;
	mul.wide.u32 	%rd384, %r213, 8;
	add.s64 	%rd385, %rd2, %rd384;
	ld.global.u64 	%rd254, [%rd385];
	or.b64  	%rd386, %rd545, %rd254;
	and.b64  	%rd387, %rd386, -4294967296;
	setp.ne.s64 	%p26, %rd387, 0;
	@%p26 bra 	$L__BB218_111;
	cvt.u32.u64 	%r130, %rd254;
	cvt.u32.u64 	%r131, %rd545;
	rem.u32 	%r132, %r131, %r130;
	cvt.u64.u32 	%rd553, %r132;
	bra.uni 	$L__BB218_112;
$L__BB218_111:
	rem.s64 	%rd553, %rd545, %rd254;
$L__BB218_112:
	add.s64 	%rd389, %rd1, %rd384;
	ld.global.u64 	%rd390, [%rd389];
	mad.lo.s64 	%rd554, %rd390, %rd553, %rd554;
$L__BB218_113:
	add.s64 	%rd391, %rd3, %rd554;
	ld.global.s8 	%rs3, [%rd391];
	cvt.rn.f32.s16 	%f1, %rs3;
	// begin inline asm
	{  cvt.rn.f16.f32 %rs2, %f1;}

	// end inline asm
	st.shared.u16 	[%r5], %rs2;
$L__BB218_114:
	bar.sync 	0;
	setp.lt.u32 	%p48, %r215, 66;
	@%p48 bra 	$L__BB218_118;
$L__BB218_115:
	shr.u32 	%r51, %r215, 1;
	setp.ge.u32 	%p49, %r1, %r51;
	@%p49 bra 	$L__BB218_117;
	ld.shared.u16 	%rs6, [%r5];
	and.b32  	%r204, %r215, 2046;
	add.s32 	%r205, %r5, %r204;
	ld.shared.u16 	%rs7, [%r205];
	// begin inline asm
	{add.f16 %rs5,%rs6,%rs7;
}
	// end inline asm
	st.shared.u16 	[%r5], %rs5;
$L__BB218_117:
	bar.sync 	0;
	setp.gt.u32 	%p50, %r215, 131;
	mov.u32 	%r215, %r51;
	@%p50 bra 	$L__BB218_115;
$L__BB218_118:
	setp.gt.u32 	%p51, %r1, 31;
	@%p51 bra 	$L__BB218_121;
	ld.shared.u16 	%rs9, [%r5];
	ld.shared.u16 	%rs10, [%r5+64];
	// begin inline asm
	{add.f16 %rs8,%rs9,%rs10;
}
	// end inline asm
	st.volatile.shared.u16 	[%r5], %rs8;
	ld.shared.u16 	%rs13, [%r5+32];
	// begin inline asm
	{add.f16 %rs11,%rs8,%rs13;
}
	// end inline asm
	st.volatile.shared.u16 	[%r5], %rs11;
	ld.shared.u16 	%rs16, [%r5+16];
	// begin inline asm
	{add.f16 %rs14,%rs11,%rs16;
}
	// end inline asm
	st.volatile.shared.u16 	[%r5], %rs14;
	ld.shared.u16 	%rs19, [%r5+8];
	// begin inline asm
	{add.f16 %rs17,%rs14,%rs19;
}
	// end inline asm
	st.volatile.shared.u16 	[%r5], %rs17;
	ld.shared.u16 	%rs22, [%r5+4];
	// begin inline asm
	{add.f16 %rs20,%rs17,%rs22;
}
	// end inline asm
	st.volatile.shared.u16 	[%r5], %rs20;
	ld.shared.u16 	%rs25, [%r5+2];
	// begin inline asm
	{add.f16 %rs23,%rs20,%rs25;
}
	// end inline asm
	st.volatile.shared.u16 	[%r5], %rs23;
	setp.ne.s32 	%p52, %r1, 0;
	@%p52 bra 	$L__BB218_121;
	cvta.to.global.u64 	%rd467, %rd260;
	mul.wide.u32 	%rd468, %r2, 2;
	add.s64 	%rd469, %rd467, %rd468;
	ld.shared.u16 	%rs26, [meansdata_i8];
	st.global.u16 	[%rd469], %rs26;
$L__BB218_121:
	ret;

}
	// .globl	uncontiguous_cumulate_mean_i8
.visible .entry uncontiguous_cumulate_mean_i8(
	.param .u64 .ptr .align 1 uncontiguous_cumulate_mean_i8_param_0,
	.param .u64 .ptr .align 1 uncontiguous_cumulate_mean_i8_param_1,
	.param .u64 .ptr .align 1 uncontiguous_cumulate_mean_i8_param_2,
	.param .u64 .ptr .align 1 uncontiguous_cumulate_mean_i8_param_3,
	.param .u64 uncontiguous_cumulate_mean_i8_param_4,
	.param .u64 uncontiguous_cumulate_mean_i8_param_5
)
{
	.reg .pred 	%p<53>;
	.reg .b16 	%rs<28>;
	.reg .b32 	%r<213>;
	.reg .b64 	%rd<558>;

	ld.param.u64 	%rd260, [uncontiguous_cumulate_mean_i8_param_0];
	ld.param.u64 	%rd263, [uncontiguous_cumulate_mean_i8_param_1];
	ld.param.u64 	%rd264, [uncontiguous_cumulate_mean_i8_param_2];
	ld.param.u64 	%rd265, [uncontiguous_cumulate_mean_i8_param_3];
	ld.param.u64 	%rd261, [uncontiguous_cumulate_mean_i8_param_4];
	ld.param.u64 	%rd262, [uncontiguous_cumulate_mean_i8_param_5];
	cvta.to.global.u64 	%rd1, %rd265;
	cvta.to.global.u64 	%rd2, %rd264;
	cvta.to.global.u64 	%rd3, %rd263;
	mov.u32 	%r1, %tid.x;
	mov.u32 	%r2, %ctaid.x;
	mov.u32 	%r212, %ntid.x;
	mul.lo.s32 	%r53, %r2, %r212;
	shl.b32 	%r54, %r53, 1;
	add.s32 	%r4, %r54, %r1;
	shl.b32 	%r55, %r1, 1;
	mov.u32 	%r56, meansdata_i8;
	add.s32 	%r5, %r56, %r55;
	mov.b32 	%r52, 0;
	// begin inline asm
	cvt.rn.f16.s32 %rs1, %r52;
	// end inline asm
	st.shared.u16 	[%r5], %rs1;
	add.s32 	%r57, %r4, %r212;
	cvt.u64.u32 	%rd511, %r57;
	setp.le.u64 	%p1, %rd262, %rd511;
	@%p1 bra 	$L__BB219_54;
	cvt.u32.u64 	%r6, %rd261;
	add.s32 	%r206, %r6, -1;
	setp.lt.s32 	%p27, %r206, 0;
	mov.b64 	%rd515, 0;
	mov.u64 	%rd516, %rd515;
	@%p27 bra 	$L__BB219_53;
	cvt.u64.u32 	%rd512, %r4;
	setp.lt.u32 	%p28, %r206, 3;
	mov.b64 	%rd516, 0;
	mov.u64 	%rd515, %rd516;
	@%p28 bra 	$L__BB219_30;
	add.s32 	%r204, %r6, -2;
	and.b32  	%r133, %r6, -4;
	neg.s32 	%r203, %r133;
	mov.b64 	%rd516, 0;
$L__BB219_4:
	.pragma "nounroll";
	add.s32 	%r12, %r204, 1;
	mul.wide.u32 	%rd397, %r12, 8;
	add.s64 	%rd398, %rd2, %rd397;
	ld.global.u64 	%rd10, [%rd398];
	or.b64  	%rd399, %rd512, %rd10;
	and.b64  	%rd400, %rd399, -4294967296;
	setp.ne.s64 	%p29, %rd400, 0;
	@%p29 bra 	$L__BB219_6;
	cvt.u32.u64 	%r134, %rd10;
	cvt.u32.u64 	%r135, %rd512;
	div.u32 	%r136, %r135, %r134;
	mul.lo.s32 	%r137, %r136, %r134;
	sub.s32 	%r138, %r135, %r137;
	cvt.u64.u32 	%rd477, %r136;
	cvt.u64.u32 	%rd478, %r138;
	bra.uni 	$L__BB219_7;
$L__BB219_6:
	div.s64 	%rd477, %rd512, %rd10;
	mul.lo.s64 	%rd401, %rd477, %rd10;
	sub.s64 	%rd478, %rd512, %rd401;
$L__BB219_7:
	mul.wide.u32 	%rd402, %r12, 8;
	add.s64 	%rd403, %rd1, %rd402;
	ld.global.u64 	%rd17, [%rd403];
	mad.lo.s64 	%rd18, %rd17, %rd478, %rd515;
	or.b64  	%rd404, %rd511, %rd10;
	and.b64  	%rd405, %rd404, -4294967296;
	setp.ne.s64 	%p30, %rd405, 0;
	@%p30 bra 	$L__BB219_9;
	cvt.u32.u64 	%r139, %rd10;
	cvt.u32.u64 	%r140, %rd511;
	div.u32 	%r141, %r140, %r139;
	mul.lo.s32 	%r142, %r141, %r139;
	sub.s32 	%r143, %r140, %r142;
	cvt.u64.u32 	%rd479, %r141;
	cvt.u64.u32 	%rd480, %r143;
	bra.uni 	$L__BB219_10;
$L__BB219_9:
	div.s64 	%rd479, %rd511, %rd10;
	mul.lo.s64 	%rd406, %rd479, %rd10;
	sub.s64 	%rd480, %rd511, %rd406;
$L__BB219_10:
	mad.lo.s64 	%rd25, %rd480, %rd17, %rd516;
	add.s32 	%r13, %r204, -2;
	mul.wide.u32 	%rd407, %r204, 8;
	add.s64 	%rd408, %rd2, %rd407;
	ld.global.u64 	%rd26, [%rd408];
	or.b64  	%rd409, %rd477, %rd26;
	and.b64  	%rd410, %rd409, -4294967296;
	setp.ne.s64 	%p31, %rd410, 0;
	@%p31 bra 	$L__BB219_12;
	cvt.u32.u64 	%r144, %rd26;
	cvt.u32.u64 	%r145, %rd477;
	div.u32 	%r146, %r145, %r144;
	mul.lo.s32 	%r147, %r146, %r144;
	sub.s32 	%r148, %r145, %r147;
	cvt.u64.u32 	%rd481, %r146;
	cvt.u64.u32 	%rd482, %r148;
	bra.uni 	$L__BB219_13;
$L__BB219_12:
	div.s64 	%rd481, %rd477, %rd26;
	mul.lo.s64 	%rd411, %rd481, %rd26;
	sub.s64 	%rd482, %rd477, %rd411;
$L__BB219_13:
	mul.wide.u32 	%rd412, %r204, 8;
	add.s64 	%rd413, %rd1, %rd412;
	ld.global.u64 	%rd33, [%rd413];
	mad.lo.s64 	%rd34, %rd33, %rd482, %rd18;
	or.b64  	%rd414, %rd479, %rd26;
	and.b64  	%rd415, %rd414, -4294967296;
	setp.ne.s64 	%p32, %rd415, 0;
	@%p32 bra 	$L__BB219_15;
	cvt.u32.u64 	%r149, %rd26;
	cvt.u32.u64 	%r150, %rd479;
	div.u32 	%r151, %r150, %r149;
	mul.lo.s32 	%r152, %r151, %r149;
	sub.s32 	%r153, %r150, %r152;
	cvt.u64.u32 	%rd483, %r151;
	cvt.u64.u32 	%rd484, %r153;
	bra.uni 	$L__BB219_16;
$L__BB219_15:
	div.s64 	%rd483, %rd479, %rd26;
	mul.lo.s64 	%rd416, %rd483, %rd26;
	sub.s64 	%rd484, %rd479, %rd416;
$L__BB219_16:
	mad.lo.s64 	%rd41, %rd484, %rd33, %rd25;
	add.s32 	%r14, %r204, -1;
	mul.wide.u32 	%rd417, %r14, 8;
	add.s64 	%rd418, %rd2, %rd417;
	ld.global.u64 	%rd42, [%rd418];
	or.b64  	%rd419, %rd481, %rd42;
	and.b64  	%rd420, %rd419, -4294967296;
	setp.ne.s64 	%p33, %rd420, 0;
	@%p33 bra 	$L__BB219_18;
	cvt.u32.u64 	%r154, %rd42;
	cvt.u32.u64 	%r155, %rd481;
	div.u32 	%r156, %r155, %r154;
	mul.lo.s32 	%r157, %r156, %r154;
	sub.s32 	%r158, %r155, %r157;
	cvt.u64.u32 	%rd485, %r156;
	cvt.u64.u32 	%rd486, %r158;
	bra.uni 	$L__BB219_19;
$L__BB219_18:
	div.s64 	%rd485, %rd481, %rd42;
	mul.lo.s64 	%rd421, %rd485, %rd42;
	sub.s64 	%rd486, %rd481, %rd421;
$L__BB219_19:
	mul.wide.u32 	%rd422, %r14, 8;
	add.s64 	%rd423, %rd1, %rd422;
	ld.global.u64 	%rd49, [%rd423];
	mad.lo.s64 	%rd50, %rd49, %rd486, %rd34;
	or.b64  	%rd424, %rd483, %rd42;
	and.b64  	%rd425, %rd424, -4294967296;
	setp.ne.s64 	%p34, %rd425, 0;
	@%p34 bra 	$L__BB219_21;
	cvt.u32.u64 	%r159, %rd42;
	cvt.u32.u64 	%r160, %rd483;
	div.u32 	%r161, %r160, %r159;
	mul.lo.s32 	%r162, %r161, %r159;
	sub.s32 	%r163, %r160, %r162;
	cvt.u64.u32 	%rd487, %r161;
	cvt.u64.u32 	%rd488, %r163;
	bra.uni 	$L__BB219_22;
$L__BB219_21:
	div.s64 	%rd487, %rd483, %rd42;
	mul.lo.s64 	%rd426, %rd487, %rd42;
	sub.s64 	%rd488, %rd483, %rd426;
$L__BB219_22:
	mad.lo.s64 	%rd57, %rd488, %rd49, %rd41;
	mul.wide.u32 	%rd427, %r13, 8;
	add.s64 	%rd428, %rd2, %rd427;
	ld.global.u64 	%rd58, [%rd428];
	or.b64  	%rd429, %rd485, %rd58;
	and.b64  	%rd430, %rd429, -4294967296;
	setp.ne.s64 	%p35, %rd430, 0;
	@%p35 bra 	$L__BB219_24;
	cvt.u32.u64 	%r164, %rd58;
	cvt.u32.u64 	%r165, %rd485;
	div.u32 	%r166, %r165, %r164;
	mul.lo.s32 	%r167, %r166, %r164;
	sub.s32 	%r168, %r165, %r167;
	cvt.u64.u32 	%rd512, %r166;
	cvt.u64.u32 	%rd490, %r168;
	bra.uni 	$L__BB219_25;
$L__BB219_24:
	div.s64 	%rd512, %rd485, %rd58;
	mul.lo.s64 	%rd431, %rd512, %rd58;
	sub.s64 	%rd490, %rd485, %rd431;
$L__BB219_25:
	mul.wide.u32 	%rd432, %r13, 8;
	add.s64 	%rd433, %rd1, %rd432;
	ld.global.u64 	%rd65, [%rd433];
	mad.lo.s64 	%rd515, %rd65, %rd490, %rd50;
	or.b64  	%rd434, %rd487, %rd58;
	and.b64  	%rd435, %rd434, -4294967296;
	setp.ne.s64 	%p36, %rd435, 0;
	@%p36 bra 	$L__BB219_27;
	cvt.u32.u64 	%r169, %rd58;
	cvt.u32.u64 	%r170, %rd487;
	div.u32 	%r171, %r170, %r169;
	mul.lo.s32 	%r172, %r171, %r169;
	sub.s32 	%r173, %r170, %r172;
	cvt.u64.u32 	%rd511, %r171;
	cvt.u64.u32 	%rd492, %r173;
	bra.uni 	$L__BB219_28;
$L__BB219_27:
	div.s64 	%rd511, %rd487, %rd58;
	mul.lo.s64 	%rd436, %rd511, %rd58;
	sub.s64 	%rd492, %rd487, %rd436;
$L__BB219_28:
	mad.lo.s64 	%rd516, %rd492, %rd65, %rd57;
	add.s32 	%r204, %r204, -4;
	add.s32 	%r203, %r203, 4;
	setp.ne.s32 	%p37, %r203, 0;
	@%p37 bra 	$L__BB219_4;
	add.s32 	%r206, %r204, 1;
$L__BB219_30:
	and.b32  	%r19, %r6, 3;
	setp.eq.s32 	%p38, %r19, 0;
	@%p38 bra 	$L__BB219_53;
	setp.eq.s32 	%p39, %r19, 1;
	@%p39 bra 	$L__BB219_45;
	mul.wide.u32 	%rd438, %r206, 8;
	add.s64 	%rd439, %rd2, %rd438;
	ld.global.u64 	%rd80, [%rd439];
	or.b64  	%rd440, %rd512, %rd80;
	and.b64  	%rd441, %rd440, -4294967296;
	setp.ne.s64 	%p40, %rd441, 0;
	@%p40 bra 	$L__BB219_34;
	cvt.u32.u64 	%r174, %rd80;
	cvt.u32.u64 	%r175, %rd512;
	div.u32 	%r176, %r175, %r174;
	mul.lo.s32 	%r177, %r176, %r174;
	sub.s32 	%r178, %r175, %r177;
	cvt.u64.u32 	%rd499, %r176;
	cvt.u64.u32 	%rd500, %r178;
	bra.uni 	$L__BB219_35;
$L__BB219_34:
	div.s64 	%rd499, %rd512, %rd80;
	mul.lo.s64 	%rd442, %rd499, %rd80;
	sub.s64 	%rd500, %rd512, %rd442;
$L__BB219_35:
	add.s64 	%rd444, %rd1, %rd438;
	ld.global.u64 	%rd87, [%rd444];
	mad.lo.s64 	%rd88, %rd87, %rd500, %rd515;
	or.b64  	%rd445, %rd511, %rd80;
	and.b64  	%rd446, %rd445, -4294967296;
	setp.ne.s64 	%p41, %rd446, 0;
	@%p41 bra 	$L__BB219_37;
	cvt.u32.u64 	%r179, %rd80;
	cvt.u32.u64 	%r180, %rd511;
	div.u32 	%r181, %r180, %r179;
	mul.lo.s32 	%r182, %r181, %r179;
	sub.s32 	%r183, %r180, %r182;
	cvt.u64.u32 	%rd501, %r181;
	cvt.u64.u32 	%rd502, %r183;
	bra.uni 	$L__BB219_38;
$L__BB219_37:
	div.s64 	%rd501, %rd511, %rd80;
	mul.lo.s64 	%rd447, %rd501, %rd80;
	sub.s64 	%rd502, %rd511, %rd447;
$L__BB219_38:
	mad.lo.s64 	%rd95, %rd502, %rd87, %rd516;
	add.s32 	%r20, %r206, -1;
	mul.wide.u32 	%rd448, %r20, 8;
	add.s64 	%rd449, %rd2, %rd448;
	ld.global.u64 	%rd96, [%rd449];
	or.b64  	%rd450, %rd499, %rd96;
	and.b64  	%rd451, %rd450, -4294967296;
	setp.ne.s64 	%p42, %rd451, 0;
	@%p42 bra 	$L__BB219_40;
	cvt.u32.u64 	%r184, %rd96;
	cvt.u32.u64 	%r185, %rd499;
	div.u32 	%r186, %r185, %r184;
	mul.lo.s32 	%r187, %r186, %r184;
	sub.s32 	%r188, %r185, %r187;
	cvt.u64.u32 	%rd512, %r186;
	cvt.u64.u32 	%rd504, %r188;
	bra.uni 	$L__BB219_41;
$L__BB219_40:
	div.s64 	%rd512, %rd499, %rd96;
	mul.lo.s64 	%rd452, %rd512, %rd96;
	sub.s64 	%rd504, %rd499, %rd452;
$L__BB219_41:
	add.s64 	%rd454, %rd1, %rd448;
	ld.global.u64 	%rd103, [%rd454];
	mad.lo.s64 	%rd515, %rd103, %rd504, %rd88;
	or.b64  	%rd455, %rd501, %rd96;
	and.b64  	%rd456, %rd455, -4294967296;
	setp.ne.s64 	%p43, %rd456, 0;
	@%p43 bra 	$L__BB219_43;
	cvt.u32.u64 	%r189, %rd96;
	cvt.u32.u64 	%r190, %rd501;
	div.u32 	%r191, %r190, %r189;
	mul.lo.s32 	%r192, %r191, %r189;
	sub.s32 	%r193, %r190, %r192;
	cvt.u64.u32 	%rd511, %r191;
	cvt.u64.u32 	%rd506, %r193;
	bra.uni 	$L__BB219_44;
$L__BB219_43:
	div.s64 	%rd511, %rd501, %rd96;
	mul.lo.s64 	%rd457, %rd511, %rd96;
	sub.s64 	%rd506, %rd501, %rd457;
$L__BB219_44:
	mad.lo.s64 	%rd516, %rd506, %rd103, %rd95;
	add.s32 	%r206, %r206, -2;
$L__BB219_45:
	and.b32  	%r194, %r6, 1;
	setp.eq.b32 	%p44, %r194, 1;
	not.pred 	%p45, %p44;
	@%p45 bra 	$L__BB219_53;
	mul.wide.u32 	%rd458, %r206, 8;
	add.s64 	%rd459, %rd2, %rd458;
	ld.global.u64 	%rd118, [%rd459];
	or.b64  	%rd460, %rd512, %rd118;
	and.b64  	%rd461, %rd460, -4294967296;
	setp.ne.s64 	%p46, %rd461, 0;
	@%p46 bra 	$L__BB219_48;
	cvt.u32.u64 	%r195, %rd118;
	cvt.u32.u64 	%r196, %rd512;
	rem.u32 	%r197, %r196, %r195;
	cvt.u64.u32 	%rd513, %r197;
	bra.uni 	$L__BB219_49;
$L__BB219_48:
	rem.s64 	%rd513, %rd512, %rd118;
$L__BB219_49:
	add.s64 	%rd463, %rd1, %rd458;
	ld.global.u64 	%rd122, [%rd463];
	mad.lo.s64 	%rd515, %rd122, %rd513, %rd515;
	or.b64  	%rd464, %rd511, %rd118;
	and.b64  	%rd465, %rd464, -4294967296;
	setp.ne.s64 	%p47, %rd465, 0;
	@%p47 bra 	$L__BB219_51;
	cvt.u32.u64 	%r198, %rd118;
	cvt.u32.u64 	%r199, %rd511;
	rem.u32 	%r200, %r199, %r198;
	cvt.u64.u32 	%rd514, %r200;
	bra.uni 	$L__BB219_52;
$L__BB219_51:
	rem.s64 	%rd514, %rd511, %rd118;
$L__BB219_52:
	mad.lo.s64 	%rd516, %rd514, %rd122, %rd516;
$L__BB219_53:
	shl.b64 	%rd466, %rd515, 1;
	add.s64 	%rd467, %rd3, %rd466;
	ld.global.u16 	%rs4, [%rd467];
	shl.b64 	%rd468, %rd516, 1;
	add.s64 	%rd469, %rd3, %rd468;
	ld.global.u16 	%rs5, [%rd469];
	// begin inline asm
	{add.f16 %rs3,%rs4,%rs5;
}
	// end inline asm
	st.shared.u16 	[%r5], %rs3;
	bra.uni 	$L__BB219_114;
$L__BB219_54:
	cvt.u64.u32 	%rd548, %r4;
	setp.le.u64 	%p2, %rd262, %rd548;
	@%p2 bra 	$L__BB219_114;
	cvt.u32.u64 	%r23, %rd261;
	add.s32 	%r210, %r23, -1;
	setp.lt.s32 	%p3, %r210, 0;
	mov.b64 	%rd557, 0;
	@%p3 bra 	$L__BB219_113;
	and.b32  	%r25, %r23, 7;
	setp.lt.u32 	%p4, %r210, 7;
	mov.b64 	%rd557, 0;
	@%p4 bra 	$L__BB219_84;
	add.s32 	%r208, %r23, -4;
	and.b32  	%r58, %r23, -8;
	neg.s32 	%r207, %r58;
	mov.b64 	%rd557, 0;
$L__BB219_58:
	.pragma "nounroll";
	add.s32 	%r30, %r208, 3;
	mul.wide.u32 	%rd270, %r30, 8;
	add.s64 	%rd271, %rd2, %rd270;
	ld.global.u64 	%rd133, [%rd271];
	or.b64  	%rd272, %rd548, %rd133;
	and.b64  	%rd273, %rd272, -4294967296;
	setp.ne.s64 	%p5, %rd273, 0;
	@%p5 bra 	$L__BB219_60;
	cvt.u32.u64 	%r59, %rd133;
	cvt.u32.u64 	%r60, %rd548;
	div.u32 	%r61, %r60, %r59;
	mul.lo.s32 	%r62, %r61, %r59;
	sub.s32 	%r63, %r60, %r62;
	cvt.u64.u32 	%rd519, %r61;
	cvt.u64.u32 	%rd520, %r63;
	bra.uni 	$L__BB219_61;
$L__BB219_60:
	div.s64 	%rd519, %rd548, %rd133;
	mul.lo.s64 	%rd274, %rd519, %rd133;
	sub.s64 	%rd520, %rd548, %rd274;
$L__BB219_61:
	add.s64 	%rd276, %rd1, %rd270;
	ld.global.u64 	%rd277, [%rd276];
	mad.lo.s64 	%rd140, %rd277, %rd520, %rd557;
	add.s32 	%r31, %r208, 2;
	mul.wide.u32 	%rd278, %r31, 8;
	add.s64 	%rd279, %rd2, %rd278;
	ld.global.u64 	%rd141, [%rd279];
	or.b64  	%rd280, %rd519, %rd141;
	and.b64  	%rd281, %rd280, -4294967296;
	setp.ne.s64 	%p6, %rd281, 0;
	@%p6 bra 	$L__BB219_63;
	cvt.u32.u64 	%r64, %rd141;
	cvt.u32.u64 	%r65, %rd519;
	div.u32 	%r66, %r65, %r64;
	mul.lo.s32 	%r67, %r66, %r64;
	sub.s32 	%r68, %r65, %r67;
	cvt.u64.u32 	%rd521, %r66;
	cvt.u64.u32 	%rd522, %r68;
	bra.uni 	$L__BB219_64;
$L__BB219_63:
	div.s64 	%rd521, %rd519, %rd141;
	mul.lo.s64 	%rd282, %rd521, %rd141;
	sub.s64 	%rd522, %rd519, %rd282;
$L__BB219_64:
	add.s64 	%rd284, %rd1, %rd278;
	ld.global.u64 	%rd285, [%rd284];
	mad.lo.s64 	%rd148, %rd285, %rd522, %rd140;
	add.s32 	%r32, %r208, 1;
	mul.wide.u32 	%rd286, %r32, 8;
	add.s64 	%rd287, %rd2, %rd286;
	ld.global.u64 	%rd149, [%rd287];
	or.b64  	%rd288, %rd521, %rd149;
	and.b64  	%rd289, %rd288, -4294967296;
	setp.ne.s64 	%p7, %rd289, 0;
	@%p7 bra 	$L__BB219_66;
	cvt.u32.u64 	%r69, %rd149;
	cvt.u32.u64 	%r70, %rd521;
	div.u32 	%r71, %r70, %r69;
	mul.lo.s32 	%r72, %r71, %r69;
	sub.s32 	%r73, %r70, %r72;
	cvt.u64.u32 	%rd523, %r71;
	cvt.u64.u32 	%rd524, %r73;
	bra.uni 	$L__BB219_67;
$L__BB219_66:
	div.s64 	%rd523, %rd521, %rd149;
	mul.lo.s64 	%rd290, %rd523, %rd149;
	sub.s64 	%rd524, %rd521, %rd290;
$L__BB219_67:
	add.s64 	%rd292, %rd1, %rd286;
	ld.global.u64 	%rd293, [%rd292];
	mad.lo.s64 	%rd156, %rd293, %rd524, %rd148;
	add.s32 	%r33, %r208, -4;
	mul.wide.u32 	%rd294, %r208, 8;
	add.s64 	%rd295, %rd2, %rd294;
	ld.global.u64 	%rd157, [%rd295];
	or.b64  	%rd296, %rd523, %rd157;
	and.b64  	%rd297, %rd296, -4294967296;
	setp.ne.s64 	%p8, %rd297, 0;
	@%p8 bra 	$L__BB219_69;
	cvt.u32.u64 	%r74, %rd157;
	cvt.u32.u64 	%r75, %rd523;
	div.u32 	%r76, %r75, %r74;
	mul.lo.s32 	%r77, %r76, %r74;
	sub.s32 	%r78, %r75, %r77;
	cvt.u64.u32 	%rd525, %r76;
	cvt.u64.u32 	%rd526, %r78;
	bra.uni 	$L__BB219_70;
$L__BB219_69:
	div.s64 	%rd525, %rd523, %rd157;
	mul.lo.s64 	%rd298, %rd525, %rd157;
	sub.s64 	%rd526, %rd523, %rd298;
$L__BB219_70:
	add.s64 	%rd300, %rd1, %rd294;
	ld.global.u64 	%rd301, [%rd300];
	mad.lo.s64 	%rd164, %rd301, %rd526, %rd156;
	add.s32 	%r34, %r208, -1;
	mul.wide.u32 	%rd302, %r34, 8;
	add.s64 	%rd303, %rd2, %rd302;
	ld.global.u64 	%rd165, [%rd303];
	or.b64  	%rd304, %rd525, %rd165;
	and.b64  	%rd305, %rd304, -4294967296;
	setp.ne.s64 	%p9, %rd305, 0;
	@%p9 bra 	$L__BB219_72;
	cvt.u32.u64 	%r79, %rd165;
	cvt.u32.u64 	%r80, %rd525;
	div.u32 	%r81, %r80, %r79;
	mul.lo.s32 	%r82, %r81, %r79;
	sub.s32 	%r83, %r80, %r82;
	cvt.u64.u32 	%rd527, %r81;
	cvt.u64.u32 	%rd528, %r83;
	bra.uni 	$L__BB219_73;
$L__BB219_72:
	div.s64 	%rd527, %rd525, %rd165;
	mul.lo.s64 	%rd306, %rd527, %rd165;
	sub.s64 	%rd528, %rd525, %rd306;
$L__BB219_73:
	add.s64 	%rd308, %rd1, %rd302;
	ld.global.u64 	%rd309, [%rd308];
	mad.lo.s64 	%rd172, %rd309, %rd528, %rd164;
	add.s32 	%r35, %r208, -2;
	mul.wide.u32 	%rd310, %r35, 8;
	add.s64 	%rd311, %rd2, %rd310;
	ld.global.u64 	%rd173, [%rd311];
	or.b64  	%rd312, %rd527, %rd173;
	and.b64  	%rd313, %rd312, -4294967296;
	setp.ne.s64 	%p10, %rd313, 0;
	@%p10 bra 	$L__BB219_75;
	cvt.u32.u64 	%r84, %rd173;
	cvt.u32.u64 	%r85, %rd527;
	div.u32 	%r86, %r85, %r84;
	mul.lo.s32 	%r87, %r86, %r84;
	sub.s32 	%r88, %r85, %r87;
	cvt.u64.u32 	%rd529, %r86;
	cvt.u64.u32 	%rd530, %r88;
	bra.uni 	$L__BB219_76;
$L__BB219_75:
	div.s64 	%rd529, %rd527, %rd173;
	mul.lo.s64 	%rd314, %rd529, %rd173;
	sub.s64 	%rd530, %rd527, %rd314;
$L__BB219_76:
	add.s64 	%rd316, %rd1, %rd310;
	ld.global.u64 	%rd317, [%rd316];
	mad.lo.s64 	%rd180, %rd317, %rd530, %rd172;
	add.s32 	%r36, %r208, -3;
	mul.wide.u32 	%rd318, %r36, 8;
	add.s64 	%rd319, %rd2, %rd318;
	ld.global.u64 	%rd181, [%rd319];
	or.b64  	%rd320, %rd529, %rd181;
	and.b64  	%rd321, %rd320, -4294967296;
	setp.ne.s64 	%p11, %rd321, 0;
	@%p11 bra 	$L__BB219_78;
	cvt.u32.u64 	%r89, %rd181;
	cvt.u32.u64 	%r90, %rd529;
	div.u32 	%r91, %r90, %r89;
	mul.lo.s32 	%r92, %r91, %r89;
	sub.s32 	%r93, %r90, %r92;
	cvt.u64.u32 	%rd531, %r91;
	cvt.u64.u32 	%rd532, %r93;
	bra.uni 	$L__BB219_79;
$L__BB219_78:
	div.s64 	%rd531, %rd529, %rd181;
	mul.lo.s64 	%rd322, %rd531, %rd181;
	sub.s64 	%rd532, %rd529, %rd322;
$L__BB219_79:
	add.s64 	%rd324, %rd1, %rd318;
	ld.global.u64 	%rd325, [%rd324];
	mad.lo.s64 	%rd188, %rd325, %rd532, %rd180;
	mul.wide.u32 	%rd326, %r33, 8;
	add.s64 	%rd327, %rd2, %rd326;
	ld.global.u64 	%rd189, [%rd327];
	or.b64  	%rd328, %rd531, %rd189;
	and.b64  	%rd329, %rd328, -4294967296;
	setp.ne.s64 	%p12, %rd329, 0;
	@%p12 bra 	$L__BB219_81;
	cvt.u32.u64 	%r94, %rd189;
	cvt.u32.u64 	%r95, %rd531;
	div.u32 	%r96, %r95, %r94;
	mul.lo.s32 	%r97, %r96, %r94;
	sub.s32 	%r98, %r95, %r97;
	cvt.u64.u32 	%rd548, %r96;
	cvt.u64.u32 	%rd534, %r98;
	bra.uni 	$L__BB219_82;
$L__BB219_81:
	div.s64 	%rd548, %rd531, %rd189;
	mul.lo.s64 	%rd330, %rd548, %rd189;
	sub.s64 	%rd534, %rd531, %rd330;
$L__BB219_82:
	add.s64 	%rd332, %rd1, %rd326;
	ld.global.u64 	%rd333, [%rd332];
	mad.lo.s64 	%rd557, %rd333, %rd534, %rd188;
	add.s32 	%r208, %r208, -8;
	add.s32 	%r207, %r207, 8;
	setp.ne.s32 	%p13, %r207, 0;
	@%p13 bra 	$L__BB219_58;
	add.s32 	%r210, %r208, 3;
$L__BB219_84:
	setp.eq.s32 	%p14, %r25, 0;
	@%p14 bra 	$L__BB219_113;
	and.b32  	%r41, %r23, 3;
	setp.lt.u32 	%p15, %r25, 4;
	@%p15 bra 	$L__BB219_99;
	mul.wide.u32 	%rd335, %r210, 8;
	add.s64 	%rd336, %rd2, %rd335;
	ld.global.u64 	%rd200, [%rd336];
	or.b64  	%rd337, %rd548, %rd200;
	and.b64  	%rd338, %rd337, -4294967296;
	setp.ne.s64 	%p16, %rd338, 0;
	@%p16 bra 	$L__BB219_88;
	cvt.u32.u64 	%r99, %rd200;
	cvt.u32.u64 	%r100, %rd548;
	div.u32 	%r101, %r100, %r99;
	mul.lo.s32 	%r102, %r101, %r99;
	sub.s32 	%r103, %r100, %r102;
	cvt.u64.u32 	%rd538, %r101;
	cvt.u64.u32 	%rd539, %r103;
	bra.uni 	$L__BB219_89;
$L__BB219_88:
	div.s64 	%rd538, %rd548, %rd200;
	mul.lo.s64 	%rd339, %rd538, %rd200;
	sub.s64 	%rd539, %rd548, %rd339;
$L__BB219_89:
	add.s64 	%rd341, %rd1, %rd335;
	ld.global.u64 	%rd342, [%rd341];
	mad.lo.s64 	%rd207, %rd342, %rd539, %rd557;
	add.s32 	%r42, %r210, -1;
	mul.wide.u32 	%rd343, %r42, 8;
	add.s64 	%rd344, %rd2, %rd343;
	ld.global.u64 	%rd208, [%rd344];
	or.b64  	%rd345, %rd538, %rd208;
	and.b64  	%rd346, %rd345, -4294967296;
	setp.ne.s64 	%p17, %rd346, 0;
	@%p17 bra 	$L__BB219_91;
	cvt.u32.u64 	%r104, %rd208;
	cvt.u32.u64 	%r105, %rd538;
	div.u32 	%r106, %r105, %r104;
	mul.lo.s32 	%r107, %r106, %r104;
	sub.s32 	%r108, %r105, %r107;
	cvt.u64.u32 	%rd540, %r106;
	cvt.u64.u32 	%rd541, %r108;
	bra.uni 	$L__BB219_92;
$L__BB219_91:
	div.s64 	%rd540, %rd538, %rd208;
	mul.lo.s64 	%rd347, %rd540, %rd208;
	sub.s64 	%rd541, %rd538, %rd347;
$L__BB219_92:
	add.s64 	%rd349, %rd1, %rd343;
	ld.global.u64 	%rd350, [%rd349];
	mad.lo.s64 	%rd215, %rd350, %rd541, %rd207;
	add.s32 	%r43, %r210, -2;
	mul.wide.u32 	%rd351, %r43, 8;
	add.s64 	%rd352, %rd2, %rd351;
	ld.global.u64 	%rd216, [%rd352];
	or.b64  	%rd353, %rd540, %rd216;
	and.b64  	%rd354, %rd353, -4294967296;
	setp.ne.s64 	%p18, %rd354, 0;
	@%p18 bra 	$L__BB219_94;
	cvt.u32.u64 	%r109, %rd216;
	cvt.u32.u64 	%r110, %rd540;
	div.u32 	%r111, %r110, %r109;
	mul.lo.s32 	%r112, %r111, %r109;
	sub.s32 	%r113, %r110, %r112;
	cvt.u64.u32 	%rd542, %r111;
	cvt.u64.u32 	%rd543, %r113;
	bra.uni 	$L__BB219_95;
$L__BB219_94:
	div.s64 	%rd542, %rd540, %rd216;
	mul.lo.s64 	%rd355, %rd542, %rd216;
	sub.s64 	%rd543, %rd540, %rd355;
$L__BB219_95:
	add.s64 	%rd357, %rd1, %rd351;
	ld.global.u64 	%rd358, [%rd357];
	mad.lo.s64 	%rd223, %rd358, %rd543, %rd215;
	add.s32 	%r44, %r210, -3;
	mul.wide.u32 	%rd359, %r44, 8;
	add.s64 	%rd360, %rd2, %rd359;
	ld.global.u64 	%rd224, [%rd360];
	or.b64  	%rd361, %rd542, %rd224;
	and.b64  	%rd362, %rd361, -4294967296;
	setp.ne.s64 	%p19, %rd362, 0;
	@%p19 bra 	$L__BB219_97;
	cvt.u32.u64 	%r114, %rd224;
	cvt.u32.u64 	%r115, %rd542;
	div.u32 	%r116, %r115, %r114;
	mul.lo.s32 	%r117, %r116, %r114;
	sub.s32 	%r118, %r115, %r117;
	cvt.u64.u32 	%rd548, %r116;
	cvt.u64.u32 	%rd545, %r118;
	bra.uni 	$L__BB219_98;
$L__BB219_97:
	div.s64 	%rd548, %rd542, %rd224;
	mul.lo.s64 	%rd363, %rd548, %rd224;
	sub.s64 	%rd545, %rd542, %rd363;
$L__BB219_98:
	add.s64 	%rd365, %rd1, %rd359;
	ld.global.u64 	%rd366, [%rd365];
	mad.lo.s64 	%rd557, %rd366, %rd545, %rd223;
	add.s32 	%r210, %r210, -4;
$L__BB219_99:
	setp.eq.s32 	%p20, %r41, 0;
	@%p20 bra 	$L__BB219_113;
	setp.eq.s32 	%p21, %r41, 1;
	@%p21 bra 	$L__BB219_108;
	mul.wide.u32 	%rd368, %r210, 8;
	add.s64 	%rd369, %rd2, %rd368;
	ld.global.u64 	%rd235, [%rd369];
	or.b64  	%rd370, %rd548, %rd235;
	and.b64  	%rd371, %rd370, -4294967296;
	setp.ne.s64 	%p22, %rd371, 0;
	@%p22 bra 	$L__BB219_103;
	cvt.u32.u64 	%r119, %rd235;
	cvt.u32.u64 	%r120, %rd548;
	div.u32 	%r121, %r120, %r119;
	mul.lo.s32 	%r122, %r121, %r119;
	sub.s32 	%r123, %r120, %r122;
	cvt.u64.u32 	%rd549, %r121;
	cvt.u64.u32 	%rd550, %r123;
	bra.uni 	$L__BB219_104;
$L__BB219_103:
	div.s64 	%rd549, %rd548, %rd235;
	mul.lo.s64 	%rd372, %rd549, %rd235;
	sub.s64 	%rd550, %rd548, %rd372;
$L__BB219_104:
	add.s64 	%rd374, %rd1, %rd368;
	ld.global.u64 	%rd375, [%rd374];
	mad.lo.s64 	%rd242, %rd375, %rd550, %rd557;
	add.s32 	%r47, %r210, -1;
	mul.wide.u32 	%rd376, %r47, 8;
	add.s64 	%rd377, %rd2, %rd376;
	ld.global.u64 	%rd243, [%rd377];
	or.b64  	%rd378, %rd549, %rd243;
	and.b64  	%rd379, %rd378, -4294967296;
	setp.ne.s64 	%p23, %rd379, 0;
	@%p23 bra 	$L__BB219_106;
	cvt.u32.u64 	%r124, %rd243;
	cvt.u32.u64 	%r125, %rd549;
	div.u32 	%r126, %r125, %r124;
	mul.lo.s32 	%r127, %r126, %r124;
	sub.s32 	%r128, %r125, %r127;
	cvt.u64.u32 	%rd548, %r126;
	cvt.u64.u32 	%rd552, %r128;
	bra.uni 	$L__BB219_107;
$L__BB219_106:
	div.s64 	%rd548, %rd549, %rd243;
	mul.lo.s64 	%rd380, %rd548, %rd243;
	sub.s64 	%rd552, %rd549, %rd380;
$L__BB219_107:
	add.s64 	%rd382, %rd1, %rd376;
	ld.global.u64 	%rd383, [%rd382];
	mad.lo.s64 	%rd557, %rd383, %rd552, %rd242;
	add.s32 	%r210, %r210, -2;
$L__BB219_108:
	and.b32  	%r129, %r23, 1;
	setp.eq.b32 	%p24, %r129, 1;
	not.pred 	%p25, %p24;
	@%p25 bra 	$L__BB219_113;
	mul.wide.u32 	%rd384, %r210, 8;
	add.s64 	%rd385, %rd2, %rd384;
	ld.global.u64 	%rd254, [%rd385];
	or.b64  	%rd386, %rd548, %rd254;
	and.b64  	%rd387, %rd386, -4294967296;
	setp.ne.s64 	%p26, %rd387, 0;
	@%p26 bra 	$L__BB219_111;
	cvt.u32.u64 	%r130, %rd254;
	cvt.u32.u64 	%r131, %rd548;
	rem.u32 	%r132, %r131, %r130;
	cvt.u64.u32 	%rd556, %r132;
	bra.uni 	$L__BB219_112;
$L__BB219_111:
	rem.s64 	%rd556, %rd548, %rd254;
$L__BB219_112:
	add.s64 	%rd389, %rd1, %rd384;
	ld.global.u64 	%rd390, [%rd389];
	mad.lo.s64 	%rd557, %rd390, %rd556, %rd557;
$L__BB219_113:
	shl.b64 	%rd391, %rd557, 1;
	add.s64 	%rd392, %rd3, %rd391;
	ld.global.u16 	%rs2, [%rd392];
	st.shared.u16 	[%r5], %rs2;
$L__BB219_114:
	bar.sync 	0;
	setp.lt.u32 	%p48, %r212, 66;
	@%p48 bra 	$L__BB219_118;
$L__BB219_115:
	shr.u32 	%r51, %r212, 1;
	setp.ge.u32 	%p49, %r1, %r51;
	@%p49 bra 	$L__BB219_117;
	ld.shared.u16 	%rs7, [%r5];
	and.b32  	%r201, %r212, 2046;
	add.s32 	%r202, %r5, %r201;
	ld.shared.u16 	%rs8, [%r202];
	// begin inline asm
	{add.f16 %rs6,%rs7,%rs8;
}
	// end inline asm
	st.shared.u16 	[%r5], %rs6;
$L__BB219_117:
	bar.sync 	0;
	setp.gt.u32 	%p50, %r212, 131;
	mov.u32 	%r212, %r51;
	@%p50 bra 	$L__BB219_115;
$L__BB219_118:
	setp.gt.u32 	%p51, %r1, 31;
	@%p51 bra 	$L__BB219_121;
	ld.shared.u16 	%rs10, [%r5];
	ld.shared.u16 	%rs11, [%r5+64];
	// begin inline asm
	{add.f16 %rs9,%rs10,%rs11;
}
	// end inline asm
	st.volatile.shared.u16 	[%r5], %rs9;
	ld.shared.u16 	%rs14, [%r5+32];
	// begin inline asm
	{add.f16 %rs12,%rs9,%rs14;
}
	// end inline asm
	st.volatile.shared.u16 	[%r5], %rs12;
	ld.shared.u16 	%rs17, [%r5+16];
	// begin inline asm
	{add.f16 %rs15,%rs12,%rs17;
}
	// end inline asm
	st.volatile.shared.u16 	[%r5], %rs15;
	ld.shared.u16 	%rs20, [%r5+8];
	// begin inline asm
	{add.f16 %rs18,%rs15,%rs20;
}
	// end inline asm
	st.volatile.shared.u16 	[%r5], %rs18;
	ld.shared.u16 	%rs23, [%r5+4];
	// begin inline asm
	{add.f16 %rs21,%rs18,%rs23;
}
	// end inline asm
	st.volatile.shared.u16 	[%r5], %rs21;
	ld.shared.u16 	%rs26, [%r5+2];
	// begin inline asm
	{add.f16 %rs24,%rs21,%rs26;
}
	// end inline asm
	st.volatile.shared.u16 	[%r5], %rs24;
	setp.ne.s32 	%p52, %r1, 0;
	@%p52 bra 	$L__BB219_121;
	cvta.to.global.u64 	%rd470, %rd260;
	mul.wide.u32 	%rd471, %r2, 2;
	add.s64 	%rd472, %rd470, %rd471;
	ld.shared.u16 	%rs27, [meansdata_i8];
	st.global.u16 	[%rd472], %rs27;
$L__BB219_121:
	ret;

}
	// .globl	contiguous_mean2_i8
.visible .entry contiguous_mean2_i8(
	.param .u64 .ptr .align 1 contiguous_mean2_i8_param_0,
	.param .u64 .ptr .align 1 contiguous_mean2_i8_param_1,
	.param .u64 .ptr .align 1 contiguous_mean2_i8_param_2,
	.param .u64 .ptr .align 1 contiguous_mean2_i8_param_3,
	.param .u64 contiguous_mean2_i8_param_4,
	.param .u64 contiguous_mean2_i8_param_5,
	.param .u64 contiguous_mean2_i8_param_6,
	.param .u64 contiguous_mean2_i8_param_7,
	.param .u64 contiguous_mean2_i8_param_8
)
{
	.reg .pred 	%p<54>;
	.reg .b16 	%rs<27>;
	.reg .b32 	%r<217>;
	.reg .b32 	%f<3>;
	.reg .b64 	%rd<567>;

	ld.param.u64 	%rd267, [contiguous_mean2_i8_param_1];
	ld.param.u64 	%rd268, [contiguous_mean2_i8_param_2];
	ld.param.u64 	%rd269, [contiguous_mean2_i8_param_3];
	ld.param.u64 	%rd264, [contiguous_mean2_i8_param_4];
	ld.param.u64 	%rd270, [contiguous_mean2_i8_param_5];
	ld.param.u64 	%rd265, [contiguous_mean2_i8_param_6];
	ld.param.u64 	%rd271, [contiguous_mean2_i8_param_7];
	cvta.to.global.u64 	%rd1, %rd269;
	cvta.to.global.u64 	%rd2, %rd268;
	cvta.to.global.u64 	%rd566, %rd267;
	mov.u32 	%r1, %tid.x;
	mov.u32 	%r2, %ctaid.x;
	mov.u32 	%r216, %ntid.x;
	mul.lo.s32 	%r53, %r2, %r216;
	shl.b32 	%r54, %r53, 1;
	add.s32 	%r4, %r54, %r1;
	shl.b32 	%r55, %r1, 1;
	mov.u32 	%r56, meansdata_i8;
	add.s32 	%r5, %r56, %r55;
	mov.b32 	%r52, 0;
	// begin inline asm
	cvt.rn.f16.s32 %rs1, %r52;
	// end inline asm
	st.shared.u16 	[%r5], %rs1;
	mov.u32 	%r57, %ctaid.y;
	cvt.u64.u32 	%rd272, %r57;
	add.s64 	%rd4, %rd270, %rd272;
	setp.ge.u64 	%p1, %rd4, %rd271;
	@%p1 bra 	$L__BB220_122;
	add.s32 	%r58, %r4, %r216;
	cvt.u64.u32 	%rd5, %r58;
	setp.le.u64 	%p2, %rd265, %rd5;
	@%p2 bra 	$L__BB220_55;
	cvt.u64.u32 	%rd399, %r4;
	mul.lo.s64 	%rd400, %rd4, %rd265;
	add.s64 	%rd520, %rd400, %rd399;
	add.s64 	%rd518, %rd400, %rd5;
	cvt.u32.u64 	%r6, %rd264;
	add.s32 	%r210, %r6, -1;
	setp.lt.s32 	%p28, %r210, 0;
	mov.b64 	%rd524, 0;
	mov.u64 	%rd525, %rd524;
	@%p28 bra 	$L__BB220_54;
	setp.lt.u32 	%p29, %r210, 3;
	mov.b64 	%rd525, 0;
	mov.u64 	%rd524, %rd525;
	@%p29 bra 	$L__BB220_31;
	add.s32 	%r208, %r6, -2;
	and.b32  	%r134, %r6, -4;
	neg.s32 	%r207, %r134;
	mov.b64 	%rd525, 0;
$L__BB220_5:
	.pragma "nounroll";
	add.s32 	%r12, %r208, 1;
	mul.wide.u32 	%rd404, %r12, 8;
	add.s64 	%rd405, %rd2, %rd404;
	ld.global.u64 	%rd12, [%rd405];
	or.b64  	%rd406, %rd520, %rd12;
	and.b64  	%rd407, %rd406, -4294967296;
	setp.ne.s64 	%p30, %rd407, 0;
	@%p30 bra 	$L__BB220_7;
	cvt.u32.u64 	%r135, %rd12;
	cvt.u32.u64 	%r136, %rd520;
	div.u32 	%r137, %r136, %r135;
	mul.lo.s32 	%r138, %r137, %r135;
	sub.s32 	%r139, %r136, %r138;
	cvt.u64.u32 	%rd486, %r137;
	cvt.u64.u32 	%rd487, %r139;
	bra.uni 	$L__BB220_8;
$L__BB220_7:
	div.s64 	%rd486, %rd520, %rd12;
	mul.lo.s64 	%rd408, %rd486, %rd12;
	sub.s64 	%rd487, %rd520, %rd408;
$L__BB220_8:
	mul.wide.u32 	%rd409, %r12, 8;
	add.s64 	%rd410, %rd1, %rd409;
	ld.global.u64 	%rd19, [%rd410];
	mad.lo.s64 	%rd20, %rd19, %rd487, %rd524;
	or.b64  	%rd411, %rd518, %rd12;
	and.b64  	%rd412, %rd411, -4294967296;
	setp.ne.s64 	%p31, %rd412, 0;
	@%p31 bra 	$L__BB220_10;
	cvt.u32.u64 	%r140, %rd12;
	cvt.u32.u64 	%r141, %rd518;
	div.u32 	%r142, %r141, %r140;
	mul.lo.s32 	%r143, %r142, %r140;
	sub.s32 	%r144, %r141, %r143;
	cvt.u64.u32 	%rd488, %r142;
	cvt.u64.u32 	%rd489, %r144;
	bra.uni 	$L__BB220_11;
$L__BB220_10:
	div.s64 	%rd488, %rd518, %rd12;
	mul.lo.s64 	%rd413, %rd488, %rd12;
	sub.s64 	%rd489, %rd518, %rd413;
$L__BB220_11:
	mad.lo.s64 	%rd27, %rd489, %rd19, %rd525;
	add.s32 	%r13, %r208, -2;
	mul.wide.u32 	%rd414, %r208, 8;
	add.s64 	%rd415, %rd2, %rd414;
	ld.global.u64 	%rd28, [%rd415];
	or.b64  	%rd416, %rd486, %rd28;
	and.b64  	%rd417, %rd416, -4294967296;
	setp.ne.s64 	%p32, %rd417, 0;
	@%p32 bra 	$L__BB220_13;
	cvt.u32.u64 	%r145, %rd28;
	cvt.u32.u64 	%r146, %rd486;
	div.u32 	%r147, %r146, %r145;
	mul.lo.s32 	%r148, %r147, %r145;
	sub.s32 	%r149, %r146, %r148;
	cvt.u64.u32 	%rd490, %r147;
	cvt.u64.u32 	%rd491, %r149;
	bra.uni 	$L__BB220_14;
$L__BB220_13:
	div.s64 	%rd490, %rd486, %rd28;
	mul.lo.s64 	%rd418, %rd490, %rd28;
	sub.s64 	%rd491, %rd486, %rd418;
$L__BB220_14:
	mul.wide.u32 	%rd419, %r208, 8;
	add.s64 	%rd420, %rd1, %rd419;
	ld.global.u64 	%rd35, [%rd420];
	mad.lo.s64 	%rd36, %rd35, %rd491, %rd20;
	or.b64  	%rd421, %rd488, %rd28;
	and.b64  	%rd422, %rd421, -4294967296;
	setp.ne.s64 	%p33, %rd422, 0;
	@%p33 bra 	$L__BB220_16;
	cvt.u32.u64 	%r150, %rd28;
	cvt.u32.u64 	%r151, %rd488;
	div.u32 	%r152, %r151, %r150;
	mul.lo.s32 	%r153, %r152, %r150;
	sub.s32 	%r154, %r151, %r153;
	cvt.u64.u32 	%rd492, %r152;
	cvt.u64.u32 	%rd493, %r154;
	bra.uni 	$L__BB220_17;
$L__BB220_16:
	div.s64 	%rd492, %rd488, %rd28;
	mul.lo.s64 	%rd423, %rd492, %rd28;
	sub.s64 	%rd493, %rd488, %rd423;
$L__BB220_17:
	mad.lo.s64 	%rd43, %rd493, %rd35, %rd27;
	add.s32 	%r14, %r208, -1;
	mul.wide.u32 	%rd424, %r14, 8;
	add.s64 	%rd425, %rd2, %rd424;
	ld.global.u64 	%rd44, [%rd425];
	or.b64  	%rd426, %rd490, %rd44;
	and.b64  	%rd427, %rd426, -4294967296;
	setp.ne.s64 	%p34, %rd427, 0;
	@%p34 bra 	$L__BB220_19;
	cvt.u32.u64 	%r155, %rd44;
	cvt.u32.u64 	%r156, %rd490;
	div.u32 	%r157, %r156, %r155;
	mul.lo.s32 	%r158, %r157, %r155;
	sub.s32 	%r159, %r156, %r158;
	cvt.u64.u32 	%rd494, %r157;
	cvt.u64.u32 	%rd495, %r159;
	bra.uni 	$L__BB220_20;
$L__BB220_19:
	div.s64 	%rd494, %rd490, %rd44;
	mul.lo.s64 	%rd428, %rd494, %rd44;
	sub.s64 	%rd495, %rd490, %rd428;
$L__BB220_20:
	mul.wide.u32 	%rd429, %r14, 8;
	add.s64 	%rd430, %rd1, %rd429;
	ld.global.u64 	%rd51, [%rd430];
	mad.lo.s64 	%rd52, %rd51, %rd495, %rd36;
	or.b64  	%rd431, %rd492, %rd44;
	and.b64  	%rd432, %rd431, -4294967296;
	setp.ne.s64 	%p35, %rd432, 0;
	@%p35 bra 	$L__BB220_22;
	cvt.u32.u64 	%r160, %rd44;
	cvt.u32.u64 	%r161, %rd492;
	div.u32 	%r162, %r161, %r160;
	mul.lo.s32 	%r163, %r162, %r160;
	sub.s32 	%r164, %r161, %r163;
	cvt.u64.u32 	%rd496, %r162;
	cvt.u64.u32 	%rd497, %r164;
	bra.uni 	$L__BB220_23;
$L__BB220_22:
	div.s64 	%rd496, %rd492, %rd44;
	mul.lo.s64 	%rd433, %rd496, %rd44;
	sub.s64 	%rd497, %rd492, %rd433;
$L__BB220_23:
	mad.lo.s64 	%rd59, %rd497, %rd51, %rd43;
	mul.wide.u32 	%rd434, %r13, 8;
	add.s64 	%rd435, %rd2, %rd434;
	ld.global.u64 	%rd60, [%rd435];
	or.b64  	%rd436, %rd494, %rd60;
	and.b64  	%rd437, %rd436, -4294967296;
	setp.ne.s64 	%p36, %rd437, 0;
	@%p36 bra 	$L__BB220_25;
	cvt.u32.u64 	%r165, %rd60;
	cvt.u32.u64 	%r166, %rd494;
	div.u32 	%r167, %r166, %r165;
	mul.lo.s32 	%r168, %r167, %r165;
	sub.s32 	%r169, %r166, %r168;
	cvt.u64.u32 	%rd520, %r167;
	cvt.u64.u32 	%rd499, %r169;
	bra.uni 	$L__BB220_26;
$L__BB220_25:
	div.s64 	%rd520, %rd494, %rd60;
	mul.lo.s64 	%rd438, %rd520, %rd60;
	sub.s64 	%rd499, %rd494, %rd438;
$L__BB220_26:
	mul.wide.u32 	%rd439, %r13, 8;
	add.s64 	%rd440, %rd1, %rd439;
	ld.global.u64 	%rd67, [%rd440];
	mad.lo.s64 	%rd524, %rd67, %rd499, %rd52;
	or.b64  	%rd441, %rd496, %rd60;
	and.b64  	%rd442, %rd441, -4294967296;
	setp.ne.s64 	%p37, %rd442, 0;
	@%p37 bra 	$L__BB220_28;
	cvt.u32.u64 	%r170, %rd60;
	cvt.u32.u64 	%r171, %rd496;
	div.u32 	%r172, %r171, %r170;
	mul.lo.s32 	%r173, %r172, %r170;
	sub.s32 	%r174, %r171, %r173;
	cvt.u64.u32 	%rd518, %r172;
	cvt.u64.u32 	%rd501, %r174;
	bra.uni 	$L__BB220_29;
$L__BB220_28:
	div.s64 	%rd518, %rd496, %rd60;
	mul.lo.s64 	%rd443, %rd518, %rd60;
	sub.s64 	%rd501, %rd496, %rd443;
$L__BB220_29:
	mad.lo.s64 	%rd525, %rd501, %rd67, %rd59;
	add.s32 	%r208, %r208, -4;
	add.s32 	%r207, %r207, 4;
	setp.ne.s32 	%p38, %r207, 0;
	@%p38 bra 	$L__BB220_5;
	add.s32 	%r210, %r208, 1;
$L__BB220_31:
	and.b32  	%r19, %r6, 3;
	setp.eq.s32 	%p39, %r19, 0;
	@%p39 bra 	$L__BB220_54;
	setp.eq.s32 	%p40, %r19, 1;
	@%p40 bra 	$L__BB220_46;
	mul.wide.u32 	%rd445, %r210, 8;
	add.s64 	%rd446, %rd2, %rd445;
	ld.global.u64 	%rd82, [%rd446];
	or.b64  	%rd447, %rd520, %rd82;
	and.b64  	%rd448, %rd447, -4294967296;
	setp.ne.s64 	%p41, %rd448, 0;
	@%p41 bra 	$L__BB220_35;
	cvt.u32.u64 	%r175, %rd82;
	cvt.u32.u64 	%r176, %rd520;
	div.u32 	%r177, %r176, %r175;
	mul.lo.s32 	%r178, %r177, %r175;
	sub.s32 	%r179, %r176, %r178;
	cvt.u64.u32 	%rd508, %r177;
	cvt.u64.u32 	%rd509, %r179;
	bra.uni 	$L__BB220_36;
$L__BB220_35:
	div.s64 	%rd508, %rd520, %rd82;
	mul.lo.s64 	%rd449, %rd508, %rd82;
	sub.s64 	%rd509, %rd520, %rd449;
$L__BB220_36:
	add.s64 	%rd451, %rd1, %rd445;
	ld.global.u64 	%rd89, [%rd451];
	mad.lo.s64 	%rd90, %rd89, %rd509, %rd524;
	or.b64  	%rd452, %rd518, %rd82;
	and.b64  	%rd453, %rd452, -4294967296;
	setp.ne.s64 	%p42, %rd453, 0;
	@%p42 bra 	$L__BB220_38;
	cvt.u32.u64 	%r180, %rd82;
	cvt.u32.u64 	%r181, %rd518;
	div.u32 	%r182, %r181, %r180;
	mul.lo.s32 	%r183, %r182, %r180;
	sub.s32 	%r184, %r181, %r183;
	cvt.u64.u32 	%rd510, %r182;
	cvt.u64.u32 	%rd511, %r184;
	bra.uni 	$L__BB220_39;
$L__BB220_38:
	div.s64 	%rd510, %rd518, %rd82;
	mul.lo.s64 	%rd454, %rd510, %rd82;
	sub.s64 	%rd511, %rd518, %rd454;
$L__BB220_39:
	mad.lo.s64 	%rd97, %rd511, %rd89, %rd525;
	add.s32 	%r20, %r210, -1;
	mul.wide.u32 	%rd455, %r20, 8;
	add.s64 	%rd456, %rd2, %rd455;
	ld.global.u64 	%rd98, [%rd456];
	or.b64  	%rd457, %rd508, %rd98;
	and.b64  	%rd458, %rd457, -4294967296;
	setp.ne.s64 	%p43, %rd458, 0;
	@%p43 bra 	$L__BB220_41;
	cvt.u32.u64 	%r185, %rd98;
	cvt.u32.u64 	%r186, %rd508;
	div.u32 	%r187, %r186, %r185;
	mul.lo.s32 	%r188, %r187, %r185;
	sub.s32 	%r189, %r186, %r188;
	cvt.u64.u32 	%rd520, %r187;
	cvt.u64.u32 	%rd513, %r189;
	bra.uni 	$L__BB220_42;
$L__BB220_41:
	div.s64 	%rd520, %rd508, %rd98;
	mul.lo.s64 	%rd459, %rd520, %rd98;
	sub.s64 	%rd513, %rd508, %rd459;
$L__BB220_42:
	add.s64 	%rd461, %rd1, %rd455;
	ld.global.u64 	%rd105, [%rd461];
	mad.lo.s64 	%rd524, %rd105, %rd513, %rd90;
	or.b64  	%rd462, %rd510, %rd98;
	and.b64  	%rd463, %rd462, -4294967296;
	setp.ne.s64 	%p44, %rd463, 0;
	@%p44 bra 	$L__BB220_44;
	cvt.u32.u64 	%r190, %rd98;
	cvt.u32.u64 	%r191, %rd510;
	div.u32 	%r192, %r191, %r190;
	mul.lo.s32 	%r193, %r192, %r190;
	sub.s32 	%r194, %r191, %r193;
	cvt.u64.u32 	%rd518, %r192;
	cvt.u64.u32 	%rd515, %r194;
	bra.uni 	$L__BB220_45;
$L__BB220_44:
	div.s64 	%rd518, %rd510, %rd98;
	mul.lo.s64 	%rd464, %rd518, %rd98;
	sub.s64 	%rd515, %rd510, %rd464;
$L__BB220_45:
	mad.lo.s64 	%rd525, %rd515, %rd105, %rd97;
	add.s32 	%r210, %r210, -2;
$L__BB220_46:
	and.b32  	%r195, %r6, 1;
	setp.eq.b32 	%p45, %r195, 1;
	not.pred 	%p46, %p45;
	@%p46 bra 	$L__BB220_54;
	mul.wide.u32 	%rd465, %r210, 8;
	add.s64 	%rd466, %rd2, %rd465;
	ld.global.u64 	%rd120, [%rd466];
	or.b64  	%rd467, %rd520, %rd120;
	and.b64  	%rd468, %rd467, -4294967296;
	setp.ne.s64 	%p47, %rd468, 0;
	@%p47 bra 	$L__BB220_49;
	cvt.u32.u64 	%r196, %rd120;
	cvt.u32.u64 	%r197, %rd520;
	rem.u32 	%r198, %r197, %r196;
	cvt.u64.u32 	%rd522, %r198;
	bra.uni 	$L__BB220_50;
$L__BB220_49:
	rem.s64 	%rd522, %rd520, %rd120;
$L__BB220_50:
	add.s64 	%rd470, %rd1, %rd465;
	ld.global.u64 	%rd124, [%rd470];
	mad.lo.s64 	%rd524, %rd124, %rd522, %rd524;
	or.b64  	%rd471, %rd518, %rd120;
	and.b64  	%rd472, %rd471, -4294967296;
	setp.ne.s64 	%p48, %rd472, 0;
	@%p48 bra 	$L__BB220_52;
	cvt.u32.u64 	%r199, %rd120;
	cvt.u32.u64 	%r200, %rd518;
	rem.u32 	%r201, %r200, %r199;
	cvt.u64.u32 	%rd523, %r201;
	bra.uni 	$L__BB220_53;
$L__BB220_52:
	rem.s64 	%rd523, %rd518, %rd120;
$L__BB220_53:
	mad.lo.s64 	%rd525, %rd523, %rd124, %rd525;
$L__BB220_54:
	add.s64 	%rd473, %rd566, %rd524;
	ld.global.s8 	%r202, [%rd473];
	add.s64 	%rd474, %rd566, %rd525;
	ld.global.s8 	%r203, [%rd474];
	add.s32 	%r204, %r203, %r202;
	cvt.rn.f32.s32 	%f2, %r204;
	// begin inline asm
	{  cvt.rn.f16.f32 %rs4, %f2;}

	// end inline asm
	st.shared.u16 	[%r5], %rs4;
	bra.uni 	$L__BB220_115;
$L__BB220_55:
	cvt.u64.u32 	%rd132, %r4;
	setp.le.u64 	%p3, %rd265, %rd132;
	@%p3 bra 	$L__BB220_115;
	mad.lo.s64 	%rd557, %rd4, %rd265, %rd132;
	cvt.u32.u64 	%r23, %rd264;
	add.s32 	%r214, %r23, -1;
	setp.lt.s32 	%p4, %r214, 0;
	@%p4 bra 	$L__BB220_114;
	and.b32  	%r25, %r23, 7;
	setp.lt.u32 	%p5, %r214, 7;
	@%p5 bra 	$L__BB220_85;
	add.s32 	%r212, %r23, -4;
	and.b32  	%r59, %r23, -8;
	neg.s32 	%r211, %r59;
$L__BB220_59:
	.pragma "nounroll";
	add.s32 	%r30, %r212, 3;
	mul.wide.u32 	%rd274, %r30, 8;
	add.s64 	%rd275, %rd2, %rd274;
	ld.global.u64 	%rd136, [%rd275];
	or.b64  	%rd276, %rd557, %rd136;
	and.b64  	%rd277, %rd276, -4294967296;
	setp.ne.s64 	%p6, %rd277, 0;
	@%p6 bra 	$L__BB220_61;
	cvt.u32.u64 	%r60, %rd136;
	cvt.u32.u64 	%r61, %rd557;
	div.u32 	%r62, %r61, %r60;
	mul.lo.s32 	%r63, %r62, %r60;
	sub.s32 	%r64, %r61, %r63;
	cvt.u64.u32 	%rd528, %r62;
	cvt.u64.u32 	%rd529, %r64;
	bra.uni 	$L__BB220_62;
$L__BB220_61:
	div.s64 	%rd528, %rd557, %rd136;
	mul.lo.s64 	%rd278, %rd528, %rd136;
	sub.s64 	%rd529, %rd557, %rd278;
$L__BB220_62:
	add.s64 	%rd280, %rd1, %rd274;
	ld.global.u64 	%rd281, [%rd280];
	mul.lo.s64 	%rd143, %rd281, %rd529;
	add.s32 	%r31, %r212, 2;
	mul.wide.u32 	%rd282, %r31, 8;
	add.s64 	%rd283, %rd2, %rd282;
	ld.global.u64 	%rd144, [%rd283];
	or.b64  	%rd284, %rd528, %rd144;
	and.b64  	%rd285, %rd284, -4294967296;
	setp.ne.s64 	%p7, %rd285, 0;
	@%p7 bra 	$L__BB220_64;
	cvt.u32.u64 	%r65, %rd144;
	cvt.u32.u64 	%r66, %rd528;
	div.u32 	%r67, %r66, %r65;
	mul.lo.s32 	%r68, %r67, %r65;
	sub.s32 	%r69, %r66, %r68;
	cvt.u64.u32 	%rd530, %r67;
	cvt.u64.u32 	%rd531, %r69;
	bra.uni 	$L__BB220_65;
$L__BB220_64:
	div.s64 	%rd530, %rd528, %rd144;
	mul.lo.s64 	%rd286, %rd530, %rd144;
	sub.s64 	%rd531, %rd528, %rd286;
$L__BB220_65:
	add.s64 	%rd288, %rd1, %rd282;
	ld.global.u64 	%rd289, [%rd288];
	mad.lo.s64 	%rd151, %rd289, %rd531, %rd143;
	add.s32 	%r32, %r212, 1;
	mul.wide.u32 	%rd290, %r32, 8;
	add.s64 	%rd291, %rd2, %rd290;
	ld.global.u64 	%rd152, [%rd291];
	or.b64  	%rd292, %rd530, %rd152;
	and.b64  	%rd293, %rd292, -4294967296;
	setp.ne.s64 	%p8, %rd293, 0;
	@%p8 bra 	$L__BB220_67;
	cvt.u32.u64 	%r70, %rd152;
	cvt.u32.u64 	%r71, %rd530;
	div.u32 	%r72, %r71, %r70;
	mul.lo.s32 	%r73, %r72, %r70;
	sub.s32 	%r74, %r71, %r73;
	cvt.u64.u32 	%rd532, %r72;
	cvt.u64.u32 	%rd533, %r74;
	bra.uni 	$L__BB220_68;
$L__BB220_67:
	div.s64 	%rd532, %rd530, %rd152;
	mul.lo.s64 	%rd294, %rd532, %rd152;
	sub.s64 	%rd533, %rd530, %rd294;
$L__BB220_68:
	add.s64 	%rd296, %rd1, %rd290;
	ld.global.u64 	%rd297, [%rd296];
	mad.lo.s64 	%rd159, %rd297, %rd533, %rd151;
	add.s32 	%r33, %r212, -4;
	mul.wide.u32 	%rd298, %r212, 8;
	add.s64 	%rd299, %rd2, %rd298;
	ld.global.u64 	%rd160, [%rd299];
	or.b64  	%rd300, %rd532, %rd160;
	and.b64  	%rd301, %rd300, -4294967296;
	setp.ne.s64 	%p9, %rd301, 0;
	@%p9 bra 	$L__BB220_70;
	cvt.u32.u64 	%r75, %rd160;
	cvt.u32.u64 	%r76, %rd532;
	div.u32 	%r77, %r76, %r75;
	mul.lo.s32 	%r78, %r77, %r75;
	sub.s32 	%r79, %r76, %r78;
	cvt.u64.u32 	%rd534, %r77;
	cvt.u64.u32 	%rd535, %r79;
	bra.uni 	$L__BB220_71;
$L__BB220_70:
	div.s64 	%rd534, %rd532, %rd160;
	mul.lo.s64 	%rd302, %rd534, %rd160;
	sub.s64 	%rd535, %rd532, %rd302;
$L__BB220_71:
	add.s64 	%rd304, %rd1, %rd298;
	ld.global.u64 	%rd305, [%rd304];
	mad.lo.s64 	%rd167, %rd305, %rd535, %rd159;
	add.s32 	%r34, %r212, -1;
	mul.wide.u32 	%rd306, %r34, 8;
	add.s64 	%rd307, %rd2, %rd306;
	ld.global.u64 	%rd168, [%rd307];
	or.b64  	%rd308, %rd534, %rd168;
	and.b64  	%rd309, %rd308, -4294967296;
	setp.ne.s64 	%p10, %rd309, 0;
	@%p10 bra 	$L__BB220_73;
	cvt.u32.u64 	%r80, %rd168;
	cvt.u32.u64 	%r81, %rd534;
	div.u32 	%r82, %r81, %r80;
	mul.lo.s32 	%r83, %r82, %r80;
	sub.s32 	%r84, %r81, %r83;
	cvt.u64.u32 	%rd536, %r82;
	cvt.u64.u32 	%rd537, %r84;
	bra.uni 	$L__BB220_74;
$L__BB220_73:
	div.s64 	%rd536, %rd534, %rd168;
	mul.lo.s64 	%rd310, %rd536, %rd168;
	sub.s64 	%rd537, %rd534, %rd310;
$L__BB220_74:
	add.s64 	%rd312, %rd1, %rd306;
	ld.global.u64 	%rd313, [%rd312];
	mad.lo.s64 	%rd175, %rd313, %rd537, %rd167;
	add.s32 	%r35, %r212, -2;
	mul.wide.u32 	%rd314, %r35, 8;
	add.s64 	%rd315, %rd2, %rd314;
	ld.global.u64 	%rd176, [%rd315];
	or.b64  	%rd316, %rd536, %rd176;
	and.b64  	%rd317, %rd316, -4294967296;
	setp.ne.s64 	%p11, %rd317, 0;
	@%p11 bra 	$L__BB220_76;
	cvt.u32.u64 	%r85, %rd176;
	cvt.u32.u64 	%r86, %rd536;
	div.u32 	%r87, %r86, %r85;
	mul.lo.s32 	%r88, %r87, %r85;
	sub.s32 	%r89, %r86, %r88;
	cvt.u64.u32 	%rd538, %r87;
	cvt.u64.u32 	%rd539, %r89;
	bra.uni 	$L__BB220_77;
$L__BB220_76:
	div.s64 	%rd538, %rd536, %rd176;
	mul.lo.s64 	%rd318, %rd538, %rd176;
	sub.s64 	%rd539, %rd536, %rd318;
$L__BB220_77:
	add.s64 	%rd320, %rd1, %rd314;
	ld.global.u64 	%rd321, [%rd320];
	mad.lo.s64 	%rd183, %rd321, %rd539, %rd175;
	add.s32 	%r36, %r212, -3;
	mul.wide.u32 	%rd322, %r36, 8;
	add.s64 	%rd323, %rd2, %rd322;
	ld.global.u64 	%rd184, [%rd323];
	or.b64  	%rd324, %rd538, %rd184;
	and.b64  	%rd325, %rd324, -4294967296;
	setp.ne.s64 	%p12, %rd325, 0;
	@%p12 bra 	$L__BB220_79;
	cvt.u32.u64 	%r90, %rd184;
	cvt.u32.u64 	%r91, %rd538;
	div.u32 	%r92, %r91, %r90;
	mul.lo.s32 	%r93, %r92, %r90;
	sub.s32 	%r94, %r91, %r93;
	cvt.u64.u32 	%rd540, %r92;
	cvt.u64.u32 	%rd541, %r94;
	bra.uni 	$L__BB220_80;
$L__BB220_79:
	div.s64 	%rd540, %rd538, %rd184;
	mul.lo.s64 	%rd326, %rd540, %rd184;
	sub.s64 	%rd541, %rd538, %rd326;
$L__BB220_80:
	add.s64 	%rd328, %rd1, %rd322;
	ld.global.u64 	%rd329, [%rd328];
	mad.lo.s64 	%rd191, %rd329, %rd541, %rd183;
	mul.wide.u32 	%rd330, %r33, 8;
	add.s64 	%rd331, %rd2, %rd330;
	ld.global.u64 	%rd192, [%rd331];
	or.b64  	%rd332, %rd540, %rd192;
	and.b64  	%rd333, %rd332, -4294967296;
	setp.ne.s64 	%p13, %rd333, 0;
	@%p13 bra 	$L__BB220_82;
	cvt.u32.u64 	%r95, %rd192;
	cvt.u32.u64 	%r96, %rd540;
	div.u32 	%r97, %r96, %r95;
	mul.lo.s32 	%r98, %r97, %r95;
	sub.s32 	%r99, %r96, %r98;
	cvt.u64.u32 	%rd557, %r97;
	cvt.u64.u32 	%rd543, %r99;
	bra.uni 	$L__BB220_83;
$L__BB220_82:
	div.s64 	%rd557, %rd540, %rd192;
	mul.lo.s64 	%rd334, %rd557, %rd192;
	sub.s64 	%rd543, %rd540, %rd334;
$L__BB220_83:
	add.s64 	%rd336, %rd1, %rd330;
	ld.global.u64 	%rd337, [%rd336];
	mad.lo.s64 	%rd338, %rd337, %rd543, %rd191;
	add.s64 	%rd566, %rd566, %rd338;
	add.s32 	%r212, %r212, -8;
	add.s32 	%r211, %r211, 8;
	setp.ne.s32 	%p14, %r211, 0;
	@%p14 bra 	$L__BB220_59;
	add.s32 	%r214, %r212, 3;
$L__BB220_85:
	setp.eq.s32 	%p15, %r25, 0;
	@%p15 bra 	$L__BB220_114;
	and.b32  	%r41, %r23, 3;
	setp.lt.u32 	%p16, %r25, 4;
	@%p16 bra 	$L__BB220_100;
	mul.wide.u32 	%rd340, %r214, 8;
	add.s64 	%rd341, %rd2, %rd340;
	ld.global.u64 	%rd203, [%rd341];
	or.b64  	%rd342, %rd557, %rd203;
	and.b64  	%rd343, %rd342, -4294967296;
	setp.ne.s64 	%p17, %rd343, 0;
	@%p17 bra 	$L__BB220_89;
	cvt.u32.u64 	%r100, %rd203;
	cvt.u32.u64 	%r101, %rd557;
	div.u32 	%r102, %r101, %r100;
	mul.lo.s32 	%r103, %r102, %r100;
	sub.s32 	%r104, %r101, %r103;
	cvt.u64.u32 	%rd547, %r102;
	cvt.u64.u32 	%rd548, %r104;
	bra.uni 	$L__BB220_90;
$L__BB220_89:
	div.s64 	%rd547, %rd557, %rd203;
	mul.lo.s64 	%rd344, %rd547, %rd203;
	sub.s64 	%rd548, %rd557, %rd344;
$L__BB220_90:
	add.s64 	%rd346, %rd1, %rd340;
	ld.global.u64 	%rd347, [%rd346];
	mul.lo.s64 	%rd210, %rd347, %rd548;
	add.s32 	%r42, %r214, -1;
	mul.wide.u32 	%rd348, %r42, 8;
	add.s64 	%rd349, %rd2, %rd348;
	ld.global.u64 	%rd211, [%rd349];
	or.b64  	%rd350, %rd547, %rd211;
	and.b64  	%rd351, %rd350, -4294967296;
	setp.ne.s64 	%p18, %rd351, 0;
	@%p18 bra 	$L__BB220_92;
	cvt.u32.u64 	%r105, %rd211;
	cvt.u32.u64 	%r106, %rd547;
	div.u32 	%r107, %r106, %r105;
	mul.lo.s32 	%r108, %r107, %r105;
	sub.s32 	%r109, %r106, %r108;
	cvt.u64.u32 	%rd549, %r107;
	cvt.u64.u32 	%rd550, %r109;
	bra.uni 	$L__BB220_93;
$L__BB220_92:
	div.s64 	%rd549, %rd547, %rd211;
	mul.lo.s64 	%rd352, %rd549, %rd211;
	sub.s64 	%rd550, %rd547, %rd352;
$L__BB220_93:
	add.s64 	%rd354, %rd1, %rd348;
	ld.global.u64 	%rd355, [%rd354];
	mad.lo.s64 	%rd218, %rd355, %rd550, %rd210;
	add.s32 	%r43, %r214, -2;
	mul.wide.u32 	%rd356, %r43, 8;
	add.s64 	%rd357, %rd2, %rd356;
	ld.global.u64 	%rd219, [%rd357];
	or.b64  	%rd358, %rd549, %rd219;
	and.b64  	%rd359, %rd358, -4294967296;
	setp.ne.s64 	%p19, %rd359, 0;
	@%p19 bra 	$L__BB220_95;
	cvt.u32.u64 	%r110, %rd219;
	cvt.u32.u64 	%r111, %rd549;
	div.u32 	%r112, %r111, %r110;
	mul.lo.s32 	%r113, %r112, %r110;
	sub.s32 	%r114, %r111, %r113;
	cvt.u64.u32 	%rd551, %r112;
	cvt.u64.u32 	%rd552, %r114;
	bra.uni 	$L__BB220_96;
$L__BB220_95:
	div.s64 	%rd551, %rd549, %rd219;
	mul.lo.s64 	%rd360, %rd551, %rd219;
	sub.s64 	%rd552, %rd549, %rd360;
$L__BB220_96:
	add.s64 	%rd362, %rd1, %rd356;
	ld.global.u64 	%rd363, [%rd362];
	mad.lo.s64 	%rd226, %rd363, %rd552, %rd218;
	add.s32 	%r44, %r214, -3;
	mul.wide.u32 	%rd364, %r44, 8;
	add.s64 	%rd365, %rd2, %rd364;
	ld.global.u64 	%rd227, [%rd365];
	or.b64  	%rd366, %rd551, %rd227;
	and.b64  	%rd367, %rd366, -4294967296;
	setp.ne.s64 	%p20, %rd367, 0;
	@%p20 bra 	$L__BB220_98;
	cvt.u32.u64 	%r115, %rd227;
	cvt.u32.u64 	%r116, %rd551;
	div.u32 	%r117, %r116, %r115;
	mul.lo.s32 	%r118, %r117, %r115;
	sub.s32 	%r119, %r116, %r118;
	cvt.u64.u32 	%rd557, %r117;
	cvt.u64.u32 	%rd554, %r119;
	bra.uni 	$L__BB220_99;
$L__BB220_98:
	div.s64 	%rd557, %rd551, %rd227;
	mul.lo.s64 	%rd368, %rd557, %rd227;
	sub.s64 	%rd554, %rd551, %rd368;
$L__BB220_99:
	add.s64 	%rd370, %rd1, %rd364;
	ld.global.u64 	%rd371, [%rd370];
	mad.lo.s64 	%rd372, %rd371, %rd554, %rd226;
	add.s64 	%rd566, %rd566, %rd372;
	add.s32 	%r214, %r214, -4;
$L__BB220_100:
	setp.eq.s32 	%p21, %r41, 0;
	@%p21 bra 	$L__BB220_114;
	setp.eq.s32 	%p22, %r41, 1;
	@%p22 bra 	$L__BB220_109;
	mul.wide.u32 	%rd374, %r214, 8;
	add.s64 	%rd375, %rd2, %rd374;
	ld.global.u64 	%rd238, [%rd375];
	or.b64  	%rd376, %rd557, %rd238;
	and.b64  	%rd377, %rd376, -4294967296;
	setp.ne.s64 	%p23, %rd377, 0;
	@%p23 bra 	$L__BB220_104;
	cvt.u32.u64 	%r120, %rd238;
	cvt.u32.u64 	%r121, %rd557;
	div.u32 	%r122, %r121, %r120;
	mul.lo.s32 	%r123, %r122, %r120;
	sub.s32 	%r124, %r121, %r123;
	cvt.u64.u32 	%rd558, %r122;
	cvt.u64.u32 	%rd559, %r124;
	bra.uni 	$L__BB220_105;
$L__BB220_104:
	div.s64 	%rd558, %rd557, %rd238;
	mul.lo.s64 	%rd378, %rd558, %rd238;
	sub.s64 	%rd559, %rd557, %rd378;
$L__BB220_105:
	add.s64 	%rd380, %rd1, %rd374;
	ld.global.u64 	%rd381, [%rd380];
	mul.lo.s64 	%rd245, %rd381, %rd559;
	add.s32 	%r47, %r214, -1;
	mul.wide.u32 	%rd382, %r47, 8;
	add.s64 	%rd383, %rd2, %rd382;
	ld.global.u64 	%rd246, [%rd383];
	or.b64  	%rd384, %rd558, %rd246;
	and.b64  	%rd385, %rd384, -4294967296;
	setp.ne.s64 	%p24, %rd385, 0;
	@%p24 bra 	$L__BB220_107;
	cvt.u32.u64 	%r125, %rd246;
	cvt.u32.u64 	%r126, %rd558;
	div.u32 	%r127, %r126, %r125;
	mul.lo.s32 	%r128, %r127, %r125;
	sub.s32 	%r129, %r126, %r128;
	cvt.u64.u32 	%rd557, %r127;
	cvt.u64.u32 	%rd561, %r129;
	bra.uni 	$L__BB220_108;
$L__BB220_107:
	div.s64 	%rd557, %rd558, %rd246;
	mul.lo.s64 	%rd386, %rd557, %rd246;
	sub.s64 	%rd561, %rd558, %rd386;
$L__BB220_108:
	add.s64 	%rd388, %rd1, %rd382;
	ld.global.u64 	%rd389, [%rd388];
	mad.lo.s64 	%rd390, %rd389, %rd561, %rd245;
	add.s64 	%rd566, %rd566, %rd390;
	add.s32 	%r214, %r214, -2;
$L__BB220_109:
	and.b32  	%r130, %r23, 1;
	setp.eq.b32 	%p25, %r130, 1;
	not.pred 	%p26, %p25;
	@%p26 bra 	$L__BB220_114;
	mul.wide.u32 	%rd391, %r214, 8;
	add.s64 	%rd392, %rd2, %rd391;
	ld.global.u64 	%rd257, [%rd392];
	or.b64  	%rd393, %rd557, %rd257;
	and.b64  	%rd394, %rd393, -4294967296;
	setp.ne.s64 	%p27, %rd394, 0;
	@%p27 bra 	$L__BB220_112;
	cvt.u32.u64 	%r131, %rd257;
	cvt.u32.u64 	%r132, %rd557;
	rem.u32 	%r133, %r132, %r131;
	cvt.u64.u32 	%rd565, %r133;
	bra.uni 	$L__BB220_113;
$L__BB220_112:
	rem.s64 	%rd565, %rd557, %rd257;
$L__BB220_113:
	add.s64 	%rd396, %rd1, %rd391;
	ld.global.u64 	%rd397, [%rd396];
	mad.lo.s64 	%rd566, %rd397, %rd565, %rd566;
$L__BB220_114:
	ld.global.s8 	%rs3, [%rd566];
	cvt.rn.f32.s16 	%f1, %rs3;
	// begin inline asm
	{  cvt.rn.f16.f32 %rs2, %f1;}

	// end inline asm
	st.shared.u16 	[%r5], %rs2;
$L__BB220_115:
	bar.sync 	0;
	setp.lt.u32 	%p49, %r216, 66;
	@%p49 bra 	$L__BB220_119;
$L__BB220_116:
	shr.u32 	%r51, %r216, 1;
	setp.ge.u32 	%p50, %r1, %r51;
	@%p50 bra 	$L__BB220_118;
	ld.shared.u16 	%rs6, [%r5];
	and.b32  	%r205, %r216, 2046;
	add.s32 	%r206, %r5, %r205;
	ld.shared.u16 	%rs7, [%r206];
	// begin inline asm
	{add.f16 %rs5,%rs6,%rs7;
}
	// end inline asm
	st.shared.u16 	[%r5], %rs5;
$L__BB220_118:
	bar.sync 	0;
	setp.gt.u32 	%p51, %r216, 131;
	mov.u32 	%r216, %r51;
	@%p51 bra 	$L__BB220_116;
$L__BB220_119:
	setp.gt.u32 	%p52, %r1, 31;
	@%p52 bra 	$L__BB220_122;
	ld.shared.u16 	%rs9, [%r5];
	ld.shared.u16 	%rs10, [%r5+64];
	// begin inline asm
	{add.f16 %rs8,%rs9,%rs10;
}
	// end inline asm
	st.volatile.shared.u16 	[%r5], %rs8;
	ld.shared.u16 	%rs13, [%r5+32];
	// begin inline asm
	{add.f16 %rs11,%rs8,%rs13;
}
	// end inline asm
	st.volatile.shared.u16 	[%r5], %rs11;
	ld.shared.u16 	%rs16, [%r5+16];
	// begin inline asm
	{add.f16 %rs14,%rs11,%rs16;
}
	// end inline asm
	st.volatile.shared.u16 	[%r5], %rs14;
	ld.shared.u16 	%rs19, [%r5+8];
	// begin inline asm
	{add.f16 %rs17,%rs14,%rs19;
}
	// end inline asm
	st.volatile.shared.u16 	[%r5], %rs17;
	ld.shared.u16 	%rs22, [%r5+4];
	// begin inline asm
	{add.f16 %rs20,%rs17,%rs22;
}
	// end inline asm
	st.volatile.shared.u16 	[%r5], %rs20;
	ld.shared.u16 	%rs25, [%r5+2];
	// begin inline asm
	{add.f16 %rs23,%rs20,%rs25;
}
	// end inline asm
	st.volatile.shared.u16 	[%r5], %rs23;
	setp.ne.s32 	%p53, %r1, 0;
	@%p53 bra 	$L__BB220_122;
	ld.param.u64 	%rd481, [contiguous_mean2_i8_param_8];
	ld.param.u64 	%rd480, [contiguous_mean2_i8_param_0];
	cvt.u64.u32 	%rd475, %r2;
	mad.lo.s64 	%rd476, %rd481, %rd4, %rd475;
	cvta.to.global.u64 	%rd477, %rd480;
	shl.b64 	%rd478, %rd476, 1;
	add.s64 	%rd479, %rd477, %rd478;
	ld.shared.u16 	%rs26, [meansdata_i8];
	st.global.u16 	[%rd479], %rs26;
$L__BB220_122:
	ret;

}
	// .globl	contiguous_mean22_i8
.visible .entry contiguous_mean22_i8(
	.param .u64 .ptr .align 1 contiguous_mean22_i8_param_0,
	.param .u64 .ptr .align 1 contiguous_mean22_i8_param_1,
	.param .u64 contiguous_mean22_i8_param_2,
	.param .u64 contiguous_mean22_i8_param_3,
	.param .u64 contiguous_mean22_i8_param_4,
	.param .u64 contiguous_mean22_i8_param_5
)
{
	.reg .pred 	%p<9>;
	.reg .b16 	%rs<28>;
	.reg .b32 	%r<18>;
	.reg .b64 	%rd<28>;

	ld.param.u64 	%rd5, [contiguous_mean22_i8_param_0];
	ld.param.u64 	%rd8, [contiguous_mean22_i8_param_1];
	ld.param.u64 	%rd9, [contiguous_mean22_i8_param_2];
	ld.param.u64 	%rd6, [contiguous_mean22_i8_param_3];
	ld.param.u64 	%rd10, [contiguous_mean22_i8_param_4];
	ld.param.u64 	%rd7, [contiguous_mean22_i8_param_5];
	cvta.to.global.u64 	%rd1, %rd8;
	mov.u32 	%r1, %tid.x;
	mov.u32 	%r2, %ctaid.x;
	mov.u32 	%r17, %ntid.x;
	mul.lo.s32 	%r9, %r2, %r17;
	shl.b32 	%r10, %r9, 1;
	add.s32 	%r4, %r10, %r1;
	shl.b32 	%r11, %r1, 1;
	mov.u32 	%r12, meansdata_i8;
	add.s32 	%r5, %r12, %r11;
	mov.b32 	%r8, 0;
	// begin inline asm
	cvt.rn.f16.s32 %rs1, %r8;
	// end inline asm
	st.shared.u16 	[%r5], %rs1;
	mov.u32 	%r13, %ctaid.y;
	cvt.u64.u32 	%rd11, %r13;
	add.s64 	%rd2, %rd9, %rd11;
	setp.ge.u64 	%p1, %rd2, %rd10;
	@%p1 bra 	$L__BB221_12;
	add.s32 	%r14, %r4, %r17;
	cvt.u64.u32 	%rd3, %r14;
	setp.le.u64 	%p2, %rd6, %rd3;
	@%p2 bra 	$L__BB221_3;
	cvt.u64.u32 	%rd15, %r4;
	mul.lo.s64 	%rd16, %rd2, %rd6;
	add.s64 	%rd17, %rd16, %rd15;
	shl.b64 	%rd18, %rd17, 1;
	add.s64 	%rd19, %rd1, %rd18;
	ld.global.u16 	%rs4, [%rd19];
	add.s64 	%rd20, %rd16, %rd3;
	shl.b64 	%rd21, %rd20, 1;
	add.s64 	%rd22, %rd1, %rd21;
	ld.global.u16 	%rs5, [%rd22];
	// begin inline asm
	{add.f16 %rs3,%rs4,%rs5;
}
	// end inline asm
	st.shared.u16 	[%r5], %rs3;
	bra.uni 	$L__BB221_5;
$L__BB221_3:
	cvt.u64.u32 	%rd4, %r4;
	setp.le.u64 	%p3, %rd6, %rd4;
	@%p3 bra 	$L__BB221_5;
	mad.lo.s64 	%rd12, %rd2, %rd6, %rd4;
	shl.b64 	%rd13, %rd12, 1;
	add.s64 	%rd14, %rd1, %rd13;
	ld.global.u16 	%rs2, [%rd14];
	st.shared.u16 	[%r5], %rs2;
$L__BB221_5:
	bar.sync 	0;
	setp.lt.u32 	%p4, %r17, 66;
	@%p4 bra 	$L__BB221_9;
$L__BB221_6:
	shr.u32 	%r7, %r17, 1;
	setp.ge.u32 	%p5, %r1, %r7;
	@%p5 bra 	$L__BB221_8;
	ld.shared.u16 	%rs7, [%r5];
	and.b32  	%r15, %r17, 2046;
	add.s32 	%r16, %r5, %r15;
	ld.shared.u16 	%rs8, [%r16];
	// begin inline asm
	{add.f16 %rs6,%rs7,%rs8;
}
	// end inline asm
	st.shared.u16 	[%r5], %rs6;
$L__BB221_8:
	bar.sync 	0;
	setp.gt.u32 	%p6, %r17, 131;
	mov.u32 	%r17, %r7;
	@%p6 bra 	$L__BB221_6;
$L__BB221_9:
	setp.gt.u32 	%p7, %r1, 31;
	@%p7 bra 	$L__BB221_12;
	ld.shared.u16 	%rs10, [%r5];
	ld.shared.u16 	%rs11, [%r5+64];
	// begin inline asm
	{add.f16 %rs9,%rs10,%rs11;
}
	// end inline asm
	st.volatile.shared.u16 	[%r5], %rs9;
	ld.shared.u16 	%rs14, [%r5+32];
	// begin inline asm
	{add.f16 %rs12,%rs9,%rs14;
}
	// end inline asm
	st.volatile.shared.u16 	[%r5], %rs12;
	ld.shared.u16 	%rs17, [%r5+16];
	// begin inline asm
	{add.f16 %rs15,%rs12,%rs17;
}
	// end inline asm
	st.volatile.shared.u16 	[%r5], %rs15;
	ld.shared.u16 	%rs20, [%r5+8];
	// begin inline asm
	{add.f16 %rs18,%rs15,%rs20;
}
	// end inline asm
	st.volatile.shared.u16 	[%r5], %rs18;
	ld.shared.u16 	%rs23, [%r5+4];
	// begin inline asm
	{add.f16 %rs21,%rs18,%rs23;
}
	// end inline asm
	st.volatile.shared.u16 	[%r5], %rs21;
	ld.shared.u16 	%rs26, [%r5+2];
	// begin inline asm
	{add.f16 %rs24,%rs21,%rs26;
}
	// end inline asm
	st.volatile.shared.u16 	[%r5], %rs24;
	setp.ne.s32 	%p8, %r1, 0;
	@%p8 bra 	$L__BB221_12;
	cvt.u64.u32 	%rd23, %r2;
	mad.lo.s64 	%rd24, %rd7, %rd2, %rd23;
	cvta.to.global.u64 	%rd25, %rd5;
	shl.b64 	%rd26, %rd24, 1;
	add.s64 	%rd27, %rd25, %rd26;
	ld.shared.u16 	%rs27, [meansdata_i8];
	st.global.u16 	[%rd27], %rs27;
$L__BB221_12:
	ret;

}
	// .globl	contiguous_mean3_i8
.visible .entry contiguous_mean3_i8(
	.param .u64 .ptr .align 1 contiguous_mean3_i8_param_0,
	.param .u64 .ptr .align 1 contiguous_mean3_i8_param_1,
	.param .u64 .ptr .align 1 contiguous_mean3_i8_param_2,
	.param .u64 .ptr .align 1 contiguous_mean3_i8_param_3,
	.param .u64 contiguous_mean3_i8_param_4,
	.param .u64 contiguous_mean3_i8_param_5,
	.param .u64 contiguous_mean3_i8_param_6
)
{
	.reg .pred 	%p<38>;
	.reg .b16 	%rs<120>;
	.reg .b32 	%r<230>;
	.reg .b32 	%f<2>;
	.reg .b64 	%rd<307>;

	ld.param.u64 	%rd144, [contiguous_mean3_i8_param_0];
	ld.param.u64 	%rd145, [contiguous_mean3_i8_param_1];
	ld.param.u64 	%rd148, [contiguous_mean3_i8_param_2];
	ld.param.u64 	%rd149, [contiguous_mean3_i8_param_3];
	ld.param.u64 	%rd146, [contiguous_mean3_i8_param_4];
	ld.param.u64 	%rd147, [contiguous_mean3_i8_param_5];
	ld.param.u64 	%rd150, [contiguous_mean3_i8_param_6];
	cvta.to.global.u64 	%rd1, %rd149;
	cvta.to.global.u64 	%rd2, %rd148;
	mov.u32 	%r1, %tid.y;
	mov.u32 	%r2, %ntid.x;
	mov.u32 	%r3, %tid.x;
	mad.lo.s32 	%r73, %r1, %r2, %r3;
	mov.u32 	%r74, %ctaid.x;
	mad.lo.s32 	%r75, %r74, %r2, %r3;
	mov.u32 	%r4, %ctaid.y;
	mov.u32 	%r5, %ntid.y;
	mad.lo.s32 	%r76, %r4, %r5, %r1;
	shl.b32 	%r77, %r73, 1;
	mov.u32 	%r78, meansdata_i8;
	add.s32 	%r7, %r78, %r77;
	mov.b32 	%r72, 0;
	// begin inline asm
	cvt.rn.f16.s32 %rs17, %r72;
	// end inline asm
	st.shared.u16 	[%r7], %rs17;
	cvt.u64.u32 	%rd3, %r75;
	setp.le.u64 	%p1, %rd147, %rd3;
	cvt.u64.u32 	%rd152, %r76;
	setp.le.u64 	%p2, %rd150, %rd152;
	or.pred  	%p3, %p1, %p2;
	@%p3 bra 	$L__BB222_77;
	cvt.u32.u64 	%r79, %rd3;
	cvt.u32.u64 	%r80, %rd147;
	mad.lo.s32 	%r218, %r76, %r80, %r79;
	cvt.u32.u64 	%r9, %rd146;
	add.s32 	%r217, %r9, -1;
	setp.lt.s32 	%p4, %r217, 0;
	mov.b64 	%rd306, 0;
	@%p4 bra 	$L__BB222_59;
	setp.lt.u32 	%p5, %r217, 7;
	mov.b64 	%rd306, 0;
	@%p5 bra 	$L__BB222_30;
	add.s32 	%r213, %r9, -4;
	and.b32  	%r81, %r9, -8;
	neg.s32 	%r212, %r81;
	mov.b64 	%rd306, 0;
$L__BB222_4:
	.pragma "nounroll";
	add.s32 	%r16, %r213, 3;
	cvt.u64.u32 	%rd5, %r218;
	mul.wide.u32 	%rd157, %r16, 8;
	add.s64 	%rd158, %rd2, %rd157;
	ld.global.u64 	%rd6, [%rd158];
	and.b64  	%rd159, %rd6, -4294967296;
	setp.ne.s64 	%p6, %rd159, 0;
	@%p6 bra 	$L__BB222_6;
	cvt.u32.u64 	%r82, %rd6;
	cvt.u32.u64 	%r83, %rd5;
	div.u32 	%r84, %r83, %r82;
	mul.lo.s32 	%r85, %r84, %r82;
	sub.s32 	%r86, %r83, %r85;
	cvt.u64.u32 	%rd271, %r84;
	cvt.u64.u32 	%rd272, %r86;
	bra.uni 	$L__BB222_7;
$L__BB222_6:
	div.s64 	%rd271, %rd5, %rd6;
	mul.lo.s64 	%rd160, %rd271, %rd6;
	sub.s64 	%rd272, %rd5, %rd160;
$L__BB222_7:
	mul.wide.u32 	%rd161, %r16, 8;
	add.s64 	%rd162, %rd1, %rd161;
	ld.global.u64 	%rd163, [%rd162];
	mad.lo.s64 	%rd13, %rd163, %rd272, %rd306;
	add.s32 	%r17, %r213, 2;
	and.b64  	%rd14, %rd271, 4294967295;
	mul.wide.u32 	%rd164, %r17, 8;
	add.s64 	%rd165, %rd2, %rd164;
	ld.global.u64 	%rd15, [%rd165];
	and.b64  	%rd166, %rd15, -4294967296;
	setp.ne.s64 	%p7, %rd166, 0;
	@%p7 bra 	$L__BB222_9;
	cvt.u32.u64 	%r87, %rd15;
	cvt.u32.u64 	%r88, %rd14;
	div.u32 	%r89, %r88, %r87;
	mul.lo.s32 	%r90, %r89, %r87;
	sub.s32 	%r91, %r88, %r90;
	cvt.u64.u32 	%rd273, %r89;
	cvt.u64.u32 	%rd274, %r91;
	bra.uni 	$L__BB222_10;
$L__BB222_9:
	div.s64 	%rd273, %rd14, %rd15;
	mul.lo.s64 	%rd167, %rd273, %rd15;
	sub.s64 	%rd274, %rd14, %rd167;
$L__BB222_10:
	mul.wide.u32 	%rd168, %r17, 8;
	add.s64 	%rd169, %rd1, %rd168;
	ld.global.u64 	%rd170, [%rd169];
	mad.lo.s64 	%rd22, %rd170, %rd274, %rd13;
	add.s32 	%r18, %r213, 1;
	and.b64  	%rd23, %rd273, 4294967295;
	mul.wide.u32 	%rd171, %r18, 8;
	add.s64 	%rd172, %rd2, %rd171;
	ld.global.u64 	%rd24, [%rd172];
	and.b64  	%rd173, %rd24, -4294967296;
	setp.ne.s64 	%p8, %rd173, 0;
	@%p8 bra 	$L__BB222_12;
	cvt.u32.u64 	%r92, %rd24;
	cvt.u32.u64 	%r93, %rd23;
	div.u32 	%r94, %r93, %r92;
	mul.lo.s32 	%r95, %r94, %r92;
	sub.s32 	%r96, %r93, %r95;
	cvt.u64.u32 	%rd275, %r94;
	cvt.u64.u32 	%rd276, %r96;
	bra.uni 	$L__BB222_13;
$L__BB222_12:
	div.s64 	%rd275, %rd23, %rd24;
	mul.lo.s64 	%rd174, %rd275, %rd24;
	sub.s64 	%rd276, %rd23, %rd174;
$L__BB222_13:
	mul.wide.u32 	%rd175, %r18, 8;
	add.s64 	%rd176, %rd1, %rd175;
	ld.global.u64 	%rd177, [%rd176];
	mad.lo.s64 	%rd31, %rd177, %rd276, %rd22;
	and.b64  	%rd32, %rd275, 4294967295;
	mul.wide.u32 	%rd178, %r213, 8;
	add.s64 	%rd179, %rd2, %rd178;
	ld.global.u64 	%rd33, [%rd179];
	and.b64  	%rd180, %rd33, -4294967296;
	setp.ne.s64 	%p9, %rd180, 0;
	@%p9 bra 	$L__BB222_15;
	cvt.u32.u64 	%r97, %rd33;
	cvt.u32.u64 	%r98, %rd32;
	div.u32 	%r99, %r98, %r97;
	mul.lo.s32 	%r100, %r99, %r97;
	sub.s32 	%r101, %r98, %r100;
	cvt.u64.u32 	%rd277, %r99;
	cvt.u64.u32 	%rd278, %r101;
	bra.uni 	$L__BB222_16;
$L__BB222_15:
	div.s64 	%rd277, %rd32, %rd33;
	mul.lo.s64 	%rd181, %rd277, %rd33;
	sub.s64 	%rd278, %rd32, %rd181;
$L__BB222_16:
	mul.wide.u32 	%rd182, %r213, 8;
	add.s64 	%rd183, %rd1, %rd182;
	ld.global.u64 	%rd184, [%rd183];
	mad.lo.s64 	%rd40, %rd184, %rd278, %rd31;
	add.s32 	%r19, %r213, -1;
	and.b64  	%rd41, %rd277, 4294967295;
	mul.wide.u32 	%rd185, %r19, 8;
	add.s64 	%rd186, %rd2, %rd185;
	ld.global.u64 	%rd42, [%rd186];
	and.b64  	%rd187, %rd42, -4294967296;
	setp.ne.s64 	%p10, %rd187, 0;
	@%p10 bra 	$L__BB222_18;
	cvt.u32.u64 	%r102, %rd42;
	cvt.u32.u64 	%r103, %rd41;
	div.u32 	%r104, %r103, %r102;
	mul.lo.s32 	%r105, %r104, %r102;
	sub.s32 	%r106, %r103, %r105;
	cvt.u64.u32 	%rd279, %r104;
	cvt.u64.u32 	%rd280, %r106;
	bra.uni 	$L__BB222_19;
$L__BB222_18:
	div.s64 	%rd279, %rd41, %rd42;
	mul.lo.s64 	%rd188, %rd279, %rd42;
	sub.s64 	%rd280, %rd41, %rd188;
$L__BB222_19:
	mul.wide.u32 	%rd189, %r19, 8;
	add.s64 	%rd190, %rd1, %rd189;
	ld.global.u64 	%rd191, [%rd190];
	mad.lo.s64 	%rd49, %rd191, %rd280, %rd40;
	add.s32 	%r20, %r213, -2;
	and.b64  	%rd50, %rd279, 4294967295;
	mul.wide.u32 	%rd192, %r20, 8;
	add.s64 	%rd193, %rd2, %rd192;
	ld.global.u64 	%rd51, [%rd193];
	and.b64  	%rd194, %rd51, -4294967296;
	setp.ne.s64 	%p11, %rd194, 0;
	@%p11 bra 	$L__BB222_21;
	cvt.u32.u64 	%r107, %rd51;
	cvt.u32.u64 	%r108, %rd50;
	div.u32 	%r109, %r108, %r107;
	mul.lo.s32 	%r110, %r109, %r107;
	sub.s32 	%r111, %r108, %r110;
	cvt.u64.u32 	%rd281, %r109;
	cvt.u64.u32 	%rd282, %r111;
	bra.uni 	$L__BB222_22;
$L__BB222_21:
	div.s64 	%rd281, %rd50, %rd51;
	mul.lo.s64 	%rd195, %rd281, %rd51;
	sub.s64 	%rd282, %rd50, %rd195;
$L__BB222_22:
	mul.wide.u32 	%rd196, %r20, 8;
	add.s64 	%rd197, %rd1, %rd196;
	ld.global.u64 	%rd198, [%rd197];
	mad.lo.s64 	%rd58, %rd198, %rd282, %rd49;
	add.s32 	%r21, %r213, -3;
	and.b64  	%rd59, %rd281, 4294967295;
	mul.wide.u32 	%rd199, %r21, 8;
	add.s64 	%rd200, %rd2, %rd199;
	ld.global.u64 	%rd60, [%rd200];
	and.b64  	%rd201, %rd60, -4294967296;
	setp.ne.s64 	%p12, %rd201, 0;
	@%p12 bra 	$L__BB222_24;
	cvt.u32.u64 	%r112, %rd60;
	cvt.u32.u64 	%r113, %rd59;
	div.u32 	%r114, %r113, %r112;
	mul.lo.s32 	%r115, %r114, %r112;
	sub.s32 	%r116, %r113, %r115;
	cvt.u64.u32 	%rd283, %r114;
	cvt.u64.u32 	%rd284, %r116;
	bra.uni 	$L__BB222_25;
$L__BB222_24:
	div.s64 	%rd283, %rd59, %rd60;
	mul.lo.s64 	%rd202, %rd283, %rd60;
	sub.s64 	%rd284, %rd59, %rd202;
$L__BB222_25:
	mul.wide.u32 	%rd203, %r21, 8;
	add.s64 	%rd204, %rd1, %rd203;
	ld.global.u64 	%rd205, [%rd204];
	mad.lo.s64 	%rd67, %rd205, %rd284, %rd58;
	and.b64  	%rd68, %rd283, 4294967295;
	add.s32 	%r117, %r213, -4;
	mul.wide.u32 	%rd206, %r117, 8;
	add.s64 	%rd207, %rd2, %rd206;
	ld.global.u64 	%rd69, [%rd207];
	and.b64  	%rd208, %rd69, -4294967296;
	setp.ne.s64 	%p13, %rd208, 0;
	@%p13 bra 	$L__BB222_27;
	cvt.u32.u64 	%r118, %rd69;
	cvt.u32.u64 	%r119, %rd68;
	div.u32 	%r120, %r119, %r118;
	mul.lo.s32 	%r121, %r120, %r118;
	sub.s32 	%r122, %r119, %r121;
	cvt.u64.u32 	%rd285, %r120;
	cvt.u64.u32 	%rd286, %r122;
	bra.uni 	$L__BB222_28;
$L__BB222_27:
	div.s64 	%rd285, %rd68, %rd69;
	mul.lo.s64 	%rd209, %rd285, %rd69;
	sub.s64 	%rd286, %rd68, %rd209;
$L__BB222_28:
	mul.wide.u32 	%rd210, %r117, 8;
	add.s64 	%rd211, %rd1, %rd210;
	ld.global.u64 	%rd212, [%rd211];
	mad.lo.s64 	%rd306, %rd212, %rd286, %rd67;
	cvt.u32.u64 	%r218, %rd285;
	add.s32 	%r213, %r213, -8;
	add.s32 	%r212, %r212, 8;
	setp.ne.s32 	%p14, %r212, 0;
	@%p14 bra 	$L__BB222_4;
	add.s32 	%r217, %r213, 3;
$L__BB222_30:
	and.b32  	%r28, %r9, 7;
	setp.eq.s32 	%p15, %r28, 0;
	@%p15 bra 	$L__BB222_59;
	and.b32  	%r29, %r9, 3;
	setp.lt.u32 	%p16, %r28, 4;
	@%p16 bra 	$L__BB222_45;
	cvt.u64.u32 	%rd79, %r218;
	mul.wide.u32 	%rd214, %r217, 8;
	add.s64 	%rd215, %rd2, %rd214;
	ld.global.u64 	%rd80, [%rd215];
	and.b64  	%rd216, %rd80, -4294967296;
	setp.ne.s64 	%p17, %rd216, 0;
	@%p17 bra 	$L__BB222_34;
	cvt.u32.u64 	%r124, %rd80;
	cvt.u32.u64 	%r125, %rd79;
	div.u32 	%r126, %r125, %r124;
	mul.lo.s32 	%r127, %r126, %r124;
	sub.s32 	%r128, %r125, %r127;
	cvt.u64.u32 	%rd289, %r126;
	cvt.u64.u32 	%rd290, %r128;
	bra.uni 	$L__BB222_35;
$L__BB222_34:
	div.s64 	%rd289, %rd79, %rd80;
	mul.lo.s64 	%rd217, %rd289, %rd80;
	sub.s64 	%rd290, %rd79, %rd217;
$L__BB222_35:
	mul.wide.u32 	%rd218, %r217, 8;
	add.s64 	%rd219, %rd1, %rd218;
	ld.global.u64 	%rd220, [%rd219];
	mad.lo.s64 	%rd87, %rd220, %rd290, %rd306;
	add.s32 	%r30, %r217, -1;
	and.b64  	%rd88, %rd289, 4294967295;
	mul.wide.u32 	%rd221, %r30, 8;
	add.s64 	%rd222, %rd2, %rd221;
	ld.global.u64 	%rd89, [%rd222];
	and.b64  	%rd223, %rd89, -4294967296;
	setp.ne.s64 	%p18, %rd223, 0;
	@%p18 bra 	$L__BB222_37;
	cvt.u32.u64 	%r129, %rd89;
	cvt.u32.u64 	%r130, %rd88;
	div.u32 	%r131, %r130, %r129;
	mul.lo.s32 	%r132, %r131, %r129;
	sub.s32 	%r133, %r130, %r132;
	cvt.u64.u32 	%rd291, %r131;
	cvt.u64.u32 	%rd292, %r133;
	bra.uni 	$L__BB222_38;
$L__BB222_37:
	div.s64 	%rd291, %rd88, %rd89;
	mul.lo.s64 	%rd224, %rd291, %rd89;
	sub.s64 	%rd292, %rd88, %rd224;
$L__BB222_38:
	mul.wide.u32 	%rd225, %r30, 8;
	add.s64 	%rd226, %rd1, %rd225;
	ld.global.u64 	%rd227, [%rd226];
	mad.lo.s64 	%rd96, %rd227, %rd292, %rd87;
	add.s32 	%r31, %r217, -2;
	and.b64  	%rd97, %rd291, 4294967295;
	mul.wide.u32 	%rd228, %r31, 8;
	add.s64 	%rd229, %rd2, %rd228;
	ld.global.u64 	%rd98, [%rd229];
	and.b64  	%rd230, %rd98, -4294967296;
	setp.ne.s64 	%p19, %rd230, 0;
	@%p19 bra 	$L__BB222_40;
	cvt.u32.u64 	%r134, %rd98;
	cvt.u32.u64 	%r135, %rd97;
	div.u32 	%r136, %r135, %r134;
	mul.lo.s32 	%r137, %r136, %r134;
	sub.s32 	%r138, %r135, %r137;
	cvt.u64.u32 	%rd293, %r136;
	cvt.u64.u32 	%rd294, %r138;
	bra.uni 	$L__BB222_41;
$L__BB222_40:
	div.s64 	%rd293, %rd97, %rd98;
	mul.lo.s64 	%rd231, %rd293, %rd98;
	sub.s64 	%rd294, %rd97, %rd231;
$L__BB222_41:
	mul.wide.u32 	%rd232, %r31, 8;
	add.s64 	%rd233, %rd1, %rd232;
	ld.global.u64 	%rd234, [%rd233];
	mad.lo.s64 	%rd105, %rd234, %rd294, %rd96;
	add.s32 	%r32, %r217, -3;
	and.b64  	%rd106, %rd293, 4294967295;
	mul.wide.u32 	%rd235, %r32, 8;
	add.s64 	%rd236, %rd2, %rd235;
	ld.global.u64 	%rd107, [%rd236];
	and.b64  	%rd237, %rd107, -4294967296;
	setp.ne.s64 	%p20, %rd237, 0;
	@%p20 bra 	$L__BB222_43;
	cvt.u32.u64 	%r139, %rd107;
	cvt.u32.u64 	%r140, %rd106;
	div.u32 	%r141, %r140, %r139;
	mul.lo.s32 	%r142, %r141, %r139;
	sub.s32 	%r143, %r140, %r142;
	cvt.u64.u32 	%rd295, %r141;
	cvt.u64.u32 	%rd296, %r143;
	bra.uni 	$L__BB222_44;
$L__BB222_43:
	div.s64 	%rd295, %rd106, %rd107;
	mul.lo.s64 	%rd238, %rd295, %rd107;
	sub.s64 	%rd296, %rd106, %rd238;
$L__BB222_44:
	mul.wide.u32 	%rd239, %r32, 8;
	add.s64 	%rd240, %rd1, %rd239;
	ld.global.u64 	%rd241, [%rd240];
	mad.lo.s64 	%rd306, %rd241, %rd296, %rd105;
	cvt.u32.u64 	%r218, %rd295;
	add.s32 	%r217, %r217, -4;
$L__BB222_45:
	setp.eq.s32 	%p21, %r29, 0;
	@%p21 bra 	$L__BB222_59;
	setp.eq.s32 	%p22, %r29, 1;
	@%p22 bra 	$L__BB222_54;
	cvt.u64.u32 	%rd117, %r218;
	mul.wide.u32 	%rd243, %r217, 8;
	add.s64 	%rd244, %rd2, %rd243;
	ld.global.u64 	%rd118, [%rd244];
	and.b64  	%rd245, %rd118, -4294967296;
	setp.ne.s64 	%p23, %rd245, 0;
	@%p23 bra 	$L__BB222_49;
	cvt.u32.u64 	%r144, %rd118;
	cvt.u32.u64 	%r145, %rd117;
	div.u32 	%r146, %r145, %r144;
	mul.lo.s32 	%r147, %r146, %r144;
	sub.s32 	%r148, %r145, %r147;
	cvt.u64.u32 	%rd299, %r146;
	cvt.u64.u32 	%rd300, %r148;
	bra.uni 	$L__BB222_50;
$L__BB222_49:
	div.s64 	%rd299, %rd117, %rd118;
	mul.lo.s64 	%rd246, %rd299, %rd118;
	sub.s64 	%rd300, %rd117, %rd246;
$L__BB222_50:
	add.s64 	%rd248, %rd1, %rd243;
	ld.global.u64 	%rd249, [%rd248];
	mad.lo.s64 	%rd125, %rd249, %rd300, %rd306;
	add.s32 	%r37, %r217, -1;
	and.b64  	%rd126, %rd299, 4294967295;
	mul.wide.u32 	%rd250, %r37, 8;
	add.s64 	%rd251, %rd2, %rd250;
	ld.global.u64 	%rd127, [%rd251];
	and.b64  	%rd252, %rd127, -4294967296;
	setp.ne.s64 	%p24, %rd252, 0;
	@%p24 bra 	$L__BB222_52;
	cvt.u32.u64 	%r149, %rd127;
	cvt.u32.u64 	%r150, %rd126;
	div.u32 	%r151, %r150, %r149;
	mul.lo.s32 	%r152, %r151, %r149;
	sub.s32 	%r153, %r150, %r152;
	cvt.u64.u32 	%rd301, %r151;
	cvt.u64.u32 	%rd302, %r153;
	bra.uni 	$L__BB222_53;
$L__BB222_52:
	div.s64 	%rd301, %rd126, %rd127;
	mul.lo.s64 	%rd253, %rd301, %rd127;
	sub.s64 	%rd302, %rd126, %rd253;
$L__BB222_53:
	add.s64 	%rd255, %rd1, %rd250;
	ld.global.u64 	%rd256, [%rd255];
	mad.lo.s64 	%rd306, %rd256, %rd302, %rd125;
	cvt.u32.u64 	%r218, %rd301;
	add.s32 	%r217, %r217, -2;
$L__BB222_54:
	and.b32  	%r154, %r9, 1;
	setp.eq.b32 	%p25, %r154, 1;
	not.pred 	%p26, %p25;
	@%p26 bra 	$L__BB222_59;
	cvt.u64.u32 	%rd137, %r218;
	mul.wide.u32 	%rd257, %r217, 8;
	add.s64 	%rd258, %rd2, %rd257;
	ld.global.u64 	%rd138, [%rd258];
	and.b64  	%rd259, %rd138, -4294967296;
	setp.ne.s64 	%p27, %rd259, 0;
	@%p27 bra 	$L__BB222_57;
	cvt.u32.u64 	%r155, %rd138;
	cvt.u32.u64 	%r156, %rd137;
	rem.u32 	%r157, %r156, %r155;
	cvt.u64.u32 	%rd305, %r157;
	bra.uni 	$L__BB222_58;
$L__BB222_57:
	rem.s64 	%rd305, %rd137, %rd138;
$L__BB222_58:
	add.s64 	%rd261, %rd1, %rd257;
	ld.global.u64 	%rd262, [%rd261];
	mad.lo.s64 	%rd306, %rd262, %rd305, %rd306;
$L__BB222_59:
	cvta.to.global.u64 	%rd263, %rd145;
	add.s64 	%rd264, %rd263, %rd306;
	ld.global.s8 	%rs19, [%rd264];
	cvt.rn.f32.s16 	%f1, %rs19;
	// begin inline asm
	{  cvt.rn.f16.f32 %rs18, %f1;}

	// end inline asm
	st.shared.u16 	[%r7], %rs18;
	bar.sync 	0;
	setp.ne.s32 	%p28, %r1, 0;
	@%p28 bra 	$L__BB222_77;
	setp.gt.u32 	%p29, %r5, 1;
	@%p29 bra 	$L__BB222_62;
	shl.b32 	%r158, %r3, 1;
	mov.u32 	%r159, meansdata_i8;
	add.s32 	%r160, %r159, %r158;
	ld.shared.u16 	%rs118, [%r160];
	bra.uni 	$L__BB222_76;
$L__BB222_62:
	shl.b32 	%r162, %r3, 1;
	mov.u32 	%r163, meansdata_i8;
	add.s32 	%r42, %r163, %r162;
	ld.shared.u16 	%rs118, [%r42];
	add.s32 	%r43, %r5, -1;
	add.s32 	%r164, %r5, -2;
	and.b32  	%r44, %r43, 15;
	setp.lt.u32 	%p30, %r164, 15;
	mov.b32 	%r226, 1;
	@%p30 bra 	$L__BB222_66;
	and.b32  	%r167, %r43, -16;
	neg.s32 	%r223, %r167;
	shl.b32 	%r46, %r2, 1;
	add.s32 	%r169, %r162, %r46;
	add.s32 	%r221, %r163, %r169;
	shl.b32 	%r48, %r2, 5;
	mov.b32 	%r224, 1;
	mov.b32 	%r222, 0;
$L__BB222_64:
	.pragma "nounroll";
	mul.lo.s32 	%r171, %r224, %r2;
	shl.b32 	%r172, %r171, 1;
	add.s32 	%r173, %r42, %r172;
	ld.shared.u16 	%rs23, [%r221];
	// begin inline asm
	{add.f16 %rs21,%rs118,%rs23;
}
	// end inline asm
	add.s32 	%r174, %r173, %r46;
	ld.shared.u16 	%rs26, [%r174];
	// begin inline asm
	{add.f16 %rs24,%rs21,%rs26;
}
	// end inline asm
	add.s32 	%r175, %r174, %r46;
	ld.shared.u16 	%rs29, [%r175];
	// begin inline asm
	{add.f16 %rs27,%rs24,%rs29;
}
	// end inline asm
	add.s32 	%r176, %r175, %r46;
	ld.shared.u16 	%rs32, [%r176];
	// begin inline asm
	{add.f16 %rs30,%rs27,%rs32;
}
	// end inline asm
	add.s32 	%r177, %r176, %r46;
	ld.shared.u16 	%rs35, [%r177];
	// begin inline asm
	{add.f16 %rs33,%rs30,%rs35;
}
	// end inline asm
	add.s32 	%r178, %r177, %r46;
	ld.shared.u16 	%rs38, [%r178];
	// begin inline asm
	{add.f16 %rs36,%rs33,%rs38;
}
	// end inline asm
	add.s32 	%r179, %r178, %r46;
	ld.shared.u16 	%rs41, [%r179];
	// begin inline asm
	{add.f16 %rs39,%rs36,%rs41;
}
	// end inline asm
	add.s32 	%r180, %r179, %r46;
	ld.shared.u16 	%rs44, [%r180];
	// begin inline asm
	{add.f16 %rs42,%rs39,%rs44;
}
	// end inline asm
	add.s32 	%r181, %r180, %r46;
	ld.shared.u16 	%rs47, [%r181];
	// begin inline asm
	{add.f16 %rs45,%rs42,%rs47;
}
	// end inline asm
	add.s32 	%r182, %r181, %r46;
	ld.shared.u16 	%rs50, [%r182];
	// begin inline asm
	{add.f16 %rs48,%rs45,%rs50;
}
	// end inline asm
	add.s32 	%r183, %r182, %r46;
	ld.shared.u16 	%rs53, [%r183];
	// begin inline asm
	{add.f16 %rs51,%rs48,%rs53;
}
	// end inline asm
	add.s32 	%r184, %r183, %r46;
	ld.shared.u16 	%rs56, [%r184];
	// begin inline asm
	{add.f16 %rs54,%rs51,%rs56;
}
	// end inline asm
	add.s32 	%r185, %r184, %r46;
	ld.shared.u16 	%rs59, [%r185];
	// begin inline asm
	{add.f16 %rs57,%rs54,%rs59;
}
	// end inline asm
	add.s32 	%r186, %r185, %r46;
	ld.shared.u16 	%rs62, [%r186];
	// begin inline asm
	{add.f16 %rs60,%rs57,%rs62;
}
	// end inline asm
	add.s32 	%r187, %r186, %r46;
	ld.shared.u16 	%rs65, [%r187];
	// begin inline asm
	{add.f16 %rs63,%rs60,%rs65;
}
	// end inline asm
	add.s32 	%r188, %r187, %r46;
	ld.shared.u16 	%rs68, [%r188];
	// begin inline asm
	{add.f16 %rs118,%rs63,%rs68;
}
	// end inline asm
	add.s32 	%r224, %r224, 16;
	add.s32 	%r223, %r223, 16;
	add.s32 	%r222, %r222, 16;
	add.s32 	%r221, %r221, %r48;
	setp.ne.s32 	%p31, %r223, 0;
	@%p31 bra 	$L__BB222_64;
	add.s32 	%r226, %r222, 1;
$L__BB222_66:
	setp.eq.s32 	%p32, %r44, 0;
	@%p32 bra 	$L__BB222_75;
	and.b32  	%r59, %r43, 7;
	setp.lt.u32 	%p33, %r44, 8;
	@%p33 bra 	$L__BB222_69;
	mul.lo.s32 	%r189, %r226, %r2;
	shl.b32 	%r190, %r189, 1;
	add.s32 	%r191, %r42, %r190;
	ld.shared.u16 	%rs72, [%r191];
	// begin inline asm
	{add.f16 %rs70,%rs118,%rs72;
}
	// end inline asm
	shl.b32 	%r192, %r2, 1;
	add.s32 	%r193, %r191, %r192;
	ld.shared.u16 	%rs75, [%r193];
	// begin inline asm
	{add.f16 %rs73,%rs70,%rs75;
}
	// end inline asm
	add.s32 	%r194, %r193, %r192;
	ld.shared.u16 	%rs78, [%r194];
	// begin inline asm
	{add.f16 %rs76,%rs73,%rs78;
}
	// end inline asm
	add.s32 	%r195, %r194, %r192;
	ld.shared.u16 	%rs81, [%r195];
	// begin inline asm
	{add.f16 %rs79,%rs76,%rs81;
}
	// end inline asm
	add.s32 	%r196, %r195, %r192;
	ld.shared.u16 	%rs84, [%r196];
	// begin inline asm
	{add.f16 %rs82,%rs79,%rs84;
}
	// end inline asm
	add.s32 	%r197, %r196, %r192;
	ld.shared.u16 	%rs87, [%r197];
	// begin inline asm
	{add.f16 %rs85,%rs82,%rs87;
}
	// end inline asm
	add.s32 	%r198, %r197, %r192;
	ld.shared.u16 	%rs90, [%r198];
	// begin inline asm
	{add.f16 %rs88,%rs85,%rs90;
}
	// end inline asm
	add.s32 	%r199, %r198, %r192;
	ld.shared.u16 	%rs93, [%r199];
	// begin inline asm
	{add.f16 %rs118,%rs88,%rs93;
}
	// end inline asm
	add.s32 	%r226, %r226, 8;
$L__BB222_69:
	setp.eq.s32 	%p34, %r59, 0;
	@%p34 bra 	$L__BB222_75;
	and.b32  	%r62, %r43, 3;
	setp.lt.u32 	%p35, %r59, 4;
	@%p35 bra 	$L__BB222_72;
	mul.lo.s32 	%r200, %r226, %r2;
	shl.b32 	%r201, %r200, 1;
	add.s32 	%r202, %r42, %r201;
	ld.shared.u16 	%rs97, [%r202];
	// begin inline asm
	{add.f16 %rs95,%rs118,%rs97;
}
	// end inline asm
	shl.b32 	%r203, %r2, 1;
	add.s32 	%r204, %r202, %r203;
	ld.shared.u16 	%rs100, [%r204];
	// begin inline asm
	{add.f16 %rs98,%rs95,%rs100;
}
	// end inline asm
	add.s32 	%r205, %r204, %r203;
	ld.shared.u16 	%rs103, [%r205];
	// begin inline asm
	{add.f16 %rs101,%rs98,%rs103;
}
	// end inline asm
	add.s32 	%r206, %r205, %r203;
	ld.shared.u16 	%rs106, [%r206];
	// begin inline asm
	{add.f16 %rs118,%rs101,%rs106;
}
	// end inline asm
	add.s32 	%r226, %r226, 4;
$L__BB222_72:
	setp.eq.s32 	%p36, %r62, 0;
	@%p36 bra 	$L__BB222_75;
	mul.lo.s32 	%r207, %r2, %r226;
	shl.b32 	%r208, %r207, 1;
	add.s32 	%r210, %r208, %r162;
	add.s32 	%r229, %r163, %r210;
	shl.b32 	%r66, %r2, 1;
	neg.s32 	%r228, %r62;
$L__BB222_74:
	.pragma "nounroll";
	ld.shared.u16 	%rs109, [%r229];
	// begin inline asm
	{add.f16 %rs118,%rs118,%rs109;
}
	// end inline asm
	add.s32 	%r229, %r229, %r66;
	add.s32 	%r228, %r228, 1;
	setp.ne.s32 	%p37, %r228, 0;
	@%p37 bra 	$L__BB222_74;
$L__BB222_75:
	st.shared.u16 	[%r42], %rs118;
$L__BB222_76:
	cvt.u64.u32 	%rd265, %r4;
	mad.lo.s64 	%rd266, %rd147, %rd265, %rd3;
	cvta.to.global.u64 	%rd267, %rd144;
	shl.b64 	%rd268, %rd266, 1;
	add.s64 	%rd269, %rd267, %rd268;
	st.global.u16 	[%rd269], %rs118;
$L__BB222_77:
	ret;

}
	// .globl	contiguous_mean33_i8
.visible .entry contiguous_mean33_i8(
	.param .u64 .ptr .align 1 contiguous_mean33_i8_param_0,
	.param .u64 .ptr .align 1 contiguous_mean33_i8_param_1,
	.param .u64 contiguous_mean33_i8_param_2,
	.param .u64 contiguous_mean33_i8_param_3,
	.param .u64 contiguous_mean33_i8_param_4
)
{
	.reg .pred 	%p<14>;
	.reg .b16 	%rs<119>;
	.reg .b32 	%r<111>;
	.reg .b64 	%rd<16>;

	ld.param.u64 	%rd2, [contiguous_mean33_i8_param_0];
	ld.param.u64 	%rd3, [contiguous_mean33_i8_param_1];
	ld.param.u64 	%rd4, [contiguous_mean33_i8_param_3];
	ld.param.u64 	%rd5, [contiguous_mean33_i8_param_4];
	mov.u32 	%r1, %tid.y;
	mov.u32 	%r2, %ntid.x;
	mov.u32 	%r3, %tid.x;
	mad.lo.s32 	%r39, %r1, %r2, %r3;
	mov.u32 	%r40, %ctaid.x;
	mad.lo.s32 	%r41, %r40, %r2, %r3;
	mov.u32 	%r4, %ctaid.y;
	mov.u32 	%r5, %ntid.y;
	mad.lo.s32 	%r42, %r4, %r5, %r1;
	shl.b32 	%r43, %r39, 1;
	mov.u32 	%r44, meansdata_i8;
	add.s32 	%r7, %r44, %r43;
	mov.b32 	%r38, 0;
	// begin inline asm
	cvt.rn.f16.s32 %rs17, %r38;
	// end inline asm
	st.shared.u16 	[%r7], %rs17;
	cvt.u64.u32 	%rd1, %r41;
	setp.le.u64 	%p1, %rd4, %rd1;
	cvt.u64.u32 	%rd7, %r42;
	setp.le.u64 	%p2, %rd5, %rd7;
	or.pred  	%p3, %p1, %p2;
	@%p3 bra 	$L__BB223_19;
	cvt.u32.u64 	%r45, %rd1;
	cvta.to.global.u64 	%rd8, %rd3;
	cvt.u32.u64 	%r46, %rd4;
	mad.lo.s32 	%r47, %r42, %r46, %r45;
	mul.wide.u32 	%rd9, %r47, 2;
	add.s64 	%rd10, %rd8, %rd9;
	ld.global.u16 	%rs18, [%rd10];
	st.shared.u16 	[%r7], %rs18;
	bar.sync 	0;
	setp.ne.s32 	%p4, %r1, 0;
	@%p4 bra 	$L__BB223_19;
	setp.gt.u32 	%p5, %r5, 1;
	@%p5 bra 	$L__BB223_4;
	shl.b32 	%r48, %r3, 1;
	add.s32 	%r50, %r44, %r48;
	ld.shared.u16 	%rs117, [%r50];
	bra.uni 	$L__BB223_18;
$L__BB223_4:
	shl.b32 	%r52, %r3, 1;
	add.s32 	%r8, %r44, %r52;
	ld.shared.u16 	%rs117, [%r8];
	add.s32 	%r9, %r5, -1;
	add.s32 	%r54, %r5, -2;
	and.b32  	%r10, %r9, 15;
	setp.lt.u32 	%p6, %r54, 15;
	mov.b32 	%r107, 1;
	@%p6 bra 	$L__BB223_8;
	and.b32  	%r57, %r9, -16;
	neg.s32 	%r104, %r57;
	shl.b32 	%r12, %r2, 1;
	add.s32 	%r59, %r52, %r12;
	add.s32 	%r102, %r44, %r59;
	shl.b32 	%r14, %r2, 5;
	mov.b32 	%r105, 1;
	mov.b32 	%r103, 0;
$L__BB223_6:
	.pragma "nounroll";
	mul.lo.s32 	%r61, %r105, %r2;
	shl.b32 	%r62, %r61, 1;
	add.s32 	%r63, %r8, %r62;
	ld.shared.u16 	%rs22, [%r102];
	// begin inline asm
	{add.f16 %rs20,%rs117,%rs22;
}
	// end inline asm
	add.s32 	%r64, %r63, %r12;
	ld.shared.u16 	%rs25, [%r64];
	// begin inline asm
	{add.f16 %rs23,%rs20,%rs25;
}
	// end inline asm
	add.s32 	%r65, %r64, %r12;
	ld.shared.u16 	%rs28, [%r65];
	// begin inline asm
	{add.f16 %rs26,%rs23,%rs28;
}
	// end inline asm
	add.s32 	%r66, %r65, %r12;
	ld.shared.u16 	%rs31, [%r66];
	// begin inline asm
	{add.f16 %rs29,%rs26,%rs31;
}
	// end inline asm
	add.s32 	%r67, %r66, %r12;
	ld.shared.u16 	%rs34, [%r67];
	// begin inline asm
	{add.f16 %rs32,%rs29,%rs34;
}
	// end inline asm
	add.s32 	%r68, %r67, %r12;
	ld.shared.u16 	%rs37, [%r68];
	// begin inline asm
	{add.f16 %rs35,%rs32,%rs37;
}
	// end inline asm
	add.s32 	%r69, %r68, %r12;
	ld.shared.u16 	%rs40, [%r69];
	// begin inline asm
	{add.f16 %rs38,%rs35,%rs40;
}
	// end inline asm
	add.s32 	%r70, %r69, %r12;
	ld.shared.u16 	%rs43, [%r70];
	// begin inline asm
	{add.f16 %rs41,%rs38,%rs43;
}
	// end inline asm
	add.s32 	%r71, %r70, %r12;
	ld.shared.u16 	%rs46, [%r71];
	// begin inline asm
	{add.f16 %rs44,%rs41,%rs46;
}
	// end inline asm
	add.s32 	%r72, %r71, %r12;
	ld.shared.u16 	%rs49, [%r72];
	// begin inline asm
	{add.f16 %rs47,%rs44,%rs49;
}
	// end inline asm
	add.s32 	%r73, %r72, %r12;
	ld.shared.u16 	%rs52, [%r73];
	// begin inline asm
	{add.f16 %rs50,%rs47,%rs52;
}
	// end inline asm
	add.s32 	%r74, %r73, %r12;
	ld.shared.u16 	%rs55, [%r74];
	// begin inline asm
	{add.f16 %rs53,%rs50,%rs55;
}
	// end inline asm
	add.s32 	%r75, %r74, %r12;
	ld.shared.u16 	%rs58, [%r75];
	// begin inline asm
	{add.f16 %rs56,%rs53,%rs58;
}
	// end inline asm
	add.s32 	%r76, %r75, %r12;
	ld.shared.u16 	%rs61, [%r76];
	// begin inline asm
	{add.f16 %rs59,%rs56,%rs61;
}
	// end inline asm
	add.s32 	%r77, %r76, %r12;
	ld.shared.u16 	%rs64, [%r77];
	// begin inline asm
	{add.f16 %rs62,%rs59,%rs64;
}
	// end inline asm
	add.s32 	%r78, %r77, %r12;
	ld.shared.u16 	%rs67, [%r78];
	// begin inline asm
	{add.f16 %rs117,%rs62,%rs67;
}
	// end inline asm
	add.s32 	%r105, %r105, 16;
	add.s32 	%r104, %r104, 16;
	add.s32 	%r103, %r103, 16;
	add.s32 	%r102, %r102, %r14;
	setp.ne.s32 	%p7, %r104, 0;
	@%p7 bra 	$L__BB223_6;
	add.s32 	%r107, %r103, 1;
$L__BB223_8:
	setp.eq.s32 	%p8, %r10, 0;
	@%p8 bra 	$L__BB223_17;
	and.b32  	%r25, %r9, 7;
	setp.lt.u32 	%p9, %r10, 8;
	@%p9 bra 	$L__BB223_11;
	mul.lo.s32 	%r79, %r107, %r2;
	shl.b32 	%r80, %r79, 1;
	add.s32 	%r81, %r8, %r80;
	ld.shared.u16 	%rs71, [%r81];
	// begin inline asm
	{add.f16 %rs69,%rs117,%rs71;
}
	// end inline asm
	shl.b32 	%r82, %r2, 1;
	add.s32 	%r83, %r81, %r82;
	ld.shared.u16 	%rs74, [%r83];
	// begin inline asm
	{add.f16 %rs72,%rs69,%rs74;
}
	// end inline asm
	add.s32 	%r84, %r83, %r82;
	ld.shared.u16 	%rs77, [%r84];
	// begin inline asm
	{add.f16 %rs75,%rs72,%rs77;
}
	// end inline asm
	add.s32 	%r85, %r84, %r82;
	ld.shared.u16 	%rs80, [%r85];
	// begin inline asm
	{add.f16 %rs78,%rs75,%rs80;
}
	// end inline asm
	add.s32 	%r86, %r85, %r82;
	ld.shared.u16 	%rs83, [%r86];
	// begin inline asm
	{add.f16 %rs81,%rs78,%rs83;
}
	// end inline asm
	add.s32 	%r87, %r86, %r82;
	ld.shared.u16 	%rs86, [%r87];
	// begin inline asm
	{add.f16 %rs84,%rs81,%rs86;
}
	// end inline asm
	add.s32 	%r88, %r87, %r82;
	ld.shared.u16 	%rs89, [%r88];
	// begin inline asm
	{add.f16 %rs87,%rs84,%rs89;
}
	// end inline asm
	add.s32 	%r89, %r88, %r82;
	ld.shared.u16 	%rs92, [%r89];
	// begin inline asm
	{add.f16 %rs117,%rs87,%rs92;
}
	// end inline asm
	add.s32 	%r107, %r107, 8;
$L__BB223_11:
	setp.eq.s32 	%p10, %r25, 0;
	@%p10 bra 	$L__BB223_17;
	and.b32  	%r28, %r9, 3;
	setp.lt.u32 	%p11, %r25, 4;
	@%p11 bra 	$L__BB223_14;
	mul.lo.s32 	%r90, %r107, %r2;
	shl.b32 	%r91, %r90, 1;
	add.s32 	%r92, %r8, %r91;
	ld.shared.u16 	%rs96, [%r92];
	// begin inline asm
	{add.f16 %rs94,%rs117,%rs96;
}
	// end inline asm
	shl.b32 	%r93, %r2, 1;
	add.s32 	%r94, %r92, %r93;
	ld.shared.u16 	%rs99, [%r94];
	// begin inline asm
	{add.f16 %rs97,%rs94,%rs99;
}
	// end inline asm
	add.s32 	%r95, %r94, %r93;
	ld.shared.u16 	%rs102, [%r95];
	// begin inline asm
	{add.f16 %rs100,%rs97,%rs102;
}
	// end inline asm
	add.s32 	%r96, %r95, %r93;
	ld.shared.u16 	%rs105, [%r96];
	// begin inline asm
	{add.f16 %rs117,%rs100,%rs105;
}
	// end inline asm
	add.s32 	%r107, %r107, 4;
$L__BB223_14:
	setp.eq.s32 	%p12, %r28, 0;
	@%p12 bra 	$L__BB223_17;
	mul.lo.s32 	%r97, %r2, %r107;
	shl.b32 	%r98, %r97, 1;
	add.s32 	%r100, %r98, %r52;
	add.s32 	%r110, %r44, %r100;
	shl.b32 	%r32, %r2, 1;
	neg.s32 	%r109, %r28;
$L__BB223_16:
	.pragma "nounroll";
	ld.shared.u16 	%rs108, [%r110];
	// begin inline asm
	{add.f16 %rs117,%rs117,%rs108;
}
	// end inline asm
	add.s32 	%r110, %r110, %r32;
	add.s32 	%r109, %r109, 1;
	setp.ne.s32 	%p13, %r109, 0;
	@%p13 bra 	$L__BB223_16;
$L__BB223_17:
	st.shared.u16 	[%r8], %rs117;
$L__BB223_18:
	cvt.u64.u32 	%rd11, %r4;
	mad.lo.s64 	%rd12, %rd4, %rd11, %rd1;
	cvta.to.global.u64 	%rd13, %rd2;
	shl.b64 	%rd14, %rd12, 1;
	add.s64 	%rd15, %rd13, %rd14;
	st.global.u16 	[%rd15], %rs117;
$L__BB223_19:
	ret;

}
	// .globl	contiguous_mean_i16
.visible .entry contiguous_mean_i16(
	.param .u64 .ptr .align 1 contiguous_mean_i16_param_0,
	.param .u64 .ptr .align 1 contiguous_mean_i16_param_1,
	.param .u64 contiguous_mean_i16_param_2
)
{
	.reg .pred 	%p<8>;
	.reg .b16 	%rs<27>;
	.reg .b32 	%r<20>;
	.reg .b32 	%f<3>;
	.reg .b64 	%rd<16>;

	ld.param.u64 	%rd4, [contiguous_mean_i16_param_0];
	ld.param.u64 	%rd6, [contiguous_mean_i16_param_1];
	ld.param.u64 	%rd5, [contiguous_mean_i16_param_2];
	cvta.to.global.u64 	%rd1, %rd6;
	mov.u32 	%r1, %tid.x;
	mov.u32 	%r2, %ctaid.x;
	mov.u32 	%r19, %ntid.x;
	mul.lo.s32 	%r9, %r2, %r19;
	shl.b32 	%r10, %r9, 1;
	add.s32 	%r4, %r10, %r1;
	shl.b32 	%r11, %r1, 1;
	mov.u32 	%r12, meansdata_i16;
	add.s32 	%r5, %r12, %r11;
	mov.b32 	%r8, 0;
	// begin inline asm
	cvt.rn.f16.s32 %rs1, %r8;
	// end inline asm
	st.shared.u16 	[%r5], %rs1;
	add.s32 	%r13, %r4, %r19;
	cvt.u64.u32 	%rd2, %r13;
	setp.le.u64 	%p1, %rd5, %rd2;
	@%p1 bra 	$L__BB224_2;
	mul.wide.u32 	%rd9, %r4, 2;
	add.s64 	%rd10, %rd1, %rd9;
	ld.global.s16 	%r14, [%rd10];
	shl.b64 	%rd11, %rd2, 1;
	add.s64 	%rd12, %rd1, %rd11;
	ld.global.s16 	%r15, [%rd12];
	add.s32 	%r16, %r15, %r14;
	cvt.rn.f32.s32 	%f2, %r16;
	// begin inline asm
	{  cvt.rn.f16.f32 %rs4, %f2;}

	// end inline asm
	st.shared.u16 	[%r5], %rs4;
	bra.uni 	$L__BB224_4;
$L__BB224_2:
	cvt.u64.u32 	%rd3, %r4;
	setp.le.u64 	%p2, %rd5, %rd3;
	@%p2 bra 	$L__BB224_4;
	shl.b64 	%rd7, %rd3, 1;
	add.s64 	%rd8, %rd1, %rd7;
	ld.global.u16 	%rs3, [%rd8];
	cvt.rn.f32.s16 	%f1, %rs3;
	// begin inline asm
	{  cvt.rn.f16.f32 %rs2, %f1;}

	// end inline asm
	st.shared.u16 	[%r5], %rs2;
$L__BB224_4:
	bar.sync 	0;
	setp.lt.u32 	%p3, %r19, 66;
	@%p3 bra 	$L__BB224_8;
$L__BB224_5:
	shr.u32 	%r7, %r19, 1;
	setp.ge.u32 	%p4, %r1, %r7;
	@%p4 bra 	$L__BB224_7;
	ld.shared.u16 	%rs6, [%r5];
	and.b32  	%r17, %r19, 2046;
	add.s32 	%r18, %r5, %r17;
	ld.shared.u16 	%rs7, [%r18];
	// begin inline asm
	{add.f16 %rs5,%rs6,%rs7;
}
	// end inline asm
	st.shared.u16 	[%r5], %rs5;
$L__BB224_7:
	bar.sync 	0;
	setp.gt.u32 	%p5, %r19, 131;
	mov.u32 	%r19, %r7;
	@%p5 bra 	$L__BB224_5;
$L__BB224_8:
	setp.gt.u32 	%p6, %r1, 31;
	@%p6 bra 	$L__BB224_11;
	ld.shared.u16 	%rs9, [%r5];
	ld.shared.u16 	%rs10, [%r5+64];
	// begin inline asm
	{add.f16 %rs8,%rs9,%rs10;
}
	// end inline asm
	st.volatile.shared.u16 	[%r5], %rs8;
	ld.shared.u16 	%rs13, [%r5+32];
	// begin inline asm
	{add.f16 %rs11,%rs8,%rs13;
}
	// end inline asm
	st.volatile.shared.u16 	[%r5], %rs11;
	ld.shared.u16 	%rs16, [%r5+16];
	// begin inline asm
	{add.f16 %rs14,%rs11,%rs16;
}
	// end inline asm
	st.volatile.shared.u16 	[%r5], %rs14;
	ld.shared.u16 	%rs19, [%r5+8];
	// begin inline asm
	{add.f16 %rs17,%rs14,%rs19;
}
	// end inline asm
	st.volatile.shared.u16 	[%r5], %rs17;
	ld.shared.u16 	%rs22, [%r5+4];
	// begin inline asm
	{add.f16 %rs20,%rs17,%rs22;
}
	// end inline asm
	st.volatile.shared.u16 	[%r5], %rs20;
	ld.shared.u16 	%rs25, [%r5+2];
	// begin inline asm
	{add.f16 %rs23,%rs20,%rs25;
}
	// end inline asm
	st.volatile.shared.u16 	[%r5], %rs23;
	setp.ne.s32 	%p7, %r1, 0;
	@%p7 bra 	$L__BB224_11;
	cvta.to.global.u64 	%rd13, %rd4;
	mul.wide.u32 	%rd14, %r2, 2;
	add.s64 	%rd15, %rd13, %rd14;
	ld.shared.u16 	%rs26, [meansdata_i16];
	st.global.u16 	[%rd15], %rs26;
$L__BB224_11:
	ret;

}
	// .globl	contiguous_cumulate_mean_i16
.visible .entry contiguous_cumulate_mean_i16(
	.param .u64 .ptr .align 1 contiguous_cumulate_mean_i16_param_0,
	.param .u64 .ptr .align 1 contiguous_cumulate_mean_i16_param_1,
	.param .u64 contiguous_cumulate_mean_i16_param_2
)
{
	.reg .pred 	%p<8>;
	.reg .b16 	%rs<28>;
	.reg .b32 	%r<17>;
	.reg .b64 	%rd<16>;

	ld.param.u64 	%rd4, [contiguous_cumulate_mean_i16_param_0];
	ld.param.u64 	%rd6, [contiguous_cumulate_mean_i16_param_1];
	ld.param.u64 	%rd5, [contiguous_cumulate_mean_i16_param_2];
	cvta.to.global.u64 	%rd1, %rd6;
	mov.u32 	%r1, %tid.x;
	mov.u32 	%r2, %ctaid.x;
	mov.u32 	%r16, %ntid.x;
	mul.lo.s32 	%r9, %r2, %r16;
	shl.b32 	%r10, %r9, 1;
	add.s32 	%r4, %r10, %r1;
	shl.b32 	%r11, %r1, 1;
	mov.u32 	%r12, meansdata_i16;
	add.s32 	%r5, %r12, %r11;
	mov.b32 	%r8, 0;
	// begin inline asm
	cvt.rn.f16.s32 %rs1, %r8;
	// end inline asm
	st.shared.u16 	[%r5], %rs1;
	add.s32 	%r13, %r4, %r16;
	cvt.u64.u32 	%rd2, %r13;
	setp.le.u64 	%p1, %rd5, %rd2;
	@%p1 bra 	$L__BB225_2;
	mul.wide.u32 	%rd9, %r4, 2;
	add.s64 	%rd10, %rd1, %rd9;
	ld.global.u16 	%rs4, [%rd10];
	shl.b64 	%rd11, %rd2, 1;
	add.s64 	%rd12, %rd1, %rd11;
	ld.global.u16 	%rs5, [%rd12];
	// begin inline asm
	{add.f16 %rs3,%rs4,%rs5;
}
	// end inline asm
	st.shared.u16 	[%r5], %rs3;
	bra.uni 	$L__BB225_4;
$L__BB225_2:
	cvt.u64.u32 	%rd3, %r4;
	setp.le.u64 	%p2, %rd5, %rd3;
	@%p2 bra 	$L__BB225_4;
	shl.b64 	%rd7, %rd3, 1;
	add.s64 	%rd8, %rd1, %rd7;
	ld.global.u16 	%rs2, [%rd8];
	st.shared.u16 	[%r5], %rs2;
$L__BB225_4:
	bar.sync 	0;
	setp.lt.u32 	%p3, %r16, 66;
	@%p3 bra 	$L__BB225_8;
$L__BB225_5:
	shr.u32 	%r7, %r16, 1;
	setp.ge.u32 	%p4, %r1, %r7;
	@%p4 bra 	$L__BB225_7;
	ld.shared.u16 	%rs7, [%r5];
	and.b32  	%r14, %r16, 2046;
	add.s32 	%r15, %r5, %r14;
	ld.shared.u16 	%rs8, [%r15];
	// begin inline asm
	{add.f16 %rs6,%rs7,%rs8;
}
	// end inline asm
	st.shared.u16 	[%r5], %rs6;
$L__BB225_7:
	bar.sync 	0;
	setp.gt.u32 	%p5, %r16, 131;
	mov.u32 	%r16, %r7;
	@%p5 bra 	$L__BB225_5;
$L__BB225_8:
	setp.gt.u32 	%p6, %r1, 31;
	@%p6 bra 	$L__BB225_11;
	ld.shared.u16 	%rs10, [%r5];
	ld.shared.u16 	%rs11, [%r5+64];
	// begin inline asm
	{add.f16 %rs9,%rs10,%rs11;
}
	// end inline asm
	st.volatile.shared.u16 	[%r5], %rs9;
	ld.shared.u16 	%rs14, [%r5+32];
	// begin inline asm
	{add.f16 %rs12,%rs9,%rs14;
}
	// end inline asm
	st.volatile.shared.u16 	[%r5], %rs12;
	ld.shared.u16 	%rs17, [%r5+16];
	// begin inline asm
	{add.f16 %rs15,%rs12,%rs17;
}
	// end inline asm
	st.volatile.shared.u16 	[%r5], %rs15;
	ld.shared.u16 	%rs20, [%r5+8];
	// begin inline asm
	{add.f16 %rs18,%rs15,%rs20;
}
	// end inline asm
	st.volatile.shared.u16 	[%r5], %rs18;
	ld.shared.u16 	%rs23, [%r5+4];
	// begin inline asm
	{add.f16 %rs21,%rs18,%rs23;
}
	// end inline asm
	st.volatile.shared.u16 	[%r5], %rs21;
	ld.shared.u16 	%rs26, [%r5+2];
	// begin inline asm
	{add.f16 %rs24,%rs21,%rs26;
}
	// end inline asm
	st.volatile.shared.u16 	[%r5], %rs24;
	setp.ne.s32 	%p7, %r1, 0;
	@%p7 bra 	$L__BB225_11;
	cvta.to.global.u64 	%rd13, %rd4;
	mul.wide.u32 	%rd14, %r2, 2;
	add.s64 	%rd15, %rd13, %rd14;
	ld.shared.u16 	%rs27, [meansdata_i16];
	st.global.u16 	[%rd15], %rs27;
$L__BB225_11:
	ret;

}
	// .globl	uncontiguous_mean_i16
.visible .entry uncontiguous_mean_i16(
	.param .u64 .ptr .align 1 uncontiguous_mean_i16_param_0,
	.param .u64 .ptr .align 1 uncontiguous_mean_i16_param_1,
	.param .u64 .ptr .align 1 uncontiguous_mean_i16_param_2,
	.param .u64 .ptr .align 1 uncontiguous_mean_i16_param_3,
	.param .u64 uncontiguous_mean_i16_param_4,
	.param .u64 uncontiguous_mean_i16_param_5
)
{
	.reg .pred 	%p<53>;
	.reg .b16 	%rs<27>;
	.reg .b32 	%r<216>;
	.reg .b32 	%f<3>;
	.reg .b64 	%rd<558>;

	ld.param.u64 	%rd260, [uncontiguous_mean_i16_param_0];
	ld.param.u64 	%rd263, [uncontiguous_mean_i16_param_1];
	ld.param.u64 	%rd264, [uncontiguous_mean_i16_param_2];
	ld.param.u64 	%rd265, [uncontiguous_mean_i16_param_3];
	ld.param.u64 	%rd261, [uncontiguous_mean_i16_param_4];
	ld.param.u64 	%rd262, [uncontiguous_mean_i16_param_5];
	cvta.to.global.u64 	%rd1, %rd265;
	cvta.to.global.u64 	%rd2, %rd264;
	cvta.to.global.u64 	%rd3, %rd263;
	mov.u32 	%r1, %tid.x;
	mov.u32 	%r2, %ctaid.x;
	mov.u32 	%r215, %ntid.x;
	mul.lo.s32 	%r53, %r2, %r215;
	shl.b32 	%r54, %r53, 1;
	add.s32 	%r4, %r54, %r1;
	shl.b32 	%r55, %r1, 1;
	mov.u32 	%r56, meansdata_i16;
	add.s32 	%r5, %r56, %r55;
	mov.b32 	%r52, 0;
	// begin inline asm
	cvt.rn.f16.s32 %rs1, %r52;
	// end inline asm
	st.shared.u16 	[%r5], %rs1;
	add.s32 	%r57, %r4, %r215;
	cvt.u64.u32 	%rd511, %r57;
	setp.le.u64 	%p1, %rd262, %rd511;
	@%p1 bra 	$L__BB226_54;
	cvt.u32.u64 	%r6, %rd261;
	add.s32 	%r209, %r6, -1;
	setp.lt.s32 	%p27, %r209, 0;
	mov.b64 	%rd515, 0;
	mov.u64 	%rd516, %rd515;
	@%p27 bra 	$L__BB226_53;
	cvt.u64.u32 	%rd512, %r4;
	setp.lt.u32 	%p28, %r209, 3;
	mov.b64 	%rd516, 0;
	mov.u64 	%rd515, %rd516;
	@%p28 bra 	$L__BB226_30;
	add.s32 	%r207, %r6, -2;
	and.b32  	%r133, %r6, -4;
	neg.s32 	%r206, %r133;
	mov.b64 	%rd516, 0;
$L__BB226_4:
	.pragma "nounroll";
	add.s32 	%r12, %r207, 1;
	mul.wide.u32 	%rd397, %r12, 8;
	add.s64 	%rd398, %rd2, %rd397;
	ld.global.u64 	%rd10, [%rd398];
	or.b64  	%rd399, %rd512, %rd10;
	and.b64  	%rd400, %rd399, -4294967296;
	setp.ne.s64 	%p29, %rd400, 0;
	@%p29 bra 	$L__BB226_6;
	cvt.u32.u64 	%r134, %rd10;
	cvt.u32.u64 	%r135, %rd512;
	div.u32 	%r136, %r135, %r134;
	mul.lo.s32 	%r137, %r136, %r134;
	sub.s32 	%r138, %r135, %r137;
	cvt.u64.u32 	%rd477, %r136;
	cvt.u64.u32 	%rd478, %r138;
	bra.uni 	$L__BB226_7;
$L__BB226_6:
	div.s64 	%rd477, %rd512, %rd10;
	mul.lo.s64 	%rd401, %rd477, %rd10;
	sub.s64 	%rd478, %rd512, %rd401;
$L__BB226_7:
	mul.wide.u32 	%rd402, %r12, 8;
	add.s64 	%rd403, %rd1, %rd402;
	ld.global.u64 	%rd17, [%rd403];
	mad.lo.s64 	%rd18, %rd17, %rd478, %rd515;
	or.b64  	%rd404, %rd511, %rd10;
	and.b64  	%rd405, %rd404, -4294967296;
	setp.ne.s64 	%p30, %rd405, 0;
	@%p30 bra 	$L__BB226_9;
	cvt.u32.u64 	%r139, %rd10;
	cvt.u32.u64 	%r140, %rd511;
	div.u32 	%r141, %r140, %r139;
	mul.lo.s32 	%r142, %r141, %r139;
	sub.s32 	%r143, %r140, %r142;
	cvt.u64.u32 	%rd479, %r141;
	cvt.u64.u32 	%rd480, %r143;
	bra.uni 	$L__BB226_10;
$L__BB226_9:
	div.s64 	%rd479, %rd511, %rd10;
	mul.lo.s64 	%rd406, %rd479, %rd10;
	sub.s64 	%rd480, %rd511, %rd406;
$L__BB226_10:
	mad.lo.s64 	%rd25, %rd480, %rd17, %rd516;
	add.s32 	%r13, %r207, -2;
	mul.wide.u32 	%rd407, %r207, 8;
	add.s64 	%rd408, %rd2, %rd407;
	ld.global.u64 	%rd26, [%rd408];
	or.b64  	%rd409, %rd477, %rd26;
	and.b64  	%rd410, %rd409, -4294967296;
	setp.ne.s64 	%p31, %rd410, 0;
	@%p31 bra 	$L__BB226_12;
	cvt.u32.u64 	%r144, %rd26;
	cvt.u32.u64 	%r145, %rd477;
	div.u32 	%r146, %r145, %r144;
	mul.lo.s32 	%r147, %r146, %r144;
	sub.s32 	%r148, %r145, %r147;
	cvt.u64.u32 	%rd481, %r146;
	cvt.u64.u32 	%rd482, %r148;
	bra.uni 	$L__BB226_13;
$L__BB226_12:
	div.s64 	%rd481, %rd477, %rd26;
	mul.lo.s64 	%rd411, %rd481, %rd26;
	sub.s64 	%rd482, %rd477, %rd411;
$L__BB226_13:
	mul.wide.u32 	%rd412, %r207, 8;
	add.s64 	%rd413, %rd1, %rd412;
	ld.global.u64 	%rd33, [%rd413];
	mad.lo.s64 	%rd34, %rd33, %rd482, %rd18;
	or.b64  	%rd414, %rd479, %rd26;
	and.b64  	%rd415, %rd414, -4294967296;
	setp.ne.s64 	%p32, %rd415, 0;
	@%p32 bra 	$L__BB226_15;
	cvt.u32.u64 	%r149, %rd26;
	cvt.u32.u64 	%r150, %rd479;
	div.u32 	%r151, %r150, %r149;
	mul.lo.s32 	%r152, %r151, %r149;
	sub.s32 	%r153, %r150, %r152;
	cvt.u64.u32 	%rd483, %r151;
	cvt.u64.u32 	%rd484, %r153;
	bra.uni 	$L__BB226_16;
$L__BB226_15:
	div.s64 	%rd483, %rd479, %rd26;
	mul.lo.s64 	%rd416, %rd483, %rd26;
	sub.s64 	%rd484, %rd479, %rd416;
$L__BB226_16:
	mad.lo.s64 	%rd41, %rd484, %rd33, %rd25;
	add.s32 	%r14, %r207, -1;
	mul.wide.u32 	%rd417, %r14, 8;
	add.s64 	%rd418, %rd2, %rd417;
	ld.global.u64 	%rd42, [%rd418];
	or.b64  	%rd419, %rd481, %rd42;
	and.b64  	%rd420, %rd419, -4294967296;
	setp.ne.s64 	%p33, %rd420, 0;
	@%p33 bra 	$L__BB226_18;
	cvt.u32.u64 	%r154, %rd42;
	cvt.u32.u64 	%r155, %rd481;
	div.u32 	%r156, %r155, %r154;
	mul.lo.s32 	%r157, %r156, %r154;
	sub.s32 	%r158, %r155, %r157;
	cvt.u64.u32 	%rd485, %r156;
	cvt.u64.u32 	%rd486, %r158;
	bra.uni 	$L__BB226_19;
$L__BB226_18:
	div.s64 	%rd485, %rd481, %rd42;
	mul.lo.s64 	%rd421, %rd485, %rd42;
	sub.s64 	%rd486, %rd481, %rd421;
$L__BB226_19:
	mul.wide.u32 	%rd422, %r14, 8;
	add.s64 	%rd423, %rd1, %rd422;
	ld.global.u64 	%rd49, [%rd423];
	mad.lo.s64 	%rd50, %rd49, %rd486, %rd34;
	or.b64  	%rd424, %rd483, %rd42;
	and.b64  	%rd425, %rd424, -4294967296;
	setp.ne.s64 	%p34, %rd425, 0;
	@%p34 bra 	$L__BB226_21;
	cvt.u32.u64 	%r159, %rd42;
	cvt.u32.u64 	%r160, %rd483;
	div.u32 	%r161, %r160, %r159;
	mul.lo.s32 	%r162, %r161, %r159;
	sub.s32 	%r163, %r160, %r162;
	cvt.u64.u32 	%rd487, %r161;
	cvt.u64.u32 	%rd488, %r163;
	bra.uni 	$L__BB226_22;
$L__BB226_21:
	div.s64 	%rd487, %rd483, %rd42;
	mul.lo.s64 	%rd426, %rd487, %rd42;
	sub.s64 	%rd488, %rd483, %rd426;
$L__BB226_22:
	mad.lo.s64 	%rd57, %rd488, %rd49, %rd41;
	mul.wide.u32 	%rd427, %r13, 8;
	add.s64 	%rd428, %rd2, %rd427;
	ld.global.u64 	%rd58, [%rd428];
	or.b64  	%rd429, %rd485, %rd58;
	and.b64  	%rd430, %rd429, -4294967296;
	setp.ne.s64 	%p35, %rd430, 0;
	@%p35 bra 	$L__BB226_24;
	cvt.u32.u64 	%r164, %rd58;
	cvt.u32.u64 	%r165, %rd485;
	div.u32 	%r166, %r165, %r164;
	mul.lo.s32 	%r167, %r166, %r164;
	sub.s32 	%r168, %r165, %r167;
	cvt.u64.u32 	%rd512, %r166;
	cvt.u64.u32 	%rd490, %r168;
	bra.uni 	$L__BB226_25;
$L__BB226_24:
	div.s64 	%rd512, %rd485, %rd58;
	mul.lo.s64 	%rd431, %rd512, %rd58;
	sub.s64 	%rd490, %rd485, %rd431;
$L__BB226_25:
	mul.wide.u32 	%rd432, %r13, 8;
	add.s64 	%rd433, %rd1, %rd432;
	ld.global.u64 	%rd65, [%rd433];
	mad.lo.s64 	%rd515, %rd65, %rd490, %rd50;
	or.b64  	%rd434, %rd487, %rd58;
	and.b64  	%rd435, %rd434, -4294967296;
	setp.ne.s64 	%p36, %rd435, 0;
	@%p36 bra 	$L__BB226_27;
	cvt.u32.u64 	%r169, %rd58;
	cvt.u32.u64 	%r170, %rd487;
	div.u32 	%r171, %r170, %r169;
	mul.lo.s32 	%r172, %r171, %r169;
	sub.s32 	%r173, %r170, %r172;
	cvt.u64.u32 	%rd511, %r171;
	cvt.u64.u32 	%rd492, %r173;
	bra.uni 	$L__BB226_28;
$L__BB226_27:
	div.s64 	%rd511, %rd487, %rd58;
	mul.lo.s64 	%rd436, %rd511, %rd58;
	sub.s64 	%rd492, %rd487, %rd436;
$L__BB226_28:
	mad.lo.s64 	%rd516, %rd492, %rd65, %rd57;
	add.s32 	%r207, %r207, -4;
	add.s32 	%r206, %r206, 4;
	setp.ne.s32 	%p37, %r206, 0;
	@%p37 bra 	$L__BB226_4;
	add.s32 	%r209, %r207, 1;
$L__BB226_30:
	and.b32  	%r19, %r6, 3;
	setp.eq.s32 	%p38, %r19, 0;
	@%p38 bra 	$L__BB226_53;
	setp.eq.s32 	%p39, %r19, 1;
	@%p39 bra 	$L__BB226_45;
	mul.wide.u32 	%rd438, %r209, 8;
	add.s64 	%rd439, %rd2, %rd438;
	ld.global.u64 	%rd80, [%rd439];
	or.b64  	%rd440, %rd512, %rd80;
	and.b64  	%rd441, %rd440, -4294967296;
	setp.ne.s64 	%p40, %rd441, 0;
	@%p40 bra 	$L__BB226_34;
	cvt.u32.u64 	%r174, %rd80;
	cvt.u32.u64 	%r175, %rd512;
	div.u32 	%r176, %r175, %r174;
	mul.lo.s32 	%r177, %r176, %r174;
	sub.s32 	%r178, %r175, %r177;
	cvt.u64.u32 	%rd499, %r176;
	cvt.u64.u32 	%rd500, %r178;
	bra.uni 	$L__BB226_35;
$L__BB226_34:
	div.s64 	%rd499, %rd512, %rd80;
	mul.lo.s64 	%rd442, %rd499, %rd80;
	sub.s64 	%rd500, %rd512, %rd442;
$L__BB226_35:
	add.s64 	%rd444, %rd1, %rd438;
	ld.global.u64 	%rd87, [%rd444];
	mad.lo.s64 	%rd88, %rd87, %rd500, %rd515;
	or.b64  	%rd445, %rd511, %rd80;
	and.b64  	%rd446, %rd445, -4294967296;
	setp.ne.s64 	%p41, %rd446, 0;
	@%p41 bra 	$L__BB226_37;
	cvt.u32.u64 	%r179, %rd80;
	cvt.u32.u64 	%r180, %rd511;
	div.u32 	%r181, %r180, %r179;
	mul.lo.s32 	%r182, %r181, %r179;
	sub.s32 	%r183, %r180, %r182;
	cvt.u64.u32 	%rd501, %r181;
	cvt.u64.u32 	%rd502, %r183;
	bra.uni 	$L__BB226_38;
$L__BB226_37:
	div.s64 	%rd501, %rd511, %rd80;
	mul.lo.s64 	%rd447, %rd501, %rd80;
	sub.s64 	%rd502, %rd511, %rd447;
$L__BB226_38:
	mad.lo.s64 	%rd95, %rd502, %rd87, %rd516;
	add.s32 	%r20, %r209, -1;
	mul.wide.u32 	%rd448, %r20, 8;
	add.s64 	%rd449, %rd2, %rd448;
	ld.global.u64 	%rd96, [%rd449];
	or.b64  	%rd450, %rd499, %rd96;
	and.b64  	%rd451, %rd450, -4294967296;
	setp.ne.s64 	%p42, %rd451, 0;
	@%p42 bra 	$L__BB226_40;
	cvt.u32.u64 	%r184, %rd96;
	cvt.u32.u64 	%r185, %rd499;
	div.u32 	%r186, %r185, %r184;
	mul.lo.s32 	%r187, %r186, %r184;
	sub.s32 	%r188, %r185, %r187;
	cvt.u64.u32 	%rd512, %r186;
	cvt.u64.u32 	%rd504, %r188;
	bra.uni 	$L__BB226_41;
$L__BB226_40:
	div.s64 	%rd512, %rd499, %rd96;
	mul.lo.s64 	%rd452, %rd512, %rd96;
	sub.s64 	%rd504, %rd499, %rd452;
$L__BB226_41:
	add.s64 	%rd454, %rd1, %rd448;
	ld.global.u64 	%rd103, [%rd454];
	mad.lo.s64 	%rd515, %rd103, %rd504, %rd88;
	or.b64  	%rd455, %rd501, %rd96;
	and.b64  	%rd456, %rd455, -4294967296;
	setp.ne.s64 	%p43, %rd456, 0;
	@%p43 bra 	$L__BB226_43;
	cvt.u32.u64 	%r189, %rd96;
	cvt.u32.u64 	%r190, %rd501;
	div.u32 	%r191, %r190, %r189;
	mul.lo.s32 	%r192, %r191, %r189;
	sub.s32 	%r193, %r190, %r192;
	cvt.u64.u32 	%rd511, %r191;
	cvt.u64.u32 	%rd506, %r193;
	bra.uni 	$L__BB226_44;
$L__BB226_43:
	div.s64 	%rd511, %rd501, %rd96;
	mul.lo.s64 	%rd457, %rd511, %rd96;
	sub.s64 	%rd506, %rd501, %rd457;
$L__BB226_44:
	mad.lo.s64 	%rd516, %rd506, %rd103, %rd95;
	add.s32 	%r209, %r209, -2;
$L__BB226_45:
	and.b32  	%r194, %r6, 1;
	setp.eq.b32 	%p44, %r194, 1;
	not.pred 	%p45, %p44;
	@%p45 bra 	$L__BB226_53;
	mul.wide.u32 	%rd458, %r209, 8;
	add.s64 	%rd459, %rd2, %rd458;
	ld.global.u64 	%rd118, [%rd459];
	or.b64  	%rd460, %rd512, %rd118;
	and.b64  	%rd461, %rd460, -4294967296;
	setp.ne.s64 	%p46, %rd461, 0;
	@%p46 bra 	$L__BB226_48;
	cvt.u32.u64 	%r195, %rd118;
	cvt.u32.u64 	%r196, %rd512;
	rem.u32 	%r197, %r196, %r195;
	cvt.u64.u32 	%rd513, %r197;
	bra.uni 	$L__BB226_49;
$L__BB226_48:
	rem.s64 	%rd513, %rd512, %rd118;
$L__BB226_49:
	add.s64 	%rd463, %rd1, %rd458;
	ld.global.u64 	%rd122, [%rd463];
	mad.lo.s64 	%rd515, %rd122, %rd513, %rd515;
	or.b64  	%rd464, %rd511, %rd118;
	and.b64  	%rd465, %rd464, -4294967296;
	setp.ne.s64 	%p47, %rd465, 0;
	@%p47 bra 	$L__BB226_51;
	cvt.u32.u64 	%r198, %rd118;
	cvt.u32.u64 	%r199, %rd511;
	rem.u32 	%r200, %r199, %r198;
	cvt.u64.u32 	%rd514, %r200;
	bra.uni 	$L__BB226_52;
$L__BB226_51:
	rem.s64 	%rd514, %rd511, %rd118;
$L__BB226_52:
	mad.lo.s64 	%rd516, %rd514, %rd122, %rd516;
$L__BB226_53:
	shl.b64 	%rd466, %rd515, 1;
	add.s64 	%rd467, %rd3, %rd466;
	ld.global.s16 	%r201, [%rd467];
	shl.b64 	%rd468, %rd516, 1;
	add.s64 	%rd469, %rd3, %rd468;
	ld.global.s16 	%r202, [%rd469];
	add.s32 	%r203, %r202, %r201;
	cvt.rn.f32.s32 	%f2, %r203;
	// begin inline asm
	{  cvt.rn.f16.f32 %rs4, %f2;}

	// end inline asm
	st.shared.u16 	[%r5], %rs4;
	bra.uni 	$L__BB226_114;
$L__BB226_54:
	cvt.u64.u32 	%rd548, %r4;
	setp.le.u64 	%p2, %rd262, %rd548;
	@%p2 bra 	$L__BB226_114;
	cvt.u32.u64 	%r23, %rd261;
	add.s32 	%r213, %r23, -1;
	setp.lt.s32 	%p3, %r213, 0;
	mov.b64 	%rd557, 0;
	@%p3 bra 	$L__BB226_113;
	and.b32  	%r25, %r23, 7;
	setp.lt.u32 	%p4, %r213, 7;
	mov.b64 	%rd557, 0;
	@%p4 bra 	$L__BB226_84;
	add.s32 	%r211, %r23, -4;
	and.b32  	%r58, %r23, -8;
	neg.s32 	%r210, %r58;
	mov.b64 	%rd557, 0;
$L__BB226_58:
	.pragma "nounroll";
	add.s32 	%r30, %r211, 3;
	mul.wide.u32 	%rd270, %r30, 8;
	add.s64 	%rd271, %rd2, %rd270;
	ld.global.u64 	%rd133, [%rd271];
	or.b64  	%rd272, %rd548, %rd133;
	and.b64  	%rd273, %rd272, -4294967296;
	setp.ne.s64 	%p5, %rd273, 0;
	@%p5 bra 	$L__BB226_60;
	cvt.u32.u64 	%r59, %rd133;
	cvt.u32.u64 	%r60, %rd548;
	div.u32 	%r61, %r60, %r59;
	mul.lo.s32 	%r62, %r61, %r59;
	sub.s32 	%r63, %r60, %r62;
	cvt.u64.u32 	%rd519, %r61;
	cvt.u64.u32 	%rd520, %r63;
	bra.uni 	$L__BB226_61;
$L__BB226_60:
	div.s64 	%rd519, %rd548, %rd133;
	mul.lo.s64 	%rd274, %rd519, %rd133;
	sub.s64 	%rd520, %rd548, %rd274;
$L__BB226_61:
	add.s64 	%rd276, %rd1, %rd270;
	ld.global.u64 	%rd277, [%rd276];
	mad.lo.s64 	%rd140, %rd277, %rd520, %rd557;
	add.s32 	%r31, %r211, 2;
	mul.wide.u32 	%rd278, %r31, 8;
	add.s64 	%rd279, %rd2, %rd278;
	ld.global.u64 	%rd141, [%rd279];
	or.b64  	%rd280, %rd519, %rd141;
	and.b64  	%rd281, %rd280, -4294967296;
	setp.ne.s64 	%p6, %rd281, 0;
	@%p6 bra 	$L__BB226_63;
	cvt.u32.u64 	%r64, %rd141;
	cvt.u32.u64 	%r65, %rd519;
	div.u32 	%r66, %r65, %r64;
	mul.lo.s32 	%r67, %r66, %r64;
	sub.s32 	%r68, %r65, %r67;
	cvt.u64.u32 	%rd521, %r66;
	cvt.u64.u32 	%rd522, %r68;
	bra.uni 	$L__BB226_64;
$L__BB226_63:
	div.s64 	%rd521, %rd519, %rd141;
	mul.lo.s64 	%rd282, %rd521, %rd141;
	sub.s64 	%rd522, %rd519, %rd282;
$L__BB226_64:
	add.s64 	%rd284, %rd1, %rd278;
	ld.global.u64 	%rd285, [%rd284];
	mad.lo.s64 	%rd148, %rd285, %rd522, %rd140;
	add.s32 	%r32, %r211, 1;
	mul.wide.u32 	%rd286, %r32, 8;
	add.s64 	%rd287, %rd2, %rd286;
	ld.global.u64 	%rd149, [%rd287];
	or.b64  	%rd288, %rd521, %rd149;
	and.b64  	%rd289, %rd288, -4294967296;
	setp.ne.s64 	%p7, %rd289, 0;
	@%p7 bra 	$L__BB226_66;
	cvt.u32.u64 	%r69, %rd149;
	cvt.u32.u64 	%r70, %rd521;
	div.u32 	%r71, %r70, %r69;
	mul.lo.s32 	%r72, %r71, %r69;
	sub.s32 	%r73, %r70, %r72;
	cvt.u64.u32 	%rd523, %r71;
	cvt.u64.u32 	%rd524, %r73;
	bra.uni 	$L__BB226_67;
$L__BB226_66:
	div.s64 	%rd523, %rd521, %rd149;
	mul.lo.s64 	%rd290, %rd523, %rd149;
	sub.s64 	%rd524, %rd521, %rd290;
$L__BB226_67:
	add.s64 	%rd292, %rd1, %rd286;
	ld.global.u64 	%rd293, [%rd292];
	mad.lo.s64 	%rd156, %rd293, %rd524, %rd148;
	add.s32 	%r33, %r211, -4;
	mul.wide.u32 	%rd294, %r211, 8;
	add.s64 	%rd295, %rd2, %rd294;
	ld.global.u64 	%rd157, [%rd295];
	or.b64  	%rd296, %rd523, %rd157;
	and.b64  	%rd297, %rd296, -4294967296;
	setp.ne.s64 	%p8, %rd297, 0;
	@%p8 bra 	$L__BB226_69;
	cvt.u32.u64 	%r74, %rd157;
	cvt.u32.u64 	%r75, %rd523;
	div.u32 	%r76, %r75, %r74;
	mul.lo.s32 	%r77, %r76, %r74;
	sub.s32 	%r78, %r75, %r77;
	cvt.u64.u32 	%rd525, %r76;
	cvt.u64.u32 	%rd526, %r78;
	bra.uni 	$L__BB226_70;
$L__BB226_69:
	div.s64 	%rd525, %rd523, %rd157;
	mul.lo.s64 	%rd298, %rd525, %rd157;
	sub.s64 	%rd526, %rd523, %rd298;
$L__BB226_70:
	add.s64 	%rd300, %rd1, %rd294;
	ld.global.u64 	%rd301, [%rd300];
	mad.lo.s64 	%rd164, %rd301, %rd526, %rd156;
	add.s32 	%r34, %r211, -1;
	mul.wide.u32 	%rd302, %r34, 8;
	add.s64 	%rd303, %rd2, %rd302;
	ld.global.u64 	%rd165, [%rd303];
	or.b64  	%rd304, %rd525, %rd165;
	and.b64  	%rd305, %rd304, -4294967296;
	setp.ne.s64 	%p9, %rd305, 0;
	@%p9 bra 	$L__BB226_72;
	cvt.u32.u64 	%r79, %rd165;
	cvt.u32.u64 	%r80, %rd525;
	div.u32 	%r81, %r80, %r79;
	mul.lo.s32 	%r82, %r81, %r79;
	sub.s32 	%r83, %r80, %r82;
	cvt.u64.u32 	%rd527, %r81;
	cvt.u64.u32 	%rd528, %r83;
	bra.uni 	$L__BB226_73;
$L__BB226_72:
	div.s64 	%rd527, %rd525, %rd165;
	mul.lo.s64 	%rd306, %rd527, %rd165;
	sub.s64 	%rd528, %rd525, %rd306;
$L__BB226_73:
	add.s64 	%rd308, %rd1, %rd302;
	ld.global.u64 	%rd309, [%rd308];
	mad.lo.s64 	%rd172, %rd309, %rd528, %rd164;
	add.s32 	%r35, %r211, -2;
	mul.wide.u32 	%rd310, %r35, 8;
	add.s64 	%rd311, %rd2, %rd310;
	ld.global.u64 	%rd173, [%rd311];
	or.b64  	%rd312, %rd527, %rd173;
	and.b64  	%rd313, %rd312, -4294967296;
	setp.ne.s64 	%p10, %rd313, 0;
	@%p10 bra 	$L__BB226_75;
	cvt.u32.u64 	%r84, %rd173;
	cvt.u32.u64 	%r85, %rd527;
	div.u32 	%r86, %r85, %r84;
	mul.lo.s32 	%r87, %r86, %r84;
	sub.s32 	%r88, %r85, %r87;
	cvt.u64.u32 	%rd529, %r86;
	cvt.u64.u32 	%rd530, %r88;
	bra.uni 	$L__BB226_76;
$L__BB226_75:
	div.s64 	%rd529, %rd527, %rd173;
	mul.lo.s64 	%rd314, %rd529, %rd173;
	sub.s64 	%rd530, %rd527, %rd314;
$L__BB226_76:
	add.s64 	%rd316, %rd1, %rd310;
	ld.global.u64 	%rd317, [%rd316];
	mad.lo.s64 	%rd180, %rd317, %rd530, %rd172;
	add.s32 	%r36, %r211, -3;
	mul.wide.u32 	%rd318, %r36, 8;
	add.s64 	%rd319, %rd2, %rd318;
	ld.global.u64 	%rd181, [%rd319];
	or.b64  	%rd320, %rd529, %rd181;
	and.b64  	%rd321, %rd320, -4294967296;
	setp.ne.s64 	%p11, %rd321, 0;
	@%p11 bra 	$L__BB226_78;
	cvt.u32.u64 	%r89, %rd181;
	cvt.u32.u64 	%r90, %rd529;
	div.u32 	%r91, %r90, %r89;
	mul.lo.s32 	%r92, %r91, %r89;
	sub.s32 	%r93, %r90, %r92;
	cvt.u64.u32 	%rd531, %r91;
	cvt.u64.u32 	%rd532, %r93;
	bra.uni 	$L__BB226_79;
$L__BB226_78:
	div.s64 	%rd531, %rd529, %rd181;
	mul.lo.s64 	%rd322, %rd531, %rd181;
	sub.s64 	%rd532, %rd529, %rd322;
$L__BB226_79:
	add.s64 	%rd324, %rd1, %rd318;
	ld.global.u64 	%rd325, [%rd324];
	mad.lo.s64 	%rd188, %rd325, %rd532, %rd180;
	mul.wide.u32 	%rd326, %r33, 8;
	add.s64 	%rd327, %rd2, %rd326;
	ld.global.u64 	%rd189, [%rd327];
	or.b64  	%rd328, %rd531, %rd189;
	and.b64  	%rd329, %rd328, -4294967296;
	setp.ne.s64 	%p12, %rd329, 0;
	@%p12 bra 	$L__BB226_81;
	cvt.u32.u64 	%r94, %rd189;
	cvt.u32.u64 	%r95, %rd531;
	div.u32 	%r96, %r95, %r94;
	mul.lo.s32 	%r97, %r96, %r94;
	sub.s32 	%r98, %r95, %r97;
	cvt.u64.u32 	%rd548, %r96;
	cvt.u64.u32 	%rd534, %r98;
	bra.uni 	$L__BB226_82;
$L__BB226_81:
	div.s64 	%rd548, %rd531, %rd189;
	mul.lo.s64 	%rd330, %rd548, %rd189;
	sub.s64 	%rd534, %rd531, %rd330;
$L__BB226_82:
	add.s64 	%rd332, %rd1, %rd326;
	ld.global.u64 	%rd333, [%rd332];
	mad.lo.s64 	%rd557, %rd333, %rd534, %rd188;
	add.s32 	%r211, %r211, -8;
	add.s32 	%r210, %r210, 8;
	setp.ne.s32 	%p13, %r210, 0;
	@%p13 bra 	$L__BB226_58;
	add.s32 	%r213, %r211, 3;
$L__BB226_84:
	setp.eq.s32 	%p14, %r25, 0;
	@%p14 bra 	$L__BB226_113;
	and.b32  	%r41, %r23, 3;
	setp.lt.u32 	%p15, %r25, 4;
	@%p15 bra 	$L__BB226_99;
	mul.wide.u32 	%rd335, %r213, 8;
	add.s64 	%rd336, %rd2, %rd335;
	ld.global.u64 	%rd200, [%rd336];
	or.b64  	%rd337, %rd548, %rd200;
	and.b64  	%rd338, %rd337, -4294967296;
	setp.ne.s64 	%p16, %rd338, 0;
	@%p16 bra 	$L__BB226_88;
	cvt.u32.u64 	%r99, %rd200;
	cvt.u32.u64 	%r100, %rd548;
	div.u32 	%r101, %r100, %r99;
	mul.lo.s32 	%r102, %r101, %r99;
	sub.s32 	%r103, %r100, %r102;
	cvt.u64.u32 	%rd538, %r101;
	cvt.u64.u32 	%rd539, %r103;
	bra.uni 	$L__BB226_89;
$L__BB226_88:
	div.s64 	%rd538, %rd548, %rd200;
	mul.lo.s64 	%rd339, %rd538, %rd200;
	sub.s64 	%rd539, %rd548, %rd339;
$L__BB226_89:
	add.s64 	%rd341, %rd1, %rd335;
	ld.global.u64 	%rd342, [%rd341];
	mad.lo.s64 	%rd207, %rd342, %rd539, %rd557;
	add.s32 	%r42, %r213, -1;
	mul.wide.u32 	%rd343, %r42, 8;
	add.s64 	%rd344, %rd2, %rd343;
	ld.global.u64 	%rd208, [%rd344];
	or.b64  	%rd345, %rd538, %rd208;
	and.b64  	%rd346, %rd345, -4294967296;
	setp.ne.s64 	%p17, %rd346, 0;
	@%p17 bra 	$L__BB226_91;
	cvt.u32.u64 	%r104, %rd208;
	cvt.u32.u64 	%r105, %rd538;
	div.u32 	%r106, %r105, %r104;
	mul.lo.s32 	%r107, %r106, %r104;
	sub.s32 	%r108, %r105, %r107;
	cvt.u64.u32 	%rd540, %r106;
	cvt.u64.u32 	%rd541, %r108;
	bra.uni 	$L__BB226_92;
$L__BB226_91:
	div.s64 	%rd540, %rd538, %rd208;
	mul.lo.s64 	%rd347, %rd540, %rd208;
	sub.s64 	%rd541, %rd538, %rd347;
$L__BB226_92:
	add.s64 	%rd349, %rd1, %rd343;
	ld.global.u64 	%rd350, [%rd349];
	mad.lo.s64 	%rd215, %rd350, %rd541, %rd207;
	add.s32 	%r43, %r213, -2;
	mul.wide.u32 	%rd351, %r43, 8;
	add.s64 	%rd352, %rd2, %rd351;
	ld.global.u64 	%rd216, [%rd352];
	or.b64  	%rd353, %rd540, %rd216;
	and.b64  	%rd354, %rd353, -4294967296;
	setp.ne.s64 	%p18, %rd354, 0;
	@%p18 bra 	$L__BB226_94;
	cvt.u32.u64 	%r109, %rd216;
	cvt.u32.u64 	%r110, %rd540;
	div.u32 	%r111, %r110, %r109;
	mul.lo.s32 	%r112, %r111, %r109;
	sub.s32 	%r113, %r110, %r112;
	cvt.u64.u32 	%rd542, %r111;
	cvt.u64.u32 	%rd543, %r113;
	bra.uni 	$L__BB226_95;
$L__BB226_94:
	div.s64 	%rd542, %rd540, %rd216;
	mul.lo.s64 	%rd355, %rd542, %rd216;
	sub.s64 	%rd543, %rd540, %rd355;
$L__BB226_95:
	add.s64 	%rd357, %rd1, %rd351;
	ld.global.u64 	%rd358, [%rd357];
	mad.lo.s64 	%rd223, %rd358, %rd543, %rd215;
	add.s32 	%r44, %r213, -3;
	mul.wide.u32 	%rd359, %r44, 8;
	add.s64 	%rd360, %rd2, %rd359;
	ld.global.u64 	%rd224, [%rd360];
	or.b64  	%rd361, %rd542, %rd224;
	and.b64  	%rd362, %rd361, -4294967296;
	setp.ne.s64 	%p19, %rd362, 0;
	@%p19 bra 	$L__BB226_97;
	cvt.u32.u64 	%r114, %rd224;
	cvt.u32.u64 	%r115, %rd542;
	div.u32 	%r116, %r115, %r114;
	mul.lo.s32 	%r117, %r116, %r114;
	sub.s32 	%r118, %r115, %r117;
	cvt.u64.u32 	%rd548, %r116;
	cvt.u64.u32 	%rd545, %r118;
	bra.uni 	$L__BB226_98;
$L__BB226_97:
	div.s64 	%rd548, %rd542, %rd224;
	mul.lo.s64 	%rd363, %rd548, %rd224;
	sub.s64 	%rd545, %rd542, %rd363;
$L__BB226_98:
	add.s64 	%rd365, %rd1, %rd359;
	ld.global.u64 	%rd366, [%rd365];
	mad.lo.s64 	%rd557, %rd366, %rd545, %rd223;
	add.s32 	%r213, %r213, -4;
$L__BB226_99:
	setp.eq.s32 	%p20, %r41, 0;
	@%p20 bra 	$L__BB226_113;
	setp.eq.s32 	%p21, %r41, 1;
	@%p21 bra 	$L__BB226_108;
	mul.wide.u32 	%rd368, %r213, 8;
	add.s64 	%rd369, %rd2, %rd368;
	ld.global.u64 	%rd235, [%rd369];
	or.b64  	%rd370, %rd548, %rd235;
	and.b64  	%rd371, %rd370, -4294967296;
	setp.ne.s64 	%p22, %rd371, 0;
	@%p22 bra 	$L__BB226_103;
	cvt.u32.u64 	%r119, %rd235;
	cvt.u32.u64 	%r120, %rd548;
	div.u32 	%r121, %r120, %r119;
	mul.lo.s32 	%r122, %r121, %r119;
	sub.s32 	%r123, %r120, %r122;
	cvt.u64.u32 	%rd549, %r121;
	cvt.u64.u32 	%rd550, %r123;
	bra.uni 	$L__BB226_104;
$L__BB226_103:
	div.s64 	%rd549, %rd548, %rd235;
	mul.lo.s64 	%rd372, %rd549, %rd235;
	sub.s64 	%rd550, %rd548, %rd372;
$L__BB226_104:
	add.s64 	%rd374, %rd1, %rd368;
	ld.global.u64 	%rd375, [%rd374];
	mad.lo.s64 	%rd242, %rd375, %rd550, %rd557;
	add.s32 	%r47, %r213, -1;
	mul.wide.u32 	%rd376, %r47, 8;
	add.s64 	%rd377, %rd2, %rd376;
	ld.global.u64 	%rd243, [%rd377];
	or.b64  	%rd378, %rd549, %rd243;
	and.b64  	%rd379, %rd378, -4294967296;
	setp.ne.s64 	%p23, %rd379, 0;
	@%p23 bra 	$L__BB226_106;
	cvt.u32.u64 	%r124, %rd243;
	cvt.u32.u64 	%r125, %rd549;
	div.u32 	%r126, %r125, %r124;
	mul.lo.s32 	%r127, %r126, %r124;
	sub.s32 	%r128, %r125, %r127;
	cvt.u64.u32 	%rd548, %r126;
	cvt.u64.u32 	%rd552, %r128;
	bra.uni 	$L__BB226_107;
$L__BB226_106:
	div.s64 	%rd548, %rd549, %rd243;
	mul.lo.s64 	%rd380, %rd548, %rd243;
	sub.s64 	%rd552, %rd549, %rd380;
$L__BB226_107:
	add.s64 	%rd382, %rd1, %rd376;
	ld.global.u64 	%rd383, [%rd382];
	mad.lo.s64 	%rd557, %rd383, %rd552, %rd242;
	add.s32 	%r213, %r213, -2;
$L__BB226_108:
	and.b32  	%r129, %r23, 1;
	setp.eq.b32 	%p24, %r129, 1;
	not.pred 	%p25, %p24;
	@%p25 bra 	$L__BB226_113;
	mul.wide.u32 	%rd384, %r213, 8;
	add.s64 	%rd385, %rd2, %rd384;
	ld.global.u64 	%rd254, [%rd385];
	or.b64  	%rd386, %rd548, %rd254;
	and.b64  	%rd387, %rd386, -4294967296;
	setp.ne.s64 	%p26, %rd387, 0;
	@%p26 bra 	$L__BB226_111;
	cvt.u32.u64 	%r130, %rd254;
	cvt.u32.u64 	%r131, %rd548;
	rem.u32 	%r132, %r131, %r130;
	cvt.u64.u32 	%rd556, %r132;
	bra.uni 	$L__BB226_112;
$L__BB226_111:
	rem.s64 	%rd556, %rd548, %rd254;
$L__BB226_112:
	add.s64 	%rd389, %rd1, %rd384;
	ld.global.u64 	%rd390, [%rd389];
	mad.lo.s64 	%rd557, %rd390, %rd556, %rd557;
$L__BB226_113:
	shl.b64 	%rd391, %rd557, 1;
	add.s64 	%rd392, %rd3, %rd391;
	ld.global.u16 	%rs3, [%rd392];
	cvt.rn.f32.s16 	%f1, %rs3;
	// begin inline asm
	{  cvt.rn.f16.f32 %rs2, %f1;}

	// end inline asm
	st.shared.u16 	[%r5], %rs2;
$L__BB226_114:
	bar.sync 	0;
	setp.lt.u32 	%p48, %r215, 66;
	@%p48 bra 	$L__BB226_118;
$L__BB226_115:
	shr.u32 	%r51, %r215, 1;
	setp.ge.u32 	%p49, %r1, %r51;
	@%p49 bra 	$L__BB226_117;
	ld.shared.u16 	%rs6, [%r5];
	and.b32  	%r204, %r215, 2046;
	add.s32 	%r205, %r5, %r204;
	ld.shared.u16 	%rs7, [%r205];
	// begin inline asm
	{add.f16 %rs5,%rs6,%rs7;
}
	// end inline asm
	st.shared.u16 	[%r5], %rs5;
$L__BB226_117:
	bar.sync 	0;
	setp.gt.u32 	%p50, %r215, 131;
	mov.u32 	%r215, %r51;
	@%p50 bra 	$L__BB226_115;
$L__BB226_118:
	setp.gt.u32 	%p51, %r1, 31;
	@%p51 bra 	$L__BB226_121;
	ld.shared.u16 	%rs9, [%r5];
	ld.shared.u16 	%rs10, [%r5+64];
	// begin inline asm
	{add.f16 %rs8,%rs9,%rs10;
}
	// end inline asm
	st.volatile.shared.u16 	[%r5], %rs8;
	ld.shared.u16 	%rs13, [%r5+32];
	// begin inline asm
	{add.f16 %rs11,%rs8,%rs13;
}
	// end inline asm
	st.volatile.shared.u16 	[%r5], %rs11;
	ld.shared.u16 	%rs16, [%r5+16];
	// begin inline asm
	{add.f16 %rs14,%rs11,%rs16;
}
	// end inline asm
	st.volatile.shared.u16 	[%r5], %rs14;
	ld.shared.u16 	%rs19, [%r5+8];
	// begin inline asm
	{add.f16 %rs17,%rs14,%rs19;
}
	// end inline asm
	st.volatile.shared.u16 	[%r5], %rs17;
	ld.shared.u16 	%rs22, [%r5+4];
	// begin inline asm
	{add.f16 %rs20,%rs17,%rs22;
}
	// end inline asm
	st.volatile.shared.u16 	[%r5], %rs20;
	ld.shared.u16 	%rs25, [%r5+2];
	// begin inline asm
	{add.f16 %rs23,%rs20,%rs25;
}
	// end inline asm
	st.volatile.shared.u16 	[%r5], %rs23;
	setp.ne.s32 	%p52, %r1, 0;
	@%p52 bra 	$L__BB226_121;
	cvta.to.global.u64 	%rd470, %rd260;
	mul.wide.u32 	%rd471, %r2, 2;
	add.s64 	%rd472, %rd470, %rd471;
	ld.shared.u16 	%rs26, [meansdata_i16];
	st.global.u16 	[%rd472], %rs26;
$L__BB226_121:
	ret;

}
	// .globl	uncontiguous_cumulate_mean_i16
.visible .entry uncontiguous_cumulate_mean_i16(
	.param .u64 .ptr .align 1 uncontiguous_cumulate_mean_i16_param_0,
	.param .u64 .ptr .align 1 uncontiguous_cumulate_mean_i16_param_1,
	.param .u64 .ptr .align 1 uncontiguous_cumulate_mean_i16_param_2,
	.param .u64 .ptr .align 1 uncontiguous_cumulate_mean_i16_param_3,
	.param .u64 uncontiguous_cumulate_mean_i16_param_4,
	.param .u64 uncontiguous_cumulate_mean_i16_param_5
)
{
	.reg .pred 	%p<53>;
	.reg .b16 	%rs<28>;
	.reg .b32 	%r<213>;
	.reg .b64 	%rd<558>;

	ld.param.u64 	%rd260, [uncontiguous_cumulate_mean_i16_param_0];
	ld.param.u64 	%rd263, [uncontiguous_cumulate_mean_i16_param_1];
	ld.param.u64 	%rd264, [uncontiguous_cumulate_mean_i16_param_2];
	ld.param.u64 	%rd265, [uncontiguous_cumulate_mean_i16_param_3];
	ld.param.u64 	%rd261, [uncontiguous_cumulate_mean_i16_param_4];
	ld.param.u64 	%rd262, [uncontiguous_cumulate_mean_i16_param_5];
	cvta.to.global.u64 	%rd1, %rd265;
	cvta.to.global.u64 	%rd2, %rd264;
	cvta.to.global.u64 	%rd3, %rd263;
	mov.u32 	%r1, %tid.x;
	mov.u32 	%r2, %ctaid.x;
	mov.u32 	%r212, %ntid.x;
	mul.lo.s32 	%r53, %r2, %r212;
	shl.b32 	%r54, %r53, 1;
	add.s32 	%r4, %r54, %r1;
	shl.b32 	%r55, %r1, 1;
	mov.u32 	%r56, meansdata_i16;
	add.s32 	%r5, %r56, %r55;
	mov.b32 	%r52, 0;
	// begin inline asm
	cvt.rn.f16.s32 %rs1, %r52;
	// end inline asm
	st.shared.u16 	[%r5], %rs1;
	add.s32 	%r57, %r4, %r212;
	cvt.u64.u32 	%rd511, %r57;
	setp.le.u64 	%p1, %rd262, %rd511;
	@%p1 bra 	$L__BB227_54;
	cvt.u32.u64 	%r6, %rd261;
	add.s32 	%r206, %r6, -1;
	setp.lt.s32 	%p27, %r206, 0;
	mov.b64 	%rd515, 0;
	mov.u64 	%rd516, %rd515;
	@%p27 bra 	$L__BB227_53;
	cvt.u64.u32 	%rd512, %r4;
	setp.lt.u32 	%p28, %r206, 3;
	mov.b64 	%rd516, 0;
	mov.u64 	%rd515, %rd516;
	@%p28 bra 	$L__BB227_30;
	add.s32 	%r204, %r6, -2;
	and.b32  	%r133, %r6, -4;
	neg.s32 	%r203, %r133;
	mov.b64 	%rd516, 0;
$L__BB227_4:
	.pragma "nounroll";
	add.s32 	%r12, %r204, 1;
	mul.wide.u32 	%rd397, %r12, 8;
	add.s64 	%rd398, %rd2, %rd397;
	ld.global.u64 	%rd10, [%rd398];
	or.b64  	%rd399, %rd512, %rd10;
	and.b64  	%rd400, %rd399, -4294967296;
	setp.ne.s64 	%p29, %rd400, 0;
	@%p29 bra 	$L__BB227_6;
	cvt.u32.u64 	%r134, %rd10;
	cvt.u32.u64 	%r135, %rd512;
	div.u32 	%r136, %r135, %r134;
	mul.lo.s32 	%r137, %r136, %r134;
	sub.s32 	%r138, %r135, %r137;
	cvt.u64.u32 	%rd477, %r136;
	cvt.u64.u32 	%rd478, %r138;
	bra.uni 	$L__BB227_7;
$L__BB227_6:
	div.s64 	%rd477, %rd512, %rd10;
	mul.lo.s64 	%rd401, %rd477, %rd10;
	sub.s64 	%rd478, %rd512, %rd401;
$L__BB227_7:
	mul.wide.u32 	%rd402, %r12, 8;
	add.s64 	%rd403, %rd1, %rd402;
	ld.global.u64 	%rd17, [%rd403];
	mad.lo.s64 	%rd18, %rd17, %rd478, %rd515;
	or.b64  	%rd404, %rd511, %rd10;
	and.b64  	%rd405, %rd404, -4294967296;
	setp.ne.s64 	%p30, %rd405, 0;
	@%p30 bra 	$L__BB227_9;
	cvt.u32.u64 	%r139, %rd10;
	cvt.u32.u64 	%r140, %rd511;
	div.u32 	%r141, %r140, %r139;
	mul.lo.s32 	%r142, %r141, %r139;
	sub.s32 	%r143, %r140, %r142;
	cvt.u64.u32 	%rd479, %r141;
	cvt.u64.u32 	%rd480, %r143;
	bra.uni 	$L__BB227_10;
$L__BB227_9:
	div.s64 	%rd479, %rd511, %rd10;
	mul.lo.s64 	%rd406, %rd479, %rd10;
	sub.s64 	%rd480, %rd511, %rd406;
$L__BB227_10:
	mad.lo.s64 	%rd25, %rd480, %rd17, %rd516;
	add.s32 	%r13, %r204, -2;
	mul.wide.u32 	%rd407, %r204, 8;
	add.s64 	%rd408, %rd2, %rd407;
	ld.global.u64 	%rd26, [%rd408];
	or.b64  	%rd409, %rd477, %rd26;
	and.b64  	%rd410, %rd409, -4294967296;
	setp.ne.s64 	%p31, %rd410, 0;
	@%p31 bra 	$L__BB227_12;
	cvt.u32.u64 	%r144, %rd26;
	cvt.u32.u64 	%r145, %rd477;
	div.u32 	%r146, %r145, %r144;
	mul.lo.s32 	%r147, %r146, %r144;
	sub.s32 	%r148, %r145, %r147;
	cvt.u64.u32 	%rd481, %r146;
	cvt.u64.u32 	%rd482, %r148;
	bra.uni 	$L__BB227_13;
$L__BB227_12:
	div.s64 	%rd481, %rd477, %rd26;
	mul.lo.s64 	%rd411, %rd481, %rd26;
	sub.s64 	%rd482, %rd477, %rd411;
$L__BB227_13:
	mul.wide.u32 	%rd412, %r204, 8;
	add.s64 	%rd413, %rd1, %rd412;
	ld.global.u64 	%rd33, [%rd413];
	mad.lo.s64 	%rd34, %rd33, %rd482, %rd18;
	or.b64  	%rd414, %rd479, %rd26;
	and.b64  	%rd415, %rd414, -4294967296;
	setp.ne.s64 	%p32, %rd415, 0;
	@%p32 bra 	$L__BB227_15;
	cvt.u32.u64 	%r149, %rd26;
	cvt.u32.u64 	%r150, %rd479;
	div.u32 	%r151, %r150, %r149;
	mul.lo.s32 	%r152, %r151, %r149;
	sub.s32 	%r153, %r150, %r152;
	cvt.u64.u32 	%rd483, %r151;
	cvt.u64.u32 	%rd484, %r153;
	bra.uni 	$L__BB227_16;
$L__BB227_15:
	div.s64 	%rd483, %rd479, %rd26;
	mul.lo.s64 	%rd416, %rd483, %rd26;
	sub.s64 	%rd484, %rd479, %rd416;
$L__BB227_16:
	mad.lo.s64 	%rd41, %rd484, %rd33, %rd25;
	add.s32 	%r14, %r204, -1;
	mul.wide.u32 	%rd417, %r14, 8;
	add.s64 	%rd418, %rd2, %rd417;
	ld.global.u64 	%rd42, [%rd418];
	or.b64  	%rd419, %rd481, %rd42;
	and.b64  	%rd420, %rd419, -4294967296;
	setp.ne.s64 	%p33, %rd420, 0;
	@%p33 bra 	$L__BB227_18;
	cvt.u32.u64 	%r154, %rd42;
	cvt.u32.u64 	%r155, %rd481;
	div.u32 	%r156, %r155, %r154;
	mul.lo.s32 	%r157, %r156, %r154;
	sub.s32 	%r158, %r155, %r157;
	cvt.u64.u32 	%rd485, %r156;
	cvt.u64.u32 	%rd486, %r158;
	bra.uni 	$L__BB227_19;
$L__BB227_18:
	div.s64 	%rd485, %rd481, %rd42;
	mul.lo.s64 	%rd421, %rd485, %rd42;
	sub.s64 	%rd486, %rd481, %rd421;
$L__BB227_19:
	mul.wide.u32 	%rd422, %r14, 8;
	add.s64 	%rd423, %rd1, %rd422;
	ld.global.u64 	%rd49, [%rd423];
	mad.lo.s64 	%rd50, %rd49, %rd486, %rd34;
	or.b64  	%rd424, %rd483, %rd42;
	and.b64  	%rd425, %rd424, -4294967296;
	setp.ne.s64 	%p34, %rd425, 0;
	@%p34 bra 	$L__BB227_21;
	cvt.u32.u64 	%r159, %rd42;
	cvt.u32.u64 	%r160, %rd483;
	div.u32 	%r161, %r160, %r159;
	mul.lo.s32 	%r162, %r161, %r159;
	sub.s32 	%r163, %r160, %r162;
	cvt.u64.u32 	%rd487, %r161;
	cvt.u64.u32 	%rd488, %r163;
	bra.uni 	$L__BB227_22;
$L__BB227_21:
	div.s64 	%rd487, %rd483, %rd42;
	mul.lo.s64 	%rd426, %rd487, %rd42;
	sub.s64 	%rd488, %rd483, %rd426;
$L__BB227_22:
	mad.lo.s64 	%rd57, %rd488, %rd49, %rd41;
	mul.wide.u32 	%rd427, %r13, 8;
	add.s64 	%rd428, %rd2, %rd427;
	ld.global.u64 	%rd58, [%rd428];
	or.b64  	%rd429, %rd485, %rd58;
	and.b64  	%rd430, %rd429, -4294967296;
	setp.ne.s64 	%p35, %rd430, 0;
	@%p35 bra 	$L__BB227_24;
	cvt.u32.u64 	%r164, %rd58;
	cvt.u32.u64 	%r165, %rd485;
	div.u32 	%r166, %r165, %r164;
	mul.lo.s32 	%r167, %r166, %r164;
	sub.s32 	%r168, %r165, %r167;
	cvt.u64.u32 	%rd512, %r166;
	cvt.u64.u32 	%rd490, %r168;
	bra.uni 	$L__BB227_25;
$L__BB227_24:
	div.s64 	%rd512, %rd485, %rd58;
	mul.lo.s64 	%rd431, %rd512, %rd58;
	sub.s64 	%rd490, %rd485, %rd431;
$L__BB227_25:
	mul.wide.u32 	%rd432, %r13, 8;
	add.s64 	%rd433, %rd1, %rd432;
	ld.global.u64 	%rd65, [%rd433];
	mad.lo.s64 	%rd515, %rd65, %rd490, %rd50;
	or.b64  	%rd434, %rd487, %rd58;
	and.b64  	%rd435, %rd434, -4294967296;
	setp.ne.s64 	%p36, %rd435, 0;
	@%p36 bra 	$L__BB227_27;
	cvt.u32.u64 	%r169, %rd58;
	cvt.u32.u64 	%r170, %rd487;
	div.u32 	%r171, %r170, %r169;
	mul.lo.s32 	%r172, %r171, %r169;
	sub.s32 	%r173, %r170, %r172;
	cvt.u64.u32 	%rd511, %r171;
	cvt.u64.u32 	%rd492, %r173;
	bra.uni 	$L__BB227_28;
$L__BB227_27:
	div.s64 	%rd511, %rd487, %rd58;
	mul.lo.s64 	%rd436, %rd511, %rd58;
	sub.s64 	%rd492, %rd487, %rd436;
$L__BB227_28:
	mad.lo.s64 	%rd516, %rd492, %rd65, %rd57;
	add.s32 	%r204, %r204, -4;
	add.s32 	%r203, %r203, 4;
	setp.ne.s32 	%p37, %r203, 0;
	@%p37 bra 	$L__BB227_4;
	add.s32 	%r206, %r204, 1;
$L__BB227_30:
	and.b32  	%r19, %r6, 3;
	setp.eq.s32 	%p38, %r19, 0;
	@%p38 bra 	$L__BB227_53;
	setp.eq.s32 	%p39, %r19, 1;
	@%p39 bra 	$L__BB227_45;
	mul.wide.u32 	%rd438, %r206, 8;
	add.s64 	%rd439, %rd2, %rd438;
	ld.global.u64 	%rd80, [%rd439];
	or.b64  	%rd440, %rd512, %rd80;
	and.b64  	%rd441, %rd440, -4294967296;
	setp.ne.s64 	%p40, %rd441, 0;
	@%p40 bra 	$L__BB227_34;
	cvt.u32.u64 	%r174, %rd80;
	cvt.u32.u64 	%r175, %rd512;
	div.u32 	%r176, %r175, %r174;
	mul.lo.s32 	%r177, %r176, %r174;
	sub.s32 	%r178, %r175, %r177;
	cvt.u64.u32 	%rd499, %r176;
	cvt.u64.u32 	%rd500, %r178;
	bra.uni 	$L__BB227_35;
$L__BB227_34:
	div.s64 	%rd499, %rd512, %rd80;
	mul.lo.s64 	%rd442, %rd499, %rd80;
	sub.s64 	%rd500, %rd512, %rd442;
$L__BB227_35:
	add.s64 	%rd444, %rd1, %rd438;
	ld.global.u64 	%rd87, [%rd444];
	mad.lo.s64 	%rd88, %rd87, %rd500, %rd515;
	or.b64  	%rd445, %rd511, %rd80;
	and.b64  	%rd446, %rd445, -4294967296;
	setp.ne.s64 	%p41, %rd446, 0;
	@%p41 bra 	$L__BB227_37;
	cvt.u32.u64 	%r179, %rd80;
	cvt.u32.u64 	%r180, %rd511;
	div.u32 	%r181, %r180, %r179;
	mul.lo.s32 	%r182, %r181, %r179;
	sub.s32 	%r183, %r180, %r182;
	cvt.u64.u32 	%rd501, %r181;
	cvt.u64.u32 	%rd502, %r183;
	bra.uni 	$L__BB227_38;
$L__BB227_37:
	div.s64 	%rd501, %rd511, %rd80;
	mul.lo.s64 	%rd447, %rd501, %rd80;
	sub.s64 	%rd502, %rd511, %rd447;
$L__BB227_38:
	mad.lo.s64 	%rd95, %rd502, %rd87, %rd516;
	add.s32 	%r20, %r206, -1;
	mul.wide.u32 	%rd448, %r20, 8;
	add.s64 	%rd449, %rd2, %rd448;
	ld.global.u64 	%rd96, [%rd449];
	or.b64  	%rd450, %rd499, %rd96;
	and.b64  	%rd451, %rd450, -4294967296;
	setp.ne.s64 	%p42, %rd451, 0;
	@%p42 bra 	$L__BB227_40;
	cvt.u32.u64 	%r184, %rd96;
	cvt.u32.u64 	%r185, %rd499;
	div.u32 	%r186, %r185, %r184;
	mul.lo.s32 	%r187, %r186, %r184;
	sub.s32 	%r188, %r185, %r187;
	cvt.u64.u32 	%rd512, %r186;
	cvt.u64.u32 	%rd504, %r188;
	bra.uni 	$L__BB227_41;
$L__BB227_40:
	div.s64 	%rd512, %rd499, %rd96;
	mul.lo.s64 	%rd452, %rd512, %rd96;
	sub.s64 	%rd504, %rd499, %rd452;
$L__BB227_41:
	add.s64 	%rd454, %rd1, %rd448;
	ld.global.u64 	%rd103, [%rd454];
	mad.lo.s64 	%rd515, %rd103, %rd504, %rd88;
	or.b64  	%rd455, %rd501, %rd96;
	and.b64  	%rd456, %rd455, -4294967296;
	setp.ne.s64 	%p43, %rd456, 0;
	@%p43 bra 	$L__BB227_43;
	cvt.u32.u64 	%r189, %rd96;
	cvt.u32.u64 	%r190, %rd501;
	div.u32 	%r191, %r190, %r189;
	mul.lo.s32 	%r192, %r191, %r189;
	sub.s32 	%r193, %r190, %r192;
	cvt.u64.u32 	%rd511, %r191;
	cvt.u64.u32 	%rd506, %r193;
	bra.uni 	$L__BB227_44;
$L__BB227_43:
	div.s64 	%rd511, %rd501, %rd96;
	mul.lo.s64 	%rd457, %rd511, %rd96;
	sub.s64 	%rd506, %rd501, %rd457;
$L__BB227_44:
	mad.lo.s64 	%rd516, %rd506, %rd103, %rd95;
	add.s32 	%r206, %r206, -2;
$L__BB227_45:
	and.b32  	%r194, %r6, 1;
	setp.eq.b32 	%p44, %r194, 1;
	not.pred 	%p45, %p44;
	@%p45 bra 	$L__BB227_53;
	mul.wide.u32 	%rd458, %r206, 8;
	add.s64 	%rd459, %rd2, %rd458;
	ld.global.u64 	%rd118, [%rd459];
	or.b64  	%rd460, %rd512, %rd118;
	and.b64  	%rd461, %rd460, -4294967296;
	setp.ne.s64 	%p46, %rd461, 0;
	@%p46 bra 	$L__BB227_48;
	cvt.u32.u64 	%r195, %rd118;
	cvt.u32.u64 	%r196, %rd512;
	rem.u32 	%r197, %r196, %r195;
	cvt.u64.u32 	%rd513, %r197;
	bra.uni 	$L__BB227_49;
$L__BB227_48:
	rem.s64 	%rd513, %rd512, %rd118;
$L__BB227_49:
	add.s64 	%rd463, %rd1, %rd458;
	ld.global.u64 	%rd122, [%rd463];
	mad.lo.s64 	%rd515, %rd122, %rd513, %rd515;
	or.b64  	%rd464, %rd511, %rd118;
	and.b64  	%rd465, %rd464, -4294967296;
	setp.ne.s64 	%p47, %rd465, 0;
	@%p47 bra 	$L__BB227_51;
	cvt.u32.u64 	%r198, %rd118;
	cvt.u32.u64 	%r199, %rd511;
	rem.u32 	%r200, %r199, %r198;
	cvt.u64.u32 	%rd514, %r200;
	bra.uni 	$L__BB227_52;
$L__BB227_51:
	rem.s64 	%rd514, %rd511, %rd118;
$L__BB227_52:
	mad.lo.s64 	%rd516, %rd514, %rd122, %rd516;
$L__BB227_53:
	shl.b64 	%rd466, %rd515, 1;
	add.s64 	%rd467, %rd3, %rd466;
	ld.global.u16 	%rs4, [%rd467];
	shl.b64 	%rd468, %rd516, 1;
	add.s64 	%rd469, %rd3, %rd468;
	ld.global.u16 	%rs5, [%rd469];
	// begin inline asm
	{add.f16 %rs3,%rs4,%rs5;
}
	// end inline asm
	st.shared.u16 	[%r5], %rs3;
	bra.uni 	$L__BB227_114;
$L__BB227_54:
	cvt.u64.u32 	%rd548, %r4;
	setp.le.u64 	%p2, %rd262, %rd548;
	@%p2 bra 	$L__BB227_114;
	cvt.u32.u64 	%r23, %rd261;
	add.s32 	%r210, %r23, -1;
	setp.lt.s32 	%p3, %r210, 0;
	mov.b64 	%rd557, 0;
	@%p3 bra 	$L__BB227_113;
	and.b32  	%r25, %r23, 7;
	setp.lt.u32 	%p4, %r210, 7;
	mov.b64 	%rd557, 0;
	@%p4 bra 	$L__BB227_84;
	add.s32 	%r208, %r23, -4;
	and.b32  	%r58, %r23, -8;
	neg.s32 	%r207, %r58;
	mov.b64 	%rd557, 0;
$L__BB227_58:
	.pragma "nounroll";
	add.s32 	%r30, %r208, 3;
	mul.wide.u32 	%rd270, %r30, 8;
	add.s64 	%rd271, %rd2, %rd270;
	ld.global.u64 	%rd133, [%rd271];
	or.b64  	%rd272, %rd548, %rd133;
	and.b64  	%rd273, %rd272, -4294967296;
	setp.ne.s64 	%p5, %rd273, 0;
	@%p5 bra 	$L__BB227_60;
	cvt.u32.u64 	%r59, %rd133;
	cvt.u32.u64 	%r60, %rd548;
	div.u32 	%r61, %r60, %r59;
	mul.lo.s32 	%r62, %r61, %r59;
	sub.s32 	%r63, %r60, %r62;
	cvt.u64.u32 	%rd519, %r61;
	cvt.u64.u32 	%rd520, %r63;
	bra.uni 	$L__BB227_61;
$L__BB227_60:
	div.s64 	%rd519, %rd548, %rd133;
	mul.lo.s64 	%rd274, %rd519, %rd133;
	sub.s64 	%rd520, %rd548, %rd274;
$L__BB227_61:
	add.s64 	%rd276, %rd1, %rd270;
	ld.global.u64 	%rd277, [%rd276];
	mad.lo.s64 	%rd140, %rd277, %rd520, %rd557;
	add.s32 	%r31, %r208, 2;
	mul.wide.u32 	%rd278, %r31, 8;
	add.s64 	%rd279, %rd2, %rd278;
	ld.global.u64 	%rd141, [%rd279];
	or.b64  	%rd280, %rd519, %rd141;
	and.b64  	%rd281, %rd280, -4294967296;
	setp.ne.s64 	%p6, %rd281, 0;
	@%p6 bra 	$L__BB227_63;
	cvt.u32.u64 	%r64, %rd141;
	cvt.u32.u64 	%r65, %rd519;
	div.u32 	%r66, %r65, %r64;
	mul.lo.s32 	%r67, %r66, %r64;
	sub.s32 	%r68, %r65, %r67;
	cvt.u64.u32 	%rd521, %r66;
	cvt.u64.u32 	%rd522, %r68;
	bra.uni 	$L__BB227_64;
$L__BB227_63:
	div.s64 	%rd521, %rd519, %rd141;
	mul.lo.s64 	%rd282, %rd521, %rd141;
	sub.s64 	%rd522, %rd519, %rd282;
$L__BB227_64:
	add.s64 	%rd284, %rd1, %rd278;
	ld.global.u64 	%rd285, [%rd284];
	mad.lo.s64 	%rd148, %rd285, %rd522, %rd140;
	add.s32 	%r32, %r208, 1;
	mul.wide.u32 	%rd286, %r32, 8;
	add.s64 	%rd287, %rd2, %rd286;
	ld.global.u64 	%rd149, [%rd287];
	or.b64  	%rd288, %rd521, %rd149;
	and.b64  	%rd289, %rd288, -4294967296;
	setp.ne.s64 	%p7, %rd289, 0;
	@%p7 bra 	$L__BB227_66;
	cvt.u32.u64 	%r69, %rd149;
	cvt.u32.u64 	%r70, %rd521;
	div.u32 	%r71, %r70, %r69;
	mul.lo.s32 	%r72, %r71, %r69;
	sub.s32 	%r73, %r70, %r72;
	cvt.u64.u32 	%rd523, %r71;
	cvt.u64.u32 	%rd524, %r73;
	bra.uni 	$L__BB227_67;
$L__BB227_66:
	div.s64 	%rd523, %rd521, %rd149;
	mul.lo.s64 	%rd290, %rd523, %rd149;
	sub.s64 	%rd524, %rd521, %rd290;
$L__BB227_67:
	add.s64 	%rd292, %rd1, %rd286;
	ld.global.u64 	%rd293, [%rd292];
	mad.lo.s64 	%rd156, %rd293, %rd524, %rd148;
	add.s32 	%r33, %r208, -4;
	mul.wide.u32 	%rd294, %r208, 8;
	add.s64 	%rd295, %rd2, %rd294;
	ld.global.u64 	%rd157, [%rd295];
	or.b64  	%rd296, %rd523, %rd157;
	and.b64  	%rd297, %rd296, -4294967296;
	setp.ne.s64 	%p8, %rd297, 0;
	@%p8 bra 	$L__BB227_69;
	cvt.u32.u64 	%r74, %rd157;
	cvt.u32.u64 	%r75, %rd523;
	div.u32 	%r76, %r75, %r74;
	mul.lo.s32 	%r77, %r76, %r74;
	sub.s32 	%r78, %r75, %r77;
	cvt.u64.u32 	%rd525, %r76;
	cvt.u64.u32 	%rd526, %r78;
	bra.uni 	$L__BB227_70;
$L__BB227_69:
	div.s64 	%rd525, %rd523, %rd157;
	mul.lo.s64 	%rd298, %rd525, %rd157;
	sub.s64 	%rd526, %rd523, %rd298;
$L__BB227_70:
	add.s64 	%rd300, %rd1, %rd294;
	ld.global.u64 	%rd301, [%rd300];
	mad.lo.s64 	%rd164, %rd301, %rd526, %rd156;
	add.s32 	%r34, %r208, -1;
	mul.wide.u32 	%rd302, %r34, 8;
	add.s64 	%rd303, %rd2, %rd302;
	ld.global.u64 	%rd165, [%rd303];
	or.b64  	%rd304, %rd525, %rd165;
	and.b64  	%rd305, %rd304, -4294967296;
	setp.ne.s64 	%p9, %rd305, 0;
	@%p9 bra 	$L__BB227_72;
	cvt.u32.u64 	%r79, %rd165;
	cvt.u32.u64 	%r80, %rd525;
	div.u32 	%r81, %r80, %r79;
	mul.lo.s32 	%r82, %r81, %r79;
	sub.s32 	%r83, %r80, %r82;
	cvt.u64.u32 	%rd527, %r81;
	cvt.u64.u32 	%rd528, %r83;
	bra.uni 	$L__BB227_73;
$L__BB227_72:
	div.s64 	%rd527, %rd525, %rd165;
	mul.lo.s64 	%rd306, %rd527, %rd165;
	sub.s64 	%rd528, %rd525, %rd306;
$L__BB227_73:
	add.s64 	%rd308, %rd1, %rd302;
	ld.global.u64 	%rd309, [%rd308];
	mad.lo.s64 	%rd172, %rd309, %rd528, %rd164;
	add.s32 	%r35, %r208, -2;
	mul.wide.u32 	%rd310, %r35, 8;
	add.s64 	%rd311, %rd2, %rd310;
	ld.global.u64 	%rd173, [%rd311];
	or.b64  	%rd312, %rd527, %rd173;
	and.b64  	%rd313, %rd312, -4294967296;
	setp.ne.s64 	%p10, %rd313, 0;
	@%p10 bra 	$L__BB227_75;
	cvt.u32.u64 	%r84, %rd173;
	cvt.u32.u64 	%r85, %rd527;
	div.u32 	%r86, %r85, %r84;
	mul.lo.s32 	%r87, %r86, %r84;
	sub.s32 	%r88, %r85, %r87;
	cvt.u64.u32 	%rd529, %r86;
	cvt.u64.u32 	%rd530, %r88;
	bra.uni 	$L__BB227_76;
$L__BB227_75:
	div.s64 	%rd529, %rd527, %rd173;
	mul.lo.s64 	%rd314, %rd529, %rd173;
	sub.s64 	%rd530, %rd527, %rd314;
$L__BB227_76:
	add.s64 	%rd316, %rd1, %rd310;
	ld.global.u64 	%rd317, [%rd316];
	mad.lo.s64 	%rd180, %rd317, %rd530, %rd172;
	add.s32 	%r36, %r208, -3;
	mul.wide.u32 	%rd318, %r36, 8;
	add.s64 	%rd319, %rd2, %rd318;
	ld.global.u64 	%rd181, [%rd319];
	or.b64  	%rd320, %rd529, %rd181;
	and.b64  	%rd321, %rd320, -4294967296;
	setp.ne.s64 	%p11, %rd321, 0;
	@%p11 bra 	$L__BB227_78;
	cvt.u32.u64 	%r89, %rd181;
	cvt.u32.u64 	%r90, %rd529;
	div.u32 	%r91, %r90, %r89;
	mul.lo.s32 	%r92, %r91, %r89;
	sub.s32 	%r93, %r90, %r92;
	cvt.u64.u32 	%rd531, %r91;
	cvt.u64.u32 	%rd532, %r93;
	bra.uni 	$L__BB227_79;
$L__BB227_78:
	div.s64 	%rd531, %rd529, %rd181;
	mul.lo.s64 	%rd322, %rd531, %rd181;
	sub.s64 	%rd532, %rd529, %rd322;
$L__BB227_79:
	add.s64 	%rd324, %rd1, %rd318;
	ld.global.u64 	%rd325, [%rd324];
	mad.lo.s64 	%rd188, %rd325, %rd532, %rd180;
	mul.wide.u32 	%rd326, %r33, 8;
	add.s64 	%rd327, %rd2, %rd326;
	ld.global.u64 	%rd189, [%rd327];
	or.b64  	%rd328, %rd531, %rd189;
	and.b64  	%rd329, %rd328, -4294967296;
	setp.ne.s64 	%p12, %rd329, 0;
	@%p12 bra 	$L__BB227_81;
	cvt.u32.u64 	%r94, %rd189;
	cvt.u32.u64 	%r95, %rd531;
	div.u32 	%r96, %r95, %r94;
	mul.lo.s32 	%r97, %r96, %r94;
	sub.s32 	%r98, %r95, %r97;
	cvt.u64.u32 	%rd548, %r96;
	cvt.u64.u32 	%rd534, %r98;
	bra.uni 	$L__BB227_82;
$L__BB227_81:
	div.s64 	%rd548, %rd531, %rd189;
	mul.lo.s64 	%rd330, %rd548, %rd189;
	sub.s64 	%rd534, %rd531, %rd330;
$L__BB227_82:
	add.s64 	%rd332, %rd1, %rd326;
	ld.global.u64 	%rd333, [%rd332];
	mad.lo.s64 	%rd557, %rd333, %rd534, %rd188;
	add.s32 	%r208, %r208, -8;
	add.s32 	%r207, %r207, 8;
	setp.ne.s32 	%p13, %r207, 0;
	@%p13 bra 	$L__BB227_58;
	add.s32 	%r210, %r208, 3;
$L__BB227_84:
	setp.eq.s32 	%p14, %r25, 0;
	@%p14 bra 	$L__BB227_113;
	and.b32  	%r41, %r23, 3;
	setp.lt.u32 	%p15, %r25, 4;
	@%p15 bra 	$L__BB227_99;
	mul.wide.u32 	%rd335, %r210, 8;
	add.s64 	%rd336, %rd2, %rd335;
	ld.global.u64 	%rd200, [%rd336];
	or.b64  	%rd337, %rd548, %rd200;
	and.b64  	%rd338, %rd337, -4294967296;
	setp.ne.s64 	%p16, %rd338, 0;
	@%p16 bra 	$L__BB227_88;
	cvt.u32.u64 	%r99, %rd200;
	cvt.u32.u64 	%r100, %rd548;
	div.u32 	%r101, %r100, %r99;
	mul.lo.s32 	%r102, %r101, %r99;
	sub.s32 	%r103, %r100, %r102;
	cvt.u64.u32 	%rd538, %r101;
	cvt.u64.u32 	%rd539, %r103;
	bra.uni 	$L__BB227_89;
$L__BB227_88:
	div.s64 	%rd538, %rd548, %rd200;
	mul.lo.s64 	%rd339, %rd538, %rd200;
	sub.s64 	%rd539, %rd548, %rd339;
$L__BB227_89:
	add.s64 	%rd341, %rd1, %rd335;
	ld.global.u64 	%rd342, [%rd341];
	mad.lo.s64 	%rd207, %rd342, %rd539, %rd557;
	add.s32 	%r42, %r210, -1;
	mul.wide.u32 	%rd343, %r42, 8;
	add.s64 	%rd344, %rd2, %rd343;
	ld.global.u64 	%rd208, [%rd344];
	or.b64  	%rd345, %rd538, %rd208;
	and.b64  	%rd346, %rd345, -4294967296;
	setp.ne.s64 	%p17, %rd346, 0;
	@%p17 bra 	$L__BB227_91;
	cvt.u32.u64 	%r104, %rd208;
	cvt.u32.u64 	%r105, %rd538;
	div.u32 	%r106, %r105, %r104;
	mul.lo.s32 	%r107, %r106, %r104;
	sub.s32 	%r108, %r105, %r107;
	cvt.u64.u32 	%rd540, %r106;
	cvt.u64.u32 	%rd541, %r108;
	bra.uni 	$L__BB227_92;
$L__BB227_91:
	div.s64 	%rd540, %rd538, %rd208;
	mul.lo.s64 	%rd347, %rd540, %rd208;
	sub.s64 	%rd541, %rd538, %rd347;
$L__BB227_92:
	add.s64 	%rd349, %rd1, %rd343;
	ld.global.u64 	%rd350, [%rd349];
	mad.lo.s64 	%rd215, %rd350, %rd541, %rd207;
	add.s32 	%r43, %r210, -2;
	mul.wide.u32 	%rd351, %r43, 8;
	add.s64 	%rd352, %rd2, %rd351;
	ld.global.u64 	%rd216, [%rd352];
	or.b64  	%rd353, %rd540, %rd216;
	and.b64  	%rd354, %rd353, -4294967296;
	setp.ne.s64 	%p18, %rd354, 0;
	@%p18 bra 	$L__BB227_94;
	cvt.u32.u64 	%r109, %rd216;
	cvt.u32.u64 	%r110, %rd540;
	div.u32 	%r111, %r110, %r109;
	mul.lo.s32 	%r112, %r111, %r109;
	sub.s32 	%r113, %r110, %r112;
	cvt.u64.u32 	%rd542, %r111;
	cvt.u64.u32 	%rd543, %r113;
	bra.uni 	$L__BB227_95;
$L__BB227_94:
	div.s64 	%rd542, %rd540, %rd216;
	mul.lo.s64 	%rd355, %rd542, %rd216;
	sub.s64 	%rd543, %rd540, %rd355;
$L__BB227_95:
	add.s64 	%rd357, %rd1, %rd351;
	ld.global.u64 	%rd358, [%rd357];
	mad.lo.s64 	%rd223, %rd358, %rd543, %rd215;
	add.s32 	%r44, %r210, -3;
	mul.wide.u32 	%rd359, %r44, 8;
	add.s64 	%rd360, %rd2, %rd359;
	ld.global.u64 	%rd224, [%rd360];
	or.b64  	%rd361, %rd542, %rd224;
	and.b64  	%rd362, %rd361, -4294967296;
	setp.ne.s64 	%p19, %rd362, 0;
	@%p19 bra 	$L__BB227_97;
	cvt.u32.u64 	%r114, %rd224;
	cvt.u32.u64 	%r115, %rd542;
	div.u32 	%r116, %r115, %r114;
	mul.lo.s32 	%r117, %r116, %r114;
	sub.s32 	%r118, %r115, %r117;
	cvt.u64.u32 	%rd548, %r116;
	cvt.u64.u32 	%rd545, %r118;
	bra.uni 	$L__BB227_98;
$L__BB227_97:
	div.s64 	%rd548, %rd542, %rd224;
	mul.lo.s64 	%rd363, %rd548, %rd224;
	sub.s64 	%rd545, %rd542, %rd363;
$L__BB227_98:
	add.s64 	%rd365, %rd1, %rd359;
	ld.global.u64 	%rd366, [%rd365];
	mad.lo.s64 	%rd557, %rd366, %rd545, %rd223;
	add.s32 	%r210, %r210, -4;
$L__BB227_99:
	setp.eq.s32 	%p20, %r41, 0;
	@%p20 bra 	$L__BB227_113;
	setp.eq.s32 	%p21, %r41, 1;
	@%p21 bra 	$L__BB227_108;
	mul.wide.u32 	%rd368, %r210, 8;
	add.s64 	%rd369, %rd2, %rd368;
	ld.global.u64 	%rd235, [%rd369];
	or.b64  	%rd370, %rd548, %rd235;
	and.b64  	%rd371, %rd370, -4294967296;
	setp.ne.s64 	%p22, %rd371, 0;
	@%p22 bra 	$L__BB227_103;
	cvt.u32.u64 	%r119, %rd235;
	cvt.u32.u64 	%r120, %rd548;
	div.u32 	%r121, %r120, %r119;
	mul.lo.s32 	%r122, %r121, %r119;
	sub.s32 	%r123, %r120, %r122;
	cvt.u64.u32 	%rd549, %r121;
	cvt.u64.u32 	%rd550, %r123;
	bra.uni 	$L__BB227_104;
$L__BB227_103:
	div.s64 	%rd549, %rd548, %rd235;
	mul.lo.s64 	%rd372, %rd549, %rd235;
	sub.s64 	%rd550, %rd548, %rd372;
$L__BB227_104:
	add.s64 	%rd374, %rd1, %rd368;
	ld.global.u64 	%rd375, [%rd374];
	mad.lo.s64 	%rd242, %rd375, %rd550, %rd557;
	add.s32 	%r47, %r210, -1;
	mul.wide.u32 	%rd376, %r47, 8;
	add.s64 	%rd377, %rd2, %rd376;
	ld.global.u64 	%rd243, [%rd377];
	or.b64  	%rd378, %rd549, %rd243;
	and.b64  	%rd379, %rd378, -4294967296;
	setp.ne.s64 	%p23, %rd379, 0;
	@%p23 bra 	$L__BB227_106;
	cvt.u32.u64 	%r124, %rd243;
	cvt.u32.u64 	%r125, %rd549;
	div.u32 	%r126, %r125, %r124;
	mul.lo.s32 	%r127, %r126, %r124;
	sub.s32 	%r128, %r125, %r127;
	cvt.u64.u32 	%rd548, %r126;
	cvt.u64.u32 	%rd552, %r128;
	bra.uni 	$L__BB227_107;
$L__BB227_106:
	div.s64 	%rd548, %rd549, %rd243;
	mul.lo.s64 	%rd380, %rd548, %rd243;
	sub.s64 	%rd552, %rd549, %rd380;
$L__BB227_107:
	add.s64 	%rd382, %rd1, %rd376;
	ld.global.u64 	%rd383, [%rd382];
	mad.lo.s64 	%rd557, %rd383, %rd552, %rd242;
	add.s32 	%r210, %r210, -2;
$L__BB227_108:
	and.b32  	%r129, %r23, 1;
	setp.eq.b32 	%p24, %r129, 1;
	not.pred 	%p25, %p24;
	@%p25 bra 	$L__BB227_113;
	mul.wide.u32 	%rd384, %r210, 8;
	add.s64 	%rd385, %rd2, %rd384;
	ld.global.u64 	%rd254, [%rd385];
	or.b64  	%rd386, %rd548, %rd254;
	and.b64  	%rd387, %rd386, -4294967296;
	setp.ne.s64 	%p26, %rd387, 0;
	@%p26 bra 	$L__BB227_111;
	cvt.u32.u64 	%r130, %rd254;
	cvt.u32.u64 	%r131, %rd548;
	rem.u32 	%r132, %r131, %r130;
	cvt.u64.u32 	%rd556, %r132;
	bra.uni 	$L__BB227_112;
$L__BB227_111:
	rem.s64 	%rd556, %rd548, %rd254;
$L__BB227_112:
	add.s64 	%rd389, %rd1, %rd384;
	ld.global.u64 	%rd390, [%rd389];
	mad.lo.s64 	%rd557, %rd390, %rd556, %rd557;
$L__BB227_113:
	shl.b64 	%rd391, %rd557, 1;
	add.s64 	%rd392, %rd3, %rd391;
	ld.global.u16 	%rs2, [%rd392];
	st.shared.u16 	[%r5], %rs2;
$L__BB227_114:
	bar.sync 	0;
	setp.lt.u32 	%p48, %r212, 66;
	@%p48 bra 	$L__BB227_118;
$L__BB227_115:
	shr.u32 	%r51, %r212, 1;
	setp.ge.u32 	%p49, %r1, %r51;
	@%p49 bra 	$L__BB227_117;
	ld.shared.u16 	%rs7, [%r5];
	and.b32  	%r201, %r212, 2046;
	add.s32 	%r202, %r5, %r201;
	ld.shared.u16 	%rs8, [%r202];
	// begin inline asm
	{add.f16 %rs6,%rs7,%rs8;
}
	// end inline asm
	st.shared.u16 	[%r5], %rs6;
$L__BB227_117:
	bar.sync 	0;
	setp.gt.u32 	%p50, %r212, 131;
	mov.u32 	%r212, %r51;
	@%p50 bra 	$L__BB227_115;
$L__BB227_118:
	setp.gt.u32 	%p51, %r1, 31;
	@%p51 bra 	$L__BB227_121;
	ld.shared.u16 	%rs10, [%r5];
	ld.shared.u16 	%rs11, [%r5+64];
	// begin inline asm
	{add.f16 %rs9,%rs10,%rs11;
}
	// end inline asm
	st.volatile.shared.u16 	[%r5], %rs9;
	ld.shared.u16 	%rs14, [%r5+32];
	// begin inline asm
	{add.f16 %rs12,%rs9,%rs14;
}
	// end inline asm
	st.volatile.shared.u16 	[%r5], %rs12;
	ld.shared.u16 	%rs17, [%r5+16];
	// begin inline asm
	{add.f16 %rs15,%rs12,%rs17;
}
	// end inline asm
	st.volatile.shared.u16 	[%r5], %rs15;
	ld.shared.u16 	%rs20, [%r5+8];
	// begin inline asm
	{add.f16 %rs18,%rs15,%rs20;
}
	// end inline asm
	st.volatile.shared.u16 	[%r5], %rs18;
	ld.shared.u16 	%rs23, [%r5+4];
	// begin inline asm
	{add.f16 %rs21,%rs18,%rs23;
}
	// end inline asm
	st.volatile.shared.u16 	[%r5], %rs21;
	ld.shared.u16 	%rs26, [%r5+2];
	// begin inline asm
	{add.f16 %rs24,%rs21,%rs26;
}
	// end inline asm
	st.volatile.shared.u16 	[%r5], %rs24;
	setp.ne.s32 	%p52, %r1, 0;
	@%p52 bra 	$L__BB227_121;
	cvta.to.global.u64 	%rd470, %rd260;
	mul.wide.u32 	%rd471, %r2, 2;
	add.s64 	%rd472, %rd470, %rd471;
	ld.shared.u16 	%rs27, [meansdata_i16];
	st.global.u16 	[%rd472], %rs27;
$L__BB227_121:
	ret;

}
	// .globl	contiguous_mean2_i16
.visible .entry contiguous_mean2_i16(
	.param .u64 .ptr .align 1 contiguous_mean2_i16_param_0,
	.param .u64 .ptr .align 1 contiguous_mean2_i16_param_1,
	.param .u64 .ptr .align 1 contiguous_mean2_i16_param_2,
	.param .u64 .ptr .align 1 contiguous_mean2_i16_param_3,
	.param .u64 contiguous_mean2_i16_param_4,
	.param .u64 contiguous_mean2_i16_param_5,
	.param .u64 contiguous_mean2_i16_param_6,
	.param .u64 contiguous_mean2_i16_param_7,
	.param .u64 contiguous_mean2_i16_param_8
)
{
	.reg .pred 	%p<54>;
	.reg .b16 	%rs<27>;
	.reg .b32 	%r<217>;
	.reg .b32 	%f<3>;
	.reg .b64 	%rd<574>;

	ld.param.u64 	%rd267, [contiguous_mean2_i16_param_1];
	ld.param.u64 	%rd268, [contiguous_mean2_i16_param_2];
	ld.param.u64 	%rd269, [contiguous_mean2_i16_param_3];
	ld.param.u64 	%rd264, [contiguous_mean2_i16_param_4];
	ld.param.u64 	%rd270, [contiguous_mean2_i16_param_5];
	ld.param.u64 	%rd265, [contiguous_mean2_i16_param_6];
	ld.param.u64 	%rd271, [contiguous_mean2_i16_param_7];
	cvta.to.global.u64 	%rd1, %rd269;
	cvta.to.global.u64 	%rd2, %rd268;
	cvta.to.global.u64 	%rd573, %rd267;
	mov.u32 	%r1, %tid.x;
	mov.u32 	%r2, %ctaid.x;
	mov.u32 	%r216, %ntid.x;
	mul.lo.s32 	%r53, %r2, %r216;
	shl.b32 	%r54, %r53, 1;
	add.s32 	%r4, %r54, %r1;
	shl.b32 	%r55, %r1, 1;
	mov.u32 	%r56, meansdata_i16;
	add.s32 	%r5, %r56, %r55;
	mov.b32 	%r52, 0;
	// begin inline asm
	cvt.rn.f16.s32 %rs1, %r52;
	// end inline asm
	st.shared.u16 	[%r5], %rs1;
	mov.u32 	%r57, %ctaid.y;
	cvt.u64.u32 	%rd272, %r57;
	add.s64 	%rd4, %rd270, %rd272;
	setp.ge.u64 	%p1, %rd4, %rd271;
	@%p1 bra 	$L__BB228_122;
	add.s32 	%r58, %r4, %r216;
	cvt.u64.u32 	%rd5, %r58;
	setp.le.u64 	%p2, %rd265, %rd5;
	@%p2 bra 	$L__BB228_55;
	cvt.u64.u32 	%rd404, %r4;
	mul.lo.s64 	%rd405, %rd4, %rd265;
	add.s64 	%rd527, %rd405, %rd404;
	add.s64 	%rd525, %rd405, %rd5;
	cvt.u32.u64 	%r6, %rd264;
	add.s32 	%r210, %r6, -1;
	setp.lt.s32 	%p28, %r210, 0;
	mov.b64 	%rd531, 0;
	mov.u64 	%rd532, %rd531;
	@%p28 bra 	$L__BB228_54;
	setp.lt.u32 	%p29, %r210, 3;
	mov.b64 	%rd532, 0;
	mov.u64 	%rd531, %rd532;
	@%p29 bra 	$L__BB228_31;
	add.s32 	%r208, %r6, -2;
	and.b32  	%r134, %r6, -4;
	neg.s32 	%r207, %r134;
	mov.b64 	%rd532, 0;
$L__BB228_5:
	.pragma "nounroll";
	add.s32 	%r12, %r208, 1;
	mul.wide.u32 	%rd409, %r12, 8;
	add.s64 	%rd410, %rd2, %rd409;
	ld.global.u64 	%rd12, [%rd410];
	or.b64  	%rd411, %rd527, %rd12;
	and.b64  	%rd412, %rd411, -4294967296;
	setp.ne.s64 	%p30, %rd412, 0;
	@%p30 bra 	$L__BB228_7;
	cvt.u32.u64 	%r135, %rd12;
	cvt.u32.u64 	%r136, %rd527;
	div.u32 	%r137, %r136, %r135;
	mul.lo.s32 	%r138, %r137, %r135;
	sub.s32 	%r139, %r136, %r138;
	cvt.u64.u32 	%rd493, %r137;
	cvt.u64.u32 	%rd494, %r139;
	bra.uni 	$L__BB228_8;
$L__BB228_7:
	div.s64 	%rd493, %rd527, %rd12;
	mul.lo.s64 	%rd413, %rd493, %rd12;
	sub.s64 	%rd494, %rd527, %rd413;
$L__BB228_8:
	mul.wide.u32 	%rd414, %r12, 8;
	add.s64 	%rd415, %rd1, %rd414;
	ld.global.u64 	%rd19, [%rd415];
	mad.lo.s64 	%rd20, %rd19, %rd494, %rd531;
	or.b64  	%rd416, %rd525, %rd12;
	and.b64  	%rd417, %rd416, -4294967296;
	setp.ne.s64 	%p31, %rd417, 0;
	@%p31 bra 	$L__BB228_10;
	cvt.u32.u64 	%r140, %rd12;
	cvt.u32.u64 	%r141, %rd525;
	div.u32 	%r142, %r141, %r140;
	mul.lo.s32 	%r143, %r142, %r140;
	sub.s32 	%r144, %r141, %r143;
	cvt.u64.u32 	%rd495, %r142;
	cvt.u64.u32 	%rd496, %r144;
	bra.uni 	$L__BB228_11;
$L__BB228_10:
	div.s64 	%rd495, %rd525, %rd12;
	mul.lo.s64 	%rd418, %rd495, %rd12;
	sub.s64 	%rd496, %rd525, %rd418;
$L__BB228_11:
	mad.lo.s64 	%rd27, %rd496, %rd19, %rd532;
	add.s32 	%r13, %r208, -2;
	mul.wide.u32 	%rd419, %r208, 8;
	add.s64 	%rd420, %rd2, %rd419;
	ld.global.u64 	%rd28, [%rd420];
	or.b64  	%rd421, %rd493, %rd28;
	and.b64  	%rd422, %rd421, -4294967296;
	setp.ne.s64 	%p32, %rd422, 0;
	@%p32 bra 	$L__BB228_13;
	cvt.u32.u64 	%r145, %rd28;
	cvt.u32.u64 	%r146, %rd493;
	div.u32 	%r147, %r146, %r145;
	mul.lo.s32 	%r148, %r147, %r145;
	sub.s32 	%r149, %r146, %r148;
	cvt.u64.u32 	%rd497, %r147;
	cvt.u64.u32 	%rd498, %r149;
	bra.uni 	$L__BB228_14;
$L__BB228_13:
	div.s64 	%rd497, %rd493, %rd28;
	mul.lo.s64 	%rd423, %rd497, %rd28;
	sub.s64 	%rd498, %rd493, %rd423;
$L__BB228_14:
	mul.wide.u32 	%rd424, %r208, 8;
	add.s64 	%rd425, %rd1, %rd424;
	ld.global.u64 	%rd35, [%rd425];
	mad.lo.s64 	%rd36, %rd35, %rd498, %rd20;
	or.b64  	%rd426, %rd495, %rd28;
	and.b64  	%rd427, %rd426, -4294967296;
	setp.ne.s64 	%p33, %rd427, 0;
	@%p33 bra 	$L__BB228_16;
	cvt.u32.u64 	%r150, %rd28;
	cvt.u32.u64 	%r151, %rd495;
	div.u32 	%r152, %r151, %r150;
	mul.lo.s32 	%r153, %r152, %r150;
	sub.s32 	%r154, %r151, %r153;
	cvt.u64.u32 	%rd499, %r152;
	cvt.u64.u32 	%rd500, %r154;
	bra.uni 	$L__BB228_17;
$L__BB228_16:
	div.s64 	%rd499, %rd495, %rd28;
	mul.lo.s64 	%rd428, %rd499, %rd28;
	sub.s64 	%rd500, %rd495, %rd428;
$L__BB228_17:
	mad.lo.s64 	%rd43, %rd500, %rd35, %rd27;
	add.s32 	%r14, %r208, -1;
	mul.wide.u32 	%rd429, %r14, 8;
	add.s64 	%rd430, %rd2, %rd429;
	ld.global.u64 	%rd44, [%rd430];
	or.b64  	%rd431, %rd497, %rd44;
	and.b64  	%rd432, %rd431, -4294967296;
	setp.ne.s64 	%p34, %rd432, 0;
	@%p34 bra 	$L__BB228_19;
	cvt.u32.u64 	%r155, %rd44;
	cvt.u32.u64 	%r156, %rd497;
	div.u32 	%r157, %r156, %r155;
	mul.lo.s32 	%r158, %r157, %r155;
	sub.s32 	%r159, %r156, %r158;
	cvt.u64.u32 	%rd501, %r157;
	cvt.u64.u32 	%rd502, %r159;
	bra.uni 	$L__BB228_20;
$L__BB228_19:
	div.s64 	%rd501, %rd497, %rd44;
	mul.lo.s64 	%rd433, %rd501, %rd44;
	sub.s64 	%rd502, %rd497, %rd433;
$L__BB228_20:
	mul.wide.u32 	%rd434, %r14, 8;
	add.s64 	%rd435, %rd1, %rd434;
	ld.global.u64 	%rd51, [%rd435];
	mad.lo.s64 	%rd52, %rd51, %rd502, %rd36;
	or.b64  	%rd436, %rd499, %rd44;
	and.b64  	%rd437, %rd436, -4294967296;
	setp.ne.s64 	%p35, %rd437, 0;
	@%p35 bra 	$L__BB228_22;
	cvt.u32.u64 	%r160, %rd44;
	cvt.u32.u64 	%r161, %rd499;
	div.u32 	%r162, %r161, %r160;
	mul.lo.s32 	%r163, %r162, %r160;
	sub.s32 	%r164, %r161, %r163;
	cvt.u64.u32 	%rd503, %r162;
	cvt.u64.u32 	%rd504, %r164;
	bra.uni 	$L__BB228_23;
$L__BB228_22:
	div.s64 	%rd503, %rd499, %rd44;
	mul.lo.s64 	%rd438, %rd503, %rd44;
	sub.s64 	%rd504, %rd499, %rd438;
$L__BB228_23:
	mad.lo.s64 	%rd59, %rd504, %rd51, %rd43;
	mul.wide.u32 	%rd439, %r13, 8;
	add.s64 	%rd440, %rd2, %rd439;
	ld.global.u64 	%rd60, [%rd440];
	or.b64  	%rd441, %rd501, %rd60;
	and.b64  	%rd442, %rd441, -4294967296;
	setp.ne.s64 	%p36, %rd442, 0;
	@%p36 bra 	$L__BB228_25;
	cvt.u32.u64 	%r165, %rd60;
	cvt.u32.u64 	%r166, %rd501;
	div.u32 	%r167, %r166, %r165;
	mul.lo.s32 	%r168, %r167, %r165;
	sub.s32 	%r169, %r166, %r168;
	cvt.u64.u32 	%rd527, %r167;
	cvt.u64.u32 	%rd506, %r169;
	bra.uni 	$L__BB228_26;
$L__BB228_25:
	div.s64 	%rd527, %rd501, %rd60;
	mul.lo.s64 	%rd443, %rd527, %rd60;
	sub.s64 	%rd506, %rd501, %rd443;
$L__BB228_26:
	mul.wide.u32 	%rd444, %r13, 8;
	add.s64 	%rd445, %rd1, %rd444;
	ld.global.u64 	%rd67, [%rd445];
	mad.lo.s64 	%rd531, %rd67, %rd506, %rd52;
	or.b64  	%rd446, %rd503, %rd60;
	and.b64  	%rd447, %rd446, -4294967296;
	setp.ne.s64 	%p37, %rd447, 0;
	@%p37 bra 	$L__BB228_28;
	cvt.u32.u64 	%r170, %rd60;
	cvt.u32.u64 	%r171, %rd503;
	div.u32 	%r172, %r171, %r170;
	mul.lo.s32 	%r173, %r172, %r170;
	sub.s32 	%r174, %r171, %r173;
	cvt.u64.u32 	%rd525, %r172;
	cvt.u64.u32 	%rd508, %r174;
	bra.uni 	$L__BB228_29;
$L__BB228_28:
	div.s64 	%rd525, %rd503, %rd60;
	mul.lo.s64 	%rd448, %rd525, %rd60;
	sub.s64 	%rd508, %rd503, %rd448;
$L__BB228_29:
	mad.lo.s64 	%rd532, %rd508, %rd67, %rd59;
	add.s32 	%r208, %r208, -4;
	add.s32 	%r207, %r207, 4;
	setp.ne.s32 	%p38, %r207, 0;
	@%p38 bra 	$L__BB228_5;
	add.s32 	%r210, %r208, 1;
$L__BB228_31:
	and.b32  	%r19, %r6, 3;
	setp.eq.s32 	%p39, %r19, 0;
	@%p39 bra 	$L__BB228_54;
	setp.eq.s32 	%p40, %r19, 1;
	@%p40 bra 	$L__BB228_46;
	mul.wide.u32 	%rd450, %r210, 8;
	add.s64 	%rd451, %rd2, %rd450;
	ld.global.u64 	%rd82, [%rd451];
	or.b64  	%rd452, %rd527, %rd82;
	and.b64  	%rd453, %rd452, -4294967296;
	setp.ne.s64 	%p41, %rd453, 0;
	@%p41 bra 	$L__BB228_35;
	cvt.u32.u64 	%r175, %rd82;
	cvt.u32.u64 	%r176, %rd527;
	div.u32 	%r177, %r176, %r175;
	mul.lo.s32 	%r178, %r177, %r175;
	sub.s32 	%r179, %r176, %r178;
	cvt.u64.u32 	%rd515, %r177;
	cvt.u64.u32 	%rd516, %r179;
	bra.uni 	$L__BB228_36;
$L__BB228_35:
	div.s64 	%rd515, %rd527, %rd82;
	mul.lo.s64 	%rd454, %rd515, %rd82;
	sub.s64 	%rd516, %rd527, %rd454;
$L__BB228_36:
	add.s64 	%rd456, %rd1, %rd450;
	ld.global.u64 	%rd89, [%rd456];
	mad.lo.s64 	%rd90, %rd89, %rd516, %rd531;
	or.b64  	%rd457, %rd525, %rd82;
	and.b64  	%rd458, %rd457, -4294967296;
	setp.ne.s64 	%p42, %rd458, 0;
	@%p42 bra 	$L__BB228_38;
	cvt.u32.u64 	%r180, %rd82;
	cvt.u32.u64 	%r181, %rd525;
	div.u32 	%r182, %r181, %r180;
	mul.lo.s32 	%r183, %r182, %r180;
	sub.s32 	%r184, %r181, %r183;
	cvt.u64.u32 	%rd517, %r182;
	cvt.u64.u32 	%rd518, %r184;
	bra.uni 	$L__BB228_39;
$L__BB228_38:
	div.s64 	%rd517, %rd525, %rd82;
	mul.lo.s64 	%rd459, %rd517, %rd82;
	sub.s64 	%rd518, %rd525, %rd459;
$L__BB228_39:
	mad.lo.s64 	%rd97, %rd518, %rd89, %rd532;
	add.s32 	%r20, %r210, -1;
	mul.wide.u32 	%rd460, %r20, 8;
	add.s64 	%rd461, %rd2, %rd460;
	ld.global.u64 	%rd98, [%rd461];
	or.b64  	%rd462, %rd515, %rd98;
	and.b64  	%rd463, %rd462, -4294967296;
	setp.ne.s64 	%p43, %rd463, 0;
	@%p43 bra 	$L__BB228_41;
	cvt.u32.u64 	%r185, %rd98;
	cvt.u32.u64 	%r186, %rd515;
	div.u32 	%r187, %r186, %r185;
	mul.lo.s32 	%r188, %r187, %r185;
	sub.s32 	%r189, %r186, %r188;
	cvt.u64.u32 	%rd527, %r187;
	cvt.u64.u32 	%rd520, %r189;
	bra.uni 	$L__BB228_42;
$L__BB228_41:
	div.s64 	%rd527, %rd515, %rd98;
	mul.lo.s64 	%rd464, %rd527, %rd98;
	sub.s64 	%rd520, %rd515, %rd464;
$L__BB228_42:
	add.s64 	%rd466, %rd1, %rd460;
	ld.global.u64 	%rd105, [%rd466];
	mad.lo.s64 	%rd531, %rd105, %rd520, %rd90;
	or.b64  	%rd467, %rd517, %rd98;
	and.b64  	%rd468, %rd467, -4294967296;
	setp.ne.s64 	%p44, %rd468, 0;
	@%p44 bra 	$L__BB228_44;
	cvt.u32.u64 	%r190, %rd98;
	cvt.u32.u64 	%r191, %rd517;
	div.u32 	%r192, %r191, %r190;
	mul.lo.s32 	%r193, %r192, %r190;
	sub.s32 	%r194, %r191, %r193;
	cvt.u64.u32 	%rd525, %r192;
	cvt.u64.u32 	%rd522, %r194;
	bra.uni 	$L__BB228_45;
$L__BB228_44:
	div.s64 	%rd525, %rd517, %rd98;
	mul.lo.s64 	%rd469, %rd525, %rd98;
	sub.s64 	%rd522, %rd517, %rd469;
$L__BB228_45:
	mad.lo.s64 	%rd532, %rd522, %rd105, %rd97;
	add.s32 	%r210, %r210, -2;
$L__BB228_46:
	and.b32  	%r195, %r6, 1;
	setp.eq.b32 	%p45, %r195, 1;
	not.pred 	%p46, %p45;
	@%p46 bra 	$L__BB228_54;
	mul.wide.u32 	%rd470, %r210, 8;
	add.s64 	%rd471, %rd2, %rd470;
	ld.global.u64 	%rd120, [%rd471];
	or.b64  	%rd472, %rd527, %rd120;
	and.b64  	%rd473, %rd472, -4294967296;
	setp.ne.s64 	%p47, %rd473, 0;
	@%p47 bra 	$L__BB228_49;
	cvt.u32.u64 	%r196, %rd120;
	cvt.u32.u64 	%r197, %rd527;
	rem.u32 	%r198, %r197, %r196;
	cvt.u64.u32 	%rd529, %r198;
	bra.uni 	$L__BB228_50;
$L__BB228_49:
	rem.s64 	%rd529, %rd527, %rd120;
$L__BB228_50:
	add.s64 	%rd475, %rd1, %rd470;
	ld.global.u64 	%rd124, [%rd475];
	mad.lo.s64 	%rd531, %rd124, %rd529, %rd531;
	or.b64  	%rd476, %rd525, %rd120;
	and.b64  	%rd477, %rd476, -4294967296;
	setp.ne.s64 	%p48, %rd477, 0;
	@%p48 bra 	$L__BB228_52;
	cvt.u32.u64 	%r199, %rd120;
	cvt.u32.u64 	%r200, %rd525;
	rem.u32 	%r201, %r200, %r199;
	cvt.u64.u32 	%rd530, %r201;
	bra.uni 	$L__BB228_53;
$L__BB228_52:
	rem.s64 	%rd530, %rd525, %rd120;
$L__BB228_53:
	mad.lo.s64 	%rd532, %rd530, %rd124, %rd532;
$L__BB228_54:
	shl.b64 	%rd478, %rd531, 1;
	add.s64 	%rd479, %rd573, %rd478;
	ld.global.s16 	%r202, [%rd479];
	shl.b64 	%rd480, %rd532, 1;
	add.s64 	%rd481, %rd573, %rd480;
	ld.global.s16 	%r203, [%rd481];
	add.s32 	%r204, %r203, %r202;
	cvt.rn.f32.s32 	%f2, %r204;
	// begin inline asm
	{  cvt.rn.f16.f32 %rs4, %f2;}

	// end inline asm
	st.shared.u16 	[%r5], %rs4;
	bra.uni 	$L__BB228_115;
$L__BB228_55:
	cvt.u64.u32 	%rd132, %r4;
	setp.le.u64 	%p3, %rd265, %rd132;
	@%p3 bra 	$L__BB228_115;
	mad.lo.s64 	%rd564, %rd4, %rd265, %rd132;
	cvt.u32.u64 	%r23, %rd264;
	add.s32 	%r214, %r23, -1;
	setp.lt.s32 	%p4, %r214, 0;
	@%p4 bra 	$L__BB228_114;
	and.b32  	%r25, %r23, 7;
	setp.lt.u32 	%p5, %r214, 7;
	@%p5 bra 	$L__BB228_85;
	add.s32 	%r212, %r23, -4;
	and.b32  	%r59, %r23, -8;
	neg.s32 	%r211, %r59;
$L__BB228_59:
	.pragma "nounroll";
	add.s32 	%r30, %r212, 3;
	mul.wide.u32 	%rd274, %r30, 8;
	add.s64 	%rd275, %rd2, %rd274;
	ld.global.u64 	%rd136, [%rd275];
	or.b64  	%rd276, %rd564, %rd136;
	and.b64  	%rd277, %rd276, -4294967296;
	setp.ne.s64 	%p6, %rd277, 0;
	@%p6 bra 	$L__BB228_61;
	cvt.u32.u64 	%r60, %rd136;
	cvt.u32.u64 	%r61, %rd564;
	div.u32 	%r62, %r61, %r60;
	mul.lo.s32 	%r63, %r62, %r60;
	sub.s32 	%r64, %r61, %r63;
	cvt.u64.u32 	%rd535, %r62;
	cvt.u64.u32 	%rd536, %r64;
	bra.uni 	$L__BB228_62;
$L__BB228_61:
	div.s64 	%rd535, %rd564, %rd136;
	mul.lo.s64 	%rd278, %rd535, %rd136;
	sub.s64 	%rd536, %rd564, %rd278;
$L__BB228_62:
	add.s64 	%rd280, %rd1, %rd274;
	ld.global.u64 	%rd281, [%rd280];
	mul.lo.s64 	%rd143, %rd281, %rd536;
	add.s32 	%r31, %r212, 2;
	mul.wide.u32 	%rd282, %r31, 8;
	add.s64 	%rd283, %rd2, %rd282;
	ld.global.u64 	%rd144, [%rd283];
	or.b64  	%rd284, %rd535, %rd144;
	and.b64  	%rd285, %rd284, -4294967296;
	setp.ne.s64 	%p7, %rd285, 0;
	@%p7 bra 	$L__BB228_64;
	cvt.u32.u64 	%r65, %rd144;
	cvt.u32.u64 	%r66, %rd535;
	div.u32 	%r67, %r66, %r65;
	mul.lo.s32 	%r68, %r67, %r65;
	sub.s32 	%r69, %r66, %r68;
	cvt.u64.u32 	%rd537, %r67;
	cvt.u64.u32 	%rd538, %r69;
	bra.uni 	$L__BB228_65;
$L__BB228_64:
	div.s64 	%rd537, %rd535, %rd144;
	mul.lo.s64 	%rd286, %rd537, %rd144;
	sub.s64 	%rd538, %rd535, %rd286;
$L__BB228_65:
	add.s64 	%rd288, %rd1, %rd282;
	ld.global.u64 	%rd289, [%rd288];
	mad.lo.s64 	%rd151, %rd289, %rd538, %rd143;
	add.s32 	%r32, %r212, 1;
	mul.wide.u32 	%rd290, %r32, 8;
	add.s64 	%rd291, %rd2, %rd290;
	ld.global.u64 	%rd152, [%rd291];
	or.b64  	%rd292, %rd537, %rd152;
	and.b64  	%rd293, %rd292, -4294967296;
	setp.ne.s64 	%p8, %rd293, 0;
	@%p8 bra 	$L__BB228_67;
	cvt.u32.u64 	%r70, %rd152;
	cvt.u32.u64 	%r71, %rd537;
	div.u32 	%r72, %r71, %r70;
	mul.lo.s32 	%r73, %r72, %r70;
	sub.s32 	%r74, %r71, %r73;
	cvt.u64.u32 	%rd539, %r72;
	cvt.u64.u32 	%rd540, %r74;
	bra.uni 	$L__BB228_68;
$L__BB228_67:
	div.s64 	%rd539, %rd537, %rd152;
	mul.lo.s64 	%rd294, %rd539, %rd152;
	sub.s64 	%rd540, %rd537, %rd294;
$L__BB228_68:
	add.s64 	%rd296, %rd1, %rd290;
	ld.global.u64 	%rd297, [%rd296];
	mad.lo.s64 	%rd159, %rd297, %rd540, %rd151;
	add.s32 	%r33, %r212, -4;
	mul.wide.u32 	%rd298, %r212, 8;
	add.s64 	%rd299, %rd2, %rd298;
	ld.global.u64 	%rd160, [%rd299];
	or.b64  	%rd300, %rd539, %rd160;
	and.b64  	%rd301, %rd300, -4294967296;
	setp.ne.s64 	%p9, %rd301, 0;
	@%p9 bra 	$L__BB228_70;
	cvt.u32.u64 	%r75, %rd160;
	cvt.u32.u64 	%r76, %rd539;
	div.u32 	%r77, %r76, %r75;
	mul.lo.s32 	%r78, %r77, %r75;
	sub.s32 	%r79, %r76, %r78;
	cvt.u64.u32 	%rd541, %r77;
	cvt.u64.u32 	%rd542, %r79;
	bra.uni 	$L__BB228_71;
$L__BB228_70:
	div.s64 	%rd541, %rd539, %rd160;
	mul.lo.s64 	%rd302, %rd541, %rd160;
	sub.s64 	%rd542, %rd539, %rd302;
$L__BB228_71:
	add.s64 	%rd304, %rd1, %rd298;
	ld.global.u64 	%rd305, [%rd304];
	mad.lo.s64 	%rd167, %rd305, %rd542, %rd159;
	add.s32 	%r34, %r212, -1;
	mul.wide.u32 	%rd306, %r34, 8;
	add.s64 	%rd307, %rd2, %rd306;
	ld.global.u64 	%rd168, [%rd307];
	or.b64  	%rd308, %rd541, %rd168;
	and.b64  	%rd309, %rd308, -4294967296;
	setp.ne.s64 	%p10, %rd309, 0;
	@%p10 bra 	$L__BB228_73;
	cvt.u32.u64 	%r80, %rd168;
	cvt.u32.u64 	%r81, %rd541;
	div.u32 	%r82, %r81, %r80;
	mul.lo.s32 	%r83, %r82, %r80;
	sub.s32 	%r84, %r81, %r83;
	cvt.u64.u32 	%rd543, %r82;
	cvt.u64.u32 	%rd544, %r84;
	bra.uni 	$L__BB228_74;
$L__BB228_73:
	div.s64 	%rd543, %rd541, %rd168;
	mul.lo.s64 	%rd310, %rd543, %rd168;
	sub.s64 	%rd544, %rd541, %rd310;
$L__BB228_74:
	add.s64 	%rd312, %rd1, %rd306;
	ld.global.u64 	%rd313, [%rd312];
	mad.lo.s64 	%rd175, %rd313, %rd544, %rd167;
	add.s32 	%r35, %r212, -2;
	mul.wide.u32 	%rd314, %r35, 8;
	add.s64 	%rd315, %rd2, %rd314;
	ld.global.u64 	%rd176, [%rd315];
	or.b64  	%rd316, %rd543, %rd176;
	and.b64  	%rd317, %rd316, -4294967296;
	setp.ne.s64 	%p11, %rd317, 0;
	@%p11 bra 	$L__BB228_76;
	cvt.u32.u64 	%r85, %rd176;
	cvt.u32.u64 	%r86, %rd543;
	div.u32 	%r87, %r86, %r85;
	mul.lo.s32 	%r88, %r87, %r85;
	sub.s32 	%r89, %r86, %r88;
	cvt.u64.u32 	%rd545, %r87;
	cvt.u64.u32 	%rd546, %r89;
	bra.uni 	$L__BB228_77;
$L__BB228_76:
	div.s64 	%rd545, %rd543, %rd176;
	mul.lo.s64 	%rd318, %rd545, %rd176;
	sub.s64 	%rd546, %rd543, %rd318;
$L__BB228_77:
	add.s64 	%rd320, %rd1, %rd314;
	ld.global.u64 	%rd321, [%rd320];
	mad.lo.s64 	%rd183, %rd321, %rd546, %rd175;
	add.s32 	%r36, %r212, -3;
	mul.wide.u32 	%rd322, %r36, 8;
	add.s64 	%rd323, %rd2, %rd322;
	ld.global.u64 	%rd184, [%rd323];
	or.b64  	%rd324, %rd545, %rd184;
	and.b64  	%rd325, %rd324, -4294967296;
	setp.ne.s64 	%p12, %rd325, 0;
	@%p12 bra 	$L__BB228_79;
	cvt.u32.u64 	%r90, %rd184;
	cvt.u32.u64 	%r91, %rd545;
	div.u32 	%r92, %r91, %r90;
	mul.lo.s32 	%r93, %r92, %r90;
	sub.s32 	%r94, %r91, %r93;
	cvt.u64.u32 	%rd547, %r92;
	cvt.u64.u32 	%rd548, %r94;
	bra.uni 	$L__BB228_80;
$L__BB228_79:
	div.s64 	%rd547, %rd545, %rd184;
	mul.lo.s64 	%rd326, %rd547, %rd184;
	sub.s64 	%rd548, %rd545, %rd326;
$L__BB228_80:
	add.s64 	%rd328, %rd1, %rd322;
	ld.global.u64 	%rd329, [%rd328];
	mad.lo.s64 	%rd191, %rd329, %rd548, %rd183;
	mul.wide.u32 	%rd330, %r33, 8;
	add.s64 	%rd331, %rd2, %rd330;
	ld.global.u64 	%rd192, [%rd331];
	or.b64  	%rd332, %rd547, %rd192;
	and.b64  	%rd333, %rd332, -4294967296;
	setp.ne.s64 	%p13, %rd333, 0;
	@%p13 bra 	$L__BB228_82;
	cvt.u32.u64 	%r95, %rd192;
	cvt.u32.u64 	%r96, %rd547;
	div.u32 	%r97, %r96, %r95;
	mul.lo.s32 	%r98, %r97, %r95;
	sub.s32 	%r99, %r96, %r98;
	cvt.u64.u32 	%rd564, %r97;
	cvt.u64.u32 	%rd550, %r99;
	bra.uni 	$L__BB228_83;
$L__BB228_82:
	div.s64 	%rd564, %rd547, %rd192;
	mul.lo.s64 	%rd334, %rd564, %rd192;
	sub.s64 	%rd550, %rd547, %rd334;
$L__BB228_83:
	add.s64 	%rd336, %rd1, %rd330;
	ld.global.u64 	%rd337, [%rd336];
	mad.lo.s64 	%rd338, %rd337, %rd550, %rd191;
	shl.b64 	%rd339, %rd338, 1;
	add.s64 	%rd573, %rd573, %rd339;
	add.s32 	%r212, %r212, -8;
	add.s32 	%r211, %r211, 8;
	setp.ne.s32 	%p14, %r211, 0;
	@%p14 bra 	$L__BB228_59;
	add.s32 	%r214, %r212, 3;
$L__BB228_85:
	setp.eq.s32 	%p15, %r25, 0;
	@%p15 bra 	$L__BB228_114;
	and.b32  	%r41, %r23, 3;
	setp.lt.u32 	%p16, %r25, 4;
	@%p16 bra 	$L__BB228_100;
	mul.wide.u32 	%rd341, %r214, 8;
	add.s64 	%rd342, %rd2, %rd341;
	ld.global.u64 	%rd203, [%rd342];
	or.b64  	%rd343, %rd564, %rd203;
	and.b64  	%rd344, %rd343, -4294967296;
	setp.ne.s64 	%p17, %rd344, 0;
	@%p17 bra 	$L__BB228_89;
	cvt.u32.u64 	%r100, %rd203;
	cvt.u32.u64 	%r101, %rd564;
	div.u32 	%r102, %r101, %r100;
	mul.lo.s32 	%r103, %r102, %r100;
	sub.s32 	%r104, %r101, %r103;
	cvt.u64.u32 	%rd554, %r102;
	cvt.u64.u32 	%rd555, %r104;
	bra.uni 	$L__BB228_90;
$L__BB228_89:
	div.s64 	%rd554, %rd564, %rd203;
	mul.lo.s64 	%rd345, %rd554, %rd203;
	sub.s64 	%rd555, %rd564, %rd345;
$L__BB228_90:
	add.s64 	%rd347, %rd1, %rd341;
	ld.global.u64 	%rd348, [%rd347];
	mul.lo.s64 	%rd210, %rd348, %rd555;
	add.s32 	%r42, %r214, -1;
	mul.wide.u32 	%rd349, %r42, 8;
	add.s64 	%rd350, %rd2, %rd349;
	ld.global.u64 	%rd211, [%rd350];
	or.b64  	%rd351, %rd554, %rd211;
	and.b64  	%rd352, %rd351, -4294967296;
	setp.ne.s64 	%p18, %rd352, 0;
	@%p18 bra 	$L__BB228_92;
	cvt.u32.u64 	%r105, %rd211;
	cvt.u32.u64 	%r106, %rd554;
	div.u32 	%r107, %r106, %r105;
	mul.lo.s32 	%r108, %r107, %r105;
	sub.s32 	%r109, %r106, %r108;
	cvt.u64.u32 	%rd556, %r107;
	cvt.u64.u32 	%rd557, %r109;
	bra.uni 	$L__BB228_93;
$L__BB228_92:
	div.s64 	%rd556, %rd554, %rd211;
	mul.lo.s64 	%rd353, %rd556, %rd211;
	sub.s64 	%rd557, %rd554, %rd353;
$L__BB228_93:
	add.s64 	%rd355, %rd1, %rd349;
	ld.global.u64 	%rd356, [%rd355];
	mad.lo.s64 	%rd218, %rd356, %rd557, %rd210;
	add.s32 	%r43, %r214, -2;
	mul.wide.u32 	%rd357, %r43, 8;
	add.s64 	%rd358, %rd2, %rd357;
	ld.global.u64 	%rd219, [%rd358];
	or.b64  	%rd359, %rd556, %rd219;
	and.b64  	%rd360, %rd359, -4294967296;
	setp.ne.s64 	%p19, %rd360, 0;
	@%p19 bra 	$L__BB228_95;
	cvt.u32.u64 	%r110, %rd219;
	cvt.u32.u64 	%r111, %rd556;
	div.u32 	%r112, %r111, %r110;
	mul.lo.s32 	%r113, %r112, %r110;
	sub.s32 	%r114, %r111, %r113;
	cvt.u64.u32 	%rd558, %r112;
	cvt.u64.u32 	%rd559, %r114;
	bra.uni 	$L__BB228_96;
$L__BB228_95:
	div.s64 	%rd558, %rd556, %rd219;
	mul.lo.s64 	%rd361, %rd558, %rd219;
	sub.s64 	%rd559, %rd556, %rd361;
$L__BB228_96:
	add.s64 	%rd363, %rd1, %rd357;
	ld.global.u64 	%rd364, [%rd363];
	mad.lo.s64 	%rd226, %rd364, %rd559, %rd218;
	add.s32 	%r44, %r214, -3;
	mul.wide.u32 	%rd365, %r44, 8;
	add.s64 	%rd366, %rd2, %rd365;
	ld.global.u64 	%rd227, [%rd366];
	or.b64  	%rd367, %rd558, %rd227;
	and.b64  	%rd368, %rd367, -4294967296;
	setp.ne.s64 	%p20, %rd368, 0;
	@%p20 bra 	$L__BB228_98;
	cvt.u32.u64 	%r115, %rd227;
	cvt.u32.u64 	%r116, %rd558;
	div.u32 	%r117, %r116, %r115;
	mul.lo.s32 	%r118, %r117, %r115;
	sub.s32 	%r119, %r116, %r118;
	cvt.u64.u32 	%rd564, %r117;
	cvt.u64.u32 	%rd561, %r119;
	bra.uni 	$L__BB228_99;
$L__BB228_98:
	div.s64 	%rd564, %rd558, %rd227;
	mul.lo.s64 	%rd369, %rd564, %rd227;
	sub.s64 	%rd561, %rd558, %rd369;
$L__BB228_99:
	add.s64 	%rd371, %rd1, %rd365;
	ld.global.u64 	%rd372, [%rd371];
	mad.lo.s64 	%rd373, %rd372, %rd561, %rd226;
	shl.b64 	%rd374, %rd373, 1;
	add.s64 	%rd573, %rd573, %rd374;
	add.s32 	%r214, %r214, -4;
$L__BB228_100:
	setp.eq.s32 	%p21, %r41, 0;
	@%p21 bra 	$L__BB228_114;
	setp.eq.s32 	%p22, %r41, 1;
	@%p22 bra 	$L__BB228_109;
	mul.wide.u32 	%rd376, %r214, 8;
	add.s64 	%rd377, %rd2, %rd376;
	ld.global.u64 	%rd238, [%rd377];
	or.b64  	%rd378, %rd564, %rd238;
	and.b64  	%rd379, %rd378, -4294967296;
	setp.ne.s64 	%p23, %rd379, 0;
	@%p23 bra 	$L__BB228_104;
	cvt.u32.u64 	%r120, %rd238;
	cvt.u32.u64 	%r121, %rd564;
	div.u32 	%r122, %r121, %r120;
	mul.lo.s32 	%r123, %r122, %r120;
	sub.s32 	%r124, %r121, %r123;
	cvt.u64.u32 	%rd565, %r122;
	cvt.u64.u32 	%rd566, %r124;
	bra.uni 	$L__BB228_105;
$L__BB228_104:
	div.s64 	%rd565, %rd564, %rd238;
	mul.lo.s64 	%rd380, %rd565, %rd238;
	sub.s64 	%rd566, %rd564, %rd380;
$L__BB228_105:
	add.s64 	%rd382, %rd1, %rd376;
	ld.global.u64 	%rd383, [%rd382];
	mul.lo.s64 	%rd245, %rd383, %rd566;
	add.s32 	%r47, %r214, -1;
	mul.wide.u32 	%rd384, %r47, 8;
	add.s64 	%rd385, %rd2, %rd384;
	ld.global.u64 	%rd246, [%rd385];
	or.b64  	%rd386, %rd565, %rd246;
	and.b64  	%rd387, %rd386, -4294967296;
	setp.ne.s64 	%p24, %rd387, 0;
	@%p24 bra 	$L__BB228_107;
	cvt.u32.u64 	%r125, %rd246;
	cvt.u32.u64 	%r126, %rd565;
	div.u32 	%r127, %r126, %r125;
	mul.lo.s32 	%r128, %r127, %r125;
	sub.s32 	%r129, %r126, %r128;
	cvt.u64.u32 	%rd564, %r127;
	cvt.u64.u32 	%rd568, %r129;
	bra.uni 	$L__BB228_108;
$L__BB228_107:
	div.s64 	%rd564, %rd565, %rd246;
	mul.lo.s64 	%rd388, %rd564, %rd246;
	sub.s64 	%rd568, %rd565, %rd388;
$L__BB228_108:
	add.s64 	%rd390, %rd1, %rd384;
	ld.global.u64 	%rd391, [%rd390];
	mad.lo.s64 	%rd392, %rd391, %rd568, %rd245;
	shl.b64 	%rd393, %rd392, 1;
	add.s64 	%rd573, %rd573, %rd393;
	add.s32 	%r214, %r214, -2;
$L__BB228_109:
	and.b32  	%r130, %r23, 1;
	setp.eq.b32 	%p25, %r130, 1;
	not.pred 	%p26, %p25;
	@%p26 bra 	$L__BB228_114;
	mul.wide.u32 	%rd394, %r214, 8;
	add.s64 	%rd395, %rd2, %rd394;
	ld.global.u64 	%rd257, [%rd395];
	or.b64  	%rd396, %rd564, %rd257;
	and.b64  	%rd397, %rd396, -4294967296;
	setp.ne.s64 	%p27, %rd397, 0;
	@%p27 bra 	$L__BB228_112;
	cvt.u32.u64 	%r131, %rd257;
	cvt.u32.u64 	%r132, %rd564;
	rem.u32 	%r133, %r132, %r131;
	cvt.u64.u32 	%rd572, %r133;
	bra.uni 	$L__BB228_113;
$L__BB228_112:
	rem.s64 	%rd572, %rd564, %rd257;
$L__BB228_113:
	add.s64 	%rd399, %rd1, %rd394;
	ld.global.u64 	%rd400, [%rd399];
	mul.lo.s64 	%rd401, %rd400, %rd572;
	shl.b64 	%rd402, %rd401, 1;
	add.s64 	%rd573, %rd573, %rd402;
$L__BB228_114:
	ld.global.u16 	%rs3, [%rd573];
	cvt.rn.f32.s16 	%f1, %rs3;
	// begin inline asm
	{  cvt.rn.f16.f32 %rs2, %f1;}

	// end inline asm
	st.shared.u16 	[%r5], %rs2;
$L__BB228_115:
	bar.sync 	0;
	setp.lt.u32 	%p49, %r216, 66;
	@%p49 bra 	$L__BB228_119;
$L__BB228_116:
	shr.u32 	%r51, %r216, 1;
	setp.ge.u32 	%p50, %r1, %r51;
	@%p50 bra 	$L__BB228_118;
	ld.shared.u16 	%rs6, [%r5];
	and.b32  	%r205, %r216, 2046;
	add.s32 	%r206, %r5, %r205;
	ld.shared.u16 	%rs7, [%r206];
	// begin inline asm
	{add.f16 %rs5,%rs6,%rs7;
}
	// end inline asm
	st.shared.u16 	[%r5], %rs5;
$L__BB228_118:
	bar.sync 	0;
	setp.gt.u32 	%p51, %r216, 131;
	mov.u32 	%r216, %r51;
	@%p51 bra 	$L__BB228_116;
$L__BB228_119:
	setp.gt.u32 	%p52, %r1, 31;
	@%p52 bra 	$L__BB228_122;
	ld.shared.u16 	%rs9, [%r5];
	ld.shared.u16 	%rs10, [%r5+64];
	// begin inline asm
	{add.f16 %rs8,%rs9,%rs10;
}
	// end inline asm
	st.volatile.shared.u16 	[%r5], %rs8;
	ld.shared.u16 	%rs13, [%r5+32];
	// begin inline asm
	{add.f16 %rs11,%rs8,%rs13;
}
	// end inline asm
	st.volatile.shared.u16 	[%r5], %rs11;
	ld.shared.u16 	%rs16, [%r5+16];
	// begin inline asm
	{add.f16 %rs14,%rs11,%rs16;
}
	// end inline asm
	st.volatile.shared.u16 	[%r5], %rs14;
	ld.shared.u16 	%rs19, [%r5+8];
	// begin inline asm
	{add.f16 %rs17,%rs14,%rs19;
}
	// end inline asm
	st.volatile.shared.u16 	[%r5], %rs17;
	ld.shared.u16 	%rs22, [%r5+4];
	// begin inline asm
	{add.f16 %rs20,%rs17,%rs22;
}
	// end inline asm
	st.volatile.shared.u16 	[%r5], %rs20;
	ld.shared.u16 	%rs25, [%r5+2];
	// begin inline asm
	{add.f16 %rs23,%rs20,%rs25;
}
	// end inline asm
	st.volatile.shared.u16 	[%r5], %rs23;
	setp.ne.s32 	%p53, %r1, 0;
	@%p53 bra 	$L__BB228_122;
	ld.param.u64 	%rd488, [contiguous_mean2_i16_param_8];
	ld.param.u64 	%rd487, [contiguous_mean2_i16_param_0];
	cvt.u64.u32 	%rd482, %r2;
	mad.lo.s64 	%rd483, %rd488, %rd4, %rd482;
	cvta.to.global.u64 	%rd484, %rd487;
	shl.b64 	%rd485, %rd483, 1;
	add.s64 	%rd486, %rd484, %rd485;
	ld.shared.u16 	%rs26, [meansdata_i16];
	st.global.u16 	[%rd486], %rs26;
$L__BB228_122:
	ret;

}
	// .globl	contiguous_mean22_i16
.visible .entry contiguous_mean22_i16(
	.param .u64 .ptr .align 1 contiguous_mean22_i16_param_0,
	.param .u64 .ptr .align 1 contiguous_mean22_i16_param_1,
	.param .u64 contiguous_mean22_i16_param_2,
	.param .u64 contiguous_mean22_i16_param_3,
	.param .u64 contiguous_mean22_i16_param_4,
	.param .u64 contiguous_mean22_i16_param_5
)
{
	.reg .pred 	%p<9>;
	.reg .b16 	%rs<28>;
	.reg .b32 	%r<18>;
	.reg .b64 	%rd<28>;

	ld.param.u64 	%rd5, [contiguous_mean22_i16_param_0];
	ld.param.u64 	%rd8, [contiguous_mean22_i16_param_1];
	ld.param.u64 	%rd9, [contiguous_mean22_i16_param_2];
	ld.param.u64 	%rd6, [contiguous_mean22_i16_param_3];
	ld.param.u64 	%rd10, [contiguous_mean22_i16_param_4];
	ld.param.u64 	%rd7, [contiguous_mean22_i16_param_5];
	cvta.to.global.u64 	%rd1, %rd8;
	mov.u32 	%r1, %tid.x;
	mov.u32 	%r2, %ctaid.x;
	mov.u32 	%r17, %ntid.x;
	mul.lo.s32 	%r9, %r2, %r17;
	shl.b32 	%r10, %r9, 1;
	add.s32 	%r4, %r10, %r1;
	shl.b32 	%r11, %r1, 1;
	mov.u32 	%r12, meansdata_i16;
	add.s32 	%r5, %r12, %r11;
	mov.b32 	%r8, 0;
	// begin inline asm
	cvt.rn.f16.s32 %rs1, %r8;
	// end inline asm
	st.shared.u16 	[%r5], %rs1;
	mov.u32 	%r13, %ctaid.y;
	cvt.u64.u32 	%rd11, %r13;
	add.s64 	%rd2, %rd9, %rd11;
	setp.ge.u64 	%p1, %rd2, %rd10;
	@%p1 bra 	$L__BB229_12;
	add.s32 	%r14, %r4, %r17;
	cvt.u64.u32 	%rd3, %r14;
	setp.le.u64 	%p2, %rd6, %rd3;
	@%p2 bra 	$L__BB229_3;
	cvt.u64.u32 	%rd15, %r4;
	mul.lo.s64 	%rd16, %rd2, %rd6;
	add.s64 	%rd17, %rd16, %rd15;
	shl.b64 	%rd18, %rd17, 1;
	add.s64 	%rd19, %rd1, %rd18;
	ld.global.u16 	%rs4, [%rd19];
	add.s64 	%rd20, %rd16, %rd3;
	shl.b64 	%rd21, %rd20, 1;
	add.s64 	%rd22, %rd1, %rd21;
	ld.global.u16 	%rs5, [%rd22];
	// begin inline asm
	{add.f16 %rs3,%rs4,%rs5;
}
	// end inline asm
	st.shared.u16 	[%r5], %rs3;
	bra.uni 	$L__BB229_5;
$L__BB229_3:
	cvt.u64.u32 	%rd4, %r4;
	setp.le.u64 	%p3, %rd6, %rd4;
	@%p3 bra 	$L__BB229_5;
	mad.lo.s64 	%rd12, %rd2, %rd6, %rd4;
	shl.b64 	%rd13, %rd12, 1;
	add.s64 	%rd14, %rd1, %rd13;
	ld.global.u16 	%rs2, [%rd14];
	st.shared.u16 	[%r5], %rs2;
$L__BB229_5:
	bar.sync 	0;
	setp.lt.u32 	%p4, %r17, 66;
	@%p4 bra 	$L__BB229_9;
$L__BB229_6:
	shr.u32 	%r7, %r17, 1;
	setp.ge.u32 	%p5, %r1, %r7;
	@%p5 bra 	$L__BB229_8;
	ld.shared.u16 	%rs7, [%r5];
	and.b32  	%r15, %r17, 2046;
	add.s32 	%r16, %r5, %r15;
	ld.shared.u16 	%rs8, [%r16];
	// begin inline asm
	{add.f16 %rs6,%rs7,%rs8;
}
	// end inline asm
	st.shared.u16 	[%r5], %rs6;
$L__BB229_8:
	bar.sync 	0;
	setp.gt.u32 	%p6, %r17, 131;
	mov.u32 	%r17, %r7;
	@%p6 bra 	$L__BB229_6;
$L__BB229_9:
	setp.gt.u32 	%p7, %r1, 31;
	@%p7 bra 	$L__BB229_12;
	ld.shared.u16 	%rs10, [%r5];
	ld.shared.u16 	%rs11, [%r5+64];
	// begin inline asm
	{add.f16 %rs9,%rs10,%rs11;
}
	// end inline asm
	st.volatile.shared.u16 	[%r5], %rs9;
	ld.shared.u16 	%rs14, [%r5+32];
	// begin inline asm
	{add.f16 %rs12,%rs9,%rs14;
}
	// end inline asm
	st.volatile.shared.u16 	[%r5], %rs12;
	ld.shared.u16 	%rs17, [%r5+16];
	// begin inline asm
	{add.f16 %rs15,%rs12,%rs17;
}
	// end inline asm
	st.volatile.shared.u16 	[%r5], %rs15;
	ld.shared.u16 	%rs20, [%r5+8];
	// begin inline asm
	{add.f16 %rs18,%rs15,%rs20;
}
	// end inline asm
	st.volatile.shared.u16 	[%r5], %rs18;
	ld.shared.u16 	%rs23, [%r5+4];
	// begin inline asm
	{add.f16 %rs21,%rs18,%rs23;
}
	// end inline asm
	st.volatile.shared.u16 	[%r5], %rs21;
	ld.shared.u16 	%rs26, [%r5+2];
	// begin inline asm
	{add.f16 %rs24,%rs21,%rs26;
}
	// end inline asm
	st.volatile.shared.u16 	[%r5], %rs24;
	setp.ne.s32 	%p8, %r1, 0;
	@%p8 bra 	$L__BB229_12;
	cvt.u64.u32 	%rd23, %r2;
	mad.lo.s64 	%rd24, %rd7, %rd2, %rd23;
	cvta.to.global.u64 	%rd25, %rd5;
	shl.b64 	%rd26, %rd24, 1;
	add.s64 	%rd27, %rd25, %rd26;
	ld.shared.u16 	%rs27, [meansdata_i16];
	st.global.u16 	[%rd27], %rs27;
$L__BB229_12:
	ret;

}
	// .globl	contiguous_mean3_i16
.visible .entry contiguous_mean3_i16(
	.param .u64 .ptr .align 1 contiguous_mean3_i16_param_0,
	.param .u64 .ptr .align 1 contiguous_mean3_i16_param_1,
	.param .u64 .ptr .align 1 contiguous_mean3_i16_param_2,
	.param .u64 .ptr .align 1 contiguous_mean3_i16_param_3,
	.param .u64 contiguous_mean3_i16_param_4,
	.param .u64 contiguous_mean3_i16_param_5,
	.param .u64 contiguous_mean3_i16_param_6
)
{
	.reg .pred 	%p<38>;
	.reg .b16 	%rs<120>;
	.reg .b32 	%r<230>;
	.reg .b32 	%f<2>;
	.reg .b64 	%rd<308>;

	ld.param.u64 	%rd144, [contiguous_mean3_i16_param_0];
	ld.param.u64 	%rd145, [contiguous_mean3_i16_param_1];
	ld.param.u64 	%rd148, [contiguous_mean3_i16_param_2];
	ld.param.u64 	%rd149, [contiguous_mean3_i16_param_3];
	ld.param.u64 	%rd146, [contiguous_mean3_i16_param_4];
	ld.param.u64 	%rd147, [contiguous_mean3_i16_param_5];
	ld.param.u64 	%rd150, [contiguous_mean3_i16_param_6];
	cvta.to.global.u64 	%rd1, %rd149;
	cvta.to.global.u64 	%rd2, %rd148;
	mov.u32 	%r1, %tid.y;
	mov.u32 	%r2, %ntid.x;
	mov.u32 	%r3, %tid.x;
	mad.lo.s32 	%r73, %r1, %r2, %r3;
	mov.u32 	%r74, %ctaid.x;
	mad.lo.s32 	%r75, %r74, %r2, %r3;
	mov.u32 	%r4, %ctaid.y;
	mov.u32 	%r5, %ntid.y;
	mad.lo.s32 	%r76, %r4, %r5, %r1;
	shl.b32 	%r77, %r73, 1;
	mov.u32 	%r78, meansdata_i16;
	add.s32 	%r7, %r78, %r77;
	mov.b32 	%r72, 0;
	// begin inline asm
	cvt.rn.f16.s32 %rs17, %r72;
	// end inline asm
	st.shared.u16 	[%r7], %rs17;
	cvt.u64.u32 	%rd3, %r75;
	setp.le.u64 	%p1, %rd147, %rd3;
	cvt.u64.u32 	%rd152, %r76;
	setp.le.u64 	%p2, %rd150, %rd152;
	or.pred  	%p3, %p1, %p2;
	@%p3 bra 	$L__BB230_77;
	cvt.u32.u64 	%r79, %rd3;
	cvt.u32.u64 	%r80, %rd147;
	mad.lo.s32 	%r218, %r76, %r80, %r79;
	cvt.u32.u64 	%r9, %rd146;
	add.s32 	%r217, %r9, -1;
	setp.lt.s32 	%p4, %r217, 0;
	mov.b64 	%rd307, 0;
	@%p4 bra 	$L__BB230_59;
	setp.lt.u32 	%p5, %r217, 7;
	mov.b64 	%rd307, 0;
	@%p5 bra 	$L__BB230_30;
	add.s32 	%r213, %r9, -4;
	and.b32  	%r81, %r9, -8;
	neg.s32 	%r212, %r81;
	mov.b64 	%rd307, 0;
$L__BB230_4:
	.pragma "nounroll";
	add.s32 	%r16, %r213, 3;
	cvt.u64.u32 	%rd5, %r218;
	mul.wide.u32 	%rd157, %r16, 8;
	add.s64 	%rd158, %rd2, %rd157;
	ld.global.u64 	%rd6, [%rd158];
	and.b64  	%rd159, %rd6, -4294967296;
	setp.ne.s64 	%p6, %rd159, 0;
	@%p6 bra 	$L__BB230_6;
	cvt.u32.u64 	%r82, %rd6;
	cvt.u32.u64 	%r83, %rd5;
	div.u32 	%r84, %r83, %r82;
	mul.lo.s32 	%r85, %r84, %r82;
	sub.s32 	%r86, %r83, %r85;
	cvt.u64.u32 	%rd272, %r84;
	cvt.u64.u32 	%rd273, %r86;
	bra.uni 	$L__BB230_7;
$L__BB230_6:
	div.s64 	%rd272, %rd5, %rd6;
	mul.lo.s64 	%rd160, %rd272, %rd6;
	sub.s64 	%rd273, %rd5, %rd160;
$L__BB230_7:
	mul.wide.u32 	%rd161, %r16, 8;
	add.s64 	%rd162, %rd1, %rd161;
	ld.global.u64 	%rd163, [%rd162];
	mad.lo.s64 	%rd13, %rd163, %rd273, %rd307;
	add.s32 	%r17, %r213, 2;
	and.b64  	%rd14, %rd272, 4294967295;
	mul.wide.u32 	%rd164, %r17, 8;
	add.s64 	%rd165, %rd2, %rd164;
	ld.global.u64 	%rd15, [%rd165];
	and.b64  	%rd166, %rd15, -4294967296;
	setp.ne.s64 	%p7, %rd166, 0;
	@%p7 bra 	$L__BB230_9;
	cvt.u32.u64 	%r87, %rd15;
	cvt.u32.u64 	%r88, %rd14;
	div.u32 	%r89, %r88, %r87;
	mul.lo.s32 	%r90, %r89, %r87;
	sub.s32 	%r91, %r88, %r90;
	cvt.u64.u32 	%rd274, %r89;
	cvt.u64.u32 	%rd275, %r91;
	bra.uni 	$L__BB230_10;
$L__BB230_9:
	div.s64 	%rd274, %rd14, %rd15;
	mul.lo.s64 	%rd167, %rd274, %rd15;
	sub.s64 	%rd275, %rd14, %rd167;
$L__BB230_10:
	mul.wide.u32 	%rd168, %r17, 8;
	add.s64 	%rd169, %rd1, %rd168;
	ld.global.u64 	%rd170, [%rd169];
	mad.lo.s64 	%rd22, %rd170, %rd275, %rd13;
	add.s32 	%r18, %r213, 1;
	and.b64  	%rd23, %rd274, 4294967295;
	mul.wide.u32 	%rd171, %r18, 8;
	add.s64 	%rd172, %rd2, %rd171;
	ld.global.u64 	%rd24, [%rd172];
	and.b64  	%rd173, %rd24, -4294967296;
	setp.ne.s64 	%p8, %rd173, 0;
	@%p8 bra 	$L__BB230_12;
	cvt.u32.u64 	%r92, %rd24;
	cvt.u32.u64 	%r93, %rd23;
	div.u32 	%r94, %r93, %r92;
	mul.lo.s32 	%r95, %r94, %r92;
	sub.s32 	%r96, %r93, %r95;
	cvt.u64.u32 	%rd276, %r94;
	cvt.u64.u32 	%rd277, %r96;
	bra.uni 	$L__BB230_13;
$L__BB230_12:
	div.s64 	%rd276, %rd23, %rd24;
	mul.lo.s64 	%rd174, %rd276, %rd24;
	sub.s64 	%rd277, %rd23, %rd174;
$L__BB230_13:
	mul.wide.u32 	%rd175, %r18, 8;
	add.s64 	%rd176, %rd1, %rd175;
	ld.global.u64 	%rd177, [%rd176];
	mad.lo.s64 	%rd31, %rd177, %rd277, %rd22;
	and.b64  	%rd32, %rd276, 4294967295;
	mul.wide.u32 	%rd178, %r213, 8;
	add.s64 	%rd179, %rd2, %rd178;
	ld.global.u64 	%rd33, [%rd179];
	and.b64  	%rd180, %rd33, -4294967296;
	setp.ne.s64 	%p9, %rd180, 0;
	@%p9 bra 	$L__BB230_15;
	cvt.u32.u64 	%r97, %rd33;
	cvt.u32.u64 	%r98, %rd32;
	div.u32 	%r99, %r98, %r97;
	mul.lo.s32 	%r100, %r99, %r97;
	sub.s32 	%r101, %r98, %r100;
	cvt.u64.u32 	%rd278, %r99;
	cvt.u64.u32 	%rd279, %r101;
	bra.uni 	$L__BB230_16;
$L__BB230_15:
	div.s64 	%rd278, %rd32, %rd33;
	mul.lo.s64 	%rd181, %rd278, %rd33;
	sub.s64 	%rd279, %rd32, %rd181;
$L__BB230_16:
	mul.wide.u32 	%rd182, %r213, 8;
	add.s64 	%rd183, %rd1, %rd182;
	ld.global.u64 	%rd184, [%rd183];
	mad.lo.s64 	%rd40, %rd184, %rd279, %rd31;
	add.s32 	%r19, %r213, -1;
	and.b64  	%rd41, %rd278, 4294967295;
	mul.wide.u32 	%rd185, %r19, 8;
	add.s64 	%rd186, %rd2, %rd185;
	ld.global.u64 	%rd42, [%rd186];
	and.b64  	%rd187, %rd42, -4294967296;
	setp.ne.s64 	%p10, %rd187, 0;
	@%p10 bra 	$L__BB230_18;
	cvt.u32.u64 	%r102, %rd42;
	cvt.u32.u64 	%r103, %rd41;
	div.u32 	%r104, %r103, %r102;
	mul.lo.s32 	%r105, %r104, %r102;
	sub.s32 	%r106, %r103, %r105;
	cvt.u64.u32 	%rd280, %r104;
	cvt.u64.u32 	%rd281, %r106;
	bra.uni 	$L__BB230_19;
$L__BB230_18:
	div.s64 	%rd280, %rd41, %rd42;
	mul.lo.s64 	%rd188, %rd280, %rd42;
	sub.s64 	%rd281, %rd41, %rd188;
$L__BB230_19:
	mul.wide.u32 	%rd189, %r19, 8;
	add.s64 	%rd190, %rd1, %rd189;
	ld.global.u64 	%rd191, [%rd190];
	mad.lo.s64 	%rd49, %rd191, %rd281, %rd40;
	add.s32 	%r20, %r213, -2;
	and.b64  	%rd50, %rd280, 4294967295;
	mul.wide.u32 	%rd192, %r20, 8;
	add.s64 	%rd193, %rd2, %rd192;
	ld.global.u64 	%rd51, [%rd193];
	and.b64  	%rd194, %rd51, -4294967296;
	setp.ne.s64 	%p11, %rd194, 0;
	@%p11 bra 	$L__BB230_21;
	cvt.u32.u64 	%r107, %rd51;
	cvt.u32.u64 	%r108, %rd50;
	div.u32 	%r109, %r108, %r107;
	mul.lo.s32 	%r110, %r109, %r107;
	sub.s32 	%r111, %r108, %r110;
	cvt.u64.u32 	%rd282, %r109;
	cvt.u64.u32 	%rd283, %r111;
	bra.uni 	$L__BB230_22;
$L__BB230_21:
	div.s64 	%rd282, %rd50, %rd51;
	mul.lo.s64 	%rd195, %rd282, %rd51;
	sub.s64 	%rd283, %rd50, %rd195;
$L__BB230_22:
	mul.wide.u32 	%rd196, %r20, 8;
	add.s64 	%rd197, %rd1, %rd196;
	ld.global.u64 	%rd198, [%rd197];
	mad.lo.s64 	%rd58, %rd198, %rd283, %rd49;
	add.s32 	%r21, %r213, -3;
	and.b64  	%rd59, %rd282, 4294967295;
	mul.wide.u32 	%rd199, %r21, 8;
	add.s64 	%rd200, %rd2, %rd199;
	ld.global.u64 	%rd60, [%rd200];
	and.b64  	%rd201, %rd60, -4294967296;
	setp.ne.s64 	%p12, %rd201, 0;
	@%p12 bra 	$L__BB230_24;
	cvt.u32.u64 	%r112, %rd60;
	cvt.u32.u64 	%r113, %rd59;
	div.u32 	%r114, %r113, %r112;
	mul.lo.s32 	%r115, %r114, %r112;
	sub.s32 	%r116, %r113, %r115;
	cvt.u64.u32 	%rd284, %r114;
	cvt.u64.u32 	%rd285, %r116;
	bra.uni 	$L__BB230_25;
$L__BB230_24:
	div.s64 	%rd284, %rd59, %rd60;
	mul.lo.s64 	%rd202, %rd284, %rd60;
	sub.s64 	%rd285, %rd59, %rd202;
$L__BB230_25:
	mul.wide.u32 	%rd203, %r21, 8;
	add.s64 	%rd204, %rd1, %rd203;
	ld.global.u64 	%rd205, [%rd204];
	mad.lo.s64 	%rd67, %rd205, %rd285, %rd58;
	and.b64  	%rd68, %rd284, 4294967295;
	add.s32 	%r117, %r213, -4;
	mul.wide.u32 	%rd206, %r117, 8;
	add.s64 	%rd207, %rd2, %rd206;
	ld.global.u64 	%rd69, [%rd207];
	and.b64  	%rd208, %rd69, -4294967296;
	setp.ne.s64 	%p13, %rd208, 0;
	@%p13 bra 	$L__BB230_27;
	cvt.u32.u64 	%r118, %rd69;
	cvt.u32.u64 	%r119, %rd68;
	div.u32 	%r120, %r119, %r118;
	mul.lo.s32 	%r121, %r120, %r118;
	sub.s32 	%r122, %r119, %r121;
	cvt.u64.u32 	%rd286, %r120;
	cvt.u64.u32 	%rd287, %r122;
	bra.uni 	$L__BB230_28;
$L__BB230_27:
	div.s64 	%rd286, %rd68, %rd69;
	mul.lo.s64 	%rd209, %rd286, %rd69;
	sub.s64 	%rd287, %rd68, %rd209;
$L__BB230_28:
	mul.wide.u32 	%rd210, %r117, 8;
	add.s64 	%rd211, %rd1, %rd210;
	ld.global.u64 	%rd212, [%rd211];
	mad.lo.s64 	%rd307, %rd212, %rd287, %rd67;
	cvt.u32.u64 	%r218, %rd286;
	add.s32 	%r213, %r213, -8;
	add.s32 	%r212, %r212, 8;
	setp.ne.s32 	%p14, %r212, 0;
	@%p14 bra 	$L__BB230_4;
	add.s32 	%r217, %r213, 3;
$L__BB230_30:
	and.b32  	%r28, %r9, 7;
	setp.eq.s32 	%p15, %r28, 0;
	@%p15 bra 	$L__BB230_59;
	and.b32  	%r29, %r9, 3;
	setp.lt.u32 	%p16, %r28, 4;
	@%p16 bra 	$L__BB230_45;
	cvt.u64.u32 	%rd79, %r218;
	mul.wide.u32 	%rd214, %r217, 8;
	add.s64 	%rd215, %rd2, %rd214;
	ld.global.u64 	%rd80, [%rd215];
	and.b64  	%rd216, %rd80, -4294967296;
	setp.ne.s64 	%p17, %rd216, 0;
	@%p17 bra 	$L__BB230_34;
	cvt.u32.u64 	%r124, %rd80;
	cvt.u32.u64 	%r125, %rd79;
	div.u32 	%r126, %r125, %r124;
	mul.lo.s32 	%r127, %r126, %r124;
	sub.s32 	%r128, %r125, %r127;
	cvt.u64.u32 	%rd290, %r126;
	cvt.u64.u32 	%rd291, %r128;
	bra.uni 	$L__BB230_35;
$L__BB230_34:
	div.s64 	%rd290, %rd79, %rd80;
	mul.lo.s64 	%rd217, %rd290, %rd80;
	sub.s64 	%rd291, %rd79, %rd217;
$L__BB230_35:
	mul.wide.u32 	%rd218, %r217, 8;
	add.s64 	%rd219, %rd1, %rd218;
	ld.global.u64 	%rd220, [%rd219];
	mad.lo.s64 	%rd87, %rd220, %rd291, %rd307;
	add.s32 	%r30, %r217, -1;
	and.b64  	%rd88, %rd290, 4294967295;
	mul.wide.u32 	%rd221, %r30, 8;
	add.s64 	%rd222, %rd2, %rd221;
	ld.global.u64 	%rd89, [%rd222];
	and.b64  	%rd223, %rd89, -4294967296;
	setp.ne.s64 	%p18, %rd223, 0;
	@%p18 bra 	$L__BB230_37;
	cvt.u32.u64 	%r129, %rd89;
	cvt.u32.u64 	%r130, %rd88;
	div.u32 	%r131, %r130, %r129;
	mul.lo.s32 	%r132, %r131, %r129;
	sub.s32 	%r133, %r130, %r132;
	cvt.u64.u32 	%rd292, %r131;
	cvt.u64.u32 	%rd293, %r133;
	bra.uni 	$L__BB230_38;
$L__BB230_37:
	div.s64 	%rd292, %rd88, %rd89;
	mul.lo.s64 	%rd224, %rd292, %rd89;
	sub.s64 	%rd293, %rd88, %rd224;
$L__BB230_38:
	mul.wide.u32 	%rd225, %r30, 8;
	add.s64 	%rd226, %rd1, %rd225;
	ld.global.u64 	%rd227, [%rd226];
	mad.lo.s64 	%rd96, %rd227, %rd293, %rd87;
	add.s32 	%r31, %r217, -2;
	and.b64  	%rd97, %rd292, 4294967295;
	mul.wide.u32 	%rd228, %r31, 8;
	add.s64 	%rd229, %rd2, %rd228;
	ld.global.u64 	%rd98, [%rd229];
	and.b64  	%rd230, %rd98, -4294967296;
	setp.ne.s64 	%p19, %rd230, 0;
	@%p19 bra 	$L__BB230_40;
	cvt.u32.u64 	%r134, %rd98;
	cvt.u32.u64 	%r135, %rd97;
	div.u32 	%r136, %r135, %r134;
	mul.lo.s32 	%r137, %r136, %r134;
	sub.s32 	%r138, %r135, %r137;
	cvt.u64.u32 	%rd294, %r136;
	cvt.u64.u32 	%rd295, %r138;
	bra.uni 	$L__BB230_41;
$L__BB230_40:
	div.s64 	%rd294, %rd97, %rd98;
	mul.lo.s64 	%rd231, %rd294, %rd98;
	sub.s64 	%rd295, %rd97, %rd231;
$L__BB230_41:
	mul.wide.u32 	%rd232, %r31, 8;
	add.s64 	%rd233, %rd1, %rd232;
	ld.global.u64 	%rd234, [%rd233];
	mad.lo.s64 	%rd105, %rd234, %rd295, %rd96;
	add.s32 	%r32, %r217, -3;
	and.b64  	%rd106, %rd294, 4294967295;
	mul.wide.u32 	%rd235, %r32, 8;
	add.s64 	%rd236, %rd2, %rd235;
	ld.global.u64 	%rd107, [%rd236];
	and.b64  	%rd237, %rd107, -4294967296;
	setp.ne.s64 	%p20, %rd237, 0;
	@%p20 bra 	$L__BB230_43;
	cvt.u32.u64 	%r139, %rd107;
	cvt.u32.u64 	%r140, %rd106;
	div.u32 	%r141, %r140, %r139;
	mul.lo.s32 	%r142, %r141, %r139;
	sub.s32 	%r143, %r140, %r142;
	cvt.u64.u32 	%rd296, %r141;
	cvt.u64.u32 	%rd297, %r143;
	bra.uni 	$L__BB230_44;
$L__BB230_43:
	div.s64 	%rd296, %rd106, %rd107;
	mul.lo.s64 	%rd238, %rd296, %rd107;
	sub.s64 	%rd297, %rd106, %rd238;
$L__BB230_44:
	mul.wide.u32 	%rd239, %r32, 8;
	add.s64 	%rd240, %rd1, %rd239;
	ld.global.u64 	%rd241, [%rd240];
	mad.lo.s64 	%rd307, %rd241, %rd297, %rd105;
	cvt.u32.u64 	%r218, %rd296;
	add.s32 	%r217, %r217, -4;
$L__BB230_45:
	setp.eq.s32 	%p21, %r29, 0;
	@%p21 bra 	$L__BB230_59;
	setp.eq.s32 	%p22, %r29, 1;
	@%p22 bra 	$L__BB230_54;
	cvt.u64.u32 	%rd117, %r218;
	mul.wide.u32 	%rd243, %r217, 8;
	add.s64 	%rd244, %rd2, %rd243;
	ld.global.u64 	%rd118, [%rd244];
	and.b64  	%rd245, %rd118, -4294967296;
	setp.ne.s64 	%p23, %rd245, 0;
	@%p23 bra 	$L__BB230_49;
	cvt.u32.u64 	%r144, %rd118;
	cvt.u32.u64 	%r145, %rd117;
	div.u32 	%r146, %r145, %r144;
	mul.lo.s32 	%r147, %r146, %r144;
	sub.s32 	%r148, %r145, %r147;
	cvt.u64.u32 	%rd300, %r146;
	cvt.u64.u32 	%rd301, %r148;
	bra.uni 	$L__BB230_50;
$L__BB230_49:
	div.s64 	%rd300, %rd117, %rd118;
	mul.lo.s64 	%rd246, %rd300, %rd118;
	sub.s64 	%rd301, %rd117, %rd246;
$L__BB230_50:
	add.s64 	%rd248, %rd1, %rd243;
	ld.global.u64 	%rd249, [%rd248];
	mad.lo.s64 	%rd125, %rd249, %rd301, %rd307;
	add.s32 	%r37, %r217, -1;
	and.b64  	%rd126, %rd300, 4294967295;
	mul.wide.u32 	%rd250, %r37, 8;
	add.s64 	%rd251, %rd2, %rd250;
	ld.global.u64 	%rd127, [%rd251];
	and.b64  	%rd252, %rd127, -4294967296;
	setp.ne.s64 	%p24, %rd252, 0;
	@%p24 bra 	$L__BB230_52;
	cvt.u32.u64 	%r149, %rd127;
	cvt.u32.u64 	%r150, %rd126;
	div.u32 	%r151, %r150, %r149;
	mul.lo.s32 	%r152, %r151, %r149;
	sub.s32 	%r153, %r150, %r152;
	cvt.u64.u32 	%rd302, %r151;
	cvt.u64.u32 	%rd303, %r153;
	bra.uni 	$L__BB230_53;
$L__BB230_52:
	div.s64 	%rd302, %rd126, %rd127;
	mul.lo.s64 	%rd253, %rd302, %rd127;
	sub.s64 	%rd303, %rd126, %rd253;
$L__BB230_53:
	add.s64 	%rd255, %rd1, %rd250;
	ld.global.u64 	%rd256, [%rd255];
	mad.lo.s64 	%rd307, %rd256, %rd303, %rd125;
	cvt.u32.u64 	%r218, %rd302;
	add.s32 	%r217, %r217, -2;
$L__BB230_54:
	and.b32  	%r154, %r9, 1;
	setp.eq.b32 	%p25, %r154, 1;
	not.pred 	%p26, %p25;
	@%p26 bra 	$L__BB230_59;
	cvt.u64.u32 	%rd137, %r218;
	mul.wide.u32 	%rd257, %r217, 8;
	add.s64 	%rd258, %rd2, %rd257;
	ld.global.u64 	%rd138, [%rd258];
	and.b64  	%rd259, %rd138, -4294967296;
	setp.ne.s64 	%p27, %rd259, 0;
	@%p27 bra 	$L__BB230_57;
	cvt.u32.u64 	%r155, %rd138;
	cvt.u32.u64 	%r156, %rd137;
	rem.u32 	%r157, %r156, %r155;
	cvt.u64.u32 	%rd306, %r157;
	bra.uni 	$L__BB230_58;
$L__BB230_57:
	rem.s64 	%rd306, %rd137, %rd138;
$L__BB230_58:
	add.s64 	%rd261, %rd1, %rd257;
	ld.global.u64 	%rd262, [%rd261];
	mad.lo.s64 	%rd307, %rd262, %rd306, %rd307;
$L__BB230_59:
	cvta.to.global.u64 	%rd263, %rd145;
	shl.b64 	%rd264, %rd307, 1;
	add.s64 	%rd265, %rd263, %rd264;
	ld.global.u16 	%rs19, [%rd265];
	cvt.rn.f32.s16 	%f1, %rs19;
	// begin inline asm
	{  cvt.rn.f16.f32 %rs18, %f1;}

	// end inline asm
	st.shared.u16 	[%r7], %rs18;
	bar.sync 	0;
	setp.ne.s32 	%p28, %r1, 0;
	@%p28 bra 	$L__BB230_77;
	setp.gt.u32 	%p29, %r5, 1;
	@%p29 bra 	$L__BB230_62;
	shl.b32 	%r158, %r3, 1;
	mov.u32 	%r159, meansdata_i16;
	add.s32 	%r160, %r159, %r158;
	ld.shared.u16 	%rs118, [%r160];
	bra.uni 	$L__BB230_76;
$L__BB230_62:
	shl.b32 	%r162, %r3, 1;
	mov.u32 	%r163, meansdata_i16;
	add.s32 	%r42, %r163, %r162;
	ld.shared.u16 	%rs118, [%r42];
	add.s32 	%r43, %r5, -1;
	add.s32 	%r164, %r5, -2;
	and.b32  	%r44, %r43, 15;
	setp.lt.u32 	%p30, %r164, 15;
	mov.b32 	%r226, 1;
	@%p30 bra 	$L__BB230_66;
	and.b32  	%r167, %r43, -16;
	neg.s32 	%r223, %r167;
	shl.b32 	%r46, %r2, 1;
	add.s32 	%r169, %r162, %r46;
	add.s32 	%r221, %r163, %r169;
	shl.b32 	%r48, %r2, 5;
	mov.b32 	%r224, 1;
	mov.b32 	%r222, 0;
$L__BB230_64:
	.pragma "nounroll";
	mul.lo.s32 	%r171, %r224, %r2;
	shl.b32 	%r172, %r171, 1;
	add.s32 	%r173, %r42, %r172;
	ld.shared.u16 	%rs23, [%r221];
	// begin inline asm
	{add.f16 %rs21,%rs118,%rs23;
}
	// end inline asm
	add.s32 	%r174, %r173, %r46;
	ld.shared.u16 	%rs26, [%r174];
	// begin inline asm
	{add.f16 %rs24,%rs21,%rs26;
}
	// end inline asm
	add.s32 	%r175, %r174, %r46;
	ld.shared.u16 	%rs29, [%r175];
	// begin inline asm
	{add.f16 %rs27,%rs24,%rs29;
}
	// end inline asm
	add.s32 	%r176, %r175, %r46;
	ld.shared.u16 	%rs32, [%r176];
	// begin inline asm
	{add.f16 %rs30,%rs27,%rs32;
}
	// end inline asm
	add.s32 	%r177, %r176, %r46;
	ld.shared.u16 	%rs35, [%r177];
	// begin inline asm
	{add.f16 %rs33,%rs30,%rs35;
}
	// end inline asm
	add.s32 	%r178, %r177, %r46;
	ld.shared.u16 	%rs38, [%r178];
	// begin inline asm
	{add.f16 %rs36,%rs33,%rs38;
}
	// end inline asm
	add.s32 	%r179, %r178, %r46;
	ld.shared.u16 	%rs41, [%r179];
	// begin inline asm
	{add.f16 %rs39,%rs36,%rs41;
}
	// end inline asm
	add.s32 	%r180, %r179, %r46;
	ld.shared.u16 	%rs44, [%r180];
	// begin inline asm
	{add.f16 %rs42,%rs39,%rs44;
}
	// end inline asm
	add.s32 	%r181, %r180, %r46;
	ld.shared.u16 	%rs47, [%r181];
	// begin inline asm
	{add.f16 %rs45,%rs42,%rs47;
}
	// end inline asm
	add.s32 	%r182, %r181, %r46;
	ld.shared.u16 	%rs50, [%r182];
	// begin inline asm
	{add.f16 %rs48,%rs45,%rs50;
}
	// end inline asm
	add.s32 	%r183, %r182, %r46;
	ld.shared.u16 	%rs53, [%r183];
	// begin inline asm
	{add.f16 %rs51,%rs48,%rs53;
}
	// end inline asm
	add.s32 	%r184, %r183, %r46;
	ld.shared.u16 	%rs56, [%r184];
	// begin inline asm
	{add.f16 %rs54,%rs51,%rs56;
}
	// end inline asm
	add.s32 	%r185, %r184, %r46;
	ld.shared.u16 	%rs59, [%r185];
	// begin inline asm
	{add.f16 %rs57,%rs54,%rs59;
}
	// end inline asm
	add.s32 	%r186, %r185, %r46;
	ld.shared.u16 	%rs62, [%r186];
	// begin inline asm
	{add.f16 %rs60,%rs57,%rs62;
}
	// end inline asm
	add.s32 	%r187, %r186, %r46;
	ld.shared.u16 	%rs65, [%r187];
	// begin inline asm
	{add.f16 %rs63,%rs60,%rs65;
}
	// end inline asm
	add.s32 	%r188, %r187, %r46;
	ld.shared.u16 	%rs68, [%r188];
	// begin inline asm
	{add.f16 %rs118,%rs63,%rs68;
}
	// end inline asm
	add.s32 	%r224, %r224, 16;
	add.s32 	%r223, %r223, 16;
	add.s32 	%r222, %r222, 16;
	add.s32 	%r221, %r221, %r48;
	setp.ne.s32 	%p31, %r223, 0;
	@%p31 bra 	$L__BB230_64;
	add.s32 	%r226, %r222, 1;
$L__BB230_66:
	setp.eq.s32 	%p32, %r44, 0;
	@%p32 bra 	$L__BB230_75;
	and.b32  	%r59, %r43, 7;
	setp.lt.u32 	%p33, %r44, 8;
	@%p33 bra 	$L__BB230_69;
	mul.lo.s32 	%r189, %r226, %r2;
	shl.b32 	%r190, %r189, 1;
	add.s32 	%r191, %r42, %r190;
	ld.shared.u16 	%rs72, [%r191];
	// begin inline asm
	{add.f16 %rs70,%rs118,%rs72;
}
	// end inline asm
	shl.b32 	%r192, %r2, 1;
	add.s32 	%r193, %r191, %r192;
	ld.shared.u16 	%rs75, [%r193];
	// begin inline asm
	{add.f16 %rs73,%rs70,%rs75;
}
	// end inline asm
	add.s32 	%r194, %r193, %r192;
	ld.shared.u16 	%rs78, [%r194];
	// begin inline asm
	{add.f16 %rs76,%rs73,%rs78;
}
	// end inline asm
	add.s32 	%r195, %r194, %r192;
	ld.shared.u16 	%rs81, [%r195];
	// begin inline asm
	{add.f16 %rs79,%rs76,%rs81;
}
	// end inline asm
	add.s32 	%r196, %r195, %r192;
	ld.shared.u16 	%rs84, [%r196];
	// begin inline asm
	{add.f16 %rs82,%rs79,%rs84;
}
	// end inline asm
	add.s32 	%r197, %r196, %r192;
	ld.shared.u16 	%rs87, [%r197];
	// begin inline asm
	{add.f16 %rs85,%rs82,%rs87;
}
	// end inline asm
	add.s32 	%r198, %r197, %r192;
	ld.shared.u16 	%rs90, [%r198];
	// begin inline asm
	{add.f16 %rs88,%rs85,%rs90;
}
	// end inline asm
	add.s32 	%r199, %r198, %r192;
	ld.shared.u16 	%rs93, [%r199];
	// begin inline asm
	{add.f16 %rs118,%rs88,%rs93;
}
	// end inline asm
	add.s32 	%r226, %r226, 8;
$L__BB230_69:
	setp.eq.s32 	%p34, %r59, 0;
	@%p34 bra 	$L__BB230_75;
	and.b32  	%r62, %r43, 3;
	setp.lt.u32 	%p35, %r59, 4;
	@%p35 bra 	$L__BB230_72;
	mul.lo.s32 	%r200, %r226, %r2;
	shl.b32 	%r201, %r200, 1;
	add.s32 	%r202, %r42, %r201;
	ld.shared.u16 	%rs97, [%r202];
	// begin inline asm
	{add.f16 %rs95,%rs118,%rs97;
}
	// end inline asm
	shl.b32 	%r203, %r2, 1;
	add.s32 	%r204, %r202, %r203;
	ld.shared.u16 	%rs100, [%r204];
	// begin inline asm
	{add.f16 %rs98,%rs95,%rs100;
}
	// end inline asm
	add.s32 	%r205, %r204, %r203;
	ld.shared.u16 	%rs103, [%r205];
	// begin inline asm
	{add.f16 %rs101,%rs98,%rs103;
}
	// end inline asm
	add.s32 	%r206, %r205, %r203;
	ld.shared.u16 	%rs106, [%r206];
	// begin inline asm
	{add.f16 %rs118,%rs101,%rs106;
}
	// end inline asm
	add.s32 	%r226, %r226, 4;
$L__BB230_72:
	setp.eq.s32 	%p36, %r62, 0;
	@%p36 bra 	$L__BB230_75;
	mul.lo.s32 	%r207, %r2, %r226;
	shl.b32 	%r208, %r207, 1;
	add.s32 	%r210, %r208, %r162;
	add.s32 	%r229, %r163, %r210;
	shl.b32 	%r66, %r2, 1;
	neg.s32 	%r228, %r62;
$L__BB230_74:
	.pragma "nounroll";
	ld.shared.u16 	%rs109, [%r229];
	// begin inline asm
	{add.f16 %rs118,%rs118,%rs109;
}
	// end inline asm
	add.s32 	%r229, %r229, %r66;
	add.s32 	%r228, %r228, 1;
	setp.ne.s32 	%p37, %r228, 0;
	@%p37 bra 	$L__BB230_74;
$L__BB230_75:
	st.shared.u16 	[%r42], %rs118;
$L__BB230_76:
	cvt.u64.u32 	%rd266, %r4;
	mad.lo.s64 	%rd267, %rd147, %rd266, %rd3;
	cvta.to.global.u64 	%rd268, %rd144;
	shl.b64 	%rd269, %rd267, 1;
	add.s64 	%rd270, %rd268, %rd269;
	st.global.u16 	[%rd270], %rs118;
$L__BB230_77:
	ret;

}
	// .globl	contiguous_mean33_i16
.visible .entry contiguous_mean33_i16(
	.param .u64 .ptr .align 1 contiguous_mean33_i16_param_0,
	.param .u64 .ptr .align 1 contiguous_mean33_i16_param_1,
	.param .u64 contiguous_mean33_i16_param_2,
	.param .u64 contiguous_mean33_i16_param_3,
	.param .u64 contiguous_mean33_i16_param_4
)
{
	.reg .pred 	%p<14>;
	.reg .b16 	%rs<119>;
	.reg .b32 	%r<111>;
	.reg .b64 	%rd<16>;

	ld.param.u64 	%rd2, [contiguous_mean33_i16_param_0];
	ld.param.u64 	%rd3, [contiguous_mean33_i16_param_1];
	ld.param.u64 	%rd4, [contiguous_mean33_i16_param_3];
	ld.param.u64 	%rd5, [contiguous_mean33_i16_param_4];
	mov.u32 	%r1, %tid.y;
	mov.u32 	%r2, %ntid.x;
	mov.u32 	%r3, %tid.x;
	mad.lo.s32 	%r39, %r1, %r2, %r3;
	mov.u32 	%r40, %ctaid.x;
	mad.lo.s32 	%r41, %r40, %r2, %r3;
	mov.u32 	%r4, %ctaid.y;
	mov.u32 	%r5, %ntid.y;
	mad.lo.s32 	%r42, %r4, %r5, %r1;
	shl.b32 	%r43, %r39, 1;
	mov.u32 	%r44, meansdata_i16;
	add.s32 	%r7, %r44, %r43;
	mov.b32 	%r38, 0;
	// begin inline asm
	cvt.rn.f16.s32 %rs17, %r38;
	// end inline asm
	st.shared.u16 	[%r7], %rs17;
	cvt.u64.u32 	%rd1, %r41;
	setp.le.u64 	%p1, %rd4, %rd1;
	cvt.u64.u32 	%rd7, %r42;
	setp.le.u64 	%p2, %rd5, %rd7;
	or.pred  	%p3, %p1, %p2;
	@%p3 bra 	$L__BB231_19;
	cvt.u32.u64 	%r45, %rd1;
	cvta.to.global.u64 	%rd8, %rd3;
	cvt.u32.u64 	%r46, %rd4;
	mad.lo.s32 	%r47, %r42, %r46, %r45;
	mul.wide.u32 	%rd9, %r47, 2;
	add.s64 	%rd10, %rd8, %rd9;
	ld.global.u16 	%rs18, [%rd10];
	st.shared.u16 	[%r7], %rs18;
	bar.sync 	0;
	setp.ne.s32 	%p4, %r1, 0;
	@%p4 bra 	$L__BB231_19;
	setp.gt.u32 	%p5, %r5, 1;
	@%p5 bra 	$L__BB231_4;
	shl.b32 	%r48, %r3, 1;
	add.s32 	%r50, %r44, %r48;
	ld.shared.u16 	%rs117, [%r50];
	bra.uni 	$L__BB231_18;
$L__BB231_4:
	shl.b32 	%r52, %r3, 1;
	add.s32 	%r8, %r44, %r52;
	ld.shared.u16 	%rs117, [%r8];
	add.s32 	%r9, %r5, -1;
	add.s32 	%r54, %r5, -2;
	and.b32  	%r10, %r9, 15;
	setp.lt.u32 	%p6, %r54, 15;
	mov.b32 	%r107, 1;
	@%p6 bra 	$L__BB231_8;
	and.b32  	%r57, %r9, -16;
	neg.s32 	%r104, %r57;
	shl.b32 	%r12, %r2, 1;
	add.s32 	%r59, %r52, %r12;
	add.s32 	%r102, %r44, %r59;
	shl.b32 	%r14, %r2, 5;
	mov.b32 	%r105, 1;
	mov.b32 	%r103, 0;
$L__BB231_6:
	.pragma "nounroll";
	mul.lo.s32 	%r61, %r105, %r2;
	shl.b32 	%r62, %r61, 1;
	add.s32 	%r63, %r8, %r62;
	ld.shared.u16 	%rs22, [%r102];
	// begin inline asm
	{add.f16 %rs20,%rs117,%rs22;
}
	// end inline asm
	add.s32 	%r64, %r63, %r12;
	ld.shared.u16 	%rs25, [%r64];
	// begin inline asm
	{add.f16 %rs23,%rs20,%rs25;
}
	// end inline asm
	add.s32 	%r65, %r64, %r12;
	ld.shared.u16 	%rs28, [%r65];
	// begin inline asm
	{add.f16 %rs26,%rs23,%rs28;
}
	// end inline asm
	add.s32 	%r66, %r65, %r12;
	ld.shared.u16 	%rs31, [%r66];
	// begin inline asm
	{add.f16 %rs29,%rs26,%rs31;
}
	// end inline asm
	add.s32 	%r67, %r66, %r12;
	ld.shared.u16 	%rs34, [%r67];
	// begin inline asm
	{add.f16 %rs32,%rs29,%rs34;
}
	// end inline asm
	add.s32 	%r68, %r67, %r12;
	ld.shared.u16 	%rs37, [%r68];
	// begin inline asm
	{add.f16 %rs35,%rs32,%rs37;
}
	// end inline asm
	add.s32 	%r69, %r68, %r12;
	ld.shared.u16 	%rs40, [%r69];
	// begin inline asm
	{add.f16 %rs38,%rs35,%rs40;
}
	// end inline asm
	add.s32 	%r70, %r69, %r12;
	ld.shared.u16 	%rs43, [%r70];
	// begin inline asm
	{add.f16 %rs41,%rs38,%rs43;
}
	// end inline asm
	add.s32 	%r71, %r70, %r12;
	ld.shared.u16 	%rs46, [%r71];
	// begin inline asm
	{add.f16 %rs44,%rs41,%rs46;
}
	// end inline asm
	add.s32 	%r72, %r71, %r12;
	ld.shared.u16 	%rs49, [%r72];
	// begin inline asm
	{add.f16 %rs47,%rs44,%rs49;
}
	// end inline asm
	add.s32 	%r73, %r72, %r12;
	ld.shared.u16 	%rs52, [%r73];
	// begin inline asm
	{add.f16 %rs50,%rs47,%rs52;
}
	// end inline asm
	add.s32 	%r74, %r73, %r12;
	ld.shared.u16 	%rs55, [%r74];
	// begin inline asm
	{add.f16 %rs53,%rs50,%rs55;
}
	// end inline asm
	add.s32 	%r75, %r74, %r12;
	ld.shared.u16 	%rs58, [%r75];
	// begin inline asm
	{add.f16 %rs56,%rs53,%rs58;
}
	// end inline asm
	add.s32 	%r76, %r75, %r12;
	ld.shared.u16 	%rs61, [%r76];
	// begin inline asm
	{add.f16 %rs59,%rs56,%rs61;
}
	// end inline asm
	add.s32 	%r77, %r76, %r12;
	ld.shared.u16 	%rs64, [%r77];
	// begin inline asm
	{add.f16 %rs62,%rs59,%rs64;
}
	// end inline asm
	add.s32 	%r78, %r77, %r12;
	ld.shared.u16 	%rs67, [%r78];
	// begin inline asm
	{add.f16 %rs117,%rs62,%rs67;
}
	// end inline asm
	add.s32 	%r105, %r105, 16;
	add.s32 	%r104, %r104, 16;
	add.s32 	%r103, %r103, 16;
	add.s32 	%r102, %r102, %r14;
	setp.ne.s32 	%p7, %r104, 0;
	@%p7 bra 	$L__BB231_6;
	add.s32 	%r107, %r103, 1;
$L__BB231_8:
	setp.eq.s32 	%p8, %r10, 0;
	@%p8 bra 	$L__BB231_17;
	and.b32  	%r25, %r9, 7;
	setp.lt.u32 	%p9, %r10, 8;
	@%p9 bra 	$L__BB231_11;
	mul.lo.s32 	%r79, %r107, %r2;
	shl.b32 	%r80, %r79, 1;
	add.s32 	%r81, %r8, %r80;
	ld.shared.u16 	%rs71, [%r81];
	// begin inline asm
	{add.f16 %rs69,%rs117,%rs71;
}
	// end inline asm
	shl.b32 	%r82, %r2, 1;
	add.s32 	%r83, %r81, %r82;
	ld.shared.u16 	%rs74, [%r83];
	// begin inline asm
	{add.f16 %rs72,%rs69,%rs74;
}
	// end inline asm
	add.s32 	%r84, %r83, %r82;
	ld.shared.u16 	%rs77, [%r84];
	// begin inline asm
	{add.f16 %rs75,%rs72,%rs77;
}
	// end inline asm
	add.s32 	%r85, %r84, %r82;
	ld.shared.u16 	%rs80, [%r85];
	// begin inline asm
	{add.f16 %rs78,%rs75,%rs80;
}
	// end inline asm
	add.s32 	%r86, %r85, %r82;
	ld.shared.u16 	%rs83, [%r86];
	// begin inline asm
	{add.f16 %rs81,%rs78,%rs83;
}
	// end inline asm
	add.s32 	%r87, %r86, %r82;
	ld.shared.u16 	%rs86, [%r87];
	// begin inline asm
	{add.f16 %rs84,%rs81,%rs86;
}
	// end inline asm
	add.s32 	%r88, %r87, %r82;
	ld.shared.u16 	%rs89, [%r88];
	// begin inline asm
	{add.f16 %rs87,%rs84,%rs89;
}
	// end inline asm
	add.s32 	%r89, %r88, %r82;
	ld.shared.u16 	%rs92, [%r89];
	// begin inline asm
	{add.f16 %rs117,%rs87,%rs92;
}
	// end inline asm
	add.s32 	%r107, %r107, 8;
$L__BB231_11:
	setp.eq.s32 	%p10, %r25, 0;
	@%p10 bra 	$L__BB231_17;
	and.b32  	%r28, %r9, 3;
	setp.lt.u32 	%p11, %r25, 4;
	@%p11 bra 	$L__BB231_14;
	mul.lo.s32 	%r90, %r107, %r2;
	shl.b32 	%r91, %r90, 1;
	add.s32 	%r92, %r8, %r91;
	ld.shared.u16 	%rs96, [%r92];
	// begin inline asm
	{add.f16 %rs94,%rs117,%rs96;
}
	// end inline asm
	shl.b32 	%r93, %r2, 1;
	add.s32 	%r94, %r92, %r93;
	ld.shared.u16 	%rs99, [%r94];
	// begin inline asm
	{add.f16 %rs97,%rs94,%rs99;
}
	// end inline asm
	add.s32 	%r95, %r94, %r93;
	ld.shared.u16 	%rs102, [%r95];
	// begin inline asm
	{add.f16 %rs100,%rs97,%rs102;
}
	// end inline asm
	add.s32 	%r96, %r95, %r93;
	ld.shared.u16 	%rs105, [%r96];
	// begin inline asm
	{add.f16 %rs117,%rs100,%rs105;
}
	// end inline asm
	add.s32 	%r107, %r107, 4;
$L__BB231_14:
	setp.eq.s32 	%p12, %r28, 0;
	@%p12 bra 	$L__BB231_17;
	mul.lo.s32 	%r97, %r2, %r107;
	shl.b32 	%r98, %r97, 1;
	add.s32 	%r100, %r98, %r52;
	add.s32 	%r110, %r44, %r100;
	shl.b32 	%r32, %r2, 1;
	neg.s32 	%r109, %r28;
$L__BB231_16:
	.pragma "nounroll";
	ld.shared.u16 	%rs108, [%r110];
	// begin inline asm
	{add.f16 %rs117,%rs117,%rs108;
}
	// end inline asm
	add.s32 	%r110, %r110, %r32;
	add.s32 	%r109, %r109, 1;
	setp.ne.s32 	%p13, %r109, 0;
	@%p13 bra 	$L__BB231_16;
$L__BB231_17:
	st.shared.u16 	[%r8], %rs117;
$L__BB231_18:
	cvt.u64.u32 	%rd11, %r4;
	mad.lo.s64 	%rd12, %rd4, %rd11, %rd1;
	cvta.to.global.u64 	%rd13, %rd2;
	shl.b64 	%rd14, %rd12, 1;
	add.s64 	%rd15, %rd13, %rd14;
	st.global.u16 	[%rd15], %rs117;
$L__BB231_19:
	ret;

}
	// .globl	contiguous_mean_i32
.visible .entry contiguous_mean_i32(
	.param .u64 .ptr .align 1 contiguous_mean_i32_param_0,
	.param .u64 .ptr .align 1 contiguous_mean_i32_param_1,
	.param .u64 contiguous_mean_i32_param_2
)
{
	.reg .pred 	%p<8>;
	.reg .b32 	%r<21>;
	.reg .b32 	%f<25>;
	.reg .b64 	%rd<16>;

	ld.param.u64 	%rd4, [contiguous_mean_i32_param_0];
	ld.param.u64 	%rd6, [contiguous_mean_i32_param_1];
	ld.param.u64 	%rd5, [contiguous_mean_i32_param_2];
	cvta.to.global.u64 	%rd1, %rd6;
	mov.u32 	%r1, %tid.x;
	mov.u32 	%r2, %ctaid.x;
	mov.u32 	%r20, %ntid.x;
	mul.lo.s32 	%r8, %r2, %r20;
	shl.b32 	%r9, %r8, 1;
	add.s32 	%r4, %r9, %r1;
	shl.b32 	%r10, %r1, 2;
	mov.u32 	%r11, meansdata_i32;
	add.s32 	%r5, %r11, %r10;
	mov.b32 	%r12, 0;
	st.shared.u32 	[%r5], %r12;
	add.s32 	%r13, %r4, %r20;
	cvt.u64.u32 	%rd2, %r13;
	setp.le.u64 	%p1, %rd5, %rd2;
	@%p1 bra 	$L__BB232_2;
	mul.wide.u32 	%rd9, %r4, 4;
	add.s64 	%rd10, %rd1, %rd9;
	ld.global.u32 	%r15, [%rd10];
	shl.b64 	%rd11, %rd2, 2;
	add.s64 	%rd12, %rd1, %rd11;
	ld.global.u32 	%r16, [%rd12];
	add.s32 	%r17, %r16, %r15;
	cvt.rn.f32.s32 	%f2, %r17;
	st.shared.f32 	[%r5], %f2;
	bra.uni 	$L__BB232_4;
$L__BB232_2:
	cvt.u64.u32 	%rd3, %r4;
	setp.le.u64 	%p2, %rd5, %rd3;
	@%p2 bra 	$L__BB232_4;
	shl.b64 	%rd7, %rd3, 2;
	add.s64 	%rd8, %rd1, %rd7;
	ld.global.u32 	%r14, [%rd8];
	cvt.rn.f32.s32 	%f1, %r14;
	st.shared.f32 	[%r5], %f1;
$L__BB232_4:
	bar.sync 	0;
	setp.lt.u32 	%p3, %r20, 66;
	@%p3 bra 	$L__BB232_8;
$L__BB232_5:
	shr.u32 	%r7, %r20, 1;
	setp.ge.u32 	%p4, %r1, %r7;
	@%p4 bra 	$L__BB232_7;
	ld.shared.f32 	%f3, [%r5];
	shl.b32 	%r18, %r7, 2;
	add.s32 	%r19, %r5, %r18;
	ld.shared.f32 	%f4, [%r19];
	add.f32 	%f5, %f3, %f4;
	st.shared.f32 	[%r5], %f5;
$L__BB232_7:
	bar.sync 	0;
	setp.gt.u32 	%p5, %r20, 131;
	mov.u32 	%r20, %r7;
	@%p5 bra 	$L__BB232_5;
$L__BB232_8:
	setp.gt.u32 	%p6, %r1, 31;
	@%p6 bra 	$L__BB232_11;
	ld.volatile.shared.f32 	%f6, [%r5];
	ld.volatile.shared.f32 	%f7, [%r5+128];
	add.f32 	%f8, %f6, %f7;
	st.volatile.shared.f32 	[%r5], %f8;
	ld.volatile.shared.f32 	%f9, [%r5];
	ld.volatile.shared.f32 	%f10, [%r5+64];
	add.f32 	%f11, %f9, %f10;
	st.volatile.shared.f32 	[%r5], %f11;
	ld.volatile.shared.f32 	%f12, [%r5];
	ld.volatile.shared.f32 	%f13, [%r5+32];
	add.f32 	%f14, %f12, %f13;
	st.volatile.shared.f32 	[%r5], %f14;
	ld.volatile.shared.f32 	%f15, [%r5];
	ld.volatile.shared.f32 	%f16, [%r5+16];
	add.f32 	%f17, %f15, %f16;
	st.volatile.shared.f32 	[%r5], %f17;
	ld.volatile.shared.f32 	%f18, [%r5];
	ld.volatile.shared.f32 	%f19, [%r5+8];
	add.f32 	%f20, %f18, %f19;
	st.volatile.shared.f32 	[%r5], %f20;
	ld.volatile.shared.f32 	%f21, [%r5];
	ld.volatile.shared.f32 	%f22, [%r5+4];
	add.f32 	%f23, %f21, %f22;
	st.volatile.shared.f32 	[%r5], %f23;
	setp.ne.s32 	%p7, %r1, 0;
	@%p7 bra 	$L__BB232_11;
	ld.shared.f32 	%f24, [meansdata_i32];
	cvta.to.global.u64 	%rd13, %rd4;
	mul.wide.u32 	%rd14, %r2, 4;
	add.s64 	%rd15, %rd13, %rd14;
	st.global.f32 	[%rd15], %f24;
$L__BB232_11:
	ret;

}
	// .globl	contiguous_cumulate_mean_i32
.visible .entry contiguous_cumulate_mean_i32(
	.param .u64 .ptr .align 1 contiguous_cumulate_mean_i32_param_0,
	.param .u64 .ptr .align 1 contiguous_cumulate_mean_i32_param_1,
	.param .u64 contiguous_cumulate_mean_i32_param_2
)
{
	.reg .pred 	%p<8>;
	.reg .b32 	%r<17>;
	.reg .b32 	%f<27>;
	.reg .b64 	%rd<16>;

	ld.param.u64 	%rd4, [contiguous_cumulate_mean_i32_param_0];
	ld.param.u64 	%rd6, [contiguous_cumulate_mean_i32_param_1];
	ld.param.u64 	%rd5, [contiguous_cumulate_mean_i32_param_2];
	cvta.to.global.u64 	%rd1, %rd6;
	mov.u32 	%r1, %tid.x;
	mov.u32 	%r2, %ctaid.x;
	mov.u32 	%r16, %ntid.x;
	mul.lo.s32 	%r8, %r2, %r16;
	shl.b32 	%r9, %r8, 1;
	add.s32 	%r4, %r9, %r1;
	shl.b32 	%r10, %r1, 2;
	mov.u32 	%r11, meansdata_i32;
	add.s32 	%r5, %r11, %r10;
	mov.b32 	%r12, 0;
	st.shared.u32 	[%r5], %r12;
	add.s32 	%r13, %r4, %r16;
	cvt.u64.u32 	%rd2, %r13;
	setp.le.u64 	%p1, %rd5, %rd2;
	@%p1 bra 	$L__BB233_2;
	mul.wide.u32 	%rd9, %r4, 4;
	add.s64 	%rd10, %rd1, %rd9;
	ld.global.f32 	%f2, [%rd10];
	shl.b64 	%rd11, %rd2, 2;
	add.s64 	%rd12, %rd1, %rd11;
	ld.global.f32 	%f3, [%rd12];
	add.f32 	%f4, %f2, %f3;
	st.shared.f32 	[%r5], %f4;
	bra.uni 	$L__BB233_4;
$L__BB233_2:
	cvt.u64.u32 	%rd3, %r4;
	setp.le.u64 	%p2, %rd5, %rd3;
	@%p2 bra 	$L__BB233_4;
	shl.b64 	%rd7, %rd3, 2;
	add.s64 	%rd8, %rd1, %rd7;
	ld.global.f32 	%f1, [%rd8];
	st.shared.f32 	[%r5], %f1;
$L__BB233_4:
	bar.sync 	0;
	setp.lt.u32 	%p3, %r16, 66;
	@%p3 bra 	$L__BB233_8;
$L__BB233_5:
	shr.u32 	%r7, %r16, 1;
	setp.ge.u32 	%p4, %r1, %r7;
	@%p4 bra 	$L__BB233_7;
	ld.shared.f32 	%f5, [%r5];
	shl.b32 	%r14, %r7, 2;
	add.s32 	%r15, %r5, %r14;
	ld.shared.f32 	%f6, [%r15];
	add.f32 	%f7, %f5, %f6;
	st.shared.f32 	[%r5], %f7;
$L__BB233_7:
	bar.sync 	0;
	setp.gt.u32 	%p5, %r16, 131;
	mov.u32 	%r16, %r7;
	@%p5 bra 	$L__BB233_5;
$L__BB233_8:
	setp.gt.u32 	%p6, %r1, 31;
	@%p6 bra 	$L__BB233_11;
	ld.volatile.shared.f32 	%f8, [%r5];
	ld.volatile.shared.f32 	%f9, [%r5+128];
	add.f32 	%f10, %f8, %f9;
	st.volatile.shared.f32 	[%r5], %f10;
	ld.volatile.shared.f32 	%f11, [%r5];
	ld.volatile.shared.f32 	%f12, [%r5+64];
	add.f32 	%f13, %f11, %f12;
	st.volatile.shared.f32 	[%r5], %f13;
	ld.volatile.shared.f32 	%f14, [%r5];
	ld.volatile.shared.f32 	%f15, [%r5+32];
	add.f32 	%f16, %f14, %f15;
	st.volatile.shared.f32 	[%r5], %f16;
	ld.volatile.shared.f32 	%f17, [%r5];
	ld.volatile.shared.f32 	%f18, [%r5+16];
	add.f32 	%f19, %f17, %f18;
	st.volatile.shared.f32 	[%r5], %f19;
	ld.volatile.shared.f32 	%f20, [%r5];
	ld.volatile.shared.f32 	%f21, [%r5+8];
	add.f32 	%f22, %f20, %f21;
	st.volatile.shared.f32 	[%r5], %f22;
	ld.volatile.shared.f32 	%f23, [%r5];
	ld.volatile.shared.f32 	%f24, [%r5+4];
	add.f32 	%f25, %f23, %f24;
	st.volatile.shared.f32 	[%r5], %f25;
	setp.ne.s32 	%p7, %r1, 0;
	@%p7 bra 	$L__BB233_11;
	ld.shared.f32 	%f26, [meansdata_i32];
	cvta.to.global.u64 	%rd13, %rd4;
	mul.wide.u32 	%rd14, %r2, 4;
	add.s64 	%rd15, %rd13, %rd14;
	st.global.f32 	[%rd15], %f26;
$L__BB233_11:
	ret;

}
	// .globl	uncontiguous_mean_i32
.visible .entry uncontiguous_mean_i32(
	.param .u64 .ptr .align 1 uncontiguous_mean_i32_param_0,
	.param .u64 .ptr .align 1 uncontiguous_mean_i32_param_1,
	.param .u64 .ptr .align 1 uncontiguous_mean_i32_param_2,
	.param .u64 .ptr .align 1 uncontiguous_mean_i32_param_3,
	.param .u64 uncontiguous_mean_i32_param_4,
	.param .u64 uncontiguous_mean_i32_param_5
)
{
	.reg .pred 	%p<53>;
	.reg .b32 	%r<217>;
	.reg .b32 	%f<25>;
	.reg .b64 	%rd<558>;

	ld.param.u64 	%rd260, [uncontiguous_mean_i32_param_0];
	ld.param.u64 	%rd263, [uncontiguous_mean_i32_param_1];
	ld.param.u64 	%rd264, [uncontiguous_mean_i32_param_2];
	ld.param.u64 	%rd265, [uncontiguous_mean_i32_param_3];
	ld.param.u64 	%rd261, [uncontiguous_mean_i32_param_4];
	ld.param.u64 	%rd262, [uncontiguous_mean_i32_param_5];
	cvta.to.global.u64 	%rd1, %rd265;
	cvta.to.global.u64 	%rd2, %rd264;
	cvta.to.global.u64 	%rd3, %rd263;
	mov.u32 	%r1, %tid.x;
	mov.u32 	%r2, %ctaid.x;
	mov.u32 	%r216, %ntid.x;
	mul.lo.s32 	%r52, %r2, %r216;
	shl.b32 	%r53, %r52, 1;
	add.s32 	%r4, %r53, %r1;
	shl.b32 	%r54, %r1, 2;
	mov.u32 	%r55, meansdata_i32;
	add.s32 	%r5, %r55, %r54;
	mov.b32 	%r56, 0;
	st.shared.u32 	[%r5], %r56;
	add.s32 	%r57, %r4, %r216;
	cvt.u64.u32 	%rd511, %r57;
	setp.le.u64 	%p1, %rd262, %rd511;
	@%p1 bra 	$L__BB234_54;
	cvt.u32.u64 	%r6, %rd261;
	add.s32 	%r210, %r6, -1;
	setp.lt.s32 	%p27, %r210, 0;
	mov.b64 	%rd515, 0;
	mov.u64 	%rd516, %rd515;
	@%p27 bra 	$L__BB234_53;
	cvt.u64.u32 	%rd512, %r4;
	setp.lt.u32 	%p28, %r210, 3;
	mov.b64 	%rd516, 0;
	mov.u64 	%rd515, %rd516;
	@%p28 bra 	$L__BB234_30;
	add.s32 	%r208, %r6, -2;
	and.b32  	%r134, %r6, -4;
	neg.s32 	%r207, %r134;
	mov.b64 	%rd516, 0;
$L__BB234_4:
	.pragma "nounroll";
	add.s32 	%r12, %r208, 1;
	mul.wide.u32 	%rd397, %r12, 8;
	add.s64 	%rd398, %rd2, %rd397;
	ld.global.u64 	%rd10, [%rd398];
	or.b64  	%rd399, %rd512, %rd10;
	and.b64  	%rd400, %rd399, -4294967296;
	setp.ne.s64 	%p29, %rd400, 0;
	@%p29 bra 	$L__BB234_6;
	cvt.u32.u64 	%r135, %rd10;
	cvt.u32.u64 	%r136, %rd512;
	div.u32 	%r137, %r136, %r135;
	mul.lo.s32 	%r138, %r137, %r135;
	sub.s32 	%r139, %r136, %r138;
	cvt.u64.u32 	%rd477, %r137;
	cvt.u64.u32 	%rd478, %r139;
	bra.uni 	$L__BB234_7;
$L__BB234_6:
	div.s64 	%rd477, %rd512, %rd10;
	mul.lo.s64 	%rd401, %rd477, %rd10;
	sub.s64 	%rd478, %rd512, %rd401;
$L__BB234_7:
	mul.wide.u32 	%rd402, %r12, 8;
	add.s64 	%rd403, %rd1, %rd402;
	ld.global.u64 	%rd17, [%rd403];
	mad.lo.s64 	%rd18, %rd17, %rd478, %rd515;
	or.b64  	%rd404, %rd511, %rd10;
	and.b64  	%rd405, %rd404, -4294967296;
	setp.ne.s64 	%p30, %rd405, 0;
	@%p30 bra 	$L__BB234_9;
	cvt.u32.u64 	%r140, %rd10;
	cvt.u32.u64 	%r141, %rd511;
	div.u32 	%r142, %r141, %r140;
	mul.lo.s32 	%r143, %r142, %r140;
	sub.s32 	%r144, %r141, %r143;
	cvt.u64.u32 	%rd479, %r142;
	cvt.u64.u32 	%rd480, %r144;
	bra.uni 	$L__BB234_10;
$L__BB234_9:
	div.s64 	%rd479, %rd511, %rd10;
	mul.lo.s64 	%rd406, %rd479, %rd10;
	sub.s64 	%rd480, %rd511, %rd406;
$L__BB234_10:
	mad.lo.s64 	%rd25, %rd480, %rd17, %rd516;
	add.s32 	%r13, %r208, -2;
	mul.wide.u32 	%rd407, %r208, 8;
	add.s64 	%rd408, %rd2, %rd407;
	ld.global.u64 	%rd26, [%rd408];
	or.b64  	%rd409, %rd477, %rd26;
	and.b64  	%rd410, %rd409, -4294967296;
	setp.ne.s64 	%p31, %rd410, 0;
	@%p31 bra 	$L__BB234_12;
	cvt.u32.u64 	%r145, %rd26;
	cvt.u32.u64 	%r146, %rd477;
	div.u32 	%r147, %r146, %r145;
	mul.lo.s32 	%r148, %r147, %r145;
	sub.s32 	%r149, %r146, %r148;
	cvt.u64.u32 	%rd481, %r147;
	cvt.u64.u32 	%rd482, %r149;
	bra.uni 	$L__BB234_13;
$L__BB234_12:
	div.s64 	%rd481, %rd477, %rd26;
	mul.lo.s64 	%rd411, %rd481, %rd26;
	sub.s64 	%rd482, %rd477, %rd411;
$L__BB234_13:
	mul.wide.u32 	%rd412, %r208, 8;
	add.s64 	%rd413, %rd1, %rd412;
	ld.global.u64 	%rd33, [%rd413];
	mad.lo.s64 	%rd34, %rd33, %rd482, %rd18;
	or.b64  	%rd414, %rd479, %rd26;
	and.b64  	%rd415, %rd414, -4294967296;
	setp.ne.s64 	%p32, %rd415, 0;
	@%p32 bra 	$L__BB234_15;
	cvt.u32.u64 	%r150, %rd26;
	cvt.u32.u64 	%r151, %rd479;
	div.u32 	%r152, %r151, %r150;
	mul.lo.s32 	%r153, %r152, %r150;
	sub.s32 	%r154, %r151, %r153;
	cvt.u64.u32 	%rd483, %r152;
	cvt.u64.u32 	%rd484, %r154;
	bra.uni 	$L__BB234_16;
$L__BB234_15:
	div.s64 	%rd483, %rd479, %rd26;
	mul.lo.s64 	%rd416, %rd483, %rd26;
	sub.s64 	%rd484, %rd479, %rd416;
$L__BB234_16:
	mad.lo.s64 	%rd41, %rd484, %rd33, %rd25;
	add.s32 	%r14, %r208, -1;
	mul.wide.u32 	%rd417, %r14, 8;
	add.s64 	%rd418, %rd2, %rd417;
	ld.global.u64 	%rd42, [%rd418];
	or.b64  	%rd419, %rd481, %rd42;
	and.b64  	%rd420, %rd419, -4294967296;
	setp.ne.s64 	%p33, %rd420, 0;
	@%p33 bra 	$L__BB234_18;
	cvt.u32.u64 	%r155, %rd42;
	cvt.u32.u64 	%r156, %rd481;
	div.u32 	%r157, %r156, %r155;
	mul.lo.s32 	%r158, %r157, %r155;
	sub.s32 	%r159, %r156, %r158;
	cvt.u64.u32 	%rd485, %r157;
	cvt.u64.u32 	%rd486, %r159;
	bra.uni 	$L__BB234_19;
$L__BB234_18:
	div.s64 	%rd485, %rd481, %rd42;
	mul.lo.s64 	%rd421, %rd485, %rd42;
	sub.s64 	%rd486, %rd481, %rd421;
$L__BB234_19:
	mul.wide.u32 	%rd422, %r14, 8;
	add.s64 	%rd423, %rd1, %rd422;
	ld.global.u64 	%rd49, [%rd423];
	mad.lo.s64 	%rd50, %rd49, %rd486, %rd34;
	or.b64  	%rd424, %rd483, %rd42;
	and.b64  	%rd425, %rd424, -4294967296;
	setp.ne.s64 	%p34, %rd425, 0;
	@%p34 bra 	$L__BB234_21;
	cvt.u32.u64 	%r160, %rd42;
	cvt.u32.u64 	%r161, %rd483;
	div.u32 	%r162, %r161, %r160;
	mul.lo.s32 	%r163, %r162, %r160;
	sub.s32 	%r164, %r161, %r163;
	cvt.u64.u32 	%rd487, %r162;
	cvt.u64.u32 	%rd488, %r164;
	bra.uni 	$L__BB234_22;
$L__BB234_21:
	div.s64 	%rd487, %rd483, %rd42;
	mul.lo.s64 	%rd426, %rd487, %rd42;
	sub.s64 	%rd488, %rd483, %rd426;
$L__BB234_22:
	mad.lo.s64 	%rd57, %rd488, %rd49, %rd41;
	mul.wide.u32 	%rd427, %r13, 8;
	add.s64 	%rd428, %rd2, %rd427;
	ld.global.u64 	%rd58, [%rd428];
	or.b64  	%rd429, %rd485, %rd58;
	and.b64  	%rd430, %rd429, -4294967296;
	setp.ne.s64 	%p35, %rd430, 0;
	@%p35 bra 	$L__BB234_24;
	cvt.u32.u64 	%r165, %rd58;
	cvt.u32.u64 	%r166, %rd485;
	div.u32 	%r167, %r166, %r165;
	mul.lo.s32 	%r168, %r167, %r165;
	sub.s32 	%r169, %r166, %r168;
	cvt.u64.u32 	%rd512, %r167;
	cvt.u64.u32 	%rd490, %r169;
	bra.uni 	$L__BB234_25;
$L__BB234_24:
	div.s64 	%rd512, %rd485, %rd58;
	mul.lo.s64 	%rd431, %rd512, %rd58;
	sub.s64 	%rd490, %rd485, %rd431;
$L__BB234_25:
	mul.wide.u32 	%rd432, %r13, 8;
	add.s64 	%rd433, %rd1, %rd432;
	ld.global.u64 	%rd65, [%rd433];
	mad.lo.s64 	%rd515, %rd65, %rd490, %rd50;
	or.b64  	%rd434, %rd487, %rd58;
	and.b64  	%rd435, %rd434, -4294967296;
	setp.ne.s64 	%p36, %rd435, 0;
	@%p36 bra 	$L__BB234_27;
	cvt.u32.u64 	%r170, %rd58;
	cvt.u32.u64 	%r171, %rd487;
	div.u32 	%r172, %r171, %r170;
	mul.lo.s32 	%r173, %r172, %r170;
	sub.s32 	%r174, %r171, %r173;
	cvt.u64.u32 	%rd511, %r172;
	cvt.u64.u32 	%rd492, %r174;
	bra.uni 	$L__BB234_28;
$L__BB234_27:
	div.s64 	%rd511, %rd487, %rd58;
	mul.lo.s64 	%rd436, %rd511, %rd58;
	sub.s64 	%rd492, %rd487, %rd436;
$L__BB234_28:
	mad.lo.s64 	%rd516, %rd492, %rd65, %rd57;
	add.s32 	%r208, %r208, -4;
	add.s32 	%r207, %r207, 4;
	setp.ne.s32 	%p37, %r207, 0;
	@%p37 bra 	$L__BB234_4;
	add.s32 	%r210, %r208, 1;
$L__BB234_30:
	and.b32  	%r19, %r6, 3;
	setp.eq.s32 	%p38, %r19, 0;
	@%p38 bra 	$L__BB234_53;
	setp.eq.s32 	%p39, %r19, 1;
	@%p39 bra 	$L__BB234_45;
	mul.wide.u32 	%rd438, %r210, 8;
	add.s64 	%rd439, %rd2, %rd438;
	ld.global.u64 	%rd80, [%rd439];
	or.b64  	%rd440, %rd512, %rd80;
	and.b64  	%rd441, %rd440, -4294967296;
	setp.ne.s64 	%p40, %rd441, 0;
	@%p40 bra 	$L__BB234_34;
	cvt.u32.u64 	%r175, %rd80;
	cvt.u32.u64 	%r176, %rd512;
	div.u32 	%r177, %r176, %r175;
	mul.lo.s32 	%r178, %r177, %r175;
	sub.s32 	%r179, %r176, %r178;
	cvt.u64.u32 	%rd499, %r177;
	cvt.u64.u32 	%rd500, %r179;
	bra.uni 	$L__BB234_35;
$L__BB234_34:
	div.s64 	%rd499, %rd512, %rd80;
	mul.lo.s64 	%rd442, %rd499, %rd80;
	sub.s64 	%rd500, %rd512, %rd442;
$L__BB234_35:
	add.s64 	%rd444, %rd1, %rd438;
	ld.global.u64 	%rd87, [%rd444];
	mad.lo.s64 	%rd88, %rd87, %rd500, %rd515;
	or.b64  	%rd445, %rd511, %rd80;
	and.b64  	%rd446, %rd445, -4294967296;
	setp.ne.s64 	%p41, %rd446, 0;
	@%p41 bra 	$L__BB234_37;
	cvt.u32.u64 	%r180, %rd80;
	cvt.u32.u64 	%r181, %rd511;
	div.u32 	%r182, %r181, %r180;
	mul.lo.s32 	%r183, %r182, %r180;
	sub.s32 	%r184, %r181, %r183;
	cvt.u64.u32 	%rd501, %r182;
	cvt.u64.u32 	%rd502, %r184;
	bra.uni 	$L__BB234_38;
$L__BB234_37:
	div.s64 	%rd501, %rd511, %rd80;
	mul.lo.s64 	%rd447, %rd501, %rd80;
	sub.s64 	%rd502, %rd511, %rd447;
$L__BB234_38:
	mad.lo.s64 	%rd95, %rd502, %rd87, %rd516;
	add.s32 	%r20, %r210, -1;
	mul.wide.u32 	%rd448, %r20, 8;
	add.s64 	%rd449, %rd2, %rd448;
	ld.global.u64 	%rd96, [%rd449];
	or.b64  	%rd450, %rd499, %rd96;
	and.b64  	%rd451, %rd450, -4294967296;
	setp.ne.s64 	%p42, %rd451, 0;
	@%p42 bra 	$L__BB234_40;
	cvt.u32.u64 	%r185, %rd96;
	cvt.u32.u64 	%r186, %rd499;
	div.u32 	%r187, %r186, %r185;
	mul.lo.s32 	%r188, %r187, %r185;
	sub.s32 	%r189, %r186, %r188;
	cvt.u64.u32 	%rd512, %r187;
	cvt.u64.u32 	%rd504, %r189;
	bra.uni 	$L__BB234_41;
$L__BB234_40:
	div.s64 	%rd512, %rd499, %rd96;
	mul.lo.s64 	%rd452, %rd512, %rd96;
	sub.s64 	%rd504, %rd499, %rd452;
$L__BB234_41:
	add.s64 	%rd454, %rd1, %rd448;
	ld.global.u64 	%rd103, [%rd454];
	mad.lo.s64 	%rd515, %rd103, %rd504, %rd88;
	or.b64  	%rd455, %rd501, %rd96;
	and.b64  	%rd456, %rd455, -4294967296;
	setp.ne.s64 	%p43, %rd456, 0;
	@%p43 bra 	$L__BB234_43;
	cvt.u32.u64 	%r190, %rd96;
	cvt.u32.u64 	%r191, %rd501;
	div.u32 	%r192, %r191, %r190;
	mul.lo.s32 	%r193, %r192, %r190;
	sub.s32 	%r194, %r191, %r193;
	cvt.u64.u32 	%rd511, %r192;
	cvt.u64.u32 	%rd506, %r194;
	bra.uni 	$L__BB234_44;
$L__BB234_43:
	div.s64 	%rd511, %rd501, %rd96;
	mul.lo.s64 	%rd457, %rd511, %rd96;
	sub.s64 	%rd506, %rd501, %rd457;
$L__BB234_44:
	mad.lo.s64 	%rd516, %rd506, %rd103, %rd95;
	add.s32 	%r210, %r210, -2;
$L__BB234_45:
	and.b32  	%r195, %r6, 1;
	setp.eq.b32 	%p44, %r195, 1;
	not.pred 	%p45, %p44;
	@%p45 bra 	$L__BB234_53;
	mul.wide.u32 	%rd458, %r210, 8;
	add.s64 	%rd459, %rd2, %rd458;
	ld.global.u64 	%rd118, [%rd459];
	or.b64  	%rd460, %rd512, %rd118;
	and.b64  	%rd461, %rd460, -4294967296;
	setp.ne.s64 	%p46, %rd461, 0;
	@%p46 bra 	$L__BB234_48;
	cvt.u32.u64 	%r196, %rd118;
	cvt.u32.u64 	%r197, %rd512;
	rem.u32 	%r198, %r197, %r196;
	cvt.u64.u32 	%rd513, %r198;
	bra.uni 	$L__BB234_49;
$L__BB234_48:
	rem.s64 	%rd513, %rd512, %rd118;
$L__BB234_49:
	add.s64 	%rd463, %rd1, %rd458;
	ld.global.u64 	%rd122, [%rd463];
	mad.lo.s64 	%rd515, %rd122, %rd513, %rd515;
	or.b64  	%rd464, %rd511, %rd118;
	and.b64  	%rd465, %rd464, -4294967296;
	setp.ne.s64 	%p47, %rd465, 0;
	@%p47 bra 	$L__BB234_51;
	cvt.u32.u64 	%r199, %rd118;
	cvt.u32.u64 	%r200, %rd511;
	rem.u32 	%r201, %r200, %r199;
	cvt.u64.u32 	%rd514, %r201;
	bra.uni 	$L__BB234_52;
$L__BB234_51:
	rem.s64 	%rd514, %rd511, %rd118;
$L__BB234_52:
	mad.lo.s64 	%rd516, %rd514, %rd122, %rd516;
$L__BB234_53:
	shl.b64 	%rd466, %rd515, 2;
	add.s64 	%rd467, %rd3, %rd466;
	ld.global.u32 	%r202, [%rd467];
	shl.b64 	%rd468, %rd516, 2;
	add.s64 	%rd469, %rd3, %rd468;
	ld.global.u32 	%r203, [%rd469];
	add.s32 	%r204, %r203, %r202;
	cvt.rn.f32.s32 	%f2, %r204;
	st.shared.f32 	[%r5], %f2;
	bra.uni 	$L__BB234_114;
$L__BB234_54:
	cvt.u64.u32 	%rd548, %r4;
	setp.le.u64 	%p2, %rd262, %rd548;
	@%p2 bra 	$L__BB234_114;
	cvt.u32.u64 	%r23, %rd261;
	add.s32 	%r214, %r23, -1;
	setp.lt.s32 	%p3, %r214, 0;
	mov.b64 	%rd557, 0;
	@%p3 bra 	$L__BB234_113;
	and.b32  	%r25, %r23, 7;
	setp.lt.u32 	%p4, %r214, 7;
	mov.b64 	%rd557, 0;
	@%p4 bra 	$L__BB234_84;
	add.s32 	%r212, %r23, -4;
	and.b32  	%r58, %r23, -8;
	neg.s32 	%r211, %r58;
	mov.b64 	%rd557, 0;
$L__BB234_58:
	.pragma "nounroll";
	add.s32 	%r30, %r212, 3;
	mul.wide.u32 	%rd270, %r30, 8;
	add.s64 	%rd271, %rd2, %rd270;
	ld.global.u64 	%rd133, [%rd271];
	or.b64  	%rd272, %rd548, %rd133;
	and.b64  	%rd273, %rd272, -4294967296;
	setp.ne.s64 	%p5, %rd273, 0;
	@%p5 bra 	$L__BB234_60;
	cvt.u32.u64 	%r59, %rd133;
	cvt.u32.u64 	%r60, %rd548;
	div.u32 	%r61, %r60, %r59;
	mul.lo.s32 	%r62, %r61, %r59;
	sub.s32 	%r63, %r60, %r62;
	cvt.u64.u32 	%rd519, %r61;
	cvt.u64.u32 	%rd520, %r63;
	bra.uni 	$L__BB234_61;
$L__BB234_60:
	div.s64 	%rd519, %rd548, %rd133;
	mul.lo.s64 	%rd274, %rd519, %rd133;
	sub.s64 	%rd520, %rd548, %rd274;
$L__BB234_61:
	add.s64 	%rd276, %rd1, %rd270;
	ld.global.u64 	%rd277, [%rd276];
	mad.lo.s64 	%rd140, %rd277, %rd520, %rd557;
	add.s32 	%r31, %r212, 2;
	mul.wide.u32 	%rd278, %r31, 8;
	add.s64 	%rd279, %rd2, %rd278;
	ld.global.u64 	%rd141, [%rd279];
	or.b64  	%rd280, %rd519, %rd141;
	and.b64  	%rd281, %rd280, -4294967296;
	setp.ne.s64 	%p6, %rd281, 0;
	@%p6 bra 	$L__BB234_63;
	cvt.u32.u64 	%r64, %rd141;
	cvt.u32.u64 	%r65, %rd519;
	div.u32 	%r66, %r65, %r64;
	mul.lo.s32 	%r67, %r66, %r64;
	sub.s32 	%r68, %r65, %r67;
	cvt.u64.u32 	%rd521, %r66;
	cvt.u64.u32 	%rd522, %r68;
	bra.uni 	$L__BB234_64;
$L__BB234_63:
	div.s64 	%rd521, %rd519, %rd141;
	mul.lo.s64 	%rd282, %rd521, %rd141;
	sub.s64 	%rd522, %rd519, %rd282;
$L__BB234_64:
	add.s64 	%rd284, %rd1, %rd278;
	ld.global.u64 	%rd285, [%rd284];
	mad.lo.s64 	%rd148, %rd285, %rd522, %rd140;
	add.s32 	%r32, %r212, 1;
	mul.wide.u32 	%rd286, %r32, 8;
	add.s64 	%rd287, %rd2, %rd286;
	ld.global.u64 	%rd149, [%rd287];
	or.b64  	%rd288, %rd521, %rd149;
	and.b64  	%rd289, %rd288, -4294967296;
	setp.ne.s64 	%p7, %rd289, 0;
	@%p7 bra 	$L__BB234_66;
	cvt.u32.u64 	%r69, %rd149;
	cvt.u32.u64 	%r70, %rd521;
	div.u32 	%r71, %r70, %r69;
	mul.lo.s32 	%r72, %r71, %r69;
	sub.s32 	%r73, %r70, %r72;
	cvt.u64.u32 	%rd523, %r71;
	cvt.u64.u32 	%rd524, %r73;
	bra.uni 	$L__BB234_67;
$L__BB234_66:
	div.s64 	%rd523, %rd521, %rd149;
	mul.lo.s64 	%rd290, %rd523, %rd149;
	sub.s64 	%rd524, %rd521, %rd290;
$L__BB234_67:
	add.s64 	%rd292, %rd1, %rd286;
	ld.global.u64 	%rd293, [%rd292];
	mad.lo.s64 	%rd156, %rd293, %rd524, %rd148;
	add.s32 	%r33, %r212, -4;
	mul.wide.u32 	%rd294, %r212, 8;
	add.s64 	%rd295, %rd2, %rd294;
	ld.global.u64 	%rd157, [%rd295];
	or.b64  	%rd296, %rd523, %rd157;
	and.b64  	%rd297, %rd296, -4294967296;
	setp.ne.s64 	%p8, %rd297, 0;
	@%p8 bra 	$L__BB234_69;
	cvt.u32.u64 	%r74, %rd157;
	cvt.u32.u64 	%r75, %rd523;
	div.u32 	%r76, %r75, %r74;
	mul.lo.s32 	%r77, %r76, %r74;
	sub.s32 	%r78, %r75, %r77;
	cvt.u64.u32 	%rd525, %r76;
	cvt.u64.u32 	%rd526, %r78;
	bra.uni 	$L__BB234_70;
$L__BB234_69:
	div.s64 	%rd525, %rd523, %rd157;
	mul.lo.s64 	%rd298, %rd525, %rd157;
	sub.s64 	%rd526, %rd523, %rd298;
$L__BB234_70:
	add.s64 	%rd300, %rd1, %rd294;
	ld.global.u64 	%rd301, [%rd300];
	mad.lo.s64 	%rd164, %rd301, %rd526, %rd156;
	add.s32 	%r34, %r212, -1;
	mul.wide.u32 	%rd302, %r34, 8;
	add.s64 	%rd303, %rd2, %rd302;
	ld.global.u64 	%rd165, [%rd303];
	or.b64  	%rd304, %rd525, %rd165;
	and.b64  	%rd305, %rd304, -4294967296;
	setp.ne.s64 	%p9, %rd305, 0;
	@%p9 bra 	$L__BB234_72;
	cvt.u32.u64 	%r79, %rd165;
	cvt.u32.u64 	%r80, %rd525;
	div.u32 	%r81, %r80, %r79;
	mul.lo.s32 	%r82, %r81, %r79;
	sub.s32 	%r83, %r80, %r82;
	cvt.u64.u32 	%rd527, %r81;
	cvt.u64.u32 	%rd528, %r83;
	bra.uni 	$L__BB234_73;
$L__BB234_72:
	div.s64 	%rd527, %rd525, %rd165;
	mul.lo.s64 	%rd306, %rd527, %rd165;
	sub.s64 	%rd528, %rd525, %rd306;
$L__BB234_73:
	add.s64 	%rd308, %rd1, %rd302;
	ld.global.u64 	%rd309, [%rd308];
	mad.lo.s64 	%rd172, %rd309, %rd528, %rd164;
	add.s32 	%r35, %r212, -2;
	mul.wide.u32 	%rd310, %r35, 8;
	add.s64 	%rd311, %rd2, %rd310;
	ld.global.u64 	%rd173, [%rd311];
	or.b64  	%rd312, %rd527, %rd173;
	and.b64  	%rd313, %rd312, -4294967296;
	setp.ne.s64 	%p10, %rd313, 0;
	@%p10 bra 	$L__BB234_75;
	cvt.u32.u64 	%r84, %rd173;
	cvt.u32.u64 	%r85, %rd527;
	div.u32 	%r86, %r85, %r84;
	mul.lo.s32 	%r87, %r86, %r84;
	sub.s32 	%r88, %r85, %r87;
	cvt.u64.u32 	%rd529, %r86;
	cvt.u64.u32 	%rd530, %r88;
	bra.uni 	$L__BB234_76;
$L__BB234_75:
	div.s64 	%rd529, %rd527, %rd173;
	mul.lo.s64 	%rd314, %rd529, %rd173;
	sub.s64 	%rd530, %rd527, %rd314;
$L__BB234_76:
	add.s64 	%rd316, %rd1, %rd310;
	ld.global.u64 	%rd317, [%rd316];
	mad.lo.s64 	%rd180, %rd317, %rd530, %rd172;
	add.s32 	%r36, %r212, -3;
	mul.wide.u32 	%rd318, %r36, 8;
	add.s64 	%rd319, %rd2, %rd318;
	ld.global.u64 	%rd181, [%rd319];
	or.b64  	%rd320, %rd529, %rd181;
	and.b64  	%rd321, %rd320, -4294967296;
	setp.ne.s64 	%p11, %rd321, 0;
	@%p11 bra 	$L__BB234_78;
	cvt.u32.u64 	%r89, %rd181;
	cvt.u32.u64 	%r90, %rd529;
	div.u32 	%r91, %r90, %r89;
	mul.lo.s32 	%r92, %r91, %r89;
	sub.s32 	%r93, %r90, %r92;
	cvt.u64.u32 	%rd531, %r91;
	cvt.u64.u32 	%rd532, %r93;
	bra.uni 	$L__BB234_79;
$L__BB234_78:
	div.s64 	%rd531, %rd529, %rd181;
	mul.lo.s64 	%rd322, %rd531, %rd181;
	sub.s64 	%rd532, %rd529, %rd322;
$L__BB234_79:
	add.s64 	%rd324, %rd1, %rd318;
	ld.global.u64 	%rd325, [%rd324];
	mad.lo.s64 	%rd188, %rd325, %rd532, %rd180;
	mul.wide.u32 	%rd326, %r33, 8;
	add.s64 	%rd327, %rd2, %rd326;
	ld.global.u64 	%rd189, [%rd327];
	or.b64  	%rd328, %rd531, %rd189;
	and.b64  	%rd329, %rd328, -4294967296;
	setp.ne.s64 	%p12, %rd329, 0;
	@%p12 bra 	$L__BB234_81;
	cvt.u32.u64 	%r94, %rd189;
	cvt.u32.u64 	%r95, %rd531;
	div.u32 	%r96, %r95, %r94;
	mul.lo.s32 	%r97, %r96, %r94;
	sub.s32 	%r98, %r95, %r97;
	cvt.u64.u32 	%rd548, %r96;
	cvt.u64.u32 	%rd534, %r98;
	bra.uni 	$L__BB234_82;
$L__BB234_81:
	div.s64 	%rd548, %rd531, %rd189;
	mul.lo.s64 	%rd330, %rd548, %rd189;
	sub.s64 	%rd534, %rd531, %rd330;
$L__BB234_82:
	add.s64 	%rd332, %rd1, %rd326;
	ld.global.u64 	%rd333, [%rd332];
	mad.lo.s64 	%rd557, %rd333, %rd534, %rd188;
	add.s32 	%r212, %r212, -8;
	add.s32 	%r211, %r211, 8;
	setp.ne.s32 	%p13, %r211, 0;
	@%p13 bra 	$L__BB234_58;
	add.s32 	%r214, %r212, 3;
$L__BB234_84:
	setp.eq.s32 	%p14, %r25, 0;
	@%p14 bra 	$L__BB234_113;
	and.b32  	%r41, %r23, 3;
	setp.lt.u32 	%p15, %r25, 4;
	@%p15 bra 	$L__BB234_99;
	mul.wide.u32 	%rd335, %r214, 8;
	add.s64 	%rd336, %rd2, %rd335;
	ld.global.u64 	%rd200, [%rd336];
	or.b64  	%rd337, %rd548, %rd200;
	and.b64  	%rd338, %rd337, -4294967296;
	setp.ne.s64 	%p16, %rd338, 0;
	@%p16 bra 	$L__BB234_88;
	cvt.u32.u64 	%r99, %rd200;
	cvt.u32.u64 	%r100, %rd548;
	div.u32 	%r101, %r100, %r99;
	mul.lo.s32 	%r102, %r101, %r99;
	sub.s32 	%r103, %r100, %r102;
	cvt.u64.u32 	%rd538, %r101;
	cvt.u64.u32 	%rd539, %r103;
	bra.uni 	$L__BB234_89;
$L__BB234_88:
	div.s64 	%rd538, %rd548, %rd200;
	mul.lo.s64 	%rd339, %rd538, %rd200;
	sub.s64 	%rd539, %rd548, %rd339;
$L__BB234_89:
	add.s64 	%rd341, %rd1, %rd335;
	ld.global.u64 	%rd342, [%rd341];
	mad.lo.s64 	%rd207, %rd342, %rd539, %rd557;
	add.s32 	%r42, %r214, -1;
	mul.wide.u32 	%rd343, %r42, 8;
	add.s64 	%rd344, %rd2, %rd343;
	ld.global.u64 	%rd208, [%rd344];
	or.b64  	%rd345, %rd538, %rd208;
	and.b64  	%rd346, %rd345, -4294967296;
	setp.ne.s64 	%p17, %rd346, 0;
	@%p17 bra 	$L__BB234_91;
	cvt.u32.u64 	%r104, %rd208;
	cvt.u32.u64 	%r105, %rd538;
	div.u32 	%r106, %r105, %r104;
	mul.lo.s32 	%r107, %r106, %r104;
	sub.s32 	%r108, %r105, %r107;
	cvt.u64.u32 	%rd540, %r106;
	cvt.u64.u32 	%rd541, %r108;
	bra.uni 	$L__BB234_92;
$L__BB234_91:
	div.s64 	%rd540, %rd538, %rd208;
	mul.lo.s64 	%rd347, %rd540, %rd208;
	sub.s64 	%rd541, %rd538, %rd347;
$L__BB234_92:
	add.s64 	%rd349, %rd1, %rd343;
	ld.global.u64 	%rd350, [%rd349];
	mad.lo.s64 	%rd215, %rd350, %rd541, %rd207;
	add.s32 	%r43, %r214, -2;
	mul.wide.u32 	%rd351, %r43, 8;
	add.s64 	%rd352, %rd2, %rd351;
	ld.global.u64 	%rd216, [%rd352];
	or.b64  	%rd353, %rd540, %rd216;
	and.b64  	%rd354, %rd353, -4294967296;
	setp.ne.s64 	%p18, %rd354, 0;
	@%p18 bra 	$L__BB234_94;
	cvt.u32.u64 	%r109, %rd216;
	cvt.u32.u64 	%r110, %rd540;
	div.u32 	%r111, %r110, %r109;
	mul.lo.s32 	%r112, %r111, %r109;
	sub.s32 	%r113, %r110, %r112;
	cvt.u64.u32 	%rd542, %r111;
	cvt.u64.u32 	%rd543, %r113;
	bra.uni 	$L__BB234_95;
$L__BB234_94:
	div.s64 	%rd542, %rd540, %rd216;
	mul.lo.s64 	%rd355, %rd542, %rd216;
	sub.s64 	%rd543, %rd540, %rd355;
$L__BB234_95:
	add.s64 	%rd357, %rd1, %rd351;
	ld.global.u64 	%rd358, [%rd357];
	mad.lo.s64 	%rd223, %rd358, %rd543, %rd215;
	add.s32 	%r44, %r214, -3;
	mul.wide.u32 	%rd359, %r44, 8;
	add.s64 	%rd360, %rd2, %rd359;
	ld.global.u64 	%rd224, [%rd360];
	or.b64  	%rd361, %rd542, %rd224;
	and.b64  	%rd362, %rd361, -4294967296;
	setp.ne.s64 	%p19, %rd362, 0;
	@%p19 bra 	$L__BB234_97;
	cvt.u32.u64 	%r114, %rd224;
	cvt.u32.u64 	%r115, %rd542;
	div.u32 	%r116, %r115, %r114;
	mul.lo.s32 	%r117, %r116, %r114;
	sub.s32 	%r118, %r115, %r117;
	cvt.u64.u32 	%rd548, %r116;
	cvt.u64.u32 	%rd545, %r118;
	bra.uni 	$L__BB234_98;
$L__BB234_97:
	div.s64 	%rd548, %rd542, %rd224;
	mul.lo.s64 	%rd363, %rd548, %rd224;
	sub.s64 	%rd545, %rd542, %rd363;
$L__BB234_98:
	add.s64 	%rd365, %rd1, %rd359;
	ld.global.u64 	%rd366, [%rd365];
	mad.lo.s64 	%rd557, %rd366, %rd545, %rd223;
	add.s32 	%r214, %r214, -4;
$L__BB234_99:
	setp.eq.s32 	%p20, %r41, 0;
	@%p20 bra 	$L__BB234_113;
	setp.eq.s32 	%p21, %r41, 1;
	@%p21 bra 	$L__BB234_108;
	mul.wide.u32 	%rd368, %r214, 8;
	add.s64 	%rd369, %rd2, %rd368;
	ld.global.u64 	%rd235, [%rd369];
	or.b64  	%rd370, %rd548, %rd235;
	and.b64  	%rd371, %rd370, -4294967296;
	setp.ne.s64 	%p22, %rd371, 0;
	@%p22 bra 	$L__BB234_103;
	cvt.u32.u64 	%r119, %rd235;
	cvt.u32.u64 	%r120, %rd548;
	div.u32 	%r121, %r120, %r119;
	mul.lo.s32 	%r122, %r121, %r119;
	sub.s32 	%r123, %r120, %r122;
	cvt.u64.u32 	%rd549, %r121;
	cvt.u64.u32 	%rd550, %r123;
	bra.uni 	$L__BB234_104;
$L__BB234_103:
	div.s64 	%rd549, %rd548, %rd235;
	mul.lo.s64 	%rd372, %rd549, %rd235;
	sub.s64 	%rd550, %rd548, %rd372;
$L__BB234_104:
	add.s64 	%rd374, %rd1, %rd368;
	ld.global.u64 	%rd375, [%rd374];
	mad.lo.s64 	%rd242, %rd375, %rd550, %rd557;
	add.s32 	%r47, %r214, -1;
	mul.wide.u32 	%rd376, %r47, 8;
	add.s64 	%rd377, %rd2, %rd376;
	ld.global.u64 	%rd243, [%rd377];
	or.b64  	%rd378, %rd549, %rd243;
	and.b64  	%rd379, %rd378, -4294967296;
	setp.ne.s64 	%p23, %rd379, 0;
	@%p23 bra 	$L__BB234_106;
	cvt.u32.u64 	%r124, %rd243;
	cvt.u32.u64 	%r125, %rd549;
	div.u32 	%r126, %r125, %r124;
	mul.lo.s32 	%r127, %r126, %r124;
	sub.s32 	%r128, %r125, %r127;
	cvt.u64.u32 	%rd548, %r126;
	cvt.u64.u32 	%rd552, %r128;
	bra.uni 	$L__BB234_107;
$L__BB234_106:
	div.s64 	%rd548, %rd549, %rd243;
	mul.lo.s64 	%rd380, %rd548, %rd243;
	sub.s64 	%rd552, %rd549, %rd380;
$L__BB234_107:
	add.s64 	%rd382, %rd1, %rd376;
	ld.global.u64 	%rd383, [%rd382];
	mad.lo.s64 	%rd557, %rd383, %rd552, %rd242;
	add.s32 	%r214, %r214, -2;
$L__BB234_108:
	and.b32  	%r129, %r23, 1;
	setp.eq.b32 	%p24, %r129, 1;
	not.pred 	%p25, %p24;
	@%p25 bra 	$L__BB234_113;
	mul.wide.u32 	%rd384, %r214, 8;
	add.s64 	%rd385, %rd2, %rd384;
	ld.global.u64 	%rd254, [%rd385];
	or.b64  	%rd386, %rd548, %rd254;
	and.b64  	%rd387, %rd386, -4294967296;
	setp.ne.s64 	%p26, %rd387, 0;
	@%p26 bra 	$L__BB234_111;
	cvt.u32.u64 	%r130, %rd254;
	cvt.u32.u64 	%r131, %rd548;
	rem.u32 	%r132, %r131, %r130;
	cvt.u64.u32 	%rd556, %r132;
	bra.uni 	$L__BB234_112;
$L__BB234_111:
	rem.s64 	%rd556, %rd548, %rd254;
$L__BB234_112:
	add.s64 	%rd389, %rd1, %rd384;
	ld.global.u64 	%rd390, [%rd389];
	mad.lo.s64 	%rd557, %rd390, %rd556, %rd557;
$L__BB234_113:
	shl.b64 	%rd391, %rd557, 2;
	add.s64 	%rd392, %rd3, %rd391;
	ld.global.u32 	%r133, [%rd392];
	cvt.rn.f32.s32 	%f1, %r133;
	st.shared.f32 	[%r5], %f1;
$L__BB234_114:
	bar.sync 	0;
	setp.lt.u32 	%p48, %r216, 66;
	@%p48 bra 	$L__BB234_118;
$L__BB234_115:
	shr.u32 	%r51, %r216, 1;
	setp.ge.u32 	%p49, %r1, %r51;
	@%p49 bra 	$L__BB234_117;
	ld.shared.f32 	%f3, [%r5];
	shl.b32 	%r205, %r51, 2;
	add.s32 	%r206, %r5, %r205;
	ld.shared.f32 	%f4, [%r206];
	add.f32 	%f5, %f3, %f4;
	st.shared.f32 	[%r5], %f5;
$L__BB234_117:
	bar.sync 	0;
	setp.gt.u32 	%p50, %r216, 131;
	mov.u32 	%r216, %r51;
	@%p50 bra 	$L__BB234_115;
$L__BB234_118:
	setp.gt.u32 	%p51, %r1, 31;
	@%p51 bra 	$L__BB234_121;
	ld.volatile.shared.f32 	%f6, [%r5];
	ld.volatile.shared.f32 	%f7, [%r5+128];
	add.f32 	%f8, %f6, %f7;
	st.volatile.shared.f32 	[%r5], %f8;
	ld.volatile.shared.f32 	%f9, [%r5];
	ld.volatile.shared.f32 	%f10, [%r5+64];
	add.f32 	%f11, %f9, %f10;
	st.volatile.shared.f32 	[%r5], %f11;
	ld.volatile.shared.f32 	%f12, [%r5];
	ld.volatile.shared.f32 	%f13, [%r5+32];
	add.f32 	%f14, %f12, %f13;
	st.volatile.shared.f32 	[%r5], %f14;
	ld.volatile.shared.f32 	%f15, [%r5];
	ld.volatile.shared.f32 	%f16, [%r5+16];
	add.f32 	%f17, %f15, %f16;
	st.volatile.shared.f32 	[%r5], %f17;
	ld.volatile.shared.f32 	%f18, [%r5];
	ld.volatile.shared.f32 	%f19, [%r5+8];
	add.f32 	%f20, %f18, %f19;
	st.volatile.shared.f32 	[%r5], %f20;
	ld.volatile.shared.f32 	%f21, [%r5];
	ld.volatile.shared.f32 	%f22, [%r5+4];
	add.f32 	%f23, %f21, %f22;
	st.volatile.shared.f32 	[%r5], %f23;
	setp.ne.s32 	%p52, %r1, 0;
	@%p52 bra 	$L__BB234_121;
	ld.shared.f32 	%f24, [meansdata_i32];
	cvta.to.global.u64 	%rd470, %rd260;
	mul.wide.u32 	%rd471, %r2, 4;
	add.s64 	%rd472, %rd470, %rd471;
	st.global.f32 	[%rd472], %f24;
$L__BB234_121:
	ret;

}
	// .globl	uncontiguous_cumulate_mean_i32
.visible .entry uncontiguous_cumulate_mean_i32(
	.param .u64 .ptr .align 1 uncontiguous_cumulate_mean_i32_param_0,
	.param .u64 .ptr .align 1 uncontiguous_cumulate_mean_i32_param_1,
	.param .u64 .ptr .align 1 uncontiguous_cumulate_mean_i32_param_2,
	.param .u64 .ptr .align 1 uncontiguous_cumulate_mean_i32_param_3,
	.param .u64 uncontiguous_cumulate_mean_i32_param_4,
	.param .u64 uncontiguous_cumulate_mean_i32_param_5
)
{
	.reg .pred 	%p<53>;
	.reg .b32 	%r<213>;
	.reg .b32 	%f<27>;
	.reg .b64 	%rd<558>;

	ld.param.u64 	%rd260, [uncontiguous_cumulate_mean_i32_param_0];
	ld.param.u64 	%rd263, [uncontiguous_cumulate_mean_i32_param_1];
	ld.param.u64 	%rd264, [uncontiguous_cumulate_mean_i32_param_2];
	ld.param.u64 	%rd265, [uncontiguous_cumulate_mean_i32_param_3];
	ld.param.u64 	%rd261, [uncontiguous_cumulate_mean_i32_param_4];
	ld.param.u64 	%rd262, [uncontiguous_cumulate_mean_i32_param_5];
	cvta.to.global.u64 	%rd1, %rd265;
	cvta.to.global.u64 	%rd2, %rd264;
	cvta.to.global.u64 	%rd3, %rd263;
	mov.u32 	%r1, %tid.x;
	mov.u32 	%r2, %ctaid.x;
	mov.u32 	%r212, %ntid.x;
	mul.lo.s32 	%r52, %r2, %r212;
	shl.b32 	%r53, %r52, 1;
	add.s32 	%r4, %r53, %r1;
	shl.b32 	%r54, %r1, 2;
	mov.u32 	%r55, meansdata_i32;
	add.s32 	%r5, %r55, %r54;
	mov.b32 	%r56, 0;
	st.shared.u32 	[%r5], %r56;
	add.s32 	%r57, %r4, %r212;
	cvt.u64.u32 	%rd511, %r57;
	setp.le.u64 	%p1, %rd262, %rd511;
	@%p1 bra 	$L__BB235_54;
	cvt.u32.u64 	%r6, %rd261;
	add.s32 	%r206, %r6, -1;
	setp.lt.s32 	%p27, %r206, 0;
	mov.b64 	%rd515, 0;
	mov.u64 	%rd516, %rd515;
	@%p27 bra 	$L__BB235_53;
	cvt.u64.u32 	%rd512, %r4;
	setp.lt.u32 	%p28, %r206, 3;
	mov.b64 	%rd516, 0;
	mov.u64 	%rd515, %rd516;
	@%p28 bra 	$L__BB235_30;
	add.s32 	%r204, %r6, -2;
	and.b32  	%r133, %r6, -4;
	neg.s32 	%r203, %r133;
	mov.b64 	%rd516, 0;
$L__BB235_4:
	.pragma "nounroll";
	add.s32 	%r12, %r204, 1;
	mul.wide.u32 	%rd397, %r12, 8;
	add.s64 	%rd398, %rd2, %rd397;
	ld.global.u64 	%rd10, [%rd398];
	or.b64  	%rd399, %rd512, %rd10;
	and.b64  	%rd400, %rd399, -4294967296;
	setp.ne.s64 	%p29, %rd400, 0;
	@%p29 bra 	$L__BB235_6;
	cvt.u32.u64 	%r134, %rd10;
	cvt.u32.u64 	%r135, %rd512;
	div.u32 	%r136, %r135, %r134;
	mul.lo.s32 	%r137, %r136, %r134;
	sub.s32 	%r138, %r135, %r137;
	cvt.u64.u32 	%rd477, %r136;
	cvt.u64.u32 	%rd478, %r138;
	bra.uni 	$L__BB235_7;
$L__BB235_6:
	div.s64 	%rd477, %rd512, %rd10;
	mul.lo.s64 	%rd401, %rd477, %rd10;
	sub.s64 	%rd478, %rd512, %rd401;
$L__BB235_7:
	mul.wide.u32 	%rd402, %r12, 8;
	add.s64 	%rd403, %rd1, %rd402;
	ld.global.u64 	%rd17, [%rd403];
	mad.lo.s64 	%rd18, %rd17, %rd478, %rd515;
	or.b64  	%rd404, %rd511, %rd10;
	and.b64  	%rd405, %rd404, -4294967296;
	setp.ne.s64 	%p30, %rd405, 0;
	@%p30 bra 	$L__BB235_9;
	cvt.u32.u64 	%r139, %rd10;
	cvt.u32.u64 	%r140, %rd511;
	div.u32 	%r141, %r140, %r139;
	mul.lo.s32 	%r142, %r141, %r139;
	sub.s32 	%r143, %r140, %r142;
	cvt.u64.u32 	%rd479, %r141;
	cvt.u64.u32 	%rd480, %r143;
	bra.uni 	$L__BB235_10;
$L__BB235_9:
	div.s64 	%rd479, %rd511, %rd10;
	mul.lo.s64 	%rd406, %rd479, %rd10;
	sub.s64 	%rd480, %rd511, %rd406;
$L__BB235_10:
	mad.lo.s64 	%rd25, %rd480, %rd17, %rd516;
	add.s32 	%r13, %r204, -2;
	mul.wide.u32 	%rd407, %r204, 8;
	add.s64 	%rd408, %rd2, %rd407;
	ld.global.u64 	%rd26, [%rd408];
	or.b64  	%rd409, %rd477, %rd26;
	and.b64  	%rd410, %rd409, -4294967296;
	setp.ne.s64 	%p31, %rd410, 0;
	@%p31 bra 	$L__BB235_12;
	cvt.u32.u64 	%r144, %rd26;
	cvt.u32.u64 	%r145, %rd477;
	div.u32 	%r146, %r145, %r144;
	mul.lo.s32 	%r147, %r146, %r144;
	sub.s32 	%r148, %r145, %r147;
	cvt.u64.u32 	%rd481, %r146;
	cvt.u64.u32 	%rd482, %r148;
	bra.uni 	$L__BB235_13;
$L__BB235_12:
	div.s64 	%rd481, %rd477, %rd26;
	mul.lo.s64 	%rd411, %rd481, %rd26;
	sub.s64 	%rd482, %rd477, %rd411;
$L__BB235_13:
	mul.wide.u32 	%rd412, %r204, 8;
	add.s64 	%rd413, %rd1, %rd412;
	ld.global.u64 	%rd33, [%rd413];
	mad.lo.s64 	%rd34, %rd33, %rd482, %rd18;
	or.b64  	%rd414, %rd479, %rd26;
	and.b64  	%rd415, %rd414, -4294967296;
	setp.ne.s64 	%p32, %rd415, 0;
	@%p32 bra 	$L__BB235_15;
	cvt.u32.u64 	%r149, %rd26;
	cvt.u32.u64 	%r150, %rd479;
	div.u32 	%r151, %r150, %r149;
	mul.lo.s32 	%r152, %r151, %r149;
	sub.s32 	%r153, %r150, %r152;
	cvt.u64.u32 	%rd483, %r151;
	cvt.u64.u32 	%rd484, %r153;
	bra.uni 	$L__BB235_16;
$L__BB235_15:
	div.s64 	%rd483, %rd479, %rd26;
	mul.lo.s64 	%rd416, %rd483, %rd26;
	sub.s64 	%rd484, %rd479, %rd416;
$L__BB235_16:
	mad.lo.s64 	%rd41, %rd484, %rd33, %rd25;
	add.s32 	%r14, %r204, -1;
	mul.wide.u32 	%rd417, %r14, 8;
	add.s64 	%rd418, %rd2, %rd417;
	ld.global.u64 	%rd42, [%rd418];
	or.b64  	%rd419, %rd481, %rd42;
	and.b64  	%rd420, %rd419, -4294967296;
	setp.ne.s64 	%p33, %rd420, 0;
	@%p33 bra 	$L__BB235_18;
	cvt.u32.u64 	%r154, %rd42;
	cvt.u32.u64 	%r155, %rd481;
	div.u32 	%r156, %r155, %r154;
	mul.lo.s32 	%r157, %r156, %r154;
	sub.s32 	%r158, %r155, %r157;
	cvt.u64.u32 	%rd485, %r156;
	cvt.u64.u32 	%rd486, %r158;
	bra.uni 	$L__BB235_19;
$L__BB235_18:
	div.s64 	%rd485, %rd481, %rd42;
	mul.lo.s64 	%rd421, %rd485, %rd42;
	sub.s64 	%rd486, %rd481, %rd421;
$L__BB235_19:
	mul.wide.u32 	%rd422, %r14, 8;
	add.s64 	%rd423, %rd1, %rd422;
	ld.global.u64 	%rd49, [%rd423];
	mad.lo.s64 	%rd50, %rd49, %rd486, %rd34;
	or.b64  	%rd424, %rd483, %rd42;
	and.b64  	%rd425, %rd424, -4294967296;
	setp.ne.s64 	%p34, %rd425, 0;
	@%p34 bra 	$L__BB235_21;
	cvt.u32.u64 	%r159, %rd42;
	cvt.u32.u64 	%r160, %rd483;
	div.u32 	%r161, %r160, %r159;
	mul.lo.s32 	%r162, %r161, %r159;
	sub.s32 	%r163, %r160, %r162;
	cvt.u64.u32 	%rd487, %r161;
	cvt.u64.u32 	%rd488, %r163;
	bra.uni 	$L__BB235_22;
$L__BB235_21:
	div.s64 	%rd487, %rd483, %rd42;
	mul.lo.s64 	%rd426, %rd487, %rd42;
	sub.s64 	%rd488, %rd483, %rd426;
$L__BB235_22:
	mad.lo.s64 	%rd57, %rd488, %rd49, %rd41;
	mul.wide.u32 	%rd427, %r13, 8;
	add.s64 	%rd428, %rd2, %rd427;
	ld.global.u64 	%rd58, [%rd428];
	or.b64  	%rd429, %rd485, %rd58;
	and.b64  	%rd430, %rd429, -4294967296;
	setp.ne.s64 	%p35, %rd430, 0;
	@%p35 bra 	$L__BB235_24;
	cvt.u32.u64 	%r164, %rd58;
	cvt.u32.u64 	%r165, %rd485;
	div.u32 	%r166, %r165, %r164;
	mul.lo.s32 	%r167, %r166, %r164;
	sub.s32 	%r168, %r165, %r167;
	cvt.u64.u32 	%rd512, %r166;
	cvt.u64.u32 	%rd490, %r168;
	bra.uni 	$L__BB235_25;
$L__BB235_24:
	div.s64 	%rd512, %rd485, %rd58;
	mul.lo.s64 	%rd431, %rd512, %rd58;
	sub.s64 	%rd490, %rd485, %rd431;
$L__BB235_25:
	mul.wide.u32 	%rd432, %r13, 8;
	add.s64 	%rd433, %rd1, %rd432;
	ld.global.u64 	%rd65, [%rd433];
	mad.lo.s64 	%rd515, %rd65, %rd490, %rd50;
	or.b64  	%rd434, %rd487, %rd58;
	and.b64  	%rd435, %rd434, -4294967296;
	setp.ne.s64 	%p36, %rd435, 0;
	@%p36 bra 	$L__BB235_27;
	cvt.u32.u64 	%r169, %rd58;
	cvt.u32.u64 	%r170, %rd487;
	div.u32 	%r171, %r170, %r169;
	mul.lo.s32 	%r172, %r171, %r169;
	sub.s32 	%r173, %r170, %r172;
	cvt.u64.u32 	%rd511, %r171;
	cvt.u64.u32 	%rd492, %r173;
	bra.uni 	$L__BB235_28;
$L__BB235_27:
	div.s64 	%rd511, %rd487, %rd58;
	mul.lo.s64 	%rd436, %rd511, %rd58;
	sub.s64 	%rd492, %rd487, %rd436;
$L__BB235_28:
	mad.lo.s64 	%rd516, %rd492, %rd65, %rd57;
	add.s32 	%r204, %r204, -4;
	add.s32 	%r203, %r203, 4;
	setp.ne.s32 	%p37, %r203, 0;
	@%p37 bra 	$L__BB235_4;
	add.s32 	%r206, %r204, 1;
$L__BB235_30:
	and.b32  	%r19, %r6, 3;
	setp.eq.s32 	%p38, %r19, 0;
	@%p38 bra 	$L__BB235_53;
	setp.eq.s32 	%p39, %r19, 1;
	@%p39 bra 	$L__BB235_45;
	mul.wide.u32 	%rd438, %r206, 8;
	add.s64 	%rd439, %rd2, %rd438;
	ld.global.u64 	%rd80, [%rd439];
	or.b64  	%rd440, %rd512, %rd80;
	and.b64  	%rd441, %rd440, -4294967296;
	setp.ne.s64 	%p40, %rd441, 0;
	@%p40 bra 	$L__BB235_34;
	cvt.u32.u64 	%r174, %rd80;
	cvt.u32.u64 	%r175, %rd512;
	div.u32 	%r176, %r175, %r174;
	mul.lo.s32 	%r177, %r176, %r174;
	sub.s32 	%r178, %r175, %r177;
	cvt.u64.u32 	%rd499, %r176;
	cvt.u64.u32 	%rd500, %r178;
	bra.uni 	$L__BB235_35;
$L__BB235_34:
	div.s64 	%rd499, %rd512, %rd80;
	mul.lo.s64 	%rd442, %rd499, %rd80;
	sub.s64 	%rd500, %rd512, %rd442;
$L__BB235_35:
	add.s64 	%rd444, %rd1, %rd438;
	ld.global.u64 	%rd87, [%rd444];
	mad.lo.s64 	%rd88, %rd87, %rd500, %rd515;
	or.b64  	%rd445, %rd511, %rd80;
	and.b64  	%rd446, %rd445, -4294967296;
	setp.ne.s64 	%p41, %rd446, 0;
	@%p41 bra 	$L__BB235_37;
	cvt.u32.u64 	%r179, %rd80;
	cvt.u32.u64 	%r180, %rd511;
	div.u32 	%r181, %r180, %r179;
	mul.lo.s32 	%r182, %r181, %r179;
	sub.s32 	%r183, %r180, %r182;
	cvt.u64.u32 	%rd501, %r181;
	cvt.u64.u32 	%rd502, %r183;
	bra.uni 	$L__BB235_38;
$L__BB235_37:
	div.s64 	%rd501, %rd511, %rd80;
	mul.lo.s64 	%rd447, %rd501, %rd80;
	sub.s64 	%rd502, %rd511, %rd447;
$L__BB235_38:
	mad.lo.s64 	%rd95, %rd502, %rd87, %rd516;
	add.s32 	%r20, %r206, -1;
	mul.wide.u32 	%rd448, %r20, 8;
	add.s64 	%rd449, %rd2, %rd448;
	ld.global.u64 	%rd96, [%rd449];
	or.b64  	%rd450, %rd499, %rd96;
	and.b64  	%rd451, %rd450, -4294967296;
	setp.ne.s64 	%p42, %rd451, 0;
	@%p42 bra 	$L__BB235_40;
	cvt.u32.u64 	%r184, %rd96;
	cvt.u32.u64 	%r185, %rd499;
	div.u32 	%r186, %r185, %r184;
	mul.lo.s32 	%r187, %r186, %r184;
	sub.s32 	%r188, %r185, %r187;
	cvt.u64.u32 	%rd512, %r186;
	cvt.u64.u32 	%rd504, %r188;
	bra.uni 	$L__BB235_41;
$L__BB235_40:
	div.s64 	%rd512, %rd499, %rd96;
	mul.lo.s64 	%rd452, %rd512, %rd96;
	sub.s64 	%rd504, %rd499, %rd452;
$L__BB235_41:
	add.s64 	%rd454, %rd1, %rd448;
	ld.global.u64 	%rd103, [%rd454];
	mad.lo.s64 	%rd515, %rd103, %rd504, %rd88;
	or.b64  	%rd455, %rd501, %rd96;
	and.b64  	%rd456, %rd455, -4294967296;
	setp.ne.s64 	%p43, %rd456, 0;
	@%p43 bra 	$L__BB235_43;
	cvt.u32.u64 	%r189, %rd96;
	cvt.u32.u64 	%r190, %rd501;
	div.u32 	%r191, %r190, %r189;
	mul.lo.s32 	%r192, %r191, %r189;
	sub.s32 	%r193, %r190, %r192;
	cvt.u64.u32 	%rd511, %r191;
	cvt.u64.u32 	%rd506, %r193;
	bra.uni 	$L__BB235_44;
$L__BB235_43:
	div.s64 	%rd511, %rd501, %rd96;
	mul.lo.s64 	%rd457, %rd511, %rd96;
	sub.s64 	%rd506, %rd501, %rd457;
$L__BB235_44:
	mad.lo.s64 	%rd516, %rd506, %rd103, %rd95;
	add.s32 	%r206, %r206, -2;
$L__BB235_45:
	and.b32  	%r194, %r6, 1;
	setp.eq.b32 	%p44, %r194, 1;
	not.pred 	%p45, %p44;
	@%p45 bra 	$L__BB235_53;
	mul.wide.u32 	%rd458, %r206, 8;
	add.s64 	%rd459, %rd2, %rd458;
	ld.global.u64 	%rd118, [%rd459];
	or.b64  	%rd460, %rd512, %rd118;
	and.b64  	%rd461, %rd460, -4294967296;
	setp.ne.s64 	%p46, %rd461, 0;
	@%p46 bra 	$L__BB235_48;
	cvt.u32.u64 	%r195, %rd118;
	cvt.u32.u64 	%r196, %rd512;
	rem.u32 	%r197, %r196, %r195;
	cvt.u64.u32 	%rd513, %r197;
	bra.uni 	$L__BB235_49;
$L__BB235_48:
	rem.s64 	%rd513, %rd512, %rd118;
$L__BB235_49:
	add.s64 	%rd463, %rd1, %rd458;
	ld.global.u64 	%rd122, [%rd463];
	mad.lo.s64 	%rd515, %rd122, %rd513, %rd515;
	or.b64  	%rd464, %rd511, %rd118;
	and.b64  	%rd465, %rd464, -4294967296;
	setp.ne.s64 	%p47, %rd465, 0;
	@%p47 bra 	$L__BB235_51;
	cvt.u32.u64 	%r198, %rd118;
	cvt.u32.u64 	%r199, %rd511;
	rem.u32 	%r200, %r199, %r198;
	cvt.u64.u32 	%rd514, %r200;
	bra.uni 	$L__BB235_52;
$L__BB235_51:
	rem.s64 	%rd514, %rd511, %rd118;
$L__BB235_52:
	mad.lo.s64 	%rd516, %rd514, %rd122, %rd516;
$L__BB235_53:
	shl.b64 	%rd466, %rd515, 2;
	add.s64 	%rd467, %rd3, %rd466;
	ld.global.f32 	%f2, [%rd467];
	shl.b64 	%rd468, %rd516, 2;
	add.s64 	%rd469, %rd3, %rd468;
	ld.global.f32 	%f3, [%rd469];
	add.f32 	%f4, %f2, %f3;
	st.shared.f32 	[%r5], %f4;
	bra.uni 	$L__BB235_114;
$L__BB235_54:
	cvt.u64.u32 	%rd548, %r4;
	setp.le.u64 	%p2, %rd262, %rd548;
	@%p2 bra 	$L__BB235_114;
	cvt.u32.u64 	%r23, %rd261;
	add.s32 	%r210, %r23, -1;
	setp.lt.s32 	%p3, %r210, 0;
	mov.b64 	%rd557, 0;
	@%p3 bra 	$L__BB235_113;
	and.b32  	%r25, %r23, 7;
	setp.lt.u32 	%p4, %r210, 7;
	mov.b64 	%rd557, 0;
	@%p4 bra 	$L__BB235_84;
	add.s32 	%r208, %r23, -4;
	and.b32  	%r58, %r23, -8;
	neg.s32 	%r207, %r58;
	mov.b64 	%rd557, 0;
$L__BB235_58:
	.pragma "nounroll";
	add.s32 	%r30, %r208, 3;
	mul.wide.u32 	%rd270, %r30, 8;
	add.s64 	%rd271, %rd2, %rd270;
	ld.global.u64 	%rd133, [%rd271];
	or.b64  	%rd272, %rd548, %rd133;
	and.b64  	%rd273, %rd272, -4294967296;
	setp.ne.s64 	%p5, %rd273, 0;
	@%p5 bra 	$L__BB235_60;
	cvt.u32.u64 	%r59, %rd133;
	cvt.u32.u64 	%r60, %rd548;
	div.u32 	%r61, %r60, %r59;
	mul.lo.s32 	%r62, %r61, %r59;
	sub.s32 	%r63, %r60, %r62;
	cvt.u64.u32 	%rd519, %r61;
	cvt.u64.u32 	%rd520, %r63;
	bra.uni 	$L__BB235_61;
$L__BB235_60:
	div.s64 	%rd519, %rd548, %rd133;
	mul.lo.s64 	%rd274, %rd519, %rd133;
	sub.s64 	%rd520, %rd548, %rd274;
$L__BB235_61:
	add.s64 	%rd276, %rd1, %rd270;
	ld.global.u64 	%rd277, [%rd276];
	mad.lo.s64 	%rd140, %rd277, %rd520, %rd557;
	add.s32 	%r31, %r208, 2;
	mul.wide.u32 	%rd278, %r31, 8;
	add.s64 	%rd279, %rd2, %rd278;
	ld.global.u64 	%rd141, [%rd279];
	or.b64  	%rd280, %rd519, %rd141;
	and.b64  	%rd281, %rd280, -4294967296;
	setp.ne.s64 	%p6, %rd281, 0;
	@%p6 bra 	$L__BB235_63;
	cvt.u32.u64 	%r64, %rd141;
	cvt.u32.u64 	%r65, %rd519;
	div.u32 	%r66, %r65, %r64;
	mul.lo.s32 	%r67, %r66, %r64;
	sub.s32 	%r68, %r65, %r67;
	cvt.u64.u32 	%rd521, %r66;
	cvt.u64.u32 	%rd522, %r68;
	bra.uni 	$L__BB235_64;
$L__BB235_63:
	div.s64 	%rd521, %rd519, %rd141;
	mul.lo.s64 	%rd282, %rd521, %rd141;
	sub.s64 	%rd522, %rd519, %rd282;
$L__BB235_64:
	add.s64 	%rd284, %rd1, %rd278;
	ld.global.u64 	%rd285, [%rd284];
	mad.lo.s64 	%rd148, %rd285, %rd522, %rd140;
	add.s32 	%r32, %r208, 1;
	mul.wide.u32 	%rd286, %r32, 8;
	add.s64 	%rd287, %rd2, %rd286;
	ld.global.u64 	%rd149, [%rd287];
	or.b64  	%rd288, %rd521, %rd149;
	and.b64  	%rd289, %rd288, -4294967296;
	setp.ne.s64 	%p7, %rd289, 0;
	@%p7 bra 	$L__BB235_66;
	cvt.u32.u64 	%r69, %rd149;
	cvt.u32.u64 	%r70, %rd521;
	div.u32 	%r71, %r70, %r69;
	mul.lo.s32 	%r72, %r71, %r69;
	sub.s32 	%r73, %r70, %r72;
	cvt.u64.u32 	%rd523, %r71;
	cvt.u64.u32 	%rd524, %r73;
	bra.uni 	$L__BB235_67;
$L__BB235_66:
	div.s64 	%rd523, %rd521, %rd149;
	mul.lo.s64 	%rd290, %rd523, %rd149;
	sub.s64 	%rd524, %rd521, %rd290;
$L__BB235_67:
	add.s64 	%rd292, %rd1, %rd286;
	ld.global.u64 	%rd293, [%rd292];
	mad.lo.s64 	%rd156, %rd293, %rd524, %rd148;
	add.s32 	%r33, %r208, -4;
	mul.wide.u32 	%rd294, %r208, 8;
	add.s64 	%rd295, %rd2, %rd294;
	ld.global.u64 	%rd157, [%rd295];
	or.b64  	%rd296, %rd523, %rd157;
	and.b64  	%rd297, %rd296, -4294967296;
	setp.ne.s64 	%p8, %rd297, 0;
	@%p8 bra 	$L__BB235_69;
	cvt.u32.u64 	%r74, %rd157;
	cvt.u32.u64 	%r75, %rd523;
	div.u32 	%r76, %r75, %r74;
	mul.lo.s32 	%r77, %r76, %r74;
	sub.s32 	%r78, %r75, %r77;
	cvt.u64.u32 	%rd525, %r76;
	cvt.u64.u32 	%rd526, %r78;
	bra.uni 	$L__BB235_70;
$L__BB235_69:
	div.s64 	%rd525, %rd523, %rd157;
	mul.lo.s64 	%rd298, %rd525, %rd157;
	sub.s64 	%rd526, %rd523, %rd298;
$L__BB235_70:
	add.s64 	%rd300, %rd1, %rd294;
	ld.global.u64 	%rd301, [%rd300];
	mad.lo.s64 	%rd164, %rd301, %rd526, %rd156;
	add.s32 	%r34, %r208, -1;
	mul.wide.u32 	%rd302, %r34, 8;
	add.s64 	%rd303, %rd2, %rd302;
	ld.global.u64 	%rd165, [%rd303];
	or.b64  	%rd304, %rd525, %rd165;
	and.b64  	%rd305, %rd304, -4294967296;
	setp.ne.s64 	%p9, %rd305, 0;
	@%p9 bra 	$L__BB235_72;
	cvt.u32.u64 	%r79, %rd165;
	cvt.u32.u64 	%r80, %rd525;
	div.u32 	%r81, %r80, %r79;
	mul.lo.s32 	%r82, %r81, %r79;
	sub.s32 	%r83, %r80, %r82;
	cvt.u64.u32 	%rd527, %r81;
	cvt.u64.u32 	%rd528, %r83;
	bra.uni 	$L__BB235_73;
$L__BB235_72:
	div.s64 	%rd527, %rd525, %rd165;
	mul.lo.s64 	%rd306, %rd527, %rd165;
	sub.s64 	%rd528, %rd525, %rd306;
$L__BB235_73:
	add.s64 	%rd308, %rd1, %rd302;
	ld.global.u64 	%rd309, [%rd308];
	mad.lo.s64 	%rd172, %rd309, %rd528, %rd164;
	add.s32 	%r35, %r208, -2;
	mul.wide.u32 	%rd310, %r35, 8;
	add.s64 	%rd311, %rd2, %rd310;
	ld.global.u64 	%rd173, [%rd311];
	or.b64  	%rd312, %rd527, %rd173;
	and.b64  	%rd313, %rd312, -4294967296;
	setp.ne.s64 	%p10, %rd313, 0;
	@%p10 bra 	$L__BB235_75;
	cvt.u32.u64 	%r84, %rd173;
	cvt.u32.u64 	%r85, %rd527;
	div.u32 	%r86, %r85, %r84;
	mul.lo.s32 	%r87, %r86, %r84;
	sub.s32 	%r88, %r85, %r87;
	cvt.u64.u32 	%rd529, %r86;
	cvt.u64.u32 	%rd530, %r88;
	bra.uni 	$L__BB235_76;
$L__BB235_75:
	div.s64 	%rd529, %rd527, %rd173;
	mul.lo.s64 	%rd314, %rd529, %rd173;
	sub.s64 	%rd530, %rd527, %rd314;
$L__BB235_76:
	add.s64 	%rd316, %rd1, %rd310;
	ld.global.u64 	%rd317, [%rd316];
	mad.lo.s64 	%rd180, %rd317, %rd530, %rd172;
	add.s32 	%r36, %r208, -3;
	mul.wide.u32 	%rd318, %r36, 8;
	add.s64 	%rd319, %rd2, %rd318;
	ld.global.u64 	%rd181, [%rd319];
	or.b64  	%rd320, %rd529, %rd181;
	and.b64  	%rd321, %rd320, -4294967296;
	setp.ne.s64 	%p11, %rd321, 0;
	@%p11 bra 	$L__BB235_78;
	cvt.u32.u64 	%r89, %rd181;
	cvt.u32.u64 	%r90, %rd529;
	div.u32 	%r91, %r90, %r89;
	mul.lo.s32 	%r92, %r91, %r89;
	sub.s32 	%r93, %r90, %r92;
	cvt.u64.u32 	%rd531, %r91;
	cvt.u64.u32 	%rd532, %r93;
	bra.uni 	$L__BB235_79;
$L__BB235_78:
	div.s64 	%rd531, %rd529, %rd181;
	mul.lo.s64 	%rd322, %rd531, %rd181;
	sub.s64 	%rd532, %rd529, %rd322;
$L__BB235_79:
	add.s64 	%rd324, %rd1, %rd318;
	ld.global.u64 	%rd325, [%rd324];
	mad.lo.s64 	%rd188, %rd325, %rd532, %rd180;
	mul.wide.u32 	%rd326, %r33, 8;
	add.s64 	%rd327, %rd2, %rd326;
	ld.global.u64 	%rd189, [%rd327];
	or.b64  	%rd328, %rd531, %rd189;
	and.b64  	%rd329, %rd328, -4294967296;
	setp.ne.s64 	%p12, %rd329, 0;
	@%p12 bra 	$L__BB235_81;
	cvt.u32.u64 	%r94, %rd189;
	cvt.u32.u64 	%r95, %rd531;
	div.u32 	%r96, %r95, %r94;
	mul.lo.s32 	%r97, %r96, %r94;
	sub.s32 	%r98, %r95, %r97;
	cvt.u64.u32 	%rd548, %r96;
	cvt.u64.u32 	%rd534, %r98;
	bra.uni 	$L__BB235_82;
$L__BB235_81:
	div.s64 	%rd548, %rd531, %rd189;
	mul.lo.s64 	%rd330, %rd548, %rd189;
	sub.s64 	%rd534, %rd531, %rd330;
$L__BB235_82:
	add.s64 	%rd332, %rd1, %rd326;
	ld.global.u64 	%rd333, [%rd332];
	mad.lo.s64 	%rd557, %rd333, %rd534, %rd188;
	add.s32 	%r208, %r208, -8;
	add.s32 	%r207, %r207, 8;
	setp.ne.s32 	%p13, %r207, 0;
	@%p13 bra 	$L__BB235_58;
	add.s32 	%r210, %r208, 3;
$L__BB235_84:
	setp.eq.s32 	%p14, %r25, 0;
	@%p14 bra 	$L__BB235_113;
	and.b32  	%r41, %r23, 3;
	setp.lt.u32 	%p15, %r25, 4;
	@%p15 bra 	$L__BB235_99;
	mul.wide.u32 	%rd335, %r210, 8;
	add.s64 	%rd336, %rd2, %rd335;
	ld.global.u64 	%rd200, [%rd336];
	or.b64  	%rd337, %rd548, %rd200;
	and.b64  	%rd338, %rd337, -4294967296;
	setp.ne.s64 	%p16, %rd338, 0;
	@%p16 bra 	$L__BB235_88;
	cvt.u32.u64 	%r99, %rd200;
	cvt.u32.u64 	%r100, %rd548;
	div.u32 	%r101, %r100, %r99;
	mul.lo.s32 	%r102, %r101, %r99;
	sub.s32 	%r103, %r100, %r102;
	cvt.u64.u32 	%rd538, %r101;
	cvt.u64.u32 	%rd539, %r103;
	bra.uni 	$L__BB235_89;
$L__BB235_88:
	div.s64 	%rd538, %rd548, %rd200;
	mul.lo.s64 	%rd339, %rd538, %rd200;
	sub.s64 	%rd539, %rd548, %rd339;
$L__BB235_89:
	add.s64 	%rd341, %rd1, %rd335;
	ld.global.u64 	%rd342, [%rd341];
	mad.lo.s64 	%rd207, %rd342, %rd539, %rd557;
	add.s32 	%r42, %r210, -1;
	mul.wide.u32 	%rd343, %r42, 8;
	add.s64 	%rd344, %rd2, %rd343;
	ld.global.u64 	%rd208, [%rd344];
	or.b64  	%rd345, %rd538, %rd208;
	and.b64  	%rd346, %rd345, -4294967296;
	setp.ne.s64 	%p17, %rd346, 0;
	@%p17 bra 	$L__BB235_91;
	cvt.u32.u64 	%r104, %rd208;
	cvt.u32.u64 	%r105, %rd538;
	div.u32 	%r106, %r105, %r104;
	mul.lo.s32 	%r107, %r106, %r104;
	sub.s32 	%r108, %r105, %r107;
	cvt.u64.u32 	%rd540, %r106;
	cvt.u64.u32 	%rd541, %r108;
	bra.uni 	$L__BB235_92;
$L__BB235_91:
	div.s64 	%rd540, %rd538, %rd208;
	mul.lo.s64 	%rd347, %rd540, %rd208;
	sub.s64 	%rd541, %rd538, %rd347;
$L__BB235_92:
	add.s64 	%rd349, %rd1, %rd343;
	ld.global.u64 	%rd350, [%rd349];
	mad.lo.s64 	%rd215, %rd350, %rd541, %rd207;
	add.s32 	%r43, %r210, -2;
	mul.wide.u32 	%rd351, %r43, 8;
	add.s64 	%rd352, %rd2, %rd351;
	ld.global.u64 	%rd216, [%rd352];
	or.b64  	%rd353, %rd540, %rd216;
	and.b64  	%rd354, %rd353, -4294967296;
	setp.ne.s64 	%p18, %rd354, 0;
	@%p18 bra 	$L__BB235_94;
	cvt.u32.u64 	%r109, %rd216;
	cvt.u32.u64 	%r110, %rd540;
	div.u32 	%r111, %r110, %r109;
	mul.lo.s32 	%r112, %r111, %r109;
	sub.s32 	%r113, %r110, %r112;
	cvt.u64.u32 	%rd542, %r111;
	cvt.u64.u32 	%rd543, %r113;
	bra.uni 	$L__BB235_95;
$L__BB235_94:
	div.s64 	%rd542, %rd540, %rd216;
	mul.lo.s64 	%rd355, %rd542, %rd216;
	sub.s64 	%rd543, %rd540, %rd355;
$L__BB235_95:
	add.s64 	%rd357, %rd1, %rd351;
	ld.global.u64 	%rd358, [%rd357];
	mad.lo.s64 	%rd223, %rd358, %rd543, %rd215;
	add.s32 	%r44, %r210, -3;
	mul.wide.u32 	%rd359, %r44, 8;
	add.s64 	%rd360, %rd2, %rd359;
	ld.global.u64 	%rd224, [%rd360];
	or.b64  	%rd361, %rd542, %rd224;
	and.b64  	%rd362, %rd361, -4294967296;
	setp.ne.s64 	%p19, %rd362, 0;
	@%p19 bra 	$L__BB235_97;
	cvt.u32.u64 	%r114, %rd224;
	cvt.u32.u64 	%r115, %rd542;
	div.u32 	%r116, %r115, %r114;
	mul.lo.s32 	%r117, %r116, %r114;
	sub.s32 	%r118, %r115, %r117;
	cvt.u64.u32 	%rd548, %r116;
	cvt.u64.u32 	%rd545, %r118;
	bra.uni 	$L__BB235_98;
$L__BB235_97:
	div.s64 	%rd548, %rd542, %rd224;
	mul.lo.s64 	%rd363, %rd548, %rd224;
	sub.s64 	%rd545, %rd542, %rd363;
$L__BB235_98:
	add.s64 	%rd365, %rd1, %rd359;
	ld.global.u64 	%rd366, [%rd365];
	mad.lo.s64 	%rd557, %rd366, %rd545, %rd223;
	add.s32 	%r210, %r210, -4;
$L__BB235_99:
	setp.eq.s32 	%p20, %r41, 0;
	@%p20 bra 	$L__BB235_113;
	setp.eq.s32 	%p21, %r41, 1;
	@%p21 bra 	$L__BB235_108;
	mul.wide.u32 	%rd368, %r210, 8;
	add.s64 	%rd369, %rd2, %rd368;
	ld.global.u64 	%rd235, [%rd369];
	or.b64  	%rd370, %rd548, %rd235;
	and.b64  	%rd371, %rd370, -4294967296;
	setp.ne.s64 	%p22, %rd371, 0;
	@%p22 bra 	$L__BB235_103;
	cvt.u32.u64 	%r119, %rd235;
	cvt.u32.u64 	%r120, %rd548;
	div.u32 	%r121, %r120, %r119;
	mul.lo.s32 	%r122, %r121, %r119;
	sub.s32 	%r123, %r120, %r122;
	cvt.u64.u32 	%rd549, %r121;
	cvt.u64.u32 	%rd550, %r123;
	bra.uni 	$L__BB235_104;
$L__BB235_103:
	div.s64 	%rd549, %rd548, %rd235;
	mul.lo.s64 	%rd372, %rd549, %rd235;
	sub.s64 	%rd550, %rd548, %rd372;
$L__BB235_104:
	add.s64 	%rd374, %rd1, %rd368;
	ld.global.u64 	%rd375, [%rd374];
	mad.lo.s64 	%rd242, %rd375, %rd550, %rd557;
	add.s32 	%r47, %r210, -1;
	mul.wide.u32 	%rd376, %r47, 8;
	add.s64 	%rd377, %rd2, %rd376;
	ld.global.u64 	%rd243, [%rd377];
	or.b64  	%rd378, %rd549, %rd243;
	and.b64  	%rd379, %rd378, -4294967296;
	setp.ne.s64 	%p23, %rd379, 0;
	@%p23 bra 	$L__BB235_106;
	cvt.u32.u64 	%r124, %rd243;
	cvt.u32.u64 	%r125, %rd549;
	div.u32 	%r126, %r125, %r124;
	mul.lo.s32 	%r127, %r126, %r124;
	sub.s32 	%r128, %r125, %r127;
	cvt.u64.u32 	%rd548, %r126;
	cvt.u64.u32 	%rd552, %r128;
	bra.uni 	$L__BB235_107;
$L__BB235_106:
	div.s64 	%rd548, %rd549, %rd243;
	mul.lo.s64 	%rd380, %rd548, %rd243;
	sub.s64 	%rd552, %rd549, %rd380;
$L__BB235_107:
	add.s64 	%rd382, %rd1, %rd376;
	ld.global.u64 	%rd383, [%rd382];
	mad.lo.s64 	%rd557, %rd383, %rd552, %rd242;
	add.s32 	%r210, %r210, -2;
$L__BB235_108:
	and.b32  	%r129, %r23, 1;
	setp.eq.b32 	%p24, %r129, 1;
	not.pred 	%p25, %p24;
	@%p25 bra 	$L__BB235_113;
	mul.wide.u32 	%rd384, %r210, 8;
	add.s64 	%rd385, %rd2, %rd384;
	ld.global.u64 	%rd254, [%rd385];
	or.b64  	%rd386, %rd548, %rd254;
	and.b64  	%rd387, %rd386, -4294967296;
	setp.ne.s64 	%p26, %rd387, 0;
	@%p26 bra 	$L__BB235_111;
	cvt.u32.u64 	%r130, %rd254;
	cvt.u32.u64 	%r131, %rd548;
	rem.u32 	%r132, %r131, %r130;
	cvt.u64.u32 	%rd556, %r132;
	bra.uni 	$L__BB235_112;
$L__BB235_111:
	rem.s64 	%rd556, %rd548, %rd254;
$L__BB235_112:
	add.s64 	%rd389, %rd1, %rd384;
	ld.global.u64 	%rd390, [%rd389];
	mad.lo.s64 	%rd557, %rd390, %rd556, %rd557;
$L__BB235_113:
	shl.b64 	%rd391, %rd557, 2;
	add.s64 	%rd392, %rd3, %rd391;
	ld.global.f32 	%f1, [%rd392];
	st.shared.f32 	[%r5], %f1;
$L__BB235_114:
	bar.sync 	0;
	setp.lt.u32 	%p48, %r212, 66;
	@%p48 bra 	$L__BB235_118;
$L__BB235_115:
	shr.u32 	%r51, %r212, 1;
	setp.ge.u32 	%p49, %r1, %r51;
	@%p49 bra 	$L__BB235_117;
	ld.shared.f32 	%f5, [%r5];
	shl.b32 	%r201, %r51, 2;
	add.s32 	%r202, %r5, %r201;
	ld.shared.f32 	%f6, [%r202];
	add.f32 	%f7, %f5, %f6;
	st.shared.f32 	[%r5], %f7;
$L__BB235_117:
	bar.sync 	0;
	setp.gt.u32 	%p50, %r212, 131;
	mov.u32 	%r212, %r51;
	@%p50 bra 	$L__BB235_115;
$L__BB235_118:
	setp.gt.u32 	%p51, %r1, 31;
	@%p51 bra 	$L__BB235_121;
	ld.volatile.shared.f32 	%f8, [%r5];
	ld.volatile.shared.f32 	%f9, [%r5+128];
	add.f32 	%f10, %f8, %f9;
	st.volatile.shared.f32 	[%r5], %f10;
	ld.volatile.shared.f32 	%f11, [%r5];
	ld.volatile.shared.f32 	%f12, [%r5+64];
	add.f32 	%f13, %f11, %f12;
	st.volatile.shared.f32 	[%r5], %f13;
	ld.volatile.shared.f32 	%f14, [%r5];
	ld.volatile.shared.f32 	%f15, [%r5+32];
	add.f32 	%f16, %f14, %f15;
	st.volatile.shared.f32 	[%r5], %f16;
	ld.volatile.shared.f32 	%f17, [%r5];
	ld.volatile.shared.f32 	%f18, [%r5+16];
	add.f32 	%f19, %f17, %f18;
	st.volatile.shared.f32 	[%r5], %f19;
	ld.volatile.shared.f32 	%f20, [%r5];
	ld.volatile.shared.f32 	%f21, [%r5+8];
	add.f32 	%f22, %f20, %f21;
	st.volatile.shared.f32 	[%r5], %f22;
	ld.volatile.shared.f32 	%f23, [%r5];
	ld.volatile.shared.f32 	%f24, [%r5+4];
	add.f32 	%f25, %f23, %f24;
	st.volatile.shared.f32 	[%r5], %f25;
	setp.ne.s32 	%p52, %r1, 0;
	@%p52 bra 	$L__BB235_121;
	ld.shared.f32 	%f26, [meansdata_i32];
	cvta.to.global.u64 	%rd470, %rd260;
	mul.wide.u32 	%rd471, %r2, 4;
	add.s64 	%rd472, %rd470, %rd471;
	st.global.f32 	[%rd472], %f26;
$L__BB235_121:
	ret;

}
	// .globl	contiguous_mean2_i32
.visible .entry contiguous_mean2_i32(
	.param .u64 .ptr .align 1 contiguous_mean2_i32_param_0,
	.param .u64 .ptr .align 1 contiguous_mean2_i32_param_1,
	.param .u64 .ptr .align 1 contiguous_mean2_i32_param_2,
	.param .u64 .ptr .align 1 contiguous_mean2_i32_param_3,
	.param .u64 contiguous_mean2_i32_param_4,
	.param .u64 contiguous_mean2_i32_param_5,
	.param .u64 contiguous_mean2_i32_param_6,
	.param .u64 contiguous_mean2_i32_param_7,
	.param .u64 contiguous_mean2_i32_param_8
)
{
	.reg .pred 	%p<54>;
	.reg .b32 	%r<218>;
	.reg .b32 	%f<25>;
	.reg .b64 	%rd<574>;

	ld.param.u64 	%rd267, [contiguous_mean2_i32_param_1];
	ld.param.u64 	%rd268, [contiguous_mean2_i32_param_2];
	ld.param.u64 	%rd269, [contiguous_mean2_i32_param_3];
	ld.param.u64 	%rd264, [contiguous_mean2_i32_param_4];
	ld.param.u64 	%rd270, [contiguous_mean2_i32_param_5];
	ld.param.u64 	%rd265, [contiguous_mean2_i32_param_6];
	ld.param.u64 	%rd271, [contiguous_mean2_i32_param_7];
	cvta.to.global.u64 	%rd1, %rd269;
	cvta.to.global.u64 	%rd2, %rd268;
	cvta.to.global.u64 	%rd573, %rd267;
	mov.u32 	%r1, %tid.x;
	mov.u32 	%r2, %ctaid.x;
	mov.u32 	%r217, %ntid.x;
	mul.lo.s32 	%r52, %r2, %r217;
	shl.b32 	%r53, %r52, 1;
	add.s32 	%r4, %r53, %r1;
	shl.b32 	%r54, %r1, 2;
	mov.u32 	%r55, meansdata_i32;
	add.s32 	%r5, %r55, %r54;
	mov.b32 	%r56, 0;
	st.shared.u32 	[%r5], %r56;
	mov.u32 	%r57, %ctaid.y;
	cvt.u64.u32 	%rd272, %r57;
	add.s64 	%rd4, %rd270, %rd272;
	setp.ge.u64 	%p1, %rd4, %rd271;
	@%p1 bra 	$L__BB236_122;
	add.s32 	%r58, %r4, %r217;
	cvt.u64.u32 	%rd5, %r58;
	setp.le.u64 	%p2, %rd265, %rd5;
	@%p2 bra 	$L__BB236_55;
	cvt.u64.u32 	%rd404, %r4;
	mul.lo.s64 	%rd405, %rd4, %rd265;
	add.s64 	%rd527, %rd405, %rd404;
	add.s64 	%rd525, %rd405, %rd5;
	cvt.u32.u64 	%r6, %rd264;
	add.s32 	%r211, %r6, -1;
	setp.lt.s32 	%p28, %r211, 0;
	mov.b64 	%rd531, 0;
	mov.u64 	%rd532, %rd531;
	@%p28 bra 	$L__BB236_54;
	setp.lt.u32 	%p29, %r211, 3;
	mov.b64 	%rd532, 0;
	mov.u64 	%rd531, %rd532;
	@%p29 bra 	$L__BB236_31;
	add.s32 	%r209, %r6, -2;
	and.b32  	%r135, %r6, -4;
	neg.s32 	%r208, %r135;
	mov.b64 	%rd532, 0;
$L__BB236_5:
	.pragma "nounroll";
	add.s32 	%r12, %r209, 1;
	mul.wide.u32 	%rd409, %r12, 8;
	add.s64 	%rd410, %rd2, %rd409;
	ld.global.u64 	%rd12, [%rd410];
	or.b64  	%rd411, %rd527, %rd12;
	and.b64  	%rd412, %rd411, -4294967296;
	setp.ne.s64 	%p30, %rd412, 0;
	@%p30 bra 	$L__BB236_7;
	cvt.u32.u64 	%r136, %rd12;
	cvt.u32.u64 	%r137, %rd527;
	div.u32 	%r138, %r137, %r136;
	mul.lo.s32 	%r139, %r138, %r136;
	sub.s32 	%r140, %r137, %r139;
	cvt.u64.u32 	%rd493, %r138;
	cvt.u64.u32 	%rd494, %r140;
	bra.uni 	$L__BB236_8;
$L__BB236_7:
	div.s64 	%rd493, %rd527, %rd12;
	mul.lo.s64 	%rd413, %rd493, %rd12;
	sub.s64 	%rd494, %rd527, %rd413;
$L__BB236_8:
	mul.wide.u32 	%rd414, %r12, 8;
	add.s64 	%rd415, %rd1, %rd414;
	ld.global.u64 	%rd19, [%rd415];
	mad.lo.s64 	%rd20, %rd19, %rd494, %rd531;
	or.b64  	%rd416, %rd525, %rd12;
	and.b64  	%rd417, %rd416, -4294967296;
	setp.ne.s64 	%p31, %rd417, 0;
	@%p31 bra 	$L__BB236_10;
	cvt.u32.u64 	%r141, %rd12;
	cvt.u32.u64 	%r142, %rd525;
	div.u32 	%r143, %r142, %r141;
	mul.lo.s32 	%r144, %r143, %r141;
	sub.s32 	%r145, %r142, %r144;
	cvt.u64.u32 	%rd495, %r143;
	cvt.u64.u32 	%rd496, %r145;
	bra.uni 	$L__BB236_11;
$L__BB236_10:
	div.s64 	%rd495, %rd525, %rd12;
	mul.lo.s64 	%rd418, %rd495, %rd12;
	sub.s64 	%rd496, %rd525, %rd418;
$L__BB236_11:
	mad.lo.s64 	%rd27, %rd496, %rd19, %rd532;
	add.s32 	%r13, %r209, -2;
	mul.wide.u32 	%rd419, %r209, 8;
	add.s64 	%rd420, %rd2, %rd419;
	ld.global.u64 	%rd28, [%rd420];
	or.b64  	%rd421, %rd493, %rd28;
	and.b64  	%rd422, %rd421, -4294967296;
	setp.ne.s64 	%p32, %rd422, 0;
	@%p32 bra 	$L__BB236_13;
	cvt.u32.u64 	%r146, %rd28;
	cvt.u32.u64 	%r147, %rd493;
	div.u32 	%r148, %r147, %r146;
	mul.lo.s32 	%r149, %r148, %r146;
	sub.s32 	%r150, %r147, %r149;
	cvt.u64.u32 	%rd497, %r148;
	cvt.u64.u32 	%rd498, %r150;
	bra.uni 	$L__BB236_14;
$L__BB236_13:
	div.s64 	%rd497, %rd493, %rd28;
	mul.lo.s64 	%rd423, %rd497, %rd28;
	sub.s64 	%rd498, %rd493, %rd423;
$L__BB236_14:
	mul.wide.u32 	%rd424, %r209, 8;
	add.s64 	%rd425, %rd1, %rd424;
	ld.global.u64 	%rd35, [%rd425];
	mad.lo.s64 	%rd36, %rd35, %rd498, %rd20;
	or.b64  	%rd426, %rd495, %rd28;
	and.b64  	%rd427, %rd426, -4294967296;
	setp.ne.s64 	%p33, %rd427, 0;
	@%p33 bra 	$L__BB236_16;
	cvt.u32.u64 	%r151, %rd28;
	cvt.u32.u64 	%r152, %rd495;
	div.u32 	%r153, %r152, %r151;
	mul.lo.s32 	%r154, %r153, %r151;
	sub.s32 	%r155, %r152, %r154;
	cvt.u64.u32 	%rd499, %r153;
	cvt.u64.u32 	%rd500, %r155;
	bra.uni 	$L__BB236_17;
$L__BB236_16:
	div.s64 	%rd499, %rd495, %rd28;
	mul.lo.s64 	%rd428, %rd499, %rd28;
	sub.s64 	%rd500, %rd495, %rd428;
$L__BB236_17:
	mad.lo.s64 	%rd43, %rd500, %rd35, %rd27;
	add.s32 	%r14, %r209, -1;
	mul.wide.u32 	%rd429, %r14, 8;
	add.s64 	%rd430, %rd2, %rd429;
	ld.global.u64 	%rd44, [%rd430];
	or.b64  	%rd431, %rd497, %rd44;
	and.b64  	%rd432, %rd431, -4294967296;
	setp.ne.s64 	%p34, %rd432, 0;
	@%p34 bra 	$L__BB236_19;
	cvt.u32.u64 	%r156, %rd44;
	cvt.u32.u64 	%r157, %rd497;
	div.u32 	%r158, %r157, %r156;
	mul.lo.s32 	%r159, %r158, %r156;
	sub.s32 	%r160, %r157, %r159;
	cvt.u64.u32 	%rd501, %r158;
	cvt.u64.u32 	%rd502, %r160;
	bra.uni 	$L__BB236_20;
$L__BB236_19:
	div.s64 	%rd501, %rd497, %rd44;
	mul.lo.s64 	%rd433, %rd501, %rd44;
	sub.s64 	%rd502, %rd497, %rd433;
$L__BB236_20:
	mul.wide.u32 	%rd434, %r14, 8;
	add.s64 	%rd435, %rd1, %rd434;
	ld.global.u64 	%rd51, [%rd435];
	mad.lo.s64 	%rd52, %rd51, %rd502, %rd36;
	or.b64  	%rd436, %rd499, %rd44;
	and.b64  	%rd437, %rd436, -4294967296;
	setp.ne.s64 	%p35, %rd437, 0;
	@%p35 bra 	$L__BB236_22;
	cvt.u32.u64 	%r161, %rd44;
	cvt.u32.u64 	%r162, %rd499;
	div.u32 	%r163, %r162, %r161;
	mul.lo.s32 	%r164, %r163, %r161;
	sub.s32 	%r165, %r162, %r164;
	cvt.u64.u32 	%rd503, %r163;
	cvt.u64.u32 	%rd504, %r165;
	bra.uni 	$L__BB236_23;
$L__BB236_22:
	div.s64 	%rd503, %rd499, %rd44;
	mul.lo.s64 	%rd438, %rd503, %rd44;
	sub.s64 	%rd504, %rd499, %rd438;
$L__BB236_23:
	mad.lo.s64 	%rd59, %rd504, %rd51, %rd43;
	mul.wide.u32 	%rd439, %r13, 8;
	add.s64 	%rd440, %rd2, %rd439;
	ld.global.u64 	%rd60, [%rd440];
	or.b64  	%rd441, %rd501, %rd60;
	and.b64  	%rd442, %rd441, -4294967296;
	setp.ne.s64 	%p36, %rd442, 0;
	@%p36 bra 	$L__BB236_25;
	cvt.u32.u64 	%r166, %rd60;
	cvt.u32.u64 	%r167, %rd501;
	div.u32 	%r168, %r167, %r166;
	mul.lo.s32 	%r169, %r168, %r166;
	sub.s32 	%r170, %r167, %r169;
	cvt.u64.u32 	%rd527, %r168;
	cvt.u64.u32 	%rd506, %r170;
	bra.uni 	$L__BB236_26;
$L__BB236_25:
	div.s64 	%rd527, %rd501, %rd60;
	mul.lo.s64 	%rd443, %rd527, %rd60;
	sub.s64 	%rd506, %rd501, %rd443;
$L__BB236_26:
	mul.wide.u32 	%rd444, %r13, 8;
	add.s64 	%rd445, %rd1, %rd444;
	ld.global.u64 	%rd67, [%rd445];
	mad.lo.s64 	%rd531, %rd67, %rd506, %rd52;
	or.b64  	%rd446, %rd503, %rd60;
	and.b64  	%rd447, %rd446, -4294967296;
	setp.ne.s64 	%p37, %rd447, 0;
	@%p37 bra 	$L__BB236_28;
	cvt.u32.u64 	%r171, %rd60;
	cvt.u32.u64 	%r172, %rd503;
	div.u32 	%r173, %r172, %r171;
	mul.lo.s32 	%r174, %r173, %r171;
	sub.s32 	%r175, %r172, %r174;
	cvt.u64.u32 	%rd525, %r173;
	cvt.u64.u32 	%rd508, %r175;
	bra.uni 	$L__BB236_29;
$L__BB236_28:
	div.s64 	%rd525, %rd503, %rd60;
	mul.lo.s64 	%rd448, %rd525, %rd60;
	sub.s64 	%rd508, %rd503, %rd448;
$L__BB236_29:
	mad.lo.s64 	%rd532, %rd508, %rd67, %rd59;
	add.s32 	%r209, %r209, -4;
	add.s32 	%r208, %r208, 4;
	setp.ne.s32 	%p38, %r208, 0;
	@%p38 bra 	$L__BB236_5;
	add.s32 	%r211, %r209, 1;
$L__BB236_31:
	and.b32  	%r19, %r6, 3;
	setp.eq.s32 	%p39, %r19, 0;
	@%p39 bra 	$L__BB236_54;
	setp.eq.s32 	%p40, %r19, 1;
	@%p40 bra 	$L__BB236_46;
	mul.wide.u32 	%rd450, %r211, 8;
	add.s64 	%rd451, %rd2, %rd450;
	ld.global.u64 	%rd82, [%rd451];
	or.b64  	%rd452, %rd527, %rd82;
	and.b64  	%rd453, %rd452, -4294967296;
	setp.ne.s64 	%p41, %rd453, 0;
	@%p41 bra 	$L__BB236_35;
	cvt.u32.u64 	%r176, %rd82;
	cvt.u32.u64 	%r177, %rd527;
	div.u32 	%r178, %r177, %r176;
	mul.lo.s32 	%r179, %r178, %r176;
	sub.s32 	%r180, %r177, %r179;
	cvt.u64.u32 	%rd515, %r178;
	cvt.u64.u32 	%rd516, %r180;
	bra.uni 	$L__BB236_36;
$L__BB236_35:
	div.s64 	%rd515, %rd527, %rd82;
	mul.lo.s64 	%rd454, %rd515, %rd82;
	sub.s64 	%rd516, %rd527, %rd454;
$L__BB236_36:
	add.s64 	%rd456, %rd1, %rd450;
	ld.global.u64 	%rd89, [%rd456];
	mad.lo.s64 	%rd90, %rd89, %rd516, %rd531;
	or.b64  	%rd457, %rd525, %rd82;
	and.b64  	%rd458, %rd457, -4294967296;
	setp.ne.s64 	%p42, %rd458, 0;
	@%p42 bra 	$L__BB236_38;
	cvt.u32.u64 	%r181, %rd82;
	cvt.u32.u64 	%r182, %rd525;
	div.u32 	%r183, %r182, %r181;
	mul.lo.s32 	%r184, %r183, %r181;
	sub.s32 	%r185, %r182, %r184;
	cvt.u64.u32 	%rd517, %r183;
	cvt.u64.u32 	%rd518, %r185;
	bra.uni 	$L__BB236_39;
$L__BB236_38:
	div.s64 	%rd517, %rd525, %rd82;
	mul.lo.s64 	%rd459, %rd517, %rd82;
	sub.s64 	%rd518, %rd525, %rd459;
$L__BB236_39:
	mad.lo.s64 	%rd97, %rd518, %rd89, %rd532;
	add.s32 	%r20, %r211, -1;
	mul.wide.u32 	%rd460, %r20, 8;
	add.s64 	%rd461, %rd2, %rd460;
	ld.global.u64 	%rd98, [%rd461];
	or.b64  	%rd462, %rd515, %rd98;
	and.b64  	%rd463, %rd462, -4294967296;
	setp.ne.s64 	%p43, %rd463, 0;
	@%p43 bra 	$L__BB236_41;
	cvt.u32.u64 	%r186, %rd98;
	cvt.u32.u64 	%r187, %rd515;
	div.u32 	%r188, %r187, %r186;
	mul.lo.s32 	%r189, %r188, %r186;
	sub.s32 	%r190, %r187, %r189;
	cvt.u64.u32 	%rd527, %r188;
	cvt.u64.u32 	%rd520, %r190;
	bra.uni 	$L__BB236_42;
$L__BB236_41:
	div.s64 	%rd527, %rd515, %rd98;
	mul.lo.s64 	%rd464, %rd527, %rd98;
	sub.s64 	%rd520, %rd515, %rd464;
$L__BB236_42:
	add.s64 	%rd466, %rd1, %rd460;
	ld.global.u64 	%rd105, [%rd466];
	mad.lo.s64 	%rd531, %rd105, %rd520, %rd90;
	or.b64  	%rd467, %rd517, %rd98;
	and.b64  	%rd468, %rd467, -4294967296;
	setp.ne.s64 	%p44, %rd468, 0;
	@%p44 bra 	$L__BB236_44;
	cvt.u32.u64 	%r191, %rd98;
	cvt.u32.u64 	%r192, %rd517;
	div.u32 	%r193, %r192, %r191;
	mul.lo.s32 	%r194, %r193, %r191;
	sub.s32 	%r195, %r192, %r194;
	cvt.u64.u32 	%rd525, %r193;
	cvt.u64.u32 	%rd522, %r195;
	bra.uni 	$L__BB236_45;
$L__BB236_44:
	div.s64 	%rd525, %rd517, %rd98;
	mul.lo.s64 	%rd469, %rd525, %rd98;
	sub.s64 	%rd522, %rd517, %rd469;
$L__BB236_45:
	mad.lo.s64 	%rd532, %rd522, %rd105, %rd97;
	add.s32 	%r211, %r211, -2;
$L__BB236_46:
	and.b32  	%r196, %r6, 1;
	setp.eq.b32 	%p45, %r196, 1;
	not.pred 	%p46, %p45;
	@%p46 bra 	$L__BB236_54;
	mul.wide.u32 	%rd470, %r211, 8;
	add.s64 	%rd471, %rd2, %rd470;
	ld.global.u64 	%rd120, [%rd471];
	or.b64  	%rd472, %rd527, %rd120;
	and.b64  	%rd473, %rd472, -4294967296;
	setp.ne.s64 	%p47, %rd473, 0;
	@%p47 bra 	$L__BB236_49;
	cvt.u32.u64 	%r197, %rd120;
	cvt.u32.u64 	%r198, %rd527;
	rem.u32 	%r199, %r198, %r197;
	cvt.u64.u32 	%rd529, %r199;
	bra.uni 	$L__BB236_50;
$L__BB236_49:
	rem.s64 	%rd529, %rd527, %rd120;
$L__BB236_50:
	add.s64 	%rd475, %rd1, %rd470;
	ld.global.u64 	%rd124, [%rd475];
	mad.lo.s64 	%rd531, %rd124, %rd529, %rd531;
	or.b64  	%rd476, %rd525, %rd120;
	and.b64  	%rd477, %rd476, -4294967296;
	setp.ne.s64 	%p48, %rd477, 0;
	@%p48 bra 	$L__BB236_52;
	cvt.u32.u64 	%r200, %rd120;
	cvt.u32.u64 	%r201, %rd525;
	rem.u32 	%r202, %r201, %r200;
	cvt.u64.u32 	%rd530, %r202;
	bra.uni 	$L__BB236_53;
$L__BB236_52:
	rem.s64 	%rd530, %rd525, %rd120;
$L__BB236_53:
	mad.lo.s64 	%rd532, %rd530, %rd124, %rd532;
$L__BB236_54:
	shl.b64 	%rd478, %rd531, 2;
	add.s64 	%rd479, %rd573, %rd478;
	ld.global.u32 	%r203, [%rd479];
	shl.b64 	%rd480, %rd532, 2;
	add.s64 	%rd481, %rd573, %rd480;
	ld.global.u32 	%r204, [%rd481];
	add.s32 	%r205, %r204, %r203;
	cvt.rn.f32.s32 	%f2, %r205;
	st.shared.f32 	[%r5], %f2;
	bra.uni 	$L__BB236_115;
$L__BB236_55:
	cvt.u64.u32 	%rd132, %r4;
	setp.le.u64 	%p3, %rd265, %rd132;
	@%p3 bra 	$L__BB236_115;
	mad.lo.s64 	%rd564, %rd4, %rd265, %rd132;
	cvt.u32.u64 	%r23, %rd264;
	add.s32 	%r215, %r23, -1;
	setp.lt.s32 	%p4, %r215, 0;
	@%p4 bra 	$L__BB236_114;
	and.b32  	%r25, %r23, 7;
	setp.lt.u32 	%p5, %r215, 7;
	@%p5 bra 	$L__BB236_85;
	add.s32 	%r213, %r23, -4;
	and.b32  	%r59, %r23, -8;
	neg.s32 	%r212, %r59;
$L__BB236_59:
	.pragma "nounroll";
	add.s32 	%r30, %r213, 3;
	mul.wide.u32 	%rd274, %r30, 8;
	add.s64 	%rd275, %rd2, %rd274;
	ld.global.u64 	%rd136, [%rd275];
	or.b64  	%rd276, %rd564, %rd136;
	and.b64  	%rd277, %rd276, -4294967296;
	setp.ne.s64 	%p6, %rd277, 0;
	@%p6 bra 	$L__BB236_61;
	cvt.u32.u64 	%r60, %rd136;
	cvt.u32.u64 	%r61, %rd564;
	div.u32 	%r62, %r61, %r60;
	mul.lo.s32 	%r63, %r62, %r60;
	sub.s32 	%r64, %r61, %r63;
	cvt.u64.u32 	%rd535, %r62;
	cvt.u64.u32 	%rd536, %r64;
	bra.uni 	$L__BB236_62;
$L__BB236_61:
	div.s64 	%rd535, %rd564, %rd136;
	mul.lo.s64 	%rd278, %rd535, %rd136;
	sub.s64 	%rd536, %rd564, %rd278;
$L__BB236_62:
	add.s64 	%rd280, %rd1, %rd274;
	ld.global.u64 	%rd281, [%rd280];
	mul.lo.s64 	%rd143, %rd281, %rd536;
	add.s32 	%r31, %r213, 2;
	mul.wide.u32 	%rd282, %r31, 8;
	add.s64 	%rd283, %rd2, %rd282;
	ld.global.u64 	%rd144, [%rd283];
	or.b64  	%rd284, %rd535, %rd144;
	and.b64  	%rd285, %rd284, -4294967296;
	setp.ne.s64 	%p7, %rd285, 0;
	@%p7 bra 	$L__BB236_64;
	cvt.u32.u64 	%r65, %rd144;
	cvt.u32.u64 	%r66, %rd535;
	div.u32 	%r67, %r66, %r65;
	mul.lo.s32 	%r68, %r67, %r65;
	sub.s32 	%r69, %r66, %r68;
	cvt.u64.u32 	%rd537, %r67;
	cvt.u64.u32 	%rd538, %r69;
	bra.uni 	$L__BB236_65;
$L__BB236_64:
	div.s64 	%rd537, %rd535, %rd144;
	mul.lo.s64 	%rd286, %rd537, %rd144;
	sub.s64 	%rd538, %rd535, %rd286;
$L__BB236_65:
	add.s64 	%rd288, %rd1, %rd282;
	ld.global.u64 	%rd289, [%rd288];
	mad.lo.s64 	%rd151, %rd289, %rd538, %rd143;
	add.s32 	%r32, %r213, 1;
	mul.wide.u32 	%rd290, %r32, 8;
	add.s64 	%rd291, %rd2, %rd290;
	ld.global.u64 	%rd152, [%rd291];
	or.b64  	%rd292, %rd537, %rd152;
	and.b64  	%rd293, %rd292, -4294967296;
	setp.ne.s64 	%p8, %rd293, 0;
	@%p8 bra 	$L__BB236_67;
	cvt.u32.u64 	%r70, %rd152;
	cvt.u32.u64 	%r71, %rd537;
	div.u32 	%r72, %r71, %r70;
	mul.lo.s32 	%r73, %r72, %r70;
	sub.s32 	%r74, %r71, %r73;
	cvt.u64.u32 	%rd539, %r72;
	cvt.u64.u32 	%rd540, %r74;
	bra.uni 	$L__BB236_68;
$L__BB236_67:
	div.s64 	%rd539, %rd537, %rd152;
	mul.lo.s64 	%rd294, %rd539, %rd152;
	sub.s64 	%rd540, %rd537, %rd294;
$L__BB236_68:
	add.s64 	%rd296, %rd1, %rd290;
	ld.global.u64 	%rd297, [%rd296];
	mad.lo.s64 	%rd159, %rd297, %rd540, %rd151;
	add.s32 	%r33, %r213, -4;
	mul.wide.u32 	%rd298, %r213, 8;
	add.s64 	%rd299, %rd2, %rd298;
	ld.global.u64 	%rd160, [%rd299];
	or.b64  	%rd300, %rd539, %rd160;
	and.b64  	%rd301, %rd300, -4294967296;
	setp.ne.s64 	%p9, %rd301, 0;
	@%p9 bra 	$L__BB236_70;
	cvt.u32.u64 	%r75, %rd160;
	cvt.u32.u64 	%r76, %rd539;
	div.u32 	%r77, %r76, %r75;
	mul.lo.s32 	%r78, %r77, %r75;
	sub.s32 	%r79, %r76, %r78;
	cvt.u64.u32 	%rd541, %r77;
	cvt.u64.u32 	%rd542, %r79;
	bra.uni 	$L__BB236_71;
$L__BB236_70:
	div.s64 	%rd541, %rd539, %rd160;
	mul.lo.s64 	%rd302, %rd541, %rd160;
	sub.s64 	%rd542, %rd539, %rd302;
$L__BB236_71:
	add.s64 	%rd304, %rd1, %rd298;
	ld.global.u64 	%rd305, [%rd304];
	mad.lo.s64 	%rd167, %rd305, %rd542, %rd159;
	add.s32 	%r34, %r213, -1;
	mul.wide.u32 	%rd306, %r34, 8;
	add.s64 	%rd307, %rd2, %rd306;
	ld.global.u64 	%rd168, [%rd307];
	or.b64  	%rd308, %rd541, %rd168;
	and.b64  	%rd309, %rd308, -4294967296;
	setp.ne.s64 	%p10, %rd309, 0;
	@%p10 bra 	$L__BB236_73;
	cvt.u32.u64 	%r80, %rd168;
	cvt.u32.u64 	%r81, %rd541;
	div.u32 	%r82, %r81, %r80;
	mul.lo.s32 	%r83, %r82, %r80;
	sub.s32 	%r84, %r81, %r83;
	cvt.u64.u32 	%rd543, %r82;
	cvt.u64.u32 	%rd544, %r84;
	bra.uni 	$L__BB236_74;
$L__BB236_73:
	div.s64 	%rd543, %rd541, %rd168;
	mul.lo.s64 	%rd310, %rd543, %rd168;
	sub.s64 	%rd544, %rd541, %rd310;
$L__BB236_74:
	add.s64 	%rd312, %rd1, %rd306;
	ld.global.u64 	%rd313, [%rd312];
	mad.lo.s64 	%rd175, %rd313, %rd544, %rd167;
	add.s32 	%r35, %r213, -2;
	mul.wide.u32 	%rd314, %r35, 8;
	add.s64 	%rd315, %rd2, %rd314;
	ld.global.u64 	%rd176, [%rd315];
	or.b64  	%rd316, %rd543, %rd176;
	and.b64  	%rd317, %rd316, -4294967296;
	setp.ne.s64 	%p11, %rd317, 0;
	@%p11 bra 	$L__BB236_76;
	cvt.u32.u64 	%r85, %rd176;
	cvt.u32.u64 	%r86, %rd543;
	div.u32 	%r87, %r86, %r85;
	mul.lo.s32 	%r88, %r87, %r85;
	sub.s32 	%r89, %r86, %r88;
	cvt.u64.u32 	%rd545, %r87;
	cvt.u64.u32 	%rd546, %r89;
	bra.uni 	$L__BB236_77;
$L__BB236_76:
	div.s64 	%rd545, %rd543, %rd176;
	mul.lo.s64 	%rd318, %rd545, %rd176;
	sub.s64 	%rd546, %rd543, %rd318;
$L__BB236_77:
	add.s64 	%rd320, %rd1, %rd314;
	ld.global.u64 	%rd321, [%rd320];
	mad.lo.s64 	%rd183, %rd321, %rd546, %rd175;
	add.s32 	%r36, %r213, -3;
	mul.wide.u32 	%rd322, %r36, 8;
	add.s64 	%rd323, %rd2, %rd322;
	ld.global.u64 	%rd184, [%rd323];
	or.b64  	%rd324, %rd545, %rd184;
	and.b64  	%rd325, %rd324, -4294967296;
	setp.ne.s64 	%p12, %rd325, 0;
	@%p12 bra 	$L__BB236_79;
	cvt.u32.u64 	%r90, %rd184;
	cvt.u32.u64 	%r91, %rd545;
	div.u32 	%r92, %r91, %r90;
	mul.lo.s32 	%r93, %r92, %r90;
	sub.s32 	%r94, %r91, %r93;
	cvt.u64.u32 	%rd547, %r92;
	cvt.u64.u32 	%rd548, %r94;
	bra.uni 	$L__BB236_80;
$L__BB236_79:
	div.s64 	%rd547, %rd545, %rd184;
	mul.lo.s64 	%rd326, %rd547, %rd184;
	sub.s64 	%rd548, %rd545, %rd326;
$L__BB236_80:
	add.s64 	%rd328, %rd1, %rd322;
	ld.global.u64 	%rd329, [%rd328];
	mad.lo.s64 	%rd191, %rd329, %rd548, %rd183;
	mul.wide.u32 	%rd330, %r33, 8;
	add.s64 	%rd331, %rd2, %rd330;
	ld.global.u64 	%rd192, [%rd331];
	or.b64  	%rd332, %rd547, %rd192;
	and.b64  	%rd333, %rd332, -4294967296;
	setp.ne.s64 	%p13, %rd333, 0;
	@%p13 bra 	$L__BB236_82;
	cvt.u32.u64 	%r95, %rd192;
	cvt.u32.u64 	%r96, %rd547;
	div.u32 	%r97, %r96, %r95;
	mul.lo.s32 	%r98, %r97, %r95;
	sub.s32 	%r99, %r96, %r98;
	cvt.u64.u32 	%rd564, %r97;
	cvt.u64.u32 	%rd550, %r99;
	bra.uni 	$L__BB236_83;
$L__BB236_82:
	div.s64 	%rd564, %rd547, %rd192;
	mul.lo.s64 	%rd334, %rd564, %rd192;
	sub.s64 	%rd550, %rd547, %rd334;
$L__BB236_83:
	add.s64 	%rd336, %rd1, %rd330;
	ld.global.u64 	%rd337, [%rd336];
	mad.lo.s64 	%rd338, %rd337, %rd550, %rd191;
	shl.b64 	%rd339, %rd338, 2;
	add.s64 	%rd573, %rd573, %rd339;
	add.s32 	%r213, %r213, -8;
	add.s32 	%r212, %r212, 8;
	setp.ne.s32 	%p14, %r212, 0;
	@%p14 bra 	$L__BB236_59;
	add.s32 	%r215, %r213, 3;
$L__BB236_85:
	setp.eq.s32 	%p15, %r25, 0;
	@%p15 bra 	$L__BB236_114;
	and.b32  	%r41, %r23, 3;
	setp.lt.u32 	%p16, %r25, 4;
	@%p16 bra 	$L__BB236_100;
	mul.wide.u32 	%rd341, %r215, 8;
	add.s64 	%rd342, %rd2, %rd341;
	ld.global.u64 	%rd203, [%rd342];
	or.b64  	%rd343, %rd564, %rd203;
	and.b64  	%rd344, %rd343, -4294967296;
	setp.ne.s64 	%p17, %rd344, 0;
	@%p17 bra 	$L__BB236_89;
	cvt.u32.u64 	%r100, %rd203;
	cvt.u32.u64 	%r101, %rd564;
	div.u32 	%r102, %r101, %r100;
	mul.lo.s32 	%r103, %r102, %r100;
	sub.s32 	%r104, %r101, %r103;
	cvt.u64.u32 	%rd554, %r102;
	cvt.u64.u32 	%rd555, %r104;
	bra.uni 	$L__BB236_90;
$L__BB236_89:
	div.s64 	%rd554, %rd564, %rd203;
	mul.lo.s64 	%rd345, %rd554, %rd203;
	sub.s64 	%rd555, %rd564, %rd345;
$L__BB236_90:
	add.s64 	%rd347, %rd1, %rd341;
	ld.global.u64 	%rd348, [%rd347];
	mul.lo.s64 	%rd210, %rd348, %rd555;
	add.s32 	%r42, %r215, -1;
	mul.wide.u32 	%rd349, %r42, 8;
	add.s64 	%rd350, %rd2, %rd349;
	ld.global.u64 	%rd211, [%rd350];
	or.b64  	%rd351, %rd554, %rd211;
	and.b64  	%rd352, %rd351, -4294967296;
	setp.ne.s64 	%p18, %rd352, 0;
	@%p18 bra 	$L__BB236_92;
	cvt.u32.u64 	%r105, %rd211;
	cvt.u32.u64 	%r106, %rd554;
	div.u32 	%r107, %r106, %r105;
	mul.lo.s32 	%r108, %r107, %r105;
	sub.s32 	%r109, %r106, %r108;
	cvt.u64.u32 	%rd556, %r107;
	cvt.u64.u32 	%rd557, %r109;
	bra.uni 	$L__BB236_93;
$L__BB236_92:
	div.s64 	%rd556, %rd554, %rd211;
	mul.lo.s64 	%rd353, %rd556, %rd211;
	sub.s64 	%rd557, %rd554, %rd353;
$L__BB236_93:
	add.s64 	%rd355, %rd1, %rd349;
	ld.global.u64 	%rd356, [%rd355];
	mad.lo.s64 	%rd218, %rd356, %rd557, %rd210;
	add.s32 	%r43, %r215, -2;
	mul.wide.u32 	%rd357, %r43, 8;
	add.s64 	%rd358, %rd2, %rd357;
	ld.global.u64 	%rd219, [%rd358];
	or.b64  	%rd359, %rd556, %rd219;
	and.b64  	%rd360, %rd359, -4294967296;
	setp.ne.s64 	%p19, %rd360, 0;
	@%p19 bra 	$L__BB236_95;
	cvt.u32.u64 	%r110, %rd219;
	cvt.u32.u64 	%r111, %rd556;
	div.u32 	%r112, %r111, %r110;
	mul.lo.s32 	%r113, %r112, %r110;
	sub.s32 	%r114, %r111, %r113;
	cvt.u64.u32 	%rd558, %r112;
	cvt.u64.u32 	%rd559, %r114;
	bra.uni 	$L__BB236_96;
$L__BB236_95:
	div.s64 	%rd558, %rd556, %rd219;
	mul.lo.s64 	%rd361, %rd558, %rd219;
	sub.s64 	%rd559, %rd556, %rd361;
$L__BB236_96:
	add.s64 	%rd363, %rd1, %rd357;
	ld.global.u64 	%rd364, [%rd363];
	mad.lo.s64 	%rd226, %rd364, %rd559, %rd218;
	add.s32 	%r44, %r215, -3;
	mul.wide.u32 	%rd365, %r44, 8;
	add.s64 	%rd366, %rd2, %rd365;
	ld.global.u64 	%rd227, [%rd366];
	or.b64  	%rd367, %rd558, %rd227;
	and.b64  	%rd368, %rd367, -4294967296;
	setp.ne.s64 	%p20, %rd368, 0;
	@%p20 bra 	$L__BB236_98;
	cvt.u32.u64 	%r115, %rd227;
	cvt.u32.u64 	%r116, %rd558;
	div.u32 	%r117, %r116, %r115;
	mul.lo.s32 	%r118, %r117, %r115;
	sub.s32 	%r119, %r116, %r118;
	cvt.u64.u32 	%rd564, %r117;
	cvt.u64.u32 	%rd561, %r119;
	bra.uni 	$L__BB236_99;
$L__BB236_98:
	div.s64 	%rd564, %rd558, %rd227;
	mul.lo.s64 	%rd369, %rd564, %rd227;
	sub.s64 	%rd561, %rd558, %rd369;
$L__BB236_99:
	add.s64 	%rd371, %rd1, %rd365;
	ld.global.u64 	%rd372, [%rd371];
	mad.lo.s64 	%rd373, %rd372, %rd561, %rd226;
	shl.b64 	%rd374, %rd373, 2;
	add.s64 	%rd573, %rd573, %rd374;
	add.s32 	%r215, %r215, -4;
$L__BB236_100:
	setp.eq.s32 	%p21, %r41, 0;
	@%p21 bra 	$L__BB236_114;
	setp.eq.s32 	%p22, %r41, 1;
	@%p22 bra 	$L__BB236_109;
	mul.wide.u32 	%rd376, %r215, 8;
	add.s64 	%rd377, %rd2, %rd376;
	ld.global.u64 	%rd238, [%rd377];
	or.b64  	%rd378, %rd564, %rd238;
	and.b64  	%rd379, %rd378, -4294967296;
	setp.ne.s64 	%p23, %rd379, 0;
	@%p23 bra 	$L__BB236_104;
	cvt.u32.u64 	%r120, %rd238;
	cvt.u32.u64 	%r121, %rd564;
	div.u32 	%r122, %r121, %r120;
	mul.lo.s32 	%r123, %r122, %r120;
	sub.s32 	%r124, %r121, %r123;
	cvt.u64.u32 	%rd565, %r122;
	cvt.u64.u32 	%rd566, %r124;
	bra.uni 	$L__BB236_105;
$L__BB236_104:
	div.s64 	%rd565, %rd564, %rd238;
	mul.lo.s64 	%rd380, %rd565, %rd238;
	sub.s64 	%rd566, %rd564, %rd380;
$L__BB236_105:
	add.s64 	%rd382, %rd1, %rd376;
	ld.global.u64 	%rd383, [%rd382];
	mul.lo.s64 	%rd245, %rd383, %rd566;
	add.s32 	%r47, %r215, -1;
	mul.wide.u32 	%rd384, %r47, 8;
	add.s64 	%rd385, %rd2, %rd384;
	ld.global.u64 	%rd246, [%rd385];
	or.b64  	%rd386, %rd565, %rd246;
	and.b64  	%rd387, %rd386, -4294967296;
	setp.ne.s64 	%p24, %rd387, 0;
	@%p24 bra 	$L__BB236_107;
	cvt.u32.u64 	%r125, %rd246;
	cvt.u32.u64 	%r126, %rd565;
	div.u32 	%r127, %r126, %r125;
	mul.lo.s32 	%r128, %r127, %r125;
	sub.s32 	%r129, %r126, %r128;
	cvt.u64.u32 	%rd564, %r127;
	cvt.u64.u32 	%rd568, %r129;
	bra.uni 	$L__BB236_108;
$L__BB236_107:
	div.s64 	%rd564, %rd565, %rd246;
	mul.lo.s64 	%rd388, %rd564, %rd246;
	sub.s64 	%rd568, %rd565, %rd388;
$L__BB236_108:
	add.s64 	%rd390, %rd1, %rd384;
	ld.global.u64 	%rd391, [%rd390];
	mad.lo.s64 	%rd392, %rd391, %rd568, %rd245;
	shl.b64 	%rd393, %rd392, 2;
	add.s64 	%rd573, %rd573, %rd393;
	add.s32 	%r215, %r215, -2;
$L__BB236_109:
	and.b32  	%r130, %r23, 1;
	setp.eq.b32 	%p25, %r130, 1;
	not.pred 	%p26, %p25;
	@%p26 bra 	$L__BB236_114;
	mul.wide.u32 	%rd394, %r215, 8;
	add.s64 	%rd395, %rd2, %rd394;
	ld.global.u64 	%rd257, [%rd395];
	or.b64  	%rd396, %rd564, %rd257;
	and.b64  	%rd397, %rd396, -4294967296;
	setp.ne.s64 	%p27, %rd397, 0;
	@%p27 bra 	$L__BB236_112;
	cvt.u32.u64 	%r131, %rd257;
	cvt.u32.u64 	%r132, %rd564;
	rem.u32 	%r133, %r132, %r131;
	cvt.u64.u32 	%rd572, %r133;
	bra.uni 	$L__BB236_113;
$L__BB236_112:
	rem.s64 	%rd572, %rd564, %rd257;
$L__BB236_113:
	add.s64 	%rd399, %rd1, %rd394;
	ld.global.u64 	%rd400, [%rd399];
	mul.lo.s64 	%rd401, %rd400, %rd572;
	shl.b64 	%rd402, %rd401, 2;
	add.s64 	%rd573, %rd573, %rd402;
$L__BB236_114:
	ld.global.u32 	%r134, [%rd573];
	cvt.rn.f32.s32 	%f1, %r134;
	st.shared.f32 	[%r5], %f1;
$L__BB236_115:
	bar.sync 	0;
	setp.lt.u32 	%p49, %r217, 66;
	@%p49 bra 	$L__BB236_119;
$L__BB236_116:
	shr.u32 	%r51, %r217, 1;
	setp.ge.u32 	%p50, %r1, %r51;
	@%p50 bra 	$L__BB236_118;
	ld.shared.f32 	%f3, [%r5];
	shl.b32 	%r206, %r51, 2;
	add.s32 	%r207, %r5, %r206;
	ld.shared.f32 	%f4, [%r207];
	add.f32 	%f5, %f3, %f4;
	st.shared.f32 	[%r5], %f5;
$L__BB236_118:
	bar.sync 	0;
	setp.gt.u32 	%p51, %r217, 131;
	mov.u32 	%r217, %r51;
	@%p51 bra 	$L__BB236_116;
$L__BB236_119:
	setp.gt.u32 	%p52, %r1, 31;
	@%p52 bra 	$L__BB236_122;
	ld.volatile.shared.f32 	%f6, [%r5];
	ld.volatile.shared.f32 	%f7, [%r5+128];
	add.f32 	%f8, %f6, %f7;
	st.volatile.shared.f32 	[%r5], %f8;
	ld.volatile.shared.f32 	%f9, [%r5];
	ld.volatile.shared.f32 	%f10, [%r5+64];
	add.f32 	%f11, %f9, %f10;
	st.volatile.shared.f32 	[%r5], %f11;
	ld.volatile.shared.f32 	%f12, [%r5];
	ld.volatile.shared.f32 	%f13, [%r5+32];
	add.f32 	%f14, %f12, %f13;
	st.volatile.shared.f32 	[%r5], %f14;
	ld.volatile.shared.f32 	%f15, [%r5];
	ld.volatile.shared.f32 	%f16, [%r5+16];
	add.f32 	%f17, %f15, %f16;
	st.volatile.shared.f32 	[%r5], %f17;
	ld.volatile.shared.f32 	%f18, [%r5];
	ld.volatile.shared.f32 	%f19, [%r5+8];
	add.f32 	%f20, %f18, %f19;
	st.volatile.shared.f32 	[%r5], %f20;
	ld.volatile.shared.f32 	%f21, [%r5];
	ld.volatile.shared.f32 	%f22, [%r5+4];
	add.f32 	%f23, %f21, %f22;
	st.volatile.shared.f32 	[%r5], %f23;
	setp.ne.s32 	%p53, %r1, 0;
	@%p53 bra 	$L__BB236_122;
	ld.param.u64 	%rd488, [contiguous_mean2_i32_param_8];
	ld.param.u64 	%rd487, [contiguous_mean2_i32_param_0];
	ld.shared.f32 	%f24, [meansdata_i32];
	cvt.u64.u32 	%rd482, %r2;
	mad.lo.s64 	%rd483, %rd488, %rd4, %rd482;
	cvta.to.global.u64 	%rd484, %rd487;
	shl.b64 	%rd485, %rd483, 2;
	add.s64 	%rd486, %rd484, %rd485;
	st.global.f32 	[%rd486], %f24;
$L__BB236_122:
	ret;

}
	// .globl	contiguous_mean22_i32
.visible .entry contiguous_mean22_i32(
	.param .u64 .ptr .align 1 contiguous_mean22_i32_param_0,
	.param .u64 .ptr .align 1 contiguous_mean22_i32_param_1,
	.param .u64 contiguous_mean22_i32_param_2,
	.param .u64 contiguous_mean22_i32_param_3,
	.param .u64 contiguous_mean22_i32_param_4,
	.param .u64 contiguous_mean22_i32_param_5
)
{
	.reg .pred 	%p<9>;
	.reg .b32 	%r<18>;
	.reg .b32 	%f<27>;
	.reg .b64 	%rd<28>;

	ld.param.u64 	%rd5, [contiguous_mean22_i32_param_0];
	ld.param.u64 	%rd8, [contiguous_mean22_i32_param_1];
	ld.param.u64 	%rd9, [contiguous_mean22_i32_param_2];
	ld.param.u64 	%rd6, [contiguous_mean22_i32_param_3];
	ld.param.u64 	%rd10, [contiguous_mean22_i32_param_4];
	ld.param.u64 	%rd7, [contiguous_mean22_i32_param_5];
	cvta.to.global.u64 	%rd1, %rd8;
	mov.u32 	%r1, %tid.x;
	mov.u32 	%r2, %ctaid.x;
	mov.u32 	%r17, %ntid.x;
	mul.lo.s32 	%r8, %r2, %r17;
	shl.b32 	%r9, %r8, 1;
	add.s32 	%r4, %r9, %r1;
	shl.b32 	%r10, %r1, 2;
	mov.u32 	%r11, meansdata_i32;
	add.s32 	%r5, %r11, %r10;
	mov.b32 	%r12, 0;
	st.shared.u32 	[%r5], %r12;
	mov.u32 	%r13, %ctaid.y;
	cvt.u64.u32 	%rd11, %r13;
	add.s64 	%rd2, %rd9, %rd11;
	setp.ge.u64 	%p1, %rd2, %rd10;
	@%p1 bra 	$L__BB237_12;
	add.s32 	%r14, %r4, %r17;
	cvt.u64.u32 	%rd3, %r14;
	setp.le.u64 	%p2, %rd6, %rd3;
	@%p2 bra 	$L__BB237_3;
	cvt.u64.u32 	%rd15, %r4;
	mul.lo.s64 	%rd16, %rd2, %rd6;
	add.s64 	%rd17, %rd16, %rd15;
	shl.b64 	%rd18, %rd17, 2;
	add.s64 	%rd19, %rd1, %rd18;
	ld.global.f32 	%f2, [%rd19];
	add.s64 	%rd20, %rd16, %rd3;
	shl.b64 	%rd21, %rd20, 2;
	add.s64 	%rd22, %rd1, %rd21;
	ld.global.f32 	%f3, [%rd22];
	add.f32 	%f4, %f2, %f3;
	st.shared.f32 	[%r5], %f4;
	bra.uni 	$L__BB237_5;
$L__BB237_3:
	cvt.u64.u32 	%rd4, %r4;
	setp.le.u64 	%p3, %rd6, %rd4;
	@%p3 bra 	$L__BB237_5;
	mad.lo.s64 	%rd12, %rd2, %rd6, %rd4;
	shl.b64 	%rd13, %rd12, 2;
	add.s64 	%rd14, %rd1, %rd13;
	ld.global.f32 	%f1, [%rd14];
	st.shared.f32 	[%r5], %f1;
$L__BB237_5:
	bar.sync 	0;
	setp.lt.u32 	%p4, %r17, 66;
	@%p4 bra 	$L__BB237_9;
$L__BB237_6:
	shr.u32 	%r7, %r17, 1;
	setp.ge.u32 	%p5, %r1, %r7;
	@%p5 bra 	$L__BB237_8;
	ld.shared.f32 	%f5, [%r5];
	shl.b32 	%r15, %r7, 2;
	add.s32 	%r16, %r5, %r15;
	ld.shared.f32 	%f6, [%r16];
	add.f32 	%f7, %f5, %f6;
	st.shared.f32 	[%r5], %f7;
$L__BB237_8:
	bar.sync 	0;
	setp.gt.u32 	%p6, %r17, 131;
	mov.u32 	%r17, %r7;
	@%p6 bra 	$L__BB237_6;
$L__BB237_9:
	setp.gt.u32 	%p7, %r1, 31;
	@%p7 bra 	$L__BB237_12;
	ld.volatile.shared.f32 	%f8, [%r5];
	ld.volatile.shared.f32 	%f9, [%r5+128];
	add.f32 	%f10, %f8, %f9;
	st.volatile.shared.f32 	[%r5], %f10;
	ld.volatile.shared.f32 	%f11, [%r5];
	ld.volatile.shared.f32 	%f12, [%r5+64];
	add.f32 	%f13, %f11, %f12;
	st.volatile.shared.f32 	[%r5], %f13;
	ld.volatile.shared.f32 	%f14, [%r5];
	ld.volatile.shared.f32 	%f15, [%r5+32];
	add.f32 	%f16, %f14, %f15;
	st.volatile.shared.f32 	[%r5], %f16;
	ld.volatile.shared.f32 	%f17, [%r5];
	ld.volatile.shared.f32 	%f18, [%r5+16];
	add.f32 	%f19, %f17, %f18;
	st.volatile.shared.f32 	[%r5], %f19;
	ld.volatile.shared.f32 	%f20, [%r5];
	ld.volatile.shared.f32 	%f21, [%r5+8];
	add.f32 	%f22, %f20, %f21;
	st.volatile.shared.f32 	[%r5], %f22;
	ld.volatile.shared.f32 	%f23, [%r5];
	ld.volatile.shared.f32 	%f24, [%r5+4];
	add.f32 	%f25, %f23, %f24;
	st.volatile.shared.f32 	[%r5], %f25;
	setp.ne.s32 	%p8, %r1, 0;
	@%p8 bra 	$L__BB237_12;
	ld.shared.f32 	%f26, [meansdata_i32];
	cvt.u64.u32 	%rd23, %r2;
	mad.lo.s64 	%rd24, %rd7, %rd2, %rd23;
	cvta.to.global.u64 	%rd25, %rd5;
	shl.b64 	%rd26, %rd24, 2;
	add.s64 	%rd27, %rd25, %rd26;
	st.global.f32 	[%rd27], %f26;
$L__BB237_12:
	ret;

}
	// .globl	contiguous_mean3_i32
.visible .entry contiguous_mean3_i32(
	.param .u64 .ptr .align 1 contiguous_mean3_i32_param_0,
	.param .u64 .ptr .align 1 contiguous_mean3_i32_param_1,
	.param .u64 .ptr .align 1 contiguous_mean3_i32_param_2,
	.param .u64 .ptr .align 1 contiguous_mean3_i32_param_3,
	.param .u64 contiguous_mean3_i32_param_4,
	.param .u64 contiguous_mean3_i32_param_5,
	.param .u64 contiguous_mean3_i32_param_6
)
{
	.reg .pred 	%p<38>;
	.reg .b32 	%r<206>;
	.reg .b32 	%f<55>;
	.reg .b64 	%rd<308>;

	ld.param.u64 	%rd144, [contiguous_mean3_i32_param_0];
	ld.param.u64 	%rd145, [contiguous_mean3_i32_param_1];
	ld.param.u64 	%rd148, [contiguous_mean3_i32_param_2];
	ld.param.u64 	%rd149, [contiguous_mean3_i32_param_3];
	ld.param.u64 	%rd146, [contiguous_mean3_i32_param_4];
	ld.param.u64 	%rd147, [contiguous_mean3_i32_param_5];
	ld.param.u64 	%rd150, [contiguous_mean3_i32_param_6];
	cvta.to.global.u64 	%rd1, %rd149;
	cvta.to.global.u64 	%rd2, %rd148;
	mov.u32 	%r1, %tid.y;
	mov.u32 	%r2, %ntid.x;
	mov.u32 	%r3, %tid.x;
	mad.lo.s32 	%r64, %r1, %r2, %r3;
	mov.u32 	%r65, %ctaid.x;
	mad.lo.s32 	%r66, %r65, %r2, %r3;
	mov.u32 	%r4, %ctaid.y;
	mov.u32 	%r5, %ntid.y;
	mad.lo.s32 	%r67, %r4, %r5, %r1;
	shl.b32 	%r68, %r64, 2;
	mov.u32 	%r69, meansdata_i32;
	add.s32 	%r7, %r69, %r68;
	mov.b32 	%r70, 0;
	st.shared.u32 	[%r7], %r70;
	cvt.u64.u32 	%rd3, %r66;
	setp.le.u64 	%p1, %rd147, %rd3;
	cvt.u64.u32 	%rd152, %r67;
	setp.le.u64 	%p2, %rd150, %rd152;
	or.pred  	%p3, %p1, %p2;
	@%p3 bra 	$L__BB238_76;
	cvt.u32.u64 	%r71, %rd3;
	cvt.u32.u64 	%r72, %rd147;
	mad.lo.s32 	%r196, %r67, %r72, %r71;
	cvt.u32.u64 	%r9, %rd146;
	add.s32 	%r195, %r9, -1;
	setp.lt.s32 	%p4, %r195, 0;
	mov.b64 	%rd307, 0;
	@%p4 bra 	$L__BB238_59;
	setp.lt.u32 	%p5, %r195, 7;
	mov.b64 	%rd307, 0;
	@%p5 bra 	$L__BB238_30;
	add.s32 	%r191, %r9, -4;
	and.b32  	%r73, %r9, -8;
	neg.s32 	%r190, %r73;
	mov.b64 	%rd307, 0;
$L__BB238_4:
	.pragma "nounroll";
	add.s32 	%r16, %r191, 3;
	cvt.u64.u32 	%rd5, %r196;
	mul.wide.u32 	%rd157, %r16, 8;
	add.s64 	%rd158, %rd2, %rd157;
	ld.global.u64 	%rd6, [%rd158];
	and.b64  	%rd159, %rd6, -4294967296;
	setp.ne.s64 	%p6, %rd159, 0;
	@%p6 bra 	$L__BB238_6;
	cvt.u32.u64 	%r74, %rd6;
	cvt.u32.u64 	%r75, %rd5;
	div.u32 	%r76, %r75, %r74;
	mul.lo.s32 	%r77, %r76, %r74;
	sub.s32 	%r78, %r75, %r77;
	cvt.u64.u32 	%rd272, %r76;
	cvt.u64.u32 	%rd273, %r78;
	bra.uni 	$L__BB238_7;
$L__BB238_6:
	div.s64 	%rd272, %rd5, %rd6;
	mul.lo.s64 	%rd160, %rd272, %rd6;
	sub.s64 	%rd273, %rd5, %rd160;
$L__BB238_7:
	mul.wide.u32 	%rd161, %r16, 8;
	add.s64 	%rd162, %rd1, %rd161;
	ld.global.u64 	%rd163, [%rd162];
	mad.lo.s64 	%rd13, %rd163, %rd273, %rd307;
	add.s32 	%r17, %r191, 2;
	and.b64  	%rd14, %rd272, 4294967295;
	mul.wide.u32 	%rd164, %r17, 8;
	add.s64 	%rd165, %rd2, %rd164;
	ld.global.u64 	%rd15, [%rd165];
	and.b64  	%rd166, %rd15, -4294967296;
	setp.ne.s64 	%p7, %rd166, 0;
	@%p7 bra 	$L__BB238_9;
	cvt.u32.u64 	%r79, %rd15;
	cvt.u32.u64 	%r80, %rd14;
	div.u32 	%r81, %r80, %r79;
	mul.lo.s32 	%r82, %r81, %r79;
	sub.s32 	%r83, %r80, %r82;
	cvt.u64.u32 	%rd274, %r81;
	cvt.u64.u32 	%rd275, %r83;
	bra.uni 	$L__BB238_10;
$L__BB238_9:
	div.s64 	%rd274, %rd14, %rd15;
	mul.lo.s64 	%rd167, %rd274, %rd15;
	sub.s64 	%rd275, %rd14, %rd167;
$L__BB238_10:
	mul.wide.u32 	%rd168, %r17, 8;
	add.s64 	%rd169, %rd1, %rd168;
	ld.global.u64 	%rd170, [%rd169];
	mad.lo.s64 	%rd22, %rd170, %rd275, %rd13;
	add.s32 	%r18, %r191, 1;
	and.b64  	%rd23, %rd274, 4294967295;
	mul.wide.u32 	%rd171, %r18, 8;
	add.s64 	%rd172, %rd2, %rd171;
	ld.global.u64 	%rd24, [%rd172];
	and.b64  	%rd173, %rd24, -4294967296;
	setp.ne.s64 	%p8, %rd173, 0;
	@%p8 bra 	$L__BB238_12;
	cvt.u32.u64 	%r84, %rd24;
	cvt.u32.u64 	%r85, %rd23;
	div.u32 	%r86, %r85, %r84;
	mul.lo.s32 	%r87, %r86, %r84;
	sub.s32 	%r88, %r85, %r87;
	cvt.u64.u32 	%rd276, %r86;
	cvt.u64.u32 	%rd277, %r88;
	bra.uni 	$L__BB238_13;
$L__BB238_12:
	div.s64 	%rd276, %rd23, %rd24;
	mul.lo.s64 	%rd174, %rd276, %rd24;
	sub.s64 	%rd277, %rd23, %rd174;
$L__BB238_13:
	mul.wide.u32 	%rd175, %r18, 8;
	add.s64 	%rd176, %rd1, %rd175;
	ld.global.u64 	%rd177, [%rd176];
	mad.lo.s64 	%rd31, %rd177, %rd277, %rd22;
	and.b64  	%rd32, %rd276, 4294967295;
	mul.wide.u32 	%rd178, %r191, 8;
	add.s64 	%rd179, %rd2, %rd178;
	ld.global.u64 	%rd33, [%rd179];
	and.b64  	%rd180, %rd33, -4294967296;
	setp.ne.s64 	%p9, %rd180, 0;
	@%p9 bra 	$L__BB238_15;
	cvt.u32.u64 	%r89, %rd33;
	cvt.u32.u64 	%r90, %rd32;
	div.u32 	%r91, %r90, %r89;
	mul.lo.s32 	%r92, %r91, %r89;
	sub.s32 	%r93, %r90, %r92;
	cvt.u64.u32 	%rd278, %r91;
	cvt.u64.u32 	%rd279, %r93;
	bra.uni 	$L__BB238_16;
$L__BB238_15:
	div.s64 	%rd278, %rd32, %rd33;
	mul.lo.s64 	%rd181, %rd278, %rd33;
	sub.s64 	%rd279, %rd32, %rd181;
$L__BB238_16:
	mul.wide.u32 	%rd182, %r191, 8;
	add.s64 	%rd183, %rd1, %rd182;
	ld.global.u64 	%rd184, [%rd183];
	mad.lo.s64 	%rd40, %rd184, %rd279, %rd31;
	add.s32 	%r19, %r191, -1;
	and.b64  	%rd41, %rd278, 4294967295;
	mul.wide.u32 	%rd185, %r19, 8;
	add.s64 	%rd186, %rd2, %rd185;
	ld.global.u64 	%rd42, [%rd186];
	and.b64  	%rd187, %rd42, -4294967296;
	setp.ne.s64 	%p10, %rd187, 0;
	@%p10 bra 	$L__BB238_18;
	cvt.u32.u64 	%r94, %rd42;
	cvt.u32.u64 	%r95, %rd41;
	div.u32 	%r96, %r95, %r94;
	mul.lo.s32 	%r97, %r96, %r94;
	sub.s32 	%r98, %r95, %r97;
	cvt.u64.u32 	%rd280, %r96;
	cvt.u64.u32 	%rd281, %r98;
	bra.uni 	$L__BB238_19;
$L__BB238_18:
	div.s64 	%rd280, %rd41, %rd42;
	mul.lo.s64 	%rd188, %rd280, %rd42;
	sub.s64 	%rd281, %rd41, %rd188;
$L__BB238_19:
	mul.wide.u32 	%rd189, %r19, 8;
	add.s64 	%rd190, %rd1, %rd189;
	ld.global.u64 	%rd191, [%rd190];
	mad.lo.s64 	%rd49, %rd191, %rd281, %rd40;
	add.s32 	%r20, %r191, -2;
	and.b64  	%rd50, %rd280, 4294967295;
	mul.wide.u32 	%rd192, %r20, 8;
	add.s64 	%rd193, %rd2, %rd192;
	ld.global.u64 	%rd51, [%rd193];
	and.b64  	%rd194, %rd51, -4294967296;
	setp.ne.s64 	%p11, %rd194, 0;
	@%p11 bra 	$L__BB238_21;
	cvt.u32.u64 	%r99, %rd51;
	cvt.u32.u64 	%r100, %rd50;
	div.u32 	%r101, %r100, %r99;
	mul.lo.s32 	%r102, %r101, %r99;
	sub.s32 	%r103, %r100, %r102;
	cvt.u64.u32 	%rd282, %r101;
	cvt.u64.u32 	%rd283, %r103;
	bra.uni 	$L__BB238_22;
$L__BB238_21:
	div.s64 	%rd282, %rd50, %rd51;
	mul.lo.s64 	%rd195, %rd282, %rd51;
	sub.s64 	%rd283, %rd50, %rd195;
$L__BB238_22:
	mul.wide.u32 	%rd196, %r20, 8;
	add.s64 	%rd197, %rd1, %rd196;
	ld.global.u64 	%rd198, [%rd197];
	mad.lo.s64 	%rd58, %rd198, %rd283, %rd49;
	add.s32 	%r21, %r191, -3;
	and.b64  	%rd59, %rd282, 4294967295;
	mul.wide.u32 	%rd199, %r21, 8;
	add.s64 	%rd200, %rd2, %rd199;
	ld.global.u64 	%rd60, [%rd200];
	and.b64  	%rd201, %rd60, -4294967296;
	setp.ne.s64 	%p12, %rd201, 0;
	@%p12 bra 	$L__BB238_24;
	cvt.u32.u64 	%r104, %rd60;
	cvt.u32.u64 	%r105, %rd59;
	div.u32 	%r106, %r105, %r104;
	mul.lo.s32 	%r107, %r106, %r104;
	sub.s32 	%r108, %r105, %r107;
	cvt.u64.u32 	%rd284, %r106;
	cvt.u64.u32 	%rd285, %r108;
	bra.uni 	$L__BB238_25;
$L__BB238_24:
	div.s64 	%rd284, %rd59, %rd60;
	mul.lo.s64 	%rd202, %rd284, %rd60;
	sub.s64 	%rd285, %rd59, %rd202;
$L__BB238_25:
	mul.wide.u32 	%rd203, %r21, 8;
	add.s64 	%rd204, %rd1, %rd203;
	ld.global.u64 	%rd205, [%rd204];
	mad.lo.s64 	%rd67, %rd205, %rd285, %rd58;
	and.b64  	%rd68, %rd284, 4294967295;
	add.s32 	%r109, %r191, -4;
	mul.wide.u32 	%rd206, %r109, 8;
	add.s64 	%rd207, %rd2, %rd206;
	ld.global.u64 	%rd69, [%rd207];
	and.b64  	%rd208, %rd69, -4294967296;
	setp.ne.s64 	%p13, %rd208, 0;
	@%p13 bra 	$L__BB238_27;
	cvt.u32.u64 	%r110, %rd69;
	cvt.u32.u64 	%r111, %rd68;
	div.u32 	%r112, %r111, %r110;
	mul.lo.s32 	%r113, %r112, %r110;
	sub.s32 	%r114, %r111, %r113;
	cvt.u64.u32 	%rd286, %r112;
	cvt.u64.u32 	%rd287, %r114;
	bra.uni 	$L__BB238_28;
$L__BB238_27:
	div.s64 	%rd286, %rd68, %rd69;
	mul.lo.s64 	%rd209, %rd286, %rd69;
	sub.s64 	%rd287, %rd68, %rd209;
$L__BB238_28:
	mul.wide.u32 	%rd210, %r109, 8;
	add.s64 	%rd211, %rd1, %rd210;
	ld.global.u64 	%rd212, [%rd211];
	mad.lo.s64 	%rd307, %rd212, %rd287, %rd67;
	cvt.u32.u64 	%r196, %rd286;
	add.s32 	%r191, %r191, -8;
	add.s32 	%r190, %r190, 8;
	setp.ne.s32 	%p14, %r190, 0;
	@%p14 bra 	$L__BB238_4;
	add.s32 	%r195, %r191, 3;
$L__BB238_30:
	and.b32  	%r28, %r9, 7;
	setp.eq.s32 	%p15, %r28, 0;
	@%p15 bra 	$L__BB238_59;
	and.b32  	%r29, %r9, 3;
	setp.lt.u32 	%p16, %r28, 4;
	@%p16 bra 	$L__BB238_45;
	cvt.u64.u32 	%rd79, %r196;
	mul.wide.u32 	%rd214, %r195, 8;
	add.s64 	%rd215, %rd2, %rd214;
	ld.global.u64 	%rd80, [%rd215];
	and.b64  	%rd216, %rd80, -4294967296;
	setp.ne.s64 	%p17, %rd216, 0;
	@%p17 bra 	$L__BB238_34;
	cvt.u32.u64 	%r116, %rd80;
	cvt.u32.u64 	%r117, %rd79;
	div.u32 	%r118, %r117, %r116;
	mul.lo.s32 	%r119, %r118, %r116;
	sub.s32 	%r120, %r117, %r119;
	cvt.u64.u32 	%rd290, %r118;
	cvt.u64.u32 	%rd291, %r120;
	bra.uni 	$L__BB238_35;
$L__BB238_34:
	div.s64 	%rd290, %rd79, %rd80;
	mul.lo.s64 	%rd217, %rd290, %rd80;
	sub.s64 	%rd291, %rd79, %rd217;
$L__BB238_35:
	mul.wide.u32 	%rd218, %r195, 8;
	add.s64 	%rd219, %rd1, %rd218;
	ld.global.u64 	%rd220, [%rd219];
	mad.lo.s64 	%rd87, %rd220, %rd291, %rd307;
	add.s32 	%r30, %r195, -1;
	and.b64  	%rd88, %rd290, 4294967295;
	mul.wide.u32 	%rd221, %r30, 8;
	add.s64 	%rd222, %rd2, %rd221;
	ld.global.u64 	%rd89, [%rd222];
	and.b64  	%rd223, %rd89, -4294967296;
	setp.ne.s64 	%p18, %rd223, 0;
	@%p18 bra 	$L__BB238_37;
	cvt.u32.u64 	%r121, %rd89;
	cvt.u32.u64 	%r122, %rd88;
	div.u32 	%r123, %r122, %r121;
	mul.lo.s32 	%r124, %r123, %r121;
	sub.s32 	%r125, %r122, %r124;
	cvt.u64.u32 	%rd292, %r123;
	cvt.u64.u32 	%rd293, %r125;
	bra.uni 	$L__BB238_38;
$L__BB238_37:
	div.s64 	%rd292, %rd88, %rd89;
	mul.lo.s64 	%rd224, %rd292, %rd89;
	sub.s64 	%rd293, %rd88, %rd224;
$L__BB238_38:
	mul.wide.u32 	%rd225, %r30, 8;
	add.s64 	%rd226, %rd1, %rd225;
	ld.global.u64 	%rd227, [%rd226];
	mad.lo.s64 	%rd96, %rd227, %rd293, %rd87;
	add.s32 	%r31, %r195, -2;
	and.b64  	%rd97, %rd292, 4294967295;
	mul.wide.u32 	%rd228, %r31, 8;
	add.s64 	%rd229, %rd2, %rd228;
	ld.global.u64 	%rd98, [%rd229];
	and.b64  	%rd230, %rd98, -4294967296;
	setp.ne.s64 	%p19, %rd230, 0;
	@%p19 bra 	$L__BB238_40;
	cvt.u32.u64 	%r126, %rd98;
	cvt.u32.u64 	%r127, %rd97;
	div.u32 	%r128, %r127, %r126;
	mul.lo.s32 	%r129, %r128, %r126;
	sub.s32 	%r130, %r127, %r129;
	cvt.u64.u32 	%rd294, %r128;
	cvt.u64.u32 	%rd295, %r130;
	bra.uni 	$L__BB238_41;
$L__BB238_40:
	div.s64 	%rd294, %rd97, %rd98;
	mul.lo.s64 	%rd231, %rd294, %rd98;
	sub.s64 	%rd295, %rd97, %rd231;
$L__BB238_41:
	mul.wide.u32 	%rd232, %r31, 8;
	add.s64 	%rd233, %rd1, %rd232;
	ld.global.u64 	%rd234, [%rd233];
	mad.lo.s64 	%rd105, %rd234, %rd295, %rd96;
	add.s32 	%r32, %r195, -3;
	and.b64  	%rd106, %rd294, 4294967295;
	mul.wide.u32 	%rd235, %r32, 8;
	add.s64 	%rd236, %rd2, %rd235;
	ld.global.u64 	%rd107, [%rd236];
	and.b64  	%rd237, %rd107, -4294967296;
	setp.ne.s64 	%p20, %rd237, 0;
	@%p20 bra 	$L__BB238_43;
	cvt.u32.u64 	%r131, %rd107;
	cvt.u32.u64 	%r132, %rd106;
	div.u32 	%r133, %r132, %r131;
	mul.lo.s32 	%r134, %r133, %r131;
	sub.s32 	%r135, %r132, %r134;
	cvt.u64.u32 	%rd296, %r133;
	cvt.u64.u32 	%rd297, %r135;
	bra.uni 	$L__BB238_44;
$L__BB238_43:
	div.s64 	%rd296, %rd106, %rd107;
	mul.lo.s64 	%rd238, %rd296, %rd107;
	sub.s64 	%rd297, %rd106, %rd238;
$L__BB238_44:
	mul.wide.u32 	%rd239, %r32, 8;
	add.s64 	%rd240, %rd1, %rd239;
	ld.global.u64 	%rd241, [%rd240];
	mad.lo.s64 	%rd307, %rd241, %rd297, %rd105;
	cvt.u32.u64 	%r196, %rd296;
	add.s32 	%r195, %r195, -4;
$L__BB238_45:
	setp.eq.s32 	%p21, %r29, 0;
	@%p21 bra 	$L__BB238_59;
	setp.eq.s32 	%p22, %r29, 1;
	@%p22 bra 	$L__BB238_54;
	cvt.u64.u32 	%rd117, %r196;
	mul.wide.u32 	%rd243, %r195, 8;
	add.s64 	%rd244, %rd2, %rd243;
	ld.global.u64 	%rd118, [%rd244];
	and.b64  	%rd245, %rd118, -4294967296;
	setp.ne.s64 	%p23, %rd245, 0;
	@%p23 bra 	$L__BB238_49;
	cvt.u32.u64 	%r136, %rd118;
	cvt.u32.u64 	%r137, %rd117;
	div.u32 	%r138, %r137, %r136;
	mul.lo.s32 	%r139, %r138, %r136;
	sub.s32 	%r140, %r137, %r139;
	cvt.u64.u32 	%rd300, %r138;
	cvt.u64.u32 	%rd301, %r140;
	bra.uni 	$L__BB238_50;
$L__BB238_49:
	div.s64 	%rd300, %rd117, %rd118;
	mul.lo.s64 	%rd246, %rd300, %rd118;
	sub.s64 	%rd301, %rd117, %rd246;
$L__BB238_50:
	add.s64 	%rd248, %rd1, %rd243;
	ld.global.u64 	%rd249, [%rd248];
	mad.lo.s64 	%rd125, %rd249, %rd301, %rd307;
	add.s32 	%r37, %r195, -1;
	and.b64  	%rd126, %rd300, 4294967295;
	mul.wide.u32 	%rd250, %r37, 8;
	add.s64 	%rd251, %rd2, %rd250;
	ld.global.u64 	%rd127, [%rd251];
	and.b64  	%rd252, %rd127, -4294967296;
	setp.ne.s64 	%p24, %rd252, 0;
	@%p24 bra 	$L__BB238_52;
	cvt.u32.u64 	%r141, %rd127;
	cvt.u32.u64 	%r142, %rd126;
	div.u32 	%r143, %r142, %r141;
	mul.lo.s32 	%r144, %r143, %r141;
	sub.s32 	%r145, %r142, %r144;
	cvt.u64.u32 	%rd302, %r143;
	cvt.u64.u32 	%rd303, %r145;
	bra.uni 	$L__BB238_53;
$L__BB238_52:
	div.s64 	%rd302, %rd126, %rd127;
	mul.lo.s64 	%rd253, %rd302, %rd127;
	sub.s64 	%rd303, %rd126, %rd253;
$L__BB238_53:
	add.s64 	%rd255, %rd1, %rd250;
	ld.global.u64 	%rd256, [%rd255];
	mad.lo.s64 	%rd307, %rd256, %rd303, %rd125;
	cvt.u32.u64 	%r196, %rd302;
	add.s32 	%r195, %r195, -2;
$L__BB238_54:
	and.b32  	%r146, %r9, 1;
	setp.eq.b32 	%p25, %r146, 1;
	not.pred 	%p26, %p25;
	@%p26 bra 	$L__BB238_59;
	cvt.u64.u32 	%rd137, %r196;
	mul.wide.u32 	%rd257, %r195, 8;
	add.s64 	%rd258, %rd2, %rd257;
	ld.global.u64 	%rd138, [%rd258];
	and.b64  	%rd259, %rd138, -4294967296;
	setp.ne.s64 	%p27, %rd259, 0;
	@%p27 bra 	$L__BB238_57;
	cvt.u32.u64 	%r147, %rd138;
	cvt.u32.u64 	%r148, %rd137;
	rem.u32 	%r149, %r148, %r147;
	cvt.u64.u32 	%rd306, %r149;
	bra.uni 	$L__BB238_58;
$L__BB238_57:
	rem.s64 	%rd306, %rd137, %rd138;
$L__BB238_58:
	add.s64 	%rd261, %rd1, %rd257;
	ld.global.u64 	%rd262, [%rd261];
	mad.lo.s64 	%rd307, %rd262, %rd306, %rd307;
$L__BB238_59:
	cvta.to.global.u64 	%rd263, %rd145;
	shl.b64 	%rd264, %rd307, 2;
	add.s64 	%rd265, %rd263, %rd264;
	ld.global.u32 	%r150, [%rd265];
	cvt.rn.f32.s32 	%f16, %r150;
	st.shared.f32 	[%r7], %f16;
	bar.sync 	0;
	setp.ne.s32 	%p28, %r1, 0;
	@%p28 bra 	$L__BB238_76;
	setp.gt.u32 	%p29, %r5, 1;
	@%p29 bra 	$L__BB238_62;
	shl.b32 	%r151, %r3, 2;
	mov.u32 	%r152, meansdata_i32;
	add.s32 	%r153, %r152, %r151;
	ld.shared.f32 	%f53, [%r153];
	bra.uni 	$L__BB238_75;
$L__BB238_62:
	shl.b32 	%r155, %r3, 2;
	mov.u32 	%r156, meansdata_i32;
	add.s32 	%r42, %r156, %r155;
	ld.shared.f32 	%f53, [%r42];
	add.s32 	%r43, %r5, -1;
	add.s32 	%r157, %r5, -2;
	and.b32  	%r44, %r43, 7;
	setp.lt.u32 	%p30, %r157, 7;
	mov.b32 	%r204, 1;
	@%p30 bra 	$L__BB238_66;
	and.b32  	%r160, %r43, -8;
	neg.s32 	%r201, %r160;
	shl.b32 	%r46, %r2, 2;
	add.s32 	%r162, %r155, %r46;
	add.s32 	%r199, %r156, %r162;
	shl.b32 	%r48, %r2, 5;
	mov.b32 	%r202, 1;
	mov.b32 	%r200, 0;
$L__BB238_64:
	.pragma "nounroll";
	mul.lo.s32 	%r164, %r202, %r2;
	shl.b32 	%r165, %r164, 2;
	add.s32 	%r166, %r42, %r165;
	ld.shared.f32 	%f18, [%r199];
	add.f32 	%f19, %f53, %f18;
	add.s32 	%r167, %r166, %r46;
	ld.shared.f32 	%f20, [%r167];
	add.f32 	%f21, %f19, %f20;
	add.s32 	%r168, %r167, %r46;
	ld.shared.f32 	%f22, [%r168];
	add.f32 	%f23, %f21, %f22;
	add.s32 	%r169, %r168, %r46;
	ld.shared.f32 	%f24, [%r169];
	add.f32 	%f25, %f23, %f24;
	add.s32 	%r170, %r169, %r46;
	ld.shared.f32 	%f26, [%r170];
	add.f32 	%f27, %f25, %f26;
	add.s32 	%r171, %r170, %r46;
	ld.shared.f32 	%f28, [%r171];
	add.f32 	%f29, %f27, %f28;
	add.s32 	%r172, %r171, %r46;
	ld.shared.f32 	%f30, [%r172];
	add.f32 	%f31, %f29, %f30;
	add.s32 	%r173, %r172, %r46;
	ld.shared.f32 	%f32, [%r173];
	add.f32 	%f53, %f31, %f32;
	add.s32 	%r202, %r202, 8;
	add.s32 	%r201, %r201, 8;
	add.s32 	%r200, %r200, 8;
	add.s32 	%r199, %r199, %r48;
	setp.ne.s32 	%p31, %r201, 0;
	@%p31 bra 	$L__BB238_64;
	add.s32 	%r204, %r200, 1;
$L__BB238_66:
	setp.eq.s32 	%p32, %r44, 0;
	@%p32 bra 	$L__BB238_74;
	and.b32  	%r59, %r43, 3;
	setp.lt.u32 	%p33, %r44, 4;
	@%p33 bra 	$L__BB238_69;
	mul.lo.s32 	%r174, %r204, %r2;
	shl.b32 	%r175, %r174, 2;
	add.s32 	%r176, %r42, %r175;
	ld.shared.f32 	%f34, [%r176];
	add.f32 	%f35, %f53, %f34;
	shl.b32 	%r177, %r2, 2;
	add.s32 	%r178, %r176, %r177;
	ld.shared.f32 	%f36, [%r178];
	add.f32 	%f37, %f35, %f36;
	add.s32 	%r179, %r178, %r177;
	ld.shared.f32 	%f38, [%r179];
	add.f32 	%f39, %f37, %f38;
	add.s32 	%r180, %r179, %r177;
	ld.shared.f32 	%f40, [%r180];
	add.f32 	%f53, %f39, %f40;
	add.s32 	%r204, %r204, 4;
$L__BB238_69:
	setp.eq.s32 	%p34, %r59, 0;
	@%p34 bra 	$L__BB238_74;
	setp.eq.s32 	%p35, %r59, 1;
	@%p35 bra 	$L__BB238_72;
	mul.lo.s32 	%r181, %r204, %r2;
	shl.b32 	%r182, %r181, 2;
	add.s32 	%r183, %r42, %r182;
	ld.shared.f32 	%f42, [%r183];
	add.f32 	%f43, %f53, %f42;
	shl.b32 	%r184, %r2, 2;
	add.s32 	%r185, %r183, %r184;
	ld.shared.f32 	%f44, [%r185];
	add.f32 	%f53, %f43, %f44;
	add.s32 	%r204, %r204, 2;
$L__BB238_72:
	and.b32  	%r186, %r43, 1;
	setp.eq.b32 	%p36, %r186, 1;
	not.pred 	%p37, %p36;
	@%p37 bra 	$L__BB238_74;
	mul.lo.s32 	%r187, %r204, %r2;
	shl.b32 	%r188, %r187, 2;
	add.s32 	%r189, %r42, %r188;
	ld.shared.f32 	%f45, [%r189];
	add.f32 	%f53, %f53, %f45;
$L__BB238_74:
	st.shared.f32 	[%r42], %f53;
$L__BB238_75:
	cvt.u64.u32 	%rd266, %r4;
	mad.lo.s64 	%rd267, %rd147, %rd266, %rd3;
	cvta.to.global.u64 	%rd268, %rd144;
	shl.b64 	%rd269, %rd267, 2;
	add.s64 	%rd270, %rd268, %rd269;
	st.global.f32 	[%rd270], %f53;
$L__BB238_76:
	ret;

}
	// .globl	contiguous_mean33_i32
.visible .entry contiguous_mean33_i32(
	.param .u64 .ptr .align 1 contiguous_mean33_i32_param_0,
	.param .u64 .ptr .align 1 contiguous_mean33_i32_param_1,
	.param .u64 contiguous_mean33_i32_param_2,
	.param .u64 contiguous_mean33_i32_param_3,
	.param .u64 contiguous_mean33_i32_param_4
)
{
	.reg .pred 	%p<14>;
	.reg .b32 	%r<86>;
	.reg .b32 	%f<55>;
	.reg .b64 	%rd<16>;

	ld.param.u64 	%rd2, [contiguous_mean33_i32_param_0];
	ld.param.u64 	%rd3, [contiguous_mean33_i32_param_1];
	ld.param.u64 	%rd4, [contiguous_mean33_i32_param_3];
	ld.param.u64 	%rd5, [contiguous_mean33_i32_param_4];
	mov.u32 	%r1, %tid.y;
	mov.u32 	%r2, %ntid.x;
	mov.u32 	%r3, %tid.x;
	mad.lo.s32 	%r30, %r1, %r2, %r3;
	mov.u32 	%r31, %ctaid.x;
	mad.lo.s32 	%r32, %r31, %r2, %r3;
	mov.u32 	%r4, %ctaid.y;
	mov.u32 	%r5, %ntid.y;
	mad.lo.s32 	%r33, %r4, %r5, %r1;
	shl.b32 	%r34, %r30, 2;
	mov.u32 	%r35, meansdata_i32;
	add.s32 	%r7, %r35, %r34;
	mov.b32 	%r36, 0;
	st.shared.u32 	[%r7], %r36;
	cvt.u64.u32 	%rd1, %r32;
	setp.le.u64 	%p1, %rd4, %rd1;
	cvt.u64.u32 	%rd7, %r33;
	setp.le.u64 	%p2, %rd5, %rd7;
	or.pred  	%p3, %p1, %p2;
	@%p3 bra 	$L__BB239_18;
	cvt.u32.u64 	%r37, %rd1;
	cvta.to.global.u64 	%rd8, %rd3;
	cvt.u32.u64 	%r38, %rd4;
	mad.lo.s32 	%r39, %r33, %r38, %r37;
	mul.wide.u32 	%rd9, %r39, 4;
	add.s64 	%rd10, %rd8, %rd9;
	ld.global.f32 	%f16, [%rd10];
	st.shared.f32 	[%r7], %f16;
	bar.sync 	0;
	setp.ne.s32 	%p4, %r1, 0;
	@%p4 bra 	$L__BB239_18;
	setp.gt.u32 	%p5, %r5, 1;
	@%p5 bra 	$L__BB239_4;
	shl.b32 	%r40, %r3, 2;
	add.s32 	%r42, %r35, %r40;
	ld.shared.f32 	%f53, [%r42];
	bra.uni 	$L__BB239_17;
$L__BB239_4:
	shl.b32 	%r44, %r3, 2;
	add.s32 	%r8, %r35, %r44;
	ld.shared.f32 	%f53, [%r8];
	add.s32 	%r9, %r5, -1;
	add.s32 	%r46, %r5, -2;
	and.b32  	%r10, %r9, 7;
	setp.lt.u32 	%p6, %r46, 7;
	mov.b32 	%r84, 1;
	@%p6 bra 	$L__BB239_8;
	and.b32  	%r49, %r9, -8;
	neg.s32 	%r81, %r49;
	shl.b32 	%r12, %r2, 2;
	add.s32 	%r51, %r44, %r12;
	add.s32 	%r79, %r35, %r51;
	shl.b32 	%r14, %r2, 5;
	mov.b32 	%r82, 1;
	mov.b32 	%r80, 0;
$L__BB239_6:
	.pragma "nounroll";
	mul.lo.s32 	%r53, %r82, %r2;
	shl.b32 	%r54, %r53, 2;
	add.s32 	%r55, %r8, %r54;
	ld.shared.f32 	%f18, [%r79];
	add.f32 	%f19, %f53, %f18;
	add.s32 	%r56, %r55, %r12;
	ld.shared.f32 	%f20, [%r56];
	add.f32 	%f21, %f19, %f20;
	add.s32 	%r57, %r56, %r12;
	ld.shared.f32 	%f22, [%r57];
	add.f32 	%f23, %f21, %f22;
	add.s32 	%r58, %r57, %r12;
	ld.shared.f32 	%f24, [%r58];
	add.f32 	%f25, %f23, %f24;
	add.s32 	%r59, %r58, %r12;
	ld.shared.f32 	%f26, [%r59];
	add.f32 	%f27, %f25, %f26;
	add.s32 	%r60, %r59, %r12;
	ld.shared.f32 	%f28, [%r60];
	add.f32 	%f29, %f27, %f28;
	add.s32 	%r61, %r60, %r12;
	ld.shared.f32 	%f30, [%r61];
	add.f32 	%f31, %f29, %f30;
	add.s32 	%r62, %r61, %r12;
	ld.shared.f32 	%f32, [%r62];
	add.f32 	%f53, %f31, %f32;
	add.s32 	%r82, %r82, 8;
	add.s32 	%r81, %r81, 8;
	add.s32 	%r80, %r80, 8;
	add.s32 	%r79, %r79, %r14;
	setp.ne.s32 	%p7, %r81, 0;
	@%p7 bra 	$L__BB239_6;
	add.s32 	%r84, %r80, 1;
$L__BB239_8:
	setp.eq.s32 	%p8, %r10, 0;
	@%p8 bra 	$L__BB239_16;
	and.b32  	%r25, %r9, 3;
	setp.lt.u32 	%p9, %r10, 4;
	@%p9 bra 	$L__BB239_11;
	mul.lo.s32 	%r63, %r84, %r2;
	shl.b32 	%r64, %r63, 2;
	add.s32 	%r65, %r8, %r64;
	ld.shared.f32 	%f34, [%r65];
	add.f32 	%f35, %f53, %f34;
	shl.b32 	%r66, %r2, 2;
	add.s32 	%r67, %r65, %r66;
	ld.shared.f32 	%f36, [%r67];
	add.f32 	%f37, %f35, %f36;
	add.s32 	%r68, %r67, %r66;
	ld.shared.f32 	%f38, [%r68];
	add.f32 	%f39, %f37, %f38;
	add.s32 	%r69, %r68, %r66;
	ld.shared.f32 	%f40, [%r69];
	add.f32 	%f53, %f39, %f40;
	add.s32 	%r84, %r84, 4;
$L__BB239_11:
	setp.eq.s32 	%p10, %r25, 0;
	@%p10 bra 	$L__BB239_16;
	setp.eq.s32 	%p11, %r25, 1;
	@%p11 bra 	$L__BB239_14;
	mul.lo.s32 	%r70, %r84, %r2;
	shl.b32 	%r71, %r70, 2;
	add.s32 	%r72, %r8, %r71;
	ld.shared.f32 	%f42, [%r72];
	add.f32 	%f43, %f53, %f42;
	shl.b32 	%r73, %r2, 2;
	add.s32 	%r74, %r72, %r73;
	ld.shared.f32 	%f44, [%r74];
	add.f32 	%f53, %f43, %f44;
	add.s32 	%r84, %r84, 2;
$L__BB239_14:
	and.b32  	%r75, %r9, 1;
	setp.eq.b32 	%p12, %r75, 1;
	not.pred 	%p13, %p12;
	@%p13 bra 	$L__BB239_16;
	mul.lo.s32 	%r76, %r84, %r2;
	shl.b32 	%r77, %r76, 2;
	add.s32 	%r78, %r8, %r77;
	ld.shared.f32 	%f45, [%r78];
	add.f32 	%f53, %f53, %f45;
$L__BB239_16:
	st.shared.f32 	[%r8], %f53;
$L__BB239_17:
	cvt.u64.u32 	%rd11, %r4;
	mad.lo.s64 	%rd12, %rd4, %rd11, %rd1;
	cvta.to.global.u64 	%rd13, %rd2;
	shl.b64 	%rd14, %rd12, 2;
	add.s64 	%rd15, %rd13, %rd14;
	st.global.f32 	[%rd15], %f53;
$L__BB239_18:
	ret;

}
	// .globl	contiguous_mean_i64
.visible .entry contiguous_mean_i64(
	.param .u64 .ptr .align 1 contiguous_mean_i64_param_0,
	.param .u64 .ptr .align 1 contiguous_mean_i64_param_1,
	.param .u64 contiguous_mean_i64_param_2
)
{
	.reg .pred 	%p<8>;
	.reg .b32 	%r<16>;
	.reg .b64 	%rd<21>;
	.reg .b64 	%fd<25>;

	ld.param.u64 	%rd4, [contiguous_mean_i64_param_0];
	ld.param.u64 	%rd6, [contiguous_mean_i64_param_1];
	ld.param.u64 	%rd5, [contiguous_mean_i64_param_2];
	cvta.to.global.u64 	%rd1, %rd6;
	mov.u32 	%r1, %tid.x;
	mov.u32 	%r2, %ctaid.x;
	mov.u32 	%r15, %ntid.x;
	mul.lo.s32 	%r8, %r2, %r15;
	shl.b32 	%r9, %r8, 1;
	add.s32 	%r4, %r9, %r1;
	shl.b32 	%r10, %r1, 3;
	mov.u32 	%r11, meansdata_i64;
	add.s32 	%r5, %r11, %r10;
	mov.b64 	%rd7, 0;
	st.shared.u64 	[%r5], %rd7;
	add.s32 	%r12, %r4, %r15;
	cvt.u64.u32 	%rd2, %r12;
	setp.le.u64 	%p1, %rd5, %rd2;
	@%p1 bra 	$L__BB240_2;
	mul.wide.u32 	%rd11, %r4, 8;
	add.s64 	%rd12, %rd1, %rd11;
	ld.global.u64 	%rd13, [%rd12];
	shl.b64 	%rd14, %rd2, 3;
	add.s64 	%rd15, %rd1, %rd14;
	ld.global.u64 	%rd16, [%rd15];
	add.s64 	%rd17, %rd16, %rd13;
	cvt.rn.f64.s64 	%fd2, %rd17;
	st.shared.f64 	[%r5], %fd2;
	bra.uni 	$L__BB240_4;
$L__BB240_2:
	cvt.u64.u32 	%rd3, %r4;
	setp.le.u64 	%p2, %rd5, %rd3;
	@%p2 bra 	$L__BB240_4;
	shl.b64 	%rd8, %rd3, 3;
	add.s64 	%rd9, %rd1, %rd8;
	ld.global.u64 	%rd10, [%rd9];
	cvt.rn.f64.s64 	%fd1, %rd10;
	st.shared.f64 	[%r5], %fd1;
$L__BB240_4:
	bar.sync 	0;
	setp.lt.u32 	%p3, %r15, 66;
	@%p3 bra 	$L__BB240_8;
$L__BB240_5:
	shr.u32 	%r7, %r15, 1;
	setp.ge.u32 	%p4, %r1, %r7;
	@%p4 bra 	$L__BB240_7;
	ld.shared.f64 	%fd3, [%r5];
	shl.b32 	%r13, %r7, 3;
	add.s32 	%r14, %r5, %r13;
	ld.shared.f64 	%fd4, [%r14];
	add.f64 	%fd5, %fd3, %fd4;
	st.shared.f64 	[%r5], %fd5;
$L__BB240_7:
	bar.sync 	0;
	setp.gt.u32 	%p5, %r15, 131;
	mov.u32 	%r15, %r7;
	@%p5 bra 	$L__BB240_5;
$L__BB240_8:
	setp.gt.u32 	%p6, %r1, 31;
	@%p6 bra 	$L__BB240_11;
	ld.volatile.shared.f64 	%fd6, [%r5];
	ld.volatile.shared.f64 	%fd7, [%r5+256];
	add.f64 	%fd8, %fd6, %fd7;
	st.volatile.shared.f64 	[%r5], %fd8;
	ld.volatile.shared.f64 	%fd9, [%r5];
	ld.volatile.shared.f64 	%fd10, [%r5+128];
	add.f64 	%fd11, %fd9, %fd10;
	st.volatile.shared.f64 	[%r5], %fd11;
	ld.volatile.shared.f64 	%fd12, [%r5];
	ld.volatile.shared.f64 	%fd13, [%r5+64];
	add.f64 	%fd14, %fd12, %fd13;
	st.volatile.shared.f64 	[%r5], %fd14;
	ld.volatile.shared.f64 	%fd15, [%r5];
	ld.volatile.shared.f64 	%fd16, [%r5+32];
	add.f64 	%fd17, %fd15, %fd16;
	st.volatile.shared.f64 	[%r5], %fd17;
	ld.volatile.shared.f64 	%fd18, [%r5];
	ld.volatile.shared.f64 	%fd19, [%r5+16];
	add.f64 	%fd20, %fd18, %fd19;
	st.volatile.shared.f64 	[%r5], %fd20;
	ld.volatile.shared.f64 	%fd21, [%r5];
	ld.volatile.shared.f64 	%fd22, [%r5+8];
	add.f64 	%fd23, %fd21, %fd22;
	st.volatile.shared.f64 	[%r5], %fd23;
	setp.ne.s32 	%p7, %r1, 0;
	@%p7 bra 	$L__BB240_11;
	ld.shared.f64 	%fd24, [meansdata_i64];
	cvta.to.global.u64 	%rd18, %rd4;
	mul.wide.u32 	%rd19, %r2, 8;
	add.s64 	%rd20, %rd18, %rd19;
	st.global.f64 	[%rd20], %fd24;
$L__BB240_11:
	ret;

}
	// .globl	contiguous_cumulate_mean_i64
.visible .entry contiguous_cumulate_mean_i64(
	.param .u64 .ptr .align 1 contiguous_cumulate_mean_i64_param_0,
	.param .u64 .ptr .align 1 contiguous_cumulate_mean_i64_param_1,
	.param .u64 contiguous_cumulate_mean_i64_param_2
)
{
	.reg .pred 	%p<8>;
	.reg .b32 	%r<16>;
	.reg .b64 	%rd<17>;
	.reg .b64 	%fd<27>;

	ld.param.u64 	%rd4, [contiguous_cumulate_mean_i64_param_0];
	ld.param.u64 	%rd6, [contiguous_cumulate_mean_i64_param_1];
	ld.param.u64 	%rd5, [contiguous_cumulate_mean_i64_param_2];
	cvta.to.global.u64 	%rd1, %rd6;
	mov.u32 	%r1, %tid.x;
	mov.u32 	%r2, %ctaid.x;
	mov.u32 	%r15, %ntid.x;
	mul.lo.s32 	%r8, %r2, %r15;
	shl.b32 	%r9, %r8, 1;
	add.s32 	%r4, %r9, %r1;
	shl.b32 	%r10, %r1, 3;
	mov.u32 	%r11, meansdata_i64;
	add.s32 	%r5, %r11, %r10;
	mov.b64 	%rd7, 0;
	st.shared.u64 	[%r5], %rd7;
	add.s32 	%r12, %r4, %r15;
	cvt.u64.u32 	%rd2, %r12;
	setp.le.u64 	%p1, %rd5, %rd2;
	@%p1 bra 	$L__BB241_2;
	mul.wide.u32 	%rd10, %r4, 8;
	add.s64 	%rd11, %rd1, %rd10;
	ld.global.f64 	%fd2, [%rd11];
	shl.b64 	%rd12, %rd2, 3;
	add.s64 	%rd13, %rd1, %rd12;
	ld.global.f64 	%fd3, [%rd13];
	add.f64 	%fd4, %fd2, %fd3;
	st.shared.f64 	[%r5], %fd4;
	bra.uni 	$L__BB241_4;
$L__BB241_2:
	cvt.u64.u32 	%rd3, %r4;
	setp.le.u64 	%p2, %rd5, %rd3;
	@%p2 bra 	$L__BB241_4;
	shl.b64 	%rd8, %rd3, 3;
	add.s64 	%rd9, %rd1, %rd8;
	ld.global.f64 	%fd1, [%rd9];
	st.shared.f64 	[%r5], %fd1;
$L__BB241_4:
	bar.sync 	0;
	setp.lt.u32 	%p3, %r15, 66;
	@%p3 bra 	$L__BB241_8;
$L__BB241_5:
	shr.u32 	%r7, %r15, 1;
	setp.ge.u32 	%p4, %r1, %r7;
	@%p4 bra 	$L__BB241_7;
	ld.shared.f64 	%fd5, [%r5];
	shl.b32 	%r13, %r7, 3;
	add.s32 	%r14, %r5, %r13;
	ld.shared.f64 	%fd6, [%r14];
	add.f64 	%fd7, %fd5, %fd6;
	st.shared.f64 	[%r5], %fd7;
$L__BB241_7:
	bar.sync 	0;
	setp.gt.u32 	%p5, %r15, 131;
	mov.u32 	%r15, %r7;
	@%p5 bra 	$L__BB241_5;
$L__BB241_8:
	setp.gt.u32 	%p6, %r1, 31;
	@%p6 bra 	$L__BB241_11;
	ld.volatile.shared.f64 	%fd8, [%r5];
	ld.volatile.shared.f64 	%fd9, [%r5+256];
	add.f64 	%fd10, %fd8, %fd9;
	st.volatile.shared.f64 	[%r5], %fd10;
	ld.volatile.shared.f64 	%fd11, [%r5];
	ld.volatile.shared.f64 	%fd12, [%r5+128];
	add.f64 	%fd13, %fd11, %fd12;
	st.volatile.shared.f64 	[%r5], %fd13;
	ld.volatile.shared.f64 	%fd14, [%r5];
	ld.volatile.shared.f64 	%fd15, [%r5+64];
	add.f64 	%fd16, %fd14, %fd15;
	st.volatile.shared.f64 	[%r5], %fd16;
	ld.volatile.shared.f64 	%fd17, [%r5];
	ld.volatile.shared.f64 	%fd18, [%r5+32];
	add.f64 	%fd19, %fd17, %fd18;
	st.volatile.shared.f64 	[%r5], %fd19;
	ld.volatile.shared.f64 	%fd20, [%r5];
	ld.volatile.shared.f64 	%fd21, [%r5+16];
	add.f64 	%fd22, %fd20, %fd21;
	st.volatile.shared.f64 	[%r5], %fd22;
	ld.volatile.shared.f64 	%fd23, [%r5];
	ld.volatile.shared.f64 	%fd24, [%r5+8];
	add.f64 	%fd25, %fd23, %fd24;
	st.volatile.shared.f64 	[%r5], %fd25;
	setp.ne.s32 	%p7, %r1, 0;
	@%p7 bra 	$L__BB241_11;
	ld.shared.f64 	%fd26, [meansdata_i64];
	cvta.to.global.u64 	%rd14, %rd4;
	mul.wide.u32 	%rd15, %r2, 8;
	add.s64 	%rd16, %rd14, %rd15;
	st.global.f64 	[%rd16], %fd26;
$L__BB241_11:
	ret;

}
	// .globl	uncontiguous_mean_i64
.visible .entry uncontiguous_mean_i64(
	.param .u64 .ptr .align 1 uncontiguous_mean_i64_param_0,
	.param .u64 .ptr .align 1 uncontiguous_mean_i64_param_1,
	.param .u64 .ptr .align 1 uncontiguous_mean_i64_param_2,
	.param .u64 .ptr .align 1 uncontiguous_mean_i64_param_3,
	.param .u64 uncontiguous_mean_i64_param_4,
	.param .u64 uncontiguous_mean_i64_param_5
)
{
	.reg .pred 	%p<53>;
	.reg .b32 	%r<212>;
	.reg .b64 	%rd<563>;
	.reg .b64 	%fd<25>;

	ld.param.u64 	%rd260, [uncontiguous_mean_i64_param_0];
	ld.param.u64 	%rd263, [uncontiguous_mean_i64_param_1];
	ld.param.u64 	%rd264, [uncontiguous_mean_i64_param_2];
	ld.param.u64 	%rd265, [uncontiguous_mean_i64_param_3];
	ld.param.u64 	%rd261, [uncontiguous_mean_i64_param_4];
	ld.param.u64 	%rd262, [uncontiguous_mean_i64_param_5];
	cvta.to.global.u64 	%rd1, %rd265;
	cvta.to.global.u64 	%rd2, %rd264;
	cvta.to.global.u64 	%rd3, %rd263;
	mov.u32 	%r1, %tid.x;
	mov.u32 	%r2, %ctaid.x;
	mov.u32 	%r211, %ntid.x;
	mul.lo.s32 	%r52, %r2, %r211;
	shl.b32 	%r53, %r52, 1;
	add.s32 	%r4, %r53, %r1;
	shl.b32 	%r54, %r1, 3;
	mov.u32 	%r55, meansdata_i64;
	add.s32 	%r5, %r55, %r54;
	mov.b64 	%rd266, 0;
	st.shared.u64 	[%r5], %rd266;
	add.s32 	%r56, %r4, %r211;
	cvt.u64.u32 	%rd516, %r56;
	setp.le.u64 	%p1, %rd262, %rd516;
	@%p1 bra 	$L__BB242_54;
	cvt.u32.u64 	%r6, %rd261;
	add.s32 	%r205, %r6, -1;
	setp.lt.s32 	%p27, %r205, 0;
	mov.b64 	%rd520, 0;
	mov.u64 	%rd521, %rd520;
	@%p27 bra 	$L__BB242_53;
	cvt.u64.u32 	%rd517, %r4;
	setp.lt.u32 	%p28, %r205, 3;
	mov.b64 	%rd521, 0;
	mov.u64 	%rd520, %rd521;
	@%p28 bra 	$L__BB242_30;
	add.s32 	%r203, %r6, -2;
	and.b32  	%r132, %r6, -4;
	neg.s32 	%r202, %r132;
	mov.b64 	%rd521, 0;
$L__BB242_4:
	.pragma "nounroll";
	add.s32 	%r12, %r203, 1;
	mul.wide.u32 	%rd399, %r12, 8;
	add.s64 	%rd400, %rd2, %rd399;
	ld.global.u64 	%rd10, [%rd400];
	or.b64  	%rd401, %rd517, %rd10;
	and.b64  	%rd402, %rd401, -4294967296;
	setp.ne.s64 	%p29, %rd402, 0;
	@%p29 bra 	$L__BB242_6;
	cvt.u32.u64 	%r133, %rd10;
	cvt.u32.u64 	%r134, %rd517;
	div.u32 	%r135, %r134, %r133;
	mul.lo.s32 	%r136, %r135, %r133;
	sub.s32 	%r137, %r134, %r136;
	cvt.u64.u32 	%rd482, %r135;
	cvt.u64.u32 	%rd483, %r137;
	bra.uni 	$L__BB242_7;
$L__BB242_6:
	div.s64 	%rd482, %rd517, %rd10;
	mul.lo.s64 	%rd403, %rd482, %rd10;
	sub.s64 	%rd483, %rd517, %rd403;
$L__BB242_7:
	mul.wide.u32 	%rd404, %r12, 8;
	add.s64 	%rd405, %rd1, %rd404;
	ld.global.u64 	%rd17, [%rd405];
	mad.lo.s64 	%rd18, %rd17, %rd483, %rd520;
	or.b64  	%rd406, %rd516, %rd10;
	and.b64  	%rd407, %rd406, -4294967296;
	setp.ne.s64 	%p30, %rd407, 0;
	@%p30 bra 	$L__BB242_9;
	cvt.u32.u64 	%r138, %rd10;
	cvt.u32.u64 	%r139, %rd516;
	div.u32 	%r140, %r139, %r138;
	mul.lo.s32 	%r141, %r140, %r138;
	sub.s32 	%r142, %r139, %r141;
	cvt.u64.u32 	%rd484, %r140;
	cvt.u64.u32 	%rd485, %r142;
	bra.uni 	$L__BB242_10;
$L__BB242_9:
	div.s64 	%rd484, %rd516, %rd10;
	mul.lo.s64 	%rd408, %rd484, %rd10;
	sub.s64 	%rd485, %rd516, %rd408;
$L__BB242_10:
	mad.lo.s64 	%rd25, %rd485, %rd17, %rd521;
	add.s32 	%r13, %r203, -2;
	mul.wide.u32 	%rd409, %r203, 8;
	add.s64 	%rd410, %rd2, %rd409;
	ld.global.u64 	%rd26, [%rd410];
	or.b64  	%rd411, %rd482, %rd26;
	and.b64  	%rd412, %rd411, -4294967296;
	setp.ne.s64 	%p31, %rd412, 0;
	@%p31 bra 	$L__BB242_12;
	cvt.u32.u64 	%r143, %rd26;
	cvt.u32.u64 	%r144, %rd482;
	div.u32 	%r145, %r144, %r143;
	mul.lo.s32 	%r146, %r145, %r143;
	sub.s32 	%r147, %r144, %r146;
	cvt.u64.u32 	%rd486, %r145;
	cvt.u64.u32 	%rd487, %r147;
	bra.uni 	$L__BB242_13;
$L__BB242_12:
	div.s64 	%rd486, %rd482, %rd26;
	mul.lo.s64 	%rd413, %rd486, %rd26;
	sub.s64 	%rd487, %rd482, %rd413;
$L__BB242_13:
	mul.wide.u32 	%rd414, %r203, 8;
	add.s64 	%rd415, %rd1, %rd414;
	ld.global.u64 	%rd33, [%rd415];
	mad.lo.s64 	%rd34, %rd33, %rd487, %rd18;
	or.b64  	%rd416, %rd484, %rd26;
	and.b64  	%rd417, %rd416, -4294967296;
	setp.ne.s64 	%p32, %rd417, 0;
	@%p32 bra 	$L__BB242_15;
	cvt.u32.u64 	%r148, %rd26;
	cvt.u32.u64 	%r149, %rd484;
	div.u32 	%r150, %r149, %r148;
	mul.lo.s32 	%r151, %r150, %r148;
	sub.s32 	%r152, %r149, %r151;
	cvt.u64.u32 	%rd488, %r150;
	cvt.u64.u32 	%rd489, %r152;
	bra.uni 	$L__BB242_16;
$L__BB242_15:
	div.s64 	%rd488, %rd484, %rd26;
	mul.lo.s64 	%rd418, %rd488, %rd26;
	sub.s64 	%rd489, %rd484, %rd418;
$L__BB242_16:
	mad.lo.s64 	%rd41, %rd489, %rd33, %rd25;
	add.s32 	%r14, %r203, -1;
	mul.wide.u32 	%rd419, %r14, 8;
	add.s64 	%rd420, %rd2, %rd419;
	ld.global.u64 	%rd42, [%rd420];
	or.b64  	%rd421, %rd486, %rd42;
	and.b64  	%rd422, %rd421, -4294967296;
	setp.ne.s64 	%p33, %rd422, 0;
	@%p33 bra 	$L__BB242_18;
	cvt.u32.u64 	%r153, %rd42;
	cvt.u32.u64 	%r154, %rd486;
	div.u32 	%r155, %r154, %r153;
	mul.lo.s32 	%r156, %r155, %r153;
	sub.s32 	%r157, %r154, %r156;
	cvt.u64.u32 	%rd490, %r155;
	cvt.u64.u32 	%rd491, %r157;
	bra.uni 	$L__BB242_19;
$L__BB242_18:
	div.s64 	%rd490, %rd486, %rd42;
	mul.lo.s64 	%rd423, %rd490, %rd42;
	sub.s64 	%rd491, %rd486, %rd423;
$L__BB242_19:
	mul.wide.u32 	%rd424, %r14, 8;
	add.s64 	%rd425, %rd1, %rd424;
	ld.global.u64 	%rd49, [%rd425];
	mad.lo.s64 	%rd50, %rd49, %rd491, %rd34;
	or.b64  	%rd426, %rd488, %rd42;
	and.b64  	%rd427, %rd426, -4294967296;
	setp.ne.s64 	%p34, %rd427, 0;
	@%p34 bra 	$L__BB242_21;
	cvt.u32.u64 	%r158, %rd42;
	cvt.u32.u64 	%r159, %rd488;
	div.u32 	%r160, %r159, %r158;
	mul.lo.s32 	%r161, %r160, %r158;
	sub.s32 	%r162, %r159, %r161;
	cvt.u64.u32 	%rd492, %r160;
	cvt.u64.u32 	%rd493, %r162;
	bra.uni 	$L__BB242_22;
$L__BB242_21:
	div.s64 	%rd492, %rd488, %rd42;
	mul.lo.s64 	%rd428, %rd492, %rd42;
	sub.s64 	%rd493, %rd488, %rd428;
$L__BB242_22:
	mad.lo.s64 	%rd57, %rd493, %rd49, %rd41;
	mul.wide.u32 	%rd429, %r13, 8;
	add.s64 	%rd430, %rd2, %rd429;
	ld.global.u64 	%rd58, [%rd430];
	or.b64  	%rd431, %rd490, %rd58;
	and.b64  	%rd432, %rd431, -4294967296;
	setp.ne.s64 	%p35, %rd432, 0;
	@%p35 bra 	$L__BB242_24;
	cvt.u32.u64 	%r163, %rd58;
	cvt.u32.u64 	%r164, %rd490;
	div.u32 	%r165, %r164, %r163;
	mul.lo.s32 	%r166, %r165, %r163;
	sub.s32 	%r167, %r164, %r166;
	cvt.u64.u32 	%rd517, %r165;
	cvt.u64.u32 	%rd495, %r167;
	bra.uni 	$L__BB242_25;
$L__BB242_24:
	div.s64 	%rd517, %rd490, %rd58;
	mul.lo.s64 	%rd433, %rd517, %rd58;
	sub.s64 	%rd495, %rd490, %rd433;
$L__BB242_25:
	mul.wide.u32 	%rd434, %r13, 8;
	add.s64 	%rd435, %rd1, %rd434;
	ld.global.u64 	%rd65, [%rd435];
	mad.lo.s64 	%rd520, %rd65, %rd495, %rd50;
	or.b64  	%rd436, %rd492, %rd58;
	and.b64  	%rd437, %rd436, -4294967296;
	setp.ne.s64 	%p36, %rd437, 0;
	@%p36 bra 	$L__BB242_27;
	cvt.u32.u64 	%r168, %rd58;
	cvt.u32.u64 	%r169, %rd492;
	div.u32 	%r170, %r169, %r168;
	mul.lo.s32 	%r171, %r170, %r168;
	sub.s32 	%r172, %r169, %r171;
	cvt.u64.u32 	%rd516, %r170;
	cvt.u64.u32 	%rd497, %r172;
	bra.uni 	$L__BB242_28;
$L__BB242_27:
	div.s64 	%rd516, %rd492, %rd58;
	mul.lo.s64 	%rd438, %rd516, %rd58;
	sub.s64 	%rd497, %rd492, %rd438;
$L__BB242_28:
	mad.lo.s64 	%rd521, %rd497, %rd65, %rd57;
	add.s32 	%r203, %r203, -4;
	add.s32 	%r202, %r202, 4;
	setp.ne.s32 	%p37, %r202, 0;
	@%p37 bra 	$L__BB242_4;
	add.s32 	%r205, %r203, 1;
$L__BB242_30:
	and.b32  	%r19, %r6, 3;
	setp.eq.s32 	%p38, %r19, 0;
	@%p38 bra 	$L__BB242_53;
	setp.eq.s32 	%p39, %r19, 1;
	@%p39 bra 	$L__BB242_45;
	mul.wide.u32 	%rd440, %r205, 8;
	add.s64 	%rd441, %rd2, %rd440;
	ld.global.u64 	%rd80, [%rd441];
	or.b64  	%rd442, %rd517, %rd80;
	and.b64  	%rd443, %rd442, -4294967296;
	setp.ne.s64 	%p40, %rd443, 0;
	@%p40 bra 	$L__BB242_34;
	cvt.u32.u64 	%r173, %rd80;
	cvt.u32.u64 	%r174, %rd517;
	div.u32 	%r175, %r174, %r173;
	mul.lo.s32 	%r176, %r175, %r173;
	sub.s32 	%r177, %r174, %r176;
	cvt.u64.u32 	%rd504, %r175;
	cvt.u64.u32 	%rd505, %r177;
	bra.uni 	$L__BB242_35;
$L__BB242_34:
	div.s64 	%rd504, %rd517, %rd80;
	mul.lo.s64 	%rd444, %rd504, %rd80;
	sub.s64 	%rd505, %rd517, %rd444;
$L__BB242_35:
	add.s64 	%rd446, %rd1, %rd440;
	ld.global.u64 	%rd87, [%rd446];
	mad.lo.s64 	%rd88, %rd87, %rd505, %rd520;
	or.b64  	%rd447, %rd516, %rd80;
	and.b64  	%rd448, %rd447, -4294967296;
	setp.ne.s64 	%p41, %rd448, 0;
	@%p41 bra 	$L__BB242_37;
	cvt.u32.u64 	%r178, %rd80;
	cvt.u32.u64 	%r179, %rd516;
	div.u32 	%r180, %r179, %r178;
	mul.lo.s32 	%r181, %r180, %r178;
	sub.s32 	%r182, %r179, %r181;
	cvt.u64.u32 	%rd506, %r180;
	cvt.u64.u32 	%rd507, %r182;
	bra.uni 	$L__BB242_38;
$L__BB242_37:
	div.s64 	%rd506, %rd516, %rd80;
	mul.lo.s64 	%rd449, %rd506, %rd80;
	sub.s64 	%rd507, %rd516, %rd449;
$L__BB242_38:
	mad.lo.s64 	%rd95, %rd507, %rd87, %rd521;
	add.s32 	%r20, %r205, -1;
	mul.wide.u32 	%rd450, %r20, 8;
	add.s64 	%rd451, %rd2, %rd450;
	ld.global.u64 	%rd96, [%rd451];
	or.b64  	%rd452, %rd504, %rd96;
	and.b64  	%rd453, %rd452, -4294967296;
	setp.ne.s64 	%p42, %rd453, 0;
	@%p42 bra 	$L__BB242_40;
	cvt.u32.u64 	%r183, %rd96;
	cvt.u32.u64 	%r184, %rd504;
	div.u32 	%r185, %r184, %r183;
	mul.lo.s32 	%r186, %r185, %r183;
	sub.s32 	%r187, %r184, %r186;
	cvt.u64.u32 	%rd517, %r185;
	cvt.u64.u32 	%rd509, %r187;
	bra.uni 	$L__BB242_41;
$L__BB242_40:
	div.s64 	%rd517, %rd504, %rd96;
	mul.lo.s64 	%rd454, %rd517, %rd96;
	sub.s64 	%rd509, %rd504, %rd454;
$L__BB242_41:
	add.s64 	%rd456, %rd1, %rd450;
	ld.global.u64 	%rd103, [%rd456];
	mad.lo.s64 	%rd520, %rd103, %rd509, %rd88;
	or.b64  	%rd457, %rd506, %rd96;
	and.b64  	%rd458, %rd457, -4294967296;
	setp.ne.s64 	%p43, %rd458, 0;
	@%p43 bra 	$L__BB242_43;
	cvt.u32.u64 	%r188, %rd96;
	cvt.u32.u64 	%r189, %rd506;
	div.u32 	%r190, %r189, %r188;
	mul.lo.s32 	%r191, %r190, %r188;
	sub.s32 	%r192, %r189, %r191;
	cvt.u64.u32 	%rd516, %r190;
	cvt.u64.u32 	%rd511, %r192;
	bra.uni 	$L__BB242_44;
$L__BB242_43:
	div.s64 	%rd516, %rd506, %rd96;
	mul.lo.s64 	%rd459, %rd516, %rd96;
	sub.s64 	%rd511, %rd506, %rd459;
$L__BB242_44:
	mad.lo.s64 	%rd521, %rd511, %rd103, %rd95;
	add.s32 	%r205, %r205, -2;
$L__BB242_45:
	and.b32  	%r193, %r6, 1;
	setp.eq.b32 	%p44, %r193, 1;
	not.pred 	%p45, %p44;
	@%p45 bra 	$L__BB242_53;
	mul.wide.u32 	%rd460, %r205, 8;
	add.s64 	%rd461, %rd2, %rd460;
	ld.global.u64 	%rd118, [%rd461];
	or.b64  	%rd462, %rd517, %rd118;
	and.b64  	%rd463, %rd462, -4294967296;
	setp.ne.s64 	%p46, %rd463, 0;
	@%p46 bra 	$L__BB242_48;
	cvt.u32.u64 	%r194, %rd118;
	cvt.u32.u64 	%r195, %rd517;
	rem.u32 	%r196, %r195, %r194;
	cvt.u64.u32 	%rd518, %r196;
	bra.uni 	$L__BB242_49;
$L__BB242_48:
	rem.s64 	%rd518, %rd517, %rd118;
$L__BB242_49:
	add.s64 	%rd465, %rd1, %rd460;
	ld.global.u64 	%rd122, [%rd465];
	mad.lo.s64 	%rd520, %rd122, %rd518, %rd520;
	or.b64  	%rd466, %rd516, %rd118;
	and.b64  	%rd467, %rd466, -4294967296;
	setp.ne.s64 	%p47, %rd467, 0;
	@%p47 bra 	$L__BB242_51;
	cvt.u32.u64 	%r197, %rd118;
	cvt.u32.u64 	%r198, %rd516;
	rem.u32 	%r199, %r198, %r197;
	cvt.u64.u32 	%rd519, %r199;
	bra.uni 	$L__BB242_52;
$L__BB242_51:
	rem.s64 	%rd519, %rd516, %rd118;
$L__BB242_52:
	mad.lo.s64 	%rd521, %rd519, %rd122, %rd521;
$L__BB242_53:
	shl.b64 	%rd468, %rd520, 3;
	add.s64 	%rd469, %rd3, %rd468;
	ld.global.u64 	%rd470, [%rd469];
	shl.b64 	%rd471, %rd521, 3;
	add.s64 	%rd472, %rd3, %rd471;
	ld.global.u64 	%rd473, [%rd472];
	add.s64 	%rd474, %rd473, %rd470;
	cvt.rn.f64.s64 	%fd2, %rd474;
	st.shared.f64 	[%r5], %fd2;
	bra.uni 	$L__BB242_114;
$L__BB242_54:
	cvt.u64.u32 	%rd553, %r4;
	setp.le.u64 	%p2, %rd262, %rd553;
	@%p2 bra 	$L__BB242_114;
	cvt.u32.u64 	%r23, %rd261;
	add.s32 	%r209, %r23, -1;
	setp.lt.s32 	%p3, %r209, 0;
	mov.b64 	%rd562, 0;
	@%p3 bra 	$L__BB242_113;
	and.b32  	%r25, %r23, 7;
	setp.lt.u32 	%p4, %r209, 7;
	mov.b64 	%rd562, 0;
	@%p4 bra 	$L__BB242_84;
	add.s32 	%r207, %r23, -4;
	and.b32  	%r57, %r23, -8;
	neg.s32 	%r206, %r57;
	mov.b64 	%rd562, 0;
$L__BB242_58:
	.pragma "nounroll";
	add.s32 	%r30, %r207, 3;
	mul.wide.u32 	%rd271, %r30, 8;
	add.s64 	%rd272, %rd2, %rd271;
	ld.global.u64 	%rd133, [%rd272];
	or.b64  	%rd273, %rd553, %rd133;
	and.b64  	%rd274, %rd273, -4294967296;
	setp.ne.s64 	%p5, %rd274, 0;
	@%p5 bra 	$L__BB242_60;
	cvt.u32.u64 	%r58, %rd133;
	cvt.u32.u64 	%r59, %rd553;
	div.u32 	%r60, %r59, %r58;
	mul.lo.s32 	%r61, %r60, %r58;
	sub.s32 	%r62, %r59, %r61;
	cvt.u64.u32 	%rd524, %r60;
	cvt.u64.u32 	%rd525, %r62;
	bra.uni 	$L__BB242_61;
$L__BB242_60:
	div.s64 	%rd524, %rd553, %rd133;
	mul.lo.s64 	%rd275, %rd524, %rd133;
	sub.s64 	%rd525, %rd553, %rd275;
$L__BB242_61:
	add.s64 	%rd277, %rd1, %rd271;
	ld.global.u64 	%rd278, [%rd277];
	mad.lo.s64 	%rd140, %rd278, %rd525, %rd562;
	add.s32 	%r31, %r207, 2;
	mul.wide.u32 	%rd279, %r31, 8;
	add.s64 	%rd280, %rd2, %rd279;
	ld.global.u64 	%rd141, [%rd280];
	or.b64  	%rd281, %rd524, %rd141;
	and.b64  	%rd282, %rd281, -4294967296;
	setp.ne.s64 	%p6, %rd282, 0;
	@%p6 bra 	$L__BB242_63;
	cvt.u32.u64 	%r63, %rd141;
	cvt.u32.u64 	%r64, %rd524;
	div.u32 	%r65, %r64, %r63;
	mul.lo.s32 	%r66, %r65, %r63;
	sub.s32 	%r67, %r64, %r66;
	cvt.u64.u32 	%rd526, %r65;
	cvt.u64.u32 	%rd527, %r67;
	bra.uni 	$L__BB242_64;
$L__BB242_63:
	div.s64 	%rd526, %rd524, %rd141;
	mul.lo.s64 	%rd283, %rd526, %rd141;
	sub.s64 	%rd527, %rd524, %rd283;
$L__BB242_64:
	add.s64 	%rd285, %rd1, %rd279;
	ld.global.u64 	%rd286, [%rd285];
	mad.lo.s64 	%rd148, %rd286, %rd527, %rd140;
	add.s32 	%r32, %r207, 1;
	mul.wide.u32 	%rd287, %r32, 8;
	add.s64 	%rd288, %rd2, %rd287;
	ld.global.u64 	%rd149, [%rd288];
	or.b64  	%rd289, %rd526, %rd149;
	and.b64  	%rd290, %rd289, -4294967296;
	setp.ne.s64 	%p7, %rd290, 0;
	@%p7 bra 	$L__BB242_66;
	cvt.u32.u64 	%r68, %rd149;
	cvt.u32.u64 	%r69, %rd526;
	div.u32 	%r70, %r69, %r68;
	mul.lo.s32 	%r71, %r70, %r68;
	sub.s32 	%r72, %r69, %r71;
	cvt.u64.u32 	%rd528, %r70;
	cvt.u64.u32 	%rd529, %r72;
	bra.uni 	$L__BB242_67;
$L__BB242_66:
	div.s64 	%rd528, %rd526, %rd149;
	mul.lo.s64 	%rd291, %rd528, %rd149;
	sub.s64 	%rd529, %rd526, %rd291;
$L__BB242_67:
	add.s64 	%rd293, %rd1, %rd287;
	ld.global.u64 	%rd294, [%rd293];
	mad.lo.s64 	%rd156, %rd294, %rd529, %rd148;
	add.s32 	%r33, %r207, -4;
	mul.wide.u32 	%rd295, %r207, 8;
	add.s64 	%rd296, %rd2, %rd295;
	ld.global.u64 	%rd157, [%rd296];
	or.b64  	%rd297, %rd528, %rd157;
	and.b64  	%rd298, %rd297, -4294967296;
	setp.ne.s64 	%p8, %rd298, 0;
	@%p8 bra 	$L__BB242_69;
	cvt.u32.u64 	%r73, %rd157;
	cvt.u32.u64 	%r74, %rd528;
	div.u32 	%r75, %r74, %r73;
	mul.lo.s32 	%r76, %r75, %r73;
	sub.s32 	%r77, %r74, %r76;
	cvt.u64.u32 	%rd530, %r75;
	cvt.u64.u32 	%rd531, %r77;
	bra.uni 	$L__BB242_70;
$L__BB242_69:
	div.s64 	%rd530, %rd528, %rd157;
	mul.lo.s64 	%rd299, %rd530, %rd157;
	sub.s64 	%rd531, %rd528, %rd299;
$L__BB242_70:
	add.s64 	%rd301, %rd1, %rd295;
	ld.global.u64 	%rd302, [%rd301];
	mad.lo.s64 	%rd164, %rd302, %rd531, %rd156;
	add.s32 	%r34, %r207, -1;
	mul.wide.u32 	%rd303, %r34, 8;
	add.s64 	%rd304, %rd2, %rd303;
	ld.global.u64 	%rd165, [%rd304];
	or.b64  	%rd305, %rd530, %rd165;
	and.b64  	%rd306, %rd305, -4294967296;
	setp.ne.s64 	%p9, %rd306, 0;
	@%p9 bra 	$L__BB242_72;
	cvt.u32.u64 	%r78, %rd165;
	cvt.u32.u64 	%r79, %rd530;
	div.u32 	%r80, %r79, %r78;
	mul.lo.s32 	%r81, %r80, %r78;
	sub.s32 	%r82, %r79, %r81;
	cvt.u64.u32 	%rd532, %r80;
	cvt.u64.u32 	%rd533, %r82;
	bra.uni 	$L__BB242_73;
$L__BB242_72:
	div.s64 	%rd532, %rd530, %rd165;
	mul.lo.s64 	%rd307, %rd532, %rd165;
	sub.s64 	%rd533, %rd530, %rd307;
$L__BB242_73:
	add.s64 	%rd309, %rd1, %rd303;
	ld.global.u64 	%rd310, [%rd309];
	mad.lo.s64 	%rd172, %rd310, %rd533, %rd164;
	add.s32 	%r35, %r207, -2;
	mul.wide.u32 	%rd311, %r35, 8;
	add.s64 	%rd312, %rd2, %rd311;
	ld.global.u64 	%rd173, [%rd312];
	or.b64  	%rd313, %rd532, %rd173;
	and.b64  	%rd314, %rd313, -4294967296;
	setp.ne.s64 	%p10, %rd314, 0;
	@%p10 bra 	$L__BB242_75;
	cvt.u32.u64 	%r83, %rd173;
	cvt.u32.u64 	%r84, %rd532;
	div.u32 	%r85, %r84, %r83;
	mul.lo.s32 	%r86, %r85, %r83;
	sub.s32 	%r87, %r84, %r86;
	cvt.u64.u32 	%rd534, %r85;
	cvt.u64.u32 	%rd535, %r87;
	bra.uni 	$L__BB242_76;
$L__BB242_75:
	div.s64 	%rd534, %rd532, %rd173;
	mul.lo.s64 	%rd315, %rd534, %rd173;
	sub.s64 	%rd535, %rd532, %rd315;
$L__BB242_76:
	add.s64 	%rd317, %rd1, %rd311;
	ld.global.u64 	%rd318, [%rd317];
	mad.lo.s64 	%rd180, %rd318, %rd535, %rd172;
	add.s32 	%r36, %r207, -3;
	mul.wide.u32 	%rd319, %r36, 8;
	add.s64 	%rd320, %rd2, %rd319;
	ld.global.u64 	%rd181, [%rd320];
	or.b64  	%rd321, %rd534, %rd181;
	and.b64  	%rd322, %rd321, -4294967296;
	setp.ne.s64 	%p11, %rd322, 0;
	@%p11 bra 	$L__BB242_78;
	cvt.u32.u64 	%r88, %rd181;
	cvt.u32.u64 	%r89, %rd534;
	div.u32 	%r90, %r89, %r88;
	mul.lo.s32 	%r91, %r90, %r88;
	sub.s32 	%r92, %r89, %r91;
	cvt.u64.u32 	%rd536, %r90;
	cvt.u64.u32 	%rd537, %r92;
	bra.uni 	$L__BB242_79;
$L__BB242_78:
	div.s64 	%rd536, %rd534, %rd181;
	mul.lo.s64 	%rd323, %rd536, %rd181;
	sub.s64 	%rd537, %rd534, %rd323;
$L__BB242_79:
	add.s64 	%rd325, %rd1, %rd319;
	ld.global.u64 	%rd326, [%rd325];
	mad.lo.s64 	%rd188, %rd326, %rd537, %rd180;
	mul.wide.u32 	%rd327, %r33, 8;
	add.s64 	%rd328, %rd2, %rd327;
	ld.global.u64 	%rd189, [%rd328];
	or.b64  	%rd329, %rd536, %rd189;
	and.b64  	%rd330, %rd329, -4294967296;
	setp.ne.s64 	%p12, %rd330, 0;
	@%p12 bra 	$L__BB242_81;
	cvt.u32.u64 	%r93, %rd189;
	cvt.u32.u64 	%r94, %rd536;
	div.u32 	%r95, %r94, %r93;
	mul.lo.s32 	%r96, %r95, %r93;
	sub.s32 	%r97, %r94, %r96;
	cvt.u64.u32 	%rd553, %r95;
	cvt.u64.u32 	%rd539, %r97;
	bra.uni 	$L__BB242_82;
$L__BB242_81:
	div.s64 	%rd553, %rd536, %rd189;
	mul.lo.s64 	%rd331, %rd553, %rd189;
	sub.s64 	%rd539, %rd536, %rd331;
$L__BB242_82:
	add.s64 	%rd333, %rd1, %rd327;
	ld.global.u64 	%rd334, [%rd333];
	mad.lo.s64 	%rd562, %rd334, %rd539, %rd188;
	add.s32 	%r207, %r207, -8;
	add.s32 	%r206, %r206, 8;
	setp.ne.s32 	%p13, %r206, 0;
	@%p13 bra 	$L__BB242_58;
	add.s32 	%r209, %r207, 3;
$L__BB242_84:
	setp.eq.s32 	%p14, %r25, 0;
	@%p14 bra 	$L__BB242_113;
	and.b32  	%r41, %r23, 3;
	setp.lt.u32 	%p15, %r25, 4;
	@%p15 bra 	$L__BB242_99;
	mul.wide.u32 	%rd336, %r209, 8;
	add.s64 	%rd337, %rd2, %rd336;
	ld.global.u64 	%rd200, [%rd337];
	or.b64  	%rd338, %rd553, %rd200;
	and.b64  	%rd339, %rd338, -4294967296;
	setp.ne.s64 	%p16, %rd339, 0;
	@%p16 bra 	$L__BB242_88;
	cvt.u32.u64 	%r98, %rd200;
	cvt.u32.u64 	%r99, %rd553;
	div.u32 	%r100, %r99, %r98;
	mul.lo.s32 	%r101, %r100, %r98;
	sub.s32 	%r102, %r99, %r101;
	cvt.u64.u32 	%rd543, %r100;
	cvt.u64.u32 	%rd544, %r102;
	bra.uni 	$L__BB242_89;
$L__BB242_88:
	div.s64 	%rd543, %rd553, %rd200;
	mul.lo.s64 	%rd340, %rd543, %rd200;
	sub.s64 	%rd544, %rd553, %rd340;
$L__BB242_89:
	add.s64 	%rd342, %rd1, %rd336;
	ld.global.u64 	%rd343, [%rd342];
	mad.lo.s64 	%rd207, %rd343, %rd544, %rd562;
	add.s32 	%r42, %r209, -1;
	mul.wide.u32 	%rd344, %r42, 8;
	add.s64 	%rd345, %rd2, %rd344;
	ld.global.u64 	%rd208, [%rd345];
	or.b64  	%rd346, %rd543, %rd208;
	and.b64  	%rd347, %rd346, -4294967296;
	setp.ne.s64 	%p17, %rd347, 0;
	@%p17 bra 	$L__BB242_91;
	cvt.u32.u64 	%r103, %rd208;
	cvt.u32.u64 	%r104, %rd543;
	div.u32 	%r105, %r104, %r103;
	mul.lo.s32 	%r106, %r105, %r103;
	sub.s32 	%r107, %r104, %r106;
	cvt.u64.u32 	%rd545, %r105;
	cvt.u64.u32 	%rd546, %r107;
	bra.uni 	$L__BB242_92;
$L__BB242_91:
	div.s64 	%rd545, %rd543, %rd208;
	mul.lo.s64 	%rd348, %rd545, %rd208;
	sub.s64 	%rd546, %rd543, %rd348;
$L__BB242_92:
	add.s64 	%rd350, %rd1, %rd344;
	ld.global.u64 	%rd351, [%rd350];
	mad.lo.s64 	%rd215, %rd351, %rd546, %rd207;
	add.s32 	%r43, %r209, -2;
	mul.wide.u32 	%rd352, %r43, 8;
	add.s64 	%rd353, %rd2, %rd352;
	ld.global.u64 	%rd216, [%rd353];
	or.b64  	%rd354, %rd545, %rd216;
	and.b64  	%rd355, %rd354, -4294967296;
	setp.ne.s64 	%p18, %rd355, 0;
	@%p18 bra 	$L__BB242_94;
	cvt.u32.u64 	%r108, %rd216;
	cvt.u32.u64 	%r109, %rd545;
	div.u32 	%r110, %r109, %r108;
	mul.lo.s32 	%r111, %r110, %r108;
	sub.s32 	%r112, %r109, %r111;
	cvt.u64.u32 	%rd547, %r110;
	cvt.u64.u32 	%rd548, %r112;
	bra.uni 	$L__BB242_95;
$L__BB242_94:
	div.s64 	%rd547, %rd545, %rd216;
	mul.lo.s64 	%rd356, %rd547, %rd216;
	sub.s64 	%rd548, %rd545, %rd356;
$L__BB242_95:
	add.s64 	%rd358, %rd1, %rd352;
	ld.global.u64 	%rd359, [%rd358];
	mad.lo.s64 	%rd223, %rd359, %rd548, %rd215;
	add.s32 	%r44, %r209, -3;
	mul.wide.u32 	%rd360, %r44, 8;
	add.s64 	%rd361, %rd2, %rd360;
	ld.global.u64 	%rd224, [%rd361];
	or.b64  	%rd362, %rd547, %rd224;
	and.b64  	%rd363, %rd362, -4294967296;
	setp.ne.s64 	%p19, %rd363, 0;
	@%p19 bra 	$L__BB242_97;
	cvt.u32.u64 	%r113, %rd224;
	cvt.u32.u64 	%r114, %rd547;
	div.u32 	%r115, %r114, %r113;
	mul.lo.s32 	%r116, %r115, %r113;
	sub.s32 	%r117, %r114, %r116;
	cvt.u64.u32 	%rd553, %r115;
	cvt.u64.u32 	%rd550, %r117;
	bra.uni 	$L__BB242_98;
$L__BB242_97:
	div.s64 	%rd553, %rd547, %rd224;
	mul.lo.s64 	%rd364, %rd553, %rd224;
	sub.s64 	%rd550, %rd547, %rd364;
$L__BB242_98:
	add.s64 	%rd366, %rd1, %rd360;
	ld.global.u64 	%rd367, [%rd366];
	mad.lo.s64 	%rd562, %rd367, %rd550, %rd223;
	add.s32 	%r209, %r209, -4;
$L__BB242_99:
	setp.eq.s32 	%p20, %r41, 0;
	@%p20 bra 	$L__BB242_113;
	setp.eq.s32 	%p21, %r41, 1;
	@%p21 bra 	$L__BB242_108;
	mul.wide.u32 	%rd369, %r209, 8;
	add.s64 	%rd370, %rd2, %rd369;
	ld.global.u64 	%rd235, [%rd370];
	or.b64  	%rd371, %rd553, %rd235;
	and.b64  	%rd372, %rd371, -4294967296;
	setp.ne.s64 	%p22, %rd372, 0;
	@%p22 bra 	$L__BB242_103;
	cvt.u32.u64 	%r118, %rd235;
	cvt.u32.u64 	%r119, %rd553;
	div.u32 	%r120, %r119, %r118;
	mul.lo.s32 	%r121, %r120, %r118;
	sub.s32 	%r122, %r119, %r121;
	cvt.u64.u32 	%rd554, %r120;
	cvt.u64.u32 	%rd555, %r122;
	bra.uni 	$L__BB242_104;
$L__BB242_103:
	div.s64 	%rd554, %rd553, %rd235;
	mul.lo.s64 	%rd373, %rd554, %rd235;
	sub.s64 	%rd555, %rd553, %rd373;
$L__BB242_104:
	add.s64 	%rd375, %rd1, %rd369;
	ld.global.u64 	%rd376, [%rd375];
	mad.lo.s64 	%rd242, %rd376, %rd555, %rd562;
	add.s32 	%r47, %r209, -1;
	mul.wide.u32 	%rd377, %r47, 8;
	add.s64 	%rd378, %rd2, %rd377;
	ld.global.u64 	%rd243, [%rd378];
	or.b64  	%rd379, %rd554, %rd243;
	and.b64  	%rd380, %rd379, -4294967296;
	setp.ne.s64 	%p23, %rd380, 0;
	@%p23 bra 	$L__BB242_106;
	cvt.u32.u64 	%r123, %rd243;
	cvt.u32.u64 	%r124, %rd554;
	div.u32 	%r125, %r124, %r123;
	mul.lo.s32 	%r126, %r125, %r123;
	sub.s32 	%r127, %r124, %r126;
	cvt.u64.u32 	%rd553, %r125;
	cvt.u64.u32 	%rd557, %r127;
	bra.uni 	$L__BB242_107;
$L__BB242_106:
	div.s64 	%rd553, %rd554, %rd243;
	mul.lo.s64 	%rd381, %rd553, %rd243;
	sub.s64 	%rd557, %rd554, %rd381;
$L__BB242_107:
	add.s64 	%rd383, %rd1, %rd377;
	ld.global.u64 	%rd384, [%rd383];
	mad.lo.s64 	%rd562, %rd384, %rd557, %rd242;
	add.s32 	%r209, %r209, -2;
$L__BB242_108:
	and.b32  	%r128, %r23, 1;
	setp.eq.b32 	%p24, %r128, 1;
	not.pred 	%p25, %p24;
	@%p25 bra 	$L__BB242_113;
	mul.wide.u32 	%rd385, %r209, 8;
	add.s64 	%rd386, %rd2, %rd385;
	ld.global.u64 	%rd254, [%rd386];
	or.b64  	%rd387, %rd553, %rd254;
	and.b64  	%rd388, %rd387, -4294967296;
	setp.ne.s64 	%p26, %rd388, 0;
	@%p26 bra 	$L__BB242_111;
	cvt.u32.u64 	%r129, %rd254;
	cvt.u32.u64 	%r130, %rd553;
	rem.u32 	%r131, %r130, %r129;
	cvt.u64.u32 	%rd561, %r131;
	bra.uni 	$L__BB242_112;
$L__BB242_111:
	rem.s64 	%rd561, %rd553, %rd254;
$L__BB242_112:
	add.s64 	%rd390, %rd1, %rd385;
	ld.global.u64 	%rd391, [%rd390];
	mad.lo.s64 	%rd562, %rd391, %rd561, %rd562;
$L__BB242_113:
	shl.b64 	%rd392, %rd562, 3;
	add.s64 	%rd393, %rd3, %rd392;
	ld.global.u64 	%rd394, [%rd393];
	cvt.rn.f64.s64 	%fd1, %rd394;
	st.shared.f64 	[%r5], %fd1;
$L__BB242_114:
	bar.sync 	0;
	setp.lt.u32 	%p48, %r211, 66;
	@%p48 bra 	$L__BB242_118;
$L__BB242_115:
	shr.u32 	%r51, %r211, 1;
	setp.ge.u32 	%p49, %r1, %r51;
	@%p49 bra 	$L__BB242_117;
	ld.shared.f64 	%fd3, [%r5];
	shl.b32 	%r200, %r51, 3;
	add.s32 	%r201, %r5, %r200;
	ld.shared.f64 	%fd4, [%r201];
	add.f64 	%fd5, %fd3, %fd4;
	st.shared.f64 	[%r5], %fd5;
$L__BB242_117:
	bar.sync 	0;
	setp.gt.u32 	%p50, %r211, 131;
	mov.u32 	%r211, %r51;
	@%p50 bra 	$L__BB242_115;
$L__BB242_118:
	setp.gt.u32 	%p51, %r1, 31;
	@%p51 bra 	$L__BB242_121;
	ld.volatile.shared.f64 	%fd6, [%r5];
	ld.volatile.shared.f64 	%fd7, [%r5+256];
	add.f64 	%fd8, %fd6, %fd7;
	st.volatile.shared.f64 	[%r5], %fd8;
	ld.volatile.shared.f64 	%fd9, [%r5];
	ld.volatile.shared.f64 	%fd10, [%r5+128];
	add.f64 	%fd11, %fd9, %fd10;
	st.volatile.shared.f64 	[%r5], %fd11;
	ld.volatile.shared.f64 	%fd12, [%r5];
	ld.volatile.shared.f64 	%fd13, [%r5+64];
	add.f64 	%fd14, %fd12, %fd13;
	st.volatile.shared.f64 	[%r5], %fd14;
	ld.volatile.shared.f64 	%fd15, [%r5];
	ld.volatile.shared.f64 	%fd16, [%r5+32];
	add.f64 	%fd17, %fd15, %fd16;
	st.volatile.shared.f64 	[%r5], %fd17;
	ld.volatile.shared.f64 	%fd18, [%r5];
	ld.volatile.shared.f64 	%fd19, [%r5+16];
	add.f64 	%fd20, %fd18, %fd19;
	st.volatile.shared.f64 	[%r5], %fd20;
	ld.volatile.shared.f64 	%fd21, [%r5];
	ld.volatile.shared.f64 	%fd22, [%r5+8];
	add.f64 	%fd23, %fd21, %fd22;
	st.volatile.shared.f64 	[%r5], %fd23;
	setp.ne.s32 	%p52, %r1, 0;
	@%p52 bra 	$L__BB242_121;
	ld.shared.f64 	%fd24, [meansdata_i64];
	cvta.to.global.u64 	%rd475, %rd260;
	mul.wide.u32 	%rd476, %r2, 8;
	add.s64 	%rd477, %rd475, %rd476;
	st.global.f64 	[%rd477], %fd24;
$L__BB242_121:
	ret;

}
	// .globl	uncontiguous_cumulate_mean_i64
.visible .entry uncontiguous_cumulate_mean_i64(
	.param .u64 .ptr .align 1 uncontiguous_cumulate_mean_i64_param_0,
	.param .u64 .ptr .align 1 uncontiguous_cumulate_mean_i64_param_1,
	.param .u64 .ptr .align 1 uncontiguous_cumulate_mean_i64_param_2,
	.param .u64 .ptr .align 1 uncontiguous_cumulate_mean_i64_param_3,
	.param .u64 uncontiguous_cumulate_mean_i64_param_4,
	.param .u64 uncontiguous_cumulate_mean_i64_param_5
)
{
	.reg .pred 	%p<53>;
	.reg .b32 	%r<212>;
	.reg .b64 	%rd<559>;
	.reg .b64 	%fd<27>;

	ld.param.u64 	%rd260, [uncontiguous_cumulate_mean_i64_param_0];
	ld.param.u64 	%rd263, [uncontiguous_cumulate_mean_i64_param_1];
	ld.param.u64 	%rd264, [uncontiguous_cumulate_mean_i64_param_2];
	ld.param.u64 	%rd265, [uncontiguous_cumulate_mean_i64_param_3];
	ld.param.u64 	%rd261, [uncontiguous_cumulate_mean_i64_param_4];
	ld.param.u64 	%rd262, [uncontiguous_cumulate_mean_i64_param_5];
	cvta.to.global.u64 	%rd1, %rd265;
	cvta.to.global.u64 	%rd2, %rd264;
	cvta.to.global.u64 	%rd3, %rd263;
	mov.u32 	%r1, %tid.x;
	mov.u32 	%r2, %ctaid.x;
	mov.u32 	%r211, %ntid.x;
	mul.lo.s32 	%r52, %r2, %r211;
	shl.b32 	%r53, %r52, 1;
	add.s32 	%r4, %r53, %r1;
	shl.b32 	%r54, %r1, 3;
	mov.u32 	%r55, meansdata_i64;
	add.s32 	%r5, %r55, %r54;
	mov.b64 	%rd266, 0;
	st.shared.u64 	[%r5], %rd266;
	add.s32 	%r56, %r4, %r211;
	cvt.u64.u32 	%rd512, %r56;
	setp.le.u64 	%p1, %rd262, %rd512;
	@%p1 bra 	$L__BB243_54;
	cvt.u32.u64 	%r6, %rd261;
	add.s32 	%r205, %r6, -1;
	setp.lt.s32 	%p27, %r205, 0;
	mov.b64 	%rd516, 0;
	mov.u64 	%rd517, %rd516;
	@%p27 bra 	$L__BB243_53;
	cvt.u64.u32 	%rd513, %r4;
	setp.lt.u32 	%p28, %r205, 3;
	mov.b64 	%rd517, 0;
	mov.u64 	%rd516, %rd517;
	@%p28 bra 	$L__BB243_30;
	add.s32 	%r203, %r6, -2;
	and.b32  	%r132, %r6, -4;
	neg.s32 	%r202, %r132;
	mov.b64 	%rd517, 0;
$L__BB243_4:
	.pragma "nounroll";
	add.s32 	%r12, %r203, 1;
	mul.wide.u32 	%rd398, %r12, 8;
	add.s64 	%rd399, %rd2, %rd398;
	ld.global.u64 	%rd10, [%rd399];
	or.b64  	%rd400, %rd513, %rd10;
	and.b64  	%rd401, %rd400, -4294967296;
	setp.ne.s64 	%p29, %rd401, 0;
	@%p29 bra 	$L__BB243_6;
	cvt.u32.u64 	%r133, %rd10;
	cvt.u32.u64 	%r134, %rd513;
	div.u32 	%r135, %r134, %r133;
	mul.lo.s32 	%r136, %r135, %r133;
	sub.s32 	%r137, %r134, %r136;
	cvt.u64.u32 	%rd478, %r135;
	cvt.u64.u32 	%rd479, %r137;
	bra.uni 	$L__BB243_7;
$L__BB243_6:
	div.s64 	%rd478, %rd513, %rd10;
	mul.lo.s64 	%rd402, %rd478, %rd10;
	sub.s64 	%rd479, %rd513, %rd402;
$L__BB243_7:
	mul.wide.u32 	%rd403, %r12, 8;
	add.s64 	%rd404, %rd1, %rd403;
	ld.global.u64 	%rd17, [%rd404];
	mad.lo.s64 	%rd18, %rd17, %rd479, %rd516;
	or.b64  	%rd405, %rd512, %rd10;
	and.b64  	%rd406, %rd405, -4294967296;
	setp.ne.s64 	%p30, %rd406, 0;
	@%p30 bra 	$L__BB243_9;
	cvt.u32.u64 	%r138, %rd10;
	cvt.u32.u64 	%r139, %rd512;
	div.u32 	%r140, %r139, %r138;
	mul.lo.s32 	%r141, %r140, %r138;
	sub.s32 	%r142, %r139, %r141;
	cvt.u64.u32 	%rd480, %r140;
	cvt.u64.u32 	%rd481, %r142;
	bra.uni 	$L__BB243_10;
$L__BB243_9:
	div.s64 	%rd480, %rd512, %rd10;
	mul.lo.s64 	%rd407, %rd480, %rd10;
	sub.s64 	%rd481, %rd512, %rd407;
$L__BB243_10:
	mad.lo.s64 	%rd25, %rd481, %rd17, %rd517;
	add.s32 	%r13, %r203, -2;
	mul.wide.u32 	%rd408, %r203, 8;
	add.s64 	%rd409, %rd2, %rd408;
	ld.global.u64 	%rd26, [%rd409];
	or.b64  	%rd410, %rd478, %rd26;
	and.b64  	%rd411, %rd410, -4294967296;
	setp.ne.s64 	%p31, %rd411, 0;
	@%p31 bra 	$L__BB243_12;
	cvt.u32.u64 	%r143, %rd26;
	cvt.u32.u64 	%r144, %rd478;
	div.u32 	%r145, %r144, %r143;
	mul.lo.s32 	%r146, %r145, %r143;
	sub.s32 	%r147, %r144, %r146;
	cvt.u64.u32 	%rd482, %r145;
	cvt.u64.u32 	%rd483, %r147;
	bra.uni 	$L__BB243_13;
$L__BB243_12:
	div.s64 	%rd482, %rd478, %rd26;
	mul.lo.s64 	%rd412, %rd482, %rd26;
	sub.s64 	%rd483, %rd478, %rd412;
$L__BB243_13:
	mul.wide.u32 	%rd413, %r203, 8;
	add.s64 	%rd414, %rd1, %rd413;
	ld.global.u64 	%rd33, [%rd414];
	mad.lo.s64 	%rd34, %rd33, %rd483, %rd18;
	or.b64  	%rd415, %rd480, %rd26;
	and.b64  	%rd416, %rd415, -4294967296;
	setp.ne.s64 	%p32, %rd416, 0;
	@%p32 bra 	$L__BB243_15;
	cvt.u32.u64 	%r148, %rd26;
	cvt.u32.u64 	%r149, %rd480;
	div.u32 	%r150, %r149, %r148;
	mul.lo.s32 	%r151, %r150, %r148;
	sub.s32 	%r152, %r149, %r151;
	cvt.u64.u32 	%rd484, %r150;
	cvt.u64.u32 	%rd485, %r152;
	bra.uni 	$L__BB243_16;
$L__BB243_15:
	div.s64 	%rd484, %rd480, %rd26;
	mul.lo.s64 	%rd417, %rd484, %rd26;
	sub.s64 	%rd485, %rd480, %rd417;
$L__BB243_16:
	mad.lo.s64 	%rd41, %rd485, %rd33, %rd25;
	add.s32 	%r14, %r203, -1;
	mul.wide.u32 	%rd418, %r14, 8;
	add.s64 	%rd419, %rd2, %rd418;
	ld.global.u64 	%rd42, [%rd419];
	or.b64  	%rd420, %rd482, %rd42;
	and.b64  	%rd421, %rd420, -4294967296;
	setp.ne.s64 	%p33, %rd421, 0;
	@%p33 bra 	$L__BB243_18;
	cvt.u32.u64 	%r153, %rd42;
	cvt.u32.u64 	%r154, %rd482;
	div.u32 	%r155, %r154, %r153;
	mul.lo.s32 	%r156, %r155, %r153;
	sub.s32 	%r157, %r154, %r156;
	cvt.u64.u32 	%rd486, %r155;
	cvt.u64.u32 	%rd487, %r157;
	bra.uni 	$L__BB243_19;
$L__BB243_18:
	div.s64 	%rd486, %rd482, %rd42;
	mul.lo.s64 	%rd422, %rd486, %rd42;
	sub.s64 	%rd487, %rd482, %rd422;
$L__BB243_19:
	mul.wide.u32 	%rd423, %r14, 8;
	add.s64 	%rd424, %rd1, %rd423;
	ld.global.u64 	%rd49, [%rd424];
	mad.lo.s64 	%rd50, %rd49, %rd487, %rd34;
	or.b64  	%rd425, %rd484, %rd42;
	and.b64  	%rd426, %rd425, -4294967296;
	setp.ne.s64 	%p34, %rd426, 0;
	@%p34 bra 	$L__BB243_21;
	cvt.u32.u64 	%r158, %rd42;
	cvt.u32.u64 	%r159, %rd484;
	div.u32 	%r160, %r159, %r158;
	mul.lo.s32 	%r161, %r160, %r158;
	sub.s32 	%r162, %r159, %r161;
	cvt.u64.u32 	%rd488, %r160;
	cvt.u64.u32 	%rd489, %r162;
	bra.uni 	$L__BB243_22;
$L__BB243_21:
	div.s64 	%rd488, %rd484, %rd42;
	mul.lo.s64 	%rd427, %rd488, %rd42;
	sub.s64 	%rd489, %rd484, %rd427;
$L__BB243_22:
	mad.lo.s64 	%rd57, %rd489, %rd49, %rd41;
	mul.wide.u32 	%rd428, %r13, 8;
	add.s64 	%rd429, %rd2, %rd428;
	ld.global.u64 	%rd58, [%rd429];
	or.b64  	%rd430, %rd486, %rd58;
	and.b64  	%rd431, %rd430, -4294967296;
	setp.ne.s64 	%p35, %rd431, 0;
	@%p35 bra 	$L__BB243_24;
	cvt.u32.u64 	%r163, %rd58;
	cvt.u32.u64 	%r164, %rd486;
	div.u32 	%r165, %r164, %r163;
	mul.lo.s32 	%r166, %r165, %r163;
	sub.s32 	%r167, %r164, %r166;
	cvt.u64.u32 	%rd513, %r165;
	cvt.u64.u32 	%rd491, %r167;
	bra.uni 	$L__BB243_25;
$L__BB243_24:
	div.s64 	%rd513, %rd486, %rd58;
	mul.lo.s64 	%rd432, %rd513, %rd58;
	sub.s64 	%rd491, %rd486, %rd432;
$L__BB243_25:
	mul.wide.u32 	%rd433, %r13, 8;
	add.s64 	%rd434, %rd1, %rd433;
	ld.global.u64 	%rd65, [%rd434];
	mad.lo.s64 	%rd516, %rd65, %rd491, %rd50;
	or.b64  	%rd435, %rd488, %rd58;
	and.b64  	%rd436, %rd435, -4294967296;
	setp.ne.s64 	%p36, %rd436, 0;
	@%p36 bra 	$L__BB243_27;
	cvt.u32.u64 	%r168, %rd58;
	cvt.u32.u64 	%r169, %rd488;
	div.u32 	%r170, %r169, %r168;
	mul.lo.s32 	%r171, %r170, %r168;
	sub.s32 	%r172, %r169, %r171;
	cvt.u64.u32 	%rd512, %r170;
	cvt.u64.u32 	%rd493, %r172;
	bra.uni 	$L__BB243_28;
$L__BB243_27:
	div.s64 	%rd512, %rd488, %rd58;
	mul.lo.s64 	%rd437, %rd512, %rd58;
	sub.s64 	%rd493, %rd488, %rd437;
$L__BB243_28:
	mad.lo.s64 	%rd517, %rd493, %rd65, %rd57;
	add.s32 	%r203, %r203, -4;
	add.s32 	%r202, %r202, 4;
	setp.ne.s32 	%p37, %r202, 0;
	@%p37 bra 	$L__BB243_4;
	add.s32 	%r205, %r203, 1;
$L__BB243_30:
	and.b32  	%r19, %r6, 3;
	setp.eq.s32 	%p38, %r19, 0;
	@%p38 bra 	$L__BB243_53;
	setp.eq.s32 	%p39, %r19, 1;
	@%p39 bra 	$L__BB243_45;
	mul.wide.u32 	%rd439, %r205, 8;
	add.s64 	%rd440, %rd2, %rd439;
	ld.global.u64 	%rd80, [%rd440];
	or.b64  	%rd441, %rd513, %rd80;
	and.b64  	%rd442, %rd441, -4294967296;
	setp.ne.s64 	%p40, %rd442, 0;
	@%p40 bra 	$L__BB243_34;
	cvt.u32.u64 	%r173, %rd80;
	cvt.u32.u64 	%r174, %rd513;
	div.u32 	%r175, %r174, %r173;
	mul.lo.s32 	%r176, %r175, %r173;
	sub.s32 	%r177, %r174, %r176;
	cvt.u64.u32 	%rd500, %r175;
	cvt.u64.u32 	%rd501, %r177;
	bra.uni 	$L__BB243_35;
$L__BB243_34:
	div.s64 	%rd500, %rd513, %rd80;
	mul.lo.s64 	%rd443, %rd500, %rd80;
	sub.s64 	%rd501, %rd513, %rd443;
$L__BB243_35:
	add.s64 	%rd445, %rd1, %rd439;
	ld.global.u64 	%rd87, [%rd445];
	mad.lo.s64 	%rd88, %rd87, %rd501, %rd516;
	or.b64  	%rd446, %rd512, %rd80;
	and.b64  	%rd447, %rd446, -4294967296;
	setp.ne.s64 	%p41, %rd447, 0;
	@%p41 bra 	$L__BB243_37;
	cvt.u32.u64 	%r178, %rd80;
	cvt.u32.u64 	%r179, %rd512;
	div.u32 	%r180, %r179, %r178;
	mul.lo.s32 	%r181, %r180, %r178;
	sub.s32 	%r182, %r179, %r181;
	cvt.u64.u32 	%rd502, %r180;
	cvt.u64.u32 	%rd503, %r182;
	bra.uni 	$L__BB243_38;
$L__BB243_37:
	div.s64 	%rd502, %rd512, %rd80;
	mul.lo.s64 	%rd448, %rd502, %rd80;
	sub.s64 	%rd503, %rd512, %rd448;
$L__BB243_38:
	mad.lo.s64 	%rd95, %rd503, %rd87, %rd517;
	add.s32 	%r20, %r205, -1;
	mul.wide.u32 	%rd449, %r20, 8;
	add.s64 	%rd450, %rd2, %rd449;
	ld.global.u64 	%rd96, [%rd450];
	or.b64  	%rd451, %rd500, %rd96;
	and.b64  	%rd452, %rd451, -4294967296;
	setp.ne.s64 	%p42, %rd452, 0;
	@%p42 bra 	$L__BB243_40;
	cvt.u32.u64 	%r183, %rd96;
	cvt.u32.u64 	%r184, %rd500;
	div.u32 	%r185, %r184, %r183;
	mul.lo.s32 	%r186, %r185, %r183;
	sub.s32 	%r187, %r184, %r186;
	cvt.u64.u32 	%rd513, %r185;
	cvt.u64.u32 	%rd505, %r187;
	bra.uni 	$L__BB243_41;
$L__BB243_40:
	div.s64 	%rd513, %rd500, %rd96;
	mul.lo.s64 	%rd453, %rd513, %rd96;
	sub.s64 	%rd505, %rd500, %rd453;
$L__BB243_41:
	add.s64 	%rd455, %rd1, %rd449;
	ld.global.u64 	%rd103, [%rd455];
	mad.lo.s64 	%rd516, %rd103, %rd505, %rd88;
	or.b64  	%rd456, %rd502, %rd96;
	and.b64  	%rd457, %rd456, -4294967296;
	setp.ne.s64 	%p43, %rd457, 0;
	@%p43 bra 	$L__BB243_43;
	cvt.u32.u64 	%r188, %rd96;
	cvt.u32.u64 	%r189, %rd502;
	div.u32 	%r190, %r189, %r188;
	mul.lo.s32 	%r191, %r190, %r188;
	sub.s32 	%r192, %r189, %r191;
	cvt.u64.u32 	%rd512, %r190;
	cvt.u64.u32 	%rd507, %r192;
	bra.uni 	$L__BB243_44;
$L__BB243_43:
	div.s64 	%rd512, %rd502, %rd96;
	mul.lo.s64 	%rd458, %rd512, %rd96;
	sub.s64 	%rd507, %rd502, %rd458;
$L__BB243_44:
	mad.lo.s64 	%rd517, %rd507, %rd103, %rd95;
	add.s32 	%r205, %r205, -2;
$L__BB243_45:
	and.b32  	%r193, %r6, 1;
	setp.eq.b32 	%p44, %r193, 1;
	not.pred 	%p45, %p44;
	@%p45 bra 	$L__BB243_53;
	mul.wide.u32 	%rd459, %r205, 8;
	add.s64 	%rd460, %rd2, %rd459;
	ld.global.u64 	%rd118, [%rd460];
	or.b64  	%rd461, %rd513, %rd118;
	and.b64  	%rd462, %rd461, -4294967296;
	setp.ne.s64 	%p46, %rd462, 0;
	@%p46 bra 	$L__BB243_48;
	cvt.u32.u64 	%r194, %rd118;
	cvt.u32.u64 	%r195, %rd513;
	rem.u32 	%r196, %r195, %r194;
	cvt.u64.u32 	%rd514, %r196;
	bra.uni 	$L__BB243_49;
$L__BB243_48:
	rem.s64 	%rd514, %rd513, %rd118;
$L__BB243_49:
	add.s64 	%rd464, %rd1, %rd459;
	ld.global.u64 	%rd122, [%rd464];
	mad.lo.s64 	%rd516, %rd122, %rd514, %rd516;
	or.b64  	%rd465, %rd512, %rd118;
	and.b64  	%rd466, %rd465, -4294967296;
	setp.ne.s64 	%p47, %rd466, 0;
	@%p47 bra 	$L__BB243_51;
	cvt.u32.u64 	%r197, %rd118;
	cvt.u32.u64 	%r198, %rd512;
	rem.u32 	%r199, %r198, %r197;
	cvt.u64.u32 	%rd515, %r199;
	bra.uni 	$L__BB243_52;
$L__BB243_51:
	rem.s64 	%rd515, %rd512, %rd118;
$L__BB243_52:
	mad.lo.s64 	%rd517, %rd515, %rd122, %rd517;
$L__BB243_53:
	shl.b64 	%rd467, %rd516, 3;
	add.s64 	%rd468, %rd3, %rd467;
	ld.global.f64 	%fd2, [%rd468];
	shl.b64 	%rd469, %rd517, 3;
	add.s64 	%rd470, %rd3, %rd469;
	ld.global.f64 	%fd3, [%rd470];
	add.f64 	%fd4, %fd2, %fd3;
	st.shared.f64 	[%r5], %fd4;
	bra.uni 	$L__BB243_114;
$L__BB243_54:
	cvt.u64.u32 	%rd549, %r4;
	setp.le.u64 	%p2, %rd262, %rd549;
	@%p2 bra 	$L__BB243_114;
	cvt.u32.u64 	%r23, %rd261;
	add.s32 	%r209, %r23, -1;
	setp.lt.s32 	%p3, %r209, 0;
	mov.b64 	%rd558, 0;
	@%p3 bra 	$L__BB243_113;
	and.b32  	%r25, %r23, 7;
	setp.lt.u32 	%p4, %r209, 7;
	mov.b64 	%rd558, 0;
	@%p4 bra 	$L__BB243_84;
	add.s32 	%r207, %r23, -4;
	and.b32  	%r57, %r23, -8;
	neg.s32 	%r206, %r57;
	mov.b64 	%rd558, 0;
$L__BB243_58:
	.pragma "nounroll";
	add.s32 	%r30, %r207, 3;
	mul.wide.u32 	%rd271, %r30, 8;
	add.s64 	%rd272, %rd2, %rd271;
	ld.global.u64 	%rd133, [%rd272];
	or.b64  	%rd273, %rd549, %rd133;
	and.b64  	%rd274, %rd273, -4294967296;
	setp.ne.s64 	%p5, %rd274, 0;
	@%p5 bra 	$L__BB243_60;
	cvt.u32.u64 	%r58, %rd133;
	cvt.u32.u64 	%r59, %rd549;
	div.u32 	%r60, %r59, %r58;
	mul.lo.s32 	%r61, %r60, %r58;
	sub.s32 	%r62, %r59, %r61;
	cvt.u64.u32 	%rd520, %r60;
	cvt.u64.u32 	%rd521, %r62;
	bra.uni 	$L__BB243_61;
$L__BB243_60:
	div.s64 	%rd520, %rd549, %rd133;
	mul.lo.s64 	%rd275, %rd520, %rd133;
	sub.s64 	%rd521, %rd549, %rd275;
$L__BB243_61:
	add.s64 	%rd277, %rd1, %rd271;
	ld.global.u64 	%rd278, [%rd277];
	mad.lo.s64 	%rd140, %rd278, %rd521, %rd558;
	add.s32 	%r31, %r207, 2;
	mul.wide.u32 	%rd279, %r31, 8;
	add.s64 	%rd280, %rd2, %rd279;
	ld.global.u64 	%rd141, [%rd280];
	or.b64  	%rd281, %rd520, %rd141;
	and.b64  	%rd282, %rd281, -4294967296;
	setp.ne.s64 	%p6, %rd282, 0;
	@%p6 bra 	$L__BB243_63;
	cvt.u32.u64 	%r63, %rd141;
	cvt.u32.u64 	%r64, %rd520;
	div.u32 	%r65, %r64, %r63;
	mul.lo.s32 	%r66, %r65, %r63;
	sub.s32 	%r67, %r64, %r66;
	cvt.u64.u32 	%rd522, %r65;
	cvt.u64.u32 	%rd523, %r67;
	bra.uni 	$L__BB243_64;
$L__BB243_63:
	div.s64 	%rd522, %rd520, %rd141;
	mul.lo.s64 	%rd283, %rd522, %rd141;
	sub.s64 	%rd523, %rd520, %rd283;
$L__BB243_64:
	add.s64 	%rd285, %rd1, %rd279;
	ld.global.u64 	%rd286, [%rd285];
	mad.lo.s64 	%rd148, %rd286, %rd523, %rd140;
	add.s32 	%r32, %r207, 1;
	mul.wide.u32 	%rd287, %r32, 8;
	add.s64 	%rd288, %rd2, %rd287;
	ld.global.u64 	%rd149, [%rd288];
	or.b64  	%rd289, %rd522, %rd149;
	and.b64  	%rd290, %rd289, -4294967296;
	setp.ne.s64 	%p7, %rd290, 0;
	@%p7 bra 	$L__BB243_66;
	cvt.u32.u64 	%r68, %rd149;
	cvt.u32.u64 	%r69, %rd522;
	div.u32 	%r70, %r69, %r68;
	mul.lo.s32 	%r71, %r70, %r68;
	sub.s32 	%r72, %r69, %r71;
	cvt.u64.u32 	%rd524, %r70;
	cvt.u64.u32 	%rd525, %r72;
	bra.uni 	$L__BB243_67;
$L__BB243_66:
	div.s64 	%rd524, %rd522, %rd149;
	mul.lo.s64 	%rd291, %rd524, %rd149;
	sub.s64 	%rd525, %rd522, %rd291;
$L__BB243_67:
	add.s64 	%rd293, %rd1, %rd287;
	ld.global.u64 	%rd294, [%rd293];
	mad.lo.s64 	%rd156, %rd294, %rd525, %rd148;
	add.s32 	%r33, %r207, -4;
	mul.wide.u32 	%rd295, %r207, 8;
	add.s64 	%rd296, %rd2, %rd295;
	ld.global.u64 	%rd157, [%rd296];
	or.b64  	%rd297, %rd524, %rd157;
	and.b64  	%rd298, %rd297, -4294967296;
	setp.ne.s64 	%p8, %rd298, 0;
	@%p8 bra 	$L__BB243_69;
	cvt.u32.u64 	%r73, %rd157;
	cvt.u32.u64 	%r74, %rd524;
	div.u32 	%r75, %r74, %r73;
	mul.lo.s32 	%r76, %r75, %r73;
	sub.s32 	%r77, %r74, %r76;
	cvt.u64.u32 	%rd526, %r75;
	cvt.u64.u32 	%rd527, %r77;
	bra.uni 	$L__BB243_70;
$L__BB243_69:
	div.s64 	%rd526, %rd524, %rd157;
	mul.lo.s64 	%rd299, %rd526, %rd157;
	sub.s64 	%rd527, %rd524, %rd299;
$L__BB243_70:
	add.s64 	%rd301, %rd1, %rd295;
	ld.global.u64 	%rd302, [%rd301];
	mad.lo.s64 	%rd164, %rd302, %rd527, %rd156;
	add.s32 	%r34, %r207, -1;
	mul.wide.u32 	%rd303, %r34, 8;
	add.s64 	%rd304, %rd2, %rd303;
	ld.global.u64 	%rd165, [%rd304];
	or.b64  	%rd305, %rd526, %rd165;
	and.b64  	%rd306, %rd305, -4294967296;
	setp.ne.s64 	%p9, %rd306, 0;
	@%p9 bra 	$L__BB243_72;
	cvt.u32.u64 	%r78, %rd165;
	cvt.u32.u64 	%r79, %rd526;
	div.u32 	%r80, %r79, %r78;
	mul.lo.s32 	%r81, %r80, %r78;
	sub.s32 	%r82, %r79, %r81;
	cvt.u64.u32 	%rd528, %r80;
	cvt.u64.u32 	%rd529, %r82;
	bra.uni 	$L__BB243_73;
$L__BB243_72:
	div.s64 	%rd528, %rd526, %rd165;
	mul.lo.s64 	%rd307, %rd528, %rd165;
	sub.s64 	%rd529, %rd526, %rd307;
$L__BB243_73:
	add.s64 	%rd309, %rd1, %rd303;
	ld.global.u64 	%rd310, [%rd309];
	mad.lo.s64 	%rd172, %rd310, %rd529, %rd164;
	add.s32 	%r35, %r207, -2;
	mul.wide.u32 	%rd311, %r35, 8;
	add.s64 	%rd312, %rd2, %rd311;
	ld.global.u64 	%rd173, [%rd312];
	or.b64  	%rd313, %rd528, %rd173;
	and.b64  	%rd314, %rd313, -4294967296;
	setp.ne.s64 	%p10, %rd314, 0;
	@%p10 bra 	$L__BB243_75;
	cvt.u32.u64 	%r83, %rd173;
	cvt.u32.u64 	%r84, %rd528;
	div.u32 	%r85, %r84, %r83;
	mul.lo.s32 	%r86, %r85, %r83;
	sub.s32 	%r87, %r84, %r86;
	cvt.u64.u32 	%rd530, %r85;
	cvt.u64.u32 	%rd531, %r87;
	bra.uni 	$L__BB243_76;
$L__BB243_75:
	div.s64 	%rd530, %rd528, %rd173;
	mul.lo.s64 	%rd315, %rd530, %rd173;
	sub.s64 	%rd531, %rd528, %rd315;
$L__BB243_76:
	add.s64 	%rd317, %rd1, %rd311;
	ld.global.u64 	%rd318, [%rd317];
	mad.lo.s64 	%rd180, %rd318, %rd531, %rd172;
	add.s32 	%r36, %r207, -3;
	mul.wide.u32 	%rd319, %r36, 8;
	add.s64 	%rd320, %rd2, %rd319;
	ld.global.u64 	%rd181, [%rd320];
	or.b64  	%rd321, %rd530, %rd181;
	and.b64  	%rd322, %rd321, -4294967296;
	setp.ne.s64 	%p11, %rd322, 0;
	@%p11 bra 	$L__BB243_78;
	cvt.u32.u64 	%r88, %rd181;
	cvt.u32.u64 	%r89, %rd530;
	div.u32 	%r90, %r89, %r88;
	mul.lo.s32 	%r91, %r90, %r88;
	sub.s32 	%r92, %r89, %r91;
	cvt.u64.u32 	%rd532, %r90;
	cvt.u64.u32 	%rd533, %r92;
	bra.uni 	$L__BB243_79;
$L__BB243_78:
	div.s64 	%rd532, %rd530, %rd181;
	mul.lo.s64 	%rd323, %rd532, %rd181;
	sub.s64 	%rd533, %rd530, %rd323;
$L__BB243_79:
	add.s64 	%rd325, %rd1, %rd319;
	ld.global.u64 	%rd326, [%rd325];
	mad.lo.s64 	%rd188, %rd326, %rd533, %rd180;
	mul.wide.u32 	%rd327, %r33, 8;
	add.s64 	%rd328, %rd2, %rd327;
	ld.global.u64 	%rd189, [%rd328];
	or.b64  	%rd329, %rd532, %rd189;
	and.b64  	%rd330, %rd329, -4294967296;
	setp.ne.s64 	%p12, %rd330, 0;
	@%p12 bra 	$L__BB243_81;
	cvt.u32.u64 	%r93, %rd189;
	cvt.u32.u64 	%r94, %rd532;
	div.u32 	%r95, %r94, %r93;
	mul.lo.s32 	%r96, %r95, %r93;
	sub.s32 	%r97, %r94, %r96;
	cvt.u64.u32 	%rd549, %r95;
	cvt.u64.u32 	%rd535, %r97;
	bra.uni 	$L__BB243_82;
$L__BB243_81:
	div.s64 	%rd549, %rd532, %rd189;
	mul.lo.s64 	%rd331, %rd549, %rd189;
	sub.s64 	%rd535, %rd532, %rd331;
$L__BB243_82:
	add.s64 	%rd333, %rd1, %rd327;
	ld.global.u64 	%rd334, [%rd333];
	mad.lo.s64 	%rd558, %rd334, %rd535, %rd188;
	add.s32 	%r207, %r207, -8;
	add.s32 	%r206, %r206, 8;
	setp.ne.s32 	%p13, %r206, 0;
	@%p13 bra 	$L__BB243_58;
	add.s32 	%r209, %r207, 3;
$L__BB243_84:
	setp.eq.s32 	%p14, %r25, 0;
	@%p14 bra 	$L__BB243_113;
	and.b32  	%r41, %r23, 3;
	setp.lt.u32 	%p15, %r25, 4;
	@%p15 bra 	$L__BB243_99;
	mul.wide.u32 	%rd336, %r209, 8;
	add.s64 	%rd337, %rd2, %rd336;
	ld.global.u64 	%rd200, [%rd337];
	or.b64  	%rd338, %rd549, %rd200;
	and.b64  	%rd339, %rd338, -4294967296;
	setp.ne.s64 	%p16, %rd339, 0;
	@%p16 bra 	$L__BB243_88;
	cvt.u32.u64 	%r98, %rd200;
	cvt.u32.u64 	%r99, %rd549;
	div.u32 	%r100, %r99, %r98;
	mul.lo.s32 	%r101, %r100, %r98;
	sub.s32 	%r102, %r99, %r101;
	cvt.u64.u32 	%rd539, %r100;
	cvt.u64.u32 	%rd540, %r102;
	bra.uni 	$L__BB243_89;
$L__BB243_88:
	div.s64 	%rd539, %rd549, %rd200;
	mul.lo.s64 	%rd340, %rd539, %rd200;
	sub.s64 	%rd540, %rd549, %rd340;
$L__BB243_89:
	add.s64 	%rd342, %rd1, %rd336;
	ld.global.u64 	%rd343, [%rd342];
	mad.lo.s64 	%rd207, %rd343, %rd540, %rd558;
	add.s32 	%r42, %r209, -1;
	mul.wide.u32 	%rd344, %r42, 8;
	add.s64 	%rd345, %rd2, %rd344;
	ld.global.u64 	%rd208, [%rd345];
	or.b64  	%rd346, %rd539, %rd208;
	and.b64  	%rd347, %rd346, -4294967296;
	setp.ne.s64 	%p17, %rd347, 0;
	@%p17 bra 	$L__BB243_91;
	cvt.u32.u64 	%r103, %rd208;
	cvt.u32.u64 	%r104, %rd539;
	div.u32 	%r105, %r104, %r103;
	mul.lo.s32 	%r106, %r105, %r103;
	sub.s32 	%r107, %r104, %r106;
	cvt.u64.u32 	%rd541, %r105;
	cvt.u64.u32 	%rd542, %r107;
	bra.uni 	$L__BB243_92;
$L__BB243_91:
	div.s64 	%rd541, %rd539, %rd208;
	mul.lo.s64 	%rd348, %rd541, %rd208;
	sub.s64 	%rd542, %rd539, %rd348;
$L__BB243_92:
	add.s64 	%rd350, %rd1, %rd344;
	ld.global.u64 	%rd351, [%rd350];
	mad.lo.s64 	%rd215, %rd351, %rd542, %rd207;
	add.s32 	%r43, %r209, -2;
	mul.wide.u32 	%rd352, %r43, 8;
	add.s64 	%rd353, %rd2, %rd352;
	ld.global.u64 	%rd216, [%rd353];
	or.b64  	%rd354, %rd541, %rd216;
	and.b64  	%rd355, %rd354, -4294967296;
	setp.ne.s64 	%p18, %rd355, 0;
	@%p18 bra 	$L__BB243_94;
	cvt.u32.u64 	%r108, %rd216;
	cvt.u32.u64 	%r109, %rd541;
	div.u32 	%r110, %r109, %r108;
	mul.lo.s32 	%r111, %r110, %r108;
	sub.s32 	%r112, %r109, %r111;
	cvt.u64.u32 	%rd543, %r110;
	cvt.u64.u32 	%rd544, %r112;
	bra.uni 	$L__BB243_95;
$L__BB243_94:
	div.s64 	%rd543, %rd541, %rd216;
	mul.lo.s64 	%rd356, %rd543, %rd216;
	sub.s64 	%rd544, %rd541, %rd356;
$L__BB243_95:
	add.s64 	%rd358, %rd1, %rd352;
	ld.global.u64 	%rd359, [%rd358];
	mad.lo.s64 	%rd223, %rd359, %rd544, %rd215;
	add.s32 	%r44, %r209, -3;
	mul.wide.u32 	%rd360, %r44, 8;
	add.s64 	%rd361, %rd2, %rd360;
	ld.global.u64 	%rd224, [%rd361];
	or.b64  	%rd362, %rd543, %rd224;
	and.b64  	%rd363, %rd362, -4294967296;
	setp.ne.s64 	%p19, %rd363, 0;
	@%p19 bra 	$L__BB243_97;
	cvt.u32.u64 	%r113, %rd224;
	cvt.u32.u64 	%r114, %rd543;
	div.u32 	%r115, %r114, %r113;
	mul.lo.s32 	%r116, %r115, %r113;
	sub.s32 	%r117, %r114, %r116;
	cvt.u64.u32 	%rd549, %r115;
	cvt.u64.u32 	%rd546, %r117;
	bra.uni 	$L__BB243_98;
$L__BB243_97:
	div.s64 	%rd549, %rd543, %rd224;
	mul.lo.s64 	%rd364, %rd549, %rd224;
	sub.s64 	%rd546, %rd543, %rd364;
$L__BB243_98:
	add.s64 	%rd366, %rd1, %rd360;
	ld.global.u64 	%rd367, [%rd366];
	mad.lo.s64 	%rd558, %rd367, %rd546, %rd223;
	add.s32 	%r209, %r209, -4;
$L__BB243_99:
	setp.eq.s32 	%p20, %r41, 0;
	@%p20 bra 	$L__BB243_113;
	setp.eq.s32 	%p21, %r41, 1;
	@%p21 bra 	$L__BB243_108;
	mul.wide.u32 	%rd369, %r209, 8;
	add.s64 	%rd370, %rd2, %rd369;
	ld.global.u64 	%rd235, [%rd370];
	or.b64  	%rd371, %rd549, %rd235;
	and.b64  	%rd372, %rd371, -4294967296;
	setp.ne.s64 	%p22, %rd372, 0;
	@%p22 bra 	$L__BB243_103;
	cvt.u32.u64 	%r118, %rd235;
	cvt.u32.u64 	%r119, %rd549;
	div.u32 	%r120, %r119, %r118;
	mul.lo.s32 	%r121, %r120, %r118;
	sub.s32 	%r122, %r119, %r121;
	cvt.u64.u32 	%rd550, %r120;
	cvt.u64.u32 	%rd551, %r122;
	bra.uni 	$L__BB243_104;
$L__BB243_103:
	div.s64 	%rd550, %rd549, %rd235;
	mul.lo.s64 	%rd373, %rd550, %rd235;
	sub.s64 	%rd551, %rd549, %rd373;
$L__BB243_104:
	add.s64 	%rd375, %rd1, %rd369;
	ld.global.u64 	%rd376, [%rd375];
	mad.lo.s64 	%rd242, %rd376, %rd551, %rd558;
	add.s32 	%r47, %r209, -1;
	mul.wide.u32 	%rd377, %r47, 8;
	add.s64 	%rd378, %rd2, %rd377;
	ld.global.u64 	%rd243, [%rd378];
	or.b64  	%rd379, %rd550, %rd243;
	and.b64  	%rd380, %rd379, -4294967296;
	setp.ne.s64 	%p23, %rd380, 0;
	@%p23 bra 	$L__BB243_106;
	cvt.u32.u64 	%r123, %rd243;
	cvt.u32.u64 	%r124, %rd550;
	div.u32 	%r125, %r124, %r123;
	mul.lo.s32 	%r126, %r125, %r123;
	sub.s32 	%r127, %r124, %r126;
	cvt.u64.u32 	%rd549, %r125;
	cvt.u64.u32 	%rd553, %r127;
	bra.uni 	$L__BB243_107;
$L__BB243_106:
	div.s64 	%rd549, %rd550, %rd243;
	mul.lo.s64 	%rd381, %rd549, %rd243;
	sub.s64 	%rd553, %rd550, %rd381;
$L__BB243_107:
	add.s64 	%rd383, %rd1, %rd377;
	ld.global.u64 	%rd384, [%rd383];
	mad.lo.s64 	%rd558, %rd384, %rd553, %rd242;
	add.s32 	%r209, %r209, -2;
$L__BB243_108:
	and.b32  	%r128, %r23, 1;
	setp.eq.b32 	%p24, %r128, 1;
	not.pred 	%p25, %p24;
	@%p25 bra 	$L__BB243_113;
	mul.wide.u32 	%rd385, %r209, 8;
	add.s64 	%rd386, %rd2, %rd385;
	ld.global.u64 	%rd254, [%rd386];
	or.b64  	%rd387, %rd549, %rd254;
	and.b64  	%rd388, %rd387, -4294967296;
	setp.ne.s64 	%p26, %rd388, 0;
	@%p26 bra 	$L__BB243_111;
	cvt.u32.u64 	%r129, %rd254;
	cvt.u32.u64 	%r130, %rd549;
	rem.u32 	%r131, %r130, %r129;
	cvt.u64.u32 	%rd557, %r131;
	bra.uni 	$L__BB243_112;
$L__BB243_111:
	rem.s64 	%rd557, %rd549, %rd254;
$L__BB243_112:
	add.s64 	%rd390, %rd1, %rd385;
	ld.global.u64 	%rd391, [%rd390];
	mad.lo.s64 	%rd558, %rd391, %rd557, %rd558;
$L__BB243_113:
	shl.b64 	%rd392, %rd558, 3;
	add.s64 	%rd393, %rd3, %rd392;
	ld.global.f64 	%fd1, [%rd393];
	st.shared.f64 	[%r5], %fd1;
$L__BB243_114:
	bar.sync 	0;
	setp.lt.u32 	%p48, %r211, 66;
	@%p48 bra 	$L__BB243_118;
$L__BB243_115:
	shr.u32 	%r51, %r211, 1;
	setp.ge.u32 	%p49, %r1, %r51;
	@%p49 bra 	$L__BB243_117;
	ld.shared.f64 	%fd5, [%r5];
	shl.b32 	%r200, %r51, 3;
	add.s32 	%r201, %r5, %r200;
	ld.shared.f64 	%fd6, [%r201];
	add.f64 	%fd7, %fd5, %fd6;
	st.shared.f64 	[%r5], %fd7;
$L__BB243_117:
	bar.sync 	0;
	setp.gt.u32 	%p50, %r211, 131;
	mov.u32 	%r211, %r51;
	@%p50 bra 	$L__BB243_115;
$L__BB243_118:
	setp.gt.u32 	%p51, %r1, 31;
	@%p51 bra 	$L__BB243_121;
	ld.volatile.shared.f64 	%fd8, [%r5];
	ld.volatile.shared.f64 	%fd9, [%r5+256];
	add.f64 	%fd10, %fd8, %fd9;
	st.volatile.shared.f64 	[%r5], %fd10;
	ld.volatile.shared.f64 	%fd11, [%r5];
	ld.volatile.shared.f64 	%fd12, [%r5+128];
	add.f64 	%fd13, %fd11, %fd12;
	st.volatile.shared.f64 	[%r5], %fd13;
	ld.volatile.shared.f64 	%fd14, [%r5];
	ld.volatile.shared.f64 	%fd15, [%r5+64];
	add.f64 	%fd16, %fd14, %fd15;
	st.volatile.shared.f64 	[%r5], %fd16;
	ld.volatile.shared.f64 	%fd17, [%r5];
	ld.volatile.shared.f64 	%fd18, [%r5+32];
	add.f64 	%fd19, %fd17, %fd18;
	st.volatile.shared.f64 	[%r5], %fd19;
	ld.volatile.shared.f64 	%fd20, [%r5];
	ld.volatile.shared.f64 	%fd21, [%r5+16];
	add.f64 	%fd22, %fd20, %fd21;
	st.volatile.shared.f64 	[%r5], %fd22;
	ld.volatile.shared.f64 	%fd23, [%r5];
	ld.volatile.shared.f64 	%fd24, [%r5+8];
	add.f64 	%fd25, %fd23, %fd24;
	st.volatile.shared.f64 	[%r5], %fd25;
	setp.ne.s32 	%p52, %r1, 0;
	@%p52 bra 	$L__BB243_121;
	ld.shared.f64 	%fd26, [meansdata_i64];
	cvta.to.global.u64 	%rd471, %rd260;
	mul.wide.u32 	%rd472, %r2, 8;
	add.s64 	%rd473, %rd471, %rd472;
	st.global.f64 	[%rd473], %fd26;
$L__BB243_121:
	ret;

}
	// .globl	contiguous_mean2_i64
.visible .entry contiguous_mean2_i64(
	.param .u64 .ptr .align 1 contiguous_mean2_i64_param_0,
	.param .u64 .ptr .align 1 contiguous_mean2_i64_param_1,
	.param .u64 .ptr .align 1 contiguous_mean2_i64_param_2,
	.param .u64 .ptr .align 1 contiguous_mean2_i64_param_3,
	.param .u64 contiguous_mean2_i64_param_4,
	.param .u64 contiguous_mean2_i64_param_5,
	.param .u64 contiguous_mean2_i64_param_6,
	.param .u64 contiguous_mean2_i64_param_7,
	.param .u64 contiguous_mean2_i64_param_8
)
{
	.reg .pred 	%p<54>;
	.reg .b32 	%r<213>;
	.reg .b64 	%rd<579>;
	.reg .b64 	%fd<25>;

	ld.param.u64 	%rd267, [contiguous_mean2_i64_param_1];
	ld.param.u64 	%rd268, [contiguous_mean2_i64_param_2];
	ld.param.u64 	%rd269, [contiguous_mean2_i64_param_3];
	ld.param.u64 	%rd264, [contiguous_mean2_i64_param_4];
	ld.param.u64 	%rd270, [contiguous_mean2_i64_param_5];
	ld.param.u64 	%rd265, [contiguous_mean2_i64_param_6];
	ld.param.u64 	%rd271, [contiguous_mean2_i64_param_7];
	cvta.to.global.u64 	%rd1, %rd269;
	cvta.to.global.u64 	%rd2, %rd268;
	cvta.to.global.u64 	%rd578, %rd267;
	mov.u32 	%r1, %tid.x;
	mov.u32 	%r2, %ctaid.x;
	mov.u32 	%r212, %ntid.x;
	mul.lo.s32 	%r52, %r2, %r212;
	shl.b32 	%r53, %r52, 1;
	add.s32 	%r4, %r53, %r1;
	shl.b32 	%r54, %r1, 3;
	mov.u32 	%r55, meansdata_i64;
	add.s32 	%r5, %r55, %r54;
	mov.b64 	%rd272, 0;
	st.shared.u64 	[%r5], %rd272;
	mov.u32 	%r56, %ctaid.y;
	cvt.u64.u32 	%rd273, %r56;
	add.s64 	%rd4, %rd270, %rd273;
	setp.ge.u64 	%p1, %rd4, %rd271;
	@%p1 bra 	$L__BB244_122;
	add.s32 	%r57, %r4, %r212;
	cvt.u64.u32 	%rd5, %r57;
	setp.le.u64 	%p2, %rd265, %rd5;
	@%p2 bra 	$L__BB244_55;
	cvt.u64.u32 	%rd406, %r4;
	mul.lo.s64 	%rd407, %rd4, %rd265;
	add.s64 	%rd532, %rd407, %rd406;
	add.s64 	%rd530, %rd407, %rd5;
	cvt.u32.u64 	%r6, %rd264;
	add.s32 	%r206, %r6, -1;
	setp.lt.s32 	%p28, %r206, 0;
	mov.b64 	%rd536, 0;
	mov.u64 	%rd537, %rd536;
	@%p28 bra 	$L__BB244_54;
	setp.lt.u32 	%p29, %r206, 3;
	mov.b64 	%rd537, 0;
	mov.u64 	%rd536, %rd537;
	@%p29 bra 	$L__BB244_31;
	add.s32 	%r204, %r6, -2;
	and.b32  	%r133, %r6, -4;
	neg.s32 	%r203, %r133;
	mov.b64 	%rd537, 0;
$L__BB244_5:
	.pragma "nounroll";
	add.s32 	%r12, %r204, 1;
	mul.wide.u32 	%rd411, %r12, 8;
	add.s64 	%rd412, %rd2, %rd411;
	ld.global.u64 	%rd12, [%rd412];
	or.b64  	%rd413, %rd532, %rd12;
	and.b64  	%rd414, %rd413, -4294967296;
	setp.ne.s64 	%p30, %rd414, 0;
	@%p30 bra 	$L__BB244_7;
	cvt.u32.u64 	%r134, %rd12;
	cvt.u32.u64 	%r135, %rd532;
	div.u32 	%r136, %r135, %r134;
	mul.lo.s32 	%r137, %r136, %r134;
	sub.s32 	%r138, %r135, %r137;
	cvt.u64.u32 	%rd498, %r136;
	cvt.u64.u32 	%rd499, %r138;
	bra.uni 	$L__BB244_8;
$L__BB244_7:
	div.s64 	%rd498, %rd532, %rd12;
	mul.lo.s64 	%rd415, %rd498, %rd12;
	sub.s64 	%rd499, %rd532, %rd415;
$L__BB244_8:
	mul.wide.u32 	%rd416, %r12, 8;
	add.s64 	%rd417, %rd1, %rd416;
	ld.global.u64 	%rd19, [%rd417];
	mad.lo.s64 	%rd20, %rd19, %rd499, %rd536;
	or.b64  	%rd418, %rd530, %rd12;
	and.b64  	%rd419, %rd418, -4294967296;
	setp.ne.s64 	%p31, %rd419, 0;
	@%p31 bra 	$L__BB244_10;
	cvt.u32.u64 	%r139, %rd12;
	cvt.u32.u64 	%r140, %rd530;
	div.u32 	%r141, %r140, %r139;
	mul.lo.s32 	%r142, %r141, %r139;
	sub.s32 	%r143, %r140, %r142;
	cvt.u64.u32 	%rd500, %r141;
	cvt.u64.u32 	%rd501, %r143;
	bra.uni 	$L__BB244_11;
$L__BB244_10:
	div.s64 	%rd500, %rd530, %rd12;
	mul.lo.s64 	%rd420, %rd500, %rd12;
	sub.s64 	%rd501, %rd530, %rd420;
$L__BB244_11:
	mad.lo.s64 	%rd27, %rd501, %rd19, %rd537;
	add.s32 	%r13, %r204, -2;
	mul.wide.u32 	%rd421, %r204, 8;
	add.s64 	%rd422, %rd2, %rd421;
	ld.global.u64 	%rd28, [%rd422];
	or.b64  	%rd423, %rd498, %rd28;
	and.b64  	%rd424, %rd423, -4294967296;
	setp.ne.s64 	%p32, %rd424, 0;
	@%p32 bra 	$L__BB244_13;
	cvt.u32.u64 	%r144, %rd28;
	cvt.u32.u64 	%r145, %rd498;
	div.u32 	%r146, %r145, %r144;
	mul.lo.s32 	%r147, %r146, %r144;
	sub.s32 	%r148, %r145, %r147;
	cvt.u64.u32 	%rd502, %r146;
	cvt.u64.u32 	%rd503, %r148;
	bra.uni 	$L__BB244_14;
$L__BB244_13:
	div.s64 	%rd502, %rd498, %rd28;
	mul.lo.s64 	%rd425, %rd502, %rd28;
	sub.s64 	%rd503, %rd498, %rd425;
$L__BB244_14:
	mul.wide.u32 	%rd426, %r204, 8;
	add.s64 	%rd427, %rd1, %rd426;
	ld.global.u64 	%rd35, [%rd427];
	mad.lo.s64 	%rd36, %rd35, %rd503, %rd20;
	or.b64  	%rd428, %rd500, %rd28;
	and.b64  	%rd429, %rd428, -4294967296;
	setp.ne.s64 	%p33, %rd429, 0;
	@%p33 bra 	$L__BB244_16;
	cvt.u32.u64 	%r149, %rd28;
	cvt.u32.u64 	%r150, %rd500;
	div.u32 	%r151, %r150, %r149;
	mul.lo.s32 	%r152, %r151, %r149;
	sub.s32 	%r153, %r150, %r152;
	cvt.u64.u32 	%rd504, %r151;
	cvt.u64.u32 	%rd505, %r153;
	bra.uni 	$L__BB244_17;
$L__BB244_16:
	div.s64 	%rd504, %rd500, %rd28;
	mul.lo.s64 	%rd430, %rd504, %rd28;
	sub.s64 	%rd505, %rd500, %rd430;
$L__BB244_17:
	mad.lo.s64 	%rd43, %rd505, %rd35, %rd27;
	add.s32 	%r14, %r204, -1;
	mul.wide.u32 	%rd431, %r14, 8;
	add.s64 	%rd432, %rd2, %rd431;
	ld.global.u64 	%rd44, [%rd432];
	or.b64  	%rd433, %rd502, %rd44;
	and.b64  	%rd434, %rd433, -4294967296;
	setp.ne.s64 	%p34, %rd434, 0;
	@%p34 bra 	$L__BB244_19;
	cvt.u32.u64 	%r154, %rd44;
	cvt.u32.u64 	%r155, %rd502;
	div.u32 	%r156, %r155, %r154;
	mul.lo.s32 	%r157, %r156, %r154;
	sub.s32 	%r158, %r155, %r157;
	cvt.u64.u32 	%rd506, %r156;
	cvt.u64.u32 	%rd507, %r158;
	bra.uni 	$L__BB244_20;
$L__BB244_19:
	div.s64 	%rd506, %rd502, %rd44;
	mul.lo.s64 	%rd435, %rd506, %rd44;
	sub.s64 	%rd507, %rd502, %rd435;
$L__BB244_20:
	mul.wide.u32 	%rd436, %r14, 8;
	add.s64 	%rd437, %rd1, %rd436;
	ld.global.u64 	%rd51, [%rd437];
	mad.lo.s64 	%rd52, %rd51, %rd507, %rd36;
	or.b64  	%rd438, %rd504, %rd44;
	and.b64  	%rd439, %rd438, -4294967296;
	setp.ne.s64 	%p35, %rd439, 0;
	@%p35 bra 	$L__BB244_22;
	cvt.u32.u64 	%r159, %rd44;
	cvt.u32.u64 	%r160, %rd504;
	div.u32 	%r161, %r160, %r159;
	mul.lo.s32 	%r162, %r161, %r159;
	sub.s32 	%r163, %r160, %r162;
	cvt.u64.u32 	%rd508, %r161;
	cvt.u64.u32 	%rd509, %r163;
	bra.uni 	$L__BB244_23;
$L__BB244_22:
	div.s64 	%rd508, %rd504, %rd44;
	mul.lo.s64 	%rd440, %rd508, %rd44;
	sub.s64 	%rd509, %rd504, %rd440;
$L__BB244_23:
	mad.lo.s64 	%rd59, %rd509, %rd51, %rd43;
	mul.wide.u32 	%rd441, %r13, 8;
	add.s64 	%rd442, %rd2, %rd441;
	ld.global.u64 	%rd60, [%rd442];
	or.b64  	%rd443, %rd506, %rd60;
	and.b64  	%rd444, %rd443, -4294967296;
	setp.ne.s64 	%p36, %rd444, 0;
	@%p36 bra 	$L__BB244_25;
	cvt.u32.u64 	%r164, %rd60;
	cvt.u32.u64 	%r165, %rd506;
	div.u32 	%r166, %r165, %r164;
	mul.lo.s32 	%r167, %r166, %r164;
	sub.s32 	%r168, %r165, %r167;
	cvt.u64.u32 	%rd532, %r166;
	cvt.u64.u32 	%rd511, %r168;
	bra.uni 	$L__BB244_26;
$L__BB244_25:
	div.s64 	%rd532, %rd506, %rd60;
	mul.lo.s64 	%rd445, %rd532, %rd60;
	sub.s64 	%rd511, %rd506, %rd445;
$L__BB244_26:
	mul.wide.u32 	%rd446, %r13, 8;
	add.s64 	%rd447, %rd1, %rd446;
	ld.global.u64 	%rd67, [%rd447];
	mad.lo.s64 	%rd536, %rd67, %rd511, %rd52;
	or.b64  	%rd448, %rd508, %rd60;
	and.b64  	%rd449, %rd448, -4294967296;
	setp.ne.s64 	%p37, %rd449, 0;
	@%p37 bra 	$L__BB244_28;
	cvt.u32.u64 	%r169, %rd60;
	cvt.u32.u64 	%r170, %rd508;
	div.u32 	%r171, %r170, %r169;
	mul.lo.s32 	%r172, %r171, %r169;
	sub.s32 	%r173, %r170, %r172;
	cvt.u64.u32 	%rd530, %r171;
	cvt.u64.u32 	%rd513, %r173;
	bra.uni 	$L__BB244_29;
$L__BB244_28:
	div.s64 	%rd530, %rd508, %rd60;
	mul.lo.s64 	%rd450, %rd530, %rd60;
	sub.s64 	%rd513, %rd508, %rd450;
$L__BB244_29:
	mad.lo.s64 	%rd537, %rd513, %rd67, %rd59;
	add.s32 	%r204, %r204, -4;
	add.s32 	%r203, %r203, 4;
	setp.ne.s32 	%p38, %r203, 0;
	@%p38 bra 	$L__BB244_5;
	add.s32 	%r206, %r204, 1;
$L__BB244_31:
	and.b32  	%r19, %r6, 3;
	setp.eq.s32 	%p39, %r19, 0;
	@%p39 bra 	$L__BB244_54;
	setp.eq.s32 	%p40, %r19, 1;
	@%p40 bra 	$L__BB244_46;
	mul.wide.u32 	%rd452, %r206, 8;
	add.s64 	%rd453, %rd2, %rd452;
	ld.global.u64 	%rd82, [%rd453];
	or.b64  	%rd454, %rd532, %rd82;
	and.b64  	%rd455, %rd454, -4294967296;
	setp.ne.s64 	%p41, %rd455, 0;
	@%p41 bra 	$L__BB244_35;
	cvt.u32.u64 	%r174, %rd82;
	cvt.u32.u64 	%r175, %rd532;
	div.u32 	%r176, %r175, %r174;
	mul.lo.s32 	%r177, %r176, %r174;
	sub.s32 	%r178, %r175, %r177;
	cvt.u64.u32 	%rd520, %r176;
	cvt.u64.u32 	%rd521, %r178;
	bra.uni 	$L__BB244_36;
$L__BB244_35:
	div.s64 	%rd520, %rd532, %rd82;
	mul.lo.s64 	%rd456, %rd520, %rd82;
	sub.s64 	%rd521, %rd532, %rd456;
$L__BB244_36:
	add.s64 	%rd458, %rd1, %rd452;
	ld.global.u64 	%rd89, [%rd458];
	mad.lo.s64 	%rd90, %rd89, %rd521, %rd536;
	or.b64  	%rd459, %rd530, %rd82;
	and.b64  	%rd460, %rd459, -4294967296;
	setp.ne.s64 	%p42, %rd460, 0;
	@%p42 bra 	$L__BB244_38;
	cvt.u32.u64 	%r179, %rd82;
	cvt.u32.u64 	%r180, %rd530;
	div.u32 	%r181, %r180, %r179;
	mul.lo.s32 	%r182, %r181, %r179;
	sub.s32 	%r183, %r180, %r182;
	cvt.u64.u32 	%rd522, %r181;
	cvt.u64.u32 	%rd523, %r183;
	bra.uni 	$L__BB244_39;
$L__BB244_38:
	div.s64 	%rd522, %rd530, %rd82;
	mul.lo.s64 	%rd461, %rd522, %rd82;
	sub.s64 	%rd523, %rd530, %rd461;
$L__BB244_39:
	mad.lo.s64 	%rd97, %rd523, %rd89, %rd537;
	add.s32 	%r20, %r206, -1;
	mul.wide.u32 	%rd462, %r20, 8;
	add.s64 	%rd463, %rd2, %rd462;
	ld.global.u64 	%rd98, [%rd463];
	or.b64  	%rd464, %rd520, %rd98;
	and.b64  	%rd465, %rd464, -4294967296;
	setp.ne.s64 	%p43, %rd465, 0;
	@%p43 bra 	$L__BB244_41;
	cvt.u32.u64 	%r184, %rd98;
	cvt.u32.u64 	%r185, %rd520;
	div.u32 	%r186, %r185, %r184;
	mul.lo.s32 	%r187, %r186, %r184;
	sub.s32 	%r188, %r185, %r187;
	cvt.u64.u32 	%rd532, %r186;
	cvt.u64.u32 	%rd525, %r188;
	bra.uni 	$L__BB244_42;
$L__BB244_41:
	div.s64 	%rd532, %rd520, %rd98;
	mul.lo.s64 	%rd466, %rd532, %rd98;
	sub.s64 	%rd525, %rd520, %rd466;
$L__BB244_42:
	add.s64 	%rd468, %rd1, %rd462;
	ld.global.u64 	%rd105, [%rd468];
	mad.lo.s64 	%rd536, %rd105, %rd525, %rd90;
	or.b64  	%rd469, %rd522, %rd98;
	and.b64  	%rd470, %rd469, -4294967296;
	setp.ne.s64 	%p44, %rd470, 0;
	@%p44 bra 	$L__BB244_44;
	cvt.u32.u64 	%r189, %rd98;
	cvt.u32.u64 	%r190, %rd522;
	div.u32 	%r191, %r190, %r189;
	mul.lo.s32 	%r192, %r191, %r189;
	sub.s32 	%r193, %r190, %r192;
	cvt.u64.u32 	%rd530, %r191;
	cvt.u64.u32 	%rd527, %r193;
	bra.uni 	$L__BB244_45;
$L__BB244_44:
	div.s64 	%rd530, %rd522, %rd98;
	mul.lo.s64 	%rd471, %rd530, %rd98;
	sub.s64 	%rd527, %rd522, %rd471;
$L__BB244_45:
	mad.lo.s64 	%rd537, %rd527, %rd105, %rd97;
	add.s32 	%r206, %r206, -2;
$L__BB244_46:
	and.b32  	%r194, %r6, 1;
	setp.eq.b32 	%p45, %r194, 1;
	not.pred 	%p46, %p45;
	@%p46 bra 	$L__BB244_54;
	mul.wide.u32 	%rd472, %r206, 8;
	add.s64 	%rd473, %rd2, %rd472;
	ld.global.u64 	%rd120, [%rd473];
	or.b64  	%rd474, %rd532, %rd120;
	and.b64  	%rd475, %rd474, -4294967296;
	setp.ne.s64 	%p47, %rd475, 0;
	@%p47 bra 	$L__BB244_49;
	cvt.u32.u64 	%r195, %rd120;
	cvt.u32.u64 	%r196, %rd532;
	rem.u32 	%r197, %r196, %r195;
	cvt.u64.u32 	%rd534, %r197;
	bra.uni 	$L__BB244_50;
$L__BB244_49:
	rem.s64 	%rd534, %rd532, %rd120;
$L__BB244_50:
	add.s64 	%rd477, %rd1, %rd472;
	ld.global.u64 	%rd124, [%rd477];
	mad.lo.s64 	%rd536, %rd124, %rd534, %rd536;
	or.b64  	%rd478, %rd530, %rd120;
	and.b64  	%rd479, %rd478, -4294967296;
	setp.ne.s64 	%p48, %rd479, 0;
	@%p48 bra 	$L__BB244_52;
	cvt.u32.u64 	%r198, %rd120;
	cvt.u32.u64 	%r199, %rd530;
	rem.u32 	%r200, %r199, %r198;
	cvt.u64.u32 	%rd535, %r200;
	bra.uni 	$L__BB244_53;
$L__BB244_52:
	rem.s64 	%rd535, %rd530, %rd120;
$L__BB244_53:
	mad.lo.s64 	%rd537, %rd535, %rd124, %rd537;
$L__BB244_54:
	shl.b64 	%rd480, %rd536, 3;
	add.s64 	%rd481, %rd578, %rd480;
	ld.global.u64 	%rd482, [%rd481];
	shl.b64 	%rd483, %rd537, 3;
	add.s64 	%rd484, %rd578, %rd483;
	ld.global.u64 	%rd485, [%rd484];
	add.s64 	%rd486, %rd485, %rd482;
	cvt.rn.f64.s64 	%fd2, %rd486;
	st.shared.f64 	[%r5], %fd2;
	bra.uni 	$L__BB244_115;
$L__BB244_55:
	cvt.u64.u32 	%rd132, %r4;
	setp.le.u64 	%p3, %rd265, %rd132;
	@%p3 bra 	$L__BB244_115;
	mad.lo.s64 	%rd569, %rd4, %rd265, %rd132;
	cvt.u32.u64 	%r23, %rd264;
	add.s32 	%r210, %r23, -1;
	setp.lt.s32 	%p4, %r210, 0;
	@%p4 bra 	$L__BB244_114;
	and.b32  	%r25, %r23, 7;
	setp.lt.u32 	%p5, %r210, 7;
	@%p5 bra 	$L__BB244_85;
	add.s32 	%r208, %r23, -4;
	and.b32  	%r58, %r23, -8;
	neg.s32 	%r207, %r58;
$L__BB244_59:
	.pragma "nounroll";
	add.s32 	%r30, %r208, 3;
	mul.wide.u32 	%rd275, %r30, 8;
	add.s64 	%rd276, %rd2, %rd275;
	ld.global.u64 	%rd136, [%rd276];
	or.b64  	%rd277, %rd569, %rd136;
	and.b64  	%rd278, %rd277, -4294967296;
	setp.ne.s64 	%p6, %rd278, 0;
	@%p6 bra 	$L__BB244_61;
	cvt.u32.u64 	%r59, %rd136;
	cvt.u32.u64 	%r60, %rd569;
	div.u32 	%r61, %r60, %r59;
	mul.lo.s32 	%r62, %r61, %r59;
	sub.s32 	%r63, %r60, %r62;
	cvt.u64.u32 	%rd540, %r61;
	cvt.u64.u32 	%rd541, %r63;
	bra.uni 	$L__BB244_62;
$L__BB244_61:
	div.s64 	%rd540, %rd569, %rd136;
	mul.lo.s64 	%rd279, %rd540, %rd136;
	sub.s64 	%rd541, %rd569, %rd279;
$L__BB244_62:
	add.s64 	%rd281, %rd1, %rd275;
	ld.global.u64 	%rd282, [%rd281];
	mul.lo.s64 	%rd143, %rd282, %rd541;
	add.s32 	%r31, %r208, 2;
	mul.wide.u32 	%rd283, %r31, 8;
	add.s64 	%rd284, %rd2, %rd283;
	ld.global.u64 	%rd144, [%rd284];
	or.b64  	%rd285, %rd540, %rd144;
	and.b64  	%rd286, %rd285, -4294967296;
	setp.ne.s64 	%p7, %rd286, 0;
	@%p7 bra 	$L__BB244_64;
	cvt.u32.u64 	%r64, %rd144;
	cvt.u32.u64 	%r65, %rd540;
	div.u32 	%r66, %r65, %r64;
	mul.lo.s32 	%r67, %r66, %r64;
	sub.s32 	%r68, %r65, %r67;
	cvt.u64.u32 	%rd542, %r66;
	cvt.u64.u32 	%rd543, %r68;
	bra.uni 	$L__BB244_65;
$L__BB244_64:
	div.s64 	%rd542, %rd540, %rd144;
	mul.lo.s64 	%rd287, %rd542, %rd144;
	sub.s64 	%rd543, %rd540, %rd287;
$L__BB244_65:
	add.s64 	%rd289, %rd1, %rd283;
	ld.global.u64 	%rd290, [%rd289];
	mad.lo.s64 	%rd151, %rd290, %rd543, %rd143;
	add.s32 	%r32, %r208, 1;
	mul.wide.u32 	%rd291, %r32, 8;
	add.s64 	%rd292, %rd2, %rd291;
	ld.global.u64 	%rd152, [%rd292];
	or.b64  	%rd293, %rd542, %rd152;
	and.b64  	%rd294, %rd293, -4294967296;
	setp.ne.s64 	%p8, %rd294, 0;
	@%p8 bra 	$L__BB244_67;
	cvt.u32.u64 	%r69, %rd152;
	cvt.u32.u64 	%r70, %rd542;
	div.u32 	%r71, %r70, %r69;
	mul.lo.s32 	%r72, %r71, %r69;
	sub.s32 	%r73, %r70, %r72;
	cvt.u64.u32 	%rd544, %r71;
	cvt.u64.u32 	%rd545, %r73;
	bra.uni 	$L__BB244_68;
$L__BB244_67:
	div.s64 	%rd544, %rd542, %rd152;
	mul.lo.s64 	%rd295, %rd544, %rd152;
	sub.s64 	%rd545, %rd542, %rd295;
$L__BB244_68:
	add.s64 	%rd297, %rd1, %rd291;
	ld.global.u64 	%rd298, [%rd297];
	mad.lo.s64 	%rd159, %rd298, %rd545, %rd151;
	add.s32 	%r33, %r208, -4;
	mul.wide.u32 	%rd299, %r208, 8;
	add.s64 	%rd300, %rd2, %rd299;
	ld.global.u64 	%rd160, [%rd300];
	or.b64  	%rd301, %rd544, %rd160;
	and.b64  	%rd302, %rd301, -4294967296;
	setp.ne.s64 	%p9, %rd302, 0;
	@%p9 bra 	$L__BB244_70;
	cvt.u32.u64 	%r74, %rd160;
	cvt.u32.u64 	%r75, %rd544;
	div.u32 	%r76, %r75, %r74;
	mul.lo.s32 	%r77, %r76, %r74;
	sub.s32 	%r78, %r75, %r77;
	cvt.u64.u32 	%rd546, %r76;
	cvt.u64.u32 	%rd547, %r78;
	bra.uni 	$L__BB244_71;
$L__BB244_70:
	div.s64 	%rd546, %rd544, %rd160;
	mul.lo.s64 	%rd303, %rd546, %rd160;
	sub.s64 	%rd547, %rd544, %rd303;
$L__BB244_71:
	add.s64 	%rd305, %rd1, %rd299;
	ld.global.u64 	%rd306, [%rd305];
	mad.lo.s64 	%rd167, %rd306, %rd547, %rd159;
	add.s32 	%r34, %r208, -1;
	mul.wide.u32 	%rd307, %r34, 8;
	add.s64 	%rd308, %rd2, %rd307;
	ld.global.u64 	%rd168, [%rd308];
	or.b64  	%rd309, %rd546, %rd168;
	and.b64  	%rd310, %rd309, -4294967296;
	setp.ne.s64 	%p10, %rd310, 0;
	@%p10 bra 	$L__BB244_73;
	cvt.u32.u64 	%r79, %rd168;
	cvt.u32.u64 	%r80, %rd546;
	div.u32 	%r81, %r80, %r79;
	mul.lo.s32 	%r82, %r81, %r79;
	sub.s32 	%r83, %r80, %r82;
	cvt.u64.u32 	%rd548, %r81;
	cvt.u64.u32 	%rd549, %r83;
	bra.uni 	$L__BB244_74;
$L__BB244_73:
	div.s64 	%rd548, %rd546, %rd168;
	mul.lo.s64 	%rd311, %rd548, %rd168;
	sub.s64 	%rd549, %rd546, %rd311;
$L__BB244_74:
	add.s64 	%rd313, %rd1, %rd307;
	ld.global.u64 	%rd314, [%rd313];
	mad.lo.s64 	%rd175, %rd314, %rd549, %rd167;
	add.s32 	%r35, %r208, -2;
	mul.wide.u32 	%rd315, %r35, 8;
	add.s64 	%rd316, %rd2, %rd315;
	ld.global.u64 	%rd176, [%rd316];
	or.b64  	%rd317, %rd548, %rd176;
	and.b64  	%rd318, %rd317, -4294967296;
	setp.ne.s64 	%p11, %rd318, 0;
	@%p11 bra 	$L__BB244_76;
	cvt.u32.u64 	%r84, %rd176;
	cvt.u32.u64 	%r85, %rd548;
	div.u32 	%r86, %r85, %r84;
	mul.lo.s32 	%r87, %r86, %r84;
	sub.s32 	%r88, %r85, %r87;
	cvt.u64.u32 	%rd550, %r86;
	cvt.u64.u32 	%rd551, %r88;
	bra.uni 	$L__BB244_77;
$L__BB244_76:
	div.s64 	%rd550, %rd548, %rd176;
	mul.lo.s64 	%rd319, %rd550, %rd176;
	sub.s64 	%rd551, %rd548, %rd319;
$L__BB244_77:
	add.s64 	%rd321, %rd1, %rd315;
	ld.global.u64 	%rd322, [%rd321];
	mad.lo.s64 	%rd183, %rd322, %rd551, %rd175;
	add.s32 	%r36, %r208, -3;
	mul.wide.u32 	%rd323, %r36, 8;
	add.s64 	%rd324, %rd2, %rd323;
	ld.global.u64 	%rd184, [%rd324];
	or.b64  	%rd325, %rd550, %rd184;
	and.b64  	%rd326, %rd325, -4294967296;
	setp.ne.s64 	%p12, %rd326, 0;
	@%p12 bra 	$L__BB244_79;
	cvt.u32.u64 	%r89, %rd184;
	cvt.u32.u64 	%r90, %rd550;
	div.u32 	%r91, %r90, %r89;
	mul.lo.s32 	%r92, %r91, %r89;
	sub.s32 	%r93, %r90, %r92;
	cvt.u64.u32 	%rd552, %r91;
	cvt.u64.u32 	%rd553, %r93;
	bra.uni 	$L__BB244_80;
$L__BB244_79:
	div.s64 	%rd552, %rd550, %rd184;
	mul.lo.s64 	%rd327, %rd552, %rd184;
	sub.s64 	%rd553, %rd550, %rd327;
$L__BB244_80:
	add.s64 	%rd329, %rd1, %rd323;
	ld.global.u64 	%rd330, [%rd329];
	mad.lo.s64 	%rd191, %rd330, %rd553, %rd183;
	mul.wide.u32 	%rd331, %r33, 8;
	add.s64 	%rd332, %rd2, %rd331;
	ld.global.u64 	%rd192, [%rd332];
	or.b64  	%rd333, %rd552, %rd192;
	and.b64  	%rd334, %rd333, -4294967296;
	setp.ne.s64 	%p13, %rd334, 0;
	@%p13 bra 	$L__BB244_82;
	cvt.u32.u64 	%r94, %rd192;
	cvt.u32.u64 	%r95, %rd552;
	div.u32 	%r96, %r95, %r94;
	mul.lo.s32 	%r97, %r96, %r94;
	sub.s32 	%r98, %r95, %r97;
	cvt.u64.u32 	%rd569, %r96;
	cvt.u64.u32 	%rd555, %r98;
	bra.uni 	$L__BB244_83;
$L__BB244_82:
	div.s64 	%rd569, %rd552, %rd192;
	mul.lo.s64 	%rd335, %rd569, %rd192;
	sub.s64 	%rd555, %rd552, %rd335;
$L__BB244_83:
	add.s64 	%rd337, %rd1, %rd331;
	ld.global.u64 	%rd338, [%rd337];
	mad.lo.s64 	%rd339, %rd338, %rd555, %rd191;
	shl.b64 	%rd340, %rd339, 3;
	add.s64 	%rd578, %rd578, %rd340;
	add.s32 	%r208, %r208, -8;
	add.s32 	%r207, %r207, 8;
	setp.ne.s32 	%p14, %r207, 0;
	@%p14 bra 	$L__BB244_59;
	add.s32 	%r210, %r208, 3;
$L__BB244_85:
	setp.eq.s32 	%p15, %r25, 0;
	@%p15 bra 	$L__BB244_114;
	and.b32  	%r41, %r23, 3;
	setp.lt.u32 	%p16, %r25, 4;
	@%p16 bra 	$L__BB244_100;
	mul.wide.u32 	%rd342, %r210, 8;
	add.s64 	%rd343, %rd2, %rd342;
	ld.global.u64 	%rd203, [%rd343];
	or.b64  	%rd344, %rd569, %rd203;
	and.b64  	%rd345, %rd344, -4294967296;
	setp.ne.s64 	%p17, %rd345, 0;
	@%p17 bra 	$L__BB244_89;
	cvt.u32.u64 	%r99, %rd203;
	cvt.u32.u64 	%r100, %rd569;
	div.u32 	%r101, %r100, %r99;
	mul.lo.s32 	%r102, %r101, %r99;
	sub.s32 	%r103, %r100, %r102;
	cvt.u64.u32 	%rd559, %r101;
	cvt.u64.u32 	%rd560, %r103;
	bra.uni 	$L__BB244_90;
$L__BB244_89:
	div.s64 	%rd559, %rd569, %rd203;
	mul.lo.s64 	%rd346, %rd559, %rd203;
	sub.s64 	%rd560, %rd569, %rd346;
$L__BB244_90:
	add.s64 	%rd348, %rd1, %rd342;
	ld.global.u64 	%rd349, [%rd348];
	mul.lo.s64 	%rd210, %rd349, %rd560;
	add.s32 	%r42, %r210, -1;
	mul.wide.u32 	%rd350, %r42, 8;
	add.s64 	%rd351, %rd2, %rd350;
	ld.global.u64 	%rd211, [%rd351];
	or.b64  	%rd352, %rd559, %rd211;
	and.b64  	%rd353, %rd352, -4294967296;
	setp.ne.s64 	%p18, %rd353, 0;
	@%p18 bra 	$L__BB244_92;
	cvt.u32.u64 	%r104, %rd211;
	cvt.u32.u64 	%r105, %rd559;
	div.u32 	%r106, %r105, %r104;
	mul.lo.s32 	%r107, %r106, %r104;
	sub.s32 	%r108, %r105, %r107;
	cvt.u64.u32 	%rd561, %r106;
	cvt.u64.u32 	%rd562, %r108;
	bra.uni 	$L__BB244_93;
$L__BB244_92:
	div.s64 	%rd561, %rd559, %rd211;
	mul.lo.s64 	%rd354, %rd561, %rd211;
	sub.s64 	%rd562, %rd559, %rd354;
$L__BB244_93:
	add.s64 	%rd356, %rd1, %rd350;
	ld.global.u64 	%rd357, [%rd356];
	mad.lo.s64 	%rd218, %rd357, %rd562, %rd210;
	add.s32 	%r43, %r210, -2;
	mul.wide.u32 	%rd358, %r43, 8;
	add.s64 	%rd359, %rd2, %rd358;
	ld.global.u64 	%rd219, [%rd359];
	or.b64  	%rd360, %rd561, %rd219;
	and.b64  	%rd361, %rd360, -4294967296;
	setp.ne.s64 	%p19, %rd361, 0;
	@%p19 bra 	$L__BB244_95;
	cvt.u32.u64 	%r109, %rd219;
	cvt.u32.u64 	%r110, %rd561;
	div.u32 	%r111, %r110, %r109;
	mul.lo.s32 	%r112, %r111, %r109;
	sub.s32 	%r113, %r110, %r112;
	cvt.u64.u32 	%rd563, %r111;
	cvt.u64.u32 	%rd564, %r113;
	bra.uni 	$L__BB244_96;
$L__BB244_95:
	div.s64 	%rd563, %rd561, %rd219;
	mul.lo.s64 	%rd362, %rd563, %rd219;
	sub.s64 	%rd564, %rd561, %rd362;
$L__BB244_96:
	add.s64 	%rd364, %rd1, %rd358;
	ld.global.u64 	%rd365, [%rd364];
	mad.lo.s64 	%rd226, %rd365, %rd564, %rd218;
	add.s32 	%r44, %r210, -3;
	mul.wide.u32 	%rd366, %r44, 8;
	add.s64 	%rd367, %rd2, %rd366;
	ld.global.u64 	%rd227, [%rd367];
	or.b64  	%rd368, %rd563, %rd227;
	and.b64  	%rd369, %rd368, -4294967296;
	setp.ne.s64 	%p20, %rd369, 0;
	@%p20 bra 	$L__BB244_98;
	cvt.u32.u64 	%r114, %rd227;
	cvt.u32.u64 	%r115, %rd563;
	div.u32 	%r116, %r115, %r114;
	mul.lo.s32 	%r117, %r116, %r114;
	sub.s32 	%r118, %r115, %r117;
	cvt.u64.u32 	%rd569, %r116;
	cvt.u64.u32 	%rd566, %r118;
	bra.uni 	$L__BB244_99;
$L__BB244_98:
	div.s64 	%rd569, %rd563, %rd227;
	mul.lo.s64 	%rd370, %rd569, %rd227;
	sub.s64 	%rd566, %rd563, %rd370;
$L__BB244_99:
	add.s64 	%rd372, %rd1, %rd366;
	ld.global.u64 	%rd373, [%rd372];
	mad.lo.s64 	%rd374, %rd373, %rd566, %rd226;
	shl.b64 	%rd375, %rd374, 3;
	add.s64 	%rd578, %rd578, %rd375;
	add.s32 	%r210, %r210, -4;
$L__BB244_100:
	setp.eq.s32 	%p21, %r41, 0;
	@%p21 bra 	$L__BB244_114;
	setp.eq.s32 	%p22, %r41, 1;
	@%p22 bra 	$L__BB244_109;
	mul.wide.u32 	%rd377, %r210, 8;
	add.s64 	%rd378, %rd2, %rd377;
	ld.global.u64 	%rd238, [%rd378];
	or.b64  	%rd379, %rd569, %rd238;
	and.b64  	%rd380, %rd379, -4294967296;
	setp.ne.s64 	%p23, %rd380, 0;
	@%p23 bra 	$L__BB244_104;
	cvt.u32.u64 	%r119, %rd238;
	cvt.u32.u64 	%r120, %rd569;
	div.u32 	%r121, %r120, %r119;
	mul.lo.s32 	%r122, %r121, %r119;
	sub.s32 	%r123, %r120, %r122;
	cvt.u64.u32 	%rd570, %r121;
	cvt.u64.u32 	%rd571, %r123;
	bra.uni 	$L__BB244_105;
$L__BB244_104:
	div.s64 	%rd570, %rd569, %rd238;
	mul.lo.s64 	%rd381, %rd570, %rd238;
	sub.s64 	%rd571, %rd569, %rd381;
$L__BB244_105:
	add.s64 	%rd383, %rd1, %rd377;
	ld.global.u64 	%rd384, [%rd383];
	mul.lo.s64 	%rd245, %rd384, %rd571;
	add.s32 	%r47, %r210, -1;
	mul.wide.u32 	%rd385, %r47, 8;
	add.s64 	%rd386, %rd2, %rd385;
	ld.global.u64 	%rd246, [%rd386];
	or.b64  	%rd387, %rd570, %rd246;
	and.b64  	%rd388, %rd387, -4294967296;
	setp.ne.s64 	%p24, %rd388, 0;
	@%p24 bra 	$L__BB244_107;
	cvt.u32.u64 	%r124, %rd246;
	cvt.u32.u64 	%r125, %rd570;
	div.u32 	%r126, %r125, %r124;
	mul.lo.s32 	%r127, %r126, %r124;
	sub.s32 	%r128, %r125, %r127;
	cvt.u64.u32 	%rd569, %r126;
	cvt.u64.u32 	%rd573, %r128;
	bra.uni 	$L__BB244_108;
$L__BB244_107:
	div.s64 	%rd569, %rd570, %rd246;
	mul.lo.s64 	%rd389, %rd569, %rd246;
	sub.s64 	%rd573, %rd570, %rd389;
$L__BB244_108:
	add.s64 	%rd391, %rd1, %rd385;
	ld.global.u64 	%rd392, [%rd391];
	mad.lo.s64 	%rd393, %rd392, %rd573, %rd245;
	shl.b64 	%rd394, %rd393, 3;
	add.s64 	%rd578, %rd578, %rd394;
	add.s32 	%r210, %r210, -2;
$L__BB244_109:
	and.b32  	%r129, %r23, 1;
	setp.eq.b32 	%p25, %r129, 1;
	not.pred 	%p26, %p25;
	@%p26 bra 	$L__BB244_114;
	mul.wide.u32 	%rd395, %r210, 8;
	add.s64 	%rd396, %rd2, %rd395;
	ld.global.u64 	%rd257, [%rd396];
	or.b64  	%rd397, %rd569, %rd257;
	and.b64  	%rd398, %rd397, -4294967296;
	setp.ne.s64 	%p27, %rd398, 0;
	@%p27 bra 	$L__BB244_112;
	cvt.u32.u64 	%r130, %rd257;
	cvt.u32.u64 	%r131, %rd569;
	rem.u32 	%r132, %r131, %r130;
	cvt.u64.u32 	%rd577, %r132;
	bra.uni 	$L__BB244_113;
$L__BB244_112:
	rem.s64 	%rd577, %rd569, %rd257;
$L__BB244_113:
	add.s64 	%rd400, %rd1, %rd395;
	ld.global.u64 	%rd401, [%rd400];
	mul.lo.s64 	%rd402, %rd401, %rd577;
	shl.b64 	%rd403, %rd402, 3;
	add.s64 	%rd578, %rd578, %rd403;
$L__BB244_114:
	ld.global.u64 	%rd404, [%rd578];
	cvt.rn.f64.s64 	%fd1, %rd404;
	st.shared.f64 	[%r5], %fd1;
$L__BB244_115:
	bar.sync 	0;
	setp.lt.u32 	%p49, %r212, 66;
	@%p49 bra 	$L__BB244_119;
$L__BB244_116:
	shr.u32 	%r51, %r212, 1;
	setp.ge.u32 	%p50, %r1, %r51;
	@%p50 bra 	$L__BB244_118;
	ld.shared.f64 	%fd3, [%r5];
	shl.b32 	%r201, %r51, 3;
	add.s32 	%r202, %r5, %r201;
	ld.shared.f64 	%fd4, [%r202];
	add.f64 	%fd5, %fd3, %fd4;
	st.shared.f64 	[%r5], %fd5;
$L__BB244_118:
	bar.sync 	0;
	setp.gt.u32 	%p51, %r212, 131;
	mov.u32 	%r212, %r51;
	@%p51 bra 	$L__BB244_116;
$L__BB244_119:
	setp.gt.u32 	%p52, %r1, 31;
	@%p52 bra 	$L__BB244_122;
	ld.volatile.shared.f64 	%fd6, [%r5];
	ld.volatile.shared.f64 	%fd7, [%r5+256];
	add.f64 	%fd8, %fd6, %fd7;
	st.volatile.shared.f64 	[%r5], %fd8;
	ld.volatile.shared.f64 	%fd9, [%r5];
	ld.volatile.shared.f64 	%fd10, [%r5+128];
	add.f64 	%fd11, %fd9, %fd10;
	st.volatile.shared.f64 	[%r5], %fd11;
	ld.volatile.shared.f64 	%fd12, [%r5];
	ld.volatile.shared.f64 	%fd13, [%r5+64];
	add.f64 	%fd14, %fd12, %fd13;
	st.volatile.shared.f64 	[%r5], %fd14;
	ld.volatile.shared.f64 	%fd15, [%r5];
	ld.volatile.shared.f64 	%fd16, [%r5+32];
	add.f64 	%fd17, %fd15, %fd16;
	st.volatile.shared.f64 	[%r5], %fd17;
	ld.volatile.shared.f64 	%fd18, [%r5];
	ld.volatile.shared.f64 	%fd19, [%r5+16];
	add.f64 	%fd20, %fd18, %fd19;
	st.volatile.shared.f64 	[%r5], %fd20;
	ld.volatile.shared.f64 	%fd21, [%r5];
	ld.volatile.shared.f64 	%fd22, [%r5+8];
	add.f64 	%fd23, %fd21, %fd22;
	st.volatile.shared.f64 	[%r5], %fd23;
	setp.ne.s32 	%p53, %r1, 0;
	@%p53 bra 	$L__BB244_122;
	ld.param.u64 	%rd493, [contiguous_mean2_i64_param_8];
	ld.param.u64 	%rd492, [contiguous_mean2_i64_param_0];
	ld.shared.f64 	%fd24, [meansdata_i64];
	cvt.u64.u32 	%rd487, %r2;
	mad.lo.s64 	%rd488, %rd493, %rd4, %rd487;
	cvta.to.global.u64 	%rd489, %rd492;
	shl.b64 	%rd490, %rd488, 3;
	add.s64 	%rd491, %rd489, %rd490;
	st.global.f64 	[%rd491], %fd24;
$L__BB244_122:
	ret;

}
	// .globl	contiguous_mean22_i64
.visible .entry contiguous_mean22_i64(
	.param .u64 .ptr .align 1 contiguous_mean22_i64_param_0,
	.param .u64 .ptr .align 1 contiguous_mean22_i64_param_1,
	.param .u64 contiguous_mean22_i64_param_2,
	.param .u64 contiguous_mean22_i64_param_3,
	.param .u64 contiguous_mean22_i64_param_4,
	.param .u64 contiguous_mean22_i64_param_5
)
{
	.reg .pred 	%p<9>;
	.reg .b32 	%r<17>;
	.reg .b64 	%rd<29>;
	.reg .b64 	%fd<27>;

	ld.param.u64 	%rd5, [contiguous_mean22_i64_param_0];
	ld.param.u64 	%rd8, [contiguous_mean22_i64_param_1];
	ld.param.u64 	%rd9, [contiguous_mean22_i64_param_2];
	ld.param.u64 	%rd6, [contiguous_mean22_i64_param_3];
	ld.param.u64 	%rd10, [contiguous_mean22_i64_param_4];
	ld.param.u64 	%rd7, [contiguous_mean22_i64_param_5];
	cvta.to.global.u64 	%rd1, %rd8;
	mov.u32 	%r1, %tid.x;
	mov.u32 	%r2, %ctaid.x;
	mov.u32 	%r16, %ntid.x;
	mul.lo.s32 	%r8, %r2, %r16;
	shl.b32 	%r9, %r8, 1;
	add.s32 	%r4, %r9, %r1;
	shl.b32 	%r10, %r1, 3;
	mov.u32 	%r11, meansdata_i64;
	add.s32 	%r5, %r11, %r10;
	mov.b64 	%rd11, 0;
	st.shared.u64 	[%r5], %rd11;
	mov.u32 	%r12, %ctaid.y;
	cvt.u64.u32 	%rd12, %r12;
	add.s64 	%rd2, %rd9, %rd12;
	setp.ge.u64 	%p1, %rd2, %rd10;
	@%p1 bra 	$L__BB245_12;
	add.s32 	%r13, %r4, %r16;
	cvt.u64.u32 	%rd3, %r13;
	setp.le.u64 	%p2, %rd6, %rd3;
	@%p2 bra 	$L__BB245_3;
	cvt.u64.u32 	%rd16, %r4;
	mul.lo.s64 	%rd17, %rd2, %rd6;
	add.s64 	%rd18, %rd17, %rd16;
	shl.b64 	%rd19, %rd18, 3;
	add.s64 	%rd20, %rd1, %rd19;
	ld.global.f64 	%fd2, [%rd20];
	add.s64 	%rd21, %rd17, %rd3;
	shl.b64 	%rd22, %rd21, 3;
	add.s64 	%rd23, %rd1, %rd22;
	ld.global.f64 	%fd3, [%rd23];
	add.f64 	%fd4, %fd2, %fd3;
	st.shared.f64 	[%r5], %fd4;
	bra.uni 	$L__BB245_5;
$L__BB245_3:
	cvt.u64.u32 	%rd4, %r4;
	setp.le.u64 	%p3, %rd6, %rd4;
	@%p3 bra 	$L__BB245_5;
	mad.lo.s64 	%rd13, %rd2, %rd6, %rd4;
	shl.b64 	%rd14, %rd13, 3;
	add.s64 	%rd15, %rd1, %rd14;
	ld.global.f64 	%fd1, [%rd15];
	st.shared.f64 	[%r5], %fd1;
$L__BB245_5:
	bar.sync 	0;
	setp.lt.u32 	%p4, %r16, 66;
	@%p4 bra 	$L__BB245_9;
$L__BB245_6:
	shr.u32 	%r7, %r16, 1;
	setp.ge.u32 	%p5, %r1, %r7;
	@%p5 bra 	$L__BB245_8;
	ld.shared.f64 	%fd5, [%r5];
	shl.b32 	%r14, %r7, 3;
	add.s32 	%r15, %r5, %r14;
	ld.shared.f64 	%fd6, [%r15];
	add.f64 	%fd7, %fd5, %fd6;
	st.shared.f64 	[%r5], %fd7;
$L__BB245_8:
	bar.sync 	0;
	setp.gt.u32 	%p6, %r16, 131;
	mov.u32 	%r16, %r7;
	@%p6 bra 	$L__BB245_6;
$L__BB245_9:
	setp.gt.u32 	%p7, %r1, 31;
	@%p7 bra 	$L__BB245_12;
	ld.volatile.shared.f64 	%fd8, [%r5];
	ld.volatile.shared.f64 	%fd9, [%r5+256];
	add.f64 	%fd10, %fd8, %fd9;
	st.volatile.shared.f64 	[%r5], %fd10;
	ld.volatile.shared.f64 	%fd11, [%r5];
	ld.volatile.shared.f64 	%fd12, [%r5+128];
	add.f64 	%fd13, %fd11, %fd12;
	st.volatile.shared.f64 	[%r5], %fd13;
	ld.volatile.shared.f64 	%fd14, [%r5];
	ld.volatile.shared.f64 	%fd15, [%r5+64];
	add.f64 	%fd16, %fd14, %fd15;
	st.volatile.shared.f64 	[%r5], %fd16;
	ld.volatile.shared.f64 	%fd17, [%r5];
	ld.volatile.shared.f64 	%fd18, [%r5+32];
	add.f64 	%fd19, %fd17, %fd18;
	st.volatile.shared.f64 	[%r5], %fd19;
	ld.volatile.shared.f64 	%fd20, [%r5];
	ld.volatile.shared.f64 	%fd21, [%r5+16];
	add.f64 	%fd22, %fd20, %fd21;
	st.volatile.shared.f64 	[%r5], %fd22;
	ld.volatile.shared.f64 	%fd23, [%r5];
	ld.volatile.shared.f64 	%fd24, [%r5+8];
	add.f64 	%fd25, %fd23, %fd24;
	st.volatile.shared.f64 	[%r5], %fd25;
	setp.ne.s32 	%p8, %r1, 0;
	@%p8 bra 	$L__BB245_12;
	ld.shared.f64 	%fd26, [meansdata_i64];
	cvt.u64.u32 	%rd24, %r2;
	mad.lo.s64 	%rd25, %rd7, %rd2, %rd24;
	cvta.to.global.u64 	%rd26, %rd5;
	shl.b64 	%rd27, %rd25, 3;
	add.s64 	%rd28, %rd26, %rd27;
	st.global.f64 	[%rd28], %fd26;
$L__BB245_12:
	ret;

}
	// .globl	contiguous_mean3_i64
.visible .entry contiguous_mean3_i64(
	.param .u64 .ptr .align 1 contiguous_mean3_i64_param_0,
	.param .u64 .ptr .align 1 contiguous_mean3_i64_param_1,
	.param .u64 .ptr .align 1 contiguous_mean3_i64_param_2,
	.param .u64 .ptr .align 1 contiguous_mean3_i64_param_3,
	.param .u64 contiguous_mean3_i64_param_4,
	.param .u64 contiguous_mean3_i64_param_5,
	.param .u64 contiguous_mean3_i64_param_6
)
{
	.reg .pred 	%p<38>;
	.reg .b32 	%r<204>;
	.reg .b64 	%rd<310>;
	.reg .b64 	%fd<55>;

	ld.param.u64 	%rd144, [contiguous_mean3_i64_param_0];
	ld.param.u64 	%rd145, [contiguous_mean3_i64_param_1];
	ld.param.u64 	%rd148, [contiguous_mean3_i64_param_2];
	ld.param.u64 	%rd149, [contiguous_mean3_i64_param_3];
	ld.param.u64 	%rd146, [contiguous_mean3_i64_param_4];
	ld.param.u64 	%rd147, [contiguous_mean3_i64_param_5];
	ld.param.u64 	%rd150, [contiguous_mean3_i64_param_6];
	cvta.to.global.u64 	%rd1, %rd149;
	cvta.to.global.u64 	%rd2, %rd148;
	mov.u32 	%r1, %tid.y;
	mov.u32 	%r2, %ntid.x;
	mov.u32 	%r3, %tid.x;
	mad.lo.s32 	%r64, %r1, %r2, %r3;
	mov.u32 	%r65, %ctaid.x;
	mad.lo.s32 	%r66, %r65, %r2, %r3;
	mov.u32 	%r4, %ctaid.y;
	mov.u32 	%r5, %ntid.y;
	mad.lo.s32 	%r67, %r4, %r5, %r1;
	shl.b32 	%r68, %r64, 3;
	mov.u32 	%r69, meansdata_i64;
	add.s32 	%r7, %r69, %r68;
	mov.b64 	%rd152, 0;
	st.shared.u64 	[%r7], %rd152;
	cvt.u64.u32 	%rd3, %r66;
	setp.le.u64 	%p1, %rd147, %rd3;
	cvt.u64.u32 	%rd153, %r67;
	setp.le.u64 	%p2, %rd150, %rd153;
	or.pred  	%p3, %p1, %p2;
	@%p3 bra 	$L__BB246_76;
	cvt.u32.u64 	%r70, %rd3;
	cvt.u32.u64 	%r71, %rd147;
	mad.lo.s32 	%r194, %r67, %r71, %r70;
	cvt.u32.u64 	%r9, %rd146;
	add.s32 	%r193, %r9, -1;
	setp.lt.s32 	%p4, %r193, 0;
	mov.b64 	%rd309, 0;
	@%p4 bra 	$L__BB246_59;
	setp.lt.u32 	%p5, %r193, 7;
	mov.b64 	%rd309, 0;
	@%p5 bra 	$L__BB246_30;
	add.s32 	%r189, %r9, -4;
	and.b32  	%r72, %r9, -8;
	neg.s32 	%r188, %r72;
	mov.b64 	%rd309, 0;
$L__BB246_4:
	.pragma "nounroll";
	add.s32 	%r16, %r189, 3;
	cvt.u64.u32 	%rd5, %r194;
	mul.wide.u32 	%rd158, %r16, 8;
	add.s64 	%rd159, %rd2, %rd158;
	ld.global.u64 	%rd6, [%rd159];
	and.b64  	%rd160, %rd6, -4294967296;
	setp.ne.s64 	%p6, %rd160, 0;
	@%p6 bra 	$L__BB246_6;
	cvt.u32.u64 	%r73, %rd6;
	cvt.u32.u64 	%r74, %rd5;
	div.u32 	%r75, %r74, %r73;
	mul.lo.s32 	%r76, %r75, %r73;
	sub.s32 	%r77, %r74, %r76;
	cvt.u64.u32 	%rd274, %r75;
	cvt.u64.u32 	%rd275, %r77;
	bra.uni 	$L__BB246_7;
$L__BB246_6:
	div.s64 	%rd274, %rd5, %rd6;
	mul.lo.s64 	%rd161, %rd274, %rd6;
	sub.s64 	%rd275, %rd5, %rd161;
$L__BB246_7:
	mul.wide.u32 	%rd162, %r16, 8;
	add.s64 	%rd163, %rd1, %rd162;
	ld.global.u64 	%rd164, [%rd163];
	mad.lo.s64 	%rd13, %rd164, %rd275, %rd309;
	add.s32 	%r17, %r189, 2;
	and.b64  	%rd14, %rd274, 4294967295;
	mul.wide.u32 	%rd165, %r17, 8;
	add.s64 	%rd166, %rd2, %rd165;
	ld.global.u64 	%rd15, [%rd166];
	and.b64  	%rd167, %rd15, -4294967296;
	setp.ne.s64 	%p7, %rd167, 0;
	@%p7 bra 	$L__BB246_9;
	cvt.u32.u64 	%r78, %rd15;
	cvt.u32.u64 	%r79, %rd14;
	div.u32 	%r80, %r79, %r78;
	mul.lo.s32 	%r81, %r80, %r78;
	sub.s32 	%r82, %r79, %r81;
	cvt.u64.u32 	%rd276, %r80;
	cvt.u64.u32 	%rd277, %r82;
	bra.uni 	$L__BB246_10;
$L__BB246_9:
	div.s64 	%rd276, %rd14, %rd15;
	mul.lo.s64 	%rd168, %rd276, %rd15;
	sub.s64 	%rd277, %rd14, %rd168;
$L__BB246_10:
	mul.wide.u32 	%rd169, %r17, 8;
	add.s64 	%rd170, %rd1, %rd169;
	ld.global.u64 	%rd171, [%rd170];
	mad.lo.s64 	%rd22, %rd171, %rd277, %rd13;
	add.s32 	%r18, %r189, 1;
	and.b64  	%rd23, %rd276, 4294967295;
	mul.wide.u32 	%rd172, %r18, 8;
	add.s64 	%rd173, %rd2, %rd172;
	ld.global.u64 	%rd24, [%rd173];
	and.b64  	%rd174, %rd24, -4294967296;
	setp.ne.s64 	%p8, %rd174, 0;
	@%p8 bra 	$L__BB246_12;
	cvt.u32.u64 	%r83, %rd24;
	cvt.u32.u64 	%r84, %rd23;
	div.u32 	%r85, %r84, %r83;
	mul.lo.s32 	%r86, %r85, %r83;
	sub.s32 	%r87, %r84, %r86;
	cvt.u64.u32 	%rd278, %r85;
	cvt.u64.u32 	%rd279, %r87;
	bra.uni 	$L__BB246_13;
$L__BB246_12:
	div.s64 	%rd278, %rd23, %rd24;
	mul.lo.s64 	%rd175, %rd278, %rd24;
	sub.s64 	%rd279, %rd23, %rd175;
$L__BB246_13:
	mul.wide.u32 	%rd176, %r18, 8;
	add.s64 	%rd177, %rd1, %rd176;
	ld.global.u64 	%rd178, [%rd177];
	mad.lo.s64 	%rd31, %rd178, %rd279, %rd22;
	and.b64  	%rd32, %rd278, 4294967295;
	mul.wide.u32 	%rd179, %r189, 8;
	add.s64 	%rd180, %rd2, %rd179;
	ld.global.u64 	%rd33, [%rd180];
	and.b64  	%rd181, %rd33, -4294967296;
	setp.ne.s64 	%p9, %rd181, 0;
	@%p9 bra 	$L__BB246_15;
	cvt.u32.u64 	%r88, %rd33;
	cvt.u32.u64 	%r89, %rd32;
	div.u32 	%r90, %r89, %r88;
	mul.lo.s32 	%r91, %r90, %r88;
	sub.s32 	%r92, %r89, %r91;
	cvt.u64.u32 	%rd280, %r90;
	cvt.u64.u32 	%rd281, %r92;
	bra.uni 	$L__BB246_16;
$L__BB246_15:
	div.s64 	%rd280, %rd32, %rd33;
	mul.lo.s64 	%rd182, %rd280, %rd33;
	sub.s64 	%rd281, %rd32, %rd182;
$L__BB246_16:
	mul.wide.u32 	%rd183, %r189, 8;
	add.s64 	%rd184, %rd1, %rd183;
	ld.global.u64 	%rd185, [%rd184];
	mad.lo.s64 	%rd40, %rd185, %rd281, %rd31;
	add.s32 	%r19, %r189, -1;
	and.b64  	%rd41, %rd280, 4294967295;
	mul.wide.u32 	%rd186, %r19, 8;
	add.s64 	%rd187, %rd2, %rd186;
	ld.global.u64 	%rd42, [%rd187];
	and.b64  	%rd188, %rd42, -4294967296;
	setp.ne.s64 	%p10, %rd188, 0;
	@%p10 bra 	$L__BB246_18;
	cvt.u32.u64 	%r93, %rd42;
	cvt.u32.u64 	%r94, %rd41;
	div.u32 	%r95, %r94, %r93;
	mul.lo.s32 	%r96, %r95, %r93;
	sub.s32 	%r97, %r94, %r96;
	cvt.u64.u32 	%rd282, %r95;
	cvt.u64.u32 	%rd283, %r97;
	bra.uni 	$L__BB246_19;
$L__BB246_18:
	div.s64 	%rd282, %rd41, %rd42;
	mul.lo.s64 	%rd189, %rd282, %rd42;
	sub.s64 	%rd283, %rd41, %rd189;
$L__BB246_19:
	mul.wide.u32 	%rd190, %r19, 8;
	add.s64 	%rd191, %rd1, %rd190;
	ld.global.u64 	%rd192, [%rd191];
	mad.lo.s64 	%rd49, %rd192, %rd283, %rd40;
	add.s32 	%r20, %r189, -2;
	and.b64  	%rd50, %rd282, 4294967295;
	mul.wide.u32 	%rd193, %r20, 8;
	add.s64 	%rd194, %rd2, %rd193;
	ld.global.u64 	%rd51, [%rd194];
	and.b64  	%rd195, %rd51, -4294967296;
	setp.ne.s64 	%p11, %rd195, 0;
	@%p11 bra 	$L__BB246_21;
	cvt.u32.u64 	%r98, %rd51;
	cvt.u32.u64 	%r99, %rd50;
	div.u32 	%r100, %r99, %r98;
	mul.lo.s32 	%r101, %r100, %r98;
	sub.s32 	%r102, %r99, %r101;
	cvt.u64.u32 	%rd284, %r100;
	cvt.u64.u32 	%rd285, %r102;
	bra.uni 	$L__BB246_22;
$L__BB246_21:
	div.s64 	%rd284, %rd50, %rd51;
	mul.lo.s64 	%rd196, %rd284, %rd51;
	sub.s64 	%rd285, %rd50, %rd196;
$L__BB246_22:
	mul.wide.u32 	%rd197, %r20, 8;
	add.s64 	%rd198, %rd1, %rd197;
	ld.global.u64 	%rd199, [%rd198];
	mad.lo.s64 	%rd58, %rd199, %rd285, %rd49;
	add.s32 	%r21, %r189, -3;
	and.b64  	%rd59, %rd284, 4294967295;
	mul.wide.u32 	%rd200, %r21, 8;
	add.s64 	%rd201, %rd2, %rd200;
	ld.global.u64 	%rd60, [%rd201];
	and.b64  	%rd202, %rd60, -4294967296;
	setp.ne.s64 	%p12, %rd202, 0;
	@%p12 bra 	$L__BB246_24;
	cvt.u32.u64 	%r103, %rd60;
	cvt.u32.u64 	%r104, %rd59;
	div.u32 	%r105, %r104, %r103;
	mul.lo.s32 	%r106, %r105, %r103;
	sub.s32 	%r107, %r104, %r106;
	cvt.u64.u32 	%rd286, %r105;
	cvt.u64.u32 	%rd287, %r107;
	bra.uni 	$L__BB246_25;
$L__BB246_24:
	div.s64 	%rd286, %rd59, %rd60;
	mul.lo.s64 	%rd203, %rd286, %rd60;
	sub.s64 	%rd287, %rd59, %rd203;
$L__BB246_25:
	mul.wide.u32 	%rd204, %r21, 8;
	add.s64 	%rd205, %rd1, %rd204;
	ld.global.u64 	%rd206, [%rd205];
	mad.lo.s64 	%rd67, %rd206, %rd287, %rd58;
	and.b64  	%rd68, %rd286, 4294967295;
	add.s32 	%r108, %r189, -4;
	mul.wide.u32 	%rd207, %r108, 8;
	add.s64 	%rd208, %rd2, %rd207;
	ld.global.u64 	%rd69, [%rd208];
	and.b64  	%rd209, %rd69, -4294967296;
	setp.ne.s64 	%p13, %rd209, 0;
	@%p13 bra 	$L__BB246_27;
	cvt.u32.u64 	%r109, %rd69;
	cvt.u32.u64 	%r110, %rd68;
	div.u32 	%r111, %r110, %r109;
	mul.lo.s32 	%r112, %r111, %r109;
	sub.s32 	%r113, %r110, %r112;
	cvt.u64.u32 	%rd288, %r111;
	cvt.u64.u32 	%rd289, %r113;
	bra.uni 	$L__BB246_28;
$L__BB246_27:
	div.s64 	%rd288, %rd68, %rd69;
	mul.lo.s64 	%rd210, %rd288, %rd69;
	sub.s64 	%rd289, %rd68, %rd210;
$L__BB246_28:
	mul.wide.u32 	%rd211, %r108, 8;
	add.s64 	%rd212, %rd1, %rd211;
	ld.global.u64 	%rd213, [%rd212];
	mad.lo.s64 	%rd309, %rd213, %rd289, %rd67;
	cvt.u32.u64 	%r194, %rd288;
	add.s32 	%r189, %r189, -8;
	add.s32 	%r188, %r188, 8;
	setp.ne.s32 	%p14, %r188, 0;
	@%p14 bra 	$L__BB246_4;
	add.s32 	%r193, %r189, 3;
$L__BB246_30:
	and.b32  	%r28, %r9, 7;
	setp.eq.s32 	%p15, %r28, 0;
	@%p15 bra 	$L__BB246_59;
	and.b32  	%r29, %r9, 3;
	setp.lt.u32 	%p16, %r28, 4;
	@%p16 bra 	$L__BB246_45;
	cvt.u64.u32 	%rd79, %r194;
	mul.wide.u32 	%rd215, %r193, 8;
	add.s64 	%rd216, %rd2, %rd215;
	ld.global.u64 	%rd80, [%rd216];
	and.b64  	%rd217, %rd80, -4294967296;
	setp.ne.s64 	%p17, %rd217, 0;
	@%p17 bra 	$L__BB246_34;
	cvt.u32.u64 	%r115, %rd80;
	cvt.u32.u64 	%r116, %rd79;
	div.u32 	%r117, %r116, %r115;
	mul.lo.s32 	%r118, %r117, %r115;
	sub.s32 	%r119, %r116, %r118;
	cvt.u64.u32 	%rd292, %r117;
	cvt.u64.u32 	%rd293, %r119;
	bra.uni 	$L__BB246_35;
$L__BB246_34:
	div.s64 	%rd292, %rd79, %rd80;
	mul.lo.s64 	%rd218, %rd292, %rd80;
	sub.s64 	%rd293, %rd79, %rd218;
$L__BB246_35:
	mul.wide.u32 	%rd219, %r193, 8;
	add.s64 	%rd220, %rd1, %rd219;
	ld.global.u64 	%rd221, [%rd220];
	mad.lo.s64 	%rd87, %rd221, %rd293, %rd309;
	add.s32 	%r30, %r193, -1;
	and.b64  	%rd88, %rd292, 4294967295;
	mul.wide.u32 	%rd222, %r30, 8;
	add.s64 	%rd223, %rd2, %rd222;
	ld.global.u64 	%rd89, [%rd223];
	and.b64  	%rd224, %rd89, -4294967296;
	setp.ne.s64 	%p18, %rd224, 0;
	@%p18 bra 	$L__BB246_37;
	cvt.u32.u64 	%r120, %rd89;
	cvt.u32.u64 	%r121, %rd88;
	div.u32 	%r122, %r121, %r120;
	mul.lo.s32 	%r123, %r122, %r120;
	sub.s32 	%r124, %r121, %r123;
	cvt.u64.u32 	%rd294, %r122;
	cvt.u64.u32 	%rd295, %r124;
	bra.uni 	$L__BB246_38;
$L__BB246_37:
	div.s64 	%rd294, %rd88, %rd89;
	mul.lo.s64 	%rd225, %rd294, %rd89;
	sub.s64 	%rd295, %rd88, %rd225;
$L__BB246_38:
	mul.wide.u32 	%rd226, %r30, 8;
	add.s64 	%rd227, %rd1, %rd226;
	ld.global.u64 	%rd228, [%rd227];
	mad.lo.s64 	%rd96, %rd228, %rd295, %rd87;
	add.s32 	%r31, %r193, -2;
	and.b64  	%rd97, %rd294, 4294967295;
	mul.wide.u32 	%rd229, %r31, 8;
	add.s64 	%rd230, %rd2, %rd229;
	ld.global.u64 	%rd98, [%rd230];
	and.b64  	%rd231, %rd98, -4294967296;
	setp.ne.s64 	%p19, %rd231, 0;
	@%p19 bra 	$L__BB246_40;
	cvt.u32.u64 	%r125, %rd98;
	cvt.u32.u64 	%r126, %rd97;
	div.u32 	%r127, %r126, %r125;
	mul.lo.s32 	%r128, %r127, %r125;
	sub.s32 	%r129, %r126, %r128;
	cvt.u64.u32 	%rd296, %r127;
	cvt.u64.u32 	%rd297, %r129;
	bra.uni 	$L__BB246_41;
$L__BB246_40:
	div.s64 	%rd296, %rd97, %rd98;
	mul.lo.s64 	%rd232, %rd296, %rd98;
	sub.s64 	%rd297, %rd97, %rd232;
$L__BB246_41:
	mul.wide.u32 	%rd233, %r31, 8;
	add.s64 	%rd234, %rd1, %rd233;
	ld.global.u64 	%rd235, [%rd234];
	mad.lo.s64 	%rd105, %rd235, %rd297, %rd96;
	add.s32 	%r32, %r193, -3;
	and.b64  	%rd106, %rd296, 4294967295;
	mul.wide.u32 	%rd236, %r32, 8;
	add.s64 	%rd237, %rd2, %rd236;
	ld.global.u64 	%rd107, [%rd237];
	and.b64  	%rd238, %rd107, -4294967296;
	setp.ne.s64 	%p20, %rd238, 0;
	@%p20 bra 	$L__BB246_43;
	cvt.u32.u64 	%r130, %rd107;
	cvt.u32.u64 	%r131, %rd106;
	div.u32 	%r132, %r131, %r130;
	mul.lo.s32 	%r133, %r132, %r130;
	sub.s32 	%r134, %r131, %r133;
	cvt.u64.u32 	%rd298, %r132;
	cvt.u64.u32 	%rd299, %r134;
	bra.uni 	$L__BB246_44;
$L__BB246_43:
	div.s64 	%rd298, %rd106, %rd107;
	mul.lo.s64 	%rd239, %rd298, %rd107;
	sub.s64 	%rd299, %rd106, %rd239;
$L__BB246_44:
	mul.wide.u32 	%rd240, %r32, 8;
	add.s64 	%rd241, %rd1, %rd240;
	ld.global.u64 	%rd242, [%rd241];
	mad.lo.s64 	%rd309, %rd242, %rd299, %rd105;
	cvt.u32.u64 	%r194, %rd298;
	add.s32 	%r193, %r193, -4;
$L__BB246_45:
	setp.eq.s32 	%p21, %r29, 0;
	@%p21 bra 	$L__BB246_59;
	setp.eq.s32 	%p22, %r29, 1;
	@%p22 bra 	$L__BB246_54;
	cvt.u64.u32 	%rd117, %r194;
	mul.wide.u32 	%rd244, %r193, 8;
	add.s64 	%rd245, %rd2, %rd244;
	ld.global.u64 	%rd118, [%rd245];
	and.b64  	%rd246, %rd118, -4294967296;
	setp.ne.s64 	%p23, %rd246, 0;
	@%p23 bra 	$L__BB246_49;
	cvt.u32.u64 	%r135, %rd118;
	cvt.u32.u64 	%r136, %rd117;
	div.u32 	%r137, %r136, %r135;
	mul.lo.s32 	%r138, %r137, %r135;
	sub.s32 	%r139, %r136, %r138;
	cvt.u64.u32 	%rd302, %r137;
	cvt.u64.u32 	%rd303, %r139;
	bra.uni 	$L__BB246_50;
$L__BB246_49:
	div.s64 	%rd302, %rd117, %rd118;
	mul.lo.s64 	%rd247, %rd302, %rd118;
	sub.s64 	%rd303, %rd117, %rd247;
$L__BB246_50:
	add.s64 	%rd249, %rd1, %rd244;
	ld.global.u64 	%rd250, [%rd249];
	mad.lo.s64 	%rd125, %rd250, %rd303, %rd309;
	add.s32 	%r37, %r193, -1;
	and.b64  	%rd126, %rd302, 4294967295;
	mul.wide.u32 	%rd251, %r37, 8;
	add.s64 	%rd252, %rd2, %rd251;
	ld.global.u64 	%rd127, [%rd252];
	and.b64  	%rd253, %rd127, -4294967296;
	setp.ne.s64 	%p24, %rd253, 0;
	@%p24 bra 	$L__BB246_52;
	cvt.u32.u64 	%r140, %rd127;
	cvt.u32.u64 	%r141, %rd126;
	div.u32 	%r142, %r141, %r140;
	mul.lo.s32 	%r143, %r142, %r140;
	sub.s32 	%r144, %r141, %r143;
	cvt.u64.u32 	%rd304, %r142;
	cvt.u64.u32 	%rd305, %r144;
	bra.uni 	$L__BB246_53;
$L__BB246_52:
	div.s64 	%rd304, %rd126, %rd127;
	mul.lo.s64 	%rd254, %rd304, %rd127;
	sub.s64 	%rd305, %rd126, %rd254;
$L__BB246_53:
	add.s64 	%rd256, %rd1, %rd251;
	ld.global.u64 	%rd257, [%rd256];
	mad.lo.s64 	%rd309, %rd257, %rd305, %rd125;
	cvt.u32.u64 	%r194, %rd304;
	add.s32 	%r193, %r193, -2;
$L__BB246_54:
	and.b32  	%r145, %r9, 1;
	setp.eq.b32 	%p25, %r145, 1;
	not.pred 	%p26, %p25;
	@%p26 bra 	$L__BB246_59;
	cvt.u64.u32 	%rd137, %r194;
	mul.wide.u32 	%rd258, %r193, 8;
	add.s64 	%rd259, %rd2, %rd258;
	ld.global.u64 	%rd138, [%rd259];
	and.b64  	%rd260, %rd138, -4294967296;
	setp.ne.s64 	%p27, %rd260, 0;
	@%p27 bra 	$L__BB246_57;
	cvt.u32.u64 	%r146, %rd138;
	cvt.u32.u64 	%r147, %rd137;
	rem.u32 	%r148, %r147, %r146;
	cvt.u64.u32 	%rd308, %r148;
	bra.uni 	$L__BB246_58;
$L__BB246_57:
	rem.s64 	%rd308, %rd137, %rd138;
$L__BB246_58:
	add.s64 	%rd262, %rd1, %rd258;
	ld.global.u64 	%rd263, [%rd262];
	mad.lo.s64 	%rd309, %rd263, %rd308, %rd309;
$L__BB246_59:
	cvta.to.global.u64 	%rd264, %rd145;
	shl.b64 	%rd265, %rd309, 3;
	add.s64 	%rd266, %rd264, %rd265;
	ld.global.u64 	%rd267, [%rd266];
	cvt.rn.f64.s64 	%fd16, %rd267;
	st.shared.f64 	[%r7], %fd16;
	bar.sync 	0;
	setp.ne.s32 	%p28, %r1, 0;
	@%p28 bra 	$L__BB246_76;
	setp.gt.u32 	%p29, %r5, 1;
	@%p29 bra 	$L__BB246_62;
	shl.b32 	%r149, %r3, 3;
	mov.u32 	%r150, meansdata_i64;
	add.s32 	%r151, %r150, %r149;
	ld.shared.f64 	%fd53, [%r151];
	bra.uni 	$L__BB246_75;
$L__BB246_62:
	shl.b32 	%r153, %r3, 3;
	mov.u32 	%r154, meansdata_i64;
	add.s32 	%r42, %r154, %r153;
	ld.shared.f64 	%fd53, [%r42];
	add.s32 	%r43, %r5, -1;
	add.s32 	%r155, %r5, -2;
	and.b32  	%r44, %r43, 7;
	setp.lt.u32 	%p30, %r155, 7;
	mov.b32 	%r202, 1;
	@%p30 bra 	$L__BB246_66;
	and.b32  	%r158, %r43, -8;
	neg.s32 	%r199, %r158;
	shl.b32 	%r46, %r2, 3;
	add.s32 	%r160, %r153, %r46;
	add.s32 	%r197, %r154, %r160;
	shl.b32 	%r48, %r2, 6;
	mov.b32 	%r200, 1;
	mov.b32 	%r198, 0;
$L__BB246_64:
	.pragma "nounroll";
	mul.lo.s32 	%r162, %r200, %r2;
	shl.b32 	%r163, %r162, 3;
	add.s32 	%r164, %r42, %r163;
	ld.shared.f64 	%fd18, [%r197];
	add.f64 	%fd19, %fd53, %fd18;
	add.s32 	%r165, %r164, %r46;
	ld.shared.f64 	%fd20, [%r165];
	add.f64 	%fd21, %fd19, %fd20;
	add.s32 	%r166, %r165, %r46;
	ld.shared.f64 	%fd22, [%r166];
	add.f64 	%fd23, %fd21, %fd22;
	add.s32 	%r167, %r166, %r46;
	ld.shared.f64 	%fd24, [%r167];
	add.f64 	%fd25, %fd23, %fd24;
	add.s32 	%r168, %r167, %r46;
	ld.shared.f64 	%fd26, [%r168];
	add.f64 	%fd27, %fd25, %fd26;
	add.s32 	%r169, %r168, %r46;
	ld.shared.f64 	%fd28, [%r169];
	add.f64 	%fd29, %fd27, %fd28;
	add.s32 	%r170, %r169, %r46;
	ld.shared.f64 	%fd30, [%r170];
	add.f64 	%fd31, %fd29, %fd30;
	add.s32 	%r171, %r170, %r46;
	ld.shared.f64 	%fd32, [%r171];
	add.f64 	%fd53, %fd31, %fd32;
	add.s32 	%r200, %r200, 8;
	add.s32 	%r199, %r199, 8;
	add.s32 	%r198, %r198, 8;
	add.s32 	%r197, %r197, %r48;
	setp.ne.s32 	%p31, %r199, 0;
	@%p31 bra 	$L__BB246_64;
	add.s32 	%r202, %r198, 1;
$L__BB246_66:
	setp.eq.s32 	%p32, %r44, 0;
	@%p32 bra 	$L__BB246_74;
	and.b32  	%r59, %r43, 3;
	setp.lt.u32 	%p33, %r44, 4;
	@%p33 bra 	$L__BB246_69;
	mul.lo.s32 	%r172, %r202, %r2;
	shl.b32 	%r173, %r172, 3;
	add.s32 	%r174, %r42, %r173;
	ld.shared.f64 	%fd34, [%r174];
	add.f64 	%fd35, %fd53, %fd34;
	shl.b32 	%r175, %r2, 3;
	add.s32 	%r176, %r174, %r175;
	ld.shared.f64 	%fd36, [%r176];
	add.f64 	%fd37, %fd35, %fd36;
	add.s32 	%r177, %r176, %r175;
	ld.shared.f64 	%fd38, [%r177];
	add.f64 	%fd39, %fd37, %fd38;
	add.s32 	%r178, %r177, %r175;
	ld.shared.f64 	%fd40, [%r178];
	add.f64 	%fd53, %fd39, %fd40;
	add.s32 	%r202, %r202, 4;
$L__BB246_69:
	setp.eq.s32 	%p34, %r59, 0;
	@%p34 bra 	$L__BB246_74;
	setp.eq.s32 	%p35, %r59, 1;
	@%p35 bra 	$L__BB246_72;
	mul.lo.s32 	%r179, %r202, %r2;
	shl.b32 	%r180, %r179, 3;
	add.s32 	%r181, %r42, %r180;
	ld.shared.f64 	%fd42, [%r181];
	add.f64 	%fd43, %fd53, %fd42;
	shl.b32 	%r182, %r2, 3;
	add.s32 	%r183, %r181, %r182;
	ld.shared.f64 	%fd44, [%r183];
	add.f64 	%fd53, %fd43, %fd44;
	add.s32 	%r202, %r202, 2;
$L__BB246_72:
	and.b32  	%r184, %r43, 1;
	setp.eq.b32 	%p36, %r184, 1;
	not.pred 	%p37, %p36;
	@%p37 bra 	$L__BB246_74;
	mul.lo.s32 	%r185, %r202, %r2;
	shl.b32 	%r186, %r185, 3;
	add.s32 	%r187, %r42, %r186;
	ld.shared.f64 	%fd45, [%r187];
	add.f64 	%fd53, %fd53, %fd45;
$L__BB246_74:
	st.shared.f64 	[%r42], %fd53;
$L__BB246_75:
	cvt.u64.u32 	%rd268, %r4;
	mad.lo.s64 	%rd269, %rd147, %rd268, %rd3;
	cvta.to.global.u64 	%rd270, %rd144;
	shl.b64 	%rd271, %rd269, 3;
	add.s64 	%rd272, %rd270, %rd271;
	st.global.f64 	[%rd272], %fd53;
$L__BB246_76:
	ret;

}
	// .globl	contiguous_mean33_i64
.visible .entry contiguous_mean33_i64(
	.param .u64 .ptr .align 1 contiguous_mean33_i64_param_0,
	.param .u64 .ptr .align 1 contiguous_mean33_i64_param_1,
	.param .u64 contiguous_mean33_i64_param_2,
	.param .u64 contiguous_mean33_i64_param_3,
	.param .u64 contiguous_mean33_i64_param_4
)
{
	.reg .pred 	%p<14>;
	.reg .b32 	%r<85>;
	.reg .b64 	%rd<17>;
	.reg .b64 	%fd<55>;

	ld.param.u64 	%rd2, [contiguous_mean33_i64_param_0];
	ld.param.u64 	%rd3, [contiguous_mean33_i64_param_1];
	ld.param.u64 	%rd4, [contiguous_mean33_i64_param_3];
	ld.param.u64 	%rd5, [contiguous_mean33_i64_param_4];
	mov.u32 	%r1, %tid.y;
	mov.u32 	%r2, %ntid.x;
	mov.u32 	%r3, %tid.x;
	mad.lo.s32 	%r30, %r1, %r2, %r3;
	mov.u32 	%r31, %ctaid.x;
	mad.lo.s32 	%r32, %r31, %r2, %r3;
	mov.u32 	%r4, %ctaid.y;
	mov.u32 	%r5, %ntid.y;
	mad.lo.s32 	%r33, %r4, %r5, %r1;
	shl.b32 	%r34, %r30, 3;
	mov.u32 	%r35, meansdata_i64;
	add.s32 	%r7, %r35, %r34;
	mov.b64 	%rd7, 0;
	st.shared.u64 	[%r7], %rd7;
	cvt.u64.u32 	%rd1, %r32;
	setp.le.u64 	%p1, %rd4, %rd1;
	cvt.u64.u32 	%rd8, %r33;
	setp.le.u64 	%p2, %rd5, %rd8;
	or.pred  	%p3, %p1, %p2;
	@%p3 bra 	$L__BB247_18;
	cvt.u32.u64 	%r36, %rd1;
	cvta.to.global.u64 	%rd9, %rd3;
	cvt.u32.u64 	%r37, %rd4;
	mad.lo.s32 	%r38, %r33, %r37, %r36;
	mul.wide.u32 	%rd10, %r38, 8;
	add.s64 	%rd11, %rd9, %rd10;
	ld.global.f64 	%fd16, [%rd11];
	st.shared.f64 	[%r7], %fd16;
	bar.sync 	0;
	setp.ne.s32 	%p4, %r1, 0;
	@%p4 bra 	$L__BB247_18;
	setp.gt.u32 	%p5, %r5, 1;
	@%p5 bra 	$L__BB247_4;
	shl.b32 	%r39, %r3, 3;
	add.s32 	%r41, %r35, %r39;
	ld.shared.f64 	%fd53, [%r41];
	bra.uni 	$L__BB247_17;
$L__BB247_4:
	shl.b32 	%r43, %r3, 3;
	add.s32 	%r8, %r35, %r43;
	ld.shared.f64 	%fd53, [%r8];
	add.s32 	%r9, %r5, -1;
	add.s32 	%r45, %r5, -2;
	and.b32  	%r10, %r9, 7;
	setp.lt.u32 	%p6, %r45, 7;
	mov.b32 	%r83, 1;
	@%p6 bra 	$L__BB247_8;
	and.b32  	%r48, %r9, -8;
	neg.s32 	%r80, %r48;
	shl.b32 	%r12, %r2, 3;
	add.s32 	%r50, %r43, %r12;
	add.s32 	%r78, %r35, %r50;
	shl.b32 	%r14, %r2, 6;
	mov.b32 	%r81, 1;
	mov.b32 	%r79, 0;
$L__BB247_6:
	.pragma "nounroll";
	mul.lo.s32 	%r52, %r81, %r2;
	shl.b32 	%r53, %r52, 3;
	add.s32 	%r54, %r8, %r53;
	ld.shared.f64 	%fd18, [%r78];
	add.f64 	%fd19, %fd53, %fd18;
	add.s32 	%r55, %r54, %r12;
	ld.shared.f64 	%fd20, [%r55];
	add.f64 	%fd21, %fd19, %fd20;
	add.s32 	%r56, %r55, %r12;
	ld.shared.f64 	%fd22, [%r56];
	add.f64 	%fd23, %fd21, %fd22;
	add.s32 	%r57, %r56, %r12;
	ld.shared.f64 	%fd24, [%r57];
	add.f64 	%fd25, %fd23, %fd24;
	add.s32 	%r58, %r57, %r12;
	ld.shared.f64 	%fd26, [%r58];
	add.f64 	%fd27, %fd25, %fd26;
	add.s32 	%r59, %r58, %r12;
	ld.shared.f64 	%fd28, [%r59];
	add.f64 	%fd29, %fd27, %fd28;
	add.s32 	%r60, %r59, %r12;
	ld.shared.f64 	%fd30, [%r60];
	add.f64 	%fd31, %fd29, %fd30;
	add.s32 	%r61, %r60, %r12;
	ld.shared.f64 	%fd32, [%r61];
	add.f64 	%fd53, %fd31, %fd32;
	add.s32 	%r81, %r81, 8;
	add.s32 	%r80, %r80, 8;
	add.s32 	%r79, %r79, 8;
	add.s32 	%r78, %r78, %r14;
	setp.ne.s32 	%p7, %r80, 0;
	@%p7 bra 	$L__BB247_6;
	add.s32 	%r83, %r79, 1;
$L__BB247_8:
	setp.eq.s32 	%p8, %r10, 0;
	@%p8 bra 	$L__BB247_16;
	and.b32  	%r25, %r9, 3;
	setp.lt.u32 	%p9, %r10, 4;
	@%p9 bra 	$L__BB247_11;
	mul.lo.s32 	%r62, %r83, %r2;
	shl.b32 	%r63, %r62, 3;
	add.s32 	%r64, %r8, %r63;
	ld.shared.f64 	%fd34, [%r64];
	add.f64 	%fd35, %fd53, %fd34;
	shl.b32 	%r65, %r2, 3;
	add.s32 	%r66, %r64, %r65;
	ld.shared.f64 	%fd36, [%r66];
	add.f64 	%fd37, %fd35, %fd36;
	add.s32 	%r67, %r66, %r65;
	ld.shared.f64 	%fd38, [%r67];
	add.f64 	%fd39, %fd37, %fd38;
	add.s32 	%r68, %r67, %r65;
	ld.shared.f64 	%fd40, [%r68];
	add.f64 	%fd53, %fd39, %fd40;
	add.s32 	%r83, %r83, 4;
$L__BB247_11:
	setp.eq.s32 	%p10, %r25, 0;
	@%p10 bra 	$L__BB247_16;
	setp.eq.s32 	%p11, %r25, 1;
	@%p11 bra 	$L__BB247_14;
	mul.lo.s32 	%r69, %r83, %r2;
	shl.b32 	%r70, %r69, 3;
	add.s32 	%r71, %r8, %r70;
	ld.shared.f64 	%fd42, [%r71];
	add.f64 	%fd43, %fd53, %fd42;
	shl.b32 	%r72, %r2, 3;
	add.s32 	%r73, %r71, %r72;
	ld.shared.f64 	%fd44, [%r73];
	add.f64 	%fd53, %fd43, %fd44;
	add.s32 	%r83, %r83, 2;
$L__BB247_14:
	and.b32  	%r74, %r9, 1;
	setp.eq.b32 	%p12, %r74, 1;
	not.pred 	%p13, %p12;
	@%p13 bra 	$L__BB247_16;
	mul.lo.s32 	%r75, %r83, %r2;
	shl.b32 	%r76, %r75, 3;
	add.s32 	%r77, %r8, %r76;
	ld.shared.f64 	%fd45, [%r77];
	add.f64 	%fd53, %fd53, %fd45;
$L__BB247_16:
	st.shared.f64 	[%r8], %fd53;
$L__BB247_17:
	cvt.u64.u32 	%rd12, %r4;
	mad.lo.s64 	%rd13, %rd4, %rd12, %rd1;
	cvta.to.global.u64 	%rd14, %rd2;
	shl.b64 	%rd15, %rd13, 3;
	add.s64 	%rd16, %rd14, %rd15;
	st.global.f64 	[%rd16], %fd53;
$L__BB247_18:
	ret;

}
	// .globl	contiguous_mean_u8
.visible .entry contiguous_mean_u8(
	.param .u64 .ptr .align 1 contiguous_mean_u8_param_0,
	.param .u64 .ptr .align 1 contiguous_mean_u8_param_1,
	.param .u64 contiguous_mean_u8_param_2
)
{
	.reg .pred 	%p<8>;
	.reg .b16 	%rs<27>;
	.reg .b32 	%r<20>;
	.reg .b32 	%f<3>;
	.reg .b64 	%rd<14>;

	ld.param.u64 	%rd4, [contiguous_mean_u8_param_0];
	ld.param.u64 	%rd6, [contiguous_mean_u8_param_1];
	ld.param.u64 	%rd5, [contiguous_mean_u8_param_2];
	cvta.to.global.u64 	%rd1, %rd6;
	mov.u32 	%r1, %tid.x;
	mov.u32 	%r2, %ctaid.x;
	mov.u32 	%r19, %ntid.x;
	mul.lo.s32 	%r9, %r2, %r19;
	shl.b32 	%r10, %r9, 1;
	add.s32 	%r4, %r10, %r1;
	shl.b32 	%r11, %r1, 1;
	mov.u32 	%r12, meansdata_u8;
	add.s32 	%r5, %r12, %r11;
	mov.b32 	%r8, 0;
	// begin inline asm
	cvt.rn.f16.s32 %rs1, %r8;
	// end inline asm
	st.shared.u16 	[%r5], %rs1;
	add.s32 	%r13, %r4, %r19;
	cvt.u64.u32 	%rd2, %r13;
	setp.le.u64 	%p1, %rd5, %rd2;
	@%p1 bra 	$L__BB248_2;
	cvt.u64.u32 	%rd8, %r4;
	add.s64 	%rd9, %rd1, %rd8;
	ld.global.u8 	%r14, [%rd9];
	add.s64 	%rd10, %rd1, %rd2;
	ld.global.u8 	%r15, [%rd10];
	add.s32 	%r16, %r15, %r14;
	cvt.rn.f32.u32 	%f2, %r16;
	// begin inline asm
	{  cvt.rn.f16.f32 %rs4, %f2;}

	// end inline asm
	st.shared.u16 	[%r5], %rs4;
	bra.uni 	$L__BB248_4;
$L__BB248_2:
	cvt.u64.u32 	%rd3, %r4;
	setp.le.u64 	%p2, %rd5, %rd3;
	@%p2 bra 	$L__BB248_4;
	add.s64 	%rd7, %rd1, %rd3;
	ld.global.u8 	%rs3, [%rd7];
	cvt.rn.f32.u16 	%f1, %rs3;
	// begin inline asm
	{  cvt.rn.f16.f32 %rs2, %f1;}

	// end inline asm
	st.shared.u16 	[%r5], %rs2;
$L__BB248_4:
	bar.sync 	0;
	setp.lt.u32 	%p3, %r19, 66;
	@%p3 bra 	$L__BB248_8;
$L__BB248_5:
	shr.u32 	%r7, %r19, 1;
	setp.ge.u32 	%p4, %r1, %r7;
	@%p4 bra 	$L__BB248_7;
	ld.shared.u16 	%rs6, [%r5];
	and.b32  	%r17, %r19, 2046;
	add.s32 	%r18, %r5, %r17;
	ld.shared.u16 	%rs7, [%r18];
	// begin inline asm
	{add.f16 %rs5,%rs6,%rs7;
}
	// end inline asm
	st.shared.u16 	[%r5], %rs5;
$L__BB248_7:
	bar.sync 	0;
	setp.gt.u32 	%p5, %r19, 131;
	mov.u32 	%r19, %r7;
	@%p5 bra 	$L__BB248_5;
$L__BB248_8:
	setp.gt.u32 	%p6, %r1, 31;
	@%p6 bra 	$L__BB248_11;
	ld.shared.u16 	%rs9, [%r5];
	ld.shared.u16 	%rs10, [%r5+64];
	// begin inline asm
	{add.f16 %rs8,%rs9,%rs10;
}
	// end inline asm
	st.volatile.shared.u16 	[%r5], %rs8;
	ld.shared.u16 	%rs13, [%r5+32];
	// begin inline asm
	{add.f16 %rs11,%rs8,%rs13;
}
	// end inline asm
	st.volatile.shared.u16 	[%r5], %rs11;
	ld.shared.u16 	%rs16, [%r5+16];
	// begin inline asm
	{add.f16 %rs14,%rs11,%rs16;
}
	// end inline asm
	st.volatile.shared.u16 	[%r5], %rs14;
	ld.shared.u16 	%rs19, [%r5+8];
	// begin inline asm
	{add.f16 %rs17,%rs14,%rs19;
}
	// end inline asm
	st.volatile.shared.u16 	[%r5], %rs17;
	ld.shared.u16 	%rs22, [%r5+4];
	// begin inline asm
	{add.f16 %rs20,%rs17,%rs22;
}
	// end inline asm
	st.volatile.shared.u16 	[%r5], %rs20;
	ld.shared.u16 	%rs25, [%r5+2];
	// begin inline asm
	{add.f16 %rs23,%rs20,%rs25;
}
	// end inline asm
	st.volatile.shared.u16 	[%r5], %rs23;
	setp.ne.s32 	%p7, %r1, 0;
	@%p7 bra 	$L__BB248_11;
	cvta.to.global.u64 	%rd11, %rd4;
	mul.wide.u32 	%rd12, %r2, 2;
	add.s64 	%rd13, %rd11, %rd12;
	ld.shared.u16 	%rs26, [meansdata_u8];
	st.global.u16 	[%rd13], %rs26;
$L__BB248_11:
	ret;

}
	// .globl	contiguous_cumulate_mean_u8
.visible .entry contiguous_cumulate_mean_u8(
	.param .u64 .ptr .align 1 contiguous_cumulate_mean_u8_param_0,
	.param .u64 .ptr .align 1 contiguous_cumulate_mean_u8_param_1,
	.param .u64 contiguous_cumulate_mean_u8_param_2
)
{
	.reg .pred 	%p<8>;
	.reg .b16 	%rs<28>;
	.reg .b32 	%r<17>;
	.reg .b64 	%rd<16>;

	ld.param.u64 	%rd4, [contiguous_cumulate_mean_u8_param_0];
	ld.param.u64 	%rd6, [contiguous_cumulate_mean_u8_param_1];
	ld.param.u64 	%rd5, [contiguous_cumulate_mean_u8_param_2];
	cvta.to.global.u64 	%rd1, %rd6;
	mov.u32 	%r1, %tid.x;
	mov.u32 	%r2, %ctaid.x;
	mov.u32 	%r16, %ntid.x;
	mul.lo.s32 	%r9, %r2, %r16;
	shl.b32 	%r10, %r9, 1;
	add.s32 	%r4, %r10, %r1;
	shl.b32 	%r11, %r1, 1;
	mov.u32 	%r12, meansdata_u8;
	add.s32 	%r5, %r12, %r11;
	mov.b32 	%r8, 0;
	// begin inline asm
	cvt.rn.f16.s32 %rs1, %r8;
	// end inline asm
	st.shared.u16 	[%r5], %rs1;
	add.s32 	%r13, %r4, %r16;
	cvt.u64.u32 	%rd2, %r13;
	setp.le.u64 	%p1, %rd5, %rd2;
	@%p1 bra 	$L__BB249_2;
	mul.wide.u32 	%rd9, %r4, 2;
	add.s64 	%rd10, %rd1, %rd9;
	ld.global.u16 	%rs4, [%rd10];
	shl.b64 	%rd11, %rd2, 1;
	add.s64 	%rd12, %rd1, %rd11;
	ld.global.u16 	%rs5, [%rd12];
	// begin inline asm
	{add.f16 %rs3,%rs4,%rs5;
}
	// end inline asm
	st.shared.u16 	[%r5], %rs3;
	bra.uni 	$L__BB249_4;
$L__BB249_2:
	cvt.u64.u32 	%rd3, %r4;
	setp.le.u64 	%p2, %rd5, %rd3;
	@%p2 bra 	$L__BB249_4;
	shl.b64 	%rd7, %rd3, 1;
	add.s64 	%rd8, %rd1, %rd7;
	ld.global.u16 	%rs2, [%rd8];
	st.shared.u16 	[%r5], %rs2;
$L__BB249_4:
	bar.sync 	0;
	setp.lt.u32 	%p3, %r16, 66;
	@%p3 bra 	$L__BB249_8;
$L__BB249_5:
	shr.u32 	%r7, %r16, 1;
	setp.ge.u32 	%p4, %r1, %r7;
	@%p4 bra 	$L__BB249_7;
	ld.shared.u16 	%rs7, [%r5];
	and.b32  	%r14, %r16, 2046;
	add.s32 	%r15, %r5, %r14;
	ld.shared.u16 	%rs8, [%r15];
	// begin inline asm
	{add.f16 %rs6,%rs7,%rs8;
}
	// end inline asm
	st.shared.u16 	[%r5], %rs6;
$L__BB249_7:
	bar.sync 	0;
	setp.gt.u32 	%p5, %r16, 131;
	mov.u32 	%r16, %r7;
	@%p5 bra 	$L__BB249_5;
$L__BB249_8:
	setp.gt.u32 	%p6, %r1, 31;
	@%p6 bra 	$L__BB249_11;
	ld.shared.u16 	%rs10, [%r5];
	ld.shared.u16 	%rs11, [%r5+64];
	// begin inline asm
	{add.f16 %rs9,%rs10,%rs11;
}
	// end inline asm
	st.volatile.shared.u16 	[%r5], %rs9;
	ld.shared.u16 	%rs14, [%r5+32];
	// begin inline asm
	{add.f16 %rs12,%rs9,%rs14;
}
	// end inline asm
	st.volatile.shared.u16 	[%r5], %rs12;
	ld.shared.u16 	%rs17, [%r5+16];
	// begin inline asm
	{add.f16 %rs15,%rs12,%rs17;
}
	// end inline asm
	st.volatile.shared.u16 	[%r5], %rs15;
	ld.shared.u16 	%rs20, [%r5+8];
	// begin inline asm
	{add.f16 %rs18,%rs15,%rs20;
}
	// end inline asm
	st.volatile.shared.u16 	[%r5], %rs18;
	ld.shared.u16 	%rs23, [%r5+4];
	// begin inline asm
	{add.f16 %rs21,%rs18,%rs23;
}
	// end inline asm
	st.volatile.shared.u16 	[%r5], %rs21;
	ld.shared.u16 	%rs26, [%r5+2];
	// begin inline asm
	{add.f16 %rs24,%rs21,%rs26;
}
	// end inline asm
	st.volatile.shared.u16 	[%r5], %rs24;
	setp.ne.s32 	%p7, %r1, 0;
	@%p7 bra 	$L__BB249_11;
	cvta.to.global.u64 	%rd13, %rd4;
	mul.wide.u32 	%rd14, %r2, 2;
	add.s64 	%rd15, %rd13, %rd14;
	ld.shared.u16 	%rs27, [meansdata_u8];
	st.global.u16 	[%rd15], %rs27;
$L__BB249_11:
	ret;

}
	// .globl	uncontiguous_mean_u8
.visible .entry uncontiguous_mean_u8(
	.param .u64 .ptr .align 1 uncontiguous_mean_u8_param_0,
	.param .u64 .ptr .align 1 uncontiguous_mean_u8_param_1,
	.param .u64 .ptr .align 1 uncontiguous_mean_u8_param_2,
	.param .u64 .ptr .align 1 uncontiguous_mean_u8_param_3,
	.param .u64 uncontiguous_mean_u8_param_4,
	.param .u64 uncontiguous_mean_u8_param_5
)
{
	.reg .pred 	%p<53>;
	.reg .b16 	%rs<27>;
	.reg .b32 	%r<216>;
	.reg .b32 	%f<3>;
	.reg .b64 	%rd<555>;

	ld.param.u64 	%rd260, [uncontiguous_mean_u8_param_0];
	ld.param.u64 	%rd263, [uncontiguous_mean_u8_param_1];
	ld.param.u64 	%rd264, [uncontiguous_mean_u8_param_2];
	ld.param.u64 	%rd265, [uncontiguous_mean_u8_param_3];
	ld.param.u64 	%rd261, [uncontiguous_mean_u8_param_4];
	ld.param.u64 	%rd262, [uncontiguous_mean_u8_param_5];
	cvta.to.global.u64 	%rd1, %rd265;
	cvta.to.global.u64 	%rd2, %rd264;
	cvta.to.global.u64 	%rd3, %rd263;
	mov.u32 	%r1, %tid.x;
	mov.u32 	%r2, %ctaid.x;
	mov.u32 	%r215, %ntid.x;
	mul.lo.s32 	%r53, %r2, %r215;
	shl.b32 	%r54, %r53, 1;
	add.s32 	%r4, %r54, %r1;
	shl.b32 	%r55, %r1, 1;
	mov.u32 	%r56, meansdata_u8;
	add.s32 	%r5, %r56, %r55;
	mov.b32 	%r52, 0;
	// begin inline asm
	cvt.rn.f16.s32 %rs1, %r52;
	// end inline asm
	st.shared.u16 	[%r5], %rs1;
	add.s32 	%r57, %r4, %r215;
	cvt.u64.u32 	%rd508, %r57;
	setp.le.u64 	%p1, %rd262, %rd508;
	@%p1 bra 	$L__BB250_54;
	cvt.u32.u64 	%r6, %rd261;
	add.s32 	%r209, %r6, -1;
	setp.lt.s32 	%p27, %r209, 0;
	mov.b64 	%rd512, 0;
	mov.u64 	%rd513, %rd512;
	@%p27 bra 	$L__BB250_53;
	cvt.u64.u32 	%rd509, %r4;
	setp.lt.u32 	%p28, %r209, 3;
	mov.b64 	%rd513, 0;
	mov.u64 	%rd512, %rd513;
	@%p28 bra 	$L__BB250_30;
	add.s32 	%r207, %r6, -2;
	and.b32  	%r133, %r6, -4;
	neg.s32 	%r206, %r133;
	mov.b64 	%rd513, 0;
$L__BB250_4:
	.pragma "nounroll";
	add.s32 	%r12, %r207, 1;
	mul.wide.u32 	%rd396, %r12, 8;
	add.s64 	%rd397, %rd2, %rd396;
	ld.global.u64 	%rd10, [%rd397];
	or.b64  	%rd398, %rd509, %rd10;
	and.b64  	%rd399, %rd398, -4294967296;
	setp.ne.s64 	%p29, %rd399, 0;
	@%p29 bra 	$L__BB250_6;
	cvt.u32.u64 	%r134, %rd10;
	cvt.u32.u64 	%r135, %rd509;
	div.u32 	%r136, %r135, %r134;
	mul.lo.s32 	%r137, %r136, %r134;
	sub.s32 	%r138, %r135, %r137;
	cvt.u64.u32 	%rd474, %r136;
	cvt.u64.u32 	%rd475, %r138;
	bra.uni 	$L__BB250_7;
$L__BB250_6:
	div.s64 	%rd474, %rd509, %rd10;
	mul.lo.s64 	%rd400, %rd474, %rd10;
	sub.s64 	%rd475, %rd509, %rd400;
$L__BB250_7:
	mul.wide.u32 	%rd401, %r12, 8;
	add.s64 	%rd402, %rd1, %rd401;
	ld.global.u64 	%rd17, [%rd402];
	mad.lo.s64 	%rd18, %rd17, %rd475, %rd512;
	or.b64  	%rd403, %rd508, %rd10;
	and.b64  	%rd404, %rd403, -4294967296;
	setp.ne.s64 	%p30, %rd404, 0;
	@%p30 bra 	$L__BB250_9;
	cvt.u32.u64 	%r139, %rd10;
	cvt.u32.u64 	%r140, %rd508;
	div.u32 	%r141, %r140, %r139;
	mul.lo.s32 	%r142, %r141, %r139;
	sub.s32 	%r143, %r140, %r142;
	cvt.u64.u32 	%rd476, %r141;
	cvt.u64.u32 	%rd477, %r143;
	bra.uni 	$L__BB250_10;
$L__BB250_9:
	div.s64 	%rd476, %rd508, %rd10;
	mul.lo.s64 	%rd405, %rd476, %rd10;
	sub.s64 	%rd477, %rd508, %rd405;
$L__BB250_10:
	mad.lo.s64 	%rd25, %rd477, %rd17, %rd513;
	add.s32 	%r13, %r207, -2;
	mul.wide.u32 	%rd406, %r207, 8;
	add.s64 	%rd407, %rd2, %rd406;
	ld.global.u64 	%rd26, [%rd407];
	or.b64  	%rd408, %rd474, %rd26;
	and.b64  	%rd409, %rd408, -4294967296;
	setp.ne.s64 	%p31, %rd409, 0;
	@%p31 bra 	$L__BB250_12;
	cvt.u32.u64 	%r144, %rd26;
	cvt.u32.u64 	%r145, %rd474;
	div.u32 	%r146, %r145, %r144;
	mul.lo.s32 	%r147, %r146, %r144;
	sub.s32 	%r148, %r145, %r147;
	cvt.u64.u32 	%rd478, %r146;
	cvt.u64.u32 	%rd479, %r148;
	bra.uni 	$L__BB250_13;
$L__BB250_12:
	div.s64 	%rd478, %rd474, %rd26;
	mul.lo.s64 	%rd410, %rd478, %rd26;
	sub.s64 	%rd479, %rd474, %rd410;
$L__BB250_13:
	mul.wide.u32 	%rd411, %r207, 8;
	add.s64 	%rd412, %rd1, %rd411;
	ld.global.u64 	%rd33, [%rd412];
	mad.lo.s64 	%rd34, %rd33, %rd479, %rd18;
	or.b64  	%rd413, %rd476, %rd26;
	and.b64  	%rd414, %rd413, -4294967296;
	setp.ne.s64 	%p32, %rd414, 0;
	@%p32 bra 	$L__BB250_15;
	cvt.u32.u64 	%r149, %rd26;
	cvt.u32.u64 	%r150, %rd476;
	div.u32 	%r151, %r150, %r149;
	mul.lo.s32 	%r152, %r151, %r149;
	sub.s32 	%r153, %r150, %r152;
	cvt.u64.u32 	%rd480, %r151;
	cvt.u64.u32 	%rd481, %r153;
	bra.uni 	$L__BB250_16;
$L__BB250_15:
	div.s64 	%rd480, %rd476, %rd26;
	mul.lo.s64 	%rd415, %rd480, %rd26;
	sub.s64 	%rd481, %rd476, %rd415;
$L__BB250_16:
	mad.lo.s64 	%rd41, %rd481, %rd33, %rd25;
	add.s32 	%r14, %r207, -1;
	mul.wide.u32 	%rd416, %r14, 8;
	add.s64 	%rd417, %rd2, %rd416;
	ld.global.u64 	%rd42, [%rd417];
	or.b64  	%rd418, %rd478, %rd42;
	and.b64  	%rd419, %rd418, -4294967296;
	setp.ne.s64 	%p33, %rd419, 0;
	@%p33 bra 	$L__BB250_18;
	cvt.u32.u64 	%r154, %rd42;
	cvt.u32.u64 	%r155, %rd478;
	div.u32 	%r156, %r155, %r154;
	mul.lo.s32 	%r157, %r156, %r154;
	sub.s32 	%r158, %r155, %r157;
	cvt.u64.u32 	%rd482, %r156;
	cvt.u64.u32 	%rd483, %r158;
	bra.uni 	$L__BB250_19;
$L__BB250_18:
	div.s64 	%rd482, %rd478, %rd42;
	mul.lo.s64 	%rd420, %rd482, %rd42;
	sub.s64 	%rd483, %rd478, %rd420;
$L__BB250_19:
	mul.wide.u32 	%rd421, %r14, 8;
	add.s64 	%rd422, %rd1, %rd421;
	ld.global.u64 	%rd49, [%rd422];
	mad.lo.s64 	%rd50, %rd49, %rd483, %rd34;
	or.b64  	%rd423, %rd480, %rd42;
	and.b64  	%rd424, %rd423, -4294967296;
	setp.ne.s64 	%p34, %rd424, 0;
	@%p34 bra 	$L__BB250_21;
	cvt.u32.u64 	%r159, %rd42;
	cvt.u32.u64 	%r160, %rd480;
	div.u32 	%r161, %r160, %r159;
	mul.lo.s32 	%r162, %r161, %r159;
	sub.s32 	%r163, %r160, %r162;
	cvt.u64.u32 	%rd484, %r161;
	cvt.u64.u32 	%rd485, %r163;
	bra.uni 	$L__BB250_22;
$L__BB250_21:
	div.s64 	%rd484, %rd480, %rd42;
	mul.lo.s64 	%rd425, %rd484, %rd42;
	sub.s64 	%rd485, %rd480, %rd425;
$L__BB250_22:
	mad.lo.s64 	%rd57, %rd485, %rd49, %rd41;
	mul.wide.u32 	%rd426, %r13, 8;
	add.s64 	%rd427, %rd2, %rd426;
	ld.global.u64 	%rd58, [%rd427];
	or.b64  	%rd428, %rd482, %rd58;
	and.b64  	%rd429, %rd428, -4294967296;
	setp.ne.s64 	%p35, %rd429, 0;
	@%p35 bra 	$L__BB250_24;
	cvt.u32.u64 	%r164, %rd58;
	cvt.u32.u64 	%r165, %rd482;
	div.u32 	%r166, %r165, %r164;
	mul.lo.s32 	%r167, %r166, %r164;
	sub.s32 	%r168, %r165, %r167;
	cvt.u64.u32 	%rd509, %r166;
	cvt.u64.u32 	%rd487, %r168;
	bra.uni 	$L__BB250_25;
$L__BB250_24:
	div.s64 	%rd509, %rd482, %rd58;
	mul.lo.s64 	%rd430, %rd509, %rd58;
	sub.s64 	%rd487, %rd482, %rd430;
$L__BB250_25:
	mul.wide.u32 	%rd431, %r13, 8;
	add.s64 	%rd432, %rd1, %rd431;
	ld.global.u64 	%rd65, [%rd432];
	mad.lo.s64 	%rd512, %rd65, %rd487, %rd50;
	or.b64  	%rd433, %rd484, %rd58;
	and.b64  	%rd434, %rd433, -4294967296;
	setp.ne.s64 	%p36, %rd434, 0;
	@%p36 bra 	$L__BB250_27;
	cvt.u32.u64 	%r169, %rd58;
	cvt.u32.u64 	%r170, %rd484;
	div.u32 	%r171, %r170, %r169;
	mul.lo.s32 	%r172, %r171, %r169;
	sub.s32 	%r173, %r170, %r172;
	cvt.u64.u32 	%rd508, %r171;
	cvt.u64.u32 	%rd489, %r173;
	bra.uni 	$L__BB250_28;
$L__BB250_27:
	div.s64 	%rd508, %rd484, %rd58;
	mul.lo.s64 	%rd435, %rd508, %rd58;
	sub.s64 	%rd489, %rd484, %rd435;
$L__BB250_28:
	mad.lo.s64 	%rd513, %rd489, %rd65, %rd57;
	add.s32 	%r207, %r207, -4;
	add.s32 	%r206, %r206, 4;
	setp.ne.s32 	%p37, %r206, 0;
	@%p37 bra 	$L__BB250_4;
	add.s32 	%r209, %r207, 1;
$L__BB250_30:
	and.b32  	%r19, %r6, 3;
	setp.eq.s32 	%p38, %r19, 0;
	@%p38 bra 	$L__BB250_53;
	setp.eq.s32 	%p39, %r19, 1;
	@%p39 bra 	$L__BB250_45;
	mul.wide.u32 	%rd437, %r209, 8;
	add.s64 	%rd438, %rd2, %rd437;
	ld.global.u64 	%rd80, [%rd438];
	or.b64  	%rd439, %rd509, %rd80;
	and.b64  	%rd440, %rd439, -4294967296;
	setp.ne.s64 	%p40, %rd440, 0;
	@%p40 bra 	$L__BB250_34;
	cvt.u32.u64 	%r174, %rd80;
	cvt.u32.u64 	%r175, %rd509;
	div.u32 	%r176, %r175, %r174;
	mul.lo.s32 	%r177, %r176, %r174;
	sub.s32 	%r178, %r175, %r177;
	cvt.u64.u32 	%rd496, %r176;
	cvt.u64.u32 	%rd497, %r178;
	bra.uni 	$L__BB250_35;
$L__BB250_34:
	div.s64 	%rd496, %rd509, %rd80;
	mul.lo.s64 	%rd441, %rd496, %rd80;
	sub.s64 	%rd497, %rd509, %rd441;
$L__BB250_35:
	add.s64 	%rd443, %rd1, %rd437;
	ld.global.u64 	%rd87, [%rd443];
	mad.lo.s64 	%rd88, %rd87, %rd497, %rd512;
	or.b64  	%rd444, %rd508, %rd80;
	and.b64  	%rd445, %rd444, -4294967296;
	setp.ne.s64 	%p41, %rd445, 0;
	@%p41 bra 	$L__BB250_37;
	cvt.u32.u64 	%r179, %rd80;
	cvt.u32.u64 	%r180, %rd508;
	div.u32 	%r181, %r180, %r179;
	mul.lo.s32 	%r182, %r181, %r179;
	sub.s32 	%r183, %r180, %r182;
	cvt.u64.u32 	%rd498, %r181;
	cvt.u64.u32 	%rd499, %r183;
	bra.uni 	$L__BB250_38;
$L__BB250_37:
	div.s64 	%rd498, %rd508, %rd80;
	mul.lo.s64 	%rd446, %rd498, %rd80;
	sub.s64 	%rd499, %rd508, %rd446;
$L__BB250_38:
	mad.lo.s64 	%rd95, %rd499, %rd87, %rd513;
	add.s32 	%r20, %r209, -1;
	mul.wide.u32 	%rd447, %r20, 8;
	add.s64 	%rd448, %rd2, %rd447;
	ld.global.u64 	%rd96, [%rd448];
	or.b64  	%rd449, %rd496, %rd96;
	and.b64  	%rd450, %rd449, -4294967296;
	setp.ne.s64 	%p42, %rd450, 0;
	@%p42 bra 	$L__BB250_40;
	cvt.u32.u64 	%r184, %rd96;
	cvt.u32.u64 	%r185, %rd496;
	div.u32 	%r186, %r185, %r184;
	mul.lo.s32 	%r187, %r186, %r184;
	sub.s32 	%r188, %r185, %r187;
	cvt.u64.u32 	%rd509, %r186;
	cvt.u64.u32 	%rd501, %r188;
	bra.uni 	$L__BB250_41;
$L__BB250_40:
	div.s64 	%rd509, %rd496, %rd96;
	mul.lo.s64 	%rd451, %rd509, %rd96;
	sub.s64 	%rd501, %rd496, %rd451;
$L__BB250_41:
	add.s64 	%rd453, %rd1, %rd447;
	ld.global.u64 	%rd103, [%rd453];
	mad.lo.s64 	%rd512, %rd103, %rd501, %rd88;
	or.b64  	%rd454, %rd498, %rd96;
	and.b64  	%rd455, %rd454, -4294967296;
	setp.ne.s64 	%p43, %rd455, 0;
	@%p43 bra 	$L__BB250_43;
	cvt.u32.u64 	%r189, %rd96;
	cvt.u32.u64 	%r190, %rd498;
	div.u32 	%r191, %r190, %r189;
	mul.lo.s32 	%r192, %r191, %r189;
	sub.s32 	%r193, %r190, %r192;
	cvt.u64.u32 	%rd508, %r191;
	cvt.u64.u32 	%rd503, %r193;
	bra.uni 	$L__BB250_44;
$L__BB250_43:
	div.s64 	%rd508, %rd498, %rd96;
	mul.lo.s64 	%rd456, %rd508, %rd96;
	sub.s64 	%rd503, %rd498, %rd456;
$L__BB250_44:
	mad.lo.s64 	%rd513, %rd503, %rd103, %rd95;
	add.s32 	%r209, %r209, -2;
$L__BB250_45:
	and.b32  	%r194, %r6, 1;
	setp.eq.b32 	%p44, %r194, 1;
	not.pred 	%p45, %p44;
	@%p45 bra 	$L__BB250_53;
	mul.wide.u32 	%rd457, %r209, 8;
	add.s64 	%rd458, %rd2, %rd457;
	ld.global.u64 	%rd118, [%rd458];
	or.b64  	%rd459, %rd509, %rd118;
	and.b64  	%rd460, %rd459, -4294967296;
	setp.ne.s64 	%p46, %rd460, 0;
	@%p46 bra 	$L__BB250_48;
	cvt.u32.u64 	%r195, %rd118;
	cvt.u32.u64 	%r196, %rd509;
	rem.u32 	%r197, %r196, %r195;
	cvt.u64.u32 	%rd510, %r197;
	bra.uni 	$L__BB250_49;
$L__BB250_48:
	rem.s64 	%rd510, %rd509, %rd118;
$L__BB250_49:
	add.s64 	%rd462, %rd1, %rd457;
	ld.global.u64 	%rd122, [%rd462];
	mad.lo.s64 	%rd512, %rd122, %rd510, %rd512;
	or.b64  	%rd463, %rd508, %rd118;
	and.b64  	%rd464, %rd463, -4294967296;
	setp.ne.s64 	%p47, %rd464, 0;
	@%p47 bra 	$L__BB250_51;
	cvt.u32.u64 	%r198, %rd118;
	cvt.u32.u64 	%r199, %rd508;
	rem.u32 	%r200, %r199, %r198;
	cvt.u64.u32 	%rd511, %r200;
	bra.uni 	$L__BB250_52;
$L__BB250_51:
	rem.s64 	%rd511, %rd508, %rd118;
$L__BB250_52:
	mad.lo.s64 	%rd513, %rd511, %rd122, %rd513;
$L__BB250_53:
	add.s64 	%rd465, %rd3, %rd512;
	ld.global.u8 	%r201, [%rd465];
	add.s64 	%rd466, %rd3, %rd513;
	ld.global.u8 	%r202, [%rd466];
	add.s32 	%r203, %r202, %r201;
	cvt.rn.f32.u32 	%f2, %r203;
	// begin inline asm
	{  cvt.rn.f16.f32 %rs4, %f2;}

	// end inline asm
	st.shared.u16 	[%r5], %rs4;
	bra.uni 	$L__BB250_114;
$L__BB250_54:
	cvt.u64.u32 	%rd545, %r4;
	setp.le.u64 	%p2, %rd262, %rd545;
	@%p2 bra 	$L__BB250_114;
	cvt.u32.u64 	%r23, %rd261;
	add.s32 	%r213, %r23, -1;
	setp.lt.s32 	%p3, %r213, 0;
	mov.b64 	%rd554, 0;
	@%p3 bra 	$L__BB250_113;
	and.b32  	%r25, %r23, 7;
	setp.lt.u32 	%p4, %r213, 7;
	mov.b64 	%rd554, 0;
	@%p4 bra 	$L__BB250_84;
	add.s32 	%r211, %r23, -4;
	and.b32  	%r58, %r23, -8;
	neg.s32 	%r210, %r58;
	mov.b64 	%rd554, 0;
$L__BB250_58:
	.pragma "nounroll";
	add.s32 	%r30, %r211, 3;
	mul.wide.u32 	%rd270, %r30, 8;
	add.s64 	%rd271, %rd2, %rd270;
	ld.global.u64 	%rd133, [%rd271];
	or.b64  	%rd272, %rd545, %rd133;
	and.b64  	%rd273, %rd272, -4294967296;
	setp.ne.s64 	%p5, %rd273, 0;
	@%p5 bra 	$L__BB250_60;
	cvt.u32.u64 	%r59, %rd133;
	cvt.u32.u64 	%r60, %rd545;
	div.u32 	%r61, %r60, %r59;
	mul.lo.s32 	%r62, %r61, %r59;
	sub.s32 	%r63, %r60, %r62;
	cvt.u64.u32 	%rd516, %r61;
	cvt.u64.u32 	%rd517, %r63;
	bra.uni 	$L__BB250_61;
$L__BB250_60:
	div.s64 	%rd516, %rd545, %rd133;
	mul.lo.s64 	%rd274, %rd516, %rd133;
	sub.s64 	%rd517, %rd545, %rd274;
$L__BB250_61:
	add.s64 	%rd276, %rd1, %rd270;
	ld.global.u64 	%rd277, [%rd276];
	mad.lo.s64 	%rd140, %rd277, %rd517, %rd554;
	add.s32 	%r31, %r211, 2;
	mul.wide.u32 	%rd278, %r31, 8;
	add.s64 	%rd279, %rd2, %rd278;
	ld.global.u64 	%rd141, [%rd279];
	or.b64  	%rd280, %rd516, %rd141;
	and.b64  	%rd281, %rd280, -4294967296;
	setp.ne.s64 	%p6, %rd281, 0;
	@%p6 bra 	$L__BB250_63;
	cvt.u32.u64 	%r64, %rd141;
	cvt.u32.u64 	%r65, %rd516;
	div.u32 	%r66, %r65, %r64;
	mul.lo.s32 	%r67, %r66, %r64;
	sub.s32 	%r68, %r65, %r67;
	cvt.u64.u32 	%rd518, %r66;
	cvt.u64.u32 	%rd519, %r68;
	bra.uni 	$L__BB250_64;
$L__BB250_63:
	div.s64 	%rd518, %rd516, %rd141;
	mul.lo.s64 	%rd282, %rd518, %rd141;
	sub.s64 	%rd519, %rd516, %rd282;
$L__BB250_64:
	add.s64 	%rd284, %rd1, %rd278;
	ld.global.u64 	%rd285, [%rd284];
	mad.lo.s64 	%rd148, %rd285, %rd519, %rd140;
	add.s32 	%r32, %r211, 1;
	mul.wide.u32 	%rd286, %r32, 8;
	add.s64 	%rd287, %rd2, %rd286;
	ld.global.u64 	%rd149, [%rd287];
	or.b64  	%rd288, %rd518, %rd149;
	and.b64  	%rd289, %rd288, -4294967296;
	setp.ne.s64 	%p7, %rd289, 0;
	@%p7 bra 	$L__BB250_66;
	cvt.u32.u64 	%r69, %rd149;
	cvt.u32.u64 	%r70, %rd518;
	div.u32 	%r71, %r70, %r69;
	mul.lo.s32 	%r72, %r71, %r69;
	sub.s32 	%r73, %r70, %r72;
	cvt.u64.u32 	%rd520, %r71;
	cvt.u64.u32 	%rd521, %r73;
	bra.uni 	$L__BB250_67;
$L__BB250_66:
	div.s64 	%rd520, %rd518, %rd149;
	mul.lo.s64 	%rd290, %rd520, %rd149;
	sub.s64 	%rd521, %rd518, %rd290;
$L__BB250_67:
	add.s64 	%rd292, %rd1, %rd286;
	ld.global.u64 	%rd293, [%rd292];
	mad.lo.s64 	%rd156, %rd293, %rd521, %rd148;
	add.s32 	%r33, %r211, -4;
	mul.wide.u32 	%rd294, %r211, 8;
	add.s64 	%rd295, %rd2, %rd294;
	ld.global.u64 	%rd157, [%rd295];
	or.b64  	%rd296, %rd520, %rd157;
	and.b64  	%rd297, %rd296, -4294967296;
	setp.ne.s64 	%p8, %rd297, 0;
	@%p8 bra 	$L__BB250_69;
	cvt.u32.u64 	%r74, %rd157;
	cvt.u32.u64 	%r75, %rd520;
	div.u32 	%r76, %r75, %r74;
	mul.lo.s32 	%r77, %r76, %r74;
	sub.s32 	%r78, %r75, %r77;
	cvt.u64.u32 	%rd522, %r76;
	cvt.u64.u32 	%rd523, %r78;
	bra.uni 	$L__BB250_70;
$L__BB250_69:
	div.s64 	%rd522, %rd520, %rd157;
	mul.lo.s64 	%rd298, %rd522, %rd157;
	sub.s64 	%rd523, %rd520, %rd298;
$L__BB250_70:
	add.s64 	%rd300, %rd1, %rd294;
	ld.global.u64 	%rd301, [%rd300];
	mad.lo.s64 	%rd164, %rd301, %rd523, %rd156;
	add.s32 	%r34, %r211, -1;
	mul.wide.u32 	%rd302, %r34, 8;
	add.s64 	%rd303, %rd2, %rd302;
	ld.global.u64 	%rd165, [%rd303];
	or.b64  	%rd304, %rd522, %rd165;
	and.b64  	%rd305, %rd304, -4294967296;
	setp.ne.s64 	%p9, %rd305, 0;
	@%p9 bra 	$L__BB250_72;
	cvt.u32.u64 	%r79, %rd165;
	cvt.u32.u64 	%r80, %rd522;
	div.u32 	%r81, %r80, %r79;
	mul.lo.s32 	%r82, %r81, %r79;
	sub.s32 	%r83, %r80, %r82;
	cvt.u64.u32 	%rd524, %r81;
	cvt.u64.u32 	%rd525, %r83;
	bra.uni 	$L__BB250_73;
$L__BB250_72:
	div.s64 	%rd524, %rd522, %rd165;
	mul.lo.s64 	%rd306, %rd524, %rd165;
	sub.s64 	%rd525, %rd522, %rd306;
$L__BB250_73:
	add.s64 	%rd308, %rd1, %rd302;
	ld.global.u64 	%rd309, [%rd308];
	mad.lo.s64 	%rd172, %rd309, %rd525, %rd164;
	add.s32 	%r35, %r211, -2;
	mul.wide.u32 	%rd310, %r35, 8;
	add.s64 	%rd311, %rd2, %rd310;
	ld.global.u64 	%rd173, [%rd311];
	or.b64  	%rd312, %rd524, %rd173;
	and.b64  	%rd313, %rd312, -4294967296;
	setp.ne.s64 	%p10, %rd313, 0;
	@%p10 bra 	$L__BB250_75;
	cvt.u32.u64 	%r84, %rd173;
	cvt.u32.u64 	%r85, %rd524;
	div.u32 	%r86, %r85, %r84;
	mul.lo.s32 	%r87, %r86, %r84;
	sub.s32 	%r88, %r85, %r87;
	cvt.u64.u32 	%rd526, %r86;
	cvt.u64.u32 	%rd527, %r88;
	bra.uni 	$L__BB250_76;
$L__BB250_75:
	div.s64 	%rd526, %rd524, %rd173;
	mul.lo.s64 	%rd314, %rd526, %rd173;
	sub.s64 	%rd527, %rd524, %rd314;
$L__BB250_76:
	add.s64 	%rd316, %rd1, %rd310;
	ld.global.u64 	%rd317, [%rd316];
	mad.lo.s64 	%rd180, %rd317, %rd527, %rd172;
	add.s32 	%r36, %r211, -3;
	mul.wide.u32 	%rd318, %r36, 8;
	add.s64 	%rd319, %rd2, %rd318;
	ld.global.u64 	%rd181, [%rd319];
	or.b64  	%rd320, %rd526, %rd181;
	and.b64  	%rd321, %rd320, -4294967296;
	setp.ne.s64 	%p11, %rd321, 0;
	@%p11 bra 	$L__BB250_78;
	cvt.u32.u64 	%r89, %rd181;
	cvt.u32.u64 	%r90, %rd526;
	div.u32 	%r91, %r90, %r89;
	mul.lo.s32 	%r92, %r91, %r89;
	sub.s32 	%r93, %r90, %r92;
	cvt.u64.u32 	%rd528, %r91;
	cvt.u64.u32 	%rd529, %r93;
	bra.uni 	$L__BB250_79;
$L__BB250_78:
	div.s64 	%rd528, %rd526, %rd181;
	mul.lo.s64 	%rd322, %rd528, %rd181;
	sub.s64 	%rd529, %rd526, %rd322;
$L__BB250_79:
	add.s64 	%rd324, %rd1, %rd318;
	ld.global.u64 	%rd325, [%rd324];
	mad.lo.s64 	%rd188, %rd325, %rd529, %rd180;
	mul.wide.u32 	%rd326, %r33, 8;
	add.s64 	%rd327, %rd2, %rd326;
	ld.global.u64 	%rd189, [%rd327];
	or.b64  	%rd328, %rd528, %rd189;
	and.b64  	%rd329, %rd328, -4294967296;
	setp.ne.s64 	%p12, %rd329, 0;
	@%p12 bra 	$L__BB250_81;
	cvt.u32.u64 	%r94, %rd189;
	cvt.u32.u64 	%r95, %rd528;
	div.u32 	%r96, %r95, %r94;
	mul.lo.s32 	%r97, %r96, %r94;
	sub.s32 	%r98, %r95, %r97;
	cvt.u64.u32 	%rd545, %r96;
	cvt.u64.u32 	%rd531, %r98;
	bra.uni 	$L__BB250_82;
$L__BB250_81:
	div.s64 	%rd545, %rd528, %rd189;
	mul.lo.s64 	%rd330, %rd545, %rd189;
	sub.s64 	%rd531, %rd528, %rd330;
$L__BB250_82:
	add.s64 	%rd332, %rd1, %rd326;
	ld.global.u64 	%rd333, [%rd332];
	mad.lo.s64 	%rd554, %rd333, %rd531, %rd188;
	add.s32 	%r211, %r211, -8;
	add.s32 	%r210, %r210, 8;
	setp.ne.s32 	%p13, %r210, 0;
	@%p13 bra 	$L__BB250_58;
	add.s32 	%r213, %r211, 3;
$L__BB250_84:
	setp.eq.s32 	%p14, %r25, 0;
	@%p14 bra 	$L__BB250_113;
	and.b32  	%r41, %r23, 3;
	setp.lt.u32 	%p15, %r25, 4;
	@%p15 bra 	$L__BB250_99;
	mul.wide.u32 	%rd335, %r213, 8;
	add.s64 	%rd336, %rd2, %rd335;
	ld.global.u64 	%rd200, [%rd336];
	or.b64  	%rd337, %rd545, %rd200;
	and.b64  	%rd338, %rd337, -4294967296;
	setp.ne.s64 	%p16, %rd338, 0;
	@%p16 bra 	$L__BB250_88;
	cvt.u32.u64 	%r99, %rd200;
	cvt.u32.u64 	%r100, %rd545;
	div.u32 	%r101, %r100, %r99;
	mul.lo.s32 	%r102, %r101, %r99;
	sub.s32 	%r103, %r100, %r102;
	cvt.u64.u32 	%rd535, %r101;
	cvt.u64.u32 	%rd536, %r103;
	bra.uni 	$L__BB250_89;
$L__BB250_88:
	div.s64 	%rd535, %rd545, %rd200;
	mul.lo.s64 	%rd339, %rd535, %rd200;
	sub.s64 	%rd536, %rd545, %rd339;
$L__BB250_89:
	add.s64 	%rd341, %rd1, %rd335;
	ld.global.u64 	%rd342, [%rd341];
	mad.lo.s64 	%rd207, %rd342, %rd536, %rd554;
	add.s32 	%r42, %r213, -1;
	mul.wide.u32 	%rd343, %r42, 8;
	add.s64 	%rd344, %rd2, %rd343;
	ld.global.u64 	%rd208, [%rd344];
	or.b64  	%rd345, %rd535, %rd208;
	and.b64  	%rd346, %rd345, -4294967296;
	setp.ne.s64 	%p17, %rd346, 0;
	@%p17 bra 	$L__BB250_91;
	cvt.u32.u64 	%r104, %rd208;
	cvt.u32.u64 	%r105, %rd535;
	div.u32 	%r106, %r105, %r104;
	mul.lo.s32 	%r107, %r106, %r104;
	sub.s32 	%r108, %r105, %r107;
	cvt.u64.u32 	%rd537, %r106;
	cvt.u64.u32 	%rd538, %r108;
	bra.uni 	$L__BB250_92;
$L__BB250_91:
	div.s64 	%rd537, %rd535, %rd208;
	mul.lo.s64 	%rd347, %rd537, %rd208;
	sub.s64 	%rd538, %rd535, %rd347;
$L__BB250_92:
	add.s64 	%rd349, %rd1, %rd343;
	ld.global.u64 	%rd350, [%rd349];
	mad.lo.s64 	%rd215, %rd350, %rd538, %rd207;
	add.s32 	%r43, %r213, -2;
	mul.wide.u32 	%rd351, %r43, 8;
	add.s64 	%rd352, %rd2, %rd351;
	ld.global.u64 	%rd216, [%rd352];
	or.b64  	%rd353, %rd537, %rd216;
	and.b64  	%rd354, %rd353, -4294967296;
	setp.ne.s64 	%p18, %rd354, 0;
	@%p18 bra 	$L__BB250_94;
	cvt.u32.u64 	%r109, %rd216;
	cvt.u32.u64 	%r110, %rd537;
	div.u32 	%r111, %r110, %r109;
	mul.lo.s32 	%r112, %r111, %r109;
	sub.s32 	%r113, %r110, %r112;
	cvt.u64.u32 	%rd539, %r111;
	cvt.u64.u32 	%rd540, %r113;
	bra.uni 	$L__BB250_95;
$L__BB250_94:
	div.s64 	%rd539, %rd537, %rd216;
	mul.lo.s64 	%rd355, %rd539, %rd216;
	sub.s64 	%rd540, %rd537, %rd355;
$L__BB250_95:
	add.s64 	%rd357, %rd1, %rd351;
	ld.global.u64 	%rd358, [%rd357];
	mad.lo.s64 	%rd223, %rd358, %rd540, %rd215;
	add.s32 	%r44, %r213, -3;
	mul.wide.u32 	%rd359, %r44, 8;
	add.s64 	%rd360, %rd2, %rd359;
	ld.global.u64 	%rd224, [%rd360];
	or.b64  	%rd361, %rd539, %rd224;
	and.b64  	%rd362, %rd361, -4294967296;
	setp.ne.s64 	%p19, %rd362, 0;
	@%p19 bra 	$L__BB250_97;
	cvt.u32.u64 	%r114, %rd224;
	cvt.u32.u64 	%r115, %rd539;
	div.u32 	%r116, %r115, %r114;
	mul.lo.s32 	%r117, %r116, %r114;
	sub.s32 	%r118, %r115, %r117;
	cvt.u64.u32 	%rd545, %r116;
	cvt.u64.u32 	%rd542, %r118;
	bra.uni 	$L__BB250_98;
$L__BB250_97:
	div.s64 	%rd545, %rd539, %rd224;
	mul.lo.s64 	%rd363, %rd545, %rd224;
	sub.s64 	%rd542, %rd539, %rd363;
$L__BB250_98:
	add.s64 	%rd365, %rd1, %rd359;
	ld.global.u64 	%rd366, [%rd365];
	mad.lo.s64 	%rd554, %rd366, %rd542, %rd223;
	add.s32 	%r213, %r213, -4;
$L__BB250_99:
	setp.eq.s32 	%p20, %r41, 0;
	@%p20 bra 	$L__BB250_113;
	setp.eq.s32 	%p21, %r41, 1;
	@%p21 bra 	$L__BB250_108;
	mul.wide.u32 	%rd368, %r213, 8;
	add.s64 	%rd369, %rd2, %rd368;
	ld.global.u64 	%rd235, [%rd369];
	or.b64  	%rd370, %rd545, %rd235;
	and.b64  	%rd371, %rd370, -4294967296;
	setp.ne.s64 	%p22, %rd371, 0;
	@%p22 bra 	$L__BB250_103;
	cvt.u32.u64 	%r119, %rd235;
	cvt.u32.u64 	%r120, %rd545;
	div.u32 	%r121, %r120, %r119;
	mul.lo.s32 	%r122, %r121, %r119;
	sub.s32 	%r123, %r120, %r122;
	cvt.u64.u32 	%rd546, %r121;
	cvt.u64.u32 	%rd547, %r123;
	bra.uni 	$L__BB250_104;
$L__BB250_103:
	div.s64 	%rd546, %rd545, %rd235;
	mul.lo.s64 	%rd372, %rd546, %rd235;
	sub.s64 	%rd547, %rd545, %rd372;
$L__BB250_104:
	add.s64 	%rd374, %rd1, %rd368;
	ld.global.u64 	%rd375, [%rd374];
	mad.lo.s64 	%rd242, %rd375, %rd547, %rd554;
	add.s32 	%r47, %r213, -1;
	mul.wide.u32 	%rd376, %r47, 8;
	add.s64 	%rd377, %rd2, %rd376;
	ld.global.u64 	%rd243, [%rd377];
	or.b64  	%rd378, %rd546, %rd243;
	and.b64  	%rd379, %rd378, -4294967296;
	setp.ne.s64 	%p23, %rd379, 0;
	@%p23 bra 	$L__BB250_106;
	cvt.u32.u64 	%r124, %rd243;
	cvt.u32.u64 	%r125, %rd546;
	div.u32 	%r126, %r125, %r124;
	mul.lo.s32 	%r127, %r126, %r124;
	sub.s32 	%r128, %r125, %r127;
	cvt.u64.u32 	%rd545, %r126;
	cvt.u64.u32 	%rd549, %r128;
	bra.uni 	$L__BB250_107;
$L__BB250_106:
	div.s64 	%rd545, %rd546, %rd243;
	mul.lo.s64 	%rd380, %rd545, %rd243;
	sub.s64 	%rd549, %rd546, %rd380;
$L__BB250_107:
	add.s64 	%rd382, %rd1, %rd376;
	ld.global.u64 	%rd383, [%rd382];
	mad.lo.s64 	%rd554, %rd383, %rd549, %rd242;
	add.s32 	%r213, %r213, -2;
$L__BB250_108:
	and.b32  	%r129, %r23, 1;
	setp.eq.b32 	%p24, %r129, 1;
	not.pred 	%p25, %p24;
	@%p25 bra 	$L__BB250_113;
	mul.wide.u32 	%rd384, %r213, 8;
	add.s64 	%rd385, %rd2, %rd384;
	ld.global.u64 	%rd254, [%rd385];
	or.b64  	%rd386, %rd545, %rd254;
	and.b64  	%rd387, %rd386, -4294967296;
	setp.ne.s64 	%p26, %rd387, 0;
	@%p26 bra 	$L__BB250_111;
	cvt.u32.u64 	%r130, %rd254;
	cvt.u32.u64 	%r131, %rd545;
	rem.u32 	%r132, %r131, %r130;
	cvt.u64.u32 	%rd553, %r132;
	bra.uni 	$L__BB250_112;
$L__BB250_111:
	rem.s64 	%rd553, %rd545, %rd254;
$L__BB250_112:
	add.s64 	%rd389, %rd1, %rd384;
	ld.global.u64 	%rd390, [%rd389];
	mad.lo.s64 	%rd554, %rd390, %rd553, %rd554;
$L__BB250_113:
	add.s64 	%rd391, %rd3, %rd554;
	ld.global.u8 	%rs3, [%rd391];
	cvt.rn.f32.u16 	%f1, %rs3;
	// begin inline asm
	{  cvt.rn.f16.f32 %rs2, %f1;}

	// end inline asm
	st.shared.u16 	[%r5], %rs2;
$L__BB250_114:
	bar.sync 	0;
	setp.lt.u32 	%p48, %r215, 66;
	@%p48 bra 	$L__BB250_118;
$L__BB250_115:
	shr.u32 	%r51, %r215, 1;
	setp.ge.u32 	%p49, %r1, %r51;
	@%p49 bra 	$L__BB250_117;
	ld.shared.u16 	%rs6, [%r5];
	and.b32  	%r204, %r215, 2046;
	add.s32 	%r205, %r5, %r204;
	ld.shared.u16 	%rs7, [%r205];
	// begin inline asm
	{add.f16 %rs5,%rs6,%rs7;
}
	// end inline asm
	st.shared.u16 	[%r5], %rs5;
$L__BB250_117:
	bar.sync 	0;
	setp.gt.u32 	%p50, %r215, 131;
	mov.u32 	%r215, %r51;
	@%p50 bra 	$L__BB250_115;
$L__BB250_118:
	setp.gt.u32 	%p51, %r1, 31;
	@%p51 bra 	$L__BB250_121;
	ld.shared.u16 	%rs9, [%r5];
	ld.shared.u16 	%rs10, [%r5+64];
	// begin inline asm
	{add.f16 %rs8,%rs9,%rs10;
}
	// end inline asm
	st.volatile.shared.u16 	[%r5], %rs8;
	ld.shared.u16 	%rs13, [%r5+32];
	// begin inline asm
	{add.f16 %rs11,%rs8,%rs13;
}
	// end inline asm
	st.volatile.shared.u16 	[%r5], %rs11;
	ld.shared.u16 	%rs16, [%r5+16];
	// begin inline asm
	{add.f16 %rs14,%rs11,%rs16;
}
	// end inline asm
	st.volatile.shared.u16 	[%r5], %rs14;
	ld.shared.u16 	%rs19, [%r5+8];
	// begin inline asm
	{add.f16 %rs17,%rs14,%rs19;
}
	// end inline asm
	st.volatile.shared.u16 	[%r5], %rs17;
	ld.shared.u16 	%rs22, [%r5+4];
	// begin inline asm
	{add.f16 %rs20,%rs17,%rs22;
}
	// end inline asm
	st.volatile.shared.u16 	[%r5], %rs20;
	ld.shared.u16 	%rs25, [%r5+2];
	// begin inline asm
	{add.f16 %rs23,%rs20,%rs25;
}
	// end inline asm
	st.volatile.shared.u16 	[%r5], %rs23;
	setp.ne.s32 	%p52, %r1, 0;
	@%p52 bra 	$L__BB250_121;
	cvta.to.global.u64 	%rd467, %rd260;
	mul.wide.u32 	%rd468, %r2, 2;
	add.s64 	%rd469, %rd467, %rd468;
	ld.shared.u16 	%rs26, [meansdata_u8];
	st.global.u16 	[%rd469], %rs26;
$L__BB250_121:
	ret;

}
	// .globl	uncontiguous_cumulate_mean_u8
.visible .entry uncontiguous_cumulate_mean_u8(
	.param .u64 .ptr .align 1 uncontiguous_cumulate_mean_u8_param_0,
	.param .u64 .ptr .align 1 uncontiguous_cumulate_mean_u8_param_1,
	.param .u64 .ptr .align 1 uncontiguous_cumulate_mean_u8_param_2,
	.param .u64 .ptr .align 1 uncontiguous_cumulate_mean_u8_param_3,
	.param .u64 uncontiguous_cumulate_mean_u8_param_4,
	.param .u64 uncontiguous_cumulate_mean_u8_param_5
)
{
	.reg .pred 	%p<53>;
	.reg .b16 	%rs<28>;
	.reg .b32 	%r<213>;
	.reg .b64 	%rd<558>;

	ld.param.u64 	%rd260, [uncontiguous_cumulate_mean_u8_param_0];
	ld.param.u64 	%rd263, [uncontiguous_cumulate_mean_u8_param_1];
	ld.param.u64 	%rd264, [uncontiguous_cumulate_mean_u8_param_2];
	ld.param.u64 	%rd265, [uncontiguous_cumulate_mean_u8_param_3];
	ld.param.u64 	%rd261, [uncontiguous_cumulate_mean_u8_param_4];
	ld.param.u64 	%rd262, [uncontiguous_cumulate_mean_u8_param_5];
	cvta.to.global.u64 	%rd1, %rd265;
	cvta.to.global.u64 	%rd2, %rd264;
	cvta.to.global.u64 	%rd3, %rd263;
	mov.u32 	%r1, %tid.x;
	mov.u32 	%r2, %ctaid.x;
	mov.u32 	%r212, %ntid.x;
	mul.lo.s32 	%r53, %r2, %r212;
	shl.b32 	%r54, %r53, 1;
	add.s32 	%r4, %r54, %r1;
	shl.b32 	%r55, %r1, 1;
	mov.u32 	%r56, meansdata_u8;
	add.s32 	%r5, %r56, %r55;
	mov.b32 	%r52, 0;
	// begin inline asm
	cvt.rn.f16.s32 %rs1, %r52;
	// end inline asm
	st.shared.u16 	[%r5], %rs1;
	add.s32 	%r57, %r4, %r212;
	cvt.u64.u32 	%rd511, %r57;
	setp.le.u64 	%p1, %rd262, %rd511;
	@%p1 bra 	$L__BB251_54;
	cvt.u32.u64 	%r6, %rd261;
	add.s32 	%r206, %r6, -1;
	setp.lt.s32 	%p27, %r206, 0;
	mov.b64 	%rd515, 0;
	mov.u64 	%rd516, %rd515;
	@%p27 bra 	$L__BB251_53;
	cvt.u64.u32 	%rd512, %r4;
	setp.lt.u32 	%p28, %r206, 3;
	mov.b64 	%rd516, 0;
	mov.u64 	%rd515, %rd516;
	@%p28 bra 	$L__BB251_30;
	add.s32 	%r204, %r6, -2;
	and.b32  	%r133, %r6, -4;
	neg.s32 	%r203, %r133;
	mov.b64 	%rd516, 0;
$L__BB251_4:
	.pragma "nounroll";
	add.s32 	%r12, %r204, 1;
	mul.wide.u32 	%rd397, %r12, 8;
	add.s64 	%rd398, %rd2, %rd397;
	ld.global.u64 	%rd10, [%rd398];
	or.b64  	%rd399, %rd512, %rd10;
	and.b64  	%rd400, %rd399, -4294967296;
	setp.ne.s64 	%p29, %rd400, 0;
	@%p29 bra 	$L__BB251_6;
	cvt.u32.u64 	%r134, %rd10;
	cvt.u32.u64 	%r135, %rd512;
	div.u32 	%r136, %r135, %r134;
	mul.lo.s32 	%r137, %r136, %r134;
	sub.s32 	%r138, %r135, %r137;
	cvt.u64.u32 	%rd477, %r136;
	cvt.u64.u32 	%rd478, %r138;
	bra.uni 	$L__BB251_7;
$L__BB251_6:
	div.s64 	%rd477, %rd512, %rd10;
	mul.lo.s64 	%rd401, %rd477, %rd10;
	sub.s64 	%rd478, %rd512, %rd401;
$L__BB251_7:
	mul.wide.u32 	%rd402, %r12, 8;
	add.s64 	%rd403, %rd1, %rd402;
	ld.global.u64 	%rd17, [%rd403];
	mad.lo.s64 	%rd18, %rd17, %rd478, %rd515;
	or.b64  	%rd404, %rd511, %rd10;
	and.b64  	%rd405, %rd404, -4294967296;
	setp.ne.s64 	%p30, %rd405, 0;
	@%p30 bra 	$L__BB251_9;
	cvt.u32.u64 	%r139, %rd10;
	cvt.u32.u64 	%r140, %rd511;
	div.u32 	%r141, %r140, %r139;
	mul.lo.s32 	%r142, %r141, %r139;
	sub.s32 	%r143, %r140, %r142;
	cvt.u64.u32 	%rd479, %r141;
	cvt.u64.u32 	%rd480, %r143;
	bra.uni 	$L__BB251_10;
$L__BB251_9:
	div.s64 	%rd479, %rd511, %rd10;
	mul.lo.s64 	%rd406, %rd479, %rd10;
	sub.s64 	%rd480, %rd511, %rd406;
$L__BB251_10:
	mad.lo.s64 	%rd25, %rd480, %rd17, %rd516;
	add.s32 	%r13, %r204, -2;
	mul.wide.u32 	%rd407, %r204, 8;
	add.s64 	%rd408, %rd2, %rd407;
	ld.global.u64 	%rd26, [%rd408];
	or.b64  	%rd409, %rd477, %rd26;
	and.b64  	%rd410, %rd409, -4294967296;
	setp.ne.s64 	%p31, %rd410, 0;
	@%p31 bra 	$L__BB251_12;
	cvt.u32.u64 	%r144, %rd26;
	cvt.u32.u64 	%r145, %rd477;
	div.u32 	%r146, %r145, %r144;
	mul.lo.s32 	%r147, %r146, %r144;
	sub.s32 	%r148, %r145, %r147;
	cvt.u64.u32 	%rd481, %r146;
	cvt.u64.u32 	%rd482, %r148;
	bra.uni 	$L__BB251_13;
$L__BB251_12:
	div.s64 	%rd481, %rd477, %rd26;
	mul.lo.s64 	%rd411, %rd481, %rd26;
	sub.s64 	%rd482, %rd477, %rd411;
$L__BB251_13:
	mul.wide.u32 	%rd412, %r204, 8;
	add.s64 	%rd413, %rd1, %rd412;
	ld.global.u64 	%rd33, [%rd413];
	mad.lo.s64 	%rd34, %rd33, %rd482, %rd18;
	or.b64  	%rd414, %rd479, %rd26;
	and.b64  	%rd415, %rd414, -4294967296;
	setp.ne.s64 	%p32, %rd415, 0;
	@%p32 bra 	$L__BB251_15;
	cvt.u32.u64 	%r149, %rd26;
	cvt.u32.u64 	%r150, %rd479;
	div.u32 	%r151, %r150, %r149;
	mul.lo.s32 	%r152, %r151, %r149;
	sub.s32 	%r153, %r150, %r152;
	cvt.u64.u32 	%rd483, %r151;
	cvt.u64.u32 	%rd484, %r153;
	bra.uni 	$L__BB251_16;
$L__BB251_15:
	div.s64 	%rd483, %rd479, %rd26;
	mul.lo.s64 	%rd416, %rd483, %rd26;
	sub.s64 	%rd484, %rd479, %rd416;
$L__BB251_16:
	mad.lo.s64 	%rd41, %rd484, %rd33, %rd25;
	add.s32 	%r14, %r204, -1;
	mul.wide.u32 	%rd417, %r14, 8;
	add.s64 	%rd418, %rd2, %rd417;
	ld.global.u64 	%rd42, [%rd418];
	or.b64  	%rd419, %rd481, %rd42;
	and.b64  	%rd420, %rd419, -4294967296;
	setp.ne.s64 	%p33, %rd420, 0;
	@%p33 bra 	$L__BB251_18;
	cvt.u32.u64 	%r154, %rd42;
	cvt.u32.u64 	%r155, %rd481;
	div.u32 	%r156, %r155, %r154;
	mul.lo.s32 	%r157, %r156, %r154;
	sub.s32 	%r158, %r155, %r157;
	cvt.u64.u32 	%rd485, %r156;
	cvt.u64.u32 	%rd486, %r158;
	bra.uni 	$L__BB251_19;
$L__BB251_18:
	div.s64 	%rd485, %rd481, %rd42;
	mul.lo.s64 	%rd421, %rd485, %rd42;
	sub.s64 	%rd486, %rd481, %rd421;
$L__BB251_19:
	mul.wide.u32 	%rd422, %r14, 8;
	add.s64 	%rd423, %rd1, %rd422;
	ld.global.u64 	%rd49, [%rd423];
	mad.lo.s64 	%rd50, %rd49, %rd486, %rd34;
	or.b64  	%rd424, %rd483, %rd42;
	and.b64  	%rd425, %rd424, -4294967296;
	setp.ne.s64 	%p34, %rd425, 0;
	@%p34 bra 	$L__BB251_21;
	cvt.u32.u64 	%r159, %rd42;
	cvt.u32.u64 	%r160, %rd483;
	div.u32 	%r161, %r160, %r159;
	mul.lo.s32 	%r162, %r161, %r159;
	sub.s32 	%r163, %r160, %r162;
	cvt.u64.u32 	%rd487, %r161;
	cvt.u64.u32 	%rd488, %r163;
	bra.uni 	$L__BB251_22;
$L__BB251_21:
	div.s64 	%rd487, %rd483, %rd42;
	mul.lo.s64 	%rd426, %rd487, %rd42;
	sub.s64 	%rd488, %rd483, %rd426;
$L__BB251_22:
	mad.lo.s64 	%rd57, %rd488, %rd49, %rd41;
	mul.wide.u32 	%rd427, %r13, 8;
	add.s64 	%rd428, %rd2, %rd427;
	ld.global.u64 	%rd58, [%rd428];
	or.b64  	%rd429, %rd485, %rd58;
	and.b64  	%rd430, %rd429, -4294967296;
	setp.ne.s64 	%p35, %rd430, 0;
	@%p35 bra 	$L__BB251_24;
	cvt.u32.u64 	%r164, %rd58;
	cvt.u32.u64 	%r165, %rd485;
	div.u32 	%r166, %r165, %r164;
	mul.lo.s32 	%r167, %r166, %r164;
	sub.s32 	%r168, %r165, %r167;
	cvt.u64.u32 	%rd512, %r166;
	cvt.u64.u32 	%rd490, %r168;
	bra.uni 	$L__BB251_25;
$L__BB251_24:
	div.s64 	%rd512, %rd485, %rd58;
	mul.lo.s64 	%rd431, %rd512, %rd58;
	sub.s64 	%rd490, %rd485, %rd431;
$L__BB251_25:
	mul.wide.u32 	%rd432, %r13, 8;
	add.s64 	%rd433, %rd1, %rd432;
	ld.global.u64 	%rd65, [%rd433];
	mad.lo.s64 	%rd515, %rd65, %rd490, %rd50;
	or.b64  	%rd434, %rd487, %rd58;
	and.b64  	%rd435, %rd434, -4294967296;
	setp.ne.s64 	%p36, %rd435, 0;
	@%p36 bra 	$L__BB251_27;
	cvt.u32.u64 	%r169, %rd58;
	cvt.u32.u64 	%r170, %rd487;
	div.u32 	%r171, %r170, %r169;
	mul.lo.s32 	%r172, %r171, %r169;
	sub.s32 	%r173, %r170, %r172;
	cvt.u64.u32 	%rd511, %r171;
	cvt.u64.u32 	%rd492, %r173;
	bra.uni 	$L__BB251_28;
$L__BB251_27:
	div.s64 	%rd511, %rd487, %rd58;
	mul.lo.s64 	%rd436, %rd511, %rd58;
	sub.s64 	%rd492, %rd487, %rd436;
$L__BB251_28:
	mad.lo.s64 	%rd516, %rd492, %rd65, %rd57;
	add.s32 	%r204, %r204, -4;
	add.s32 	%r203, %r203, 4;
	setp.ne.s32 	%p37, %r203, 0;
	@%p37 bra 	$L__BB251_4;
	add.s32 	%r206, %r204, 1;
$L__BB251_30:
	and.b32  	%r19, %r6, 3;
	setp.eq.s32 	%p38, %r19, 0;
	@%p38 bra 	$L__BB251_53;
	setp.eq.s32 	%p39, %r19, 1;
	@%p39 bra 	$L__BB251_45;
	mul.wide.u32 	%rd438, %r206, 8;
	add.s64 	%rd439, %rd2, %rd438;
	ld.global.u64 	%rd80, [%rd439];
	or.b64  	%rd440, %rd512, %rd80;
	and.b64  	%rd441, %rd440, -4294967296;
	setp.ne.s64 	%p40, %rd441, 0;
	@%p40 bra 	$L__BB251_34;
	cvt.u32.u64 	%r174, %rd80;
	cvt.u32.u64 	%r175, %rd512;
	div.u32 	%r176, %r175, %r174;
	mul.lo.s32 	%r177, %r176, %r174;
	sub.s32 	%r178, %r175, %r177;
	cvt.u64.u32 	%rd499, %r176;
	cvt.u64.u32 	%rd500, %r178;
	bra.uni 	$L__BB251_35;
$L__BB251_34:
	div.s64 	%rd499, %rd512, %rd80;
	mul.lo.s64 	%rd442, %rd499, %rd80;
	sub.s64 	%rd500, %rd512, %rd442;
$L__BB251_35:
	add.s64 	%rd444, %rd1, %rd438;
	ld.global.u64 	%rd87, [%rd444];
	mad.lo.s64 	%rd88, %rd87, %rd500, %rd515;
	or.b64  	%rd445, %rd511, %rd80;
	and.b64  	%rd446, %rd445, -4294967296;
	setp.ne.s64 	%p41, %rd446, 0;
	@%p41 bra 	$L__BB251_37;
	cvt.u32.u64 	%r179, %rd80;
	cvt.u32.u64 	%r180, %rd511;
	div.u32 	%r181, %r180, %r179;
	mul.lo.s32 	%r182, %r181, %r179;
	sub.s32 	%r183, %r180, %r182;
	cvt.u64.u32 	%rd501, %r181;
	cvt.u64.u32 	%rd502, %r183;
	bra.uni 	$L__BB251_38;
$L__BB251_37:
	div.s64 	%rd501, %rd511, %rd80;
	mul.lo.s64 	%rd447, %rd501, %rd80;
	sub.s64 	%rd502, %rd511, %rd447;
$L__BB251_38:
	mad.lo.s64 	%rd95, %rd502, %rd87, %rd516;
	add.s32 	%r20, %r206, -1;
	mul.wide.u32 	%rd448, %r20, 8;
	add.s64 	%rd449, %rd2, %rd448;
	ld.global.u64 	%rd96, [%rd449];
	or.b64  	%rd450, %rd499, %rd96;
	and.b64  	%rd451, %rd450, -4294967296;
	setp.ne.s64 	%p42, %rd451, 0;
	@%p42 bra 	$L__BB251_40;
	cvt.u32.u64 	%r184, %rd96;
	cvt.u32.u64 	%r185, %rd499;
	div.u32 	%r186, %r185, %r184;
	mul.lo.s32 	%r187, %r186, %r184;
	sub.s32 	%r188, %r185, %r187;
	cvt.u64.u32 	%rd512, %r186;
	cvt.u64.u32 	%rd504, %r188;
	bra.uni 	$L__BB251_41;
$L__BB251_40:
	div.s64 	%rd512, %rd499, %rd96;
	mul.lo.s64 	%rd452, %rd512, %rd96;
	sub.s64 	%rd504, %rd499, %rd452;
$L__BB251_41:
	add.s64 	%rd454, %rd1, %rd448;
	ld.global.u64 	%rd103, [%rd454];
	mad.lo.s64 	%rd515, %rd103, %rd504, %rd88;
	or.b64  	%rd455, %rd501, %rd96;
	and.b64  	%rd456, %rd455, -4294967296;
	setp.ne.s64 	%p43, %rd456, 0;
	@%p43 bra 	$L__BB251_43;
	cvt.u32.u64 	%r189, %rd96;
	cvt.u32.u64 	%r190, %rd501;
	div.u32 	%r191, %r190, %r189;
	mul.lo.s32 	%r192, %r191, %r189;
	sub.s32 	%r193, %r190, %r192;
	cvt.u64.u32 	%rd511, %r191;
	cvt.u64.u32 	%rd506, %r193;
	bra.uni 	$L__BB251_44;
$L__BB251_43:
	div.s64 	%rd511, %rd501, %rd96;
	mul.lo.s64 	%rd457, %rd511, %rd96;
	sub.s64 	%rd506, %rd501, %rd457;
$L__BB251_44:
	mad.lo.s64 	%rd516, %rd506, %rd103, %rd95;
	add.s32 	%r206, %r206, -2;
$L__BB251_45:
	and.b32  	%r194, %r6, 1;
	setp.eq.b32 	%p44, %r194, 1;
	not.pred 	%p45, %p44;
	@%p45 bra 	$L__BB251_53;
	mul.wide.u32 	%rd458, %r206, 8;
	add.s64 	%rd459, %rd2, %rd458;
	ld.global.u64 	%rd118, [%rd459];
	or.b64  	%rd460, %rd512, %rd118;
	and.b64  	%rd461, %rd460, -4294967296;
	setp.ne.s64 	%p46, %rd461, 0;
	@%p46 bra 	$L__BB251_48;
	cvt.u32.u64 	%r195, %rd118;
	cvt.u32.u64 	%r196, %rd512;
	rem.u32 	%r197, %r196, %r195;
	cvt.u64.u32 	%rd513, %r197;
	bra.uni 	$L__BB251_49;
$L__BB251_48:
	rem.s64 	%rd513, %rd512, %rd118;
$L__BB251_49:
	add.s64 	%rd463, %rd1, %rd458;
	ld.global.u64 	%rd122, [%rd463];
	mad.lo.s64 	%rd515, %rd122, %rd513, %rd515;
	or.b64  	%rd464, %rd511, %rd118;
	and.b64  	%rd465, %rd464, -4294967296;
	setp.ne.s64 	%p47, %rd465, 0;
	@%p47 bra 	$L__BB251_51;
	cvt.u32.u64 	%r198, %rd118;
	cvt.u32.u64 	%r199, %rd511;
	rem.u32 	%r200, %r199, %r198;
	cvt.u64.u32 	%rd514, %r200;
	bra.uni 	$L__BB251_52;
$L__BB251_51:
	rem.s64 	%rd514, %rd511, %rd118;
$L__BB251_52:
	mad.lo.s64 	%rd516, %rd514, %rd122, %rd516;
$L__BB251_53:
	shl.b64 	%rd466, %rd515, 1;
	add.s64 	%rd467, %rd3, %rd466;
	ld.global.u16 	%rs4, [%rd467];
	shl.b64 	%rd468, %rd516, 1;
	add.s64 	%rd469, %rd3, %rd468;
	ld.global.u16 	%rs5, [%rd469];
	// begin inline asm
	{add.f16 %rs3,%rs4,%rs5;
}
	// end inline asm
	st.shared.u16 	[%r5], %rs3;
	bra.uni 	$L__BB251_114;
$L__BB251_54:
	cvt.u64.u32 	%rd548, %r4;
	setp.le.u64 	%p2, %rd262, %rd548;
	@%p2 bra 	$L__BB251_114;
	cvt.u32.u64 	%r23, %rd261;
	add.s32 	%r210, %r23, -1;
	setp.lt.s32 	%p3, %r210, 0;
	mov.b64 	%rd557, 0;
	@%p3 bra 	$L__BB251_113;
	and.b32  	%r25, %r23, 7;
	setp.lt.u32 	%p4, %r210, 7;
	mov.b64 	%rd557, 0;
	@%p4 bra 	$L__BB251_84;
	add.s32 	%r208, %r23, -4;
	and.b32  	%r58, %r23, -8;
	neg.s32 	%r207, %r58;
	mov.b64 	%rd557, 0;
$L__BB251_58:
	.pragma "nounroll";
	add.s32 	%r30, %r208, 3;
	mul.wide.u32 	%rd270, %r30, 8;
	add.s64 	%rd271, %rd2, %rd270;
	ld.global.u64 	%rd133, [%rd271];
	or.b64  	%rd272, %rd548, %rd133;
	and.b64  	%rd273, %rd272, -4294967296;
	setp.ne.s64 	%p5, %rd273, 0;
	@%p5 bra 	$L__BB251_60;
	cvt.u32.u64 	%r59, %rd133;
	cvt.u32.u64 	%r60, %rd548;
	div.u32 	%r61, %r60, %r59;
	mul.lo.s32 	%r62, %r61, %r59;
	sub.s32 	%r63, %r60, %r62;
	cvt.u64.u32 	%rd519, %r61;
	cvt.u64.u32 	%rd520, %r63;
	bra.uni 	$L__BB251_61;
$L__BB251_60:
	div.s64 	%rd519, %rd548, %rd133;
	mul.lo.s64 	%rd274, %rd519, %rd133;
	sub.s64 	%rd520, %rd548, %rd274;
$L__BB251_61:
	add.s64 	%rd276, %rd1, %rd270;
	ld.global.u64 	%rd277, [%rd276];
	mad.lo.s64 	%rd140, %rd277, %rd520, %rd557;
	add.s32 	%r31, %r208, 2;
	mul.wide.u32 	%rd278, %r31, 8;
	add.s64 	%rd279, %rd2, %rd278;
	ld.global.u64 	%rd141, [%rd279];
	or.b64  	%rd280, %rd519, %rd141;
	and.b64  	%rd281, %rd280, -4294967296;
	setp.ne.s64 	%p6, %rd281, 0;
	@%p6 bra 	$L__BB251_63;
	cvt.u32.u64 	%r64, %rd141;
	cvt.u32.u64 	%r65, %rd519;
	div.u32 	%r66, %r65, %r64;
	mul.lo.s32 	%r67, %r66, %r64;
	sub.s32 	%r68, %r65, %r67;
	cvt.u64.u32 	%rd521, %r66;
	cvt.u64.u32 	%rd522, %r68;
	bra.uni 	$L__BB251_64;
$L__BB251_63:
	div.s64 	%rd521, %rd519, %rd141;
	mul.lo.s64 	%rd282, %rd521, %rd141;
	sub.s64 	%rd522, %rd519, %rd282;
$L__BB251_64:
	add.s64 	%rd284, %rd1, %rd278;
	ld.global.u64 	%rd285, [%rd284];
	mad.lo.s64 	%rd148, %rd285, %rd522, %rd140;
	add.s32 	%r32, %r208, 1;
	mul.wide.u32 	%rd286, %r32, 8;
	add.s64 	%rd287, %rd2, %rd286;
	ld.global.u64 	%rd149, [%rd287];
	or.b64  	%rd288, %rd521, %rd149;
	and.b64  	%rd289, %rd288, -4294967296;
	setp.ne.s64 	%p7, %rd289, 0;
	@%p7 bra 	$L__BB251_66;
	cvt.u32.u64 	%r69, %rd149;
	cvt.u32.u64 	%r70, %rd521;
	div.u32 	%r71, %r70, %r69;
	mul.lo.s32 	%r72, %r71, %r69;
	sub.s32 	%r73, %r70, %r72;
	cvt.u64.u32 	%rd523, %r71;
	cvt.u64.u32 	%rd524, %r73;
	bra.uni 	$L__BB251_67;
$L__BB251_66:
	div.s64 	%rd523, %rd521, %rd149;
	mul.lo.s64 	%rd290, %rd523, %rd149;
	sub.s64 	%rd524, %rd521, %rd290;
$L__BB251_67:
	add.s64 	%rd292, %rd1, %rd286;
	ld.global.u64 	%rd293, [%rd292];
	mad.lo.s64 	%rd156, %rd293, %rd524, %rd148;
	add.s32 	%r33, %r208, -4;
	mul.wide.u32 	%rd294, %r208, 8;
	add.s64 	%rd295, %rd2, %rd294;
	ld.global.u64 	%rd157, [%rd295];
	or.b64  	%rd296, %rd523, %rd157;
	and.b64  	%rd297, %rd296, -4294967296;
	setp.ne.s64 	%p8, %rd297, 0;
	@%p8 bra 	$L__BB251_69;
	cvt.u32.u64 	%r74, %rd157;
	cvt.u32.u64 	%r75, %rd523;
	div.u32 	%r76, %r75, %r74;
	mul.lo.s32 	%r77, %r76, %r74;
	sub.s32 	%r78, %r75, %r77;
	cvt.u64.u32 	%rd525, %r76;
	cvt.u64.u32 	%rd526, %r78;
	bra.uni 	$L__BB251_70;
$L__BB251_69:
	div.s64 	%rd525, %rd523, %rd157;
	mul.lo.s64 	%rd298, %rd525, %rd157;
	sub.s64 	%rd526, %rd523, %rd298;
$L__BB251_70:
	add.s64 	%rd300, %rd1, %rd294;
	ld.global.u64 	%rd301, [%rd300];
	mad.lo.s64 	%rd164, %rd301, %rd526, %rd156;
	add.s32 	%r34, %r208, -1;
	mul.wide.u32 	%rd302, %r34, 8;
	add.s64 	%rd303, %rd2, %rd302;
	ld.global.u64 	%rd165, [%rd303];
	or.b64  	%rd304, %rd525, %rd165;
	and.b64  	%rd305, %rd304, -4294967296;
	setp.ne.s64 	%p9, %rd305, 0;
	@%p9 bra 	$L__BB251_72;
	cvt.u32.u64 	%r79, %rd165;
	cvt.u32.u64 	%r80, %rd525;
	div.u32 	%r81, %r80, %r79;
	mul.lo.s32 	%r82, %r81, %r79;
	sub.s32 	%r83, %r80, %r82;
	cvt.u64.u32 	%rd527, %r81;
	cvt.u64.u32 	%rd528, %r83;
	bra.uni 	$L__BB251_73;
$L__BB251_72:
	div.s64 	%rd527, %rd525, %rd165;
	mul.lo.s64 	%rd306, %rd527, %rd165;
	sub.s64 	%rd528, %rd525, %rd306;
$L__BB251_73:
	add.s64 	%rd308, %rd1, %rd302;
	ld.global.u64 	%rd309, [%rd308];
	mad.lo.s64 	%rd172, %rd309, %rd528, %rd164;
	add.s32 	%r35, %r208, -2;
	mul.wide.u32 	%rd310, %r35, 8;
	add.s64 	%rd311, %rd2, %rd310;
	ld.global.u64 	%rd173, [%rd311];
	or.b64  	%rd312, %rd527, %rd173;
	and.b64  	%rd313, %rd312, -4294967296;
	setp.ne.s64 	%p10, %rd313, 0;
	@%p10 bra 	$L__BB251_75;
	cvt.u32.u64 	%r84, %rd173;
	cvt.u32.u64 	%r85, %rd527;
	div.u32 	%r86, %r85, %r84;
	mul.lo.s32 	%r87, %r86, %r84;
	sub.s32 	%r88, %r85, %r87;
	cvt.u64.u32 	%rd529, %r86;
	cvt.u64.u32 	%rd530, %r88;
	bra.uni 	$L__BB251_76;
$L__BB251_75:
	div.s64 	%rd529, %rd527, %rd173;
	mul.lo.s64 	%rd314, %rd529, %rd173;
	sub.s64 	%rd530, %rd527, %rd314;
$L__BB251_76:
	add.s64 	%rd316, %rd1, %rd310;
	ld.global.u64 	%rd317, [%rd316];
	mad.lo.s64 	%rd180, %rd317, %rd530, %rd172;
	add.s32 	%r36, %r208, -3;
	mul.wide.u32 	%rd318, %r36, 8;
	add.s64 	%rd319, %rd2, %rd318;
	ld.global.u64 	%rd181, [%rd319];
	or.b64  	%rd320, %rd529, %rd181;
	and.b64  	%rd321, %rd320, -4294967296;
	setp.ne.s64 	%p11, %rd321, 0;
	@%p11 bra 	$L__BB251_78;
	cvt.u32.u64 	%r89, %rd181;
	cvt.u32.u64 	%r90, %rd529;
	div.u32 	%r91, %r90, %r89;
	mul.lo.s32 	%r92, %r91, %r89;
	sub.s32 	%r93, %r90, %r92;
	cvt.u64.u32 	%rd531, %r91;
	cvt.u64.u32 	%rd532, %r93;
	bra.uni 	$L__BB251_79;
$L__BB251_78:
	div.s64 	%rd531, %rd529, %rd181;
	mul.lo.s64 	%rd322, %rd531, %rd181;
	sub.s64 	%rd532, %rd529, %rd322;
$L__BB251_79:
	add.s64 	%rd324, %rd1, %rd318;
	ld.global.u64 	%rd325, [%rd324];
	mad.lo.s64 	%rd188, %rd325, %rd532, %rd180;
	mul.wide.u32 	%rd326, %r33, 8;
	add.s64 	%rd327, %rd2, %rd326;
	ld.global.u64 	%rd189, [%rd327];
	or.b64  	%rd328, %rd531, %rd189;
	and.b64  	%rd329, %rd328, -4294967296;
	setp.ne.s64 	%p12, %rd329, 0;
	@%p12 bra 	$L__BB251_81;
	cvt.u32.u64 	%r94, %rd189;
	cvt.u32.u64 	%r95, %rd531;
	div.u32 	%r96, %r95, %r94;
	mul.lo.s32 	%r97, %r96, %r94;
	sub.s32 	%r98, %r95, %r97;
	cvt.u64.u32 	%rd548, %r96;
	cvt.u64.u32 	%rd534, %r98;
	bra.uni 	$L__BB251_82;
$L__BB251_81:
	div.s64 	%rd548, %rd531, %rd189;
	mul.lo.s64 	%rd330, %rd548, %rd189;
	sub.s64 	%rd534, %rd531, %rd330;
$L__BB251_82:
	add.s64 	%rd332, %rd1, %rd326;
	ld.global.u64 	%rd333, [%rd332];
	mad.lo.s64 	%rd557, %rd333, %rd534, %rd188;
	add.s32 	%r208, %r208, -8;
	add.s32 	%r207, %r207, 8;
	setp.ne.s32 	%p13, %r207, 0;
	@%p13 bra 	$L__BB251_58;
	add.s32 	%r210, %r208, 3;
$L__BB251_84:
	setp.eq.s32 	%p14, %r25, 0;
	@%p14 bra 	$L__BB251_113;
	and.b32  	%r41, %r23, 3;
	setp.lt.u32 	%p15, %r25, 4;
	@%p15 bra 	$L__BB251_99;
	mul.wide.u32 	%rd335, %r210, 8;
	add.s64 	%rd336, %rd2, %rd335;
	ld.global.u64 	%rd200, [%rd336];
	or.b64  	%rd337, %rd548, %rd200;
	and.b64  	%rd338, %rd337, -4294967296;
	setp.ne.s64 	%p16, %rd338, 0;
	@%p16 bra 	$L__BB251_88;
	cvt.u32.u64 	%r99, %rd200;
	cvt.u32.u64 	%r100, %rd548;
	div.u32 	%r101, %r100, %r99;
	mul.lo.s32 	%r102, %r101, %r99;
	sub.s32 	%r103, %r100, %r102;
	cvt.u64.u32 	%rd538, %r101;
	cvt.u64.u32 	%rd539, %r103;
	bra.uni 	$L__BB251_89;
$L__BB251_88:
	div.s64 	%rd538, %rd548, %rd200;
	mul.lo.s64 	%rd339, %rd538, %rd200;
	sub.s64 	%rd539, %rd548, %rd339;
$L__BB251_89:
	add.s64 	%rd341, %rd1, %rd335;
	ld.global.u64 	%rd342, [%rd341];
	mad.lo.s64 	%rd207, %rd342, %rd539, %rd557;
	add.s32 	%r42, %r210, -1;
	mul.wide.u32 	%rd343, %r42, 8;
	add.s64 	%rd344, %rd2, %rd343;
	ld.global.u64 	%rd208, [%rd344];
	or.b64  	%rd345, %rd538, %rd208;
	and.b64  	%rd346, %rd345, -4294967296;
	setp.ne.s64 	%p17, %rd346, 0;
	@%p17 bra 	$L__BB251_91;
	cvt.u32.u64 	%r104, %rd208;
	cvt.u32.u64 	%r105, %rd538;
	div.u32 	%r106, %r105, %r104;
	mul.lo.s32 	%r107, %r106, %r104;
	sub.s32 	%r108, %r105, %r107;
	cvt.u64.u32 	%rd540, %r106;
	cvt.u64.u32 	%rd541, %r108;
	bra.uni 	$L__BB251_92;
$L__BB251_91:
	div.s64 	%rd540, %rd538, %rd208;
	mul.lo.s64 	%rd347, %rd540, %rd208;
	sub.s64 	%rd541, %rd538, %rd347;
$L__BB251_92:
	add.s64 	%rd349, %rd1, %rd343;
	ld.global.u64 	%rd350, [%rd349];
	mad.lo.s64 	%rd215, %rd350, %rd541, %rd207;
	add.s32 	%r43, %r210, -2;
	mul.wide.u32 	%rd351, %r43, 8;
	add.s64 	%rd352, %rd2, %rd351;
	ld.global.u64 	%rd216, [%rd352];
	or.b64  	%rd353, %rd540, %rd216;
	and.b64  	%rd354, %rd353, -4294967296;
	setp.ne.s64 	%p18, %rd354, 0;
	@%p18 bra 	$L__BB251_94;
	cvt.u32.u64 	%r109, %rd216;
	cvt.u32.u64 	%r110, %rd540;
	div.u32 	%r111, %r110, %r109;
	mul.lo.s32 	%r112, %r111, %r109;
	sub.s32 	%r113, %r110, %r112;
	cvt.u64.u32 	%rd542, %r111;
	cvt.u64.u32 	%rd543, %r113;
	bra.uni 	$L__BB251_95;
$L__BB251_94:
	div.s64 	%rd542, %rd540, %rd216;
	mul.lo.s64 	%rd355, %rd542, %rd216;
	sub.s64 	%rd543, %rd540, %rd355;
$L__BB251_95:
	add.s64 	%rd357, %rd1, %rd351;
	ld.global.u64 	%rd358, [%rd357];
	mad.lo.s64 	%rd223, %rd358, %rd543, %rd215;
	add.s32 	%r44, %r210, -3;
	mul.wide.u32 	%rd359, %r44, 8;
	add.s64 	%rd360, %rd2, %rd359;
	ld.global.u64 	%rd224, [%rd360];
	or.b64  	%rd361, %rd542, %rd224;
	and.b64  	%rd362, %rd361, -4294967296;
	setp.ne.s64 	%p19, %rd362, 0;
	@%p19 bra 	$L__BB251_97;
	cvt.u32.u64 	%r114, %rd224;
	cvt.u32.u64 	%r115, %rd542;
	div.u32 	%r116, %r115, %r114;
	mul.lo.s32 	%r117, %r116, %r114;
	sub.s32 	%r118, %r115, %r117;
	cvt.u64.u32 	%rd548, %r116;
	cvt.u64.u32 	%rd545, %r118;
	bra.uni 	$L__BB251_98;
$L__BB251_97:
	div.s64 	%rd548, %rd542, %rd224;
	mul.lo.s64 	%rd363, %rd548, %rd224;
	sub.s64 	%rd545, %rd542, %rd363;
$L__BB251_98:
	add.s64 	%rd365, %rd1, %rd359;
	ld.global.u64 	%rd366, [%rd365];
	mad.lo.s64 	%rd557, %rd366, %rd545, %rd223;
	add.s32 	%r210, %r210, -4;
$L__BB251_99:
	setp.eq.s32 	%p20, %r41, 0;
	@%p20 bra 	$L__BB251_113;
	setp.eq.s32 	%p21, %r41, 1;
	@%p21 bra 	$L__BB251_108;
	mul.wide.u32 	%rd368, %r210, 8;
	add.s64 	%rd369, %rd2, %rd368;
	ld.global.u64 	%rd235, [%rd369];
	or.b64  	%rd370, %rd548, %rd235;
	and.b64  	%rd371, %rd370, -4294967296;
	setp.ne.s64 	%p22, %rd371, 0;
	@%p22 bra 	$L__BB251_103;
	cvt.u32.u64 	%r119, %rd235;
	cvt.u32.u64 	%r120, %rd548;
	div.u32 	%r121, %r120, %r119;
	mul.lo.s32 	%r122, %r121, %r119;
	sub.s32 	%r123, %r120, %r122;
	cvt.u64.u32 	%rd549, %r121;
	cvt.u64.u32 	%rd550, %r123;
	bra.uni 	$L__BB251_104;
$L__BB251_103:
	div.s64 	%rd549, %rd548, %rd235;
	mul.lo.s64 	%rd372, %rd549, %rd235;
	sub.s64 	%rd550, %rd548, %rd372;
$L__BB251_104:
	add.s64 	%rd374, %rd1, %rd368;
	ld.global.u64 	%rd375, [%rd374];
	mad.lo.s64 	%rd242, %rd375, %rd550, %rd557;
	add.s32 	%r47, %r210, -1;
	mul.wide.u32 	%rd376, %r47, 8;
	add.s64 	%rd377, %rd2, %rd376;
	ld.global.u64 	%rd243, [%rd377];
	or.b64  	%rd378, %rd549, %rd243;
	and.b64  	%rd379, %rd378, -4294967296;
	setp.ne.s64 	%p23, %rd379, 0;
	@%p23 bra 	$L__BB251_106;
	cvt.u32.u64 	%r124, %rd243;
	cvt.u32.u64 	%r125, %rd549;
	div.u32 	%r126, %r125, %r124;
	mul.lo.s32 	%r127, %r126, %r124;
	sub.s32 	%r128, %r125, %r127;
	cvt.u64.u32 	%rd548, %r126;
	cvt.u64.u32 	%rd552, %r128;
	bra.uni 	$L__BB251_107;
$L__BB251_106:
	div.s64 	%rd548, %rd549, %rd243;
	mul.lo.s64 	%rd380, %rd548, %rd243;
	sub.s64 	%rd552, %rd549, %rd380;
$L__BB251_107:
	add.s64 	%rd382, %rd1, %rd376;
	ld.global.u64 	%rd383, [%rd382];
	mad.lo.s64 	%rd557, %rd383, %rd552, %rd242;
	add.s32 	%r210, %r210, -2;
$L__BB251_108:
	and.b32  	%r129, %r23, 1;
	setp.eq.b32 	%p24, %r129, 1;
	not.pred 	%p25, %p24;
	@%p25 bra 	$L__BB251_113;
	mul.wide.u32 	%rd384, %r210, 8;
	add.s64 	%rd385, %rd2, %rd384;
	ld.global.u64 	%rd254, [%rd385];
	or.b64  	%rd386, %rd548, %rd254;
	and.b64  	%rd387, %rd386, -4294967296;
	setp.ne.s64 	%p26, %rd387, 0;
	@%p26 bra 	$L__BB251_111;
	cvt.u32.u64 	%r130, %rd254;
	cvt.u32.u64 	%r131, %rd548;
	rem.u32 	%r132, %r131, %r130;
	cvt.u64.u32 	%rd556, %r132;
	bra.uni 	$L__BB251_112;
$L__BB251_111:
	rem.s64 	%rd556, %rd548, %rd254;
$L__BB251_112:
	add.s64 	%rd389, %rd1, %rd384;
	ld.global.u64 	%rd390, [%rd389];
	mad.lo.s64 	%rd557, %rd390, %rd556, %rd557;
$L__BB251_113:
	shl.b64 	%rd391, %rd557, 1;
	add.s64 	%rd392, %rd3, %rd391;
	ld.global.u16 	%rs2, [%rd392];
	st.shared.u16 	[%r5], %rs2;
$L__BB251_114:
	bar.sync 	0;
	setp.lt.u32 	%p48, %r212, 66;
	@%p48 bra 	$L__BB251_118;
$L__BB251_115:
	shr.u32 	%r51, %r212, 1;
	setp.ge.u32 	%p49, %r1, %r51;
	@%p49 bra 	$L__BB251_117;
	ld.shared.u16 	%rs7, [%r5];
	and.b32  	%r201, %r212, 2046;
	add.s32 	%r202, %r5, %r201;
	ld.shared.u16 	%rs8, [%r202];
	// begin inline asm
	{add.f16 %rs6,%rs7,%rs8;
}
	// end inline asm
	st.shared.u16 	[%r5], %rs6;
$L__BB251_117:
	bar.sync 	0;
	setp.gt.u32 	%p50, %r212, 131;
	mov.u32 	%r212, %r51;
	@%p50 bra 	$L__BB251_115;
$L__BB251_118:
	setp.gt.u32 	%p51, %r1, 31;
	@%p51 bra 	$L__BB251_121;
	ld.shared.u16 	%rs10, [%r5];
	ld.shared.u16 	%rs11, [%r5+64];
	// begin inline asm
	{add.f16 %rs9,%rs10,%rs11;
}
	// end inline asm
	st.volatile.shared.u16 	[%r5], %rs9;
	ld.shared.u16 	%rs14, [%r5+32];
	// begin inline asm
	{add.f16 %rs12,%rs9,%rs14;
}
	// end inline asm
	st.volatile.shared.u16 	[%r5], %rs12;
	ld.shared.u16 	%rs17, [%r5+16];
	// begin inline asm
	{add.f16 %rs15,%rs12,%rs17;
}
	// end inline asm
	st.volatile.shared.u16 	[%r5], %rs15;
	ld.shared.u16 	%rs20, [%r5+8];
	// begin inline asm
	{add.f16 %rs18,%rs15,%rs20;
}
	// end inline asm
	st.volatile.shared.u16 	[%r5], %rs18;
	ld.shared.u16 	%rs23, [%r5+4];
	// begin inline asm
	{add.f16 %rs21,%rs18,%rs23;
}
	// end inline asm
	st.volatile.shared.u16 	[%r5], %rs21;
	ld.shared.u16 	%rs26, [%r5+2];
	// begin inline asm
	{add.f16 %rs24,%rs21,%rs26;
}
	// end inline asm
	st.volatile.shared.u16 	[%r5], %rs24;
	setp.ne.s32 	%p52, %r1, 0;
	@%p52 bra 	$L__BB251_121;
	cvta.to.global.u64 	%rd470, %rd260;
	mul.wide.u32 	%rd471, %r2, 2;
	add.s64 	%rd472, %rd470, %rd471;
	ld.shared.u16 	%rs27, [meansdata_u8];
	st.global.u16 	[%rd472], %rs27;
$L__BB251_121:
	ret;

}
	// .globl	contiguous_mean2_u8
.visible .entry contiguous_mean2_u8(
	.param .u64 .ptr .align 1 contiguous_mean2_u8_param_0,
	.param .u64 .ptr .align 1 contiguous_mean2_u8_param_1,
	.param .u64 .ptr .align 1 contiguous_mean2_u8_param_2,
	.param .u64 .ptr .align 1 contiguous_mean2_u8_param_3,
	.param .u64 contiguous_mean2_u8_param_4,
	.param .u64 contiguous_mean2_u8_param_5,
	.param .u64 contiguous_mean2_u8_param_6,
	.param .u64 contiguous_mean2_u8_param_7,
	.param .u64 contiguous_mean2_u8_param_8
)
{
	.reg .pred 	%p<54>;
	.reg .b16 	%rs<27>;
	.reg .b32 	%r<217>;
	.reg .b32 	%f<3>;
	.reg .b64 	%rd<567>;

	ld.param.u64 	%rd267, [contiguous_mean2_u8_param_1];
	ld.param.u64 	%rd268, [contiguous_mean2_u8_param_2];
	ld.param.u64 	%rd269, [contiguous_mean2_u8_param_3];
	ld.param.u64 	%rd264, [contiguous_mean2_u8_param_4];
	ld.param.u64 	%rd270, [contiguous_mean2_u8_param_5];
	ld.param.u64 	%rd265, [contiguous_mean2_u8_param_6];
	ld.param.u64 	%rd271, [contiguous_mean2_u8_param_7];
	cvta.to.global.u64 	%rd1, %rd269;
	cvta.to.global.u64 	%rd2, %rd268;
	cvta.to.global.u64 	%rd566, %rd267;
	mov.u32 	%r1, %tid.x;
	mov.u32 	%r2, %ctaid.x;
	mov.u32 	%r216, %ntid.x;
	mul.lo.s32 	%r53, %r2, %r216;
	shl.b32 	%r54, %r53, 1;
	add.s32 	%r4, %r54, %r1;
	shl.b32 	%r55, %r1, 1;
	mov.u32 	%r56, meansdata_u8;
	add.s32 	%r5, %r56, %r55;
	mov.b32 	%r52, 0;
	// begin inline asm
	cvt.rn.f16.s32 %rs1, %r52;
	// end inline asm
	st.shared.u16 	[%r5], %rs1;
	mov.u32 	%r57, %ctaid.y;
	cvt.u64.u32 	%rd272, %r57;
	add.s64 	%rd4, %rd270, %rd272;
	setp.ge.u64 	%p1, %rd4, %rd271;
	@%p1 bra 	$L__BB252_122;
	add.s32 	%r58, %r4, %r216;
	cvt.u64.u32 	%rd5, %r58;
	setp.le.u64 	%p2, %rd265, %rd5;
	@%p2 bra 	$L__BB252_55;
	cvt.u64.u32 	%rd399, %r4;
	mul.lo.s64 	%rd400, %rd4, %rd265;
	add.s64 	%rd520, %rd400, %rd399;
	add.s64 	%rd518, %rd400, %rd5;
	cvt.u32.u64 	%r6, %rd264;
	add.s32 	%r210, %r6, -1;
	setp.lt.s32 	%p28, %r210, 0;
	mov.b64 	%rd524, 0;
	mov.u64 	%rd525, %rd524;
	@%p28 bra 	$L__BB252_54;
	setp.lt.u32 	%p29, %r210, 3;
	mov.b64 	%rd525, 0;
	mov.u64 	%rd524, %rd525;
	@%p29 bra 	$L__BB252_31;
	add.s32 	%r208, %r6, -2;
	and.b32  	%r134, %r6, -4;
	neg.s32 	%r207, %r134;
	mov.b64 	%rd525, 0;
$L__BB252_5:
	.pragma "nounroll";
	add.s32 	%r12, %r208, 1;
	mul.wide.u32 	%rd404, %r12, 8;
	add.s64 	%rd405, %rd2, %rd404;
	ld.global.u64 	%rd12, [%rd405];
	or.b64  	%rd406, %rd520, %rd12;
	and.b64  	%rd407, %rd406, -4294967296;
	setp.ne.s64 	%p30, %rd407, 0;
	@%p30 bra 	$L__BB252_7;
	cvt.u32.u64 	%r135, %rd12;
	cvt.u32.u64 	%r136, %rd520;
	div.u32 	%r137, %r136, %r135;
	mul.lo.s32 	%r138, %r137, %r135;
	sub.s32 	%r139, %r136, %r138;
	cvt.u64.u32 	%rd486, %r137;
	cvt.u64.u32 	%rd487, %r139;
	bra.uni 	$L__BB252_8;
$L__BB252_7:
	div.s64 	%rd486, %rd520, %rd12;
	mul.lo.s64 	%rd408, %rd486, %rd12;
	sub.s64 	%rd487, %rd520, %rd408;
$L__BB252_8:
	mul.wide.u32 	%rd409, %r12, 8;
	add.s64 	%rd410, %rd1, %rd409;
	ld.global.u64 	%rd19, [%rd410];
	mad.lo.s64 	%rd20, %rd19, %rd487, %rd524;
	or.b64  	%rd411, %rd518, %rd12;
	and.b64  	%rd412, %rd411, -4294967296;
	setp.ne.s64 	%p31, %rd412, 0;
	@%p31 bra 	$L__BB252_10;
	cvt.u32.u64 	%r140, %rd12;
	cvt.u32.u64 	%r141, %rd518;
	div.u32 	%r142, %r141, %r140;
	mul.lo.s32 	%r143, %r142, %r140;
	sub.s32 	%r144, %r141, %r143;
	cvt.u64.u32 	%rd488, %r142;
	cvt.u64.u32 	%rd489, %r144;
	bra.uni 	$L__BB252_11;
$L__BB252_10:
	div.s64 	%rd488, %rd518, %rd12;
	mul.lo.s64 	%rd413, %rd488, %rd12;
	sub.s64 	%rd489, %rd518, %rd413;
$L__BB252_11:
	mad.lo.s64 	%rd27, %rd489, %rd19, %rd525;
	add.s32 	%r13, %r208, -2;
	mul.wide.u32 	%rd414, %r208, 8;
	add.s64 	%rd415, %rd2, %rd414;
	ld.global.u64 	%rd28, [%rd415];
	or.b64  	%rd416, %rd486, %rd28;
	and.b64  	%rd417, %rd416, -4294967296;
	setp.ne.s64 	%p32, %rd417, 0;
	@%p32 bra 	$L__BB252_13;
	cvt.u32.u64 	%r145, %rd28;
	cvt.u32.u64 	%r146, %rd486;
	div.u32 	%r147, %r146, %r145;
	mul.lo.s32 	%r148, %r147, %r145;
	sub.s32 	%r149, %r146, %r148;
	cvt.u64.u32 	%rd490, %r147;
	cvt.u64.u32 	%rd491, %r149;
	bra.uni 	$L__BB252_14;
$L__BB252_13:
	div.s64 	%rd490, %rd486, %rd28;
	mul.lo.s64 	%rd418, %rd490, %rd28;
	sub.s64 	%rd491, %rd486, %rd418;
$L__BB252_14:
	mul.wide.u32 	%rd419, %r208, 8;
	add.s64 	%rd420, %rd1, %rd419;
	ld.global.u64 	%rd35, [%rd420];
	mad.lo.s64 	%rd36, %rd35, %rd491, %rd20;
	or.b64  	%rd421, %rd488, %rd28;
	and.b64  	%rd422, %rd421, -4294967296;
	setp.ne.s64 	%p33, %rd422, 0;
	@%p33 bra 	$L__BB252_16;
	cvt.u32.u64 	%r150, %rd28;
	cvt.u32.u64 	%r151, %rd488;
	div.u32 	%r152, %r151, %r150;
	mul.lo.s32 	%r153, %r152, %r150;
	sub.s32 	%r154, %r151, %r153;
	cvt.u64.u32 	%rd492, %r152;
	cvt.u64.u32 	%rd493, %r154;
	bra.uni 	$L__BB252_17;
$L__BB252_16:
	div.s64 	%rd492, %rd488, %rd28;
	mul.lo.s64 	%rd423, %rd492, %rd28;
	sub.s64 	%rd493, %rd488, %rd423;
$L__BB252_17:
	mad.lo.s64 	%rd43, %rd493, %rd35, %rd27;
	add.s32 	%r14, %r208, -1;
	mul.wide.u32 	%rd424, %r14, 8;
	add.s64 	%rd425, %rd2, %rd424;
	ld.global.u64 	%rd44, [%rd425];
	or.b64  	%rd426, %rd490, %rd44;
	and.b64  	%rd427, %rd426, -4294967296;
	setp.ne.s64 	%p34, %rd427, 0;
	@%p34 bra 	$L__BB252_19;
	cvt.u32.u64 	%r155, %rd44;
	cvt.u32.u64 	%r156, %rd490;
	div.u32 	%r157, %r156, %r155;
	mul.lo.s32 	%r158, %r157, %r155;
	sub.s32 	%r159, %r156, %r158;
	cvt.u64.u32 	%rd494, %r157;
	cvt.u64.u32 	%rd495, %r159;
	bra.uni 	$L__BB252_20;
$L__BB252_19:
	div.s64 	%rd494, %rd490, %rd44;
	mul.lo.s64 	%rd428, %rd494, %rd44;
	sub.s64 	%rd495, %rd490, %rd428;
$L__BB252_20:
	mul.wide.u32 	%rd429, %r14, 8;
	add.s64 	%rd430, %rd1, %rd429;
	ld.global.u64 	%rd51, [%rd430];
	mad.lo.s64 	%rd52, %rd51, %rd495, %rd36;
	or.b64  	%rd431, %rd492, %rd44;
	and.b64  	%rd432, %rd431, -4294967296;
	setp.ne.s64 	%p35, %rd432, 0;
	@%p35 bra 	$L__BB252_22;
	cvt.u32.u64 	%r160, %rd44;
	cvt.u32.u64 	%r161, %rd492;
	div.u32 	%r162, %r161, %r160;
	mul.lo.s32 	%r163, %r162, %r160;
	sub.s32 	%r164, %r161, %r163;
	cvt.u64.u32 	%rd496, %r162;
	cvt.u64.u32 	%rd497, %r164;
	bra.uni 	$L__BB252_23;
$L__BB252_22:
	div.s64 	%rd496, %rd492, %rd44;
	mul.lo.s64 	%rd433, %rd496, %rd44;
	sub.s64 	%rd497, %rd492, %rd433;
$L__BB252_23:
	mad.lo.s64 	%rd59, %rd497, %rd51, %rd43;
	mul.wide.u32 	%rd434, %r13, 8;
	add.s64 	%rd435, %rd2, %rd434;
	ld.global.u64 	%rd60, [%rd435];
	or.b64  	%rd436, %rd494, %rd60;
	and.b64  	%rd437, %rd436, -4294967296;
	setp.ne.s64 	%p36, %rd437, 0;
	@%p36 bra 	$L__BB252_25;
	cvt.u32.u64 	%r165, %rd60;
	cvt.u32.u64 	%r166, %rd494;
	div.u32 	%r167, %r166, %r165;
	mul.lo.s32 	%r168, %r167, %r165;
	sub.s32 	%r169, %r166, %r168;
	cvt.u64.u32 	%rd520, %r167;
	cvt.u64.u32 	%rd499, %r169;
	bra.uni 	$L__BB252_26;
$L__BB252_25:
	div.s64 	%rd520, %rd494, %rd60;
	mul.lo.s64 	%rd438, %rd520, %rd60;
	sub.s64 	%rd499, %rd494, %rd438;
$L__BB252_26:
	mul.wide.u32 	%rd439, %r13, 8;
	add.s64 	%rd440, %rd1, %rd439;
	ld.global.u64 	%rd67, [%rd440];
	mad.lo.s64 	%rd524, %rd67, %rd499, %rd52;
	or.b64  	%rd441, %rd496, %rd60;
	and.b64  	%rd442, %rd441, -4294967296;
	setp.ne.s64 	%p37, %rd442, 0;
	@%p37 bra 	$L__BB252_28;
	cvt.u32.u64 	%r170, %rd60;
	cvt.u32.u64 	%r171, %rd496;
	div.u32 	%r172, %r171, %r170;
	mul.lo.s32 	%r173, %r172, %r170;
	sub.s32 	%r174, %r171, %r173;
	cvt.u64.u32 	%rd518, %r172;
	cvt.u64.u32 	%rd501, %r174;
	bra.uni 	$L__BB252_29;
$L__BB252_28:
	div.s64 	%rd518, %rd496, %rd60;
	mul.lo.s64 	%rd443, %rd518, %rd60;
	sub.s64 	%rd501, %rd496, %rd443;
$L__BB252_29:
	mad.lo.s64 	%rd525, %rd501, %rd67, %rd59;
	add.s32 	%r208, %r208, -4;
	add.s32 	%r207, %r207, 4;
	setp.ne.s32 	%p38, %r207, 0;
	@%p38 bra 	$L__BB252_5;
	add.s32 	%r210, %r208, 1;
$L__BB252_31:
	and.b32  	%r19, %r6, 3;
	setp.eq.s32 	%p39, %r19, 0;
	@%p39 bra 	$L__BB252_54;
	setp.eq.s32 	%p40, %r19, 1;
	@%p40 bra 	$L__BB252_46;
	mul.wide.u32 	%rd445, %r210, 8;
	add.s64 	%rd446, %rd2, %rd445;
	ld.global.u64 	%rd82, [%rd446];
	or.b64  	%rd447, %rd520, %rd82;
	and.b64  	%rd448, %rd447, -4294967296;
	setp.ne.s64 	%p41, %rd448, 0;
	@%p41 bra 	$L__BB252_35;
	cvt.u32.u64 	%r175, %rd82;
	cvt.u32.u64 	%r176, %rd520;
	div.u32 	%r177, %r176, %r175;
	mul.lo.s32 	%r178, %r177, %r175;
	sub.s32 	%r179, %r176, %r178;
	cvt.u64.u32 	%rd508, %r177;
	cvt.u64.u32 	%rd509, %r179;
	bra.uni 	$L__BB252_36;
$L__BB252_35:
	div.s64 	%rd508, %rd520, %rd82;
	mul.lo.s64 	%rd449, %rd508, %rd82;
	sub.s64 	%rd509, %rd520, %rd449;
$L__BB252_36:
	add.s64 	%rd451, %rd1, %rd445;
	ld.global.u64 	%rd89, [%rd451];
	mad.lo.s64 	%rd90, %rd89, %rd509, %rd524;
	or.b64  	%rd452, %rd518, %rd82;
	and.b64  	%rd453, %rd452, -4294967296;
	setp.ne.s64 	%p42, %rd453, 0;
	@%p42 bra 	$L__BB252_38;
	cvt.u32.u64 	%r180, %rd82;
	cvt.u32.u64 	%r181, %rd518;
	div.u32 	%r182, %r181, %r180;
	mul.lo.s32 	%r183, %r182, %r180;
	sub.s32 	%r184, %r181, %r183;
	cvt.u64.u32 	%rd510, %r182;
	cvt.u64.u32 	%rd511, %r184;
	bra.uni 	$L__BB252_39;
$L__BB252_38:
	div.s64 	%rd510, %rd518, %rd82;
	mul.lo.s64 	%rd454, %rd510, %rd82;
	sub.s64 	%rd511, %rd518, %rd454;
$L__BB252_39:
	mad.lo.s64 	%rd97, %rd511, %rd89, %rd525;
	add.s32 	%r20, %r210, -1;
	mul.wide.u32 	%rd455, %r20, 8;
	add.s64 	%rd456, %rd2, %rd455;
	ld.global.u64 	%rd98, [%rd456];
	or.b64  	%rd457, %rd508, %rd98;
	and.b64  	%rd458, %rd457, -4294967296;
	setp.ne.s64 	%p43, %rd458, 0;
	@%p43 bra 	$L__BB252_41;
	cvt.u32.u64 	%r185, %rd98;
	cvt.u32.u64 	%r186, %rd508;
	div.u32 	%r187, %r186, %r185;
	mul.lo.s32 	%r188, %r187, %r185;
	sub.s32 	%r189, %r186, %r188;
	cvt.u64.u32 	%rd520, %r187;
	cvt.u64.u32 	%rd513, %r189;
	bra.uni 	$L__BB252_42;
$L__BB252_41:
	div.s64 	%rd520, %rd508, %rd98;
	mul.lo.s64 	%rd459, %rd520, %rd98;
	sub.s64 	%rd513, %rd508, %rd459;
$L__BB252_42:
	add.s64 	%rd461, %rd1, %rd455;
	ld.global.u64 	%rd105, [%rd461];
	mad.lo.s64 	%rd524, %rd105, %rd513, %rd90;
	or.b64  	%rd462, %rd510, %rd98;
	and.b64  	%rd463, %rd462, -4294967296;
	setp.ne.s64 	%p44, %rd463, 0;
	@%p44 bra 	$L__BB252_44;
	cvt.u32.u64 	%r190, %rd98;
	cvt.u32.u64 	%r191, %rd510;
	div.u32 	%r192, %r191, %r190;
	mul.lo.s32 	%r193, %r192, %r190;
	sub.s32 	%r194, %r191, %r193;
	cvt.u64.u32 	%rd518, %r192;
	cvt.u64.u32 	%rd515, %r194;
	bra.uni 	$L__BB252_45;
$L__BB252_44:
	div.s64 	%rd518, %rd510, %rd98;
	mul.lo.s64 	%rd464, %rd518, %rd98;
	sub.s64 	%rd515, %rd510, %rd464;
$L__BB252_45:
	mad.lo.s64 	%rd525, %rd515, %rd105, %rd97;
	add.s32 	%r210, %r210, -2;
$L__BB252_46:
	and.b32  	%r195, %r6, 1;
	setp.eq.b32 	%p45, %r195, 1;
	not.pred 	%p46, %p45;
	@%p46 bra 	$L__BB252_54;
	mul.wide.u32 	%rd465, %r210, 8;
	add.s64 	%rd466, %rd2, %rd465;
	ld.global.u64 	%rd120, [%rd466];
	or.b64  	%rd467, %rd520, %rd120;
	and.b64  	%rd468, %rd467, -4294967296;
	setp.ne.s64 	%p47, %rd468, 0;
	@%p47 bra 	$L__BB252_49;
	cvt.u32.u64 	%r196, %rd120;
	cvt.u32.u64 	%r197, %rd520;
	rem.u32 	%r198, %r197, %r196;
	cvt.u64.u32 	%rd522, %r198;
	bra.uni 	$L__BB252_50;
$L__BB252_49:
	rem.s64 	%rd522, %rd520, %rd120;
$L__BB252_50:
	add.s64 	%rd470, %rd1, %rd465;
	ld.global.u64 	%rd124, [%rd470];
	mad.lo.s64 	%rd524, %rd124, %rd522, %rd524;
	or.b64  	%rd471, %rd518, %rd120;
	and.b64  	%rd472, %rd471, -4294967296;
	setp.ne.s64 	%p48, %rd472, 0;
	@%p48 bra 	$L__BB252_52;
	cvt.u32.u64 	%r199, %rd120;
	cvt.u32.u64 	%r200, %rd518;
	rem.u32 	%r201, %r200, %r199;
	cvt.u64.u32 	%rd523, %r201;
	bra.uni 	$L__BB252_53;
$L__BB252_52:
	rem.s64 	%rd523, %rd518, %rd120;
$L__BB252_53:
	mad.lo.s64 	%rd525, %rd523, %rd124, %rd525;
$L__BB252_54:
	add.s64 	%rd473, %rd566, %rd524;
	ld.global.u8 	%r202, [%rd473];
	add.s64 	%rd474, %rd566, %rd525;
	ld.global.u8 	%r203, [%rd474];
	add.s32 	%r204, %r203, %r202;
	cvt.rn.f32.u32 	%f2, %r204;
	// begin inline asm
	{  cvt.rn.f16.f32 %rs4, %f2;}

	// end inline asm
	st.shared.u16 	[%r5], %rs4;
	bra.uni 	$L__BB252_115;
$L__BB252_55:
	cvt.u64.u32 	%rd132, %r4;
	setp.le.u64 	%p3, %rd265, %rd132;
	@%p3 bra 	$L__BB252_115;
	mad.lo.s64 	%rd557, %rd4, %rd265, %rd132;
	cvt.u32.u64 	%r23, %rd264;
	add.s32 	%r214, %r23, -1;
	setp.lt.s32 	%p4, %r214, 0;
	@%p4 bra 	$L__BB252_114;
	and.b32  	%r25, %r23, 7;
	setp.lt.u32 	%p5, %r214, 7;
	@%p5 bra 	$L__BB252_85;
	add.s32 	%r212, %r23, -4;
	and.b32  	%r59, %r23, -8;
	neg.s32 	%r211, %r59;
$L__BB252_59:
	.pragma "nounroll";
	add.s32 	%r30, %r212, 3;
	mul.wide.u32 	%rd274, %r30, 8;
	add.s64 	%rd275, %rd2, %rd274;
	ld.global.u64 	%rd136, [%rd275];
	or.b64  	%rd276, %rd557, %rd136;
	and.b64  	%rd277, %rd276, -4294967296;
	setp.ne.s64 	%p6, %rd277, 0;
	@%p6 bra 	$L__BB252_61;
	cvt.u32.u64 	%r60, %rd136;
	cvt.u32.u64 	%r61, %rd557;
	div.u32 	%r62, %r61, %r60;
	mul.lo.s32 	%r63, %r62, %r60;
	sub.s32 	%r64, %r61, %r63;
	cvt.u64.u32 	%rd528, %r62;
	cvt.u64.u32 	%rd529, %r64;
	bra.uni 	$L__BB252_62;
$L__BB252_61:
	div.s64 	%rd528, %rd557, %rd136;
	mul.lo.s64 	%rd278, %rd528, %rd136;
	sub.s64 	%rd529, %rd557, %rd278;
$L__BB252_62:
	add.s64 	%rd280, %rd1, %rd274;
	ld.global.u64 	%rd281, [%rd280];
	mul.lo.s64 	%rd143, %rd281, %rd529;
	add.s32 	%r31, %r212, 2;
	mul.wide.u32 	%rd282, %r31, 8;
	add.s64 	%rd283, %rd2, %rd282;
	ld.global.u64 	%rd144, [%rd283];
	or.b64  	%rd284, %rd528, %rd144;
	and.b64  	%rd285, %rd284, -4294967296;
	setp.ne.s64 	%p7, %rd285, 0;
	@%p7 bra 	$L__BB252_64;
	cvt.u32.u64 	%r65, %rd144;
	cvt.u32.u64 	%r66, %rd528;
	div.u32 	%r67, %r66, %r65;
	mul.lo.s32 	%r68, %r67, %r65;
	sub.s32 	%r69, %r66, %r68;
	cvt.u64.u32 	%rd530, %r67;
	cvt.u64.u32 	%rd531, %r69;
	bra.uni 	$L__BB252_65;
$L__BB252_64:
	div.s64 	%rd530, %rd528, %rd144;
	mul.lo.s64 	%rd286, %rd530, %rd144;
	sub.s64 	%rd531, %rd528, %rd286;
$L__BB252_65:
	add.s64 	%rd288, %rd1, %rd282;
	ld.global.u64 	%rd289, [%rd288];
	mad.lo.s64 	%rd151, %rd289, %rd531, %rd143;
	add.s32 	%r32, %r212, 1;
	mul.wide.u32 	%rd290, %r32, 8;
	add.s64 	%rd291, %rd2, %rd290;
	ld.global.u64 	%rd152, [%rd291];
	or.b64  	%rd292, %rd530, %rd152;
	and.b64  	%rd293, %rd292, -4294967296;
	setp.ne.s64 	%p8, %rd293, 0;
	@%p8 bra 	$L__BB252_67;
	cvt.u32.u64 	%r70, %rd152;
	cvt.u32.u64 	%r71, %rd530;
	div.u32 	%r72, %r71, %r70;
	mul.lo.s32 	%r73, %r72, %r70;
	sub.s32 	%r74, %r71, %r73;
	cvt.u64.u32 	%rd532, %r72;
	cvt.u64.u32 	%rd533, %r74;
	bra.uni 	$L__BB252_68;
$L__BB252_67:
	div.s64 	%rd532, %rd530, %rd152;
	mul.lo.s64 	%rd294, %rd532, %rd152;
	sub.s64 	%rd533, %rd530, %rd294;
$L__BB252_68:
	add.s64 	%rd296, %rd1, %rd290;
	ld.global.u64 	%rd297, [%rd296];
	mad.lo.s64 	%rd159, %rd297, %rd533, %rd151;
	add.s32 	%r33, %r212, -4;
	mul.wide.u32 	%rd298, %r212, 8;
	add.s64 	%rd299, %rd2, %rd298;
	ld.global.u64 	%rd160, [%rd299];
	or.b64  	%rd300, %rd532, %rd160;
	and.b64  	%rd301, %rd300, -4294967296;
	setp.ne.s64 	%p9, %rd301, 0;
	@%p9 bra 	$L__BB252_70;
	cvt.u32.u64 	%r75, %rd160;
	cvt.u32.u64 	%r76, %rd532;
	div.u32 	%r77, %r76, %r75;
	mul.lo.s32 	%r78, %r77, %r75;
	sub.s32 	%r79, %r76, %r78;
	cvt.u64.u32 	%rd534, %r77;
	cvt.u64.u32 	%rd535, %r79;
	bra.uni 	$L__BB252_71;
$L__BB252_70:
	div.s64 	%rd534, %rd532, %rd160;
	mul.lo.s64 	%rd302, %rd534, %rd160;
	sub.s64 	%rd535, %rd532, %rd302;
$L__BB252_71:
	add.s64 	%rd304, %rd1, %rd298;
	ld.global.u64 	%rd305, [%rd304];
	mad.lo.s64 	%rd167, %rd305, %rd535, %rd159;
	add.s32 	%r34, %r212, -1;
	mul.wide.u32 	%rd306, %r34, 8;
	add.s64 	%rd307, %rd2, %rd306;
	ld.global.u64 	%rd168, [%rd307];
	or.b64  	%rd308, %rd534, %rd168;
	and.b64  	%rd309, %rd308, -4294967296;
	setp.ne.s64 	%p10, %rd309, 0;
	@%p10 bra 	$L__BB252_73;
	cvt.u32.u64 	%r80, %rd168;
	cvt.u32.u64 	%r81, %rd534;
	div.u32 	%r82, %r81, %r80;
	mul.lo.s32 	%r83, %r82, %r80;
	sub.s32 	%r84, %r81, %r83;
	cvt.u64.u32 	%rd536, %r82;
	cvt.u64.u32 	%rd537, %r84;
	bra.uni 	$L__BB252_74;
$L__BB252_73:
	div.s64 	%rd536, %rd534, %rd168;
	mul.lo.s64 	%rd310, %rd536, %rd168;
	sub.s64 	%rd537, %rd534, %rd310;
$L__BB252_74:
	add.s64 	%rd312, %rd1, %rd306;
	ld.global.u64 	%rd313, [%rd312];
	mad.lo.s64 	%rd175, %rd313, %rd537, %rd167;
	add.s32 	%r35, %r212, -2;
	mul.wide.u32 	%rd314, %r35, 8;
	add.s64 	%rd315, %rd2, %rd314;
	ld.global.u64 	%rd176, [%rd315];
	or.b64  	%rd316, %rd536, %rd176;
	and.b64  	%rd317, %rd316, -4294967296;
	setp.ne.s64 	%p11, %rd317, 0;
	@%p11 bra 	$L__BB252_76;
	cvt.u32.u64 	%r85, %rd176;
	cvt.u32.u64 	%r86, %rd536;
	div.u32 	%r87, %r86, %r85;
	mul.lo.s32 	%r88, %r87, %r85;
	sub.s32 	%r89, %r86, %r88;
	cvt.u64.u32 	%rd538, %r87;
	cvt.u64.u32 	%rd539, %r89;
	bra.uni 	$L__BB252_77;
$L__BB252_76:
	div.s64 	%rd538, %rd536, %rd176;
	mul.lo.s64 	%rd318, %rd538, %rd176;
	sub.s64 	%rd539, %rd536, %rd318;
$L__BB252_77:
	add.s64 	%rd320, %rd1, %rd314;
	ld.global.u64 	%rd321, [%rd320];
	mad.lo.s64 	%rd183, %rd321, %rd539, %rd175;
	add.s32 	%r36, %r212, -3;
	mul.wide.u32 	%rd322, %r36, 8;
	add.s64 	%rd323, %rd2, %rd322;
	ld.global.u64 	%rd184, [%rd323];
	or.b64  	%rd324, %rd538, %rd184;
	and.b64  	%rd325, %rd324, -4294967296;
	setp.ne.s64 	%p12, %rd325, 0;
	@%p12 bra 	$L__BB252_79;
	cvt.u32.u64 	%r90, %rd184;
	cvt.u32.u64 	%r91, %rd538;
	div.u32 	%r92, %r91, %r90;
	mul.lo.s32 	%r93, %r92, %r90;
	sub.s32 	%r94, %r91, %r93;
	cvt.u64.u32 	%rd540, %r92;
	cvt.u64.u32 	%rd541, %r94;
	bra.uni 	$L__BB252_80;
$L__BB252_79:
	div.s64 	%rd540, %rd538, %rd184;
	mul.lo.s64 	%rd326, %rd540, %rd184;
	sub.s64 	%rd541, %rd538, %rd326;
$L__BB252_80:
	add.s64 	%rd328, %rd1, %rd322;
	ld.global.u64 	%rd329, [%rd328];
	mad.lo.s64 	%rd191, %rd329, %rd541, %rd183;
	mul.wide.u32 	%rd330, %r33, 8;
	add.s64 	%rd331, %rd2, %rd330;
	ld.global.u64 	%rd192, [%rd331];
	or.b64  	%rd332, %rd540, %rd192;
	and.b64  	%rd333, %rd332, -4294967296;
	setp.ne.s64 	%p13, %rd333, 0;
	@%p13 bra 	$L__BB252_82;
	cvt.u32.u64 	%r95, %rd192;
	cvt.u32.u64 	%r96, %rd540;
	div.u32 	%r97, %r96, %r95;
	mul.lo.s32 	%r98, %r97, %r95;
	sub.s32 	%r99, %r96, %r98;
	cvt.u64.u32 	%rd557, %r97;
	cvt.u64.u32 	%rd543, %r99;
	bra.uni 	$L__BB252_83;
$L__BB252_82:
	div.s64 	%rd557, %rd540, %rd192;
	mul.lo.s64 	%rd334, %rd557, %rd192;
	sub.s64 	%rd543, %rd540, %rd334;
$L__BB252_83:
	add.s64 	%rd336, %rd1, %rd330;
	ld.global.u64 	%rd337, [%rd336];
	mad.lo.s64 	%rd338, %rd337, %rd543, %rd191;
	add.s64 	%rd566, %rd566, %rd338;
	add.s32 	%r212, %r212, -8;
	add.s32 	%r211, %r211, 8;
	setp.ne.s32 	%p14, %r211, 0;
	@%p14 bra 	$L__BB252_59;
	add.s32 	%r214, %r212, 3;
$L__BB252_85:
	setp.eq.s32 	%p15, %r25, 0;
	@%p15 bra 	$L__BB252_114;
	and.b32  	%r41, %r23, 3;
	setp.lt.u32 	%p16, %r25, 4;
	@%p16 bra 	$L__BB252_100;
	mul.wide.u32 	%rd340, %r214, 8;
	add.s64 	%rd341, %rd2, %rd340;
	ld.global.u64 	%rd203, [%rd341];
	or.b64  	%rd342, %rd557, %rd203;
	and.b64  	%rd343, %rd342, -4294967296;
	setp.ne.s64 	%p17, %rd343, 0;
	@%p17 bra 	$L__BB252_89;
	cvt.u32.u64 	%r100, %rd203;
	cvt.u32.u64 	%r101, %rd557;
	div.u32 	%r102, %r101, %r100;
	mul.lo.s32 	%r103, %r102, %r100;
	sub.s32 	%r104, %r101, %r103;
	cvt.u64.u32 	%rd547, %r102;
	cvt.u64.u32 	%rd548, %r104;
	bra.uni 	$L__BB252_90;
$L__BB252_89:
	div.s64 	%rd547, %rd557, %rd203;
	mul.lo.s64 	%rd344, %rd547, %rd203;
	sub.s64 	%rd548, %rd557, %rd344;
$L__BB252_90:
	add.s64 	%rd346, %rd1, %rd340;
	ld.global.u64 	%rd347, [%rd346];
	mul.lo.s64 	%rd210, %rd347, %rd548;
	add.s32 	%r42, %r214, -1;
	mul.wide.u32 	%rd348, %r42, 8;
	add.s64 	%rd349, %rd2, %rd348;
	ld.global.u64 	%rd211, [%rd349];
	or.b64  	%rd350, %rd547, %rd211;
	and.b64  	%rd351, %rd350, -4294967296;
	setp.ne.s64 	%p18, %rd351, 0;
	@%p18 bra 	$L__BB252_92;
	cvt.u32.u64 	%r105, %rd211;
	cvt.u32.u64 	%r106, %rd547;
	div.u32 	%r107, %r106, %r105;
	mul.lo.s32 	%r108, %r107, %r105;
	sub.s32 	%r109, %r106, %r108;
	cvt.u64.u32 	%rd549, %r107;
	cvt.u64.u32 	%rd550, %r109;
	bra.uni 	$L__BB252_93;
$L__BB252_92:
	div.s64 	%rd549, %rd547, %rd211;
	mul.lo.s64 	%rd352, %rd549, %rd211;
	sub.s64 	%rd550, %rd547, %rd352;
$L__BB252_93:
	add.s64 	%rd354, %rd1, %rd348;
	ld.global.u64 	%rd355, [%rd354];
	mad.lo.s64 	%rd218, %rd355, %rd550, %rd210;
	add.s32 	%r43, %r214, -2;
	mul.wide.u32 	%rd356, %r43, 8;
	add.s64 	%rd357, %rd2, %rd356;
	ld.global.u64 	%rd219, [%rd357];
	or.b64  	%rd358, %rd549, %rd219;
	and.b64  	%rd359, %rd358, -4294967296;
	setp.ne.s64 	%p19, %rd359, 0;
	@%p19 bra 	$L__BB252_95;
	cvt.u32.u64 	%r110, %rd219;
	cvt.u32.u64 	%r111, %rd549;
	div.u32 	%r112, %r111, %r110;
	mul.lo.s32 	%r113, %r112, %r110;
	sub.s32 	%r114, %r111, %r113;
	cvt.u64.u32 	%rd551, %r112;
	cvt.u64.u32 	%rd552, %r114;
	bra.uni 	$L__BB252_96;
$L__BB252_95:
	div.s64 	%rd551, %rd549, %rd219;
	mul.lo.s64 	%rd360, %rd551, %rd219;
	sub.s64 	%rd552, %rd549, %rd360;
$L__BB252_96:
	add.s64 	%rd362, %rd1, %rd356;
	ld.global.u64 	%rd363, [%rd362];
	mad.lo.s64 	%rd226, %rd363, %rd552, %rd218;
	add.s32 	%r44, %r214, -3;
	mul.wide.u32 	%rd364, %r44, 8;
	add.s64 	%rd365, %rd2, %rd364;
	ld.global.u64 	%rd227, [%rd365];
	or.b64  	%rd366, %rd551, %rd227;
	and.b64  	%rd367, %rd366, -4294967296;
	setp.ne.s64 	%p20, %rd367, 0;
	@%p20 bra 	$L__BB252_98;
	cvt.u32.u64 	%r115, %rd227;
	cvt.u32.u64 	%r116, %rd551;
	div.u32 	%r117, %r116, %r115;
	mul.lo.s32 	%r118, %r117, %r115;
	sub.s32 	%r119, %r116, %r118;
	cvt.u64.u32 	%rd557, %r117;
	cvt.u64.u32 	%rd554, %r119;
	bra.uni 	$L__BB252_99;
$L__BB252_98:
	div.s64 	%rd557, %rd551, %rd227;
	mul.lo.s64 	%rd368, %rd557, %rd227;
	sub.s64 	%rd554, %rd551, %rd368;
$L__BB252_99:
	add.s64 	%rd370, %rd1, %rd364;
	ld.global.u64 	%rd371, [%rd370];
	mad.lo.s64 	%rd372, %rd371, %rd554, %rd226;
	add.s64 	%rd566, %rd566, %rd372;
	add.s32 	%r214, %r214, -4;
$L__BB252_100:
	setp.eq.s32 	%p21, %r41, 0;
	@%p21 bra 	$L__BB252_114;
	setp.eq.s32 	%p22, %r41, 1;
	@%p22 bra 	$L__BB252_109;
	mul.wide.u32 	%rd374, %r214, 8;
	add.s64 	%rd375, %rd2, %rd374;
	ld.global.u64 	%rd238, [%rd375];
	or.b64  	%rd376, %rd557, %rd238;
	and.b64  	%rd377, %rd376, -4294967296;
	setp.ne.s64 	%p23, %rd377, 0;
	@%p23 bra 	$L__BB252_104;
	cvt.u32.u64 	%r120, %rd238;
	cvt.u32.u64 	%r121, %rd557;
	div.u32 	%r122, %r121, %r120;
	mul.lo.s32 	%r123, %r122, %r120;
	sub.s32 	%r124, %r121, %r123;
	cvt.u64.u32 	%rd558, %r122;
	cvt.u64.u32 	%rd559, %r124;
	bra.uni 	$L__BB252_105;
$L__BB252_104:
	div.s64 	%rd558, %rd557, %rd238;
	mul.lo.s64 	%rd378, %rd558, %rd238;
	sub.s64 	%rd559, %rd557, %rd378;
$L__BB252_105:
	add.s64 	%rd380, %rd1, %rd374;
	ld.global.u64 	%rd381, [%rd380];
	mul.lo.s64 	%rd245, %rd381, %rd559;
	add.s32 	%r47, %r214, -1;
	mul.wide.u32 	%rd382, %r47, 8;
	add.s64 	%rd383, %rd2, %rd382;
	ld.global.u64 	%rd246, [%rd383];
	or.b64  	%rd384, %rd558, %rd246;
	and.b64  	%rd385, %rd384, -4294967296;
	setp.ne.s64 	%p24, %rd385, 0;
	@%p24 bra 	$L__BB252_107;
	cvt.u32.u64 	%r125, %rd246;
	cvt.u32.u64 	%r126, %rd558;
	div.u32 	%r127, %r126, %r125;
	mul.lo.s32 	%r128, %r127, %r125;
	sub.s32 	%r129, %r126, %r128;
	cvt.u64.u32 	%rd557, %r127;
	cvt.u64.u32 	%rd561, %r129;
	bra.uni 	$L__BB252_108;
$L__BB252_107:
	div.s64 	%rd557, %rd558, %rd246;
	mul.lo.s64 	%rd386, %rd557, %rd246;
	sub.s64 	%rd561, %rd558, %rd386;
$L__BB252_108:
	add.s64 	%rd388, %rd1, %rd382;
	ld.global.u64 	%rd389, [%rd388];
	mad.lo.s64 	%rd390, %rd389, %rd561, %rd245;
	add.s64 	%rd566, %rd566, %rd390;
	add.s32 	%r214, %r214, -2;
$L__BB252_109:
	and.b32  	%r130, %r23, 1;
	setp.eq.b32 	%p25, %r130, 1;
	not.pred 	%p26, %p25;
	@%p26 bra 	$L__BB252_114;
	mul.wide.u32 	%rd391, %r214, 8;
	add.s64 	%rd392, %rd2, %rd391;
	ld.global.u64 	%rd257, [%rd392];
	or.b64  	%rd393, %rd557, %rd257;
	and.b64  	%rd394, %rd393, -4294967296;
	setp.ne.s64 	%p27, %rd394, 0;
	@%p27 bra 	$L__BB252_112;
	cvt.u32.u64 	%r131, %rd257;
	cvt.u32.u64 	%r132, %rd557;
	rem.u32 	%r133, %r132, %r131;
	cvt.u64.u32 	%rd565, %r133;
	bra.uni 	$L__BB252_113;
$L__BB252_112:
	rem.s64 	%rd565, %rd557, %rd257;
$L__BB252_113:
	add.s64 	%rd396, %rd1, %rd391;
	ld.global.u64 	%rd397, [%rd396];
	mad.lo.s64 	%rd566, %rd397, %rd565, %rd566;
$L__BB252_114:
	ld.global.u8 	%rs3, [%rd566];
	cvt.rn.f32.u16 	%f1, %rs3;
	// begin inline asm
	{  cvt.rn.f16.f32 %rs2, %f1;}

	// end inline asm
	st.shared.u16 	[%r5], %rs2;
$L__BB252_115:
	bar.sync 	0;
	setp.lt.u32 	%p49, %r216, 66;
	@%p49 bra 	$L__BB252_119;
$L__BB252_116:
	shr.u32 	%r51, %r216, 1;
	setp.ge.u32 	%p50, %r1, %r51;
	@%p50 bra 	$L__BB252_118;
	ld.shared.u16 	%rs6, [%r5];
	and.b32  	%r205, %r216, 2046;
	add.s32 	%r206, %r5, %r205;
	ld.shared.u16 	%rs7, [%r206];
	// begin inline asm
	{add.f16 %rs5,%rs6,%rs7;
}
	// end inline asm
	st.shared.u16 	[%r5], %rs5;
$L__BB252_118:
	bar.sync 	0;
	setp.gt.u32 	%p51, %r216, 131;
	mov.u32 	%r216, %r51;
	@%p51 bra 	$L__BB252_116;
$L__BB252_119:
	setp.gt.u32 	%p52, %r1, 31;
	@%p52 bra 	$L__BB252_122;
	ld.shared.u16 	%rs9, [%r5];
	ld.shared.u16 	%rs10, [%r5+64];
	// begin inline asm
	{add.f16 %rs8,%rs9,%rs10;
}
	// end inline asm
	st.volatile.shared.u16 	[%r5], %rs8;
	ld.shared.u16 	%rs13, [%r5+32];
	// begin inline asm
	{add.f16 %rs11,%rs8,%rs13;
}
	// end inline asm
	st.volatile.shared.u16 	[%r5], %rs11;
	ld.shared.u16 	%rs16, [%r5+16];
	// begin inline asm
	{add.f16 %rs14,%rs11,%rs16;
}
	// end inline asm
	st.volatile.shared.u16 	[%r5], %rs14;
	ld.shared.u16 	%rs19, [%r5+8];
	// begin inline asm
	{add.f16 %rs17,%rs14,%rs19;
}
	// end inline asm
	st.volatile.shared.u16 	[%r5], %rs17;
	ld.shared.u16 	%rs22, [%r5+4];
	// begin inline asm
	{add.f16 %rs20,%rs17,%rs22;
}
	// end inline asm
	st.volatile.shared.u16 	[%r5], %rs20;
	ld.shared.u16 	%rs25, [%r5+2];
	// begin inline asm
	{add.f16 %rs23,%rs20,%rs25;
}
	// end inline asm
	st.volatile.shared.u16 	[%r5], %rs23;
	setp.ne.s32 	%p53, %r1, 0;
	@%p53 bra 	$L__BB252_122;
	ld.param.u64 	%rd481, [contiguous_mean2_u8_param_8];
	ld.param.u64 	%rd480, [contiguous_mean2_u8_param_0];
	cvt.u64.u32 	%rd475, %r2;
	mad.lo.s64 	%rd476, %rd481, %rd4, %rd475;
	cvta.to.global.u64 	%rd477, %rd480;
	shl.b64 	%rd478, %rd476, 1;
	add.s64 	%rd479, %rd477, %rd478;
	ld.shared.u16 	%rs26, [meansdata_u8];
	st.global.u16 	[%rd479], %rs26;
$L__BB252_122:
	ret;

}
	// .globl	contiguous_mean22_u8
.visible .entry contiguous_mean22_u8(
	.param .u64 .ptr .align 1 contiguous_mean22_u8_param_0,
	.param .u64 .ptr .align 1 contiguous_mean22_u8_param_1,
	.param .u64 contiguous_mean22_u8_param_2,
	.param .u64 contiguous_mean22_u8_param_3,
	.param .u64 contiguous_mean22_u8_param_4,
	.param .u64 contiguous_mean22_u8_param_5
)
{
	.reg .pred 	%p<9>;
	.reg .b16 	%rs<28>;
	.reg .b32 	%r<18>;
	.reg .b64 	%rd<28>;

	ld.param.u64 	%rd5, [contiguous_mean22_u8_param_0];
	ld.param.u64 	%rd8, [contiguous_mean22_u8_param_1];
	ld.param.u64 	%rd9, [contiguous_mean22_u8_param_2];
	ld.param.u64 	%rd6, [contiguous_mean22_u8_param_3];
	ld.param.u64 	%rd10, [contiguous_mean22_u8_param_4];
	ld.param.u64 	%rd7, [contiguous_mean22_u8_param_5];
	cvta.to.global.u64 	%rd1, %rd8;
	mov.u32 	%r1, %tid.x;
	mov.u32 	%r2, %ctaid.x;
	mov.u32 	%r17, %ntid.x;
	mul.lo.s32 	%r9, %r2, %r17;
	shl.b32 	%r10, %r9, 1;
	add.s32 	%r4, %r10, %r1;
	shl.b32 	%r11, %r1, 1;
	mov.u32 	%r12, meansdata_u8;
	add.s32 	%r5, %r12, %r11;
	mov.b32 	%r8, 0;
	// begin inline asm
	cvt.rn.f16.s32 %rs1, %r8;
	// end inline asm
	st.shared.u16 	[%r5], %rs1;
	mov.u32 	%r13, %ctaid.y;
	cvt.u64.u32 	%rd11, %r13;
	add.s64 	%rd2, %rd9, %rd11;
	setp.ge.u64 	%p1, %rd2, %rd10;
	@%p1 bra 	$L__BB253_12;
	add.s32 	%r14, %r4, %r17;
	cvt.u64.u32 	%rd3, %r14;
	setp.le.u64 	%p2, %rd6, %rd3;
	@%p2 bra 	$L__BB253_3;
	cvt.u64.u32 	%rd15, %r4;
	mul.lo.s64 	%rd16, %rd2, %rd6;
	add.s64 	%rd17, %rd16, %rd15;
	shl.b64 	%rd18, %rd17, 1;
	add.s64 	%rd19, %rd1, %rd18;
	ld.global.u16 	%rs4, [%rd19];
	add.s64 	%rd20, %rd16, %rd3;
	shl.b64 	%rd21, %rd20, 1;
	add.s64 	%rd22, %rd1, %rd21;
	ld.global.u16 	%rs5, [%rd22];
	// begin inline asm
	{add.f16 %rs3,%rs4,%rs5;
}
	// end inline asm
	st.shared.u16 	[%r5], %rs3;
	bra.uni 	$L__BB253_5;
$L__BB253_3:
	cvt.u64.u32 	%rd4, %r4;
	setp.le.u64 	%p3, %rd6, %rd4;
	@%p3 bra 	$L__BB253_5;
	mad.lo.s64 	%rd12, %rd2, %rd6, %rd4;
	shl.b64 	%rd13, %rd12, 1;
	add.s64 	%rd14, %rd1, %rd13;
	ld.global.u16 	%rs2, [%rd14];
	st.shared.u16 	[%r5], %rs2;
$L__BB253_5:
	bar.sync 	0;
	setp.lt.u32 	%p4, %r17, 66;
	@%p4 bra 	$L__BB253_9;
$L__BB253_6:
	shr.u32 	%r7, %r17, 1;
	setp.ge.u32 	%p5, %r1, %r7;
	@%p5 bra 	$L__BB253_8;
	ld.shared.u16 	%rs7, [%r5];
	and.b32  	%r15, %r17, 2046;
	add.s32 	%r16, %r5, %r15;
	ld.shared.u16 	%rs8, [%r16];
	// begin inline asm
	{add.f16 %rs6,%rs7,%rs8;
}
	// end inline asm
	st.shared.u16 	[%r5], %rs6;
$L__BB253_8:
	bar.sync 	0;
	setp.gt.u32 	%p6, %r17, 131;
	mov.u32 	%r17, %r7;
	@%p6 bra 	$L__BB253_6;
$L__BB253_9:
	setp.gt.u32 	%p7, %r1, 31;
	@%p7 bra 	$L__BB253_12;
	ld.shared.u16 	%rs10, [%r5];
	ld.shared.u16 	%rs11, [%r5+64];
	// begin inline asm
	{add.f16 %rs9,%rs10,%rs11;
}
	// end inline asm
	st.volatile.shared.u16 	[%r5], %rs9;
	ld.shared.u16 	%rs14, [%r5+32];
	// begin inline asm
	{add.f16 %rs12,%rs9,%rs14;
}
	// end inline asm
	st.volatile.shared.u16 	[%r5], %rs12;
	ld.shared.u16 	%rs17, [%r5+16];
	// begin inline asm
	{add.f16 %rs15,%rs12,%rs17;
}
	// end inline asm
	st.volatile.shared.u16 	[%r5], %rs15;
	ld.shared.u16 	%rs20, [%r5+8];
	// begin inline asm
	{add.f16 %rs18,%rs15,%rs20;
}
	// end inline asm
	st.volatile.shared.u16 	[%r5], %rs18;
	ld.shared.u16 	%rs23, [%r5+4];
	// begin inline asm
	{add.f16 %rs21,%rs18,%rs23;
}
	// end inline asm
	st.volatile.shared.u16 	[%r5], %rs21;
	ld.shared.u16 	%rs26, [%r5+2];
	// begin inline asm
	{add.f16 %rs24,%rs21,%rs26;
}
	// end inline asm
	st.volatile.shared.u16 	[%r5], %rs24;
	setp.ne.s32 	%p8, %r1, 0;
	@%p8 bra 	$L__BB253_12;
	cvt.u64.u32 	%rd23, %r2;
	mad.lo.s64 	%rd24, %rd7, %rd2, %rd23;
	cvta.to.global.u64 	%rd25, %rd5;
	shl.b64 	%rd26, %rd24, 1;
	add.s64 	%rd27, %rd25, %rd26;
	ld.shared.u16 	%rs27, [meansdata_u8];
	st.global.u16 	[%rd27], %rs27;
$L__BB253_12:
	ret;

}
	// .globl	contiguous_mean3_u8
.visible .entry contiguous_mean3_u8(
	.param .u64 .ptr .align 1 contiguous_mean3_u8_param_0,
	.param .u64 .ptr .align 1 contiguous_mean3_u8_param_1,
	.param .u64 .ptr .align 1 contiguous_mean3_u8_param_2,
	.param .u64 .ptr .align 1 contiguous_mean3_u8_param_3,
	.param .u64 contiguous_mean3_u8_param_4,
	.param .u64 contiguous_mean3_u8_param_5,
	.param .u64 contiguous_mean3_u8_param_6
)
{
	.reg .pred 	%p<38>;
	.reg .b16 	%rs<120>;
	.reg .b32 	%r<230>;
	.reg .b32 	%f<2>;
	.reg .b64 	%rd<307>;

	ld.param.u64 	%rd144, [contiguous_mean3_u8_param_0];
	ld.param.u64 	%rd145, [contiguous_mean3_u8_param_1];
	ld.param.u64 	%rd148, [contiguous_mean3_u8_param_2];
	ld.param.u64 	%rd149, [contiguous_mean3_u8_param_3];
	ld.param.u64 	%rd146, [contiguous_mean3_u8_param_4];
	ld.param.u64 	%rd147, [contiguous_mean3_u8_param_5];
	ld.param.u64 	%rd150, [contiguous_mean3_u8_param_6];
	cvta.to.global.u64 	%rd1, %rd149;
	cvta.to.global.u64 	%rd2, %rd148;
	mov.u32 	%r1, %tid.y;
	mov.u32 	%r2, %ntid.x;
	mov.u32 	%r3, %tid.x;
	mad.lo.s32 	%r73, %r1, %r2, %r3;
	mov.u32 	%r74, %ctaid.x;
	mad.lo.s32 	%r75, %r74, %r2, %r3;
	mov.u32 	%r4, %ctaid.y;
	mov.u32 	%r5, %ntid.y;
	mad.lo.s32 	%r76, %r4, %r5, %r1;
	shl.b32 	%r77, %r73, 1;
	mov.u32 	%r78, meansdata_u8;
	add.s32 	%r7, %r78, %r77;
	mov.b32 	%r72, 0;
	// begin inline asm
	cvt.rn.f16.s32 %rs17, %r72;
	// end inline asm
	st.shared.u16 	[%r7], %rs17;
	cvt.u64.u32 	%rd3, %r75;
	setp.le.u64 	%p1, %rd147, %rd3;
	cvt.u64.u32 	%rd152, %r76;
	setp.le.u64 	%p2, %rd150, %rd152;
	or.pred  	%p3, %p1, %p2;
	@%p3 bra 	$L__BB254_77;
	cvt.u32.u64 	%r79, %rd3;
	cvt.u32.u64 	%r80, %rd147;
	mad.lo.s32 	%r218, %r76, %r80, %r79;
	cvt.u32.u64 	%r9, %rd146;
	add.s32 	%r217, %r9, -1;
	setp.lt.s32 	%p4, %r217, 0;
	mov.b64 	%rd306, 0;
	@%p4 bra 	$L__BB254_59;
	setp.lt.u32 	%p5, %r217, 7;
	mov.b64 	%rd306, 0;
	@%p5 bra 	$L__BB254_30;
	add.s32 	%r213, %r9, -4;
	and.b32  	%r81, %r9, -8;
	neg.s32 	%r212, %r81;
	mov.b64 	%rd306, 0;
$L__BB254_4:
	.pragma "nounroll";
	add.s32 	%r16, %r213, 3;
	cvt.u64.u32 	%rd5, %r218;
	mul.wide.u32 	%rd157, %r16, 8;
	add.s64 	%rd158, %rd2, %rd157;
	ld.global.u64 	%rd6, [%rd158];
	and.b64  	%rd159, %rd6, -4294967296;
	setp.ne.s64 	%p6, %rd159, 0;
	@%p6 bra 	$L__BB254_6;
	cvt.u32.u64 	%r82, %rd6;
	cvt.u32.u64 	%r83, %rd5;
	div.u32 	%r84, %r83, %r82;
	mul.lo.s32 	%r85, %r84, %r82;
	sub.s32 	%r86, %r83, %r85;
	cvt.u64.u32 	%rd271, %r84;
	cvt.u64.u32 	%rd272, %r86;
	bra.uni 	$L__BB254_7;
$L__BB254_6:
	div.s64 	%rd271, %rd5, %rd6;
	mul.lo.s64 	%rd160, %rd271, %rd6;
	sub.s64 	%rd272, %rd5, %rd160;
$L__BB254_7:
	mul.wide.u32 	%rd161, %r16, 8;
	add.s64 	%rd162, %rd1, %rd161;
	ld.global.u64 	%rd163, [%rd162];
	mad.lo.s64 	%rd13, %rd163, %rd272, %rd306;
	add.s32 	%r17, %r213, 2;
	and.b64  	%rd14, %rd271, 4294967295;
	mul.wide.u32 	%rd164, %r17, 8;
	add.s64 	%rd165, %rd2, %rd164;
	ld.global.u64 	%rd15, [%rd165];
	and.b64  	%rd166, %rd15, -4294967296;
	setp.ne.s64 	%p7, %rd166, 0;
	@%p7 bra 	$L__BB254_9;
	cvt.u32.u64 	%r87, %rd15;
	cvt.u32.u64 	%r88, %rd14;
	div.u32 	%r89, %r88, %r87;
	mul.lo.s32 	%r90, %r89, %r87;
	sub.s32 	%r91, %r88, %r90;
	cvt.u64.u32 	%rd273, %r89;
	cvt.u64.u32 	%rd274, %r91;
	bra.uni 	$L__BB254_10;
$L__BB254_9:
	div.s64 	%rd273, %rd14, %rd15;
	mul.lo.s64 	%rd167, %rd273, %rd15;
	sub.s64 	%rd274, %rd14, %rd167;
$L__BB254_10:
	mul.wide.u32 	%rd168, %r17, 8;
	add.s64 	%rd169, %rd1, %rd168;
	ld.global.u64 	%rd170, [%rd169];
	mad.lo.s64 	%rd22, %rd170, %rd274, %rd13;
	add.s32 	%r18, %r213, 1;
	and.b64  	%rd23, %rd273, 4294967295;
	mul.wide.u32 	%rd171, %r18, 8;
	add.s64 	%rd172, %rd2, %rd171;
	ld.global.u64 	%rd24, [%rd172];
	and.b64  	%rd173, %rd24, -4294967296;
	setp.ne.s64 	%p8, %rd173, 0;
	@%p8 bra 	$L__BB254_12;
	cvt.u32.u64 	%r92, %rd24;
	cvt.u32.u64 	%r93, %rd23;
	div.u32 	%r94, %r93, %r92;
	mul.lo.s32 	%r95, %r94, %r92;
	sub.s32 	%r96, %r93, %r95;
	cvt.u64.u32 	%rd275, %r94;
	cvt.u64.u32 	%rd276, %r96;
	bra.uni 	$L__BB254_13;
$L__BB254_12:
	div.s64 	%rd275, %rd23, %rd24;
	mul.lo.s64 	%rd174, %rd275, %rd24;
	sub.s64 	%rd276, %rd23, %rd174;
$L__BB254_13:
	mul.wide.u32 	%rd175, %r18, 8;
	add.s64 	%rd176, %rd1, %rd175;
	ld.global.u64 	%rd177, [%rd176];
	mad.lo.s64 	%rd31, %rd177, %rd276, %rd22;
	and.b64  	%rd32, %rd275, 4294967295;
	mul.wide.u32 	%rd178, %r213, 8;
	add.s64 	%rd179, %rd2, %rd178;
	ld.global.u64 	%rd33, [%rd179];
	and.b64  	%rd180, %rd33, -4294967296;
	setp.ne.s64 	%p9, %rd180, 0;
	@%p9 bra 	$L__BB254_15;
	cvt.u32.u64 	%r97, %rd33;
	cvt.u32.u64 	%r98, %rd32;
	div.u32 	%r99, %r98, %r97;
	mul.lo.s32 	%r100, %r99, %r97;
	sub.s32 	%r101, %r98, %r100;
	cvt.u64.u32 	%rd277, %r99;
	cvt.u64.u32 	%rd278, %r101;
	bra.uni 	$L__BB254_16;
$L__BB254_15:
	div.s64 	%rd277, %rd32, %rd33;
	mul.lo.s64 	%rd181, %rd277, %rd33;
	sub.s64 	%rd278, %rd32, %rd181;
$L__BB254_16:
	mul.wide.u32 	%rd182, %r213, 8;
	add.s64 	%rd183, %rd1, %rd182;
	ld.global.u64 	%rd184, [%rd183];
	mad.lo.s64 	%rd40, %rd184, %rd278, %rd31;
	add.s32 	%r19, %r213, -1;
	and.b64  	%rd41, %rd277, 4294967295;
	mul.wide.u32 	%rd185, %r19, 8;
	add.s64 	%rd186, %rd2, %rd185;
	ld.global.u64 	%rd42, [%rd186];
	and.b64  	%rd187, %rd42, -4294967296;
	setp.ne.s64 	%p10, %rd187, 0;
	@%p10 bra 	$L__BB254_18;
	cvt.u32.u64 	%r102, %rd42;
	cvt.u32.u64 	%r103, %rd41;
	div.u32 	%r104, %r103, %r102;
	mul.lo.s32 	%r105, %r104, %r102;
	sub.s32 	%r106, %r103, %r105;
	cvt.u64.u32 	%rd279, %r104;
	cvt.u64.u32 	%rd280, %r106;
	bra.uni 	$L__BB254_19;
$L__BB254_18:
	div.s64 	%rd279, %rd41, %rd42;
	mul.lo.s64 	%rd188, %rd279, %rd42;
	sub.s64 	%rd280, %rd41, %rd188;
$L__BB254_19:
	mul.wide.u32 	%rd189, %r19, 8;
	add.s64 	%rd190, %rd1, %rd189;
	ld.global.u64 	%rd191, [%rd190];
	mad.lo.s64 	%rd49, %rd191, %rd280, %rd40;
	add.s32 	%r20, %r213, -2;
	and.b64  	%rd50, %rd279, 4294967295;
	mul.wide.u32 	%rd192, %r20, 8;
	add.s64 	%rd193, %rd2, %rd192;
	ld.global.u64 	%rd51, [%rd193];
	and.b64  	%rd194, %rd51, -4294967296;
	setp.ne.s64 	%p11, %rd194, 0;
	@%p11 bra 	$L__BB254_21;
	cvt.u32.u64 	%r107, %rd51;
	cvt.u32.u64 	%r108, %rd50;
	div.u32 	%r109, %r108, %r107;
	mul.lo.s32 	%r110, %r109, %r107;
	sub.s32 	%r111, %r108, %r110;
	cvt.u64.u32 	%rd281, %r109;
	cvt.u64.u32 	%rd282, %r111;
	bra.uni 	$L__BB254_22;
$L__BB254_21:
	div.s64 	%rd281, %rd50, %rd51;
	mul.lo.s64 	%rd195, %rd281, %rd51;
	sub.s64 	%rd282, %rd50, %rd195;
$L__BB254_22:
	mul.wide.u32 	%rd196, %r20, 8;
	add.s64 	%rd197, %rd1, %rd196;
	ld.global.u64 	%rd198, [%rd197];
	mad.lo.s64 	%rd58, %rd198, %rd282, %rd49;
	add.s32 	%r21, %r213, -3;
	and.b64  	%rd59, %rd281, 4294967295;
	mul.wide.u32 	%rd199, %r21, 8;
	add.s64 	%rd200, %rd2, %rd199;
	ld.global.u64 	%rd60, [%rd200];
	and.b64  	%rd201, %rd60, -4294967296;
	setp.ne.s64 	%p12, %rd201, 0;
	@%p12 bra 	$L__BB254_24;
	cvt.u32.u64 	%r112, %rd60;
	cvt.u32.u64 	%r113, %rd59;
	div.u32 	%r114, %r113, %r112;
	mul.lo.s32 	%r115, %r114, %r112;
	sub.s32 	%r116, %r113, %r115;
	cvt.u64.u32 	%rd283, %r114;
	cvt.u64.u32 	%rd284, %r116;
	bra.uni 	$L__BB254_25;
$L__BB254_24:
	div.s64 	%rd283, %rd59, %rd60;
	mul.lo.s64 	%rd202, %rd283, %rd60;
	sub.s64 	%rd284, %rd59, %rd202;
$L__BB254_25:
	mul.wide.u32 	%rd203, %r21, 8;
	add.s64 	%rd204, %rd1, %rd203;
	ld.global.u64 	%rd205, [%rd204];
	mad.lo.s64 	%rd67, %rd205, %rd284, %rd58;
	and.b64  	%rd68, %rd283, 4294967295;
	add.s32 	%r117, %r213, -4;
	mul.wide.u32 	%rd206, %r117, 8;
	add.s64 	%rd207, %rd2, %rd206;
	ld.global.u64 	%rd69, [%rd207];
	and.b64  	%rd208, %rd69, -4294967296;
	setp.ne.s64 	%p13, %rd208, 0;
	@%p13 bra 	$L__BB254_27;
	cvt.u32.u64 	%r118, %rd69;
	cvt.u32.u64 	%r119, %rd68;
	div.u32 	%r120, %r119, %r118;
	mul.lo.s32 	%r121, %r120, %r118;
	sub.s32 	%r122, %r119, %r121;
	cvt.u64.u32 	%rd285, %r120;
	cvt.u64.u32 	%rd286, %r122;
	bra.uni 	$L__BB254_28;
$L__BB254_27:
	div.s64 	%rd285, %rd68, %rd69;
	mul.lo.s64 	%rd209, %rd285, %rd69;
	sub.s64 	%rd286, %rd68, %rd209;
$L__BB254_28:
	mul.wide.u32 	%rd210, %r117, 8;
	add.s64 	%rd211, %rd1, %rd210;
	ld.global.u64 	%rd212, [%rd211];
	mad.lo.s64 	%rd306, %rd212, %rd286, %rd67;
	cvt.u32.u64 	%r218, %rd285;
	add.s32 	%r213, %r213, -8;
	add.s32 	%r212, %r212, 8;
	setp.ne.s32 	%p14, %r212, 0;
	@%p14 bra 	$L__BB254_4;
	add.s32 	%r217, %r213, 3;
$L__BB254_30:
	and.b32  	%r28, %r9, 7;
	setp.eq.s32 	%p15, %r28, 0;
	@%p15 bra 	$L__BB254_59;
	and.b32  	%r29, %r9, 3;
	setp.lt.u32 	%p16, %r28, 4;
	@%p16 bra 	$L__BB254_45;
	cvt.u64.u32 	%rd79, %r218;
	mul.wide.u32 	%rd214, %r217, 8;
	add.s64 	%rd215, %rd2, %rd214;
	ld.global.u64 	%rd80, [%rd215];
	and.b64  	%rd216, %rd80, -4294967296;
	setp.ne.s64 	%p17, %rd216, 0;
	@%p17 bra 	$L__BB254_34;
	cvt.u32.u64 	%r124, %rd80;
	cvt.u32.u64 	%r125, %rd79;
	div.u32 	%r126, %r125, %r124;
	mul.lo.s32 	%r127, %r126, %r124;
	sub.s32 	%r128, %r125, %r127;
	cvt.u64.u32 	%rd289, %r126;
	cvt.u64.u32 	%rd290, %r128;
	bra.uni 	$L__BB254_35;
$L__BB254_34:
	div.s64 	%rd289, %rd79, %rd80;
	mul.lo.s64 	%rd217, %rd289, %rd80;
	sub.s64 	%rd290, %rd79, %rd217;
$L__BB254_35:
	mul.wide.u32 	%rd218, %r217, 8;
	add.s64 	%rd219, %rd1, %rd218;
	ld.global.u64 	%rd220, [%rd219];
	mad.lo.s64 	%rd87, %rd220, %rd290, %rd306;
	add.s32 	%r30, %r217, -1;
	and.b64  	%rd88, %rd289, 4294967295;
	mul.wide.u32 	%rd221, %r30, 8;
	add.s64 	%rd222, %rd2, %rd221;
	ld.global.u64 	%rd89, [%rd222];
	and.b64  	%rd223, %rd89, -4294967296;
	setp.ne.s64 	%p18, %rd223, 0;
	@%p18 bra 	$L__BB254_37;
	cvt.u32.u64 	%r129, %rd89;
	cvt.u32.u64 	%r130, %rd88;
	div.u32 	%r131, %r130, %r129;
	mul.lo.s32 	%r132, %r131, %r129;
	sub.s32 	%r133, %r130, %r132;
	cvt.u64.u32 	%rd291, %r131;
	cvt.u64.u32 	%rd292, %r133;
	bra.uni 	$L__BB254_38;
$L__BB254_37:
	div.s64 	%rd291, %rd88, %rd89;
	mul.lo.s64 	%rd224, %rd291, %rd89;
	sub.s64 	%rd292, %rd88, %rd224;
$L__BB254_38:
	mul.wide.u32 	%rd225, %r30, 8;
	add.s64 	%rd226, %rd1, %rd225;
	ld.global.u64 	%rd227, [%rd226];
	mad.lo.s64 	%rd96, %rd227, %rd292, %rd87;
	add.s32 	%r31, %r217, -2;
	and.b64  	%rd97, %rd291, 4294967295;
	mul.wide.u32 	%rd228, %r31, 8;
	add.s64 	%rd229, %rd2, %rd228;
	ld.global.u64 	%rd98, [%rd229];
	and.b64  	%rd230, %rd98, -4294967296;
	setp.ne.s64 	%p19, %rd230, 0;
	@%p19 bra 	$L__BB254_40;
	cvt.u32.u64 	%r134, %rd98;
	cvt.u32.u64 	%r135, %rd97;
	div.u32 	%r136, %r135, %r134;
	mul.lo.s32 	%r137, %r136, %r134;
	sub.s32 	%r138, %r135, %r137;
	cvt.u64.u32 	%rd293, %r136;
	cvt.u64.u32 	%rd294, %r138;
	bra.uni 	$L__BB254_41;
$L__BB254_40:
	div.s64 	%rd293, %rd97, %rd98;
	mul.lo.s64 	%rd231, %rd293, %rd98;
	sub.s64 	%rd294, %rd97, %rd231;
$L__BB254_41:
	mul.wide.u32 	%rd232, %r31, 8;
	add.s64 	%rd233, %rd1, %rd232;
	ld.global.u64 	%rd234, [%rd233];
	mad.lo.s64 	%rd105, %rd234, %rd294, %rd96;
	add.s32 	%r32, %r217, -3;
	and.b64  	%rd106, %rd293, 4294967295;
	mul.wide.u32 	%rd235, %r32, 8;
	add.s64 	%rd236, %rd2, %rd235;
	ld.global.u64 	%rd107, [%rd236];
	and.b64  	%rd237, %rd107, -4294967296;
	setp.ne.s64 	%p20, %rd237, 0;
	@%p20 bra 	$L__BB254_43;
	cvt.u32.u64 	%r139, %rd107;
	cvt.u32.u64 	%r140, %rd106;
	div.u32 	%r141, %r140, %r139;
	mul.lo.s32 	%r142, %r141, %r139;
	sub.s32 	%r143, %r140, %r142;
	cvt.u64.u32 	%rd295, %r141;
	cvt.u64.u32 	%rd296, %r143;
	bra.uni 	$L__BB254_44;
$L__BB254_43:
	div.s64 	%rd295, %rd106, %rd107;
	mul.lo.s64 	%rd238, %rd295, %rd107;
	sub.s64 	%rd296, %rd106, %rd238;
$L__BB254_44:
	mul.wide.u32 	%rd239, %r32, 8;
	add.s64 	%rd240, %rd1, %rd239;
	ld.global.u64 	%rd241, [%rd240];
	mad.lo.s64 	%rd306, %rd241, %rd296, %rd105;
	cvt.u32.u64 	%r218, %rd295;
	add.s32 	%r217, %r217, -4;
$L__BB254_45:
	setp.eq.s32 	%p21, %r29, 0;
	@%p21 bra 	$L__BB254_59;
	setp.eq.s32 	%p22, %r29, 1;
	@%p22 bra 	$L__BB254_54;
	cvt.u64.u32 	%rd117, %r218;
	mul.wide.u32 	%rd243, %r217, 8;
	add.s64 	%rd244, %rd2, %rd243;
	ld.global.u64 	%rd118, [%rd244];
	and.b64  	%rd245, %rd118, -4294967296;
	setp.ne.s64 	%p23, %rd245, 0;
	@%p23 bra 	$L__BB254_49;
	cvt.u32.u64 	%r144, %rd118;
	cvt.u32.u64 	%r145, %rd117;
	div.u32 	%r146, %r145, %r144;
	mul.lo.s32 	%r147, %r146, %r144;
	sub.s32 	%r148, %r145, %r147;
	cvt.u64.u32 	%rd299, %r146;
	cvt.u64.u32 	%rd300, %r148;
	bra.uni 	$L__BB254_50;
$L__BB254_49:
	div.s64 	%rd299, %rd117, %rd118;
	mul.lo.s64 	%rd246, %rd299, %rd118;
	sub.s64 	%rd300, %rd117, %rd246;
$L__BB254_50:
	add.s64 	%rd248, %rd1, %rd243;
	ld.global.u64 	%rd249, [%rd248];
	mad.lo.s64 	%rd125, %rd249, %rd300, %rd306;
	add.s32 	%r37, %r217, -1;
	and.b64  	%rd126, %rd299, 4294967295;
	mul.wide.u32 	%rd250, %r37, 8;
	add.s64 	%rd251, %rd2, %rd250;
	ld.global.u64 	%rd127, [%rd251];
	and.b64  	%rd252, %rd127, -4294967296;
	setp.ne.s64 	%p24, %rd252, 0;
	@%p24 bra 	$L__BB254_52;
	cvt.u32.u64 	%r149, %rd127;
	cvt.u32.u64 	%r150, %rd126;
	div.u32 	%r151, %r150, %r149;
	mul.lo.s32 	%r152, %r151, %r149;
	sub.s32 	%r153, %r150, %r152;
	cvt.u64.u32 	%rd301, %r151;
	cvt.u64.u32 	%rd302, %r153;
	bra.uni 	$L__BB254_53;
$L__BB254_52:
	div.s64 	%rd301, %rd126, %rd127;
	mul.lo.s64 	%rd253, %rd301, %rd127;
	sub.s64 	%rd302, %rd126, %rd253;
$L__BB254_53:
	add.s64 	%rd255, %rd1, %rd250;
	ld.global.u64 	%rd256, [%rd255];
	mad.lo.s64 	%rd306, %rd256, %rd302, %rd125;
	cvt.u32.u64 	%r218, %rd301;
	add.s32 	%r217, %r217, -2;
$L__BB254_54:
	and.b32  	%r154, %r9, 1;
	setp.eq.b32 	%p25, %r154, 1;
	not.pred 	%p26, %p25;
	@%p26 bra 	$L__BB254_59;
	cvt.u64.u32 	%rd137, %r218;
	mul.wide.u32 	%rd257, %r217, 8;
	add.s64 	%rd258, %rd2, %rd257;
	ld.global.u64 	%rd138, [%rd258];
	and.b64  	%rd259, %rd138, -4294967296;
	setp.ne.s64 	%p27, %rd259, 0;
	@%p27 bra 	$L__BB254_57;
	cvt.u32.u64 	%r155, %rd138;
	cvt.u32.u64 	%r156, %rd137;
	rem.u32 	%r157, %r156, %r155;
	cvt.u64.u32 	%rd305, %r157;
	bra.uni 	$L__BB254_58;
$L__BB254_57:
	rem.s64 	%rd305, %rd137, %rd138;
$L__BB254_58:
	add.s64 	%rd261, %rd1, %rd257;
	ld.global.u64 	%rd262, [%rd261];
	mad.lo.s64 	%rd306, %rd262, %rd305, %rd306;
$L__BB254_59:
	cvta.to.global.u64 	%rd263, %rd145;
	add.s64 	%rd264, %rd263, %rd306;
	ld.global.u8 	%rs19, [%rd264];
	cvt.rn.f32.u16 	%f1, %rs19;
	// begin inline asm
	{  cvt.rn.f16.f32 %rs18, %f1;}

	// end inline asm
	st.shared.u16 	[%r7], %rs18;
	bar.sync 	0;
	setp.ne.s32 	%p28, %r1, 0;
	@%p28 bra 	$L__BB254_77;
	setp.gt.u32 	%p29, %r5, 1;
	@%p29 bra 	$L__BB254_62;
	shl.b32 	%r158, %r3, 1;
	mov.u32 	%r159, meansdata_u8;
	add.s32 	%r160, %r159, %r158;
	ld.shared.u16 	%rs118, [%r160];
	bra.uni 	$L__BB254_76;
$L__BB254_62:
	shl.b32 	%r162, %r3, 1;
	mov.u32 	%r163, meansdata_u8;
	add.s32 	%r42, %r163, %r162;
	ld.shared.u16 	%rs118, [%r42];
	add.s32 	%r43, %r5, -1;
	add.s32 	%r164, %r5, -2;
	and.b32  	%r44, %r43, 15;
	setp.lt.u32 	%p30, %r164, 15;
	mov.b32 	%r226, 1;
	@%p30 bra 	$L__BB254_66;
	and.b32  	%r167, %r43, -16;
	neg.s32 	%r223, %r167;
	shl.b32 	%r46, %r2, 1;
	add.s32 	%r169, %r162, %r46;
	add.s32 	%r221, %r163, %r169;
	shl.b32 	%r48, %r2, 5;
	mov.b32 	%r224, 1;
	mov.b32 	%r222, 0;
$L__BB254_64:
	.pragma "nounroll";
	mul.lo.s32 	%r171, %r224, %r2;
	shl.b32 	%r172, %r171, 1;
	add.s32 	%r173, %r42, %r172;
	ld.shared.u16 	%rs23, [%r221];
	// begin inline asm
	{add.f16 %rs21,%rs118,%rs23;
}
	// end inline asm
	add.s32 	%r174, %r173, %r46;
	ld.shared.u16 	%rs26, [%r174];
	// begin inline asm
	{add.f16 %rs24,%rs21,%rs26;
}
	// end inline asm
	add.s32 	%r175, %r174, %r46;
	ld.shared.u16 	%rs29, [%r175];
	// begin inline asm
	{add.f16 %rs27,%rs24,%rs29;
}
	// end inline asm
	add.s32 	%r176, %r175, %r46;
	ld.shared.u16 	%rs32, [%r176];
	// begin inline asm
	{add.f16 %rs30,%rs27,%rs32;
}
	// end inline asm
	add.s32 	%r177, %r176, %r46;
	ld.shared.u16 	%rs35, [%r177];
	// begin inline asm
	{add.f16 %rs33,%rs30,%rs35;
}
	// end inline asm
	add.s32 	%r178, %r177, %r46;
	ld.shared.u16 	%rs38, [%r178];
	// begin inline asm
	{add.f16 %rs36,%rs33,%rs38;
}
	// end inline asm
	add.s32 	%r179, %r178, %r46;
	ld.shared.u16 	%rs41, [%r179];
	// begin inline asm
	{add.f16 %rs39,%rs36,%rs41;
}
	// end inline asm
	add.s32 	%r180, %r179, %r46;
	ld.shared.u16 	%rs44, [%r180];
	// begin inline asm
	{add.f16 %rs42,%rs39,%rs44;
}
	// end inline asm
	add.s32 	%r181, %r180, %r46;
	ld.shared.u16 	%rs47, [%r181];
	// begin inline asm
	{add.f16 %rs45,%rs42,%rs47;
}
	// end inline asm
	add.s32 	%r182, %r181, %r46;
	ld.shared.u16 	%rs50, [%r182];
	// begin inline asm
	{add.f16 %rs48,%rs45,%rs50;
}
	// end inline asm
	add.s32 	%r183, %r182, %r46;
	ld.shared.u16 	%rs53, [%r183];
	// begin inline asm
	{add.f16 %rs51,%rs48,%rs53;
}
	// end inline asm
	add.s32 	%r184, %r183, %r46;
	ld.shared.u16 	%rs56, [%r184];
	// begin inline asm
	{add.f16 %rs54,%rs51,%rs56;
}
	// end inline asm
	add.s32 	%r185, %r184, %r46;
	ld.shared.u16 	%rs59, [%r185];
	// begin inline asm
	{add.f16 %rs57,%rs54,%rs59;
}
	// end inline asm
	add.s32 	%r186, %r185, %r46;
	ld.shared.u16 	%rs62, [%r186];
	// begin inline asm
	{add.f16 %rs60,%rs57,%rs62;
}
	// end inline asm
	add.s32 	%r187, %r186, %r46;
	ld.shared.u16 	%rs65, [%r187];
	// begin inline asm
	{add.f16 %rs63,%rs60,%rs65;
}
	// end inline asm
	add.s32 	%r188, %r187, %r46;
	ld.shared.u16 	%rs68, [%r188];
	// begin inline asm
	{add.f16 %rs118,%rs63,%rs68;
}
	// end inline asm
	add.s32 	%r224, %r224, 16;
	add.s32 	%r223, %r223, 16;
	add.s32 	%r222, %r222, 16;
	add.s32 	%r221, %r221, %r48;
	setp.ne.s32 	%p31, %r223, 0;
	@%p31 bra 	$L__BB254_64;
	add.s32 	%r226, %r222, 1;
$L__BB254_66:
	setp.eq.s32 	%p32, %r44, 0;
	@%p32 bra 	$L__BB254_75;
	and.b32  	%r59, %r43, 7;
	setp.lt.u32 	%p33, %r44, 8;
	@%p33 bra 	$L__BB254_69;
	mul.lo.s32 	%r189, %r226, %r2;
	shl.b32 	%r190, %r189, 1;
	add.s32 	%r191, %r42, %r190;
	ld.shared.u16 	%rs72, [%r191];
	// begin inline asm
	{add.f16 %rs70,%rs118,%rs72;
}
	// end inline asm
	shl.b32 	%r192, %r2, 1;
	add.s32 	%r193, %r191, %r192;
	ld.shared.u16 	%rs75, [%r193];
	// begin inline asm
	{add.f16 %rs73,%rs70,%rs75;
}
	// end inline asm
	add.s32 	%r194, %r193, %r192;
	ld.shared.u16 	%rs78, [%r194];
	// begin inline asm
	{add.f16 %rs76,%rs73,%rs78;
}
	// end inline asm
	add.s32 	%r195, %r194, %r192;
	ld.shared.u16 	%rs81, [%r195];
	// begin inline asm
	{add.f16 %rs79,%rs76,%rs81;
}
	// end inline asm
	add.s32 	%r196, %r195, %r192;
	ld.shared.u16 	%rs84, [%r196];
	// begin inline asm
	{add.f16 %rs82,%rs79,%rs84;
}
	// end inline asm
	add.s32 	%r197, %r196, %r192;
	ld.shared.u16 	%rs87, [%r197];
	// begin inline asm
	{add.f16 %rs85,%rs82,%rs87;
}
	// end inline asm
	add.s32 	%r198, %r197, %r192;
	ld.shared.u16 	%rs90, [%r198];
	// begin inline asm
	{add.f16 %rs88,%rs85,%rs90;
}
	// end inline asm
	add.s32 	%r199, %r198, %r192;
	ld.shared.u16 	%rs93, [%r199];
	// begin inline asm
	{add.f16 %rs118,%rs88,%rs93;
}
	// end inline asm
	add.s32 	%r226, %r226, 8;
$L__BB254_69:
	setp.eq.s32 	%p34, %r59, 0;
	@%p34 bra 	$L__BB254_75;
	and.b32  	%r62, %r43, 3;
	setp.lt.u32 	%p35, %r59, 4;
	@%p35 bra 	$L__BB254_72;
	mul.lo.s32 	%r200, %r226, %r2;
	shl.b32 	%r201, %r200, 1;
	add.s32 	%r202, %r42, %r201;
	ld.shared.u16 	%rs97, [%r202];
	// begin inline asm
	{add.f16 %rs95,%rs118,%rs97;
}
	// end inline asm
	shl.b32 	%r203, %r2, 1;
	add.s32 	%r204, %r202, %r203;
	ld.shared.u16 	%rs100, [%r204];
	// begin inline asm
	{add.f16 %rs98,%rs95,%rs100;
}
	// end inline asm
	add.s32 	%r205, %r204, %r203;
	ld.shared.u16 	%rs103, [%r205];
	// begin inline asm
	{add.f16 %rs101,%rs98,%rs103;
}
	// end inline asm
	add.s32 	%r206, %r205, %r203;
	ld.shared.u16 	%rs106, [%r206];
	// begin inline asm
	{add.f16 %rs118,%rs101,%rs106;
}
	// end inline asm
	add.s32 	%r226, %r226, 4;
$L__BB254_72:
	setp.eq.s32 	%p36, %r62, 0;
	@%p36 bra 	$L__BB254_75;
	mul.lo.s32 	%r207, %r2, %r226;
	shl.b32 	%r208, %r207, 1;
	add.s32 	%r210, %r208, %r162;
	add.s32 	%r229, %r163, %r210;
	shl.b32 	%r66, %r2, 1;
	neg.s32 	%r228, %r62;
$L__BB254_74:
	.pragma "nounroll";
	ld.shared.u16 	%rs109, [%r229];
	// begin inline asm
	{add.f16 %rs118,%rs118,%rs109;
}
	// end inline asm
	add.s32 	%r229, %r229, %r66;
	add.s32 	%r228, %r228, 1;
	setp.ne.s32 	%p37, %r228, 0;
	@%p37 bra 	$L__BB254_74;
$L__BB254_75:
	st.shared.u16 	[%r42], %rs118;
$L__BB254_76:
	cvt.u64.u32 	%rd265, %r4;
	mad.lo.s64 	%rd266, %rd147, %rd265, %rd3;
	cvta.to.global.u64 	%rd267, %rd144;
	shl.b64 	%rd268, %rd266, 1;
	add.s64 	%rd269, %rd267, %rd268;
	st.global.u16 	[%rd269], %rs118;
$L__BB254_77:
	ret;

}
	// .globl	contiguous_mean33_u8
.visible .entry contiguous_mean33_u8(
	.param .u64 .ptr .align 1 contiguous_mean33_u8_param_0,
	.param .u64 .ptr .align 1 contiguous_mean33_u8_param_1,
	.param .u64 contiguous_mean33_u8_param_2,
	.param .u64 contiguous_mean33_u8_param_3,
	.param .u64 contiguous_mean33_u8_param_4
)
{
	.reg .pred 	%p<14>;
	.reg .b16 	%rs<119>;
	.reg .b32 	%r<111>;
	.reg .b64 	%rd<16>;

	ld.param.u64 	%rd2, [contiguous_mean33_u8_param_0];
	ld.param.u64 	%rd3, [contiguous_mean33_u8_param_1];
	ld.param.u64 	%rd4, [contiguous_mean33_u8_param_3];
	ld.param.u64 	%rd5, [contiguous_mean33_u8_param_4];
	mov.u32 	%r1, %tid.y;
	mov.u32 	%r2, %ntid.x;
	mov.u32 	%r3, %tid.x;
	mad.lo.s32 	%r39, %r1, %r2, %r3;
	mov.u32 	%r40, %ctaid.x;
	mad.lo.s32 	%r41, %r40, %r2, %r3;
	mov.u32 	%r4, %ctaid.y;
	mov.u32 	%r5, %ntid.y;
	mad.lo.s32 	%r42, %r4, %r5, %r1;
	shl.b32 	%r43, %r39, 1;
	mov.u32 	%r44, meansdata_u8;
	add.s32 	%r7, %r44, %r43;
	mov.b32 	%r38, 0;
	// begin inline asm
	cvt.rn.f16.s32 %rs17, %r38;
	// end inline asm
	st.shared.u16 	[%r7], %rs17;
	cvt.u64.u32 	%rd1, %r41;
	setp.le.u64 	%p1, %rd4, %rd1;
	cvt.u64.u32 	%rd7, %r42;
	setp.le.u64 	%p2, %rd5, %rd7;
	or.pred  	%p3, %p1, %p2;
	@%p3 bra 	$L__BB255_19;
	cvt.u32.u64 	%r45, %rd1;
	cvta.to.global.u64 	%rd8, %rd3;
	cvt.u32.u64 	%r46, %rd4;
	mad.lo.s32 	%r47, %r42, %r46, %r45;
	mul.wide.u32 	%rd9, %r47, 2;
	add.s64 	%rd10, %rd8, %rd9;
	ld.global.u16 	%rs18, [%rd10];
	st.shared.u16 	[%r7], %rs18;
	bar.sync 	0;
	setp.ne.s32 	%p4, %r1, 0;
	@%p4 bra 	$L__BB255_19;
	setp.gt.u32 	%p5, %r5, 1;
	@%p5 bra 	$L__BB255_4;
	shl.b32 	%r48, %r3, 1;
	add.s32 	%r50, %r44, %r48;
	ld.shared.u16 	%rs117, [%r50];
	bra.uni 	$L__BB255_18;
$L__BB255_4:
	shl.b32 	%r52, %r3, 1;
	add.s32 	%r8, %r44, %r52;
	ld.shared.u16 	%rs117, [%r8];
	add.s32 	%r9, %r5, -1;
	add.s32 	%r54, %r5, -2;
	and.b32  	%r10, %r9, 15;
	setp.lt.u32 	%p6, %r54, 15;
	mov.b32 	%r107, 1;
	@%p6 bra 	$L__BB255_8;
	and.b32  	%r57, %r9, -16;
	neg.s32 	%r104, %r57;
	shl.b32 	%r12, %r2, 1;
	add.s32 	%r59, %r52, %r12;
	add.s32 	%r102, %r44, %r59;
	shl.b32 	%r14, %r2, 5;
	mov.b32 	%r105, 1;
	mov.b32 	%r103, 0;
$L__BB255_6:
	.pragma "nounroll";
	mul.lo.s32 	%r61, %r105, %r2;
	shl.b32 	%r62, %r61, 1;
	add.s32 	%r63, %r8, %r62;
	ld.shared.u16 	%rs22, [%r102];
	// begin inline asm
	{add.f16 %rs20,%rs117,%rs22;
}
	// end inline asm
	add.s32 	%r64, %r63, %r12;
	ld.shared.u16 	%rs25, [%r64];
	// begin inline asm
	{add.f16 %rs23,%rs20,%rs25;
}
	// end inline asm
	add.s32 	%r65, %r64, %r12;
	ld.shared.u16 	%rs28, [%r65];
	// begin inline asm
	{add.f16 %rs26,%rs23,%rs28;
}
	// end inline asm
	add.s32 	%r66, %r65, %r12;
	ld.shared.u16 	%rs31, [%r66];
	// begin inline asm
	{add.f16 %rs29,%rs26,%rs31;
}
	// end inline asm
	add.s32 	%r67, %r66, %r12;
	ld.shared.u16 	%rs34, [%r67];
	// begin inline asm
	{add.f16 %rs32,%rs29,%rs34;
}
	// end inline asm
	add.s32 	%r68, %r67, %r12;
	ld.shared.u16 	%rs37, [%r68];
	// begin inline asm
	{add.f16 %rs35,%rs32,%rs37;
}
	// end inline asm
	add.s32 	%r69, %r68, %r12;
	ld.shared.u16 	%rs40, [%r69];
	// begin inline asm
	{add.f16 %rs38,%rs35,%rs40;
}
	// end inline asm
	add.s32 	%r70, %r69, %r12;
	ld.shared.u16 	%rs43, [%r70];
	// begin inline asm
	{add.f16 %rs41,%rs38,%rs43;
}
	// end inline asm
	add.s32 	%r71, %r70, %r12;
	ld.shared.u16 	%rs46, [%r71];
	// begin inline asm
	{add.f16 %rs44,%rs41,%rs46;
}
	// end inline asm
	add.s32 	%r72, %r71, %r12;
	ld.shared.u16 	%rs49, [%r72];
	// begin inline asm
	{add.f16 %rs47,%rs44,%rs49;
}
	// end inline asm
	add.s32 	%r73, %r72, %r12;
	ld.shared.u16 	%rs52, [%r73];
	// begin inline asm
	{add.f16 %rs50,%rs47,%rs52;
}
	// end inline asm
	add.s32 	%r74, %r73, %r12;
	ld.shared.u16 	%rs55, [%r74];
	// begin inline asm
	{add.f16 %rs53,%rs50,%rs55;
}
	// end inline asm
	add.s32 	%r75, %r74, %r12;
	ld.shared.u16 	%rs58, [%r75];
	// begin inline asm
	{add.f16 %rs56,%rs53,%rs58;
}
	// end inline asm
	add.s32 	%r76, %r75, %r12;
	ld.shared.u16 	%rs61, [%r76];
	// begin inline asm
	{add.f16 %rs59,%rs56,%rs61;
}
	// end inline asm
	add.s32 	%r77, %r76, %r12;
	ld.shared.u16 	%rs64, [%r77];
	// begin inline asm
	{add.f16 %rs62,%rs59,%rs64;
}
	// end inline asm
	add.s32 	%r78, %r77, %r12;
	ld.shared.u16 	%rs67, [%r78];
	// begin inline asm
	{add.f16 %rs117,%rs62,%rs67;
}
	// end inline asm
	add.s32 	%r105, %r105, 16;
	add.s32 	%r104, %r104, 16;
	add.s32 	%r103, %r103, 16;
	add.s32 	%r102, %r102, %r14;
	setp.ne.s32 	%p7, %r104, 0;
	@%p7 bra 	$L__BB255_6;
	add.s32 	%r107, %r103, 1;
$L__BB255_8:
	setp.eq.s32 	%p8, %r10, 0;
	@%p8 bra 	$L__BB255_17;
	and.b32  	%r25, %r9, 7;
	setp.lt.u32 	%p9, %r10, 8;
	@%p9 bra 	$L__BB255_11;
	mul.lo.s32 	%r79, %r107, %r2;
	shl.b32 	%r80, %r79, 1;
	add.s32 	%r81, %r8, %r80;
	ld.shared.u16 	%rs71, [%r81];
	// begin inline asm
	{add.f16 %rs69,%rs117,%rs71;
}
	// end inline asm
	shl.b32 	%r82, %r2, 1;
	add.s32 	%r83, %r81, %r82;
	ld.shared.u16 	%rs74, [%r83];
	// begin inline asm
	{add.f16 %rs72,%rs69,%rs74;
}
	// end inline asm
	add.s32 	%r84, %r83, %r82;
	ld.shared.u16 	%rs77, [%r84];
	// begin inline asm
	{add.f16 %rs75,%rs72,%rs77;
}
	// end inline asm
	add.s32 	%r85, %r84, %r82;
	ld.shared.u16 	%rs80, [%r85];
	// begin inline asm
	{add.f16 %rs78,%rs75,%rs80;
}
	// end inline asm
	add.s32 	%r86, %r85, %r82;
	ld.shared.u16 	%rs83, [%r86];
	// begin inline asm
	{add.f16 %rs81,%rs78,%rs83;
}
	// end inline asm
	add.s32 	%r87, %r86, %r82;
	ld.shared.u16 	%rs86, [%r87];
	// begin inline asm
	{add.f16 %rs84,%rs81,%rs86;
}
	// end inline asm
	add.s32 	%r88, %r87, %r82;
	ld.shared.u16 	%rs89, [%r88];
	// begin inline asm
	{add.f16 %rs87,%rs84,%rs89;
}
	// end inline asm
	add.s32 	%r89, %r88, %r82;
	ld.shared.u16 	%rs92, [%r89];
	// begin inline asm
	{add.f16 %rs117,%rs87,%rs92;
}
	// end inline asm
	add.s32 	%r107, %r107, 8;
$L__BB255_11:
	setp.eq.s32 	%p10, %r25, 0;
	@%p10 bra 	$L__BB255_17;
	and.b32  	%r28, %r9, 3;
	setp.lt.u32 	%p11, %r25, 4;
	@%p11 bra 	$L__BB255_14;
	mul.lo.s32 	%r90, %r107, %r2;
	shl.b32 	%r91, %r90, 1;
	add.s32 	%r92, %r8, %r91;
	ld.shared.u16 	%rs96, [%r92];
	// begin inline asm
	{add.f16 %rs94,%rs117,%rs96;
}
	// end inline asm
	shl.b32 	%r93, %r2, 1;
	add.s32 	%r94, %r92, %r93;
	ld.shared.u16 	%rs99, [%r94];
	// begin inline asm
	{add.f16 %rs97,%rs94,%rs99;
}
	// end inline asm
	add.s32 	%r95, %r94, %r93;
	ld.shared.u16 	%rs102, [%r95];
	// begin inline asm
	{add.f16 %rs100,%rs97,%rs102;
}
	// end inline asm
	add.s32 	%r96, %r95, %r93;
	ld.shared.u16 	%rs105, [%r96];
	// begin inline asm
	{add.f16 %rs117,%rs100,%rs105;
}
	// end inline asm
	add.s32 	%r107, %r107, 4;
$L__BB255_14:
	setp.eq.s32 	%p12, %r28, 0;
	@%p12 bra 	$L__BB255_17;
	mul.lo.s32 	%r97, %r2, %r107;
	shl.b32 	%r98, %r97, 1;
	add.s32 	%r100, %r98, %r52;
	add.s32 	%r110, %r44, %r100;
	shl.b32 	%r32, %r2, 1;
	neg.s32 	%r109, %r28;
$L__BB255_16:
	.pragma "nounroll";
	ld.shared.u16 	%rs108, [%r110];
	// begin inline asm
	{add.f16 %rs117,%rs117,%rs108;
}
	// end inline asm
	add.s32 	%r110, %r110, %r32;
	add.s32 	%r109, %r109, 1;
	setp.ne.s32 	%p13, %r109, 0;
	@%p13 bra 	$L__BB255_16;
$L__BB255_17:
	st.shared.u16 	[%r8], %rs117;
$L__BB255_18:
	cvt.u64.u32 	%rd11, %r4;
	mad.lo.s64 	%rd12, %rd4, %rd11, %rd1;
	cvta.to.global.u64 	%rd13, %rd2;
	shl.b64 	%rd14, %rd12, 1;
	add.s64 	%rd15, %rd13, %rd14;
	st.global.u16 	[%rd15], %rs117;
$L__BB255_19:
	ret;

}
	// .globl	contiguous_mean_u16
.visible .entry contiguous_mean_u16(
	.param .u64 .ptr .align 1 contiguous_mean_u16_param_0,
	.param .u64 .ptr .align 1 contiguous_mean_u16_param_1,
	.param .u64 contiguous_mean_u16_param_2
)
{
	.reg .pred 	%p<8>;
	.reg .b16 	%rs<27>;
	.reg .b32 	%r<20>;
	.reg .b32 	%f<3>;
	.reg .b64 	%rd<16>;

	ld.param.u64 	%rd4, [contiguous_mean_u16_param_0];
	ld.param.u64 	%rd6, [contiguous_mean_u16_param_1];
	ld.param.u64 	%rd5, [contiguous_mean_u16_param_2];
	cvta.to.global.u64 	%rd1, %rd6;
	mov.u32 	%r1, %tid.x;
	mov.u32 	%r2, %ctaid.x;
	mov.u32 	%r19, %ntid.x;
	mul.lo.s32 	%r9, %r2, %r19;
	shl.b32 	%r10, %r9, 1;
	add.s32 	%r4, %r10, %r1;
	shl.b32 	%r11, %r1, 1;
	mov.u32 	%r12, meansdata_u16;
	add.s32 	%r5, %r12, %r11;
	mov.b32 	%r8, 0;
	// begin inline asm
	cvt.rn.f16.s32 %rs1, %r8;
	// end inline asm
	st.shared.u16 	[%r5], %rs1;
	add.s32 	%r13, %r4, %r19;
	cvt.u64.u32 	%rd2, %r13;
	setp.le.u64 	%p1, %rd5, %rd2;
	@%p1 bra 	$L__BB256_2;
	mul.wide.u32 	%rd9, %r4, 2;
	add.s64 	%rd10, %rd1, %rd9;
	ld.global.u16 	%r14, [%rd10];
	shl.b64 	%rd11, %rd2, 1;
	add.s64 	%rd12, %rd1, %rd11;
	ld.global.u16 	%r15, [%rd12];
	add.s32 	%r16, %r15, %r14;
	cvt.rn.f32.u32 	%f2, %r16;
	// begin inline asm
	{  cvt.rn.f16.f32 %rs4, %f2;}

	// end inline asm
	st.shared.u16 	[%r5], %rs4;
	bra.uni 	$L__BB256_4;
$L__BB256_2:
	cvt.u64.u32 	%rd3, %r4;
	setp.le.u64 	%p2, %rd5, %rd3;
	@%p2 bra 	$L__BB256_4;
	shl.b64 	%rd7, %rd3, 1;
	add.s64 	%rd8, %rd1, %rd7;
	ld.global.u16 	%rs3, [%rd8];
	cvt.rn.f32.u16 	%f1, %rs3;
	// begin inline asm
	{  cvt.rn.f16.f32 %rs2, %f1;}

	// end inline asm
	st.shared.u16 	[%r5], %rs2;
$L__BB256_4:
	bar.sync 	0;
	setp.lt.u32 	%p3, %r19, 66;
	@%p3 bra 	$L__BB256_8;
$L__BB256_5:
	shr.u32 	%r7, %r19, 1;
	setp.ge.u32 	%p4, %r1, %r7;
	@%p4 bra 	$L__BB256_7;
	ld.shared.u16 	%rs6, [%r5];
	and.b32  	%r17, %r19, 2046;
	add.s32 	%r18, %r5, %r17;
	ld.shared.u16 	%rs7, [%r18];
	// begin inline asm
	{add.f16 %rs5,%rs6,%rs7;
}
	// end inline asm
	st.shared.u16 	[%r5], %rs5;
$L__BB256_7:
	bar.sync 	0;
	setp.gt.u32 	%p5, %r19, 131;
	mov.u32 	%r19, %r7;
	@%p5 bra 	$L__BB256_5;
$L__BB256_8:
	setp.gt.u32 	%p6, %r1, 31;
	@%p6 bra 	$L__BB256_11;
	ld.shared.u16 	%rs9, [%r5];
	ld.shared.u16 	%rs10, [%r5+64];
	// begin inline asm
	{add.f16 %rs8,%rs9,%rs10;
}
	// end inline asm
	st.volatile.shared.u16 	[%r5], %rs8;
	ld.shared.u16 	%rs13, [%r5+32];
	// begin inline asm
	{add.f16 %rs11,%rs8,%rs13;
}
	// end inline asm
	st.volatile.shared.u16 	[%r5], %rs11;
	ld.shared.u16 	%rs16, [%r5+16];
	// begin inline asm
	{add.f16 %rs14,%rs11,%rs16;
}
	// end inline asm
	st.volatile.shared.u16 	[%r5], %rs14;
	ld.shared.u16 	%rs19, [%r5+8];
	// begin inline asm
	{add.f16 %rs17,%rs14,%rs19;
}
	// end inline asm
	st.volatile.shared.u16 	[%r5], %rs17;
	ld.shared.u16 	%rs22, [%r5+4];
	// begin inline asm
	{add.f16 %rs20,%rs17,%rs22;
}
	// end inline asm
	st.volatile.shared.u16 	[%r5], %rs20;
	ld.shared.u16 	%rs25, [%r5+2];
	// begin inline asm
	{add.f16 %rs23,%rs20,%rs25;
}
	// end inline asm
	st.volatile.shared.u16 	[%r5], %rs23;
	setp.ne.s32 	%p7, %r1, 0;
	@%p7 bra 	$L__BB256_11;
	cvta.to.global.u64 	%rd13, %rd4;
	mul.wide.u32 	%rd14, %r2, 2;
	add.s64 	%rd15, %rd13, %rd14;
	ld.shared.u16 	%rs26, [meansdata_u16];
	st.global.u16 	[%rd15], %rs26;
$L__BB256_11:
	ret;

}
	// .globl	contiguous_cumulate_mean_u16
.visible .entry contiguous_cumulate_mean_u16(
	.param .u64 .ptr .align 1 contiguous_cumulate_mean_u16_param_0,
	.param .u64 .ptr .align 1 contiguous_cumulate_mean_u16_param_1,
	.param .u64 contiguous_cumulate_mean_u16_param_2
)
{
	.reg .pred 	%p<8>;
	.reg .b16 	%rs<28>;
	.reg .b32 	%r<17>;
	.reg .b64 	%rd<16>;

	ld.param.u64 	%rd4, [contiguous_cumulate_mean_u16_param_0];
	ld.param.u64 	%rd6, [contiguous_cumulate_mean_u16_param_1];
	ld.param.u64 	%rd5, [contiguous_cumulate_mean_u16_param_2];
	cvta.to.global.u64 	%rd1, %rd6;
	mov.u32 	%r1, %tid.x;
	mov.u32 	%r2, %ctaid.x;
	mov.u32 	%r16, %ntid.x;
	mul.lo.s32 	%r9, %r2, %r16;
	shl.b32 	%r10, %r9, 1;
	add.s32 	%r4, %r10, %r1;
	shl.b32 	%r11, %r1, 1;
	mov.u32 	%r12, meansdata_u16;
	add.s32 	%r5, %r12, %r11;
	mov.b32 	%r8, 0;
	// begin inline asm
	cvt.rn.f16.s32 %rs1, %r8;
	// end inline asm
	st.shared.u16 	[%r5], %rs1;
	add.s32 	%r13, %r4, %r16;
	cvt.u64.u32 	%rd2, %r13;
	setp.le.u64 	%p1, %rd5, %rd2;
	@%p1 bra 	$L__BB257_2;
	mul.wide.u32 	%rd9, %r4, 2;
	add.s64 	%rd10, %rd1, %rd9;
	ld.global.u16 	%rs4, [%rd10];
	shl.b64 	%rd11, %rd2, 1;
	add.s64 	%rd12, %rd1, %rd11;
	ld.global.u16 	%rs5, [%rd12];
	// begin inline asm
	{add.f16 %rs3,%rs4,%rs5;
}
	// end inline asm
	st.shared.u16 	[%r5], %rs3;
	bra.uni 	$L__BB257_4;
$L__BB257_2:
	cvt.u64.u32 	%rd3, %r4;
	setp.le.u64 	%p2, %rd5, %rd3;
	@%p2 bra 	$L__BB257_4;
	shl.b64 	%rd7, %rd3, 1;
	add.s64 	%rd8, %rd1, %rd7;
	ld.global.u16 	%rs2, [%rd8];
	st.shared.u16 	[%r5], %rs2;
$L__BB257_4:
	bar.sync 	0;
	setp.lt.u32 	%p3, %r16, 66;
	@%p3 bra 	$L__BB257_8;
$L__BB257_5:
	shr.u32 	%r7, %r16, 1;
	setp.ge.u32 	%p4, %r1, %r7;
	@%p4 bra 	$L__BB257_7;
	ld.shared.u16 	%rs7, [%r5];
	and.b32  	%r14, %r16, 2046;
	add.s32 	%r15, %r5, %r14;
	ld.shared.u16 	%rs8, [%r15];
	// begin inline asm
	{add.f16 %rs6,%rs7,%rs8;
}
	// end inline asm
	st.shared.u16 	[%r5], %rs6;
$L__BB257_7:
	bar.sync 	0;
	setp.gt.u32 	%p5, %r16, 131;
	mov.u32 	%r16, %r7;
	@%p5 bra 	$L__BB257_5;
$L__BB257_8:
	setp.gt.u32 	%p6, %r1, 31;
	@%p6 bra 	$L__BB257_11;
	ld.shared.u16 	%rs10, [%r5];
	ld.shared.u16 	%rs11, [%r5+64];
	// begin inline asm
	{add.f16 %rs9,%rs10,%rs11;
}
	// end inline asm
	st.volatile.shared.u16 	[%r5], %rs9;
	ld.shared.u16 	%rs14, [%r5+32];
	// begin inline asm
	{add.f16 %rs12,%rs9,%rs14;
}
	// end inline asm
	st.volatile.shared.u16 	[%r5], %rs12;
	ld.shared.u16 	%rs17, [%r5+16];
	// begin inline asm
	{add.f16 %rs15,%rs12,%rs17;
}
	// end inline asm
	st.volatile.shared.u16 	[%r5], %rs15;
	ld.shared.u16 	%rs20, [%r5+8];
	// begin inline asm
	{add.f16 %rs18,%rs15,%rs20;
}
	// end inline asm
	st.volatile.shared.u16 	[%r5], %rs18;
	ld.shared.u16 	%rs23, [%r5+4];
	// begin inline asm
	{add.f16 %rs21,%rs18,%rs23;
}
	// end inline asm
	st.volatile.shared.u16 	[%r5], %rs21;
	ld.shared.u16 	%rs26, [%r5+2];
	// begin inline asm
	{add.f16 %rs24,%rs21,%rs26;
}
	// end inline asm
	st.volatile.shared.u16 	[%r5], %rs24;
	setp.ne.s32 	%p7, %r1, 0;
	@%p7 bra 	$L__BB257_11;
	cvta.to.global.u64 	%rd13, %rd4;
	mul.wide.u32 	%rd14, %r2, 2;
	add.s64 	%rd15, %rd13, %rd14;
	ld.shared.u16 	%rs27, [meansdata_u16];
	st.global.u16 	[%rd15], %rs27;
$L__BB257_11:
	ret;

}
	// .globl	uncontiguous_mean_u16
.visible .entry uncontiguous_mean_u16(
	.param .u64 .ptr .align 1 uncontiguous_mean_u16_param_0,
	.param .u64 .ptr .align 1 uncontiguous_mean_u16_param_1,
	.param .u64 .ptr .align 1 uncontiguous_mean_u16_param_2,
	.param .u64 .ptr .align 1 uncontiguous_mean_u16_param_3,
	.param .u64 uncontiguous_mean_u16_param_4,
	.param .u64 uncontiguous_mean_u16_param_5
)
{
	.reg .pred 	%p<53>;
	.reg .b16 	%rs<27>;
	.reg .b32 	%r<216>;
	.reg .b32 	%f<3>;
	.reg .b64 	%rd<558>;

	ld.param.u64 	%rd260, [uncontiguous_mean_u16_param_0];
	ld.param.u64 	%rd263, [uncontiguous_mean_u16_param_1];
	ld.param.u64 	%rd264, [uncontiguous_mean_u16_param_2];
	ld.param.u64 	%rd265, [uncontiguous_mean_u16_param_3];
	ld.param.u64 	%rd261, [uncontiguous_mean_u16_param_4];
	ld.param.u64 	%rd262, [uncontiguous_mean_u16_param_5];
	cvta.to.global.u64 	%rd1, %rd265;
	cvta.to.global.u64 	%rd2, %rd264;
	cvta.to.global.u64 	%rd3, %rd263;
	mov.u32 	%r1, %tid.x;
	mov.u32 	%r2, %ctaid.x;
	mov.u32 	%r215, %ntid.x;
	mul.lo.s32 	%r53, %r2, %r215;
	shl.b32 	%r54, %r53, 1;
	add.s32 	%r4, %r54, %r1;
	shl.b32 	%r55, %r1, 1;
	mov.u32 	%r56, meansdata_u16;
	add.s32 	%r5, %r56, %r55;
	mov.b32 	%r52, 0;
	// begin inline asm
	cvt.rn.f16.s32 %rs1, %r52;
	// end inline asm
	st.shared.u16 	[%r5], %rs1;
	add.s32 	%r57, %r4, %r215;
	cvt.u64.u32 	%rd511, %r57;
	setp.le.u64 	%p1, %rd262, %rd511;
	@%p1 bra 	$L__BB258_54;
	cvt.u32.u64 	%r6, %rd261;
	add.s32 	%r209, %r6, -1;
	setp.lt.s32 	%p27, %r209, 0;
	mov.b64 	%rd515, 0;
	mov.u64 	%rd516, %rd515;
	@%p27 bra 	$L__BB258_53;
	cvt.u64.u32 	%rd512, %r4;
	setp.lt.u32 	%p28, %r209, 3;
	mov.b64 	%rd516, 0;
	mov.u64 	%rd515, %rd516;
	@%p28 bra 	$L__BB258_30;
	add.s32 	%r207, %r6, -2;
	and.b32  	%r133, %r6, -4;
	neg.s32 	%r206, %r133;
	mov.b64 	%rd516, 0;
$L__BB258_4:
	.pragma "nounroll";
	add.s32 	%r12, %r207, 1;
	mul.wide.u32 	%rd397, %r12, 8;
	add.s64 	%rd398, %rd2, %rd397;
	ld.global.u64 	%rd10, [%rd398];
	or.b64  	%rd399, %rd512, %rd10;
	and.b64  	%rd400, %rd399, -4294967296;
	setp.ne.s64 	%p29, %rd400, 0;
	@%p29 bra 	$L__BB258_6;
	cvt.u32.u64 	%r134, %rd10;
	cvt.u32.u64 	%r135, %rd512;
	div.u32 	%r136, %r135, %r134;
	mul.lo.s32 	%r137, %r136, %r134;
	sub.s32 	%r138, %r135, %r137;
	cvt.u64.u32 	%rd477, %r136;
	cvt.u64.u32 	%rd478, %r138;
	bra.uni 	$L__BB258_7;
$L__BB258_6:
	div.s64 	%rd477, %rd512, %rd10;
	mul.lo.s64 	%rd401, %rd477, %rd10;
	sub.s64 	%rd478, %rd512, %rd401;
$L__BB258_7:
	mul.wide.u32 	%rd402, %r12, 8;
	add.s64 	%rd403, %rd1, %rd402;
	ld.global.u64 	%rd17, [%rd403];
	mad.lo.s64 	%rd18, %rd17, %rd478, %rd515;
	or.b64  	%rd404, %rd511, %rd10;
	and.b64  	%rd405, %rd404, -4294967296;
	setp.ne.s64 	%p30, %rd405, 0;
	@%p30 bra 	$L__BB258_9;
	cvt.u32.u64 	%r139, %rd10;
	cvt.u32.u64 	%r140, %rd511;
	div.u32 	%r141, %r140, %r139;
	mul.lo.s32 	%r142, %r141, %r139;
	sub.s32 	%r143, %r140, %r142;
	cvt.u64.u32 	%rd479, %r141;
	cvt.u64.u32 	%rd480, %r143;
	bra.uni 	$L__BB258_10;
$L__BB258_9:
	div.s64 	%rd479, %rd511, %rd10;
	mul.lo.s64 	%rd406, %rd479, %rd10;
	sub.s64 	%rd480, %rd511, %rd406;
$L__BB258_10:
	mad.lo.s64 	%rd25, %rd480, %rd17, %rd516;
	add.s32 	%r13, %r207, -2;
	mul.wide.u32 	%rd407, %r207, 8;
	add.s64 	%rd408, %rd2, %rd407;
	ld.global.u64 	%rd26, [%rd408];
	or.b64  	%rd409, %rd477, %rd26;
	and.b64  	%rd410, %rd409, -4294967296;
	setp.ne.s64 	%p31, %rd410, 0;
	@%p31 bra 	$L__BB258_12;
	cvt.u32.u64 	%r144, %rd26;
	cvt.u32.u64 	%r145, %rd477;
	div.u32 	%r146, %r145, %r144;
	mul.lo.s32 	%r147, %r146, %r144;
	sub.s32 	%r148, %r145, %r147;
	cvt.u64.u32 	%rd481, %r146;
	cvt.u64.u32 	%rd482, %r148;
	bra.uni 	$L__BB258_13;
$L__BB258_12:
	div.s64 	%rd481, %rd477, %rd26;
	mul.lo.s64 	%rd411, %rd481, %rd26;
	sub.s64 	%rd482, %rd477, %rd411;
$L__BB258_13:
	mul.wide.u32 	%rd412, %r207, 8;
	add.s64 	%rd413, %rd1, %rd412;
	ld.global.u64 	%rd33, [%rd413];
	mad.lo.s64 	%rd34, %rd33, %rd482, %rd18;
	or.b64  	%rd414, %rd479, %rd26;
	and.b64  	%rd415, %rd414, -4294967296;
	setp.ne.s64 	%p32, %rd415, 0;
	@%p32 bra 	$L__BB258_15;
	cvt.u32.u64 	%r149, %rd26;
	cvt.u32.u64 	%r150, %rd479;
	div.u32 	%r151, %r150, %r149;
	mul.lo.s32 	%r152, %r151, %r149;
	sub.s32 	%r153, %r150, %r152;
	cvt.u64.u32 	%rd483, %r151;
	cvt.u64.u32 	%rd484, %r153;
	bra.uni 	$L__BB258_16;
$L__BB258_15:
	div.s64 	%rd483, %rd479, %rd26;
	mul.lo.s64 	%rd416, %rd483, %rd26;
	sub.s64 	%rd484, %rd479, %rd416;
$L__BB258_16:
	mad.lo.s64 	%rd41, %rd484, %rd33, %rd25;
	add.s32 	%r14, %r207, -1;
	mul.wide.u32 	%rd417, %r14, 8;
	add.s64 	%rd418, %rd2, %rd417;
	ld.global.u64 	%rd42, [%rd418];
	or.b64  	%rd419, %rd481, %rd42;
	and.b64  	%rd420, %rd419, -4294967296;
	setp.ne.s64 	%p33, %rd420, 0;
	@%p33 bra 	$L__BB258_18;
	cvt.u32.u64 	%r154, %rd42;
	cvt.u32.u64 	%r155, %rd481;
	div.u32 	%r156, %r155, %r154;
	mul.lo.s32 	%r157, %r156, %r154;
	sub.s32 	%r158, %r155, %r157;
	cvt.u64.u32 	%rd485, %r156;
	cvt.u64.u32 	%rd486, %r158;
	bra.uni 	$L__BB258_19;
$L__BB258_18:
	div.s64 	%rd485, %rd481, %rd42;
	mul.lo.s64 	%rd421, %rd485, %rd42;
	sub.s64 	%rd486, %rd481, %rd421;
$L__BB258_19:
	mul.wide.u32 	%rd422, %r14, 8;
	add.s64 	%rd423, %rd1, %rd422;
	ld.global.u64 	%rd49, [%rd423];
	mad.lo.s64 	%rd50, %rd49, %rd486, %rd34;
	or.b64  	%rd424, %rd483, %rd42;
	and.b64  	%rd425, %rd424, -4294967296;
	setp.ne.s64 	%p34, %rd425, 0;
	@%p34 bra 	$L__BB258_21;
	cvt.u32.u64 	%r159, %rd42;
	cvt.u32.u64 	%r160, %rd483;
	div.u32 	%r161, %r160, %r159;
	mul.lo.s32 	%r162, %r161, %r159;
	sub.s32 	%r163, %r160, %r162;
	cvt.u64.u32 	%rd487, %r161;
	cvt.u64.u32 	%rd488, %r163;
	bra.uni 	$L__BB258_22;
$L__BB258_21:
	div.s64 	%rd487, %rd483, %rd42;
	mul.lo.s64 	%rd426, %rd487, %rd42;
	sub.s64 	%rd488, %rd483, %rd426;
$L__BB258_22:
	mad.lo.s64 	%rd57, %rd488, %rd49, %rd41;
	mul.wide.u32 	%rd427, %r13, 8;
	add.s64 	%rd428, %rd2, %rd427;
	ld.global.u64 	%rd58, [%rd428];
	or.b64  	%rd429, %rd485, %rd58;
	and.b64  	%rd430, %rd429, -4294967296;
	setp.ne.s64 	%p35, %rd430, 0;
	@%p35 bra 	$L__BB258_24;
	cvt.u32.u64 	%r164, %rd58;
	cvt.u32.u64 	%r165, %rd485;
	div.u32 	%r166, %r165, %r164;
	mul.lo.s32 	%r167, %r166, %r164;
	sub.s32 	%r168, %r165, %r167;
	cvt.u64.u32 	%rd512, %r166;
	cvt.u64.u32 	%rd490, %r168;
	bra.uni 	$L__BB258_25;
$L__BB258_24:
	div.s64 	%rd512, %rd485, %rd58;
	mul.lo.s64 	%rd431, %rd512, %rd58;
	sub.s64 	%rd490, %rd485, %rd431;
$L__BB258_25:
	mul.wide.u32 	%rd432, %r13, 8;
	add.s64 	%rd433, %rd1, %rd432;
	ld.global.u64 	%rd65, [%rd433];
	mad.lo.s64 	%rd515, %rd65, %rd490, %rd50;
	or.b64  	%rd434, %rd487, %rd58;
	and.b64  	%rd435, %rd434, -4294967296;
	setp.ne.s64 	%p36, %rd435, 0;
	@%p36 bra 	$L__BB258_27;
	cvt.u32.u64 	%r169, %rd58;
	cvt.u32.u64 	%r170, %rd487;
	div.u32 	%r171, %r170, %r169;
	mul.lo.s32 	%r172, %r171, %r169;
	sub.s32 	%r173, %r170, %r172;
	cvt.u64.u32 	%rd511, %r171;
	cvt.u64.u32 	%rd492, %r173;
	bra.uni 	$L__BB258_28;
$L__BB258_27:
	div.s64 	%rd511, %rd487, %rd58;
	mul.lo.s64 	%rd436, %rd511, %rd58;
	sub.s64 	%rd492, %rd487, %rd436;
$L__BB258_28:
	mad.lo.s64 	%rd516, %rd492, %rd65, %rd57;
	add.s32 	%r207, %r207, -4;
	add.s32 	%r206, %r206, 4;
	setp.ne.s32 	%p37, %r206, 0;
	@%p37 bra 	$L__BB258_4;
	add.s32 	%r209, %r207, 1;
$L__BB258_30:
	and.b32  	%r19, %r6, 3;
	setp.eq.s32 	%p38, %r19, 0;
	@%p38 bra 	$L__BB258_53;
	setp.eq.s32 	%p39, %r19, 1;
	@%p39 bra 	$L__BB258_45;
	mul.wide.u32 	%rd438, %r209, 8;
	add.s64 	%rd439, %rd2, %rd438;
	ld.global.u64 	%rd80, [%rd439];
	or.b64  	%rd440, %rd512, %rd80;
	and.b64  	%rd441, %rd440, -4294967296;
	setp.ne.s64 	%p40, %rd441, 0;
	@%p40 bra 	$L__BB258_34;
	cvt.u32.u64 	%r174, %rd80;
	cvt.u32.u64 	%r175, %rd512;
	div.u32 	%r176, %r175, %r174;
	mul.lo.s32 	%r177, %r176, %r174;
	sub.s32 	%r178, %r175, %r177;
	cvt.u64.u32 	%rd499, %r176;
	cvt.u64.u32 	%rd500, %r178;
	bra.uni 	$L__BB258_35;
$L__BB258_34:
	div.s64 	%rd499, %rd512, %rd80;
	mul.lo.s64 	%rd442, %rd499, %rd80;
	sub.s64 	%rd500, %rd512, %rd442;
$L__BB258_35:
	add.s64 	%rd444, %rd1, %rd438;
	ld.global.u64 	%rd87, [%rd444];
	mad.lo.s64 	%rd88, %rd87, %rd500, %rd515;
	or.b64  	%rd445, %rd511, %rd80;
	and.b64  	%rd446, %rd445, -4294967296;
	setp.ne.s64 	%p41, %rd446, 0;
	@%p41 bra 	$L__BB258_37;
	cvt.u32.u64 	%r179, %rd80;
	cvt.u32.u64 	%r180, %rd511;
	div.u32 	%r181, %r180, %r179;
	mul.lo.s32 	%r182, %r181, %r179;
	sub.s32 	%r183, %r180, %r182;
	cvt.u64.u32 	%rd501, %r181;
	cvt.u64.u32 	%rd502, %r183;
	bra.uni 	$L__BB258_38;
$L__BB258_37:
	div.s64 	%rd501, %rd511, %rd80;
	mul.lo.s64 	%rd447, %rd501, %rd80;
	sub.s64 	%rd502, %rd511, %rd447;
$L__BB258_38:
	mad.lo.s64 	%rd95, %rd502, %rd87, %rd516;
	add.s32 	%r20, %r209, -1;
	mul.wide.u32 	%rd448, %r20, 8;
	add.s64 	%rd449, %rd2, %rd448;
	ld.global.u64 	%rd96, [%rd449];
	or.b64  	%rd450, %rd499, %rd96;
	and.b64  	%rd451, %rd450, -4294967296;
	setp.ne.s64 	%p42, %rd451, 0;
	@%p42 bra 	$L__BB258_40;
	cvt.u32.u64 	%r184, %rd96;
	cvt.u32.u64 	%r185, %rd499;
	div.u32 	%r186, %r185, %r184;
	mul.lo.s32 	%r187, %r186, %r184;
	sub.s32 	%r188, %r185, %r187;
	cvt.u64.u32 	%rd512, %r186;
	cvt.u64.u32 	%rd504, %r188;
	bra.uni 	$L__BB258_41;
$L__BB258_40:
	div.s64 	%rd512, %rd499, %rd96;
	mul.lo.s64 	%rd452, %rd512, %rd96;
	sub.s64 	%rd504, %rd499, %rd452;
$L__BB258_41:
	add.s64 	%rd454, %rd1, %rd448;
	ld.global.u64 	%rd103, [%rd454];
	mad.lo.s64 	%rd515, %rd103, %rd504, %rd88;
	or.b64  	%rd455, %rd501, %rd96;
	and.b64  	%rd456, %rd455, -4294967296;
	setp.ne.s64 	%p43, %rd456, 0;
	@%p43 bra 	$L__BB258_43;
	cvt.u32.u64 	%r189, %rd96;
	cvt.u32.u64 	%r190, %rd501;
	div.u32 	%r191, %r190, %r189;
	mul.lo.s32 	%r192, %r191, %r189;
	sub.s32 	%r193, %r190, %r192;
	cvt.u64.u32 	%rd511, %r191;
	cvt.u64.u32 	%rd506, %r193;
	bra.uni 	$L__BB258_44;
$L__BB258_43:
	div.s64 	%rd511, %rd501, %rd96;
	mul.lo.s64 	%rd457, %rd511, %rd96;
	sub.s64 	%rd506, %rd501, %rd457;
$L__BB258_44:
	mad.lo.s64 	%rd516, %rd506, %rd103, %rd95;
	add.s32 	%r209, %r209, -2;
$L__BB258_45:
	and.b32  	%r194, %r6, 1;
	setp.eq.b32 	%p44, %r194, 1;
	not.pred 	%p45, %p44;
	@%p45 bra 	$L__BB258_53;
	mul.wide.u32 	%rd458, %r209, 8;
	add.s64 	%rd459, %rd2, %rd458;
	ld.global.u64 	%rd118, [%rd459];
	or.b64  	%rd460, %rd512, %rd118;
	and.b64  	%rd461, %rd460, -4294967296;
	setp.ne.s64 	%p46, %rd461, 0;
	@%p46 bra 	$L__BB258_48;
	cvt.u32.u64 	%r195, %rd118;
	cvt.u32.u64 	%r196, %rd512;
	rem.u32 	%r197, %r196, %r195;
	cvt.u64.u32 	%rd513, %r197;
	bra.uni 	$L__BB258_49;
$L__BB258_48:
	rem.s64 	%rd513, %rd512, %rd118;
$L__BB258_49:
	add.s64 	%rd463, %rd1, %rd458;
	ld.global.u64 	%rd122, [%rd463];
	mad.lo.s64 	%rd515, %rd122, %rd513, %rd515;
	or.b64  	%rd464, %rd511, %rd118;
	and.b64  	%rd465, %rd464, -4294967296;
	setp.ne.s64 	%p47, %rd465, 0;
	@%p47 bra 	$L__BB258_51;
	cvt.u32.u64 	%r198, %rd118;
	cvt.u32.u64 	%r199, %rd511;
	rem.u32 	%r200, %r199, %r198;
	cvt.u64.u32 	%rd514, %r200;
	bra.uni 	$L__BB258_52;
$L__BB258_51:
	rem.s64 	%rd514, %rd511, %rd118;
$L__BB258_52:
	mad.lo.s64 	%rd516, %rd514, %rd122, %rd516;
$L__BB258_53:
	shl.b64 	%rd466, %rd515, 1;
	add.s64 	%rd467, %rd3, %rd466;
	ld.global.u16 	%r201, [%rd467];
	shl.b64 	%rd468, %rd516, 1;
	add.s64 	%rd469, %rd3, %rd468;
	ld.global.u16 	%r202, [%rd469];
	add.s32 	%r203, %r202, %r201;
	cvt.rn.f32.u32 	%f2, %r203;
	// begin inline asm
	{  cvt.rn.f16.f32 %rs4, %f2;}

	// end inline asm
	st.shared.u16 	[%r5], %rs4;
	bra.uni 	$L__BB258_114;
$L__BB258_54:
	cvt.u64.u32 	%rd548, %r4;
	setp.le.u64 	%p2, %rd262, %rd548;
	@%p2 bra 	$L__BB258_114;
	cvt.u32.u64 	%r23, %rd261;
	add.s32 	%r213, %r23, -1;
	setp.lt.s32 	%p3, %r213, 0;
	mov.b64 	%rd557, 0;
	@%p3 bra 	$L__BB258_113;
	and.b32  	%r25, %r23, 7;
	setp.lt.u32 	%p4, %r213, 7;
	mov.b64 	%rd557, 0;
	@%p4 bra 	$L__BB258_84;
	add.s32 	%r211, %r23, -4;
	and.b32  	%r58, %r23, -8;
	neg.s32 	%r210, %r58;
	mov.b64 	%rd557, 0;
$L__BB258_58:
	.pragma "nounroll";
	add.s32 	%r30, %r211, 3;
	mul.wide.u32 	%rd270, %r30, 8;
	add.s64 	%rd271, %rd2, %rd270;
	ld.global.u64 	%rd133, [%rd271];
	or.b64  	%rd272, %rd548, %rd133;
	and.b64  	%rd273, %rd272, -4294967296;
	setp.ne.s64 	%p5, %rd273, 0;
	@%p5 bra 	$L__BB258_60;
	cvt.u32.u64 	%r59, %rd133;
	cvt.u32.u64 	%r60, %rd548;
	div.u32 	%r61, %r60, %r59;
	mul.lo.s32 	%r62, %r61, %r59;
	sub.s32 	%r63, %r60, %r62;
	cvt.u64.u32 	%rd519, %r61;
	cvt.u64.u32 	%rd520, %r63;
	bra.uni 	$L__BB258_61;
$L__BB258_60:
	div.s64 	%rd519, %rd548, %rd133;
	mul.lo.s64 	%rd274, %rd519, %rd133;
	sub.s64 	%rd520, %rd548, %rd274;
$L__BB258_61:
	add.s64 	%rd276, %rd1, %rd270;
	ld.global.u64 	%rd277, [%rd276];
	mad.lo.s64 	%rd140, %rd277, %rd520, %rd557;
	add.s32 	%r31, %r211, 2;
	mul.wide.u32 	%rd278, %r31, 8;
	add.s64 	%rd279, %rd2, %rd278;
	ld.global.u64 	%rd141, [%rd279];
	or.b64  	%rd280, %rd519, %rd141;
	and.b64  	%rd281, %rd280, -4294967296;
	setp.ne.s64 	%p6, %rd281, 0;
	@%p6 bra 	$L__BB258_63;
	cvt.u32.u64 	%r64, %rd141;
	cvt.u32.u64 	%r65, %rd519;
	div.u32 	%r66, %r65, %r64;
	mul.lo.s32 	%r67, %r66, %r64;
	sub.s32 	%r68, %r65, %r67;
	cvt.u64.u32 	%rd521, %r66;
	cvt.u64.u32 	%rd522, %r68;
	bra.uni 	$L__BB258_64;
$L__BB258_63:
	div.s64 	%rd521, %rd519, %rd141;
	mul.lo.s64 	%rd282, %rd521, %rd141;
	sub.s64 	%rd522, %rd519, %rd282;
$L__BB258_64:
	add.s64 	%rd284, %rd1, %rd278;
	ld.global.u64 	%rd285, [%rd284];
	mad.lo.s64 	%rd148, %rd285, %rd522, %rd140;
	add.s32 	%r32, %r211, 1;
	mul.wide.u32 	%rd286, %r32, 8;
	add.s64 	%rd287, %rd2, %rd286;
	ld.global.u64 	%rd149, [%rd287];
	or.b64  	%rd288, %rd521, %rd149;
	and.b64  	%rd289, %rd288, -4294967296;
	setp.ne.s64 	%p7, %rd289, 0;
	@%p7 bra 	$L__BB258_66;
	cvt.u32.u64 	%r69, %rd149;
	cvt.u32.u64 	%r70, %rd521;
	div.u32 	%r71, %r70, %r69;
	mul.lo.s32 	%r72, %r71, %r69;
	sub.s32 	%r73, %r70, %r72;
	cvt.u64.u32 	%rd523, %r71;
	cvt.u64.u32 	%rd524, %r73;
	bra.uni 	$L__BB258_67;
$L__BB258_66:
	div.s64 	%rd523, %rd521, %rd149;
	mul.lo.s64 	%rd290, %rd523, %rd149;
	sub.s64 	%rd524, %rd521, %rd290;
$L__BB258_67:
	add.s64 	%rd292, %rd1, %rd286;
	ld.global.u64 	%rd293, [%rd292];
	mad.lo.s64 	%rd156, %rd293, %rd524, %rd148;
	add.s32 	%r33, %r211, -4;
	mul.wide.u32 	%rd294, %r211, 8;
	add.s64 	%rd295, %rd2, %rd294;
	ld.global.u64 	%rd157, [%rd295];
	or.b64  	%rd296, %rd523, %rd157;
	and.b64  	%rd297, %rd296, -4294967296;
	setp.ne.s64 	%p8, %rd297, 0;
	@%p8 bra 	$L__BB258_69;
	cvt.u32.u64 	%r74, %rd157;
	cvt.u32.u64 	%r75, %rd523;
	div.u32 	%r76, %r75, %r74;
	mul.lo.s32 	%r77, %r76, %r74;
	sub.s32 	%r78, %r75, %r77;
	cvt.u64.u32 	%rd525, %r76;
	cvt.u64.u32 	%rd526, %r78;
	bra.uni 	$L__BB258_70;
$L__BB258_69:
	div.s64 	%rd525, %rd523, %rd157;
	mul.lo.s64 	%rd298, %rd525, %rd157;
	sub.s64 	%rd526, %rd523, %rd298;
$L__BB258_70:
	add.s64 	%rd300, %rd1, %rd294;
	ld.global.u64 	%rd301, [%rd300];
	mad.lo.s64 	%rd164, %rd301, %rd526, %rd156;
	add.s32 	%r34, %r211, -1;
	mul.wide.u32 	%rd302, %r34, 8;
	add.s64 	%rd303, %rd2, %rd302;
	ld.global.u64 	%rd165, [%rd303];
	or.b64  	%rd304, %rd525, %rd165;
	and.b64  	%rd305, %rd304, -4294967296;
	setp.ne.s64 	%p9, %rd305, 0;
	@%p9 bra 	$L__BB258_72;
	cvt.u32.u64 	%r79, %rd165;
	cvt.u32.u64 	%r80, %rd525;
	div.u32 	%r81, %r80, %r79;
	mul.lo.s32 	%r82, %r81, %r79;
	sub.s32 	%r83, %r80, %r82;
	cvt.u64.u32 	%rd527, %r81;
	cvt.u64.u32 	%rd528, %r83;
	bra.uni 	$L__BB258_73;
$L__BB258_72:
	div.s64 	%rd527, %rd525, %rd165;
	mul.lo.s64 	%rd306, %rd527, %rd165;
	sub.s64 	%rd528, %rd525, %rd306;
$L__BB258_73:
	add.s64 	%rd308, %rd1, %rd302;
	ld.global.u64 	%rd309, [%rd308];
	mad.lo.s64 	%rd172, %rd309, %rd528, %rd164;
	add.s32 	%r35, %r211, -2;
	mul.wide.u32 	%rd310, %r35, 8;
	add.s64 	%rd311, %rd2, %rd310;
	ld.global.u64 	%rd173, [%rd311];
	or.b64  	%rd312, %rd527, %rd173;
	and.b64  	%rd313, %rd312, -4294967296;
	setp.ne.s64 	%p10, %rd313, 0;
	@%p10 bra 	$L__BB258_75;
	cvt.u32.u64 	%r84, %rd173;
	cvt.u32.u64 	%r85, %rd527;
	div.u32 	%r86, %r85, %r84;
	mul.lo.s32 	%r87, %r86, %r84;
	sub.s32 	%r88, %r85, %r87;
	cvt.u64.u32 	%rd529, %r86;
	cvt.u64.u32 	%rd530, %r88;
	bra.uni 	$L__BB258_76;
$L__BB258_75:
	div.s64 	%rd529, %rd527, %rd173;
	mul.lo.s64 	%rd314, %rd529, %rd173;
	sub.s64 	%rd530, %rd527, %rd314;
$L__BB258_76:
	add.s64 	%rd316, %rd1, %rd310;
	ld.global.u64 	%rd317, [%rd316];
	mad.lo.s64 	%rd180, %rd317, %rd530, %rd172;
	add.s32 	%r36, %r211, -3;
	mul.wide.u32 	%rd318, %r36, 8;
	add.s64 	%rd319, %rd2, %rd318;
	ld.global.u64 	%rd181, [%rd319];
	or.b64  	%rd320, %rd529, %rd181;
	and.b64  	%rd321, %rd320, -4294967296;
	setp.ne.s64 	%p11, %rd321, 0;
	@%p11 bra 	$L__BB258_78;
	cvt.u32.u64 	%r89, %rd181;
	cvt.u32.u64 	%r90, %rd529;
	div.u32 	%r91, %r90, %r89;
	mul.lo.s32 	%r92, %r91, %r89;
	sub.s32 	%r93, %r90, %r92;
	cvt.u64.u32 	%rd531, %r91;
	cvt.u64.u32 	%rd532, %r93;
	bra.uni 	$L__BB258_79;
$L__BB258_78:
	div.s64 	%rd531, %rd529, %rd181;
	mul.lo.s64 	%rd322, %rd531, %rd181;
	sub.s64 	%rd532, %rd529, %rd322;
$L__BB258_79:
	add.s64 	%rd324, %rd1, %rd318;
	ld.global.u64 	%rd325, [%rd324];
	mad.lo.s64 	%rd188, %rd325, %rd532, %rd180;
	mul.wide.u32 	%rd326, %r33, 8;
	add.s64 	%rd327, %rd2, %rd326;
	ld.global.u64 	%rd189, [%rd327];
	or.b64  	%rd328, %rd531, %rd189;
	and.b64  	%rd329, %rd328, -4294967296;
	setp.ne.s64 	%p12, %rd329, 0;
	@%p12 bra 	$L__BB258_81;
	cvt.u32.u64 	%r94, %rd189;
	cvt.u32.u64 	%r95, %rd531;
	div.u32 	%r96, %r95, %r94;
	mul.lo.s32 	%r97, %r96, %r94;
	sub.s32 	%r98, %r95, %r97;
	cvt.u64.u32 	%rd548, %r96;
	cvt.u64.u32 	%rd534, %r98;
	bra.uni 	$L__BB258_82;
$L__BB258_81:
	div.s64 	%rd548, %rd531, %rd189;
	mul.lo.s64 	%rd330, %rd548, %rd189;
	sub.s64 	%rd534, %rd531, %rd330;
$L__BB258_82:
	add.s64 	%rd332, %rd1, %rd326;
	ld.global.u64 	%rd333, [%rd332];
	mad.lo.s64 	%rd557, %rd333, %rd534, %rd188;
	add.s32 	%r211, %r211, -8;
	add.s32 	%r210, %r210, 8;
	setp.ne.s32 	%p13, %r210, 0;
	@%p13 bra 	$L__BB258_58;
	add.s32 	%r213, %r211, 3;
$L__BB258_84:
	setp.eq.s32 	%p14, %r25, 0;
	@%p14 bra 	$L__BB258_113;
	and.b32  	%r41, %r23, 3;
	setp.lt.u32 	%p15, %r25, 4;
	@%p15 bra 	$L__BB258_99;
	mul.wide.u32 	%rd335, %r213, 8;
	add.s64 	%rd336, %rd2, %rd335;
	ld.global.u64 	%rd200, [%rd336];
	or.b64  	%rd337, %rd548, %rd200;
	and.b64  	%rd338, %rd337, -4294967296;
	setp.ne.s64 	%p16, %rd338, 0;
	@%p16 bra 	$L__BB258_88;
	cvt.u32.u64 	%r99, %rd200;
	cvt.u32.u64 	%r100, %rd548;
	div.u32 	%r101, %r100, %r99;
	mul.lo.s32 	%r102, %r101, %r99;
	sub.s32 	%r103, %r100, %r102;
	cvt.u64.u32 	%rd538, %r101;
	cvt.u64.u32 	%rd539, %r103;
	bra.uni 	$L__BB258_89;
$L__BB258_88:
	div.s64 	%rd538, %rd548, %rd200;
	mul.lo.s64 	%rd339, %rd538, %rd200;
	sub.s64 	%rd539, %rd548, %rd339;
$L__BB258_89:
	add.s64 	%rd341, %rd1, %rd335;
	ld.global.u64 	%rd342, [%rd341];
	mad.lo.s64 	%rd207, %rd342, %rd539, %rd557;
	add.s32 	%r42, %r213, -1;
	mul.wide.u32 	%rd343, %r42, 8;
	add.s64 	%rd344, %rd2, %rd343;
	ld.global.u64 	%rd208, [%rd344];
	or.b64  	%rd345, %rd538, %rd208;
	and.b64  	%rd346, %rd345, -4294967296;
	setp.ne.s64 	%p17, %rd346, 0;
	@%p17 bra 	$L__BB258_91;
	cvt.u32.u64 	%r104, %rd208;
	cvt.u32.u64 	%r105, %rd538;
	div.u32 	%r106, %r105, %r104;
	mul.lo.s32 	%r107, %r106, %r104;
	sub.s32 	%r108, %r105, %r107;
	cvt.u64.u32 	%rd540, %r106;
	cvt.u64.u32 	%rd541, %r108;
	bra.uni 	$L__BB258_92;
$L__BB258_91:
	div.s64 	%rd540, %rd538, %rd208;
	mul.lo.s64 	%rd347, %rd540, %rd208;
	sub.s64 	%rd541, %rd538, %rd347;
$L__BB258_92:
	add.s64 	%rd349, %rd1, %rd343;
	ld.global.u64 	%rd350, [%rd349];
	mad.lo.s64 	%rd215, %rd350, %rd541, %rd207;
	add.s32 	%r43, %r213, -2;
	mul.wide.u32 	%rd351, %r43, 8;
	add.s64 	%rd352, %rd2, %rd351;
	ld.global.u64 	%rd216, [%rd352];
	or.b64  	%rd353, %rd540, %rd216;
	and.b64  	%rd354, %rd353, -4294967296;
	setp.ne.s64 	%p18, %rd354, 0;
	@%p18 bra 	$L__BB258_94;
	cvt.u32.u64 	%r109, %rd216;
	cvt.u32.u64 	%r110, %rd540;
	div.u32 	%r111, %r110, %r109;
	mul.lo.s32 	%r112, %r111, %r109;
	sub.s32 	%r113, %r110, %r112;
	cvt.u64.u32 	%rd542, %r111;
	cvt.u64.u32 	%rd543, %r113;
	bra.uni 	$L__BB258_95;
$L__BB258_94:
	div.s64 	%rd542, %rd540, %rd216;
	mul.lo.s64 	%rd355, %rd542, %rd216;
	sub.s64 	%rd543, %rd540, %rd355;
$L__BB258_95:
	add.s64 	%rd357, %rd1, %rd351;
	ld.global.u64 	%rd358, [%rd357];
	mad.lo.s64 	%rd223, %rd358, %rd543, %rd215;
	add.s32 	%r44, %r213, -3;
	mul.wide.u32 	%rd359, %r44, 8;
	add.s64 	%rd360, %rd2, %rd359;
	ld.global.u64 	%rd224, [%rd360];
	or.b64  	%rd361, %rd542, %rd224;
	and.b64  	%rd362, %rd361, -4294967296;
	setp.ne.s64 	%p19, %rd362, 0;
	@%p19 bra 	$L__BB258_97;
	cvt.u32.u64 	%r114, %rd224;
	cvt.u32.u64 	%r115, %rd542;
	div.u32 	%r116, %r115, %r114;
	mul.lo.s32 	%r117, %r116, %r114;
	sub.s32 	%r118, %r115, %r117;
	cvt.u64.u32 	%rd548, %r116;
	cvt.u64.u32 	%rd545, %r118;
	bra.uni 	$L__BB258_98;
$L__BB258_97:
	div.s64 	%rd548, %rd542, %rd224;
	mul.lo.s64 	%rd363, %rd548, %rd224;
	sub.s64 	%rd545, %rd542, %rd363;
$L__BB258_98:
	add.s64 	%rd365, %rd1, %rd359;
	ld.global.u64 	%rd366, [%rd365];
	mad.lo.s64 	%rd557, %rd366, %rd545, %rd223;
	add.s32 	%r213, %r213, -4;
$L__BB258_99:
	setp.eq.s32 	%p20, %r41, 0;
	@%p20 bra 	$L__BB258_113;
	setp.eq.s32 	%p21, %r41, 1;
	@%p21 bra 	$L__BB258_108;
	mul.wide.u32 	%rd368, %r213, 8;
	add.s64 	%rd369, %rd2, %rd368;
	ld.global.u64 	%rd235, [%rd369];
	or.b64  	%rd370, %rd548, %rd235;
	and.b64  	%rd371, %rd370, -4294967296;
	setp.ne.s64 	%p22, %rd371, 0;
	@%p22 bra 	$L__BB258_103;
	cvt.u32.u64 	%r119, %rd235;
	cvt.u32.u64 	%r120, %rd548;
	div.u32 	%r121, %r120, %r119;
	mul.lo.s32 	%r122, %r121, %r119;
	sub.s32 	%r123, %r120, %r122;
	cvt.u64.u32 	%rd549, %r121;
	cvt.u64.u32 	%rd550, %r123;
	bra.uni 	$L__BB258_104;
$L__BB258_103:
	div.s64 	%rd549, %rd548, %rd235;
	mul.lo.s64 	%rd372, %rd549, %rd235;
	sub.s64 	%rd550, %rd548, %rd372;
$L__BB258_104:
	add.s64 	%rd374, %rd1, %rd368;
	ld.global.u64 	%rd375, [%rd374];
	mad.lo.s64 	%rd242, %rd375, %rd550, %rd557;
	add.s32 	%r47, %r213, -1;
	mul.wide.u32 	%rd376, %r47, 8;
	add.s64 	%rd377, %rd2, %rd376;
	ld.global.u64 	%rd243, [%rd377];
	or.b64  	%rd378, %rd549, %rd243;
	and.b64  	%rd379, %rd378, -4294967296;
	setp.ne.s64 	%p23, %rd379, 0;
	@%p23 bra 	$L__BB258_106;
	cvt.u32.u64 	%r124, %rd243;
	cvt.u32.u64 	%r125, %rd549;
	div.u32 	%r126, %r125, %r124;
	mul.lo.s32 	%r127, %r126, %r124;
	sub.s32 	%r128, %r125, %r127;
	cvt.u64.u32 	%rd548, %r126;
	cvt.u64.u32 	%rd552, %r128;
	bra.uni 	$L__BB258_107;
$L__BB258_106:
	div.s64 	%rd548, %rd549, %rd243;
	mul.lo.s64 	%rd380, %rd548, %rd243;
	sub.s64 	%rd552, %rd549, %rd380;
$L__BB258_107:
	add.s64 	%rd382, %rd1, %rd376;
	ld.global.u64 	%rd383, [%rd382];
	mad.lo.s64 	%rd557, %rd383, %rd552, %rd242;
	add.s32 	%r213, %r213, -2;
$L__BB258_108:
	and.b32  	%r129, %r23, 1;
	setp.eq.b32 	%p24, %r129, 1;
	not.pred 	%p25, %p24;
	@%p25 bra 	$L__BB258_113;
	mul.wide.u32 	%rd384, %r213, 8;
	add.s64 	%rd385, %rd2, %rd384;
	ld.global.u64 	%rd254, [%rd385];
	or.b64  	%rd386, %rd548, %rd254;
	and.b64  	%rd387, %rd386, -4294967296;
	setp.ne.s64 	%p26, %rd387, 0;
	@%p26 bra 	$L__BB258_111;
	cvt.u32.u64 	%r130, %rd254;
	cvt.u32.u64 	%r131, %rd548;
	rem.u32 	%r132, %r131, %r130;
	cvt.u64.u32 	%rd556, %r132;
	bra.uni 	$L__BB258_112;
$L__BB258_111:
	rem.s64 	%rd556, %rd548, %rd254;
$L__BB258_112:
	add.s64 	%rd389, %rd1, %rd384;
	ld.global.u64 	%rd390, [%rd389];
	mad.lo.s64 	%rd557, %rd390, %rd556, %rd557;
$L__BB258_113:
	shl.b64 	%rd391, %rd557, 1;
	add.s64 	%rd392, %rd3, %rd391;
	ld.global.u16 	%rs3, [%rd392];
	cvt.rn.f32.u16 	%f1, %rs3;
	// begin inline asm
	{  cvt.rn.f16.f32 %rs2, %f1;}

	// end inline asm
	st.shared.u16 	[%r5], %rs2;
$L__BB258_114:
	bar.sync 	0;
	setp.lt.u32 	%p48, %r215, 66;
	@%p48 bra 	$L__BB258_118;
$L__BB258_115:
	shr.u32 	%r51, %r215, 1;
	setp.ge.u32 	%p49, %r1, %r51;
	@%p49 bra 	$L__BB258_117;
	ld.shared.u16 	%rs6, [%r5];
	and.b32  	%r204, %r215, 2046;
	add.s32 	%r205, %r5, %r204;
	ld.shared.u16 	%rs7, [%r205];
	// begin inline asm
	{add.f16 %rs5,%rs6,%rs7;
}
	// end inline asm
	st.shared.u16 	[%r5], %rs5;
$L__BB258_117:
	bar.sync 	0;
	setp.gt.u32 	%p50, %r215, 131;
	mov.u32 	%r215, %r51;
	@%p50 bra 	$L__BB258_115;
$L__BB258_118:
	setp.gt.u32 	%p51, %r1, 31;
	@%p51 bra 	$L__BB258_121;
	ld.shared.u16 	%rs9, [%r5];
	ld.shared.u16 	%rs10, [%r5+64];
	// begin inline asm
	{add.f16 %rs8,%rs9,%rs10;
}
	// end inline asm
	st.volatile.shared.u16 	[%r5], %rs8;
	ld.shared.u16 	%rs13, [%r5+32];
	// begin inline asm
	{add.f16 %rs11,%rs8,%rs13;
}
	// end inline asm
	st.volatile.shared.u16 	[%r5], %rs11;
	ld.shared.u16 	%rs16, [%r5+16];
	// begin inline asm
	{add.f16 %rs14,%rs11,%rs16;
}
	// end inline asm
	st.volatile.shared.u16 	[%r5], %rs14;
	ld.shared.u16 	%rs19, [%r5+8];
	// begin inline asm
	{add.f16 %rs17,%rs14,%rs19;
}
	// end inline asm
	st.volatile.shared.u16 	[%r5], %rs17;
	ld.shared.u16 	%rs22, [%r5+4];
	// begin inline asm
	{add.f16 %rs20,%rs17,%rs22;
}
	// end inline asm
	st.volatile.shared.u16 	[%r5], %rs20;
	ld.shared.u16 	%rs25, [%r5+2];
	// begin inline asm
	{add.f16 %rs23,%rs20,%rs25;
}
	// end inline asm
	st.volatile.shared.u16 	[%r5], %rs23;
	setp.ne.s32 	%p52, %r1, 0;
	@%p52 bra 	$L__BB258_121;
	cvta.to.global.u64 	%rd470, %rd260;
	mul.wide.u32 	%rd471, %r2, 2;
	add.s64 	%rd472, %rd470, %rd471;
	ld.shared.u16 	%rs26, [meansdata_u16];
	st.global.u16 	[%rd472], %rs26;
$L__BB258_121:
	ret;

}
	// .globl	uncontiguous_cumulate_mean_u16
.visible .entry uncontiguous_cumulate_mean_u16(
	.param .u64 .ptr .align 1 uncontiguous_cumulate_mean_u16_param_0,
	.param .u64 .ptr .align 1 uncontiguous_cumulate_mean_u16_param_1,
	.param .u64 .ptr .align 1 uncontiguous_cumulate_mean_u16_param_2,
	.param .u64 .ptr .align 1 uncontiguous_cumulate_mean_u16_param_3,
	.param .u64 uncontiguous_cumulate_mean_u16_param_4,
	.param .u64 uncontiguous_cumulate_mean_u16_param_5
)
{
	.reg .pred 	%p<53>;
	.reg .b16 	%rs<28>;
	.reg .b32 	%r<213>;
	.reg .b64 	%rd<558>;

	ld.param.u64 	%rd260, [uncontiguous_cumulate_mean_u16_param_0];
	ld.param.u64 	%rd263, [uncontiguous_cumulate_mean_u16_param_1];
	ld.param.u64 	%rd264, [uncontiguous_cumulate_mean_u16_param_2];
	ld.param.u64 	%rd265, [uncontiguous_cumulate_mean_u16_param_3];
	ld.param.u64 	%rd261, [uncontiguous_cumulate_mean_u16_param_4];
	ld.param.u64 	%rd262, [uncontiguous_cumulate_mean_u16_param_5];
	cvta.to.global.u64 	%rd1, %rd265;
	cvta.to.global.u64 	%rd2, %rd264;
	cvta.to.global.u64 	%rd3, %rd263;
	mov.u32 	%r1, %tid.x;
	mov.u32 	%r2, %ctaid.x;
	mov.u32 	%r212, %ntid.x;
	mul.lo.s32 	%r53, %r2, %r212;
	shl.b32 	%r54, %r53, 1;
	add.s32 	%r4, %r54, %r1;
	shl.b32 	%r55, %r1, 1;
	mov.u32 	%r56, meansdata_u16;
	add.s32 	%r5, %r56, %r55;
	mov.b32 	%r52, 0;
	// begin inline asm
	cvt.rn.f16.s32 %rs1, %r52;
	// end inline asm
	st.shared.u16 	[%r5], %rs1;
	add.s32 	%r57, %r4, %r212;
	cvt.u64.u32 	%rd511, %r57;
	setp.le.u64 	%p1, %rd262, %rd511;
	@%p1 bra 	$L__BB259_54;
	cvt.u32.u64 	%r6, %rd261;
	add.s32 	%r206, %r6, -1;
	setp.lt.s32 	%p27, %r206, 0;
	mov.b64 	%rd515, 0;
	mov.u64 	%rd516, %rd515;
	@%p27 bra 	$L__BB259_53;
	cvt.u64.u32 	%rd512, %r4;
	setp.lt.u32 	%p28, %r206, 3;
	mov.b64 	%rd516, 0;
	mov.u64 	%rd515, %rd516;
	@%p28 bra 	$L__BB259_30;
	add.s32 	%r204, %r6, -2;
	and.b32  	%r133, %r6, -4;
	neg.s32 	%r203, %r133;
	mov.b64 	%rd516, 0;
$L__BB259_4:
	.pragma "nounroll";
	add.s32 	%r12, %r204, 1;
	mul.wide.u32 	%rd397, %r12, 8;
	add.s64 	%rd398, %rd2, %rd397;
	ld.global.u64 	%rd10, [%rd398];
	or.b64  	%rd399, %rd512, %rd10;
	and.b64  	%rd400, %rd399, -4294967296;
	setp.ne.s64 	%p29, %rd400, 0;
	@%p29 bra 	$L__BB259_6;
	cvt.u32.u64 	%r134, %rd10;
	cvt.u32.u64 	%r135, %rd512;
	div.u32 	%r136, %r135, %r134;
	mul.lo.s32 	%r137, %r136, %r134;
	sub.s32 	%r138, %r135, %r137;
	cvt.u64.u32 	%rd477, %r136;
	cvt.u64.u32 	%rd478, %r138;
	bra.uni 	$L__BB259_7;
$L__BB259_6:
	div.s64 	%rd477, %rd512, %rd10;
	mul.lo.s64 	%rd401, %rd477, %rd10;
	sub.s64 	%rd478, %rd512, %rd401;
$L__BB259_7:
	mul.wide.u32 	%rd402, %r12, 8;
	add.s64 	%rd403, %rd1, %rd402;
	ld.global.u64 	%rd17, [%rd403];
	mad.lo.s64 	%rd18, %rd17, %rd478, %rd515;
	or.b64  	%rd404, %rd511, %rd10;
	and.b64  	%rd405, %rd404, -4294967296;
	setp.ne.s64 	%p30, %rd405, 0;
	@%p30 bra 	$L__BB259_9;
	cvt.u32.u64 	%r139, %rd10;
	cvt.u32.u64 	%r140, %rd511;
	div.u32 	%r141, %r140, %r139;
	mul.lo.s32 	%r142, %r141, %r139;
	sub.s32 	%r143, %r140, %r142;
	cvt.u64.u32 	%rd479, %r141;
	cvt.u64.u32 	%rd480, %r143;
	bra.uni 	$L__BB259_10;
$L__BB259_9:
	div.s64 	%rd479, %rd511, %rd10;
	mul.lo.s64 	%rd406, %rd479, %rd10;
	sub.s64 	%rd480, %rd511, %rd406;
$L__BB259_10:
	mad.lo.s64 	%rd25, %rd480, %rd17, %rd516;
	add.s32 	%r13, %r204, -2;
	mul.wide.u32 	%rd407, %r204, 8;
	add.s64 	%rd408, %rd2, %rd407;
	ld.global.u64 	%rd26, [%rd408];
	or.b64  	%rd409, %rd477, %rd26;
	and.b64  	%rd410, %rd409, -4294967296;
	setp.ne.s64 	%p31, %rd410, 0;
	@%p31 bra 	$L__BB259_12;
	cvt.u32.u64 	%r144, %rd26;
	cvt.u32.u64 	%r145, %rd477;
	div.u32 	%r146, %r145, %r144;
	mul.lo.s32 	%r147, %r146, %r144;
	sub.s32 	%r148, %r145, %r147;
	cvt.u64.u32 	%rd481, %r146;
	cvt.u64.u32 	%rd482, %r148;
	bra.uni 	$L__BB259_13;
$L__BB259_12:
	div.s64 	%rd481, %rd477, %rd26;
	mul.lo.s64 	%rd411, %rd481, %rd26;
	sub.s64 	%rd482, %rd477, %rd411;
$L__BB259_13:
	mul.wide.u32 	%rd412, %r204, 8;
	add.s64 	%rd413, %rd1, %rd412;
	ld.global.u64 	%rd33, [%rd413];
	mad.lo.s64 	%rd34, %rd33, %rd482, %rd18;
	or.b64  	%rd414, %rd479, %rd26;
	and.b64  	%rd415, %rd414, -4294967296;
	setp.ne.s64 	%p32, %rd415, 0;
	@%p32 bra 	$L__BB259_15;
	cvt.u32.u64 	%r149, %rd26;
	cvt.u32.u64 	%r150, %rd479;
	div.u32 	%r151, %r150, %r149;
	mul.lo.s32 	%r152, %r151, %r149;
	sub.s32 	%r153, %r150, %r152;
	cvt.u64.u32 	%rd483, %r151;
	cvt.u64.u32 	%rd484, %r153;
	bra.uni 	$L__BB259_16;
$L__BB259_15:
	div.s64 	%rd483, %rd479, %rd26;
	mul.lo.s64 	%rd416, %rd483, %rd26;
	sub.s64 	%rd484, %rd479, %rd416;
$L__BB259_16:
	mad.lo.s64 	%rd41, %rd484, %rd33, %rd25;
	add.s32 	%r14, %r204, -1;
	mul.wide.u32 	%rd417, %r14, 8;
	add.s64 	%rd418, %rd2, %rd417;
	ld.global.u64 	%rd42, [%rd418];
	or.b64  	%rd419, %rd481, %rd42;
	and.b64  	%rd420, %rd419, -4294967296;
	setp.ne.s64 	%p33, %rd420, 0;
	@%p33 bra 	$L__BB259_18;
	cvt.u32.u64 	%r154, %rd42;
	cvt.u32.u64 	%r155, %rd481;
	div.u32 	%r156, %r155, %r154;
	mul.lo.s32 	%r157, %r156, %r154;
	sub.s32 	%r158, %r155, %r157;
	cvt.u64.u32 	%rd485, %r156;
	cvt.u64.u32 	%rd486, %r158;
	bra.uni 	$L__BB259_19;
$L__BB259_18:
	div.s64 	%rd485, %rd481, %rd42;
	mul.lo.s64 	%rd421, %rd485, %rd42;
	sub.s64 	%rd486, %rd481, %rd421;
$L__BB259_19:
	mul.wide.u32 	%rd422, %r14, 8;
	add.s64 	%rd423, %rd1, %rd422;
	ld.global.u64 	%rd49, [%rd423];
	mad.lo.s64 	%rd50, %rd49, %rd486, %rd34;
	or.b64  	%rd424, %rd483, %rd42;
	and.b64  	%rd425, %rd424, -4294967296;
	setp.ne.s64 	%p34, %rd425, 0;
	@%p34 bra 	$L__BB259_21;
	cvt.u32.u64 	%r159, %rd42;
	cvt.u32.u64 	%r160, %rd483;
	div.u32 	%r161, %r160, %r159;
	mul.lo.s32 	%r162, %r161, %r159;
	sub.s32 	%r163, %r160, %r162;
	cvt.u64.u32 	%rd487, %r161;
	cvt.u64.u32 	%rd488, %r163;
	bra.uni 	$L__BB259_22;
$L__BB259_21:
	div.s64 	%rd487, %rd483, %rd42;
	mul.lo.s64 	%rd426, %rd487, %rd42;
	sub.s64 	%rd488, %rd483, %rd426;
$L__BB259_22:
	mad.lo.s64 	%rd57, %rd488, %rd49, %rd41;
	mul.wide.u32 	%rd427, %r13, 8;
	add.s64 	%rd428, %rd2, %rd427;
	ld.global.u64 	%rd58, [%rd428];
	or.b64  	%rd429, %rd485, %rd58;
	and.b64  	%rd430, %rd429, -4294967296;
	setp.ne.s64 	%p35, %rd430, 0;
	@%p35 bra 	$L__BB259_24;
	cvt.u32.u64 	%r164, %rd58;
	cvt.u32.u64 	%r165, %rd485;
	div.u32 	%r166, %r165, %r164;
	mul.lo.s32 	%r167, %r166, %r164;
	sub.s32 	%r168, %r165, %r167;
	cvt.u64.u32 	%rd512, %r166;
	cvt.u64.u32 	%rd490, %r168;
	bra.uni 	$L__BB259_25;
$L__BB259_24:
	div.s64 	%rd512, %rd485, %rd58;
	mul.lo.s64 	%rd431, %rd512, %rd58;
	sub.s64 	%rd490, %rd485, %rd431;
$L__BB259_25:
	mul.wide.u32 	%rd432, %r13, 8;
	add.s64 	%rd433, %rd1, %rd432;
	ld.global.u64 	%rd65, [%rd433];
	mad.lo.s64 	%rd515, %rd65, %rd490, %rd50;
	or.b64  	%rd434, %rd487, %rd58;
	and.b64  	%rd435, %rd434, -4294967296;
	setp.ne.s64 	%p36, %rd435, 0;
	@%p36 bra 	$L__BB259_27;
	cvt.u32.u64 	%r169, %rd58;
	cvt.u32.u64 	%r170, %rd487;
	div.u32 	%r171, %r170, %r169;
	mul.lo.s32 	%r172, %r171, %r169;
	sub.s32 	%r173, %r170, %r172;
	cvt.u64.u32 	%rd511, %r171;
	cvt.u64.u32 	%rd492, %r173;
	bra.uni 	$L__BB259_28;
$L__BB259_27:
	div.s64 	%rd511, %rd487, %rd58;
	mul.lo.s64 	%rd436, %rd511, %rd58;
	sub.s64 	%rd492, %rd487, %rd436;
$L__BB259_28:
	mad.lo.s64 	%rd516, %rd492, %rd65, %rd57;
	add.s32 	%r204, %r204, -4;
	add.s32 	%r203, %r203, 4;
	setp.ne.s32 	%p37, %r203, 0;
	@%p37 bra 	$L__BB259_4;
	add.s32 	%r206, %r204, 1;
$L__BB259_30:
	and.b32  	%r19, %r6, 3;
	setp.eq.s32 	%p38, %r19, 0;
	@%p38 bra 	$L__BB259_53;
	setp.eq.s32 	%p39, %r19, 1;
	@%p39 bra 	$L__BB259_45;
	mul.wide.u32 	%rd438, %r206, 8;
	add.s64 	%rd439, %rd2, %rd438;
	ld.global.u64 	%rd80, [%rd439];
	or.b64  	%rd440, %rd512, %rd80;
	and.b64  	%rd441, %rd440, -4294967296;
	setp.ne.s64 	%p40, %rd441, 0;
	@%p40 bra 	$L__BB259_34;
	cvt.u32.u64 	%r174, %rd80;
	cvt.u32.u64 	%r175, %rd512;
	div.u32 	%r176, %r175, %r174;
	mul.lo.s32 	%r177, %r176, %r174;
	sub.s32 	%r178, %r175, %r177;
	cvt.u64.u32 	%rd499, %r176;
	cvt.u64.u32 	%rd500, %r178;
	bra.uni 	$L__BB259_35;
$L__BB259_34:
	div.s64 	%rd499, %rd512, %rd80;
	mul.lo.s64 	%rd442, %rd499, %rd80;
	sub.s64 	%rd500, %rd512, %rd442;
$L__BB259_35:
	add.s64 	%rd444, %rd1, %rd438;
	ld.global.u64 	%rd87, [%rd444];
	mad.lo.s64 	%rd88, %rd87, %rd500, %rd515;
	or.b64  	%rd445, %rd511, %rd80;
	and.b64  	%rd446, %rd445, -4294967296;
	setp.ne.s64 	%p41, %rd446, 0;
	@%p41 bra 	$L__BB259_37;
	cvt.u32.u64 	%r179, %rd80;
	cvt.u32.u64 	%r180, %rd511;
	div.u32 	%r181, %r180, %r179;
	mul.lo.s32 	%r182, %r181, %r179;
	sub.s32 	%r183, %r180, %r182;
	cvt.u64.u32 	%rd501, %r181;
	cvt.u64.u32 	%rd502, %r183;
	bra.uni 	$L__BB259_38;
$L__BB259_37:
	div.s64 	%rd501, %rd511, %rd80;
	mul.lo.s64 	%rd447, %rd501, %rd80;
	sub.s64 	%rd502, %rd511, %rd447;
$L__BB259_38:
	mad.lo.s64 	%rd95, %rd502, %rd87, %rd516;
	add.s32 	%r20, %r206, -1;
	mul.wide.u32 	%rd448, %r20, 8;
	add.s64 	%rd449, %rd2, %rd448;
	ld.global.u64 	%rd96, [%rd449];
	or.b64  	%rd450, %rd499, %rd96;
	and.b64  	%rd451, %rd450, -4294967296;
	setp.ne.s64 	%p42, %rd451, 0;
	@%p42 bra 	$L__BB259_40;
	cvt.u32.u64 	%r184, %rd96;
	cvt.u32.u64 	%r185, %rd499;
	div.u32 	%r186, %r185, %r184;
	mul.lo.s32 	%r187, %r186, %r184;
	sub.s32 	%r188, %r185, %r187;
	cvt.u64.u32 	%rd512, %r186;
	cvt.u64.u32 	%rd504, %r188;
	bra.uni 	$L__BB259_41;
$L__BB259_40:
	div.s64 	%rd512, %rd499, %rd96;
	mul.lo.s64 	%rd452, %rd512, %rd96;
	sub.s64 	%rd504, %rd499, %rd452;
$L__BB259_41:
	add.s64 	%rd454, %rd1, %rd448;
	ld.global.u64 	%rd103, [%rd454];
	mad.lo.s64 	%rd515, %rd103, %rd504, %rd88;
	or.b64  	%rd455, %rd501, %rd96;
	and.b64  	%rd456, %rd455, -4294967296;
	setp.ne.s64 	%p43, %rd456, 0;
	@%p43 bra 	$L__BB259_43;
	cvt.u32.u64 	%r189, %rd96;
	cvt.u32.u64 	%r190, %rd501;
	div.u32 	%r191, %r190, %r189;
	mul.lo.s32 	%r192, %r191, %r189;
	sub.s32 	%r193, %r190, %r192;
	cvt.u64.u32 	%rd511, %r191;
	cvt.u64.u32 	%rd506, %r193;
	bra.uni 	$L__BB259_44;
$L__BB259_43:
	div.s64 	%rd511, %rd501, %rd96;
	mul.lo.s64 	%rd457, %rd511, %rd96;
	sub.s64 	%rd506, %rd501, %rd457;
$L__BB259_44:
	mad.lo.s64 	%rd516, %rd506, %rd103, %rd95;
	add.s32 	%r206, %r206, -2;
$L__BB259_45:
	and.b32  	%r194, %r6, 1;
	setp.eq.b32 	%p44, %r194, 1;
	not.pred 	%p45, %p44;
	@%p45 bra 	$L__BB259_53;
	mul.wide.u32 	%rd458, %r206, 8;
	add.s64 	%rd459, %rd2, %rd458;
	ld.global.u64 	%rd118, [%rd459];
	or.b64  	%rd460, %rd512, %rd118;
	and.b64  	%rd461, %rd460, -4294967296;
	setp.ne.s64 	%p46, %rd461, 0;
	@%p46 bra 	$L__BB259_48;
	cvt.u32.u64 	%r195, %rd118;
	cvt.u32.u64 	%r196, %rd512;
	rem.u32 	%r197, %r196, %r195;
	cvt.u64.u32 	%rd513, %r197;
	bra.uni 	$L__BB259_49;
$L__BB259_48:
	rem.s64 	%rd513, %rd512, %rd118;
$L__BB259_49:
	add.s64 	%rd463, %rd1, %rd458;
	ld.global.u64 	%rd122, [%rd463];
	mad.lo.s64 	%rd515, %rd122, %rd513, %rd515;
	or.b64  	%rd464, %rd511, %rd118;
	and.b64  	%rd465, %rd464, -4294967296;
	setp.ne.s64 	%p47, %rd465, 0;
	@%p47 bra 	$L__BB259_51;
	cvt.u32.u64 	%r198, %rd118;
	cvt.u32.u64 	%r199, %rd511;
	rem.u32 	%r200, %r199, %r198;
	cvt.u64.u32 	%rd514, %r200;
	bra.uni 	$L__BB259_52;
$L__BB259_51:
	rem.s64 	%rd514, %rd511, %rd118;
$L__BB259_52:
	mad.lo.s64 	%rd516, %rd514, %rd122, %rd516;
$L__BB259_53:
	shl.b64 	%rd466, %rd515, 1;
	add.s64 	%rd467, %rd3, %rd466;
	ld.global.u16 	%rs4, [%rd467];
	shl.b64 	%rd468, %rd516, 1;
	add.s64 	%rd469, %rd3, %rd468;
	ld.global.u16 	%rs5, [%rd469];
	// begin inline asm
	{add.f16 %rs3,%rs4,%rs5;
}
	// end inline asm
	st.shared.u16 	[%r5], %rs3;
	bra.uni 	$L__BB259_114;
$L__BB259_54:
	cvt.u64.u32 	%rd548, %r4;
	setp.le.u64 	%p2, %rd262, %rd548;
	@%p2 bra 	$L__BB259_114;
	cvt.u32.u64 	%r23, %rd261;
	add.s32 	%r210, %r23, -1;
	setp.lt.s32 	%p3, %r210, 0;
	mov.b64 	%rd557, 0;
	@%p3 bra 	$L__BB259_113;
	and.b32  	%r25, %r23, 7;
	setp.lt.u32 	%p4, %r210, 7;
	mov.b64 	%rd557, 0;
	@%p4 bra 	$L__BB259_84;
	add.s32 	%r208, %r23, -4;
	and.b32  	%r58, %r23, -8;
	neg.s32 	%r207, %r58;
	mov.b64 	%rd557, 0;
$L__BB259_58:
	.pragma "nounroll";
	add.s32 	%r30, %r208, 3;
	mul.wide.u32 	%rd270, %r30, 8;
	add.s64 	%rd271, %rd2, %rd270;
	ld.global.u64 	%rd133, [%rd271];
	or.b64  	%rd272, %rd548, %rd133;
	and.b64  	%rd273, %rd272, -4294967296;
	setp.ne.s64 	%p5, %rd273, 0;
	@%p5 bra 	$L__BB259_60;
	cvt.u32.u64 	%r59, %rd133;
	cvt.u32.u64 	%r60, %rd548;
	div.u32 	%r61, %r60, %r59;
	mul.lo.s32 	%r62, %r61, %r59;
	sub.s32 	%r63, %r60, %r62;
	cvt.u64.u32 	%rd519, %r61;
	cvt.u64.u32 	%rd520, %r63;
	bra.uni 	$L__BB259_61;
$L__BB259_60:
	div.s64 	%rd519, %rd548, %rd133;
	mul.lo.s64 	%rd274, %rd519, %rd133;
	sub.s64 	%rd520, %rd548, %rd274;
$L__BB259_61:
	add.s64 	%rd276, %rd1, %rd270;
	ld.global.u64 	%rd277, [%rd276];
	mad.lo.s64 	%rd140, %rd277, %rd520, %rd557;
	add.s32 	%r31, %r208, 2;
	mul.wide.u32 	%rd278, %r31, 8;
	add.s64 	%rd279, %rd2, %rd278;
	ld.global.u64 	%rd141, [%rd279];
	or.b64  	%rd280, %rd519, %rd141;
	and.b64  	%rd281, %rd280, -4294967296;
	setp.ne.s64 	%p6, %rd281, 0;
	@%p6 bra 	$L__BB259_63;
	cvt.u32.u64 	%r64, %rd141;
	cvt.u32.u64 	%r65, %rd519;
	div.u32 	%r66, %r65, %r64;
	mul.lo.s32 	%r67, %r66, %r64;
	sub.s32 	%r68, %r65, %r67;
	cvt.u64.u32 	%rd521, %r66;
	cvt.u64.u32 	%rd522, %r68;
	bra.uni 	$L__BB259_64;
$L__BB259_63:
	div.s64 	%rd521, %rd519, %rd141;
	mul.lo.s64 	%rd282, %rd521, %rd141;
	sub.s64 	%rd522, %rd519, %rd282;
$L__BB259_64:
	add.s64 	%rd284, %rd1, %rd278;
	ld.global.u64 	%rd285, [%rd284];
	mad.lo.s64 	%rd148, %rd285, %rd522, %rd140;
	add.s32 	%r32, %r208, 1;
	mul.wide.u32 	%rd286, %r32, 8;
	add.s64 	%rd287, %rd2, %rd286;
	ld.global.u64 	%rd149, [%rd287];
	or.b64  	%rd288, %rd521, %rd149;
	and.b64  	%rd289, %rd288, -4294967296;
	setp.ne.s64 	%p7, %rd289, 0;
	@%p7 bra 	$L__BB259_66;
	cvt.u32.u64 	%r69, %rd149;
	cvt.u32.u64 	%r70, %rd521;
	div.u32 	%r71, %r70, %r69;
	mul.lo.s32 	%r72, %r71, %r69;
	sub.s32 	%r73, %r70, %r72;
	cvt.u64.u32 	%rd523, %r71;
	cvt.u64.u32 	%rd524, %r73;
	bra.uni 	$L__BB259_67;
$L__BB259_66:
	div.s64 	%rd523, %rd521, %rd149;
	mul.lo.s64 	%rd290, %rd523, %rd149;
	sub.s64 	%rd524, %rd521, %rd290;
$L__BB259_67:
	add.s64 	%rd292, %rd1, %rd286;
	ld.global.u64 	%rd293, [%rd292];
	mad.lo.s64 	%rd156, %rd293, %rd524, %rd148;
	add.s32 	%r33, %r208, -4;
	mul.wide.u32 	%rd294, %r208, 8;
	add.s64 	%rd295, %rd2, %rd294;
	ld.global.u64 	%rd157, [%rd295];
	or.b64  	%rd296, %rd523, %rd157;
	and.b64  	%rd297, %rd296, -4294967296;
	setp.ne.s64 	%p8, %rd297, 0;
	@%p8 bra 	$L__BB259_69;
	cvt.u32.u64 	%r74, %rd157;
	cvt.u32.u64 	%r75, %rd523;
	div.u32 	%r76, %r75, %r74;
	mul.lo.s32 	%r77, %r76, %r74;
	sub.s32 	%r78, %r75, %r77;
	cvt.u64.u32 	%rd525, %r76;
	cvt.u64.u32 	%rd526, %r78;
	bra.uni 	$L__BB259_70;
$L__BB259_69:
	div.s64 	%rd525, %rd523, %rd157;
	mul.lo.s64 	%rd298, %rd525, %rd157;
	sub.s64 	%rd526, %rd523, %rd298;
$L__BB259_70:
	add.s64 	%rd300, %rd1, %rd294;
	ld.global.u64 	%rd301, [%rd300];
	mad.lo.s64 	%rd164, %rd301, %rd526, %rd156;
	add.s32 	%r34, %r208, -1;
	mul.wide.u32 	%rd302, %r34, 8;
	add.s64 	%rd303, %rd2, %rd302;
	ld.global.u64 	%rd165, [%rd303];
	or.b64  	%rd304, %rd525, %rd165;
	and.b64  	%rd305, %rd304, -4294967296;
	setp.ne.s64 	%p9, %rd305, 0;
	@%p9 bra 	$L__BB259_72;
	cvt.u32.u64 	%r79, %rd165;
	cvt.u32.u64 	%r80, %rd525;
	div.u32 	%r81, %r80, %r79;
	mul.lo.s32 	%r82, %r81, %r79;
	sub.s32 	%r83, %r80, %r82;
	cvt.u64.u32 	%rd527, %r81;
	cvt.u64.u32 	%rd528, %r83;
	bra.uni 	$L__BB259_73;
$L__BB259_72:
	div.s64 	%rd527, %rd525, %rd165;
	mul.lo.s64 	%rd306, %rd527, %rd165;
	sub.s64 	%rd528, %rd525, %rd306;
$L__BB259_73:
	add.s64 	%rd308, %rd1, %rd302;
	ld.global.u64 	%rd309, [%rd308];
	mad.lo.s64 	%rd172, %rd309, %rd528, %rd164;
	add.s32 	%r35, %r208, -2;
	mul.wide.u32 	%rd310, %r35, 8;
	add.s64 	%rd311, %rd2, %rd310;
	ld.global.u64 	%rd173, [%rd311];
	or.b64  	%rd312, %rd527, %rd173;
	and.b64  	%rd313, %rd312, -4294967296;
	setp.ne.s64 	%p10, %rd313, 0;
	@%p10 bra 	$L__BB259_75;
	cvt.u32.u64 	%r84, %rd173;
	cvt.u32.u64 	%r85, %rd527;
	div.u32 	%r86, %r85, %r84;
	mul.lo.s32 	%r87, %r86, %r84;
	sub.s32 	%r88, %r85, %r87;
	cvt.u64.u32 	%rd529, %r86;
	cvt.u64.u32 	%rd530, %r88;
	bra.uni 	$L__BB259_76;
$L__BB259_75:
	div.s64 	%rd529, %rd527, %rd173;
	mul.lo.s64 	%rd314, %rd529, %rd173;
	sub.s64 	%rd530, %rd527, %rd314;
$L__BB259_76:
	add.s64 	%rd316, %rd1, %rd310;
	ld.global.u64 	%rd317, [%rd316];
	mad.lo.s64 	%rd180, %rd317, %rd530, %rd172;
	add.s32 	%r36, %r208, -3;
	mul.wide.u32 	%rd318, %r36, 8;
	add.s64 	%rd319, %rd2, %rd318;
	ld.global.u64 	%rd181, [%rd319];
	or.b64  	%rd320, %rd529, %rd181;
	and.b64  	%rd321, %rd320, -4294967296;
	setp.ne.s64 	%p11, %rd321, 0;
	@%p11 bra 	$L__BB259_78;
	cvt.u32.u64 	%r89, %rd181;
	cvt.u32.u64 	%r90, %rd529;
	div.u32 	%r91, %r90, %r89;
	mul.lo.s32 	%r92, %r91, %r89;
	sub.s32 	%r93, %r90, %r92;
	cvt.u64.u32 	%rd531, %r91;
	cvt.u64.u32 	%rd532, %r93;
	bra.uni 	$L__BB259_79;
$L__BB259_78:
	div.s64 	%rd531, %rd529, %rd181;
	mul.lo.s64 	%rd322, %rd531, %rd181;
	sub.s64 	%rd532, %rd529, %rd322;
$L__BB259_79:
	add.s64 	%rd324, %rd1, %rd318;
	ld.global.u64 	%rd325, [%rd324];
	mad.lo.s64 	%rd188, %rd325, %rd532, %rd180;
	mul.wide.u32 	%rd326, %r33, 8;
	add.s64 	%rd327, %rd2, %rd326;
	ld.global.u64 	%rd189, [%rd327];
	or.b64  	%rd328, %rd531, %rd189;
	and.b64  	%rd329, %rd328, -4294967296;
	setp.ne.s64 	%p12, %rd329, 0;
	@%p12 bra 	$L__BB259_81;
	cvt.u32.u64 	%r94, %rd189;
	cvt.u32.u64 	%r95, %rd531;
	div.u32 	%r96, %r95, %r94;
	mul.lo.s32 	%r97, %r96, %r94;
	sub.s32 	%r98, %r95, %r97;
	cvt.u64.u32 	%rd548, %r96;
	cvt.u64.u32 	%rd534, %r98;
	bra.uni 	$L__BB259_82;
$L__BB259_81:
	div.s64 	%rd548, %rd531, %rd189;
	mul.lo.s64 	%rd330, %rd548, %rd189;
	sub.s64 	%rd534, %rd531, %rd330;
$L__BB259_82:
	add.s64 	%rd332, %rd1, %rd326;
	ld.global.u64 	%rd333, [%rd332];
	mad.lo.s64 	%rd557, %rd333, %rd534, %rd188;
	add.s32 	%r208, %r208, -8;
	add.s32 	%r207, %r207, 8;
	setp.ne.s32 	%p13, %r207, 0;
	@%p13 bra 	$L__BB259_58;
	add.s32 	%r210, %r208, 3;
$L__BB259_84:
	setp.eq.s32 	%p14, %r25, 0;
	@%p14 bra 	$L__BB259_113;
	and.b32  	%r41, %r23, 3;
	setp.lt.u32 	%p15, %r25, 4;
	@%p15 bra 	$L__BB259_99;
	mul.wide.u32 	%rd335, %r210, 8;
	add.s64 	%rd336, %rd2, %rd335;
	ld.global.u64 	%rd200, [%rd336];
	or.b64  	%rd337, %rd548, %rd200;
	and.b64  	%rd338, %rd337, -4294967296;
	setp.ne.s64 	%p16, %rd338, 0;
	@%p16 bra 	$L__BB259_88;
	cvt.u32.u64 	%r99, %rd200;
	cvt.u32.u64 	%r100, %rd548;
	div.u32 	%r101, %r100, %r99;
	mul.lo.s32 	%r102, %r101, %r99;
	sub.s32 	%r103, %r100, %r102;
	cvt.u64.u32 	%rd538, %r101;
	cvt.u64.u32 	%rd539, %r103;
	bra.uni 	$L__BB259_89;
$L__BB259_88:
	div.s64 	%rd538, %rd548, %rd200;
	mul.lo.s64 	%rd339, %rd538, %rd200;
	sub.s64 	%rd539, %rd548, %rd339;
$L__BB259_89:
	add.s64 	%rd341, %rd1, %rd335;
	ld.global.u64 	%rd342, [%rd341];
	mad.lo.s64 	%rd207, %rd342, %rd539, %rd557;
	add.s32 	%r42, %r210, -1;
	mul.wide.u32 	%rd343, %r42, 8;
	add.s64 	%rd344, %rd2, %rd343;
	ld.global.u64 	%rd208, [%rd344];
	or.b64  	%rd345, %rd538, %rd208;
	and.b64  	%rd346, %rd345, -4294967296;
	setp.ne.s64 	%p17, %rd346, 0;
	@%p17 bra 	$L__BB259_91;
	cvt.u32.u64 	%r104, %rd208;
	cvt.u32.u64 	%r105, %rd538;
	div.u32 	%r106, %r105, %r104;
	mul.lo.s32 	%r107, %r106, %r104;
	sub.s32 	%r108, %r105, %r107;
	cvt.u64.u32 	%rd540, %r106;
	cvt.u64.u32 	%rd541, %r108;
	bra.uni 	$L__BB259_92;
$L__BB259_91:
	div.s64 	%rd540, %rd538, %rd208;
	mul.lo.s64 	%rd347, %rd540, %rd208;
	sub.s64 	%rd541, %rd538, %rd347;
$L__BB259_92:
	add.s64 	%rd349, %rd1, %rd343;
	ld.global.u64 	%rd350, [%rd349];
	mad.lo.s64 	%rd215, %rd350, %rd541, %rd207;
	add.s32 	%r43, %r210, -2;
	mul.wide.u32 	%rd351, %r43, 8;
	add.s64 	%rd352, %rd2, %rd351;
	ld.global.u64 	%rd216, [%rd352];
	or.b64  	%rd353, %rd540, %rd216;
	and.b64  	%rd354, %rd353, -4294967296;
	setp.ne.s64 	%p18, %rd354, 0;
	@%p18 bra 	$L__BB259_94;
	cvt.u32.u64 	%r109, %rd216;
	cvt.u32.u64 	%r110, %rd540;
	div.u32 	%r111, %r110, %r109;
	mul.lo.s32 	%r112, %r111, %r109;
	sub.s32 	%r113, %r110, %r112;
	cvt.u64.u32 	%rd542, %r111;
	cvt.u64.u32 	%rd543, %r113;
	bra.uni 	$L__BB259_95;
$L__BB259_94:
	div.s64 	%rd542, %rd540, %rd216;
	mul.lo.s64 	%rd355, %rd542, %rd216;
	sub.s64 	%rd543, %rd540, %rd355;
$L__BB259_95:
	add.s64 	%rd357, %rd1, %rd351;
	ld.global.u64 	%rd358, [%rd357];
	mad.lo.s64 	%rd223, %rd358, %rd543, %rd215;
	add.s32 	%r44, %r210, -3;
	mul.wide.u32 	%rd359, %r44, 8;
	add.s64 	%rd360, %rd2, %rd359;
	ld.global.u64 	%rd224, [%rd360];
	or.b64  	%rd361, %rd542, %rd224;
	and.b64  	%rd362, %rd361, -4294967296;
	setp.ne.s64 	%p19, %rd362, 0;
	@%p19 bra 	$L__BB259_97;
	cvt.u32.u64 	%r114, %rd224;
	cvt.u32.u64 	%r115, %rd542;
	div.u32 	%r116, %r115, %r114;
	mul.lo.s32 	%r117, %r116, %r114;
	sub.s32 	%r118, %r115, %r117;
	cvt.u64.u32 	%rd548, %r116;
	cvt.u64.u32 	%rd545, %r118;
	bra.uni 	$L__BB259_98;
$L__BB259_97:
	div.s64 	%rd548, %rd542, %rd224;
	mul.lo.s64 	%rd363, %rd548, %rd224;
	sub.s64 	%rd545, %rd542, %rd363;
$L__BB259_98:
	add.s64 	%rd365, %rd1, %rd359;
	ld.global.u64 	%rd366, [%rd365];
	mad.lo.s64 	%rd557, %rd366, %rd545, %rd223;
	add.s32 	%r210, %r210, -4;
$L__BB259_99:
	setp.eq.s32 	%p20, %r41, 0;
	@%p20 bra 	$L__BB259_113;
	setp.eq.s32 	%p21, %r41, 1;
	@%p21 bra 	$L__BB259_108;
	mul.wide.u32 	%rd368, %r210, 8;
	add.s64 	%rd369, %rd2, %rd368;
	ld.global.u64 	%rd235, [%rd369];
	or.b64  	%rd370, %rd548, %rd235;
	and.b64  	%rd371, %rd370, -4294967296;
	setp.ne.s64 	%p22, %rd371, 0;
	@%p22 bra 	$L__BB259_103;
	cvt.u32.u64 	%r119, %rd235;
	cvt.u32.u64 	%r120, %rd548;
	div.u32 	%r121, %r120, %r119;
	mul.lo.s32 	%r122, %r121, %r119;
	sub.s32 	%r123, %r120, %r122;
	cvt.u64.u32 	%rd549, %r121;
	cvt.u64.u32 	%rd550, %r123;
	bra.uni 	$L__BB259_104;
$L__BB259_103:
	div.s64 	%rd549, %rd548, %rd235;
	mul.lo.s64 	%rd372, %rd549, %rd235;
	sub.s64 	%rd550, %rd548, %rd372;
$L__BB259_104:
	add.s64 	%rd374, %rd1, %rd368;
	ld.global.u64 	%rd375, [%rd374];
	mad.lo.s64 	%rd242, %rd375, %rd550, %rd557;
	add.s32 	%r47, %r210, -1;
	mul.wide.u32 	%rd376, %r47, 8;
	add.s64 	%rd377, %rd2, %rd376;
	ld.global.u64 	%rd243, [%rd377];
	or.b64  	%rd378, %rd549, %rd243;
	and.b64  	%rd379, %rd378, -4294967296;
	setp.ne.s64 	%p23, %rd379, 0;
	@%p23 bra 	$L__BB259_106;
	cvt.u32.u64 	%r124, %rd243;
	cvt.u32.u64 	%r125, %rd549;
	div.u32 	%r126, %r125, %r124;
	mul.lo.s32 	%r127, %r126, %r124;
	sub.s32 	%r128, %r125, %r127;
	cvt.u64.u32 	%rd548, %r126;
	cvt.u64.u32 	%rd552, %r128;
	bra.uni 	$L__BB259_107;
$L__BB259_106:
	div.s64 	%rd548, %rd549, %rd243;
	mul.lo.s64 	%rd380, %rd548, %rd243;
	sub.s64 	%rd552, %rd549, %rd380;
$L__BB259_107:
	add.s64 	%rd382, %rd1, %rd376;
	ld.global.u64 	%rd383, [%rd382];
	mad.lo.s64 	%rd557, %rd383, %rd552, %rd242;
	add.s32 	%r210, %r210, -2;
$L__BB259_108:
	and.b32  	%r129, %r23, 1;
	setp.eq.b32 	%p24, %r129, 1;
	not.pred 	%p25, %p24;
	@%p25 bra 	$L__BB259_113;
	mul.wide.u32 	%rd384, %r210, 8;
	add.s64 	%rd385, %rd2, %rd384;
	ld.global.u64 	%rd254, [%rd385];
	or.b64  	%rd386, %rd548, %rd254;
	and.b64  	%rd387, %rd386, -4294967296;
	setp.ne.s64 	%p26, %rd387, 0;
	@%p26 bra 	$L__BB259_111;
	cvt.u32.u64 	%r130, %rd254;
	cvt.u32.u64 	%r131, %rd548;
	rem.u32 	%r132, %r131, %r130;
	cvt.u64.u32 	%rd556, %r132;
	bra.uni 	$L__BB259_112;
$L__BB259_111:
	rem.s64 	%rd556, %rd548, %rd254;
$L__BB259_112:
	add.s64 	%rd389, %rd1, %rd384;
	ld.global.u64 	%rd390, [%rd389];
	mad.lo.s64 	%rd557, %rd390, %rd556, %rd557;
$L__BB259_113:
	shl.b64 	%rd391, %rd557, 1;
	add.s64 	%rd392, %rd3, %rd391;
	ld.global.u16 	%rs2, [%rd392];
	st.shared.u16 	[%r5], %rs2;
$L__BB259_114:
	bar.sync 	0;
	setp.lt.u32 	%p48, %r212, 66;
	@%p48 bra 	$L__BB259_118;
$L__BB259_115:
	shr.u32 	%r51, %r212, 1;
	setp.ge.u32 	%p49, %r1, %r51;
	@%p49 bra 	$L__BB259_117;
	ld.shared.u16 	%rs7, [%r5];
	and.b32  	%r201, %r212, 2046;
	add.s32 	%r202, %r5, %r201;
	ld.shared.u16 	%rs8, [%r202];
	// begin inline asm
	{add.f16 %rs6,%rs7,%rs8;
}
	// end inline asm
	st.shared.u16 	[%r5], %rs6;
$L__BB259_117:
	bar.sync 	0;
	setp.gt.u32 	%p50, %r212, 131;
	mov.u32 	%r212, %r51;
	@%p50 bra 	$L__BB259_115;
$L__BB259_118:
	setp.gt.u32 	%p51, %r1, 31;
	@%p51 bra 	$L__BB259_121;
	ld.shared.u16 	%rs10, [%r5];
	ld.shared.u16 	%rs11, [%r5+64];
	// begin inline asm
	{add.f16 %rs9,%rs10,%rs11;
}
	// end inline asm
	st.volatile.shared.u16 	[%r5], %rs9;
	ld.shared.u16 	%rs14, [%r5+32];
	// begin inline asm
	{add.f16 %rs12,%rs9,%rs14;
}
	// end inline asm
	st.volatile.shared.u16 	[%r5], %rs12;
	ld.shared.u16 	%rs17, [%r5+16];
	// begin inline asm
	{add.f16 %rs15,%rs12,%rs17;
}
	// end inline asm
	st.volatile.shared.u16 	[%r5], %rs15;
	ld.shared.u16 	%rs20, [%r5+8];
	// begin inline asm
	{add.f16 %rs18,%rs15,%rs20;
}
	// end inline asm
	st.volatile.shared.u16 	[%r5], %rs18;
	ld.shared.u16 	%rs23, [%r5+4];
	// begin inline asm
	{add.f16 %rs21,%rs18,%rs23;
}
	// end inline asm
	st.volatile.shared.u16 	[%r5], %rs21;
	ld.shared.u16 	%rs26, [%r5+2];
	// begin inline asm
	{add.f16 %rs24,%rs21,%rs26;
}
	// end inline asm
	st.volatile.shared.u16 	[%r5], %rs24;
	setp.ne.s32 	%p52, %r1, 0;
	@%p52 bra 	$L__BB259_121;
	cvta.to.global.u64 	%rd470, %rd260;
	mul.wide.u32 	%rd471, %r2, 2;
	add.s64 	%rd472, %rd470, %rd471;
	ld.shared.u16 	%rs27, [meansdata_u16];
	st.global.u16 	[%rd472], %rs27;
$L__BB259_121:
	ret;

}
	// .globl	contiguous_mean2_u16
.visible .entry contiguous_mean2_u16(
	.param .u64 .ptr .align 1 contiguous_mean2_u16_param_0,
	.param .u64 .ptr .align 1 contiguous_mean2_u16_param_1,
	.param .u64 .ptr .align 1 contiguous_mean2_u16_param_2,
	.param .u64 .ptr .align 1 contiguous_mean2_u16_param_3,
	.param .u64 contiguous_mean2_u16_param_4,
	.param .u64 contiguous_mean2_u16_param_5,
	.param .u64 contiguous_mean2_u16_param_6,
	.param .u64 contiguous_mean2_u16_param_7,
	.param .u64 contiguous_mean2_u16_param_8
)
{
	.reg .pred 	%p<54>;
	.reg .b16 	%rs<27>;
	.reg .b32 	%r<217>;
	.reg .b32 	%f<3>;
	.reg .b64 	%rd<574>;

	ld.param.u64 	%rd267, [contiguous_mean2_u16_param_1];
	ld.param.u64 	%rd268, [contiguous_mean2_u16_param_2];
	ld.param.u64 	%rd269, [contiguous_mean2_u16_param_3];
	ld.param.u64 	%rd264, [contiguous_mean2_u16_param_4];
	ld.param.u64 	%rd270, [contiguous_mean2_u16_param_5];
	ld.param.u64 	%rd265, [contiguous_mean2_u16_param_6];
	ld.param.u64 	%rd271, [contiguous_mean2_u16_param_7];
	cvta.to.global.u64 	%rd1, %rd269;
	cvta.to.global.u64 	%rd2, %rd268;
	cvta.to.global.u64 	%rd573, %rd267;
	mov.u32 	%r1, %tid.x;
	mov.u32 	%r2, %ctaid.x;
	mov.u32 	%r216, %ntid.x;
	mul.lo.s32 	%r53, %r2, %r216;
	shl.b32 	%r54, %r53, 1;
	add.s32 	%r4, %r54, %r1;
	shl.b32 	%r55, %r1, 1;
	mov.u32 	%r56, meansdata_u16;
	add.s32 	%r5, %r56, %r55;
	mov.b32 	%r52, 0;
	// begin inline asm
	cvt.rn.f16.s32 %rs1, %r52;
	// end inline asm
	st.shared.u16 	[%r5], %rs1;
	mov.u32 	%r57, %ctaid.y;
	cvt.u64.u32 	%rd272, %r57;
	add.s64 	%rd4, %rd270, %rd272;
	setp.ge.u64 	%p1, %rd4, %rd271;
	@%p1 bra 	$L__BB260_122;
	add.s32 	%r58, %r4, %r216;
	cvt.u64.u32 	%rd5, %r58;
	setp.le.u64 	%p2, %rd265, %rd5;
	@%p2 bra 	$L__BB260_55;
	cvt.u64.u32 	%rd404, %r4;
	mul.lo.s64 	%rd405, %rd4, %rd265;
	add.s64 	%rd527, %rd405, %rd404;
	add.s64 	%rd525, %rd405, %rd5;
	cvt.u32.u64 	%r6, %rd264;
	add.s32 	%r210, %r6, -1;
	setp.lt.s32 	%p28, %r210, 0;
	mov.b64 	%rd531, 0;
	mov.u64 	%rd532, %rd531;
	@%p28 bra 	$L__BB260_54;
	setp.lt.u32 	%p29, %r210, 3;
	mov.b64 	%rd532, 0;
	mov.u64 	%rd531, %rd532;
	@%p29 bra 	$L__BB260_31;
	add.s32 	%r208, %r6, -2;
	and.b32  	%r134, %r6, -4;
	neg.s32 	%r207, %r134;
	mov.b64 	%rd532, 0;
$L__BB260_5:
	.pragma "nounroll";
	add.s32 	%r12, %r208, 1;
	mul.wide.u32 	%rd409, %r12, 8;
	add.s64 	%rd410, %rd2, %rd409;
	ld.global.u64 	%rd12, [%rd410];
	or.b64  	%rd411, %rd527, %rd12;
	and.b64  	%rd412, %rd411, -4294967296;
	setp.ne.s64 	%p30, %rd412, 0;
	@%p30 bra 	$L__BB260_7;
	cvt.u32.u64 	%r135, %rd12;
	cvt.u32.u64 	%r136, %rd527;
	div.u32 	%r137, %r136, %r135;
	mul.lo.s32 	%r138, %r137, %r135;
	sub.s32 	%r139, %r136, %r138;
	cvt.u64.u32 	%rd493, %r137;
	cvt.u64.u32 	%rd494, %r139;
	bra.uni 	$L__BB260_8;
$L__BB260_7:
	div.s64 	%rd493, %rd527, %rd12;
	mul.lo.s64 	%rd413, %rd493, %rd12;
	sub.s64 	%rd494, %rd527, %rd413;
$L__BB260_8:
	mul.wide.u32 	%rd414, %r12, 8;
	add.s64 	%rd415, %rd1, %rd414;
	ld.global.u64 	%rd19, [%rd415];
	mad.lo.s64 	%rd20, %rd19, %rd494, %rd531;
	or.b64  	%rd416, %rd525, %rd12;
	and.b64  	%rd417, %rd416, -4294967296;
	setp.ne.s64 	%p31, %rd417, 0;
	@%p31 bra 	$L__BB260_10;
	cvt.u32.u64 	%r140, %rd12;
	cvt.u32.u64 	%r141, %rd525;
	div.u32 	%r142, %r141, %r140;
	mul.lo.s32 	%r143, %r142, %r140;
	sub.s32 	%r144, %r141, %r143;
	cvt.u64.u32 	%rd495, %r142;
	cvt.u64.u32 	%rd496, %r144;
	bra.uni 	$L__BB260_11;
$L__BB260_10:
	div.s64 	%rd495, %rd525, %rd12;
	mul.lo.s64 	%rd418, %rd495, %rd12;
	sub.s64 	%rd496, %rd525, %rd418;
$L__BB260_11:
	mad.lo.s64 	%rd27, %rd496, %rd19, %rd532;
	add.s32 	%r13, %r208, -2;
	mul.wide.u32 	%rd419, %r208, 8;
	add.s64 	%rd420, %rd2, %rd419;
	ld.global.u64 	%rd28, [%rd420];
	or.b64  	%rd421, %rd493, %rd28;
	and.b64  	%rd422, %rd421, -4294967296;
	setp.ne.s64 	%p32, %rd422, 0;
	@%p32 bra 	$L__BB260_13;
	cvt.u32.u64 	%r145, %rd28;
	cvt.u32.u64 	%r146, %rd493;
	div.u32 	%r147, %r146, %r145;
	mul.lo.s32 	%r148, %r147, %r145;
	sub.s32 	%r149, %r146, %r148;
	cvt.u64.u32 	%rd497, %r147;
	cvt.u64.u32 	%rd498, %r149;
	bra.uni 	$L__BB260_14;
$L__BB260_13:
	div.s64 	%rd497, %rd493, %rd28;
	mul.lo.s64 	%rd423, %rd497, %rd28;
	sub.s64 	%rd498, %rd493, %rd423;
$L__BB260_14:
	mul.wide.u32 	%rd424, %r208, 8;
	add.s64 	%rd425, %rd1, %rd424;
	ld.global.u64 	%rd35, [%rd425];
	mad.lo.s64 	%rd36, %rd35, %rd498, %rd20;
	or.b64  	%rd426, %rd495, %rd28;
	and.b64  	%rd427, %rd426, -4294967296;
	setp.ne.s64 	%p33, %rd427, 0;
	@%p33 bra 	$L__BB260_16;
	cvt.u32.u64 	%r150, %rd28;
	cvt.u32.u64 	%r151, %rd495;
	div.u32 	%r152, %r151, %r150;
	mul.lo.s32 	%r153, %r152, %r150;
	sub.s32 	%r154, %r151, %r153;
	cvt.u64.u32 	%rd499, %r152;
	cvt.u64.u32 	%rd500, %r154;
	bra.uni 	$L__BB260_17;
$L__BB260_16:
	div.s64 	%rd499, %rd495, %rd28;
	mul.lo.s64 	%rd428, %rd499, %rd28;
	sub.s64 	%rd500, %rd495, %rd428;
$L__BB260_17:
	mad.lo.s64 	%rd43, %rd500, %rd35, %rd27;
	add.s32 	%r14, %r208, -1;
	mul.wide.u32 	%rd429, %r14, 8;
	add.s64 	%rd430, %rd2, %rd429;
	ld.global.u64 	%rd44, [%rd430];
	or.b64  	%rd431, %rd497, %rd44;
	and.b64  	%rd432, %rd431, -4294967296;
	setp.ne.s64 	%p34, %rd432, 0;
	@%p34 bra 	$L__BB260_19;
	cvt.u32.u64 	%r155, %rd44;
	cvt.u32.u64 	%r156, %rd497;
	div.u32 	%r157, %r156, %r155;
	mul.lo.s32 	%r158, %r157, %r155;
	sub.s32 	%r159, %r156, %r158;
	cvt.u64.u32 	%rd501, %r157;
	cvt.u64.u32 	%rd502, %r159;
	bra.uni 	$L__BB260_20;
$L__BB260_19:
	div.s64 	%rd501, %rd497, %rd44;
	mul.lo.s64 	%rd433, %rd501, %rd44;
	sub.s64 	%rd502, %rd497, %rd433;
$L__BB260_20:
	mul.wide.u32 	%rd434, %r14, 8;
	add.s64 	%rd435, %rd1, %rd434;
	ld.global.u64 	%rd51, [%rd435];
	mad.lo.s64 	%rd52, %rd51, %rd502, %rd36;
	or.b64  	%rd436, %rd499, %rd44;
	and.b64  	%rd437, %rd436, -4294967296;
	setp.ne.s64 	%p35, %rd437, 0;
	@%p35 bra 	$L__BB260_22;
	cvt.u32.u64 	%r160, %rd44;
	cvt.u32.u64 	%r161, %rd499;
	div.u32 	%r162, %r161, %r160;
	mul.lo.s32 	%r163, %r162, %r160;
	sub.s32 	%r164, %r161, %r163;
	cvt.u64.u32 	%rd503, %r162;
	cvt.u64.u32 	%rd504, %r164;
	bra.uni 	$L__BB260_23;
$L__BB260_22:
	div.s64 	%rd503, %rd499, %rd44;
	mul.lo.s64 	%rd438, %rd503, %rd44;
	sub.s64 	%rd504, %rd499, %rd438;
$L__BB260_23:
	mad.lo.s64 	%rd59, %rd504, %rd51, %rd43;
	mul.wide.u32 	%rd439, %r13, 8;
	add.s64 	%rd440, %rd2, %rd439;
	ld.global.u64 	%rd60, [%rd440];
	or.b64  	%rd441, %rd501, %rd60;
	and.b64  	%rd442, %rd441, -4294967296;
	setp.ne.s64 	%p36, %rd442, 0;
	@%p36 bra 	$L__BB260_25;
	cvt.u32.u64 	%r165, %rd60;
	cvt.u32.u64 	%r166, %rd501;
	div.u32 	%r167, %r166, %r165;
	mul.lo.s32 	%r168, %r167, %r165;
	sub.s32 	%r169, %r166, %r168;
	cvt.u64.u32 	%rd527, %r167;
	cvt.u64.u32 	%rd506, %r169;
	bra.uni 	$L__BB260_26;
$L__BB260_25:
	div.s64 	%rd527, %rd501, %rd60;
	mul.lo.s64 	%rd443, %rd527, %rd60;
	sub.s64 	%rd506, %rd501, %rd443;
$L__BB260_26:
	mul.wide.u32 	%rd444, %r13, 8;
	add.s64 	%rd445, %rd1, %rd444;
	ld.global.u64 	%rd67, [%rd445];
	mad.lo.s64 	%rd531, %rd67, %rd506, %rd52;
	or.b64  	%rd446, %rd503, %rd60;
	and.b64  	%rd447, %rd446, -4294967296;
	setp.ne.s64 	%p37, %rd447, 0;
	@%p37 bra 	$L__BB260_28;
	cvt.u32.u64 	%r170, %rd60;
	cvt.u32.u64 	%r171, %rd503;
	div.u32 	%r172, %r171, %r170;
	mul.lo.s32 	%r173, %r172, %r170;
	sub.s32 	%r174, %r171, %r173;
	cvt.u64.u32 	%rd525, %r172;
	cvt.u64.u32 	%rd508, %r174;
	bra.uni 	$L__BB260_29;
$L__BB260_28:
	div.s64 	%rd525, %rd503, %rd60;
	mul.lo.s64 	%rd448, %rd525, %rd60;
	sub.s64 	%rd508, %rd503, %rd448;
$L__BB260_29:
	mad.lo.s64 	%rd532, %rd508, %rd67, %rd59;
	add.s32 	%r208, %r208, -4;
	add.s32 	%r207, %r207, 4;
	setp.ne.s32 	%p38, %r207, 0;
	@%p38 bra 	$L__BB260_5;
	add.s32 	%r210, %r208, 1;
$L__BB260_31:
	and.b32  	%r19, %r6, 3;
	setp.eq.s32 	%p39, %r19, 0;
	@%p39 bra 	$L__BB260_54;
	setp.eq.s32 	%p40, %r19, 1;
	@%p40 bra 	$L__BB260_46;
	mul.wide.u32 	%rd450, %r210, 8;
	add.s64 	%rd451, %rd2, %rd450;
	ld.global.u64 	%rd82, [%rd451];
	or.b64  	%rd452, %rd527, %rd82;
	and.b64  	%rd453, %rd452, -4294967296;
	setp.ne.s64 	%p41, %rd453, 0;
	@%p41 bra 	$L__BB260_35;
	cvt.u32.u64 	%r175, %rd82;
	cvt.u32.u64 	%r176, %rd527;
	div.u32 	%r177, %r176, %r175;
	mul.lo.s32 	%r178, %r177, %r175;
	sub.s32 	%r179, %r176, %r178;
	cvt.u64.u32 	%rd515, %r177;
	cvt.u64.u32 	%rd516, %r179;
	bra.uni 	$L__BB260_36;
$L__BB260_35:
	div.s64 	%rd515, %rd527, %rd82;
	mul.lo.s64 	%rd454, %rd515, %rd82;
	sub.s64 	%rd516, %rd527, %rd454;
$L__BB260_36:
	add.s64 	%rd456, %rd1, %rd450;
	ld.global.u64 	%rd89, [%rd456];
	mad.lo.s64 	%rd90, %rd89, %rd516, %rd531;
	or.b64  	%rd457, %rd525, %rd82;
	and.b64  	%rd458, %rd457, -4294967296;
	setp.ne.s64 	%p42, %rd458, 0;
	@%p42 bra 	$L__BB260_38;
	cvt.u32.u64 	%r180, %rd82;
	cvt.u32.u64 	%r181, %rd525;
	div.u32 	%r182, %r181, %r180;
	mul.lo.s32 	%r183, %r182, %r180;
	sub.s32 	%r184, %r181, %r183;
	cvt.u64.u32 	%rd517, %r182;
	cvt.u64.u32 	%rd518, %r184;
	bra.uni 	$L__BB260_39;
$L__BB260_38:
	div.s64 	%rd517, %rd525, %rd82;
	mul.lo.s64 	%rd459, %rd517, %rd82;
	sub.s64 	%rd518, %rd525, %rd459;
$L__BB260_39:
	mad.lo.s64 	%rd97, %rd518, %rd89, %rd532;
	add.s32 	%r20, %r210, -1;
	mul.wide.u32 	%rd460, %r20, 8;
	add.s64 	%rd461, %rd2, %rd460;
	ld.global.u64 	%rd98, [%rd461];
	or.b64  	%rd462, %rd515, %rd98;
	and.b64  	%rd463, %rd462, -4294967296;
	setp.ne.s64 	%p43, %rd463, 0;
	@%p43 bra 	$L__BB260_41;
	cvt.u32.u64 	%r185, %rd98;
	cvt.u32.u64 	%r186, %rd515;
	div.u32 	%r187, %r186, %r185;
	mul.lo.s32 	%r188, %r187, %r185;
	sub.s32 	%r189, %r186, %r188;
	cvt.u64.u32 	%rd527, %r187;
	cvt.u64.u32 	%rd520, %r189;
	bra.uni 	$L__BB260_42;
$L__BB260_41:
	div.s64 	%rd527, %rd515, %rd98;
	mul.lo.s64 	%rd464, %rd527, %rd98;
	sub.s64 	%rd520, %rd515, %rd464;
$L__BB260_42:
	add.s64 	%rd466, %rd1, %rd460;
	ld.global.u64 	%rd105, [%rd466];
	mad.lo.s64 	%rd531, %rd105, %rd520, %rd90;
	or.b64  	%rd467, %rd517, %rd98;
	and.b64  	%rd468, %rd467, -4294967296;
	setp.ne.s64 	%p44, %rd468, 0;
	@%p44 bra 	$L__BB260_44;
	cvt.u32.u64 	%r190, %rd98;
	cvt.u32.u64 	%r191, %rd517;
	div.u32 	%r192, %r191, %r190;
	mul.lo.s32 	%r193, %r192, %r190;
	sub.s32 	%r194, %r191, %r193;
	cvt.u64.u32 	%rd525, %r192;
	cvt.u64.u32 	%rd522, %r194;
	bra.uni 	$L__BB260_45;
$L__BB260_44:
	div.s64 	%rd525, %rd517, %rd98;
	mul.lo.s64 	%rd469, %rd525, %rd98;
	sub.s64 	%rd522, %rd517, %rd469;
$L__BB260_45:
	mad.lo.s64 	%rd532, %rd522, %rd105, %rd97;
	add.s32 	%r210, %r210, -2;
$L__BB260_46:
	and.b32  	%r195, %r6, 1;
	setp.eq.b32 	%p45, %r195, 1;
	not.pred 	%p46, %p45;
	@%p46 bra 	$L__BB260_54;
	mul.wide.u32 	%rd470, %r210, 8;
	add.s64 	%rd471, %rd2, %rd470;
	ld.global.u64 	%rd120, [%rd471];
	or.b64  	%rd472, %rd527, %rd120;
	and.b64  	%rd473, %rd472, -4294967296;
	setp.ne.s64 	%p47, %rd473, 0;
	@%p47 bra 	$L__BB260_49;
	cvt.u32.u64 	%r196, %rd120;
	cvt.u32.u64 	%r197, %rd527;
	rem.u32 	%r198, %r197, %r196;
	cvt.u64.u32 	%rd529, %r198;
	bra.uni 	$L__BB260_50;
$L__BB260_49:
	rem.s64 	%rd529, %rd527, %rd120;
$L__BB260_50:
	add.s64 	%rd475, %rd1, %rd470;
	ld.global.u64 	%rd124, [%rd475];
	mad.lo.s64 	%rd531, %rd124, %rd529, %rd531;
	or.b64  	%rd476, %rd525, %rd120;
	and.b64  	%rd477, %rd476, -4294967296;
	setp.ne.s64 	%p48, %rd477, 0;
	@%p48 bra 	$L__BB260_52;
	cvt.u32.u64 	%r199, %rd120;
	cvt.u32.u64 	%r200, %rd525;
	rem.u32 	%r201, %r200, %r199;
	cvt.u64.u32 	%rd530, %r201;
	bra.uni 	$L__BB260_53;
$L__BB260_52:
	rem.s64 	%rd530, %rd525, %rd120;
$L__BB260_53:
	mad.lo.s64 	%rd532, %rd530, %rd124, %rd532;
$L__BB260_54:
	shl.b64 	%rd478, %rd531, 1;
	add.s64 	%rd479, %rd573, %rd478;
	ld.global.u16 	%r202, [%rd479];
	shl.b64 	%rd480, %rd532, 1;
	add.s64 	%rd481, %rd573, %rd480;
	ld.global.u16 	%r203, [%rd481];
	add.s32 	%r204, %r203, %r202;
	cvt.rn.f32.u32 	%f2, %r204;
	// begin inline asm
	{  cvt.rn.f16.f32 %rs4, %f2;}

	// end inline asm
	st.shared.u16 	[%r5], %rs4;
	bra.uni 	$L__BB260_115;
$L__BB260_55:
	cvt.u64.u32 	%rd132, %r4;
	setp.le.u64 	%p3, %rd265, %rd132;
	@%p3 bra 	$L__BB260_115;
	mad.lo.s64 	%rd564, %rd4, %rd265, %rd132;
	cvt.u32.u64 	%r23, %rd264;
	add.s32 	%r214, %r23, -1;
	setp.lt.s32 	%p4, %r214, 0;
	@%p4 bra 	$L__BB260_114;
	and.b32  	%r25, %r23, 7;
	setp.lt.u32 	%p5, %r214, 7;
	@%p5 bra 	$L__BB260_85;
	add.s32 	%r212, %r23, -4;
	and.b32  	%r59, %r23, -8;
	neg.s32 	%r211, %r59;
$L__BB260_59:
	.pragma "nounroll";
	add.s32 	%r30, %r212, 3;
	mul.wide.u32 	%rd274, %r30, 8;
	add.s64 	%rd275, %rd2, %rd274;
	ld.global.u64 	%rd136, [%rd275];
	or.b64  	%rd276, %rd564, %rd136;
	and.b64  	%rd277, %rd276, -4294967296;
	setp.ne.s64 	%p6, %rd277, 0;
	@%p6 bra 	$L__BB260_61;
	cvt.u32.u64 	%r60, %rd136;
	cvt.u32.u64 	%r61, %rd564;
	div.u32 	%r62, %r61, %r60;
	mul.lo.s32 	%r63, %r62, %r60;
	sub.s32 	%r64, %r61, %r63;
	cvt.u64.u32 	%rd535, %r62;
	cvt.u64.u32 	%rd536, %r64;
	bra.uni 	$L__BB260_62;
$L__BB260_61:
	div.s64 	%rd535, %rd564, %rd136;
	mul.lo.s64 	%rd278, %rd535, %rd136;
	sub.s64 	%rd536, %rd564, %rd278;
$L__BB260_62:
	add.s64 	%rd280, %rd1, %rd274;
	ld.global.u64 	%rd281, [%rd280];
	mul.lo.s64 	%rd143, %rd281, %rd536;
	add.s32 	%r31, %r212, 2;
	mul.wide.u32 	%rd282, %r31, 8;
	add.s64 	%rd283, %rd2, %rd282;
	ld.global.u64 	%rd144, [%rd283];
	or.b64  	%rd284, %rd535, %rd144;
	and.b64  	%rd285, %rd284, -4294967296;
	setp.ne.s64 	%p7, %rd285, 0;
	@%p7 bra 	$L__BB260_64;
	cvt.u32.u64 	%r65, %rd144;
	cvt.u32.u64 	%r66, %rd535;
	div.u32 	%r67, %r66, %r65;
	mul.lo.s32 	%r68, %r67, %r65;
	sub.s32 	%r69, %r66, %r68;
	cvt.u64.u32 	%rd537, %r67;
	cvt.u64.u32 	%rd538, %r69;
	bra.uni 	$L__BB260_65;
$L__BB260_64:
	div.s64 	%rd537, %rd535, %rd144;
	mul.lo.s64 	%rd286, %rd537, %rd144;
	sub.s64 	%rd538, %rd535, %rd286;
$L__BB260_65:
	add.s64 	%rd288, %rd1, %rd282;
	ld.global.u64 	%rd289, [%rd288];
	mad.lo.s64 	%rd151, %rd289, %rd538, %rd143;
	add.s32 	%r32, %r212, 1;
	mul.wide.u32 	%rd290, %r32, 8;
	add.s64 	%rd291, %rd2, %rd290;
	ld.global.u64 	%rd152, [%rd291];
	or.b64  	%rd292, %rd537, %rd152;
	and.b64  	%rd293, %rd292, -4294967296;
	setp.ne.s64 	%p8, %rd293, 0;
	@%p8 bra 	$L__BB260_67;
	cvt.u32.u64 	%r70, %rd152;
	cvt.u32.u64 	%r71, %rd537;
	div.u32 	%r72, %r71, %r70;
	mul.lo.s32 	%r73, %r72, %r70;
	sub.s32 	%r74, %r71, %r73;
	cvt.u64.u32 	%rd539, %r72;
	cvt.u64.u32 	%rd540, %r74;
	bra.uni 	$L__BB260_68;
$L__BB260_67:
	div.s64 	%rd539, %rd537, %rd152;
	mul.lo.s64 	%rd294, %rd539, %rd152;
	sub.s64 	%rd540, %rd537, %rd294;
$L__BB260_68:
	add.s64 	%rd296, %rd1, %rd290;
	ld.global.u64 	%rd297, [%rd296];
	mad.lo.s64 	%rd159, %rd297, %rd540, %rd151;
	add.s32 	%r33, %r212, -4;
	mul.wide.u32 	%rd298, %r212, 8;
	add.s64 	%rd299, %rd2, %rd298;
	ld.global.u64 	%rd160, [%rd299];
	or.b64  	%rd300, %rd539, %rd160;
	and.b64  	%rd301, %rd300, -4294967296;
	setp.ne.s64 	%p9, %rd301, 0;
	@%p9 bra 	$L__BB260_70;
	cvt.u32.u64 	%r75, %rd160;
	cvt.u32.u64 	%r76, %rd539;
	div.u32 	%r77, %r76, %r75;
	mul.lo.s32 	%r78, %r77, %r75;
	sub.s32 	%r79, %r76, %r78;
	cvt.u64.u32 	%rd541, %r77;
	cvt.u64.u32 	%rd542, %r79;
	bra.uni 	$L__BB260_71;
$L__BB260_70:
	div.s64 	%rd541, %rd539, %rd160;
	mul.lo.s64 	%rd302, %rd541, %rd160;
	sub.s64 	%rd542, %rd539, %rd302;
$L__BB260_71:
	add.s64 	%rd304, %rd1, %rd298;
	ld.global.u64 	%rd305, [%rd304];
	mad.lo.s64 	%rd167, %rd305, %rd542, %rd159;
	add.s32 	%r34, %r212, -1;
	mul.wide.u32 	%rd306, %r34, 8;
	add.s64 	%rd307, %rd2, %rd306;
	ld.global.u64 	%rd168, [%rd307];
	or.b64  	%rd308, %rd541, %rd168;
	and.b64  	%rd309, %rd308, -4294967296;
	setp.ne.s64 	%p10, %rd309, 0;
	@%p10 bra 	$L__BB260_73;
	cvt.u32.u64 	%r80, %rd168;
	cvt.u32.u64 	%r81, %rd541;
	div.u32 	%r82, %r81, %r80;
	mul.lo.s32 	%r83, %r82, %r80;
	sub.s32 	%r84, %r81, %r83;
	cvt.u64.u32 	%rd543, %r82;
	cvt.u64.u32 	%rd544, %r84;
	bra.uni 	$L__BB260_74;
$L__BB260_73:
	div.s64 	%rd543, %rd541, %rd168;
	mul.lo.s64 	%rd310, %rd543, %rd168;
	sub.s64 	%rd544, %rd541, %rd310;
$L__BB260_74:
	add.s64 	%rd312, %rd1, %rd306;
	ld.global.u64 	%rd313, [%rd312];
	mad.lo.s64 	%rd175, %rd313, %rd544, %rd167;
	add.s32 	%r35, %r212, -2;
	mul.wide.u32 	%rd314, %r35, 8;
	add.s64 	%rd315, %rd2, %rd314;
	ld.global.u64 	%rd176, [%rd315];
	or.b64  	%rd316, %rd543, %rd176;
	and.b64  	%rd317, %rd316, -4294967296;
	setp.ne.s64 	%p11, %rd317, 0;
	@%p11 bra 	$L__BB260_76;
	cvt.u32.u64 	%r85, %rd176;
	cvt.u32.u64 	%r86, %rd543;
	div.u32 	%r87, %r86, %r85;
	mul.lo.s32 	%r88, %r87, %r85;
	sub.s32 	%r89, %r86, %r88;
	cvt.u64.u32 	%rd545, %r87;
	cvt.u64.u32 	%rd546, %r89;
	bra.uni 	$L__BB260_77;
$L__BB260_76:
	div.s64 	%rd545, %rd543, %rd176;
	mul.lo.s64 	%rd318, %rd545, %rd176;
	sub.s64 	%rd546, %rd543, %rd318;
$L__BB260_77:
	add.s64 	%rd320, %rd1, %rd314;
	ld.global.u64 	%rd321, [%rd320];
	mad.lo.s64 	%rd183, %rd321, %rd546, %rd175;
	add.s32 	%r36, %r212, -3;
	mul.wide.u32 	%rd322, %r36, 8;
	add.s64 	%rd323, %rd2, %rd322;
	ld.global.u64 	%rd184, [%rd323];
	or.b64  	%rd324, %rd545, %rd184;
	and.b64  	%rd325, %rd324, -4294967296;
	setp.ne.s64 	%p12, %rd325, 0;
	@%p12 bra 	$L__BB260_79;
	cvt.u32.u64 	%r90, %rd184;
	cvt.u32.u64 	%r91, %rd545;
	div.u32 	%r92, %r91, %r90;
	mul.lo.s32 	%r93, %r92, %r90;
	sub.s32 	%r94, %r91, %r93;
	cvt.u64.u32 	%rd547, %r92;
	cvt.u64.u32 	%rd548, %r94;
	bra.uni 	$L__BB260_80;
$L__BB260_79:
	div.s64 	%rd547, %rd545, %rd184;
	mul.lo.s64 	%rd326, %rd547, %rd184;
	sub.s64 	%rd548, %rd545, %rd326;
$L__BB260_80:
	add.s64 	%rd328, %rd1, %rd322;
	ld.global.u64 	%rd329, [%rd328];
	mad.lo.s64 	%rd191, %rd329, %rd548, %rd183;
	mul.wide.u32 	%rd330, %r33, 8;
	add.s64 	%rd331, %rd2, %rd330;
	ld.global.u64 	%rd192, [%rd331];
	or.b64  	%rd332, %rd547, %rd192;
	and.b64  	%rd333, %rd332, -4294967296;
	setp.ne.s64 	%p13, %rd333, 0;
	@%p13 bra 	$L__BB260_82;
	cvt.u32.u64 	%r95, %rd192;
	cvt.u32.u64 	%r96, %rd547;
	div.u32 	%r97, %r96, %r95;
	mul.lo.s32 	%r98, %r97, %r95;
	sub.s32 	%r99, %r96, %r98;
	cvt.u64.u32 	%rd564, %r97;
	cvt.u64.u32 	%rd550, %r99;
	bra.uni 	$L__BB260_83;
$L__BB260_82:
	div.s64 	%rd564, %rd547, %rd192;
	mul.lo.s64 	%rd334, %rd564, %rd192;
	sub.s64 	%rd550, %rd547, %rd334;
$L__BB260_83:
	add.s64 	%rd336, %rd1, %rd330;
	ld.global.u64 	%rd337, [%rd336];
	mad.lo.s64 	%rd338, %rd337, %rd550, %rd191;
	shl.b64 	%rd339, %rd338, 1;
	add.s64 	%rd573, %rd573, %rd339;
	add.s32 	%r212, %r212, -8;
	add.s32 	%r211, %r211, 8;
	setp.ne.s32 	%p14, %r211, 0;
	@%p14 bra 	$L__BB260_59;
	add.s32 	%r214, %r212, 3;
$L__BB260_85:
	setp.eq.s32 	%p15, %r25, 0;
	@%p15 bra 	$L__BB260_114;
	and.b32  	%r41, %r23, 3;
	setp.lt.u32 	%p16, %r25, 4;
	@%p16 bra 	$L__BB260_100;
	mul.wide.u32 	%rd341, %r214, 8;
	add.s64 	%rd342, %rd2, %rd341;
	ld.global.u64 	%rd203, [%rd342];
	or.b64  	%rd343, %rd564, %rd203;
	and.b64  	%rd344, %rd343, -4294967296;
	setp.ne.s64 	%p17, %rd344, 0;
	@%p17 bra 	$L__BB260_89;
	cvt.u32.u64 	%r100, %rd203;
	cvt.u32.u64 	%r101, %rd564;
	div.u32 	%r102, %r101, %r100;
	mul.lo.s32 	%r103, %r102, %r100;
	sub.s32 	%r104, %r101, %r103;
	cvt.u64.u32 	%rd554, %r102;
	cvt.u64.u32 	%rd555, %r104;
	bra.uni 	$L__BB260_90;
$L__BB260_89:
	div.s64 	%rd554, %rd564, %rd203;
	mul.lo.s64 	%rd345, %rd554, %rd203;
	sub.s64 	%rd555, %rd564, %rd345;
$L__BB260_90:
	add.s64 	%rd347, %rd1, %rd341;
	ld.global.u64 	%rd348, [%rd347];
	mul.lo.s64 	%rd210, %rd348, %rd555;
	add.s32 	%r42, %r214, -1;
	mul.wide.u32 	%rd349, %r42, 8;
	add.s64 	%rd350, %rd2, %rd349;
	ld.global.u64 	%rd211, [%rd350];
	or.b64  	%rd351, %rd554, %rd211;
	and.b64  	%rd352, %rd351, -4294967296;
	setp.ne.s64 	%p18, %rd352, 0;
	@%p18 bra 	$L__BB260_92;
	cvt.u32.u64 	%r105, %rd211;
	cvt.u32.u64 	%r106, %rd554;
	div.u32 	%r107, %r106, %r105;
	mul.lo.s32 	%r108, %r107, %r105;
	sub.s32 	%r109, %r106, %r108;
	cvt.u64.u32 	%rd556, %r107;
	cvt.u64.u32 	%rd557, %r109;
	bra.uni 	$L__BB260_93;
$L__BB260_92:
	div.s64 	%rd556, %rd554, %rd211;
	mul.lo.s64 	%rd353, %rd556, %rd211;
	sub.s64 	%rd557, %rd554, %rd353;
$L__BB260_93:
	add.s64 	%rd355, %rd1, %rd349;
	ld.global.u64 	%rd356, [%rd355];
	mad.lo.s64 	%rd218, %rd356, %rd557, %rd210;
	add.s32 	%r43, %r214, -2;
	mul.wide.u32 	%rd357, %r43, 8;
	add.s64 	%rd358, %rd2, %rd357;
	ld.global.u64 	%rd219, [%rd358];
	or.b64  	%rd359, %rd556, %rd219;
	and.b64  	%rd360, %rd359, -4294967296;
	setp.ne.s64 	%p19, %rd360, 0;
	@%p19 bra 	$L__BB260_95;
	cvt.u32.u64 	%r110, %rd219;
	cvt.u32.u64 	%r111, %rd556;
	div.u32 	%r112, %r111, %r110;
	mul.lo.s32 	%r113, %r112, %r110;
	sub.s32 	%r114, %r111, %r113;
	cvt.u64.u32 	%rd558, %r112;
	cvt.u64.u32 	%rd559, %r114;
	bra.uni 	$L__BB260_96;
$L__BB260_95:
	div.s64 	%rd558, %rd556, %rd219;
	mul.lo.s64 	%rd361, %rd558, %rd219;
	sub.s64 	%rd559, %rd556, %rd361;
$L__BB260_96:
	add.s64 	%rd363, %rd1, %rd357;
	ld.global.u64 	%rd364, [%rd363];
	mad.lo.s64 	%rd226, %rd364, %rd559, %rd218;
	add.s32 	%r44, %r214, -3;
	mul.wide.u32 	%rd365, %r44, 8;
	add.s64 	%rd366, %rd2, %rd365;
	ld.global.u64 	%rd227, [%rd366];
	or.b64  	%rd367, %rd558, %rd227;
	and.b64  	%rd368, %rd367, -4294967296;
	setp.ne.s64 	%p20, %rd368, 0;
	@%p20 bra 	$L__BB260_98;
	cvt.u32.u64 	%r115, %rd227;
	cvt.u32.u64 	%r116, %rd558;
	div.u32 	%r117, %r116, %r115;
	mul.lo.s32 	%r118, %r117, %r115;
	sub.s32 	%r119, %r116, %r118;
	cvt.u64.u32 	%rd564, %r117;
	cvt.u64.u32 	%rd561, %r119;
	bra.uni 	$L__BB260_99;
$L__BB260_98:
	div.s64 	%rd564, %rd558, %rd227;
	mul.lo.s64 	%rd369, %rd564, %rd227;
	sub.s64 	%rd561, %rd558, %rd369;
$L__BB260_99:
	add.s64 	%rd371, %rd1, %rd365;
	ld.global.u64 	%rd372, [%rd371];
	mad.lo.s64 	%rd373, %rd372, %rd561, %rd226;
	shl.b64 	%rd374, %rd373, 1;
	add.s64 	%rd573, %rd573, %rd374;
	add.s32 	%r214, %r214, -4;
$L__BB260_100:
	setp.eq.s32 	%p21, %r41, 0;
	@%p21 bra 	$L__BB260_114;
	setp.eq.s32 	%p22, %r41, 1;
	@%p22 bra 	$L__BB260_109;
	mul.wide.u32 	%rd376, %r214, 8;
	add.s64 	%rd377, %rd2, %rd376;
	ld.global.u64 	%rd238, [%rd377];
	or.b64  	%rd378, %rd564, %rd238;
	and.b64  	%rd379, %rd378, -4294967296;
	setp.ne.s64 	%p23, %rd379, 0;
	@%p23 bra 	$L__BB260_104;
	cvt.u32.u64 	%r120, %rd238;
	cvt.u32.u64 	%r121, %rd564;
	div.u32 	%r122, %r121, %r120;
	mul.lo.s32 	%r123, %r122, %r120;
	sub.s32 	%r124, %r121, %r123;
	cvt.u64.u32 	%rd565, %r122;
	cvt.u64.u32 	%rd566, %r124;
	bra.uni 	$L__BB260_105;
$L__BB260_104:
	div.s64 	%rd565, %rd564, %rd238;
	mul.lo.s64 	%rd380, %rd565, %rd238;
	sub.s64 	%rd566, %rd564, %rd380;
$L__BB260_105:
	add.s64 	%rd382, %rd1, %rd376;
	ld.global.u64 	%rd383, [%rd382];
	mul.lo.s64 	%rd245, %rd383, %rd566;
	add.s32 	%r47, %r214, -1;
	mul.wide.u32 	%rd384, %r47, 8;
	add.s64 	%rd385, %rd2, %rd384;
	ld.global.u64 	%rd246, [%rd385];
	or.b64  	%rd386, %rd565, %rd246;
	and.b64  	%rd387, %rd386, -4294967296;
	setp.ne.s64 	%p24, %rd387, 0;
	@%p24 bra 	$L__BB260_107;
	cvt.u32.u64 	%r125, %rd246;
	cvt.u32.u64 	%r126, %rd565;
	div.u32 	%r127, %r126, %r125;
	mul.lo.s32 	%r128, %r127, %r125;
	sub.s32 	%r129, %r126, %r128;
	cvt.u64.u32 	%rd564, %r127;
	cvt.u64.u32 	%rd568, %r129;
	bra.uni 	$L__BB260_108;
$L__BB260_107:
	div.s64 	%rd564, %rd565, %rd246;
	mul.lo.s64 	%rd388, %rd564, %rd246;
	sub.s64 	%rd568, %rd565, %rd388;
$L__BB260_108:
	add.s64 	%rd390, %rd1, %rd384;
	ld.global.u64 	%rd391, [%rd390];
	mad.lo.s64 	%rd392, %rd391, %rd568, %rd245;
	shl.b64 	%rd393, %rd392, 1;
	add.s64 	%rd573, %rd573, %rd393;
	add.s32 	%r214, %r214, -2;
$L__BB260_109:
	and.b32  	%r130, %r23, 1;
	setp.eq.b32 	%p25, %r130, 1;
	not.pred 	%p26, %p25;
	@%p26 bra 	$L__BB260_114;
	mul.wide.u32 	%rd394, %r214, 8;
	add.s64 	%rd395, %rd2, %rd394;
	ld.global.u64 	%rd257, [%rd395];
	or.b64  	%rd396, %rd564, %rd257;
	and.b64  	%rd397, %rd396, -4294967296;
	setp.ne.s64 	%p27, %rd397, 0;
	@%p27 bra 	$L__BB260_112;
	cvt.u32.u64 	%r131, %rd257;
	cvt.u32.u64 	%r132, %rd564;
	rem.u32 	%r133, %r132, %r131;
	cvt.u64.u32 	%rd572, %r133;
	bra.uni 	$L__BB260_113;
$L__BB260_112:
	rem.s64 	%rd572, %rd564, %rd257;
$L__BB260_113:
	add.s64 	%rd399, %rd1, %rd394;
	ld.global.u64 	%rd400, [%rd399];
	mul.lo.s64 	%rd401, %rd400, %rd572;
	shl.b64 	%rd402, %rd401, 1;
	add.s64 	%rd573, %rd573, %rd402;
$L__BB260_114:
	ld.global.u16 	%rs3, [%rd573];
	cvt.rn.f32.u16 	%f1, %rs3;
	// begin inline asm
	{  cvt.rn.f16.f32 %rs2, %f1;}

	// end inline asm
	st.shared.u16 	[%r5], %rs2;
$L__BB260_115:
	bar.sync 	0;
	setp.lt.u32 	%p49, %r216, 66;
	@%p49 bra 	$L__BB260_119;
$L__BB260_116:
	shr.u32 	%r51, %r216, 1;
	setp.ge.u32 	%p50, %r1, %r51;
	@%p50 bra 	$L__BB260_118;
	ld.shared.u16 	%rs6, [%r5];
	and.b32  	%r205, %r216, 2046;
	add.s32 	%r206, %r5, %r205;
	ld.shared.u16 	%rs7, [%r206];
	// begin inline asm
	{add.f16 %rs5,%rs6,%rs7;
}
	// end inline asm
	st.shared.u16 	[%r5], %rs5;
$L__BB260_118:
	bar.sync 	0;
	setp.gt.u32 	%p51, %r216, 131;
	mov.u32 	%r216, %r51;
	@%p51 bra 	$L__BB260_116;
$L__BB260_119:
	setp.gt.u32 	%p52, %r1, 31;
	@%p52 bra 	$L__BB260_122;
	ld.shared.u16 	%rs9, [%r5];
	ld.shared.u16 	%rs10, [%r5+64];
	// begin inline asm
	{add.f16 %rs8,%rs9,%rs10;
}
	// end inline asm
	st.volatile.shared.u16 	[%r5], %rs8;
	ld.shared.u16 	%rs13, [%r5+32];
	// begin inline asm
	{add.f16 %rs11,%rs8,%rs13;
}
	// end inline asm
	st.volatile.shared.u16 	[%r5], %rs11;
	ld.shared.u16 	%rs16, [%r5+16];
	// begin inline asm
	{add.f16 %rs14,%rs11,%rs16;
}
	// end inline asm
	st.volatile.shared.u16 	[%r5], %rs14;
	ld.shared.u16 	%rs19, [%r5+8];
	// begin inline asm
	{add.f16 %rs17,%rs14,%rs19;
}
	// end inline asm
	st.volatile.shared.u16 	[%r5], %rs17;
	ld.shared.u16 	%rs22, [%r5+4];
	// begin inline asm
	{add.f16 %rs20,%rs17,%rs22;
}
	// end inline asm
	st.volatile.shared.u16 	[%r5], %rs20;
	ld.shared.u16 	%rs25, [%r5+2];
	// begin inline asm
	{add.f16 %rs23,%rs20,%rs25;
}
	// end inline asm
	st.volatile.shared.u16 	[%r5], %rs23;
	setp.ne.s32 	%p53, %r1, 0;
	@%p53 bra 	$L__BB260_122;
	ld.param.u64 	%rd488, [contiguous_mean2_u16_param_8];
	ld.param.u64 	%rd487, [contiguous_mean2_u16_param_0];
	cvt.u64.u32 	%rd482, %r2;
	mad.lo.s64 	%rd483, %rd488, %rd4, %rd482;
	cvta.to.global.u64 	%rd484, %rd487;
	shl.b64 	%rd485, %rd483, 1;
	add.s64 	%rd486, %rd484, %rd485;
	ld.shared.u16 	%rs26, [meansdata_u16];
	st.global.u16 	[%rd486], %rs26;
$L__BB260_122:
	ret;

}
	// .globl	contiguous_mean22_u16
.visible .entry contiguous_mean22_u16(
	.param .u64 .ptr .align 1 contiguous_mean22_u16_param_0,
	.param .u64 .ptr .align 1 contiguous_mean22_u16_param_1,
	.param .u64 contiguous_mean22_u16_param_2,
	.param .u64 contiguous_mean22_u16_param_3,
	.param .u64 contiguous_mean22_u16_param_4,
	.param .u64 contiguous_mean22_u16_param_5
)
{
	.reg .pred 	%p<9>;
	.reg .b16 	%rs<28>;
	.reg .b32 	%r<18>;
	.reg .b64 	%rd<28>;

	ld.param.u64 	%rd5, [contiguous_mean22_u16_param_0];
	ld.param.u64 	%rd8, [contiguous_mean22_u16_param_1];
	ld.param.u64 	%rd9, [contiguous_mean22_u16_param_2];
	ld.param.u64 	%rd6, [contiguous_mean22_u16_param_3];
	ld.param.u64 	%rd10, [contiguous_mean22_u16_param_4];
	ld.param.u64 	%rd7, [contiguous_mean22_u16_param_5];
	cvta.to.global.u64 	%rd1, %rd8;
	mov.u32 	%r1, %tid.x;
	mov.u32 	%r2, %ctaid.x;
	mov.u32 	%r17, %ntid.x;
	mul.lo.s32 	%r9, %r2, %r17;
	shl.b32 	%r10, %r9, 1;
	add.s32 	%r4, %r10, %r1;
	shl.b32 	%r11, %r1, 1;
	mov.u32 	%r12, meansdata_u16;
	add.s32 	%r5, %r12, %r11;
	mov.b32 	%r8, 0;
	// begin inline asm
	cvt.rn.f16.s32 %rs1, %r8;
	// end inline asm
	st.shared.u16 	[%r5], %rs1;
	mov.u32 	%r13, %ctaid.y;
	cvt.u64.u32 	%rd11, %r13;
	add.s64 	%rd2, %rd9, %rd11;
	setp.ge.u64 	%p1, %rd2, %rd10;
	@%p1 bra 	$L__BB261_12;
	add.s32 	%r14, %r4, %r17;
	cvt.u64.u32 	%rd3, %r14;
	setp.le.u64 	%p2, %rd6, %rd3;
	@%p2 bra 	$L__BB261_3;
	cvt.u64.u32 	%rd15, %r4;
	mul.lo.s64 	%rd16, %rd2, %rd6;
	add.s64 	%rd17, %rd16, %rd15;
	shl.b64 	%rd18, %rd17, 1;
	add.s64 	%rd19, %rd1, %rd18;
	ld.global.u16 	%rs4, [%rd19];
	add.s64 	%rd20, %rd16, %rd3;
	shl.b64 	%rd21, %rd20, 1;
	add.s64 	%rd22, %rd1, %rd21;
	ld.global.u16 	%rs5, [%rd22];
	// begin inline asm
	{add.f16 %rs3,%rs4,%rs5;
}
	// end inline asm
	st.shared.u16 	[%r5], %rs3;
	bra.uni 	$L__BB261_5;
$L__BB261_3:
	cvt.u64.u32 	%rd4, %r4;
	setp.le.u64 	%p3, %rd6, %rd4;
	@%p3 bra 	$L__BB261_5;
	mad.lo.s64 	%rd12, %rd2, %rd6, %rd4;
	shl.b64 	%rd13, %rd12, 1;
	add.s64 	%rd14, %rd1, %rd13;
	ld.global.u16 	%rs2, [%rd14];
	st.shared.u16 	[%r5], %rs2;
$L__BB261_5:
	bar.sync 	0;
	setp.lt.u32 	%p4, %r17, 66;
	@%p4 bra 	$L__BB261_9;
$L__BB261_6:
	shr.u32 	%r7, %r17, 1;
	setp.ge.u32 	%p5, %r1, %r7;
	@%p5 bra 	$L__BB261_8;
	ld.shared.u16 	%rs7, [%r5];
	and.b32  	%r15, %r17, 2046;
	add.s32 	%r16, %r5, %r15;
	ld.shared.u16 	%rs8, [%r16];
	// begin inline asm
	{add.f16 %rs6,%rs7,%rs8;
}
	// end inline asm
	st.shared.u16 	[%r5], %rs6;
$L__BB261_8:
	bar.sync 	0;
	setp.gt.u32 	%p6, %r17, 131;
	mov.u32 	%r17, %r7;
	@%p6 bra 	$L__BB261_6;
$L__BB261_9:
	setp.gt.u32 	%p7, %r1, 31;
	@%p7 bra 	$L__BB261_12;
	ld.shared.u16 	%rs10, [%r5];
	ld.shared.u16 	%rs11, [%r5+64];
	// begin inline asm
	{add.f16 %rs9,%rs10,%rs11;
}
	// end inline asm
	st.volatile.shared.u16 	[%r5], %rs9;
	ld.shared.u16 	%rs14, [%r5+32];
	// begin inline asm
	{add.f16 %rs12,%rs9,%rs14;
}
	// end inline asm
	st.volatile.shared.u16 	[%r5], %rs12;
	ld.shared.u16 	%rs17, [%r5+16];
	// begin inline asm
	{add.f16 %rs15,%rs12,%rs17;
}
	// end inline asm
	st.volatile.shared.u16 	[%r5], %rs15;
	ld.shared.u16 	%rs20, [%r5+8];
	// begin inline asm
	{add.f16 %rs18,%rs15,%rs20;
}
	// end inline asm
	st.volatile.shared.u16 	[%r5], %rs18;
	ld.shared.u16 	%rs23, [%r5+4];
	// begin inline asm
	{add.f16 %rs21,%rs18,%rs23;
}
	// end inline asm
	st.volatile.shared.u16 	[%r5], %rs21;
	ld.shared.u16 	%rs26, [%r5+2];
	// begin inline asm
	{add.f16 %rs24,%rs21,%rs26;
}
	// end inline asm
	st.volatile.shared.u16 	[%r5], %rs24;
	setp.ne.s32 	%p8, %r1, 0;
	@%p8 bra 	$L__BB261_12;
	cvt.u64.u32 	%rd23, %r2;
	mad.lo.s64 	%rd24, %rd7, %rd2, %rd23;
	cvta.to.global.u64 	%rd25, %rd5;
	shl.b64 	%rd26, %rd24, 1;
	add.s64 	%rd27, %rd25, %rd26;
	ld.shared.u16 	%rs27, [meansdata_u16];
	st.global.u16 	[%rd27], %rs27;
$L__BB261_12:
	ret;

}
	// .globl	contiguous_mean3_u16
.visible .entry contiguous_mean3_u16(
	.param .u64 .ptr .align 1 contiguous_mean3_u16_param_0,
	.param .u64 .ptr .align 1 contiguous_mean3_u16_param_1,
	.param .u64 .ptr .align 1 contiguous_mean3_u16_param_2,
	.param .u64 .ptr .align 1 contiguous_mean3_u16_param_3,
	.param .u64 contiguous_mean3_u16_param_4,
	.param .u64 contiguous_mean3_u16_param_5,
	.param .u64 contiguous_mean3_u16_param_6
)
{
	.reg .pred 	%p<38>;
	.reg .b16 	%rs<120>;
	.reg .b32 	%r<230>;
	.reg .b32 	%f<2>;
	.reg .b64 	%rd<308>;

	ld.param.u64 	%rd144, [contiguous_mean3_u16_param_0];
	ld.param.u64 	%rd145, [contiguous_mean3_u16_param_1];
	ld.param.u64 	%rd148, [contiguous_mean3_u16_param_2];
	ld.param.u64 	%rd149, [contiguous_mean3_u16_param_3];
	ld.param.u64 	%rd146, [contiguous_mean3_u16_param_4];
	ld.param.u64 	%rd147, [contiguous_mean3_u16_param_5];
	ld.param.u64 	%rd150, [contiguous_mean3_u16_param_6];
	cvta.to.global.u64 	%rd1, %rd149;
	cvta.to.global.u64 	%rd2, %rd148;
	mov.u32 	%r1, %tid.y;
	mov.u32 	%r2, %ntid.x;
	mov.u32 	%r3, %tid.x;
	mad.lo.s32 	%r73, %r1, %r2, %r3;
	mov.u32 	%r74, %ctaid.x;
	mad.lo.s32 	%r75, %r74, %r2, %r3;
	mov.u32 	%r4, %ctaid.y;
	mov.u32 	%r5, %ntid.y;
	mad.lo.s32 	%r76, %r4, %r5, %r1;
	shl.b32 	%r77, %r73, 1;
	mov.u32 	%r78, meansdata_u16;
	add.s32 	%r7, %r78, %r77;
	mov.b32 	%r72, 0;
	// begin inline asm
	cvt.rn.f16.s32 %rs17, %r72;
	// end inline asm
	st.shared.u16 	[%r7], %rs17;
	cvt.u64.u32 	%rd3, %r75;
	setp.le.u64 	%p1, %rd147, %rd3;
	cvt.u64.u32 	%rd152, %r76;
	setp.le.u64 	%p2, %rd150, %rd152;
	or.pred  	%p3, %p1, %p2;
	@%p3 bra 	$L__BB262_77;
	cvt.u32.u64 	%r79, %rd3;
	cvt.u32.u64 	%r80, %rd147;
	mad.lo.s32 	%r218, %r76, %r80, %r79;
	cvt.u32.u64 	%r9, %rd146;
	add.s32 	%r217, %r9, -1;
	setp.lt.s32 	%p4, %r217, 0;
	mov.b64 	%rd307, 0;
	@%p4 bra 	$L__BB262_59;
	setp.lt.u32 	%p5, %r217, 7;
	mov.b64 	%rd307, 0;
	@%p5 bra 	$L__BB262_30;
	add.s32 	%r213, %r9, -4;
	and.b32  	%r81, %r9, -8;
	neg.s32 	%r212, %r81;
	mov.b64 	%rd307, 0;
$L__BB262_4:
	.pragma "nounroll";
	add.s32 	%r16, %r213, 3;
	cvt.u64.u32 	%rd5, %r218;
	mul.wide.u32 	%rd157, %r16, 8;
	add.s64 	%rd158, %rd2, %rd157;
	ld.global.u64 	%rd6, [%rd158];
	and.b64  	%rd159, %rd6, -4294967296;
	setp.ne.s64 	%p6, %rd159, 0;
	@%p6 bra 	$L__BB262_6;
	cvt.u32.u64 	%r82, %rd6;
	cvt.u32.u64 	%r83, %rd5;
	div.u32 	%r84, %r83, %r82;
	mul.lo.s32 	%r85, %r84, %r82;
	sub.s32 	%r86, %r83, %r85;
	cvt.u64.u32 	%rd272, %r84;
	cvt.u64.u32 	%rd273, %r86;
	bra.uni 	$L__BB262_7;
$L__BB262_6:
	div.s64 	%rd272, %rd5, %rd6;
	mul.lo.s64 	%rd160, %rd272, %rd6;
	sub.s64 	%rd273, %rd5, %rd160;
$L__BB262_7:
	mul.wide.u32 	%rd161, %r16, 8;
	add.s64 	%rd162, %rd1, %rd161;
	ld.global.u64 	%rd163, [%rd162];
	mad.lo.s64 	%rd13, %rd163, %rd273, %rd307;
	add.s32 	%r17, %r213, 2;
	and.b64  	%rd14, %rd272, 4294967295;
	mul.wide.u32 	%rd164, %r17, 8;
	add.s64 	%rd165, %rd2, %rd164;
	ld.global.u64 	%rd15, [%rd165];
	and.b64  	%rd166, %rd15, -4294967296;
	setp.ne.s64 	%p7, %rd166, 0;
	@%p7 bra 	$L__BB262_9;
	cvt.u32.u64 	%r87, %rd15;
	cvt.u32.u64 	%r88, %rd14;
	div.u32 	%r89, %r88, %r87;
	mul.lo.s32 	%r90, %r89, %r87;
	sub.s32 	%r91, %r88, %r90;
	cvt.u64.u32 	%rd274, %r89;
	cvt.u64.u32 	%rd275, %r91;
	bra.uni 	$L__BB262_10;
$L__BB262_9:
	div.s64 	%rd274, %rd14, %rd15;
	mul.lo.s64 	%rd167, %rd274, %rd15;
	sub.s64 	%rd275, %rd14, %rd167;
$L__BB262_10:
	mul.wide.u32 	%rd168, %r17, 8;
	add.s64 	%rd169, %rd1, %rd168;
	ld.global.u64 	%rd170, [%rd169];
	mad.lo.s64 	%rd22, %rd170, %rd275, %rd13;
	add.s32 	%r18, %r213, 1;
	and.b64  	%rd23, %rd274, 4294967295;
	mul.wide.u32 	%rd171, %r18, 8;
	add.s64 	%rd172, %rd2, %rd171;
	ld.global.u64 	%rd24, [%rd172];
	and.b64  	%rd173, %rd24, -4294967296;
	setp.ne.s64 	%p8, %rd173, 0;
	@%p8 bra 	$L__BB262_12;
	cvt.u32.u64 	%r92, %rd24;
	cvt.u32.u64 	%r93, %rd23;
	div.u32 	%r94, %r93, %r92;
	mul.lo.s32 	%r95, %r94, %r92;
	sub.s32 	%r96, %r93, %r95;
	cvt.u64.u32 	%rd276, %r94;
	cvt.u64.u32 	%rd277, %r96;
	bra.uni 	$L__BB262_13;
$L__BB262_12:
	div.s64 	%rd276, %rd23, %rd24;
	mul.lo.s64 	%rd174, %rd276, %rd24;
	sub.s64 	%rd277, %rd23, %rd174;
$L__BB262_13:
	mul.wide.u32 	%rd175, %r18, 8;
	add.s64 	%rd176, %rd1, %rd175;
	ld.global.u64 	%rd177, [%rd176];
	mad.lo.s64 	%rd31, %rd177, %rd277, %rd22;
	and.b64  	%rd32, %rd276, 4294967295;
	mul.wide.u32 	%rd178, %r213, 8;
	add.s64 	%rd179, %rd2, %rd178;
	ld.global.u64 	%rd33, [%rd179];
	and.b64  	%rd180, %rd33, -4294967296;
	setp.ne.s64 	%p9, %rd180, 0;
	@%p9 bra 	$L__BB262_15;
	cvt.u32.u64 	%r97, %rd33;
	cvt.u32.u64 	%r98, %rd32;
	div.u32 	%r99, %r98, %r97;
	mul.lo.s32 	%r100, %r99, %r97;
	sub.s32 	%r101, %r98, %r100;
	cvt.u64.u32 	%rd278, %r99;
	cvt.u64.u32 	%rd279, %r101;
	bra.uni 	$L__BB262_16;
$L__BB262_15:
	div.s64 	%rd278, %rd32, %rd33;
	mul.lo.s64 	%rd181, %rd278, %rd33;
	sub.s64 	%rd279, %rd32, %rd181;
$L__BB262_16:
	mul.wide.u32 	%rd182, %r213, 8;
	add.s64 	%rd183, %rd1, %rd182;
	ld.global.u64 	%rd184, [%rd183];
	mad.lo.s64 	%rd40, %rd184, %rd279, %rd31;
	add.s32 	%r19, %r213, -1;
	and.b64  	%rd41, %rd278, 4294967295;
	mul.wide.u32 	%rd185, %r19, 8;
	add.s64 	%rd186, %rd2, %rd185;
	ld.global.u64 	%rd42, [%rd186];
	and.b64  	%rd187, %rd42, -4294967296;
	setp.ne.s64 	%p10, %rd187, 0;
	@%p10 bra 	$L__BB262_18;
	cvt.u32.u64 	%r102, %rd42;
	cvt.u32.u64 	%r103, %rd41;
	div.u32 	%r104, %r103, %r102;
	mul.lo.s32 	%r105, %r104, %r102;
	sub.s32 	%r106, %r103, %r105;
	cvt.u64.u32 	%rd280, %r104;
	cvt.u64.u32 	%rd281, %r106;
	bra.uni 	$L__BB262_19;
$L__BB262_18:
	div.s64 	%rd280, %rd41, %rd42;
	mul.lo.s64 	%rd188, %rd280, %rd42;
	sub.s64 	%rd281, %rd41, %rd188;
$L__BB262_19:
	mul.wide.u32 	%rd189, %r19, 8;
	add.s64 	%rd190, %rd1, %rd189;
	ld.global.u64 	%rd191, [%rd190];
	mad.lo.s64 	%rd49, %rd191, %rd281, %rd40;
	add.s32 	%r20, %r213, -2;
	and.b64  	%rd50, %rd280, 4294967295;
	mul.wide.u32 	%rd192, %r20, 8;
	add.s64 	%rd193, %rd2, %rd192;
	ld.global.u64 	%rd51, [%rd193];
	and.b64  	%rd194, %rd51, -4294967296;
	setp.ne.s64 	%p11, %rd194, 0;
	@%p11 bra 	$L__BB262_21;
	cvt.u32.u64 	%r107, %rd51;
	cvt.u32.u64 	%r108, %rd50;
	div.u32 	%r109, %r108, %r107;
	mul.lo.s32 	%r110, %r109, %r107;
	sub.s32 	%r111, %r108, %r110;
	cvt.u64.u32 	%rd282, %r109;
	cvt.u64.u32 	%rd283, %r111;
	bra.uni 	$L__BB262_22;
$L__BB262_21:
	div.s64 	%rd282, %rd50, %rd51;
	mul.lo.s64 	%rd195, %rd282, %rd51;
	sub.s64 	%rd283, %rd50, %rd195;
$L__BB262_22:
	mul.wide.u32 	%rd196, %r20, 8;
	add.s64 	%rd197, %rd1, %rd196;
	ld.global.u64 	%rd198, [%rd197];
	mad.lo.s64 	%rd58, %rd198, %rd283, %rd49;
	add.s32 	%r21, %r213, -3;
	and.b64  	%rd59, %rd282, 4294967295;
	mul.wide.u32 	%rd199, %r21, 8;
	add.s64 	%rd200, %rd2, %rd199;
	ld.global.u64 	%rd60, [%rd200];
	and.b64  	%rd201, %rd60, -4294967296;
	setp.ne.s64 	%p12, %rd201, 0;
	@%p12 bra 	$L__BB262_24;
	cvt.u32.u64 	%r112, %rd60;
	cvt.u32.u64 	%r113, %rd59;
	div.u32 	%r114, %r113, %r112;
	mul.lo.s32 	%r115, %r114, %r112;
	sub.s32 	%r116, %r113, %r115;
	cvt.u64.u32 	%rd284, %r114;
	cvt.u64.u32 	%rd285, %r116;
	bra.uni 	$L__BB262_25;
$L__BB262_24:
	div.s64 	%rd284, %rd59, %rd60;
	mul.lo.s64 	%rd202, %rd284, %rd60;
	sub.s64 	%rd285, %rd59, %rd202;
$L__BB262_25:
	mul.wide.u32 	%rd203, %r21, 8;
	add.s64 	%rd204, %rd1, %rd203;
	ld.global.u64 	%rd205, [%rd204];
	mad.lo.s64 	%rd67, %rd205, %rd285, %rd58;
	and.b64  	%rd68, %rd284, 4294967295;
	add.s32 	%r117, %r213, -4;
	mul.wide.u32 	%rd206, %r117, 8;
	add.s64 	%rd207, %rd2, %rd206;
	ld.global.u64 	%rd69, [%rd207];
	and.b64  	%rd208, %rd69, -4294967296;
	setp.ne.s64 	%p13, %rd208, 0;
	@%p13 bra 	$L__BB262_27;
	cvt.u32.u64 	%r118, %rd69;
	cvt.u32.u64 	%r119, %rd68;
	div.u32 	%r120, %r119, %r118;
	mul.lo.s32 	%r121, %r120, %r118;
	sub.s32 	%r122, %r119, %r121;
	cvt.u64.u32 	%rd286, %r120;
	cvt.u64.u32 	%rd287, %r122;
	bra.uni 	$L__BB262_28;
$L__BB262_27:
	div.s64 	%rd286, %rd68, %rd69;
	mul.lo.s64 	%rd209, %rd286, %rd69;
	sub.s64 	%rd287, %rd68, %rd209;
$L__BB262_28:
	mul.wide.u32 	%rd210, %r117, 8;
	add.s64 	%rd211, %rd1, %rd210;
	ld.global.u64 	%rd212, [%rd211];
	mad.lo.s64 	%rd307, %rd212, %rd287, %rd67;
	cvt.u32.u64 	%r218, %rd286;
	add.s32 	%r213, %r213, -8;
	add.s32 	%r212, %r212, 8;
	setp.ne.s32 	%p14, %r212, 0;
	@%p14 bra 	$L__BB262_4;
	add.s32 	%r217, %r213, 3;
$L__BB262_30:
	and.b32  	%r28, %r9, 7;
	setp.eq.s32 	%p15, %r28, 0;
	@%p15 bra 	$L__BB262_59;
	and.b32  	%r29, %r9, 3;
	setp.lt.u32 	%p16, %r28, 4;
	@%p16 bra 	$L__BB262_45;
	cvt.u64.u32 	%rd79, %r218;
	mul.wide.u32 	%rd214, %r217, 8;
	add.s64 	%rd215, %rd2, %rd214;
	ld.global.u64 	%rd80, [%rd215];
	and.b64  	%rd216, %rd80, -4294967296;
	setp.ne.s64 	%p17, %rd216, 0;
	@%p17 bra 	$L__BB262_34;
	cvt.u32.u64 	%r124, %rd80;
	cvt.u32.u64 	%r125, %rd79;
	div.u32 	%r126, %r125, %r124;
	mul.lo.s32 	%r127, %r126, %r124;
	sub.s32 	%r128, %r125, %r127;
	cvt.u64.u32 	%rd290, %r126;
	cvt.u64.u32 	%rd291, %r128;
	bra.uni 	$L__BB262_35;
$L__BB262_34:
	div.s64 	%rd290, %rd79, %rd80;
	mul.lo.s64 	%rd217, %rd290, %rd80;
	sub.s64 	%rd291, %rd79, %rd217;
$L__BB262_35:
	mul.wide.u32 	%rd218, %r217, 8;
	add.s64 	%rd219, %rd1, %rd218;
	ld.global.u64 	%rd220, [%rd219];
	mad.lo.s64 	%rd87, %rd220, %rd291, %rd307;
	add.s32 	%r30, %r217, -1;
	and.b64  	%rd88, %rd290, 4294967295;
	mul.wide.u32 	%rd221, %r30, 8;
	add.s64 	%rd222, %rd2, %rd221;
	ld.global.u64 	%rd89, [%rd222];
	and.b64  	%rd223, %rd89, -4294967296;
	setp.ne.s64 	%p18, %rd223, 0;
	@%p18 bra 	$L__BB262_37;
	cvt.u32.u64 	%r129, %rd89;
	cvt.u32.u64 	%r130, %rd88;
	div.u32 	%r131, %r130, %r129;
	mul.lo.s32 	%r132, %r131, %r129;
	sub.s32 	%r133, %r130, %r132;
	cvt.u64.u32 	%rd292, %r131;
	cvt.u64.u32 	%rd293, %r133;
	bra.uni 	$L__BB262_38;
$L__BB262_37:
	div.s64 	%rd292, %rd88, %rd89;
	mul.lo.s64 	%rd224, %rd292, %rd89;
	sub.s64 	%rd293, %rd88, %rd224;
$L__BB262_38:
	mul.wide.u32 	%rd225, %r30, 8;
	add.s64 	%rd226, %rd1, %rd225;
	ld.global.u64 	%rd227, [%rd226];
	mad.lo.s64 	%rd96, %rd227, %rd293, %rd87;
	add.s32 	%r31, %r217, -2;
	and.b64  	%rd97, %rd292, 4294967295;
	mul.wide.u32 	%rd228, %r31, 8;
	add.s64 	%rd229, %rd2, %rd228;
	ld.global.u64 	%rd98, [%rd229];
	and.b64  	%rd230, %rd98, -4294967296;
	setp.ne.s64 	%p19, %rd230, 0;
	@%p19 bra 	$L__BB262_40;
	cvt.u32.u64 	%r134, %rd98;
	cvt.u32.u64 	%r135, %rd97;
	div.u32 	%r136, %r135, %r134;
	mul.lo.s32 	%r137, %r136, %r134;
	sub.s32 	%r138, %r135, %r137;
	cvt.u64.u32 	%rd294, %r136;
	cvt.u64.u32 	%rd295, %r138;
	bra.uni 	$L__BB262_41;
$L__BB262_40:
	div.s64 	%rd294, %rd97, %rd98;
	mul.lo.s64 	%rd231, %rd294, %rd98;
	sub.s64 	%rd295, %rd97, %rd231;
$L__BB262_41:
	mul.wide.u32 	%rd232, %r31, 8;
	add.s64 	%rd233, %rd1, %rd232;
	ld.global.u64 	%rd234, [%rd233];
	mad.lo.s64 	%rd105, %rd234, %rd295, %rd96;
	add.s32 	%r32, %r217, -3;
	and.b64  	%rd106, %rd294, 4294967295;
	mul.wide.u32 	%rd235, %r32, 8;
	add.s64 	%rd236, %rd2, %rd235;
	ld.global.u64 	%rd107, [%rd236];
	and.b64  	%rd237, %rd107, -4294967296;
	setp.ne.s64 	%p20, %rd237, 0;
	@%p20 bra 	$L__BB262_43;
	cvt.u32.u64 	%r139, %rd107;
	cvt.u32.u64 	%r140, %rd106;
	div.u32 	%r141, %r140, %r139;
	mul.lo.s32 	%r142, %r141, %r139;
	sub.s32 	%r143, %r140, %r142;
	cvt.u64.u32 	%rd296, %r141;
	cvt.u64.u32 	%rd297, %r143;
	bra.uni 	$L__BB262_44;
$L__BB262_43:
	div.s64 	%rd296, %rd106, %rd107;
	mul.lo.s64 	%rd238, %rd296, %rd107;
	sub.s64 	%rd297, %rd106, %rd238;
$L__BB262_44:
	mul.wide.u32 	%rd239, %r32, 8;
	add.s64 	%rd240, %rd1, %rd239;
	ld.global.u64 	%rd241, [%rd240];
	mad.lo.s64 	%rd307, %rd241, %rd297, %rd105;
	cvt.u32.u64 	%r218, %rd296;
	add.s32 	%r217, %r217, -4;
$L__BB262_45:
	setp.eq.s32 	%p21, %r29, 0;
	@%p21 bra 	$L__BB262_59;
	setp.eq.s32 	%p22, %r29, 1;
	@%p22 bra 	$L__BB262_54;
	cvt.u64.u32 	%rd117, %r218;
	mul.wide.u32 	%rd243, %r217, 8;
	add.s64 	%rd244, %rd2, %rd243;
	ld.global.u64 	%rd118, [%rd244];
	and.b64  	%rd245, %rd118, -4294967296;
	setp.ne.s64 	%p23, %rd245, 0;
	@%p23 bra 	$L__BB262_49;
	cvt.u32.u64 	%r144, %rd118;
	cvt.u32.u64 	%r145, %rd117;
	div.u32 	%r146, %r145, %r144;
	mul.lo.s32 	%r147, %r146, %r144;
	sub.s32 	%r148, %r145, %r147;
	cvt.u64.u32 	%rd300, %r146;
	cvt.u64.u32 	%rd301, %r148;
	bra.uni 	$L__BB262_50;
$L__BB262_49:
	div.s64 	%rd300, %rd117, %rd118;
	mul.lo.s64 	%rd246, %rd300, %rd118;
	sub.s64 	%rd301, %rd117, %rd246;
$L__BB262_50:
	add.s64 	%rd248, %rd1, %rd243;
	ld.global.u64 	%rd249, [%rd248];
	mad.lo.s64 	%rd125, %rd249, %rd301, %rd307;
	add.s32 	%r37, %r217, -1;
	and.b64  	%rd126, %rd300, 4294967295;
	mul.wide.u32 	%rd250, %r37, 8;
	add.s64 	%rd251, %rd2, %rd250;
	ld.global.u64 	%rd127, [%rd251];
	and.b64  	%rd252, %rd127, -4294967296;
	setp.ne.s64 	%p24, %rd252, 0;
	@%p24 bra 	$L__BB262_52;
	cvt.u32.u64 	%r149, %rd127;
	cvt.u32.u64 	%r150, %rd126;
	div.u32 	%r151, %r150, %r149;
	mul.lo.s32 	%r152, %r151, %r149;
	sub.s32 	%r153, %r150, %r152;
	cvt.u64.u32 	%rd302, %r151;
	cvt.u64.u32 	%rd303, %r153;
	bra.uni 	$L__BB262_53;
$L__BB262_52:
	div.s64 	%rd302, %rd126, %rd127;
	mul.lo.s64 	%rd253, %rd302, %rd127;
	sub.s64 	%rd303, %rd126, %rd253;
$L__BB262_53:
	add.s64 	%rd255, %rd1, %rd250;
	ld.global.u64 	%rd256, [%rd255];
	mad.lo.s64 	%rd307, %rd256, %rd303, %rd125;
	cvt.u32.u64 	%r218, %rd302;
	add.s32 	%r217, %r217, -2;
$L__BB262_54:
	and.b32  	%r154, %r9, 1;
	setp.eq.b32 	%p25, %r154, 1;
	not.pred 	%p26, %p25;
	@%p26 bra 	$L__BB262_59;
	cvt.u64.u32 	%rd137, %r218;
	mul.wide.u32 	%rd257, %r217, 8;
	add.s64 	%rd258, %rd2, %rd257;
	ld.global.u64 	%rd138, [%rd258];
	and.b64  	%rd259, %rd138, -4294967296;
	setp.ne.s64 	%p27, %rd259, 0;
	@%p27 bra 	$L__BB262_57;
	cvt.u32.u64 	%r155, %rd138;
	cvt.u32.u64 	%r156, %rd137;
	rem.u32 	%r157, %r156, %r155;
	cvt.u64.u32 	%rd306, %r157;
	bra.uni 	$L__BB262_58;
$L__BB262_57:
	rem.s64 	%rd306, %rd137, %rd138;
$L__BB262_58:
	add.s64 	%rd261, %rd1, %rd257;
	ld.global.u64 	%rd262, [%rd261];
	mad.lo.s64 	%rd307, %rd262, %rd306, %rd307;
$L__BB262_59:
	cvta.to.global.u64 	%rd263, %rd145;
	shl.b64 	%rd264, %rd307, 1;
	add.s64 	%rd265, %rd263, %rd264;
	ld.global.u16 	%rs19, [%rd265];
	cvt.rn.f32.u16 	%f1, %rs19;
	// begin inline asm
	{  cvt.rn.f16.f32 %rs18, %f1;}

	// end inline asm
	st.shared.u16 	[%r7], %rs18;
	bar.sync 	0;
	setp.ne.s32 	%p28, %r1, 0;
	@%p28 bra 	$L__BB262_77;
	setp.gt.u32 	%p29, %r5, 1;
	@%p29 bra 	$L__BB262_62;
	shl.b32 	%r158, %r3, 1;
	mov.u32 	%r159, meansdata_u16;
	add.s32 	%r160, %r159, %r158;
	ld.shared.u16 	%rs118, [%r160];
	bra.uni 	$L__BB262_76;
$L__BB262_62:
	shl.b32 	%r162, %r3, 1;
	mov.u32 	%r163, meansdata_u16;
	add.s32 	%r42, %r163, %r162;
	ld.shared.u16 	%rs118, [%r42];
	add.s32 	%r43, %r5, -1;
	add.s32 	%r164, %r5, -2;
	and.b32  	%r44, %r43, 15;
	setp.lt.u32 	%p30, %r164, 15;
	mov.b32 	%r226, 1;
	@%p30 bra 	$L__BB262_66;
	and.b32  	%r167, %r43, -16;
	neg.s32 	%r223, %r167;
	shl.b32 	%r46, %r2, 1;
	add.s32 	%r169, %r162, %r46;
	add.s32 	%r221, %r163, %r169;
	shl.b32 	%r48, %r2, 5;
	mov.b32 	%r224, 1;
	mov.b32 	%r222, 0;
$L__BB262_64:
	.pragma "nounroll";
	mul.lo.s32 	%r171, %r224, %r2;
	shl.b32 	%r172, %r171, 1;
	add.s32 	%r173, %r42, %r172;
	ld.shared.u16 	%rs23, [%r221];
	// begin inline asm
	{add.f16 %rs21,%rs118,%rs23;
}
	// end inline asm
	add.s32 	%r174, %r173, %r46;
	ld.shared.u16 	%rs26, [%r174];
	// begin inline asm
	{add.f16 %rs24,%rs21,%rs26;
}
	// end inline asm
	add.s32 	%r175, %r174, %r46;
	ld.shared.u16 	%rs29, [%r175];
	// begin inline asm
	{add.f16 %rs27,%rs24,%rs29;
}
	// end inline asm
	add.s32 	%r176, %r175, %r46;
	ld.shared.u16 	%rs32, [%r176];
	// begin inline asm
	{add.f16 %rs30,%rs27,%rs32;
}
	// end inline asm
	add.s32 	%r177, %r176, %r46;
	ld.shared.u16 	%rs35, [%r177];
	// begin inline asm
	{add.f16 %rs33,%rs30,%rs35;
}
	// end inline asm
	add.s32 	%r178, %r177, %r46;
	ld.shared.u16 	%rs38, [%r178];
	// begin inline asm
	{add.f16 %rs36,%rs33,%rs38;
}
	// end inline asm
	add.s32 	%r179, %r178, %r46;
	ld.shared.u16 	%rs41, [%r179];
	// begin inline asm
	{add.f16 %rs39,%rs36,%rs41;
}
	// end inline asm
	add.s32 	%r180, %r179, %r46;
	ld.shared.u16 	%rs44, [%r180];
	// begin inline asm
	{add.f16 %rs42,%rs39,%rs44;
}
	// end inline asm
	add.s32 	%r181, %r180, %r46;
	ld.shared.u16 	%rs47, [%r181];
	// begin inline asm
	{add.f16 %rs45,%rs42,%rs47;
}
	// end inline asm
	add.s32 	%r182, %r181, %r46;
	ld.shared.u16 	%rs50, [%r182];
	// begin inline asm
	{add.f16 %rs48,%rs45,%rs50;
}
	// end inline asm
	add.s32 	%r183, %r182, %r46;
	ld.shared.u16 	%rs53, [%r183];
	// begin inline asm
	{add.f16 %rs51,%rs48,%rs53;
}
	// end inline asm
	add.s32 	%r184, %r183, %r46;
	ld.shared.u16 	%rs56, [%r184];
	// begin inline asm
	{add.f16 %rs54,%rs51,%rs56;
}
	// end inline asm
	add.s32 	%r185, %r184, %r46;
	ld.shared.u16 	%rs59, [%r185];
	// begin inline asm
	{add.f16 %rs57,%rs54,%rs59;
}
	// end inline asm
	add.s32 	%r186, %r185, %r46;
	ld.shared.u16 	%rs62, [%r186];
	// begin inline asm
	{add.f16 %rs60,%rs57,%rs62;
}
	// end inline asm
	add.s32 	%r187, %r186, %r46;
	ld.shared.u16 	%rs65, [%r187];
	// begin inline asm
	{add.f16 %rs63,%rs60,%rs65;
}
	// end inline asm
	add.s32 	%r188, %r187, %r46;
	ld.shared.u16 	%rs68, [%r188];
	// begin inline asm
	{add.f16 %rs118,%rs63,%rs68;
}
	// end inline asm
	add.s32 	%r224, %r224, 16;
	add.s32 	%r223, %r223, 16;
	add.s32 	%r222, %r222, 16;
	add.s32 	%r221, %r221, %r48;
	setp.ne.s32 	%p31, %r223, 0;
	@%p31 bra 	$L__BB262_64;
	add.s32 	%r226, %r222, 1;
$L__BB262_66:
	setp.eq.s32 	%p32, %r44, 0;
	@%p32 bra 	$L__BB262_75;
	and.b32  	%r59, %r43, 7;
	setp.lt.u32 	%p33, %r44, 8;
	@%p33 bra 	$L__BB262_69;
	mul.lo.s32 	%r189, %r226, %r2;
	shl.b32 	%r190, %r189, 1;
	add.s32 	%r191, %r42, %r190;
	ld.shared.u16 	%rs72, [%r191];
	// begin inline asm
	{add.f16 %rs70,%rs118,%rs72;
}
	// end inline asm
	shl.b32 	%r192, %r2, 1;
	add.s32 	%r193, %r191, %r192;
	ld.shared.u16 	%rs75, [%r193];
	// begin inline asm
	{add.f16 %rs73,%rs70,%rs75;
}
	// end inline asm
	add.s32 	%r194, %r193, %r192;
	ld.shared.u16 	%rs78, [%r194];
	// begin inline asm
	{add.f16 %rs76,%rs73,%rs78;
}
	// end inline asm
	add.s32 	%r195, %r194, %r192;
	ld.shared.u16 	%rs81, [%r195];
	// begin inline asm
	{add.f16 %rs79,%rs76,%rs81;
}
	// end inline asm
	add.s32 	%r196, %r195, %r192;
	ld.shared.u16 	%rs84, [%r196];
	// begin inline asm
	{add.f16 %rs82,%rs79,%rs84;
}
	// end inline asm
	add.s32 	%r197, %r196, %r192;
	ld.shared.u16 	%rs87, [%r197];
	// begin inline asm
	{add.f16 %rs85,%rs82,%rs87;
}
	// end inline asm
	add.s32 	%r198, %r197, %r192;
	ld.shared.u16 	%rs90, [%r198];
	// begin inline asm
	{add.f16 %rs88,%rs85,%rs90;
}
	// end inline asm
	add.s32 	%r199, %r198, %r192;
	ld.shared.u16 	%rs93, [%r199];
	// begin inline asm
	{add.f16 %rs118,%rs88,%rs93;
}
	// end inline asm
	add.s32 	%r226, %r226, 8;
$L__BB262_69:
	setp.eq.s32 	%p34, %r59, 0;
	@%p34 bra 	$L__BB262_75;
	and.b32  	%r62, %r43, 3;
	setp.lt.u32 	%p35, %r59, 4;
	@%p35 bra 	$L__BB262_72;
	mul.lo.s32 	%r200, %r226, %r2;
	shl.b32 	%r201, %r200, 1;
	add.s32 	%r202, %r42, %r201;
	ld.shared.u16 	%rs97, [%r202];
	// begin inline asm
	{add.f16 %rs95,%rs118,%rs97;
}
	// end inline asm
	shl.b32 	%r203, %r2, 1;
	add.s32 	%r204, %r202, %r203;
	ld.shared.u16 	%rs100, [%r204];
	// begin inline asm
	{add.f16 %rs98,%rs95,%rs100;
}
	// end inline asm
	add.s32 	%r205, %r204, %r203;
	ld.shared.u16 	%rs103, [%r205];
	// begin inline asm
	{add.f16 %rs101,%rs98,%rs103;
}
	// end inline asm
	add.s32 	%r206, %r205, %r203;
	ld.shared.u16 	%rs106, [%r206];
	// begin inline asm
	{add.f16 %rs118,%rs101,%rs106;
}
	// end inline asm
	add.s32 	%r226, %r226, 4;
$L__BB262_72:
	setp.eq.s32 	%p36, %r62, 0;
	@%p36 bra 	$L__BB262_75;
	mul.lo.s32 	%r207, %r2, %r226;
	shl.b32 	%r208, %r207, 1;
	add.s32 	%r210, %r208, %r162;
	add.s32 	%r229, %r163, %r210;
	shl.b32 	%r66, %r2, 1;
	neg.s32 	%r228, %r62;
$L__BB262_74:
	.pragma "nounroll";
	ld.shared.u16 	%rs109, [%r229];
	// begin inline asm
	{add.f16 %rs118,%rs118,%rs109;
}
	// end inline asm
	add.s32 	%r229, %r229, %r66;
	add.s32 	%r228, %r228, 1;
	setp.ne.s32 	%p37, %r228, 0;
	@%p37 bra 	$L__BB262_74;
$L__BB262_75:
	st.shared.u16 	[%r42], %rs118;
$L__BB262_76:
	cvt.u64.u32 	%rd266, %r4;
	mad.lo.s64 	%rd267, %rd147, %rd266, %rd3;
	cvta.to.global.u64 	%rd268, %rd144;
	shl.b64 	%rd269, %rd267, 1;
	add.s64 	%rd270, %rd268, %rd269;
	st.global.u16 	[%rd270], %rs118;
$L__BB262_77:
	ret;

}
	// .globl	contiguous_mean33_u16
.visible .entry contiguous_mean33_u16(
	.param .u64 .ptr .align 1 contiguous_mean33_u16_param_0,
	.param .u64 .ptr .align 1 contiguous_mean33_u16_param_1,
	.param .u64 contiguous_mean33_u16_param_2,
	.param .u64 contiguous_mean33_u16_param_3,
	.param .u64 contiguous_mean33_u16_param_4
)
{
	.reg .pred 	%p<14>;
	.reg .b16 	%rs<119>;
	.reg .b32 	%r<111>;
	.reg .b64 	%rd<16>;

	ld.param.u64 	%rd2, [contiguous_mean33_u16_param_0];
	ld.param.u64 	%rd3, [contiguous_mean33_u16_param_1];
	ld.param.u64 	%rd4, [contiguous_mean33_u16_param_3];
	ld.param.u64 	%rd5, [contiguous_mean33_u16_param_4];
	mov.u32 	%r1, %tid.y;
	mov.u32 	%r2, %ntid.x;
	mov.u32 	%r3, %tid.x;
	mad.lo.s32 	%r39, %r1, %r2, %r3;
	mov.u32 	%r40, %ctaid.x;
	mad.lo.s32 	%r41, %r40, %r2, %r3;
	mov.u32 	%r4, %ctaid.y;
	mov.u32 	%r5, %ntid.y;
	mad.lo.s32 	%r42, %r4, %r5, %r1;
	shl.b32 	%r43, %r39, 1;
	mov.u32 	%r44, meansdata_u16;
	add.s32 	%r7, %r44, %r43;
	mov.b32 	%r38, 0;
	// begin inline asm
	cvt.rn.f16.s32 %rs17, %r38;
	// end inline asm
	st.shared.u16 	[%r7], %rs17;
	cvt.u64.u32 	%rd1, %r41;
	setp.le.u64 	%p1, %rd4, %rd1;
	cvt.u64.u32 	%rd7, %r42;
	setp.le.u64 	%p2, %rd5, %rd7;
	or.pred  	%p3, %p1, %p2;
	@%p3 bra 	$L__BB263_19;
	cvt.u32.u64 	%r45, %rd1;
	cvta.to.global.u64 	%rd8, %rd3;
	cvt.u32.u64 	%r46, %rd4;
	mad.lo.s32 	%r47, %r42, %r46, %r45;
	mul.wide.u32 	%rd9, %r47, 2;
	add.s64 	%rd10, %rd8, %rd9;
	ld.global.u16 	%rs18, [%rd10];
	st.shared.u16 	[%r7], %rs18;
	bar.sync 	0;
	setp.ne.s32 	%p4, %r1, 0;
	@%p4 bra 	$L__BB263_19;
	setp.gt.u32 	%p5, %r5, 1;
	@%p5 bra 	$L__BB263_4;
	shl.b32 	%r48, %r3, 1;
	add.s32 	%r50, %r44, %r48;
	ld.shared.u16 	%rs117, [%r50];
	bra.uni 	$L__BB263_18;
$L__BB263_4:
	shl.b32 	%r52, %r3, 1;
	add.s32 	%r8, %r44, %r52;
	ld.shared.u16 	%rs117, [%r8];
	add.s32 	%r9, %r5, -1;
	add.s32 	%r54, %r5, -2;
	and.b32  	%r10, %r9, 15;
	setp.lt.u32 	%p6, %r54, 15;
	mov.b32 	%r107, 1;
	@%p6 bra 	$L__BB263_8;
	and.b32  	%r57, %r9, -16;
	neg.s32 	%r104, %r57;
	shl.b32 	%r12, %r2, 1;
	add.s32 	%r59, %r52, %r12;
	add.s32 	%r102, %r44, %r59;
	shl.b32 	%r14, %r2, 5;
	mov.b32 	%r105, 1;
	mov.b32 	%r103, 0;
$L__BB263_6:
	.pragma "nounroll";
	mul.lo.s32 	%r61, %r105, %r2;
	shl.b32 	%r62, %r61, 1;
	add.s32 	%r63, %r8, %r62;
	ld.shared.u16 	%rs22, [%r102];
	// begin inline asm
	{add.f16 %rs20,%rs117,%rs22;
}
	// end inline asm
	add.s32 	%r64, %r63, %r12;
	ld.shared.u16 	%rs25, [%r64];
	// begin inline asm
	{add.f16 %rs23,%rs20,%rs25;
}
	// end inline asm
	add.s32 	%r65, %r64, %r12;
	ld.shared.u16 	%rs28, [%r65];
	// begin inline asm
	{add.f16 %rs26,%rs23,%rs28;
}
	// end inline asm
	add.s32 	%r66, %r65, %r12;
	ld.shared.u16 	%rs31, [%r66];
	// begin inline asm
	{add.f16 %rs29,%rs26,%rs31;
}
	// end inline asm
	add.s32 	%r67, %r66, %r12;
	ld.shared.u16 	%rs34, [%r67];
	// begin inline asm
	{add.f16 %rs32,%rs29,%rs34;
}
	// end inline asm
	add.s32 	%r68, %r67, %r12;
	ld.shared.u16 	%rs37, [%r68];
	// begin inline asm
	{add.f16 %rs35,%rs32,%rs37;
}
	// end inline asm
	add.s32 	%r69, %r68, %r12;
	ld.shared.u16 	%rs40, [%r69];
	// begin inline asm
	{add.f16 %rs38,%rs35,%rs40;
}
	// end inline asm
	add.s32 	%r70, %r69, %r12;
	ld.shared.u16 	%rs43, [%r70];
	// begin inline asm
	{add.f16 %rs41,%rs38,%rs43;
}
	// end inline asm
	add.s32 	%r71, %r70, %r12;
	ld.shared.u16 	%rs46, [%r71];
	// begin inline asm
	{add.f16 %rs44,%rs41,%rs46;
}
	// end inline asm
	add.s32 	%r72, %r71, %r12;
	ld.shared.u16 	%rs49, [%r72];
	// begin inline asm
	{add.f16 %rs47,%rs44,%rs49;
}
	// end inline asm
	add.s32 	%r73, %r72, %r12;
	ld.shared.u16 	%rs52, [%r73];
	// begin inline asm
	{add.f16 %rs50,%rs47,%rs52;
}
	// end inline asm
	add.s32 	%r74, %r73, %r12;
	ld.shared.u16 	%rs55, [%r74];
	// begin inline asm
	{add.f16 %rs53,%rs50,%rs55;
}
	// end inline asm
	add.s32 	%r75, %r74, %r12;
	ld.shared.u16 	%rs58, [%r75];
	// begin inline asm
	{add.f16 %rs56,%rs53,%rs58;
}
	// end inline asm
	add.s32 	%r76, %r75, %r12;
	ld.shared.u16 	%rs61, [%r76];
	// begin inline asm
	{add.f16 %rs59,%rs56,%rs61;
}
	// end inline asm
	add.s32 	%r77, %r76, %r12;
	ld.shared.u16 	%rs64, [%r77];
	// begin inline asm
	{add.f16 %rs62,%rs59,%rs64;
}
	// end inline asm
	add.s32 	%r78, %r77, %r12;
	ld.shared.u16 	%rs67, [%r78];
	// begin inline asm
	{add.f16 %rs117,%rs62,%rs67;
}
	// end inline asm
	add.s32 	%r105, %r105, 16;
	add.s32 	%r104, %r104, 16;
	add.s32 	%r103, %r103, 16;
	add.s32 	%r102, %r102, %r14;
	setp.ne.s32 	%p7, %r104, 0;
	@%p7 bra 	$L__BB263_6;
	add.s32 	%r107, %r103, 1;
$L__BB263_8:
	setp.eq.s32 	%p8, %r10, 0;
	@%p8 bra 	$L__BB263_17;
	and.b32  	%r25, %r9, 7;
	setp.lt.u32 	%p9, %r10, 8;
	@%p9 bra 	$L__BB263_11;
	mul.lo.s32 	%r79, %r107, %r2;
	shl.b32 	%r80, %r79, 1;
	add.s32 	%r81, %r8, %r80;
	ld.shared.u16 	%rs71, [%r81];
	// begin inline asm
	{add.f16 %rs69,%rs117,%rs71;
}
	// end inline asm
	shl.b32 	%r82, %r2, 1;
	add.s32 	%r83, %r81, %r82;
	ld.shared.u16 	%rs74, [%r83];
	// begin inline asm
	{add.f16 %rs72,%rs69,%rs74;
}
	// end inline asm
	add.s32 	%r84, %r83, %r82;
	ld.shared.u16 	%rs77, [%r84];
	// begin inline asm
	{add.f16 %rs75,%rs72,%rs77;
}
	// end inline asm
	add.s32 	%r85, %r84, %r82;
	ld.shared.u16 	%rs80, [%r85];
	// begin inline asm
	{add.f16 %rs78,%rs75,%rs80;
}
	// end inline asm
	add.s32 	%r86, %r85, %r82;
	ld.shared.u16 	%rs83, [%r86];
	// begin inline asm
	{add.f16 %rs81,%rs78,%rs83;
}
	// end inline asm
	add.s32 	%r87, %r86, %r82;
	ld.shared.u16 	%rs86, [%r87];
	// begin inline asm
	{add.f16 %rs84,%rs81,%rs86;
}
	// end inline asm
	add.s32 	%r88, %r87, %r82;
	ld.shared.u16 	%rs89, [%r88];
	// begin inline asm
	{add.f16 %rs87,%rs84,%rs89;
}
	// end inline asm
	add.s32 	%r89, %r88, %r82;
	ld.shared.u16 	%rs92, [%r89];
	// begin inline asm
	{add.f16 %rs117,%rs87,%rs92;
}
	// end inline asm
	add.s32 	%r107, %r107, 8;
$L__BB263_11:
	setp.eq.s32 	%p10, %r25, 0;
	@%p10 bra 	$L__BB263_17;
	and.b32  	%r28, %r9, 3;
	setp.lt.u32 	%p11, %r25, 4;
	@%p11 bra 	$L__BB263_14;
	mul.lo.s32 	%r90, %r107, %r2;
	shl.b32 	%r91, %r90, 1;
	add.s32 	%r92, %r8, %r91;
	ld.shared.u16 	%rs96, [%r92];
	// begin inline asm
	{add.f16 %rs94,%rs117,%rs96;
}
	// end inline asm
	shl.b32 	%r93, %r2, 1;
	add.s32 	%r94, %r92, %r93;
	ld.shared.u16 	%rs99, [%r94];
	// begin inline asm
	{add.f16 %rs97,%rs94,%rs99;
}
	// end inline asm
	add.s32 	%r95, %r94, %r93;
	ld.shared.u16 	%rs102, [%r95];
	// begin inline asm
	{add.f16 %rs100,%rs97,%rs102;
}
	// end inline asm
	add.s32 	%r96, %r95, %r93;
	ld.shared.u16 	%rs105, [%r96];
	// begin inline asm
	{add.f16 %rs117,%rs100,%rs105;
}
	// end inline asm
	add.s32 	%r107, %r107, 4;
$L__BB263_14:
	setp.eq.s32 	%p12, %r28, 0;
	@%p12 bra 	$L__BB263_17;
	mul.lo.s32 	%r97, %r2, %r107;
	shl.b32 	%r98, %r97, 1;
	add.s32 	%r100, %r98, %r52;
	add.s32 	%r110, %r44, %r100;
	shl.b32 	%r32, %r2, 1;
	neg.s32 	%r109, %r28;
$L__BB263_16:
	.pragma "nounroll";
	ld.shared.u16 	%rs108, [%r110];
	// begin inline asm
	{add.f16 %rs117,%rs117,%rs108;
}
	// end inline asm
	add.s32 	%r110, %r110, %r32;
	add.s32 	%r109, %r109, 1;
	setp.ne.s32 	%p13, %r109, 0;
	@%p13 bra 	$L__BB263_16;
$L__BB263_17:
	st.shared.u16 	[%r8], %rs117;
$L__BB263_18:
	cvt.u64.u32 	%rd11, %r4;
	mad.lo.s64 	%rd12, %rd4, %rd11, %rd1;
	cvta.to.global.u64 	%rd13, %rd2;
	shl.b64 	%rd14, %rd12, 1;
	add.s64 	%rd15, %rd13, %rd14;
	st.global.u16 	[%rd15], %rs117;
$L__BB263_19:
	ret;

}
	// .globl	contiguous_mean_u32
.visible .entry contiguous_mean_u32(
	.param .u64 .ptr .align 1 contiguous_mean_u32_param_0,
	.param .u64 .ptr .align 1 contiguous_mean_u32_param_1,
	.param .u64 contiguous_mean_u32_param_2
)
{
	.reg .pred 	%p<8>;
	.reg .b32 	%r<21>;
	.reg .b32 	%f<25>;
	.reg .b64 	%rd<16>;

	ld.param.u64 	%rd4, [contiguous_mean_u32_param_0];
	ld.param.u64 	%rd6, [contiguous_mean_u32_param_1];
	ld.param.u64 	%rd5, [contiguous_mean_u32_param_2];
	cvta.to.global.u64 	%rd1, %rd6;
	mov.u32 	%r1, %tid.x;
	mov.u32 	%r2, %ctaid.x;
	mov.u32 	%r20, %ntid.x;
	mul.lo.s32 	%r8, %r2, %r20;
	shl.b32 	%r9, %r8, 1;
	add.s32 	%r4, %r9, %r1;
	shl.b32 	%r10, %r1, 2;
	mov.u32 	%r11, meansdata_u32;
	add.s32 	%r5, %r11, %r10;
	mov.b32 	%r12, 0;
	st.shared.u32 	[%r5], %r12;
	add.s32 	%r13, %r4, %r20;
	cvt.u64.u32 	%rd2, %r13;
	setp.le.u64 	%p1, %rd5, %rd2;
	@%p1 bra 	$L__BB264_2;
	mul.wide.u32 	%rd9, %r4, 4;
	add.s64 	%rd10, %rd1, %rd9;
	ld.global.u32 	%r15, [%rd10];
	shl.b64 	%rd11, %rd2, 2;
	add.s64 	%rd12, %rd1, %rd11;
	ld.global.u32 	%r16, [%rd12];
	add.s32 	%r17, %r16, %r15;
	cvt.rn.f32.u32 	%f2, %r17;
	st.shared.f32 	[%r5], %f2;
	bra.uni 	$L__BB264_4;
$L__BB264_2:
	cvt.u64.u32 	%rd3, %r4;
	setp.le.u64 	%p2, %rd5, %rd3;
	@%p2 bra 	$L__BB264_4;
	shl.b64 	%rd7, %rd3, 2;
	add.s64 	%rd8, %rd1, %rd7;
	ld.global.u32 	%r14, [%rd8];
	cvt.rn.f32.u32 	%f1, %r14;
	st.shared.f32 	[%r5], %f1;
$L__BB264_4:
	bar.sync 	0;
	setp.lt.u32 	%p3, %r20, 66;
	@%p3 bra 	$L__BB264_8;
$L__BB264_5:
	shr.u32 	%r7, %r20, 1;
	setp.ge.u32 	%p4, %r1, %r7;
	@%p4 bra 	$L__BB264_7;
	ld.shared.f32 	%f3, [%r5];
	shl.b32 	%r18, %r7, 2;
	add.s32 	%r19, %r5, %r18;
	ld.shared.f32 	%f4, [%r19];
	add.f32 	%f5, %f3, %f4;
	st.shared.f32 	[%r5], %f5;
$L__BB264_7:
	bar.sync 	0;
	setp.gt.u32 	%p5, %r20, 131;
	mov.u32 	%r20, %r7;
	@%p5 bra 	$L__BB264_5;
$L__BB264_8:
	setp.gt.u32 	%p6, %r1, 31;
	@%p6 bra 	$L__BB264_11;
	ld.volatile.shared.f32 	%f6, [%r5];
	ld.volatile.shared.f32 	%f7, [%r5+128];
	add.f32 	%f8, %f6, %f7;
	st.volatile.shared.f32 	[%r5], %f8;
	ld.volatile.shared.f32 	%f9, [%r5];
	ld.volatile.shared.f32 	%f10, [%r5+64];
	add.f32 	%f11, %f9, %f10;
	st.volatile.shared.f32 	[%r5], %f11;
	ld.volatile.shared.f32 	%f12, [%r5];
	ld.volatile.shared.f32 	%f13, [%r5+32];
	add.f32 	%f14, %f12, %f13;
	st.volatile.shared.f32 	[%r5], %f14;
	ld.volatile.shared.f32 	%f15, [%r5];
	ld.volatile.shared.f32 	%f16, [%r5+16];
	add.f32 	%f17, %f15, %f16;
	st.volatile.shared.f32 	[%r5], %f17;
	ld.volatile.shared.f32 	%f18, [%r5];
	ld.volatile.shared.f32 	%f19, [%r5+8];
	add.f32 	%f20, %f18, %f19;
	st.volatile.shared.f32 	[%r5], %f20;
	ld.volatile.shared.f32 	%f21, [%r5];
	ld.volatile.shared.f32 	%f22, [%r5+4];
	add.f32 	%f23, %f21, %f22;
	st.volatile.shared.f32 	[%r5], %f23;
	setp.ne.s32 	%p7, %r1, 0;
	@%p7 bra 	$L__BB264_11;
	ld.shared.f32 	%f24, [meansdata_u32];
	cvta.to.global.u64 	%rd13, %rd4;
	mul.wide.u32 	%rd14, %r2, 4;
	add.s64 	%rd15, %rd13, %rd14;
	st.global.f32 	[%rd15], %f24;
$L__BB264_11:
	ret;

}
	// .globl	contiguous_cumulate_mean_u32
.visible .entry contiguous_cumulate_mean_u32(
	.param .u64 .ptr .align 1 contiguous_cumulate_mean_u32_param_0,
	.param .u64 .ptr .align 1 contiguous_cumulate_mean_u32_param_1,
	.param .u64 contiguous_cumulate_mean_u32_param_2
)
{
	.reg .pred 	%p<8>;
	.reg .b32 	%r<17>;
	.reg .b32 	%f<27>;
	.reg .b64 	%rd<16>;

	ld.param.u64 	%rd4, [contiguous_cumulate_mean_u32_param_0];
	ld.param.u64 	%rd6, [contiguous_cumulate_mean_u32_param_1];
	ld.param.u64 	%rd5, [contiguous_cumulate_mean_u32_param_2];
	cvta.to.global.u64 	%rd1, %rd6;
	mov.u32 	%r1, %tid.x;
	mov.u32 	%r2, %ctaid.x;
	mov.u32 	%r16, %ntid.x;
	mul.lo.s32 	%r8, %r2, %r16;
	shl.b32 	%r9, %r8, 1;
	add.s32 	%r4, %r9, %r1;
	shl.b32 	%r10, %r1, 2;
	mov.u32 	%r11, meansdata_u32;
	add.s32 	%r5, %r11, %r10;
	mov.b32 	%r12, 0;
	st.shared.u32 	[%r5], %r12;
	add.s32 	%r13, %r4, %r16;
	cvt.u64.u32 	%rd2, %r13;
	setp.le.u64 	%p1, %rd5, %rd2;
	@%p1 bra 	$L__BB265_2;
	mul.wide.u32 	%rd9, %r4, 4;
	add.s64 	%rd10, %rd1, %rd9;
	ld.global.f32 	%f2, [%rd10];
	shl.b64 	%rd11, %rd2, 2;
	add.s64 	%rd12, %rd1, %rd11;
	ld.global.f32 	%f3, [%rd12];
	add.f32 	%f4, %f2, %f3;
	st.shared.f32 	[%r5], %f4;
	bra.uni 	$L__BB265_4;
$L__BB265_2:
	cvt.u64.u32 	%rd3, %r4;
	setp.le.u64 	%p2, %rd5, %rd3;
	@%p2 bra 	$L__BB265_4;
	shl.b64 	%rd7, %rd3, 2;
	add.s64 	%rd8, %rd1, %rd7;
	ld.global.f32 	%f1, [%rd8];
	st.shared.f32 	[%r5], %f1;
$L__BB265_4:
	bar.sync 	0;
	setp.lt.u32 	%p3, %r16, 66;
	@%p3 bra 	$L__BB265_8;
$L__BB265_5:
	shr.u32 	%r7, %r16, 1;
	setp.ge.u32 	%p4, %r1, %r7;
	@%p4 bra 	$L__BB265_7;
	ld.shared.f32 	%f5, [%r5];
	shl.b32 	%r14, %r7, 2;
	add.s32 	%r15, %r5, %r14;
	ld.shared.f32 	%f6, [%r15];
	add.f32 	%f7, %f5, %f6;
	st.shared.f32 	[%r5], %f7;
$L__BB265_7:
	bar.sync 	0;
	setp.gt.u32 	%p5, %r16, 131;
	mov.u32 	%r16, %r7;
	@%p5 bra 	$L__BB265_5;
$L__BB265_8:
	setp.gt.u32 	%p6, %r1, 31;
	@%p6 bra 	$L__BB265_11;
	ld.volatile.shared.f32 	%f8, [%r5];
	ld.volatile.shared.f32 	%f9, [%r5+128];
	add.f32 	%f10, %f8, %f9;
	st.volatile.shared.f32 	[%r5], %f10;
	ld.volatile.shared.f32 	%f11, [%r5];
	ld.volatile.shared.f32 	%f12, [%r5+64];
	add.f32 	%f13, %f11, %f12;
	st.volatile.shared.f32 	[%r5], %f13;
	ld.volatile.shared.f32 	%f14, [%r5];
	ld.volatile.shared.f32 	%f15, [%r5+32];
	add.f32 	%f16, %f14, %f15;
	st.volatile.shared.f32 	[%r5], %f16;
	ld.volatile.shared.f32 	%f17, [%r5];
	ld.volatile.shared.f32 	%f18, [%r5+16];
	add.f32 	%f19, %f17, %f18;
	st.volatile.shared.f32 	[%r5], %f19;
	ld.volatile.shared.f32 	%f20, [%r5];
	ld.volatile.shared.f32 	%f21, [%r5+8];
	add.f32 	%f22, %f20, %f21;
	st.volatile.shared.f32 	[%r5], %f22;
	ld.volatile.shared.f32 	%f23, [%r5];
	ld.volatile.shared.f32 	%f24, [%r5+4];
	add.f32 	%f25, %f23, %f24;
	st.volatile.shared.f32 	[%r5], %f25;
	setp.ne.s32 	%p7, %r1, 0;
	@%p7 bra 	$L__BB265_11;
	ld.shared.f32 	%f26, [meansdata_u32];
	cvta.to.global.u64 	%rd13, %rd4;
	mul.wide.u32 	%rd14, %r2, 4;
	add.s64 	%rd15, %rd13, %rd14;
	st.global.f32 	[%rd15], %f26;
$L__BB265_11:
	ret;

}
	// .globl	uncontiguous_mean_u32
.visible .entry uncontiguous_mean_u32(
	.param .u64 .ptr .align 1 uncontiguous_mean_u32_param_0,
	.param .u64 .ptr .align 1 uncontiguous_mean_u32_param_1,
	.param .u64 .ptr .align 1 uncontiguous_mean_u32_param_2,
	.param .u64 .ptr .align 1 uncontiguous_mean_u32_param_3,
	.param .u64 uncontiguous_mean_u32_param_4,
	.param .u64 uncontiguous_mean_u32_param_5
)
{
	.reg .pred 	%p<53>;
	.reg .b32 	%r<217>;
	.reg .b32 	%f<25>;
	.reg .b64 	%rd<558>;

	ld.param.u64 	%rd260, [uncontiguous_mean_u32_param_0];
	ld.param.u64 	%rd263, [uncontiguous_mean_u32_param_1];
	ld.param.u64 	%rd264, [uncontiguous_mean_u32_param_2];
	ld.param.u64 	%rd265, [uncontiguous_mean_u32_param_3];
	ld.param.u64 	%rd261, [uncontiguous_mean_u32_param_4];
	ld.param.u64 	%rd262, [uncontiguous_mean_u32_param_5];
	cvta.to.global.u64 	%rd1, %rd265;
	cvta.to.global.u64 	%rd2, %rd264;
	cvta.to.global.u64 	%rd3, %rd263;
	mov.u32 	%r1, %tid.x;
	mov.u32 	%r2, %ctaid.x;
	mov.u32 	%r216, %ntid.x;
	mul.lo.s32 	%r52, %r2, %r216;
	shl.b32 	%r53, %r52, 1;
	add.s32 	%r4, %r53, %r1;
	shl.b32 	%r54, %r1, 2;
	mov.u32 	%r55, meansdata_u32;
	add.s32 	%r5, %r55, %r54;
	mov.b32 	%r56, 0;
	st.shared.u32 	[%r5], %r56;
	add.s32 	%r57, %r4, %r216;
	cvt.u64.u32 	%rd511, %r57;
	setp.le.u64 	%p1, %rd262, %rd511;
	@%p1 bra 	$L__BB266_54;
	cvt.u32.u64 	%r6, %rd261;
	add.s32 	%r210, %r6, -1;
	setp.lt.s32 	%p27, %r210, 0;
	mov.b64 	%rd515, 0;
	mov.u64 	%rd516, %rd515;
	@%p27 bra 	$L__BB266_53;
	cvt.u64.u32 	%rd512, %r4;
	setp.lt.u32 	%p28, %r210, 3;
	mov.b64 	%rd516, 0;
	mov.u64 	%rd515, %rd516;
	@%p28 bra 	$L__BB266_30;
	add.s32 	%r208, %r6, -2;
	and.b32  	%r134, %r6, -4;
	neg.s32 	%r207, %r134;
	mov.b64 	%rd516, 0;
$L__BB266_4:
	.pragma "nounroll";
	add.s32 	%r12, %r208, 1;
	mul.wide.u32 	%rd397, %r12, 8;
	add.s64 	%rd398, %rd2, %rd397;
	ld.global.u64 	%rd10, [%rd398];
	or.b64  	%rd399, %rd512, %rd10;
	and.b64  	%rd400, %rd399, -4294967296;
	setp.ne.s64 	%p29, %rd400, 0;
	@%p29 bra 	$L__BB266_6;
	cvt.u32.u64 	%r135, %rd10;
	cvt.u32.u64 	%r136, %rd512;
	div.u32 	%r137, %r136, %r135;
	mul.lo.s32 	%r138, %r137, %r135;
	sub.s32 	%r139, %r136, %r138;
	cvt.u64.u32 	%rd477, %r137;
	cvt.u64.u32 	%rd478, %r139;
	bra.uni 	$L__BB266_7;
$L__BB266_6:
	div.s64 	%rd477, %rd512, %rd10;
	mul.lo.s64 	%rd401, %rd477, %rd10;
	sub.s64 	%rd478, %rd512, %rd401;
$L__BB266_7:
	mul.wide.u32 	%rd402, %r12, 8;
	add.s64 	%rd403, %rd1, %rd402;
	ld.global.u64 	%rd17, [%rd403];
	mad.lo.s64 	%rd18, %rd17, %rd478, %rd515;
	or.b64  	%rd404, %rd511, %rd10;
	and.b64  	%rd405, %rd404, -4294967296;
	setp.ne.s64 	%p30, %rd405, 0;
	@%p30 bra 	$L__BB266_9;
	cvt.u32.u64 	%r140, %rd10;
	cvt.u32.u64 	%r141, %rd511;
	div.u32 	%r142, %r141, %r140;
	mul.lo.s32 	%r143, %r142, %r140;
	sub.s32 	%r144, %r141, %r143;
	cvt.u64.u32 	%rd479, %r142;
	cvt.u64.u32 	%rd480, %r144;
	bra.uni 	$L__BB266_10;
$L__BB266_9:
	div.s64 	%rd479, %rd511, %rd10;
	mul.lo.s64 	%rd406, %rd479, %rd10;
	sub.s64 	%rd480, %rd511, %rd406;
$L__BB266_10:
	mad.lo.s64 	%rd25, %rd480, %rd17, %rd516;
	add.s32 	%r13, %r208, -2;
	mul.wide.u32 	%rd407, %r208, 8;
	add.s64 	%rd408, %rd2, %rd407;
	ld.global.u64 	%rd26, [%rd408];
	or.b64  	%rd409, %rd477, %rd26;
	and.b64  	%rd410, %rd409, -4294967296;
	setp.ne.s64 	%p31, %rd410, 0;
	@%p31 bra 	$L__BB266_12;
	cvt.u32.u64 	%r145, %rd26;
	cvt.u32.u64 	%r146, %rd477;
	div.u32 	%r147, %r146, %r145;
	mul.lo.s32 	%r148, %r147, %r145;
	sub.s32 	%r149, %r146, %r148;
	cvt.u64.u32 	%rd481, %r147;
	cvt.u64.u32 	%rd482, %r149;
	bra.uni 	$L__BB266_13;
$L__BB266_12:
	div.s64 	%rd481, %rd477, %rd26;
	mul.lo.s64 	%rd411, %rd481, %rd26;
	sub.s64 	%rd482, %rd477, %rd411;
$L__BB266_13:
	mul.wide.u32 	%rd412, %r208, 8;
	add.s64 	%rd413, %rd1, %rd412;
	ld.global.u64 	%rd33, [%rd413];
	mad.lo.s64 	%rd34, %rd33, %rd482, %rd18;
	or.b64  	%rd414, %rd479, %rd26;
	and.b64  	%rd415, %rd414, -4294967296;
	setp.ne.s64 	%p32, %rd415, 0;
	@%p32 bra 	$L__BB266_15;
	cvt.u32.u64 	%r150, %rd26;
	cvt.u32.u64 	%r151, %rd479;
	div.u32 	%r152, %r151, %r150;
	mul.lo.s32 	%r153, %r152, %r150;
	sub.s32 	%r154, %r151, %r153;
	cvt.u64.u32 	%rd483, %r152;
	cvt.u64.u32 	%rd484, %r154;
	bra.uni 	$L__BB266_16;
$L__BB266_15:
	div.s64 	%rd483, %rd479, %rd26;
	mul.lo.s64 	%rd416, %rd483, %rd26;
	sub.s64 	%rd484, %rd479, %rd416;
$L__BB266_16:
	mad.lo.s64 	%rd41, %rd484, %rd33, %rd25;
	add.s32 	%r14, %r208, -1;
	mul.wide.u32 	%rd417, %r14, 8;
	add.s64 	%rd418, %rd2, %rd417;
	ld.global.u64 	%rd42, [%rd418];
	or.b64  	%rd419, %rd481, %rd42;
	and.b64  	%rd420, %rd419, -4294967296;
	setp.ne.s64 	%p33, %rd420, 0;
	@%p33 bra 	$L__BB266_18;
	cvt.u32.u64 	%r155, %rd42;
	cvt.u32.u64 	%r156, %rd481;
	div.u32 	%r157, %r156, %r155;
	mul.lo.s32 	%r158, %r157, %r155;
	sub.s32 	%r159, %r156, %r158;
	cvt.u64.u32 	%rd485, %r157;
	cvt.u64.u32 	%rd486, %r159;
	bra.uni 	$L__BB266_19;
$L__BB266_18:
	div.s64 	%rd485, %rd481, %rd42;
	mul.lo.s64 	%rd421, %rd485, %rd42;
	sub.s64 	%rd486, %rd481, %rd421;
$L__BB266_19:
	mul.wide.u32 	%rd422, %r14, 8;
	add.s64 	%rd423, %rd1, %rd422;
	ld.global.u64 	%rd49, [%rd423];
	mad.lo.s64 	%rd50, %rd49, %rd486, %rd34;
	or.b64  	%rd424, %rd483, %rd42;
	and.b64  	%rd425, %rd424, -4294967296;
	setp.ne.s64 	%p34, %rd425, 0;
	@%p34 bra 	$L__BB266_21;
	cvt.u32.u64 	%r160, %rd42;
	cvt.u32.u64 	%r161, %rd483;
	div.u32 	%r162, %r161, %r160;
	mul.lo.s32 	%r163, %r162, %r160;
	sub.s32 	%r164, %r161, %r163;
	cvt.u64.u32 	%rd487, %r162;
	cvt.u64.u32 	%rd488, %r164;
	bra.uni 	$L__BB266_22;
$L__BB266_21:
	div.s64 	%rd487, %rd483, %rd42;
	mul.lo.s64 	%rd426, %rd487, %rd42;
	sub.s64 	%rd488, %rd483, %rd426;
$L__BB266_22:
	mad.lo.s64 	%rd57, %rd488, %rd49, %rd41;
	mul.wide.u32 	%rd427, %r13, 8;
	add.s64 	%rd428, %rd2, %rd427;
	ld.global.u64 	%rd58, [%rd428];
	or.b64  	%rd429, %rd485, %rd58;
	and.b64  	%rd430, %rd429, -4294967296;
	setp.ne.s64 	%p35, %rd430, 0;
	@%p35 bra 	$L__BB266_24;
	cvt.u32.u64 	%r165, %rd58;
	cvt.u32.u64 	%r166, %rd485;
	div.u32 	%r167, %r166, %r165;
	mul.lo.s32 	%r168, %r167, %r165;
	sub.s32 	%r169, %r166, %r168;
	cvt.u64.u32 	%rd512, %r167;
	cvt.u64.u32 	%rd490, %r169;
	bra.uni 	$L__BB266_25;
$L__BB266_24:
	div.s64 	%rd512, %rd485, %rd58;
	mul.lo.s64 	%rd431, %rd512, %rd58;
	sub.s64 	%rd490, %rd485, %rd431;
$L__BB266_25:
	mul.wide.u32 	%rd432, %r13, 8;
	add.s64 	%rd433, %rd1, %rd432;
	ld.global.u64 	%rd65, [%rd433];
	mad.lo.s64 	%rd515, %rd65, %rd490, %rd50;
	or.b64  	%rd434, %rd487, %rd58;
	and.b64  	%rd435, %rd434, -4294967296;
	setp.ne.s64 	%p36, %rd435, 0;
	@%p36 bra 	$L__BB266_27;
	cvt.u32.u64 	%r170, %rd58;
	cvt.u32.u64 	%r171, %rd487;
	div.u32 	%r172, %r171, %r170;
	mul.lo.s32 	%r173, %r172, %r170;
	sub.s32 	%r174, %r171, %r173;
	cvt.u64.u32 	%rd511, %r172;
	cvt.u64.u32 	%rd492, %r174;
	bra.uni 	$L__BB266_28;
$L__BB266_27:
	div.s64 	%rd511, %rd487, %rd58;
	mul.lo.s64 	%rd436, %rd511, %rd58;
	sub.s64 	%rd492, %rd487, %rd436;
$L__BB266_28:
	mad.lo.s64 	%rd516, %rd492, %rd65, %rd57;
	add.s32 	%r208, %r208, -4;
	add.s32 	%r207, %r207, 4;
	setp.ne.s32 	%p37, %r207, 0;
	@%p37 bra 	$L__BB266_4;
	add.s32 	%r210, %r208, 1;
$L__BB266_30:
	and.b32  	%r19, %r6, 3;
	setp.eq.s32 	%p38, %r19, 0;
	@%p38 bra 	$L__BB266_53;
	setp.eq.s32 	%p39, %r19, 1;
	@%p39 bra 	$L__BB266_45;
	mul.wide.u32 	%rd438, %r210, 8;
	add.s64 	%rd439, %rd2, %rd438;
	ld.global.u64 	%rd80, [%rd439];
	or.b64  	%rd440, %rd512, %rd80;
	and.b64  	%rd441, %rd440, -4294967296;
	setp.ne.s64 	%p40, %rd441, 0;
	@%p40 bra 	$L__BB266_34;
	cvt.u32.u64 	%r175, %rd80;
	cvt.u32.u64 	%r176, %rd512;
	div.u32 	%r177, %r176, %r175;
	mul.lo.s32 	%r178, %r177, %r175;
	sub.s32 	%r179, %r176, %r178;
	cvt.u64.u32 	%rd499, %r177;
	cvt.u64.u32 	%rd500, %r179;
	bra.uni 	$L__BB266_35;
$L__BB266_34:
	div.s64 	%rd499, %rd512, %rd80;
	mul.lo.s64 	%rd442, %rd499, %rd80;
	sub.s64 	%rd500, %rd512, %rd442;
$L__BB266_35:
	add.s64 	%rd444, %rd1, %rd438;
	ld.global.u64 	%rd87, [%rd444];
	mad.lo.s64 	%rd88, %rd87, %rd500, %rd515;
	or.b64  	%rd445, %rd511, %rd80;
	and.b64  	%rd446, %rd445, -4294967296;
	setp.ne.s64 	%p41, %rd446, 0;
	@%p41 bra 	$L__BB266_37;
	cvt.u32.u64 	%r180, %rd80;
	cvt.u32.u64 	%r181, %rd511;
	div.u32 	%r182, %r181, %r180;
	mul.lo.s32 	%r183, %r182, %r180;
	sub.s32 	%r184, %r181, %r183;
	cvt.u64.u32 	%rd501, %r182;
	cvt.u64.u32 	%rd502, %r184;
	bra.uni 	$L__BB266_38;
$L__BB266_37:
	div.s64 	%rd501, %rd511, %rd80;
	mul.lo.s64 	%rd447, %rd501, %rd80;
	sub.s64 	%rd502, %rd511, %rd447;
$L__BB266_38:
	mad.lo.s64 	%rd95, %rd502, %rd87, %rd516;
	add.s32 	%r20, %r210, -1;
	mul.wide.u32 	%rd448, %r20, 8;
	add.s64 	%rd449, %rd2, %rd448;
	ld.global.u64 	%rd96, [%rd449];
	or.b64  	%rd450, %rd499, %rd96;
	and.b64  	%rd451, %rd450, -4294967296;
	setp.ne.s64 	%p42, %rd451, 0;
	@%p42 bra 	$L__BB266_40;
	cvt.u32.u64 	%r185, %rd96;
	cvt.u32.u64 	%r186, %rd499;
	div.u32 	%r187, %r186, %r185;
	mul.lo.s32 	%r188, %r187, %r185;
	sub.s32 	%r189, %r186, %r188;
	cvt.u64.u32 	%rd512, %r187;
	cvt.u64.u32 	%rd504, %r189;
	bra.uni 	$L__BB266_41;
$L__BB266_40:
	div.s64 	%rd512, %rd499, %rd96;
	mul.lo.s64 	%rd452, %rd512, %rd96;
	sub.s64 	%rd504, %rd499, %rd452;
$L__BB266_41:
	add.s64 	%rd454, %rd1, %rd448;
	ld.global.u64 	%rd103, [%rd454];
	mad.lo.s64 	%rd515, %rd103, %rd504, %rd88;
	or.b64  	%rd455, %rd501, %rd96;
	and.b64  	%rd456, %rd455, -4294967296;
	setp.ne.s64 	%p43, %rd456, 0;
	@%p43 bra 	$L__BB266_43;
	cvt.u32.u64 	%r190, %rd96;
	cvt.u32.u64 	%r191, %rd501;
	div.u32 	%r192, %r191, %r190;
	mul.lo.s32 	%r193, %r192, %r190;
	sub.s32 	%r194, %r191, %r193;
	cvt.u64.u32 	%rd511, %r192;
	cvt.u64.u32 	%rd506, %r194;
	bra.uni 	$L__BB266_44;
$L__BB266_43:
	div.s64 	%rd511, %rd501, %rd96;
	mul.lo.s64 	%rd457, %rd511, %rd96;
	sub.s64 	%rd506, %rd501, %rd457;
$L__BB266_44:
	mad.lo.s64 	%rd516, %rd506, %rd103, %rd95;
	add.s32 	%r210, %r210, -2;
$L__BB266_45:
	and.b32  	%r195, %r6, 1;
	setp.eq.b32 	%p44, %r195, 1;
	not.pred 	%p45, %p44;
	@%p45 bra 	$L__BB266_53;
	mul.wide.u32 	%rd458, %r210, 8;
	add.s64 	%rd459, %rd2, %rd458;
	ld.global.u64 	%rd118, [%rd459];
	or.b64  	%rd460, %rd512, %rd118;
	and.b64  	%rd461, %rd460, -4294967296;
	setp.ne.s64 	%p46, %rd461, 0;
	@%p46 bra 	$L__BB266_48;
	cvt.u32.u64 	%r196, %rd118;
	cvt.u32.u64 	%r197, %rd512;
	rem.u32 	%r198, %r197, %r196;
	cvt.u64.u32 	%rd513, %r198;
	bra.uni 	$L__BB266_49;
$L__BB266_48:
	rem.s64 	%rd513, %rd512, %rd118;
$L__BB266_49:
	add.s64 	%rd463, %rd1, %rd458;
	ld.global.u64 	%rd122, [%rd463];
	mad.lo.s64 	%rd515, %rd122, %rd513, %rd515;
	or.b64  	%rd464, %rd511, %rd118;
	and.b64  	%rd465, %rd464, -4294967296;
	setp.ne.s64 	%p47, %rd465, 0;
	@%p47 bra 	$L__BB266_51;
	cvt.u32.u64 	%r199, %rd118;
	cvt.u32.u64 	%r200, %rd511;
	rem.u32 	%r201, %r200, %r199;
	cvt.u64.u32 	%rd514, %r201;
	bra.uni 	$L__BB266_52;
$L__BB266_51:
	rem.s64 	%rd514, %rd511, %rd118;
$L__BB266_52:
	mad.lo.s64 	%rd516, %rd514, %rd122, %rd516;
$L__BB266_53:
	shl.b64 	%rd466, %rd515, 2;
	add.s64 	%rd467, %rd3, %rd466;
	ld.global.u32 	%r202, [%rd467];
	shl.b64 	%rd468, %rd516, 2;
	add.s64 	%rd469, %rd3, %rd468;
	ld.global.u32 	%r203, [%rd469];
	add.s32 	%r204, %r203, %r202;
	cvt.rn.f32.u32 	%f2, %r204;
	st.shared.f32 	[%r5], %f2;
	bra.uni 	$L__BB266_114;
$L__BB266_54:
	cvt.u64.u32 	%rd548, %r4;
	setp.le.u64 	%p2, %rd262, %rd548;
	@%p2 bra 	$L__BB266_114;
	cvt.u32.u64 	%r23, %rd261;
	add.s32 	%r214, %r23, -1;
	setp.lt.s32 	%p3, %r214, 0;
	mov.b64 	%rd557, 0;
	@%p3 bra 	$L__BB266_113;
	and.b32  	%r25, %r23, 7;
	setp.lt.u32 	%p4, %r214, 7;
	mov.b64 	%rd557, 0;
	@%p4 bra 	$L__BB266_84;
	add.s32 	%r212, %r23, -4;
	and.b32  	%r58, %r23, -8;
	neg.s32 	%r211, %r58;
	mov.b64 	%rd557, 0;
$L__BB266_58:
	.pragma "nounroll";
	add.s32 	%r30, %r212, 3;
	mul.wide.u32 	%rd270, %r30, 8;
	add.s64 	%rd271, %rd2, %rd270;
	ld.global.u64 	%rd133, [%rd271];
	or.b64  	%rd272, %rd548, %rd133;
	and.b64  	%rd273, %rd272, -4294967296;
	setp.ne.s64 	%p5, %rd273, 0;
	@%p5 bra 	$L__BB266_60;
	cvt.u32.u64 	%r59, %rd133;
	cvt.u32.u64 	%r60, %rd548;
	div.u32 	%r61, %r60, %r59;
	mul.lo.s32 	%r62, %r61, %r59;
	sub.s32 	%r63, %r60, %r62;
	cvt.u64.u32 	%rd519, %r61;
	cvt.u64.u32 	%rd520, %r63;
	bra.uni 	$L__BB266_61;
$L__BB266_60:
	div.s64 	%rd519, %rd548, %rd133;
	mul.lo.s64 	%rd274, %rd519, %rd133;
	sub.s64 	%rd520, %rd548, %rd274;
$L__BB266_61:
	add.s64 	%rd276, %rd1, %rd270;
	ld.global.u64 	%rd277, [%rd276];
	mad.lo.s64 	%rd140, %rd277, %rd520, %rd557;
	add.s32 	%r31, %r212, 2;
	mul.wide.u32 	%rd278, %r31, 8;
	add.s64 	%rd279, %rd2, %rd278;
	ld.global.u64 	%rd141, [%rd279];
	or.b64  	%rd280, %rd519, %rd141;
	and.b64  	%rd281, %rd280, -4294967296;
	setp.ne.s64 	%p6, %rd281, 0;
	@%p6 bra 	$L__BB266_63;
	cvt.u32.u64 	%r64, %rd141;
	cvt.u32.u64 	%r65, %rd519;
	div.u32 	%r66, %r65, %r64;
	mul.lo.s32 	%r67, %r66, %r64;
	sub.s32 	%r68, %r65, %r67;
	cvt.u64.u32 	%rd521, %r66;
	cvt.u64.u32 	%rd522, %r68;
	bra.uni 	$L__BB266_64;
$L__BB266_63:
	div.s64 	%rd521, %rd519, %rd141;
	mul.lo.s64 	%rd282, %rd521, %rd141;
	sub.s64 	%rd522, %rd519, %rd282;
$L__BB266_64:
	add.s64 	%rd284, %rd1, %rd278;
	ld.global.u64 	%rd285, [%rd284];
	mad.lo.s64 	%rd148, %rd285, %rd522, %rd140;
	add.s32 	%r32, %r212, 1;
	mul.wide.u32 	%rd286, %r32, 8;
	add.s64 	%rd287, %rd2, %rd286;
	ld.global.u64 	%rd149, [%rd287];
	or.b64  	%rd288, %rd521, %rd149;
	and.b64  	%rd289, %rd288, -4294967296;
	setp.ne.s64 	%p7, %rd289, 0;
	@%p7 bra 	$L__BB266_66;
	cvt.u32.u64 	%r69, %rd149;
	cvt.u32.u64 	%r70, %rd521;
	div.u32 	%r71, %r70, %r69;
	mul.lo.s32 	%r72, %r71, %r69;
	sub.s32 	%r73, %r70, %r72;
	cvt.u64.u32 	%rd523, %r71;
	cvt.u64.u32 	%rd524, %r73;
	bra.uni 	$L__BB266_67;
$L__BB266_66:
	div.s64 	%rd523, %rd521, %rd149;
	mul.lo.s64 	%rd290, %rd523, %rd149;
	sub.s64 	%rd524, %rd521, %rd290;
$L__BB266_67:
	add.s64 	%rd292, %rd1, %rd286;
	ld.global.u64 	%rd293, [%rd292];
	mad.lo.s64 	%rd156, %rd293, %rd524, %rd148;
	add.s32 	%r33, %r212, -4;
	mul.wide.u32 	%rd294, %r212, 8;
	add.s64 	%rd295, %rd2, %rd294;
	ld.global.u64 	%rd157, [%rd295];
	or.b64  	%rd296, %rd523, %rd157;
	and.b64  	%rd297, %rd296, -4294967296;
	setp.ne.s64 	%p8, %rd297, 0;
	@%p8 bra 	$L__BB266_69;
	cvt.u32.u64 	%r74, %rd157;
	cvt.u32.u64 	%r75, %rd523;
	div.u32 	%r76, %r75, %r74;
	mul.lo.s32 	%r77, %r76, %r74;
	sub.s32 	%r78, %r75, %r77;
	cvt.u64.u32 	%rd525, %r76;
	cvt.u64.u32 	%rd526, %r78;
	bra.uni 	$L__BB266_70;
$L__BB266_69:
	div.s64 	%rd525, %rd523, %rd157;
	mul.lo.s64 	%rd298, %rd525, %rd157;
	sub.s64 	%rd526, %rd523, %rd298;
$L__BB266_70:
	add.s64 	%rd300, %rd1, %rd294;
	ld.global.u64 	%rd301, [%rd300];
	mad.lo.s64 	%rd164, %rd301, %rd526, %rd156;
	add.s32 	%r34, %r212, -1;
	mul.wide.u32 	%rd302, %r34, 8;
	add.s64 	%rd303, %rd2, %rd302;
	ld.global.u64 	%rd165, [%rd303];
	or.b64  	%rd304, %rd525, %rd165;
	and.b64  	%rd305, %rd304, -4294967296;
	setp.ne.s64 	%p9, %rd305, 0;
	@%p9 bra 	$L__BB266_72;
	cvt.u32.u64 	%r79, %rd165;
	cvt.u32.u64 	%r80, %rd525;
	div.u32 	%r81, %r80, %r79;
	mul.lo.s32 	%r82, %r81, %r79;
	sub.s32 	%r83, %r80, %r82;
	cvt.u64.u32 	%rd527, %r81;
	cvt.u64.u32 	%rd528, %r83;
	bra.uni 	$L__BB266_73;
$L__BB266_72:
	div.s64 	%rd527, %rd525, %rd165;
	mul.lo.s64 	%rd306, %rd527, %rd165;
	sub.s64 	%rd528, %rd525, %rd306;
$L__BB266_73:
	add.s64 	%rd308, %rd1, %rd302;
	ld.global.u64 	%rd309, [%rd308];
	mad.lo.s64 	%rd172, %rd309, %rd528, %rd164;
	add.s32 	%r35, %r212, -2;
	mul.wide.u32 	%rd310, %r35, 8;
	add.s64 	%rd311, %rd2, %rd310;
	ld.global.u64 	%rd173, [%rd311];
	or.b64  	%rd312, %rd527, %rd173;
	and.b64  	%rd313, %rd312, -4294967296;
	setp.ne.s64 	%p10, %rd313, 0;
	@%p10 bra 	$L__BB266_75;
	cvt.u32.u64 	%r84, %rd173;
	cvt.u32.u64 	%r85, %rd527;
	div.u32 	%r86, %r85, %r84;
	mul.lo.s32 	%r87, %r86, %r84;
	sub.s32 	%r88, %r85, %r87;
	cvt.u64.u32 	%rd529, %r86;
	cvt.u64.u32 	%rd530, %r88;
	bra.uni 	$L__BB266_76;
$L__BB266_75:
	div.s64 	%rd529, %rd527, %rd173;
	mul.lo.s64 	%rd314, %rd529, %rd173;
	sub.s64 	%rd530, %rd527, %rd314;
$L__BB266_76:
	add.s64 	%rd316, %rd1, %rd310;
	ld.global.u64 	%rd317, [%rd316];
	mad.lo.s64 	%rd180, %rd317, %rd530, %rd172;
	add.s32 	%r36, %r212, -3;
	mul.wide.u32 	%rd318, %r36, 8;
	add.s64 	%rd319, %rd2, %rd318;
	ld.global.u64 	%rd181, [%rd319];
	or.b64  	%rd320, %rd529, %rd181;
	and.b64  	%rd321, %rd320, -4294967296;
	setp.ne.s64 	%p11, %rd321, 0;
	@%p11 bra 	$L__BB266_78;
	cvt.u32.u64 	%r89, %rd181;
	cvt.u32.u64 	%r90, %rd529;
	div.u32 	%r91, %r90, %r89;
	mul.lo.s32 	%r92, %r91, %r89;
	sub.s32 	%r93, %r90, %r92;
	cvt.u64.u32 	%rd531, %r91;
	cvt.u64.u32 	%rd532, %r93;
	bra.uni 	$L__BB266_79;
$L__BB266_78:
	div.s64 	%rd531, %rd529, %rd181;
	mul.lo.s64 	%rd322, %rd531, %rd181;
	sub.s64 	%rd532, %rd529, %rd322;
$L__BB266_79:
	add.s64 	%rd324, %rd1, %rd318;
	ld.global.u64 	%rd325, [%rd324];
	mad.lo.s64 	%rd188, %rd325, %rd532, %rd180;
	mul.wide.u32 	%rd326, %r33, 8;
	add.s64 	%rd327, %rd2, %rd326;
	ld.global.u64 	%rd189, [%rd327];
	or.b64  	%rd328, %rd531, %rd189;
	and.b64  	%rd329, %rd328, -4294967296;
	setp.ne.s64 	%p12, %rd329, 0;
	@%p12 bra 	$L__BB266_81;
	cvt.u32.u64 	%r94, %rd189;
	cvt.u32.u64 	%r95, %rd531;
	div.u32 	%r96, %r95, %r94;
	mul.lo.s32 	%r97, %r96, %r94;
	sub.s32 	%r98, %r95, %r97;
	cvt.u64.u32 	%rd548, %r96;
	cvt.u64.u32 	%rd534, %r98;
	bra.uni 	$L__BB266_82;
$L__BB266_81:
	div.s64 	%rd548, %rd531, %rd189;
	mul.lo.s64 	%rd330, %rd548, %rd189;
	sub.s64 	%rd534, %rd531, %rd330;
$L__BB266_82:
	add.s64 	%rd332, %rd1, %rd326;
	ld.global.u64 	%rd333, [%rd332];
	mad.lo.s64 	%rd557, %rd333, %rd534, %rd188;
	add.s32 	%r212, %r212, -8;
	add.s32 	%r211, %r211, 8;
	setp.ne.s32 	%p13, %r211, 0;
	@%p13 bra 	$L__BB266_58;
	add.s32 	%r214, %r212, 3;
$L__BB266_84:
	setp.eq.s32 	%p14, %r25, 0;
	@%p14 bra 	$L__BB266_113;
	and.b32  	%r41, %r23, 3;
	setp.lt.u32 	%p15, %r25, 4;
	@%p15 bra 	$L__BB266_99;
	mul.wide.u32 	%rd335, %r214, 8;
	add.s64 	%rd336, %rd2, %rd335;
	ld.global.u64 	%rd200, [%rd336];
	or.b64  	%rd337, %rd548, %rd200;
	and.b64  	%rd338, %rd337, -4294967296;
	setp.ne.s64 	%p16, %rd338, 0;
	@%p16 bra 	$L__BB266_88;
	cvt.u32.u64 	%r99, %rd200;
	cvt.u32.u64 	%r100, %rd548;
	div.u32 	%r101, %r100, %r99;
	mul.lo.s32 	%r102, %r101, %r99;
	sub.s32 	%r103, %r100, %r102;
	cvt.u64.u32 	%rd538, %r101;
	cvt.u64.u32 	%rd539, %r103;
	bra.uni 	$L__BB266_89;
$L__BB266_88:
	div.s64 	%rd538, %rd548, %rd200;
	mul.lo.s64 	%rd339, %rd538, %rd200;
	sub.s64 	%rd539, %rd548, %rd339;
$L__BB266_89:
	add.s64 	%rd341, %rd1, %rd335;
	ld.global.u64 	%rd342, [%rd341];
	mad.lo.s64 	%rd207, %rd342, %rd539, %rd557;
	add.s32 	%r42, %r214, -1;
	mul.wide.u32 	%rd343, %r42, 8;
	add.s64 	%rd344, %rd2, %rd343;
	ld.global.u64 	%rd208, [%rd344];
	or.b64  	%rd345, %rd538, %rd208;
	and.b64  	%rd346, %rd345, -4294967296;
	setp.ne.s64 	%p17, %rd346, 0;
	@%p17 bra 	$L__BB266_91;
	cvt.u32.u64 	%r104, %rd208;
	cvt.u32.u64 	%r105, %rd538;
	div.u32 	%r106, %r105, %r104;
	mul.lo.s32 	%r107, %r106, %r104;
	sub.s32 	%r108, %r105, %r107;
	cvt.u64.u32 	%rd540, %r106;
	cvt.u64.u32 	%rd541, %r108;
	bra.uni 	$L__BB266_92;
$L__BB266_91:
	div.s64 	%rd540, %rd538, %rd208;
	mul.lo.s64 	%rd347, %rd540, %rd208;
	sub.s64 	%rd541, %rd538, %rd347;
$L__BB266_92:
	add.s64 	%rd349, %rd1, %rd343;
	ld.global.u64 	%rd350, [%rd349];
	mad.lo.s64 	%rd215, %rd350, %rd541, %rd207;
	add.s32 	%r43, %r214, -2;
	mul.wide.u32 	%rd351, %r43, 8;
	add.s64 	%rd352, %rd2, %rd351;
	ld.global.u64 	%rd216, [%rd352];
	or.b64  	%rd353, %rd540, %rd216;
	and.b64  	%rd354, %rd353, -4294967296;
	setp.ne.s64 	%p18, %rd354, 0;
	@%p18 bra 	$L__BB266_94;
	cvt.u32.u64 	%r109, %rd216;
	cvt.u32.u64 	%r110, %rd540;
	div.u32 	%r111, %r110, %r109;
	mul.lo.s32 	%r112, %r111, %r109;
	sub.s32 	%r113, %r110, %r112;
	cvt.u64.u32 	%rd542, %r111;
	cvt.u64.u32 	%rd543, %r113;
	bra.uni 	$L__BB266_95;
$L__BB266_94:
	div.s64 	%rd542, %rd540, %rd216;
	mul.lo.s64 	%rd355, %rd542, %rd216;
	sub.s64 	%rd543, %rd540, %rd355;
$L__BB266_95:
	add.s64 	%rd357, %rd1, %rd351;
	ld.global.u64 	%rd358, [%rd357];
	mad.lo.s64 	%rd223, %rd358, %rd543, %rd215;
	add.s32 	%r44, %r214, -3;
	mul.wide.u32 	%rd359, %r44, 8;
	add.s64 	%rd360, %rd2, %rd359;
	ld.global.u64 	%rd224, [%rd360];
	or.b64  	%rd361, %rd542, %rd224;
	and.b64  	%rd362, %rd361, -4294967296;
	setp.ne.s64 	%p19, %rd362, 0;
	@%p19 bra 	$L__BB266_97;
	cvt.u32.u64 	%r114, %rd224;
	cvt.u32.u64 	%r115, %rd542;
	div.u32 	%r116, %r115, %r114;
	mul.lo.s32 	%r117, %r116, %r114;
	sub.s32 	%r118, %r115, %r117;
	cvt.u64.u32 	%rd548, %r116;
	cvt.u64.u32 	%rd545, %r118;
	bra.uni 	$L__BB266_98;
$L__BB266_97:
	div.s64 	%rd548, %rd542, %rd224;
	mul.lo.s64 	%rd363, %rd548, %rd224;
	sub.s64 	%rd545, %rd542, %rd363;
$L__BB266_98:
	add.s64 	%rd365, %rd1, %rd359;
	ld.global.u64 	%rd366, [%rd365];
	mad.lo.s64 	%rd557, %rd366, %rd545, %rd223;
	add.s32 	%r214, %r214, -4;
$L__BB266_99:
	setp.eq.s32 	%p20, %r41, 0;
	@%p20 bra 	$L__BB266_113;
	setp.eq.s32 	%p21, %r41, 1;
	@%p21 bra 	$L__BB266_108;
	mul.wide.u32 	%rd368, %r214, 8;
	add.s64 	%rd369, %rd2, %rd368;
	ld.global.u64 	%rd235, [%rd369];
	or.b64  	%rd370, %rd548, %rd235;
	and.b64  	%rd371, %rd370, -4294967296;
	setp.ne.s64 	%p22, %rd371, 0;
	@%p22 bra 	$L__BB266_103;
	cvt.u32.u64 	%r119, %rd235;
	cvt.u32.u64 	%r120, %rd548;
	div.u32 	%r121, %r120, %r119;
	mul.lo.s32 	%r122, %r121, %r119;
	sub.s32 	%r123, %r120, %r122;
	cvt.u64.u32 	%rd549, %r121;
	cvt.u64.u32 	%rd550, %r123;
	bra.uni 	$L__BB266_104;
$L__BB266_103:
	div.s64 	%rd549, %rd548, %rd235;
	mul.lo.s64 	%rd372, %rd549, %rd235;
	sub.s64 	%rd550, %rd548, %rd372;
$L__BB266_104:
	add.s64 	%rd374, %rd1, %rd368;
	ld.global.u64 	%rd375, [%rd374];
	mad.lo.s64 	%rd242, %rd375, %rd550, %rd557;
	add.s32 	%r47, %r214, -1;
	mul.wide.u32 	%rd376, %r47, 8;
	add.s64 	%rd377, %rd2, %rd376;
	ld.global.u64 	%rd243, [%rd377];
	or.b64  	%rd378, %rd549, %rd243;
	and.b64  	%rd379, %rd378, -4294967296;
	setp.ne.s64 	%p23, %rd379, 0;
	@%p23 bra 	$L__BB266_106;
	cvt.u32.u64 	%r124, %rd243;
	cvt.u32.u64 	%r125, %rd549;
	div.u32 	%r126, %r125, %r124;
	mul.lo.s32 	%r127, %r126, %r124;
	sub.s32 	%r128, %r125, %r127;
	cvt.u64.u32 	%rd548, %r126;
	cvt.u64.u32 	%rd552, %r128;
	bra.uni 	$L__BB266_107;
$L__BB266_106:
	div.s64 	%rd548, %rd549, %rd243;
	mul.lo.s64 	%rd380, %rd548, %rd243;
	sub.s64 	%rd552, %rd549, %rd380;
$L__BB266_107:
	add.s64 	%rd382, %rd1, %rd376;
	ld.global.u64 	%rd383, [%rd382];
	mad.lo.s64 	%rd557, %rd383, %rd552, %rd242;
	add.s32 	%r214, %r214, -2;
$L__BB266_108:
	and.b32  	%r129, %r23, 1;
	setp.eq.b32 	%p24, %r129, 1;
	not.pred 	%p25, %p24;
	@%p25 bra 	$L__BB266_113;
	mul.wide.u32 	%rd384, %r214, 8;
	add.s64 	%rd385, %rd2, %rd384;
	ld.global.u64 	%rd254, [%rd385];
	or.b64  	%rd386, %rd548, %rd254;
	and.b64  	%rd387, %rd386, -4294967296;
	setp.ne.s64 	%p26, %rd387, 0;
	@%p26 bra 	$L__BB266_111;
	cvt.u32.u64 	%r130, %rd254;
	cvt.u32.u64 	%r131, %rd548;
	rem.u32 	%r132, %r131, %r130;
	cvt.u64.u32 	%rd556, %r132;
	bra.uni 	$L__BB266_112;
$L__BB266_111:
	rem.s64 	%rd556, %rd548, %rd254;
$L__BB266_112:
	add.s64 	%rd389, %rd1, %rd384;
	ld.global.u64 	%rd390, [%rd389];
	mad.lo.s64 	%rd557, %rd390, %rd556, %rd557;
$L__BB266_113:
	shl.b64 	%rd391, %rd557, 2;
	add.s64 	%rd392, %rd3, %rd391;
	ld.global.u32 	%r133, [%rd392];
	cvt.rn.f32.u32 	%f1, %r133;
	st.shared.f32 	[%r5], %f1;
$L__BB266_114:
	bar.sync 	0;
	setp.lt.u32 	%p48, %r216, 66;
	@%p48 bra 	$L__BB266_118;
$L__BB266_115:
	shr.u32 	%r51, %r216, 1;
	setp.ge.u32 	%p49, %r1, %r51;
	@%p49 bra 	$L__BB266_117;
	ld.shared.f32 	%f3, [%r5];
	shl.b32 	%r205, %r51, 2;
	add.s32 	%r206, %r5, %r205;
	ld.shared.f32 	%f4, [%r206];
	add.f32 	%f5, %f3, %f4;
	st.shared.f32 	[%r5], %f5;
$L__BB266_117:
	bar.sync 	0;
	setp.gt.u32 	%p50, %r216, 131;
	mov.u32 	%r216, %r51;
	@%p50 bra 	$L__BB266_115;
$L__BB266_118:
	setp.gt.u32 	%p51, %r1, 31;
	@%p51 bra 	$L__BB266_121;
	ld.volatile.shared.f32 	%f6, [%r5];
	ld.volatile.shared.f32 	%f7, [%r5+128];
	add.f32 	%f8, %f6, %f7;
	st.volatile.shared.f32 	[%r5], %f8;
	ld.volatile.shared.f32 	%f9, [%r5];
	ld.volatile.shared.f32 	%f10, [%r5+64];
	add.f32 	%f11, %f9, %f10;
	st.volatile.shared.f32 	[%r5], %f11;
	ld.volatile.shared.f32 	%f12, [%r5];
	ld.volatile.shared.f32 	%f13, [%r5+32];
	add.f32 	%f14, %f12, %f13;
	st.volatile.shared.f32 	[%r5], %f14;
	ld.volatile.shared.f32 	%f15, [%r5];
	ld.volatile.shared.f32 	%f16, [%r5+16];
	add.f32 	%f17, %f15, %f16;
	st.volatile.shared.f32 	[%r5], %f17;
	ld.volatile.shared.f32 	%f18, [%r5];
	ld.volatile.shared.f32 	%f19, [%r5+8];
	add.f32 	%f20, %f18, %f19;
	st.volatile.shared.f32 	[%r5], %f20;
	ld.volatile.shared.f32 	%f21, [%r5];
	ld.volatile.shared.f32 	%f22, [%r5+4];
	add.f32 	%f23, %f21, %f22;
	st.volatile.shared.f32 	[%r5], %f23;
	setp.ne.s32 	%p52, %r1, 0;
	@%p52 bra 	$L__BB266_121;
	ld.shared.f32 	%f24, [meansdata_u32];
	cvta.to.global.u64 	%rd470, %rd260;
	mul.wide.u32 	%rd471, %r2, 4;
	add.s64 	%rd472, %rd470, %rd471;
	st.global.f32 	[%rd472], %f24;
$L__BB266_121:
	ret;

}
	// .globl	uncontiguous_cumulate_mean_u32
.visible .entry uncontiguous_cumulate_mean_u32(
	.param .u64 .ptr .align 1 uncontiguous_cumulate_mean_u32_param_0,
	.param .u64 .ptr .align 1 uncontiguous_cumulate_mean_u32_param_1,
	.param .u64 .ptr .align 1 uncontiguous_cumulate_mean_u32_param_2,
	.param .u64 .ptr .align 1 uncontiguous_cumulate_mean_u32_param_3,
	.param .u64 uncontiguous_cumulate_mean_u32_param_4,
	.param .u64 uncontiguous_cumulate_mean_u32_param_5
)
{
	.reg .pred 	%p<53>;
	.reg .b32 	%r<213>;
	.reg .b32 	%f<27>;
	.reg .b64 	%rd<558>;

	ld.param.u64 	%rd260, [uncontiguous_cumulate_mean_u32_param_0];
	ld.param.u64 	%rd263, [uncontiguous_cumulate_mean_u32_param_1];
	ld.param.u64 	%rd264, [uncontiguous_cumulate_mean_u32_param_2];
	ld.param.u64 	%rd265, [uncontiguous_cumulate_mean_u32_param_3];
	ld.param.u64 	%rd261, [uncontiguous_cumulate_mean_u32_param_4];
	ld.param.u64 	%rd262, [uncontiguous_cumulate_mean_u32_param_5];
	cvta.to.global.u64 	%rd1, %rd265;
	cvta.to.global.u64 	%rd2, %rd264;
	cvta.to.global.u64 	%rd3, %rd263;
	mov.u32 	%r1, %tid.x;
	mov.u32 	%r2, %ctaid.x;
	mov.u32 	%r212, %ntid.x;
	mul.lo.s32 	%r52, %r2, %r212;
	shl.b32 	%r53, %r52, 1;
	add.s32 	%r4, %r53, %r1;
	shl.b32 	%r54, %r1, 2;
	mov.u32 	%r55, meansdata_u32;
	add.s32 	%r5, %r55, %r54;
	mov.b32 	%r56, 0;
	st.shared.u32 	[%r5], %r56;
	add.s32 	%r57, %r4, %r212;
	cvt.u64.u32 	%rd511, %r57;
	setp.le.u64 	%p1, %rd262, %rd511;
	@%p1 bra 	$L__BB267_54;
	cvt.u32.u64 	%r6, %rd261;
	add.s32 	%r206, %r6, -1;
	setp.lt.s32 	%p27, %r206, 0;
	mov.b64 	%rd515, 0;
	mov.u64 	%rd516, %rd515;
	@%p27 bra 	$L__BB267_53;
	cvt.u64.u32 	%rd512, %r4;
	setp.lt.u32 	%p28, %r206, 3;
	mov.b64 	%rd516, 0;
	mov.u64 	%rd515, %rd516;
	@%p28 bra 	$L__BB267_30;
	add.s32 	%r204, %r6, -2;
	and.b32  	%r133, %r6, -4;
	neg.s32 	%r203, %r133;
	mov.b64 	%rd516, 0;
$L__BB267_4:
	.pragma "nounroll";
	add.s32 	%r12, %r204, 1;
	mul.wide.u32 	%rd397, %r12, 8;
	add.s64 	%rd398, %rd2, %rd397;
	ld.global.u64 	%rd10, [%rd398];
	or.b64  	%rd399, %rd512, %rd10;
	and.b64  	%rd400, %rd399, -4294967296;
	setp.ne.s64 	%p29, %rd400, 0;
	@%p29 bra 	$L__BB267_6;
	cvt.u32.u64 	%r134, %rd10;
	cvt.u32.u64 	%r135, %rd512;
	div.u32 	%r136, %r135, %r134;
	mul.lo.s32 	%r137, %r136, %r134;
	sub.s32 	%r138, %r135, %r137;
	cvt.u64.u32 	%rd477, %r136;
	cvt.u64.u32 	%rd478, %r138;
	bra.uni 	$L__BB267_7;
$L__BB267_6:
	div.s64 	%rd477, %rd512, %rd10;
	mul.lo.s64 	%rd401, %rd477, %rd10;
	sub.s64 	%rd478, %rd512, %rd401;
$L__BB267_7:
	mul.wide.u32 	%rd402, %r12, 8;
	add.s64 	%rd403, %rd1, %rd402;
	ld.global.u64 	%rd17, [%rd403];
	mad.lo.s64 	%rd18, %rd17, %rd478, %rd515;
	or.b64  	%rd404, %rd511, %rd10;
	and.b64  	%rd405, %rd404, -4294967296;
	setp.ne.s64 	%p30, %rd405, 0;
	@%p30 bra 	$L__BB267_9;
	cvt.u32.u64 	%r139, %rd10;
	cvt.u32.u64 	%r140, %rd511;
	div.u32 	%r141, %r140, %r139;
	mul.lo.s32 	%r142, %r141, %r139;
	sub.s32 	%r143, %r140, %r142;
	cvt.u64.u32 	%rd479, %r141;
	cvt.u64.u32 	%rd480, %r143;
	bra.uni 	$L__BB267_10;
$L__BB267_9:
	div.s64 	%rd479, %rd511, %rd10;
	mul.lo.s64 	%rd406, %rd479, %rd10;
	sub.s64 	%rd480, %rd511, %rd406;
$L__BB267_10:
	mad.lo.s64 	%rd25, %rd480, %rd17, %rd516;
	add.s32 	%r13, %r204, -2;
	mul.wide.u32 	%rd407, %r204, 8;
	add.s64 	%rd408, %rd2, %rd407;
	ld.global.u64 	%rd26, [%rd408];
	or.b64  	%rd409, %rd477, %rd26;
	and.b64  	%rd410, %rd409, -4294967296;
	setp.ne.s64 	%p31, %rd410, 0;
	@%p31 bra 	$L__BB267_12;
	cvt.u32.u64 	%r144, %rd26;
	cvt.u32.u64 	%r145, %rd477;
	div.u32 	%r146, %r145, %r144;
	mul.lo.s32 	%r147, %r146, %r144;
	sub.s32 	%r148, %r145, %r147;
	cvt.u64.u32 	%rd481, %r146;
	cvt.u64.u32 	%rd482, %r148;
	bra.uni 	$L__BB267_13;
$L__BB267_12:
	div.s64 	%rd481, %rd477, %rd26;
	mul.lo.s64 	%rd411, %rd481, %rd26;
	sub.s64 	%rd482, %rd477, %rd411;
$L__BB267_13:
	mul.wide.u32 	%rd412, %r204, 8;
	add.s64 	%rd413, %rd1, %rd412;
	ld.global.u64 	%rd33, [%rd413];
	mad.lo.s64 	%rd34, %rd33, %rd482, %rd18;
	or.b64  	%rd414, %rd479, %rd26;
	and.b64  	%rd415, %rd414, -4294967296;
	setp.ne.s64 	%p32, %rd415, 0;
	@%p32 bra 	$L__BB267_15;
	cvt.u32.u64 	%r149, %rd26;
	cvt.u32.u64 	%r150, %rd479;
	div.u32 	%r151, %r150, %r149;
	mul.lo.s32 	%r152, %r151, %r149;
	sub.s32 	%r153, %r150, %r152;
	cvt.u64.u32 	%rd483, %r151;
	cvt.u64.u32 	%rd484, %r153;
	bra.uni 	$L__BB267_16;
$L__BB267_15:
	div.s64 	%rd483, %rd479, %rd26;
	mul.lo.s64 	%rd416, %rd483, %rd26;
	sub.s64 	%rd484, %rd479, %rd416;
$L__BB267_16:
	mad.lo.s64 	%rd41, %rd484, %rd33, %rd25;
	add.s32 	%r14, %r204, -1;
	mul.wide.u32 	%rd417, %r14, 8;
	add.s64 	%rd418, %rd2, %rd417;
	ld.global.u64 	%rd42, [%rd418];
	or.b64  	%rd419, %rd481, %rd42;
	and.b64  	%rd420, %rd419, -4294967296;
	setp.ne.s64 	%p33, %rd420, 0;
	@%p33 bra 	$L__BB267_18;
	cvt.u32.u64 	%r154, %rd42;
	cvt.u32.u64 	%r155, %rd481;
	div.u32 	%r156, %r155, %r154;
	mul.lo.s32 	%r157, %r156, %r154;
	sub.s32 	%r158, %r155, %r157;
	cvt.u64.u32 	%rd485, %r156;
	cvt.u64.u32 	%rd486, %r158;
	bra.uni 	$L__BB267_19;
$L__BB267_18:
	div.s64 	%rd485, %rd481, %rd42;
	mul.lo.s64 	%rd421, %rd485, %rd42;
	sub.s64 	%rd486, %rd481, %rd421;
$L__BB267_19:
	mul.wide.u32 	%rd422, %r14, 8;
	add.s64 	%rd423, %rd1, %rd422;
	ld.global.u64 	%rd49, [%rd423];
	mad.lo.s64 	%rd50, %rd49, %rd486, %rd34;
	or.b64  	%rd424, %rd483, %rd42;
	and.b64  	%rd425, %rd424, -4294967296;
	setp.ne.s64 	%p34, %rd425, 0;
	@%p34 bra 	$L__BB267_21;
	cvt.u32.u64 	%r159, %rd42;
	cvt.u32.u64 	%r160, %rd483;
	div.u32 	%r161, %r160, %r159;
	mul.lo.s32 	%r162, %r161, %r159;
	sub.s32 	%r163, %r160, %r162;
	cvt.u64.u32 	%rd487, %r161;
	cvt.u64.u32 	%rd488, %r163;
	bra.uni 	$L__BB267_22;
$L__BB267_21:
	div.s64 	%rd487, %rd483, %rd42;
	mul.lo.s64 	%rd426, %rd487, %rd42;
	sub.s64 	%rd488, %rd483, %rd426;
$L__BB267_22:
	mad.lo.s64 	%rd57, %rd488, %rd49, %rd41;
	mul.wide.u32 	%rd427, %r13, 8;
	add.s64 	%rd428, %rd2, %rd427;
	ld.global.u64 	%rd58, [%rd428];
	or.b64  	%rd429, %rd485, %rd58;
	and.b64  	%rd430, %rd429, -4294967296;
	setp.ne.s64 	%p35, %rd430, 0;
	@%p35 bra 	$L__BB267_24;
	cvt.u32.u64 	%r164, %rd58;
	cvt.u32.u64 	%r165, %rd485;
	div.u32 	%r166, %r165, %r164;
	mul.lo.s32 	%r167, %r166, %r164;
	sub.s32 	%r168, %r165, %r167;
	cvt.u64.u32 	%rd512, %r166;
	cvt.u64.u32 	%rd490, %r168;
	bra.uni 	$L__BB267_25;
$L__BB267_24:
	div.s64 	%rd512, %rd485, %rd58;
	mul.lo.s64 	%rd431, %rd512, %rd58;
	sub.s64 	%rd490, %rd485, %rd431;
$L__BB267_25:
	mul.wide.u32 	%rd432, %r13, 8;
	add.s64 	%rd433, %rd1, %rd432;
	ld.global.u64 	%rd65, [%rd433];
	mad.lo.s64 	%rd515, %rd65, %rd490, %rd50;
	or.b64  	%rd434, %rd487, %rd58;
	and.b64  	%rd435, %rd434, -4294967296;
	setp.ne.s64 	%p36, %rd435, 0;
	@%p36 bra 	$L__BB267_27;
	cvt.u32.u64 	%r169, %rd58;
	cvt.u32.u64 	%r170, %rd487;
	div.u32 	%r171, %r170, %r169;
	mul.lo.s32 	%r172, %r171, %r169;
	sub.s32 	%r173, %r170, %r172;
	cvt.u64.u32 	%rd511, %r171;
	cvt.u64.u32 	%rd492, %r173;
	bra.uni 	$L__BB267_28;
$L__BB267_27:
	div.s64 	%rd511, %rd487, %rd58;
	mul.lo.s64 	%rd436, %rd511, %rd58;
	sub.s64 	%rd492, %rd487, %rd436;
$L__BB267_28:
	mad.lo.s64 	%rd516, %rd492, %rd65, %rd57;
	add.s32 	%r204, %r204, -4;
	add.s32 	%r203, %r203, 4;
	setp.ne.s32 	%p37, %r203, 0;
	@%p37 bra 	$L__BB267_4;
	add.s32 	%r206, %r204, 1;
$L__BB267_30:
	and.b32  	%r19, %r6, 3;
	setp.eq.s32 	%p38, %r19, 0;
	@%p38 bra 	$L__BB267_53;
	setp.eq.s32 	%p39, %r19, 1;
	@%p39 bra 	$L__BB267_45;
	mul.wide.u32 	%rd438, %r206, 8;
	add.s64 	%rd439, %rd2, %rd438;
	ld.global.u64 	%rd80, [%rd439];
	or.b64  	%rd440, %rd512, %rd80;
	and.b64  	%rd441, %rd440, -4294967296;
	setp.ne.s64 	%p40, %rd441, 0;
	@%p40 bra 	$L__BB267_34;
	cvt.u32.u64 	%r174, %rd80;
	cvt.u32.u64 	%r175, %rd512;
	div.u32 	%r176, %r175, %r174;
	mul.lo.s32 	%r177, %r176, %r174;
	sub.s32 	%r178, %r175, %r177;
	cvt.u64.u32 	%rd499, %r176;
	cvt.u64.u32 	%rd500, %r178;
	bra.uni 	$L__BB267_35;
$L__BB267_34:
	div.s64 	%rd499, %rd512, %rd80;
	mul.lo.s64 	%rd442, %rd499, %rd80;
	sub.s64 	%rd500, %rd512, %rd442;
$L__BB267_35:
	add.s64 	%rd444, %rd1, %rd438;
	ld.global.u64 	%rd87, [%rd444];
	mad.lo.s64 	%rd88, %rd87, %rd500, %rd515;
	or.b64  	%rd445, %rd511, %rd80;
	and.b64  	%rd446, %rd445, -4294967296;
	setp.ne.s64 	%p41, %rd446, 0;
	@%p41 bra 	$L__BB267_37;
	cvt.u32.u64 	%r179, %rd80;
	cvt.u32.u64 	%r180, %rd511;
	div.u32 	%r181, %r180, %r179;
	mul.lo.s32 	%r182, %r181, %r179;
	sub.s32 	%r183, %r180, %r182;
	cvt.u64.u32 	%rd501, %r181;
	cvt.u64.u32 	%rd502, %r183;
	bra.uni 	$L__BB267_38;
$L__BB267_37:
	div.s64 	%rd501, %rd511, %rd80;
	mul.lo.s64 	%rd447, %rd501, %rd80;
	sub.s64 	%rd502, %rd511, %rd447;
$L__BB267_38:
	mad.lo.s64 	%rd95, %rd502, %rd87, %rd516;
	add.s32 	%r20, %r206, -1;
	mul.wide.u32 	%rd448, %r20, 8;
	add.s64 	%rd449, %rd2, %rd448;
	ld.global.u64 	%rd96, [%rd449];
	or.b64  	%rd450, %rd499, %rd96;
	and.b64  	%rd451, %rd450, -4294967296;
	setp.ne.s64 	%p42, %rd451, 0;
	@%p42 bra 	$L__BB267_40;
	cvt.u32.u64 	%r184, %rd96;
	cvt.u32.u64 	%r185, %rd499;
	div.u32 	%r186, %r185, %r184;
	mul.lo.s32 	%r187, %r186, %r184;
	sub.s32 	%r188, %r185, %r187;
	cvt.u64.u32 	%rd512, %r186;
	cvt.u64.u32 	%rd504, %r188;
	bra.uni 	$L__BB267_41;
$L__BB267_40:
	div.s64 	%rd512, %rd499, %rd96;
	mul.lo.s64 	%rd452, %rd512, %rd96;
	sub.s64 	%rd504, %rd499, %rd452;
$L__BB267_41:
	add.s64 	%rd454, %rd1, %rd448;
	ld.global.u64 	%rd103, [%rd454];
	mad.lo.s64 	%rd515, %rd103, %rd504, %rd88;
	or.b64  	%rd455, %rd501, %rd96;
	and.b64  	%rd456, %rd455, -4294967296;
	setp.ne.s64 	%p43, %rd456, 0;
	@%p43 bra 	$L__BB267_43;
	cvt.u32.u64 	%r189, %rd96;
	cvt.u32.u64 	%r190, %rd501;
	div.u32 	%r191, %r190, %r189;
	mul.lo.s32 	%r192, %r191, %r189;
	sub.s32 	%r193, %r190, %r192;
	cvt.u64.u32 	%rd511, %r191;
	cvt.u64.u32 	%rd506, %r193;
	bra.uni 	$L__BB267_44;
$L__BB267_43:
	div.s64 	%rd511, %rd501, %rd96;
	mul.lo.s64 	%rd457, %rd511, %rd96;
	sub.s64 	%rd506, %rd501, %rd457;
$L__BB267_44:
	mad.lo.s64 	%rd516, %rd506, %rd103, %rd95;
	add.s32 	%r206, %r206, -2;
$L__BB267_45:
	and.b32  	%r194, %r6, 1;
	setp.eq.b32 	%p44, %r194, 1;
	not.pred 	%p45, %p44;
	@%p45 bra 	$L__BB267_53;
	mul.wide.u32 	%rd458, %r206, 8;
	add.s64 	%rd459, %rd2, %rd458;
	ld.global.u64 	%rd118, [%rd459];
	or.b64  	%rd460, %rd512, %rd118;
	and.b64  	%rd461, %rd460, -4294967296;
	setp.ne.s64 	%p46, %rd461, 0;
	@%p46 bra 	$L__BB267_48;
	cvt.u32.u64 	%r195, %rd118;
	cvt.u32.u64 	%r196, %rd512;
	rem.u32 	%r197, %r196, %r195;
	cvt.u64.u32 	%rd513, %r197;
	bra.uni 	$L__BB267_49;
$L__BB267_48:
	rem.s64 	%rd513, %rd512, %rd118;
$L__BB267_49:
	add.s64 	%rd463, %rd1, %rd458;
	ld.global.u64 	%rd122, [%rd463];
	mad.lo.s64 	%rd515, %rd122, %rd513, %rd515;
	or.b64  	%rd464, %rd511, %rd118;
	and.b64  	%rd465, %rd464, -4294967296;
	setp.ne.s64 	%p47, %rd465, 0;
	@%p47 bra 	$L__BB267_51;
	cvt.u32.u64 	%r198, %rd118;
	cvt.u32.u64 	%r199, %rd511;
	rem.u32 	%r200, %r199, %r198;
	cvt.u64.u32 	%rd514, %r200;
	bra.uni 	$L__BB267_52;
$L__BB267_51:
	rem.s64 	%rd514, %rd511, %rd118;
$L__BB267_52:
	mad.lo.s64 	%rd516, %rd514, %rd122, %rd516;
$L__BB267_53:
	shl.b64 	%rd466, %rd515, 2;
	add.s64 	%rd467, %rd3, %rd466;
	ld.global.f32 	%f2, [%rd467];
	shl.b64 	%rd468, %rd516, 2;
	add.s64 	%rd469, %rd3, %rd468;
	ld.global.f32 	%f3, [%rd469];
	add.f32 	%f4, %f2, %f3;
	st.shared.f32 	[%r5], %f4;
	bra.uni 	$L__BB267_114;
$L__BB267_54:
	cvt.u64.u32 	%rd548, %r4;
	setp.le.u64 	%p2, %rd262, %rd548;
	@%p2 bra 	$L__BB267_114;
	cvt.u32.u64 	%r23, %rd261;
	add.s32 	%r210, %r23, -1;
	setp.lt.s32 	%p3, %r210, 0;
	mov.b64 	%rd557, 0;
	@%p3 bra 	$L__BB267_113;
	and.b32  	%r25, %r23, 7;
	setp.lt.u32 	%p4, %r210, 7;
	mov.b64 	%rd557, 0;
	@%p4 bra 	$L__BB267_84;
	add.s32 	%r208, %r23, -4;
	and.b32  	%r58, %r23, -8;
	neg.s32 	%r207, %r58;
	mov.b64 	%rd557, 0;
$L__BB267_58:
	.pragma "nounroll";
	add.s32 	%r30, %r208, 3;
	mul.wide.u32 	%rd270, %r30, 8;
	add.s64 	%rd271, %rd2, %rd270;
	ld.global.u64 	%rd133, [%rd271];
	or.b64  	%rd272, %rd548, %rd133;
	and.b64  	%rd273, %rd272, -4294967296;
	setp.ne.s64 	%p5, %rd273, 0;
	@%p5 bra 	$L__BB267_60;
	cvt.u32.u64 	%r59, %rd133;
	cvt.u32.u64 	%r60, %rd548;
	div.u32 	%r61, %r60, %r59;
	mul.lo.s32 	%r62, %r61, %r59;
	sub.s32 	%r63, %r60, %r62;
	cvt.u64.u32 	%rd519, %r61;
	cvt.u64.u32 	%rd520, %r63;
	bra.uni 	$L__BB267_61;
$L__BB267_60:
	div.s64 	%rd519, %rd548, %rd133;
	mul.lo.s64 	%rd274, %rd519, %rd133;
	sub.s64 	%rd520, %rd548, %rd274;
$L__BB267_61:
	add.s64 	%rd276, %rd1, %rd270;
	ld.global.u64 	%rd277, [%rd276];
	mad.lo.s64 	%rd140, %rd277, %rd520, %rd557;
	add.s32 	%r31, %r208, 2;
	mul.wide.u32 	%rd278, %r31, 8;
	add.s64 	%rd279, %rd2, %rd278;
	ld.global.u64 	%rd141, [%rd279];
	or.b64  	%rd280, %rd519, %rd141;
	and.b64  	%rd281, %rd280, -4294967296;
	setp.ne.s64 	%p6, %rd281, 0;
	@%p6 bra 	$L__BB267_63;
	cvt.u32.u64 	%r64, %rd141;
	cvt.u32.u64 	%r65, %rd519;
	div.u32 	%r66, %r65, %r64;
	mul.lo.s32 	%r67, %r66, %r64;
	sub.s32 	%r68, %r65, %r67;
	cvt.u64.u32 	%rd521, %r66;
	cvt.u64.u32 	%rd522, %r68;
	bra.uni 	$L__BB267_64;
$L__BB267_63:
	div.s64 	%rd521, %rd519, %rd141;
	mul.lo.s64 	%rd282, %rd521, %rd141;
	sub.s64 	%rd522, %rd519, %rd282;
$L__BB267_64:
	add.s64 	%rd284, %rd1, %rd278;
	ld.global.u64 	%rd285, [%rd284];
	mad.lo.s64 	%rd148, %rd285, %rd522, %rd140;
	add.s32 	%r32, %r208, 1;
	mul.wide.u32 	%rd286, %r32, 8;
	add.s64 	%rd287, %rd2, %rd286;
	ld.global.u64 	%rd149, [%rd287];
	or.b64  	%rd288, %rd521, %rd149;
	and.b64  	%rd289, %rd288, -4294967296;
	setp.ne.s64 	%p7, %rd289, 0;
	@%p7 bra 	$L__BB267_66;
	cvt.u32.u64 	%r69, %rd149;
	cvt.u32.u64 	%r70, %rd521;
	div.u32 	%r71, %r70, %r69;
	mul.lo.s32 	%r72, %r71, %r69;
	sub.s32 	%r73, %r70, %r72;
	cvt.u64.u32 	%rd523, %r71;
	cvt.u64.u32 	%rd524, %r73;
	bra.uni 	$L__BB267_67;
$L__BB267_66:
	div.s64 	%rd523, %rd521, %rd149;
	mul.lo.s64 	%rd290, %rd523, %rd149;
	sub.s64 	%rd524, %rd521, %rd290;
$L__BB267_67:
	add.s64 	%rd292, %rd1, %rd286;
	ld.global.u64 	%rd293, [%rd292];
	mad.lo.s64 	%rd156, %rd293, %rd524, %rd148;
	add.s32 	%r33, %r208, -4;
	mul.wide.u32 	%rd294, %r208, 8;
	add.s64 	%rd295, %rd2, %rd294;
	ld.global.u64 	%rd157, [%rd295];
	or.b64  	%rd296, %rd523, %rd157;
	and.b64  	%rd297, %rd296, -4294967296;
	setp.ne.s64 	%p8, %rd297, 0;
	@%p8 bra 	$L__BB267_69;
	cvt.u32.u64 	%r74, %rd157;
	cvt.u32.u64 	%r75, %rd523;
	div.u32 	%r76, %r75, %r74;
	mul.lo.s32 	%r77, %r76, %r74;
	sub.s32 	%r78, %r75, %r77;
	cvt.u64.u32 	%rd525, %r76;
	cvt.u64.u32 	%rd526, %r78;
	bra.uni 	$L__BB267_70;
$L__BB267_69:
	div.s64 	%rd525, %rd523, %rd157;
	mul.lo.s64 	%rd298, %rd525, %rd157;
	sub.s64 	%rd526, %rd523, %rd298;
$L__BB267_70:
	add.s64 	%rd300, %rd1, %rd294;
	ld.global.u64 	%rd301, [%rd300];
	mad.lo.s64 	%rd164, %rd301, %rd526, %rd156;
	add.s32 	%r34, %r208, -1;
	mul.wide.u32 	%rd302, %r34, 8;
	add.s64 	%rd303, %rd2, %rd302;
	ld.global.u64 	%rd165, [%rd303];
	or.b64  	%rd304, %rd525, %rd165;
	and.b64  	%rd305, %rd304, -4294967296;
	setp.ne.s64 	%p9, %rd305, 0;
	@%p9 bra 	$L__BB267_72;
	cvt.u32.u64 	%r79, %rd165;
	cvt.u32.u64 	%r80, %rd525;
	div.u32 	%r81, %r80, %r79;
	mul.lo.s32 	%r82, %r81, %r79;
	sub.s32 	%r83, %r80, %r82;
	cvt.u64.u32 	%rd527, %r81;
	cvt.u64.u32 	%rd528, %r83;
	bra.uni 	$L__BB267_73;
$L__BB267_72:
	div.s64 	%rd527, %rd525, %rd165;
	mul.lo.s64 	%rd306, %rd527, %rd165;
	sub.s64 	%rd528, %rd525, %rd306;
$L__BB267_73:
	add.s64 	%rd308, %rd1, %rd302;
	ld.global.u64 	%rd309, [%rd308];
	mad.lo.s64 	%rd172, %rd309, %rd528, %rd164;
	add.s32 	%r35, %r208, -2;
	mul.wide.u32 	%rd310, %r35, 8;
	add.s64 	%rd311, %rd2, %rd310;
	ld.global.u64 	%rd173, [%rd311];
	or.b64  	%rd312, %rd527, %rd173;
	and.b64  	%rd313, %rd312, -4294967296;
	setp.ne.s64 	%p10, %rd313, 0;
	@%p10 bra 	$L__BB267_75;
	cvt.u32.u64 	%r84, %rd173;
	cvt.u32.u64 	%r85, %rd527;
	div.u32 	%r86, %r85, %r84;
	mul.lo.s32 	%r87, %r86, %r84;
	sub.s32 	%r88, %r85, %r87;
	cvt.u64.u32 	%rd529, %r86;
	cvt.u64.u32 	%rd530, %r88;
	bra.uni 	$L__BB267_76;
$L__BB267_75:
	div.s64 	%rd529, %rd527, %rd173;
	mul.lo.s64 	%rd314, %rd529, %rd173;
	sub.s64 	%rd530, %rd527, %rd314;
$L__BB267_76:
	add.s64 	%rd316, %rd1, %rd310;
	ld.global.u64 	%rd317, [%rd316];
	mad.lo.s64 	%rd180, %rd317, %rd530, %rd172;
	add.s32 	%r36, %r208, -3;
	mul.wide.u32 	%rd318, %r36, 8;
	add.s64 	%rd319, %rd2, %rd318;
	ld.global.u64 	%rd181, [%rd319];
	or.b64  	%rd320, %rd529, %rd181;
	and.b64  	%rd321, %rd320, -4294967296;
	setp.ne.s64 	%p11, %rd321, 0;
	@%p11 bra 	$L__BB267_78;
	cvt.u32.u64 	%r89, %rd181;
	cvt.u32.u64 	%r90, %rd529;
	div.u32 	%r91, %r90, %r89;
	mul.lo.s32 	%r92, %r91, %r89;
	sub.s32 	%r93, %r90, %r92;
	cvt.u64.u32 	%rd531, %r91;
	cvt.u64.u32 	%rd532, %r93;
	bra.uni 	$L__BB267_79;
$L__BB267_78:
	div.s64 	%rd531, %rd529, %rd181;
	mul.lo.s64 	%rd322, %rd531, %rd181;
	sub.s64 	%rd532, %rd529, %rd322;
$L__BB267_79:
	add.s64 	%rd324, %rd1, %rd318;
	ld.global.u64 	%rd325, [%rd324];
	mad.lo.s64 	%rd188, %rd325, %rd532, %rd180;
	mul.wide.u32 	%rd326, %r33, 8;
	add.s64 	%rd327, %rd2, %rd326;
	ld.global.u64 	%rd189, [%rd327];
	or.b64  	%rd328, %rd531, %rd189;
	and.b64  	%rd329, %rd328, -4294967296;
	setp.ne.s64 	%p12, %rd329, 0;
	@%p12 bra 	$L__BB267_81;
	cvt.u32.u64 	%r94, %rd189;
	cvt.u32.u64 	%r95, %rd531;
	div.u32 	%r96, %r95, %r94;
	mul.lo.s32 	%r97, %r96, %r94;
	sub.s32 	%r98, %r95, %r97;
	cvt.u64.u32 	%rd548, %r96;
	cvt.u64.u32 	%rd534, %r98;
	bra.uni 	$L__BB267_82;
$L__BB267_81:
	div.s64 	%rd548, %rd531, %rd189;
	mul.lo.s64 	%rd330, %rd548, %rd189;
	sub.s64 	%rd534, %rd531, %rd330;
$L__BB267_82:
	add.s64 	%rd332, %rd1, %rd326;
	ld.global.u64 	%rd333, [%rd332];
	mad.lo.s64 	%rd557, %rd333, %rd534, %rd188;
	add.s32 	%r208, %r208, -8;
	add.s32 	%r207, %r207, 8;
	setp.ne.s32 	%p13, %r207, 0;
	@%p13 bra 	$L__BB267_58;
	add.s32 	%r210, %r208, 3;
$L__BB267_84:
	setp.eq.s32 	%p14, %r25, 0;
	@%p14 bra 	$L__BB267_113;
	and.b32  	%r41, %r23, 3;
	setp.lt.u32 	%p15, %r25, 4;
	@%p15 bra 	$L__BB267_99;
	mul.wide.u32 	%rd335, %r210, 8;
	add.s64 	%rd336, %rd2, %rd335;
	ld.global.u64 	%rd200, [%rd336];
	or.b64  	%rd337, %rd548, %rd200;
	and.b64  	%rd338, %rd337, -4294967296;
	setp.ne.s64 	%p16, %rd338, 0;
	@%p16 bra 	$L__BB267_88;
	cvt.u32.u64 	%r99, %rd200;
	cvt.u32.u64 	%r100, %rd548;
	div.u32 	%r101, %r100, %r99;
	mul.lo.s32 	%r102, %r101, %r99;
	sub.s32 	%r103, %r100, %r102;
	cvt.u64.u32 	%rd538, %r101;
	cvt.u64.u32 	%rd539, %r103;
	bra.uni 	$L__BB267_89;
$L__BB267_88:
	div.s64 	%rd538, %rd548, %rd200;
	mul.lo.s64 	%rd339, %rd538, %rd200;
	sub.s64 	%rd539, %rd548, %rd339;
$L__BB267_89:
	add.s64 	%rd341, %rd1, %rd335;
	ld.global.u64 	%rd342, [%rd341];
	mad.lo.s64 	%rd207, %rd342, %rd539, %rd557;
	add.s32 	%r42, %r210, -1;
	mul.wide.u32 	%rd343, %r42, 8;
	add.s64 	%rd344, %rd2, %rd343;
	ld.global.u64 	%rd208, [%rd344];
	or.b64  	%rd345, %rd538, %rd208;
	and.b64  	%rd346, %rd345, -4294967296;
	setp.ne.s64 	%p17, %rd346, 0;
	@%p17 bra 	$L__BB267_91;
	cvt.u32.u64 	%r104, %rd208;
	cvt.u32.u64 	%r105, %rd538;
	div.u32 	%r106, %r105, %r104;
	mul.lo.s32 	%r107, %r106, %r104;
	sub.s32 	%r108, %r105, %r107;
	cvt.u64.u32 	%rd540, %r106;
	cvt.u64.u32 	%rd541, %r108;
	bra.uni 	$L__BB267_92;
$L__BB267_91:
	div.s64 	%rd540, %rd538, %rd208;
	mul.lo.s64 	%rd347, %rd540, %rd208;
	sub.s64 	%rd541, %rd538, %rd347;
$L__BB267_92:
	add.s64 	%rd349, %rd1, %rd343;
	ld.global.u64 	%rd350, [%rd349];
	mad.lo.s64 	%rd215, %rd350, %rd541, %rd207;
	add.s32 	%r43, %r210, -2;
	mul.wide.u32 	%rd351, %r43, 8;
	add.s64 	%rd352, %rd2, %rd351;
	ld.global.u64 	%rd216, [%rd352];
	or.b64  	%rd353, %rd540, %rd216;
	and.b64  	%rd354, %rd353, -4294967296;
	setp.ne.s64 	%p18, %rd354, 0;
	@%p18 bra 	$L__BB267_94;
	cvt.u32.u64 	%r109, %rd216;
	cvt.u32.u64 	%r110, %rd540;
	div.u32 	%r111, %r110, %r109;
	mul.lo.s32 	%r112, %r111, %r109;
	sub.s32 	%r113, %r110, %r112;
	cvt.u64.u32 	%rd542, %r111;
	cvt.u64.u32 	%rd543, %r113;
	bra.uni 	$L__BB267_95;
$L__BB267_94:
	div.s64 	%rd542, %rd540, %rd216;
	mul.lo.s64 	%rd355, %rd542, %rd216;
	sub.s64 	%rd543, %rd540, %rd355;
$L__BB267_95:
	add.s64 	%rd357, %rd1, %rd351;
	ld.global.u64 	%rd358, [%rd357];
	mad.lo.s64 	%rd223, %rd358, %rd543, %rd215;
	add.s32 	%r44, %r210, -3;
	mul.wide.u32 	%rd359, %r44, 8;
	add.s64 	%rd360, %rd2, %rd359;
	ld.global.u64 	%rd224, [%rd360];
	or.b64  	%rd361, %rd542, %rd224;
	and.b64  	%rd362, %rd361, -4294967296;
	setp.ne.s64 	%p19, %rd362, 0;
	@%p19 bra 	$L__BB267_97;
	cvt.u32.u64 	%r114, %rd224;
	cvt.u32.u64 	%r115, %rd542;
	div.u32 	%r116, %r115, %r114;
	mul.lo.s32 	%r117, %r116, %r114;
	sub.s32 	%r118, %r115, %r117;
	cvt.u64.u32 	%rd548, %r116;
	cvt.u64.u32 	%rd545, %r118;
	bra.uni 	$L__BB267_98;
$L__BB267_97:
	div.s64 	%rd548, %rd542, %rd224;
	mul.lo.s64 	%rd363, %rd548, %rd224;
	sub.s64 	%rd545, %rd542, %rd363;
$L__BB267_98:
	add.s64 	%rd365, %rd1, %rd359;
	ld.global.u64 	%rd366, [%rd365];
	mad.lo.s64 	%rd557, %rd366, %rd545, %rd223;
	add.s32 	%r210, %r210, -4;
$L__BB267_99:
	setp.eq.s32 	%p20, %r41, 0;
	@%p20 bra 	$L__BB267_113;
	setp.eq.s32 	%p21, %r41, 1;
	@%p21 bra 	$L__BB267_108;
	mul.wide.u32 	%rd368, %r210, 8;
	add.s64 	%rd369, %rd2, %rd368;
	ld.global.u64 	%rd235, [%rd369];
	or.b64  	%rd370, %rd548, %rd235;
	and.b64  	%rd371, %rd370, -4294967296;
	setp.ne.s64 	%p22, %rd371, 0;
	@%p22 bra 	$L__BB267_103;
	cvt.u32.u64 	%r119, %rd235;
	cvt.u32.u64 	%r120, %rd548;
	div.u32 	%r121, %r120, %r119;
	mul.lo.s32 	%r122, %r121, %r119;
	sub.s32 	%r123, %r120, %r122;
	cvt.u64.u32 	%rd549, %r121;
	cvt.u64.u32 	%rd550, %r123;
	bra.uni 	$L__BB267_104;
$L__BB267_103:
	div.s64 	%rd549, %rd548, %rd235;
	mul.lo.s64 	%rd372, %rd549, %rd235;
	sub.s64 	%rd550, %rd548, %rd372;
$L__BB267_104:
	add.s64 	%rd374, %rd1, %rd368;
	ld.global.u64 	%rd375, [%rd374];
	mad.lo.s64 	%rd242, %rd375, %rd550, %rd557;
	add.s32 	%r47, %r210, -1;
	mul.wide.u32 	%rd376, %r47, 8;
	add.s64 	%rd377, %rd2, %rd376;
	ld.global.u64 	%rd243, [%rd377];
	or.b64  	%rd378, %rd549, %rd243;
	and.b64  	%rd379, %rd378, -4294967296;
	setp.ne.s64 	%p23, %rd379, 0;
	@%p23 bra 	$L__BB267_106;
	cvt.u32.u64 	%r124, %rd243;
	cvt.u32.u64 	%r125, %rd549;
	div.u32 	%r126, %r125, %r124;
	mul.lo.s32 	%r127, %r126, %r124;
	sub.s32 	%r128, %r125, %r127;
	cvt.u64.u32 	%rd548, %r126;
	cvt.u64.u32 	%rd552, %r128;
	bra.uni 	$L__BB267_107;
$L__BB267_106:
	div.s64 	%rd548, %rd549, %rd243;
	mul.lo.s64 	%rd380, %rd548, %rd243;
	sub.s64 	%rd552, %rd549, %rd380;
$L__BB267_107:
	add.s64 	%rd382, %rd1, %rd376;
	ld.global.u64 	%rd383, [%rd382];
	mad.lo.s64 	%rd557, %rd383, %rd552, %rd242;
	add.s32 	%r210, %r210, -2;
$L__BB267_108:
	and.b32  	%r129, %r23, 1;
	setp.eq.b32 	%p24, %r129, 1;
	not.pred 	%p25, %p24;
	@%p25 bra 	$L__BB267_113;
	mul.wide.u32 	%rd384, %r210, 8;
	add.s64 	%rd385, %rd2, %rd384;
	ld.global.u64 	%rd254, [%rd385];
	or.b64  	%rd386, %rd548, %rd254;
	and.b64  	%rd387, %rd386, -4294967296;
	setp.ne.s64 	%p26, %rd387, 0;
	@%p26 bra 	$L__BB267_111;
	cvt.u32.u64 	%r130, %rd254;
	cvt.u32.u64 	%r131, %rd548;
	rem.u32 	%r132, %r131, %r130;
	cvt.u64.u32 	%rd556, %r132;
	bra.uni 	$L__BB267_112;
$L__BB267_111:
	rem.s64 	%rd556, %rd548, %rd254;
$L__BB267_112:
	add.s64 	%rd389, %rd1, %rd384;
	ld.global.u64 	%rd390, [%rd389];
	mad.lo.s64 	%rd557, %rd390, %rd556, %rd557;
$L__BB267_113:
	shl.b64 	%rd391, %rd557, 2;
	add.s64 	%rd392, %rd3, %rd391;
	ld.global.f32 	%f1, [%rd392];
	st.shared.f32 	[%r5], %f1;
$L__BB267_114:
	bar.sync 	0;
	setp.lt.u32 	%p48, %r212, 66;
	@%p48 bra 	$L__BB267_118;
$L__BB267_115:
	shr.u32 	%r51, %r212, 1;
	setp.ge.u32 	%p49, %r1, %r51;
	@%p49 bra 	$L__BB267_117;
	ld.shared.f32 	%f5, [%r5];
	shl.b32 	%r201, %r51, 2;
	add.s32 	%r202, %r5, %r201;
	ld.shared.f32 	%f6, [%r202];
	add.f32 	%f7, %f5, %f6;
	st.shared.f32 	[%r5], %f7;
$L__BB267_117:
	bar.sync 	0;
	setp.gt.u32 	%p50, %r212, 131;
	mov.u32 	%r212, %r51;
	@%p50 bra 	$L__BB267_115;
$L__BB267_118:
	setp.gt.u32 	%p51, %r1, 31;
	@%p51 bra 	$L__BB267_121;
	ld.volatile.shared.f32 	%f8, [%r5];
	ld.volatile.shared.f32 	%f9, [%r5+128];
	add.f32 	%f10, %f8, %f9;
	st.volatile.shared.f32 	[%r5], %f10;
	ld.volatile.shared.f32 	%f11, [%r5];
	ld.volatile.shared.f32 	%f12, [%r5+64];
	add.f32 	%f13, %f11, %f12;
	st.volatile.shared.f32 	[%r5], %f13;
	ld.volatile.shared.f32 	%f14, [%r5];
	ld.volatile.shared.f32 	%f15, [%r5+32];
	add.f32 	%f16, %f14, %f15;
	st.volatile.shared.f32 	[%r5], %f16;
	ld.volatile.shared.f32 	%f17, [%r5];
	ld.volatile.shared.f32 	%f18, [%r5+16];
	add.f32 	%f19, %f17, %f18;
	st.volatile.shared.f32 	[%r5], %f19;
	ld.volatile.shared.f32 	%f20, [%r5];
	ld.volatile.shared.f32 	%f21, [%r5+8];
	add.f32 	%f22, %f20, %f21;
	st.volatile.shared.f32 	[%r5], %f22;
	ld.volatile.shared.f32 	%f23, [%r5];
	ld.volatile.shared.f32 	%f24, [%r5+4];
	add.f32 	%f25, %f23, %f24;
	st.volatile.shared.f32 	[%r5], %f25;
	setp.ne.s32 	%p52, %r1, 0;
	@%p52 bra 	$L__BB267_121;
	ld.shared.f32 	%f26, [meansdata_u32];
	cvta.to.global.u64 	%rd470, %rd260;
	mul.wide.u32 	%rd471, %r2, 4;
	add.s64 	%rd472, %rd470, %rd471;
	st.global.f32 	[%rd472], %f26;
$L__BB267_121:
	ret;

}
	// .globl	contiguous_mean2_u32
.visible .entry contiguous_mean2_u32(
	.param .u64 .ptr .align 1 contiguous_mean2_u32_param_0,
	.param .u64 .ptr .align 1 contiguous_mean2_u32_param_1,
	.param .u64 .ptr .align 1 contiguous_mean2_u32_param_2,
	.param .u64 .ptr .align 1 contiguous_mean2_u32_param_3,
	.param .u64 contiguous_mean2_u32_param_4,
	.param .u64 contiguous_mean2_u32_param_5,
	.param .u64 contiguous_mean2_u32_param_6,
	.param .u64 contiguous_mean2_u32_param_7,
	.param .u64 contiguous_mean2_u32_param_8
)
{
	.reg .pred 	%p<54>;
	.reg .b32 	%r<218>;
	.reg .b32 	%f<25>;
	.reg .b64 	%rd<574>;

	ld.param.u64 	%rd267, [contiguous_mean2_u32_param_1];
	ld.param.u64 	%rd268, [contiguous_mean2_u32_param_2];
	ld.param.u64 	%rd269, [contiguous_mean2_u32_param_3];
	ld.param.u64 	%rd264, [contiguous_mean2_u32_param_4];
	ld.param.u64 	%rd270, [contiguous_mean2_u32_param_5];
	ld.param.u64 	%rd265, [contiguous_mean2_u32_param_6];
	ld.param.u64 	%rd271, [contiguous_mean2_u32_param_7];
	cvta.to.global.u64 	%rd1, %rd269;
	cvta.to.global.u64 	%rd2, %rd268;
	cvta.to.global.u64 	%rd573, %rd267;
	mov.u32 	%r1, %tid.x;
	mov.u32 	%r2, %ctaid.x;
	mov.u32 	%r217, %ntid.x;
	mul.lo.s32 	%r52, %r2, %r217;
	shl.b32 	%r53, %r52, 1;
	add.s32 	%r4, %r53, %r1;
	shl.b32 	%r54, %r1, 2;
	mov.u32 	%r55, meansdata_u32;
	add.s32 	%r5, %r55, %r54;
	mov.b32 	%r56, 0;
	st.shared.u32 	[%r5], %r56;
	mov.u32 	%r57, %ctaid.y;
	cvt.u64.u32 	%rd272, %r57;
	add.s64 	%rd4, %rd270, %rd272;
	setp.ge.u64 	%p1, %rd4, %rd271;
	@%p1 bra 	$L__BB268_122;
	add.s32 	%r58, %r4, %r217;
	cvt.u64.u32 	%rd5, %r58;
	setp.le.u64 	%p2, %rd265, %rd5;
	@%p2 bra 	$L__BB268_55;
	cvt.u64.u32 	%rd404, %r4;
	mul.lo.s64 	%rd405, %rd4, %rd265;
	add.s64 	%rd527, %rd405, %rd404;
	add.s64 	%rd525, %rd405, %rd5;
	cvt.u32.u64 	%r6, %rd264;
	add.s32 	%r211, %r6, -1;
	setp.lt.s32 	%p28, %r211, 0;
	mov.b64 	%rd531, 0;
	mov.u64 	%rd532, %rd531;
	@%p28 bra 	$L__BB268_54;
	setp.lt.u32 	%p29, %r211, 3;
	mov.b64 	%rd532, 0;
	mov.u64 	%rd531, %rd532;
	@%p29 bra 	$L__BB268_31;
	add.s32 	%r209, %r6, -2;
	and.b32  	%r135, %r6, -4;
	neg.s32 	%r208, %r135;
	mov.b64 	%rd532, 0;
$L__BB268_5:
	.pragma "nounroll";
	add.s32 	%r12, %r209, 1;
	mul.wide.u32 	%rd409, %r12, 8;
	add.s64 	%rd410, %rd2, %rd409;
	ld.global.u64 	%rd12, [%rd410];
	or.b64  	%rd411, %rd527, %rd12;
	and.b64  	%rd412, %rd411, -4294967296;
	setp.ne.s64 	%p30, %rd412, 0;
	@%p30 bra 	$L__BB268_7;
	cvt.u32.u64 	%r136, %rd12;
	cvt.u32.u64 	%r137, %rd527;
	div.u32 	%r138, %r137, %r136;
	mul.lo.s32 	%r139, %r138, %r136;
	sub.s32 	%r140, %r137, %r139;
	cvt.u64.u32 	%rd493, %r138;
	cvt.u64.u32 	%rd494, %r140;
	bra.uni 	$L__BB268_8;
$L__BB268_7:
	div.s64 	%rd493, %rd527, %rd12;
	mul.lo.s64 	%rd413, %rd493, %rd12;
	sub.s64 	%rd494, %rd527, %rd413;
$L__BB268_8:
	mul.wide.u32 	%rd414, %r12, 8;
	add.s64 	%rd415, %rd1, %rd414;
	ld.global.u64 	%rd19, [%rd415];
	mad.lo.s64 	%rd20, %rd19, %rd494, %rd531;
	or.b64  	%rd416, %rd525, %rd12;
	and.b64  	%rd417, %rd416, -4294967296;
	setp.ne.s64 	%p31, %rd417, 0;
	@%p31 bra 	$L__BB268_10;
	cvt.u32.u64 	%r141, %rd12;
	cvt.u32.u64 	%r142, %rd525;
	div.u32 	%r143, %r142, %r141;
	mul.lo.s32 	%r144, %r143, %r141;
	sub.s32 	%r145, %r142, %r144;
	cvt.u64.u32 	%rd495, %r143;
	cvt.u64.u32 	%rd496, %r145;
	bra.uni 	$L__BB268_11;
$L__BB268_10:
	div.s64 	%rd495, %rd525, %rd12;
	mul.lo.s64 	%rd418, %rd495, %rd12;
	sub.s64 	%rd496, %rd525, %rd418;
$L__BB268_11:
	mad.lo.s64 	%rd27, %rd496, %rd19, %rd532;
	add.s32 	%r13, %r209, -2;
	mul.wide.u32 	%rd419, %r209, 8;
	add.s64 	%rd420, %rd2, %rd419;
	ld.global.u64 	%rd28, [%rd420];
	or.b64  	%rd421, %rd493, %rd28;
	and.b64  	%rd422, %rd421, -4294967296;
	setp.ne.s64 	%p32, %rd422, 0;
	@%p32 bra 	$L__BB268_13;
	cvt.u32.u64 	%r146, %rd28;
	cvt.u32.u64 	%r147, %rd493;
	div.u32 	%r148, %r147, %r146;
	mul.lo.s32 	%r149, %r148, %r146;
	sub.s32 	%r150, %r147, %r149;
	cvt.u64.u32 	%rd497, %r148;
	cvt.u64.u32 	%rd498, %r150;
	bra.uni 	$L__BB268_14;
$L__BB268_13:
	div.s64 	%rd497, %rd493, %rd28;
	mul.lo.s64 	%rd423, %rd497, %rd28;
	sub.s64 	%rd498, %rd493, %rd423;
$L__BB268_14:
	mul.wide.u32 	%rd424, %r209, 8;
	add.s64 	%rd425, %rd1, %rd424;
	ld.global.u64 	%rd35, [%rd425];
	mad.lo.s64 	%rd36, %rd35, %rd498, %rd20;
	or.b64  	%rd426, %rd495, %rd28;
	and.b64  	%rd427, %rd426, -4294967296;
	setp.ne.s64 	%p33, %rd427, 0;
	@%p33 bra 	$L__BB268_16;
	cvt.u32.u64 	%r151, %rd28;
	cvt.u32.u64 	%r152, %rd495;
	div.u32 	%r153, %r152, %r151;
	mul.lo.s32 	%r154, %r153, %r151;
	sub.s32 	%r155, %r152, %r154;
	cvt.u64.u32 	%rd499, %r153;
	cvt.u64.u32 	%rd500, %r155;
	bra.uni 	$L__BB268_17;
$L__BB268_16:
	div.s64 	%rd499, %rd495, %rd28;
	mul.lo.s64 	%rd428, %rd499, %rd28;
	sub.s64 	%rd500, %rd495, %rd428;
$L__BB268_17:
	mad.lo.s64 	%rd43, %rd500, %rd35, %rd27;
	add.s32 	%r14, %r209, -1;
	mul.wide.u32 	%rd429, %r14, 8;
	add.s64 	%rd430, %rd2, %rd429;
	ld.global.u64 	%rd44, [%rd430];
	or.b64  	%rd431, %rd497, %rd44;
	and.b64  	%rd432, %rd431, -4294967296;
	setp.ne.s64 	%p34, %rd432, 0;
	@%p34 bra 	$L__BB268_19;
	cvt.u32.u64 	%r156, %rd44;
	cvt.u32.u64 	%r157, %rd497;
	div.u32 	%r158, %r157, %r156;
	mul.lo.s32 	%r159, %r158, %r156;
	sub.s32 	%r160, %r157, %r159;
	cvt.u64.u32 	%rd501, %r158;
	cvt.u64.u32 	%rd502, %r160;
	bra.uni 	$L__BB268_20;
$L__BB268_19:
	div.s64 	%rd501, %rd497, %rd44;
	mul.lo.s64 	%rd433, %rd501, %rd44;
	sub.s64 	%rd502, %rd497, %rd433;
$L__BB268_20:
	mul.wide.u32 	%rd434, %r14, 8;
	add.s64 	%rd435, %rd1, %rd434;
	ld.global.u64 	%rd51, [%rd435];
	mad.lo.s64 	%rd52, %rd51, %rd502, %rd36;
	or.b64  	%rd436, %rd499, %rd44;
	and.b64  	%rd437, %rd436, -4294967296;
	setp.ne.s64 	%p35, %rd437, 0;
	@%p35 bra 	$L__BB268_22;
	cvt.u32.u64 	%r161, %rd44;
	cvt.u32.u64 	%r162, %rd499;
	div.u32 	%r163, %r162, %r161;
	mul.lo.s32 	%r164, %r163, %r161;
	sub.s32 	%r165, %r162, %r164;
	cvt.u64.u32 	%rd503, %r163;
	cvt.u64.u32 	%rd504, %r165;
	bra.uni 	$L__BB268_23;
$L__BB268_22:
	div.s64 	%rd503, %rd499, %rd44;
	mul.lo.s64 	%rd438, %rd503, %rd44;
	sub.s64 	%rd504, %rd499, %rd438;
$L__BB268_23:
	mad.lo.s64 	%rd59, %rd504, %rd51, %rd43;
	mul.wide.u32 	%rd439, %r13, 8;
	add.s64 	%rd440, %rd2, %rd439;
	ld.global.u64 	%rd60, [%rd440];
	or.b64  	%rd441, %rd501, %rd60;
	and.b64  	%rd442, %rd441, -4294967296;
	setp.ne.s64 	%p36, %rd442, 0;
	@%p36 bra 	$L__BB268_25;
	cvt.u32.u64 	%r166, %rd60;
	cvt.u32.u64 	%r167, %rd501;
	div.u32 	%r168, %r167, %r166;
	mul.lo.s32 	%r169, %r168, %r166;
	sub.s32 	%r170, %r167, %r169;
	cvt.u64.u32 	%rd527, %r168;
	cvt.u64.u32 	%rd506, %r170;
	bra.uni 	$L__BB268_26;
$L__BB268_25:
	div.s64 	%rd527, %rd501, %rd60;
	mul.lo.s64 	%rd443, %rd527, %rd60;
	sub.s64 	%rd506, %rd501, %rd443;
$L__BB268_26:
	mul.wide.u32 	%rd444, %r13, 8;
	add.s64 	%rd445, %rd1, %rd444;
	ld.global.u64 	%rd67, [%rd445];
	mad.lo.s64 	%rd531, %rd67, %rd506, %rd52;
	or.b64  	%rd446, %rd503, %rd60;
	and.b64  	%rd447, %rd446, -4294967296;
	setp.ne.s64 	%p37, %rd447, 0;
	@%p37 bra 	$L__BB268_28;
	cvt.u32.u64 	%r171, %rd60;
	cvt.u32.u64 	%r172, %rd503;
	div.u32 	%r173, %r172, %r171;
	mul.lo.s32 	%r174, %r173, %r171;
	sub.s32 	%r175, %r172, %r174;
	cvt.u64.u32 	%rd525, %r173;
	cvt.u64.u32 	%rd508, %r175;
	bra.uni 	$L__BB268_29;
$L__BB268_28:
	div.s64 	%rd525, %rd503, %rd60;
	mul.lo.s64 	%rd448, %rd525, %rd60;
	sub.s64 	%rd508, %rd503, %rd448;
$L__BB268_29:
	mad.lo.s64 	%rd532, %rd508, %rd67, %rd59;
	add.s32 	%r209, %r209, -4;
	add.s32 	%r208, %r208, 4;
	setp.ne.s32 	%p38, %r208, 0;
	@%p38 bra 	$L__BB268_5;
	add.s32 	%r211, %r209, 1;
$L__BB268_31:
	and.b32  	%r19, %r6, 3;
	setp.eq.s32 	%p39, %r19, 0;
	@%p39 bra 	$L__BB268_54;
	setp.eq.s32 	%p40, %r19, 1;
	@%p40 bra 	$L__BB268_46;
	mul.wide.u32 	%rd450, %r211, 8;
	add.s64 	%rd451, %rd2, %rd450;
	ld.global.u64 	%rd82, [%rd451];
	or.b64  	%rd452, %rd527, %rd82;
	and.b64  	%rd453, %rd452, -4294967296;
	setp.ne.s64 	%p41, %rd453, 0;
	@%p41 bra 	$L__BB268_35;
	cvt.u32.u64 	%r176, %rd82;
	cvt.u32.u64 	%r177, %rd527;
	div.u32 	%r178, %r177, %r176;
	mul.lo.s32 	%r179, %r178, %r176;
	sub.s32 	%r180, %r177, %r179;
	cvt.u64.u32 	%rd515, %r178;
	cvt.u64.u32 	%rd516, %r180;
	bra.uni 	$L__BB268_36;
$L__BB268_35:
	div.s64 	%rd515, %rd527, %rd82;
	mul.lo.s64 	%rd454, %rd515, %rd82;
	sub.s64 	%rd516, %rd527, %rd454;
$L__BB268_36:
	add.s64 	%rd456, %rd1, %rd450;
	ld.global.u64 	%rd89, [%rd456];
	mad.lo.s64 	%rd90, %rd89, %rd516, %rd531;
	or.b64  	%rd457, %rd525, %rd82;
	and.b64  	%rd458, %rd457, -4294967296;
	setp.ne.s64 	%p42, %rd458, 0;
	@%p42 bra 	$L__BB268_38;
	cvt.u32.u64 	%r181, %rd82;
	cvt.u32.u64 	%r182, %rd525;
	div.u32 	%r183, %r182, %r181;
	mul.lo.s32 	%r184, %r183, %r181;
	sub.s32 	%r185, %r182, %r184;
	cvt.u64.u32 	%rd517, %r183;
	cvt.u64.u32 	%rd518, %r185;
	bra.uni 	$L__BB268_39;
$L__BB268_38:
	div.s64 	%rd517, %rd525, %rd82;
	mul.lo.s64 	%rd459, %rd517, %rd82;
	sub.s64 	%rd518, %rd525, %rd459;
$L__BB268_39:
	mad.lo.s64 	%rd97, %rd518, %rd89, %rd532;
	add.s32 	%r20, %r211, -1;
	mul.wide.u32 	%rd460, %r20, 8;
	add.s64 	%rd461, %rd2, %rd460;
	ld.global.u64 	%rd98, [%rd461];
	or.b64  	%rd462, %rd515, %rd98;
	and.b64  	%rd463, %rd462, -4294967296;
	setp.ne.s64 	%p43, %rd463, 0;
	@%p43 bra 	$L__BB268_41;
	cvt.u32.u64 	%r186, %rd98;
	cvt.u32.u64 	%r187, %rd515;
	div.u32 	%r188, %r187, %r186;
	mul.lo.s32 	%r189, %r188, %r186;
	sub.s32 	%r190, %r187, %r189;
	cvt.u64.u32 	%rd527, %r188;
	cvt.u64.u32 	%rd520, %r190;
	bra.uni 	$L__BB268_42;
$L__BB268_41:
	div.s64 	%rd527, %rd515, %rd98;
	mul.lo.s64 	%rd464, %rd527, %rd98;
	sub.s64 	%rd520, %rd515, %rd464;
$L__BB268_42:
	add.s64 	%rd466, %rd1, %rd460;
	ld.global.u64 	%rd105, [%rd466];
	mad.lo.s64 	%rd531, %rd105, %rd520, %rd90;
	or.b64  	%rd467, %rd517, %rd98;
	and.b64  	%rd468, %rd467, -4294967296;
	setp.ne.s64 	%p44, %rd468, 0;
	@%p44 bra 	$L__BB268_44;
	cvt.u32.u64 	%r191, %rd98;
	cvt.u32.u64 	%r192, %rd517;
	div.u32 	%r193, %r192, %r191;
	mul.lo.s32 	%r194, %r193, %r191;
	sub.s32 	%r195, %r192, %r194;
	cvt.u64.u32 	%rd525, %r193;
	cvt.u64.u32 	%rd522, %r195;
	bra.uni 	$L__BB268_45;
$L__BB268_44:
	div.s64 	%rd525, %rd517, %rd98;
	mul.lo.s64 	%rd469, %rd525, %rd98;
	sub.s64 	%rd522, %rd517, %rd469;
$L__BB268_45:
	mad.lo.s64 	%rd532, %rd522, %rd105, %rd97;
	add.s32 	%r211, %r211, -2;
$L__BB268_46:
	and.b32  	%r196, %r6, 1;
	setp.eq.b32 	%p45, %r196, 1;
	not.pred 	%p46, %p45;
	@%p46 bra 	$L__BB268_54;
	mul.wide.u32 	%rd470, %r211, 8;
	add.s64 	%rd471, %rd2, %rd470;
	ld.global.u64 	%rd120, [%rd471];
	or.b64  	%rd472, %rd527, %rd120;
	and.b64  	%rd473, %rd472, -4294967296;
	setp.ne.s64 	%p47, %rd473, 0;
	@%p47 bra 	$L__BB268_49;
	cvt.u32.u64 	%r197, %rd120;
	cvt.u32.u64 	%r198, %rd527;
	rem.u32 	%r199, %r198, %r197;
	cvt.u64.u32 	%rd529, %r199;
	bra.uni 	$L__BB268_50;
$L__BB268_49:
	rem.s64 	%rd529, %rd527, %rd120;
$L__BB268_50:
	add.s64 	%rd475, %rd1, %rd470;
	ld.global.u64 	%rd124, [%rd475];
	mad.lo.s64 	%rd531, %rd124, %rd529, %rd531;
	or.b64  	%rd476, %rd525, %rd120;
	and.b64  	%rd477, %rd476, -4294967296;
	setp.ne.s64 	%p48, %rd477, 0;
	@%p48 bra 	$L__BB268_52;
	cvt.u32.u64 	%r200, %rd120;
	cvt.u32.u64 	%r201, %rd525;
	rem.u32 	%r202, %r201, %r200;
	cvt.u64.u32 	%rd530, %r202;
	bra.uni 	$L__BB268_53;
$L__BB268_52:
	rem.s64 	%rd530, %rd525, %rd120;
$L__BB268_53:
	mad.lo.s64 	%rd532, %rd530, %rd124, %rd532;
$L__BB268_54:
	shl.b64 	%rd478, %rd531, 2;
	add.s64 	%rd479, %rd573, %rd478;
	ld.global.u32 	%r203, [%rd479];
	shl.b64 	%rd480, %rd532, 2;
	add.s64 	%rd481, %rd573, %rd480;
	ld.global.u32 	%r204, [%rd481];
	add.s32 	%r205, %r204, %r203;
	cvt.rn.f32.u32 	%f2, %r205;
	st.shared.f32 	[%r5], %f2;
	bra.uni 	$L__BB268_115;
$L__BB268_55:
	cvt.u64.u32 	%rd132, %r4;
	setp.le.u64 	%p3, %rd265, %rd132;
	@%p3 bra 	$L__BB268_115;
	mad.lo.s64 	%rd564, %rd4, %rd265, %rd132;
	cvt.u32.u64 	%r23, %rd264;
	add.s32 	%r215, %r23, -1;
	setp.lt.s32 	%p4, %r215, 0;
	@%p4 bra 	$L__BB268_114;
	and.b32  	%r25, %r23, 7;
	setp.lt.u32 	%p5, %r215, 7;
	@%p5 bra 	$L__BB268_85;
	add.s32 	%r213, %r23, -4;
	and.b32  	%r59, %r23, -8;
	neg.s32 	%r212, %r59;
$L__BB268_59:
	.pragma "nounroll";
	add.s32 	%r30, %r213, 3;
	mul.wide.u32 	%rd274, %r30, 8;
	add.s64 	%rd275, %rd2, %rd274;
	ld.global.u64 	%rd136, [%rd275];
	or.b64  	%rd276, %rd564, %rd136;
	and.b64  	%rd277, %rd276, -4294967296;
	setp.ne.s64 	%p6, %rd277, 0;
	@%p6 bra 	$L__BB268_61;
	cvt.u32.u64 	%r60, %rd136;
	cvt.u32.u64 	%r61, %rd564;
	div.u32 	%r62, %r61, %r60;
	mul.lo.s32 	%r63, %r62, %r60;
	sub.s32 	%r64, %r61, %r63;
	cvt.u64.u32 	%rd535, %r62;
	cvt.u64.u32 	%rd536, %r64;
	bra.uni 	$L__BB268_62;
$L__BB268_61:
	div.s64 	%rd535, %rd564, %rd136;
	mul.lo.s64 	%rd278, %rd535, %rd136;
	sub.s64 	%rd536, %rd564, %rd278;
$L__BB268_62:
	add.s64 	%rd280, %rd1, %rd274;
	ld.global.u64 	%rd281, [%rd280];
	mul.lo.s64 	%rd143, %rd281, %rd536;
	add.s32 	%r31, %r213, 2;
	mul.wide.u32 	%rd282, %r31, 8;
	add.s64 	%rd283, %rd2, %rd282;
	ld.global.u64 	%rd144, [%rd283];
	or.b64  	%rd284, %rd535, %rd144;
	and.b64  	%rd285, %rd284, -4294967296;
	setp.ne.s64 	%p7, %rd285, 0;
	@%p7 bra 	$L__BB268_64;
	cvt.u32.u64 	%r65, %rd144;
	cvt.u32.u64 	%r66, %rd535;
	div.u32 	%r67, %r66, %r65;
	mul.lo.s32 	%r68, %r67, %r65;
	sub.s32 	%r69, %r66, %r68;
	cvt.u64.u32 	%rd537, %r67;
	cvt.u64.u32 	%rd538, %r69;
	bra.uni 	$L__BB268_65;
$L__BB268_64:
	div.s64 	%rd537, %rd535, %rd144;
	mul.lo.s64 	%rd286, %rd537, %rd144;
	sub.s64 	%rd538, %rd535, %rd286;
$L__BB268_65:
	add.s64 	%rd288, %rd1, %rd282;
	ld.global.u64 	%rd289, [%rd288];
	mad.lo.s64 	%rd151, %rd289, %rd538, %rd143;
	add.s32 	%r32, %r213, 1;
	mul.wide.u32 	%rd290, %r32, 8;
	add.s64 	%rd291, %rd2, %rd290;
	ld.global.u64 	%rd152, [%rd291];
	or.b64  	%rd292, %rd537, %rd152;
	and.b64  	%rd293, %rd292, -4294967296;
	setp.ne.s64 	%p8, %rd293, 0;
	@%p8 bra 	$L__BB268_67;
	cvt.u32.u64 	%r70, %rd152;
	cvt.u32.u64 	%r71, %rd537;
	div.u32 	%r72, %r71, %r70;
	mul.lo.s32 	%r73, %r72, %r70;
	sub.s32 	%r74, %r71, %r73;
	cvt.u64.u32 	%rd539, %r72;
	cvt.u64.u32 	%rd540, %r74;
	bra.uni 	$L__BB268_68;
$L__BB268_67:
	div.s64 	%rd539, %rd537, %rd152;
	mul.lo.s64 	%rd294, %rd539, %rd152;
	sub.s64 	%rd540, %rd537, %rd294;
$L__BB268_68:
	add.s64 	%rd296, %rd1, %rd290;
	ld.global.u64 	%rd297, [%rd296];
	mad.lo.s64 	%rd159, %rd297, %rd540, %rd151;
	add.s32 	%r33, %r213, -4;
	mul.wide.u32 	%rd298, %r213, 8;
	add.s64 	%rd299, %rd2, %rd298;
	ld.global.u64 	%rd160, [%rd299];
	or.b64  	%rd300, %rd539, %rd160;
	and.b64  	%rd301, %rd300, -4294967296;
	setp.ne.s64 	%p9, %rd301, 0;
	@%p9 bra 	$L__BB268_70;
	cvt.u32.u64 	%r75, %rd160;
	cvt.u32.u64 	%r76, %rd539;
	div.u32 	%r77, %r76, %r75;
	mul.lo.s32 	%r78, %r77, %r75;
	sub.s32 	%r79, %r76, %r78;
	cvt.u64.u32 	%rd541, %r77;
	cvt.u64.u32 	%rd542, %r79;
	bra.uni 	$L__BB268_71;
$L__BB268_70:
	div.s64 	%rd541, %rd539, %rd160;
	mul.lo.s64 	%rd302, %rd541, %rd160;
	sub.s64 	%rd542, %rd539, %rd302;
$L__BB268_71:
	add.s64 	%rd304, %rd1, %rd298;
	ld.global.u64 	%rd305, [%rd304];
	mad.lo.s64 	%rd167, %rd305, %rd542, %rd159;
	add.s32 	%r34, %r213, -1;
	mul.wide.u32 	%rd306, %r34, 8;
	add.s64 	%rd307, %rd2, %rd306;
	ld.global.u64 	%rd168, [%rd307];
	or.b64  	%rd308, %rd541, %rd168;
	and.b64  	%rd309, %rd308, -4294967296;
	setp.ne.s64 	%p10, %rd309, 0;
	@%p10 bra 	$L__BB268_73;
	cvt.u32.u64 	%r80, %rd168;
	cvt.u32.u64 	%r81, %rd541;
	div.u32 	%r82, %r81, %r80;
	mul.lo.s32 	%r83, %r82, %r80;
	sub.s32 	%r84, %r81, %r83;
	cvt.u64.u32 	%rd543, %r82;
	cvt.u64.u32 	%rd544, %r84;
	bra.uni 	$L__BB268_74;
$L__BB268_73:
	div.s64 	%rd543, %rd541, %rd168;
	mul.lo.s64 	%rd310, %rd543, %rd168;
	sub.s64 	%rd544, %rd541, %rd310;
$L__BB268_74:
	add.s64 	%rd312, %rd1, %rd306;
	ld.global.u64 	%rd313, [%rd312];
	mad.lo.s64 	%rd175, %rd313, %rd544, %rd167;
	add.s32 	%r35, %r213, -2;
	mul.wide.u32 	%rd314, %r35, 8;
	add.s64 	%rd315, %rd2, %rd314;
	ld.global.u64 	%rd176, [%rd315];
	or.b64  	%rd316, %rd543, %rd176;
	and.b64  	%rd317, %rd316, -4294967296;
	setp.ne.s64 	%p11, %rd317, 0;
	@%p11 bra 	$L__BB268_76;
	cvt.u32.u64 	%r85, %rd176;
	cvt.u32.u64 	%r86, %rd543;
	div.u32 	%r87, %r86, %r85;
	mul.lo.s32 	%r88, %r87, %r85;
	sub.s32 	%r89, %r86, %r88;
	cvt.u64.u32 	%rd545, %r87;
	cvt.u64.u32 	%rd546, %r89;
	bra.uni 	$L__BB268_77;
$L__BB268_76:
	div.s64 	%rd545, %rd543, %rd176;
	mul.lo.s64 	%rd318, %rd545, %rd176;
	sub.s64 	%rd546, %rd543, %rd318;
$L__BB268_77:
	add.s64 	%rd320, %rd1, %rd314;
	ld.global.u64 	%rd321, [%rd320];
	mad.lo.s64 	%rd183, %rd321, %rd546, %rd175;
	add.s32 	%r36, %r213, -3;
	mul.wide.u32 	%rd322, %r36, 8;
	add.s64 	%rd323, %rd2, %rd322;
	ld.global.u64 	%rd184, [%rd323];
	or.b64  	%rd324, %rd545, %rd184;
	and.b64  	%rd325, %rd324, -4294967296;
	setp.ne.s64 	%p12, %rd325, 0;
	@%p12 bra 	$L__BB268_79;
	cvt.u32.u64 	%r90, %rd184;
	cvt.u32.u64 	%r91, %rd545;
	div.u32 	%r92, %r91, %r90;
	mul.lo.s32 	%r93, %r92, %r90;
	sub.s32 	%r94, %r91, %r93;
	cvt.u64.u32 	%rd547, %r92;
	cvt.u64.u32 	%rd548, %r94;
	bra.uni 	$L__BB268_80;
$L__BB268_79:
	div.s64 	%rd547, %rd545, %rd184;
	mul.lo.s64 	%rd326, %rd547, %rd184;
	sub.s64 	%rd548, %rd545, %rd326;
$L__BB268_80:
	add.s64 	%rd328, %rd1, %rd322;
	ld.global.u64 	%rd329, [%rd328];
	mad.lo.s64 	%rd191, %rd329, %rd548, %rd183;
	mul.wide.u32 	%rd330, %r33, 8;
	add.s64 	%rd331, %rd2, %rd330;
	ld.global.u64 	%rd192, [%rd331];
	or.b64  	%rd332, %rd547, %rd192;
	and.b64  	%rd333, %rd332, -4294967296;
	setp.ne.s64 	%p13, %rd333, 0;
	@%p13 bra 	$L__BB268_82;
	cvt.u32.u64 	%r95, %rd192;
	cvt.u32.u64 	%r96, %rd547;
	div.u32 	%r97, %r96, %r95;
	mul.lo.s32 	%r98, %r97, %r95;
	sub.s32 	%r99, %r96, %r98;
	cvt.u64.u32 	%rd564, %r97;
	cvt.u64.u32 	%rd550, %r99;
	bra.uni 	$L__BB268_83;
$L__BB268_82:
	div.s64 	%rd564, %rd547, %rd192;
	mul.lo.s64 	%rd334, %rd564, %rd192;
	sub.s64 	%rd550, %rd547, %rd334;
$L__BB268_83:
	add.s64 	%rd336, %rd1, %rd330;
	ld.global.u64 	%rd337, [%rd336];
	mad.lo.s64 	%rd338, %rd337, %rd550, %rd191;
	shl.b64 	%rd339, %rd338, 2;
	add.s64 	%rd573, %rd573, %rd339;
	add.s32 	%r213, %r213, -8;
	add.s32 	%r212, %r212, 8;
	setp.ne.s32 	%p14, %r212, 0;
	@%p14 bra 	$L__BB268_59;
	add.s32 	%r215, %r213, 3;
$L__BB268_85:
	setp.eq.s32 	%p15, %r25, 0;
	@%p15 bra 	$L__BB268_114;
	and.b32  	%r41, %r23, 3;
	setp.lt.u32 	%p16, %r25, 4;
	@%p16 bra 	$L__BB268_100;
	mul.wide.u32 	%rd341, %r215, 8;
	add.s64 	%rd342, %rd2, %rd341;
	ld.global.u64 	%rd203, [%rd342];
	or.b64  	%rd343, %rd564, %rd203;
	and.b64  	%rd344, %rd343, -4294967296;
	setp.ne.s64 	%p17, %rd344, 0;
	@%p17 bra 	$L__BB268_89;
	cvt.u32.u64 	%r100, %rd203;
	cvt.u32.u64 	%r101, %rd564;
	div.u32 	%r102, %r101, %r100;
	mul.lo.s32 	%r103, %r102, %r100;
	sub.s32 	%r104, %r101, %r103;
	cvt.u64.u32 	%rd554, %r102;
	cvt.u64.u32 	%rd555, %r104;
	bra.uni 	$L__BB268_90;
$L__BB268_89:
	div.s64 	%rd554, %rd564, %rd203;
	mul.lo.s64 	%rd345, %rd554, %rd203;
	sub.s64 	%rd555, %rd564, %rd345;
$L__BB268_90:
	add.s64 	%rd347, %rd1, %rd341;
	ld.global.u64 	%rd348, [%rd347];
	mul.lo.s64 	%rd210, %rd348, %rd555;
	add.s32 	%r42, %r215, -1;
	mul.wide.u32 	%rd349, %r42, 8;
	add.s64 	%rd350, %rd2, %rd349;
	ld.global.u64 	%rd211, [%rd350];
	or.b64  	%rd351, %rd554, %rd211;
	and.b64  	%rd352, %rd351, -4294967296;
	setp.ne.s64 	%p18, %rd352, 0;
	@%p18 bra 	$L__BB268_92;
	cvt.u32.u64 	%r105, %rd211;
	cvt.u32.u64 	%r106, %rd554;
	div.u32 	%r107, %r106, %r105;
	mul.lo.s32 	%r108, %r107, %r105;
	sub.s32 	%r109, %r106, %r108;
	cvt.u64.u32 	%rd556, %r107;
	cvt.u64.u32 	%rd557, %r109;
	bra.uni 	$L__BB268_93;
$L__BB268_92:
	div.s64 	%rd556, %rd554, %rd211;
	mul.lo.s64 	%rd353, %rd556, %rd211;
	sub.s64 	%rd557, %rd554, %rd353;
$L__BB268_93:
	add.s64 	%rd355, %rd1, %rd349;
	ld.global.u64 	%rd356, [%rd355];
	mad.lo.s64 	%rd218, %rd356, %rd557, %rd210;
	add.s32 	%r43, %r215, -2;
	mul.wide.u32 	%rd357, %r43, 8;
	add.s64 	%rd358, %rd2, %rd357;
	ld.global.u64 	%rd219, [%rd358];
	or.b64  	%rd359, %rd556, %rd219;
	and.b64  	%rd360, %rd359, -4294967296;
	setp.ne.s64 	%p19, %rd360, 0;
	@%p19 bra 	$L__BB268_95;
	cvt.u32.u64 	%r110, %rd219;
	cvt.u32.u64 	%r111, %rd556;
	div.u32 	%r112, %r111, %r110;
	mul.lo.s32 	%r113, %r112, %r110;
	sub.s32 	%r114, %r111, %r113;
	cvt.u64.u32 	%rd558, %r112;
	cvt.u64.u32 	%rd559, %r114;
	bra.uni 	$L__BB268_96;
$L__BB268_95:
	div.s64 	%rd558, %rd556, %rd219;
	mul.lo.s64 	%rd361, %rd558, %rd219;
	sub.s64 	%rd559, %rd556, %rd361;
$L__BB268_96:
	add.s64 	%rd363, %rd1, %rd357;
	ld.global.u64 	%rd364, [%rd363];
	mad.lo.s64 	%rd226, %rd364, %rd559, %rd218;
	add.s32 	%r44, %r215, -3;
	mul.wide.u32 	%rd365, %r44, 8;
	add.s64 	%rd366, %rd2, %rd365;
	ld.global.u64 	%rd227, [%rd366];
	or.b64  	%rd367, %rd558, %rd227;
	and.b64  	%rd368, %rd367, -4294967296;
	setp.ne.s64 	%p20, %rd368, 0;
	@%p20 bra 	$L__BB268_98;
	cvt.u32.u64 	%r115, %rd227;
	cvt.u32.u64 	%r116, %rd558;
	div.u32 	%r117, %r116, %r115;
	mul.lo.s32 	%r118, %r117, %r115;
	sub.s32 	%r119, %r116, %r118;
	cvt.u64.u32 	%rd564, %r117;
	cvt.u64.u32 	%rd561, %r119;
	bra.uni 	$L__BB268_99;
$L__BB268_98:
	div.s64 	%rd564, %rd558, %rd227;
	mul.lo.s64 	%rd369, %rd564, %rd227;
	sub.s64 	%rd561, %rd558, %rd369;
$L__BB268_99:
	add.s64 	%rd371, %rd1, %rd365;
	ld.global.u64 	%rd372, [%rd371];
	mad.lo.s64 	%rd373, %rd372, %rd561, %rd226;
	shl.b64 	%rd374, %rd373, 2;
	add.s64 	%rd573, %rd573, %rd374;
	add.s32 	%r215, %r215, -4;
$L__BB268_100:
	setp.eq.s32 	%p21, %r41, 0;
	@%p21 bra 	$L__BB268_114;
	setp.eq.s32 	%p22, %r41, 1;
	@%p22 bra 	$L__BB268_109;
	mul.wide.u32 	%rd376, %r215, 8;
	add.s64 	%rd377, %rd2, %rd376;
	ld.global.u64 	%rd238, [%rd377];
	or.b64  	%rd378, %rd564, %rd238;
	and.b64  	%rd379, %rd378, -4294967296;
	setp.ne.s64 	%p23, %rd379, 0;
	@%p23 bra 	$L__BB268_104;
	cvt.u32.u64 	%r120, %rd238;
	cvt.u32.u64 	%r121, %rd564;
	div.u32 	%r122, %r121, %r120;
	mul.lo.s32 	%r123, %r122, %r120;
	sub.s32 	%r124, %r121, %r123;
	cvt.u64.u32 	%rd565, %r122;
	cvt.u64.u32 	%rd566, %r124;
	bra.uni 	$L__BB268_105;
$L__BB268_104:
	div.s64 	%rd565, %rd564, %rd238;
	mul.lo.s64 	%rd380, %rd565, %rd238;
	sub.s64 	%rd566, %rd564, %rd380;
$L__BB268_105:
	add.s64 	%rd382, %rd1, %rd376;
	ld.global.u64 	%rd383, [%rd382];
	mul.lo.s64 	%rd245, %rd383, %rd566;
	add.s32 	%r47, %r215, -1;
	mul.wide.u32 	%rd384, %r47, 8;
	add.s64 	%rd385, %rd2, %rd384;
	ld.global.u64 	%rd246, [%rd385];
	or.b64  	%rd386, %rd565, %rd246;
	and.b64  	%rd387, %rd386, -4294967296;
	setp.ne.s64 	%p24, %rd387, 0;
	@%p24 bra 	$L__BB268_107;
	cvt.u32.u64 	%r125, %rd246;
	cvt.u32.u64 	%r126, %rd565;
	div.u32 	%r127, %r126, %r125;
	mul.lo.s32 	%r128, %r127, %r125;
	sub.s32 	%r129, %r126, %r128;
	cvt.u64.u32 	%rd564, %r127;
	cvt.u64.u32 	%rd568, %r129;
	bra.uni 	$L__BB268_108;
$L__BB268_107:
	div.s64 	%rd564, %rd565, %rd246;
	mul.lo.s64 	%rd388, %rd564, %rd246;
	sub.s64 	%rd568, %rd565, %rd388;
$L__BB268_108:
	add.s64 	%rd390, %rd1, %rd384;
	ld.global.u64 	%rd391, [%rd390];
	mad.lo.s64 	%rd392, %rd391, %rd568, %rd245;
	shl.b64 	%rd393, %rd392, 2;
	add.s64 	%rd573, %rd573, %rd393;
	add.s32 	%r215, %r215, -2;
$L__BB268_109:
	and.b32  	%r130, %r23, 1;
	setp.eq.b32 	%p25, %r130, 1;
	not.pred 	%p26, %p25;
	@%p26 bra 	$L__BB268_114;
	mul.wide.u32 	%rd394, %r215, 8;
	add.s64 	%rd395, %rd2, %rd394;
	ld.global.u64 	%rd257, [%rd395];
	or.b64  	%rd396, %rd564, %rd257;
	and.b64  	%rd397, %rd396, -4294967296;
	setp.ne.s64 	%p27, %rd397, 0;
	@%p27 bra 	$L__BB268_112;
	cvt.u32.u64 	%r131, %rd257;
	cvt.u32.u64 	%r132, %rd564;
	rem.u32 	%r133, %r132, %r131;
	cvt.u64.u32 	%rd572, %r133;
	bra.uni 	$L__BB268_113;
$L__BB268_112:
	rem.s64 	%rd572, %rd564, %rd257;
$L__BB268_113:
	add.s64 	%rd399, %rd1, %rd394;
	ld.global.u64 	%rd400, [%rd399];
	mul.lo.s64 	%rd401, %rd400, %rd572;
	shl.b64 	%rd402, %rd401, 2;
	add.s64 	%rd573, %rd573, %rd402;
$L__BB268_114:
	ld.global.u32 	%r134, [%rd573];
	cvt.rn.f32.u32 	%f1, %r134;
	st.shared.f32 	[%r5], %f1;
$L__BB268_115:
	bar.sync 	0;
	setp.lt.u32 	%p49, %r217, 66;
	@%p49 bra 	$L__BB268_119;
$L__BB268_116:
	shr.u32 	%r51, %r217, 1;
	setp.ge.u32 	%p50, %r1, %r51;
	@%p50 bra 	$L__BB268_118;
	ld.shared.f32 	%f3, [%r5];
	shl.b32 	%r206, %r51, 2;
	add.s32 	%r207, %r5, %r206;
	ld.shared.f32 	%f4, [%r207];
	add.f32 	%f5, %f3, %f4;
	st.shared.f32 	[%r5], %f5;
$L__BB268_118:
	bar.sync 	0;
	setp.gt.u32 	%p51, %r217, 131;
	mov.u32 	%r217, %r51;
	@%p51 bra 	$L__BB268_116;
$L__BB268_119:
	setp.gt.u32 	%p52, %r1, 31;
	@%p52 bra 	$L__BB268_122;
	ld.volatile.shared.f32 	%f6, [%r5];
	ld.volatile.shared.f32 	%f7, [%r5+128];
	add.f32 	%f8, %f6, %f7;
	st.volatile.shared.f32 	[%r5], %f8;
	ld.volatile.shared.f32 	%f9, [%r5];
	ld.volatile.shared.f32 	%f10, [%r5+64];
	add.f32 	%f11, %f9, %f10;
	st.volatile.shared.f32 	[%r5], %f11;
	ld.volatile.shared.f32 	%f12, [%r5];
	ld.volatile.shared.f32 	%f13, [%r5+32];
	add.f32 	%f14, %f12, %f13;
	st.volatile.shared.f32 	[%r5], %f14;
	ld.volatile.shared.f32 	%f15, [%r5];
	ld.volatile.shared.f32 	%f16, [%r5+16];
	add.f32 	%f17, %f15, %f16;
	st.volatile.shared.f32 	[%r5], %f17;
	ld.volatile.shared.f32 	%f18, [%r5];
	ld.volatile.shared.f32 	%f19, [%r5+8];
	add.f32 	%f20, %f18, %f19;
	st.volatile.shared.f32 	[%r5], %f20;
	ld.volatile.shared.f32 	%f21, [%r5];
	ld.volatile.shared.f32 	%f22, [%r5+4];
	add.f32 	%f23, %f21, %f22;
	st.volatile.shared.f32 	[%r5], %f23;
	setp.ne.s32 	%p53, %r1, 0;
	@%p53 bra 	$L__BB268_122;
	ld.param.u64 	%rd488, [contiguous_mean2_u32_param_8];
	ld.param.u64 	%rd487, [contiguous_mean2_u32_param_0];
	ld.shared.f32 	%f24, [meansdata_u32];
	cvt.u64.u32 	%rd482, %r2;
	mad.lo.s64 	%rd483, %rd488, %rd4, %rd482;
	cvta.to.global.u64 	%rd484, %rd487;
	shl.b64 	%rd485, %rd483, 2;
	add.s64 	%rd486, %rd484, %rd485;
	st.global.f32 	[%rd486], %f24;
$L__BB268_122:
	ret;

}
	// .globl	contiguous_mean22_u32
.visible .entry contiguous_mean22_u32(
	.param .u64 .ptr .align 1 contiguous_mean22_u32_param_0,
	.param .u64 .ptr .align 1 contiguous_mean22_u32_param_1,
	.param .u64 contiguous_mean22_u32_param_2,
	.param .u64 contiguous_mean22_u32_param_3,
	.param .u64 contiguous_mean22_u32_param_4,
	.param .u64 contiguous_mean22_u32_param_5
)
{
	.reg .pred 	%p<9>;
	.reg .b32 	%r<18>;
	.reg .b32 	%f<27>;
	.reg .b64 	%rd<28>;

	ld.param.u64 	%rd5, [contiguous_mean22_u32_param_0];
	ld.param.u64 	%rd8, [contiguous_mean22_u32_param_1];
	ld.param.u64 	%rd9, [contiguous_mean22_u32_param_2];
	ld.param.u64 	%rd6, [contiguous_mean22_u32_param_3];
	ld.param.u64 	%rd10, [contiguous_mean22_u32_param_4];
	ld.param.u64 	%rd7, [contiguous_mean22_u32_param_5];
	cvta.to.global.u64 	%rd1, %rd8;
	mov.u32 	%r1, %tid.x;
	mov.u32 	%r2, %ctaid.x;
	mov.u32 	%r17, %ntid.x;
	mul.lo.s32 	%r8, %r2, %r17;
	shl.b32 	%r9, %r8, 1;
	add.s32 	%r4, %r9, %r1;
	shl.b32 	%r10, %r1, 2;
	mov.u32 	%r11, meansdata_u32;
	add.s32 	%r5, %r11, %r10;
	mov.b32 	%r12, 0;
	st.shared.u32 	[%r5], %r12;
	mov.u32 	%r13, %ctaid.y;
	cvt.u64.u32 	%rd11, %r13;
	add.s64 	%rd2, %rd9, %rd11;
	setp.ge.u64 	%p1, %rd2, %rd10;
	@%p1 bra 	$L__BB269_12;
	add.s32 	%r14, %r4, %r17;
	cvt.u64.u32 	%rd3, %r14;
	setp.le.u64 	%p2, %rd6, %rd3;
	@%p2 bra 	$L__BB269_3;
	cvt.u64.u32 	%rd15, %r4;
	mul.lo.s64 	%rd16, %rd2, %rd6;
	add.s64 	%rd17, %rd16, %rd15;
	shl.b64 	%rd18, %rd17, 2;
	add.s64 	%rd19, %rd1, %rd18;
	ld.global.f32 	%f2, [%rd19];
	add.s64 	%rd20, %rd16, %rd3;
	shl.b64 	%rd21, %rd20, 2;
	add.s64 	%rd22, %rd1, %rd21;
	ld.global.f32 	%f3, [%rd22];
	add.f32 	%f4, %f2, %f3;
	st.shared.f32 	[%r5], %f4;
	bra.uni 	$L__BB269_5;
$L__BB269_3:
	cvt.u64.u32 	%rd4, %r4;
	setp.le.u64 	%p3, %rd6, %rd4;
	@%p3 bra 	$L__BB269_5;
	mad.lo.s64 	%rd12, %rd2, %rd6, %rd4;
	shl.b64 	%rd13, %rd12, 2;
	add.s64 	%rd14, %rd1, %rd13;
	ld.global.f32 	%f1, [%rd14];
	st.shared.f32 	[%r5], %f1;
$L__BB269_5:
	bar.sync 	0;
	setp.lt.u32 	%p4, %r17, 66;
	@%p4 bra 	$L__BB269_9;
$L__BB269_6:
	shr.u32 	%r7, %r17, 1;
	setp.ge.u32 	%p5, %r1, %r7;
	@%p5 bra 	$L__BB269_8;
	ld.shared.f32 	%f5, [%r5];
	shl.b32 	%r15, %r7, 2;
	add.s32 	%r16, %r5, %r15;
	ld.shared.f32 	%f6, [%r16];
	add.f32 	%f7, %f5, %f6;
	st.shared.f32 	[%r5], %f7;
$L__BB269_8:
	bar.sync 	0;
	setp.gt.u32 	%p6, %r17, 131;
	mov.u32 	%r17, %r7;
	@%p6 bra 	$L__BB269_6;
$L__BB269_9:
	setp.gt.u32 	%p7, %r1, 31;
	@%p7 bra 	$L__BB269_12;
	ld.volatile.shared.f32 	%f8, [%r5];
	ld.volatile.shared.f32 	%f9, [%r5+128];
	add.f32 	%f10, %f8, %f9;
	st.volatile.shared.f32 	[%r5], %f10;
	ld.volatile.shared.f32 	%f11, [%r5];
	ld.volatile.shared.f32 	%f12, [%r5+64];
	add.f32 	%f13, %f11, %f12;
	st.volatile.shared.f32 	[%r5], %f13;
	ld.volatile.shared.f32 	%f14, [%r5];
	ld.volatile.shared.f32 	%f15, [%r5+32];
	add.f32 	%f16, %f14, %f15;
	st.volatile.shared.f32 	[%r5], %f16;
	ld.volatile.shared.f32 	%f17, [%r5];
	ld.volatile.shared.f32 	%f18, [%r5+16];
	add.f32 	%f19, %f17, %f18;
	st.volatile.shared.f32 	[%r5], %f19;
	ld.volatile.shared.f32 	%f20, [%r5];
	ld.volatile.shared.f32 	%f21, [%r5+8];
	add.f32 	%f22, %f20, %f21;
	st.volatile.shared.f32 	[%r5], %f22;
	ld.volatile.shared.f32 	%f23, [%r5];
	ld.volatile.shared.f32 	%f24, [%r5+4];
	add.f32 	%f25, %f23, %f24;
	st.volatile.shared.f32 	[%r5], %f25;
	setp.ne.s32 	%p8, %r1, 0;
	@%p8 bra 	$L__BB269_12;
	ld.shared.f32 	%f26, [meansdata_u32];
	cvt.u64.u32 	%rd23, %r2;
	mad.lo.s64 	%rd24, %rd7, %rd2, %rd23;
	cvta.to.global.u64 	%rd25, %rd5;
	shl.b64 	%rd26, %rd24, 2;
	add.s64 	%rd27, %rd25, %rd26;
	st.global.f32 	[%rd27], %f26;
$L__BB269_12:
	ret;

}
	// .globl	contiguous_mean3_u32
.visible .entry contiguous_mean3_u32(
	.param .u64 .ptr .align 1 contiguous_mean3_u32_param_0,
	.param .u64 .ptr .align 1 contiguous_mean3_u32_param_1,
	.param .u64 .ptr .align 1 contiguous_mean3_u32_param_2,
	.param .u64 .ptr .align 1 contiguous_mean3_u32_param_3,
	.param .u64 contiguous_mean3_u32_param_4,
	.param .u64 contiguous_mean3_u32_param_5,
	.param .u64 contiguous_mean3_u32_param_6
)
{
	.reg .pred 	%p<38>;
	.reg .b32 	%r<206>;
	.reg .b32 	%f<55>;
	.reg .b64 	%rd<308>;

	ld.param.u64 	%rd144, [contiguous_mean3_u32_param_0];
	ld.param.u64 	%rd145, [contiguous_mean3_u32_param_1];
	ld.param.u64 	%rd148, [contiguous_mean3_u32_param_2];
	ld.param.u64 	%rd149, [contiguous_mean3_u32_param_3];
	ld.param.u64 	%rd146, [contiguous_mean3_u32_param_4];
	ld.param.u64 	%rd147, [contiguous_mean3_u32_param_5];
	ld.param.u64 	%rd150, [contiguous_mean3_u32_param_6];
	cvta.to.global.u64 	%rd1, %rd149;
	cvta.to.global.u64 	%rd2, %rd148;
	mov.u32 	%r1, %tid.y;
	mov.u32 	%r2, %ntid.x;
	mov.u32 	%r3, %tid.x;
	mad.lo.s32 	%r64, %r1, %r2, %r3;
	mov.u32 	%r65, %ctaid.x;
	mad.lo.s32 	%r66, %r65, %r2, %r3;
	mov.u32 	%r4, %ctaid.y;
	mov.u32 	%r5, %ntid.y;
	mad.lo.s32 	%r67, %r4, %r5, %r1;
	shl.b32 	%r68, %r64, 2;
	mov.u32 	%r69, meansdata_u32;
	add.s32 	%r7, %r69, %r68;
	mov.b32 	%r70, 0;
	st.shared.u32 	[%r7], %r70;
	cvt.u64.u32 	%rd3, %r66;
	setp.le.u64 	%p1, %rd147, %rd3;
	cvt.u64.u32 	%rd152, %r67;
	setp.le.u64 	%p2, %rd150, %rd152;
	or.pred  	%p3, %p1, %p2;
	@%p3 bra 	$L__BB270_76;
	cvt.u32.u64 	%r71, %rd3;
	cvt.u32.u64 	%r72, %rd147;
	mad.lo.s32 	%r196, %r67, %r72, %r71;
	cvt.u32.u64 	%r9, %rd146;
	add.s32 	%r195, %r9, -1;
	setp.lt.s32 	%p4, %r195, 0;
	mov.b64 	%rd307, 0;
	@%p4 bra 	$L__BB270_59;
	setp.lt.u32 	%p5, %r195, 7;
	mov.b64 	%rd307, 0;
	@%p5 bra 	$L__BB270_30;
	add.s32 	%r191, %r9, -4;
	and.b32  	%r73, %r9, -8;
	neg.s32 	%r190, %r73;
	mov.b64 	%rd307, 0;
$L__BB270_4:
	.pragma "nounroll";
	add.s32 	%r16, %r191, 3;
	cvt.u64.u32 	%rd5, %r196;
	mul.wide.u32 	%rd157, %r16, 8;
	add.s64 	%rd158, %rd2, %rd157;
	ld.global.u64 	%rd6, [%rd158];
	and.b64  	%rd159, %rd6, -4294967296;
	setp.ne.s64 	%p6, %rd159, 0;
	@%p6 bra 	$L__BB270_6;
	cvt.u32.u64 	%r74, %rd6;
	cvt.u32.u64 	%r75, %rd5;
	div.u32 	%r76, %r75, %r74;
	mul.lo.s32 	%r77, %r76, %r74;
	sub.s32 	%r78, %r75, %r77;
	cvt.u64.u32 	%rd272, %r76;
	cvt.u64.u32 	%rd273, %r78;
	bra.uni 	$L__BB270_7;
$L__BB270_6:
	div.s64 	%rd272, %rd5, %rd6;
	mul.lo.s64 	%rd160, %rd272, %rd6;
	sub.s64 	%rd273, %rd5, %rd160;
$L__BB270_7:
	mul.wide.u32 	%rd161, %r16, 8;
	add.s64 	%rd162, %rd1, %rd161;
	ld.global.u64 	%rd163, [%rd162];
	mad.lo.s64 	%rd13, %rd163, %rd273, %rd307;
	add.s32 	%r17, %r191, 2;
	and.b64  	%rd14, %rd272, 4294967295;
	mul.wide.u32 	%rd164, %r17, 8;
	add.s64 	%rd165, %rd2, %rd164;
	ld.global.u64 	%rd15, [%rd165];
	and.b64  	%rd166, %rd15, -4294967296;
	setp.ne.s64 	%p7, %rd166, 0;
	@%p7 bra 	$L__BB270_9;
	cvt.u32.u64 	%r79, %rd15;
	cvt.u32.u64 	%r80, %rd14;
	div.u32 	%r81, %r80, %r79;
	mul.lo.s32 	%r82, %r81, %r79;
	sub.s32 	%r83, %r80, %r82;
	cvt.u64.u32 	%rd274, %r81;
	cvt.u64.u32 	%rd275, %r83;
	bra.uni 	$L__BB270_10;
$L__BB270_9:
	div.s64 	%rd274, %rd14, %rd15;
	mul.lo.s64 	%rd167, %rd274, %rd15;
	sub.s64 	%rd275, %rd14, %rd167;
$L__BB270_10:
	mul.wide.u32 	%rd168, %r17, 8;
	add.s64 	%rd169, %rd1, %rd168;
	ld.global.u64 	%rd170, [%rd169];
	mad.lo.s64 	%rd22, %rd170, %rd275, %rd13;
	add.s32 	%r18, %r191, 1;
	and.b64  	%rd23, %rd274, 4294967295;
	mul.wide.u32 	%rd171, %r18, 8;
	add.s64 	%rd172, %rd2, %rd171;
	ld.global.u64 	%rd24, [%rd172];
	and.b64  	%rd173, %rd24, -4294967296;
	setp.ne.s64 	%p8, %rd173, 0;
	@%p8 bra 	$L__BB270_12;
	cvt.u32.u64 	%r84, %rd24;
	cvt.u32.u64 	%r85, %rd23;
	div.u32 	%r86, %r85, %r84;
	mul.lo.s32 	%r87, %r86, %r84;
	sub.s32 	%r88, %r85, %r87;
	cvt.u64.u32 	%rd276, %r86;
	cvt.u64.u32 	%rd277, %r88;
	bra.uni 	$L__BB270_13;
$L__BB270_12:
	div.s64 	%rd276, %rd23, %rd24;
	mul.lo.s64 	%rd174, %rd276, %rd24;
	sub.s64 	%rd277, %rd23, %rd174;
$L__BB270_13:
	mul.wide.u32 	%rd175, %r18, 8;
	add.s64 	%rd176, %rd1, %rd175;
	ld.global.u64 	%rd177, [%rd176];
	mad.lo.s64 	%rd31, %rd177, %rd277, %rd22;
	and.b64  	%rd32, %rd276, 4294967295;
	mul.wide.u32 	%rd178, %r191, 8;
	add.s64 	%rd179, %rd2, %rd178;
	ld.global.u64 	%rd33, [%rd179];
	and.b64  	%rd180, %rd33, -4294967296;
	setp.ne.s64 	%p9, %rd180, 0;
	@%p9 bra 	$L__BB270_15;
	cvt.u32.u64 	%r89, %rd33;
	cvt.u32.u64 	%r90, %rd32;
	div.u32 	%r91, %r90, %r89;
	mul.lo.s32 	%r92, %r91, %r89;
	sub.s32 	%r93, %r90, %r92;
	cvt.u64.u32 	%rd278, %r91;
	cvt.u64.u32 	%rd279, %r93;
	bra.uni 	$L__BB270_16;
$L__BB270_15:
	div.s64 	%rd278, %rd32, %rd33;
	mul.lo.s64 	%rd181, %rd278, %rd33;
	sub.s64 	%rd279, %rd32, %rd181;
$L__BB270_16:
	mul.wide.u32 	%rd182, %r191, 8;
	add.s64 	%rd183, %rd1, %rd182;
	ld.global.u64 	%rd184, [%rd183];
	mad.lo.s64 	%rd40, %rd184, %rd279, %rd31;
	add.s32 	%r19, %r191, -1;
	and.b64  	%rd41, %rd278, 4294967295;
	mul.wide.u32 	%rd185, %r19, 8;
	add.s64 	%rd186, %rd2, %rd185;
	ld.global.u64 	%rd42, [%rd186];
	and.b64  	%rd187, %rd42, -4294967296;
	setp.ne.s64 	%p10, %rd187, 0;
	@%p10 bra 	$L__BB270_18;
	cvt.u32.u64 	%r94, %rd42;
	cvt.u32.u64 	%r95, %rd41;
	div.u32 	%r96, %r95, %r94;
	mul.lo.s32 	%r97, %r96, %r94;
	sub.s32 	%r98, %r95, %r97;
	cvt.u64.u32 	%rd280, %r96;
	cvt.u64.u32 	%rd281, %r98;
	bra.uni 	$L__BB270_19;
$L__BB270_18:
	div.s64 	%rd280, %rd41, %rd42;
	mul.lo.s64 	%rd188, %rd280, %rd42;
	sub.s64 	%rd281, %rd41, %rd188;
$L__BB270_19:
	mul.wide.u32 	%rd189, %r19, 8;
	add.s64 	%rd190, %rd1, %rd189;
	ld.global.u64 	%rd191, [%rd190];
	mad.lo.s64 	%rd49, %rd191, %rd281, %rd40;
	add.s32 	%r20, %r191, -2;
	and.b64  	%rd50, %rd280, 4294967295;
	mul.wide.u32 	%rd192, %r20, 8;
	add.s64 	%rd193, %rd2, %rd192;
	ld.global.u64 	%rd51, [%rd193];
	and.b64  	%rd194, %rd51, -4294967296;
	setp.ne.s64 	%p11, %rd194, 0;
	@%p11 bra 	$L__BB270_21;
	cvt.u32.u64 	%r99, %rd51;
	cvt.u32.u64 	%r100, %rd50;
	div.u32 	%r101, %r100, %r99;
	mul.lo.s32 	%r102, %r101, %r99;
	sub.s32 	%r103, %r100, %r102;
	cvt.u64.u32 	%rd282, %r101;
	cvt.u64.u32 	%rd283, %r103;
	bra.uni 	$L__BB270_22;
$L__BB270_21:
	div.s64 	%rd282, %rd50, %rd51;
	mul.lo.s64 	%rd195, %rd282, %rd51;
	sub.s64 	%rd283, %rd50, %rd195;
$L__BB270_22:
	mul.wide.u32 	%rd196, %r20, 8;
	add.s64 	%rd197, %rd1, %rd196;
	ld.global.u64 	%rd198, [%rd197];
	mad.lo.s64 	%rd58, %rd198, %rd283, %rd49;
	add.s32 	%r21, %r191, -3;
	and.b64  	%rd59, %rd282, 4294967295;
	mul.wide.u32 	%rd199, %r21, 8;
	add.s64 	%rd200, %rd2, %rd199;
	ld.global.u64 	%rd60, [%rd200];
	and.b64  	%rd201, %rd60, -4294967296;
	setp.ne.s64 	%p12, %rd201, 0;
	@%p12 bra 	$L__BB270_24;
	cvt.u32.u64 	%r104, %rd60;
	cvt.u32.u64 	%r105, %rd59;
	div.u32 	%r106, %r105, %r104;
	mul.lo.s32 	%r107, %r106, %r104;
	sub.s32 	%r108, %r105, %r107;
	cvt.u64.u32 	%rd284, %r106;
	cvt.u64.u32 	%rd285, %r108;
	bra.uni 	$L__BB270_25;
$L__BB270_24:
	div.s64 	%rd284, %rd59, %rd60;
	mul.lo.s64 	%rd202, %rd284, %rd60;
	sub.s64 	%rd285, %rd59, %rd202;
$L__BB270_25:
	mul.wide.u32 	%rd203, %r21, 8;
	add.s64 	%rd204, %rd1, %rd203;
	ld.global.u64 	%rd205, [%rd204];
	mad.lo.s64 	%rd67, %rd205, %rd285, %rd58;
	and.b64  	%rd68, %rd284, 4294967295;
	add.s32 	%r109, %r191, -4;
	mul.wide.u32 	%rd206, %r109, 8;
	add.s64 	%rd207, %rd2, %rd206;
	ld.global.u64 	%rd69, [%rd207];
	and.b64  	%rd208, %rd69, -4294967296;
	setp.ne.s64 	%p13, %rd208, 0;
	@%p13 bra 	$L__BB270_27;
	cvt.u32.u64 	%r110, %rd69;
	cvt.u32.u64 	%r111, %rd68;
	div.u32 	%r112, %r111, %r110;
	mul.lo.s32 	%r113, %r112, %r110;
	sub.s32 	%r114, %r111, %r113;
	cvt.u64.u32 	%rd286, %r112;
	cvt.u64.u32 	%rd287, %r114;
	bra.uni 	$L__BB270_28;
$L__BB270_27:
	div.s64 	%rd286, %rd68, %rd69;
	mul.lo.s64 	%rd209, %rd286, %rd69;
	sub.s64 	%rd287, %rd68, %rd209;
$L__BB270_28:
	mul.wide.u32 	%rd210, %r109, 8;
	add.s64 	%rd211, %rd1, %rd210;
	ld.global.u64 	%rd212, [%rd211];
	mad.lo.s64 	%rd307, %rd212, %rd287, %rd67;
	cvt.u32.u64 	%r196, %rd286;
	add.s32 	%r191, %r191, -8;
	add.s32 	%r190, %r190, 8;
	setp.ne.s32 	%p14, %r190, 0;
	@%p14 bra 	$L__BB270_4;
	add.s32 	%r195, %r191, 3;
$L__BB270_30:
	and.b32  	%r28, %r9, 7;
	setp.eq.s32 	%p15, %r28, 0;
	@%p15 bra 	$L__BB270_59;
	and.b32  	%r29, %r9, 3;
	setp.lt.u32 	%p16, %r28, 4;
	@%p16 bra 	$L__BB270_45;
	cvt.u64.u32 	%rd79, %r196;
	mul.wide.u32 	%rd214, %r195, 8;
	add.s64 	%rd215, %rd2, %rd214;
	ld.global.u64 	%rd80, [%rd215];
	and.b64  	%rd216, %rd80, -4294967296;
	setp.ne.s64 	%p17, %rd216, 0;
	@%p17 bra 	$L__BB270_34;
	cvt.u32.u64 	%r116, %rd80;
	cvt.u32.u64 	%r117, %rd79;
	div.u32 	%r118, %r117, %r116;
	mul.lo.s32 	%r119, %r118, %r116;
	sub.s32 	%r120, %r117, %r119;
	cvt.u64.u32 	%rd290, %r118;
	cvt.u64.u32 	%rd291, %r120;
	bra.uni 	$L__BB270_35;
$L__BB270_34:
	div.s64 	%rd290, %rd79, %rd80;
	mul.lo.s64 	%rd217, %rd290, %rd80;
	sub.s64 	%rd291, %rd79, %rd217;
$L__BB270_35:
	mul.wide.u32 	%rd218, %r195, 8;
	add.s64 	%rd219, %rd1, %rd218;
	ld.global.u64 	%rd220, [%rd219];
	mad.lo.s64 	%rd87, %rd220, %rd291, %rd307;
	add.s32 	%r30, %r195, -1;
	and.b64  	%rd88, %rd290, 4294967295;
	mul.wide.u32 	%rd221, %r30, 8;
	add.s64 	%rd222, %rd2, %rd221;
	ld.global.u64 	%rd89, [%rd222];
	and.b64  	%rd223, %rd89, -4294967296;
	setp.ne.s64 	%p18, %rd223, 0;
	@%p18 bra 	$L__BB270_37;
	cvt.u32.u64 	%r121, %rd89;
	cvt.u32.u64 	%r122, %rd88;
	div.u32 	%r123, %r122, %r121;
	mul.lo.s32 	%r124, %r123, %r121;
	sub.s32 	%r125, %r122, %r124;
	cvt.u64.u32 	%rd292, %r123;
	cvt.u64.u32 	%rd293, %r125;
	bra.uni 	$L__BB270_38;
$L__BB270_37:
	div.s64 	%rd292, %rd88, %rd89;
	mul.lo.s64 	%rd224, %rd292, %rd89;
	sub.s64 	%rd293, %rd88, %rd224;
$L__BB270_38:
	mul.wide.u32 	%rd225, %r30, 8;
	add.s64 	%rd226, %rd1, %rd225;
	ld.global.u64 	%rd227, [%rd226];
	mad.lo.s64 	%rd96, %rd227, %rd293, %rd87;
	add.s32 	%r31, %r195, -2;
	and.b64  	%rd97, %rd292, 4294967295;
	mul.wide.u32 	%rd228, %r31, 8;
	add.s64 	%rd229, %rd2, %rd228;
	ld.global.u64 	%rd98, [%rd229];
	and.b64  	%rd230, %rd98, -4294967296;
	setp.ne.s64 	%p19, %rd230, 0;
	@%p19 bra 	$L__BB270_40;
	cvt.u32.u64 	%r126, %rd98;
	cvt.u32.u64 	%r127, %rd97;
	div.u32 	%r128, %r127, %r126;
	mul.lo.s32 	%r129, %r128, %r126;
	sub.s32 	%r130, %r127, %r129;
	cvt.u64.u32 	%rd294, %r128;
	cvt.u64.u32 	%rd295, %r130;
	bra.uni 	$L__BB270_41;
$L__BB270_40:
	div.s64 	%rd294, %rd97, %rd98;
	mul.lo.s64 	%rd231, %rd294, %rd98;
	sub.s64 	%rd295, %rd97, %rd231;
$L__BB270_41:
	mul.wide.u32 	%rd232, %r31, 8;
	add.s64 	%rd233, %rd1, %rd232;
	ld.global.u64 	%rd234, [%rd233];
	mad.lo.s64 	%rd105, %rd234, %rd295, %rd96;
	add.s32 	%r32, %r195, -3;
	and.b64  	%rd106, %rd294, 4294967295;
	mul.wide.u32 	%rd235, %r32, 8;
	add.s64 	%rd236, %rd2, %rd235;
	ld.global.u64 	%rd107, [%rd236];
	and.b64  	%rd237, %rd107, -4294967296;
	setp.ne.s64 	%p20, %rd237, 0;
	@%p20 bra 	$L__BB270_43;
	cvt.u32.u64 	%r131, %rd107;
	cvt.u32.u64 	%r132, %rd106;
	div.u32 	%r133, %r132, %r131;
	mul.lo.s32 	%r134, %r133, %r131;
	sub.s32 	%r135, %r132, %r134;
	cvt.u64.u32 	%rd296, %r133;
	cvt.u64.u32 	%rd297, %r135;
	bra.uni 	$L__BB270_44;
$L__BB270_43:
	div.s64 	%rd296, %rd106, %rd107;
	mul.lo.s64 	%rd238, %rd296, %rd107;
	sub.s64 	%rd297, %rd106, %rd238;
$L__BB270_44:
	mul.wide.u32 	%rd239, %r32, 8;
	add.s64 	%rd240, %rd1, %rd239;
	ld.global.u64 	%rd241, [%rd240];
	mad.lo.s64 	%rd307, %rd241, %rd297, %rd105;
	cvt.u32.u64 	%r196, %rd296;
	add.s32 	%r195, %r195, -4;
$L__BB270_45:
	setp.eq.s32 	%p21, %r29, 0;
	@%p21 bra 	$L__BB270_59;
	setp.eq.s32 	%p22, %r29, 1;
	@%p22 bra 	$L__BB270_54;
	cvt.u64.u32 	%rd117, %r196;
	mul.wide.u32 	%rd243, %r195, 8;
	add.s64 	%rd244, %rd2, %rd243;
	ld.global.u64 	%rd118, [%rd244];
	and.b64  	%rd245, %rd118, -4294967296;
	setp.ne.s64 	%p23, %rd245, 0;
	@%p23 bra 	$L__BB270_49;
	cvt.u32.u64 	%r136, %rd118;
	cvt.u32.u64 	%r137, %rd117;
	div.u32 	%r138, %r137, %r136;
	mul.lo.s32 	%r139, %r138, %r136;
	sub.s32 	%r140, %r137, %r139;
	cvt.u64.u32 	%rd300, %r138;
	cvt.u64.u32 	%rd301, %r140;
	bra.uni 	$L__BB270_50;
$L__BB270_49:
	div.s64 	%rd300, %rd117, %rd118;
	mul.lo.s64 	%rd246, %rd300, %rd118;
	sub.s64 	%rd301, %rd117, %rd246;
$L__BB270_50:
	add.s64 	%rd248, %rd1, %rd243;
	ld.global.u64 	%rd249, [%rd248];
	mad.lo.s64 	%rd125, %rd249, %rd301, %rd307;
	add.s32 	%r37, %r195, -1;
	and.b64  	%rd126, %rd300, 4294967295;
	mul.wide.u32 	%rd250, %r37, 8;
	add.s64 	%rd251, %rd2, %rd250;
	ld.global.u64 	%rd127, [%rd251];
	and.b64  	%rd252, %rd127, -4294967296;
	setp.ne.s64 	%p24, %rd252, 0;
	@%p24 bra 	$L__BB270_52;
	cvt.u32.u64 	%r141, %rd127;
	cvt.u32.u64 	%r142, %rd126;
	div.u32 	%r143, %r142, %r141;
	mul.lo.s32 	%r144, %r143, %r141;
	sub.s32 	%r145, %r142, %r144;
	cvt.u64.u32 	%rd302, %r143;
	cvt.u64.u32 	%rd303, %r145;
	bra.uni 	$L__BB270_53;
$L__BB270_52:
	div.s64 	%rd302, %rd126, %rd127;
	mul.lo.s64 	%rd253, %rd302, %rd127;
	sub.s64 	%rd303, %rd126, %rd253;
$L__BB270_53:
	add.s64 	%rd255, %rd1, %rd250;
	ld.global.u64 	%rd256, [%rd255];
	mad.lo.s64 	%rd307, %rd256, %rd303, %rd125;
	cvt.u32.u64 	%r196, %rd302;
	add.s32 	%r195, %r195, -2;
$L__BB270_54:
	and.b32  	%r146, %r9, 1;
	setp.eq.b32 	%p25, %r146, 1;
	not.pred 	%p26, %p25;
	@%p26 bra 	$L__BB270_59;
	cvt.u64.u32 	%rd137, %r196;
	mul.wide.u32 	%rd257, %r195, 8;
	add.s64 	%rd258, %rd2, %rd257;
	ld.global.u64 	%rd138, [%rd258];
	and.b64  	%rd259, %rd138, -4294967296;
	setp.ne.s64 	%p27, %rd259, 0;
	@%p27 bra 	$L__BB270_57;
	cvt.u32.u64 	%r147, %rd138;
	cvt.u32.u64 	%r148, %rd137;
	rem.u32 	%r149, %r148, %r147;
	cvt.u64.u32 	%rd306, %r149;
	bra.uni 	$L__BB270_58;
$L__BB270_57:
	rem.s64 	%rd306, %rd137, %rd138;
$L__BB270_58:
	add.s64 	%rd261, %rd1, %rd257;
	ld.global.u64 	%rd262, [%rd261];
	mad.lo.s64 	%rd307, %rd262, %rd306, %rd307;
$L__BB270_59:
	cvta.to.global.u64 	%rd263, %rd145;
	shl.b64 	%rd264, %rd307, 2;
	add.s64 	%rd265, %rd263, %rd264;
	ld.global.u32 	%r150, [%rd265];
	cvt.rn.f32.u32 	%f16, %r150;
	st.shared.f32 	[%r7], %f16;
	bar.sync 	0;
	setp.ne.s32 	%p28, %r1, 0;
	@%p28 bra 	$L__BB270_76;
	setp.gt.u32 	%p29, %r5, 1;
	@%p29 bra 	$L__BB270_62;
	shl.b32 	%r151, %r3, 2;
	mov.u32 	%r152, meansdata_u32;
	add.s32 	%r153, %r152, %r151;
	ld.shared.f32 	%f53, [%r153];
	bra.uni 	$L__BB270_75;
$L__BB270_62:
	shl.b32 	%r155, %r3, 2;
	mov.u32 	%r156, meansdata_u32;
	add.s32 	%r42, %r156, %r155;
	ld.shared.f32 	%f53, [%r42];
	add.s32 	%r43, %r5, -1;
	add.s32 	%r157, %r5, -2;
	and.b32  	%r44, %r43, 7;
	setp.lt.u32 	%p30, %r157, 7;
	mov.b32 	%r204, 1;
	@%p30 bra 	$L__BB270_66;
	and.b32  	%r160, %r43, -8;
	neg.s32 	%r201, %r160;
	shl.b32 	%r46, %r2, 2;
	add.s32 	%r162, %r155, %r46;
	add.s32 	%r199, %r156, %r162;
	shl.b32 	%r48, %r2, 5;
	mov.b32 	%r202, 1;
	mov.b32 	%r200, 0;
$L__BB270_64:
	.pragma "nounroll";
	mul.lo.s32 	%r164, %r202, %r2;
	shl.b32 	%r165, %r164, 2;
	add.s32 	%r166, %r42, %r165;
	ld.shared.f32 	%f18, [%r199];
	add.f32 	%f19, %f53, %f18;
	add.s32 	%r167, %r166, %r46;
	ld.shared.f32 	%f20, [%r167];
	add.f32 	%f21, %f19, %f20;
	add.s32 	%r168, %r167, %r46;
	ld.shared.f32 	%f22, [%r168];
	add.f32 	%f23, %f21, %f22;
	add.s32 	%r169, %r168, %r46;
	ld.shared.f32 	%f24, [%r169];
	add.f32 	%f25, %f23, %f24;
	add.s32 	%r170, %r169, %r46;
	ld.shared.f32 	%f26, [%r170];
	add.f32 	%f27, %f25, %f26;
	add.s32 	%r171, %r170, %r46;
	ld.shared.f32 	%f28, [%r171];
	add.f32 	%f29, %f27, %f28;
	add.s32 	%r172, %r171, %r46;
	ld.shared.f32 	%f30, [%r172];
	add.f32 	%f31, %f29, %f30;
	add.s32 	%r173, %r172, %r46;
	ld.shared.f32 	%f32, [%r173];
	add.f32 	%f53, %f31, %f32;
	add.s32 	%r202, %r202, 8;
	add.s32 	%r201, %r201, 8;
	add.s32 	%r200, %r200, 8;
	add.s32 	%r199, %r199, %r48;
	setp.ne.s32 	%p31, %r201, 0;
	@%p31 bra 	$L__BB270_64;
	add.s32 	%r204, %r200, 1;
$L__BB270_66:
	setp.eq.s32 	%p32, %r44, 0;
	@%p32 bra 	$L__BB270_74;
	and.b32  	%r59, %r43, 3;
	setp.lt.u32 	%p33, %r44, 4;
	@%p33 bra 	$L__BB270_69;
	mul.lo.s32 	%r174, %r204, %r2;
	shl.b32 	%r175, %r174, 2;
	add.s32 	%r176, %r42, %r175;
	ld.shared.f32 	%f34, [%r176];
	add.f32 	%f35, %f53, %f34;
	shl.b32 	%r177, %r2, 2;
	add.s32 	%r178, %r176, %r177;
	ld.shared.f32 	%f36, [%r178];
	add.f32 	%f37, %f35, %f36;
	add.s32 	%r179, %r178, %r177;
	ld.shared.f32 	%f38, [%r179];
	add.f32 	%f39, %f37, %f38;
	add.s32 	%r180, %r179, %r177;
	ld.shared.f32 	%f40, [%r180];
	add.f32 	%f53, %f39, %f40;
	add.s32 	%r204, %r204, 4;
$L__BB270_69:
	setp.eq.s32 	%p34, %r59, 0;
	@%p34 bra 	$L__BB270_74;
	setp.eq.s32 	%p35, %r59, 1;
	@%p35 bra 	$L__BB270_72;
	mul.lo.s32 	%r181, %r204, %r2;
	shl.b32 	%r182, %r181, 2;
	add.s32 	%r183, %r42, %r182;
	ld.shared.f32 	%f42, [%r183];
	add.f32 	%f43, %f53, %f42;
	shl.b32 	%r184, %r2, 2;
	add.s32 	%r185, %r183, %r184;
	ld.shared.f32 	%f44, [%r185];
	add.f32 	%f53, %f43, %f44;
	add.s32 	%r204, %r204, 2;
$L__BB270_72:
	and.b32  	%r186, %r43, 1;
	setp.eq.b32 	%p36, %r186, 1;
	not.pred 	%p37, %p36;
	@%p37 bra 	$L__BB270_74;
	mul.lo.s32 	%r187, %r204, %r2;
	shl.b32 	%r188, %r187, 2;
	add.s32 	%r189, %r42, %r188;
	ld.shared.f32 	%f45, [%r189];
	add.f32 	%f53, %f53, %f45;
$L__BB270_74:
	st.shared.f32 	[%r42], %f53;
$L__BB270_75:
	cvt.u64.u32 	%rd266, %r4;
	mad.lo.s64 	%rd267, %rd147, %rd266, %rd3;
	cvta.to.global.u64 	%rd268, %rd144;
	shl.b64 	%rd269, %rd267, 2;
	add.s64 	%rd270, %rd268, %rd269;
	st.global.f32 	[%rd270], %f53;
$L__BB270_76:
	ret;

}
	// .globl	contiguous_mean33_u32
.visible .entry contiguous_mean33_u32(
	.param .u64 .ptr .align 1 contiguous_mean33_u32_param_0,
	.param .u64 .ptr .align 1 contiguous_mean33_u32_param_1,
	.param .u64 contiguous_mean33_u32_param_2,
	.param .u64 contiguous_mean33_u32_param_3,
	.param .u64 contiguous_mean33_u32_param_4
)
{
	.reg .pred 	%p<14>;
	.reg .b32 	%r<86>;
	.reg .b32 	%f<55>;
	.reg .b64 	%rd<16>;

	ld.param.u64 	%rd2, [contiguous_mean33_u32_param_0];
	ld.param.u64 	%rd3, [contiguous_mean33_u32_param_1];
	ld.param.u64 	%rd4, [contiguous_mean33_u32_param_3];
	ld.param.u64 	%rd5, [contiguous_mean33_u32_param_4];
	mov.u32 	%r1, %tid.y;
	mov.u32 	%r2, %ntid.x;
	mov.u32 	%r3, %tid.x;
	mad.lo.s32 	%r30, %r1, %r2, %r3;
	mov.u32 	%r31, %ctaid.x;
	mad.lo.s32 	%r32, %r31, %r2, %r3;
	mov.u32 	%r4, %ctaid.y;
	mov.u32 	%r5, %ntid.y;
	mad.lo.s32 	%r33, %r4, %r5, %r1;
	shl.b32 	%r34, %r30, 2;
	mov.u32 	%r35, meansdata_u32;
	add.s32 	%r7, %r35, %r34;
	mov.b32 	%r36, 0;
	st.shared.u32 	[%r7], %r36;
	cvt.u64.u32 	%rd1, %r32;
	setp.le.u64 	%p1, %rd4, %rd1;
	cvt.u64.u32 	%rd7, %r33;
	setp.le.u64 	%p2, %rd5, %rd7;
	or.pred  	%p3, %p1, %p2;
	@%p3 bra 	$L__BB271_18;
	cvt.u32.u64 	%r37, %rd1;
	cvta.to.global.u64 	%rd8, %rd3;
	cvt.u32.u64 	%r38, %rd4;
	mad.lo.s32 	%r39, %r33, %r38, %r37;
	mul.wide.u32 	%rd9, %r39, 4;
	add.s64 	%rd10, %rd8, %rd9;
	ld.global.f32 	%f16, [%rd10];
	st.shared.f32 	[%r7], %f16;
	bar.sync 	0;
	setp.ne.s32 	%p4, %r1, 0;
	@%p4 bra 	$L__BB271_18;
	setp.gt.u32 	%p5, %r5, 1;
	@%p5 bra 	$L__BB271_4;
	shl.b32 	%r40, %r3, 2;
	add.s32 	%r42, %r35, %r40;
	ld.shared.f32 	%f53, [%r42];
	bra.uni 	$L__BB271_17;
$L__BB271_4:
	shl.b32 	%r44, %r3, 2;
	add.s32 	%r8, %r35, %r44;
	ld.shared.f32 	%f53, [%r8];
	add.s32 	%r9, %r5, -1;
	add.s32 	%r46, %r5, -2;
	and.b32  	%r10, %r9, 7;
	setp.lt.u32 	%p6, %r46, 7;
	mov.b32 	%r84, 1;
	@%p6 bra 	$L__BB271_8;
	and.b32  	%r49, %r9, -8;
	neg.s32 	%r81, %r49;
	shl.b32 	%r12, %r2, 2;
	add.s32 	%r51, %r44, %r12;
	add.s32 	%r79, %r35, %r51;
	shl.b32 	%r14, %r2, 5;
	mov.b32 	%r82, 1;
	mov.b32 	%r80, 0;
$L__BB271_6:
	.pragma "nounroll";
	mul.lo.s32 	%r53, %r82, %r2;
	shl.b32 	%r54, %r53, 2;
	add.s32 	%r55, %r8, %r54;
	ld.shared.f32 	%f18, [%r79];
	add.f32 	%f19, %f53, %f18;
	add.s32 	%r56, %r55, %r12;
	ld.shared.f32 	%f20, [%r56];
	add.f32 	%f21, %f19, %f20;
	add.s32 	%r57, %r56, %r12;
	ld.shared.f32 	%f22, [%r57];
	add.f32 	%f23, %f21, %f22;
	add.s32 	%r58, %r57, %r12;
	ld.shared.f32 	%f24, [%r58];
	add.f32 	%f25, %f23, %f24;
	add.s32 	%r59, %r58, %r12;
	ld.shared.f32 	%f26, [%r59];
	add.f32 	%f27, %f25, %f26;
	add.s32 	%r60, %r59, %r12;
	ld.shared.f32 	%f28, [%r60];
	add.f32 	%f29, %f27, %f28;
	add.s32 	%r61, %r60, %r12;
	ld.shared.f32 	%f30, [%r61];
	add.f32 	%f31, %f29, %f30;
	add.s32 	%r62, %r61, %r12;
	ld.shared.f32 	%f32, [%r62];
	add.f32 	%f53, %f31, %f32;
	add.s32 	%r82, %r82, 8;
	add.s32 	%r81, %r81, 8;
	add.s32 	%r80, %r80, 8;
	add.s32 	%r79, %r79, %r14;
	setp.ne.s32 	%p7, %r81, 0;
	@%p7 bra 	$L__BB271_6;
	add.s32 	%r84, %r80, 1;
$L__BB271_8:
	setp.eq.s32 	%p8, %r10, 0;
	@%p8 bra 	$L__BB271_16;
	and.b32  	%r25, %r9, 3;
	setp.lt.u32 	%p9, %r10, 4;
	@%p9 bra 	$L__BB271_11;
	mul.lo.s32 	%r63, %r84, %r2;
	shl.b32 	%r64, %r63, 2;
	add.s32 	%r65, %r8, %r64;
	ld.shared.f32 	%f34, [%r65];
	add.f32 	%f35, %f53, %f34;
	shl.b32 	%r66, %r2, 2;
	add.s32 	%r67, %r65, %r66;
	ld.shared.f32 	%f36, [%r67];
	add.f32 	%f37, %f35, %f36;
	add.s32 	%r68, %r67, %r66;
	ld.shared.f32 	%f38, [%r68];
	add.f32 	%f39, %f37, %f38;
	add.s32 	%r69, %r68, %r66;
	ld.shared.f32 	%f40, [%r69];
	add.f32 	%f53, %f39, %f40;
	add.s32 	%r84, %r84, 4;
$L__BB271_11:
	setp.eq.s32 	%p10, %r25, 0;
	@%p10 bra 	$L__BB271_16;
	setp.eq.s32 	%p11, %r25, 1;
	@%p11 bra 	$L__BB271_14;
	mul.lo.s32 	%r70, %r84, %r2;
	shl.b32 	%r71, %r70, 2;
	add.s32 	%r72, %r8, %r71;
	ld.shared.f32 	%f42, [%r72];
	add.f32 	%f43, %f53, %f42;
	shl.b32 	%r73, %r2, 2;
	add.s32 	%r74, %r72, %r73;
	ld.shared.f32 	%f44, [%r74];
	add.f32 	%f53, %f43, %f44;
	add.s32 	%r84, %r84, 2;
$L__BB271_14:
	and.b32  	%r75, %r9, 1;
	setp.eq.b32 	%p12, %r75, 1;
	not.pred 	%p13, %p12;
	@%p13 bra 	$L__BB271_16;
	mul.lo.s32 	%r76, %r84, %r2;
	shl.b32 	%r77, %r76, 2;
	add.s32 	%r78, %r8, %r77;
	ld.shared.f32 	%f45, [%r78];
	add.f32 	%f53, %f53, %f45;
$L__BB271_16:
	st.shared.f32 	[%r8], %f53;
$L__BB271_17:
	cvt.u64.u32 	%rd11, %r4;
	mad.lo.s64 	%rd12, %rd4, %rd11, %rd1;
	cvta.to.global.u64 	%rd13, %rd2;
	shl.b64 	%rd14, %rd12, 2;
	add.s64 	%rd15, %rd13, %rd14;
	st.global.f32 	[%rd15], %f53;
$L__BB271_18:
	ret;

}
	// .globl	contiguous_mean_u64
.visible .entry contiguous_mean_u64(
	.param .u64 .ptr .align 1 contiguous_mean_u64_param_0,
	.param .u64 .ptr .align 1 contiguous_mean_u64_param_1,
	.param .u64 contiguous_mean_u64_param_2
)
{
	.reg .pred 	%p<8>;
	.reg .b32 	%r<16>;
	.reg .b64 	%rd<21>;
	.reg .b64 	%fd<25>;

	ld.param.u64 	%rd4, [contiguous_mean_u64_param_0];
	ld.param.u64 	%rd6, [contiguous_mean_u64_param_1];
	ld.param.u64 	%rd5, [contiguous_mean_u64_param_2];
	cvta.to.global.u64 	%rd1, %rd6;
	mov.u32 	%r1, %tid.x;
	mov.u32 	%r2, %ctaid.x;
	mov.u32 	%r15, %ntid.x;
	mul.lo.s32 	%r8, %r2, %r15;
	shl.b32 	%r9, %r8, 1;
	add.s32 	%r4, %r9, %r1;
	shl.b32 	%r10, %r1, 3;
	mov.u32 	%r11, meansdata_u64;
	add.s32 	%r5, %r11, %r10;
	mov.b64 	%rd7, 0;
	st.shared.u64 	[%r5], %rd7;
	add.s32 	%r12, %r4, %r15;
	cvt.u64.u32 	%rd2, %r12;
	setp.le.u64 	%p1, %rd5, %rd2;
	@%p1 bra 	$L__BB272_2;
	mul.wide.u32 	%rd11, %r4, 8;
	add.s64 	%rd12, %rd1, %rd11;
	ld.global.u64 	%rd13, [%rd12];
	shl.b64 	%rd14, %rd2, 3;
	add.s64 	%rd15, %rd1, %rd14;
	ld.global.u64 	%rd16, [%rd15];
	add.s64 	%rd17, %rd16, %rd13;
	cvt.rn.f64.u64 	%fd2, %rd17;
	st.shared.f64 	[%r5], %fd2;
	bra.uni 	$L__BB272_4;
$L__BB272_2:
	cvt.u64.u32 	%rd3, %r4;
	setp.le.u64 	%p2, %rd5, %rd3;
	@%p2 bra 	$L__BB272_4;
	shl.b64 	%rd8, %rd3, 3;
	add.s64 	%rd9, %rd1, %rd8;
	ld.global.u64 	%rd10, [%rd9];
	cvt.rn.f64.u64 	%fd1, %rd10;
	st.shared.f64 	[%r5], %fd1;
$L__BB272_4:
	bar.sync 	0;
	setp.lt.u32 	%p3, %r15, 66;
	@%p3 bra 	$L__BB272_8;
$L__BB272_5:
	shr.u32 	%r7, %r15, 1;
	setp.ge.u32 	%p4, %r1, %r7;
	@%p4 bra 	$L__BB272_7;
	ld.shared.f64 	%fd3, [%r5];
	shl.b32 	%r13, %r7, 3;
	add.s32 	%r14, %r5, %r13;
	ld.shared.f64 	%fd4, [%r14];
	add.f64 	%fd5, %fd3, %fd4;
	st.shared.f64 	[%r5], %fd5;
$L__BB272_7:
	bar.sync 	0;
	setp.gt.u32 	%p5, %r15, 131;
	mov.u32 	%r15, %r7;
	@%p5 bra 	$L__BB272_5;
$L__BB272_8:
	setp.gt.u32 	%p6, %r1, 31;
	@%p6 bra 	$L__BB272_11;
	ld.volatile.shared.f64 	%fd6, [%r5];
	ld.volatile.shared.f64 	%fd7, [%r5+256];
	add.f64 	%fd8, %fd6, %fd7;
	st.volatile.shared.f64 	[%r5], %fd8;
	ld.volatile.shared.f64 	%fd9, [%r5];
	ld.volatile.shared.f64 	%fd10, [%r5+128];
	add.f64 	%fd11, %fd9, %fd10;
	st.volatile.shared.f64 	[%r5], %fd11;
	ld.volatile.shared.f64 	%fd12, [%r5];
	ld.volatile.shared.f64 	%fd13, [%r5+64];
	add.f64 	%fd14, %fd12, %fd13;
	st.volatile.shared.f64 	[%r5], %fd14;
	ld.volatile.shared.f64 	%fd15, [%r5];
	ld.volatile.shared.f64 	%fd16, [%r5+32];
	add.f64 	%fd17, %fd15, %fd16;
	st.volatile.shared.f64 	[%r5], %fd17;
	ld.volatile.shared.f64 	%fd18, [%r5];
	ld.volatile.shared.f64 	%fd19, [%r5+16];
	add.f64 	%fd20, %fd18, %fd19;
	st.volatile.shared.f64 	[%r5], %fd20;
	ld.volatile.shared.f64 	%fd21, [%r5];
	ld.volatile.shared.f64 	%fd22, [%r5+8];
	add.f64 	%fd23, %fd21, %fd22;
	st.volatile.shared.f64 	[%r5], %fd23;
	setp.ne.s32 	%p7, %r1, 0;
	@%p7 bra 	$L__BB272_11;
	ld.shared.f64 	%fd24, [meansdata_u64];
	cvta.to.global.u64 	%rd18, %rd4;
	mul.wide.u32 	%rd19, %r2, 8;
	add.s64 	%rd20, %rd18, %rd19;
	st.global.f64 	[%rd20], %fd24;
$L__BB272_11:
	ret;

}
	// .globl	contiguous_cumulate_mean_u64
.visible .entry contiguous_cumulate_mean_u64(
	.param .u64 .ptr .align 1 contiguous_cumulate_mean_u64_param_0,
	.param .u64 .ptr .align 1 contiguous_cumulate_mean_u64_param_1,
	.param .u64 contiguous_cumulate_mean_u64_param_2
)
{
	.reg .pred 	%p<8>;
	.reg .b32 	%r<16>;
	.reg .b64 	%rd<17>;
	.reg .b64 	%fd<27>;

	ld.param.u64 	%rd4, [contiguous_cumulate_mean_u64_param_0];
	ld.param.u64 	%rd6, [contiguous_cumulate_mean_u64_param_1];
	ld.param.u64 	%rd5, [contiguous_cumulate_mean_u64_param_2];
	cvta.to.global.u64 	%rd1, %rd6;
	mov.u32 	%r1, %tid.x;
	mov.u32 	%r2, %ctaid.x;
	mov.u32 	%r15, %ntid.x;
	mul.lo.s32 	%r8, %r2, %r15;
	shl.b32 	%r9, %r8, 1;
	add.s32 	%r4, %r9, %r1;
	shl.b32 	%r10, %r1, 3;
	mov.u32 	%r11, meansdata_u64;
	add.s32 	%r5, %r11, %r10;
	mov.b64 	%rd7, 0;
	st.shared.u64 	[%r5], %rd7;
	add.s32 	%r12, %r4, %r15;
	cvt.u64.u32 	%rd2, %r12;
	setp.le.u64 	%p1, %rd5, %rd2;
	@%p1 bra 	$L__BB273_2;
	mul.wide.u32 	%rd10, %r4, 8;
	add.s64 	%rd11, %rd1, %rd10;
	ld.global.f64 	%fd2, [%rd11];
	shl.b64 	%rd12, %rd2, 3;
	add.s64 	%rd13, %rd1, %rd12;
	ld.global.f64 	%fd3, [%rd13];
	add.f64 	%fd4, %fd2, %fd3;
	st.shared.f64 	[%r5], %fd4;
	bra.uni 	$L__BB273_4;
$L__BB273_2:
	cvt.u64.u32 	%rd3, %r4;
	setp.le.u64 	%p2, %rd5, %rd3;
	@%p2 bra 	$L__BB273_4;
	shl.b64 	%rd8, %rd3, 3;
	add.s64 	%rd9, %rd1, %rd8;
	ld.global.f64 	%fd1, [%rd9];
	st.shared.f64 	[%r5], %fd1;
$L__BB273_4:
	bar.sync 	0;
	setp.lt.u32 	%p3, %r15, 66;
	@%p3 bra 	$L__BB273_8;
$L__BB273_5:
	shr.u32 	%r7, %r15, 1;
	setp.ge.u32 	%p4, %r1, %r7;
	@%p4 bra 	$L__BB273_7;
	ld.shared.f64 	%fd5, [%r5];
	shl.b32 	%r13, %r7, 3;
	add.s32 	%r14, %r5, %r13;
	ld.shared.f64 	%fd6, [%r14];
	add.f64 	%fd7, %fd5, %fd6;
	st.shared.f64 	[%r5], %fd7;
$L__BB273_7:
	bar.sync 	0;
	setp.gt.u32 	%p5, %r15, 131;
	mov.u32 	%r15, %r7;
	@%p5 bra 	$L__BB273_5;
$L__BB273_8:
	setp.gt.u32 	%p6, %r1, 31;
	@%p6 bra 	$L__BB273_11;
	ld.volatile.shared.f64 	%fd8, [%r5];
	ld.volatile.shared.f64 	%fd9, [%r5+256];
	add.f64 	%fd10, %fd8, %fd9;
	st.volatile.shared.f64 	[%r5], %fd10;
	ld.volatile.shared.f64 	%fd11, [%r5];
	ld.volatile.shared.f64 	%fd12, [%r5+128];
	add.f64 	%fd13, %fd11, %fd12;
	st.volatile.shared.f64 	[%r5], %fd13;
	ld.volatile.shared.f64 	%fd14, [%r5];
	ld.volatile.shared.f64 	%fd15, [%r5+64];
	add.f64 	%fd16, %fd14, %fd15;
	st.volatile.shared.f64 	[%r5], %fd16;
	ld.volatile.shared.f64 	%fd17, [%r5];
	ld.volatile.shared.f64 	%fd18, [%r5+32];
	add.f64 	%fd19, %fd17, %fd18;
	st.volatile.shared.f64 	[%r5], %fd19;
	ld.volatile.shared.f64 	%fd20, [%r5];
	ld.volatile.shared.f64 	%fd21, [%r5+16];
	add.f64 	%fd22, %fd20, %fd21;
	st.volatile.shared.f64 	[%r5], %fd22;
	ld.volatile.shared.f64 	%fd23, [%r5];
	ld.volatile.shared.f64 	%fd24, [%r5+8];
	add.f64 	%fd25, %fd23, %fd24;
	st.volatile.shared.f64 	[%r5], %fd25;
	setp.ne.s32 	%p7, %r1, 0;
	@%p7 bra 	$L__BB273_11;
	ld.shared.f64 	%fd26, [meansdata_u64];
	cvta.to.global.u64 	%rd14, %rd4;
	mul.wide.u32 	%rd15, %r2, 8;
	add.s64 	%rd16, %rd14, %rd15;
	st.global.f64 	[%rd16], %fd26;
$L__BB273_11:
	ret;

}
	// .globl	uncontiguous_mean_u64
.visible .entry uncontiguous_mean_u64(
	.param .u64 .ptr .align 1 uncontiguous_mean_u64_param_0,
	.param .u64 .ptr .align 1 uncontiguous_mean_u64_param_1,
	.param .u64 .ptr .align 1 uncontiguous_mean_u64_param_2,
	.param .u64 .ptr .align 1 uncontiguous_mean_u64_param_3,
	.param .u64 uncontiguous_mean_u64_param_4,
	.param .u64 uncontiguous_mean_u64_param_5
)
{
	.reg .pred 	%p<53>;
	.reg .b32 	%r<212>;
	.reg .b64 	%rd<563>;
	.reg .b64 	%fd<25>;

	ld.param.u64 	%rd260, [uncontiguous_mean_u64_param_0];
	ld.param.u64 	%rd263, [uncontiguous_mean_u64_param_1];
	ld.param.u64 	%rd264, [uncontiguous_mean_u64_param_2];
	ld.param.u64 	%rd265, [uncontiguous_mean_u64_param_3];
	ld.param.u64 	%rd261, [uncontiguous_mean_u64_param_4];
	ld.param.u64 	%rd262, [uncontiguous_mean_u64_param_5];
	cvta.to.global.u64 	%rd1, %rd265;
	cvta.to.global.u64 	%rd2, %rd264;
	cvta.to.global.u64 	%rd3, %rd263;
	mov.u32 	%r1, %tid.x;
	mov.u32 	%r2, %ctaid.x;
	mov.u32 	%r211, %ntid.x;
	mul.lo.s32 	%r52, %r2, %r211;
	shl.b32 	%r53, %r52, 1;
	add.s32 	%r4, %r53, %r1;
	shl.b32 	%r54, %r1, 3;
	mov.u32 	%r55, meansdata_u64;
	add.s32 	%r5, %r55, %r54;
	mov.b64 	%rd266, 0;
	st.shared.u64 	[%r5], %rd266;
	add.s32 	%r56, %r4, %r211;
	cvt.u64.u32 	%rd516, %r56;
	setp.le.u64 	%p1, %rd262, %rd516;
	@%p1 bra 	$L__BB274_54;
	cvt.u32.u64 	%r6, %rd261;
	add.s32 	%r205, %r6, -1;
	setp.lt.s32 	%p27, %r205, 0;
	mov.b64 	%rd520, 0;
	mov.u64 	%rd521, %rd520;
	@%p27 bra 	$L__BB274_53;
	cvt.u64.u32 	%rd517, %r4;
	setp.lt.u32 	%p28, %r205, 3;
	mov.b64 	%rd521, 0;
	mov.u64 	%rd520, %rd521;
	@%p28 bra 	$L__BB274_30;
	add.s32 	%r203, %r6, -2;
	and.b32  	%r132, %r6, -4;
	neg.s32 	%r202, %r132;
	mov.b64 	%rd521, 0;
$L__BB274_4:
	.pragma "nounroll";
	add.s32 	%r12, %r203, 1;
	mul.wide.u32 	%rd399, %r12, 8;
	add.s64 	%rd400, %rd2, %rd399;
	ld.global.u64 	%rd10, [%rd400];
	or.b64  	%rd401, %rd517, %rd10;
	and.b64  	%rd402, %rd401, -4294967296;
	setp.ne.s64 	%p29, %rd402, 0;
	@%p29 bra 	$L__BB274_6;
	cvt.u32.u64 	%r133, %rd10;
	cvt.u32.u64 	%r134, %rd517;
	div.u32 	%r135, %r134, %r133;
	mul.lo.s32 	%r136, %r135, %r133;
	sub.s32 	%r137, %r134, %r136;
	cvt.u64.u32 	%rd482, %r135;
	cvt.u64.u32 	%rd483, %r137;
	bra.uni 	$L__BB274_7;
$L__BB274_6:
	div.s64 	%rd482, %rd517, %rd10;
	mul.lo.s64 	%rd403, %rd482, %rd10;
	sub.s64 	%rd483, %rd517, %rd403;
$L__BB274_7:
	mul.wide.u32 	%rd404, %r12, 8;
	add.s64 	%rd405, %rd1, %rd404;
	ld.global.u64 	%rd17, [%rd405];
	mad.lo.s64 	%rd18, %rd17, %rd483, %rd520;
	or.b64  	%rd406, %rd516, %rd10;
	and.b64  	%rd407, %rd406, -4294967296;
	setp.ne.s64 	%p30, %rd407, 0;
	@%p30 bra 	$L__BB274_9;
	cvt.u32.u64 	%r138, %rd10;
	cvt.u32.u64 	%r139, %rd516;
	div.u32 	%r140, %r139, %r138;
	mul.lo.s32 	%r141, %r140, %r138;
	sub.s32 	%r142, %r139, %r141;
	cvt.u64.u32 	%rd484, %r140;
	cvt.u64.u32 	%rd485, %r142;
	bra.uni 	$L__BB274_10;
$L__BB274_9:
	div.s64 	%rd484, %rd516, %rd10;
	mul.lo.s64 	%rd408, %rd484, %rd10;
	sub.s64 	%rd485, %rd516, %rd408;
$L__BB274_10:
	mad.lo.s64 	%rd25, %rd485, %rd17, %rd521;
	add.s32 	%r13, %r203, -2;
	mul.wide.u32 	%rd409, %r203, 8;
	add.s64 	%rd410, %rd2, %rd409;
	ld.global.u64 	%rd26, [%rd410];
	or.b64  	%rd411, %rd482, %rd26;
	and.b64  	%rd412, %rd411, -4294967296;
	setp.ne.s64 	%p31, %rd412, 0;
	@%p31 bra 	$L__BB274_12;
	cvt.u32.u64 	%r143, %rd26;
	cvt.u32.u64 	%r144, %rd482;
	div.u32 	%r145, %r144, %r143;
	mul.lo.s32 	%r146, %r145, %r143;
	sub.s32 	%r147, %r144, %r146;
	cvt.u64.u32 	%rd486, %r145;
	cvt.u64.u32 	%rd487, %r147;
	bra.uni 	$L__BB274_13;
$L__BB274_12:
	div.s64 	%rd486, %rd482, %rd26;
	mul.lo.s64 	%rd413, %rd486, %rd26;
	sub.s64 	%rd487, %rd482, %rd413;
$L__BB274_13:
	mul.wide.u32 	%rd414, %r203, 8;
	add.s64 	%rd415, %rd1, %rd414;
	ld.global.u64 	%rd33, [%rd415];
	mad.lo.s64 	%rd34, %rd33, %rd487, %rd18;
	or.b64  	%rd416, %rd484, %rd26;
	and.b64  	%rd417, %rd416, -4294967296;
	setp.ne.s64 	%p32, %rd417, 0;
	@%p32 bra 	$L__BB274_15;
	cvt.u32.u64 	%r148, %rd26;
	cvt.u32.u64 	%r149, %rd484;
	div.u32 	%r150, %r149, %r148;
	mul.lo.s32 	%r151, %r150, %r148;
	sub.s32 	%r152, %r149, %r151;
	cvt.u64.u32 	%rd488, %r150;
	cvt.u64.u32 	%rd489, %r152;
	bra.uni 	$L__BB274_16;
$L__BB274_15:
	div.s64 	%rd488, %rd484, %rd26;
	mul.lo.s64 	%rd418, %rd488, %rd26;
	sub.s64 	%rd489, %rd484, %rd418;
$L__BB274_16:
	mad.lo.s64 	%rd41, %rd489, %rd33, %rd25;
	add.s32 	%r14, %r203, -1;
	mul.wide.u32 	%rd419, %r14, 8;
	add.s64 	%rd420, %rd2, %rd419;
	ld.global.u64 	%rd42, [%rd420];
	or.b64  	%rd421, %rd486, %rd42;
	and.b64  	%rd422, %rd421, -4294967296;
	setp.ne.s64 	%p33, %rd422, 0;
	@%p33 bra 	$L__BB274_18;
	cvt.u32.u64 	%r153, %rd42;
	cvt.u32.u64 	%r154, %rd486;
	div.u32 	%r155, %r154, %r153;
	mul.lo.s32 	%r156, %r155, %r153;
	sub.s32 	%r157, %r154, %r156;
	cvt.u64.u32 	%rd490, %r155;
	cvt.u64.u32 	%rd491, %r157;
	bra.uni 	$L__BB274_19;
$L__BB274_18:
	div.s64 	%rd490, %rd486, %rd42;
	mul.lo.s64 	%rd423, %rd490, %rd42;
	sub.s64 	%rd491, %rd486, %rd423;
$L__BB274_19:
	mul.wide.u32 	%rd424, %r14, 8;
	add.s64 	%rd425, %rd1, %rd424;
	ld.global.u64 	%rd49, [%rd425];
	mad.lo.s64 	%rd50, %rd49, %rd491, %rd34;
	or.b64  	%rd426, %rd488, %rd42;
	and.b64  	%rd427, %rd426, -4294967296;
	setp.ne.s64 	%p34, %rd427, 0;
	@%p34 bra 	$L__BB274_21;
	cvt.u32.u64 	%r158, %rd42;
	cvt.u32.u64 	%r159, %rd488;
	div.u32 	%r160, %r159, %r158;
	mul.lo.s32 	%r161, %r160, %r158;
	sub.s32 	%r162, %r159, %r161;
	cvt.u64.u32 	%rd492, %r160;
	cvt.u64.u32 	%rd493, %r162;
	bra.uni 	$L__BB274_22;
$L__BB274_21:
	div.s64 	%rd492, %rd488, %rd42;
	mul.lo.s64 	%rd428, %rd492, %rd42;
	sub.s64 	%rd493, %rd488, %rd428;
$L__BB274_22:
	mad.lo.s64 	%rd57, %rd493, %rd49, %rd41;
	mul.wide.u32 	%rd429, %r13, 8;
	add.s64 	%rd430, %rd2, %rd429;
	ld.global.u64 	%rd58, [%rd430];
	or.b64  	%rd431, %rd490, %rd58;
	and.b64  	%rd432, %rd431, -4294967296;
	setp.ne.s64 	%p35, %rd432, 0;
	@%p35 bra 	$L__BB274_24;
	cvt.u32.u64 	%r163, %rd58;
	cvt.u32.u64 	%r164, %rd490;
	div.u32 	%r165, %r164, %r163;
	mul.lo.s32 	%r166, %r165, %r163;
	sub.s32 	%r167, %r164, %r166;
	cvt.u64.u32 	%rd517, %r165;
	cvt.u64.u32 	%rd495, %r167;
	bra.uni 	$L__BB274_25;
$L__BB274_24:
	div.s64 	%rd517, %rd490, %rd58;
	mul.lo.s64 	%rd433, %rd517, %rd58;
	sub.s64 	%rd495, %rd490, %rd433;
$L__BB274_25:
	mul.wide.u32 	%rd434, %r13, 8;
	add.s64 	%rd435, %rd1, %rd434;
	ld.global.u64 	%rd65, [%rd435];
	mad.lo.s64 	%rd520, %rd65, %rd495, %rd50;
	or.b64  	%rd436, %rd492, %rd58;
	and.b64  	%rd437, %rd436, -4294967296;
	setp.ne.s64 	%p36, %rd437, 0;
	@%p36 bra 	$L__BB274_27;
	cvt.u32.u64 	%r168, %rd58;
	cvt.u32.u64 	%r169, %rd492;
	div.u32 	%r170, %r169, %r168;
	mul.lo.s32 	%r171, %r170, %r168;
	sub.s32 	%r172, %r169, %r171;
	cvt.u64.u32 	%rd516, %r170;
	cvt.u64.u32 	%rd497, %r172;
	bra.uni 	$L__BB274_28;
$L__BB274_27:
	div.s64 	%rd516, %rd492, %rd58;
	mul.lo.s64 	%rd438, %rd516, %rd58;
	sub.s64 	%rd497, %rd492, %rd438;
$L__BB274_28:
	mad.lo.s64 	%rd521, %rd497, %rd65, %rd57;
	add.s32 	%r203, %r203, -4;
	add.s32 	%r202, %r202, 4;
	setp.ne.s32 	%p37, %r202, 0;
	@%p37 bra 	$L__BB274_4;
	add.s32 	%r205, %r203, 1;
$L__BB274_30:
	and.b32  	%r19, %r6, 3;
	setp.eq.s32 	%p38, %r19, 0;
	@%p38 bra 	$L__BB274_53;
	setp.eq.s32 	%p39, %r19, 1;
	@%p39 bra 	$L__BB274_45;
	mul.wide.u32 	%rd440, %r205, 8;
	add.s64 	%rd441, %rd2, %rd440;
	ld.global.u64 	%rd80, [%rd441];
	or.b64  	%rd442, %rd517, %rd80;
	and.b64  	%rd443, %rd442, -4294967296;
	setp.ne.s64 	%p40, %rd443, 0;
	@%p40 bra 	$L__BB274_34;
	cvt.u32.u64 	%r173, %rd80;
	cvt.u32.u64 	%r174, %rd517;
	div.u32 	%r175, %r174, %r173;
	mul.lo.s32 	%r176, %r175, %r173;
	sub.s32 	%r177, %r174, %r176;
	cvt.u64.u32 	%rd504, %r175;
	cvt.u64.u32 	%rd505, %r177;
	bra.uni 	$L__BB274_35;
$L__BB274_34:
	div.s64 	%rd504, %rd517, %rd80;
	mul.lo.s64 	%rd444, %rd504, %rd80;
	sub.s64 	%rd505, %rd517, %rd444;
$L__BB274_35:
	add.s64 	%rd446, %rd1, %rd440;
	ld.global.u64 	%rd87, [%rd446];
	mad.lo.s64 	%rd88, %rd87, %rd505, %rd520;
	or.b64  	%rd447, %rd516, %rd80;
	and.b64  	%rd448, %rd447, -4294967296;
	setp.ne.s64 	%p41, %rd448, 0;
	@%p41 bra 	$L__BB274_37;
	cvt.u32.u64 	%r178, %rd80;
	cvt.u32.u64 	%r179, %rd516;
	div.u32 	%r180, %r179, %r178;
	mul.lo.s32 	%r181, %r180, %r178;
	sub.s32 	%r182, %r179, %r181;
	cvt.u64.u32 	%rd506, %r180;
	cvt.u64.u32 	%rd507, %r182;
	bra.uni 	$L__BB274_38;
$L__BB274_37:
	div.s64 	%rd506, %rd516, %rd80;
	mul.lo.s64 	%rd449, %rd506, %rd80;
	sub.s64 	%rd507, %rd516, %rd449;
$L__BB274_38:
	mad.lo.s64 	%rd95, %rd507, %rd87, %rd521;
	add.s32 	%r20, %r205, -1;
	mul.wide.u32 	%rd450, %r20, 8;
	add.s64 	%rd451, %rd2, %rd450;
	ld.global.u64 	%rd96, [%rd451];
	or.b64  	%rd452, %rd504, %rd96;
	and.b64  	%rd453, %rd452, -4294967296;
	setp.ne.s64 	%p42, %rd453, 0;
	@%p42 bra 	$L__BB274_40;
	cvt.u32.u64 	%r183, %rd96;
	cvt.u32.u64 	%r184, %rd504;
	div.u32 	%r185, %r184, %r183;
	mul.lo.s32 	%r186, %r185, %r183;
	sub.s32 	%r187, %r184, %r186;
	cvt.u64.u32 	%rd517, %r185;
	cvt.u64.u32 	%rd509, %r187;
	bra.uni 	$L__BB274_41;
$L__BB274_40:
	div.s64 	%rd517, %rd504, %rd96;
	mul.lo.s64 	%rd454, %rd517, %rd96;
	sub.s64 	%rd509, %rd504, %rd454;
$L__BB274_41:
	add.s64 	%rd456, %rd1, %rd450;
	ld.global.u64 	%rd103, [%rd456];
	mad.lo.s64 	%rd520, %rd103, %rd509, %rd88;
	or.b64  	%rd457, %rd506, %rd96;
	and.b64  	%rd458, %rd457, -4294967296;
	setp.ne.s64 	%p43, %rd458, 0;
	@%p43 bra 	$L__BB274_43;
	cvt.u32.u64 	%r188, %rd96;
	cvt.u32.u64 	%r189, %rd506;
	div.u32 	%r190, %r189, %r188;
	mul.lo.s32 	%r191, %r190, %r188;
	sub.s32 	%r192, %r189, %r191;
	cvt.u64.u32 	%rd516, %r190;
	cvt.u64.u32 	%rd511, %r192;
	bra.uni 	$L__BB274_44;
$L__BB274_43:
	div.s64 	%rd516, %rd506, %rd96;
	mul.lo.s64 	%rd459, %rd516, %rd96;
	sub.s64 	%rd511, %rd506, %rd459;
$L__BB274_44:
	mad.lo.s64 	%rd521, %rd511, %rd103, %rd95;
	add.s32 	%r205, %r205, -2;
$L__BB274_45:
	and.b32  	%r193, %r6, 1;
	setp.eq.b32 	%p44, %r193, 1;
	not.pred 	%p45, %p44;
	@%p45 bra 	$L__BB274_53;
	mul.wide.u32 	%rd460, %r205, 8;
	add.s64 	%rd461, %rd2, %rd460;
	ld.global.u64 	%rd118, [%rd461];
	or.b64  	%rd462, %rd517, %rd118;
	and.b64  	%rd463, %rd462, -4294967296;
	setp.ne.s64 	%p46, %rd463, 0;
	@%p46 bra 	$L__BB274_48;
	cvt.u32.u64 	%r194, %rd118;
	cvt.u32.u64 	%r195, %rd517;
	rem.u32 	%r196, %r195, %r194;
	cvt.u64.u32 	%rd518, %r196;
	bra.uni 	$L__BB274_49;
$L__BB274_48:
	rem.s64 	%rd518, %rd517, %rd118;
$L__BB274_49:
	add.s64 	%rd465, %rd1, %rd460;
	ld.global.u64 	%rd122, [%rd465];
	mad.lo.s64 	%rd520, %rd122, %rd518, %rd520;
	or.b64  	%rd466, %rd516, %rd118;
	and.b64  	%rd467, %rd466, -4294967296;
	setp.ne.s64 	%p47, %rd467, 0;
	@%p47 bra 	$L__BB274_51;
	cvt.u32.u64 	%r197, %rd118;
	cvt.u32.u64 	%r198, %rd516;
	rem.u32 	%r199, %r198, %r197;
	cvt.u64.u32 	%rd519, %r199;
	bra.uni 	$L__BB274_52;
$L__BB274_51:
	rem.s64 	%rd519, %rd516, %rd118;
$L__BB274_52:
	mad.lo.s64 	%rd521, %rd519, %rd122, %rd521;
$L__BB274_53:
	shl.b64 	%rd468, %rd520, 3;
	add.s64 	%rd469, %rd3, %rd468;
	ld.global.u64 	%rd470, [%rd469];
	shl.b64 	%rd471, %rd521, 3;
	add.s64 	%rd472, %rd3, %rd471;
	ld.global.u64 	%rd473, [%rd472];
	add.s64 	%rd474, %rd473, %rd470;
	cvt.rn.f64.u64 	%fd2, %rd474;
	st.shared.f64 	[%r5], %fd2;
	bra.uni 	$L__BB274_114;
$L__BB274_54:
	cvt.u64.u32 	%rd553, %r4;
	setp.le.u64 	%p2, %rd262, %rd553;
	@%p2 bra 	$L__BB274_114;
	cvt.u32.u64 	%r23, %rd261;
	add.s32 	%r209, %r23, -1;
	setp.lt.s32 	%p3, %r209, 0;
	mov.b64 	%rd562, 0;
	@%p3 bra 	$L__BB274_113;
	and.b32  	%r25, %r23, 7;
	setp.lt.u32 	%p4, %r209, 7;
	mov.b64 	%rd562, 0;
	@%p4 bra 	$L__BB274_84;
	add.s32 	%r207, %r23, -4;
	and.b32  	%r57, %r23, -8;
	neg.s32 	%r206, %r57;
	mov.b64 	%rd562, 0;
$L__BB274_58:
	.pragma "nounroll";
	add.s32 	%r30, %r207, 3;
	mul.wide.u32 	%rd271, %r30, 8;
	add.s64 	%rd272, %rd2, %rd271;
	ld.global.u64 	%rd133, [%rd272];
	or.b64  	%rd273, %rd553, %rd133;
	and.b64  	%rd274, %rd273, -4294967296;
	setp.ne.s64 	%p5, %rd274, 0;
	@%p5 bra 	$L__BB274_60;
	cvt.u32.u64 	%r58, %rd133;
	cvt.u32.u64 	%r59, %rd553;
	div.u32 	%r60, %r59, %r58;
	mul.lo.s32 	%r61, %r60, %r58;
	sub.s32 	%r62, %r59, %r61;
	cvt.u64.u32 	%rd524, %r60;
	cvt.u64.u32 	%rd525, %r62;
	bra.uni 	$L__BB274_61;
$L__BB274_60:
	div.s64 	%rd524, %rd553, %rd133;
	mul.lo.s64 	%rd275, %rd524, %rd133;
	sub.s64 	%rd525, %rd553, %rd275;
$L__BB274_61:
	add.s64 	%rd277, %rd1, %rd271;
	ld.global.u64 	%rd278, [%rd277];
	mad.lo.s64 	%rd140, %rd278, %rd525, %rd562;
	add.s32 	%r31, %r207, 2;
	mul.wide.u32 	%rd279, %r31, 8;
	add.s64 	%rd280, %rd2, %rd279;
	ld.global.u64 	%rd141, [%rd280];
	or.b64  	%rd281, %rd524, %rd141;
	and.b64  	%rd282, %rd281, -4294967296;
	setp.ne.s64 	%p6, %rd282, 0;
	@%p6 bra 	$L__BB274_63;
	cvt.u32.u64 	%r63, %rd141;
	cvt.u32.u64 	%r64, %rd524;
	div.u32 	%r65, %r64, %r63;
	mul.lo.s32 	%r66, %r65, %r63;
	sub.s32 	%r67, %r64, %r66;
	cvt.u64.u32 	%rd526, %r65;
	cvt.u64.u32 	%rd527, %r67;
	bra.uni 	$L__BB274_64;
$L__BB274_63:
	div.s64 	%rd526, %rd524, %rd141;
	mul.lo.s64 	%rd283, %rd526, %rd141;
	sub.s64 	%rd527, %rd524, %rd283;
$L__BB274_64:
	add.s64 	%rd285, %rd1, %rd279;
	ld.global.u64 	%rd286, [%rd285];
	mad.lo.s64 	%rd148, %rd286, %rd527, %rd140;
	add.s32 	%r32, %r207, 1;
	mul.wide.u32 	%rd287, %r32, 8;
	add.s64 	%rd288, %rd2, %rd287;
	ld.global.u64 	%rd149, [%rd288];
	or.b64  	%rd289, %rd526, %rd149;
	and.b64  	%rd290, %rd289, -4294967296;
	setp.ne.s64 	%p7, %rd290, 0;
	@%p7 bra 	$L__BB274_66;
	cvt.u32.u64 	%r68, %rd149;
	cvt.u32.u64 	%r69, %rd526;
	div.u32 	%r70, %r69, %r68;
	mul.lo.s32 	%r71, %r70, %r68;
	sub.s32 	%r72, %r69, %r71;
	cvt.u64.u32 	%rd528, %r70;
	cvt.u64.u32 	%rd529, %r72;
	bra.uni 	$L__BB274_67;
$L__BB274_66:
	div.s64 	%rd528, %rd526, %rd149;
	mul.lo.s64 	%rd291, %rd528, %rd149;
	sub.s64 	%rd529, %rd526, %rd291;
$L__BB274_67:
	add.s64 	%rd293, %rd1, %rd287;
	ld.global.u64 	%rd294, [%rd293];
	mad.lo.s64 	%rd156, %rd294, %rd529, %rd148;
	add.s32 	%r33, %r207, -4;
	mul.wide.u32 	%rd295, %r207, 8;
	add.s64 	%rd296, %rd2, %rd295;
	ld.global.u64 	%rd157, [%rd296];
	or.b64  	%rd297, %rd528, %rd157;
	and.b64  	%rd298, %rd297, -4294967296;
	setp.ne.s64 	%p8, %rd298, 0;
	@%p8 bra 	$L__BB274_69;
	cvt.u32.u64 	%r73, %rd157;
	cvt.u32.u64 	%r74, %rd528;
	div.u32 	%r75, %r74, %r73;
	mul.lo.s32 	%r76, %r75, %r73;
	sub.s32 	%r77, %r74, %r76;
	cvt.u64.u32 	%rd530, %r75;
	cvt.u64.u32 	%rd531, %r77;
	bra.uni 	$L__BB274_70;
$L__BB274_69:
	div.s64 	%rd530, %rd528, %rd157;
	mul.lo.s64 	%rd299, %rd530, %rd157;
	sub.s64 	%rd531, %rd528, %rd299;
$L__BB274_70:
	add.s64 	%rd301, %rd1, %rd295;
	ld.global.u64 	%rd302, [%rd301];
	mad.lo.s64 	%rd164, %rd302, %rd531, %rd156;
	add.s32 	%r34, %r207, -1;
	mul.wide.u32 	%rd303, %r34, 8;
	add.s64 	%rd304, %rd2, %rd303;
	ld.global.u64 	%rd165, [%rd304];
	or.b64  	%rd305, %rd530, %rd165;
	and.b64  	%rd306, %rd305, -4294967296;
	setp.ne.s64 	%p9, %rd306, 0;
	@%p9 bra 	$L__BB274_72;
	cvt.u32.u64 	%r78, %rd165;
	cvt.u32.u64 	%r79, %rd530;
	div.u32 	%r80, %r79, %r78;
	mul.lo.s32 	%r81, %r80, %r78;
	sub.s32 	%r82, %r79, %r81;
	cvt.u64.u32 	%rd532, %r80;
	cvt.u64.u32 	%rd533, %r82;
	bra.uni 	$L__BB274_73;
$L__BB274_72:
	div.s64 	%rd532, %rd530, %rd165;
	mul.lo.s64 	%rd307, %rd532, %rd165;
	sub.s64 	%rd533, %rd530, %rd307;
$L__BB274_73:
	add.s64 	%rd309, %rd1, %rd303;
	ld.global.u64 	%rd310, [%rd309];
	mad.lo.s64 	%rd172, %rd310, %rd533, %rd164;
	add.s32 	%r35, %r207, -2;
	mul.wide.u32 	%rd311, %r35, 8;
	add.s64 	%rd312, %rd2, %rd311;
	ld.global.u64 	%rd173, [%rd312];
	or.b64  	%rd313, %rd532, %rd173;
	and.b64  	%rd314, %rd313, -4294967296;
	setp.ne.s64 	%p10, %rd314, 0;
	@%p10 bra 	$L__BB274_75;
	cvt.u32.u64 	%r83, %rd173;
	cvt.u32.u64 	%r84, %rd532;
	div.u32 	%r85, %r84, %r83;
	mul.lo.s32 	%r86, %r85, %r83;
	sub.s32 	%r87, %r84, %r86;
	cvt.u64.u32 	%rd534, %r85;
	cvt.u64.u32 	%rd535, %r87;
	bra.uni 	$L__BB274_76;
$L__BB274_75:
	div.s64 	%rd534, %rd532, %rd173;
	mul.lo.s64 	%rd315, %rd534, %rd173;
	sub.s64 	%rd535, %rd532, %rd315;
$L__BB274_76:
	add.s64 	%rd317, %rd1, %rd311;
	ld.global.u64 	%rd318, [%rd317];
	mad.lo.s64 	%rd180, %rd318, %rd535, %rd172;
	add.s32 	%r36, %r207, -3;
	mul.wide.u32 	%rd319, %r36, 8;
	add.s64 	%rd320, %rd2, %rd319;
	ld.global.u64 	%rd181, [%rd320];
	or.b64  	%rd321, %rd534, %rd181;
	and.b64  	%rd322, %rd321, -4294967296;
	setp.ne.s64 	%p11, %rd322, 0;
	@%p11 bra 	$L__BB274_78;
	cvt.u32.u64 	%r88, %rd181;
	cvt.u32.u64 	%r89, %rd534;
	div.u32 	%r90, %r89, %r88;
	mul.lo.s32 	%r91, %r90, %r88;
	sub.s32 	%r92, %r89, %r91;
	cvt.u64.u32 	%rd536, %r90;
	cvt.u64.u32 	%rd537, %r92;
	bra.uni 	$L__BB274_79;
$L__BB274_78:
	div.s64 	%rd536, %rd534, %rd181;
	mul.lo.s64 	%rd323, %rd536, %rd181;
	sub.s64 	%rd537, %rd534, %rd323;
$L__BB274_79:
	add.s64 	%rd325, %rd1, %rd319;
	ld.global.u64 	%rd326, [%rd325];
	mad.lo.s64 	%rd188, %rd326, %rd537, %rd180;
	mul.wide.u32 	%rd327, %r33, 8;
	add.s64 	%rd328, %rd2, %rd327;
	ld.global.u64 	%rd189, [%rd328];
	or.b64  	%rd329, %rd536, %rd189;
	and.b64  	%rd330, %rd329, -4294967296;
	setp.ne.s64 	%p12, %rd330, 0;
	@%p12 bra 	$L__BB274_81;
	cvt.u32.u64 	%r93, %rd189;
	cvt.u32.u64 	%r94, %rd536;
	div.u32 	%r95, %r94, %r93;
	mul.lo.s32 	%r96, %r95, %r93;
	sub.s32 	%r97, %r94, %r96;
	cvt.u64.u32 	%rd553, %r95;
	cvt.u64.u32 	%rd539, %r97;
	bra.uni 	$L__BB274_82;
$L__BB274_81:
	div.s64 	%rd553, %rd536, %rd189;
	mul.lo.s64 	%rd331, %rd553, %rd189;
	sub.s64 	%rd539, %rd536, %rd331;
$L__BB274_82:
	add.s64 	%rd333, %rd1, %rd327;
	ld.global.u64 	%rd334, [%rd333];
	mad.lo.s64 	%rd562, %rd334, %rd539, %rd188;
	add.s32 	%r207, %r207, -8;
	add.s32 	%r206, %r206, 8;
	setp.ne.s32 	%p13, %r206, 0;
	@%p13 bra 	$L__BB274_58;
	add.s32 	%r209, %r207, 3;
$L__BB274_84:
	setp.eq.s32 	%p14, %r25, 0;
	@%p14 bra 	$L__BB274_113;
	and.b32  	%r41, %r23, 3;
	setp.lt.u32 	%p15, %r25, 4;
	@%p15 bra 	$L__BB274_99;
	mul.wide.u32 	%rd336, %r209, 8;
	add.s64 	%rd337, %rd2, %rd336;
	ld.global.u64 	%rd200, [%rd337];
	or.b64  	%rd338, %rd553, %rd200;
	and.b64  	%rd339, %rd338, -4294967296;
	setp.ne.s64 	%p16, %rd339, 0;
	@%p16 bra 	$L__BB274_88;
	cvt.u32.u64 	%r98, %rd200;
	cvt.u32.u64 	%r99, %rd553;
	div.u32 	%r100, %r99, %r98;
	mul.lo.s32 	%r101, %r100, %r98;
	sub.s32 	%r102, %r99, %r101;
	cvt.u64.u32 	%rd543, %r100;
	cvt.u64.u32 	%rd544, %r102;
	bra.uni 	$L__BB274_89;
$L__BB274_88:
	div.s64 	%rd543, %rd553, %rd200;
	mul.lo.s64 	%rd340, %rd543, %rd200;
	sub.s64 	%rd544, %rd553, %rd340;
$L__BB274_89:
	add.s64 	%rd342, %rd1, %rd336;
	ld.global.u64 	%rd343, [%rd342];
	mad.lo.s64 	%rd207, %rd343, %rd544, %rd562;
	add.s32 	%r42, %r209, -1;
	mul.wide.u32 	%rd344, %r42, 8;
	add.s64 	%rd345, %rd2, %rd344;
	ld.global.u64 	%rd208, [%rd345];
	or.b64  	%rd346, %rd543, %rd208;
	and.b64  	%rd347, %rd346, -4294967296;
	setp.ne.s64 	%p17, %rd347, 0;
	@%p17 bra 	$L__BB274_91;
	cvt.u32.u64 	%r103, %rd208;
	cvt.u32.u64 	%r104, %rd543;
	div.u32 	%r105, %r104, %r103;
	mul.lo.s32 	%r106, %r105, %r103;
	sub.s32 	%r107, %r104, %r106;
	cvt.u64.u32 	%rd545, %r105;
	cvt.u64.u32 	%rd546, %r107;
	bra.uni 	$L__BB274_92;
$L__BB274_91:
	div.s64 	%rd545, %rd543, %rd208;
	mul.lo.s64 	%rd348, %rd545, %rd208;
	sub.s64 	%rd546, %rd543, %rd348;
$L__BB274_92:
	add.s64 	%rd350, %rd1, %rd344;
	ld.global.u64 	%rd351, [%rd350];
	mad.lo.s64 	%rd215, %rd351, %rd546, %rd207;
	add.s32 	%r43, %r209, -2;
	mul.wide.u32 	%rd352, %r43, 8;
	add.s64 	%rd353, %rd2, %rd352;
	ld.global.u64 	%rd216, [%rd353];
	or.b64  	%rd354, %rd545, %rd216;
	and.b64  	%rd355, %rd354, -4294967296;
	setp.ne.s64 	%p18, %rd355, 0;
	@%p18 bra 	$L__BB274_94;
	cvt.u32.u64 	%r108, %rd216;
	cvt.u32.u64 	%r109, %rd545;
	div.u32 	%r110, %r109, %r108;
	mul.lo.s32 	%r111, %r110, %r108;
	sub.s32 	%r112, %r109, %r111;
	cvt.u64.u32 	%rd547, %r110;
	cvt.u64.u32 	%rd548, %r112;
	bra.uni 	$L__BB274_95;
$L__BB274_94:
	div.s64 	%rd547, %rd545, %rd216;
	mul.lo.s64 	%rd356, %rd547, %rd216;
	sub.s64 	%rd548, %rd545, %rd356;
$L__BB274_95:
	add.s64 	%rd358, %rd1, %rd352;
	ld.global.u64 	%rd359, [%rd358];
	mad.lo.s64 	%rd223, %rd359, %rd548, %rd215;
	add.s32 	%r44, %r209, -3;
	mul.wide.u32 	%rd360, %r44, 8;
	add.s64 	%rd361, %rd2, %rd360;
	ld.global.u64 	%rd224, [%rd361];
	or.b64  	%rd362, %rd547, %rd224;
	and.b64  	%rd363, %rd362, -4294967296;
	setp.ne.s64 	%p19, %rd363, 0;
	@%p19 bra 	$L__BB274_97;
	cvt.u32.u64 	%r113, %rd224;
	cvt.u32.u64 	%r114, %rd547;
	div.u32 	%r115, %r114, %r113;
	mul.lo.s32 	%r116, %r115, %r113;
	sub.s32 	%r117, %r114, %r116;
	cvt.u64.u32 	%rd553, %r115;
	cvt.u64.u32 	%rd550, %r117;
	bra.uni 	$L__BB274_98;
$L__BB274_97:
	div.s64 	%rd553, %rd547, %rd224;
	mul.lo.s64 	%rd364, %rd553, %rd224;
	sub.s64 	%rd550, %rd547, %rd364;
$L__BB274_98:
	add.s64 	%rd366, %rd1, %rd360;
	ld.global.u64 	%rd367, [%rd366];
	mad.lo.s64 	%rd562, %rd367, %rd550, %rd223;
	add.s32 	%r209, %r209, -4;
$L__BB274_99:
	setp.eq.s32 	%p20, %r41, 0;
	@%p20 bra 	$L__BB274_113;
	setp.eq.s32 	%p21, %r41, 1;
	@%p21 bra 	$L__BB274_108;
	mul.wide.u32 	%rd369, %r209, 8;
	add.s64 	%rd370, %rd2, %rd369;
	ld.global.u64 	%rd235, [%rd370];
	or.b64  	%rd371, %rd553, %rd235;
	and.b64  	%rd372, %rd371, -4294967296;
	setp.ne.s64 	%p22, %rd372, 0;
	@%p22 bra 	$L__BB274_103;
	cvt.u32.u64 	%r118, %rd235;
	cvt.u32.u64 	%r119, %rd553;
	div.u32 	%r120, %r119, %r118;
	mul.lo.s32 	%r121, %r120, %r118;
	sub.s32 	%r122, %r119, %r121;
	cvt.u64.u32 	%rd554, %r120;
	cvt.u64.u32 	%rd555, %r122;
	bra.uni 	$L__BB274_104;
$L__BB274_103:
	div.s64 	%rd554, %rd553, %rd235;
	mul.lo.s64 	%rd373, %rd554, %rd235;
	sub.s64 	%rd555, %rd553, %rd373;
$L__BB274_104:
	add.s64 	%rd375, %rd1, %rd369;
	ld.global.u64 	%rd376, [%rd375];
	mad.lo.s64 	%rd242, %rd376, %rd555, %rd562;
	add.s32 	%r47, %r209, -1;
	mul.wide.u32 	%rd377, %r47, 8;
	add.s64 	%rd378, %rd2, %rd377;
	ld.global.u64 	%rd243, [%rd378];
	or.b64  	%rd379, %rd554, %rd243;
	and.b64  	%rd380, %rd379, -4294967296;
	setp.ne.s64 	%p23, %rd380, 0;
	@%p23 bra 	$L__BB274_106;
	cvt.u32.u64 	%r123, %rd243;
	cvt.u32.u64 	%r124, %rd554;
	div.u32 	%r125, %r124, %r123;
	mul.lo.s32 	%r126, %r125, %r123;
	sub.s32 	%r127, %r124, %r126;
	cvt.u64.u32 	%rd553, %r125;
	cvt.u64.u32 	%rd557, %r127;
	bra.uni 	$L__BB274_107;
$L__BB274_106:
	div.s64 	%rd553, %rd554, %rd243;
	mul.lo.s64 	%rd381, %rd553, %rd243;
	sub.s64 	%rd557, %rd554, %rd381;
$L__BB274_107:
	add.s64 	%rd383, %rd1, %rd377;
	ld.global.u64 	%rd384, [%rd383];
	mad.lo.s64 	%rd562, %rd384, %rd557, %rd242;
	add.s32 	%r209, %r209, -2;
$L__BB274_108:
	and.b32  	%r128, %r23, 1;
	setp.eq.b32 	%p24, %r128, 1;
	not.pred 	%p25, %p24;
	@%p25 bra 	$L__BB274_113;
	mul.wide.u32 	%rd385, %r209, 8;
	add.s64 	%rd386, %rd2, %rd385;
	ld.global.u64 	%rd254, [%rd386];
	or.b64  	%rd387, %rd553, %rd254;
	and.b64  	%rd388, %rd387, -4294967296;
	setp.ne.s64 	%p26, %rd388, 0;
	@%p26 bra 	$L__BB274_111;
	cvt.u32.u64 	%r129, %rd254;
	cvt.u32.u64 	%r130, %rd553;
	rem.u32 	%r131, %r130, %r129;
	cvt.u64.u32 	%rd561, %r131;
	bra.uni 	$L__BB274_112;
$L__BB274_111:
	rem.s64 	%rd561, %rd553, %rd254;
$L__BB274_112:
	add.s64 	%rd390, %rd1, %rd385;
	ld.global.u64 	%rd391, [%rd390];
	mad.lo.s64 	%rd562, %rd391, %rd561, %rd562;
$L__BB274_113:
	shl.b64 	%rd392, %rd562, 3;
	add.s64 	%rd393, %rd3, %rd392;
	ld.global.u64 	%rd394, [%rd393];
	cvt.rn.f64.u64 	%fd1, %rd394;
	st.shared.f64 	[%r5], %fd1;
$L__BB274_114:
	bar.sync 	0;
	setp.lt.u32 	%p48, %r211, 66;
	@%p48 bra 	$L__BB274_118;
$L__BB274_115:
	shr.u32 	%r51, %r211, 1;
	setp.ge.u32 	%p49, %r1, %r51;
	@%p49 bra 	$L__BB274_117;
	ld.shared.f64 	%fd3, [%r5];
	shl.b32 	%r200, %r51, 3;
	add.s32 	%r201, %r5, %r200;
	ld.shared.f64 	%fd4, [%r201];
	add.f64 	%fd5, %fd3, %fd4;
	st.shared.f64 	[%r5], %fd5;
$L__BB274_117:
	bar.sync 	0;
	setp.gt.u32 	%p50, %r211, 131;
	mov.u32 	%r211, %r51;
	@%p50 bra 	$L__BB274_115;
$L__BB274_118:
	setp.gt.u32 	%p51, %r1, 31;
	@%p51 bra 	$L__BB274_121;
	ld.volatile.shared.f64 	%fd6, [%r5];
	ld.volatile.shared.f64 	%fd7, [%r5+256];
	add.f64 	%fd8, %fd6, %fd7;
	st.volatile.shared.f64 	[%r5], %fd8;
	ld.volatile.shared.f64 	%fd9, [%r5];
	ld.volatile.shared.f64 	%fd10, [%r5+128];
	add.f64 	%fd11, %fd9, %fd10;
	st.volatile.shared.f64 	[%r5], %fd11;
	ld.volatile.shared.f64 	%fd12, [%r5];
	ld.volatile.shared.f64 	%fd13, [%r5+64];
	add.f64 	%fd14, %fd12, %fd13;
	st.volatile.shared.f64 	[%r5], %fd14;
	ld.volatile.shared.f64 	%fd15, [%r5];
	ld.volatile.shared.f64 	%fd16, [%r5+32];
	add.f64 	%fd17, %fd15, %fd16;
	st.volatile.shared.f64 	[%r5], %fd17;
	ld.volatile.shared.f64 	%fd18, [%r5];
	ld.volatile.shared.f64 	%fd19, [%r5+16];
	add.f64 	%fd20, %fd18, %fd19;
	st.volatile.shared.f64 	[%r5], %fd20;
	ld.volatile.shared.f64 	%fd21, [%r5];
	ld.volatile.shared.f64 	%fd22, [%r5+8];
	add.f64 	%fd23, %fd21, %fd22;
	st.volatile.shared.f64 	[%r5], %fd23;
	setp.ne.s32 	%p52, %r1, 0;
	@%p52 bra 	$L__BB274_121;
	ld.shared.f64 	%fd24, [meansdata_u64];
	cvta.to.global.u64 	%rd475, %rd260;
	mul.wide.u32 	%rd476, %r2, 8;
	add.s64 	%rd477, %rd475, %rd476;
	st.global.f64 	[%rd477], %fd24;
$L__BB274_121:
	ret;

}
	// .globl	uncontiguous_cumulate_mean_u64
.visible .entry uncontiguous_cumulate_mean_u64(
	.param .u64 .ptr .align 1 uncontiguous_cumulate_mean_u64_param_0,
	.param .u64 .ptr .align 1 uncontiguous_cumulate_mean_u64_param_1,
	.param .u64 .ptr .align 1 uncontiguous_cumulate_mean_u64_param_2,
	.param .u64 .ptr .align 1 uncontiguous_cumulate_mean_u64_param_3,
	.param .u64 uncontiguous_cumulate_mean_u64_param_4,
	.param .u64 uncontiguous_cumulate_mean_u64_param_5
)
{
	.reg .pred 	%p<53>;
	.reg .b32 	%r<212>;
	.reg .b64 	%rd<559>;
	.reg .b64 	%fd<27>;

	ld.param.u64 	%rd260, [uncontiguous_cumulate_mean_u64_param_0];
	ld.param.u64 	%rd263, [uncontiguous_cumulate_mean_u64_param_1];
	ld.param.u64 	%rd264, [uncontiguous_cumulate_mean_u64_param_2];
	ld.param.u64 	%rd265, [uncontiguous_cumulate_mean_u64_param_3];
	ld.param.u64 	%rd261, [uncontiguous_cumulate_mean_u64_param_4];
	ld.param.u64 	%rd262, [uncontiguous_cumulate_mean_u64_param_5];
	cvta.to.global.u64 	%rd1, %rd265;
	cvta.to.global.u64 	%rd2, %rd264;
	cvta.to.global.u64 	%rd3, %rd263;
	mov.u32 	%r1, %tid.x;
	mov.u32 	%r2, %ctaid.x;
	mov.u32 	%r211, %ntid.x;
	mul.lo.s32 	%r52, %r2, %r211;
	shl.b32 	%r53, %r52, 1;
	add.s32 	%r4, %r53, %r1;
	shl.b32 	%r54, %r1, 3;
	mov.u32 	%r55, meansdata_u64;
	add.s32 	%r5, %r55, %r54;
	mov.b64 	%rd266, 0;
	st.shared.u64 	[%r5], %rd266;
	add.s32 	%r56, %r4, %r211;
	cvt.u64.u32 	%rd512, %r56;
	setp.le.u64 	%p1, %rd262, %rd512;
	@%p1 bra 	$L__BB275_54;
	cvt.u32.u64 	%r6, %rd261;
	add.s32 	%r205, %r6, -1;
	setp.lt.s32 	%p27, %r205, 0;
	mov.b64 	%rd516, 0;
	mov.u64 	%rd517, %rd516;
	@%p27 bra 	$L__BB275_53;
	cvt.u64.u32 	%rd513, %r4;
	setp.lt.u32 	%p28, %r205, 3;
	mov.b64 	%rd517, 0;
	mov.u64 	%rd516, %rd517;
	@%p28 bra 	$L__BB275_30;
	add.s32 	%r203, %r6, -2;
	and.b32  	%r132, %r6, -4;
	neg.s32 	%r202, %r132;
	mov.b64 	%rd517, 0;
$L__BB275_4:
	.pragma "nounroll";
	add.s32 	%r12, %r203, 1;
	mul.wide.u32 	%rd398, %r12, 8;
	add.s64 	%rd399, %rd2, %rd398;
	ld.global.u64 	%rd10, [%rd399];
	or.b64  	%rd400, %rd513, %rd10;
	and.b64  	%rd401, %rd400, -4294967296;
	setp.ne.s64 	%p29, %rd401, 0;
	@%p29 bra 	$L__BB275_6;
	cvt.u32.u64 	%r133, %rd10;
	cvt.u32.u64 	%r134, %rd513;
	div.u32 	%r135, %r134, %r133;
	mul.lo.s32 	%r136, %r135, %r133;
	sub.s32 	%r137, %r134, %r136;
	cvt.u64.u32 	%rd478, %r135;
	cvt.u64.u32 	%rd479, %r137;
	bra.uni 	$L__BB275_7;
$L__BB275_6:
	div.s64 	%rd478, %rd513, %rd10;
	mul.lo.s64 	%rd402, %rd478, %rd10;
	sub.s64 	%rd479, %rd513, %rd402;
$L__BB275_7:
	mul.wide.u32 	%rd403, %r12, 8;
	add.s64 	%rd404, %rd1, %rd403;
	ld.global.u64 	%rd17, [%rd404];
	mad.lo.s64 	%rd18, %rd17, %rd479, %rd516;
	or.b64  	%rd405, %rd512, %rd10;
	and.b64  	%rd406, %rd405, -4294967296;
	setp.ne.s64 	%p30, %rd406, 0;
	@%p30 bra 	$L__BB275_9;
	cvt.u32.u64 	%r138, %rd10;
	cvt.u32.u64 	%r139, %rd512;
	div.u32 	%r140, %r139, %r138;
	mul.lo.s32 	%r141, %r140, %r138;
	sub.s32 	%r142, %r139, %r141;
	cvt.u64.u32 	%rd480, %r140;
	cvt.u64.u32 	%rd481, %r142;
	bra.uni 	$L__BB275_10;
$L__BB275_9:
	div.s64 	%rd480, %rd512, %rd10;
	mul.lo.s64 	%rd407, %rd480, %rd10;
	sub.s64 	%rd481, %rd512, %rd407;
$L__BB275_10:
	mad.lo.s64 	%rd25, %rd481, %rd17, %rd517;
	add.s32 	%r13, %r203, -2;
	mul.wide.u32 	%rd408, %r203, 8;
	add.s64 	%rd409, %rd2, %rd408;
	ld.global.u64 	%rd26, [%rd409];
	or.b64  	%rd410, %rd478, %rd26;
	and.b64  	%rd411, %rd410, -4294967296;
	setp.ne.s64 	%p31, %rd411, 0;
	@%p31 bra 	$L__BB275_12;
	cvt.u32.u64 	%r143, %rd26;
	cvt.u32.u64 	%r144, %rd478;
	div.u32 	%r145, %r144, %r143;
	mul.lo.s32 	%r146, %r145, %r143;
	sub.s32 	%r147, %r144, %r146;
	cvt.u64.u32 	%rd482, %r145;
	cvt.u64.u32 	%rd483, %r147;
	bra.uni 	$L__BB275_13;
$L__BB275_12:
	div.s64 	%rd482, %rd478, %rd26;
	mul.lo.s64 	%rd412, %rd482, %rd26;
	sub.s64 	%rd483, %rd478, %rd412;
$L__BB275_13:
	mul.wide.u32 	%rd413, %r203, 8;
	add.s64 	%rd414, %rd1, %rd413;
	ld.global.u64 	%rd33, [%rd414];
	mad.lo.s64 	%rd34, %rd33, %rd483, %rd18;
	or.b64  	%rd415, %rd480, %rd26;
	and.b64  	%rd416, %rd415, -4294967296;
	setp.ne.s64 	%p32, %rd416, 0;
	@%p32 bra 	$L__BB275_15;
	cvt.u32.u64 	%r148, %rd26;
	cvt.u32.u64 	%r149, %rd480;
	div.u32 	%r150, %r149, %r148;
	mul.lo.s32 	%r151, %r150, %r148;
	sub.s32 	%r152, %r149, %r151;
	cvt.u64.u32 	%rd484, %r150;
	cvt.u64.u32 	%rd485, %r152;
	bra.uni 	$L__BB275_16;
$L__BB275_15:
	div.s64 	%rd484, %rd480, %rd26;
	mul.lo.s64 	%rd417, %rd484, %rd26;
	sub.s64 	%rd485, %rd480, %rd417;
$L__BB275_16:
	mad.lo.s64 	%rd41, %rd485, %rd33, %rd25;
	add.s32 	%r14, %r203, -1;
	mul.wide.u32 	%rd418, %r14, 8;
	add.s64 	%rd419, %rd2, %rd418;
	ld.global.u64 	%rd42, [%rd419];
	or.b64  	%rd420, %rd482, %rd42;
	and.b64  	%rd421, %rd420, -4294967296;
	setp.ne.s64 	%p33, %rd421, 0;
	@%p33 bra 	$L__BB275_18;
	cvt.u32.u64 	%r153, %rd42;
	cvt.u32.u64 	%r154, %rd482;
	div.u32 	%r155, %r154, %r153;
	mul.lo.s32 	%r156, %r155, %r153;
	sub.s32 	%r157, %r154, %r156;
	cvt.u64.u32 	%rd486, %r155;
	cvt.u64.u32 	%rd487, %r157;
	bra.uni 	$L__BB275_19;
$L__BB275_18:
	div.s64 	%rd486, %rd482, %rd42;
	mul.lo.s64 	%rd422, %rd486, %rd42;
	sub.s64 	%rd487, %rd482, %rd422;
$L__BB275_19:
	mul.wide.u32 	%rd423, %r14, 8;
	add.s64 	%rd424, %rd1, %rd423;
	ld.global.u64 	%rd49, [%rd424];
	mad.lo.s64 	%rd50, %rd49, %rd487, %rd34;
	or.b64  	%rd425, %rd484, %rd42;
	and.b64  	%rd426, %rd425, -4294967296;
	setp.ne.s64 	%p34, %rd426, 0;
	@%p34 bra 	$L__BB275_21;
	cvt.u32.u64 	%r158, %rd42;
	cvt.u32.u64 	%r159, %rd484;
	div.u32 	%r160, %r159, %r158;
	mul.lo.s32 	%r161, %r160, %r158;
	sub.s32 	%r162, %r159, %r161;
	cvt.u64.u32 	%rd488, %r160;
	cvt.u64.u32 	%rd489, %r162;
	bra.uni 	$L__BB275_22;
$L__BB275_21:
	div.s64 	%rd488, %rd484, %rd42;
	mul.lo.s64 	%rd427, %rd488, %rd42;
	sub.s64 	%rd489, %rd484, %rd427;
$L__BB275_22:
	mad.lo.s64 	%rd57, %rd489, %rd49, %rd41;
	mul.wide.u32 	%rd428, %r13, 8;
	add.s64 	%rd429, %rd2, %rd428;
	ld.global.u64 	%rd58, [%rd429];
	or.b64  	%rd430, %rd486, %rd58;
	and.b64  	%rd431, %rd430, -4294967296;
	setp.ne.s64 	%p35, %rd431, 0;
	@%p35 bra 	$L__BB275_24;
	cvt.u32.u64 	%r163, %rd58;
	cvt.u32.u64 	%r164, %rd486;
	div.u32 	%r165, %r164, %r163;
	mul.lo.s32 	%r166, %r165, %r163;
	sub.s32 	%r167, %r164, %r166;
	cvt.u64.u32 	%rd513, %r165;
	cvt.u64.u32 	%rd491, %r167;
	bra.uni 	$L__BB275_25;
$L__BB275_24:
	div.s64 	%rd513, %rd486, %rd58;
	mul.lo.s64 	%rd432, %rd513, %rd58;
	sub.s64 	%rd491, %rd486, %rd432;
$L__BB275_25:
	mul.wide.u32 	%rd433, %r13, 8;
	add.s64 	%rd434, %rd1, %rd433;
	ld.global.u64 	%rd65, [%rd434];
	mad.lo.s64 	%rd516, %rd65, %rd491, %rd50;
	or.b64  	%rd435, %rd488, %rd58;
	and.b64  	%rd436, %rd435, -4294967296;
	setp.ne.s64 	%p36, %rd436, 0;
	@%p36 bra 	$L__BB275_27;
	cvt.u32.u64 	%r168, %rd58;
	cvt.u32.u64 	%r169, %rd488;
	div.u32 	%r170, %r169, %r168;
	mul.lo.s32 	%r171, %r170, %r168;
	sub.s32 	%r172, %r169, %r171;
	cvt.u64.u32 	%rd512, %r170;
	cvt.u64.u32 	%rd493, %r172;
	bra.uni 	$L__BB275_28;
$L__BB275_27:
	div.s64 	%rd512, %rd488, %rd58;
	mul.lo.s64 	%rd437, %rd512, %rd58;
	sub.s64 	%rd493, %rd488, %rd437;
$L__BB275_28:
	mad.lo.s64 	%rd517, %rd493, %rd65, %rd57;
	add.s32 	%r203, %r203, -4;
	add.s32 	%r202, %r202, 4;
	setp.ne.s32 	%p37, %r202, 0;
	@%p37 bra 	$L__BB275_4;
	add.s32 	%r205, %r203, 1;
$L__BB275_30:
	and.b32  	%r19, %r6, 3;
	setp.eq.s32 	%p38, %r19, 0;
	@%p38 bra 	$L__BB275_53;
	setp.eq.s32 	%p39, %r19, 1;
	@%p39 bra 	$L__BB275_45;
	mul.wide.u32 	%rd439, %r205, 8;
	add.s64 	%rd440, %rd2, %rd439;
	ld.global.u64 	%rd80, [%rd440];
	or.b64  	%rd441, %rd513, %rd80;
	and.b64  	%rd442, %rd441, -4294967296;
	setp.ne.s64 	%p40, %rd442, 0;
	@%p40 bra 	$L__BB275_34;
	cvt.u32.u64 	%r173, %rd80;
	cvt.u32.u64 	%r174, %rd513;
	div.u32 	%r175, %r174, %r173;
	mul.lo.s32 	%r176, %r175, %r173;
	sub.s32 	%r177, %r174, %r176;
	cvt.u64.u32 	%rd500, %r175;
	cvt.u64.u32 	%rd501, %r177;
	bra.uni 	$L__BB275_35;
$L__BB275_34:
	div.s64 	%rd500, %rd513, %rd80;
	mul.lo.s64 	%rd443, %rd500, %rd80;
	sub.s64 	%rd501, %rd513, %rd443;
$L__BB275_35:
	add.s64 	%rd445, %rd1, %rd439;
	ld.global.u64 	%rd87, [%rd445];
	mad.lo.s64 	%rd88, %rd87, %rd501, %rd516;
	or.b64  	%rd446, %rd512, %rd80;
	and.b64  	%rd447, %rd446, -4294967296;
	setp.ne.s64 	%p41, %rd447, 0;
	@%p41 bra 	$L__BB275_37;
	cvt.u32.u64 	%r178, %rd80;
	cvt.u32.u64 	%r179, %rd512;
	div.u32 	%r180, %r179, %r178;
	mul.lo.s32 	%r181, %r180, %r178;
	sub.s32 	%r182, %r179, %r181;
	cvt.u64.u32 	%rd502, %r180;
	cvt.u64.u32 	%rd503, %r182;
	bra.uni 	$L__BB275_38;
$L__BB275_37:
	div.s64 	%rd502, %rd512, %rd80;
	mul.lo.s64 	%rd448, %rd502, %rd80;
	sub.s64 	%rd503, %rd512, %rd448;
$L__BB275_38:
	mad.lo.s64 	%rd95, %rd503, %rd87, %rd517;
	add.s32 	%r20, %r205, -1;
	mul.wide.u32 	%rd449, %r20, 8;
	add.s64 	%rd450, %rd2, %rd449;
	ld.global.u64 	%rd96, [%rd450];
	or.b64  	%rd451, %rd500, %rd96;
	and.b64  	%rd452, %rd451, -4294967296;
	setp.ne.s64 	%p42, %rd452, 0;
	@%p42 bra 	$L__BB275_40;
	cvt.u32.u64 	%r183, %rd96;
	cvt.u32.u64 	%r184, %rd500;
	div.u32 	%r185, %r184, %r183;
	mul.lo.s32 	%r186, %r185, %r183;
	sub.s32 	%r187, %r184, %r186;
	cvt.u64.u32 	%rd513, %r185;
	cvt.u64.u32 	%rd505, %r187;
	bra.uni 	$L__BB275_41;
$L__BB275_40:
	div.s64 	%rd513, %rd500, %rd96;
	mul.lo.s64 	%rd453, %rd513, %rd96;
	sub.s64 	%rd505, %rd500, %rd453;
$L__BB275_41:
	add.s64 	%rd455, %rd1, %rd449;
	ld.global.u64 	%rd103, [%rd455];
	mad.lo.s64 	%rd516, %rd103, %rd505, %rd88;
	or.b64  	%rd456, %rd502, %rd96;
	and.b64  	%rd457, %rd456, -4294967296;
	setp.ne.s64 	%p43, %rd457, 0;
	@%p43 bra 	$L__BB275_43;
	cvt.u32.u64 	%r188, %rd96;
	cvt.u32.u64 	%r189, %rd502;
	div.u32 	%r190, %r189, %r188;
	mul.lo.s32 	%r191, %r190, %r188;
	sub.s32 	%r192, %r189, %r191;
	cvt.u64.u32 	%rd512, %r190;
	cvt.u64.u32 	%rd507, %r192;
	bra.uni 	$L__BB275_44;
$L__BB275_43:
	div.s64 	%rd512, %rd502, %rd96;
	mul.lo.s64 	%rd458, %rd512, %rd96;
	sub.s64 	%rd507, %rd502, %rd458;
$L__BB275_44:
	mad.lo.s64 	%rd517, %rd507, %rd103, %rd95;
	add.s32 	%r205, %r205, -2;
$L__BB275_45:
	and.b32  	%r193, %r6, 1;
	setp.eq.b32 	%p44, %r193, 1;
	not.pred 	%p45, %p44;
	@%p45 bra 	$L__BB275_53;
	mul.wide.u32 	%rd459, %r205, 8;
	add.s64 	%rd460, %rd2, %rd459;
	ld.global.u64 	%rd118, [%rd460];
	or.b64  	%rd461, %rd513, %rd118;
	and.b64  	%rd462, %rd461, -4294967296;
	setp.ne.s64 	%p46, %rd462, 0;
	@%p46 bra 	$L__BB275_48;
	cvt.u32.u64 	%r194, %rd118;
	cvt.u32.u64 	%r195, %rd513;
	rem.u32 	%r196, %r195, %r194;
	cvt.u64.u32 	%rd514, %r196;
	bra.uni 	$L__BB275_49;
$L__BB275_48:
	rem.s64 	%rd514, %rd513, %rd118;
$L__BB275_49:
	add.s64 	%rd464, %rd1, %rd459;
	ld.global.u64 	%rd122, [%rd464];
	mad.lo.s64 	%rd516, %rd122, %rd514, %rd516;
	or.b64  	%rd465, %rd512, %rd118;
	and.b64  	%rd466, %rd465, -4294967296;
	setp.ne.s64 	%p47, %rd466, 0;
	@%p47 bra 	$L__BB275_51;
	cvt.u32.u64 	%r197, %rd118;
	cvt.u32.u64 	%r198, %rd512;
	rem.u32 	%r199, %r198, %r197;
	cvt.u64.u32 	%rd515, %r199;
	bra.uni 	$L__BB275_52;
$L__BB275_51:
	rem.s64 	%rd515, %rd512, %rd118;
$L__BB275_52:
	mad.lo.s64 	%rd517, %rd515, %rd122, %rd517;
$L__BB275_53:
	shl.b64 	%rd467, %rd516, 3;
	add.s64 	%rd468, %rd3, %rd467;
	ld.global.f64 	%fd2, [%rd468];
	shl.b64 	%rd469, %rd517, 3;
	add.s64 	%rd470, %rd3, %rd469;
	ld.global.f64 	%fd3, [%rd470];
	add.f64 	%fd4, %fd2, %fd3;
	st.shared.f64 	[%r5], %fd4;
	bra.uni 	$L__BB275_114;
$L__BB275_54:
	cvt.u64.u32 	%rd549, %r4;
	setp.le.u64 	%p2, %rd262, %rd549;
	@%p2 bra 	$L__BB275_114;
	cvt.u32.u64 	%r23, %rd261;
	add.s32 	%r209, %r23, -1;
	setp.lt.s32 	%p3, %r209, 0;
	mov.b64 	%rd558, 0;
	@%p3 bra 	$L__BB275_113;
	and.b32  	%r25, %r23, 7;
	setp.lt.u32 	%p4, %r209, 7;
	mov.b64 	%rd558, 0;
	@%p4 bra 	$L__BB275_84;
	add.s32 	%r207, %r23, -4;
	and.b32  	%r57, %r23, -8;
	neg.s32 	%r206, %r57;
	mov.b64 	%rd558, 0;
$L__BB275_58:
	.pragma "nounroll";
	add.s32 	%r30, %r207, 3;
	mul.wide.u32 	%rd271, %r30, 8;
	add.s64 	%rd272, %rd2, %rd271;
	ld.global.u64 	%rd133, [%rd272];
	or.b64  	%rd273, %rd549, %rd133;
	and.b64  	%rd274, %rd273, -4294967296;
	setp.ne.s64 	%p5, %rd274, 0;
	@%p5 bra 	$L__BB275_60;
	cvt.u32.u64 	%r58, %rd133;
	cvt.u32.u64 	%r59, %rd549;
	div.u32 	%r60, %r59, %r58;
	mul.lo.s32 	%r61, %r60, %r58;
	sub.s32 	%r62, %r59, %r61;
	cvt.u64.u32 	%rd520, %r60;
	cvt.u64.u32 	%rd521, %r62;
	bra.uni 	$L__BB275_61;
$L__BB275_60:
	div.s64 	%rd520, %rd549, %rd133;
	mul.lo.s64 	%rd275, %rd520, %rd133;
	sub.s64 	%rd521, %rd549, %rd275;
$L__BB275_61:
	add.s64 	%rd277, %rd1, %rd271;
	ld.global.u64 	%rd278, [%rd277];
	mad.lo.s64 	%rd140, %rd278, %rd521, %rd558;
	add.s32 	%r31, %r207, 2;
	mul.wide.u32 	%rd279, %r31, 8;
	add.s64 	%rd280, %rd2, %rd279;
	ld.global.u64 	%rd141, [%rd280];
	or.b64  	%rd281, %rd520, %rd141;
	and.b64  	%rd282, %rd281, -4294967296;
	setp.ne.s64 	%p6, %rd282, 0;
	@%p6 bra 	$L__BB275_63;
	cvt.u32.u64 	%r63, %rd141;
	cvt.u32.u64 	%r64, %rd520;
	div.u32 	%r65, %r64, %r63;
	mul.lo.s32 	%r66, %r65, %r63;
	sub.s32 	%r67, %r64, %r66;
	cvt.u64.u32 	%rd522, %r65;
	cvt.u64.u32 	%rd523, %r67;
	bra.uni 	$L__BB275_64;
$L__BB275_63:
	div.s64 	%rd522, %rd520, %rd141;
	mul.lo.s64 	%rd283, %rd522, %rd141;
	sub.s64 	%rd523, %rd520, %rd283;
$L__BB275_64:
	add.s64 	%rd285, %rd1, %rd279;
	ld.global.u64 	%rd286, [%rd285];
	mad.lo.s64 	%rd148, %rd286, %rd523, %rd140;
	add.s32 	%r32, %r207, 1;
	mul.wide.u32 	%rd287, %r32, 8;
	add.s64 	%rd288, %rd2, %rd287;
	ld.global.u64 	%rd149, [%rd288];
	or.b64  	%rd289, %rd522, %rd149;
	and.b64  	%rd290, %rd289, -4294967296;
	setp.ne.s64 	%p7, %rd290, 0;
	@%p7 bra 	$L__BB275_66;
	cvt.u32.u64 	%r68, %rd149;
	cvt.u32.u64 	%r69, %rd522;
	div.u32 	%r70, %r69, %r68;
	mul.lo.s32 	%r71, %r70, %r68;
	sub.s32 	%r72, %r69, %r71;
	cvt.u64.u32 	%rd524, %r70;
	cvt.u64.u32 	%rd525, %r72;
	bra.uni 	$L__BB275_67;
$L__BB275_66:
	div.s64 	%rd524, %rd522, %rd149;
	mul.lo.s64 	%rd291, %rd524, %rd149;
	sub.s64 	%rd525, %rd522, %rd291;
$L__BB275_67:
	add.s64 	%rd293, %rd1, %rd287;
	ld.global.u64 	%rd294, [%rd293];
	mad.lo.s64 	%rd156, %rd294, %rd525, %rd148;
	add.s32 	%r33, %r207, -4;
	mul.wide.u32 	%rd295, %r207, 8;
	add.s64 	%rd296, %rd2, %rd295;
	ld.global.u64 	%rd157, [%rd296];
	or.b64  	%rd297, %rd524, %rd157;
	and.b64  	%rd298, %rd297, -4294967296;
	setp.ne.s64 	%p8, %rd298, 0;
	@%p8 bra 	$L__BB275_69;
	cvt.u32.u64 	%r73, %rd157;
	cvt.u32.u64 	%r74, %rd524;
	div.u32 	%r75, %r74, %r73;
	mul.lo.s32 	%r76, %r75, %r73;
	sub.s32 	%r77, %r74, %r76;
	cvt.u64.u32 	%rd526, %r75;
	cvt.u64.u32 	%rd527, %r77;
	bra.uni 	$L__BB275_70;
$L__BB275_69:
	div.s64 	%rd526, %rd524, %rd157;
	mul.lo.s64 	%rd299, %rd526, %rd157;
	sub.s64 	%rd527, %rd524, %rd299;
$L__BB275_70:
	add.s64 	%rd301, %rd1, %rd295;
	ld.global.u64 	%rd302, [%rd301];
	mad.lo.s64 	%rd164, %rd302, %rd527, %rd156;
	add.s32 	%r34, %r207, -1;
	mul.wide.u32 	%rd303, %r34, 8;
	add.s64 	%rd304, %rd2, %rd303;
	ld.global.u64 	%rd165, [%rd304];
	or.b64  	%rd305, %rd526, %rd165;
	and.b64  	%rd306, %rd305, -4294967296;
	setp.ne.s64 	%p9, %rd306, 0;
	@%p9 bra 	$L__BB275_72;
	cvt.u32.u64 	%r78, %rd165;
	cvt.u32.u64 	%r79, %rd526;
	div.u32 	%r80, %r79, %r78;
	mul.lo.s32 	%r81, %r80, %r78;
	sub.s32 	%r82, %r79, %r81;
	cvt.u64.u32 	%rd528, %r80;
	cvt.u64.u32 	%rd529, %r82;
	bra.uni 	$L__BB275_73;
$L__BB275_72:
	div.s64 	%rd528, %rd526, %rd165;
	mul.lo.s64 	%rd307, %rd528, %rd165;
	sub.s64 	%rd529, %rd526, %rd307;
$L__BB275_73:
	add.s64 	%rd309, %rd1, %rd303;
	ld.global.u64 	%rd310, [%rd309];
	mad.lo.s64 	%rd172, %rd310, %rd529, %rd164;
	add.s32 	%r35, %r207, -2;
	mul.wide.u32 	%rd311, %r35, 8;
	add.s64 	%rd312, %rd2, %rd311;
	ld.global.u64 	%rd173, [%rd312];
	or.b64  	%rd313, %rd528, %rd173;
	and.b64  	%rd314, %rd313, -4294967296;
	setp.ne.s64 	%p10, %rd314, 0;
	@%p10 bra 	$L__BB275_75;
	cvt.u32.u64 	%r83, %rd173;
	cvt.u32.u64 	%r84, %rd528;
	div.u32 	%r85, %r84, %r83;
	mul.lo.s32 	%r86, %r85, %r83;
	sub.s32 	%r87, %r84, %r86;
	cvt.u64.u32 	%rd530, %r85;
	cvt.u64.u32 	%rd531, %r87;
	bra.uni 	$L__BB275_76;
$L__BB275_75:
	div.s64 	%rd530, %rd528, %rd173;
	mul.lo.s64 	%rd315, %rd530, %rd173;
	sub.s64 	%rd531, %rd528, %rd315;
$L__BB275_76:
	add.s64 	%rd317, %rd1, %rd311;
	ld.global.u64 	%rd318, [%rd317];
	mad.lo.s64 	%rd180, %rd318, %rd531, %rd172;
	add.s32 	%r36, %r207, -3;
	mul.wide.u32 	%rd319, %r36, 8;
	add.s64 	%rd320, %rd2, %rd319;
	ld.global.u64 	%rd181, [%rd320];
	or.b64  	%rd321, %rd530, %rd181;
	and.b64  	%rd322, %rd321, -4294967296;
	setp.ne.s64 	%p11, %rd322, 0;
	@%p11 bra 	$L__BB275_78;
	cvt.u32.u64 	%r88, %rd181;
	cvt.u32.u64 	%r89, %rd530;
	div.u32 	%r90, %r89, %r88;
	mul.lo.s32 	%r91, %r90, %r88;
	sub.s32 	%r92, %r89, %r91;
	cvt.u64.u32 	%rd532, %r90;
	cvt.u64.u32 	%rd533, %r92;
	bra.uni 	$L__BB275_79;
$L__BB275_78:
	div.s64 	%rd532, %rd530, %rd181;
	mul.lo.s64 	%rd323, %rd532, %rd181;
	sub.s64 	%rd533, %rd530, %rd323;
$L__BB275_79:
	add.s64 	%rd325, %rd1, %rd319;
	ld.global.u64 	%rd326, [%rd325];
	mad.lo.s64 	%rd188, %rd326, %rd533, %rd180;
	mul.wide.u32 	%rd327, %r33, 8;
	add.s64 	%rd328, %rd2, %rd327;
	ld.global.u64 	%rd189, [%rd328];
	or.b64  	%rd329, %rd532, %rd189;
	and.b64  	%rd330, %rd329, -4294967296;
	setp.ne.s64 	%p12, %rd330, 0;
	@%p12 bra 	$L__BB275_81;
	cvt.u32.u64 	%r93, %rd189;
	cvt.u32.u64 	%r94, %rd532;
	div.u32 	%r95, %r94, %r93;
	mul.lo.s32 	%r96, %r95, %r93;
	sub.s32 	%r97, %r94, %r96;
	cvt.u64.u32 	%rd549, %r95;
	cvt.u64.u32 	%rd535, %r97;
	bra.uni 	$L__BB275_82;
$L__BB275_81:
	div.s64 	%rd549, %rd532, %rd189;
	mul.lo.s64 	%rd331, %rd549, %rd189;
	sub.s64 	%rd535, %rd532, %rd331;
$L__BB275_82:
	add.s64 	%rd333, %rd1, %rd327;
	ld.global.u64 	%rd334, [%rd333];
	mad.lo.s64 	%rd558, %rd334, %rd535, %rd188;
	add.s32 	%r207, %r207, -8;
	add.s32 	%r206, %r206, 8;
	setp.ne.s32 	%p13, %r206, 0;
	@%p13 bra 	$L__BB275_58;
	add.s32 	%r209, %r207, 3;
$L__BB275_84:
	setp.eq.s32 	%p14, %r25, 0;
	@%p14 bra 	$L__BB275_113;
	and.b32  	%r41, %r23, 3;
	setp.lt.u32 	%p15, %r25, 4;
	@%p15 bra 	$L__BB275_99;
	mul.wide.u32 	%rd336, %r209, 8;
	add.s64 	%rd337, %rd2, %rd336;
	ld.global.u64 	%rd200, [%rd337];
	or.b64  	%rd338, %rd549, %rd200;
	and.b64  	%rd339, %rd338, -4294967296;
	setp.ne.s64 	%p16, %rd339, 0;
	@%p16 bra 	$L__BB275_88;
	cvt.u32.u64 	%r98, %rd200;
	cvt.u32.u64 	%r99, %rd549;
	div.u32 	%r100, %r99, %r98;
	mul.lo.s32 	%r101, %r100, %r98;
	sub.s32 	%r102, %r99, %r101;
	cvt.u64.u32 	%rd539, %r100;
	cvt.u64.u32 	%rd540, %r102;
	bra.uni 	$L__BB275_89;
$L__BB275_88:
	div.s64 	%rd539, %rd549, %rd200;
	mul.lo.s64 	%rd340, %rd539, %rd200;
	sub.s64 	%rd540, %rd549, %rd340;
$L__BB275_89:
	add.s64 	%rd342, %rd1, %rd336;
	ld.global.u64 	%rd343, [%rd342];
	mad.lo.s64 	%rd207, %rd343, %rd540, %rd558;
	add.s32 	%r42, %r209, -1;
	mul.wide.u32 	%rd344, %r42, 8;
	add.s64 	%rd345, %rd2, %rd344;
	ld.global.u64 	%rd208, [%rd345];
	or.b64  	%rd346, %rd539, %rd208;
	and.b64  	%rd347, %rd346, -4294967296;
	setp.ne.s64 	%p17, %rd347, 0;
	@%p17 bra 	$L__BB275_91;
	cvt.u32.u64 	%r103, %rd208;
	cvt.u32.u64 	%r104, %rd539;
	div.u32 	%r105, %r104, %r103;
	mul.lo.s32 	%r106, %r105, %r103;
	sub.s32 	%r107, %r104, %r106;
	cvt.u64.u32 	%rd541, %r105;
	cvt.u64.u32 	%rd542, %r107;
	bra.uni 	$L__BB275_92;
$L__BB275_91:
	div.s64 	%rd541, %rd539, %rd208;
	mul.lo.s64 	%rd348, %rd541, %rd208;
	sub.s64 	%rd542, %rd539, %rd348;
$L__BB275_92:
	add.s64 	%rd350, %rd1, %rd344;
	ld.global.u64 	%rd351, [%rd350];
	mad.lo.s64 	%rd215, %rd351, %rd542, %rd207;
	add.s32 	%r43, %r209, -2;
	mul.wide.u32 	%rd352, %r43, 8;
	add.s64 	%rd353, %rd2, %rd352;
	ld.global.u64 	%rd216, [%rd353];
	or.b64  	%rd354, %rd541, %rd216;
	and.b64  	%rd355, %rd354, -4294967296;
	setp.ne.s64 	%p18, %rd355, 0;
	@%p18 bra 	$L__BB275_94;
	cvt.u32.u64 	%r108, %rd216;
	cvt.u32.u64 	%r109, %rd541;
	div.u32 	%r110, %r109, %r108;
	mul.lo.s32 	%r111, %r110, %r108;
	sub.s32 	%r112, %r109, %r111;
	cvt.u64.u32 	%rd543, %r110;
	cvt.u64.u32 	%rd544, %r112;
	bra.uni 	$L__BB275_95;
$L__BB275_94:
	div.s64 	%rd543, %rd541, %rd216;
	mul.lo.s64 	%rd356, %rd543, %rd216;
	sub.s64 	%rd544, %rd541, %rd356;
$L__BB275_95:
	add.s64 	%rd358, %rd1, %rd352;
	ld.global.u64 	%rd359, [%rd358];
	mad.lo.s64 	%rd223, %rd359, %rd544, %rd215;
	add.s32 	%r44, %r209, -3;
	mul.wide.u32 	%rd360, %r44, 8;
	add.s64 	%rd361, %rd2, %rd360;
	ld.global.u64 	%rd224, [%rd361];
	or.b64  	%rd362, %rd543, %rd224;
	and.b64  	%rd363, %rd362, -4294967296;
	setp.ne.s64 	%p19, %rd363, 0;
	@%p19 bra 	$L__BB275_97;
	cvt.u32.u64 	%r113, %rd224;
	cvt.u32.u64 	%r114, %rd543;
	div.u32 	%r115, %r114, %r113;
	mul.lo.s32 	%r116, %r115, %r113;
	sub.s32 	%r117, %r114, %r116;
	cvt.u64.u32 	%rd549, %r115;
	cvt.u64.u32 	%rd546, %r117;
	bra.uni 	$L__BB275_98;
$L__BB275_97:
	div.s64 	%rd549, %rd543, %rd224;
	mul.lo.s64 	%rd364, %rd549, %rd224;
	sub.s64 	%rd546, %rd543, %rd364;
$L__BB275_98:
	add.s64 	%rd366, %rd1, %rd360;
	ld.global.u64 	%rd367, [%rd366];
	mad.lo.s64 	%rd558, %rd367, %rd546, %rd223;
	add.s32 	%r209, %r209, -4;
$L__BB275_99:
	setp.eq.s32 	%p20, %r41, 0;
	@%p20 bra 	$L__BB275_113;
	setp.eq.s32 	%p21, %r41, 1;
	@%p21 bra 	$L__BB275_108;
	mul.wide.u32 	%rd369, %r209, 8;
	add.s64 	%rd370, %rd2, %rd369;
	ld.global.u64 	%rd235, [%rd370];
	or.b64  	%rd371, %rd549, %rd235;
	and.b64  	%rd372, %rd371, -4294967296;
	setp.ne.s64 	%p22, %rd372, 0;
	@%p22 bra 	$L__BB275_103;
	cvt.u32.u64 	%r118, %rd235;
	cvt.u32.u64 	%r119, %rd549;
	div.u32 	%r120, %r119, %r118;
	mul.lo.s32 	%r121, %r120, %r118;
	sub.s32 	%r122, %r119, %r121;
	cvt.u64.u32 	%rd550, %r120;
	cvt.u64.u32 	%rd551, %r122;
	bra.uni 	$L__BB275_104;
$L__BB275_103:
	div.s64 	%rd550, %rd549, %rd235;
	mul.lo.s64 	%rd373, %rd550, %rd235;
	sub.s64 	%rd551, %rd549, %rd373;
$L__BB275_104:
	add.s64 	%rd375, %rd1, %rd369;
	ld.global.u64 	%rd376, [%rd375];
	mad.lo.s64 	%rd242, %rd376, %rd551, %rd558;
	add.s32 	%r47, %r209, -1;
	mul.wide.u32 	%rd377, %r47, 8;
	add.s64 	%rd378, %rd2, %rd377;
	ld.global.u64 	%rd243, [%rd378];
	or.b64  	%rd379, %rd550, %rd243;
	and.b64  	%rd380, %rd379, -4294967296;
	setp.ne.s64 	%p23, %rd380, 0;
	@%p23 bra 	$L__BB275_106;
	cvt.u32.u64 	%r123, %rd243;
	cvt.u32.u64 	%r124, %rd550;
	div.u32 	%r125, %r124, %r123;
	mul.lo.s32 	%r126, %r125, %r123;
	sub.s32 	%r127, %r124, %r126;
	cvt.u64.u32 	%rd549, %r125;
	cvt.u64.u32 	%rd553, %r127;
	bra.uni 	$L__BB275_107;
$L__BB275_106:
	div.s64 	%rd549, %rd550, %rd243;
	mul.lo.s64 	%rd381, %rd549, %rd243;
	sub.s64 	%rd553, %rd550, %rd381;
$L__BB275_107:
	add.s64 	%rd383, %rd1, %rd377;
	ld.global.u64 	%rd384, [%rd383];
	mad.lo.s64 	%rd558, %rd384, %rd553, %rd242;
	add.s32 	%r209, %r209, -2;
$L__BB275_108:
	and.b32  	%r128, %r23, 1;
	setp.eq.b32 	%p24, %r128, 1;
	not.pred 	%p25, %p24;
	@%p25 bra 	$L__BB275_113;
	mul.wide.u32 	%rd385, %r209, 8;
	add.s64 	%rd386, %rd2, %rd385;
	ld.global.u64 	%rd254, [%rd386];
	or.b64  	%rd387, %rd549, %rd254;
	and.b64  	%rd388, %rd387, -4294967296;
	setp.ne.s64 	%p26, %rd388, 0;
	@%p26 bra 	$L__BB275_111;
	cvt.u32.u64 	%r129, %rd254;
	cvt.u32.u64 	%r130, %rd549;
	rem.u32 	%r131, %r130, %r129;
	cvt.u64.u32 	%rd557, %r131;
	bra.uni 	$L__BB275_112;
$L__BB275_111:
	rem.s64 	%rd557, %rd549, %rd254;
$L__BB275_112:
	add.s64 	%rd390, %rd1, %rd385;
	ld.global.u64 	%rd391, [%rd390];
	mad.lo.s64 	%rd558, %rd391, %rd557, %rd558;
$L__BB275_113:
	shl.b64 	%rd392, %rd558, 3;
	add.s64 	%rd393, %rd3, %rd392;
	ld.global.f64 	%fd1, [%rd393];
	st.shared.f64 	[%r5], %fd1;
$L__BB275_114:
	bar.sync 	0;
	setp.lt.u32 	%p48, %r211, 66;
	@%p48 bra 	$L__BB275_118;
$L__BB275_115:
	shr.u32 	%r51, %r211, 1;
	setp.ge.u32 	%p49, %r1, %r51;
	@%p49 bra 	$L__BB275_117;
	ld.shared.f64 	%fd5, [%r5];
	shl.b32 	%r200, %r51, 3;
	add.s32 	%r201, %r5, %r200;
	ld.shared.f64 	%fd6, [%r201];
	add.f64 	%fd7, %fd5, %fd6;
	st.shared.f64 	[%r5], %fd7;
$L__BB275_117:
	bar.sync 	0;
	setp.gt.u32 	%p50, %r211, 131;
	mov.u32 	%r211, %r51;
	@%p50 bra 	$L__BB275_115;
$L__BB275_118:
	setp.gt.u32 	%p51, %r1, 31;
	@%p51 bra 	$L__BB275_121;
	ld.volatile.shared.f64 	%fd8, [%r5];
	ld.volatile.shared.f64 	%fd9, [%r5+256];
	add.f64 	%fd10, %fd8, %fd9;
	st.volatile.shared.f64 	[%r5], %fd10;
	ld.volatile.shared.f64 	%fd11, [%r5];
	ld.volatile.shared.f64 	%fd12, [%r5+128];
	add.f64 	%fd13, %fd11, %fd12;
	st.volatile.shared.f64 	[%r5], %fd13;
	ld.volatile.shared.f64 	%fd14, [%r5];
	ld.volatile.shared.f64 	%fd15, [%r5+64];
	add.f64 	%fd16, %fd14, %fd15;
	st.volatile.shared.f64 	[%r5], %fd16;
	ld.volatile.shared.f64 	%fd17, [%r5];
	ld.volatile.shared.f64 	%fd18, [%r5+32];
	add.f64 	%fd19, %fd17, %fd18;
	st.volatile.shared.f64 	[%r5], %fd19;
	ld.volatile.shared.f64 	%fd20, [%r5];
	ld.volatile.shared.f64 	%fd21, [%r5+16];
	add.f64 	%fd22, %fd20, %fd21;
	st.volatile.shared.f64 	[%r5], %fd22;
	ld.volatile.shared.f64 	%fd23, [%r5];
	ld.volatile.shared.f64 	%fd24, [%r5+8];
	add.f64 	%fd25, %fd23, %fd24;
	st.volatile.shared.f64 	[%r5], %fd25;
	setp.ne.s32 	%p52, %r1, 0;
	@%p52 bra 	$L__BB275_121;
	ld.shared.f64 	%fd26, [meansdata_u64];
	cvta.to.global.u64 	%rd471, %rd260;
	mul.wide.u32 	%rd472, %r2, 8;
	add.s64 	%rd473, %rd471, %rd472;
	st.global.f64 	[%rd473], %fd26;
$L__BB275_121:
	ret;

}
	// .globl	contiguous_mean2_u64
.visible .entry contiguous_mean2_u64(
	.param .u64 .ptr .align 1 contiguous_mean2_u64_param_0,
	.param .u64 .ptr .align 1 contiguous_mean2_u64_param_1,
	.param .u64 .ptr .align 1 contiguous_mean2_u64_param_2,
	.param .u64 .ptr .align 1 contiguous_mean2_u64_param_3,
	.param .u64 contiguous_mean2_u64_param_4,
	.param .u64 contiguous_mean2_u64_param_5,
	.param .u64 contiguous_mean2_u64_param_6,
	.param .u64 contiguous_mean2_u64_param_7,
	.param .u64 contiguous_mean2_u64_param_8
)
{
	.reg .pred 	%p<54>;
	.reg .b32 	%r<213>;
	.reg .b64 	%rd<579>;
	.reg .b64 	%fd<25>;

	ld.param.u64 	%rd267, [contiguous_mean2_u64_param_1];
	ld.param.u64 	%rd268, [contiguous_mean2_u64_param_2];
	ld.param.u64 	%rd269, [contiguous_mean2_u64_param_3];
	ld.param.u64 	%rd264, [contiguous_mean2_u64_param_4];
	ld.param.u64 	%rd270, [contiguous_mean2_u64_param_5];
	ld.param.u64 	%rd265, [contiguous_mean2_u64_param_6];
	ld.param.u64 	%rd271, [contiguous_mean2_u64_param_7];
	cvta.to.global.u64 	%rd1, %rd269;
	cvta.to.global.u64 	%rd2, %rd268;
	cvta.to.global.u64 	%rd578, %rd267;
	mov.u32 	%r1, %tid.x;
	mov.u32 	%r2, %ctaid.x;
	mov.u32 	%r212, %ntid.x;
	mul.lo.s32 	%r52, %r2, %r212;
	shl.b32 	%r53, %r52, 1;
	add.s32 	%r4, %r53, %r1;
	shl.b32 	%r54, %r1, 3;
	mov.u32 	%r55, meansdata_u64;
	add.s32 	%r5, %r55, %r54;
	mov.b64 	%rd272, 0;
	st.shared.u64 	[%r5], %rd272;
	mov.u32 	%r56, %ctaid.y;
	cvt.u64.u32 	%rd273, %r56;
	add.s64 	%rd4, %rd270, %rd273;
	setp.ge.u64 	%p1, %rd4, %rd271;
	@%p1 bra 	$L__BB276_122;
	add.s32 	%r57, %r4, %r212;
	cvt.u64.u32 	%rd5, %r57;
	setp.le.u64 	%p2, %rd265, %rd5;
	@%p2 bra 	$L__BB276_55;
	cvt.u64.u32 	%rd406, %r4;
	mul.lo.s64 	%rd407, %rd4, %rd265;
	add.s64 	%rd532, %rd407, %rd406;
	add.s64 	%rd530, %rd407, %rd5;
	cvt.u32.u64 	%r6, %rd264;
	add.s32 	%r206, %r6, -1;
	setp.lt.s32 	%p28, %r206, 0;
	mov.b64 	%rd536, 0;
	mov.u64 	%rd537, %rd536;
	@%p28 bra 	$L__BB276_54;
	setp.lt.u32 	%p29, %r206, 3;
	mov.b64 	%rd537, 0;
	mov.u64 	%rd536, %rd537;
	@%p29 bra 	$L__BB276_31;
	add.s32 	%r204, %r6, -2;
	and.b32  	%r133, %r6, -4;
	neg.s32 	%r203, %r133;
	mov.b64 	%rd537, 0;
$L__BB276_5:
	.pragma "nounroll";
	add.s32 	%r12, %r204, 1;
	mul.wide.u32 	%rd411, %r12, 8;
	add.s64 	%rd412, %rd2, %rd411;
	ld.global.u64 	%rd12, [%rd412];
	or.b64  	%rd413, %rd532, %rd12;
	and.b64  	%rd414, %rd413, -4294967296;
	setp.ne.s64 	%p30, %rd414, 0;
	@%p30 bra 	$L__BB276_7;
	cvt.u32.u64 	%r134, %rd12;
	cvt.u32.u64 	%r135, %rd532;
	div.u32 	%r136, %r135, %r134;
	mul.lo.s32 	%r137, %r136, %r134;
	sub.s32 	%r138, %r135, %r137;
	cvt.u64.u32 	%rd498, %r136;
	cvt.u64.u32 	%rd499, %r138;
	bra.uni 	$L__BB276_8;
$L__BB276_7:
	div.s64 	%rd498, %rd532, %rd12;
	mul.lo.s64 	%rd415, %rd498, %rd12;
	sub.s64 	%rd499, %rd532, %rd415;
$L__BB276_8:
	mul.wide.u32 	%rd416, %r12, 8;
	add.s64 	%rd417, %rd1, %rd416;
	ld.global.u64 	%rd19, [%rd417];
	mad.lo.s64 	%rd20, %rd19, %rd499, %rd536;
	or.b64  	%rd418, %rd530, %rd12;
	and.b64  	%rd419, %rd418, -4294967296;
	setp.ne.s64 	%p31, %rd419, 0;
	@%p31 bra 	$L__BB276_10;
	cvt.u32.u64 	%r139, %rd12;
	cvt.u32.u64 	%r140, %rd530;
	div.u32 	%r141, %r140, %r139;
	mul.lo.s32 	%r142, %r141, %r139;
	sub.s32 	%r143, %r140, %r142;
	cvt.u64.u32 	%rd500, %r141;
	cvt.u64.u32 	%rd501, %r143;
	bra.uni 	$L__BB276_11;
$L__BB276_10:
	div.s64 	%rd500, %rd530, %rd12;
	mul.lo.s64 	%rd420, %rd500, %rd12;
	sub.s64 	%rd501, %rd530, %rd420;
$L__BB276_11:
	mad.lo.s64 	%rd27, %rd501, %rd19, %rd537;
	add.s32 	%r13, %r204, -2;
	mul.wide.u32 	%rd421, %r204, 8;
	add.s64 	%rd422, %rd2, %rd421;
	ld.global.u64 	%rd28, [%rd422];
	or.b64  	%rd423, %rd498, %rd28;
	and.b64  	%rd424, %rd423, -4294967296;
	setp.ne.s64 	%p32, %rd424, 0;
	@%p32 bra 	$L__BB276_13;
	cvt.u32.u64 	%r144, %rd28;
	cvt.u32.u64 	%r145, %rd498;
	div.u32 	%r146, %r145, %r144;
	mul.lo.s32 	%r147, %r146, %r144;
	sub.s32 	%r148, %r145, %r147;
	cvt.u64.u32 	%rd502, %r146;
	cvt.u64.u32 	%rd503, %r148;
	bra.uni 	$L__BB276_14;
$L__BB276_13:
	div.s64 	%rd502, %rd498, %rd28;
	mul.lo.s64 	%rd425, %rd502, %rd28;
	sub.s64 	%rd503, %rd498, %rd425;
$L__BB276_14:
	mul.wide.u32 	%rd426, %r204, 8;
	add.s64 	%rd427, %rd1, %rd426;
	ld.global.u64 	%rd35, [%rd427];
	mad.lo.s64 	%rd36, %rd35, %rd503, %rd20;
	or.b64  	%rd428, %rd500, %rd28;
	and.b64  	%rd429, %rd428, -4294967296;
	setp.ne.s64 	%p33, %rd429, 0;
	@%p33 bra 	$L__BB276_16;
	cvt.u32.u64 	%r149, %rd28;
	cvt.u32.u64 	%r150, %rd500;
	div.u32 	%r151, %r150, %r149;
	mul.lo.s32 	%r152, %r151, %r149;
	sub.s32 	%r153, %r150, %r152;
	cvt.u64.u32 	%rd504, %r151;
	cvt.u64.u32 	%rd505, %r153;
	bra.uni 	$L__BB276_17;
$L__BB276_16:
	div.s64 	%rd504, %rd500, %rd28;
	mul.lo.s64 	%rd430, %rd504, %rd28;
	sub.s64 	%rd505, %rd500, %rd430;
$L__BB276_17:
	mad.lo.s64 	%rd43, %rd505, %rd35, %rd27;
	add.s32 	%r14, %r204, -1;
	mul.wide.u32 	%rd431, %r14, 8;
	add.s64 	%rd432, %rd2, %rd431;
	ld.global.u64 	%rd44, [%rd432];
	or.b64  	%rd433, %rd502, %rd44;
	and.b64  	%rd434, %rd433, -4294967296;
	setp.ne.s64 	%p34, %rd434, 0;
	@%p34 bra 	$L__BB276_19;
	cvt.u32.u64 	%r154, %rd44;
	cvt.u32.u64 	%r155, %rd502;
	div.u32 	%r156, %r155, %r154;
	mul.lo.s32 	%r157, %r156, %r154;
	sub.s32 	%r158, %r155, %r157;
	cvt.u64.u32 	%rd506, %r156;
	cvt.u64.u32 	%rd507, %r158;
	bra.uni 	$L__BB276_20;
$L__BB276_19:
	div.s64 	%rd506, %rd502, %rd44;
	mul.lo.s64 	%rd435, %rd506, %rd44;
	sub.s64 	%rd507, %rd502, %rd435;
$L__BB276_20:
	mul.wide.u32 	%rd436, %r14, 8;
	add.s64 	%rd437, %rd1, %rd436;
	ld.global.u64 	%rd51, [%rd437];
	mad.lo.s64 	%rd52, %rd51, %rd507, %rd36;
	or.b64  	%rd438, %rd504, %rd44;
	and.b64  	%rd439, %rd438, -4294967296;
	setp.ne.s64 	%p35, %rd439, 0;
	@%p35 bra 	$L__BB276_22;
	cvt.u32.u64 	%r159, %rd44;
	cvt.u32.u64 	%r160, %rd504;
	div.u32 	%r161, %r160, %r159;
	mul.lo.s32 	%r162, %r161, %r159;
	sub.s32 	%r163, %r160, %r162;
	cvt.u64.u32 	%rd508, %r161;
	cvt.u64.u32 	%rd509, %r163;
	bra.uni 	$L__BB276_23;
$L__BB276_22:
	div.s64 	%rd508, %rd504, %rd44;
	mul.lo.s64 	%rd440, %rd508, %rd44;
	sub.s64 	%rd509, %rd504, %rd440;
$L__BB276_23:
	mad.lo.s64 	%rd59, %rd509, %rd51, %rd43;
	mul.wide.u32 	%rd441, %r13, 8;
	add.s64 	%rd442, %rd2, %rd441;
	ld.global.u64 	%rd60, [%rd442];
	or.b64  	%rd443, %rd506, %rd60;
	and.b64  	%rd444, %rd443, -4294967296;
	setp.ne.s64 	%p36, %rd444, 0;
	@%p36 bra 	$L__BB276_25;
	cvt.u32.u64 	%r164, %rd60;
	cvt.u32.u64 	%r165, %rd506;
	div.u32 	%r166, %r165, %r164;
	mul.lo.s32 	%r167, %r166, %r164;
	sub.s32 	%r168, %r165, %r167;
	cvt.u64.u32 	%rd532, %r166;
	cvt.u64.u32 	%rd511, %r168;
	bra.uni 	$L__BB276_26;
$L__BB276_25:
	div.s64 	%rd532, %rd506, %rd60;
	mul.lo.s64 	%rd445, %rd532, %rd60;
	sub.s64 	%rd511, %rd506, %rd445;
$L__BB276_26:
	mul.wide.u32 	%rd446, %r13, 8;
	add.s64 	%rd447, %rd1, %rd446;
	ld.global.u64 	%rd67, [%rd447];
	mad.lo.s64 	%rd536, %rd67, %rd511, %rd52;
	or.b64  	%rd448, %rd508, %rd60;
	and.b64  	%rd449, %rd448, -4294967296;
	setp.ne.s64 	%p37, %rd449, 0;
	@%p37 bra 	$L__BB276_28;
	cvt.u32.u64 	%r169, %rd60;
	cvt.u32.u64 	%r170, %rd508;
	div.u32 	%r171, %r170, %r169;
	mul.lo.s32 	%r172, %r171, %r169;
	sub.s32 	%r173, %r170, %r172;
	cvt.u64.u32 	%rd530, %r171;
	cvt.u64.u32 	%rd513, %r173;
	bra.uni 	$L__BB276_29;
$L__BB276_28:
	div.s64 	%rd530, %rd508, %rd60;
	mul.lo.s64 	%rd450, %rd530, %rd60;
	sub.s64 	%rd513, %rd508, %rd450;
$L__BB276_29:
	mad.lo.s64 	%rd537, %rd513, %rd67, %rd59;
	add.s32 	%r204, %r204, -4;
	add.s32 	%r203, %r203, 4;
	setp.ne.s32 	%p38, %r203, 0;
	@%p38 bra 	$L__BB276_5;
	add.s32 	%r206, %r204, 1;
$L__BB276_31:
	and.b32  	%r19, %r6, 3;
	setp.eq.s32 	%p39, %r19, 0;
	@%p39 bra 	$L__BB276_54;
	setp.eq.s32 	%p40, %r19, 1;
	@%p40 bra 	$L__BB276_46;
	mul.wide.u32 	%rd452, %r206, 8;
	add.s64 	%rd453, %rd2, %rd452;
	ld.global.u64 	%rd82, [%rd453];
	or.b64  	%rd454, %rd532, %rd82;
	and.b64  	%rd455, %rd454, -4294967296;
	setp.ne.s64 	%p41, %rd455, 0;
	@%p41 bra 	$L__BB276_35;
	cvt.u32.u64 	%r174, %rd82;
	cvt.u32.u64 	%r175, %rd532;
	div.u32 	%r176, %r175, %r174;
	mul.lo.s32 	%r177, %r176, %r174;
	sub.s32 	%r178, %r175, %r177;
	cvt.u64.u32 	%rd520, %r176;
	cvt.u64.u32 	%rd521, %r178;
	bra.uni 	$L__BB276_36;
$L__BB276_35:
	div.s64 	%rd520, %rd532, %rd82;
	mul.lo.s64 	%rd456, %rd520, %rd82;
	sub.s64 	%rd521, %rd532, %rd456;
$L__BB276_36:
	add.s64 	%rd458, %rd1, %rd452;
	ld.global.u64 	%rd89, [%rd458];
	mad.lo.s64 	%rd90, %rd89, %rd521, %rd536;
	or.b64  	%rd459, %rd530, %rd82;
	and.b64  	%rd460, %rd459, -4294967296;
	setp.ne.s64 	%p42, %rd460, 0;
	@%p42 bra 	$L__BB276_38;
	cvt.u32.u64 	%r179, %rd82;
	cvt.u32.u64 	%r180, %rd530;
	div.u32 	%r181, %r180, %r179;
	mul.lo.s32 	%r182, %r181, %r179;
	sub.s32 	%r183, %r180, %r182;
	cvt.u64.u32 	%rd522, %r181;
	cvt.u64.u32 	%rd523, %r183;
	bra.uni 	$L__BB276_39;
$L__BB276_38:
	div.s64 	%rd522, %rd530, %rd82;
	mul.lo.s64 	%rd461, %rd522, %rd82;
	sub.s64 	%rd523, %rd530, %rd461;
$L__BB276_39:
	mad.lo.s64 	%rd97, %rd523, %rd89, %rd537;
	add.s32 	%r20, %r206, -1;
	mul.wide.u32 	%rd462, %r20, 8;
	add.s64 	%rd463, %rd2, %rd462;
	ld.global.u64 	%rd98, [%rd463];
	or.b64  	%rd464, %rd520, %rd98;
	and.b64  	%rd465, %rd464, -4294967296;
	setp.ne.s64 	%p43, %rd465, 0;
	@%p43 bra 	$L__BB276_41;
	cvt.u32.u64 	%r184, %rd98;
	cvt.u32.u64 	%r185, %rd520;
	div.u32 	%r186, %r185, %r184;
	mul.lo.s32 	%r187, %r186, %r184;
	sub.s32 	%r188, %r185, %r187;
	cvt.u64.u32 	%rd532, %r186;
	cvt.u64.u32 	%rd525, %r188;
	bra.uni 	$L__BB276_42;
$L__BB276_41:
	div.s64 	%rd532, %rd520, %rd98;
	mul.lo.s64 	%rd466, %rd532, %rd98;
	sub.s64 	%rd525, %rd520, %rd466;
$L__BB276_42:
	add.s64 	%rd468, %rd1, %rd462;
	ld.global.u64 	%rd105, [%rd468];
	mad.lo.s64 	%rd536, %rd105, %rd525, %rd90;
	or.b64  	%rd469, %rd522, %rd98;
	and.b64  	%rd470, %rd469, -4294967296;
	setp.ne.s64 	%p44, %rd470, 0;
	@%p44 bra 	$L__BB276_44;
	cvt.u32.u64 	%r189, %rd98;
	cvt.u32.u64 	%r190, %rd522;
	div.u32 	%r191, %r190, %r189;
	mul.lo.s32 	%r192, %r191, %r189;
	sub.s32 	%r193, %r190, %r192;
	cvt.u64.u32 	%rd530, %r191;
	cvt.u64.u32 	%rd527, %r193;
	bra.uni 	$L__BB276_45;
$L__BB276_44:
	div.s64 	%rd530, %rd522, %rd98;
	mul.lo.s64 	%rd471, %rd530, %rd98;
	sub.s64 	%rd527, %rd522, %rd471;
$L__BB276_45:
	mad.lo.s64 	%rd537, %rd527, %rd105, %rd97;
	add.s32 	%r206, %r206, -2;
$L__BB276_46:
	and.b32  	%r194, %r6, 1;
	setp.eq.b32 	%p45, %r194, 1;
	not.pred 	%p46, %p45;
	@%p46 bra 	$L__BB276_54;
	mul.wide.u32 	%rd472, %r206, 8;
	add.s64 	%rd473, %rd2, %rd472;
	ld.global.u64 	%rd120, [%rd473];
	or.b64  	%rd474, %rd532, %rd120;
	and.b64  	%rd475, %rd474, -4294967296;
	setp.ne.s64 	%p47, %rd475, 0;
	@%p47 bra 	$L__BB276_49;
	cvt.u32.u64 	%r195, %rd120;
	cvt.u32.u64 	%r196, %rd532;
	rem.u32 	%r197, %r196, %r195;
	cvt.u64.u32 	%rd534, %r197;
	bra.uni 	$L__BB276_50;
$L__BB276_49:
	rem.s64 	%rd534, %rd532, %rd120;
$L__BB276_50:
	add.s64 	%rd477, %rd1, %rd472;
	ld.global.u64 	%rd124, [%rd477];
	mad.lo.s64 	%rd536, %rd124, %rd534, %rd536;
	or.b64  	%rd478, %rd530, %rd120;
	and.b64  	%rd479, %rd478, -4294967296;
	setp.ne.s64 	%p48, %rd479, 0;
	@%p48 bra 	$L__BB276_52;
	cvt.u32.u64 	%r198, %rd120;
	cvt.u32.u64 	%r199, %rd530;
	rem.u32 	%r200, %r199, %r198;
	cvt.u64.u32 	%rd535, %r200;
	bra.uni 	$L__BB276_53;
$L__BB276_52:
	rem.s64 	%rd535, %rd530, %rd120;
$L__BB276_53:
	mad.lo.s64 	%rd537, %rd535, %rd124, %rd537;
$L__BB276_54:
	shl.b64 	%rd480, %rd536, 3;
	add.s64 	%rd481, %rd578, %rd480;
	ld.global.u64 	%rd482, [%rd481];
	shl.b64 	%rd483, %rd537, 3;
	add.s64 	%rd484, %rd578, %rd483;
	ld.global.u64 	%rd485, [%rd484];
	add.s64 	%rd486, %rd485, %rd482;
	cvt.rn.f64.u64 	%fd2, %rd486;
	st.shared.f64 	[%r5], %fd2;
	bra.uni 	$L__BB276_115;
$L__BB276_55:
	cvt.u64.u32 	%rd132, %r4;
	setp.le.u64 	%p3, %rd265, %rd132;
	@%p3 bra 	$L__BB276_115;
	mad.lo.s64 	%rd569, %rd4, %rd265, %rd132;
	cvt.u32.u64 	%r23, %rd264;
	add.s32 	%r210, %r23, -1;
	setp.lt.s32 	%p4, %r210, 0;
	@%p4 bra 	$L__BB276_114;
	and.b32  	%r25, %r23, 7;
	setp.lt.u32 	%p5, %r210, 7;
	@%p5 bra 	$L__BB276_85;
	add.s32 	%r208, %r23, -4;
	and.b32  	%r58, %r23, -8;
	neg.s32 	%r207, %r58;
$L__BB276_59:
	.pragma "nounroll";
	add.s32 	%r30, %r208, 3;
	mul.wide.u32 	%rd275, %r30, 8;
	add.s64 	%rd276, %rd2, %rd275;
	ld.global.u64 	%rd136, [%rd276];
	or.b64  	%rd277, %rd569, %rd136;
	and.b64  	%rd278, %rd277, -4294967296;
	setp.ne.s64 	%p6, %rd278, 0;
	@%p6 bra 	$L__BB276_61;
	cvt.u32.u64 	%r59, %rd136;
	cvt.u32.u64 	%r60, %rd569;
	div.u32 	%r61, %r60, %r59;
	mul.lo.s32 	%r62, %r61, %r59;
	sub.s32 	%r63, %r60, %r62;
	cvt.u64.u32 	%rd540, %r61;
	cvt.u64.u32 	%rd541, %r63;
	bra.uni 	$L__BB276_62;
$L__BB276_61:
	div.s64 	%rd540, %rd569, %rd136;
	mul.lo.s64 	%rd279, %rd540, %rd136;
	sub.s64 	%rd541, %rd569, %rd279;
$L__BB276_62:
	add.s64 	%rd281, %rd1, %rd275;
	ld.global.u64 	%rd282, [%rd281];
	mul.lo.s64 	%rd143, %rd282, %rd541;
	add.s32 	%r31, %r208, 2;
	mul.wide.u32 	%rd283, %r31, 8;
	add.s64 	%rd284, %rd2, %rd283;
	ld.global.u64 	%rd144, [%rd284];
	or.b64  	%rd285, %rd540, %rd144;
	and.b64  	%rd286, %rd285, -4294967296;
	setp.ne.s64 	%p7, %rd286, 0;
	@%p7 bra 	$L__BB276_64;
	cvt.u32.u64 	%r64, %rd144;
	cvt.u32.u64 	%r65, %rd540;
	div.u32 	%r66, %r65, %r64;
	mul.lo.s32 	%r67, %r66, %r64;
	sub.s32 	%r68, %r65, %r67;
	cvt.u64.u32 	%rd542, %r66;
	cvt.u64.u32 	%rd543, %r68;
	bra.uni 	$L__BB276_65;
$L__BB276_64:
	div.s64 	%rd542, %rd540, %rd144;
	mul.lo.s64 	%rd287, %rd542, %rd144;
	sub.s64 	%rd543, %rd540, %rd287;
$L__BB276_65:
	add.s64 	%rd289, %rd1, %rd283;
	ld.global.u64 	%rd290, [%rd289];
	mad.lo.s64 	%rd151, %rd290, %rd543, %rd143;
	add.s32 	%r32, %r208, 1;
	mul.wide.u32 	%rd291, %r32, 8;
	add.s64 	%rd292, %rd2, %rd291;
	ld.global.u64 	%rd152, [%rd292];
	or.b64  	%rd293, %rd542, %rd152;
	and.b64  	%rd294, %rd293, -4294967296;
	setp.ne.s64 	%p8, %rd294, 0;
	@%p8 bra 	$L__BB276_67;
	cvt.u32.u64 	%r69, %rd152;
	cvt.u32.u64 	%r70, %rd542;
	div.u32 	%r71, %r70, %r69;
	mul.lo.s32 	%r72, %r71, %r69;
	sub.s32 	%r73, %r70, %r72;
	cvt.u64.u32 	%rd544, %r71;
	cvt.u64.u32 	%rd545, %r73;
	bra.uni 	$L__BB276_68;
$L__BB276_67:
	div.s64 	%rd544, %rd542, %rd152;
	mul.lo.s64 	%rd295, %rd544, %rd152;
	sub.s64 	%rd545, %rd542, %rd295;
$L__BB276_68:
	add.s64 	%rd297, %rd1, %rd291;
	ld.global.u64 	%rd298, [%rd297];
	mad.lo.s64 	%rd159, %rd298, %rd545, %rd151;
	add.s32 	%r33, %r208, -4;
	mul.wide.u32 	%rd299, %r208, 8;
	add.s64 	%rd300, %rd2, %rd299;
	ld.global.u64 	%rd160, [%rd300];
	or.b64  	%rd301, %rd544, %rd160;
	and.b64  	%rd302, %rd301, -4294967296;
	setp.ne.s64 	%p9, %rd302, 0;
	@%p9 bra 	$L__BB276_70;
	cvt.u32.u64 	%r74, %rd160;
	cvt.u32.u64 	%r75, %rd544;
	div.u32 	%r76, %r75, %r74;
	mul.lo.s32 	%r77, %r76, %r74;
	sub.s32 	%r78, %r75, %r77;
	cvt.u64.u32 	%rd546, %r76;
	cvt.u64.u32 	%rd547, %r78;
	bra.uni 	$L__BB276_71;
$L__BB276_70:
	div.s64 	%rd546, %rd544, %rd160;
	mul.lo.s64 	%rd303, %rd546, %rd160;
	sub.s64 	%rd547, %rd544, %rd303;
$L__BB276_71:
	add.s64 	%rd305, %rd1, %rd299;
	ld.global.u64 	%rd306, [%rd305];
	mad.lo.s64 	%rd167, %rd306, %rd547, %rd159;
	add.s32 	%r34, %r208, -1;
	mul.wide.u32 	%rd307, %r34, 8;
	add.s64 	%rd308, %rd2, %rd307;
	ld.global.u64 	%rd168, [%rd308];
	or.b64  	%rd309, %rd546, %rd168;
	and.b64  	%rd310, %rd309, -4294967296;
	setp.ne.s64 	%p10, %rd310, 0;
	@%p10 bra 	$L__BB276_73;
	cvt.u32.u64 	%r79, %rd168;
	cvt.u32.u64 	%r80, %rd546;
	div.u32 	%r81, %r80, %r79;
	mul.lo.s32 	%r82, %r81, %r79;
	sub.s32 	%r83, %r80, %r82;
	cvt.u64.u32 	%rd548, %r81;
	cvt.u64.u32 	%rd549, %r83;
	bra.uni 	$L__BB276_74;
$L__BB276_73:
	div.s64 	%rd548, %rd546, %rd168;
	mul.lo.s64 	%rd311, %rd548, %rd168;
	sub.s64 	%rd549, %rd546, %rd311;
$L__BB276_74:
	add.s64 	%rd313, %rd1, %rd307;
	ld.global.u64 	%rd314, [%rd313];
	mad.lo.s64 	%rd175, %rd314, %rd549, %rd167;
	add.s32 	%r35, %r208, -2;
	mul.wide.u32 	%rd315, %r35, 8;
	add.s64 	%rd316, %rd2, %rd315;
	ld.global.u64 	%rd176, [%rd316];
	or.b64  	%rd317, %rd548, %rd176;
	and.b64  	%rd318, %rd317, -4294967296;
	setp.ne.s64 	%p11, %rd318, 0;
	@%p11 bra 	$L__BB276_76;
	cvt.u32.u64 	%r84, %rd176;
	cvt.u32.u64 	%r85, %rd548;
	div.u32 	%r86, %r85, %r84;
	mul.lo.s32 	%r87, %r86, %r84;
	sub.s32 	%r88, %r85, %r87;
	cvt.u64.u32 	%rd550, %r86;
	cvt.u64.u32 	%rd551, %r88;
	bra.uni 	$L__BB276_77;
$L__BB276_76:
	div.s64 	%rd550, %rd548, %rd176;
	mul.lo.s64 	%rd319, %rd550, %rd176;
	sub.s64 	%rd551, %rd548, %rd319;
$L__BB276_77:
	add.s64 	%rd321, %rd1, %rd315;
	ld.global.u64 	%rd322, [%rd321];
	mad.lo.s64 	%rd183, %rd322, %rd551, %rd175;
	add.s32 	%r36, %r208, -3;
	mul.wide.u32 	%rd323, %r36, 8;
	add.s64 	%rd324, %rd2, %rd323;
	ld.global.u64 	%rd184, [%rd324];
	or.b64  	%rd325, %rd550, %rd184;
	and.b64  	%rd326, %rd325, -4294967296;
	setp.ne.s64 	%p12, %rd326, 0;
	@%p12 bra 	$L__BB276_79;
	cvt.u32.u64 	%r89, %rd184;
	cvt.u32.u64 	%r90, %rd550;
	div.u32 	%r91, %r90, %r89;
	mul.lo.s32 	%r92, %r91, %r89;
	sub.s32 	%r93, %r90, %r92;
	cvt.u64.u32 	%rd552, %r91;
	cvt.u64.u32 	%rd553, %r93;
	bra.uni 	$L__BB276_80;
$L__BB276_79:
	div.s64 	%rd552, %rd550, %rd184;
	mul.lo.s64 	%rd327, %rd552, %rd184;
	sub.s64 	%rd553, %rd550, %rd327;
$L__BB276_80:
	add.s64 	%rd329, %rd1, %rd323;
	ld.global.u64 	%rd330, [%rd329];
	mad.lo.s64 	%rd191, %rd330, %rd553, %rd183;
	mul.wide.u32 	%rd331, %r33, 8;
	add.s64 	%rd332, %rd2, %rd331;
	ld.global.u64 	%rd192, [%rd332];
	or.b64  	%rd333, %rd552, %rd192;
	and.b64  	%rd334, %rd333, -4294967296;
	setp.ne.s64 	%p13, %rd334, 0;
	@%p13 bra 	$L__BB276_82;
	cvt.u32.u64 	%r94, %rd192;
	cvt.u32.u64 	%r95, %rd552;
	div.u32 	%r96, %r95, %r94;
	mul.lo.s32 	%r97, %r96, %r94;
	sub.s32 	%r98, %r95, %r97;
	cvt.u64.u32 	%rd569, %r96;
	cvt.u64.u32 	%rd555, %r98;
	bra.uni 	$L__BB276_83;
$L__BB276_82:
	div.s64 	%rd569, %rd552, %rd192;
	mul.lo.s64 	%rd335, %rd569, %rd192;
	sub.s64 	%rd555, %rd552, %rd335;
$L__BB276_83:
	add.s64 	%rd337, %rd1, %rd331;
	ld.global.u64 	%rd338, [%rd337];
	mad.lo.s64 	%rd339, %rd338, %rd555, %rd191;
	shl.b64 	%rd340, %rd339, 3;
	add.s64 	%rd578, %rd578, %rd340;
	add.s32 	%r208, %r208, -8;
	add.s32 	%r207, %r207, 8;
	setp.ne.s32 	%p14, %r207, 0;
	@%p14 bra 	$L__BB276_59;
	add.s32 	%r210, %r208, 3;
$L__BB276_85:
	setp.eq.s32 	%p15, %r25, 0;
	@%p15 bra 	$L__BB276_114;
	and.b32  	%r41, %r23, 3;
	setp.lt.u32 	%p16, %r25, 4;
	@%p16 bra 	$L__BB276_100;
	mul.wide.u32 	%rd342, %r210, 8;
	add.s64 	%rd343, %rd2, %rd342;
	ld.global.u64 	%rd203, [%rd343];
	or.b64  	%rd344, %rd569, %rd203;
	and.b64  	%rd345, %rd344, -4294967296;
	setp.ne.s64 	%p17, %rd345, 0;
	@%p17 bra 	$L__BB276_89;
	cvt.u32.u64 	%r99, %rd203;
	cvt.u32.u64 	%r100, %rd569;
	div.u32 	%r101, %r100, %r99;
	mul.lo.s32 	%r102, %r101, %r99;
	sub.s32 	%r103, %r100, %r102;
	cvt.u64.u32 	%rd559, %r101;
	cvt.u64.u32 	%rd560, %r103;
	bra.uni 	$L__BB276_90;
$L__BB276_89:
	div.s64 	%rd559, %rd569, %rd203;
	mul.lo.s64 	%rd346, %rd559, %rd203;
	sub.s64 	%rd560, %rd569, %rd346;
$L__BB276_90:
	add.s64 	%rd348, %rd1, %rd342;
	ld.global.u64 	%rd349, [%rd348];
	mul.lo.s64 	%rd210, %rd349, %rd560;
	add.s32 	%r42, %r210, -1;
	mul.wide.u32 	%rd350, %r42, 8;
	add.s64 	%rd351, %rd2, %rd350;
	ld.global.u64 	%rd211, [%rd351];
	or.b64  	%rd352, %rd559, %rd211;
	and.b64  	%rd353, %rd352, -4294967296;
	setp.ne.s64 	%p18, %rd353, 0;
	@%p18 bra 	$L__BB276_92;
	cvt.u32.u64 	%r104, %rd211;
	cvt.u32.u64 	%r105, %rd559;
	div.u32 	%r106, %r105, %r104;
	mul.lo.s32 	%r107, %r106, %r104;
	sub.s32 	%r108, %r105, %r107;
	cvt.u64.u32 	%rd561, %r106;
	cvt.u64.u32 	%rd562, %r108;
	bra.uni 	$L__BB276_93;
$L__BB276_92:
	div.s64 	%rd561, %rd559, %rd211;
	mul.lo.s64 	%rd354, %rd561, %rd211;
	sub.s64 	%rd562, %rd559, %rd354;
$L__BB276_93:
	add.s64 	%rd356, %rd1, %rd350;
	ld.global.u64 	%rd357, [%rd356];
	mad.lo.s64 	%rd218, %rd357, %rd562, %rd210;
	add.s32 	%r43, %r210, -2;
	mul.wide.u32 	%rd358, %r43, 8;
	add.s64 	%rd359, %rd2, %rd358;
	ld.global.u64 	%rd219, [%rd359];
	or.b64  	%rd360, %rd561, %rd219;
	and.b64  	%rd361, %rd360, -4294967296;
	setp.ne.s64 	%p19, %rd361, 0;
	@%p19 bra 	$L__BB276_95;
	cvt.u32.u64 	%r109, %rd219;
	cvt.u32.u64 	%r110, %rd561;
	div.u32 	%r111, %r110, %r109;
	mul.lo.s32 	%r112, %r111, %r109;
	sub.s32 	%r113, %r110, %r112;
	cvt.u64.u32 	%rd563, %r111;
	cvt.u64.u32 	%rd564, %r113;
	bra.uni 	$L__BB276_96;
$L__BB276_95:
	div.s64 	%rd563, %rd561, %rd219;
	mul.lo.s64 	%rd362, %rd563, %rd219;
	sub.s64 	%rd564, %rd561, %rd362;
$L__BB276_96:
	add.s64 	%rd364, %rd1, %rd358;
	ld.global.u64 	%rd365, [%rd364];
	mad.lo.s64 	%rd226, %rd365, %rd564, %rd218;
	add.s32 	%r44, %r210, -3;
	mul.wide.u32 	%rd366, %r44, 8;
	add.s64 	%rd367, %rd2, %rd366;
	ld.global.u64 	%rd227, [%rd367];
	or.b64  	%rd368, %rd563, %rd227;
	and.b64  	%rd369, %rd368, -4294967296;
	setp.ne.s64 	%p20, %rd369, 0;
	@%p20 bra 	$L__BB276_98;
	cvt.u32.u64 	%r114, %rd227;
	cvt.u32.u64 	%r115, %rd563;
	div.u32 	%r116, %r115, %r114;
	mul.lo.s32 	%r117, %r116, %r114;
	sub.s32 	%r118, %r115, %r117;
	cvt.u64.u32 	%rd569, %r116;
	cvt.u64.u32 	%rd566, %r118;
	bra.uni 	$L__BB276_99;
$L__BB276_98:
	div.s64 	%rd569, %rd563, %rd227;
	mul.lo.s64 	%rd370, %rd569, %rd227;
	sub.s64 	%rd566, %rd563, %rd370;
$L__BB276_99:
	add.s64 	%rd372, %rd1, %rd366;
	ld.global.u64 	%rd373, [%rd372];
	mad.lo.s64 	%rd374, %rd373, %rd566, %rd226;
	shl.b64 	%rd375, %rd374, 3;
	add.s64 	%rd578, %rd578, %rd375;
	add.s32 	%r210, %r210, -4;
$L__BB276_100:
	setp.eq.s32 	%p21, %r41, 0;
	@%p21 bra 	$L__BB276_114;
	setp.eq.s32 	%p22, %r41, 1;
	@%p22 bra 	$L__BB276_109;
	mul.wide.u32 	%rd377, %r210, 8;
	add.s64 	%rd378, %rd2, %rd377;
	ld.global.u64 	%rd238, [%rd378];
	or.b64  	%rd379, %rd569, %rd238;
	and.b64  	%rd380, %rd379, -4294967296;
	setp.ne.s64 	%p23, %rd380, 0;
	@%p23 bra 	$L__BB276_104;
	cvt.u32.u64 	%r119, %rd238;
	cvt.u32.u64 	%r120, %rd569;
	div.u32 	%r121, %r120, %r119;
	mul.lo.s32 	%r122, %r121, %r119;
	sub.s32 	%r123, %r120, %r122;
	cvt.u64.u32 	%rd570, %r121;
	cvt.u64.u32 	%rd571, %r123;
	bra.uni 	$L__BB276_105;
$L__BB276_104:
	div.s64 	%rd570, %rd569, %rd238;
	mul.lo.s64 	%rd381, %rd570, %rd238;
	sub.s64 	%rd571, %rd569, %rd381;
$L__BB276_105:
	add.s64 	%rd383, %rd1, %rd377;
	ld.global.u64 	%rd384, [%rd383];
	mul.lo.s64 	%rd245, %rd384, %rd571;
	add.s32 	%r47, %r210, -1;
	mul.wide.u32 	%rd385, %r47, 8;
	add.s64 	%rd386, %rd2, %rd385;
	ld.global.u64 	%rd246, [%rd386];
	or.b64  	%rd387, %rd570, %rd246;
	and.b64  	%rd388, %rd387, -4294967296;
	setp.ne.s64 	%p24, %rd388, 0;
	@%p24 bra 	$L__BB276_107;
	cvt.u32.u64 	%r124, %rd246;
	cvt.u32.u64 	%r125, %rd570;
	div.u32 	%r126, %r125, %r124;
	mul.lo.s32 	%r127, %r126, %r124;
	sub.s32 	%r128, %r125, %r127;
	cvt.u64.u32 	%rd569, %r126;
	cvt.u64.u32 	%rd573, %r128;
	bra.uni 	$L__BB276_108;
$L__BB276_107:
	div.s64 	%rd569, %rd570, %rd246;
	mul.lo.s64 	%rd389, %rd569, %rd246;
	sub.s64 	%rd573, %rd570, %rd389;
$L__BB276_108:
	add.s64 	%rd391, %rd1, %rd385;
	ld.global.u64 	%rd392, [%rd391];
	mad.lo.s64 	%rd393, %rd392, %rd573, %rd245;
	shl.b64 	%rd394, %rd393, 3;
	add.s64 	%rd578, %rd578, %rd394;
	add.s32 	%r210, %r210, -2;
$L__BB276_109:
	and.b32  	%r129, %r23, 1;
	setp.eq.b32 	%p25, %r129, 1;
	not.pred 	%p26, %p25;
	@%p26 bra 	$L__BB276_114;
	mul.wide.u32 	%rd395, %r210, 8;
	add.s64 	%rd396, %rd2, %rd395;
	ld.global.u64 	%rd257, [%rd396];
	or.b64  	%rd397, %rd569, %rd257;
	and.b64  	%rd398, %rd397, -4294967296;
	setp.ne.s64 	%p27, %rd398, 0;
	@%p27 bra 	$L__BB276_112;
	cvt.u32.u64 	%r130, %rd257;
	cvt.u32.u64 	%r131, %rd569;
	rem.u32 	%r132, %r131, %r130;
	cvt.u64.u32 	%rd577, %r132;
	bra.uni 	$L__BB276_113;
$L__BB276_112:
	rem.s64 	%rd577, %rd569, %rd257;
$L__BB276_113:
	add.s64 	%rd400, %rd1, %rd395;
	ld.global.u64 	%rd401, [%rd400];
	mul.lo.s64 	%rd402, %rd401, %rd577;
	shl.b64 	%rd403, %rd402, 3;
	add.s64 	%rd578, %rd578, %rd403;
$L__BB276_114:
	ld.global.u64 	%rd404, [%rd578];
	cvt.rn.f64.u64 	%fd1, %rd404;
	st.shared.f64 	[%r5], %fd1;
$L__BB276_115:
	bar.sync 	0;
	setp.lt.u32 	%p49, %r212, 66;
	@%p49 bra 	$L__BB276_119;
$L__BB276_116:
	shr.u32 	%r51, %r212, 1;
	setp.ge.u32 	%p50, %r1, %r51;
	@%p50 bra 	$L__BB276_118;
	ld.shared.f64 	%fd3, [%r5];
	shl.b32 	%r201, %r51, 3;
	add.s32 	%r202, %r5, %r201;
	ld.shared.f64 	%fd4, [%r202];
	add.f64 	%fd5, %fd3, %fd4;
	st.shared.f64 	[%r5], %fd5;
$L__BB276_118:
	bar.sync 	0;
	setp.gt.u32 	%p51, %r212, 131;
	mov.u32 	%r212, %r51;
	@%p51 bra 	$L__BB276_116;
$L__BB276_119:
	setp.gt.u32 	%p52, %r1, 31;
	@%p52 bra 	$L__BB276_122;
	ld.volatile.shared.f64 	%fd6, [%r5];
	ld.volatile.shared.f64 	%fd7, [%r5+256];
	add.f64 	%fd8, %fd6, %fd7;
	st.volatile.shared.f64 	[%r5], %fd8;
	ld.volatile.shared.f64 	%fd9, [%r5];
	ld.volatile.shared.f64 	%fd10, [%r5+128];
	add.f64 	%fd11, %fd9, %fd10;
	st.volatile.shared.f64 	[%r5], %fd11;
	ld.volatile.shared.f64 	%fd12, [%r5];
	ld.volatile.shared.f64 	%fd13, [%r5+64];
	add.f64 	%fd14, %fd12, %fd13;
	st.volatile.shared.f64 	[%r5], %fd14;
	ld.volatile.shared.f64 	%fd15, [%r5];
	ld.volatile.shared.f64 	%fd16, [%r5+32];
	add.f64 	%fd17, %fd15, %fd16;
	st.volatile.shared.f64 	[%r5], %fd17;
	ld.volatile.shared.f64 	%fd18, [%r5];
	ld.volatile.shared.f64 	%fd19, [%r5+16];
	add.f64 	%fd20, %fd18, %fd19;
	st.volatile.shared.f64 	[%r5], %fd20;
	ld.volatile.shared.f64 	%fd21, [%r5];
	ld.volatile.shared.f64 	%fd22, [%r5+8];
	add.f64 	%fd23, %fd21, %fd22;
	st.volatile.shared.f64 	[%r5], %fd23;
	setp.ne.s32 	%p53, %r1, 0;
	@%p53 bra 	$L__BB276_122;
	ld.param.u64 	%rd493, [contiguous_mean2_u64_param_8];
	ld.param.u64 	%rd492, [contiguous_mean2_u64_param_0];
	ld.shared.f64 	%fd24, [meansdata_u64];
	cvt.u64.u32 	%rd487, %r2;
	mad.lo.s64 	%rd488, %rd493, %rd4, %rd487;
	cvta.to.global.u64 	%rd489, %rd492;
	shl.b64 	%rd490, %rd488, 3;
	add.s64 	%rd491, %rd489, %rd490;
	st.global.f64 	[%rd491], %fd24;
$L__BB276_122:
	ret;

}
	// .globl	contiguous_mean22_u64
.visible .entry contiguous_mean22_u64(
	.param .u64 .ptr .align 1 contiguous_mean22_u64_param_0,
	.param .u64 .ptr .align 1 contiguous_mean22_u64_param_1,
	.param .u64 contiguous_mean22_u64_param_2,
	.param .u64 contiguous_mean22_u64_param_3,
	.param .u64 contiguous_mean22_u64_param_4,
	.param .u64 contiguous_mean22_u64_param_5
)
{
	.reg .pred 	%p<9>;
	.reg .b32 	%r<17>;
	.reg .b64 	%rd<29>;
	.reg .b64 	%fd<27>;

	ld.param.u64 	%rd5, [contiguous_mean22_u64_param_0];
	ld.param.u64 	%rd8, [contiguous_mean22_u64_param_1];
	ld.param.u64 	%rd9, [contiguous_mean22_u64_param_2];
	ld.param.u64 	%rd6, [contiguous_mean22_u64_param_3];
	ld.param.u64 	%rd10, [contiguous_mean22_u64_param_4];
	ld.param.u64 	%rd7, [contiguous_mean22_u64_param_5];
	cvta.to.global.u64 	%rd1, %rd8;
	mov.u32 	%r1, %tid.x;
	mov.u32 	%r2, %ctaid.x;
	mov.u32 	%r16, %ntid.x;
	mul.lo.s32 	%r8, %r2, %r16;
	shl.b32 	%r9, %r8, 1;
	add.s32 	%r4, %r9, %r1;
	shl.b32 	%r10, %r1, 3;
	mov.u32 	%r11, meansdata_u64;
	add.s32 	%r5, %r11, %r10;
	mov.b64 	%rd11, 0;
	st.shared.u64 	[%r5], %rd11;
	mov.u32 	%r12, %ctaid.y;
	cvt.u64.u32 	%rd12, %r12;
	add.s64 	%rd2, %rd9, %rd12;
	setp.ge.u64 	%p1, %rd2, %rd10;
	@%p1 bra 	$L__BB277_12;
	add.s32 	%r13, %r4, %r16;
	cvt.u64.u32 	%rd3, %r13;
	setp.le.u64 	%p2, %rd6, %rd3;
	@%p2 bra 	$L__BB277_3;
	cvt.u64.u32 	%rd16, %r4;
	mul.lo.s64 	%rd17, %rd2, %rd6;
	add.s64 	%rd18, %rd17, %rd16;
	shl.b64 	%rd19, %rd18, 3;
	add.s64 	%rd20, %rd1, %rd19;
	ld.global.f64 	%fd2, [%rd20];
	add.s64 	%rd21, %rd17, %rd3;
	shl.b64 	%rd22, %rd21, 3;
	add.s64 	%rd23, %rd1, %rd22;
	ld.global.f64 	%fd3, [%rd23];
	add.f64 	%fd4, %fd2, %fd3;
	st.shared.f64 	[%r5], %fd4;
	bra.uni 	$L__BB277_5;
$L__BB277_3:
	cvt.u64.u32 	%rd4, %r4;
	setp.le.u64 	%p3, %rd6, %rd4;
	@%p3 bra 	$L__BB277_5;
	mad.lo.s64 	%rd13, %rd2, %rd6, %rd4;
	shl.b64 	%rd14, %rd13, 3;
	add.s64 	%rd15, %rd1, %rd14;
	ld.global.f64 	%fd1, [%rd15];
	st.shared.f64 	[%r5], %fd1;
$L__BB277_5:
	bar.sync 	0;
	setp.lt.u32 	%p4, %r16, 66;
	@%p4 bra 	$L__BB277_9;
$L__BB277_6:
	shr.u32 	%r7, %r16, 1;
	setp.ge.u32 	%p5, %r1, %r7;
	@%p5 bra 	$L__BB277_8;
	ld.shared.f64 	%fd5, [%r5];
	shl.b32 	%r14, %r7, 3;
	add.s32 	%r15, %r5, %r14;
	ld.shared.f64 	%fd6, [%r15];
	add.f64 	%fd7, %fd5, %fd6;
	st.shared.f64 	[%r5], %fd7;
$L__BB277_8:
	bar.sync 	0;
	setp.gt.u32 	%p6, %r16, 131;
	mov.u32 	%r16, %r7;
	@%p6 bra 	$L__BB277_6;
$L__BB277_9:
	setp.gt.u32 	%p7, %r1, 31;
	@%p7 bra 	$L__BB277_12;
	ld.volatile.shared.f64 	%fd8, [%r5];
	ld.volatile.shared.f64 	%fd9, [%r5+256];
	add.f64 	%fd10, %fd8, %fd9;
	st.volatile.shared.f64 	[%r5], %fd10;
	ld.volatile.shared.f64 	%fd11, [%r5];
	ld.volatile.shared.f64 	%fd12, [%r5+128];
	add.f64 	%fd13, %fd11, %fd12;
	st.volatile.shared.f64 	[%r5], %fd13;
	ld.volatile.shared.f64 	%fd14, [%r5];
	ld.volatile.shared.f64 	%fd15, [%r5+64];
	add.f64 	%fd16, %fd14, %fd15;
	st.volatile.shared.f64 	[%r5], %fd16;
	ld.volatile.shared.f64 	%fd17, [%r5];
	ld.volatile.shared.f64 	%fd18, [%r5+32];
	add.f64 	%fd19, %fd17, %fd18;
	st.volatile.shared.f64 	[%r5], %fd19;
	ld.volatile.shared.f64 	%fd20, [%r5];
	ld.volatile.shared.f64 	%fd21, [%r5+16];
	add.f64 	%fd22, %fd20, %fd21;
	st.volatile.shared.f64 	[%r5], %fd22;
	ld.volatile.shared.f64 	%fd23, [%r5];
	ld.volatile.shared.f64 	%fd24, [%r5+8];
	add.f64 	%fd25, %fd23, %fd24;
	st.volatile.shared.f64 	[%r5], %fd25;
	setp.ne.s32 	%p8, %r1, 0;
	@%p8 bra 	$L__BB277_12;
	ld.shared.f64 	%fd26, [meansdata_u64];
	cvt.u64.u32 	%rd24, %r2;
	mad.lo.s64 	%rd25, %rd7, %rd2, %rd24;
	cvta.to.global.u64 	%rd26, %rd5;
	shl.b64 	%rd27, %rd25, 3;
	add.s64 	%rd28, %rd26, %rd27;
	st.global.f64 	[%rd28], %fd26;
$L__BB277_12:
	ret;

}
	// .globl	contiguous_mean3_u64
.visible .entry contiguous_mean3_u64(
	.param .u64 .ptr .align 1 contiguous_mean3_u64_param_0,
	.param .u64 .ptr .align 1 contiguous_mean3_u64_param_1,
	.param .u64 .ptr .align 1 contiguous_mean3_u64_param_2,
	.param .u64 .ptr .align 1 contiguous_mean3_u64_param_3,
	.param .u64 contiguous_mean3_u64_param_4,
	.param .u64 contiguous_mean3_u64_param_5,
	.param .u64 contiguous_mean3_u64_param_6
)
{
	.reg .pred 	%p<38>;
	.reg .b32 	%r<204>;
	.reg .b64 	%rd<310>;
	.reg .b64 	%fd<55>;

	ld.param.u64 	%rd144, [contiguous_mean3_u64_param_0];
	ld.param.u64 	%rd145, [contiguous_mean3_u64_param_1];
	ld.param.u64 	%rd148, [contiguous_mean3_u64_param_2];
	ld.param.u64 	%rd149, [contiguous_mean3_u64_param_3];
	ld.param.u64 	%rd146, [contiguous_mean3_u64_param_4];
	ld.param.u64 	%rd147, [contiguous_mean3_u64_param_5];
	ld.param.u64 	%rd150, [contiguous_mean3_u64_param_6];
	cvta.to.global.u64 	%rd1, %rd149;
	cvta.to.global.u64 	%rd2, %rd148;
	mov.u32 	%r1, %tid.y;
	mov.u32 	%r2, %ntid.x;
	mov.u32 	%r3, %tid.x;
	mad.lo.s32 	%r64, %r1, %r2, %r3;
	mov.u32 	%r65, %ctaid.x;
	mad.lo.s32 	%r66, %r65, %r2, %r3;
	mov.u32 	%r4, %ctaid.y;
	mov.u32 	%r5, %ntid.y;
	mad.lo.s32 	%r67, %r4, %r5, %r1;
	shl.b32 	%r68, %r64, 3;
	mov.u32 	%r69, meansdata_u64;
	add.s32 	%r7, %r69, %r68;
	mov.b64 	%rd152, 0;
	st.shared.u64 	[%r7], %rd152;
	cvt.u64.u32 	%rd3, %r66;
	setp.le.u64 	%p1, %rd147, %rd3;
	cvt.u64.u32 	%rd153, %r67;
	setp.le.u64 	%p2, %rd150, %rd153;
	or.pred  	%p3, %p1, %p2;
	@%p3 bra 	$L__BB278_76;
	cvt.u32.u64 	%r70, %rd3;
	cvt.u32.u64 	%r71, %rd147;
	mad.lo.s32 	%r194, %r67, %r71, %r70;
	cvt.u32.u64 	%r9, %rd146;
	add.s32 	%r193, %r9, -1;
	setp.lt.s32 	%p4, %r193, 0;
	mov.b64 	%rd309, 0;
	@%p4 bra 	$L__BB278_59;
	setp.lt.u32 	%p5, %r193, 7;
	mov.b64 	%rd309, 0;
	@%p5 bra 	$L__BB278_30;
	add.s32 	%r189, %r9, -4;
	and.b32  	%r72, %r9, -8;
	neg.s32 	%r188, %r72;
	mov.b64 	%rd309, 0;
$L__BB278_4:
	.pragma "nounroll";
	add.s32 	%r16, %r189, 3;
	cvt.u64.u32 	%rd5, %r194;
	mul.wide.u32 	%rd158, %r16, 8;
	add.s64 	%rd159, %rd2, %rd158;
	ld.global.u64 	%rd6, [%rd159];
	and.b64  	%rd160, %rd6, -4294967296;
	setp.ne.s64 	%p6, %rd160, 0;
	@%p6 bra 	$L__BB278_6;
	cvt.u32.u64 	%r73, %rd6;
	cvt.u32.u64 	%r74, %rd5;
	div.u32 	%r75, %r74, %r73;
	mul.lo.s32 	%r76, %r75, %r73;
	sub.s32 	%r77, %r74, %r76;
	cvt.u64.u32 	%rd274, %r75;
	cvt.u64.u32 	%rd275, %r77;
	bra.uni 	$L__BB278_7;
$L__BB278_6:
	div.s64 	%rd274, %rd5, %rd6;
	mul.lo.s64 	%rd161, %rd274, %rd6;
	sub.s64 	%rd275, %rd5, %rd161;
$L__BB278_7:
	mul.wide.u32 	%rd162, %r16, 8;
	add.s64 	%rd163, %rd1, %rd162;
	ld.global.u64 	%rd164, [%rd163];
	mad.lo.s64 	%rd13, %rd164, %rd275, %rd309;
	add.s32 	%r17, %r189, 2;
	and.b64  	%rd14, %rd274, 4294967295;
	mul.wide.u32 	%rd165, %r17, 8;
	add.s64 	%rd166, %rd2, %rd165;
	ld.global.u64 	%rd15, [%rd166];
	and.b64  	%rd167, %rd15, -4294967296;
	setp.ne.s64 	%p7, %rd167, 0;
	@%p7 bra 	$L__BB278_9;
	cvt.u32.u64 	%r78, %rd15;
	cvt.u32.u64 	%r79, %rd14;
	div.u32 	%r80, %r79, %r78;
	mul.lo.s32 	%r81, %r80, %r78;
	sub.s32 	%r82, %r79, %r81;
	cvt.u64.u32 	%rd276, %r80;
	cvt.u64.u32 	%rd277, %r82;
	bra.uni 	$L__BB278_10;
$L__BB278_9:
	div.s64 	%rd276, %rd14, %rd15;
	mul.lo.s64 	%rd168, %rd276, %rd15;
	sub.s64 	%rd277, %rd14, %rd168;
$L__BB278_10:
	mul.wide.u32 	%rd169, %r17, 8;
	add.s64 	%rd170, %rd1, %rd169;
	ld.global.u64 	%rd171, [%rd170];
	mad.lo.s64 	%rd22, %rd171, %rd277, %rd13;
	add.s32 	%r18, %r189, 1;
	and.b64  	%rd23, %rd276, 4294967295;
	mul.wide.u32 	%rd172, %r18, 8;
	add.s64 	%rd173, %rd2, %rd172;
	ld.global.u64 	%rd24, [%rd173];
	and.b64  	%rd174, %rd24, -4294967296;
	setp.ne.s64 	%p8, %rd174, 0;
	@%p8 bra 	$L__BB278_12;
	cvt.u32.u64 	%r83, %rd24;
	cvt.u32.u64 	%r84, %rd23;
	div.u32 	%r85, %r84, %r83;
	mul.lo.s32 	%r86, %r85, %r83;
	sub.s32 	%r87, %r84, %r86;
	cvt.u64.u32 	%rd278, %r85;
	cvt.u64.u32 	%rd279, %r87;
	bra.uni 	$L__BB278_13;
$L__BB278_12:
	div.s64 	%rd278, %rd23, %rd24;
	mul.lo.s64 	%rd175, %rd278, %rd24;
	sub.s64 	%rd279, %rd23, %rd175;
$L__BB278_13:
	mul.wide.u32 	%rd176, %r18, 8;
	add.s64 	%rd177, %rd1, %rd176;
	ld.global.u64 	%rd178, [%rd177];
	mad.lo.s64 	%rd31, %rd178, %rd279, %rd22;
	and.b64  	%rd32, %rd278, 4294967295;
	mul.wide.u32 	%rd179, %r189, 8;
	add.s64 	%rd180, %rd2, %rd179;
	ld.global.u64 	%rd33, [%rd180];
	and.b64  	%rd181, %rd33, -4294967296;
	setp.ne.s64 	%p9, %rd181, 0;
	@%p9 bra 	$L__BB278_15;
	cvt.u32.u64 	%r88, %rd33;
	cvt.u32.u64 	%r89, %rd32;
	div.u32 	%r90, %r89, %r88;
	mul.lo.s32 	%r91, %r90, %r88;
	sub.s32 	%r92, %r89, %r91;
	cvt.u64.u32 	%rd280, %r90;
	cvt.u64.u32 	%rd281, %r92;
	bra.uni 	$L__BB278_16;
$L__BB278_15:
	div.s64 	%rd280, %rd32, %rd33;
	mul.lo.s64 	%rd182, %rd280, %rd33;
	sub.s64 	%rd281, %rd32, %rd182;
$L__BB278_16:
	mul.wide.u32 	%rd183, %r189, 8;
	add.s64 	%rd184, %rd1, %rd183;
	ld.global.u64 	%rd185, [%rd184];
	mad.lo.s64 	%rd40, %rd185, %rd281, %rd31;
	add.s32 	%r19, %r189, -1;
	and.b64  	%rd41, %rd280, 4294967295;
	mul.wide.u32 	%rd186, %r19, 8;
	add.s64 	%rd187, %rd2, %rd186;
	ld.global.u64 	%rd42, [%rd187];
	and.b64  	%rd188, %rd42, -4294967296;
	setp.ne.s64 	%p10, %rd188, 0;
	@%p10 bra 	$L__BB278_18;
	cvt.u32.u64 	%r93, %rd42;
	cvt.u32.u64 	%r94, %rd41;
	div.u32 	%r95, %r94, %r93;
	mul.lo.s32 	%r96, %r95, %r93;
	sub.s32 	%r97, %r94, %r96;
	cvt.u64.u32 	%rd282, %r95;
	cvt.u64.u32 	%rd283, %r97;
	bra.uni 	$L__BB278_19;
$L__BB278_18:
	div.s64 	%rd282, %rd41, %rd42;
	mul.lo.s64 	%rd189, %rd282, %rd42;
	sub.s64 	%rd283, %rd41, %rd189;
$L__BB278_19:
	mul.wide.u32 	%rd190, %r19, 8;
	add.s64 	%rd191, %rd1, %rd190;
	ld.global.u64 	%rd192, [%rd191];
	mad.lo.s64 	%rd49, %rd192, %rd283, %rd40;
	add.s32 	%r20, %r189, -2;
	and.b64  	%rd50, %rd282, 4294967295;
	mul.wide.u32 	%rd193, %r20, 8;
	add.s64 	%rd194, %rd2, %rd193;
	ld.global.u64 	%rd51, [%rd194];
	and.b64  	%rd195, %rd51, -4294967296;
	setp.ne.s64 	%p11, %rd195, 0;
	@%p11 bra 	$L__BB278_21;
	cvt.u32.u64 	%r98, %rd51;
	cvt.u32.u64 	%r99, %rd50;
	div.u32 	%r100, %r99, %r98;
	mul.lo.s32 	%r101, %r100, %r98;
	sub.s32 	%r102, %r99, %r101;
	cvt.u64.u32 	%rd284, %r100;
	cvt.u64.u32 	%rd285, %r102;
	bra.uni 	$L__BB278_22;
$L__BB278_21:
	div.s64 	%rd284, %rd50, %rd51;
	mul.lo.s64 	%rd196, %rd284, %rd51;
	sub.s64 	%rd285, %rd50, %rd196;
$L__BB278_22:
	mul.wide.u32 	%rd197, %r20, 8;
	add.s64 	%rd198, %rd1, %rd197;
	ld.global.u64 	%rd199, [%rd198];
	mad.lo.s64 	%rd58, %rd199, %rd285, %rd49;
	add.s32 	%r21, %r189, -3;
	and.b64  	%rd59, %rd284, 4294967295;
	mul.wide.u32 	%rd200, %r21, 8;
	add.s64 	%rd201, %rd2, %rd200;
	ld.global.u64 	%rd60, [%rd201];
	and.b64  	%rd202, %rd60, -4294967296;
	setp.ne.s64 	%p12, %rd202, 0;
	@%p12 bra 	$L__BB278_24;
	cvt.u32.u64 	%r103, %rd60;
	cvt.u32.u64 	%r104, %rd59;
	div.u32 	%r105, %r104, %r103;
	mul.lo.s32 	%r106, %r105, %r103;
	sub.s32 	%r107, %r104, %r106;
	cvt.u64.u32 	%rd286, %r105;
	cvt.u64.u32 	%rd287, %r107;
	bra.uni 	$L__BB278_25;
$L__BB278_24:
	div.s64 	%rd286, %rd59, %rd60;
	mul.lo.s64 	%rd203, %rd286, %rd60;
	sub.s64 	%rd287, %rd59, %rd203;
$L__BB278_25:
	mul.wide.u32 	%rd204, %r21, 8;
	add.s64 	%rd205, %rd1, %rd204;
	ld.global.u64 	%rd206, [%rd205];
	mad.lo.s64 	%rd67, %rd206, %rd287, %rd58;
	and.b64  	%rd68, %rd286, 4294967295;
	add.s32 	%r108, %r189, -4;
	mul.wide.u32 	%rd207, %r108, 8;
	add.s64 	%rd208, %rd2, %rd207;
	ld.global.u64 	%rd69, [%rd208];
	and.b64  	%rd209, %rd69, -4294967296;
	setp.ne.s64 	%p13, %rd209, 0;
	@%p13 bra 	$L__BB278_27;
	cvt.u32.u64 	%r109, %rd69;
	cvt.u32.u64 	%r110, %rd68;
	div.u32 	%r111, %r110, %r109;
	mul.lo.s32 	%r112, %r111, %r109;
	sub.s32 	%r113, %r110, %r112;
	cvt.u64.u32 	%rd288, %r111;
	cvt.u64.u32 	%rd289, %r113;
	bra.uni 	$L__BB278_28;
$L__BB278_27:
	div.s64 	%rd288, %rd68, %rd69;
	mul.lo.s64 	%rd210, %rd288, %rd69;
	sub.s64 	%rd289, %rd68, %rd210;
$L__BB278_28:
	mul.wide.u32 	%rd211, %r108, 8;
	add.s64 	%rd212, %rd1, %rd211;
	ld.global.u64 	%rd213, [%rd212];
	mad.lo.s64 	%rd309, %rd213, %rd289, %rd67;
	cvt.u32.u64 	%r194, %rd288;
	add.s32 	%r189, %r189, -8;
	add.s32 	%r188, %r188, 8;
	setp.ne.s32 	%p14, %r188, 0;
	@%p14 bra 	$L__BB278_4;
	add.s32 	%r193, %r189, 3;
$L__BB278_30:
	and.b32  	%r28, %r9, 7;
	setp.eq.s32 	%p15, %r28, 0;
	@%p15 bra 	$L__BB278_59;
	and.b32  	%r29, %r9, 3;
	setp.lt.u32 	%p16, %r28, 4;
	@%p16 bra 	$L__BB278_45;
	cvt.u64.u32 	%rd79, %r194;
	mul.wide.u32 	%rd215, %r193, 8;
	add.s64 	%rd216, %rd2, %rd215;
	ld.global.u64 	%rd80, [%rd216];
	and.b64  	%rd217, %rd80, -4294967296;
	setp.ne.s64 	%p17, %rd217, 0;
	@%p17 bra 	$L__BB278_34;
	cvt.u32.u64 	%r115, %rd80;
	cvt.u32.u64 	%r116, %rd79;
	div.u32 	%r117, %r116, %r115;
	mul.lo.s32 	%r118, %r117, %r115;
	sub.s32 	%r119, %r116, %r118;
	cvt.u64.u32 	%rd292, %r117;
	cvt.u64.u32 	%rd293, %r119;
	bra.uni 	$L__BB278_35;
$L__BB278_34:
	div.s64 	%rd292, %rd79, %rd80;
	mul.lo.s64 	%rd218, %rd292, %rd80;
	sub.s64 	%rd293, %rd79, %rd218;
$L__BB278_35:
	mul.wide.u32 	%rd219, %r193, 8;
	add.s64 	%rd220, %rd1, %rd219;
	ld.global.u64 	%rd221, [%rd220];
	mad.lo.s64 	%rd87, %rd221, %rd293, %rd309;
	add.s32 	%r30, %r193, -1;
	and.b64  	%rd88, %rd292, 4294967295;
	mul.wide.u32 	%rd222, %r30, 8;
	add.s64 	%rd223, %rd2, %rd222;
	ld.global.u64 	%rd89, [%rd223];
	and.b64  	%rd224, %rd89, -4294967296;
	setp.ne.s64 	%p18, %rd224, 0;
	@%p18 bra 	$L__BB278_37;
	cvt.u32.u64 	%r120, %rd89;
	cvt.u32.u64 	%r121, %rd88;
	div.u32 	%r122, %r121, %r120;
	mul.lo.s32 	%r123, %r122, %r120;
	sub.s32 	%r124, %r121, %r123;
	cvt.u64.u32 	%rd294, %r122;
	cvt.u64.u32 	%rd295, %r124;
	bra.uni 	$L__BB278_38;
$L__BB278_37:
	div.s64 	%rd294, %rd88, %rd89;
	mul.lo.s64 	%rd225, %rd294, %rd89;
	sub.s64 	%rd295, %rd88, %rd225;
$L__BB278_38:
	mul.wide.u32 	%rd226, %r30, 8;
	add.s64 	%rd227, %rd1, %rd226;
	ld.global.u64 	%rd228, [%rd227];
	mad.lo.s64 	%rd96, %rd228, %rd295, %rd87;
	add.s32 	%r31, %r193, -2;
	and.b64  	%rd97, %rd294, 4294967295;
	mul.wide.u32 	%rd229, %r31, 8;
	add.s64 	%rd230, %rd2, %rd229;
	ld.global.u64 	%rd98, [%rd230];
	and.b64  	%rd231, %rd98, -4294967296;
	setp.ne.s64 	%p19, %rd231, 0;
	@%p19 bra 	$L__BB278_40;
	cvt.u32.u64 	%r125, %rd98;
	cvt.u32.u64 	%r126, %rd97;
	div.u32 	%r127, %r126, %r125;
	mul.lo.s32 	%r128, %r127, %r125;
	sub.s32 	%r129, %r126, %r128;
	cvt.u64.u32 	%rd296, %r127;
	cvt.u64.u32 	%rd297, %r129;
	bra.uni 	$L__BB278_41;
$L__BB278_40:
	div.s64 	%rd296, %rd97, %rd98;
	mul.lo.s64 	%rd232, %rd296, %rd98;
	sub.s64 	%rd297, %rd97, %rd232;
$L__BB278_41:
	mul.wide.u32 	%rd233, %r31, 8;
	add.s64 	%rd234, %rd1, %rd233;
	ld.global.u64 	%rd235, [%rd234];
	mad.lo.s64 	%rd105, %rd235, %rd297, %rd96;
	add.s32 	%r32, %r193, -3;
	and.b64  	%rd106, %rd296, 4294967295;
	mul.wide.u32 	%rd236, %r32, 8;
	add.s64 	%rd237, %rd2, %rd236;
	ld.global.u64 	%rd107, [%rd237];
	and.b64  	%rd238, %rd107, -4294967296;
	setp.ne.s64 	%p20, %rd238, 0;
	@%p20 bra 	$L__BB278_43;
	cvt.u32.u64 	%r130, %rd107;
	cvt.u32.u64 	%r131, %rd106;
	div.u32 	%r132, %r131, %r130;
	mul.lo.s32 	%r133, %r132, %r130;
	sub.s32 	%r134, %r131, %r133;
	cvt.u64.u32 	%rd298, %r132;
	cvt.u64.u32 	%rd299, %r134;
	bra.uni 	$L__BB278_44;
$L__BB278_43:
	div.s64 	%rd298, %rd106, %rd107;
	mul.lo.s64 	%rd239, %rd298, %rd107;
	sub.s64 	%rd299, %rd106, %rd239;
$L__BB278_44:
	mul.wide.u32 	%rd240, %r32, 8;
	add.s64 	%rd241, %rd1, %rd240;
	ld.global.u64 	%rd242, [%rd241];
	mad.lo.s64 	%rd309, %rd242, %rd299, %rd105;
	cvt.u32.u64 	%r194, %rd298;
	add.s32 	%r193, %r193, -4;
$L__BB278_45:
	setp.eq.s32 	%p21, %r29, 0;
	@%p21 bra 	$L__BB278_59;
	setp.eq.s32 	%p22, %r29, 1;
	@%p22 bra 	$L__BB278_54;
	cvt.u64.u32 	%rd117, %r194;
	mul.wide.u32 	%rd244, %r193, 8;
	add.s64 	%rd245, %rd2, %rd244;
	ld.global.u64 	%rd118, [%rd245];
	and.b64  	%rd246, %rd118, -4294967296;
	setp.ne.s64 	%p23, %rd246, 0;
	@%p23 bra 	$L__BB278_49;
	cvt.u32.u64 	%r135, %rd118;
	cvt.u32.u64 	%r136, %rd117;
	div.u32 	%r137, %r136, %r135;
	mul.lo.s32 	%r138, %r137, %r135;
	sub.s32 	%r139, %r136, %r138;
	cvt.u64.u32 	%rd302, %r137;
	cvt.u64.u32 	%rd303, %r139;
	bra.uni 	$L__BB278_50;
$L__BB278_49:
	div.s64 	%rd302, %rd117, %rd118;
	mul.lo.s64 	%rd247, %rd302, %rd118;
	sub.s64 	%rd303, %rd117, %rd247;
$L__BB278_50:
	add.s64 	%rd249, %rd1, %rd244;
	ld.global.u64 	%rd250, [%rd249];
	mad.lo.s64 	%rd125, %rd250, %rd303, %rd309;
	add.s32 	%r37, %r193, -1;
	and.b64  	%rd126, %rd302, 4294967295;
	mul.wide.u32 	%rd251, %r37, 8;
	add.s64 	%rd252, %rd2, %rd251;
	ld.global.u64 	%rd127, [%rd252];
	and.b64  	%rd253, %rd127, -4294967296;
	setp.ne.s64 	%p24, %rd253, 0;
	@%p24 bra 	$L__BB278_52;
	cvt.u32.u64 	%r140, %rd127;
	cvt.u32.u64 	%r141, %rd126;
	div.u32 	%r142, %r141, %r140;
	mul.lo.s32 	%r143, %r142, %r140;
	sub.s32 	%r144, %r141, %r143;
	cvt.u64.u32 	%rd304, %r142;
	cvt.u64.u32 	%rd305, %r144;
	bra.uni 	$L__BB278_53;
$L__BB278_52:
	div.s64 	%rd304, %rd126, %rd127;
	mul.lo.s64 	%rd254, %rd304, %rd127;
	sub.s64 	%rd305, %rd126, %rd254;
$L__BB278_53:
	add.s64 	%rd256, %rd1, %rd251;
	ld.global.u64 	%rd257, [%rd256];
	mad.lo.s64 	%rd309, %rd257, %rd305, %rd125;
	cvt.u32.u64 	%r194, %rd304;
	add.s32 	%r193, %r193, -2;
$L__BB278_54:
	and.b32  	%r145, %r9, 1;
	setp.eq.b32 	%p25, %r145, 1;
	not.pred 	%p26, %p25;
	@%p26 bra 	$L__BB278_59;
	cvt.u64.u32 	%rd137, %r194;
	mul.wide.u32 	%rd258, %r193, 8;
	add.s64 	%rd259, %rd2, %rd258;
	ld.global.u64 	%rd138, [%rd259];
	and.b64  	%rd260, %rd138, -4294967296;
	setp.ne.s64 	%p27, %rd260, 0;
	@%p27 bra 	$L__BB278_57;
	cvt.u32.u64 	%r146, %rd138;
	cvt.u32.u64 	%r147, %rd137;
	rem.u32 	%r148, %r147, %r146;
	cvt.u64.u32 	%rd308, %r148;
	bra.uni 	$L__BB278_58;
$L__BB278_57:
	rem.s64 	%rd308, %rd137, %rd138;
$L__BB278_58:
	add.s64 	%rd262, %rd1, %rd258;
	ld.global.u64 	%rd263, [%rd262];
	mad.lo.s64 	%rd309, %rd263, %rd308, %rd309;
$L__BB278_59:
	cvta.to.global.u64 	%rd264, %rd145;
	shl.b64 	%rd265, %rd309, 3;
	add.s64 	%rd266, %rd264, %rd265;
	ld.global.u64 	%rd267, [%rd266];
	cvt.rn.f64.u64 	%fd16, %rd267;
	st.shared.f64 	[%r7], %fd16;
	bar.sync 	0;
	setp.ne.s32 	%p28, %r1, 0;
	@%p28 bra 	$L__BB278_76;
	setp.gt.u32 	%p29, %r5, 1;
	@%p29 bra 	$L__BB278_62;
	shl.b32 	%r149, %r3, 3;
	mov.u32 	%r150, meansdata_u64;
	add.s32 	%r151, %r150, %r149;
	ld.shared.f64 	%fd53, [%r151];
	bra.uni 	$L__BB278_75;
$L__BB278_62:
	shl.b32 	%r153, %r3, 3;
	mov.u32 	%r154, meansdata_u64;
	add.s32 	%r42, %r154, %r153;
	ld.shared.f64 	%fd53, [%r42];
	add.s32 	%r43, %r5, -1;
	add.s32 	%r155, %r5, -2;
	and.b32  	%r44, %r43, 7;
	setp.lt.u32 	%p30, %r155, 7;
	mov.b32 	%r202, 1;
	@%p30 bra 	$L__BB278_66;
	and.b32  	%r158, %r43, -8;
	neg.s32 	%r199, %r158;
	shl.b32 	%r46, %r2, 3;
	add.s32 	%r160, %r153, %r46;
	add.s32 	%r197, %r154, %r160;
	shl.b32 	%r48, %r2, 6;
	mov.b32 	%r200, 1;
	mov.b32 	%r198, 0;
$L__BB278_64:
	.pragma "nounroll";
	mul.lo.s32 	%r162, %r200, %r2;
	shl.b32 	%r163, %r162, 3;
	add.s32 	%r164, %r42, %r163;
	ld.shared.f64 	%fd18, [%r197];
	add.f64 	%fd19, %fd53, %fd18;
	add.s32 	%r165, %r164, %r46;
	ld.shared.f64 	%fd20, [%r165];
	add.f64 	%fd21, %fd19, %fd20;
	add.s32 	%r166, %r165, %r46;
	ld.shared.f64 	%fd22, [%r166];
	add.f64 	%fd23, %fd21, %fd22;
	add.s32 	%r167, %r166, %r46;
	ld.shared.f64 	%fd24, [%r167];
	add.f64 	%fd25, %fd23, %fd24;
	add.s32 	%r168, %r167, %r46;
	ld.shared.f64 	%fd26, [%r168];
	add.f64 	%fd27, %fd25, %fd26;
	add.s32 	%r169, %r168, %r46;
	ld.shared.f64 	%fd28, [%r169];
	add.f64 	%fd29, %fd27, %fd28;
	add.s32 	%r170, %r169, %r46;
	ld.shared.f64 	%fd30, [%r170];
	add.f64 	%fd31, %fd29, %fd30;
	add.s32 	%r171, %r170, %r46;
	ld.shared.f64 	%fd32, [%r171];
	add.f64 	%fd53, %fd31, %fd32;
	add.s32 	%r200, %r200, 8;
	add.s32 	%r199, %r199, 8;
	add.s32 	%r198, %r198, 8;
	add.s32 	%r197, %r197, %r48;
	setp.ne.s32 	%p31, %r199, 0;
	@%p31 bra 	$L__BB278_64;
	add.s32 	%r202, %r198, 1;
$L__BB278_66:
	setp.eq.s32 	%p32, %r44, 0;
	@%p32 bra 	$L__BB278_74;
	and.b32  	%r59, %r43, 3;
	setp.lt.u32 	%p33, %r44, 4;
	@%p33 bra 	$L__BB278_69;
	mul.lo.s32 	%r172, %r202, %r2;
	shl.b32 	%r173, %r172, 3;
	add.s32 	%r174, %r42, %r173;
	ld.shared.f64 	%fd34, [%r174];
	add.f64 	%fd35, %fd53, %fd34;
	shl.b32 	%r175, %r2, 3;
	add.s32 	%r176, %r174, %r175;
	ld.shared.f64 	%fd36, [%r176];
	add.f64 	%fd37, %fd35, %fd36;
	add.s32 	%r177, %r176, %r175;
	ld.shared.f64 	%fd38, [%r177];
	add.f64 	%fd39, %fd37, %fd38;
	add.s32 	%r178, %r177, %r175;
	ld.shared.f64 	%fd40, [%r178];
	add.f64 	%fd53, %fd39, %fd40;
	add.s32 	%r202, %r202, 4;
$L__BB278_69:
	setp.eq.s32 	%p34, %r59, 0;
	@%p34 bra 	$L__BB278_74;
	setp.eq.s32 	%p35, %r59, 1;
	@%p35 bra 	$L__BB278_72;
	mul.lo.s32 	%r179, %r202, %r2;
	shl.b32 	%r180, %r179, 3;
	add.s32 	%r181, %r42, %r180;
	ld.shared.f64 	%fd42, [%r181];
	add.f64 	%fd43, %fd53, %fd42;
	shl.b32 	%r182, %r2, 3;
	add.s32 	%r183, %r181, %r182;
	ld.shared.f64 	%fd44, [%r183];
	add.f64 	%fd53, %fd43, %fd44;
	add.s32 	%r202, %r202, 2;
$L__BB278_72:
	and.b32  	%r184, %r43, 1;
	setp.eq.b32 	%p36, %r184, 1;
	not.pred 	%p37, %p36;
	@%p37 bra 	$L__BB278_74;
	mul.lo.s32 	%r185, %r202, %r2;
	shl.b32 	%r186, %r185, 3;
	add.s32 	%r187, %r42, %r186;
	ld.shared.f64 	%fd45, [%r187];
	add.f64 	%fd53, %fd53, %fd45;
$L__BB278_74:
	st.shared.f64 	[%r42], %fd53;
$L__BB278_75:
	cvt.u64.u32 	%rd268, %r4;
	mad.lo.s64 	%rd269, %rd147, %rd268, %rd3;
	cvta.to.global.u64 	%rd270, %rd144;
	shl.b64 	%rd271, %rd269, 3;
	add.s64 	%rd272, %rd270, %rd271;
	st.global.f64 	[%rd272], %fd53;
$L__BB278_76:
	ret;

}
	// .globl	contiguous_mean33_u64
.visible .entry contiguous_mean33_u64(
	.param .u64 .ptr .align 1 contiguous_mean33_u64_param_0,
	.param .u64 .ptr .align 1 contiguous_mean33_u64_param_1,
	.param .u64 contiguous_mean33_u64_param_2,
	.param .u64 contiguous_mean33_u64_param_3,
	.param .u64 contiguous_mean33_u64_param_4
)
{
	.reg .pred 	%p<14>;
	.reg .b32 	%r<85>;
	.reg .b64 	%rd<17>;
	.reg .b64 	%fd<55>;

	ld.param.u64 	%rd2, [contiguous_mean33_u64_param_0];
	ld.param.u64 	%rd3, [contiguous_mean33_u64_param_1];
	ld.param.u64 	%rd4, [contiguous_mean33_u64_param_3];
	ld.param.u64 	%rd5, [contiguous_mean33_u64_param_4];
	mov.u32 	%r1, %tid.y;
	mov.u32 	%r2, %ntid.x;
	mov.u32 	%r3, %tid.x;
	mad.lo.s32 	%r30, %r1, %r2, %r3;
	mov.u32 	%r31, %ctaid.x;
	mad.lo.s32 	%r32, %r31, %r2, %r3;
	mov.u32 	%r4, %ctaid.y;
	mov.u32 	%r5, %ntid.y;
	mad.lo.s32 	%r33, %r4, %r5, %r1;
	shl.b32 	%r34, %r30, 3;
	mov.u32 	%r35, meansdata_u64;
	add.s32 	%r7, %r35, %r34;
	mov.b64 	%rd7, 0;
	st.shared.u64 	[%r7], %rd7;
	cvt.u64.u32 	%rd1, %r32;
	setp.le.u64 	%p1, %rd4, %rd1;
	cvt.u64.u32 	%rd8, %r33;
	setp.le.u64 	%p2, %rd5, %rd8;
	or.pred  	%p3, %p1, %p2;
	@%p3 bra 	$L__BB279_18;
	cvt.u32.u64 	%r36, %rd1;
	cvta.to.global.u64 	%rd9, %rd3;
	cvt.u32.u64 	%r37, %rd4;
	mad.lo.s32 	%r38, %r33, %r37, %r36;
	mul.wide.u32 	%rd10, %r38, 8;
	add.s64 	%rd11, %rd9, %rd10;
	ld.global.f64 	%fd16, [%rd11];
	st.shared.f64 	[%r7], %fd16;
	bar.sync 	0;
	setp.ne.s32 	%p4, %r1, 0;
	@%p4 bra 	$L__BB279_18;
	setp.gt.u32 	%p5, %r5, 1;
	@%p5 bra 	$L__BB279_4;
	shl.b32 	%r39, %r3, 3;
	add.s32 	%r41, %r35, %r39;
	ld.shared.f64 	%fd53, [%r41];
	bra.uni 	$L__BB279_17;
$L__BB279_4:
	shl.b32 	%r43, %r3, 3;
	add.s32 	%r8, %r35, %r43;
	ld.shared.f64 	%fd53, [%r8];
	add.s32 	%r9, %r5, -1;
	add.s32 	%r45, %r5, -2;
	and.b32  	%r10, %r9, 7;
	setp.lt.u32 	%p6, %r45, 7;
	mov.b32 	%r83, 1;
	@%p6 bra 	$L__BB279_8;
	and.b32  	%r48, %r9, -8;
	neg.s32 	%r80, %r48;
	shl.b32 	%r12, %r2, 3;
	add.s32 	%r50, %r43, %r12;
	add.s32 	%r78, %r35, %r50;
	shl.b32 	%r14, %r2, 6;
	mov.b32 	%r81, 1;
	mov.b32 	%r79, 0;
$L__BB279_6:
	.pragma "nounroll";
	mul.lo.s32 	%r52, %r81, %r2;
	shl.b32 	%r53, %r52, 3;
	add.s32 	%r54, %r8, %r53;
	ld.shared.f64 	%fd18, [%r78];
	add.f64 	%fd19, %fd53, %fd18;
	add.s32 	%r55, %r54, %r12;
	ld.shared.f64 	%fd20, [%r55];
	add.f64 	%fd21, %fd19, %fd20;
	add.s32 	%r56, %r55, %r12;
	ld.shared.f64 	%fd22, [%r56];
	add.f64 	%fd23, %fd21, %fd22;
	add.s32 	%r57, %r56, %r12;
	ld.shared.f64 	%fd24, [%r57];
	add.f64 	%fd25, %fd23, %fd24;
	add.s32 	%r58, %r57, %r12;
	ld.shared.f64 	%fd26, [%r58];
	add.f64 	%fd27, %fd25, %fd26;
	add.s32 	%r59, %r58, %r12;
	ld.shared.f64 	%fd28, [%r59];
	add.f64 	%fd29, %fd27, %fd28;
	add.s32 	%r60, %r59, %r12;
	ld.shared.f64 	%fd30, [%r60];
	add.f64 	%fd31, %fd29, %fd30;
	add.s32 	%r61, %r60, %r12;
	ld.shared.f64 	%fd32, [%r61];
	add.f64 	%fd53, %fd31, %fd32;
	add.s32 	%r81, %r81, 8;
	add.s32 	%r80, %r80, 8;
	add.s32 	%r79, %r79, 8;
	add.s32 	%r78, %r78, %r14;
	setp.ne.s32 	%p7, %r80, 0;
	@%p7 bra 	$L__BB279_6;
	add.s32 	%r83, %r79, 1;
$L__BB279_8:
	setp.eq.s32 	%p8, %r10, 0;
	@%p8 bra 	$L__BB279_16;
	and.b32  	%r25, %r9, 3;
	setp.lt.u32 	%p9, %r10, 4;
	@%p9 bra 	$L__BB279_11;
	mul.lo.s32 	%r62, %r83, %r2;
	shl.b32 	%r63, %r62, 3;
	add.s32 	%r64, %r8, %r63;
	ld.shared.f64 	%fd34, [%r64];
	add.f64 	%fd35, %fd53, %fd34;
	shl.b32 	%r65, %r2, 3;
	add.s32 	%r66, %r64, %r65;
	ld.shared.f64 	%fd36, [%r66];
	add.f64 	%fd37, %fd35, %fd36;
	add.s32 	%r67, %r66, %r65;
	ld.shared.f64 	%fd38, [%r67];
	add.f64 	%fd39, %fd37, %fd38;
	add.s32 	%r68, %r67, %r65;
	ld.shared.f64 	%fd40, [%r68];
	add.f64 	%fd53, %fd39, %fd40;
	add.s32 	%r83, %r83, 4;
$L__BB279_11:
	setp.eq.s32 	%p10, %r25, 0;
	@%p10 bra 	$L__BB279_16;
	setp.eq.s32 	%p11, %r25, 1;
	@%p11 bra 	$L__BB279_14;
	mul.lo.s32 	%r69, %r83, %r2;
	shl.b32 	%r70, %r69, 3;
	add.s32 	%r71, %r8, %r70;
	ld.shared.f64 	%fd42, [%r71];
	add.f64 	%fd43, %fd53, %fd42;
	shl.b32 	%r72, %r2, 3;
	add.s32 	%r73, %r71, %r72;
	ld.shared.f64 	%fd44, [%r73];
	add.f64 	%fd53, %fd43, %fd44;
	add.s32 	%r83, %r83, 2;
$L__BB279_14:
	and.b32  	%r74, %r9, 1;
	setp.eq.b32 	%p12, %r74, 1;
	not.pred 	%p13, %p12;
	@%p13 bra 	$L__BB279_16;
	mul.lo.s32 	%r75, %r83, %r2;
	shl.b32 	%r76, %r75, 3;
	add.s32 	%r77, %r8, %r76;
	ld.shared.f64 	%fd45, [%r77];
	add.f64 	%fd53, %fd53, %fd45;
$L__BB279_16:
	st.shared.f64 	[%r8], %fd53;
$L__BB279_17:
	cvt.u64.u32 	%rd12, %r4;
	mad.lo.s64 	%rd13, %rd4, %rd12, %rd1;
	cvta.to.global.u64 	%rd14, %rd2;
	shl.b64 	%rd15, %rd13, 3;
	add.s64 	%rd16, %rd14, %rd15;
	st.global.f64 	[%rd16], %fd53;
$L__BB279_18:
	ret;

}
	// .globl	contiguous_mean_f32
.visible .entry contiguous_mean_f32(
	.param .u64 .ptr .align 1 contiguous_mean_f32_param_0,
	.param .u64 .ptr .align 1 contiguous_mean_f32_param_1,
	.param .u64 contiguous_mean_f32_param_2
)
{
	.reg .pred 	%p<8>;
	.reg .b32 	%r<17>;
	.reg .b32 	%f<27>;
	.reg .b64 	%rd<16>;

	ld.param.u64 	%rd4, [contiguous_mean_f32_param_0];
	ld.param.u64 	%rd6, [contiguous_mean_f32_param_1];
	ld.param.u64 	%rd5, [contiguous_mean_f32_param_2];
	cvta.to.global.u64 	%rd1, %rd6;
	mov.u32 	%r1, %tid.x;
	mov.u32 	%r2, %ctaid.x;
	mov.u32 	%r16, %ntid.x;
	mul.lo.s32 	%r8, %r2, %r16;
	shl.b32 	%r9, %r8, 1;
	add.s32 	%r4, %r9, %r1;
	shl.b32 	%r10, %r1, 2;
	mov.u32 	%r11, meansdata_f32;
	add.s32 	%r5, %r11, %r10;
	mov.b32 	%r12, 0;
	st.shared.u32 	[%r5], %r12;
	add.s32 	%r13, %r4, %r16;
	cvt.u64.u32 	%rd2, %r13;
	setp.le.u64 	%p1, %rd5, %rd2;
	@%p1 bra 	$L__BB280_2;
	mul.wide.u32 	%rd9, %r4, 4;
	add.s64 	%rd10, %rd1, %rd9;
	ld.global.f32 	%f2, [%rd10];
	shl.b64 	%rd11, %rd2, 2;
	add.s64 	%rd12, %rd1, %rd11;
	ld.global.f32 	%f3, [%rd12];
	add.f32 	%f4, %f2, %f3;
	st.shared.f32 	[%r5], %f4;
	bra.uni 	$L__BB280_4;
$L__BB280_2:
	cvt.u64.u32 	%rd3, %r4;
	setp.le.u64 	%p2, %rd5, %rd3;
	@%p2 bra 	$L__BB280_4;
	shl.b64 	%rd7, %rd3, 2;
	add.s64 	%rd8, %rd1, %rd7;
	ld.global.f32 	%f1, [%rd8];
	st.shared.f32 	[%r5], %f1;
$L__BB280_4:
	bar.sync 	0;
	setp.lt.u32 	%p3, %r16, 66;
	@%p3 bra 	$L__BB280_8;
$L__BB280_5:
	shr.u32 	%r7, %r16, 1;
	setp.ge.u32 	%p4, %r1, %r7;
	@%p4 bra 	$L__BB280_7;
	ld.shared.f32 	%f5, [%r5];
	shl.b32 	%r14, %r7, 2;
	add.s32 	%r15, %r5, %r14;
	ld.shared.f32 	%f6, [%r15];
	add.f32 	%f7, %f5, %f6;
	st.shared.f32 	[%r5], %f7;
$L__BB280_7:
	bar.sync 	0;
	setp.gt.u32 	%p5, %r16, 131;
	mov.u32 	%r16, %r7;
	@%p5 bra 	$L__BB280_5;
$L__BB280_8:
	setp.gt.u32 	%p6, %r1, 31;
	@%p6 bra 	$L__BB280_11;
	ld.volatile.shared.f32 	%f8, [%r5];
	ld.volatile.shared.f32 	%f9, [%r5+128];
	add.f32 	%f10, %f8, %f9;
	st.volatile.shared.f32 	[%r5], %f10;
	ld.volatile.shared.f32 	%f11, [%r5];
	ld.volatile.shared.f32 	%f12, [%r5+64];
	add.f32 	%f13, %f11, %f12;
	st.volatile.shared.f32 	[%r5], %f13;
	ld.volatile.shared.f32 	%f14, [%r5];
	ld.volatile.shared.f32 	%f15, [%r5+32];
	add.f32 	%f16, %f14, %f15;
	st.volatile.shared.f32 	[%r5], %f16;
	ld.volatile.shared.f32 	%f17, [%r5];
	ld.volatile.shared.f32 	%f18, [%r5+16];
	add.f32 	%f19, %f17, %f18;
	st.volatile.shared.f32 	[%r5], %f19;
	ld.volatile.shared.f32 	%f20, [%r5];
	ld.volatile.shared.f32 	%f21, [%r5+8];
	add.f32 	%f22, %f20, %f21;
	st.volatile.shared.f32 	[%r5], %f22;
	ld.volatile.shared.f32 	%f23, [%r5];
	ld.volatile.shared.f32 	%f24, [%r5+4];
	add.f32 	%f25, %f23, %f24;
	st.volatile.shared.f32 	[%r5], %f25;
	setp.ne.s32 	%p7, %r1, 0;
	@%p7 bra 	$L__BB280_11;
	ld.shared.f32 	%f26, [meansdata_f32];
	cvta.to.global.u64 	%rd13, %rd4;
	mul.wide.u32 	%rd14, %r2, 4;
	add.s64 	%rd15, %rd13, %rd14;
	st.global.f32 	[%rd15], %f26;
$L__BB280_11:
	ret;

}
	// .globl	contiguous_cumulate_mean_f32
.visible .entry contiguous_cumulate_mean_f32(
	.param .u64 .ptr .align 1 contiguous_cumulate_mean_f32_param_0,
	.param .u64 .ptr .align 1 contiguous_cumulate_mean_f32_param_1,
	.param .u64 contiguous_cumulate_mean_f32_param_2
)
{
	.reg .pred 	%p<8>;
	.reg .b32 	%r<17>;
	.reg .b32 	%f<27>;
	.reg .b64 	%rd<16>;

	ld.param.u64 	%rd4, [contiguous_cumulate_mean_f32_param_0];
	ld.param.u64 	%rd6, [contiguous_cumulate_mean_f32_param_1];
	ld.param.u64 	%rd5, [contiguous_cumulate_mean_f32_param_2];
	cvta.to.global.u64 	%rd1, %rd6;
	mov.u32 	%r1, %tid.x;
	mov.u32 	%r2, %ctaid.x;
	mov.u32 	%r16, %ntid.x;
	mul.lo.s32 	%r8, %r2, %r16;
	shl.b32 	%r9, %r8, 1;
	add.s32 	%r4, %r9, %r1;
	shl.b32 	%r10, %r1, 2;
	mov.u32 	%r11, meansdata_f32;
	add.s32 	%r5, %r11, %r10;
	mov.b32 	%r12, 0;
	st.shared.u32 	[%r5], %r12;
	add.s32 	%r13, %r4, %r16;
	cvt.u64.u32 	%rd2, %r13;
	setp.le.u64 	%p1, %rd5, %rd2;
	@%p1 bra 	$L__BB281_2;
	mul.wide.u32 	%rd9, %r4, 4;
	add.s64 	%rd10, %rd1, %rd9;
	ld.global.f32 	%f2, [%rd10];
	shl.b64 	%rd11, %rd2, 2;
	add.s64 	%rd12, %rd1, %rd11;
	ld.global.f32 	%f3, [%rd12];
	add.f32 	%f4, %f2, %f3;
	st.shared.f32 	[%r5], %f4;
	bra.uni 	$L__BB281_4;
$L__BB281_2:
	cvt.u64.u32 	%rd3, %r4;
	setp.le.u64 	%p2, %rd5, %rd3;
	@%p2 bra 	$L__BB281_4;
	shl.b64 	%rd7, %rd3, 2;
	add.s64 	%rd8, %rd1, %rd7;
	ld.global.f32 	%f1, [%rd8];
	st.shared.f32 	[%r5], %f1;
$L__BB281_4:
	bar.sync 	0;
	setp.lt.u32 	%p3, %r16, 66;
	@%p3 bra 	$L__BB281_8;
$L__BB281_5:
	shr.u32 	%r7, %r16, 1;
	setp.ge.u32 	%p4, %r1, %r7;
	@%p4 bra 	$L__BB281_7;
	ld.shared.f32 	%f5, [%r5];
	shl.b32 	%r14, %r7, 2;
	add.s32 	%r15, %r5, %r14;
	ld.shared.f32 	%f6, [%r15];
	add.f32 	%f7, %f5, %f6;
	st.shared.f32 	[%r5], %f7;
$L__BB281_7:
	bar.sync 	0;
	setp.gt.u32 	%p5, %r16, 131;
	mov.u32 	%r16, %r7;
	@%p5 bra 	$L__BB281_5;
$L__BB281_8:
	setp.gt.u32 	%p6, %r1, 31;
	@%p6 bra 	$L__BB281_11;
	ld.volatile.shared.f32 	%f8, [%r5];
	ld.volatile.shared.f32 	%f9, [%r5+128];
	add.f32 	%f10, %f8, %f9;
	st.volatile.shared.f32 	[%r5], %f10;
	ld.volatile.shared.f32 	%f11, [%r5];
	ld.volatile.shared.f32 	%f12, [%r5+64];
	add.f32 	%f13, %f11, %f12;
	st.volatile.shared.f32 	[%r5], %f13;
	ld.volatile.shared.f32 	%f14, [%r5];
	ld.volatile.shared.f32 	%f15, [%r5+32];
	add.f32 	%f16, %f14, %f15;
	st.volatile.shared.f32 	[%r5], %f16;
	ld.volatile.shared.f32 	%f17, [%r5];
	ld.volatile.shared.f32 	%f18, [%r5+16];
	add.f32 	%f19, %f17, %f18;
	st.volatile.shared.f32 	[%r5], %f19;
	ld.volatile.shared.f32 	%f20, [%r5];
	ld.volatile.shared.f32 	%f21, [%r5+8];
	add.f32 	%f22, %f20, %f21;
	st.volatile.shared.f32 	[%r5], %f22;
	ld.volatile.shared.f32 	%f23, [%r5];
	ld.volatile.shared.f32 	%f24, [%r5+4];
	add.f32 	%f25, %f23, %f24;
	st.volatile.shared.f32 	[%r5], %f25;
	setp.ne.s32 	%p7, %r1, 0;
	@%p7 bra 	$L__BB281_11;
	ld.shared.f32 	%f26, [meansdata_f32];
	cvta.to.global.u64 	%rd13, %rd4;
	mul.wide.u32 	%rd14, %r2, 4;
	add.s64 	%rd15, %rd13, %rd14;
	st.global.f32 	[%rd15], %f26;
$L__BB281_11:
	ret;

}
	// .globl	uncontiguous_mean_f32
.visible .entry uncontiguous_mean_f32(
	.param .u64 .ptr .align 1 uncontiguous_mean_f32_param_0,
	.param .u64 .ptr .align 1 uncontiguous_mean_f32_param_1,
	.param .u64 .ptr .align 1 uncontiguous_mean_f32_param_2,
	.param .u64 .ptr .align 1 uncontiguous_mean_f32_param_3,
	.param .u64 uncontiguous_mean_f32_param_4,
	.param .u64 uncontiguous_mean_f32_param_5
)
{
	.reg .pred 	%p<53>;
	.reg .b32 	%r<213>;
	.reg .b32 	%f<27>;
	.reg .b64 	%rd<558>;

	ld.param.u64 	%rd260, [uncontiguous_mean_f32_param_0];
	ld.param.u64 	%rd263, [uncontiguous_mean_f32_param_1];
	ld.param.u64 	%rd264, [uncontiguous_mean_f32_param_2];
	ld.param.u64 	%rd265, [uncontiguous_mean_f32_param_3];
	ld.param.u64 	%rd261, [uncontiguous_mean_f32_param_4];
	ld.param.u64 	%rd262, [uncontiguous_mean_f32_param_5];
	cvta.to.global.u64 	%rd1, %rd265;
	cvta.to.global.u64 	%rd2, %rd264;
	cvta.to.global.u64 	%rd3, %rd263;
	mov.u32 	%r1, %tid.x;
	mov.u32 	%r2, %ctaid.x;
	mov.u32 	%r212, %ntid.x;
	mul.lo.s32 	%r52, %r2, %r212;
	shl.b32 	%r53, %r52, 1;
	add.s32 	%r4, %r53, %r1;
	shl.b32 	%r54, %r1, 2;
	mov.u32 	%r55, meansdata_f32;
	add.s32 	%r5, %r55, %r54;
	mov.b32 	%r56, 0;
	st.shared.u32 	[%r5], %r56;
	add.s32 	%r57, %r4, %r212;
	cvt.u64.u32 	%rd511, %r57;
	setp.le.u64 	%p1, %rd262, %rd511;
	@%p1 bra 	$L__BB282_54;
	cvt.u32.u64 	%r6, %rd261;
	add.s32 	%r206, %r6, -1;
	setp.lt.s32 	%p27, %r206, 0;
	mov.b64 	%rd515, 0;
	mov.u64 	%rd516, %rd515;
	@%p27 bra 	$L__BB282_53;
	cvt.u64.u32 	%rd512, %r4;
	setp.lt.u32 	%p28, %r206, 3;
	mov.b64 	%rd516, 0;
	mov.u64 	%rd515, %rd516;
	@%p28 bra 	$L__BB282_30;
	add.s32 	%r204, %r6, -2;
	and.b32  	%r133, %r6, -4;
	neg.s32 	%r203, %r133;
	mov.b64 	%rd516, 0;
$L__BB282_4:
	.pragma "nounroll";
	add.s32 	%r12, %r204, 1;
	mul.wide.u32 	%rd397, %r12, 8;
	add.s64 	%rd398, %rd2, %rd397;
	ld.global.u64 	%rd10, [%rd398];
	or.b64  	%rd399, %rd512, %rd10;
	and.b64  	%rd400, %rd399, -4294967296;
	setp.ne.s64 	%p29, %rd400, 0;
	@%p29 bra 	$L__BB282_6;
	cvt.u32.u64 	%r134, %rd10;
	cvt.u32.u64 	%r135, %rd512;
	div.u32 	%r136, %r135, %r134;
	mul.lo.s32 	%r137, %r136, %r134;
	sub.s32 	%r138, %r135, %r137;
	cvt.u64.u32 	%rd477, %r136;
	cvt.u64.u32 	%rd478, %r138;
	bra.uni 	$L__BB282_7;
$L__BB282_6:
	div.s64 	%rd477, %rd512, %rd10;
	mul.lo.s64 	%rd401, %rd477, %rd10;
	sub.s64 	%rd478, %rd512, %rd401;
$L__BB282_7:
	mul.wide.u32 	%rd402, %r12, 8;
	add.s64 	%rd403, %rd1, %rd402;
	ld.global.u64 	%rd17, [%rd403];
	mad.lo.s64 	%rd18, %rd17, %rd478, %rd515;
	or.b64  	%rd404, %rd511, %rd10;
	and.b64  	%rd405, %rd404, -4294967296;
	setp.ne.s64 	%p30, %rd405, 0;
	@%p30 bra 	$L__BB282_9;
	cvt.u32.u64 	%r139, %rd10;
	cvt.u32.u64 	%r140, %rd511;
	div.u32 	%r141, %r140, %r139;
	mul.lo.s32 	%r142, %r141, %r139;
	sub.s32 	%r143, %r140, %r142;
	cvt.u64.u32 	%rd479, %r141;
	cvt.u64.u32 	%rd480, %r143;
	bra.uni 	$L__BB282_10;
$L__BB282_9:
	div.s64 	%rd479, %rd511, %rd10;
	mul.lo.s64 	%rd406, %rd479, %rd10;
	sub.s64 	%rd480, %rd511, %rd406;
$L__BB282_10:
	mad.lo.s64 	%rd25, %rd480, %rd17, %rd516;
	add.s32 	%r13, %r204, -2;
	mul.wide.u32 	%rd407, %r204, 8;
	add.s64 	%rd408, %rd2, %rd407;
	ld.global.u64 	%rd26, [%rd408];
	or.b64  	%rd409, %rd477, %rd26;
	and.b64  	%rd410, %rd409, -4294967296;
	setp.ne.s64 	%p31, %rd410, 0;
	@%p31 bra 	$L__BB282_12;
	cvt.u32.u64 	%r144, %rd26;
	cvt.u32.u64 	%r145, %rd477;
	div.u32 	%r146, %r145, %r144;
	mul.lo.s32 	%r147, %r146, %r144;
	sub.s32 	%r148, %r145, %r147;
	cvt.u64.u32 	%rd481, %r146;
	cvt.u64.u32 	%rd482, %r148;
	bra.uni 	$L__BB282_13;
$L__BB282_12:
	div.s64 	%rd481, %rd477, %rd26;
	mul.lo.s64 	%rd411, %rd481, %rd26;
	sub.s64 	%rd482, %rd477, %rd411;
$L__BB282_13:
	mul.wide.u32 	%rd412, %r204, 8;
	add.s64 	%rd413, %rd1, %rd412;
	ld.global.u64 	%rd33, [%rd413];
	mad.lo.s64 	%rd34, %rd33, %rd482, %rd18;
	or.b64  	%rd414, %rd479, %rd26;
	and.b64  	%rd415, %rd414, -4294967296;
	setp.ne.s64 	%p32, %rd415, 0;
	@%p32 bra 	$L__BB282_15;
	cvt.u32.u64 	%r149, %rd26;
	cvt.u32.u64 	%r150, %rd479;
	div.u32 	%r151, %r150, %r149;
	mul.lo.s32 	%r152, %r151, %r149;
	sub.s32 	%r153, %r150, %r152;
	cvt.u64.u32 	%rd483, %r151;
	cvt.u64.u32 	%rd484, %r153;
	bra.uni 	$L__BB282_16;
$L__BB282_15:
	div.s64 	%rd483, %rd479, %rd26;
	mul.lo.s64 	%rd416, %rd483, %rd26;
	sub.s64 	%rd484, %rd479, %rd416;
$L__BB282_16:
	mad.lo.s64 	%rd41, %rd484, %rd33, %rd25;
	add.s32 	%r14, %r204, -1;
	mul.wide.u32 	%rd417, %r14, 8;
	add.s64 	%rd418, %rd2, %rd417;
	ld.global.u64 	%rd42, [%rd418];
	or.b64  	%rd419, %rd481, %rd42;
	and.b64  	%rd420, %rd419, -4294967296;
	setp.ne.s64 	%p33, %rd420, 0;
	@%p33 bra 	$L__BB282_18;
	cvt.u32.u64 	%r154, %rd42;
	cvt.u32.u64 	%r155, %rd481;
	div.u32 	%r156, %r155, %r154;
	mul.lo.s32 	%r157, %r156, %r154;
	sub.s32 	%r158, %r155, %r157;
	cvt.u64.u32 	%rd485, %r156;
	cvt.u64.u32 	%rd486, %r158;
	bra.uni 	$L__BB282_19;
$L__BB282_18:
	div.s64 	%rd485, %rd481, %rd42;
	mul.lo.s64 	%rd421, %rd485, %rd42;
	sub.s64 	%rd486, %rd481, %rd421;
$L__BB282_19:
	mul.wide.u32 	%rd422, %r14, 8;
	add.s64 	%rd423, %rd1, %rd422;
	ld.global.u64 	%rd49, [%rd423];
	mad.lo.s64 	%rd50, %rd49, %rd486, %rd34;
	or.b64  	%rd424, %rd483, %rd42;
	and.b64  	%rd425, %rd424, -4294967296;
	setp.ne.s64 	%p34, %rd425, 0;
	@%p34 bra 	$L__BB282_21;
	cvt.u32.u64 	%r159, %rd42;
	cvt.u32.u64 	%r160, %rd483;
	div.u32 	%r161, %r160, %r159;
	mul.lo.s32 	%r162, %r161, %r159;
	sub.s32 	%r163, %r160, %r162;
	cvt.u64.u32 	%rd487, %r161;
	cvt.u64.u32 	%rd488, %r163;
	bra.uni 	$L__BB282_22;
$L__BB282_21:
	div.s64 	%rd487, %rd483, %rd42;
	mul.lo.s64 	%rd426, %rd487, %rd42;
	sub.s64 	%rd488, %rd483, %rd426;
$L__BB282_22:
	mad.lo.s64 	%rd57, %rd488, %rd49, %rd41;
	mul.wide.u32 	%rd427, %r13, 8;
	add.s64 	%rd428, %rd2, %rd427;
	ld.global.u64 	%rd58, [%rd428];
	or.b64  	%rd429, %rd485, %rd58;
	and.b64  	%rd430, %rd429, -4294967296;
	setp.ne.s64 	%p35, %rd430, 0;
	@%p35 bra 	$L__BB282_24;
	cvt.u32.u64 	%r164, %rd58;
	cvt.u32.u64 	%r165, %rd485;
	div.u32 	%r166, %r165, %r164;
	mul.lo.s32 	%r167, %r166, %r164;
	sub.s32 	%r168, %r165, %r167;
	cvt.u64.u32 	%rd512, %r166;
	cvt.u64.u32 	%rd490, %r168;
	bra.uni 	$L__BB282_25;
$L__BB282_24:
	div.s64 	%rd512, %rd485, %rd58;
	mul.lo.s64 	%rd431, %rd512, %rd58;
	sub.s64 	%rd490, %rd485, %rd431;
$L__BB282_25:
	mul.wide.u32 	%rd432, %r13, 8;
	add.s64 	%rd433, %rd1, %rd432;
	ld.global.u64 	%rd65, [%rd433];
	mad.lo.s64 	%rd515, %rd65, %rd490, %rd50;
	or.b64  	%rd434, %rd487, %rd58;
	and.b64  	%rd435, %rd434, -4294967296;
	setp.ne.s64 	%p36, %rd435, 0;
	@%p36 bra 	$L__BB282_27;
	cvt.u32.u64 	%r169, %rd58;
	cvt.u32.u64 	%r170, %rd487;
	div.u32 	%r171, %r170, %r169;
	mul.lo.s32 	%r172, %r171, %r169;
	sub.s32 	%r173, %r170, %r172;
	cvt.u64.u32 	%rd511, %r171;
	cvt.u64.u32 	%rd492, %r173;
	bra.uni 	$L__BB282_28;
$L__BB282_27:
	div.s64 	%rd511, %rd487, %rd58;
	mul.lo.s64 	%rd436, %rd511, %rd58;
	sub.s64 	%rd492, %rd487, %rd436;
$L__BB282_28:
	mad.lo.s64 	%rd516, %rd492, %rd65, %rd57;
	add.s32 	%r204, %r204, -4;
	add.s32 	%r203, %r203, 4;
	setp.ne.s32 	%p37, %r203, 0;
	@%p37 bra 	$L__BB282_4;
	add.s32 	%r206, %r204, 1;
$L__BB282_30:
	and.b32  	%r19, %r6, 3;
	setp.eq.s32 	%p38, %r19, 0;
	@%p38 bra 	$L__BB282_53;
	setp.eq.s32 	%p39, %r19, 1;
	@%p39 bra 	$L__BB282_45;
	mul.wide.u32 	%rd438, %r206, 8;
	add.s64 	%rd439, %rd2, %rd438;
	ld.global.u64 	%rd80, [%rd439];
	or.b64  	%rd440, %rd512, %rd80;
	and.b64  	%rd441, %rd440, -4294967296;
	setp.ne.s64 	%p40, %rd441, 0;
	@%p40 bra 	$L__BB282_34;
	cvt.u32.u64 	%r174, %rd80;
	cvt.u32.u64 	%r175, %rd512;
	div.u32 	%r176, %r175, %r174;
	mul.lo.s32 	%r177, %r176, %r174;
	sub.s32 	%r178, %r175, %r177;
	cvt.u64.u32 	%rd499, %r176;
	cvt.u64.u32 	%rd500, %r178;
	bra.uni 	$L__BB282_35;
$L__BB282_34:
	div.s64 	%rd499, %rd512, %rd80;
	mul.lo.s64 	%rd442, %rd499, %rd80;
	sub.s64 	%rd500, %rd512, %rd442;
$L__BB282_35:
	add.s64 	%rd444, %rd1, %rd438;
	ld.global.u64 	%rd87, [%rd444];
	mad.lo.s64 	%rd88, %rd87, %rd500, %rd515;
	or.b64  	%rd445, %rd511, %rd80;
	and.b64  	%rd446, %rd445, -4294967296;
	setp.ne.s64 	%p41, %rd446, 0;
	@%p41 bra 	$L__BB282_37;
	cvt.u32.u64 	%r179, %rd80;
	cvt.u32.u64 	%r180, %rd511;
	div.u32 	%r181, %r180, %r179;
	mul.lo.s32 	%r182, %r181, %r179;
	sub.s32 	%r183, %r180, %r182;
	cvt.u64.u32 	%rd501, %r181;
	cvt.u64.u32 	%rd502, %r183;
	bra.uni 	$L__BB282_38;
$L__BB282_37:
	div.s64 	%rd501, %rd511, %rd80;
	mul.lo.s64 	%rd447, %rd501, %rd80;
	sub.s64 	%rd502, %rd511, %rd447;
$L__BB282_38:
	mad.lo.s64 	%rd95, %rd502, %rd87, %rd516;
	add.s32 	%r20, %r206, -1;
	mul.wide.u32 	%rd448, %r20, 8;
	add.s64 	%rd449, %rd2, %rd448;
	ld.global.u64 	%rd96, [%rd449];
	or.b64  	%rd450, %rd499, %rd96;
	and.b64  	%rd451, %rd450, -4294967296;
	setp.ne.s64 	%p42, %rd451, 0;
	@%p42 bra 	$L__BB282_40;
	cvt.u32.u64 	%r184, %rd96;
	cvt.u32.u64 	%r185, %rd499;
	div.u32 	%r186, %r185, %r184;
	mul.lo.s32 	%r187, %r186, %r184;
	sub.s32 	%r188, %r185, %r187;
	cvt.u64.u32 	%rd512, %r186;
	cvt.u64.u32 	%rd504, %r188;
	bra.uni 	$L__BB282_41;
$L__BB282_40:
	div.s64 	%rd512, %rd499, %rd96;
	mul.lo.s64 	%rd452, %rd512, %rd96;
	sub.s64 	%rd504, %rd499, %rd452;
$L__BB282_41:
	add.s64 	%rd454, %rd1, %rd448;
	ld.global.u64 	%rd103, [%rd454];
	mad.lo.s64 	%rd515, %rd103, %rd504, %rd88;
	or.b64  	%rd455, %rd501, %rd96;
	and.b64  	%rd456, %rd455, -4294967296;
	setp.ne.s64 	%p43, %rd456, 0;
	@%p43 bra 	$L__BB282_43;
	cvt.u32.u64 	%r189, %rd96;
	cvt.u32.u64 	%r190, %rd501;
	div.u32 	%r191, %r190, %r189;
	mul.lo.s32 	%r192, %r191, %r189;
	sub.s32 	%r193, %r190, %r192;
	cvt.u64.u32 	%rd511, %r191;
	cvt.u64.u32 	%rd506, %r193;
	bra.uni 	$L__BB282_44;
$L__BB282_43:
	div.s64 	%rd511, %rd501, %rd96;
	mul.lo.s64 	%rd457, %rd511, %rd96;
	sub.s64 	%rd506, %rd501, %rd457;
$L__BB282_44:
	mad.lo.s64 	%rd516, %rd506, %rd103, %rd95;
	add.s32 	%r206, %r206, -2;
$L__BB282_45:
	and.b32  	%r194, %r6, 1;
	setp.eq.b32 	%p44, %r194, 1;
	not.pred 	%p45, %p44;
	@%p45 bra 	$L__BB282_53;
	mul.wide.u32 	%rd458, %r206, 8;
	add.s64 	%rd459, %rd2, %rd458;
	ld.global.u64 	%rd118, [%rd459];
	or.b64  	%rd460, %rd512, %rd118;
	and.b64  	%rd461, %rd460, -4294967296;
	setp.ne.s64 	%p46, %rd461, 0;
	@%p46 bra 	$L__BB282_48;
	cvt.u32.u64 	%r195, %rd118;
	cvt.u32.u64 	%r196, %rd512;
	rem.u32 	%r197, %r196, %r195;
	cvt.u64.u32 	%rd513, %r197;
	bra.uni 	$L__BB282_49;
$L__BB282_48:
	rem.s64 	%rd513, %rd512, %rd118;
$L__BB282_49:
	add.s64 	%rd463, %rd1, %rd458;
	ld.global.u64 	%rd122, [%rd463];
	mad.lo.s64 	%rd515, %rd122, %rd513, %rd515;
	or.b64  	%rd464, %rd511, %rd118;
	and.b64  	%rd465, %rd464, -4294967296;
	setp.ne.s64 	%p47, %rd465, 0;
	@%p47 bra 	$L__BB282_51;
	cvt.u32.u64 	%r198, %rd118;
	cvt.u32.u64 	%r199, %rd511;
	rem.u32 	%r200, %r199, %r198;
	cvt.u64.u32 	%rd514, %r200;
	bra.uni 	$L__BB282_52;
$L__BB282_51:
	rem.s64 	%rd514, %rd511, %rd118;
$L__BB282_52:
	mad.lo.s64 	%rd516, %rd514, %rd122, %rd516;
$L__BB282_53:
	shl.b64 	%rd466, %rd515, 2;
	add.s64 	%rd467, %rd3, %rd466;
	ld.global.f32 	%f2, [%rd467];
	shl.b64 	%rd468, %rd516, 2;
	add.s64 	%rd469, %rd3, %rd468;
	ld.global.f32 	%f3, [%rd469];
	add.f32 	%f4, %f2, %f3;
	st.shared.f32 	[%r5], %f4;
	bra.uni 	$L__BB282_114;
$L__BB282_54:
	cvt.u64.u32 	%rd548, %r4;
	setp.le.u64 	%p2, %rd262, %rd548;
	@%p2 bra 	$L__BB282_114;
	cvt.u32.u64 	%r23, %rd261;
	add.s32 	%r210, %r23, -1;
	setp.lt.s32 	%p3, %r210, 0;
	mov.b64 	%rd557, 0;
	@%p3 bra 	$L__BB282_113;
	and.b32  	%r25, %r23, 7;
	setp.lt.u32 	%p4, %r210, 7;
	mov.b64 	%rd557, 0;
	@%p4 bra 	$L__BB282_84;
	add.s32 	%r208, %r23, -4;
	and.b32  	%r58, %r23, -8;
	neg.s32 	%r207, %r58;
	mov.b64 	%rd557, 0;
$L__BB282_58:
	.pragma "nounroll";
	add.s32 	%r30, %r208, 3;
	mul.wide.u32 	%rd270, %r30, 8;
	add.s64 	%rd271, %rd2, %rd270;
	ld.global.u64 	%rd133, [%rd271];
	or.b64  	%rd272, %rd548, %rd133;
	and.b64  	%rd273, %rd272, -4294967296;
	setp.ne.s64 	%p5, %rd273, 0;
	@%p5 bra 	$L__BB282_60;
	cvt.u32.u64 	%r59, %rd133;
	cvt.u32.u64 	%r60, %rd548;
	div.u32 	%r61, %r60, %r59;
	mul.lo.s32 	%r62, %r61, %r59;
	sub.s32 	%r63, %r60, %r62;
	cvt.u64.u32 	%rd519, %r61;
	cvt.u64.u32 	%rd520, %r63;
	bra.uni 	$L__BB282_61;
$L__BB282_60:
	div.s64 	%rd519, %rd548, %rd133;
	mul.lo.s64 	%rd274, %rd519, %rd133;
	sub.s64 	%rd520, %rd548, %rd274;
$L__BB282_61:
	add.s64 	%rd276, %rd1, %rd270;
	ld.global.u64 	%rd277, [%rd276];
	mad.lo.s64 	%rd140, %rd277, %rd520, %rd557;
	add.s32 	%r31, %r208, 2;
	mul.wide.u32 	%rd278, %r31, 8;
	add.s64 	%rd279, %rd2, %rd278;
	ld.global.u64 	%rd141, [%rd279];
	or.b64  	%rd280, %rd519, %rd141;
	and.b64  	%rd281, %rd280, -4294967296;
	setp.ne.s64 	%p6, %rd281, 0;
	@%p6 bra 	$L__BB282_63;
	cvt.u32.u64 	%r64, %rd141;
	cvt.u32.u64 	%r65, %rd519;
	div.u32 	%r66, %r65, %r64;
	mul.lo.s32 	%r67, %r66, %r64;
	sub.s32 	%r68, %r65, %r67;
	cvt.u64.u32 	%rd521, %r66;
	cvt.u64.u32 	%rd522, %r68;
	bra.uni 	$L__BB282_64;
$L__BB282_63:
	div.s64 	%rd521, %rd519, %rd141;
	mul.lo.s64 	%rd282, %rd521, %rd141;
	sub.s64 	%rd522, %rd519, %rd282;
$L__BB282_64:
	add.s64 	%rd284, %rd1, %rd278;
	ld.global.u64 	%rd285, [%rd284];
	mad.lo.s64 	%rd148, %rd285, %rd522, %rd140;
	add.s32 	%r32, %r208, 1;
	mul.wide.u32 	%rd286, %r32, 8;
	add.s64 	%rd287, %rd2, %rd286;
	ld.global.u64 	%rd149, [%rd287];
	or.b64  	%rd288, %rd521, %rd149;
	and.b64  	%rd289, %rd288, -4294967296;
	setp.ne.s64 	%p7, %rd289, 0;
	@%p7 bra 	$L__BB282_66;
	cvt.u32.u64 	%r69, %rd149;
	cvt.u32.u64 	%r70, %rd521;
	div.u32 	%r71, %r70, %r69;
	mul.lo.s32 	%r72, %r71, %r69;
	sub.s32 	%r73, %r70, %r72;
	cvt.u64.u32 	%rd523, %r71;
	cvt.u64.u32 	%rd524, %r73;
	bra.uni 	$L__BB282_67;
$L__BB282_66:
	div.s64 	%rd523, %rd521, %rd149;
	mul.lo.s64 	%rd290, %rd523, %rd149;
	sub.s64 	%rd524, %rd521, %rd290;
$L__BB282_67:
	add.s64 	%rd292, %rd1, %rd286;
	ld.global.u64 	%rd293, [%rd292];
	mad.lo.s64 	%rd156, %rd293, %rd524, %rd148;
	add.s32 	%r33, %r208, -4;
	mul.wide.u32 	%rd294, %r208, 8;
	add.s64 	%rd295, %rd2, %rd294;
	ld.global.u64 	%rd157, [%rd295];
	or.b64  	%rd296, %rd523, %rd157;
	and.b64  	%rd297, %rd296, -4294967296;
	setp.ne.s64 	%p8, %rd297, 0;
	@%p8 bra 	$L__BB282_69;
	cvt.u32.u64 	%r74, %rd157;
	cvt.u32.u64 	%r75, %rd523;
	div.u32 	%r76, %r75, %r74;
	mul.lo.s32 	%r77, %r76, %r74;
	sub.s32 	%r78, %r75, %r77;
	cvt.u64.u32 	%rd525, %r76;
	cvt.u64.u32 	%rd526, %r78;
	bra.uni 	$L__BB282_70;
$L__BB282_69:
	div.s64 	%rd525, %rd523, %rd157;
	mul.lo.s64 	%rd298, %rd525, %rd157;
	sub.s64 	%rd526, %rd523, %rd298;
$L__BB282_70:
	add.s64 	%rd300, %rd1, %rd294;
	ld.global.u64 	%rd301, [%rd300];
	mad.lo.s64 	%rd164, %rd301, %rd526, %rd156;
	add.s32 	%r34, %r208, -1;
	mul.wide.u32 	%rd302, %r34, 8;
	add.s64 	%rd303, %rd2, %rd302;
	ld.global.u64 	%rd165, [%rd303];
	or.b64  	%rd304, %rd525, %rd165;
	and.b64  	%rd305, %rd304, -4294967296;
	setp.ne.s64 	%p9, %rd305, 0;
	@%p9 bra 	$L__BB282_72;
	cvt.u32.u64 	%r79, %rd165;
	cvt.u32.u64 	%r80, %rd525;
	div.u32 	%r81, %r80, %r79;
	mul.lo.s32 	%r82, %r81, %r79;
	sub.s32 	%r83, %r80, %r82;
	cvt.u64.u32 	%rd527, %r81;
	cvt.u64.u32 	%rd528, %r83;
	bra.uni 	$L__BB282_73;
$L__BB282_72:
	div.s64 	%rd527, %rd525, %rd165;
	mul.lo.s64 	%rd306, %rd527, %rd165;
	sub.s64 	%rd528, %rd525, %rd306;
$L__BB282_73:
	add.s64 	%rd308, %rd1, %rd302;
	ld.global.u64 	%rd309, [%rd308];
	mad.lo.s64 	%rd172, %rd309, %rd528, %rd164;
	add.s32 	%r35, %r208, -2;
	mul.wide.u32 	%rd310, %r35, 8;
	add.s64 	%rd311, %rd2, %rd310;
	ld.global.u64 	%rd173, [%rd311];
	or.b64  	%rd312, %rd527, %rd173;
	and.b64  	%rd313, %rd312, -4294967296;
	setp.ne.s64 	%p10, %rd313, 0;
	@%p10 bra 	$L__BB282_75;
	cvt.u32.u64 	%r84, %rd173;
	cvt.u32.u64 	%r85, %rd527;
	div.u32 	%r86, %r85, %r84;
	mul.lo.s32 	%r87, %r86, %r84;
	sub.s32 	%r88, %r85, %r87;
	cvt.u64.u32 	%rd529, %r86;
	cvt.u64.u32 	%rd530, %r88;
	bra.uni 	$L__BB282_76;
$L__BB282_75:
	div.s64 	%rd529, %rd527, %rd173;
	mul.lo.s64 	%rd314, %rd529, %rd173;
	sub.s64 	%rd530, %rd527, %rd314;
$L__BB282_76:
	add.s64 	%rd316, %rd1, %rd310;
	ld.global.u64 	%rd317, [%rd316];
	mad.lo.s64 	%rd180, %rd317, %rd530, %rd172;
	add.s32 	%r36, %r208, -3;
	mul.wide.u32 	%rd318, %r36, 8;
	add.s64 	%rd319, %rd2, %rd318;
	ld.global.u64 	%rd181, [%rd319];
	or.b64  	%rd320, %rd529, %rd181;
	and.b64  	%rd321, %rd320, -4294967296;
	setp.ne.s64 	%p11, %rd321, 0;
	@%p11 bra 	$L__BB282_78;
	cvt.u32.u64 	%r89, %rd181;
	cvt.u32.u64 	%r90, %rd529;
	div.u32 	%r91, %r90, %r89;
	mul.lo.s32 	%r92, %r91, %r89;
	sub.s32 	%r93, %r90, %r92;
	cvt.u64.u32 	%rd531, %r91;
	cvt.u64.u32 	%rd532, %r93;
	bra.uni 	$L__BB282_79;
$L__BB282_78:
	div.s64 	%rd531, %rd529, %rd181;
	mul.lo.s64 	%rd322, %rd531, %rd181;
	sub.s64 	%rd532, %rd529, %rd322;
$L__BB282_79:
	add.s64 	%rd324, %rd1, %rd318;
	ld.global.u64 	%rd325, [%rd324];
	mad.lo.s64 	%rd188, %rd325, %rd532, %rd180;
	mul.wide.u32 	%rd326, %r33, 8;
	add.s64 	%rd327, %rd2, %rd326;
	ld.global.u64 	%rd189, [%rd327];
	or.b64  	%rd328, %rd531, %rd189;
	and.b64  	%rd329, %rd328, -4294967296;
	setp.ne.s64 	%p12, %rd329, 0;
	@%p12 bra 	$L__BB282_81;
	cvt.u32.u64 	%r94, %rd189;
	cvt.u32.u64 	%r95, %rd531;
	div.u32 	%r96, %r95, %r94;
	mul.lo.s32 	%r97, %r96, %r94;
	sub.s32 	%r98, %r95, %r97;
	cvt.u64.u32 	%rd548, %r96;
	cvt.u64.u32 	%rd534, %r98;
	bra.uni 	$L__BB282_82;
$L__BB282_81:
	div.s64 	%rd548, %rd531, %rd189;
	mul.lo.s64 	%rd330, %rd548, %rd189;
	sub.s64 	%rd534, %rd531, %rd330;
$L__BB282_82:
	add.s64 	%rd332, %rd1, %rd326;
	ld.global.u64 	%rd333, [%rd332];
	mad.lo.s64 	%rd557, %rd333, %rd534, %rd188;
	add.s32 	%r208, %r208, -8;
	add.s32 	%r207, %r207, 8;
	setp.ne.s32 	%p13, %r207, 0;
	@%p13 bra 	$L__BB282_58;
	add.s32 	%r210, %r208, 3;
$L__BB282_84:
	setp.eq.s32 	%p14, %r25, 0;
	@%p14 bra 	$L__BB282_113;
	and.b32  	%r41, %r23, 3;
	setp.lt.u32 	%p15, %r25, 4;
	@%p15 bra 	$L__BB282_99;
	mul.wide.u32 	%rd335, %r210, 8;
	add.s64 	%rd336, %rd2, %rd335;
	ld.global.u64 	%rd200, [%rd336];
	or.b64  	%rd337, %rd548, %rd200;
	and.b64  	%rd338, %rd337, -4294967296;
	setp.ne.s64 	%p16, %rd338, 0;
	@%p16 bra 	$L__BB282_88;
	cvt.u32.u64 	%r99, %rd200;
	cvt.u32.u64 	%r100, %rd548;
	div.u32 	%r101, %r100, %r99;
	mul.lo.s32 	%r102, %r101, %r99;
	sub.s32 	%r103, %r100, %r102;
	cvt.u64.u32 	%rd538, %r101;
	cvt.u64.u32 	%rd539, %r103;
	bra.uni 	$L__BB282_89;
$L__BB282_88:
	div.s64 	%rd538, %rd548, %rd200;
	mul.lo.s64 	%rd339, %rd538, %rd200;
	sub.s64 	%rd539, %rd548, %rd339;
$L__BB282_89:
	add.s64 	%rd341, %rd1, %rd335;
	ld.global.u64 	%rd342, [%rd341];
	mad.lo.s64 	%rd207, %rd342, %rd539, %rd557;
	add.s32 	%r42, %r210, -1;
	mul.wide.u32 	%rd343, %r42, 8;
	add.s64 	%rd344, %rd2, %rd343;
	ld.global.u64 	%rd208, [%rd344];
	or.b64  	%rd345, %rd538, %rd208;
	and.b64  	%rd346, %rd345, -4294967296;
	setp.ne.s64 	%p17, %rd346, 0;
	@%p17 bra 	$L__BB282_91;
	cvt.u32.u64 	%r104, %rd208;
	cvt.u32.u64 	%r105, %rd538;
	div.u32 	%r106, %r105, %r104;
	mul.lo.s32 	%r107, %r106, %r104;
	sub.s32 	%r108, %r105, %r107;
	cvt.u64.u32 	%rd540, %r106;
	cvt.u64.u32 	%rd541, %r108;
	bra.uni 	$L__BB282_92;
$L__BB282_91:
	div.s64 	%rd540, %rd538, %rd208;
	mul.lo.s64 	%rd347, %rd540, %rd208;
	sub.s64 	%rd541, %rd538, %rd347;
$L__BB282_92:
	add.s64 	%rd349, %rd1, %rd343;
	ld.global.u64 	%rd350, [%rd349];
	mad.lo.s64 	%rd215, %rd350, %rd541, %rd207;
	add.s32 	%r43, %r210, -2;
	mul.wide.u32 	%rd351, %r43, 8;
	add.s64 	%rd352, %rd2, %rd351;
	ld.global.u64 	%rd216, [%rd352];
	or.b64  	%rd353, %rd540, %rd216;
	and.b64  	%rd354, %rd353, -4294967296;
	setp.ne.s64 	%p18, %rd354, 0;
	@%p18 bra 	$L__BB282_94;
	cvt.u32.u64 	%r109, %rd216;
	cvt.u32.u64 	%r110, %rd540;
	div.u32 	%r111, %r110, %r109;
	mul.lo.s32 	%r112, %r111, %r109;
	sub.s32 	%r113, %r110, %r112;
	cvt.u64.u32 	%rd542, %r111;
	cvt.u64.u32 	%rd543, %r113;
	bra.uni 	$L__BB282_95;
$L__BB282_94:
	div.s64 	%rd542, %rd540, %rd216;
	mul.lo.s64 	%rd355, %rd542, %rd216;
	sub.s64 	%rd543, %rd540, %rd355;
$L__BB282_95:
	add.s64 	%rd357, %rd1, %rd351;
	ld.global.u64 	%rd358, [%rd357];
	mad.lo.s64 	%rd223, %rd358, %rd543, %rd215;
	add.s32 	%r44, %r210, -3;
	mul.wide.u32 	%rd359, %r44, 8;
	add.s64 	%rd360, %rd2, %rd359;
	ld.global.u64 	%rd224, [%rd360];
	or.b64  	%rd361, %rd542, %rd224;
	and.b64  	%rd362, %rd361, -4294967296;
	setp.ne.s64 	%p19, %rd362, 0;
	@%p19 bra 	$L__BB282_97;
	cvt.u32.u64 	%r114, %rd224;
	cvt.u32.u64 	%r115, %rd542;
	div.u32 	%r116, %r115, %r114;
	mul.lo.s32 	%r117, %r116, %r114;
	sub.s32 	%r118, %r115, %r117;
	cvt.u64.u32 	%rd548, %r116;
	cvt.u64.u32 	%rd545, %r118;
	bra.uni 	$L__BB282_98;
$L__BB282_97:
	div.s64 	%rd548, %rd542, %rd224;
	mul.lo.s64 	%rd363, %rd548, %rd224;
	sub.s64 	%rd545, %rd542, %rd363;
$L__BB282_98:
	add.s64 	%rd365, %rd1, %rd359;
	ld.global.u64 	%rd366, [%rd365];
	mad.lo.s64 	%rd557, %rd366, %rd545, %rd223;
	add.s32 	%r210, %r210, -4;
$L__BB282_99:
	setp.eq.s32 	%p20, %r41, 0;
	@%p20 bra 	$L__BB282_113;
	setp.eq.s32 	%p21, %r41, 1;
	@%p21 bra 	$L__BB282_108;
	mul.wide.u32 	%rd368, %r210, 8;
	add.s64 	%rd369, %rd2, %rd368;
	ld.global.u64 	%rd235, [%rd369];
	or.b64  	%rd370, %rd548, %rd235;
	and.b64  	%rd371, %rd370, -4294967296;
	setp.ne.s64 	%p22, %rd371, 0;
	@%p22 bra 	$L__BB282_103;
	cvt.u32.u64 	%r119, %rd235;
	cvt.u32.u64 	%r120, %rd548;
	div.u32 	%r121, %r120, %r119;
	mul.lo.s32 	%r122, %r121, %r119;
	sub.s32 	%r123, %r120, %r122;
	cvt.u64.u32 	%rd549, %r121;
	cvt.u64.u32 	%rd550, %r123;
	bra.uni 	$L__BB282_104;
$L__BB282_103:
	div.s64 	%rd549, %rd548, %rd235;
	mul.lo.s64 	%rd372, %rd549, %rd235;
	sub.s64 	%rd550, %rd548, %rd372;
$L__BB282_104:
	add.s64 	%rd374, %rd1, %rd368;
	ld.global.u64 	%rd375, [%rd374];
	mad.lo.s64 	%rd242, %rd375, %rd550, %rd557;
	add.s32 	%r47, %r210, -1;
	mul.wide.u32 	%rd376, %r47, 8;
	add.s64 	%rd377, %rd2, %rd376;
	ld.global.u64 	%rd243, [%rd377];
	or.b64  	%rd378, %rd549, %rd243;
	and.b64  	%rd379, %rd378, -4294967296;
	setp.ne.s64 	%p23, %rd379, 0;
	@%p23 bra 	$L__BB282_106;
	cvt.u32.u64 	%r124, %rd243;
	cvt.u32.u64 	%r125, %rd549;
	div.u32 	%r126, %r125, %r124;
	mul.lo.s32 	%r127, %r126, %r124;
	sub.s32 	%r128, %r125, %r127;
	cvt.u64.u32 	%rd548, %r126;
	cvt.u64.u32 	%rd552, %r128;
	bra.uni 	$L__BB282_107;
$L__BB282_106:
	div.s64 	%rd548, %rd549, %rd243;
	mul.lo.s64 	%rd380, %rd548, %rd243;
	sub.s64 	%rd552, %rd549, %rd380;
$L__BB282_107:
	add.s64 	%rd382, %rd1, %rd376;
	ld.global.u64 	%rd383, [%rd382];
	mad.lo.s64 	%rd557, %rd383, %rd552, %rd242;
	add.s32 	%r210, %r210, -2;
$L__BB282_108:
	and.b32  	%r129, %r23, 1;
	setp.eq.b32 	%p24, %r129, 1;
	not.pred 	%p25, %p24;
	@%p25 bra 	$L__BB282_113;
	mul.wide.u32 	%rd384, %r210, 8;
	add.s64 	%rd385, %rd2, %rd384;
	ld.global.u64 	%rd254, [%rd385];
	or.b64  	%rd386, %rd548, %rd254;
	and.b64  	%rd387, %rd386, -4294967296;
	setp.ne.s64 	%p26, %rd387, 0;
	@%p26 bra 	$L__BB282_111;
	cvt.u32.u64 	%r130, %rd254;
	cvt.u32.u64 	%r131, %rd548;
	rem.u32 	%r132, %r131, %r130;
	cvt.u64.u32 	%rd556, %r132;
	bra.uni 	$L__BB282_112;
$L__BB282_111:
	rem.s64 	%rd556, %rd548, %rd254;
$L__BB282_112:
	add.s64 	%rd389, %rd1, %rd384;
	ld.global.u64 	%rd390, [%rd389];
	mad.lo.s64 	%rd557, %rd390, %rd556, %rd557;
$L__BB282_113:
	shl.b64 	%rd391, %rd557, 2;
	add.s64 	%rd392, %rd3, %rd391;
	ld.global.f32 	%f1, [%rd392];
	st.shared.f32 	[%r5], %f1;
$L__BB282_114:
	bar.sync 	0;
	setp.lt.u32 	%p48, %r212, 66;
	@%p48 bra 	$L__BB282_118;
$L__BB282_115:
	shr.u32 	%r51, %r212, 1;
	setp.ge.u32 	%p49, %r1, %r51;
	@%p49 bra 	$L__BB282_117;
	ld.shared.f32 	%f5, [%r5];
	shl.b32 	%r201, %r51, 2;
	add.s32 	%r202, %r5, %r201;
	ld.shared.f32 	%f6, [%r202];
	add.f32 	%f7, %f5, %f6;
	st.shared.f32 	[%r5], %f7;
$L__BB282_117:
	bar.sync 	0;
	setp.gt.u32 	%p50, %r212, 131;
	mov.u32 	%r212, %r51;
	@%p50 bra 	$L__BB282_115;
$L__BB282_118:
	setp.gt.u32 	%p51, %r1, 31;
	@%p51 bra 	$L__BB282_121;
	ld.volatile.shared.f32 	%f8, [%r5];
	ld.volatile.shared.f32 	%f9, [%r5+128];
	add.f32 	%f10, %f8, %f9;
	st.volatile.shared.f32 	[%r5], %f10;
	ld.volatile.shared.f32 	%f11, [%r5];
	ld.volatile.shared.f32 	%f12, [%r5+64];
	add.f32 	%f13, %f11, %f12;
	st.volatile.shared.f32 	[%r5], %f13;
	ld.volatile.shared.f32 	%f14, [%r5];
	ld.volatile.shared.f32 	%f15, [%r5+32];
	add.f32 	%f16, %f14, %f15;
	st.volatile.shared.f32 	[%r5], %f16;
	ld.volatile.shared.f32 	%f17, [%r5];
	ld.volatile.shared.f32 	%f18, [%r5+16];
	add.f32 	%f19, %f17, %f18;
	st.volatile.shared.f32 	[%r5], %f19;
	ld.volatile.shared.f32 	%f20, [%r5];
	ld.volatile.shared.f32 	%f21, [%r5+8];
	add.f32 	%f22, %f20, %f21;
	st.volatile.shared.f32 	[%r5], %f22;
	ld.volatile.shared.f32 	%f23, [%r5];
	ld.volatile.shared.f32 	%f24, [%r5+4];
	add.f32 	%f25, %f23, %f24;
	st.volatile.shared.f32 	[%r5], %f25;
	setp.ne.s32 	%p52, %r1, 0;
	@%p52 bra 	$L__BB282_121;
	ld.shared.f32 	%f26, [meansdata_f32];
	cvta.to.global.u64 	%rd470, %rd260;
	mul.wide.u32 	%rd471, %r2, 4;
	add.s64 	%rd472, %rd470, %rd471;
	st.global.f32 	[%rd472], %f26;
$L__BB282_121:
	ret;

}
	// .globl	uncontiguous_cumulate_mean_f32
.visible .entry uncontiguous_cumulate_mean_f32(
	.param .u64 .ptr .align 1 uncontiguous_cumulate_mean_f32_param_0,
	.param .u64 .ptr .align 1 uncontiguous_cumulate_mean_f32_param_1,
	.param .u64 .ptr .align 1 uncontiguous_cumulate_mean_f32_param_2,
	.param .u64 .ptr .align 1 uncontiguous_cumulate_mean_f32_param_3,
	.param .u64 uncontiguous_cumulate_mean_f32_param_4,
	.param .u64 uncontiguous_cumulate_mean_f32_param_5
)
{
	.reg .pred 	%p<53>;
	.reg .b32 	%r<213>;
	.reg .b32 	%f<27>;
	.reg .b64 	%rd<558>;

	ld.param.u64 	%rd260, [uncontiguous_cumulate_mean_f32_param_0];
	ld.param.u64 	%rd263, [uncontiguous_cumulate_mean_f32_param_1];
	ld.param.u64 	%rd264, [uncontiguous_cumulate_mean_f32_param_2];
	ld.param.u64 	%rd265, [uncontiguous_cumulate_mean_f32_param_3];
	ld.param.u64 	%rd261, [uncontiguous_cumulate_mean_f32_param_4];
	ld.param.u64 	%rd262, [uncontiguous_cumulate_mean_f32_param_5];
	cvta.to.global.u64 	%rd1, %rd265;
	cvta.to.global.u64 	%rd2, %rd264;
	cvta.to.global.u64 	%rd3, %rd263;
	mov.u32 	%r1, %tid.x;
	mov.u32 	%r2, %ctaid.x;
	mov.u32 	%r212, %ntid.x;
	mul.lo.s32 	%r52, %r2, %r212;
	shl.b32 	%r53, %r52, 1;
	add.s32 	%r4, %r53, %r1;
	shl.b32 	%r54, %r1, 2;
	mov.u32 	%r55, meansdata_f32;
	add.s32 	%r5, %r55, %r54;
	mov.b32 	%r56, 0;
	st.shared.u32 	[%r5], %r56;
	add.s32 	%r57, %r4, %r212;
	cvt.u64.u32 	%rd511, %r57;
	setp.le.u64 	%p1, %rd262, %rd511;
	@%p1 bra 	$L__BB283_54;
	cvt.u32.u64 	%r6, %rd261;
	add.s32 	%r206, %r6, -1;
	setp.lt.s32 	%p27, %r206, 0;
	mov.b64 	%rd515, 0;
	mov.u64 	%rd516, %rd515;
	@%p27 bra 	$L__BB283_53;
	cvt.u64.u32 	%rd512, %r4;
	setp.lt.u32 	%p28, %r206, 3;
	mov.b64 	%rd516, 0;
	mov.u64 	%rd515, %rd516;
	@%p28 bra 	$L__BB283_30;
	add.s32 	%r204, %r6, -2;
	and.b32  	%r133, %r6, -4;
	neg.s32 	%r203, %r133;
	mov.b64 	%rd516, 0;
$L__BB283_4:
	.pragma "nounroll";
	add.s32 	%r12, %r204, 1;
	mul.wide.u32 	%rd397, %r12, 8;
	add.s64 	%rd398, %rd2, %rd397;
	ld.global.u64 	%rd10, [%rd398];
	or.b64  	%rd399, %rd512, %rd10;
	and.b64  	%rd400, %rd399, -4294967296;
	setp.ne.s64 	%p29, %rd400, 0;
	@%p29 bra 	$L__BB283_6;
	cvt.u32.u64 	%r134, %rd10;
	cvt.u32.u64 	%r135, %rd512;
	div.u32 	%r136, %r135, %r134;
	mul.lo.s32 	%r137, %r136, %r134;
	sub.s32 	%r138, %r135, %r137;
	cvt.u64.u32 	%rd477, %r136;
	cvt.u64.u32 	%rd478, %r138;
	bra.uni 	$L__BB283_7;
$L__BB283_6:
	div.s64 	%rd477, %rd512, %rd10;
	mul.lo.s64 	%rd401, %rd477, %rd10;
	sub.s64 	%rd478, %rd512, %rd401;
$L__BB283_7:
	mul.wide.u32 	%rd402, %r12, 8;
	add.s64 	%rd403, %rd1, %rd402;
	ld.global.u64 	%rd17, [%rd403];
	mad.lo.s64 	%rd18, %rd17, %rd478, %rd515;
	or.b64  	%rd404, %rd511, %rd10;
	and.b64  	%rd405, %rd404, -4294967296;
	setp.ne.s64 	%p30, %rd405, 0;
	@%p30 bra 	$L__BB283_9;
	cvt.u32.u64 	%r139, %rd10;
	cvt.u32.u64 	%r140, %rd511;
	div.u32 	%r141, %r140, %r139;
	mul.lo.s32 	%r142, %r141, %r139;
	sub.s32 	%r143, %r140, %r142;
	cvt.u64.u32 	%rd479, %r141;
	cvt.u64.u32 	%rd480, %r143;
	bra.uni 	$L__BB283_10;
$L__BB283_9:
	div.s64 	%rd479, %rd511, %rd10;
	mul.lo.s64 	%rd406, %rd479, %rd10;
	sub.s64 	%rd480, %rd511, %rd406;
$L__BB283_10:
	mad.lo.s64 	%rd25, %rd480, %rd17, %rd516;
	add.s32 	%r13, %r204, -2;
	mul.wide.u32 	%rd407, %r204, 8;
	add.s64 	%rd408, %rd2, %rd407;
	ld.global.u64 	%rd26, [%rd408];
	or.b64  	%rd409, %rd477, %rd26;
	and.b64  	%rd410, %rd409, -4294967296;
	setp.ne.s64 	%p31, %rd410, 0;
	@%p31 bra 	$L__BB283_12;
	cvt.u32.u64 	%r144, %rd26;
	cvt.u32.u64 	%r145, %rd477;
	div.u32 	%r146, %r145, %r144;
	mul.lo.s32 	%r147, %r146, %r144;
	sub.s32 	%r148, %r145, %r147;
	cvt.u64.u32 	%rd481, %r146;
	cvt.u64.u32 	%rd482, %r148;
	bra.uni 	$L__BB283_13;
$L__BB283_12:
	div.s64 	%rd481, %rd477, %rd26;
	mul.lo.s64 	%rd411, %rd481, %rd26;
	sub.s64 	%rd482, %rd477, %rd411;
$L__BB283_13:
	mul.wide.u32 	%rd412, %r204, 8;
	add.s64 	%rd413, %rd1, %rd412;
	ld.global.u64 	%rd33, [%rd413];
	mad.lo.s64 	%rd34, %rd33, %rd482, %rd18;
	or.b64  	%rd414, %rd479, %rd26;
	and.b64  	%rd415, %rd414, -4294967296;
	setp.ne.s64 	%p32, %rd415, 0;
	@%p32 bra 	$L__BB283_15;
	cvt.u32.u64 	%r149, %rd26;
	cvt.u32.u64 	%r150, %rd479;
	div.u32 	%r151, %r150, %r149;
	mul.lo.s32 	%r152, %r151, %r149;
	sub.s32 	%r153, %r150, %r152;
	cvt.u64.u32 	%rd483, %r151;
	cvt.u64.u32 	%rd484, %r153;
	bra.uni 	$L__BB283_16;
$L__BB283_15:
	div.s64 	%rd483, %rd479, %rd26;
	mul.lo.s64 	%rd416, %rd483, %rd26;
	sub.s64 	%rd484, %rd479, %rd416;
$L__BB283_16:
	mad.lo.s64 	%rd41, %rd484, %rd33, %rd25;
	add.s32 	%r14, %r204, -1;
	mul.wide.u32 	%rd417, %r14, 8;
	add.s64 	%rd418, %rd2, %rd417;
	ld.global.u64 	%rd42, [%rd418];
	or.b64  	%rd419, %rd481, %rd42;
	and.b64  	%rd420, %rd419, -4294967296;
	setp.ne.s64 	%p33, %rd420, 0;
	@%p33 bra 	$L__BB283_18;
	cvt.u32.u64 	%r154, %rd42;
	cvt.u32.u64 	%r155, %rd481;
	div.u32 	%r156, %r155, %r154;
	mul.lo.s32 	%r157, %r156, %r154;
	sub.s32 	%r158, %r155, %r157;
	cvt.u64.u32 	%rd485, %r156;
	cvt.u64.u32 	%rd486, %r158;
	bra.uni 	$L__BB283_19;
$L__BB283_18:
	div.s64 	%rd485, %rd481, %rd42;
	mul.lo.s64 	%rd421, %rd485, %rd42;
	sub.s64 	%rd486, %rd481, %rd421;
$L__BB283_19:
	mul.wide.u32 	%rd422, %r14, 8;
	add.s64 	%rd423, %rd1, %rd422;
	ld.global.u64 	%rd49, [%rd423];
	mad.lo.s64 	%rd50, %rd49, %rd486, %rd34;
	or.b64  	%rd424, %rd483, %rd42;
	and.b64  	%rd425, %rd424, -4294967296;
	setp.ne.s64 	%p34, %rd425, 0;
	@%p34 bra 	$L__BB283_21;
	cvt.u32.u64 	%r159, %rd42;
	cvt.u32.u64 	%r160, %rd483;
	div.u32 	%r161, %r160, %r159;
	mul.lo.s32 	%r162, %r161, %r159;
	sub.s32 	%r163, %r160, %r162;
	cvt.u64.u32 	%rd487, %r161;
	cvt.u64.u32 	%rd488, %r163;
	bra.uni 	$L__BB283_22;
$L__BB283_21:
	div.s64 	%rd487, %rd483, %rd42;
	mul.lo.s64 	%rd426, %rd487, %rd42;
	sub.s64 	%rd488, %rd483, %rd426;
$L__BB283_22:
	mad.lo.s64 	%rd57, %rd488, %rd49, %rd41;
	mul.wide.u32 	%rd427, %r13, 8;
	add.s64 	%rd428, %rd2, %rd427;
	ld.global.u64 	%rd58, [%rd428];
	or.b64  	%rd429, %rd485, %rd58;
	and.b64  	%rd430, %rd429, -4294967296;
	setp.ne.s64 	%p35, %rd430, 0;
	@%p35 bra 	$L__BB283_24;
	cvt.u32.u64 	%r164, %rd58;
	cvt.u32.u64 	%r165, %rd485;
	div.u32 	%r166, %r165, %r164;
	mul.lo.s32 	%r167, %r166, %r164;
	sub.s32 	%r168, %r165, %r167;
	cvt.u64.u32 	%rd512, %r166;
	cvt.u64.u32 	%rd490, %r168;
	bra.uni 	$L__BB283_25;
$L__BB283_24:
	div.s64 	%rd512, %rd485, %rd58;
	mul.lo.s64 	%rd431, %rd512, %rd58;
	sub.s64 	%rd490, %rd485, %rd431;
$L__BB283_25:
	mul.wide.u32 	%rd432, %r13, 8;
	add.s64 	%rd433, %rd1, %rd432;
	ld.global.u64 	%rd65, [%rd433];
	mad.lo.s64 	%rd515, %rd65, %rd490, %rd50;
	or.b64  	%rd434, %rd487, %rd58;
	and.b64  	%rd435, %rd434, -4294967296;
	setp.ne.s64 	%p36, %rd435, 0;
	@%p36 bra 	$L__BB283_27;
	cvt.u32.u64 	%r169, %rd58;
	cvt.u32.u64 	%r170, %rd487;
	div.u32 	%r171, %r170, %r169;
	mul.lo.s32 	%r172, %r171, %r169;
	sub.s32 	%r173, %r170, %r172;
	cvt.u64.u32 	%rd511, %r171;
	cvt.u64.u32 	%rd492, %r173;
	bra.uni 	$L__BB283_28;
$L__BB283_27:
	div.s64 	%rd511, %rd487, %rd58;
	mul.lo.s64 	%rd436, %rd511, %rd58;
	sub.s64 	%rd492, %rd487, %rd436;
$L__BB283_28:
	mad.lo.s64 	%rd516, %rd492, %rd65, %rd57;
	add.s32 	%r204, %r204, -4;
	add.s32 	%r203, %r203, 4;
	setp.ne.s32 	%p37, %r203, 0;
	@%p37 bra 	$L__BB283_4;
	add.s32 	%r206, %r204, 1;
$L__BB283_30:
	and.b32  	%r19, %r6, 3;
	setp.eq.s32 	%p38, %r19, 0;
	@%p38 bra 	$L__BB283_53;
	setp.eq.s32 	%p39, %r19, 1;
	@%p39 bra 	$L__BB283_45;
	mul.wide.u32 	%rd438, %r206, 8;
	add.s64 	%rd439, %rd2, %rd438;
	ld.global.u64 	%rd80, [%rd439];
	or.b64  	%rd440, %rd512, %rd80;
	and.b64  	%rd441, %rd440, -4294967296;
	setp.ne.s64 	%p40, %rd441, 0;
	@%p40 bra 	$L__BB283_34;
	cvt.u32.u64 	%r174, %rd80;
	cvt.u32.u64 	%r175, %rd512;
	div.u32 	%r176, %r175, %r174;
	mul.lo.s32 	%r177, %r176, %r174;
	sub.s32 	%r178, %r175, %r177;
	cvt.u64.u32 	%rd499, %r176;
	cvt.u64.u32 	%rd500, %r178;
	bra.uni 	$L__BB283_35;
$L__BB283_34:
	div.s64 	%rd499, %rd512, %rd80;
	mul.lo.s64 	%rd442, %rd499, %rd80;
	sub.s64 	%rd500, %rd512, %rd442;
$L__BB283_35:
	add.s64 	%rd444, %rd1, %rd438;
	ld.global.u64 	%rd87, [%rd444];
	mad.lo.s64 	%rd88, %rd87, %rd500, %rd515;
	or.b64  	%rd445, %rd511, %rd80;
	and.b64  	%rd446, %rd445, -4294967296;
	setp.ne.s64 	%p41, %rd446, 0;
	@%p41 bra 	$L__BB283_37;
	cvt.u32.u64 	%r179, %rd80;
	cvt.u32.u64 	%r180, %rd511;
	div.u32 	%r181, %r180, %r179;
	mul.lo.s32 	%r182, %r181, %r179;
	sub.s32 	%r183, %r180, %r182;
	cvt.u64.u32 	%rd501, %r181;
	cvt.u64.u32 	%rd502, %r183;
	bra.uni 	$L__BB283_38;
$L__BB283_37:
	div.s64 	%rd501, %rd511, %rd80;
	mul.lo.s64 	%rd447, %rd501, %rd80;
	sub.s64 	%rd502, %rd511, %rd447;
$L__BB283_38:
	mad.lo.s64 	%rd95, %rd502, %rd87, %rd516;
	add.s32 	%r20, %r206, -1;
	mul.wide.u32 	%rd448, %r20, 8;
	add.s64 	%rd449, %rd2, %rd448;
	ld.global.u64 	%rd96, [%rd449];
	or.b64  	%rd450, %rd499, %rd96;
	and.b64  	%rd451, %rd450, -4294967296;
	setp.ne.s64 	%p42, %rd451, 0;
	@%p42 bra 	$L__BB283_40;
	cvt.u32.u64 	%r184, %rd96;
	cvt.u32.u64 	%r185, %rd499;
	div.u32 	%r186, %r185, %r184;
	mul.lo.s32 	%r187, %r186, %r184;
	sub.s32 	%r188, %r185, %r187;
	cvt.u64.u32 	%rd512, %r186;
	cvt.u64.u32 	%rd504, %r188;
	bra.uni 	$L__BB283_41;
$L__BB283_40:
	div.s64 	%rd512, %rd499, %rd96;
	mul.lo.s64 	%rd452, %rd512, %rd96;
	sub.s64 	%rd504, %rd499, %rd452;
$L__BB283_41:
	add.s64 	%rd454, %rd1, %rd448;
	ld.global.u64 	%rd103, [%rd454];
	mad.lo.s64 	%rd515, %rd103, %rd504, %rd88;
	or.b64  	%rd455, %rd501, %rd96;
	and.b64  	%rd456, %rd455, -4294967296;
	setp.ne.s64 	%p43, %rd456, 0;
	@%p43 bra 	$L__BB283_43;
	cvt.u32.u64 	%r189, %rd96;
	cvt.u32.u64 	%r190, %rd501;
	div.u32 	%r191, %r190, %r189;
	mul.lo.s32 	%r192, %r191, %r189;
	sub.s32 	%r193, %r190, %r192;
	cvt.u64.u32 	%rd511, %r191;
	cvt.u64.u32 	%rd506, %r193;
	bra.uni 	$L__BB283_44;
$L__BB283_43:
	div.s64 	%rd511, %rd501, %rd96;
	mul.lo.s64 	%rd457, %rd511, %rd96;
	sub.s64 	%rd506, %rd501, %rd457;
$L__BB283_44:
	mad.lo.s64 	%rd516, %rd506, %rd103, %rd95;
	add.s32 	%r206, %r206, -2;
$L__BB283_45:
	and.b32  	%r194, %r6, 1;
	setp.eq.b32 	%p44, %r194, 1;
	not.pred 	%p45, %p44;
	@%p45 bra 	$L__BB283_53;
	mul.wide.u32 	%rd458, %r206, 8;
	add.s64 	%rd459, %rd2, %rd458;
	ld.global.u64 	%rd118, [%rd459];
	or.b64  	%rd460, %rd512, %rd118;
	and.b64  	%rd461, %rd460, -4294967296;
	setp.ne.s64 	%p46, %rd461, 0;
	@%p46 bra 	$L__BB283_48;
	cvt.u32.u64 	%r195, %rd118;
	cvt.u32.u64 	%r196, %rd512;
	rem.u32 	%r197, %r196, %r195;
	cvt.u64.u32 	%rd513, %r197;
	bra.uni 	$L__BB283_49;
$L__BB283_48:
	rem.s64 	%rd513, %rd512, %rd118;
$L__BB283_49:
	add.s64 	%rd463, %rd1, %rd458;
	ld.global.u64 	%rd122, [%rd463];
	mad.lo.s64 	%rd515, %rd122, %rd513, %rd515;
	or.b64  	%rd464, %rd511, %rd118;
	and.b64  	%rd465, %rd464, -4294967296;
	setp.ne.s64 	%p47, %rd465, 0;
	@%p47 bra 	$L__BB283_51;
	cvt.u32.u64 	%r198, %rd118;
	cvt.u32.u64 	%r199, %rd511;
	rem.u32 	%r200, %r199, %r198;
	cvt.u64.u32 	%rd514, %r200;
	bra.uni 	$L__BB283_52;
$L__BB283_51:
	rem.s64 	%rd514, %rd511, %rd118;
$L__BB283_52:
	mad.lo.s64 	%rd516, %rd514, %rd122, %rd516;
$L__BB283_53:
	shl.b64 	%rd466, %rd515, 2;
	add.s64 	%rd467, %rd3, %rd466;
	ld.global.f32 	%f2, [%rd467];
	shl.b64 	%rd468, %rd516, 2;
	add.s64 	%rd469, %rd3, %rd468;
	ld.global.f32 	%f3, [%rd469];
	add.f32 	%f4, %f2, %f3;
	st.shared.f32 	[%r5], %f4;
	bra.uni 	$L__BB283_114;
$L__BB283_54:
	cvt.u64.u32 	%rd548, %r4;
	setp.le.u64 	%p2, %rd262, %rd548;
	@%p2 bra 	$L__BB283_114;
	cvt.u32.u64 	%r23, %rd261;
	add.s32 	%r210, %r23, -1;
	setp.lt.s32 	%p3, %r210, 0;
	mov.b64 	%rd557, 0;
	@%p3 bra 	$L__BB283_113;
	and.b32  	%r25, %r23, 7;
	setp.lt.u32 	%p4, %r210, 7;
	mov.b64 	%rd557, 0;
	@%p4 bra 	$L__BB283_84;
	add.s32 	%r208, %r23, -4;
	and.b32  	%r58, %r23, -8;
	neg.s32 	%r207, %r58;
	mov.b64 	%rd557, 0;
$L__BB283_58:
	.pragma "nounroll";
	add.s32 	%r30, %r208, 3;
	mul.wide.u32 	%rd270, %r30, 8;
	add.s64 	%rd271, %rd2, %rd270;
	ld.global.u64 	%rd133, [%rd271];
	or.b64  	%rd272, %rd548, %rd133;
	and.b64  	%rd273, %rd272, -4294967296;
	setp.ne.s64 	%p5, %rd273, 0;
	@%p5 bra 	$L__BB283_60;
	cvt.u32.u64 	%r59, %rd133;
	cvt.u32.u64 	%r60, %rd548;
	div.u32 	%r61, %r60, %r59;
	mul.lo.s32 	%r62, %r61, %r59;
	sub.s32 	%r63, %r60, %r62;
	cvt.u64.u32 	%rd519, %r61;
	cvt.u64.u32 	%rd520, %r63;
	bra.uni 	$L__BB283_61;
$L__BB283_60:
	div.s64 	%rd519, %rd548, %rd133;
	mul.lo.s64 	%rd274, %rd519, %rd133;
	sub.s64 	%rd520, %rd548, %rd274;
$L__BB283_61:
	add.s64 	%rd276, %rd1, %rd270;
	ld.global.u64 	%rd277, [%rd276];
	mad.lo.s64 	%rd140, %rd277, %rd520, %rd557;
	add.s32 	%r31, %r208, 2;
	mul.wide.u32 	%rd278, %r31, 8;
	add.s64 	%rd279, %rd2, %rd278;
	ld.global.u64 	%rd141, [%rd279];
	or.b64  	%rd280, %rd519, %rd141;
	and.b64  	%rd281, %rd280, -4294967296;
	setp.ne.s64 	%p6, %rd281, 0;
	@%p6 bra 	$L__BB283_63;
	cvt.u32.u64 	%r64, %rd141;
	cvt.u32.u64 	%r65, %rd519;
	div.u32 	%r66, %r65, %r64;
	mul.lo.s32 	%r67, %r66, %r64;
	sub.s32 	%r68, %r65, %r67;
	cvt.u64.u32 	%rd521, %r66;
	cvt.u64.u32 	%rd522, %r68;
	bra.uni 	$L__BB283_64;
$L__BB283_63:
	div.s64 	%rd521, %rd519, %rd141;
	mul.lo.s64 	%rd282, %rd521, %rd141;
	sub.s64 	%rd522, %rd519, %rd282;
$L__BB283_64:
	add.s64 	%rd284, %rd1, %rd278;
	ld.global.u64 	%rd285, [%rd284];
	mad.lo.s64 	%rd148, %rd285, %rd522, %rd140;
	add.s32 	%r32, %r208, 1;
	mul.wide.u32 	%rd286, %r32, 8;
	add.s64 	%rd287, %rd2, %rd286;
	ld.global.u64 	%rd149, [%rd287];
	or.b64  	%rd288, %rd521, %rd149;
	and.b64  	%rd289, %rd288, -4294967296;
	setp.ne.s64 	%p7, %rd289, 0;
	@%p7 bra 	$L__BB283_66;
	cvt.u32.u64 	%r69, %rd149;
	cvt.u32.u64 	%r70, %rd521;
	div.u32 	%r71, %r70, %r69;
	mul.lo.s32 	%r72, %r71, %r69;
	sub.s32 	%r73, %r70, %r72;
	cvt.u64.u32 	%rd523, %r71;
	cvt.u64.u32 	%rd524, %r73;
	bra.uni 	$L__BB283_67;
$L__BB283_66:
	div.s64 	%rd523, %rd521, %rd149;
	mul.lo.s64 	%rd290, %rd523, %rd149;
	sub.s64 	%rd524, %rd521, %rd290;
$L__BB283_67:
	add.s64 	%rd292, %rd1, %rd286;
	ld.global.u64 	%rd293, [%rd292];
	mad.lo.s64 	%rd156, %rd293, %rd524, %rd148;
	add.s32 	%r33, %r208, -4;
	mul.wide.u32 	%rd294, %r208, 8;
	add.s64 	%rd295, %rd2, %rd294;
	ld.global.u64 	%rd157, [%rd295];
	or.b64  	%rd296, %rd523, %rd157;
	and.b64  	%rd297, %rd296, -4294967296;
	setp.ne.s64 	%p8, %rd297, 0;
	@%p8 bra 	$L__BB283_69;
	cvt.u32.u64 	%r74, %rd157;
	cvt.u32.u64 	%r75, %rd523;
	div.u32 	%r76, %r75, %r74;
	mul.lo.s32 	%r77, %r76, %r74;
	sub.s32 	%r78, %r75, %r77;
	cvt.u64.u32 	%rd525, %r76;
	cvt.u64.u32 	%rd526, %r78;
	bra.uni 	$L__BB283_70;
$L__BB283_69:
	div.s64 	%rd525, %rd523, %rd157;
	mul.lo.s64 	%rd298, %rd525, %rd157;
	sub.s64 	%rd526, %rd523, %rd298;
$L__BB283_70:
	add.s64 	%rd300, %rd1, %rd294;
	ld.global.u64 	%rd301, [%rd300];
	mad.lo.s64 	%rd164, %rd301, %rd526, %rd156;
	add.s32 	%r34, %r208, -1;
	mul.wide.u32 	%rd302, %r34, 8;
	add.s64 	%rd303, %rd2, %rd302;
	ld.global.u64 	%rd165, [%rd303];
	or.b64  	%rd304, %rd525, %rd165;
	and.b64  	%rd305, %rd304, -4294967296;
	setp.ne.s64 	%p9, %rd305, 0;
	@%p9 bra 	$L__BB283_72;
	cvt.u32.u64 	%r79, %rd165;
	cvt.u32.u64 	%r80, %rd525;
	div.u32 	%r81, %r80, %r79;
	mul.lo.s32 	%r82, %r81, %r79;
	sub.s32 	%r83, %r80, %r82;
	cvt.u64.u32 	%rd527, %r81;
	cvt.u64.u32 	%rd528, %r83;
	bra.uni 	$L__BB283_73;
$L__BB283_72:
	div.s64 	%rd527, %rd525, %rd165;
	mul.lo.s64 	%rd306, %rd527, %rd165;
	sub.s64 	%rd528, %rd525, %rd306;
$L__BB283_73:
	add.s64 	%rd308, %rd1, %rd302;
	ld.global.u64 	%rd309, [%rd308];
	mad.lo.s64 	%rd172, %rd309, %rd528, %rd164;
	add.s32 	%r35, %r208, -2;
	mul.wide.u32 	%rd310, %r35, 8;
	add.s64 	%rd311, %rd2, %rd310;
	ld.global.u64 	%rd173, [%rd311];
	or.b64  	%rd312, %rd527, %rd173;
	and.b64  	%rd313, %rd312, -4294967296;
	setp.ne.s64 	%p10, %rd313, 0;
	@%p10 bra 	$L__BB283_75;
	cvt.u32.u64 	%r84, %rd173;
	cvt.u32.u64 	%r85, %rd527;
	div.u32 	%r86, %r85, %r84;
	mul.lo.s32 	%r87, %r86, %r84;
	sub.s32 	%r88, %r85, %r87;
	cvt.u64.u32 	%rd529, %r86;
	cvt.u64.u32 	%rd530, %r88;
	bra.uni 	$L__BB283_76;
$L__BB283_75:
	div.s64 	%rd529, %rd527, %rd173;
	mul.lo.s64 	%rd314, %rd529, %rd173;
	sub.s64 	%rd530, %rd527, %rd314;
$L__BB283_76:
	add.s64 	%rd316, %rd1, %rd310;
	ld.global.u64 	%rd317, [%rd316];
	mad.lo.s64 	%rd180, %rd317, %rd530, %rd172;
	add.s32 	%r36, %r208, -3;
	mul.wide.u32 	%rd318, %r36, 8;
	add.s64 	%rd319, %rd2, %rd318;
	ld.global.u64 	%rd181, [%rd319];
	or.b64  	%rd320, %rd529, %rd181;
	and.b64  	%rd321, %rd320, -4294967296;
	setp.ne.s64 	%p11, %rd321, 0;
	@%p11 bra 	$L__BB283_78;
	cvt.u32.u64 	%r89, %rd181;
	cvt.u32.u64 	%r90, %rd529;
	div.u32 	%r91, %r90, %r89;
	mul.lo.s32 	%r92, %r91, %r89;
	sub.s32 	%r93, %r90, %r92;
	cvt.u64.u32 	%rd531, %r91;
	cvt.u64.u32 	%rd532, %r93;
	bra.uni 	$L__BB283_79;
$L__BB283_78:
	div.s64 	%rd531, %rd529, %rd181;
	mul.lo.s64 	%rd322, %rd531, %rd181;
	sub.s64 	%rd532, %rd529, %rd322;
$L__BB283_79:
	add.s64 	%rd324, %rd1, %rd318;
	ld.global.u64 	%rd325, [%rd324];
	mad.lo.s64 	%rd188, %rd325, %rd532, %rd180;
	mul.wide.u32 	%rd326, %r33, 8;
	add.s64 	%rd327, %rd2, %rd326;
	ld.global.u64 	%rd189, [%rd327];
	or.b64  	%rd328, %rd531, %rd189;
	and.b64  	%rd329, %rd328, -4294967296;
	setp.ne.s64 	%p12, %rd329, 0;
	@%p12 bra 	$L__BB283_81;
	cvt.u32.u64 	%r94, %rd189;
	cvt.u32.u64 	%r95, %rd531;
	div.u32 	%r96, %r95, %r94;
	mul.lo.s32 	%r97, %r96, %r94;
	sub.s32 	%r98, %r95, %r97;
	cvt.u64.u32 	%rd548, %r96;
	cvt.u64.u32 	%rd534, %r98;
	bra.uni 	$L__BB283_82;
$L__BB283_81:
	div.s64 	%rd548, %rd531, %rd189;
	mul.lo.s64 	%rd330, %rd548, %rd189;
	sub.s64 	%rd534, %rd531, %rd330;
$L__BB283_82:
	add.s64 	%rd332, %rd1, %rd326;
	ld.global.u64 	%rd333, [%rd332];
	mad.lo.s64 	%rd557, %rd333, %rd534, %rd188;
	add.s32 	%r208, %r208, -8;
	add.s32 	%r207, %r207, 8;
	setp.ne.s32 	%p13, %r207, 0;
	@%p13 bra 	$L__BB283_58;
	add.s32 	%r210, %r208, 3;
$L__BB283_84:
	setp.eq.s32 	%p14, %r25, 0;
	@%p14 bra 	$L__BB283_113;
	and.b32  	%r41, %r23, 3;
	setp.lt.u32 	%p15, %r25, 4;
	@%p15 bra 	$L__BB283_99;
	mul.wide.u32 	%rd335, %r210, 8;
	add.s64 	%rd336, %rd2, %rd335;
	ld.global.u64 	%rd200, [%rd336];
	or.b64  	%rd337, %rd548, %rd200;
	and.b64  	%rd338, %rd337, -4294967296;
	setp.ne.s64 	%p16, %rd338, 0;
	@%p16 bra 	$L__BB283_88;
	cvt.u32.u64 	%r99, %rd200;
	cvt.u32.u64 	%r100, %rd548;
	div.u32 	%r101, %r100, %r99;
	mul.lo.s32 	%r102, %r101, %r99;
	sub.s32 	%r103, %r100, %r102;
	cvt.u64.u32 	%rd538, %r101;
	cvt.u64.u32 	%rd539, %r103;
	bra.uni 	$L__BB283_89;
$L__BB283_88:
	div.s64 	%rd538, %rd548, %rd200;
	mul.lo.s64 	%rd339, %rd538, %rd200;
	sub.s64 	%rd539, %rd548, %rd339;
$L__BB283_89:
	add.s64 	%rd341, %rd1, %rd335;
	ld.global.u64 	%rd342, [%rd341];
	mad.lo.s64 	%rd207, %rd342, %rd539, %rd557;
	add.s32 	%r42, %r210, -1;
	mul.wide.u32 	%rd343, %r42, 8;
	add.s64 	%rd344, %rd2, %rd343;
	ld.global.u64 	%rd208, [%rd344];
	or.b64  	%rd345, %rd538, %rd208;
	and.b64  	%rd346, %rd345, -4294967296;
	setp.ne.s64 	%p17, %rd346, 0;
	@%p17 bra 	$L__BB283_91;
	cvt.u32.u64 	%r104, %rd208;
	cvt.u32.u64 	%r105, %rd538;
	div.u32 	%r106, %r105, %r104;
	mul.lo.s32 	%r107, %r106, %r104;
	sub.s32 	%r108, %r105, %r107;
	cvt.u64.u32 	%rd540, %r106;
	cvt.u64.u32 	%rd541, %r108;
	bra.uni 	$L__BB283_92;
$L__BB283_91:
	div.s64 	%rd540, %rd538, %rd208;
	mul.lo.s64 	%rd347, %rd540, %rd208;
	sub.s64 	%rd541, %rd538, %rd347;
$L__BB283_92:
	add.s64 	%rd349, %rd1, %rd343;
	ld.global.u64 	%rd350, [%rd349];
	mad.lo.s64 	%rd215, %rd350, %rd541, %rd207;
	add.s32 	%r43, %r210, -2;
	mul.wide.u32 	%rd351, %r43, 8;
	add.s64 	%rd352, %rd2, %rd351;
	ld.global.u64 	%rd216, [%rd352];
	or.b64  	%rd353, %rd540, %rd216;
	and.b64  	%rd354, %rd353, -4294967296;
	setp.ne.s64 	%p18, %rd354, 0;
	@%p18 bra 	$L__BB283_94;
	cvt.u32.u64 	%r109, %rd216;
	cvt.u32.u64 	%r110, %rd540;
	div.u32 	%r111, %r110, %r109;
	mul.lo.s32 	%r112, %r111, %r109;
	sub.s32 	%r113, %r110, %r112;
	cvt.u64.u32 	%rd542, %r111;
	cvt.u64.u32 	%rd543, %r113;
	bra.uni 	$L__BB283_95;
$L__BB283_94:
	div.s64 	%rd542, %rd540, %rd216;
	mul.lo.s64 	%rd355, %rd542, %rd216;
	sub.s64 	%rd543, %rd540, %rd355;
$L__BB283_95:
	add.s64 	%rd357, %rd1, %rd351;
	ld.global.u64 	%rd358, [%rd357];
	mad.lo.s64 	%rd223, %rd358, %rd543, %rd215;
	add.s32 	%r44, %r210, -3;
	mul.wide.u32 	%rd359, %r44, 8;
	add.s64 	%rd360, %rd2, %rd359;
	ld.global.u64 	%rd224, [%rd360];
	or.b64  	%rd361, %rd542, %rd224;
	and.b64  	%rd362, %rd361, -4294967296;
	setp.ne.s64 	%p19, %rd362, 0;
	@%p19 bra 	$L__BB283_97;
	cvt.u32.u64 	%r114, %rd224;
	cvt.u32.u64 	%r115, %rd542;
	div.u32 	%r116, %r115, %r114;
	mul.lo.s32 	%r117, %r116, %r114;
	sub.s32 	%r118, %r115, %r117;
	cvt.u64.u32 	%rd548, %r116;
	cvt.u64.u32 	%rd545, %r118;
	bra.uni 	$L__BB283_98;
$L__BB283_97:
	div.s64 	%rd548, %rd542, %rd224;
	mul.lo.s64 	%rd363, %rd548, %rd224;
	sub.s64 	%rd545, %rd542, %rd363;
$L__BB283_98:
	add.s64 	%rd365, %rd1, %rd359;
	ld.global.u64 	%rd366, [%rd365];
	mad.lo.s64 	%rd557, %rd366, %rd545, %rd223;
	add.s32 	%r210, %r210, -4;
$L__BB283_99:
	setp.eq.s32 	%p20, %r41, 0;
	@%p20 bra 	$L__BB283_113;
	setp.eq.s32 	%p21, %r41, 1;
	@%p21 bra 	$L__BB283_108;
	mul.wide.u32 	%rd368, %r210, 8;
	add.s64 	%rd369, %rd2, %rd368;
	ld.global.u64 	%rd235, [%rd369];
	or.b64  	%rd370, %rd548, %rd235;
	and.b64  	%rd371, %rd370, -4294967296;
	setp.ne.s64 	%p22, %rd371, 0;
	@%p22 bra 	$L__BB283_103;
	cvt.u32.u64 	%r119, %rd235;
	cvt.u32.u64 	%r120, %rd548;
	div.u32 	%r121, %r120, %r119;
	mul.lo.s32 	%r122, %r121, %r119;
	sub.s32 	%r123, %r120, %r122;
	cvt.u64.u32 	%rd549, %r121;
	cvt.u64.u32 	%rd550, %r123;
	bra.uni 	$L__BB283_104;
$L__BB283_103:
	div.s64 	%rd549, %rd548, %rd235;
	mul.lo.s64 	%rd372, %rd549, %rd235;
	sub.s64 	%rd550, %rd548, %rd372;
$L__BB283_104:
	add.s64 	%rd374, %rd1, %rd368;
	ld.global.u64 	%rd375, [%rd374];
	mad.lo.s64 	%rd242, %rd375, %rd550, %rd557;
	add.s32 	%r47, %r210, -1;
	mul.wide.u32 	%rd376, %r47, 8;
	add.s64 	%rd377, %rd2, %rd376;
	ld.global.u64 	%rd243, [%rd377];
	or.b64  	%rd378, %rd549, %rd243;
	and.b64  	%rd379, %rd378, -4294967296;
	setp.ne.s64 	%p23, %rd379, 0;
	@%p23 bra 	$L__BB283_106;
	cvt.u32.u64 	%r124, %rd243;
	cvt.u32.u64 	%r125, %rd549;
	div.u32 	%r126, %r125, %r124;
	mul.lo.s32 	%r127, %r126, %r124;
	sub.s32 	%r128, %r125, %r127;
	cvt.u64.u32 	%rd548, %r126;
	cvt.u64.u32 	%rd552, %r128;
	bra.uni 	$L__BB283_107;
$L__BB283_106:
	div.s64 	%rd548, %rd549, %rd243;
	mul.lo.s64 	%rd380, %rd548, %rd243;
	sub.s64 	%rd552, %rd549, %rd380;
$L__BB283_107:
	add.s64 	%rd382, %rd1, %rd376;
	ld.global.u64 	%rd383, [%rd382];
	mad.lo.s64 	%rd557, %rd383, %rd552, %rd242;
	add.s32 	%r210, %r210, -2;
$L__BB283_108:
	and.b32  	%r129, %r23, 1;
	setp.eq.b32 	%p24, %r129, 1;
	not.pred 	%p25, %p24;
	@%p25 bra 	$L__BB283_113;
	mul.wide.u32 	%rd384, %r210, 8;
	add.s64 	%rd385, %rd2, %rd384;
	ld.global.u64 	%rd254, [%rd385];
	or.b64  	%rd386, %rd548, %rd254;
	and.b64  	%rd387, %rd386, -4294967296;
	setp.ne.s64 	%p26, %rd387, 0;
	@%p26 bra 	$L__BB283_111;
	cvt.u32.u64 	%r130, %rd254;
	cvt.u32.u64 	%r131, %rd548;
	rem.u32 	%r132, %r131, %r130;
	cvt.u64.u32 	%rd556, %r132;
	bra.uni 	$L__BB283_112;
$L__BB283_111:
	rem.s64 	%rd556, %rd548, %rd254;
$L__BB283_112:
	add.s64 	%rd389, %rd1, %rd384;
	ld.global.u64 	%rd390, [%rd389];
	mad.lo.s64 	%rd557, %rd390, %rd556, %rd557;
$L__BB283_113:
	shl.b64 	%rd391, %rd557, 2;
	add.s64 	%rd392, %rd3, %rd391;
	ld.global.f32 	%f1, [%rd392];
	st.shared.f32 	[%r5], %f1;
$L__BB283_114:
	bar.sync 	0;
	setp.lt.u32 	%p48, %r212, 66;
	@%p48 bra 	$L__BB283_118;
$L__BB283_115:
	shr.u32 	%r51, %r212, 1;
	setp.ge.u32 	%p49, %r1, %r51;
	@%p49 bra 	$L__BB283_117;
	ld.shared.f32 	%f5, [%r5];
	shl.b32 	%r201, %r51, 2;
	add.s32 	%r202, %r5, %r201;
	ld.shared.f32 	%f6, [%r202];
	add.f32 	%f7, %f5, %f6;
	st.shared.f32 	[%r5], %f7;
$L__BB283_117:
	bar.sync 	0;
	setp.gt.u32 	%p50, %r212, 131;
	mov.u32 	%r212, %r51;
	@%p50 bra 	$L__BB283_115;
$L__BB283_118:
	setp.gt.u32 	%p51, %r1, 31;
	@%p51 bra 	$L__BB283_121;
	ld.volatile.shared.f32 	%f8, [%r5];
	ld.volatile.shared.f32 	%f9, [%r5+128];
	add.f32 	%f10, %f8, %f9;
	st.volatile.shared.f32 	[%r5], %f10;
	ld.volatile.shared.f32 	%f11, [%r5];
	ld.volatile.shared.f32 	%f12, [%r5+64];
	add.f32 	%f13, %f11, %f12;
	st.volatile.shared.f32 	[%r5], %f13;
	ld.volatile.shared.f32 	%f14, [%r5];
	ld.volatile.shared.f32 	%f15, [%r5+32];
	add.f32 	%f16, %f14, %f15;
	st.volatile.shared.f32 	[%r5], %f16;
	ld.volatile.shared.f32 	%f17, [%r5];
	ld.volatile.shared.f32 	%f18, [%r5+16];
	add.f32 	%f19, %f17, %f18;
	st.volatile.shared.f32 	[%r5], %f19;
	ld.volatile.shared.f32 	%f20, [%r5];
	ld.volatile.shared.f32 	%f21, [%r5+8];
	add.f32 	%f22, %f20, %f21;
	st.volatile.shared.f32 	[%r5], %f22;
	ld.volatile.shared.f32 	%f23, [%r5];
	ld.volatile.shared.f32 	%f24, [%r5+4];
	add.f32 	%f25, %f23, %f24;
	st.volatile.shared.f32 	[%r5], %f25;
	setp.ne.s32 	%p52, %r1, 0;
	@%p52 bra 	$L__BB283_121;
	ld.shared.f32 	%f26, [meansdata_f32];
	cvta.to.global.u64 	%rd470, %rd260;
	mul.wide.u32 	%rd471, %r2, 4;
	add.s64 	%rd472, %rd470, %rd471;
	st.global.f32 	[%rd472], %f26;
$L__BB283_121:
	ret;

}
	// .globl	contiguous_mean2_f32
.visible .entry contiguous_mean2_f32(
	.param .u64 .ptr .align 1 contiguous_mean2_f32_param_0,
	.param .u64 .ptr .align 1 contiguous_mean2_f32_param_1,
	.param .u64 .ptr .align 1 contiguous_mean2_f32_param_2,
	.param .u64 .ptr .align 1 contiguous_mean2_f32_param_3,
	.param .u64 contiguous_mean2_f32_param_4,
	.param .u64 contiguous_mean2_f32_param_5,
	.param .u64 contiguous_mean2_f32_param_6,
	.param .u64 contiguous_mean2_f32_param_7,
	.param .u64 contiguous_mean2_f32_param_8
)
{
	.reg .pred 	%p<54>;
	.reg .b32 	%r<214>;
	.reg .b32 	%f<27>;
	.reg .b64 	%rd<574>;

	ld.param.u64 	%rd267, [contiguous_mean2_f32_param_1];
	ld.param.u64 	%rd268, [contiguous_mean2_f32_param_2];
	ld.param.u64 	%rd269, [contiguous_mean2_f32_param_3];
	ld.param.u64 	%rd264, [contiguous_mean2_f32_param_4];
	ld.param.u64 	%rd270, [contiguous_mean2_f32_param_5];
	ld.param.u64 	%rd265, [contiguous_mean2_f32_param_6];
	ld.param.u64 	%rd271, [contiguous_mean2_f32_param_7];
	cvta.to.global.u64 	%rd1, %rd269;
	cvta.to.global.u64 	%rd2, %rd268;
	cvta.to.global.u64 	%rd573, %rd267;
	mov.u32 	%r1, %tid.x;
	mov.u32 	%r2, %ctaid.x;
	mov.u32 	%r213, %ntid.x;
	mul.lo.s32 	%r52, %r2, %r213;
	shl.b32 	%r53, %r52, 1;
	add.s32 	%r4, %r53, %r1;
	shl.b32 	%r54, %r1, 2;
	mov.u32 	%r55, meansdata_f32;
	add.s32 	%r5, %r55, %r54;
	mov.b32 	%r56, 0;
	st.shared.u32 	[%r5], %r56;
	mov.u32 	%r57, %ctaid.y;
	cvt.u64.u32 	%rd272, %r57;
	add.s64 	%rd4, %rd270, %rd272;
	setp.ge.u64 	%p1, %rd4, %rd271;
	@%p1 bra 	$L__BB284_122;
	add.s32 	%r58, %r4, %r213;
	cvt.u64.u32 	%rd5, %r58;
	setp.le.u64 	%p2, %rd265, %rd5;
	@%p2 bra 	$L__BB284_55;
	cvt.u64.u32 	%rd404, %r4;
	mul.lo.s64 	%rd405, %rd4, %rd265;
	add.s64 	%rd527, %rd405, %rd404;
	add.s64 	%rd525, %rd405, %rd5;
	cvt.u32.u64 	%r6, %rd264;
	add.s32 	%r207, %r6, -1;
	setp.lt.s32 	%p28, %r207, 0;
	mov.b64 	%rd531, 0;
	mov.u64 	%rd532, %rd531;
	@%p28 bra 	$L__BB284_54;
	setp.lt.u32 	%p29, %r207, 3;
	mov.b64 	%rd532, 0;
	mov.u64 	%rd531, %rd532;
	@%p29 bra 	$L__BB284_31;
	add.s32 	%r205, %r6, -2;
	and.b32  	%r134, %r6, -4;
	neg.s32 	%r204, %r134;
	mov.b64 	%rd532, 0;
$L__BB284_5:
	.pragma "nounroll";
	add.s32 	%r12, %r205, 1;
	mul.wide.u32 	%rd409, %r12, 8;
	add.s64 	%rd410, %rd2, %rd409;
	ld.global.u64 	%rd12, [%rd410];
	or.b64  	%rd411, %rd527, %rd12;
	and.b64  	%rd412, %rd411, -4294967296;
	setp.ne.s64 	%p30, %rd412, 0;
	@%p30 bra 	$L__BB284_7;
	cvt.u32.u64 	%r135, %rd12;
	cvt.u32.u64 	%r136, %rd527;
	div.u32 	%r137, %r136, %r135;
	mul.lo.s32 	%r138, %r137, %r135;
	sub.s32 	%r139, %r136, %r138;
	cvt.u64.u32 	%rd493, %r137;
	cvt.u64.u32 	%rd494, %r139;
	bra.uni 	$L__BB284_8;
$L__BB284_7:
	div.s64 	%rd493, %rd527, %rd12;
	mul.lo.s64 	%rd413, %rd493, %rd12;
	sub.s64 	%rd494, %rd527, %rd413;
$L__BB284_8:
	mul.wide.u32 	%rd414, %r12, 8;
	add.s64 	%rd415, %rd1, %rd414;
	ld.global.u64 	%rd19, [%rd415];
	mad.lo.s64 	%rd20, %rd19, %rd494, %rd531;
	or.b64  	%rd416, %rd525, %rd12;
	and.b64  	%rd417, %rd416, -4294967296;
	setp.ne.s64 	%p31, %rd417, 0;
	@%p31 bra 	$L__BB284_10;
	cvt.u32.u64 	%r140, %rd12;
	cvt.u32.u64 	%r141, %rd525;
	div.u32 	%r142, %r141, %r140;
	mul.lo.s32 	%r143, %r142, %r140;
	sub.s32 	%r144, %r141, %r143;
	cvt.u64.u32 	%rd495, %r142;
	cvt.u64.u32 	%rd496, %r144;
	bra.uni 	$L__BB284_11;
$L__BB284_10:
	div.s64 	%rd495, %rd525, %rd12;
	mul.lo.s64 	%rd418, %rd495, %rd12;
	sub.s64 	%rd496, %rd525, %rd418;
$L__BB284_11:
	mad.lo.s64 	%rd27, %rd496, %rd19, %rd532;
	add.s32 	%r13, %r205, -2;
	mul.wide.u32 	%rd419, %r205, 8;
	add.s64 	%rd420, %rd2, %rd419;
	ld.global.u64 	%rd28, [%rd420];
	or.b64  	%rd421, %rd493, %rd28;
	and.b64  	%rd422, %rd421, -4294967296;
	setp.ne.s64 	%p32, %rd422, 0;
	@%p32 bra 	$L__BB284_13;
	cvt.u32.u64 	%r145, %rd28;
	cvt.u32.u64 	%r146, %rd493;
	div.u32 	%r147, %r146, %r145;
	mul.lo.s32 	%r148, %r147, %r145;
	sub.s32 	%r149, %r146, %r148;
	cvt.u64.u32 	%rd497, %r147;
	cvt.u64.u32 	%rd498, %r149;
	bra.uni 	$L__BB284_14;
$L__BB284_13:
	div.s64 	%rd497, %rd493, %rd28;
	mul.lo.s64 	%rd423, %rd497, %rd28;
	sub.s64 	%rd498, %rd493, %rd423;
$L__BB284_14:
	mul.wide.u32 	%rd424, %r205, 8;
	add.s64 	%rd425, %rd1, %rd424;
	ld.global.u64 	%rd35, [%rd425];
	mad.lo.s64 	%rd36, %rd35, %rd498, %rd20;
	or.b64  	%rd426, %rd495, %rd28;
	and.b64  	%rd427, %rd426, -4294967296;
	setp.ne.s64 	%p33, %rd427, 0;
	@%p33 bra 	$L__BB284_16;
	cvt.u32.u64 	%r150, %rd28;
	cvt.u32.u64 	%r151, %rd495;
	div.u32 	%r152, %r151, %r150;
	mul.lo.s32 	%r153, %r152, %r150;
	sub.s32 	%r154, %r151, %r153;
	cvt.u64.u32 	%rd499, %r152;
	cvt.u64.u32 	%rd500, %r154;
	bra.uni 	$L__BB284_17;
$L__BB284_16:
	div.s64 	%rd499, %rd495, %rd28;
	mul.lo.s64 	%rd428, %rd499, %rd28;
	sub.s64 	%rd500, %rd495, %rd428;
$L__BB284_17:
	mad.lo.s64 	%rd43, %rd500, %rd35, %rd27;
	add.s32 	%r14, %r205, -1;
	mul.wide.u32 	%rd429, %r14, 8;
	add.s64 	%rd430, %rd2, %rd429;
	ld.global.u64 	%rd44, [%rd430];
	or.b64  	%rd431, %rd497, %rd44;
	and.b64  	%rd432, %rd431, -4294967296;
	setp.ne.s64 	%p34, %rd432, 0;
	@%p34 bra 	$L__BB284_19;
	cvt.u32.u64 	%r155, %rd44;
	cvt.u32.u64 	%r156, %rd497;
	div.u32 	%r157, %r156, %r155;
	mul.lo.s32 	%r158, %r157, %r155;
	sub.s32 	%r159, %r156, %r158;
	cvt.u64.u32 	%rd501, %r157;
	cvt.u64.u32 	%rd502, %r159;
	bra.uni 	$L__BB284_20;
$L__BB284_19:
	div.s64 	%rd501, %rd497, %rd44;
	mul.lo.s64 	%rd433, %rd501, %rd44;
	sub.s64 	%rd502, %rd497, %rd433;
$L__BB284_20:
	mul.wide.u32 	%rd434, %r14, 8;
	add.s64 	%rd435, %rd1, %rd434;
	ld.global.u64 	%rd51, [%rd435];
	mad.lo.s64 	%rd52, %rd51, %rd502, %rd36;
	or.b64  	%rd436, %rd499, %rd44;
	and.b64  	%rd437, %rd436, -4294967296;
	setp.ne.s64 	%p35, %rd437, 0;
	@%p35 bra 	$L__BB284_22;
	cvt.u32.u64 	%r160, %rd44;
	cvt.u32.u64 	%r161, %rd499;
	div.u32 	%r162, %r161, %r160;
	mul.lo.s32 	%r163, %r162, %r160;
	sub.s32 	%r164, %r161, %r163;
	cvt.u64.u32 	%rd503, %r162;
	cvt.u64.u32 	%rd504, %r164;
	bra.uni 	$L__BB284_23;
$L__BB284_22:
	div.s64 	%rd503, %rd499, %rd44;
	mul.lo.s64 	%rd438, %rd503, %rd44;
	sub.s64 	%rd504, %rd499, %rd438;
$L__BB284_23:
	mad.lo.s64 	%rd59, %rd504, %rd51, %rd43;
	mul.wide.u32 	%rd439, %r13, 8;
	add.s64 	%rd440, %rd2, %rd439;
	ld.global.u64 	%rd60, [%rd440];
	or.b64  	%rd441, %rd501, %rd60;
	and.b64  	%rd442, %rd441, -4294967296;
	setp.ne.s64 	%p36, %rd442, 0;
	@%p36 bra 	$L__BB284_25;
	cvt.u32.u64 	%r165, %rd60;
	cvt.u32.u64 	%r166, %rd501;
	div.u32 	%r167, %r166, %r165;
	mul.lo.s32 	%r168, %r167, %r165;
	sub.s32 	%r169, %r166, %r168;
	cvt.u64.u32 	%rd527, %r167;
	cvt.u64.u32 	%rd506, %r169;
	bra.uni 	$L__BB284_26;
$L__BB284_25:
	div.s64 	%rd527, %rd501, %rd60;
	mul.lo.s64 	%rd443, %rd527, %rd60;
	sub.s64 	%rd506, %rd501, %rd443;
$L__BB284_26:
	mul.wide.u32 	%rd444, %r13, 8;
	add.s64 	%rd445, %rd1, %rd444;
	ld.global.u64 	%rd67, [%rd445];
	mad.lo.s64 	%rd531, %rd67, %rd506, %rd52;
	or.b64  	%rd446, %rd503, %rd60;
	and.b64  	%rd447, %rd446, -4294967296;
	setp.ne.s64 	%p37, %rd447, 0;
	@%p37 bra 	$L__BB284_28;
	cvt.u32.u64 	%r170, %rd60;
	cvt.u32.u64 	%r171, %rd503;
	div.u32 	%r172, %r171, %r170;
	mul.lo.s32 	%r173, %r172, %r170;
	sub.s32 	%r174, %r171, %r173;
	cvt.u64.u32 	%rd525, %r172;
	cvt.u64.u32 	%rd508, %r174;
	bra.uni 	$L__BB284_29;
$L__BB284_28:
	div.s64 	%rd525, %rd503, %rd60;
	mul.lo.s64 	%rd448, %rd525, %rd60;
	sub.s64 	%rd508, %rd503, %rd448;
$L__BB284_29:
	mad.lo.s64 	%rd532, %rd508, %rd67, %rd59;
	add.s32 	%r205, %r205, -4;
	add.s32 	%r204, %r204, 4;
	setp.ne.s32 	%p38, %r204, 0;
	@%p38 bra 	$L__BB284_5;
	add.s32 	%r207, %r205, 1;
$L__BB284_31:
	and.b32  	%r19, %r6, 3;
	setp.eq.s32 	%p39, %r19, 0;
	@%p39 bra 	$L__BB284_54;
	setp.eq.s32 	%p40, %r19, 1;
	@%p40 bra 	$L__BB284_46;
	mul.wide.u32 	%rd450, %r207, 8;
	add.s64 	%rd451, %rd2, %rd450;
	ld.global.u64 	%rd82, [%rd451];
	or.b64  	%rd452, %rd527, %rd82;
	and.b64  	%rd453, %rd452, -4294967296;
	setp.ne.s64 	%p41, %rd453, 0;
	@%p41 bra 	$L__BB284_35;
	cvt.u32.u64 	%r175, %rd82;
	cvt.u32.u64 	%r176, %rd527;
	div.u32 	%r177, %r176, %r175;
	mul.lo.s32 	%r178, %r177, %r175;
	sub.s32 	%r179, %r176, %r178;
	cvt.u64.u32 	%rd515, %r177;
	cvt.u64.u32 	%rd516, %r179;
	bra.uni 	$L__BB284_36;
$L__BB284_35:
	div.s64 	%rd515, %rd527, %rd82;
	mul.lo.s64 	%rd454, %rd515, %rd82;
	sub.s64 	%rd516, %rd527, %rd454;
$L__BB284_36:
	add.s64 	%rd456, %rd1, %rd450;
	ld.global.u64 	%rd89, [%rd456];
	mad.lo.s64 	%rd90, %rd89, %rd516, %rd531;
	or.b64  	%rd457, %rd525, %rd82;
	and.b64  	%rd458, %rd457, -4294967296;
	setp.ne.s64 	%p42, %rd458, 0;
	@%p42 bra 	$L__BB284_38;
	cvt.u32.u64 	%r180, %rd82;
	cvt.u32.u64 	%r181, %rd525;
	div.u32 	%r182, %r181, %r180;
	mul.lo.s32 	%r183, %r182, %r180;
	sub.s32 	%r184, %r181, %r183;
	cvt.u64.u32 	%rd517, %r182;
	cvt.u64.u32 	%rd518, %r184;
	bra.uni 	$L__BB284_39;
$L__BB284_38:
	div.s64 	%rd517, %rd525, %rd82;
	mul.lo.s64 	%rd459, %rd517, %rd82;
	sub.s64 	%rd518, %rd525, %rd459;
$L__BB284_39:
	mad.lo.s64 	%rd97, %rd518, %rd89, %rd532;
	add.s32 	%r20, %r207, -1;
	mul.wide.u32 	%rd460, %r20, 8;
	add.s64 	%rd461, %rd2, %rd460;
	ld.global.u64 	%rd98, [%rd461];
	or.b64  	%rd462, %rd515, %rd98;
	and.b64  	%rd463, %rd462, -4294967296;
	setp.ne.s64 	%p43, %rd463, 0;
	@%p43 bra 	$L__BB284_41;
	cvt.u32.u64 	%r185, %rd98;
	cvt.u32.u64 	%r186, %rd515;
	div.u32 	%r187, %r186, %r185;
	mul.lo.s32 	%r188, %r187, %r185;
	sub.s32 	%r189, %r186, %r188;
	cvt.u64.u32 	%rd527, %r187;
	cvt.u64.u32 	%rd520, %r189;
	bra.uni 	$L__BB284_42;
$L__BB284_41:
	div.s64 	%rd527, %rd515, %rd98;
	mul.lo.s64 	%rd464, %rd527, %rd98;
	sub.s64 	%rd520, %rd515, %rd464;
$L__BB284_42:
	add.s64 	%rd466, %rd1, %rd460;
	ld.global.u64 	%rd105, [%rd466];
	mad.lo.s64 	%rd531, %rd105, %rd520, %rd90;
	or.b64  	%rd467, %rd517, %rd98;
	and.b64  	%rd468, %rd467, -4294967296;
	setp.ne.s64 	%p44, %rd468, 0;
	@%p44 bra 	$L__BB284_44;
	cvt.u32.u64 	%r190, %rd98;
	cvt.u32.u64 	%r191, %rd517;
	div.u32 	%r192, %r191, %r190;
	mul.lo.s32 	%r193, %r192, %r190;
	sub.s32 	%r194, %r191, %r193;
	cvt.u64.u32 	%rd525, %r192;
	cvt.u64.u32 	%rd522, %r194;
	bra.uni 	$L__BB284_45;
$L__BB284_44:
	div.s64 	%rd525, %rd517, %rd98;
	mul.lo.s64 	%rd469, %rd525, %rd98;
	sub.s64 	%rd522, %rd517, %rd469;
$L__BB284_45:
	mad.lo.s64 	%rd532, %rd522, %rd105, %rd97;
	add.s32 	%r207, %r207, -2;
$L__BB284_46:
	and.b32  	%r195, %r6, 1;
	setp.eq.b32 	%p45, %r195, 1;
	not.pred 	%p46, %p45;
	@%p46 bra 	$L__BB284_54;
	mul.wide.u32 	%rd470, %r207, 8;
	add.s64 	%rd471, %rd2, %rd470;
	ld.global.u64 	%rd120, [%rd471];
	or.b64  	%rd472, %rd527, %rd120;
	and.b64  	%rd473, %rd472, -4294967296;
	setp.ne.s64 	%p47, %rd473, 0;
	@%p47 bra 	$L__BB284_49;
	cvt.u32.u64 	%r196, %rd120;
	cvt.u32.u64 	%r197, %rd527;
	rem.u32 	%r198, %r197, %r196;
	cvt.u64.u32 	%rd529, %r198;
	bra.uni 	$L__BB284_50;
$L__BB284_49:
	rem.s64 	%rd529, %rd527, %rd120;
$L__BB284_50:
	add.s64 	%rd475, %rd1, %rd470;
	ld.global.u64 	%rd124, [%rd475];
	mad.lo.s64 	%rd531, %rd124, %rd529, %rd531;
	or.b64  	%rd476, %rd525, %rd120;
	and.b64  	%rd477, %rd476, -4294967296;
	setp.ne.s64 	%p48, %rd477, 0;
	@%p48 bra 	$L__BB284_52;
	cvt.u32.u64 	%r199, %rd120;
	cvt.u32.u64 	%r200, %rd525;
	rem.u32 	%r201, %r200, %r199;
	cvt.u64.u32 	%rd530, %r201;
	bra.uni 	$L__BB284_53;
$L__BB284_52:
	rem.s64 	%rd530, %rd525, %rd120;
$L__BB284_53:
	mad.lo.s64 	%rd532, %rd530, %rd124, %rd532;
$L__BB284_54:
	shl.b64 	%rd478, %rd531, 2;
	add.s64 	%rd479, %rd573, %rd478;
	ld.global.f32 	%f2, [%rd479];
	shl.b64 	%rd480, %rd532, 2;
	add.s64 	%rd481, %rd573, %rd480;
	ld.global.f32 	%f3, [%rd481];
	add.f32 	%f4, %f2, %f3;
	st.shared.f32 	[%r5], %f4;
	bra.uni 	$L__BB284_115;
$L__BB284_55:
	cvt.u64.u32 	%rd132, %r4;
	setp.le.u64 	%p3, %rd265, %rd132;
	@%p3 bra 	$L__BB284_115;
	mad.lo.s64 	%rd564, %rd4, %rd265, %rd132;
	cvt.u32.u64 	%r23, %rd264;
	add.s32 	%r211, %r23, -1;
	setp.lt.s32 	%p4, %r211, 0;
	@%p4 bra 	$L__BB284_114;
	and.b32  	%r25, %r23, 7;
	setp.lt.u32 	%p5, %r211, 7;
	@%p5 bra 	$L__BB284_85;
	add.s32 	%r209, %r23, -4;
	and.b32  	%r59, %r23, -8;
	neg.s32 	%r208, %r59;
$L__BB284_59:
	.pragma "nounroll";
	add.s32 	%r30, %r209, 3;
	mul.wide.u32 	%rd274, %r30, 8;
	add.s64 	%rd275, %rd2, %rd274;
	ld.global.u64 	%rd136, [%rd275];
	or.b64  	%rd276, %rd564, %rd136;
	and.b64  	%rd277, %rd276, -4294967296;
	setp.ne.s64 	%p6, %rd277, 0;
	@%p6 bra 	$L__BB284_61;
	cvt.u32.u64 	%r60, %rd136;
	cvt.u32.u64 	%r61, %rd564;
	div.u32 	%r62, %r61, %r60;
	mul.lo.s32 	%r63, %r62, %r60;
	sub.s32 	%r64, %r61, %r63;
	cvt.u64.u32 	%rd535, %r62;
	cvt.u64.u32 	%rd536, %r64;
	bra.uni 	$L__BB284_62;
$L__BB284_61:
	div.s64 	%rd535, %rd564, %rd136;
	mul.lo.s64 	%rd278, %rd535, %rd136;
	sub.s64 	%rd536, %rd564, %rd278;
$L__BB284_62:
	add.s64 	%rd280, %rd1, %rd274;
	ld.global.u64 	%rd281, [%rd280];
	mul.lo.s64 	%rd143, %rd281, %rd536;
	add.s32 	%r31, %r209, 2;
	mul.wide.u32 	%rd282, %r31, 8;
	add.s64 	%rd283, %rd2, %rd282;
	ld.global.u64 	%rd144, [%rd283];
	or.b64  	%rd284, %rd535, %rd144;
	and.b64  	%rd285, %rd284, -4294967296;
	setp.ne.s64 	%p7, %rd285, 0;
	@%p7 bra 	$L__BB284_64;
	cvt.u32.u64 	%r65, %rd144;
	cvt.u32.u64 	%r66, %rd535;
	div.u32 	%r67, %r66, %r65;
	mul.lo.s32 	%r68, %r67, %r65;
	sub.s32 	%r69, %r66, %r68;
	cvt.u64.u32 	%rd537, %r67;
	cvt.u64.u32 	%rd538, %r69;
	bra.uni 	$L__BB284_65;
$L__BB284_64:
	div.s64 	%rd537, %rd535, %rd144;
	mul.lo.s64 	%rd286, %rd537, %rd144;
	sub.s64 	%rd538, %rd535, %rd286;
$L__BB284_65:
	add.s64 	%rd288, %rd1, %rd282;
	ld.global.u64 	%rd289, [%rd288];
	mad.lo.s64 	%rd151, %rd289, %rd538, %rd143;
	add.s32 	%r32, %r209, 1;
	mul.wide.u32 	%rd290, %r32, 8;
	add.s64 	%rd291, %rd2, %rd290;
	ld.global.u64 	%rd152, [%rd291];
	or.b64  	%rd292, %rd537, %rd152;
	and.b64  	%rd293, %rd292, -4294967296;
	setp.ne.s64 	%p8, %rd293, 0;
	@%p8 bra 	$L__BB284_67;
	cvt.u32.u64 	%r70, %rd152;
	cvt.u32.u64 	%r71, %rd537;
	div.u32 	%r72, %r71, %r70;
	mul.lo.s32 	%r73, %r72, %r70;
	sub.s32 	%r74, %r71, %r73;
	cvt.u64.u32 	%rd539, %r72;
	cvt.u64.u32 	%rd540, %r74;
	bra.uni 	$L__BB284_68;
$L__BB284_67:
	div.s64 	%rd539, %rd537, %rd152;
	mul.lo.s64 	%rd294, %rd539, %rd152;
	sub.s64 	%rd540, %rd537, %rd294;
$L__BB284_68:
	add.s64 	%rd296, %rd1, %rd290;
	ld.global.u64 	%rd297, [%rd296];
	mad.lo.s64 	%rd159, %rd297, %rd540, %rd151;
	add.s32 	%r33, %r209, -4;
	mul.wide.u32 	%rd298, %r209, 8;
	add.s64 	%rd299, %rd2, %rd298;
	ld.global.u64 	%rd160, [%rd299];
	or.b64  	%rd300, %rd539, %rd160;
	and.b64  	%rd301, %rd300, -4294967296;
	setp.ne.s64 	%p9, %rd301, 0;
	@%p9 bra 	$L__BB284_70;
	cvt.u32.u64 	%r75, %rd160;
	cvt.u32.u64 	%r76, %rd539;
	div.u32 	%r77, %r76, %r75;
	mul.lo.s32 	%r78, %r77, %r75;
	sub.s32 	%r79, %r76, %r78;
	cvt.u64.u32 	%rd541, %r77;
	cvt.u64.u32 	%rd542, %r79;
	bra.uni 	$L__BB284_71;
$L__BB284_70:
	div.s64 	%rd541, %rd539, %rd160;
	mul.lo.s64 	%rd302, %rd541, %rd160;
	sub.s64 	%rd542, %rd539, %rd302;
$L__BB284_71:
	add.s64 	%rd304, %rd1, %rd298;
	ld.global.u64 	%rd305, [%rd304];
	mad.lo.s64 	%rd167, %rd305, %rd542, %rd159;
	add.s32 	%r34, %r209, -1;
	mul.wide.u32 	%rd306, %r34, 8;
	add.s64 	%rd307, %rd2, %rd306;
	ld.global.u64 	%rd168, [%rd307];
	or.b64  	%rd308, %rd541, %rd168;
	and.b64  	%rd309, %rd308, -4294967296;
	setp.ne.s64 	%p10, %rd309, 0;
	@%p10 bra 	$L__BB284_73;
	cvt.u32.u64 	%r80, %rd168;
	cvt.u32.u64 	%r81, %rd541;
	div.u32 	%r82, %r81, %r80;
	mul.lo.s32 	%r83, %r82, %r80;
	sub.s32 	%r84, %r81, %r83;
	cvt.u64.u32 	%rd543, %r82;
	cvt.u64.u32 	%rd544, %r84;
	bra.uni 	$L__BB284_74;
$L__BB284_73:
	div.s64 	%rd543, %rd541, %rd168;
	mul.lo.s64 	%rd310, %rd543, %rd168;
	sub.s64 	%rd544, %rd541, %rd310;
$L__BB284_74:
	add.s64 	%rd312, %rd1, %rd306;
	ld.global.u64 	%rd313, [%rd312];
	mad.lo.s64 	%rd175, %rd313, %rd544, %rd167;
	add.s32 	%r35, %r209, -2;
	mul.wide.u32 	%rd314, %r35, 8;
	add.s64 	%rd315, %rd2, %rd314;
	ld.global.u64 	%rd176, [%rd315];
	or.b64  	%rd316, %rd543, %rd176;
	and.b64  	%rd317, %rd316, -4294967296;
	setp.ne.s64 	%p11, %rd317, 0;
	@%p11 bra 	$L__BB284_76;
	cvt.u32.u64 	%r85, %rd176;
	cvt.u32.u64 	%r86, %rd543;
	div.u32 	%r87, %r86, %r85;
	mul.lo.s32 	%r88, %r87, %r85;
	sub.s32 	%r89, %r86, %r88;
	cvt.u64.u32 	%rd545, %r87;
	cvt.u64.u32 	%rd546, %r89;
	bra.uni 	$L__BB284_77;
$L__BB284_76:
	div.s64 	%rd545, %rd543, %rd176;
	mul.lo.s64 	%rd318, %rd545, %rd176;
	sub.s64 	%rd546, %rd543, %rd318;
$L__BB284_77:
	add.s64 	%rd320, %rd1, %rd314;
	ld.global.u64 	%rd321, [%rd320];
	mad.lo.s64 	%rd183, %rd321, %rd546, %rd175;
	add.s32 	%r36, %r209, -3;
	mul.wide.u32 	%rd322, %r36, 8;
	add.s64 	%rd323, %rd2, %rd322;
	ld.global.u64 	%rd184, [%rd323];
	or.b64  	%rd324, %rd545, %rd184;
	and.b64  	%rd325, %rd324, -4294967296;
	setp.ne.s64 	%p12, %rd325, 0;
	@%p12 bra 	$L__BB284_79;
	cvt.u32.u64 	%r90, %rd184;
	cvt.u32.u64 	%r91, %rd545;
	div.u32 	%r92, %r91, %r90;
	mul.lo.s32 	%r93, %r92, %r90;
	sub.s32 	%r94, %r91, %r93;
	cvt.u64.u32 	%rd547, %r92;
	cvt.u64.u32 	%rd548, %r94;
	bra.uni 	$L__BB284_80;
$L__BB284_79:
	div.s64 	%rd547, %rd545, %rd184;
	mul.lo.s64 	%rd326, %rd547, %rd184;
	sub.s64 	%rd548, %rd545, %rd326;
$L__BB284_80:
	add.s64 	%rd328, %rd1, %rd322;
	ld.global.u64 	%rd329, [%rd328];
	mad.lo.s64 	%rd191, %rd329, %rd548, %rd183;
	mul.wide.u32 	%rd330, %r33, 8;
	add.s64 	%rd331, %rd2, %rd330;
	ld.global.u64 	%rd192, [%rd331];
	or.b64  	%rd332, %rd547, %rd192;
	and.b64  	%rd333, %rd332, -4294967296;
	setp.ne.s64 	%p13, %rd333, 0;
	@%p13 bra 	$L__BB284_82;
	cvt.u32.u64 	%r95, %rd192;
	cvt.u32.u64 	%r96, %rd547;
	div.u32 	%r97, %r96, %r95;
	mul.lo.s32 	%r98, %r97, %r95;
	sub.s32 	%r99, %r96, %r98;
	cvt.u64.u32 	%rd564, %r97;
	cvt.u64.u32 	%rd550, %r99;
	bra.uni 	$L__BB284_83;
$L__BB284_82:
	div.s64 	%rd564, %rd547, %rd192;
	mul.lo.s64 	%rd334, %rd564, %rd192;
	sub.s64 	%rd550, %rd547, %rd334;
$L__BB284_83:
	add.s64 	%rd336, %rd1, %rd330;
	ld.global.u64 	%rd337, [%rd336];
	mad.lo.s64 	%rd338, %rd337, %rd550, %rd191;
	shl.b64 	%rd339, %rd338, 2;
	add.s64 	%rd573, %rd573, %rd339;
	add.s32 	%r209, %r209, -8;
	add.s32 	%r208, %r208, 8;
	setp.ne.s32 	%p14, %r208, 0;
	@%p14 bra 	$L__BB284_59;
	add.s32 	%r211, %r209, 3;
$L__BB284_85:
	setp.eq.s32 	%p15, %r25, 0;
	@%p15 bra 	$L__BB284_114;
	and.b32  	%r41, %r23, 3;
	setp.lt.u32 	%p16, %r25, 4;
	@%p16 bra 	$L__BB284_100;
	mul.wide.u32 	%rd341, %r211, 8;
	add.s64 	%rd342, %rd2, %rd341;
	ld.global.u64 	%rd203, [%rd342];
	or.b64  	%rd343, %rd564, %rd203;
	and.b64  	%rd344, %rd343, -4294967296;
	setp.ne.s64 	%p17, %rd344, 0;
	@%p17 bra 	$L__BB284_89;
	cvt.u32.u64 	%r100, %rd203;
	cvt.u32.u64 	%r101, %rd564;
	div.u32 	%r102, %r101, %r100;
	mul.lo.s32 	%r103, %r102, %r100;
	sub.s32 	%r104, %r101, %r103;
	cvt.u64.u32 	%rd554, %r102;
	cvt.u64.u32 	%rd555, %r104;
	bra.uni 	$L__BB284_90;
$L__BB284_89:
	div.s64 	%rd554, %rd564, %rd203;
	mul.lo.s64 	%rd345, %rd554, %rd203;
	sub.s64 	%rd555, %rd564, %rd345;
$L__BB284_90:
	add.s64 	%rd347, %rd1, %rd341;
	ld.global.u64 	%rd348, [%rd347];
	mul.lo.s64 	%rd210, %rd348, %rd555;
	add.s32 	%r42, %r211, -1;
	mul.wide.u32 	%rd349, %r42, 8;
	add.s64 	%rd350, %rd2, %rd349;
	ld.global.u64 	%rd211, [%rd350];
	or.b64  	%rd351, %rd554, %rd211;
	and.b64  	%rd352, %rd351, -4294967296;
	setp.ne.s64 	%p18, %rd352, 0;
	@%p18 bra 	$L__BB284_92;
	cvt.u32.u64 	%r105, %rd211;
	cvt.u32.u64 	%r106, %rd554;
	div.u32 	%r107, %r106, %r105;
	mul.lo.s32 	%r108, %r107, %r105;
	sub.s32 	%r109, %r106, %r108;
	cvt.u64.u32 	%rd556, %r107;
	cvt.u64.u32 	%rd557, %r109;
	bra.uni 	$L__BB284_93;
$L__BB284_92:
	div.s64 	%rd556, %rd554, %rd211;
	mul.lo.s64 	%rd353, %rd556, %rd211;
	sub.s64 	%rd557, %rd554, %rd353;
$L__BB284_93:
	add.s64 	%rd355, %rd1, %rd349;
	ld.global.u64 	%rd356, [%rd355];
	mad.lo.s64 	%rd218, %rd356, %rd557, %rd210;
	add.s32 	%r43, %r211, -2;
	mul.wide.u32 	%rd357, %r43, 8;
	add.s64 	%rd358, %rd2, %rd357;
	ld.global.u64 	%rd219, [%rd358];
	or.b64  	%rd359, %rd556, %rd219;
	and.b64  	%rd360, %rd359, -4294967296;
	setp.ne.s64 	%p19, %rd360, 0;
	@%p19 bra 	$L__BB284_95;
	cvt.u32.u64 	%r110, %rd219;
	cvt.u32.u64 	%r111, %rd556;
	div.u32 	%r112, %r111, %r110;
	mul.lo.s32 	%r113, %r112, %r110;
	sub.s32 	%r114, %r111, %r113;
	cvt.u64.u32 	%rd558, %r112;
	cvt.u64.u32 	%rd559, %r114;
	bra.uni 	$L__BB284_96;
$L__BB284_95:
	div.s64 	%rd558, %rd556, %rd219;
	mul.lo.s64 	%rd361, %rd558, %rd219;
	sub.s64 	%rd559, %rd556, %rd361;
$L__BB284_96:
	add.s64 	%rd363, %rd1, %rd357;
	ld.global.u64 	%rd364, [%rd363];
	mad.lo.s64 	%rd226, %rd364, %rd559, %rd218;
	add.s32 	%r44, %r211, -3;
	mul.wide.u32 	%rd365, %r44, 8;
	add.s64 	%rd366, %rd2, %rd365;
	ld.global.u64 	%rd227, [%rd366];
	or.b64  	%rd367, %rd558, %rd227;
	and.b64  	%rd368, %rd367, -4294967296;
	setp.ne.s64 	%p20, %rd368, 0;
	@%p20 bra 	$L__BB284_98;
	cvt.u32.u64 	%r115, %rd227;
	cvt.u32.u64 	%r116, %rd558;
	div.u32 	%r117, %r116, %r115;
	mul.lo.s32 	%r118, %r117, %r115;
	sub.s32 	%r119, %r116, %r118;
	cvt.u64.u32 	%rd564, %r117;
	cvt.u64.u32 	%rd561, %r119;
	bra.uni 	$L__BB284_99;
$L__BB284_98:
	div.s64 	%rd564, %rd558, %rd227;
	mul.lo.s64 	%rd369, %rd564, %rd227;
	sub.s64 	%rd561, %rd558, %rd369;
$L__BB284_99:
	add.s64 	%rd371, %rd1, %rd365;
	ld.global.u64 	%rd372, [%rd371];
	mad.lo.s64 	%rd373, %rd372, %rd561, %rd226;
	shl.b64 	%rd374, %rd373, 2;
	add.s64 	%rd573, %rd573, %rd374;
	add.s32 	%r211, %r211, -4;
$L__BB284_100:
	setp.eq.s32 	%p21, %r41, 0;
	@%p21 bra 	$L__BB284_114;
	setp.eq.s32 	%p22, %r41, 1;
	@%p22 bra 	$L__BB284_109;
	mul.wide.u32 	%rd376, %r211, 8;
	add.s64 	%rd377, %rd2, %rd376;
	ld.global.u64 	%rd238, [%rd377];
	or.b64  	%rd378, %rd564, %rd238;
	and.b64  	%rd379, %rd378, -4294967296;
	setp.ne.s64 	%p23, %rd379, 0;
	@%p23 bra 	$L__BB284_104;
	cvt.u32.u64 	%r120, %rd238;
	cvt.u32.u64 	%r121, %rd564;
	div.u32 	%r122, %r121, %r120;
	mul.lo.s32 	%r123, %r122, %r120;
	sub.s32 	%r124, %r121, %r123;
	cvt.u64.u32 	%rd565, %r122;
	cvt.u64.u32 	%rd566, %r124;
	bra.uni 	$L__BB284_105;
$L__BB284_104:
	div.s64 	%rd565, %rd564, %rd238;
	mul.lo.s64 	%rd380, %rd565, %rd238;
	sub.s64 	%rd566, %rd564, %rd380;
$L__BB284_105:
	add.s64 	%rd382, %rd1, %rd376;
	ld.global.u64 	%rd383, [%rd382];
	mul.lo.s64 	%rd245, %rd383, %rd566;
	add.s32 	%r47, %r211, -1;
	mul.wide.u32 	%rd384, %r47, 8;
	add.s64 	%rd385, %rd2, %rd384;
	ld.global.u64 	%rd246, [%rd385];
	or.b64  	%rd386, %rd565, %rd246;
	and.b64  	%rd387, %rd386, -4294967296;
	setp.ne.s64 	%p24, %rd387, 0;
	@%p24 bra 	$L__BB284_107;
	cvt.u32.u64 	%r125, %rd246;
	cvt.u32.u64 	%r126, %rd565;
	div.u32 	%r127, %r126, %r125;
	mul.lo.s32 	%r128, %r127, %r125;
	sub.s32 	%r129, %r126, %r128;
	cvt.u64.u32 	%rd564, %r127;
	cvt.u64.u32 	%rd568, %r129;
	bra.uni 	$L__BB284_108;
$L__BB284_107:
	div.s64 	%rd564, %rd565, %rd246;
	mul.lo.s64 	%rd388, %rd564, %rd246;
	sub.s64 	%rd568, %rd565, %rd388;
$L__BB284_108:
	add.s64 	%rd390, %rd1, %rd384;
	ld.global.u64 	%rd391, [%rd390];
	mad.lo.s64 	%rd392, %rd391, %rd568, %rd245;
	shl.b64 	%rd393, %rd392, 2;
	add.s64 	%rd573, %rd573, %rd393;
	add.s32 	%r211, %r211, -2;
$L__BB284_109:
	and.b32  	%r130, %r23, 1;
	setp.eq.b32 	%p25, %r130, 1;
	not.pred 	%p26, %p25;
	@%p26 bra 	$L__BB284_114;
	mul.wide.u32 	%rd394, %r211, 8;
	add.s64 	%rd395, %rd2, %rd394;
	ld.global.u64 	%rd257, [%rd395];
	or.b64  	%rd396, %rd564, %rd257;
	and.b64  	%rd397, %rd396, -4294967296;
	setp.ne.s64 	%p27, %rd397, 0;
	@%p27 bra 	$L__BB284_112;
	cvt.u32.u64 	%r131, %rd257;
	cvt.u32.u64 	%r132, %rd564;
	rem.u32 	%r133, %r132, %r131;
	cvt.u64.u32 	%rd572, %r133;
	bra.uni 	$L__BB284_113;
$L__BB284_112:
	rem.s64 	%rd572, %rd564, %rd257;
$L__BB284_113:
	add.s64 	%rd399, %rd1, %rd394;
	ld.global.u64 	%rd400, [%rd399];
	mul.lo.s64 	%rd401, %rd400, %rd572;
	shl.b64 	%rd402, %rd401, 2;
	add.s64 	%rd573, %rd573, %rd402;
$L__BB284_114:
	ld.global.f32 	%f1, [%rd573];
	st.shared.f32 	[%r5], %f1;
$L__BB284_115:
	bar.sync 	0;
	setp.lt.u32 	%p49, %r213, 66;
	@%p49 bra 	$L__BB284_119;
$L__BB284_116:
	shr.u32 	%r51, %r213, 1;
	setp.ge.u32 	%p50, %r1, %r51;
	@%p50 bra 	$L__BB284_118;
	ld.shared.f32 	%f5, [%r5];
	shl.b32 	%r202, %r51, 2;
	add.s32 	%r203, %r5, %r202;
	ld.shared.f32 	%f6, [%r203];
	add.f32 	%f7, %f5, %f6;
	st.shared.f32 	[%r5], %f7;
$L__BB284_118:
	bar.sync 	0;
	setp.gt.u32 	%p51, %r213, 131;
	mov.u32 	%r213, %r51;
	@%p51 bra 	$L__BB284_116;
$L__BB284_119:
	setp.gt.u32 	%p52, %r1, 31;
	@%p52 bra 	$L__BB284_122;
	ld.volatile.shared.f32 	%f8, [%r5];
	ld.volatile.shared.f32 	%f9, [%r5+128];
	add.f32 	%f10, %f8, %f9;
	st.volatile.shared.f32 	[%r5], %f10;
	ld.volatile.shared.f32 	%f11, [%r5];
	ld.volatile.shared.f32 	%f12, [%r5+64];
	add.f32 	%f13, %f11, %f12;
	st.volatile.shared.f32 	[%r5], %f13;
	ld.volatile.shared.f32 	%f14, [%r5];
	ld.volatile.shared.f32 	%f15, [%r5+32];
	add.f32 	%f16, %f14, %f15;
	st.volatile.shared.f32 	[%r5], %f16;
	ld.volatile.shared.f32 	%f17, [%r5];
	ld.volatile.shared.f32 	%f18, [%r5+16];
	add.f32 	%f19, %f17, %f18;
	st.volatile.shared.f32 	[%r5], %f19;
	ld.volatile.shared.f32 	%f20, [%r5];
	ld.volatile.shared.f32 	%f21, [%r5+8];
	add.f32 	%f22, %f20, %f21;
	st.volatile.shared.f32 	[%r5], %f22;
	ld.volatile.shared.f32 	%f23, [%r5];
	ld.volatile.shared.f32 	%f24, [%r5+4];
	add.f32 	%f25, %f23, %f24;
	st.volatile.shared.f32 	[%r5], %f25;
	setp.ne.s32 	%p53, %r1, 0;
	@%p53 bra 	$L__BB284_122;
	ld.param.u64 	%rd488, [contiguous_mean2_f32_param_8];
	ld.param.u64 	%rd487, [contiguous_mean2_f32_param_0];
	ld.shared.f32 	%f26, [meansdata_f32];
	cvt.u64.u32 	%rd482, %r2;
	mad.lo.s64 	%rd483, %rd488, %rd4, %rd482;
	cvta.to.global.u64 	%rd484, %rd487;
	shl.b64 	%rd485, %rd483, 2;
	add.s64 	%rd486, %rd484, %rd485;
	st.global.f32 	[%rd486], %f26;
$L__BB284_122:
	ret;

}
	// .globl	contiguous_mean22_f32
.visible .entry contiguous_mean22_f32(
	.param .u64 .ptr .align 1 contiguous_mean22_f32_param_0,
	.param .u64 .ptr .align 1 contiguous_mean22_f32_param_1,
	.param .u64 contiguous_mean22_f32_param_2,
	.param .u64 contiguous_mean22_f32_param_3,
	.param .u64 contiguous_mean22_f32_param_4,
	.param .u64 contiguous_mean22_f32_param_5
)
{
	.reg .pred 	%p<9>;
	.reg .b32 	%r<18>;
	.reg .b32 	%f<27>;
	.reg .b64 	%rd<28>;

	ld.param.u64 	%rd5, [contiguous_mean22_f32_param_0];
	ld.param.u64 	%rd8, [contiguous_mean22_f32_param_1];
	ld.param.u64 	%rd9, [contiguous_mean22_f32_param_2];
	ld.param.u64 	%rd6, [contiguous_mean22_f32_param_3];
	ld.param.u64 	%rd10, [contiguous_mean22_f32_param_4];
	ld.param.u64 	%rd7, [contiguous_mean22_f32_param_5];
	cvta.to.global.u64 	%rd1, %rd8;
	mov.u32 	%r1, %tid.x;
	mov.u32 	%r2, %ctaid.x;
	mov.u32 	%r17, %ntid.x;
	mul.lo.s32 	%r8, %r2, %r17;
	shl.b32 	%r9, %r8, 1;
	add.s32 	%r4, %r9, %r1;
	shl.b32 	%r10, %r1, 2;
	mov.u32 	%r11, meansdata_f32;
	add.s32 	%r5, %r11, %r10;
	mov.b32 	%r12, 0;
	st.shared.u32 	[%r5], %r12;
	mov.u32 	%r13, %ctaid.y;
	cvt.u64.u32 	%rd11, %r13;
	add.s64 	%rd2, %rd9, %rd11;
	setp.ge.u64 	%p1, %rd2, %rd10;
	@%p1 bra 	$L__BB285_12;
	add.s32 	%r14, %r4, %r17;
	cvt.u64.u32 	%rd3, %r14;
	setp.le.u64 	%p2, %rd6, %rd3;
	@%p2 bra 	$L__BB285_3;
	cvt.u64.u32 	%rd15, %r4;
	mul.lo.s64 	%rd16, %rd2, %rd6;
	add.s64 	%rd17, %rd16, %rd15;
	shl.b64 	%rd18, %rd17, 2;
	add.s64 	%rd19, %rd1, %rd18;
	ld.global.f32 	%f2, [%rd19];
	add.s64 	%rd20, %rd16, %rd3;
	shl.b64 	%rd21, %rd20, 2;
	add.s64 	%rd22, %rd1, %rd21;
	ld.global.f32 	%f3, [%rd22];
	add.f32 	%f4, %f2, %f3;
	st.shared.f32 	[%r5], %f4;
	bra.uni 	$L__BB285_5;
$L__BB285_3:
	cvt.u64.u32 	%rd4, %r4;
	setp.le.u64 	%p3, %rd6, %rd4;
	@%p3 bra 	$L__BB285_5;
	mad.lo.s64 	%rd12, %rd2, %rd6, %rd4;
	shl.b64 	%rd13, %rd12, 2;
	add.s64 	%rd14, %rd1, %rd13;
	ld.global.f32 	%f1, [%rd14];
	st.shared.f32 	[%r5], %f1;
$L__BB285_5:
	bar.sync 	0;
	setp.lt.u32 	%p4, %r17, 66;
	@%p4 bra 	$L__BB285_9;
$L__BB285_6:
	shr.u32 	%r7, %r17, 1;
	setp.ge.u32 	%p5, %r1, %r7;
	@%p5 bra 	$L__BB285_8;
	ld.shared.f32 	%f5, [%r5];
	shl.b32 	%r15, %r7, 2;
	add.s32 	%r16, %r5, %r15;
	ld.shared.f32 	%f6, [%r16];
	add.f32 	%f7, %f5, %f6;
	st.shared.f32 	[%r5], %f7;
$L__BB285_8:
	bar.sync 	0;
	setp.gt.u32 	%p6, %r17, 131;
	mov.u32 	%r17, %r7;
	@%p6 bra 	$L__BB285_6;
$L__BB285_9:
	setp.gt.u32 	%p7, %r1, 31;
	@%p7 bra 	$L__BB285_12;
	ld.volatile.shared.f32 	%f8, [%r5];
	ld.volatile.shared.f32 	%f9, [%r5+128];
	add.f32 	%f10, %f8, %f9;
	st.volatile.shared.f32 	[%r5], %f10;
	ld.volatile.shared.f32 	%f11, [%r5];
	ld.volatile.shared.f32 	%f12, [%r5+64];
	add.f32 	%f13, %f11, %f12;
	st.volatile.shared.f32 	[%r5], %f13;
	ld.volatile.shared.f32 	%f14, [%r5];
	ld.volatile.shared.f32 	%f15, [%r5+32];
	add.f32 	%f16, %f14, %f15;
	st.volatile.shared.f32 	[%r5], %f16;
	ld.volatile.shared.f32 	%f17, [%r5];
	ld.volatile.shared.f32 	%f18, [%r5+16];
	add.f32 	%f19, %f17, %f18;
	st.volatile.shared.f32 	[%r5], %f19;
	ld.volatile.shared.f32 	%f20, [%r5];
	ld.volatile.shared.f32 	%f21, [%r5+8];
	add.f32 	%f22, %f20, %f21;
	st.volatile.shared.f32 	[%r5], %f22;
	ld.volatile.shared.f32 	%f23, [%r5];
	ld.volatile.shared.f32 	%f24, [%r5+4];
	add.f32 	%f25, %f23, %f24;
	st.volatile.shared.f32 	[%r5], %f25;
	setp.ne.s32 	%p8, %r1, 0;
	@%p8 bra 	$L__BB285_12;
	ld.shared.f32 	%f26, [meansdata_f32];
	cvt.u64.u32 	%rd23, %r2;
	mad.lo.s64 	%rd24, %rd7, %rd2, %rd23;
	cvta.to.global.u64 	%rd25, %rd5;
	shl.b64 	%rd26, %rd24, 2;
	add.s64 	%rd27, %rd25, %rd26;
	st.global.f32 	[%rd27], %f26;
$L__BB285_12:
	ret;

}
	// .globl	contiguous_mean3_f32
.visible .entry contiguous_mean3_f32(
	.param .u64 .ptr .align 1 contiguous_mean3_f32_param_0,
	.param .u64 .ptr .align 1 contiguous_mean3_f32_param_1,
	.param .u64 .ptr .align 1 contiguous_mean3_f32_param_2,
	.param .u64 .ptr .align 1 contiguous_mean3_f32_param_3,
	.param .u64 contiguous_mean3_f32_param_4,
	.param .u64 contiguous_mean3_f32_param_5,
	.param .u64 contiguous_mean3_f32_param_6
)
{
	.reg .pred 	%p<38>;
	.reg .b32 	%r<205>;
	.reg .b32 	%f<55>;
	.reg .b64 	%rd<308>;

	ld.param.u64 	%rd144, [contiguous_mean3_f32_param_0];
	ld.param.u64 	%rd145, [contiguous_mean3_f32_param_1];
	ld.param.u64 	%rd148, [contiguous_mean3_f32_param_2];
	ld.param.u64 	%rd149, [contiguous_mean3_f32_param_3];
	ld.param.u64 	%rd146, [contiguous_mean3_f32_param_4];
	ld.param.u64 	%rd147, [contiguous_mean3_f32_param_5];
	ld.param.u64 	%rd150, [contiguous_mean3_f32_param_6];
	cvta.to.global.u64 	%rd1, %rd149;
	cvta.to.global.u64 	%rd2, %rd148;
	mov.u32 	%r1, %tid.y;
	mov.u32 	%r2, %ntid.x;
	mov.u32 	%r3, %tid.x;
	mad.lo.s32 	%r64, %r1, %r2, %r3;
	mov.u32 	%r65, %ctaid.x;
	mad.lo.s32 	%r66, %r65, %r2, %r3;
	mov.u32 	%r4, %ctaid.y;
	mov.u32 	%r5, %ntid.y;
	mad.lo.s32 	%r67, %r4, %r5, %r1;
	shl.b32 	%r68, %r64, 2;
	mov.u32 	%r69, meansdata_f32;
	add.s32 	%r7, %r69, %r68;
	mov.b32 	%r70, 0;
	st.shared.u32 	[%r7], %r70;
	cvt.u64.u32 	%rd3, %r66;
	setp.le.u64 	%p1, %rd147, %rd3;
	cvt.u64.u32 	%rd152, %r67;
	setp.le.u64 	%p2, %rd150, %rd152;
	or.pred  	%p3, %p1, %p2;
	@%p3 bra 	$L__BB286_76;
	cvt.u32.u64 	%r71, %rd3;
	cvt.u32.u64 	%r72, %rd147;
	mad.lo.s32 	%r195, %r67, %r72, %r71;
	cvt.u32.u64 	%r9, %rd146;
	add.s32 	%r194, %r9, -1;
	setp.lt.s32 	%p4, %r194, 0;
	mov.b64 	%rd307, 0;
	@%p4 bra 	$L__BB286_59;
	setp.lt.u32 	%p5, %r194, 7;
	mov.b64 	%rd307, 0;
	@%p5 bra 	$L__BB286_30;
	add.s32 	%r190, %r9, -4;
	and.b32  	%r73, %r9, -8;
	neg.s32 	%r189, %r73;
	mov.b64 	%rd307, 0;
$L__BB286_4:
	.pragma "nounroll";
	add.s32 	%r16, %r190, 3;
	cvt.u64.u32 	%rd5, %r195;
	mul.wide.u32 	%rd157, %r16, 8;
	add.s64 	%rd158, %rd2, %rd157;
	ld.global.u64 	%rd6, [%rd158];
	and.b64  	%rd159, %rd6, -4294967296;
	setp.ne.s64 	%p6, %rd159, 0;
	@%p6 bra 	$L__BB286_6;
	cvt.u32.u64 	%r74, %rd6;
	cvt.u32.u64 	%r75, %rd5;
	div.u32 	%r76, %r75, %r74;
	mul.lo.s32 	%r77, %r76, %r74;
	sub.s32 	%r78, %r75, %r77;
	cvt.u64.u32 	%rd272, %r76;
	cvt.u64.u32 	%rd273, %r78;
	bra.uni 	$L__BB286_7;
$L__BB286_6:
	div.s64 	%rd272, %rd5, %rd6;
	mul.lo.s64 	%rd160, %rd272, %rd6;
	sub.s64 	%rd273, %rd5, %rd160;
$L__BB286_7:
	mul.wide.u32 	%rd161, %r16, 8;
	add.s64 	%rd162, %rd1, %rd161;
	ld.global.u64 	%rd163, [%rd162];
	mad.lo.s64 	%rd13, %rd163, %rd273, %rd307;
	add.s32 	%r17, %r190, 2;
	and.b64  	%rd14, %rd272, 4294967295;
	mul.wide.u32 	%rd164, %r17, 8;
	add.s64 	%rd165, %rd2, %rd164;
	ld.global.u64 	%rd15, [%rd165];
	and.b64  	%rd166, %rd15, -4294967296;
	setp.ne.s64 	%p7, %rd166, 0;
	@%p7 bra 	$L__BB286_9;
	cvt.u32.u64 	%r79, %rd15;
	cvt.u32.u64 	%r80, %rd14;
	div.u32 	%r81, %r80, %r79;
	mul.lo.s32 	%r82, %r81, %r79;
	sub.s32 	%r83, %r80, %r82;
	cvt.u64.u32 	%rd274, %r81;
	cvt.u64.u32 	%rd275, %r83;
	bra.uni 	$L__BB286_10;
$L__BB286_9:
	div.s64 	%rd274, %rd14, %rd15;
	mul.lo.s64 	%rd167, %rd274, %rd15;
	sub.s64 	%rd275, %rd14, %rd167;
$L__BB286_10:
	mul.wide.u32 	%rd168, %r17, 8;
	add.s64 	%rd169, %rd1, %rd168;
	ld.global.u64 	%rd170, [%rd169];
	mad.lo.s64 	%rd22, %rd170, %rd275, %rd13;
	add.s32 	%r18, %r190, 1;
	and.b64  	%rd23, %rd274, 4294967295;
	mul.wide.u32 	%rd171, %r18, 8;
	add.s64 	%rd172, %rd2, %rd171;
	ld.global.u64 	%rd24, [%rd172];
	and.b64  	%rd173, %rd24, -4294967296;
	setp.ne.s64 	%p8, %rd173, 0;
	@%p8 bra 	$L__BB286_12;
	cvt.u32.u64 	%r84, %rd24;
	cvt.u32.u64 	%r85, %rd23;
	div.u32 	%r86, %r85, %r84;
	mul.lo.s32 	%r87, %r86, %r84;
	sub.s32 	%r88, %r85, %r87;
	cvt.u64.u32 	%rd276, %r86;
	cvt.u64.u32 	%rd277, %r88;
	bra.uni 	$L__BB286_13;
$L__BB286_12:
	div.s64 	%rd276, %rd23, %rd24;
	mul.lo.s64 	%rd174, %rd276, %rd24;
	sub.s64 	%rd277, %rd23, %rd174;
$L__BB286_13:
	mul.wide.u32 	%rd175, %r18, 8;
	add.s64 	%rd176, %rd1, %rd175;
	ld.global.u64 	%rd177, [%rd176];
	mad.lo.s64 	%rd31, %rd177, %rd277, %rd22;
	and.b64  	%rd32, %rd276, 4294967295;
	mul.wide.u32 	%rd178, %r190, 8;
	add.s64 	%rd179, %rd2, %rd178;
	ld.global.u64 	%rd33, [%rd179];
	and.b64  	%rd180, %rd33, -4294967296;
	setp.ne.s64 	%p9, %rd180, 0;
	@%p9 bra 	$L__BB286_15;
	cvt.u32.u64 	%r89, %rd33;
	cvt.u32.u64 	%r90, %rd32;
	div.u32 	%r91, %r90, %r89;
	mul.lo.s32 	%r92, %r91, %r89;
	sub.s32 	%r93, %r90, %r92;
	cvt.u64.u32 	%rd278, %r91;
	cvt.u64.u32 	%rd279, %r93;
	bra.uni 	$L__BB286_16;
$L__BB286_15:
	div.s64 	%rd278, %rd32, %rd33;
	mul.lo.s64 	%rd181, %rd278, %rd33;
	sub.s64 	%rd279, %rd32, %rd181;
$L__BB286_16:
	mul.wide.u32 	%rd182, %r190, 8;
	add.s64 	%rd183, %rd1, %rd182;
	ld.global.u64 	%rd184, [%rd183];
	mad.lo.s64 	%rd40, %rd184, %rd279, %rd31;
	add.s32 	%r19, %r190, -1;
	and.b64  	%rd41, %rd278, 4294967295;
	mul.wide.u32 	%rd185, %r19, 8;
	add.s64 	%rd186, %rd2, %rd185;
	ld.global.u64 	%rd42, [%rd186];
	and.b64  	%rd187, %rd42, -4294967296;
	setp.ne.s64 	%p10, %rd187, 0;
	@%p10 bra 	$L__BB286_18;
	cvt.u32.u64 	%r94, %rd42;
	cvt.u32.u64 	%r95, %rd41;
	div.u32 	%r96, %r95, %r94;
	mul.lo.s32 	%r97, %r96, %r94;
	sub.s32 	%r98, %r95, %r97;
	cvt.u64.u32 	%rd280, %r96;
	cvt.u64.u32 	%rd281, %r98;
	bra.uni 	$L__BB286_19;
$L__BB286_18:
	div.s64 	%rd280, %rd41, %rd42;
	mul.lo.s64 	%rd188, %rd280, %rd42;
	sub.s64 	%rd281, %rd41, %rd188;
$L__BB286_19:
	mul.wide.u32 	%rd189, %r19, 8;
	add.s64 	%rd190, %rd1, %rd189;
	ld.global.u64 	%rd191, [%rd190];
	mad.lo.s64 	%rd49, %rd191, %rd281, %rd40;
	add.s32 	%r20, %r190, -2;
	and.b64  	%rd50, %rd280, 4294967295;
	mul.wide.u32 	%rd192, %r20, 8;
	add.s64 	%rd193, %rd2, %rd192;
	ld.global.u64 	%rd51, [%rd193];
	and.b64  	%rd194, %rd51, -4294967296;
	setp.ne.s64 	%p11, %rd194, 0;
	@%p11 bra 	$L__BB286_21;
	cvt.u32.u64 	%r99, %rd51;
	cvt.u32.u64 	%r100, %rd50;
	div.u32 	%r101, %r100, %r99;
	mul.lo.s32 	%r102, %r101, %r99;
	sub.s32 	%r103, %r100, %r102;
	cvt.u64.u32 	%rd282, %r101;
	cvt.u64.u32 	%rd283, %r103;
	bra.uni 	$L__BB286_22;
$L__BB286_21:
	div.s64 	%rd282, %rd50, %rd51;
	mul.lo.s64 	%rd195, %rd282, %rd51;
	sub.s64 	%rd283, %rd50, %rd195;
$L__BB286_22:
	mul.wide.u32 	%rd196, %r20, 8;
	add.s64 	%rd197, %rd1, %rd196;
	ld.global.u64 	%rd198, [%rd197];
	mad.lo.s64 	%rd58, %rd198, %rd283, %rd49;
	add.s32 	%r21, %r190, -3;
	and.b64  	%rd59, %rd282, 4294967295;
	mul.wide.u32 	%rd199, %r21, 8;
	add.s64 	%rd200, %rd2, %rd199;
	ld.global.u64 	%rd60, [%rd200];
	and.b64  	%rd201, %rd60, -4294967296;
	setp.ne.s64 	%p12, %rd201, 0;
	@%p12 bra 	$L__BB286_24;
	cvt.u32.u64 	%r104, %rd60;
	cvt.u32.u64 	%r105, %rd59;
	div.u32 	%r106, %r105, %r104;
	mul.lo.s32 	%r107, %r106, %r104;
	sub.s32 	%r108, %r105, %r107;
	cvt.u64.u32 	%rd284, %r106;
	cvt.u64.u32 	%rd285, %r108;
	bra.uni 	$L__BB286_25;
$L__BB286_24:
	div.s64 	%rd284, %rd59, %rd60;
	mul.lo.s64 	%rd202, %rd284, %rd60;
	sub.s64 	%rd285, %rd59, %rd202;
$L__BB286_25:
	mul.wide.u32 	%rd203, %r21, 8;
	add.s64 	%rd204, %rd1, %rd203;
	ld.global.u64 	%rd205, [%rd204];
	mad.lo.s64 	%rd67, %rd205, %rd285, %rd58;
	and.b64  	%rd68, %rd284, 4294967295;
	add.s32 	%r109, %r190, -4;
	mul.wide.u32 	%rd206, %r109, 8;
	add.s64 	%rd207, %rd2, %rd206;
	ld.global.u64 	%rd69, [%rd207];
	and.b64  	%rd208, %rd69, -4294967296;
	setp.ne.s64 	%p13, %rd208, 0;
	@%p13 bra 	$L__BB286_27;
	cvt.u32.u64 	%r110, %rd69;
	cvt.u32.u64 	%r111, %rd68;
	div.u32 	%r112, %r111, %r110;
	mul.lo.s32 	%r113, %r112, %r110;
	sub.s32 	%r114, %r111, %r113;
	cvt.u64.u32 	%rd286, %r112;
	cvt.u64.u32 	%rd287, %r114;
	bra.uni 	$L__BB286_28;
$L__BB286_27:
	div.s64 	%rd286, %rd68, %rd69;
	mul.lo.s64 	%rd209, %rd286, %rd69;
	sub.s64 	%rd287, %rd68, %rd209;
$L__BB286_28:
	mul.wide.u32 	%rd210, %r109, 8;
	add.s64 	%rd211, %rd1, %rd210;
	ld.global.u64 	%rd212, [%rd211];
	mad.lo.s64 	%rd307, %rd212, %rd287, %rd67;
	cvt.u32.u64 	%r195, %rd286;
	add.s32 	%r190, %r190, -8;
	add.s32 	%r189, %r189, 8;
	setp.ne.s32 	%p14, %r189, 0;
	@%p14 bra 	$L__BB286_4;
	add.s32 	%r194, %r190, 3;
$L__BB286_30:
	and.b32  	%r28, %r9, 7;
	setp.eq.s32 	%p15, %r28, 0;
	@%p15 bra 	$L__BB286_59;
	and.b32  	%r29, %r9, 3;
	setp.lt.u32 	%p16, %r28, 4;
	@%p16 bra 	$L__BB286_45;
	cvt.u64.u32 	%rd79, %r195;
	mul.wide.u32 	%rd214, %r194, 8;
	add.s64 	%rd215, %rd2, %rd214;
	ld.global.u64 	%rd80, [%rd215];
	and.b64  	%rd216, %rd80, -4294967296;
	setp.ne.s64 	%p17, %rd216, 0;
	@%p17 bra 	$L__BB286_34;
	cvt.u32.u64 	%r116, %rd80;
	cvt.u32.u64 	%r117, %rd79;
	div.u32 	%r118, %r117, %r116;
	mul.lo.s32 	%r119, %r118, %r116;
	sub.s32 	%r120, %r117, %r119;
	cvt.u64.u32 	%rd290, %r118;
	cvt.u64.u32 	%rd291, %r120;
	bra.uni 	$L__BB286_35;
$L__BB286_34:
	div.s64 	%rd290, %rd79, %rd80;
	mul.lo.s64 	%rd217, %rd290, %rd80;
	sub.s64 	%rd291, %rd79, %rd217;
$L__BB286_35:
	mul.wide.u32 	%rd218, %r194, 8;
	add.s64 	%rd219, %rd1, %rd218;
	ld.global.u64 	%rd220, [%rd219];
	mad.lo.s64 	%rd87, %rd220, %rd291, %rd307;
	add.s32 	%r30, %r194, -1;
	and.b64  	%rd88, %rd290, 4294967295;
	mul.wide.u32 	%rd221, %r30, 8;
	add.s64 	%rd222, %rd2, %rd221;
	ld.global.u64 	%rd89, [%rd222];
	and.b64  	%rd223, %rd89, -4294967296;
	setp.ne.s64 	%p18, %rd223, 0;
	@%p18 bra 	$L__BB286_37;
	cvt.u32.u64 	%r121, %rd89;
	cvt.u32.u64 	%r122, %rd88;
	div.u32 	%r123, %r122, %r121;
	mul.lo.s32 	%r124, %r123, %r121;
	sub.s32 	%r125, %r122, %r124;
	cvt.u64.u32 	%rd292, %r123;
	cvt.u64.u32 	%rd293, %r125;
	bra.uni 	$L__BB286_38;
$L__BB286_37:
	div.s64 	%rd292, %rd88, %rd89;
	mul.lo.s64 	%rd224, %rd292, %rd89;
	sub.s64 	%rd293, %rd88, %rd224;
$L__BB286_38:
	mul.wide.u32 	%rd225, %r30, 8;
	add.s64 	%rd226, %rd1, %rd225;
	ld.global.u64 	%rd227, [%rd226];
	mad.lo.s64 	%rd96, %rd227, %rd293, %rd87;
	add.s32 	%r31, %r194, -2;
	and.b64  	%rd97, %rd292, 4294967295;
	mul.wide.u32 	%rd228, %r31, 8;
	add.s64 	%rd229, %rd2, %rd228;
	ld.global.u64 	%rd98, [%rd229];
	and.b64  	%rd230, %rd98, -4294967296;
	setp.ne.s64 	%p19, %rd230, 0;
	@%p19 bra 	$L__BB286_40;
	cvt.u32.u64 	%r126, %rd98;
	cvt.u32.u64 	%r127, %rd97;
	div.u32 	%r128, %r127, %r126;
	mul.lo.s32 	%r129, %r128, %r126;
	sub.s32 	%r130, %r127, %r129;
	cvt.u64.u32 	%rd294, %r128;
	cvt.u64.u32 	%rd295, %r130;
	bra.uni 	$L__BB286_41;
$L__BB286_40:
	div.s64 	%rd294, %rd97, %rd98;
	mul.lo.s64 	%rd231, %rd294, %rd98;
	sub.s64 	%rd295, %rd97, %rd231;
$L__BB286_41:
	mul.wide.u32 	%rd232, %r31, 8;
	add.s64 	%rd233, %rd1, %rd232;
	ld.global.u64 	%rd234, [%rd233];
	mad.lo.s64 	%rd105, %rd234, %rd295, %rd96;
	add.s32 	%r32, %r194, -3;
	and.b64  	%rd106, %rd294, 4294967295;
	mul.wide.u32 	%rd235, %r32, 8;
	add.s64 	%rd236, %rd2, %rd235;
	ld.global.u64 	%rd107, [%rd236];
	and.b64  	%rd237, %rd107, -4294967296;
	setp.ne.s64 	%p20, %rd237, 0;
	@%p20 bra 	$L__BB286_43;
	cvt.u32.u64 	%r131, %rd107;
	cvt.u32.u64 	%r132, %rd106;
	div.u32 	%r133, %r132, %r131;
	mul.lo.s32 	%r134, %r133, %r131;
	sub.s32 	%r135, %r132, %r134;
	cvt.u64.u32 	%rd296, %r133;
	cvt.u64.u32 	%rd297, %r135;
	bra.uni 	$L__BB286_44;
$L__BB286_43:
	div.s64 	%rd296, %rd106, %rd107;
	mul.lo.s64 	%rd238, %rd296, %rd107;
	sub.s64 	%rd297, %rd106, %rd238;
$L__BB286_44:
	mul.wide.u32 	%rd239, %r32, 8;
	add.s64 	%rd240, %rd1, %rd239;
	ld.global.u64 	%rd241, [%rd240];
	mad.lo.s64 	%rd307, %rd241, %rd297, %rd105;
	cvt.u32.u64 	%r195, %rd296;
	add.s32 	%r194, %r194, -4;
$L__BB286_45:
	setp.eq.s32 	%p21, %r29, 0;
	@%p21 bra 	$L__BB286_59;
	setp.eq.s32 	%p22, %r29, 1;
	@%p22 bra 	$L__BB286_54;
	cvt.u64.u32 	%rd117, %r195;
	mul.wide.u32 	%rd243, %r194, 8;
	add.s64 	%rd244, %rd2, %rd243;
	ld.global.u64 	%rd118, [%rd244];
	and.b64  	%rd245, %rd118, -4294967296;
	setp.ne.s64 	%p23, %rd245, 0;
	@%p23 bra 	$L__BB286_49;
	cvt.u32.u64 	%r136, %rd118;
	cvt.u32.u64 	%r137, %rd117;
	div.u32 	%r138, %r137, %r136;
	mul.lo.s32 	%r139, %r138, %r136;
	sub.s32 	%r140, %r137, %r139;
	cvt.u64.u32 	%rd300, %r138;
	cvt.u64.u32 	%rd301, %r140;
	bra.uni 	$L__BB286_50;
$L__BB286_49:
	div.s64 	%rd300, %rd117, %rd118;
	mul.lo.s64 	%rd246, %rd300, %rd118;
	sub.s64 	%rd301, %rd117, %rd246;
$L__BB286_50:
	add.s64 	%rd248, %rd1, %rd243;
	ld.global.u64 	%rd249, [%rd248];
	mad.lo.s64 	%rd125, %rd249, %rd301, %rd307;
	add.s32 	%r37, %r194, -1;
	and.b64  	%rd126, %rd300, 4294967295;
	mul.wide.u32 	%rd250, %r37, 8;
	add.s64 	%rd251, %rd2, %rd250;
	ld.global.u64 	%rd127, [%rd251];
	and.b64  	%rd252, %rd127, -4294967296;
	setp.ne.s64 	%p24, %rd252, 0;
	@%p24 bra 	$L__BB286_52;
	cvt.u32.u64 	%r141, %rd127;
	cvt.u32.u64 	%r142, %rd126;
	div.u32 	%r143, %r142, %r141;
	mul.lo.s32 	%r144, %r143, %r141;
	sub.s32 	%r145, %r142, %r144;
	cvt.u64.u32 	%rd302, %r143;
	cvt.u64.u32 	%rd303, %r145;
	bra.uni 	$L__BB286_53;
$L__BB286_52:
	div.s64 	%rd302, %rd126, %rd127;
	mul.lo.s64 	%rd253, %rd302, %rd127;
	sub.s64 	%rd303, %rd126, %rd253;
$L__BB286_53:
	add.s64 	%rd255, %rd1, %rd250;
	ld.global.u64 	%rd256, [%rd255];
	mad.lo.s64 	%rd307, %rd256, %rd303, %rd125;
	cvt.u32.u64 	%r195, %rd302;
	add.s32 	%r194, %r194, -2;
$L__BB286_54:
	and.b32  	%r146, %r9, 1;
	setp.eq.b32 	%p25, %r146, 1;
	not.pred 	%p26, %p25;
	@%p26 bra 	$L__BB286_59;
	cvt.u64.u32 	%rd137, %r195;
	mul.wide.u32 	%rd257, %r194, 8;
	add.s64 	%rd258, %rd2, %rd257;
	ld.global.u64 	%rd138, [%rd258];
	and.b64  	%rd259, %rd138, -4294967296;
	setp.ne.s64 	%p27, %rd259, 0;
	@%p27 bra 	$L__BB286_57;
	cvt.u32.u64 	%r147, %rd138;
	cvt.u32.u64 	%r148, %rd137;
	rem.u32 	%r149, %r148, %r147;
	cvt.u64.u32 	%rd306, %r149;
	bra.uni 	$L__BB286_58;
$L__BB286_57:
	rem.s64 	%rd306, %rd137, %rd138;
$L__BB286_58:
	add.s64 	%rd261, %rd1, %rd257;
	ld.global.u64 	%rd262, [%rd261];
	mad.lo.s64 	%rd307, %rd262, %rd306, %rd307;
$L__BB286_59:
	cvta.to.global.u64 	%rd263, %rd145;
	shl.b64 	%rd264, %rd307, 2;
	add.s64 	%rd265, %rd263, %rd264;
	ld.global.f32 	%f16, [%rd265];
	st.shared.f32 	[%r7], %f16;
	bar.sync 	0;
	setp.ne.s32 	%p28, %r1, 0;
	@%p28 bra 	$L__BB286_76;
	setp.gt.u32 	%p29, %r5, 1;
	@%p29 bra 	$L__BB286_62;
	shl.b32 	%r150, %r3, 2;
	mov.u32 	%r151, meansdata_f32;
	add.s32 	%r152, %r151, %r150;
	ld.shared.f32 	%f53, [%r152];
	bra.uni 	$L__BB286_75;
$L__BB286_62:
	shl.b32 	%r154, %r3, 2;
	mov.u32 	%r155, meansdata_f32;
	add.s32 	%r42, %r155, %r154;
	ld.shared.f32 	%f53, [%r42];
	add.s32 	%r43, %r5, -1;
	add.s32 	%r156, %r5, -2;
	and.b32  	%r44, %r43, 7;
	setp.lt.u32 	%p30, %r156, 7;
	mov.b32 	%r203, 1;
	@%p30 bra 	$L__BB286_66;
	and.b32  	%r159, %r43, -8;
	neg.s32 	%r200, %r159;
	shl.b32 	%r46, %r2, 2;
	add.s32 	%r161, %r154, %r46;
	add.s32 	%r198, %r155, %r161;
	shl.b32 	%r48, %r2, 5;
	mov.b32 	%r201, 1;
	mov.b32 	%r199, 0;
$L__BB286_64:
	.pragma "nounroll";
	mul.lo.s32 	%r163, %r201, %r2;
	shl.b32 	%r164, %r163, 2;
	add.s32 	%r165, %r42, %r164;
	ld.shared.f32 	%f18, [%r198];
	add.f32 	%f19, %f53, %f18;
	add.s32 	%r166, %r165, %r46;
	ld.shared.f32 	%f20, [%r166];
	add.f32 	%f21, %f19, %f20;
	add.s32 	%r167, %r166, %r46;
	ld.shared.f32 	%f22, [%r167];
	add.f32 	%f23, %f21, %f22;
	add.s32 	%r168, %r167, %r46;
	ld.shared.f32 	%f24, [%r168];
	add.f32 	%f25, %f23, %f24;
	add.s32 	%r169, %r168, %r46;
	ld.shared.f32 	%f26, [%r169];
	add.f32 	%f27, %f25, %f26;
	add.s32 	%r170, %r169, %r46;
	ld.shared.f32 	%f28, [%r170];
	add.f32 	%f29, %f27, %f28;
	add.s32 	%r171, %r170, %r46;
	ld.shared.f32 	%f30, [%r171];
	add.f32 	%f31, %f29, %f30;
	add.s32 	%r172, %r171, %r46;
	ld.shared.f32 	%f32, [%r172];
	add.f32 	%f53, %f31, %f32;
	add.s32 	%r201, %r201, 8;
	add.s32 	%r200, %r200, 8;
	add.s32 	%r199, %r199, 8;
	add.s32 	%r198, %r198, %r48;
	setp.ne.s32 	%p31, %r200, 0;
	@%p31 bra 	$L__BB286_64;
	add.s32 	%r203, %r199, 1;
$L__BB286_66:
	setp.eq.s32 	%p32, %r44, 0;
	@%p32 bra 	$L__BB286_74;
	and.b32  	%r59, %r43, 3;
	setp.lt.u32 	%p33, %r44, 4;
	@%p33 bra 	$L__BB286_69;
	mul.lo.s32 	%r173, %r203, %r2;
	shl.b32 	%r174, %r173, 2;
	add.s32 	%r175, %r42, %r174;
	ld.shared.f32 	%f34, [%r175];
	add.f32 	%f35, %f53, %f34;
	shl.b32 	%r176, %r2, 2;
	add.s32 	%r177, %r175, %r176;
	ld.shared.f32 	%f36, [%r177];
	add.f32 	%f37, %f35, %f36;
	add.s32 	%r178, %r177, %r176;
	ld.shared.f32 	%f38, [%r178];
	add.f32 	%f39, %f37, %f38;
	add.s32 	%r179, %r178, %r176;
	ld.shared.f32 	%f40, [%r179];
	add.f32 	%f53, %f39, %f40;
	add.s32 	%r203, %r203, 4;
$L__BB286_69:
	setp.eq.s32 	%p34, %r59, 0;
	@%p34 bra 	$L__BB286_74;
	setp.eq.s32 	%p35, %r59, 1;
	@%p35 bra 	$L__BB286_72;
	mul.lo.s32 	%r180, %r203, %r2;
	shl.b32 	%r181, %r180, 2;
	add.s32 	%r182, %r42, %r181;
	ld.shared.f32 	%f42, [%r182];
	add.f32 	%f43, %f53, %f42;
	shl.b32 	%r183, %r2, 2;
	add.s32 	%r184, %r182, %r183;
	ld.shared.f32 	%f44, [%r184];
	add.f32 	%f53, %f43, %f44;
	add.s32 	%r203, %r203, 2;
$L__BB286_72:
	and.b32  	%r185, %r43, 1;
	setp.eq.b32 	%p36, %r185, 1;
	not.pred 	%p37, %p36;
	@%p37 bra 	$L__BB286_74;
	mul.lo.s32 	%r186, %r203, %r2;
	shl.b32 	%r187, %r186, 2;
	add.s32 	%r188, %r42, %r187;
	ld.shared.f32 	%f45, [%r188];
	add.f32 	%f53, %f53, %f45;
$L__BB286_74:
	st.shared.f32 	[%r42], %f53;
$L__BB286_75:
	cvt.u64.u32 	%rd266, %r4;
	mad.lo.s64 	%rd267, %rd147, %rd266, %rd3;
	cvta.to.global.u64 	%rd268, %rd144;
	shl.b64 	%rd269, %rd267, 2;
	add.s64 	%rd270, %rd268, %rd269;
	st.global.f32 	[%rd270], %f53;
$L__BB286_76:
	ret;

}
	// .globl	contiguous_mean33_f32
.visible .entry contiguous_mean33_f32(
	.param .u64 .ptr .align 1 contiguous_mean33_f32_param_0,
	.param .u64 .ptr .align 1 contiguous_mean33_f32_param_1,
	.param .u64 contiguous_mean33_f32_param_2,
	.param .u64 contiguous_mean33_f32_param_3,
	.param .u64 contiguous_mean33_f32_param_4
)
{
	.reg .pred 	%p<14>;
	.reg .b32 	%r<86>;
	.reg .b32 	%f<55>;
	.reg .b64 	%rd<16>;

	ld.param.u64 	%rd2, [contiguous_mean33_f32_param_0];
	ld.param.u64 	%rd3, [contiguous_mean33_f32_param_1];
	ld.param.u64 	%rd4, [contiguous_mean33_f32_param_3];
	ld.param.u64 	%rd5, [contiguous_mean33_f32_param_4];
	mov.u32 	%r1, %tid.y;
	mov.u32 	%r2, %ntid.x;
	mov.u32 	%r3, %tid.x;
	mad.lo.s32 	%r30, %r1, %r2, %r3;
	mov.u32 	%r31, %ctaid.x;
	mad.lo.s32 	%r32, %r31, %r2, %r3;
	mov.u32 	%r4, %ctaid.y;
	mov.u32 	%r5, %ntid.y;
	mad.lo.s32 	%r33, %r4, %r5, %r1;
	shl.b32 	%r34, %r30, 2;
	mov.u32 	%r35, meansdata_f32;
	add.s32 	%r7, %r35, %r34;
	mov.b32 	%r36, 0;
	st.shared.u32 	[%r7], %r36;
	cvt.u64.u32 	%rd1, %r32;
	setp.le.u64 	%p1, %rd4, %rd1;
	cvt.u64.u32 	%rd7, %r33;
	setp.le.u64 	%p2, %rd5, %rd7;
	or.pred  	%p3, %p1, %p2;
	@%p3 bra 	$L__BB287_18;
	cvt.u32.u64 	%r37, %rd1;
	cvta.to.global.u64 	%rd8, %rd3;
	cvt.u32.u64 	%r38, %rd4;
	mad.lo.s32 	%r39, %r33, %r38, %r37;
	mul.wide.u32 	%rd9, %r39, 4;
	add.s64 	%rd10, %rd8, %rd9;
	ld.global.f32 	%f16, [%rd10];
	st.shared.f32 	[%r7], %f16;
	bar.sync 	0;
	setp.ne.s32 	%p4, %r1, 0;
	@%p4 bra 	$L__BB287_18;
	setp.gt.u32 	%p5, %r5, 1;
	@%p5 bra 	$L__BB287_4;
	shl.b32 	%r40, %r3, 2;
	add.s32 	%r42, %r35, %r40;
	ld.shared.f32 	%f53, [%r42];
	bra.uni 	$L__BB287_17;
$L__BB287_4:
	shl.b32 	%r44, %r3, 2;
	add.s32 	%r8, %r35, %r44;
	ld.shared.f32 	%f53, [%r8];
	add.s32 	%r9, %r5, -1;
	add.s32 	%r46, %r5, -2;
	and.b32  	%r10, %r9, 7;
	setp.lt.u32 	%p6, %r46, 7;
	mov.b32 	%r84, 1;
	@%p6 bra 	$L__BB287_8;
	and.b32  	%r49, %r9, -8;
	neg.s32 	%r81, %r49;
	shl.b32 	%r12, %r2, 2;
	add.s32 	%r51, %r44, %r12;
	add.s32 	%r79, %r35, %r51;
	shl.b32 	%r14, %r2, 5;
	mov.b32 	%r82, 1;
	mov.b32 	%r80, 0;
$L__BB287_6:
	.pragma "nounroll";
	mul.lo.s32 	%r53, %r82, %r2;
	shl.b32 	%r54, %r53, 2;
	add.s32 	%r55, %r8, %r54;
	ld.shared.f32 	%f18, [%r79];
	add.f32 	%f19, %f53, %f18;
	add.s32 	%r56, %r55, %r12;
	ld.shared.f32 	%f20, [%r56];
	add.f32 	%f21, %f19, %f20;
	add.s32 	%r57, %r56, %r12;
	ld.shared.f32 	%f22, [%r57];
	add.f32 	%f23, %f21, %f22;
	add.s32 	%r58, %r57, %r12;
	ld.shared.f32 	%f24, [%r58];
	add.f32 	%f25, %f23, %f24;
	add.s32 	%r59, %r58, %r12;
	ld.shared.f32 	%f26, [%r59];
	add.f32 	%f27, %f25, %f26;
	add.s32 	%r60, %r59, %r12;
	ld.shared.f32 	%f28, [%r60];
	add.f32 	%f29, %f27, %f28;
	add.s32 	%r61, %r60, %r12;
	ld.shared.f32 	%f30, [%r61];
	add.f32 	%f31, %f29, %f30;
	add.s32 	%r62, %r61, %r12;
	ld.shared.f32 	%f32, [%r62];
	add.f32 	%f53, %f31, %f32;
	add.s32 	%r82, %r82, 8;
	add.s32 	%r81, %r81, 8;
	add.s32 	%r80, %r80, 8;
	add.s32 	%r79, %r79, %r14;
	setp.ne.s32 	%p7, %r81, 0;
	@%p7 bra 	$L__BB287_6;
	add.s32 	%r84, %r80, 1;
$L__BB287_8:
	setp.eq.s32 	%p8, %r10, 0;
	@%p8 bra 	$L__BB287_16;
	and.b32  	%r25, %r9, 3;
	setp.lt.u32 	%p9, %r10, 4;
	@%p9 bra 	$L__BB287_11;
	mul.lo.s32 	%r63, %r84, %r2;
	shl.b32 	%r64, %r63, 2;
	add.s32 	%r65, %r8, %r64;
	ld.shared.f32 	%f34, [%r65];
	add.f32 	%f35, %f53, %f34;
	shl.b32 	%r66, %r2, 2;
	add.s32 	%r67, %r65, %r66;
	ld.shared.f32 	%f36, [%r67];
	add.f32 	%f37, %f35, %f36;
	add.s32 	%r68, %r67, %r66;
	ld.shared.f32 	%f38, [%r68];
	add.f32 	%f39, %f37, %f38;
	add.s32 	%r69, %r68, %r66;
	ld.shared.f32 	%f40, [%r69];
	add.f32 	%f53, %f39, %f40;
	add.s32 	%r84, %r84, 4;
$L__BB287_11:
	setp.eq.s32 	%p10, %r25, 0;
	@%p10 bra 	$L__BB287_16;
	setp.eq.s32 	%p11, %r25, 1;
	@%p11 bra 	$L__BB287_14;
	mul.lo.s32 	%r70, %r84, %r2;
	shl.b32 	%r71, %r70, 2;
	add.s32 	%r72, %r8, %r71;
	ld.shared.f32 	%f42, [%r72];
	add.f32 	%f43, %f53, %f42;
	shl.b32 	%r73, %r2, 2;
	add.s32 	%r74, %r72, %r73;
	ld.shared.f32 	%f44, [%r74];
	add.f32 	%f53, %f43, %f44;
	add.s32 	%r84, %r84, 2;
$L__BB287_14:
	and.b32  	%r75, %r9, 1;
	setp.eq.b32 	%p12, %r75, 1;
	not.pred 	%p13, %p12;
	@%p13 bra 	$L__BB287_16;
	mul.lo.s32 	%r76, %r84, %r2;
	shl.b32 	%r77, %r76, 2;
	add.s32 	%r78, %r8, %r77;
	ld.shared.f32 	%f45, [%r78];
	add.f32 	%f53, %f53, %f45;
$L__BB287_16:
	st.shared.f32 	[%r8], %f53;
$L__BB287_17:
	cvt.u64.u32 	%rd11, %r4;
	mad.lo.s64 	%rd12, %rd4, %rd11, %rd1;
	cvta.to.global.u64 	%rd13, %rd2;
	shl.b64 	%rd14, %rd12, 2;
	add.s64 	%rd15, %rd13, %rd14;
	st.global.f32 	[%rd15], %f53;
$L__BB287_18:
	ret;

}
	// .globl	contiguous_mean_f64
.visible .entry contiguous_mean_f64(
	.param .u64 .ptr .align 1 contiguous_mean_f64_param_0,
	.param .u64 .ptr .align 1 contiguous_mean_f64_param_1,
	.param .u64 contiguous_mean_f64_param_2
)
{
	.reg .pred 	%p<8>;
	.reg .b32 	%r<16>;
	.reg .b64 	%rd<17>;
	.reg .b64 	%fd<27>;

	ld.param.u64 	%rd4, [contiguous_mean_f64_param_0];
	ld.param.u64 	%rd6, [contiguous_mean_f64_param_1];
	ld.param.u64 	%rd5, [contiguous_mean_f64_param_2];
	cvta.to.global.u64 	%rd1, %rd6;
	mov.u32 	%r1, %tid.x;
	mov.u32 	%r2, %ctaid.x;
	mov.u32 	%r15, %ntid.x;
	mul.lo.s32 	%r8, %r2, %r15;
	shl.b32 	%r9, %r8, 1;
	add.s32 	%r4, %r9, %r1;
	shl.b32 	%r10, %r1, 3;
	mov.u32 	%r11, meansdata_f64;
	add.s32 	%r5, %r11, %r10;
	mov.b64 	%rd7, 0;
	st.shared.u64 	[%r5], %rd7;
	add.s32 	%r12, %r4, %r15;
	cvt.u64.u32 	%rd2, %r12;
	setp.le.u64 	%p1, %rd5, %rd2;
	@%p1 bra 	$L__BB288_2;
	mul.wide.u32 	%rd10, %r4, 8;
	add.s64 	%rd11, %rd1, %rd10;
	ld.global.f64 	%fd2, [%rd11];
	shl.b64 	%rd12, %rd2, 3;
	add.s64 	%rd13, %rd1, %rd12;
	ld.global.f64 	%fd3, [%rd13];
	add.f64 	%fd4, %fd2, %fd3;
	st.shared.f64 	[%r5], %fd4;
	bra.uni 	$L__BB288_4;
$L__BB288_2:
	cvt.u64.u32 	%rd3, %r4;
	setp.le.u64 	%p2, %rd5, %rd3;
	@%p2 bra 	$L__BB288_4;
	shl.b64 	%rd8, %rd3, 3;
	add.s64 	%rd9, %rd1, %rd8;
	ld.global.f64 	%fd1, [%rd9];
	st.shared.f64 	[%r5], %fd1;
$L__BB288_4:
	bar.sync 	0;
	setp.lt.u32 	%p3, %r15, 66;
	@%p3 bra 	$L__BB288_8;
$L__BB288_5:
	shr.u32 	%r7, %r15, 1;
	setp.ge.u32 	%p4, %r1, %r7;
	@%p4 bra 	$L__BB288_7;
	ld.shared.f64 	%fd5, [%r5];
	shl.b32 	%r13, %r7, 3;
	add.s32 	%r14, %r5, %r13;
	ld.shared.f64 	%fd6, [%r14];
	add.f64 	%fd7, %fd5, %fd6;
	st.shared.f64 	[%r5], %fd7;
$L__BB288_7:
	bar.sync 	0;
	setp.gt.u32 	%p5, %r15, 131;
	mov.u32 	%r15, %r7;
	@%p5 bra 	$L__BB288_5;
$L__BB288_8:
	setp.gt.u32 	%p6, %r1, 31;
	@%p6 bra 	$L__BB288_11;
	ld.volatile.shared.f64 	%fd8, [%r5];
	ld.volatile.shared.f64 	%fd9, [%r5+256];
	add.f64 	%fd10, %fd8, %fd9;
	st.volatile.shared.f64 	[%r5], %fd10;
	ld.volatile.shared.f64 	%fd11, [%r5];
	ld.volatile.shared.f64 	%fd12, [%r5+128];
	add.f64 	%fd13, %fd11, %fd12;
	st.volatile.shared.f64 	[%r5], %fd13;
	ld.volatile.shared.f64 	%fd14, [%r5];
	ld.volatile.shared.f64 	%fd15, [%r5+64];
	add.f64 	%fd16, %fd14, %fd15;
	st.volatile.shared.f64 	[%r5], %fd16;
	ld.volatile.shared.f64 	%fd17, [%r5];
	ld.volatile.shared.f64 	%fd18, [%r5+32];
	add.f64 	%fd19, %fd17, %fd18;
	st.volatile.shared.f64 	[%r5], %fd19;
	ld.volatile.shared.f64 	%fd20, [%r5];
	ld.volatile.shared.f64 	%fd21, [%r5+16];
	add.f64 	%fd22, %fd20, %fd21;
	st.volatile.shared.f64 	[%r5], %fd22;
	ld.volatile.shared.f64 	%fd23, [%r5];
	ld.volatile.shared.f64 	%fd24, [%r5+8];
	add.f64 	%fd25, %fd23, %fd24;
	st.volatile.shared.f64 	[%r5], %fd25;
	setp.ne.s32 	%p7, %r1, 0;
	@%p7 bra 	$L__BB288_11;
	ld.shared.f64 	%fd26, [meansdata_f64];
	cvta.to.global.u64 	%rd14, %rd4;
	mul.wide.u32 	%rd15, %r2, 8;
	add.s64 	%rd16, %rd14, %rd15;
	st.global.f64 	[%rd16], %fd26;
$L__BB288_11:
	ret;

}
	// .globl	contiguous_cumulate_mean_f64
.visible .entry contiguous_cumulate_mean_f64(
	.param .u64 .ptr .align 1 contiguous_cumulate_mean_f64_param_0,
	.param .u64 .ptr .align 1 contiguous_cumulate_mean_f64_param_1,
	.param .u64 contiguous_cumulate_mean_f64_param_2
)
{
	.reg .pred 	%p<8>;
	.reg .b32 	%r<16>;
	.reg .b64 	%rd<17>;
	.reg .b64 	%fd<27>;

	ld.param.u64 	%rd4, [contiguous_cumulate_mean_f64_param_0];
	ld.param.u64 	%rd6, [contiguous_cumulate_mean_f64_param_1];
	ld.param.u64 	%rd5, [contiguous_cumulate_mean_f64_param_2];
	cvta.to.global.u64 	%rd1, %rd6;
	mov.u32 	%r1, %tid.x;
	mov.u32 	%r2, %ctaid.x;
	mov.u32 	%r15, %ntid.x;
	mul.lo.s32 	%r8, %r2, %r15;
	shl.b32 	%r9, %r8, 1;
	add.s32 	%r4, %r9, %r1;
	shl.b32 	%r10, %r1, 3;
	mov.u32 	%r11, meansdata_f64;
	add.s32 	%r5, %r11, %r10;
	mov.b64 	%rd7, 0;
	st.shared.u64 	[%r5], %rd7;
	add.s32 	%r12, %r4, %r15;
	cvt.u64.u32 	%rd2, %r12;
	setp.le.u64 	%p1, %rd5, %rd2;
	@%p1 bra 	$L__BB289_2;
	mul.wide.u32 	%rd10, %r4, 8;
	add.s64 	%rd11, %rd1, %rd10;
	ld.global.f64 	%fd2, [%rd11];
	shl.b64 	%rd12, %rd2, 3;
	add.s64 	%rd13, %rd1, %rd12;
	ld.global.f64 	%fd3, [%rd13];
	add.f64 	%fd4, %fd2, %fd3;
	st.shared.f64 	[%r5], %fd4;
	bra.uni 	$L__BB289_4;
$L__BB289_2:
	cvt.u64.u32 	%rd3, %r4;
	setp.le.u64 	%p2, %rd5, %rd3;
	@%p2 bra 	$L__BB289_4;
	shl.b64 	%rd8, %rd3, 3;
	add.s64 	%rd9, %rd1, %rd8;
	ld.global.f64 	%fd1, [%rd9];
	st.shared.f64 	[%r5], %fd1;
$L__BB289_4:
	bar.sync 	0;
	setp.lt.u32 	%p3, %r15, 66;
	@%p3 bra 	$L__BB289_8;
$L__BB289_5:
	shr.u32 	%r7, %r15, 1;
	setp.ge.u32 	%p4, %r1, %r7;
	@%p4 bra 	$L__BB289_7;
	ld.shared.f64 	%fd5, [%r5];
	shl.b32 	%r13, %r7, 3;
	add.s32 	%r14, %r5, %r13;
	ld.shared.f64 	%fd6, [%r14];
	add.f64 	%fd7, %fd5, %fd6;
	st.shared.f64 	[%r5], %fd7;
$L__BB289_7:
	bar.sync 	0;
	setp.gt.u32 	%p5, %r15, 131;
	mov.u32 	%r15, %r7;
	@%p5 bra 	$L__BB289_5;
$L__BB289_8:
	setp.gt.u32 	%p6, %r1, 31;
	@%p6 bra 	$L__BB289_11;
	ld.volatile.shared.f64 	%fd8, [%r5];
	ld.volatile.shared.f64 	%fd9, [%r5+256];
	add.f64 	%fd10, %fd8, %fd9;
	st.volatile.shared.f64 	[%r5], %fd10;
	ld.volatile.shared.f64 	%fd11, [%r5];
	ld.volatile.shared.f64 	%fd12, [%r5+128];
	add.f64 	%fd13, %fd11, %fd12;
	st.volatile.shared.f64 	[%r5], %fd13;
	ld.volatile.shared.f64 	%fd14, [%r5];
	ld.volatile.shared.f64 	%fd15, [%r5+64];
	add.f64 	%fd16, %fd14, %fd15;
	st.volatile.shared.f64 	[%r5], %fd16;
	ld.volatile.shared.f64 	%fd17, [%r5];
	ld.volatile.shared.f64 	%fd18, [%r5+32];
	add.f64 	%fd19, %fd17, %fd18;
	st.volatile.shared.f64 	[%r5], %fd19;
	ld.volatile.shared.f64 	%fd20, [%r5];
	ld.volatile.shared.f64 	%fd21, [%r5+16];
	add.f64 	%fd22, %fd20, %fd21;
	st.volatile.shared.f64 	[%r5], %fd22;
	ld.volatile.shared.f64 	%fd23, [%r5];
	ld.volatile.shared.f64 	%fd24, [%r5+8];
	add.f64 	%fd25, %fd23, %fd24;
	st.volatile.shared.f64 	[%r5], %fd25;
	setp.ne.s32 	%p7, %r1, 0;
	@%p7 bra 	$L__BB289_11;
	ld.shared.f64 	%fd26, [meansdata_f64];
	cvta.to.global.u64 	%rd14, %rd4;
	mul.wide.u32 	%rd15, %r2, 8;
	add.s64 	%rd16, %rd14, %rd15;
	st.global.f64 	[%rd16], %fd26;
$L__BB289_11:
	ret;

}
	// .globl	uncontiguous_mean_f64
.visible .entry uncontiguous_mean_f64(
	.param .u64 .ptr .align 1 uncontiguous_mean_f64_param_0,
	.param .u64 .ptr .align 1 uncontiguous_mean_f64_param_1,
	.param .u64 .ptr .align 1 uncontiguous_mean_f64_param_2,
	.param .u64 .ptr .align 1 uncontiguous_mean_f64_param_3,
	.param .u64 uncontiguous_mean_f64_param_4,
	.param .u64 uncontiguous_mean_f64_param_5
)
{
	.reg .pred 	%p<53>;
	.reg .b32 	%r<212>;
	.reg .b64 	%rd<559>;
	.reg .b64 	%fd<27>;

	ld.param.u64 	%rd260, [uncontiguous_mean_f64_param_0];
	ld.param.u64 	%rd263, [uncontiguous_mean_f64_param_1];
	ld.param.u64 	%rd264, [uncontiguous_mean_f64_param_2];
	ld.param.u64 	%rd265, [uncontiguous_mean_f64_param_3];
	ld.param.u64 	%rd261, [uncontiguous_mean_f64_param_4];
	ld.param.u64 	%rd262, [uncontiguous_mean_f64_param_5];
	cvta.to.global.u64 	%rd1, %rd265;
	cvta.to.global.u64 	%rd2, %rd264;
	cvta.to.global.u64 	%rd3, %rd263;
	mov.u32 	%r1, %tid.x;
	mov.u32 	%r2, %ctaid.x;
	mov.u32 	%r211, %ntid.x;
	mul.lo.s32 	%r52, %r2, %r211;
	shl.b32 	%r53, %r52, 1;
	add.s32 	%r4, %r53, %r1;
	shl.b32 	%r54, %r1, 3;
	mov.u32 	%r55, meansdata_f64;
	add.s32 	%r5, %r55, %r54;
	mov.b64 	%rd266, 0;
	st.shared.u64 	[%r5], %rd266;
	add.s32 	%r56, %r4, %r211;
	cvt.u64.u32 	%rd512, %r56;
	setp.le.u64 	%p1, %rd262, %rd512;
	@%p1 bra 	$L__BB290_54;
	cvt.u32.u64 	%r6, %rd261;
	add.s32 	%r205, %r6, -1;
	setp.lt.s32 	%p27, %r205, 0;
	mov.b64 	%rd516, 0;
	mov.u64 	%rd517, %rd516;
	@%p27 bra 	$L__BB290_53;
	cvt.u64.u32 	%rd513, %r4;
	setp.lt.u32 	%p28, %r205, 3;
	mov.b64 	%rd517, 0;
	mov.u64 	%rd516, %rd517;
	@%p28 bra 	$L__BB290_30;
	add.s32 	%r203, %r6, -2;
	and.b32  	%r132, %r6, -4;
	neg.s32 	%r202, %r132;
	mov.b64 	%rd517, 0;
$L__BB290_4:
	.pragma "nounroll";
	add.s32 	%r12, %r203, 1;
	mul.wide.u32 	%rd398, %r12, 8;
	add.s64 	%rd399, %rd2, %rd398;
	ld.global.u64 	%rd10, [%rd399];
	or.b64  	%rd400, %rd513, %rd10;
	and.b64  	%rd401, %rd400, -4294967296;
	setp.ne.s64 	%p29, %rd401, 0;
	@%p29 bra 	$L__BB290_6;
	cvt.u32.u64 	%r133, %rd10;
	cvt.u32.u64 	%r134, %rd513;
	div.u32 	%r135, %r134, %r133;
	mul.lo.s32 	%r136, %r135, %r133;
	sub.s32 	%r137, %r134, %r136;
	cvt.u64.u32 	%rd478, %r135;
	cvt.u64.u32 	%rd479, %r137;
	bra.uni 	$L__BB290_7;
$L__BB290_6:
	div.s64 	%rd478, %rd513, %rd10;
	mul.lo.s64 	%rd402, %rd478, %rd10;
	sub.s64 	%rd479, %rd513, %rd402;
$L__BB290_7:
	mul.wide.u32 	%rd403, %r12, 8;
	add.s64 	%rd404, %rd1, %rd403;
	ld.global.u64 	%rd17, [%rd404];
	mad.lo.s64 	%rd18, %rd17, %rd479, %rd516;
	or.b64  	%rd405, %rd512, %rd10;
	and.b64  	%rd406, %rd405, -4294967296;
	setp.ne.s64 	%p30, %rd406, 0;
	@%p30 bra 	$L__BB290_9;
	cvt.u32.u64 	%r138, %rd10;
	cvt.u32.u64 	%r139, %rd512;
	div.u32 	%r140, %r139, %r138;
	mul.lo.s32 	%r141, %r140, %r138;
	sub.s32 	%r142, %r139, %r141;
	cvt.u64.u32 	%rd480, %r140;
	cvt.u64.u32 	%rd481, %r142;
	bra.uni 	$L__BB290_10;
$L__BB290_9:
	div.s64 	%rd480, %rd512, %rd10;
	mul.lo.s64 	%rd407, %rd480, %rd10;
	sub.s64 	%rd481, %rd512, %rd407;
$L__BB290_10:
	mad.lo.s64 	%rd25, %rd481, %rd17, %rd517;
	add.s32 	%r13, %r203, -2;
	mul.wide.u32 	%rd408, %r203, 8;
	add.s64 	%rd409, %rd2, %rd408;
	ld.global.u64 	%rd26, [%rd409];
	or.b64  	%rd410, %rd478, %rd26;
	and.b64  	%rd411, %rd410, -4294967296;
	setp.ne.s64 	%p31, %rd411, 0;
	@%p31 bra 	$L__BB290_12;
	cvt.u32.u64 	%r143, %rd26;
	cvt.u32.u64 	%r144, %rd478;
	div.u32 	%r145, %r144, %r143;
	mul.lo.s32 	%r146, %r145, %r143;
	sub.s32 	%r147, %r144, %r146;
	cvt.u64.u32 	%rd482, %r145;
	cvt.u64.u32 	%rd483, %r147;
	bra.uni 	$L__BB290_13;
$L__BB290_12:
	div.s64 	%rd482, %rd478, %rd26;
	mul.lo.s64 	%rd412, %rd482, %rd26;
	sub.s64 	%rd483, %rd478, %rd412;
$L__BB290_13:
	mul.wide.u32 	%rd413, %r203, 8;
	add.s64 	%rd414, %rd1, %rd413;
	ld.global.u64 	%rd33, [%rd414];
	mad.lo.s64 	%rd34, %rd33, %rd483, %rd18;
	or.b64  	%rd415, %rd480, %rd26;
	and.b64  	%rd416, %rd415, -4294967296;
	setp.ne.s64 	%p32, %rd416, 0;
	@%p32 bra 	$L__BB290_15;
	cvt.u32.u64 	%r148, %rd26;
	cvt.u32.u64 	%r149, %rd480;
	div.u32 	%r150, %r149, %r148;
	mul.lo.s32 	%r151, %r150, %r148;
	sub.s32 	%r152, %r149, %r151;
	cvt.u64.u32 	%rd484, %r150;
	cvt.u64.u32 	%rd485, %r152;
	bra.uni 	$L__BB290_16;
$L__BB290_15:
	div.s64 	%rd484, %rd480, %rd26;
	mul.lo.s64 	%rd417, %rd484, %rd26;
	sub.s64 	%rd485, %rd480, %rd417;
$L__BB290_16:
	mad.lo.s64 	%rd41, %rd485, %rd33, %rd25;
	add.s32 	%r14, %r203, -1;
	mul.wide.u32 	%rd418, %r14, 8;
	add.s64 	%rd419, %rd2, %rd418;
	ld.global.u64 	%rd42, [%rd419];
	or.b64  	%rd420, %rd482, %rd42;
	and.b64  	%rd421, %rd420, -4294967296;
	setp.ne.s64 	%p33, %rd421, 0;
	@%p33 bra 	$L__BB290_18;
	cvt.u32.u64 	%r153, %rd42;
	cvt.u32.u64 	%r154, %rd482;
	div.u32 	%r155, %r154, %r153;
	mul.lo.s32 	%r156, %r155, %r153;
	sub.s32 	%r157, %r154, %r156;
	cvt.u64.u32 	%rd486, %r155;
	cvt.u64.u32 	%rd487, %r157;
	bra.uni 	$L__BB290_19;
$L__BB290_18:
	div.s64 	%rd486, %rd482, %rd42;
	mul.lo.s64 	%rd422, %rd486, %rd42;
	sub.s64 	%rd487, %rd482, %rd422;
$L__BB290_19:
	mul.wide.u32 	%rd423, %r14, 8;
	add.s64 	%rd424, %rd1, %rd423;
	ld.global.u64 	%rd49, [%rd424];
	mad.lo.s64 	%rd50, %rd49, %rd487, %rd34;
	or.b64  	%rd425, %rd484, %rd42;
	and.b64  	%rd426, %rd425, -4294967296;
	setp.ne.s64 	%p34, %rd426, 0;
	@%p34 bra 	$L__BB290_21;
	cvt.u32.u64 	%r158, %rd42;
	cvt.u32.u64 	%r159, %rd484;
	div.u32 	%r160, %r159, %r158;
	mul.lo.s32 	%r161, %r160, %r158;
	sub.s32 	%r162, %r159, %r161;
	cvt.u64.u32 	%rd488, %r160;
	cvt.u64.u32 	%rd489, %r162;
	bra.uni 	$L__BB290_22;
$L__BB290_21:
	div.s64 	%rd488, %rd484, %rd42;
	mul.lo.s64 	%rd427, %rd488, %rd42;
	sub.s64 	%rd489, %rd484, %rd427;
$L__BB290_22:
	mad.lo.s64 	%rd57, %rd489, %rd49, %rd41;
	mul.wide.u32 	%rd428, %r13, 8;
	add.s64 	%rd429, %rd2, %rd428;
	ld.global.u64 	%rd58, [%rd429];
	or.b64  	%rd430, %rd486, %rd58;
	and.b64  	%rd431, %rd430, -4294967296;
	setp.ne.s64 	%p35, %rd431, 0;
	@%p35 bra 	$L__BB290_24;
	cvt.u32.u64 	%r163, %rd58;
	cvt.u32.u64 	%r164, %rd486;
	div.u32 	%r165, %r164, %r163;
	mul.lo.s32 	%r166, %r165, %r163;
	sub.s32 	%r167, %r164, %r166;
	cvt.u64.u32 	%rd513, %r165;
	cvt.u64.u32 	%rd491, %r167;
	bra.uni 	$L__BB290_25;
$L__BB290_24:
	div.s64 	%rd513, %rd486, %rd58;
	mul.lo.s64 	%rd432, %rd513, %rd58;
	sub.s64 	%rd491, %rd486, %rd432;
$L__BB290_25:
	mul.wide.u32 	%rd433, %r13, 8;
	add.s64 	%rd434, %rd1, %rd433;
	ld.global.u64 	%rd65, [%rd434];
	mad.lo.s64 	%rd516, %rd65, %rd491, %rd50;
	or.b64  	%rd435, %rd488, %rd58;
	and.b64  	%rd436, %rd435, -4294967296;
	setp.ne.s64 	%p36, %rd436, 0;
	@%p36 bra 	$L__BB290_27;
	cvt.u32.u64 	%r168, %rd58;
	cvt.u32.u64 	%r169, %rd488;
	div.u32 	%r170, %r169, %r168;
	mul.lo.s32 	%r171, %r170, %r168;
	sub.s32 	%r172, %r169, %r171;
	cvt.u64.u32 	%rd512, %r170;
	cvt.u64.u32 	%rd493, %r172;
	bra.uni 	$L__BB290_28;
$L__BB290_27:
	div.s64 	%rd512, %rd488, %rd58;
	mul.lo.s64 	%rd437, %rd512, %rd58;
	sub.s64 	%rd493, %rd488, %rd437;
$L__BB290_28:
	mad.lo.s64 	%rd517, %rd493, %rd65, %rd57;
	add.s32 	%r203, %r203, -4;
	add.s32 	%r202, %r202, 4;
	setp.ne.s32 	%p37, %r202, 0;
	@%p37 bra 	$L__BB290_4;
	add.s32 	%r205, %r203, 1;
$L__BB290_30:
	and.b32  	%r19, %r6, 3;
	setp.eq.s32 	%p38, %r19, 0;
	@%p38 bra 	$L__BB290_53;
	setp.eq.s32 	%p39, %r19, 1;
	@%p39 bra 	$L__BB290_45;
	mul.wide.u32 	%rd439, %r205, 8;
	add.s64 	%rd440, %rd2, %rd439;
	ld.global.u64 	%rd80, [%rd440];
	or.b64  	%rd441, %rd513, %rd80;
	and.b64  	%rd442, %rd441, -4294967296;
	setp.ne.s64 	%p40, %rd442, 0;
	@%p40 bra 	$L__BB290_34;
	cvt.u32.u64 	%r173, %rd80;
	cvt.u32.u64 	%r174, %rd513;
	div.u32 	%r175, %r174, %r173;
	mul.lo.s32 	%r176, %r175, %r173;
	sub.s32 	%r177, %r174, %r176;
	cvt.u64.u32 	%rd500, %r175;
	cvt.u64.u32 	%rd501, %r177;
	bra.uni 	$L__BB290_35;
$L__BB290_34:
	div.s64 	%rd500, %rd513, %rd80;
	mul.lo.s64 	%rd443, %rd500, %rd80;
	sub.s64 	%rd501, %rd513, %rd443;
$L__BB290_35:
	add.s64 	%rd445, %rd1, %rd439;
	ld.global.u64 	%rd87, [%rd445];
	mad.lo.s64 	%rd88, %rd87, %rd501, %rd516;
	or.b64  	%rd446, %rd512, %rd80;
	and.b64  	%rd447, %rd446, -4294967296;
	setp.ne.s64 	%p41, %rd447, 0;
	@%p41 bra 	$L__BB290_37;
	cvt.u32.u64 	%r178, %rd80;
	cvt.u32.u64 	%r179, %rd512;
	div.u32 	%r180, %r179, %r178;
	mul.lo.s32 	%r181, %r180, %r178;
	sub.s32 	%r182, %r179, %r181;
	cvt.u64.u32 	%rd502, %r180;
	cvt.u64.u32 	%rd503, %r182;
	bra.uni 	$L__BB290_38;
$L__BB290_37:
	div.s64 	%rd502, %rd512, %rd80;
	mul.lo.s64 	%rd448, %rd502, %rd80;
	sub.s64 	%rd503, %rd512, %rd448;
$L__BB290_38:
	mad.lo.s64 	%rd95, %rd503, %rd87, %rd517;
	add.s32 	%r20, %r205, -1;
	mul.wide.u32 	%rd449, %r20, 8;
	add.s64 	%rd450, %rd2, %rd449;
	ld.global.u64 	%rd96, [%rd450];
	or.b64  	%rd451, %rd500, %rd96;
	and.b64  	%rd452, %rd451, -4294967296;
	setp.ne.s64 	%p42, %rd452, 0;
	@%p42 bra 	$L__BB290_40;
	cvt.u32.u64 	%r183, %rd96;
	cvt.u32.u64 	%r184, %rd500;
	div.u32 	%r185, %r184, %r183;
	mul.lo.s32 	%r186, %r185, %r183;
	sub.s32 	%r187, %r184, %r186;
	cvt.u64.u32 	%rd513, %r185;
	cvt.u64.u32 	%rd505, %r187;
	bra.uni 	$L__BB290_41;
$L__BB290_40:
	div.s64 	%rd513, %rd500, %rd96;
	mul.lo.s64 	%rd453, %rd513, %rd96;
	sub.s64 	%rd505, %rd500, %rd453;
$L__BB290_41:
	add.s64 	%rd455, %rd1, %rd449;
	ld.global.u64 	%rd103, [%rd455];
	mad.lo.s64 	%rd516, %rd103, %rd505, %rd88;
	or.b64  	%rd456, %rd502, %rd96;
	and.b64  	%rd457, %rd456, -4294967296;
	setp.ne.s64 	%p43, %rd457, 0;
	@%p43 bra 	$L__BB290_43;
	cvt.u32.u64 	%r188, %rd96;
	cvt.u32.u64 	%r189, %rd502;
	div.u32 	%r190, %r189, %r188;
	mul.lo.s32 	%r191, %r190, %r188;
	sub.s32 	%r192, %r189, %r191;
	cvt.u64.u32 	%rd512, %r190;
	cvt.u64.u32 	%rd507, %r192;
	bra.uni 	$L__BB290_44;
$L__BB290_43:
	div.s64 	%rd512, %rd502, %rd96;
	mul.lo.s64 	%rd458, %rd512, %rd96;
	sub.s64 	%rd507, %rd502, %rd458;
$L__BB290_44:
	mad.lo.s64 	%rd517, %rd507, %rd103, %rd95;
	add.s32 	%r205, %r205, -2;
$L__BB290_45:
	and.b32  	%r193, %r6, 1;
	setp.eq.b32 	%p44, %r193, 1;
	not.pred 	%p45, %p44;
	@%p45 bra 	$L__BB290_53;
	mul.wide.u32 	%rd459, %r205, 8;
	add.s64 	%rd460, %rd2, %rd459;
	ld.global.u64 	%rd118, [%rd460];
	or.b64  	%rd461, %rd513, %rd118;
	and.b64  	%rd462, %rd461, -4294967296;
	setp.ne.s64 	%p46, %rd462, 0;
	@%p46 bra 	$L__BB290_48;
	cvt.u32.u64 	%r194, %rd118;
	cvt.u32.u64 	%r195, %rd513;
	rem.u32 	%r196, %r195, %r194;
	cvt.u64.u32 	%rd514, %r196;
	bra.uni 	$L__BB290_49;
$L__BB290_48:
	rem.s64 	%rd514, %rd513, %rd118;
$L__BB290_49:
	add.s64 	%rd464, %rd1, %rd459;
	ld.global.u64 	%rd122, [%rd464];
	mad.lo.s64 	%rd516, %rd122, %rd514, %rd516;
	or.b64  	%rd465, %rd512, %rd118;
	and.b64  	%rd466, %rd465, -4294967296;
	setp.ne.s64 	%p47, %rd466, 0;
	@%p47 bra 	$L__BB290_51;
	cvt.u32.u64 	%r197, %rd118;
	cvt.u32.u64 	%r198, %rd512;
	rem.u32 	%r199, %r198, %r197;
	cvt.u64.u32 	%rd515, %r199;
	bra.uni 	$L__BB290_52;
$L__BB290_51:
	rem.s64 	%rd515, %rd512, %rd118;
$L__BB290_52:
	mad.lo.s64 	%rd517, %rd515, %rd122, %rd517;
$L__BB290_53:
	shl.b64 	%rd467, %rd516, 3;
	add.s64 	%rd468, %rd3, %rd467;
	ld.global.f64 	%fd2, [%rd468];
	shl.b64 	%rd469, %rd517, 3;
	add.s64 	%rd470, %rd3, %rd469;
	ld.global.f64 	%fd3, [%rd470];
	add.f64 	%fd4, %fd2, %fd3;
	st.shared.f64 	[%r5], %fd4;
	bra.uni 	$L__BB290_114;
$L__BB290_54:
	cvt.u64.u32 	%rd549, %r4;
	setp.le.u64 	%p2, %rd262, %rd549;
	@%p2 bra 	$L__BB290_114;
	cvt.u32.u64 	%r23, %rd261;
	add.s32 	%r209, %r23, -1;
	setp.lt.s32 	%p3, %r209, 0;
	mov.b64 	%rd558, 0;
	@%p3 bra 	$L__BB290_113;
	and.b32  	%r25, %r23, 7;
	setp.lt.u32 	%p4, %r209, 7;
	mov.b64 	%rd558, 0;
	@%p4 bra 	$L__BB290_84;
	add.s32 	%r207, %r23, -4;
	and.b32  	%r57, %r23, -8;
	neg.s32 	%r206, %r57;
	mov.b64 	%rd558, 0;
$L__BB290_58:
	.pragma "nounroll";
	add.s32 	%r30, %r207, 3;
	mul.wide.u32 	%rd271, %r30, 8;
	add.s64 	%rd272, %rd2, %rd271;
	ld.global.u64 	%rd133, [%rd272];
	or.b64  	%rd273, %rd549, %rd133;
	and.b64  	%rd274, %rd273, -4294967296;
	setp.ne.s64 	%p5, %rd274, 0;
	@%p5 bra 	$L__BB290_60;
	cvt.u32.u64 	%r58, %rd133;
	cvt.u32.u64 	%r59, %rd549;
	div.u32 	%r60, %r59, %r58;
	mul.lo.s32 	%r61, %r60, %r58;
	sub.s32 	%r62, %r59, %r61;
	cvt.u64.u32 	%rd520, %r60;
	cvt.u64.u32 	%rd521, %r62;
	bra.uni 	$L__BB290_61;
$L__BB290_60:
	div.s64 	%rd520, %rd549, %rd133;
	mul.lo.s64 	%rd275, %rd520, %rd133;
	sub.s64 	%rd521, %rd549, %rd275;
$L__BB290_61:
	add.s64 	%rd277, %rd1, %rd271;
	ld.global.u64 	%rd278, [%rd277];
	mad.lo.s64 	%rd140, %rd278, %rd521, %rd558;
	add.s32 	%r31, %r207, 2;
	mul.wide.u32 	%rd279, %r31, 8;
	add.s64 	%rd280, %rd2, %rd279;
	ld.global.u64 	%rd141, [%rd280];
	or.b64  	%rd281, %rd520, %rd141;
	and.b64  	%rd282, %rd281, -4294967296;
	setp.ne.s64 	%p6, %rd282, 0;
	@%p6 bra 	$L__BB290_63;
	cvt.u32.u64 	%r63, %rd141;
	cvt.u32.u64 	%r64, %rd520;
	div.u32 	%r65, %r64, %r63;
	mul.lo.s32 	%r66, %r65, %r63;
	sub.s32 	%r67, %r64, %r66;
	cvt.u64.u32 	%rd522, %r65;
	cvt.u64.u32 	%rd523, %r67;
	bra.uni 	$L__BB290_64;
$L__BB290_63:
	div.s64 	%rd522, %rd520, %rd141;
	mul.lo.s64 	%rd283, %rd522, %rd141;
	sub.s64 	%rd523, %rd520, %rd283;
$L__BB290_64:
	add.s64 	%rd285, %rd1, %rd279;
	ld.global.u64 	%rd286, [%rd285];
	mad.lo.s64 	%rd148, %rd286, %rd523, %rd140;
	add.s32 	%r32, %r207, 1;
	mul.wide.u32 	%rd287, %r32, 8;
	add.s64 	%rd288, %rd2, %rd287;
	ld.global.u64 	%rd149, [%rd288];
	or.b64  	%rd289, %rd522, %rd149;
	and.b64  	%rd290, %rd289, -4294967296;
	setp.ne.s64 	%p7, %rd290, 0;
	@%p7 bra 	$L__BB290_66;
	cvt.u32.u64 	%r68, %rd149;
	cvt.u32.u64 	%r69, %rd522;
	div.u32 	%r70, %r69, %r68;
	mul.lo.s32 	%r71, %r70, %r68;
	sub.s32 	%r72, %r69, %r71;
	cvt.u64.u32 	%rd524, %r70;
	cvt.u64.u32 	%rd525, %r72;
	bra.uni 	$L__BB290_67;
$L__BB290_66:
	div.s64 	%rd524, %rd522, %rd149;
	mul.lo.s64 	%rd291, %rd524, %rd149;
	sub.s64 	%rd525, %rd522, %rd291;
$L__BB290_67:
	add.s64 	%rd293, %rd1, %rd287;
	ld.global.u64 	%rd294, [%rd293];
	mad.lo.s64 	%rd156, %rd294, %rd525, %rd148;
	add.s32 	%r33, %r207, -4;
	mul.wide.u32 	%rd295, %r207, 8;
	add.s64 	%rd296, %rd2, %rd295;
	ld.global.u64 	%rd157, [%rd296];
	or.b64  	%rd297, %rd524, %rd157;
	and.b64  	%rd298, %rd297, -4294967296;
	setp.ne.s64 	%p8, %rd298, 0;
	@%p8 bra 	$L__BB290_69;
	cvt.u32.u64 	%r73, %rd157;
	cvt.u32.u64 	%r74, %rd524;
	div.u32 	%r75, %r74, %r73;
	mul.lo.s32 	%r76, %r75, %r73;
	sub.s32 	%r77, %r74, %r76;
	cvt.u64.u32 	%rd526, %r75;
	cvt.u64.u32 	%rd527, %r77;
	bra.uni 	$L__BB290_70;
$L__BB290_69:
	div.s64 	%rd526, %rd524, %rd157;
	mul.lo.s64 	%rd299, %rd526, %rd157;
	sub.s64 	%rd527, %rd524, %rd299;
$L__BB290_70:
	add.s64 	%rd301, %rd1, %rd295;
	ld.global.u64 	%rd302, [%rd301];
	mad.lo.s64 	%rd164, %rd302, %rd527, %rd156;
	add.s32 	%r34, %r207, -1;
	mul.wide.u32 	%rd303, %r34, 8;
	add.s64 	%rd304, %rd2, %rd303;
	ld.global.u64 	%rd165, [%rd304];
	or.b64  	%rd305, %rd526, %rd165;
	and.b64  	%rd306, %rd305, -4294967296;
	setp.ne.s64 	%p9, %rd306, 0;
	@%p9 bra 	$L__BB290_72;
	cvt.u32.u64 	%r78, %rd165;
	cvt.u32.u64 	%r79, %rd526;
	div.u32 	%r80, %r79, %r78;
	mul.lo.s32 	%r81, %r80, %r78;
	sub.s32 	%r82, %r79, %r81;
	cvt.u64.u32 	%rd528, %r80;
	cvt.u64.u32 	%rd529, %r82;
	bra.uni 	$L__BB290_73;
$L__BB290_72:
	div.s64 	%rd528, %rd526, %rd165;
	mul.lo.s64 	%rd307, %rd528, %rd165;
	sub.s64 	%rd529, %rd526, %rd307;
$L__BB290_73:
	add.s64 	%rd309, %rd1, %rd303;
	ld.global.u64 	%rd310, [%rd309];
	mad.lo.s64 	%rd172, %rd310, %rd529, %rd164;
	add.s32 	%r35, %r207, -2;
	mul.wide.u32 	%rd311, %r35, 8;
	add.s64 	%rd312, %rd2, %rd311;
	ld.global.u64 	%rd173, [%rd312];
	or.b64  	%rd313, %rd528, %rd173;
	and.b64  	%rd314, %rd313, -4294967296;
	setp.ne.s64 	%p10, %rd314, 0;
	@%p10 bra 	$L__BB290_75;
	cvt.u32.u64 	%r83, %rd173;
	cvt.u32.u64 	%r84, %rd528;
	div.u32 	%r85, %r84, %r83;
	mul.lo.s32 	%r86, %r85, %r83;
	sub.s32 	%r87, %r84, %r86;
	cvt.u64.u32 	%rd530, %r85;
	cvt.u64.u32 	%rd531, %r87;
	bra.uni 	$L__BB290_76;
$L__BB290_75:
	div.s64 	%rd530, %rd528, %rd173;
	mul.lo.s64 	%rd315, %rd530, %rd173;
	sub.s64 	%rd531, %rd528, %rd315;
$L__BB290_76:
	add.s64 	%rd317, %rd1, %rd311;
	ld.global.u64 	%rd318, [%rd317];
	mad.lo.s64 	%rd180, %rd318, %rd531, %rd172;
	add.s32 	%r36, %r207, -3;
	mul.wide.u32 	%rd319, %r36, 8;
	add.s64 	%rd320, %rd2, %rd319;
	ld.global.u64 	%rd181, [%rd320];
	or.b64  	%rd321, %rd530, %rd181;
	and.b64  	%rd322, %rd321, -4294967296;
	setp.ne.s64 	%p11, %rd322, 0;
	@%p11 bra 	$L__BB290_78;
	cvt.u32.u64 	%r88, %rd181;
	cvt.u32.u64 	%r89, %rd530;
	div.u32 	%r90, %r89, %r88;
	mul.lo.s32 	%r91, %r90, %r88;
	sub.s32 	%r92, %r89, %r91;
	cvt.u64.u32 	%rd532, %r90;
	cvt.u64.u32 	%rd533, %r92;
	bra.uni 	$L__BB290_79;
$L__BB290_78:
	div.s64 	%rd532, %rd530, %rd181;
	mul.lo.s64 	%rd323, %rd532, %rd181;
	sub.s64 	%rd533, %rd530, %rd323;
$L__BB290_79:
	add.s64 	%rd325, %rd1, %rd319;
	ld.global.u64 	%rd326, [%rd325];
	mad.lo.s64 	%rd188, %rd326, %rd533, %rd180;
	mul.wide.u32 	%rd327, %r33, 8;
	add.s64 	%rd328, %rd2, %rd327;
	ld.global.u64 	%rd189, [%rd328];
	or.b64  	%rd329, %rd532, %rd189;
	and.b64  	%rd330, %rd329, -4294967296;
	setp.ne.s64 	%p12, %rd330, 0;
	@%p12 bra 	$L__BB290_81;
	cvt.u32.u64 	%r93, %rd189;
	cvt.u32.u64 	%r94, %rd532;
	div.u32 	%r95, %r94, %r93;
	mul.lo.s32 	%r96, %r95, %r93;
	sub.s32 	%r97, %r94, %r96;
	cvt.u64.u32 	%rd549, %r95;
	cvt.u64.u32 	%rd535, %r97;
	bra.uni 	$L__BB290_82;
$L__BB290_81:
	div.s64 	%rd549, %rd532, %rd189;
	mul.lo.s64 	%rd331, %rd549, %rd189;
	sub.s64 	%rd535, %rd532, %rd331;
$L__BB290_82:
	add.s64 	%rd333, %rd1, %rd327;
	ld.global.u64 	%rd334, [%rd333];
	mad.lo.s64 	%rd558, %rd334, %rd535, %rd188;
	add.s32 	%r207, %r207, -8;
	add.s32 	%r206, %r206, 8;
	setp.ne.s32 	%p13, %r206, 0;
	@%p13 bra 	$L__BB290_58;
	add.s32 	%r209, %r207, 3;
$L__BB290_84:
	setp.eq.s32 	%p14, %r25, 0;
	@%p14 bra 	$L__BB290_113;
	and.b32  	%r41, %r23, 3;
	setp.lt.u32 	%p15, %r25, 4;
	@%p15 bra 	$L__BB290_99;
	mul.wide.u32 	%rd336, %r209, 8;
	add.s64 	%rd337, %rd2, %rd336;
	ld.global.u64 	%rd200, [%rd337];
	or.b64  	%rd338, %rd549, %rd200;
	and.b64  	%rd339, %rd338, -4294967296;
	setp.ne.s64 	%p16, %rd339, 0;
	@%p16 bra 	$L__BB290_88;
	cvt.u32.u64 	%r98, %rd200;
	cvt.u32.u64 	%r99, %rd549;
	div.u32 	%r100, %r99, %r98;
	mul.lo.s32 	%r101, %r100, %r98;
	sub.s32 	%r102, %r99, %r101;
	cvt.u64.u32 	%rd539, %r100;
	cvt.u64.u32 	%rd540, %r102;
	bra.uni 	$L__BB290_89;
$L__BB290_88:
	div.s64 	%rd539, %rd549, %rd200;
	mul.lo.s64 	%rd340, %rd539, %rd200;
	sub.s64 	%rd540, %rd549, %rd340;
$L__BB290_89:
	add.s64 	%rd342, %rd1, %rd336;
	ld.global.u64 	%rd343, [%rd342];
	mad.lo.s64 	%rd207, %rd343, %rd540, %rd558;
	add.s32 	%r42, %r209, -1;
	mul.wide.u32 	%rd344, %r42, 8;
	add.s64 	%rd345, %rd2, %rd344;
	ld.global.u64 	%rd208, [%rd345];
	or.b64  	%rd346, %rd539, %rd208;
	and.b64  	%rd347, %rd346, -4294967296;
	setp.ne.s64 	%p17, %rd347, 0;
	@%p17 bra 	$L__BB290_91;
	cvt.u32.u64 	%r103, %rd208;
	cvt.u32.u64 	%r104, %rd539;
	div.u32 	%r105, %r104, %r103;
	mul.lo.s32 	%r106, %r105, %r103;
	sub.s32 	%r107, %r104, %r106;
	cvt.u64.u32 	%rd541, %r105;
	cvt.u64.u32 	%rd542, %r107;
	bra.uni 	$L__BB290_92;
$L__BB290_91:
	div.s64 	%rd541, %rd539, %rd208;
	mul.lo.s64 	%rd348, %rd541, %rd208;
	sub.s64 	%rd542, %rd539, %rd348;
$L__BB290_92:
	add.s64 	%rd350, %rd1, %rd344;
	ld.global.u64 	%rd351, [%rd350];
	mad.lo.s64 	%rd215, %rd351, %rd542, %rd207;
	add.s32 	%r43, %r209, -2;
	mul.wide.u32 	%rd352, %r43, 8;
	add.s64 	%rd353, %rd2, %rd352;
	ld.global.u64 	%rd216, [%rd353];
	or.b64  	%rd354, %rd541, %rd216;
	and.b64  	%rd355, %rd354, -4294967296;
	setp.ne.s64 	%p18, %rd355, 0;
	@%p18 bra 	$L__BB290_94;
	cvt.u32.u64 	%r108, %rd216;
	cvt.u32.u64 	%r109, %rd541;
	div.u32 	%r110, %r109, %r108;
	mul.lo.s32 	%r111, %r110, %r108;
	sub.s32 	%r112, %r109, %r111;
	cvt.u64.u32 	%rd543, %r110;
	cvt.u64.u32 	%rd544, %r112;
	bra.uni 	$L__BB290_95;
$L__BB290_94:
	div.s64 	%rd543, %rd541, %rd216;
	mul.lo.s64 	%rd356, %rd543, %rd216;
	sub.s64 	%rd544, %rd541, %rd356;
$L__BB290_95:
	add.s64 	%rd358, %rd1, %rd352;
	ld.global.u64 	%rd359, [%rd358];
	mad.lo.s64 	%rd223, %rd359, %rd544, %rd215;
	add.s32 	%r44, %r209, -3;
	mul.wide.u32 	%rd360, %r44, 8;
	add.s64 	%rd361, %rd2, %rd360;
	ld.global.u64 	%rd224, [%rd361];
	or.b64  	%rd362, %rd543, %rd224;
	and.b64  	%rd363, %rd362, -4294967296;
	setp.ne.s64 	%p19, %rd363, 0;
	@%p19 bra 	$L__BB290_97;
	cvt.u32.u64 	%r113, %rd224;
	cvt.u32.u64 	%r114, %rd543;
	div.u32 	%r115, %r114, %r113;
	mul.lo.s32 	%r116, %r115, %r113;
	sub.s32 	%r117, %r114, %r116;
	cvt.u64.u32 	%rd549, %r115;
	cvt.u64.u32 	%rd546, %r117;
	bra.uni 	$L__BB290_98;
$L__BB290_97:
	div.s64 	%rd549, %rd543, %rd224;
	mul.lo.s64 	%rd364, %rd549, %rd224;
	sub.s64 	%rd546, %rd543, %rd364;
$L__BB290_98:
	add.s64 	%rd366, %rd1, %rd360;
	ld.global.u64 	%rd367, [%rd366];
	mad.lo.s64 	%rd558, %rd367, %rd546, %rd223;
	add.s32 	%r209, %r209, -4;
$L__BB290_99:
	setp.eq.s32 	%p20, %r41, 0;
	@%p20 bra 	$L__BB290_113;
	setp.eq.s32 	%p21, %r41, 1;
	@%p21 bra 	$L__BB290_108;
	mul.wide.u32 	%rd369, %r209, 8;
	add.s64 	%rd370, %rd2, %rd369;
	ld.global.u64 	%rd235, [%rd370];
	or.b64  	%rd371, %rd549, %rd235;
	and.b64  	%rd372, %rd371, -4294967296;
	setp.ne.s64 	%p22, %rd372, 0;
	@%p22 bra 	$L__BB290_103;
	cvt.u32.u64 	%r118, %rd235;
	cvt.u32.u64 	%r119, %rd549;
	div.u32 	%r120, %r119, %r118;
	mul.lo.s32 	%r121, %r120, %r118;
	sub.s32 	%r122, %r119, %r121;
	cvt.u64.u32 	%rd550, %r120;
	cvt.u64.u32 	%rd551, %r122;
	bra.uni 	$L__BB290_104;
$L__BB290_103:
	div.s64 	%rd550, %rd549, %rd235;
	mul.lo.s64 	%rd373, %rd550, %rd235;
	sub.s64 	%rd551, %rd549, %rd373;
$L__BB290_104:
	add.s64 	%rd375, %rd1, %rd369;
	ld.global.u64 	%rd376, [%rd375];
	mad.lo.s64 	%rd242, %rd376, %rd551, %rd558;
	add.s32 	%r47, %r209, -1;
	mul.wide.u32 	%rd377, %r47, 8;
	add.s64 	%rd378, %rd2, %rd377;
	ld.global.u64 	%rd243, [%rd378];
	or.b64  	%rd379, %rd550, %rd243;
	and.b64  	%rd380, %rd379, -4294967296;
	setp.ne.s64 	%p23, %rd380, 0;
	@%p23 bra 	$L__BB290_106;
	cvt.u32.u64 	%r123, %rd243;
	cvt.u32.u64 	%r124, %rd550;
	div.u32 	%r125, %r124, %r123;
	mul.lo.s32 	%r126, %r125, %r123;
	sub.s32 	%r127, %r124, %r126;
	cvt.u64.u32 	%rd549, %r125;
	cvt.u64.u32 	%rd553, %r127;
	bra.uni 	$L__BB290_107;
$L__BB290_106:
	div.s64 	%rd549, %rd550, %rd243;
	mul.lo.s64 	%rd381, %rd549, %rd243;
	sub.s64 	%rd553, %rd550, %rd381;
$L__BB290_107:
	add.s64 	%rd383, %rd1, %rd377;
	ld.global.u64 	%rd384, [%rd383];
	mad.lo.s64 	%rd558, %rd384, %rd553, %rd242;
	add.s32 	%r209, %r209, -2;
$L__BB290_108:
	and.b32  	%r128, %r23, 1;
	setp.eq.b32 	%p24, %r128, 1;
	not.pred 	%p25, %p24;
	@%p25 bra 	$L__BB290_113;
	mul.wide.u32 	%rd385, %r209, 8;
	add.s64 	%rd386, %rd2, %rd385;
	ld.global.u64 	%rd254, [%rd386];
	or.b64  	%rd387, %rd549, %rd254;
	and.b64  	%rd388, %rd387, -4294967296;
	setp.ne.s64 	%p26, %rd388, 0;
	@%p26 bra 	$L__BB290_111;
	cvt.u32.u64 	%r129, %rd254;
	cvt.u32.u64 	%r130, %rd549;
	rem.u32 	%r131, %r130, %r129;
	cvt.u64.u32 	%rd557, %r131;
	bra.uni 	$L__BB290_112;
$L__BB290_111:
	rem.s64 	%rd557, %rd549, %rd254;
$L__BB290_112:
	add.s64 	%rd390, %rd1, %rd385;
	ld.global.u64 	%rd391, [%rd390];
	mad.lo.s64 	%rd558, %rd391, %rd557, %rd558;
$L__BB290_113:
	shl.b64 	%rd392, %rd558, 3;
	add.s64 	%rd393, %rd3, %rd392;
	ld.global.f64 	%fd1, [%rd393];
	st.shared.f64 	[%r5], %fd1;
$L__BB290_114:
	bar.sync 	0;
	setp.lt.u32 	%p48, %r211, 66;
	@%p48 bra 	$L__BB290_118;
$L__BB290_115:
	shr.u32 	%r51, %r211, 1;
	setp.ge.u32 	%p49, %r1, %r51;
	@%p49 bra 	$L__BB290_117;
	ld.shared.f64 	%fd5, [%r5];
	shl.b32 	%r200, %r51, 3;
	add.s32 	%r201, %r5, %r200;
	ld.shared.f64 	%fd6, [%r201];
	add.f64 	%fd7, %fd5, %fd6;
	st.shared.f64 	[%r5], %fd7;
$L__BB290_117:
	bar.sync 	0;
	setp.gt.u32 	%p50, %r211, 131;
	mov.u32 	%r211, %r51;
	@%p50 bra 	$L__BB290_115;
$L__BB290_118:
	setp.gt.u32 	%p51, %r1, 31;
	@%p51 bra 	$L__BB290_121;
	ld.volatile.shared.f64 	%fd8, [%r5];
	ld.volatile.shared.f64 	%fd9, [%r5+256];
	add.f64 	%fd10, %fd8, %fd9;
	st.volatile.shared.f64 	[%r5], %fd10;
	ld.volatile.shared.f64 	%fd11, [%r5];
	ld.volatile.shared.f64 	%fd12, [%r5+128];
	add.f64 	%fd13, %fd11, %fd12;
	st.volatile.shared.f64 	[%r5], %fd13;
	ld.volatile.shared.f64 	%fd14, [%r5];
	ld.volatile.shared.f64 	%fd15, [%r5+64];
	add.f64 	%fd16, %fd14, %fd15;
	st.volatile.shared.f64 	[%r5], %fd16;
	ld.volatile.shared.f64 	%fd17, [%r5];
	ld.volatile.shared.f64 	%fd18, [%r5+32];
	add.f64 	%fd19, %fd17, %fd18;
	st.volatile.shared.f64 	[%r5], %fd19;
	ld.volatile.shared.f64 	%fd20, [%r5];
	ld.volatile.shared.f64 	%fd21, [%r5+16];
	add.f64 	%fd22, %fd20, %fd21;
	st.volatile.shared.f64 	[%r5], %fd22;
	ld.volatile.shared.f64 	%fd23, [%r5];
	ld.volatile.shared.f64 	%fd24, [%r5+8];
	add.f64 	%fd25, %fd23, %fd24;
	st.volatile.shared.f64 	[%r5], %fd25;
	setp.ne.s32 	%p52, %r1, 0;
	@%p52 bra 	$L__BB290_121;
	ld.shared.f64 	%fd26, [meansdata_f64];
	cvta.to.global.u64 	%rd471, %rd260;
	mul.wide.u32 	%rd472, %r2, 8;
	add.s64 	%rd473, %rd471, %rd472;
	st.global.f64 	[%rd473], %fd26;
$L__BB290_121:
	ret;

}
	// .globl	uncontiguous_cumulate_mean_f64
.visible .entry uncontiguous_cumulate_mean_f64(
	.param .u64 .ptr .align 1 uncontiguous_cumulate_mean_f64_param_0,
	.param .u64 .ptr .align 1 uncontiguous_cumulate_mean_f64_param_1,
	.param .u64 .ptr .align 1 uncontiguous_cumulate_mean_f64_param_2,
	.param .u64 .ptr .align 1 uncontiguous_cumulate_mean_f64_param_3,
	.param .u64 uncontiguous_cumulate_mean_f64_param_4,
	.param .u64 uncontiguous_cumulate_mean_f64_param_5
)
{
	.reg .pred 	%p<53>;
	.reg .b32 	%r<212>;
	.reg .b64 	%rd<559>;
	.reg .b64 	%fd<27>;

	ld.param.u64 	%rd260, [uncontiguous_cumulate_mean_f64_param_0];
	ld.param.u64 	%rd263, [uncontiguous_cumulate_mean_f64_param_1];
	ld.param.u64 	%rd264, [uncontiguous_cumulate_mean_f64_param_2];
	ld.param.u64 	%rd265, [uncontiguous_cumulate_mean_f64_param_3];
	ld.param.u64 	%rd261, [uncontiguous_cumulate_mean_f64_param_4];
	ld.param.u64 	%rd262, [uncontiguous_cumulate_mean_f64_param_5];
	cvta.to.global.u64 	%rd1, %rd265;
	cvta.to.global.u64 	%rd2, %rd264;
	cvta.to.global.u64 	%rd3, %rd263;
	mov.u32 	%r1, %tid.x;
	mov.u32 	%r2, %ctaid.x;
	mov.u32 	%r211, %ntid.x;
	mul.lo.s32 	%r52, %r2, %r211;
	shl.b32 	%r53, %r52, 1;
	add.s32 	%r4, %r53, %r1;
	shl.b32 	%r54, %r1, 3;
	mov.u32 	%r55, meansdata_f64;
	add.s32 	%r5, %r55, %r54;
	mov.b64 	%rd266, 0;
	st.shared.u64 	[%r5], %rd266;
	add.s32 	%r56, %r4, %r211;
	cvt.u64.u32 	%rd512, %r56;
	setp.le.u64 	%p1, %rd262, %rd512;
	@%p1 bra 	$L__BB291_54;
	cvt.u32.u64 	%r6, %rd261;
	add.s32 	%r205, %r6, -1;
	setp.lt.s32 	%p27, %r205, 0;
	mov.b64 	%rd516, 0;
	mov.u64 	%rd517, %rd516;
	@%p27 bra 	$L__BB291_53;
	cvt.u64.u32 	%rd513, %r4;
	setp.lt.u32 	%p28, %r205, 3;
	mov.b64 	%rd517, 0;
	mov.u64 	%rd516, %rd517;
	@%p28 bra 	$L__BB291_30;
	add.s32 	%r203, %r6, -2;
	and.b32  	%r132, %r6, -4;
	neg.s32 	%r202, %r132;
	mov.b64 	%rd517, 0;
$L__BB291_4:
	.pragma "nounroll";
	add.s32 	%r12, %r203, 1;
	mul.wide.u32 	%rd398, %r12, 8;
	add.s64 	%rd399, %rd2, %rd398;
	ld.global.u64 	%rd10, [%rd399];
	or.b64  	%rd400, %rd513, %rd10;
	and.b64  	%rd401, %rd400, -4294967296;
	setp.ne.s64 	%p29, %rd401, 0;
	@%p29 bra 	$L__BB291_6;
	cvt.u32.u64 	%r133, %rd10;
	cvt.u32.u64 	%r134, %rd513;
	div.u32 	%r135, %r134, %r133;
	mul.lo.s32 	%r136, %r135, %r133;
	sub.s32 	%r137, %r134, %r136;
	cvt.u64.u32 	%rd478, %r135;
	cvt.u64.u32 	%rd479, %r137;
	bra.uni 	$L__BB291_7;
$L__BB291_6:
	div.s64 	%rd478, %rd513, %rd10;
	mul.lo.s64 	%rd402, %rd478, %rd10;
	sub.s64 	%rd479, %rd513, %rd402;
$L__BB291_7:
	mul.wide.u32 	%rd403, %r12, 8;
	add.s64 	%rd404, %rd1, %rd403;
	ld.global.u64 	%rd17, [%rd404];
	mad.lo.s64 	%rd18, %rd17, %rd479, %rd516;
	or.b64  	%rd405, %rd512, %rd10;
	and.b64  	%rd406, %rd405, -4294967296;
	setp.ne.s64 	%p30, %rd406, 0;
	@%p30 bra 	$L__BB291_9;
	cvt.u32.u64 	%r138, %rd10;
	cvt.u32.u64 	%r139, %rd512;
	div.u32 	%r140, %r139, %r138;
	mul.lo.s32 	%r141, %r140, %r138;
	sub.s32 	%r142, %r139, %r141;
	cvt.u64.u32 	%rd480, %r140;
	cvt.u64.u32 	%rd481, %r142;
	bra.uni 	$L__BB291_10;
$L__BB291_9:
	div.s64 	%rd480, %rd512, %rd10;
	mul.lo.s64 	%rd407, %rd480, %rd10;
	sub.s64 	%rd481, %rd512, %rd407;
$L__BB291_10:
	mad.lo.s64 	%rd25, %rd481, %rd17, %rd517;
	add.s32 	%r13, %r203, -2;
	mul.wide.u32 	%rd408, %r203, 8;
	add.s64 	%rd409, %rd2, %rd408;
	ld.global.u64 	%rd26, [%rd409];
	or.b64  	%rd410, %rd478, %rd26;
	and.b64  	%rd411, %rd410, -4294967296;
	setp.ne.s64 	%p31, %rd411, 0;
	@%p31 bra 	$L__BB291_12;
	cvt.u32.u64 	%r143, %rd26;
	cvt.u32.u64 	%r144, %rd478;
	div.u32 	%r145, %r144, %r143;
	mul.lo.s32 	%r146, %r145, %r143;
	sub.s32 	%r147, %r144, %r146;
	cvt.u64.u32 	%rd482, %r145;
	cvt.u64.u32 	%rd483, %r147;
	bra.uni 	$L__BB291_13;
$L__BB291_12:
	div.s64 	%rd482, %rd478, %rd26;
	mul.lo.s64 	%rd412, %rd482, %rd26;
	sub.s64 	%rd483, %rd478, %rd412;
$L__BB291_13:
	mul.wide.u32 	%rd413, %r203, 8;
	add.s64 	%rd414, %rd1, %rd413;
	ld.global.u64 	%rd33, [%rd414];
	mad.lo.s64 	%rd34, %rd33, %rd483, %rd18;
	or.b64  	%rd415, %rd480, %rd26;
	and.b64  	%rd416, %rd415, -4294967296;
	setp.ne.s64 	%p32, %rd416, 0;
	@%p32 bra 	$L__BB291_15;
	cvt.u32.u64 	%r148, %rd26;
	cvt.u32.u64 	%r149, %rd480;
	div.u32 	%r150, %r149, %r148;
	mul.lo.s32 	%r151, %r150, %r148;
	sub.s32 	%r152, %r149, %r151;
	cvt.u64.u32 	%rd484, %r150;
	cvt.u64.u32 	%rd485, %r152;
	bra.uni 	$L__BB291_16;
$L__BB291_15:
	div.s64 	%rd484, %rd480, %rd26;
	mul.lo.s64 	%rd417, %rd484, %rd26;
	sub.s64 	%rd485, %rd480, %rd417;
$L__BB291_16:
	mad.lo.s64 	%rd41, %rd485, %rd33, %rd25;
	add.s32 	%r14, %r203, -1;
	mul.wide.u32 	%rd418, %r14, 8;
	add.s64 	%rd419, %rd2, %rd418;
	ld.global.u64 	%rd42, [%rd419];
	or.b64  	%rd420, %rd482, %rd42;
	and.b64  	%rd421, %rd420, -4294967296;
	setp.ne.s64 	%p33, %rd421, 0;
	@%p33 bra 	$L__BB291_18;
	cvt.u32.u64 	%r153, %rd42;
	cvt.u32.u64 	%r154, %rd482;
	div.u32 	%r155, %r154, %r153;
	mul.lo.s32 	%r156, %r155, %r153;
	sub.s32 	%r157, %r154, %r156;
	cvt.u64.u32 	%rd486, %r155;
	cvt.u64.u32 	%rd487, %r157;
	bra.uni 	$L__BB291_19;
$L__BB291_18:
	div.s64 	%rd486, %rd482, %rd42;
	mul.lo.s64 	%rd422, %rd486, %rd42;
	sub.s64 	%rd487, %rd482, %rd422;
$L__BB291_19:
	mul.wide.u32 	%rd423, %r14, 8;
	add.s64 	%rd424, %rd1, %rd423;
	ld.global.u64 	%rd49, [%rd424];
	mad.lo.s64 	%rd50, %rd49, %rd487, %rd34;
	or.b64  	%rd425, %rd484, %rd42;
	and.b64  	%rd426, %rd425, -4294967296;
	setp.ne.s64 	%p34, %rd426, 0;
	@%p34 bra 	$L__BB291_21;
	cvt.u32.u64 	%r158, %rd42;
	cvt.u32.u64 	%r159, %rd484;
	div.u32 	%r160, %r159, %r158;
	mul.lo.s32 	%r161, %r160, %r158;
	sub.s32 	%r162, %r159, %r161;
	cvt.u64.u32 	%rd488, %r160;
	cvt.u64.u32 	%rd489, %r162;
	bra.uni 	$L__BB291_22;
$L__BB291_21:
	div.s64 	%rd488, %rd484, %rd42;
	mul.lo.s64 	%rd427, %rd488, %rd42;
	sub.s64 	%rd489, %rd484, %rd427;
$L__BB291_22:
	mad.lo.s64 	%rd57, %rd489, %rd49, %rd41;
	mul.wide.u32 	%rd428, %r13, 8;
	add.s64 	%rd429, %rd2, %rd428;
	ld.global.u64 	%rd58, [%rd429];
	or.b64  	%rd430, %rd486, %rd58;
	and.b64  	%rd431, %rd430, -4294967296;
	setp.ne.s64 	%p35, %rd431, 0;
	@%p35 bra 	$L__BB291_24;
	cvt.u32.u64 	%r163, %rd58;
	cvt.u32.u64 	%r164, %rd486;
	div.u32 	%r165, %r164, %r163;
	mul.lo.s32 	%r166, %r165, %r163;
	sub.s32 	%r167, %r164, %r166;
	cvt.u64.u32 	%rd513, %r165;
	cvt.u64.u32 	%rd491, %r167;
	bra.uni 	$L__BB291_25;
$L__BB291_24:
	div.s64 	%rd513, %rd486, %rd58;
	mul.lo.s64 	%rd432, %rd513, %rd58;
	sub.s64 	%rd491, %rd486, %rd432;
$L__BB291_25:
	mul.wide.u32 	%rd433, %r13, 8;
	add.s64 	%rd434, %rd1, %rd433;
	ld.global.u64 	%rd65, [%rd434];
	mad.lo.s64 	%rd516, %rd65, %rd491, %rd50;
	or.b64  	%rd435, %rd488, %rd58;
	and.b64  	%rd436, %rd435, -4294967296;
	setp.ne.s64 	%p36, %rd436, 0;
	@%p36 bra 	$L__BB291_27;
	cvt.u32.u64 	%r168, %rd58;
	cvt.u32.u64 	%r169, %rd488;
	div.u32 	%r170, %r169, %r168;
	mul.lo.s32 	%r171, %r170, %r168;
	sub.s32 	%r172, %r169, %r171;
	cvt.u64.u32 	%rd512, %r170;
	cvt.u64.u32 	%rd493, %r172;
	bra.uni 	$L__BB291_28;
$L__BB291_27:
	div.s64 	%rd512, %rd488, %rd58;
	mul.lo.s64 	%rd437, %rd512, %rd58;
	sub.s64 	%rd493, %rd488, %rd437;
$L__BB291_28:
	mad.lo.s64 	%rd517, %rd493, %rd65, %rd57;
	add.s32 	%r203, %r203, -4;
	add.s32 	%r202, %r202, 4;
	setp.ne.s32 	%p37, %r202, 0;
	@%p37 bra 	$L__BB291_4;
	add.s32 	%r205, %r203, 1;
$L__BB291_30:
	and.b32  	%r19, %r6, 3;
	setp.eq.s32 	%p38, %r19, 0;
	@%p38 bra 	$L__BB291_53;
	setp.eq.s32 	%p39, %r19, 1;
	@%p39 bra 	$L__BB291_45;
	mul.wide.u32 	%rd439, %r205, 8;
	add.s64 	%rd440, %rd2, %rd439;
	ld.global.u64 	%rd80, [%rd440];
	or.b64  	%rd441, %rd513, %rd80;
	and.b64  	%rd442, %rd441, -4294967296;
	setp.ne.s64 	%p40, %rd442, 0;
	@%p40 bra 	$L__BB291_34;
	cvt.u32.u64 	%r173, %rd80;
	cvt.u32.u64 	%r174, %rd513;
	div.u32 	%r175, %r174, %r173;
	mul.lo.s32 	%r176, %r175, %r173;
	sub.s32 	%r177, %r174, %r176;
	cvt.u64.u32 	%rd500, %r175;
	cvt.u64.u32 	%rd501, %r177;
	bra.uni 	$L__BB291_35;
$L__BB291_34:
	div.s64 	%rd500, %rd513, %rd80;
	mul.lo.s64 	%rd443, %rd500, %rd80;
	sub.s64 	%rd501, %rd513, %rd443;
$L__BB291_35:
	add.s64 	%rd445, %rd1, %rd439;
	ld.global.u64 	%rd87, [%rd445];
	mad.lo.s64 	%rd88, %rd87, %rd501, %rd516;
	or.b64  	%rd446, %rd512, %rd80;
	and.b64  	%rd447, %rd446, -4294967296;
	setp.ne.s64 	%p41, %rd447, 0;
	@%p41 bra 	$L__BB291_37;
	cvt.u32.u64 	%r178, %rd80;
	cvt.u32.u64 	%r179, %rd512;
	div.u32 	%r180, %r179, %r178;
	mul.lo.s32 	%r181, %r180, %r178;
	sub.s32 	%r182, %r179, %r181;
	cvt.u64.u32 	%rd502, %r180;
	cvt.u64.u32 	%rd503, %r182;
	bra.uni 	$L__BB291_38;
$L__BB291_37:
	div.s64 	%rd502, %rd512, %rd80;
	mul.lo.s64 	%rd448, %rd502, %rd80;
	sub.s64 	%rd503, %rd512, %rd448;
$L__BB291_38:
	mad.lo.s64 	%rd95, %rd503, %rd87, %rd517;
	add.s32 	%r20, %r205, -1;
	mul.wide.u32 	%rd449, %r20, 8;
	add.s64 	%rd450, %rd2, %rd449;
	ld.global.u64 	%rd96, [%rd450];
	or.b64  	%rd451, %rd500, %rd96;
	and.b64  	%rd452, %rd451, -4294967296;
	setp.ne.s64 	%p42, %rd452, 0;
	@%p42 bra 	$L__BB291_40;
	cvt.u32.u64 	%r183, %rd96;
	cvt.u32.u64 	%r184, %rd500;
	div.u32 	%r185, %r184, %r183;
	mul.lo.s32 	%r186, %r185, %r183;
	sub.s32 	%r187, %r184, %r186;
	cvt.u64.u32 	%rd513, %r185;
	cvt.u64.u32 	%rd505, %r187;
	bra.uni 	$L__BB291_41;
$L__BB291_40:
	div.s64 	%rd513, %rd500, %rd96;
	mul.lo.s64 	%rd453, %rd513, %rd96;
	sub.s64 	%rd505, %rd500, %rd453;
$L__BB291_41:
	add.s64 	%rd455, %rd1, %rd449;
	ld.global.u64 	%rd103, [%rd455];
	mad.lo.s64 	%rd516, %rd103, %rd505, %rd88;
	or.b64  	%rd456, %rd502, %rd96;
	and.b64  	%rd457, %rd456, -4294967296;
	setp.ne.s64 	%p43, %rd457, 0;
	@%p43 bra 	$L__BB291_43;
	cvt.u32.u64 	%r188, %rd96;
	cvt.u32.u64 	%r189, %rd502;
	div.u32 	%r190, %r189, %r188;
	mul.lo.s32 	%r191, %r190, %r188;
	sub.s32 	%r192, %r189, %r191;
	cvt.u64.u32 	%rd512, %r190;
	cvt.u64.u32 	%rd507, %r192;
	bra.uni 	$L__BB291_44;
$L__BB291_43:
	div.s64 	%rd512, %rd502, %rd96;
	mul.lo.s64 	%rd458, %rd512, %rd96;
	sub.s64 	%rd507, %rd502, %rd458;
$L__BB291_44:
	mad.lo.s64 	%rd517, %rd507, %rd103, %rd95;
	add.s32 	%r205, %r205, -2;
$L__BB291_45:
	and.b32  	%r193, %r6, 1;
	setp.eq.b32 	%p44, %r193, 1;
	not.pred 	%p45, %p44;
	@%p45 bra 	$L__BB291_53;
	mul.wide.u32 	%rd459, %r205, 8;
	add.s64 	%rd460, %rd2, %rd459;
	ld.global.u64 	%rd118, [%rd460];
	or.b64  	%rd461, %rd513, %rd118;
	and.b64  	%rd462, %rd461, -4294967296;
	setp.ne.s64 	%p46, %rd462, 0;
	@%p46 bra 	$L__BB291_48;
	cvt.u32.u64 	%r194, %rd118;
	cvt.u32.u64 	%r195, %rd513;
	rem.u32 	%r196, %r195, %r194;
	cvt.u64.u32 	%rd514, %r196;
	bra.uni 	$L__BB291_49;
$L__BB291_48:
	rem.s64 	%rd514, %rd513, %rd118;
$L__BB291_49:
	add.s64 	%rd464, %rd1, %rd459;
	ld.global.u64 	%rd122, [%rd464];
	mad.lo.s64 	%rd516, %rd122, %rd514, %rd516;
	or.b64  	%rd465, %rd512, %rd118;
	and.b64  	%rd466, %rd465, -4294967296;
	setp.ne.s64 	%p47, %rd466, 0;
	@%p47 bra 	$L__BB291_51;
	cvt.u32.u64 	%r197, %rd118;
	cvt.u32.u64 	%r198, %rd512;
	rem.u32 	%r199, %r198, %r197;
	cvt.u64.u32 	%rd515, %r199;
	bra.uni 	$L__BB291_52;
$L__BB291_51:
	rem.s64 	%rd515, %rd512, %rd118;
$L__BB291_52:
	mad.lo.s64 	%rd517, %rd515, %rd122, %rd517;
$L__BB291_53:
	shl.b64 	%rd467, %rd516, 3;
	add.s64 	%rd468, %rd3, %rd467;
	ld.global.f64 	%fd2, [%rd468];
	shl.b64 	%rd469, %rd517, 3;
	add.s64 	%rd470, %rd3, %rd469;
	ld.global.f64 	%fd3, [%rd470];
	add.f64 	%fd4, %fd2, %fd3;
	st.shared.f64 	[%r5], %fd4;
	bra.uni 	$L__BB291_114;
$L__BB291_54:
	cvt.u64.u32 	%rd549, %r4;
	setp.le.u64 	%p2, %rd262, %rd549;
	@%p2 bra 	$L__BB291_114;
	cvt.u32.u64 	%r23, %rd261;
	add.s32 	%r209, %r23, -1;
	setp.lt.s32 	%p3, %r209, 0;
	mov.b64 	%rd558, 0;
	@%p3 bra 	$L__BB291_113;
	and.b32  	%r25, %r23, 7;
	setp.lt.u32 	%p4, %r209, 7;
	mov.b64 	%rd558, 0;
	@%p4 bra 	$L__BB291_84;
	add.s32 	%r207, %r23, -4;
	and.b32  	%r57, %r23, -8;
	neg.s32 	%r206, %r57;
	mov.b64 	%rd558, 0;
$L__BB291_58:
	.pragma "nounroll";
	add.s32 	%r30, %r207, 3;
	mul.wide.u32 	%rd271, %r30, 8;
	add.s64 	%rd272, %rd2, %rd271;
	ld.global.u64 	%rd133, [%rd272];
	or.b64  	%rd273, %rd549, %rd133;
	and.b64  	%rd274, %rd273, -4294967296;
	setp.ne.s64 	%p5, %rd274, 0;
	@%p5 bra 	$L__BB291_60;
	cvt.u32.u64 	%r58, %rd133;
	cvt.u32.u64 	%r59, %rd549;
	div.u32 	%r60, %r59, %r58;
	mul.lo.s32 	%r61, %r60, %r58;
	sub.s32 	%r62, %r59, %r61;
	cvt.u64.u32 	%rd520, %r60;
	cvt.u64.u32 	%rd521, %r62;
	bra.uni 	$L__BB291_61;
$L__BB291_60:
	div.s64 	%rd520, %rd549, %rd133;
	mul.lo.s64 	%rd275, %rd520, %rd133;
	sub.s64 	%rd521, %rd549, %rd275;
$L__BB291_61:
	add.s64 	%rd277, %rd1, %rd271;
	ld.global.u64 	%rd278, [%rd277];
	mad.lo.s64 	%rd140, %rd278, %rd521, %rd558;
	add.s32 	%r31, %r207, 2;
	mul.wide.u32 	%rd279, %r31, 8;
	add.s64 	%rd280, %rd2, %rd279;
	ld.global.u64 	%rd141, [%rd280];
	or.b64  	%rd281, %rd520, %rd141;
	and.b64  	%rd282, %rd281, -4294967296;
	setp.ne.s64 	%p6, %rd282, 0;
	@%p6 bra 	$L__BB291_63;
	cvt.u32.u64 	%r63, %rd141;
	cvt.u32.u64 	%r64, %rd520;
	div.u32 	%r65, %r64, %r63;
	mul.lo.s32 	%r66, %r65, %r63;
	sub.s32 	%r67, %r64, %r66;
	cvt.u64.u32 	%rd522, %r65;
	cvt.u64.u32 	%rd523, %r67;
	bra.uni 	$L__BB291_64;
$L__BB291_63:
	div.s64 	%rd522, %rd520, %rd141;
	mul.lo.s64 	%rd283, %rd522, %rd141;
	sub.s64 	%rd523, %rd520, %rd283;
$L__BB291_64:
	add.s64 	%rd285, %rd1, %rd279;
	ld.global.u64 	%rd286, [%rd285];
	mad.lo.s64 	%rd148, %rd286, %rd523, %rd140;
	add.s32 	%r32, %r207, 1;
	mul.wide.u32 	%rd287, %r32, 8;
	add.s64 	%rd288, %rd2, %rd287;
	ld.global.u64 	%rd149, [%rd288];
	or.b64  	%rd289, %rd522, %rd149;
	and.b64  	%rd290, %rd289, -4294967296;
	setp.ne.s64 	%p7, %rd290, 0;
	@%p7 bra 	$L__BB291_66;
	cvt.u32.u64 	%r68, %rd149;
	cvt.u32.u64 	%r69, %rd522;
	div.u32 	%r70, %r69, %r68;
	mul.lo.s32 	%r71, %r70, %r68;
	sub.s32 	%r72, %r69, %r71;
	cvt.u64.u32 	%rd524, %r70;
	cvt.u64.u32 	%rd525, %r72;
	bra.uni 	$L__BB291_67;
$L__BB291_66:
	div.s64 	%rd524, %rd522, %rd149;
	mul.lo.s64 	%rd291, %rd524, %rd149;
	sub.s64 	%rd525, %rd522, %rd291;
$L__BB291_67:
	add.s64 	%rd293, %rd1, %rd287;
	ld.global.u64 	%rd294, [%rd293];
	mad.lo.s64 	%rd156, %rd294, %rd525, %rd148;
	add.s32 	%r33, %r207, -4;
	mul.wide.u32 	%rd295, %r207, 8;
	add.s64 	%rd296, %rd2, %rd295;
	ld.global.u64 	%rd157, [%rd296];
	or.b64  	%rd297, %rd524, %rd157;
	and.b64  	%rd298, %rd297, -4294967296;
	setp.ne.s64 	%p8, %rd298, 0;
	@%p8 bra 	$L__BB291_69;
	cvt.u32.u64 	%r73, %rd157;
	cvt.u32.u64 	%r74, %rd524;
	div.u32 	%r75, %r74, %r73;
	mul.lo.s32 	%r76, %r75, %r73;
	sub.s32 	%r77, %r74, %r76;
	cvt.u64.u32 	%rd526, %r75;
	cvt.u64.u32 	%rd527, %r77;
	bra.uni 	$L__BB291_70;
$L__BB291_69:
	div.s64 	%rd526, %rd524, %rd157;
	mul.lo.s64 	%rd299, %rd526, %rd157;
	sub.s64 	%rd527, %rd524, %rd299;
$L__BB291_70:
	add.s64 	%rd301, %rd1, %rd295;
	ld.global.u64 	%rd302, [%rd301];
	mad.lo.s64 	%rd164, %rd302, %rd527, %rd156;
	add.s32 	%r34, %r207, -1;
	mul.wide.u32 	%rd303, %r34, 8;
	add.s64 	%rd304, %rd2, %rd303;
	ld.global.u64 	%rd165, [%rd304];
	or.b64  	%rd305, %rd526, %rd165;
	and.b64  	%rd306, %rd305, -4294967296;
	setp.ne.s64 	%p9, %rd306, 0;
	@%p9 bra 	$L__BB291_72;
	cvt.u32.u64 	%r78, %rd165;
	cvt.u32.u64 	%r79, %rd526;
	div.u32 	%r80, %r79, %r78;
	mul.lo.s32 	%r81, %r80, %r78;
	sub.s32 	%r82, %r79, %r81;
	cvt.u64.u32 	%rd528, %r80;
	cvt.u64.u32 	%rd529, %r82;
	bra.uni 	$L__BB291_73;
$L__BB291_72:
	div.s64 	%rd528, %rd526, %rd165;
	mul.lo.s64 	%rd307, %rd528, %rd165;
	sub.s64 	%rd529, %rd526, %rd307;
$L__BB291_73:
	add.s64 	%rd309, %rd1, %rd303;
	ld.global.u64 	%rd310, [%rd309];
	mad.lo.s64 	%rd172, %rd310, %rd529, %rd164;
	add.s32 	%r35, %r207, -2;
	mul.wide.u32 	%rd311, %r35, 8;
	add.s64 	%rd312, %rd2, %rd311;
	ld.global.u64 	%rd173, [%rd312];
	or.b64  	%rd313, %rd528, %rd173;
	and.b64  	%rd314, %rd313, -4294967296;
	setp.ne.s64 	%p10, %rd314, 0;
	@%p10 bra 	$L__BB291_75;
	cvt.u32.u64 	%r83, %rd173;
	cvt.u32.u64 	%r84, %rd528;
	div.u32 	%r85, %r84, %r83;
	mul.lo.s32 	%r86, %r85, %r83;
	sub.s32 	%r87, %r84, %r86;
	cvt.u64.u32 	%rd530, %r85;
	cvt.u64.u32 	%rd531, %r87;
	bra.uni 	$L__BB291_76;
$L__BB291_75:
	div.s64 	%rd530, %rd528, %rd173;
	mul.lo.s64 	%rd315, %rd530, %rd173;
	sub.s64 	%rd531, %rd528, %rd315;
$L__BB291_76:
	add.s64 	%rd317, %rd1, %rd311;
	ld.global.u64 	%rd318, [%rd317];
	mad.lo.s64 	%rd180, %rd318, %rd531, %rd172;
	add.s32 	%r36, %r207, -3;
	mul.wide.u32 	%rd319, %r36, 8;
	add.s64 	%rd320, %rd2, %rd319;
	ld.global.u64 	%rd181, [%rd320];
	or.b64  	%rd321, %rd530, %rd181;
	and.b64  	%rd322, %rd321, -4294967296;
	setp.ne.s64 	%p11, %rd322, 0;
	@%p11 bra 	$L__BB291_78;
	cvt.u32.u64 	%r88, %rd181;
	cvt.u32.u64 	%r89, %rd530;
	div.u32 	%r90, %r89, %r88;
	mul.lo.s32 	%r91, %r90, %r88;
	sub.s32 	%r92, %r89, %r91;
	cvt.u64.u32 	%rd532, %r90;
	cvt.u64.u32 	%rd533, %r92;
	bra.uni 	$L__BB291_79;
$L__BB291_78:
	div.s64 	%rd532, %rd530, %rd181;
	mul.lo.s64 	%rd323, %rd532, %rd181;
	sub.s64 	%rd533, %rd530, %rd323;
$L__BB291_79:
	add.s64 	%rd325, %rd1, %rd319;
	ld.global.u64 	%rd326, [%rd325];
	mad.lo.s64 	%rd188, %rd326, %rd533, %rd180;
	mul.wide.u32 	%rd327, %r33, 8;
	add.s64 	%rd328, %rd2, %rd327;
	ld.global.u64 	%rd189, [%rd328];
	or.b64  	%rd329, %rd532, %rd189;
	and.b64  	%rd330, %rd329, -4294967296;
	setp.ne.s64 	%p12, %rd330, 0;
	@%p12 bra 	$L__BB291_81;
	cvt.u32.u64 	%r93, %rd189;
	cvt.u32.u64 	%r94, %rd532;
	div.u32 	%r95, %r94, %r93;
	mul.lo.s32 	%r96, %r95, %r93;
	sub.s32 	%r97, %r94, %r96;
	cvt.u64.u32 	%rd549, %r95;
	cvt.u64.u32 	%rd535, %r97;
	bra.uni 	$L__BB291_82;
$L__BB291_81:
	div.s64 	%rd549, %rd532, %rd189;
	mul.lo.s64 	%rd331, %rd549, %rd189;
	sub.s64 	%rd535, %rd532, %rd331;
$L__BB291_82:
	add.s64 	%rd333, %rd1, %rd327;
	ld.global.u64 	%rd334, [%rd333];
	mad.lo.s64 	%rd558, %rd334, %rd535, %rd188;
	add.s32 	%r207, %r207, -8;
	add.s32 	%r206, %r206, 8;
	setp.ne.s32 	%p13, %r206, 0;
	@%p13 bra 	$L__BB291_58;
	add.s32 	%r209, %r207, 3;
$L__BB291_84:
	setp.eq.s32 	%p14, %r25, 0;
	@%p14 bra 	$L__BB291_113;
	and.b32  	%r41, %r23, 3;
	setp.lt.u32 	%p15, %r25, 4;
	@%p15 bra 	$L__BB291_99;
	mul.wide.u32 	%rd336, %r209, 8;
	add.s64 	%rd337, %rd2, %rd336;
	ld.global.u64 	%rd200, [%rd337];
	or.b64  	%rd338, %rd549, %rd200;
	and.b64  	%rd339, %rd338, -4294967296;
	setp.ne.s64 	%p16, %rd339, 0;
	@%p16 bra 	$L__BB291_88;
	cvt.u32.u64 	%r98, %rd200;
	cvt.u32.u64 	%r99, %rd549;
	div.u32 	%r100, %r99, %r98;
	mul.lo.s32 	%r101, %r100, %r98;
	sub.s32 	%r102, %r99, %r101;
	cvt.u64.u32 	%rd539, %r100;
	cvt.u64.u32 	%rd540, %r102;
	bra.uni 	$L__BB291_89;
$L__BB291_88:
	div.s64 	%rd539, %rd549, %rd200;
	mul.lo.s64 	%rd340, %rd539, %rd200;
	sub.s64 	%rd540, %rd549, %rd340;
$L__BB291_89:
	add.s64 	%rd342, %rd1, %rd336;
	ld.global.u64 	%rd343, [%rd342];
	mad.lo.s64 	%rd207, %rd343, %rd540, %rd558;
	add.s32 	%r42, %r209, -1;
	mul.wide.u32 	%rd344, %r42, 8;
	add.s64 	%rd345, %rd2, %rd344;
	ld.global.u64 	%rd208, [%rd345];
	or.b64  	%rd346, %rd539, %rd208;
	and.b64  	%rd347, %rd346, -4294967296;
	setp.ne.s64 	%p17, %rd347, 0;
	@%p17 bra 	$L__BB291_91;
	cvt.u32.u64 	%r103, %rd208;
	cvt.u32.u64 	%r104, %rd539;
	div.u32 	%r105, %r104, %r103;
	mul.lo.s32 	%r106, %r105, %r103;
	sub.s32 	%r107, %r104, %r106;
	cvt.u64.u32 	%rd541, %r105;
	cvt.u64.u32 	%rd542, %r107;
	bra.uni 	$L__BB291_92;
$L__BB291_91:
	div.s64 	%rd541, %rd539, %rd208;
	mul.lo.s64 	%rd348, %rd541, %rd208;
	sub.s64 	%rd542, %rd539, %rd348;
$L__BB291_92:
	add.s64 	%rd350, %rd1, %rd344;
	ld.global.u64 	%rd351, [%rd350];
	mad.lo.s64 	%rd215, %rd351, %rd542, %rd207;
	add.s32 	%r43, %r209, -2;
	mul.wide.u32 	%rd352, %r43, 8;
	add.s64 	%rd353, %rd2, %rd352;
	ld.global.u64 	%rd216, [%rd353];
	or.b64  	%rd354, %rd541, %rd216;
	and.b64  	%rd355, %rd354, -4294967296;
	setp.ne.s64 	%p18, %rd355, 0;
	@%p18 bra 	$L__BB291_94;
	cvt.u32.u64 	%r108, %rd216;
	cvt.u32.u64 	%r109, %rd541;
	div.u32 	%r110, %r109, %r108;
	mul.lo.s32 	%r111, %r110, %r108;
	sub.s32 	%r112, %r109, %r111;
	cvt.u64.u32 	%rd543, %r110;
	cvt.u64.u32 	%rd544, %r112;
	bra.uni 	$L__BB291_95;
$L__BB291_94:
	div.s64 	%rd543, %rd541, %rd216;
	mul.lo.s64 	%rd356, %rd543, %rd216;
	sub.s64 	%rd544, %rd541, %rd356;
$L__BB291_95:
	add.s64 	%rd358, %rd1, %rd352;
	ld.global.u64 	%rd359, [%rd358];
	mad.lo.s64 	%rd223, %rd359, %rd544, %rd215;
	add.s32 	%r44, %r209, -3;
	mul.wide.u32 	%rd360, %r44, 8;
	add.s64 	%rd361, %rd2, %rd360;
	ld.global.u64 	%rd224, [%rd361];
	or.b64  	%rd362, %rd543, %rd224;
	and.b64  	%rd363, %rd362, -4294967296;
	setp.ne.s64 	%p19, %rd363, 0;
	@%p19 bra 	$L__BB291_97;
	cvt.u32.u64 	%r113, %rd224;
	cvt.u32.u64 	%r114, %rd543;
	div.u32 	%r115, %r114, %r113;
	mul.lo.s32 	%r116, %r115, %r113;
	sub.s32 	%r117, %r114, %r116;
	cvt.u64.u32 	%rd549, %r115;
	cvt.u64.u32 	%rd546, %r117;
	bra.uni 	$L__BB291_98;
$L__BB291_97:
	div.s64 	%rd549, %rd543, %rd224;
	mul.lo.s64 	%rd364, %rd549, %rd224;
	sub.s64 	%rd546, %rd543, %rd364;
$L__BB291_98:
	add.s64 	%rd366, %rd1, %rd360;
	ld.global.u64 	%rd367, [%rd366];
	mad.lo.s64 	%rd558, %rd367, %rd546, %rd223;
	add.s32 	%r209, %r209, -4;
$L__BB291_99:
	setp.eq.s32 	%p20, %r41, 0;
	@%p20 bra 	$L__BB291_113;
	setp.eq.s32 	%p21, %r41, 1;
	@%p21 bra 	$L__BB291_108;
	mul.wide.u32 	%rd369, %r209, 8;
	add.s64 	%rd370, %rd2, %rd369;
	ld.global.u64 	%rd235, [%rd370];
	or.b64  	%rd371, %rd549, %rd235;
	and.b64  	%rd372, %rd371, -4294967296;
	setp.ne.s64 	%p22, %rd372, 0;
	@%p22 bra 	$L__BB291_103;
	cvt.u32.u64 	%r118, %rd235;
	cvt.u32.u64 	%r119, %rd549;
	div.u32 	%r120, %r119, %r118;
	mul.lo.s32 	%r121, %r120, %r118;
	sub.s32 	%r122, %r119, %r121;
	cvt.u64.u32 	%rd550, %r120;
	cvt.u64.u32 	%rd551, %r122;
	bra.uni 	$L__BB291_104;
$L__BB291_103:
	div.s64 	%rd550, %rd549, %rd235;
	mul.lo.s64 	%rd373, %rd550, %rd235;
	sub.s64 	%rd551, %rd549, %rd373;
$L__BB291_104:
	add.s64 	%rd375, %rd1, %rd369;
	ld.global.u64 	%rd376, [%rd375];
	mad.lo.s64 	%rd242, %rd376, %rd551, %rd558;
	add.s32 	%r47, %r209, -1;
	mul.wide.u32 	%rd377, %r47, 8;
	add.s64 	%rd378, %rd2, %rd377;
	ld.global.u64 	%rd243, [%rd378];
	or.b64  	%rd379, %rd550, %rd243;
	and.b64  	%rd380, %rd379, -4294967296;
	setp.ne.s64 	%p23, %rd380, 0;
	@%p23 bra 	$L__BB291_106;
	cvt.u32.u64 	%r123, %rd243;
	cvt.u32.u64 	%r124, %rd550;
	div.u32 	%r125, %r124, %r123;
	mul.lo.s32 	%r126, %r125, %r123;
	sub.s32 	%r127, %r124, %r126;
	cvt.u64.u32 	%rd549, %r125;
	cvt.u64.u32 	%rd553, %r127;
	bra.uni 	$L__BB291_107;
$L__BB291_106:
	div.s64 	%rd549, %rd550, %rd243;
	mul.lo.s64 	%rd381, %rd549, %rd243;
	sub.s64 	%rd553, %rd550, %rd381;
$L__BB291_107:
	add.s64 	%rd383, %rd1, %rd377;
	ld.global.u64 	%rd384, [%rd383];
	mad.lo.s64 	%rd558, %rd384, %rd553, %rd242;
	add.s32 	%r209, %r209, -2;
$L__BB291_108:
	and.b32  	%r128, %r23, 1;
	setp.eq.b32 	%p24, %r128, 1;
	not.pred 	%p25, %p24;
	@%p25 bra 	$L__BB291_113;
	mul.wide.u32 	%rd385, %r209, 8;
	add.s64 	%rd386, %rd2, %rd385;
	ld.global.u64 	%rd254, [%rd386];
	or.b64  	%rd387, %rd549, %rd254;
	and.b64  	%rd388, %rd387, -4294967296;
	setp.ne.s64 	%p26, %rd388, 0;
	@%p26 bra 	$L__BB291_111;
	cvt.u32.u64 	%r129, %rd254;
	cvt.u32.u64 	%r130, %rd549;
	rem.u32 	%r131, %r130, %r129;
	cvt.u64.u32 	%rd557, %r131;
	bra.uni 	$L__BB291_112;
$L__BB291_111:
	rem.s64 	%rd557, %rd549, %rd254;
$L__BB291_112:
	add.s64 	%rd390, %rd1, %rd385;
	ld.global.u64 	%rd391, [%rd390];
	mad.lo.s64 	%rd558, %rd391, %rd557, %rd558;
$L__BB291_113:
	shl.b64 	%rd392, %rd558, 3;
	add.s64 	%rd393, %rd3, %rd392;
	ld.global.f64 	%fd1, [%rd393];
	st.shared.f64 	[%r5], %fd1;
$L__BB291_114:
	bar.sync 	0;
	setp.lt.u32 	%p48, %r211, 66;
	@%p48 bra 	$L__BB291_118;
$L__BB291_115:
	shr.u32 	%r51, %r211, 1;
	setp.ge.u32 	%p49, %r1, %r51;
	@%p49 bra 	$L__BB291_117;
	ld.shared.f64 	%fd5, [%r5];
	shl.b32 	%r200, %r51, 3;
	add.s32 	%r201, %r5, %r200;
	ld.shared.f64 	%fd6, [%r201];
	add.f64 	%fd7, %fd5, %fd6;
	st.shared.f64 	[%r5], %fd7;
$L__BB291_117:
	bar.sync 	0;
	setp.gt.u32 	%p50, %r211, 131;
	mov.u32 	%r211, %r51;
	@%p50 bra 	$L__BB291_115;
$L__BB291_118:
	setp.gt.u32 	%p51, %r1, 31;
	@%p51 bra 	$L__BB291_121;
	ld.volatile.shared.f64 	%fd8, [%r5];
	ld.volatile.shared.f64 	%fd9, [%r5+256];
	add.f64 	%fd10, %fd8, %fd9;
	st.volatile.shared.f64 	[%r5], %fd10;
	ld.volatile.shared.f64 	%fd11, [%r5];
	ld.volatile.shared.f64 	%fd12, [%r5+128];
	add.f64 	%fd13, %fd11, %fd12;
	st.volatile.shared.f64 	[%r5], %fd13;
	ld.volatile.shared.f64 	%fd14, [%r5];
	ld.volatile.shared.f64 	%fd15, [%r5+64];
	add.f64 	%fd16, %fd14, %fd15;
	st.volatile.shared.f64 	[%r5], %fd16;
	ld.volatile.shared.f64 	%fd17, [%r5];
	ld.volatile.shared.f64 	%fd18, [%r5+32];
	add.f64 	%fd19, %fd17, %fd18;
	st.volatile.shared.f64 	[%r5], %fd19;
	ld.volatile.shared.f64 	%fd20, [%r5];
	ld.volatile.shared.f64 	%fd21, [%r5+16];
	add.f64 	%fd22, %fd20, %fd21;
	st.volatile.shared.f64 	[%r5], %fd22;
	ld.volatile.shared.f64 	%fd23, [%r5];
	ld.volatile.shared.f64 	%fd24, [%r5+8];
	add.f64 	%fd25, %fd23, %fd24;
	st.volatile.shared.f64 	[%r5], %fd25;
	setp.ne.s32 	%p52, %r1, 0;
	@%p52 bra 	$L__BB291_121;
	ld.shared.f64 	%fd26, [meansdata_f64];
	cvta.to.global.u64 	%rd471, %rd260;
	mul.wide.u32 	%rd472, %r2, 8;
	add.s64 	%rd473, %rd471, %rd472;
	st.global.f64 	[%rd473], %fd26;
$L__BB291_121:
	ret;

}
	// .globl	contiguous_mean2_f64
.visible .entry contiguous_mean2_f64(
	.param .u64 .ptr .align 1 contiguous_mean2_f64_param_0,
	.param .u64 .ptr .align 1 contiguous_mean2_f64_param_1,
	.param .u64 .ptr .align 1 contiguous_mean2_f64_param_2,
	.param .u64 .ptr .align 1 contiguous_mean2_f64_param_3,
	.param .u64 contiguous_mean2_f64_param_4,
	.param .u64 contiguous_mean2_f64_param_5,
	.param .u64 contiguous_mean2_f64_param_6,
	.param .u64 contiguous_mean2_f64_param_7,
	.param .u64 contiguous_mean2_f64_param_8
)
{
	.reg .pred 	%p<54>;
	.reg .b32 	%r<213>;
	.reg .b64 	%rd<575>;
	.reg .b64 	%fd<27>;

	ld.param.u64 	%rd267, [contiguous_mean2_f64_param_1];
	ld.param.u64 	%rd268, [contiguous_mean2_f64_param_2];
	ld.param.u64 	%rd269, [contiguous_mean2_f64_param_3];
	ld.param.u64 	%rd264, [contiguous_mean2_f64_param_4];
	ld.param.u64 	%rd270, [contiguous_mean2_f64_param_5];
	ld.param.u64 	%rd265, [contiguous_mean2_f64_param_6];
	ld.param.u64 	%rd271, [contiguous_mean2_f64_param_7];
	cvta.to.global.u64 	%rd1, %rd269;
	cvta.to.global.u64 	%rd2, %rd268;
	cvta.to.global.u64 	%rd574, %rd267;
	mov.u32 	%r1, %tid.x;
	mov.u32 	%r2, %ctaid.x;
	mov.u32 	%r212, %ntid.x;
	mul.lo.s32 	%r52, %r2, %r212;
	shl.b32 	%r53, %r52, 1;
	add.s32 	%r4, %r53, %r1;
	shl.b32 	%r54, %r1, 3;
	mov.u32 	%r55, meansdata_f64;
	add.s32 	%r5, %r55, %r54;
	mov.b64 	%rd272, 0;
	st.shared.u64 	[%r5], %rd272;
	mov.u32 	%r56, %ctaid.y;
	cvt.u64.u32 	%rd273, %r56;
	add.s64 	%rd4, %rd270, %rd273;
	setp.ge.u64 	%p1, %rd4, %rd271;
	@%p1 bra 	$L__BB292_122;
	add.s32 	%r57, %r4, %r212;
	cvt.u64.u32 	%rd5, %r57;
	setp.le.u64 	%p2, %rd265, %rd5;
	@%p2 bra 	$L__BB292_55;
	cvt.u64.u32 	%rd405, %r4;
	mul.lo.s64 	%rd406, %rd4, %rd265;
	add.s64 	%rd528, %rd406, %rd405;
	add.s64 	%rd526, %rd406, %rd5;
	cvt.u32.u64 	%r6, %rd264;
	add.s32 	%r206, %r6, -1;
	setp.lt.s32 	%p28, %r206, 0;
	mov.b64 	%rd532, 0;
	mov.u64 	%rd533, %rd532;
	@%p28 bra 	$L__BB292_54;
	setp.lt.u32 	%p29, %r206, 3;
	mov.b64 	%rd533, 0;
	mov.u64 	%rd532, %rd533;
	@%p29 bra 	$L__BB292_31;
	add.s32 	%r204, %r6, -2;
	and.b32  	%r133, %r6, -4;
	neg.s32 	%r203, %r133;
	mov.b64 	%rd533, 0;
$L__BB292_5:
	.pragma "nounroll";
	add.s32 	%r12, %r204, 1;
	mul.wide.u32 	%rd410, %r12, 8;
	add.s64 	%rd411, %rd2, %rd410;
	ld.global.u64 	%rd12, [%rd411];
	or.b64  	%rd412, %rd528, %rd12;
	and.b64  	%rd413, %rd412, -4294967296;
	setp.ne.s64 	%p30, %rd413, 0;
	@%p30 bra 	$L__BB292_7;
	cvt.u32.u64 	%r134, %rd12;
	cvt.u32.u64 	%r135, %rd528;
	div.u32 	%r136, %r135, %r134;
	mul.lo.s32 	%r137, %r136, %r134;
	sub.s32 	%r138, %r135, %r137;
	cvt.u64.u32 	%rd494, %r136;
	cvt.u64.u32 	%rd495, %r138;
	bra.uni 	$L__BB292_8;
$L__BB292_7:
	div.s64 	%rd494, %rd528, %rd12;
	mul.lo.s64 	%rd414, %rd494, %rd12;
	sub.s64 	%rd495, %rd528, %rd414;
$L__BB292_8:
	mul.wide.u32 	%rd415, %r12, 8;
	add.s64 	%rd416, %rd1, %rd415;
	ld.global.u64 	%rd19, [%rd416];
	mad.lo.s64 	%rd20, %rd19, %rd495, %rd532;
	or.b64  	%rd417, %rd526, %rd12;
	and.b64  	%rd418, %rd417, -4294967296;
	setp.ne.s64 	%p31, %rd418, 0;
	@%p31 bra 	$L__BB292_10;
	cvt.u32.u64 	%r139, %rd12;
	cvt.u32.u64 	%r140, %rd526;
	div.u32 	%r141, %r140, %r139;
	mul.lo.s32 	%r142, %r141, %r139;
	sub.s32 	%r143, %r140, %r142;
	cvt.u64.u32 	%rd496, %r141;
	cvt.u64.u32 	%rd497, %r143;
	bra.uni 	$L__BB292_11;
$L__BB292_10:
	div.s64 	%rd496, %rd526, %rd12;
	mul.lo.s64 	%rd419, %rd496, %rd12;
	sub.s64 	%rd497, %rd526, %rd419;
$L__BB292_11:
	mad.lo.s64 	%rd27, %rd497, %rd19, %rd533;
	add.s32 	%r13, %r204, -2;
	mul.wide.u32 	%rd420, %r204, 8;
	add.s64 	%rd421, %rd2, %rd420;
	ld.global.u64 	%rd28, [%rd421];
	or.b64  	%rd422, %rd494, %rd28;
	and.b64  	%rd423, %rd422, -4294967296;
	setp.ne.s64 	%p32, %rd423, 0;
	@%p32 bra 	$L__BB292_13;
	cvt.u32.u64 	%r144, %rd28;
	cvt.u32.u64 	%r145, %rd494;
	div.u32 	%r146, %r145, %r144;
	mul.lo.s32 	%r147, %r146, %r144;
	sub.s32 	%r148, %r145, %r147;
	cvt.u64.u32 	%rd498, %r146;
	cvt.u64.u32 	%rd499, %r148;
	bra.uni 	$L__BB292_14;
$L__BB292_13:
	div.s64 	%rd498, %rd494, %rd28;
	mul.lo.s64 	%rd424, %rd498, %rd28;
	sub.s64 	%rd499, %rd494, %rd424;
$L__BB292_14:
	mul.wide.u32 	%rd425, %r204, 8;
	add.s64 	%rd426, %rd1, %rd425;
	ld.global.u64 	%rd35, [%rd426];
	mad.lo.s64 	%rd36, %rd35, %rd499, %rd20;
	or.b64  	%rd427, %rd496, %rd28;
	and.b64  	%rd428, %rd427, -4294967296;
	setp.ne.s64 	%p33, %rd428, 0;
	@%p33 bra 	$L__BB292_16;
	cvt.u32.u64 	%r149, %rd28;
	cvt.u32.u64 	%r150, %rd496;
	div.u32 	%r151, %r150, %r149;
	mul.lo.s32 	%r152, %r151, %r149;
	sub.s32 	%r153, %r150, %r152;
	cvt.u64.u32 	%rd500, %r151;
	cvt.u64.u32 	%rd501, %r153;
	bra.uni 	$L__BB292_17;
$L__BB292_16:
	div.s64 	%rd500, %rd496, %rd28;
	mul.lo.s64 	%rd429, %rd500, %rd28;
	sub.s64 	%rd501, %rd496, %rd429;
$L__BB292_17:
	mad.lo.s64 	%rd43, %rd501, %rd35, %rd27;
	add.s32 	%r14, %r204, -1;
	mul.wide.u32 	%rd430, %r14, 8;
	add.s64 	%rd431, %rd2, %rd430;
	ld.global.u64 	%rd44, [%rd431];
	or.b64  	%rd432, %rd498, %rd44;
	and.b64  	%rd433, %rd432, -4294967296;
	setp.ne.s64 	%p34, %rd433, 0;
	@%p34 bra 	$L__BB292_19;
	cvt.u32.u64 	%r154, %rd44;
	cvt.u32.u64 	%r155, %rd498;
	div.u32 	%r156, %r155, %r154;
	mul.lo.s32 	%r157, %r156, %r154;
	sub.s32 	%r158, %r155, %r157;
	cvt.u64.u32 	%rd502, %r156;
	cvt.u64.u32 	%rd503, %r158;
	bra.uni 	$L__BB292_20;
$L__BB292_19:
	div.s64 	%rd502, %rd498, %rd44;
	mul.lo.s64 	%rd434, %rd502, %rd44;
	sub.s64 	%rd503, %rd498, %rd434;
$L__BB292_20:
	mul.wide.u32 	%rd435, %r14, 8;
	add.s64 	%rd436, %rd1, %rd435;
	ld.global.u64 	%rd51, [%rd436];
	mad.lo.s64 	%rd52, %rd51, %rd503, %rd36;
	or.b64  	%rd437, %rd500, %rd44;
	and.b64  	%rd438, %rd437, -4294967296;
	setp.ne.s64 	%p35, %rd438, 0;
	@%p35 bra 	$L__BB292_22;
	cvt.u32.u64 	%r159, %rd44;
	cvt.u32.u64 	%r160, %rd500;
	div.u32 	%r161, %r160, %r159;
	mul.lo.s32 	%r162, %r161, %r159;
	sub.s32 	%r163, %r160, %r162;
	cvt.u64.u32 	%rd504, %r161;
	cvt.u64.u32 	%rd505, %r163;
	bra.uni 	$L__BB292_23;
$L__BB292_22:
	div.s64 	%rd504, %rd500, %rd44;
	mul.lo.s64 	%rd439, %rd504, %rd44;
	sub.s64 	%rd505, %rd500, %rd439;
$L__BB292_23:
	mad.lo.s64 	%rd59, %rd505, %rd51, %rd43;
	mul.wide.u32 	%rd440, %r13, 8;
	add.s64 	%rd441, %rd2, %rd440;
	ld.global.u64 	%rd60, [%rd441];
	or.b64  	%rd442, %rd502, %rd60;
	and.b64  	%rd443, %rd442, -4294967296;
	setp.ne.s64 	%p36, %rd443, 0;
	@%p36 bra 	$L__BB292_25;
	cvt.u32.u64 	%r164, %rd60;
	cvt.u32.u64 	%r165, %rd502;
	div.u32 	%r166, %r165, %r164;
	mul.lo.s32 	%r167, %r166, %r164;
	sub.s32 	%r168, %r165, %r167;
	cvt.u64.u32 	%rd528, %r166;
	cvt.u64.u32 	%rd507, %r168;
	bra.uni 	$L__BB292_26;
$L__BB292_25:
	div.s64 	%rd528, %rd502, %rd60;
	mul.lo.s64 	%rd444, %rd528, %rd60;
	sub.s64 	%rd507, %rd502, %rd444;
$L__BB292_26:
	mul.wide.u32 	%rd445, %r13, 8;
	add.s64 	%rd446, %rd1, %rd445;
	ld.global.u64 	%rd67, [%rd446];
	mad.lo.s64 	%rd532, %rd67, %rd507, %rd52;
	or.b64  	%rd447, %rd504, %rd60;
	and.b64  	%rd448, %rd447, -4294967296;
	setp.ne.s64 	%p37, %rd448, 0;
	@%p37 bra 	$L__BB292_28;
	cvt.u32.u64 	%r169, %rd60;
	cvt.u32.u64 	%r170, %rd504;
	div.u32 	%r171, %r170, %r169;
	mul.lo.s32 	%r172, %r171, %r169;
	sub.s32 	%r173, %r170, %r172;
	cvt.u64.u32 	%rd526, %r171;
	cvt.u64.u32 	%rd509, %r173;
	bra.uni 	$L__BB292_29;
$L__BB292_28:
	div.s64 	%rd526, %rd504, %rd60;
	mul.lo.s64 	%rd449, %rd526, %rd60;
	sub.s64 	%rd509, %rd504, %rd449;
$L__BB292_29:
	mad.lo.s64 	%rd533, %rd509, %rd67, %rd59;
	add.s32 	%r204, %r204, -4;
	add.s32 	%r203, %r203, 4;
	setp.ne.s32 	%p38, %r203, 0;
	@%p38 bra 	$L__BB292_5;
	add.s32 	%r206, %r204, 1;
$L__BB292_31:
	and.b32  	%r19, %r6, 3;
	setp.eq.s32 	%p39, %r19, 0;
	@%p39 bra 	$L__BB292_54;
	setp.eq.s32 	%p40, %r19, 1;
	@%p40 bra 	$L__BB292_46;
	mul.wide.u32 	%rd451, %r206, 8;
	add.s64 	%rd452, %rd2, %rd451;
	ld.global.u64 	%rd82, [%rd452];
	or.b64  	%rd453, %rd528, %rd82;
	and.b64  	%rd454, %rd453, -4294967296;
	setp.ne.s64 	%p41, %rd454, 0;
	@%p41 bra 	$L__BB292_35;
	cvt.u32.u64 	%r174, %rd82;
	cvt.u32.u64 	%r175, %rd528;
	div.u32 	%r176, %r175, %r174;
	mul.lo.s32 	%r177, %r176, %r174;
	sub.s32 	%r178, %r175, %r177;
	cvt.u64.u32 	%rd516, %r176;
	cvt.u64.u32 	%rd517, %r178;
	bra.uni 	$L__BB292_36;
$L__BB292_35:
	div.s64 	%rd516, %rd528, %rd82;
	mul.lo.s64 	%rd455, %rd516, %rd82;
	sub.s64 	%rd517, %rd528, %rd455;
$L__BB292_36:
	add.s64 	%rd457, %rd1, %rd451;
	ld.global.u64 	%rd89, [%rd457];
	mad.lo.s64 	%rd90, %rd89, %rd517, %rd532;
	or.b64  	%rd458, %rd526, %rd82;
	and.b64  	%rd459, %rd458, -4294967296;
	setp.ne.s64 	%p42, %rd459, 0;
	@%p42 bra 	$L__BB292_38;
	cvt.u32.u64 	%r179, %rd82;
	cvt.u32.u64 	%r180, %rd526;
	div.u32 	%r181, %r180, %r179;
	mul.lo.s32 	%r182, %r181, %r179;
	sub.s32 	%r183, %r180, %r182;
	cvt.u64.u32 	%rd518, %r181;
	cvt.u64.u32 	%rd519, %r183;
	bra.uni 	$L__BB292_39;
$L__BB292_38:
	div.s64 	%rd518, %rd526, %rd82;
	mul.lo.s64 	%rd460, %rd518, %rd82;
	sub.s64 	%rd519, %rd526, %rd460;
$L__BB292_39:
	mad.lo.s64 	%rd97, %rd519, %rd89, %rd533;
	add.s32 	%r20, %r206, -1;
	mul.wide.u32 	%rd461, %r20, 8;
	add.s64 	%rd462, %rd2, %rd461;
	ld.global.u64 	%rd98, [%rd462];
	or.b64  	%rd463, %rd516, %rd98;
	and.b64  	%rd464, %rd463, -4294967296;
	setp.ne.s64 	%p43, %rd464, 0;
	@%p43 bra 	$L__BB292_41;
	cvt.u32.u64 	%r184, %rd98;
	cvt.u32.u64 	%r185, %rd516;
	div.u32 	%r186, %r185, %r184;
	mul.lo.s32 	%r187, %r186, %r184;
	sub.s32 	%r188, %r185, %r187;
	cvt.u64.u32 	%rd528, %r186;
	cvt.u64.u32 	%rd521, %r188;
	bra.uni 	$L__BB292_42;
$L__BB292_41:
	div.s64 	%rd528, %rd516, %rd98;
	mul.lo.s64 	%rd465, %rd528, %rd98;
	sub.s64 	%rd521, %rd516, %rd465;
$L__BB292_42:
	add.s64 	%rd467, %rd1, %rd461;
	ld.global.u64 	%rd105, [%rd467];
	mad.lo.s64 	%rd532, %rd105, %rd521, %rd90;
	or.b64  	%rd468, %rd518, %rd98;
	and.b64  	%rd469, %rd468, -4294967296;
	setp.ne.s64 	%p44, %rd469, 0;
	@%p44 bra 	$L__BB292_44;
	cvt.u32.u64 	%r189, %rd98;
	cvt.u32.u64 	%r190, %rd518;
	div.u32 	%r191, %r190, %r189;
	mul.lo.s32 	%r192, %r191, %r189;
	sub.s32 	%r193, %r190, %r192;
	cvt.u64.u32 	%rd526, %r191;
	cvt.u64.u32 	%rd523, %r193;
	bra.uni 	$L__BB292_45;
$L__BB292_44:
	div.s64 	%rd526, %rd518, %rd98;
	mul.lo.s64 	%rd470, %rd526, %rd98;
	sub.s64 	%rd523, %rd518, %rd470;
$L__BB292_45:
	mad.lo.s64 	%rd533, %rd523, %rd105, %rd97;
	add.s32 	%r206, %r206, -2;
$L__BB292_46:
	and.b32  	%r194, %r6, 1;
	setp.eq.b32 	%p45, %r194, 1;
	not.pred 	%p46, %p45;
	@%p46 bra 	$L__BB292_54;
	mul.wide.u32 	%rd471, %r206, 8;
	add.s64 	%rd472, %rd2, %rd471;
	ld.global.u64 	%rd120, [%rd472];
	or.b64  	%rd473, %rd528, %rd120;
	and.b64  	%rd474, %rd473, -4294967296;
	setp.ne.s64 	%p47, %rd474, 0;
	@%p47 bra 	$L__BB292_49;
	cvt.u32.u64 	%r195, %rd120;
	cvt.u32.u64 	%r196, %rd528;
	rem.u32 	%r197, %r196, %r195;
	cvt.u64.u32 	%rd530, %r197;
	bra.uni 	$L__BB292_50;
$L__BB292_49:
	rem.s64 	%rd530, %rd528, %rd120;
$L__BB292_50:
	add.s64 	%rd476, %rd1, %rd471;
	ld.global.u64 	%rd124, [%rd476];
	mad.lo.s64 	%rd532, %rd124, %rd530, %rd532;
	or.b64  	%rd477, %rd526, %rd120;
	and.b64  	%rd478, %rd477, -4294967296;
	setp.ne.s64 	%p48, %rd478, 0;
	@%p48 bra 	$L__BB292_52;
	cvt.u32.u64 	%r198, %rd120;
	cvt.u32.u64 	%r199, %rd526;
	rem.u32 	%r200, %r199, %r198;
	cvt.u64.u32 	%rd531, %r200;
	bra.uni 	$L__BB292_53;
$L__BB292_52:
	rem.s64 	%rd531, %rd526, %rd120;
$L__BB292_53:
	mad.lo.s64 	%rd533, %rd531, %rd124, %rd533;
$L__BB292_54:
	shl.b64 	%rd479, %rd532, 3;
	add.s64 	%rd480, %rd574, %rd479;
	ld.global.f64 	%fd2, [%rd480];
	shl.b64 	%rd481, %rd533, 3;
	add.s64 	%rd482, %rd574, %rd481;
	ld.global.f64 	%fd3, [%rd482];
	add.f64 	%fd4, %fd2, %fd3;
	st.shared.f64 	[%r5], %fd4;
	bra.uni 	$L__BB292_115;
$L__BB292_55:
	cvt.u64.u32 	%rd132, %r4;
	setp.le.u64 	%p3, %rd265, %rd132;
	@%p3 bra 	$L__BB292_115;
	mad.lo.s64 	%rd565, %rd4, %rd265, %rd132;
	cvt.u32.u64 	%r23, %rd264;
	add.s32 	%r210, %r23, -1;
	setp.lt.s32 	%p4, %r210, 0;
	@%p4 bra 	$L__BB292_114;
	and.b32  	%r25, %r23, 7;
	setp.lt.u32 	%p5, %r210, 7;
	@%p5 bra 	$L__BB292_85;
	add.s32 	%r208, %r23, -4;
	and.b32  	%r58, %r23, -8;
	neg.s32 	%r207, %r58;
$L__BB292_59:
	.pragma "nounroll";
	add.s32 	%r30, %r208, 3;
	mul.wide.u32 	%rd275, %r30, 8;
	add.s64 	%rd276, %rd2, %rd275;
	ld.global.u64 	%rd136, [%rd276];
	or.b64  	%rd277, %rd565, %rd136;
	and.b64  	%rd278, %rd277, -4294967296;
	setp.ne.s64 	%p6, %rd278, 0;
	@%p6 bra 	$L__BB292_61;
	cvt.u32.u64 	%r59, %rd136;
	cvt.u32.u64 	%r60, %rd565;
	div.u32 	%r61, %r60, %r59;
	mul.lo.s32 	%r62, %r61, %r59;
	sub.s32 	%r63, %r60, %r62;
	cvt.u64.u32 	%rd536, %r61;
	cvt.u64.u32 	%rd537, %r63;
	bra.uni 	$L__BB292_62;
$L__BB292_61:
	div.s64 	%rd536, %rd565, %rd136;
	mul.lo.s64 	%rd279, %rd536, %rd136;
	sub.s64 	%rd537, %rd565, %rd279;
$L__BB292_62:
	add.s64 	%rd281, %rd1, %rd275;
	ld.global.u64 	%rd282, [%rd281];
	mul.lo.s64 	%rd143, %rd282, %rd537;
	add.s32 	%r31, %r208, 2;
	mul.wide.u32 	%rd283, %r31, 8;
	add.s64 	%rd284, %rd2, %rd283;
	ld.global.u64 	%rd144, [%rd284];
	or.b64  	%rd285, %rd536, %rd144;
	and.b64  	%rd286, %rd285, -4294967296;
	setp.ne.s64 	%p7, %rd286, 0;
	@%p7 bra 	$L__BB292_64;
	cvt.u32.u64 	%r64, %rd144;
	cvt.u32.u64 	%r65, %rd536;
	div.u32 	%r66, %r65, %r64;
	mul.lo.s32 	%r67, %r66, %r64;
	sub.s32 	%r68, %r65, %r67;
	cvt.u64.u32 	%rd538, %r66;
	cvt.u64.u32 	%rd539, %r68;
	bra.uni 	$L__BB292_65;
$L__BB292_64:
	div.s64 	%rd538, %rd536, %rd144;
	mul.lo.s64 	%rd287, %rd538, %rd144;
	sub.s64 	%rd539, %rd536, %rd287;
$L__BB292_65:
	add.s64 	%rd289, %rd1, %rd283;
	ld.global.u64 	%rd290, [%rd289];
	mad.lo.s64 	%rd151, %rd290, %rd539, %rd143;
	add.s32 	%r32, %r208, 1;
	mul.wide.u32 	%rd291, %r32, 8;
	add.s64 	%rd292, %rd2, %rd291;
	ld.global.u64 	%rd152, [%rd292];
	or.b64  	%rd293, %rd538, %rd152;
	and.b64  	%rd294, %rd293, -4294967296;
	setp.ne.s64 	%p8, %rd294, 0;
	@%p8 bra 	$L__BB292_67;
	cvt.u32.u64 	%r69, %rd152;
	cvt.u32.u64 	%r70, %rd538;
	div.u32 	%r71, %r70, %r69;
	mul.lo.s32 	%r72, %r71, %r69;
	sub.s32 	%r73, %r70, %r72;
	cvt.u64.u32 	%rd540, %r71;
	cvt.u64.u32 	%rd541, %r73;
	bra.uni 	$L__BB292_68;
$L__BB292_67:
	div.s64 	%rd540, %rd538, %rd152;
	mul.lo.s64 	%rd295, %rd540, %rd152;
	sub.s64 	%rd541, %rd538, %rd295;
$L__BB292_68:
	add.s64 	%rd297, %rd1, %rd291;
	ld.global.u64 	%rd298, [%rd297];
	mad.lo.s64 	%rd159, %rd298, %rd541, %rd151;
	add.s32 	%r33, %r208, -4;
	mul.wide.u32 	%rd299, %r208, 8;
	add.s64 	%rd300, %rd2, %rd299;
	ld.global.u64 	%rd160, [%rd300];
	or.b64  	%rd301, %rd540, %rd160;
	and.b64  	%rd302, %rd301, -4294967296;
	setp.ne.s64 	%p9, %rd302, 0;
	@%p9 bra 	$L__BB292_70;
	cvt.u32.u64 	%r74, %rd160;
	cvt.u32.u64 	%r75, %rd540;
	div.u32 	%r76, %r75, %r74;
	mul.lo.s32 	%r77, %r76, %r74;
	sub.s32 	%r78, %r75, %r77;
	cvt.u64.u32 	%rd542, %r76;
	cvt.u64.u32 	%rd543, %r78;
	bra.uni 	$L__BB292_71;
$L__BB292_70:
	div.s64 	%rd542, %rd540, %rd160;
	mul.lo.s64 	%rd303, %rd542, %rd160;
	sub.s64 	%rd543, %rd540, %rd303;
$L__BB292_71:
	add.s64 	%rd305, %rd1, %rd299;
	ld.global.u64 	%rd306, [%rd305];
	mad.lo.s64 	%rd167, %rd306, %rd543, %rd159;
	add.s32 	%r34, %r208, -1;
	mul.wide.u32 	%rd307, %r34, 8;
	add.s64 	%rd308, %rd2, %rd307;
	ld.global.u64 	%rd168, [%rd308];
	or.b64  	%rd309, %rd542, %rd168;
	and.b64  	%rd310, %rd309, -4294967296;
	setp.ne.s64 	%p10, %rd310, 0;
	@%p10 bra 	$L__BB292_73;
	cvt.u32.u64 	%r79, %rd168;
	cvt.u32.u64 	%r80, %rd542;
	div.u32 	%r81, %r80, %r79;
	mul.lo.s32 	%r82, %r81, %r79;
	sub.s32 	%r83, %r80, %r82;
	cvt.u64.u32 	%rd544, %r81;
	cvt.u64.u32 	%rd545, %r83;
	bra.uni 	$L__BB292_74;
$L__BB292_73:
	div.s64 	%rd544, %rd542, %rd168;
	mul.lo.s64 	%rd311, %rd544, %rd168;
	sub.s64 	%rd545, %rd542, %rd311;
$L__BB292_74:
	add.s64 	%rd313, %rd1, %rd307;
	ld.global.u64 	%rd314, [%rd313];
	mad.lo.s64 	%rd175, %rd314, %rd545, %rd167;
	add.s32 	%r35, %r208, -2;
	mul.wide.u32 	%rd315, %r35, 8;
	add.s64 	%rd316, %rd2, %rd315;
	ld.global.u64 	%rd176, [%rd316];
	or.b64  	%rd317, %rd544, %rd176;
	and.b64  	%rd318, %rd317, -4294967296;
	setp.ne.s64 	%p11, %rd318, 0;
	@%p11 bra 	$L__BB292_76;
	cvt.u32.u64 	%r84, %rd176;
	cvt.u32.u64 	%r85, %rd544;
	div.u32 	%r86, %r85, %r84;
	mul.lo.s32 	%r87, %r86, %r84;
	sub.s32 	%r88, %r85, %r87;
	cvt.u64.u32 	%rd546, %r86;
	cvt.u64.u32 	%rd547, %r88;
	bra.uni 	$L__BB292_77;
$L__BB292_76:
	div.s64 	%rd546, %rd544, %rd176;
	mul.lo.s64 	%rd319, %rd546, %rd176;
	sub.s64 	%rd547, %rd544, %rd319;
$L__BB292_77:
	add.s64 	%rd321, %rd1, %rd315;
	ld.global.u64 	%rd322, [%rd321];
	mad.lo.s64 	%rd183, %rd322, %rd547, %rd175;
	add.s32 	%r36, %r208, -3;
	mul.wide.u32 	%rd323, %r36, 8;
	add.s64 	%rd324, %rd2, %rd323;
	ld.global.u64 	%rd184, [%rd324];
	or.b64  	%rd325, %rd546, %rd184;
	and.b64  	%rd326, %rd325, -4294967296;
	setp.ne.s64 	%p12, %rd326, 0;
	@%p12 bra 	$L__BB292_79;
	cvt.u32.u64 	%r89, %rd184;
	cvt.u32.u64 	%r90, %rd546;
	div.u32 	%r91, %r90, %r89;
	mul.lo.s32 	%r92, %r91, %r89;
	sub.s32 	%r93, %r90, %r92;
	cvt.u64.u32 	%rd548, %r91;
	cvt.u64.u32 	%rd549, %r93;
	bra.uni 	$L__BB292_80;
$L__BB292_79:
	div.s64 	%rd548, %rd546, %rd184;
	mul.lo.s64 	%rd327, %rd548, %rd184;
	sub.s64 	%rd549, %rd546, %rd327;
$L__BB292_80:
	add.s64 	%rd329, %rd1, %rd323;
	ld.global.u64 	%rd330, [%rd329];
	mad.lo.s64 	%rd191, %rd330, %rd549, %rd183;
	mul.wide.u32 	%rd331, %r33, 8;
	add.s64 	%rd332, %rd2, %rd331;
	ld.global.u64 	%rd192, [%rd332];
	or.b64  	%rd333, %rd548, %rd192;
	and.b64  	%rd334, %rd333, -4294967296;
	setp.ne.s64 	%p13, %rd334, 0;
	@%p13 bra 	$L__BB292_82;
	cvt.u32.u64 	%r94, %rd192;
	cvt.u32.u64 	%r95, %rd548;
	div.u32 	%r96, %r95, %r94;
	mul.lo.s32 	%r97, %r96, %r94;
	sub.s32 	%r98, %r95, %r97;
	cvt.u64.u32 	%rd565, %r96;
	cvt.u64.u32 	%rd551, %r98;
	bra.uni 	$L__BB292_83;
$L__BB292_82:
	div.s64 	%rd565, %rd548, %rd192;
	mul.lo.s64 	%rd335, %rd565, %rd192;
	sub.s64 	%rd551, %rd548, %rd335;
$L__BB292_83:
	add.s64 	%rd337, %rd1, %rd331;
	ld.global.u64 	%rd338, [%rd337];
	mad.lo.s64 	%rd339, %rd338, %rd551, %rd191;
	shl.b64 	%rd340, %rd339, 3;
	add.s64 	%rd574, %rd574, %rd340;
	add.s32 	%r208, %r208, -8;
	add.s32 	%r207, %r207, 8;
	setp.ne.s32 	%p14, %r207, 0;
	@%p14 bra 	$L__BB292_59;
	add.s32 	%r210, %r208, 3;
$L__BB292_85:
	setp.eq.s32 	%p15, %r25, 0;
	@%p15 bra 	$L__BB292_114;
	and.b32  	%r41, %r23, 3;
	setp.lt.u32 	%p16, %r25, 4;
	@%p16 bra 	$L__BB292_100;
	mul.wide.u32 	%rd342, %r210, 8;
	add.s64 	%rd343, %rd2, %rd342;
	ld.global.u64 	%rd203, [%rd343];
	or.b64  	%rd344, %rd565, %rd203;
	and.b64  	%rd345, %rd344, -4294967296;
	setp.ne.s64 	%p17, %rd345, 0;
	@%p17 bra 	$L__BB292_89;
	cvt.u32.u64 	%r99, %rd203;
	cvt.u32.u64 	%r100, %rd565;
	div.u32 	%r101, %r100, %r99;
	mul.lo.s32 	%r102, %r101, %r99;
	sub.s32 	%r103, %r100, %r102;
	cvt.u64.u32 	%rd555, %r101;
	cvt.u64.u32 	%rd556, %r103;
	bra.uni 	$L__BB292_90;
$L__BB292_89:
	div.s64 	%rd555, %rd565, %rd203;
	mul.lo.s64 	%rd346, %rd555, %rd203;
	sub.s64 	%rd556, %rd565, %rd346;
$L__BB292_90:
	add.s64 	%rd348, %rd1, %rd342;
	ld.global.u64 	%rd349, [%rd348];
	mul.lo.s64 	%rd210, %rd349, %rd556;
	add.s32 	%r42, %r210, -1;
	mul.wide.u32 	%rd350, %r42, 8;
	add.s64 	%rd351, %rd2, %rd350;
	ld.global.u64 	%rd211, [%rd351];
	or.b64  	%rd352, %rd555, %rd211;
	and.b64  	%rd353, %rd352, -4294967296;
	setp.ne.s64 	%p18, %rd353, 0;
	@%p18 bra 	$L__BB292_92;
	cvt.u32.u64 	%r104, %rd211;
	cvt.u32.u64 	%r105, %rd555;
	div.u32 	%r106, %r105, %r104;
	mul.lo.s32 	%r107, %r106, %r104;
	sub.s32 	%r108, %r105, %r107;
	cvt.u64.u32 	%rd557, %r106;
	cvt.u64.u32 	%rd558, %r108;
	bra.uni 	$L__BB292_93;
$L__BB292_92:
	div.s64 	%rd557, %rd555, %rd211;
	mul.lo.s64 	%rd354, %rd557, %rd211;
	sub.s64 	%rd558, %rd555, %rd354;
$L__BB292_93:
	add.s64 	%rd356, %rd1, %rd350;
	ld.global.u64 	%rd357, [%rd356];
	mad.lo.s64 	%rd218, %rd357, %rd558, %rd210;
	add.s32 	%r43, %r210, -2;
	mul.wide.u32 	%rd358, %r43, 8;
	add.s64 	%rd359, %rd2, %rd358;
	ld.global.u64 	%rd219, [%rd359];
	or.b64  	%rd360, %rd557, %rd219;
	and.b64  	%rd361, %rd360, -4294967296;
	setp.ne.s64 	%p19, %rd361, 0;
	@%p19 bra 	$L__BB292_95;
	cvt.u32.u64 	%r109, %rd219;
	cvt.u32.u64 	%r110, %rd557;
	div.u32 	%r111, %r110, %r109;
	mul.lo.s32 	%r112, %r111, %r109;
	sub.s32 	%r113, %r110, %r112;
	cvt.u64.u32 	%rd559, %r111;
	cvt.u64.u32 	%rd560, %r113;
	bra.uni 	$L__BB292_96;
$L__BB292_95:
	div.s64 	%rd559, %rd557, %rd219;
	mul.lo.s64 	%rd362, %rd559, %rd219;
	sub.s64 	%rd560, %rd557, %rd362;
$L__BB292_96:
	add.s64 	%rd364, %rd1, %rd358;
	ld.global.u64 	%rd365, [%rd364];
	mad.lo.s64 	%rd226, %rd365, %rd560, %rd218;
	add.s32 	%r44, %r210, -3;
	mul.wide.u32 	%rd366, %r44, 8;
	add.s64 	%rd367, %rd2, %rd366;
	ld.global.u64 	%rd227, [%rd367];
	or.b64  	%rd368, %rd559, %rd227;
	and.b64  	%rd369, %rd368, -4294967296;
	setp.ne.s64 	%p20, %rd369, 0;
	@%p20 bra 	$L__BB292_98;
	cvt.u32.u64 	%r114, %rd227;
	cvt.u32.u64 	%r115, %rd559;
	div.u32 	%r116, %r115, %r114;
	mul.lo.s32 	%r117, %r116, %r114;
	sub.s32 	%r118, %r115, %r117;
	cvt.u64.u32 	%rd565, %r116;
	cvt.u64.u32 	%rd562, %r118;
	bra.uni 	$L__BB292_99;
$L__BB292_98:
	div.s64 	%rd565, %rd559, %rd227;
	mul.lo.s64 	%rd370, %rd565, %rd227;
	sub.s64 	%rd562, %rd559, %rd370;
$L__BB292_99:
	add.s64 	%rd372, %rd1, %rd366;
	ld.global.u64 	%rd373, [%rd372];
	mad.lo.s64 	%rd374, %rd373, %rd562, %rd226;
	shl.b64 	%rd375, %rd374, 3;
	add.s64 	%rd574, %rd574, %rd375;
	add.s32 	%r210, %r210, -4;
$L__BB292_100:
	setp.eq.s32 	%p21, %r41, 0;
	@%p21 bra 	$L__BB292_114;
	setp.eq.s32 	%p22, %r41, 1;
	@%p22 bra 	$L__BB292_109;
	mul.wide.u32 	%rd377, %r210, 8;
	add.s64 	%rd378, %rd2, %rd377;
	ld.global.u64 	%rd238, [%rd378];
	or.b64  	%rd379, %rd565, %rd238;
	and.b64  	%rd380, %rd379, -4294967296;
	setp.ne.s64 	%p23, %rd380, 0;
	@%p23 bra 	$L__BB292_104;
	cvt.u32.u64 	%r119, %rd238;
	cvt.u32.u64 	%r120, %rd565;
	div.u32 	%r121, %r120, %r119;
	mul.lo.s32 	%r122, %r121, %r119;
	sub.s32 	%r123, %r120, %r122;
	cvt.u64.u32 	%rd566, %r121;
	cvt.u64.u32 	%rd567, %r123;
	bra.uni 	$L__BB292_105;
$L__BB292_104:
	div.s64 	%rd566, %rd565, %rd238;
	mul.lo.s64 	%rd381, %rd566, %rd238;
	sub.s64 	%rd567, %rd565, %rd381;
$L__BB292_105:
	add.s64 	%rd383, %rd1, %rd377;
	ld.global.u64 	%rd384, [%rd383];
	mul.lo.s64 	%rd245, %rd384, %rd567;
	add.s32 	%r47, %r210, -1;
	mul.wide.u32 	%rd385, %r47, 8;
	add.s64 	%rd386, %rd2, %rd385;
	ld.global.u64 	%rd246, [%rd386];
	or.b64  	%rd387, %rd566, %rd246;
	and.b64  	%rd388, %rd387, -4294967296;
	setp.ne.s64 	%p24, %rd388, 0;
	@%p24 bra 	$L__BB292_107;
	cvt.u32.u64 	%r124, %rd246;
	cvt.u32.u64 	%r125, %rd566;
	div.u32 	%r126, %r125, %r124;
	mul.lo.s32 	%r127, %r126, %r124;
	sub.s32 	%r128, %r125, %r127;
	cvt.u64.u32 	%rd565, %r126;
	cvt.u64.u32 	%rd569, %r128;
	bra.uni 	$L__BB292_108;
$L__BB292_107:
	div.s64 	%rd565, %rd566, %rd246;
	mul.lo.s64 	%rd389, %rd565, %rd246;
	sub.s64 	%rd569, %rd566, %rd389;
$L__BB292_108:
	add.s64 	%rd391, %rd1, %rd385;
	ld.global.u64 	%rd392, [%rd391];
	mad.lo.s64 	%rd393, %rd392, %rd569, %rd245;
	shl.b64 	%rd394, %rd393, 3;
	add.s64 	%rd574, %rd574, %rd394;
	add.s32 	%r210, %r210, -2;
$L__BB292_109:
	and.b32  	%r129, %r23, 1;
	setp.eq.b32 	%p25, %r129, 1;
	not.pred 	%p26, %p25;
	@%p26 bra 	$L__BB292_114;
	mul.wide.u32 	%rd395, %r210, 8;
	add.s64 	%rd396, %rd2, %rd395;
	ld.global.u64 	%rd257, [%rd396];
	or.b64  	%rd397, %rd565, %rd257;
	and.b64  	%rd398, %rd397, -4294967296;
	setp.ne.s64 	%p27, %rd398, 0;
	@%p27 bra 	$L__BB292_112;
	cvt.u32.u64 	%r130, %rd257;
	cvt.u32.u64 	%r131, %rd565;
	rem.u32 	%r132, %r131, %r130;
	cvt.u64.u32 	%rd573, %r132;
	bra.uni 	$L__BB292_113;
$L__BB292_112:
	rem.s64 	%rd573, %rd565, %rd257;
$L__BB292_113:
	add.s64 	%rd400, %rd1, %rd395;
	ld.global.u64 	%rd401, [%rd400];
	mul.lo.s64 	%rd402, %rd401, %rd573;
	shl.b64 	%rd403, %rd402, 3;
	add.s64 	%rd574, %rd574, %rd403;
$L__BB292_114:
	ld.global.f64 	%fd1, [%rd574];
	st.shared.f64 	[%r5], %fd1;
$L__BB292_115:
	bar.sync 	0;
	setp.lt.u32 	%p49, %r212, 66;
	@%p49 bra 	$L__BB292_119;
$L__BB292_116:
	shr.u32 	%r51, %r212, 1;
	setp.ge.u32 	%p50, %r1, %r51;
	@%p50 bra 	$L__BB292_118;
	ld.shared.f64 	%fd5, [%r5];
	shl.b32 	%r201, %r51, 3;
	add.s32 	%r202, %r5, %r201;
	ld.shared.f64 	%fd6, [%r202];
	add.f64 	%fd7, %fd5, %fd6;
	st.shared.f64 	[%r5], %fd7;
$L__BB292_118:
	bar.sync 	0;
	setp.gt.u32 	%p51, %r212, 131;
	mov.u32 	%r212, %r51;
	@%p51 bra 	$L__BB292_116;
$L__BB292_119:
	setp.gt.u32 	%p52, %r1, 31;
	@%p52 bra 	$L__BB292_122;
	ld.volatile.shared.f64 	%fd8, [%r5];
	ld.volatile.shared.f64 	%fd9, [%r5+256];
	add.f64 	%fd10, %fd8, %fd9;
	st.volatile.shared.f64 	[%r5], %fd10;
	ld.volatile.shared.f64 	%fd11, [%r5];
	ld.volatile.shared.f64 	%fd12, [%r5+128];
	add.f64 	%fd13, %fd11, %fd12;
	st.volatile.shared.f64 	[%r5], %fd13;
	ld.volatile.shared.f64 	%fd14, [%r5];
	ld.volatile.shared.f64 	%fd15, [%r5+64];
	add.f64 	%fd16, %fd14, %fd15;
	st.volatile.shared.f64 	[%r5], %fd16;
	ld.volatile.shared.f64 	%fd17, [%r5];
	ld.volatile.shared.f64 	%fd18, [%r5+32];
	add.f64 	%fd19, %fd17, %fd18;
	st.volatile.shared.f64 	[%r5], %fd19;
	ld.volatile.shared.f64 	%fd20, [%r5];
	ld.volatile.shared.f64 	%fd21, [%r5+16];
	add.f64 	%fd22, %fd20, %fd21;
	st.volatile.shared.f64 	[%r5], %fd22;
	ld.volatile.shared.f64 	%fd23, [%r5];
	ld.volatile.shared.f64 	%fd24, [%r5+8];
	add.f64 	%fd25, %fd23, %fd24;
	st.volatile.shared.f64 	[%r5], %fd25;
	setp.ne.s32 	%p53, %r1, 0;
	@%p53 bra 	$L__BB292_122;
	ld.param.u64 	%rd489, [contiguous_mean2_f64_param_8];
	ld.param.u64 	%rd488, [contiguous_mean2_f64_param_0];
	ld.shared.f64 	%fd26, [meansdata_f64];
	cvt.u64.u32 	%rd483, %r2;
	mad.lo.s64 	%rd484, %rd489, %rd4, %rd483;
	cvta.to.global.u64 	%rd485, %rd488;
	shl.b64 	%rd486, %rd484, 3;
	add.s64 	%rd487, %rd485, %rd486;
	st.global.f64 	[%rd487], %fd26;
$L__BB292_122:
	ret;

}
	// .globl	contiguous_mean22_f64
.visible .entry contiguous_mean22_f64(
	.param .u64 .ptr .align 1 contiguous_mean22_f64_param_0,
	.param .u64 .ptr .align 1 contiguous_mean22_f64_param_1,
	.param .u64 contiguous_mean22_f64_param_2,
	.param .u64 contiguous_mean22_f64_param_3,
	.param .u64 contiguous_mean22_f64_param_4,
	.param .u64 contiguous_mean22_f64_param_5
)
{
	.reg .pred 	%p<9>;
	.reg .b32 	%r<17>;
	.reg .b64 	%rd<29>;
	.reg .b64 	%fd<27>;

	ld.param.u64 	%rd5, [contiguous_mean22_f64_param_0];
	ld.param.u64 	%rd8, [contiguous_mean22_f64_param_1];
	ld.param.u64 	%rd9, [contiguous_mean22_f64_param_2];
	ld.param.u64 	%rd6, [contiguous_mean22_f64_param_3];
	ld.param.u64 	%rd10, [contiguous_mean22_f64_param_4];
	ld.param.u64 	%rd7, [contiguous_mean22_f64_param_5];
	cvta.to.global.u64 	%rd1, %rd8;
	mov.u32 	%r1, %tid.x;
	mov.u32 	%r2, %ctaid.x;
	mov.u32 	%r16, %ntid.x;
	mul.lo.s32 	%r8, %r2, %r16;
	shl.b32 	%r9, %r8, 1;
	add.s32 	%r4, %r9, %r1;
	shl.b32 	%r10, %r1, 3;
	mov.u32 	%r11, meansdata_f64;
	add.s32 	%r5, %r11, %r10;
	mov.b64 	%rd11, 0;
	st.shared.u64 	[%r5], %rd11;
	mov.u32 	%r12, %ctaid.y;
	cvt.u64.u32 	%rd12, %r12;
	add.s64 	%rd2, %rd9, %rd12;
	setp.ge.u64 	%p1, %rd2, %rd10;
	@%p1 bra 	$L__BB293_12;
	add.s32 	%r13, %r4, %r16;
	cvt.u64.u32 	%rd3, %r13;
	setp.le.u64 	%p2, %rd6, %rd3;
	@%p2 bra 	$L__BB293_3;
	cvt.u64.u32 	%rd16, %r4;
	mul.lo.s64 	%rd17, %rd2, %rd6;
	add.s64 	%rd18, %rd17, %rd16;
	shl.b64 	%rd19, %rd18, 3;
	add.s64 	%rd20, %rd1, %rd19;
	ld.global.f64 	%fd2, [%rd20];
	add.s64 	%rd21, %rd17, %rd3;
	shl.b64 	%rd22, %rd21, 3;
	add.s64 	%rd23, %rd1, %rd22;
	ld.global.f64 	%fd3, [%rd23];
	add.f64 	%fd4, %fd2, %fd3;
	st.shared.f64 	[%r5], %fd4;
	bra.uni 	$L__BB293_5;
$L__BB293_3:
	cvt.u64.u32 	%rd4, %r4;
	setp.le.u64 	%p3, %rd6, %rd4;
	@%p3 bra 	$L__BB293_5;
	mad.lo.s64 	%rd13, %rd2, %rd6, %rd4;
	shl.b64 	%rd14, %rd13, 3;
	add.s64 	%rd15, %rd1, %rd14;
	ld.global.f64 	%fd1, [%rd15];
	st.shared.f64 	[%r5], %fd1;
$L__BB293_5:
	bar.sync 	0;
	setp.lt.u32 	%p4, %r16, 66;
	@%p4 bra 	$L__BB293_9;
$L__BB293_6:
	shr.u32 	%r7, %r16, 1;
	setp.ge.u32 	%p5, %r1, %r7;
	@%p5 bra 	$L__BB293_8;
	ld.shared.f64 	%fd5, [%r5];
	shl.b32 	%r14, %r7, 3;
	add.s32 	%r15, %r5, %r14;
	ld.shared.f64 	%fd6, [%r15];
	add.f64 	%fd7, %fd5, %fd6;
	st.shared.f64 	[%r5], %fd7;
$L__BB293_8:
	bar.sync 	0;
	setp.gt.u32 	%p6, %r16, 131;
	mov.u32 	%r16, %r7;
	@%p6 bra 	$L__BB293_6;
$L__BB293_9:
	setp.gt.u32 	%p7, %r1, 31;
	@%p7 bra 	$L__BB293_12;
	ld.volatile.shared.f64 	%fd8, [%r5];
	ld.volatile.shared.f64 	%fd9, [%r5+256];
	add.f64 	%fd10, %fd8, %fd9;
	st.volatile.shared.f64 	[%r5], %fd10;
	ld.volatile.shared.f64 	%fd11, [%r5];
	ld.volatile.shared.f64 	%fd12, [%r5+128];
	add.f64 	%fd13, %fd11, %fd12;
	st.volatile.shared.f64 	[%r5], %fd13;
	ld.volatile.shared.f64 	%fd14, [%r5];
	ld.volatile.shared.f64 	%fd15, [%r5+64];
	add.f64 	%fd16, %fd14, %fd15;
	st.volatile.shared.f64 	[%r5], %fd16;
	ld.volatile.shared.f64 	%fd17, [%r5];
	ld.volatile.shared.f64 	%fd18, [%r5+32];
	add.f64 	%fd19, %fd17, %fd18;
	st.volatile.shared.f64 	[%r5], %fd19;
	ld.volatile.shared.f64 	%fd20, [%r5];
	ld.volatile.shared.f64 	%fd21, [%r5+16];
	add.f64 	%fd22, %fd20, %fd21;
	st.volatile.shared.f64 	[%r5], %fd22;
	ld.volatile.shared.f64 	%fd23, [%r5];
	ld.volatile.shared.f64 	%fd24, [%r5+8];
	add.f64 	%fd25, %fd23, %fd24;
	st.volatile.shared.f64 	[%r5], %fd25;
	setp.ne.s32 	%p8, %r1, 0;
	@%p8 bra 	$L__BB293_12;
	ld.shared.f64 	%fd26, [meansdata_f64];
	cvt.u64.u32 	%rd24, %r2;
	mad.lo.s64 	%rd25, %rd7, %rd2, %rd24;
	cvta.to.global.u64 	%rd26, %rd5;
	shl.b64 	%rd27, %rd25, 3;
	add.s64 	%rd28, %rd26, %rd27;
	st.global.f64 	[%rd28], %fd26;
$L__BB293_12:
	ret;

}
	// .globl	contiguous_mean3_f64
.visible .entry contiguous_mean3_f64(
	.param .u64 .ptr .align 1 contiguous_mean3_f64_param_0,
	.param .u64 .ptr .align 1 contiguous_mean3_f64_param_1,
	.param .u64 .ptr .align 1 contiguous_mean3_f64_param_2,
	.param .u64 .ptr .align 1 contiguous_mean3_f64_param_3,
	.param .u64 contiguous_mean3_f64_param_4,
	.param .u64 contiguous_mean3_f64_param_5,
	.param .u64 contiguous_mean3_f64_param_6
)
{
	.reg .pred 	%p<38>;
	.reg .b32 	%r<204>;
	.reg .b64 	%rd<309>;
	.reg .b64 	%fd<55>;

	ld.param.u64 	%rd144, [contiguous_mean3_f64_param_0];
	ld.param.u64 	%rd145, [contiguous_mean3_f64_param_1];
	ld.param.u64 	%rd148, [contiguous_mean3_f64_param_2];
	ld.param.u64 	%rd149, [contiguous_mean3_f64_param_3];
	ld.param.u64 	%rd146, [contiguous_mean3_f64_param_4];
	ld.param.u64 	%rd147, [contiguous_mean3_f64_param_5];
	ld.param.u64 	%rd150, [contiguous_mean3_f64_param_6];
	cvta.to.global.u64 	%rd1, %rd149;
	cvta.to.global.u64 	%rd2, %rd148;
	mov.u32 	%r1, %tid.y;
	mov.u32 	%r2, %ntid.x;
	mov.u32 	%r3, %tid.x;
	mad.lo.s32 	%r64, %r1, %r2, %r3;
	mov.u32 	%r65, %ctaid.x;
	mad.lo.s32 	%r66, %r65, %r2, %r3;
	mov.u32 	%r4, %ctaid.y;
	mov.u32 	%r5, %ntid.y;
	mad.lo.s32 	%r67, %r4, %r5, %r1;
	shl.b32 	%r68, %r64, 3;
	mov.u32 	%r69, meansdata_f64;
	add.s32 	%r7, %r69, %r68;
	mov.b64 	%rd152, 0;
	st.shared.u64 	[%r7], %rd152;
	cvt.u64.u32 	%rd3, %r66;
	setp.le.u64 	%p1, %rd147, %rd3;
	cvt.u64.u32 	%rd153, %r67;
	setp.le.u64 	%p2, %rd150, %rd153;
	or.pred  	%p3, %p1, %p2;
	@%p3 bra 	$L__BB294_76;
	cvt.u32.u64 	%r70, %rd3;
	cvt.u32.u64 	%r71, %rd147;
	mad.lo.s32 	%r194, %r67, %r71, %r70;
	cvt.u32.u64 	%r9, %rd146;
	add.s32 	%r193, %r9, -1;
	setp.lt.s32 	%p4, %r193, 0;
	mov.b64 	%rd308, 0;
	@%p4 bra 	$L__BB294_59;
	setp.lt.u32 	%p5, %r193, 7;
	mov.b64 	%rd308, 0;
	@%p5 bra 	$L__BB294_30;
	add.s32 	%r189, %r9, -4;
	and.b32  	%r72, %r9, -8;
	neg.s32 	%r188, %r72;
	mov.b64 	%rd308, 0;
$L__BB294_4:
	.pragma "nounroll";
	add.s32 	%r16, %r189, 3;
	cvt.u64.u32 	%rd5, %r194;
	mul.wide.u32 	%rd158, %r16, 8;
	add.s64 	%rd159, %rd2, %rd158;
	ld.global.u64 	%rd6, [%rd159];
	and.b64  	%rd160, %rd6, -4294967296;
	setp.ne.s64 	%p6, %rd160, 0;
	@%p6 bra 	$L__BB294_6;
	cvt.u32.u64 	%r73, %rd6;
	cvt.u32.u64 	%r74, %rd5;
	div.u32 	%r75, %r74, %r73;
	mul.lo.s32 	%r76, %r75, %r73;
	sub.s32 	%r77, %r74, %r76;
	cvt.u64.u32 	%rd273, %r75;
	cvt.u64.u32 	%rd274, %r77;
	bra.uni 	$L__BB294_7;
$L__BB294_6:
	div.s64 	%rd273, %rd5, %rd6;
	mul.lo.s64 	%rd161, %rd273, %rd6;
	sub.s64 	%rd274, %rd5, %rd161;
$L__BB294_7:
	mul.wide.u32 	%rd162, %r16, 8;
	add.s64 	%rd163, %rd1, %rd162;
	ld.global.u64 	%rd164, [%rd163];
	mad.lo.s64 	%rd13, %rd164, %rd274, %rd308;
	add.s32 	%r17, %r189, 2;
	and.b64  	%rd14, %rd273, 4294967295;
	mul.wide.u32 	%rd165, %r17, 8;
	add.s64 	%rd166, %rd2, %rd165;
	ld.global.u64 	%rd15, [%rd166];
	and.b64  	%rd167, %rd15, -4294967296;
	setp.ne.s64 	%p7, %rd167, 0;
	@%p7 bra 	$L__BB294_9;
	cvt.u32.u64 	%r78, %rd15;
	cvt.u32.u64 	%r79, %rd14;
	div.u32 	%r80, %r79, %r78;
	mul.lo.s32 	%r81, %r80, %r78;
	sub.s32 	%r82, %r79, %r81;
	cvt.u64.u32 	%rd275, %r80;
	cvt.u64.u32 	%rd276, %r82;
	bra.uni 	$L__BB294_10;
$L__BB294_9:
	div.s64 	%rd275, %rd14, %rd15;
	mul.lo.s64 	%rd168, %rd275, %rd15;
	sub.s64 	%rd276, %rd14, %rd168;
$L__BB294_10:
	mul.wide.u32 	%rd169, %r17, 8;
	add.s64 	%rd170, %rd1, %rd169;
	ld.global.u64 	%rd171, [%rd170];
	mad.lo.s64 	%rd22, %rd171, %rd276, %rd13;
	add.s32 	%r18, %r189, 1;
	and.b64  	%rd23, %rd275, 4294967295;
	mul.wide.u32 	%rd172, %r18, 8;
	add.s64 	%rd173, %rd2, %rd172;
	ld.global.u64 	%rd24, [%rd173];
	and.b64  	%rd174, %rd24, -4294967296;
	setp.ne.s64 	%p8, %rd174, 0;
	@%p8 bra 	$L__BB294_12;
	cvt.u32.u64 	%r83, %rd24;
	cvt.u32.u64 	%r84, %rd23;
	div.u32 	%r85, %r84, %r83;
	mul.lo.s32 	%r86, %r85, %r83;
	sub.s32 	%r87, %r84, %r86;
	cvt.u64.u32 	%rd277, %r85;
	cvt.u64.u32 	%rd278, %r87;
	bra.uni 	$L__BB294_13;
$L__BB294_12:
	div.s64 	%rd277, %rd23, %rd24;
	mul.lo.s64 	%rd175, %rd277, %rd24;
	sub.s64 	%rd278, %rd23, %rd175;
$L__BB294_13:
	mul.wide.u32 	%rd176, %r18, 8;
	add.s64 	%rd177, %rd1, %rd176;
	ld.global.u64 	%rd178, [%rd177];
	mad.lo.s64 	%rd31, %rd178, %rd278, %rd22;
	and.b64  	%rd32, %rd277, 4294967295;
	mul.wide.u32 	%rd179, %r189, 8;
	add.s64 	%rd180, %rd2, %rd179;
	ld.global.u64 	%rd33, [%rd180];
	and.b64  	%rd181, %rd33, -4294967296;
	setp.ne.s64 	%p9, %rd181, 0;
	@%p9 bra 	$L__BB294_15;
	cvt.u32.u64 	%r88, %rd33;
	cvt.u32.u64 	%r89, %rd32;
	div.u32 	%r90, %r89, %r88;
	mul.lo.s32 	%r91, %r90, %r88;
	sub.s32 	%r92, %r89, %r91;
	cvt.u64.u32 	%rd279, %r90;
	cvt.u64.u32 	%rd280, %r92;
	bra.uni 	$L__BB294_16;
$L__BB294_15:
	div.s64 	%rd279, %rd32, %rd33;
	mul.lo.s64 	%rd182, %rd279, %rd33;
	sub.s64 	%rd280, %rd32, %rd182;
$L__BB294_16:
	mul.wide.u32 	%rd183, %r189, 8;
	add.s64 	%rd184, %rd1, %rd183;
	ld.global.u64 	%rd185, [%rd184];
	mad.lo.s64 	%rd40, %rd185, %rd280, %rd31;
	add.s32 	%r19, %r189, -1;
	and.b64  	%rd41, %rd279, 4294967295;
	mul.wide.u32 	%rd186, %r19, 8;
	add.s64 	%rd187, %rd2, %rd186;
	ld.global.u64 	%rd42, [%rd187];
	and.b64  	%rd188, %rd42, -4294967296;
	setp.ne.s64 	%p10, %rd188, 0;
	@%p10 bra 	$L__BB294_18;
	cvt.u32.u64 	%r93, %rd42;
	cvt.u32.u64 	%r94, %rd41;
	div.u32 	%r95, %r94, %r93;
	mul.lo.s32 	%r96, %r95, %r93;
	sub.s32 	%r97, %r94, %r96;
	cvt.u64.u32 	%rd281, %r95;
	cvt.u64.u32 	%rd282, %r97;
	bra.uni 	$L__BB294_19;
$L__BB294_18:
	div.s64 	%rd281, %rd41, %rd42;
	mul.lo.s64 	%rd189, %rd281, %rd42;
	sub.s64 	%rd282, %rd41, %rd189;
$L__BB294_19:
	mul.wide.u32 	%rd190, %r19, 8;
	add.s64 	%rd191, %rd1, %rd190;
	ld.global.u64 	%rd192, [%rd191];
	mad.lo.s64 	%rd49, %rd192, %rd282, %rd40;
	add.s32 	%r20, %r189, -2;
	and.b64  	%rd50, %rd281, 4294967295;
	mul.wide.u32 	%rd193, %r20, 8;
	add.s64 	%rd194, %rd2, %rd193;
	ld.global.u64 	%rd51, [%rd194];
	and.b64  	%rd195, %rd51, -4294967296;
	setp.ne.s64 	%p11, %rd195, 0;
	@%p11 bra 	$L__BB294_21;
	cvt.u32.u64 	%r98, %rd51;
	cvt.u32.u64 	%r99, %rd50;
	div.u32 	%r100, %r99, %r98;
	mul.lo.s32 	%r101, %r100, %r98;
	sub.s32 	%r102, %r99, %r101;
	cvt.u64.u32 	%rd283, %r100;
	cvt.u64.u32 	%rd284, %r102;
	bra.uni 	$L__BB294_22;
$L__BB294_21:
	div.s64 	%rd283, %rd50, %rd51;
	mul.lo.s64 	%rd196, %rd283, %rd51;
	sub.s64 	%rd284, %rd50, %rd196;
$L__BB294_22:
	mul.wide.u32 	%rd197, %r20, 8;
	add.s64 	%rd198, %rd1, %rd197;
	ld.global.u64 	%rd199, [%rd198];
	mad.lo.s64 	%rd58, %rd199, %rd284, %rd49;
	add.s32 	%r21, %r189, -3;
	and.b64  	%rd59, %rd283, 4294967295;
	mul.wide.u32 	%rd200, %r21, 8;
	add.s64 	%rd201, %rd2, %rd200;
	ld.global.u64 	%rd60, [%rd201];
	and.b64  	%rd202, %rd60, -4294967296;
	setp.ne.s64 	%p12, %rd202, 0;
	@%p12 bra 	$L__BB294_24;
	cvt.u32.u64 	%r103, %rd60;
	cvt.u32.u64 	%r104, %rd59;
	div.u32 	%r105, %r104, %r103;
	mul.lo.s32 	%r106, %r105, %r103;
	sub.s32 	%r107, %r104, %r106;
	cvt.u64.u32 	%rd285, %r105;
	cvt.u64.u32 	%rd286, %r107;
	bra.uni 	$L__BB294_25;
$L__BB294_24:
	div.s64 	%rd285, %rd59, %rd60;
	mul.lo.s64 	%rd203, %rd285, %rd60;
	sub.s64 	%rd286, %rd59, %rd203;
$L__BB294_25:
	mul.wide.u32 	%rd204, %r21, 8;
	add.s64 	%rd205, %rd1, %rd204;
	ld.global.u64 	%rd206, [%rd205];
	mad.lo.s64 	%rd67, %rd206, %rd286, %rd58;
	and.b64  	%rd68, %rd285, 4294967295;
	add.s32 	%r108, %r189, -4;
	mul.wide.u32 	%rd207, %r108, 8;
	add.s64 	%rd208, %rd2, %rd207;
	ld.global.u64 	%rd69, [%rd208];
	and.b64  	%rd209, %rd69, -4294967296;
	setp.ne.s64 	%p13, %rd209, 0;
	@%p13 bra 	$L__BB294_27;
	cvt.u32.u64 	%r109, %rd69;
	cvt.u32.u64 	%r110, %rd68;
	div.u32 	%r111, %r110, %r109;
	mul.lo.s32 	%r112, %r111, %r109;
	sub.s32 	%r113, %r110, %r112;
	cvt.u64.u32 	%rd287, %r111;
	cvt.u64.u32 	%rd288, %r113;
	bra.uni 	$L__BB294_28;
$L__BB294_27:
	div.s64 	%rd287, %rd68, %rd69;
	mul.lo.s64 	%rd210, %rd287, %rd69;
	sub.s64 	%rd288, %rd68, %rd210;
$L__BB294_28:
	mul.wide.u32 	%rd211, %r108, 8;
	add.s64 	%rd212, %rd1, %rd211;
	ld.global.u64 	%rd213, [%rd212];
	mad.lo.s64 	%rd308, %rd213, %rd288, %rd67;
	cvt.u32.u64 	%r194, %rd287;
	add.s32 	%r189, %r189, -8;
	add.s32 	%r188, %r188, 8;
	setp.ne.s32 	%p14, %r188, 0;
	@%p14 bra 	$L__BB294_4;
	add.s32 	%r193, %r189, 3;
$L__BB294_30:
	and.b32  	%r28, %r9, 7;
	setp.eq.s32 	%p15, %r28, 0;
	@%p15 bra 	$L__BB294_59;
	and.b32  	%r29, %r9, 3;
	setp.lt.u32 	%p16, %r28, 4;
	@%p16 bra 	$L__BB294_45;
	cvt.u64.u32 	%rd79, %r194;
	mul.wide.u32 	%rd215, %r193, 8;
	add.s64 	%rd216, %rd2, %rd215;
	ld.global.u64 	%rd80, [%rd216];
	and.b64  	%rd217, %rd80, -4294967296;
	setp.ne.s64 	%p17, %rd217, 0;
	@%p17 bra 	$L__BB294_34;
	cvt.u32.u64 	%r115, %rd80;
	cvt.u32.u64 	%r116, %rd79;
	div.u32 	%r117, %r116, %r115;
	mul.lo.s32 	%r118, %r117, %r115;
	sub.s32 	%r119, %r116, %r118;
	cvt.u64.u32 	%rd291, %r117;
	cvt.u64.u32 	%rd292, %r119;
	bra.uni 	$L__BB294_35;
$L__BB294_34:
	div.s64 	%rd291, %rd79, %rd80;
	mul.lo.s64 	%rd218, %rd291, %rd80;
	sub.s64 	%rd292, %rd79, %rd218;
$L__BB294_35:
	mul.wide.u32 	%rd219, %r193, 8;
	add.s64 	%rd220, %rd1, %rd219;
	ld.global.u64 	%rd221, [%rd220];
	mad.lo.s64 	%rd87, %rd221, %rd292, %rd308;
	add.s32 	%r30, %r193, -1;
	and.b64  	%rd88, %rd291, 4294967295;
	mul.wide.u32 	%rd222, %r30, 8;
	add.s64 	%rd223, %rd2, %rd222;
	ld.global.u64 	%rd89, [%rd223];
	and.b64  	%rd224, %rd89, -4294967296;
	setp.ne.s64 	%p18, %rd224, 0;
	@%p18 bra 	$L__BB294_37;
	cvt.u32.u64 	%r120, %rd89;
	cvt.u32.u64 	%r121, %rd88;
	div.u32 	%r122, %r121, %r120;
	mul.lo.s32 	%r123, %r122, %r120;
	sub.s32 	%r124, %r121, %r123;
	cvt.u64.u32 	%rd293, %r122;
	cvt.u64.u32 	%rd294, %r124;
	bra.uni 	$L__BB294_38;
$L__BB294_37:
	div.s64 	%rd293, %rd88, %rd89;
	mul.lo.s64 	%rd225, %rd293, %rd89;
	sub.s64 	%rd294, %rd88, %rd225;
$L__BB294_38:
	mul.wide.u32 	%rd226, %r30, 8;
	add.s64 	%rd227, %rd1, %rd226;
	ld.global.u64 	%rd228, [%rd227];
	mad.lo.s64 	%rd96, %rd228, %rd294, %rd87;
	add.s32 	%r31, %r193, -2;
	and.b64  	%rd97, %rd293, 4294967295;
	mul.wide.u32 	%rd229, %r31, 8;
	add.s64 	%rd230, %rd2, %rd229;
	ld.global.u64 	%rd98, [%rd230];
	and.b64  	%rd231, %rd98, -4294967296;
	setp.ne.s64 	%p19, %rd231, 0;
	@%p19 bra 	$L__BB294_40;
	cvt.u32.u64 	%r125, %rd98;
	cvt.u32.u64 	%r126, %rd97;
	div.u32 	%r127, %r126, %r125;
	mul.lo.s32 	%r128, %r127, %r125;
	sub.s32 	%r129, %r126, %r128;
	cvt.u64.u32 	%rd295, %r127;
	cvt.u64.u32 	%rd296, %r129;
	bra.uni 	$L__BB294_41;
$L__BB294_40:
	div.s64 	%rd295, %rd97, %rd98;
	mul.lo.s64 	%rd232, %rd295, %rd98;
	sub.s64 	%rd296, %rd97, %rd232;
$L__BB294_41:
	mul.wide.u32 	%rd233, %r31, 8;
	add.s64 	%rd234, %rd1, %rd233;
	ld.global.u64 	%rd235, [%rd234];
	mad.lo.s64 	%rd105, %rd235, %rd296, %rd96;
	add.s32 	%r32, %r193, -3;
	and.b64  	%rd106, %rd295, 4294967295;
	mul.wide.u32 	%rd236, %r32, 8;
	add.s64 	%rd237, %rd2, %rd236;
	ld.global.u64 	%rd107, [%rd237];
	and.b64  	%rd238, %rd107, -4294967296;
	setp.ne.s64 	%p20, %rd238, 0;
	@%p20 bra 	$L__BB294_43;
	cvt.u32.u64 	%r130, %rd107;
	cvt.u32.u64 	%r131, %rd106;
	div.u32 	%r132, %r131, %r130;
	mul.lo.s32 	%r133, %r132, %r130;
	sub.s32 	%r134, %r131, %r133;
	cvt.u64.u32 	%rd297, %r132;
	cvt.u64.u32 	%rd298, %r134;
	bra.uni 	$L__BB294_44;
$L__BB294_43:
	div.s64 	%rd297, %rd106, %rd107;
	mul.lo.s64 	%rd239, %rd297, %rd107;
	sub.s64 	%rd298, %rd106, %rd239;
$L__BB294_44:
	mul.wide.u32 	%rd240, %r32, 8;
	add.s64 	%rd241, %rd1, %rd240;
	ld.global.u64 	%rd242, [%rd241];
	mad.lo.s64 	%rd308, %rd242, %rd298, %rd105;
	cvt.u32.u64 	%r194, %rd297;
	add.s32 	%r193, %r193, -4;
$L__BB294_45:
	setp.eq.s32 	%p21, %r29, 0;
	@%p21 bra 	$L__BB294_59;
	setp.eq.s32 	%p22, %r29, 1;
	@%p22 bra 	$L__BB294_54;
	cvt.u64.u32 	%rd117, %r194;
	mul.wide.u32 	%rd244, %r193, 8;
	add.s64 	%rd245, %rd2, %rd244;
	ld.global.u64 	%rd118, [%rd245];
	and.b64  	%rd246, %rd118, -4294967296;
	setp.ne.s64 	%p23, %rd246, 0;
	@%p23 bra 	$L__BB294_49;
	cvt.u32.u64 	%r135, %rd118;
	cvt.u32.u64 	%r136, %rd117;
	div.u32 	%r137, %r136, %r135;
	mul.lo.s32 	%r138, %r137, %r135;
	sub.s32 	%r139, %r136, %r138;
	cvt.u64.u32 	%rd301, %r137;
	cvt.u64.u32 	%rd302, %r139;
	bra.uni 	$L__BB294_50;
$L__BB294_49:
	div.s64 	%rd301, %rd117, %rd118;
	mul.lo.s64 	%rd247, %rd301, %rd118;
	sub.s64 	%rd302, %rd117, %rd247;
$L__BB294_50:
	add.s64 	%rd249, %rd1, %rd244;
	ld.global.u64 	%rd250, [%rd249];
	mad.lo.s64 	%rd125, %rd250, %rd302, %rd308;
	add.s32 	%r37, %r193, -1;
	and.b64  	%rd126, %rd301, 4294967295;
	mul.wide.u32 	%rd251, %r37, 8;
	add.s64 	%rd252, %rd2, %rd251;
	ld.global.u64 	%rd127, [%rd252];
	and.b64  	%rd253, %rd127, -4294967296;
	setp.ne.s64 	%p24, %rd253, 0;
	@%p24 bra 	$L__BB294_52;
	cvt.u32.u64 	%r140, %rd127;
	cvt.u32.u64 	%r141, %rd126;
	div.u32 	%r142, %r141, %r140;
	mul.lo.s32 	%r143, %r142, %r140;
	sub.s32 	%r144, %r141, %r143;
	cvt.u64.u32 	%rd303, %r142;
	cvt.u64.u32 	%rd304, %r144;
	bra.uni 	$L__BB294_53;
$L__BB294_52:
	div.s64 	%rd303, %rd126, %rd127;
	mul.lo.s64 	%rd254, %rd303, %rd127;
	sub.s64 	%rd304, %rd126, %rd254;
$L__BB294_53:
	add.s64 	%rd256, %rd1, %rd251;
	ld.global.u64 	%rd257, [%rd256];
	mad.lo.s64 	%rd308, %rd257, %rd304, %rd125;
	cvt.u32.u64 	%r194, %rd303;
	add.s32 	%r193, %r193, -2;
$L__BB294_54:
	and.b32  	%r145, %r9, 1;
	setp.eq.b32 	%p25, %r145, 1;
	not.pred 	%p26, %p25;
	@%p26 bra 	$L__BB294_59;
	cvt.u64.u32 	%rd137, %r194;
	mul.wide.u32 	%rd258, %r193, 8;
	add.s64 	%rd259, %rd2, %rd258;
	ld.global.u64 	%rd138, [%rd259];
	and.b64  	%rd260, %rd138, -4294967296;
	setp.ne.s64 	%p27, %rd260, 0;
	@%p27 bra 	$L__BB294_57;
	cvt.u32.u64 	%r146, %rd138;
	cvt.u32.u64 	%r147, %rd137;
	rem.u32 	%r148, %r147, %r146;
	cvt.u64.u32 	%rd307, %r148;
	bra.uni 	$L__BB294_58;
$L__BB294_57:
	rem.s64 	%rd307, %rd137, %rd138;
$L__BB294_58:
	add.s64 	%rd262, %rd1, %rd258;
	ld.global.u64 	%rd263, [%rd262];
	mad.lo.s64 	%rd308, %rd263, %rd307, %rd308;
$L__BB294_59:
	cvta.to.global.u64 	%rd264, %rd145;
	shl.b64 	%rd265, %rd308, 3;
	add.s64 	%rd266, %rd264, %rd265;
	ld.global.f64 	%fd16, [%rd266];
	st.shared.f64 	[%r7], %fd16;
	bar.sync 	0;
	setp.ne.s32 	%p28, %r1, 0;
	@%p28 bra 	$L__BB294_76;
	setp.gt.u32 	%p29, %r5, 1;
	@%p29 bra 	$L__BB294_62;
	shl.b32 	%r149, %r3, 3;
	mov.u32 	%r150, meansdata_f64;
	add.s32 	%r151, %r150, %r149;
	ld.shared.f64 	%fd53, [%r151];
	bra.uni 	$L__BB294_75;
$L__BB294_62:
	shl.b32 	%r153, %r3, 3;
	mov.u32 	%r154, meansdata_f64;
	add.s32 	%r42, %r154, %r153;
	ld.shared.f64 	%fd53, [%r42];
	add.s32 	%r43, %r5, -1;
	add.s32 	%r155, %r5, -2;
	and.b32  	%r44, %r43, 7;
	setp.lt.u32 	%p30, %r155, 7;
	mov.b32 	%r202, 1;
	@%p30 bra 	$L__BB294_66;
	and.b32  	%r158, %r43, -8;
	neg.s32 	%r199, %r158;
	shl.b32 	%r46, %r2, 3;
	add.s32 	%r160, %r153, %r46;
	add.s32 	%r197, %r154, %r160;
	shl.b32 	%r48, %r2, 6;
	mov.b32 	%r200, 1;
	mov.b32 	%r198, 0;
$L__BB294_64:
	.pragma "nounroll";
	mul.lo.s32 	%r162, %r200, %r2;
	shl.b32 	%r163, %r162, 3;
	add.s32 	%r164, %r42, %r163;
	ld.shared.f64 	%fd18, [%r197];
	add.f64 	%fd19, %fd53, %fd18;
	add.s32 	%r165, %r164, %r46;
	ld.shared.f64 	%fd20, [%r165];
	add.f64 	%fd21, %fd19, %fd20;
	add.s32 	%r166, %r165, %r46;
	ld.shared.f64 	%fd22, [%r166];
	add.f64 	%fd23, %fd21, %fd22;
	add.s32 	%r167, %r166, %r46;
	ld.shared.f64 	%fd24, [%r167];
	add.f64 	%fd25, %fd23, %fd24;
	add.s32 	%r168, %r167, %r46;
	ld.shared.f64 	%fd26, [%r168];
	add.f64 	%fd27, %fd25, %fd26;
	add.s32 	%r169, %r168, %r46;
	ld.shared.f64 	%fd28, [%r169];
	add.f64 	%fd29, %fd27, %fd28;
	add.s32 	%r170, %r169, %r46;
	ld.shared.f64 	%fd30, [%r170];
	add.f64 	%fd31, %fd29, %fd30;
	add.s32 	%r171, %r170, %r46;
	ld.shared.f64 	%fd32, [%r171];
	add.f64 	%fd53, %fd31, %fd32;
	add.s32 	%r200, %r200, 8;
	add.s32 	%r199, %r199, 8;
	add.s32 	%r198, %r198, 8;
	add.s32 	%r197, %r197, %r48;
	setp.ne.s32 	%p31, %r199, 0;
	@%p31 bra 	$L__BB294_64;
	add.s32 	%r202, %r198, 1;
$L__BB294_66:
	setp.eq.s32 	%p32, %r44, 0;
	@%p32 bra 	$L__BB294_74;
	and.b32  	%r59, %r43, 3;
	setp.lt.u32 	%p33, %r44, 4;
	@%p33 bra 	$L__BB294_69;
	mul.lo.s32 	%r172, %r202, %r2;
	shl.b32 	%r173, %r172, 3;
	add.s32 	%r174, %r42, %r173;
	ld.shared.f64 	%fd34, [%r174];
	add.f64 	%fd35, %fd53, %fd34;
	shl.b32 	%r175, %r2, 3;
	add.s32 	%r176, %r174, %r175;
	ld.shared.f64 	%fd36, [%r176];
	add.f64 	%fd37, %fd35, %fd36;
	add.s32 	%r177, %r176, %r175;
	ld.shared.f64 	%fd38, [%r177];
	add.f64 	%fd39, %fd37, %fd38;
	add.s32 	%r178, %r177, %r175;
	ld.shared.f64 	%fd40, [%r178];
	add.f64 	%fd53, %fd39, %fd40;
	add.s32 	%r202, %r202, 4;
$L__BB294_69:
	setp.eq.s32 	%p34, %r59, 0;
	@%p34 bra 	$L__BB294_74;
	setp.eq.s32 	%p35, %r59, 1;
	@%p35 bra 	$L__BB294_72;
	mul.lo.s32 	%r179, %r202, %r2;
	shl.b32 	%r180, %r179, 3;
	add.s32 	%r181, %r42, %r180;
	ld.shared.f64 	%fd42, [%r181];
	add.f64 	%fd43, %fd53, %fd42;
	shl.b32 	%r182, %r2, 3;
	add.s32 	%r183, %r181, %r182;
	ld.shared.f64 	%fd44, [%r183];
	add.f64 	%fd53, %fd43, %fd44;
	add.s32 	%r202, %r202, 2;
$L__BB294_72:
	and.b32  	%r184, %r43, 1;
	setp.eq.b32 	%p36, %r184, 1;
	not.pred 	%p37, %p36;
	@%p37 bra 	$L__BB294_74;
	mul.lo.s32 	%r185, %r202, %r2;
	shl.b32 	%r186, %r185, 3;
	add.s32 	%r187, %r42, %r186;
	ld.shared.f64 	%fd45, [%r187];
	add.f64 	%fd53, %fd53, %fd45;
$L__BB294_74:
	st.shared.f64 	[%r42], %fd53;
$L__BB294_75:
	cvt.u64.u32 	%rd267, %r4;
	mad.lo.s64 	%rd268, %rd147, %rd267, %rd3;
	cvta.to.global.u64 	%rd269, %rd144;
	shl.b64 	%rd270, %rd268, 3;
	add.s64 	%rd271, %rd269, %rd270;
	st.global.f64 	[%rd271], %fd53;
$L__BB294_76:
	ret;

}
	// .globl	contiguous_mean33_f64
.visible .entry contiguous_mean33_f64(
	.param .u64 .ptr .align 1 contiguous_mean33_f64_param_0,
	.param .u64 .ptr .align 1 contiguous_mean33_f64_param_1,
	.param .u64 contiguous_mean33_f64_param_2,
	.param .u64 contiguous_mean33_f64_param_3,
	.param .u64 contiguous_mean33_f64_param_4
)
{
	.reg .pred 	%p<14>;
	.reg .b32 	%r<85>;
	.reg .b64 	%rd<17>;
	.reg .b64 	%fd<55>;

	ld.param.u64 	%rd2, [contiguous_mean33_f64_param_0];
	ld.param.u64 	%rd3, [contiguous_mean33_f64_param_1];
	ld.param.u64 	%rd4, [contiguous_mean33_f64_param_3];
	ld.param.u64 	%rd5, [contiguous_mean33_f64_param_4];
	mov.u32 	%r1, %tid.y;
	mov.u32 	%r2, %ntid.x;
	mov.u32 	%r3, %tid.x;
	mad.lo.s32 	%r30, %r1, %r2, %r3;
	mov.u32 	%r31, %ctaid.x;
	mad.lo.s32 	%r32, %r31, %r2, %r3;
	mov.u32 	%r4, %ctaid.y;
	mov.u32 	%r5, %ntid.y;
	mad.lo.s32 	%r33, %r4, %r5, %r1;
	shl.b32 	%r34, %r30, 3;
	mov.u32 	%r35, meansdata_f64;
	add.s32 	%r7, %r35, %r34;
	mov.b64 	%rd7, 0;
	st.shared.u64 	[%r7], %rd7;
	cvt.u64.u32 	%rd1, %r32;
	setp.le.u64 	%p1, %rd4, %rd1;
	cvt.u64.u32 	%rd8, %r33;
	setp.le.u64 	%p2, %rd5, %rd8;
	or.pred  	%p3, %p1, %p2;
	@%p3 bra 	$L__BB295_18;
	cvt.u32.u64 	%r36, %rd1;
	cvta.to.global.u64 	%rd9, %rd3;
	cvt.u32.u64 	%r37, %rd4;
	mad.lo.s32 	%r38, %r33, %r37, %r36;
	mul.wide.u32 	%rd10, %r38, 8;
	add.s64 	%rd11, %rd9, %rd10;
	ld.global.f64 	%fd16, [%rd11];
	st.shared.f64 	[%r7], %fd16;
	bar.sync 	0;
	setp.ne.s32 	%p4, %r1, 0;
	@%p4 bra 	$L__BB295_18;
	setp.gt.u32 	%p5, %r5, 1;
	@%p5 bra 	$L__BB295_4;
	shl.b32 	%r39, %r3, 3;
	add.s32 	%r41, %r35, %r39;
	ld.shared.f64 	%fd53, [%r41];
	bra.uni 	$L__BB295_17;
$L__BB295_4:
	shl.b32 	%r43, %r3, 3;
	add.s32 	%r8, %r35, %r43;
	ld.shared.f64 	%fd53, [%r8];
	add.s32 	%r9, %r5, -1;
	add.s32 	%r45, %r5, -2;
	and.b32  	%r10, %r9, 7;
	setp.lt.u32 	%p6, %r45, 7;
	mov.b32 	%r83, 1;
	@%p6 bra 	$L__BB295_8;
	and.b32  	%r48, %r9, -8;
	neg.s32 	%r80, %r48;
	shl.b32 	%r12, %r2, 3;
	add.s32 	%r50, %r43, %r12;
	add.s32 	%r78, %r35, %r50;
	shl.b32 	%r14, %r2, 6;
	mov.b32 	%r81, 1;
	mov.b32 	%r79, 0;
$L__BB295_6:
	.pragma "nounroll";
	mul.lo.s32 	%r52, %r81, %r2;
	shl.b32 	%r53, %r52, 3;
	add.s32 	%r54, %r8, %r53;
	ld.shared.f64 	%fd18, [%r78];
	add.f64 	%fd19, %fd53, %fd18;
	add.s32 	%r55, %r54, %r12;
	ld.shared.f64 	%fd20, [%r55];
	add.f64 	%fd21, %fd19, %fd20;
	add.s32 	%r56, %r55, %r12;
	ld.shared.f64 	%fd22, [%r56];
	add.f64 	%fd23, %fd21, %fd22;
	add.s32 	%r57, %r56, %r12;
	ld.shared.f64 	%fd24, [%r57];
	add.f64 	%fd25, %fd23, %fd24;
	add.s32 	%r58, %r57, %r12;
	ld.shared.f64 	%fd26, [%r58];
	add.f64 	%fd27, %fd25, %fd26;
	add.s32 	%r59, %r58, %r12;
	ld.shared.f64 	%fd28, [%r59];
	add.f64 	%fd29, %fd27, %fd28;
	add.s32 	%r60, %r59, %r12;
	ld.shared.f64 	%fd30, [%r60];
	add.f64 	%fd31, %fd29, %fd30;
	add.s32 	%r61, %r60, %r12;
	ld.shared.f64 	%fd32, [%r61];
	add.f64 	%fd53, %fd31, %fd32;
	add.s32 	%r81, %r81, 8;
	add.s32 	%r80, %r80, 8;
	add.s32 	%r79, %r79, 8;
	add.s32 	%r78, %r78, %r14;
	setp.ne.s32 	%p7, %r80, 0;
	@%p7 bra 	$L__BB295_6;
	add.s32 	%r83, %r79, 1;
$L__BB295_8:
	setp.eq.s32 	%p8, %r10, 0;
	@%p8 bra 	$L__BB295_16;
	and.b32  	%r25, %r9, 3;
	setp.lt.u32 	%p9, %r10, 4;
	@%p9 bra 	$L__BB295_11;
	mul.lo.s32 	%r62, %r83, %r2;
	shl.b32 	%r63, %r62, 3;
	add.s32 	%r64, %r8, %r63;
	ld.shared.f64 	%fd34, [%r64];
	add.f64 	%fd35, %fd53, %fd34;
	shl.b32 	%r65, %r2, 3;
	add.s32 	%r66, %r64, %r65;
	ld.shared.f64 	%fd36, [%r66];
	add.f64 	%fd37, %fd35, %fd36;
	add.s32 	%r67, %r66, %r65;
	ld.shared.f64 	%fd38, [%r67];
	add.f64 	%fd39, %fd37, %fd38;
	add.s32 	%r68, %r67, %r65;
	ld.shared.f64 	%fd40, [%r68];
	add.f64 	%fd53, %fd39, %fd40;
	add.s32 	%r83, %r83, 4;
$L__BB295_11:
	setp.eq.s32 	%p10, %r25, 0;
	@%p10 bra 	$L__BB295_16;
	setp.eq.s32 	%p11, %r25, 1;
	@%p11 bra 	$L__BB295_14;
	mul.lo.s32 	%r69, %r83, %r2;
	shl.b32 	%r70, %r69, 3;
	add.s32 	%r71, %r8, %r70;
	ld.shared.f64 	%fd42, [%r71];
	add.f64 	%fd43, %fd53, %fd42;
	shl.b32 	%r72, %r2, 3;
	add.s32 	%r73, %r71, %r72;
	ld.shared.f64 	%fd44, [%r73];
	add.f64 	%fd53, %fd43, %fd44;
	add.s32 	%r83, %r83, 2;
$L__BB295_14:
	and.b32  	%r74, %r9, 1;
	setp.eq.b32 	%p12, %r74, 1;
	not.pred 	%p13, %p12;
	@%p13 bra 	$L__BB295_16;
	mul.lo.s32 	%r75, %r83, %r2;
	shl.b32 	%r76, %r75, 3;
	add.s32 	%r77, %r8, %r76;
	ld.shared.f64 	%fd45, [%r77];
	add.f64 	%fd53, %fd53, %fd45;
$L__BB295_16:
	st.shared.f64 	[%r8], %fd53;
$L__BB295_17:
	cvt.u64.u32 	%rd12, %r4;
	mad.lo.s64 	%rd13, %rd4, %rd12, %rd1;
	cvta.to.global.u64 	%rd14, %rd2;
	shl.b64 	%rd15, %rd13, 3;
	add.s64 	%rd16, %rd14, %rd15;
	st.global.f64 	[%rd16], %fd53;
$L__BB295_18:
	ret;

}
	// .globl	contiguous_mean_f16
.visible .entry contiguous_mean_f16(
	.param .u64 .ptr .align 1 contiguous_mean_f16_param_0,
	.param .u64 .ptr .align 1 contiguous_mean_f16_param_1,
	.param .u64 contiguous_mean_f16_param_2
)
{
	.reg .pred 	%p<8>;
	.reg .b16 	%rs<28>;
	.reg .b32 	%r<17>;
	.reg .b64 	%rd<16>;

	ld.param.u64 	%rd4, [contiguous_mean_f16_param_0];
	ld.param.u64 	%rd6, [contiguous_mean_f16_param_1];
	ld.param.u64 	%rd5, [contiguous_mean_f16_param_2];
	cvta.to.global.u64 	%rd1, %rd6;
	mov.u32 	%r1, %tid.x;
	mov.u32 	%r2, %ctaid.x;
	mov.u32 	%r16, %ntid.x;
	mul.lo.s32 	%r9, %r2, %r16;
	shl.b32 	%r10, %r9, 1;
	add.s32 	%r4, %r10, %r1;
	shl.b32 	%r11, %r1, 1;
	mov.u32 	%r12, meansdata_f16;
	add.s32 	%r5, %r12, %r11;
	mov.b32 	%r8, 0;
	// begin inline asm
	cvt.rn.f16.s32 %rs1, %r8;
	// end inline asm
	st.shared.u16 	[%r5], %rs1;
	add.s32 	%r13, %r4, %r16;
	cvt.u64.u32 	%rd2, %r13;
	setp.le.u64 	%p1, %rd5, %rd2;
	@%p1 bra 	$L__BB296_2;
	mul.wide.u32 	%rd9, %r4, 2;
	add.s64 	%rd10, %rd1, %rd9;
	ld.global.u16 	%rs4, [%rd10];
	shl.b64 	%rd11, %rd2, 1;
	add.s64 	%rd12, %rd1, %rd11;
	ld.global.u16 	%rs5, [%rd12];
	// begin inline asm
	{add.f16 %rs3,%rs4,%rs5;
}
	// end inline asm
	st.shared.u16 	[%r5], %rs3;
	bra.uni 	$L__BB296_4;
$L__BB296_2:
	cvt.u64.u32 	%rd3, %r4;
	setp.le.u64 	%p2, %rd5, %rd3;
	@%p2 bra 	$L__BB296_4;
	shl.b64 	%rd7, %rd3, 1;
	add.s64 	%rd8, %rd1, %rd7;
	ld.global.u16 	%rs2, [%rd8];
	st.shared.u16 	[%r5], %rs2;
$L__BB296_4:
	bar.sync 	0;
	setp.lt.u32 	%p3, %r16, 66;
	@%p3 bra 	$L__BB296_8;
$L__BB296_5:
	shr.u32 	%r7, %r16, 1;
	setp.ge.u32 	%p4, %r1, %r7;
	@%p4 bra 	$L__BB296_7;
	ld.shared.u16 	%rs7, [%r5];
	and.b32  	%r14, %r16, 2046;
	add.s32 	%r15, %r5, %r14;
	ld.shared.u16 	%rs8, [%r15];
	// begin inline asm
	{add.f16 %rs6,%rs7,%rs8;
}
	// end inline asm
	st.shared.u16 	[%r5], %rs6;
$L__BB296_7:
	bar.sync 	0;
	setp.gt.u32 	%p5, %r16, 131;
	mov.u32 	%r16, %r7;
	@%p5 bra 	$L__BB296_5;
$L__BB296_8:
	setp.gt.u32 	%p6, %r1, 31;
	@%p6 bra 	$L__BB296_11;
	ld.shared.u16 	%rs10, [%r5];
	ld.shared.u16 	%rs11, [%r5+64];
	// begin inline asm
	{add.f16 %rs9,%rs10,%rs11;
}
	// end inline asm
	st.volatile.shared.u16 	[%r5], %rs9;
	ld.shared.u16 	%rs14, [%r5+32];
	// begin inline asm
	{add.f16 %rs12,%rs9,%rs14;
}
	// end inline asm
	st.volatile.shared.u16 	[%r5], %rs12;
	ld.shared.u16 	%rs17, [%r5+16];
	// begin inline asm
	{add.f16 %rs15,%rs12,%rs17;
}
	// end inline asm
	st.volatile.shared.u16 	[%r5], %rs15;
	ld.shared.u16 	%rs20, [%r5+8];
	// begin inline asm
	{add.f16 %rs18,%rs15,%rs20;
}
	// end inline asm
	st.volatile.shared.u16 	[%r5], %rs18;
	ld.shared.u16 	%rs23, [%r5+4];
	// begin inline asm
	{add.f16 %rs21,%rs18,%rs23;
}
	// end inline asm
	st.volatile.shared.u16 	[%r5], %rs21;
	ld.shared.u16 	%rs26, [%r5+2];
	// begin inline asm
	{add.f16 %rs24,%rs21,%rs26;
}
	// end inline asm
	st.volatile.shared.u16 	[%r5], %rs24;
	setp.ne.s32 	%p7, %r1, 0;
	@%p7 bra 	$L__BB296_11;
	cvta.to.global.u64 	%rd13, %rd4;
	mul.wide.u32 	%rd14, %r2, 2;
	add.s64 	%rd15, %rd13, %rd14;
	ld.shared.u16 	%rs27, [meansdata_f16];
	st.global.u16 	[%rd15], %rs27;
$L__BB296_11:
	ret;

}
	// .globl	contiguous_cumulate_mean_f16
.visible .entry contiguous_cumulate_mean_f16(
	.param .u64 .ptr .align 1 contiguous_cumulate_mean_f16_param_0,
	.param .u64 .ptr .align 1 contiguous_cumulate_mean_f16_param_1,
	.param .u64 contiguous_cumulate_mean_f16_param_2
)
{
	.reg .pred 	%p<8>;
	.reg .b16 	%rs<28>;
	.reg .b32 	%r<17>;
	.reg .b64 	%rd<16>;

	ld.param.u64 	%rd4, [contiguous_cumulate_mean_f16_param_0];
	ld.param.u64 	%rd6, [contiguous_cumulate_mean_f16_param_1];
	ld.param.u64 	%rd5, [contiguous_cumulate_mean_f16_param_2];
	cvta.to.global.u64 	%rd1, %rd6;
	mov.u32 	%r1, %tid.x;
	mov.u32 	%r2, %ctaid.x;
	mov.u32 	%r16, %ntid.x;
	mul.lo.s32 	%r9, %r2, %r16;
	shl.b32 	%r10, %r9, 1;
	add.s32 	%r4, %r10, %r1;
	shl.b32 	%r11, %r1, 1;
	mov.u32 	%r12, meansdata_f16;
	add.s32 	%r5, %r12, %r11;
	mov.b32 	%r8, 0;
	// begin inline asm
	cvt.rn.f16.s32 %rs1, %r8;
	// end inline asm
	st.shared.u16 	[%r5], %rs1;
	add.s32 	%r13, %r4, %r16;
	cvt.u64.u32 	%rd2, %r13;
	setp.le.u64 	%p1, %rd5, %rd2;
	@%p1 bra 	$L__BB297_2;
	mul.wide.u32 	%rd9, %r4, 2;
	add.s64 	%rd10, %rd1, %rd9;
	ld.global.u16 	%rs4, [%rd10];
	shl.b64 	%rd11, %rd2, 1;
	add.s64 	%rd12, %rd1, %rd11;
	ld.global.u16 	%rs5, [%rd12];
	// begin inline asm
	{add.f16 %rs3,%rs4,%rs5;
}
	// end inline asm
	st.shared.u16 	[%r5], %rs3;
	bra.uni 	$L__BB297_4;
$L__BB297_2:
	cvt.u64.u32 	%rd3, %r4;
	setp.le.u64 	%p2, %rd5, %rd3;
	@%p2 bra 	$L__BB297_4;
	shl.b64 	%rd7, %rd3, 1;
	add.s64 	%rd8, %rd1, %rd7;
	ld.global.u16 	%rs2, [%rd8];
	st.shared.u16 	[%r5], %rs2;
$L__BB297_4:
	bar.sync 	0;
	setp.lt.u32 	%p3, %r16, 66;
	@%p3 bra 	$L__BB297_8;
$L__BB297_5:
	shr.u32 	%r7, %r16, 1;
	setp.ge.u32 	%p4, %r1, %r7;
	@%p4 bra 	$L__BB297_7;
	ld.shared.u16 	%rs7, [%r5];
	and.b32  	%r14, %r16, 2046;
	add.s32 	%r15, %r5, %r14;
	ld.shared.u16 	%rs8, [%r15];
	// begin inline asm
	{add.f16 %rs6,%rs7,%rs8;
}
	// end inline asm
	st.shared.u16 	[%r5], %rs6;
$L__BB297_7:
	bar.sync 	0;
	setp.gt.u32 	%p5, %r16, 131;
	mov.u32 	%r16, %r7;
	@%p5 bra 	$L__BB297_5;
$L__BB297_8:
	setp.gt.u32 	%p6, %r1, 31;
	@%p6 bra 	$L__BB297_11;
	ld.shared.u16 	%rs10, [%r5];
	ld.shared.u16 	%rs11, [%r5+64];
	// begin inline asm
	{add.f16 %rs9,%rs10,%rs11;
}
	// end inline asm
	st.volatile.shared.u16 	[%r5], %rs9;
	ld.shared.u16 	%rs14, [%r5+32];
	// begin inline asm
	{add.f16 %rs12,%rs9,%rs14;
}
	// end inline asm
	st.volatile.shared.u16 	[%r5], %rs12;
	ld.shared.u16 	%rs17, [%r5+16];
	// begin inline asm
	{add.f16 %rs15,%rs12,%rs17;
}
	// end inline asm
	st.volatile.shared.u16 	[%r5], %rs15;
	ld.shared.u16 	%rs20, [%r5+8];
	// begin inline asm
	{add.f16 %rs18,%rs15,%rs20;
}
	// end inline asm
	st.volatile.shared.u16 	[%r5], %rs18;
	ld.shared.u16 	%rs23, [%r5+4];
	// begin inline asm
	{add.f16 %rs21,%rs18,%rs23;
}
	// end inline asm
	st.volatile.shared.u16 	[%r5], %rs21;
	ld.shared.u16 	%rs26, [%r5+2];
	// begin inline asm
	{add.f16 %rs24,%rs21,%rs26;
}
	// end inline asm
	st.volatile.shared.u16 	[%r5], %rs24;
	setp.ne.s32 	%p7, %r1, 0;
	@%p7 bra 	$L__BB297_11;
	cvta.to.global.u64 	%rd13, %rd4;
	mul.wide.u32 	%rd14, %r2, 2;
	add.s64 	%rd15, %rd13, %rd14;
	ld.shared.u16 	%rs27, [meansdata_f16];
	st.global.u16 	[%rd15], %rs27;
$L__BB297_11:
	ret;

}
	// .globl	uncontiguous_mean_f16
.visible .entry uncontiguous_mean_f16(
	.param .u64 .ptr .align 1 uncontiguous_mean_f16_param_0,
	.param .u64 .ptr .align 1 uncontiguous_mean_f16_param_1,
	.param .u64 .ptr .align 1 uncontiguous_mean_f16_param_2,
	.param .u64 .ptr .align 1 uncontiguous_mean_f16_param_3,
	.param .u64 uncontiguous_mean_f16_param_4,
	.param .u64 uncontiguous_mean_f16_param_5
)
{
	.reg .pred 	%p<53>;
	.reg .b16 	%rs<28>;
	.reg .b32 	%r<213>;
	.reg .b64 	%rd<558>;

	ld.param.u64 	%rd260, [uncontiguous_mean_f16_param_0];
	ld.param.u64 	%rd263, [uncontiguous_mean_f16_param_1];
	ld.param.u64 	%rd264, [uncontiguous_mean_f16_param_2];
	ld.param.u64 	%rd265, [uncontiguous_mean_f16_param_3];
	ld.param.u64 	%rd261, [uncontiguous_mean_f16_param_4];
	ld.param.u64 	%rd262, [uncontiguous_mean_f16_param_5];
	cvta.to.global.u64 	%rd1, %rd265;
	cvta.to.global.u64 	%rd2, %rd264;
	cvta.to.global.u64 	%rd3, %rd263;
	mov.u32 	%r1, %tid.x;
	mov.u32 	%r2, %ctaid.x;
	mov.u32 	%r212, %ntid.x;
	mul.lo.s32 	%r53, %r2, %r212;
	shl.b32 	%r54, %r53, 1;
	add.s32 	%r4, %r54, %r1;
	shl.b32 	%r55, %r1, 1;
	mov.u32 	%r56, meansdata_f16;
	add.s32 	%r5, %r56, %r55;
	mov.b32 	%r52, 0;
	// begin inline asm
	cvt.rn.f16.s32 %rs1, %r52;
	// end inline asm
	st.shared.u16 	[%r5], %rs1;
	add.s32 	%r57, %r4, %r212;
	cvt.u64.u32 	%rd511, %r57;
	setp.le.u64 	%p1, %rd262, %rd511;
	@%p1 bra 	$L__BB298_54;
	cvt.u32.u64 	%r6, %rd261;
	add.s32 	%r206, %r6, -1;
	setp.lt.s32 	%p27, %r206, 0;
	mov.b64 	%rd515, 0;
	mov.u64 	%rd516, %rd515;
	@%p27 bra 	$L__BB298_53;
	cvt.u64.u32 	%rd512, %r4;
	setp.lt.u32 	%p28, %r206, 3;
	mov.b64 	%rd516, 0;
	mov.u64 	%rd515, %rd516;
	@%p28 bra 	$L__BB298_30;
	add.s32 	%r204, %r6, -2;
	and.b32  	%r133, %r6, -4;
	neg.s32 	%r203, %r133;
	mov.b64 	%rd516, 0;
$L__BB298_4:
	.pragma "nounroll";
	add.s32 	%r12, %r204, 1;
	mul.wide.u32 	%rd397, %r12, 8;
	add.s64 	%rd398, %rd2, %rd397;
	ld.global.u64 	%rd10, [%rd398];
	or.b64  	%rd399, %rd512, %rd10;
	and.b64  	%rd400, %rd399, -4294967296;
	setp.ne.s64 	%p29, %rd400, 0;
	@%p29 bra 	$L__BB298_6;
	cvt.u32.u64 	%r134, %rd10;
	cvt.u32.u64 	%r135, %rd512;
	div.u32 	%r136, %r135, %r134;
	mul.lo.s32 	%r137, %r136, %r134;
	sub.s32 	%r138, %r135, %r137;
	cvt.u64.u32 	%rd477, %r136;
	cvt.u64.u32 	%rd478, %r138;
	bra.uni 	$L__BB298_7;
$L__BB298_6:
	div.s64 	%rd477, %rd512, %rd10;
	mul.lo.s64 	%rd401, %rd477, %rd10;
	sub.s64 	%rd478, %rd512, %rd401;
$L__BB298_7:
	mul.wide.u32 	%rd402, %r12, 8;
	add.s64 	%rd403, %rd1, %rd402;
	ld.global.u64 	%rd17, [%rd403];
	mad.lo.s64 	%rd18, %rd17, %rd478, %rd515;
	or.b64  	%rd404, %rd511, %rd10;
	and.b64  	%rd405, %rd404, -4294967296;
	setp.ne.s64 	%p30, %rd405, 0;
	@%p30 bra 	$L__BB298_9;
	cvt.u32.u64 	%r139, %rd10;
	cvt.u32.u64 	%r140, %rd511;
	div.u32 	%r141, %r140, %r139;
	mul.lo.s32 	%r142, %r141, %r139;
	sub.s32 	%r143, %r140, %r142;
	cvt.u64.u32 	%rd479, %r141;
	cvt.u64.u32 	%rd480, %r143;
	bra.uni 	$L__BB298_10;
$L__BB298_9:
	div.s64 	%rd479, %rd511, %rd10;
	mul.lo.s64 	%rd406, %rd479, %rd10;
	sub.s64 	%rd480, %rd511, %rd406;
$L__BB298_10:
	mad.lo.s64 	%rd25, %rd480, %rd17, %rd516;
	add.s32 	%r13, %r204, -2;
	mul.wide.u32 	%rd407, %r204, 8;
	add.s64 	%rd408, %rd2, %rd407;
	ld.global.u64 	%rd26, [%rd408];
	or.b64  	%rd409, %rd477, %rd26;
	and.b64  	%rd410, %rd409, -4294967296;
	setp.ne.s64 	%p31, %rd410, 0;
	@%p31 bra 	$L__BB298_12;
	cvt.u32.u64 	%r144, %rd26;
	cvt.u32.u64 	%r145, %rd477;
	div.u32 	%r146, %r145, %r144;
	mul.lo.s32 	%r147, %r146, %r144;
	sub.s32 	%r148, %r145, %r147;
	cvt.u64.u32 	%rd481, %r146;
	cvt.u64.u32 	%rd482, %r148;
	bra.uni 	$L__BB298_13;
$L__BB298_12:
	div.s64 	%rd481, %rd477, %rd26;
	mul.lo.s64 	%rd411, %rd481, %rd26;
	sub.s64 	%rd482, %rd477, %rd411;
$L__BB298_13:
	mul.wide.u32 	%rd412, %r204, 8;
	add.s64 	%rd413, %rd1, %rd412;
	ld.global.u64 	%rd33, [%rd413];
	mad.lo.s64 	%rd34, %rd33, %rd482, %rd18;
	or.b64  	%rd414, %rd479, %rd26;
	and.b64  	%rd415, %rd414, -4294967296;
	setp.ne.s64 	%p32, %rd415, 0;
	@%p32 bra 	$L__BB298_15;
	cvt.u32.u64 	%r149, %rd26;
	cvt.u32.u64 	%r150, %rd479;
	div.u32 	%r151, %r150, %r149;
	mul.lo.s32 	%r152, %r151, %r149;
	sub.s32 	%r153, %r150, %r152;
	cvt.u64.u32 	%rd483, %r151;
	cvt.u64.u32 	%rd484, %r153;
	bra.uni 	$L__BB298_16;
$L__BB298_15:
	div.s64 	%rd483, %rd479, %rd26;
	mul.lo.s64 	%rd416, %rd483, %rd26;
	sub.s64 	%rd484, %rd479, %rd416;
$L__BB298_16:
	mad.lo.s64 	%rd41, %rd484, %rd33, %rd25;
	add.s32 	%r14, %r204, -1;
	mul.wide.u32 	%rd417, %r14, 8;
	add.s64 	%rd418, %rd2, %rd417;
	ld.global.u64 	%rd42, [%rd418];
	or.b64  	%rd419, %rd481, %rd42;
	and.b64  	%rd420, %rd419, -4294967296;
	setp.ne.s64 	%p33, %rd420, 0;
	@%p33 bra 	$L__BB298_18;
	cvt.u32.u64 	%r154, %rd42;
	cvt.u32.u64 	%r155, %rd481;
	div.u32 	%r156, %r155, %r154;
	mul.lo.s32 	%r157, %r156, %r154;
	sub.s32 	%r158, %r155, %r157;
	cvt.u64.u32 	%rd485, %r156;
	cvt.u64.u32 	%rd486, %r158;
	bra.uni 	$L__BB298_19;
$L__BB298_18:
	div.s64 	%rd485, %rd481, %rd42;
	mul.lo.s64 	%rd421, %rd485, %rd42;
	sub.s64 	%rd486, %rd481, %rd421;
$L__BB298_19:
	mul.wide.u32 	%rd422, %r14, 8;
	add.s64 	%rd423, %rd1, %rd422;
	ld.global.u64 	%rd49, [%rd423];
	mad.lo.s64 	%rd50, %rd49, %rd486, %rd34;
	or.b64  	%rd424, %rd483, %rd42;
	and.b64  	%rd425, %rd424, -4294967296;
	setp.ne.s64 	%p34, %rd425, 0;
	@%p34 bra 	$L__BB298_21;
	cvt.u32.u64 	%r159, %rd42;
	cvt.u32.u64 	%r160, %rd483;
	div.u32 	%r161, %r160, %r159;
	mul.lo.s32 	%r162, %r161, %r159;
	sub.s32 	%r163, %r160, %r162;
	cvt.u64.u32 	%rd487, %r161;
	cvt.u64.u32 	%rd488, %r163;
	bra.uni 	$L__BB298_22;
$L__BB298_21:
	div.s64 	%rd487, %rd483, %rd42;
	mul.lo.s64 	%rd426, %rd487, %rd42;
	sub.s64 	%rd488, %rd483, %rd426;
$L__BB298_22:
	mad.lo.s64 	%rd57, %rd488, %rd49, %rd41;
	mul.wide.u32 	%rd427, %r13, 8;
	add.s64 	%rd428, %rd2, %rd427;
	ld.global.u64 	%rd58, [%rd428];
	or.b64  	%rd429, %rd485, %rd58;
	and.b64  	%rd430, %rd429, -4294967296;
	setp.ne.s64 	%p35, %rd430, 0;
	@%p35 bra 	$L__BB298_24;
	cvt.u32.u64 	%r164, %rd58;
	cvt.u32.u64 	%r165, %rd485;
	div.u32 	%r166, %r165, %r164;
	mul.lo.s32 	%r167, %r166, %r164;
	sub.s32 	%r168, %r165, %r167;
	cvt.u64.u32 	%rd512, %r166;
	cvt.u64.u32 	%rd490, %r168;
	bra.uni 	$L__BB298_25;
$L__BB298_24:
	div.s64 	%rd512, %rd485, %rd58;
	mul.lo.s64 	%rd431, %rd512, %rd58;
	sub.s64 	%rd490, %rd485, %rd431;
$L__BB298_25:
	mul.wide.u32 	%rd432, %r13, 8;
	add.s64 	%rd433, %rd1, %rd432;
	ld.global.u64 	%rd65, [%rd433];
	mad.lo.s64 	%rd515, %rd65, %rd490, %rd50;
	or.b64  	%rd434, %rd487, %rd58;
	and.b64  	%rd435, %rd434, -4294967296;
	setp.ne.s64 	%p36, %rd435, 0;
	@%p36 bra 	$L__BB298_27;
	cvt.u32.u64 	%r169, %rd58;
	cvt.u32.u64 	%r170, %rd487;
	div.u32 	%r171, %r170, %r169;
	mul.lo.s32 	%r172, %r171, %r169;
	sub.s32 	%r173, %r170, %r172;
	cvt.u64.u32 	%rd511, %r171;
	cvt.u64.u32 	%rd492, %r173;
	bra.uni 	$L__BB298_28;
$L__BB298_27:
	div.s64 	%rd511, %rd487, %rd58;
	mul.lo.s64 	%rd436, %rd511, %rd58;
	sub.s64 	%rd492, %rd487, %rd436;
$L__BB298_28:
	mad.lo.s64 	%rd516, %rd492, %rd65, %rd57;
	add.s32 	%r204, %r204, -4;
	add.s32 	%r203, %r203, 4;
	setp.ne.s32 	%p37, %r203, 0;
	@%p37 bra 	$L__BB298_4;
	add.s32 	%r206, %r204, 1;
$L__BB298_30:
	and.b32  	%r19, %r6, 3;
	setp.eq.s32 	%p38, %r19, 0;
	@%p38 bra 	$L__BB298_53;
	setp.eq.s32 	%p39, %r19, 1;
	@%p39 bra 	$L__BB298_45;
	mul.wide.u32 	%rd438, %r206, 8;
	add.s64 	%rd439, %rd2, %rd438;
	ld.global.u64 	%rd80, [%rd439];
	or.b64  	%rd440, %rd512, %rd80;
	and.b64  	%rd441, %rd440, -4294967296;
	setp.ne.s64 	%p40, %rd441, 0;
	@%p40 bra 	$L__BB298_34;
	cvt.u32.u64 	%r174, %rd80;
	cvt.u32.u64 	%r175, %rd512;
	div.u32 	%r176, %r175, %r174;
	mul.lo.s32 	%r177, %r176, %r174;
	sub.s32 	%r178, %r175, %r177;
	cvt.u64.u32 	%rd499, %r176;
	cvt.u64.u32 	%rd500, %r178;
	bra.uni 	$L__BB298_35;
$L__BB298_34:
	div.s64 	%rd499, %rd512, %rd80;
	mul.lo.s64 	%rd442, %rd499, %rd80;
	sub.s64 	%rd500, %rd512, %rd442;
$L__BB298_35:
	add.s64 	%rd444, %rd1, %rd438;
	ld.global.u64 	%rd87, [%rd444];
	mad.lo.s64 	%rd88, %rd87, %rd500, %rd515;
	or.b64  	%rd445, %rd511, %rd80;
	and.b64  	%rd446, %rd445, -4294967296;
	setp.ne.s64 	%p41, %rd446, 0;
	@%p41 bra 	$L__BB298_37;
	cvt.u32.u64 	%r179, %rd80;
	cvt.u32.u64 	%r180, %rd511;
	div.u32 	%r181, %r180, %r179;
	mul.lo.s32 	%r182, %r181, %r179;
	sub.s32 	%r183, %r180, %r182;
	cvt.u64.u32 	%rd501, %r181;
	cvt.u64.u32 	%rd502, %r183;
	bra.uni 	$L__BB298_38;
$L__BB298_37:
	div.s64 	%rd501, %rd511, %rd80;
	mul.lo.s64 	%rd447, %rd501, %rd80;
	sub.s64 	%rd502, %rd511, %rd447;
$L__BB298_38:
	mad.lo.s64 	%rd95, %rd502, %rd87, %rd516;
	add.s32 	%r20, %r206, -1;
	mul.wide.u32 	%rd448, %r20, 8;
	add.s64 	%rd449, %rd2, %rd448;
	ld.global.u64 	%rd96, [%rd449];
	or.b64  	%rd450, %rd499, %rd96;
	and.b64  	%rd451, %rd450, -4294967296;
	setp.ne.s64 	%p42, %rd451, 0;
	@%p42 bra 	$L__BB298_40;
	cvt.u32.u64 	%r184, %rd96;
	cvt.u32.u64 	%r185, %rd499;
	div.u32 	%r186, %r185, %r184;
	mul.lo.s32 	%r187, %r186, %r184;
	sub.s32 	%r188, %r185, %r187;
	cvt.u64.u32 	%rd512, %r186;
	cvt.u64.u32 	%rd504, %r188;
	bra.uni 	$L__BB298_41;
$L__BB298_40:
	div.s64 	%rd512, %rd499, %rd96;
	mul.lo.s64 	%rd452, %rd512, %rd96;
	sub.s64 	%rd504, %rd499, %rd452;
$L__BB298_41:
	add.s64 	%rd454, %rd1, %rd448;
	ld.global.u64 	%rd103, [%rd454];
	mad.lo.s64 	%rd515, %rd103, %rd504, %rd88;
	or.b64  	%rd455, %rd501, %rd96;
	and.b64  	%rd456, %rd455, -4294967296;
	setp.ne.s64 	%p43, %rd456, 0;
	@%p43 bra 	$L__BB298_43;
	cvt.u32.u64 	%r189, %rd96;
	cvt.u32.u64 	%r190, %rd501;
	div.u32 	%r191, %r190, %r189;
	mul.lo.s32 	%r192, %r191, %r189;
	sub.s32 	%r193, %r190, %r192;
	cvt.u64.u32 	%rd511, %r191;
	cvt.u64.u32 	%rd506, %r193;
	bra.uni 	$L__BB298_44;
$L__BB298_43:
	div.s64 	%rd511, %rd501, %rd96;
	mul.lo.s64 	%rd457, %rd511, %rd96;
	sub.s64 	%rd506, %rd501, %rd457;
$L__BB298_44:
	mad.lo.s64 	%rd516, %rd506, %rd103, %rd95;
	add.s32 	%r206, %r206, -2;
$L__BB298_45:
	and.b32  	%r194, %r6, 1;
	setp.eq.b32 	%p44, %r194, 1;
	not.pred 	%p45, %p44;
	@%p45 bra 	$L__BB298_53;
	mul.wide.u32 	%rd458, %r206, 8;
	add.s64 	%rd459, %rd2, %rd458;
	ld.global.u64 	%rd118, [%rd459];
	or.b64  	%rd460, %rd512, %rd118;
	and.b64  	%rd461, %rd460, -4294967296;
	setp.ne.s64 	%p46, %rd461, 0;
	@%p46 bra 	$L__BB298_48;
	cvt.u32.u64 	%r195, %rd118;
	cvt.u32.u64 	%r196, %rd512;
	rem.u32 	%r197, %r196, %r195;
	cvt.u64.u32 	%rd513, %r197;
	bra.uni 	$L__BB298_49;
$L__BB298_48:
	rem.s64 	%rd513, %rd512, %rd118;
$L__BB298_49:
	add.s64 	%rd463, %rd1, %rd458;
	ld.global.u64 	%rd122, [%rd463];
	mad.lo.s64 	%rd515, %rd122, %rd513, %rd515;
	or.b64  	%rd464, %rd511, %rd118;
	and.b64  	%rd465, %rd464, -4294967296;
	setp.ne.s64 	%p47, %rd465, 0;
	@%p47 bra 	$L__BB298_51;
	cvt.u32.u64 	%r198, %rd118;
	cvt.u32.u64 	%r199, %rd511;
	rem.u32 	%r200, %r199, %r198;
	cvt.u64.u32 	%rd514, %r200;
	bra.uni 	$L__BB298_52;
$L__BB298_51:
	rem.s64 	%rd514, %rd511, %rd118;
$L__BB298_52:
	mad.lo.s64 	%rd516, %rd514, %rd122, %rd516;
$L__BB298_53:
	shl.b64 	%rd466, %rd515, 1;
	add.s64 	%rd467, %rd3, %rd466;
	ld.global.u16 	%rs4, [%rd467];
	shl.b64 	%rd468, %rd516, 1;
	add.s64 	%rd469, %rd3, %rd468;
	ld.global.u16 	%rs5, [%rd469];
	// begin inline asm
	{add.f16 %rs3,%rs4,%rs5;
}
	// end inline asm
	st.shared.u16 	[%r5], %rs3;
	bra.uni 	$L__BB298_114;
$L__BB298_54:
	cvt.u64.u32 	%rd548, %r4;
	setp.le.u64 	%p2, %rd262, %rd548;
	@%p2 bra 	$L__BB298_114;
	cvt.u32.u64 	%r23, %rd261;
	add.s32 	%r210, %r23, -1;
	setp.lt.s32 	%p3, %r210, 0;
	mov.b64 	%rd557, 0;
	@%p3 bra 	$L__BB298_113;
	and.b32  	%r25, %r23, 7;
	setp.lt.u32 	%p4, %r210, 7;
	mov.b64 	%rd557, 0;
	@%p4 bra 	$L__BB298_84;
	add.s32 	%r208, %r23, -4;
	and.b32  	%r58, %r23, -8;
	neg.s32 	%r207, %r58;
	mov.b64 	%rd557, 0;
$L__BB298_58:
	.pragma "nounroll";
	add.s32 	%r30, %r208, 3;
	mul.wide.u32 	%rd270, %r30, 8;
	add.s64 	%rd271, %rd2, %rd270;
	ld.global.u64 	%rd133, [%rd271];
	or.b64  	%rd272, %rd548, %rd133;
	and.b64  	%rd273, %rd272, -4294967296;
	setp.ne.s64 	%p5, %rd273, 0;
	@%p5 bra 	$L__BB298_60;
	cvt.u32.u64 	%r59, %rd133;
	cvt.u32.u64 	%r60, %rd548;
	div.u32 	%r61, %r60, %r59;
	mul.lo.s32 	%r62, %r61, %r59;
	sub.s32 	%r63, %r60, %r62;
	cvt.u64.u32 	%rd519, %r61;
	cvt.u64.u32 	%rd520, %r63;
	bra.uni 	$L__BB298_61;
$L__BB298_60:
	div.s64 	%rd519, %rd548, %rd133;
	mul.lo.s64 	%rd274, %rd519, %rd133;
	sub.s64 	%rd520, %rd548, %rd274;
$L__BB298_61:
	add.s64 	%rd276, %rd1, %rd270;
	ld.global.u64 	%rd277, [%rd276];
	mad.lo.s64 	%rd140, %rd277, %rd520, %rd557;
	add.s32 	%r31, %r208, 2;
	mul.wide.u32 	%rd278, %r31, 8;
	add.s64 	%rd279, %rd2, %rd278;
	ld.global.u64 	%rd141, [%rd279];
	or.b64  	%rd280, %rd519, %rd141;
	and.b64  	%rd281, %rd280, -4294967296;
	setp.ne.s64 	%p6, %rd281, 0;
	@%p6 bra 	$L__BB298_63;
	cvt.u32.u64 	%r64, %rd141;
	cvt.u32.u64 	%r65, %rd519;
	div.u32 	%r66, %r65, %r64;
	mul.lo.s32 	%r67, %r66, %r64;
	sub.s32 	%r68, %r65, %r67;
	cvt.u64.u32 	%rd521, %r66;
	cvt.u64.u32 	%rd522, %r68;
	bra.uni 	$L__BB298_64;
$L__BB298_63:
	div.s64 	%rd521, %rd519, %rd141;
	mul.lo.s64 	%rd282, %rd521, %rd141;
	sub.s64 	%rd522, %rd519, %rd282;
$L__BB298_64:
	add.s64 	%rd284, %rd1, %rd278;
	ld.global.u64 	%rd285, [%rd284];
	mad.lo.s64 	%rd148, %rd285, %rd522, %rd140;
	add.s32 	%r32, %r208, 1;
	mul.wide.u32 	%rd286, %r32, 8;
	add.s64 	%rd287, %rd2, %rd286;
	ld.global.u64 	%rd149, [%rd287];
	or.b64  	%rd288, %rd521, %rd149;
	and.b64  	%rd289, %rd288, -4294967296;
	setp.ne.s64 	%p7, %rd289, 0;
	@%p7 bra 	$L__BB298_66;
	cvt.u32.u64 	%r69, %rd149;
	cvt.u32.u64 	%r70, %rd521;
	div.u32 	%r71, %r70, %r69;
	mul.lo.s32 	%r72, %r71, %r69;
	sub.s32 	%r73, %r70, %r72;
	cvt.u64.u32 	%rd523, %r71;
	cvt.u64.u32 	%rd524, %r73;
	bra.uni 	$L__BB298_67;
$L__BB298_66:
	div.s64 	%rd523, %rd521, %rd149;
	mul.lo.s64 	%rd290, %rd523, %rd149;
	sub.s64 	%rd524, %rd521, %rd290;
$L__BB298_67:
	add.s64 	%rd292, %rd1, %rd286;
	ld.global.u64 	%rd293, [%rd292];
	mad.lo.s64 	%rd156, %rd293, %rd524, %rd148;
	add.s32 	%r33, %r208, -4;
	mul.wide.u32 	%rd294, %r208, 8;
	add.s64 	%rd295, %rd2, %rd294;
	ld.global.u64 	%rd157, [%rd295];
	or.b64  	%rd296, %rd523, %rd157;
	and.b64  	%rd297, %rd296, -4294967296;
	setp.ne.s64 	%p8, %rd297, 0;
	@%p8 bra 	$L__BB298_69;
	cvt.u32.u64 	%r74, %rd157;
	cvt.u32.u64 	%r75, %rd523;
	div.u32 	%r76, %r75, %r74;
	mul.lo.s32 	%r77, %r76, %r74;
	sub.s32 	%r78, %r75, %r77;
	cvt.u64.u32 	%rd525, %r76;
	cvt.u64.u32 	%rd526, %r78;
	bra.uni 	$L__BB298_70;
$L__BB298_69:
	div.s64 	%rd525, %rd523, %rd157;
	mul.lo.s64 	%rd298, %rd525, %rd157;
	sub.s64 	%rd526, %rd523, %rd298;
$L__BB298_70:
	add.s64 	%rd300, %rd1, %rd294;
	ld.global.u64 	%rd301, [%rd300];
	mad.lo.s64 	%rd164, %rd301, %rd526, %rd156;
	add.s32 	%r34, %r208, -1;
	mul.wide.u32 	%rd302, %r34, 8;
	add.s64 	%rd303, %rd2, %rd302;
	ld.global.u64 	%rd165, [%rd303];
	or.b64  	%rd304, %rd525, %rd165;
	and.b64  	%rd305, %rd304, -4294967296;
	setp.ne.s64 	%p9, %rd305, 0;
	@%p9 bra 	$L__BB298_72;
	cvt.u32.u64 	%r79, %rd165;
	cvt.u32.u64 	%r80, %rd525;
	div.u32 	%r81, %r80, %r79;
	mul.lo.s32 	%r82, %r81, %r79;
	sub.s32 	%r83, %r80, %r82;
	cvt.u64.u32 	%rd527, %r81;
	cvt.u64.u32 	%rd528, %r83;
	bra.uni 	$L__BB298_73;
$L__BB298_72:
	div.s64 	%rd527, %rd525, %rd165;
	mul.lo.s64 	%rd306, %rd527, %rd165;
	sub.s64 	%rd528, %rd525, %rd306;
$L__BB298_73:
	add.s64 	%rd308, %rd1, %rd302;
	ld.global.u64 	%rd309, [%rd308];
	mad.lo.s64 	%rd172, %rd309, %rd528, %rd164;
	add.s32 	%r35, %r208, -2;
	mul.wide.u32 	%rd310, %r35, 8;
	add.s64 	%rd311, %rd2, %rd310;
	ld.global.u64 	%rd173, [%rd311];
	or.b64  	%rd312, %rd527, %rd173;
	and.b64  	%rd313, %rd312, -4294967296;
	setp.ne.s64 	%p10, %rd313, 0;
	@%p10 bra 	$L__BB298_75;
	cvt.u32.u64 	%r84, %rd173;
	cvt.u32.u64 	%r85, %rd527;
	div.u32 	%r86, %r85, %r84;
	mul.lo.s32 	%r87, %r86, %r84;
	sub.s32 	%r88, %r85, %r87;
	cvt.u64.u32 	%rd529, %r86;
	cvt.u64.u32 	%rd530, %r88;
	bra.uni 	$L__BB298_76;
$L__BB298_75:
	div.s64 	%rd529, %rd527, %rd173;
	mul.lo.s64 	%rd314, %rd529, %rd173;
	sub.s64 	%rd530, %rd527, %rd314;
$L__BB298_76:
	add.s64 	%rd316, %rd1, %rd310;
	ld.global.u64 	%rd317, [%rd316];
	mad.lo.s64 	%rd180, %rd317, %rd530, %rd172;
	add.s32 	%r36, %r208, -3;
	mul.wide.u32 	%rd318, %r36, 8;
	add.s64 	%rd319, %rd2, %rd318;
	ld.global.u64 	%rd181, [%rd319];
	or.b64  	%rd320, %rd529, %rd181;
	and.b64  	%rd321, %rd320, -4294967296;
	setp.ne.s64 	%p11, %rd321, 0;
	@%p11 bra 	$L__BB298_78;
	cvt.u32.u64 	%r89, %rd181;
	cvt.u32.u64 	%r90, %rd529;
	div.u32 	%r91, %r90, %r89;
	mul.lo.s32 	%r92, %r91, %r89;
	sub.s32 	%r93, %r90, %r92;
	cvt.u64.u32 	%rd531, %r91;
	cvt.u64.u32 	%rd532, %r93;
	bra.uni 	$L__BB298_79;
$L__BB298_78:
	div.s64 	%rd531, %rd529, %rd181;
	mul.lo.s64 	%rd322, %rd531, %rd181;
	sub.s64 	%rd532, %rd529, %rd322;
$L__BB298_79:
	add.s64 	%rd324, %rd1, %rd318;
	ld.global.u64 	%rd325, [%rd324];
	mad.lo.s64 	%rd188, %rd325, %rd532, %rd180;
	mul.wide.u32 	%rd326, %r33, 8;
	add.s64 	%rd327, %rd2, %rd326;
	ld.global.u64 	%rd189, [%rd327];
	or.b64  	%rd328, %rd531, %rd189;
	and.b64  	%rd329, %rd328, -4294967296;
	setp.ne.s64 	%p12, %rd329, 0;
	@%p12 bra 	$L__BB298_81;
	cvt.u32.u64 	%r94, %rd189;
	cvt.u32.u64 	%r95, %rd531;
	div.u32 	%r96, %r95, %r94;
	mul.lo.s32 	%r97, %r96, %r94;
	sub.s32 	%r98, %r95, %r97;
	cvt.u64.u32 	%rd548, %r96;
	cvt.u64.u32 	%rd534, %r98;
	bra.uni 	$L__BB298_82;
$L__BB298_81:
	div.s64 	%rd548, %rd531, %rd189;
	mul.lo.s64 	%rd330, %rd548, %rd189;
	sub.s64 	%rd534, %rd531, %rd330;
$L__BB298_82:
	add.s64 	%rd332, %rd1, %rd326;
	ld.global.u64 	%rd333, [%rd332];
	mad.lo.s64 	%rd557, %rd333, %rd534, %rd188;
	add.s32 	%r208, %r208, -8;
	add.s32 	%r207, %r207, 8;
	setp.ne.s32 	%p13, %r207, 0;
	@%p13 bra 	$L__BB298_58;
	add.s32 	%r210, %r208, 3;
$L__BB298_84:
	setp.eq.s32 	%p14, %r25, 0;
	@%p14 bra 	$L__BB298_113;
	and.b32  	%r41, %r23, 3;
	setp.lt.u32 	%p15, %r25, 4;
	@%p15 bra 	$L__BB298_99;
	mul.wide.u32 	%rd335, %r210, 8;
	add.s64 	%rd336, %rd2, %rd335;
	ld.global.u64 	%rd200, [%rd336];
	or.b64  	%rd337, %rd548, %rd200;
	and.b64  	%rd338, %rd337, -4294967296;
	setp.ne.s64 	%p16, %rd338, 0;
	@%p16 bra 	$L__BB298_88;
	cvt.u32.u64 	%r99, %rd200;
	cvt.u32.u64 	%r100, %rd548;
	div.u32 	%r101, %r100, %r99;
	mul.lo.s32 	%r102, %r101, %r99;
	sub.s32 	%r103, %r100, %r102;
	cvt.u64.u32 	%rd538, %r101;
	cvt.u64.u32 	%rd539, %r103;
	bra.uni 	$L__BB298_89;
$L__BB298_88:
	div.s64 	%rd538, %rd548, %rd200;
	mul.lo.s64 	%rd339, %rd538, %rd200;
	sub.s64 	%rd539, %rd548, %rd339;
$L__BB298_89:
	add.s64 	%rd341, %rd1, %rd335;
	ld.global.u64 	%rd342, [%rd341];
	mad.lo.s64 	%rd207, %rd342, %rd539, %rd557;
	add.s32 	%r42, %r210, -1;
	mul.wide.u32 	%rd343, %r42, 8;
	add.s64 	%rd344, %rd2, %rd343;
	ld.global.u64 	%rd208, [%rd344];
	or.b64  	%rd345, %rd538, %rd208;
	and.b64  	%rd346, %rd345, -4294967296;
	setp.ne.s64 	%p17, %rd346, 0;
	@%p17 bra 	$L__BB298_91;
	cvt.u32.u64 	%r104, %rd208;
	cvt.u32.u64 	%r105, %rd538;
	div.u32 	%r106, %r105, %r104;
	mul.lo.s32 	%r107, %r106, %r104;
	sub.s32 	%r108, %r105, %r107;
	cvt.u64.u32 	%rd540, %r106;
	cvt.u64.u32 	%rd541, %r108;
	bra.uni 	$L__BB298_92;
$L__BB298_91:
	div.s64 	%rd540, %rd538, %rd208;
	mul.lo.s64 	%rd347, %rd540, %rd208;
	sub.s64 	%rd541, %rd538, %rd347;
$L__BB298_92:
	add.s64 	%rd349, %rd1, %rd343;
	ld.global.u64 	%rd350, [%rd349];
	mad.lo.s64 	%rd215, %rd350, %rd541, %rd207;
	add.s32 	%r43, %r210, -2;
	mul.wide.u32 	%rd351, %r43, 8;
	add.s64 	%rd352, %rd2, %rd351;
	ld.global.u64 	%rd216, [%rd352];
	or.b64  	%rd353, %rd540, %rd216;
	and.b64  	%rd354, %rd353, -4294967296;
	setp.ne.s64 	%p18, %rd354, 0;
	@%p18 bra 	$L__BB298_94;
	cvt.u32.u64 	%r109, %rd216;
	cvt.u32.u64 	%r110, %rd540;
	div.u32 	%r111, %r110, %r109;
	mul.lo.s32 	%r112, %r111, %r109;
	sub.s32 	%r113, %r110, %r112;
	cvt.u64.u32 	%rd542, %r111;
	cvt.u64.u32 	%rd543, %r113;
	bra.uni 	$L__BB298_95;
$L__BB298_94:
	div.s64 	%rd542, %rd540, %rd216;
	mul.lo.s64 	%rd355, %rd542, %rd216;
	sub.s64 	%rd543, %rd540, %rd355;
$L__BB298_95:
	add.s64 	%rd357, %rd1, %rd351;
	ld.global.u64 	%rd358, [%rd357];
	mad.lo.s64 	%rd223, %rd358, %rd543, %rd215;
	add.s32 	%r44, %r210, -3;
	mul.wide.u32 	%rd359, %r44, 8;
	add.s64 	%rd360, %rd2, %rd359;
	ld.global.u64 	%rd224, [%rd360];
	or.b64  	%rd361, %rd542, %rd224;
	and.b64  	%rd362, %rd361, -4294967296;
	setp.ne.s64 	%p19, %rd362, 0;
	@%p19 bra 	$L__BB298_97;
	cvt.u32.u64 	%r114, %rd224;
	cvt.u32.u64 	%r115, %rd542;
	div.u32 	%r116, %r115, %r114;
	mul.lo.s32 	%r117, %r116, %r114;
	sub.s32 	%r118, %r115, %r117;
	cvt.u64.u32 	%rd548, %r116;
	cvt.u64.u32 	%rd545, %r118;
	bra.uni 	$L__BB298_98;
$L__BB298_97:
	div.s64 	%rd548, %rd542, %rd224;
	mul.lo.s64 	%rd363, %rd548, %rd224;
	sub.s64 	%rd545, %rd542, %rd363;
$L__BB298_98:
	add.s64 	%rd365, %rd1, %rd359;
	ld.global.u64 	%rd366, [%rd365];
	mad.lo.s64 	%rd557, %rd366, %rd545, %rd223;
	add.s32 	%r210, %r210, -4;
$L__BB298_99:
	setp.eq.s32 	%p20, %r41, 0;
	@%p20 bra 	$L__BB298_113;
	setp.eq.s32 	%p21, %r41, 1;
	@%p21 bra 	$L__BB298_108;
	mul.wide.u32 	%rd368, %r210, 8;
	add.s64 	%rd369, %rd2, %rd368;
	ld.global.u64 	%rd235, [%rd369];
	or.b64  	%rd370, %rd548, %rd235;
	and.b64  	%rd371, %rd370, -4294967296;
	setp.ne.s64 	%p22, %rd371, 0;
	@%p22 bra 	$L__BB298_103;
	cvt.u32.u64 	%r119, %rd235;
	cvt.u32.u64 	%r120, %rd548;
	div.u32 	%r121, %r120, %r119;
	mul.lo.s32 	%r122, %r121, %r119;
	sub.s32 	%r123, %r120, %r122;
	cvt.u64.u32 	%rd549, %r121;
	cvt.u64.u32 	%rd550, %r123;
	bra.uni 	$L__BB298_104;
$L__BB298_103:
	div.s64 	%rd549, %rd548, %rd235;
	mul.lo.s64 	%rd372, %rd549, %rd235;
	sub.s64 	%rd550, %rd548, %rd372;
$L__BB298_104:
	add.s64 	%rd374, %rd1, %rd368;
	ld.global.u64 	%rd375, [%rd374];
	mad.lo.s64 	%rd242, %rd375, %rd550, %rd557;
	add.s32 	%r47, %r210, -1;
	mul.wide.u32 	%rd376, %r47, 8;
	add.s64 	%rd377, %rd2, %rd376;
	ld.global.u64 	%rd243, [%rd377];
	or.b64  	%rd378, %rd549, %rd243;
	and.b64  	%rd379, %rd378, -4294967296;
	setp.ne.s64 	%p23, %rd379, 0;
	@%p23 bra 	$L__BB298_106;
	cvt.u32.u64 	%r124, %rd243;
	cvt.u32.u64 	%r125, %rd549;
	div.u32 	%r126, %r125, %r124;
	mul.lo.s32 	%r127, %r126, %r124;
	sub.s32 	%r128, %r125, %r127;
	cvt.u64.u32 	%rd548, %r126;
	cvt.u64.u32 	%rd552, %r128;
	bra.uni 	$L__BB298_107;
$L__BB298_106:
	div.s64 	%rd548, %rd549, %rd243;
	mul.lo.s64 	%rd380, %rd548, %rd243;
	sub.s64 	%rd552, %rd549, %rd380;
$L__BB298_107:
	add.s64 	%rd382, %rd1, %rd376;
	ld.global.u64 	%rd383, [%rd382];
	mad.lo.s64 	%rd557, %rd383, %rd552, %rd242;
	add.s32 	%r210, %r210, -2;
$L__BB298_108:
	and.b32  	%r129, %r23, 1;
	setp.eq.b32 	%p24, %r129, 1;
	not.pred 	%p25, %p24;
	@%p25 bra 	$L__BB298_113;
	mul.wide.u32 	%rd384, %r210, 8;
	add.s64 	%rd385, %rd2, %rd384;
	ld.global.u64 	%rd254, [%rd385];
	or.b64  	%rd386, %rd548, %rd254;
	and.b64  	%rd387, %rd386, -4294967296;
	setp.ne.s64 	%p26, %rd387, 0;
	@%p26 bra 	$L__BB298_111;
	cvt.u32.u64 	%r130, %rd254;
	cvt.u32.u64 	%r131, %rd548;
	rem.u32 	%r132, %r131, %r130;
	cvt.u64.u32 	%rd556, %r132;
	bra.uni 	$L__BB298_112;
$L__BB298_111:
	rem.s64 	%rd556, %rd548, %rd254;
$L__BB298_112:
	add.s64 	%rd389, %rd1, %rd384;
	ld.global.u64 	%rd390, [%rd389];
	mad.lo.s64 	%rd557, %rd390, %rd556, %rd557;
$L__BB298_113:
	shl.b64 	%rd391, %rd557, 1;
	add.s64 	%rd392, %rd3, %rd391;
	ld.global.u16 	%rs2, [%rd392];
	st.shared.u16 	[%r5], %rs2;
$L__BB298_114:
	bar.sync 	0;
	setp.lt.u32 	%p48, %r212, 66;
	@%p48 bra 	$L__BB298_118;
$L__BB298_115:
	shr.u32 	%r51, %r212, 1;
	setp.ge.u32 	%p49, %r1, %r51;
	@%p49 bra 	$L__BB298_117;
	ld.shared.u16 	%rs7, [%r5];
	and.b32  	%r201, %r212, 2046;
	add.s32 	%r202, %r5, %r201;
	ld.shared.u16 	%rs8, [%r202];
	// begin inline asm
	{add.f16 %rs6,%rs7,%rs8;
}
	// end inline asm
	st.shared.u16 	[%r5], %rs6;
$L__BB298_117:
	bar.sync 	0;
	setp.gt.u32 	%p50, %r212, 131;
	mov.u32 	%r212, %r51;
	@%p50 bra 	$L__BB298_115;
$L__BB298_118:
	setp.gt.u32 	%p51, %r1, 31;
	@%p51 bra 	$L__BB298_121;
	ld.shared.u16 	%rs10, [%r5];
	ld.shared.u16 	%rs11, [%r5+64];
	// begin inline asm
	{add.f16 %rs9,%rs10,%rs11;
}
	// end inline asm
	st.volatile.shared.u16 	[%r5], %rs9;
	ld.shared.u16 	%rs14, [%r5+32];
	// begin inline asm
	{add.f16 %rs12,%rs9,%rs14;
}
	// end inline asm
	st.volatile.shared.u16 	[%r5], %rs12;
	ld.shared.u16 	%rs17, [%r5+16];
	// begin inline asm
	{add.f16 %rs15,%rs12,%rs17;
}
	// end inline asm
	st.volatile.shared.u16 	[%r5], %rs15;
	ld.shared.u16 	%rs20, [%r5+8];
	// begin inline asm
	{add.f16 %rs18,%rs15,%rs20;
}
	// end inline asm
	st.volatile.shared.u16 	[%r5], %rs18;
	ld.shared.u16 	%rs23, [%r5+4];
	// begin inline asm
	{add.f16 %rs21,%rs18,%rs23;
}
	// end inline asm
	st.volatile.shared.u16 	[%r5], %rs21;
	ld.shared.u16 	%rs26, [%r5+2];
	// begin inline asm
	{add.f16 %rs24,%rs21,%rs26;
}
	// end inline asm
	st.volatile.shared.u16 	[%r5], %rs24;
	setp.ne.s32 	%p52, %r1, 0;
	@%p52 bra 	$L__BB298_121;
	cvta.to.global.u64 	%rd470, %rd260;
	mul.wide.u32 	%rd471, %r2, 2;
	add.s64 	%rd472, %rd470, %rd471;
	ld.shared.u16 	%rs27, [meansdata_f16];
	st.global.u16 	[%rd472], %rs27;
$L__BB298_121:
	ret;

}
	// .globl	uncontiguous_cumulate_mean_f16
.visible .entry uncontiguous_cumulate_mean_f16(
	.param .u64 .ptr .align 1 uncontiguous_cumulate_mean_f16_param_0,
	.param .u64 .ptr .align 1 uncontiguous_cumulate_mean_f16_param_1,
	.param .u64 .ptr .align 1 uncontiguous_cumulate_mean_f16_param_2,
	.param .u64 .ptr .align 1 uncontiguous_cumulate_mean_f16_param_3,
	.param .u64 uncontiguous_cumulate_mean_f16_param_4,
	.param .u64 uncontiguous_cumulate_mean_f16_param_5
)
{
	.reg .pred 	%p<53>;
	.reg .b16 	%rs<28>;
	.reg .b32 	%r<213>;
	.reg .b64 	%rd<558>;

	ld.param.u64 	%rd260, [uncontiguous_cumulate_mean_f16_param_0];
	ld.param.u64 	%rd263, [uncontiguous_cumulate_mean_f16_param_1];
	ld.param.u64 	%rd264, [uncontiguous_cumulate_mean_f16_param_2];
	ld.param.u64 	%rd265, [uncontiguous_cumulate_mean_f16_param_3];
	ld.param.u64 	%rd261, [uncontiguous_cumulate_mean_f16_param_4];
	ld.param.u64 	%rd262, [uncontiguous_cumulate_mean_f16_param_5];
	cvta.to.global.u64 	%rd1, %rd265;
	cvta.to.global.u64 	%rd2, %rd264;
	cvta.to.global.u64 	%rd3, %rd263;
	mov.u32 	%r1, %tid.x;
	mov.u32 	%r2, %ctaid.x;
	mov.u32 	%r212, %ntid.x;
	mul.lo.s32 	%r53, %r2, %r212;
	shl.b32 	%r54, %r53, 1;
	add.s32 	%r4, %r54, %r1;
	shl.b32 	%r55, %r1, 1;
	mov.u32 	%r56, meansdata_f16;
	add.s32 	%r5, %r56, %r55;
	mov.b32 	%r52, 0;
	// begin inline asm
	cvt.rn.f16.s32 %rs1, %r52;
	// end inline asm
	st.shared.u16 	[%r5], %rs1;
	add.s32 	%r57, %r4, %r212;
	cvt.u64.u32 	%rd511, %r57;
	setp.le.u64 	%p1, %rd262, %rd511;
	@%p1 bra 	$L__BB299_54;
	cvt.u32.u64 	%r6, %rd261;
	add.s32 	%r206, %r6, -1;
	setp.lt.s32 	%p27, %r206, 0;
	mov.b64 	%rd515, 0;
	mov.u64 	%rd516, %rd515;
	@%p27 bra 	$L__BB299_53;
	cvt.u64.u32 	%rd512, %r4;
	setp.lt.u32 	%p28, %r206, 3;
	mov.b64 	%rd516, 0;
	mov.u64 	%rd515, %rd516;
	@%p28 bra 	$L__BB299_30;
	add.s32 	%r204, %r6, -2;
	and.b32  	%r133, %r6, -4;
	neg.s32 	%r203, %r133;
	mov.b64 	%rd516, 0;
$L__BB299_4:
	.pragma "nounroll";
	add.s32 	%r12, %r204, 1;
	mul.wide.u32 	%rd397, %r12, 8;
	add.s64 	%rd398, %rd2, %rd397;
	ld.global.u64 	%rd10, [%rd398];
	or.b64  	%rd399, %rd512, %rd10;
	and.b64  	%rd400, %rd399, -4294967296;
	setp.ne.s64 	%p29, %rd400, 0;
	@%p29 bra 	$L__BB299_6;
	cvt.u32.u64 	%r134, %rd10;
	cvt.u32.u64 	%r135, %rd512;
	div.u32 	%r136, %r135, %r134;
	mul.lo.s32 	%r137, %r136, %r134;
	sub.s32 	%r138, %r135, %r137;
	cvt.u64.u32 	%rd477, %r136;
	cvt.u64.u32 	%rd478, %r138;
	bra.uni 	$L__BB299_7;
$L__BB299_6:
	div.s64 	%rd477, %rd512, %rd10;
	mul.lo.s64 	%rd401, %rd477, %rd10;
	sub.s64 	%rd478, %rd512, %rd401;
$L__BB299_7:
	mul.wide.u32 	%rd402, %r12, 8;
	add.s64 	%rd403, %rd1, %rd402;
	ld.global.u64 	%rd17, [%rd403];
	mad.lo.s64 	%rd18, %rd17, %rd478, %rd515;
	or.b64  	%rd404, %rd511, %rd10;
	and.b64  	%rd405, %rd404, -4294967296;
	setp.ne.s64 	%p30, %rd405, 0;
	@%p30 bra 	$L__BB299_9;
	cvt.u32.u64 	%r139, %rd10;
	cvt.u32.u64 	%r140, %rd511;
	div.u32 	%r141, %r140, %r139;
	mul.lo.s32 	%r142, %r141, %r139;
	sub.s32 	%r143, %r140, %r142;
	cvt.u64.u32 	%rd479, %r141;
	cvt.u64.u32 	%rd480, %r143;
	bra.uni 	$L__BB299_10;
$L__BB299_9:
	div.s64 	%rd479, %rd511, %rd10;
	mul.lo.s64 	%rd406, %rd479, %rd10;
	sub.s64 	%rd480, %rd511, %rd406;
$L__BB299_10:
	mad.lo.s64 	%rd25, %rd480, %rd17, %rd516;
	add.s32 	%r13, %r204, -2;
	mul.wide.u32 	%rd407, %r204, 8;
	add.s64 	%rd408, %rd2, %rd407;
	ld.global.u64 	%rd26, [%rd408];
	or.b64  	%rd409, %rd477, %rd26;
	and.b64  	%rd410, %rd409, -4294967296;
	setp.ne.s64 	%p31, %rd410, 0;
	@%p31 bra 	$L__BB299_12;
	cvt.u32.u64 	%r144, %rd26;
	cvt.u32.u64 	%r145, %rd477;
	div.u32 	%r146, %r145, %r144;
	mul.lo.s32 	%r147, %r146, %r144;
	sub.s32 	%r148, %r145, %r147;
	cvt.u64.u32 	%rd481, %r146;
	cvt.u64.u32 	%rd482, %r148;
	bra.uni 	$L__BB299_13;
$L__BB299_12:
	div.s64 	%rd481, %rd477, %rd26;
	mul.lo.s64 	%rd411, %rd481, %rd26;
	sub.s64 	%rd482, %rd477, %rd411;
$L__BB299_13:
	mul.wide.u32 	%rd412, %r204, 8;
	add.s64 	%rd413, %rd1, %rd412;
	ld.global.u64 	%rd33, [%rd413];
	mad.lo.s64 	%rd34, %rd33, %rd482, %rd18;
	or.b64  	%rd414, %rd479, %rd26;
	and.b64  	%rd415, %rd414, -4294967296;
	setp.ne.s64 	%p32, %rd415, 0;
	@%p32 bra 	$L__BB299_15;
	cvt.u32.u64 	%r149, %rd26;
	cvt.u32.u64 	%r150, %rd479;
	div.u32 	%r151, %r150, %r149;
	mul.lo.s32 	%r152, %r151, %r149;
	sub.s32 	%r153, %r150, %r152;
	cvt.u64.u32 	%rd483, %r151;
	cvt.u64.u32 	%rd484, %r153;
	bra.uni 	$L__BB299_16;
$L__BB299_15:
	div.s64 	%rd483, %rd479, %rd26;
	mul.lo.s64 	%rd416, %rd483, %rd26;
	sub.s64 	%rd484, %rd479, %rd416;
$L__BB299_16:
	mad.lo.s64 	%rd41, %rd484, %rd33, %rd25;
	add.s32 	%r14, %r204, -1;
	mul.wide.u32 	%rd417, %r14, 8;
	add.s64 	%rd418, %rd2, %rd417;
	ld.global.u64 	%rd42, [%rd418];
	or.b64  	%rd419, %rd481, %rd42;
	and.b64  	%rd420, %rd419, -4294967296;
	setp.ne.s64 	%p33, %rd420, 0;
	@%p33 bra 	$L__BB299_18;
	cvt.u32.u64 	%r154, %rd42;
	cvt.u32.u64 	%r155, %rd481;
	div.u32 	%r156, %r155, %r154;
	mul.lo.s32 	%r157, %r156, %r154;
	sub.s32 	%r158, %r155, %r157;
	cvt.u64.u32 	%rd485, %r156;
	cvt.u64.u32 	%rd486, %r158;
	bra.uni 	$L__BB299_19;
$L__BB299_18:
	div.s64 	%rd485, %rd481, %rd42;
	mul.lo.s64 	%rd421, %rd485, %rd42;
	sub.s64 	%rd486, %rd481, %rd421;
$L__BB299_19:
	mul.wide.u32 	%rd422, %r14, 8;
	add.s64 	%rd423, %rd1, %rd422;
	ld.global.u64 	%rd49, [%rd423];
	mad.lo.s64 	%rd50, %rd49, %rd486, %rd34;
	or.b64  	%rd424, %rd483, %rd42;
	and.b64  	%rd425, %rd424, -4294967296;
	setp.ne.s64 	%p34, %rd425, 0;
	@%p34 bra 	$L__BB299_21;
	cvt.u32.u64 	%r159, %rd42;
	cvt.u32.u64 	%r160, %rd483;
	div.u32 	%r161, %r160, %r159;
	mul.lo.s32 	%r162, %r161, %r159;
	sub.s32 	%r163, %r160, %r162;
	cvt.u64.u32 	%rd487, %r161;
	cvt.u64.u32 	%rd488, %r163;
	bra.uni 	$L__BB299_22;
$L__BB299_21:
	div.s64 	%rd487, %rd483, %rd42;
	mul.lo.s64 	%rd426, %rd487, %rd42;
	sub.s64 	%rd488, %rd483, %rd426;
$L__BB299_22:
	mad.lo.s64 	%rd57, %rd488, %rd49, %rd41;
	mul.wide.u32 	%rd427, %r13, 8;
	add.s64 	%rd428, %rd2, %rd427;
	ld.global.u64 	%rd58, [%rd428];
	or.b64  	%rd429, %rd485, %rd58;
	and.b64  	%rd430, %rd429, -4294967296;
	setp.ne.s64 	%p35, %rd430, 0;
	@%p35 bra 	$L__BB299_24;
	cvt.u32.u64 	%r164, %rd58;
	cvt.u32.u64 	%r165, %rd485;
	div.u32 	%r166, %r165, %r164;
	mul.lo.s32 	%r167, %r166, %r164;
	sub.s32 	%r168, %r165, %r167;
	cvt.u64.u32 	%rd512, %r166;
	cvt.u64.u32 	%rd490, %r168;
	bra.uni 	$L__BB299_25;
$L__BB299_24:
	div.s64 	%rd512, %rd485, %rd58;
	mul.lo.s64 	%rd431, %rd512, %rd58;
	sub.s64 	%rd490, %rd485, %rd431;
$L__BB299_25:
	mul.wide.u32 	%rd432, %r13, 8;
	add.s64 	%rd433, %rd1, %rd432;
	ld.global.u64 	%rd65, [%rd433];
	mad.lo.s64 	%rd515, %rd65, %rd490, %rd50;
	or.b64  	%rd434, %rd487, %rd58;
	and.b64  	%rd435, %rd434, -4294967296;
	setp.ne.s64 	%p36, %rd435, 0;
	@%p36 bra 	$L__BB299_27;
	cvt.u32.u64 	%r169, %rd58;
	cvt.u32.u64 	%r170, %rd487;
	div.u32 	%r171, %r170, %r169;
	mul.lo.s32 	%r172, %r171, %r169;
	sub.s32 	%r173, %r170, %r172;
	cvt.u64.u32 	%rd511, %r171;
	cvt.u64.u32 	%rd492, %r173;
	bra.uni 	$L__BB299_28;
$L__BB299_27:
	div.s64 	%rd511, %rd487, %rd58;
	mul.lo.s64 	%rd436, %rd511, %rd58;
	sub.s64 	%rd492, %rd487, %rd436;
$L__BB299_28:
	mad.lo.s64 	%rd516, %rd492, %rd65, %rd57;
	add.s32 	%r204, %r204, -4;
	add.s32 	%r203, %r203, 4;
	setp.ne.s32 	%p37, %r203, 0;
	@%p37 bra 	$L__BB299_4;
	add.s32 	%r206, %r204, 1;
$L__BB299_30:
	and.b32  	%r19, %r6, 3;
	setp.eq.s32 	%p38, %r19, 0;
	@%p38 bra 	$L__BB299_53;
	setp.eq.s32 	%p39, %r19, 1;
	@%p39 bra 	$L__BB299_45;
	mul.wide.u32 	%rd438, %r206, 8;
	add.s64 	%rd439, %rd2, %rd438;
	ld.global.u64 	%rd80, [%rd439];
	or.b64  	%rd440, %rd512, %rd80;
	and.b64  	%rd441, %rd440, -4294967296;
	setp.ne.s64 	%p40, %rd441, 0;
	@%p40 bra 	$L__BB299_34;
	cvt.u32.u64 	%r174, %rd80;
	cvt.u32.u64 	%r175, %rd512;
	div.u32 	%r176, %r175, %r174;
	mul.lo.s32 	%r177, %r176, %r174;
	sub.s32 	%r178, %r175, %r177;
	cvt.u64.u32 	%rd499, %r176;
	cvt.u64.u32 	%rd500, %r178;
	bra.uni 	$L__BB299_35;
$L__BB299_34:
	div.s64 	%rd499, %rd512, %rd80;
	mul.lo.s64 	%rd442, %rd499, %rd80;
	sub.s64 	%rd500, %rd512, %rd442;
$L__BB299_35:
	add.s64 	%rd444, %rd1, %rd438;
	ld.global.u64 	%rd87, [%rd444];
	mad.lo.s64 	%rd88, %rd87, %rd500, %rd515;
	or.b64  	%rd445, %rd511, %rd80;
	and.b64  	%rd446, %rd445, -4294967296;
	setp.ne.s64 	%p41, %rd446, 0;
	@%p41 bra 	$L__BB299_37;
	cvt.u32.u64 	%r179, %rd80;
	cvt.u32.u64 	%r180, %rd511;
	div.u32 	%r181, %r180, %r179;
	mul.lo.s32 	%r182, %r181, %r179;
	sub.s32 	%r183, %r180, %r182;
	cvt.u64.u32 	%rd501, %r181;
	cvt.u64.u32 	%rd502, %r183;
	bra.uni 	$L__BB299_38;
$L__BB299_37:
	div.s64 	%rd501, %rd511, %rd80;
	mul.lo.s64 	%rd447, %rd501, %rd80;
	sub.s64 	%rd502, %rd511, %rd447;
$L__BB299_38:
	mad.lo.s64 	%rd95, %rd502, %rd87, %rd516;
	add.s32 	%r20, %r206, -1;
	mul.wide.u32 	%rd448, %r20, 8;
	add.s64 	%rd449, %rd2, %rd448;
	ld.global.u64 	%rd96, [%rd449];
	or.b64  	%rd450, %rd499, %rd96;
	and.b64  	%rd451, %rd450, -4294967296;
	setp.ne.s64 	%p42, %rd451, 0;
	@%p42 bra 	$L__BB299_40;
	cvt.u32.u64 	%r184, %rd96;
	cvt.u32.u64 	%r185, %rd499;
	div.u32 	%r186, %r185, %r184;
	mul.lo.s32 	%r187, %r186, %r184;
	sub.s32 	%r188, %r185, %r187;
	cvt.u64.u32 	%rd512, %r186;
	cvt.u64.u32 	%rd504, %r188;
	bra.uni 	$L__BB299_41;
$L__BB299_40:
	div.s64 	%rd512, %rd499, %rd96;
	mul.lo.s64 	%rd452, %rd512, %rd96;
	sub.s64 	%rd504, %rd499, %rd452;
$L__BB299_41:
	add.s64 	%rd454, %rd1, %rd448;
	ld.global.u64 	%rd103, [%rd454];
	mad.lo.s64 	%rd515, %rd103, %rd504, %rd88;
	or.b64  	%rd455, %rd501, %rd96;
	and.b64  	%rd456, %rd455, -4294967296;
	setp.ne.s64 	%p43, %rd456, 0;
	@%p43 bra 	$L__BB299_43;
	cvt.u32.u64 	%r189, %rd96;
	cvt.u32.u64 	%r190, %rd501;
	div.u32 	%r191, %r190, %r189;
	mul.lo.s32 	%r192, %r191, %r189;
	sub.s32 	%r193, %r190, %r192;
	cvt.u64.u32 	%rd511, %r191;
	cvt.u64.u32 	%rd506, %r193;
	bra.uni 	$L__BB299_44;
$L__BB299_43:
	div.s64 	%rd511, %rd501, %rd96;
	mul.lo.s64 	%rd457, %rd511, %rd96;
	sub.s64 	%rd506, %rd501, %rd457;
$L__BB299_44:
	mad.lo.s64 	%rd516, %rd506, %rd103, %rd95;
	add.s32 	%r206, %r206, -2;
$L__BB299_45:
	and.b32  	%r194, %r6, 1;
	setp.eq.b32 	%p44, %r194, 1;
	not.pred 	%p45, %p44;
	@%p45 bra 	$L__BB299_53;
	mul.wide.u32 	%rd458, %r206, 8;
	add.s64 	%rd459, %rd2, %rd458;
	ld.global.u64 	%rd118, [%rd459];
	or.b64  	%rd460, %rd512, %rd118;
	and.b64  	%rd461, %rd460, -4294967296;
	setp.ne.s64 	%p46, %rd461, 0;
	@%p46 bra 	$L__BB299_48;
	cvt.u32.u64 	%r195, %rd118;
	cvt.u32.u64 	%r196, %rd512;
	rem.u32 	%r197, %r196, %r195;
	cvt.u64.u32 	%rd513, %r197;
	bra.uni 	$L__BB299_49;
$L__BB299_48:
	rem.s64 	%rd513, %rd512, %rd118;
$L__BB299_49:
	add.s64 	%rd463, %rd1, %rd458;
	ld.global.u64 	%rd122, [%rd463];
	mad.lo.s64 	%rd515, %rd122, %rd513, %rd515;
	or.b64  	%rd464, %rd511, %rd118;
	and.b64  	%rd465, %rd464, -4294967296;
	setp.ne.s64 	%p47, %rd465, 0;
	@%p47 bra 	$L__BB299_51;
	cvt.u32.u64 	%r198, %rd118;
	cvt.u32.u64 	%r199, %rd511;
	rem.u32 	%r200, %r199, %r198;
	cvt.u64.u32 	%rd514, %r200;
	bra.uni 	$L__BB299_52;
$L__BB299_51:
	rem.s64 	%rd514, %rd511, %rd118;
$L__BB299_52:
	mad.lo.s64 	%rd516, %rd514, %rd122, %rd516;
$L__BB299_53:
	shl.b64 	%rd466, %rd515, 1;
	add.s64 	%rd467, %rd3, %rd466;
	ld.global.u16 	%rs4, [%rd467];
	shl.b64 	%rd468, %rd516, 1;
	add.s64 	%rd469, %rd3, %rd468;
	ld.global.u16 	%rs5, [%rd469];
	// begin inline asm
	{add.f16 %rs3,%rs4,%rs5;
}
	// end inline asm
	st.shared.u16 	[%r5], %rs3;
	bra.uni 	$L__BB299_114;
$L__BB299_54:
	cvt.u64.u32 	%rd548, %r4;
	setp.le.u64 	%p2, %rd262, %rd548;
	@%p2 bra 	$L__BB299_114;
	cvt.u32.u64 	%r23, %rd261;
	add.s32 	%r210, %r23, -1;
	setp.lt.s32 	%p3, %r210, 0;
	mov.b64 	%rd557, 0;
	@%p3 bra 	$L__BB299_113;
	and.b32  	%r25, %r23, 7;
	setp.lt.u32 	%p4, %r210, 7;
	mov.b64 	%rd557, 0;
	@%p4 bra 	$L__BB299_84;
	add.s32 	%r208, %r23, -4;
	and.b32  	%r58, %r23, -8;
	neg.s32 	%r207, %r58;
	mov.b64 	%rd557, 0;
$L__BB299_58:
	.pragma "nounroll";
	add.s32 	%r30, %r208, 3;
	mul.wide.u32 	%rd270, %r30, 8;
	add.s64 	%rd271, %rd2, %rd270;
	ld.global.u64 	%rd133, [%rd271];
	or.b64  	%rd272, %rd548, %rd133;
	and.b64  	%rd273, %rd272, -4294967296;
	setp.ne.s64 	%p5, %rd273, 0;
	@%p5 bra 	$L__BB299_60;
	cvt.u32.u64 	%r59, %rd133;
	cvt.u32.u64 	%r60, %rd548;
	div.u32 	%r61, %r60, %r59;
	mul.lo.s32 	%r62, %r61, %r59;
	sub.s32 	%r63, %r60, %r62;
	cvt.u64.u32 	%rd519, %r61;
	cvt.u64.u32 	%rd520, %r63;
	bra.uni 	$L__BB299_61;
$L__BB299_60:
	div.s64 	%rd519, %rd548, %rd133;
	mul.lo.s64 	%rd274, %rd519, %rd133;
	sub.s64 	%rd520, %rd548, %rd274;
$L__BB299_61:
	add.s64 	%rd276, %rd1, %rd270;
	ld.global.u64 	%rd277, [%rd276];
	mad.lo.s64 	%rd140, %rd277, %rd520, %rd557;
	add.s32 	%r31, %r208, 2;
	mul.wide.u32 	%rd278, %r31, 8;
	add.s64 	%rd279, %rd2, %rd278;
	ld.global.u64 	%rd141, [%rd279];
	or.b64  	%rd280, %rd519, %rd141;
	and.b64  	%rd281, %rd280, -4294967296;
	setp.ne.s64 	%p6, %rd281, 0;
	@%p6 bra 	$L__BB299_63;
	cvt.u32.u64 	%r64, %rd141;
	cvt.u32.u64 	%r65, %rd519;
	div.u32 	%r66, %r65, %r64;
	mul.lo.s32 	%r67, %r66, %r64;
	sub.s32 	%r68, %r65, %r67;
	cvt.u64.u32 	%rd521, %r66;
	cvt.u64.u32 	%rd522, %r68;
	bra.uni 	$L__BB299_64;
$L__BB299_63:
	div.s64 	%rd521, %rd519, %rd141;
	mul.lo.s64 	%rd282, %rd521, %rd141;
	sub.s64 	%rd522, %rd519, %rd282;
$L__BB299_64:
	add.s64 	%rd284, %rd1, %rd278;
	ld.global.u64 	%rd285, [%rd284];
	mad.lo.s64 	%rd148, %rd285, %rd522, %rd140;
	add.s32 	%r32, %r208, 1;
	mul.wide.u32 	%rd286, %r32, 8;
	add.s64 	%rd287, %rd2, %rd286;
	ld.global.u64 	%rd149, [%rd287];
	or.b64  	%rd288, %rd521, %rd149;
	and.b64  	%rd289, %rd288, -4294967296;
	setp.ne.s64 	%p7, %rd289, 0;
	@%p7 bra 	$L__BB299_66;
	cvt.u32.u64 	%r69, %rd149;
	cvt.u32.u64 	%r70, %rd521;
	div.u32 	%r71, %r70, %r69;
	mul.lo.s32 	%r72, %r71, %r69;
	sub.s32 	%r73, %r70, %r72;
	cvt.u64.u32 	%rd523, %r71;
	cvt.u64.u32 	%rd524, %r73;
	bra.uni 	$L__BB299_67;
$L__BB299_66:
	div.s64 	%rd523, %rd521, %rd149;
	mul.lo.s64 	%rd290, %rd523, %rd149;
	sub.s64 	%rd524, %rd521, %rd290;
$L__BB299_67:
	add.s64 	%rd292, %rd1, %rd286;
	ld.global.u64 	%rd293, [%rd292];
	mad.lo.s64 	%rd156, %rd293, %rd524, %rd148;
	add.s32 	%r33, %r208, -4;
	mul.wide.u32 	%rd294, %r208, 8;
	add.s64 	%rd295, %rd2, %rd294;
	ld.global.u64 	%rd157, [%rd295];
	or.b64  	%rd296, %rd523, %rd157;
	and.b64  	%rd297, %rd296, -4294967296;
	setp.ne.s64 	%p8, %rd297, 0;
	@%p8 bra 	$L__BB299_69;
	cvt.u32.u64 	%r74, %rd157;
	cvt.u32.u64 	%r75, %rd523;
	div.u32 	%r76, %r75, %r74;
	mul.lo.s32 	%r77, %r76, %r74;
	sub.s32 	%r78, %r75, %r77;
	cvt.u64.u32 	%rd525, %r76;
	cvt.u64.u32 	%rd526, %r78;
	bra.uni 	$L__BB299_70;
$L__BB299_69:
	div.s64 	%rd525, %rd523, %rd157;
	mul.lo.s64 	%rd298, %rd525, %rd157;
	sub.s64 	%rd526, %rd523, %rd298;
$L__BB299_70:
	add.s64 	%rd300, %rd1, %rd294;
	ld.global.u64 	%rd301, [%rd300];
	mad.lo.s64 	%rd164, %rd301, %rd526, %rd156;
	add.s32 	%r34, %r208, -1;
	mul.wide.u32 	%rd302, %r34, 8;
	add.s64 	%rd303, %rd2, %rd302;
	ld.global.u64 	%rd165, [%rd303];
	or.b64  	%rd304, %rd525, %rd165;
	and.b64  	%rd305, %rd304, -4294967296;
	setp.ne.s64 	%p9, %rd305, 0;
	@%p9 bra 	$L__BB299_72;
	cvt.u32.u64 	%r79, %rd165;
	cvt.u32.u64 	%r80, %rd525;
	div.u32 	%r81, %r80, %r79;
	mul.lo.s32 	%r82, %r81, %r79;
	sub.s32 	%r83, %r80, %r82;
	cvt.u64.u32 	%rd527, %r81;
	cvt.u64.u32 	%rd528, %r83;
	bra.uni 	$L__BB299_73;
$L__BB299_72:
	div.s64 	%rd527, %rd525, %rd165;
	mul.lo.s64 	%rd306, %rd527, %rd165;
	sub.s64 	%rd528, %rd525, %rd306;
$L__BB299_73:
	add.s64 	%rd308, %rd1, %rd302;
	ld.global.u64 	%rd309, [%rd308];
	mad.lo.s64 	%rd172, %rd309, %rd528, %rd164;
	add.s32 	%r35, %r208, -2;
	mul.wide.u32 	%rd310, %r35, 8;
	add.s64 	%rd311, %rd2, %rd310;
	ld.global.u64 	%rd173, [%rd311];
	or.b64  	%rd312, %rd527, %rd173;
	and.b64  	%rd313, %rd312, -4294967296;
	setp.ne.s64 	%p10, %rd313, 0;
	@%p10 bra 	$L__BB299_75;
	cvt.u32.u64 	%r84, %rd173;
	cvt.u32.u64 	%r85, %rd527;
	div.u32 	%r86, %r85, %r84;
	mul.lo.s32 	%r87, %r86, %r84;
	sub.s32 	%r88, %r85, %r87;
	cvt.u64.u32 	%rd529, %r86;
	cvt.u64.u32 	%rd530, %r88;
	bra.uni 	$L__BB299_76;
$L__BB299_75:
	div.s64 	%rd529, %rd527, %rd173;
	mul.lo.s64 	%rd314, %rd529, %rd173;
	sub.s64 	%rd530, %rd527, %rd314;
$L__BB299_76:
	add.s64 	%rd316, %rd1, %rd310;
	ld.global.u64 	%rd317, [%rd316];
	mad.lo.s64 	%rd180, %rd317, %rd530, %rd172;
	add.s32 	%r36, %r208, -3;
	mul.wide.u32 	%rd318, %r36, 8;
	add.s64 	%rd319, %rd2, %rd318;
	ld.global.u64 	%rd181, [%rd319];
	or.b64  	%rd320, %rd529, %rd181;
	and.b64  	%rd321, %rd320, -4294967296;
	setp.ne.s64 	%p11, %rd321, 0;
	@%p11 bra 	$L__BB299_78;
	cvt.u32.u64 	%r89, %rd181;
	cvt.u32.u64 	%r90, %rd529;
	div.u32 	%r91, %r90, %r89;
	mul.lo.s32 	%r92, %r91, %r89;
	sub.s32 	%r93, %r90, %r92;
	cvt.u64.u32 	%rd531, %r91;
	cvt.u64.u32 	%rd532, %r93;
	bra.uni 	$L__BB299_79;
$L__BB299_78:
	div.s64 	%rd531, %rd529, %rd181;
	mul.lo.s64 	%rd322, %rd531, %rd181;
	sub.s64 	%rd532, %rd529, %rd322;
$L__BB299_79:
	add.s64 	%rd324, %rd1, %rd318;
	ld.global.u64 	%rd325, [%rd324];
	mad.lo.s64 	%rd188, %rd325, %rd532, %rd180;
	mul.wide.u32 	%rd326, %r33, 8;
	add.s64 	%rd327, %rd2, %rd326;
	ld.global.u64 	%rd189, [%rd327];
	or.b64  	%rd328, %rd531, %rd189;
	and.b64  	%rd329, %rd328, -4294967296;
	setp.ne.s64 	%p12, %rd329, 0;
	@%p12 bra 	$L__BB299_81;
	cvt.u32.u64 	%r94, %rd189;
	cvt.u32.u64 	%r95, %rd531;
	div.u32 	%r96, %r95, %r94;
	mul.lo.s32 	%r97, %r96, %r94;
	sub.s32 	%r98, %r95, %r97;
	cvt.u64.u32 	%rd548, %r96;
	cvt.u64.u32 	%rd534, %r98;
	bra.uni 	$L__BB299_82;
$L__BB299_81:
	div.s64 	%rd548, %rd531, %rd189;
	mul.lo.s64 	%rd330, %rd548, %rd189;
	sub.s64 	%rd534, %rd531, %rd330;
$L__BB299_82:
	add.s64 	%rd332, %rd1, %rd326;
	ld.global.u64 	%rd333, [%rd332];
	mad.lo.s64 	%rd557, %rd333, %rd534, %rd188;
	add.s32 	%r208, %r208, -8;
	add.s32 	%r207, %r207, 8;
	setp.ne.s32 	%p13, %r207, 0;
	@%p13 bra 	$L__BB299_58;
	add.s32 	%r210, %r208, 3;
$L__BB299_84:
	setp.eq.s32 	%p14, %r25, 0;
	@%p14 bra 	$L__BB299_113;
	and.b32  	%r41, %r23, 3;
	setp.lt.u32 	%p15, %r25, 4;
	@%p15 bra 	$L__BB299_99;
	mul.wide.u32 	%rd335, %r210, 8;
	add.s64 	%rd336, %rd2, %rd335;
	ld.global.u64 	%rd200, [%rd336];
	or.b64  	%rd337, %rd548, %rd200;
	and.b64  	%rd338, %rd337, -4294967296;
	setp.ne.s64 	%p16, %rd338, 0;
	@%p16 bra 	$L__BB299_88;
	cvt.u32.u64 	%r99, %rd200;
	cvt.u32.u64 	%r100, %rd548;
	div.u32 	%r101, %r100, %r99;
	mul.lo.s32 	%r102, %r101, %r99;
	sub.s32 	%r103, %r100, %r102;
	cvt.u64.u32 	%rd538, %r101;
	cvt.u64.u32 	%rd539, %r103;
	bra.uni 	$L__BB299_89;
$L__BB299_88:
	div.s64 	%rd538, %rd548, %rd200;
	mul.lo.s64 	%rd339, %rd538, %rd200;
	sub.s64 	%rd539, %rd548, %rd339;
$L__BB299_89:
	add.s64 	%rd341, %rd1, %rd335;
	ld.global.u64 	%rd342, [%rd341];
	mad.lo.s64 	%rd207, %rd342, %rd539, %rd557;
	add.s32 	%r42, %r210, -1;
	mul.wide.u32 	%rd343, %r42, 8;
	add.s64 	%rd344, %rd2, %rd343;
	ld.global.u64 	%rd208, [%rd344];
	or.b64  	%rd345, %rd538, %rd208;
	and.b64  	%rd346, %rd345, -4294967296;
	setp.ne.s64 	%p17, %rd346, 0;
	@%p17 bra 	$L__BB299_91;
	cvt.u32.u64 	%r104, %rd208;
	cvt.u32.u64 	%r105, %rd538;
	div.u32 	%r106, %r105, %r104;
	mul.lo.s32 	%r107, %r106, %r104;
	sub.s32 	%r108, %r105, %r107;
	cvt.u64.u32 	%rd540, %r106;
	cvt.u64.u32 	%rd541, %r108;
	bra.uni 	$L__BB299_92;
$L__BB299_91:
	div.s64 	%rd540, %rd538, %rd208;
	mul.lo.s64 	%rd347, %rd540, %rd208;
	sub.s64 	%rd541, %rd538, %rd347;
$L__BB299_92:
	add.s64 	%rd349, %rd1, %rd343;
	ld.global.u64 	%rd350, [%rd349];
	mad.lo.s64 	%rd215, %rd350, %rd541, %rd207;
	add.s32 	%r43, %r210, -2;
	mul.wide.u32 	%rd351, %r43, 8;
	add.s64 	%rd352, %rd2, %rd351;
	ld.global.u64 	%rd216, [%rd352];
	or.b64  	%rd353, %rd540, %rd216;
	and.b64  	%rd354, %rd353, -4294967296;
	setp.ne.s64 	%p18, %rd354, 0;
	@%p18 bra 	$L__BB299_94;
	cvt.u32.u64 	%r109, %rd216;
	cvt.u32.u64 	%r110, %rd540;
	div.u32 	%r111, %r110, %r109;
	mul.lo.s32 	%r112, %r111, %r109;
	sub.s32 	%r113, %r110, %r112;
	cvt.u64.u32 	%rd542, %r111;
	cvt.u64.u32 	%rd543, %r113;
	bra.uni 	$L__BB299_95;
$L__BB299_94:
	div.s64 	%rd542, %rd540, %rd216;
	mul.lo.s64 	%rd355, %rd542, %rd216;
	sub.s64 	%rd543, %rd540, %rd355;
$L__BB299_95:
	add.s64 	%rd357, %rd1, %rd351;
	ld.global.u64 	%rd358, [%rd357];
	mad.lo.s64 	%rd223, %rd358, %rd543, %rd215;
	add.s32 	%r44, %r210, -3;
	mul.wide.u32 	%rd359, %r44, 8;
	add.s64 	%rd360, %rd2, %rd359;
	ld.global.u64 	%rd224, [%rd360];
	or.b64  	%rd361, %rd542, %rd224;
	and.b64  	%rd362, %rd361, -4294967296;
	setp.ne.s64 	%p19, %rd362, 0;
	@%p19 bra 	$L__BB299_97;
	cvt.u32.u64 	%r114, %rd224;
	cvt.u32.u64 	%r115, %rd542;
	div.u32 	%r116, %r115, %r114;
	mul.lo.s32 	%r117, %r116, %r114;
	sub.s32 	%r118, %r115, %r117;
	cvt.u64.u32 	%rd548, %r116;
	cvt.u64.u32 	%rd545, %r118;
	bra.uni 	$L__BB299_98;
$L__BB299_97:
	div.s64 	%rd548, %rd542, %rd224;
	mul.lo.s64 	%rd363, %rd548, %rd224;
	sub.s64 	%rd545, %rd542, %rd363;
$L__BB299_98:
	add.s64 	%rd365, %rd1, %rd359;
	ld.global.u64 	%rd366, [%rd365];
	mad.lo.s64 	%rd557, %rd366, %rd545, %rd223;
	add.s32 	%r210, %r210, -4;
$L__BB299_99:
	setp.eq.s32 	%p20, %r41, 0;
	@%p20 bra 	$L__BB299_113;
	setp.eq.s32 	%p21, %r41, 1;
	@%p21 bra 	$L__BB299_108;
	mul.wide.u32 	%rd368, %r210, 8;
	add.s64 	%rd369, %rd2, %rd368;
	ld.global.u64 	%rd235, [%rd369];
	or.b64  	%rd370, %rd548, %rd235;
	and.b64  	%rd371, %rd370, -4294967296;
	setp.ne.s64 	%p22, %rd371, 0;
	@%p22 bra 	$L__BB299_103;
	cvt.u32.u64 	%r119, %rd235;
	cvt.u32.u64 	%r120, %rd548;
	div.u32 	%r121, %r120, %r119;
	mul.lo.s32 	%r122, %r121, %r119;
	sub.s32 	%r123, %r120, %r122;
	cvt.u64.u32 	%rd549, %r121;
	cvt.u64.u32 	%rd550, %r123;
	bra.uni 	$L__BB299_104;
$L__BB299_103:
	div.s64 	%rd549, %rd548, %rd235;
	mul.lo.s64 	%rd372, %rd549, %rd235;
	sub.s64 	%rd550, %rd548, %rd372;
$L__BB299_104:
	add.s64 	%rd374, %rd1, %rd368;
	ld.global.u64 	%rd375, [%rd374];
	mad.lo.s64 	%rd242, %rd375, %rd550, %rd557;
	add.s32 	%r47, %r210, -1;
	mul.wide.u32 	%rd376, %r47, 8;
	add.s64 	%rd377, %rd2, %rd376;
	ld.global.u64 	%rd243, [%rd377];
	or.b64  	%rd378, %rd549, %rd243;
	and.b64  	%rd379, %rd378, -4294967296;
	setp.ne.s64 	%p23, %rd379, 0;
	@%p23 bra 	$L__BB299_106;
	cvt.u32.u64 	%r124, %rd243;
	cvt.u32.u64 	%r125, %rd549;
	div.u32 	%r126, %r125, %r124;
	mul.lo.s32 	%r127, %r126, %r124;
	sub.s32 	%r128, %r125, %r127;
	cvt.u64.u32 	%rd548, %r126;
	cvt.u64.u32 	%rd552, %r128;
	bra.uni 	$L__BB299_107;
$L__BB299_106:
	div.s64 	%rd548, %rd549, %rd243;
	mul.lo.s64 	%rd380, %rd548, %rd243;
	sub.s64 	%rd552, %rd549, %rd380;
$L__BB299_107:
	add.s64 	%rd382, %rd1, %rd376;
	ld.global.u64 	%rd383, [%rd382];
	mad.lo.s64 	%rd557, %rd383, %rd552, %rd242;
	add.s32 	%r210, %r210, -2;
$L__BB299_108:
	and.b32  	%r129, %r23, 1;
	setp.eq.b32 	%p24, %r129, 1;
	not.pred 	%p25, %p24;
	@%p25 bra 	$L__BB299_113;
	mul.wide.u32 	%rd384, %r210, 8;
	add.s64 	%rd385, %rd2, %rd384;
	ld.global.u64 	%rd254, [%rd385];
	or.b64  	%rd386, %rd548, %rd254;
	and.b64  	%rd387, %rd386, -4294967296;
	setp.ne.s64 	%p26, %rd387, 0;
	@%p26 bra 	$L__BB299_111;
	cvt.u32.u64 	%r130, %rd254;
	cvt.u32.u64 	%r131, %rd548;
	rem.u32 	%r132, %r131, %r130;
	cvt.u64.u32 	%rd556, %r132;
	bra.uni 	$L__BB299_112;
$L__BB299_111:
	rem.s64 	%rd556, %rd548, %rd254;
$L__BB299_112:
	add.s64 	%rd389, %rd1, %rd384;
	ld.global.u64 	%rd390, [%rd389];
	mad.lo.s64 	%rd557, %rd390, %rd556, %rd557;
$L__BB299_113:
	shl.b64 	%rd391, %rd557, 1;
	add.s64 	%rd392, %rd3, %rd391;
	ld.global.u16 	%rs2, [%rd392];
	st.shared.u16 	[%r5], %rs2;
$L__BB299_114:
	bar.sync 	0;
	setp.lt.u32 	%p48, %r212, 66;
	@%p48 bra 	$L__BB299_118;
$L__BB299_115:
	shr.u32 	%r51, %r212, 1;
	setp.ge.u32 	%p49, %r1, %r51;
	@%p49 bra 	$L__BB299_117;
	ld.shared.u16 	%rs7, [%r5];
	and.b32  	%r201, %r212, 2046;
	add.s32 	%r202, %r5, %r201;
	ld.shared.u16 	%rs8, [%r202];
	// begin inline asm
	{add.f16 %rs6,%rs7,%rs8;
}
	// end inline asm
	st.shared.u16 	[%r5], %rs6;
$L__BB299_117:
	bar.sync 	0;
	setp.gt.u32 	%p50, %r212, 131;
	mov.u32 	%r212, %r51;
	@%p50 bra 	$L__BB299_115;
$L__BB299_118:
	setp.gt.u32 	%p51, %r1, 31;
	@%p51 bra 	$L__BB299_121;
	ld.shared.u16 	%rs10, [%r5];
	ld.shared.u16 	%rs11, [%r5+64];
	// begin inline asm
	{add.f16 %rs9,%rs10,%rs11;
}
	// end inline asm
	st.volatile.shared.u16 	[%r5], %rs9;
	ld.shared.u16 	%rs14, [%r5+32];
	// begin inline asm
	{add.f16 %rs12,%rs9,%rs14;
}
	// end inline asm
	st.volatile.shared.u16 	[%r5], %rs12;
	ld.shared.u16 	%rs17, [%r5+16];
	// begin inline asm
	{add.f16 %rs15,%rs12,%rs17;
}
	// end inline asm
	st.volatile.shared.u16 	[%r5], %rs15;
	ld.shared.u16 	%rs20, [%r5+8];
	// begin inline asm
	{add.f16 %rs18,%rs15,%rs20;
}
	// end inline asm
	st.volatile.shared.u16 	[%r5], %rs18;
	ld.shared.u16 	%rs23, [%r5+4];
	// begin inline asm
	{add.f16 %rs21,%rs18,%rs23;
}
	// end inline asm
	st.volatile.shared.u16 	[%r5], %rs21;
	ld.shared.u16 	%rs26, [%r5+2];
	// begin inline asm
	{add.f16 %rs24,%rs21,%rs26;
}
	// end inline asm
	st.volatile.shared.u16 	[%r5], %rs24;
	setp.ne.s32 	%p52, %r1, 0;
	@%p52 bra 	$L__BB299_121;
	cvta.to.global.u64 	%rd470, %rd260;
	mul.wide.u32 	%rd471, %r2, 2;
	add.s64 	%rd472, %rd470, %rd471;
	ld.shared.u16 	%rs27, [meansdata_f16];
	st.global.u16 	[%rd472], %rs27;
$L__BB299_121:
	ret;

}
	// .globl	contiguous_mean2_f16
.visible .entry contiguous_mean2_f16(
	.param .u64 .ptr .align 1 contiguous_mean2_f16_param_0,
	.param .u64 .ptr .align 1 contiguous_mean2_f16_param_1,
	.param .u64 .ptr .align 1 contiguous_mean2_f16_param_2,
	.param .u64 .ptr .align 1 contiguous_mean2_f16_param_3,
	.param .u64 contiguous_mean2_f16_param_4,
	.param .u64 contiguous_mean2_f16_param_5,
	.param .u64 contiguous_mean2_f16_param_6,
	.param .u64 contiguous_mean2_f16_param_7,
	.param .u64 contiguous_mean2_f16_param_8
)
{
	.reg .pred 	%p<54>;
	.reg .b16 	%rs<28>;
	.reg .b32 	%r<214>;
	.reg .b64 	%rd<574>;

	ld.param.u64 	%rd267, [contiguous_mean2_f16_param_1];
	ld.param.u64 	%rd268, [contiguous_mean2_f16_param_2];
	ld.param.u64 	%rd269, [contiguous_mean2_f16_param_3];
	ld.param.u64 	%rd264, [contiguous_mean2_f16_param_4];
	ld.param.u64 	%rd270, [contiguous_mean2_f16_param_5];
	ld.param.u64 	%rd265, [contiguous_mean2_f16_param_6];
	ld.param.u64 	%rd271, [contiguous_mean2_f16_param_7];
	cvta.to.global.u64 	%rd1, %rd269;
	cvta.to.global.u64 	%rd2, %rd268;
	cvta.to.global.u64 	%rd573, %rd267;
	mov.u32 	%r1, %tid.x;
	mov.u32 	%r2, %ctaid.x;
	mov.u32 	%r213, %ntid.x;
	mul.lo.s32 	%r53, %r2, %r213;
	shl.b32 	%r54, %r53, 1;
	add.s32 	%r4, %r54, %r1;
	shl.b32 	%r55, %r1, 1;
	mov.u32 	%r56, meansdata_f16;
	add.s32 	%r5, %r56, %r55;
	mov.b32 	%r52, 0;
	// begin inline asm
	cvt.rn.f16.s32 %rs1, %r52;
	// end inline asm
	st.shared.u16 	[%r5], %rs1;
	mov.u32 	%r57, %ctaid.y;
	cvt.u64.u32 	%rd272, %r57;
	add.s64 	%rd4, %rd270, %rd272;
	setp.ge.u64 	%p1, %rd4, %rd271;
	@%p1 bra 	$L__BB300_122;
	add.s32 	%r58, %r4, %r213;
	cvt.u64.u32 	%rd5, %r58;
	setp.le.u64 	%p2, %rd265, %rd5;
	@%p2 bra 	$L__BB300_55;
	cvt.u64.u32 	%rd404, %r4;
	mul.lo.s64 	%rd405, %rd4, %rd265;
	add.s64 	%rd527, %rd405, %rd404;
	add.s64 	%rd525, %rd405, %rd5;
	cvt.u32.u64 	%r6, %rd264;
	add.s32 	%r207, %r6, -1;
	setp.lt.s32 	%p28, %r207, 0;
	mov.b64 	%rd531, 0;
	mov.u64 	%rd532, %rd531;
	@%p28 bra 	$L__BB300_54;
	setp.lt.u32 	%p29, %r207, 3;
	mov.b64 	%rd532, 0;
	mov.u64 	%rd531, %rd532;
	@%p29 bra 	$L__BB300_31;
	add.s32 	%r205, %r6, -2;
	and.b32  	%r134, %r6, -4;
	neg.s32 	%r204, %r134;
	mov.b64 	%rd532, 0;
$L__BB300_5:
	.pragma "nounroll";
	add.s32 	%r12, %r205, 1;
	mul.wide.u32 	%rd409, %r12, 8;
	add.s64 	%rd410, %rd2, %rd409;
	ld.global.u64 	%rd12, [%rd410];
	or.b64  	%rd411, %rd527, %rd12;
	and.b64  	%rd412, %rd411, -4294967296;
	setp.ne.s64 	%p30, %rd412, 0;
	@%p30 bra 	$L__BB300_7;
	cvt.u32.u64 	%r135, %rd12;
	cvt.u32.u64 	%r136, %rd527;
	div.u32 	%r137, %r136, %r135;
	mul.lo.s32 	%r138, %r137, %r135;
	sub.s32 	%r139, %r136, %r138;
	cvt.u64.u32 	%rd493, %r137;
	cvt.u64.u32 	%rd494, %r139;
	bra.uni 	$L__BB300_8;
$L__BB300_7:
	div.s64 	%rd493, %rd527, %rd12;
	mul.lo.s64 	%rd413, %rd493, %rd12;
	sub.s64 	%rd494, %rd527, %rd413;
$L__BB300_8:
	mul.wide.u32 	%rd414, %r12, 8;
	add.s64 	%rd415, %rd1, %rd414;
	ld.global.u64 	%rd19, [%rd415];
	mad.lo.s64 	%rd20, %rd19, %rd494, %rd531;
	or.b64  	%rd416, %rd525, %rd12;
	and.b64  	%rd417, %rd416, -4294967296;
	setp.ne.s64 	%p31, %rd417, 0;
	@%p31 bra 	$L__BB300_10;
	cvt.u32.u64 	%r140, %rd12;
	cvt.u32.u64 	%r141, %rd525;
	div.u32 	%r142, %r141, %r140;
	mul.lo.s32 	%r143, %r142, %r140;
	sub.s32 	%r144, %r141, %r143;
	cvt.u64.u32 	%rd495, %r142;
	cvt.u64.u32 	%rd496, %r144;
	bra.uni 	$L__BB300_11;
$L__BB300_10:
	div.s64 	%rd495, %rd525, %rd12;
	mul.lo.s64 	%rd418, %rd495, %rd12;
	sub.s64 	%rd496, %rd525, %rd418;
$L__BB300_11:
	mad.lo.s64 	%rd27, %rd496, %rd19, %rd532;
	add.s32 	%r13, %r205, -2;
	mul.wide.u32 	%rd419, %r205, 8;
	add.s64 	%rd420, %rd2, %rd419;
	ld.global.u64 	%rd28, [%rd420];
	or.b64  	%rd421, %rd493, %rd28;
	and.b64  	%rd422, %rd421, -4294967296;
	setp.ne.s64 	%p32, %rd422, 0;
	@%p32 bra 	$L__BB300_13;
	cvt.u32.u64 	%r145, %rd28;
	cvt.u32.u64 	%r146, %rd493;
	div.u32 	%r147, %r146, %r145;
	mul.lo.s32 	%r148, %r147, %r145;
	sub.s32 	%r149, %r146, %r148;
	cvt.u64.u32 	%rd497, %r147;
	cvt.u64.u32 	%rd498, %r149;
	bra.uni 	$L__BB300_14;
$L__BB300_13:
	div.s64 	%rd497, %rd493, %rd28;
	mul.lo.s64 	%rd423, %rd497, %rd28;
	sub.s64 	%rd498, %rd493, %rd423;
$L__BB300_14:
	mul.wide.u32 	%rd424, %r205, 8;
	add.s64 	%rd425, %rd1, %rd424;
	ld.global.u64 	%rd35, [%rd425];
	mad.lo.s64 	%rd36, %rd35, %rd498, %rd20;
	or.b64  	%rd426, %rd495, %rd28;
	and.b64  	%rd427, %rd426, -4294967296;
	setp.ne.s64 	%p33, %rd427, 0;
	@%p33 bra 	$L__BB300_16;
	cvt.u32.u64 	%r150, %rd28;
	cvt.u32.u64 	%r151, %rd495;
	div.u32 	%r152, %r151, %r150;
	mul.lo.s32 	%r153, %r152, %r150;
	sub.s32 	%r154, %r151, %r153;
	cvt.u64.u32 	%rd499, %r152;
	cvt.u64.u32 	%rd500, %r154;
	bra.uni 	$L__BB300_17;
$L__BB300_16:
	div.s64 	%rd499, %rd495, %rd28;
	mul.lo.s64 	%rd428, %rd499, %rd28;
	sub.s64 	%rd500, %rd495, %rd428;
$L__BB300_17:
	mad.lo.s64 	%rd43, %rd500, %rd35, %rd27;
	add.s32 	%r14, %r205, -1;
	mul.wide.u32 	%rd429, %r14, 8;
	add.s64 	%rd430, %rd2, %rd429;
	ld.global.u64 	%rd44, [%rd430];
	or.b64  	%rd431, %rd497, %rd44;
	and.b64  	%rd432, %rd431, -4294967296;
	setp.ne.s64 	%p34, %rd432, 0;
	@%p34 bra 	$L__BB300_19;
	cvt.u32.u64 	%r155, %rd44;
	cvt.u32.u64 	%r156, %rd497;
	div.u32 	%r157, %r156, %r155;
	mul.lo.s32 	%r158, %r157, %r155;
	sub.s32 	%r159, %r156, %r158;
	cvt.u64.u32 	%rd501, %r157;
	cvt.u64.u32 	%rd502, %r159;
	bra.uni 	$L__BB300_20;
$L__BB300_19:
	div.s64 	%rd501, %rd497, %rd44;
	mul.lo.s64 	%rd433, %rd501, %rd44;
	sub.s64 	%rd502, %rd497, %rd433;
$L__BB300_20:
	mul.wide.u32 	%rd434, %r14, 8;
	add.s64 	%rd435, %rd1, %rd434;
	ld.global.u64 	%rd51, [%rd435];
	mad.lo.s64 	%rd52, %rd51, %rd502, %rd36;
	or.b64  	%rd436, %rd499, %rd44;
	and.b64  	%rd437, %rd436, -4294967296;
	setp.ne.s64 	%p35, %rd437, 0;
	@%p35 bra 	$L__BB300_22;
	cvt.u32.u64 	%r160, %rd44;
	cvt.u32.u64 	%r161, %rd499;
	div.u32 	%r162, %r161, %r160;
	mul.lo.s32 	%r163, %r162, %r160;
	sub.s32 	%r164, %r161, %r163;
	cvt.u64.u32 	%rd503, %r162;
	cvt.u64.u32 	%rd504, %r164;
	bra.uni 	$L__BB300_23;
$L__BB300_22:
	div.s64 	%rd503, %rd499, %rd44;
	mul.lo.s64 	%rd438, %rd503, %rd44;
	sub.s64 	%rd504, %rd499, %rd438;
$L__BB300_23:
	mad.lo.s64 	%rd59, %rd504, %rd51, %rd43;
	mul.wide.u32 	%rd439, %r13, 8;
	add.s64 	%rd440, %rd2, %rd439;
	ld.global.u64 	%rd60, [%rd440];
	or.b64  	%rd441, %rd501, %rd60;
	and.b64  	%rd442, %rd441, -4294967296;
	setp.ne.s64 	%p36, %rd442, 0;
	@%p36 bra 	$L__BB300_25;
	cvt.u32.u64 	%r165, %rd60;
	cvt.u32.u64 	%r166, %rd501;
	div.u32 	%r167, %r166, %r165;
	mul.lo.s32 	%r168, %r167, %r165;
	sub.s32 	%r169, %r166, %r168;
	cvt.u64.u32 	%rd527, %r167;
	cvt.u64.u32 	%rd506, %r169;
	bra.uni 	$L__BB300_26;
$L__BB300_25:
	div.s64 	%rd527, %rd501, %rd60;
	mul.lo.s64 	%rd443, %rd527, %rd60;
	sub.s64 	%rd506, %rd501, %rd443;
$L__BB300_26:
	mul.wide.u32 	%rd444, %r13, 8;
	add.s64 	%rd445, %rd1, %rd444;
	ld.global.u64 	%rd67, [%rd445];
	mad.lo.s64 	%rd531, %rd67, %rd506, %rd52;
	or.b64  	%rd446, %rd503, %rd60;
	and.b64  	%rd447, %rd446, -4294967296;
	setp.ne.s64 	%p37, %rd447, 0;
	@%p37 bra 	$L__BB300_28;
	cvt.u32.u64 	%r170, %rd60;
	cvt.u32.u64 	%r171, %rd503;
	div.u32 	%r172, %r171, %r170;
	mul.lo.s32 	%r173, %r172, %r170;
	sub.s32 	%r174, %r171, %r173;
	cvt.u64.u32 	%rd525, %r172;
	cvt.u64.u32 	%rd508, %r174;
	bra.uni 	$L__BB300_29;
$L__BB300_28:
	div.s64 	%rd525, %rd503, %rd60;
	mul.lo.s64 	%rd448, %rd525, %rd60;
	sub.s64 	%rd508, %rd503, %rd448;
$L__BB300_29:
	mad.lo.s64 	%rd532, %rd508, %rd67, %rd59;
	add.s32 	%r205, %r205, -4;
	add.s32 	%r204, %r204, 4;
	setp.ne.s32 	%p38, %r204, 0;
	@%p38 bra 	$L__BB300_5;
	add.s32 	%r207, %r205, 1;
$L__BB300_31:
	and.b32  	%r19, %r6, 3;
	setp.eq.s32 	%p39, %r19, 0;
	@%p39 bra 	$L__BB300_54;
	setp.eq.s32 	%p40, %r19, 1;
	@%p40 bra 	$L__BB300_46;
	mul.wide.u32 	%rd450, %r207, 8;
	add.s64 	%rd451, %rd2, %rd450;
	ld.global.u64 	%rd82, [%rd451];
	or.b64  	%rd452, %rd527, %rd82;
	and.b64  	%rd453, %rd452, -4294967296;
	setp.ne.s64 	%p41, %rd453, 0;
	@%p41 bra 	$L__BB300_35;
	cvt.u32.u64 	%r175, %rd82;
	cvt.u32.u64 	%r176, %rd527;
	div.u32 	%r177, %r176, %r175;
	mul.lo.s32 	%r178, %r177, %r175;
	sub.s32 	%r179, %r176, %r178;
	cvt.u64.u32 	%rd515, %r177;
	cvt.u64.u32 	%rd516, %r179;
	bra.uni 	$L__BB300_36;
$L__BB300_35:
	div.s64 	%rd515, %rd527, %rd82;
	mul.lo.s64 	%rd454, %rd515, %rd82;
	sub.s64 	%rd516, %rd527, %rd454;
$L__BB300_36:
	add.s64 	%rd456, %rd1, %rd450;
	ld.global.u64 	%rd89, [%rd456];
	mad.lo.s64 	%rd90, %rd89, %rd516, %rd531;
	or.b64  	%rd457, %rd525, %rd82;
	and.b64  	%rd458, %rd457, -4294967296;
	setp.ne.s64 	%p42, %rd458, 0;
	@%p42 bra 	$L__BB300_38;
	cvt.u32.u64 	%r180, %rd82;
	cvt.u32.u64 	%r181, %rd525;
	div.u32 	%r182, %r181, %r180;
	mul.lo.s32 	%r183, %r182, %r180;
	sub.s32 	%r184, %r181, %r183;
	cvt.u64.u32 	%rd517, %r182;
	cvt.u64.u32 	%rd518, %r184;
	bra.uni 	$L__BB300_39;
$L__BB300_38:
	div.s64 	%rd517, %rd525, %rd82;
	mul.lo.s64 	%rd459, %rd517, %rd82;
	sub.s64 	%rd518, %rd525, %rd459;
$L__BB300_39:
	mad.lo.s64 	%rd97, %rd518, %rd89, %rd532;
	add.s32 	%r20, %r207, -1;
	mul.wide.u32 	%rd460, %r20, 8;
	add.s64 	%rd461, %rd2, %rd460;
	ld.global.u64 	%rd98, [%rd461];
	or.b64  	%rd462, %rd515, %rd98;
	and.b64  	%rd463, %rd462, -4294967296;
	setp.ne.s64 	%p43, %rd463, 0;
	@%p43 bra 	$L__BB300_41;
	cvt.u32.u64 	%r185, %rd98;
	cvt.u32.u64 	%r186, %rd515;
	div.u32 	%r187, %r186, %r185;
	mul.lo.s32 	%r188, %r187, %r185;
	sub.s32 	%r189, %r186, %r188;
	cvt.u64.u32 	%rd527, %r187;
	cvt.u64.u32 	%rd520, %r189;
	bra.uni 	$L__BB300_42;
$L__BB300_41:
	div.s64 	%rd527, %rd515, %rd98;
	mul.lo.s64 	%rd464, %rd527, %rd98;
	sub.s64 	%rd520, %rd515, %rd464;
$L__BB300_42:
	add.s64 	%rd466, %rd1, %rd460;
	ld.global.u64 	%rd105, [%rd466];
	mad.lo.s64 	%rd531, %rd105, %rd520, %rd90;
	or.b64  	%rd467, %rd517, %rd98;
	and.b64  	%rd468, %rd467, -4294967296;
	setp.ne.s64 	%p44, %rd468, 0;
	@%p44 bra 	$L__BB300_44;
	cvt.u32.u64 	%r190, %rd98;
	cvt.u32.u64 	%r191, %rd517;
	div.u32 	%r192, %r191, %r190;
	mul.lo.s32 	%r193, %r192, %r190;
	sub.s32 	%r194, %r191, %r193;
	cvt.u64.u32 	%rd525, %r192;
	cvt.u64.u32 	%rd522, %r194;
	bra.uni 	$L__BB300_45;
$L__BB300_44:
	div.s64 	%rd525, %rd517, %rd98;
	mul.lo.s64 	%rd469, %rd525, %rd98;
	sub.s64 	%rd522, %rd517, %rd469;
$L__BB300_45:
	mad.lo.s64 	%rd532, %rd522, %rd105, %rd97;
	add.s32 	%r207, %r207, -2;
$L__BB300_46:
	and.b32  	%r195, %r6, 1;
	setp.eq.b32 	%p45, %r195, 1;
	not.pred 	%p46, %p45;
	@%p46 bra 	$L__BB300_54;
	mul.wide.u32 	%rd470, %r207, 8;
	add.s64 	%rd471, %rd2, %rd470;
	ld.global.u64 	%rd120, [%rd471];
	or.b64  	%rd472, %rd527, %rd120;
	and.b64  	%rd473, %rd472, -4294967296;
	setp.ne.s64 	%p47, %rd473, 0;
	@%p47 bra 	$L__BB300_49;
	cvt.u32.u64 	%r196, %rd120;
	cvt.u32.u64 	%r197, %rd527;
	rem.u32 	%r198, %r197, %r196;
	cvt.u64.u32 	%rd529, %r198;
	bra.uni 	$L__BB300_50;
$L__BB300_49:
	rem.s64 	%rd529, %rd527, %rd120;
$L__BB300_50:
	add.s64 	%rd475, %rd1, %rd470;
	ld.global.u64 	%rd124, [%rd475];
	mad.lo.s64 	%rd531, %rd124, %rd529, %rd531;
	or.b64  	%rd476, %rd525, %rd120;
	and.b64  	%rd477, %rd476, -4294967296;
	setp.ne.s64 	%p48, %rd477, 0;
	@%p48 bra 	$L__BB300_52;
	cvt.u32.u64 	%r199, %rd120;
	cvt.u32.u64 	%r200, %rd525;
	rem.u32 	%r201, %r200, %r199;
	cvt.u64.u32 	%rd530, %r201;
	bra.uni 	$L__BB300_53;
$L__BB300_52:
	rem.s64 	%rd530, %rd525, %rd120;
$L__BB300_53:
	mad.lo.s64 	%rd532, %rd530, %rd124, %rd532;
$L__BB300_54:
	shl.b64 	%rd478, %rd531, 1;
	add.s64 	%rd479, %rd573, %rd478;
	ld.global.u16 	%rs4, [%rd479];
	shl.b64 	%rd480, %rd532, 1;
	add.s64 	%rd481, %rd573, %rd480;
	ld.global.u16 	%rs5, [%rd481];
	// begin inline asm
	{add.f16 %rs3,%rs4,%rs5;
}
	// end inline asm
	st.shared.u16 	[%r5], %rs3;
	bra.uni 	$L__BB300_115;
$L__BB300_55:
	cvt.u64.u32 	%rd132, %r4;
	setp.le.u64 	%p3, %rd265, %rd132;
	@%p3 bra 	$L__BB300_115;
	mad.lo.s64 	%rd564, %rd4, %rd265, %rd132;
	cvt.u32.u64 	%r23, %rd264;
	add.s32 	%r211, %r23, -1;
	setp.lt.s32 	%p4, %r211, 0;
	@%p4 bra 	$L__BB300_114;
	and.b32  	%r25, %r23, 7;
	setp.lt.u32 	%p5, %r211, 7;
	@%p5 bra 	$L__BB300_85;
	add.s32 	%r209, %r23, -4;
	and.b32  	%r59, %r23, -8;
	neg.s32 	%r208, %r59;
$L__BB300_59:
	.pragma "nounroll";
	add.s32 	%r30, %r209, 3;
	mul.wide.u32 	%rd274, %r30, 8;
	add.s64 	%rd275, %rd2, %rd274;
	ld.global.u64 	%rd136, [%rd275];
	or.b64  	%rd276, %rd564, %rd136;
	and.b64  	%rd277, %rd276, -4294967296;
	setp.ne.s64 	%p6, %rd277, 0;
	@%p6 bra 	$L__BB300_61;
	cvt.u32.u64 	%r60, %rd136;
	cvt.u32.u64 	%r61, %rd564;
	div.u32 	%r62, %r61, %r60;
	mul.lo.s32 	%r63, %r62, %r60;
	sub.s32 	%r64, %r61, %r63;
	cvt.u64.u32 	%rd535, %r62;
	cvt.u64.u32 	%rd536, %r64;
	bra.uni 	$L__BB300_62;
$L__BB300_61:
	div.s64 	%rd535, %rd564, %rd136;
	mul.lo.s64 	%rd278, %rd535, %rd136;
	sub.s64 	%rd536, %rd564, %rd278;
$L__BB300_62:
	add.s64 	%rd280, %rd1, %rd274;
	ld.global.u64 	%rd281, [%rd280];
	mul.lo.s64 	%rd143, %rd281, %rd536;
	add.s32 	%r31, %r209, 2;
	mul.wide.u32 	%rd282, %r31, 8;
	add.s64 	%rd283, %rd2, %rd282;
	ld.global.u64 	%rd144, [%rd283];
	or.b64  	%rd284, %rd535, %rd144;
	and.b64  	%rd285, %rd284, -4294967296;
	setp.ne.s64 	%p7, %rd285, 0;
	@%p7 bra 	$L__BB300_64;
	cvt.u32.u64 	%r65, %rd144;
	cvt.u32.u64 	%r66, %rd535;
	div.u32 	%r67, %r66, %r65;
	mul.lo.s32 	%r68, %r67, %r65;
	sub.s32 	%r69, %r66, %r68;
	cvt.u64.u32 	%rd537, %r67;
	cvt.u64.u32 	%rd538, %r69;
	bra.uni 	$L__BB300_65;
$L__BB300_64:
	div.s64 	%rd537, %rd535, %rd144;
	mul.lo.s64 	%rd286, %rd537, %rd144;
	sub.s64 	%rd538, %rd535, %rd286;
$L__BB300_65:
	add.s64 	%rd288, %rd1, %rd282;
	ld.global.u64 	%rd289, [%rd288];
	mad.lo.s64 	%rd151, %rd289, %rd538, %rd143;
	add.s32 	%r32, %r209, 1;
	mul.wide.u32 	%rd290, %r32, 8;
	add.s64 	%rd291, %rd2, %rd290;
	ld.global.u64 	%rd152, [%rd291];
	or.b64  	%rd292, %rd537, %rd152;
	and.b64  	%rd293, %rd292, -4294967296;
	setp.ne.s64 	%p8, %rd293, 0;
	@%p8 bra 	$L__BB300_67;
	cvt.u32.u64 	%r70, %rd152;
	cvt.u32.u64 	%r71, %rd537;
	div.u32 	%r72, %r71, %r70;
	mul.lo.s32 	%r73, %r72, %r70;
	sub.s32 	%r74, %r71, %r73;
	cvt.u64.u32 	%rd539, %r72;
	cvt.u64.u32 	%rd540, %r74;
	bra.uni 	$L__BB300_68;
$L__BB300_67:
	div.s64 	%rd539, %rd537, %rd152;
	mul.lo.s64 	%rd294, %rd539, %rd152;
	sub.s64 	%rd540, %rd537, %rd294;
$L__BB300_68:
	add.s64 	%rd296, %rd1, %rd290;
	ld.global.u64 	%rd297, [%rd296];
	mad.lo.s64 	%rd159, %rd297, %rd540, %rd151;
	add.s32 	%r33, %r209, -4;
	mul.wide.u32 	%rd298, %r209, 8;
	add.s64 	%rd299, %rd2, %rd298;
	ld.global.u64 	%rd160, [%rd299];
	or.b64  	%rd300, %rd539, %rd160;
	and.b64  	%rd301, %rd300, -4294967296;
	setp.ne.s64 	%p9, %rd301, 0;
	@%p9 bra 	$L__BB300_70;
	cvt.u32.u64 	%r75, %rd160;
	cvt.u32.u64 	%r76, %rd539;
	div.u32 	%r77, %r76, %r75;
	mul.lo.s32 	%r78, %r77, %r75;
	sub.s32 	%r79, %r76, %r78;
	cvt.u64.u32 	%rd541, %r77;
	cvt.u64.u32 	%rd542, %r79;
	bra.uni 	$L__BB300_71;
$L__BB300_70:
	div.s64 	%rd541, %rd539, %rd160;
	mul.lo.s64 	%rd302, %rd541, %rd160;
	sub.s64 	%rd542, %rd539, %rd302;
$L__BB300_71:
	add.s64 	%rd304, %rd1, %rd298;
	ld.global.u64 	%rd305, [%rd304];
	mad.lo.s64 	%rd167, %rd305, %rd542, %rd159;
	add.s32 	%r34, %r209, -1;
	mul.wide.u32 	%rd306, %r34, 8;
	add.s64 	%rd307, %rd2, %rd306;
	ld.global.u64 	%rd168, [%rd307];
	or.b64  	%rd308, %rd541, %rd168;
	and.b64  	%rd309, %rd308, -4294967296;
	setp.ne.s64 	%p10, %rd309, 0;
	@%p10 bra 	$L__BB300_73;
	cvt.u32.u64 	%r80, %rd168;
	cvt.u32.u64 	%r81, %rd541;
	div.u32 	%r82, %r81, %r80;
	mul.lo.s32 	%r83, %r82, %r80;
	sub.s32 	%r84, %r81, %r83;
	cvt.u64.u32 	%rd543, %r82;
	cvt.u64.u32 	%rd544, %r84;
	bra.uni 	$L__BB300_74;
$L__BB300_73:
	div.s64 	%rd543, %rd541, %rd168;
	mul.lo.s64 	%rd310, %rd543, %rd168;
	sub.s64 	%rd544, %rd541, %rd310;
$L__BB300_74:
	add.s64 	%rd312, %rd1, %rd306;
	ld.global.u64 	%rd313, [%rd312];
	mad.lo.s64 	%rd175, %rd313, %rd544, %rd167;
	add.s32 	%r35, %r209, -2;
	mul.wide.u32 	%rd314, %r35, 8;
	add.s64 	%rd315, %rd2, %rd314;
	ld.global.u64 	%rd176, [%rd315];
	or.b64  	%rd316, %rd543, %rd176;
	and.b64  	%rd317, %rd316, -4294967296;
	setp.ne.s64 	%p11, %rd317, 0;
	@%p11 bra 	$L__BB300_76;
	cvt.u32.u64 	%r85, %rd176;
	cvt.u32.u64 	%r86, %rd543;
	div.u32 	%r87, %r86, %r85;
	mul.lo.s32 	%r88, %r87, %r85;
	sub.s32 	%r89, %r86, %r88;
	cvt.u64.u32 	%rd545, %r87;
	cvt.u64.u32 	%rd546, %r89;
	bra.uni 	$L__BB300_77;
$L__BB300_76:
	div.s64 	%rd545, %rd543, %rd176;
	mul.lo.s64 	%rd318, %rd545, %rd176;
	sub.s64 	%rd546, %rd543, %rd318;
$L__BB300_77:
	add.s64 	%rd320, %rd1, %rd314;
	ld.global.u64 	%rd321, [%rd320];
	mad.lo.s64 	%rd183, %rd321, %rd546, %rd175;
	add.s32 	%r36, %r209, -3;
	mul.wide.u32 	%rd322, %r36, 8;
	add.s64 	%rd323, %rd2, %rd322;
	ld.global.u64 	%rd184, [%rd323];
	or.b64  	%rd324, %rd545, %rd184;
	and.b64  	%rd325, %rd324, -4294967296;
	setp.ne.s64 	%p12, %rd325, 0;
	@%p12 bra 	$L__BB300_79;
	cvt.u32.u64 	%r90, %rd184;
	cvt.u32.u64 	%r91, %rd545;
	div.u32 	%r92, %r91, %r90;
	mul.lo.s32 	%r93, %r92, %r90;
	sub.s32 	%r94, %r91, %r93;
	cvt.u64.u32 	%rd547, %r92;
	cvt.u64.u32 	%rd548, %r94;
	bra.uni 	$L__BB300_80;
$L__BB300_79:
	div.s64 	%rd547, %rd545, %rd184;
	mul.lo.s64 	%rd326, %rd547, %rd184;
	sub.s64 	%rd548, %rd545, %rd326;
$L__BB300_80:
	add.s64 	%rd328, %rd1, %rd322;
	ld.global.u64 	%rd329, [%rd328];
	mad.lo.s64 	%rd191, %rd329, %rd548, %rd183;
	mul.wide.u32 	%rd330, %r33, 8;
	add.s64 	%rd331, %rd2, %rd330;
	ld.global.u64 	%rd192, [%rd331];
	or.b64  	%rd332, %rd547, %rd192;
	and.b64  	%rd333, %rd332, -4294967296;
	setp.ne.s64 	%p13, %rd333, 0;
	@%p13 bra 	$L__BB300_82;
	cvt.u32.u64 	%r95, %rd192;
	cvt.u32.u64 	%r96, %rd547;
	div.u32 	%r97, %r96, %r95;
	mul.lo.s32 	%r98, %r97, %r95;
	sub.s32 	%r99, %r96, %r98;
	cvt.u64.u32 	%rd564, %r97;
	cvt.u64.u32 	%rd550, %r99;
	bra.uni 	$L__BB300_83;
$L__BB300_82:
	div.s64 	%rd564, %rd547, %rd192;
	mul.lo.s64 	%rd334, %rd564, %rd192;
	sub.s64 	%rd550, %rd547, %rd334;
$L__BB300_83:
	add.s64 	%rd336, %rd1, %rd330;
	ld.global.u64 	%rd337, [%rd336];
	mad.lo.s64 	%rd338, %rd337, %rd550, %rd191;
	shl.b64 	%rd339, %rd338, 1;
	add.s64 	%rd573, %rd573, %rd339;
	add.s32 	%r209, %r209, -8;
	add.s32 	%r208, %r208, 8;
	setp.ne.s32 	%p14, %r208, 0;
	@%p14 bra 	$L__BB300_59;
	add.s32 	%r211, %r209, 3;
$L__BB300_85:
	setp.eq.s32 	%p15, %r25, 0;
	@%p15 bra 	$L__BB300_114;
	and.b32  	%r41, %r23, 3;
	setp.lt.u32 	%p16, %r25, 4;
	@%p16 bra 	$L__BB300_100;
	mul.wide.u32 	%rd341, %r211, 8;
	add.s64 	%rd342, %rd2, %rd341;
	ld.global.u64 	%rd203, [%rd342];
	or.b64  	%rd343, %rd564, %rd203;
	and.b64  	%rd344, %rd343, -4294967296;
	setp.ne.s64 	%p17, %rd344, 0;
	@%p17 bra 	$L__BB300_89;
	cvt.u32.u64 	%r100, %rd203;
	cvt.u32.u64 	%r101, %rd564;
	div.u32 	%r102, %r101, %r100;
	mul.lo.s32 	%r103, %r102, %r100;
	sub.s32 	%r104, %r101, %r103;
	cvt.u64.u32 	%rd554, %r102;
	cvt.u64.u32 	%rd555, %r104;
	bra.uni 	$L__BB300_90;
$L__BB300_89:
	div.s64 	%rd554, %rd564, %rd203;
	mul.lo.s64 	%rd345, %rd554, %rd203;
	sub.s64 	%rd555, %rd564, %rd345;
$L__BB300_90:
	add.s64 	%rd347, %rd1, %rd341;
	ld.global.u64 	%rd348, [%rd347];
	mul.lo.s64 	%rd210, %rd348, %rd555;
	add.s32 	%r42, %r211, -1;
	mul.wide.u32 	%rd349, %r42, 8;
	add.s64 	%rd350, %rd2, %rd349;
	ld.global.u64 	%rd211, [%rd350];
	or.b64  	%rd351, %rd554, %rd211;
	and.b64  	%rd352, %rd351, -4294967296;
	setp.ne.s64 	%p18, %rd352, 0;
	@%p18 bra 	$L__BB300_92;
	cvt.u32.u64 	%r105, %rd211;
	cvt.u32.u64 	%r106, %rd554;
	div.u32 	%r107, %r106, %r105;
	mul.lo.s32 	%r108, %r107, %r105;
	sub.s32 	%r109, %r106, %r108;
	cvt.u64.u32 	%rd556, %r107;
	cvt.u64.u32 	%rd557, %r109;
	bra.uni 	$L__BB300_93;
$L__BB300_92:
	div.s64 	%rd556, %rd554, %rd211;
	mul.lo.s64 	%rd353, %rd556, %rd211;
	sub.s64 	%rd557, %rd554, %rd353;
$L__BB300_93:
	add.s64 	%rd355, %rd1, %rd349;
	ld.global.u64 	%rd356, [%rd355];
	mad.lo.s64 	%rd218, %rd356, %rd557, %rd210;
	add.s32 	%r43, %r211, -2;
	mul.wide.u32 	%rd357, %r43, 8;
	add.s64 	%rd358, %rd2, %rd357;
	ld.global.u64 	%rd219, [%rd358];
	or.b64  	%rd359, %rd556, %rd219;
	and.b64  	%rd360, %rd359, -4294967296;
	setp.ne.s64 	%p19, %rd360, 0;
	@%p19 bra 	$L__BB300_95;
	cvt.u32.u64 	%r110, %rd219;
	cvt.u32.u64 	%r111, %rd556;
	div.u32 	%r112, %r111, %r110;
	mul.lo.s32 	%r113, %r112, %r110;
	sub.s32 	%r114, %r111, %r113;
	cvt.u64.u32 	%rd558, %r112;
	cvt.u64.u32 	%rd559, %r114;
	bra.uni 	$L__BB300_96;
$L__BB300_95:
	div.s64 	%rd558, %rd556, %rd219;
	mul.lo.s64 	%rd361, %rd558, %rd219;
	sub.s64 	%rd559, %rd556, %rd361;
$L__BB300_96:
	add.s64 	%rd363, %rd1, %rd357;
	ld.global.u64 	%rd364, [%rd363];
	mad.lo.s64 	%rd226, %rd364, %rd559, %rd218;
	add.s32 	%r44, %r211, -3;
	mul.wide.u32 	%rd365, %r44, 8;
	add.s64 	%rd366, %rd2, %rd365;
	ld.global.u64 	%rd227, [%rd366];
	or.b64  	%rd367, %rd558, %rd227;
	and.b64  	%rd368, %rd367, -4294967296;
	setp.ne.s64 	%p20, %rd368, 0;
	@%p20 bra 	$L__BB300_98;
	cvt.u32.u64 	%r115, %rd227;
	cvt.u32.u64 	%r116, %rd558;
	div.u32 	%r117, %r116, %r115;
	mul.lo.s32 	%r118, %r117, %r115;
	sub.s32 	%r119, %r116, %r118;
	cvt.u64.u32 	%rd564, %r117;
	cvt.u64.u32 	%rd561, %r119;
	bra.uni 	$L__BB300_99;
$L__BB300_98:
	div.s64 	%rd564, %rd558, %rd227;
	mul.lo.s64 	%rd369, %rd564, %rd227;
	sub.s64 	%rd561, %rd558, %rd369;
$L__BB300_99:
	add.s64 	%rd371, %rd1, %rd365;
	ld.global.u64 	%rd372, [%rd371];
	mad.lo.s64 	%rd373, %rd372, %rd561, %rd226;
	shl.b64 	%rd374, %rd373, 1;
	add.s64 	%rd573, %rd573, %rd374;
	add.s32 	%r211, %r211, -4;
$L__BB300_100:
	setp.eq.s32 	%p21, %r41, 0;
	@%p21 bra 	$L__BB300_114;
	setp.eq.s32 	%p22, %r41, 1;
	@%p22 bra 	$L__BB300_109;
	mul.wide.u32 	%rd376, %r211, 8;
	add.s64 	%rd377, %rd2, %rd376;
	ld.global.u64 	%rd238, [%rd377];
	or.b64  	%rd378, %rd564, %rd238;
	and.b64  	%rd379, %rd378, -4294967296;
	setp.ne.s64 	%p23, %rd379, 0;
	@%p23 bra 	$L__BB300_104;
	cvt.u32.u64 	%r120, %rd238;
	cvt.u32.u64 	%r121, %rd564;
	div.u32 	%r122, %r121, %r120;
	mul.lo.s32 	%r123, %r122, %r120;
	sub.s32 	%r124, %r121, %r123;
	cvt.u64.u32 	%rd565, %r122;
	cvt.u64.u32 	%rd566, %r124;
	bra.uni 	$L__BB300_105;
$L__BB300_104:
	div.s64 	%rd565, %rd564, %rd238;
	mul.lo.s64 	%rd380, %rd565, %rd238;
	sub.s64 	%rd566, %rd564, %rd380;
$L__BB300_105:
	add.s64 	%rd382, %rd1, %rd376;
	ld.global.u64 	%rd383, [%rd382];
	mul.lo.s64 	%rd245, %rd383, %rd566;
	add.s32 	%r47, %r211, -1;
	mul.wide.u32 	%rd384, %r47, 8;
	add.s64 	%rd385, %rd2, %rd384;
	ld.global.u64 	%rd246, [%rd385];
	or.b64  	%rd386, %rd565, %rd246;
	and.b64  	%rd387, %rd386, -4294967296;
	setp.ne.s64 	%p24, %rd387, 0;
	@%p24 bra 	$L__BB300_107;
	cvt.u32.u64 	%r125, %rd246;
	cvt.u32.u64 	%r126, %rd565;
	div.u32 	%r127, %r126, %r125;
	mul.lo.s32 	%r128, %r127, %r125;
	sub.s32 	%r129, %r126, %r128;
	cvt.u64.u32 	%rd564, %r127;
	cvt.u64.u32 	%rd568, %r129;
	bra.uni 	$L__BB300_108;
$L__BB300_107:
	div.s64 	%rd564, %rd565, %rd246;
	mul.lo.s64 	%rd388, %rd564, %rd246;
	sub.s64 	%rd568, %rd565, %rd388;
$L__BB300_108:
	add.s64 	%rd390, %rd1, %rd384;
	ld.global.u64 	%rd391, [%rd390];
	mad.lo.s64 	%rd392, %rd391, %rd568, %rd245;
	shl.b64 	%rd393, %rd392, 1;
	add.s64 	%rd573, %rd573, %rd393;
	add.s32 	%r211, %r211, -2;
$L__BB300_109:
	and.b32  	%r130, %r23, 1;
	setp.eq.b32 	%p25, %r130, 1;
	not.pred 	%p26, %p25;
	@%p26 bra 	$L__BB300_114;
	mul.wide.u32 	%rd394, %r211, 8;
	add.s64 	%rd395, %rd2, %rd394;
	ld.global.u64 	%rd257, [%rd395];
	or.b64  	%rd396, %rd564, %rd257;
	and.b64  	%rd397, %rd396, -4294967296;
	setp.ne.s64 	%p27, %rd397, 0;
	@%p27 bra 	$L__BB300_112;
	cvt.u32.u64 	%r131, %rd257;
	cvt.u32.u64 	%r132, %rd564;
	rem.u32 	%r133, %r132, %r131;
	cvt.u64.u32 	%rd572, %r133;
	bra.uni 	$L__BB300_113;
$L__BB300_112:
	rem.s64 	%rd572, %rd564, %rd257;
$L__BB300_113:
	add.s64 	%rd399, %rd1, %rd394;
	ld.global.u64 	%rd400, [%rd399];
	mul.lo.s64 	%rd401, %rd400, %rd572;
	shl.b64 	%rd402, %rd401, 1;
	add.s64 	%rd573, %rd573, %rd402;
$L__BB300_114:
	ld.global.u16 	%rs2, [%rd573];
	st.shared.u16 	[%r5], %rs2;
$L__BB300_115:
	bar.sync 	0;
	setp.lt.u32 	%p49, %r213, 66;
	@%p49 bra 	$L__BB300_119;
$L__BB300_116:
	shr.u32 	%r51, %r213, 1;
	setp.ge.u32 	%p50, %r1, %r51;
	@%p50 bra 	$L__BB300_118;
	ld.shared.u16 	%rs7, [%r5];
	and.b32  	%r202, %r213, 2046;
	add.s32 	%r203, %r5, %r202;
	ld.shared.u16 	%rs8, [%r203];
	// begin inline asm
	{add.f16 %rs6,%rs7,%rs8;
}
	// end inline asm
	st.shared.u16 	[%r5], %rs6;
$L__BB300_118:
	bar.sync 	0;
	setp.gt.u32 	%p51, %r213, 131;
	mov.u32 	%r213, %r51;
	@%p51 bra 	$L__BB300_116;
$L__BB300_119:
	setp.gt.u32 	%p52, %r1, 31;
	@%p52 bra 	$L__BB300_122;
	ld.shared.u16 	%rs10, [%r5];
	ld.shared.u16 	%rs11, [%r5+64];
	// begin inline asm
	{add.f16 %rs9,%rs10,%rs11;
}
	// end inline asm
	st.volatile.shared.u16 	[%r5], %rs9;
	ld.shared.u16 	%rs14, [%r5+32];
	// begin inline asm
	{add.f16 %rs12,%rs9,%rs14;
}
	// end inline asm
	st.volatile.shared.u16 	[%r5], %rs12;
	ld.shared.u16 	%rs17, [%r5+16];
	// begin inline asm
	{add.f16 %rs15,%rs12,%rs17;
}
	// end inline asm
	st.volatile.shared.u16 	[%r5], %rs15;
	ld.shared.u16 	%rs20, [%r5+8];
	// begin inline asm
	{add.f16 %rs18,%rs15,%rs20;
}
	// end inline asm
	st.volatile.shared.u16 	[%r5], %rs18;
	ld.shared.u16 	%rs23, [%r5+4];
	// begin inline asm
	{add.f16 %rs21,%rs18,%rs23;
}
	// end inline asm
	st.volatile.shared.u16 	[%r5], %rs21;
	ld.shared.u16 	%rs26, [%r5+2];
	// begin inline asm
	{add.f16 %rs24,%rs21,%rs26;
}
	// end inline asm
	st.volatile.shared.u16 	[%r5], %rs24;
	setp.ne.s32 	%p53, %r1, 0;
	@%p53 bra 	$L__BB300_122;
	ld.param.u64 	%rd488, [contiguous_mean2_f16_param_8];
	ld.param.u64 	%rd487, [contiguous_mean2_f16_param_0];
	cvt.u64.u32 	%rd482, %r2;
	mad.lo.s64 	%rd483, %rd488, %rd4, %rd482;
	cvta.to.global.u64 	%rd484, %rd487;
	shl.b64 	%rd485, %rd483, 1;
	add.s64 	%rd486, %rd484, %rd485;
	ld.shared.u16 	%rs27, [meansdata_f16];
	st.global.u16 	[%rd486], %rs27;
$L__BB300_122:
	ret;

}
	// .globl	contiguous_mean22_f16
.visible .entry contiguous_mean22_f16(
	.param .u64 .ptr .align 1 contiguous_mean22_f16_param_0,
	.param .u64 .ptr .align 1 contiguous_mean22_f16_param_1,
	.param .u64 contiguous_mean22_f16_param_2,
	.param .u64 contiguous_mean22_f16_param_3,
	.param .u64 contiguous_mean22_f16_param_4,
	.param .u64 contiguous_mean22_f16_param_5
)
{
	.reg .pred 	%p<9>;
	.reg .b16 	%rs<28>;
	.reg .b32 	%r<18>;
	.reg .b64 	%rd<28>;

	ld.param.u64 	%rd5, [contiguous_mean22_f16_param_0];
	ld.param.u64 	%rd8, [contiguous_mean22_f16_param_1];
	ld.param.u64 	%rd9, [contiguous_mean22_f16_param_2];
	ld.param.u64 	%rd6, [contiguous_mean22_f16_param_3];
	ld.param.u64 	%rd10, [contiguous_mean22_f16_param_4];
	ld.param.u64 	%rd7, [contiguous_mean22_f16_param_5];
	cvta.to.global.u64 	%rd1, %rd8;
	mov.u32 	%r1, %tid.x;
	mov.u32 	%r2, %ctaid.x;
	mov.u32 	%r17, %ntid.x;
	mul.lo.s32 	%r9, %r2, %r17;
	shl.b32 	%r10, %r9, 1;
	add.s32 	%r4, %r10, %r1;
	shl.b32 	%r11, %r1, 1;
	mov.u32 	%r12, meansdata_f16;
	add.s32 	%r5, %r12, %r11;
	mov.b32 	%r8, 0;
	// begin inline asm
	cvt.rn.f16.s32 %rs1, %r8;
	// end inline asm
	st.shared.u16 	[%r5], %rs1;
	mov.u32 	%r13, %ctaid.y;
	cvt.u64.u32 	%rd11, %r13;
	add.s64 	%rd2, %rd9, %rd11;
	setp.ge.u64 	%p1, %rd2, %rd10;
	@%p1 bra 	$L__BB301_12;
	add.s32 	%r14, %r4, %r17;
	cvt.u64.u32 	%rd3, %r14;
	setp.le.u64 	%p2, %rd6, %rd3;
	@%p2 bra 	$L__BB301_3;
	cvt.u64.u32 	%rd15, %r4;
	mul.lo.s64 	%rd16, %rd2, %rd6;
	add.s64 	%rd17, %rd16, %rd15;
	shl.b64 	%rd18, %rd17, 1;
	add.s64 	%rd19, %rd1, %rd18;
	ld.global.u16 	%rs4, [%rd19];
	add.s64 	%rd20, %rd16, %rd3;
	shl.b64 	%rd21, %rd20, 1;
	add.s64 	%rd22, %rd1, %rd21;
	ld.global.u16 	%rs5, [%rd22];
	// begin inline asm
	{add.f16 %rs3,%rs4,%rs5;
}
	// end inline asm
	st.shared.u16 	[%r5], %rs3;
	bra.uni 	$L__BB301_5;
$L__BB301_3:
	cvt.u64.u32 	%rd4, %r4;
	setp.le.u64 	%p3, %rd6, %rd4;
	@%p3 bra 	$L__BB301_5;
	mad.lo.s64 	%rd12, %rd2, %rd6, %rd4;
	shl.b64 	%rd13, %rd12, 1;
	add.s64 	%rd14, %rd1, %rd13;
	ld.global.u16 	%rs2, [%rd14];
	st.shared.u16 	[%r5], %rs2;
$L__BB301_5:
	bar.sync 	0;
	setp.lt.u32 	%p4, %r17, 66;
	@%p4 bra 	$L__BB301_9;
$L__BB301_6:
	shr.u32 	%r7, %r17, 1;
	setp.ge.u32 	%p5, %r1, %r7;
	@%p5 bra 	$L__BB301_8;
	ld.shared.u16 	%rs7, [%r5];
	and.b32  	%r15, %r17, 2046;
	add.s32 	%r16, %r5, %r15;
	ld.shared.u16 	%rs8, [%r16];
	// begin inline asm
	{add.f16 %rs6,%rs7,%rs8;
}
	// end inline asm
	st.shared.u16 	[%r5], %rs6;
$L__BB301_8:
	bar.sync 	0;
	setp.gt.u32 	%p6, %r17, 131;
	mov.u32 	%r17, %r7;
	@%p6 bra 	$L__BB301_6;
$L__BB301_9:
	setp.gt.u32 	%p7, %r1, 31;
	@%p7 bra 	$L__BB301_12;
	ld.shared.u16 	%rs10, [%r5];
	ld.shared.u16 	%rs11, [%r5+64];
	// begin inline asm
	{add.f16 %rs9,%rs10,%rs11;
}
	// end inline asm
	st.volatile.shared.u16 	[%r5], %rs9;
	ld.shared.u16 	%rs14, [%r5+32];
	// begin inline asm
	{add.f16 %rs12,%rs9,%rs14;
}
	// end inline asm
	st.volatile.shared.u16 	[%r5], %rs12;
	ld.shared.u16 	%rs17, [%r5+16];
	// begin inline asm
	{add.f16 %rs15,%rs12,%rs17;
}
	// end inline asm
	st.volatile.shared.u16 	[%r5], %rs15;
	ld.shared.u16 	%rs20, [%r5+8];
	// begin inline asm
	{add.f16 %rs18,%rs15,%rs20;
}
	// end inline asm
	st.volatile.shared.u16 	[%r5], %rs18;
	ld.shared.u16 	%rs23, [%r5+4];
	// begin inline asm
	{add.f16 %rs21,%rs18,%rs23;
}
	// end inline asm
	st.volatile.shared.u16 	[%r5], %rs21;
	ld.shared.u16 	%rs26, [%r5+2];
	// begin inline asm
	{add.f16 %rs24,%rs21,%rs26;
}
	// end inline asm
	st.volatile.shared.u16 	[%r5], %rs24;
	setp.ne.s32 	%p8, %r1, 0;
	@%p8 bra 	$L__BB301_12;
	cvt.u64.u32 	%rd23, %r2;
	mad.lo.s64 	%rd24, %rd7, %rd2, %rd23;
	cvta.to.global.u64 	%rd25, %rd5;
	shl.b64 	%rd26, %rd24, 1;
	add.s64 	%rd27, %rd25, %rd26;
	ld.shared.u16 	%rs27, [meansdata_f16];
	st.global.u16 	[%rd27], %rs27;
$L__BB301_12:
	ret;

}
	// .globl	contiguous_mean3_f16
.visible .entry contiguous_mean3_f16(
	.param .u64 .ptr .align 1 contiguous_mean3_f16_param_0,
	.param .u64 .ptr .align 1 contiguous_mean3_f16_param_1,
	.param .u64 .ptr .align 1 contiguous_mean3_f16_param_2,
	.param .u64 .ptr .align 1 contiguous_mean3_f16_param_3,
	.param .u64 contiguous_mean3_f16_param_4,
	.param .u64 contiguous_mean3_f16_param_5,
	.param .u64 contiguous_mean3_f16_param_6
)
{
	.reg .pred 	%p<38>;
	.reg .b16 	%rs<119>;
	.reg .b32 	%r<230>;
	.reg .b64 	%rd<308>;

	ld.param.u64 	%rd144, [contiguous_mean3_f16_param_0];
	ld.param.u64 	%rd145, [contiguous_mean3_f16_param_1];
	ld.param.u64 	%rd148, [contiguous_mean3_f16_param_2];
	ld.param.u64 	%rd149, [contiguous_mean3_f16_param_3];
	ld.param.u64 	%rd146, [contiguous_mean3_f16_param_4];
	ld.param.u64 	%rd147, [contiguous_mean3_f16_param_5];
	ld.param.u64 	%rd150, [contiguous_mean3_f16_param_6];
	cvta.to.global.u64 	%rd1, %rd149;
	cvta.to.global.u64 	%rd2, %rd148;
	mov.u32 	%r1, %tid.y;
	mov.u32 	%r2, %ntid.x;
	mov.u32 	%r3, %tid.x;
	mad.lo.s32 	%r73, %r1, %r2, %r3;
	mov.u32 	%r74, %ctaid.x;
	mad.lo.s32 	%r75, %r74, %r2, %r3;
	mov.u32 	%r4, %ctaid.y;
	mov.u32 	%r5, %ntid.y;
	mad.lo.s32 	%r76, %r4, %r5, %r1;
	shl.b32 	%r77, %r73, 1;
	mov.u32 	%r78, meansdata_f16;
	add.s32 	%r7, %r78, %r77;
	mov.b32 	%r72, 0;
	// begin inline asm
	cvt.rn.f16.s32 %rs17, %r72;
	// end inline asm
	st.shared.u16 	[%r7], %rs17;
	cvt.u64.u32 	%rd3, %r75;
	setp.le.u64 	%p1, %rd147, %rd3;
	cvt.u64.u32 	%rd152, %r76;
	setp.le.u64 	%p2, %rd150, %rd152;
	or.pred  	%p3, %p1, %p2;
	@%p3 bra 	$L__BB302_77;
	cvt.u32.u64 	%r79, %rd3;
	cvt.u32.u64 	%r80, %rd147;
	mad.lo.s32 	%r218, %r76, %r80, %r79;
	cvt.u32.u64 	%r9, %rd146;
	add.s32 	%r217, %r9, -1;
	setp.lt.s32 	%p4, %r217, 0;
	mov.b64 	%rd307, 0;
	@%p4 bra 	$L__BB302_59;
	setp.lt.u32 	%p5, %r217, 7;
	mov.b64 	%rd307, 0;
	@%p5 bra 	$L__BB302_30;
	add.s32 	%r213, %r9, -4;
	and.b32  	%r81, %r9, -8;
	neg.s32 	%r212, %r81;
	mov.b64 	%rd307, 0;
$L__BB302_4:
	.pragma "nounroll";
	add.s32 	%r16, %r213, 3;
	cvt.u64.u32 	%rd5, %r218;
	mul.wide.u32 	%rd157, %r16, 8;
	add.s64 	%rd158, %rd2, %rd157;
	ld.global.u64 	%rd6, [%rd158];
	and.b64  	%rd159, %rd6, -4294967296;
	setp.ne.s64 	%p6, %rd159, 0;
	@%p6 bra 	$L__BB302_6;
	cvt.u32.u64 	%r82, %rd6;
	cvt.u32.u64 	%r83, %rd5;
	div.u32 	%r84, %r83, %r82;
	mul.lo.s32 	%r85, %r84, %r82;
	sub.s32 	%r86, %r83, %r85;
	cvt.u64.u32 	%rd272, %r84;
	cvt.u64.u32 	%rd273, %r86;
	bra.uni 	$L__BB302_7;
$L__BB302_6:
	div.s64 	%rd272, %rd5, %rd6;
	mul.lo.s64 	%rd160, %rd272, %rd6;
	sub.s64 	%rd273, %rd5, %rd160;
$L__BB302_7:
	mul.wide.u32 	%rd161, %r16, 8;
	add.s64 	%rd162, %rd1, %rd161;
	ld.global.u64 	%rd163, [%rd162];
	mad.lo.s64 	%rd13, %rd163, %rd273, %rd307;
	add.s32 	%r17, %r213, 2;
	and.b64  	%rd14, %rd272, 4294967295;
	mul.wide.u32 	%rd164, %r17, 8;
	add.s64 	%rd165, %rd2, %rd164;
	ld.global.u64 	%rd15, [%rd165];
	and.b64  	%rd166, %rd15, -4294967296;
	setp.ne.s64 	%p7, %rd166, 0;
	@%p7 bra 	$L__BB302_9;
	cvt.u32.u64 	%r87, %rd15;
	cvt.u32.u64 	%r88, %rd14;
	div.u32 	%r89, %r88, %r87;
	mul.lo.s32 	%r90, %r89, %r87;
	sub.s32 	%r91, %r88, %r90;
	cvt.u64.u32 	%rd274, %r89;
	cvt.u64.u32 	%rd275, %r91;
	bra.uni 	$L__BB302_10;
$L__BB302_9:
	div.s64 	%rd274, %rd14, %rd15;
	mul.lo.s64 	%rd167, %rd274, %rd15;
	sub.s64 	%rd275, %rd14, %rd167;
$L__BB302_10:
	mul.wide.u32 	%rd168, %r17, 8;
	add.s64 	%rd169, %rd1, %rd168;
	ld.global.u64 	%rd170, [%rd169];
	mad.lo.s64 	%rd22, %rd170, %rd275, %rd13;
	add.s32 	%r18, %r213, 1;
	and.b64  	%rd23, %rd274, 4294967295;
	mul.wide.u32 	%rd171, %r18, 8;
	add.s64 	%rd172, %rd2, %rd171;
	ld.global.u64 	%rd24, [%rd172];
	and.b64  	%rd173, %rd24, -4294967296;
	setp.ne.s64 	%p8, %rd173, 0;
	@%p8 bra 	$L__BB302_12;
	cvt.u32.u64 	%r92, %rd24;
	cvt.u32.u64 	%r93, %rd23;
	div.u32 	%r94, %r93, %r92;
	mul.lo.s32 	%r95, %r94, %r92;
	sub.s32 	%r96, %r93, %r95;
	cvt.u64.u32 	%rd276, %r94;
	cvt.u64.u32 	%rd277, %r96;
	bra.uni 	$L__BB302_13;
$L__BB302_12:
	div.s64 	%rd276, %rd23, %rd24;
	mul.lo.s64 	%rd174, %rd276, %rd24;
	sub.s64 	%rd277, %rd23, %rd174;
$L__BB302_13:
	mul.wide.u32 	%rd175, %r18, 8;
	add.s64 	%rd176, %rd1, %rd175;
	ld.global.u64 	%rd177, [%rd176];
	mad.lo.s64 	%rd31, %rd177, %rd277, %rd22;
	and.b64  	%rd32, %rd276, 4294967295;
	mul.wide.u32 	%rd178, %r213, 8;
	add.s64 	%rd179, %rd2, %rd178;
	ld.global.u64 	%rd33, [%rd179];
	and.b64  	%rd180, %rd33, -4294967296;
	setp.ne.s64 	%p9, %rd180, 0;
	@%p9 bra 	$L__BB302_15;
	cvt.u32.u64 	%r97, %rd33;
	cvt.u32.u64 	%r98, %rd32;
	div.u32 	%r99, %r98, %r97;
	mul.lo.s32 	%r100, %r99, %r97;
	sub.s32 	%r101, %r98, %r100;
	cvt.u64.u32 	%rd278, %r99;
	cvt.u64.u32 	%rd279, %r101;
	bra.uni 	$L__BB302_16;
$L__BB302_15:
	div.s64 	%rd278, %rd32, %rd33;
	mul.lo.s64 	%rd181, %rd278, %rd33;
	sub.s64 	%rd279, %rd32, %rd181;
$L__BB302_16:
	mul.wide.u32 	%rd182, %r213, 8;
	add.s64 	%rd183, %rd1, %rd182;
	ld.global.u64 	%rd184, [%rd183];
	mad.lo.s64 	%rd40, %rd184, %rd279, %rd31;
	add.s32 	%r19, %r213, -1;
	and.b64  	%rd41, %rd278, 4294967295;
	mul.wide.u32 	%rd185, %r19, 8;
	add.s64 	%rd186, %rd2, %rd185;
	ld.global.u64 	%rd42, [%rd186];
	and.b64  	%rd187, %rd42, -4294967296;
	setp.ne.s64 	%p10, %rd187, 0;
	@%p10 bra 	$L__BB302_18;
	cvt.u32.u64 	%r102, %rd42;
	cvt.u32.u64 	%r103, %rd41;
	div.u32 	%r104, %r103, %r102;
	mul.lo.s32 	%r105, %r104, %r102;
	sub.s32 	%r106, %r103, %r105;
	cvt.u64.u32 	%rd280, %r104;
	cvt.u64.u32 	%rd281, %r106;
	bra.uni 	$L__BB302_19;
$L__BB302_18:
	div.s64 	%rd280, %rd41, %rd42;
	mul.lo.s64 	%rd188, %rd280, %rd42;
	sub.s64 	%rd281, %rd41, %rd188;
$L__BB302_19:
	mul.wide.u32 	%rd189, %r19, 8;
	add.s64 	%rd190, %rd1, %rd189;
	ld.global.u64 	%rd191, [%rd190];
	mad.lo.s64 	%rd49, %rd191, %rd281, %rd40;
	add.s32 	%r20, %r213, -2;
	and.b64  	%rd50, %rd280, 4294967295;
	mul.wide.u32 	%rd192, %r20, 8;
	add.s64 	%rd193, %rd2, %rd192;
	ld.global.u64 	%rd51, [%rd193];
	and.b64  	%rd194, %rd51, -4294967296;
	setp.ne.s64 	%p11, %rd194, 0;
	@%p11 bra 	$L__BB302_21;
	cvt.u32.u64 	%r107, %rd51;
	cvt.u32.u64 	%r108, %rd50;
	div.u32 	%r109, %r108, %r107;
	mul.lo.s32 	%r110, %r109, %r107;
	sub.s32 	%r111, %r108, %r110;
	cvt.u64.u32 	%rd282, %r109;
	cvt.u64.u32 	%rd283, %r111;
	bra.uni 	$L__BB302_22;
$L__BB302_21:
	div.s64 	%rd282, %rd50, %rd51;
	mul.lo.s64 	%rd195, %rd282, %rd51;
	sub.s64 	%rd283, %rd50, %rd195;
$L__BB302_22:
	mul.wide.u32 	%rd196, %r20, 8;
	add.s64 	%rd197, %rd1, %rd196;
	ld.global.u64 	%rd198, [%rd197];
	mad.lo.s64 	%rd58, %rd198, %rd283, %rd49;
	add.s32 	%r21, %r213, -3;
	and.b64  	%rd59, %rd282, 4294967295;
	mul.wide.u32 	%rd199, %r21, 8;
	add.s64 	%rd200, %rd2, %rd199;
	ld.global.u64 	%rd60, [%rd200];
	and.b64  	%rd201, %rd60, -4294967296;
	setp.ne.s64 	%p12, %rd201, 0;
	@%p12 bra 	$L__BB302_24;
	cvt.u32.u64 	%r112, %rd60;
	cvt.u32.u64 	%r113, %rd59;
	div.u32 	%r114, %r113, %r112;
	mul.lo.s32 	%r115, %r114, %r112;
	sub.s32 	%r116, %r113, %r115;
	cvt.u64.u32 	%rd284, %r114;
	cvt.u64.u32 	%rd285, %r116;
	bra.uni 	$L__BB302_25;
$L__BB302_24:
	div.s64 	%rd284, %rd59, %rd60;
	mul.lo.s64 	%rd202, %rd284, %rd60;
	sub.s64 	%rd285, %rd59, %rd202;
$L__BB302_25:
	mul.wide.u32 	%rd203, %r21, 8;
	add.s64 	%rd204, %rd1, %rd203;
	ld.global.u64 	%rd205, [%rd204];
	mad.lo.s64 	%rd67, %rd205, %rd285, %rd58;
	and.b64  	%rd68, %rd284, 4294967295;
	add.s32 	%r117, %r213, -4;
	mul.wide.u32 	%rd206, %r117, 8;
	add.s64 	%rd207, %rd2, %rd206;
	ld.global.u64 	%rd69, [%rd207];
	and.b64  	%rd208, %rd69, -4294967296;
	setp.ne.s64 	%p13, %rd208, 0;
	@%p13 bra 	$L__BB302_27;
	cvt.u32.u64 	%r118, %rd69;
	cvt.u32.u64 	%r119, %rd68;
	div.u32 	%r120, %r119, %r118;
	mul.lo.s32 	%r121, %r120, %r118;
	sub.s32 	%r122, %r119, %r121;
	cvt.u64.u32 	%rd286, %r120;
	cvt.u64.u32 	%rd287, %r122;
	bra.uni 	$L__BB302_28;
$L__BB302_27:
	div.s64 	%rd286, %rd68, %rd69;
	mul.lo.s64 	%rd209, %rd286, %rd69;
	sub.s64 	%rd287, %rd68, %rd209;
$L__BB302_28:
	mul.wide.u32 	%rd210, %r117, 8;
	add.s64 	%rd211, %rd1, %rd210;
	ld.global.u64 	%rd212, [%rd211];
	mad.lo.s64 	%rd307, %rd212, %rd287, %rd67;
	cvt.u32.u64 	%r218, %rd286;
	add.s32 	%r213, %r213, -8;
	add.s32 	%r212, %r212, 8;
	setp.ne.s32 	%p14, %r212, 0;
	@%p14 bra 	$L__BB302_4;
	add.s32 	%r217, %r213, 3;
$L__BB302_30:
	and.b32  	%r28, %r9, 7;
	setp.eq.s32 	%p15, %r28, 0;
	@%p15 bra 	$L__BB302_59;
	and.b32  	%r29, %r9, 3;
	setp.lt.u32 	%p16, %r28, 4;
	@%p16 bra 	$L__BB302_45;
	cvt.u64.u32 	%rd79, %r218;
	mul.wide.u32 	%rd214, %r217, 8;
	add.s64 	%rd215, %rd2, %rd214;
	ld.global.u64 	%rd80, [%rd215];
	and.b64  	%rd216, %rd80, -4294967296;
	setp.ne.s64 	%p17, %rd216, 0;
	@%p17 bra 	$L__BB302_34;
	cvt.u32.u64 	%r124, %rd80;
	cvt.u32.u64 	%r125, %rd79;
	div.u32 	%r126, %r125, %r124;
	mul.lo.s32 	%r127, %r126, %r124;
	sub.s32 	%r128, %r125, %r127;
	cvt.u64.u32 	%rd290, %r126;
	cvt.u64.u32 	%rd291, %r128;
	bra.uni 	$L__BB302_35;
$L__BB302_34:
	div.s64 	%rd290, %rd79, %rd80;
	mul.lo.s64 	%rd217, %rd290, %rd80;
	sub.s64 	%rd291, %rd79, %rd217;
$L__BB302_35:
	mul.wide.u32 	%rd218, %r217, 8;
	add.s64 	%rd219, %rd1, %rd218;
	ld.global.u64 	%rd220, [%rd219];
	mad.lo.s64 	%rd87, %rd220, %rd291, %rd307;
	add.s32 	%r30, %r217, -1;
	and.b64  	%rd88, %rd290, 4294967295;
	mul.wide.u32 	%rd221, %r30, 8;
	add.s64 	%rd222, %rd2, %rd221;
	ld.global.u64 	%rd89, [%rd222];
	and.b64  	%rd223, %rd89, -4294967296;
	setp.ne.s64 	%p18, %rd223, 0;
	@%p18 bra 	$L__BB302_37;
	cvt.u32.u64 	%r129, %rd89;
	cvt.u32.u64 	%r130, %rd88;
	div.u32 	%r131, %r130, %r129;
	mul.lo.s32 	%r132, %r131, %r129;
	sub.s32 	%r133, %r130, %r132;
	cvt.u64.u32 	%rd292, %r131;
	cvt.u64.u32 	%rd293, %r133;
	bra.uni 	$L__BB302_38;
$L__BB302_37:
	div.s64 	%rd292, %rd88, %rd89;
	mul.lo.s64 	%rd224, %rd292, %rd89;
	sub.s64 	%rd293, %rd88, %rd224;
$L__BB302_38:
	mul.wide.u32 	%rd225, %r30, 8;
	add.s64 	%rd226, %rd1, %rd225;
	ld.global.u64 	%rd227, [%rd226];
	mad.lo.s64 	%rd96, %rd227, %rd293, %rd87;
	add.s32 	%r31, %r217, -2;
	and.b64  	%rd97, %rd292, 4294967295;
	mul.wide.u32 	%rd228, %r31, 8;
	add.s64 	%rd229, %rd2, %rd228;
	ld.global.u64 	%rd98, [%rd229];
	and.b64  	%rd230, %rd98, -4294967296;
	setp.ne.s64 	%p19, %rd230, 0;
	@%p19 bra 	$L__BB302_40;
	cvt.u32.u64 	%r134, %rd98;
	cvt.u32.u64 	%r135, %rd97;
	div.u32 	%r136, %r135, %r134;
	mul.lo.s32 	%r137, %r136, %r134;
	sub.s32 	%r138, %r135, %r137;
	cvt.u64.u32 	%rd294, %r136;
	cvt.u64.u32 	%rd295, %r138;
	bra.uni 	$L__BB302_41;
$L__BB302_40:
	div.s64 	%rd294, %rd97, %rd98;
	mul.lo.s64 	%rd231, %rd294, %rd98;
	sub.s64 	%rd295, %rd97, %rd231;
$L__BB302_41:
	mul.wide.u32 	%rd232, %r31, 8;
	add.s64 	%rd233, %rd1, %rd232;
	ld.global.u64 	%rd234, [%rd233];
	mad.lo.s64 	%rd105, %rd234, %rd295, %rd96;
	add.s32 	%r32, %r217, -3;
	and.b64  	%rd106, %rd294, 4294967295;
	mul.wide.u32 	%rd235, %r32, 8;
	add.s64 	%rd236, %rd2, %rd235;
	ld.global.u64 	%rd107, [%rd236];
	and.b64  	%rd237, %rd107, -4294967296;
	setp.ne.s64 	%p20, %rd237, 0;
	@%p20 bra 	$L__BB302_43;
	cvt.u32.u64 	%r139, %rd107;
	cvt.u32.u64 	%r140, %rd106;
	div.u32 	%r141, %r140, %r139;
	mul.lo.s32 	%r142, %r141, %r139;
	sub.s32 	%r143, %r140, %r142;
	cvt.u64.u32 	%rd296, %r141;
	cvt.u64.u32 	%rd297, %r143;
	bra.uni 	$L__BB302_44;
$L__BB302_43:
	div.s64 	%rd296, %rd106, %rd107;
	mul.lo.s64 	%rd238, %rd296, %rd107;
	sub.s64 	%rd297, %rd106, %rd238;
$L__BB302_44:
	mul.wide.u32 	%rd239, %r32, 8;
	add.s64 	%rd240, %rd1, %rd239;
	ld.global.u64 	%rd241, [%rd240];
	mad.lo.s64 	%rd307, %rd241, %rd297, %rd105;
	cvt.u32.u64 	%r218, %rd296;
	add.s32 	%r217, %r217, -4;
$L__BB302_45:
	setp.eq.s32 	%p21, %r29, 0;
	@%p21 bra 	$L__BB302_59;
	setp.eq.s32 	%p22, %r29, 1;
	@%p22 bra 	$L__BB302_54;
	cvt.u64.u32 	%rd117, %r218;
	mul.wide.u32 	%rd243, %r217, 8;
	add.s64 	%rd244, %rd2, %rd243;
	ld.global.u64 	%rd118, [%rd244];
	and.b64  	%rd245, %rd118, -4294967296;
	setp.ne.s64 	%p23, %rd245, 0;
	@%p23 bra 	$L__BB302_49;
	cvt.u32.u64 	%r144, %rd118;
	cvt.u32.u64 	%r145, %rd117;
	div.u32 	%r146, %r145, %r144;
	mul.lo.s32 	%r147, %r146, %r144;
	sub.s32 	%r148, %r145, %r147;
	cvt.u64.u32 	%rd300, %r146;
	cvt.u64.u32 	%rd301, %r148;
	bra.uni 	$L__BB302_50;
$L__BB302_49:
	div.s64 	%rd300, %rd117, %rd118;
	mul.lo.s64 	%rd246, %rd300, %rd118;
	sub.s64 	%rd301, %rd117, %rd246;
$L__BB302_50:
	add.s64 	%rd248, %rd1, %rd243;
	ld.global.u64 	%rd249, [%rd248];
	mad.lo.s64 	%rd125, %rd249, %rd301, %rd307;
	add.s32 	%r37, %r217, -1;
	and.b64  	%rd126, %rd300, 4294967295;
	mul.wide.u32 	%rd250, %r37, 8;
	add.s64 	%rd251, %rd2, %rd250;
	ld.global.u64 	%rd127, [%rd251];
	and.b64  	%rd252, %rd127, -4294967296;
	setp.ne.s64 	%p24, %rd252, 0;
	@%p24 bra 	$L__BB302_52;
	cvt.u32.u64 	%r149, %rd127;
	cvt.u32.u64 	%r150, %rd126;
	div.u32 	%r151, %r150, %r149;
	mul.lo.s32 	%r152, %r151, %r149;
	sub.s32 	%r153, %r150, %r152;
	cvt.u64.u32 	%rd302, %r151;
	cvt.u64.u32 	%rd303, %r153;
	bra.uni 	$L__BB302_53;
$L__BB302_52:
	div.s64 	%rd302, %rd126, %rd127;
	mul.lo.s64 	%rd253, %rd302, %rd127;
	sub.s64 	%rd303, %rd126, %rd253;
$L__BB302_53:
	add.s64 	%rd255, %rd1, %rd250;
	ld.global.u64 	%rd256, [%rd255];
	mad.lo.s64 	%rd307, %rd256, %rd303, %rd125;
	cvt.u32.u64 	%r218, %rd302;
	add.s32 	%r217, %r217, -2;
$L__BB302_54:
	and.b32  	%r154, %r9, 1;
	setp.eq.b32 	%p25, %r154, 1;
	not.pred 	%p26, %p25;
	@%p26 bra 	$L__BB302_59;
	cvt.u64.u32 	%rd137, %r218;
	mul.wide.u32 	%rd257, %r217, 8;
	add.s64 	%rd258, %rd2, %rd257;
	ld.global.u64 	%rd138, [%rd258];
	and.b64  	%rd259, %rd138, -4294967296;
	setp.ne.s64 	%p27, %rd259, 0;
	@%p27 bra 	$L__BB302_57;
	cvt.u32.u64 	%r155, %rd138;
	cvt.u32.u64 	%r156, %rd137;
	rem.u32 	%r157, %r156, %r155;
	cvt.u64.u32 	%rd306, %r157;
	bra.uni 	$L__BB302_58;
$L__BB302_57:
	rem.s64 	%rd306, %rd137, %rd138;
$L__BB302_58:
	add.s64 	%rd261, %rd1, %rd257;
	ld.global.u64 	%rd262, [%rd261];
	mad.lo.s64 	%rd307, %rd262, %rd306, %rd307;
$L__BB302_59:
	cvta.to.global.u64 	%rd263, %rd145;
	shl.b64 	%rd264, %rd307, 1;
	add.s64 	%rd265, %rd263, %rd264;
	ld.global.u16 	%rs18, [%rd265];
	st.shared.u16 	[%r7], %rs18;
	bar.sync 	0;
	setp.ne.s32 	%p28, %r1, 0;
	@%p28 bra 	$L__BB302_77;
	setp.gt.u32 	%p29, %r5, 1;
	@%p29 bra 	$L__BB302_62;
	shl.b32 	%r158, %r3, 1;
	mov.u32 	%r159, meansdata_f16;
	add.s32 	%r160, %r159, %r158;
	ld.shared.u16 	%rs117, [%r160];
	bra.uni 	$L__BB302_76;
$L__BB302_62:
	shl.b32 	%r162, %r3, 1;
	mov.u32 	%r163, meansdata_f16;
	add.s32 	%r42, %r163, %r162;
	ld.shared.u16 	%rs117, [%r42];
	add.s32 	%r43, %r5, -1;
	add.s32 	%r164, %r5, -2;
	and.b32  	%r44, %r43, 15;
	setp.lt.u32 	%p30, %r164, 15;
	mov.b32 	%r226, 1;
	@%p30 bra 	$L__BB302_66;
	and.b32  	%r167, %r43, -16;
	neg.s32 	%r223, %r167;
	shl.b32 	%r46, %r2, 1;
	add.s32 	%r169, %r162, %r46;
	add.s32 	%r221, %r163, %r169;
	shl.b32 	%r48, %r2, 5;
	mov.b32 	%r224, 1;
	mov.b32 	%r222, 0;
$L__BB302_64:
	.pragma "nounroll";
	mul.lo.s32 	%r171, %r224, %r2;
	shl.b32 	%r172, %r171, 1;
	add.s32 	%r173, %r42, %r172;
	ld.shared.u16 	%rs22, [%r221];
	// begin inline asm
	{add.f16 %rs20,%rs117,%rs22;
}
	// end inline asm
	add.s32 	%r174, %r173, %r46;
	ld.shared.u16 	%rs25, [%r174];
	// begin inline asm
	{add.f16 %rs23,%rs20,%rs25;
}
	// end inline asm
	add.s32 	%r175, %r174, %r46;
	ld.shared.u16 	%rs28, [%r175];
	// begin inline asm
	{add.f16 %rs26,%rs23,%rs28;
}
	// end inline asm
	add.s32 	%r176, %r175, %r46;
	ld.shared.u16 	%rs31, [%r176];
	// begin inline asm
	{add.f16 %rs29,%rs26,%rs31;
}
	// end inline asm
	add.s32 	%r177, %r176, %r46;
	ld.shared.u16 	%rs34, [%r177];
	// begin inline asm
	{add.f16 %rs32,%rs29,%rs34;
}
	// end inline asm
	add.s32 	%r178, %r177, %r46;
	ld.shared.u16 	%rs37, [%r178];
	// begin inline asm
	{add.f16 %rs35,%rs32,%rs37;
}
	// end inline asm
	add.s32 	%r179, %r178, %r46;
	ld.shared.u16 	%rs40, [%r179];
	// begin inline asm
	{add.f16 %rs38,%rs35,%rs40;
}
	// end inline asm
	add.s32 	%r180, %r179, %r46;
	ld.shared.u16 	%rs43, [%r180];
	// begin inline asm
	{add.f16 %rs41,%rs38,%rs43;
}
	// end inline asm
	add.s32 	%r181, %r180, %r46;
	ld.shared.u16 	%rs46, [%r181];
	// begin inline asm
	{add.f16 %rs44,%rs41,%rs46;
}
	// end inline asm
	add.s32 	%r182, %r181, %r46;
	ld.shared.u16 	%rs49, [%r182];
	// begin inline asm
	{add.f16 %rs47,%rs44,%rs49;
}
	// end inline asm
	add.s32 	%r183, %r182, %r46;
	ld.shared.u16 	%rs52, [%r183];
	// begin inline asm
	{add.f16 %rs50,%rs47,%rs52;
}
	// end inline asm
	add.s32 	%r184, %r183, %r46;
	ld.shared.u16 	%rs55, [%r184];
	// begin inline asm
	{add.f16 %rs53,%rs50,%rs55;
}
	// end inline asm
	add.s32 	%r185, %r184, %r46;
	ld.shared.u16 	%rs58, [%r185];
	// begin inline asm
	{add.f16 %rs56,%rs53,%rs58;
}
	// end inline asm
	add.s32 	%r186, %r185, %r46;
	ld.shared.u16 	%rs61, [%r186];
	// begin inline asm
	{add.f16 %rs59,%rs56,%rs61;
}
	// end inline asm
	add.s32 	%r187, %r186, %r46;
	ld.shared.u16 	%rs64, [%r187];
	// begin inline asm
	{add.f16 %rs62,%rs59,%rs64;
}
	// end inline asm
	add.s32 	%r188, %r187, %r46;
	ld.shared.u16 	%rs67, [%r188];
	// begin inline asm
	{add.f16 %rs117,%rs62,%rs67;
}
	// end inline asm
	add.s32 	%r224, %r224, 16;
	add.s32 	%r223, %r223, 16;
	add.s32 	%r222, %r222, 16;
	add.s32 	%r221, %r221, %r48;
	setp.ne.s32 	%p31, %r223, 0;
	@%p31 bra 	$L__BB302_64;
	add.s32 	%r226, %r222, 1;
$L__BB302_66:
	setp.eq.s32 	%p32, %r44, 0;
	@%p32 bra 	$L__BB302_75;
	and.b32  	%r59, %r43, 7;
	setp.lt.u32 	%p33, %r44, 8;
	@%p33 bra 	$L__BB302_69;
	mul.lo.s32 	%r189, %r226, %r2;
	shl.b32 	%r190, %r189, 1;
	add.s32 	%r191, %r42, %r190;
	ld.shared.u16 	%rs71, [%r191];
	// begin inline asm
	{add.f16 %rs69,%rs117,%rs71;
}
	// end inline asm
	shl.b32 	%r192, %r2, 1;
	add.s32 	%r193, %r191, %r192;
	ld.shared.u16 	%rs74, [%r193];
	// begin inline asm
	{add.f16 %rs72,%rs69,%rs74;
}
	// end inline asm
	add.s32 	%r194, %r193, %r192;
	ld.shared.u16 	%rs77, [%r194];
	// begin inline asm
	{add.f16 %rs75,%rs72,%rs77;
}
	// end inline asm
	add.s32 	%r195, %r194, %r192;
	ld.shared.u16 	%rs80, [%r195];
	// begin inline asm
	{add.f16 %rs78,%rs75,%rs80;
}
	// end inline asm
	add.s32 	%r196, %r195, %r192;
	ld.shared.u16 	%rs83, [%r196];
	// begin inline asm
	{add.f16 %rs81,%rs78,%rs83;
}
	// end inline asm
	add.s32 	%r197, %r196, %r192;
	ld.shared.u16 	%rs86, [%r197];
	// begin inline asm
	{add.f16 %rs84,%rs81,%rs86;
}
	// end inline asm
	add.s32 	%r198, %r197, %r192;
	ld.shared.u16 	%rs89, [%r198];
	// begin inline asm
	{add.f16 %rs87,%rs84,%rs89;
}
	// end inline asm
	add.s32 	%r199, %r198, %r192;
	ld.shared.u16 	%rs92, [%r199];
	// begin inline asm
	{add.f16 %rs117,%rs87,%rs92;
}
	// end inline asm
	add.s32 	%r226, %r226, 8;
$L__BB302_69:
	setp.eq.s32 	%p34, %r59, 0;
	@%p34 bra 	$L__BB302_75;
	and.b32  	%r62, %r43, 3;
	setp.lt.u32 	%p35, %r59, 4;
	@%p35 bra 	$L__BB302_72;
	mul.lo.s32 	%r200, %r226, %r2;
	shl.b32 	%r201, %r200, 1;
	add.s32 	%r202, %r42, %r201;
	ld.shared.u16 	%rs96, [%r202];
	// begin inline asm
	{add.f16 %rs94,%rs117,%rs96;
}
	// end inline asm
	shl.b32 	%r203, %r2, 1;
	add.s32 	%r204, %r202, %r203;
	ld.shared.u16 	%rs99, [%r204];
	// begin inline asm
	{add.f16 %rs97,%rs94,%rs99;
}
	// end inline asm
	add.s32 	%r205, %r204, %r203;
	ld.shared.u16 	%rs102, [%r205];
	// begin inline asm
	{add.f16 %rs100,%rs97,%rs102;
}
	// end inline asm
	add.s32 	%r206, %r205, %r203;
	ld.shared.u16 	%rs105, [%r206];
	// begin inline asm
	{add.f16 %rs117,%rs100,%rs105;
}
	// end inline asm
	add.s32 	%r226, %r226, 4;
$L__BB302_72:
	setp.eq.s32 	%p36, %r62, 0;
	@%p36 bra 	$L__BB302_75;
	mul.lo.s32 	%r207, %r2, %r226;
	shl.b32 	%r208, %r207, 1;
	add.s32 	%r210, %r208, %r162;
	add.s32 	%r229, %r163, %r210;
	shl.b32 	%r66, %r2, 1;
	neg.s32 	%r228, %r62;
$L__BB302_74:
	.pragma "nounroll";
	ld.shared.u16 	%rs108, [%r229];
	// begin inline asm
	{add.f16 %rs117,%rs117,%rs108;
}
	// end inline asm
	add.s32 	%r229, %r229, %r66;
	add.s32 	%r228, %r228, 1;
	setp.ne.s32 	%p37, %r228, 0;
	@%p37 bra 	$L__BB302_74;
$L__BB302_75:
	st.shared.u16 	[%r42], %rs117;
$L__BB302_76:
	cvt.u64.u32 	%rd266, %r4;
	mad.lo.s64 	%rd267, %rd147, %rd266, %rd3;
	cvta.to.global.u64 	%rd268, %rd144;
	shl.b64 	%rd269, %rd267, 1;
	add.s64 	%rd270, %rd268, %rd269;
	st.global.u16 	[%rd270], %rs117;
$L__BB302_77:
	ret;

}
	// .globl	contiguous_mean33_f16
.visible .entry contiguous_mean33_f16(
	.param .u64 .ptr .align 1 contiguous_mean33_f16_param_0,
	.param .u64 .ptr .align 1 contiguous_mean33_f16_param_1,
	.param .u64 contiguous_mean33_f16_param_2,
	.param .u64 contiguous_mean33_f16_param_3,
	.param .u64 contiguous_mean33_f16_param_4
)
{
	.reg .pred 	%p<14>;
	.reg .b16 	%rs<119>;
	.reg .b32 	%r<111>;
	.reg .b64 	%rd<16>;

	ld.param.u64 	%rd2, [contiguous_mean33_f16_param_0];
	ld.param.u64 	%rd3, [contiguous_mean33_f16_param_1];
	ld.param.u64 	%rd4, [contiguous_mean33_f16_param_3];
	ld.param.u64 	%rd5, [contiguous_mean33_f16_param_4];
	mov.u32 	%r1, %tid.y;
	mov.u32 	%r2, %ntid.x;
	mov.u32 	%r3, %tid.x;
	mad.lo.s32 	%r39, %r1, %r2, %r3;
	mov.u32 	%r40, %ctaid.x;
	mad.lo.s32 	%r41, %r40, %r2, %r3;
	mov.u32 	%r4, %ctaid.y;
	mov.u32 	%r5, %ntid.y;
	mad.lo.s32 	%r42, %r4, %r5, %r1;
	shl.b32 	%r43, %r39, 1;
	mov.u32 	%r44, meansdata_f16;
	add.s32 	%r7, %r44, %r43;
	mov.b32 	%r38, 0;
	// begin inline asm
	cvt.rn.f16.s32 %rs17, %r38;
	// end inline asm
	st.shared.u16 	[%r7], %rs17;
	cvt.u64.u32 	%rd1, %r41;
	setp.le.u64 	%p1, %rd4, %rd1;
	cvt.u64.u32 	%rd7, %r42;
	setp.le.u64 	%p2, %rd5, %rd7;
	or.pred  	%p3, %p1, %p2;
	@%p3 bra 	$L__BB303_19;
	cvt.u32.u64 	%r45, %rd1;
	cvta.to.global.u64 	%rd8, %rd3;
	cvt.u32.u64 	%r46, %rd4;
	mad.lo.s32 	%r47, %r42, %r46, %r45;
	mul.wide.u32 	%rd9, %r47, 2;
	add.s64 	%rd10, %rd8, %rd9;
	ld.global.u16 	%rs18, [%rd10];
	st.shared.u16 	[%r7], %rs18;
	bar.sync 	0;
	setp.ne.s32 	%p4, %r1, 0;
	@%p4 bra 	$L__BB303_19;
	setp.gt.u32 	%p5, %r5, 1;
	@%p5 bra 	$L__BB303_4;
	shl.b32 	%r48, %r3, 1;
	add.s32 	%r50, %r44, %r48;
	ld.shared.u16 	%rs117, [%r50];
	bra.uni 	$L__BB303_18;
$L__BB303_4:
	shl.b32 	%r52, %r3, 1;
	add.s32 	%r8, %r44, %r52;
	ld.shared.u16 	%rs117, [%r8];
	add.s32 	%r9, %r5, -1;
	add.s32 	%r54, %r5, -2;
	and.b32  	%r10, %r9, 15;
	setp.lt.u32 	%p6, %r54, 15;
	mov.b32 	%r107, 1;
	@%p6 bra 	$L__BB303_8;
	and.b32  	%r57, %r9, -16;
	neg.s32 	%r104, %r57;
	shl.b32 	%r12, %r2, 1;
	add.s32 	%r59, %r52, %r12;
	add.s32 	%r102, %r44, %r59;
	shl.b32 	%r14, %r2, 5;
	mov.b32 	%r105, 1;
	mov.b32 	%r103, 0;
$L__BB303_6:
	.pragma "nounroll";
	mul.lo.s32 	%r61, %r105, %r2;
	shl.b32 	%r62, %r61, 1;
	add.s32 	%r63, %r8, %r62;
	ld.shared.u16 	%rs22, [%r102];
	// begin inline asm
	{add.f16 %rs20,%rs117,%rs22;
}
	// end inline asm
	add.s32 	%r64, %r63, %r12;
	ld.shared.u16 	%rs25, [%r64];
	// begin inline asm
	{add.f16 %rs23,%rs20,%rs25;
}
	// end inline asm
	add.s32 	%r65, %r64, %r12;
	ld.shared.u16 	%rs28, [%r65];
	// begin inline asm
	{add.f16 %rs26,%rs23,%rs28;
}
	// end inline asm
	add.s32 	%r66, %r65, %r12;
	ld.shared.u16 	%rs31, [%r66];
	// begin inline asm
	{add.f16 %rs29,%rs26,%rs31;
}
	// end inline asm
	add.s32 	%r67, %r66, %r12;
	ld.shared.u16 	%rs34, [%r67];
	// begin inline asm
	{add.f16 %rs32,%rs29,%rs34;
}
	// end inline asm
	add.s32 	%r68, %r67, %r12;
	ld.shared.u16 	%rs37, [%r68];
	// begin inline asm
	{add.f16 %rs35,%rs32,%rs37;
}
	// end inline asm
	add.s32 	%r69, %r68, %r12;
	ld.shared.u16 	%rs40, [%r69];
	// begin inline asm
	{add.f16 %rs38,%rs35,%rs40;
}
	// end inline asm
	add.s32 	%r70, %r69, %r12;
	ld.shared.u16 	%rs43, [%r70];
	// begin inline asm
	{add.f16 %rs41,%rs38,%rs43;
}
	// end inline asm
	add.s32 	%r71, %r70, %r12;
	ld.shared.u16 	%rs46, [%r71];
	// begin inline asm
	{add.f16 %rs44,%rs41,%rs46;
}
	// end inline asm
	add.s32 	%r72, %r71, %r12;
	ld.shared.u16 	%rs49, [%r72];
	// begin inline asm
	{add.f16 %rs47,%rs44,%rs49;
}
	// end inline asm
	add.s32 	%r73, %r72, %r12;
	ld.shared.u16 	%rs52, [%r73];
	// begin inline asm
	{add.f16 %rs50,%rs47,%rs52;
}
	// end inline asm
	add.s32 	%r74, %r73, %r12;
	ld.shared.u16 	%rs55, [%r74];
	// begin inline asm
	{add.f16 %rs53,%rs50,%rs55;
}
	// end inline asm
	add.s32 	%r75, %r74, %r12;
	ld.shared.u16 	%rs58, [%r75];
	// begin inline asm
	{add.f16 %rs56,%rs53,%rs58;
}
	// end inline asm
	add.s32 	%r76, %r75, %r12;
	ld.shared.u16 	%rs61, [%r76];
	// begin inline asm
	{add.f16 %rs59,%rs56,%rs61;
}
	// end inline asm
	add.s32 	%r77, %r76, %r12;
	ld.shared.u16 	%rs64, [%r77];
	// begin inline asm
	{add.f16 %rs62,%rs59,%rs64;
}
	// end inline asm
	add.s32 	%r78, %r77, %r12;
	ld.shared.u16 	%rs67, [%r78];
	// begin inline asm
	{add.f16 %rs117,%rs62,%rs67;
}
	// end inline asm
	add.s32 	%r105, %r105, 16;
	add.s32 	%r104, %r104, 16;
	add.s32 	%r103, %r103, 16;
	add.s32 	%r102, %r102, %r14;
	setp.ne.s32 	%p7, %r104, 0;
	@%p7 bra 	$L__BB303_6;
	add.s32 	%r107, %r103, 1;
$L__BB303_8:
	setp.eq.s32 	%p8, %r10, 0;
	@%p8 bra 	$L__BB303_17;
	and.b32  	%r25, %r9, 7;
	setp.lt.u32 	%p9, %r10, 8;
	@%p9 bra 	$L__BB303_11;
	mul.lo.s32 	%r79, %r107, %r2;
	shl.b32 	%r80, %r79, 1;
	add.s32 	%r81, %r8, %r80;
	ld.shared.u16 	%rs71, [%r81];
	// begin inline asm
	{add.f16 %rs69,%rs117,%rs71;
}
	// end inline asm
	shl.b32 	%r82, %r2, 1;
	add.s32 	%r83, %r81, %r82;
	ld.shared.u16 	%rs74, [%r83];
	// begin inline asm
	{add.f16 %rs72,%rs69,%rs74;
}
	// end inline asm
	add.s32 	%r84, %r83, %r82;
	ld.shared.u16 	%rs77, [%r84];
	// begin inline asm
	{add.f16 %rs75,%rs72,%rs77;
}
	// end inline asm
	add.s32 	%r85, %r84, %r82;
	ld.shared.u16 	%rs80, [%r85];
	// begin inline asm
	{add.f16 %rs78,%rs75,%rs80;
}
	// end inline asm
	add.s32 	%r86, %r85, %r82;
	ld.shared.u16 	%rs83, [%r86];
	// begin inline asm
	{add.f16 %rs81,%rs78,%rs83;
}
	// end inline asm
	add.s32 	%r87, %r86, %r82;
	ld.shared.u16 	%rs86, [%r87];
	// begin inline asm
	{add.f16 %rs84,%rs81,%rs86;
}
	// end inline asm
	add.s32 	%r88, %r87, %r82;
	ld.shared.u16 	%rs89, [%r88];
	// begin inline asm
	{add.f16 %rs87,%rs84,%rs89;
}
	// end inline asm
	add.s32 	%r89, %r88, %r82;
	ld.shared.u16 	%rs92, [%r89];
	// begin inline asm
	{add.f16 %rs117,%rs87,%rs92;
}
	// end inline asm
	add.s32 	%r107, %r107, 8;
$L__BB303_11:
	setp.eq.s32 	%p10, %r25, 0;
	@%p10 bra 	$L__BB303_17;
	and.b32  	%r28, %r9, 3;
	setp.lt.u32 	%p11, %r25, 4;
	@%p11 bra 	$L__BB303_14;
	mul.lo.s32 	%r90, %r107, %r2;
	shl.b32 	%r91, %r90, 1;
	add.s32 	%r92, %r8, %r91;
	ld.shared.u16 	%rs96, [%r92];
	// begin inline asm
	{add.f16 %rs94,%rs117,%rs96;
}
	// end inline asm
	shl.b32 	%r93, %r2, 1;
	add.s32 	%r94, %r92, %r93;
	ld.shared.u16 	%rs99, [%r94];
	// begin inline asm
	{add.f16 %rs97,%rs94,%rs99;
}
	// end inline asm
	add.s32 	%r95, %r94, %r93;
	ld.shared.u16 	%rs102, [%r95];
	// begin inline asm
	{add.f16 %rs100,%rs97,%rs102;
}
	// end inline asm
	add.s32 	%r96, %r95, %r93;
	ld.shared.u16 	%rs105, [%r96];
	// begin inline asm
	{add.f16 %rs117,%rs100,%rs105;
}
	// end inline asm
	add.s32 	%r107, %r107, 4;
$L__BB303_14:
	setp.eq.s32 	%p12, %r28, 0;
	@%p12 bra 	$L__BB303_17;
	mul.lo.s32 	%r97, %r2, %r107;
	shl.b32 	%r98, %r97, 1;
	add.s32 	%r100, %r98, %r52;
	add.s32 	%r110, %r44, %r100;
	shl.b32 	%r32, %r2, 1;
	neg.s32 	%r109, %r28;
$L__BB303_16:
	.pragma "nounroll";
	ld.shared.u16 	%rs108, [%r110];
	// begin inline asm
	{add.f16 %rs117,%rs117,%rs108;
}
	// end inline asm
	add.s32 	%r110, %r110, %r32;
	add.s32 	%r109, %r109, 1;
	setp.ne.s32 	%p13, %r109, 0;
	@%p13 bra 	$L__BB303_16;
$L__BB303_17:
	st.shared.u16 	[%r8], %rs117;
$L__BB303_18:
	cvt.u64.u32 	%rd11, %r4;
	mad.lo.s64 	%rd12, %rd4, %rd11, %rd1;
	cvta.to.global.u64 	%rd13, %rd2;
	shl.b64 	%rd14, %rd12, 1;
	add.s64 	%rd15, %rd13, %rd14;
	st.global.u16 	[%rd15], %rs117;
$L__BB303_19:
	ret;

}
	// .globl	contiguous_mean_bf16
.visible .entry contiguous_mean_bf16(
	.param .u64 .ptr .align 1 contiguous_mean_bf16_param_0,
	.param .u64 .ptr .align 1 contiguous_mean_bf16_param_1,
	.param .u64 contiguous_mean_bf16_param_2
)
{
	.reg .pred 	%p<8>;
	.reg .b16 	%rs<28>;
	.reg .b32 	%r<17>;
	.reg .b64 	%rd<16>;

	ld.param.u64 	%rd4, [contiguous_mean_bf16_param_0];
	ld.param.u64 	%rd6, [contiguous_mean_bf16_param_1];
	ld.param.u64 	%rd5, [contiguous_mean_bf16_param_2];
	cvta.to.global.u64 	%rd1, %rd6;
	mov.u32 	%r1, %tid.x;
	mov.u32 	%r2, %ctaid.x;
	mov.u32 	%r16, %ntid.x;
	mul.lo.s32 	%r9, %r2, %r16;
	shl.b32 	%r10, %r9, 1;
	add.s32 	%r4, %r10, %r1;
	shl.b32 	%r11, %r1, 1;
	mov.u32 	%r12, meansdata_bf16;
	add.s32 	%r5, %r12, %r11;
	mov.b32 	%r8, 0;
	// begin inline asm
	cvt.rn.bf16.s32 %rs1, %r8;
	// end inline asm
	st.shared.u16 	[%r5], %rs1;
	add.s32 	%r13, %r4, %r16;
	cvt.u64.u32 	%rd2, %r13;
	setp.le.u64 	%p1, %rd5, %rd2;
	@%p1 bra 	$L__BB304_2;
	mul.wide.u32 	%rd9, %r4, 2;
	add.s64 	%rd10, %rd1, %rd9;
	ld.global.u16 	%rs4, [%rd10];
	shl.b64 	%rd11, %rd2, 1;
	add.s64 	%rd12, %rd1, %rd11;
	ld.global.u16 	%rs5, [%rd12];
	// begin inline asm
	{ add.bf16 %rs3,%rs4,%rs5; }

	// end inline asm
	st.shared.u16 	[%r5], %rs3;
	bra.uni 	$L__BB304_4;
$L__BB304_2:
	cvt.u64.u32 	%rd3, %r4;
	setp.le.u64 	%p2, %rd5, %rd3;
	@%p2 bra 	$L__BB304_4;
	shl.b64 	%rd7, %rd3, 1;
	add.s64 	%rd8, %rd1, %rd7;
	ld.global.u16 	%rs2, [%rd8];
	st.shared.u16 	[%r5], %rs2;
$L__BB304_4:
	bar.sync 	0;
	setp.lt.u32 	%p3, %r16, 66;
	@%p3 bra 	$L__BB304_8;
$L__BB304_5:
	shr.u32 	%r7, %r16, 1;
	setp.ge.u32 	%p4, %r1, %r7;
	@%p4 bra 	$L__BB304_7;
	ld.shared.u16 	%rs7, [%r5];
	and.b32  	%r14, %r16, 2046;
	add.s32 	%r15, %r5, %r14;
	ld.shared.u16 	%rs8, [%r15];
	// begin inline asm
	{ add.bf16 %rs6,%rs7,%rs8; }

	// end inline asm
	st.shared.u16 	[%r5], %rs6;
$L__BB304_7:
	bar.sync 	0;
	setp.gt.u32 	%p5, %r16, 131;
	mov.u32 	%r16, %r7;
	@%p5 bra 	$L__BB304_5;
$L__BB304_8:
	setp.gt.u32 	%p6, %r1, 31;
	@%p6 bra 	$L__BB304_11;
	ld.shared.u16 	%rs10, [%r5];
	ld.shared.u16 	%rs11, [%r5+64];
	// begin inline asm
	{ add.bf16 %rs9,%rs10,%rs11; }

	// end inline asm
	st.volatile.shared.u16 	[%r5], %rs9;
	ld.shared.u16 	%rs14, [%r5+32];
	// begin inline asm
	{ add.bf16 %rs12,%rs9,%rs14; }

	// end inline asm
	st.volatile.shared.u16 	[%r5], %rs12;
	ld.shared.u16 	%rs17, [%r5+16];
	// begin inline asm
	{ add.bf16 %rs15,%rs12,%rs17; }

	// end inline asm
	st.volatile.shared.u16 	[%r5], %rs15;
	ld.shared.u16 	%rs20, [%r5+8];
	// begin inline asm
	{ add.bf16 %rs18,%rs15,%rs20; }

	// end inline asm
	st.volatile.shared.u16 	[%r5], %rs18;
	ld.shared.u16 	%rs23, [%r5+4];
	// begin inline asm
	{ add.bf16 %rs21,%rs18,%rs23; }

	// end inline asm
	st.volatile.shared.u16 	[%r5], %rs21;
	ld.shared.u16 	%rs26, [%r5+2];
	// begin inline asm
	{ add.bf16 %rs24,%rs21,%rs26; }

	// end inline asm
	st.volatile.shared.u16 	[%r5], %rs24;
	setp.ne.s32 	%p7, %r1, 0;
	@%p7 bra 	$L__BB304_11;
	cvta.to.global.u64 	%rd13, %rd4;
	mul.wide.u32 	%rd14, %r2, 2;
	add.s64 	%rd15, %rd13, %rd14;
	ld.shared.u16 	%rs27, [meansdata_bf16];
	st.global.u16 	[%rd15], %rs27;
$L__BB304_11:
	ret;

}
	// .globl	contiguous_cumulate_mean_bf16
.visible .entry contiguous_cumulate_mean_bf16(
	.param .u64 .ptr .align 1 contiguous_cumulate_mean_bf16_param_0,
	.param .u64 .ptr .align 1 contiguous_cumulate_mean_bf16_param_1,
	.param .u64 contiguous_cumulate_mean_bf16_param_2
)
{
	.reg .pred 	%p<8>;
	.reg .b16 	%rs<28>;
	.reg .b32 	%r<17>;
	.reg .b64 	%rd<16>;

	ld.param.u64 	%rd4, [contiguous_cumulate_mean_bf16_param_0];
	ld.param.u64 	%rd6, [contiguous_cumulate_mean_bf16_param_1];
	ld.param.u64 	%rd5, [contiguous_cumulate_mean_bf16_param_2];
	cvta.to.global.u64 	%rd1, %rd6;
	mov.u32 	%r1, %tid.x;
	mov.u32 	%r2, %ctaid.x;
	mov.u32 	%r16, %ntid.x;
	mul.lo.s32 	%r9, %r2, %r16;
	shl.b32 	%r10, %r9, 1;
	add.s32 	%r4, %r10, %r1;
	shl.b32 	%r11, %r1, 1;
	mov.u32 	%r12, meansdata_bf16;
	add.s32 	%r5, %r12, %r11;
	mov.b32 	%r8, 0;
	// begin inline asm
	cvt.rn.bf16.s32 %rs1, %r8;
	// end inline asm
	st.shared.u16 	[%r5], %rs1;
	add.s32 	%r13, %r4, %r16;
	cvt.u64.u32 	%rd2, %r13;
	setp.le.u64 	%p1, %rd5, %rd2;
	@%p1 bra 	$L__BB305_2;
	mul.wide.u32 	%rd9, %r4, 2;
	add.s64 	%rd10, %rd1, %rd9;
	ld.global.u16 	%rs4, [%rd10];
	shl.b64 	%rd11, %rd2, 1;
	add.s64 	%rd12, %rd1, %rd11;
	ld.global.u16 	%rs5, [%rd12];
	// begin inline asm
	{ add.bf16 %rs3,%rs4,%rs5; }

	// end inline asm
	st.shared.u16 	[%r5], %rs3;
	bra.uni 	$L__BB305_4;
$L__BB305_2:
	cvt.u64.u32 	%rd3, %r4;
	setp.le.u64 	%p2, %rd5, %rd3;
	@%p2 bra 	$L__BB305_4;
	shl.b64 	%rd7, %rd3, 1;
	add.s64 	%rd8, %rd1, %rd7;
	ld.global.u16 	%rs2, [%rd8];
	st.shared.u16 	[%r5], %rs2;
$L__BB305_4:
	bar.sync 	0;
	setp.lt.u32 	%p3, %r16, 66;
	@%p3 bra 	$L__BB305_8;
$L__BB305_5:
	shr.u32 	%r7, %r16, 1;
	setp.ge.u32 	%p4, %r1, %r7;
	@%p4 bra 	$L__BB305_7;
	ld.shared.u16 	%rs7, [%r5];
	and.b32  	%r14, %r16, 2046;
	add.s32 	%r15, %r5, %r14;
	ld.shared.u16 	%rs8, [%r15];
	// begin inline asm
	{ add.bf16 %rs6,%rs7,%rs8; }

	// end inline asm
	st.shared.u16 	[%r5], %rs6;
$L__BB305_7:
	bar.sync 	0;
	setp.gt.u32 	%p5, %r16, 131;
	mov.u32 	%r16, %r7;
	@%p5 bra 	$L__BB305_5;
$L__BB305_8:
	setp.gt.u32 	%p6, %r1, 31;
	@%p6 bra 	$L__BB305_11;
	ld.shared.u16 	%rs10, [%r5];
	ld.shared.u16 	%rs11, [%r5+64];
	// begin inline asm
	{ add.bf16 %rs9,%rs10,%rs11; }

	// end inline asm
	st.volatile.shared.u16 	[%r5], %rs9;
	ld.shared.u16 	%rs14, [%r5+32];
	// begin inline asm
	{ add.bf16 %rs12,%rs9,%rs14; }

	// end inline asm
	st.volatile.shared.u16 	[%r5], %rs12;
	ld.shared.u16 	%rs17, [%r5+16];
	// begin inline asm
	{ add.bf16 %rs15,%rs12,%rs17; }

	// end inline asm
	st.volatile.shared.u16 	[%r5], %rs15;
	ld.shared.u16 	%rs20, [%r5+8];
	// begin inline asm
	{ add.bf16 %rs18,%rs15,%rs20; }

	// end inline asm
	st.volatile.shared.u16 	[%r5], %rs18;
	ld.shared.u16 	%rs23, [%r5+4];
	// begin inline asm
	{ add.bf16 %rs21,%rs18,%rs23; }

	// end inline asm
	st.volatile.shared.u16 	[%r5], %rs21;
	ld.shared.u16 	%rs26, [%r5+2];
	// begin inline asm
	{ add.bf16 %rs24,%rs21,%rs26; }

	// end inline asm
	st.volatile.shared.u16 	[%r5], %rs24;
	setp.ne.s32 	%p7, %r1, 0;
	@%p7 bra 	$L__BB305_11;
	cvta.to.global.u64 	%rd13, %rd4;
	mul.wide.u32 	%rd14, %r2, 2;
	add.s64 	%rd15, %rd13, %rd14;
	ld.shared.u16 	%rs27, [meansdata_bf16];
	st.global.u16 	[%rd15], %rs27;
$L__BB305_11:
	ret;

}
	// .globl	uncontiguous_mean_bf16
.visible .entry uncontiguous_mean_bf16(
	.param .u64 .ptr .align 1 uncontiguous_mean_bf16_param_0,
	.param .u64 .ptr .align 1 uncontiguous_mean_bf16_param_1,
	.param .u64 .ptr .align 1 uncontiguous_mean_bf16_param_2,
	.param .u64 .ptr .align 1 uncontiguous_mean_bf16_param_3,
	.param .u64 uncontiguous_mean_bf16_param_4,
	.param .u64 uncontiguous_mean_bf16_param_5
)
{
	.reg .pred 	%p<53>;
	.reg .b16 	%rs<28>;
	.reg .b32 	%r<213>;
	.reg .b64 	%rd<558>;

	ld.param.u64 	%rd260, [uncontiguous_mean_bf16_param_0];
	ld.param.u64 	%rd263, [uncontiguous_mean_bf16_param_1];
	ld.param.u64 	%rd264, [uncontiguous_mean_bf16_param_2];
	ld.param.u64 	%rd265, [uncontiguous_mean_bf16_param_3];
	ld.param.u64 	%rd261, [uncontiguous_mean_bf16_param_4];
	ld.param.u64 	%rd262, [uncontiguous_mean_bf16_param_5];
	cvta.to.global.u64 	%rd1, %rd265;
	cvta.to.global.u64 	%rd2, %rd264;
	cvta.to.global.u64 	%rd3, %rd263;
	mov.u32 	%r1, %tid.x;
	mov.u32 	%r2, %ctaid.x;
	mov.u32 	%r212, %ntid.x;
	mul.lo.s32 	%r53, %r2, %r212;
	shl.b32 	%r54, %r53, 1;
	add.s32 	%r4, %r54, %r1;
	shl.b32 	%r55, %r1, 1;
	mov.u32 	%r56, meansdata_bf16;
	add.s32 	%r5, %r56, %r55;
	mov.b32 	%r52, 0;
	// begin inline asm
	cvt.rn.bf16.s32 %rs1, %r52;
	// end inline asm
	st.shared.u16 	[%r5], %rs1;
	add.s32 	%r57, %r4, %r212;
	cvt.u64.u32 	%rd511, %r57;
	setp.le.u64 	%p1, %rd262, %rd511;
	@%p1 bra 	$L__BB306_54;
	cvt.u32.u64 	%r6, %rd261;
	add.s32 	%r206, %r6, -1;
	setp.lt.s32 	%p27, %r206, 0;
	mov.b64 	%rd515, 0;
	mov.u64 	%rd516, %rd515;
	@%p27 bra 	$L__BB306_53;
	cvt.u64.u32 	%rd512, %r4;
	setp.lt.u32 	%p28, %r206, 3;
	mov.b64 	%rd516, 0;
	mov.u64 	%rd515, %rd516;
	@%p28 bra 	$L__BB306_30;
	add.s32 	%r204, %r6, -2;
	and.b32  	%r133, %r6, -4;
	neg.s32 	%r203, %r133;
	mov.b64 	%rd516, 0;
$L__BB306_4:
	.pragma "nounroll";
	add.s32 	%r12, %r204, 1;
	mul.wide.u32 	%rd397, %r12, 8;
	add.s64 	%rd398, %rd2, %rd397;
	ld.global.u64 	%rd10, [%rd398];
	or.b64  	%rd399, %rd512, %rd10;
	and.b64  	%rd400, %rd399, -4294967296;
	setp.ne.s64 	%p29, %rd400, 0;
	@%p29 bra 	$L__BB306_6;
	cvt.u32.u64 	%r134, %rd10;
	cvt.u32.u64 	%r135, %rd512;
	div.u32 	%r136, %r135, %r134;
	mul.lo.s32 	%r137, %r136, %r134;
	sub.s32 	%r138, %r135, %r137;
	cvt.u64.u32 	%rd477, %r136;
	cvt.u64.u32 	%rd478, %r138;
	bra.uni 	$L__BB306_7;
$L__BB306_6:
	div.s64 	%rd477, %rd512, %rd10;
	mul.lo.s64 	%rd401, %rd477, %rd10;
	sub.s64 	%rd478, %rd512, %rd401;
$L__BB306_7:
	mul.wide.u32 	%rd402, %r12, 8;
	add.s64 	%rd403, %rd1, %rd402;
	ld.global.u64 	%rd17, [%rd403];
	mad.lo.s64 	%rd18, %rd17, %rd478, %rd515;
	or.b64  	%rd404, %rd511, %rd10;
	and.b64  	%rd405, %rd404, -4294967296;
	setp.ne.s64 	%p30, %rd405, 0;
	@%p30 bra 	$L__BB306_9;
	cvt.u32.u64 	%r139, %rd10;
	cvt.u32.u64 	%r140, %rd511;
	div.u32 	%r141, %r140, %r139;
	mul.lo.s32 	%r142, %r141, %r139;
	sub.s32 	%r143, %r140, %r142;
	cvt.u64.u32 	%rd479, %r141;
	cvt.u64.u32 	%rd480, %r143;
	bra.uni 	$L__BB306_10;
$L__BB306_9:
	div.s64 	%rd479, %rd511, %rd10;
	mul.lo.s64 	%rd406, %rd479, %rd10;
	sub.s64 	%rd480, %rd511, %rd406;
$L__BB306_10:
	mad.lo.s64 	%rd25, %rd480, %rd17, %rd516;
	add.s32 	%r13, %r204, -2;
	mul.wide.u32 	%rd407, %r204, 8;
	add.s64 	%rd408, %rd2, %rd407;
	ld.global.u64 	%rd26, [%rd408];
	or.b64  	%rd409, %rd477, %rd26;
	and.b64  	%rd410, %rd409, -4294967296;
	setp.ne.s64 	%p31, %rd410, 0;
	@%p31 bra 	$L__BB306_12;
	cvt.u32.u64 	%r144, %rd26;
	cvt.u32.u64 	%r145, %rd477;
	div.u32 	%r146, %r145, %r144;
	mul.lo.s32 	%r147, %r146, %r144;
	sub.s32 	%r148, %r145, %r147;
	cvt.u64.u32 	%rd481, %r146;
	cvt.u64.u32 	%rd482, %r148;
	bra.uni 	$L__BB306_13;
$L__BB306_12:
	div.s64 	%rd481, %rd477, %rd26;
	mul.lo.s64 	%rd411, %rd481, %rd26;
	sub.s64 	%rd482, %rd477, %rd411;
$L__BB306_13:
	mul.wide.u32 	%rd412, %r204, 8;
	add.s64 	%rd413, %rd1, %rd412;
	ld.global.u64 	%rd33, [%rd413];
	mad.lo.s64 	%rd34, %rd33, %rd482, %rd18;
	or.b64  	%rd414, %rd479, %rd26;
	and.b64  	%rd415, %rd414, -4294967296;
	setp.ne.s64 	%p32, %rd415, 0;
	@%p32 bra 	$L__BB306_15;
	cvt.u32.u64 	%r149, %rd26;
	cvt.u32.u64 	%r150, %rd479;
	div.u32 	%r151, %r150, %r149;
	mul.lo.s32 	%r152, %r151, %r149;
	sub.s32 	%r153, %r150, %r152;
	cvt.u64.u32 	%rd483, %r151;
	cvt.u64.u32 	%rd484, %r153;
	bra.uni 	$L__BB306_16;
$L__BB306_15:
	div.s64 	%rd483, %rd479, %rd26;
	mul.lo.s64 	%rd416, %rd483, %rd26;
	sub.s64 	%rd484, %rd479, %rd416;
$L__BB306_16:
	mad.lo.s64 	%rd41, %rd484, %rd33, %rd25;
	add.s32 	%r14, %r204, -1;
	mul.wide.u32 	%rd417, %r14, 8;
	add.s64 	%rd418, %rd2, %rd417;
	ld.global.u64 	%rd42, [%rd418];
	or.b64  	%rd419, %rd481, %rd42;
	and.b64  	%rd420, %rd419, -4294967296;
	setp.ne.s64 	%p33, %rd420, 0;
	@%p33 bra 	$L__BB306_18;
	cvt.u32.u64 	%r154, %rd42;
	cvt.u32.u64 	%r155, %rd481;
	div.u32 	%r156, %r155, %r154;
	mul.lo.s32 	%r157, %r156, %r154;
	sub.s32 	%r158, %r155, %r157;
	cvt.u64.u32 	%rd485, %r156;
	cvt.u64.u32 	%rd486, %r158;
	bra.uni 	$L__BB306_19;
$L__BB306_18:
	div.s64 	%rd485, %rd481, %rd42;
	mul.lo.s64 	%rd421, %rd485, %rd42;
	sub.s64 	%rd486, %rd481, %rd421;
$L__BB306_19:
	mul.wide.u32 	%rd422, %r14, 8;
	add.s64 	%rd423, %rd1, %rd422;
	ld.global.u64 	%rd49, [%rd423];
	mad.lo.s64 	%rd50, %rd49, %rd486, %rd34;
	or.b64  	%rd424, %rd483, %rd42;
	and.b64  	%rd425, %rd424, -4294967296;
	setp.ne.s64 	%p34, %rd425, 0;
	@%p34 bra 	$L__BB306_21;
	cvt.u32.u64 	%r159, %rd42;
	cvt.u32.u64 	%r160, %rd483;
	div.u32 	%r161, %r160, %r159;
	mul.lo.s32 	%r162, %r161, %r159;
	sub.s32 	%r163, %r160, %r162;
	cvt.u64.u32 	%rd487, %r161;
	cvt.u64.u32 	%rd488, %r163;
	bra.uni 	$L__BB306_22;
$L__BB306_21:
	div.s64 	%rd487, %rd483, %rd42;
	mul.lo.s64 	%rd426, %rd487, %rd42;
	sub.s64 	%rd488, %rd483, %rd426;
$L__BB306_22:
	mad.lo.s64 	%rd57, %rd488, %rd49, %rd41;
	mul.wide.u32 	%rd427, %r13, 8;
	add.s64 	%rd428, %rd2, %rd427;
	ld.global.u64 	%rd58, [%rd428];
	or.b64  	%rd429, %rd485, %rd58;
	and.b64  	%rd430, %rd429, -4294967296;
	setp.ne.s64 	%p35, %rd430, 0;
	@%p35 bra 	$L__BB306_24;
	cvt.u32.u64 	%r164, %rd58;
	cvt.u32.u64 	%r165, %rd485;
	div.u32 	%r166, %r165, %r164;
	mul.lo.s32 	%r167, %r166, %r164;
	sub.s32 	%r168, %r165, %r167;
	cvt.u64.u32 	%rd512, %r166;
	cvt.u64.u32 	%rd490, %r168;
	bra.uni 	$L__BB306_25;
$L__BB306_24:
	div.s64 	%rd512, %rd485, %rd58;
	mul.lo.s64 	%rd431, %rd512, %rd58;
	sub.s64 	%rd490, %rd485, %rd431;
$L__BB306_25:
	mul.wide.u32 	%rd432, %r13, 8;
	add.s64 	%rd433, %rd1, %rd432;
	ld.global.u64 	%rd65, [%rd433];
	mad.lo.s64 	%rd515, %rd65, %rd490, %rd50;
	or.b64  	%rd434, %rd487, %rd58;
	and.b64  	%rd435, %rd434, -4294967296;
	setp.ne.s64 	%p36, %rd435, 0;
	@%p36 bra 	$L__BB306_27;
	cvt.u32.u64 	%r169, %rd58;
	cvt.u32.u64 	%r170, %rd487;
	div.u32 	%r171, %r170, %r169;
	mul.lo.s32 	%r172, %r171, %r169;
	sub.s32 	%r173, %r170, %r172;
	cvt.u64.u32 	%rd511, %r171;
	cvt.u64.u32 	%rd492, %r173;
	bra.uni 	$L__BB306_28;
$L__BB306_27:
	div.s64 	%rd511, %rd487, %rd58;
	mul.lo.s64 	%rd436, %rd511, %rd58;
	sub.s64 	%rd492, %rd487, %rd436;
$L__BB306_28:
	mad.lo.s64 	%rd516, %rd492, %rd65, %rd57;
	add.s32 	%r204, %r204, -4;
	add.s32 	%r203, %r203, 4;
	setp.ne.s32 	%p37, %r203, 0;
	@%p37 bra 	$L__BB306_4;
	add.s32 	%r206, %r204, 1;
$L__BB306_30:
	and.b32  	%r19, %r6, 3;
	setp.eq.s32 	%p38, %r19, 0;
	@%p38 bra 	$L__BB306_53;
	setp.eq.s32 	%p39, %r19, 1;
	@%p39 bra 	$L__BB306_45;
	mul.wide.u32 	%rd438, %r206, 8;
	add.s64 	%rd439, %rd2, %rd438;
	ld.global.u64 	%rd80, [%rd439];
	or.b64  	%rd440, %rd512, %rd80;
	and.b64  	%rd441, %rd440, -4294967296;
	setp.ne.s64 	%p40, %rd441, 0;
	@%p40 bra 	$L__BB306_34;
	cvt.u32.u64 	%r174, %rd80;
	cvt.u32.u64 	%r175, %rd512;
	div.u32 	%r176, %r175, %r174;
	mul.lo.s32 	%r177, %r176, %r174;
	sub.s32 	%r178, %r175, %r177;
	cvt.u64.u32 	%rd499, %r176;
	cvt.u64.u32 	%rd500, %r178;
	bra.uni 	$L__BB306_35;
$L__BB306_34:
	div.s64 	%rd499, %rd512, %rd80;
	mul.lo.s64 	%rd442, %rd499, %rd80;
	sub.s64 	%rd500, %rd512, %rd442;
$L__BB306_35:
	add.s64 	%rd444, %rd1, %rd438;
	ld.global.u64 	%rd87, [%rd444];
	mad.lo.s64 	%rd88, %rd87, %rd500, %rd515;
	or.b64  	%rd445, %rd511, %rd80;
	and.b64  	%rd446, %rd445, -4294967296;
	setp.ne.s64 	%p41, %rd446, 0;
	@%p41 bra 	$L__BB306_37;
	cvt.u32.u64 	%r179, %rd80;
	cvt.u32.u64 	%r180, %rd511;
	div.u32 	%r181, %r180, %r179;
	mul.lo.s32 	%r182, %r181, %r179;
	sub.s32 	%r183, %r180, %r182;
	cvt.u64.u32 	%rd501, %r181;
	cvt.u64.u32 	%rd502, %r183;
	bra.uni 	$L__BB306_38;
$L__BB306_37:
	div.s64 	%rd501, %rd511, %rd80;
	mul.lo.s64 	%rd447, %rd501, %rd80;
	sub.s64 	%rd502, %rd511, %rd447;
$L__BB306_38:
	mad.lo.s64 	%rd95, %rd502, %rd87, %rd516;
	add.s32 	%r20, %r206, -1;
	mul.wide.u32 	%rd448, %r20, 8;
	add.s64 	%rd449, %rd2, %rd448;
	ld.global.u64 	%rd96, [%rd449];
	or.b64  	%rd450, %rd499, %rd96;
	and.b64  	%rd451, %rd450, -4294967296;
	setp.ne.s64 	%p42, %rd451, 0;
	@%p42 bra 	$L__BB306_40;
	cvt.u32.u64 	%r184, %rd96;
	cvt.u32.u64 	%r185, %rd499;
	div.u32 	%r186, %r185, %r184;
	mul.lo.s32 	%r187, %r186, %r184;
	sub.s32 	%r188, %r185, %r187;
	cvt.u64.u32 	%rd512, %r186;
	cvt.u64.u32 	%rd504, %r188;
	bra.uni 	$L__BB306_41;
$L__BB306_40:
	div.s64 	%rd512, %rd499, %rd96;
	mul.lo.s64 	%rd452, %rd512, %rd96;
	sub.s64 	%rd504, %rd499, %rd452;
$L__BB306_41:
	add.s64 	%rd454, %rd1, %rd448;
	ld.global.u64 	%rd103, [%rd454];
	mad.lo.s64 	%rd515, %rd103, %rd504, %rd88;
	or.b64  	%rd455, %rd501, %rd96;
	and.b64  	%rd456, %rd455, -4294967296;
	setp.ne.s64 	%p43, %rd456, 0;
	@%p43 bra 	$L__BB306_43;
	cvt.u32.u64 	%r189, %rd96;
	cvt.u32.u64 	%r190, %rd501;
	div.u32 	%r191, %r190, %r189;
	mul.lo.s32 	%r192, %r191, %r189;
	sub.s32 	%r193, %r190, %r192;
	cvt.u64.u32 	%rd511, %r191;
	cvt.u64.u32 	%rd506, %r193;
	bra.uni 	$L__BB306_44;
$L__BB306_43:
	div.s64 	%rd511, %rd501, %rd96;
	mul.lo.s64 	%rd457, %rd511, %rd96;
	sub.s64 	%rd506, %rd501, %rd457;
$L__BB306_44:
	mad.lo.s64 	%rd516, %rd506, %rd103, %rd95;
	add.s32 	%r206, %r206, -2;
$L__BB306_45:
	and.b32  	%r194, %r6, 1;
	setp.eq.b32 	%p44, %r194, 1;
	not.pred 	%p45, %p44;
	@%p45 bra 	$L__BB306_53;
	mul.wide.u32 	%rd458, %r206, 8;
	add.s64 	%rd459, %rd2, %rd458;
	ld.global.u64 	%rd118, [%rd459];
	or.b64  	%rd460, %rd512, %rd118;
	and.b64  	%rd461, %rd460, -4294967296;
	setp.ne.s64 	%p46, %rd461, 0;
	@%p46 bra 	$L__BB306_48;
	cvt.u32.u64 	%r195, %rd118;
	cvt.u32.u64 	%r196, %rd512;
	rem.u32 	%r197, %r196, %r195;
	cvt.u64.u32 	%rd513, %r197;
	bra.uni 	$L__BB306_49;
$L__BB306_48:
	rem.s64 	%rd513, %rd512, %rd118;
$L__BB306_49:
	add.s64 	%rd463, %rd1, %rd458;
	ld.global.u64 	%rd122, [%rd463];
	mad.lo.s64 	%rd515, %rd122, %rd513, %rd515;
	or.b64  	%rd464, %rd511, %rd118;
	and.b64  	%rd465, %rd464, -4294967296;
	setp.ne.s64 	%p47, %rd465, 0;
	@%p47 bra 	$L__BB306_51;
	cvt.u32.u64 	%r198, %rd118;
	cvt.u32.u64 	%r199, %rd511;
	rem.u32 	%r200, %r199, %r198;
	cvt.u64.u32 	%rd514, %r200;
	bra.uni 	$L__BB306_52;
$L__BB306_51:
	rem.s64 	%rd514, %rd511, %rd118;
$L__BB306_52:
	mad.lo.s64 	%rd516, %rd514, %rd122, %rd516;
$L__BB306_53:
	shl.b64 	%rd466, %rd515, 1;
	add.s64 	%rd467, %rd3, %rd466;
	ld.global.u16 	%rs4, [%rd467];
	shl.b64 	%rd468, %rd516, 1;
	add.s64 	%rd469, %rd3, %rd468;
	ld.global.u16 	%rs5, [%rd469];
	// begin inline asm
	{ add.bf16 %rs3,%rs4,%rs5; }

	// end inline asm
	st.shared.u16 	[%r5], %rs3;
	bra.uni 	$L__BB306_114;
$L__BB306_54:
	cvt.u64.u32 	%rd548, %r4;
	setp.le.u64 	%p2, %rd262, %rd548;
	@%p2 bra 	$L__BB306_114;
	cvt.u32.u64 	%r23, %rd261;
	add.s32 	%r210, %r23, -1;
	setp.lt.s32 	%p3, %r210, 0;
	mov.b64 	%rd557, 0;
	@%p3 bra 	$L__BB306_113;
	and.b32  	%r25, %r23, 7;
	setp.lt.u32 	%p4, %r210, 7;
	mov.b64 	%rd557, 0;
	@%p4 bra 	$L__BB306_84;
	add.s32 	%r208, %r23, -4;
	and.b32  	%r58, %r23, -8;
	neg.s32 	%r207, %r58;
	mov.b64 	%rd557, 0;
$L__BB306_58:
	.pragma "nounroll";
	add.s32 	%r30, %r208, 3;
	mul.wide.u32 	%rd270, %r30, 8;
	add.s64 	%rd271, %rd2, %rd270;
	ld.global.u64 	%rd133, [%rd271];
	or.b64  	%rd272, %rd548, %rd133;
	and.b64  	%rd273, %rd272, -4294967296;
	setp.ne.s64 	%p5, %rd273, 0;
	@%p5 bra 	$L__BB306_60;
	cvt.u32.u64 	%r59, %rd133;
	cvt.u32.u64 	%r60, %rd548;
	div.u32 	%r61, %r60, %r59;
	mul.lo.s32 	%r62, %r61, %r59;
	sub.s32 	%r63, %r60, %r62;
	cvt.u64.u32 	%rd519, %r61;
	cvt.u64.u32 	%rd520, %r63;
	bra.uni 	$L__BB306_61;
$L__BB306_60:
	div.s64 	%rd519, %rd548, %rd133;
	mul.lo.s64 	%rd274, %rd519, %rd133;
	sub.s64 	%rd520, %rd548, %rd274;
$L__BB306_61:
	add.s64 	%rd276, %rd1, %rd270;
	ld.global.u64 	%rd277, [%rd276];
	mad.lo.s64 	%rd140, %rd277, %rd520, %rd557;
	add.s32 	%r31, %r208, 2;
	mul.wide.u32 	%rd278, %r31, 8;
	add.s64 	%rd279, %rd2, %rd278;
	ld.global.u64 	%rd141, [%rd279];
	or.b64  	%rd280, %rd519, %rd141;
	and.b64  	%rd281, %rd280, -4294967296;
	setp.ne.s64 	%p6, %rd281, 0;
	@%p6 bra 	$L__BB306_63;
	cvt.u32.u64 	%r64, %rd141;
	cvt.u32.u64 	%r65, %rd519;
	div.u32 	%r66, %r65, %r64;
	mul.lo.s32 	%r67, %r66, %r64;
	sub.s32 	%r68, %r65, %r67;
	cvt.u64.u32 	%rd521, %r66;
	cvt.u64.u32 	%rd522, %r68;
	bra.uni 	$L__BB306_64;
$L__BB306_63:
	div.s64 	%rd521, %rd519, %rd141;
	mul.lo.s64 	%rd282, %rd521, %rd141;
	sub.s64 	%rd522, %rd519, %rd282;
$L__BB306_64:
	add.s64 	%rd284, %rd1, %rd278;
	ld.global.u64 	%rd285, [%rd284];
	mad.lo.s64 	%rd148, %rd285, %rd522, %rd140;
	add.s32 	%r32, %r208, 1;
	mul.wide.u32 	%rd286, %r32, 8;
	add.s64 	%rd287, %rd2, %rd286;
	ld.global.u64 	%rd149, [%rd287];
	or.b64  	%rd288, %rd521, %rd149;
	and.b64  	%rd289, %rd288, -4294967296;
	setp.ne.s64 	%p7, %rd289, 0;
	@%p7 bra 	$L__BB306_66;
	cvt.u32.u64 	%r69, %rd149;
	cvt.u32.u64 	%r70, %rd521;
	div.u32 	%r71, %r70, %r69;
	mul.lo.s32 	%r72, %r71, %r69;
	sub.s32 	%r73, %r70, %r72;
	cvt.u64.u32 	%rd523, %r71;
	cvt.u64.u32 	%rd524, %r73;
	bra.uni 	$L__BB306_67;
$L__BB306_66:
	div.s64 	%rd523, %rd521, %rd149;
	mul.lo.s64 	%rd290, %rd523, %rd149;
	sub.s64 	%rd524, %rd521, %rd290;
$L__BB306_67:
	add.s64 	%rd292, %rd1, %rd286;
	ld.global.u64 	%rd293, [%rd292];
	mad.lo.s64 	%rd156, %rd293, %rd524, %rd148;
	add.s32 	%r33, %r208, -4;
	mul.wide.u32 	%rd294, %r208, 8;
	add.s64 	%rd295, %rd2, %rd294;
	ld.global.u64 	%rd157, [%rd295];
	or.b64  	%rd296, %rd523, %rd157;
	and.b64  	%rd297, %rd296, -4294967296;
	setp.ne.s64 	%p8, %rd297, 0;
	@%p8 bra 	$L__BB306_69;
	cvt.u32.u64 	%r74, %rd157;
	cvt.u32.u64 	%r75, %rd523;
	div.u32 	%r76, %r75, %r74;
	mul.lo.s32 	%r77, %r76, %r74;
	sub.s32 	%r78, %r75, %r77;
	cvt.u64.u32 	%rd525, %r76;
	cvt.u64.u32 	%rd526, %r78;
	bra.uni 	$L__BB306_70;
$L__BB306_69:
	div.s64 	%rd525, %rd523, %rd157;
	mul.lo.s64 	%rd298, %rd525, %rd157;
	sub.s64 	%rd526, %rd523, %rd298;
$L__BB306_70:
	add.s64 	%rd300, %rd1, %rd294;
	ld.global.u64 	%rd301, [%rd300];
	mad.lo.s64 	%rd164, %rd301, %rd526, %rd156;
	add.s32 	%r34, %r208, -1;
	mul.wide.u32 	%rd302, %r34, 8;
	add.s64 	%rd303, %rd2, %rd302;
	ld.global.u64 	%rd165, [%rd303];
	or.b64  	%rd304, %rd525, %rd165;
	and.b64  	%rd305, %rd304, -4294967296;
	setp.ne.s64 	%p9, %rd305, 0;
	@%p9 bra 	$L__BB306_72;
	cvt.u32.u64 	%r79, %rd165;
	cvt.u32.u64 	%r80, %rd525;
	div.u32 	%r81, %r80, %r79;
	mul.lo.s32 	%r82, %r81, %r79;
	sub.s32 	%r83, %r80, %r82;
	cvt.u64.u32 	%rd527, %r81;
	cvt.u64.u32 	%rd528, %r83;
	bra.uni 	$L__BB306_73;
$L__BB306_72:
	div.s64 	%rd527, %rd525, %rd165;
	mul.lo.s64 	%rd306, %rd527, %rd165;
	sub.s64 	%rd528, %rd525, %rd306;
$L__BB306_73:
	add.s64 	%rd308, %rd1, %rd302;
	ld.global.u64 	%rd309, [%rd308];
	mad.lo.s64 	%rd172, %rd309, %rd528, %rd164;
	add.s32 	%r35, %r208, -2;
	mul.wide.u32 	%rd310, %r35, 8;
	add.s64 	%rd311, %rd2, %rd310;
	ld.global.u64 	%rd173, [%rd311];
	or.b64  	%rd312, %rd527, %rd173;
	and.b64  	%rd313, %rd312, -4294967296;
	setp.ne.s64 	%p10, %rd313, 0;
	@%p10 bra 	$L__BB306_75;
	cvt.u32.u64 	%r84, %rd173;
	cvt.u32.u64 	%r85, %rd527;
	div.u32 	%r86, %r85, %r84;
	mul.lo.s32 	%r87, %r86, %r84;
	sub.s32 	%r88, %r85, %r87;
	cvt.u64.u32 	%rd529, %r86;
	cvt.u64.u32 	%rd530, %r88;
	bra.uni 	$L__BB306_76;
$L__BB306_75:
	div.s64 	%rd529, %rd527, %rd173;
	mul.lo.s64 	%rd314, %rd529, %rd173;
	sub.s64 	%rd530, %rd527, %rd314;
$L__BB306_76:
	add.s64 	%rd316, %rd1, %rd310;
	ld.global.u64 	%rd317, [%rd316];
	mad.lo.s64 	%rd180, %rd317, %rd530, %rd172;
	add.s32 	%r36, %r208, -3;
	mul.wide.u32 	%rd318, %r36, 8;
	add.s64 	%rd319, %rd2, %rd318;
	ld.global.u64 	%rd181, [%rd319];
	or.b64  	%rd320, %rd529, %rd181;
	and.b64  	%rd321, %rd320, -4294967296;
	setp.ne.s64 	%p11, %rd321, 0;
	@%p11 bra 	$L__BB306_78;
	cvt.u32.u64 	%r89, %rd181;
	cvt.u32.u64 	%r90, %rd529;
	div.u32 	%r91, %r90, %r89;
	mul.lo.s32 	%r92, %r91, %r89;
	sub.s32 	%r93, %r90, %r92;
	cvt.u64.u32 	%rd531, %r91;
	cvt.u64.u32 	%rd532, %r93;
	bra.uni 	$L__BB306_79;
$L__BB306_78:
	div.s64 	%rd531, %rd529, %rd181;
	mul.lo.s64 	%rd322, %rd531, %rd181;
	sub.s64 	%rd532, %rd529, %rd322;
$L__BB306_79:
	add.s64 	%rd324, %rd1, %rd318;
	ld.global.u64 	%rd325, [%rd324];
	mad.lo.s64 	%rd188, %rd325, %rd532, %rd180;
	mul.wide.u32 	%rd326, %r33, 8;
	add.s64 	%rd327, %rd2, %rd326;
	ld.global.u64 	%rd189, [%rd327];
	or.b64  	%rd328, %rd531, %rd189;
	and.b64  	%rd329, %rd328, -4294967296;
	setp.ne.s64 	%p12, %rd329, 0;
	@%p12 bra 	$L__BB306_81;
	cvt.u32.u64 	%r94, %rd189;
	cvt.u32.u64 	%r95, %rd531;
	div.u32 	%r96, %r95, %r94;
	mul.lo.s32 	%r97, %r96, %r94;
	sub.s32 	%r98, %r95, %r97;
	cvt.u64.u32 	%rd548, %r96;
	cvt.u64.u32 	%rd534, %r98;
	bra.uni 	$L__BB306_82;
$L__BB306_81:
	div.s64 	%rd548, %rd531, %rd189;
	mul.lo.s64 	%rd330, %rd548, %rd189;
	sub.s64 	%rd534, %rd531, %rd330;
$L__BB306_82:
	add.s64 	%rd332, %rd1, %rd326;
	ld.global.u64 	%rd333, [%rd332];
	mad.lo.s64 	%rd557, %rd333, %rd534, %rd188;
	add.s32 	%r208, %r208, -8;
	add.s32 	%r207, %r207, 8;
	setp.ne.s32 	%p13, %r207, 0;
	@%p13 bra 	$L__BB306_58;
	add.s32 	%r210, %r208, 3;
$L__BB306_84:
	setp.eq.s32 	%p14, %r25, 0;
	@%p14 bra 	$L__BB306_113;
	and.b32  	%r41, %r23, 3;
	setp.lt.u32 	%p15, %r25, 4;
	@%p15 bra 	$L__BB306_99;
	mul.wide.u32 	%rd335, %r210, 8;
	add.s64 	%rd336, %rd2, %rd335;
	ld.global.u64 	%rd200, [%rd336];
	or.b64  	%rd337, %rd548, %rd200;
	and.b64  	%rd338, %rd337, -4294967296;
	setp.ne.s64 	%p16, %rd338, 0;
	@%p16 bra 	$L__BB306_88;
	cvt.u32.u64 	%r99, %rd200;
	cvt.u32.u64 	%r100, %rd548;
	div.u32 	%r101, %r100, %r99;
	mul.lo.s32 	%r102, %r101, %r99;
	sub.s32 	%r103, %r100, %r102;
	cvt.u64.u32 	%rd538, %r101;
	cvt.u64.u32 	%rd539, %r103;
	bra.uni 	$L__BB306_89;
$L__BB306_88:
	div.s64 	%rd538, %rd548, %rd200;
	mul.lo.s64 	%rd339, %rd538, %rd200;
	sub.s64 	%rd539, %rd548, %rd339;
$L__BB306_89:
	add.s64 	%rd341, %rd1, %rd335;
	ld.global.u64 	%rd342, [%rd341];
	mad.lo.s64 	%rd207, %rd342, %rd539, %rd557;
	add.s32 	%r42, %r210, -1;
	mul.wide.u32 	%rd343, %r42, 8;
	add.s64 	%rd344, %rd2, %rd343;
	ld.global.u64 	%rd208, [%rd344];
	or.b64  	%rd345, %rd538, %rd208;
	and.b64  	%rd346, %rd345, -4294967296;
	setp.ne.s64 	%p17, %rd346, 0;
	@%p17 bra 	$L__BB306_91;
	cvt.u32.u64 	%r104, %rd208;
	cvt.u32.u64 	%r105, %rd538;
	div.u32 	%r106, %r105, %r104;
	mul.lo.s32 	%r107, %r106, %r104;
	sub.s32 	%r108, %r105, %r107;
	cvt.u64.u32 	%rd540, %r106;
	cvt.u64.u32 	%rd541, %r108;
	bra.uni 	$L__BB306_92;
$L__BB306_91:
	div.s64 	%rd540, %rd538, %rd208;
	mul.lo.s64 	%rd347, %rd540, %rd208;
	sub.s64 	%rd541, %rd538, %rd347;
$L__BB306_92:
	add.s64 	%rd349, %rd1, %rd343;
	ld.global.u64 	%rd350, [%rd349];
	mad.lo.s64 	%rd215, %rd350, %rd541, %rd207;
	add.s32 	%r43, %r210, -2;
	mul.wide.u32 	%rd351, %r43, 8;
	add.s64 	%rd352, %rd2, %rd351;
	ld.global.u64 	%rd216, [%rd352];
	or.b64  	%rd353, %rd540, %rd216;
	and.b64  	%rd354, %rd353, -4294967296;
	setp.ne.s64 	%p18, %rd354, 0;
	@%p18 bra 	$L__BB306_94;
	cvt.u32.u64 	%r109, %rd216;
	cvt.u32.u64 	%r110, %rd540;
	div.u32 	%r111, %r110, %r109;
	mul.lo.s32 	%r112, %r111, %r109;
	sub.s32 	%r113, %r110, %r112;
	cvt.u64.u32 	%rd542, %r111;
	cvt.u64.u32 	%rd543, %r113;
	bra.uni 	$L__BB306_95;
$L__BB306_94:
	div.s64 	%rd542, %rd540, %rd216;
	mul.lo.s64 	%rd355, %rd542, %rd216;
	sub.s64 	%rd543, %rd540, %rd355;
$L__BB306_95:
	add.s64 	%rd357, %rd1, %rd351;
	ld.global.u64 	%rd358, [%rd357];
	mad.lo.s64 	%rd223, %rd358, %rd543, %rd215;
	add.s32 	%r44, %r210, -3;
	mul.wide.u32 	%rd359, %r44, 8;
	add.s64 	%rd360, %rd2, %rd359;
	ld.global.u64 	%rd224, [%rd360];
	or.b64  	%rd361, %rd542, %rd224;
	and.b64  	%rd362, %rd361, -4294967296;
	setp.ne.s64 	%p19, %rd362, 0;
	@%p19 bra 	$L__BB306_97;
	cvt.u32.u64 	%r114, %rd224;
	cvt.u32.u64 	%r115, %rd542;
	div.u32 	%r116, %r115, %r114;
	mul.lo.s32 	%r117, %r116, %r114;
	sub.s32 	%r118, %r115, %r117;
	cvt.u64.u32 	%rd548, %r116;
	cvt.u64.u32 	%rd545, %r118;
	bra.uni 	$L__BB306_98;
$L__BB306_97:
	div.s64 	%rd548, %rd542, %rd224;
	mul.lo.s64 	%rd363, %rd548, %rd224;
	sub.s64 	%rd545, %rd542, %rd363;
$L__BB306_98:
	add.s64 	%rd365, %rd1, %rd359;
	ld.global.u64 	%rd366, [%rd365];
	mad.lo.s64 	%rd557, %rd366, %rd545, %rd223;
	add.s32 	%r210, %r210, -4;
$L__BB306_99:
	setp.eq.s32 	%p20, %r41, 0;
	@%p20 bra 	$L__BB306_113;
	setp.eq.s32 	%p21, %r41, 1;
	@%p21 bra 	$L__BB306_108;
	mul.wide.u32 	%rd368, %r210, 8;
	add.s64 	%rd369, %rd2, %rd368;
	ld.global.u64 	%rd235, [%rd369];
	or.b64  	%rd370, %rd548, %rd235;
	and.b64  	%rd371, %rd370, -4294967296;
	setp.ne.s64 	%p22, %rd371, 0;
	@%p22 bra 	$L__BB306_103;
	cvt.u32.u64 	%r119, %rd235;
	cvt.u32.u64 	%r120, %rd548;
	div.u32 	%r121, %r120, %r119;
	mul.lo.s32 	%r122, %r121, %r119;
	sub.s32 	%r123, %r120, %r122;
	cvt.u64.u32 	%rd549, %r121;
	cvt.u64.u32 	%rd550, %r123;
	bra.uni 	$L__BB306_104;
$L__BB306_103:
	div.s64 	%rd549, %rd548, %rd235;
	mul.lo.s64 	%rd372, %rd549, %rd235;
	sub.s64 	%rd550, %rd548, %rd372;
$L__BB306_104:
	add.s64 	%rd374, %rd1, %rd368;
	ld.global.u64 	%rd375, [%rd374];
	mad.lo.s64 	%rd242, %rd375, %rd550, %rd557;
	add.s32 	%r47, %r210, -1;
	mul.wide.u32 	%rd376, %r47, 8;
	add.s64 	%rd377, %rd2, %rd376;
	ld.global.u64 	%rd243, [%rd377];
	or.b64  	%rd378, %rd549, %rd243;
	and.b64  	%rd379, %rd378, -4294967296;
	setp.ne.s64 	%p23, %rd379, 0;
	@%p23 bra 	$L__BB306_106;
	cvt.u32.u64 	%r124, %rd243;
	cvt.u32.u64 	%r125, %rd549;
	div.u32 	%r126, %r125, %r124;
	mul.lo.s32 	%r127, %r126, %r124;
	sub.s32 	%r128, %r125, %r127;
	cvt.u64.u32 	%rd548, %r126;
	cvt.u64.u32 	%rd552, %r128;
	bra.uni 	$L__BB306_107;
$L__BB306_106:
	div.s64 	%rd548, %rd549, %rd243;
	mul.lo.s64 	%rd380, %rd548, %rd243;
	sub.s64 	%rd552, %rd549, %rd380;
$L__BB306_107:
	add.s64 	%rd382, %rd1, %rd376;
	ld.global.u64 	%rd383, [%rd382];
	mad.lo.s64 	%rd557, %rd383, %rd552, %rd242;
	add.s32 	%r210, %r210, -2;
$L__BB306_108:
	and.b32  	%r129, %r23, 1;
	setp.eq.b32 	%p24, %r129, 1;
	not.pred 	%p25, %p24;
	@%p25 bra 	$L__BB306_113;
	mul.wide.u32 	%rd384, %r210, 8;
	add.s64 	%rd385, %rd2, %rd384;
	ld.global.u64 	%rd254, [%rd385];
	or.b64  	%rd386, %rd548, %rd254;
	and.b64  	%rd387, %rd386, -4294967296;
	setp.ne.s64 	%p26, %rd387, 0;
	@%p26 bra 	$L__BB306_111;
	cvt.u32.u64 	%r130, %rd254;
	cvt.u32.u64 	%r131, %rd548;
	rem.u32 	%r132, %r131, %r130;
	cvt.u64.u32 	%rd556, %r132;
	bra.uni 	$L__BB306_112;
$L__BB306_111:
	rem.s64 	%rd556, %rd548, %rd254;
$L__BB306_112:
	add.s64 	%rd389, %rd1, %rd384;
	ld.global.u64 	%rd390, [%rd389];
	mad.lo.s64 	%rd557, %rd390, %rd556, %rd557;
$L__BB306_113:
	shl.b64 	%rd391, %rd557, 1;
	add.s64 	%rd392, %rd3, %rd391;
	ld.global.u16 	%rs2, [%rd392];
	st.shared.u16 	[%r5], %rs2;
$L__BB306_114:
	bar.sync 	0;
	setp.lt.u32 	%p48, %r212, 66;
	@%p48 bra 	$L__BB306_118;
$L__BB306_115:
	shr.u32 	%r51, %r212, 1;
	setp.ge.u32 	%p49, %r1, %r51;
	@%p49 bra 	$L__BB306_117;
	ld.shared.u16 	%rs7, [%r5];
	and.b32  	%r201, %r212, 2046;
	add.s32 	%r202, %r5, %r201;
	ld.shared.u16 	%rs8, [%r202];
	// begin inline asm
	{ add.bf16 %rs6,%rs7,%rs8; }

	// end inline asm
	st.shared.u16 	[%r5], %rs6;
$L__BB306_117:
	bar.sync 	0;
	setp.gt.u32 	%p50, %r212, 131;
	mov.u32 	%r212, %r51;
	@%p50 bra 	$L__BB306_115;
$L__BB306_118:
	setp.gt.u32 	%p51, %r1, 31;
	@%p51 bra 	$L__BB306_121;
	ld.shared.u16 	%rs10, [%r5];
	ld.shared.u16 	%rs11, [%r5+64];
	// begin inline asm
	{ add.bf16 %rs9,%rs10,%rs11; }

	// end inline asm
	st.volatile.shared.u16 	[%r5], %rs9;
	ld.shared.u16 	%rs14, [%r5+32];
	// begin inline asm
	{ add.bf16 %rs12,%rs9,%rs14; }

	// end inline asm
	st.volatile.shared.u16 	[%r5], %rs12;
	ld.shared.u16 	%rs17, [%r5+16];
	// begin inline asm
	{ add.bf16 %rs15,%rs12,%rs17; }

	// end inline asm
	st.volatile.shared.u16 	[%r5], %rs15;
	ld.shared.u16 	%rs20, [%r5+8];
	// begin inline asm
	{ add.bf16 %rs18,%rs15,%rs20; }

	// end inline asm
	st.volatile.shared.u16 	[%r5], %rs18;
	ld.shared.u16 	%rs23, [%r5+4];
	// begin inline asm
	{ add.bf16 %rs21,%rs18,%rs23; }

	// end inline asm
	st.volatile.shared.u16 	[%r5], %rs21;
	ld.shared.u16 	%rs26, [%r5+2];
	// begin inline asm
	{ add.bf16 %rs24,%rs21,%rs26; }

	// end inline asm
	st.volatile.shared.u16 	[%r5], %rs24;
	setp.ne.s32 	%p52, %r1, 0;
	@%p52 bra 	$L__BB306_121;
	cvta.to.global.u64 	%rd470, %rd260;
	mul.wide.u32 	%rd471, %r2, 2;
	add.s64 	%rd472, %rd470, %rd471;
	ld.shared.u16 	%rs27, [meansdata_bf16];
	st.global.u16 	[%rd472], %rs27;
$L__BB306_121:
	ret;

}
	// .globl	uncontiguous_cumulate_mean_bf16
.visible .entry uncontiguous_cumulate_mean_bf16(
	.param .u64 .ptr .align 1 uncontiguous_cumulate_mean_bf16_param_0,
	.param .u64 .ptr .align 1 uncontiguous_cumulate_mean_bf16_param_1,
	.param .u64 .ptr .align 1 uncontiguous_cumulate_mean_bf16_param_2,
	.param .u64 .ptr .align 1 uncontiguous_cumulate_mean_bf16_param_3,
	.param .u64 uncontiguous_cumulate_mean_bf16_param_4,
	.param .u64 uncontiguous_cumulate_mean_bf16_param_5
)
{
	.reg .pred 	%p<53>;
	.reg .b16 	%rs<28>;
	.reg .b32 	%r<213>;
	.reg .b64 	%rd<558>;

	ld.param.u64 	%rd260, [uncontiguous_cumulate_mean_bf16_param_0];
	ld.param.u64 	%rd263, [uncontiguous_cumulate_mean_bf16_param_1];
	ld.param.u64 	%rd264, [uncontiguous_cumulate_mean_bf16_param_2];
	ld.param.u64 	%rd265, [uncontiguous_cumulate_mean_bf16_param_3];
	ld.param.u64 	%rd261, [uncontiguous_cumulate_mean_bf16_param_4];
	ld.param.u64 	%rd262, [uncontiguous_cumulate_mean_bf16_param_5];
	cvta.to.global.u64 	%rd1, %rd265;
	cvta.to.global.u64 	%rd2, %rd264;
	cvta.to.global.u64 	%rd3, %rd263;
	mov.u32 	%r1, %tid.x;
	mov.u32 	%r2, %ctaid.x;
	mov.u32 	%r212, %ntid.x;
	mul.lo.s32 	%r53, %r2, %r212;
	shl.b32 	%r54, %r53, 1;
	add.s32 	%r4, %r54, %r1;
	shl.b32 	%r55, %r1, 1;
	mov.u32 	%r56, meansdata_bf16;
	add.s32 	%r5, %r56, %r55;
	mov.b32 	%r52, 0;
	// begin inline asm
	cvt.rn.bf16.s32 %rs1, %r52;
	// end inline asm
	st.shared.u16 	[%r5], %rs1;
	add.s32 	%r57, %r4, %r212;
	cvt.u64.u32 	%rd511, %r57;
	setp.le.u64 	%p1, %rd262, %rd511;
	@%p1 bra 	$L__BB307_54;
	cvt.u32.u64 	%r6, %rd261;
	add.s32 	%r206, %r6, -1;
	setp.lt.s32 	%p27, %r206, 0;
	mov.b64 	%rd515, 0;
	mov.u64 	%rd516, %rd515;
	@%p27 bra 	$L__BB307_53;
	cvt.u64.u32 	%rd512, %r4;
	setp.lt.u32 	%p28, %r206, 3;
	mov.b64 	%rd516, 0;
	mov.u64 	%rd515, %rd516;
	@%p28 bra 	$L__BB307_30;
	add.s32 	%r204, %r6, -2;
	and.b32  	%r133, %r6, -4;
	neg.s32 	%r203, %r133;
	mov.b64 	%rd516, 0;
$L__BB307_4:
	.pragma "nounroll";
	add.s32 	%r12, %r204, 1;
	mul.wide.u32 	%rd397, %r12, 8;
	add.s64 	%rd398, %rd2, %rd397;
	ld.global.u64 	%rd10, [%rd398];
	or.b64  	%rd399, %rd512, %rd10;
	and.b64  	%rd400, %rd399, -4294967296;
	setp.ne.s64 	%p29, %rd400, 0;
	@%p29 bra 	$L__BB307_6;
	cvt.u32.u64 	%r134, %rd10;
	cvt.u32.u64 	%r135, %rd512;
	div.u32 	%r136, %r135, %r134;
	mul.lo.s32 	%r137, %r136, %r134;
	sub.s32 	%r138, %r135, %r137;
	cvt.u64.u32 	%rd477, %r136;
	cvt.u64.u32 	%rd478, %r138;
	bra.uni 	$L__BB307_7;
$L__BB307_6:
	div.s64 	%rd477, %rd512, %rd10;
	mul.lo.s64 	%rd401, %rd477, %rd10;
	sub.s64 	%rd478, %rd512, %rd401;
$L__BB307_7:
	mul.wide.u32 	%rd402, %r12, 8;
	add.s64 	%rd403, %rd1, %rd402;
	ld.global.u64 	%rd17, [%rd403];
	mad.lo.s64 	%rd18, %rd17, %rd478, %rd515;
	or.b64  	%rd404, %rd511, %rd10;
	and.b64  	%rd405, %rd404, -4294967296;
	setp.ne.s64 	%p30, %rd405, 0;
	@%p30 bra 	$L__BB307_9;
	cvt.u32.u64 	%r139, %rd10;
	cvt.u32.u64 	%r140, %rd511;
	div.u32 	%r141, %r140, %r139;
	mul.lo.s32 	%r142, %r141, %r139;
	sub.s32 	%r143, %r140, %r142;
	cvt.u64.u32 	%rd479, %r141;
	cvt.u64.u32 	%rd480, %r143;
	bra.uni 	$L__BB307_10;
$L__BB307_9:
	div.s64 	%rd479, %rd511, %rd10;
	mul.lo.s64 	%rd406, %rd479, %rd10;
	sub.s64 	%rd480, %rd511, %rd406;
$L__BB307_10:
	mad.lo.s64 	%rd25, %rd480, %rd17, %rd516;
	add.s32 	%r13, %r204, -2;
	mul.wide.u32 	%rd407, %r204, 8;
	add.s64 	%rd408, %rd2, %rd407;
	ld.global.u64 	%rd26, [%rd408];
	or.b64  	%rd409, %rd477, %rd26;
	and.b64  	%rd410, %rd409, -4294967296;
	setp.ne.s64 	%p31, %rd410, 0;
	@%p31 bra 	$L__BB307_12;
	cvt.u32.u64 	%r144, %rd26;
	cvt.u32.u64 	%r145, %rd477;
	div.u32 	%r146, %r145, %r144;
	mul.lo.s32 	%r147, %r146, %r144;
	sub.s32 	%r148, %r145, %r147;
	cvt.u64.u32 	%rd481, %r146;
	cvt.u64.u32 	%rd482, %r148;
	bra.uni 	$L__BB307_13;
$L__BB307_12:
	div.s64 	%rd481, %rd477, %rd26;
	mul.lo.s64 	%rd411, %rd481, %rd26;
	sub.s64 	%rd482, %rd477, %rd411;
$L__BB307_13:
	mul.wide.u32 	%rd412, %r204, 8;
	add.s64 	%rd413, %rd1, %rd412;
	ld.global.u64 	%rd33, [%rd413];
	mad.lo.s64 	%rd34, %rd33, %rd482, %rd18;
	or.b64  	%rd414, %rd479, %rd26;
	and.b64  	%rd415, %rd414, -4294967296;
	setp.ne.s64 	%p32, %rd415, 0;
	@%p32 bra 	$L__BB307_15;
	cvt.u32.u64 	%r149, %rd26;
	cvt.u32.u64 	%r150, %rd479;
	div.u32 	%r151, %r150, %r149;
	mul.lo.s32 	%r152, %r151, %r149;
	sub.s32 	%r153, %r150, %r152;
	cvt.u64.u32 	%rd483, %r151;
	cvt.u64.u32 	%rd484, %r153;
	bra.uni 	$L__BB307_16;
$L__BB307_15:
	div.s64 	%rd483, %rd479, %rd26;
	mul.lo.s64 	%rd416, %rd483, %rd26;
	sub.s64 	%rd484, %rd479, %rd416;
$L__BB307_16:
	mad.lo.s64 	%rd41, %rd484, %rd33, %rd25;
	add.s32 	%r14, %r204, -1;
	mul.wide.u32 	%rd417, %r14, 8;
	add.s64 	%rd418, %rd2, %rd417;
	ld.global.u64 	%rd42, [%rd418];
	or.b64  	%rd419, %rd481, %rd42;
	and.b64  	%rd420, %rd419, -4294967296;
	setp.ne.s64 	%p33, %rd420, 0;
	@%p33 bra 	$L__BB307_18;
	cvt.u32.u64 	%r154, %rd42;
	cvt.u32.u64 	%r155, %rd481;
	div.u32 	%r156, %r155, %r154;
	mul.lo.s32 	%r157, %r156, %r154;
	sub.s32 	%r158, %r155, %r157;
	cvt.u64.u32 	%rd485, %r156;
	cvt.u64.u32 	%rd486, %r158;
	bra.uni 	$L__BB307_19;
$L__BB307_18:
	div.s64 	%rd485, %rd481, %rd42;
	mul.lo.s64 	%rd421, %rd485, %rd42;
	sub.s64 	%rd486, %rd481, %rd421;
$L__BB307_19:
	mul.wide.u32 	%rd422, %r14, 8;
	add.s64 	%rd423, %rd1, %rd422;
	ld.global.u64 	%rd49, [%rd423];
	mad.lo.s64 	%rd50, %rd49, %rd486, %rd34;
	or.b64  	%rd424, %rd483, %rd42;
	and.b64  	%rd425, %rd424, -4294967296;
	setp.ne.s64 	%p34, %rd425, 0;
	@%p34 bra 	$L__BB307_21;
	cvt.u32.u64 	%r159, %rd42;
	cvt.u32.u64 	%r160, %rd483;
	div.u32 	%r161, %r160, %r159;
	mul.lo.s32 	%r162, %r161, %r159;
	sub.s32 	%r163, %r160, %r162;
	cvt.u64.u32 	%rd487, %r161;
	cvt.u64.u32 	%rd488, %r163;
	bra.uni 	$L__BB307_22;
$L__BB307_21:
	div.s64 	%rd487, %rd483, %rd42;
	mul.lo.s64 	%rd426, %rd487, %rd42;
	sub.s64 	%rd488, %rd483, %rd426;
$L__BB307_22:
	mad.lo.s64 	%rd57, %rd488, %rd49, %rd41;
	mul.wide.u32 	%rd427, %r13, 8;
	add.s64 	%rd428, %rd2, %rd427;
	ld.global.u64 	%rd58, [%rd428];
	or.b64  	%rd429, %rd485, %rd58;
	and.b64  	%rd430, %rd429, -4294967296;
	setp.ne.s64 	%p35, %rd430, 0;
	@%p35 bra 	$L__BB307_24;
	cvt.u32.u64 	%r164, %rd58;
	cvt.u32.u64 	%r165, %rd485;
	div.u32 	%r166, %r165, %r164;
	mul.lo.s32 	%r167, %r166, %r164;
	sub.s32 	%r168, %r165, %r167;
	cvt.u64.u32 	%rd512, %r166;
	cvt.u64.u32 	%rd490, %r168;
	bra.uni 	$L__BB307_25;
$L__BB307_24:
	div.s64 	%rd512, %rd485, %rd58;
	mul.lo.s64 	%rd431, %rd512, %rd58;
	sub.s64 	%rd490, %rd485, %rd431;
$L__BB307_25:
	mul.wide.u32 	%rd432, %r13, 8;
	add.s64 	%rd433, %rd1, %rd432;
	ld.global.u64 	%rd65, [%rd433];
	mad.lo.s64 	%rd515, %rd65, %rd490, %rd50;
	or.b64  	%rd434, %rd487, %rd58;
	and.b64  	%rd435, %rd434, -4294967296;
	setp.ne.s64 	%p36, %rd435, 0;
	@%p36 bra 	$L__BB307_27;
	cvt.u32.u64 	%r169, %rd58;
	cvt.u32.u64 	%r170, %rd487;
	div.u32 	%r171, %r170, %r169;
	mul.lo.s32 	%r172, %r171, %r169;
	sub.s32 	%r173, %r170, %r172;
	cvt.u64.u32 	%rd511, %r171;
	cvt.u64.u32 	%rd492, %r173;
	bra.uni 	$L__BB307_28;
$L__BB307_27:
	div.s64 	%rd511, %rd487, %rd58;
	mul.lo.s64 	%rd436, %rd511, %rd58;
	sub.s64 	%rd492, %rd487, %rd436;
$L__BB307_28:
	mad.lo.s64 	%rd516, %rd492, %rd65, %rd57;
	add.s32 	%r204, %r204, -4;
	add.s32 	%r203, %r203, 4;
	setp.ne.s32 	%p37, %r203, 0;
	@%p37 bra 	$L__BB307_4;
	add.s32 	%r206, %r204, 1;
$L__BB307_30:
	and.b32  	%r19, %r6, 3;
	setp.eq.s32 	%p38, %r19, 0;
	@%p38 bra 	$L__BB307_53;
	setp.eq.s32 	%p39, %r19, 1;
	@%p39 bra 	$L__BB307_45;
	mul.wide.u32 	%rd438, %r206, 8;
	add.s64 	%rd439, %rd2, %rd438;
	ld.global.u64 	%rd80, [%rd439];
	or.b64  	%rd440, %rd512, %rd80;
	and.b64  	%rd441, %rd440, -4294967296;
	setp.ne.s64 	%p40, %rd441, 0;
	@%p40 bra 	$L__BB307_34;
	cvt.u32.u64 	%r174, %rd80;
	cvt.u32.u64 	%r175, %rd512;
	div.u32 	%r176, %r175, %r174;
	mul.lo.s32 	%r177, %r176, %r174;
	sub.s32 	%r178, %r175, %r177;
	cvt.u64.u32 	%rd499, %r176;
	cvt.u64.u32 	%rd500, %r178;
	bra.uni 	$L__BB307_35;
$L__BB307_34:
	div.s64 	%rd499, %rd512, %rd80;
	mul.lo.s64 	%rd442, %rd499, %rd80;
	sub.s64 	%rd500, %rd512, %rd442;
$L__BB307_35:
	add.s64 	%rd444, %rd1, %rd438;
	ld.global.u64 	%rd87, [%rd444];
	mad.lo.s64 	%rd88, %rd87, %rd500, %rd515;
	or.b64  	%rd445, %rd511, %rd80;
	and.b64  	%rd446, %rd445, -4294967296;
	setp.ne.s64 	%p41, %rd446, 0;
	@%p41 bra 	$L__BB307_37;
	cvt.u32.u64 	%r179, %rd80;
	cvt.u32.u64 	%r180, %rd511;
	div.u32 	%r181, %r180, %r179;
	mul.lo.s32 	%r182, %r181, %r179;
	sub.s32 	%r183, %r180, %r182;
	cvt.u64.u32 	%rd501, %r181;
	cvt.u64.u32 	%rd502, %r183;
	bra.uni 	$L__BB307_38;
$L__BB307_37:
	div.s64 	%rd501, %rd511, %rd80;
	mul.lo.s64 	%rd447, %rd501, %rd80;
	sub.s64 	%rd502, %rd511, %rd447;
$L__BB307_38:
	mad.lo.s64 	%rd95, %rd502, %rd87, %rd516;
	add.s32 	%r20, %r206, -1;
	mul.wide.u32 	%rd448, %r20, 8;
	add.s64 	%rd449, %rd2, %rd448;
	ld.global.u64 	%rd96, [%rd449];
	or.b64  	%rd450, %rd499, %rd96;
	and.b64  	%rd451, %rd450, -4294967296;
	setp.ne.s64 	%p42, %rd451, 0;
	@%p42 bra 	$L__BB307_40;
	cvt.u32.u64 	%r184, %rd96;
	cvt.u32.u64 	%r185, %rd499;
	div.u32 	%r186, %r185, %r184;
	mul.lo.s32 	%r187, %r186, %r184;
	sub.s32 	%r188, %r185, %r187;
	cvt.u64.u32 	%rd512, %r186;
	cvt.u64.u32 	%rd504, %r188;
	bra.uni 	$L__BB307_41;
$L__BB307_40:
	div.s64 	%rd512, %rd499, %rd96;
	mul.lo.s64 	%rd452, %rd512, %rd96;
	sub.s64 	%rd504, %rd499, %rd452;
$L__BB307_41:
	add.s64 	%rd454, %rd1, %rd448;
	ld.global.u64 	%rd103, [%rd454];
	mad.lo.s64 	%rd515, %rd103, %rd504, %rd88;
	or.b64  	%rd455, %rd501, %rd96;
	and.b64  	%rd456, %rd455, -4294967296;
	setp.ne.s64 	%p43, %rd456, 0;
	@%p43 bra 	$L__BB307_43;
	cvt.u32.u64 	%r189, %rd96;
	cvt.u32.u64 	%r190, %rd501;
	div.u32 	%r191, %r190, %r189;
	mul.lo.s32 	%r192, %r191, %r189;
	sub.s32 	%r193, %r190, %r192;
	cvt.u64.u32 	%rd511, %r191;
	cvt.u64.u32 	%rd506, %r193;
	bra.uni 	$L__BB307_44;
$L__BB307_43:
	div.s64 	%rd511, %rd501, %rd96;
	mul.lo.s64 	%rd457, %rd511, %rd96;
	sub.s64 	%rd506, %rd501, %rd457;
$L__BB307_44:
	mad.lo.s64 	%rd516, %rd506, %rd103, %rd95;
	add.s32 	%r206, %r206, -2;
$L__BB307_45:
	and.b32  	%r194, %r6, 1;
	setp.eq.b32 	%p44, %r194, 1;
	not.pred 	%p45, %p44;
	@%p45 bra 	$L__BB307_53;
	mul.wide.u32 	%rd458, %r206, 8;
	add.s64 	%rd459, %rd2, %rd458;
	ld.global.u64 	%rd118, [%rd459];
	or.b64  	%rd460, %rd512, %rd118;
	and.b64  	%rd461, %rd460, -4294967296;
	setp.ne.s64 	%p46, %rd461, 0;
	@%p46 bra 	$L__BB307_48;
	cvt.u32.u64 	%r195, %rd118;
	cvt.u32.u64 	%r196, %rd512;
	rem.u32 	%r197, %r196, %r195;
	cvt.u64.u32 	%rd513, %r197;
	bra.uni 	$L__BB307_49;
$L__BB307_48:
	rem.s64 	%rd513, %rd512, %rd118;
$L__BB307_49:
	add.s64 	%rd463, %rd1, %rd458;
	ld.global.u64 	%rd122, [%rd463];
	mad.lo.s64 	%rd515, %rd122, %rd513, %rd515;
	or.b64  	%rd464, %rd511, %rd118;
	and.b64  	%rd465, %rd464, -4294967296;
	setp.ne.s64 	%p47, %rd465, 0;
	@%p47 bra 	$L__BB307_51;
	cvt.u32.u64 	%r198, %rd118;
	cvt.u32.u64 	%r199, %rd511;
	rem.u32 	%r200, %r199, %r198;
	cvt.u64.u32 	%rd514, %r200;
	bra.uni 	$L__BB307_52;
$L__BB307_51:
	rem.s64 	%rd514, %rd511, %rd118;
$L__BB307_52:
	mad.lo.s64 	%rd516, %rd514, %rd122, %rd516;
$L__BB307_53:
	shl.b64 	%rd466, %rd515, 1;
	add.s64 	%rd467, %rd3, %rd466;
	ld.global.u16 	%rs4, [%rd467];
	shl.b64 	%rd468, %rd516, 1;
	add.s64 	%rd469, %rd3, %rd468;
	ld.global.u16 	%rs5, [%rd469];
	// begin inline asm
	{ add.bf16 %rs3,%rs4,%rs5; }

	// end inline asm
	st.shared.u16 	[%r5], %rs3;
	bra.uni 	$L__BB307_114;
$L__BB307_54:
	cvt.u64.u32 	%rd548, %r4;
	setp.le.u64 	%p2, %rd262, %rd548;
	@%p2 bra 	$L__BB307_114;
	cvt.u32.u64 	%r23, %rd261;
	add.s32 	%r210, %r23, -1;
	setp.lt.s32 	%p3, %r210, 0;
	mov.b64 	%rd557, 0;
	@%p3 bra 	$L__BB307_113;
	and.b32  	%r25, %r23, 7;
	setp.lt.u32 	%p4, %r210, 7;
	mov.b64 	%rd557, 0;
	@%p4 bra 	$L__BB307_84;
	add.s32 	%r208, %r23, -4;
	and.b32  	%r58, %r23, -8;
	neg.s32 	%r207, %r58;
	mov.b64 	%rd557, 0;
$L__BB307_58:
	.pragma "nounroll";
	add.s32 	%r30, %r208, 3;
	mul.wide.u32 	%rd270, %r30, 8;
	add.s64 	%rd271, %rd2, %rd270;
	ld.global.u64 	%rd133, [%rd271];
	or.b64  	%rd272, %rd548, %rd133;
	and.b64  	%rd273, %rd272, -4294967296;
	setp.ne.s64 	%p5, %rd273, 0;
	@%p5 bra 	$L__BB307_60;
	cvt.u32.u64 	%r59, %rd133;
	cvt.u32.u64 	%r60, %rd548;
	div.u32 	%r61, %r60, %r59;
	mul.lo.s32 	%r62, %r61, %r59;
	sub.s32 	%r63, %r60, %r62;
	cvt.u64.u32 	%rd519, %r61;
	cvt.u64.u32 	%rd520, %r63;
	bra.uni 	$L__BB307_61;
$L__BB307_60:
	div.s64 	%rd519, %rd548, %rd133;
	mul.lo.s64 	%rd274, %rd519, %rd133;
	sub.s64 	%rd520, %rd548, %rd274;
$L__BB307_61:
	add.s64 	%rd276, %rd1, %rd270;
	ld.global.u64 	%rd277, [%rd276];
	mad.lo.s64 	%rd140, %rd277, %rd520, %rd557;
	add.s32 	%r31, %r208, 2;
	mul.wide.u32 	%rd278, %r31, 8;
	add.s64 	%rd279, %rd2, %rd278;
	ld.global.u64 	%rd141, [%rd279];
	or.b64  	%rd280, %rd519, %rd141;
	and.b64  	%rd281, %rd280, -4294967296;
	setp.ne.s64 	%p6, %rd281, 0;
	@%p6 bra 	$L__BB307_63;
	cvt.u32.u64 	%r64, %rd141;
	cvt.u32.u64 	%r65, %rd519;
	div.u32 	%r66, %r65, %r64;
	mul.lo.s32 	%r67, %r66, %r64;
	sub.s32 	%r68, %r65, %r67;
	cvt.u64.u32 	%rd521, %r66;
	cvt.u64.u32 	%rd522, %r68;
	bra.uni 	$L__BB307_64;
$L__BB307_63:
	div.s64 	%rd521, %rd519, %rd141;
	mul.lo.s64 	%rd282, %rd521, %rd141;
	sub.s64 	%rd522, %rd519, %rd282;
$L__BB307_64:
	add.s64 	%rd284, %rd1, %rd278;
	ld.global.u64 	%rd285, [%rd284];
	mad.lo.s64 	%rd148, %rd285, %rd522, %rd140;
	add.s32 	%r32, %r208, 1;
	mul.wide.u32 	%rd286, %r32, 8;
	add.s64 	%rd287, %rd2, %rd286;
	ld.global.u64 	%rd149, [%rd287];
	or.b64  	%rd288, %rd521, %rd149;
	and.b64  	%rd289, %rd288, -4294967296;
	setp.ne.s64 	%p7, %rd289, 0;
	@%p7 bra 	$L__BB307_66;
	cvt.u32.u64 	%r69, %rd149;
	cvt.u32.u64 	%r70, %rd521;
	div.u32 	%r71, %r70, %r69;
	mul.lo.s32 	%r72, %r71, %r69;
	sub.s32 	%r73, %r70, %r72;
	cvt.u64.u32 	%rd523, %r71;
	cvt.u64.u32 	%rd524, %r73;
	bra.uni 	$L__BB307_67;
$L__BB307_66:
	div.s64 	%rd523, %rd521, %rd149;
	mul.lo.s64 	%rd290, %rd523, %rd149;
	sub.s64 	%rd524, %rd521, %rd290;
$L__BB307_67:
	add.s64 	%rd292, %rd1, %rd286;
	ld.global.u64 	%rd293, [%rd292];
	mad.lo.s64 	%rd156, %rd293, %rd524, %rd148;
	add.s32 	%r33, %r208, -4;
	mul.wide.u32 	%rd294, %r208, 8;
	add.s64 	%rd295, %rd2, %rd294;
	ld.global.u64 	%rd157, [%rd295];
	or.b64  	%rd296, %rd523, %rd157;
	and.b64  	%rd297, %rd296, -4294967296;
	setp.ne.s64 	%p8, %rd297, 0;
	@%p8 bra 	$L__BB307_69;
	cvt.u32.u64 	%r74, %rd157;
	cvt.u32.u64 	%r75, %rd523;
	div.u32 	%r76, %r75, %r74;
	mul.lo.s32 	%r77, %r76, %r74;
	sub.s32 	%r78, %r75, %r77;
	cvt.u64.u32 	%rd525, %r76;
	cvt.u64.u32 	%rd526, %r78;
	bra.uni 	$L__BB307_70;
$L__BB307_69:
	div.s64 	%rd525, %rd523, %rd157;
	mul.lo.s64 	%rd298, %rd525, %rd157;
	sub.s64 	%rd526, %rd523, %rd298;
$L__BB307_70:
	add.s64 	%rd300, %rd1, %rd294;
	ld.global.u64 	%rd301, [%rd300];
	mad.lo.s64 	%rd164, %rd301, %rd526, %rd156;
	add.s32 	%r34, %r208, -1;
	mul.wide.u32 	%rd302, %r34, 8;
	add.s64 	%rd303, %rd2, %rd302;
	ld.global.u64 	%rd165, [%rd303];
	or.b64  	%rd304, %rd525, %rd165;
	and.b64  	%rd305, %rd304, -4294967296;
	setp.ne.s64 	%p9, %rd305, 0;
	@%p9 bra 	$L__BB307_72;
	cvt.u32.u64 	%r79, %rd165;
	cvt.u32.u64 	%r80, %rd525;
	div.u32 	%r81, %r80, %r79;
	mul.lo.s32 	%r82, %r81, %r79;
	sub.s32 	%r83, %r80, %r82;
	cvt.u64.u32 	%rd527, %r81;
	cvt.u64.u32 	%rd528, %r83;
	bra.uni 	$L__BB307_73;
$L__BB307_72:
	div.s64 	%rd527, %rd525, %rd165;
	mul.lo.s64 	%rd306, %rd527, %rd165;
	sub.s64 	%rd528, %rd525, %rd306;
$L__BB307_73:
	add.s64 	%rd308, %rd1, %rd302;
	ld.global.u64 	%rd309, [%rd308];
	mad.lo.s64 	%rd172, %rd309, %rd528, %rd164;
	add.s32 	%r35, %r208, -2;
	mul.wide.u32 	%rd310, %r35, 8;
	add.s64 	%rd311, %rd2, %rd310;
	ld.global.u64 	%rd173, [%rd311];
	or.b64  	%rd312, %rd527, %rd173;
	and.b64  	%rd313, %rd312, -4294967296;
	setp.ne.s64 	%p10, %rd313, 0;
	@%p10 bra 	$L__BB307_75;
	cvt.u32.u64 	%r84, %rd173;
	cvt.u32.u64 	%r85, %rd527;
	div.u32 	%r86, %r85, %r84;
	mul.lo.s32 	%r87, %r86, %r84;
	sub.s32 	%r88, %r85, %r87;
	cvt.u64.u32 	%rd529, %r86;
	cvt.u64.u32 	%rd530, %r88;
	bra.uni 	$L__BB307_76;
$L__BB307_75:
	div.s64 	%rd529, %rd527, %rd173;
	mul.lo.s64 	%rd314, %rd529, %rd173;
	sub.s64 	%rd530, %rd527, %rd314;
$L__BB307_76:
	add.s64 	%rd316, %rd1, %rd310;
	ld.global.u64 	%rd317, [%rd316];
	mad.lo.s64 	%rd180, %rd317, %rd530, %rd172;
	add.s32 	%r36, %r208, -3;
	mul.wide.u32 	%rd318, %r36, 8;
	add.s64 	%rd319, %rd2, %rd318;
	ld.global.u64 	%rd181, [%rd319];
	or.b64  	%rd320, %rd529, %rd181;
	and.b64  	%rd321, %rd320, -4294967296;
	setp.ne.s64 	%p11, %rd321, 0;
	@%p11 bra 	$L__BB307_78;
	cvt.u32.u64 	%r89, %rd181;
	cvt.u32.u64 	%r90, %rd529;
	div.u32 	%r91, %r90, %r89;
	mul.lo.s32 	%r92, %r91, %r89;
	sub.s32 	%r93, %r90, %r92;
	cvt.u64.u32 	%rd531, %r91;
	cvt.u64.u32 	%rd532, %r93;
	bra.uni 	$L__BB307_79;
$L__BB307_78:
	div.s64 	%rd531, %rd529, %rd181;
	mul.lo.s64 	%rd322, %rd531, %rd181;
	sub.s64 	%rd532, %rd529, %rd322;
$L__BB307_79:
	add.s64 	%rd324, %rd1, %rd318;
	ld.global.u64 	%rd325, [%rd324];
	mad.lo.s64 	%rd188, %rd325, %rd532, %rd180;
	mul.wide.u32 	%rd326, %r33, 8;
	add.s64 	%rd327, %rd2, %rd326;
	ld.global.u64 	%rd189, [%rd327];
	or.b64  	%rd328, %rd531, %rd189;
	and.b64  	%rd329, %rd328, -4294967296;
	setp.ne.s64 	%p12, %rd329, 0;
	@%p12 bra 	$L__BB307_81;
	cvt.u32.u64 	%r94, %rd189;
	cvt.u32.u64 	%r95, %rd531;
	div.u32 	%r96, %r95, %r94;
	mul.lo.s32 	%r97, %r96, %r94;
	sub.s32 	%r98, %r95, %r97;
	cvt.u64.u32 	%rd548, %r96;
	cvt.u64.u32 	%rd534, %r98;
	bra.uni 	$L__BB307_82;
$L__BB307_81:
	div.s64 	%rd548, %rd531, %rd189;
	mul.lo.s64 	%rd330, %rd548, %rd189;
	sub.s64 	%rd534, %rd531, %rd330;
$L__BB307_82:
	add.s64 	%rd332, %rd1, %rd326;
	ld.global.u64 	%rd333, [%rd332];
	mad.lo.s64 	%rd557, %rd333, %rd534, %rd188;
	add.s32 	%r208, %r208, -8;
	add.s32 	%r207, %r207, 8;
	setp.ne.s32 	%p13, %r207, 0;
	@%p13 bra 	$L__BB307_58;
	add.s32 	%r210, %r208, 3;
$L__BB307_84:
	setp.eq.s32 	%p14, %r25, 0;
	@%p14 bra 	$L__BB307_113;
	and.b32  	%r41, %r23, 3;
	setp.lt.u32 	%p15, %r25, 4;
	@%p15 bra 	$L__BB307_99;
	mul.wide.u32 	%rd335, %r210, 8;
	add.s64 	%rd336, %rd2, %rd335;
	ld.global.u64 	%rd200, [%rd336];
	or.b64  	%rd337, %rd548, %rd200;
	and.b64  	%rd338, %rd337, -4294967296;
	setp.ne.s64 	%p16, %rd338, 0;
	@%p16 bra 	$L__BB307_88;
	cvt.u32.u64 	%r99, %rd200;
	cvt.u32.u64 	%r100, %rd548;
	div.u32 	%r101, %r100, %r99;
	mul.lo.s32 	%r102, %r101, %r99;
	sub.s32 	%r103, %r100, %r102;
	cvt.u64.u32 	%rd538, %r101;
	cvt.u64.u32 	%rd539, %r103;
	bra.uni 	$L__BB307_89;
$L__BB307_88:
	div.s64 	%rd538, %rd548, %rd200;
	mul.lo.s64 	%rd339, %rd538, %rd200;
	sub.s64 	%rd539, %rd548, %rd339;
$L__BB307_89:
	add.s64 	%rd341, %rd1, %rd335;
	ld.global.u64 	%rd342, [%rd341];
	mad.lo.s64 	%rd207, %rd342, %rd539, %rd557;
	add.s32 	%r42, %r210, -1;
	mul.wide.u32 	%rd343, %r42, 8;
	add.s64 	%rd344, %rd2, %rd343;
	ld.global.u64 	%rd208, [%rd344];
	or.b64  	%rd345, %rd538, %rd208;
	and.b64  	%rd346, %rd345, -4294967296;
	setp.ne.s64 	%p17, %rd346, 0;
	@%p17 bra 	$L__BB307_91;
	cvt.u32.u64 	%r104, %rd208;
	cvt.u32.u64 	%r105, %rd538;
	div.u32 	%r106, %r105, %r104;
	mul.lo.s32 	%r107, %r106, %r104;
	sub.s32 	%r108, %r105, %r107;
	cvt.u64.u32 	%rd540, %r106;
	cvt.u64.u32 	%rd541, %r108;
	bra.uni 	$L__BB307_92;
$L__BB307_91:
	div.s64 	%rd540, %rd538, %rd208;
	mul.lo.s64 	%rd347, %rd540, %rd208;
	sub.s64 	%rd541, %rd538, %rd347;
$L__BB307_92:
	add.s64 	%rd349, %rd1, %rd343;
	ld.global.u64 	%rd350, [%rd349];
	mad.lo.s64 	%rd215, %rd350, %rd541, %rd207;
	add.s32 	%r43, %r210, -2;
	mul.wide.u32 	%rd351, %r43, 8;
	add.s64 	%rd352, %rd2, %rd351;
	ld.global.u64 	%rd216, [%rd352];
	or.b64  	%rd353, %rd540, %rd216;
	and.b64  	%rd354, %rd353, -4294967296;
	setp.ne.s64 	%p18, %rd354, 0;
	@%p18 bra 	$L__BB307_94;
	cvt.u32.u64 	%r109, %rd216;
	cvt.u32.u64 	%r110, %rd540;
	div.u32 	%r111, %r110, %r109;
	mul.lo.s32 	%r112, %r111, %r109;
	sub.s32 	%r113, %r110, %r112;
	cvt.u64.u32 	%rd542, %r111;
	cvt.u64.u32 	%rd543, %r113;
	bra.uni 	$L__BB307_95;
$L__BB307_94:
	div.s64 	%rd542, %rd540, %rd216;
	mul.lo.s64 	%rd355, %rd542, %rd216;
	sub.s64 	%rd543, %rd540, %rd355;
$L__BB307_95:
	add.s64 	%rd357, %rd1, %rd351;
	ld.global.u64 	%rd358, [%rd357];
	mad.lo.s64 	%rd223, %rd358, %rd543, %rd215;
	add.s32 	%r44, %r210, -3;
	mul.wide.u32 	%rd359, %r44, 8;
	add.s64 	%rd360, %rd2, %rd359;
	ld.global.u64 	%rd224, [%rd360];
	or.b64  	%rd361, %rd542, %rd224;
	and.b64  	%rd362, %rd361, -4294967296;
	setp.ne.s64 	%p19, %rd362, 0;
	@%p19 bra 	$L__BB307_97;
	cvt.u32.u64 	%r114, %rd224;
	cvt.u32.u64 	%r115, %rd542;
	div.u32 	%r116, %r115, %r114;
	mul.lo.s32 	%r117, %r116, %r114;
	sub.s32 	%r118, %r115, %r117;
	cvt.u64.u32 	%rd548, %r116;
	cvt.u64.u32 	%rd545, %r118;
	bra.uni 	$L__BB307_98;
$L__BB307_97:
	div.s64 	%rd548, %rd542, %rd224;
	mul.lo.s64 	%rd363, %rd548, %rd224;
	sub.s64 	%rd545, %rd542, %rd363;
$L__BB307_98:
	add.s64 	%rd365, %rd1, %rd359;
	ld.global.u64 	%rd366, [%rd365];
	mad.lo.s64 	%rd557, %rd366, %rd545, %rd223;
	add.s32 	%r210, %r210, -4;
$L__BB307_99:
	setp.eq.s32 	%p20, %r41, 0;
	@%p20 bra 	$L__BB307_113;
	setp.eq.s32 	%p21, %r41, 1;
	@%p21 bra 	$L__BB307_108;
	mul.wide.u32 	%rd368, %r210, 8;
	add.s64 	%rd369, %rd2, %rd368;
	ld.global.u64 	%rd235, [%rd369];
	or.b64  	%rd370, %rd548, %rd235;
	and.b64  	%rd371, %rd370, -4294967296;
	setp.ne.s64 	%p22, %rd371, 0;
	@%p22 bra 	$L__BB307_103;
	cvt.u32.u64 	%r119, %rd235;
	cvt.u32.u64 	%r120, %rd548;
	div.u32 	%r121, %r120, %r119;
	mul.lo.s32 	%r122, %r121, %r119;
	sub.s32 	%r123, %r120, %r122;
	cvt.u64.u32 	%rd549, %r121;
	cvt.u64.u32 	%rd550, %r123;
	bra.uni 	$L__BB307_104;
$L__BB307_103:
	div.s64 	%rd549, %rd548, %rd235;
	mul.lo.s64 	%rd372, %rd549, %rd235;
	sub.s64 	%rd550, %rd548, %rd372;
$L__BB307_104:
	add.s64 	%rd374, %rd1, %rd368;
	ld.global.u64 	%rd375, [%rd374];
	mad.lo.s64 	%rd242, %rd375, %rd550, %rd557;
	add.s32 	%r47, %r210, -1;
	mul.wide.u32 	%rd376, %r47, 8;
	add.s64 	%rd377, %rd2, %rd376;
	ld.global.u64 	%rd243, [%rd377];
	or.b64  	%rd378, %rd549, %rd243;
	and.b64  	%rd379, %rd378, -4294967296;
	setp.ne.s64 	%p23, %rd379, 0;
	@%p23 bra 	$L__BB307_106;
	cvt.u32.u64 	%r124, %rd243;
	cvt.u32.u64 	%r125, %rd549;
	div.u32 	%r126, %r125, %r124;
	mul.lo.s32 	%r127, %r126, %r124;
	sub.s32 	%r128, %r125, %r127;
	cvt.u64.u32 	%rd548, %r126;
	cvt.u64.u32 	%rd552, %r128;
	bra.uni 	$L__BB307_107;
$L__BB307_106:
	div.s64 	%rd548, %rd549, %rd243;
	mul.lo.s64 	%rd380, %rd548, %rd243;
	sub.s64 	%rd552, %rd549, %rd380;
$L__BB307_107:
	add.s64 	%rd382, %rd1, %rd376;
	ld.global.u64 	%rd383, [%rd382];
	mad.lo.s64 	%rd557, %rd383, %rd552, %rd242;
	add.s32 	%r210, %r210, -2;
$L__BB307_108:
	and.b32  	%r129, %r23, 1;
	setp.eq.b32 	%p24, %r129, 1;
	not.pred 	%p25, %p24;
	@%p25 bra 	$L__BB307_113;
	mul.wide.u32 	%rd384, %r210, 8;
	add.s64 	%rd385, %rd2, %rd384;
	ld.global.u64 	%rd254, [%rd385];
	or.b64  	%rd386, %rd548, %rd254;
	and.b64  	%rd387, %rd386, -4294967296;
	setp.ne.s64 	%p26, %rd387, 0;
	@%p26 bra 	$L__BB307_111;
	cvt.u32.u64 	%r130, %rd254;
	cvt.u32.u64 	%r131, %rd548;
	rem.u32 	%r132, %r131, %r130;
	cvt.u64.u32 	%rd556, %r132;
	bra.uni 	$L__BB307_112;
$L__BB307_111:
	rem.s64 	%rd556, %rd548, %rd254;
$L__BB307_112:
	add.s64 	%rd389, %rd1, %rd384;
	ld.global.u64 	%rd390, [%rd389];
	mad.lo.s64 	%rd557, %rd390, %rd556, %rd557;
$L__BB307_113:
	shl.b64 	%rd391, %rd557, 1;
	add.s64 	%rd392, %rd3, %rd391;
	ld.global.u16 	%rs2, [%rd392];
	st.shared.u16 	[%r5], %rs2;
$L__BB307_114:
	bar.sync 	0;
	setp.lt.u32 	%p48, %r212, 66;
	@%p48 bra 	$L__BB307_118;
$L__BB307_115:
	shr.u32 	%r51, %r212, 1;
	setp.ge.u32 	%p49, %r1, %r51;
	@%p49 bra 	$L__BB307_117;
	ld.shared.u16 	%rs7, [%r5];
	and.b32  	%r201, %r212, 2046;
	add.s32 	%r202, %r5, %r201;
	ld.shared.u16 	%rs8, [%r202];
	// begin inline asm
	{ add.bf16 %rs6,%rs7,%rs8; }

	// end inline asm
	st.shared.u16 	[%r5], %rs6;
$L__BB307_117:
	bar.sync 	0;
	setp.gt.u32 	%p50, %r212, 131;
	mov.u32 	%r212, %r51;
	@%p50 bra 	$L__BB307_115;
$L__BB307_118:
	setp.gt.u32 	%p51, %r1, 31;
	@%p51 bra 	$L__BB307_121;
	ld.shared.u16 	%rs10, [%r5];
	ld.shared.u16 	%rs11, [%r5+64];
	// begin inline asm
	{ add.bf16 %rs9,%rs10,%rs11; }

	// end inline asm
	st.volatile.shared.u16 	[%r5], %rs9;
	ld.shared.u16 	%rs14, [%r5+32];
	// begin inline asm
	{ add.bf16 %rs12,%rs9,%rs14; }

	// end inline asm
	st.volatile.shared.u16 	[%r5], %rs12;
	ld.shared.u16 	%rs17, [%r5+16];
	// begin inline asm
	{ add.bf16 %rs15,%rs12,%rs17; }

	// end inline asm
	st.volatile.shared.u16 	[%r5], %rs15;
	ld.shared.u16 	%rs20, [%r5+8];
	// begin inline asm
	{ add.bf16 %rs18,%rs15,%rs20; }

	// end inline asm
	st.volatile.shared.u16 	[%r5], %rs18;
	ld.shared.u16 	%rs23, [%r5+4];
	// begin inline asm
	{ add.bf16 %rs21,%rs18,%rs23; }

	// end inline asm
	st.volatile.shared.u16 	[%r5], %rs21;
	ld.shared.u16 	%rs26, [%r5+2];
	// begin inline asm
	{ add.bf16 %rs24,%rs21,%rs26; }

	// end inline asm
	st.volatile.shared.u16 	[%r5], %rs24;
	setp.ne.s32 	%p52, %r1, 0;
	@%p52 bra 	$L__BB307_121;
	cvta.to.global.u64 	%rd470, %rd260;
	mul.wide.u32 	%rd471, %r2, 2;
	add.s64 	%rd472, %rd470, %rd471;
	ld.shared.u16 	%rs27, [meansdata_bf16];
	st.global.u16 	[%rd472], %rs27;
$L__BB307_121:
	ret;

}
	// .globl	contiguous_mean2_bf16
.visible .entry contiguous_mean2_bf16(
	.param .u64 .ptr .align 1 contiguous_mean2_bf16_param_0,
	.param .u64 .ptr .align 1 contiguous_mean2_bf16_param_1,
	.param .u64 .ptr .align 1 contiguous_mean2_bf16_param_2,
	.param .u64 .ptr .align 1 contiguous_mean2_bf16_param_3,
	.param .u64 contiguous_mean2_bf16_param_4,
	.param .u64 contiguous_mean2_bf16_param_5,
	.param .u64 contiguous_mean2_bf16_param_6,
	.param .u64 contiguous_mean2_bf16_param_7,
	.param .u64 contiguous_mean2_bf16_param_8
)
{
	.reg .pred 	%p<54>;
	.reg .b16 	%rs<28>;
	.reg .b32 	%r<214>;
	.reg .b64 	%rd<574>;

	ld.param.u64 	%rd267, [contiguous_mean2_bf16_param_1];
	ld.param.u64 	%rd268, [contiguous_mean2_bf16_param_2];
	ld.param.u64 	%rd269, [contiguous_mean2_bf16_param_3];
	ld.param.u64 	%rd264, [contiguous_mean2_bf16_param_4];
	ld.param.u64 	%rd270, [contiguous_mean2_bf16_param_5];
	ld.param.u64 	%rd265, [contiguous_mean2_bf16_param_6];
	ld.param.u64 	%rd271, [contiguous_mean2_bf16_param_7];
	cvta.to.global.u64 	%rd1, %rd269;
	cvta.to.global.u64 	%rd2, %rd268;
	cvta.to.global.u64 	%rd573, %rd267;
	mov.u32 	%r1, %tid.x;
	mov.u32 	%r2, %ctaid.x;
	mov.u32 	%r213, %ntid.x;
	mul.lo.s32 	%r53, %r2, %r213;
	shl.b32 	%r54, %r53, 1;
	add.s32 	%r4, %r54, %r1;
	shl.b32 	%r55, %r1, 1;
	mov.u32 	%r56, meansdata_bf16;
	add.s32 	%r5, %r56, %r55;
	mov.b32 	%r52, 0;
	// begin inline asm
	cvt.rn.bf16.s32 %rs1, %r52;
	// end inline asm
	st.shared.u16 	[%r5], %rs1;
	mov.u32 	%r57, %ctaid.y;
	cvt.u64.u32 	%rd272, %r57;
	add.s64 	%rd4, %rd270, %rd272;
	setp.ge.u64 	%p1, %rd4, %rd271;
	@%p1 bra 	$L__BB308_122;
	add.s32 	%r58, %r4, %r213;
	cvt.u64.u32 	%rd5, %r58;
	setp.le.u64 	%p2, %rd265, %rd5;
	@%p2 bra 	$L__BB308_55;
	cvt.u64.u32 	%rd404, %r4;
	mul.lo.s64 	%rd405, %rd4, %rd265;
	add.s64 	%rd527, %rd405, %rd404;
	add.s64 	%rd525, %rd405, %rd5;
	cvt.u32.u64 	%r6, %rd264;
	add.s32 	%r207, %r6, -1;
	setp.lt.s32 	%p28, %r207, 0;
	mov.b64 	%rd531, 0;
	mov.u64 	%rd532, %rd531;
	@%p28 bra 	$L__BB308_54;
	setp.lt.u32 	%p29, %r207, 3;
	mov.b64 	%rd532, 0;
	mov.u64 	%rd531, %rd532;
	@%p29 bra 	$L__BB308_31;
	add.s32 	%r205, %r6, -2;
	and.b32  	%r134, %r6, -4;
	neg.s32 	%r204, %r134;
	mov.b64 	%rd532, 0;
$L__BB308_5:
	.pragma "nounroll";
	add.s32 	%r12, %r205, 1;
	mul.wide.u32 	%rd409, %r12, 8;
	add.s64 	%rd410, %rd2, %rd409;
	ld.global.u64 	%rd12, [%rd410];
	or.b64  	%rd411, %rd527, %rd12;
	and.b64  	%rd412, %rd411, -4294967296;
	setp.ne.s64 	%p30, %rd412, 0;
	@%p30 bra 	$L__BB308_7;
	cvt.u32.u64 	%r135, %rd12;
	cvt.u32.u64 	%r136, %rd527;
	div.u32 	%r137, %r136, %r135;
	mul.lo.s32 	%r138, %r137, %r135;
	sub.s32 	%r139, %r136, %r138;
	cvt.u64.u32 	%rd493, %r137;
	cvt.u64.u32 	%rd494, %r139;
	bra.uni 	$L__BB308_8;
$L__BB308_7:
	div.s64 	%rd493, %rd527, %rd12;
	mul.lo.s64 	%rd413, %rd493, %rd12;
	sub.s64 	%rd494, %rd527, %rd413;
$L__BB308_8:
	mul.wide.u32 	%rd414, %r12, 8;
	add.s64 	%rd415, %rd1, %rd414;
	ld.global.u64 	%rd19, [%rd415];
	mad.lo.s64 	%rd20, %rd19, %rd494, %rd531;
	or.b64  	%rd416, %rd525, %rd12;
	and.b64  	%rd417, %rd416, -4294967296;
	setp.ne.s64 	%p31, %rd417, 0;
	@%p31 bra 	$L__BB308_10;
	cvt.u32.u64 	%r140, %rd12;
	cvt.u32.u64 	%r141, %rd525;
	div.u32 	%r142, %r141, %r140;
	mul.lo.s32 	%r143, %r142, %r140;
	sub.s32 	%r144, %r141, %r143;
	cvt.u64.u32 	%rd495, %r142;
	cvt.u64.u32 	%rd496, %r144;
	bra.uni 	$L__BB308_11;
$L__BB308_10:
	div.s64 	%rd495, %rd525, %rd12;
	mul.lo.s64 	%rd418, %rd495, %rd12;
	sub.s64 	%rd496, %rd525, %rd418;
$L__BB308_11:
	mad.lo.s64 	%rd27, %rd496, %rd19, %rd532;
	add.s32 	%r13, %r205, -2;
	mul.wide.u32 	%rd419, %r205, 8;
	add.s64 	%rd420, %rd2, %rd419;
	ld.global.u64 	%rd28, [%rd420];
	or.b64  	%rd421, %rd493, %rd28;
	and.b64  	%rd422, %rd421, -4294967296;
	setp.ne.s64 	%p32, %rd422, 0;
	@%p32 bra 	$L__BB308_13;
	cvt.u32.u64 	%r145, %rd28;
	cvt.u32.u64 	%r146, %rd493;
	div.u32 	%r147, %r146, %r145;
	mul.lo.s32 	%r148, %r147, %r145;
	sub.s32 	%r149, %r146, %r148;
	cvt.u64.u32 	%rd497, %r147;
	cvt.u64.u32 	%rd498, %r149;
	bra.uni 	$L__BB308_14;
$L__BB308_13:
	div.s64 	%rd497, %rd493, %rd28;
	mul.lo.s64 	%rd423, %rd497, %rd28;
	sub.s64 	%rd498, %rd493, %rd423;
$L__BB308_14:
	mul.wide.u32 	%rd424, %r205, 8;
	add.s64 	%rd425, %rd1, %rd424;
	ld.global.u64 	%rd35, [%rd425];
	mad.lo.s64 	%rd36, %rd35, %rd498, %rd20;
	or.b64  	%rd426, %rd495, %rd28;
	and.b64  	%rd427, %rd426, -4294967296;
	setp.ne.s64 	%p33, %rd427, 0;
	@%p33 bra 	$L__BB308_16;
	cvt.u32.u64 	%r150, %rd28;
	cvt.u32.u64 	%r151, %rd495;
	div.u32 	%r152, %r151, %r150;
	mul.lo.s32 	%r153, %r152, %r150;
	sub.s32 	%r154, %r151, %r153;
	cvt.u64.u32 	%rd499, %r152;
	cvt.u64.u32 	%rd500, %r154;
	bra.uni 	$L__BB308_17;
$L__BB308_16:
	div.s64 	%rd499, %rd495, %rd28;
	mul.lo.s64 	%rd428, %rd499, %rd28;
	sub.s64 	%rd500, %rd495, %rd428;
$L__BB308_17:
	mad.lo.s64 	%rd43, %rd500, %rd35, %rd27;
	add.s32 	%r14, %r205, -1;
	mul.wide.u32 	%rd429, %r14, 8;
	add.s64 	%rd430, %rd2, %rd429;
	ld.global.u64 	%rd44, [%rd430];
	or.b64  	%rd431, %rd497, %rd44;
	and.b64  	%rd432, %rd431, -4294967296;
	setp.ne.s64 	%p34, %rd432, 0;
	@%p34 bra 	$L__BB308_19;
	cvt.u32.u64 	%r155, %rd44;
	cvt.u32.u64 	%r156, %rd497;
	div.u32 	%r157, %r156, %r155;
	mul.lo.s32 	%r158, %r157, %r155;
	sub.s32 	%r159, %r156, %r158;
	cvt.u64.u32 	%rd501, %r157;
	cvt.u64.u32 	%rd502, %r159;
	bra.uni 	$L__BB308_20;
$L__BB308_19:
	div.s64 	%rd501, %rd497, %rd44;
	mul.lo.s64 	%rd433, %rd501, %rd44;
	sub.s64 	%rd502, %rd497, %rd433;
$L__BB308_20:
	mul.wide.u32 	%rd434, %r14, 8;
	add.s64 	%rd435, %rd1, %rd434;
	ld.global.u64 	%rd51, [%rd435];
	mad.lo.s64 	%rd52, %rd51, %rd502, %rd36;
	or.b64  	%rd436, %rd499, %rd44;
	and.b64  	%rd437, %rd436, -4294967296;
	setp.ne.s64 	%p35, %rd437, 0;
	@%p35 bra 	$L__BB308_22;
	cvt.u32.u64 	%r160, %rd44;
	cvt.u32.u64 	%r161, %rd499;
	div.u32 	%r162, %r161, %r160;
	mul.lo.s32 	%r163, %r162, %r160;
	sub.s32 	%r164, %r161, %r163;
	cvt.u64.u32 	%rd503, %r162;
	cvt.u64.u32 	%rd504, %r164;
	bra.uni 	$L__BB308_23;
$L__BB308_22:
	div.s64 	%rd503, %rd499, %rd44;
	mul.lo.s64 	%rd438, %rd503, %rd44;
	sub.s64 	%rd504, %rd499, %rd438;
$L__BB308_23:
	mad.lo.s64 	%rd59, %rd504, %rd51, %rd43;
	mul.wide.u32 	%rd439, %r13, 8;
	add.s64 	%rd440, %rd2, %rd439;
	ld.global.u64 	%rd60, [%rd440];
	or.b64  	%rd441, %rd501, %rd60;
	and.b64  	%rd442, %rd441, -4294967296;
	setp.ne.s64 	%p36, %rd442, 0;
	@%p36 bra 	$L__BB308_25;
	cvt.u32.u64 	%r165, %rd60;
	cvt.u32.u64 	%r166, %rd501;
	div.u32 	%r167, %r166, %r165;
	mul.lo.s32 	%r168, %r167, %r165;
	sub.s32 	%r169, %r166, %r168;
	cvt.u64.u32 	%rd527, %r167;
	cvt.u64.u32 	%rd506, %r169;
	bra.uni 	$L__BB308_26;
$L__BB308_25:
	div.s64 	%rd527, %rd501, %rd60;
	mul.lo.s64 	%rd443, %rd527, %rd60;
	sub.s64 	%rd506, %rd501, %rd443;
$L__BB308_26:
	mul.wide.u32 	%rd444, %r13, 8;
	add.s64 	%rd445, %rd1, %rd444;
	ld.global.u64 	%rd67, [%rd445];
	mad.lo.s64 	%rd531, %rd67, %rd506, %rd52;
	or.b64  	%rd446, %rd503, %rd60;
	and.b64  	%rd447, %rd446, -4294967296;
	setp.ne.s64 	%p37, %rd447, 0;
	@%p37 bra 	$L__BB308_28;
	cvt.u32.u64 	%r170, %rd60;
	cvt.u32.u64 	%r171, %rd503;
	div.u32 	%r172, %r171, %r170;
	mul.lo.s32 	%r173, %r172, %r170;
	sub.s32 	%r174, %r171, %r173;
	cvt.u64.u32 	%rd525, %r172;
	cvt.u64.u32 	%rd508, %r174;
	bra.uni 	$L__BB308_29;
$L__BB308_28:
	div.s64 	%rd525, %rd503, %rd60;
	mul.lo.s64 	%rd448, %rd525, %rd60;
	sub.s64 	%rd508, %rd503, %rd448;
$L__BB308_29:
	mad.lo.s64 	%rd532, %rd508, %rd67, %rd59;
	add.s32 	%r205, %r205, -4;
	add.s32 	%r204, %r204, 4;
	setp.ne.s32 	%p38, %r204, 0;
	@%p38 bra 	$L__BB308_5;
	add.s32 	%r207, %r205, 1;
$L__BB308_31:
	and.b32  	%r19, %r6, 3;
	setp.eq.s32 	%p39, %r19, 0;
	@%p39 bra 	$L__BB308_54;
	setp.eq.s32 	%p40, %r19, 1;
	@%p40 bra 	$L__BB308_46;
	mul.wide.u32 	%rd450, %r207, 8;
	add.s64 	%rd451, %rd2, %rd450;
	ld.global.u64 	%rd82, [%rd451];
	or.b64  	%rd452, %rd527, %rd82;
	and.b64  	%rd453, %rd452, -4294967296;
	setp.ne.s64 	%p41, %rd453, 0;
	@%p41 bra 	$L__BB308_35;
	cvt.u32.u64 	%r175, %rd82;
	cvt.u32.u64 	%r176, %rd527;
	div.u32 	%r177, %r176, %r175;
	mul.lo.s32 	%r178, %r177, %r175;
	sub.s32 	%r179, %r176, %r178;
	cvt.u64.u32 	%rd515, %r177;
	cvt.u64.u32 	%rd516, %r179;
	bra.uni 	$L__BB308_36;
$L__BB308_35:
	div.s64 	%rd515, %rd527, %rd82;
	mul.lo.s64 	%rd454, %rd515, %rd82;
	sub.s64 	%rd516, %rd527, %rd454;
$L__BB308_36:
	add.s64 	%rd456, %rd1, %rd450;
	ld.global.u64 	%rd89, [%rd456];
	mad.lo.s64 	%rd90, %rd89, %rd516, %rd531;
	or.b64  	%rd457, %rd525, %rd82;
	and.b64  	%rd458, %rd457, -4294967296;
	setp.ne.s64 	%p42, %rd458, 0;
	@%p42 bra 	$L__BB308_38;
	cvt.u32.u64 	%r180, %rd82;
	cvt.u32.u64 	%r181, %rd525;
	div.u32 	%r182, %r181, %r180;
	mul.lo.s32 	%r183, %r182, %r180;
	sub.s32 	%r184, %r181, %r183;
	cvt.u64.u32 	%rd517, %r182;
	cvt.u64.u32 	%rd518, %r184;
	bra.uni 	$L__BB308_39;
$L__BB308_38:
	div.s64 	%rd517, %rd525, %rd82;
	mul.lo.s64 	%rd459, %rd517, %rd82;
	sub.s64 	%rd518, %rd525, %rd459;
$L__BB308_39:
	mad.lo.s64 	%rd97, %rd518, %rd89, %rd532;
	add.s32 	%r20, %r207, -1;
	mul.wide.u32 	%rd460, %r20, 8;
	add.s64 	%rd461, %rd2, %rd460;
	ld.global.u64 	%rd98, [%rd461];
	or.b64  	%rd462, %rd515, %rd98;
	and.b64  	%rd463, %rd462, -4294967296;
	setp.ne.s64 	%p43, %rd463, 0;
	@%p43 bra 	$L__BB308_41;
	cvt.u32.u64 	%r185, %rd98;
	cvt.u32.u64 	%r186, %rd515;
	div.u32 	%r187, %r186, %r185;
	mul.lo.s32 	%r188, %r187, %r185;
	sub.s32 	%r189, %r186, %r188;
	cvt.u64.u32 	%rd527, %r187;
	cvt.u64.u32 	%rd520, %r189;
	bra.uni 	$L__BB308_42;
$L__BB308_41:
	div.s64 	%rd527, %rd515, %rd98;
	mul.lo.s64 	%rd464, %rd527, %rd98;
	sub.s64 	%rd520, %rd515, %rd464;
$L__BB308_42:
	add.s64 	%rd466, %rd1, %rd460;
	ld.global.u64 	%rd105, [%rd466];
	mad.lo.s64 	%rd531, %rd105, %rd520, %rd90;
	or.b64  	%rd467, %rd517, %rd98;
	and.b64  	%rd468, %rd467, -4294967296;
	setp.ne.s64 	%p44, %rd468, 0;
	@%p44 bra 	$L__BB308_44;
	cvt.u32.u64 	%r190, %rd98;
	cvt.u32.u64 	%r191, %rd517;
	div.u32 	%r192, %r191, %r190;
	mul.lo.s32 	%r193, %r192, %r190;
	sub.s32 	%r194, %r191, %r193;
	cvt.u64.u32 	%rd525, %r192;
	cvt.u64.u32 	%rd522, %r194;
	bra.uni 	$L__BB308_45;
$L__BB308_44:
	div.s64 	%rd525, %rd517, %rd98;
	mul.lo.s64 	%rd469, %rd525, %rd98;
	sub.s64 	%rd522, %rd517, %rd469;
$L__BB308_45:
	mad.lo.s64 	%rd532, %rd522, %rd105, %rd97;
	add.s32 	%r207, %r207, -2;
$L__BB308_46:
	and.b32  	%r195, %r6, 1;
	setp.eq.b32 	%p45, %r195, 1;
	not.pred 	%p46, %p45;
	@%p46 bra 	$L__BB308_54;
	mul.wide.u32 	%rd470, %r207, 8;
	add.s64 	%rd471, %rd2, %rd470;
	ld.global.u64 	%rd120, [%rd471];
	or.b64  	%rd472, %rd527, %rd120;
	and.b64  	%rd473, %rd472, -4294967296;
	setp.ne.s64 	%p47, %rd473, 0;
	@%p47 bra 	$L__BB308_49;
	cvt.u32.u64 	%r196, %rd120;
	cvt.u32.u64 	%r197, %rd527;
	rem.u32 	%r198, %r197, %r196;
	cvt.u64.u32 	%rd529, %r198;
	bra.uni 	$L__BB308_50;
$L__BB308_49:
	rem.s64 	%rd529, %rd527, %rd120;
$L__BB308_50:
	add.s64 	%rd475, %rd1, %rd470;
	ld.global.u64 	%rd124, [%rd475];
	mad.lo.s64 	%rd531, %rd124, %rd529, %rd531;
	or.b64  	%rd476, %rd525, %rd120;
	and.b64  	%rd477, %rd476, -4294967296;
	setp.ne.s64 	%p48, %rd477, 0;
	@%p48 bra 	$L__BB308_52;
	cvt.u32.u64 	%r199, %rd120;
	cvt.u32.u64 	%r200, %rd525;
	rem.u32 	%r201, %r200, %r199;
	cvt.u64.u32 	%rd530, %r201;
	bra.uni 	$L__BB308_53;
$L__BB308_52:
	rem.s64 	%rd530, %rd525, %rd120;
$L__BB308_53:
	mad.lo.s64 	%rd532, %rd530, %rd124, %rd532;
$L__BB308_54:
	shl.b64 	%rd478, %rd531, 1;
	add.s64 	%rd479, %rd573, %rd478;
	ld.global.u16 	%rs4, [%rd479];
	shl.b64 	%rd480, %rd532, 1;
	add.s64 	%rd481, %rd573, %rd480;
	ld.global.u16 	%rs5, [%rd481];
	// begin inline asm
	{ add.bf16 %rs3,%rs4,%rs5; }

	// end inline asm
	st.shared.u16 	[%r5], %rs3;
	bra.uni 	$L__BB308_115;
$L__BB308_55:
	cvt.u64.u32 	%rd132, %r4;
	setp.le.u64 	%p3, %rd265, %rd132;
	@%p3 bra 	$L__BB308_115;
	mad.lo.s64 	%rd564, %rd4, %rd265, %rd132;
	cvt.u32.u64 	%r23, %rd264;
	add.s32 	%r211, %r23, -1;
	setp.lt.s32 	%p4, %r211, 0;
	@%p4 bra 	$L__BB308_114;
	and.b32  	%r25, %r23, 7;
	setp.lt.u32 	%p5, %r211, 7;
	@%p5 bra 	$L__BB308_85;
	add.s32 	%r209, %r23, -4;
	and.b32  	%r59, %r23, -8;
	neg.s32 	%r208, %r59;
$L__BB308_59:
	.pragma "nounroll";
	add.s32 	%r30, %r209, 3;
	mul.wide.u32 	%rd274, %r30, 8;
	add.s64 	%rd275, %rd2, %rd274;
	ld.global.u64 	%rd136, [%rd275];
	or.b64  	%rd276, %rd564, %rd136;
	and.b64  	%rd277, %rd276, -4294967296;
	setp.ne.s64 	%p6, %rd277, 0;
	@%p6 bra 	$L__BB308_61;
	cvt.u32.u64 	%r60, %rd136;
	cvt.u32.u64 	%r61, %rd564;
	div.u32 	%r62, %r61, %r60;
	mul.lo.s32 	%r63, %r62, %r60;
	sub.s32 	%r64, %r61, %r63;
	cvt.u64.u32 	%rd535, %r62;
	cvt.u64.u32 	%rd536, %r64;
	bra.uni 	$L__BB308_62;
$L__BB308_61:
	div.s64 	%rd535, %rd564, %rd136;
	mul.lo.s64 	%rd278, %rd535, %rd136;
	sub.s64 	%rd536, %rd564, %rd278;
$L__BB308_62:
	add.s64 	%rd280, %rd1, %rd274;
	ld.global.u64 	%rd281, [%rd280];
	mul.lo.s64 	%rd143, %rd281, %rd536;
	add.s32 	%r31, %r209, 2;
	mul.wide.u32 	%rd282, %r31, 8;
	add.s64 	%rd283, %rd2, %rd282;
	ld.global.u64 	%rd144, [%rd283];
	or.b64  	%rd284, %rd535, %rd144;
	and.b64  	%rd285, %rd284, -4294967296;
	setp.ne.s64 	%p7, %rd285, 0;
	@%p7 bra 	$L__BB308_64;
	cvt.u32.u64 	%r65, %rd144;
	cvt.u32.u64 	%r66, %rd535;
	div.u32 	%r67, %r66, %r65;
	mul.lo.s32 	%r68, %r67, %r65;
	sub.s32 	%r69, %r66, %r68;
	cvt.u64.u32 	%rd537, %r67;
	cvt.u64.u32 	%rd538, %r69;
	bra.uni 	$L__BB308_65;
$L__BB308_64:
	div.s64 	%rd537, %rd535, %rd144;
	mul.lo.s64 	%rd286, %rd537, %rd144;
	sub.s64 	%rd538, %rd535, %rd286;
$L__BB308_65:
	add.s64 	%rd288, %rd1, %rd282;
	ld.global.u64 	%rd289, [%rd288];
	mad.lo.s64 	%rd151, %rd289, %rd538, %rd143;
	add.s32 	%r32, %r209, 1;
	mul.wide.u32 	%rd290, %r32, 8;
	add.s64 	%rd291, %rd2, %rd290;
	ld.global.u64 	%rd152, [%rd291];
	or.b64  	%rd292, %rd537, %rd152;
	and.b64  	%rd293, %rd292, -4294967296;
	setp.ne.s64 	%p8, %rd293, 0;
	@%p8 bra 	$L__BB308_67;
	cvt.u32.u64 	%r70, %rd152;
	cvt.u32.u64 	%r71, %rd537;
	div.u32 	%r72, %r71, %r70;
	mul.lo.s32 	%r73, %r72, %r70;
	sub.s32 	%r74, %r71, %r73;
	cvt.u64.u32 	%rd539, %r72;
	cvt.u64.u32 	%rd540, %r74;
	bra.uni 	$L__BB308_68;
$L__BB308_67:
	div.s64 	%rd539, %rd537, %rd152;
	mul.lo.s64 	%rd294, %rd539, %rd152;
	sub.s64 	%rd540, %rd537, %rd294;
$L__BB308_68:
	add.s64 	%rd296, %rd1, %rd290;
	ld.global.u64 	%rd297, [%rd296];
	mad.lo.s64 	%rd159, %rd297, %rd540, %rd151;
	add.s32 	%r33, %r209, -4;
	mul.wide.u32 	%rd298, %r209, 8;
	add.s64 	%rd299, %rd2, %rd298;
	ld.global.u64 	%rd160, [%rd299];
	or.b64  	%rd300, %rd539, %rd160;
	and.b64  	%rd301, %rd300, -4294967296;
	setp.ne.s64 	%p9, %rd301, 0;
	@%p9 bra 	$L__BB308_70;
	cvt.u32.u64 	%r75, %rd160;
	cvt.u32.u64 	%r76, %rd539;
	div.u32 	%r77, %r76, %r75;
	mul.lo.s32 	%r78, %r77, %r75;
	sub.s32 	%r79, %r76, %r78;
	cvt.u64.u32 	%rd541, %r77;
	cvt.u64.u32 	%rd542, %r79;
	bra.uni 	$L__BB308_71;
$L__BB308_70:
	div.s64 	%rd541, %rd539, %rd160;
	mul.lo.s64 	%rd302, %rd541, %rd160;
	sub.s64 	%rd542, %rd539, %rd302;
$L__BB308_71:
	add.s64 	%rd304, %rd1, %rd298;
	ld.global.u64 	%rd305, [%rd304];
	mad.lo.s64 	%rd167, %rd305, %rd542, %rd159;
	add.s32 	%r34, %r209, -1;
	mul.wide.u32 	%rd306, %r34, 8;
	add.s64 	%rd307, %rd2, %rd306;
	ld.global.u64 	%rd168, [%rd307];
	or.b64  	%rd308, %rd541, %rd168;
	and.b64  	%rd309, %rd308, -4294967296;
	setp.ne.s64 	%p10, %rd309, 0;
	@%p10 bra 	$L__BB308_73;
	cvt.u32.u64 	%r80, %rd168;
	cvt.u32.u64 	%r81, %rd541;
	div.u32 	%r82, %r81, %r80;
	mul.lo.s32 	%r83, %r82, %r80;
	sub.s32 	%r84, %r81, %r83;
	cvt.u64.u32 	%rd543, %r82;
	cvt.u64.u32 	%rd544, %r84;
	bra.uni 	$L__BB308_74;
$L__BB308_73:
	div.s64 	%rd543, %rd541, %rd168;
	mul.lo.s64 	%rd310, %rd543, %rd168;
	sub.s64 	%rd544, %rd541, %rd310;
$L__BB308_74:
	add.s64 	%rd312, %rd1, %rd306;
	ld.global.u64 	%rd313, [%rd312];
	mad.lo.s64 	%rd175, %rd313, %rd544, %rd167;
	add.s32 	%r35, %r209, -2;
	mul.wide.u32 	%rd314, %r35, 8;
	add.s64 	%rd315, %rd2, %rd314;
	ld.global.u64 	%rd176, [%rd315];
	or.b64  	%rd316, %rd543, %rd176;
	and.b64  	%rd317, %rd316, -4294967296;
	setp.ne.s64 	%p11, %rd317, 0;
	@%p11 bra 	$L__BB308_76;
	cvt.u32.u64 	%r85, %rd176;
	cvt.u32.u64 	%r86, %rd543;
	div.u32 	%r87, %r86, %r85;
	mul.lo.s32 	%r88, %r87, %r85;
	sub.s32 	%r89, %r86, %r88;
	cvt.u64.u32 	%rd545, %r87;
	cvt.u64.u32 	%rd546, %r89;
	bra.uni 	$L__BB308_77;
$L__BB308_76:
	div.s64 	%rd545, %rd543, %rd176;
	mul.lo.s64 	%rd318, %rd545, %rd176;
	sub.s64 	%rd546, %rd543, %rd318;
$L__BB308_77:
	add.s64 	%rd320, %rd1, %rd314;
	ld.global.u64 	%rd321, [%rd320];
	mad.lo.s64 	%rd183, %rd321, %rd546, %rd175;
	add.s32 	%r36, %r209, -3;
	mul.wide.u32 	%rd322, %r36, 8;
	add.s64 	%rd323, %rd2, %rd322;
	ld.global.u64 	%rd184, [%rd323];
	or.b64  	%rd324, %rd545, %rd184;
	and.b64  	%rd325, %rd324, -4294967296;
	setp.ne.s64 	%p12, %rd325, 0;
	@%p12 bra 	$L__BB308_79;
	cvt.u32.u64 	%r90, %rd184;
	cvt.u32.u64 	%r91, %rd545;
	div.u32 	%r92, %r91, %r90;
	mul.lo.s32 	%r93, %r92, %r90;
	sub.s32 	%r94, %r91, %r93;
	cvt.u64.u32 	%rd547, %r92;
	cvt.u64.u32 	%rd548, %r94;
	bra.uni 	$L__BB308_80;
$L__BB308_79:
	div.s64 	%rd547, %rd545, %rd184;
	mul.lo.s64 	%rd326, %rd547, %rd184;
	sub.s64 	%rd548, %rd545, %rd326;
$L__BB308_80:
	add.s64 	%rd328, %rd1, %rd322;
	ld.global.u64 	%rd329, [%rd328];
	mad.lo.s64 	%rd191, %rd329, %rd548, %rd183;
	mul.wide.u32 	%rd330, %r33, 8;
	add.s64 	%rd331, %rd2, %rd330;
	ld.global.u64 	%rd192, [%rd331];
	or.b64  	%rd332, %rd547, %rd192;
	and.b64  	%rd333, %rd332, -4294967296;
	setp.ne.s64 	%p13, %rd333, 0;
	@%p13 bra 	$L__BB308_82;
	cvt.u32.u64 	%r95, %rd192;
	cvt.u32.u64 	%r96, %rd547;
	div.u32 	%r97, %r96, %r95;
	mul.lo.s32 	%r98, %r97, %r95;
	sub.s32 	%r99, %r96, %r98;
	cvt.u64.u32 	%rd564, %r97;
	cvt.u64.u32 	%rd550, %r99;
	bra.uni 	$L__BB308_83;
$L__BB308_82:
	div.s64 	%rd564, %rd547, %rd192;
	mul.lo.s64 	%rd334, %rd564, %rd192;
	sub.s64 	%rd550, %rd547, %rd334;
$L__BB308_83:
	add.s64 	%rd336, %rd1, %rd330;
	ld.global.u64 	%rd337, [%rd336];
	mad.lo.s64 	%rd338, %rd337, %rd550, %rd191;
	shl.b64 	%rd339, %rd338, 1;
	add.s64 	%rd573, %rd573, %rd339;
	add.s32 	%r209, %r209, -8;
	add.s32 	%r208, %r208, 8;
	setp.ne.s32 	%p14, %r208, 0;
	@%p14 bra 	$L__BB308_59;
	add.s32 	%r211, %r209, 3;
$L__BB308_85:
	setp.eq.s32 	%p15, %r25, 0;
	@%p15 bra 	$L__BB308_114;
	and.b32  	%r41, %r23, 3;
	setp.lt.u32 	%p16, %r25, 4;
	@%p16 bra 	$L__BB308_100;
	mul.wide.u32 	%rd341, %r211, 8;
	add.s64 	%rd342, %rd2, %rd341;
	ld.global.u64 	%rd203, [%rd342];
	or.b64  	%rd343, %rd564, %rd203;
	and.b64  	%rd344, %rd343, -4294967296;
	setp.ne.s64 	%p17, %rd344, 0;
	@%p17 bra 	$L__BB308_89;
	cvt.u32.u64 	%r100, %rd203;
	cvt.u32.u64 	%r101, %rd564;
	div.u32 	%r102, %r101, %r100;
	mul.lo.s32 	%r103, %r102, %r100;
	sub.s32 	%r104, %r101, %r103;
	cvt.u64.u32 	%rd554, %r102;
	cvt.u64.u32 	%rd555, %r104;
	bra.uni 	$L__BB308_90;
$L__BB308_89:
	div.s64 	%rd554, %rd564, %rd203;
	mul.lo.s64 	%rd345, %rd554, %rd203;
	sub.s64 	%rd555, %rd564, %rd345;
$L__BB308_90:
	add.s64 	%rd347, %rd1, %rd341;
	ld.global.u64 	%rd348, [%rd347];
	mul.lo.s64 	%rd210, %rd348, %rd555;
	add.s32 	%r42, %r211, -1;
	mul.wide.u32 	%rd349, %r42, 8;
	add.s64 	%rd350, %rd2, %rd349;
	ld.global.u64 	%rd211, [%rd350];
	or.b64  	%rd351, %rd554, %rd211;
	and.b64  	%rd352, %rd351, -4294967296;
	setp.ne.s64 	%p18, %rd352, 0;
	@%p18 bra 	$L__BB308_92;
	cvt.u32.u64 	%r105, %rd211;
	cvt.u32.u64 	%r106, %rd554;
	div.u32 	%r107, %r106, %r105;
	mul.lo.s32 	%r108, %r107, %r105;
	sub.s32 	%r109, %r106, %r108;
	cvt.u64.u32 	%rd556, %r107;
	cvt.u64.u32 	%rd557, %r109;
	bra.uni 	$L__BB308_93;
$L__BB308_92:
	div.s64 	%rd556, %rd554, %rd211;
	mul.lo.s64 	%rd353, %rd556, %rd211;
	sub.s64 	%rd557, %rd554, %rd353;
$L__BB308_93:
	add.s64 	%rd355, %rd1, %rd349;
	ld.global.u64 	%rd356, [%rd355];
	mad.lo.s64 	%rd218, %rd356, %rd557, %rd210;
	add.s32 	%r43, %r211, -2;
	mul.wide.u32 	%rd357, %r43, 8;
	add.s64 	%rd358, %rd2, %rd357;
	ld.global.u64 	%rd219, [%rd358];
	or.b64  	%rd359, %rd556, %rd219;
	and.b64  	%rd360, %rd359, -4294967296;
	setp.ne.s64 	%p19, %rd360, 0;
	@%p19 bra 	$L__BB308_95;
	cvt.u32.u64 	%r110, %rd219;
	cvt.u32.u64 	%r111, %rd556;
	div.u32 	%r112, %r111, %r110;
	mul.lo.s32 	%r113, %r112, %r110;
	sub.s32 	%r114, %r111, %r113;
	cvt.u64.u32 	%rd558, %r112;
	cvt.u64.u32 	%rd559, %r114;
	bra.uni 	$L__BB308_96;
$L__BB308_95:
	div.s64 	%rd558, %rd556, %rd219;
	mul.lo.s64 	%rd361, %rd558, %rd219;
	sub.s64 	%rd559, %rd556, %rd361;
$L__BB308_96:
	add.s64 	%rd363, %rd1, %rd357;
	ld.global.u64 	%rd364, [%rd363];
	mad.lo.s64 	%rd226, %rd364, %rd559, %rd218;
	add.s32 	%r44, %r211, -3;
	mul.wide.u32 	%rd365, %r44, 8;
	add.s64 	%rd366, %rd2, %rd365;
	ld.global.u64 	%rd227, [%rd366];
	or.b64  	%rd367, %rd558, %rd227;
	and.b64  	%rd368, %rd367, -4294967296;
	setp.ne.s64 	%p20, %rd368, 0;
	@%p20 bra 	$L__BB308_98;
	cvt.u32.u64 	%r115, %rd227;
	cvt.u32.u64 	%r116, %rd558;
	div.u32 	%r117, %r116, %r115;
	mul.lo.s32 	%r118, %r117, %r115;
	sub.s32 	%r119, %r116, %r118;
	cvt.u64.u32 	%rd564, %r117;
	cvt.u64.u32 	%rd561, %r119;
	bra.uni 	$L__BB308_99;
$L__BB308_98:
	div.s64 	%rd564, %rd558, %rd227;
	mul.lo.s64 	%rd369, %rd564, %rd227;
	sub.s64 	%rd561, %rd558, %rd369;
$L__BB308_99:
	add.s64 	%rd371, %rd1, %rd365;
	ld.global.u64 	%rd372, [%rd371];
	mad.lo.s64 	%rd373, %rd372, %rd561, %rd226;
	shl.b64 	%rd374, %rd373, 1;
	add.s64 	%rd573, %rd573, %rd374;
	add.s32 	%r211, %r211, -4;
$L__BB308_100:
	setp.eq.s32 	%p21, %r41, 0;
	@%p21 bra 	$L__BB308_114;
	setp.eq.s32 	%p22, %r41, 1;
	@%p22 bra 	$L__BB308_109;
	mul.wide.u32 	%rd376, %r211, 8;
	add.s64 	%rd377, %rd2, %rd376;
	ld.global.u64 	%rd238, [%rd377];
	or.b64  	%rd378, %rd564, %rd238;
	and.b64  	%rd379, %rd378, -4294967296;
	setp.ne.s64 	%p23, %rd379, 0;
	@%p23 bra 	$L__BB308_104;
	cvt.u32.u64 	%r120, %rd238;
	cvt.u32.u64 	%r121, %rd564;
	div.u32 	%r122, %r121, %r120;
	mul.lo.s32 	%r123, %r122, %r120;
	sub.s32 	%r124, %r121, %r123;
	cvt.u64.u32 	%rd565, %r122;
	cvt.u64.u32 	%rd566, %r124;
	bra.uni 	$L__BB308_105;
$L__BB308_104:
	div.s64 	%rd565, %rd564, %rd238;
	mul.lo.s64 	%rd380, %rd565, %rd238;
	sub.s64 	%rd566, %rd564, %rd380;
$L__BB308_105:
	add.s64 	%rd382, %rd1, %rd376;
	ld.global.u64 	%rd383, [%rd382];
	mul.lo.s64 	%rd245, %rd383, %rd566;
	add.s32 	%r47, %r211, -1;
	mul.wide.u32 	%rd384, %r47, 8;
	add.s64 	%rd385, %rd2, %rd384;
	ld.global.u64 	%rd246, [%rd385];
	or.b64  	%rd386, %rd565, %rd246;
	and.b64  	%rd387, %rd386, -4294967296;
	setp.ne.s64 	%p24, %rd387, 0;
	@%p24 bra 	$L__BB308_107;
	cvt.u32.u64 	%r125, %rd246;
	cvt.u32.u64 	%r126, %rd565;
	div.u32 	%r127, %r126, %r125;
	mul.lo.s32 	%r128, %r127, %r125;
	sub.s32 	%r129, %r126, %r128;
	cvt.u64.u32 	%rd564, %r127;
	cvt.u64.u32 	%rd568, %r129;
	bra.uni 	$L__BB308_108;
$L__BB308_107:
	div.s64 	%rd564, %rd565, %rd246;
	mul.lo.s64 	%rd388, %rd564, %rd246;
	sub.s64 	%rd568, %rd565, %rd388;
$L__BB308_108:
	add.s64 	%rd390, %rd1, %rd384;
	ld.global.u64 	%rd391, [%rd390];
	mad.lo.s64 	%rd392, %rd391, %rd568, %rd245;
	shl.b64 	%rd393, %rd392, 1;
	add.s64 	%rd573, %rd573, %rd393;
	add.s32 	%r211, %r211, -2;
$L__BB308_109:
	and.b32  	%r130, %r23, 1;
	setp.eq.b32 	%p25, %r130, 1;
	not.pred 	%p26, %p25;
	@%p26 bra 	$L__BB308_114;
	mul.wide.u32 	%rd394, %r211, 8;
	add.s64 	%rd395, %rd2, %rd394;
	ld.global.u64 	%rd257, [%rd395];
	or.b64  	%rd396, %rd564, %rd257;
	and.b64  	%rd397, %rd396, -4294967296;
	setp.ne.s64 	%p27, %rd397, 0;
	@%p27 bra 	$L__BB308_112;
	cvt.u32.u64 	%r131, %rd257;
	cvt.u32.u64 	%r132, %rd564;
	rem.u32 	%r133, %r132, %r131;
	cvt.u64.u32 	%rd572, %r133;
	bra.uni 	$L__BB308_113;
$L__BB308_112:
	rem.s64 	%rd572, %rd564, %rd257;
$L__BB308_113:
	add.s64 	%rd399, %rd1, %rd394;
	ld.global.u64 	%rd400, [%rd399];
	mul.lo.s64 	%rd401, %rd400, %rd572;
	shl.b64 	%rd402, %rd401, 1;
	add.s64 	%rd573, %rd573, %rd402;
$L__BB308_114:
	ld.global.u16 	%rs2, [%rd573];
	st.shared.u16 	[%r5], %rs2;
$L__BB308_115:
	bar.sync 	0;
	setp.lt.u32 	%p49, %r213, 66;
	@%p49 bra 	$L__BB308_119;
$L__BB308_116:
	shr.u32 	%r51, %r213, 1;
	setp.ge.u32 	%p50, %r1, %r51;
	@%p50 bra 	$L__BB308_118;
	ld.shared.u16 	%rs7, [%r5];
	and.b32  	%r202, %r213, 2046;
	add.s32 	%r203, %r5, %r202;
	ld.shared.u16 	%rs8, [%r203];
	// begin inline asm
	{ add.bf16 %rs6,%rs7,%rs8; }

	// end inline asm
	st.shared.u16 	[%r5], %rs6;
$L__BB308_118:
	bar.sync 	0;
	setp.gt.u32 	%p51, %r213, 131;
	mov.u32 	%r213, %r51;
	@%p51 bra 	$L__BB308_116;
$L__BB308_119:
	setp.gt.u32 	%p52, %r1, 31;
	@%p52 bra 	$L__BB308_122;
	ld.shared.u16 	%rs10, [%r5];
	ld.shared.u16 	%rs11, [%r5+64];
	// begin inline asm
	{ add.bf16 %rs9,%rs10,%rs11; }

	// end inline asm
	st.volatile.shared.u16 	[%r5], %rs9;
	ld.shared.u16 	%rs14, [%r5+32];
	// begin inline asm
	{ add.bf16 %rs12,%rs9,%rs14; }

	// end inline asm
	st.volatile.shared.u16 	[%r5], %rs12;
	ld.shared.u16 	%rs17, [%r5+16];
	// begin inline asm
	{ add.bf16 %rs15,%rs12,%rs17; }

	// end inline asm
	st.volatile.shared.u16 	[%r5], %rs15;
	ld.shared.u16 	%rs20, [%r5+8];
	// begin inline asm
	{ add.bf16 %rs18,%rs15,%rs20; }

	// end inline asm
	st.volatile.shared.u16 	[%r5], %rs18;
	ld.shared.u16 	%rs23, [%r5+4];
	// begin inline asm
	{ add.bf16 %rs21,%rs18,%rs23; }

	// end inline asm
	st.volatile.shared.u16 	[%r5], %rs21;
	ld.shared.u16 	%rs26, [%r5+2];
	// begin inline asm
	{ add.bf16 %rs24,%rs21,%rs26; }

	// end inline asm
	st.volatile.shared.u16 	[%r5], %rs24;
	setp.ne.s32 	%p53, %r1, 0;
	@%p53 bra 	$L__BB308_122;
	ld.param.u64 	%rd488, [contiguous_mean2_bf16_param_8];
	ld.param.u64 	%rd487, [contiguous_mean2_bf16_param_0];
	cvt.u64.u32 	%rd482, %r2;
	mad.lo.s64 	%rd483, %rd488, %rd4, %rd482;
	cvta.to.global.u64 	%rd484, %rd487;
	shl.b64 	%rd485, %rd483, 1;
	add.s64 	%rd486, %rd484, %rd485;
	ld.shared.u16 	%rs27, [meansdata_bf16];
	st.global.u16 	[%rd486], %rs27;
$L__BB308_122:
	ret;

}
	// .globl	contiguous_mean22_bf16
.visible .entry contiguous_mean22_bf16(
	.param .u64 .ptr .align 1 contiguous_mean22_bf16_param_0,
	.param .u64 .ptr .align 1 contiguous_mean22_bf16_param_1,
	.param .u64 contiguous_mean22_bf16_param_2,
	.param .u64 contiguous_mean22_bf16_param_3,
	.param .u64 contiguous_mean22_bf16_param_4,
	.param .u64 contiguous_mean22_bf16_param_5
)
{
	.reg .pred 	%p<9>;
	.reg .b16 	%rs<28>;
	.reg .b32 	%r<18>;
	.reg .b64 	%rd<28>;

	ld.param.u64 	%rd5, [contiguous_mean22_bf16_param_0];
	ld.param.u64 	%rd8, [contiguous_mean22_bf16_param_1];
	ld.param.u64 	%rd9, [contiguous_mean22_bf16_param_2];
	ld.param.u64 	%rd6, [contiguous_mean22_bf16_param_3];
	ld.param.u64 	%rd10, [contiguous_mean22_bf16_param_4];
	ld.param.u64 	%rd7, [contiguous_mean22_bf16_param_5];
	cvta.to.global.u64 	%rd1, %rd8;
	mov.u32 	%r1, %tid.x;
	mov.u32 	%r2, %ctaid.x;
	mov.u32 	%r17, %ntid.x;
	mul.lo.s32 	%r9, %r2, %r17;
	shl.b32 	%r10, %r9, 1;
	add.s32 	%r4, %r10, %r1;
	shl.b32 	%r11, %r1, 1;
	mov.u32 	%r12, meansdata_bf16;
	add.s32 	%r5, %r12, %r11;
	mov.b32 	%r8, 0;
	// begin inline asm
	cvt.rn.bf16.s32 %rs1, %r8;
	// end inline asm
	st.shared.u16 	[%r5], %rs1;
	mov.u32 	%r13, %ctaid.y;
	cvt.u64.u32 	%rd11, %r13;
	add.s64 	%rd2, %rd9, %rd11;
	setp.ge.u64 	%p1, %rd2, %rd10;
	@%p1 bra 	$L__BB309_12;
	add.s32 	%r14, %r4, %r17;
	cvt.u64.u32 	%rd3, %r14;
	setp.le.u64 	%p2, %rd6, %rd3;
	@%p2 bra 	$L__BB309_3;
	cvt.u64.u32 	%rd15, %r4;
	mul.lo.s64 	%rd16, %rd2, %rd6;
	add.s64 	%rd17, %rd16, %rd15;
	shl.b64 	%rd18, %rd17, 1;
	add.s64 	%rd19, %rd1, %rd18;
	ld.global.u16 	%rs4, [%rd19];
	add.s64 	%rd20, %rd16, %rd3;
	shl.b64 	%rd21, %rd20, 1;
	add.s64 	%rd22, %rd1, %rd21;
	ld.global.u16 	%rs5, [%rd22];
	// begin inline asm
	{ add.bf16 %rs3,%rs4,%rs5; }

	// end inline asm
	st.shared.u16 	[%r5], %rs3;
	bra.uni 	$L__BB309_5;
$L__BB309_3:
	cvt.u64.u32 	%rd4, %r4;
	setp.le.u64 	%p3, %rd6, %rd4;
	@%p3 bra 	$L__BB309_5;
	mad.lo.s64 	%rd12, %rd2, %rd6, %rd4;
	shl.b64 	%rd13, %rd12, 1;
	add.s64 	%rd14, %rd1, %rd13;
	ld.global.u16 	%rs2, [%rd14];
	st.shared.u16 	[%r5], %rs2;
$L__BB309_5:
	bar.sync 	0;
	setp.lt.u32 	%p4, %r17, 66;
	@%p4 bra 	$L__BB309_9;
$L__BB309_6:
	shr.u32 	%r7, %r17, 1;
	setp.ge.u32 	%p5, %r1, %r7;
	@%p5 bra 	$L__BB309_8;
	ld.shared.u16 	%rs7, [%r5];
	and.b32  	%r15, %r17, 2046;
	add.s32 	%r16, %r5, %r15;
	ld.shared.u16 	%rs8, [%r16];
	// begin inline asm
	{ add.bf16 %rs6,%rs7,%rs8; }

	// end inline asm
	st.shared.u16 	[%r5], %rs6;
$L__BB309_8:
	bar.sync 	0;
	setp.gt.u32 	%p6, %r17, 131;
	mov.u32 	%r17, %r7;
	@%p6 bra 	$L__BB309_6;
$L__BB309_9:
	setp.gt.u32 	%p7, %r1, 31;
	@%p7 bra 	$L__BB309_12;
	ld.shared.u16 	%rs10, [%r5];
	ld.shared.u16 	%rs11, [%r5+64];
	// begin inline asm
	{ add.bf16 %rs9,%rs10,%rs11; }

	// end inline asm
	st.volatile.shared.u16 	[%r5], %rs9;
	ld.shared.u16 	%rs14, [%r5+32];
	// begin inline asm
	{ add.bf16 %rs12,%rs9,%rs14; }

	// end inline asm
	st.volatile.shared.u16 	[%r5], %rs12;
	ld.shared.u16 	%rs17, [%r5+16];
	// begin inline asm
	{ add.bf16 %rs15,%rs12,%rs17; }

	// end inline asm
	st.volatile.shared.u16 	[%r5], %rs15;
	ld.shared.u16 	%rs20, [%r5+8];
	// begin inline asm
	{ add.bf16 %rs18,%rs15,%rs20; }

	// end inline asm
	st.volatile.shared.u16 	[%r5], %rs18;
	ld.shared.u16 	%rs23, [%r5+4];
	// begin inline asm
	{ add.bf16 %rs21,%rs18,%rs23; }

	// end inline asm
	st.volatile.shared.u16 	[%r5], %rs21;
	ld.shared.u16 	%rs26, [%r5+2];
	// begin inline asm
	{ add.bf16 %rs24,%rs21,%rs26; }

	// end inline asm
	st.volatile.shared.u16 	[%r5], %rs24;
	setp.ne.s32 	%p8, %r1, 0;
	@%p8 bra 	$L__BB309_12;
	cvt.u64.u32 	%rd23, %r2;
	mad.lo.s64 	%rd24, %rd7, %rd2, %rd23;
	cvta.to.global.u64 	%rd25, %rd5;
	shl.b64 	%rd26, %rd24, 1;
	add.s64 	%rd27, %rd25, %rd26;
	ld.shared.u16 	%rs27, [meansdata_bf16];
	st.global.u16 	[%rd27], %rs27;
$L__BB309_12:
	ret;

}
	// .globl	contiguous_mean3_bf16
.visible .entry contiguous_mean3_bf16(
	.param .u64 .ptr .align 1 contiguous_mean3_bf16_param_0,
	.param .u64 .ptr .align 1 contiguous_mean3_bf16_param_1,
	.param .u64 .ptr .align 1 contiguous_mean3_bf16_param_2,
	.param .u64 .ptr .align 1 contiguous_mean3_bf16_param_3,
	.param .u64 contiguous_mean3_bf16_param_4,
	.param .u64 contiguous_mean3_bf16_param_5,
	.param .u64 contiguous_mean3_bf16_param_6
)
{
	.reg .pred 	%p<38>;
	.reg .b16 	%rs<119>;
	.reg .b32 	%r<230>;
	.reg .b64 	%rd<308>;

	ld.param.u64 	%rd144, [contiguous_mean3_bf16_param_0];
	ld.param.u64 	%rd145, [contiguous_mean3_bf16_param_1];
	ld.param.u64 	%rd148, [contiguous_mean3_bf16_param_2];
	ld.param.u64 	%rd149, [contiguous_mean3_bf16_param_3];
	ld.param.u64 	%rd146, [contiguous_mean3_bf16_param_4];
	ld.param.u64 	%rd147, [contiguous_mean3_bf16_param_5];
	ld.param.u64 	%rd150, [contiguous_mean3_bf16_param_6];
	cvta.to.global.u64 	%rd1, %rd149;
	cvta.to.global.u64 	%rd2, %rd148;
	mov.u32 	%r1, %tid.y;
	mov.u32 	%r2, %ntid.x;
	mov.u32 	%r3, %tid.x;
	mad.lo.s32 	%r73, %r1, %r2, %r3;
	mov.u32 	%r74, %ctaid.x;
	mad.lo.s32 	%r75, %r74, %r2, %r3;
	mov.u32 	%r4, %ctaid.y;
	mov.u32 	%r5, %ntid.y;
	mad.lo.s32 	%r76, %r4, %r5, %r1;
	shl.b32 	%r77, %r73, 1;
	mov.u32 	%r78, meansdata_bf16;
	add.s32 	%r7, %r78, %r77;
	mov.b32 	%r72, 0;
	// begin inline asm
	cvt.rn.bf16.s32 %rs17, %r72;
	// end inline asm
	st.shared.u16 	[%r7], %rs17;
	cvt.u64.u32 	%rd3, %r75;
	setp.le.u64 	%p1, %rd147, %rd3;
	cvt.u64.u32 	%rd152, %r76;
	setp.le.u64 	%p2, %rd150, %rd152;
	or.pred  	%p3, %p1, %p2;
	@%p3 bra 	$L__BB310_77;
	cvt.u32.u64 	%r79, %rd3;
	cvt.u32.u64 	%r80, %rd147;
	mad.lo.s32 	%r218, %r76, %r80, %r79;
	cvt.u32.u64 	%r9, %rd146;
	add.s32 	%r217, %r9, -1;
	setp.lt.s32 	%p4, %r217, 0;
	mov.b64 	%rd307, 0;
	@%p4 bra 	$L__BB310_59;
	setp.lt.u32 	%p5, %r217, 7;
	mov.b64 	%rd307, 0;
	@%p5 bra 	$L__BB310_30;
	add.s32 	%r213, %r9, -4;
	and.b32  	%r81, %r9, -8;
	neg.s32 	%r212, %r81;
	mov.b64 	%rd307, 0;
$L__BB310_4:
	.pragma "nounroll";
	add.s32 	%r16, %r213, 3;
	cvt.u64.u32 	%rd5, %r218;
	mul.wide.u32 	%rd157, %r16, 8;
	add.s64 	%rd158, %rd2, %rd157;
	ld.global.u64 	%rd6, [%rd158];
	and.b64  	%rd159, %rd6, -4294967296;
	setp.ne.s64 	%p6, %rd159, 0;
	@%p6 bra 	$L__BB310_6;
	cvt.u32.u64 	%r82, %rd6;
	cvt.u32.u64 	%r83, %rd5;
	div.u32 	%r84, %r83, %r82;
	mul.lo.s32 	%r85, %r84, %r82;
	sub.s32 	%r86, %r83, %r85;
	cvt.u64.u32 	%rd272, %r84;
	cvt.u64.u32 	%rd273, %r86;
	bra.uni 	$L__BB310_7;
$L__BB310_6:
	div.s64 	%rd272, %rd5, %rd6;
	mul.lo.s64 	%rd160, %rd272, %rd6;
	sub.s64 	%rd273, %rd5, %rd160;
$L__BB310_7:
	mul.wide.u32 	%rd161, %r16, 8;
	add.s64 	%rd162, %rd1, %rd161;
	ld.global.u64 	%rd163, [%rd162];
	mad.lo.s64 	%rd13, %rd163, %rd273, %rd307;
	add.s32 	%r17, %r213, 2;
	and.b64  	%rd14, %rd272, 4294967295;
	mul.wide.u32 	%rd164, %r17, 8;
	add.s64 	%rd165, %rd2, %rd164;
	ld.global.u64 	%rd15, [%rd165];
	and.b64  	%rd166, %rd15, -4294967296;
	setp.ne.s64 	%p7, %rd166, 0;
	@%p7 bra 	$L__BB310_9;
	cvt.u32.u64 	%r87, %rd15;
	cvt.u32.u64 	%r88, %rd14;
	div.u32 	%r89, %r88, %r87;
	mul.lo.s32 	%r90, %r89, %r87;
	sub.s32 	%r91, %r88, %r90;
	cvt.u64.u32 	%rd274, %r89;
	cvt.u64.u32 	%rd275, %r91;
	bra.uni 	$L__BB310_10;
$L__BB310_9:
	div.s64 	%rd274, %rd14, %rd15;
	mul.lo.s64 	%rd167, %rd274, %rd15;
	sub.s64 	%rd275, %rd14, %rd167;
$L__BB310_10:
	mul.wide.u32 	%rd168, %r17, 8;
	add.s64 	%rd169, %rd1, %rd168;
	ld.global.u64 	%rd170, [%rd169];
	mad.lo.s64 	%rd22, %rd170, %rd275, %rd13;
	add.s32 	%r18, %r213, 1;
	and.b64  	%rd23, %rd274, 4294967295;
	mul.wide.u32 	%rd171, %r18, 8;
	add.s64 	%rd172, %rd2, %rd171;
	ld.global.u64 	%rd24, [%rd172];
	and.b64  	%rd173, %rd24, -4294967296;
	setp.ne.s64 	%p8, %rd173, 0;
	@%p8 bra 	$L__BB310_12;
	cvt.u32.u64 	%r92, %rd24;
	cvt.u32.u64 	%r93, %rd23;
	div.u32 	%r94, %r93, %r92;
	mul.lo.s32 	%r95, %r94, %r92;
	sub.s32 	%r96, %r93, %r95;
	cvt.u64.u32 	%rd276, %r94;
	cvt.u64.u32 	%rd277, %r96;
	bra.uni 	$L__BB310_13;
$L__BB310_12:
	div.s64 	%rd276, %rd23, %rd24;
	mul.lo.s64 	%rd174, %rd276, %rd24;
	sub.s64 	%rd277, %rd23, %rd174;
$L__BB310_13:
	mul.wide.u32 	%rd175, %r18, 8;
	add.s64 	%rd176, %rd1, %rd175;
	ld.global.u64 	%rd177, [%rd176];
	mad.lo.s64 	%rd31, %rd177, %rd277, %rd22;
	and.b64  	%rd32, %rd276, 4294967295;
	mul.wide.u32 	%rd178, %r213, 8;
	add.s64 	%rd179, %rd2, %rd178;
	ld.global.u64 	%rd33, [%rd179];
	and.b64  	%rd180, %rd33, -4294967296;
	setp.ne.s64 	%p9, %rd180, 0;
	@%p9 bra 	$L__BB310_15;
	cvt.u32.u64 	%r97, %rd33;
	cvt.u32.u64 	%r98, %rd32;
	div.u32 	%r99, %r98, %r97;
	mul.lo.s32 	%r100, %r99, %r97;
	sub.s32 	%r101, %r98, %r100;
	cvt.u64.u32 	%rd278, %r99;
	cvt.u64.u32 	%rd279, %r101;
	bra.uni 	$L__BB310_16;
$L__BB310_15:
	div.s64 	%rd278, %rd32, %rd33;
	mul.lo.s64 	%rd181, %rd278, %rd33;
	sub.s64 	%rd279, %rd32, %rd181;
$L__BB310_16:
	mul.wide.u32 	%rd182, %r213, 8;
	add.s64 	%rd183, %rd1, %rd182;
	ld.global.u64 	%rd184, [%rd183];
	mad.lo.s64 	%rd40, %rd184, %rd279, %rd31;
	add.s32 	%r19, %r213, -1;
	and.b64  	%rd41, %rd278, 4294967295;
	mul.wide.u32 	%rd185, %r19, 8;
	add.s64 	%rd186, %rd2, %rd185;
	ld.global.u64 	%rd42, [%rd186];
	and.b64  	%rd187, %rd42, -4294967296;
	setp.ne.s64 	%p10, %rd187, 0;
	@%p10 bra 	$L__BB310_18;
	cvt.u32.u64 	%r102, %rd42;
	cvt.u32.u64 	%r103, %rd41;
	div.u32 	%r104, %r103, %r102;
	mul.lo.s32 	%r105, %r104, %r102;
	sub.s32 	%r106, %r103, %r105;
	cvt.u64.u32 	%rd280, %r104;
	cvt.u64.u32 	%rd281, %r106;
	bra.uni 	$L__BB310_19;
$L__BB310_18:
	div.s64 	%rd280, %rd41, %rd42;
	mul.lo.s64 	%rd188, %rd280, %rd42;
	sub.s64 	%rd281, %rd41, %rd188;
$L__BB310_19:
	mul.wide.u32 	%rd189, %r19, 8;
	add.s64 	%rd190, %rd1, %rd189;
	ld.global.u64 	%rd191, [%rd190];
	mad.lo.s64 	%rd49, %rd191, %rd281, %rd40;
	add.s32 	%r20, %r213, -2;
	and.b64  	%rd50, %rd280, 4294967295;
	mul.wide.u32 	%rd192, %r20, 8;
	add.s64 	%rd193, %rd2, %rd192;
	ld.global.u64 	%rd51, [%rd193];
	and.b64  	%rd194, %rd51, -4294967296;
	setp.ne.s64 	%p11, %rd194, 0;
	@%p11 bra 	$L__BB310_21;
	cvt.u32.u64 	%r107, %rd51;
	cvt.u32.u64 	%r108, %rd50;
	div.u32 	%r109, %r108, %r107;
	mul.lo.s32 	%r110, %r109, %r107;
	sub.s32 	%r111, %r108, %r110;
	cvt.u64.u32 	%rd282, %r109;
	cvt.u64.u32 	%rd283, %r111;
	bra.uni 	$L__BB310_22;
$L__BB310_21:
	div.s64 	%rd282, %rd50, %rd51;
	mul.lo.s64 	%rd195, %rd282, %rd51;
	sub.s64 	%rd283, %rd50, %rd195;
$L__BB310_22:
	mul.wide.u32 	%rd196, %r20, 8;
	add.s64 	%rd197, %rd1, %rd196;
	ld.global.u64 	%rd198, [%rd197];
	mad.lo.s64 	%rd58, %rd198, %rd283, %rd49;
	add.s32 	%r21, %r213, -3;
	and.b64  	%rd59, %rd282, 4294967295;
	mul.wide.u32 	%rd199, %r21, 8;
	add.s64 	%rd200, %rd2, %rd199;
	ld.global.u64 	%rd60, [%rd200];
	and.b64  	%rd201, %rd60, -4294967296;
	setp.ne.s64 	%p12, %rd201, 0;
	@%p12 bra 	$L__BB310_24;
	cvt.u32.u64 	%r112, %rd60;
	cvt.u32.u64 	%r113, %rd59;
	div.u32 	%r114, %r113, %r112;
	mul.lo.s32 	%r115, %r114, %r112;
	sub.s32 	%r116, %r113, %r115;
	cvt.u64.u32 	%rd284, %r114;
	cvt.u64.u32 	%rd285, %r116;
	bra.uni 	$L__BB310_25;
$L__BB310_24:
	div.s64 	%rd284, %rd59, %rd60;
	mul.lo.s64 	%rd202, %rd284, %rd60;
	sub.s64 	%rd285, %rd59, %rd202;
$L__BB310_25:
	mul.wide.u32 	%rd203, %r21, 8;
	add.s64 	%rd204, %rd1, %rd203;
	ld.global.u64 	%rd205, [%rd204];
	mad.lo.s64 	%rd67, %rd205, %rd285, %rd58;
	and.b64  	%rd68, %rd284, 4294967295;
	add.s32 	%r117, %r213, -4;
	mul.wide.u32 	%rd206, %r117, 8;
	add.s64 	%rd207, %rd2, %rd206;
	ld.global.u64 	%rd69, [%rd207];
	and.b64  	%rd208, %rd69, -4294967296;
	setp.ne.s64 	%p13, %rd208, 0;
	@%p13 bra 	$L__BB310_27;
	cvt.u32.u64 	%r118, %rd69;
	cvt.u32.u64 	%r119, %rd68;
	div.u32 	%r120, %r119, %r118;
	mul.lo.s32 	%r121, %r120, %r118;
	sub.s32 	%r122, %r119, %r121;
	cvt.u64.u32 	%rd286, %r120;
	cvt.u64.u32 	%rd287, %r122;
	bra.uni 	$L__BB310_28;
$L__BB310_27:
	div.s64 	%rd286, %rd68, %rd69;
	mul.lo.s64 	%rd209, %rd286, %rd69;
	sub.s64 	%rd287, %rd68, %rd209;
$L__BB310_28:
	mul.wide.u32 	%rd210, %r117, 8;
	add.s64 	%rd211, %rd1, %rd210;
	ld.global.u64 	%rd212, [%rd211];
	mad.lo.s64 	%rd307, %rd212, %rd287, %rd67;
	cvt.u32.u64 	%r218, %rd286;
	add.s32 	%r213, %r213, -8;
	add.s32 	%r212, %r212, 8;
	setp.ne.s32 	%p14, %r212, 0;
	@%p14 bra 	$L__BB310_4;
	add.s32 	%r217, %r213, 3;
$L__BB310_30:
	and.b32  	%r28, %r9, 7;
	setp.eq.s32 	%p15, %r28, 0;
	@%p15 bra 	$L__BB310_59;
	and.b32  	%r29, %r9, 3;
	setp.lt.u32 	%p16, %r28, 4;
	@%p16 bra 	$L__BB310_45;
	cvt.u64.u32 	%rd79, %r218;
	mul.wide.u32 	%rd214, %r217, 8;
	add.s64 	%rd215, %rd2, %rd214;
	ld.global.u64 	%rd80, [%rd215];
	and.b64  	%rd216, %rd80, -4294967296;
	setp.ne.s64 	%p17, %rd216, 0;
	@%p17 bra 	$L__BB310_34;
	cvt.u32.u64 	%r124, %rd80;
	cvt.u32.u64 	%r125, %rd79;
	div.u32 	%r126, %r125, %r124;
	mul.lo.s32 	%r127, %r126, %r124;
	sub.s32 	%r128, %r125, %r127;
	cvt.u64.u32 	%rd290, %r126;
	cvt.u64.u32 	%rd291, %r128;
	bra.uni 	$L__BB310_35;
$L__BB310_34:
	div.s64 	%rd290, %rd79, %rd80;
	mul.lo.s64 	%rd217, %rd290, %rd80;
	sub.s64 	%rd291, %rd79, %rd217;
$L__BB310_35:
	mul.wide.u32 	%rd218, %r217, 8;
	add.s64 	%rd219, %rd1, %rd218;
	ld.global.u64 	%rd220, [%rd219];
	mad.lo.s64 	%rd87, %rd220, %rd291, %rd307;
	add.s32 	%r30, %r217, -1;
	and.b64  	%rd88, %rd290, 4294967295;
	mul.wide.u32 	%rd221, %r30, 8;
	add.s64 	%rd222, %rd2, %rd221;
	ld.global.u64 	%rd89, [%rd222];
	and.b64  	%rd223, %rd89, -4294967296;
	setp.ne.s64 	%p18, %rd223, 0;
	@%p18 bra 	$L__BB310_37;
	cvt.u32.u64 	%r129, %rd89;
	cvt.u32.u64 	%r130, %rd88;
	div.u32 	%r131, %r130, %r129;
	mul.lo.s32 	%r132, %r131, %r129;
	sub.s32 	%r133, %r130, %r132;
	cvt.u64.u32 	%rd292, %r131;
	cvt.u64.u32 	%rd293, %r133;
	bra.uni 	$L__BB310_38;
$L__BB310_37:
	div.s64 	%rd292, %rd88, %rd89;
	mul.lo.s64 	%rd224, %rd292, %rd89;
	sub.s64 	%rd293, %rd88, %rd224;
$L__BB310_38:
	mul.wide.u32 	%rd225, %r30, 8;
	add.s64 	%rd226, %rd1, %rd225;
	ld.global.u64 	%rd227, [%rd226];
	mad.lo.s64 	%rd96, %rd227, %rd293, %rd87;
	add.s32 	%r31, %r217, -2;
	and.b64  	%rd97, %rd292, 4294967295;
	mul.wide.u32 	%rd228, %r31, 8;
	add.s64 	%rd229, %rd2, %rd228;
	ld.global.u64 	%rd98, [%rd229];
	and.b64  	%rd230, %rd98, -4294967296;
	setp.ne.s64 	%p19, %rd230, 0;
	@%p19 bra 	$L__BB310_40;
	cvt.u32.u64 	%r134, %rd98;
	cvt.u32.u64 	%r135, %rd97;
	div.u32 	%r136, %r135, %r134;
	mul.lo.s32 	%r137, %r136, %r134;
	sub.s32 	%r138, %r135, %r137;
	cvt.u64.u32 	%rd294, %r136;
	cvt.u64.u32 	%rd295, %r138;
	bra.uni 	$L__BB310_41;
$L__BB310_40:
	div.s64 	%rd294, %rd97, %rd98;
	mul.lo.s64 	%rd231, %rd294, %rd98;
	sub.s64 	%rd295, %rd97, %rd231;
$L__BB310_41:
	mul.wide.u32 	%rd232, %r31, 8;
	add.s64 	%rd233, %rd1, %rd232;
	ld.global.u64 	%rd234, [%rd233];
	mad.lo.s64 	%rd105, %rd234, %rd295, %rd96;
	add.s32 	%r32, %r217, -3;
	and.b64  	%rd106, %rd294, 4294967295;
	mul.wide.u32 	%rd235, %r32, 8;
	add.s64 	%rd236, %rd2, %rd235;
	ld.global.u64 	%rd107, [%rd236];
	and.b64  	%rd237, %rd107, -4294967296;
	setp.ne.s64 	%p20, %rd237, 0;
	@%p20 bra 	$L__BB310_43;
	cvt.u32.u64 	%r139, %rd107;
	cvt.u32.u64 	%r140, %rd106;
	div.u32 	%r141, %r140, %r139;
	mul.lo.s32 	%r142, %r141, %r139;
	sub.s32 	%r143, %r140, %r142;
	cvt.u64.u32 	%rd296, %r141;
	cvt.u64.u32 	%rd297, %r143;
	bra.uni 	$L__BB310_44;
$L__BB310_43:
	div.s64 	%rd296, %rd106, %rd107;
	mul.lo.s64 	%rd238, %rd296, %rd107;
	sub.s64 	%rd297, %rd106, %rd238;
$L__BB310_44:
	mul.wide.u32 	%rd239, %r32, 8;
	add.s64 	%rd240, %rd1, %rd239;
	ld.global.u64 	%rd241, [%rd240];
	mad.lo.s64 	%rd307, %rd241, %rd297, %rd105;
	cvt.u32.u64 	%r218, %rd296;
	add.s32 	%r217, %r217, -4;
$L__BB310_45:
	setp.eq.s32 	%p21, %r29, 0;
	@%p21 bra 	$L__BB310_59;
	setp.eq.s32 	%p22, %r29, 1;
	@%p22 bra 	$L__BB310_54;
	cvt.u64.u32 	%rd117, %r218;
	mul.wide.u32 	%rd243, %r217, 8;
	add.s64 	%rd244, %rd2, %rd243;
	ld.global.u64 	%rd118, [%rd244];
	and.b64  	%rd245, %rd118, -4294967296;
	setp.ne.s64 	%p23, %rd245, 0;
	@%p23 bra 	$L__BB310_49;
	cvt.u32.u64 	%r144, %rd118;
	cvt.u32.u64 	%r145, %rd117;
	div.u32 	%r146, %r145, %r144;
	mul.lo.s32 	%r147, %r146, %r144;
	sub.s32 	%r148, %r145, %r147;
	cvt.u64.u32 	%rd300, %r146;
	cvt.u64.u32 	%rd301, %r148;
	bra.uni 	$L__BB310_50;
$L__BB310_49:
	div.s64 	%rd300, %rd117, %rd118;
	mul.lo.s64 	%rd246, %rd300, %rd118;
	sub.s64 	%rd301, %rd117, %rd246;
$L__BB310_50:
	add.s64 	%rd248, %rd1, %rd243;
	ld.global.u64 	%rd249, [%rd248];
	mad.lo.s64 	%rd125, %rd249, %rd301, %rd307;
	add.s32 	%r37, %r217, -1;
	and.b64  	%rd126, %rd300, 4294967295;
	mul.wide.u32 	%rd250, %r37, 8;
	add.s64 	%rd251, %rd2, %rd250;
	ld.global.u64 	%rd127, [%rd251];
	and.b64  	%rd252, %rd127, -4294967296;
	setp.ne.s64 	%p24, %rd252, 0;
	@%p24 bra 	$L__BB310_52;
	cvt.u32.u64 	%r149, %rd127;
	cvt.u32.u64 	%r150, %rd126;
	div.u32 	%r151, %r150, %r149;
	mul.lo.s32 	%r152, %r151, %r149;
	sub.s32 	%r153, %r150, %r152;
	cvt.u64.u32 	%rd302, %r151;
	cvt.u64.u32 	%rd303, %r153;
	bra.uni 	$L__BB310_53;
$L__BB310_52:
	div.s64 	%rd302, %rd126, %rd127;
	mul.lo.s64 	%rd253, %rd302, %rd127;
	sub.s64 	%rd303, %rd126, %rd253;
$L__BB310_53:
	add.s64 	%rd255, %rd1, %rd250;
	ld.global.u64 	%rd256, [%rd255];
	mad.lo.s64 	%rd307, %rd256, %rd303, %rd125;
	cvt.u32.u64 	%r218, %rd302;
	add.s32 	%r217, %r217, -2;
$L__BB310_54:
	and.b32  	%r154, %r9, 1;
	setp.eq.b32 	%p25, %r154, 1;
	not.pred 	%p26, %p25;
	@%p26 bra 	$L__BB310_59;
	cvt.u64.u32 	%rd137, %r218;
	mul.wide.u32 	%rd257, %r217, 8;
	add.s64 	%rd258, %rd2, %rd257;
	ld.global.u64 	%rd138, [%rd258];
	and.b64  	%rd259, %rd138, -4294967296;
	setp.ne.s64 	%p27, %rd259, 0;
	@%p27 bra 	$L__BB310_57;
	cvt.u32.u64 	%r155, %rd138;
	cvt.u32.u64 	%r156, %rd137;
	rem.u32 	%r157, %r156, %r155;
	cvt.u64.u32 	%rd306, %r157;
	bra.uni 	$L__BB310_58;
$L__BB310_57:
	rem.s64 	%rd306, %rd137, %rd138;
$L__BB310_58:
	add.s64 	%rd261, %rd1, %rd257;
	ld.global.u64 	%rd262, [%rd261];
	mad.lo.s64 	%rd307, %rd262, %rd306, %rd307;
$L__BB310_59:
	cvta.to.global.u64 	%rd263, %rd145;
	shl.b64 	%rd264, %rd307, 1;
	add.s64 	%rd265, %rd263, %rd264;
	ld.global.u16 	%rs18, [%rd265];
	st.shared.u16 	[%r7], %rs18;
	bar.sync 	0;
	setp.ne.s32 	%p28, %r1, 0;
	@%p28 bra 	$L__BB310_77;
	setp.gt.u32 	%p29, %r5, 1;
	@%p29 bra 	$L__BB310_62;
	shl.b32 	%r158, %r3, 1;
	mov.u32 	%r159, meansdata_bf16;
	add.s32 	%r160, %r159, %r158;
	ld.shared.u16 	%rs117, [%r160];
	bra.uni 	$L__BB310_76;
$L__BB310_62:
	shl.b32 	%r162, %r3, 1;
	mov.u32 	%r163, meansdata_bf16;
	add.s32 	%r42, %r163, %r162;
	ld.shared.u16 	%rs117, [%r42];
	add.s32 	%r43, %r5, -1;
	add.s32 	%r164, %r5, -2;
	and.b32  	%r44, %r43, 15;
	setp.lt.u32 	%p30, %r164, 15;
	mov.b32 	%r226, 1;
	@%p30 bra 	$L__BB310_66;
	and.b32  	%r167, %r43, -16;
	neg.s32 	%r223, %r167;
	shl.b32 	%r46, %r2, 1;
	add.s32 	%r169, %r162, %r46;
	add.s32 	%r221, %r163, %r169;
	shl.b32 	%r48, %r2, 5;
	mov.b32 	%r224, 1;
	mov.b32 	%r222, 0;
$L__BB310_64:
	.pragma "nounroll";
	mul.lo.s32 	%r171, %r224, %r2;
	shl.b32 	%r172, %r171, 1;
	add.s32 	%r173, %r42, %r172;
	ld.shared.u16 	%rs22, [%r221];
	// begin inline asm
	{ add.bf16 %rs20,%rs117,%rs22; }

	// end inline asm
	add.s32 	%r174, %r173, %r46;
	ld.shared.u16 	%rs25, [%r174];
	// begin inline asm
	{ add.bf16 %rs23,%rs20,%rs25; }

	// end inline asm
	add.s32 	%r175, %r174, %r46;
	ld.shared.u16 	%rs28, [%r175];
	// begin inline asm
	{ add.bf16 %rs26,%rs23,%rs28; }

	// end inline asm
	add.s32 	%r176, %r175, %r46;
	ld.shared.u16 	%rs31, [%r176];
	// begin inline asm
	{ add.bf16 %rs29,%rs26,%rs31; }

	// end inline asm
	add.s32 	%r177, %r176, %r46;
	ld.shared.u16 	%rs34, [%r177];
	// begin inline asm
	{ add.bf16 %rs32,%rs29,%rs34; }

	// end inline asm
	add.s32 	%r178, %r177, %r46;
	ld.shared.u16 	%rs37, [%r178];
	// begin inline asm
	{ add.bf16 %rs35,%rs32,%rs37; }

	// end inline asm
	add.s32 	%r179, %r178, %r46;
	ld.shared.u16 	%rs40, [%r179];
	// begin inline asm
	{ add.bf16 %rs38,%rs35,%rs40; }

	// end inline asm
	add.s32 	%r180, %r179, %r46;
	ld.shared.u16 	%rs43, [%r180];
	// begin inline asm
	{ add.bf16 %rs41,%rs38,%rs43; }

	// end inline asm
	add.s32 	%r181, %r180, %r46;
	ld.shared.u16 	%rs46, [%r181];
	// begin inline asm
	{ add.bf16 %rs44,%rs41,%rs46; }

	// end inline asm
	add.s32 	%r182, %r181, %r46;
	ld.shared.u16 	%rs49, [%r182];
	// begin inline asm
	{ add.bf16 %rs47,%rs44,%rs49; }

	// end inline asm
	add.s32 	%r183, %r182, %r46;
	ld.shared.u16 	%rs52, [%r183];
	// begin inline asm
	{ add.bf16 %rs50,%rs47,%rs52; }

	// end inline asm
	add.s32 	%r184, %r183, %r46;
	ld.shared.u16 	%rs55, [%r184];
	// begin inline asm
	{ add.bf16 %rs53,%rs50,%rs55; }

	// end inline asm
	add.s32 	%r185, %r184, %r46;
	ld.shared.u16 	%rs58, [%r185];
	// begin inline asm
	{ add.bf16 %rs56,%rs53,%rs58; }

	// end inline asm
	add.s32 	%r186, %r185, %r46;
	ld.shared.u16 	%rs61, [%r186];
	// begin inline asm
	{ add.bf16 %rs59,%rs56,%rs61; }

	// end inline asm
	add.s32 	%r187, %r186, %r46;
	ld.shared.u16 	%rs64, [%r187];
	// begin inline asm
	{ add.bf16 %rs62,%rs59,%rs64; }

	// end inline asm
	add.s32 	%r188, %r187, %r46;
	ld.shared.u16 	%rs67, [%r188];
	// begin inline asm
	{ add.bf16 %rs117,%rs62,%rs67; }

	// end inline asm
	add.s32 	%r224, %r224, 16;
	add.s32 	%r223, %r223, 16;
	add.s32 	%r222, %r222, 16;
	add.s32 	%r221, %r221, %r48;
	setp.ne.s32 	%p31, %r223, 0;
	@%p31 bra 	$L__BB310_64;
	add.s32 	%r226, %r222, 1;
$L__BB310_66:
	setp.eq.s32 	%p32, %r44, 0;
	@%p32 bra 	$L__BB310_75;
	and.b32  	%r59, %r43, 7;
	setp.lt.u32 	%p33, %r44, 8;
	@%p33 bra 	$L__BB310_69;
	mul.lo.s32 	%r189, %r226, %r2;
	shl.b32 	%r190, %r189, 1;
	add.s32 	%r191, %r42, %r190;
	ld.shared.u16 	%rs71, [%r191];
	// begin inline asm
	{ add.bf16 %rs69,%rs117,%rs71; }

	// end inline asm
	shl.b32 	%r192, %r2, 1;
	add.s32 	%r193, %r191, %r192;
	ld.shared.u16 	%rs74, [%r193];
	// begin inline asm
	{ add.bf16 %rs72,%rs69,%rs74; }

	// end inline asm
	add.s32 	%r194, %r193, %r192;
	ld.shared.u16 	%rs77, [%r194];
	// begin inline asm
	{ add.bf16 %rs75,%rs72,%rs77; }

	// end inline asm
	add.s32 	%r195, %r194, %r192;
	ld.shared.u16 	%rs80, [%r195];
	// begin inline asm
	{ add.bf16 %rs78,%rs75,%rs80; }

	// end inline asm
	add.s32 	%r196, %r195, %r192;
	ld.shared.u16 	%rs83, [%r196];
	// begin inline asm
	{ add.bf16 %rs81,%rs78,%rs83; }

	// end inline asm
	add.s32 	%r197, %r196, %r192;
	ld.shared.u16 	%rs86, [%r197];
	// begin inline asm
	{ add.bf16 %rs84,%rs81,%rs86; }

	// end inline asm
	add.s32 	%r198, %r197, %r192;
	ld.shared.u16 	%rs89, [%r198];
	// begin inline asm
	{ add.bf16 %rs87,%rs84,%rs89; }

	// end inline asm
	add.s32 	%r199, %r198, %r192;
	ld.shared.u16 	%rs92, [%r199];
	// begin inline asm
	{ add.bf16 %rs117,%rs87,%rs92; }

	// end inline asm
	add.s32 	%r226, %r226, 8;
$L__BB310_69:
	setp.eq.s32 	%p34, %r59, 0;
	@%p34 bra 	$L__BB310_75;
	and.b32  	%r62, %r43, 3;
	setp.lt.u32 	%p35, %r59, 4;
	@%p35 bra 	$L__BB310_72;
	mul.lo.s32 	%r200, %r226, %r2;
	shl.b32 	%r201, %r200, 1;
	add.s32 	%r202, %r42, %r201;
	ld.shared.u16 	%rs96, [%r202];
	// begin inline asm
	{ add.bf16 %rs94,%rs117,%rs96; }

	// end inline asm
	shl.b32 	%r203, %r2, 1;
	add.s32 	%r204, %r202, %r203;
	ld.shared.u16 	%rs99, [%r204];
	// begin inline asm
	{ add.bf16 %rs97,%rs94,%rs99; }

	// end inline asm
	add.s32 	%r205, %r204, %r203;
	ld.shared.u16 	%rs102, [%r205];
	// begin inline asm
	{ add.bf16 %rs100,%rs97,%rs102; }

	// end inline asm
	add.s32 	%r206, %r205, %r203;
	ld.shared.u16 	%rs105, [%r206];
	// begin inline asm
	{ add.bf16 %rs117,%rs100,%rs105; }

	// end inline asm
	add.s32 	%r226, %r226, 4;
$L__BB310_72:
	setp.eq.s32 	%p36, %r62, 0;
	@%p36 bra 	$L__BB310_75;
	mul.lo.s32 	%r207, %r2, %r226;
	shl.b32 	%r208, %r207, 1;
	add.s32 	%r210, %r208, %r162;
	add.s32 	%r229, %r163, %r210;
	shl.b32 	%r66, %r2, 1;
	neg.s32 	%r228, %r62;
$L__BB310_74:
	.pragma "nounroll";
	ld.shared.u16 	%rs108, [%r229];
	// begin inline asm
	{ add.bf16 %rs117,%rs117,%rs108; }

	// end inline asm
	add.s32 	%r229, %r229, %r66;
	add.s32 	%r228, %r228, 1;
	setp.ne.s32 	%p37, %r228, 0;
	@%p37 bra 	$L__BB310_74;
$L__BB310_75:
	st.shared.u16 	[%r42], %rs117;
$L__BB310_76:
	cvt.u64.u32 	%rd266, %r4;
	mad.lo.s64 	%rd267, %rd147, %rd266, %rd3;
	cvta.to.global.u64 	%rd268, %rd144;
	shl.b64 	%rd269, %rd267, 1;
	add.s64 	%rd270, %rd268, %rd269;
	st.global.u16 	[%rd270], %rs117;
$L__BB310_77:
	ret;

}
	// .globl	contiguous_mean33_bf16
.visible .entry contiguous_mean33_bf16(
	.param .u64 .ptr .align 1 contiguous_mean33_bf16_param_0,
	.param .u64 .ptr .align 1 contiguous_mean33_bf16_param_1,
	.param .u64 contiguous_mean33_bf16_param_2,
	.param .u64 contiguous_mean33_bf16_param_3,
	.param .u64 contiguous_mean33_bf16_param_4
)
{
	.reg .pred 	%p<14>;
	.reg .b16 	%rs<119>;
	.reg .b32 	%r<111>;
	.reg .b64 	%rd<16>;

	ld.param.u64 	%rd2, [contiguous_mean33_bf16_param_0];
	ld.param.u64 	%rd3, [contiguous_mean33_bf16_param_1];
	ld.param.u64 	%rd4, [contiguous_mean33_bf16_param_3];
	ld.param.u64 	%rd5, [contiguous_mean33_bf16_param_4];
	mov.u32 	%r1, %tid.y;
	mov.u32 	%r2, %ntid.x;
	mov.u32 	%r3, %tid.x;
	mad.lo.s32 	%r39, %r1, %r2, %r3;
	mov.u32 	%r40, %ctaid.x;
	mad.lo.s32 	%r41, %r40, %r2, %r3;
	mov.u32 	%r4, %ctaid.y;
	mov.u32 	%r5, %ntid.y;
	mad.lo.s32 	%r42, %r4, %r5, %r1;
	shl.b32 	%r43, %r39, 1;
	mov.u32 	%r44, meansdata_bf16;
	add.s32 	%r7, %r44, %r43;
	mov.b32 	%r38, 0;
	// begin inline asm
	cvt.rn.bf16.s32 %rs17, %r38;
	// end inline asm
	st.shared.u16 	[%r7], %rs17;
	cvt.u64.u32 	%rd1, %r41;
	setp.le.u64 	%p1, %rd4, %rd1;
	cvt.u64.u32 	%rd7, %r42;
	setp.le.u64 	%p2, %rd5, %rd7;
	or.pred  	%p3, %p1, %p2;
	@%p3 bra 	$L__BB311_19;
	cvt.u32.u64 	%r45, %rd1;
	cvta.to.global.u64 	%rd8, %rd3;
	cvt.u32.u64 	%r46, %rd4;
	mad.lo.s32 	%r47, %r42, %r46, %r45;
	mul.wide.u32 	%rd9, %r47, 2;
	add.s64 	%rd10, %rd8, %rd9;
	ld.global.u16 	%rs18, [%rd10];
	st.shared.u16 	[%r7], %rs18;
	bar.sync 	0;
	setp.ne.s32 	%p4, %r1, 0;
	@%p4 bra 	$L__BB311_19;
	setp.gt.u32 	%p5, %r5, 1;
	@%p5 bra 	$L__BB311_4;
	shl.b32 	%r48, %r3, 1;
	add.s32 	%r50, %r44, %r48;
	ld.shared.u16 	%rs117, [%r50];
	bra.uni 	$L__BB311_18;
$L__BB311_4:
	shl.b32 	%r52, %r3, 1;
	add.s32 	%r8, %r44, %r52;
	ld.shared.u16 	%rs117, [%r8];
	add.s32 	%r9, %r5, -1;
	add.s32 	%r54, %r5, -2;
	and.b32  	%r10, %r9, 15;
	setp.lt.u32 	%p6, %r54, 15;
	mov.b32 	%r107, 1;
	@%p6 bra 	$L__BB311_8;
	and.b32  	%r57, %r9, -16;
	neg.s32 	%r104, %r57;
	shl.b32 	%r12, %r2, 1;
	add.s32 	%r59, %r52, %r12;
	add.s32 	%r102, %r44, %r59;
	shl.b32 	%r14, %r2, 5;
	mov.b32 	%r105, 1;
	mov.b32 	%r103, 0;
$L__BB311_6:
	.pragma "nounroll";
	mul.lo.s32 	%r61, %r105, %r2;
	shl.b32 	%r62, %r61, 1;
	add.s32 	%r63, %r8, %r62;
	ld.shared.u16 	%rs22, [%r102];
	// begin inline asm
	{ add.bf16 %rs20,%rs117,%rs22; }

	// end inline asm
	add.s32 	%r64, %r63, %r12;
	ld.shared.u16 	%rs25, [%r64];
	// begin inline asm
	{ add.bf16 %rs23,%rs20,%rs25; }

	// end inline asm
	add.s32 	%r65, %r64, %r12;
	ld.shared.u16 	%rs28, [%r65];
	// begin inline asm
	{ add.bf16 %rs26,%rs23,%rs28; }

	// end inline asm
	add.s32 	%r66, %r65, %r12;
	ld.shared.u16 	%rs31, [%r66];
	// begin inline asm
	{ add.bf16 %rs29,%rs26,%rs31; }

	// end inline asm
	add.s32 	%r67, %r66, %r12;
	ld.shared.u16 	%rs34, [%r67];
	// begin inline asm
	{ add.bf16 %rs32,%rs29,%rs34; }

	// end inline asm
	add.s32 	%r68, %r67, %r12;
	ld.shared.u16 	%rs37, [%r68];
	// begin inline asm
	{ add.bf16 %rs35,%rs32,%rs37; }

	// end inline asm
	add.s32 	%r69, %r68, %r12;
	ld.shared.u16 	%rs40, [%r69];
	// begin inline asm
	{ add.bf16 %rs38,%rs35,%rs40; }

	// end inline asm
	add.s32 	%r70, %r69, %r12;
	ld.shared.u16 	%rs43, [%r70];
	// begin inline asm
	{ add.bf16 %rs41,%rs38,%rs43; }

	// end inline asm
	add.s32 	%r71, %r70, %r12;
	ld.shared.u16 	%rs46, [%r71];
	// begin inline asm
	{ add.bf16 %rs44,%rs41,%rs46; }

	// end inline asm
	add.s32 	%r72, %r71, %r12;
	ld.shared.u16 	%rs49, [%r72];
	// begin inline asm
	{ add.bf16 %rs47,%rs44,%rs49; }

	// end inline asm
	add.s32 	%r73, %r72, %r12;
	ld.shared.u16 	%rs52, [%r73];
	// begin inline asm
	{ add.bf16 %rs50,%rs47,%rs52; }

	// end inline asm
	add.s32 	%r74, %r73, %r12;
	ld.shared.u16 	%rs55, [%r74];
	// begin inline asm
	{ add.bf16 %rs53,%rs50,%rs55; }

	// end inline asm
	add.s32 	%r75, %r74, %r12;
	ld.shared.u16 	%rs58, [%r75];
	// begin inline asm
	{ add.bf16 %rs56,%rs53,%rs58; }

	// end inline asm
	add.s32 	%r76, %r75, %r12;
	ld.shared.u16 	%rs61, [%r76];
	// begin inline asm
	{ add.bf16 %rs59,%rs56,%rs61; }

	// end inline asm
	add.s32 	%r77, %r76, %r12;
	ld.shared.u16 	%rs64, [%r77];
	// begin inline asm
	{ add.bf16 %rs62,%rs59,%rs64; }

	// end inline asm
	add.s32 	%r78, %r77, %r12;
	ld.shared.u16 	%rs67, [%r78];
	// begin inline asm
	{ add.bf16 %rs117,%rs62,%rs67; }

	// end inline asm
	add.s32 	%r105, %r105, 16;
	add.s32 	%r104, %r104, 16;
	add.s32 	%r103, %r103, 16;
	add.s32 	%r102, %r102, %r14;
	setp.ne.s32 	%p7, %r104, 0;
	@%p7 bra 	$L__BB311_6;
	add.s32 	%r107, %r103, 1;
$L__BB311_8:
	setp.eq.s32 	%p8, %r10, 0;
	@%p8 bra 	$L__BB311_17;
	and.b32  	%r25, %r9, 7;
	setp.lt.u32 	%p9, %r10, 8;
	@%p9 bra 	$L__BB311_11;
	mul.lo.s32 	%r79, %r107, %r2;
	shl.b32 	%r80, %r79, 1;
	add.s32 	%r81, %r8, %r80;
	ld.shared.u16 	%rs71, [%r81];
	// begin inline asm
	{ add.bf16 %rs69,%rs117,%rs71; }

	// end inline asm
	shl.b32 	%r82, %r2, 1;
	add.s32 	%r83, %r81, %r82;
	ld.shared.u16 	%rs74, [%r83];
	// begin inline asm
	{ add.bf16 %rs72,%rs69,%rs74; }

	// end inline asm
	add.s32 	%r84, %r83, %r82;
	ld.shared.u16 	%rs77, [%r84];
	// begin inline asm
	{ add.bf16 %rs75,%rs72,%rs77; }

	// end inline asm
	add.s32 	%r85, %r84, %r82;
	ld.shared.u16 	%rs80, [%r85];
	// begin inline asm
	{ add.bf16 %rs78,%rs75,%rs80; }

	// end inline asm
	add.s32 	%r86, %r85, %r82;
	ld.shared.u16 	%rs83, [%r86];
	// begin inline asm
	{ add.bf16 %rs81,%rs78,%rs83; }

	// end inline asm
	add.s32 	%r87, %r86, %r82;
	ld.shared.u16 	%rs86, [%r87];
	// begin inline asm
	{ add.bf16 %rs84,%rs81,%rs86; }

	// end inline asm
	add.s32 	%r88, %r87, %r82;
	ld.shared.u16 	%rs89, [%r88];
	// begin inline asm
	{ add.bf16 %rs87,%rs84,%rs89; }

	// end inline asm
	add.s32 	%r89, %r88, %r82;
	ld.shared.u16 	%rs92, [%r89];
	// begin inline asm
	{ add.bf16 %rs117,%rs87,%rs92; }

	// end inline asm
	add.s32 	%r107, %r107, 8;
$L__BB311_11:
	setp.eq.s32 	%p10, %r25, 0;
	@%p10 bra 	$L__BB311_17;
	and.b32  	%r28, %r9, 3;
	setp.lt.u32 	%p11, %r25, 4;
	@%p11 bra 	$L__BB311_14;
	mul.lo.s32 	%r90, %r107, %r2;
	shl.b32 	%r91, %r90, 1;
	add.s32 	%r92, %r8, %r91;
	ld.shared.u16 	%rs96, [%r92];
	// begin inline asm
	{ add.bf16 %rs94,%rs117,%rs96; }

	// end inline asm
	shl.b32 	%r93, %r2, 1;
	add.s32 	%r94, %r92, %r93;
	ld.shared.u16 	%rs99, [%r94];
	// begin inline asm
	{ add.bf16 %rs97,%rs94,%rs99; }

	// end inline asm
	add.s32 	%r95, %r94, %r93;
	ld.shared.u16 	%rs102, [%r95];
	// begin inline asm
	{ add.bf16 %rs100,%rs97,%rs102; }

	// end inline asm
	add.s32 	%r96, %r95, %r93;
	ld.shared.u16 	%rs105, [%r96];
	// begin inline asm
	{ add.bf16 %rs117,%rs100,%rs105; }

	// end inline asm
	add.s32 	%r107, %r107, 4;
$L__BB311_14:
	setp.eq.s32 	%p12, %r28, 0;
	@%p12 bra 	$L__BB311_17;
	mul.lo.s32 	%r97, %r2, %r107;
	shl.b32 	%r98, %r97, 1;
	add.s32 	%r100, %r98, %r52;
	add.s32 	%r110, %r44, %r100;
	shl.b32 	%r32, %r2, 1;
	neg.s32 	%r109, %r28;
$L__BB311_16:
	.pragma "nounroll";
	ld.shared.u16 	%rs108, [%r110];
	// begin inline asm
	{ add.bf16 %rs117,%rs117,%rs108; }

	// end inline asm
	add.s32 	%r110, %r110, %r32;
	add.s32 	%r109, %r109, 1;
	setp.ne.s32 	%p13, %r109, 0;
	@%p13 bra 	$L__BB311_16;
$L__BB311_17:
	st.shared.u16 	[%r8], %rs117;
$L__BB311_18:
	cvt.u64.u32 	%rd11, %r4;
	mad.lo.s64 	%rd12, %rd4, %rd11, %rd1;
	cvta.to.global.u64 	%rd13, %rd2;
	shl.b64 	%rd14, %rd12, 1;
	add.s64 	%rd15, %rd13, %rd14;
	st.global.u16 	[%rd15], %rs117;
$L__BB311_19:
	ret;

}
	// .globl	contiguous_any_bool
.visible .entry contiguous_any_bool(
	.param .u64 .ptr .align 1 contiguous_any_bool_param_0,
	.param .u64 .ptr .align 1 contiguous_any_bool_param_1,
	.param .u64 contiguous_any_bool_param_2
)
{
	.reg .pred 	%p<48>;
	.reg .b16 	%rs<28>;
	.reg .b32 	%r<14>;
	.reg .b64 	%rd<14>;

	ld.param.u64 	%rd4, [contiguous_any_bool_param_0];
	ld.param.u64 	%rd6, [contiguous_any_bool_param_1];
	ld.param.u64 	%rd5, [contiguous_any_bool_param_2];
	cvta.to.global.u64 	%rd1, %rd6;
	mov.u32 	%r1, %tid.x;
	mov.u32 	%r2, %ctaid.x;
	mov.u32 	%r13, %ntid.x;
	mul.lo.s32 	%r8, %r2, %r13;
	shl.b32 	%r9, %r8, 1;
	add.s32 	%r4, %r9, %r1;
	mov.u32 	%r10, anysdata_bool;
	add.s32 	%r5, %r10, %r1;
	mov.b16 	%rs1, 0;
	st.shared.u8 	[%r5], %rs1;
	add.s32 	%r11, %r4, %r13;
	cvt.u64.u32 	%rd2, %r11;
	setp.le.u64 	%p17, %rd5, %rd2;
	@%p17 bra 	$L__BB312_4;
	cvt.u64.u32 	%rd8, %r4;
	add.s64 	%rd9, %rd1, %rd8;
	ld.global.u8 	%rs3, [%rd9];
	setp.ne.s16 	%p20, %rs3, 0;
	mov.pred 	%p40, -1;
	@%p20 bra 	$L__BB312_3;
	add.s64 	%rd10, %rd1, %rd2;
	ld.global.u8 	%rs4, [%rd10];
	setp.ne.s16 	%p40, %rs4, 0;
$L__BB312_3:
	selp.u16 	%rs5, 1, 0, %p40;
	st.shared.u8 	[%r5], %rs5;
	bra.uni 	$L__BB312_6;
$L__BB312_4:
	cvt.u64.u32 	%rd3, %r4;
	setp.le.u64 	%p18, %rd5, %rd3;
	@%p18 bra 	$L__BB312_6;
	add.s64 	%rd7, %rd1, %rd3;
	ld.global.u8 	%rs2, [%rd7];
	st.shared.u8 	[%r5], %rs2;
$L__BB312_6:
	bar.sync 	0;
	setp.lt.u32 	%p21, %r13, 66;
	@%p21 bra 	$L__BB312_12;
$L__BB312_7:
	shr.u32 	%r7, %r13, 1;
	setp.ge.u32 	%p22, %r1, %r7;
	@%p22 bra 	$L__BB312_11;
	ld.shared.u8 	%rs6, [%r5];
	setp.ne.s16 	%p24, %rs6, 0;
	mov.pred 	%p41, -1;
	@%p24 bra 	$L__BB312_10;
	add.s32 	%r12, %r5, %r7;
	ld.shared.u8 	%rs7, [%r12];
	setp.ne.s16 	%p41, %rs7, 0;
$L__BB312_10:
	selp.u16 	%rs8, 1, 0, %p41;
	st.shared.u8 	[%r5], %rs8;
$L__BB312_11:
	bar.sync 	0;
	setp.gt.u32 	%p25, %r13, 131;
	mov.u32 	%r13, %r7;
	@%p25 bra 	$L__BB312_7;
$L__BB312_12:
	setp.gt.u32 	%p26, %r1, 31;
	@%p26 bra 	$L__BB312_27;
	ld.volatile.shared.u8 	%rs9, [%r5];
	setp.ne.s16 	%p28, %rs9, 0;
	mov.pred 	%p42, -1;
	@%p28 bra 	$L__BB312_15;
	ld.volatile.shared.u8 	%rs10, [%r5+32];
	setp.ne.s16 	%p42, %rs10, 0;
$L__BB312_15:
	selp.u16 	%rs11, 1, 0, %p42;
	st.volatile.shared.u8 	[%r5], %rs11;
	ld.volatile.shared.u8 	%rs12, [%r5];
	setp.ne.s16 	%p30, %rs12, 0;
	mov.pred 	%p43, -1;
	@%p30 bra 	$L__BB312_17;
	ld.volatile.shared.u8 	%rs13, [%r5+16];
	setp.ne.s16 	%p43, %rs13, 0;
$L__BB312_17:
	selp.u16 	%rs14, 1, 0, %p43;
	st.volatile.shared.u8 	[%r5], %rs14;
	ld.volatile.shared.u8 	%rs15, [%r5];
	setp.ne.s16 	%p32, %rs15, 0;
	mov.pred 	%p44, -1;
	@%p32 bra 	$L__BB312_19;
	ld.volatile.shared.u8 	%rs16, [%r5+8];
	setp.ne.s16 	%p44, %rs16, 0;
$L__BB312_19:
	selp.u16 	%rs17, 1, 0, %p44;
	st.volatile.shared.u8 	[%r5], %rs17;
	ld.volatile.shared.u8 	%rs18, [%r5];
	setp.ne.s16 	%p34, %rs18, 0;
	mov.pred 	%p45, -1;
	@%p34 bra 	$L__BB312_21;
	ld.volatile.shared.u8 	%rs19, [%r5+4];
	setp.ne.s16 	%p45, %rs19, 0;
$L__BB312_21:
	selp.u16 	%rs20, 1, 0, %p45;
	st.volatile.shared.u8 	[%r5], %rs20;
	ld.volatile.shared.u8 	%rs21, [%r5];
	setp.ne.s16 	%p36, %rs21, 0;
	mov.pred 	%p46, -1;
	@%p36 bra 	$L__BB312_23;
	ld.volatile.shared.u8 	%rs22, [%r5+2];
	setp.ne.s16 	%p46, %rs22, 0;
$L__BB312_23:
	selp.u16 	%rs23, 1, 0, %p46;
	st.volatile.shared.u8 	[%r5], %rs23;
	ld.volatile.shared.u8 	%rs24, [%r5];
	setp.ne.s16 	%p38, %rs24, 0;
	mov.pred 	%p47, -1;
	@%p38 bra 	$L__BB312_25;
	ld.volatile.shared.u8 	%rs25, [%r5+1];
	setp.ne.s16 	%p47, %rs25, 0;
$L__BB312_25:
	selp.u16 	%rs26, 1, 0, %p47;
	st.volatile.shared.u8 	[%r5], %rs26;
	setp.ne.s32 	%p39, %r1, 0;
	@%p39 bra 	$L__BB312_27;
	ld.shared.u8 	%rs27, [anysdata_bool];
	cvt.u64.u32 	%rd11, %r2;
	cvta.to.global.u64 	%rd12, %rd4;
	add.s64 	%rd13, %rd12, %rd11;
	st.global.u8 	[%rd13], %rs27;
$L__BB312_27:
	ret;

}
	// .globl	contiguous_cumulate_any_bool
.visible .entry contiguous_cumulate_any_bool(
	.param .u64 .ptr .align 1 contiguous_cumulate_any_bool_param_0,
	.param .u64 .ptr .align 1 contiguous_cumulate_any_bool_param_1,
	.param .u64 contiguous_cumulate_any_bool_param_2
)
{
	.reg .pred 	%p<48>;
	.reg .b16 	%rs<28>;
	.reg .b32 	%r<14>;
	.reg .b64 	%rd<14>;

	ld.param.u64 	%rd4, [contiguous_cumulate_any_bool_param_0];
	ld.param.u64 	%rd6, [contiguous_cumulate_any_bool_param_1];
	ld.param.u64 	%rd5, [contiguous_cumulate_any_bool_param_2];
	cvta.to.global.u64 	%rd1, %rd6;
	mov.u32 	%r1, %tid.x;
	mov.u32 	%r2, %ctaid.x;
	mov.u32 	%r13, %ntid.x;
	mul.lo.s32 	%r8, %r2, %r13;
	shl.b32 	%r9, %r8, 1;
	add.s32 	%r4, %r9, %r1;
	mov.u32 	%r10, anysdata_bool;
	add.s32 	%r5, %r10, %r1;
	mov.b16 	%rs1, 0;
	st.shared.u8 	[%r5], %rs1;
	add.s32 	%r11, %r4, %r13;
	cvt.u64.u32 	%rd2, %r11;
	setp.le.u64 	%p17, %rd5, %rd2;
	@%p17 bra 	$L__BB313_4;
	cvt.u64.u32 	%rd8, %r4;
	add.s64 	%rd9, %rd1, %rd8;
	ld.global.u8 	%rs3, [%rd9];
	setp.ne.s16 	%p20, %rs3, 0;
	mov.pred 	%p40, -1;
	@%p20 bra 	$L__BB313_3;
	add.s64 	%rd10, %rd1, %rd2;
	ld.global.u8 	%rs4, [%rd10];
	setp.ne.s16 	%p40, %rs4, 0;
$L__BB313_3:
	selp.u16 	%rs5, 1, 0, %p40;
	st.shared.u8 	[%r5], %rs5;
	bra.uni 	$L__BB313_6;
$L__BB313_4:
	cvt.u64.u32 	%rd3, %r4;
	setp.le.u64 	%p18, %rd5, %rd3;
	@%p18 bra 	$L__BB313_6;
	add.s64 	%rd7, %rd1, %rd3;
	ld.global.u8 	%rs2, [%rd7];
	st.shared.u8 	[%r5], %rs2;
$L__BB313_6:
	bar.sync 	0;
	setp.lt.u32 	%p21, %r13, 66;
	@%p21 bra 	$L__BB313_12;
$L__BB313_7:
	shr.u32 	%r7, %r13, 1;
	setp.ge.u32 	%p22, %r1, %r7;
	@%p22 bra 	$L__BB313_11;
	ld.shared.u8 	%rs6, [%r5];
	setp.ne.s16 	%p24, %rs6, 0;
	mov.pred 	%p41, -1;
	@%p24 bra 	$L__BB313_10;
	add.s32 	%r12, %r5, %r7;
	ld.shared.u8 	%rs7, [%r12];
	setp.ne.s16 	%p41, %rs7, 0;
$L__BB313_10:
	selp.u16 	%rs8, 1, 0, %p41;
	st.shared.u8 	[%r5], %rs8;
$L__BB313_11:
	bar.sync 	0;
	setp.gt.u32 	%p25, %r13, 131;
	mov.u32 	%r13, %r7;
	@%p25 bra 	$L__BB313_7;
$L__BB313_12:
	setp.gt.u32 	%p26, %r1, 31;
	@%p26 bra 	$L__BB313_27;
	ld.volatile.shared.u8 	%rs9, [%r5];
	setp.ne.s16 	%p28, %rs9, 0;
	mov.pred 	%p42, -1;
	@%p28 bra 	$L__BB313_15;
	ld.volatile.shared.u8 	%rs10, [%r5+32];
	setp.ne.s16 	%p42, %rs10, 0;
$L__BB313_15:
	selp.u16 	%rs11, 1, 0, %p42;
	st.volatile.shared.u8 	[%r5], %rs11;
	ld.volatile.shared.u8 	%rs12, [%r5];
	setp.ne.s16 	%p30, %rs12, 0;
	mov.pred 	%p43, -1;
	@%p30 bra 	$L__BB313_17;
	ld.volatile.shared.u8 	%rs13, [%r5+16];
	setp.ne.s16 	%p43, %rs13, 0;
$L__BB313_17:
	selp.u16 	%rs14, 1, 0, %p43;
	st.volatile.shared.u8 	[%r5], %rs14;
	ld.volatile.shared.u8 	%rs15, [%r5];
	setp.ne.s16 	%p32, %rs15, 0;
	mov.pred 	%p44, -1;
	@%p32 bra 	$L__BB313_19;
	ld.volatile.shared.u8 	%rs16, [%r5+8];
	setp.ne.s16 	%p44, %rs16, 0;
$L__BB313_19:
	selp.u16 	%rs17, 1, 0, %p44;
	st.volatile.shared.u8 	[%r5], %rs17;
	ld.volatile.shared.u8 	%rs18, [%r5];
	setp.ne.s16 	%p34, %rs18, 0;
	mov.pred 	%p45, -1;
	@%p34 bra 	$L__BB313_21;
	ld.volatile.shared.u8 	%rs19, [%r5+4];
	setp.ne.s16 	%p45, %rs19, 0;
$L__BB313_21:
	selp.u16 	%rs20, 1, 0, %p45;
	st.volatile.shared.u8 	[%r5], %rs20;
	ld.volatile.shared.u8 	%rs21, [%r5];
	setp.ne.s16 	%p36, %rs21, 0;
	mov.pred 	%p46, -1;
	@%p36 bra 	$L__BB313_23;
	ld.volatile.shared.u8 	%rs22, [%r5+2];
	setp.ne.s16 	%p46, %rs22, 0;
$L__BB313_23:
	selp.u16 	%rs23, 1, 0, %p46;
	st.volatile.shared.u8 	[%r5], %rs23;
	ld.volatile.shared.u8 	%rs24, [%r5];
	setp.ne.s16 	%p38, %rs24, 0;
	mov.pred 	%p47, -1;
	@%p38 bra 	$L__BB313_25;
	ld.volatile.shared.u8 	%rs25, [%r5+1];
	setp.ne.s16 	%p47, %rs25, 0;
$L__BB313_25:
	selp.u16 	%rs26, 1, 0, %p47;
	st.volatile.shared.u8 	[%r5], %rs26;
	setp.ne.s32 	%p39, %r1, 0;
	@%p39 bra 	$L__BB313_27;
	ld.shared.u8 	%rs27, [anysdata_bool];
	cvt.u64.u32 	%rd11, %r2;
	cvta.to.global.u64 	%rd12, %rd4;
	add.s64 	%rd13, %rd12, %rd11;
	st.global.u8 	[%rd13], %rs27;
$L__BB313_27:
	ret;

}
	// .globl	uncontiguous_any_bool
.visible .entry uncontiguous_any_bool(
	.param .u64 .ptr .align 1 uncontiguous_any_bool_param_0,
	.param .u64 .ptr .align 1 uncontiguous_any_bool_param_1,
	.param .u64 .ptr .align 1 uncontiguous_any_bool_param_2,
	.param .u64 .ptr .align 1 uncontiguous_any_bool_param_3,
	.param .u64 uncontiguous_any_bool_param_4,
	.param .u64 uncontiguous_any_bool_param_5
)
{
	.reg .pred 	%p<93>;
	.reg .b16 	%rs<28>;
	.reg .b32 	%r<210>;
	.reg .b64 	%rd<555>;

	ld.param.u64 	%rd260, [uncontiguous_any_bool_param_0];
	ld.param.u64 	%rd263, [uncontiguous_any_bool_param_1];
	ld.param.u64 	%rd264, [uncontiguous_any_bool_param_2];
	ld.param.u64 	%rd265, [uncontiguous_any_bool_param_3];
	ld.param.u64 	%rd261, [uncontiguous_any_bool_param_4];
	ld.param.u64 	%rd262, [uncontiguous_any_bool_param_5];
	cvta.to.global.u64 	%rd1, %rd265;
	cvta.to.global.u64 	%rd2, %rd264;
	cvta.to.global.u64 	%rd3, %rd263;
	mov.u32 	%r1, %tid.x;
	mov.u32 	%r2, %ctaid.x;
	mov.u32 	%r209, %ntid.x;
	mul.lo.s32 	%r52, %r2, %r209;
	shl.b32 	%r53, %r52, 1;
	add.s32 	%r4, %r53, %r1;
	mov.u32 	%r54, anysdata_bool;
	add.s32 	%r5, %r54, %r1;
	mov.b16 	%rs1, 0;
	st.shared.u8 	[%r5], %rs1;
	add.s32 	%r55, %r4, %r209;
	cvt.u64.u32 	%rd508, %r55;
	setp.le.u64 	%p17, %rd262, %rd508;
	@%p17 bra 	$L__BB314_56;
	cvt.u32.u64 	%r6, %rd261;
	add.s32 	%r203, %r6, -1;
	setp.lt.s32 	%p43, %r203, 0;
	mov.b64 	%rd512, 0;
	mov.u64 	%rd513, %rd512;
	@%p43 bra 	$L__BB314_53;
	cvt.u64.u32 	%rd509, %r4;
	setp.lt.u32 	%p44, %r203, 3;
	mov.b64 	%rd513, 0;
	mov.u64 	%rd512, %rd513;
	@%p44 bra 	$L__BB314_30;
	add.s32 	%r201, %r6, -2;
	and.b32  	%r131, %r6, -4;
	neg.s32 	%r200, %r131;
	mov.b64 	%rd513, 0;
$L__BB314_4:
	.pragma "nounroll";
	add.s32 	%r12, %r201, 1;
	mul.wide.u32 	%rd396, %r12, 8;
	add.s64 	%rd397, %rd2, %rd396;
	ld.global.u64 	%rd10, [%rd397];
	or.b64  	%rd398, %rd509, %rd10;
	and.b64  	%rd399, %rd398, -4294967296;
	setp.ne.s64 	%p45, %rd399, 0;
	@%p45 bra 	$L__BB314_6;
	cvt.u32.u64 	%r132, %rd10;
	cvt.u32.u64 	%r133, %rd509;
	div.u32 	%r134, %r133, %r132;
	mul.lo.s32 	%r135, %r134, %r132;
	sub.s32 	%r136, %r133, %r135;
	cvt.u64.u32 	%rd474, %r134;
	cvt.u64.u32 	%rd475, %r136;
	bra.uni 	$L__BB314_7;
$L__BB314_6:
	div.s64 	%rd474, %rd509, %rd10;
	mul.lo.s64 	%rd400, %rd474, %rd10;
	sub.s64 	%rd475, %rd509, %rd400;
$L__BB314_7:
	mul.wide.u32 	%rd401, %r12, 8;
	add.s64 	%rd402, %rd1, %rd401;
	ld.global.u64 	%rd17, [%rd402];
	mad.lo.s64 	%rd18, %rd17, %rd475, %rd512;
	or.b64  	%rd403, %rd508, %rd10;
	and.b64  	%rd404, %rd403, -4294967296;
	setp.ne.s64 	%p46, %rd404, 0;
	@%p46 bra 	$L__BB314_9;
	cvt.u32.u64 	%r137, %rd10;
	cvt.u32.u64 	%r138, %rd508;
	div.u32 	%r139, %r138, %r137;
	mul.lo.s32 	%r140, %r139, %r137;
	sub.s32 	%r141, %r138, %r140;
	cvt.u64.u32 	%rd476, %r139;
	cvt.u64.u32 	%rd477, %r141;
	bra.uni 	$L__BB314_10;
$L__BB314_9:
	div.s64 	%rd476, %rd508, %rd10;
	mul.lo.s64 	%rd405, %rd476, %rd10;
	sub.s64 	%rd477, %rd508, %rd405;
$L__BB314_10:
	mad.lo.s64 	%rd25, %rd477, %rd17, %rd513;
	add.s32 	%r13, %r201, -2;
	mul.wide.u32 	%rd406, %r201, 8;
	add.s64 	%rd407, %rd2, %rd406;
	ld.global.u64 	%rd26, [%rd407];
	or.b64  	%rd408, %rd474, %rd26;
	and.b64  	%rd409, %rd408, -4294967296;
	setp.ne.s64 	%p47, %rd409, 0;
	@%p47 bra 	$L__BB314_12;
	cvt.u32.u64 	%r142, %rd26;
	cvt.u32.u64 	%r143, %rd474;
	div.u32 	%r144, %r143, %r142;
	mul.lo.s32 	%r145, %r144, %r142;
	sub.s32 	%r146, %r143, %r145;
	cvt.u64.u32 	%rd478, %r144;
	cvt.u64.u32 	%rd479, %r146;
	bra.uni 	$L__BB314_13;
$L__BB314_12:
	div.s64 	%rd478, %rd474, %rd26;
	mul.lo.s64 	%rd410, %rd478, %rd26;
	sub.s64 	%rd479, %rd474, %rd410;
$L__BB314_13:
	mul.wide.u32 	%rd411, %r201, 8;
	add.s64 	%rd412, %rd1, %rd411;
	ld.global.u64 	%rd33, [%rd412];
	mad.lo.s64 	%rd34, %rd33, %rd479, %rd18;
	or.b64  	%rd413, %rd476, %rd26;
	and.b64  	%rd414, %rd413, -4294967296;
	setp.ne.s64 	%p48, %rd414, 0;
	@%p48 bra 	$L__BB314_15;
	cvt.u32.u64 	%r147, %rd26;
	cvt.u32.u64 	%r148, %rd476;
	div.u32 	%r149, %r148, %r147;
	mul.lo.s32 	%r150, %r149, %r147;
	sub.s32 	%r151, %r148, %r150;
	cvt.u64.u32 	%rd480, %r149;
	cvt.u64.u32 	%rd481, %r151;
	bra.uni 	$L__BB314_16;
$L__BB314_15:
	div.s64 	%rd480, %rd476, %rd26;
	mul.lo.s64 	%rd415, %rd480, %rd26;
	sub.s64 	%rd481, %rd476, %rd415;
$L__BB314_16:
	mad.lo.s64 	%rd41, %rd481, %rd33, %rd25;
	add.s32 	%r14, %r201, -1;
	mul.wide.u32 	%rd416, %r14, 8;
	add.s64 	%rd417, %rd2, %rd416;
	ld.global.u64 	%rd42, [%rd417];
	or.b64  	%rd418, %rd478, %rd42;
	and.b64  	%rd419, %rd418, -4294967296;
	setp.ne.s64 	%p49, %rd419, 0;
	@%p49 bra 	$L__BB314_18;
	cvt.u32.u64 	%r152, %rd42;
	cvt.u32.u64 	%r153, %rd478;
	div.u32 	%r154, %r153, %r152;
	mul.lo.s32 	%r155, %r154, %r152;
	sub.s32 	%r156, %r153, %r155;
	cvt.u64.u32 	%rd482, %r154;
	cvt.u64.u32 	%rd483, %r156;
	bra.uni 	$L__BB314_19;
$L__BB314_18:
	div.s64 	%rd482, %rd478, %rd42;
	mul.lo.s64 	%rd420, %rd482, %rd42;
	sub.s64 	%rd483, %rd478, %rd420;
$L__BB314_19:
	mul.wide.u32 	%rd421, %r14, 8;
	add.s64 	%rd422, %rd1, %rd421;
	ld.global.u64 	%rd49, [%rd422];
	mad.lo.s64 	%rd50, %rd49, %rd483, %rd34;
	or.b64  	%rd423, %rd480, %rd42;
	and.b64  	%rd424, %rd423, -4294967296;
	setp.ne.s64 	%p50, %rd424, 0;
	@%p50 bra 	$L__BB314_21;
	cvt.u32.u64 	%r157, %rd42;
	cvt.u32.u64 	%r158, %rd480;
	div.u32 	%r159, %r158, %r157;
	mul.lo.s32 	%r160, %r159, %r157;
	sub.s32 	%r161, %r158, %r160;
	cvt.u64.u32 	%rd484, %r159;
	cvt.u64.u32 	%rd485, %r161;
	bra.uni 	$L__BB314_22;
$L__BB314_21:
	div.s64 	%rd484, %rd480, %rd42;
	mul.lo.s64 	%rd425, %rd484, %rd42;
	sub.s64 	%rd485, %rd480, %rd425;
$L__BB314_22:
	mad.lo.s64 	%rd57, %rd485, %rd49, %rd41;
	mul.wide.u32 	%rd426, %r13, 8;
	add.s64 	%rd427, %rd2, %rd426;
	ld.global.u64 	%rd58, [%rd427];
	or.b64  	%rd428, %rd482, %rd58;
	and.b64  	%rd429, %rd428, -4294967296;
	setp.ne.s64 	%p51, %rd429, 0;
	@%p51 bra 	$L__BB314_24;
	cvt.u32.u64 	%r162, %rd58;
	cvt.u32.u64 	%r163, %rd482;
	div.u32 	%r164, %r163, %r162;
	mul.lo.s32 	%r165, %r164, %r162;
	sub.s32 	%r166, %r163, %r165;
	cvt.u64.u32 	%rd509, %r164;
	cvt.u64.u32 	%rd487, %r166;
	bra.uni 	$L__BB314_25;
$L__BB314_24:
	div.s64 	%rd509, %rd482, %rd58;
	mul.lo.s64 	%rd430, %rd509, %rd58;
	sub.s64 	%rd487, %rd482, %rd430;
$L__BB314_25:
	mul.wide.u32 	%rd431, %r13, 8;
	add.s64 	%rd432, %rd1, %rd431;
	ld.global.u64 	%rd65, [%rd432];
	mad.lo.s64 	%rd512, %rd65, %rd487, %rd50;
	or.b64  	%rd433, %rd484, %rd58;
	and.b64  	%rd434, %rd433, -4294967296;
	setp.ne.s64 	%p52, %rd434, 0;
	@%p52 bra 	$L__BB314_27;
	cvt.u32.u64 	%r167, %rd58;
	cvt.u32.u64 	%r168, %rd484;
	div.u32 	%r169, %r168, %r167;
	mul.lo.s32 	%r170, %r169, %r167;
	sub.s32 	%r171, %r168, %r170;
	cvt.u64.u32 	%rd508, %r169;
	cvt.u64.u32 	%rd489, %r171;
	bra.uni 	$L__BB314_28;
$L__BB314_27:
	div.s64 	%rd508, %rd484, %rd58;
	mul.lo.s64 	%rd435, %rd508, %rd58;
	sub.s64 	%rd489, %rd484, %rd435;
$L__BB314_28:
	mad.lo.s64 	%rd513, %rd489, %rd65, %rd57;
	add.s32 	%r201, %r201, -4;
	add.s32 	%r200, %r200, 4;
	setp.ne.s32 	%p53, %r200, 0;
	@%p53 bra 	$L__BB314_4;
	add.s32 	%r203, %r201, 1;
$L__BB314_30:
	and.b32  	%r19, %r6, 3;
	setp.eq.s32 	%p54, %r19, 0;
	@%p54 bra 	$L__BB314_53;
	setp.eq.s32 	%p55, %r19, 1;
	@%p55 bra 	$L__BB314_45;
	mul.wide.u32 	%rd437, %r203, 8;
	add.s64 	%rd438, %rd2, %rd437;
	ld.global.u64 	%rd80, [%rd438];
	or.b64  	%rd439, %rd509, %rd80;
	and.b64  	%rd440, %rd439, -4294967296;
	setp.ne.s64 	%p56, %rd440, 0;
	@%p56 bra 	$L__BB314_34;
	cvt.u32.u64 	%r172, %rd80;
	cvt.u32.u64 	%r173, %rd509;
	div.u32 	%r174, %r173, %r172;
	mul.lo.s32 	%r175, %r174, %r172;
	sub.s32 	%r176, %r173, %r175;
	cvt.u64.u32 	%rd496, %r174;
	cvt.u64.u32 	%rd497, %r176;
	bra.uni 	$L__BB314_35;
$L__BB314_34:
	div.s64 	%rd496, %rd509, %rd80;
	mul.lo.s64 	%rd441, %rd496, %rd80;
	sub.s64 	%rd497, %rd509, %rd441;
$L__BB314_35:
	add.s64 	%rd443, %rd1, %rd437;
	ld.global.u64 	%rd87, [%rd443];
	mad.lo.s64 	%rd88, %rd87, %rd497, %rd512;
	or.b64  	%rd444, %rd508, %rd80;
	and.b64  	%rd445, %rd444, -4294967296;
	setp.ne.s64 	%p57, %rd445, 0;
	@%p57 bra 	$L__BB314_37;
	cvt.u32.u64 	%r177, %rd80;
	cvt.u32.u64 	%r178, %rd508;
	div.u32 	%r179, %r178, %r177;
	mul.lo.s32 	%r180, %r179, %r177;
	sub.s32 	%r181, %r178, %r180;
	cvt.u64.u32 	%rd498, %r179;
	cvt.u64.u32 	%rd499, %r181;
	bra.uni 	$L__BB314_38;
$L__BB314_37:
	div.s64 	%rd498, %rd508, %rd80;
	mul.lo.s64 	%rd446, %rd498, %rd80;
	sub.s64 	%rd499, %rd508, %rd446;
$L__BB314_38:
	mad.lo.s64 	%rd95, %rd499, %rd87, %rd513;
	add.s32 	%r20, %r203, -1;
	mul.wide.u32 	%rd447, %r20, 8;
	add.s64 	%rd448, %rd2, %rd447;
	ld.global.u64 	%rd96, [%rd448];
	or.b64  	%rd449, %rd496, %rd96;
	and.b64  	%rd450, %rd449, -4294967296;
	setp.ne.s64 	%p58, %rd450, 0;
	@%p58 bra 	$L__BB314_40;
	cvt.u32.u64 	%r182, %rd96;
	cvt.u32.u64 	%r183, %rd496;
	div.u32 	%r184, %r183, %r182;
	mul.lo.s32 	%r185, %r184, %r182;
	sub.s32 	%r186, %r183, %r185;
	cvt.u64.u32 	%rd509, %r184;
	cvt.u64.u32 	%rd501, %r186;
	bra.uni 	$L__BB314_41;
$L__BB314_40:
	div.s64 	%rd509, %rd496, %rd96;
	mul.lo.s64 	%rd451, %rd509, %rd96;
	sub.s64 	%rd501, %rd496, %rd451;
$L__BB314_41:
	add.s64 	%rd453, %rd1, %rd447;
	ld.global.u64 	%rd103, [%rd453];
	mad.lo.s64 	%rd512, %rd103, %rd501, %rd88;
	or.b64  	%rd454, %rd498, %rd96;
	and.b64  	%rd455, %rd454, -4294967296;
	setp.ne.s64 	%p59, %rd455, 0;
	@%p59 bra 	$L__BB314_43;
	cvt.u32.u64 	%r187, %rd96;
	cvt.u32.u64 	%r188, %rd498;
	div.u32 	%r189, %r188, %r187;
	mul.lo.s32 	%r190, %r189, %r187;
	sub.s32 	%r191, %r188, %r190;
	cvt.u64.u32 	%rd508, %r189;
	cvt.u64.u32 	%rd503, %r191;
	bra.uni 	$L__BB314_44;
$L__BB314_43:
	div.s64 	%rd508, %rd498, %rd96;
	mul.lo.s64 	%rd456, %rd508, %rd96;
	sub.s64 	%rd503, %rd498, %rd456;
$L__BB314_44:
	mad.lo.s64 	%rd513, %rd503, %rd103, %rd95;
	add.s32 	%r203, %r203, -2;
$L__BB314_45:
	and.b32  	%r192, %r6, 1;
	setp.eq.b32 	%p60, %r192, 1;
	not.pred 	%p61, %p60;
	@%p61 bra 	$L__BB314_53;
	mul.wide.u32 	%rd457, %r203, 8;
	add.s64 	%rd458, %rd2, %rd457;
	ld.global.u64 	%rd118, [%rd458];
	or.b64  	%rd459, %rd509, %rd118;
	and.b64  	%rd460, %rd459, -4294967296;
	setp.ne.s64 	%p62, %rd460, 0;
	@%p62 bra 	$L__BB314_48;
	cvt.u32.u64 	%r193, %rd118;
	cvt.u32.u64 	%r194, %rd509;
	rem.u32 	%r195, %r194, %r193;
	cvt.u64.u32 	%rd510, %r195;
	bra.uni 	$L__BB314_49;
$L__BB314_48:
	rem.s64 	%rd510, %rd509, %rd118;
$L__BB314_49:
	add.s64 	%rd462, %rd1, %rd457;
	ld.global.u64 	%rd122, [%rd462];
	mad.lo.s64 	%rd512, %rd122, %rd510, %rd512;
	or.b64  	%rd463, %rd508, %rd118;
	and.b64  	%rd464, %rd463, -4294967296;
	setp.ne.s64 	%p63, %rd464, 0;
	@%p63 bra 	$L__BB314_51;
	cvt.u32.u64 	%r196, %rd118;
	cvt.u32.u64 	%r197, %rd508;
	rem.u32 	%r198, %r197, %r196;
	cvt.u64.u32 	%rd511, %r198;
	bra.uni 	$L__BB314_52;
$L__BB314_51:
	rem.s64 	%rd511, %rd508, %rd118;
$L__BB314_52:
	mad.lo.s64 	%rd513, %rd511, %rd122, %rd513;
$L__BB314_53:
	add.s64 	%rd465, %rd3, %rd512;
	ld.global.u8 	%rs3, [%rd465];
	setp.ne.s16 	%p65, %rs3, 0;
	mov.pred 	%p85, -1;
	@%p65 bra 	$L__BB314_55;
	add.s64 	%rd466, %rd3, %rd513;
	ld.global.u8 	%rs4, [%rd466];
	setp.ne.s16 	%p85, %rs4, 0;
$L__BB314_55:
	selp.u16 	%rs5, 1, 0, %p85;
	st.shared.u8 	[%r5], %rs5;
	bra.uni 	$L__BB314_116;
$L__BB314_56:
	cvt.u64.u32 	%rd545, %r4;
	setp.le.u64 	%p18, %rd262, %rd545;
	@%p18 bra 	$L__BB314_116;
	cvt.u32.u64 	%r23, %rd261;
	add.s32 	%r207, %r23, -1;
	setp.lt.s32 	%p19, %r207, 0;
	mov.b64 	%rd554, 0;
	@%p19 bra 	$L__BB314_115;
	and.b32  	%r25, %r23, 7;
	setp.lt.u32 	%p20, %r207, 7;
	mov.b64 	%rd554, 0;
	@%p20 bra 	$L__BB314_86;
	add.s32 	%r205, %r23, -4;
	and.b32  	%r56, %r23, -8;
	neg.s32 	%r204, %r56;
	mov.b64 	%rd554, 0;
$L__BB314_60:
	.pragma "nounroll";
	add.s32 	%r30, %r205, 3;
	mul.wide.u32 	%rd270, %r30, 8;
	add.s64 	%rd271, %rd2, %rd270;
	ld.global.u64 	%rd133, [%rd271];
	or.b64  	%rd272, %rd545, %rd133;
	and.b64  	%rd273, %rd272, -4294967296;
	setp.ne.s64 	%p21, %rd273, 0;
	@%p21 bra 	$L__BB314_62;
	cvt.u32.u64 	%r57, %rd133;
	cvt.u32.u64 	%r58, %rd545;
	div.u32 	%r59, %r58, %r57;
	mul.lo.s32 	%r60, %r59, %r57;
	sub.s32 	%r61, %r58, %r60;
	cvt.u64.u32 	%rd516, %r59;
	cvt.u64.u32 	%rd517, %r61;
	bra.uni 	$L__BB314_63;
$L__BB314_62:
	div.s64 	%rd516, %rd545, %rd133;
	mul.lo.s64 	%rd274, %rd516, %rd133;
	sub.s64 	%rd517, %rd545, %rd274;
$L__BB314_63:
	add.s64 	%rd276, %rd1, %rd270;
	ld.global.u64 	%rd277, [%rd276];
	mad.lo.s64 	%rd140, %rd277, %rd517, %rd554;
	add.s32 	%r31, %r205, 2;
	mul.wide.u32 	%rd278, %r31, 8;
	add.s64 	%rd279, %rd2, %rd278;
	ld.global.u64 	%rd141, [%rd279];
	or.b64  	%rd280, %rd516, %rd141;
	and.b64  	%rd281, %rd280, -4294967296;
	setp.ne.s64 	%p22, %rd281, 0;
	@%p22 bra 	$L__BB314_65;
	cvt.u32.u64 	%r62, %rd141;
	cvt.u32.u64 	%r63, %rd516;
	div.u32 	%r64, %r63, %r62;
	mul.lo.s32 	%r65, %r64, %r62;
	sub.s32 	%r66, %r63, %r65;
	cvt.u64.u32 	%rd518, %r64;
	cvt.u64.u32 	%rd519, %r66;
	bra.uni 	$L__BB314_66;
$L__BB314_65:
	div.s64 	%rd518, %rd516, %rd141;
	mul.lo.s64 	%rd282, %rd518, %rd141;
	sub.s64 	%rd519, %rd516, %rd282;
$L__BB314_66:
	add.s64 	%rd284, %rd1, %rd278;
	ld.global.u64 	%rd285, [%rd284];
	mad.lo.s64 	%rd148, %rd285, %rd519, %rd140;
	add.s32 	%r32, %r205, 1;
	mul.wide.u32 	%rd286, %r32, 8;
	add.s64 	%rd287, %rd2, %rd286;
	ld.global.u64 	%rd149, [%rd287];
	or.b64  	%rd288, %rd518, %rd149;
	and.b64  	%rd289, %rd288, -4294967296;
	setp.ne.s64 	%p23, %rd289, 0;
	@%p23 bra 	$L__BB314_68;
	cvt.u32.u64 	%r67, %rd149;
	cvt.u32.u64 	%r68, %rd518;
	div.u32 	%r69, %r68, %r67;
	mul.lo.s32 	%r70, %r69, %r67;
	sub.s32 	%r71, %r68, %r70;
	cvt.u64.u32 	%rd520, %r69;
	cvt.u64.u32 	%rd521, %r71;
	bra.uni 	$L__BB314_69;
$L__BB314_68:
	div.s64 	%rd520, %rd518, %rd149;
	mul.lo.s64 	%rd290, %rd520, %rd149;
	sub.s64 	%rd521, %rd518, %rd290;
$L__BB314_69:
	add.s64 	%rd292, %rd1, %rd286;
	ld.global.u64 	%rd293, [%rd292];
	mad.lo.s64 	%rd156, %rd293, %rd521, %rd148;
	add.s32 	%r33, %r205, -4;
	mul.wide.u32 	%rd294, %r205, 8;
	add.s64 	%rd295, %rd2, %rd294;
	ld.global.u64 	%rd157, [%rd295];
	or.b64  	%rd296, %rd520, %rd157;
	and.b64  	%rd297, %rd296, -4294967296;
	setp.ne.s64 	%p24, %rd297, 0;
	@%p24 bra 	$L__BB314_71;
	cvt.u32.u64 	%r72, %rd157;
	cvt.u32.u64 	%r73, %rd520;
	div.u32 	%r74, %r73, %r72;
	mul.lo.s32 	%r75, %r74, %r72;
	sub.s32 	%r76, %r73, %r75;
	cvt.u64.u32 	%rd522, %r74;
	cvt.u64.u32 	%rd523, %r76;
	bra.uni 	$L__BB314_72;
$L__BB314_71:
	div.s64 	%rd522, %rd520, %rd157;
	mul.lo.s64 	%rd298, %rd522, %rd157;
	sub.s64 	%rd523, %rd520, %rd298;
$L__BB314_72:
	add.s64 	%rd300, %rd1, %rd294;
	ld.global.u64 	%rd301, [%rd300];
	mad.lo.s64 	%rd164, %rd301, %rd523, %rd156;
	add.s32 	%r34, %r205, -1;
	mul.wide.u32 	%rd302, %r34, 8;
	add.s64 	%rd303, %rd2, %rd302;
	ld.global.u64 	%rd165, [%rd303];
	or.b64  	%rd304, %rd522, %rd165;
	and.b64  	%rd305, %rd304, -4294967296;
	setp.ne.s64 	%p25, %rd305, 0;
	@%p25 bra 	$L__BB314_74;
	cvt.u32.u64 	%r77, %rd165;
	cvt.u32.u64 	%r78, %rd522;
	div.u32 	%r79, %r78, %r77;
	mul.lo.s32 	%r80, %r79, %r77;
	sub.s32 	%r81, %r78, %r80;
	cvt.u64.u32 	%rd524, %r79;
	cvt.u64.u32 	%rd525, %r81;
	bra.uni 	$L__BB314_75;
$L__BB314_74:
	div.s64 	%rd524, %rd522, %rd165;
	mul.lo.s64 	%rd306, %rd524, %rd165;
	sub.s64 	%rd525, %rd522, %rd306;
$L__BB314_75:
	add.s64 	%rd308, %rd1, %rd302;
	ld.global.u64 	%rd309, [%rd308];
	mad.lo.s64 	%rd172, %rd309, %rd525, %rd164;
	add.s32 	%r35, %r205, -2;
	mul.wide.u32 	%rd310, %r35, 8;
	add.s64 	%rd311, %rd2, %rd310;
	ld.global.u64 	%rd173, [%rd311];
	or.b64  	%rd312, %rd524, %rd173;
	and.b64  	%rd313, %rd312, -4294967296;
	setp.ne.s64 	%p26, %rd313, 0;
	@%p26 bra 	$L__BB314_77;
	cvt.u32.u64 	%r82, %rd173;
	cvt.u32.u64 	%r83, %rd524;
	div.u32 	%r84, %r83, %r82;
	mul.lo.s32 	%r85, %r84, %r82;
	sub.s32 	%r86, %r83, %r85;
	cvt.u64.u32 	%rd526, %r84;
	cvt.u64.u32 	%rd527, %r86;
	bra.uni 	$L__BB314_78;
$L__BB314_77:
	div.s64 	%rd526, %rd524, %rd173;
	mul.lo.s64 	%rd314, %rd526, %rd173;
	sub.s64 	%rd527, %rd524, %rd314;
$L__BB314_78:
	add.s64 	%rd316, %rd1, %rd310;
	ld.global.u64 	%rd317, [%rd316];
	mad.lo.s64 	%rd180, %rd317, %rd527, %rd172;
	add.s32 	%r36, %r205, -3;
	mul.wide.u32 	%rd318, %r36, 8;
	add.s64 	%rd319, %rd2, %rd318;
	ld.global.u64 	%rd181, [%rd319];
	or.b64  	%rd320, %rd526, %rd181;
	and.b64  	%rd321, %rd320, -4294967296;
	setp.ne.s64 	%p27, %rd321, 0;
	@%p27 bra 	$L__BB314_80;
	cvt.u32.u64 	%r87, %rd181;
	cvt.u32.u64 	%r88, %rd526;
	div.u32 	%r89, %r88, %r87;
	mul.lo.s32 	%r90, %r89, %r87;
	sub.s32 	%r91, %r88, %r90;
	cvt.u64.u32 	%rd528, %r89;
	cvt.u64.u32 	%rd529, %r91;
	bra.uni 	$L__BB314_81;
$L__BB314_80:
	div.s64 	%rd528, %rd526, %rd181;
	mul.lo.s64 	%rd322, %rd528, %rd181;
	sub.s64 	%rd529, %rd526, %rd322;
$L__BB314_81:
	add.s64 	%rd324, %rd1, %rd318;
	ld.global.u64 	%rd325, [%rd324];
	mad.lo.s64 	%rd188, %rd325, %rd529, %rd180;
	mul.wide.u32 	%rd326, %r33, 8;
	add.s64 	%rd327, %rd2, %rd326;
	ld.global.u64 	%rd189, [%rd327];
	or.b64  	%rd328, %rd528, %rd189;
	and.b64  	%rd329, %rd328, -4294967296;
	setp.ne.s64 	%p28, %rd329, 0;
	@%p28 bra 	$L__BB314_83;
	cvt.u32.u64 	%r92, %rd189;
	cvt.u32.u64 	%r93, %rd528;
	div.u32 	%r94, %r93, %r92;
	mul.lo.s32 	%r95, %r94, %r92;
	sub.s32 	%r96, %r93, %r95;
	cvt.u64.u32 	%rd545, %r94;
	cvt.u64.u32 	%rd531, %r96;
	bra.uni 	$L__BB314_84;
$L__BB314_83:
	div.s64 	%rd545, %rd528, %rd189;
	mul.lo.s64 	%rd330, %rd545, %rd189;
	sub.s64 	%rd531, %rd528, %rd330;
$L__BB314_84:
	add.s64 	%rd332, %rd1, %rd326;
	ld.global.u64 	%rd333, [%rd332];
	mad.lo.s64 	%rd554, %rd333, %rd531, %rd188;
	add.s32 	%r205, %r205, -8;
	add.s32 	%r204, %r204, 8;
	setp.ne.s32 	%p29, %r204, 0;
	@%p29 bra 	$L__BB314_60;
	add.s32 	%r207, %r205, 3;
$L__BB314_86:
	setp.eq.s32 	%p30, %r25, 0;
	@%p30 bra 	$L__BB314_115;
	and.b32  	%r41, %r23, 3;
	setp.lt.u32 	%p31, %r25, 4;
	@%p31 bra 	$L__BB314_101;
	mul.wide.u32 	%rd335, %r207, 8;
	add.s64 	%rd336, %rd2, %rd335;
	ld.global.u64 	%rd200, [%rd336];
	or.b64  	%rd337, %rd545, %rd200;
	and.b64  	%rd338, %rd337, -4294967296;
	setp.ne.s64 	%p32, %rd338, 0;
	@%p32 bra 	$L__BB314_90;
	cvt.u32.u64 	%r97, %rd200;
	cvt.u32.u64 	%r98, %rd545;
	div.u32 	%r99, %r98, %r97;
	mul.lo.s32 	%r100, %r99, %r97;
	sub.s32 	%r101, %r98, %r100;
	cvt.u64.u32 	%rd535, %r99;
	cvt.u64.u32 	%rd536, %r101;
	bra.uni 	$L__BB314_91;
$L__BB314_90:
	div.s64 	%rd535, %rd545, %rd200;
	mul.lo.s64 	%rd339, %rd535, %rd200;
	sub.s64 	%rd536, %rd545, %rd339;
$L__BB314_91:
	add.s64 	%rd341, %rd1, %rd335;
	ld.global.u64 	%rd342, [%rd341];
	mad.lo.s64 	%rd207, %rd342, %rd536, %rd554;
	add.s32 	%r42, %r207, -1;
	mul.wide.u32 	%rd343, %r42, 8;
	add.s64 	%rd344, %rd2, %rd343;
	ld.global.u64 	%rd208, [%rd344];
	or.b64  	%rd345, %rd535, %rd208;
	and.b64  	%rd346, %rd345, -4294967296;
	setp.ne.s64 	%p33, %rd346, 0;
	@%p33 bra 	$L__BB314_93;
	cvt.u32.u64 	%r102, %rd208;
	cvt.u32.u64 	%r103, %rd535;
	div.u32 	%r104, %r103, %r102;
	mul.lo.s32 	%r105, %r104, %r102;
	sub.s32 	%r106, %r103, %r105;
	cvt.u64.u32 	%rd537, %r104;
	cvt.u64.u32 	%rd538, %r106;
	bra.uni 	$L__BB314_94;
$L__BB314_93:
	div.s64 	%rd537, %rd535, %rd208;
	mul.lo.s64 	%rd347, %rd537, %rd208;
	sub.s64 	%rd538, %rd535, %rd347;
$L__BB314_94:
	add.s64 	%rd349, %rd1, %rd343;
	ld.global.u64 	%rd350, [%rd349];
	mad.lo.s64 	%rd215, %rd350, %rd538, %rd207;
	add.s32 	%r43, %r207, -2;
	mul.wide.u32 	%rd351, %r43, 8;
	add.s64 	%rd352, %rd2, %rd351;
	ld.global.u64 	%rd216, [%rd352];
	or.b64  	%rd353, %rd537, %rd216;
	and.b64  	%rd354, %rd353, -4294967296;
	setp.ne.s64 	%p34, %rd354, 0;
	@%p34 bra 	$L__BB314_96;
	cvt.u32.u64 	%r107, %rd216;
	cvt.u32.u64 	%r108, %rd537;
	div.u32 	%r109, %r108, %r107;
	mul.lo.s32 	%r110, %r109, %r107;
	sub.s32 	%r111, %r108, %r110;
	cvt.u64.u32 	%rd539, %r109;
	cvt.u64.u32 	%rd540, %r111;
	bra.uni 	$L__BB314_97;
$L__BB314_96:
	div.s64 	%rd539, %rd537, %rd216;
	mul.lo.s64 	%rd355, %rd539, %rd216;
	sub.s64 	%rd540, %rd537, %rd355;
$L__BB314_97:
	add.s64 	%rd357, %rd1, %rd351;
	ld.global.u64 	%rd358, [%rd357];
	mad.lo.s64 	%rd223, %rd358, %rd540, %rd215;
	add.s32 	%r44, %r207, -3;
	mul.wide.u32 	%rd359, %r44, 8;
	add.s64 	%rd360, %rd2, %rd359;
	ld.global.u64 	%rd224, [%rd360];
	or.b64  	%rd361, %rd539, %rd224;
	and.b64  	%rd362, %rd361, -4294967296;
	setp.ne.s64 	%p35, %rd362, 0;
	@%p35 bra 	$L__BB314_99;
	cvt.u32.u64 	%r112, %rd224;
	cvt.u32.u64 	%r113, %rd539;
	div.u32 	%r114, %r113, %r112;
	mul.lo.s32 	%r115, %r114, %r112;
	sub.s32 	%r116, %r113, %r115;
	cvt.u64.u32 	%rd545, %r114;
	cvt.u64.u32 	%rd542, %r116;
	bra.uni 	$L__BB314_100;
$L__BB314_99:
	div.s64 	%rd545, %rd539, %rd224;
	mul.lo.s64 	%rd363, %rd545, %rd224;
	sub.s64 	%rd542, %rd539, %rd363;
$L__BB314_100:
	add.s64 	%rd365, %rd1, %rd359;
	ld.global.u64 	%rd366, [%rd365];
	mad.lo.s64 	%rd554, %rd366, %rd542, %rd223;
	add.s32 	%r207, %r207, -4;
$L__BB314_101:
	setp.eq.s32 	%p36, %r41, 0;
	@%p36 bra 	$L__BB314_115;
	setp.eq.s32 	%p37, %r41, 1;
	@%p37 bra 	$L__BB314_110;
	mul.wide.u32 	%rd368, %r207, 8;
	add.s64 	%rd369, %rd2, %rd368;
	ld.global.u64 	%rd235, [%rd369];
	or.b64  	%rd370, %rd545, %rd235;
	and.b64  	%rd371, %rd370, -4294967296;
	setp.ne.s64 	%p38, %rd371, 0;
	@%p38 bra 	$L__BB314_105;
	cvt.u32.u64 	%r117, %rd235;
	cvt.u32.u64 	%r118, %rd545;
	div.u32 	%r119, %r118, %r117;
	mul.lo.s32 	%r120, %r119, %r117;
	sub.s32 	%r121, %r118, %r120;
	cvt.u64.u32 	%rd546, %r119;
	cvt.u64.u32 	%rd547, %r121;
	bra.uni 	$L__BB314_106;
$L__BB314_105:
	div.s64 	%rd546, %rd545, %rd235;
	mul.lo.s64 	%rd372, %rd546, %rd235;
	sub.s64 	%rd547, %rd545, %rd372;
$L__BB314_106:
	add.s64 	%rd374, %rd1, %rd368;
	ld.global.u64 	%rd375, [%rd374];
	mad.lo.s64 	%rd242, %rd375, %rd547, %rd554;
	add.s32 	%r47, %r207, -1;
	mul.wide.u32 	%rd376, %r47, 8;
	add.s64 	%rd377, %rd2, %rd376;
	ld.global.u64 	%rd243, [%rd377];
	or.b64  	%rd378, %rd546, %rd243;
	and.b64  	%rd379, %rd378, -4294967296;
	setp.ne.s64 	%p39, %rd379, 0;
	@%p39 bra 	$L__BB314_108;
	cvt.u32.u64 	%r122, %rd243;
	cvt.u32.u64 	%r123, %rd546;
	div.u32 	%r124, %r123, %r122;
	mul.lo.s32 	%r125, %r124, %r122;
	sub.s32 	%r126, %r123, %r125;
	cvt.u64.u32 	%rd545, %r124;
	cvt.u64.u32 	%rd549, %r126;
	bra.uni 	$L__BB314_109;
$L__BB314_108:
	div.s64 	%rd545, %rd546, %rd243;
	mul.lo.s64 	%rd380, %rd545, %rd243;
	sub.s64 	%rd549, %rd546, %rd380;
$L__BB314_109:
	add.s64 	%rd382, %rd1, %rd376;
	ld.global.u64 	%rd383, [%rd382];
	mad.lo.s64 	%rd554, %rd383, %rd549, %rd242;
	add.s32 	%r207, %r207, -2;
$L__BB314_110:
	and.b32  	%r127, %r23, 1;
	setp.eq.b32 	%p40, %r127, 1;
	not.pred 	%p41, %p40;
	@%p41 bra 	$L__BB314_115;
	mul.wide.u32 	%rd384, %r207, 8;
	add.s64 	%rd385, %rd2, %rd384;
	ld.global.u64 	%rd254, [%rd385];
	or.b64  	%rd386, %rd545, %rd254;
	and.b64  	%rd387, %rd386, -4294967296;
	setp.ne.s64 	%p42, %rd387, 0;
	@%p42 bra 	$L__BB314_113;
	cvt.u32.u64 	%r128, %rd254;
	cvt.u32.u64 	%r129, %rd545;
	rem.u32 	%r130, %r129, %r128;
	cvt.u64.u32 	%rd553, %r130;
	bra.uni 	$L__BB314_114;
$L__BB314_113:
	rem.s64 	%rd553, %rd545, %rd254;
$L__BB314_114:
	add.s64 	%rd389, %rd1, %rd384;
	ld.global.u64 	%rd390, [%rd389];
	mad.lo.s64 	%rd554, %rd390, %rd553, %rd554;
$L__BB314_115:
	add.s64 	%rd391, %rd3, %rd554;
	ld.global.u8 	%rs2, [%rd391];
	st.shared.u8 	[%r5], %rs2;
$L__BB314_116:
	bar.sync 	0;
	setp.lt.u32 	%p66, %r209, 66;
	@%p66 bra 	$L__BB314_122;
$L__BB314_117:
	shr.u32 	%r51, %r209, 1;
	setp.ge.u32 	%p67, %r1, %r51;
	@%p67 bra 	$L__BB314_121;
	ld.shared.u8 	%rs6, [%r5];
	setp.ne.s16 	%p69, %rs6, 0;
	mov.pred 	%p86, -1;
	@%p69 bra 	$L__BB314_120;
	add.s32 	%r199, %r5, %r51;
	ld.shared.u8 	%rs7, [%r199];
	setp.ne.s16 	%p86, %rs7, 0;
$L__BB314_120:
	selp.u16 	%rs8, 1, 0, %p86;
	st.shared.u8 	[%r5], %rs8;
$L__BB314_121:
	bar.sync 	0;
	setp.gt.u32 	%p70, %r209, 131;
	mov.u32 	%r209, %r51;
	@%p70 bra 	$L__BB314_117;
$L__BB314_122:
	setp.gt.u32 	%p71, %r1, 31;
	@%p71 bra 	$L__BB314_137;
	ld.volatile.shared.u8 	%rs9, [%r5];
	setp.ne.s16 	%p73, %rs9, 0;
	mov.pred 	%p87, -1;
	@%p73 bra 	$L__BB314_125;
	ld.volatile.shared.u8 	%rs10, [%r5+32];
	setp.ne.s16 	%p87, %rs10, 0;
$L__BB314_125:
	selp.u16 	%rs11, 1, 0, %p87;
	st.volatile.shared.u8 	[%r5], %rs11;
	ld.volatile.shared.u8 	%rs12, [%r5];
	setp.ne.s16 	%p75, %rs12, 0;
	mov.pred 	%p88, -1;
	@%p75 bra 	$L__BB314_127;
	ld.volatile.shared.u8 	%rs13, [%r5+16];
	setp.ne.s16 	%p88, %rs13, 0;
$L__BB314_127:
	selp.u16 	%rs14, 1, 0, %p88;
	st.volatile.shared.u8 	[%r5], %rs14;
	ld.volatile.shared.u8 	%rs15, [%r5];
	setp.ne.s16 	%p77, %rs15, 0;
	mov.pred 	%p89, -1;
	@%p77 bra 	$L__BB314_129;
	ld.volatile.shared.u8 	%rs16, [%r5+8];
	setp.ne.s16 	%p89, %rs16, 0;
$L__BB314_129:
	selp.u16 	%rs17, 1, 0, %p89;
	st.volatile.shared.u8 	[%r5], %rs17;
	ld.volatile.shared.u8 	%rs18, [%r5];
	setp.ne.s16 	%p79, %rs18, 0;
	mov.pred 	%p90, -1;
	@%p79 bra 	$L__BB314_131;
	ld.volatile.shared.u8 	%rs19, [%r5+4];
	setp.ne.s16 	%p90, %rs19, 0;
$L__BB314_131:
	selp.u16 	%rs20, 1, 0, %p90;
	st.volatile.shared.u8 	[%r5], %rs20;
	ld.volatile.shared.u8 	%rs21, [%r5];
	setp.ne.s16 	%p81, %rs21, 0;
	mov.pred 	%p91, -1;
	@%p81 bra 	$L__BB314_133;
	ld.volatile.shared.u8 	%rs22, [%r5+2];
	setp.ne.s16 	%p91, %rs22, 0;
$L__BB314_133:
	selp.u16 	%rs23, 1, 0, %p91;
	st.volatile.shared.u8 	[%r5], %rs23;
	ld.volatile.shared.u8 	%rs24, [%r5];
	setp.ne.s16 	%p83, %rs24, 0;
	mov.pred 	%p92, -1;
	@%p83 bra 	$L__BB314_135;
	ld.volatile.shared.u8 	%rs25, [%r5+1];
	setp.ne.s16 	%p92, %rs25, 0;
$L__BB314_135:
	selp.u16 	%rs26, 1, 0, %p92;
	st.volatile.shared.u8 	[%r5], %rs26;
	setp.ne.s32 	%p84, %r1, 0;
	@%p84 bra 	$L__BB314_137;
	ld.shared.u8 	%rs27, [anysdata_bool];
	cvt.u64.u32 	%rd467, %r2;
	cvta.to.global.u64 	%rd468, %rd260;
	add.s64 	%rd469, %rd468, %rd467;
	st.global.u8 	[%rd469], %rs27;
$L__BB314_137:
	ret;

}
	// .globl	uncontiguous_cumulate_any_bool
.visible .entry uncontiguous_cumulate_any_bool(
	.param .u64 .ptr .align 1 uncontiguous_cumulate_any_bool_param_0,
	.param .u64 .ptr .align 1 uncontiguous_cumulate_any_bool_param_1,
	.param .u64 .ptr .align 1 uncontiguous_cumulate_any_bool_param_2,
	.param .u64 .ptr .align 1 uncontiguous_cumulate_any_bool_param_3,
	.param .u64 uncontiguous_cumulate_any_bool_param_4,
	.param .u64 uncontiguous_cumulate_any_bool_param_5
)
{
	.reg .pred 	%p<93>;
	.reg .b16 	%rs<28>;
	.reg .b32 	%r<210>;
	.reg .b64 	%rd<555>;

	ld.param.u64 	%rd260, [uncontiguous_cumulate_any_bool_param_0];
	ld.param.u64 	%rd263, [uncontiguous_cumulate_any_bool_param_1];
	ld.param.u64 	%rd264, [uncontiguous_cumulate_any_bool_param_2];
	ld.param.u64 	%rd265, [uncontiguous_cumulate_any_bool_param_3];
	ld.param.u64 	%rd261, [uncontiguous_cumulate_any_bool_param_4];
	ld.param.u64 	%rd262, [uncontiguous_cumulate_any_bool_param_5];
	cvta.to.global.u64 	%rd1, %rd265;
	cvta.to.global.u64 	%rd2, %rd264;
	cvta.to.global.u64 	%rd3, %rd263;
	mov.u32 	%r1, %tid.x;
	mov.u32 	%r2, %ctaid.x;
	mov.u32 	%r209, %ntid.x;
	mul.lo.s32 	%r52, %r2, %r209;
	shl.b32 	%r53, %r52, 1;
	add.s32 	%r4, %r53, %r1;
	mov.u32 	%r54, anysdata_bool;
	add.s32 	%r5, %r54, %r1;
	mov.b16 	%rs1, 0;
	st.shared.u8 	[%r5], %rs1;
	add.s32 	%r55, %r4, %r209;
	cvt.u64.u32 	%rd508, %r55;
	setp.le.u64 	%p17, %rd262, %rd508;
	@%p17 bra 	$L__BB315_56;
	cvt.u32.u64 	%r6, %rd261;
	add.s32 	%r203, %r6, -1;
	setp.lt.s32 	%p43, %r203, 0;
	mov.b64 	%rd512, 0;
	mov.u64 	%rd513, %rd512;
	@%p43 bra 	$L__BB315_53;
	cvt.u64.u32 	%rd509, %r4;
	setp.lt.u32 	%p44, %r203, 3;
	mov.b64 	%rd513, 0;
	mov.u64 	%rd512, %rd513;
	@%p44 bra 	$L__BB315_30;
	add.s32 	%r201, %r6, -2;
	and.b32  	%r131, %r6, -4;
	neg.s32 	%r200, %r131;
	mov.b64 	%rd513, 0;
$L__BB315_4:
	.pragma "nounroll";
	add.s32 	%r12, %r201, 1;
	mul.wide.u32 	%rd396, %r12, 8;
	add.s64 	%rd397, %rd2, %rd396;
	ld.global.u64 	%rd10, [%rd397];
	or.b64  	%rd398, %rd509, %rd10;
	and.b64  	%rd399, %rd398, -4294967296;
	setp.ne.s64 	%p45, %rd399, 0;
	@%p45 bra 	$L__BB315_6;
	cvt.u32.u64 	%r132, %rd10;
	cvt.u32.u64 	%r133, %rd509;
	div.u32 	%r134, %r133, %r132;
	mul.lo.s32 	%r135, %r134, %r132;
	sub.s32 	%r136, %r133, %r135;
	cvt.u64.u32 	%rd474, %r134;
	cvt.u64.u32 	%rd475, %r136;
	bra.uni 	$L__BB315_7;
$L__BB315_6:
	div.s64 	%rd474, %rd509, %rd10;
	mul.lo.s64 	%rd400, %rd474, %rd10;
	sub.s64 	%rd475, %rd509, %rd400;
$L__BB315_7:
	mul.wide.u32 	%rd401, %r12, 8;
	add.s64 	%rd402, %rd1, %rd401;
	ld.global.u64 	%rd17, [%rd402];
	mad.lo.s64 	%rd18, %rd17, %rd475, %rd512;
	or.b64  	%rd403, %rd508, %rd10;
	and.b64  	%rd404, %rd403, -4294967296;
	setp.ne.s64 	%p46, %rd404, 0;
	@%p46 bra 	$L__BB315_9;
	cvt.u32.u64 	%r137, %rd10;
	cvt.u32.u64 	%r138, %rd508;
	div.u32 	%r139, %r138, %r137;
	mul.lo.s32 	%r140, %r139, %r137;
	sub.s32 	%r141, %r138, %r140;
	cvt.u64.u32 	%rd476, %r139;
	cvt.u64.u32 	%rd477, %r141;
	bra.uni 	$L__BB315_10;
$L__BB315_9:
	div.s64 	%rd476, %rd508, %rd10;
	mul.lo.s64 	%rd405, %rd476, %rd10;
	sub.s64 	%rd477, %rd508, %rd405;
$L__BB315_10:
	mad.lo.s64 	%rd25, %rd477, %rd17, %rd513;
	add.s32 	%r13, %r201, -2;
	mul.wide.u32 	%rd406, %r201, 8;
	add.s64 	%rd407, %rd2, %rd406;
	ld.global.u64 	%rd26, [%rd407];
	or.b64  	%rd408, %rd474, %rd26;
	and.b64  	%rd409, %rd408, -4294967296;
	setp.ne.s64 	%p47, %rd409, 0;
	@%p47 bra 	$L__BB315_12;
	cvt.u32.u64 	%r142, %rd26;
	cvt.u32.u64 	%r143, %rd474;
	div.u32 	%r144, %r143, %r142;
	mul.lo.s32 	%r145, %r144, %r142;
	sub.s32 	%r146, %r143, %r145;
	cvt.u64.u32 	%rd478, %r144;
	cvt.u64.u32 	%rd479, %r146;
	bra.uni 	$L__BB315_13;
$L__BB315_12:
	div.s64 	%rd478, %rd474, %rd26;
	mul.lo.s64 	%rd410, %rd478, %rd26;
	sub.s64 	%rd479, %rd474, %rd410;
$L__BB315_13:
	mul.wide.u32 	%rd411, %r201, 8;
	add.s64 	%rd412, %rd1, %rd411;
	ld.global.u64 	%rd33, [%rd412];
	mad.lo.s64 	%rd34, %rd33, %rd479, %rd18;
	or.b64  	%rd413, %rd476, %rd26;
	and.b64  	%rd414, %rd413, -4294967296;
	setp.ne.s64 	%p48, %rd414, 0;
	@%p48 bra 	$L__BB315_15;
	cvt.u32.u64 	%r147, %rd26;
	cvt.u32.u64 	%r148, %rd476;
	div.u32 	%r149, %r148, %r147;
	mul.lo.s32 	%r150, %r149, %r147;
	sub.s32 	%r151, %r148, %r150;
	cvt.u64.u32 	%rd480, %r149;
	cvt.u64.u32 	%rd481, %r151;
	bra.uni 	$L__BB315_16;
$L__BB315_15:
	div.s64 	%rd480, %rd476, %rd26;
	mul.lo.s64 	%rd415, %rd480, %rd26;
	sub.s64 	%rd481, %rd476, %rd415;
$L__BB315_16:
	mad.lo.s64 	%rd41, %rd481, %rd33, %rd25;
	add.s32 	%r14, %r201, -1;
	mul.wide.u32 	%rd416, %r14, 8;
	add.s64 	%rd417, %rd2, %rd416;
	ld.global.u64 	%rd42, [%rd417];
	or.b64  	%rd418, %rd478, %rd42;
	and.b64  	%rd419, %rd418, -4294967296;
	setp.ne.s64 	%p49, %rd419, 0;
	@%p49 bra 	$L__BB315_18;
	cvt.u32.u64 	%r152, %rd42;
	cvt.u32.u64 	%r153, %rd478;
	div.u32 	%r154, %r153, %r152;
	mul.lo.s32 	%r155, %r154, %r152;
	sub.s32 	%r156, %r153, %r155;
	cvt.u64.u32 	%rd482, %r154;
	cvt.u64.u32 	%rd483, %r156;
	bra.uni 	$L__BB315_19;
$L__BB315_18:
	div.s64 	%rd482, %rd478, %rd42;
	mul.lo.s64 	%rd420, %rd482, %rd42;
	sub.s64 	%rd483, %rd478, %rd420;
$L__BB315_19:
	mul.wide.u32 	%rd421, %r14, 8;
	add.s64 	%rd422, %rd1, %rd421;
	ld.global.u64 	%rd49, [%rd422];
	mad.lo.s64 	%rd50, %rd49, %rd483, %rd34;
	or.b64  	%rd423, %rd480, %rd42;
	and.b64  	%rd424, %rd423, -4294967296;
	setp.ne.s64 	%p50, %rd424, 0;
	@%p50 bra 	$L__BB315_21;
	cvt.u32.u64 	%r157, %rd42;
	cvt.u32.u64 	%r158, %rd480;
	div.u32 	%r159, %r158, %r157;
	mul.lo.s32 	%r160, %r159, %r157;
	sub.s32 	%r161, %r158, %r160;
	cvt.u64.u32 	%rd484, %r159;
	cvt.u64.u32 	%rd485, %r161;
	bra.uni 	$L__BB315_22;
$L__BB315_21:
	div.s64 	%rd484, %rd480, %rd42;
	mul.lo.s64 	%rd425, %rd484, %rd42;
	sub.s64 	%rd485, %rd480, %rd425;
$L__BB315_22:
	mad.lo.s64 	%rd57, %rd485, %rd49, %rd41;
	mul.wide.u32 	%rd426, %r13, 8;
	add.s64 	%rd427, %rd2, %rd426;
	ld.global.u64 	%rd58, [%rd427];
	or.b64  	%rd428, %rd482, %rd58;
	and.b64  	%rd429, %rd428, -4294967296;
	setp.ne.s64 	%p51, %rd429, 0;
	@%p51 bra 	$L__BB315_24;
	cvt.u32.u64 	%r162, %rd58;
	cvt.u32.u64 	%r163, %rd482;
	div.u32 	%r164, %r163, %r162;
	mul.lo.s32 	%r165, %r164, %r162;
	sub.s32 	%r166, %r163, %r165;
	cvt.u64.u32 	%rd509, %r164;
	cvt.u64.u32 	%rd487, %r166;
	bra.uni 	$L__BB315_25;
$L__BB315_24:
	div.s64 	%rd509, %rd482, %rd58;
	mul.lo.s64 	%rd430, %rd509, %rd58;
	sub.s64 	%rd487, %rd482, %rd430;
$L__BB315_25:
	mul.wide.u32 	%rd431, %r13, 8;
	add.s64 	%rd432, %rd1, %rd431;
	ld.global.u64 	%rd65, [%rd432];
	mad.lo.s64 	%rd512, %rd65, %rd487, %rd50;
	or.b64  	%rd433, %rd484, %rd58;
	and.b64  	%rd434, %rd433, -4294967296;
	setp.ne.s64 	%p52, %rd434, 0;
	@%p52 bra 	$L__BB315_27;
	cvt.u32.u64 	%r167, %rd58;
	cvt.u32.u64 	%r168, %rd484;
	div.u32 	%r169, %r168, %r167;
	mul.lo.s32 	%r170, %r169, %r167;
	sub.s32 	%r171, %r168, %r170;
	cvt.u64.u32 	%rd508, %r169;
	cvt.u64.u32 	%rd489, %r171;
	bra.uni 	$L__BB315_28;
$L__BB315_27:
	div.s64 	%rd508, %rd484, %rd58;
	mul.lo.s64 	%rd435, %rd508, %rd58;
	sub.s64 	%rd489, %rd484, %rd435;
$L__BB315_28:
	mad.lo.s64 	%rd513, %rd489, %rd65, %rd57;
	add.s32 	%r201, %r201, -4;
	add.s32 	%r200, %r200, 4;
	setp.ne.s32 	%p53, %r200, 0;
	@%p53 bra 	$L__BB315_4;
	add.s32 	%r203, %r201, 1;
$L__BB315_30:
	and.b32  	%r19, %r6, 3;
	setp.eq.s32 	%p54, %r19, 0;
	@%p54 bra 	$L__BB315_53;
	setp.eq.s32 	%p55, %r19, 1;
	@%p55 bra 	$L__BB315_45;
	mul.wide.u32 	%rd437, %r203, 8;
	add.s64 	%rd438, %rd2, %rd437;
	ld.global.u64 	%rd80, [%rd438];
	or.b64  	%rd439, %rd509, %rd80;
	and.b64  	%rd440, %rd439, -4294967296;
	setp.ne.s64 	%p56, %rd440, 0;
	@%p56 bra 	$L__BB315_34;
	cvt.u32.u64 	%r172, %rd80;
	cvt.u32.u64 	%r173, %rd509;
	div.u32 	%r174, %r173, %r172;
	mul.lo.s32 	%r175, %r174, %r172;
	sub.s32 	%r176, %r173, %r175;
	cvt.u64.u32 	%rd496, %r174;
	cvt.u64.u32 	%rd497, %r176;
	bra.uni 	$L__BB315_35;
$L__BB315_34:
	div.s64 	%rd496, %rd509, %rd80;
	mul.lo.s64 	%rd441, %rd496, %rd80;
	sub.s64 	%rd497, %rd509, %rd441;
$L__BB315_35:
	add.s64 	%rd443, %rd1, %rd437;
	ld.global.u64 	%rd87, [%rd443];
	mad.lo.s64 	%rd88, %rd87, %rd497, %rd512;
	or.b64  	%rd444, %rd508, %rd80;
	and.b64  	%rd445, %rd444, -4294967296;
	setp.ne.s64 	%p57, %rd445, 0;
	@%p57 bra 	$L__BB315_37;
	cvt.u32.u64 	%r177, %rd80;
	cvt.u32.u64 	%r178, %rd508;
	div.u32 	%r179, %r178, %r177;
	mul.lo.s32 	%r180, %r179, %r177;
	sub.s32 	%r181, %r178, %r180;
	cvt.u64.u32 	%rd498, %r179;
	cvt.u64.u32 	%rd499, %r181;
	bra.uni 	$L__BB315_38;
$L__BB315_37:
	div.s64 	%rd498, %rd508, %rd80;
	mul.lo.s64 	%rd446, %rd498, %rd80;
	sub.s64 	%rd499, %rd508, %rd446;
$L__BB315_38:
	mad.lo.s64 	%rd95, %rd499, %rd87, %rd513;
	add.s32 	%r20, %r203, -1;
	mul.wide.u32 	%rd447, %r20, 8;
	add.s64 	%rd448, %rd2, %rd447;
	ld.global.u64 	%rd96, [%rd448];
	or.b64  	%rd449, %rd496, %rd96;
	and.b64  	%rd450, %rd449, -4294967296;
	setp.ne.s64 	%p58, %rd450, 0;
	@%p58 bra 	$L__BB315_40;
	cvt.u32.u64 	%r182, %rd96;
	cvt.u32.u64 	%r183, %rd496;
	div.u32 	%r184, %r183, %r182;
	mul.lo.s32 	%r185, %r184, %r182;
	sub.s32 	%r186, %r183, %r185;
	cvt.u64.u32 	%rd509, %r184;
	cvt.u64.u32 	%rd501, %r186;
	bra.uni 	$L__BB315_41;
$L__BB315_40:
	div.s64 	%rd509, %rd496, %rd96;
	mul.lo.s64 	%rd451, %rd509, %rd96;
	sub.s64 	%rd501, %rd496, %rd451;
$L__BB315_41:
	add.s64 	%rd453, %rd1, %rd447;
	ld.global.u64 	%rd103, [%rd453];
	mad.lo.s64 	%rd512, %rd103, %rd501, %rd88;
	or.b64  	%rd454, %rd498, %rd96;
	and.b64  	%rd455, %rd454, -4294967296;
	setp.ne.s64 	%p59, %rd455, 0;
	@%p59 bra 	$L__BB315_43;
	cvt.u32.u64 	%r187, %rd96;
	cvt.u32.u64 	%r188, %rd498;
	div.u32 	%r189, %r188, %r187;
	mul.lo.s32 	%r190, %r189, %r187;
	sub.s32 	%r191, %r188, %r190;
	cvt.u64.u32 	%rd508, %r189;
	cvt.u64.u32 	%rd503, %r191;
	bra.uni 	$L__BB315_44;
$L__BB315_43:
	div.s64 	%rd508, %rd498, %rd96;
	mul.lo.s64 	%rd456, %rd508, %rd96;
	sub.s64 	%rd503, %rd498, %rd456;
$L__BB315_44:
	mad.lo.s64 	%rd513, %rd503, %rd103, %rd95;
	add.s32 	%r203, %r203, -2;
$L__BB315_45:
	and.b32  	%r192, %r6, 1;
	setp.eq.b32 	%p60, %r192, 1;
	not.pred 	%p61, %p60;
	@%p61 bra 	$L__BB315_53;
	mul.wide.u32 	%rd457, %r203, 8;
	add.s64 	%rd458, %rd2, %rd457;
	ld.global.u64 	%rd118, [%rd458];
	or.b64  	%rd459, %rd509, %rd118;
	and.b64  	%rd460, %rd459, -4294967296;
	setp.ne.s64 	%p62, %rd460, 0;
	@%p62 bra 	$L__BB315_48;
	cvt.u32.u64 	%r193, %rd118;
	cvt.u32.u64 	%r194, %rd509;
	rem.u32 	%r195, %r194, %r193;
	cvt.u64.u32 	%rd510, %r195;
	bra.uni 	$L__BB315_49;
$L__BB315_48:
	rem.s64 	%rd510, %rd509, %rd118;
$L__BB315_49:
	add.s64 	%rd462, %rd1, %rd457;
	ld.global.u64 	%rd122, [%rd462];
	mad.lo.s64 	%rd512, %rd122, %rd510, %rd512;
	or.b64  	%rd463, %rd508, %rd118;
	and.b64  	%rd464, %rd463, -4294967296;
	setp.ne.s64 	%p63, %rd464, 0;
	@%p63 bra 	$L__BB315_51;
	cvt.u32.u64 	%r196, %rd118;
	cvt.u32.u64 	%r197, %rd508;
	rem.u32 	%r198, %r197, %r196;
	cvt.u64.u32 	%rd511, %r198;
	bra.uni 	$L__BB315_52;
$L__BB315_51:
	rem.s64 	%rd511, %rd508, %rd118;
$L__BB315_52:
	mad.lo.s64 	%rd513, %rd511, %rd122, %rd513;
$L__BB315_53:
	add.s64 	%rd465, %rd3, %rd512;
	ld.global.u8 	%rs3, [%rd465];
	setp.ne.s16 	%p65, %rs3, 0;
	mov.pred 	%p85, -1;
	@%p65 bra 	$L__BB315_55;
	add.s64 	%rd466, %rd3, %rd513;
	ld.global.u8 	%rs4, [%rd466];
	setp.ne.s16 	%p85, %rs4, 0;
$L__BB315_55:
	selp.u16 	%rs5, 1, 0, %p85;
	st.shared.u8 	[%r5], %rs5;
	bra.uni 	$L__BB315_116;
$L__BB315_56:
	cvt.u64.u32 	%rd545, %r4;
	setp.le.u64 	%p18, %rd262, %rd545;
	@%p18 bra 	$L__BB315_116;
	cvt.u32.u64 	%r23, %rd261;
	add.s32 	%r207, %r23, -1;
	setp.lt.s32 	%p19, %r207, 0;
	mov.b64 	%rd554, 0;
	@%p19 bra 	$L__BB315_115;
	and.b32  	%r25, %r23, 7;
	setp.lt.u32 	%p20, %r207, 7;
	mov.b64 	%rd554, 0;
	@%p20 bra 	$L__BB315_86;
	add.s32 	%r205, %r23, -4;
	and.b32  	%r56, %r23, -8;
	neg.s32 	%r204, %r56;
	mov.b64 	%rd554, 0;
$L__BB315_60:
	.pragma "nounroll";
	add.s32 	%r30, %r205, 3;
	mul.wide.u32 	%rd270, %r30, 8;
	add.s64 	%rd271, %rd2, %rd270;
	ld.global.u64 	%rd133, [%rd271];
	or.b64  	%rd272, %rd545, %rd133;
	and.b64  	%rd273, %rd272, -4294967296;
	setp.ne.s64 	%p21, %rd273, 0;
	@%p21 bra 	$L__BB315_62;
	cvt.u32.u64 	%r57, %rd133;
	cvt.u32.u64 	%r58, %rd545;
	div.u32 	%r59, %r58, %r57;
	mul.lo.s32 	%r60, %r59, %r57;
	sub.s32 	%r61, %r58, %r60;
	cvt.u64.u32 	%rd516, %r59;
	cvt.u64.u32 	%rd517, %r61;
	bra.uni 	$L__BB315_63;
$L__BB315_62:
	div.s64 	%rd516, %rd545, %rd133;
	mul.lo.s64 	%rd274, %rd516, %rd133;
	sub.s64 	%rd517, %rd545, %rd274;
$L__BB315_63:
	add.s64 	%rd276, %rd1, %rd270;
	ld.global.u64 	%rd277, [%rd276];
	mad.lo.s64 	%rd140, %rd277, %rd517, %rd554;
	add.s32 	%r31, %r205, 2;
	mul.wide.u32 	%rd278, %r31, 8;
	add.s64 	%rd279, %rd2, %rd278;
	ld.global.u64 	%rd141, [%rd279];
	or.b64  	%rd280, %rd516, %rd141;
	and.b64  	%rd281, %rd280, -4294967296;
	setp.ne.s64 	%p22, %rd281, 0;
	@%p22 bra 	$L__BB315_65;
	cvt.u32.u64 	%r62, %rd141;
	cvt.u32.u64 	%r63, %rd516;
	div.u32 	%r64, %r63, %r62;
	mul.lo.s32 	%r65, %r64, %r62;
	sub.s32 	%r66, %r63, %r65;
	cvt.u64.u32 	%rd518, %r64;
	cvt.u64.u32 	%rd519, %r66;
	bra.uni 	$L__BB315_66;
$L__BB315_65:
	div.s64 	%rd518, %rd516, %rd141;
	mul.lo.s64 	%rd282, %rd518, %rd141;
	sub.s64 	%rd519, %rd516, %rd282;
$L__BB315_66:
	add.s64 	%rd284, %rd1, %rd278;
	ld.global.u64 	%rd285, [%rd284];
	mad.lo.s64 	%rd148, %rd285, %rd519, %rd140;
	add.s32 	%r32, %r205, 1;
	mul.wide.u32 	%rd286, %r32, 8;
	add.s64 	%rd287, %rd2, %rd286;
	ld.global.u64 	%rd149, [%rd287];
	or.b64  	%rd288, %rd518, %rd149;
	and.b64  	%rd289, %rd288, -4294967296;
	setp.ne.s64 	%p23, %rd289, 0;
	@%p23 bra 	$L__BB315_68;
	cvt.u32.u64 	%r67, %rd149;
	cvt.u32.u64 	%r68, %rd518;
	div.u32 	%r69, %r68, %r67;
	mul.lo.s32 	%r70, %r69, %r67;
	sub.s32 	%r71, %r68, %r70;
	cvt.u64.u32 	%rd520, %r69;
	cvt.u64.u32 	%rd521, %r71;
	bra.uni 	$L__BB315_69;
$L__BB315_68:
	div.s64 	%rd520, %rd518, %rd149;
	mul.lo.s64 	%rd290, %rd520, %rd149;
	sub.s64 	%rd521, %rd518, %rd290;
$L__BB315_69:
	add.s64 	%rd292, %rd1, %rd286;
	ld.global.u64 	%rd293, [%rd292];
	mad.lo.s64 	%rd156, %rd293, %rd521, %rd148;
	add.s32 	%r33, %r205, -4;
	mul.wide.u32 	%rd294, %r205, 8;
	add.s64 	%rd295, %rd2, %rd294;
	ld.global.u64 	%rd157, [%rd295];
	or.b64  	%rd296, %rd520, %rd157;
	and.b64  	%rd297, %rd296, -4294967296;
	setp.ne.s64 	%p24, %rd297, 0;
	@%p24 bra 	$L__BB315_71;
	cvt.u32.u64 	%r72, %rd157;
	cvt.u32.u64 	%r73, %rd520;
	div.u32 	%r74, %r73, %r72;
	mul.lo.s32 	%r75, %r74, %r72;
	sub.s32 	%r76, %r73, %r75;
	cvt.u64.u32 	%rd522, %r74;
	cvt.u64.u32 	%rd523, %r76;
	bra.uni 	$L__BB315_72;
$L__BB315_71:
	div.s64 	%rd522, %rd520, %rd157;
	mul.lo.s64 	%rd298, %rd522, %rd157;
	sub.s64 	%rd523, %rd520, %rd298;
$L__BB315_72:
	add.s64 	%rd300, %rd1, %rd294;
	ld.global.u64 	%rd301, [%rd300];
	mad.lo.s64 	%rd164, %rd301, %rd523, %rd156;
	add.s32 	%r34, %r205, -1;
	mul.wide.u32 	%rd302, %r34, 8;
	add.s64 	%rd303, %rd2, %rd302;
	ld.global.u64 	%rd165, [%rd303];
	or.b64  	%rd304, %rd522, %rd165;
	and.b64  	%rd305, %rd304, -4294967296;
	setp.ne.s64 	%p25, %rd305, 0;
	@%p25 bra 	$L__BB315_74;
	cvt.u32.u64 	%r77, %rd165;
	cvt.u32.u64 	%r78, %rd522;
	div.u32 	%r79, %r78, %r77;
	mul.lo.s32 	%r80, %r79, %r77;
	sub.s32 	%r81, %r78, %r80;
	cvt.u64.u32 	%rd524, %r79;
	cvt.u64.u32 	%rd525, %r81;
	bra.uni 	$L__BB315_75;
$L__BB315_74:
	div.s64 	%rd524, %rd522, %rd165;
	mul.lo.s64 	%rd306, %rd524, %rd165;
	sub.s64 	%rd525, %rd522, %rd306;
$L__BB315_75:
	add.s64 	%rd308, %rd1, %rd302;
	ld.global.u64 	%rd309, [%rd308];
	mad.lo.s64 	%rd172, %rd309, %rd525, %rd164;
	add.s32 	%r35, %r205, -2;
	mul.wide.u32 	%rd310, %r35, 8;
	add.s64 	%rd311, %rd2, %rd310;
	ld.global.u64 	%rd173, [%rd311];
	or.b64  	%rd312, %rd524, %rd173;
	and.b64  	%rd313, %rd312, -4294967296;
	setp.ne.s64 	%p26, %rd313, 0;
	@%p26 bra 	$L__BB315_77;
	cvt.u32.u64 	%r82, %rd173;
	cvt.u32.u64 	%r83, %rd524;
	div.u32 	%r84, %r83, %r82;
	mul.lo.s32 	%r85, %r84, %r82;
	sub.s32 	%r86, %r83, %r85;
	cvt.u64.u32 	%rd526, %r84;
	cvt.u64.u32 	%rd527, %r86;
	bra.uni 	$L__BB315_78;
$L__BB315_77:
	div.s64 	%rd526, %rd524, %rd173;
	mul.lo.s64 	%rd314, %rd526, %rd173;
	sub.s64 	%rd527, %rd524, %rd314;
$L__BB315_78:
	add.s64 	%rd316, %rd1, %rd310;
	ld.global.u64 	%rd317, [%rd316];
	mad.lo.s64 	%rd180, %rd317, %rd527, %rd172;
	add.s32 	%r36, %r205, -3;
	mul.wide.u32 	%rd318, %r36, 8;
	add.s64 	%rd319, %rd2, %rd318;
	ld.global.u64 	%rd181, [%rd319];
	or.b64  	%rd320, %rd526, %rd181;
	and.b64  	%rd321, %rd320, -4294967296;
	setp.ne.s64 	%p27, %rd321, 0;
	@%p27 bra 	$L__BB315_80;
	cvt.u32.u64 	%r87, %rd181;
	cvt.u32.u64 	%r88, %rd526;
	div.u32 	%r89, %r88, %r87;
	mul.lo.s32 	%r90, %r89, %r87;
	sub.s32 	%r91, %r88, %r90;
	cvt.u64.u32 	%rd528, %r89;
	cvt.u64.u32 	%rd529, %r91;
	bra.uni 	$L__BB315_81;
$L__BB315_80:
	div.s64 	%rd528, %rd526, %rd181;
	mul.lo.s64 	%rd322, %rd528, %rd181;
	sub.s64 	%rd529, %rd526, %rd322;
$L__BB315_81:
	add.s64 	%rd324, %rd1, %rd318;
	ld.global.u64 	%rd325, [%rd324];
	mad.lo.s64 	%rd188, %rd325, %rd529, %rd180;
	mul.wide.u32 	%rd326, %r33, 8;
	add.s64 	%rd327, %rd2, %rd326;
	ld.global.u64 	%rd189, [%rd327];
	or.b64  	%rd328, %rd528, %rd189;
	and.b64  	%rd329, %rd328, -4294967296;
	setp.ne.s64 	%p28, %rd329, 0;
	@%p28 bra 	$L__BB315_83;
	cvt.u32.u64 	%r92, %rd189;
	cvt.u32.u64 	%r93, %rd528;
	div.u32 	%r94, %r93, %r92;
	mul.lo.s32 	%r95, %r94, %r92;
	sub.s32 	%r96, %r93, %r95;
	cvt.u64.u32 	%rd545, %r94;
	cvt.u64.u32 	%rd531, %r96;
	bra.uni 	$L__BB315_84;
$L__BB315_83:
	div.s64 	%rd545, %rd528, %rd189;
	mul.lo.s64 	%rd330, %rd545, %rd189;
	sub.s64 	%rd531, %rd528, %rd330;
$L__BB315_84:
	add.s64 	%rd332, %rd1, %rd326;
	ld.global.u64 	%rd333, [%rd332];
	mad.lo.s64 	%rd554, %rd333, %rd531, %rd188;
	add.s32 	%r205, %r205, -8;
	add.s32 	%r204, %r204, 8;
	setp.ne.s32 	%p29, %r204, 0;
	@%p29 bra 	$L__BB315_60;
	add.s32 	%r207, %r205, 3;
$L__BB315_86:
	setp.eq.s32 	%p30, %r25, 0;
	@%p30 bra 	$L__BB315_115;
	and.b32  	%r41, %r23, 3;
	setp.lt.u32 	%p31, %r25, 4;
	@%p31 bra 	$L__BB315_101;
	mul.wide.u32 	%rd335, %r207, 8;
	add.s64 	%rd336, %rd2, %rd335;
	ld.global.u64 	%rd200, [%rd336];
	or.b64  	%rd337, %rd545, %rd200;
	and.b64  	%rd338, %rd337, -4294967296;
	setp.ne.s64 	%p32, %rd338, 0;
	@%p32 bra 	$L__BB315_90;
	cvt.u32.u64 	%r97, %rd200;
	cvt.u32.u64 	%r98, %rd545;
	div.u32 	%r99, %r98, %r97;
	mul.lo.s32 	%r100, %r99, %r97;
	sub.s32 	%r101, %r98, %r100;
	cvt.u64.u32 	%rd535, %r99;
	cvt.u64.u32 	%rd536, %r101;
	bra.uni 	$L__BB315_91;
$L__BB315_90:
	div.s64 	%rd535, %rd545, %rd200;
	mul.lo.s64 	%rd339, %rd535, %rd200;
	sub.s64 	%rd536, %rd545, %rd339;
$L__BB315_91:
	add.s64 	%rd341, %rd1, %rd335;
	ld.global.u64 	%rd342, [%rd341];
	mad.lo.s64 	%rd207, %rd342, %rd536, %rd554;
	add.s32 	%r42, %r207, -1;
	mul.wide.u32 	%rd343, %r42, 8;
	add.s64 	%rd344, %rd2, %rd343;
	ld.global.u64 	%rd208, [%rd344];
	or.b64  	%rd345, %rd535, %rd208;
	and.b64  	%rd346, %rd345, -4294967296;
	setp.ne.s64 	%p33, %rd346, 0;
	@%p33 bra 	$L__BB315_93;
	cvt.u32.u64 	%r102, %rd208;
	cvt.u32.u64 	%r103, %rd535;
	div.u32 	%r104, %r103, %r102;
	mul.lo.s32 	%r105, %r104, %r102;
	sub.s32 	%r106, %r103, %r105;
	cvt.u64.u32 	%rd537, %r104;
	cvt.u64.u32 	%rd538, %r106;
	bra.uni 	$L__BB315_94;
$L__BB315_93:
	div.s64 	%rd537, %rd535, %rd208;
	mul.lo.s64 	%rd347, %rd537, %rd208;
	sub.s64 	%rd538, %rd535, %rd347;
$L__BB315_94:
	add.s64 	%rd349, %rd1, %rd343;
	ld.global.u64 	%rd350, [%rd349];
	mad.lo.s64 	%rd215, %rd350, %rd538, %rd207;
	add.s32 	%r43, %r207, -2;
	mul.wide.u32 	%rd351, %r43, 8;
	add.s64 	%rd352, %rd2, %rd351;
	ld.global.u64 	%rd216, [%rd352];
	or.b64  	%rd353, %rd537, %rd216;
	and.b64  	%rd354, %rd353, -4294967296;
	setp.ne.s64 	%p34, %rd354, 0;
	@%p34 bra 	$L__BB315_96;
	cvt.u32.u64 	%r107, %rd216;
	cvt.u32.u64 	%r108, %rd537;
	div.u32 	%r109, %r108, %r107;
	mul.lo.s32 	%r110, %r109, %r107;
	sub.s32 	%r111, %r108, %r110;
	cvt.u64.u32 	%rd539, %r109;
	cvt.u64.u32 	%rd540, %r111;
	bra.uni 	$L__BB315_97;
$L__BB315_96:
	div.s64 	%rd539, %rd537, %rd216;
	mul.lo.s64 	%rd355, %rd539, %rd216;
	sub.s64 	%rd540, %rd537, %rd355;
$L__BB315_97:
	add.s64 	%rd357, %rd1, %rd351;
	ld.global.u64 	%rd358, [%rd357];
	mad.lo.s64 	%rd223, %rd358, %rd540, %rd215;
	add.s32 	%r44, %r207, -3;
	mul.wide.u32 	%rd359, %r44, 8;
	add.s64 	%rd360, %rd2, %rd359;
	ld.global.u64 	%rd224, [%rd360];
	or.b64  	%rd361, %rd539, %rd224;
	and.b64  	%rd362, %rd361, -4294967296;
	setp.ne.s64 	%p35, %rd362, 0;
	@%p35 bra 	$L__BB315_99;
	cvt.u32.u64 	%r112, %rd224;
	cvt.u32.u64 	%r113, %rd539;
	div.u32 	%r114, %r113, %r112;
	mul.lo.s32 	%r115, %r114, %r112;
	sub.s32 	%r116, %r113, %r115;
	cvt.u64.u32 	%rd545, %r114;
	cvt.u64.u32 	%rd542, %r116;
	bra.uni 	$L__BB315_100;
$L__BB315_99:
	div.s64 	%rd545, %rd539, %rd224;
	mul.lo.s64 	%rd363, %rd545, %rd224;
	sub.s64 	%rd542, %rd539, %rd363;
$L__BB315_100:
	add.s64 	%rd365, %rd1, %rd359;
	ld.global.u64 	%rd366, [%rd365];
	mad.lo.s64 	%rd554, %rd366, %rd542, %rd223;
	add.s32 	%r207, %r207, -4;
$L__BB315_101:
	setp.eq.s32 	%p36, %r41, 0;
	@%p36 bra 	$L__BB315_115;
	setp.eq.s32 	%p37, %r41, 1;
	@%p37 bra 	$L__BB315_110;
	mul.wide.u32 	%rd368, %r207, 8;
	add.s64 	%rd369, %rd2, %rd368;
	ld.global.u64 	%rd235, [%rd369];
	or.b64  	%rd370, %rd545, %rd235;
	and.b64  	%rd371, %rd370, -4294967296;
	setp.ne.s64 	%p38, %rd371, 0;
	@%p38 bra 	$L__BB315_105;
	cvt.u32.u64 	%r117, %rd235;
	cvt.u32.u64 	%r118, %rd545;
	div.u32 	%r119, %r118, %r117;
	mul.lo.s32 	%r120, %r119, %r117;
	sub.s32 	%r121, %r118, %r120;
	cvt.u64.u32 	%rd546, %r119;
	cvt.u64.u32 	%rd547, %r121;
	bra.uni 	$L__BB315_106;
$L__BB315_105:
	div.s64 	%rd546, %rd545, %rd235;
	mul.lo.s64 	%rd372, %rd546, %rd235;
	sub.s64 	%rd547, %rd545, %rd372;
$L__BB315_106:
	add.s64 	%rd374, %rd1, %rd368;
	ld.global.u64 	%rd375, [%rd374];
	mad.lo.s64 	%rd242, %rd375, %rd547, %rd554;
	add.s32 	%r47, %r207, -1;
	mul.wide.u32 	%rd376, %r47, 8;
	add.s64 	%rd377, %rd2, %rd376;
	ld.global.u64 	%rd243, [%rd377];
	or.b64  	%rd378, %rd546, %rd243;
	and.b64  	%rd379, %rd378, -4294967296;
	setp.ne.s64 	%p39, %rd379, 0;
	@%p39 bra 	$L__BB315_108;
	cvt.u32.u64 	%r122, %rd243;
	cvt.u32.u64 	%r123, %rd546;
	div.u32 	%r124, %r123, %r122;
	mul.lo.s32 	%r125, %r124, %r122;
	sub.s32 	%r126, %r123, %r125;
	cvt.u64.u32 	%rd545, %r124;
	cvt.u64.u32 	%rd549, %r126;
	bra.uni 	$L__BB315_109;
$L__BB315_108:
	div.s64 	%rd545, %rd546, %rd243;
	mul.lo.s64 	%rd380, %rd545, %rd243;
	sub.s64 	%rd549, %rd546, %rd380;
$L__BB315_109:
	add.s64 	%rd382, %rd1, %rd376;
	ld.global.u64 	%rd383, [%rd382];
	mad.lo.s64 	%rd554, %rd383, %rd549, %rd242;
	add.s32 	%r207, %r207, -2;
$L__BB315_110:
	and.b32  	%r127, %r23, 1;
	setp.eq.b32 	%p40, %r127, 1;
	not.pred 	%p41, %p40;
	@%p41 bra 	$L__BB315_115;
	mul.wide.u32 	%rd384, %r207, 8;
	add.s64 	%rd385, %rd2, %rd384;
	ld.global.u64 	%rd254, [%rd385];
	or.b64  	%rd386, %rd545, %rd254;
	and.b64  	%rd387, %rd386, -4294967296;
	setp.ne.s64 	%p42, %rd387, 0;
	@%p42 bra 	$L__BB315_113;
	cvt.u32.u64 	%r128, %rd254;
	cvt.u32.u64 	%r129, %rd545;
	rem.u32 	%r130, %r129, %r128;
	cvt.u64.u32 	%rd553, %r130;
	bra.uni 	$L__BB315_114;
$L__BB315_113:
	rem.s64 	%rd553, %rd545, %rd254;
$L__BB315_114:
	add.s64 	%rd389, %rd1, %rd384;
	ld.global.u64 	%rd390, [%rd389];
	mad.lo.s64 	%rd554, %rd390, %rd553, %rd554;
$L__BB315_115:
	add.s64 	%rd391, %rd3, %rd554;
	ld.global.u8 	%rs2, [%rd391];
	st.shared.u8 	[%r5], %rs2;
$L__BB315_116:
	bar.sync 	0;
	setp.lt.u32 	%p66, %r209, 66;
	@%p66 bra 	$L__BB315_122;
$L__BB315_117:
	shr.u32 	%r51, %r209, 1;
	setp.ge.u32 	%p67, %r1, %r51;
	@%p67 bra 	$L__BB315_121;
	ld.shared.u8 	%rs6, [%r5];
	setp.ne.s16 	%p69, %rs6, 0;
	mov.pred 	%p86, -1;
	@%p69 bra 	$L__BB315_120;
	add.s32 	%r199, %r5, %r51;
	ld.shared.u8 	%rs7, [%r199];
	setp.ne.s16 	%p86, %rs7, 0;
$L__BB315_120:
	selp.u16 	%rs8, 1, 0, %p86;
	st.shared.u8 	[%r5], %rs8;
$L__BB315_121:
	bar.sync 	0;
	setp.gt.u32 	%p70, %r209, 131;
	mov.u32 	%r209, %r51;
	@%p70 bra 	$L__BB315_117;
$L__BB315_122:
	setp.gt.u32 	%p71, %r1, 31;
	@%p71 bra 	$L__BB315_137;
	ld.volatile.shared.u8 	%rs9, [%r5];
	setp.ne.s16 	%p73, %rs9, 0;
	mov.pred 	%p87, -1;
	@%p73 bra 	$L__BB315_125;
	ld.volatile.shared.u8 	%rs10, [%r5+32];
	setp.ne.s16 	%p87, %rs10, 0;
$L__BB315_125:
	selp.u16 	%rs11, 1, 0, %p87;
	st.volatile.shared.u8 	[%r5], %rs11;
	ld.volatile.shared.u8 	%rs12, [%r5];
	setp.ne.s16 	%p75, %rs12, 0;
	mov.pred 	%p88, -1;
	@%p75 bra 	$L__BB315_127;
	ld.volatile.shared.u8 	%rs13, [%r5+16];
	setp.ne.s16 	%p88, %rs13, 0;
$L__BB315_127:
	selp.u16 	%rs14, 1, 0, %p88;
	st.volatile.shared.u8 	[%r5], %rs14;
	ld.volatile.shared.u8 	%rs15, [%r5];
	setp.ne.s16 	%p77, %rs15, 0;
	mov.pred 	%p89, -1;
	@%p77 bra 	$L__BB315_129;
	ld.volatile.shared.u8 	%rs16, [%r5+8];
	setp.ne.s16 	%p89, %rs16, 0;
$L__BB315_129:
	selp.u16 	%rs17, 1, 0, %p89;
	st.volatile.shared.u8 	[%r5], %rs17;
	ld.volatile.shared.u8 	%rs18, [%r5];
	setp.ne.s16 	%p79, %rs18, 0;
	mov.pred 	%p90, -1;
	@%p79 bra 	$L__BB315_131;
	ld.volatile.shared.u8 	%rs19, [%r5+4];
	setp.ne.s16 	%p90, %rs19, 0;
$L__BB315_131:
	selp.u16 	%rs20, 1, 0, %p90;
	st.volatile.shared.u8 	[%r5], %rs20;
	ld.volatile.shared.u8 	%rs21, [%r5];
	setp.ne.s16 	%p81, %rs21, 0;
	mov.pred 	%p91, -1;
	@%p81 bra 	$L__BB315_133;
	ld.volatile.shared.u8 	%rs22, [%r5+2];
	setp.ne.s16 	%p91, %rs22, 0;
$L__BB315_133:
	selp.u16 	%rs23, 1, 0, %p91;
	st.volatile.shared.u8 	[%r5], %rs23;
	ld.volatile.shared.u8 	%rs24, [%r5];
	setp.ne.s16 	%p83, %rs24, 0;
	mov.pred 	%p92, -1;
	@%p83 bra 	$L__BB315_135;
	ld.volatile.shared.u8 	%rs25, [%r5+1];
	setp.ne.s16 	%p92, %rs25, 0;
$L__BB315_135:
	selp.u16 	%rs26, 1, 0, %p92;
	st.volatile.shared.u8 	[%r5], %rs26;
	setp.ne.s32 	%p84, %r1, 0;
	@%p84 bra 	$L__BB315_137;
	ld.shared.u8 	%rs27, [anysdata_bool];
	cvt.u64.u32 	%rd467, %r2;
	cvta.to.global.u64 	%rd468, %rd260;
	add.s64 	%rd469, %rd468, %rd467;
	st.global.u8 	[%rd469], %rs27;
$L__BB315_137:
	ret;

}
	// .globl	contiguous_any2_bool
.visible .entry contiguous_any2_bool(
	.param .u64 .ptr .align 1 contiguous_any2_bool_param_0,
	.param .u64 .ptr .align 1 contiguous_any2_bool_param_1,
	.param .u64 .ptr .align 1 contiguous_any2_bool_param_2,
	.param .u64 .ptr .align 1 contiguous_any2_bool_param_3,
	.param .u64 contiguous_any2_bool_param_4,
	.param .u64 contiguous_any2_bool_param_5,
	.param .u64 contiguous_any2_bool_param_6,
	.param .u64 contiguous_any2_bool_param_7,
	.param .u64 contiguous_any2_bool_param_8
)
{
	.reg .pred 	%p<94>;
	.reg .b16 	%rs<28>;
	.reg .b32 	%r<211>;
	.reg .b64 	%rd<566>;

	ld.param.u64 	%rd267, [contiguous_any2_bool_param_1];
	ld.param.u64 	%rd268, [contiguous_any2_bool_param_2];
	ld.param.u64 	%rd269, [contiguous_any2_bool_param_3];
	ld.param.u64 	%rd264, [contiguous_any2_bool_param_4];
	ld.param.u64 	%rd270, [contiguous_any2_bool_param_5];
	ld.param.u64 	%rd265, [contiguous_any2_bool_param_6];
	ld.param.u64 	%rd271, [contiguous_any2_bool_param_7];
	cvta.to.global.u64 	%rd1, %rd269;
	cvta.to.global.u64 	%rd2, %rd268;
	cvta.to.global.u64 	%rd565, %rd267;
	mov.u32 	%r1, %tid.x;
	mov.u32 	%r2, %ctaid.x;
	mov.u32 	%r210, %ntid.x;
	mul.lo.s32 	%r52, %r2, %r210;
	shl.b32 	%r53, %r52, 1;
	add.s32 	%r4, %r53, %r1;
	mov.u32 	%r54, anysdata_bool;
	add.s32 	%r5, %r54, %r1;
	mov.b16 	%rs1, 0;
	st.shared.u8 	[%r5], %rs1;
	mov.u32 	%r55, %ctaid.y;
	cvt.u64.u32 	%rd272, %r55;
	add.s64 	%rd4, %rd270, %rd272;
	setp.ge.u64 	%p17, %rd4, %rd271;
	@%p17 bra 	$L__BB316_138;
	add.s32 	%r56, %r4, %r210;
	cvt.u64.u32 	%rd5, %r56;
	setp.le.u64 	%p18, %rd265, %rd5;
	@%p18 bra 	$L__BB316_57;
	cvt.u64.u32 	%rd399, %r4;
	mul.lo.s64 	%rd400, %rd4, %rd265;
	add.s64 	%rd519, %rd400, %rd399;
	add.s64 	%rd517, %rd400, %rd5;
	cvt.u32.u64 	%r6, %rd264;
	add.s32 	%r204, %r6, -1;
	setp.lt.s32 	%p44, %r204, 0;
	mov.b64 	%rd523, 0;
	mov.u64 	%rd524, %rd523;
	@%p44 bra 	$L__BB316_54;
	setp.lt.u32 	%p45, %r204, 3;
	mov.b64 	%rd524, 0;
	mov.u64 	%rd523, %rd524;
	@%p45 bra 	$L__BB316_31;
	add.s32 	%r202, %r6, -2;
	and.b32  	%r132, %r6, -4;
	neg.s32 	%r201, %r132;
	mov.b64 	%rd524, 0;
$L__BB316_5:
	.pragma "nounroll";
	add.s32 	%r12, %r202, 1;
	mul.wide.u32 	%rd404, %r12, 8;
	add.s64 	%rd405, %rd2, %rd404;
	ld.global.u64 	%rd12, [%rd405];
	or.b64  	%rd406, %rd519, %rd12;
	and.b64  	%rd407, %rd406, -4294967296;
	setp.ne.s64 	%p46, %rd407, 0;
	@%p46 bra 	$L__BB316_7;
	cvt.u32.u64 	%r133, %rd12;
	cvt.u32.u64 	%r134, %rd519;
	div.u32 	%r135, %r134, %r133;
	mul.lo.s32 	%r136, %r135, %r133;
	sub.s32 	%r137, %r134, %r136;
	cvt.u64.u32 	%rd485, %r135;
	cvt.u64.u32 	%rd486, %r137;
	bra.uni 	$L__BB316_8;
$L__BB316_7:
	div.s64 	%rd485, %rd519, %rd12;
	mul.lo.s64 	%rd408, %rd485, %rd12;
	sub.s64 	%rd486, %rd519, %rd408;
$L__BB316_8:
	mul.wide.u32 	%rd409, %r12, 8;
	add.s64 	%rd410, %rd1, %rd409;
	ld.global.u64 	%rd19, [%rd410];
	mad.lo.s64 	%rd20, %rd19, %rd486, %rd523;
	or.b64  	%rd411, %rd517, %rd12;
	and.b64  	%rd412, %rd411, -4294967296;
	setp.ne.s64 	%p47, %rd412, 0;
	@%p47 bra 	$L__BB316_10;
	cvt.u32.u64 	%r138, %rd12;
	cvt.u32.u64 	%r139, %rd517;
	div.u32 	%r140, %r139, %r138;
	mul.lo.s32 	%r141, %r140, %r138;
	sub.s32 	%r142, %r139, %r141;
	cvt.u64.u32 	%rd487, %r140;
	cvt.u64.u32 	%rd488, %r142;
	bra.uni 	$L__BB316_11;
$L__BB316_10:
	div.s64 	%rd487, %rd517, %rd12;
	mul.lo.s64 	%rd413, %rd487, %rd12;
	sub.s64 	%rd488, %rd517, %rd413;
$L__BB316_11:
	mad.lo.s64 	%rd27, %rd488, %rd19, %rd524;
	add.s32 	%r13, %r202, -2;
	mul.wide.u32 	%rd414, %r202, 8;
	add.s64 	%rd415, %rd2, %rd414;
	ld.global.u64 	%rd28, [%rd415];
	or.b64  	%rd416, %rd485, %rd28;
	and.b64  	%rd417, %rd416, -4294967296;
	setp.ne.s64 	%p48, %rd417, 0;
	@%p48 bra 	$L__BB316_13;
	cvt.u32.u64 	%r143, %rd28;
	cvt.u32.u64 	%r144, %rd485;
	div.u32 	%r145, %r144, %r143;
	mul.lo.s32 	%r146, %r145, %r143;
	sub.s32 	%r147, %r144, %r146;
	cvt.u64.u32 	%rd489, %r145;
	cvt.u64.u32 	%rd490, %r147;
	bra.uni 	$L__BB316_14;
$L__BB316_13:
	div.s64 	%rd489, %rd485, %rd28;
	mul.lo.s64 	%rd418, %rd489, %rd28;
	sub.s64 	%rd490, %rd485, %rd418;
$L__BB316_14:
	mul.wide.u32 	%rd419, %r202, 8;
	add.s64 	%rd420, %rd1, %rd419;
	ld.global.u64 	%rd35, [%rd420];
	mad.lo.s64 	%rd36, %rd35, %rd490, %rd20;
	or.b64  	%rd421, %rd487, %rd28;
	and.b64  	%rd422, %rd421, -4294967296;
	setp.ne.s64 	%p49, %rd422, 0;
	@%p49 bra 	$L__BB316_16;
	cvt.u32.u64 	%r148, %rd28;
	cvt.u32.u64 	%r149, %rd487;
	div.u32 	%r150, %r149, %r148;
	mul.lo.s32 	%r151, %r150, %r148;
	sub.s32 	%r152, %r149, %r151;
	cvt.u64.u32 	%rd491, %r150;
	cvt.u64.u32 	%rd492, %r152;
	bra.uni 	$L__BB316_17;
$L__BB316_16:
	div.s64 	%rd491, %rd487, %rd28;
	mul.lo.s64 	%rd423, %rd491, %rd28;
	sub.s64 	%rd492, %rd487, %rd423;
$L__BB316_17:
	mad.lo.s64 	%rd43, %rd492, %rd35, %rd27;
	add.s32 	%r14, %r202, -1;
	mul.wide.u32 	%rd424, %r14, 8;
	add.s64 	%rd425, %rd2, %rd424;
	ld.global.u64 	%rd44, [%rd425];
	or.b64  	%rd426, %rd489, %rd44;
	and.b64  	%rd427, %rd426, -4294967296;
	setp.ne.s64 	%p50, %rd427, 0;
	@%p50 bra 	$L__BB316_19;
	cvt.u32.u64 	%r153, %rd44;
	cvt.u32.u64 	%r154, %rd489;
	div.u32 	%r155, %r154, %r153;
	mul.lo.s32 	%r156, %r155, %r153;
	sub.s32 	%r157, %r154, %r156;
	cvt.u64.u32 	%rd493, %r155;
	cvt.u64.u32 	%rd494, %r157;
	bra.uni 	$L__BB316_20;
$L__BB316_19:
	div.s64 	%rd493, %rd489, %rd44;
	mul.lo.s64 	%rd428, %rd493, %rd44;
	sub.s64 	%rd494, %rd489, %rd428;
$L__BB316_20:
	mul.wide.u32 	%rd429, %r14, 8;
	add.s64 	%rd430, %rd1, %rd429;
	ld.global.u64 	%rd51, [%rd430];
	mad.lo.s64 	%rd52, %rd51, %rd494, %rd36;
	or.b64  	%rd431, %rd491, %rd44;
	and.b64  	%rd432, %rd431, -4294967296;
	setp.ne.s64 	%p51, %rd432, 0;
	@%p51 bra 	$L__BB316_22;
	cvt.u32.u64 	%r158, %rd44;
	cvt.u32.u64 	%r159, %rd491;
	div.u32 	%r160, %r159, %r158;
	mul.lo.s32 	%r161, %r160, %r158;
	sub.s32 	%r162, %r159, %r161;
	cvt.u64.u32 	%rd495, %r160;
	cvt.u64.u32 	%rd496, %r162;
	bra.uni 	$L__BB316_23;
$L__BB316_22:
	div.s64 	%rd495, %rd491, %rd44;
	mul.lo.s64 	%rd433, %rd495, %rd44;
	sub.s64 	%rd496, %rd491, %rd433;
$L__BB316_23:
	mad.lo.s64 	%rd59, %rd496, %rd51, %rd43;
	mul.wide.u32 	%rd434, %r13, 8;
	add.s64 	%rd435, %rd2, %rd434;
	ld.global.u64 	%rd60, [%rd435];
	or.b64  	%rd436, %rd493, %rd60;
	and.b64  	%rd437, %rd436, -4294967296;
	setp.ne.s64 	%p52, %rd437, 0;
	@%p52 bra 	$L__BB316_25;
	cvt.u32.u64 	%r163, %rd60;
	cvt.u32.u64 	%r164, %rd493;
	div.u32 	%r165, %r164, %r163;
	mul.lo.s32 	%r166, %r165, %r163;
	sub.s32 	%r167, %r164, %r166;
	cvt.u64.u32 	%rd519, %r165;
	cvt.u64.u32 	%rd498, %r167;
	bra.uni 	$L__BB316_26;
$L__BB316_25:
	div.s64 	%rd519, %rd493, %rd60;
	mul.lo.s64 	%rd438, %rd519, %rd60;
	sub.s64 	%rd498, %rd493, %rd438;
$L__BB316_26:
	mul.wide.u32 	%rd439, %r13, 8;
	add.s64 	%rd440, %rd1, %rd439;
	ld.global.u64 	%rd67, [%rd440];
	mad.lo.s64 	%rd523, %rd67, %rd498, %rd52;
	or.b64  	%rd441, %rd495, %rd60;
	and.b64  	%rd442, %rd441, -4294967296;
	setp.ne.s64 	%p53, %rd442, 0;
	@%p53 bra 	$L__BB316_28;
	cvt.u32.u64 	%r168, %rd60;
	cvt.u32.u64 	%r169, %rd495;
	div.u32 	%r170, %r169, %r168;
	mul.lo.s32 	%r171, %r170, %r168;
	sub.s32 	%r172, %r169, %r171;
	cvt.u64.u32 	%rd517, %r170;
	cvt.u64.u32 	%rd500, %r172;
	bra.uni 	$L__BB316_29;
$L__BB316_28:
	div.s64 	%rd517, %rd495, %rd60;
	mul.lo.s64 	%rd443, %rd517, %rd60;
	sub.s64 	%rd500, %rd495, %rd443;
$L__BB316_29:
	mad.lo.s64 	%rd524, %rd500, %rd67, %rd59;
	add.s32 	%r202, %r202, -4;
	add.s32 	%r201, %r201, 4;
	setp.ne.s32 	%p54, %r201, 0;
	@%p54 bra 	$L__BB316_5;
	add.s32 	%r204, %r202, 1;
$L__BB316_31:
	and.b32  	%r19, %r6, 3;
	setp.eq.s32 	%p55, %r19, 0;
	@%p55 bra 	$L__BB316_54;
	setp.eq.s32 	%p56, %r19, 1;
	@%p56 bra 	$L__BB316_46;
	mul.wide.u32 	%rd445, %r204, 8;
	add.s64 	%rd446, %rd2, %rd445;
	ld.global.u64 	%rd82, [%rd446];
	or.b64  	%rd447, %rd519, %rd82;
	and.b64  	%rd448, %rd447, -4294967296;
	setp.ne.s64 	%p57, %rd448, 0;
	@%p57 bra 	$L__BB316_35;
	cvt.u32.u64 	%r173, %rd82;
	cvt.u32.u64 	%r174, %rd519;
	div.u32 	%r175, %r174, %r173;
	mul.lo.s32 	%r176, %r175, %r173;
	sub.s32 	%r177, %r174, %r176;
	cvt.u64.u32 	%rd507, %r175;
	cvt.u64.u32 	%rd508, %r177;
	bra.uni 	$L__BB316_36;
$L__BB316_35:
	div.s64 	%rd507, %rd519, %rd82;
	mul.lo.s64 	%rd449, %rd507, %rd82;
	sub.s64 	%rd508, %rd519, %rd449;
$L__BB316_36:
	add.s64 	%rd451, %rd1, %rd445;
	ld.global.u64 	%rd89, [%rd451];
	mad.lo.s64 	%rd90, %rd89, %rd508, %rd523;
	or.b64  	%rd452, %rd517, %rd82;
	and.b64  	%rd453, %rd452, -4294967296;
	setp.ne.s64 	%p58, %rd453, 0;
	@%p58 bra 	$L__BB316_38;
	cvt.u32.u64 	%r178, %rd82;
	cvt.u32.u64 	%r179, %rd517;
	div.u32 	%r180, %r179, %r178;
	mul.lo.s32 	%r181, %r180, %r178;
	sub.s32 	%r182, %r179, %r181;
	cvt.u64.u32 	%rd509, %r180;
	cvt.u64.u32 	%rd510, %r182;
	bra.uni 	$L__BB316_39;
$L__BB316_38:
	div.s64 	%rd509, %rd517, %rd82;
	mul.lo.s64 	%rd454, %rd509, %rd82;
	sub.s64 	%rd510, %rd517, %rd454;
$L__BB316_39:
	mad.lo.s64 	%rd97, %rd510, %rd89, %rd524;
	add.s32 	%r20, %r204, -1;
	mul.wide.u32 	%rd455, %r20, 8;
	add.s64 	%rd456, %rd2, %rd455;
	ld.global.u64 	%rd98, [%rd456];
	or.b64  	%rd457, %rd507, %rd98;
	and.b64  	%rd458, %rd457, -4294967296;
	setp.ne.s64 	%p59, %rd458, 0;
	@%p59 bra 	$L__BB316_41;
	cvt.u32.u64 	%r183, %rd98;
	cvt.u32.u64 	%r184, %rd507;
	div.u32 	%r185, %r184, %r183;
	mul.lo.s32 	%r186, %r185, %r183;
	sub.s32 	%r187, %r184, %r186;
	cvt.u64.u32 	%rd519, %r185;
	cvt.u64.u32 	%rd512, %r187;
	bra.uni 	$L__BB316_42;
$L__BB316_41:
	div.s64 	%rd519, %rd507, %rd98;
	mul.lo.s64 	%rd459, %rd519, %rd98;
	sub.s64 	%rd512, %rd507, %rd459;
$L__BB316_42:
	add.s64 	%rd461, %rd1, %rd455;
	ld.global.u64 	%rd105, [%rd461];
	mad.lo.s64 	%rd523, %rd105, %rd512, %rd90;
	or.b64  	%rd462, %rd509, %rd98;
	and.b64  	%rd463, %rd462, -4294967296;
	setp.ne.s64 	%p60, %rd463, 0;
	@%p60 bra 	$L__BB316_44;
	cvt.u32.u64 	%r188, %rd98;
	cvt.u32.u64 	%r189, %rd509;
	div.u32 	%r190, %r189, %r188;
	mul.lo.s32 	%r191, %r190, %r188;
	sub.s32 	%r192, %r189, %r191;
	cvt.u64.u32 	%rd517, %r190;
	cvt.u64.u32 	%rd514, %r192;
	bra.uni 	$L__BB316_45;
$L__BB316_44:
	div.s64 	%rd517, %rd509, %rd98;
	mul.lo.s64 	%rd464, %rd517, %rd98;
	sub.s64 	%rd514, %rd509, %rd464;
$L__BB316_45:
	mad.lo.s64 	%rd524, %rd514, %rd105, %rd97;
	add.s32 	%r204, %r204, -2;
$L__BB316_46:
	and.b32  	%r193, %r6, 1;
	setp.eq.b32 	%p61, %r193, 1;
	not.pred 	%p62, %p61;
	@%p62 bra 	$L__BB316_54;
	mul.wide.u32 	%rd465, %r204, 8;
	add.s64 	%rd466, %rd2, %rd465;
	ld.global.u64 	%rd120, [%rd466];
	or.b64  	%rd467, %rd519, %rd120;
	and.b64  	%rd468, %rd467, -4294967296;
	setp.ne.s64 	%p63, %rd468, 0;
	@%p63 bra 	$L__BB316_49;
	cvt.u32.u64 	%r194, %rd120;
	cvt.u32.u64 	%r195, %rd519;
	rem.u32 	%r196, %r195, %r194;
	cvt.u64.u32 	%rd521, %r196;
	bra.uni 	$L__BB316_50;
$L__BB316_49:
	rem.s64 	%rd521, %rd519, %rd120;
$L__BB316_50:
	add.s64 	%rd470, %rd1, %rd465;
	ld.global.u64 	%rd124, [%rd470];
	mad.lo.s64 	%rd523, %rd124, %rd521, %rd523;
	or.b64  	%rd471, %rd517, %rd120;
	and.b64  	%rd472, %rd471, -4294967296;
	setp.ne.s64 	%p64, %rd472, 0;
	@%p64 bra 	$L__BB316_52;
	cvt.u32.u64 	%r197, %rd120;
	cvt.u32.u64 	%r198, %rd517;
	rem.u32 	%r199, %r198, %r197;
	cvt.u64.u32 	%rd522, %r199;
	bra.uni 	$L__BB316_53;
$L__BB316_52:
	rem.s64 	%rd522, %rd517, %rd120;
$L__BB316_53:
	mad.lo.s64 	%rd524, %rd522, %rd124, %rd524;
$L__BB316_54:
	add.s64 	%rd473, %rd565, %rd523;
	ld.global.u8 	%rs3, [%rd473];
	setp.ne.s16 	%p66, %rs3, 0;
	mov.pred 	%p86, -1;
	@%p66 bra 	$L__BB316_56;
	add.s64 	%rd474, %rd565, %rd524;
	ld.global.u8 	%rs4, [%rd474];
	setp.ne.s16 	%p86, %rs4, 0;
$L__BB316_56:
	selp.u16 	%rs5, 1, 0, %p86;
	st.shared.u8 	[%r5], %rs5;
	bra.uni 	$L__BB316_117;
$L__BB316_57:
	cvt.u64.u32 	%rd132, %r4;
	setp.le.u64 	%p19, %rd265, %rd132;
	@%p19 bra 	$L__BB316_117;
	mad.lo.s64 	%rd556, %rd4, %rd265, %rd132;
	cvt.u32.u64 	%r23, %rd264;
	add.s32 	%r208, %r23, -1;
	setp.lt.s32 	%p20, %r208, 0;
	@%p20 bra 	$L__BB316_116;
	and.b32  	%r25, %r23, 7;
	setp.lt.u32 	%p21, %r208, 7;
	@%p21 bra 	$L__BB316_87;
	add.s32 	%r206, %r23, -4;
	and.b32  	%r57, %r23, -8;
	neg.s32 	%r205, %r57;
$L__BB316_61:
	.pragma "nounroll";
	add.s32 	%r30, %r206, 3;
	mul.wide.u32 	%rd274, %r30, 8;
	add.s64 	%rd275, %rd2, %rd274;
	ld.global.u64 	%rd136, [%rd275];
	or.b64  	%rd276, %rd556, %rd136;
	and.b64  	%rd277, %rd276, -4294967296;
	setp.ne.s64 	%p22, %rd277, 0;
	@%p22 bra 	$L__BB316_63;
	cvt.u32.u64 	%r58, %rd136;
	cvt.u32.u64 	%r59, %rd556;
	div.u32 	%r60, %r59, %r58;
	mul.lo.s32 	%r61, %r60, %r58;
	sub.s32 	%r62, %r59, %r61;
	cvt.u64.u32 	%rd527, %r60;
	cvt.u64.u32 	%rd528, %r62;
	bra.uni 	$L__BB316_64;
$L__BB316_63:
	div.s64 	%rd527, %rd556, %rd136;
	mul.lo.s64 	%rd278, %rd527, %rd136;
	sub.s64 	%rd528, %rd556, %rd278;
$L__BB316_64:
	add.s64 	%rd280, %rd1, %rd274;
	ld.global.u64 	%rd281, [%rd280];
	mul.lo.s64 	%rd143, %rd281, %rd528;
	add.s32 	%r31, %r206, 2;
	mul.wide.u32 	%rd282, %r31, 8;
	add.s64 	%rd283, %rd2, %rd282;
	ld.global.u64 	%rd144, [%rd283];
	or.b64  	%rd284, %rd527, %rd144;
	and.b64  	%rd285, %rd284, -4294967296;
	setp.ne.s64 	%p23, %rd285, 0;
	@%p23 bra 	$L__BB316_66;
	cvt.u32.u64 	%r63, %rd144;
	cvt.u32.u64 	%r64, %rd527;
	div.u32 	%r65, %r64, %r63;
	mul.lo.s32 	%r66, %r65, %r63;
	sub.s32 	%r67, %r64, %r66;
	cvt.u64.u32 	%rd529, %r65;
	cvt.u64.u32 	%rd530, %r67;
	bra.uni 	$L__BB316_67;
$L__BB316_66:
	div.s64 	%rd529, %rd527, %rd144;
	mul.lo.s64 	%rd286, %rd529, %rd144;
	sub.s64 	%rd530, %rd527, %rd286;
$L__BB316_67:
	add.s64 	%rd288, %rd1, %rd282;
	ld.global.u64 	%rd289, [%rd288];
	mad.lo.s64 	%rd151, %rd289, %rd530, %rd143;
	add.s32 	%r32, %r206, 1;
	mul.wide.u32 	%rd290, %r32, 8;
	add.s64 	%rd291, %rd2, %rd290;
	ld.global.u64 	%rd152, [%rd291];
	or.b64  	%rd292, %rd529, %rd152;
	and.b64  	%rd293, %rd292, -4294967296;
	setp.ne.s64 	%p24, %rd293, 0;
	@%p24 bra 	$L__BB316_69;
	cvt.u32.u64 	%r68, %rd152;
	cvt.u32.u64 	%r69, %rd529;
	div.u32 	%r70, %r69, %r68;
	mul.lo.s32 	%r71, %r70, %r68;
	sub.s32 	%r72, %r69, %r71;
	cvt.u64.u32 	%rd531, %r70;
	cvt.u64.u32 	%rd532, %r72;
	bra.uni 	$L__BB316_70;
$L__BB316_69:
	div.s64 	%rd531, %rd529, %rd152;
	mul.lo.s64 	%rd294, %rd531, %rd152;
	sub.s64 	%rd532, %rd529, %rd294;
$L__BB316_70:
	add.s64 	%rd296, %rd1, %rd290;
	ld.global.u64 	%rd297, [%rd296];
	mad.lo.s64 	%rd159, %rd297, %rd532, %rd151;
	add.s32 	%r33, %r206, -4;
	mul.wide.u32 	%rd298, %r206, 8;
	add.s64 	%rd299, %rd2, %rd298;
	ld.global.u64 	%rd160, [%rd299];
	or.b64  	%rd300, %rd531, %rd160;
	and.b64  	%rd301, %rd300, -4294967296;
	setp.ne.s64 	%p25, %rd301, 0;
	@%p25 bra 	$L__BB316_72;
	cvt.u32.u64 	%r73, %rd160;
	cvt.u32.u64 	%r74, %rd531;
	div.u32 	%r75, %r74, %r73;
	mul.lo.s32 	%r76, %r75, %r73;
	sub.s32 	%r77, %r74, %r76;
	cvt.u64.u32 	%rd533, %r75;
	cvt.u64.u32 	%rd534, %r77;
	bra.uni 	$L__BB316_73;
$L__BB316_72:
	div.s64 	%rd533, %rd531, %rd160;
	mul.lo.s64 	%rd302, %rd533, %rd160;
	sub.s64 	%rd534, %rd531, %rd302;
$L__BB316_73:
	add.s64 	%rd304, %rd1, %rd298;
	ld.global.u64 	%rd305, [%rd304];
	mad.lo.s64 	%rd167, %rd305, %rd534, %rd159;
	add.s32 	%r34, %r206, -1;
	mul.wide.u32 	%rd306, %r34, 8;
	add.s64 	%rd307, %rd2, %rd306;
	ld.global.u64 	%rd168, [%rd307];
	or.b64  	%rd308, %rd533, %rd168;
	and.b64  	%rd309, %rd308, -4294967296;
	setp.ne.s64 	%p26, %rd309, 0;
	@%p26 bra 	$L__BB316_75;
	cvt.u32.u64 	%r78, %rd168;
	cvt.u32.u64 	%r79, %rd533;
	div.u32 	%r80, %r79, %r78;
	mul.lo.s32 	%r81, %r80, %r78;
	sub.s32 	%r82, %r79, %r81;
	cvt.u64.u32 	%rd535, %r80;
	cvt.u64.u32 	%rd536, %r82;
	bra.uni 	$L__BB316_76;
$L__BB316_75:
	div.s64 	%rd535, %rd533, %rd168;
	mul.lo.s64 	%rd310, %rd535, %rd168;
	sub.s64 	%rd536, %rd533, %rd310;
$L__BB316_76:
	add.s64 	%rd312, %rd1, %rd306;
	ld.global.u64 	%rd313, [%rd312];
	mad.lo.s64 	%rd175, %rd313, %rd536, %rd167;
	add.s32 	%r35, %r206, -2;
	mul.wide.u32 	%rd314, %r35, 8;
	add.s64 	%rd315, %rd2, %rd314;
	ld.global.u64 	%rd176, [%rd315];
	or.b64  	%rd316, %rd535, %rd176;
	and.b64  	%rd317, %rd316, -4294967296;
	setp.ne.s64 	%p27, %rd317, 0;
	@%p27 bra 	$L__BB316_78;
	cvt.u32.u64 	%r83, %rd176;
	cvt.u32.u64 	%r84, %rd535;
	div.u32 	%r85, %r84, %r83;
	mul.lo.s32 	%r86, %r85, %r83;
	sub.s32 	%r87, %r84, %r86;
	cvt.u64.u32 	%rd537, %r85;
	cvt.u64.u32 	%rd538, %r87;
	bra.uni 	$L__BB316_79;
$L__BB316_78:
	div.s64 	%rd537, %rd535, %rd176;
	mul.lo.s64 	%rd318, %rd537, %rd176;
	sub.s64 	%rd538, %rd535, %rd318;
$L__BB316_79:
	add.s64 	%rd320, %rd1, %rd314;
	ld.global.u64 	%rd321, [%rd320];
	mad.lo.s64 	%rd183, %rd321, %rd538, %rd175;
	add.s32 	%r36, %r206, -3;
	mul.wide.u32 	%rd322, %r36, 8;
	add.s64 	%rd323, %rd2, %rd322;
	ld.global.u64 	%rd184, [%rd323];
	or.b64  	%rd324, %rd537, %rd184;
	and.b64  	%rd325, %rd324, -4294967296;
	setp.ne.s64 	%p28, %rd325, 0;
	@%p28 bra 	$L__BB316_81;
	cvt.u32.u64 	%r88, %rd184;
	cvt.u32.u64 	%r89, %rd537;
	div.u32 	%r90, %r89, %r88;
	mul.lo.s32 	%r91, %r90, %r88;
	sub.s32 	%r92, %r89, %r91;
	cvt.u64.u32 	%rd539, %r90;
	cvt.u64.u32 	%rd540, %r92;
	bra.uni 	$L__BB316_82;
$L__BB316_81:
	div.s64 	%rd539, %rd537, %rd184;
	mul.lo.s64 	%rd326, %rd539, %rd184;
	sub.s64 	%rd540, %rd537, %rd326;
$L__BB316_82:
	add.s64 	%rd328, %rd1, %rd322;
	ld.global.u64 	%rd329, [%rd328];
	mad.lo.s64 	%rd191, %rd329, %rd540, %rd183;
	mul.wide.u32 	%rd330, %r33, 8;
	add.s64 	%rd331, %rd2, %rd330;
	ld.global.u64 	%rd192, [%rd331];
	or.b64  	%rd332, %rd539, %rd192;
	and.b64  	%rd333, %rd332, -4294967296;
	setp.ne.s64 	%p29, %rd333, 0;
	@%p29 bra 	$L__BB316_84;
	cvt.u32.u64 	%r93, %rd192;
	cvt.u32.u64 	%r94, %rd539;
	div.u32 	%r95, %r94, %r93;
	mul.lo.s32 	%r96, %r95, %r93;
	sub.s32 	%r97, %r94, %r96;
	cvt.u64.u32 	%rd556, %r95;
	cvt.u64.u32 	%rd542, %r97;
	bra.uni 	$L__BB316_85;
$L__BB316_84:
	div.s64 	%rd556, %rd539, %rd192;
	mul.lo.s64 	%rd334, %rd556, %rd192;
	sub.s64 	%rd542, %rd539, %rd334;
$L__BB316_85:
	add.s64 	%rd336, %rd1, %rd330;
	ld.global.u64 	%rd337, [%rd336];
	mad.lo.s64 	%rd338, %rd337, %rd542, %rd191;
	add.s64 	%rd565, %rd565, %rd338;
	add.s32 	%r206, %r206, -8;
	add.s32 	%r205, %r205, 8;
	setp.ne.s32 	%p30, %r205, 0;
	@%p30 bra 	$L__BB316_61;
	add.s32 	%r208, %r206, 3;
$L__BB316_87:
	setp.eq.s32 	%p31, %r25, 0;
	@%p31 bra 	$L__BB316_116;
	and.b32  	%r41, %r23, 3;
	setp.lt.u32 	%p32, %r25, 4;
	@%p32 bra 	$L__BB316_102;
	mul.wide.u32 	%rd340, %r208, 8;
	add.s64 	%rd341, %rd2, %rd340;
	ld.global.u64 	%rd203, [%rd341];
	or.b64  	%rd342, %rd556, %rd203;
	and.b64  	%rd343, %rd342, -4294967296;
	setp.ne.s64 	%p33, %rd343, 0;
	@%p33 bra 	$L__BB316_91;
	cvt.u32.u64 	%r98, %rd203;
	cvt.u32.u64 	%r99, %rd556;
	div.u32 	%r100, %r99, %r98;
	mul.lo.s32 	%r101, %r100, %r98;
	sub.s32 	%r102, %r99, %r101;
	cvt.u64.u32 	%rd546, %r100;
	cvt.u64.u32 	%rd547, %r102;
	bra.uni 	$L__BB316_92;
$L__BB316_91:
	div.s64 	%rd546, %rd556, %rd203;
	mul.lo.s64 	%rd344, %rd546, %rd203;
	sub.s64 	%rd547, %rd556, %rd344;
$L__BB316_92:
	add.s64 	%rd346, %rd1, %rd340;
	ld.global.u64 	%rd347, [%rd346];
	mul.lo.s64 	%rd210, %rd347, %rd547;
	add.s32 	%r42, %r208, -1;
	mul.wide.u32 	%rd348, %r42, 8;
	add.s64 	%rd349, %rd2, %rd348;
	ld.global.u64 	%rd211, [%rd349];
	or.b64  	%rd350, %rd546, %rd211;
	and.b64  	%rd351, %rd350, -4294967296;
	setp.ne.s64 	%p34, %rd351, 0;
	@%p34 bra 	$L__BB316_94;
	cvt.u32.u64 	%r103, %rd211;
	cvt.u32.u64 	%r104, %rd546;
	div.u32 	%r105, %r104, %r103;
	mul.lo.s32 	%r106, %r105, %r103;
	sub.s32 	%r107, %r104, %r106;
	cvt.u64.u32 	%rd548, %r105;
	cvt.u64.u32 	%rd549, %r107;
	bra.uni 	$L__BB316_95;
$L__BB316_94:
	div.s64 	%rd548, %rd546, %rd211;
	mul.lo.s64 	%rd352, %rd548, %rd211;
	sub.s64 	%rd549, %rd546, %rd352;
$L__BB316_95:
	add.s64 	%rd354, %rd1, %rd348;
	ld.global.u64 	%rd355, [%rd354];
	mad.lo.s64 	%rd218, %rd355, %rd549, %rd210;
	add.s32 	%r43, %r208, -2;
	mul.wide.u32 	%rd356, %r43, 8;
	add.s64 	%rd357, %rd2, %rd356;
	ld.global.u64 	%rd219, [%rd357];
	or.b64  	%rd358, %rd548, %rd219;
	and.b64  	%rd359, %rd358, -4294967296;
	setp.ne.s64 	%p35, %rd359, 0;
	@%p35 bra 	$L__BB316_97;
	cvt.u32.u64 	%r108, %rd219;
	cvt.u32.u64 	%r109, %rd548;
	div.u32 	%r110, %r109, %r108;
	mul.lo.s32 	%r111, %r110, %r108;
	sub.s32 	%r112, %r109, %r111;
	cvt.u64.u32 	%rd550, %r110;
	cvt.u64.u32 	%rd551, %r112;
	bra.uni 	$L__BB316_98;
$L__BB316_97:
	div.s64 	%rd550, %rd548, %rd219;
	mul.lo.s64 	%rd360, %rd550, %rd219;
	sub.s64 	%rd551, %rd548, %rd360;
$L__BB316_98:
	add.s64 	%rd362, %rd1, %rd356;
	ld.global.u64 	%rd363, [%rd362];
	mad.lo.s64 	%rd226, %rd363, %rd551, %rd218;
	add.s32 	%r44, %r208, -3;
	mul.wide.u32 	%rd364, %r44, 8;
	add.s64 	%rd365, %rd2, %rd364;
	ld.global.u64 	%rd227, [%rd365];
	or.b64  	%rd366, %rd550, %rd227;
	and.b64  	%rd367, %rd366, -4294967296;
	setp.ne.s64 	%p36, %rd367, 0;
	@%p36 bra 	$L__BB316_100;
	cvt.u32.u64 	%r113, %rd227;
	cvt.u32.u64 	%r114, %rd550;
	div.u32 	%r115, %r114, %r113;
	mul.lo.s32 	%r116, %r115, %r113;
	sub.s32 	%r117, %r114, %r116;
	cvt.u64.u32 	%rd556, %r115;
	cvt.u64.u32 	%rd553, %r117;
	bra.uni 	$L__BB316_101;
$L__BB316_100:
	div.s64 	%rd556, %rd550, %rd227;
	mul.lo.s64 	%rd368, %rd556, %rd227;
	sub.s64 	%rd553, %rd550, %rd368;
$L__BB316_101:
	add.s64 	%rd370, %rd1, %rd364;
	ld.global.u64 	%rd371, [%rd370];
	mad.lo.s64 	%rd372, %rd371, %rd553, %rd226;
	add.s64 	%rd565, %rd565, %rd372;
	add.s32 	%r208, %r208, -4;
$L__BB316_102:
	setp.eq.s32 	%p37, %r41, 0;
	@%p37 bra 	$L__BB316_116;
	setp.eq.s32 	%p38, %r41, 1;
	@%p38 bra 	$L__BB316_111;
	mul.wide.u32 	%rd374, %r208, 8;
	add.s64 	%rd375, %rd2, %rd374;
	ld.global.u64 	%rd238, [%rd375];
	or.b64  	%rd376, %rd556, %rd238;
	and.b64  	%rd377, %rd376, -4294967296;
	setp.ne.s64 	%p39, %rd377, 0;
	@%p39 bra 	$L__BB316_106;
	cvt.u32.u64 	%r118, %rd238;
	cvt.u32.u64 	%r119, %rd556;
	div.u32 	%r120, %r119, %r118;
	mul.lo.s32 	%r121, %r120, %r118;
	sub.s32 	%r122, %r119, %r121;
	cvt.u64.u32 	%rd557, %r120;
	cvt.u64.u32 	%rd558, %r122;
	bra.uni 	$L__BB316_107;
$L__BB316_106:
	div.s64 	%rd557, %rd556, %rd238;
	mul.lo.s64 	%rd378, %rd557, %rd238;
	sub.s64 	%rd558, %rd556, %rd378;
$L__BB316_107:
	add.s64 	%rd380, %rd1, %rd374;
	ld.global.u64 	%rd381, [%rd380];
	mul.lo.s64 	%rd245, %rd381, %rd558;
	add.s32 	%r47, %r208, -1;
	mul.wide.u32 	%rd382, %r47, 8;
	add.s64 	%rd383, %rd2, %rd382;
	ld.global.u64 	%rd246, [%rd383];
	or.b64  	%rd384, %rd557, %rd246;
	and.b64  	%rd385, %rd384, -4294967296;
	setp.ne.s64 	%p40, %rd385, 0;
	@%p40 bra 	$L__BB316_109;
	cvt.u32.u64 	%r123, %rd246;
	cvt.u32.u64 	%r124, %rd557;
	div.u32 	%r125, %r124, %r123;
	mul.lo.s32 	%r126, %r125, %r123;
	sub.s32 	%r127, %r124, %r126;
	cvt.u64.u32 	%rd556, %r125;
	cvt.u64.u32 	%rd560, %r127;
	bra.uni 	$L__BB316_110;
$L__BB316_109:
	div.s64 	%rd556, %rd557, %rd246;
	mul.lo.s64 	%rd386, %rd556, %rd246;
	sub.s64 	%rd560, %rd557, %rd386;
$L__BB316_110:
	add.s64 	%rd388, %rd1, %rd382;
	ld.global.u64 	%rd389, [%rd388];
	mad.lo.s64 	%rd390, %rd389, %rd560, %rd245;
	add.s64 	%rd565, %rd565, %rd390;
	add.s32 	%r208, %r208, -2;
$L__BB316_111:
	and.b32  	%r128, %r23, 1;
	setp.eq.b32 	%p41, %r128, 1;
	not.pred 	%p42, %p41;
	@%p42 bra 	$L__BB316_116;
	mul.wide.u32 	%rd391, %r208, 8;
	add.s64 	%rd392, %rd2, %rd391;
	ld.global.u64 	%rd257, [%rd392];
	or.b64  	%rd393, %rd556, %rd257;
	and.b64  	%rd394, %rd393, -4294967296;
	setp.ne.s64 	%p43, %rd394, 0;
	@%p43 bra 	$L__BB316_114;
	cvt.u32.u64 	%r129, %rd257;
	cvt.u32.u64 	%r130, %rd556;
	rem.u32 	%r131, %r130, %r129;
	cvt.u64.u32 	%rd564, %r131;
	bra.uni 	$L__BB316_115;
$L__BB316_114:
	rem.s64 	%rd564, %rd556, %rd257;
$L__BB316_115:
	add.s64 	%rd396, %rd1, %rd391;
	ld.global.u64 	%rd397, [%rd396];
	mad.lo.s64 	%rd565, %rd397, %rd564, %rd565;
$L__BB316_116:
	ld.global.u8 	%rs2, [%rd565];
	st.shared.u8 	[%r5], %rs2;
$L__BB316_117:
	bar.sync 	0;
	setp.lt.u32 	%p67, %r210, 66;
	@%p67 bra 	$L__BB316_123;
$L__BB316_118:
	shr.u32 	%r51, %r210, 1;
	setp.ge.u32 	%p68, %r1, %r51;
	@%p68 bra 	$L__BB316_122;
	ld.shared.u8 	%rs6, [%r5];
	setp.ne.s16 	%p70, %rs6, 0;
	mov.pred 	%p87, -1;
	@%p70 bra 	$L__BB316_121;
	add.s32 	%r200, %r5, %r51;
	ld.shared.u8 	%rs7, [%r200];
	setp.ne.s16 	%p87, %rs7, 0;
$L__BB316_121:
	selp.u16 	%rs8, 1, 0, %p87;
	st.shared.u8 	[%r5], %rs8;
$L__BB316_122:
	bar.sync 	0;
	setp.gt.u32 	%p71, %r210, 131;
	mov.u32 	%r210, %r51;
	@%p71 bra 	$L__BB316_118;
$L__BB316_123:
	setp.gt.u32 	%p72, %r1, 31;
	@%p72 bra 	$L__BB316_138;
	ld.volatile.shared.u8 	%rs9, [%r5];
	setp.ne.s16 	%p74, %rs9, 0;
	mov.pred 	%p88, -1;
	@%p74 bra 	$L__BB316_126;
	ld.volatile.shared.u8 	%rs10, [%r5+32];
	setp.ne.s16 	%p88, %rs10, 0;
$L__BB316_126:
	selp.u16 	%rs11, 1, 0, %p88;
	st.volatile.shared.u8 	[%r5], %rs11;
	ld.volatile.shared.u8 	%rs12, [%r5];
	setp.ne.s16 	%p76, %rs12, 0;
	mov.pred 	%p89, -1;
	@%p76 bra 	$L__BB316_128;
	ld.volatile.shared.u8 	%rs13, [%r5+16];
	setp.ne.s16 	%p89, %rs13, 0;
$L__BB316_128:
	selp.u16 	%rs14, 1, 0, %p89;
	st.volatile.shared.u8 	[%r5], %rs14;
	ld.volatile.shared.u8 	%rs15, [%r5];
	setp.ne.s16 	%p78, %rs15, 0;
	mov.pred 	%p90, -1;
	@%p78 bra 	$L__BB316_130;
	ld.volatile.shared.u8 	%rs16, [%r5+8];
	setp.ne.s16 	%p90, %rs16, 0;
$L__BB316_130:
	selp.u16 	%rs17, 1, 0, %p90;
	st.volatile.shared.u8 	[%r5], %rs17;
	ld.volatile.shared.u8 	%rs18, [%r5];
	setp.ne.s16 	%p80, %rs18, 0;
	mov.pred 	%p91, -1;
	@%p80 bra 	$L__BB316_132;
	ld.volatile.shared.u8 	%rs19, [%r5+4];
	setp.ne.s16 	%p91, %rs19, 0;
$L__BB316_132:
	selp.u16 	%rs20, 1, 0, %p91;
	st.volatile.shared.u8 	[%r5], %rs20;
	ld.volatile.shared.u8 	%rs21, [%r5];
	setp.ne.s16 	%p82, %rs21, 0;
	mov.pred 	%p92, -1;
	@%p82 bra 	$L__BB316_134;
	ld.volatile.shared.u8 	%rs22, [%r5+2];
	setp.ne.s16 	%p92, %rs22, 0;
$L__BB316_134:
	selp.u16 	%rs23, 1, 0, %p92;
	st.volatile.shared.u8 	[%r5], %rs23;
	ld.volatile.shared.u8 	%rs24, [%r5];
	setp.ne.s16 	%p84, %rs24, 0;
	mov.pred 	%p93, -1;
	@%p84 bra 	$L__BB316_136;
	ld.volatile.shared.u8 	%rs25, [%r5+1];
	setp.ne.s16 	%p93, %rs25, 0;
$L__BB316_136:
	selp.u16 	%rs26, 1, 0, %p93;
	st.volatile.shared.u8 	[%r5], %rs26;
	setp.ne.s32 	%p85, %r1, 0;
	@%p85 bra 	$L__BB316_138;
	ld.param.u64 	%rd480, [contiguous_any2_bool_param_8];
	ld.param.u64 	%rd479, [contiguous_any2_bool_param_0];
	ld.shared.u8 	%rs27, [anysdata_bool];
	cvt.u64.u32 	%rd475, %r2;
	mad.lo.s64 	%rd476, %rd480, %rd4, %rd475;
	cvta.to.global.u64 	%rd477, %rd479;
	add.s64 	%rd478, %rd477, %rd476;
	st.global.u8 	[%rd478], %rs27;
$L__BB316_138:
	ret;

}
	// .globl	contiguous_any22_bool
.visible .entry contiguous_any22_bool(
	.param .u64 .ptr .align 1 contiguous_any22_bool_param_0,
	.param .u64 .ptr .align 1 contiguous_any22_bool_param_1,
	.param .u64 contiguous_any22_bool_param_2,
	.param .u64 contiguous_any22_bool_param_3,
	.param .u64 contiguous_any22_bool_param_4,
	.param .u64 contiguous_any22_bool_param_5
)
{
	.reg .pred 	%p<49>;
	.reg .b16 	%rs<28>;
	.reg .b32 	%r<15>;
	.reg .b64 	%rd<24>;

	ld.param.u64 	%rd6, [contiguous_any22_bool_param_0];
	ld.param.u64 	%rd9, [contiguous_any22_bool_param_1];
	ld.param.u64 	%rd10, [contiguous_any22_bool_param_2];
	ld.param.u64 	%rd7, [contiguous_any22_bool_param_3];
	ld.param.u64 	%rd11, [contiguous_any22_bool_param_4];
	ld.param.u64 	%rd8, [contiguous_any22_bool_param_5];
	cvta.to.global.u64 	%rd1, %rd9;
	mov.u32 	%r1, %tid.x;
	mov.u32 	%r2, %ctaid.x;
	mov.u32 	%r14, %ntid.x;
	mul.lo.s32 	%r8, %r2, %r14;
	shl.b32 	%r9, %r8, 1;
	add.s32 	%r4, %r9, %r1;
	mov.u32 	%r10, anysdata_bool;
	add.s32 	%r5, %r10, %r1;
	mov.b16 	%rs1, 0;
	st.shared.u8 	[%r5], %rs1;
	mov.u32 	%r11, %ctaid.y;
	cvt.u64.u32 	%rd12, %r11;
	add.s64 	%rd2, %rd10, %rd12;
	setp.ge.u64 	%p17, %rd2, %rd11;
	@%p17 bra 	$L__BB317_28;
	add.s32 	%r12, %r4, %r14;
	cvt.u64.u32 	%rd3, %r12;
	setp.le.u64 	%p18, %rd7, %rd3;
	@%p18 bra 	$L__BB317_5;
	cvt.u64.u32 	%rd15, %r4;
	mul.lo.s64 	%rd4, %rd2, %rd7;
	add.s64 	%rd16, %rd4, %rd15;
	add.s64 	%rd17, %rd1, %rd16;
	ld.global.u8 	%rs3, [%rd17];
	setp.ne.s16 	%p21, %rs3, 0;
	mov.pred 	%p41, -1;
	@%p21 bra 	$L__BB317_4;
	add.s64 	%rd18, %rd4, %rd3;
	add.s64 	%rd19, %rd1, %rd18;
	ld.global.u8 	%rs4, [%rd19];
	setp.ne.s16 	%p41, %rs4, 0;
$L__BB317_4:
	selp.u16 	%rs5, 1, 0, %p41;
	st.shared.u8 	[%r5], %rs5;
	bra.uni 	$L__BB317_7;
$L__BB317_5:
	cvt.u64.u32 	%rd5, %r4;
	setp.le.u64 	%p19, %rd7, %rd5;
	@%p19 bra 	$L__BB317_7;
	mad.lo.s64 	%rd13, %rd2, %rd7, %rd5;
	add.s64 	%rd14, %rd1, %rd13;
	ld.global.u8 	%rs2, [%rd14];
	st.shared.u8 	[%r5], %rs2;
$L__BB317_7:
	bar.sync 	0;
	setp.lt.u32 	%p22, %r14, 66;
	@%p22 bra 	$L__BB317_13;
$L__BB317_8:
	shr.u32 	%r7, %r14, 1;
	setp.ge.u32 	%p23, %r1, %r7;
	@%p23 bra 	$L__BB317_12;
	ld.shared.u8 	%rs6, [%r5];
	setp.ne.s16 	%p25, %rs6, 0;
	mov.pred 	%p42, -1;
	@%p25 bra 	$L__BB317_11;
	add.s32 	%r13, %r5, %r7;
	ld.shared.u8 	%rs7, [%r13];
	setp.ne.s16 	%p42, %rs7, 0;
$L__BB317_11:
	selp.u16 	%rs8, 1, 0, %p42;
	st.shared.u8 	[%r5], %rs8;
$L__BB317_12:
	bar.sync 	0;
	setp.gt.u32 	%p26, %r14, 131;
	mov.u32 	%r14, %r7;
	@%p26 bra 	$L__BB317_8;
$L__BB317_13:
	setp.gt.u32 	%p27, %r1, 31;
	@%p27 bra 	$L__BB317_28;
	ld.volatile.shared.u8 	%rs9, [%r5];
	setp.ne.s16 	%p29, %rs9, 0;
	mov.pred 	%p43, -1;
	@%p29 bra 	$L__BB317_16;
	ld.volatile.shared.u8 	%rs10, [%r5+32];
	setp.ne.s16 	%p43, %rs10, 0;
$L__BB317_16:
	selp.u16 	%rs11, 1, 0, %p43;
	st.volatile.shared.u8 	[%r5], %rs11;
	ld.volatile.shared.u8 	%rs12, [%r5];
	setp.ne.s16 	%p31, %rs12, 0;
	mov.pred 	%p44, -1;
	@%p31 bra 	$L__BB317_18;
	ld.volatile.shared.u8 	%rs13, [%r5+16];
	setp.ne.s16 	%p44, %rs13, 0;
$L__BB317_18:
	selp.u16 	%rs14, 1, 0, %p44;
	st.volatile.shared.u8 	[%r5], %rs14;
	ld.volatile.shared.u8 	%rs15, [%r5];
	setp.ne.s16 	%p33, %rs15, 0;
	mov.pred 	%p45, -1;
	@%p33 bra 	$L__BB317_20;
	ld.volatile.shared.u8 	%rs16, [%r5+8];
	setp.ne.s16 	%p45, %rs16, 0;
$L__BB317_20:
	selp.u16 	%rs17, 1, 0, %p45;
	st.volatile.shared.u8 	[%r5], %rs17;
	ld.volatile.shared.u8 	%rs18, [%r5];
	setp.ne.s16 	%p35, %rs18, 0;
	mov.pred 	%p46, -1;
	@%p35 bra 	$L__BB317_22;
	ld.volatile.shared.u8 	%rs19, [%r5+4];
	setp.ne.s16 	%p46, %rs19, 0;
$L__BB317_22:
	selp.u16 	%rs20, 1, 0, %p46;
	st.volatile.shared.u8 	[%r5], %rs20;
	ld.volatile.shared.u8 	%rs21, [%r5];
	setp.ne.s16 	%p37, %rs21, 0;
	mov.pred 	%p47, -1;
	@%p37 bra 	$L__BB317_24;
	ld.volatile.shared.u8 	%rs22, [%r5+2];
	setp.ne.s16 	%p47, %rs22, 0;
$L__BB317_24:
	selp.u16 	%rs23, 1, 0, %p47;
	st.volatile.shared.u8 	[%r5], %rs23;
	ld.volatile.shared.u8 	%rs24, [%r5];
	setp.ne.s16 	%p39, %rs24, 0;
	mov.pred 	%p48, -1;
	@%p39 bra 	$L__BB317_26;
	ld.volatile.shared.u8 	%rs25, [%r5+1];
	setp.ne.s16 	%p48, %rs25, 0;
$L__BB317_26:
	selp.u16 	%rs26, 1, 0, %p48;
	st.volatile.shared.u8 	[%r5], %rs26;
	setp.ne.s32 	%p40, %r1, 0;
	@%p40 bra 	$L__BB317_28;
	ld.shared.u8 	%rs27, [anysdata_bool];
	cvt.u64.u32 	%rd20, %r2;
	mad.lo.s64 	%rd21, %rd8, %rd2, %rd20;
	cvta.to.global.u64 	%rd22, %rd6;
	add.s64 	%rd23, %rd22, %rd21;
	st.global.u8 	[%rd23], %rs27;
$L__BB317_28:
	ret;

}
	// .globl	contiguous_any3_bool
.visible .entry contiguous_any3_bool(
	.param .u64 .ptr .align 1 contiguous_any3_bool_param_0,
	.param .u64 .ptr .align 1 contiguous_any3_bool_param_1,
	.param .u64 .ptr .align 1 contiguous_any3_bool_param_2,
	.param .u64 .ptr .align 1 contiguous_any3_bool_param_3,
	.param .u64 contiguous_any3_bool_param_4,
	.param .u64 contiguous_any3_bool_param_5,
	.param .u64 contiguous_any3_bool_param_6
)
{
	.reg .pred 	%p<80>;
	.reg .b16 	%rs<49>;
	.reg .b32 	%r<188>;
	.reg .b64 	%rd<306>;

	ld.param.u64 	%rd144, [contiguous_any3_bool_param_0];
	ld.param.u64 	%rd145, [contiguous_any3_bool_param_1];
	ld.param.u64 	%rd148, [contiguous_any3_bool_param_2];
	ld.param.u64 	%rd149, [contiguous_any3_bool_param_3];
	ld.param.u64 	%rd146, [contiguous_any3_bool_param_4];
	ld.param.u64 	%rd147, [contiguous_any3_bool_param_5];
	ld.param.u64 	%rd150, [contiguous_any3_bool_param_6];
	cvta.to.global.u64 	%rd1, %rd149;
	cvta.to.global.u64 	%rd2, %rd148;
	mov.u32 	%r1, %tid.y;
	mov.u32 	%r2, %ntid.x;
	mov.u32 	%r3, %tid.x;
	mad.lo.s32 	%r70, %r1, %r2, %r3;
	mov.u32 	%r71, %ctaid.x;
	mad.lo.s32 	%r72, %r71, %r2, %r3;
	mov.u32 	%r4, %ctaid.y;
	mov.u32 	%r5, %ntid.y;
	mad.lo.s32 	%r73, %r4, %r5, %r1;
	mov.u32 	%r74, anysdata_bool;
	add.s32 	%r7, %r74, %r70;
	mov.b16 	%rs16, 0;
	st.shared.u8 	[%r7], %rs16;
	cvt.u64.u32 	%rd3, %r72;
	setp.le.u64 	%p9, %rd147, %rd3;
	cvt.u64.u32 	%rd152, %r73;
	setp.le.u64 	%p10, %rd150, %rd152;
	or.pred  	%p11, %p9, %p10;
	@%p11 bra 	$L__BB318_95;
	cvt.u32.u64 	%r75, %rd3;
	cvt.u32.u64 	%r76, %rd147;
	mad.lo.s32 	%r179, %r73, %r76, %r75;
	cvt.u32.u64 	%r9, %rd146;
	add.s32 	%r178, %r9, -1;
	setp.lt.s32 	%p12, %r178, 0;
	mov.b64 	%rd305, 0;
	@%p12 bra 	$L__BB318_59;
	setp.lt.u32 	%p13, %r178, 7;
	mov.b64 	%rd305, 0;
	@%p13 bra 	$L__BB318_30;
	add.s32 	%r174, %r9, -4;
	and.b32  	%r77, %r9, -8;
	neg.s32 	%r173, %r77;
	mov.b64 	%rd305, 0;
$L__BB318_4:
	.pragma "nounroll";
	add.s32 	%r16, %r174, 3;
	cvt.u64.u32 	%rd5, %r179;
	mul.wide.u32 	%rd157, %r16, 8;
	add.s64 	%rd158, %rd2, %rd157;
	ld.global.u64 	%rd6, [%rd158];
	and.b64  	%rd159, %rd6, -4294967296;
	setp.ne.s64 	%p14, %rd159, 0;
	@%p14 bra 	$L__BB318_6;
	cvt.u32.u64 	%r78, %rd6;
	cvt.u32.u64 	%r79, %rd5;
	div.u32 	%r80, %r79, %r78;
	mul.lo.s32 	%r81, %r80, %r78;
	sub.s32 	%r82, %r79, %r81;
	cvt.u64.u32 	%rd270, %r80;
	cvt.u64.u32 	%rd271, %r82;
	bra.uni 	$L__BB318_7;
$L__BB318_6:
	div.s64 	%rd270, %rd5, %rd6;
	mul.lo.s64 	%rd160, %rd270, %rd6;
	sub.s64 	%rd271, %rd5, %rd160;
$L__BB318_7:
	mul.wide.u32 	%rd161, %r16, 8;
	add.s64 	%rd162, %rd1, %rd161;
	ld.global.u64 	%rd163, [%rd162];
	mad.lo.s64 	%rd13, %rd163, %rd271, %rd305;
	add.s32 	%r17, %r174, 2;
	and.b64  	%rd14, %rd270, 4294967295;
	mul.wide.u32 	%rd164, %r17, 8;
	add.s64 	%rd165, %rd2, %rd164;
	ld.global.u64 	%rd15, [%rd165];
	and.b64  	%rd166, %rd15, -4294967296;
	setp.ne.s64 	%p15, %rd166, 0;
	@%p15 bra 	$L__BB318_9;
	cvt.u32.u64 	%r83, %rd15;
	cvt.u32.u64 	%r84, %rd14;
	div.u32 	%r85, %r84, %r83;
	mul.lo.s32 	%r86, %r85, %r83;
	sub.s32 	%r87, %r84, %r86;
	cvt.u64.u32 	%rd272, %r85;
	cvt.u64.u32 	%rd273, %r87;
	bra.uni 	$L__BB318_10;
$L__BB318_9:
	div.s64 	%rd272, %rd14, %rd15;
	mul.lo.s64 	%rd167, %rd272, %rd15;
	sub.s64 	%rd273, %rd14, %rd167;
$L__BB318_10:
	mul.wide.u32 	%rd168, %r17, 8;
	add.s64 	%rd169, %rd1, %rd168;
	ld.global.u64 	%rd170, [%rd169];
	mad.lo.s64 	%rd22, %rd170, %rd273, %rd13;
	add.s32 	%r18, %r174, 1;
	and.b64  	%rd23, %rd272, 4294967295;
	mul.wide.u32 	%rd171, %r18, 8;
	add.s64 	%rd172, %rd2, %rd171;
	ld.global.u64 	%rd24, [%rd172];
	and.b64  	%rd173, %rd24, -4294967296;
	setp.ne.s64 	%p16, %rd173, 0;
	@%p16 bra 	$L__BB318_12;
	cvt.u32.u64 	%r88, %rd24;
	cvt.u32.u64 	%r89, %rd23;
	div.u32 	%r90, %r89, %r88;
	mul.lo.s32 	%r91, %r90, %r88;
	sub.s32 	%r92, %r89, %r91;
	cvt.u64.u32 	%rd274, %r90;
	cvt.u64.u32 	%rd275, %r92;
	bra.uni 	$L__BB318_13;
$L__BB318_12:
	div.s64 	%rd274, %rd23, %rd24;
	mul.lo.s64 	%rd174, %rd274, %rd24;
	sub.s64 	%rd275, %rd23, %rd174;
$L__BB318_13:
	mul.wide.u32 	%rd175, %r18, 8;
	add.s64 	%rd176, %rd1, %rd175;
	ld.global.u64 	%rd177, [%rd176];
	mad.lo.s64 	%rd31, %rd177, %rd275, %rd22;
	and.b64  	%rd32, %rd274, 4294967295;
	mul.wide.u32 	%rd178, %r174, 8;
	add.s64 	%rd179, %rd2, %rd178;
	ld.global.u64 	%rd33, [%rd179];
	and.b64  	%rd180, %rd33, -4294967296;
	setp.ne.s64 	%p17, %rd180, 0;
	@%p17 bra 	$L__BB318_15;
	cvt.u32.u64 	%r93, %rd33;
	cvt.u32.u64 	%r94, %rd32;
	div.u32 	%r95, %r94, %r93;
	mul.lo.s32 	%r96, %r95, %r93;
	sub.s32 	%r97, %r94, %r96;
	cvt.u64.u32 	%rd276, %r95;
	cvt.u64.u32 	%rd277, %r97;
	bra.uni 	$L__BB318_16;
$L__BB318_15:
	div.s64 	%rd276, %rd32, %rd33;
	mul.lo.s64 	%rd181, %rd276, %rd33;
	sub.s64 	%rd277, %rd32, %rd181;
$L__BB318_16:
	mul.wide.u32 	%rd182, %r174, 8;
	add.s64 	%rd183, %rd1, %rd182;
	ld.global.u64 	%rd184, [%rd183];
	mad.lo.s64 	%rd40, %rd184, %rd277, %rd31;
	add.s32 	%r19, %r174, -1;
	and.b64  	%rd41, %rd276, 4294967295;
	mul.wide.u32 	%rd185, %r19, 8;
	add.s64 	%rd186, %rd2, %rd185;
	ld.global.u64 	%rd42, [%rd186];
	and.b64  	%rd187, %rd42, -4294967296;
	setp.ne.s64 	%p18, %rd187, 0;
	@%p18 bra 	$L__BB318_18;
	cvt.u32.u64 	%r98, %rd42;
	cvt.u32.u64 	%r99, %rd41;
	div.u32 	%r100, %r99, %r98;
	mul.lo.s32 	%r101, %r100, %r98;
	sub.s32 	%r102, %r99, %r101;
	cvt.u64.u32 	%rd278, %r100;
	cvt.u64.u32 	%rd279, %r102;
	bra.uni 	$L__BB318_19;
$L__BB318_18:
	div.s64 	%rd278, %rd41, %rd42;
	mul.lo.s64 	%rd188, %rd278, %rd42;
	sub.s64 	%rd279, %rd41, %rd188;
$L__BB318_19:
	mul.wide.u32 	%rd189, %r19, 8;
	add.s64 	%rd190, %rd1, %rd189;
	ld.global.u64 	%rd191, [%rd190];
	mad.lo.s64 	%rd49, %rd191, %rd279, %rd40;
	add.s32 	%r20, %r174, -2;
	and.b64  	%rd50, %rd278, 4294967295;
	mul.wide.u32 	%rd192, %r20, 8;
	add.s64 	%rd193, %rd2, %rd192;
	ld.global.u64 	%rd51, [%rd193];
	and.b64  	%rd194, %rd51, -4294967296;
	setp.ne.s64 	%p19, %rd194, 0;
	@%p19 bra 	$L__BB318_21;
	cvt.u32.u64 	%r103, %rd51;
	cvt.u32.u64 	%r104, %rd50;
	div.u32 	%r105, %r104, %r103;
	mul.lo.s32 	%r106, %r105, %r103;
	sub.s32 	%r107, %r104, %r106;
	cvt.u64.u32 	%rd280, %r105;
	cvt.u64.u32 	%rd281, %r107;
	bra.uni 	$L__BB318_22;
$L__BB318_21:
	div.s64 	%rd280, %rd50, %rd51;
	mul.lo.s64 	%rd195, %rd280, %rd51;
	sub.s64 	%rd281, %rd50, %rd195;
$L__BB318_22:
	mul.wide.u32 	%rd196, %r20, 8;
	add.s64 	%rd197, %rd1, %rd196;
	ld.global.u64 	%rd198, [%rd197];
	mad.lo.s64 	%rd58, %rd198, %rd281, %rd49;
	add.s32 	%r21, %r174, -3;
	and.b64  	%rd59, %rd280, 4294967295;
	mul.wide.u32 	%rd199, %r21, 8;
	add.s64 	%rd200, %rd2, %rd199;
	ld.global.u64 	%rd60, [%rd200];
	and.b64  	%rd201, %rd60, -4294967296;
	setp.ne.s64 	%p20, %rd201, 0;
	@%p20 bra 	$L__BB318_24;
	cvt.u32.u64 	%r108, %rd60;
	cvt.u32.u64 	%r109, %rd59;
	div.u32 	%r110, %r109, %r108;
	mul.lo.s32 	%r111, %r110, %r108;
	sub.s32 	%r112, %r109, %r111;
	cvt.u64.u32 	%rd282, %r110;
	cvt.u64.u32 	%rd283, %r112;
	bra.uni 	$L__BB318_25;
$L__BB318_24:
	div.s64 	%rd282, %rd59, %rd60;
	mul.lo.s64 	%rd202, %rd282, %rd60;
	sub.s64 	%rd283, %rd59, %rd202;
$L__BB318_25:
	mul.wide.u32 	%rd203, %r21, 8;
	add.s64 	%rd204, %rd1, %rd203;
	ld.global.u64 	%rd205, [%rd204];
	mad.lo.s64 	%rd67, %rd205, %rd283, %rd58;
	and.b64  	%rd68, %rd282, 4294967295;
	add.s32 	%r113, %r174, -4;
	mul.wide.u32 	%rd206, %r113, 8;
	add.s64 	%rd207, %rd2, %rd206;
	ld.global.u64 	%rd69, [%rd207];
	and.b64  	%rd208, %rd69, -4294967296;
	setp.ne.s64 	%p21, %rd208, 0;
	@%p21 bra 	$L__BB318_27;
	cvt.u32.u64 	%r114, %rd69;
	cvt.u32.u64 	%r115, %rd68;
	div.u32 	%r116, %r115, %r114;
	mul.lo.s32 	%r117, %r116, %r114;
	sub.s32 	%r118, %r115, %r117;
	cvt.u64.u32 	%rd284, %r116;
	cvt.u64.u32 	%rd285, %r118;
	bra.uni 	$L__BB318_28;
$L__BB318_27:
	div.s64 	%rd284, %rd68, %rd69;
	mul.lo.s64 	%rd209, %rd284, %rd69;
	sub.s64 	%rd285, %rd68, %rd209;
$L__BB318_28:
	mul.wide.u32 	%rd210, %r113, 8;
	add.s64 	%rd211, %rd1, %rd210;
	ld.global.u64 	%rd212, [%rd211];
	mad.lo.s64 	%rd305, %rd212, %rd285, %rd67;
	cvt.u32.u64 	%r179, %rd284;
	add.s32 	%r174, %r174, -8;
	add.s32 	%r173, %r173, 8;
	setp.ne.s32 	%p22, %r173, 0;
	@%p22 bra 	$L__BB318_4;
	add.s32 	%r178, %r174, 3;
$L__BB318_30:
	and.b32  	%r28, %r9, 7;
	setp.eq.s32 	%p23, %r28, 0;
	@%p23 bra 	$L__BB318_59;
	and.b32  	%r29, %r9, 3;
	setp.lt.u32 	%p24, %r28, 4;
	@%p24 bra 	$L__BB318_45;
	cvt.u64.u32 	%rd79, %r179;
	mul.wide.u32 	%rd214, %r178, 8;
	add.s64 	%rd215, %rd2, %rd214;
	ld.global.u64 	%rd80, [%rd215];
	and.b64  	%rd216, %rd80, -4294967296;
	setp.ne.s64 	%p25, %rd216, 0;
	@%p25 bra 	$L__BB318_34;
	cvt.u32.u64 	%r120, %rd80;
	cvt.u32.u64 	%r121, %rd79;
	div.u32 	%r122, %r121, %r120;
	mul.lo.s32 	%r123, %r122, %r120;
	sub.s32 	%r124, %r121, %r123;
	cvt.u64.u32 	%rd288, %r122;
	cvt.u64.u32 	%rd289, %r124;
	bra.uni 	$L__BB318_35;
$L__BB318_34:
	div.s64 	%rd288, %rd79, %rd80;
	mul.lo.s64 	%rd217, %rd288, %rd80;
	sub.s64 	%rd289, %rd79, %rd217;
$L__BB318_35:
	mul.wide.u32 	%rd218, %r178, 8;
	add.s64 	%rd219, %rd1, %rd218;
	ld.global.u64 	%rd220, [%rd219];
	mad.lo.s64 	%rd87, %rd220, %rd289, %rd305;
	add.s32 	%r30, %r178, -1;
	and.b64  	%rd88, %rd288, 4294967295;
	mul.wide.u32 	%rd221, %r30, 8;
	add.s64 	%rd222, %rd2, %rd221;
	ld.global.u64 	%rd89, [%rd222];
	and.b64  	%rd223, %rd89, -4294967296;
	setp.ne.s64 	%p26, %rd223, 0;
	@%p26 bra 	$L__BB318_37;
	cvt.u32.u64 	%r125, %rd89;
	cvt.u32.u64 	%r126, %rd88;
	div.u32 	%r127, %r126, %r125;
	mul.lo.s32 	%r128, %r127, %r125;
	sub.s32 	%r129, %r126, %r128;
	cvt.u64.u32 	%rd290, %r127;
	cvt.u64.u32 	%rd291, %r129;
	bra.uni 	$L__BB318_38;
$L__BB318_37:
	div.s64 	%rd290, %rd88, %rd89;
	mul.lo.s64 	%rd224, %rd290, %rd89;
	sub.s64 	%rd291, %rd88, %rd224;
$L__BB318_38:
	mul.wide.u32 	%rd225, %r30, 8;
	add.s64 	%rd226, %rd1, %rd225;
	ld.global.u64 	%rd227, [%rd226];
	mad.lo.s64 	%rd96, %rd227, %rd291, %rd87;
	add.s32 	%r31, %r178, -2;
	and.b64  	%rd97, %rd290, 4294967295;
	mul.wide.u32 	%rd228, %r31, 8;
	add.s64 	%rd229, %rd2, %rd228;
	ld.global.u64 	%rd98, [%rd229];
	and.b64  	%rd230, %rd98, -4294967296;
	setp.ne.s64 	%p27, %rd230, 0;
	@%p27 bra 	$L__BB318_40;
	cvt.u32.u64 	%r130, %rd98;
	cvt.u32.u64 	%r131, %rd97;
	div.u32 	%r132, %r131, %r130;
	mul.lo.s32 	%r133, %r132, %r130;
	sub.s32 	%r134, %r131, %r133;
	cvt.u64.u32 	%rd292, %r132;
	cvt.u64.u32 	%rd293, %r134;
	bra.uni 	$L__BB318_41;
$L__BB318_40:
	div.s64 	%rd292, %rd97, %rd98;
	mul.lo.s64 	%rd231, %rd292, %rd98;
	sub.s64 	%rd293, %rd97, %rd231;
$L__BB318_41:
	mul.wide.u32 	%rd232, %r31, 8;
	add.s64 	%rd233, %rd1, %rd232;
	ld.global.u64 	%rd234, [%rd233];
	mad.lo.s64 	%rd105, %rd234, %rd293, %rd96;
	add.s32 	%r32, %r178, -3;
	and.b64  	%rd106, %rd292, 4294967295;
	mul.wide.u32 	%rd235, %r32, 8;
	add.s64 	%rd236, %rd2, %rd235;
	ld.global.u64 	%rd107, [%rd236];
	and.b64  	%rd237, %rd107, -4294967296;
	setp.ne.s64 	%p28, %rd237, 0;
	@%p28 bra 	$L__BB318_43;
	cvt.u32.u64 	%r135, %rd107;
	cvt.u32.u64 	%r136, %rd106;
	div.u32 	%r137, %r136, %r135;
	mul.lo.s32 	%r138, %r137, %r135;
	sub.s32 	%r139, %r136, %r138;
	cvt.u64.u32 	%rd294, %r137;
	cvt.u64.u32 	%rd295, %r139;
	bra.uni 	$L__BB318_44;
$L__BB318_43:
	div.s64 	%rd294, %rd106, %rd107;
	mul.lo.s64 	%rd238, %rd294, %rd107;
	sub.s64 	%rd295, %rd106, %rd238;
$L__BB318_44:
	mul.wide.u32 	%rd239, %r32, 8;
	add.s64 	%rd240, %rd1, %rd239;
	ld.global.u64 	%rd241, [%rd240];
	mad.lo.s64 	%rd305, %rd241, %rd295, %rd105;
	cvt.u32.u64 	%r179, %rd294;
	add.s32 	%r178, %r178, -4;
$L__BB318_45:
	setp.eq.s32 	%p29, %r29, 0;
	@%p29 bra 	$L__BB318_59;
	setp.eq.s32 	%p30, %r29, 1;
	@%p30 bra 	$L__BB318_54;
	cvt.u64.u32 	%rd117, %r179;
	mul.wide.u32 	%rd243, %r178, 8;
	add.s64 	%rd244, %rd2, %rd243;
	ld.global.u64 	%rd118, [%rd244];
	and.b64  	%rd245, %rd118, -4294967296;
	setp.ne.s64 	%p31, %rd245, 0;
	@%p31 bra 	$L__BB318_49;
	cvt.u32.u64 	%r140, %rd118;
	cvt.u32.u64 	%r141, %rd117;
	div.u32 	%r142, %r141, %r140;
	mul.lo.s32 	%r143, %r142, %r140;
	sub.s32 	%r144, %r141, %r143;
	cvt.u64.u32 	%rd298, %r142;
	cvt.u64.u32 	%rd299, %r144;
	bra.uni 	$L__BB318_50;
$L__BB318_49:
	div.s64 	%rd298, %rd117, %rd118;
	mul.lo.s64 	%rd246, %rd298, %rd118;
	sub.s64 	%rd299, %rd117, %rd246;
$L__BB318_50:
	add.s64 	%rd248, %rd1, %rd243;
	ld.global.u64 	%rd249, [%rd248];
	mad.lo.s64 	%rd125, %rd249, %rd299, %rd305;
	add.s32 	%r37, %r178, -1;
	and.b64  	%rd126, %rd298, 4294967295;
	mul.wide.u32 	%rd250, %r37, 8;
	add.s64 	%rd251, %rd2, %rd250;
	ld.global.u64 	%rd127, [%rd251];
	and.b64  	%rd252, %rd127, -4294967296;
	setp.ne.s64 	%p32, %rd252, 0;
	@%p32 bra 	$L__BB318_52;
	cvt.u32.u64 	%r145, %rd127;
	cvt.u32.u64 	%r146, %rd126;
	div.u32 	%r147, %r146, %r145;
	mul.lo.s32 	%r148, %r147, %r145;
	sub.s32 	%r149, %r146, %r148;
	cvt.u64.u32 	%rd300, %r147;
	cvt.u64.u32 	%rd301, %r149;
	bra.uni 	$L__BB318_53;
$L__BB318_52:
	div.s64 	%rd300, %rd126, %rd127;
	mul.lo.s64 	%rd253, %rd300, %rd127;
	sub.s64 	%rd301, %rd126, %rd253;
$L__BB318_53:
	add.s64 	%rd255, %rd1, %rd250;
	ld.global.u64 	%rd256, [%rd255];
	mad.lo.s64 	%rd305, %rd256, %rd301, %rd125;
	cvt.u32.u64 	%r179, %rd300;
	add.s32 	%r178, %r178, -2;
$L__BB318_54:
	and.b32  	%r150, %r9, 1;
	setp.eq.b32 	%p33, %r150, 1;
	not.pred 	%p34, %p33;
	@%p34 bra 	$L__BB318_59;
	cvt.u64.u32 	%rd137, %r179;
	mul.wide.u32 	%rd257, %r178, 8;
	add.s64 	%rd258, %rd2, %rd257;
	ld.global.u64 	%rd138, [%rd258];
	and.b64  	%rd259, %rd138, -4294967296;
	setp.ne.s64 	%p35, %rd259, 0;
	@%p35 bra 	$L__BB318_57;
	cvt.u32.u64 	%r151, %rd138;
	cvt.u32.u64 	%r152, %rd137;
	rem.u32 	%r153, %r152, %r151;
	cvt.u64.u32 	%rd304, %r153;
	bra.uni 	$L__BB318_58;
$L__BB318_57:
	rem.s64 	%rd304, %rd137, %rd138;
$L__BB318_58:
	add.s64 	%rd261, %rd1, %rd257;
	ld.global.u64 	%rd262, [%rd261];
	mad.lo.s64 	%rd305, %rd262, %rd304, %rd305;
$L__BB318_59:
	cvta.to.global.u64 	%rd263, %rd145;
	add.s64 	%rd264, %rd263, %rd305;
	ld.global.u8 	%rs17, [%rd264];
	st.shared.u8 	[%r7], %rs17;
	bar.sync 	0;
	setp.ne.s32 	%p36, %r1, 0;
	@%p36 bra 	$L__BB318_95;
	setp.gt.u32 	%p37, %r5, 1;
	@%p37 bra 	$L__BB318_62;
	mov.u32 	%r154, anysdata_bool;
	add.s32 	%r155, %r154, %r3;
	ld.shared.u8 	%rs47, [%r155];
	bra.uni 	$L__BB318_94;
$L__BB318_62:
	mov.u32 	%r157, anysdata_bool;
	add.s32 	%r42, %r157, %r3;
	ld.shared.u8 	%rs47, [%r42];
	add.s32 	%r43, %r5, -1;
	add.s32 	%r158, %r5, -2;
	and.b32  	%r44, %r43, 7;
	setp.lt.u32 	%p38, %r158, 7;
	mov.b32 	%r186, 1;
	@%p38 bra 	$L__BB318_75;
	and.b32  	%r160, %r43, -8;
	neg.s32 	%r184, %r160;
	shl.b32 	%r46, %r2, 3;
	shl.b32 	%r47, %r2, 1;
	mul.lo.s32 	%r48, %r2, 3;
	shl.b32 	%r49, %r2, 2;
	mul.lo.s32 	%r50, %r2, 5;
	mul.lo.s32 	%r51, %r2, 6;
	mul.lo.s32 	%r52, %r2, 7;
	mov.b32 	%r183, 0;
	mov.u32 	%r182, %r42;
$L__BB318_64:
	.pragma "nounroll";
	and.b16  	%rs19, %rs47, 255;
	setp.ne.s16 	%p40, %rs19, 0;
	mov.pred 	%p76, -1;
	@%p40 bra 	$L__BB318_73;
	add.s32 	%r161, %r182, %r2;
	ld.shared.u8 	%rs20, [%r161];
	setp.ne.s16 	%p42, %rs20, 0;
	@%p42 bra 	$L__BB318_73;
	add.s32 	%r162, %r182, %r47;
	ld.shared.u8 	%rs21, [%r162];
	setp.ne.s16 	%p44, %rs21, 0;
	@%p44 bra 	$L__BB318_73;
	add.s32 	%r163, %r182, %r48;
	ld.shared.u8 	%rs22, [%r163];
	setp.ne.s16 	%p46, %rs22, 0;
	@%p46 bra 	$L__BB318_73;
	add.s32 	%r164, %r182, %r49;
	ld.shared.u8 	%rs23, [%r164];
	setp.ne.s16 	%p48, %rs23, 0;
	@%p48 bra 	$L__BB318_73;
	add.s32 	%r165, %r182, %r50;
	ld.shared.u8 	%rs24, [%r165];
	setp.ne.s16 	%p50, %rs24, 0;
	@%p50 bra 	$L__BB318_73;
	add.s32 	%r166, %r182, %r51;
	ld.shared.u8 	%rs25, [%r166];
	setp.ne.s16 	%p52, %rs25, 0;
	@%p52 bra 	$L__BB318_73;
	add.s32 	%r167, %r182, %r52;
	ld.shared.u8 	%rs26, [%r167];
	setp.ne.s16 	%p54, %rs26, 0;
	@%p54 bra 	$L__BB318_73;
	add.s32 	%r168, %r182, %r46;
	ld.shared.u8 	%rs27, [%r168];
	setp.ne.s16 	%p76, %rs27, 0;
$L__BB318_73:
	selp.u16 	%rs47, 1, 0, %p76;
	add.s32 	%r184, %r184, 8;
	add.s32 	%r183, %r183, 8;
	add.s32 	%r182, %r182, %r46;
	setp.ne.s32 	%p55, %r184, 0;
	@%p55 bra 	$L__BB318_64;
	add.s32 	%r186, %r183, 1;
$L__BB318_75:
	setp.eq.s32 	%p56, %r44, 0;
	@%p56 bra 	$L__BB318_93;
	and.b32  	%r61, %r43, 3;
	setp.lt.u32 	%p57, %r44, 4;
	@%p57 bra 	$L__BB318_83;
	and.b16  	%rs29, %rs47, 255;
	setp.ne.s16 	%p59, %rs29, 0;
	mov.pred 	%p77, -1;
	@%p59 bra 	$L__BB318_82;
	mad.lo.s32 	%r62, %r186, %r2, %r42;
	ld.shared.u8 	%rs30, [%r62];
	setp.ne.s16 	%p61, %rs30, 0;
	@%p61 bra 	$L__BB318_82;
	add.s32 	%r63, %r62, %r2;
	ld.shared.u8 	%rs31, [%r63];
	setp.ne.s16 	%p63, %rs31, 0;
	@%p63 bra 	$L__BB318_82;
	add.s32 	%r64, %r63, %r2;
	ld.shared.u8 	%rs32, [%r64];
	setp.ne.s16 	%p65, %rs32, 0;
	@%p65 bra 	$L__BB318_82;
	add.s32 	%r169, %r64, %r2;
	ld.shared.u8 	%rs33, [%r169];
	setp.ne.s16 	%p77, %rs33, 0;
$L__BB318_82:
	add.s32 	%r186, %r186, 4;
	selp.u16 	%rs47, 1, 0, %p77;
$L__BB318_83:
	setp.eq.s32 	%p66, %r61, 0;
	@%p66 bra 	$L__BB318_93;
	setp.eq.s32 	%p67, %r61, 1;
	@%p67 bra 	$L__BB318_89;
	and.b16  	%rs35, %rs47, 255;
	setp.ne.s16 	%p69, %rs35, 0;
	mov.pred 	%p78, -1;
	@%p69 bra 	$L__BB318_88;
	mad.lo.s32 	%r67, %r186, %r2, %r42;
	ld.shared.u8 	%rs36, [%r67];
	setp.ne.s16 	%p71, %rs36, 0;
	@%p71 bra 	$L__BB318_88;
	add.s32 	%r170, %r67, %r2;
	ld.shared.u8 	%rs37, [%r170];
	setp.ne.s16 	%p78, %rs37, 0;
$L__BB318_88:
	add.s32 	%r186, %r186, 2;
	selp.u16 	%rs47, 1, 0, %p78;
$L__BB318_89:
	and.b32  	%r171, %r43, 1;
	setp.eq.b32 	%p72, %r171, 1;
	not.pred 	%p73, %p72;
	@%p73 bra 	$L__BB318_93;
	and.b16  	%rs38, %rs47, 255;
	setp.ne.s16 	%p75, %rs38, 0;
	mov.pred 	%p79, -1;
	@%p75 bra 	$L__BB318_92;
	mad.lo.s32 	%r172, %r186, %r2, %r42;
	ld.shared.u8 	%rs39, [%r172];
	setp.ne.s16 	%p79, %rs39, 0;
$L__BB318_92:
	selp.u16 	%rs47, 1, 0, %p79;
$L__BB318_93:
	st.shared.u8 	[%r42], %rs47;
$L__BB318_94:
	cvt.u64.u32 	%rd265, %r4;
	mad.lo.s64 	%rd266, %rd147, %rd265, %rd3;
	cvta.to.global.u64 	%rd267, %rd144;
	add.s64 	%rd268, %rd267, %rd266;
	st.global.u8 	[%rd268], %rs47;
$L__BB318_95:
	ret;

}
	// .globl	contiguous_any33_bool
.visible .entry contiguous_any33_bool(
	.param .u64 .ptr .align 1 contiguous_any33_bool_param_0,
	.param .u64 .ptr .align 1 contiguous_any33_bool_param_1,
	.param .u64 contiguous_any33_bool_param_2,
	.param .u64 contiguous_any33_bool_param_3,
	.param .u64 contiguous_any33_bool_param_4
)
{
	.reg .pred 	%p<56>;
	.reg .b16 	%rs<49>;
	.reg .b32 	%r<69>;
	.reg .b64 	%rd<15>;

	ld.param.u64 	%rd2, [contiguous_any33_bool_param_0];
	ld.param.u64 	%rd3, [contiguous_any33_bool_param_1];
	ld.param.u64 	%rd4, [contiguous_any33_bool_param_3];
	ld.param.u64 	%rd5, [contiguous_any33_bool_param_4];
	mov.u32 	%r1, %tid.y;
	mov.u32 	%r2, %ntid.x;
	mov.u32 	%r3, %tid.x;
	mad.lo.s32 	%r36, %r1, %r2, %r3;
	mov.u32 	%r37, %ctaid.x;
	mad.lo.s32 	%r38, %r37, %r2, %r3;
	mov.u32 	%r4, %ctaid.y;
	mov.u32 	%r5, %ntid.y;
	mad.lo.s32 	%r39, %r4, %r5, %r1;
	mov.u32 	%r40, anysdata_bool;
	add.s32 	%r7, %r40, %r36;
	mov.b16 	%rs16, 0;
	st.shared.u8 	[%r7], %rs16;
	cvt.u64.u32 	%rd1, %r38;
	setp.le.u64 	%p9, %rd4, %rd1;
	cvt.u64.u32 	%rd7, %r39;
	setp.le.u64 	%p10, %rd5, %rd7;
	or.pred  	%p11, %p9, %p10;
	@%p11 bra 	$L__BB319_37;
	cvt.u32.u64 	%r41, %rd1;
	cvta.to.global.u64 	%rd8, %rd3;
	cvt.u32.u64 	%r42, %rd4;
	mad.lo.s32 	%r43, %r39, %r42, %r41;
	cvt.u64.u32 	%rd9, %r43;
	add.s64 	%rd10, %rd8, %rd9;
	ld.global.u8 	%rs17, [%rd10];
	st.shared.u8 	[%r7], %rs17;
	bar.sync 	0;
	setp.ne.s32 	%p12, %r1, 0;
	@%p12 bra 	$L__BB319_37;
	setp.gt.u32 	%p13, %r5, 1;
	@%p13 bra 	$L__BB319_4;
	add.s32 	%r45, %r40, %r3;
	ld.shared.u8 	%rs47, [%r45];
	bra.uni 	$L__BB319_36;
$L__BB319_4:
	add.s32 	%r8, %r40, %r3;
	ld.shared.u8 	%rs47, [%r8];
	add.s32 	%r9, %r5, -1;
	add.s32 	%r48, %r5, -2;
	and.b32  	%r10, %r9, 7;
	setp.lt.u32 	%p14, %r48, 7;
	mov.b32 	%r67, 1;
	@%p14 bra 	$L__BB319_17;
	and.b32  	%r50, %r9, -8;
	neg.s32 	%r65, %r50;
	shl.b32 	%r12, %r2, 3;
	shl.b32 	%r13, %r2, 1;
	mul.lo.s32 	%r14, %r2, 3;
	shl.b32 	%r15, %r2, 2;
	mul.lo.s32 	%r16, %r2, 5;
	mul.lo.s32 	%r17, %r2, 6;
	mul.lo.s32 	%r18, %r2, 7;
	mov.b32 	%r64, 0;
	mov.u32 	%r63, %r8;
$L__BB319_6:
	.pragma "nounroll";
	and.b16  	%rs19, %rs47, 255;
	setp.ne.s16 	%p16, %rs19, 0;
	mov.pred 	%p52, -1;
	@%p16 bra 	$L__BB319_15;
	add.s32 	%r51, %r63, %r2;
	ld.shared.u8 	%rs20, [%r51];
	setp.ne.s16 	%p18, %rs20, 0;
	@%p18 bra 	$L__BB319_15;
	add.s32 	%r52, %r63, %r13;
	ld.shared.u8 	%rs21, [%r52];
	setp.ne.s16 	%p20, %rs21, 0;
	@%p20 bra 	$L__BB319_15;
	add.s32 	%r53, %r63, %r14;
	ld.shared.u8 	%rs22, [%r53];
	setp.ne.s16 	%p22, %rs22, 0;
	@%p22 bra 	$L__BB319_15;
	add.s32 	%r54, %r63, %r15;
	ld.shared.u8 	%rs23, [%r54];
	setp.ne.s16 	%p24, %rs23, 0;
	@%p24 bra 	$L__BB319_15;
	add.s32 	%r55, %r63, %r16;
	ld.shared.u8 	%rs24, [%r55];
	setp.ne.s16 	%p26, %rs24, 0;
	@%p26 bra 	$L__BB319_15;
	add.s32 	%r56, %r63, %r17;
	ld.shared.u8 	%rs25, [%r56];
	setp.ne.s16 	%p28, %rs25, 0;
	@%p28 bra 	$L__BB319_15;
	add.s32 	%r57, %r63, %r18;
	ld.shared.u8 	%rs26, [%r57];
	setp.ne.s16 	%p30, %rs26, 0;
	@%p30 bra 	$L__BB319_15;
	add.s32 	%r58, %r63, %r12;
	ld.shared.u8 	%rs27, [%r58];
	setp.ne.s16 	%p52, %rs27, 0;
$L__BB319_15:
	selp.u16 	%rs47, 1, 0, %p52;
	add.s32 	%r65, %r65, 8;
	add.s32 	%r64, %r64, 8;
	add.s32 	%r63, %r63, %r12;
	setp.ne.s32 	%p31, %r65, 0;
	@%p31 bra 	$L__BB319_6;
	add.s32 	%r67, %r64, 1;
$L__BB319_17:
	setp.eq.s32 	%p32, %r10, 0;
	@%p32 bra 	$L__BB319_35;
	and.b32  	%r27, %r9, 3;
	setp.lt.u32 	%p33, %r10, 4;
	@%p33 bra 	$L__BB319_25;
	and.b16  	%rs29, %rs47, 255;
	setp.ne.s16 	%p35, %rs29, 0;
	mov.pred 	%p53, -1;
	@%p35 bra 	$L__BB319_24;
	mad.lo.s32 	%r28, %r67, %r2, %r8;
	ld.shared.u8 	%rs30, [%r28];
	setp.ne.s16 	%p37, %rs30, 0;
	@%p37 bra 	$L__BB319_24;
	add.s32 	%r29, %r28, %r2;
	ld.shared.u8 	%rs31, [%r29];
	setp.ne.s16 	%p39, %rs31, 0;
	@%p39 bra 	$L__BB319_24;
	add.s32 	%r30, %r29, %r2;
	ld.shared.u8 	%rs32, [%r30];
	setp.ne.s16 	%p41, %rs32, 0;
	@%p41 bra 	$L__BB319_24;
	add.s32 	%r59, %r30, %r2;
	ld.shared.u8 	%rs33, [%r59];
	setp.ne.s16 	%p53, %rs33, 0;
$L__BB319_24:
	add.s32 	%r67, %r67, 4;
	selp.u16 	%rs47, 1, 0, %p53;
$L__BB319_25:
	setp.eq.s32 	%p42, %r27, 0;
	@%p42 bra 	$L__BB319_35;
	setp.eq.s32 	%p43, %r27, 1;
	@%p43 bra 	$L__BB319_31;
	and.b16  	%rs35, %rs47, 255;
	setp.ne.s16 	%p45, %rs35, 0;
	mov.pred 	%p54, -1;
	@%p45 bra 	$L__BB319_30;
	mad.lo.s32 	%r33, %r67, %r2, %r8;
	ld.shared.u8 	%rs36, [%r33];
	setp.ne.s16 	%p47, %rs36, 0;
	@%p47 bra 	$L__BB319_30;
	add.s32 	%r60, %r33, %r2;
	ld.shared.u8 	%rs37, [%r60];
	setp.ne.s16 	%p54, %rs37, 0;
$L__BB319_30:
	add.s32 	%r67, %r67, 2;
	selp.u16 	%rs47, 1, 0, %p54;
$L__BB319_31:
	and.b32  	%r61, %r9, 1;
	setp.eq.b32 	%p48, %r61, 1;
	not.pred 	%p49, %p48;
	@%p49 bra 	$L__BB319_35;
	and.b16  	%rs38, %rs47, 255;
	setp.ne.s16 	%p51, %rs38, 0;
	mov.pred 	%p55, -1;
	@%p51 bra 	$L__BB319_34;
	mad.lo.s32 	%r62, %r67, %r2, %r8;
	ld.shared.u8 	%rs39, [%r62];
	setp.ne.s16 	%p55, %rs39, 0;
$L__BB319_34:
	selp.u16 	%rs47, 1, 0, %p55;
$L__BB319_35:
	st.shared.u8 	[%r8], %rs47;
$L__BB319_36:
	cvt.u64.u32 	%rd11, %r4;
	mad.lo.s64 	%rd12, %rd4, %rd11, %rd1;
	cvta.to.global.u64 	%rd13, %rd2;
	add.s64 	%rd14, %rd13, %rd12;
	st.global.u8 	[%rd14], %rs47;
$L__BB319_37:
	ret;

}
	// .globl	contiguous_any_i8
.visible .entry contiguous_any_i8(
	.param .u64 .ptr .align 1 contiguous_any_i8_param_0,
	.param .u64 .ptr .align 1 contiguous_any_i8_param_1,
	.param .u64 contiguous_any_i8_param_2
)
{
	.reg .pred 	%p<49>;
	.reg .b16 	%rs<29>;
	.reg .b32 	%r<14>;
	.reg .b64 	%rd<14>;

	ld.param.u64 	%rd4, [contiguous_any_i8_param_0];
	ld.param.u64 	%rd6, [contiguous_any_i8_param_1];
	ld.param.u64 	%rd5, [contiguous_any_i8_param_2];
	cvta.to.global.u64 	%rd1, %rd6;
	mov.u32 	%r1, %tid.x;
	mov.u32 	%r2, %ctaid.x;
	mov.u32 	%r13, %ntid.x;
	mul.lo.s32 	%r8, %r2, %r13;
	shl.b32 	%r9, %r8, 1;
	add.s32 	%r4, %r9, %r1;
	mov.u32 	%r10, anysdata_i8;
	add.s32 	%r5, %r10, %r1;
	mov.b16 	%rs1, 0;
	st.shared.u8 	[%r5], %rs1;
	add.s32 	%r11, %r4, %r13;
	cvt.u64.u32 	%rd2, %r11;
	setp.le.u64 	%p17, %rd5, %rd2;
	@%p17 bra 	$L__BB320_4;
	cvt.u64.u32 	%rd8, %r4;
	add.s64 	%rd9, %rd1, %rd8;
	ld.global.u8 	%rs4, [%rd9];
	setp.ne.s16 	%p21, %rs4, 0;
	mov.pred 	%p41, -1;
	@%p21 bra 	$L__BB320_3;
	add.s64 	%rd10, %rd1, %rd2;
	ld.global.u8 	%rs5, [%rd10];
	setp.ne.s16 	%p41, %rs5, 0;
$L__BB320_3:
	selp.u16 	%rs6, 1, 0, %p41;
	st.shared.u8 	[%r5], %rs6;
	bra.uni 	$L__BB320_6;
$L__BB320_4:
	cvt.u64.u32 	%rd3, %r4;
	setp.le.u64 	%p18, %rd5, %rd3;
	@%p18 bra 	$L__BB320_6;
	add.s64 	%rd7, %rd1, %rd3;
	ld.global.u8 	%rs2, [%rd7];
	setp.ne.s16 	%p19, %rs2, 0;
	selp.u16 	%rs3, 1, 0, %p19;
	st.shared.u8 	[%r5], %rs3;
$L__BB320_6:
	bar.sync 	0;
	setp.lt.u32 	%p22, %r13, 66;
	@%p22 bra 	$L__BB320_12;
$L__BB320_7:
	shr.u32 	%r7, %r13, 1;
	setp.ge.u32 	%p23, %r1, %r7;
	@%p23 bra 	$L__BB320_11;
	ld.shared.u8 	%rs7, [%r5];
	setp.ne.s16 	%p25, %rs7, 0;
	mov.pred 	%p42, -1;
	@%p25 bra 	$L__BB320_10;
	add.s32 	%r12, %r5, %r7;
	ld.shared.u8 	%rs8, [%r12];
	setp.ne.s16 	%p42, %rs8, 0;
$L__BB320_10:
	selp.u16 	%rs9, 1, 0, %p42;
	st.shared.u8 	[%r5], %rs9;
$L__BB320_11:
	bar.sync 	0;
	setp.gt.u32 	%p26, %r13, 131;
	mov.u32 	%r13, %r7;
	@%p26 bra 	$L__BB320_7;
$L__BB320_12:
	setp.gt.u32 	%p27, %r1, 31;
	@%p27 bra 	$L__BB320_27;
	ld.volatile.shared.u8 	%rs10, [%r5];
	setp.ne.s16 	%p29, %rs10, 0;
	mov.pred 	%p43, -1;
	@%p29 bra 	$L__BB320_15;
	ld.volatile.shared.u8 	%rs11, [%r5+32];
	setp.ne.s16 	%p43, %rs11, 0;
$L__BB320_15:
	selp.u16 	%rs12, 1, 0, %p43;
	st.volatile.shared.u8 	[%r5], %rs12;
	ld.volatile.shared.u8 	%rs13, [%r5];
	setp.ne.s16 	%p31, %rs13, 0;
	mov.pred 	%p44, -1;
	@%p31 bra 	$L__BB320_17;
	ld.volatile.shared.u8 	%rs14, [%r5+16];
	setp.ne.s16 	%p44, %rs14, 0;
$L__BB320_17:
	selp.u16 	%rs15, 1, 0, %p44;
	st.volatile.shared.u8 	[%r5], %rs15;
	ld.volatile.shared.u8 	%rs16, [%r5];
	setp.ne.s16 	%p33, %rs16, 0;
	mov.pred 	%p45, -1;
	@%p33 bra 	$L__BB320_19;
	ld.volatile.shared.u8 	%rs17, [%r5+8];
	setp.ne.s16 	%p45, %rs17, 0;
$L__BB320_19:
	selp.u16 	%rs18, 1, 0, %p45;
	st.volatile.shared.u8 	[%r5], %rs18;
	ld.volatile.shared.u8 	%rs19, [%r5];
	setp.ne.s16 	%p35, %rs19, 0;
	mov.pred 	%p46, -1;
	@%p35 bra 	$L__BB320_21;
	ld.volatile.shared.u8 	%rs20, [%r5+4];
	setp.ne.s16 	%p46, %rs20, 0;
$L__BB320_21:
	selp.u16 	%rs21, 1, 0, %p46;
	st.volatile.shared.u8 	[%r5], %rs21;
	ld.volatile.shared.u8 	%rs22, [%r5];
	setp.ne.s16 	%p37, %rs22, 0;
	mov.pred 	%p47, -1;
	@%p37 bra 	$L__BB320_23;
	ld.volatile.shared.u8 	%rs23, [%r5+2];
	setp.ne.s16 	%p47, %rs23, 0;
$L__BB320_23:
	selp.u16 	%rs24, 1, 0, %p47;
	st.volatile.shared.u8 	[%r5], %rs24;
	ld.volatile.shared.u8 	%rs25, [%r5];
	setp.ne.s16 	%p39, %rs25, 0;
	mov.pred 	%p48, -1;
	@%p39 bra 	$L__BB320_25;
	ld.volatile.shared.u8 	%rs26, [%r5+1];
	setp.ne.s16 	%p48, %rs26, 0;
$L__BB320_25:
	selp.u16 	%rs27, 1, 0, %p48;
	st.volatile.shared.u8 	[%r5], %rs27;
	setp.ne.s32 	%p40, %r1, 0;
	@%p40 bra 	$L__BB320_27;
	ld.shared.u8 	%rs28, [anysdata_i8];
	cvt.u64.u32 	%rd11, %r2;
	cvta.to.global.u64 	%rd12, %rd4;
	add.s64 	%rd13, %rd12, %rd11;
	st.global.u8 	[%rd13], %rs28;
$L__BB320_27:
	ret;

}
	// .globl	contiguous_cumulate_any_i8
.visible .entry contiguous_cumulate_any_i8(
	.param .u64 .ptr .align 1 contiguous_cumulate_any_i8_param_0,
	.param .u64 .ptr .align 1 contiguous_cumulate_any_i8_param_1,
	.param .u64 contiguous_cumulate_any_i8_param_2
)
{
	.reg .pred 	%p<48>;
	.reg .b16 	%rs<28>;
	.reg .b32 	%r<14>;
	.reg .b64 	%rd<14>;

	ld.param.u64 	%rd4, [contiguous_cumulate_any_i8_param_0];
	ld.param.u64 	%rd6, [contiguous_cumulate_any_i8_param_1];
	ld.param.u64 	%rd5, [contiguous_cumulate_any_i8_param_2];
	cvta.to.global.u64 	%rd1, %rd6;
	mov.u32 	%r1, %tid.x;
	mov.u32 	%r2, %ctaid.x;
	mov.u32 	%r13, %ntid.x;
	mul.lo.s32 	%r8, %r2, %r13;
	shl.b32 	%r9, %r8, 1;
	add.s32 	%r4, %r9, %r1;
	mov.u32 	%r10, anysdata_i8;
	add.s32 	%r5, %r10, %r1;
	mov.b16 	%rs1, 0;
	st.shared.u8 	[%r5], %rs1;
	add.s32 	%r11, %r4, %r13;
	cvt.u64.u32 	%rd2, %r11;
	setp.le.u64 	%p17, %rd5, %rd2;
	@%p17 bra 	$L__BB321_4;
	cvt.u64.u32 	%rd8, %r4;
	add.s64 	%rd9, %rd1, %rd8;
	ld.global.u8 	%rs3, [%rd9];
	setp.ne.s16 	%p20, %rs3, 0;
	mov.pred 	%p40, -1;
	@%p20 bra 	$L__BB321_3;
	add.s64 	%rd10, %rd1, %rd2;
	ld.global.u8 	%rs4, [%rd10];
	setp.ne.s16 	%p40, %rs4, 0;
$L__BB321_3:
	selp.u16 	%rs5, 1, 0, %p40;
	st.shared.u8 	[%r5], %rs5;
	bra.uni 	$L__BB321_6;
$L__BB321_4:
	cvt.u64.u32 	%rd3, %r4;
	setp.le.u64 	%p18, %rd5, %rd3;
	@%p18 bra 	$L__BB321_6;
	add.s64 	%rd7, %rd1, %rd3;
	ld.global.u8 	%rs2, [%rd7];
	st.shared.u8 	[%r5], %rs2;
$L__BB321_6:
	bar.sync 	0;
	setp.lt.u32 	%p21, %r13, 66;
	@%p21 bra 	$L__BB321_12;
$L__BB321_7:
	shr.u32 	%r7, %r13, 1;
	setp.ge.u32 	%p22, %r1, %r7;
	@%p22 bra 	$L__BB321_11;
	ld.shared.u8 	%rs6, [%r5];
	setp.ne.s16 	%p24, %rs6, 0;
	mov.pred 	%p41, -1;
	@%p24 bra 	$L__BB321_10;
	add.s32 	%r12, %r5, %r7;
	ld.shared.u8 	%rs7, [%r12];
	setp.ne.s16 	%p41, %rs7, 0;
$L__BB321_10:
	selp.u16 	%rs8, 1, 0, %p41;
	st.shared.u8 	[%r5], %rs8;
$L__BB321_11:
	bar.sync 	0;
	setp.gt.u32 	%p25, %r13, 131;
	mov.u32 	%r13, %r7;
	@%p25 bra 	$L__BB321_7;
$L__BB321_12:
	setp.gt.u32 	%p26, %r1, 31;
	@%p26 bra 	$L__BB321_27;
	ld.volatile.shared.u8 	%rs9, [%r5];
	setp.ne.s16 	%p28, %rs9, 0;
	mov.pred 	%p42, -1;
	@%p28 bra 	$L__BB321_15;
	ld.volatile.shared.u8 	%rs10, [%r5+32];
	setp.ne.s16 	%p42, %rs10, 0;
$L__BB321_15:
	selp.u16 	%rs11, 1, 0, %p42;
	st.volatile.shared.u8 	[%r5], %rs11;
	ld.volatile.shared.u8 	%rs12, [%r5];
	setp.ne.s16 	%p30, %rs12, 0;
	mov.pred 	%p43, -1;
	@%p30 bra 	$L__BB321_17;
	ld.volatile.shared.u8 	%rs13, [%r5+16];
	setp.ne.s16 	%p43, %rs13, 0;
$L__BB321_17:
	selp.u16 	%rs14, 1, 0, %p43;
	st.volatile.shared.u8 	[%r5], %rs14;
	ld.volatile.shared.u8 	%rs15, [%r5];
	setp.ne.s16 	%p32, %rs15, 0;
	mov.pred 	%p44, -1;
	@%p32 bra 	$L__BB321_19;
	ld.volatile.shared.u8 	%rs16, [%r5+8];
	setp.ne.s16 	%p44, %rs16, 0;
$L__BB321_19:
	selp.u16 	%rs17, 1, 0, %p44;
	st.volatile.shared.u8 	[%r5], %rs17;
	ld.volatile.shared.u8 	%rs18, [%r5];
	setp.ne.s16 	%p34, %rs18, 0;
	mov.pred 	%p45, -1;
	@%p34 bra 	$L__BB321_21;
	ld.volatile.shared.u8 	%rs19, [%r5+4];
	setp.ne.s16 	%p45, %rs19, 0;
$L__BB321_21:
	selp.u16 	%rs20, 1, 0, %p45;
	st.volatile.shared.u8 	[%r5], %rs20;
	ld.volatile.shared.u8 	%rs21, [%r5];
	setp.ne.s16 	%p36, %rs21, 0;
	mov.pred 	%p46, -1;
	@%p36 bra 	$L__BB321_23;
	ld.volatile.shared.u8 	%rs22, [%r5+2];
	setp.ne.s16 	%p46, %rs22, 0;
$L__BB321_23:
	selp.u16 	%rs23, 1, 0, %p46;
	st.volatile.shared.u8 	[%r5], %rs23;
	ld.volatile.shared.u8 	%rs24, [%r5];
	setp.ne.s16 	%p38, %rs24, 0;
	mov.pred 	%p47, -1;
	@%p38 bra 	$L__BB321_25;
	ld.volatile.shared.u8 	%rs25, [%r5+1];
	setp.ne.s16 	%p47, %rs25, 0;
$L__BB321_25:
	selp.u16 	%rs26, 1, 0, %p47;
	st.volatile.shared.u8 	[%r5], %rs26;
	setp.ne.s32 	%p39, %r1, 0;
	@%p39 bra 	$L__BB321_27;
	ld.shared.u8 	%rs27, [anysdata_i8];
	cvt.u64.u32 	%rd11, %r2;
	cvta.to.global.u64 	%rd12, %rd4;
	add.s64 	%rd13, %rd12, %rd11;
	st.global.u8 	[%rd13], %rs27;
$L__BB321_27:
	ret;

}
	// .globl	uncontiguous_any_i8
.visible .entry uncontiguous_any_i8(
	.param .u64 .ptr .align 1 uncontiguous_any_i8_param_0,
	.param .u64 .ptr .align 1 uncontiguous_any_i8_param_1,
	.param .u64 .ptr .align 1 uncontiguous_any_i8_param_2,
	.param .u64 .ptr .align 1 uncontiguous_any_i8_param_3,
	.param .u64 uncontiguous_any_i8_param_4,
	.param .u64 uncontiguous_any_i8_param_5
)
{
	.reg .pred 	%p<94>;
	.reg .b16 	%rs<29>;
	.reg .b32 	%r<210>;
	.reg .b64 	%rd<555>;

	ld.param.u64 	%rd260, [uncontiguous_any_i8_param_0];
	ld.param.u64 	%rd263, [uncontiguous_any_i8_param_1];
	ld.param.u64 	%rd264, [uncontiguous_any_i8_param_2];
	ld.param.u64 	%rd265, [uncontiguous_any_i8_param_3];
	ld.param.u64 	%rd261, [uncontiguous_any_i8_param_4];
	ld.param.u64 	%rd262, [uncontiguous_any_i8_param_5];
	cvta.to.global.u64 	%rd1, %rd265;
	cvta.to.global.u64 	%rd2, %rd264;
	cvta.to.global.u64 	%rd3, %rd263;
	mov.u32 	%r1, %tid.x;
	mov.u32 	%r2, %ctaid.x;
	mov.u32 	%r209, %ntid.x;
	mul.lo.s32 	%r52, %r2, %r209;
	shl.b32 	%r53, %r52, 1;
	add.s32 	%r4, %r53, %r1;
	mov.u32 	%r54, anysdata_i8;
	add.s32 	%r5, %r54, %r1;
	mov.b16 	%rs1, 0;
	st.shared.u8 	[%r5], %rs1;
	add.s32 	%r55, %r4, %r209;
	cvt.u64.u32 	%rd508, %r55;
	setp.le.u64 	%p17, %rd262, %rd508;
	@%p17 bra 	$L__BB322_56;
	cvt.u32.u64 	%r6, %rd261;
	add.s32 	%r203, %r6, -1;
	setp.lt.s32 	%p44, %r203, 0;
	mov.b64 	%rd512, 0;
	mov.u64 	%rd513, %rd512;
	@%p44 bra 	$L__BB322_53;
	cvt.u64.u32 	%rd509, %r4;
	setp.lt.u32 	%p45, %r203, 3;
	mov.b64 	%rd513, 0;
	mov.u64 	%rd512, %rd513;
	@%p45 bra 	$L__BB322_30;
	add.s32 	%r201, %r6, -2;
	and.b32  	%r131, %r6, -4;
	neg.s32 	%r200, %r131;
	mov.b64 	%rd513, 0;
$L__BB322_4:
	.pragma "nounroll";
	add.s32 	%r12, %r201, 1;
	mul.wide.u32 	%rd396, %r12, 8;
	add.s64 	%rd397, %rd2, %rd396;
	ld.global.u64 	%rd10, [%rd397];
	or.b64  	%rd398, %rd509, %rd10;
	and.b64  	%rd399, %rd398, -4294967296;
	setp.ne.s64 	%p46, %rd399, 0;
	@%p46 bra 	$L__BB322_6;
	cvt.u32.u64 	%r132, %rd10;
	cvt.u32.u64 	%r133, %rd509;
	div.u32 	%r134, %r133, %r132;
	mul.lo.s32 	%r135, %r134, %r132;
	sub.s32 	%r136, %r133, %r135;
	cvt.u64.u32 	%rd474, %r134;
	cvt.u64.u32 	%rd475, %r136;
	bra.uni 	$L__BB322_7;
$L__BB322_6:
	div.s64 	%rd474, %rd509, %rd10;
	mul.lo.s64 	%rd400, %rd474, %rd10;
	sub.s64 	%rd475, %rd509, %rd400;
$L__BB322_7:
	mul.wide.u32 	%rd401, %r12, 8;
	add.s64 	%rd402, %rd1, %rd401;
	ld.global.u64 	%rd17, [%rd402];
	mad.lo.s64 	%rd18, %rd17, %rd475, %rd512;
	or.b64  	%rd403, %rd508, %rd10;
	and.b64  	%rd404, %rd403, -4294967296;
	setp.ne.s64 	%p47, %rd404, 0;
	@%p47 bra 	$L__BB322_9;
	cvt.u32.u64 	%r137, %rd10;
	cvt.u32.u64 	%r138, %rd508;
	div.u32 	%r139, %r138, %r137;
	mul.lo.s32 	%r140, %r139, %r137;
	sub.s32 	%r141, %r138, %r140;
	cvt.u64.u32 	%rd476, %r139;
	cvt.u64.u32 	%rd477, %r141;
	bra.uni 	$L__BB322_10;
$L__BB322_9:
	div.s64 	%rd476, %rd508, %rd10;
	mul.lo.s64 	%rd405, %rd476, %rd10;
	sub.s64 	%rd477, %rd508, %rd405;
$L__BB322_10:
	mad.lo.s64 	%rd25, %rd477, %rd17, %rd513;
	add.s32 	%r13, %r201, -2;
	mul.wide.u32 	%rd406, %r201, 8;
	add.s64 	%rd407, %rd2, %rd406;
	ld.global.u64 	%rd26, [%rd407];
	or.b64  	%rd408, %rd474, %rd26;
	and.b64  	%rd409, %rd408, -4294967296;
	setp.ne.s64 	%p48, %rd409, 0;
	@%p48 bra 	$L__BB322_12;
	cvt.u32.u64 	%r142, %rd26;
	cvt.u32.u64 	%r143, %rd474;
	div.u32 	%r144, %r143, %r142;
	mul.lo.s32 	%r145, %r144, %r142;
	sub.s32 	%r146, %r143, %r145;
	cvt.u64.u32 	%rd478, %r144;
	cvt.u64.u32 	%rd479, %r146;
	bra.uni 	$L__BB322_13;
$L__BB322_12:
	div.s64 	%rd478, %rd474, %rd26;
	mul.lo.s64 	%rd410, %rd478, %rd26;
	sub.s64 	%rd479, %rd474, %rd410;
$L__BB322_13:
	mul.wide.u32 	%rd411, %r201, 8;
	add.s64 	%rd412, %rd1, %rd411;
	ld.global.u64 	%rd33, [%rd412];
	mad.lo.s64 	%rd34, %rd33, %rd479, %rd18;
	or.b64  	%rd413, %rd476, %rd26;
	and.b64  	%rd414, %rd413, -4294967296;
	setp.ne.s64 	%p49, %rd414, 0;
	@%p49 bra 	$L__BB322_15;
	cvt.u32.u64 	%r147, %rd26;
	cvt.u32.u64 	%r148, %rd476;
	div.u32 	%r149, %r148, %r147;
	mul.lo.s32 	%r150, %r149, %r147;
	sub.s32 	%r151, %r148, %r150;
	cvt.u64.u32 	%rd480, %r149;
	cvt.u64.u32 	%rd481, %r151;
	bra.uni 	$L__BB322_16;
$L__BB322_15:
	div.s64 	%rd480, %rd476, %rd26;
	mul.lo.s64 	%rd415, %rd480, %rd26;
	sub.s64 	%rd481, %rd476, %rd415;
$L__BB322_16:
	mad.lo.s64 	%rd41, %rd481, %rd33, %rd25;
	add.s32 	%r14, %r201, -1;
	mul.wide.u32 	%rd416, %r14, 8;
	add.s64 	%rd417, %rd2, %rd416;
	ld.global.u64 	%rd42, [%rd417];
	or.b64  	%rd418, %rd478, %rd42;
	and.b64  	%rd419, %rd418, -4294967296;
	setp.ne.s64 	%p50, %rd419, 0;
	@%p50 bra 	$L__BB322_18;
	cvt.u32.u64 	%r152, %rd42;
	cvt.u32.u64 	%r153, %rd478;
	div.u32 	%r154, %r153, %r152;
	mul.lo.s32 	%r155, %r154, %r152;
	sub.s32 	%r156, %r153, %r155;
	cvt.u64.u32 	%rd482, %r154;
	cvt.u64.u32 	%rd483, %r156;
	bra.uni 	$L__BB322_19;
$L__BB322_18:
	div.s64 	%rd482, %rd478, %rd42;
	mul.lo.s64 	%rd420, %rd482, %rd42;
	sub.s64 	%rd483, %rd478, %rd420;
$L__BB322_19:
	mul.wide.u32 	%rd421, %r14, 8;
	add.s64 	%rd422, %rd1, %rd421;
	ld.global.u64 	%rd49, [%rd422];
	mad.lo.s64 	%rd50, %rd49, %rd483, %rd34;
	or.b64  	%rd423, %rd480, %rd42;
	and.b64  	%rd424, %rd423, -4294967296;
	setp.ne.s64 	%p51, %rd424, 0;
	@%p51 bra 	$L__BB322_21;
	cvt.u32.u64 	%r157, %rd42;
	cvt.u32.u64 	%r158, %rd480;
	div.u32 	%r159, %r158, %r157;
	mul.lo.s32 	%r160, %r159, %r157;
	sub.s32 	%r161, %r158, %r160;
	cvt.u64.u32 	%rd484, %r159;
	cvt.u64.u32 	%rd485, %r161;
	bra.uni 	$L__BB322_22;
$L__BB322_21:
	div.s64 	%rd484, %rd480, %rd42;
	mul.lo.s64 	%rd425, %rd484, %rd42;
	sub.s64 	%rd485, %rd480, %rd425;
$L__BB322_22:
	mad.lo.s64 	%rd57, %rd485, %rd49, %rd41;
	mul.wide.u32 	%rd426, %r13, 8;
	add.s64 	%rd427, %rd2, %rd426;
	ld.global.u64 	%rd58, [%rd427];
	or.b64  	%rd428, %rd482, %rd58;
	and.b64  	%rd429, %rd428, -4294967296;
	setp.ne.s64 	%p52, %rd429, 0;
	@%p52 bra 	$L__BB322_24;
	cvt.u32.u64 	%r162, %rd58;
	cvt.u32.u64 	%r163, %rd482;
	div.u32 	%r164, %r163, %r162;
	mul.lo.s32 	%r165, %r164, %r162;
	sub.s32 	%r166, %r163, %r165;
	cvt.u64.u32 	%rd509, %r164;
	cvt.u64.u32 	%rd487, %r166;
	bra.uni 	$L__BB322_25;
$L__BB322_24:
	div.s64 	%rd509, %rd482, %rd58;
	mul.lo.s64 	%rd430, %rd509, %rd58;
	sub.s64 	%rd487, %rd482, %rd430;
$L__BB322_25:
	mul.wide.u32 	%rd431, %r13, 8;
	add.s64 	%rd432, %rd1, %rd431;
	ld.global.u64 	%rd65, [%rd432];
	mad.lo.s64 	%rd512, %rd65, %rd487, %rd50;
	or.b64  	%rd433, %rd484, %rd58;
	and.b64  	%rd434, %rd433, -4294967296;
	setp.ne.s64 	%p53, %rd434, 0;
	@%p53 bra 	$L__BB322_27;
	cvt.u32.u64 	%r167, %rd58;
	cvt.u32.u64 	%r168, %rd484;
	div.u32 	%r169, %r168, %r167;
	mul.lo.s32 	%r170, %r169, %r167;
	sub.s32 	%r171, %r168, %r170;
	cvt.u64.u32 	%rd508, %r169;
	cvt.u64.u32 	%rd489, %r171;
	bra.uni 	$L__BB322_28;
$L__BB322_27:
	div.s64 	%rd508, %rd484, %rd58;
	mul.lo.s64 	%rd435, %rd508, %rd58;
	sub.s64 	%rd489, %rd484, %rd435;
$L__BB322_28:
	mad.lo.s64 	%rd513, %rd489, %rd65, %rd57;
	add.s32 	%r201, %r201, -4;
	add.s32 	%r200, %r200, 4;
	setp.ne.s32 	%p54, %r200, 0;
	@%p54 bra 	$L__BB322_4;
	add.s32 	%r203, %r201, 1;
$L__BB322_30:
	and.b32  	%r19, %r6, 3;
	setp.eq.s32 	%p55, %r19, 0;
	@%p55 bra 	$L__BB322_53;
	setp.eq.s32 	%p56, %r19, 1;
	@%p56 bra 	$L__BB322_45;
	mul.wide.u32 	%rd437, %r203, 8;
	add.s64 	%rd438, %rd2, %rd437;
	ld.global.u64 	%rd80, [%rd438];
	or.b64  	%rd439, %rd509, %rd80;
	and.b64  	%rd440, %rd439, -4294967296;
	setp.ne.s64 	%p57, %rd440, 0;
	@%p57 bra 	$L__BB322_34;
	cvt.u32.u64 	%r172, %rd80;
	cvt.u32.u64 	%r173, %rd509;
	div.u32 	%r174, %r173, %r172;
	mul.lo.s32 	%r175, %r174, %r172;
	sub.s32 	%r176, %r173, %r175;
	cvt.u64.u32 	%rd496, %r174;
	cvt.u64.u32 	%rd497, %r176;
	bra.uni 	$L__BB322_35;
$L__BB322_34:
	div.s64 	%rd496, %rd509, %rd80;
	mul.lo.s64 	%rd441, %rd496, %rd80;
	sub.s64 	%rd497, %rd509, %rd441;
$L__BB322_35:
	add.s64 	%rd443, %rd1, %rd437;
	ld.global.u64 	%rd87, [%rd443];
	mad.lo.s64 	%rd88, %rd87, %rd497, %rd512;
	or.b64  	%rd444, %rd508, %rd80;
	and.b64  	%rd445, %rd444, -4294967296;
	setp.ne.s64 	%p58, %rd445, 0;
	@%p58 bra 	$L__BB322_37;
	cvt.u32.u64 	%r177, %rd80;
	cvt.u32.u64 	%r178, %rd508;
	div.u32 	%r179, %r178, %r177;
	mul.lo.s32 	%r180, %r179, %r177;
	sub.s32 	%r181, %r178, %r180;
	cvt.u64.u32 	%rd498, %r179;
	cvt.u64.u32 	%rd499, %r181;
	bra.uni 	$L__BB322_38;
$L__BB322_37:
	div.s64 	%rd498, %rd508, %rd80;
	mul.lo.s64 	%rd446, %rd498, %rd80;
	sub.s64 	%rd499, %rd508, %rd446;
$L__BB322_38:
	mad.lo.s64 	%rd95, %rd499, %rd87, %rd513;
	add.s32 	%r20, %r203, -1;
	mul.wide.u32 	%rd447, %r20, 8;
	add.s64 	%rd448, %rd2, %rd447;
	ld.global.u64 	%rd96, [%rd448];
	or.b64  	%rd449, %rd496, %rd96;
	and.b64  	%rd450, %rd449, -4294967296;
	setp.ne.s64 	%p59, %rd450, 0;
	@%p59 bra 	$L__BB322_40;
	cvt.u32.u64 	%r182, %rd96;
	cvt.u32.u64 	%r183, %rd496;
	div.u32 	%r184, %r183, %r182;
	mul.lo.s32 	%r185, %r184, %r182;
	sub.s32 	%r186, %r183, %r185;
	cvt.u64.u32 	%rd509, %r184;
	cvt.u64.u32 	%rd501, %r186;
	bra.uni 	$L__BB322_41;
$L__BB322_40:
	div.s64 	%rd509, %rd496, %rd96;
	mul.lo.s64 	%rd451, %rd509, %rd96;
	sub.s64 	%rd501, %rd496, %rd451;
$L__BB322_41:
	add.s64 	%rd453, %rd1, %rd447;
	ld.global.u64 	%rd103, [%rd453];
	mad.lo.s64 	%rd512, %rd103, %rd501, %rd88;
	or.b64  	%rd454, %rd498, %rd96;
	and.b64  	%rd455, %rd454, -4294967296;
	setp.ne.s64 	%p60, %rd455, 0;
	@%p60 bra 	$L__BB322_43;
	cvt.u32.u64 	%r187, %rd96;
	cvt.u32.u64 	%r188, %rd498;
	div.u32 	%r189, %r188, %r187;
	mul.lo.s32 	%r190, %r189, %r187;
	sub.s32 	%r191, %r188, %r190;
	cvt.u64.u32 	%rd508, %r189;
	cvt.u64.u32 	%rd503, %r191;
	bra.uni 	$L__BB322_44;
$L__BB322_43:
	div.s64 	%rd508, %rd498, %rd96;
	mul.lo.s64 	%rd456, %rd508, %rd96;
	sub.s64 	%rd503, %rd498, %rd456;
$L__BB322_44:
	mad.lo.s64 	%rd513, %rd503, %rd103, %rd95;
	add.s32 	%r203, %r203, -2;
$L__BB322_45:
	and.b32  	%r192, %r6, 1;
	setp.eq.b32 	%p61, %r192, 1;
	not.pred 	%p62, %p61;
	@%p62 bra 	$L__BB322_53;
	mul.wide.u32 	%rd457, %r203, 8;
	add.s64 	%rd458, %rd2, %rd457;
	ld.global.u64 	%rd118, [%rd458];
	or.b64  	%rd459, %rd509, %rd118;
	and.b64  	%rd460, %rd459, -4294967296;
	setp.ne.s64 	%p63, %rd460, 0;
	@%p63 bra 	$L__BB322_48;
	cvt.u32.u64 	%r193, %rd118;
	cvt.u32.u64 	%r194, %rd509;
	rem.u32 	%r195, %r194, %r193;
	cvt.u64.u32 	%rd510, %r195;
	bra.uni 	$L__BB322_49;
$L__BB322_48:
	rem.s64 	%rd510, %rd509, %rd118;
$L__BB322_49:
	add.s64 	%rd462, %rd1, %rd457;
	ld.global.u64 	%rd122, [%rd462];
	mad.lo.s64 	%rd512, %rd122, %rd510, %rd512;
	or.b64  	%rd463, %rd508, %rd118;
	and.b64  	%rd464, %rd463, -4294967296;
	setp.ne.s64 	%p64, %rd464, 0;
	@%p64 bra 	$L__BB322_51;
	cvt.u32.u64 	%r196, %rd118;
	cvt.u32.u64 	%r197, %rd508;
	rem.u32 	%r198, %r197, %r196;
	cvt.u64.u32 	%rd511, %r198;
	bra.uni 	$L__BB322_52;
$L__BB322_51:
	rem.s64 	%rd511, %rd508, %rd118;
$L__BB322_52:
	mad.lo.s64 	%rd513, %rd511, %rd122, %rd513;
$L__BB322_53:
	add.s64 	%rd465, %rd3, %rd512;
	ld.global.u8 	%rs4, [%rd465];
	setp.ne.s16 	%p66, %rs4, 0;
	mov.pred 	%p86, -1;
	@%p66 bra 	$L__BB322_55;
	add.s64 	%rd466, %rd3, %rd513;
	ld.global.u8 	%rs5, [%rd466];
	setp.ne.s16 	%p86, %rs5, 0;
$L__BB322_55:
	selp.u16 	%rs6, 1, 0, %p86;
	st.shared.u8 	[%r5], %rs6;
	bra.uni 	$L__BB322_116;
$L__BB322_56:
	cvt.u64.u32 	%rd545, %r4;
	setp.le.u64 	%p18, %rd262, %rd545;
	@%p18 bra 	$L__BB322_116;
	cvt.u32.u64 	%r23, %rd261;
	add.s32 	%r207, %r23, -1;
	setp.lt.s32 	%p19, %r207, 0;
	mov.b64 	%rd554, 0;
	@%p19 bra 	$L__BB322_115;
	and.b32  	%r25, %r23, 7;
	setp.lt.u32 	%p20, %r207, 7;
	mov.b64 	%rd554, 0;
	@%p20 bra 	$L__BB322_86;
	add.s32 	%r205, %r23, -4;
	and.b32  	%r56, %r23, -8;
	neg.s32 	%r204, %r56;
	mov.b64 	%rd554, 0;
$L__BB322_60:
	.pragma "nounroll";
	add.s32 	%r30, %r205, 3;
	mul.wide.u32 	%rd270, %r30, 8;
	add.s64 	%rd271, %rd2, %rd270;
	ld.global.u64 	%rd133, [%rd271];
	or.b64  	%rd272, %rd545, %rd133;
	and.b64  	%rd273, %rd272, -4294967296;
	setp.ne.s64 	%p21, %rd273, 0;
	@%p21 bra 	$L__BB322_62;
	cvt.u32.u64 	%r57, %rd133;
	cvt.u32.u64 	%r58, %rd545;
	div.u32 	%r59, %r58, %r57;
	mul.lo.s32 	%r60, %r59, %r57;
	sub.s32 	%r61, %r58, %r60;
	cvt.u64.u32 	%rd516, %r59;
	cvt.u64.u32 	%rd517, %r61;
	bra.uni 	$L__BB322_63;
$L__BB322_62:
	div.s64 	%rd516, %rd545, %rd133;
	mul.lo.s64 	%rd274, %rd516, %rd133;
	sub.s64 	%rd517, %rd545, %rd274;
$L__BB322_63:
	add.s64 	%rd276, %rd1, %rd270;
	ld.global.u64 	%rd277, [%rd276];
	mad.lo.s64 	%rd140, %rd277, %rd517, %rd554;
	add.s32 	%r31, %r205, 2;
	mul.wide.u32 	%rd278, %r31, 8;
	add.s64 	%rd279, %rd2, %rd278;
	ld.global.u64 	%rd141, [%rd279];
	or.b64  	%rd280, %rd516, %rd141;
	and.b64  	%rd281, %rd280, -4294967296;
	setp.ne.s64 	%p22, %rd281, 0;
	@%p22 bra 	$L__BB322_65;
	cvt.u32.u64 	%r62, %rd141;
	cvt.u32.u64 	%r63, %rd516;
	div.u32 	%r64, %r63, %r62;
	mul.lo.s32 	%r65, %r64, %r62;
	sub.s32 	%r66, %r63, %r65;
	cvt.u64.u32 	%rd518, %r64;
	cvt.u64.u32 	%rd519, %r66;
	bra.uni 	$L__BB322_66;
$L__BB322_65:
	div.s64 	%rd518, %rd516, %rd141;
	mul.lo.s64 	%rd282, %rd518, %rd141;
	sub.s64 	%rd519, %rd516, %rd282;
$L__BB322_66:
	add.s64 	%rd284, %rd1, %rd278;
	ld.global.u64 	%rd285, [%rd284];
	mad.lo.s64 	%rd148, %rd285, %rd519, %rd140;
	add.s32 	%r32, %r205, 1;
	mul.wide.u32 	%rd286, %r32, 8;
	add.s64 	%rd287, %rd2, %rd286;
	ld.global.u64 	%rd149, [%rd287];
	or.b64  	%rd288, %rd518, %rd149;
	and.b64  	%rd289, %rd288, -4294967296;
	setp.ne.s64 	%p23, %rd289, 0;
	@%p23 bra 	$L__BB322_68;
	cvt.u32.u64 	%r67, %rd149;
	cvt.u32.u64 	%r68, %rd518;
	div.u32 	%r69, %r68, %r67;
	mul.lo.s32 	%r70, %r69, %r67;
	sub.s32 	%r71, %r68, %r70;
	cvt.u64.u32 	%rd520, %r69;
	cvt.u64.u32 	%rd521, %r71;
	bra.uni 	$L__BB322_69;
$L__BB322_68:
	div.s64 	%rd520, %rd518, %rd149;
	mul.lo.s64 	%rd290, %rd520, %rd149;
	sub.s64 	%rd521, %rd518, %rd290;
$L__BB322_69:
	add.s64 	%rd292, %rd1, %rd286;
	ld.global.u64 	%rd293, [%rd292];
	mad.lo.s64 	%rd156, %rd293, %rd521, %rd148;
	add.s32 	%r33, %r205, -4;
	mul.wide.u32 	%rd294, %r205, 8;
	add.s64 	%rd295, %rd2, %rd294;
	ld.global.u64 	%rd157, [%rd295];
	or.b64  	%rd296, %rd520, %rd157;
	and.b64  	%rd297, %rd296, -4294967296;
	setp.ne.s64 	%p24, %rd297, 0;
	@%p24 bra 	$L__BB322_71;
	cvt.u32.u64 	%r72, %rd157;
	cvt.u32.u64 	%r73, %rd520;
	div.u32 	%r74, %r73, %r72;
	mul.lo.s32 	%r75, %r74, %r72;
	sub.s32 	%r76, %r73, %r75;
	cvt.u64.u32 	%rd522, %r74;
	cvt.u64.u32 	%rd523, %r76;
	bra.uni 	$L__BB322_72;
$L__BB322_71:
	div.s64 	%rd522, %rd520, %rd157;
	mul.lo.s64 	%rd298, %rd522, %rd157;
	sub.s64 	%rd523, %rd520, %rd298;
$L__BB322_72:
	add.s64 	%rd300, %rd1, %rd294;
	ld.global.u64 	%rd301, [%rd300];
	mad.lo.s64 	%rd164, %rd301, %rd523, %rd156;
	add.s32 	%r34, %r205, -1;
	mul.wide.u32 	%rd302, %r34, 8;
	add.s64 	%rd303, %rd2, %rd302;
	ld.global.u64 	%rd165, [%rd303];
	or.b64  	%rd304, %rd522, %rd165;
	and.b64  	%rd305, %rd304, -4294967296;
	setp.ne.s64 	%p25, %rd305, 0;
	@%p25 bra 	$L__BB322_74;
	cvt.u32.u64 	%r77, %rd165;
	cvt.u32.u64 	%r78, %rd522;
	div.u32 	%r79, %r78, %r77;
	mul.lo.s32 	%r80, %r79, %r77;
	sub.s32 	%r81, %r78, %r80;
	cvt.u64.u32 	%rd524, %r79;
	cvt.u64.u32 	%rd525, %r81;
	bra.uni 	$L__BB322_75;
$L__BB322_74:
	div.s64 	%rd524, %rd522, %rd165;
	mul.lo.s64 	%rd306, %rd524, %rd165;
	sub.s64 	%rd525, %rd522, %rd306;
$L__BB322_75:
	add.s64 	%rd308, %rd1, %rd302;
	ld.global.u64 	%rd309, [%rd308];
	mad.lo.s64 	%rd172, %rd309, %rd525, %rd164;
	add.s32 	%r35, %r205, -2;
	mul.wide.u32 	%rd310, %r35, 8;
	add.s64 	%rd311, %rd2, %rd310;
	ld.global.u64 	%rd173, [%rd311];
	or.b64  	%rd312, %rd524, %rd173;
	and.b64  	%rd313, %rd312, -4294967296;
	setp.ne.s64 	%p26, %rd313, 0;
	@%p26 bra 	$L__BB322_77;
	cvt.u32.u64 	%r82, %rd173;
	cvt.u32.u64 	%r83, %rd524;
	div.u32 	%r84, %r83, %r82;
	mul.lo.s32 	%r85, %r84, %r82;
	sub.s32 	%r86, %r83, %r85;
	cvt.u64.u32 	%rd526, %r84;
	cvt.u64.u32 	%rd527, %r86;
	bra.uni 	$L__BB322_78;
$L__BB322_77:
	div.s64 	%rd526, %rd524, %rd173;
	mul.lo.s64 	%rd314, %rd526, %rd173;
	sub.s64 	%rd527, %rd524, %rd314;
$L__BB322_78:
	add.s64 	%rd316, %rd1, %rd310;
	ld.global.u64 	%rd317, [%rd316];
	mad.lo.s64 	%rd180, %rd317, %rd527, %rd172;
	add.s32 	%r36, %r205, -3;
	mul.wide.u32 	%rd318, %r36, 8;
	add.s64 	%rd319, %rd2, %rd318;
	ld.global.u64 	%rd181, [%rd319];
	or.b64  	%rd320, %rd526, %rd181;
	and.b64  	%rd321, %rd320, -4294967296;
	setp.ne.s64 	%p27, %rd321, 0;
	@%p27 bra 	$L__BB322_80;
	cvt.u32.u64 	%r87, %rd181;
	cvt.u32.u64 	%r88, %rd526;
	div.u32 	%r89, %r88, %r87;
	mul.lo.s32 	%r90, %r89, %r87;
	sub.s32 	%r91, %r88, %r90;
	cvt.u64.u32 	%rd528, %r89;
	cvt.u64.u32 	%rd529, %r91;
	bra.uni 	$L__BB322_81;
$L__BB322_80:
	div.s64 	%rd528, %rd526, %rd181;
	mul.lo.s64 	%rd322, %rd528, %rd181;
	sub.s64 	%rd529, %rd526, %rd322;
$L__BB322_81:
	add.s64 	%rd324, %rd1, %rd318;
	ld.global.u64 	%rd325, [%rd324];
	mad.lo.s64 	%rd188, %rd325, %rd529, %rd180;
	mul.wide.u32 	%rd326, %r33, 8;
	add.s64 	%rd327, %rd2, %rd326;
	ld.global.u64 	%rd189, [%rd327];
	or.b64  	%rd328, %rd528, %rd189;
	and.b64  	%rd329, %rd328, -4294967296;
	setp.ne.s64 	%p28, %rd329, 0;
	@%p28 bra 	$L__BB322_83;
	cvt.u32.u64 	%r92, %rd189;
	cvt.u32.u64 	%r93, %rd528;
	div.u32 	%r94, %r93, %r92;
	mul.lo.s32 	%r95, %r94, %r92;
	sub.s32 	%r96, %r93, %r95;
	cvt.u64.u32 	%rd545, %r94;
	cvt.u64.u32 	%rd531, %r96;
	bra.uni 	$L__BB322_84;
$L__BB322_83:
	div.s64 	%rd545, %rd528, %rd189;
	mul.lo.s64 	%rd330, %rd545, %rd189;
	sub.s64 	%rd531, %rd528, %rd330;
$L__BB322_84:
	add.s64 	%rd332, %rd1, %rd326;
	ld.global.u64 	%rd333, [%rd332];
	mad.lo.s64 	%rd554, %rd333, %rd531, %rd188;
	add.s32 	%r205, %r205, -8;
	add.s32 	%r204, %r204, 8;
	setp.ne.s32 	%p29, %r204, 0;
	@%p29 bra 	$L__BB322_60;
	add.s32 	%r207, %r205, 3;
$L__BB322_86:
	setp.eq.s32 	%p30, %r25, 0;
	@%p30 bra 	$L__BB322_115;
	and.b32  	%r41, %r23, 3;
	setp.lt.u32 	%p31, %r25, 4;
	@%p31 bra 	$L__BB322_101;
	mul.wide.u32 	%rd335, %r207, 8;
	add.s64 	%rd336, %rd2, %rd335;
	ld.global.u64 	%rd200, [%rd336];
	or.b64  	%rd337, %rd545, %rd200;
	and.b64  	%rd338, %rd337, -4294967296;
	setp.ne.s64 	%p32, %rd338, 0;
	@%p32 bra 	$L__BB322_90;
	cvt.u32.u64 	%r97, %rd200;
	cvt.u32.u64 	%r98, %rd545;
	div.u32 	%r99, %r98, %r97;
	mul.lo.s32 	%r100, %r99, %r97;
	sub.s32 	%r101, %r98, %r100;
	cvt.u64.u32 	%rd535, %r99;
	cvt.u64.u32 	%rd536, %r101;
	bra.uni 	$L__BB322_91;
$L__BB322_90:
	div.s64 	%rd535, %rd545, %rd200;
	mul.lo.s64 	%rd339, %rd535, %rd200;
	sub.s64 	%rd536, %rd545, %rd339;
$L__BB322_91:
	add.s64 	%rd341, %rd1, %rd335;
	ld.global.u64 	%rd342, [%rd341];
	mad.lo.s64 	%rd207, %rd342, %rd536, %rd554;
	add.s32 	%r42, %r207, -1;
	mul.wide.u32 	%rd343, %r42, 8;
	add.s64 	%rd344, %rd2, %rd343;
	ld.global.u64 	%rd208, [%rd344];
	or.b64  	%rd345, %rd535, %rd208;
	and.b64  	%rd346, %rd345, -4294967296;
	setp.ne.s64 	%p33, %rd346, 0;
	@%p33 bra 	$L__BB322_93;
	cvt.u32.u64 	%r102, %rd208;
	cvt.u32.u64 	%r103, %rd535;
	div.u32 	%r104, %r103, %r102;
	mul.lo.s32 	%r105, %r104, %r102;
	sub.s32 	%r106, %r103, %r105;
	cvt.u64.u32 	%rd537, %r104;
	cvt.u64.u32 	%rd538, %r106;
	bra.uni 	$L__BB322_94;
$L__BB322_93:
	div.s64 	%rd537, %rd535, %rd208;
	mul.lo.s64 	%rd347, %rd537, %rd208;
	sub.s64 	%rd538, %rd535, %rd347;
$L__BB322_94:
	add.s64 	%rd349, %rd1, %rd343;
	ld.global.u64 	%rd350, [%rd349];
	mad.lo.s64 	%rd215, %rd350, %rd538, %rd207;
	add.s32 	%r43, %r207, -2;
	mul.wide.u32 	%rd351, %r43, 8;
	add.s64 	%rd352, %rd2, %rd351;
	ld.global.u64 	%rd216, [%rd352];
	or.b64  	%rd353, %rd537, %rd216;
	and.b64  	%rd354, %rd353, -4294967296;
	setp.ne.s64 	%p34, %rd354, 0;
	@%p34 bra 	$L__BB322_96;
	cvt.u32.u64 	%r107, %rd216;
	cvt.u32.u64 	%r108, %rd537;
	div.u32 	%r109, %r108, %r107;
	mul.lo.s32 	%r110, %r109, %r107;
	sub.s32 	%r111, %r108, %r110;
	cvt.u64.u32 	%rd539, %r109;
	cvt.u64.u32 	%rd540, %r111;
	bra.uni 	$L__BB322_97;
$L__BB322_96:
	div.s64 	%rd539, %rd537, %rd216;
	mul.lo.s64 	%rd355, %rd539, %rd216;
	sub.s64 	%rd540, %rd537, %rd355;
$L__BB322_97:
	add.s64 	%rd357, %rd1, %rd351;
	ld.global.u64 	%rd358, [%rd357];
	mad.lo.s64 	%rd223, %rd358, %rd540, %rd215;
	add.s32 	%r44, %r207, -3;
	mul.wide.u32 	%rd359, %r44, 8;
	add.s64 	%rd360, %rd2, %rd359;
	ld.global.u64 	%rd224, [%rd360];
	or.b64  	%rd361, %rd539, %rd224;
	and.b64  	%rd362, %rd361, -4294967296;
	setp.ne.s64 	%p35, %rd362, 0;
	@%p35 bra 	$L__BB322_99;
	cvt.u32.u64 	%r112, %rd224;
	cvt.u32.u64 	%r113, %rd539;
	div.u32 	%r114, %r113, %r112;
	mul.lo.s32 	%r115, %r114, %r112;
	sub.s32 	%r116, %r113, %r115;
	cvt.u64.u32 	%rd545, %r114;
	cvt.u64.u32 	%rd542, %r116;
	bra.uni 	$L__BB322_100;
$L__BB322_99:
	div.s64 	%rd545, %rd539, %rd224;
	mul.lo.s64 	%rd363, %rd545, %rd224;
	sub.s64 	%rd542, %rd539, %rd363;
$L__BB322_100:
	add.s64 	%rd365, %rd1, %rd359;
	ld.global.u64 	%rd366, [%rd365];
	mad.lo.s64 	%rd554, %rd366, %rd542, %rd223;
	add.s32 	%r207, %r207, -4;
$L__BB322_101:
	setp.eq.s32 	%p36, %r41, 0;
	@%p36 bra 	$L__BB322_115;
	setp.eq.s32 	%p37, %r41, 1;
	@%p37 bra 	$L__BB322_110;
	mul.wide.u32 	%rd368, %r207, 8;
	add.s64 	%rd369, %rd2, %rd368;
	ld.global.u64 	%rd235, [%rd369];
	or.b64  	%rd370, %rd545, %rd235;
	and.b64  	%rd371, %rd370, -4294967296;
	setp.ne.s64 	%p38, %rd371, 0;
	@%p38 bra 	$L__BB322_105;
	cvt.u32.u64 	%r117, %rd235;
	cvt.u32.u64 	%r118, %rd545;
	div.u32 	%r119, %r118, %r117;
	mul.lo.s32 	%r120, %r119, %r117;
	sub.s32 	%r121, %r118, %r120;
	cvt.u64.u32 	%rd546, %r119;
	cvt.u64.u32 	%rd547, %r121;
	bra.uni 	$L__BB322_106;
$L__BB322_105:
	div.s64 	%rd546, %rd545, %rd235;
	mul.lo.s64 	%rd372, %rd546, %rd235;
	sub.s64 	%rd547, %rd545, %rd372;
$L__BB322_106:
	add.s64 	%rd374, %rd1, %rd368;
	ld.global.u64 	%rd375, [%rd374];
	mad.lo.s64 	%rd242, %rd375, %rd547, %rd554;
	add.s32 	%r47, %r207, -1;
	mul.wide.u32 	%rd376, %r47, 8;
	add.s64 	%rd377, %rd2, %rd376;
	ld.global.u64 	%rd243, [%rd377];
	or.b64  	%rd378, %rd546, %rd243;
	and.b64  	%rd379, %rd378, -4294967296;
	setp.ne.s64 	%p39, %rd379, 0;
	@%p39 bra 	$L__BB322_108;
	cvt.u32.u64 	%r122, %rd243;
	cvt.u32.u64 	%r123, %rd546;
	div.u32 	%r124, %r123, %r122;
	mul.lo.s32 	%r125, %r124, %r122;
	sub.s32 	%r126, %r123, %r125;
	cvt.u64.u32 	%rd545, %r124;
	cvt.u64.u32 	%rd549, %r126;
	bra.uni 	$L__BB322_109;
$L__BB322_108:
	div.s64 	%rd545, %rd546, %rd243;
	mul.lo.s64 	%rd380, %rd545, %rd243;
	sub.s64 	%rd549, %rd546, %rd380;
$L__BB322_109:
	add.s64 	%rd382, %rd1, %rd376;
	ld.global.u64 	%rd383, [%rd382];
	mad.lo.s64 	%rd554, %rd383, %rd549, %rd242;
	add.s32 	%r207, %r207, -2;
$L__BB322_110:
	and.b32  	%r127, %r23, 1;
	setp.eq.b32 	%p40, %r127, 1;
	not.pred 	%p41, %p40;
	@%p41 bra 	$L__BB322_115;
	mul.wide.u32 	%rd384, %r207, 8;
	add.s64 	%rd385, %rd2, %rd384;
	ld.global.u64 	%rd254, [%rd385];
	or.b64  	%rd386, %rd545, %rd254;
	and.b64  	%rd387, %rd386, -4294967296;
	setp.ne.s64 	%p42, %rd387, 0;
	@%p42 bra 	$L__BB322_113;
	cvt.u32.u64 	%r128, %rd254;
	cvt.u32.u64 	%r129, %rd545;
	rem.u32 	%r130, %r129, %r128;
	cvt.u64.u32 	%rd553, %r130;
	bra.uni 	$L__BB322_114;
$L__BB322_113:
	rem.s64 	%rd553, %rd545, %rd254;
$L__BB322_114:
	add.s64 	%rd389, %rd1, %rd384;
	ld.global.u64 	%rd390, [%rd389];
	mad.lo.s64 	%rd554, %rd390, %rd553, %rd554;
$L__BB322_115:
	add.s64 	%rd391, %rd3, %rd554;
	ld.global.u8 	%rs2, [%rd391];
	setp.ne.s16 	%p43, %rs2, 0;
	selp.u16 	%rs3, 1, 0, %p43;
	st.shared.u8 	[%r5], %rs3;
$L__BB322_116:
	bar.sync 	0;
	setp.lt.u32 	%p67, %r209, 66;
	@%p67 bra 	$L__BB322_122;
$L__BB322_117:
	shr.u32 	%r51, %r209, 1;
	setp.ge.u32 	%p68, %r1, %r51;
	@%p68 bra 	$L__BB322_121;
	ld.shared.u8 	%rs7, [%r5];
	setp.ne.s16 	%p70, %rs7, 0;
	mov.pred 	%p87, -1;
	@%p70 bra 	$L__BB322_120;
	add.s32 	%r199, %r5, %r51;
	ld.shared.u8 	%rs8, [%r199];
	setp.ne.s16 	%p87, %rs8, 0;
$L__BB322_120:
	selp.u16 	%rs9, 1, 0, %p87;
	st.shared.u8 	[%r5], %rs9;
$L__BB322_121:
	bar.sync 	0;
	setp.gt.u32 	%p71, %r209, 131;
	mov.u32 	%r209, %r51;
	@%p71 bra 	$L__BB322_117;
$L__BB322_122:
	setp.gt.u32 	%p72, %r1, 31;
	@%p72 bra 	$L__BB322_137;
	ld.volatile.shared.u8 	%rs10, [%r5];
	setp.ne.s16 	%p74, %rs10, 0;
	mov.pred 	%p88, -1;
	@%p74 bra 	$L__BB322_125;
	ld.volatile.shared.u8 	%rs11, [%r5+32];
	setp.ne.s16 	%p88, %rs11, 0;
$L__BB322_125:
	selp.u16 	%rs12, 1, 0, %p88;
	st.volatile.shared.u8 	[%r5], %rs12;
	ld.volatile.shared.u8 	%rs13, [%r5];
	setp.ne.s16 	%p76, %rs13, 0;
	mov.pred 	%p89, -1;
	@%p76 bra 	$L__BB322_127;
	ld.volatile.shared.u8 	%rs14, [%r5+16];
	setp.ne.s16 	%p89, %rs14, 0;
$L__BB322_127:
	selp.u16 	%rs15, 1, 0, %p89;
	st.volatile.shared.u8 	[%r5], %rs15;
	ld.volatile.shared.u8 	%rs16, [%r5];
	setp.ne.s16 	%p78, %rs16, 0;
	mov.pred 	%p90, -1;
	@%p78 bra 	$L__BB322_129;
	ld.volatile.shared.u8 	%rs17, [%r5+8];
	setp.ne.s16 	%p90, %rs17, 0;
$L__BB322_129:
	selp.u16 	%rs18, 1, 0, %p90;
	st.volatile.shared.u8 	[%r5], %rs18;
	ld.volatile.shared.u8 	%rs19, [%r5];
	setp.ne.s16 	%p80, %rs19, 0;
	mov.pred 	%p91, -1;
	@%p80 bra 	$L__BB322_131;
	ld.volatile.shared.u8 	%rs20, [%r5+4];
	setp.ne.s16 	%p91, %rs20, 0;
$L__BB322_131:
	selp.u16 	%rs21, 1, 0, %p91;
	st.volatile.shared.u8 	[%r5], %rs21;
	ld.volatile.shared.u8 	%rs22, [%r5];
	setp.ne.s16 	%p82, %rs22, 0;
	mov.pred 	%p92, -1;
	@%p82 bra 	$L__BB322_133;
	ld.volatile.shared.u8 	%rs23, [%r5+2];
	setp.ne.s16 	%p92, %rs23, 0;
$L__BB322_133:
	selp.u16 	%rs24, 1, 0, %p92;
	st.volatile.shared.u8 	[%r5], %rs24;
	ld.volatile.shared.u8 	%rs25, [%r5];
	setp.ne.s16 	%p84, %rs25, 0;
	mov.pred 	%p93, -1;
	@%p84 bra 	$L__BB322_135;
	ld.volatile.shared.u8 	%rs26, [%r5+1];
	setp.ne.s16 	%p93, %rs26, 0;
$L__BB322_135:
	selp.u16 	%rs27, 1, 0, %p93;
	st.volatile.shared.u8 	[%r5], %rs27;
	setp.ne.s32 	%p85, %r1, 0;
	@%p85 bra 	$L__BB322_137;
	ld.shared.u8 	%rs28, [anysdata_i8];
	cvt.u64.u32 	%rd467, %r2;
	cvta.to.global.u64 	%rd468, %rd260;
	add.s64 	%rd469, %rd468, %rd467;
	st.global.u8 	[%rd469], %rs28;
$L__BB322_137:
	ret;

}
	// .globl	uncontiguous_cumulate_any_i8
.visible .entry uncontiguous_cumulate_any_i8(
	.param .u64 .ptr .align 1 uncontiguous_cumulate_any_i8_param_0,
	.param .u64 .ptr .align 1 uncontiguous_cumulate_any_i8_param_1,
	.param .u64 .ptr .align 1 uncontiguous_cumulate_any_i8_param_2,
	.param .u64 .ptr .align 1 uncontiguous_cumulate_any_i8_param_3,
	.param .u64 uncontiguous_cumulate_any_i8_param_4,
	.param .u64 uncontiguous_cumulate_any_i8_param_5
)
{
	.reg .pred 	%p<93>;
	.reg .b16 	%rs<28>;
	.reg .b32 	%r<210>;
	.reg .b64 	%rd<555>;

	ld.param.u64 	%rd260, [uncontiguous_cumulate_any_i8_param_0];
	ld.param.u64 	%rd263, [uncontiguous_cumulate_any_i8_param_1];
	ld.param.u64 	%rd264, [uncontiguous_cumulate_any_i8_param_2];
	ld.param.u64 	%rd265, [uncontiguous_cumulate_any_i8_param_3];
	ld.param.u64 	%rd261, [uncontiguous_cumulate_any_i8_param_4];
	ld.param.u64 	%rd262, [uncontiguous_cumulate_any_i8_param_5];
	cvta.to.global.u64 	%rd1, %rd265;
	cvta.to.global.u64 	%rd2, %rd264;
	cvta.to.global.u64 	%rd3, %rd263;
	mov.u32 	%r1, %tid.x;
	mov.u32 	%r2, %ctaid.x;
	mov.u32 	%r209, %ntid.x;
	mul.lo.s32 	%r52, %r2, %r209;
	shl.b32 	%r53, %r52, 1;
	add.s32 	%r4, %r53, %r1;
	mov.u32 	%r54, anysdata_i8;
	add.s32 	%r5, %r54, %r1;
	mov.b16 	%rs1, 0;
	st.shared.u8 	[%r5], %rs1;
	add.s32 	%r55, %r4, %r209;
	cvt.u64.u32 	%rd508, %r55;
	setp.le.u64 	%p17, %rd262, %rd508;
	@%p17 bra 	$L__BB323_56;
	cvt.u32.u64 	%r6, %rd261;
	add.s32 	%r203, %r6, -1;
	setp.lt.s32 	%p43, %r203, 0;
	mov.b64 	%rd512, 0;
	mov.u64 	%rd513, %rd512;
	@%p43 bra 	$L__BB323_53;
	cvt.u64.u32 	%rd509, %r4;
	setp.lt.u32 	%p44, %r203, 3;
	mov.b64 	%rd513, 0;
	mov.u64 	%rd512, %rd513;
	@%p44 bra 	$L__BB323_30;
	add.s32 	%r201, %r6, -2;
	and.b32  	%r131, %r6, -4;
	neg.s32 	%r200, %r131;
	mov.b64 	%rd513, 0;
$L__BB323_4:
	.pragma "nounroll";
	add.s32 	%r12, %r201, 1;
	mul.wide.u32 	%rd396, %r12, 8;
	add.s64 	%rd397, %rd2, %rd396;
	ld.global.u64 	%rd10, [%rd397];
	or.b64  	%rd398, %rd509, %rd10;
	and.b64  	%rd399, %rd398, -4294967296;
	setp.ne.s64 	%p45, %rd399, 0;
	@%p45 bra 	$L__BB323_6;
	cvt.u32.u64 	%r132, %rd10;
	cvt.u32.u64 	%r133, %rd509;
	div.u32 	%r134, %r133, %r132;
	mul.lo.s32 	%r135, %r134, %r132;
	sub.s32 	%r136, %r133, %r135;
	cvt.u64.u32 	%rd474, %r134;
	cvt.u64.u32 	%rd475, %r136;
	bra.uni 	$L__BB323_7;
$L__BB323_6:
	div.s64 	%rd474, %rd509, %rd10;
	mul.lo.s64 	%rd400, %rd474, %rd10;
	sub.s64 	%rd475, %rd509, %rd400;
$L__BB323_7:
	mul.wide.u32 	%rd401, %r12, 8;
	add.s64 	%rd402, %rd1, %rd401;
	ld.global.u64 	%rd17, [%rd402];
	mad.lo.s64 	%rd18, %rd17, %rd475, %rd512;
	or.b64  	%rd403, %rd508, %rd10;
	and.b64  	%rd404, %rd403, -4294967296;
	setp.ne.s64 	%p46, %rd404, 0;
	@%p46 bra 	$L__BB323_9;
	cvt.u32.u64 	%r137, %rd10;
	cvt.u32.u64 	%r138, %rd508;
	div.u32 	%r139, %r138, %r137;
	mul.lo.s32 	%r140, %r139, %r137;
	sub.s32 	%r141, %r138, %r140;
	cvt.u64.u32 	%rd476, %r139;
	cvt.u64.u32 	%rd477, %r141;
	bra.uni 	$L__BB323_10;
$L__BB323_9:
	div.s64 	%rd476, %rd508, %rd10;
	mul.lo.s64 	%rd405, %rd476, %rd10;
	sub.s64 	%rd477, %rd508, %rd405;
$L__BB323_10:
	mad.lo.s64 	%rd25, %rd477, %rd17, %rd513;
	add.s32 	%r13, %r201, -2;
	mul.wide.u32 	%rd406, %r201, 8;
	add.s64 	%rd407, %rd2, %rd406;
	ld.global.u64 	%rd26, [%rd407];
	or.b64  	%rd408, %rd474, %rd26;
	and.b64  	%rd409, %rd408, -4294967296;
	setp.ne.s64 	%p47, %rd409, 0;
	@%p47 bra 	$L__BB323_12;
	cvt.u32.u64 	%r142, %rd26;
	cvt.u32.u64 	%r143, %rd474;
	div.u32 	%r144, %r143, %r142;
	mul.lo.s32 	%r145, %r144, %r142;
	sub.s32 	%r146, %r143, %r145;
	cvt.u64.u32 	%rd478, %r144;
	cvt.u64.u32 	%rd479, %r146;
	bra.uni 	$L__BB323_13;
$L__BB323_12:
	div.s64 	%rd478, %rd474, %rd26;
	mul.lo.s64 	%rd410, %rd478, %rd26;
	sub.s64 	%rd479, %rd474, %rd410;
$L__BB323_13:
	mul.wide.u32 	%rd411, %r201, 8;
	add.s64 	%rd412, %rd1, %rd411;
	ld.global.u64 	%rd33, [%rd412];
	mad.lo.s64 	%rd34, %rd33, %rd479, %rd18;
	or.b64  	%rd413, %rd476, %rd26;
	and.b64  	%rd414, %rd413, -4294967296;
	setp.ne.s64 	%p48, %rd414, 0;
	@%p48 bra 	$L__BB323_15;
	cvt.u32.u64 	%r147, %rd26;
	cvt.u32.u64 	%r148, %rd476;
	div.u32 	%r149, %r148, %r147;
	mul.lo.s32 	%r150, %r149, %r147;
	sub.s32 	%r151, %r148, %r150;
	cvt.u64.u32 	%rd480, %r149;
	cvt.u64.u32 	%rd481, %r151;
	bra.uni 	$L__BB323_16;
$L__BB323_15:
	div.s64 	%rd480, %rd476, %rd26;
	mul.lo.s64 	%rd415, %rd480, %rd26;
	sub.s64 	%rd481, %rd476, %rd415;
$L__BB323_16:
	mad.lo.s64 	%rd41, %rd481, %rd33, %rd25;
	add.s32 	%r14, %r201, -1;
	mul.wide.u32 	%rd416, %r14, 8;
	add.s64 	%rd417, %rd2, %rd416;
	ld.global.u64 	%rd42, [%rd417];
	or.b64  	%rd418, %rd478, %rd42;
	and.b64  	%rd419, %rd418, -4294967296;
	setp.ne.s64 	%p49, %rd419, 0;
	@%p49 bra 	$L__BB323_18;
	cvt.u32.u64 	%r152, %rd42;
	cvt.u32.u64 	%r153, %rd478;
	div.u32 	%r154, %r153, %r152;
	mul.lo.s32 	%r155, %r154, %r152;
	sub.s32 	%r156, %r153, %r155;
	cvt.u64.u32 	%rd482, %r154;
	cvt.u64.u32 	%rd483, %r156;
	bra.uni 	$L__BB323_19;
$L__BB323_18:
	div.s64 	%rd482, %rd478, %rd42;
	mul.lo.s64 	%rd420, %rd482, %rd42;
	sub.s64 	%rd483, %rd478, %rd420;
$L__BB323_19:
	mul.wide.u32 	%rd421, %r14, 8;
	add.s64 	%rd422, %rd1, %rd421;
	ld.global.u64 	%rd49, [%rd422];
	mad.lo.s64 	%rd50, %rd49, %rd483, %rd34;
	or.b64  	%rd423, %rd480, %rd42;
	and.b64  	%rd424, %rd423, -4294967296;
	setp.ne.s64 	%p50, %rd424, 0;
	@%p50 bra 	$L__BB323_21;
	cvt.u32.u64 	%r157, %rd42;
	cvt.u32.u64 	%r158, %rd480;
	div.u32 	%r159, %r158, %r157;
	mul.lo.s32 	%r160, %r159, %r157;
	sub.s32 	%r161, %r158, %r160;
	cvt.u64.u32 	%rd484, %r159;
	cvt.u64.u32 	%rd485, %r161;
	bra.uni 	$L__BB323_22;
$L__BB323_21:
	div.s64 	%rd484, %rd480, %rd42;
	mul.lo.s64 	%rd425, %rd484, %rd42;
	sub.s64 	%rd485, %rd480, %rd425;
$L__BB323_22:
	mad.lo.s64 	%rd57, %rd485, %rd49, %rd41;
	mul.wide.u32 	%rd426, %r13, 8;
	add.s64 	%rd427, %rd2, %rd426;
	ld.global.u64 	%rd58, [%rd427];
	or.b64  	%rd428, %rd482, %rd58;
	and.b64  	%rd429, %rd428, -4294967296;
	setp.ne.s64 	%p51, %rd429, 0;
	@%p51 bra 	$L__BB323_24;
	cvt.u32.u64 	%r162, %rd58;
	cvt.u32.u64 	%r163, %rd482;
	div.u32 	%r164, %r163, %r162;
	mul.lo.s32 	%r165, %r164, %r162;
	sub.s32 	%r166, %r163, %r165;
	cvt.u64.u32 	%rd509, %r164;
	cvt.u64.u32 	%rd487, %r166;
	bra.uni 	$L__BB323_25;
$L__BB323_24:
	div.s64 	%rd509, %rd482, %rd58;
	mul.lo.s64 	%rd430, %rd509, %rd58;
	sub.s64 	%rd487, %rd482, %rd430;
$L__BB323_25:
	mul.wide.u32 	%rd431, %r13, 8;
	add.s64 	%rd432, %rd1, %rd431;
	ld.global.u64 	%rd65, [%rd432];
	mad.lo.s64 	%rd512, %rd65, %rd487, %rd50;
	or.b64  	%rd433, %rd484, %rd58;
	and.b64  	%rd434, %rd433, -4294967296;
	setp.ne.s64 	%p52, %rd434, 0;
	@%p52 bra 	$L__BB323_27;
	cvt.u32.u64 	%r167, %rd58;
	cvt.u32.u64 	%r168, %rd484;
	div.u32 	%r169, %r168, %r167;
	mul.lo.s32 	%r170, %r169, %r167;
	sub.s32 	%r171, %r168, %r170;
	cvt.u64.u32 	%rd508, %r169;
	cvt.u64.u32 	%rd489, %r171;
	bra.uni 	$L__BB323_28;
$L__BB323_27:
	div.s64 	%rd508, %rd484, %rd58;
	mul.lo.s64 	%rd435, %rd508, %rd58;
	sub.s64 	%rd489, %rd484, %rd435;
$L__BB323_28:
	mad.lo.s64 	%rd513, %rd489, %rd65, %rd57;
	add.s32 	%r201, %r201, -4;
	add.s32 	%r200, %r200, 4;
	setp.ne.s32 	%p53, %r200, 0;
	@%p53 bra 	$L__BB323_4;
	add.s32 	%r203, %r201, 1;
$L__BB323_30:
	and.b32  	%r19, %r6, 3;
	setp.eq.s32 	%p54, %r19, 0;
	@%p54 bra 	$L__BB323_53;
	setp.eq.s32 	%p55, %r19, 1;
	@%p55 bra 	$L__BB323_45;
	mul.wide.u32 	%rd437, %r203, 8;
	add.s64 	%rd438, %rd2, %rd437;
	ld.global.u64 	%rd80, [%rd438];
	or.b64  	%rd439, %rd509, %rd80;
	and.b64  	%rd440, %rd439, -4294967296;
	setp.ne.s64 	%p56, %rd440, 0;
	@%p56 bra 	$L__BB323_34;
	cvt.u32.u64 	%r172, %rd80;
	cvt.u32.u64 	%r173, %rd509;
	div.u32 	%r174, %r173, %r172;
	mul.lo.s32 	%r175, %r174, %r172;
	sub.s32 	%r176, %r173, %r175;
	cvt.u64.u32 	%rd496, %r174;
	cvt.u64.u32 	%rd497, %r176;
	bra.uni 	$L__BB323_35;
$L__BB323_34:
	div.s64 	%rd496, %rd509, %rd80;
	mul.lo.s64 	%rd441, %rd496, %rd80;
	sub.s64 	%rd497, %rd509, %rd441;
$L__BB323_35:
	add.s64 	%rd443, %rd1, %rd437;
	ld.global.u64 	%rd87, [%rd443];
	mad.lo.s64 	%rd88, %rd87, %rd497, %rd512;
	or.b64  	%rd444, %rd508, %rd80;
	and.b64  	%rd445, %rd444, -4294967296;
	setp.ne.s64 	%p57, %rd445, 0;
	@%p57 bra 	$L__BB323_37;
	cvt.u32.u64 	%r177, %rd80;
	cvt.u32.u64 	%r178, %rd508;
	div.u32 	%r179, %r178, %r177;
	mul.lo.s32 	%r180, %r179, %r177;
	sub.s32 	%r181, %r178, %r180;
	cvt.u64.u32 	%rd498, %r179;
	cvt.u64.u32 	%rd499, %r181;
	bra.uni 	$L__BB323_38;
$L__BB323_37:
	div.s64 	%rd498, %rd508, %rd80;
	mul.lo.s64 	%rd446, %rd498, %rd80;
	sub.s64 	%rd499, %rd508, %rd446;
$L__BB323_38:
	mad.lo.s64 	%rd95, %rd499, %rd87, %rd513;
	add.s32 	%r20, %r203, -1;
	mul.wide.u32 	%rd447, %r20, 8;
	add.s64 	%rd448, %rd2, %rd447;
	ld.global.u64 	%rd96, [%rd448];
	or.b64  	%rd449, %rd496, %rd96;
	and.b64  	%rd450, %rd449, -4294967296;
	setp.ne.s64 	%p58, %rd450, 0;
	@%p58 bra 	$L__BB323_40;
	cvt.u32.u64 	%r182, %rd96;
	cvt.u32.u64 	%r183, %rd496;
	div.u32 	%r184, %r183, %r182;
	mul.lo.s32 	%r185, %r184, %r182;
	sub.s32 	%r186, %r183, %r185;
	cvt.u64.u32 	%rd509, %r184;
	cvt.u64.u32 	%rd501, %r186;
	bra.uni 	$L__BB323_41;
$L__BB323_40:
	div.s64 	%rd509, %rd496, %rd96;
	mul.lo.s64 	%rd451, %rd509, %rd96;
	sub.s64 	%rd501, %rd496, %rd451;
$L__BB323_41:
	add.s64 	%rd453, %rd1, %rd447;
	ld.global.u64 	%rd103, [%rd453];
	mad.lo.s64 	%rd512, %rd103, %rd501, %rd88;
	or.b64  	%rd454, %rd498, %rd96;
	and.b64  	%rd455, %rd454, -4294967296;
	setp.ne.s64 	%p59, %rd455, 0;
	@%p59 bra 	$L__BB323_43;
	cvt.u32.u64 	%r187, %rd96;
	cvt.u32.u64 	%r188, %rd498;
	div.u32 	%r189, %r188, %r187;
	mul.lo.s32 	%r190, %r189, %r187;
	sub.s32 	%r191, %r188, %r190;
	cvt.u64.u32 	%rd508, %r189;
	cvt.u64.u32 	%rd503, %r191;
	bra.uni 	$L__BB323_44;
$L__BB323_43:
	div.s64 	%rd508, %rd498, %rd96;
	mul.lo.s64 	%rd456, %rd508, %rd96;
	sub.s64 	%rd503, %rd498, %rd456;
$L__BB323_44:
	mad.lo.s64 	%rd513, %rd503, %rd103, %rd95;
	add.s32 	%r203, %r203, -2;
$L__BB323_45:
	and.b32  	%r192, %r6, 1;
	setp.eq.b32 	%p60, %r192, 1;
	not.pred 	%p61, %p60;
	@%p61 bra 	$L__BB323_53;
	mul.wide.u32 	%rd457, %r203, 8;
	add.s64 	%rd458, %rd2, %rd457;
	ld.global.u64 	%rd118, [%rd458];
	or.b64  	%rd459, %rd509, %rd118;
	and.b64  	%rd460, %rd459, -4294967296;
	setp.ne.s64 	%p62, %rd460, 0;
	@%p62 bra 	$L__BB323_48;
	cvt.u32.u64 	%r193, %rd118;
	cvt.u32.u64 	%r194, %rd509;
	rem.u32 	%r195, %r194, %r193;
	cvt.u64.u32 	%rd510, %r195;
	bra.uni 	$L__BB323_49;
$L__BB323_48:
	rem.s64 	%rd510, %rd509, %rd118;
$L__BB323_49:
	add.s64 	%rd462, %rd1, %rd457;
	ld.global.u64 	%rd122, [%rd462];
	mad.lo.s64 	%rd512, %rd122, %rd510, %rd512;
	or.b64  	%rd463, %rd508, %rd118;
	and.b64  	%rd464, %rd463, -4294967296;
	setp.ne.s64 	%p63, %rd464, 0;
	@%p63 bra 	$L__BB323_51;
	cvt.u32.u64 	%r196, %rd118;
	cvt.u32.u64 	%r197, %rd508;
	rem.u32 	%r198, %r197, %r196;
	cvt.u64.u32 	%rd511, %r198;
	bra.uni 	$L__BB323_52;
$L__BB323_51:
	rem.s64 	%rd511, %rd508, %rd118;
$L__BB323_52:
	mad.lo.s64 	%rd513, %rd511, %rd122, %rd513;
$L__BB323_53:
	add.s64 	%rd465, %rd3, %rd512;
	ld.global.u8 	%rs3, [%rd465];
	setp.ne.s16 	%p65, %rs3, 0;
	mov.pred 	%p85, -1;
	@%p65 bra 	$L__BB323_55;
	add.s64 	%rd466, %rd3, %rd513;
	ld.global.u8 	%rs4, [%rd466];
	setp.ne.s16 	%p85, %rs4, 0;
$L__BB323_55:
	selp.u16 	%rs5, 1, 0, %p85;
	st.shared.u8 	[%r5], %rs5;
	bra.uni 	$L__BB323_116;
$L__BB323_56:
	cvt.u64.u32 	%rd545, %r4;
	setp.le.u64 	%p18, %rd262, %rd545;
	@%p18 bra 	$L__BB323_116;
	cvt.u32.u64 	%r23, %rd261;
	add.s32 	%r207, %r23, -1;
	setp.lt.s32 	%p19, %r207, 0;
	mov.b64 	%rd554, 0;
	@%p19 bra 	$L__BB323_115;
	and.b32  	%r25, %r23, 7;
	setp.lt.u32 	%p20, %r207, 7;
	mov.b64 	%rd554, 0;
	@%p20 bra 	$L__BB323_86;
	add.s32 	%r205, %r23, -4;
	and.b32  	%r56, %r23, -8;
	neg.s32 	%r204, %r56;
	mov.b64 	%rd554, 0;
$L__BB323_60:
	.pragma "nounroll";
	add.s32 	%r30, %r205, 3;
	mul.wide.u32 	%rd270, %r30, 8;
	add.s64 	%rd271, %rd2, %rd270;
	ld.global.u64 	%rd133, [%rd271];
	or.b64  	%rd272, %rd545, %rd133;
	and.b64  	%rd273, %rd272, -4294967296;
	setp.ne.s64 	%p21, %rd273, 0;
	@%p21 bra 	$L__BB323_62;
	cvt.u32.u64 	%r57, %rd133;
	cvt.u32.u64 	%r58, %rd545;
	div.u32 	%r59, %r58, %r57;
	mul.lo.s32 	%r60, %r59, %r57;
	sub.s32 	%r61, %r58, %r60;
	cvt.u64.u32 	%rd516, %r59;
	cvt.u64.u32 	%rd517, %r61;
	bra.uni 	$L__BB323_63;
$L__BB323_62:
	div.s64 	%rd516, %rd545, %rd133;
	mul.lo.s64 	%rd274, %rd516, %rd133;
	sub.s64 	%rd517, %rd545, %rd274;
$L__BB323_63:
	add.s64 	%rd276, %rd1, %rd270;
	ld.global.u64 	%rd277, [%rd276];
	mad.lo.s64 	%rd140, %rd277, %rd517, %rd554;
	add.s32 	%r31, %r205, 2;
	mul.wide.u32 	%rd278, %r31, 8;
	add.s64 	%rd279, %rd2, %rd278;
	ld.global.u64 	%rd141, [%rd279];
	or.b64  	%rd280, %rd516, %rd141;
	and.b64  	%rd281, %rd280, -4294967296;
	setp.ne.s64 	%p22, %rd281, 0;
	@%p22 bra 	$L__BB323_65;
	cvt.u32.u64 	%r62, %rd141;
	cvt.u32.u64 	%r63, %rd516;
	div.u32 	%r64, %r63, %r62;
	mul.lo.s32 	%r65, %r64, %r62;
	sub.s32 	%r66, %r63, %r65;
	cvt.u64.u32 	%rd518, %r64;
	cvt.u64.u32 	%rd519, %r66;
	bra.uni 	$L__BB323_66;
$L__BB323_65:
	div.s64 	%rd518, %rd516, %rd141;
	mul.lo.s64 	%rd282, %rd518, %rd141;
	sub.s64 	%rd519, %rd516, %rd282;
$L__BB323_66:
	add.s64 	%rd284, %rd1, %rd278;
	ld.global.u64 	%rd285, [%rd284];
	mad.lo.s64 	%rd148, %rd285, %rd519, %rd140;
	add.s32 	%r32, %r205, 1;
	mul.wide.u32 	%rd286, %r32, 8;
	add.s64 	%rd287, %rd2, %rd286;
	ld.global.u64 	%rd149, [%rd287];
	or.b64  	%rd288, %rd518, %rd149;
	and.b64  	%rd289, %rd288, -4294967296;
	setp.ne.s64 	%p23, %rd289, 0;
	@%p23 bra 	$L__BB323_68;
	cvt.u32.u64 	%r67, %rd149;
	cvt.u32.u64 	%r68, %rd518;
	div.u32 	%r69, %r68, %r67;
	mul.lo.s32 	%r70, %r69, %r67;
	sub.s32 	%r71, %r68, %r70;
	cvt.u64.u32 	%rd520, %r69;
	cvt.u64.u32 	%rd521, %r71;
	bra.uni 	$L__BB323_69;
$L__BB323_68:
	div.s64 	%rd520, %rd518, %rd149;
	mul.lo.s64 	%rd290, %rd520, %rd149;
	sub.s64 	%rd521, %rd518, %rd290;
$L__BB323_69:
	add.s64 	%rd292, %rd1, %rd286;
	ld.global.u64 	%rd293, [%rd292];
	mad.lo.s64 	%rd156, %rd293, %rd521, %rd148;
	add.s32 	%r33, %r205, -4;
	mul.wide.u32 	%rd294, %r205, 8;
	add.s64 	%rd295, %rd2, %rd294;
	ld.global.u64 	%rd157, [%rd295];
	or.b64  	%rd296, %rd520, %rd157;
	and.b64  	%rd297, %rd296, -4294967296;
	setp.ne.s64 	%p24, %rd297, 0;
	@%p24 bra 	$L__BB323_71;
	cvt.u32.u64 	%r72, %rd157;
	cvt.u32.u64 	%r73, %rd520;
	div.u32 	%r74, %r73, %r72;
	mul.lo.s32 	%r75, %r74, %r72;
	sub.s32 	%r76, %r73, %r75;
	cvt.u64.u32 	%rd522, %r74;
	cvt.u64.u32 	%rd523, %r76;
	bra.uni 	$L__BB323_72;
$L__BB323_71:
	div.s64 	%rd522, %rd520, %rd157;
	mul.lo.s64 	%rd298, %rd522, %rd157;
	sub.s64 	%rd523, %rd520, %rd298;
$L__BB323_72:
	add.s64 	%rd300, %rd1, %rd294;
	ld.global.u64 	%rd301, [%rd300];
	mad.lo.s64 	%rd164, %rd301, %rd523, %rd156;
	add.s32 	%r34, %r205, -1;
	mul.wide.u32 	%rd302, %r34, 8;
	add.s64 	%rd303, %rd2, %rd302;
	ld.global.u64 	%rd165, [%rd303];
	or.b64  	%rd304, %rd522, %rd165;
	and.b64  	%rd305, %rd304, -4294967296;
	setp.ne.s64 	%p25, %rd305, 0;
	@%p25 bra 	$L__BB323_74;
	cvt.u32.u64 	%r77, %rd165;
	cvt.u32.u64 	%r78, %rd522;
	div.u32 	%r79, %r78, %r77;
	mul.lo.s32 	%r80, %r79, %r77;
	sub.s32 	%r81, %r78, %r80;
	cvt.u64.u32 	%rd524, %r79;
	cvt.u64.u32 	%rd525, %r81;
	bra.uni 	$L__BB323_75;
$L__BB323_74:
	div.s64 	%rd524, %rd522, %rd165;
	mul.lo.s64 	%rd306, %rd524, %rd165;
	sub.s64 	%rd525, %rd522, %rd306;
$L__BB323_75:
	add.s64 	%rd308, %rd1, %rd302;
	ld.global.u64 	%rd309, [%rd308];
	mad.lo.s64 	%rd172, %rd309, %rd525, %rd164;
	add.s32 	%r35, %r205, -2;
	mul.wide.u32 	%rd310, %r35, 8;
	add.s64 	%rd311, %rd2, %rd310;
	ld.global.u64 	%rd173, [%rd311];
	or.b64  	%rd312, %rd524, %rd173;
	and.b64  	%rd313, %rd312, -4294967296;
	setp.ne.s64 	%p26, %rd313, 0;
	@%p26 bra 	$L__BB323_77;
	cvt.u32.u64 	%r82, %rd173;
	cvt.u32.u64 	%r83, %rd524;
	div.u32 	%r84, %r83, %r82;
	mul.lo.s32 	%r85, %r84, %r82;
	sub.s32 	%r86, %r83, %r85;
	cvt.u64.u32 	%rd526, %r84;
	cvt.u64.u32 	%rd527, %r86;
	bra.uni 	$L__BB323_78;
$L__BB323_77:
	div.s64 	%rd526, %rd524, %rd173;
	mul.lo.s64 	%rd314, %rd526, %rd173;
	sub.s64 	%rd527, %rd524, %rd314;
$L__BB323_78:
	add.s64 	%rd316, %rd1, %rd310;
	ld.global.u64 	%rd317, [%rd316];
	mad.lo.s64 	%rd180, %rd317, %rd527, %rd172;
	add.s32 	%r36, %r205, -3;
	mul.wide.u32 	%rd318, %r36, 8;
	add.s64 	%rd319, %rd2, %rd318;
	ld.global.u64 	%rd181, [%rd319];
	or.b64  	%rd320, %rd526, %rd181;
	and.b64  	%rd321, %rd320, -4294967296;
	setp.ne.s64 	%p27, %rd321, 0;
	@%p27 bra 	$L__BB323_80;
	cvt.u32.u64 	%r87, %rd181;
	cvt.u32.u64 	%r88, %rd526;
	div.u32 	%r89, %r88, %r87;
	mul.lo.s32 	%r90, %r89, %r87;
	sub.s32 	%r91, %r88, %r90;
	cvt.u64.u32 	%rd528, %r89;
	cvt.u64.u32 	%rd529, %r91;
	bra.uni 	$L__BB323_81;
$L__BB323_80:
	div.s64 	%rd528, %rd526, %rd181;
	mul.lo.s64 	%rd322, %rd528, %rd181;
	sub.s64 	%rd529, %rd526, %rd322;
$L__BB323_81:
	add.s64 	%rd324, %rd1, %rd318;
	ld.global.u64 	%rd325, [%rd324];
	mad.lo.s64 	%rd188, %rd325, %rd529, %rd180;
	mul.wide.u32 	%rd326, %r33, 8;
	add.s64 	%rd327, %rd2, %rd326;
	ld.global.u64 	%rd189, [%rd327];
	or.b64  	%rd328, %rd528, %rd189;
	and.b64  	%rd329, %rd328, -4294967296;
	setp.ne.s64 	%p28, %rd329, 0;
	@%p28 bra 	$L__BB323_83;
	cvt.u32.u64 	%r92, %rd189;
	cvt.u32.u64 	%r93, %rd528;
	div.u32 	%r94, %r93, %r92;
	mul.lo.s32 	%r95, %r94, %r92;
	sub.s32 	%r96, %r93, %r95;
	cvt.u64.u32 	%rd545, %r94;
	cvt.u64.u32 	%rd531, %r96;
	bra.uni 	$L__BB323_84;
$L__BB323_83:
	div.s64 	%rd545, %rd528, %rd189;
	mul.lo.s64 	%rd330, %rd545, %rd189;
	sub.s64 	%rd531, %rd528, %rd330;
$L__BB323_84:
	add.s64 	%rd332, %rd1, %rd326;
	ld.global.u64 	%rd333, [%rd332];
	mad.lo.s64 	%rd554, %rd333, %rd531, %rd188;
	add.s32 	%r205, %r205, -8;
	add.s32 	%r204, %r204, 8;
	setp.ne.s32 	%p29, %r204, 0;
	@%p29 bra 	$L__BB323_60;
	add.s32 	%r207, %r205, 3;
$L__BB323_86:
	setp.eq.s32 	%p30, %r25, 0;
	@%p30 bra 	$L__BB323_115;
	and.b32  	%r41, %r23, 3;
	setp.lt.u32 	%p31, %r25, 4;
	@%p31 bra 	$L__BB323_101;
	mul.wide.u32 	%rd335, %r207, 8;
	add.s64 	%rd336, %rd2, %rd335;
	ld.global.u64 	%rd200, [%rd336];
	or.b64  	%rd337, %rd545, %rd200;
	and.b64  	%rd338, %rd337, -4294967296;
	setp.ne.s64 	%p32, %rd338, 0;
	@%p32 bra 	$L__BB323_90;
	cvt.u32.u64 	%r97, %rd200;
	cvt.u32.u64 	%r98, %rd545;
	div.u32 	%r99, %r98, %r97;
	mul.lo.s32 	%r100, %r99, %r97;
	sub.s32 	%r101, %r98, %r100;
	cvt.u64.u32 	%rd535, %r99;
	cvt.u64.u32 	%rd536, %r101;
	bra.uni 	$L__BB323_91;
$L__BB323_90:
	div.s64 	%rd535, %rd545, %rd200;
	mul.lo.s64 	%rd339, %rd535, %rd200;
	sub.s64 	%rd536, %rd545, %rd339;
$L__BB323_91:
	add.s64 	%rd341, %rd1, %rd335;
	ld.global.u64 	%rd342, [%rd341];
	mad.lo.s64 	%rd207, %rd342, %rd536, %rd554;
	add.s32 	%r42, %r207, -1;
	mul.wide.u32 	%rd343, %r42, 8;
	add.s64 	%rd344, %rd2, %rd343;
	ld.global.u64 	%rd208, [%rd344];
	or.b64  	%rd345, %rd535, %rd208;
	and.b64  	%rd346, %rd345, -4294967296;
	setp.ne.s64 	%p33, %rd346, 0;
	@%p33 bra 	$L__BB323_93;
	cvt.u32.u64 	%r102, %rd208;
	cvt.u32.u64 	%r103, %rd535;
	div.u32 	%r104, %r103, %r102;
	mul.lo.s32 	%r105, %r104, %r102;
	sub.s32 	%r106, %r103, %r105;
	cvt.u64.u32 	%rd537, %r104;
	cvt.u64.u32 	%rd538, %r106;
	bra.uni 	$L__BB323_94;
$L__BB323_93:
	div.s64 	%rd537, %rd535, %rd208;
	mul.lo.s64 	%rd347, %rd537, %rd208;
	sub.s64 	%rd538, %rd535, %rd347;
$L__BB323_94:
	add.s64 	%rd349, %rd1, %rd343;
	ld.global.u64 	%rd350, [%rd349];
	mad.lo.s64 	%rd215, %rd350, %rd538, %rd207;
	add.s32 	%r43, %r207, -2;
	mul.wide.u32 	%rd351, %r43, 8;
	add.s64 	%rd352, %rd2, %rd351;
	ld.global.u64 	%rd216, [%rd352];
	or.b64  	%rd353, %rd537, %rd216;
	and.b64  	%rd354, %rd353, -4294967296;
	setp.ne.s64 	%p34, %rd354, 0;
	@%p34 bra 	$L__BB323_96;
	cvt.u32.u64 	%r107, %rd216;
	cvt.u32.u64 	%r108, %rd537;
	div.u32 	%r109, %r108, %r107;
	mul.lo.s32 	%r110, %r109, %r107;
	sub.s32 	%r111, %r108, %r110;
	cvt.u64.u32 	%rd539, %r109;
	cvt.u64.u32 	%rd540, %r111;
	bra.uni 	$L__BB323_97;
$L__BB323_96:
	div.s64 	%rd539, %rd537, %rd216;
	mul.lo.s64 	%rd355, %rd539, %rd216;
	sub.s64 	%rd540, %rd537, %rd355;
$L__BB323_97:
	add.s64 	%rd357, %rd1, %rd351;
	ld.global.u64 	%rd358, [%rd357];
	mad.lo.s64 	%rd223, %rd358, %rd540, %rd215;
	add.s32 	%r44, %r207, -3;
	mul.wide.u32 	%rd359, %r44, 8;
	add.s64 	%rd360, %rd2, %rd359;
	ld.global.u64 	%rd224, [%rd360];
	or.b64  	%rd361, %rd539, %rd224;
	and.b64  	%rd362, %rd361, -4294967296;
	setp.ne.s64 	%p35, %rd362, 0;
	@%p35 bra 	$L__BB323_99;
	cvt.u32.u64 	%r112, %rd224;
	cvt.u32.u64 	%r113, %rd539;
	div.u32 	%r114, %r113, %r112;
	mul.lo.s32 	%r115, %r114, %r112;
	sub.s32 	%r116, %r113, %r115;
	cvt.u64.u32 	%rd545, %r114;
	cvt.u64.u32 	%rd542, %r116;
	bra.uni 	$L__BB323_100;
$L__BB323_99:
	div.s64 	%rd545, %rd539, %rd224;
	mul.lo.s64 	%rd363, %rd545, %rd224;
	sub.s64 	%rd542, %rd539, %rd363;
$L__BB323_100:
	add.s64 	%rd365, %rd1, %rd359;
	ld.global.u64 	%rd366, [%rd365];
	mad.lo.s64 	%rd554, %rd366, %rd542, %rd223;
	add.s32 	%r207, %r207, -4;
$L__BB323_101:
	setp.eq.s32 	%p36, %r41, 0;
	@%p36 bra 	$L__BB323_115;
	setp.eq.s32 	%p37, %r41, 1;
	@%p37 bra 	$L__BB323_110;
	mul.wide.u32 	%rd368, %r207, 8;
	add.s64 	%rd369, %rd2, %rd368;
	ld.global.u64 	%rd235, [%rd369];
	or.b64  	%rd370, %rd545, %rd235;
	and.b64  	%rd371, %rd370, -4294967296;
	setp.ne.s64 	%p38, %rd371, 0;
	@%p38 bra 	$L__BB323_105;
	cvt.u32.u64 	%r117, %rd235;
	cvt.u32.u64 	%r118, %rd545;
	div.u32 	%r119, %r118, %r117;
	mul.lo.s32 	%r120, %r119, %r117;
	sub.s32 	%r121, %r118, %r120;
	cvt.u64.u32 	%rd546, %r119;
	cvt.u64.u32 	%rd547, %r121;
	bra.uni 	$L__BB323_106;
$L__BB323_105:
	div.s64 	%rd546, %rd545, %rd235;
	mul.lo.s64 	%rd372, %rd546, %rd235;
	sub.s64 	%rd547, %rd545, %rd372;
$L__BB323_106:
	add.s64 	%rd374, %rd1, %rd368;
	ld.global.u64 	%rd375, [%rd374];
	mad.lo.s64 	%rd242, %rd375, %rd547, %rd554;
	add.s32 	%r47, %r207, -1;
	mul.wide.u32 	%rd376, %r47, 8;
	add.s64 	%rd377, %rd2, %rd376;
	ld.global.u64 	%rd243, [%rd377];
	or.b64  	%rd378, %rd546, %rd243;
	and.b64  	%rd379, %rd378, -4294967296;
	setp.ne.s64 	%p39, %rd379, 0;
	@%p39 bra 	$L__BB323_108;
	cvt.u32.u64 	%r122, %rd243;
	cvt.u32.u64 	%r123, %rd546;
	div.u32 	%r124, %r123, %r122;
	mul.lo.s32 	%r125, %r124, %r122;
	sub.s32 	%r126, %r123, %r125;
	cvt.u64.u32 	%rd545, %r124;
	cvt.u64.u32 	%rd549, %r126;
	bra.uni 	$L__BB323_109;
$L__BB323_108:
	div.s64 	%rd545, %rd546, %rd243;
	mul.lo.s64 	%rd380, %rd545, %rd243;
	sub.s64 	%rd549, %rd546, %rd380;
$L__BB323_109:
	add.s64 	%rd382, %rd1, %rd376;
	ld.global.u64 	%rd383, [%rd382];
	mad.lo.s64 	%rd554, %rd383, %rd549, %rd242;
	add.s32 	%r207, %r207, -2;
$L__BB323_110:
	and.b32  	%r127, %r23, 1;
	setp.eq.b32 	%p40, %r127, 1;
	not.pred 	%p41, %p40;
	@%p41 bra 	$L__BB323_115;
	mul.wide.u32 	%rd384, %r207, 8;
	add.s64 	%rd385, %rd2, %rd384;
	ld.global.u64 	%rd254, [%rd385];
	or.b64  	%rd386, %rd545, %rd254;
	and.b64  	%rd387, %rd386, -4294967296;
	setp.ne.s64 	%p42, %rd387, 0;
	@%p42 bra 	$L__BB323_113;
	cvt.u32.u64 	%r128, %rd254;
	cvt.u32.u64 	%r129, %rd545;
	rem.u32 	%r130, %r129, %r128;
	cvt.u64.u32 	%rd553, %r130;
	bra.uni 	$L__BB323_114;
$L__BB323_113:
	rem.s64 	%rd553, %rd545, %rd254;
$L__BB323_114:
	add.s64 	%rd389, %rd1, %rd384;
	ld.global.u64 	%rd390, [%rd389];
	mad.lo.s64 	%rd554, %rd390, %rd553, %rd554;
$L__BB323_115:
	add.s64 	%rd391, %rd3, %rd554;
	ld.global.u8 	%rs2, [%rd391];
	st.shared.u8 	[%r5], %rs2;
$L__BB323_116:
	bar.sync 	0;
	setp.lt.u32 	%p66, %r209, 66;
	@%p66 bra 	$L__BB323_122;
$L__BB323_117:
	shr.u32 	%r51, %r209, 1;
	setp.ge.u32 	%p67, %r1, %r51;
	@%p67 bra 	$L__BB323_121;
	ld.shared.u8 	%rs6, [%r5];
	setp.ne.s16 	%p69, %rs6, 0;
	mov.pred 	%p86, -1;
	@%p69 bra 	$L__BB323_120;
	add.s32 	%r199, %r5, %r51;
	ld.shared.u8 	%rs7, [%r199];
	setp.ne.s16 	%p86, %rs7, 0;
$L__BB323_120:
	selp.u16 	%rs8, 1, 0, %p86;
	st.shared.u8 	[%r5], %rs8;
$L__BB323_121:
	bar.sync 	0;
	setp.gt.u32 	%p70, %r209, 131;
	mov.u32 	%r209, %r51;
	@%p70 bra 	$L__BB323_117;
$L__BB323_122:
	setp.gt.u32 	%p71, %r1, 31;
	@%p71 bra 	$L__BB323_137;
	ld.volatile.shared.u8 	%rs9, [%r5];
	setp.ne.s16 	%p73, %rs9, 0;
	mov.pred 	%p87, -1;
	@%p73 bra 	$L__BB323_125;
	ld.volatile.shared.u8 	%rs10, [%r5+32];
	setp.ne.s16 	%p87, %rs10, 0;
$L__BB323_125:
	selp.u16 	%rs11, 1, 0, %p87;
	st.volatile.shared.u8 	[%r5], %rs11;
	ld.volatile.shared.u8 	%rs12, [%r5];
	setp.ne.s16 	%p75, %rs12, 0;
	mov.pred 	%p88, -1;
	@%p75 bra 	$L__BB323_127;
	ld.volatile.shared.u8 	%rs13, [%r5+16];
	setp.ne.s16 	%p88, %rs13, 0;
$L__BB323_127:
	selp.u16 	%rs14, 1, 0, %p88;
	st.volatile.shared.u8 	[%r5], %rs14;
	ld.volatile.shared.u8 	%rs15, [%r5];
	setp.ne.s16 	%p77, %rs15, 0;
	mov.pred 	%p89, -1;
	@%p77 bra 	$L__BB323_129;
	ld.volatile.shared.u8 	%rs16, [%r5+8];
	setp.ne.s16 	%p89, %rs16, 0;
$L__BB323_129:
	selp.u16 	%rs17, 1, 0, %p89;
	st.volatile.shared.u8 	[%r5], %rs17;
	ld.volatile.shared.u8 	%rs18, [%r5];
	setp.ne.s16 	%p79, %rs18, 0;
	mov.pred 	%p90, -1;
	@%p79 bra 	$L__BB323_131;
	ld.volatile.shared.u8 	%rs19, [%r5+4];
	setp.ne.s16 	%p90, %rs19, 0;
$L__BB323_131:
	selp.u16 	%rs20, 1, 0, %p90;
	st.volatile.shared.u8 	[%r5], %rs20;
	ld.volatile.shared.u8 	%rs21, [%r5];
	setp.ne.s16 	%p81, %rs21, 0;
	mov.pred 	%p91, -1;
	@%p81 bra 	$L__BB323_133;
	ld.volatile.shared.u8 	%rs22, [%r5+2];
	setp.ne.s16 	%p91, %rs22, 0;
$L__BB323_133:
	selp.u16 	%rs23, 1, 0, %p91;
	st.volatile.shared.u8 	[%r5], %rs23;
	ld.volatile.shared.u8 	%rs24, [%r5];
	setp.ne.s16 	%p83, %rs24, 0;
	mov.pred 	%p92, -1;
	@%p83 bra 	$L__BB323_135;
	ld.volatile.shared.u8 	%rs25, [%r5+1];
	setp.ne.s16 	%p92, %rs25, 0;
$L__BB323_135:
	selp.u16 	%rs26, 1, 0, %p92;
	st.volatile.shared.u8 	[%r5], %rs26;
	setp.ne.s32 	%p84, %r1, 0;
	@%p84 bra 	$L__BB323_137;
	ld.shared.u8 	%rs27, [anysdata_i8];
	cvt.u64.u32 	%rd467, %r2;
	cvta.to.global.u64 	%rd468, %rd260;
	add.s64 	%rd469, %rd468, %rd467;
	st.global.u8 	[%rd469], %rs27;
$L__BB323_137:
	ret;

}
	// .globl	contiguous_any2_i8
.visible .entry contiguous_any2_i8(
	.param .u64 .ptr .align 1 contiguous_any2_i8_param_0,
	.param .u64 .ptr .align 1 contiguous_any2_i8_param_1,
	.param .u64 .ptr .align 1 contiguous_any2_i8_param_2,
	.param .u64 .ptr .align 1 contiguous_any2_i8_param_3,
	.param .u64 contiguous_any2_i8_param_4,
	.param .u64 contiguous_any2_i8_param_5,
	.param .u64 contiguous_any2_i8_param_6,
	.param .u64 contiguous_any2_i8_param_7,
	.param .u64 contiguous_any2_i8_param_8
)
{
	.reg .pred 	%p<95>;
	.reg .b16 	%rs<29>;
	.reg .b32 	%r<211>;
	.reg .b64 	%rd<566>;

	ld.param.u64 	%rd267, [contiguous_any2_i8_param_1];
	ld.param.u64 	%rd268, [contiguous_any2_i8_param_2];
	ld.param.u64 	%rd269, [contiguous_any2_i8_param_3];
	ld.param.u64 	%rd264, [contiguous_any2_i8_param_4];
	ld.param.u64 	%rd270, [contiguous_any2_i8_param_5];
	ld.param.u64 	%rd265, [contiguous_any2_i8_param_6];
	ld.param.u64 	%rd271, [contiguous_any2_i8_param_7];
	cvta.to.global.u64 	%rd1, %rd269;
	cvta.to.global.u64 	%rd2, %rd268;
	cvta.to.global.u64 	%rd565, %rd267;
	mov.u32 	%r1, %tid.x;
	mov.u32 	%r2, %ctaid.x;
	mov.u32 	%r210, %ntid.x;
	mul.lo.s32 	%r52, %r2, %r210;
	shl.b32 	%r53, %r52, 1;
	add.s32 	%r4, %r53, %r1;
	mov.u32 	%r54, anysdata_i8;
	add.s32 	%r5, %r54, %r1;
	mov.b16 	%rs1, 0;
	st.shared.u8 	[%r5], %rs1;
	mov.u32 	%r55, %ctaid.y;
	cvt.u64.u32 	%rd272, %r55;
	add.s64 	%rd4, %rd270, %rd272;
	setp.ge.u64 	%p17, %rd4, %rd271;
	@%p17 bra 	$L__BB324_138;
	add.s32 	%r56, %r4, %r210;
	cvt.u64.u32 	%rd5, %r56;
	setp.le.u64 	%p18, %rd265, %rd5;
	@%p18 bra 	$L__BB324_57;
	cvt.u64.u32 	%rd399, %r4;
	mul.lo.s64 	%rd400, %rd4, %rd265;
	add.s64 	%rd519, %rd400, %rd399;
	add.s64 	%rd517, %rd400, %rd5;
	cvt.u32.u64 	%r6, %rd264;
	add.s32 	%r204, %r6, -1;
	setp.lt.s32 	%p45, %r204, 0;
	mov.b64 	%rd523, 0;
	mov.u64 	%rd524, %rd523;
	@%p45 bra 	$L__BB324_54;
	setp.lt.u32 	%p46, %r204, 3;
	mov.b64 	%rd524, 0;
	mov.u64 	%rd523, %rd524;
	@%p46 bra 	$L__BB324_31;
	add.s32 	%r202, %r6, -2;
	and.b32  	%r132, %r6, -4;
	neg.s32 	%r201, %r132;
	mov.b64 	%rd524, 0;
$L__BB324_5:
	.pragma "nounroll";
	add.s32 	%r12, %r202, 1;
	mul.wide.u32 	%rd404, %r12, 8;
	add.s64 	%rd405, %rd2, %rd404;
	ld.global.u64 	%rd12, [%rd405];
	or.b64  	%rd406, %rd519, %rd12;
	and.b64  	%rd407, %rd406, -4294967296;
	setp.ne.s64 	%p47, %rd407, 0;
	@%p47 bra 	$L__BB324_7;
	cvt.u32.u64 	%r133, %rd12;
	cvt.u32.u64 	%r134, %rd519;
	div.u32 	%r135, %r134, %r133;
	mul.lo.s32 	%r136, %r135, %r133;
	sub.s32 	%r137, %r134, %r136;
	cvt.u64.u32 	%rd485, %r135;
	cvt.u64.u32 	%rd486, %r137;
	bra.uni 	$L__BB324_8;
$L__BB324_7:
	div.s64 	%rd485, %rd519, %rd12;
	mul.lo.s64 	%rd408, %rd485, %rd12;
	sub.s64 	%rd486, %rd519, %rd408;
$L__BB324_8:
	mul.wide.u32 	%rd409, %r12, 8;
	add.s64 	%rd410, %rd1, %rd409;
	ld.global.u64 	%rd19, [%rd410];
	mad.lo.s64 	%rd20, %rd19, %rd486, %rd523;
	or.b64  	%rd411, %rd517, %rd12;
	and.b64  	%rd412, %rd411, -4294967296;
	setp.ne.s64 	%p48, %rd412, 0;
	@%p48 bra 	$L__BB324_10;
	cvt.u32.u64 	%r138, %rd12;
	cvt.u32.u64 	%r139, %rd517;
	div.u32 	%r140, %r139, %r138;
	mul.lo.s32 	%r141, %r140, %r138;
	sub.s32 	%r142, %r139, %r141;
	cvt.u64.u32 	%rd487, %r140;
	cvt.u64.u32 	%rd488, %r142;
	bra.uni 	$L__BB324_11;
$L__BB324_10:
	div.s64 	%rd487, %rd517, %rd12;
	mul.lo.s64 	%rd413, %rd487, %rd12;
	sub.s64 	%rd488, %rd517, %rd413;
$L__BB324_11:
	mad.lo.s64 	%rd27, %rd488, %rd19, %rd524;
	add.s32 	%r13, %r202, -2;
	mul.wide.u32 	%rd414, %r202, 8;
	add.s64 	%rd415, %rd2, %rd414;
	ld.global.u64 	%rd28, [%rd415];
	or.b64  	%rd416, %rd485, %rd28;
	and.b64  	%rd417, %rd416, -4294967296;
	setp.ne.s64 	%p49, %rd417, 0;
	@%p49 bra 	$L__BB324_13;
	cvt.u32.u64 	%r143, %rd28;
	cvt.u32.u64 	%r144, %rd485;
	div.u32 	%r145, %r144, %r143;
	mul.lo.s32 	%r146, %r145, %r143;
	sub.s32 	%r147, %r144, %r146;
	cvt.u64.u32 	%rd489, %r145;
	cvt.u64.u32 	%rd490, %r147;
	bra.uni 	$L__BB324_14;
$L__BB324_13:
	div.s64 	%rd489, %rd485, %rd28;
	mul.lo.s64 	%rd418, %rd489, %rd28;
	sub.s64 	%rd490, %rd485, %rd418;
$L__BB324_14:
	mul.wide.u32 	%rd419, %r202, 8;
	add.s64 	%rd420, %rd1, %rd419;
	ld.global.u64 	%rd35, [%rd420];
	mad.lo.s64 	%rd36, %rd35, %rd490, %rd20;
	or.b64  	%rd421, %rd487, %rd28;
	and.b64  	%rd422, %rd421, -4294967296;
	setp.ne.s64 	%p50, %rd422, 0;
	@%p50 bra 	$L__BB324_16;
	cvt.u32.u64 	%r148, %rd28;
	cvt.u32.u64 	%r149, %rd487;
	div.u32 	%r150, %r149, %r148;
	mul.lo.s32 	%r151, %r150, %r148;
	sub.s32 	%r152, %r149, %r151;
	cvt.u64.u32 	%rd491, %r150;
	cvt.u64.u32 	%rd492, %r152;
	bra.uni 	$L__BB324_17;
$L__BB324_16:
	div.s64 	%rd491, %rd487, %rd28;
	mul.lo.s64 	%rd423, %rd491, %rd28;
	sub.s64 	%rd492, %rd487, %rd423;
$L__BB324_17:
	mad.lo.s64 	%rd43, %rd492, %rd35, %rd27;
	add.s32 	%r14, %r202, -1;
	mul.wide.u32 	%rd424, %r14, 8;
	add.s64 	%rd425, %rd2, %rd424;
	ld.global.u64 	%rd44, [%rd425];
	or.b64  	%rd426, %rd489, %rd44;
	and.b64  	%rd427, %rd426, -4294967296;
	setp.ne.s64 	%p51, %rd427, 0;
	@%p51 bra 	$L__BB324_19;
	cvt.u32.u64 	%r153, %rd44;
	cvt.u32.u64 	%r154, %rd489;
	div.u32 	%r155, %r154, %r153;
	mul.lo.s32 	%r156, %r155, %r153;
	sub.s32 	%r157, %r154, %r156;
	cvt.u64.u32 	%rd493, %r155;
	cvt.u64.u32 	%rd494, %r157;
	bra.uni 	$L__BB324_20;
$L__BB324_19:
	div.s64 	%rd493, %rd489, %rd44;
	mul.lo.s64 	%rd428, %rd493, %rd44;
	sub.s64 	%rd494, %rd489, %rd428;
$L__BB324_20:
	mul.wide.u32 	%rd429, %r14, 8;
	add.s64 	%rd430, %rd1, %rd429;
	ld.global.u64 	%rd51, [%rd430];
	mad.lo.s64 	%rd52, %rd51, %rd494, %rd36;
	or.b64  	%rd431, %rd491, %rd44;
	and.b64  	%rd432, %rd431, -4294967296;
	setp.ne.s64 	%p52, %rd432, 0;
	@%p52 bra 	$L__BB324_22;
	cvt.u32.u64 	%r158, %rd44;
	cvt.u32.u64 	%r159, %rd491;
	div.u32 	%r160, %r159, %r158;
	mul.lo.s32 	%r161, %r160, %r158;
	sub.s32 	%r162, %r159, %r161;
	cvt.u64.u32 	%rd495, %r160;
	cvt.u64.u32 	%rd496, %r162;
	bra.uni 	$L__BB324_23;
$L__BB324_22:
	div.s64 	%rd495, %rd491, %rd44;
	mul.lo.s64 	%rd433, %rd495, %rd44;
	sub.s64 	%rd496, %rd491, %rd433;
$L__BB324_23:
	mad.lo.s64 	%rd59, %rd496, %rd51, %rd43;
	mul.wide.u32 	%rd434, %r13, 8;
	add.s64 	%rd435, %rd2, %rd434;
	ld.global.u64 	%rd60, [%rd435];
	or.b64  	%rd436, %rd493, %rd60;
	and.b64  	%rd437, %rd436, -4294967296;
	setp.ne.s64 	%p53, %rd437, 0;
	@%p53 bra 	$L__BB324_25;
	cvt.u32.u64 	%r163, %rd60;
	cvt.u32.u64 	%r164, %rd493;
	div.u32 	%r165, %r164, %r163;
	mul.lo.s32 	%r166, %r165, %r163;
	sub.s32 	%r167, %r164, %r166;
	cvt.u64.u32 	%rd519, %r165;
	cvt.u64.u32 	%rd498, %r167;
	bra.uni 	$L__BB324_26;
$L__BB324_25:
	div.s64 	%rd519, %rd493, %rd60;
	mul.lo.s64 	%rd438, %rd519, %rd60;
	sub.s64 	%rd498, %rd493, %rd438;
$L__BB324_26:
	mul.wide.u32 	%rd439, %r13, 8;
	add.s64 	%rd440, %rd1, %rd439;
	ld.global.u64 	%rd67, [%rd440];
	mad.lo.s64 	%rd523, %rd67, %rd498, %rd52;
	or.b64  	%rd441, %rd495, %rd60;
	and.b64  	%rd442, %rd441, -4294967296;
	setp.ne.s64 	%p54, %rd442, 0;
	@%p54 bra 	$L__BB324_28;
	cvt.u32.u64 	%r168, %rd60;
	cvt.u32.u64 	%r169, %rd495;
	div.u32 	%r170, %r169, %r168;
	mul.lo.s32 	%r171, %r170, %r168;
	sub.s32 	%r172, %r169, %r171;
	cvt.u64.u32 	%rd517, %r170;
	cvt.u64.u32 	%rd500, %r172;
	bra.uni 	$L__BB324_29;
$L__BB324_28:
	div.s64 	%rd517, %rd495, %rd60;
	mul.lo.s64 	%rd443, %rd517, %rd60;
	sub.s64 	%rd500, %rd495, %rd443;
$L__BB324_29:
	mad.lo.s64 	%rd524, %rd500, %rd67, %rd59;
	add.s32 	%r202, %r202, -4;
	add.s32 	%r201, %r201, 4;
	setp.ne.s32 	%p55, %r201, 0;
	@%p55 bra 	$L__BB324_5;
	add.s32 	%r204, %r202, 1;
$L__BB324_31:
	and.b32  	%r19, %r6, 3;
	setp.eq.s32 	%p56, %r19, 0;
	@%p56 bra 	$L__BB324_54;
	setp.eq.s32 	%p57, %r19, 1;
	@%p57 bra 	$L__BB324_46;
	mul.wide.u32 	%rd445, %r204, 8;
	add.s64 	%rd446, %rd2, %rd445;
	ld.global.u64 	%rd82, [%rd446];
	or.b64  	%rd447, %rd519, %rd82;
	and.b64  	%rd448, %rd447, -4294967296;
	setp.ne.s64 	%p58, %rd448, 0;
	@%p58 bra 	$L__BB324_35;
	cvt.u32.u64 	%r173, %rd82;
	cvt.u32.u64 	%r174, %rd519;
	div.u32 	%r175, %r174, %r173;
	mul.lo.s32 	%r176, %r175, %r173;
	sub.s32 	%r177, %r174, %r176;
	cvt.u64.u32 	%rd507, %r175;
	cvt.u64.u32 	%rd508, %r177;
	bra.uni 	$L__BB324_36;
$L__BB324_35:
	div.s64 	%rd507, %rd519, %rd82;
	mul.lo.s64 	%rd449, %rd507, %rd82;
	sub.s64 	%rd508, %rd519, %rd449;
$L__BB324_36:
	add.s64 	%rd451, %rd1, %rd445;
	ld.global.u64 	%rd89, [%rd451];
	mad.lo.s64 	%rd90, %rd89, %rd508, %rd523;
	or.b64  	%rd452, %rd517, %rd82;
	and.b64  	%rd453, %rd452, -4294967296;
	setp.ne.s64 	%p59, %rd453, 0;
	@%p59 bra 	$L__BB324_38;
	cvt.u32.u64 	%r178, %rd82;
	cvt.u32.u64 	%r179, %rd517;
	div.u32 	%r180, %r179, %r178;
	mul.lo.s32 	%r181, %r180, %r178;
	sub.s32 	%r182, %r179, %r181;
	cvt.u64.u32 	%rd509, %r180;
	cvt.u64.u32 	%rd510, %r182;
	bra.uni 	$L__BB324_39;
$L__BB324_38:
	div.s64 	%rd509, %rd517, %rd82;
	mul.lo.s64 	%rd454, %rd509, %rd82;
	sub.s64 	%rd510, %rd517, %rd454;
$L__BB324_39:
	mad.lo.s64 	%rd97, %rd510, %rd89, %rd524;
	add.s32 	%r20, %r204, -1;
	mul.wide.u32 	%rd455, %r20, 8;
	add.s64 	%rd456, %rd2, %rd455;
	ld.global.u64 	%rd98, [%rd456];
	or.b64  	%rd457, %rd507, %rd98;
	and.b64  	%rd458, %rd457, -4294967296;
	setp.ne.s64 	%p60, %rd458, 0;
	@%p60 bra 	$L__BB324_41;
	cvt.u32.u64 	%r183, %rd98;
	cvt.u32.u64 	%r184, %rd507;
	div.u32 	%r185, %r184, %r183;
	mul.lo.s32 	%r186, %r185, %r183;
	sub.s32 	%r187, %r184, %r186;
	cvt.u64.u32 	%rd519, %r185;
	cvt.u64.u32 	%rd512, %r187;
	bra.uni 	$L__BB324_42;
$L__BB324_41:
	div.s64 	%rd519, %rd507, %rd98;
	mul.lo.s64 	%rd459, %rd519, %rd98;
	sub.s64 	%rd512, %rd507, %rd459;
$L__BB324_42:
	add.s64 	%rd461, %rd1, %rd455;
	ld.global.u64 	%rd105, [%rd461];
	mad.lo.s64 	%rd523, %rd105, %rd512, %rd90;
	or.b64  	%rd462, %rd509, %rd98;
	and.b64  	%rd463, %rd462, -4294967296;
	setp.ne.s64 	%p61, %rd463, 0;
	@%p61 bra 	$L__BB324_44;
	cvt.u32.u64 	%r188, %rd98;
	cvt.u32.u64 	%r189, %rd509;
	div.u32 	%r190, %r189, %r188;
	mul.lo.s32 	%r191, %r190, %r188;
	sub.s32 	%r192, %r189, %r191;
	cvt.u64.u32 	%rd517, %r190;
	cvt.u64.u32 	%rd514, %r192;
	bra.uni 	$L__BB324_45;
$L__BB324_44:
	div.s64 	%rd517, %rd509, %rd98;
	mul.lo.s64 	%rd464, %rd517, %rd98;
	sub.s64 	%rd514, %rd509, %rd464;
$L__BB324_45:
	mad.lo.s64 	%rd524, %rd514, %rd105, %rd97;
	add.s32 	%r204, %r204, -2;
$L__BB324_46:
	and.b32  	%r193, %r6, 1;
	setp.eq.b32 	%p62, %r193, 1;
	not.pred 	%p63, %p62;
	@%p63 bra 	$L__BB324_54;
	mul.wide.u32 	%rd465, %r204, 8;
	add.s64 	%rd466, %rd2, %rd465;
	ld.global.u64 	%rd120, [%rd466];
	or.b64  	%rd467, %rd519, %rd120;
	and.b64  	%rd468, %rd467, -4294967296;
	setp.ne.s64 	%p64, %rd468, 0;
	@%p64 bra 	$L__BB324_49;
	cvt.u32.u64 	%r194, %rd120;
	cvt.u32.u64 	%r195, %rd519;
	rem.u32 	%r196, %r195, %r194;
	cvt.u64.u32 	%rd521, %r196;
	bra.uni 	$L__BB324_50;
$L__BB324_49:
	rem.s64 	%rd521, %rd519, %rd120;
$L__BB324_50:
	add.s64 	%rd470, %rd1, %rd465;
	ld.global.u64 	%rd124, [%rd470];
	mad.lo.s64 	%rd523, %rd124, %rd521, %rd523;
	or.b64  	%rd471, %rd517, %rd120;
	and.b64  	%rd472, %rd471, -4294967296;
	setp.ne.s64 	%p65, %rd472, 0;
	@%p65 bra 	$L__BB324_52;
	cvt.u32.u64 	%r197, %rd120;
	cvt.u32.u64 	%r198, %rd517;
	rem.u32 	%r199, %r198, %r197;
	cvt.u64.u32 	%rd522, %r199;
	bra.uni 	$L__BB324_53;
$L__BB324_52:
	rem.s64 	%rd522, %rd517, %rd120;
$L__BB324_53:
	mad.lo.s64 	%rd524, %rd522, %rd124, %rd524;
$L__BB324_54:
	add.s64 	%rd473, %rd565, %rd523;
	ld.global.u8 	%rs4, [%rd473];
	setp.ne.s16 	%p67, %rs4, 0;
	mov.pred 	%p87, -1;
	@%p67 bra 	$L__BB324_56;
	add.s64 	%rd474, %rd565, %rd524;
	ld.global.u8 	%rs5, [%rd474];
	setp.ne.s16 	%p87, %rs5, 0;
$L__BB324_56:
	selp.u16 	%rs6, 1, 0, %p87;
	st.shared.u8 	[%r5], %rs6;
	bra.uni 	$L__BB324_117;
$L__BB324_57:
	cvt.u64.u32 	%rd132, %r4;
	setp.le.u64 	%p19, %rd265, %rd132;
	@%p19 bra 	$L__BB324_117;
	mad.lo.s64 	%rd556, %rd4, %rd265, %rd132;
	cvt.u32.u64 	%r23, %rd264;
	add.s32 	%r208, %r23, -1;
	setp.lt.s32 	%p20, %r208, 0;
	@%p20 bra 	$L__BB324_116;
	and.b32  	%r25, %r23, 7;
	setp.lt.u32 	%p21, %r208, 7;
	@%p21 bra 	$L__BB324_87;
	add.s32 	%r206, %r23, -4;
	and.b32  	%r57, %r23, -8;
	neg.s32 	%r205, %r57;
$L__BB324_61:
	.pragma "nounroll";
	add.s32 	%r30, %r206, 3;
	mul.wide.u32 	%rd274, %r30, 8;
	add.s64 	%rd275, %rd2, %rd274;
	ld.global.u64 	%rd136, [%rd275];
	or.b64  	%rd276, %rd556, %rd136;
	and.b64  	%rd277, %rd276, -4294967296;
	setp.ne.s64 	%p22, %rd277, 0;
	@%p22 bra 	$L__BB324_63;
	cvt.u32.u64 	%r58, %rd136;
	cvt.u32.u64 	%r59, %rd556;
	div.u32 	%r60, %r59, %r58;
	mul.lo.s32 	%r61, %r60, %r58;
	sub.s32 	%r62, %r59, %r61;
	cvt.u64.u32 	%rd527, %r60;
	cvt.u64.u32 	%rd528, %r62;
	bra.uni 	$L__BB324_64;
$L__BB324_63:
	div.s64 	%rd527, %rd556, %rd136;
	mul.lo.s64 	%rd278, %rd527, %rd136;
	sub.s64 	%rd528, %rd556, %rd278;
$L__BB324_64:
	add.s64 	%rd280, %rd1, %rd274;
	ld.global.u64 	%rd281, [%rd280];
	mul.lo.s64 	%rd143, %rd281, %rd528;
	add.s32 	%r31, %r206, 2;
	mul.wide.u32 	%rd282, %r31, 8;
	add.s64 	%rd283, %rd2, %rd282;
	ld.global.u64 	%rd144, [%rd283];
	or.b64  	%rd284, %rd527, %rd144;
	and.b64  	%rd285, %rd284, -4294967296;
	setp.ne.s64 	%p23, %rd285, 0;
	@%p23 bra 	$L__BB324_66;
	cvt.u32.u64 	%r63, %rd144;
	cvt.u32.u64 	%r64, %rd527;
	div.u32 	%r65, %r64, %r63;
	mul.lo.s32 	%r66, %r65, %r63;
	sub.s32 	%r67, %r64, %r66;
	cvt.u64.u32 	%rd529, %r65;
	cvt.u64.u32 	%rd530, %r67;
	bra.uni 	$L__BB324_67;
$L__BB324_66:
	div.s64 	%rd529, %rd527, %rd144;
	mul.lo.s64 	%rd286, %rd529, %rd144;
	sub.s64 	%rd530, %rd527, %rd286;
$L__BB324_67:
	add.s64 	%rd288, %rd1, %rd282;
	ld.global.u64 	%rd289, [%rd288];
	mad.lo.s64 	%rd151, %rd289, %rd530, %rd143;
	add.s32 	%r32, %r206, 1;
	mul.wide.u32 	%rd290, %r32, 8;
	add.s64 	%rd291, %rd2, %rd290;
	ld.global.u64 	%rd152, [%rd291];
	or.b64  	%rd292, %rd529, %rd152;
	and.b64  	%rd293, %rd292, -4294967296;
	setp.ne.s64 	%p24, %rd293, 0;
	@%p24 bra 	$L__BB324_69;
	cvt.u32.u64 	%r68, %rd152;
	cvt.u32.u64 	%r69, %rd529;
	div.u32 	%r70, %r69, %r68;
	mul.lo.s32 	%r71, %r70, %r68;
	sub.s32 	%r72, %r69, %r71;
	cvt.u64.u32 	%rd531, %r70;
	cvt.u64.u32 	%rd532, %r72;
	bra.uni 	$L__BB324_70;
$L__BB324_69:
	div.s64 	%rd531, %rd529, %rd152;
	mul.lo.s64 	%rd294, %rd531, %rd152;
	sub.s64 	%rd532, %rd529, %rd294;
$L__BB324_70:
	add.s64 	%rd296, %rd1, %rd290;
	ld.global.u64 	%rd297, [%rd296];
	mad.lo.s64 	%rd159, %rd297, %rd532, %rd151;
	add.s32 	%r33, %r206, -4;
	mul.wide.u32 	%rd298, %r206, 8;
	add.s64 	%rd299, %rd2, %rd298;
	ld.global.u64 	%rd160, [%rd299];
	or.b64  	%rd300, %rd531, %rd160;
	and.b64  	%rd301, %rd300, -4294967296;
	setp.ne.s64 	%p25, %rd301, 0;
	@%p25 bra 	$L__BB324_72;
	cvt.u32.u64 	%r73, %rd160;
	cvt.u32.u64 	%r74, %rd531;
	div.u32 	%r75, %r74, %r73;
	mul.lo.s32 	%r76, %r75, %r73;
	sub.s32 	%r77, %r74, %r76;
	cvt.u64.u32 	%rd533, %r75;
	cvt.u64.u32 	%rd534, %r77;
	bra.uni 	$L__BB324_73;
$L__BB324_72:
	div.s64 	%rd533, %rd531, %rd160;
	mul.lo.s64 	%rd302, %rd533, %rd160;
	sub.s64 	%rd534, %rd531, %rd302;
$L__BB324_73:
	add.s64 	%rd304, %rd1, %rd298;
	ld.global.u64 	%rd305, [%rd304];
	mad.lo.s64 	%rd167, %rd305, %rd534, %rd159;
	add.s32 	%r34, %r206, -1;
	mul.wide.u32 	%rd306, %r34, 8;
	add.s64 	%rd307, %rd2, %rd306;
	ld.global.u64 	%rd168, [%rd307];
	or.b64  	%rd308, %rd533, %rd168;
	and.b64  	%rd309, %rd308, -4294967296;
	setp.ne.s64 	%p26, %rd309, 0;
	@%p26 bra 	$L__BB324_75;
	cvt.u32.u64 	%r78, %rd168;
	cvt.u32.u64 	%r79, %rd533;
	div.u32 	%r80, %r79, %r78;
	mul.lo.s32 	%r81, %r80, %r78;
	sub.s32 	%r82, %r79, %r81;
	cvt.u64.u32 	%rd535, %r80;
	cvt.u64.u32 	%rd536, %r82;
	bra.uni 	$L__BB324_76;
$L__BB324_75:
	div.s64 	%rd535, %rd533, %rd168;
	mul.lo.s64 	%rd310, %rd535, %rd168;
	sub.s64 	%rd536, %rd533, %rd310;
$L__BB324_76:
	add.s64 	%rd312, %rd1, %rd306;
	ld.global.u64 	%rd313, [%rd312];
	mad.lo.s64 	%rd175, %rd313, %rd536, %rd167;
	add.s32 	%r35, %r206, -2;
	mul.wide.u32 	%rd314, %r35, 8;
	add.s64 	%rd315, %rd2, %rd314;
	ld.global.u64 	%rd176, [%rd315];
	or.b64  	%rd316, %rd535, %rd176;
	and.b64  	%rd317, %rd316, -4294967296;
	setp.ne.s64 	%p27, %rd317, 0;
	@%p27 bra 	$L__BB324_78;
	cvt.u32.u64 	%r83, %rd176;
	cvt.u32.u64 	%r84, %rd535;
	div.u32 	%r85, %r84, %r83;
	mul.lo.s32 	%r86, %r85, %r83;
	sub.s32 	%r87, %r84, %r86;
	cvt.u64.u32 	%rd537, %r85;
	cvt.u64.u32 	%rd538, %r87;
	bra.uni 	$L__BB324_79;
$L__BB324_78:
	div.s64 	%rd537, %rd535, %rd176;
	mul.lo.s64 	%rd318, %rd537, %rd176;
	sub.s64 	%rd538, %rd535, %rd318;
$L__BB324_79:
	add.s64 	%rd320, %rd1, %rd314;
	ld.global.u64 	%rd321, [%rd320];
	mad.lo.s64 	%rd183, %rd321, %rd538, %rd175;
	add.s32 	%r36, %r206, -3;
	mul.wide.u32 	%rd322, %r36, 8;
	add.s64 	%rd323, %rd2, %rd322;
	ld.global.u64 	%rd184, [%rd323];
	or.b64  	%rd324, %rd537, %rd184;
	and.b64  	%rd325, %rd324, -4294967296;
	setp.ne.s64 	%p28, %rd325, 0;
	@%p28 bra 	$L__BB324_81;
	cvt.u32.u64 	%r88, %rd184;
	cvt.u32.u64 	%r89, %rd537;
	div.u32 	%r90, %r89, %r88;
	mul.lo.s32 	%r91, %r90, %r88;
	sub.s32 	%r92, %r89, %r91;
	cvt.u64.u32 	%rd539, %r90;
	cvt.u64.u32 	%rd540, %r92;
	bra.uni 	$L__BB324_82;
$L__BB324_81:
	div.s64 	%rd539, %rd537, %rd184;
	mul.lo.s64 	%rd326, %rd539, %rd184;
	sub.s64 	%rd540, %rd537, %rd326;
$L__BB324_82:
	add.s64 	%rd328, %rd1, %rd322;
	ld.global.u64 	%rd329, [%rd328];
	mad.lo.s64 	%rd191, %rd329, %rd540, %rd183;
	mul.wide.u32 	%rd330, %r33, 8;
	add.s64 	%rd331, %rd2, %rd330;
	ld.global.u64 	%rd192, [%rd331];
	or.b64  	%rd332, %rd539, %rd192;
	and.b64  	%rd333, %rd332, -4294967296;
	setp.ne.s64 	%p29, %rd333, 0;
	@%p29 bra 	$L__BB324_84;
	cvt.u32.u64 	%r93, %rd192;
	cvt.u32.u64 	%r94, %rd539;
	div.u32 	%r95, %r94, %r93;
	mul.lo.s32 	%r96, %r95, %r93;
	sub.s32 	%r97, %r94, %r96;
	cvt.u64.u32 	%rd556, %r95;
	cvt.u64.u32 	%rd542, %r97;
	bra.uni 	$L__BB324_85;
$L__BB324_84:
	div.s64 	%rd556, %rd539, %rd192;
	mul.lo.s64 	%rd334, %rd556, %rd192;
	sub.s64 	%rd542, %rd539, %rd334;
$L__BB324_85:
	add.s64 	%rd336, %rd1, %rd330;
	ld.global.u64 	%rd337, [%rd336];
	mad.lo.s64 	%rd338, %rd337, %rd542, %rd191;
	add.s64 	%rd565, %rd565, %rd338;
	add.s32 	%r206, %r206, -8;
	add.s32 	%r205, %r205, 8;
	setp.ne.s32 	%p30, %r205, 0;
	@%p30 bra 	$L__BB324_61;
	add.s32 	%r208, %r206, 3;
$L__BB324_87:
	setp.eq.s32 	%p31, %r25, 0;
	@%p31 bra 	$L__BB324_116;
	and.b32  	%r41, %r23, 3;
	setp.lt.u32 	%p32, %r25, 4;
	@%p32 bra 	$L__BB324_102;
	mul.wide.u32 	%rd340, %r208, 8;
	add.s64 	%rd341, %rd2, %rd340;
	ld.global.u64 	%rd203, [%rd341];
	or.b64  	%rd342, %rd556, %rd203;
	and.b64  	%rd343, %rd342, -4294967296;
	setp.ne.s64 	%p33, %rd343, 0;
	@%p33 bra 	$L__BB324_91;
	cvt.u32.u64 	%r98, %rd203;
	cvt.u32.u64 	%r99, %rd556;
	div.u32 	%r100, %r99, %r98;
	mul.lo.s32 	%r101, %r100, %r98;
	sub.s32 	%r102, %r99, %r101;
	cvt.u64.u32 	%rd546, %r100;
	cvt.u64.u32 	%rd547, %r102;
	bra.uni 	$L__BB324_92;
$L__BB324_91:
	div.s64 	%rd546, %rd556, %rd203;
	mul.lo.s64 	%rd344, %rd546, %rd203;
	sub.s64 	%rd547, %rd556, %rd344;
$L__BB324_92:
	add.s64 	%rd346, %rd1, %rd340;
	ld.global.u64 	%rd347, [%rd346];
	mul.lo.s64 	%rd210, %rd347, %rd547;
	add.s32 	%r42, %r208, -1;
	mul.wide.u32 	%rd348, %r42, 8;
	add.s64 	%rd349, %rd2, %rd348;
	ld.global.u64 	%rd211, [%rd349];
	or.b64  	%rd350, %rd546, %rd211;
	and.b64  	%rd351, %rd350, -4294967296;
	setp.ne.s64 	%p34, %rd351, 0;
	@%p34 bra 	$L__BB324_94;
	cvt.u32.u64 	%r103, %rd211;
	cvt.u32.u64 	%r104, %rd546;
	div.u32 	%r105, %r104, %r103;
	mul.lo.s32 	%r106, %r105, %r103;
	sub.s32 	%r107, %r104, %r106;
	cvt.u64.u32 	%rd548, %r105;
	cvt.u64.u32 	%rd549, %r107;
	bra.uni 	$L__BB324_95;
$L__BB324_94:
	div.s64 	%rd548, %rd546, %rd211;
	mul.lo.s64 	%rd352, %rd548, %rd211;
	sub.s64 	%rd549, %rd546, %rd352;
$L__BB324_95:
	add.s64 	%rd354, %rd1, %rd348;
	ld.global.u64 	%rd355, [%rd354];
	mad.lo.s64 	%rd218, %rd355, %rd549, %rd210;
	add.s32 	%r43, %r208, -2;
	mul.wide.u32 	%rd356, %r43, 8;
	add.s64 	%rd357, %rd2, %rd356;
	ld.global.u64 	%rd219, [%rd357];
	or.b64  	%rd358, %rd548, %rd219;
	and.b64  	%rd359, %rd358, -4294967296;
	setp.ne.s64 	%p35, %rd359, 0;
	@%p35 bra 	$L__BB324_97;
	cvt.u32.u64 	%r108, %rd219;
	cvt.u32.u64 	%r109, %rd548;
	div.u32 	%r110, %r109, %r108;
	mul.lo.s32 	%r111, %r110, %r108;
	sub.s32 	%r112, %r109, %r111;
	cvt.u64.u32 	%rd550, %r110;
	cvt.u64.u32 	%rd551, %r112;
	bra.uni 	$L__BB324_98;
$L__BB324_97:
	div.s64 	%rd550, %rd548, %rd219;
	mul.lo.s64 	%rd360, %rd550, %rd219;
	sub.s64 	%rd551, %rd548, %rd360;
$L__BB324_98:
	add.s64 	%rd362, %rd1, %rd356;
	ld.global.u64 	%rd363, [%rd362];
	mad.lo.s64 	%rd226, %rd363, %rd551, %rd218;
	add.s32 	%r44, %r208, -3;
	mul.wide.u32 	%rd364, %r44, 8;
	add.s64 	%rd365, %rd2, %rd364;
	ld.global.u64 	%rd227, [%rd365];
	or.b64  	%rd366, %rd550, %rd227;
	and.b64  	%rd367, %rd366, -4294967296;
	setp.ne.s64 	%p36, %rd367, 0;
	@%p36 bra 	$L__BB324_100;
	cvt.u32.u64 	%r113, %rd227;
	cvt.u32.u64 	%r114, %rd550;
	div.u32 	%r115, %r114, %r113;
	mul.lo.s32 	%r116, %r115, %r113;
	sub.s32 	%r117, %r114, %r116;
	cvt.u64.u32 	%rd556, %r115;
	cvt.u64.u32 	%rd553, %r117;
	bra.uni 	$L__BB324_101;
$L__BB324_100:
	div.s64 	%rd556, %rd550, %rd227;
	mul.lo.s64 	%rd368, %rd556, %rd227;
	sub.s64 	%rd553, %rd550, %rd368;
$L__BB324_101:
	add.s64 	%rd370, %rd1, %rd364;
	ld.global.u64 	%rd371, [%rd370];
	mad.lo.s64 	%rd372, %rd371, %rd553, %rd226;
	add.s64 	%rd565, %rd565, %rd372;
	add.s32 	%r208, %r208, -4;
$L__BB324_102:
	setp.eq.s32 	%p37, %r41, 0;
	@%p37 bra 	$L__BB324_116;
	setp.eq.s32 	%p38, %r41, 1;
	@%p38 bra 	$L__BB324_111;
	mul.wide.u32 	%rd374, %r208, 8;
	add.s64 	%rd375, %rd2, %rd374;
	ld.global.u64 	%rd238, [%rd375];
	or.b64  	%rd376, %rd556, %rd238;
	and.b64  	%rd377, %rd376, -4294967296;
	setp.ne.s64 	%p39, %rd377, 0;
	@%p39 bra 	$L__BB324_106;
	cvt.u32.u64 	%r118, %rd238;
	cvt.u32.u64 	%r119, %rd556;
	div.u32 	%r120, %r119, %r118;
	mul.lo.s32 	%r121, %r120, %r118;
	sub.s32 	%r122, %r119, %r121;
	cvt.u64.u32 	%rd557, %r120;
	cvt.u64.u32 	%rd558, %r122;
	bra.uni 	$L__BB324_107;
$L__BB324_106:
	div.s64 	%rd557, %rd556, %rd238;
	mul.lo.s64 	%rd378, %rd557, %rd238;
	sub.s64 	%rd558, %rd556, %rd378;
$L__BB324_107:
	add.s64 	%rd380, %rd1, %rd374;
	ld.global.u64 	%rd381, [%rd380];
	mul.lo.s64 	%rd245, %rd381, %rd558;
	add.s32 	%r47, %r208, -1;
	mul.wide.u32 	%rd382, %r47, 8;
	add.s64 	%rd383, %rd2, %rd382;
	ld.global.u64 	%rd246, [%rd383];
	or.b64  	%rd384, %rd557, %rd246;
	and.b64  	%rd385, %rd384, -4294967296;
	setp.ne.s64 	%p40, %rd385, 0;
	@%p40 bra 	$L__BB324_109;
	cvt.u32.u64 	%r123, %rd246;
	cvt.u32.u64 	%r124, %rd557;
	div.u32 	%r125, %r124, %r123;
	mul.lo.s32 	%r126, %r125, %r123;
	sub.s32 	%r127, %r124, %r126;
	cvt.u64.u32 	%rd556, %r125;
	cvt.u64.u32 	%rd560, %r127;
	bra.uni 	$L__BB324_110;
$L__BB324_109:
	div.s64 	%rd556, %rd557, %rd246;
	mul.lo.s64 	%rd386, %rd556, %rd246;
	sub.s64 	%rd560, %rd557, %rd386;
$L__BB324_110:
	add.s64 	%rd388, %rd1, %rd382;
	ld.global.u64 	%rd389, [%rd388];
	mad.lo.s64 	%rd390, %rd389, %rd560, %rd245;
	add.s64 	%rd565, %rd565, %rd390;
	add.s32 	%r208, %r208, -2;
$L__BB324_111:
	and.b32  	%r128, %r23, 1;
	setp.eq.b32 	%p41, %r128, 1;
	not.pred 	%p42, %p41;
	@%p42 bra 	$L__BB324_116;
	mul.wide.u32 	%rd391, %r208, 8;
	add.s64 	%rd392, %rd2, %rd391;
	ld.global.u64 	%rd257, [%rd392];
	or.b64  	%rd393, %rd556, %rd257;
	and.b64  	%rd394, %rd393, -4294967296;
	setp.ne.s64 	%p43, %rd394, 0;
	@%p43 bra 	$L__BB324_114;
	cvt.u32.u64 	%r129, %rd257;
	cvt.u32.u64 	%r130, %rd556;
	rem.u32 	%r131, %r130, %r129;
	cvt.u64.u32 	%rd564, %r131;
	bra.uni 	$L__BB324_115;
$L__BB324_114:
	rem.s64 	%rd564, %rd556, %rd257;
$L__BB324_115:
	add.s64 	%rd396, %rd1, %rd391;
	ld.global.u64 	%rd397, [%rd396];
	mad.lo.s64 	%rd565, %rd397, %rd564, %rd565;
$L__BB324_116:
	ld.global.u8 	%rs2, [%rd565];
	setp.ne.s16 	%p44, %rs2, 0;
	selp.u16 	%rs3, 1, 0, %p44;
	st.shared.u8 	[%r5], %rs3;
$L__BB324_117:
	bar.sync 	0;
	setp.lt.u32 	%p68, %r210, 66;
	@%p68 bra 	$L__BB324_123;
$L__BB324_118:
	shr.u32 	%r51, %r210, 1;
	setp.ge.u32 	%p69, %r1, %r51;
	@%p69 bra 	$L__BB324_122;
	ld.shared.u8 	%rs7, [%r5];
	setp.ne.s16 	%p71, %rs7, 0;
	mov.pred 	%p88, -1;
	@%p71 bra 	$L__BB324_121;
	add.s32 	%r200, %r5, %r51;
	ld.shared.u8 	%rs8, [%r200];
	setp.ne.s16 	%p88, %rs8, 0;
$L__BB324_121:
	selp.u16 	%rs9, 1, 0, %p88;
	st.shared.u8 	[%r5], %rs9;
$L__BB324_122:
	bar.sync 	0;
	setp.gt.u32 	%p72, %r210, 131;
	mov.u32 	%r210, %r51;
	@%p72 bra 	$L__BB324_118;
$L__BB324_123:
	setp.gt.u32 	%p73, %r1, 31;
	@%p73 bra 	$L__BB324_138;
	ld.volatile.shared.u8 	%rs10, [%r5];
	setp.ne.s16 	%p75, %rs10, 0;
	mov.pred 	%p89, -1;
	@%p75 bra 	$L__BB324_126;
	ld.volatile.shared.u8 	%rs11, [%r5+32];
	setp.ne.s16 	%p89, %rs11, 0;
$L__BB324_126:
	selp.u16 	%rs12, 1, 0, %p89;
	st.volatile.shared.u8 	[%r5], %rs12;
	ld.volatile.shared.u8 	%rs13, [%r5];
	setp.ne.s16 	%p77, %rs13, 0;
	mov.pred 	%p90, -1;
	@%p77 bra 	$L__BB324_128;
	ld.volatile.shared.u8 	%rs14, [%r5+16];
	setp.ne.s16 	%p90, %rs14, 0;
$L__BB324_128:
	selp.u16 	%rs15, 1, 0, %p90;
	st.volatile.shared.u8 	[%r5], %rs15;
	ld.volatile.shared.u8 	%rs16, [%r5];
	setp.ne.s16 	%p79, %rs16, 0;
	mov.pred 	%p91, -1;
	@%p79 bra 	$L__BB324_130;
	ld.volatile.shared.u8 	%rs17, [%r5+8];
	setp.ne.s16 	%p91, %rs17, 0;
$L__BB324_130:
	selp.u16 	%rs18, 1, 0, %p91;
	st.volatile.shared.u8 	[%r5], %rs18;
	ld.volatile.shared.u8 	%rs19, [%r5];
	setp.ne.s16 	%p81, %rs19, 0;
	mov.pred 	%p92, -1;
	@%p81 bra 	$L__BB324_132;
	ld.volatile.shared.u8 	%rs20, [%r5+4];
	setp.ne.s16 	%p92, %rs20, 0;
$L__BB324_132:
	selp.u16 	%rs21, 1, 0, %p92;
	st.volatile.shared.u8 	[%r5], %rs21;
	ld.volatile.shared.u8 	%rs22, [%r5];
	setp.ne.s16 	%p83, %rs22, 0;
	mov.pred 	%p93, -1;
	@%p83 bra 	$L__BB324_134;
	ld.volatile.shared.u8 	%rs23, [%r5+2];
	setp.ne.s16 	%p93, %rs23, 0;
$L__BB324_134:
	selp.u16 	%rs24, 1, 0, %p93;
	st.volatile.shared.u8 	[%r5], %rs24;
	ld.volatile.shared.u8 	%rs25, [%r5];
	setp.ne.s16 	%p85, %rs25, 0;
	mov.pred 	%p94, -1;
	@%p85 bra 	$L__BB324_136;
	ld.volatile.shared.u8 	%rs26, [%r5+1];
	setp.ne.s16 	%p94, %rs26, 0;
$L__BB324_136:
	selp.u16 	%rs27, 1, 0, %p94;
	st.volatile.shared.u8 	[%r5], %rs27;
	setp.ne.s32 	%p86, %r1, 0;
	@%p86 bra 	$L__BB324_138;
	ld.param.u64 	%rd480, [contiguous_any2_i8_param_8];
	ld.param.u64 	%rd479, [contiguous_any2_i8_param_0];
	ld.shared.u8 	%rs28, [anysdata_i8];
	cvt.u64.u32 	%rd475, %r2;
	mad.lo.s64 	%rd476, %rd480, %rd4, %rd475;
	cvta.to.global.u64 	%rd477, %rd479;
	add.s64 	%rd478, %rd477, %rd476;
	st.global.u8 	[%rd478], %rs28;
$L__BB324_138:
	ret;

}
	// .globl	contiguous_any22_i8
.visible .entry contiguous_any22_i8(
	.param .u64 .ptr .align 1 contiguous_any22_i8_param_0,
	.param .u64 .ptr .align 1 contiguous_any22_i8_param_1,
	.param .u64 contiguous_any22_i8_param_2,
	.param .u64 contiguous_any22_i8_param_3,
	.param .u64 contiguous_any22_i8_param_4,
	.param .u64 contiguous_any22_i8_param_5
)
{
	.reg .pred 	%p<49>;
	.reg .b16 	%rs<28>;
	.reg .b32 	%r<15>;
	.reg .b64 	%rd<24>;

	ld.param.u64 	%rd6, [contiguous_any22_i8_param_0];
	ld.param.u64 	%rd9, [contiguous_any22_i8_param_1];
	ld.param.u64 	%rd10, [contiguous_any22_i8_param_2];
	ld.param.u64 	%rd7, [contiguous_any22_i8_param_3];
	ld.param.u64 	%rd11, [contiguous_any22_i8_param_4];
	ld.param.u64 	%rd8, [contiguous_any22_i8_param_5];
	cvta.to.global.u64 	%rd1, %rd9;
	mov.u32 	%r1, %tid.x;
	mov.u32 	%r2, %ctaid.x;
	mov.u32 	%r14, %ntid.x;
	mul.lo.s32 	%r8, %r2, %r14;
	shl.b32 	%r9, %r8, 1;
	add.s32 	%r4, %r9, %r1;
	mov.u32 	%r10, anysdata_i8;
	add.s32 	%r5, %r10, %r1;
	mov.b16 	%rs1, 0;
	st.shared.u8 	[%r5], %rs1;
	mov.u32 	%r11, %ctaid.y;
	cvt.u64.u32 	%rd12, %r11;
	add.s64 	%rd2, %rd10, %rd12;
	setp.ge.u64 	%p17, %rd2, %rd11;
	@%p17 bra 	$L__BB325_28;
	add.s32 	%r12, %r4, %r14;
	cvt.u64.u32 	%rd3, %r12;
	setp.le.u64 	%p18, %rd7, %rd3;
	@%p18 bra 	$L__BB325_5;
	cvt.u64.u32 	%rd15, %r4;
	mul.lo.s64 	%rd4, %rd2, %rd7;
	add.s64 	%rd16, %rd4, %rd15;
	add.s64 	%rd17, %rd1, %rd16;
	ld.global.u8 	%rs3, [%rd17];
	setp.ne.s16 	%p21, %rs3, 0;
	mov.pred 	%p41, -1;
	@%p21 bra 	$L__BB325_4;
	add.s64 	%rd18, %rd4, %rd3;
	add.s64 	%rd19, %rd1, %rd18;
	ld.global.u8 	%rs4, [%rd19];
	setp.ne.s16 	%p41, %rs4, 0;
$L__BB325_4:
	selp.u16 	%rs5, 1, 0, %p41;
	st.shared.u8 	[%r5], %rs5;
	bra.uni 	$L__BB325_7;
$L__BB325_5:
	cvt.u64.u32 	%rd5, %r4;
	setp.le.u64 	%p19, %rd7, %rd5;
	@%p19 bra 	$L__BB325_7;
	mad.lo.s64 	%rd13, %rd2, %rd7, %rd5;
	add.s64 	%rd14, %rd1, %rd13;
	ld.global.u8 	%rs2, [%rd14];
	st.shared.u8 	[%r5], %rs2;
$L__BB325_7:
	bar.sync 	0;
	setp.lt.u32 	%p22, %r14, 66;
	@%p22 bra 	$L__BB325_13;
$L__BB325_8:
	shr.u32 	%r7, %r14, 1;
	setp.ge.u32 	%p23, %r1, %r7;
	@%p23 bra 	$L__BB325_12;
	ld.shared.u8 	%rs6, [%r5];
	setp.ne.s16 	%p25, %rs6, 0;
	mov.pred 	%p42, -1;
	@%p25 bra 	$L__BB325_11;
	add.s32 	%r13, %r5, %r7;
	ld.shared.u8 	%rs7, [%r13];
	setp.ne.s16 	%p42, %rs7, 0;
$L__BB325_11:
	selp.u16 	%rs8, 1, 0, %p42;
	st.shared.u8 	[%r5], %rs8;
$L__BB325_12:
	bar.sync 	0;
	setp.gt.u32 	%p26, %r14, 131;
	mov.u32 	%r14, %r7;
	@%p26 bra 	$L__BB325_8;
$L__BB325_13:
	setp.gt.u32 	%p27, %r1, 31;
	@%p27 bra 	$L__BB325_28;
	ld.volatile.shared.u8 	%rs9, [%r5];
	setp.ne.s16 	%p29, %rs9, 0;
	mov.pred 	%p43, -1;
	@%p29 bra 	$L__BB325_16;
	ld.volatile.shared.u8 	%rs10, [%r5+32];
	setp.ne.s16 	%p43, %rs10, 0;
$L__BB325_16:
	selp.u16 	%rs11, 1, 0, %p43;
	st.volatile.shared.u8 	[%r5], %rs11;
	ld.volatile.shared.u8 	%rs12, [%r5];
	setp.ne.s16 	%p31, %rs12, 0;
	mov.pred 	%p44, -1;
	@%p31 bra 	$L__BB325_18;
	ld.volatile.shared.u8 	%rs13, [%r5+16];
	setp.ne.s16 	%p44, %rs13, 0;
$L__BB325_18:
	selp.u16 	%rs14, 1, 0, %p44;
	st.volatile.shared.u8 	[%r5], %rs14;
	ld.volatile.shared.u8 	%rs15, [%r5];
	setp.ne.s16 	%p33, %rs15, 0;
	mov.pred 	%p45, -1;
	@%p33 bra 	$L__BB325_20;
	ld.volatile.shared.u8 	%rs16, [%r5+8];
	setp.ne.s16 	%p45, %rs16, 0;
$L__BB325_20:
	selp.u16 	%rs17, 1, 0, %p45;
	st.volatile.shared.u8 	[%r5], %rs17;
	ld.volatile.shared.u8 	%rs18, [%r5];
	setp.ne.s16 	%p35, %rs18, 0;
	mov.pred 	%p46, -1;
	@%p35 bra 	$L__BB325_22;
	ld.volatile.shared.u8 	%rs19, [%r5+4];
	setp.ne.s16 	%p46, %rs19, 0;
$L__BB325_22:
	selp.u16 	%rs20, 1, 0, %p46;
	st.volatile.shared.u8 	[%r5], %rs20;
	ld.volatile.shared.u8 	%rs21, [%r5];
	setp.ne.s16 	%p37, %rs21, 0;
	mov.pred 	%p47, -1;
	@%p37 bra 	$L__BB325_24;
	ld.volatile.shared.u8 	%rs22, [%r5+2];
	setp.ne.s16 	%p47, %rs22, 0;
$L__BB325_24:
	selp.u16 	%rs23, 1, 0, %p47;
	st.volatile.shared.u8 	[%r5], %rs23;
	ld.volatile.shared.u8 	%rs24, [%r5];
	setp.ne.s16 	%p39, %rs24, 0;
	mov.pred 	%p48, -1;
	@%p39 bra 	$L__BB325_26;
	ld.volatile.shared.u8 	%rs25, [%r5+1];
	setp.ne.s16 	%p48, %rs25, 0;
$L__BB325_26:
	selp.u16 	%rs26, 1, 0, %p48;
	st.volatile.shared.u8 	[%r5], %rs26;
	setp.ne.s32 	%p40, %r1, 0;
	@%p40 bra 	$L__BB325_28;
	ld.shared.u8 	%rs27, [anysdata_i8];
	cvt.u64.u32 	%rd20, %r2;
	mad.lo.s64 	%rd21, %rd8, %rd2, %rd20;
	cvta.to.global.u64 	%rd22, %rd6;
	add.s64 	%rd23, %rd22, %rd21;
	st.global.u8 	[%rd23], %rs27;
$L__BB325_28:
	ret;

}
	// .globl	contiguous_any3_i8
.visible .entry contiguous_any3_i8(
	.param .u64 .ptr .align 1 contiguous_any3_i8_param_0,
	.param .u64 .ptr .align 1 contiguous_any3_i8_param_1,
	.param .u64 .ptr .align 1 contiguous_any3_i8_param_2,
	.param .u64 .ptr .align 1 contiguous_any3_i8_param_3,
	.param .u64 contiguous_any3_i8_param_4,
	.param .u64 contiguous_any3_i8_param_5,
	.param .u64 contiguous_any3_i8_param_6
)
{
	.reg .pred 	%p<81>;
	.reg .b16 	%rs<50>;
	.reg .b32 	%r<188>;
	.reg .b64 	%rd<306>;

	ld.param.u64 	%rd144, [contiguous_any3_i8_param_0];
	ld.param.u64 	%rd145, [contiguous_any3_i8_param_1];
	ld.param.u64 	%rd148, [contiguous_any3_i8_param_2];
	ld.param.u64 	%rd149, [contiguous_any3_i8_param_3];
	ld.param.u64 	%rd146, [contiguous_any3_i8_param_4];
	ld.param.u64 	%rd147, [contiguous_any3_i8_param_5];
	ld.param.u64 	%rd150, [contiguous_any3_i8_param_6];
	cvta.to.global.u64 	%rd1, %rd149;
	cvta.to.global.u64 	%rd2, %rd148;
	mov.u32 	%r1, %tid.y;
	mov.u32 	%r2, %ntid.x;
	mov.u32 	%r3, %tid.x;
	mad.lo.s32 	%r70, %r1, %r2, %r3;
	mov.u32 	%r71, %ctaid.x;
	mad.lo.s32 	%r72, %r71, %r2, %r3;
	mov.u32 	%r4, %ctaid.y;
	mov.u32 	%r5, %ntid.y;
	mad.lo.s32 	%r73, %r4, %r5, %r1;
	mov.u32 	%r74, anysdata_i8;
	add.s32 	%r7, %r74, %r70;
	mov.b16 	%rs16, 0;
	st.shared.u8 	[%r7], %rs16;
	cvt.u64.u32 	%rd3, %r72;
	setp.le.u64 	%p9, %rd147, %rd3;
	cvt.u64.u32 	%rd152, %r73;
	setp.le.u64 	%p10, %rd150, %rd152;
	or.pred  	%p11, %p9, %p10;
	@%p11 bra 	$L__BB326_95;
	cvt.u32.u64 	%r75, %rd3;
	cvt.u32.u64 	%r76, %rd147;
	mad.lo.s32 	%r179, %r73, %r76, %r75;
	cvt.u32.u64 	%r9, %rd146;
	add.s32 	%r178, %r9, -1;
	setp.lt.s32 	%p12, %r178, 0;
	mov.b64 	%rd305, 0;
	@%p12 bra 	$L__BB326_59;
	setp.lt.u32 	%p13, %r178, 7;
	mov.b64 	%rd305, 0;
	@%p13 bra 	$L__BB326_30;
	add.s32 	%r174, %r9, -4;
	and.b32  	%r77, %r9, -8;
	neg.s32 	%r173, %r77;
	mov.b64 	%rd305, 0;
$L__BB326_4:
	.pragma "nounroll";
	add.s32 	%r16, %r174, 3;
	cvt.u64.u32 	%rd5, %r179;
	mul.wide.u32 	%rd157, %r16, 8;
	add.s64 	%rd158, %rd2, %rd157;
	ld.global.u64 	%rd6, [%rd158];
	and.b64  	%rd159, %rd6, -4294967296;
	setp.ne.s64 	%p14, %rd159, 0;
	@%p14 bra 	$L__BB326_6;
	cvt.u32.u64 	%r78, %rd6;
	cvt.u32.u64 	%r79, %rd5;
	div.u32 	%r80, %r79, %r78;
	mul.lo.s32 	%r81, %r80, %r78;
	sub.s32 	%r82, %r79, %r81;
	cvt.u64.u32 	%rd270, %r80;
	cvt.u64.u32 	%rd271, %r82;
	bra.uni 	$L__BB326_7;
$L__BB326_6:
	div.s64 	%rd270, %rd5, %rd6;
	mul.lo.s64 	%rd160, %rd270, %rd6;
	sub.s64 	%rd271, %rd5, %rd160;
$L__BB326_7:
	mul.wide.u32 	%rd161, %r16, 8;
	add.s64 	%rd162, %rd1, %rd161;
	ld.global.u64 	%rd163, [%rd162];
	mad.lo.s64 	%rd13, %rd163, %rd271, %rd305;
	add.s32 	%r17, %r174, 2;
	and.b64  	%rd14, %rd270, 4294967295;
	mul.wide.u32 	%rd164, %r17, 8;
	add.s64 	%rd165, %rd2, %rd164;
	ld.global.u64 	%rd15, [%rd165];
	and.b64  	%rd166, %rd15, -4294967296;
	setp.ne.s64 	%p15, %rd166, 0;
	@%p15 bra 	$L__BB326_9;
	cvt.u32.u64 	%r83, %rd15;
	cvt.u32.u64 	%r84, %rd14;
	div.u32 	%r85, %r84, %r83;
	mul.lo.s32 	%r86, %r85, %r83;
	sub.s32 	%r87, %r84, %r86;
	cvt.u64.u32 	%rd272, %r85;
	cvt.u64.u32 	%rd273, %r87;
	bra.uni 	$L__BB326_10;
$L__BB326_9:
	div.s64 	%rd272, %rd14, %rd15;
	mul.lo.s64 	%rd167, %rd272, %rd15;
	sub.s64 	%rd273, %rd14, %rd167;
$L__BB326_10:
	mul.wide.u32 	%rd168, %r17, 8;
	add.s64 	%rd169, %rd1, %rd168;
	ld.global.u64 	%rd170, [%rd169];
	mad.lo.s64 	%rd22, %rd170, %rd273, %rd13;
	add.s32 	%r18, %r174, 1;
	and.b64  	%rd23, %rd272, 4294967295;
	mul.wide.u32 	%rd171, %r18, 8;
	add.s64 	%rd172, %rd2, %rd171;
	ld.global.u64 	%rd24, [%rd172];
	and.b64  	%rd173, %rd24, -4294967296;
	setp.ne.s64 	%p16, %rd173, 0;
	@%p16 bra 	$L__BB326_12;
	cvt.u32.u64 	%r88, %rd24;
	cvt.u32.u64 	%r89, %rd23;
	div.u32 	%r90, %r89, %r88;
	mul.lo.s32 	%r91, %r90, %r88;
	sub.s32 	%r92, %r89, %r91;
	cvt.u64.u32 	%rd274, %r90;
	cvt.u64.u32 	%rd275, %r92;
	bra.uni 	$L__BB326_13;
$L__BB326_12:
	div.s64 	%rd274, %rd23, %rd24;
	mul.lo.s64 	%rd174, %rd274, %rd24;
	sub.s64 	%rd275, %rd23, %rd174;
$L__BB326_13:
	mul.wide.u32 	%rd175, %r18, 8;
	add.s64 	%rd176, %rd1, %rd175;
	ld.global.u64 	%rd177, [%rd176];
	mad.lo.s64 	%rd31, %rd177, %rd275, %rd22;
	and.b64  	%rd32, %rd274, 4294967295;
	mul.wide.u32 	%rd178, %r174, 8;
	add.s64 	%rd179, %rd2, %rd178;
	ld.global.u64 	%rd33, [%rd179];
	and.b64  	%rd180, %rd33, -4294967296;
	setp.ne.s64 	%p17, %rd180, 0;
	@%p17 bra 	$L__BB326_15;
	cvt.u32.u64 	%r93, %rd33;
	cvt.u32.u64 	%r94, %rd32;
	div.u32 	%r95, %r94, %r93;
	mul.lo.s32 	%r96, %r95, %r93;
	sub.s32 	%r97, %r94, %r96;
	cvt.u64.u32 	%rd276, %r95;
	cvt.u64.u32 	%rd277, %r97;
	bra.uni 	$L__BB326_16;
$L__BB326_15:
	div.s64 	%rd276, %rd32, %rd33;
	mul.lo.s64 	%rd181, %rd276, %rd33;
	sub.s64 	%rd277, %rd32, %rd181;
$L__BB326_16:
	mul.wide.u32 	%rd182, %r174, 8;
	add.s64 	%rd183, %rd1, %rd182;
	ld.global.u64 	%rd184, [%rd183];
	mad.lo.s64 	%rd40, %rd184, %rd277, %rd31;
	add.s32 	%r19, %r174, -1;
	and.b64  	%rd41, %rd276, 4294967295;
	mul.wide.u32 	%rd185, %r19, 8;
	add.s64 	%rd186, %rd2, %rd185;
	ld.global.u64 	%rd42, [%rd186];
	and.b64  	%rd187, %rd42, -4294967296;
	setp.ne.s64 	%p18, %rd187, 0;
	@%p18 bra 	$L__BB326_18;
	cvt.u32.u64 	%r98, %rd42;
	cvt.u32.u64 	%r99, %rd41;
	div.u32 	%r100, %r99, %r98;
	mul.lo.s32 	%r101, %r100, %r98;
	sub.s32 	%r102, %r99, %r101;
	cvt.u64.u32 	%rd278, %r100;
	cvt.u64.u32 	%rd279, %r102;
	bra.uni 	$L__BB326_19;
$L__BB326_18:
	div.s64 	%rd278, %rd41, %rd42;
	mul.lo.s64 	%rd188, %rd278, %rd42;
	sub.s64 	%rd279, %rd41, %rd188;
$L__BB326_19:
	mul.wide.u32 	%rd189, %r19, 8;
	add.s64 	%rd190, %rd1, %rd189;
	ld.global.u64 	%rd191, [%rd190];
	mad.lo.s64 	%rd49, %rd191, %rd279, %rd40;
	add.s32 	%r20, %r174, -2;
	and.b64  	%rd50, %rd278, 4294967295;
	mul.wide.u32 	%rd192, %r20, 8;
	add.s64 	%rd193, %rd2, %rd192;
	ld.global.u64 	%rd51, [%rd193];
	and.b64  	%rd194, %rd51, -4294967296;
	setp.ne.s64 	%p19, %rd194, 0;
	@%p19 bra 	$L__BB326_21;
	cvt.u32.u64 	%r103, %rd51;
	cvt.u32.u64 	%r104, %rd50;
	div.u32 	%r105, %r104, %r103;
	mul.lo.s32 	%r106, %r105, %r103;
	sub.s32 	%r107, %r104, %r106;
	cvt.u64.u32 	%rd280, %r105;
	cvt.u64.u32 	%rd281, %r107;
	bra.uni 	$L__BB326_22;
$L__BB326_21:
	div.s64 	%rd280, %rd50, %rd51;
	mul.lo.s64 	%rd195, %rd280, %rd51;
	sub.s64 	%rd281, %rd50, %rd195;
$L__BB326_22:
	mul.wide.u32 	%rd196, %r20, 8;
	add.s64 	%rd197, %rd1, %rd196;
	ld.global.u64 	%rd198, [%rd197];
	mad.lo.s64 	%rd58, %rd198, %rd281, %rd49;
	add.s32 	%r21, %r174, -3;
	and.b64  	%rd59, %rd280, 4294967295;
	mul.wide.u32 	%rd199, %r21, 8;
	add.s64 	%rd200, %rd2, %rd199;
	ld.global.u64 	%rd60, [%rd200];
	and.b64  	%rd201, %rd60, -4294967296;
	setp.ne.s64 	%p20, %rd201, 0;
	@%p20 bra 	$L__BB326_24;
	cvt.u32.u64 	%r108, %rd60;
	cvt.u32.u64 	%r109, %rd59;
	div.u32 	%r110, %r109, %r108;
	mul.lo.s32 	%r111, %r110, %r108;
	sub.s32 	%r112, %r109, %r111;
	cvt.u64.u32 	%rd282, %r110;
	cvt.u64.u32 	%rd283, %r112;
	bra.uni 	$L__BB326_25;
$L__BB326_24:
	div.s64 	%rd282, %rd59, %rd60;
	mul.lo.s64 	%rd202, %rd282, %rd60;
	sub.s64 	%rd283, %rd59, %rd202;
$L__BB326_25:
	mul.wide.u32 	%rd203, %r21, 8;
	add.s64 	%rd204, %rd1, %rd203;
	ld.global.u64 	%rd205, [%rd204];
	mad.lo.s64 	%rd67, %rd205, %rd283, %rd58;
	and.b64  	%rd68, %rd282, 4294967295;
	add.s32 	%r113, %r174, -4;
	mul.wide.u32 	%rd206, %r113, 8;
	add.s64 	%rd207, %rd2, %rd206;
	ld.global.u64 	%rd69, [%rd207];
	and.b64  	%rd208, %rd69, -4294967296;
	setp.ne.s64 	%p21, %rd208, 0;
	@%p21 bra 	$L__BB326_27;
	cvt.u32.u64 	%r114, %rd69;
	cvt.u32.u64 	%r115, %rd68;
	div.u32 	%r116, %r115, %r114;
	mul.lo.s32 	%r117, %r116, %r114;
	sub.s32 	%r118, %r115, %r117;
	cvt.u64.u32 	%rd284, %r116;
	cvt.u64.u32 	%rd285, %r118;
	bra.uni 	$L__BB326_28;
$L__BB326_27:
	div.s64 	%rd284, %rd68, %rd69;
	mul.lo.s64 	%rd209, %rd284, %rd69;
	sub.s64 	%rd285, %rd68, %rd209;
$L__BB326_28:
	mul.wide.u32 	%rd210, %r113, 8;
	add.s64 	%rd211, %rd1, %rd210;
	ld.global.u64 	%rd212, [%rd211];
	mad.lo.s64 	%rd305, %rd212, %rd285, %rd67;
	cvt.u32.u64 	%r179, %rd284;
	add.s32 	%r174, %r174, -8;
	add.s32 	%r173, %r173, 8;
	setp.ne.s32 	%p22, %r173, 0;
	@%p22 bra 	$L__BB326_4;
	add.s32 	%r178, %r174, 3;
$L__BB326_30:
	and.b32  	%r28, %r9, 7;
	setp.eq.s32 	%p23, %r28, 0;
	@%p23 bra 	$L__BB326_59;
	and.b32  	%r29, %r9, 3;
	setp.lt.u32 	%p24, %r28, 4;
	@%p24 bra 	$L__BB326_45;
	cvt.u64.u32 	%rd79, %r179;
	mul.wide.u32 	%rd214, %r178, 8;
	add.s64 	%rd215, %rd2, %rd214;
	ld.global.u64 	%rd80, [%rd215];
	and.b64  	%rd216, %rd80, -4294967296;
	setp.ne.s64 	%p25, %rd216, 0;
	@%p25 bra 	$L__BB326_34;
	cvt.u32.u64 	%r120, %rd80;
	cvt.u32.u64 	%r121, %rd79;
	div.u32 	%r122, %r121, %r120;
	mul.lo.s32 	%r123, %r122, %r120;
	sub.s32 	%r124, %r121, %r123;
	cvt.u64.u32 	%rd288, %r122;
	cvt.u64.u32 	%rd289, %r124;
	bra.uni 	$L__BB326_35;
$L__BB326_34:
	div.s64 	%rd288, %rd79, %rd80;
	mul.lo.s64 	%rd217, %rd288, %rd80;
	sub.s64 	%rd289, %rd79, %rd217;
$L__BB326_35:
	mul.wide.u32 	%rd218, %r178, 8;
	add.s64 	%rd219, %rd1, %rd218;
	ld.global.u64 	%rd220, [%rd219];
	mad.lo.s64 	%rd87, %rd220, %rd289, %rd305;
	add.s32 	%r30, %r178, -1;
	and.b64  	%rd88, %rd288, 4294967295;
	mul.wide.u32 	%rd221, %r30, 8;
	add.s64 	%rd222, %rd2, %rd221;
	ld.global.u64 	%rd89, [%rd222];
	and.b64  	%rd223, %rd89, -4294967296;
	setp.ne.s64 	%p26, %rd223, 0;
	@%p26 bra 	$L__BB326_37;
	cvt.u32.u64 	%r125, %rd89;
	cvt.u32.u64 	%r126, %rd88;
	div.u32 	%r127, %r126, %r125;
	mul.lo.s32 	%r128, %r127, %r125;
	sub.s32 	%r129, %r126, %r128;
	cvt.u64.u32 	%rd290, %r127;
	cvt.u64.u32 	%rd291, %r129;
	bra.uni 	$L__BB326_38;
$L__BB326_37:
	div.s64 	%rd290, %rd88, %rd89;
	mul.lo.s64 	%rd224, %rd290, %rd89;
	sub.s64 	%rd291, %rd88, %rd224;
$L__BB326_38:
	mul.wide.u32 	%rd225, %r30, 8;
	add.s64 	%rd226, %rd1, %rd225;
	ld.global.u64 	%rd227, [%rd226];
	mad.lo.s64 	%rd96, %rd227, %rd291, %rd87;
	add.s32 	%r31, %r178, -2;
	and.b64  	%rd97, %rd290, 4294967295;
	mul.wide.u32 	%rd228, %r31, 8;
	add.s64 	%rd229, %rd2, %rd228;
	ld.global.u64 	%rd98, [%rd229];
	and.b64  	%rd230, %rd98, -4294967296;
	setp.ne.s64 	%p27, %rd230, 0;
	@%p27 bra 	$L__BB326_40;
	cvt.u32.u64 	%r130, %rd98;
	cvt.u32.u64 	%r131, %rd97;
	div.u32 	%r132, %r131, %r130;
	mul.lo.s32 	%r133, %r132, %r130;
	sub.s32 	%r134, %r131, %r133;
	cvt.u64.u32 	%rd292, %r132;
	cvt.u64.u32 	%rd293, %r134;
	bra.uni 	$L__BB326_41;
$L__BB326_40:
	div.s64 	%rd292, %rd97, %rd98;
	mul.lo.s64 	%rd231, %rd292, %rd98;
	sub.s64 	%rd293, %rd97, %rd231;
$L__BB326_41:
	mul.wide.u32 	%rd232, %r31, 8;
	add.s64 	%rd233, %rd1, %rd232;
	ld.global.u64 	%rd234, [%rd233];
	mad.lo.s64 	%rd105, %rd234, %rd293, %rd96;
	add.s32 	%r32, %r178, -3;
	and.b64  	%rd106, %rd292, 4294967295;
	mul.wide.u32 	%rd235, %r32, 8;
	add.s64 	%rd236, %rd2, %rd235;
	ld.global.u64 	%rd107, [%rd236];
	and.b64  	%rd237, %rd107, -4294967296;
	setp.ne.s64 	%p28, %rd237, 0;
	@%p28 bra 	$L__BB326_43;
	cvt.u32.u64 	%r135, %rd107;
	cvt.u32.u64 	%r136, %rd106;
	div.u32 	%r137, %r136, %r135;
	mul.lo.s32 	%r138, %r137, %r135;
	sub.s32 	%r139, %r136, %r138;
	cvt.u64.u32 	%rd294, %r137;
	cvt.u64.u32 	%rd295, %r139;
	bra.uni 	$L__BB326_44;
$L__BB326_43:
	div.s64 	%rd294, %rd106, %rd107;
	mul.lo.s64 	%rd238, %rd294, %rd107;
	sub.s64 	%rd295, %rd106, %rd238;
$L__BB326_44:
	mul.wide.u32 	%rd239, %r32, 8;
	add.s64 	%rd240, %rd1, %rd239;
	ld.global.u64 	%rd241, [%rd240];
	mad.lo.s64 	%rd305, %rd241, %rd295, %rd105;
	cvt.u32.u64 	%r179, %rd294;
	add.s32 	%r178, %r178, -4;
$L__BB326_45:
	setp.eq.s32 	%p29, %r29, 0;
	@%p29 bra 	$L__BB326_59;
	setp.eq.s32 	%p30, %r29, 1;
	@%p30 bra 	$L__BB326_54;
	cvt.u64.u32 	%rd117, %r179;
	mul.wide.u32 	%rd243, %r178, 8;
	add.s64 	%rd244, %rd2, %rd243;
	ld.global.u64 	%rd118, [%rd244];
	and.b64  	%rd245, %rd118, -4294967296;
	setp.ne.s64 	%p31, %rd245, 0;
	@%p31 bra 	$L__BB326_49;
	cvt.u32.u64 	%r140, %rd118;
	cvt.u32.u64 	%r141, %rd117;
	div.u32 	%r142, %r141, %r140;
	mul.lo.s32 	%r143, %r142, %r140;
	sub.s32 	%r144, %r141, %r143;
	cvt.u64.u32 	%rd298, %r142;
	cvt.u64.u32 	%rd299, %r144;
	bra.uni 	$L__BB326_50;
$L__BB326_49:
	div.s64 	%rd298, %rd117, %rd118;
	mul.lo.s64 	%rd246, %rd298, %rd118;
	sub.s64 	%rd299, %rd117, %rd246;
$L__BB326_50:
	add.s64 	%rd248, %rd1, %rd243;
	ld.global.u64 	%rd249, [%rd248];
	mad.lo.s64 	%rd125, %rd249, %rd299, %rd305;
	add.s32 	%r37, %r178, -1;
	and.b64  	%rd126, %rd298, 4294967295;
	mul.wide.u32 	%rd250, %r37, 8;
	add.s64 	%rd251, %rd2, %rd250;
	ld.global.u64 	%rd127, [%rd251];
	and.b64  	%rd252, %rd127, -4294967296;
	setp.ne.s64 	%p32, %rd252, 0;
	@%p32 bra 	$L__BB326_52;
	cvt.u32.u64 	%r145, %rd127;
	cvt.u32.u64 	%r146, %rd126;
	div.u32 	%r147, %r146, %r145;
	mul.lo.s32 	%r148, %r147, %r145;
	sub.s32 	%r149, %r146, %r148;
	cvt.u64.u32 	%rd300, %r147;
	cvt.u64.u32 	%rd301, %r149;
	bra.uni 	$L__BB326_53;
$L__BB326_52:
	div.s64 	%rd300, %rd126, %rd127;
	mul.lo.s64 	%rd253, %rd300, %rd127;
	sub.s64 	%rd301, %rd126, %rd253;
$L__BB326_53:
	add.s64 	%rd255, %rd1, %rd250;
	ld.global.u64 	%rd256, [%rd255];
	mad.lo.s64 	%rd305, %rd256, %rd301, %rd125;
	cvt.u32.u64 	%r179, %rd300;
	add.s32 	%r178, %r178, -2;
$L__BB326_54:
	and.b32  	%r150, %r9, 1;
	setp.eq.b32 	%p33, %r150, 1;
	not.pred 	%p34, %p33;
	@%p34 bra 	$L__BB326_59;
	cvt.u64.u32 	%rd137, %r179;
	mul.wide.u32 	%rd257, %r178, 8;
	add.s64 	%rd258, %rd2, %rd257;
	ld.global.u64 	%rd138, [%rd258];
	and.b64  	%rd259, %rd138, -4294967296;
	setp.ne.s64 	%p35, %rd259, 0;
	@%p35 bra 	$L__BB326_57;
	cvt.u32.u64 	%r151, %rd138;
	cvt.u32.u64 	%r152, %rd137;
	rem.u32 	%r153, %r152, %r151;
	cvt.u64.u32 	%rd304, %r153;
	bra.uni 	$L__BB326_58;
$L__BB326_57:
	rem.s64 	%rd304, %rd137, %rd138;
$L__BB326_58:
	add.s64 	%rd261, %rd1, %rd257;
	ld.global.u64 	%rd262, [%rd261];
	mad.lo.s64 	%rd305, %rd262, %rd304, %rd305;
$L__BB326_59:
	cvta.to.global.u64 	%rd263, %rd145;
	add.s64 	%rd264, %rd263, %rd305;
	ld.global.u8 	%rs17, [%rd264];
	setp.ne.s16 	%p36, %rs17, 0;
	selp.u16 	%rs18, 1, 0, %p36;
	st.shared.u8 	[%r7], %rs18;
	bar.sync 	0;
	setp.ne.s32 	%p37, %r1, 0;
	@%p37 bra 	$L__BB326_95;
	setp.gt.u32 	%p38, %r5, 1;
	@%p38 bra 	$L__BB326_62;
	mov.u32 	%r154, anysdata_i8;
	add.s32 	%r155, %r154, %r3;
	ld.shared.u8 	%rs48, [%r155];
	bra.uni 	$L__BB326_94;
$L__BB326_62:
	mov.u32 	%r157, anysdata_i8;
	add.s32 	%r42, %r157, %r3;
	ld.shared.u8 	%rs48, [%r42];
	add.s32 	%r43, %r5, -1;
	add.s32 	%r158, %r5, -2;
	and.b32  	%r44, %r43, 7;
	setp.lt.u32 	%p39, %r158, 7;
	mov.b32 	%r186, 1;
	@%p39 bra 	$L__BB326_75;
	and.b32  	%r160, %r43, -8;
	neg.s32 	%r184, %r160;
	shl.b32 	%r46, %r2, 3;
	shl.b32 	%r47, %r2, 1;
	mul.lo.s32 	%r48, %r2, 3;
	shl.b32 	%r49, %r2, 2;
	mul.lo.s32 	%r50, %r2, 5;
	mul.lo.s32 	%r51, %r2, 6;
	mul.lo.s32 	%r52, %r2, 7;
	mov.b32 	%r183, 0;
	mov.u32 	%r182, %r42;
$L__BB326_64:
	.pragma "nounroll";
	and.b16  	%rs20, %rs48, 255;
	setp.ne.s16 	%p41, %rs20, 0;
	mov.pred 	%p77, -1;
	@%p41 bra 	$L__BB326_73;
	add.s32 	%r161, %r182, %r2;
	ld.shared.u8 	%rs21, [%r161];
	setp.ne.s16 	%p43, %rs21, 0;
	@%p43 bra 	$L__BB326_73;
	add.s32 	%r162, %r182, %r47;
	ld.shared.u8 	%rs22, [%r162];
	setp.ne.s16 	%p45, %rs22, 0;
	@%p45 bra 	$L__BB326_73;
	add.s32 	%r163, %r182, %r48;
	ld.shared.u8 	%rs23, [%r163];
	setp.ne.s16 	%p47, %rs23, 0;
	@%p47 bra 	$L__BB326_73;
	add.s32 	%r164, %r182, %r49;
	ld.shared.u8 	%rs24, [%r164];
	setp.ne.s16 	%p49, %rs24, 0;
	@%p49 bra 	$L__BB326_73;
	add.s32 	%r165, %r182, %r50;
	ld.shared.u8 	%rs25, [%r165];
	setp.ne.s16 	%p51, %rs25, 0;
	@%p51 bra 	$L__BB326_73;
	add.s32 	%r166, %r182, %r51;
	ld.shared.u8 	%rs26, [%r166];
	setp.ne.s16 	%p53, %rs26, 0;
	@%p53 bra 	$L__BB326_73;
	add.s32 	%r167, %r182, %r52;
	ld.shared.u8 	%rs27, [%r167];
	setp.ne.s16 	%p55, %rs27, 0;
	@%p55 bra 	$L__BB326_73;
	add.s32 	%r168, %r182, %r46;
	ld.shared.u8 	%rs28, [%r168];
	setp.ne.s16 	%p77, %rs28, 0;
$L__BB326_73:
	selp.u16 	%rs48, 1, 0, %p77;
	add.s32 	%r184, %r184, 8;
	add.s32 	%r183, %r183, 8;
	add.s32 	%r182, %r182, %r46;
	setp.ne.s32 	%p56, %r184, 0;
	@%p56 bra 	$L__BB326_64;
	add.s32 	%r186, %r183, 1;
$L__BB326_75:
	setp.eq.s32 	%p57, %r44, 0;
	@%p57 bra 	$L__BB326_93;
	and.b32  	%r61, %r43, 3;
	setp.lt.u32 	%p58, %r44, 4;
	@%p58 bra 	$L__BB326_83;
	and.b16  	%rs30, %rs48, 255;
	setp.ne.s16 	%p60, %rs30, 0;
	mov.pred 	%p78, -1;
	@%p60 bra 	$L__BB326_82;
	mad.lo.s32 	%r62, %r186, %r2, %r42;
	ld.shared.u8 	%rs31, [%r62];
	setp.ne.s16 	%p62, %rs31, 0;
	@%p62 bra 	$L__BB326_82;
	add.s32 	%r63, %r62, %r2;
	ld.shared.u8 	%rs32, [%r63];
	setp.ne.s16 	%p64, %rs32, 0;
	@%p64 bra 	$L__BB326_82;
	add.s32 	%r64, %r63, %r2;
	ld.shared.u8 	%rs33, [%r64];
	setp.ne.s16 	%p66, %rs33, 0;
	@%p66 bra 	$L__BB326_82;
	add.s32 	%r169, %r64, %r2;
	ld.shared.u8 	%rs34, [%r169];
	setp.ne.s16 	%p78, %rs34, 0;
$L__BB326_82:
	add.s32 	%r186, %r186, 4;
	selp.u16 	%rs48, 1, 0, %p78;
$L__BB326_83:
	setp.eq.s32 	%p67, %r61, 0;
	@%p67 bra 	$L__BB326_93;
	setp.eq.s32 	%p68, %r61, 1;
	@%p68 bra 	$L__BB326_89;
	and.b16  	%rs36, %rs48, 255;
	setp.ne.s16 	%p70, %rs36, 0;
	mov.pred 	%p79, -1;
	@%p70 bra 	$L__BB326_88;
	mad.lo.s32 	%r67, %r186, %r2, %r42;
	ld.shared.u8 	%rs37, [%r67];
	setp.ne.s16 	%p72, %rs37, 0;
	@%p72 bra 	$L__BB326_88;
	add.s32 	%r170, %r67, %r2;
	ld.shared.u8 	%rs38, [%r170];
	setp.ne.s16 	%p79, %rs38, 0;
$L__BB326_88:
	add.s32 	%r186, %r186, 2;
	selp.u16 	%rs48, 1, 0, %p79;
$L__BB326_89:
	and.b32  	%r171, %r43, 1;
	setp.eq.b32 	%p73, %r171, 1;
	not.pred 	%p74, %p73;
	@%p74 bra 	$L__BB326_93;
	and.b16  	%rs39, %rs48, 255;
	setp.ne.s16 	%p76, %rs39, 0;
	mov.pred 	%p80, -1;
	@%p76 bra 	$L__BB326_92;
	mad.lo.s32 	%r172, %r186, %r2, %r42;
	ld.shared.u8 	%rs40, [%r172];
	setp.ne.s16 	%p80, %rs40, 0;
$L__BB326_92:
	selp.u16 	%rs48, 1, 0, %p80;
$L__BB326_93:
	st.shared.u8 	[%r42], %rs48;
$L__BB326_94:
	cvt.u64.u32 	%rd265, %r4;
	mad.lo.s64 	%rd266, %rd147, %rd265, %rd3;
	cvta.to.global.u64 	%rd267, %rd144;
	add.s64 	%rd268, %rd267, %rd266;
	st.global.u8 	[%rd268], %rs48;
$L__BB326_95:
	ret;

}
	// .globl	contiguous_any33_i8
.visible .entry contiguous_any33_i8(
	.param .u64 .ptr .align 1 contiguous_any33_i8_param_0,
	.param .u64 .ptr .align 1 contiguous_any33_i8_param_1,
	.param .u64 contiguous_any33_i8_param_2,
	.param .u64 contiguous_any33_i8_param_3,
	.param .u64 contiguous_any33_i8_param_4
)
{
	.reg .pred 	%p<56>;
	.reg .b16 	%rs<49>;
	.reg .b32 	%r<69>;
	.reg .b64 	%rd<15>;

	ld.param.u64 	%rd2, [contiguous_any33_i8_param_0];
	ld.param.u64 	%rd3, [contiguous_any33_i8_param_1];
	ld.param.u64 	%rd4, [contiguous_any33_i8_param_3];
	ld.param.u64 	%rd5, [contiguous_any33_i8_param_4];
	mov.u32 	%r1, %tid.y;
	mov.u32 	%r2, %ntid.x;
	mov.u32 	%r3, %tid.x;
	mad.lo.s32 	%r36, %r1, %r2, %r3;
	mov.u32 	%r37, %ctaid.x;
	mad.lo.s32 	%r38, %r37, %r2, %r3;
	mov.u32 	%r4, %ctaid.y;
	mov.u32 	%r5, %ntid.y;
	mad.lo.s32 	%r39, %r4, %r5, %r1;
	mov.u32 	%r40, anysdata_i8;
	add.s32 	%r7, %r40, %r36;
	mov.b16 	%rs16, 0;
	st.shared.u8 	[%r7], %rs16;
	cvt.u64.u32 	%rd1, %r38;
	setp.le.u64 	%p9, %rd4, %rd1;
	cvt.u64.u32 	%rd7, %r39;
	setp.le.u64 	%p10, %rd5, %rd7;
	or.pred  	%p11, %p9, %p10;
	@%p11 bra 	$L__BB327_37;
	cvt.u32.u64 	%r41, %rd1;
	cvta.to.global.u64 	%rd8, %rd3;
	cvt.u32.u64 	%r42, %rd4;
	mad.lo.s32 	%r43, %r39, %r42, %r41;
	cvt.u64.u32 	%rd9, %r43;
	add.s64 	%rd10, %rd8, %rd9;
	ld.global.u8 	%rs17, [%rd10];
	st.shared.u8 	[%r7], %rs17;
	bar.sync 	0;
	setp.ne.s32 	%p12, %r1, 0;
	@%p12 bra 	$L__BB327_37;
	setp.gt.u32 	%p13, %r5, 1;
	@%p13 bra 	$L__BB327_4;
	add.s32 	%r45, %r40, %r3;
	ld.shared.u8 	%rs47, [%r45];
	bra.uni 	$L__BB327_36;
$L__BB327_4:
	add.s32 	%r8, %r40, %r3;
	ld.shared.u8 	%rs47, [%r8];
	add.s32 	%r9, %r5, -1;
	add.s32 	%r48, %r5, -2;
	and.b32  	%r10, %r9, 7;
	setp.lt.u32 	%p14, %r48, 7;
	mov.b32 	%r67, 1;
	@%p14 bra 	$L__BB327_17;
	and.b32  	%r50, %r9, -8;
	neg.s32 	%r65, %r50;
	shl.b32 	%r12, %r2, 3;
	shl.b32 	%r13, %r2, 1;
	mul.lo.s32 	%r14, %r2, 3;
	shl.b32 	%r15, %r2, 2;
	mul.lo.s32 	%r16, %r2, 5;
	mul.lo.s32 	%r17, %r2, 6;
	mul.lo.s32 	%r18, %r2, 7;
	mov.b32 	%r64, 0;
	mov.u32 	%r63, %r8;
$L__BB327_6:
	.pragma "nounroll";
	and.b16  	%rs19, %rs47, 255;
	setp.ne.s16 	%p16, %rs19, 0;
	mov.pred 	%p52, -1;
	@%p16 bra 	$L__BB327_15;
	add.s32 	%r51, %r63, %r2;
	ld.shared.u8 	%rs20, [%r51];
	setp.ne.s16 	%p18, %rs20, 0;
	@%p18 bra 	$L__BB327_15;
	add.s32 	%r52, %r63, %r13;
	ld.shared.u8 	%rs21, [%r52];
	setp.ne.s16 	%p20, %rs21, 0;
	@%p20 bra 	$L__BB327_15;
	add.s32 	%r53, %r63, %r14;
	ld.shared.u8 	%rs22, [%r53];
	setp.ne.s16 	%p22, %rs22, 0;
	@%p22 bra 	$L__BB327_15;
	add.s32 	%r54, %r63, %r15;
	ld.shared.u8 	%rs23, [%r54];
	setp.ne.s16 	%p24, %rs23, 0;
	@%p24 bra 	$L__BB327_15;
	add.s32 	%r55, %r63, %r16;
	ld.shared.u8 	%rs24, [%r55];
	setp.ne.s16 	%p26, %rs24, 0;
	@%p26 bra 	$L__BB327_15;
	add.s32 	%r56, %r63, %r17;
	ld.shared.u8 	%rs25, [%r56];
	setp.ne.s16 	%p28, %rs25, 0;
	@%p28 bra 	$L__BB327_15;
	add.s32 	%r57, %r63, %r18;
	ld.shared.u8 	%rs26, [%r57];
	setp.ne.s16 	%p30, %rs26, 0;
	@%p30 bra 	$L__BB327_15;
	add.s32 	%r58, %r63, %r12;
	ld.shared.u8 	%rs27, [%r58];
	setp.ne.s16 	%p52, %rs27, 0;
$L__BB327_15:
	selp.u16 	%rs47, 1, 0, %p52;
	add.s32 	%r65, %r65, 8;
	add.s32 	%r64, %r64, 8;
	add.s32 	%r63, %r63, %r12;
	setp.ne.s32 	%p31, %r65, 0;
	@%p31 bra 	$L__BB327_6;
	add.s32 	%r67, %r64, 1;
$L__BB327_17:
	setp.eq.s32 	%p32, %r10, 0;
	@%p32 bra 	$L__BB327_35;
	and.b32  	%r27, %r9, 3;
	setp.lt.u32 	%p33, %r10, 4;
	@%p33 bra 	$L__BB327_25;
	and.b16  	%rs29, %rs47, 255;
	setp.ne.s16 	%p35, %rs29, 0;
	mov.pred 	%p53, -1;
	@%p35 bra 	$L__BB327_24;
	mad.lo.s32 	%r28, %r67, %r2, %r8;
	ld.shared.u8 	%rs30, [%r28];
	setp.ne.s16 	%p37, %rs30, 0;
	@%p37 bra 	$L__BB327_24;
	add.s32 	%r29, %r28, %r2;
	ld.shared.u8 	%rs31, [%r29];
	setp.ne.s16 	%p39, %rs31, 0;
	@%p39 bra 	$L__BB327_24;
	add.s32 	%r30, %r29, %r2;
	ld.shared.u8 	%rs32, [%r30];
	setp.ne.s16 	%p41, %rs32, 0;
	@%p41 bra 	$L__BB327_24;
	add.s32 	%r59, %r30, %r2;
	ld.shared.u8 	%rs33, [%r59];
	setp.ne.s16 	%p53, %rs33, 0;
$L__BB327_24:
	add.s32 	%r67, %r67, 4;
	selp.u16 	%rs47, 1, 0, %p53;
$L__BB327_25:
	setp.eq.s32 	%p42, %r27, 0;
	@%p42 bra 	$L__BB327_35;
	setp.eq.s32 	%p43, %r27, 1;
	@%p43 bra 	$L__BB327_31;
	and.b16  	%rs35, %rs47, 255;
	setp.ne.s16 	%p45, %rs35, 0;
	mov.pred 	%p54, -1;
	@%p45 bra 	$L__BB327_30;
	mad.lo.s32 	%r33, %r67, %r2, %r8;
	ld.shared.u8 	%rs36, [%r33];
	setp.ne.s16 	%p47, %rs36, 0;
	@%p47 bra 	$L__BB327_30;
	add.s32 	%r60, %r33, %r2;
	ld.shared.u8 	%rs37, [%r60];
	setp.ne.s16 	%p54, %rs37, 0;
$L__BB327_30:
	add.s32 	%r67, %r67, 2;
	selp.u16 	%rs47, 1, 0, %p54;
$L__BB327_31:
	and.b32  	%r61, %r9, 1;
	setp.eq.b32 	%p48, %r61, 1;
	not.pred 	%p49, %p48;
	@%p49 bra 	$L__BB327_35;
	and.b16  	%rs38, %rs47, 255;
	setp.ne.s16 	%p51, %rs38, 0;
	mov.pred 	%p55, -1;
	@%p51 bra 	$L__BB327_34;
	mad.lo.s32 	%r62, %r67, %r2, %r8;
	ld.shared.u8 	%rs39, [%r62];
	setp.ne.s16 	%p55, %rs39, 0;
$L__BB327_34:
	selp.u16 	%rs47, 1, 0, %p55;
$L__BB327_35:
	st.shared.u8 	[%r8], %rs47;
$L__BB327_36:
	cvt.u64.u32 	%rd11, %r4;
	mad.lo.s64 	%rd12, %rd4, %rd11, %rd1;
	cvta.to.global.u64 	%rd13, %rd2;
	add.s64 	%rd14, %rd13, %rd12;
	st.global.u8 	[%rd14], %rs47;
$L__BB327_37:
	ret;

}
	// .globl	contiguous_any_i16
.visible .entry contiguous_any_i16(
	.param .u64 .ptr .align 1 contiguous_any_i16_param_0,
	.param .u64 .ptr .align 1 contiguous_any_i16_param_1,
	.param .u64 contiguous_any_i16_param_2
)
{
	.reg .pred 	%p<49>;
	.reg .b16 	%rs<29>;
	.reg .b32 	%r<14>;
	.reg .b64 	%rd<16>;

	ld.param.u64 	%rd4, [contiguous_any_i16_param_0];
	ld.param.u64 	%rd6, [contiguous_any_i16_param_1];
	ld.param.u64 	%rd5, [contiguous_any_i16_param_2];
	cvta.to.global.u64 	%rd1, %rd6;
	mov.u32 	%r1, %tid.x;
	mov.u32 	%r2, %ctaid.x;
	mov.u32 	%r13, %ntid.x;
	mul.lo.s32 	%r8, %r2, %r13;
	shl.b32 	%r9, %r8, 1;
	add.s32 	%r4, %r9, %r1;
	mov.u32 	%r10, anysdata_i16;
	add.s32 	%r5, %r10, %r1;
	mov.b16 	%rs1, 0;
	st.shared.u8 	[%r5], %rs1;
	add.s32 	%r11, %r4, %r13;
	cvt.u64.u32 	%rd2, %r11;
	setp.le.u64 	%p17, %rd5, %rd2;
	@%p17 bra 	$L__BB328_4;
	mul.wide.u32 	%rd9, %r4, 2;
	add.s64 	%rd10, %rd1, %rd9;
	ld.global.u16 	%rs4, [%rd10];
	setp.ne.s16 	%p21, %rs4, 0;
	mov.pred 	%p41, -1;
	@%p21 bra 	$L__BB328_3;
	shl.b64 	%rd11, %rd2, 1;
	add.s64 	%rd12, %rd1, %rd11;
	ld.global.u16 	%rs5, [%rd12];
	setp.ne.s16 	%p41, %rs5, 0;
$L__BB328_3:
	selp.u16 	%rs6, 1, 0, %p41;
	st.shared.u8 	[%r5], %rs6;
	bra.uni 	$L__BB328_6;
$L__BB328_4:
	cvt.u64.u32 	%rd3, %r4;
	setp.le.u64 	%p18, %rd5, %rd3;
	@%p18 bra 	$L__BB328_6;
	shl.b64 	%rd7, %rd3, 1;
	add.s64 	%rd8, %rd1, %rd7;
	ld.global.u16 	%rs2, [%rd8];
	setp.ne.s16 	%p19, %rs2, 0;
	selp.u16 	%rs3, 1, 0, %p19;
	st.shared.u8 	[%r5], %rs3;
$L__BB328_6:
	bar.sync 	0;
	setp.lt.u32 	%p22, %r13, 66;
	@%p22 bra 	$L__BB328_12;
$L__BB328_7:
	shr.u32 	%r7, %r13, 1;
	setp.ge.u32 	%p23, %r1, %r7;
	@%p23 bra 	$L__BB328_11;
	ld.shared.u8 	%rs7, [%r5];
	setp.ne.s16 	%p25, %rs7, 0;
	mov.pred 	%p42, -1;
	@%p25 bra 	$L__BB328_10;
	add.s32 	%r12, %r5, %r7;
	ld.shared.u8 	%rs8, [%r12];
	setp.ne.s16 	%p42, %rs8, 0;
$L__BB328_10:
	selp.u16 	%rs9, 1, 0, %p42;
	st.shared.u8 	[%r5], %rs9;
$L__BB328_11:
	bar.sync 	0;
	setp.gt.u32 	%p26, %r13, 131;
	mov.u32 	%r13, %r7;
	@%p26 bra 	$L__BB328_7;
$L__BB328_12:
	setp.gt.u32 	%p27, %r1, 31;
	@%p27 bra 	$L__BB328_27;
	ld.volatile.shared.u8 	%rs10, [%r5];
	setp.ne.s16 	%p29, %rs10, 0;
	mov.pred 	%p43, -1;
	@%p29 bra 	$L__BB328_15;
	ld.volatile.shared.u8 	%rs11, [%r5+32];
	setp.ne.s16 	%p43, %rs11, 0;
$L__BB328_15:
	selp.u16 	%rs12, 1, 0, %p43;
	st.volatile.shared.u8 	[%r5], %rs12;
	ld.volatile.shared.u8 	%rs13, [%r5];
	setp.ne.s16 	%p31, %rs13, 0;
	mov.pred 	%p44, -1;
	@%p31 bra 	$L__BB328_17;
	ld.volatile.shared.u8 	%rs14, [%r5+16];
	setp.ne.s16 	%p44, %rs14, 0;
$L__BB328_17:
	selp.u16 	%rs15, 1, 0, %p44;
	st.volatile.shared.u8 	[%r5], %rs15;
	ld.volatile.shared.u8 	%rs16, [%r5];
	setp.ne.s16 	%p33, %rs16, 0;
	mov.pred 	%p45, -1;
	@%p33 bra 	$L__BB328_19;
	ld.volatile.shared.u8 	%rs17, [%r5+8];
	setp.ne.s16 	%p45, %rs17, 0;
$L__BB328_19:
	selp.u16 	%rs18, 1, 0, %p45;
	st.volatile.shared.u8 	[%r5], %rs18;
	ld.volatile.shared.u8 	%rs19, [%r5];
	setp.ne.s16 	%p35, %rs19, 0;
	mov.pred 	%p46, -1;
	@%p35 bra 	$L__BB328_21;
	ld.volatile.shared.u8 	%rs20, [%r5+4];
	setp.ne.s16 	%p46, %rs20, 0;
$L__BB328_21:
	selp.u16 	%rs21, 1, 0, %p46;
	st.volatile.shared.u8 	[%r5], %rs21;
	ld.volatile.shared.u8 	%rs22, [%r5];
	setp.ne.s16 	%p37, %rs22, 0;
	mov.pred 	%p47, -1;
	@%p37 bra 	$L__BB328_23;
	ld.volatile.shared.u8 	%rs23, [%r5+2];
	setp.ne.s16 	%p47, %rs23, 0;
$L__BB328_23:
	selp.u16 	%rs24, 1, 0, %p47;
	st.volatile.shared.u8 	[%r5], %rs24;
	ld.volatile.shared.u8 	%rs25, [%r5];
	setp.ne.s16 	%p39, %rs25, 0;
	mov.pred 	%p48, -1;
	@%p39 bra 	$L__BB328_25;
	ld.volatile.shared.u8 	%rs26, [%r5+1];
	setp.ne.s16 	%p48, %rs26, 0;
$L__BB328_25:
	selp.u16 	%rs27, 1, 0, %p48;
	st.volatile.shared.u8 	[%r5], %rs27;
	setp.ne.s32 	%p40, %r1, 0;
	@%p40 bra 	$L__BB328_27;
	ld.shared.u8 	%rs28, [anysdata_i16];
	cvt.u64.u32 	%rd13, %r2;
	cvta.to.global.u64 	%rd14, %rd4;
	add.s64 	%rd15, %rd14, %rd13;
	st.global.u8 	[%rd15], %rs28;
$L__BB328_27:
	ret;

}
	// .globl	contiguous_cumulate_any_i16
.visible .entry contiguous_cumulate_any_i16(
	.param .u64 .ptr .align 1 contiguous_cumulate_any_i16_param_0,
	.param .u64 .ptr .align 1 contiguous_cumulate_any_i16_param_1,
	.param .u64 contiguous_cumulate_any_i16_param_2
)
{
	.reg .pred 	%p<48>;
	.reg .b16 	%rs<28>;
	.reg .b32 	%r<14>;
	.reg .b64 	%rd<14>;

	ld.param.u64 	%rd4, [contiguous_cumulate_any_i16_param_0];
	ld.param.u64 	%rd6, [contiguous_cumulate_any_i16_param_1];
	ld.param.u64 	%rd5, [contiguous_cumulate_any_i16_param_2];
	cvta.to.global.u64 	%rd1, %rd6;
	mov.u32 	%r1, %tid.x;
	mov.u32 	%r2, %ctaid.x;
	mov.u32 	%r13, %ntid.x;
	mul.lo.s32 	%r8, %r2, %r13;
	shl.b32 	%r9, %r8, 1;
	add.s32 	%r4, %r9, %r1;
	mov.u32 	%r10, anysdata_i16;
	add.s32 	%r5, %r10, %r1;
	mov.b16 	%rs1, 0;
	st.shared.u8 	[%r5], %rs1;
	add.s32 	%r11, %r4, %r13;
	cvt.u64.u32 	%rd2, %r11;
	setp.le.u64 	%p17, %rd5, %rd2;
	@%p17 bra 	$L__BB329_4;
	cvt.u64.u32 	%rd8, %r4;
	add.s64 	%rd9, %rd1, %rd8;
	ld.global.u8 	%rs3, [%rd9];
	setp.ne.s16 	%p20, %rs3, 0;
	mov.pred 	%p40, -1;
	@%p20 bra 	$L__BB329_3;
	add.s64 	%rd10, %rd1, %rd2;
	ld.global.u8 	%rs4, [%rd10];
	setp.ne.s16 	%p40, %rs4, 0;
$L__BB329_3:
	selp.u16 	%rs5, 1, 0, %p40;
	st.shared.u8 	[%r5], %rs5;
	bra.uni 	$L__BB329_6;
$L__BB329_4:
	cvt.u64.u32 	%rd3, %r4;
	setp.le.u64 	%p18, %rd5, %rd3;
	@%p18 bra 	$L__BB329_6;
	add.s64 	%rd7, %rd1, %rd3;
	ld.global.u8 	%rs2, [%rd7];
	st.shared.u8 	[%r5], %rs2;
$L__BB329_6:
	bar.sync 	0;
	setp.lt.u32 	%p21, %r13, 66;
	@%p21 bra 	$L__BB329_12;
$L__BB329_7:
	shr.u32 	%r7, %r13, 1;
	setp.ge.u32 	%p22, %r1, %r7;
	@%p22 bra 	$L__BB329_11;
	ld.shared.u8 	%rs6, [%r5];
	setp.ne.s16 	%p24, %rs6, 0;
	mov.pred 	%p41, -1;
	@%p24 bra 	$L__BB329_10;
	add.s32 	%r12, %r5, %r7;
	ld.shared.u8 	%rs7, [%r12];
	setp.ne.s16 	%p41, %rs7, 0;
$L__BB329_10:
	selp.u16 	%rs8, 1, 0, %p41;
	st.shared.u8 	[%r5], %rs8;
$L__BB329_11:
	bar.sync 	0;
	setp.gt.u32 	%p25, %r13, 131;
	mov.u32 	%r13, %r7;
	@%p25 bra 	$L__BB329_7;
$L__BB329_12:
	setp.gt.u32 	%p26, %r1, 31;
	@%p26 bra 	$L__BB329_27;
	ld.volatile.shared.u8 	%rs9, [%r5];
	setp.ne.s16 	%p28, %rs9, 0;
	mov.pred 	%p42, -1;
	@%p28 bra 	$L__BB329_15;
	ld.volatile.shared.u8 	%rs10, [%r5+32];
	setp.ne.s16 	%p42, %rs10, 0;
$L__BB329_15:
	selp.u16 	%rs11, 1, 0, %p42;
	st.volatile.shared.u8 	[%r5], %rs11;
	ld.volatile.shared.u8 	%rs12, [%r5];
	setp.ne.s16 	%p30, %rs12, 0;
	mov.pred 	%p43, -1;
	@%p30 bra 	$L__BB329_17;
	ld.volatile.shared.u8 	%rs13, [%r5+16];
	setp.ne.s16 	%p43, %rs13, 0;
$L__BB329_17:
	selp.u16 	%rs14, 1, 0, %p43;
	st.volatile.shared.u8 	[%r5], %rs14;
	ld.volatile.shared.u8 	%rs15, [%r5];
	setp.ne.s16 	%p32, %rs15, 0;
	mov.pred 	%p44, -1;
	@%p32 bra 	$L__BB329_19;
	ld.volatile.shared.u8 	%rs16, [%r5+8];
	setp.ne.s16 	%p44, %rs16, 0;
$L__BB329_19:
	selp.u16 	%rs17, 1, 0, %p44;
	st.volatile.shared.u8 	[%r5], %rs17;
	ld.volatile.shared.u8 	%rs18, [%r5];
	setp.ne.s16 	%p34, %rs18, 0;
	mov.pred 	%p45, -1;
	@%p34 bra 	$L__BB329_21;
	ld.volatile.shared.u8 	%rs19, [%r5+4];
	setp.ne.s16 	%p45, %rs19, 0;
$L__BB329_21:
	selp.u16 	%rs20, 1, 0, %p45;
	st.volatile.shared.u8 	[%r5], %rs20;
	ld.volatile.shared.u8 	%rs21, [%r5];
	setp.ne.s16 	%p36, %rs21, 0;
	mov.pred 	%p46, -1;
	@%p36 bra 	$L__BB329_23;
	ld.volatile.shared.u8 	%rs22, [%r5+2];
	setp.ne.s16 	%p46, %rs22, 0;
$L__BB329_23:
	selp.u16 	%rs23, 1, 0, %p46;
	st.volatile.shared.u8 	[%r5], %rs23;
	ld.volatile.shared.u8 	%rs24, [%r5];
	setp.ne.s16 	%p38, %rs24, 0;
	mov.pred 	%p47, -1;
	@%p38 bra 	$L__BB329_25;
	ld.volatile.shared.u8 	%rs25, [%r5+1];
	setp.ne.s16 	%p47, %rs25, 0;
$L__BB329_25:
	selp.u16 	%rs26, 1, 0, %p47;
	st.volatile.shared.u8 	[%r5], %rs26;
	setp.ne.s32 	%p39, %r1, 0;
	@%p39 bra 	$L__BB329_27;
	ld.shared.u8 	%rs27, [anysdata_i16];
	cvt.u64.u32 	%rd11, %r2;
	cvta.to.global.u64 	%rd12, %rd4;
	add.s64 	%rd13, %rd12, %rd11;
	st.global.u8 	[%rd13], %rs27;
$L__BB329_27:
	ret;

}
	// .globl	uncontiguous_any_i16
.visible .entry uncontiguous_any_i16(
	.param .u64 .ptr .align 1 uncontiguous_any_i16_param_0,
	.param .u64 .ptr .align 1 uncontiguous_any_i16_param_1,
	.param .u64 .ptr .align 1 uncontiguous_any_i16_param_2,
	.param .u64 .ptr .align 1 uncontiguous_any_i16_param_3,
	.param .u64 uncontiguous_any_i16_param_4,
	.param .u64 uncontiguous_any_i16_param_5
)
{
	.reg .pred 	%p<94>;
	.reg .b16 	%rs<29>;
	.reg .b32 	%r<210>;
	.reg .b64 	%rd<558>;

	ld.param.u64 	%rd260, [uncontiguous_any_i16_param_0];
	ld.param.u64 	%rd263, [uncontiguous_any_i16_param_1];
	ld.param.u64 	%rd264, [uncontiguous_any_i16_param_2];
	ld.param.u64 	%rd265, [uncontiguous_any_i16_param_3];
	ld.param.u64 	%rd261, [uncontiguous_any_i16_param_4];
	ld.param.u64 	%rd262, [uncontiguous_any_i16_param_5];
	cvta.to.global.u64 	%rd1, %rd265;
	cvta.to.global.u64 	%rd2, %rd264;
	cvta.to.global.u64 	%rd3, %rd263;
	mov.u32 	%r1, %tid.x;
	mov.u32 	%r2, %ctaid.x;
	mov.u32 	%r209, %ntid.x;
	mul.lo.s32 	%r52, %r2, %r209;
	shl.b32 	%r53, %r52, 1;
	add.s32 	%r4, %r53, %r1;
	mov.u32 	%r54, anysdata_i16;
	add.s32 	%r5, %r54, %r1;
	mov.b16 	%rs1, 0;
	st.shared.u8 	[%r5], %rs1;
	add.s32 	%r55, %r4, %r209;
	cvt.u64.u32 	%rd511, %r55;
	setp.le.u64 	%p17, %rd262, %rd511;
	@%p17 bra 	$L__BB330_56;
	cvt.u32.u64 	%r6, %rd261;
	add.s32 	%r203, %r6, -1;
	setp.lt.s32 	%p44, %r203, 0;
	mov.b64 	%rd515, 0;
	mov.u64 	%rd516, %rd515;
	@%p44 bra 	$L__BB330_53;
	cvt.u64.u32 	%rd512, %r4;
	setp.lt.u32 	%p45, %r203, 3;
	mov.b64 	%rd516, 0;
	mov.u64 	%rd515, %rd516;
	@%p45 bra 	$L__BB330_30;
	add.s32 	%r201, %r6, -2;
	and.b32  	%r131, %r6, -4;
	neg.s32 	%r200, %r131;
	mov.b64 	%rd516, 0;
$L__BB330_4:
	.pragma "nounroll";
	add.s32 	%r12, %r201, 1;
	mul.wide.u32 	%rd397, %r12, 8;
	add.s64 	%rd398, %rd2, %rd397;
	ld.global.u64 	%rd10, [%rd398];
	or.b64  	%rd399, %rd512, %rd10;
	and.b64  	%rd400, %rd399, -4294967296;
	setp.ne.s64 	%p46, %rd400, 0;
	@%p46 bra 	$L__BB330_6;
	cvt.u32.u64 	%r132, %rd10;
	cvt.u32.u64 	%r133, %rd512;
	div.u32 	%r134, %r133, %r132;
	mul.lo.s32 	%r135, %r134, %r132;
	sub.s32 	%r136, %r133, %r135;
	cvt.u64.u32 	%rd477, %r134;
	cvt.u64.u32 	%rd478, %r136;
	bra.uni 	$L__BB330_7;
$L__BB330_6:
	div.s64 	%rd477, %rd512, %rd10;
	mul.lo.s64 	%rd401, %rd477, %rd10;
	sub.s64 	%rd478, %rd512, %rd401;
$L__BB330_7:
	mul.wide.u32 	%rd402, %r12, 8;
	add.s64 	%rd403, %rd1, %rd402;
	ld.global.u64 	%rd17, [%rd403];
	mad.lo.s64 	%rd18, %rd17, %rd478, %rd515;
	or.b64  	%rd404, %rd511, %rd10;
	and.b64  	%rd405, %rd404, -4294967296;
	setp.ne.s64 	%p47, %rd405, 0;
	@%p47 bra 	$L__BB330_9;
	cvt.u32.u64 	%r137, %rd10;
	cvt.u32.u64 	%r138, %rd511;
	div.u32 	%r139, %r138, %r137;
	mul.lo.s32 	%r140, %r139, %r137;
	sub.s32 	%r141, %r138, %r140;
	cvt.u64.u32 	%rd479, %r139;
	cvt.u64.u32 	%rd480, %r141;
	bra.uni 	$L__BB330_10;
$L__BB330_9:
	div.s64 	%rd479, %rd511, %rd10;
	mul.lo.s64 	%rd406, %rd479, %rd10;
	sub.s64 	%rd480, %rd511, %rd406;
$L__BB330_10:
	mad.lo.s64 	%rd25, %rd480, %rd17, %rd516;
	add.s32 	%r13, %r201, -2;
	mul.wide.u32 	%rd407, %r201, 8;
	add.s64 	%rd408, %rd2, %rd407;
	ld.global.u64 	%rd26, [%rd408];
	or.b64  	%rd409, %rd477, %rd26;
	and.b64  	%rd410, %rd409, -4294967296;
	setp.ne.s64 	%p48, %rd410, 0;
	@%p48 bra 	$L__BB330_12;
	cvt.u32.u64 	%r142, %rd26;
	cvt.u32.u64 	%r143, %rd477;
	div.u32 	%r144, %r143, %r142;
	mul.lo.s32 	%r145, %r144, %r142;
	sub.s32 	%r146, %r143, %r145;
	cvt.u64.u32 	%rd481, %r144;
	cvt.u64.u32 	%rd482, %r146;
	bra.uni 	$L__BB330_13;
$L__BB330_12:
	div.s64 	%rd481, %rd477, %rd26;
	mul.lo.s64 	%rd411, %rd481, %rd26;
	sub.s64 	%rd482, %rd477, %rd411;
$L__BB330_13:
	mul.wide.u32 	%rd412, %r201, 8;
	add.s64 	%rd413, %rd1, %rd412;
	ld.global.u64 	%rd33, [%rd413];
	mad.lo.s64 	%rd34, %rd33, %rd482, %rd18;
	or.b64  	%rd414, %rd479, %rd26;
	and.b64  	%rd415, %rd414, -4294967296;
	setp.ne.s64 	%p49, %rd415, 0;
	@%p49 bra 	$L__BB330_15;
	cvt.u32.u64 	%r147, %rd26;
	cvt.u32.u64 	%r148, %rd479;
	div.u32 	%r149, %r148, %r147;
	mul.lo.s32 	%r150, %r149, %r147;
	sub.s32 	%r151, %r148, %r150;
	cvt.u64.u32 	%rd483, %r149;
	cvt.u64.u32 	%rd484, %r151;
	bra.uni 	$L__BB330_16;
$L__BB330_15:
	div.s64 	%rd483, %rd479, %rd26;
	mul.lo.s64 	%rd416, %rd483, %rd26;
	sub.s64 	%rd484, %rd479, %rd416;
$L__BB330_16:
	mad.lo.s64 	%rd41, %rd484, %rd33, %rd25;
	add.s32 	%r14, %r201, -1;
	mul.wide.u32 	%rd417, %r14, 8;
	add.s64 	%rd418, %rd2, %rd417;
	ld.global.u64 	%rd42, [%rd418];
	or.b64  	%rd419, %rd481, %rd42;
	and.b64  	%rd420, %rd419, -4294967296;
	setp.ne.s64 	%p50, %rd420, 0;
	@%p50 bra 	$L__BB330_18;
	cvt.u32.u64 	%r152, %rd42;
	cvt.u32.u64 	%r153, %rd481;
	div.u32 	%r154, %r153, %r152;
	mul.lo.s32 	%r155, %r154, %r152;
	sub.s32 	%r156, %r153, %r155;
	cvt.u64.u32 	%rd485, %r154;
	cvt.u64.u32 	%rd486, %r156;
	bra.uni 	$L__BB330_19;
$L__BB330_18:
	div.s64 	%rd485, %rd481, %rd42;
	mul.lo.s64 	%rd421, %rd485, %rd42;
	sub.s64 	%rd486, %rd481, %rd421;
$L__BB330_19:
	mul.wide.u32 	%rd422, %r14, 8;
	add.s64 	%rd423, %rd1, %rd422;
	ld.global.u64 	%rd49, [%rd423];
	mad.lo.s64 	%rd50, %rd49, %rd486, %rd34;
	or.b64  	%rd424, %rd483, %rd42;
	and.b64  	%rd425, %rd424, -4294967296;
	setp.ne.s64 	%p51, %rd425, 0;
	@%p51 bra 	$L__BB330_21;
	cvt.u32.u64 	%r157, %rd42;
	cvt.u32.u64 	%r158, %rd483;
	div.u32 	%r159, %r158, %r157;
	mul.lo.s32 	%r160, %r159, %r157;
	sub.s32 	%r161, %r158, %r160;
	cvt.u64.u32 	%rd487, %r159;
	cvt.u64.u32 	%rd488, %r161;
	bra.uni 	$L__BB330_22;
$L__BB330_21:
	div.s64 	%rd487, %rd483, %rd42;
	mul.lo.s64 	%rd426, %rd487, %rd42;
	sub.s64 	%rd488, %rd483, %rd426;
$L__BB330_22:
	mad.lo.s64 	%rd57, %rd488, %rd49, %rd41;
	mul.wide.u32 	%rd427, %r13, 8;
	add.s64 	%rd428, %rd2, %rd427;
	ld.global.u64 	%rd58, [%rd428];
	or.b64  	%rd429, %rd485, %rd58;
	and.b64  	%rd430, %rd429, -4294967296;
	setp.ne.s64 	%p52, %rd430, 0;
	@%p52 bra 	$L__BB330_24;
	cvt.u32.u64 	%r162, %rd58;
	cvt.u32.u64 	%r163, %rd485;
	div.u32 	%r164, %r163, %r162;
	mul.lo.s32 	%r165, %r164, %r162;
	sub.s32 	%r166, %r163, %r165;
	cvt.u64.u32 	%rd512, %r164;
	cvt.u64.u32 	%rd490, %r166;
	bra.uni 	$L__BB330_25;
$L__BB330_24:
	div.s64 	%rd512, %rd485, %rd58;
	mul.lo.s64 	%rd431, %rd512, %rd58;
	sub.s64 	%rd490, %rd485, %rd431;
$L__BB330_25:
	mul.wide.u32 	%rd432, %r13, 8;
	add.s64 	%rd433, %rd1, %rd432;
	ld.global.u64 	%rd65, [%rd433];
	mad.lo.s64 	%rd515, %rd65, %rd490, %rd50;
	or.b64  	%rd434, %rd487, %rd58;
	and.b64  	%rd435, %rd434, -4294967296;
	setp.ne.s64 	%p53, %rd435, 0;
	@%p53 bra 	$L__BB330_27;
	cvt.u32.u64 	%r167, %rd58;
	cvt.u32.u64 	%r168, %rd487;
	div.u32 	%r169, %r168, %r167;
	mul.lo.s32 	%r170, %r169, %r167;
	sub.s32 	%r171, %r168, %r170;
	cvt.u64.u32 	%rd511, %r169;
	cvt.u64.u32 	%rd492, %r171;
	bra.uni 	$L__BB330_28;
$L__BB330_27:
	div.s64 	%rd511, %rd487, %rd58;
	mul.lo.s64 	%rd436, %rd511, %rd58;
	sub.s64 	%rd492, %rd487, %rd436;
$L__BB330_28:
	mad.lo.s64 	%rd516, %rd492, %rd65, %rd57;
	add.s32 	%r201, %r201, -4;
	add.s32 	%r200, %r200, 4;
	setp.ne.s32 	%p54, %r200, 0;
	@%p54 bra 	$L__BB330_4;
	add.s32 	%r203, %r201, 1;
$L__BB330_30:
	and.b32  	%r19, %r6, 3;
	setp.eq.s32 	%p55, %r19, 0;
	@%p55 bra 	$L__BB330_53;
	setp.eq.s32 	%p56, %r19, 1;
	@%p56 bra 	$L__BB330_45;
	mul.wide.u32 	%rd438, %r203, 8;
	add.s64 	%rd439, %rd2, %rd438;
	ld.global.u64 	%rd80, [%rd439];
	or.b64  	%rd440, %rd512, %rd80;
	and.b64  	%rd441, %rd440, -4294967296;
	setp.ne.s64 	%p57, %rd441, 0;
	@%p57 bra 	$L__BB330_34;
	cvt.u32.u64 	%r172, %rd80;
	cvt.u32.u64 	%r173, %rd512;
	div.u32 	%r174, %r173, %r172;
	mul.lo.s32 	%r175, %r174, %r172;
	sub.s32 	%r176, %r173, %r175;
	cvt.u64.u32 	%rd499, %r174;
	cvt.u64.u32 	%rd500, %r176;
	bra.uni 	$L__BB330_35;
$L__BB330_34:
	div.s64 	%rd499, %rd512, %rd80;
	mul.lo.s64 	%rd442, %rd499, %rd80;
	sub.s64 	%rd500, %rd512, %rd442;
$L__BB330_35:
	add.s64 	%rd444, %rd1, %rd438;
	ld.global.u64 	%rd87, [%rd444];
	mad.lo.s64 	%rd88, %rd87, %rd500, %rd515;
	or.b64  	%rd445, %rd511, %rd80;
	and.b64  	%rd446, %rd445, -4294967296;
	setp.ne.s64 	%p58, %rd446, 0;
	@%p58 bra 	$L__BB330_37;
	cvt.u32.u64 	%r177, %rd80;
	cvt.u32.u64 	%r178, %rd511;
	div.u32 	%r179, %r178, %r177;
	mul.lo.s32 	%r180, %r179, %r177;
	sub.s32 	%r181, %r178, %r180;
	cvt.u64.u32 	%rd501, %r179;
	cvt.u64.u32 	%rd502, %r181;
	bra.uni 	$L__BB330_38;
$L__BB330_37:
	div.s64 	%rd501, %rd511, %rd80;
	mul.lo.s64 	%rd447, %rd501, %rd80;
	sub.s64 	%rd502, %rd511, %rd447;
$L__BB330_38:
	mad.lo.s64 	%rd95, %rd502, %rd87, %rd516;
	add.s32 	%r20, %r203, -1;
	mul.wide.u32 	%rd448, %r20, 8;
	add.s64 	%rd449, %rd2, %rd448;
	ld.global.u64 	%rd96, [%rd449];
	or.b64  	%rd450, %rd499, %rd96;
	and.b64  	%rd451, %rd450, -4294967296;
	setp.ne.s64 	%p59, %rd451, 0;
	@%p59 bra 	$L__BB330_40;
	cvt.u32.u64 	%r182, %rd96;
	cvt.u32.u64 	%r183, %rd499;
	div.u32 	%r184, %r183, %r182;
	mul.lo.s32 	%r185, %r184, %r182;
	sub.s32 	%r186, %r183, %r185;
	cvt.u64.u32 	%rd512, %r184;
	cvt.u64.u32 	%rd504, %r186;
	bra.uni 	$L__BB330_41;
$L__BB330_40:
	div.s64 	%rd512, %rd499, %rd96;
	mul.lo.s64 	%rd452, %rd512, %rd96;
	sub.s64 	%rd504, %rd499, %rd452;
$L__BB330_41:
	add.s64 	%rd454, %rd1, %rd448;
	ld.global.u64 	%rd103, [%rd454];
	mad.lo.s64 	%rd515, %rd103, %rd504, %rd88;
	or.b64  	%rd455, %rd501, %rd96;
	and.b64  	%rd456, %rd455, -4294967296;
	setp.ne.s64 	%p60, %rd456, 0;
	@%p60 bra 	$L__BB330_43;
	cvt.u32.u64 	%r187, %rd96;
	cvt.u32.u64 	%r188, %rd501;
	div.u32 	%r189, %r188, %r187;
	mul.lo.s32 	%r190, %r189, %r187;
	sub.s32 	%r191, %r188, %r190;
	cvt.u64.u32 	%rd511, %r189;
	cvt.u64.u32 	%rd506, %r191;
	bra.uni 	$L__BB330_44;
$L__BB330_43:
	div.s64 	%rd511, %rd501, %rd96;
	mul.lo.s64 	%rd457, %rd511, %rd96;
	sub.s64 	%rd506, %rd501, %rd457;
$L__BB330_44:
	mad.lo.s64 	%rd516, %rd506, %rd103, %rd95;
	add.s32 	%r203, %r203, -2;
$L__BB330_45:
	and.b32  	%r192, %r6, 1;
	setp.eq.b32 	%p61, %r192, 1;
	not.pred 	%p62, %p61;
	@%p62 bra 	$L__BB330_53;
	mul.wide.u32 	%rd458, %r203, 8;
	add.s64 	%rd459, %rd2, %rd458;
	ld.global.u64 	%rd118, [%rd459];
	or.b64  	%rd460, %rd512, %rd118;
	and.b64  	%rd461, %rd460, -4294967296;
	setp.ne.s64 	%p63, %rd461, 0;
	@%p63 bra 	$L__BB330_48;
	cvt.u32.u64 	%r193, %rd118;
	cvt.u32.u64 	%r194, %rd512;
	rem.u32 	%r195, %r194, %r193;
	cvt.u64.u32 	%rd513, %r195;
	bra.uni 	$L__BB330_49;
$L__BB330_48:
	rem.s64 	%rd513, %rd512, %rd118;
$L__BB330_49:
	add.s64 	%rd463, %rd1, %rd458;
	ld.global.u64 	%rd122, [%rd463];
	mad.lo.s64 	%rd515, %rd122, %rd513, %rd515;
	or.b64  	%rd464, %rd511, %rd118;
	and.b64  	%rd465, %rd464, -4294967296;
	setp.ne.s64 	%p64, %rd465, 0;
	@%p64 bra 	$L__BB330_51;
	cvt.u32.u64 	%r196, %rd118;
	cvt.u32.u64 	%r197, %rd511;
	rem.u32 	%r198, %r197, %r196;
	cvt.u64.u32 	%rd514, %r198;
	bra.uni 	$L__BB330_52;
$L__BB330_51:
	rem.s64 	%rd514, %rd511, %rd118;
$L__BB330_52:
	mad.lo.s64 	%rd516, %rd514, %rd122, %rd516;
$L__BB330_53:
	shl.b64 	%rd466, %rd515, 1;
	add.s64 	%rd467, %rd3, %rd466;
	ld.global.u16 	%rs4, [%rd467];
	setp.ne.s16 	%p66, %rs4, 0;
	mov.pred 	%p86, -1;
	@%p66 bra 	$L__BB330_55;
	shl.b64 	%rd468, %rd516, 1;
	add.s64 	%rd469, %rd3, %rd468;
	ld.global.u16 	%rs5, [%rd469];
	setp.ne.s16 	%p86, %rs5, 0;
$L__BB330_55:
	selp.u16 	%rs6, 1, 0, %p86;
	st.shared.u8 	[%r5], %rs6;
	bra.uni 	$L__BB330_116;
$L__BB330_56:
	cvt.u64.u32 	%rd548, %r4;
	setp.le.u64 	%p18, %rd262, %rd548;
	@%p18 bra 	$L__BB330_116;
	cvt.u32.u64 	%r23, %rd261;
	add.s32 	%r207, %r23, -1;
	setp.lt.s32 	%p19, %r207, 0;
	mov.b64 	%rd557, 0;
	@%p19 bra 	$L__BB330_115;
	and.b32  	%r25, %r23, 7;
	setp.lt.u32 	%p20, %r207, 7;
	mov.b64 	%rd557, 0;
	@%p20 bra 	$L__BB330_86;
	add.s32 	%r205, %r23, -4;
	and.b32  	%r56, %r23, -8;
	neg.s32 	%r204, %r56;
	mov.b64 	%rd557, 0;
$L__BB330_60:
	.pragma "nounroll";
	add.s32 	%r30, %r205, 3;
	mul.wide.u32 	%rd270, %r30, 8;
	add.s64 	%rd271, %rd2, %rd270;
	ld.global.u64 	%rd133, [%rd271];
	or.b64  	%rd272, %rd548, %rd133;
	and.b64  	%rd273, %rd272, -4294967296;
	setp.ne.s64 	%p21, %rd273, 0;
	@%p21 bra 	$L__BB330_62;
	cvt.u32.u64 	%r57, %rd133;
	cvt.u32.u64 	%r58, %rd548;
	div.u32 	%r59, %r58, %r57;
	mul.lo.s32 	%r60, %r59, %r57;
	sub.s32 	%r61, %r58, %r60;
	cvt.u64.u32 	%rd519, %r59;
	cvt.u64.u32 	%rd520, %r61;
	bra.uni 	$L__BB330_63;
$L__BB330_62:
	div.s64 	%rd519, %rd548, %rd133;
	mul.lo.s64 	%rd274, %rd519, %rd133;
	sub.s64 	%rd520, %rd548, %rd274;
$L__BB330_63:
	add.s64 	%rd276, %rd1, %rd270;
	ld.global.u64 	%rd277, [%rd276];
	mad.lo.s64 	%rd140, %rd277, %rd520, %rd557;
	add.s32 	%r31, %r205, 2;
	mul.wide.u32 	%rd278, %r31, 8;
	add.s64 	%rd279, %rd2, %rd278;
	ld.global.u64 	%rd141, [%rd279];
	or.b64  	%rd280, %rd519, %rd141;
	and.b64  	%rd281, %rd280, -4294967296;
	setp.ne.s64 	%p22, %rd281, 0;
	@%p22 bra 	$L__BB330_65;
	cvt.u32.u64 	%r62, %rd141;
	cvt.u32.u64 	%r63, %rd519;
	div.u32 	%r64, %r63, %r62;
	mul.lo.s32 	%r65, %r64, %r62;
	sub.s32 	%r66, %r63, %r65;
	cvt.u64.u32 	%rd521, %r64;
	cvt.u64.u32 	%rd522, %r66;
	bra.uni 	$L__BB330_66;
$L__BB330_65:
	div.s64 	%rd521, %rd519, %rd141;
	mul.lo.s64 	%rd282, %rd521, %rd141;
	sub.s64 	%rd522, %rd519, %rd282;
$L__BB330_66:
	add.s64 	%rd284, %rd1, %rd278;
	ld.global.u64 	%rd285, [%rd284];
	mad.lo.s64 	%rd148, %rd285, %rd522, %rd140;
	add.s32 	%r32, %r205, 1;
	mul.wide.u32 	%rd286, %r32, 8;
	add.s64 	%rd287, %rd2, %rd286;
	ld.global.u64 	%rd149, [%rd287];
	or.b64  	%rd288, %rd521, %rd149;
	and.b64  	%rd289, %rd288, -4294967296;
	setp.ne.s64 	%p23, %rd289, 0;
	@%p23 bra 	$L__BB330_68;
	cvt.u32.u64 	%r67, %rd149;
	cvt.u32.u64 	%r68, %rd521;
	div.u32 	%r69, %r68, %r67;
	mul.lo.s32 	%r70, %r69, %r67;
	sub.s32 	%r71, %r68, %r70;
	cvt.u64.u32 	%rd523, %r69;
	cvt.u64.u32 	%rd524, %r71;
	bra.uni 	$L__BB330_69;
$L__BB330_68:
	div.s64 	%rd523, %rd521, %rd149;
	mul.lo.s64 	%rd290, %rd523, %rd149;
	sub.s64 	%rd524, %rd521, %rd290;
$L__BB330_69:
	add.s64 	%rd292, %rd1, %rd286;
	ld.global.u64 	%rd293, [%rd292];
	mad.lo.s64 	%rd156, %rd293, %rd524, %rd148;
	add.s32 	%r33, %r205, -4;
	mul.wide.u32 	%rd294, %r205, 8;
	add.s64 	%rd295, %rd2, %rd294;
	ld.global.u64 	%rd157, [%rd295];
	or.b64  	%rd296, %rd523, %rd157;
	and.b64  	%rd297, %rd296, -4294967296;
	setp.ne.s64 	%p24, %rd297, 0;
	@%p24 bra 	$L__BB330_71;
	cvt.u32.u64 	%r72, %rd157;
	cvt.u32.u64 	%r73, %rd523;
	div.u32 	%r74, %r73, %r72;
	mul.lo.s32 	%r75, %r74, %r72;
	sub.s32 	%r76, %r73, %r75;
	cvt.u64.u32 	%rd525, %r74;
	cvt.u64.u32 	%rd526, %r76;
	bra.uni 	$L__BB330_72;
$L__BB330_71:
	div.s64 	%rd525, %rd523, %rd157;
	mul.lo.s64 	%rd298, %rd525, %rd157;
	sub.s64 	%rd526, %rd523, %rd298;
$L__BB330_72:
	add.s64 	%rd300, %rd1, %rd294;
	ld.global.u64 	%rd301, [%rd300];
	mad.lo.s64 	%rd164, %rd301, %rd526, %rd156;
	add.s32 	%r34, %r205, -1;
	mul.wide.u32 	%rd302, %r34, 8;
	add.s64 	%rd303, %rd2, %rd302;
	ld.global.u64 	%rd165, [%rd303];
	or.b64  	%rd304, %rd525, %rd165;
	and.b64  	%rd305, %rd304, -4294967296;
	setp.ne.s64 	%p25, %rd305, 0;
	@%p25 bra 	$L__BB330_74;
	cvt.u32.u64 	%r77, %rd165;
	cvt.u32.u64 	%r78, %rd525;
	div.u32 	%r79, %r78, %r77;
	mul.lo.s32 	%r80, %r79, %r77;
	sub.s32 	%r81, %r78, %r80;
	cvt.u64.u32 	%rd527, %r79;
	cvt.u64.u32 	%rd528, %r81;
	bra.uni 	$L__BB330_75;
$L__BB330_74:
	div.s64 	%rd527, %rd525, %rd165;
	mul.lo.s64 	%rd306, %rd527, %rd165;
	sub.s64 	%rd528, %rd525, %rd306;
$L__BB330_75:
	add.s64 	%rd308, %rd1, %rd302;
	ld.global.u64 	%rd309, [%rd308];
	mad.lo.s64 	%rd172, %rd309, %rd528, %rd164;
	add.s32 	%r35, %r205, -2;
	mul.wide.u32 	%rd310, %r35, 8;
	add.s64 	%rd311, %rd2, %rd310;
	ld.global.u64 	%rd173, [%rd311];
	or.b64  	%rd312, %rd527, %rd173;
	and.b64  	%rd313, %rd312, -4294967296;
	setp.ne.s64 	%p26, %rd313, 0;
	@%p26 bra 	$L__BB330_77;
	cvt.u32.u64 	%r82, %rd173;
	cvt.u32.u64 	%r83, %rd527;
	div.u32 	%r84, %r83, %r82;
	mul.lo.s32 	%r85, %r84, %r82;
	sub.s32 	%r86, %r83, %r85;
	cvt.u64.u32 	%rd529, %r84;
	cvt.u64.u32 	%rd530, %r86;
	bra.uni 	$L__BB330_78;
$L__BB330_77:
	div.s64 	%rd529, %rd527, %rd173;
	mul.lo.s64 	%rd314, %rd529, %rd173;
	sub.s64 	%rd530, %rd527, %rd314;
$L__BB330_78:
	add.s64 	%rd316, %rd1, %rd310;
	ld.global.u64 	%rd317, [%rd316];
	mad.lo.s64 	%rd180, %rd317, %rd530, %rd172;
	add.s32 	%r36, %r205, -3;
	mul.wide.u32 	%rd318, %r36, 8;
	add.s64 	%rd319, %rd2, %rd318;
	ld.global.u64 	%rd181, [%rd319];
	or.b64  	%rd320, %rd529, %rd181;
	and.b64  	%rd321, %rd320, -4294967296;
	setp.ne.s64 	%p27, %rd321, 0;
	@%p27 bra 	$L__BB330_80;
	cvt.u32.u64 	%r87, %rd181;
	cvt.u32.u64 	%r88, %rd529;
	div.u32 	%r89, %r88, %r87;
	mul.lo.s32 	%r90, %r89, %r87;
	sub.s32 	%r91, %r88, %r90;
	cvt.u64.u32 	%rd531, %r89;
	cvt.u64.u32 	%rd532, %r91;
	bra.uni 	$L__BB330_81;
$L__BB330_80:
	div.s64 	%rd531, %rd529, %rd181;
	mul.lo.s64 	%rd322, %rd531, %rd181;
	sub.s64 	%rd532, %rd529, %rd322;
$L__BB330_81:
	add.s64 	%rd324, %rd1, %rd318;
	ld.global.u64 	%rd325, [%rd324];
	mad.lo.s64 	%rd188, %rd325, %rd532, %rd180;
	mul.wide.u32 	%rd326, %r33, 8;
	add.s64 	%rd327, %rd2, %rd326;
	ld.global.u64 	%rd189, [%rd327];
	or.b64  	%rd328, %rd531, %rd189;
	and.b64  	%rd329, %rd328, -4294967296;
	setp.ne.s64 	%p28, %rd329, 0;
	@%p28 bra 	$L__BB330_83;
	cvt.u32.u64 	%r92, %rd189;
	cvt.u32.u64 	%r93, %rd531;
	div.u32 	%r94, %r93, %r92;
	mul.lo.s32 	%r95, %r94, %r92;
	sub.s32 	%r96, %r93, %r95;
	cvt.u64.u32 	%rd548, %r94;
	cvt.u64.u32 	%rd534, %r96;
	bra.uni 	$L__BB330_84;
$L__BB330_83:
	div.s64 	%rd548, %rd531, %rd189;
	mul.lo.s64 	%rd330, %rd548, %rd189;
	sub.s64 	%rd534, %rd531, %rd330;
$L__BB330_84:
	add.s64 	%rd332, %rd1, %rd326;
	ld.global.u64 	%rd333, [%rd332];
	mad.lo.s64 	%rd557, %rd333, %rd534, %rd188;
	add.s32 	%r205, %r205, -8;
	add.s32 	%r204, %r204, 8;
	setp.ne.s32 	%p29, %r204, 0;
	@%p29 bra 	$L__BB330_60;
	add.s32 	%r207, %r205, 3;
$L__BB330_86:
	setp.eq.s32 	%p30, %r25, 0;
	@%p30 bra 	$L__BB330_115;
	and.b32  	%r41, %r23, 3;
	setp.lt.u32 	%p31, %r25, 4;
	@%p31 bra 	$L__BB330_101;
	mul.wide.u32 	%rd335, %r207, 8;
	add.s64 	%rd336, %rd2, %rd335;
	ld.global.u64 	%rd200, [%rd336];
	or.b64  	%rd337, %rd548, %rd200;
	and.b64  	%rd338, %rd337, -4294967296;
	setp.ne.s64 	%p32, %rd338, 0;
	@%p32 bra 	$L__BB330_90;
	cvt.u32.u64 	%r97, %rd200;
	cvt.u32.u64 	%r98, %rd548;
	div.u32 	%r99, %r98, %r97;
	mul.lo.s32 	%r100, %r99, %r97;
	sub.s32 	%r101, %r98, %r100;
	cvt.u64.u32 	%rd538, %r99;
	cvt.u64.u32 	%rd539, %r101;
	bra.uni 	$L__BB330_91;
$L__BB330_90:
	div.s64 	%rd538, %rd548, %rd200;
	mul.lo.s64 	%rd339, %rd538, %rd200;
	sub.s64 	%rd539, %rd548, %rd339;
$L__BB330_91:
	add.s64 	%rd341, %rd1, %rd335;
	ld.global.u64 	%rd342, [%rd341];
	mad.lo.s64 	%rd207, %rd342, %rd539, %rd557;
	add.s32 	%r42, %r207, -1;
	mul.wide.u32 	%rd343, %r42, 8;
	add.s64 	%rd344, %rd2, %rd343;
	ld.global.u64 	%rd208, [%rd344];
	or.b64  	%rd345, %rd538, %rd208;
	and.b64  	%rd346, %rd345, -4294967296;
	setp.ne.s64 	%p33, %rd346, 0;
	@%p33 bra 	$L__BB330_93;
	cvt.u32.u64 	%r102, %rd208;
	cvt.u32.u64 	%r103, %rd538;
	div.u32 	%r104, %r103, %r102;
	mul.lo.s32 	%r105, %r104, %r102;
	sub.s32 	%r106, %r103, %r105;
	cvt.u64.u32 	%rd540, %r104;
	cvt.u64.u32 	%rd541, %r106;
	bra.uni 	$L__BB330_94;
$L__BB330_93:
	div.s64 	%rd540, %rd538, %rd208;
	mul.lo.s64 	%rd347, %rd540, %rd208;
	sub.s64 	%rd541, %rd538, %rd347;
$L__BB330_94:
	add.s64 	%rd349, %rd1, %rd343;
	ld.global.u64 	%rd350, [%rd349];
	mad.lo.s64 	%rd215, %rd350, %rd541, %rd207;
	add.s32 	%r43, %r207, -2;
	mul.wide.u32 	%rd351, %r43, 8;
	add.s64 	%rd352, %rd2, %rd351;
	ld.global.u64 	%rd216, [%rd352];
	or.b64  	%rd353, %rd540, %rd216;
	and.b64  	%rd354, %rd353, -4294967296;
	setp.ne.s64 	%p34, %rd354, 0;
	@%p34 bra 	$L__BB330_96;
	cvt.u32.u64 	%r107, %rd216;
	cvt.u32.u64 	%r108, %rd540;
	div.u32 	%r109, %r108, %r107;
	mul.lo.s32 	%r110, %r109, %r107;
	sub.s32 	%r111, %r108, %r110;
	cvt.u64.u32 	%rd542, %r109;
	cvt.u64.u32 	%rd543, %r111;
	bra.uni 	$L__BB330_97;
$L__BB330_96:
	div.s64 	%rd542, %rd540, %rd216;
	mul.lo.s64 	%rd355, %rd542, %rd216;
	sub.s64 	%rd543, %rd540, %rd355;
$L__BB330_97:
	add.s64 	%rd357, %rd1, %rd351;
	ld.global.u64 	%rd358, [%rd357];
	mad.lo.s64 	%rd223, %rd358, %rd543, %rd215;
	add.s32 	%r44, %r207, -3;
	mul.wide.u32 	%rd359, %r44, 8;
	add.s64 	%rd360, %rd2, %rd359;
	ld.global.u64 	%rd224, [%rd360];
	or.b64  	%rd361, %rd542, %rd224;
	and.b64  	%rd362, %rd361, -4294967296;
	setp.ne.s64 	%p35, %rd362, 0;
	@%p35 bra 	$L__BB330_99;
	cvt.u32.u64 	%r112, %rd224;
	cvt.u32.u64 	%r113, %rd542;
	div.u32 	%r114, %r113, %r112;
	mul.lo.s32 	%r115, %r114, %r112;
	sub.s32 	%r116, %r113, %r115;
	cvt.u64.u32 	%rd548, %r114;
	cvt.u64.u32 	%rd545, %r116;
	bra.uni 	$L__BB330_100;
$L__BB330_99:
	div.s64 	%rd548, %rd542, %rd224;
	mul.lo.s64 	%rd363, %rd548, %rd224;
	sub.s64 	%rd545, %rd542, %rd363;
$L__BB330_100:
	add.s64 	%rd365, %rd1, %rd359;
	ld.global.u64 	%rd366, [%rd365];
	mad.lo.s64 	%rd557, %rd366, %rd545, %rd223;
	add.s32 	%r207, %r207, -4;
$L__BB330_101:
	setp.eq.s32 	%p36, %r41, 0;
	@%p36 bra 	$L__BB330_115;
	setp.eq.s32 	%p37, %r41, 1;
	@%p37 bra 	$L__BB330_110;
	mul.wide.u32 	%rd368, %r207, 8;
	add.s64 	%rd369, %rd2, %rd368;
	ld.global.u64 	%rd235, [%rd369];
	or.b64  	%rd370, %rd548, %rd235;
	and.b64  	%rd371, %rd370, -4294967296;
	setp.ne.s64 	%p38, %rd371, 0;
	@%p38 bra 	$L__BB330_105;
	cvt.u32.u64 	%r117, %rd235;
	cvt.u32.u64 	%r118, %rd548;
	div.u32 	%r119, %r118, %r117;
	mul.lo.s32 	%r120, %r119, %r117;
	sub.s32 	%r121, %r118, %r120;
	cvt.u64.u32 	%rd549, %r119;
	cvt.u64.u32 	%rd550, %r121;
	bra.uni 	$L__BB330_106;
$L__BB330_105:
	div.s64 	%rd549, %rd548, %rd235;
	mul.lo.s64 	%rd372, %rd549, %rd235;
	sub.s64 	%rd550, %rd548, %rd372;
$L__BB330_106:
	add.s64 	%rd374, %rd1, %rd368;
	ld.global.u64 	%rd375, [%rd374];
	mad.lo.s64 	%rd242, %rd375, %rd550, %rd557;
	add.s32 	%r47, %r207, -1;
	mul.wide.u32 	%rd376, %r47, 8;
	add.s64 	%rd377, %rd2, %rd376;
	ld.global.u64 	%rd243, [%rd377];
	or.b64  	%rd378, %rd549, %rd243;
	and.b64  	%rd379, %rd378, -4294967296;
	setp.ne.s64 	%p39, %rd379, 0;
	@%p39 bra 	$L__BB330_108;
	cvt.u32.u64 	%r122, %rd243;
	cvt.u32.u64 	%r123, %rd549;
	div.u32 	%r124, %r123, %r122;
	mul.lo.s32 	%r125, %r124, %r122;
	sub.s32 	%r126, %r123, %r125;
	cvt.u64.u32 	%rd548, %r124;
	cvt.u64.u32 	%rd552, %r126;
	bra.uni 	$L__BB330_109;
$L__BB330_108:
	div.s64 	%rd548, %rd549, %rd243;
	mul.lo.s64 	%rd380, %rd548, %rd243;
	sub.s64 	%rd552, %rd549, %rd380;
$L__BB330_109:
	add.s64 	%rd382, %rd1, %rd376;
	ld.global.u64 	%rd383, [%rd382];
	mad.lo.s64 	%rd557, %rd383, %rd552, %rd242;
	add.s32 	%r207, %r207, -2;
$L__BB330_110:
	and.b32  	%r127, %r23, 1;
	setp.eq.b32 	%p40, %r127, 1;
	not.pred 	%p41, %p40;
	@%p41 bra 	$L__BB330_115;
	mul.wide.u32 	%rd384, %r207, 8;
	add.s64 	%rd385, %rd2, %rd384;
	ld.global.u64 	%rd254, [%rd385];
	or.b64  	%rd386, %rd548, %rd254;
	and.b64  	%rd387, %rd386, -4294967296;
	setp.ne.s64 	%p42, %rd387, 0;
	@%p42 bra 	$L__BB330_113;
	cvt.u32.u64 	%r128, %rd254;
	cvt.u32.u64 	%r129, %rd548;
	rem.u32 	%r130, %r129, %r128;
	cvt.u64.u32 	%rd556, %r130;
	bra.uni 	$L__BB330_114;
$L__BB330_113:
	rem.s64 	%rd556, %rd548, %rd254;
$L__BB330_114:
	add.s64 	%rd389, %rd1, %rd384;
	ld.global.u64 	%rd390, [%rd389];
	mad.lo.s64 	%rd557, %rd390, %rd556, %rd557;
$L__BB330_115:
	shl.b64 	%rd391, %rd557, 1;
	add.s64 	%rd392, %rd3, %rd391;
	ld.global.u16 	%rs2, [%rd392];
	setp.ne.s16 	%p43, %rs2, 0;
	selp.u16 	%rs3, 1, 0, %p43;
	st.shared.u8 	[%r5], %rs3;
$L__BB330_116:
	bar.sync 	0;
	setp.lt.u32 	%p67, %r209, 66;
	@%p67 bra 	$L__BB330_122;
$L__BB330_117:
	shr.u32 	%r51, %r209, 1;
	setp.ge.u32 	%p68, %r1, %r51;
	@%p68 bra 	$L__BB330_121;
	ld.shared.u8 	%rs7, [%r5];
	setp.ne.s16 	%p70, %rs7, 0;
	mov.pred 	%p87, -1;
	@%p70 bra 	$L__BB330_120;
	add.s32 	%r199, %r5, %r51;
	ld.shared.u8 	%rs8, [%r199];
	setp.ne.s16 	%p87, %rs8, 0;
$L__BB330_120:
	selp.u16 	%rs9, 1, 0, %p87;
	st.shared.u8 	[%r5], %rs9;
$L__BB330_121:
	bar.sync 	0;
	setp.gt.u32 	%p71, %r209, 131;
	mov.u32 	%r209, %r51;
	@%p71 bra 	$L__BB330_117;
$L__BB330_122:
	setp.gt.u32 	%p72, %r1, 31;
	@%p72 bra 	$L__BB330_137;
	ld.volatile.shared.u8 	%rs10, [%r5];
	setp.ne.s16 	%p74, %rs10, 0;
	mov.pred 	%p88, -1;
	@%p74 bra 	$L__BB330_125;
	ld.volatile.shared.u8 	%rs11, [%r5+32];
	setp.ne.s16 	%p88, %rs11, 0;
$L__BB330_125:
	selp.u16 	%rs12, 1, 0, %p88;
	st.volatile.shared.u8 	[%r5], %rs12;
	ld.volatile.shared.u8 	%rs13, [%r5];
	setp.ne.s16 	%p76, %rs13, 0;
	mov.pred 	%p89, -1;
	@%p76 bra 	$L__BB330_127;
	ld.volatile.shared.u8 	%rs14, [%r5+16];
	setp.ne.s16 	%p89, %rs14, 0;
$L__BB330_127:
	selp.u16 	%rs15, 1, 0, %p89;
	st.volatile.shared.u8 	[%r5], %rs15;
	ld.volatile.shared.u8 	%rs16, [%r5];
	setp.ne.s16 	%p78, %rs16, 0;
	mov.pred 	%p90, -1;
	@%p78 bra 	$L__BB330_129;
	ld.volatile.shared.u8 	%rs17, [%r5+8];
	setp.ne.s16 	%p90, %rs17, 0;
$L__BB330_129:
	selp.u16 	%rs18, 1, 0, %p90;
	st.volatile.shared.u8 	[%r5], %rs18;
	ld.volatile.shared.u8 	%rs19, [%r5];
	setp.ne.s16 	%p80, %rs19, 0;
	mov.pred 	%p91, -1;
	@%p80 bra 	$L__BB330_131;
	ld.volatile.shared.u8 	%rs20, [%r5+4];
	setp.ne.s16 	%p91, %rs20, 0;
$L__BB330_131:
	selp.u16 	%rs21, 1, 0, %p91;
	st.volatile.shared.u8 	[%r5], %rs21;
	ld.volatile.shared.u8 	%rs22, [%r5];
	setp.ne.s16 	%p82, %rs22, 0;
	mov.pred 	%p92, -1;
	@%p82 bra 	$L__BB330_133;
	ld.volatile.shared.u8 	%rs23, [%r5+2];
	setp.ne.s16 	%p92, %rs23, 0;
$L__BB330_133:
	selp.u16 	%rs24, 1, 0, %p92;
	st.volatile.shared.u8 	[%r5], %rs24;
	ld.volatile.shared.u8 	%rs25, [%r5];
	setp.ne.s16 	%p84, %rs25, 0;
	mov.pred 	%p93, -1;
	@%p84 bra 	$L__BB330_135;
	ld.volatile.shared.u8 	%rs26, [%r5+1];
	setp.ne.s16 	%p93, %rs26, 0;
$L__BB330_135:
	selp.u16 	%rs27, 1, 0, %p93;
	st.volatile.shared.u8 	[%r5], %rs27;
	setp.ne.s32 	%p85, %r1, 0;
	@%p85 bra 	$L__BB330_137;
	ld.shared.u8 	%rs28, [anysdata_i16];
	cvt.u64.u32 	%rd470, %r2;
	cvta.to.global.u64 	%rd471, %rd260;
	add.s64 	%rd472, %rd471, %rd470;
	st.global.u8 	[%rd472], %rs28;
$L__BB330_137:
	ret;

}
	// .globl	uncontiguous_cumulate_any_i16
.visible .entry uncontiguous_cumulate_any_i16(
	.param .u64 .ptr .align 1 uncontiguous_cumulate_any_i16_param_0,
	.param .u64 .ptr .align 1 uncontiguous_cumulate_any_i16_param_1,
	.param .u64 .ptr .align 1 uncontiguous_cumulate_any_i16_param_2,
	.param .u64 .ptr .align 1 uncontiguous_cumulate_any_i16_param_3,
	.param .u64 uncontiguous_cumulate_any_i16_param_4,
	.param .u64 uncontiguous_cumulate_any_i16_param_5
)
{
	.reg .pred 	%p<93>;
	.reg .b16 	%rs<28>;
	.reg .b32 	%r<210>;
	.reg .b64 	%rd<555>;

	ld.param.u64 	%rd260, [uncontiguous_cumulate_any_i16_param_0];
	ld.param.u64 	%rd263, [uncontiguous_cumulate_any_i16_param_1];
	ld.param.u64 	%rd264, [uncontiguous_cumulate_any_i16_param_2];
	ld.param.u64 	%rd265, [uncontiguous_cumulate_any_i16_param_3];
	ld.param.u64 	%rd261, [uncontiguous_cumulate_any_i16_param_4];
	ld.param.u64 	%rd262, [uncontiguous_cumulate_any_i16_param_5];
	cvta.to.global.u64 	%rd1, %rd265;
	cvta.to.global.u64 	%rd2, %rd264;
	cvta.to.global.u64 	%rd3, %rd263;
	mov.u32 	%r1, %tid.x;
	mov.u32 	%r2, %ctaid.x;
	mov.u32 	%r209, %ntid.x;
	mul.lo.s32 	%r52, %r2, %r209;
	shl.b32 	%r53, %r52, 1;
	add.s32 	%r4, %r53, %r1;
	mov.u32 	%r54, anysdata_i16;
	add.s32 	%r5, %r54, %r1;
	mov.b16 	%rs1, 0;
	st.shared.u8 	[%r5], %rs1;
	add.s32 	%r55, %r4, %r209;
	cvt.u64.u32 	%rd508, %r55;
	setp.le.u64 	%p17, %rd262, %rd508;
	@%p17 bra 	$L__BB331_56;
	cvt.u32.u64 	%r6, %rd261;
	add.s32 	%r203, %r6, -1;
	setp.lt.s32 	%p43, %r203, 0;
	mov.b64 	%rd512, 0;
	mov.u64 	%rd513, %rd512;
	@%p43 bra 	$L__BB331_53;
	cvt.u64.u32 	%rd509, %r4;
	setp.lt.u32 	%p44, %r203, 3;
	mov.b64 	%rd513, 0;
	mov.u64 	%rd512, %rd513;
	@%p44 bra 	$L__BB331_30;
	add.s32 	%r201, %r6, -2;
	and.b32  	%r131, %r6, -4;
	neg.s32 	%r200, %r131;
	mov.b64 	%rd513, 0;
$L__BB331_4:
	.pragma "nounroll";
	add.s32 	%r12, %r201, 1;
	mul.wide.u32 	%rd396, %r12, 8;
	add.s64 	%rd397, %rd2, %rd396;
	ld.global.u64 	%rd10, [%rd397];
	or.b64  	%rd398, %rd509, %rd10;
	and.b64  	%rd399, %rd398, -4294967296;
	setp.ne.s64 	%p45, %rd399, 0;
	@%p45 bra 	$L__BB331_6;
	cvt.u32.u64 	%r132, %rd10;
	cvt.u32.u64 	%r133, %rd509;
	div.u32 	%r134, %r133, %r132;
	mul.lo.s32 	%r135, %r134, %r132;
	sub.s32 	%r136, %r133, %r135;
	cvt.u64.u32 	%rd474, %r134;
	cvt.u64.u32 	%rd475, %r136;
	bra.uni 	$L__BB331_7;
$L__BB331_6:
	div.s64 	%rd474, %rd509, %rd10;
	mul.lo.s64 	%rd400, %rd474, %rd10;
	sub.s64 	%rd475, %rd509, %rd400;
$L__BB331_7:
	mul.wide.u32 	%rd401, %r12, 8;
	add.s64 	%rd402, %rd1, %rd401;
	ld.global.u64 	%rd17, [%rd402];
	mad.lo.s64 	%rd18, %rd17, %rd475, %rd512;
	or.b64  	%rd403, %rd508, %rd10;
	and.b64  	%rd404, %rd403, -4294967296;
	setp.ne.s64 	%p46, %rd404, 0;
	@%p46 bra 	$L__BB331_9;
	cvt.u32.u64 	%r137, %rd10;
	cvt.u32.u64 	%r138, %rd508;
	div.u32 	%r139, %r138, %r137;
	mul.lo.s32 	%r140, %r139, %r137;
	sub.s32 	%r141, %r138, %r140;
	cvt.u64.u32 	%rd476, %r139;
	cvt.u64.u32 	%rd477, %r141;
	bra.uni 	$L__BB331_10;
$L__BB331_9:
	div.s64 	%rd476, %rd508, %rd10;
	mul.lo.s64 	%rd405, %rd476, %rd10;
	sub.s64 	%rd477, %rd508, %rd405;
$L__BB331_10:
	mad.lo.s64 	%rd25, %rd477, %rd17, %rd513;
	add.s32 	%r13, %r201, -2;
	mul.wide.u32 	%rd406, %r201, 8;
	add.s64 	%rd407, %rd2, %rd406;
	ld.global.u64 	%rd26, [%rd407];
	or.b64  	%rd408, %rd474, %rd26;
	and.b64  	%rd409, %rd408, -4294967296;
	setp.ne.s64 	%p47, %rd409, 0;
	@%p47 bra 	$L__BB331_12;
	cvt.u32.u64 	%r142, %rd26;
	cvt.u32.u64 	%r143, %rd474;
	div.u32 	%r144, %r143, %r142;
	mul.lo.s32 	%r145, %r144, %r142;
	sub.s32 	%r146, %r143, %r145;
	cvt.u64.u32 	%rd478, %r144;
	cvt.u64.u32 	%rd479, %r146;
	bra.uni 	$L__BB331_13;
$L__BB331_12:
	div.s64 	%rd478, %rd474, %rd26;
	mul.lo.s64 	%rd410, %rd478, %rd26;
	sub.s64 	%rd479, %rd474, %rd410;
$L__BB331_13:
	mul.wide.u32 	%rd411, %r201, 8;
	add.s64 	%rd412, %rd1, %rd411;
	ld.global.u64 	%rd33, [%rd412];
	mad.lo.s64 	%rd34, %rd33, %rd479, %rd18;
	or.b64  	%rd413, %rd476, %rd26;
	and.b64  	%rd414, %rd413, -4294967296;
	setp.ne.s64 	%p48, %rd414, 0;
	@%p48 bra 	$L__BB331_15;
	cvt.u32.u64 	%r147, %rd26;
	cvt.u32.u64 	%r148, %rd476;
	div.u32 	%r149, %r148, %r147;
	mul.lo.s32 	%r150, %r149, %r147;
	sub.s32 	%r151, %r148, %r150;
	cvt.u64.u32 	%rd480, %r149;
	cvt.u64.u32 	%rd481, %r151;
	bra.uni 	$L__BB331_16;
$L__BB331_15:
	div.s64 	%rd480, %rd476, %rd26;
	mul.lo.s64 	%rd415, %rd480, %rd26;
	sub.s64 	%rd481, %rd476, %rd415;
$L__BB331_16:
	mad.lo.s64 	%rd41, %rd481, %rd33, %rd25;
	add.s32 	%r14, %r201, -1;
	mul.wide.u32 	%rd416, %r14, 8;
	add.s64 	%rd417, %rd2, %rd416;
	ld.global.u64 	%rd42, [%rd417];
	or.b64  	%rd418, %rd478, %rd42;
	and.b64  	%rd419, %rd418, -4294967296;
	setp.ne.s64 	%p49, %rd419, 0;
	@%p49 bra 	$L__BB331_18;
	cvt.u32.u64 	%r152, %rd42;
	cvt.u32.u64 	%r153, %rd478;
	div.u32 	%r154, %r153, %r152;
	mul.lo.s32 	%r155, %r154, %r152;
	sub.s32 	%r156, %r153, %r155;
	cvt.u64.u32 	%rd482, %r154;
	cvt.u64.u32 	%rd483, %r156;
	bra.uni 	$L__BB331_19;
$L__BB331_18:
	div.s64 	%rd482, %rd478, %rd42;
	mul.lo.s64 	%rd420, %rd482, %rd42;
	sub.s64 	%rd483, %rd478, %rd420;
$L__BB331_19:
	mul.wide.u32 	%rd421, %r14, 8;
	add.s64 	%rd422, %rd1, %rd421;
	ld.global.u64 	%rd49, [%rd422];
	mad.lo.s64 	%rd50, %rd49, %rd483, %rd34;
	or.b64  	%rd423, %rd480, %rd42;
	and.b64  	%rd424, %rd423, -4294967296;
	setp.ne.s64 	%p50, %rd424, 0;
	@%p50 bra 	$L__BB331_21;
	cvt.u32.u64 	%r157, %rd42;
	cvt.u32.u64 	%r158, %rd480;
	div.u32 	%r159, %r158, %r157;
	mul.lo.s32 	%r160, %r159, %r157;
	sub.s32 	%r161, %r158, %r160;
	cvt.u64.u32 	%rd484, %r159;
	cvt.u64.u32 	%rd485, %r161;
	bra.uni 	$L__BB331_22;
$L__BB331_21:
	div.s64 	%rd484, %rd480, %rd42;
	mul.lo.s64 	%rd425, %rd484, %rd42;
	sub.s64 	%rd485, %rd480, %rd425;
$L__BB331_22:
	mad.lo.s64 	%rd57, %rd485, %rd49, %rd41;
	mul.wide.u32 	%rd426, %r13, 8;
	add.s64 	%rd427, %rd2, %rd426;
	ld.global.u64 	%rd58, [%rd427];
	or.b64  	%rd428, %rd482, %rd58;
	and.b64  	%rd429, %rd428, -4294967296;
	setp.ne.s64 	%p51, %rd429, 0;
	@%p51 bra 	$L__BB331_24;
	cvt.u32.u64 	%r162, %rd58;
	cvt.u32.u64 	%r163, %rd482;
	div.u32 	%r164, %r163, %r162;
	mul.lo.s32 	%r165, %r164, %r162;
	sub.s32 	%r166, %r163, %r165;
	cvt.u64.u32 	%rd509, %r164;
	cvt.u64.u32 	%rd487, %r166;
	bra.uni 	$L__BB331_25;
$L__BB331_24:
	div.s64 	%rd509, %rd482, %rd58;
	mul.lo.s64 	%rd430, %rd509, %rd58;
	sub.s64 	%rd487, %rd482, %rd430;
$L__BB331_25:
	mul.wide.u32 	%rd431, %r13, 8;
	add.s64 	%rd432, %rd1, %rd431;
	ld.global.u64 	%rd65, [%rd432];
	mad.lo.s64 	%rd512, %rd65, %rd487, %rd50;
	or.b64  	%rd433, %rd484, %rd58;
	and.b64  	%rd434, %rd433, -4294967296;
	setp.ne.s64 	%p52, %rd434, 0;
	@%p52 bra 	$L__BB331_27;
	cvt.u32.u64 	%r167, %rd58;
	cvt.u32.u64 	%r168, %rd484;
	div.u32 	%r169, %r168, %r167;
	mul.lo.s32 	%r170, %r169, %r167;
	sub.s32 	%r171, %r168, %r170;
	cvt.u64.u32 	%rd508, %r169;
	cvt.u64.u32 	%rd489, %r171;
	bra.uni 	$L__BB331_28;
$L__BB331_27:
	div.s64 	%rd508, %rd484, %rd58;
	mul.lo.s64 	%rd435, %rd508, %rd58;
	sub.s64 	%rd489, %rd484, %rd435;
$L__BB331_28:
	mad.lo.s64 	%rd513, %rd489, %rd65, %rd57;
	add.s32 	%r201, %r201, -4;
	add.s32 	%r200, %r200, 4;
	setp.ne.s32 	%p53, %r200, 0;
	@%p53 bra 	$L__BB331_4;
	add.s32 	%r203, %r201, 1;
$L__BB331_30:
	and.b32  	%r19, %r6, 3;
	setp.eq.s32 	%p54, %r19, 0;
	@%p54 bra 	$L__BB331_53;
	setp.eq.s32 	%p55, %r19, 1;
	@%p55 bra 	$L__BB331_45;
	mul.wide.u32 	%rd437, %r203, 8;
	add.s64 	%rd438, %rd2, %rd437;
	ld.global.u64 	%rd80, [%rd438];
	or.b64  	%rd439, %rd509, %rd80;
	and.b64  	%rd440, %rd439, -4294967296;
	setp.ne.s64 	%p56, %rd440, 0;
	@%p56 bra 	$L__BB331_34;
	cvt.u32.u64 	%r172, %rd80;
	cvt.u32.u64 	%r173, %rd509;
	div.u32 	%r174, %r173, %r172;
	mul.lo.s32 	%r175, %r174, %r172;
	sub.s32 	%r176, %r173, %r175;
	cvt.u64.u32 	%rd496, %r174;
	cvt.u64.u32 	%rd497, %r176;
	bra.uni 	$L__BB331_35;
$L__BB331_34:
	div.s64 	%rd496, %rd509, %rd80;
	mul.lo.s64 	%rd441, %rd496, %rd80;
	sub.s64 	%rd497, %rd509, %rd441;
$L__BB331_35:
	add.s64 	%rd443, %rd1, %rd437;
	ld.global.u64 	%rd87, [%rd443];
	mad.lo.s64 	%rd88, %rd87, %rd497, %rd512;
	or.b64  	%rd444, %rd508, %rd80;
	and.b64  	%rd445, %rd444, -4294967296;
	setp.ne.s64 	%p57, %rd445, 0;
	@%p57 bra 	$L__BB331_37;
	cvt.u32.u64 	%r177, %rd80;
	cvt.u32.u64 	%r178, %rd508;
	div.u32 	%r179, %r178, %r177;
	mul.lo.s32 	%r180, %r179, %r177;
	sub.s32 	%r181, %r178, %r180;
	cvt.u64.u32 	%rd498, %r179;
	cvt.u64.u32 	%rd499, %r181;
	bra.uni 	$L__BB331_38;
$L__BB331_37:
	div.s64 	%rd498, %rd508, %rd80;
	mul.lo.s64 	%rd446, %rd498, %rd80;
	sub.s64 	%rd499, %rd508, %rd446;
$L__BB331_38:
	mad.lo.s64 	%rd95, %rd499, %rd87, %rd513;
	add.s32 	%r20, %r203, -1;
	mul.wide.u32 	%rd447, %r20, 8;
	add.s64 	%rd448, %rd2, %rd447;
	ld.global.u64 	%rd96, [%rd448];
	or.b64  	%rd449, %rd496, %rd96;
	and.b64  	%rd450, %rd449, -4294967296;
	setp.ne.s64 	%p58, %rd450, 0;
	@%p58 bra 	$L__BB331_40;
	cvt.u32.u64 	%r182, %rd96;
	cvt.u32.u64 	%r183, %rd496;
	div.u32 	%r184, %r183, %r182;
	mul.lo.s32 	%r185, %r184, %r182;
	sub.s32 	%r186, %r183, %r185;
	cvt.u64.u32 	%rd509, %r184;
	cvt.u64.u32 	%rd501, %r186;
	bra.uni 	$L__BB331_41;
$L__BB331_40:
	div.s64 	%rd509, %rd496, %rd96;
	mul.lo.s64 	%rd451, %rd509, %rd96;
	sub.s64 	%rd501, %rd496, %rd451;
$L__BB331_41:
	add.s64 	%rd453, %rd1, %rd447;
	ld.global.u64 	%rd103, [%rd453];
	mad.lo.s64 	%rd512, %rd103, %rd501, %rd88;
	or.b64  	%rd454, %rd498, %rd96;
	and.b64  	%rd455, %rd454, -4294967296;
	setp.ne.s64 	%p59, %rd455, 0;
	@%p59 bra 	$L__BB331_43;
	cvt.u32.u64 	%r187, %rd96;
	cvt.u32.u64 	%r188, %rd498;
	div.u32 	%r189, %r188, %r187;
	mul.lo.s32 	%r190, %r189, %r187;
	sub.s32 	%r191, %r188, %r190;
	cvt.u64.u32 	%rd508, %r189;
	cvt.u64.u32 	%rd503, %r191;
	bra.uni 	$L__BB331_44;
$L__BB331_43:
	div.s64 	%rd508, %rd498, %rd96;
	mul.lo.s64 	%rd456, %rd508, %rd96;
	sub.s64 	%rd503, %rd498, %rd456;
$L__BB331_44:
	mad.lo.s64 	%rd513, %rd503, %rd103, %rd95;
	add.s32 	%r203, %r203, -2;
$L__BB331_45:
	and.b32  	%r192, %r6, 1;
	setp.eq.b32 	%p60, %r192, 1;
	not.pred 	%p61, %p60;
	@%p61 bra 	$L__BB331_53;
	mul.wide.u32 	%rd457, %r203, 8;
	add.s64 	%rd458, %rd2, %rd457;
	ld.global.u64 	%rd118, [%rd458];
	or.b64  	%rd459, %rd509, %rd118;
	and.b64  	%rd460, %rd459, -4294967296;
	setp.ne.s64 	%p62, %rd460, 0;
	@%p62 bra 	$L__BB331_48;
	cvt.u32.u64 	%r193, %rd118;
	cvt.u32.u64 	%r194, %rd509;
	rem.u32 	%r195, %r194, %r193;
	cvt.u64.u32 	%rd510, %r195;
	bra.uni 	$L__BB331_49;
$L__BB331_48:
	rem.s64 	%rd510, %rd509, %rd118;
$L__BB331_49:
	add.s64 	%rd462, %rd1, %rd457;
	ld.global.u64 	%rd122, [%rd462];
	mad.lo.s64 	%rd512, %rd122, %rd510, %rd512;
	or.b64  	%rd463, %rd508, %rd118;
	and.b64  	%rd464, %rd463, -4294967296;
	setp.ne.s64 	%p63, %rd464, 0;
	@%p63 bra 	$L__BB331_51;
	cvt.u32.u64 	%r196, %rd118;
	cvt.u32.u64 	%r197, %rd508;
	rem.u32 	%r198, %r197, %r196;
	cvt.u64.u32 	%rd511, %r198;
	bra.uni 	$L__BB331_52;
$L__BB331_51:
	rem.s64 	%rd511, %rd508, %rd118;
$L__BB331_52:
	mad.lo.s64 	%rd513, %rd511, %rd122, %rd513;
$L__BB331_53:
	add.s64 	%rd465, %rd3, %rd512;
	ld.global.u8 	%rs3, [%rd465];
	setp.ne.s16 	%p65, %rs3, 0;
	mov.pred 	%p85, -1;
	@%p65 bra 	$L__BB331_55;
	add.s64 	%rd466, %rd3, %rd513;
	ld.global.u8 	%rs4, [%rd466];
	setp.ne.s16 	%p85, %rs4, 0;
$L__BB331_55:
	selp.u16 	%rs5, 1, 0, %p85;
	st.shared.u8 	[%r5], %rs5;
	bra.uni 	$L__BB331_116;
$L__BB331_56:
	cvt.u64.u32 	%rd545, %r4;
	setp.le.u64 	%p18, %rd262, %rd545;
	@%p18 bra 	$L__BB331_116;
	cvt.u32.u64 	%r23, %rd261;
	add.s32 	%r207, %r23, -1;
	setp.lt.s32 	%p19, %r207, 0;
	mov.b64 	%rd554, 0;
	@%p19 bra 	$L__BB331_115;
	and.b32  	%r25, %r23, 7;
	setp.lt.u32 	%p20, %r207, 7;
	mov.b64 	%rd554, 0;
	@%p20 bra 	$L__BB331_86;
	add.s32 	%r205, %r23, -4;
	and.b32  	%r56, %r23, -8;
	neg.s32 	%r204, %r56;
	mov.b64 	%rd554, 0;
$L__BB331_60:
	.pragma "nounroll";
	add.s32 	%r30, %r205, 3;
	mul.wide.u32 	%rd270, %r30, 8;
	add.s64 	%rd271, %rd2, %rd270;
	ld.global.u64 	%rd133, [%rd271];
	or.b64  	%rd272, %rd545, %rd133;
	and.b64  	%rd273, %rd272, -4294967296;
	setp.ne.s64 	%p21, %rd273, 0;
	@%p21 bra 	$L__BB331_62;
	cvt.u32.u64 	%r57, %rd133;
	cvt.u32.u64 	%r58, %rd545;
	div.u32 	%r59, %r58, %r57;
	mul.lo.s32 	%r60, %r59, %r57;
	sub.s32 	%r61, %r58, %r60;
	cvt.u64.u32 	%rd516, %r59;
	cvt.u64.u32 	%rd517, %r61;
	bra.uni 	$L__BB331_63;
$L__BB331_62:
	div.s64 	%rd516, %rd545, %rd133;
	mul.lo.s64 	%rd274, %rd516, %rd133;
	sub.s64 	%rd517, %rd545, %rd274;
$L__BB331_63:
	add.s64 	%rd276, %rd1, %rd270;
	ld.global.u64 	%rd277, [%rd276];
	mad.lo.s64 	%rd140, %rd277, %rd517, %rd554;
	add.s32 	%r31, %r205, 2;
	mul.wide.u32 	%rd278, %r31, 8;
	add.s64 	%rd279, %rd2, %rd278;
	ld.global.u64 	%rd141, [%rd279];
	or.b64  	%rd280, %rd516, %rd141;
	and.b64  	%rd281, %rd280, -4294967296;
	setp.ne.s64 	%p22, %rd281, 0;
	@%p22 bra 	$L__BB331_65;
	cvt.u32.u64 	%r62, %rd141;
	cvt.u32.u64 	%r63, %rd516;
	div.u32 	%r64, %r63, %r62;
	mul.lo.s32 	%r65, %r64, %r62;
	sub.s32 	%r66, %r63, %r65;
	cvt.u64.u32 	%rd518, %r64;
	cvt.u64.u32 	%rd519, %r66;
	bra.uni 	$L__BB331_66;
$L__BB331_65:
	div.s64 	%rd518, %rd516, %rd141;
	mul.lo.s64 	%rd282, %rd518, %rd141;
	sub.s64 	%rd519, %rd516, %rd282;
$L__BB331_66:
	add.s64 	%rd284, %rd1, %rd278;
	ld.global.u64 	%rd285, [%rd284];
	mad.lo.s64 	%rd148, %rd285, %rd519, %rd140;
	add.s32 	%r32, %r205, 1;
	mul.wide.u32 	%rd286, %r32, 8;
	add.s64 	%rd287, %rd2, %rd286;
	ld.global.u64 	%rd149, [%rd287];
	or.b64  	%rd288, %rd518, %rd149;
	and.b64  	%rd289, %rd288, -4294967296;
	setp.ne.s64 	%p23, %rd289, 0;
	@%p23 bra 	$L__BB331_68;
	cvt.u32.u64 	%r67, %rd149;
	cvt.u32.u64 	%r68, %rd518;
	div.u32 	%r69, %r68, %r67;
	mul.lo.s32 	%r70, %r69, %r67;
	sub.s32 	%r71, %r68, %r70;
	cvt.u64.u32 	%rd520, %r69;
	cvt.u64.u32 	%rd521, %r71;
	bra.uni 	$L__BB331_69;
$L__BB331_68:
	div.s64 	%rd520, %rd518, %rd149;
	mul.lo.s64 	%rd290, %rd520, %rd149;
	sub.s64 	%rd521, %rd518, %rd290;
$L__BB331_69:
	add.s64 	%rd292, %rd1, %rd286;
	ld.global.u64 	%rd293, [%rd292];
	mad.lo.s64 	%rd156, %rd293, %rd521, %rd148;
	add.s32 	%r33, %r205, -4;
	mul.wide.u32 	%rd294, %r205, 8;
	add.s64 	%rd295, %rd2, %rd294;
	ld.global.u64 	%rd157, [%rd295];
	or.b64  	%rd296, %rd520, %rd157;
	and.b64  	%rd297, %rd296, -4294967296;
	setp.ne.s64 	%p24, %rd297, 0;
	@%p24 bra 	$L__BB331_71;
	cvt.u32.u64 	%r72, %rd157;
	cvt.u32.u64 	%r73, %rd520;
	div.u32 	%r74, %r73, %r72;
	mul.lo.s32 	%r75, %r74, %r72;
	sub.s32 	%r76, %r73, %r75;
	cvt.u64.u32 	%rd522, %r74;
	cvt.u64.u32 	%rd523, %r76;
	bra.uni 	$L__BB331_72;
$L__BB331_71:
	div.s64 	%rd522, %rd520, %rd157;
	mul.lo.s64 	%rd298, %rd522, %rd157;
	sub.s64 	%rd523, %rd520, %rd298;
$L__BB331_72:
	add.s64 	%rd300, %rd1, %rd294;
	ld.global.u64 	%rd301, [%rd300];
	mad.lo.s64 	%rd164, %rd301, %rd523, %rd156;
	add.s32 	%r34, %r205, -1;
	mul.wide.u32 	%rd302, %r34, 8;
	add.s64 	%rd303, %rd2, %rd302;
	ld.global.u64 	%rd165, [%rd303];
	or.b64  	%rd304, %rd522, %rd165;
	and.b64  	%rd305, %rd304, -4294967296;
	setp.ne.s64 	%p25, %rd305, 0;
	@%p25 bra 	$L__BB331_74;
	cvt.u32.u64 	%r77, %rd165;
	cvt.u32.u64 	%r78, %rd522;
	div.u32 	%r79, %r78, %r77;
	mul.lo.s32 	%r80, %r79, %r77;
	sub.s32 	%r81, %r78, %r80;
	cvt.u64.u32 	%rd524, %r79;
	cvt.u64.u32 	%rd525, %r81;
	bra.uni 	$L__BB331_75;
$L__BB331_74:
	div.s64 	%rd524, %rd522, %rd165;
	mul.lo.s64 	%rd306, %rd524, %rd165;
	sub.s64 	%rd525, %rd522, %rd306;
$L__BB331_75:
	add.s64 	%rd308, %rd1, %rd302;
	ld.global.u64 	%rd309, [%rd308];
	mad.lo.s64 	%rd172, %rd309, %rd525, %rd164;
	add.s32 	%r35, %r205, -2;
	mul.wide.u32 	%rd310, %r35, 8;
	add.s64 	%rd311, %rd2, %rd310;
	ld.global.u64 	%rd173, [%rd311];
	or.b64  	%rd312, %rd524, %rd173;
	and.b64  	%rd313, %rd312, -4294967296;
	setp.ne.s64 	%p26, %rd313, 0;
	@%p26 bra 	$L__BB331_77;
	cvt.u32.u64 	%r82, %rd173;
	cvt.u32.u64 	%r83, %rd524;
	div.u32 	%r84, %r83, %r82;
	mul.lo.s32 	%r85, %r84, %r82;
	sub.s32 	%r86, %r83, %r85;
	cvt.u64.u32 	%rd526, %r84;
	cvt.u64.u32 	%rd527, %r86;
	bra.uni 	$L__BB331_78;
$L__BB331_77:
	div.s64 	%rd526, %rd524, %rd173;
	mul.lo.s64 	%rd314, %rd526, %rd173;
	sub.s64 	%rd527, %rd524, %rd314;
$L__BB331_78:
	add.s64 	%rd316, %rd1, %rd310;
	ld.global.u64 	%rd317, [%rd316];
	mad.lo.s64 	%rd180, %rd317, %rd527, %rd172;
	add.s32 	%r36, %r205, -3;
	mul.wide.u32 	%rd318, %r36, 8;
	add.s64 	%rd319, %rd2, %rd318;
	ld.global.u64 	%rd181, [%rd319];
	or.b64  	%rd320, %rd526, %rd181;
	and.b64  	%rd321, %rd320, -4294967296;
	setp.ne.s64 	%p27, %rd321, 0;
	@%p27 bra 	$L__BB331_80;
	cvt.u32.u64 	%r87, %rd181;
	cvt.u32.u64 	%r88, %rd526;
	div.u32 	%r89, %r88, %r87;
	mul.lo.s32 	%r90, %r89, %r87;
	sub.s32 	%r91, %r88, %r90;
	cvt.u64.u32 	%rd528, %r89;
	cvt.u64.u32 	%rd529, %r91;
	bra.uni 	$L__BB331_81;
$L__BB331_80:
	div.s64 	%rd528, %rd526, %rd181;
	mul.lo.s64 	%rd322, %rd528, %rd181;
	sub.s64 	%rd529, %rd526, %rd322;
$L__BB331_81:
	add.s64 	%rd324, %rd1, %rd318;
	ld.global.u64 	%rd325, [%rd324];
	mad.lo.s64 	%rd188, %rd325, %rd529, %rd180;
	mul.wide.u32 	%rd326, %r33, 8;
	add.s64 	%rd327, %rd2, %rd326;
	ld.global.u64 	%rd189, [%rd327];
	or.b64  	%rd328, %rd528, %rd189;
	and.b64  	%rd329, %rd328, -4294967296;
	setp.ne.s64 	%p28, %rd329, 0;
	@%p28 bra 	$L__BB331_83;
	cvt.u32.u64 	%r92, %rd189;
	cvt.u32.u64 	%r93, %rd528;
	div.u32 	%r94, %r93, %r92;
	mul.lo.s32 	%r95, %r94, %r92;
	sub.s32 	%r96, %r93, %r95;
	cvt.u64.u32 	%rd545, %r94;
	cvt.u64.u32 	%rd531, %r96;
	bra.uni 	$L__BB331_84;
$L__BB331_83:
	div.s64 	%rd545, %rd528, %rd189;
	mul.lo.s64 	%rd330, %rd545, %rd189;
	sub.s64 	%rd531, %rd528, %rd330;
$L__BB331_84:
	add.s64 	%rd332, %rd1, %rd326;
	ld.global.u64 	%rd333, [%rd332];
	mad.lo.s64 	%rd554, %rd333, %rd531, %rd188;
	add.s32 	%r205, %r205, -8;
	add.s32 	%r204, %r204, 8;
	setp.ne.s32 	%p29, %r204, 0;
	@%p29 bra 	$L__BB331_60;
	add.s32 	%r207, %r205, 3;
$L__BB331_86:
	setp.eq.s32 	%p30, %r25, 0;
	@%p30 bra 	$L__BB331_115;
	and.b32  	%r41, %r23, 3;
	setp.lt.u32 	%p31, %r25, 4;
	@%p31 bra 	$L__BB331_101;
	mul.wide.u32 	%rd335, %r207, 8;
	add.s64 	%rd336, %rd2, %rd335;
	ld.global.u64 	%rd200, [%rd336];
	or.b64  	%rd337, %rd545, %rd200;
	and.b64  	%rd338, %rd337, -4294967296;
	setp.ne.s64 	%p32, %rd338, 0;
	@%p32 bra 	$L__BB331_90;
	cvt.u32.u64 	%r97, %rd200;
	cvt.u32.u64 	%r98, %rd545;
	div.u32 	%r99, %r98, %r97;
	mul.lo.s32 	%r100, %r99, %r97;
	sub.s32 	%r101, %r98, %r100;
	cvt.u64.u32 	%rd535, %r99;
	cvt.u64.u32 	%rd536, %r101;
	bra.uni 	$L__BB331_91;
$L__BB331_90:
	div.s64 	%rd535, %rd545, %rd200;
	mul.lo.s64 	%rd339, %rd535, %rd200;
	sub.s64 	%rd536, %rd545, %rd339;
$L__BB331_91:
	add.s64 	%rd341, %rd1, %rd335;
	ld.global.u64 	%rd342, [%rd341];
	mad.lo.s64 	%rd207, %rd342, %rd536, %rd554;
	add.s32 	%r42, %r207, -1;
	mul.wide.u32 	%rd343, %r42, 8;
	add.s64 	%rd344, %rd2, %rd343;
	ld.global.u64 	%rd208, [%rd344];
	or.b64  	%rd345, %rd535, %rd208;
	and.b64  	%rd346, %rd345, -4294967296;
	setp.ne.s64 	%p33, %rd346, 0;
	@%p33 bra 	$L__BB331_93;
	cvt.u32.u64 	%r102, %rd208;
	cvt.u32.u64 	%r103, %rd535;
	div.u32 	%r104, %r103, %r102;
	mul.lo.s32 	%r105, %r104, %r102;
	sub.s32 	%r106, %r103, %r105;
	cvt.u64.u32 	%rd537, %r104;
	cvt.u64.u32 	%rd538, %r106;
	bra.uni 	$L__BB331_94;
$L__BB331_93:
	div.s64 	%rd537, %rd535, %rd208;
	mul.lo.s64 	%rd347, %rd537, %rd208;
	sub.s64 	%rd538, %rd535, %rd347;
$L__BB331_94:
	add.s64 	%rd349, %rd1, %rd343;
	ld.global.u64 	%rd350, [%rd349];
	mad.lo.s64 	%rd215, %rd350, %rd538, %rd207;
	add.s32 	%r43, %r207, -2;
	mul.wide.u32 	%rd351, %r43, 8;
	add.s64 	%rd352, %rd2, %rd351;
	ld.global.u64 	%rd216, [%rd352];
	or.b64  	%rd353, %rd537, %rd216;
	and.b64  	%rd354, %rd353, -4294967296;
	setp.ne.s64 	%p34, %rd354, 0;
	@%p34 bra 	$L__BB331_96;
	cvt.u32.u64 	%r107, %rd216;
	cvt.u32.u64 	%r108, %rd537;
	div.u32 	%r109, %r108, %r107;
	mul.lo.s32 	%r110, %r109, %r107;
	sub.s32 	%r111, %r108, %r110;
	cvt.u64.u32 	%rd539, %r109;
	cvt.u64.u32 	%rd540, %r111;
	bra.uni 	$L__BB331_97;
$L__BB331_96:
	div.s64 	%rd539, %rd537, %rd216;
	mul.lo.s64 	%rd355, %rd539, %rd216;
	sub.s64 	%rd540, %rd537, %rd355;
$L__BB331_97:
	add.s64 	%rd357, %rd1, %rd351;
	ld.global.u64 	%rd358, [%rd357];
	mad.lo.s64 	%rd223, %rd358, %rd540, %rd215;
	add.s32 	%r44, %r207, -3;
	mul.wide.u32 	%rd359, %r44, 8;
	add.s64 	%rd360, %rd2, %rd359;
	ld.global.u64 	%rd224, [%rd360];
	or.b64  	%rd361, %rd539, %rd224;
	and.b64  	%rd362, %rd361, -4294967296;
	setp.ne.s64 	%p35, %rd362, 0;
	@%p35 bra 	$L__BB331_99;
	cvt.u32.u64 	%r112, %rd224;
	cvt.u32.u64 	%r113, %rd539;
	div.u32 	%r114, %r113, %r112;
	mul.lo.s32 	%r115, %r114, %r112;
	sub.s32 	%r116, %r113, %r115;
	cvt.u64.u32 	%rd545, %r114;
	cvt.u64.u32 	%rd542, %r116;
	bra.uni 	$L__BB331_100;
$L__BB331_99:
	div.s64 	%rd545, %rd539, %rd224;
	mul.lo.s64 	%rd363, %rd545, %rd224;
	sub.s64 	%rd542, %rd539, %rd363;
$L__BB331_100:
	add.s64 	%rd365, %rd1, %rd359;
	ld.global.u64 	%rd366, [%rd365];
	mad.lo.s64 	%rd554, %rd366, %rd542, %rd223;
	add.s32 	%r207, %r207, -4;
$L__BB331_101:
	setp.eq.s32 	%p36, %r41, 0;
	@%p36 bra 	$L__BB331_115;
	setp.eq.s32 	%p37, %r41, 1;
	@%p37 bra 	$L__BB331_110;
	mul.wide.u32 	%rd368, %r207, 8;
	add.s64 	%rd369, %rd2, %rd368;
	ld.global.u64 	%rd235, [%rd369];
	or.b64  	%rd370, %rd545, %rd235;
	and.b64  	%rd371, %rd370, -4294967296;
	setp.ne.s64 	%p38, %rd371, 0;
	@%p38 bra 	$L__BB331_105;
	cvt.u32.u64 	%r117, %rd235;
	cvt.u32.u64 	%r118, %rd545;
	div.u32 	%r119, %r118, %r117;
	mul.lo.s32 	%r120, %r119, %r117;
	sub.s32 	%r121, %r118, %r120;
	cvt.u64.u32 	%rd546, %r119;
	cvt.u64.u32 	%rd547, %r121;
	bra.uni 	$L__BB331_106;
$L__BB331_105:
	div.s64 	%rd546, %rd545, %rd235;
	mul.lo.s64 	%rd372, %rd546, %rd235;
	sub.s64 	%rd547, %rd545, %rd372;
$L__BB331_106:
	add.s64 	%rd374, %rd1, %rd368;
	ld.global.u64 	%rd375, [%rd374];
	mad.lo.s64 	%rd242, %rd375, %rd547, %rd554;
	add.s32 	%r47, %r207, -1;
	mul.wide.u32 	%rd376, %r47, 8;
	add.s64 	%rd377, %rd2, %rd376;
	ld.global.u64 	%rd243, [%rd377];
	or.b64  	%rd378, %rd546, %rd243;
	and.b64  	%rd379, %rd378, -4294967296;
	setp.ne.s64 	%p39, %rd379, 0;
	@%p39 bra 	$L__BB331_108;
	cvt.u32.u64 	%r122, %rd243;
	cvt.u32.u64 	%r123, %rd546;
	div.u32 	%r124, %r123, %r122;
	mul.lo.s32 	%r125, %r124, %r122;
	sub.s32 	%r126, %r123, %r125;
	cvt.u64.u32 	%rd545, %r124;
	cvt.u64.u32 	%rd549, %r126;
	bra.uni 	$L__BB331_109;
$L__BB331_108:
	div.s64 	%rd545, %rd546, %rd243;
	mul.lo.s64 	%rd380, %rd545, %rd243;
	sub.s64 	%rd549, %rd546, %rd380;
$L__BB331_109:
	add.s64 	%rd382, %rd1, %rd376;
	ld.global.u64 	%rd383, [%rd382];
	mad.lo.s64 	%rd554, %rd383, %rd549, %rd242;
	add.s32 	%r207, %r207, -2;
$L__BB331_110:
	and.b32  	%r127, %r23, 1;
	setp.eq.b32 	%p40, %r127, 1;
	not.pred 	%p41, %p40;
	@%p41 bra 	$L__BB331_115;
	mul.wide.u32 	%rd384, %r207, 8;
	add.s64 	%rd385, %rd2, %rd384;
	ld.global.u64 	%rd254, [%rd385];
	or.b64  	%rd386, %rd545, %rd254;
	and.b64  	%rd387, %rd386, -4294967296;
	setp.ne.s64 	%p42, %rd387, 0;
	@%p42 bra 	$L__BB331_113;
	cvt.u32.u64 	%r128, %rd254;
	cvt.u32.u64 	%r129, %rd545;
	rem.u32 	%r130, %r129, %r128;
	cvt.u64.u32 	%rd553, %r130;
	bra.uni 	$L__BB331_114;
$L__BB331_113:
	rem.s64 	%rd553, %rd545, %rd254;
$L__BB331_114:
	add.s64 	%rd389, %rd1, %rd384;
	ld.global.u64 	%rd390, [%rd389];
	mad.lo.s64 	%rd554, %rd390, %rd553, %rd554;
$L__BB331_115:
	add.s64 	%rd391, %rd3, %rd554;
	ld.global.u8 	%rs2, [%rd391];
	st.shared.u8 	[%r5], %rs2;
$L__BB331_116:
	bar.sync 	0;
	setp.lt.u32 	%p66, %r209, 66;
	@%p66 bra 	$L__BB331_122;
$L__BB331_117:
	shr.u32 	%r51, %r209, 1;
	setp.ge.u32 	%p67, %r1, %r51;
	@%p67 bra 	$L__BB331_121;
	ld.shared.u8 	%rs6, [%r5];
	setp.ne.s16 	%p69, %rs6, 0;
	mov.pred 	%p86, -1;
	@%p69 bra 	$L__BB331_120;
	add.s32 	%r199, %r5, %r51;
	ld.shared.u8 	%rs7, [%r199];
	setp.ne.s16 	%p86, %rs7, 0;
$L__BB331_120:
	selp.u16 	%rs8, 1, 0, %p86;
	st.shared.u8 	[%r5], %rs8;
$L__BB331_121:
	bar.sync 	0;
	setp.gt.u32 	%p70, %r209, 131;
	mov.u32 	%r209, %r51;
	@%p70 bra 	$L__BB331_117;
$L__BB331_122:
	setp.gt.u32 	%p71, %r1, 31;
	@%p71 bra 	$L__BB331_137;
	ld.volatile.shared.u8 	%rs9, [%r5];
	setp.ne.s16 	%p73, %rs9, 0;
	mov.pred 	%p87, -1;
	@%p73 bra 	$L__BB331_125;
	ld.volatile.shared.u8 	%rs10, [%r5+32];
	setp.ne.s16 	%p87, %rs10, 0;
$L__BB331_125:
	selp.u16 	%rs11, 1, 0, %p87;
	st.volatile.shared.u8 	[%r5], %rs11;
	ld.volatile.shared.u8 	%rs12, [%r5];
	setp.ne.s16 	%p75, %rs12, 0;
	mov.pred 	%p88, -1;
	@%p75 bra 	$L__BB331_127;
	ld.volatile.shared.u8 	%rs13, [%r5+16];
	setp.ne.s16 	%p88, %rs13, 0;
$L__BB331_127:
	selp.u16 	%rs14, 1, 0, %p88;
	st.volatile.shared.u8 	[%r5], %rs14;
	ld.volatile.shared.u8 	%rs15, [%r5];
	setp.ne.s16 	%p77, %rs15, 0;
	mov.pred 	%p89, -1;
	@%p77 bra 	$L__BB331_129;
	ld.volatile.shared.u8 	%rs16, [%r5+8];
	setp.ne.s16 	%p89, %rs16, 0;
$L__BB331_129:
	selp.u16 	%rs17, 1, 0, %p89;
	st.volatile.shared.u8 	[%r5], %rs17;
	ld.volatile.shared.u8 	%rs18, [%r5];
	setp.ne.s16 	%p79, %rs18, 0;
	mov.pred 	%p90, -1;
	@%p79 bra 	$L__BB331_131;
	ld.volatile.shared.u8 	%rs19, [%r5+4];
	setp.ne.s16 	%p90, %rs19, 0;
$L__BB331_131:
	selp.u16 	%rs20, 1, 0, %p90;
	st.volatile.shared.u8 	[%r5], %rs20;
	ld.volatile.shared.u8 	%rs21, [%r5];
	setp.ne.s16 	%p81, %rs21, 0;
	mov.pred 	%p91, -1;
	@%p81 bra 	$L__BB331_133;
	ld.volatile.shared.u8 	%rs22, [%r5+2];
	setp.ne.s16 	%p91, %rs22, 0;
$L__BB331_133:
	selp.u16 	%rs23, 1, 0, %p91;
	st.volatile.shared.u8 	[%r5], %rs23;
	ld.volatile.shared.u8 	%rs24, [%r5];
	setp.ne.s16 	%p83, %rs24, 0;
	mov.pred 	%p92, -1;
	@%p83 bra 	$L__BB331_135;
	ld.volatile.shared.u8 	%rs25, [%r5+1];
	setp.ne.s16 	%p92, %rs25, 0;
$L__BB331_135:
	selp.u16 	%rs26, 1, 0, %p92;
	st.volatile.shared.u8 	[%r5], %rs26;
	setp.ne.s32 	%p84, %r1, 0;
	@%p84 bra 	$L__BB331_137;
	ld.shared.u8 	%rs27, [anysdata_i16];
	cvt.u64.u32 	%rd467, %r2;
	cvta.to.global.u64 	%rd468, %rd260;
	add.s64 	%rd469, %rd468, %rd467;
	st.global.u8 	[%rd469], %rs27;
$L__BB331_137:
	ret;

}
	// .globl	contiguous_any2_i16
.visible .entry contiguous_any2_i16(
	.param .u64 .ptr .align 1 contiguous_any2_i16_param_0,
	.param .u64 .ptr .align 1 contiguous_any2_i16_param_1,
	.param .u64 .ptr .align 1 contiguous_any2_i16_param_2,
	.param .u64 .ptr .align 1 contiguous_any2_i16_param_3,
	.param .u64 contiguous_any2_i16_param_4,
	.param .u64 contiguous_any2_i16_param_5,
	.param .u64 contiguous_any2_i16_param_6,
	.param .u64 contiguous_any2_i16_param_7,
	.param .u64 contiguous_any2_i16_param_8
)
{
	.reg .pred 	%p<95>;
	.reg .b16 	%rs<29>;
	.reg .b32 	%r<211>;
	.reg .b64 	%rd<573>;

	ld.param.u64 	%rd267, [contiguous_any2_i16_param_1];
	ld.param.u64 	%rd268, [contiguous_any2_i16_param_2];
	ld.param.u64 	%rd269, [contiguous_any2_i16_param_3];
	ld.param.u64 	%rd264, [contiguous_any2_i16_param_4];
	ld.param.u64 	%rd270, [contiguous_any2_i16_param_5];
	ld.param.u64 	%rd265, [contiguous_any2_i16_param_6];
	ld.param.u64 	%rd271, [contiguous_any2_i16_param_7];
	cvta.to.global.u64 	%rd1, %rd269;
	cvta.to.global.u64 	%rd2, %rd268;
	cvta.to.global.u64 	%rd572, %rd267;
	mov.u32 	%r1, %tid.x;
	mov.u32 	%r2, %ctaid.x;
	mov.u32 	%r210, %ntid.x;
	mul.lo.s32 	%r52, %r2, %r210;
	shl.b32 	%r53, %r52, 1;
	add.s32 	%r4, %r53, %r1;
	mov.u32 	%r54, anysdata_i16;
	add.s32 	%r5, %r54, %r1;
	mov.b16 	%rs1, 0;
	st.shared.u8 	[%r5], %rs1;
	mov.u32 	%r55, %ctaid.y;
	cvt.u64.u32 	%rd272, %r55;
	add.s64 	%rd4, %rd270, %rd272;
	setp.ge.u64 	%p17, %rd4, %rd271;
	@%p17 bra 	$L__BB332_138;
	add.s32 	%r56, %r4, %r210;
	cvt.u64.u32 	%rd5, %r56;
	setp.le.u64 	%p18, %rd265, %rd5;
	@%p18 bra 	$L__BB332_57;
	cvt.u64.u32 	%rd404, %r4;
	mul.lo.s64 	%rd405, %rd4, %rd265;
	add.s64 	%rd526, %rd405, %rd404;
	add.s64 	%rd524, %rd405, %rd5;
	cvt.u32.u64 	%r6, %rd264;
	add.s32 	%r204, %r6, -1;
	setp.lt.s32 	%p45, %r204, 0;
	mov.b64 	%rd530, 0;
	mov.u64 	%rd531, %rd530;
	@%p45 bra 	$L__BB332_54;
	setp.lt.u32 	%p46, %r204, 3;
	mov.b64 	%rd531, 0;
	mov.u64 	%rd530, %rd531;
	@%p46 bra 	$L__BB332_31;
	add.s32 	%r202, %r6, -2;
	and.b32  	%r132, %r6, -4;
	neg.s32 	%r201, %r132;
	mov.b64 	%rd531, 0;
$L__BB332_5:
	.pragma "nounroll";
	add.s32 	%r12, %r202, 1;
	mul.wide.u32 	%rd409, %r12, 8;
	add.s64 	%rd410, %rd2, %rd409;
	ld.global.u64 	%rd12, [%rd410];
	or.b64  	%rd411, %rd526, %rd12;
	and.b64  	%rd412, %rd411, -4294967296;
	setp.ne.s64 	%p47, %rd412, 0;
	@%p47 bra 	$L__BB332_7;
	cvt.u32.u64 	%r133, %rd12;
	cvt.u32.u64 	%r134, %rd526;
	div.u32 	%r135, %r134, %r133;
	mul.lo.s32 	%r136, %r135, %r133;
	sub.s32 	%r137, %r134, %r136;
	cvt.u64.u32 	%rd492, %r135;
	cvt.u64.u32 	%rd493, %r137;
	bra.uni 	$L__BB332_8;
$L__BB332_7:
	div.s64 	%rd492, %rd526, %rd12;
	mul.lo.s64 	%rd413, %rd492, %rd12;
	sub.s64 	%rd493, %rd526, %rd413;
$L__BB332_8:
	mul.wide.u32 	%rd414, %r12, 8;
	add.s64 	%rd415, %rd1, %rd414;
	ld.global.u64 	%rd19, [%rd415];
	mad.lo.s64 	%rd20, %rd19, %rd493, %rd530;
	or.b64  	%rd416, %rd524, %rd12;
	and.b64  	%rd417, %rd416, -4294967296;
	setp.ne.s64 	%p48, %rd417, 0;
	@%p48 bra 	$L__BB332_10;
	cvt.u32.u64 	%r138, %rd12;
	cvt.u32.u64 	%r139, %rd524;
	div.u32 	%r140, %r139, %r138;
	mul.lo.s32 	%r141, %r140, %r138;
	sub.s32 	%r142, %r139, %r141;
	cvt.u64.u32 	%rd494, %r140;
	cvt.u64.u32 	%rd495, %r142;
	bra.uni 	$L__BB332_11;
$L__BB332_10:
	div.s64 	%rd494, %rd524, %rd12;
	mul.lo.s64 	%rd418, %rd494, %rd12;
	sub.s64 	%rd495, %rd524, %rd418;
$L__BB332_11:
	mad.lo.s64 	%rd27, %rd495, %rd19, %rd531;
	add.s32 	%r13, %r202, -2;
	mul.wide.u32 	%rd419, %r202, 8;
	add.s64 	%rd420, %rd2, %rd419;
	ld.global.u64 	%rd28, [%rd420];
	or.b64  	%rd421, %rd492, %rd28;
	and.b64  	%rd422, %rd421, -4294967296;
	setp.ne.s64 	%p49, %rd422, 0;
	@%p49 bra 	$L__BB332_13;
	cvt.u32.u64 	%r143, %rd28;
	cvt.u32.u64 	%r144, %rd492;
	div.u32 	%r145, %r144, %r143;
	mul.lo.s32 	%r146, %r145, %r143;
	sub.s32 	%r147, %r144, %r146;
	cvt.u64.u32 	%rd496, %r145;
	cvt.u64.u32 	%rd497, %r147;
	bra.uni 	$L__BB332_14;
$L__BB332_13:
	div.s64 	%rd496, %rd492, %rd28;
	mul.lo.s64 	%rd423, %rd496, %rd28;
	sub.s64 	%rd497, %rd492, %rd423;
$L__BB332_14:
	mul.wide.u32 	%rd424, %r202, 8;
	add.s64 	%rd425, %rd1, %rd424;
	ld.global.u64 	%rd35, [%rd425];
	mad.lo.s64 	%rd36, %rd35, %rd497, %rd20;
	or.b64  	%rd426, %rd494, %rd28;
	and.b64  	%rd427, %rd426, -4294967296;
	setp.ne.s64 	%p50, %rd427, 0;
	@%p50 bra 	$L__BB332_16;
	cvt.u32.u64 	%r148, %rd28;
	cvt.u32.u64 	%r149, %rd494;
	div.u32 	%r150, %r149, %r148;
	mul.lo.s32 	%r151, %r150, %r148;
	sub.s32 	%r152, %r149, %r151;
	cvt.u64.u32 	%rd498, %r150;
	cvt.u64.u32 	%rd499, %r152;
	bra.uni 	$L__BB332_17;
$L__BB332_16:
	div.s64 	%rd498, %rd494, %rd28;
	mul.lo.s64 	%rd428, %rd498, %rd28;
	sub.s64 	%rd499, %rd494, %rd428;
$L__BB332_17:
	mad.lo.s64 	%rd43, %rd499, %rd35, %rd27;
	add.s32 	%r14, %r202, -1;
	mul.wide.u32 	%rd429, %r14, 8;
	add.s64 	%rd430, %rd2, %rd429;
	ld.global.u64 	%rd44, [%rd430];
	or.b64  	%rd431, %rd496, %rd44;
	and.b64  	%rd432, %rd431, -4294967296;
	setp.ne.s64 	%p51, %rd432, 0;
	@%p51 bra 	$L__BB332_19;
	cvt.u32.u64 	%r153, %rd44;
	cvt.u32.u64 	%r154, %rd496;
	div.u32 	%r155, %r154, %r153;
	mul.lo.s32 	%r156, %r155, %r153;
	sub.s32 	%r157, %r154, %r156;
	cvt.u64.u32 	%rd500, %r155;
	cvt.u64.u32 	%rd501, %r157;
	bra.uni 	$L__BB332_20;
$L__BB332_19:
	div.s64 	%rd500, %rd496, %rd44;
	mul.lo.s64 	%rd433, %rd500, %rd44;
	sub.s64 	%rd501, %rd496, %rd433;
$L__BB332_20:
	mul.wide.u32 	%rd434, %r14, 8;
	add.s64 	%rd435, %rd1, %rd434;
	ld.global.u64 	%rd51, [%rd435];
	mad.lo.s64 	%rd52, %rd51, %rd501, %rd36;
	or.b64  	%rd436, %rd498, %rd44;
	and.b64  	%rd437, %rd436, -4294967296;
	setp.ne.s64 	%p52, %rd437, 0;
	@%p52 bra 	$L__BB332_22;
	cvt.u32.u64 	%r158, %rd44;
	cvt.u32.u64 	%r159, %rd498;
	div.u32 	%r160, %r159, %r158;
	mul.lo.s32 	%r161, %r160, %r158;
	sub.s32 	%r162, %r159, %r161;
	cvt.u64.u32 	%rd502, %r160;
	cvt.u64.u32 	%rd503, %r162;
	bra.uni 	$L__BB332_23;
$L__BB332_22:
	div.s64 	%rd502, %rd498, %rd44;
	mul.lo.s64 	%rd438, %rd502, %rd44;
	sub.s64 	%rd503, %rd498, %rd438;
$L__BB332_23:
	mad.lo.s64 	%rd59, %rd503, %rd51, %rd43;
	mul.wide.u32 	%rd439, %r13, 8;
	add.s64 	%rd440, %rd2, %rd439;
	ld.global.u64 	%rd60, [%rd440];
	or.b64  	%rd441, %rd500, %rd60;
	and.b64  	%rd442, %rd441, -4294967296;
	setp.ne.s64 	%p53, %rd442, 0;
	@%p53 bra 	$L__BB332_25;
	cvt.u32.u64 	%r163, %rd60;
	cvt.u32.u64 	%r164, %rd500;
	div.u32 	%r165, %r164, %r163;
	mul.lo.s32 	%r166, %r165, %r163;
	sub.s32 	%r167, %r164, %r166;
	cvt.u64.u32 	%rd526, %r165;
	cvt.u64.u32 	%rd505, %r167;
	bra.uni 	$L__BB332_26;
$L__BB332_25:
	div.s64 	%rd526, %rd500, %rd60;
	mul.lo.s64 	%rd443, %rd526, %rd60;
	sub.s64 	%rd505, %rd500, %rd443;
$L__BB332_26:
	mul.wide.u32 	%rd444, %r13, 8;
	add.s64 	%rd445, %rd1, %rd444;
	ld.global.u64 	%rd67, [%rd445];
	mad.lo.s64 	%rd530, %rd67, %rd505, %rd52;
	or.b64  	%rd446, %rd502, %rd60;
	and.b64  	%rd447, %rd446, -4294967296;
	setp.ne.s64 	%p54, %rd447, 0;
	@%p54 bra 	$L__BB332_28;
	cvt.u32.u64 	%r168, %rd60;
	cvt.u32.u64 	%r169, %rd502;
	div.u32 	%r170, %r169, %r168;
	mul.lo.s32 	%r171, %r170, %r168;
	sub.s32 	%r172, %r169, %r171;
	cvt.u64.u32 	%rd524, %r170;
	cvt.u64.u32 	%rd507, %r172;
	bra.uni 	$L__BB332_29;
$L__BB332_28:
	div.s64 	%rd524, %rd502, %rd60;
	mul.lo.s64 	%rd448, %rd524, %rd60;
	sub.s64 	%rd507, %rd502, %rd448;
$L__BB332_29:
	mad.lo.s64 	%rd531, %rd507, %rd67, %rd59;
	add.s32 	%r202, %r202, -4;
	add.s32 	%r201, %r201, 4;
	setp.ne.s32 	%p55, %r201, 0;
	@%p55 bra 	$L__BB332_5;
	add.s32 	%r204, %r202, 1;
$L__BB332_31:
	and.b32  	%r19, %r6, 3;
	setp.eq.s32 	%p56, %r19, 0;
	@%p56 bra 	$L__BB332_54;
	setp.eq.s32 	%p57, %r19, 1;
	@%p57 bra 	$L__BB332_46;
	mul.wide.u32 	%rd450, %r204, 8;
	add.s64 	%rd451, %rd2, %rd450;
	ld.global.u64 	%rd82, [%rd451];
	or.b64  	%rd452, %rd526, %rd82;
	and.b64  	%rd453, %rd452, -4294967296;
	setp.ne.s64 	%p58, %rd453, 0;
	@%p58 bra 	$L__BB332_35;
	cvt.u32.u64 	%r173, %rd82;
	cvt.u32.u64 	%r174, %rd526;
	div.u32 	%r175, %r174, %r173;
	mul.lo.s32 	%r176, %r175, %r173;
	sub.s32 	%r177, %r174, %r176;
	cvt.u64.u32 	%rd514, %r175;
	cvt.u64.u32 	%rd515, %r177;
	bra.uni 	$L__BB332_36;
$L__BB332_35:
	div.s64 	%rd514, %rd526, %rd82;
	mul.lo.s64 	%rd454, %rd514, %rd82;
	sub.s64 	%rd515, %rd526, %rd454;
$L__BB332_36:
	add.s64 	%rd456, %rd1, %rd450;
	ld.global.u64 	%rd89, [%rd456];
	mad.lo.s64 	%rd90, %rd89, %rd515, %rd530;
	or.b64  	%rd457, %rd524, %rd82;
	and.b64  	%rd458, %rd457, -4294967296;
	setp.ne.s64 	%p59, %rd458, 0;
	@%p59 bra 	$L__BB332_38;
	cvt.u32.u64 	%r178, %rd82;
	cvt.u32.u64 	%r179, %rd524;
	div.u32 	%r180, %r179, %r178;
	mul.lo.s32 	%r181, %r180, %r178;
	sub.s32 	%r182, %r179, %r181;
	cvt.u64.u32 	%rd516, %r180;
	cvt.u64.u32 	%rd517, %r182;
	bra.uni 	$L__BB332_39;
$L__BB332_38:
	div.s64 	%rd516, %rd524, %rd82;
	mul.lo.s64 	%rd459, %rd516, %rd82;
	sub.s64 	%rd517, %rd524, %rd459;
$L__BB332_39:
	mad.lo.s64 	%rd97, %rd517, %rd89, %rd531;
	add.s32 	%r20, %r204, -1;
	mul.wide.u32 	%rd460, %r20, 8;
	add.s64 	%rd461, %rd2, %rd460;
	ld.global.u64 	%rd98, [%rd461];
	or.b64  	%rd462, %rd514, %rd98;
	and.b64  	%rd463, %rd462, -4294967296;
	setp.ne.s64 	%p60, %rd463, 0;
	@%p60 bra 	$L__BB332_41;
	cvt.u32.u64 	%r183, %rd98;
	cvt.u32.u64 	%r184, %rd514;
	div.u32 	%r185, %r184, %r183;
	mul.lo.s32 	%r186, %r185, %r183;
	sub.s32 	%r187, %r184, %r186;
	cvt.u64.u32 	%rd526, %r185;
	cvt.u64.u32 	%rd519, %r187;
	bra.uni 	$L__BB332_42;
$L__BB332_41:
	div.s64 	%rd526, %rd514, %rd98;
	mul.lo.s64 	%rd464, %rd526, %rd98;
	sub.s64 	%rd519, %rd514, %rd464;
$L__BB332_42:
	add.s64 	%rd466, %rd1, %rd460;
	ld.global.u64 	%rd105, [%rd466];
	mad.lo.s64 	%rd530, %rd105, %rd519, %rd90;
	or.b64  	%rd467, %rd516, %rd98;
	and.b64  	%rd468, %rd467, -4294967296;
	setp.ne.s64 	%p61, %rd468, 0;
	@%p61 bra 	$L__BB332_44;
	cvt.u32.u64 	%r188, %rd98;
	cvt.u32.u64 	%r189, %rd516;
	div.u32 	%r190, %r189, %r188;
	mul.lo.s32 	%r191, %r190, %r188;
	sub.s32 	%r192, %r189, %r191;
	cvt.u64.u32 	%rd524, %r190;
	cvt.u64.u32 	%rd521, %r192;
	bra.uni 	$L__BB332_45;
$L__BB332_44:
	div.s64 	%rd524, %rd516, %rd98;
	mul.lo.s64 	%rd469, %rd524, %rd98;
	sub.s64 	%rd521, %rd516, %rd469;
$L__BB332_45:
	mad.lo.s64 	%rd531, %rd521, %rd105, %rd97;
	add.s32 	%r204, %r204, -2;
$L__BB332_46:
	and.b32  	%r193, %r6, 1;
	setp.eq.b32 	%p62, %r193, 1;
	not.pred 	%p63, %p62;
	@%p63 bra 	$L__BB332_54;
	mul.wide.u32 	%rd470, %r204, 8;
	add.s64 	%rd471, %rd2, %rd470;
	ld.global.u64 	%rd120, [%rd471];
	or.b64  	%rd472, %rd526, %rd120;
	and.b64  	%rd473, %rd472, -4294967296;
	setp.ne.s64 	%p64, %rd473, 0;
	@%p64 bra 	$L__BB332_49;
	cvt.u32.u64 	%r194, %rd120;
	cvt.u32.u64 	%r195, %rd526;
	rem.u32 	%r196, %r195, %r194;
	cvt.u64.u32 	%rd528, %r196;
	bra.uni 	$L__BB332_50;
$L__BB332_49:
	rem.s64 	%rd528, %rd526, %rd120;
$L__BB332_50:
	add.s64 	%rd475, %rd1, %rd470;
	ld.global.u64 	%rd124, [%rd475];
	mad.lo.s64 	%rd530, %rd124, %rd528, %rd530;
	or.b64  	%rd476, %rd524, %rd120;
	and.b64  	%rd477, %rd476, -4294967296;
	setp.ne.s64 	%p65, %rd477, 0;
	@%p65 bra 	$L__BB332_52;
	cvt.u32.u64 	%r197, %rd120;
	cvt.u32.u64 	%r198, %rd524;
	rem.u32 	%r199, %r198, %r197;
	cvt.u64.u32 	%rd529, %r199;
	bra.uni 	$L__BB332_53;
$L__BB332_52:
	rem.s64 	%rd529, %rd524, %rd120;
$L__BB332_53:
	mad.lo.s64 	%rd531, %rd529, %rd124, %rd531;
$L__BB332_54:
	shl.b64 	%rd478, %rd530, 1;
	add.s64 	%rd479, %rd572, %rd478;
	ld.global.u16 	%rs4, [%rd479];
	setp.ne.s16 	%p67, %rs4, 0;
	mov.pred 	%p87, -1;
	@%p67 bra 	$L__BB332_56;
	shl.b64 	%rd480, %rd531, 1;
	add.s64 	%rd481, %rd572, %rd480;
	ld.global.u16 	%rs5, [%rd481];
	setp.ne.s16 	%p87, %rs5, 0;
$L__BB332_56:
	selp.u16 	%rs6, 1, 0, %p87;
	st.shared.u8 	[%r5], %rs6;
	bra.uni 	$L__BB332_117;
$L__BB332_57:
	cvt.u64.u32 	%rd132, %r4;
	setp.le.u64 	%p19, %rd265, %rd132;
	@%p19 bra 	$L__BB332_117;
	mad.lo.s64 	%rd563, %rd4, %rd265, %rd132;
	cvt.u32.u64 	%r23, %rd264;
	add.s32 	%r208, %r23, -1;
	setp.lt.s32 	%p20, %r208, 0;
	@%p20 bra 	$L__BB332_116;
	and.b32  	%r25, %r23, 7;
	setp.lt.u32 	%p21, %r208, 7;
	@%p21 bra 	$L__BB332_87;
	add.s32 	%r206, %r23, -4;
	and.b32  	%r57, %r23, -8;
	neg.s32 	%r205, %r57;
$L__BB332_61:
	.pragma "nounroll";
	add.s32 	%r30, %r206, 3;
	mul.wide.u32 	%rd274, %r30, 8;
	add.s64 	%rd275, %rd2, %rd274;
	ld.global.u64 	%rd136, [%rd275];
	or.b64  	%rd276, %rd563, %rd136;
	and.b64  	%rd277, %rd276, -4294967296;
	setp.ne.s64 	%p22, %rd277, 0;
	@%p22 bra 	$L__BB332_63;
	cvt.u32.u64 	%r58, %rd136;
	cvt.u32.u64 	%r59, %rd563;
	div.u32 	%r60, %r59, %r58;
	mul.lo.s32 	%r61, %r60, %r58;
	sub.s32 	%r62, %r59, %r61;
	cvt.u64.u32 	%rd534, %r60;
	cvt.u64.u32 	%rd535, %r62;
	bra.uni 	$L__BB332_64;
$L__BB332_63:
	div.s64 	%rd534, %rd563, %rd136;
	mul.lo.s64 	%rd278, %rd534, %rd136;
	sub.s64 	%rd535, %rd563, %rd278;
$L__BB332_64:
	add.s64 	%rd280, %rd1, %rd274;
	ld.global.u64 	%rd281, [%rd280];
	mul.lo.s64 	%rd143, %rd281, %rd535;
	add.s32 	%r31, %r206, 2;
	mul.wide.u32 	%rd282, %r31, 8;
	add.s64 	%rd283, %rd2, %rd282;
	ld.global.u64 	%rd144, [%rd283];
	or.b64  	%rd284, %rd534, %rd144;
	and.b64  	%rd285, %rd284, -4294967296;
	setp.ne.s64 	%p23, %rd285, 0;
	@%p23 bra 	$L__BB332_66;
	cvt.u32.u64 	%r63, %rd144;
	cvt.u32.u64 	%r64, %rd534;
	div.u32 	%r65, %r64, %r63;
	mul.lo.s32 	%r66, %r65, %r63;
	sub.s32 	%r67, %r64, %r66;
	cvt.u64.u32 	%rd536, %r65;
	cvt.u64.u32 	%rd537, %r67;
	bra.uni 	$L__BB332_67;
$L__BB332_66:
	div.s64 	%rd536, %rd534, %rd144;
	mul.lo.s64 	%rd286, %rd536, %rd144;
	sub.s64 	%rd537, %rd534, %rd286;
$L__BB332_67:
	add.s64 	%rd288, %rd1, %rd282;
	ld.global.u64 	%rd289, [%rd288];
	mad.lo.s64 	%rd151, %rd289, %rd537, %rd143;
	add.s32 	%r32, %r206, 1;
	mul.wide.u32 	%rd290, %r32, 8;
	add.s64 	%rd291, %rd2, %rd290;
	ld.global.u64 	%rd152, [%rd291];
	or.b64  	%rd292, %rd536, %rd152;
	and.b64  	%rd293, %rd292, -4294967296;
	setp.ne.s64 	%p24, %rd293, 0;
	@%p24 bra 	$L__BB332_69;
	cvt.u32.u64 	%r68, %rd152;
	cvt.u32.u64 	%r69, %rd536;
	div.u32 	%r70, %r69, %r68;
	mul.lo.s32 	%r71, %r70, %r68;
	sub.s32 	%r72, %r69, %r71;
	cvt.u64.u32 	%rd538, %r70;
	cvt.u64.u32 	%rd539, %r72;
	bra.uni 	$L__BB332_70;
$L__BB332_69:
	div.s64 	%rd538, %rd536, %rd152;
	mul.lo.s64 	%rd294, %rd538, %rd152;
	sub.s64 	%rd539, %rd536, %rd294;
$L__BB332_70:
	add.s64 	%rd296, %rd1, %rd290;
	ld.global.u64 	%rd297, [%rd296];
	mad.lo.s64 	%rd159, %rd297, %rd539, %rd151;
	add.s32 	%r33, %r206, -4;
	mul.wide.u32 	%rd298, %r206, 8;
	add.s64 	%rd299, %rd2, %rd298;
	ld.global.u64 	%rd160, [%rd299];
	or.b64  	%rd300, %rd538, %rd160;
	and.b64  	%rd301, %rd300, -4294967296;
	setp.ne.s64 	%p25, %rd301, 0;
	@%p25 bra 	$L__BB332_72;
	cvt.u32.u64 	%r73, %rd160;
	cvt.u32.u64 	%r74, %rd538;
	div.u32 	%r75, %r74, %r73;
	mul.lo.s32 	%r76, %r75, %r73;
	sub.s32 	%r77, %r74, %r76;
	cvt.u64.u32 	%rd540, %r75;
	cvt.u64.u32 	%rd541, %r77;
	bra.uni 	$L__BB332_73;
$L__BB332_72:
	div.s64 	%rd540, %rd538, %rd160;
	mul.lo.s64 	%rd302, %rd540, %rd160;
	sub.s64 	%rd541, %rd538, %rd302;
$L__BB332_73:
	add.s64 	%rd304, %rd1, %rd298;
	ld.global.u64 	%rd305, [%rd304];
	mad.lo.s64 	%rd167, %rd305, %rd541, %rd159;
	add.s32 	%r34, %r206, -1;
	mul.wide.u32 	%rd306, %r34, 8;
	add.s64 	%rd307, %rd2, %rd306;
	ld.global.u64 	%rd168, [%rd307];
	or.b64  	%rd308, %rd540, %rd168;
	and.b64  	%rd309, %rd308, -4294967296;
	setp.ne.s64 	%p26, %rd309, 0;
	@%p26 bra 	$L__BB332_75;
	cvt.u32.u64 	%r78, %rd168;
	cvt.u32.u64 	%r79, %rd540;
	div.u32 	%r80, %r79, %r78;
	mul.lo.s32 	%r81, %r80, %r78;
	sub.s32 	%r82, %r79, %r81;
	cvt.u64.u32 	%rd542, %r80;
	cvt.u64.u32 	%rd543, %r82;
	bra.uni 	$L__BB332_76;
$L__BB332_75:
	div.s64 	%rd542, %rd540, %rd168;
	mul.lo.s64 	%rd310, %rd542, %rd168;
	sub.s64 	%rd543, %rd540, %rd310;
$L__BB332_76:
	add.s64 	%rd312, %rd1, %rd306;
	ld.global.u64 	%rd313, [%rd312];
	mad.lo.s64 	%rd175, %rd313, %rd543, %rd167;
	add.s32 	%r35, %r206, -2;
	mul.wide.u32 	%rd314, %r35, 8;
	add.s64 	%rd315, %rd2, %rd314;
	ld.global.u64 	%rd176, [%rd315];
	or.b64  	%rd316, %rd542, %rd176;
	and.b64  	%rd317, %rd316, -4294967296;
	setp.ne.s64 	%p27, %rd317, 0;
	@%p27 bra 	$L__BB332_78;
	cvt.u32.u64 	%r83, %rd176;
	cvt.u32.u64 	%r84, %rd542;
	div.u32 	%r85, %r84, %r83;
	mul.lo.s32 	%r86, %r85, %r83;
	sub.s32 	%r87, %r84, %r86;
	cvt.u64.u32 	%rd544, %r85;
	cvt.u64.u32 	%rd545, %r87;
	bra.uni 	$L__BB332_79;
$L__BB332_78:
	div.s64 	%rd544, %rd542, %rd176;
	mul.lo.s64 	%rd318, %rd544, %rd176;
	sub.s64 	%rd545, %rd542, %rd318;
$L__BB332_79:
	add.s64 	%rd320, %rd1, %rd314;
	ld.global.u64 	%rd321, [%rd320];
	mad.lo.s64 	%rd183, %rd321, %rd545, %rd175;
	add.s32 	%r36, %r206, -3;
	mul.wide.u32 	%rd322, %r36, 8;
	add.s64 	%rd323, %rd2, %rd322;
	ld.global.u64 	%rd184, [%rd323];
	or.b64  	%rd324, %rd544, %rd184;
	and.b64  	%rd325, %rd324, -4294967296;
	setp.ne.s64 	%p28, %rd325, 0;
	@%p28 bra 	$L__BB332_81;
	cvt.u32.u64 	%r88, %rd184;
	cvt.u32.u64 	%r89, %rd544;
	div.u32 	%r90, %r89, %r88;
	mul.lo.s32 	%r91, %r90, %r88;
	sub.s32 	%r92, %r89, %r91;
	cvt.u64.u32 	%rd546, %r90;
	cvt.u64.u32 	%rd547, %r92;
	bra.uni 	$L__BB332_82;
$L__BB332_81:
	div.s64 	%rd546, %rd544, %rd184;
	mul.lo.s64 	%rd326, %rd546, %rd184;
	sub.s64 	%rd547, %rd544, %rd326;
$L__BB332_82:
	add.s64 	%rd328, %rd1, %rd322;
	ld.global.u64 	%rd329, [%rd328];
	mad.lo.s64 	%rd191, %rd329, %rd547, %rd183;
	mul.wide.u32 	%rd330, %r33, 8;
	add.s64 	%rd331, %rd2, %rd330;
	ld.global.u64 	%rd192, [%rd331];
	or.b64  	%rd332, %rd546, %rd192;
	and.b64  	%rd333, %rd332, -4294967296;
	setp.ne.s64 	%p29, %rd333, 0;
	@%p29 bra 	$L__BB332_84;
	cvt.u32.u64 	%r93, %rd192;
	cvt.u32.u64 	%r94, %rd546;
	div.u32 	%r95, %r94, %r93;
	mul.lo.s32 	%r96, %r95, %r93;
	sub.s32 	%r97, %r94, %r96;
	cvt.u64.u32 	%rd563, %r95;
	cvt.u64.u32 	%rd549, %r97;
	bra.uni 	$L__BB332_85;
$L__BB332_84:
	div.s64 	%rd563, %rd546, %rd192;
	mul.lo.s64 	%rd334, %rd563, %rd192;
	sub.s64 	%rd549, %rd546, %rd334;
$L__BB332_85:
	add.s64 	%rd336, %rd1, %rd330;
	ld.global.u64 	%rd337, [%rd336];
	mad.lo.s64 	%rd338, %rd337, %rd549, %rd191;
	shl.b64 	%rd339, %rd338, 1;
	add.s64 	%rd572, %rd572, %rd339;
	add.s32 	%r206, %r206, -8;
	add.s32 	%r205, %r205, 8;
	setp.ne.s32 	%p30, %r205, 0;
	@%p30 bra 	$L__BB332_61;
	add.s32 	%r208, %r206, 3;
$L__BB332_87:
	setp.eq.s32 	%p31, %r25, 0;
	@%p31 bra 	$L__BB332_116;
	and.b32  	%r41, %r23, 3;
	setp.lt.u32 	%p32, %r25, 4;
	@%p32 bra 	$L__BB332_102;
	mul.wide.u32 	%rd341, %r208, 8;
	add.s64 	%rd342, %rd2, %rd341;
	ld.global.u64 	%rd203, [%rd342];
	or.b64  	%rd343, %rd563, %rd203;
	and.b64  	%rd344, %rd343, -4294967296;
	setp.ne.s64 	%p33, %rd344, 0;
	@%p33 bra 	$L__BB332_91;
	cvt.u32.u64 	%r98, %rd203;
	cvt.u32.u64 	%r99, %rd563;
	div.u32 	%r100, %r99, %r98;
	mul.lo.s32 	%r101, %r100, %r98;
	sub.s32 	%r102, %r99, %r101;
	cvt.u64.u32 	%rd553, %r100;
	cvt.u64.u32 	%rd554, %r102;
	bra.uni 	$L__BB332_92;
$L__BB332_91:
	div.s64 	%rd553, %rd563, %rd203;
	mul.lo.s64 	%rd345, %rd553, %rd203;
	sub.s64 	%rd554, %rd563, %rd345;
$L__BB332_92:
	add.s64 	%rd347, %rd1, %rd341;
	ld.global.u64 	%rd348, [%rd347];
	mul.lo.s64 	%rd210, %rd348, %rd554;
	add.s32 	%r42, %r208, -1;
	mul.wide.u32 	%rd349, %r42, 8;
	add.s64 	%rd350, %rd2, %rd349;
	ld.global.u64 	%rd211, [%rd350];
	or.b64  	%rd351, %rd553, %rd211;
	and.b64  	%rd352, %rd351, -4294967296;
	setp.ne.s64 	%p34, %rd352, 0;
	@%p34 bra 	$L__BB332_94;
	cvt.u32.u64 	%r103, %rd211;
	cvt.u32.u64 	%r104, %rd553;
	div.u32 	%r105, %r104, %r103;
	mul.lo.s32 	%r106, %r105, %r103;
	sub.s32 	%r107, %r104, %r106;
	cvt.u64.u32 	%rd555, %r105;
	cvt.u64.u32 	%rd556, %r107;
	bra.uni 	$L__BB332_95;
$L__BB332_94:
	div.s64 	%rd555, %rd553, %rd211;
	mul.lo.s64 	%rd353, %rd555, %rd211;
	sub.s64 	%rd556, %rd553, %rd353;
$L__BB332_95:
	add.s64 	%rd355, %rd1, %rd349;
	ld.global.u64 	%rd356, [%rd355];
	mad.lo.s64 	%rd218, %rd356, %rd556, %rd210;
	add.s32 	%r43, %r208, -2;
	mul.wide.u32 	%rd357, %r43, 8;
	add.s64 	%rd358, %rd2, %rd357;
	ld.global.u64 	%rd219, [%rd358];
	or.b64  	%rd359, %rd555, %rd219;
	and.b64  	%rd360, %rd359, -4294967296;
	setp.ne.s64 	%p35, %rd360, 0;
	@%p35 bra 	$L__BB332_97;
	cvt.u32.u64 	%r108, %rd219;
	cvt.u32.u64 	%r109, %rd555;
	div.u32 	%r110, %r109, %r108;
	mul.lo.s32 	%r111, %r110, %r108;
	sub.s32 	%r112, %r109, %r111;
	cvt.u64.u32 	%rd557, %r110;
	cvt.u64.u32 	%rd558, %r112;
	bra.uni 	$L__BB332_98;
$L__BB332_97:
	div.s64 	%rd557, %rd555, %rd219;
	mul.lo.s64 	%rd361, %rd557, %rd219;
	sub.s64 	%rd558, %rd555, %rd361;
$L__BB332_98:
	add.s64 	%rd363, %rd1, %rd357;
	ld.global.u64 	%rd364, [%rd363];
	mad.lo.s64 	%rd226, %rd364, %rd558, %rd218;
	add.s32 	%r44, %r208, -3;
	mul.wide.u32 	%rd365, %r44, 8;
	add.s64 	%rd366, %rd2, %rd365;
	ld.global.u64 	%rd227, [%rd366];
	or.b64  	%rd367, %rd557, %rd227;
	and.b64  	%rd368, %rd367, -4294967296;
	setp.ne.s64 	%p36, %rd368, 0;
	@%p36 bra 	$L__BB332_100;
	cvt.u32.u64 	%r113, %rd227;
	cvt.u32.u64 	%r114, %rd557;
	div.u32 	%r115, %r114, %r113;
	mul.lo.s32 	%r116, %r115, %r113;
	sub.s32 	%r117, %r114, %r116;
	cvt.u64.u32 	%rd563, %r115;
	cvt.u64.u32 	%rd560, %r117;
	bra.uni 	$L__BB332_101;
$L__BB332_100:
	div.s64 	%rd563, %rd557, %rd227;
	mul.lo.s64 	%rd369, %rd563, %rd227;
	sub.s64 	%rd560, %rd557, %rd369;
$L__BB332_101:
	add.s64 	%rd371, %rd1, %rd365;
	ld.global.u64 	%rd372, [%rd371];
	mad.lo.s64 	%rd373, %rd372, %rd560, %rd226;
	shl.b64 	%rd374, %rd373, 1;
	add.s64 	%rd572, %rd572, %rd374;
	add.s32 	%r208, %r208, -4;
$L__BB332_102:
	setp.eq.s32 	%p37, %r41, 0;
	@%p37 bra 	$L__BB332_116;
	setp.eq.s32 	%p38, %r41, 1;
	@%p38 bra 	$L__BB332_111;
	mul.wide.u32 	%rd376, %r208, 8;
	add.s64 	%rd377, %rd2, %rd376;
	ld.global.u64 	%rd238, [%rd377];
	or.b64  	%rd378, %rd563, %rd238;
	and.b64  	%rd379, %rd378, -4294967296;
	setp.ne.s64 	%p39, %rd379, 0;
	@%p39 bra 	$L__BB332_106;
	cvt.u32.u64 	%r118, %rd238;
	cvt.u32.u64 	%r119, %rd563;
	div.u32 	%r120, %r119, %r118;
	mul.lo.s32 	%r121, %r120, %r118;
	sub.s32 	%r122, %r119, %r121;
	cvt.u64.u32 	%rd564, %r120;
	cvt.u64.u32 	%rd565, %r122;
	bra.uni 	$L__BB332_107;
$L__BB332_106:
	div.s64 	%rd564, %rd563, %rd238;
	mul.lo.s64 	%rd380, %rd564, %rd238;
	sub.s64 	%rd565, %rd563, %rd380;
$L__BB332_107:
	add.s64 	%rd382, %rd1, %rd376;
	ld.global.u64 	%rd383, [%rd382];
	mul.lo.s64 	%rd245, %rd383, %rd565;
	add.s32 	%r47, %r208, -1;
	mul.wide.u32 	%rd384, %r47, 8;
	add.s64 	%rd385, %rd2, %rd384;
	ld.global.u64 	%rd246, [%rd385];
	or.b64  	%rd386, %rd564, %rd246;
	and.b64  	%rd387, %rd386, -4294967296;
	setp.ne.s64 	%p40, %rd387, 0;
	@%p40 bra 	$L__BB332_109;
	cvt.u32.u64 	%r123, %rd246;
	cvt.u32.u64 	%r124, %rd564;
	div.u32 	%r125, %r124, %r123;
	mul.lo.s32 	%r126, %r125, %r123;
	sub.s32 	%r127, %r124, %r126;
	cvt.u64.u32 	%rd563, %r125;
	cvt.u64.u32 	%rd567, %r127;
	bra.uni 	$L__BB332_110;
$L__BB332_109:
	div.s64 	%rd563, %rd564, %rd246;
	mul.lo.s64 	%rd388, %rd563, %rd246;
	sub.s64 	%rd567, %rd564, %rd388;
$L__BB332_110:
	add.s64 	%rd390, %rd1, %rd384;
	ld.global.u64 	%rd391, [%rd390];
	mad.lo.s64 	%rd392, %rd391, %rd567, %rd245;
	shl.b64 	%rd393, %rd392, 1;
	add.s64 	%rd572, %rd572, %rd393;
	add.s32 	%r208, %r208, -2;
$L__BB332_111:
	and.b32  	%r128, %r23, 1;
	setp.eq.b32 	%p41, %r128, 1;
	not.pred 	%p42, %p41;
	@%p42 bra 	$L__BB332_116;
	mul.wide.u32 	%rd394, %r208, 8;
	add.s64 	%rd395, %rd2, %rd394;
	ld.global.u64 	%rd257, [%rd395];
	or.b64  	%rd396, %rd563, %rd257;
	and.b64  	%rd397, %rd396, -4294967296;
	setp.ne.s64 	%p43, %rd397, 0;
	@%p43 bra 	$L__BB332_114;
	cvt.u32.u64 	%r129, %rd257;
	cvt.u32.u64 	%r130, %rd563;
	rem.u32 	%r131, %r130, %r129;
	cvt.u64.u32 	%rd571, %r131;
	bra.uni 	$L__BB332_115;
$L__BB332_114:
	rem.s64 	%rd571, %rd563, %rd257;
$L__BB332_115:
	add.s64 	%rd399, %rd1, %rd394;
	ld.global.u64 	%rd400, [%rd399];
	mul.lo.s64 	%rd401, %rd400, %rd571;
	shl.b64 	%rd402, %rd401, 1;
	add.s64 	%rd572, %rd572, %rd402;
$L__BB332_116:
	ld.global.u16 	%rs2, [%rd572];
	setp.ne.s16 	%p44, %rs2, 0;
	selp.u16 	%rs3, 1, 0, %p44;
	st.shared.u8 	[%r5], %rs3;
$L__BB332_117:
	bar.sync 	0;
	setp.lt.u32 	%p68, %r210, 66;
	@%p68 bra 	$L__BB332_123;
$L__BB332_118:
	shr.u32 	%r51, %r210, 1;
	setp.ge.u32 	%p69, %r1, %r51;
	@%p69 bra 	$L__BB332_122;
	ld.shared.u8 	%rs7, [%r5];
	setp.ne.s16 	%p71, %rs7, 0;
	mov.pred 	%p88, -1;
	@%p71 bra 	$L__BB332_121;
	add.s32 	%r200, %r5, %r51;
	ld.shared.u8 	%rs8, [%r200];
	setp.ne.s16 	%p88, %rs8, 0;
$L__BB332_121:
	selp.u16 	%rs9, 1, 0, %p88;
	st.shared.u8 	[%r5], %rs9;
$L__BB332_122:
	bar.sync 	0;
	setp.gt.u32 	%p72, %r210, 131;
	mov.u32 	%r210, %r51;
	@%p72 bra 	$L__BB332_118;
$L__BB332_123:
	setp.gt.u32 	%p73, %r1, 31;
	@%p73 bra 	$L__BB332_138;
	ld.volatile.shared.u8 	%rs10, [%r5];
	setp.ne.s16 	%p75, %rs10, 0;
	mov.pred 	%p89, -1;
	@%p75 bra 	$L__BB332_126;
	ld.volatile.shared.u8 	%rs11, [%r5+32];
	setp.ne.s16 	%p89, %rs11, 0;
$L__BB332_126:
	selp.u16 	%rs12, 1, 0, %p89;
	st.volatile.shared.u8 	[%r5], %rs12;
	ld.volatile.shared.u8 	%rs13, [%r5];
	setp.ne.s16 	%p77, %rs13, 0;
	mov.pred 	%p90, -1;
	@%p77 bra 	$L__BB332_128;
	ld.volatile.shared.u8 	%rs14, [%r5+16];
	setp.ne.s16 	%p90, %rs14, 0;
$L__BB332_128:
	selp.u16 	%rs15, 1, 0, %p90;
	st.volatile.shared.u8 	[%r5], %rs15;
	ld.volatile.shared.u8 	%rs16, [%r5];
	setp.ne.s16 	%p79, %rs16, 0;
	mov.pred 	%p91, -1;
	@%p79 bra 	$L__BB332_130;
	ld.volatile.shared.u8 	%rs17, [%r5+8];
	setp.ne.s16 	%p91, %rs17, 0;
$L__BB332_130:
	selp.u16 	%rs18, 1, 0, %p91;
	st.volatile.shared.u8 	[%r5], %rs18;
	ld.volatile.shared.u8 	%rs19, [%r5];
	setp.ne.s16 	%p81, %rs19, 0;
	mov.pred 	%p92, -1;
	@%p81 bra 	$L__BB332_132;
	ld.volatile.shared.u8 	%rs20, [%r5+4];
	setp.ne.s16 	%p92, %rs20, 0;
$L__BB332_132:
	selp.u16 	%rs21, 1, 0, %p92;
	st.volatile.shared.u8 	[%r5], %rs21;
	ld.volatile.shared.u8 	%rs22, [%r5];
	setp.ne.s16 	%p83, %rs22, 0;
	mov.pred 	%p93, -1;
	@%p83 bra 	$L__BB332_134;
	ld.volatile.shared.u8 	%rs23, [%r5+2];
	setp.ne.s16 	%p93, %rs23, 0;
$L__BB332_134:
	selp.u16 	%rs24, 1, 0, %p93;
	st.volatile.shared.u8 	[%r5], %rs24;
	ld.volatile.shared.u8 	%rs25, [%r5];
	setp.ne.s16 	%p85, %rs25, 0;
	mov.pred 	%p94, -1;
	@%p85 bra 	$L__BB332_136;
	ld.volatile.shared.u8 	%rs26, [%r5+1];
	setp.ne.s16 	%p94, %rs26, 0;
$L__BB332_136:
	selp.u16 	%rs27, 1, 0, %p94;
	st.volatile.shared.u8 	[%r5], %rs27;
	setp.ne.s32 	%p86, %r1, 0;
	@%p86 bra 	$L__BB332_138;
	ld.param.u64 	%rd487, [contiguous_any2_i16_param_8];
	ld.param.u64 	%rd486, [contiguous_any2_i16_param_0];
	ld.shared.u8 	%rs28, [anysdata_i16];
	cvt.u64.u32 	%rd482, %r2;
	mad.lo.s64 	%rd483, %rd487, %rd4, %rd482;
	cvta.to.global.u64 	%rd484, %rd486;
	add.s64 	%rd485, %rd484, %rd483;
	st.global.u8 	[%rd485], %rs28;
$L__BB332_138:
	ret;

}
	// .globl	contiguous_any22_i16
.visible .entry contiguous_any22_i16(
	.param .u64 .ptr .align 1 contiguous_any22_i16_param_0,
	.param .u64 .ptr .align 1 contiguous_any22_i16_param_1,
	.param .u64 contiguous_any22_i16_param_2,
	.param .u64 contiguous_any22_i16_param_3,
	.param .u64 contiguous_any22_i16_param_4,
	.param .u64 contiguous_any22_i16_param_5
)
{
	.reg .pred 	%p<49>;
	.reg .b16 	%rs<28>;
	.reg .b32 	%r<15>;
	.reg .b64 	%rd<24>;

	ld.param.u64 	%rd6, [contiguous_any22_i16_param_0];
	ld.param.u64 	%rd9, [contiguous_any22_i16_param_1];
	ld.param.u64 	%rd10, [contiguous_any22_i16_param_2];
	ld.param.u64 	%rd7, [contiguous_any22_i16_param_3];
	ld.param.u64 	%rd11, [contiguous_any22_i16_param_4];
	ld.param.u64 	%rd8, [contiguous_any22_i16_param_5];
	cvta.to.global.u64 	%rd1, %rd9;
	mov.u32 	%r1, %tid.x;
	mov.u32 	%r2, %ctaid.x;
	mov.u32 	%r14, %ntid.x;
	mul.lo.s32 	%r8, %r2, %r14;
	shl.b32 	%r9, %r8, 1;
	add.s32 	%r4, %r9, %r1;
	mov.u32 	%r10, anysdata_i16;
	add.s32 	%r5, %r10, %r1;
	mov.b16 	%rs1, 0;
	st.shared.u8 	[%r5], %rs1;
	mov.u32 	%r11, %ctaid.y;
	cvt.u64.u32 	%rd12, %r11;
	add.s64 	%rd2, %rd10, %rd12;
	setp.ge.u64 	%p17, %rd2, %rd11;
	@%p17 bra 	$L__BB333_28;
	add.s32 	%r12, %r4, %r14;
	cvt.u64.u32 	%rd3, %r12;
	setp.le.u64 	%p18, %rd7, %rd3;
	@%p18 bra 	$L__BB333_5;
	cvt.u64.u32 	%rd15, %r4;
	mul.lo.s64 	%rd4, %rd2, %rd7;
	add.s64 	%rd16, %rd4, %rd15;
	add.s64 	%rd17, %rd1, %rd16;
	ld.global.u8 	%rs3, [%rd17];
	setp.ne.s16 	%p21, %rs3, 0;
	mov.pred 	%p41, -1;
	@%p21 bra 	$L__BB333_4;
	add.s64 	%rd18, %rd4, %rd3;
	add.s64 	%rd19, %rd1, %rd18;
	ld.global.u8 	%rs4, [%rd19];
	setp.ne.s16 	%p41, %rs4, 0;
$L__BB333_4:
	selp.u16 	%rs5, 1, 0, %p41;
	st.shared.u8 	[%r5], %rs5;
	bra.uni 	$L__BB333_7;
$L__BB333_5:
	cvt.u64.u32 	%rd5, %r4;
	setp.le.u64 	%p19, %rd7, %rd5;
	@%p19 bra 	$L__BB333_7;
	mad.lo.s64 	%rd13, %rd2, %rd7, %rd5;
	add.s64 	%rd14, %rd1, %rd13;
	ld.global.u8 	%rs2, [%rd14];
	st.shared.u8 	[%r5], %rs2;
$L__BB333_7:
	bar.sync 	0;
	setp.lt.u32 	%p22, %r14, 66;
	@%p22 bra 	$L__BB333_13;
$L__BB333_8:
	shr.u32 	%r7, %r14, 1;
	setp.ge.u32 	%p23, %r1, %r7;
	@%p23 bra 	$L__BB333_12;
	ld.shared.u8 	%rs6, [%r5];
	setp.ne.s16 	%p25, %rs6, 0;
	mov.pred 	%p42, -1;
	@%p25 bra 	$L__BB333_11;
	add.s32 	%r13, %r5, %r7;
	ld.shared.u8 	%rs7, [%r13];
	setp.ne.s16 	%p42, %rs7, 0;
$L__BB333_11:
	selp.u16 	%rs8, 1, 0, %p42;
	st.shared.u8 	[%r5], %rs8;
$L__BB333_12:
	bar.sync 	0;
	setp.gt.u32 	%p26, %r14, 131;
	mov.u32 	%r14, %r7;
	@%p26 bra 	$L__BB333_8;
$L__BB333_13:
	setp.gt.u32 	%p27, %r1, 31;
	@%p27 bra 	$L__BB333_28;
	ld.volatile.shared.u8 	%rs9, [%r5];
	setp.ne.s16 	%p29, %rs9, 0;
	mov.pred 	%p43, -1;
	@%p29 bra 	$L__BB333_16;
	ld.volatile.shared.u8 	%rs10, [%r5+32];
	setp.ne.s16 	%p43, %rs10, 0;
$L__BB333_16:
	selp.u16 	%rs11, 1, 0, %p43;
	st.volatile.shared.u8 	[%r5], %rs11;
	ld.volatile.shared.u8 	%rs12, [%r5];
	setp.ne.s16 	%p31, %rs12, 0;
	mov.pred 	%p44, -1;
	@%p31 bra 	$L__BB333_18;
	ld.volatile.shared.u8 	%rs13, [%r5+16];
	setp.ne.s16 	%p44, %rs13, 0;
$L__BB333_18:
	selp.u16 	%rs14, 1, 0, %p44;
	st.volatile.shared.u8 	[%r5], %rs14;
	ld.volatile.shared.u8 	%rs15, [%r5];
	setp.ne.s16 	%p33, %rs15, 0;
	mov.pred 	%p45, -1;
	@%p33 bra 	$L__BB333_20;
	ld.volatile.shared.u8 	%rs16, [%r5+8];
	setp.ne.s16 	%p45, %rs16, 0;
$L__BB333_20:
	selp.u16 	%rs17, 1, 0, %p45;
	st.volatile.shared.u8 	[%r5], %rs17;
	ld.volatile.shared.u8 	%rs18, [%r5];
	setp.ne.s16 	%p35, %rs18, 0;
	mov.pred 	%p46, -1;
	@%p35 bra 	$L__BB333_22;
	ld.volatile.shared.u8 	%rs19, [%r5+4];
	setp.ne.s16 	%p46, %rs19, 0;
$L__BB333_22:
	selp.u16 	%rs20, 1, 0, %p46;
	st.volatile.shared.u8 	[%r5], %rs20;
	ld.volatile.shared.u8 	%rs21, [%r5];
	setp.ne.s16 	%p37, %rs21, 0;
	mov.pred 	%p47, -1;
	@%p37 bra 	$L__BB333_24;
	ld.volatile.shared.u8 	%rs22, [%r5+2];
	setp.ne.s16 	%p47, %rs22, 0;
$L__BB333_24:
	selp.u16 	%rs23, 1, 0, %p47;
	st.volatile.shared.u8 	[%r5], %rs23;
	ld.volatile.shared.u8 	%rs24, [%r5];
	setp.ne.s16 	%p39, %rs24, 0;
	mov.pred 	%p48, -1;
	@%p39 bra 	$L__BB333_26;
	ld.volatile.shared.u8 	%rs25, [%r5+1];
	setp.ne.s16 	%p48, %rs25, 0;
$L__BB333_26:
	selp.u16 	%rs26, 1, 0, %p48;
	st.volatile.shared.u8 	[%r5], %rs26;
	setp.ne.s32 	%p40, %r1, 0;
	@%p40 bra 	$L__BB333_28;
	ld.shared.u8 	%rs27, [anysdata_i16];
	cvt.u64.u32 	%rd20, %r2;
	mad.lo.s64 	%rd21, %rd8, %rd2, %rd20;
	cvta.to.global.u64 	%rd22, %rd6;
	add.s64 	%rd23, %rd22, %rd21;
	st.global.u8 	[%rd23], %rs27;
$L__BB333_28:
	ret;

}
	// .globl	contiguous_any3_i16
.visible .entry contiguous_any3_i16(
	.param .u64 .ptr .align 1 contiguous_any3_i16_param_0,
	.param .u64 .ptr .align 1 contiguous_any3_i16_param_1,
	.param .u64 .ptr .align 1 contiguous_any3_i16_param_2,
	.param .u64 .ptr .align 1 contiguous_any3_i16_param_3,
	.param .u64 contiguous_any3_i16_param_4,
	.param .u64 contiguous_any3_i16_param_5,
	.param .u64 contiguous_any3_i16_param_6
)
{
	.reg .pred 	%p<81>;
	.reg .b16 	%rs<50>;
	.reg .b32 	%r<188>;
	.reg .b64 	%rd<307>;

	ld.param.u64 	%rd144, [contiguous_any3_i16_param_0];
	ld.param.u64 	%rd145, [contiguous_any3_i16_param_1];
	ld.param.u64 	%rd148, [contiguous_any3_i16_param_2];
	ld.param.u64 	%rd149, [contiguous_any3_i16_param_3];
	ld.param.u64 	%rd146, [contiguous_any3_i16_param_4];
	ld.param.u64 	%rd147, [contiguous_any3_i16_param_5];
	ld.param.u64 	%rd150, [contiguous_any3_i16_param_6];
	cvta.to.global.u64 	%rd1, %rd149;
	cvta.to.global.u64 	%rd2, %rd148;
	mov.u32 	%r1, %tid.y;
	mov.u32 	%r2, %ntid.x;
	mov.u32 	%r3, %tid.x;
	mad.lo.s32 	%r70, %r1, %r2, %r3;
	mov.u32 	%r71, %ctaid.x;
	mad.lo.s32 	%r72, %r71, %r2, %r3;
	mov.u32 	%r4, %ctaid.y;
	mov.u32 	%r5, %ntid.y;
	mad.lo.s32 	%r73, %r4, %r5, %r1;
	mov.u32 	%r74, anysdata_i16;
	add.s32 	%r7, %r74, %r70;
	mov.b16 	%rs16, 0;
	st.shared.u8 	[%r7], %rs16;
	cvt.u64.u32 	%rd3, %r72;
	setp.le.u64 	%p9, %rd147, %rd3;
	cvt.u64.u32 	%rd152, %r73;
	setp.le.u64 	%p10, %rd150, %rd152;
	or.pred  	%p11, %p9, %p10;
	@%p11 bra 	$L__BB334_95;
	cvt.u32.u64 	%r75, %rd3;
	cvt.u32.u64 	%r76, %rd147;
	mad.lo.s32 	%r179, %r73, %r76, %r75;
	cvt.u32.u64 	%r9, %rd146;
	add.s32 	%r178, %r9, -1;
	setp.lt.s32 	%p12, %r178, 0;
	mov.b64 	%rd306, 0;
	@%p12 bra 	$L__BB334_59;
	setp.lt.u32 	%p13, %r178, 7;
	mov.b64 	%rd306, 0;
	@%p13 bra 	$L__BB334_30;
	add.s32 	%r174, %r9, -4;
	and.b32  	%r77, %r9, -8;
	neg.s32 	%r173, %r77;
	mov.b64 	%rd306, 0;
$L__BB334_4:
	.pragma "nounroll";
	add.s32 	%r16, %r174, 3;
	cvt.u64.u32 	%rd5, %r179;
	mul.wide.u32 	%rd157, %r16, 8;
	add.s64 	%rd158, %rd2, %rd157;
	ld.global.u64 	%rd6, [%rd158];
	and.b64  	%rd159, %rd6, -4294967296;
	setp.ne.s64 	%p14, %rd159, 0;
	@%p14 bra 	$L__BB334_6;
	cvt.u32.u64 	%r78, %rd6;
	cvt.u32.u64 	%r79, %rd5;
	div.u32 	%r80, %r79, %r78;
	mul.lo.s32 	%r81, %r80, %r78;
	sub.s32 	%r82, %r79, %r81;
	cvt.u64.u32 	%rd271, %r80;
	cvt.u64.u32 	%rd272, %r82;
	bra.uni 	$L__BB334_7;
$L__BB334_6:
	div.s64 	%rd271, %rd5, %rd6;
	mul.lo.s64 	%rd160, %rd271, %rd6;
	sub.s64 	%rd272, %rd5, %rd160;
$L__BB334_7:
	mul.wide.u32 	%rd161, %r16, 8;
	add.s64 	%rd162, %rd1, %rd161;
	ld.global.u64 	%rd163, [%rd162];
	mad.lo.s64 	%rd13, %rd163, %rd272, %rd306;
	add.s32 	%r17, %r174, 2;
	and.b64  	%rd14, %rd271, 4294967295;
	mul.wide.u32 	%rd164, %r17, 8;
	add.s64 	%rd165, %rd2, %rd164;
	ld.global.u64 	%rd15, [%rd165];
	and.b64  	%rd166, %rd15, -4294967296;
	setp.ne.s64 	%p15, %rd166, 0;
	@%p15 bra 	$L__BB334_9;
	cvt.u32.u64 	%r83, %rd15;
	cvt.u32.u64 	%r84, %rd14;
	div.u32 	%r85, %r84, %r83;
	mul.lo.s32 	%r86, %r85, %r83;
	sub.s32 	%r87, %r84, %r86;
	cvt.u64.u32 	%rd273, %r85;
	cvt.u64.u32 	%rd274, %r87;
	bra.uni 	$L__BB334_10;
$L__BB334_9:
	div.s64 	%rd273, %rd14, %rd15;
	mul.lo.s64 	%rd167, %rd273, %rd15;
	sub.s64 	%rd274, %rd14, %rd167;
$L__BB334_10:
	mul.wide.u32 	%rd168, %r17, 8;
	add.s64 	%rd169, %rd1, %rd168;
	ld.global.u64 	%rd170, [%rd169];
	mad.lo.s64 	%rd22, %rd170, %rd274, %rd13;
	add.s32 	%r18, %r174, 1;
	and.b64  	%rd23, %rd273, 4294967295;
	mul.wide.u32 	%rd171, %r18, 8;
	add.s64 	%rd172, %rd2, %rd171;
	ld.global.u64 	%rd24, [%rd172];
	and.b64  	%rd173, %rd24, -4294967296;
	setp.ne.s64 	%p16, %rd173, 0;
	@%p16 bra 	$L__BB334_12;
	cvt.u32.u64 	%r88, %rd24;
	cvt.u32.u64 	%r89, %rd23;
	div.u32 	%r90, %r89, %r88;
	mul.lo.s32 	%r91, %r90, %r88;
	sub.s32 	%r92, %r89, %r91;
	cvt.u64.u32 	%rd275, %r90;
	cvt.u64.u32 	%rd276, %r92;
	bra.uni 	$L__BB334_13;
$L__BB334_12:
	div.s64 	%rd275, %rd23, %rd24;
	mul.lo.s64 	%rd174, %rd275, %rd24;
	sub.s64 	%rd276, %rd23, %rd174;
$L__BB334_13:
	mul.wide.u32 	%rd175, %r18, 8;
	add.s64 	%rd176, %rd1, %rd175;
	ld.global.u64 	%rd177, [%rd176];
	mad.lo.s64 	%rd31, %rd177, %rd276, %rd22;
	and.b64  	%rd32, %rd275, 4294967295;
	mul.wide.u32 	%rd178, %r174, 8;
	add.s64 	%rd179, %rd2, %rd178;
	ld.global.u64 	%rd33, [%rd179];
	and.b64  	%rd180, %rd33, -4294967296;
	setp.ne.s64 	%p17, %rd180, 0;
	@%p17 bra 	$L__BB334_15;
	cvt.u32.u64 	%r93, %rd33;
	cvt.u32.u64 	%r94, %rd32;
	div.u32 	%r95, %r94, %r93;
	mul.lo.s32 	%r96, %r95, %r93;
	sub.s32 	%r97, %r94, %r96;
	cvt.u64.u32 	%rd277, %r95;
	cvt.u64.u32 	%rd278, %r97;
	bra.uni 	$L__BB334_16;
$L__BB334_15:
	div.s64 	%rd277, %rd32, %rd33;
	mul.lo.s64 	%rd181, %rd277, %rd33;
	sub.s64 	%rd278, %rd32, %rd181;
$L__BB334_16:
	mul.wide.u32 	%rd182, %r174, 8;
	add.s64 	%rd183, %rd1, %rd182;
	ld.global.u64 	%rd184, [%rd183];
	mad.lo.s64 	%rd40, %rd184, %rd278, %rd31;
	add.s32 	%r19, %r174, -1;
	and.b64  	%rd41, %rd277, 4294967295;
	mul.wide.u32 	%rd185, %r19, 8;
	add.s64 	%rd186, %rd2, %rd185;
	ld.global.u64 	%rd42, [%rd186];
	and.b64  	%rd187, %rd42, -4294967296;
	setp.ne.s64 	%p18, %rd187, 0;
	@%p18 bra 	$L__BB334_18;
	cvt.u32.u64 	%r98, %rd42;
	cvt.u32.u64 	%r99, %rd41;
	div.u32 	%r100, %r99, %r98;
	mul.lo.s32 	%r101, %r100, %r98;
	sub.s32 	%r102, %r99, %r101;
	cvt.u64.u32 	%rd279, %r100;
	cvt.u64.u32 	%rd280, %r102;
	bra.uni 	$L__BB334_19;
$L__BB334_18:
	div.s64 	%rd279, %rd41, %rd42;
	mul.lo.s64 	%rd188, %rd279, %rd42;
	sub.s64 	%rd280, %rd41, %rd188;
$L__BB334_19:
	mul.wide.u32 	%rd189, %r19, 8;
	add.s64 	%rd190, %rd1, %rd189;
	ld.global.u64 	%rd191, [%rd190];
	mad.lo.s64 	%rd49, %rd191, %rd280, %rd40;
	add.s32 	%r20, %r174, -2;
	and.b64  	%rd50, %rd279, 4294967295;
	mul.wide.u32 	%rd192, %r20, 8;
	add.s64 	%rd193, %rd2, %rd192;
	ld.global.u64 	%rd51, [%rd193];
	and.b64  	%rd194, %rd51, -4294967296;
	setp.ne.s64 	%p19, %rd194, 0;
	@%p19 bra 	$L__BB334_21;
	cvt.u32.u64 	%r103, %rd51;
	cvt.u32.u64 	%r104, %rd50;
	div.u32 	%r105, %r104, %r103;
	mul.lo.s32 	%r106, %r105, %r103;
	sub.s32 	%r107, %r104, %r106;
	cvt.u64.u32 	%rd281, %r105;
	cvt.u64.u32 	%rd282, %r107;
	bra.uni 	$L__BB334_22;
$L__BB334_21:
	div.s64 	%rd281, %rd50, %rd51;
	mul.lo.s64 	%rd195, %rd281, %rd51;
	sub.s64 	%rd282, %rd50, %rd195;
$L__BB334_22:
	mul.wide.u32 	%rd196, %r20, 8;
	add.s64 	%rd197, %rd1, %rd196;
	ld.global.u64 	%rd198, [%rd197];
	mad.lo.s64 	%rd58, %rd198, %rd282, %rd49;
	add.s32 	%r21, %r174, -3;
	and.b64  	%rd59, %rd281, 4294967295;
	mul.wide.u32 	%rd199, %r21, 8;
	add.s64 	%rd200, %rd2, %rd199;
	ld.global.u64 	%rd60, [%rd200];
	and.b64  	%rd201, %rd60, -4294967296;
	setp.ne.s64 	%p20, %rd201, 0;
	@%p20 bra 	$L__BB334_24;
	cvt.u32.u64 	%r108, %rd60;
	cvt.u32.u64 	%r109, %rd59;
	div.u32 	%r110, %r109, %r108;
	mul.lo.s32 	%r111, %r110, %r108;
	sub.s32 	%r112, %r109, %r111;
	cvt.u64.u32 	%rd283, %r110;
	cvt.u64.u32 	%rd284, %r112;
	bra.uni 	$L__BB334_25;
$L__BB334_24:
	div.s64 	%rd283, %rd59, %rd60;
	mul.lo.s64 	%rd202, %rd283, %rd60;
	sub.s64 	%rd284, %rd59, %rd202;
$L__BB334_25:
	mul.wide.u32 	%rd203, %r21, 8;
	add.s64 	%rd204, %rd1, %rd203;
	ld.global.u64 	%rd205, [%rd204];
	mad.lo.s64 	%rd67, %rd205, %rd284, %rd58;
	and.b64  	%rd68, %rd283, 4294967295;
	add.s32 	%r113, %r174, -4;
	mul.wide.u32 	%rd206, %r113, 8;
	add.s64 	%rd207, %rd2, %rd206;
	ld.global.u64 	%rd69, [%rd207];
	and.b64  	%rd208, %rd69, -4294967296;
	setp.ne.s64 	%p21, %rd208, 0;
	@%p21 bra 	$L__BB334_27;
	cvt.u32.u64 	%r114, %rd69;
	cvt.u32.u64 	%r115, %rd68;
	div.u32 	%r116, %r115, %r114;
	mul.lo.s32 	%r117, %r116, %r114;
	sub.s32 	%r118, %r115, %r117;
	cvt.u64.u32 	%rd285, %r116;
	cvt.u64.u32 	%rd286, %r118;
	bra.uni 	$L__BB334_28;
$L__BB334_27:
	div.s64 	%rd285, %rd68, %rd69;
	mul.lo.s64 	%rd209, %rd285, %rd69;
	sub.s64 	%rd286, %rd68, %rd209;
$L__BB334_28:
	mul.wide.u32 	%rd210, %r113, 8;
	add.s64 	%rd211, %rd1, %rd210;
	ld.global.u64 	%rd212, [%rd211];
	mad.lo.s64 	%rd306, %rd212, %rd286, %rd67;
	cvt.u32.u64 	%r179, %rd285;
	add.s32 	%r174, %r174, -8;
	add.s32 	%r173, %r173, 8;
	setp.ne.s32 	%p22, %r173, 0;
	@%p22 bra 	$L__BB334_4;
	add.s32 	%r178, %r174, 3;
$L__BB334_30:
	and.b32  	%r28, %r9, 7;
	setp.eq.s32 	%p23, %r28, 0;
	@%p23 bra 	$L__BB334_59;
	and.b32  	%r29, %r9, 3;
	setp.lt.u32 	%p24, %r28, 4;
	@%p24 bra 	$L__BB334_45;
	cvt.u64.u32 	%rd79, %r179;
	mul.wide.u32 	%rd214, %r178, 8;
	add.s64 	%rd215, %rd2, %rd214;
	ld.global.u64 	%rd80, [%rd215];
	and.b64  	%rd216, %rd80, -4294967296;
	setp.ne.s64 	%p25, %rd216, 0;
	@%p25 bra 	$L__BB334_34;
	cvt.u32.u64 	%r120, %rd80;
	cvt.u32.u64 	%r121, %rd79;
	div.u32 	%r122, %r121, %r120;
	mul.lo.s32 	%r123, %r122, %r120;
	sub.s32 	%r124, %r121, %r123;
	cvt.u64.u32 	%rd289, %r122;
	cvt.u64.u32 	%rd290, %r124;
	bra.uni 	$L__BB334_35;
$L__BB334_34:
	div.s64 	%rd289, %rd79, %rd80;
	mul.lo.s64 	%rd217, %rd289, %rd80;
	sub.s64 	%rd290, %rd79, %rd217;
$L__BB334_35:
	mul.wide.u32 	%rd218, %r178, 8;
	add.s64 	%rd219, %rd1, %rd218;
	ld.global.u64 	%rd220, [%rd219];
	mad.lo.s64 	%rd87, %rd220, %rd290, %rd306;
	add.s32 	%r30, %r178, -1;
	and.b64  	%rd88, %rd289, 4294967295;
	mul.wide.u32 	%rd221, %r30, 8;
	add.s64 	%rd222, %rd2, %rd221;
	ld.global.u64 	%rd89, [%rd222];
	and.b64  	%rd223, %rd89, -4294967296;
	setp.ne.s64 	%p26, %rd223, 0;
	@%p26 bra 	$L__BB334_37;
	cvt.u32.u64 	%r125, %rd89;
	cvt.u32.u64 	%r126, %rd88;
	div.u32 	%r127, %r126, %r125;
	mul.lo.s32 	%r128, %r127, %r125;
	sub.s32 	%r129, %r126, %r128;
	cvt.u64.u32 	%rd291, %r127;
	cvt.u64.u32 	%rd292, %r129;
	bra.uni 	$L__BB334_38;
$L__BB334_37:
	div.s64 	%rd291, %rd88, %rd89;
	mul.lo.s64 	%rd224, %rd291, %rd89;
	sub.s64 	%rd292, %rd88, %rd224;
$L__BB334_38:
	mul.wide.u32 	%rd225, %r30, 8;
	add.s64 	%rd226, %rd1, %rd225;
	ld.global.u64 	%rd227, [%rd226];
	mad.lo.s64 	%rd96, %rd227, %rd292, %rd87;
	add.s32 	%r31, %r178, -2;
	and.b64  	%rd97, %rd291, 4294967295;
	mul.wide.u32 	%rd228, %r31, 8;
	add.s64 	%rd229, %rd2, %rd228;
	ld.global.u64 	%rd98, [%rd229];
	and.b64  	%rd230, %rd98, -4294967296;
	setp.ne.s64 	%p27, %rd230, 0;
	@%p27 bra 	$L__BB334_40;
	cvt.u32.u64 	%r130, %rd98;
	cvt.u32.u64 	%r131, %rd97;
	div.u32 	%r132, %r131, %r130;
	mul.lo.s32 	%r133, %r132, %r130;
	sub.s32 	%r134, %r131, %r133;
	cvt.u64.u32 	%rd293, %r132;
	cvt.u64.u32 	%rd294, %r134;
	bra.uni 	$L__BB334_41;
$L__BB334_40:
	div.s64 	%rd293, %rd97, %rd98;
	mul.lo.s64 	%rd231, %rd293, %rd98;
	sub.s64 	%rd294, %rd97, %rd231;
$L__BB334_41:
	mul.wide.u32 	%rd232, %r31, 8;
	add.s64 	%rd233, %rd1, %rd232;
	ld.global.u64 	%rd234, [%rd233];
	mad.lo.s64 	%rd105, %rd234, %rd294, %rd96;
	add.s32 	%r32, %r178, -3;
	and.b64  	%rd106, %rd293, 4294967295;
	mul.wide.u32 	%rd235, %r32, 8;
	add.s64 	%rd236, %rd2, %rd235;
	ld.global.u64 	%rd107, [%rd236];
	and.b64  	%rd237, %rd107, -4294967296;
	setp.ne.s64 	%p28, %rd237, 0;
	@%p28 bra 	$L__BB334_43;
	cvt.u32.u64 	%r135, %rd107;
	cvt.u32.u64 	%r136, %rd106;
	div.u32 	%r137, %r136, %r135;
	mul.lo.s32 	%r138, %r137, %r135;
	sub.s32 	%r139, %r136, %r138;
	cvt.u64.u32 	%rd295, %r137;
	cvt.u64.u32 	%rd296, %r139;
	bra.uni 	$L__BB334_44;
$L__BB334_43:
	div.s64 	%rd295, %rd106, %rd107;
	mul.lo.s64 	%rd238, %rd295, %rd107;
	sub.s64 	%rd296, %rd106, %rd238;
$L__BB334_44:
	mul.wide.u32 	%rd239, %r32, 8;
	add.s64 	%rd240, %rd1, %rd239;
	ld.global.u64 	%rd241, [%rd240];
	mad.lo.s64 	%rd306, %rd241, %rd296, %rd105;
	cvt.u32.u64 	%r179, %rd295;
	add.s32 	%r178, %r178, -4;
$L__BB334_45:
	setp.eq.s32 	%p29, %r29, 0;
	@%p29 bra 	$L__BB334_59;
	setp.eq.s32 	%p30, %r29, 1;
	@%p30 bra 	$L__BB334_54;
	cvt.u64.u32 	%rd117, %r179;
	mul.wide.u32 	%rd243, %r178, 8;
	add.s64 	%rd244, %rd2, %rd243;
	ld.global.u64 	%rd118, [%rd244];
	and.b64  	%rd245, %rd118, -4294967296;
	setp.ne.s64 	%p31, %rd245, 0;
	@%p31 bra 	$L__BB334_49;
	cvt.u32.u64 	%r140, %rd118;
	cvt.u32.u64 	%r141, %rd117;
	div.u32 	%r142, %r141, %r140;
	mul.lo.s32 	%r143, %r142, %r140;
	sub.s32 	%r144, %r141, %r143;
	cvt.u64.u32 	%rd299, %r142;
	cvt.u64.u32 	%rd300, %r144;
	bra.uni 	$L__BB334_50;
$L__BB334_49:
	div.s64 	%rd299, %rd117, %rd118;
	mul.lo.s64 	%rd246, %rd299, %rd118;
	sub.s64 	%rd300, %rd117, %rd246;
$L__BB334_50:
	add.s64 	%rd248, %rd1, %rd243;
	ld.global.u64 	%rd249, [%rd248];
	mad.lo.s64 	%rd125, %rd249, %rd300, %rd306;
	add.s32 	%r37, %r178, -1;
	and.b64  	%rd126, %rd299, 4294967295;
	mul.wide.u32 	%rd250, %r37, 8;
	add.s64 	%rd251, %rd2, %rd250;
	ld.global.u64 	%rd127, [%rd251];
	and.b64  	%rd252, %rd127, -4294967296;
	setp.ne.s64 	%p32, %rd252, 0;
	@%p32 bra 	$L__BB334_52;
	cvt.u32.u64 	%r145, %rd127;
	cvt.u32.u64 	%r146, %rd126;
	div.u32 	%r147, %r146, %r145;
	mul.lo.s32 	%r148, %r147, %r145;
	sub.s32 	%r149, %r146, %r148;
	cvt.u64.u32 	%rd301, %r147;
	cvt.u64.u32 	%rd302, %r149;
	bra.uni 	$L__BB334_53;
$L__BB334_52:
	div.s64 	%rd301, %rd126, %rd127;
	mul.lo.s64 	%rd253, %rd301, %rd127;
	sub.s64 	%rd302, %rd126, %rd253;
$L__BB334_53:
	add.s64 	%rd255, %rd1, %rd250;
	ld.global.u64 	%rd256, [%rd255];
	mad.lo.s64 	%rd306, %rd256, %rd302, %rd125;
	cvt.u32.u64 	%r179, %rd301;
	add.s32 	%r178, %r178, -2;
$L__BB334_54:
	and.b32  	%r150, %r9, 1;
	setp.eq.b32 	%p33, %r150, 1;
	not.pred 	%p34, %p33;
	@%p34 bra 	$L__BB334_59;
	cvt.u64.u32 	%rd137, %r179;
	mul.wide.u32 	%rd257, %r178, 8;
	add.s64 	%rd258, %rd2, %rd257;
	ld.global.u64 	%rd138, [%rd258];
	and.b64  	%rd259, %rd138, -4294967296;
	setp.ne.s64 	%p35, %rd259, 0;
	@%p35 bra 	$L__BB334_57;
	cvt.u32.u64 	%r151, %rd138;
	cvt.u32.u64 	%r152, %rd137;
	rem.u32 	%r153, %r152, %r151;
	cvt.u64.u32 	%rd305, %r153;
	bra.uni 	$L__BB334_58;
$L__BB334_57:
	rem.s64 	%rd305, %rd137, %rd138;
$L__BB334_58:
	add.s64 	%rd261, %rd1, %rd257;
	ld.global.u64 	%rd262, [%rd261];
	mad.lo.s64 	%rd306, %rd262, %rd305, %rd306;
$L__BB334_59:
	cvta.to.global.u64 	%rd263, %rd145;
	shl.b64 	%rd264, %rd306, 1;
	add.s64 	%rd265, %rd263, %rd264;
	ld.global.u16 	%rs17, [%rd265];
	setp.ne.s16 	%p36, %rs17, 0;
	selp.u16 	%rs18, 1, 0, %p36;
	st.shared.u8 	[%r7], %rs18;
	bar.sync 	0;
	setp.ne.s32 	%p37, %r1, 0;
	@%p37 bra 	$L__BB334_95;
	setp.gt.u32 	%p38, %r5, 1;
	@%p38 bra 	$L__BB334_62;
	mov.u32 	%r154, anysdata_i16;
	add.s32 	%r155, %r154, %r3;
	ld.shared.u8 	%rs48, [%r155];
	bra.uni 	$L__BB334_94;
$L__BB334_62:
	mov.u32 	%r157, anysdata_i16;
	add.s32 	%r42, %r157, %r3;
	ld.shared.u8 	%rs48, [%r42];
	add.s32 	%r43, %r5, -1;
	add.s32 	%r158, %r5, -2;
	and.b32  	%r44, %r43, 7;
	setp.lt.u32 	%p39, %r158, 7;
	mov.b32 	%r186, 1;
	@%p39 bra 	$L__BB334_75;
	and.b32  	%r160, %r43, -8;
	neg.s32 	%r184, %r160;
	shl.b32 	%r46, %r2, 3;
	shl.b32 	%r47, %r2, 1;
	mul.lo.s32 	%r48, %r2, 3;
	shl.b32 	%r49, %r2, 2;
	mul.lo.s32 	%r50, %r2, 5;
	mul.lo.s32 	%r51, %r2, 6;
	mul.lo.s32 	%r52, %r2, 7;
	mov.b32 	%r183, 0;
	mov.u32 	%r182, %r42;
$L__BB334_64:
	.pragma "nounroll";
	and.b16  	%rs20, %rs48, 255;
	setp.ne.s16 	%p41, %rs20, 0;
	mov.pred 	%p77, -1;
	@%p41 bra 	$L__BB334_73;
	add.s32 	%r161, %r182, %r2;
	ld.shared.u8 	%rs21, [%r161];
	setp.ne.s16 	%p43, %rs21, 0;
	@%p43 bra 	$L__BB334_73;
	add.s32 	%r162, %r182, %r47;
	ld.shared.u8 	%rs22, [%r162];
	setp.ne.s16 	%p45, %rs22, 0;
	@%p45 bra 	$L__BB334_73;
	add.s32 	%r163, %r182, %r48;
	ld.shared.u8 	%rs23, [%r163];
	setp.ne.s16 	%p47, %rs23, 0;
	@%p47 bra 	$L__BB334_73;
	add.s32 	%r164, %r182, %r49;
	ld.shared.u8 	%rs24, [%r164];
	setp.ne.s16 	%p49, %rs24, 0;
	@%p49 bra 	$L__BB334_73;
	add.s32 	%r165, %r182, %r50;
	ld.shared.u8 	%rs25, [%r165];
	setp.ne.s16 	%p51, %rs25, 0;
	@%p51 bra 	$L__BB334_73;
	add.s32 	%r166, %r182, %r51;
	ld.shared.u8 	%rs26, [%r166];
	setp.ne.s16 	%p53, %rs26, 0;
	@%p53 bra 	$L__BB334_73;
	add.s32 	%r167, %r182, %r52;
	ld.shared.u8 	%rs27, [%r167];
	setp.ne.s16 	%p55, %rs27, 0;
	@%p55 bra 	$L__BB334_73;
	add.s32 	%r168, %r182, %r46;
	ld.shared.u8 	%rs28, [%r168];
	setp.ne.s16 	%p77, %rs28, 0;
$L__BB334_73:
	selp.u16 	%rs48, 1, 0, %p77;
	add.s32 	%r184, %r184, 8;
	add.s32 	%r183, %r183, 8;
	add.s32 	%r182, %r182, %r46;
	setp.ne.s32 	%p56, %r184, 0;
	@%p56 bra 	$L__BB334_64;
	add.s32 	%r186, %r183, 1;
$L__BB334_75:
	setp.eq.s32 	%p57, %r44, 0;
	@%p57 bra 	$L__BB334_93;
	and.b32  	%r61, %r43, 3;
	setp.lt.u32 	%p58, %r44, 4;
	@%p58 bra 	$L__BB334_83;
	and.b16  	%rs30, %rs48, 255;
	setp.ne.s16 	%p60, %rs30, 0;
	mov.pred 	%p78, -1;
	@%p60 bra 	$L__BB334_82;
	mad.lo.s32 	%r62, %r186, %r2, %r42;
	ld.shared.u8 	%rs31, [%r62];
	setp.ne.s16 	%p62, %rs31, 0;
	@%p62 bra 	$L__BB334_82;
	add.s32 	%r63, %r62, %r2;
	ld.shared.u8 	%rs32, [%r63];
	setp.ne.s16 	%p64, %rs32, 0;
	@%p64 bra 	$L__BB334_82;
	add.s32 	%r64, %r63, %r2;
	ld.shared.u8 	%rs33, [%r64];
	setp.ne.s16 	%p66, %rs33, 0;
	@%p66 bra 	$L__BB334_82;
	add.s32 	%r169, %r64, %r2;
	ld.shared.u8 	%rs34, [%r169];
	setp.ne.s16 	%p78, %rs34, 0;
$L__BB334_82:
	add.s32 	%r186, %r186, 4;
	selp.u16 	%rs48, 1, 0, %p78;
$L__BB334_83:
	setp.eq.s32 	%p67, %r61, 0;
	@%p67 bra 	$L__BB334_93;
	setp.eq.s32 	%p68, %r61, 1;
	@%p68 bra 	$L__BB334_89;
	and.b16  	%rs36, %rs48, 255;
	setp.ne.s16 	%p70, %rs36, 0;
	mov.pred 	%p79, -1;
	@%p70 bra 	$L__BB334_88;
	mad.lo.s32 	%r67, %r186, %r2, %r42;
	ld.shared.u8 	%rs37, [%r67];
	setp.ne.s16 	%p72, %rs37, 0;
	@%p72 bra 	$L__BB334_88;
	add.s32 	%r170, %r67, %r2;
	ld.shared.u8 	%rs38, [%r170];
	setp.ne.s16 	%p79, %rs38, 0;
$L__BB334_88:
	add.s32 	%r186, %r186, 2;
	selp.u16 	%rs48, 1, 0, %p79;
$L__BB334_89:
	and.b32  	%r171, %r43, 1;
	setp.eq.b32 	%p73, %r171, 1;
	not.pred 	%p74, %p73;
	@%p74 bra 	$L__BB334_93;
	and.b16  	%rs39, %rs48, 255;
	setp.ne.s16 	%p76, %rs39, 0;
	mov.pred 	%p80, -1;
	@%p76 bra 	$L__BB334_92;
	mad.lo.s32 	%r172, %r186, %r2, %r42;
	ld.shared.u8 	%rs40, [%r172];
	setp.ne.s16 	%p80, %rs40, 0;
$L__BB334_92:
	selp.u16 	%rs48, 1, 0, %p80;
$L__BB334_93:
	st.shared.u8 	[%r42], %rs48;
$L__BB334_94:
	cvt.u64.u32 	%rd266, %r4;
	mad.lo.s64 	%rd267, %rd147, %rd266, %rd3;
	cvta.to.global.u64 	%rd268, %rd144;
	add.s64 	%rd269, %rd268, %rd267;
	st.global.u8 	[%rd269], %rs48;
$L__BB334_95:
	ret;

}
	// .globl	contiguous_any33_i16
.visible .entry contiguous_any33_i16(
	.param .u64 .ptr .align 1 contiguous_any33_i16_param_0,
	.param .u64 .ptr .align 1 contiguous_any33_i16_param_1,
	.param .u64 contiguous_any33_i16_param_2,
	.param .u64 contiguous_any33_i16_param_3,
	.param .u64 contiguous_any33_i16_param_4
)
{
	.reg .pred 	%p<56>;
	.reg .b16 	%rs<49>;
	.reg .b32 	%r<69>;
	.reg .b64 	%rd<15>;

	ld.param.u64 	%rd2, [contiguous_any33_i16_param_0];
	ld.param.u64 	%rd3, [contiguous_any33_i16_param_1];
	ld.param.u64 	%rd4, [contiguous_any33_i16_param_3];
	ld.param.u64 	%rd5, [contiguous_any33_i16_param_4];
	mov.u32 	%r1, %tid.y;
	mov.u32 	%r2, %ntid.x;
	mov.u32 	%r3, %tid.x;
	mad.lo.s32 	%r36, %r1, %r2, %r3;
	mov.u32 	%r37, %ctaid.x;
	mad.lo.s32 	%r38, %r37, %r2, %r3;
	mov.u32 	%r4, %ctaid.y;
	mov.u32 	%r5, %ntid.y;
	mad.lo.s32 	%r39, %r4, %r5, %r1;
	mov.u32 	%r40, anysdata_i16;
	add.s32 	%r7, %r40, %r36;
	mov.b16 	%rs16, 0;
	st.shared.u8 	[%r7], %rs16;
	cvt.u64.u32 	%rd1, %r38;
	setp.le.u64 	%p9, %rd4, %rd1;
	cvt.u64.u32 	%rd7, %r39;
	setp.le.u64 	%p10, %rd5, %rd7;
	or.pred  	%p11, %p9, %p10;
	@%p11 bra 	$L__BB335_37;
	cvt.u32.u64 	%r41, %rd1;
	cvta.to.global.u64 	%rd8, %rd3;
	cvt.u32.u64 	%r42, %rd4;
	mad.lo.s32 	%r43, %r39, %r42, %r41;
	cvt.u64.u32 	%rd9, %r43;
	add.s64 	%rd10, %rd8, %rd9;
	ld.global.u8 	%rs17, [%rd10];
	st.shared.u8 	[%r7], %rs17;
	bar.sync 	0;
	setp.ne.s32 	%p12, %r1, 0;
	@%p12 bra 	$L__BB335_37;
	setp.gt.u32 	%p13, %r5, 1;
	@%p13 bra 	$L__BB335_4;
	add.s32 	%r45, %r40, %r3;
	ld.shared.u8 	%rs47, [%r45];
	bra.uni 	$L__BB335_36;
$L__BB335_4:
	add.s32 	%r8, %r40, %r3;
	ld.shared.u8 	%rs47, [%r8];
	add.s32 	%r9, %r5, -1;
	add.s32 	%r48, %r5, -2;
	and.b32  	%r10, %r9, 7;
	setp.lt.u32 	%p14, %r48, 7;
	mov.b32 	%r67, 1;
	@%p14 bra 	$L__BB335_17;
	and.b32  	%r50, %r9, -8;
	neg.s32 	%r65, %r50;
	shl.b32 	%r12, %r2, 3;
	shl.b32 	%r13, %r2, 1;
	mul.lo.s32 	%r14, %r2, 3;
	shl.b32 	%r15, %r2, 2;
	mul.lo.s32 	%r16, %r2, 5;
	mul.lo.s32 	%r17, %r2, 6;
	mul.lo.s32 	%r18, %r2, 7;
	mov.b32 	%r64, 0;
	mov.u32 	%r63, %r8;
$L__BB335_6:
	.pragma "nounroll";
	and.b16  	%rs19, %rs47, 255;
	setp.ne.s16 	%p16, %rs19, 0;
	mov.pred 	%p52, -1;
	@%p16 bra 	$L__BB335_15;
	add.s32 	%r51, %r63, %r2;
	ld.shared.u8 	%rs20, [%r51];
	setp.ne.s16 	%p18, %rs20, 0;
	@%p18 bra 	$L__BB335_15;
	add.s32 	%r52, %r63, %r13;
	ld.shared.u8 	%rs21, [%r52];
	setp.ne.s16 	%p20, %rs21, 0;
	@%p20 bra 	$L__BB335_15;
	add.s32 	%r53, %r63, %r14;
	ld.shared.u8 	%rs22, [%r53];
	setp.ne.s16 	%p22, %rs22, 0;
	@%p22 bra 	$L__BB335_15;
	add.s32 	%r54, %r63, %r15;
	ld.shared.u8 	%rs23, [%r54];
	setp.ne.s16 	%p24, %rs23, 0;
	@%p24 bra 	$L__BB335_15;
	add.s32 	%r55, %r63, %r16;
	ld.shared.u8 	%rs24, [%r55];
	setp.ne.s16 	%p26, %rs24, 0;
	@%p26 bra 	$L__BB335_15;
	add.s32 	%r56, %r63, %r17;
	ld.shared.u8 	%rs25, [%r56];
	setp.ne.s16 	%p28, %rs25, 0;
	@%p28 bra 	$L__BB335_15;
	add.s32 	%r57, %r63, %r18;
	ld.shared.u8 	%rs26, [%r57];
	setp.ne.s16 	%p30, %rs26, 0;
	@%p30 bra 	$L__BB335_15;
	add.s32 	%r58, %r63, %r12;
	ld.shared.u8 	%rs27, [%r58];
	setp.ne.s16 	%p52, %rs27, 0;
$L__BB335_15:
	selp.u16 	%rs47, 1, 0, %p52;
	add.s32 	%r65, %r65, 8;
	add.s32 	%r64, %r64, 8;
	add.s32 	%r63, %r63, %r12;
	setp.ne.s32 	%p31, %r65, 0;
	@%p31 bra 	$L__BB335_6;
	add.s32 	%r67, %r64, 1;
$L__BB335_17:
	setp.eq.s32 	%p32, %r10, 0;
	@%p32 bra 	$L__BB335_35;
	and.b32  	%r27, %r9, 3;
	setp.lt.u32 	%p33, %r10, 4;
	@%p33 bra 	$L__BB335_25;
	and.b16  	%rs29, %rs47, 255;
	setp.ne.s16 	%p35, %rs29, 0;
	mov.pred 	%p53, -1;
	@%p35 bra 	$L__BB335_24;
	mad.lo.s32 	%r28, %r67, %r2, %r8;
	ld.shared.u8 	%rs30, [%r28];
	setp.ne.s16 	%p37, %rs30, 0;
	@%p37 bra 	$L__BB335_24;
	add.s32 	%r29, %r28, %r2;
	ld.shared.u8 	%rs31, [%r29];
	setp.ne.s16 	%p39, %rs31, 0;
	@%p39 bra 	$L__BB335_24;
	add.s32 	%r30, %r29, %r2;
	ld.shared.u8 	%rs32, [%r30];
	setp.ne.s16 	%p41, %rs32, 0;
	@%p41 bra 	$L__BB335_24;
	add.s32 	%r59, %r30, %r2;
	ld.shared.u8 	%rs33, [%r59];
	setp.ne.s16 	%p53, %rs33, 0;
$L__BB335_24:
	add.s32 	%r67, %r67, 4;
	selp.u16 	%rs47, 1, 0, %p53;
$L__BB335_25:
	setp.eq.s32 	%p42, %r27, 0;
	@%p42 bra 	$L__BB335_35;
	setp.eq.s32 	%p43, %r27, 1;
	@%p43 bra 	$L__BB335_31;
	and.b16  	%rs35, %rs47, 255;
	setp.ne.s16 	%p45, %rs35, 0;
	mov.pred 	%p54, -1;
	@%p45 bra 	$L__BB335_30;
	mad.lo.s32 	%r33, %r67, %r2, %r8;
	ld.shared.u8 	%rs36, [%r33];
	setp.ne.s16 	%p47, %rs36, 0;
	@%p47 bra 	$L__BB335_30;
	add.s32 	%r60, %r33, %r2;
	ld.shared.u8 	%rs37, [%r60];
	setp.ne.s16 	%p54, %rs37, 0;
$L__BB335_30:
	add.s32 	%r67, %r67, 2;
	selp.u16 	%rs47, 1, 0, %p54;
$L__BB335_31:
	and.b32  	%r61, %r9, 1;
	setp.eq.b32 	%p48, %r61, 1;
	not.pred 	%p49, %p48;
	@%p49 bra 	$L__BB335_35;
	and.b16  	%rs38, %rs47, 255;
	setp.ne.s16 	%p51, %rs38, 0;
	mov.pred 	%p55, -1;
	@%p51 bra 	$L__BB335_34;
	mad.lo.s32 	%r62, %r67, %r2, %r8;
	ld.shared.u8 	%rs39, [%r62];
	setp.ne.s16 	%p55, %rs39, 0;
$L__BB335_34:
	selp.u16 	%rs47, 1, 0, %p55;
$L__BB335_35:
	st.shared.u8 	[%r8], %rs47;
$L__BB335_36:
	cvt.u64.u32 	%rd11, %r4;
	mad.lo.s64 	%rd12, %rd4, %rd11, %rd1;
	cvta.to.global.u64 	%rd13, %rd2;
	add.s64 	%rd14, %rd13, %rd12;
	st.global.u8 	[%rd14], %rs47;
$L__BB335_37:
	ret;

}
	// .globl	contiguous_any_i32
.visible .entry contiguous_any_i32(
	.param .u64 .ptr .align 1 contiguous_any_i32_param_0,
	.param .u64 .ptr .align 1 contiguous_any_i32_param_1,
	.param .u64 contiguous_any_i32_param_2
)
{
	.reg .pred 	%p<49>;
	.reg .b16 	%rs<26>;
	.reg .b32 	%r<17>;
	.reg .b64 	%rd<16>;

	ld.param.u64 	%rd4, [contiguous_any_i32_param_0];
	ld.param.u64 	%rd6, [contiguous_any_i32_param_1];
	ld.param.u64 	%rd5, [contiguous_any_i32_param_2];
	cvta.to.global.u64 	%rd1, %rd6;
	mov.u32 	%r1, %tid.x;
	mov.u32 	%r2, %ctaid.x;
	mov.u32 	%r16, %ntid.x;
	mul.lo.s32 	%r8, %r2, %r16;
	shl.b32 	%r9, %r8, 1;
	add.s32 	%r4, %r9, %r1;
	mov.u32 	%r10, anysdata_i32;
	add.s32 	%r5, %r10, %r1;
	mov.b16 	%rs1, 0;
	st.shared.u8 	[%r5], %rs1;
	add.s32 	%r11, %r4, %r16;
	cvt.u64.u32 	%rd2, %r11;
	setp.le.u64 	%p17, %rd5, %rd2;
	@%p17 bra 	$L__BB336_4;
	mul.wide.u32 	%rd9, %r4, 4;
	add.s64 	%rd10, %rd1, %rd9;
	ld.global.u32 	%r13, [%rd10];
	setp.ne.s32 	%p21, %r13, 0;
	mov.pred 	%p41, -1;
	@%p21 bra 	$L__BB336_3;
	shl.b64 	%rd11, %rd2, 2;
	add.s64 	%rd12, %rd1, %rd11;
	ld.global.u32 	%r14, [%rd12];
	setp.ne.s32 	%p41, %r14, 0;
$L__BB336_3:
	selp.u16 	%rs3, 1, 0, %p41;
	st.shared.u8 	[%r5], %rs3;
	bra.uni 	$L__BB336_6;
$L__BB336_4:
	cvt.u64.u32 	%rd3, %r4;
	setp.le.u64 	%p18, %rd5, %rd3;
	@%p18 bra 	$L__BB336_6;
	shl.b64 	%rd7, %rd3, 2;
	add.s64 	%rd8, %rd1, %rd7;
	ld.global.u32 	%r12, [%rd8];
	setp.ne.s32 	%p19, %r12, 0;
	selp.u16 	%rs2, 1, 0, %p19;
	st.shared.u8 	[%r5], %rs2;
$L__BB336_6:
	bar.sync 	0;
	setp.lt.u32 	%p22, %r16, 66;
	@%p22 bra 	$L__BB336_12;
$L__BB336_7:
	shr.u32 	%r7, %r16, 1;
	setp.ge.u32 	%p23, %r1, %r7;
	@%p23 bra 	$L__BB336_11;
	ld.shared.u8 	%rs4, [%r5];
	setp.ne.s16 	%p25, %rs4, 0;
	mov.pred 	%p42, -1;
	@%p25 bra 	$L__BB336_10;
	add.s32 	%r15, %r5, %r7;
	ld.shared.u8 	%rs5, [%r15];
	setp.ne.s16 	%p42, %rs5, 0;
$L__BB336_10:
	selp.u16 	%rs6, 1, 0, %p42;
	st.shared.u8 	[%r5], %rs6;
$L__BB336_11:
	bar.sync 	0;
	setp.gt.u32 	%p26, %r16, 131;
	mov.u32 	%r16, %r7;
	@%p26 bra 	$L__BB336_7;
$L__BB336_12:
	setp.gt.u32 	%p27, %r1, 31;
	@%p27 bra 	$L__BB336_27;
	ld.volatile.shared.u8 	%rs7, [%r5];
	setp.ne.s16 	%p29, %rs7, 0;
	mov.pred 	%p43, -1;
	@%p29 bra 	$L__BB336_15;
	ld.volatile.shared.u8 	%rs8, [%r5+32];
	setp.ne.s16 	%p43, %rs8, 0;
$L__BB336_15:
	selp.u16 	%rs9, 1, 0, %p43;
	st.volatile.shared.u8 	[%r5], %rs9;
	ld.volatile.shared.u8 	%rs10, [%r5];
	setp.ne.s16 	%p31, %rs10, 0;
	mov.pred 	%p44, -1;
	@%p31 bra 	$L__BB336_17;
	ld.volatile.shared.u8 	%rs11, [%r5+16];
	setp.ne.s16 	%p44, %rs11, 0;
$L__BB336_17:
	selp.u16 	%rs12, 1, 0, %p44;
	st.volatile.shared.u8 	[%r5], %rs12;
	ld.volatile.shared.u8 	%rs13, [%r5];
	setp.ne.s16 	%p33, %rs13, 0;
	mov.pred 	%p45, -1;
	@%p33 bra 	$L__BB336_19;
	ld.volatile.shared.u8 	%rs14, [%r5+8];
	setp.ne.s16 	%p45, %rs14, 0;
$L__BB336_19:
	selp.u16 	%rs15, 1, 0, %p45;
	st.volatile.shared.u8 	[%r5], %rs15;
	ld.volatile.shared.u8 	%rs16, [%r5];
	setp.ne.s16 	%p35, %rs16, 0;
	mov.pred 	%p46, -1;
	@%p35 bra 	$L__BB336_21;
	ld.volatile.shared.u8 	%rs17, [%r5+4];
	setp.ne.s16 	%p46, %rs17, 0;
$L__BB336_21:
	selp.u16 	%rs18, 1, 0, %p46;
	st.volatile.shared.u8 	[%r5], %rs18;
	ld.volatile.shared.u8 	%rs19, [%r5];
	setp.ne.s16 	%p37, %rs19, 0;
	mov.pred 	%p47, -1;
	@%p37 bra 	$L__BB336_23;
	ld.volatile.shared.u8 	%rs20, [%r5+2];
	setp.ne.s16 	%p47, %rs20, 0;
$L__BB336_23:
	selp.u16 	%rs21, 1, 0, %p47;
	st.volatile.shared.u8 	[%r5], %rs21;
	ld.volatile.shared.u8 	%rs22, [%r5];
	setp.ne.s16 	%p39, %rs22, 0;
	mov.pred 	%p48, -1;
	@%p39 bra 	$L__BB336_25;
	ld.volatile.shared.u8 	%rs23, [%r5+1];
	setp.ne.s16 	%p48, %rs23, 0;
$L__BB336_25:
	selp.u16 	%rs24, 1, 0, %p48;
	st.volatile.shared.u8 	[%r5], %rs24;
	setp.ne.s32 	%p40, %r1, 0;
	@%p40 bra 	$L__BB336_27;
	ld.shared.u8 	%rs25, [anysdata_i32];
	cvt.u64.u32 	%rd13, %r2;
	cvta.to.global.u64 	%rd14, %rd4;
	add.s64 	%rd15, %rd14, %rd13;
	st.global.u8 	[%rd15], %rs25;
$L__BB336_27:
	ret;

}
	// .globl	contiguous_cumulate_any_i32
.visible .entry contiguous_cumulate_any_i32(
	.param .u64 .ptr .align 1 contiguous_cumulate_any_i32_param_0,
	.param .u64 .ptr .align 1 contiguous_cumulate_any_i32_param_1,
	.param .u64 contiguous_cumulate_any_i32_param_2
)
{
	.reg .pred 	%p<48>;
	.reg .b16 	%rs<28>;
	.reg .b32 	%r<14>;
	.reg .b64 	%rd<14>;

	ld.param.u64 	%rd4, [contiguous_cumulate_any_i32_param_0];
	ld.param.u64 	%rd6, [contiguous_cumulate_any_i32_param_1];
	ld.param.u64 	%rd5, [contiguous_cumulate_any_i32_param_2];
	cvta.to.global.u64 	%rd1, %rd6;
	mov.u32 	%r1, %tid.x;
	mov.u32 	%r2, %ctaid.x;
	mov.u32 	%r13, %ntid.x;
	mul.lo.s32 	%r8, %r2, %r13;
	shl.b32 	%r9, %r8, 1;
	add.s32 	%r4, %r9, %r1;
	mov.u32 	%r10, anysdata_i32;
	add.s32 	%r5, %r10, %r1;
	mov.b16 	%rs1, 0;
	st.shared.u8 	[%r5], %rs1;
	add.s32 	%r11, %r4, %r13;
	cvt.u64.u32 	%rd2, %r11;
	setp.le.u64 	%p17, %rd5, %rd2;
	@%p17 bra 	$L__BB337_4;
	cvt.u64.u32 	%rd8, %r4;
	add.s64 	%rd9, %rd1, %rd8;
	ld.global.u8 	%rs3, [%rd9];
	setp.ne.s16 	%p20, %rs3, 0;
	mov.pred 	%p40, -1;
	@%p20 bra 	$L__BB337_3;
	add.s64 	%rd10, %rd1, %rd2;
	ld.global.u8 	%rs4, [%rd10];
	setp.ne.s16 	%p40, %rs4, 0;
$L__BB337_3:
	selp.u16 	%rs5, 1, 0, %p40;
	st.shared.u8 	[%r5], %rs5;
	bra.uni 	$L__BB337_6;
$L__BB337_4:
	cvt.u64.u32 	%rd3, %r4;
	setp.le.u64 	%p18, %rd5, %rd3;
	@%p18 bra 	$L__BB337_6;
	add.s64 	%rd7, %rd1, %rd3;
	ld.global.u8 	%rs2, [%rd7];
	st.shared.u8 	[%r5], %rs2;
$L__BB337_6:
	bar.sync 	0;
	setp.lt.u32 	%p21, %r13, 66;
	@%p21 bra 	$L__BB337_12;
$L__BB337_7:
	shr.u32 	%r7, %r13, 1;
	setp.ge.u32 	%p22, %r1, %r7;
	@%p22 bra 	$L__BB337_11;
	ld.shared.u8 	%rs6, [%r5];
	setp.ne.s16 	%p24, %rs6, 0;
	mov.pred 	%p41, -1;
	@%p24 bra 	$L__BB337_10;
	add.s32 	%r12, %r5, %r7;
	ld.shared.u8 	%rs7, [%r12];
	setp.ne.s16 	%p41, %rs7, 0;
$L__BB337_10:
	selp.u16 	%rs8, 1, 0, %p41;
	st.shared.u8 	[%r5], %rs8;
$L__BB337_11:
	bar.sync 	0;
	setp.gt.u32 	%p25, %r13, 131;
	mov.u32 	%r13, %r7;
	@%p25 bra 	$L__BB337_7;
$L__BB337_12:
	setp.gt.u32 	%p26, %r1, 31;
	@%p26 bra 	$L__BB337_27;
	ld.volatile.shared.u8 	%rs9, [%r5];
	setp.ne.s16 	%p28, %rs9, 0;
	mov.pred 	%p42, -1;
	@%p28 bra 	$L__BB337_15;
	ld.volatile.shared.u8 	%rs10, [%r5+32];
	setp.ne.s16 	%p42, %rs10, 0;
$L__BB337_15:
	selp.u16 	%rs11, 1, 0, %p42;
	st.volatile.shared.u8 	[%r5], %rs11;
	ld.volatile.shared.u8 	%rs12, [%r5];
	setp.ne.s16 	%p30, %rs12, 0;
	mov.pred 	%p43, -1;
	@%p30 bra 	$L__BB337_17;
	ld.volatile.shared.u8 	%rs13, [%r5+16];
	setp.ne.s16 	%p43, %rs13, 0;
$L__BB337_17:
	selp.u16 	%rs14, 1, 0, %p43;
	st.volatile.shared.u8 	[%r5], %rs14;
	ld.volatile.shared.u8 	%rs15, [%r5];
	setp.ne.s16 	%p32, %rs15, 0;
	mov.pred 	%p44, -1;
	@%p32 bra 	$L__BB337_19;
	ld.volatile.shared.u8 	%rs16, [%r5+8];
	setp.ne.s16 	%p44, %rs16, 0;
$L__BB337_19:
	selp.u16 	%rs17, 1, 0, %p44;
	st.volatile.shared.u8 	[%r5], %rs17;
	ld.volatile.shared.u8 	%rs18, [%r5];
	setp.ne.s16 	%p34, %rs18, 0;
	mov.pred 	%p45, -1;
	@%p34 bra 	$L__BB337_21;
	ld.volatile.shared.u8 	%rs19, [%r5+4];
	setp.ne.s16 	%p45, %rs19, 0;
$L__BB337_21:
	selp.u16 	%rs20, 1, 0, %p45;
	st.volatile.shared.u8 	[%r5], %rs20;
	ld.volatile.shared.u8 	%rs21, [%r5];
	setp.ne.s16 	%p36, %rs21, 0;
	mov.pred 	%p46, -1;
	@%p36 bra 	$L__BB337_23;
	ld.volatile.shared.u8 	%rs22, [%r5+2];
	setp.ne.s16 	%p46, %rs22, 0;
$L__BB337_23:
	selp.u16 	%rs23, 1, 0, %p46;
	st.volatile.shared.u8 	[%r5], %rs23;
	ld.volatile.shared.u8 	%rs24, [%r5];
	setp.ne.s16 	%p38, %rs24, 0;
	mov.pred 	%p47, -1;
	@%p38 bra 	$L__BB337_25;
	ld.volatile.shared.u8 	%rs25, [%r5+1];
	setp.ne.s16 	%p47, %rs25, 0;
$L__BB337_25:
	selp.u16 	%rs26, 1, 0, %p47;
	st.volatile.shared.u8 	[%r5], %rs26;
	setp.ne.s32 	%p39, %r1, 0;
	@%p39 bra 	$L__BB337_27;
	ld.shared.u8 	%rs27, [anysdata_i32];
	cvt.u64.u32 	%rd11, %r2;
	cvta.to.global.u64 	%rd12, %rd4;
	add.s64 	%rd13, %rd12, %rd11;
	st.global.u8 	[%rd13], %rs27;
$L__BB337_27:
	ret;

}
	// .globl	uncontiguous_any_i32
.visible .entry uncontiguous_any_i32(
	.param .u64 .ptr .align 1 uncontiguous_any_i32_param_0,
	.param .u64 .ptr .align 1 uncontiguous_any_i32_param_1,
	.param .u64 .ptr .align 1 uncontiguous_any_i32_param_2,
	.param .u64 .ptr .align 1 uncontiguous_any_i32_param_3,
	.param .u64 uncontiguous_any_i32_param_4,
	.param .u64 uncontiguous_any_i32_param_5
)
{
	.reg .pred 	%p<94>;
	.reg .b16 	%rs<26>;
	.reg .b32 	%r<213>;
	.reg .b64 	%rd<558>;

	ld.param.u64 	%rd260, [uncontiguous_any_i32_param_0];
	ld.param.u64 	%rd263, [uncontiguous_any_i32_param_1];
	ld.param.u64 	%rd264, [uncontiguous_any_i32_param_2];
	ld.param.u64 	%rd265, [uncontiguous_any_i32_param_3];
	ld.param.u64 	%rd261, [uncontiguous_any_i32_param_4];
	ld.param.u64 	%rd262, [uncontiguous_any_i32_param_5];
	cvta.to.global.u64 	%rd1, %rd265;
	cvta.to.global.u64 	%rd2, %rd264;
	cvta.to.global.u64 	%rd3, %rd263;
	mov.u32 	%r1, %tid.x;
	mov.u32 	%r2, %ctaid.x;
	mov.u32 	%r212, %ntid.x;
	mul.lo.s32 	%r52, %r2, %r212;
	shl.b32 	%r53, %r52, 1;
	add.s32 	%r4, %r53, %r1;
	mov.u32 	%r54, anysdata_i32;
	add.s32 	%r5, %r54, %r1;
	mov.b16 	%rs1, 0;
	st.shared.u8 	[%r5], %rs1;
	add.s32 	%r55, %r4, %r212;
	cvt.u64.u32 	%rd511, %r55;
	setp.le.u64 	%p17, %rd262, %rd511;
	@%p17 bra 	$L__BB338_56;
	cvt.u32.u64 	%r6, %rd261;
	add.s32 	%r206, %r6, -1;
	setp.lt.s32 	%p44, %r206, 0;
	mov.b64 	%rd515, 0;
	mov.u64 	%rd516, %rd515;
	@%p44 bra 	$L__BB338_53;
	cvt.u64.u32 	%rd512, %r4;
	setp.lt.u32 	%p45, %r206, 3;
	mov.b64 	%rd516, 0;
	mov.u64 	%rd515, %rd516;
	@%p45 bra 	$L__BB338_30;
	add.s32 	%r204, %r6, -2;
	and.b32  	%r132, %r6, -4;
	neg.s32 	%r203, %r132;
	mov.b64 	%rd516, 0;
$L__BB338_4:
	.pragma "nounroll";
	add.s32 	%r12, %r204, 1;
	mul.wide.u32 	%rd397, %r12, 8;
	add.s64 	%rd398, %rd2, %rd397;
	ld.global.u64 	%rd10, [%rd398];
	or.b64  	%rd399, %rd512, %rd10;
	and.b64  	%rd400, %rd399, -4294967296;
	setp.ne.s64 	%p46, %rd400, 0;
	@%p46 bra 	$L__BB338_6;
	cvt.u32.u64 	%r133, %rd10;
	cvt.u32.u64 	%r134, %rd512;
	div.u32 	%r135, %r134, %r133;
	mul.lo.s32 	%r136, %r135, %r133;
	sub.s32 	%r137, %r134, %r136;
	cvt.u64.u32 	%rd477, %r135;
	cvt.u64.u32 	%rd478, %r137;
	bra.uni 	$L__BB338_7;
$L__BB338_6:
	div.s64 	%rd477, %rd512, %rd10;
	mul.lo.s64 	%rd401, %rd477, %rd10;
	sub.s64 	%rd478, %rd512, %rd401;
$L__BB338_7:
	mul.wide.u32 	%rd402, %r12, 8;
	add.s64 	%rd403, %rd1, %rd402;
	ld.global.u64 	%rd17, [%rd403];
	mad.lo.s64 	%rd18, %rd17, %rd478, %rd515;
	or.b64  	%rd404, %rd511, %rd10;
	and.b64  	%rd405, %rd404, -4294967296;
	setp.ne.s64 	%p47, %rd405, 0;
	@%p47 bra 	$L__BB338_9;
	cvt.u32.u64 	%r138, %rd10;
	cvt.u32.u64 	%r139, %rd511;
	div.u32 	%r140, %r139, %r138;
	mul.lo.s32 	%r141, %r140, %r138;
	sub.s32 	%r142, %r139, %r141;
	cvt.u64.u32 	%rd479, %r140;
	cvt.u64.u32 	%rd480, %r142;
	bra.uni 	$L__BB338_10;
$L__BB338_9:
	div.s64 	%rd479, %rd511, %rd10;
	mul.lo.s64 	%rd406, %rd479, %rd10;
	sub.s64 	%rd480, %rd511, %rd406;
$L__BB338_10:
	mad.lo.s64 	%rd25, %rd480, %rd17, %rd516;
	add.s32 	%r13, %r204, -2;
	mul.wide.u32 	%rd407, %r204, 8;
	add.s64 	%rd408, %rd2, %rd407;
	ld.global.u64 	%rd26, [%rd408];
	or.b64  	%rd409, %rd477, %rd26;
	and.b64  	%rd410, %rd409, -4294967296;
	setp.ne.s64 	%p48, %rd410, 0;
	@%p48 bra 	$L__BB338_12;
	cvt.u32.u64 	%r143, %rd26;
	cvt.u32.u64 	%r144, %rd477;
	div.u32 	%r145, %r144, %r143;
	mul.lo.s32 	%r146, %r145, %r143;
	sub.s32 	%r147, %r144, %r146;
	cvt.u64.u32 	%rd481, %r145;
	cvt.u64.u32 	%rd482, %r147;
	bra.uni 	$L__BB338_13;
$L__BB338_12:
	div.s64 	%rd481, %rd477, %rd26;
	mul.lo.s64 	%rd411, %rd481, %rd26;
	sub.s64 	%rd482, %rd477, %rd411;
$L__BB338_13:
	mul.wide.u32 	%rd412, %r204, 8;
	add.s64 	%rd413, %rd1, %rd412;
	ld.global.u64 	%rd33, [%rd413];
	mad.lo.s64 	%rd34, %rd33, %rd482, %rd18;
	or.b64  	%rd414, %rd479, %rd26;
	and.b64  	%rd415, %rd414, -4294967296;
	setp.ne.s64 	%p49, %rd415, 0;
	@%p49 bra 	$L__BB338_15;
	cvt.u32.u64 	%r148, %rd26;
	cvt.u32.u64 	%r149, %rd479;
	div.u32 	%r150, %r149, %r148;
	mul.lo.s32 	%r151, %r150, %r148;
	sub.s32 	%r152, %r149, %r151;
	cvt.u64.u32 	%rd483, %r150;
	cvt.u64.u32 	%rd484, %r152;
	bra.uni 	$L__BB338_16;
$L__BB338_15:
	div.s64 	%rd483, %rd479, %rd26;
	mul.lo.s64 	%rd416, %rd483, %rd26;
	sub.s64 	%rd484, %rd479, %rd416;
$L__BB338_16:
	mad.lo.s64 	%rd41, %rd484, %rd33, %rd25;
	add.s32 	%r14, %r204, -1;
	mul.wide.u32 	%rd417, %r14, 8;
	add.s64 	%rd418, %rd2, %rd417;
	ld.global.u64 	%rd42, [%rd418];
	or.b64  	%rd419, %rd481, %rd42;
	and.b64  	%rd420, %rd419, -4294967296;
	setp.ne.s64 	%p50, %rd420, 0;
	@%p50 bra 	$L__BB338_18;
	cvt.u32.u64 	%r153, %rd42;
	cvt.u32.u64 	%r154, %rd481;
	div.u32 	%r155, %r154, %r153;
	mul.lo.s32 	%r156, %r155, %r153;
	sub.s32 	%r157, %r154, %r156;
	cvt.u64.u32 	%rd485, %r155;
	cvt.u64.u32 	%rd486, %r157;
	bra.uni 	$L__BB338_19;
$L__BB338_18:
	div.s64 	%rd485, %rd481, %rd42;
	mul.lo.s64 	%rd421, %rd485, %rd42;
	sub.s64 	%rd486, %rd481, %rd421;
$L__BB338_19:
	mul.wide.u32 	%rd422, %r14, 8;
	add.s64 	%rd423, %rd1, %rd422;
	ld.global.u64 	%rd49, [%rd423];
	mad.lo.s64 	%rd50, %rd49, %rd486, %rd34;
	or.b64  	%rd424, %rd483, %rd42;
	and.b64  	%rd425, %rd424, -4294967296;
	setp.ne.s64 	%p51, %rd425, 0;
	@%p51 bra 	$L__BB338_21;
	cvt.u32.u64 	%r158, %rd42;
	cvt.u32.u64 	%r159, %rd483;
	div.u32 	%r160, %r159, %r158;
	mul.lo.s32 	%r161, %r160, %r158;
	sub.s32 	%r162, %r159, %r161;
	cvt.u64.u32 	%rd487, %r160;
	cvt.u64.u32 	%rd488, %r162;
	bra.uni 	$L__BB338_22;
$L__BB338_21:
	div.s64 	%rd487, %rd483, %rd42;
	mul.lo.s64 	%rd426, %rd487, %rd42;
	sub.s64 	%rd488, %rd483, %rd426;
$L__BB338_22:
	mad.lo.s64 	%rd57, %rd488, %rd49, %rd41;
	mul.wide.u32 	%rd427, %r13, 8;
	add.s64 	%rd428, %rd2, %rd427;
	ld.global.u64 	%rd58, [%rd428];
	or.b64  	%rd429, %rd485, %rd58;
	and.b64  	%rd430, %rd429, -4294967296;
	setp.ne.s64 	%p52, %rd430, 0;
	@%p52 bra 	$L__BB338_24;
	cvt.u32.u64 	%r163, %rd58;
	cvt.u32.u64 	%r164, %rd485;
	div.u32 	%r165, %r164, %r163;
	mul.lo.s32 	%r166, %r165, %r163;
	sub.s32 	%r167, %r164, %r166;
	cvt.u64.u32 	%rd512, %r165;
	cvt.u64.u32 	%rd490, %r167;
	bra.uni 	$L__BB338_25;
$L__BB338_24:
	div.s64 	%rd512, %rd485, %rd58;
	mul.lo.s64 	%rd431, %rd512, %rd58;
	sub.s64 	%rd490, %rd485, %rd431;
$L__BB338_25:
	mul.wide.u32 	%rd432, %r13, 8;
	add.s64 	%rd433, %rd1, %rd432;
	ld.global.u64 	%rd65, [%rd433];
	mad.lo.s64 	%rd515, %rd65, %rd490, %rd50;
	or.b64  	%rd434, %rd487, %rd58;
	and.b64  	%rd435, %rd434, -4294967296;
	setp.ne.s64 	%p53, %rd435, 0;
	@%p53 bra 	$L__BB338_27;
	cvt.u32.u64 	%r168, %rd58;
	cvt.u32.u64 	%r169, %rd487;
	div.u32 	%r170, %r169, %r168;
	mul.lo.s32 	%r171, %r170, %r168;
	sub.s32 	%r172, %r169, %r171;
	cvt.u64.u32 	%rd511, %r170;
	cvt.u64.u32 	%rd492, %r172;
	bra.uni 	$L__BB338_28;
$L__BB338_27:
	div.s64 	%rd511, %rd487, %rd58;
	mul.lo.s64 	%rd436, %rd511, %rd58;
	sub.s64 	%rd492, %rd487, %rd436;
$L__BB338_28:
	mad.lo.s64 	%rd516, %rd492, %rd65, %rd57;
	add.s32 	%r204, %r204, -4;
	add.s32 	%r203, %r203, 4;
	setp.ne.s32 	%p54, %r203, 0;
	@%p54 bra 	$L__BB338_4;
	add.s32 	%r206, %r204, 1;
$L__BB338_30:
	and.b32  	%r19, %r6, 3;
	setp.eq.s32 	%p55, %r19, 0;
	@%p55 bra 	$L__BB338_53;
	setp.eq.s32 	%p56, %r19, 1;
	@%p56 bra 	$L__BB338_45;
	mul.wide.u32 	%rd438, %r206, 8;
	add.s64 	%rd439, %rd2, %rd438;
	ld.global.u64 	%rd80, [%rd439];
	or.b64  	%rd440, %rd512, %rd80;
	and.b64  	%rd441, %rd440, -4294967296;
	setp.ne.s64 	%p57, %rd441, 0;
	@%p57 bra 	$L__BB338_34;
	cvt.u32.u64 	%r173, %rd80;
	cvt.u32.u64 	%r174, %rd512;
	div.u32 	%r175, %r174, %r173;
	mul.lo.s32 	%r176, %r175, %r173;
	sub.s32 	%r177, %r174, %r176;
	cvt.u64.u32 	%rd499, %r175;
	cvt.u64.u32 	%rd500, %r177;
	bra.uni 	$L__BB338_35;
$L__BB338_34:
	div.s64 	%rd499, %rd512, %rd80;
	mul.lo.s64 	%rd442, %rd499, %rd80;
	sub.s64 	%rd500, %rd512, %rd442;
$L__BB338_35:
	add.s64 	%rd444, %rd1, %rd438;
	ld.global.u64 	%rd87, [%rd444];
	mad.lo.s64 	%rd88, %rd87, %rd500, %rd515;
	or.b64  	%rd445, %rd511, %rd80;
	and.b64  	%rd446, %rd445, -4294967296;
	setp.ne.s64 	%p58, %rd446, 0;
	@%p58 bra 	$L__BB338_37;
	cvt.u32.u64 	%r178, %rd80;
	cvt.u32.u64 	%r179, %rd511;
	div.u32 	%r180, %r179, %r178;
	mul.lo.s32 	%r181, %r180, %r178;
	sub.s32 	%r182, %r179, %r181;
	cvt.u64.u32 	%rd501, %r180;
	cvt.u64.u32 	%rd502, %r182;
	bra.uni 	$L__BB338_38;
$L__BB338_37:
	div.s64 	%rd501, %rd511, %rd80;
	mul.lo.s64 	%rd447, %rd501, %rd80;
	sub.s64 	%rd502, %rd511, %rd447;
$L__BB338_38:
	mad.lo.s64 	%rd95, %rd502, %rd87, %rd516;
	add.s32 	%r20, %r206, -1;
	mul.wide.u32 	%rd448, %r20, 8;
	add.s64 	%rd449, %rd2, %rd448;
	ld.global.u64 	%rd96, [%rd449];
	or.b64  	%rd450, %rd499, %rd96;
	and.b64  	%rd451, %rd450, -4294967296;
	setp.ne.s64 	%p59, %rd451, 0;
	@%p59 bra 	$L__BB338_40;
	cvt.u32.u64 	%r183, %rd96;
	cvt.u32.u64 	%r184, %rd499;
	div.u32 	%r185, %r184, %r183;
	mul.lo.s32 	%r186, %r185, %r183;
	sub.s32 	%r187, %r184, %r186;
	cvt.u64.u32 	%rd512, %r185;
	cvt.u64.u32 	%rd504, %r187;
	bra.uni 	$L__BB338_41;
$L__BB338_40:
	div.s64 	%rd512, %rd499, %rd96;
	mul.lo.s64 	%rd452, %rd512, %rd96;
	sub.s64 	%rd504, %rd499, %rd452;
$L__BB338_41:
	add.s64 	%rd454, %rd1, %rd448;
	ld.global.u64 	%rd103, [%rd454];
	mad.lo.s64 	%rd515, %rd103, %rd504, %rd88;
	or.b64  	%rd455, %rd501, %rd96;
	and.b64  	%rd456, %rd455, -4294967296;
	setp.ne.s64 	%p60, %rd456, 0;
	@%p60 bra 	$L__BB338_43;
	cvt.u32.u64 	%r188, %rd96;
	cvt.u32.u64 	%r189, %rd501;
	div.u32 	%r190, %r189, %r188;
	mul.lo.s32 	%r191, %r190, %r188;
	sub.s32 	%r192, %r189, %r191;
	cvt.u64.u32 	%rd511, %r190;
	cvt.u64.u32 	%rd506, %r192;
	bra.uni 	$L__BB338_44;
$L__BB338_43:
	div.s64 	%rd511, %rd501, %rd96;
	mul.lo.s64 	%rd457, %rd511, %rd96;
	sub.s64 	%rd506, %rd501, %rd457;
$L__BB338_44:
	mad.lo.s64 	%rd516, %rd506, %rd103, %rd95;
	add.s32 	%r206, %r206, -2;
$L__BB338_45:
	and.b32  	%r193, %r6, 1;
	setp.eq.b32 	%p61, %r193, 1;
	not.pred 	%p62, %p61;
	@%p62 bra 	$L__BB338_53;
	mul.wide.u32 	%rd458, %r206, 8;
	add.s64 	%rd459, %rd2, %rd458;
	ld.global.u64 	%rd118, [%rd459];
	or.b64  	%rd460, %rd512, %rd118;
	and.b64  	%rd461, %rd460, -4294967296;
	setp.ne.s64 	%p63, %rd461, 0;
	@%p63 bra 	$L__BB338_48;
	cvt.u32.u64 	%r194, %rd118;
	cvt.u32.u64 	%r195, %rd512;
	rem.u32 	%r196, %r195, %r194;
	cvt.u64.u32 	%rd513, %r196;
	bra.uni 	$L__BB338_49;
$L__BB338_48:
	rem.s64 	%rd513, %rd512, %rd118;
$L__BB338_49:
	add.s64 	%rd463, %rd1, %rd458;
	ld.global.u64 	%rd122, [%rd463];
	mad.lo.s64 	%rd515, %rd122, %rd513, %rd515;
	or.b64  	%rd464, %rd511, %rd118;
	and.b64  	%rd465, %rd464, -4294967296;
	setp.ne.s64 	%p64, %rd465, 0;
	@%p64 bra 	$L__BB338_51;
	cvt.u32.u64 	%r197, %rd118;
	cvt.u32.u64 	%r198, %rd511;
	rem.u32 	%r199, %r198, %r197;
	cvt.u64.u32 	%rd514, %r199;
	bra.uni 	$L__BB338_52;
$L__BB338_51:
	rem.s64 	%rd514, %rd511, %rd118;
$L__BB338_52:
	mad.lo.s64 	%rd516, %rd514, %rd122, %rd516;
$L__BB338_53:
	shl.b64 	%rd466, %rd515, 2;
	add.s64 	%rd467, %rd3, %rd466;
	ld.global.u32 	%r200, [%rd467];
	setp.ne.s32 	%p66, %r200, 0;
	mov.pred 	%p86, -1;
	@%p66 bra 	$L__BB338_55;
	shl.b64 	%rd468, %rd516, 2;
	add.s64 	%rd469, %rd3, %rd468;
	ld.global.u32 	%r201, [%rd469];
	setp.ne.s32 	%p86, %r201, 0;
$L__BB338_55:
	selp.u16 	%rs3, 1, 0, %p86;
	st.shared.u8 	[%r5], %rs3;
	bra.uni 	$L__BB338_116;
$L__BB338_56:
	cvt.u64.u32 	%rd548, %r4;
	setp.le.u64 	%p18, %rd262, %rd548;
	@%p18 bra 	$L__BB338_116;
	cvt.u32.u64 	%r23, %rd261;
	add.s32 	%r210, %r23, -1;
	setp.lt.s32 	%p19, %r210, 0;
	mov.b64 	%rd557, 0;
	@%p19 bra 	$L__BB338_115;
	and.b32  	%r25, %r23, 7;
	setp.lt.u32 	%p20, %r210, 7;
	mov.b64 	%rd557, 0;
	@%p20 bra 	$L__BB338_86;
	add.s32 	%r208, %r23, -4;
	and.b32  	%r56, %r23, -8;
	neg.s32 	%r207, %r56;
	mov.b64 	%rd557, 0;
$L__BB338_60:
	.pragma "nounroll";
	add.s32 	%r30, %r208, 3;
	mul.wide.u32 	%rd270, %r30, 8;
	add.s64 	%rd271, %rd2, %rd270;
	ld.global.u64 	%rd133, [%rd271];
	or.b64  	%rd272, %rd548, %rd133;
	and.b64  	%rd273, %rd272, -4294967296;
	setp.ne.s64 	%p21, %rd273, 0;
	@%p21 bra 	$L__BB338_62;
	cvt.u32.u64 	%r57, %rd133;
	cvt.u32.u64 	%r58, %rd548;
	div.u32 	%r59, %r58, %r57;
	mul.lo.s32 	%r60, %r59, %r57;
	sub.s32 	%r61, %r58, %r60;
	cvt.u64.u32 	%rd519, %r59;
	cvt.u64.u32 	%rd520, %r61;
	bra.uni 	$L__BB338_63;
$L__BB338_62:
	div.s64 	%rd519, %rd548, %rd133;
	mul.lo.s64 	%rd274, %rd519, %rd133;
	sub.s64 	%rd520, %rd548, %rd274;
$L__BB338_63:
	add.s64 	%rd276, %rd1, %rd270;
	ld.global.u64 	%rd277, [%rd276];
	mad.lo.s64 	%rd140, %rd277, %rd520, %rd557;
	add.s32 	%r31, %r208, 2;
	mul.wide.u32 	%rd278, %r31, 8;
	add.s64 	%rd279, %rd2, %rd278;
	ld.global.u64 	%rd141, [%rd279];
	or.b64  	%rd280, %rd519, %rd141;
	and.b64  	%rd281, %rd280, -4294967296;
	setp.ne.s64 	%p22, %rd281, 0;
	@%p22 bra 	$L__BB338_65;
	cvt.u32.u64 	%r62, %rd141;
	cvt.u32.u64 	%r63, %rd519;
	div.u32 	%r64, %r63, %r62;
	mul.lo.s32 	%r65, %r64, %r62;
	sub.s32 	%r66, %r63, %r65;
	cvt.u64.u32 	%rd521, %r64;
	cvt.u64.u32 	%rd522, %r66;
	bra.uni 	$L__BB338_66;
$L__BB338_65:
	div.s64 	%rd521, %rd519, %rd141;
	mul.lo.s64 	%rd282, %rd521, %rd141;
	sub.s64 	%rd522, %rd519, %rd282;
$L__BB338_66:
	add.s64 	%rd284, %rd1, %rd278;
	ld.global.u64 	%rd285, [%rd284];
	mad.lo.s64 	%rd148, %rd285, %rd522, %rd140;
	add.s32 	%r32, %r208, 1;
	mul.wide.u32 	%rd286, %r32, 8;
	add.s64 	%rd287, %rd2, %rd286;
	ld.global.u64 	%rd149, [%rd287];
	or.b64  	%rd288, %rd521, %rd149;
	and.b64  	%rd289, %rd288, -4294967296;
	setp.ne.s64 	%p23, %rd289, 0;
	@%p23 bra 	$L__BB338_68;
	cvt.u32.u64 	%r67, %rd149;
	cvt.u32.u64 	%r68, %rd521;
	div.u32 	%r69, %r68, %r67;
	mul.lo.s32 	%r70, %r69, %r67;
	sub.s32 	%r71, %r68, %r70;
	cvt.u64.u32 	%rd523, %r69;
	cvt.u64.u32 	%rd524, %r71;
	bra.uni 	$L__BB338_69;
$L__BB338_68:
	div.s64 	%rd523, %rd521, %rd149;
	mul.lo.s64 	%rd290, %rd523, %rd149;
	sub.s64 	%rd524, %rd521, %rd290;
$L__BB338_69:
	add.s64 	%rd292, %rd1, %rd286;
	ld.global.u64 	%rd293, [%rd292];
	mad.lo.s64 	%rd156, %rd293, %rd524, %rd148;
	add.s32 	%r33, %r208, -4;
	mul.wide.u32 	%rd294, %r208, 8;
	add.s64 	%rd295, %rd2, %rd294;
	ld.global.u64 	%rd157, [%rd295];
	or.b64  	%rd296, %rd523, %rd157;
	and.b64  	%rd297, %rd296, -4294967296;
	setp.ne.s64 	%p24, %rd297, 0;
	@%p24 bra 	$L__BB338_71;
	cvt.u32.u64 	%r72, %rd157;
	cvt.u32.u64 	%r73, %rd523;
	div.u32 	%r74, %r73, %r72;
	mul.lo.s32 	%r75, %r74, %r72;
	sub.s32 	%r76, %r73, %r75;
	cvt.u64.u32 	%rd525, %r74;
	cvt.u64.u32 	%rd526, %r76;
	bra.uni 	$L__BB338_72;
$L__BB338_71:
	div.s64 	%rd525, %rd523, %rd157;
	mul.lo.s64 	%rd298, %rd525, %rd157;
	sub.s64 	%rd526, %rd523, %rd298;
$L__BB338_72:
	add.s64 	%rd300, %rd1, %rd294;
	ld.global.u64 	%rd301, [%rd300];
	mad.lo.s64 	%rd164, %rd301, %rd526, %rd156;
	add.s32 	%r34, %r208, -1;
	mul.wide.u32 	%rd302, %r34, 8;
	add.s64 	%rd303, %rd2, %rd302;
	ld.global.u64 	%rd165, [%rd303];
	or.b64  	%rd304, %rd525, %rd165;
	and.b64  	%rd305, %rd304, -4294967296;
	setp.ne.s64 	%p25, %rd305, 0;
	@%p25 bra 	$L__BB338_74;
	cvt.u32.u64 	%r77, %rd165;
	cvt.u32.u64 	%r78, %rd525;
	div.u32 	%r79, %r78, %r77;
	mul.lo.s32 	%r80, %r79, %r77;
	sub.s32 	%r81, %r78, %r80;
	cvt.u64.u32 	%rd527, %r79;
	cvt.u64.u32 	%rd528, %r81;
	bra.uni 	$L__BB338_75;
$L__BB338_74:
	div.s64 	%rd527, %rd525, %rd165;
	mul.lo.s64 	%rd306, %rd527, %rd165;
	sub.s64 	%rd528, %rd525, %rd306;
$L__BB338_75:
	add.s64 	%rd308, %rd1, %rd302;
	ld.global.u64 	%rd309, [%rd308];
	mad.lo.s64 	%rd172, %rd309, %rd528, %rd164;
	add.s32 	%r35, %r208, -2;
	mul.wide.u32 	%rd310, %r35, 8;
	add.s64 	%rd311, %rd2, %rd310;
	ld.global.u64 	%rd173, [%rd311];
	or.b64  	%rd312, %rd527, %rd173;
	and.b64  	%rd313, %rd312, -4294967296;
	setp.ne.s64 	%p26, %rd313, 0;
	@%p26 bra 	$L__BB338_77;
	cvt.u32.u64 	%r82, %rd173;
	cvt.u32.u64 	%r83, %rd527;
	div.u32 	%r84, %r83, %r82;
	mul.lo.s32 	%r85, %r84, %r82;
	sub.s32 	%r86, %r83, %r85;
	cvt.u64.u32 	%rd529, %r84;
	cvt.u64.u32 	%rd530, %r86;
	bra.uni 	$L__BB338_78;
$L__BB338_77:
	div.s64 	%rd529, %rd527, %rd173;
	mul.lo.s64 	%rd314, %rd529, %rd173;
	sub.s64 	%rd530, %rd527, %rd314;
$L__BB338_78:
	add.s64 	%rd316, %rd1, %rd310;
	ld.global.u64 	%rd317, [%rd316];
	mad.lo.s64 	%rd180, %rd317, %rd530, %rd172;
	add.s32 	%r36, %r208, -3;
	mul.wide.u32 	%rd318, %r36, 8;
	add.s64 	%rd319, %rd2, %rd318;
	ld.global.u64 	%rd181, [%rd319];
	or.b64  	%rd320, %rd529, %rd181;
	and.b64  	%rd321, %rd320, -4294967296;
	setp.ne.s64 	%p27, %rd321, 0;
	@%p27 bra 	$L__BB338_80;
	cvt.u32.u64 	%r87, %rd181;
	cvt.u32.u64 	%r88, %rd529;
	div.u32 	%r89, %r88, %r87;
	mul.lo.s32 	%r90, %r89, %r87;
	sub.s32 	%r91, %r88, %r90;
	cvt.u64.u32 	%rd531, %r89;
	cvt.u64.u32 	%rd532, %r91;
	bra.uni 	$L__BB338_81;
$L__BB338_80:
	div.s64 	%rd531, %rd529, %rd181;
	mul.lo.s64 	%rd322, %rd531, %rd181;
	sub.s64 	%rd532, %rd529, %rd322;
$L__BB338_81:
	add.s64 	%rd324, %rd1, %rd318;
	ld.global.u64 	%rd325, [%rd324];
	mad.lo.s64 	%rd188, %rd325, %rd532, %rd180;
	mul.wide.u32 	%rd326, %r33, 8;
	add.s64 	%rd327, %rd2, %rd326;
	ld.global.u64 	%rd189, [%rd327];
	or.b64  	%rd328, %rd531, %rd189;
	and.b64  	%rd329, %rd328, -4294967296;
	setp.ne.s64 	%p28, %rd329, 0;
	@%p28 bra 	$L__BB338_83;
	cvt.u32.u64 	%r92, %rd189;
	cvt.u32.u64 	%r93, %rd531;
	div.u32 	%r94, %r93, %r92;
	mul.lo.s32 	%r95, %r94, %r92;
	sub.s32 	%r96, %r93, %r95;
	cvt.u64.u32 	%rd548, %r94;
	cvt.u64.u32 	%rd534, %r96;
	bra.uni 	$L__BB338_84;
$L__BB338_83:
	div.s64 	%rd548, %rd531, %rd189;
	mul.lo.s64 	%rd330, %rd548, %rd189;
	sub.s64 	%rd534, %rd531, %rd330;
$L__BB338_84:
	add.s64 	%rd332, %rd1, %rd326;
	ld.global.u64 	%rd333, [%rd332];
	mad.lo.s64 	%rd557, %rd333, %rd534, %rd188;
	add.s32 	%r208, %r208, -8;
	add.s32 	%r207, %r207, 8;
	setp.ne.s32 	%p29, %r207, 0;
	@%p29 bra 	$L__BB338_60;
	add.s32 	%r210, %r208, 3;
$L__BB338_86:
	setp.eq.s32 	%p30, %r25, 0;
	@%p30 bra 	$L__BB338_115;
	and.b32  	%r41, %r23, 3;
	setp.lt.u32 	%p31, %r25, 4;
	@%p31 bra 	$L__BB338_101;
	mul.wide.u32 	%rd335, %r210, 8;
	add.s64 	%rd336, %rd2, %rd335;
	ld.global.u64 	%rd200, [%rd336];
	or.b64  	%rd337, %rd548, %rd200;
	and.b64  	%rd338, %rd337, -4294967296;
	setp.ne.s64 	%p32, %rd338, 0;
	@%p32 bra 	$L__BB338_90;
	cvt.u32.u64 	%r97, %rd200;
	cvt.u32.u64 	%r98, %rd548;
	div.u32 	%r99, %r98, %r97;
	mul.lo.s32 	%r100, %r99, %r97;
	sub.s32 	%r101, %r98, %r100;
	cvt.u64.u32 	%rd538, %r99;
	cvt.u64.u32 	%rd539, %r101;
	bra.uni 	$L__BB338_91;
$L__BB338_90:
	div.s64 	%rd538, %rd548, %rd200;
	mul.lo.s64 	%rd339, %rd538, %rd200;
	sub.s64 	%rd539, %rd548, %rd339;
$L__BB338_91:
	add.s64 	%rd341, %rd1, %rd335;
	ld.global.u64 	%rd342, [%rd341];
	mad.lo.s64 	%rd207, %rd342, %rd539, %rd557;
	add.s32 	%r42, %r210, -1;
	mul.wide.u32 	%rd343, %r42, 8;
	add.s64 	%rd344, %rd2, %rd343;
	ld.global.u64 	%rd208, [%rd344];
	or.b64  	%rd345, %rd538, %rd208;
	and.b64  	%rd346, %rd345, -4294967296;
	setp.ne.s64 	%p33, %rd346, 0;
	@%p33 bra 	$L__BB338_93;
	cvt.u32.u64 	%r102, %rd208;
	cvt.u32.u64 	%r103, %rd538;
	div.u32 	%r104, %r103, %r102;
	mul.lo.s32 	%r105, %r104, %r102;
	sub.s32 	%r106, %r103, %r105;
	cvt.u64.u32 	%rd540, %r104;
	cvt.u64.u32 	%rd541, %r106;
	bra.uni 	$L__BB338_94;
$L__BB338_93:
	div.s64 	%rd540, %rd538, %rd208;
	mul.lo.s64 	%rd347, %rd540, %rd208;
	sub.s64 	%rd541, %rd538, %rd347;
$L__BB338_94:
	add.s64 	%rd349, %rd1, %rd343;
	ld.global.u64 	%rd350, [%rd349];
	mad.lo.s64 	%rd215, %rd350, %rd541, %rd207;
	add.s32 	%r43, %r210, -2;
	mul.wide.u32 	%rd351, %r43, 8;
	add.s64 	%rd352, %rd2, %rd351;
	ld.global.u64 	%rd216, [%rd352];
	or.b64  	%rd353, %rd540, %rd216;
	and.b64  	%rd354, %rd353, -4294967296;
	setp.ne.s64 	%p34, %rd354, 0;
	@%p34 bra 	$L__BB338_96;
	cvt.u32.u64 	%r107, %rd216;
	cvt.u32.u64 	%r108, %rd540;
	div.u32 	%r109, %r108, %r107;
	mul.lo.s32 	%r110, %r109, %r107;
	sub.s32 	%r111, %r108, %r110;
	cvt.u64.u32 	%rd542, %r109;
	cvt.u64.u32 	%rd543, %r111;
	bra.uni 	$L__BB338_97;
$L__BB338_96:
	div.s64 	%rd542, %rd540, %rd216;
	mul.lo.s64 	%rd355, %rd542, %rd216;
	sub.s64 	%rd543, %rd540, %rd355;
$L__BB338_97:
	add.s64 	%rd357, %rd1, %rd351;
	ld.global.u64 	%rd358, [%rd357];
	mad.lo.s64 	%rd223, %rd358, %rd543, %rd215;
	add.s32 	%r44, %r210, -3;
	mul.wide.u32 	%rd359, %r44, 8;
	add.s64 	%rd360, %rd2, %rd359;
	ld.global.u64 	%rd224, [%rd360];
	or.b64  	%rd361, %rd542, %rd224;
	and.b64  	%rd362, %rd361, -4294967296;
	setp.ne.s64 	%p35, %rd362, 0;
	@%p35 bra 	$L__BB338_99;
	cvt.u32.u64 	%r112, %rd224;
	cvt.u32.u64 	%r113, %rd542;
	div.u32 	%r114, %r113, %r112;
	mul.lo.s32 	%r115, %r114, %r112;
	sub.s32 	%r116, %r113, %r115;
	cvt.u64.u32 	%rd548, %r114;
	cvt.u64.u32 	%rd545, %r116;
	bra.uni 	$L__BB338_100;
$L__BB338_99:
	div.s64 	%rd548, %rd542, %rd224;
	mul.lo.s64 	%rd363, %rd548, %rd224;
	sub.s64 	%rd545, %rd542, %rd363;
$L__BB338_100:
	add.s64 	%rd365, %rd1, %rd359;
	ld.global.u64 	%rd366, [%rd365];
	mad.lo.s64 	%rd557, %rd366, %rd545, %rd223;
	add.s32 	%r210, %r210, -4;
$L__BB338_101:
	setp.eq.s32 	%p36, %r41, 0;
	@%p36 bra 	$L__BB338_115;
	setp.eq.s32 	%p37, %r41, 1;
	@%p37 bra 	$L__BB338_110;
	mul.wide.u32 	%rd368, %r210, 8;
	add.s64 	%rd369, %rd2, %rd368;
	ld.global.u64 	%rd235, [%rd369];
	or.b64  	%rd370, %rd548, %rd235;
	and.b64  	%rd371, %rd370, -4294967296;
	setp.ne.s64 	%p38, %rd371, 0;
	@%p38 bra 	$L__BB338_105;
	cvt.u32.u64 	%r117, %rd235;
	cvt.u32.u64 	%r118, %rd548;
	div.u32 	%r119, %r118, %r117;
	mul.lo.s32 	%r120, %r119, %r117;
	sub.s32 	%r121, %r118, %r120;
	cvt.u64.u32 	%rd549, %r119;
	cvt.u64.u32 	%rd550, %r121;
	bra.uni 	$L__BB338_106;
$L__BB338_105:
	div.s64 	%rd549, %rd548, %rd235;
	mul.lo.s64 	%rd372, %rd549, %rd235;
	sub.s64 	%rd550, %rd548, %rd372;
$L__BB338_106:
	add.s64 	%rd374, %rd1, %rd368;
	ld.global.u64 	%rd375, [%rd374];
	mad.lo.s64 	%rd242, %rd375, %rd550, %rd557;
	add.s32 	%r47, %r210, -1;
	mul.wide.u32 	%rd376, %r47, 8;
	add.s64 	%rd377, %rd2, %rd376;
	ld.global.u64 	%rd243, [%rd377];
	or.b64  	%rd378, %rd549, %rd243;
	and.b64  	%rd379, %rd378, -4294967296;
	setp.ne.s64 	%p39, %rd379, 0;
	@%p39 bra 	$L__BB338_108;
	cvt.u32.u64 	%r122, %rd243;
	cvt.u32.u64 	%r123, %rd549;
	div.u32 	%r124, %r123, %r122;
	mul.lo.s32 	%r125, %r124, %r122;
	sub.s32 	%r126, %r123, %r125;
	cvt.u64.u32 	%rd548, %r124;
	cvt.u64.u32 	%rd552, %r126;
	bra.uni 	$L__BB338_109;
$L__BB338_108:
	div.s64 	%rd548, %rd549, %rd243;
	mul.lo.s64 	%rd380, %rd548, %rd243;
	sub.s64 	%rd552, %rd549, %rd380;
$L__BB338_109:
	add.s64 	%rd382, %rd1, %rd376;
	ld.global.u64 	%rd383, [%rd382];
	mad.lo.s64 	%rd557, %rd383, %rd552, %rd242;
	add.s32 	%r210, %r210, -2;
$L__BB338_110:
	and.b32  	%r127, %r23, 1;
	setp.eq.b32 	%p40, %r127, 1;
	not.pred 	%p41, %p40;
	@%p41 bra 	$L__BB338_115;
	mul.wide.u32 	%rd384, %r210, 8;
	add.s64 	%rd385, %rd2, %rd384;
	ld.global.u64 	%rd254, [%rd385];
	or.b64  	%rd386, %rd548, %rd254;
	and.b64  	%rd387, %rd386, -4294967296;
	setp.ne.s64 	%p42, %rd387, 0;
	@%p42 bra 	$L__BB338_113;
	cvt.u32.u64 	%r128, %rd254;
	cvt.u32.u64 	%r129, %rd548;
	rem.u32 	%r130, %r129, %r128;
	cvt.u64.u32 	%rd556, %r130;
	bra.uni 	$L__BB338_114;
$L__BB338_113:
	rem.s64 	%rd556, %rd548, %rd254;
$L__BB338_114:
	add.s64 	%rd389, %rd1, %rd384;
	ld.global.u64 	%rd390, [%rd389];
	mad.lo.s64 	%rd557, %rd390, %rd556, %rd557;
$L__BB338_115:
	shl.b64 	%rd391, %rd557, 2;
	add.s64 	%rd392, %rd3, %rd391;
	ld.global.u32 	%r131, [%rd392];
	setp.ne.s32 	%p43, %r131, 0;
	selp.u16 	%rs2, 1, 0, %p43;
	st.shared.u8 	[%r5], %rs2;
$L__BB338_116:
	bar.sync 	0;
	setp.lt.u32 	%p67, %r212, 66;
	@%p67 bra 	$L__BB338_122;
$L__BB338_117:
	shr.u32 	%r51, %r212, 1;
	setp.ge.u32 	%p68, %r1, %r51;
	@%p68 bra 	$L__BB338_121;
	ld.shared.u8 	%rs4, [%r5];
	setp.ne.s16 	%p70, %rs4, 0;
	mov.pred 	%p87, -1;
	@%p70 bra 	$L__BB338_120;
	add.s32 	%r202, %r5, %r51;
	ld.shared.u8 	%rs5, [%r202];
	setp.ne.s16 	%p87, %rs5, 0;
$L__BB338_120:
	selp.u16 	%rs6, 1, 0, %p87;
	st.shared.u8 	[%r5], %rs6;
$L__BB338_121:
	bar.sync 	0;
	setp.gt.u32 	%p71, %r212, 131;
	mov.u32 	%r212, %r51;
	@%p71 bra 	$L__BB338_117;
$L__BB338_122:
	setp.gt.u32 	%p72, %r1, 31;
	@%p72 bra 	$L__BB338_137;
	ld.volatile.shared.u8 	%rs7, [%r5];
	setp.ne.s16 	%p74, %rs7, 0;
	mov.pred 	%p88, -1;
	@%p74 bra 	$L__BB338_125;
	ld.volatile.shared.u8 	%rs8, [%r5+32];
	setp.ne.s16 	%p88, %rs8, 0;
$L__BB338_125:
	selp.u16 	%rs9, 1, 0, %p88;
	st.volatile.shared.u8 	[%r5], %rs9;
	ld.volatile.shared.u8 	%rs10, [%r5];
	setp.ne.s16 	%p76, %rs10, 0;
	mov.pred 	%p89, -1;
	@%p76 bra 	$L__BB338_127;
	ld.volatile.shared.u8 	%rs11, [%r5+16];
	setp.ne.s16 	%p89, %rs11, 0;
$L__BB338_127:
	selp.u16 	%rs12, 1, 0, %p89;
	st.volatile.shared.u8 	[%r5], %rs12;
	ld.volatile.shared.u8 	%rs13, [%r5];
	setp.ne.s16 	%p78, %rs13, 0;
	mov.pred 	%p90, -1;
	@%p78 bra 	$L__BB338_129;
	ld.volatile.shared.u8 	%rs14, [%r5+8];
	setp.ne.s16 	%p90, %rs14, 0;
$L__BB338_129:
	selp.u16 	%rs15, 1, 0, %p90;
	st.volatile.shared.u8 	[%r5], %rs15;
	ld.volatile.shared.u8 	%rs16, [%r5];
	setp.ne.s16 	%p80, %rs16, 0;
	mov.pred 	%p91, -1;
	@%p80 bra 	$L__BB338_131;
	ld.volatile.shared.u8 	%rs17, [%r5+4];
	setp.ne.s16 	%p91, %rs17, 0;
$L__BB338_131:
	selp.u16 	%rs18, 1, 0, %p91;
	st.volatile.shared.u8 	[%r5], %rs18;
	ld.volatile.shared.u8 	%rs19, [%r5];
	setp.ne.s16 	%p82, %rs19, 0;
	mov.pred 	%p92, -1;
	@%p82 bra 	$L__BB338_133;
	ld.volatile.shared.u8 	%rs20, [%r5+2];
	setp.ne.s16 	%p92, %rs20, 0;
$L__BB338_133:
	selp.u16 	%rs21, 1, 0, %p92;
	st.volatile.shared.u8 	[%r5], %rs21;
	ld.volatile.shared.u8 	%rs22, [%r5];
	setp.ne.s16 	%p84, %rs22, 0;
	mov.pred 	%p93, -1;
	@%p84 bra 	$L__BB338_135;
	ld.volatile.shared.u8 	%rs23, [%r5+1];
	setp.ne.s16 	%p93, %rs23, 0;
$L__BB338_135:
	selp.u16 	%rs24, 1, 0, %p93;
	st.volatile.shared.u8 	[%r5], %rs24;
	setp.ne.s32 	%p85, %r1, 0;
	@%p85 bra 	$L__BB338_137;
	ld.shared.u8 	%rs25, [anysdata_i32];
	cvt.u64.u32 	%rd470, %r2;
	cvta.to.global.u64 	%rd471, %rd260;
	add.s64 	%rd472, %rd471, %rd470;
	st.global.u8 	[%rd472], %rs25;
$L__BB338_137:
	ret;

}
	// .globl	uncontiguous_cumulate_any_i32
.visible .entry uncontiguous_cumulate_any_i32(
	.param .u64 .ptr .align 1 uncontiguous_cumulate_any_i32_param_0,
	.param .u64 .ptr .align 1 uncontiguous_cumulate_any_i32_param_1,
	.param .u64 .ptr .align 1 uncontiguous_cumulate_any_i32_param_2,
	.param .u64 .ptr .align 1 uncontiguous_cumulate_any_i32_param_3,
	.param .u64 uncontiguous_cumulate_any_i32_param_4,
	.param .u64 uncontiguous_cumulate_any_i32_param_5
)
{
	.reg .pred 	%p<93>;
	.reg .b16 	%rs<28>;
	.reg .b32 	%r<210>;
	.reg .b64 	%rd<555>;

	ld.param.u64 	%rd260, [uncontiguous_cumulate_any_i32_param_0];
	ld.param.u64 	%rd263, [uncontiguous_cumulate_any_i32_param_1];
	ld.param.u64 	%rd264, [uncontiguous_cumulate_any_i32_param_2];
	ld.param.u64 	%rd265, [uncontiguous_cumulate_any_i32_param_3];
	ld.param.u64 	%rd261, [uncontiguous_cumulate_any_i32_param_4];
	ld.param.u64 	%rd262, [uncontiguous_cumulate_any_i32_param_5];
	cvta.to.global.u64 	%rd1, %rd265;
	cvta.to.global.u64 	%rd2, %rd264;
	cvta.to.global.u64 	%rd3, %rd263;
	mov.u32 	%r1, %tid.x;
	mov.u32 	%r2, %ctaid.x;
	mov.u32 	%r209, %ntid.x;
	mul.lo.s32 	%r52, %r2, %r209;
	shl.b32 	%r53, %r52, 1;
	add.s32 	%r4, %r53, %r1;
	mov.u32 	%r54, anysdata_i32;
	add.s32 	%r5, %r54, %r1;
	mov.b16 	%rs1, 0;
	st.shared.u8 	[%r5], %rs1;
	add.s32 	%r55, %r4, %r209;
	cvt.u64.u32 	%rd508, %r55;
	setp.le.u64 	%p17, %rd262, %rd508;
	@%p17 bra 	$L__BB339_56;
	cvt.u32.u64 	%r6, %rd261;
	add.s32 	%r203, %r6, -1;
	setp.lt.s32 	%p43, %r203, 0;
	mov.b64 	%rd512, 0;
	mov.u64 	%rd513, %rd512;
	@%p43 bra 	$L__BB339_53;
	cvt.u64.u32 	%rd509, %r4;
	setp.lt.u32 	%p44, %r203, 3;
	mov.b64 	%rd513, 0;
	mov.u64 	%rd512, %rd513;
	@%p44 bra 	$L__BB339_30;
	add.s32 	%r201, %r6, -2;
	and.b32  	%r131, %r6, -4;
	neg.s32 	%r200, %r131;
	mov.b64 	%rd513, 0;
$L__BB339_4:
	.pragma "nounroll";
	add.s32 	%r12, %r201, 1;
	mul.wide.u32 	%rd396, %r12, 8;
	add.s64 	%rd397, %rd2, %rd396;
	ld.global.u64 	%rd10, [%rd397];
	or.b64  	%rd398, %rd509, %rd10;
	and.b64  	%rd399, %rd398, -4294967296;
	setp.ne.s64 	%p45, %rd399, 0;
	@%p45 bra 	$L__BB339_6;
	cvt.u32.u64 	%r132, %rd10;
	cvt.u32.u64 	%r133, %rd509;
	div.u32 	%r134, %r133, %r132;
	mul.lo.s32 	%r135, %r134, %r132;
	sub.s32 	%r136, %r133, %r135;
	cvt.u64.u32 	%rd474, %r134;
	cvt.u64.u32 	%rd475, %r136;
	bra.uni 	$L__BB339_7;
$L__BB339_6:
	div.s64 	%rd474, %rd509, %rd10;
	mul.lo.s64 	%rd400, %rd474, %rd10;
	sub.s64 	%rd475, %rd509, %rd400;
$L__BB339_7:
	mul.wide.u32 	%rd401, %r12, 8;
	add.s64 	%rd402, %rd1, %rd401;
	ld.global.u64 	%rd17, [%rd402];
	mad.lo.s64 	%rd18, %rd17, %rd475, %rd512;
	or.b64  	%rd403, %rd508, %rd10;
	and.b64  	%rd404, %rd403, -4294967296;
	setp.ne.s64 	%p46, %rd404, 0;
	@%p46 bra 	$L__BB339_9;
	cvt.u32.u64 	%r137, %rd10;
	cvt.u32.u64 	%r138, %rd508;
	div.u32 	%r139, %r138, %r137;
	mul.lo.s32 	%r140, %r139, %r137;
	sub.s32 	%r141, %r138, %r140;
	cvt.u64.u32 	%rd476, %r139;
	cvt.u64.u32 	%rd477, %r141;
	bra.uni 	$L__BB339_10;
$L__BB339_9:
	div.s64 	%rd476, %rd508, %rd10;
	mul.lo.s64 	%rd405, %rd476, %rd10;
	sub.s64 	%rd477, %rd508, %rd405;
$L__BB339_10:
	mad.lo.s64 	%rd25, %rd477, %rd17, %rd513;
	add.s32 	%r13, %r201, -2;
	mul.wide.u32 	%rd406, %r201, 8;
	add.s64 	%rd407, %rd2, %rd406;
	ld.global.u64 	%rd26, [%rd407];
	or.b64  	%rd408, %rd474, %rd26;
	and.b64  	%rd409, %rd408, -4294967296;
	setp.ne.s64 	%p47, %rd409, 0;
	@%p47 bra 	$L__BB339_12;
	cvt.u32.u64 	%r142, %rd26;
	cvt.u32.u64 	%r143, %rd474;
	div.u32 	%r144, %r143, %r142;
	mul.lo.s32 	%r145, %r144, %r142;
	sub.s32 	%r146, %r143, %r145;
	cvt.u64.u32 	%rd478, %r144;
	cvt.u64.u32 	%rd479, %r146;
	bra.uni 	$L__BB339_13;
$L__BB339_12:
	div.s64 	%rd478, %rd474, %rd26;
	mul.lo.s64 	%rd410, %rd478, %rd26;
	sub.s64 	%rd479, %rd474, %rd410;
$L__BB339_13:
	mul.wide.u32 	%rd411, %r201, 8;
	add.s64 	%rd412, %rd1, %rd411;
	ld.global.u64 	%rd33, [%rd412];
	mad.lo.s64 	%rd34, %rd33, %rd479, %rd18;
	or.b64  	%rd413, %rd476, %rd26;
	and.b64  	%rd414, %rd413, -4294967296;
	setp.ne.s64 	%p48, %rd414, 0;
	@%p48 bra 	$L__BB339_15;
	cvt.u32.u64 	%r147, %rd26;
	cvt.u32.u64 	%r148, %rd476;
	div.u32 	%r149, %r148, %r147;
	mul.lo.s32 	%r150, %r149, %r147;
	sub.s32 	%r151, %r148, %r150;
	cvt.u64.u32 	%rd480, %r149;
	cvt.u64.u32 	%rd481, %r151;
	bra.uni 	$L__BB339_16;
$L__BB339_15:
	div.s64 	%rd480, %rd476, %rd26;
	mul.lo.s64 	%rd415, %rd480, %rd26;
	sub.s64 	%rd481, %rd476, %rd415;
$L__BB339_16:
	mad.lo.s64 	%rd41, %rd481, %rd33, %rd25;
	add.s32 	%r14, %r201, -1;
	mul.wide.u32 	%rd416, %r14, 8;
	add.s64 	%rd417, %rd2, %rd416;
	ld.global.u64 	%rd42, [%rd417];
	or.b64  	%rd418, %rd478, %rd42;
	and.b64  	%rd419, %rd418, -4294967296;
	setp.ne.s64 	%p49, %rd419, 0;
	@%p49 bra 	$L__BB339_18;
	cvt.u32.u64 	%r152, %rd42;
	cvt.u32.u64 	%r153, %rd478;
	div.u32 	%r154, %r153, %r152;
	mul.lo.s32 	%r155, %r154, %r152;
	sub.s32 	%r156, %r153, %r155;
	cvt.u64.u32 	%rd482, %r154;
	cvt.u64.u32 	%rd483, %r156;
	bra.uni 	$L__BB339_19;
$L__BB339_18:
	div.s64 	%rd482, %rd478, %rd42;
	mul.lo.s64 	%rd420, %rd482, %rd42;
	sub.s64 	%rd483, %rd478, %rd420;
$L__BB339_19:
	mul.wide.u32 	%rd421, %r14, 8;
	add.s64 	%rd422, %rd1, %rd421;
	ld.global.u64 	%rd49, [%rd422];
	mad.lo.s64 	%rd50, %rd49, %rd483, %rd34;
	or.b64  	%rd423, %rd480, %rd42;
	and.b64  	%rd424, %rd423, -4294967296;
	setp.ne.s64 	%p50, %rd424, 0;
	@%p50 bra 	$L__BB339_21;
	cvt.u32.u64 	%r157, %rd42;
	cvt.u32.u64 	%r158, %rd480;
	div.u32 	%r159, %r158, %r157;
	mul.lo.s32 	%r160, %r159, %r157;
	sub.s32 	%r161, %r158, %r160;
	cvt.u64.u32 	%rd484, %r159;
	cvt.u64.u32 	%rd485, %r161;
	bra.uni 	$L__BB339_22;
$L__BB339_21:
	div.s64 	%rd484, %rd480, %rd42;
	mul.lo.s64 	%rd425, %rd484, %rd42;
	sub.s64 	%rd485, %rd480, %rd425;
$L__BB339_22:
	mad.lo.s64 	%rd57, %rd485, %rd49, %rd41;
	mul.wide.u32 	%rd426, %r13, 8;
	add.s64 	%rd427, %rd2, %rd426;
	ld.global.u64 	%rd58, [%rd427];
	or.b64  	%rd428, %rd482, %rd58;
	and.b64  	%rd429, %rd428, -4294967296;
	setp.ne.s64 	%p51, %rd429, 0;
	@%p51 bra 	$L__BB339_24;
	cvt.u32.u64 	%r162, %rd58;
	cvt.u32.u64 	%r163, %rd482;
	div.u32 	%r164, %r163, %r162;
	mul.lo.s32 	%r165, %r164, %r162;
	sub.s32 	%r166, %r163, %r165;
	cvt.u64.u32 	%rd509, %r164;
	cvt.u64.u32 	%rd487, %r166;
	bra.uni 	$L__BB339_25;
$L__BB339_24:
	div.s64 	%rd509, %rd482, %rd58;
	mul.lo.s64 	%rd430, %rd509, %rd58;
	sub.s64 	%rd487, %rd482, %rd430;
$L__BB339_25:
	mul.wide.u32 	%rd431, %r13, 8;
	add.s64 	%rd432, %rd1, %rd431;
	ld.global.u64 	%rd65, [%rd432];
	mad.lo.s64 	%rd512, %rd65, %rd487, %rd50;
	or.b64  	%rd433, %rd484, %rd58;
	and.b64  	%rd434, %rd433, -4294967296;
	setp.ne.s64 	%p52, %rd434, 0;
	@%p52 bra 	$L__BB339_27;
	cvt.u32.u64 	%r167, %rd58;
	cvt.u32.u64 	%r168, %rd484;
	div.u32 	%r169, %r168, %r167;
	mul.lo.s32 	%r170, %r169, %r167;
	sub.s32 	%r171, %r168, %r170;
	cvt.u64.u32 	%rd508, %r169;
	cvt.u64.u32 	%rd489, %r171;
	bra.uni 	$L__BB339_28;
$L__BB339_27:
	div.s64 	%rd508, %rd484, %rd58;
	mul.lo.s64 	%rd435, %rd508, %rd58;
	sub.s64 	%rd489, %rd484, %rd435;
$L__BB339_28:
	mad.lo.s64 	%rd513, %rd489, %rd65, %rd57;
	add.s32 	%r201, %r201, -4;
	add.s32 	%r200, %r200, 4;
	setp.ne.s32 	%p53, %r200, 0;
	@%p53 bra 	$L__BB339_4;
	add.s32 	%r203, %r201, 1;
$L__BB339_30:
	and.b32  	%r19, %r6, 3;
	setp.eq.s32 	%p54, %r19, 0;
	@%p54 bra 	$L__BB339_53;
	setp.eq.s32 	%p55, %r19, 1;
	@%p55 bra 	$L__BB339_45;
	mul.wide.u32 	%rd437, %r203, 8;
	add.s64 	%rd438, %rd2, %rd437;
	ld.global.u64 	%rd80, [%rd438];
	or.b64  	%rd439, %rd509, %rd80;
	and.b64  	%rd440, %rd439, -4294967296;
	setp.ne.s64 	%p56, %rd440, 0;
	@%p56 bra 	$L__BB339_34;
	cvt.u32.u64 	%r172, %rd80;
	cvt.u32.u64 	%r173, %rd509;
	div.u32 	%r174, %r173, %r172;
	mul.lo.s32 	%r175, %r174, %r172;
	sub.s32 	%r176, %r173, %r175;
	cvt.u64.u32 	%rd496, %r174;
	cvt.u64.u32 	%rd497, %r176;
	bra.uni 	$L__BB339_35;
$L__BB339_34:
	div.s64 	%rd496, %rd509, %rd80;
	mul.lo.s64 	%rd441, %rd496, %rd80;
	sub.s64 	%rd497, %rd509, %rd441;
$L__BB339_35:
	add.s64 	%rd443, %rd1, %rd437;
	ld.global.u64 	%rd87, [%rd443];
	mad.lo.s64 	%rd88, %rd87, %rd497, %rd512;
	or.b64  	%rd444, %rd508, %rd80;
	and.b64  	%rd445, %rd444, -4294967296;
	setp.ne.s64 	%p57, %rd445, 0;
	@%p57 bra 	$L__BB339_37;
	cvt.u32.u64 	%r177, %rd80;
	cvt.u32.u64 	%r178, %rd508;
	div.u32 	%r179, %r178, %r177;
	mul.lo.s32 	%r180, %r179, %r177;
	sub.s32 	%r181, %r178, %r180;
	cvt.u64.u32 	%rd498, %r179;
	cvt.u64.u32 	%rd499, %r181;
	bra.uni 	$L__BB339_38;
$L__BB339_37:
	div.s64 	%rd498, %rd508, %rd80;
	mul.lo.s64 	%rd446, %rd498, %rd80;
	sub.s64 	%rd499, %rd508, %rd446;
$L__BB339_38:
	mad.lo.s64 	%rd95, %rd499, %rd87, %rd513;
	add.s32 	%r20, %r203, -1;
	mul.wide.u32 	%rd447, %r20, 8;
	add.s64 	%rd448, %rd2, %rd447;
	ld.global.u64 	%rd96, [%rd448];
	or.b64  	%rd449, %rd496, %rd96;
	and.b64  	%rd450, %rd449, -4294967296;
	setp.ne.s64 	%p58, %rd450, 0;
	@%p58 bra 	$L__BB339_40;
	cvt.u32.u64 	%r182, %rd96;
	cvt.u32.u64 	%r183, %rd496;
	div.u32 	%r184, %r183, %r182;
	mul.lo.s32 	%r185, %r184, %r182;
	sub.s32 	%r186, %r183, %r185;
	cvt.u64.u32 	%rd509, %r184;
	cvt.u64.u32 	%rd501, %r186;
	bra.uni 	$L__BB339_41;
$L__BB339_40:
	div.s64 	%rd509, %rd496, %rd96;
	mul.lo.s64 	%rd451, %rd509, %rd96;
	sub.s64 	%rd501, %rd496, %rd451;
$L__BB339_41:
	add.s64 	%rd453, %rd1, %rd447;
	ld.global.u64 	%rd103, [%rd453];
	mad.lo.s64 	%rd512, %rd103, %rd501, %rd88;
	or.b64  	%rd454, %rd498, %rd96;
	and.b64  	%rd455, %rd454, -4294967296;
	setp.ne.s64 	%p59, %rd455, 0;
	@%p59 bra 	$L__BB339_43;
	cvt.u32.u64 	%r187, %rd96;
	cvt.u32.u64 	%r188, %rd498;
	div.u32 	%r189, %r188, %r187;
	mul.lo.s32 	%r190, %r189, %r187;
	sub.s32 	%r191, %r188, %r190;
	cvt.u64.u32 	%rd508, %r189;
	cvt.u64.u32 	%rd503, %r191;
	bra.uni 	$L__BB339_44;
$L__BB339_43:
	div.s64 	%rd508, %rd498, %rd96;
	mul.lo.s64 	%rd456, %rd508, %rd96;
	sub.s64 	%rd503, %rd498, %rd456;
$L__BB339_44:
	mad.lo.s64 	%rd513, %rd503, %rd103, %rd95;
	add.s32 	%r203, %r203, -2;
$L__BB339_45:
	and.b32  	%r192, %r6, 1;
	setp.eq.b32 	%p60, %r192, 1;
	not.pred 	%p61, %p60;
	@%p61 bra 	$L__BB339_53;
	mul.wide.u32 	%rd457, %r203, 8;
	add.s64 	%rd458, %rd2, %rd457;
	ld.global.u64 	%rd118, [%rd458];
	or.b64  	%rd459, %rd509, %rd118;
	and.b64  	%rd460, %rd459, -4294967296;
	setp.ne.s64 	%p62, %rd460, 0;
	@%p62 bra 	$L__BB339_48;
	cvt.u32.u64 	%r193, %rd118;
	cvt.u32.u64 	%r194, %rd509;
	rem.u32 	%r195, %r194, %r193;
	cvt.u64.u32 	%rd510, %r195;
	bra.uni 	$L__BB339_49;
$L__BB339_48:
	rem.s64 	%rd510, %rd509, %rd118;
$L__BB339_49:
	add.s64 	%rd462, %rd1, %rd457;
	ld.global.u64 	%rd122, [%rd462];
	mad.lo.s64 	%rd512, %rd122, %rd510, %rd512;
	or.b64  	%rd463, %rd508, %rd118;
	and.b64  	%rd464, %rd463, -4294967296;
	setp.ne.s64 	%p63, %rd464, 0;
	@%p63 bra 	$L__BB339_51;
	cvt.u32.u64 	%r196, %rd118;
	cvt.u32.u64 	%r197, %rd508;
	rem.u32 	%r198, %r197, %r196;
	cvt.u64.u32 	%rd511, %r198;
	bra.uni 	$L__BB339_52;
$L__BB339_51:
	rem.s64 	%rd511, %rd508, %rd118;
$L__BB339_52:
	mad.lo.s64 	%rd513, %rd511, %rd122, %rd513;
$L__BB339_53:
	add.s64 	%rd465, %rd3, %rd512;
	ld.global.u8 	%rs3, [%rd465];
	setp.ne.s16 	%p65, %rs3, 0;
	mov.pred 	%p85, -1;
	@%p65 bra 	$L__BB339_55;
	add.s64 	%rd466, %rd3, %rd513;
	ld.global.u8 	%rs4, [%rd466];
	setp.ne.s16 	%p85, %rs4, 0;
$L__BB339_55:
	selp.u16 	%rs5, 1, 0, %p85;
	st.shared.u8 	[%r5], %rs5;
	bra.uni 	$L__BB339_116;
$L__BB339_56:
	cvt.u64.u32 	%rd545, %r4;
	setp.le.u64 	%p18, %rd262, %rd545;
	@%p18 bra 	$L__BB339_116;
	cvt.u32.u64 	%r23, %rd261;
	add.s32 	%r207, %r23, -1;
	setp.lt.s32 	%p19, %r207, 0;
	mov.b64 	%rd554, 0;
	@%p19 bra 	$L__BB339_115;
	and.b32  	%r25, %r23, 7;
	setp.lt.u32 	%p20, %r207, 7;
	mov.b64 	%rd554, 0;
	@%p20 bra 	$L__BB339_86;
	add.s32 	%r205, %r23, -4;
	and.b32  	%r56, %r23, -8;
	neg.s32 	%r204, %r56;
	mov.b64 	%rd554, 0;
$L__BB339_60:
	.pragma "nounroll";
	add.s32 	%r30, %r205, 3;
	mul.wide.u32 	%rd270, %r30, 8;
	add.s64 	%rd271, %rd2, %rd270;
	ld.global.u64 	%rd133, [%rd271];
	or.b64  	%rd272, %rd545, %rd133;
	and.b64  	%rd273, %rd272, -4294967296;
	setp.ne.s64 	%p21, %rd273, 0;
	@%p21 bra 	$L__BB339_62;
	cvt.u32.u64 	%r57, %rd133;
	cvt.u32.u64 	%r58, %rd545;
	div.u32 	%r59, %r58, %r57;
	mul.lo.s32 	%r60, %r59, %r57;
	sub.s32 	%r61, %r58, %r60;
	cvt.u64.u32 	%rd516, %r59;
	cvt.u64.u32 	%rd517, %r61;
	bra.uni 	$L__BB339_63;
$L__BB339_62:
	div.s64 	%rd516, %rd545, %rd133;
	mul.lo.s64 	%rd274, %rd516, %rd133;
	sub.s64 	%rd517, %rd545, %rd274;
$L__BB339_63:
	add.s64 	%rd276, %rd1, %rd270;
	ld.global.u64 	%rd277, [%rd276];
	mad.lo.s64 	%rd140, %rd277, %rd517, %rd554;
	add.s32 	%r31, %r205, 2;
	mul.wide.u32 	%rd278, %r31, 8;
	add.s64 	%rd279, %rd2, %rd278;
	ld.global.u64 	%rd141, [%rd279];
	or.b64  	%rd280, %rd516, %rd141;
	and.b64  	%rd281, %rd280, -4294967296;
	setp.ne.s64 	%p22, %rd281, 0;
	@%p22 bra 	$L__BB339_65;
	cvt.u32.u64 	%r62, %rd141;
	cvt.u32.u64 	%r63, %rd516;
	div.u32 	%r64, %r63, %r62;
	mul.lo.s32 	%r65, %r64, %r62;
	sub.s32 	%r66, %r63, %r65;
	cvt.u64.u32 	%rd518, %r64;
	cvt.u64.u32 	%rd519, %r66;
	bra.uni 	$L__BB339_66;
$L__BB339_65:
	div.s64 	%rd518, %rd516, %rd141;
	mul.lo.s64 	%rd282, %rd518, %rd141;
	sub.s64 	%rd519, %rd516, %rd282;
$L__BB339_66:
	add.s64 	%rd284, %rd1, %rd278;
	ld.global.u64 	%rd285, [%rd284];
	mad.lo.s64 	%rd148, %rd285, %rd519, %rd140;
	add.s32 	%r32, %r205, 1;
	mul.wide.u32 	%rd286, %r32, 8;
	add.s64 	%rd287, %rd2, %rd286;
	ld.global.u64 	%rd149, [%rd287];
	or.b64  	%rd288, %rd518, %rd149;
	and.b64  	%rd289, %rd288, -4294967296;
	setp.ne.s64 	%p23, %rd289, 0;
	@%p23 bra 	$L__BB339_68;
	cvt.u32.u64 	%r67, %rd149;
	cvt.u32.u64 	%r68, %rd518;
	div.u32 	%r69, %r68, %r67;
	mul.lo.s32 	%r70, %r69, %r67;
	sub.s32 	%r71, %r68, %r70;
	cvt.u64.u32 	%rd520, %r69;
	cvt.u64.u32 	%rd521, %r71;
	bra.uni 	$L__BB339_69;
$L__BB339_68:
	div.s64 	%rd520, %rd518, %rd149;
	mul.lo.s64 	%rd290, %rd520, %rd149;
	sub.s64 	%rd521, %rd518, %rd290;
$L__BB339_69:
	add.s64 	%rd292, %rd1, %rd286;
	ld.global.u64 	%rd293, [%rd292];
	mad.lo.s64 	%rd156, %rd293, %rd521, %rd148;
	add.s32 	%r33, %r205, -4;
	mul.wide.u32 	%rd294, %r205, 8;
	add.s64 	%rd295, %rd2, %rd294;
	ld.global.u64 	%rd157, [%rd295];
	or.b64  	%rd296, %rd520, %rd157;
	and.b64  	%rd297, %rd296, -4294967296;
	setp.ne.s64 	%p24, %rd297, 0;
	@%p24 bra 	$L__BB339_71;
	cvt.u32.u64 	%r72, %rd157;
	cvt.u32.u64 	%r73, %rd520;
	div.u32 	%r74, %r73, %r72;
	mul.lo.s32 	%r75, %r74, %r72;
	sub.s32 	%r76, %r73, %r75;
	cvt.u64.u32 	%rd522, %r74;
	cvt.u64.u32 	%rd523, %r76;
	bra.uni 	$L__BB339_72;
$L__BB339_71:
	div.s64 	%rd522, %rd520, %rd157;
	mul.lo.s64 	%rd298, %rd522, %rd157;
	sub.s64 	%rd523, %rd520, %rd298;
$L__BB339_72:
	add.s64 	%rd300, %rd1, %rd294;
	ld.global.u64 	%rd301, [%rd300];
	mad.lo.s64 	%rd164, %rd301, %rd523, %rd156;
	add.s32 	%r34, %r205, -1;
	mul.wide.u32 	%rd302, %r34, 8;
	add.s64 	%rd303, %rd2, %rd302;
	ld.global.u64 	%rd165, [%rd303];
	or.b64  	%rd304, %rd522, %rd165;
	and.b64  	%rd305, %rd304, -4294967296;
	setp.ne.s64 	%p25, %rd305, 0;
	@%p25 bra 	$L__BB339_74;
	cvt.u32.u64 	%r77, %rd165;
	cvt.u32.u64 	%r78, %rd522;
	div.u32 	%r79, %r78, %r77;
	mul.lo.s32 	%r80, %r79, %r77;
	sub.s32 	%r81, %r78, %r80;
	cvt.u64.u32 	%rd524, %r79;
	cvt.u64.u32 	%rd525, %r81;
	bra.uni 	$L__BB339_75;
$L__BB339_74:
	div.s64 	%rd524, %rd522, %rd165;
	mul.lo.s64 	%rd306, %rd524, %rd165;
	sub.s64 	%rd525, %rd522, %rd306;
$L__BB339_75:
	add.s64 	%rd308, %rd1, %rd302;
	ld.global.u64 	%rd309, [%rd308];
	mad.lo.s64 	%rd172, %rd309, %rd525, %rd164;
	add.s32 	%r35, %r205, -2;
	mul.wide.u32 	%rd310, %r35, 8;
	add.s64 	%rd311, %rd2, %rd310;
	ld.global.u64 	%rd173, [%rd311];
	or.b64  	%rd312, %rd524, %rd173;
	and.b64  	%rd313, %rd312, -4294967296;
	setp.ne.s64 	%p26, %rd313, 0;
	@%p26 bra 	$L__BB339_77;
	cvt.u32.u64 	%r82, %rd173;
	cvt.u32.u64 	%r83, %rd524;
	div.u32 	%r84, %r83, %r82;
	mul.lo.s32 	%r85, %r84, %r82;
	sub.s32 	%r86, %r83, %r85;
	cvt.u64.u32 	%rd526, %r84;
	cvt.u64.u32 	%rd527, %r86;
	bra.uni 	$L__BB339_78;
$L__BB339_77:
	div.s64 	%rd526, %rd524, %rd173;
	mul.lo.s64 	%rd314, %rd526, %rd173;
	sub.s64 	%rd527, %rd524, %rd314;
$L__BB339_78:
	add.s64 	%rd316, %rd1, %rd310;
	ld.global.u64 	%rd317, [%rd316];
	mad.lo.s64 	%rd180, %rd317, %rd527, %rd172;
	add.s32 	%r36, %r205, -3;
	mul.wide.u32 	%rd318, %r36, 8;
	add.s64 	%rd319, %rd2, %rd318;
	ld.global.u64 	%rd181, [%rd319];
	or.b64  	%rd320, %rd526, %rd181;
	and.b64  	%rd321, %rd320, -4294967296;
	setp.ne.s64 	%p27, %rd321, 0;
	@%p27 bra 	$L__BB339_80;
	cvt.u32.u64 	%r87, %rd181;
	cvt.u32.u64 	%r88, %rd526;
	div.u32 	%r89, %r88, %r87;
	mul.lo.s32 	%r90, %r89, %r87;
	sub.s32 	%r91, %r88, %r90;
	cvt.u64.u32 	%rd528, %r89;
	cvt.u64.u32 	%rd529, %r91;
	bra.uni 	$L__BB339_81;
$L__BB339_80:
	div.s64 	%rd528, %rd526, %rd181;
	mul.lo.s64 	%rd322, %rd528, %rd181;
	sub.s64 	%rd529, %rd526, %rd322;
$L__BB339_81:
	add.s64 	%rd324, %rd1, %rd318;
	ld.global.u64 	%rd325, [%rd324];
	mad.lo.s64 	%rd188, %rd325, %rd529, %rd180;
	mul.wide.u32 	%rd326, %r33, 8;
	add.s64 	%rd327, %rd2, %rd326;
	ld.global.u64 	%rd189, [%rd327];
	or.b64  	%rd328, %rd528, %rd189;
	and.b64  	%rd329, %rd328, -4294967296;
	setp.ne.s64 	%p28, %rd329, 0;
	@%p28 bra 	$L__BB339_83;
	cvt.u32.u64 	%r92, %rd189;
	cvt.u32.u64 	%r93, %rd528;
	div.u32 	%r94, %r93, %r92;
	mul.lo.s32 	%r95, %r94, %r92;
	sub.s32 	%r96, %r93, %r95;
	cvt.u64.u32 	%rd545, %r94;
	cvt.u64.u32 	%rd531, %r96;
	bra.uni 	$L__BB339_84;
$L__BB339_83:
	div.s64 	%rd545, %rd528, %rd189;
	mul.lo.s64 	%rd330, %rd545, %rd189;
	sub.s64 	%rd531, %rd528, %rd330;
$L__BB339_84:
	add.s64 	%rd332, %rd1, %rd326;
	ld.global.u64 	%rd333, [%rd332];
	mad.lo.s64 	%rd554, %rd333, %rd531, %rd188;
	add.s32 	%r205, %r205, -8;
	add.s32 	%r204, %r204, 8;
	setp.ne.s32 	%p29, %r204, 0;
	@%p29 bra 	$L__BB339_60;
	add.s32 	%r207, %r205, 3;
$L__BB339_86:
	setp.eq.s32 	%p30, %r25, 0;
	@%p30 bra 	$L__BB339_115;
	and.b32  	%r41, %r23, 3;
	setp.lt.u32 	%p31, %r25, 4;
	@%p31 bra 	$L__BB339_101;
	mul.wide.u32 	%rd335, %r207, 8;
	add.s64 	%rd336, %rd2, %rd335;
	ld.global.u64 	%rd200, [%rd336];
	or.b64  	%rd337, %rd545, %rd200;
	and.b64  	%rd338, %rd337, -4294967296;
	setp.ne.s64 	%p32, %rd338, 0;
	@%p32 bra 	$L__BB339_90;
	cvt.u32.u64 	%r97, %rd200;
	cvt.u32.u64 	%r98, %rd545;
	div.u32 	%r99, %r98, %r97;
	mul.lo.s32 	%r100, %r99, %r97;
	sub.s32 	%r101, %r98, %r100;
	cvt.u64.u32 	%rd535, %r99;
	cvt.u64.u32 	%rd536, %r101;
	bra.uni 	$L__BB339_91;
$L__BB339_90:
	div.s64 	%rd535, %rd545, %rd200;
	mul.lo.s64 	%rd339, %rd535, %rd200;
	sub.s64 	%rd536, %rd545, %rd339;
$L__BB339_91:
	add.s64 	%rd341, %rd1, %rd335;
	ld.global.u64 	%rd342, [%rd341];
	mad.lo.s64 	%rd207, %rd342, %rd536, %rd554;
	add.s32 	%r42, %r207, -1;
	mul.wide.u32 	%rd343, %r42, 8;
	add.s64 	%rd344, %rd2, %rd343;
	ld.global.u64 	%rd208, [%rd344];
	or.b64  	%rd345, %rd535, %rd208;
	and.b64  	%rd346, %rd345, -4294967296;
	setp.ne.s64 	%p33, %rd346, 0;
	@%p33 bra 	$L__BB339_93;
	cvt.u32.u64 	%r102, %rd208;
	cvt.u32.u64 	%r103, %rd535;
	div.u32 	%r104, %r103, %r102;
	mul.lo.s32 	%r105, %r104, %r102;
	sub.s32 	%r106, %r103, %r105;
	cvt.u64.u32 	%rd537, %r104;
	cvt.u64.u32 	%rd538, %r106;
	bra.uni 	$L__BB339_94;
$L__BB339_93:
	div.s64 	%rd537, %rd535, %rd208;
	mul.lo.s64 	%rd347, %rd537, %rd208;
	sub.s64 	%rd538, %rd535, %rd347;
$L__BB339_94:
	add.s64 	%rd349, %rd1, %rd343;
	ld.global.u64 	%rd350, [%rd349];
	mad.lo.s64 	%rd215, %rd350, %rd538, %rd207;
	add.s32 	%r43, %r207, -2;
	mul.wide.u32 	%rd351, %r43, 8;
	add.s64 	%rd352, %rd2, %rd351;
	ld.global.u64 	%rd216, [%rd352];
	or.b64  	%rd353, %rd537, %rd216;
	and.b64  	%rd354, %rd353, -4294967296;
	setp.ne.s64 	%p34, %rd354, 0;
	@%p34 bra 	$L__BB339_96;
	cvt.u32.u64 	%r107, %rd216;
	cvt.u32.u64 	%r108, %rd537;
	div.u32 	%r109, %r108, %r107;
	mul.lo.s32 	%r110, %r109, %r107;
	sub.s32 	%r111, %r108, %r110;
	cvt.u64.u32 	%rd539, %r109;
	cvt.u64.u32 	%rd540, %r111;
	bra.uni 	$L__BB339_97;
$L__BB339_96:
	div.s64 	%rd539, %rd537, %rd216;
	mul.lo.s64 	%rd355, %rd539, %rd216;
	sub.s64 	%rd540, %rd537, %rd355;
$L__BB339_97:
	add.s64 	%rd357, %rd1, %rd351;
	ld.global.u64 	%rd358, [%rd357];
	mad.lo.s64 	%rd223, %rd358, %rd540, %rd215;
	add.s32 	%r44, %r207, -3;
	mul.wide.u32 	%rd359, %r44, 8;
	add.s64 	%rd360, %rd2, %rd359;
	ld.global.u64 	%rd224, [%rd360];
	or.b64  	%rd361, %rd539, %rd224;
	and.b64  	%rd362, %rd361, -4294967296;
	setp.ne.s64 	%p35, %rd362, 0;
	@%p35 bra 	$L__BB339_99;
	cvt.u32.u64 	%r112, %rd224;
	cvt.u32.u64 	%r113, %rd539;
	div.u32 	%r114, %r113, %r112;
	mul.lo.s32 	%r115, %r114, %r112;
	sub.s32 	%r116, %r113, %r115;
	cvt.u64.u32 	%rd545, %r114;
	cvt.u64.u32 	%rd542, %r116;
	bra.uni 	$L__BB339_100;
$L__BB339_99:
	div.s64 	%rd545, %rd539, %rd224;
	mul.lo.s64 	%rd363, %rd545, %rd224;
	sub.s64 	%rd542, %rd539, %rd363;
$L__BB339_100:
	add.s64 	%rd365, %rd1, %rd359;
	ld.global.u64 	%rd366, [%rd365];
	mad.lo.s64 	%rd554, %rd366, %rd542, %rd223;
	add.s32 	%r207, %r207, -4;
$L__BB339_101:
	setp.eq.s32 	%p36, %r41, 0;
	@%p36 bra 	$L__BB339_115;
	setp.eq.s32 	%p37, %r41, 1;
	@%p37 bra 	$L__BB339_110;
	mul.wide.u32 	%rd368, %r207, 8;
	add.s64 	%rd369, %rd2, %rd368;
	ld.global.u64 	%rd235, [%rd369];
	or.b64  	%rd370, %rd545, %rd235;
	and.b64  	%rd371, %rd370, -4294967296;
	setp.ne.s64 	%p38, %rd371, 0;
	@%p38 bra 	$L__BB339_105;
	cvt.u32.u64 	%r117, %rd235;
	cvt.u32.u64 	%r118, %rd545;
	div.u32 	%r119, %r118, %r117;
	mul.lo.s32 	%r120, %r119, %r117;
	sub.s32 	%r121, %r118, %r120;
	cvt.u64.u32 	%rd546, %r119;
	cvt.u64.u32 	%rd547, %r121;
	bra.uni 	$L__BB339_106;
$L__BB339_105:
	div.s64 	%rd546, %rd545, %rd235;
	mul.lo.s64 	%rd372, %rd546, %rd235;
	sub.s64 	%rd547, %rd545, %rd372;
$L__BB339_106:
	add.s64 	%rd374, %rd1, %rd368;
	ld.global.u64 	%rd375, [%rd374];
	mad.lo.s64 	%rd242, %rd375, %rd547, %rd554;
	add.s32 	%r47, %r207, -1;
	mul.wide.u32 	%rd376, %r47, 8;
	add.s64 	%rd377, %rd2, %rd376;
	ld.global.u64 	%rd243, [%rd377];
	or.b64  	%rd378, %rd546, %rd243;
	and.b64  	%rd379, %rd378, -4294967296;
	setp.ne.s64 	%p39, %rd379, 0;
	@%p39 bra 	$L__BB339_108;
	cvt.u32.u64 	%r122, %rd243;
	cvt.u32.u64 	%r123, %rd546;
	div.u32 	%r124, %r123, %r122;
	mul.lo.s32 	%r125, %r124, %r122;
	sub.s32 	%r126, %r123, %r125;
	cvt.u64.u32 	%rd545, %r124;
	cvt.u64.u32 	%rd549, %r126;
	bra.uni 	$L__BB339_109;
$L__BB339_108:
	div.s64 	%rd545, %rd546, %rd243;
	mul.lo.s64 	%rd380, %rd545, %rd243;
	sub.s64 	%rd549, %rd546, %rd380;
$L__BB339_109:
	add.s64 	%rd382, %rd1, %rd376;
	ld.global.u64 	%rd383, [%rd382];
	mad.lo.s64 	%rd554, %rd383, %rd549, %rd242;
	add.s32 	%r207, %r207, -2;
$L__BB339_110:
	and.b32  	%r127, %r23, 1;
	setp.eq.b32 	%p40, %r127, 1;
	not.pred 	%p41, %p40;
	@%p41 bra 	$L__BB339_115;
	mul.wide.u32 	%rd384, %r207, 8;
	add.s64 	%rd385, %rd2, %rd384;
	ld.global.u64 	%rd254, [%rd385];
	or.b64  	%rd386, %rd545, %rd254;
	and.b64  	%rd387, %rd386, -4294967296;
	setp.ne.s64 	%p42, %rd387, 0;
	@%p42 bra 	$L__BB339_113;
	cvt.u32.u64 	%r128, %rd254;
	cvt.u32.u64 	%r129, %rd545;
	rem.u32 	%r130, %r129, %r128;
	cvt.u64.u32 	%rd553, %r130;
	bra.uni 	$L__BB339_114;
$L__BB339_113:
	rem.s64 	%rd553, %rd545, %rd254;
$L__BB339_114:
	add.s64 	%rd389, %rd1, %rd384;
	ld.global.u64 	%rd390, [%rd389];
	mad.lo.s64 	%rd554, %rd390, %rd553, %rd554;
$L__BB339_115:
	add.s64 	%rd391, %rd3, %rd554;
	ld.global.u8 	%rs2, [%rd391];
	st.shared.u8 	[%r5], %rs2;
$L__BB339_116:
	bar.sync 	0;
	setp.lt.u32 	%p66, %r209, 66;
	@%p66 bra 	$L__BB339_122;
$L__BB339_117:
	shr.u32 	%r51, %r209, 1;
	setp.ge.u32 	%p67, %r1, %r51;
	@%p67 bra 	$L__BB339_121;
	ld.shared.u8 	%rs6, [%r5];
	setp.ne.s16 	%p69, %rs6, 0;
	mov.pred 	%p86, -1;
	@%p69 bra 	$L__BB339_120;
	add.s32 	%r199, %r5, %r51;
	ld.shared.u8 	%rs7, [%r199];
	setp.ne.s16 	%p86, %rs7, 0;
$L__BB339_120:
	selp.u16 	%rs8, 1, 0, %p86;
	st.shared.u8 	[%r5], %rs8;
$L__BB339_121:
	bar.sync 	0;
	setp.gt.u32 	%p70, %r209, 131;
	mov.u32 	%r209, %r51;
	@%p70 bra 	$L__BB339_117;
$L__BB339_122:
	setp.gt.u32 	%p71, %r1, 31;
	@%p71 bra 	$L__BB339_137;
	ld.volatile.shared.u8 	%rs9, [%r5];
	setp.ne.s16 	%p73, %rs9, 0;
	mov.pred 	%p87, -1;
	@%p73 bra 	$L__BB339_125;
	ld.volatile.shared.u8 	%rs10, [%r5+32];
	setp.ne.s16 	%p87, %rs10, 0;
$L__BB339_125:
	selp.u16 	%rs11, 1, 0, %p87;
	st.volatile.shared.u8 	[%r5], %rs11;
	ld.volatile.shared.u8 	%rs12, [%r5];
	setp.ne.s16 	%p75, %rs12, 0;
	mov.pred 	%p88, -1;
	@%p75 bra 	$L__BB339_127;
	ld.volatile.shared.u8 	%rs13, [%r5+16];
	setp.ne.s16 	%p88, %rs13, 0;
$L__BB339_127:
	selp.u16 	%rs14, 1, 0, %p88;
	st.volatile.shared.u8 	[%r5], %rs14;
	ld.volatile.shared.u8 	%rs15, [%r5];
	setp.ne.s16 	%p77, %rs15, 0;
	mov.pred 	%p89, -1;
	@%p77 bra 	$L__BB339_129;
	ld.volatile.shared.u8 	%rs16, [%r5+8];
	setp.ne.s16 	%p89, %rs16, 0;
$L__BB339_129:
	selp.u16 	%rs17, 1, 0, %p89;
	st.volatile.shared.u8 	[%r5], %rs17;
	ld.volatile.shared.u8 	%rs18, [%r5];
	setp.ne.s16 	%p79, %rs18, 0;
	mov.pred 	%p90, -1;
	@%p79 bra 	$L__BB339_131;
	ld.volatile.shared.u8 	%rs19, [%r5+4];
	setp.ne.s16 	%p90, %rs19, 0;
$L__BB339_131:
	selp.u16 	%rs20, 1, 0, %p90;
	st.volatile.shared.u8 	[%r5], %rs20;
	ld.volatile.shared.u8 	%rs21, [%r5];
	setp.ne.s16 	%p81, %rs21, 0;
	mov.pred 	%p91, -1;
	@%p81 bra 	$L__BB339_133;
	ld.volatile.shared.u8 	%rs22, [%r5+2];
	setp.ne.s16 	%p91, %rs22, 0;
$L__BB339_133:
	selp.u16 	%rs23, 1, 0, %p91;
	st.volatile.shared.u8 	[%r5], %rs23;
	ld.volatile.shared.u8 	%rs24, [%r5];
	setp.ne.s16 	%p83, %rs24, 0;
	mov.pred 	%p92, -1;
	@%p83 bra 	$L__BB339_135;
	ld.volatile.shared.u8 	%rs25, [%r5+1];
	setp.ne.s16 	%p92, %rs25, 0;
$L__BB339_135:
	selp.u16 	%rs26, 1, 0, %p92;
	st.volatile.shared.u8 	[%r5], %rs26;
	setp.ne.s32 	%p84, %r1, 0;
	@%p84 bra 	$L__BB339_137;
	ld.shared.u8 	%rs27, [anysdata_i32];
	cvt.u64.u32 	%rd467, %r2;
	cvta.to.global.u64 	%rd468, %rd260;
	add.s64 	%rd469, %rd468, %rd467;
	st.global.u8 	[%rd469], %rs27;
$L__BB339_137:
	ret;

}
	// .globl	contiguous_any2_i32
.visible .entry contiguous_any2_i32(
	.param .u64 .ptr .align 1 contiguous_any2_i32_param_0,
	.param .u64 .ptr .align 1 contiguous_any2_i32_param_1,
	.param .u64 .ptr .align 1 contiguous_any2_i32_param_2,
	.param .u64 .ptr .align 1 contiguous_any2_i32_param_3,
	.param .u64 contiguous_any2_i32_param_4,
	.param .u64 contiguous_any2_i32_param_5,
	.param .u64 contiguous_any2_i32_param_6,
	.param .u64 contiguous_any2_i32_param_7,
	.param .u64 contiguous_any2_i32_param_8
)
{
	.reg .pred 	%p<95>;
	.reg .b16 	%rs<26>;
	.reg .b32 	%r<214>;
	.reg .b64 	%rd<573>;

	ld.param.u64 	%rd267, [contiguous_any2_i32_param_1];
	ld.param.u64 	%rd268, [contiguous_any2_i32_param_2];
	ld.param.u64 	%rd269, [contiguous_any2_i32_param_3];
	ld.param.u64 	%rd264, [contiguous_any2_i32_param_4];
	ld.param.u64 	%rd270, [contiguous_any2_i32_param_5];
	ld.param.u64 	%rd265, [contiguous_any2_i32_param_6];
	ld.param.u64 	%rd271, [contiguous_any2_i32_param_7];
	cvta.to.global.u64 	%rd1, %rd269;
	cvta.to.global.u64 	%rd2, %rd268;
	cvta.to.global.u64 	%rd572, %rd267;
	mov.u32 	%r1, %tid.x;
	mov.u32 	%r2, %ctaid.x;
	mov.u32 	%r213, %ntid.x;
	mul.lo.s32 	%r52, %r2, %r213;
	shl.b32 	%r53, %r52, 1;
	add.s32 	%r4, %r53, %r1;
	mov.u32 	%r54, anysdata_i32;
	add.s32 	%r5, %r54, %r1;
	mov.b16 	%rs1, 0;
	st.shared.u8 	[%r5], %rs1;
	mov.u32 	%r55, %ctaid.y;
	cvt.u64.u32 	%rd272, %r55;
	add.s64 	%rd4, %rd270, %rd272;
	setp.ge.u64 	%p17, %rd4, %rd271;
	@%p17 bra 	$L__BB340_138;
	add.s32 	%r56, %r4, %r213;
	cvt.u64.u32 	%rd5, %r56;
	setp.le.u64 	%p18, %rd265, %rd5;
	@%p18 bra 	$L__BB340_57;
	cvt.u64.u32 	%rd404, %r4;
	mul.lo.s64 	%rd405, %rd4, %rd265;
	add.s64 	%rd526, %rd405, %rd404;
	add.s64 	%rd524, %rd405, %rd5;
	cvt.u32.u64 	%r6, %rd264;
	add.s32 	%r207, %r6, -1;
	setp.lt.s32 	%p45, %r207, 0;
	mov.b64 	%rd530, 0;
	mov.u64 	%rd531, %rd530;
	@%p45 bra 	$L__BB340_54;
	setp.lt.u32 	%p46, %r207, 3;
	mov.b64 	%rd531, 0;
	mov.u64 	%rd530, %rd531;
	@%p46 bra 	$L__BB340_31;
	add.s32 	%r205, %r6, -2;
	and.b32  	%r133, %r6, -4;
	neg.s32 	%r204, %r133;
	mov.b64 	%rd531, 0;
$L__BB340_5:
	.pragma "nounroll";
	add.s32 	%r12, %r205, 1;
	mul.wide.u32 	%rd409, %r12, 8;
	add.s64 	%rd410, %rd2, %rd409;
	ld.global.u64 	%rd12, [%rd410];
	or.b64  	%rd411, %rd526, %rd12;
	and.b64  	%rd412, %rd411, -4294967296;
	setp.ne.s64 	%p47, %rd412, 0;
	@%p47 bra 	$L__BB340_7;
	cvt.u32.u64 	%r134, %rd12;
	cvt.u32.u64 	%r135, %rd526;
	div.u32 	%r136, %r135, %r134;
	mul.lo.s32 	%r137, %r136, %r134;
	sub.s32 	%r138, %r135, %r137;
	cvt.u64.u32 	%rd492, %r136;
	cvt.u64.u32 	%rd493, %r138;
	bra.uni 	$L__BB340_8;
$L__BB340_7:
	div.s64 	%rd492, %rd526, %rd12;
	mul.lo.s64 	%rd413, %rd492, %rd12;
	sub.s64 	%rd493, %rd526, %rd413;
$L__BB340_8:
	mul.wide.u32 	%rd414, %r12, 8;
	add.s64 	%rd415, %rd1, %rd414;
	ld.global.u64 	%rd19, [%rd415];
	mad.lo.s64 	%rd20, %rd19, %rd493, %rd530;
	or.b64  	%rd416, %rd524, %rd12;
	and.b64  	%rd417, %rd416, -4294967296;
	setp.ne.s64 	%p48, %rd417, 0;
	@%p48 bra 	$L__BB340_10;
	cvt.u32.u64 	%r139, %rd12;
	cvt.u32.u64 	%r140, %rd524;
	div.u32 	%r141, %r140, %r139;
	mul.lo.s32 	%r142, %r141, %r139;
	sub.s32 	%r143, %r140, %r142;
	cvt.u64.u32 	%rd494, %r141;
	cvt.u64.u32 	%rd495, %r143;
	bra.uni 	$L__BB340_11;
$L__BB340_10:
	div.s64 	%rd494, %rd524, %rd12;
	mul.lo.s64 	%rd418, %rd494, %rd12;
	sub.s64 	%rd495, %rd524, %rd418;
$L__BB340_11:
	mad.lo.s64 	%rd27, %rd495, %rd19, %rd531;
	add.s32 	%r13, %r205, -2;
	mul.wide.u32 	%rd419, %r205, 8;
	add.s64 	%rd420, %rd2, %rd419;
	ld.global.u64 	%rd28, [%rd420];
	or.b64  	%rd421, %rd492, %rd28;
	and.b64  	%rd422, %rd421, -4294967296;
	setp.ne.s64 	%p49, %rd422, 0;
	@%p49 bra 	$L__BB340_13;
	cvt.u32.u64 	%r144, %rd28;
	cvt.u32.u64 	%r145, %rd492;
	div.u32 	%r146, %r145, %r144;
	mul.lo.s32 	%r147, %r146, %r144;
	sub.s32 	%r148, %r145, %r147;
	cvt.u64.u32 	%rd496, %r146;
	cvt.u64.u32 	%rd497, %r148;
	bra.uni 	$L__BB340_14;
$L__BB340_13:
	div.s64 	%rd496, %rd492, %rd28;
	mul.lo.s64 	%rd423, %rd496, %rd28;
	sub.s64 	%rd497, %rd492, %rd423;
$L__BB340_14:
	mul.wide.u32 	%rd424, %r205, 8;
	add.s64 	%rd425, %rd1, %rd424;
	ld.global.u64 	%rd35, [%rd425];
	mad.lo.s64 	%rd36, %rd35, %rd497, %rd20;
	or.b64  	%rd426, %rd494, %rd28;
	and.b64  	%rd427, %rd426, -4294967296;
	setp.ne.s64 	%p50, %rd427, 0;
	@%p50 bra 	$L__BB340_16;
	cvt.u32.u64 	%r149, %rd28;
	cvt.u32.u64 	%r150, %rd494;
	div.u32 	%r151, %r150, %r149;
	mul.lo.s32 	%r152, %r151, %r149;
	sub.s32 	%r153, %r150, %r152;
	cvt.u64.u32 	%rd498, %r151;
	cvt.u64.u32 	%rd499, %r153;
	bra.uni 	$L__BB340_17;
$L__BB340_16:
	div.s64 	%rd498, %rd494, %rd28;
	mul.lo.s64 	%rd428, %rd498, %rd28;
	sub.s64 	%rd499, %rd494, %rd428;
$L__BB340_17:
	mad.lo.s64 	%rd43, %rd499, %rd35, %rd27;
	add.s32 	%r14, %r205, -1;
	mul.wide.u32 	%rd429, %r14, 8;
	add.s64 	%rd430, %rd2, %rd429;
	ld.global.u64 	%rd44, [%rd430];
	or.b64  	%rd431, %rd496, %rd44;
	and.b64  	%rd432, %rd431, -4294967296;
	setp.ne.s64 	%p51, %rd432, 0;
	@%p51 bra 	$L__BB340_19;
	cvt.u32.u64 	%r154, %rd44;
	cvt.u32.u64 	%r155, %rd496;
	div.u32 	%r156, %r155, %r154;
	mul.lo.s32 	%r157, %r156, %r154;
	sub.s32 	%r158, %r155, %r157;
	cvt.u64.u32 	%rd500, %r156;
	cvt.u64.u32 	%rd501, %r158;
	bra.uni 	$L__BB340_20;
$L__BB340_19:
	div.s64 	%rd500, %rd496, %rd44;
	mul.lo.s64 	%rd433, %rd500, %rd44;
	sub.s64 	%rd501, %rd496, %rd433;
$L__BB340_20:
	mul.wide.u32 	%rd434, %r14, 8;
	add.s64 	%rd435, %rd1, %rd434;
	ld.global.u64 	%rd51, [%rd435];
	mad.lo.s64 	%rd52, %rd51, %rd501, %rd36;
	or.b64  	%rd436, %rd498, %rd44;
	and.b64  	%rd437, %rd436, -4294967296;
	setp.ne.s64 	%p52, %rd437, 0;
	@%p52 bra 	$L__BB340_22;
	cvt.u32.u64 	%r159, %rd44;
	cvt.u32.u64 	%r160, %rd498;
	div.u32 	%r161, %r160, %r159;
	mul.lo.s32 	%r162, %r161, %r159;
	sub.s32 	%r163, %r160, %r162;
	cvt.u64.u32 	%rd502, %r161;
	cvt.u64.u32 	%rd503, %r163;
	bra.uni 	$L__BB340_23;
$L__BB340_22:
	div.s64 	%rd502, %rd498, %rd44;
	mul.lo.s64 	%rd438, %rd502, %rd44;
	sub.s64 	%rd503, %rd498, %rd438;
$L__BB340_23:
	mad.lo.s64 	%rd59, %rd503, %rd51, %rd43;
	mul.wide.u32 	%rd439, %r13, 8;
	add.s64 	%rd440, %rd2, %rd439;
	ld.global.u64 	%rd60, [%rd440];
	or.b64  	%rd441, %rd500, %rd60;
	and.b64  	%rd442, %rd441, -4294967296;
	setp.ne.s64 	%p53, %rd442, 0;
	@%p53 bra 	$L__BB340_25;
	cvt.u32.u64 	%r164, %rd60;
	cvt.u32.u64 	%r165, %rd500;
	div.u32 	%r166, %r165, %r164;
	mul.lo.s32 	%r167, %r166, %r164;
	sub.s32 	%r168, %r165, %r167;
	cvt.u64.u32 	%rd526, %r166;
	cvt.u64.u32 	%rd505, %r168;
	bra.uni 	$L__BB340_26;
$L__BB340_25:
	div.s64 	%rd526, %rd500, %rd60;
	mul.lo.s64 	%rd443, %rd526, %rd60;
	sub.s64 	%rd505, %rd500, %rd443;
$L__BB340_26:
	mul.wide.u32 	%rd444, %r13, 8;
	add.s64 	%rd445, %rd1, %rd444;
	ld.global.u64 	%rd67, [%rd445];
	mad.lo.s64 	%rd530, %rd67, %rd505, %rd52;
	or.b64  	%rd446, %rd502, %rd60;
	and.b64  	%rd447, %rd446, -4294967296;
	setp.ne.s64 	%p54, %rd447, 0;
	@%p54 bra 	$L__BB340_28;
	cvt.u32.u64 	%r169, %rd60;
	cvt.u32.u64 	%r170, %rd502;
	div.u32 	%r171, %r170, %r169;
	mul.lo.s32 	%r172, %r171, %r169;
	sub.s32 	%r173, %r170, %r172;
	cvt.u64.u32 	%rd524, %r171;
	cvt.u64.u32 	%rd507, %r173;
	bra.uni 	$L__BB340_29;
$L__BB340_28:
	div.s64 	%rd524, %rd502, %rd60;
	mul.lo.s64 	%rd448, %rd524, %rd60;
	sub.s64 	%rd507, %rd502, %rd448;
$L__BB340_29:
	mad.lo.s64 	%rd531, %rd507, %rd67, %rd59;
	add.s32 	%r205, %r205, -4;
	add.s32 	%r204, %r204, 4;
	setp.ne.s32 	%p55, %r204, 0;
	@%p55 bra 	$L__BB340_5;
	add.s32 	%r207, %r205, 1;
$L__BB340_31:
	and.b32  	%r19, %r6, 3;
	setp.eq.s32 	%p56, %r19, 0;
	@%p56 bra 	$L__BB340_54;
	setp.eq.s32 	%p57, %r19, 1;
	@%p57 bra 	$L__BB340_46;
	mul.wide.u32 	%rd450, %r207, 8;
	add.s64 	%rd451, %rd2, %rd450;
	ld.global.u64 	%rd82, [%rd451];
	or.b64  	%rd452, %rd526, %rd82;
	and.b64  	%rd453, %rd452, -4294967296;
	setp.ne.s64 	%p58, %rd453, 0;
	@%p58 bra 	$L__BB340_35;
	cvt.u32.u64 	%r174, %rd82;
	cvt.u32.u64 	%r175, %rd526;
	div.u32 	%r176, %r175, %r174;
	mul.lo.s32 	%r177, %r176, %r174;
	sub.s32 	%r178, %r175, %r177;
	cvt.u64.u32 	%rd514, %r176;
	cvt.u64.u32 	%rd515, %r178;
	bra.uni 	$L__BB340_36;
$L__BB340_35:
	div.s64 	%rd514, %rd526, %rd82;
	mul.lo.s64 	%rd454, %rd514, %rd82;
	sub.s64 	%rd515, %rd526, %rd454;
$L__BB340_36:
	add.s64 	%rd456, %rd1, %rd450;
	ld.global.u64 	%rd89, [%rd456];
	mad.lo.s64 	%rd90, %rd89, %rd515, %rd530;
	or.b64  	%rd457, %rd524, %rd82;
	and.b64  	%rd458, %rd457, -4294967296;
	setp.ne.s64 	%p59, %rd458, 0;
	@%p59 bra 	$L__BB340_38;
	cvt.u32.u64 	%r179, %rd82;
	cvt.u32.u64 	%r180, %rd524;
	div.u32 	%r181, %r180, %r179;
	mul.lo.s32 	%r182, %r181, %r179;
	sub.s32 	%r183, %r180, %r182;
	cvt.u64.u32 	%rd516, %r181;
	cvt.u64.u32 	%rd517, %r183;
	bra.uni 	$L__BB340_39;
$L__BB340_38:
	div.s64 	%rd516, %rd524, %rd82;
	mul.lo.s64 	%rd459, %rd516, %rd82;
	sub.s64 	%rd517, %rd524, %rd459;
$L__BB340_39:
	mad.lo.s64 	%rd97, %rd517, %rd89, %rd531;
	add.s32 	%r20, %r207, -1;
	mul.wide.u32 	%rd460, %r20, 8;
	add.s64 	%rd461, %rd2, %rd460;
	ld.global.u64 	%rd98, [%rd461];
	or.b64  	%rd462, %rd514, %rd98;
	and.b64  	%rd463, %rd462, -4294967296;
	setp.ne.s64 	%p60, %rd463, 0;
	@%p60 bra 	$L__BB340_41;
	cvt.u32.u64 	%r184, %rd98;
	cvt.u32.u64 	%r185, %rd514;
	div.u32 	%r186, %r185, %r184;
	mul.lo.s32 	%r187, %r186, %r184;
	sub.s32 	%r188, %r185, %r187;
	cvt.u64.u32 	%rd526, %r186;
	cvt.u64.u32 	%rd519, %r188;
	bra.uni 	$L__BB340_42;
$L__BB340_41:
	div.s64 	%rd526, %rd514, %rd98;
	mul.lo.s64 	%rd464, %rd526, %rd98;
	sub.s64 	%rd519, %rd514, %rd464;
$L__BB340_42:
	add.s64 	%rd466, %rd1, %rd460;
	ld.global.u64 	%rd105, [%rd466];
	mad.lo.s64 	%rd530, %rd105, %rd519, %rd90;
	or.b64  	%rd467, %rd516, %rd98;
	and.b64  	%rd468, %rd467, -4294967296;
	setp.ne.s64 	%p61, %rd468, 0;
	@%p61 bra 	$L__BB340_44;
	cvt.u32.u64 	%r189, %rd98;
	cvt.u32.u64 	%r190, %rd516;
	div.u32 	%r191, %r190, %r189;
	mul.lo.s32 	%r192, %r191, %r189;
	sub.s32 	%r193, %r190, %r192;
	cvt.u64.u32 	%rd524, %r191;
	cvt.u64.u32 	%rd521, %r193;
	bra.uni 	$L__BB340_45;
$L__BB340_44:
	div.s64 	%rd524, %rd516, %rd98;
	mul.lo.s64 	%rd469, %rd524, %rd98;
	sub.s64 	%rd521, %rd516, %rd469;
$L__BB340_45:
	mad.lo.s64 	%rd531, %rd521, %rd105, %rd97;
	add.s32 	%r207, %r207, -2;
$L__BB340_46:
	and.b32  	%r194, %r6, 1;
	setp.eq.b32 	%p62, %r194, 1;
	not.pred 	%p63, %p62;
	@%p63 bra 	$L__BB340_54;
	mul.wide.u32 	%rd470, %r207, 8;
	add.s64 	%rd471, %rd2, %rd470;
	ld.global.u64 	%rd120, [%rd471];
	or.b64  	%rd472, %rd526, %rd120;
	and.b64  	%rd473, %rd472, -4294967296;
	setp.ne.s64 	%p64, %rd473, 0;
	@%p64 bra 	$L__BB340_49;
	cvt.u32.u64 	%r195, %rd120;
	cvt.u32.u64 	%r196, %rd526;
	rem.u32 	%r197, %r196, %r195;
	cvt.u64.u32 	%rd528, %r197;
	bra.uni 	$L__BB340_50;
$L__BB340_49:
	rem.s64 	%rd528, %rd526, %rd120;
$L__BB340_50:
	add.s64 	%rd475, %rd1, %rd470;
	ld.global.u64 	%rd124, [%rd475];
	mad.lo.s64 	%rd530, %rd124, %rd528, %rd530;
	or.b64  	%rd476, %rd524, %rd120;
	and.b64  	%rd477, %rd476, -4294967296;
	setp.ne.s64 	%p65, %rd477, 0;
	@%p65 bra 	$L__BB340_52;
	cvt.u32.u64 	%r198, %rd120;
	cvt.u32.u64 	%r199, %rd524;
	rem.u32 	%r200, %r199, %r198;
	cvt.u64.u32 	%rd529, %r200;
	bra.uni 	$L__BB340_53;
$L__BB340_52:
	rem.s64 	%rd529, %rd524, %rd120;
$L__BB340_53:
	mad.lo.s64 	%rd531, %rd529, %rd124, %rd531;
$L__BB340_54:
	shl.b64 	%rd478, %rd530, 2;
	add.s64 	%rd479, %rd572, %rd478;
	ld.global.u32 	%r201, [%rd479];
	setp.ne.s32 	%p67, %r201, 0;
	mov.pred 	%p87, -1;
	@%p67 bra 	$L__BB340_56;
	shl.b64 	%rd480, %rd531, 2;
	add.s64 	%rd481, %rd572, %rd480;
	ld.global.u32 	%r202, [%rd481];
	setp.ne.s32 	%p87, %r202, 0;
$L__BB340_56:
	selp.u16 	%rs3, 1, 0, %p87;
	st.shared.u8 	[%r5], %rs3;
	bra.uni 	$L__BB340_117;
$L__BB340_57:
	cvt.u64.u32 	%rd132, %r4;
	setp.le.u64 	%p19, %rd265, %rd132;
	@%p19 bra 	$L__BB340_117;
	mad.lo.s64 	%rd563, %rd4, %rd265, %rd132;
	cvt.u32.u64 	%r23, %rd264;
	add.s32 	%r211, %r23, -1;
	setp.lt.s32 	%p20, %r211, 0;
	@%p20 bra 	$L__BB340_116;
	and.b32  	%r25, %r23, 7;
	setp.lt.u32 	%p21, %r211, 7;
	@%p21 bra 	$L__BB340_87;
	add.s32 	%r209, %r23, -4;
	and.b32  	%r57, %r23, -8;
	neg.s32 	%r208, %r57;
$L__BB340_61:
	.pragma "nounroll";
	add.s32 	%r30, %r209, 3;
	mul.wide.u32 	%rd274, %r30, 8;
	add.s64 	%rd275, %rd2, %rd274;
	ld.global.u64 	%rd136, [%rd275];
	or.b64  	%rd276, %rd563, %rd136;
	and.b64  	%rd277, %rd276, -4294967296;
	setp.ne.s64 	%p22, %rd277, 0;
	@%p22 bra 	$L__BB340_63;
	cvt.u32.u64 	%r58, %rd136;
	cvt.u32.u64 	%r59, %rd563;
	div.u32 	%r60, %r59, %r58;
	mul.lo.s32 	%r61, %r60, %r58;
	sub.s32 	%r62, %r59, %r61;
	cvt.u64.u32 	%rd534, %r60;
	cvt.u64.u32 	%rd535, %r62;
	bra.uni 	$L__BB340_64;
$L__BB340_63:
	div.s64 	%rd534, %rd563, %rd136;
	mul.lo.s64 	%rd278, %rd534, %rd136;
	sub.s64 	%rd535, %rd563, %rd278;
$L__BB340_64:
	add.s64 	%rd280, %rd1, %rd274;
	ld.global.u64 	%rd281, [%rd280];
	mul.lo.s64 	%rd143, %rd281, %rd535;
	add.s32 	%r31, %r209, 2;
	mul.wide.u32 	%rd282, %r31, 8;
	add.s64 	%rd283, %rd2, %rd282;
	ld.global.u64 	%rd144, [%rd283];
	or.b64  	%rd284, %rd534, %rd144;
	and.b64  	%rd285, %rd284, -4294967296;
	setp.ne.s64 	%p23, %rd285, 0;
	@%p23 bra 	$L__BB340_66;
	cvt.u32.u64 	%r63, %rd144;
	cvt.u32.u64 	%r64, %rd534;
	div.u32 	%r65, %r64, %r63;
	mul.lo.s32 	%r66, %r65, %r63;
	sub.s32 	%r67, %r64, %r66;
	cvt.u64.u32 	%rd536, %r65;
	cvt.u64.u32 	%rd537, %r67;
	bra.uni 	$L__BB340_67;
$L__BB340_66:
	div.s64 	%rd536, %rd534, %rd144;
	mul.lo.s64 	%rd286, %rd536, %rd144;
	sub.s64 	%rd537, %rd534, %rd286;
$L__BB340_67:
	add.s64 	%rd288, %rd1, %rd282;
	ld.global.u64 	%rd289, [%rd288];
	mad.lo.s64 	%rd151, %rd289, %rd537, %rd143;
	add.s32 	%r32, %r209, 1;
	mul.wide.u32 	%rd290, %r32, 8;
	add.s64 	%rd291, %rd2, %rd290;
	ld.global.u64 	%rd152, [%rd291];
	or.b64  	%rd292, %rd536, %rd152;
	and.b64  	%rd293, %rd292, -4294967296;
	setp.ne.s64 	%p24, %rd293, 0;
	@%p24 bra 	$L__BB340_69;
	cvt.u32.u64 	%r68, %rd152;
	cvt.u32.u64 	%r69, %rd536;
	div.u32 	%r70, %r69, %r68;
	mul.lo.s32 	%r71, %r70, %r68;
	sub.s32 	%r72, %r69, %r71;
	cvt.u64.u32 	%rd538, %r70;
	cvt.u64.u32 	%rd539, %r72;
	bra.uni 	$L__BB340_70;
$L__BB340_69:
	div.s64 	%rd538, %rd536, %rd152;
	mul.lo.s64 	%rd294, %rd538, %rd152;
	sub.s64 	%rd539, %rd536, %rd294;
$L__BB340_70:
	add.s64 	%rd296, %rd1, %rd290;
	ld.global.u64 	%rd297, [%rd296];
	mad.lo.s64 	%rd159, %rd297, %rd539, %rd151;
	add.s32 	%r33, %r209, -4;
	mul.wide.u32 	%rd298, %r209, 8;
	add.s64 	%rd299, %rd2, %rd298;
	ld.global.u64 	%rd160, [%rd299];
	or.b64  	%rd300, %rd538, %rd160;
	and.b64  	%rd301, %rd300, -4294967296;
	setp.ne.s64 	%p25, %rd301, 0;
	@%p25 bra 	$L__BB340_72;
	cvt.u32.u64 	%r73, %rd160;
	cvt.u32.u64 	%r74, %rd538;
	div.u32 	%r75, %r74, %r73;
	mul.lo.s32 	%r76, %r75, %r73;
	sub.s32 	%r77, %r74, %r76;
	cvt.u64.u32 	%rd540, %r75;
	cvt.u64.u32 	%rd541, %r77;
	bra.uni 	$L__BB340_73;
$L__BB340_72:
	div.s64 	%rd540, %rd538, %rd160;
	mul.lo.s64 	%rd302, %rd540, %rd160;
	sub.s64 	%rd541, %rd538, %rd302;
$L__BB340_73:
	add.s64 	%rd304, %rd1, %rd298;
	ld.global.u64 	%rd305, [%rd304];
	mad.lo.s64 	%rd167, %rd305, %rd541, %rd159;
	add.s32 	%r34, %r209, -1;
	mul.wide.u32 	%rd306, %r34, 8;
	add.s64 	%rd307, %rd2, %rd306;
	ld.global.u64 	%rd168, [%rd307];
	or.b64  	%rd308, %rd540, %rd168;
	and.b64  	%rd309, %rd308, -4294967296;
	setp.ne.s64 	%p26, %rd309, 0;
	@%p26 bra 	$L__BB340_75;
	cvt.u32.u64 	%r78, %rd168;
	cvt.u32.u64 	%r79, %rd540;
	div.u32 	%r80, %r79, %r78;
	mul.lo.s32 	%r81, %r80, %r78;
	sub.s32 	%r82, %r79, %r81;
	cvt.u64.u32 	%rd542, %r80;
	cvt.u64.u32 	%rd543, %r82;
	bra.uni 	$L__BB340_76;
$L__BB340_75:
	div.s64 	%rd542, %rd540, %rd168;
	mul.lo.s64 	%rd310, %rd542, %rd168;
	sub.s64 	%rd543, %rd540, %rd310;
$L__BB340_76:
	add.s64 	%rd312, %rd1, %rd306;
	ld.global.u64 	%rd313, [%rd312];
	mad.lo.s64 	%rd175, %rd313, %rd543, %rd167;
	add.s32 	%r35, %r209, -2;
	mul.wide.u32 	%rd314, %r35, 8;
	add.s64 	%rd315, %rd2, %rd314;
	ld.global.u64 	%rd176, [%rd315];
	or.b64  	%rd316, %rd542, %rd176;
	and.b64  	%rd317, %rd316, -4294967296;
	setp.ne.s64 	%p27, %rd317, 0;
	@%p27 bra 	$L__BB340_78;
	cvt.u32.u64 	%r83, %rd176;
	cvt.u32.u64 	%r84, %rd542;
	div.u32 	%r85, %r84, %r83;
	mul.lo.s32 	%r86, %r85, %r83;
	sub.s32 	%r87, %r84, %r86;
	cvt.u64.u32 	%rd544, %r85;
	cvt.u64.u32 	%rd545, %r87;
	bra.uni 	$L__BB340_79;
$L__BB340_78:
	div.s64 	%rd544, %rd542, %rd176;
	mul.lo.s64 	%rd318, %rd544, %rd176;
	sub.s64 	%rd545, %rd542, %rd318;
$L__BB340_79:
	add.s64 	%rd320, %rd1, %rd314;
	ld.global.u64 	%rd321, [%rd320];
	mad.lo.s64 	%rd183, %rd321, %rd545, %rd175;
	add.s32 	%r36, %r209, -3;
	mul.wide.u32 	%rd322, %r36, 8;
	add.s64 	%rd323, %rd2, %rd322;
	ld.global.u64 	%rd184, [%rd323];
	or.b64  	%rd324, %rd544, %rd184;
	and.b64  	%rd325, %rd324, -4294967296;
	setp.ne.s64 	%p28, %rd325, 0;
	@%p28 bra 	$L__BB340_81;
	cvt.u32.u64 	%r88, %rd184;
	cvt.u32.u64 	%r89, %rd544;
	div.u32 	%r90, %r89, %r88;
	mul.lo.s32 	%r91, %r90, %r88;
	sub.s32 	%r92, %r89, %r91;
	cvt.u64.u32 	%rd546, %r90;
	cvt.u64.u32 	%rd547, %r92;
	bra.uni 	$L__BB340_82;
$L__BB340_81:
	div.s64 	%rd546, %rd544, %rd184;
	mul.lo.s64 	%rd326, %rd546, %rd184;
	sub.s64 	%rd547, %rd544, %rd326;
$L__BB340_82:
	add.s64 	%rd328, %rd1, %rd322;
	ld.global.u64 	%rd329, [%rd328];
	mad.lo.s64 	%rd191, %rd329, %rd547, %rd183;
	mul.wide.u32 	%rd330, %r33, 8;
	add.s64 	%rd331, %rd2, %rd330;
	ld.global.u64 	%rd192, [%rd331];
	or.b64  	%rd332, %rd546, %rd192;
	and.b64  	%rd333, %rd332, -4294967296;
	setp.ne.s64 	%p29, %rd333, 0;
	@%p29 bra 	$L__BB340_84;
	cvt.u32.u64 	%r93, %rd192;
	cvt.u32.u64 	%r94, %rd546;
	div.u32 	%r95, %r94, %r93;
	mul.lo.s32 	%r96, %r95, %r93;
	sub.s32 	%r97, %r94, %r96;
	cvt.u64.u32 	%rd563, %r95;
	cvt.u64.u32 	%rd549, %r97;
	bra.uni 	$L__BB340_85;
$L__BB340_84:
	div.s64 	%rd563, %rd546, %rd192;
	mul.lo.s64 	%rd334, %rd563, %rd192;
	sub.s64 	%rd549, %rd546, %rd334;
$L__BB340_85:
	add.s64 	%rd336, %rd1, %rd330;
	ld.global.u64 	%rd337, [%rd336];
	mad.lo.s64 	%rd338, %rd337, %rd549, %rd191;
	shl.b64 	%rd339, %rd338, 2;
	add.s64 	%rd572, %rd572, %rd339;
	add.s32 	%r209, %r209, -8;
	add.s32 	%r208, %r208, 8;
	setp.ne.s32 	%p30, %r208, 0;
	@%p30 bra 	$L__BB340_61;
	add.s32 	%r211, %r209, 3;
$L__BB340_87:
	setp.eq.s32 	%p31, %r25, 0;
	@%p31 bra 	$L__BB340_116;
	and.b32  	%r41, %r23, 3;
	setp.lt.u32 	%p32, %r25, 4;
	@%p32 bra 	$L__BB340_102;
	mul.wide.u32 	%rd341, %r211, 8;
	add.s64 	%rd342, %rd2, %rd341;
	ld.global.u64 	%rd203, [%rd342];
	or.b64  	%rd343, %rd563, %rd203;
	and.b64  	%rd344, %rd343, -4294967296;
	setp.ne.s64 	%p33, %rd344, 0;
	@%p33 bra 	$L__BB340_91;
	cvt.u32.u64 	%r98, %rd203;
	cvt.u32.u64 	%r99, %rd563;
	div.u32 	%r100, %r99, %r98;
	mul.lo.s32 	%r101, %r100, %r98;
	sub.s32 	%r102, %r99, %r101;
	cvt.u64.u32 	%rd553, %r100;
	cvt.u64.u32 	%rd554, %r102;
	bra.uni 	$L__BB340_92;
$L__BB340_91:
	div.s64 	%rd553, %rd563, %rd203;
	mul.lo.s64 	%rd345, %rd553, %rd203;
	sub.s64 	%rd554, %rd563, %rd345;
$L__BB340_92:
	add.s64 	%rd347, %rd1, %rd341;
	ld.global.u64 	%rd348, [%rd347];
	mul.lo.s64 	%rd210, %rd348, %rd554;
	add.s32 	%r42, %r211, -1;
	mul.wide.u32 	%rd349, %r42, 8;
	add.s64 	%rd350, %rd2, %rd349;
	ld.global.u64 	%rd211, [%rd350];
	or.b64  	%rd351, %rd553, %rd211;
	and.b64  	%rd352, %rd351, -4294967296;
	setp.ne.s64 	%p34, %rd352, 0;
	@%p34 bra 	$L__BB340_94;
	cvt.u32.u64 	%r103, %rd211;
	cvt.u32.u64 	%r104, %rd553;
	div.u32 	%r105, %r104, %r103;
	mul.lo.s32 	%r106, %r105, %r103;
	sub.s32 	%r107, %r104, %r106;
	cvt.u64.u32 	%rd555, %r105;
	cvt.u64.u32 	%rd556, %r107;
	bra.uni 	$L__BB340_95;
$L__BB340_94:
	div.s64 	%rd555, %rd553, %rd211;
	mul.lo.s64 	%rd353, %rd555, %rd211;
	sub.s64 	%rd556, %rd553, %rd353;
$L__BB340_95:
	add.s64 	%rd355, %rd1, %rd349;
	ld.global.u64 	%rd356, [%rd355];
	mad.lo.s64 	%rd218, %rd356, %rd556, %rd210;
	add.s32 	%r43, %r211, -2;
	mul.wide.u32 	%rd357, %r43, 8;
	add.s64 	%rd358, %rd2, %rd357;
	ld.global.u64 	%rd219, [%rd358];
	or.b64  	%rd359, %rd555, %rd219;
	and.b64  	%rd360, %rd359, -4294967296;
	setp.ne.s64 	%p35, %rd360, 0;
	@%p35 bra 	$L__BB340_97;
	cvt.u32.u64 	%r108, %rd219;
	cvt.u32.u64 	%r109, %rd555;
	div.u32 	%r110, %r109, %r108;
	mul.lo.s32 	%r111, %r110, %r108;
	sub.s32 	%r112, %r109, %r111;
	cvt.u64.u32 	%rd557, %r110;
	cvt.u64.u32 	%rd558, %r112;
	bra.uni 	$L__BB340_98;
$L__BB340_97:
	div.s64 	%rd557, %rd555, %rd219;
	mul.lo.s64 	%rd361, %rd557, %rd219;
	sub.s64 	%rd558, %rd555, %rd361;
$L__BB340_98:
	add.s64 	%rd363, %rd1, %rd357;
	ld.global.u64 	%rd364, [%rd363];
	mad.lo.s64 	%rd226, %rd364, %rd558, %rd218;
	add.s32 	%r44, %r211, -3;
	mul.wide.u32 	%rd365, %r44, 8;
	add.s64 	%rd366, %rd2, %rd365;
	ld.global.u64 	%rd227, [%rd366];
	or.b64  	%rd367, %rd557, %rd227;
	and.b64  	%rd368, %rd367, -4294967296;
	setp.ne.s64 	%p36, %rd368, 0;
	@%p36 bra 	$L__BB340_100;
	cvt.u32.u64 	%r113, %rd227;
	cvt.u32.u64 	%r114, %rd557;
	div.u32 	%r115, %r114, %r113;
	mul.lo.s32 	%r116, %r115, %r113;
	sub.s32 	%r117, %r114, %r116;
	cvt.u64.u32 	%rd563, %r115;
	cvt.u64.u32 	%rd560, %r117;
	bra.uni 	$L__BB340_101;
$L__BB340_100:
	div.s64 	%rd563, %rd557, %rd227;
	mul.lo.s64 	%rd369, %rd563, %rd227;
	sub.s64 	%rd560, %rd557, %rd369;
$L__BB340_101:
	add.s64 	%rd371, %rd1, %rd365;
	ld.global.u64 	%rd372, [%rd371];
	mad.lo.s64 	%rd373, %rd372, %rd560, %rd226;
	shl.b64 	%rd374, %rd373, 2;
	add.s64 	%rd572, %rd572, %rd374;
	add.s32 	%r211, %r211, -4;
$L__BB340_102:
	setp.eq.s32 	%p37, %r41, 0;
	@%p37 bra 	$L__BB340_116;
	setp.eq.s32 	%p38, %r41, 1;
	@%p38 bra 	$L__BB340_111;
	mul.wide.u32 	%rd376, %r211, 8;
	add.s64 	%rd377, %rd2, %rd376;
	ld.global.u64 	%rd238, [%rd377];
	or.b64  	%rd378, %rd563, %rd238;
	and.b64  	%rd379, %rd378, -4294967296;
	setp.ne.s64 	%p39, %rd379, 0;
	@%p39 bra 	$L__BB340_106;
	cvt.u32.u64 	%r118, %rd238;
	cvt.u32.u64 	%r119, %rd563;
	div.u32 	%r120, %r119, %r118;
	mul.lo.s32 	%r121, %r120, %r118;
	sub.s32 	%r122, %r119, %r121;
	cvt.u64.u32 	%rd564, %r120;
	cvt.u64.u32 	%rd565, %r122;
	bra.uni 	$L__BB340_107;
$L__BB340_106:
	div.s64 	%rd564, %rd563, %rd238;
	mul.lo.s64 	%rd380, %rd564, %rd238;
	sub.s64 	%rd565, %rd563, %rd380;
$L__BB340_107:
	add.s64 	%rd382, %rd1, %rd376;
	ld.global.u64 	%rd383, [%rd382];
	mul.lo.s64 	%rd245, %rd383, %rd565;
	add.s32 	%r47, %r211, -1;
	mul.wide.u32 	%rd384, %r47, 8;
	add.s64 	%rd385, %rd2, %rd384;
	ld.global.u64 	%rd246, [%rd385];
	or.b64  	%rd386, %rd564, %rd246;
	and.b64  	%rd387, %rd386, -4294967296;
	setp.ne.s64 	%p40, %rd387, 0;
	@%p40 bra 	$L__BB340_109;
	cvt.u32.u64 	%r123, %rd246;
	cvt.u32.u64 	%r124, %rd564;
	div.u32 	%r125, %r124, %r123;
	mul.lo.s32 	%r126, %r125, %r123;
	sub.s32 	%r127, %r124, %r126;
	cvt.u64.u32 	%rd563, %r125;
	cvt.u64.u32 	%rd567, %r127;
	bra.uni 	$L__BB340_110;
$L__BB340_109:
	div.s64 	%rd563, %rd564, %rd246;
	mul.lo.s64 	%rd388, %rd563, %rd246;
	sub.s64 	%rd567, %rd564, %rd388;
$L__BB340_110:
	add.s64 	%rd390, %rd1, %rd384;
	ld.global.u64 	%rd391, [%rd390];
	mad.lo.s64 	%rd392, %rd391, %rd567, %rd245;
	shl.b64 	%rd393, %rd392, 2;
	add.s64 	%rd572, %rd572, %rd393;
	add.s32 	%r211, %r211, -2;
$L__BB340_111:
	and.b32  	%r128, %r23, 1;
	setp.eq.b32 	%p41, %r128, 1;
	not.pred 	%p42, %p41;
	@%p42 bra 	$L__BB340_116;
	mul.wide.u32 	%rd394, %r211, 8;
	add.s64 	%rd395, %rd2, %rd394;
	ld.global.u64 	%rd257, [%rd395];
	or.b64  	%rd396, %rd563, %rd257;
	and.b64  	%rd397, %rd396, -4294967296;
	setp.ne.s64 	%p43, %rd397, 0;
	@%p43 bra 	$L__BB340_114;
	cvt.u32.u64 	%r129, %rd257;
	cvt.u32.u64 	%r130, %rd563;
	rem.u32 	%r131, %r130, %r129;
	cvt.u64.u32 	%rd571, %r131;
	bra.uni 	$L__BB340_115;
$L__BB340_114:
	rem.s64 	%rd571, %rd563, %rd257;
$L__BB340_115:
	add.s64 	%rd399, %rd1, %rd394;
	ld.global.u64 	%rd400, [%rd399];
	mul.lo.s64 	%rd401, %rd400, %rd571;
	shl.b64 	%rd402, %rd401, 2;
	add.s64 	%rd572, %rd572, %rd402;
$L__BB340_116:
	ld.global.u32 	%r132, [%rd572];
	setp.ne.s32 	%p44, %r132, 0;
	selp.u16 	%rs2, 1, 0, %p44;
	st.shared.u8 	[%r5], %rs2;
$L__BB340_117:
	bar.sync 	0;
	setp.lt.u32 	%p68, %r213, 66;
	@%p68 bra 	$L__BB340_123;
$L__BB340_118:
	shr.u32 	%r51, %r213, 1;
	setp.ge.u32 	%p69, %r1, %r51;
	@%p69 bra 	$L__BB340_122;
	ld.shared.u8 	%rs4, [%r5];
	setp.ne.s16 	%p71, %rs4, 0;
	mov.pred 	%p88, -1;
	@%p71 bra 	$L__BB340_121;
	add.s32 	%r203, %r5, %r51;
	ld.shared.u8 	%rs5, [%r203];
	setp.ne.s16 	%p88, %rs5, 0;
$L__BB340_121:
	selp.u16 	%rs6, 1, 0, %p88;
	st.shared.u8 	[%r5], %rs6;
$L__BB340_122:
	bar.sync 	0;
	setp.gt.u32 	%p72, %r213, 131;
	mov.u32 	%r213, %r51;
	@%p72 bra 	$L__BB340_118;
$L__BB340_123:
	setp.gt.u32 	%p73, %r1, 31;
	@%p73 bra 	$L__BB340_138;
	ld.volatile.shared.u8 	%rs7, [%r5];
	setp.ne.s16 	%p75, %rs7, 0;
	mov.pred 	%p89, -1;
	@%p75 bra 	$L__BB340_126;
	ld.volatile.shared.u8 	%rs8, [%r5+32];
	setp.ne.s16 	%p89, %rs8, 0;
$L__BB340_126:
	selp.u16 	%rs9, 1, 0, %p89;
	st.volatile.shared.u8 	[%r5], %rs9;
	ld.volatile.shared.u8 	%rs10, [%r5];
	setp.ne.s16 	%p77, %rs10, 0;
	mov.pred 	%p90, -1;
	@%p77 bra 	$L__BB340_128;
	ld.volatile.shared.u8 	%rs11, [%r5+16];
	setp.ne.s16 	%p90, %rs11, 0;
$L__BB340_128:
	selp.u16 	%rs12, 1, 0, %p90;
	st.volatile.shared.u8 	[%r5], %rs12;
	ld.volatile.shared.u8 	%rs13, [%r5];
	setp.ne.s16 	%p79, %rs13, 0;
	mov.pred 	%p91, -1;
	@%p79 bra 	$L__BB340_130;
	ld.volatile.shared.u8 	%rs14, [%r5+8];
	setp.ne.s16 	%p91, %rs14, 0;
$L__BB340_130:
	selp.u16 	%rs15, 1, 0, %p91;
	st.volatile.shared.u8 	[%r5], %rs15;
	ld.volatile.shared.u8 	%rs16, [%r5];
	setp.ne.s16 	%p81, %rs16, 0;
	mov.pred 	%p92, -1;
	@%p81 bra 	$L__BB340_132;
	ld.volatile.shared.u8 	%rs17, [%r5+4];
	setp.ne.s16 	%p92, %rs17, 0;
$L__BB340_132:
	selp.u16 	%rs18, 1, 0, %p92;
	st.volatile.shared.u8 	[%r5], %rs18;
	ld.volatile.shared.u8 	%rs19, [%r5];
	setp.ne.s16 	%p83, %rs19, 0;
	mov.pred 	%p93, -1;
	@%p83 bra 	$L__BB340_134;
	ld.volatile.shared.u8 	%rs20, [%r5+2];
	setp.ne.s16 	%p93, %rs20, 0;
$L__BB340_134:
	selp.u16 	%rs21, 1, 0, %p93;
	st.volatile.shared.u8 	[%r5], %rs21;
	ld.volatile.shared.u8 	%rs22, [%r5];
	setp.ne.s16 	%p85, %rs22, 0;
	mov.pred 	%p94, -1;
	@%p85 bra 	$L__BB340_136;
	ld.volatile.shared.u8 	%rs23, [%r5+1];
	setp.ne.s16 	%p94, %rs23, 0;
$L__BB340_136:
	selp.u16 	%rs24, 1, 0, %p94;
	st.volatile.shared.u8 	[%r5], %rs24;
	setp.ne.s32 	%p86, %r1, 0;
	@%p86 bra 	$L__BB340_138;
	ld.param.u64 	%rd487, [contiguous_any2_i32_param_8];
	ld.param.u64 	%rd486, [contiguous_any2_i32_param_0];
	ld.shared.u8 	%rs25, [anysdata_i32];
	cvt.u64.u32 	%rd482, %r2;
	mad.lo.s64 	%rd483, %rd487, %rd4, %rd482;
	cvta.to.global.u64 	%rd484, %rd486;
	add.s64 	%rd485, %rd484, %rd483;
	st.global.u8 	[%rd485], %rs25;
$L__BB340_138:
	ret;

}
	// .globl	contiguous_any22_i32
.visible .entry contiguous_any22_i32(
	.param .u64 .ptr .align 1 contiguous_any22_i32_param_0,
	.param .u64 .ptr .align 1 contiguous_any22_i32_param_1,
	.param .u64 contiguous_any22_i32_param_2,
	.param .u64 contiguous_any22_i32_param_3,
	.param .u64 contiguous_any22_i32_param_4,
	.param .u64 contiguous_any22_i32_param_5
)
{
	.reg .pred 	%p<49>;
	.reg .b16 	%rs<28>;
	.reg .b32 	%r<15>;
	.reg .b64 	%rd<24>;

	ld.param.u64 	%rd6, [contiguous_any22_i32_param_0];
	ld.param.u64 	%rd9, [contiguous_any22_i32_param_1];
	ld.param.u64 	%rd10, [contiguous_any22_i32_param_2];
	ld.param.u64 	%rd7, [contiguous_any22_i32_param_3];
	ld.param.u64 	%rd11, [contiguous_any22_i32_param_4];
	ld.param.u64 	%rd8, [contiguous_any22_i32_param_5];
	cvta.to.global.u64 	%rd1, %rd9;
	mov.u32 	%r1, %tid.x;
	mov.u32 	%r2, %ctaid.x;
	mov.u32 	%r14, %ntid.x;
	mul.lo.s32 	%r8, %r2, %r14;
	shl.b32 	%r9, %r8, 1;
	add.s32 	%r4, %r9, %r1;
	mov.u32 	%r10, anysdata_i32;
	add.s32 	%r5, %r10, %r1;
	mov.b16 	%rs1, 0;
	st.shared.u8 	[%r5], %rs1;
	mov.u32 	%r11, %ctaid.y;
	cvt.u64.u32 	%rd12, %r11;
	add.s64 	%rd2, %rd10, %rd12;
	setp.ge.u64 	%p17, %rd2, %rd11;
	@%p17 bra 	$L__BB341_28;
	add.s32 	%r12, %r4, %r14;
	cvt.u64.u32 	%rd3, %r12;
	setp.le.u64 	%p18, %rd7, %rd3;
	@%p18 bra 	$L__BB341_5;
	cvt.u64.u32 	%rd15, %r4;
	mul.lo.s64 	%rd4, %rd2, %rd7;
	add.s64 	%rd16, %rd4, %rd15;
	add.s64 	%rd17, %rd1, %rd16;
	ld.global.u8 	%rs3, [%rd17];
	setp.ne.s16 	%p21, %rs3, 0;
	mov.pred 	%p41, -1;
	@%p21 bra 	$L__BB341_4;
	add.s64 	%rd18, %rd4, %rd3;
	add.s64 	%rd19, %rd1, %rd18;
	ld.global.u8 	%rs4, [%rd19];
	setp.ne.s16 	%p41, %rs4, 0;
$L__BB341_4:
	selp.u16 	%rs5, 1, 0, %p41;
	st.shared.u8 	[%r5], %rs5;
	bra.uni 	$L__BB341_7;
$L__BB341_5:
	cvt.u64.u32 	%rd5, %r4;
	setp.le.u64 	%p19, %rd7, %rd5;
	@%p19 bra 	$L__BB341_7;
	mad.lo.s64 	%rd13, %rd2, %rd7, %rd5;
	add.s64 	%rd14, %rd1, %rd13;
	ld.global.u8 	%rs2, [%rd14];
	st.shared.u8 	[%r5], %rs2;
$L__BB341_7:
	bar.sync 	0;
	setp.lt.u32 	%p22, %r14, 66;
	@%p22 bra 	$L__BB341_13;
$L__BB341_8:
	shr.u32 	%r7, %r14, 1;
	setp.ge.u32 	%p23, %r1, %r7;
	@%p23 bra 	$L__BB341_12;
	ld.shared.u8 	%rs6, [%r5];
	setp.ne.s16 	%p25, %rs6, 0;
	mov.pred 	%p42, -1;
	@%p25 bra 	$L__BB341_11;
	add.s32 	%r13, %r5, %r7;
	ld.shared.u8 	%rs7, [%r13];
	setp.ne.s16 	%p42, %rs7, 0;
$L__BB341_11:
	selp.u16 	%rs8, 1, 0, %p42;
	st.shared.u8 	[%r5], %rs8;
$L__BB341_12:
	bar.sync 	0;
	setp.gt.u32 	%p26, %r14, 131;
	mov.u32 	%r14, %r7;
	@%p26 bra 	$L__BB341_8;
$L__BB341_13:
	setp.gt.u32 	%p27, %r1, 31;
	@%p27 bra 	$L__BB341_28;
	ld.volatile.shared.u8 	%rs9, [%r5];
	setp.ne.s16 	%p29, %rs9, 0;
	mov.pred 	%p43, -1;
	@%p29 bra 	$L__BB341_16;
	ld.volatile.shared.u8 	%rs10, [%r5+32];
	setp.ne.s16 	%p43, %rs10, 0;
$L__BB341_16:
	selp.u16 	%rs11, 1, 0, %p43;
	st.volatile.shared.u8 	[%r5], %rs11;
	ld.volatile.shared.u8 	%rs12, [%r5];
	setp.ne.s16 	%p31, %rs12, 0;
	mov.pred 	%p44, -1;
	@%p31 bra 	$L__BB341_18;
	ld.volatile.shared.u8 	%rs13, [%r5+16];
	setp.ne.s16 	%p44, %rs13, 0;
$L__BB341_18:
	selp.u16 	%rs14, 1, 0, %p44;
	st.volatile.shared.u8 	[%r5], %rs14;
	ld.volatile.shared.u8 	%rs15, [%r5];
	setp.ne.s16 	%p33, %rs15, 0;
	mov.pred 	%p45, -1;
	@%p33 bra 	$L__BB341_20;
	ld.volatile.shared.u8 	%rs16, [%r5+8];
	setp.ne.s16 	%p45, %rs16, 0;
$L__BB341_20:
	selp.u16 	%rs17, 1, 0, %p45;
	st.volatile.shared.u8 	[%r5], %rs17;
	ld.volatile.shared.u8 	%rs18, [%r5];
	setp.ne.s16 	%p35, %rs18, 0;
	mov.pred 	%p46, -1;
	@%p35 bra 	$L__BB341_22;
	ld.volatile.shared.u8 	%rs19, [%r5+4];
	setp.ne.s16 	%p46, %rs19, 0;
$L__BB341_22:
	selp.u16 	%rs20, 1, 0, %p46;
	st.volatile.shared.u8 	[%r5], %rs20;
	ld.volatile.shared.u8 	%rs21, [%r5];
	setp.ne.s16 	%p37, %rs21, 0;
	mov.pred 	%p47, -1;
	@%p37 bra 	$L__BB341_24;
	ld.volatile.shared.u8 	%rs22, [%r5+2];
	setp.ne.s16 	%p47, %rs22, 0;
$L__BB341_24:
	selp.u16 	%rs23, 1, 0, %p47;
	st.volatile.shared.u8 	[%r5], %rs23;
	ld.volatile.shared.u8 	%rs24, [%r5];
	setp.ne.s16 	%p39, %rs24, 0;
	mov.pred 	%p48, -1;
	@%p39 bra 	$L__BB341_26;
	ld.volatile.shared.u8 	%rs25, [%r5+1];
	setp.ne.s16 	%p48, %rs25, 0;
$L__BB341_26:
	selp.u16 	%rs26, 1, 0, %p48;
	st.volatile.shared.u8 	[%r5], %rs26;
	setp.ne.s32 	%p40, %r1, 0;
	@%p40 bra 	$L__BB341_28;
	ld.shared.u8 	%rs27, [anysdata_i32];
	cvt.u64.u32 	%rd20, %r2;
	mad.lo.s64 	%rd21, %rd8, %rd2, %rd20;
	cvta.to.global.u64 	%rd22, %rd6;
	add.s64 	%rd23, %rd22, %rd21;
	st.global.u8 	[%rd23], %rs27;
$L__BB341_28:
	ret;

}
	// .globl	contiguous_any3_i32
.visible .entry contiguous_any3_i32(
	.param .u64 .ptr .align 1 contiguous_any3_i32_param_0,
	.param .u64 .ptr .align 1 contiguous_any3_i32_param_1,
	.param .u64 .ptr .align 1 contiguous_any3_i32_param_2,
	.param .u64 .ptr .align 1 contiguous_any3_i32_param_3,
	.param .u64 contiguous_any3_i32_param_4,
	.param .u64 contiguous_any3_i32_param_5,
	.param .u64 contiguous_any3_i32_param_6
)
{
	.reg .pred 	%p<81>;
	.reg .b16 	%rs<49>;
	.reg .b32 	%r<189>;
	.reg .b64 	%rd<307>;

	ld.param.u64 	%rd144, [contiguous_any3_i32_param_0];
	ld.param.u64 	%rd145, [contiguous_any3_i32_param_1];
	ld.param.u64 	%rd148, [contiguous_any3_i32_param_2];
	ld.param.u64 	%rd149, [contiguous_any3_i32_param_3];
	ld.param.u64 	%rd146, [contiguous_any3_i32_param_4];
	ld.param.u64 	%rd147, [contiguous_any3_i32_param_5];
	ld.param.u64 	%rd150, [contiguous_any3_i32_param_6];
	cvta.to.global.u64 	%rd1, %rd149;
	cvta.to.global.u64 	%rd2, %rd148;
	mov.u32 	%r1, %tid.y;
	mov.u32 	%r2, %ntid.x;
	mov.u32 	%r3, %tid.x;
	mad.lo.s32 	%r70, %r1, %r2, %r3;
	mov.u32 	%r71, %ctaid.x;
	mad.lo.s32 	%r72, %r71, %r2, %r3;
	mov.u32 	%r4, %ctaid.y;
	mov.u32 	%r5, %ntid.y;
	mad.lo.s32 	%r73, %r4, %r5, %r1;
	mov.u32 	%r74, anysdata_i32;
	add.s32 	%r7, %r74, %r70;
	mov.b16 	%rs16, 0;
	st.shared.u8 	[%r7], %rs16;
	cvt.u64.u32 	%rd3, %r72;
	setp.le.u64 	%p9, %rd147, %rd3;
	cvt.u64.u32 	%rd152, %r73;
	setp.le.u64 	%p10, %rd150, %rd152;
	or.pred  	%p11, %p9, %p10;
	@%p11 bra 	$L__BB342_95;
	cvt.u32.u64 	%r75, %rd3;
	cvt.u32.u64 	%r76, %rd147;
	mad.lo.s32 	%r180, %r73, %r76, %r75;
	cvt.u32.u64 	%r9, %rd146;
	add.s32 	%r179, %r9, -1;
	setp.lt.s32 	%p12, %r179, 0;
	mov.b64 	%rd306, 0;
	@%p12 bra 	$L__BB342_59;
	setp.lt.u32 	%p13, %r179, 7;
	mov.b64 	%rd306, 0;
	@%p13 bra 	$L__BB342_30;
	add.s32 	%r175, %r9, -4;
	and.b32  	%r77, %r9, -8;
	neg.s32 	%r174, %r77;
	mov.b64 	%rd306, 0;
$L__BB342_4:
	.pragma "nounroll";
	add.s32 	%r16, %r175, 3;
	cvt.u64.u32 	%rd5, %r180;
	mul.wide.u32 	%rd157, %r16, 8;
	add.s64 	%rd158, %rd2, %rd157;
	ld.global.u64 	%rd6, [%rd158];
	and.b64  	%rd159, %rd6, -4294967296;
	setp.ne.s64 	%p14, %rd159, 0;
	@%p14 bra 	$L__BB342_6;
	cvt.u32.u64 	%r78, %rd6;
	cvt.u32.u64 	%r79, %rd5;
	div.u32 	%r80, %r79, %r78;
	mul.lo.s32 	%r81, %r80, %r78;
	sub.s32 	%r82, %r79, %r81;
	cvt.u64.u32 	%rd271, %r80;
	cvt.u64.u32 	%rd272, %r82;
	bra.uni 	$L__BB342_7;
$L__BB342_6:
	div.s64 	%rd271, %rd5, %rd6;
	mul.lo.s64 	%rd160, %rd271, %rd6;
	sub.s64 	%rd272, %rd5, %rd160;
$L__BB342_7:
	mul.wide.u32 	%rd161, %r16, 8;
	add.s64 	%rd162, %rd1, %rd161;
	ld.global.u64 	%rd163, [%rd162];
	mad.lo.s64 	%rd13, %rd163, %rd272, %rd306;
	add.s32 	%r17, %r175, 2;
	and.b64  	%rd14, %rd271, 4294967295;
	mul.wide.u32 	%rd164, %r17, 8;
	add.s64 	%rd165, %rd2, %rd164;
	ld.global.u64 	%rd15, [%rd165];
	and.b64  	%rd166, %rd15, -4294967296;
	setp.ne.s64 	%p15, %rd166, 0;
	@%p15 bra 	$L__BB342_9;
	cvt.u32.u64 	%r83, %rd15;
	cvt.u32.u64 	%r84, %rd14;
	div.u32 	%r85, %r84, %r83;
	mul.lo.s32 	%r86, %r85, %r83;
	sub.s32 	%r87, %r84, %r86;
	cvt.u64.u32 	%rd273, %r85;
	cvt.u64.u32 	%rd274, %r87;
	bra.uni 	$L__BB342_10;
$L__BB342_9:
	div.s64 	%rd273, %rd14, %rd15;
	mul.lo.s64 	%rd167, %rd273, %rd15;
	sub.s64 	%rd274, %rd14, %rd167;
$L__BB342_10:
	mul.wide.u32 	%rd168, %r17, 8;
	add.s64 	%rd169, %rd1, %rd168;
	ld.global.u64 	%rd170, [%rd169];
	mad.lo.s64 	%rd22, %rd170, %rd274, %rd13;
	add.s32 	%r18, %r175, 1;
	and.b64  	%rd23, %rd273, 4294967295;
	mul.wide.u32 	%rd171, %r18, 8;
	add.s64 	%rd172, %rd2, %rd171;
	ld.global.u64 	%rd24, [%rd172];
	and.b64  	%rd173, %rd24, -4294967296;
	setp.ne.s64 	%p16, %rd173, 0;
	@%p16 bra 	$L__BB342_12;
	cvt.u32.u64 	%r88, %rd24;
	cvt.u32.u64 	%r89, %rd23;
	div.u32 	%r90, %r89, %r88;
	mul.lo.s32 	%r91, %r90, %r88;
	sub.s32 	%r92, %r89, %r91;
	cvt.u64.u32 	%rd275, %r90;
	cvt.u64.u32 	%rd276, %r92;
	bra.uni 	$L__BB342_13;
$L__BB342_12:
	div.s64 	%rd275, %rd23, %rd24;
	mul.lo.s64 	%rd174, %rd275, %rd24;
	sub.s64 	%rd276, %rd23, %rd174;
$L__BB342_13:
	mul.wide.u32 	%rd175, %r18, 8;
	add.s64 	%rd176, %rd1, %rd175;
	ld.global.u64 	%rd177, [%rd176];
	mad.lo.s64 	%rd31, %rd177, %rd276, %rd22;
	and.b64  	%rd32, %rd275, 4294967295;
	mul.wide.u32 	%rd178, %r175, 8;
	add.s64 	%rd179, %rd2, %rd178;
	ld.global.u64 	%rd33, [%rd179];
	and.b64  	%rd180, %rd33, -4294967296;
	setp.ne.s64 	%p17, %rd180, 0;
	@%p17 bra 	$L__BB342_15;
	cvt.u32.u64 	%r93, %rd33;
	cvt.u32.u64 	%r94, %rd32;
	div.u32 	%r95, %r94, %r93;
	mul.lo.s32 	%r96, %r95, %r93;
	sub.s32 	%r97, %r94, %r96;
	cvt.u64.u32 	%rd277, %r95;
	cvt.u64.u32 	%rd278, %r97;
	bra.uni 	$L__BB342_16;
$L__BB342_15:
	div.s64 	%rd277, %rd32, %rd33;
	mul.lo.s64 	%rd181, %rd277, %rd33;
	sub.s64 	%rd278, %rd32, %rd181;
$L__BB342_16:
	mul.wide.u32 	%rd182, %r175, 8;
	add.s64 	%rd183, %rd1, %rd182;
	ld.global.u64 	%rd184, [%rd183];
	mad.lo.s64 	%rd40, %rd184, %rd278, %rd31;
	add.s32 	%r19, %r175, -1;
	and.b64  	%rd41, %rd277, 4294967295;
	mul.wide.u32 	%rd185, %r19, 8;
	add.s64 	%rd186, %rd2, %rd185;
	ld.global.u64 	%rd42, [%rd186];
	and.b64  	%rd187, %rd42, -4294967296;
	setp.ne.s64 	%p18, %rd187, 0;
	@%p18 bra 	$L__BB342_18;
	cvt.u32.u64 	%r98, %rd42;
	cvt.u32.u64 	%r99, %rd41;
	div.u32 	%r100, %r99, %r98;
	mul.lo.s32 	%r101, %r100, %r98;
	sub.s32 	%r102, %r99, %r101;
	cvt.u64.u32 	%rd279, %r100;
	cvt.u64.u32 	%rd280, %r102;
	bra.uni 	$L__BB342_19;
$L__BB342_18:
	div.s64 	%rd279, %rd41, %rd42;
	mul.lo.s64 	%rd188, %rd279, %rd42;
	sub.s64 	%rd280, %rd41, %rd188;
$L__BB342_19:
	mul.wide.u32 	%rd189, %r19, 8;
	add.s64 	%rd190, %rd1, %rd189;
	ld.global.u64 	%rd191, [%rd190];
	mad.lo.s64 	%rd49, %rd191, %rd280, %rd40;
	add.s32 	%r20, %r175, -2;
	and.b64  	%rd50, %rd279, 4294967295;
	mul.wide.u32 	%rd192, %r20, 8;
	add.s64 	%rd193, %rd2, %rd192;
	ld.global.u64 	%rd51, [%rd193];
	and.b64  	%rd194, %rd51, -4294967296;
	setp.ne.s64 	%p19, %rd194, 0;
	@%p19 bra 	$L__BB342_21;
	cvt.u32.u64 	%r103, %rd51;
	cvt.u32.u64 	%r104, %rd50;
	div.u32 	%r105, %r104, %r103;
	mul.lo.s32 	%r106, %r105, %r103;
	sub.s32 	%r107, %r104, %r106;
	cvt.u64.u32 	%rd281, %r105;
	cvt.u64.u32 	%rd282, %r107;
	bra.uni 	$L__BB342_22;
$L__BB342_21:
	div.s64 	%rd281, %rd50, %rd51;
	mul.lo.s64 	%rd195, %rd281, %rd51;
	sub.s64 	%rd282, %rd50, %rd195;
$L__BB342_22:
	mul.wide.u32 	%rd196, %r20, 8;
	add.s64 	%rd197, %rd1, %rd196;
	ld.global.u64 	%rd198, [%rd197];
	mad.lo.s64 	%rd58, %rd198, %rd282, %rd49;
	add.s32 	%r21, %r175, -3;
	and.b64  	%rd59, %rd281, 4294967295;
	mul.wide.u32 	%rd199, %r21, 8;
	add.s64 	%rd200, %rd2, %rd199;
	ld.global.u64 	%rd60, [%rd200];
	and.b64  	%rd201, %rd60, -4294967296;
	setp.ne.s64 	%p20, %rd201, 0;
	@%p20 bra 	$L__BB342_24;
	cvt.u32.u64 	%r108, %rd60;
	cvt.u32.u64 	%r109, %rd59;
	div.u32 	%r110, %r109, %r108;
	mul.lo.s32 	%r111, %r110, %r108;
	sub.s32 	%r112, %r109, %r111;
	cvt.u64.u32 	%rd283, %r110;
	cvt.u64.u32 	%rd284, %r112;
	bra.uni 	$L__BB342_25;
$L__BB342_24:
	div.s64 	%rd283, %rd59, %rd60;
	mul.lo.s64 	%rd202, %rd283, %rd60;
	sub.s64 	%rd284, %rd59, %rd202;
$L__BB342_25:
	mul.wide.u32 	%rd203, %r21, 8;
	add.s64 	%rd204, %rd1, %rd203;
	ld.global.u64 	%rd205, [%rd204];
	mad.lo.s64 	%rd67, %rd205, %rd284, %rd58;
	and.b64  	%rd68, %rd283, 4294967295;
	add.s32 	%r113, %r175, -4;
	mul.wide.u32 	%rd206, %r113, 8;
	add.s64 	%rd207, %rd2, %rd206;
	ld.global.u64 	%rd69, [%rd207];
	and.b64  	%rd208, %rd69, -4294967296;
	setp.ne.s64 	%p21, %rd208, 0;
	@%p21 bra 	$L__BB342_27;
	cvt.u32.u64 	%r114, %rd69;
	cvt.u32.u64 	%r115, %rd68;
	div.u32 	%r116, %r115, %r114;
	mul.lo.s32 	%r117, %r116, %r114;
	sub.s32 	%r118, %r115, %r117;
	cvt.u64.u32 	%rd285, %r116;
	cvt.u64.u32 	%rd286, %r118;
	bra.uni 	$L__BB342_28;
$L__BB342_27:
	div.s64 	%rd285, %rd68, %rd69;
	mul.lo.s64 	%rd209, %rd285, %rd69;
	sub.s64 	%rd286, %rd68, %rd209;
$L__BB342_28:
	mul.wide.u32 	%rd210, %r113, 8;
	add.s64 	%rd211, %rd1, %rd210;
	ld.global.u64 	%rd212, [%rd211];
	mad.lo.s64 	%rd306, %rd212, %rd286, %rd67;
	cvt.u32.u64 	%r180, %rd285;
	add.s32 	%r175, %r175, -8;
	add.s32 	%r174, %r174, 8;
	setp.ne.s32 	%p22, %r174, 0;
	@%p22 bra 	$L__BB342_4;
	add.s32 	%r179, %r175, 3;
$L__BB342_30:
	and.b32  	%r28, %r9, 7;
	setp.eq.s32 	%p23, %r28, 0;
	@%p23 bra 	$L__BB342_59;
	and.b32  	%r29, %r9, 3;
	setp.lt.u32 	%p24, %r28, 4;
	@%p24 bra 	$L__BB342_45;
	cvt.u64.u32 	%rd79, %r180;
	mul.wide.u32 	%rd214, %r179, 8;
	add.s64 	%rd215, %rd2, %rd214;
	ld.global.u64 	%rd80, [%rd215];
	and.b64  	%rd216, %rd80, -4294967296;
	setp.ne.s64 	%p25, %rd216, 0;
	@%p25 bra 	$L__BB342_34;
	cvt.u32.u64 	%r120, %rd80;
	cvt.u32.u64 	%r121, %rd79;
	div.u32 	%r122, %r121, %r120;
	mul.lo.s32 	%r123, %r122, %r120;
	sub.s32 	%r124, %r121, %r123;
	cvt.u64.u32 	%rd289, %r122;
	cvt.u64.u32 	%rd290, %r124;
	bra.uni 	$L__BB342_35;
$L__BB342_34:
	div.s64 	%rd289, %rd79, %rd80;
	mul.lo.s64 	%rd217, %rd289, %rd80;
	sub.s64 	%rd290, %rd79, %rd217;
$L__BB342_35:
	mul.wide.u32 	%rd218, %r179, 8;
	add.s64 	%rd219, %rd1, %rd218;
	ld.global.u64 	%rd220, [%rd219];
	mad.lo.s64 	%rd87, %rd220, %rd290, %rd306;
	add.s32 	%r30, %r179, -1;
	and.b64  	%rd88, %rd289, 4294967295;
	mul.wide.u32 	%rd221, %r30, 8;
	add.s64 	%rd222, %rd2, %rd221;
	ld.global.u64 	%rd89, [%rd222];
	and.b64  	%rd223, %rd89, -4294967296;
	setp.ne.s64 	%p26, %rd223, 0;
	@%p26 bra 	$L__BB342_37;
	cvt.u32.u64 	%r125, %rd89;
	cvt.u32.u64 	%r126, %rd88;
	div.u32 	%r127, %r126, %r125;
	mul.lo.s32 	%r128, %r127, %r125;
	sub.s32 	%r129, %r126, %r128;
	cvt.u64.u32 	%rd291, %r127;
	cvt.u64.u32 	%rd292, %r129;
	bra.uni 	$L__BB342_38;
$L__BB342_37:
	div.s64 	%rd291, %rd88, %rd89;
	mul.lo.s64 	%rd224, %rd291, %rd89;
	sub.s64 	%rd292, %rd88, %rd224;
$L__BB342_38:
	mul.wide.u32 	%rd225, %r30, 8;
	add.s64 	%rd226, %rd1, %rd225;
	ld.global.u64 	%rd227, [%rd226];
	mad.lo.s64 	%rd96, %rd227, %rd292, %rd87;
	add.s32 	%r31, %r179, -2;
	and.b64  	%rd97, %rd291, 4294967295;
	mul.wide.u32 	%rd228, %r31, 8;
	add.s64 	%rd229, %rd2, %rd228;
	ld.global.u64 	%rd98, [%rd229];
	and.b64  	%rd230, %rd98, -4294967296;
	setp.ne.s64 	%p27, %rd230, 0;
	@%p27 bra 	$L__BB342_40;
	cvt.u32.u64 	%r130, %rd98;
	cvt.u32.u64 	%r131, %rd97;
	div.u32 	%r132, %r131, %r130;
	mul.lo.s32 	%r133, %r132, %r130;
	sub.s32 	%r134, %r131, %r133;
	cvt.u64.u32 	%rd293, %r132;
	cvt.u64.u32 	%rd294, %r134;
	bra.uni 	$L__BB342_41;
$L__BB342_40:
	div.s64 	%rd293, %rd97, %rd98;
	mul.lo.s64 	%rd231, %rd293, %rd98;
	sub.s64 	%rd294, %rd97, %rd231;
$L__BB342_41:
	mul.wide.u32 	%rd232, %r31, 8;
	add.s64 	%rd233, %rd1, %rd232;
	ld.global.u64 	%rd234, [%rd233];
	mad.lo.s64 	%rd105, %rd234, %rd294, %rd96;
	add.s32 	%r32, %r179, -3;
	and.b64  	%rd106, %rd293, 4294967295;
	mul.wide.u32 	%rd235, %r32, 8;
	add.s64 	%rd236, %rd2, %rd235;
	ld.global.u64 	%rd107, [%rd236];
	and.b64  	%rd237, %rd107, -4294967296;
	setp.ne.s64 	%p28, %rd237, 0;
	@%p28 bra 	$L__BB342_43;
	cvt.u32.u64 	%r135, %rd107;
	cvt.u32.u64 	%r136, %rd106;
	div.u32 	%r137, %r136, %r135;
	mul.lo.s32 	%r138, %r137, %r135;
	sub.s32 	%r139, %r136, %r138;
	cvt.u64.u32 	%rd295, %r137;
	cvt.u64.u32 	%rd296, %r139;
	bra.uni 	$L__BB342_44;
$L__BB342_43:
	div.s64 	%rd295, %rd106, %rd107;
	mul.lo.s64 	%rd238, %rd295, %rd107;
	sub.s64 	%rd296, %rd106, %rd238;
$L__BB342_44:
	mul.wide.u32 	%rd239, %r32, 8;
	add.s64 	%rd240, %rd1, %rd239;
	ld.global.u64 	%rd241, [%rd240];
	mad.lo.s64 	%rd306, %rd241, %rd296, %rd105;
	cvt.u32.u64 	%r180, %rd295;
	add.s32 	%r179, %r179, -4;
$L__BB342_45:
	setp.eq.s32 	%p29, %r29, 0;
	@%p29 bra 	$L__BB342_59;
	setp.eq.s32 	%p30, %r29, 1;
	@%p30 bra 	$L__BB342_54;
	cvt.u64.u32 	%rd117, %r180;
	mul.wide.u32 	%rd243, %r179, 8;
	add.s64 	%rd244, %rd2, %rd243;
	ld.global.u64 	%rd118, [%rd244];
	and.b64  	%rd245, %rd118, -4294967296;
	setp.ne.s64 	%p31, %rd245, 0;
	@%p31 bra 	$L__BB342_49;
	cvt.u32.u64 	%r140, %rd118;
	cvt.u32.u64 	%r141, %rd117;
	div.u32 	%r142, %r141, %r140;
	mul.lo.s32 	%r143, %r142, %r140;
	sub.s32 	%r144, %r141, %r143;
	cvt.u64.u32 	%rd299, %r142;
	cvt.u64.u32 	%rd300, %r144;
	bra.uni 	$L__BB342_50;
$L__BB342_49:
	div.s64 	%rd299, %rd117, %rd118;
	mul.lo.s64 	%rd246, %rd299, %rd118;
	sub.s64 	%rd300, %rd117, %rd246;
$L__BB342_50:
	add.s64 	%rd248, %rd1, %rd243;
	ld.global.u64 	%rd249, [%rd248];
	mad.lo.s64 	%rd125, %rd249, %rd300, %rd306;
	add.s32 	%r37, %r179, -1;
	and.b64  	%rd126, %rd299, 4294967295;
	mul.wide.u32 	%rd250, %r37, 8;
	add.s64 	%rd251, %rd2, %rd250;
	ld.global.u64 	%rd127, [%rd251];
	and.b64  	%rd252, %rd127, -4294967296;
	setp.ne.s64 	%p32, %rd252, 0;
	@%p32 bra 	$L__BB342_52;
	cvt.u32.u64 	%r145, %rd127;
	cvt.u32.u64 	%r146, %rd126;
	div.u32 	%r147, %r146, %r145;
	mul.lo.s32 	%r148, %r147, %r145;
	sub.s32 	%r149, %r146, %r148;
	cvt.u64.u32 	%rd301, %r147;
	cvt.u64.u32 	%rd302, %r149;
	bra.uni 	$L__BB342_53;
$L__BB342_52:
	div.s64 	%rd301, %rd126, %rd127;
	mul.lo.s64 	%rd253, %rd301, %rd127;
	sub.s64 	%rd302, %rd126, %rd253;
$L__BB342_53:
	add.s64 	%rd255, %rd1, %rd250;
	ld.global.u64 	%rd256, [%rd255];
	mad.lo.s64 	%rd306, %rd256, %rd302, %rd125;
	cvt.u32.u64 	%r180, %rd301;
	add.s32 	%r179, %r179, -2;
$L__BB342_54:
	and.b32  	%r150, %r9, 1;
	setp.eq.b32 	%p33, %r150, 1;
	not.pred 	%p34, %p33;
	@%p34 bra 	$L__BB342_59;
	cvt.u64.u32 	%rd137, %r180;
	mul.wide.u32 	%rd257, %r179, 8;
	add.s64 	%rd258, %rd2, %rd257;
	ld.global.u64 	%rd138, [%rd258];
	and.b64  	%rd259, %rd138, -4294967296;
	setp.ne.s64 	%p35, %rd259, 0;
	@%p35 bra 	$L__BB342_57;
	cvt.u32.u64 	%r151, %rd138;
	cvt.u32.u64 	%r152, %rd137;
	rem.u32 	%r153, %r152, %r151;
	cvt.u64.u32 	%rd305, %r153;
	bra.uni 	$L__BB342_58;
$L__BB342_57:
	rem.s64 	%rd305, %rd137, %rd138;
$L__BB342_58:
	add.s64 	%rd261, %rd1, %rd257;
	ld.global.u64 	%rd262, [%rd261];
	mad.lo.s64 	%rd306, %rd262, %rd305, %rd306;
$L__BB342_59:
	cvta.to.global.u64 	%rd263, %rd145;
	shl.b64 	%rd264, %rd306, 2;
	add.s64 	%rd265, %rd263, %rd264;
	ld.global.u32 	%r154, [%rd265];
	setp.ne.s32 	%p36, %r154, 0;
	selp.u16 	%rs17, 1, 0, %p36;
	st.shared.u8 	[%r7], %rs17;
	bar.sync 	0;
	setp.ne.s32 	%p37, %r1, 0;
	@%p37 bra 	$L__BB342_95;
	setp.gt.u32 	%p38, %r5, 1;
	@%p38 bra 	$L__BB342_62;
	mov.u32 	%r155, anysdata_i32;
	add.s32 	%r156, %r155, %r3;
	ld.shared.u8 	%rs47, [%r156];
	bra.uni 	$L__BB342_94;
$L__BB342_62:
	mov.u32 	%r158, anysdata_i32;
	add.s32 	%r42, %r158, %r3;
	ld.shared.u8 	%rs47, [%r42];
	add.s32 	%r43, %r5, -1;
	add.s32 	%r159, %r5, -2;
	and.b32  	%r44, %r43, 7;
	setp.lt.u32 	%p39, %r159, 7;
	mov.b32 	%r187, 1;
	@%p39 bra 	$L__BB342_75;
	and.b32  	%r161, %r43, -8;
	neg.s32 	%r185, %r161;
	shl.b32 	%r46, %r2, 3;
	shl.b32 	%r47, %r2, 1;
	mul.lo.s32 	%r48, %r2, 3;
	shl.b32 	%r49, %r2, 2;
	mul.lo.s32 	%r50, %r2, 5;
	mul.lo.s32 	%r51, %r2, 6;
	mul.lo.s32 	%r52, %r2, 7;
	mov.b32 	%r184, 0;
	mov.u32 	%r183, %r42;
$L__BB342_64:
	.pragma "nounroll";
	and.b16  	%rs19, %rs47, 255;
	setp.ne.s16 	%p41, %rs19, 0;
	mov.pred 	%p77, -1;
	@%p41 bra 	$L__BB342_73;
	add.s32 	%r162, %r183, %r2;
	ld.shared.u8 	%rs20, [%r162];
	setp.ne.s16 	%p43, %rs20, 0;
	@%p43 bra 	$L__BB342_73;
	add.s32 	%r163, %r183, %r47;
	ld.shared.u8 	%rs21, [%r163];
	setp.ne.s16 	%p45, %rs21, 0;
	@%p45 bra 	$L__BB342_73;
	add.s32 	%r164, %r183, %r48;
	ld.shared.u8 	%rs22, [%r164];
	setp.ne.s16 	%p47, %rs22, 0;
	@%p47 bra 	$L__BB342_73;
	add.s32 	%r165, %r183, %r49;
	ld.shared.u8 	%rs23, [%r165];
	setp.ne.s16 	%p49, %rs23, 0;
	@%p49 bra 	$L__BB342_73;
	add.s32 	%r166, %r183, %r50;
	ld.shared.u8 	%rs24, [%r166];
	setp.ne.s16 	%p51, %rs24, 0;
	@%p51 bra 	$L__BB342_73;
	add.s32 	%r167, %r183, %r51;
	ld.shared.u8 	%rs25, [%r167];
	setp.ne.s16 	%p53, %rs25, 0;
	@%p53 bra 	$L__BB342_73;
	add.s32 	%r168, %r183, %r52;
	ld.shared.u8 	%rs26, [%r168];
	setp.ne.s16 	%p55, %rs26, 0;
	@%p55 bra 	$L__BB342_73;
	add.s32 	%r169, %r183, %r46;
	ld.shared.u8 	%rs27, [%r169];
	setp.ne.s16 	%p77, %rs27, 0;
$L__BB342_73:
	selp.u16 	%rs47, 1, 0, %p77;
	add.s32 	%r185, %r185, 8;
	add.s32 	%r184, %r184, 8;
	add.s32 	%r183, %r183, %r46;
	setp.ne.s32 	%p56, %r185, 0;
	@%p56 bra 	$L__BB342_64;
	add.s32 	%r187, %r184, 1;
$L__BB342_75:
	setp.eq.s32 	%p57, %r44, 0;
	@%p57 bra 	$L__BB342_93;
	and.b32  	%r61, %r43, 3;
	setp.lt.u32 	%p58, %r44, 4;
	@%p58 bra 	$L__BB342_83;
	and.b16  	%rs29, %rs47, 255;
	setp.ne.s16 	%p60, %rs29, 0;
	mov.pred 	%p78, -1;
	@%p60 bra 	$L__BB342_82;
	mad.lo.s32 	%r62, %r187, %r2, %r42;
	ld.shared.u8 	%rs30, [%r62];
	setp.ne.s16 	%p62, %rs30, 0;
	@%p62 bra 	$L__BB342_82;
	add.s32 	%r63, %r62, %r2;
	ld.shared.u8 	%rs31, [%r63];
	setp.ne.s16 	%p64, %rs31, 0;
	@%p64 bra 	$L__BB342_82;
	add.s32 	%r64, %r63, %r2;
	ld.shared.u8 	%rs32, [%r64];
	setp.ne.s16 	%p66, %rs32, 0;
	@%p66 bra 	$L__BB342_82;
	add.s32 	%r170, %r64, %r2;
	ld.shared.u8 	%rs33, [%r170];
	setp.ne.s16 	%p78, %rs33, 0;
$L__BB342_82:
	add.s32 	%r187, %r187, 4;
	selp.u16 	%rs47, 1, 0, %p78;
$L__BB342_83:
	setp.eq.s32 	%p67, %r61, 0;
	@%p67 bra 	$L__BB342_93;
	setp.eq.s32 	%p68, %r61, 1;
	@%p68 bra 	$L__BB342_89;
	and.b16  	%rs35, %rs47, 255;
	setp.ne.s16 	%p70, %rs35, 0;
	mov.pred 	%p79, -1;
	@%p70 bra 	$L__BB342_88;
	mad.lo.s32 	%r67, %r187, %r2, %r42;
	ld.shared.u8 	%rs36, [%r67];
	setp.ne.s16 	%p72, %rs36, 0;
	@%p72 bra 	$L__BB342_88;
	add.s32 	%r171, %r67, %r2;
	ld.shared.u8 	%rs37, [%r171];
	setp.ne.s16 	%p79, %rs37, 0;
$L__BB342_88:
	add.s32 	%r187, %r187, 2;
	selp.u16 	%rs47, 1, 0, %p79;
$L__BB342_89:
	and.b32  	%r172, %r43, 1;
	setp.eq.b32 	%p73, %r172, 1;
	not.pred 	%p74, %p73;
	@%p74 bra 	$L__BB342_93;
	and.b16  	%rs38, %rs47, 255;
	setp.ne.s16 	%p76, %rs38, 0;
	mov.pred 	%p80, -1;
	@%p76 bra 	$L__BB342_92;
	mad.lo.s32 	%r173, %r187, %r2, %r42;
	ld.shared.u8 	%rs39, [%r173];
	setp.ne.s16 	%p80, %rs39, 0;
$L__BB342_92:
	selp.u16 	%rs47, 1, 0, %p80;
$L__BB342_93:
	st.shared.u8 	[%r42], %rs47;
$L__BB342_94:
	cvt.u64.u32 	%rd266, %r4;
	mad.lo.s64 	%rd267, %rd147, %rd266, %rd3;
	cvta.to.global.u64 	%rd268, %rd144;
	add.s64 	%rd269, %rd268, %rd267;
	st.global.u8 	[%rd269], %rs47;
$L__BB342_95:
	ret;

}
	// .globl	contiguous_any33_i32
.visible .entry contiguous_any33_i32(
	.param .u64 .ptr .align 1 contiguous_any33_i32_param_0,
	.param .u64 .ptr .align 1 contiguous_any33_i32_param_1,
	.param .u64 contiguous_any33_i32_param_2,
	.param .u64 contiguous_any33_i32_param_3,
	.param .u64 contiguous_any33_i32_param_4
)
{
	.reg .pred 	%p<56>;
	.reg .b16 	%rs<49>;
	.reg .b32 	%r<69>;
	.reg .b64 	%rd<15>;

	ld.param.u64 	%rd2, [contiguous_any33_i32_param_0];
	ld.param.u64 	%rd3, [contiguous_any33_i32_param_1];
	ld.param.u64 	%rd4, [contiguous_any33_i32_param_3];
	ld.param.u64 	%rd5, [contiguous_any33_i32_param_4];
	mov.u32 	%r1, %tid.y;
	mov.u32 	%r2, %ntid.x;
	mov.u32 	%r3, %tid.x;
	mad.lo.s32 	%r36, %r1, %r2, %r3;
	mov.u32 	%r37, %ctaid.x;
	mad.lo.s32 	%r38, %r37, %r2, %r3;
	mov.u32 	%r4, %ctaid.y;
	mov.u32 	%r5, %ntid.y;
	mad.lo.s32 	%r39, %r4, %r5, %r1;
	mov.u32 	%r40, anysdata_i32;
	add.s32 	%r7, %r40, %r36;
	mov.b16 	%rs16, 0;
	st.shared.u8 	[%r7], %rs16;
	cvt.u64.u32 	%rd1, %r38;
	setp.le.u64 	%p9, %rd4, %rd1;
	cvt.u64.u32 	%rd7, %r39;
	setp.le.u64 	%p10, %rd5, %rd7;
	or.pred  	%p11, %p9, %p10;
	@%p11 bra 	$L__BB343_37;
	cvt.u32.u64 	%r41, %rd1;
	cvta.to.global.u64 	%rd8, %rd3;
	cvt.u32.u64 	%r42, %rd4;
	mad.lo.s32 	%r43, %r39, %r42, %r41;
	cvt.u64.u32 	%rd9, %r43;
	add.s64 	%rd10, %rd8, %rd9;
	ld.global.u8 	%rs17, [%rd10];
	st.shared.u8 	[%r7], %rs17;
	bar.sync 	0;
	setp.ne.s32 	%p12, %r1, 0;
	@%p12 bra 	$L__BB343_37;
	setp.gt.u32 	%p13, %r5, 1;
	@%p13 bra 	$L__BB343_4;
	add.s32 	%r45, %r40, %r3;
	ld.shared.u8 	%rs47, [%r45];
	bra.uni 	$L__BB343_36;
$L__BB343_4:
	add.s32 	%r8, %r40, %r3;
	ld.shared.u8 	%rs47, [%r8];
	add.s32 	%r9, %r5, -1;
	add.s32 	%r48, %r5, -2;
	and.b32  	%r10, %r9, 7;
	setp.lt.u32 	%p14, %r48, 7;
	mov.b32 	%r67, 1;
	@%p14 bra 	$L__BB343_17;
	and.b32  	%r50, %r9, -8;
	neg.s32 	%r65, %r50;
	shl.b32 	%r12, %r2, 3;
	shl.b32 	%r13, %r2, 1;
	mul.lo.s32 	%r14, %r2, 3;
	shl.b32 	%r15, %r2, 2;
	mul.lo.s32 	%r16, %r2, 5;
	mul.lo.s32 	%r17, %r2, 6;
	mul.lo.s32 	%r18, %r2, 7;
	mov.b32 	%r64, 0;
	mov.u32 	%r63, %r8;
$L__BB343_6:
	.pragma "nounroll";
	and.b16  	%rs19, %rs47, 255;
	setp.ne.s16 	%p16, %rs19, 0;
	mov.pred 	%p52, -1;
	@%p16 bra 	$L__BB343_15;
	add.s32 	%r51, %r63, %r2;
	ld.shared.u8 	%rs20, [%r51];
	setp.ne.s16 	%p18, %rs20, 0;
	@%p18 bra 	$L__BB343_15;
	add.s32 	%r52, %r63, %r13;
	ld.shared.u8 	%rs21, [%r52];
	setp.ne.s16 	%p20, %rs21, 0;
	@%p20 bra 	$L__BB343_15;
	add.s32 	%r53, %r63, %r14;
	ld.shared.u8 	%rs22, [%r53];
	setp.ne.s16 	%p22, %rs22, 0;
	@%p22 bra 	$L__BB343_15;
	add.s32 	%r54, %r63, %r15;
	ld.shared.u8 	%rs23, [%r54];
	setp.ne.s16 	%p24, %rs23, 0;
	@%p24 bra 	$L__BB343_15;
	add.s32 	%r55, %r63, %r16;
	ld.shared.u8 	%rs24, [%r55];
	setp.ne.s16 	%p26, %rs24, 0;
	@%p26 bra 	$L__BB343_15;
	add.s32 	%r56, %r63, %r17;
	ld.shared.u8 	%rs25, [%r56];
	setp.ne.s16 	%p28, %rs25, 0;
	@%p28 bra 	$L__BB343_15;
	add.s32 	%r57, %r63, %r18;
	ld.shared.u8 	%rs26, [%r57];
	setp.ne.s16 	%p30, %rs26, 0;
	@%p30 bra 	$L__BB343_15;
	add.s32 	%r58, %r63, %r12;
	ld.shared.u8 	%rs27, [%r58];
	setp.ne.s16 	%p52, %rs27, 0;
$L__BB343_15:
	selp.u16 	%rs47, 1, 0, %p52;
	add.s32 	%r65, %r65, 8;
	add.s32 	%r64, %r64, 8;
	add.s32 	%r63, %r63, %r12;
	setp.ne.s32 	%p31, %r65, 0;
	@%p31 bra 	$L__BB343_6;
	add.s32 	%r67, %r64, 1;
$L__BB343_17:
	setp.eq.s32 	%p32, %r10, 0;
	@%p32 bra 	$L__BB343_35;
	and.b32  	%r27, %r9, 3;
	setp.lt.u32 	%p33, %r10, 4;
	@%p33 bra 	$L__BB343_25;
	and.b16  	%rs29, %rs47, 255;
	setp.ne.s16 	%p35, %rs29, 0;
	mov.pred 	%p53, -1;
	@%p35 bra 	$L__BB343_24;
	mad.lo.s32 	%r28, %r67, %r2, %r8;
	ld.shared.u8 	%rs30, [%r28];
	setp.ne.s16 	%p37, %rs30, 0;
	@%p37 bra 	$L__BB343_24;
	add.s32 	%r29, %r28, %r2;
	ld.shared.u8 	%rs31, [%r29];
	setp.ne.s16 	%p39, %rs31, 0;
	@%p39 bra 	$L__BB343_24;
	add.s32 	%r30, %r29, %r2;
	ld.shared.u8 	%rs32, [%r30];
	setp.ne.s16 	%p41, %rs32, 0;
	@%p41 bra 	$L__BB343_24;
	add.s32 	%r59, %r30, %r2;
	ld.shared.u8 	%rs33, [%r59];
	setp.ne.s16 	%p53, %rs33, 0;
$L__BB343_24:
	add.s32 	%r67, %r67, 4;
	selp.u16 	%rs47, 1, 0, %p53;
$L__BB343_25:
	setp.eq.s32 	%p42, %r27, 0;
	@%p42 bra 	$L__BB343_35;
	setp.eq.s32 	%p43, %r27, 1;
	@%p43 bra 	$L__BB343_31;
	and.b16  	%rs35, %rs47, 255;
	setp.ne.s16 	%p45, %rs35, 0;
	mov.pred 	%p54, -1;
	@%p45 bra 	$L__BB343_30;
	mad.lo.s32 	%r33, %r67, %r2, %r8;
	ld.shared.u8 	%rs36, [%r33];
	setp.ne.s16 	%p47, %rs36, 0;
	@%p47 bra 	$L__BB343_30;
	add.s32 	%r60, %r33, %r2;
	ld.shared.u8 	%rs37, [%r60];
	setp.ne.s16 	%p54, %rs37, 0;
$L__BB343_30:
	add.s32 	%r67, %r67, 2;
	selp.u16 	%rs47, 1, 0, %p54;
$L__BB343_31:
	and.b32  	%r61, %r9, 1;
	setp.eq.b32 	%p48, %r61, 1;
	not.pred 	%p49, %p48;
	@%p49 bra 	$L__BB343_35;
	and.b16  	%rs38, %rs47, 255;
	setp.ne.s16 	%p51, %rs38, 0;
	mov.pred 	%p55, -1;
	@%p51 bra 	$L__BB343_34;
	mad.lo.s32 	%r62, %r67, %r2, %r8;
	ld.shared.u8 	%rs39, [%r62];
	setp.ne.s16 	%p55, %rs39, 0;
$L__BB343_34:
	selp.u16 	%rs47, 1, 0, %p55;
$L__BB343_35:
	st.shared.u8 	[%r8], %rs47;
$L__BB343_36:
	cvt.u64.u32 	%rd11, %r4;
	mad.lo.s64 	%rd12, %rd4, %rd11, %rd1;
	cvta.to.global.u64 	%rd13, %rd2;
	add.s64 	%rd14, %rd13, %rd12;
	st.global.u8 	[%rd14], %rs47;
$L__BB343_37:
	ret;

}
	// .globl	contiguous_any_i64
.visible .entry contiguous_any_i64(
	.param .u64 .ptr .align 1 contiguous_any_i64_param_0,
	.param .u64 .ptr .align 1 contiguous_any_i64_param_1,
	.param .u64 contiguous_any_i64_param_2
)
{
	.reg .pred 	%p<49>;
	.reg .b16 	%rs<26>;
	.reg .b32 	%r<14>;
	.reg .b64 	%rd<19>;

	ld.param.u64 	%rd4, [contiguous_any_i64_param_0];
	ld.param.u64 	%rd6, [contiguous_any_i64_param_1];
	ld.param.u64 	%rd5, [contiguous_any_i64_param_2];
	cvta.to.global.u64 	%rd1, %rd6;
	mov.u32 	%r1, %tid.x;
	mov.u32 	%r2, %ctaid.x;
	mov.u32 	%r13, %ntid.x;
	mul.lo.s32 	%r8, %r2, %r13;
	shl.b32 	%r9, %r8, 1;
	add.s32 	%r4, %r9, %r1;
	mov.u32 	%r10, anysdata_i64;
	add.s32 	%r5, %r10, %r1;
	mov.b16 	%rs1, 0;
	st.shared.u8 	[%r5], %rs1;
	add.s32 	%r11, %r4, %r13;
	cvt.u64.u32 	%rd2, %r11;
	setp.le.u64 	%p17, %rd5, %rd2;
	@%p17 bra 	$L__BB344_4;
	mul.wide.u32 	%rd10, %r4, 8;
	add.s64 	%rd11, %rd1, %rd10;
	ld.global.u64 	%rd12, [%rd11];
	setp.ne.s64 	%p21, %rd12, 0;
	mov.pred 	%p41, -1;
	@%p21 bra 	$L__BB344_3;
	shl.b64 	%rd13, %rd2, 3;
	add.s64 	%rd14, %rd1, %rd13;
	ld.global.u64 	%rd15, [%rd14];
	setp.ne.s64 	%p41, %rd15, 0;
$L__BB344_3:
	selp.u16 	%rs3, 1, 0, %p41;
	st.shared.u8 	[%r5], %rs3;
	bra.uni 	$L__BB344_6;
$L__BB344_4:
	cvt.u64.u32 	%rd3, %r4;
	setp.le.u64 	%p18, %rd5, %rd3;
	@%p18 bra 	$L__BB344_6;
	shl.b64 	%rd7, %rd3, 3;
	add.s64 	%rd8, %rd1, %rd7;
	ld.global.u64 	%rd9, [%rd8];
	setp.ne.s64 	%p19, %rd9, 0;
	selp.u16 	%rs2, 1, 0, %p19;
	st.shared.u8 	[%r5], %rs2;
$L__BB344_6:
	bar.sync 	0;
	setp.lt.u32 	%p22, %r13, 66;
	@%p22 bra 	$L__BB344_12;
$L__BB344_7:
	shr.u32 	%r7, %r13, 1;
	setp.ge.u32 	%p23, %r1, %r7;
	@%p23 bra 	$L__BB344_11;
	ld.shared.u8 	%rs4, [%r5];
	setp.ne.s16 	%p25, %rs4, 0;
	mov.pred 	%p42, -1;
	@%p25 bra 	$L__BB344_10;
	add.s32 	%r12, %r5, %r7;
	ld.shared.u8 	%rs5, [%r12];
	setp.ne.s16 	%p42, %rs5, 0;
$L__BB344_10:
	selp.u16 	%rs6, 1, 0, %p42;
	st.shared.u8 	[%r5], %rs6;
$L__BB344_11:
	bar.sync 	0;
	setp.gt.u32 	%p26, %r13, 131;
	mov.u32 	%r13, %r7;
	@%p26 bra 	$L__BB344_7;
$L__BB344_12:
	setp.gt.u32 	%p27, %r1, 31;
	@%p27 bra 	$L__BB344_27;
	ld.volatile.shared.u8 	%rs7, [%r5];
	setp.ne.s16 	%p29, %rs7, 0;
	mov.pred 	%p43, -1;
	@%p29 bra 	$L__BB344_15;
	ld.volatile.shared.u8 	%rs8, [%r5+32];
	setp.ne.s16 	%p43, %rs8, 0;
$L__BB344_15:
	selp.u16 	%rs9, 1, 0, %p43;
	st.volatile.shared.u8 	[%r5], %rs9;
	ld.volatile.shared.u8 	%rs10, [%r5];
	setp.ne.s16 	%p31, %rs10, 0;
	mov.pred 	%p44, -1;
	@%p31 bra 	$L__BB344_17;
	ld.volatile.shared.u8 	%rs11, [%r5+16];
	setp.ne.s16 	%p44, %rs11, 0;
$L__BB344_17:
	selp.u16 	%rs12, 1, 0, %p44;
	st.volatile.shared.u8 	[%r5], %rs12;
	ld.volatile.shared.u8 	%rs13, [%r5];
	setp.ne.s16 	%p33, %rs13, 0;
	mov.pred 	%p45, -1;
	@%p33 bra 	$L__BB344_19;
	ld.volatile.shared.u8 	%rs14, [%r5+8];
	setp.ne.s16 	%p45, %rs14, 0;
$L__BB344_19:
	selp.u16 	%rs15, 1, 0, %p45;
	st.volatile.shared.u8 	[%r5], %rs15;
	ld.volatile.shared.u8 	%rs16, [%r5];
	setp.ne.s16 	%p35, %rs16, 0;
	mov.pred 	%p46, -1;
	@%p35 bra 	$L__BB344_21;
	ld.volatile.shared.u8 	%rs17, [%r5+4];
	setp.ne.s16 	%p46, %rs17, 0;
$L__BB344_21:
	selp.u16 	%rs18, 1, 0, %p46;
	st.volatile.shared.u8 	[%r5], %rs18;
	ld.volatile.shared.u8 	%rs19, [%r5];
	setp.ne.s16 	%p37, %rs19, 0;
	mov.pred 	%p47, -1;
	@%p37 bra 	$L__BB344_23;
	ld.volatile.shared.u8 	%rs20, [%r5+2];
	setp.ne.s16 	%p47, %rs20, 0;
$L__BB344_23:
	selp.u16 	%rs21, 1, 0, %p47;
	st.volatile.shared.u8 	[%r5], %rs21;
	ld.volatile.shared.u8 	%rs22, [%r5];
	setp.ne.s16 	%p39, %rs22, 0;
	mov.pred 	%p48, -1;
	@%p39 bra 	$L__BB344_25;
	ld.volatile.shared.u8 	%rs23, [%r5+1];
	setp.ne.s16 	%p48, %rs23, 0;
$L__BB344_25:
	selp.u16 	%rs24, 1, 0, %p48;
	st.volatile.shared.u8 	[%r5], %rs24;
	setp.ne.s32 	%p40, %r1, 0;
	@%p40 bra 	$L__BB344_27;
	ld.shared.u8 	%rs25, [anysdata_i64];
	cvt.u64.u32 	%rd16, %r2;
	cvta.to.global.u64 	%rd17, %rd4;
	add.s64 	%rd18, %rd17, %rd16;
	st.global.u8 	[%rd18], %rs25;
$L__BB344_27:
	ret;

}
	// .globl	contiguous_cumulate_any_i64
.visible .entry contiguous_cumulate_any_i64(
	.param .u64 .ptr .align 1 contiguous_cumulate_any_i64_param_0,
	.param .u64 .ptr .align 1 contiguous_cumulate_any_i64_param_1,
	.param .u64 contiguous_cumulate_any_i64_param_2
)
{
	.reg .pred 	%p<48>;
	.reg .b16 	%rs<28>;
	.reg .b32 	%r<14>;
	.reg .b64 	%rd<14>;

	ld.param.u64 	%rd4, [contiguous_cumulate_any_i64_param_0];
	ld.param.u64 	%rd6, [contiguous_cumulate_any_i64_param_1];
	ld.param.u64 	%rd5, [contiguous_cumulate_any_i64_param_2];
	cvta.to.global.u64 	%rd1, %rd6;
	mov.u32 	%r1, %tid.x;
	mov.u32 	%r2, %ctaid.x;
	mov.u32 	%r13, %ntid.x;
	mul.lo.s32 	%r8, %r2, %r13;
	shl.b32 	%r9, %r8, 1;
	add.s32 	%r4, %r9, %r1;
	mov.u32 	%r10, anysdata_i64;
	add.s32 	%r5, %r10, %r1;
	mov.b16 	%rs1, 0;
	st.shared.u8 	[%r5], %rs1;
	add.s32 	%r11, %r4, %r13;
	cvt.u64.u32 	%rd2, %r11;
	setp.le.u64 	%p17, %rd5, %rd2;
	@%p17 bra 	$L__BB345_4;
	cvt.u64.u32 	%rd8, %r4;
	add.s64 	%rd9, %rd1, %rd8;
	ld.global.u8 	%rs3, [%rd9];
	setp.ne.s16 	%p20, %rs3, 0;
	mov.pred 	%p40, -1;
	@%p20 bra 	$L__BB345_3;
	add.s64 	%rd10, %rd1, %rd2;
	ld.global.u8 	%rs4, [%rd10];
	setp.ne.s16 	%p40, %rs4, 0;
$L__BB345_3:
	selp.u16 	%rs5, 1, 0, %p40;
	st.shared.u8 	[%r5], %rs5;
	bra.uni 	$L__BB345_6;
$L__BB345_4:
	cvt.u64.u32 	%rd3, %r4;
	setp.le.u64 	%p18, %rd5, %rd3;
	@%p18 bra 	$L__BB345_6;
	add.s64 	%rd7, %rd1, %rd3;
	ld.global.u8 	%rs2, [%rd7];
	st.shared.u8 	[%r5], %rs2;
$L__BB345_6:
	bar.sync 	0;
	setp.lt.u32 	%p21, %r13, 66;
	@%p21 bra 	$L__BB345_12;
$L__BB345_7:
	shr.u32 	%r7, %r13, 1;
	setp.ge.u32 	%p22, %r1, %r7;
	@%p22 bra 	$L__BB345_11;
	ld.shared.u8 	%rs6, [%r5];
	setp.ne.s16 	%p24, %rs6, 0;
	mov.pred 	%p41, -1;
	@%p24 bra 	$L__BB345_10;
	add.s32 	%r12, %r5, %r7;
	ld.shared.u8 	%rs7, [%r12];
	setp.ne.s16 	%p41, %rs7, 0;
$L__BB345_10:
	selp.u16 	%rs8, 1, 0, %p41;
	st.shared.u8 	[%r5], %rs8;
$L__BB345_11:
	bar.sync 	0;
	setp.gt.u32 	%p25, %r13, 131;
	mov.u32 	%r13, %r7;
	@%p25 bra 	$L__BB345_7;
$L__BB345_12:
	setp.gt.u32 	%p26, %r1, 31;
	@%p26 bra 	$L__BB345_27;
	ld.volatile.shared.u8 	%rs9, [%r5];
	setp.ne.s16 	%p28, %rs9, 0;
	mov.pred 	%p42, -1;
	@%p28 bra 	$L__BB345_15;
	ld.volatile.shared.u8 	%rs10, [%r5+32];
	setp.ne.s16 	%p42, %rs10, 0;
$L__BB345_15:
	selp.u16 	%rs11, 1, 0, %p42;
	st.volatile.shared.u8 	[%r5], %rs11;
	ld.volatile.shared.u8 	%rs12, [%r5];
	setp.ne.s16 	%p30, %rs12, 0;
	mov.pred 	%p43, -1;
	@%p30 bra 	$L__BB345_17;
	ld.volatile.shared.u8 	%rs13, [%r5+16];
	setp.ne.s16 	%p43, %rs13, 0;
$L__BB345_17:
	selp.u16 	%rs14, 1, 0, %p43;
	st.volatile.shared.u8 	[%r5], %rs14;
	ld.volatile.shared.u8 	%rs15, [%r5];
	setp.ne.s16 	%p32, %rs15, 0;
	mov.pred 	%p44, -1;
	@%p32 bra 	$L__BB345_19;
	ld.volatile.shared.u8 	%rs16, [%r5+8];
	setp.ne.s16 	%p44, %rs16, 0;
$L__BB345_19:
	selp.u16 	%rs17, 1, 0, %p44;
	st.volatile.shared.u8 	[%r5], %rs17;
	ld.volatile.shared.u8 	%rs18, [%r5];
	setp.ne.s16 	%p34, %rs18, 0;
	mov.pred 	%p45, -1;
	@%p34 bra 	$L__BB345_21;
	ld.volatile.shared.u8 	%rs19, [%r5+4];
	setp.ne.s16 	%p45, %rs19, 0;
$L__BB345_21:
	selp.u16 	%rs20, 1, 0, %p45;
	st.volatile.shared.u8 	[%r5], %rs20;
	ld.volatile.shared.u8 	%rs21, [%r5];
	setp.ne.s16 	%p36, %rs21, 0;
	mov.pred 	%p46, -1;
	@%p36 bra 	$L__BB345_23;
	ld.volatile.shared.u8 	%rs22, [%r5+2];
	setp.ne.s16 	%p46, %rs22, 0;
$L__BB345_23:
	selp.u16 	%rs23, 1, 0, %p46;
	st.volatile.shared.u8 	[%r5], %rs23;
	ld.volatile.shared.u8 	%rs24, [%r5];
	setp.ne.s16 	%p38, %rs24, 0;
	mov.pred 	%p47, -1;
	@%p38 bra 	$L__BB345_25;
	ld.volatile.shared.u8 	%rs25, [%r5+1];
	setp.ne.s16 	%p47, %rs25, 0;
$L__BB345_25:
	selp.u16 	%rs26, 1, 0, %p47;
	st.volatile.shared.u8 	[%r5], %rs26;
	setp.ne.s32 	%p39, %r1, 0;
	@%p39 bra 	$L__BB345_27;
	ld.shared.u8 	%rs27, [anysdata_i64];
	cvt.u64.u32 	%rd11, %r2;
	cvta.to.global.u64 	%rd12, %rd4;
	add.s64 	%rd13, %rd12, %rd11;
	st.global.u8 	[%rd13], %rs27;
$L__BB345_27:
	ret;

}
	// .globl	uncontiguous_any_i64
.visible .entry uncontiguous_any_i64(
	.param .u64 .ptr .align 1 uncontiguous_any_i64_param_0,
	.param .u64 .ptr .align 1 uncontiguous_any_i64_param_1,
	.param .u64 .ptr .align 1 uncontiguous_any_i64_param_2,
	.param .u64 .ptr .align 1 uncontiguous_any_i64_param_3,
	.param .u64 uncontiguous_any_i64_param_4,
	.param .u64 uncontiguous_any_i64_param_5
)
{
	.reg .pred 	%p<94>;
	.reg .b16 	%rs<26>;
	.reg .b32 	%r<210>;
	.reg .b64 	%rd<561>;

	ld.param.u64 	%rd260, [uncontiguous_any_i64_param_0];
	ld.param.u64 	%rd263, [uncontiguous_any_i64_param_1];
	ld.param.u64 	%rd264, [uncontiguous_any_i64_param_2];
	ld.param.u64 	%rd265, [uncontiguous_any_i64_param_3];
	ld.param.u64 	%rd261, [uncontiguous_any_i64_param_4];
	ld.param.u64 	%rd262, [uncontiguous_any_i64_param_5];
	cvta.to.global.u64 	%rd1, %rd265;
	cvta.to.global.u64 	%rd2, %rd264;
	cvta.to.global.u64 	%rd3, %rd263;
	mov.u32 	%r1, %tid.x;
	mov.u32 	%r2, %ctaid.x;
	mov.u32 	%r209, %ntid.x;
	mul.lo.s32 	%r52, %r2, %r209;
	shl.b32 	%r53, %r52, 1;
	add.s32 	%r4, %r53, %r1;
	mov.u32 	%r54, anysdata_i64;
	add.s32 	%r5, %r54, %r1;
	mov.b16 	%rs1, 0;
	st.shared.u8 	[%r5], %rs1;
	add.s32 	%r55, %r4, %r209;
	cvt.u64.u32 	%rd514, %r55;
	setp.le.u64 	%p17, %rd262, %rd514;
	@%p17 bra 	$L__BB346_56;
	cvt.u32.u64 	%r6, %rd261;
	add.s32 	%r203, %r6, -1;
	setp.lt.s32 	%p44, %r203, 0;
	mov.b64 	%rd518, 0;
	mov.u64 	%rd519, %rd518;
	@%p44 bra 	$L__BB346_53;
	cvt.u64.u32 	%rd515, %r4;
	setp.lt.u32 	%p45, %r203, 3;
	mov.b64 	%rd519, 0;
	mov.u64 	%rd518, %rd519;
	@%p45 bra 	$L__BB346_30;
	add.s32 	%r201, %r6, -2;
	and.b32  	%r131, %r6, -4;
	neg.s32 	%r200, %r131;
	mov.b64 	%rd519, 0;
$L__BB346_4:
	.pragma "nounroll";
	add.s32 	%r12, %r201, 1;
	mul.wide.u32 	%rd398, %r12, 8;
	add.s64 	%rd399, %rd2, %rd398;
	ld.global.u64 	%rd10, [%rd399];
	or.b64  	%rd400, %rd515, %rd10;
	and.b64  	%rd401, %rd400, -4294967296;
	setp.ne.s64 	%p46, %rd401, 0;
	@%p46 bra 	$L__BB346_6;
	cvt.u32.u64 	%r132, %rd10;
	cvt.u32.u64 	%r133, %rd515;
	div.u32 	%r134, %r133, %r132;
	mul.lo.s32 	%r135, %r134, %r132;
	sub.s32 	%r136, %r133, %r135;
	cvt.u64.u32 	%rd480, %r134;
	cvt.u64.u32 	%rd481, %r136;
	bra.uni 	$L__BB346_7;
$L__BB346_6:
	div.s64 	%rd480, %rd515, %rd10;
	mul.lo.s64 	%rd402, %rd480, %rd10;
	sub.s64 	%rd481, %rd515, %rd402;
$L__BB346_7:
	mul.wide.u32 	%rd403, %r12, 8;
	add.s64 	%rd404, %rd1, %rd403;
	ld.global.u64 	%rd17, [%rd404];
	mad.lo.s64 	%rd18, %rd17, %rd481, %rd518;
	or.b64  	%rd405, %rd514, %rd10;
	and.b64  	%rd406, %rd405, -4294967296;
	setp.ne.s64 	%p47, %rd406, 0;
	@%p47 bra 	$L__BB346_9;
	cvt.u32.u64 	%r137, %rd10;
	cvt.u32.u64 	%r138, %rd514;
	div.u32 	%r139, %r138, %r137;
	mul.lo.s32 	%r140, %r139, %r137;
	sub.s32 	%r141, %r138, %r140;
	cvt.u64.u32 	%rd482, %r139;
	cvt.u64.u32 	%rd483, %r141;
	bra.uni 	$L__BB346_10;
$L__BB346_9:
	div.s64 	%rd482, %rd514, %rd10;
	mul.lo.s64 	%rd407, %rd482, %rd10;
	sub.s64 	%rd483, %rd514, %rd407;
$L__BB346_10:
	mad.lo.s64 	%rd25, %rd483, %rd17, %rd519;
	add.s32 	%r13, %r201, -2;
	mul.wide.u32 	%rd408, %r201, 8;
	add.s64 	%rd409, %rd2, %rd408;
	ld.global.u64 	%rd26, [%rd409];
	or.b64  	%rd410, %rd480, %rd26;
	and.b64  	%rd411, %rd410, -4294967296;
	setp.ne.s64 	%p48, %rd411, 0;
	@%p48 bra 	$L__BB346_12;
	cvt.u32.u64 	%r142, %rd26;
	cvt.u32.u64 	%r143, %rd480;
	div.u32 	%r144, %r143, %r142;
	mul.lo.s32 	%r145, %r144, %r142;
	sub.s32 	%r146, %r143, %r145;
	cvt.u64.u32 	%rd484, %r144;
	cvt.u64.u32 	%rd485, %r146;
	bra.uni 	$L__BB346_13;
$L__BB346_12:
	div.s64 	%rd484, %rd480, %rd26;
	mul.lo.s64 	%rd412, %rd484, %rd26;
	sub.s64 	%rd485, %rd480, %rd412;
$L__BB346_13:
	mul.wide.u32 	%rd413, %r201, 8;
	add.s64 	%rd414, %rd1, %rd413;
	ld.global.u64 	%rd33, [%rd414];
	mad.lo.s64 	%rd34, %rd33, %rd485, %rd18;
	or.b64  	%rd415, %rd482, %rd26;
	and.b64  	%rd416, %rd415, -4294967296;
	setp.ne.s64 	%p49, %rd416, 0;
	@%p49 bra 	$L__BB346_15;
	cvt.u32.u64 	%r147, %rd26;
	cvt.u32.u64 	%r148, %rd482;
	div.u32 	%r149, %r148, %r147;
	mul.lo.s32 	%r150, %r149, %r147;
	sub.s32 	%r151, %r148, %r150;
	cvt.u64.u32 	%rd486, %r149;
	cvt.u64.u32 	%rd487, %r151;
	bra.uni 	$L__BB346_16;
$L__BB346_15:
	div.s64 	%rd486, %rd482, %rd26;
	mul.lo.s64 	%rd417, %rd486, %rd26;
	sub.s64 	%rd487, %rd482, %rd417;
$L__BB346_16:
	mad.lo.s64 	%rd41, %rd487, %rd33, %rd25;
	add.s32 	%r14, %r201, -1;
	mul.wide.u32 	%rd418, %r14, 8;
	add.s64 	%rd419, %rd2, %rd418;
	ld.global.u64 	%rd42, [%rd419];
	or.b64  	%rd420, %rd484, %rd42;
	and.b64  	%rd421, %rd420, -4294967296;
	setp.ne.s64 	%p50, %rd421, 0;
	@%p50 bra 	$L__BB346_18;
	cvt.u32.u64 	%r152, %rd42;
	cvt.u32.u64 	%r153, %rd484;
	div.u32 	%r154, %r153, %r152;
	mul.lo.s32 	%r155, %r154, %r152;
	sub.s32 	%r156, %r153, %r155;
	cvt.u64.u32 	%rd488, %r154;
	cvt.u64.u32 	%rd489, %r156;
	bra.uni 	$L__BB346_19;
$L__BB346_18:
	div.s64 	%rd488, %rd484, %rd42;
	mul.lo.s64 	%rd422, %rd488, %rd42;
	sub.s64 	%rd489, %rd484, %rd422;
$L__BB346_19:
	mul.wide.u32 	%rd423, %r14, 8;
	add.s64 	%rd424, %rd1, %rd423;
	ld.global.u64 	%rd49, [%rd424];
	mad.lo.s64 	%rd50, %rd49, %rd489, %rd34;
	or.b64  	%rd425, %rd486, %rd42;
	and.b64  	%rd426, %rd425, -4294967296;
	setp.ne.s64 	%p51, %rd426, 0;
	@%p51 bra 	$L__BB346_21;
	cvt.u32.u64 	%r157, %rd42;
	cvt.u32.u64 	%r158, %rd486;
	div.u32 	%r159, %r158, %r157;
	mul.lo.s32 	%r160, %r159, %r157;
	sub.s32 	%r161, %r158, %r160;
	cvt.u64.u32 	%rd490, %r159;
	cvt.u64.u32 	%rd491, %r161;
	bra.uni 	$L__BB346_22;
$L__BB346_21:
	div.s64 	%rd490, %rd486, %rd42;
	mul.lo.s64 	%rd427, %rd490, %rd42;
	sub.s64 	%rd491, %rd486, %rd427;
$L__BB346_22:
	mad.lo.s64 	%rd57, %rd491, %rd49, %rd41;
	mul.wide.u32 	%rd428, %r13, 8;
	add.s64 	%rd429, %rd2, %rd428;
	ld.global.u64 	%rd58, [%rd429];
	or.b64  	%rd430, %rd488, %rd58;
	and.b64  	%rd431, %rd430, -4294967296;
	setp.ne.s64 	%p52, %rd431, 0;
	@%p52 bra 	$L__BB346_24;
	cvt.u32.u64 	%r162, %rd58;
	cvt.u32.u64 	%r163, %rd488;
	div.u32 	%r164, %r163, %r162;
	mul.lo.s32 	%r165, %r164, %r162;
	sub.s32 	%r166, %r163, %r165;
	cvt.u64.u32 	%rd515, %r164;
	cvt.u64.u32 	%rd493, %r166;
	bra.uni 	$L__BB346_25;
$L__BB346_24:
	div.s64 	%rd515, %rd488, %rd58;
	mul.lo.s64 	%rd432, %rd515, %rd58;
	sub.s64 	%rd493, %rd488, %rd432;
$L__BB346_25:
	mul.wide.u32 	%rd433, %r13, 8;
	add.s64 	%rd434, %rd1, %rd433;
	ld.global.u64 	%rd65, [%rd434];
	mad.lo.s64 	%rd518, %rd65, %rd493, %rd50;
	or.b64  	%rd435, %rd490, %rd58;
	and.b64  	%rd436, %rd435, -4294967296;
	setp.ne.s64 	%p53, %rd436, 0;
	@%p53 bra 	$L__BB346_27;
	cvt.u32.u64 	%r167, %rd58;
	cvt.u32.u64 	%r168, %rd490;
	div.u32 	%r169, %r168, %r167;
	mul.lo.s32 	%r170, %r169, %r167;
	sub.s32 	%r171, %r168, %r170;
	cvt.u64.u32 	%rd514, %r169;
	cvt.u64.u32 	%rd495, %r171;
	bra.uni 	$L__BB346_28;
$L__BB346_27:
	div.s64 	%rd514, %rd490, %rd58;
	mul.lo.s64 	%rd437, %rd514, %rd58;
	sub.s64 	%rd495, %rd490, %rd437;
$L__BB346_28:
	mad.lo.s64 	%rd519, %rd495, %rd65, %rd57;
	add.s32 	%r201, %r201, -4;
	add.s32 	%r200, %r200, 4;
	setp.ne.s32 	%p54, %r200, 0;
	@%p54 bra 	$L__BB346_4;
	add.s32 	%r203, %r201, 1;
$L__BB346_30:
	and.b32  	%r19, %r6, 3;
	setp.eq.s32 	%p55, %r19, 0;
	@%p55 bra 	$L__BB346_53;
	setp.eq.s32 	%p56, %r19, 1;
	@%p56 bra 	$L__BB346_45;
	mul.wide.u32 	%rd439, %r203, 8;
	add.s64 	%rd440, %rd2, %rd439;
	ld.global.u64 	%rd80, [%rd440];
	or.b64  	%rd441, %rd515, %rd80;
	and.b64  	%rd442, %rd441, -4294967296;
	setp.ne.s64 	%p57, %rd442, 0;
	@%p57 bra 	$L__BB346_34;
	cvt.u32.u64 	%r172, %rd80;
	cvt.u32.u64 	%r173, %rd515;
	div.u32 	%r174, %r173, %r172;
	mul.lo.s32 	%r175, %r174, %r172;
	sub.s32 	%r176, %r173, %r175;
	cvt.u64.u32 	%rd502, %r174;
	cvt.u64.u32 	%rd503, %r176;
	bra.uni 	$L__BB346_35;
$L__BB346_34:
	div.s64 	%rd502, %rd515, %rd80;
	mul.lo.s64 	%rd443, %rd502, %rd80;
	sub.s64 	%rd503, %rd515, %rd443;
$L__BB346_35:
	add.s64 	%rd445, %rd1, %rd439;
	ld.global.u64 	%rd87, [%rd445];
	mad.lo.s64 	%rd88, %rd87, %rd503, %rd518;
	or.b64  	%rd446, %rd514, %rd80;
	and.b64  	%rd447, %rd446, -4294967296;
	setp.ne.s64 	%p58, %rd447, 0;
	@%p58 bra 	$L__BB346_37;
	cvt.u32.u64 	%r177, %rd80;
	cvt.u32.u64 	%r178, %rd514;
	div.u32 	%r179, %r178, %r177;
	mul.lo.s32 	%r180, %r179, %r177;
	sub.s32 	%r181, %r178, %r180;
	cvt.u64.u32 	%rd504, %r179;
	cvt.u64.u32 	%rd505, %r181;
	bra.uni 	$L__BB346_38;
$L__BB346_37:
	div.s64 	%rd504, %rd514, %rd80;
	mul.lo.s64 	%rd448, %rd504, %rd80;
	sub.s64 	%rd505, %rd514, %rd448;
$L__BB346_38:
	mad.lo.s64 	%rd95, %rd505, %rd87, %rd519;
	add.s32 	%r20, %r203, -1;
	mul.wide.u32 	%rd449, %r20, 8;
	add.s64 	%rd450, %rd2, %rd449;
	ld.global.u64 	%rd96, [%rd450];
	or.b64  	%rd451, %rd502, %rd96;
	and.b64  	%rd452, %rd451, -4294967296;
	setp.ne.s64 	%p59, %rd452, 0;
	@%p59 bra 	$L__BB346_40;
	cvt.u32.u64 	%r182, %rd96;
	cvt.u32.u64 	%r183, %rd502;
	div.u32 	%r184, %r183, %r182;
	mul.lo.s32 	%r185, %r184, %r182;
	sub.s32 	%r186, %r183, %r185;
	cvt.u64.u32 	%rd515, %r184;
	cvt.u64.u32 	%rd507, %r186;
	bra.uni 	$L__BB346_41;
$L__BB346_40:
	div.s64 	%rd515, %rd502, %rd96;
	mul.lo.s64 	%rd453, %rd515, %rd96;
	sub.s64 	%rd507, %rd502, %rd453;
$L__BB346_41:
	add.s64 	%rd455, %rd1, %rd449;
	ld.global.u64 	%rd103, [%rd455];
	mad.lo.s64 	%rd518, %rd103, %rd507, %rd88;
	or.b64  	%rd456, %rd504, %rd96;
	and.b64  	%rd457, %rd456, -4294967296;
	setp.ne.s64 	%p60, %rd457, 0;
	@%p60 bra 	$L__BB346_43;
	cvt.u32.u64 	%r187, %rd96;
	cvt.u32.u64 	%r188, %rd504;
	div.u32 	%r189, %r188, %r187;
	mul.lo.s32 	%r190, %r189, %r187;
	sub.s32 	%r191, %r188, %r190;
	cvt.u64.u32 	%rd514, %r189;
	cvt.u64.u32 	%rd509, %r191;
	bra.uni 	$L__BB346_44;
$L__BB346_43:
	div.s64 	%rd514, %rd504, %rd96;
	mul.lo.s64 	%rd458, %rd514, %rd96;
	sub.s64 	%rd509, %rd504, %rd458;
$L__BB346_44:
	mad.lo.s64 	%rd519, %rd509, %rd103, %rd95;
	add.s32 	%r203, %r203, -2;
$L__BB346_45:
	and.b32  	%r192, %r6, 1;
	setp.eq.b32 	%p61, %r192, 1;
	not.pred 	%p62, %p61;
	@%p62 bra 	$L__BB346_53;
	mul.wide.u32 	%rd459, %r203, 8;
	add.s64 	%rd460, %rd2, %rd459;
	ld.global.u64 	%rd118, [%rd460];
	or.b64  	%rd461, %rd515, %rd118;
	and.b64  	%rd462, %rd461, -4294967296;
	setp.ne.s64 	%p63, %rd462, 0;
	@%p63 bra 	$L__BB346_48;
	cvt.u32.u64 	%r193, %rd118;
	cvt.u32.u64 	%r194, %rd515;
	rem.u32 	%r195, %r194, %r193;
	cvt.u64.u32 	%rd516, %r195;
	bra.uni 	$L__BB346_49;
$L__BB346_48:
	rem.s64 	%rd516, %rd515, %rd118;
$L__BB346_49:
	add.s64 	%rd464, %rd1, %rd459;
	ld.global.u64 	%rd122, [%rd464];
	mad.lo.s64 	%rd518, %rd122, %rd516, %rd518;
	or.b64  	%rd465, %rd514, %rd118;
	and.b64  	%rd466, %rd465, -4294967296;
	setp.ne.s64 	%p64, %rd466, 0;
	@%p64 bra 	$L__BB346_51;
	cvt.u32.u64 	%r196, %rd118;
	cvt.u32.u64 	%r197, %rd514;
	rem.u32 	%r198, %r197, %r196;
	cvt.u64.u32 	%rd517, %r198;
	bra.uni 	$L__BB346_52;
$L__BB346_51:
	rem.s64 	%rd517, %rd514, %rd118;
$L__BB346_52:
	mad.lo.s64 	%rd519, %rd517, %rd122, %rd519;
$L__BB346_53:
	shl.b64 	%rd467, %rd518, 3;
	add.s64 	%rd468, %rd3, %rd467;
	ld.global.u64 	%rd469, [%rd468];
	setp.ne.s64 	%p66, %rd469, 0;
	mov.pred 	%p86, -1;
	@%p66 bra 	$L__BB346_55;
	shl.b64 	%rd470, %rd519, 3;
	add.s64 	%rd471, %rd3, %rd470;
	ld.global.u64 	%rd472, [%rd471];
	setp.ne.s64 	%p86, %rd472, 0;
$L__BB346_55:
	selp.u16 	%rs3, 1, 0, %p86;
	st.shared.u8 	[%r5], %rs3;
	bra.uni 	$L__BB346_116;
$L__BB346_56:
	cvt.u64.u32 	%rd551, %r4;
	setp.le.u64 	%p18, %rd262, %rd551;
	@%p18 bra 	$L__BB346_116;
	cvt.u32.u64 	%r23, %rd261;
	add.s32 	%r207, %r23, -1;
	setp.lt.s32 	%p19, %r207, 0;
	mov.b64 	%rd560, 0;
	@%p19 bra 	$L__BB346_115;
	and.b32  	%r25, %r23, 7;
	setp.lt.u32 	%p20, %r207, 7;
	mov.b64 	%rd560, 0;
	@%p20 bra 	$L__BB346_86;
	add.s32 	%r205, %r23, -4;
	and.b32  	%r56, %r23, -8;
	neg.s32 	%r204, %r56;
	mov.b64 	%rd560, 0;
$L__BB346_60:
	.pragma "nounroll";
	add.s32 	%r30, %r205, 3;
	mul.wide.u32 	%rd270, %r30, 8;
	add.s64 	%rd271, %rd2, %rd270;
	ld.global.u64 	%rd133, [%rd271];
	or.b64  	%rd272, %rd551, %rd133;
	and.b64  	%rd273, %rd272, -4294967296;
	setp.ne.s64 	%p21, %rd273, 0;
	@%p21 bra 	$L__BB346_62;
	cvt.u32.u64 	%r57, %rd133;
	cvt.u32.u64 	%r58, %rd551;
	div.u32 	%r59, %r58, %r57;
	mul.lo.s32 	%r60, %r59, %r57;
	sub.s32 	%r61, %r58, %r60;
	cvt.u64.u32 	%rd522, %r59;
	cvt.u64.u32 	%rd523, %r61;
	bra.uni 	$L__BB346_63;
$L__BB346_62:
	div.s64 	%rd522, %rd551, %rd133;
	mul.lo.s64 	%rd274, %rd522, %rd133;
	sub.s64 	%rd523, %rd551, %rd274;
$L__BB346_63:
	add.s64 	%rd276, %rd1, %rd270;
	ld.global.u64 	%rd277, [%rd276];
	mad.lo.s64 	%rd140, %rd277, %rd523, %rd560;
	add.s32 	%r31, %r205, 2;
	mul.wide.u32 	%rd278, %r31, 8;
	add.s64 	%rd279, %rd2, %rd278;
	ld.global.u64 	%rd141, [%rd279];
	or.b64  	%rd280, %rd522, %rd141;
	and.b64  	%rd281, %rd280, -4294967296;
	setp.ne.s64 	%p22, %rd281, 0;
	@%p22 bra 	$L__BB346_65;
	cvt.u32.u64 	%r62, %rd141;
	cvt.u32.u64 	%r63, %rd522;
	div.u32 	%r64, %r63, %r62;
	mul.lo.s32 	%r65, %r64, %r62;
	sub.s32 	%r66, %r63, %r65;
	cvt.u64.u32 	%rd524, %r64;
	cvt.u64.u32 	%rd525, %r66;
	bra.uni 	$L__BB346_66;
$L__BB346_65:
	div.s64 	%rd524, %rd522, %rd141;
	mul.lo.s64 	%rd282, %rd524, %rd141;
	sub.s64 	%rd525, %rd522, %rd282;
$L__BB346_66:
	add.s64 	%rd284, %rd1, %rd278;
	ld.global.u64 	%rd285, [%rd284];
	mad.lo.s64 	%rd148, %rd285, %rd525, %rd140;
	add.s32 	%r32, %r205, 1;
	mul.wide.u32 	%rd286, %r32, 8;
	add.s64 	%rd287, %rd2, %rd286;
	ld.global.u64 	%rd149, [%rd287];
	or.b64  	%rd288, %rd524, %rd149;
	and.b64  	%rd289, %rd288, -4294967296;
	setp.ne.s64 	%p23, %rd289, 0;
	@%p23 bra 	$L__BB346_68;
	cvt.u32.u64 	%r67, %rd149;
	cvt.u32.u64 	%r68, %rd524;
	div.u32 	%r69, %r68, %r67;
	mul.lo.s32 	%r70, %r69, %r67;
	sub.s32 	%r71, %r68, %r70;
	cvt.u64.u32 	%rd526, %r69;
	cvt.u64.u32 	%rd527, %r71;
	bra.uni 	$L__BB346_69;
$L__BB346_68:
	div.s64 	%rd526, %rd524, %rd149;
	mul.lo.s64 	%rd290, %rd526, %rd149;
	sub.s64 	%rd527, %rd524, %rd290;
$L__BB346_69:
	add.s64 	%rd292, %rd1, %rd286;
	ld.global.u64 	%rd293, [%rd292];
	mad.lo.s64 	%rd156, %rd293, %rd527, %rd148;
	add.s32 	%r33, %r205, -4;
	mul.wide.u32 	%rd294, %r205, 8;
	add.s64 	%rd295, %rd2, %rd294;
	ld.global.u64 	%rd157, [%rd295];
	or.b64  	%rd296, %rd526, %rd157;
	and.b64  	%rd297, %rd296, -4294967296;
	setp.ne.s64 	%p24, %rd297, 0;
	@%p24 bra 	$L__BB346_71;
	cvt.u32.u64 	%r72, %rd157;
	cvt.u32.u64 	%r73, %rd526;
	div.u32 	%r74, %r73, %r72;
	mul.lo.s32 	%r75, %r74, %r72;
	sub.s32 	%r76, %r73, %r75;
	cvt.u64.u32 	%rd528, %r74;
	cvt.u64.u32 	%rd529, %r76;
	bra.uni 	$L__BB346_72;
$L__BB346_71:
	div.s64 	%rd528, %rd526, %rd157;
	mul.lo.s64 	%rd298, %rd528, %rd157;
	sub.s64 	%rd529, %rd526, %rd298;
$L__BB346_72:
	add.s64 	%rd300, %rd1, %rd294;
	ld.global.u64 	%rd301, [%rd300];
	mad.lo.s64 	%rd164, %rd301, %rd529, %rd156;
	add.s32 	%r34, %r205, -1;
	mul.wide.u32 	%rd302, %r34, 8;
	add.s64 	%rd303, %rd2, %rd302;
	ld.global.u64 	%rd165, [%rd303];
	or.b64  	%rd304, %rd528, %rd165;
	and.b64  	%rd305, %rd304, -4294967296;
	setp.ne.s64 	%p25, %rd305, 0;
	@%p25 bra 	$L__BB346_74;
	cvt.u32.u64 	%r77, %rd165;
	cvt.u32.u64 	%r78, %rd528;
	div.u32 	%r79, %r78, %r77;
	mul.lo.s32 	%r80, %r79, %r77;
	sub.s32 	%r81, %r78, %r80;
	cvt.u64.u32 	%rd530, %r79;
	cvt.u64.u32 	%rd531, %r81;
	bra.uni 	$L__BB346_75;
$L__BB346_74:
	div.s64 	%rd530, %rd528, %rd165;
	mul.lo.s64 	%rd306, %rd530, %rd165;
	sub.s64 	%rd531, %rd528, %rd306;
$L__BB346_75:
	add.s64 	%rd308, %rd1, %rd302;
	ld.global.u64 	%rd309, [%rd308];
	mad.lo.s64 	%rd172, %rd309, %rd531, %rd164;
	add.s32 	%r35, %r205, -2;
	mul.wide.u32 	%rd310, %r35, 8;
	add.s64 	%rd311, %rd2, %rd310;
	ld.global.u64 	%rd173, [%rd311];
	or.b64  	%rd312, %rd530, %rd173;
	and.b64  	%rd313, %rd312, -4294967296;
	setp.ne.s64 	%p26, %rd313, 0;
	@%p26 bra 	$L__BB346_77;
	cvt.u32.u64 	%r82, %rd173;
	cvt.u32.u64 	%r83, %rd530;
	div.u32 	%r84, %r83, %r82;
	mul.lo.s32 	%r85, %r84, %r82;
	sub.s32 	%r86, %r83, %r85;
	cvt.u64.u32 	%rd532, %r84;
	cvt.u64.u32 	%rd533, %r86;
	bra.uni 	$L__BB346_78;
$L__BB346_77:
	div.s64 	%rd532, %rd530, %rd173;
	mul.lo.s64 	%rd314, %rd532, %rd173;
	sub.s64 	%rd533, %rd530, %rd314;
$L__BB346_78:
	add.s64 	%rd316, %rd1, %rd310;
	ld.global.u64 	%rd317, [%rd316];
	mad.lo.s64 	%rd180, %rd317, %rd533, %rd172;
	add.s32 	%r36, %r205, -3;
	mul.wide.u32 	%rd318, %r36, 8;
	add.s64 	%rd319, %rd2, %rd318;
	ld.global.u64 	%rd181, [%rd319];
	or.b64  	%rd320, %rd532, %rd181;
	and.b64  	%rd321, %rd320, -4294967296;
	setp.ne.s64 	%p27, %rd321, 0;
	@%p27 bra 	$L__BB346_80;
	cvt.u32.u64 	%r87, %rd181;
	cvt.u32.u64 	%r88, %rd532;
	div.u32 	%r89, %r88, %r87;
	mul.lo.s32 	%r90, %r89, %r87;
	sub.s32 	%r91, %r88, %r90;
	cvt.u64.u32 	%rd534, %r89;
	cvt.u64.u32 	%rd535, %r91;
	bra.uni 	$L__BB346_81;
$L__BB346_80:
	div.s64 	%rd534, %rd532, %rd181;
	mul.lo.s64 	%rd322, %rd534, %rd181;
	sub.s64 	%rd535, %rd532, %rd322;
$L__BB346_81:
	add.s64 	%rd324, %rd1, %rd318;
	ld.global.u64 	%rd325, [%rd324];
	mad.lo.s64 	%rd188, %rd325, %rd535, %rd180;
	mul.wide.u32 	%rd326, %r33, 8;
	add.s64 	%rd327, %rd2, %rd326;
	ld.global.u64 	%rd189, [%rd327];
	or.b64  	%rd328, %rd534, %rd189;
	and.b64  	%rd329, %rd328, -4294967296;
	setp.ne.s64 	%p28, %rd329, 0;
	@%p28 bra 	$L__BB346_83;
	cvt.u32.u64 	%r92, %rd189;
	cvt.u32.u64 	%r93, %rd534;
	div.u32 	%r94, %r93, %r92;
	mul.lo.s32 	%r95, %r94, %r92;
	sub.s32 	%r96, %r93, %r95;
	cvt.u64.u32 	%rd551, %r94;
	cvt.u64.u32 	%rd537, %r96;
	bra.uni 	$L__BB346_84;
$L__BB346_83:
	div.s64 	%rd551, %rd534, %rd189;
	mul.lo.s64 	%rd330, %rd551, %rd189;
	sub.s64 	%rd537, %rd534, %rd330;
$L__BB346_84:
	add.s64 	%rd332, %rd1, %rd326;
	ld.global.u64 	%rd333, [%rd332];
	mad.lo.s64 	%rd560, %rd333, %rd537, %rd188;
	add.s32 	%r205, %r205, -8;
	add.s32 	%r204, %r204, 8;
	setp.ne.s32 	%p29, %r204, 0;
	@%p29 bra 	$L__BB346_60;
	add.s32 	%r207, %r205, 3;
$L__BB346_86:
	setp.eq.s32 	%p30, %r25, 0;
	@%p30 bra 	$L__BB346_115;
	and.b32  	%r41, %r23, 3;
	setp.lt.u32 	%p31, %r25, 4;
	@%p31 bra 	$L__BB346_101;
	mul.wide.u32 	%rd335, %r207, 8;
	add.s64 	%rd336, %rd2, %rd335;
	ld.global.u64 	%rd200, [%rd336];
	or.b64  	%rd337, %rd551, %rd200;
	and.b64  	%rd338, %rd337, -4294967296;
	setp.ne.s64 	%p32, %rd338, 0;
	@%p32 bra 	$L__BB346_90;
	cvt.u32.u64 	%r97, %rd200;
	cvt.u32.u64 	%r98, %rd551;
	div.u32 	%r99, %r98, %r97;
	mul.lo.s32 	%r100, %r99, %r97;
	sub.s32 	%r101, %r98, %r100;
	cvt.u64.u32 	%rd541, %r99;
	cvt.u64.u32 	%rd542, %r101;
	bra.uni 	$L__BB346_91;
$L__BB346_90:
	div.s64 	%rd541, %rd551, %rd200;
	mul.lo.s64 	%rd339, %rd541, %rd200;
	sub.s64 	%rd542, %rd551, %rd339;
$L__BB346_91:
	add.s64 	%rd341, %rd1, %rd335;
	ld.global.u64 	%rd342, [%rd341];
	mad.lo.s64 	%rd207, %rd342, %rd542, %rd560;
	add.s32 	%r42, %r207, -1;
	mul.wide.u32 	%rd343, %r42, 8;
	add.s64 	%rd344, %rd2, %rd343;
	ld.global.u64 	%rd208, [%rd344];
	or.b64  	%rd345, %rd541, %rd208;
	and.b64  	%rd346, %rd345, -4294967296;
	setp.ne.s64 	%p33, %rd346, 0;
	@%p33 bra 	$L__BB346_93;
	cvt.u32.u64 	%r102, %rd208;
	cvt.u32.u64 	%r103, %rd541;
	div.u32 	%r104, %r103, %r102;
	mul.lo.s32 	%r105, %r104, %r102;
	sub.s32 	%r106, %r103, %r105;
	cvt.u64.u32 	%rd543, %r104;
	cvt.u64.u32 	%rd544, %r106;
	bra.uni 	$L__BB346_94;
$L__BB346_93:
	div.s64 	%rd543, %rd541, %rd208;
	mul.lo.s64 	%rd347, %rd543, %rd208;
	sub.s64 	%rd544, %rd541, %rd347;
$L__BB346_94:
	add.s64 	%rd349, %rd1, %rd343;
	ld.global.u64 	%rd350, [%rd349];
	mad.lo.s64 	%rd215, %rd350, %rd544, %rd207;
	add.s32 	%r43, %r207, -2;
	mul.wide.u32 	%rd351, %r43, 8;
	add.s64 	%rd352, %rd2, %rd351;
	ld.global.u64 	%rd216, [%rd352];
	or.b64  	%rd353, %rd543, %rd216;
	and.b64  	%rd354, %rd353, -4294967296;
	setp.ne.s64 	%p34, %rd354, 0;
	@%p34 bra 	$L__BB346_96;
	cvt.u32.u64 	%r107, %rd216;
	cvt.u32.u64 	%r108, %rd543;
	div.u32 	%r109, %r108, %r107;
	mul.lo.s32 	%r110, %r109, %r107;
	sub.s32 	%r111, %r108, %r110;
	cvt.u64.u32 	%rd545, %r109;
	cvt.u64.u32 	%rd546, %r111;
	bra.uni 	$L__BB346_97;
$L__BB346_96:
	div.s64 	%rd545, %rd543, %rd216;
	mul.lo.s64 	%rd355, %rd545, %rd216;
	sub.s64 	%rd546, %rd543, %rd355;
$L__BB346_97:
	add.s64 	%rd357, %rd1, %rd351;
	ld.global.u64 	%rd358, [%rd357];
	mad.lo.s64 	%rd223, %rd358, %rd546, %rd215;
	add.s32 	%r44, %r207, -3;
	mul.wide.u32 	%rd359, %r44, 8;
	add.s64 	%rd360, %rd2, %rd359;
	ld.global.u64 	%rd224, [%rd360];
	or.b64  	%rd361, %rd545, %rd224;
	and.b64  	%rd362, %rd361, -4294967296;
	setp.ne.s64 	%p35, %rd362, 0;
	@%p35 bra 	$L__BB346_99;
	cvt.u32.u64 	%r112, %rd224;
	cvt.u32.u64 	%r113, %rd545;
	div.u32 	%r114, %r113, %r112;
	mul.lo.s32 	%r115, %r114, %r112;
	sub.s32 	%r116, %r113, %r115;
	cvt.u64.u32 	%rd551, %r114;
	cvt.u64.u32 	%rd548, %r116;
	bra.uni 	$L__BB346_100;
$L__BB346_99:
	div.s64 	%rd551, %rd545, %rd224;
	mul.lo.s64 	%rd363, %rd551, %rd224;
	sub.s64 	%rd548, %rd545, %rd363;
$L__BB346_100:
	add.s64 	%rd365, %rd1, %rd359;
	ld.global.u64 	%rd366, [%rd365];
	mad.lo.s64 	%rd560, %rd366, %rd548, %rd223;
	add.s32 	%r207, %r207, -4;
$L__BB346_101:
	setp.eq.s32 	%p36, %r41, 0;
	@%p36 bra 	$L__BB346_115;
	setp.eq.s32 	%p37, %r41, 1;
	@%p37 bra 	$L__BB346_110;
	mul.wide.u32 	%rd368, %r207, 8;
	add.s64 	%rd369, %rd2, %rd368;
	ld.global.u64 	%rd235, [%rd369];
	or.b64  	%rd370, %rd551, %rd235;
	and.b64  	%rd371, %rd370, -4294967296;
	setp.ne.s64 	%p38, %rd371, 0;
	@%p38 bra 	$L__BB346_105;
	cvt.u32.u64 	%r117, %rd235;
	cvt.u32.u64 	%r118, %rd551;
	div.u32 	%r119, %r118, %r117;
	mul.lo.s32 	%r120, %r119, %r117;
	sub.s32 	%r121, %r118, %r120;
	cvt.u64.u32 	%rd552, %r119;
	cvt.u64.u32 	%rd553, %r121;
	bra.uni 	$L__BB346_106;
$L__BB346_105:
	div.s64 	%rd552, %rd551, %rd235;
	mul.lo.s64 	%rd372, %rd552, %rd235;
	sub.s64 	%rd553, %rd551, %rd372;
$L__BB346_106:
	add.s64 	%rd374, %rd1, %rd368;
	ld.global.u64 	%rd375, [%rd374];
	mad.lo.s64 	%rd242, %rd375, %rd553, %rd560;
	add.s32 	%r47, %r207, -1;
	mul.wide.u32 	%rd376, %r47, 8;
	add.s64 	%rd377, %rd2, %rd376;
	ld.global.u64 	%rd243, [%rd377];
	or.b64  	%rd378, %rd552, %rd243;
	and.b64  	%rd379, %rd378, -4294967296;
	setp.ne.s64 	%p39, %rd379, 0;
	@%p39 bra 	$L__BB346_108;
	cvt.u32.u64 	%r122, %rd243;
	cvt.u32.u64 	%r123, %rd552;
	div.u32 	%r124, %r123, %r122;
	mul.lo.s32 	%r125, %r124, %r122;
	sub.s32 	%r126, %r123, %r125;
	cvt.u64.u32 	%rd551, %r124;
	cvt.u64.u32 	%rd555, %r126;
	bra.uni 	$L__BB346_109;
$L__BB346_108:
	div.s64 	%rd551, %rd552, %rd243;
	mul.lo.s64 	%rd380, %rd551, %rd243;
	sub.s64 	%rd555, %rd552, %rd380;
$L__BB346_109:
	add.s64 	%rd382, %rd1, %rd376;
	ld.global.u64 	%rd383, [%rd382];
	mad.lo.s64 	%rd560, %rd383, %rd555, %rd242;
	add.s32 	%r207, %r207, -2;
$L__BB346_110:
	and.b32  	%r127, %r23, 1;
	setp.eq.b32 	%p40, %r127, 1;
	not.pred 	%p41, %p40;
	@%p41 bra 	$L__BB346_115;
	mul.wide.u32 	%rd384, %r207, 8;
	add.s64 	%rd385, %rd2, %rd384;
	ld.global.u64 	%rd254, [%rd385];
	or.b64  	%rd386, %rd551, %rd254;
	and.b64  	%rd387, %rd386, -4294967296;
	setp.ne.s64 	%p42, %rd387, 0;
	@%p42 bra 	$L__BB346_113;
	cvt.u32.u64 	%r128, %rd254;
	cvt.u32.u64 	%r129, %rd551;
	rem.u32 	%r130, %r129, %r128;
	cvt.u64.u32 	%rd559, %r130;
	bra.uni 	$L__BB346_114;
$L__BB346_113:
	rem.s64 	%rd559, %rd551, %rd254;
$L__BB346_114:
	add.s64 	%rd389, %rd1, %rd384;
	ld.global.u64 	%rd390, [%rd389];
	mad.lo.s64 	%rd560, %rd390, %rd559, %rd560;
$L__BB346_115:
	shl.b64 	%rd391, %rd560, 3;
	add.s64 	%rd392, %rd3, %rd391;
	ld.global.u64 	%rd393, [%rd392];
	setp.ne.s64 	%p43, %rd393, 0;
	selp.u16 	%rs2, 1, 0, %p43;
	st.shared.u8 	[%r5], %rs2;
$L__BB346_116:
	bar.sync 	0;
	setp.lt.u32 	%p67, %r209, 66;
	@%p67 bra 	$L__BB346_122;
$L__BB346_117:
	shr.u32 	%r51, %r209, 1;
	setp.ge.u32 	%p68, %r1, %r51;
	@%p68 bra 	$L__BB346_121;
	ld.shared.u8 	%rs4, [%r5];
	setp.ne.s16 	%p70, %rs4, 0;
	mov.pred 	%p87, -1;
	@%p70 bra 	$L__BB346_120;
	add.s32 	%r199, %r5, %r51;
	ld.shared.u8 	%rs5, [%r199];
	setp.ne.s16 	%p87, %rs5, 0;
$L__BB346_120:
	selp.u16 	%rs6, 1, 0, %p87;
	st.shared.u8 	[%r5], %rs6;
$L__BB346_121:
	bar.sync 	0;
	setp.gt.u32 	%p71, %r209, 131;
	mov.u32 	%r209, %r51;
	@%p71 bra 	$L__BB346_117;
$L__BB346_122:
	setp.gt.u32 	%p72, %r1, 31;
	@%p72 bra 	$L__BB346_137;
	ld.volatile.shared.u8 	%rs7, [%r5];
	setp.ne.s16 	%p74, %rs7, 0;
	mov.pred 	%p88, -1;
	@%p74 bra 	$L__BB346_125;
	ld.volatile.shared.u8 	%rs8, [%r5+32];
	setp.ne.s16 	%p88, %rs8, 0;
$L__BB346_125:
	selp.u16 	%rs9, 1, 0, %p88;
	st.volatile.shared.u8 	[%r5], %rs9;
	ld.volatile.shared.u8 	%rs10, [%r5];
	setp.ne.s16 	%p76, %rs10, 0;
	mov.pred 	%p89, -1;
	@%p76 bra 	$L__BB346_127;
	ld.volatile.shared.u8 	%rs11, [%r5+16];
	setp.ne.s16 	%p89, %rs11, 0;
$L__BB346_127:
	selp.u16 	%rs12, 1, 0, %p89;
	st.volatile.shared.u8 	[%r5], %rs12;
	ld.volatile.shared.u8 	%rs13, [%r5];
	setp.ne.s16 	%p78, %rs13, 0;
	mov.pred 	%p90, -1;
	@%p78 bra 	$L__BB346_129;
	ld.volatile.shared.u8 	%rs14, [%r5+8];
	setp.ne.s16 	%p90, %rs14, 0;
$L__BB346_129:
	selp.u16 	%rs15, 1, 0, %p90;
	st.volatile.shared.u8 	[%r5], %rs15;
	ld.volatile.shared.u8 	%rs16, [%r5];
	setp.ne.s16 	%p80, %rs16, 0;
	mov.pred 	%p91, -1;
	@%p80 bra 	$L__BB346_131;
	ld.volatile.shared.u8 	%rs17, [%r5+4];
	setp.ne.s16 	%p91, %rs17, 0;
$L__BB346_131:
	selp.u16 	%rs18, 1, 0, %p91;
	st.volatile.shared.u8 	[%r5], %rs18;
	ld.volatile.shared.u8 	%rs19, [%r5];
	setp.ne.s16 	%p82, %rs19, 0;
	mov.pred 	%p92, -1;
	@%p82 bra 	$L__BB346_133;
	ld.volatile.shared.u8 	%rs20, [%r5+2];
	setp.ne.s16 	%p92, %rs20, 0;
$L__BB346_133:
	selp.u16 	%rs21, 1, 0, %p92;
	st.volatile.shared.u8 	[%r5], %rs21;
	ld.volatile.shared.u8 	%rs22, [%r5];
	setp.ne.s16 	%p84, %rs22, 0;
	mov.pred 	%p93, -1;
	@%p84 bra 	$L__BB346_135;
	ld.volatile.shared.u8 	%rs23, [%r5+1];
	setp.ne.s16 	%p93, %rs23, 0;
$L__BB346_135:
	selp.u16 	%rs24, 1, 0, %p93;
	st.volatile.shared.u8 	[%r5], %rs24;
	setp.ne.s32 	%p85, %r1, 0;
	@%p85 bra 	$L__BB346_137;
	ld.shared.u8 	%rs25, [anysdata_i64];
	cvt.u64.u32 	%rd473, %r2;
	cvta.to.global.u64 	%rd474, %rd260;
	add.s64 	%rd475, %rd474, %rd473;
	st.global.u8 	[%rd475], %rs25;
$L__BB346_137:
	ret;

}
	// .globl	uncontiguous_cumulate_any_i64
.visible .entry uncontiguous_cumulate_any_i64(
	.param .u64 .ptr .align 1 uncontiguous_cumulate_any_i64_param_0,
	.param .u64 .ptr .align 1 uncontiguous_cumulate_any_i64_param_1,
	.param .u64 .ptr .align 1 uncontiguous_cumulate_any_i64_param_2,
	.param .u64 .ptr .align 1 uncontiguous_cumulate_any_i64_param_3,
	.param .u64 uncontiguous_cumulate_any_i64_param_4,
	.param .u64 uncontiguous_cumulate_any_i64_param_5
)
{
	.reg .pred 	%p<93>;
	.reg .b16 	%rs<28>;
	.reg .b32 	%r<210>;
	.reg .b64 	%rd<555>;

	ld.param.u64 	%rd260, [uncontiguous_cumulate_any_i64_param_0];
	ld.param.u64 	%rd263, [uncontiguous_cumulate_any_i64_param_1];
	ld.param.u64 	%rd264, [uncontiguous_cumulate_any_i64_param_2];
	ld.param.u64 	%rd265, [uncontiguous_cumulate_any_i64_param_3];
	ld.param.u64 	%rd261, [uncontiguous_cumulate_any_i64_param_4];
	ld.param.u64 	%rd262, [uncontiguous_cumulate_any_i64_param_5];
	cvta.to.global.u64 	%rd1, %rd265;
	cvta.to.global.u64 	%rd2, %rd264;
	cvta.to.global.u64 	%rd3, %rd263;
	mov.u32 	%r1, %tid.x;
	mov.u32 	%r2, %ctaid.x;
	mov.u32 	%r209, %ntid.x;
	mul.lo.s32 	%r52, %r2, %r209;
	shl.b32 	%r53, %r52, 1;
	add.s32 	%r4, %r53, %r1;
	mov.u32 	%r54, anysdata_i64;
	add.s32 	%r5, %r54, %r1;
	mov.b16 	%rs1, 0;
	st.shared.u8 	[%r5], %rs1;
	add.s32 	%r55, %r4, %r209;
	cvt.u64.u32 	%rd508, %r55;
	setp.le.u64 	%p17, %rd262, %rd508;
	@%p17 bra 	$L__BB347_56;
	cvt.u32.u64 	%r6, %rd261;
	add.s32 	%r203, %r6, -1;
	setp.lt.s32 	%p43, %r203, 0;
	mov.b64 	%rd512, 0;
	mov.u64 	%rd513, %rd512;
	@%p43 bra 	$L__BB347_53;
	cvt.u64.u32 	%rd509, %r4;
	setp.lt.u32 	%p44, %r203, 3;
	mov.b64 	%rd513, 0;
	mov.u64 	%rd512, %rd513;
	@%p44 bra 	$L__BB347_30;
	add.s32 	%r201, %r6, -2;
	and.b32  	%r131, %r6, -4;
	neg.s32 	%r200, %r131;
	mov.b64 	%rd513, 0;
$L__BB347_4:
	.pragma "nounroll";
	add.s32 	%r12, %r201, 1;
	mul.wide.u32 	%rd396, %r12, 8;
	add.s64 	%rd397, %rd2, %rd396;
	ld.global.u64 	%rd10, [%rd397];
	or.b64  	%rd398, %rd509, %rd10;
	and.b64  	%rd399, %rd398, -4294967296;
	setp.ne.s64 	%p45, %rd399, 0;
	@%p45 bra 	$L__BB347_6;
	cvt.u32.u64 	%r132, %rd10;
	cvt.u32.u64 	%r133, %rd509;
	div.u32 	%r134, %r133, %r132;
	mul.lo.s32 	%r135, %r134, %r132;
	sub.s32 	%r136, %r133, %r135;
	cvt.u64.u32 	%rd474, %r134;
	cvt.u64.u32 	%rd475, %r136;
	bra.uni 	$L__BB347_7;
$L__BB347_6:
	div.s64 	%rd474, %rd509, %rd10;
	mul.lo.s64 	%rd400, %rd474, %rd10;
	sub.s64 	%rd475, %rd509, %rd400;
$L__BB347_7:
	mul.wide.u32 	%rd401, %r12, 8;
	add.s64 	%rd402, %rd1, %rd401;
	ld.global.u64 	%rd17, [%rd402];
	mad.lo.s64 	%rd18, %rd17, %rd475, %rd512;
	or.b64  	%rd403, %rd508, %rd10;
	and.b64  	%rd404, %rd403, -4294967296;
	setp.ne.s64 	%p46, %rd404, 0;
	@%p46 bra 	$L__BB347_9;
	cvt.u32.u64 	%r137, %rd10;
	cvt.u32.u64 	%r138, %rd508;
	div.u32 	%r139, %r138, %r137;
	mul.lo.s32 	%r140, %r139, %r137;
	sub.s32 	%r141, %r138, %r140;
	cvt.u64.u32 	%rd476, %r139;
	cvt.u64.u32 	%rd477, %r141;
	bra.uni 	$L__BB347_10;
$L__BB347_9:
	div.s64 	%rd476, %rd508, %rd10;
	mul.lo.s64 	%rd405, %rd476, %rd10;
	sub.s64 	%rd477, %rd508, %rd405;
$L__BB347_10:
	mad.lo.s64 	%rd25, %rd477, %rd17, %rd513;
	add.s32 	%r13, %r201, -2;
	mul.wide.u32 	%rd406, %r201, 8;
	add.s64 	%rd407, %rd2, %rd406;
	ld.global.u64 	%rd26, [%rd407];
	or.b64  	%rd408, %rd474, %rd26;
	and.b64  	%rd409, %rd408, -4294967296;
	setp.ne.s64 	%p47, %rd409, 0;
	@%p47 bra 	$L__BB347_12;
	cvt.u32.u64 	%r142, %rd26;
	cvt.u32.u64 	%r143, %rd474;
	div.u32 	%r144, %r143, %r142;
	mul.lo.s32 	%r145, %r144, %r142;
	sub.s32 	%r146, %r143, %r145;
	cvt.u64.u32 	%rd478, %r144;
	cvt.u64.u32 	%rd479, %r146;
	bra.uni 	$L__BB347_13;
$L__BB347_12:
	div.s64 	%rd478, %rd474, %rd26;
	mul.lo.s64 	%rd410, %rd478, %rd26;
	sub.s64 	%rd479, %rd474, %rd410;
$L__BB347_13:
	mul.wide.u32 	%rd411, %r201, 8;
	add.s64 	%rd412, %rd1, %rd411;
	ld.global.u64 	%rd33, [%rd412];
	mad.lo.s64 	%rd34, %rd33, %rd479, %rd18;
	or.b64  	%rd413, %rd476, %rd26;
	and.b64  	%rd414, %rd413, -4294967296;
	setp.ne.s64 	%p48, %rd414, 0;
	@%p48 bra 	$L__BB347_15;
	cvt.u32.u64 	%r147, %rd26;
	cvt.u32.u64 	%r148, %rd476;
	div.u32 	%r149, %r148, %r147;
	mul.lo.s32 	%r150, %r149, %r147;
	sub.s32 	%r151, %r148, %r150;
	cvt.u64.u32 	%rd480, %r149;
	cvt.u64.u32 	%rd481, %r151;
	bra.uni 	$L__BB347_16;
$L__BB347_15:
	div.s64 	%rd480, %rd476, %rd26;
	mul.lo.s64 	%rd415, %rd480, %rd26;
	sub.s64 	%rd481, %rd476, %rd415;
$L__BB347_16:
	mad.lo.s64 	%rd41, %rd481, %rd33, %rd25;
	add.s32 	%r14, %r201, -1;
	mul.wide.u32 	%rd416, %r14, 8;
	add.s64 	%rd417, %rd2, %rd416;
	ld.global.u64 	%rd42, [%rd417];
	or.b64  	%rd418, %rd478, %rd42;
	and.b64  	%rd419, %rd418, -4294967296;
	setp.ne.s64 	%p49, %rd419, 0;
	@%p49 bra 	$L__BB347_18;
	cvt.u32.u64 	%r152, %rd42;
	cvt.u32.u64 	%r153, %rd478;
	div.u32 	%r154, %r153, %r152;
	mul.lo.s32 	%r155, %r154, %r152;
	sub.s32 	%r156, %r153, %r155;
	cvt.u64.u32 	%rd482, %r154;
	cvt.u64.u32 	%rd483, %r156;
	bra.uni 	$L__BB347_19;
$L__BB347_18:
	div.s64 	%rd482, %rd478, %rd42;
	mul.lo.s64 	%rd420, %rd482, %rd42;
	sub.s64 	%rd483, %rd478, %rd420;
$L__BB347_19:
	mul.wide.u32 	%rd421, %r14, 8;
	add.s64 	%rd422, %rd1, %rd421;
	ld.global.u64 	%rd49, [%rd422];
	mad.lo.s64 	%rd50, %rd49, %rd483, %rd34;
	or.b64  	%rd423, %rd480, %rd42;
	and.b64  	%rd424, %rd423, -4294967296;
	setp.ne.s64 	%p50, %rd424, 0;
	@%p50 bra 	$L__BB347_21;
	cvt.u32.u64 	%r157, %rd42;
	cvt.u32.u64 	%r158, %rd480;
	div.u32 	%r159, %r158, %r157;
	mul.lo.s32 	%r160, %r159, %r157;
	sub.s32 	%r161, %r158, %r160;
	cvt.u64.u32 	%rd484, %r159;
	cvt.u64.u32 	%rd485, %r161;
	bra.uni 	$L__BB347_22;
$L__BB347_21:
	div.s64 	%rd484, %rd480, %rd42;
	mul.lo.s64 	%rd425, %rd484, %rd42;
	sub.s64 	%rd485, %rd480, %rd425;
$L__BB347_22:
	mad.lo.s64 	%rd57, %rd485, %rd49, %rd41;
	mul.wide.u32 	%rd426, %r13, 8;
	add.s64 	%rd427, %rd2, %rd426;
	ld.global.u64 	%rd58, [%rd427];
	or.b64  	%rd428, %rd482, %rd58;
	and.b64  	%rd429, %rd428, -4294967296;
	setp.ne.s64 	%p51, %rd429, 0;
	@%p51 bra 	$L__BB347_24;
	cvt.u32.u64 	%r162, %rd58;
	cvt.u32.u64 	%r163, %rd482;
	div.u32 	%r164, %r163, %r162;
	mul.lo.s32 	%r165, %r164, %r162;
	sub.s32 	%r166, %r163, %r165;
	cvt.u64.u32 	%rd509, %r164;
	cvt.u64.u32 	%rd487, %r166;
	bra.uni 	$L__BB347_25;
$L__BB347_24:
	div.s64 	%rd509, %rd482, %rd58;
	mul.lo.s64 	%rd430, %rd509, %rd58;
	sub.s64 	%rd487, %rd482, %rd430;
$L__BB347_25:
	mul.wide.u32 	%rd431, %r13, 8;
	add.s64 	%rd432, %rd1, %rd431;
	ld.global.u64 	%rd65, [%rd432];
	mad.lo.s64 	%rd512, %rd65, %rd487, %rd50;
	or.b64  	%rd433, %rd484, %rd58;
	and.b64  	%rd434, %rd433, -4294967296;
	setp.ne.s64 	%p52, %rd434, 0;
	@%p52 bra 	$L__BB347_27;
	cvt.u32.u64 	%r167, %rd58;
	cvt.u32.u64 	%r168, %rd484;
	div.u32 	%r169, %r168, %r167;
	mul.lo.s32 	%r170, %r169, %r167;
	sub.s32 	%r171, %r168, %r170;
	cvt.u64.u32 	%rd508, %r169;
	cvt.u64.u32 	%rd489, %r171;
	bra.uni 	$L__BB347_28;
$L__BB347_27:
	div.s64 	%rd508, %rd484, %rd58;
	mul.lo.s64 	%rd435, %rd508, %rd58;
	sub.s64 	%rd489, %rd484, %rd435;
$L__BB347_28:
	mad.lo.s64 	%rd513, %rd489, %rd65, %rd57;
	add.s32 	%r201, %r201, -4;
	add.s32 	%r200, %r200, 4;
	setp.ne.s32 	%p53, %r200, 0;
	@%p53 bra 	$L__BB347_4;
	add.s32 	%r203, %r201, 1;
$L__BB347_30:
	and.b32  	%r19, %r6, 3;
	setp.eq.s32 	%p54, %r19, 0;
	@%p54 bra 	$L__BB347_53;
	setp.eq.s32 	%p55, %r19, 1;
	@%p55 bra 	$L__BB347_45;
	mul.wide.u32 	%rd437, %r203, 8;
	add.s64 	%rd438, %rd2, %rd437;
	ld.global.u64 	%rd80, [%rd438];
	or.b64  	%rd439, %rd509, %rd80;
	and.b64  	%rd440, %rd439, -4294967296;
	setp.ne.s64 	%p56, %rd440, 0;
	@%p56 bra 	$L__BB347_34;
	cvt.u32.u64 	%r172, %rd80;
	cvt.u32.u64 	%r173, %rd509;
	div.u32 	%r174, %r173, %r172;
	mul.lo.s32 	%r175, %r174, %r172;
	sub.s32 	%r176, %r173, %r175;
	cvt.u64.u32 	%rd496, %r174;
	cvt.u64.u32 	%rd497, %r176;
	bra.uni 	$L__BB347_35;
$L__BB347_34:
	div.s64 	%rd496, %rd509, %rd80;
	mul.lo.s64 	%rd441, %rd496, %rd80;
	sub.s64 	%rd497, %rd509, %rd441;
$L__BB347_35:
	add.s64 	%rd443, %rd1, %rd437;
	ld.global.u64 	%rd87, [%rd443];
	mad.lo.s64 	%rd88, %rd87, %rd497, %rd512;
	or.b64  	%rd444, %rd508, %rd80;
	and.b64  	%rd445, %rd444, -4294967296;
	setp.ne.s64 	%p57, %rd445, 0;
	@%p57 bra 	$L__BB347_37;
	cvt.u32.u64 	%r177, %rd80;
	cvt.u32.u64 	%r178, %rd508;
	div.u32 	%r179, %r178, %r177;
	mul.lo.s32 	%r180, %r179, %r177;
	sub.s32 	%r181, %r178, %r180;
	cvt.u64.u32 	%rd498, %r179;
	cvt.u64.u32 	%rd499, %r181;
	bra.uni 	$L__BB347_38;
$L__BB347_37:
	div.s64 	%rd498, %rd508, %rd80;
	mul.lo.s64 	%rd446, %rd498, %rd80;
	sub.s64 	%rd499, %rd508, %rd446;
$L__BB347_38:
	mad.lo.s64 	%rd95, %rd499, %rd87, %rd513;
	add.s32 	%r20, %r203, -1;
	mul.wide.u32 	%rd447, %r20, 8;
	add.s64 	%rd448, %rd2, %rd447;
	ld.global.u64 	%rd96, [%rd448];
	or.b64  	%rd449, %rd496, %rd96;
	and.b64  	%rd450, %rd449, -4294967296;
	setp.ne.s64 	%p58, %rd450, 0;
	@%p58 bra 	$L__BB347_40;
	cvt.u32.u64 	%r182, %rd96;
	cvt.u32.u64 	%r183, %rd496;
	div.u32 	%r184, %r183, %r182;
	mul.lo.s32 	%r185, %r184, %r182;
	sub.s32 	%r186, %r183, %r185;
	cvt.u64.u32 	%rd509, %r184;
	cvt.u64.u32 	%rd501, %r186;
	bra.uni 	$L__BB347_41;
$L__BB347_40:
	div.s64 	%rd509, %rd496, %rd96;
	mul.lo.s64 	%rd451, %rd509, %rd96;
	sub.s64 	%rd501, %rd496, %rd451;
$L__BB347_41:
	add.s64 	%rd453, %rd1, %rd447;
	ld.global.u64 	%rd103, [%rd453];
	mad.lo.s64 	%rd512, %rd103, %rd501, %rd88;
	or.b64  	%rd454, %rd498, %rd96;
	and.b64  	%rd455, %rd454, -4294967296;
	setp.ne.s64 	%p59, %rd455, 0;
	@%p59 bra 	$L__BB347_43;
	cvt.u32.u64 	%r187, %rd96;
	cvt.u32.u64 	%r188, %rd498;
	div.u32 	%r189, %r188, %r187;
	mul.lo.s32 	%r190, %r189, %r187;
	sub.s32 	%r191, %r188, %r190;
	cvt.u64.u32 	%rd508, %r189;
	cvt.u64.u32 	%rd503, %r191;
	bra.uni 	$L__BB347_44;
$L__BB347_43:
	div.s64 	%rd508, %rd498, %rd96;
	mul.lo.s64 	%rd456, %rd508, %rd96;
	sub.s64 	%rd503, %rd498, %rd456;
$L__BB347_44:
	mad.lo.s64 	%rd513, %rd503, %rd103, %rd95;
	add.s32 	%r203, %r203, -2;
$L__BB347_45:
	and.b32  	%r192, %r6, 1;
	setp.eq.b32 	%p60, %r192, 1;
	not.pred 	%p61, %p60;
	@%p61 bra 	$L__BB347_53;
	mul.wide.u32 	%rd457, %r203, 8;
	add.s64 	%rd458, %rd2, %rd457;
	ld.global.u64 	%rd118, [%rd458];
	or.b64  	%rd459, %rd509, %rd118;
	and.b64  	%rd460, %rd459, -4294967296;
	setp.ne.s64 	%p62, %rd460, 0;
	@%p62 bra 	$L__BB347_48;
	cvt.u32.u64 	%r193, %rd118;
	cvt.u32.u64 	%r194, %rd509;
	rem.u32 	%r195, %r194, %r193;
	cvt.u64.u32 	%rd510, %r195;
	bra.uni 	$L__BB347_49;
$L__BB347_48:
	rem.s64 	%rd510, %rd509, %rd118;
$L__BB347_49:
	add.s64 	%rd462, %rd1, %rd457;
	ld.global.u64 	%rd122, [%rd462];
	mad.lo.s64 	%rd512, %rd122, %rd510, %rd512;
	or.b64  	%rd463, %rd508, %rd118;
	and.b64  	%rd464, %rd463, -4294967296;
	setp.ne.s64 	%p63, %rd464, 0;
	@%p63 bra 	$L__BB347_51;
	cvt.u32.u64 	%r196, %rd118;
	cvt.u32.u64 	%r197, %rd508;
	rem.u32 	%r198, %r197, %r196;
	cvt.u64.u32 	%rd511, %r198;
	bra.uni 	$L__BB347_52;
$L__BB347_51:
	rem.s64 	%rd511, %rd508, %rd118;
$L__BB347_52:
	mad.lo.s64 	%rd513, %rd511, %rd122, %rd513;
$L__BB347_53:
	add.s64 	%rd465, %rd3, %rd512;
	ld.global.u8 	%rs3, [%rd465];
	setp.ne.s16 	%p65, %rs3, 0;
	mov.pred 	%p85, -1;
	@%p65 bra 	$L__BB347_55;
	add.s64 	%rd466, %rd3, %rd513;
	ld.global.u8 	%rs4, [%rd466];
	setp.ne.s16 	%p85, %rs4, 0;
$L__BB347_55:
	selp.u16 	%rs5, 1, 0, %p85;
	st.shared.u8 	[%r5], %rs5;
	bra.uni 	$L__BB347_116;
$L__BB347_56:
	cvt.u64.u32 	%rd545, %r4;
	setp.le.u64 	%p18, %rd262, %rd545;
	@%p18 bra 	$L__BB347_116;
	cvt.u32.u64 	%r23, %rd261;
	add.s32 	%r207, %r23, -1;
	setp.lt.s32 	%p19, %r207, 0;
	mov.b64 	%rd554, 0;
	@%p19 bra 	$L__BB347_115;
	and.b32  	%r25, %r23, 7;
	setp.lt.u32 	%p20, %r207, 7;
	mov.b64 	%rd554, 0;
	@%p20 bra 	$L__BB347_86;
	add.s32 	%r205, %r23, -4;
	and.b32  	%r56, %r23, -8;
	neg.s32 	%r204, %r56;
	mov.b64 	%rd554, 0;
$L__BB347_60:
	.pragma "nounroll";
	add.s32 	%r30, %r205, 3;
	mul.wide.u32 	%rd270, %r30, 8;
	add.s64 	%rd271, %rd2, %rd270;
	ld.global.u64 	%rd133, [%rd271];
	or.b64  	%rd272, %rd545, %rd133;
	and.b64  	%rd273, %rd272, -4294967296;
	setp.ne.s64 	%p21, %rd273, 0;
	@%p21 bra 	$L__BB347_62;
	cvt.u32.u64 	%r57, %rd133;
	cvt.u32.u64 	%r58, %rd545;
	div.u32 	%r59, %r58, %r57;
	mul.lo.s32 	%r60, %r59, %r57;
	sub.s32 	%r61, %r58, %r60;
	cvt.u64.u32 	%rd516, %r59;
	cvt.u64.u32 	%rd517, %r61;
	bra.uni 	$L__BB347_63;
$L__BB347_62:
	div.s64 	%rd516, %rd545, %rd133;
	mul.lo.s64 	%rd274, %rd516, %rd133;
	sub.s64 	%rd517, %rd545, %rd274;
$L__BB347_63:
	add.s64 	%rd276, %rd1, %rd270;
	ld.global.u64 	%rd277, [%rd276];
	mad.lo.s64 	%rd140, %rd277, %rd517, %rd554;
	add.s32 	%r31, %r205, 2;
	mul.wide.u32 	%rd278, %r31, 8;
	add.s64 	%rd279, %rd2, %rd278;
	ld.global.u64 	%rd141, [%rd279];
	or.b64  	%rd280, %rd516, %rd141;
	and.b64  	%rd281, %rd280, -4294967296;
	setp.ne.s64 	%p22, %rd281, 0;
	@%p22 bra 	$L__BB347_65;
	cvt.u32.u64 	%r62, %rd141;
	cvt.u32.u64 	%r63, %rd516;
	div.u32 	%r64, %r63, %r62;
	mul.lo.s32 	%r65, %r64, %r62;
	sub.s32 	%r66, %r63, %r65;
	cvt.u64.u32 	%rd518, %r64;
	cvt.u64.u32 	%rd519, %r66;
	bra.uni 	$L__BB347_66;
$L__BB347_65:
	div.s64 	%rd518, %rd516, %rd141;
	mul.lo.s64 	%rd282, %rd518, %rd141;
	sub.s64 	%rd519, %rd516, %rd282;
$L__BB347_66:
	add.s64 	%rd284, %rd1, %rd278;
	ld.global.u64 	%rd285, [%rd284];
	mad.lo.s64 	%rd148, %rd285, %rd519, %rd140;
	add.s32 	%r32, %r205, 1;
	mul.wide.u32 	%rd286, %r32, 8;
	add.s64 	%rd287, %rd2, %rd286;
	ld.global.u64 	%rd149, [%rd287];
	or.b64  	%rd288, %rd518, %rd149;
	and.b64  	%rd289, %rd288, -4294967296;
	setp.ne.s64 	%p23, %rd289, 0;
	@%p23 bra 	$L__BB347_68;
	cvt.u32.u64 	%r67, %rd149;
	cvt.u32.u64 	%r68, %rd518;
	div.u32 	%r69, %r68, %r67;
	mul.lo.s32 	%r70, %r69, %r67;
	sub.s32 	%r71, %r68, %r70;
	cvt.u64.u32 	%rd520, %r69;
	cvt.u64.u32 	%rd521, %r71;
	bra.uni 	$L__BB347_69;
$L__BB347_68:
	div.s64 	%rd520, %rd518, %rd149;
	mul.lo.s64 	%rd290, %rd520, %rd149;
	sub.s64 	%rd521, %rd518, %rd290;
$L__BB347_69:
	add.s64 	%rd292, %rd1, %rd286;
	ld.global.u64 	%rd293, [%rd292];
	mad.lo.s64 	%rd156, %rd293, %rd521, %rd148;
	add.s32 	%r33, %r205, -4;
	mul.wide.u32 	%rd294, %r205, 8;
	add.s64 	%rd295, %rd2, %rd294;
	ld.global.u64 	%rd157, [%rd295];
	or.b64  	%rd296, %rd520, %rd157;
	and.b64  	%rd297, %rd296, -4294967296;
	setp.ne.s64 	%p24, %rd297, 0;
	@%p24 bra 	$L__BB347_71;
	cvt.u32.u64 	%r72, %rd157;
	cvt.u32.u64 	%r73, %rd520;
	div.u32 	%r74, %r73, %r72;
	mul.lo.s32 	%r75, %r74, %r72;
	sub.s32 	%r76, %r73, %r75;
	cvt.u64.u32 	%rd522, %r74;
	cvt.u64.u32 	%rd523, %r76;
	bra.uni 	$L__BB347_72;
$L__BB347_71:
	div.s64 	%rd522, %rd520, %rd157;
	mul.lo.s64 	%rd298, %rd522, %rd157;
	sub.s64 	%rd523, %rd520, %rd298;
$L__BB347_72:
	add.s64 	%rd300, %rd1, %rd294;
	ld.global.u64 	%rd301, [%rd300];
	mad.lo.s64 	%rd164, %rd301, %rd523, %rd156;
	add.s32 	%r34, %r205, -1;
	mul.wide.u32 	%rd302, %r34, 8;
	add.s64 	%rd303, %rd2, %rd302;
	ld.global.u64 	%rd165, [%rd303];
	or.b64  	%rd304, %rd522, %rd165;
	and.b64  	%rd305, %rd304, -4294967296;
	setp.ne.s64 	%p25, %rd305, 0;
	@%p25 bra 	$L__BB347_74;
	cvt.u32.u64 	%r77, %rd165;
	cvt.u32.u64 	%r78, %rd522;
	div.u32 	%r79, %r78, %r77;
	mul.lo.s32 	%r80, %r79, %r77;
	sub.s32 	%r81, %r78, %r80;
	cvt.u64.u32 	%rd524, %r79;
	cvt.u64.u32 	%rd525, %r81;
	bra.uni 	$L__BB347_75;
$L__BB347_74:
	div.s64 	%rd524, %rd522, %rd165;
	mul.lo.s64 	%rd306, %rd524, %rd165;
	sub.s64 	%rd525, %rd522, %rd306;
$L__BB347_75:
	add.s64 	%rd308, %rd1, %rd302;
	ld.global.u64 	%rd309, [%rd308];
	mad.lo.s64 	%rd172, %rd309, %rd525, %rd164;
	add.s32 	%r35, %r205, -2;
	mul.wide.u32 	%rd310, %r35, 8;
	add.s64 	%rd311, %rd2, %rd310;
	ld.global.u64 	%rd173, [%rd311];
	or.b64  	%rd312, %rd524, %rd173;
	and.b64  	%rd313, %rd312, -4294967296;
	setp.ne.s64 	%p26, %rd313, 0;
	@%p26 bra 	$L__BB347_77;
	cvt.u32.u64 	%r82, %rd173;
	cvt.u32.u64 	%r83, %rd524;
	div.u32 	%r84, %r83, %r82;
	mul.lo.s32 	%r85, %r84, %r82;
	sub.s32 	%r86, %r83, %r85;
	cvt.u64.u32 	%rd526, %r84;
	cvt.u64.u32 	%rd527, %r86;
	bra.uni 	$L__BB347_78;
$L__BB347_77:
	div.s64 	%rd526, %rd524, %rd173;
	mul.lo.s64 	%rd314, %rd526, %rd173;
	sub.s64 	%rd527, %rd524, %rd314;
$L__BB347_78:
	add.s64 	%rd316, %rd1, %rd310;
	ld.global.u64 	%rd317, [%rd316];
	mad.lo.s64 	%rd180, %rd317, %rd527, %rd172;
	add.s32 	%r36, %r205, -3;
	mul.wide.u32 	%rd318, %r36, 8;
	add.s64 	%rd319, %rd2, %rd318;
	ld.global.u64 	%rd181, [%rd319];
	or.b64  	%rd320, %rd526, %rd181;
	and.b64  	%rd321, %rd320, -4294967296;
	setp.ne.s64 	%p27, %rd321, 0;
	@%p27 bra 	$L__BB347_80;
	cvt.u32.u64 	%r87, %rd181;
	cvt.u32.u64 	%r88, %rd526;
	div.u32 	%r89, %r88, %r87;
	mul.lo.s32 	%r90, %r89, %r87;
	sub.s32 	%r91, %r88, %r90;
	cvt.u64.u32 	%rd528, %r89;
	cvt.u64.u32 	%rd529, %r91;
	bra.uni 	$L__BB347_81;
$L__BB347_80:
	div.s64 	%rd528, %rd526, %rd181;
	mul.lo.s64 	%rd322, %rd528, %rd181;
	sub.s64 	%rd529, %rd526, %rd322;
$L__BB347_81:
	add.s64 	%rd324, %rd1, %rd318;
	ld.global.u64 	%rd325, [%rd324];
	mad.lo.s64 	%rd188, %rd325, %rd529, %rd180;
	mul.wide.u32 	%rd326, %r33, 8;
	add.s64 	%rd327, %rd2, %rd326;
	ld.global.u64 	%rd189, [%rd327];
	or.b64  	%rd328, %rd528, %rd189;
	and.b64  	%rd329, %rd328, -4294967296;
	setp.ne.s64 	%p28, %rd329, 0;
	@%p28 bra 	$L__BB347_83;
	cvt.u32.u64 	%r92, %rd189;
	cvt.u32.u64 	%r93, %rd528;
	div.u32 	%r94, %r93, %r92;
	mul.lo.s32 	%r95, %r94, %r92;
	sub.s32 	%r96, %r93, %r95;
	cvt.u64.u32 	%rd545, %r94;
	cvt.u64.u32 	%rd531, %r96;
	bra.uni 	$L__BB347_84;
$L__BB347_83:
	div.s64 	%rd545, %rd528, %rd189;
	mul.lo.s64 	%rd330, %rd545, %rd189;
	sub.s64 	%rd531, %rd528, %rd330;
$L__BB347_84:
	add.s64 	%rd332, %rd1, %rd326;
	ld.global.u64 	%rd333, [%rd332];
	mad.lo.s64 	%rd554, %rd333, %rd531, %rd188;
	add.s32 	%r205, %r205, -8;
	add.s32 	%r204, %r204, 8;
	setp.ne.s32 	%p29, %r204, 0;
	@%p29 bra 	$L__BB347_60;
	add.s32 	%r207, %r205, 3;
$L__BB347_86:
	setp.eq.s32 	%p30, %r25, 0;
	@%p30 bra 	$L__BB347_115;
	and.b32  	%r41, %r23, 3;
	setp.lt.u32 	%p31, %r25, 4;
	@%p31 bra 	$L__BB347_101;
	mul.wide.u32 	%rd335, %r207, 8;
	add.s64 	%rd336, %rd2, %rd335;
	ld.global.u64 	%rd200, [%rd336];
	or.b64  	%rd337, %rd545, %rd200;
	and.b64  	%rd338, %rd337, -4294967296;
	setp.ne.s64 	%p32, %rd338, 0;
	@%p32 bra 	$L__BB347_90;
	cvt.u32.u64 	%r97, %rd200;
	cvt.u32.u64 	%r98, %rd545;
	div.u32 	%r99, %r98, %r97;
	mul.lo.s32 	%r100, %r99, %r97;
	sub.s32 	%r101, %r98, %r100;
	cvt.u64.u32 	%rd535, %r99;
	cvt.u64.u32 	%rd536, %r101;
	bra.uni 	$L__BB347_91;
$L__BB347_90:
	div.s64 	%rd535, %rd545, %rd200;
	mul.lo.s64 	%rd339, %rd535, %rd200;
	sub.s64 	%rd536, %rd545, %rd339;
$L__BB347_91:
	add.s64 	%rd341, %rd1, %rd335;
	ld.global.u64 	%rd342, [%rd341];
	mad.lo.s64 	%rd207, %rd342, %rd536, %rd554;
	add.s32 	%r42, %r207, -1;
	mul.wide.u32 	%rd343, %r42, 8;
	add.s64 	%rd344, %rd2, %rd343;
	ld.global.u64 	%rd208, [%rd344];
	or.b64  	%rd345, %rd535, %rd208;
	and.b64  	%rd346, %rd345, -4294967296;
	setp.ne.s64 	%p33, %rd346, 0;
	@%p33 bra 	$L__BB347_93;
	cvt.u32.u64 	%r102, %rd208;
	cvt.u32.u64 	%r103, %rd535;
	div.u32 	%r104, %r103, %r102;
	mul.lo.s32 	%r105, %r104, %r102;
	sub.s32 	%r106, %r103, %r105;
	cvt.u64.u32 	%rd537, %r104;
	cvt.u64.u32 	%rd538, %r106;
	bra.uni 	$L__BB347_94;
$L__BB347_93:
	div.s64 	%rd537, %rd535, %rd208;
	mul.lo.s64 	%rd347, %rd537, %rd208;
	sub.s64 	%rd538, %rd535, %rd347;
$L__BB347_94:
	add.s64 	%rd349, %rd1, %rd343;
	ld.global.u64 	%rd350, [%rd349];
	mad.lo.s64 	%rd215, %rd350, %rd538, %rd207;
	add.s32 	%r43, %r207, -2;
	mul.wide.u32 	%rd351, %r43, 8;
	add.s64 	%rd352, %rd2, %rd351;
	ld.global.u64 	%rd216, [%rd352];
	or.b64  	%rd353, %rd537, %rd216;
	and.b64  	%rd354, %rd353, -4294967296;
	setp.ne.s64 	%p34, %rd354, 0;
	@%p34 bra 	$L__BB347_96;
	cvt.u32.u64 	%r107, %rd216;
	cvt.u32.u64 	%r108, %rd537;
	div.u32 	%r109, %r108, %r107;
	mul.lo.s32 	%r110, %r109, %r107;
	sub.s32 	%r111, %r108, %r110;
	cvt.u64.u32 	%rd539, %r109;
	cvt.u64.u32 	%rd540, %r111;
	bra.uni 	$L__BB347_97;
$L__BB347_96:
	div.s64 	%rd539, %rd537, %rd216;
	mul.lo.s64 	%rd355, %rd539, %rd216;
	sub.s64 	%rd540, %rd537, %rd355;
$L__BB347_97:
	add.s64 	%rd357, %rd1, %rd351;
	ld.global.u64 	%rd358, [%rd357];
	mad.lo.s64 	%rd223, %rd358, %rd540, %rd215;
	add.s32 	%r44, %r207, -3;
	mul.wide.u32 	%rd359, %r44, 8;
	add.s64 	%rd360, %rd2, %rd359;
	ld.global.u64 	%rd224, [%rd360];
	or.b64  	%rd361, %rd539, %rd224;
	and.b64  	%rd362, %rd361, -4294967296;
	setp.ne.s64 	%p35, %rd362, 0;
	@%p35 bra 	$L__BB347_99;
	cvt.u32.u64 	%r112, %rd224;
	cvt.u32.u64 	%r113, %rd539;
	div.u32 	%r114, %r113, %r112;
	mul.lo.s32 	%r115, %r114, %r112;
	sub.s32 	%r116, %r113, %r115;
	cvt.u64.u32 	%rd545, %r114;
	cvt.u64.u32 	%rd542, %r116;
	bra.uni 	$L__BB347_100;
$L__BB347_99:
	div.s64 	%rd545, %rd539, %rd224;
	mul.lo.s64 	%rd363, %rd545, %rd224;
	sub.s64 	%rd542, %rd539, %rd363;
$L__BB347_100:
	add.s64 	%rd365, %rd1, %rd359;
	ld.global.u64 	%rd366, [%rd365];
	mad.lo.s64 	%rd554, %rd366, %rd542, %rd223;
	add.s32 	%r207, %r207, -4;
$L__BB347_101:
	setp.eq.s32 	%p36, %r41, 0;
	@%p36 bra 	$L__BB347_115;
	setp.eq.s32 	%p37, %r41, 1;
	@%p37 bra 	$L__BB347_110;
	mul.wide.u32 	%rd368, %r207, 8;
	add.s64 	%rd369, %rd2, %rd368;
	ld.global.u64 	%rd235, [%rd369];
	or.b64  	%rd370, %rd545, %rd235;
	and.b64  	%rd371, %rd370, -4294967296;
	setp.ne.s64 	%p38, %rd371, 0;
	@%p38 bra 	$L__BB347_105;
	cvt.u32.u64 	%r117, %rd235;
	cvt.u32.u64 	%r118, %rd545;
	div.u32 	%r119, %r118, %r117;
	mul.lo.s32 	%r120, %r119, %r117;
	sub.s32 	%r121, %r118, %r120;
	cvt.u64.u32 	%rd546, %r119;
	cvt.u64.u32 	%rd547, %r121;
	bra.uni 	$L__BB347_106;
$L__BB347_105:
	div.s64 	%rd546, %rd545, %rd235;
	mul.lo.s64 	%rd372, %rd546, %rd235;
	sub.s64 	%rd547, %rd545, %rd372;
$L__BB347_106:
	add.s64 	%rd374, %rd1, %rd368;
	ld.global.u64 	%rd375, [%rd374];
	mad.lo.s64 	%rd242, %rd375, %rd547, %rd554;
	add.s32 	%r47, %r207, -1;
	mul.wide.u32 	%rd376, %r47, 8;
	add.s64 	%rd377, %rd2, %rd376;
	ld.global.u64 	%rd243, [%rd377];
	or.b64  	%rd378, %rd546, %rd243;
	and.b64  	%rd379, %rd378, -4294967296;
	setp.ne.s64 	%p39, %rd379, 0;
	@%p39 bra 	$L__BB347_108;
	cvt.u32.u64 	%r122, %rd243;
	cvt.u32.u64 	%r123, %rd546;
	div.u32 	%r124, %r123, %r122;
	mul.lo.s32 	%r125, %r124, %r122;
	sub.s32 	%r126, %r123, %r125;
	cvt.u64.u32 	%rd545, %r124;
	cvt.u64.u32 	%rd549, %r126;
	bra.uni 	$L__BB347_109;
$L__BB347_108:
	div.s64 	%rd545, %rd546, %rd243;
	mul.lo.s64 	%rd380, %rd545, %rd243;
	sub.s64 	%rd549, %rd546, %rd380;
$L__BB347_109:
	add.s64 	%rd382, %rd1, %rd376;
	ld.global.u64 	%rd383, [%rd382];
	mad.lo.s64 	%rd554, %rd383, %rd549, %rd242;
	add.s32 	%r207, %r207, -2;
$L__BB347_110:
	and.b32  	%r127, %r23, 1;
	setp.eq.b32 	%p40, %r127, 1;
	not.pred 	%p41, %p40;
	@%p41 bra 	$L__BB347_115;
	mul.wide.u32 	%rd384, %r207, 8;
	add.s64 	%rd385, %rd2, %rd384;
	ld.global.u64 	%rd254, [%rd385];
	or.b64  	%rd386, %rd545, %rd254;
	and.b64  	%rd387, %rd386, -4294967296;
	setp.ne.s64 	%p42, %rd387, 0;
	@%p42 bra 	$L__BB347_113;
	cvt.u32.u64 	%r128, %rd254;
	cvt.u32.u64 	%r129, %rd545;
	rem.u32 	%r130, %r129, %r128;
	cvt.u64.u32 	%rd553, %r130;
	bra.uni 	$L__BB347_114;
$L__BB347_113:
	rem.s64 	%rd553, %rd545, %rd254;
$L__BB347_114:
	add.s64 	%rd389, %rd1, %rd384;
	ld.global.u64 	%rd390, [%rd389];
	mad.lo.s64 	%rd554, %rd390, %rd553, %rd554;
$L__BB347_115:
	add.s64 	%rd391, %rd3, %rd554;
	ld.global.u8 	%rs2, [%rd391];
	st.shared.u8 	[%r5], %rs2;
$L__BB347_116:
	bar.sync 	0;
	setp.lt.u32 	%p66, %r209, 66;
	@%p66 bra 	$L__BB347_122;
$L__BB347_117:
	shr.u32 	%r51, %r209, 1;
	setp.ge.u32 	%p67, %r1, %r51;
	@%p67 bra 	$L__BB347_121;
	ld.shared.u8 	%rs6, [%r5];
	setp.ne.s16 	%p69, %rs6, 0;
	mov.pred 	%p86, -1;
	@%p69 bra 	$L__BB347_120;
	add.s32 	%r199, %r5, %r51;
	ld.shared.u8 	%rs7, [%r199];
	setp.ne.s16 	%p86, %rs7, 0;
$L__BB347_120:
	selp.u16 	%rs8, 1, 0, %p86;
	st.shared.u8 	[%r5], %rs8;
$L__BB347_121:
	bar.sync 	0;
	setp.gt.u32 	%p70, %r209, 131;
	mov.u32 	%r209, %r51;
	@%p70 bra 	$L__BB347_117;
$L__BB347_122:
	setp.gt.u32 	%p71, %r1, 31;
	@%p71 bra 	$L__BB347_137;
	ld.volatile.shared.u8 	%rs9, [%r5];
	setp.ne.s16 	%p73, %rs9, 0;
	mov.pred 	%p87, -1;
	@%p73 bra 	$L__BB347_125;
	ld.volatile.shared.u8 	%rs10, [%r5+32];
	setp.ne.s16 	%p87, %rs10, 0;
$L__BB347_125:
	selp.u16 	%rs11, 1, 0, %p87;
	st.volatile.shared.u8 	[%r5], %rs11;
	ld.volatile.shared.u8 	%rs12, [%r5];
	setp.ne.s16 	%p75, %rs12, 0;
	mov.pred 	%p88, -1;
	@%p75 bra 	$L__BB347_127;
	ld.volatile.shared.u8 	%rs13, [%r5+16];
	setp.ne.s16 	%p88, %rs13, 0;
$L__BB347_127:
	selp.u16 	%rs14, 1, 0, %p88;
	st.volatile.shared.u8 	[%r5], %rs14;
	ld.volatile.shared.u8 	%rs15, [%r5];
	setp.ne.s16 	%p77, %rs15, 0;
	mov.pred 	%p89, -1;
	@%p77 bra 	$L__BB347_129;
	ld.volatile.shared.u8 	%rs16, [%r5+8];
	setp.ne.s16 	%p89, %rs16, 0;
$L__BB347_129:
	selp.u16 	%rs17, 1, 0, %p89;
	st.volatile.shared.u8 	[%r5], %rs17;
	ld.volatile.shared.u8 	%rs18, [%r5];
	setp.ne.s16 	%p79, %rs18, 0;
	mov.pred 	%p90, -1;
	@%p79 bra 	$L__BB347_131;
	ld.volatile.shared.u8 	%rs19, [%r5+4];
	setp.ne.s16 	%p90, %rs19, 0;
$L__BB347_131:
	selp.u16 	%rs20, 1, 0, %p90;
	st.volatile.shared.u8 	[%r5], %rs20;
	ld.volatile.shared.u8 	%rs21, [%r5];
	setp.ne.s16 	%p81, %rs21, 0;
	mov.pred 	%p91, -1;
	@%p81 bra 	$L__BB347_133;
	ld.volatile.shared.u8 	%rs22, [%r5+2];
	setp.ne.s16 	%p91, %rs22, 0;
$L__BB347_133:
	selp.u16 	%rs23, 1, 0, %p91;
	st.volatile.shared.u8 	[%r5], %rs23;
	ld.volatile.shared.u8 	%rs24, [%r5];
	setp.ne.s16 	%p83, %rs24, 0;
	mov.pred 	%p92, -1;
	@%p83 bra 	$L__BB347_135;
	ld.volatile.shared.u8 	%rs25, [%r5+1];
	setp.ne.s16 	%p92, %rs25, 0;
$L__BB347_135:
	selp.u16 	%rs26, 1, 0, %p92;
	st.volatile.shared.u8 	[%r5], %rs26;
	setp.ne.s32 	%p84, %r1, 0;
	@%p84 bra 	$L__BB347_137;
	ld.shared.u8 	%rs27, [anysdata_i64];
	cvt.u64.u32 	%rd467, %r2;
	cvta.to.global.u64 	%rd468, %rd260;
	add.s64 	%rd469, %rd468, %rd467;
	st.global.u8 	[%rd469], %rs27;
$L__BB347_137:
	ret;

}
	// .globl	contiguous_any2_i64
.visible .entry contiguous_any2_i64(
	.param .u64 .ptr .align 1 contiguous_any2_i64_param_0,
	.param .u64 .ptr .align 1 contiguous_any2_i64_param_1,
	.param .u64 .ptr .align 1 contiguous_any2_i64_param_2,
	.param .u64 .ptr .align 1 contiguous_any2_i64_param_3,
	.param .u64 contiguous_any2_i64_param_4,
	.param .u64 contiguous_any2_i64_param_5,
	.param .u64 contiguous_any2_i64_param_6,
	.param .u64 contiguous_any2_i64_param_7,
	.param .u64 contiguous_any2_i64_param_8
)
{
	.reg .pred 	%p<95>;
	.reg .b16 	%rs<26>;
	.reg .b32 	%r<211>;
	.reg .b64 	%rd<576>;

	ld.param.u64 	%rd267, [contiguous_any2_i64_param_1];
	ld.param.u64 	%rd268, [contiguous_any2_i64_param_2];
	ld.param.u64 	%rd269, [contiguous_any2_i64_param_3];
	ld.param.u64 	%rd264, [contiguous_any2_i64_param_4];
	ld.param.u64 	%rd270, [contiguous_any2_i64_param_5];
	ld.param.u64 	%rd265, [contiguous_any2_i64_param_6];
	ld.param.u64 	%rd271, [contiguous_any2_i64_param_7];
	cvta.to.global.u64 	%rd1, %rd269;
	cvta.to.global.u64 	%rd2, %rd268;
	cvta.to.global.u64 	%rd575, %rd267;
	mov.u32 	%r1, %tid.x;
	mov.u32 	%r2, %ctaid.x;
	mov.u32 	%r210, %ntid.x;
	mul.lo.s32 	%r52, %r2, %r210;
	shl.b32 	%r53, %r52, 1;
	add.s32 	%r4, %r53, %r1;
	mov.u32 	%r54, anysdata_i64;
	add.s32 	%r5, %r54, %r1;
	mov.b16 	%rs1, 0;
	st.shared.u8 	[%r5], %rs1;
	mov.u32 	%r55, %ctaid.y;
	cvt.u64.u32 	%rd272, %r55;
	add.s64 	%rd4, %rd270, %rd272;
	setp.ge.u64 	%p17, %rd4, %rd271;
	@%p17 bra 	$L__BB348_138;
	add.s32 	%r56, %r4, %r210;
	cvt.u64.u32 	%rd5, %r56;
	setp.le.u64 	%p18, %rd265, %rd5;
	@%p18 bra 	$L__BB348_57;
	cvt.u64.u32 	%rd405, %r4;
	mul.lo.s64 	%rd406, %rd4, %rd265;
	add.s64 	%rd529, %rd406, %rd405;
	add.s64 	%rd527, %rd406, %rd5;
	cvt.u32.u64 	%r6, %rd264;
	add.s32 	%r204, %r6, -1;
	setp.lt.s32 	%p45, %r204, 0;
	mov.b64 	%rd533, 0;
	mov.u64 	%rd534, %rd533;
	@%p45 bra 	$L__BB348_54;
	setp.lt.u32 	%p46, %r204, 3;
	mov.b64 	%rd534, 0;
	mov.u64 	%rd533, %rd534;
	@%p46 bra 	$L__BB348_31;
	add.s32 	%r202, %r6, -2;
	and.b32  	%r132, %r6, -4;
	neg.s32 	%r201, %r132;
	mov.b64 	%rd534, 0;
$L__BB348_5:
	.pragma "nounroll";
	add.s32 	%r12, %r202, 1;
	mul.wide.u32 	%rd410, %r12, 8;
	add.s64 	%rd411, %rd2, %rd410;
	ld.global.u64 	%rd12, [%rd411];
	or.b64  	%rd412, %rd529, %rd12;
	and.b64  	%rd413, %rd412, -4294967296;
	setp.ne.s64 	%p47, %rd413, 0;
	@%p47 bra 	$L__BB348_7;
	cvt.u32.u64 	%r133, %rd12;
	cvt.u32.u64 	%r134, %rd529;
	div.u32 	%r135, %r134, %r133;
	mul.lo.s32 	%r136, %r135, %r133;
	sub.s32 	%r137, %r134, %r136;
	cvt.u64.u32 	%rd495, %r135;
	cvt.u64.u32 	%rd496, %r137;
	bra.uni 	$L__BB348_8;
$L__BB348_7:
	div.s64 	%rd495, %rd529, %rd12;
	mul.lo.s64 	%rd414, %rd495, %rd12;
	sub.s64 	%rd496, %rd529, %rd414;
$L__BB348_8:
	mul.wide.u32 	%rd415, %r12, 8;
	add.s64 	%rd416, %rd1, %rd415;
	ld.global.u64 	%rd19, [%rd416];
	mad.lo.s64 	%rd20, %rd19, %rd496, %rd533;
	or.b64  	%rd417, %rd527, %rd12;
	and.b64  	%rd418, %rd417, -4294967296;
	setp.ne.s64 	%p48, %rd418, 0;
	@%p48 bra 	$L__BB348_10;
	cvt.u32.u64 	%r138, %rd12;
	cvt.u32.u64 	%r139, %rd527;
	div.u32 	%r140, %r139, %r138;
	mul.lo.s32 	%r141, %r140, %r138;
	sub.s32 	%r142, %r139, %r141;
	cvt.u64.u32 	%rd497, %r140;
	cvt.u64.u32 	%rd498, %r142;
	bra.uni 	$L__BB348_11;
$L__BB348_10:
	div.s64 	%rd497, %rd527, %rd12;
	mul.lo.s64 	%rd419, %rd497, %rd12;
	sub.s64 	%rd498, %rd527, %rd419;
$L__BB348_11:
	mad.lo.s64 	%rd27, %rd498, %rd19, %rd534;
	add.s32 	%r13, %r202, -2;
	mul.wide.u32 	%rd420, %r202, 8;
	add.s64 	%rd421, %rd2, %rd420;
	ld.global.u64 	%rd28, [%rd421];
	or.b64  	%rd422, %rd495, %rd28;
	and.b64  	%rd423, %rd422, -4294967296;
	setp.ne.s64 	%p49, %rd423, 0;
	@%p49 bra 	$L__BB348_13;
	cvt.u32.u64 	%r143, %rd28;
	cvt.u32.u64 	%r144, %rd495;
	div.u32 	%r145, %r144, %r143;
	mul.lo.s32 	%r146, %r145, %r143;
	sub.s32 	%r147, %r144, %r146;
	cvt.u64.u32 	%rd499, %r145;
	cvt.u64.u32 	%rd500, %r147;
	bra.uni 	$L__BB348_14;
$L__BB348_13:
	div.s64 	%rd499, %rd495, %rd28;
	mul.lo.s64 	%rd424, %rd499, %rd28;
	sub.s64 	%rd500, %rd495, %rd424;
$L__BB348_14:
	mul.wide.u32 	%rd425, %r202, 8;
	add.s64 	%rd426, %rd1, %rd425;
	ld.global.u64 	%rd35, [%rd426];
	mad.lo.s64 	%rd36, %rd35, %rd500, %rd20;
	or.b64  	%rd427, %rd497, %rd28;
	and.b64  	%rd428, %rd427, -4294967296;
	setp.ne.s64 	%p50, %rd428, 0;
	@%p50 bra 	$L__BB348_16;
	cvt.u32.u64 	%r148, %rd28;
	cvt.u32.u64 	%r149, %rd497;
	div.u32 	%r150, %r149, %r148;
	mul.lo.s32 	%r151, %r150, %r148;
	sub.s32 	%r152, %r149, %r151;
	cvt.u64.u32 	%rd501, %r150;
	cvt.u64.u32 	%rd502, %r152;
	bra.uni 	$L__BB348_17;
$L__BB348_16:
	div.s64 	%rd501, %rd497, %rd28;
	mul.lo.s64 	%rd429, %rd501, %rd28;
	sub.s64 	%rd502, %rd497, %rd429;
$L__BB348_17:
	mad.lo.s64 	%rd43, %rd502, %rd35, %rd27;
	add.s32 	%r14, %r202, -1;
	mul.wide.u32 	%rd430, %r14, 8;
	add.s64 	%rd431, %rd2, %rd430;
	ld.global.u64 	%rd44, [%rd431];
	or.b64  	%rd432, %rd499, %rd44;
	and.b64  	%rd433, %rd432, -4294967296;
	setp.ne.s64 	%p51, %rd433, 0;
	@%p51 bra 	$L__BB348_19;
	cvt.u32.u64 	%r153, %rd44;
	cvt.u32.u64 	%r154, %rd499;
	div.u32 	%r155, %r154, %r153;
	mul.lo.s32 	%r156, %r155, %r153;
	sub.s32 	%r157, %r154, %r156;
	cvt.u64.u32 	%rd503, %r155;
	cvt.u64.u32 	%rd504, %r157;
	bra.uni 	$L__BB348_20;
$L__BB348_19:
	div.s64 	%rd503, %rd499, %rd44;
	mul.lo.s64 	%rd434, %rd503, %rd44;
	sub.s64 	%rd504, %rd499, %rd434;
$L__BB348_20:
	mul.wide.u32 	%rd435, %r14, 8;
	add.s64 	%rd436, %rd1, %rd435;
	ld.global.u64 	%rd51, [%rd436];
	mad.lo.s64 	%rd52, %rd51, %rd504, %rd36;
	or.b64  	%rd437, %rd501, %rd44;
	and.b64  	%rd438, %rd437, -4294967296;
	setp.ne.s64 	%p52, %rd438, 0;
	@%p52 bra 	$L__BB348_22;
	cvt.u32.u64 	%r158, %rd44;
	cvt.u32.u64 	%r159, %rd501;
	div.u32 	%r160, %r159, %r158;
	mul.lo.s32 	%r161, %r160, %r158;
	sub.s32 	%r162, %r159, %r161;
	cvt.u64.u32 	%rd505, %r160;
	cvt.u64.u32 	%rd506, %r162;
	bra.uni 	$L__BB348_23;
$L__BB348_22:
	div.s64 	%rd505, %rd501, %rd44;
	mul.lo.s64 	%rd439, %rd505, %rd44;
	sub.s64 	%rd506, %rd501, %rd439;
$L__BB348_23:
	mad.lo.s64 	%rd59, %rd506, %rd51, %rd43;
	mul.wide.u32 	%rd440, %r13, 8;
	add.s64 	%rd441, %rd2, %rd440;
	ld.global.u64 	%rd60, [%rd441];
	or.b64  	%rd442, %rd503, %rd60;
	and.b64  	%rd443, %rd442, -4294967296;
	setp.ne.s64 	%p53, %rd443, 0;
	@%p53 bra 	$L__BB348_25;
	cvt.u32.u64 	%r163, %rd60;
	cvt.u32.u64 	%r164, %rd503;
	div.u32 	%r165, %r164, %r163;
	mul.lo.s32 	%r166, %r165, %r163;
	sub.s32 	%r167, %r164, %r166;
	cvt.u64.u32 	%rd529, %r165;
	cvt.u64.u32 	%rd508, %r167;
	bra.uni 	$L__BB348_26;
$L__BB348_25:
	div.s64 	%rd529, %rd503, %rd60;
	mul.lo.s64 	%rd444, %rd529, %rd60;
	sub.s64 	%rd508, %rd503, %rd444;
$L__BB348_26:
	mul.wide.u32 	%rd445, %r13, 8;
	add.s64 	%rd446, %rd1, %rd445;
	ld.global.u64 	%rd67, [%rd446];
	mad.lo.s64 	%rd533, %rd67, %rd508, %rd52;
	or.b64  	%rd447, %rd505, %rd60;
	and.b64  	%rd448, %rd447, -4294967296;
	setp.ne.s64 	%p54, %rd448, 0;
	@%p54 bra 	$L__BB348_28;
	cvt.u32.u64 	%r168, %rd60;
	cvt.u32.u64 	%r169, %rd505;
	div.u32 	%r170, %r169, %r168;
	mul.lo.s32 	%r171, %r170, %r168;
	sub.s32 	%r172, %r169, %r171;
	cvt.u64.u32 	%rd527, %r170;
	cvt.u64.u32 	%rd510, %r172;
	bra.uni 	$L__BB348_29;
$L__BB348_28:
	div.s64 	%rd527, %rd505, %rd60;
	mul.lo.s64 	%rd449, %rd527, %rd60;
	sub.s64 	%rd510, %rd505, %rd449;
$L__BB348_29:
	mad.lo.s64 	%rd534, %rd510, %rd67, %rd59;
	add.s32 	%r202, %r202, -4;
	add.s32 	%r201, %r201, 4;
	setp.ne.s32 	%p55, %r201, 0;
	@%p55 bra 	$L__BB348_5;
	add.s32 	%r204, %r202, 1;
$L__BB348_31:
	and.b32  	%r19, %r6, 3;
	setp.eq.s32 	%p56, %r19, 0;
	@%p56 bra 	$L__BB348_54;
	setp.eq.s32 	%p57, %r19, 1;
	@%p57 bra 	$L__BB348_46;
	mul.wide.u32 	%rd451, %r204, 8;
	add.s64 	%rd452, %rd2, %rd451;
	ld.global.u64 	%rd82, [%rd452];
	or.b64  	%rd453, %rd529, %rd82;
	and.b64  	%rd454, %rd453, -4294967296;
	setp.ne.s64 	%p58, %rd454, 0;
	@%p58 bra 	$L__BB348_35;
	cvt.u32.u64 	%r173, %rd82;
	cvt.u32.u64 	%r174, %rd529;
	div.u32 	%r175, %r174, %r173;
	mul.lo.s32 	%r176, %r175, %r173;
	sub.s32 	%r177, %r174, %r176;
	cvt.u64.u32 	%rd517, %r175;
	cvt.u64.u32 	%rd518, %r177;
	bra.uni 	$L__BB348_36;
$L__BB348_35:
	div.s64 	%rd517, %rd529, %rd82;
	mul.lo.s64 	%rd455, %rd517, %rd82;
	sub.s64 	%rd518, %rd529, %rd455;
$L__BB348_36:
	add.s64 	%rd457, %rd1, %rd451;
	ld.global.u64 	%rd89, [%rd457];
	mad.lo.s64 	%rd90, %rd89, %rd518, %rd533;
	or.b64  	%rd458, %rd527, %rd82;
	and.b64  	%rd459, %rd458, -4294967296;
	setp.ne.s64 	%p59, %rd459, 0;
	@%p59 bra 	$L__BB348_38;
	cvt.u32.u64 	%r178, %rd82;
	cvt.u32.u64 	%r179, %rd527;
	div.u32 	%r180, %r179, %r178;
	mul.lo.s32 	%r181, %r180, %r178;
	sub.s32 	%r182, %r179, %r181;
	cvt.u64.u32 	%rd519, %r180;
	cvt.u64.u32 	%rd520, %r182;
	bra.uni 	$L__BB348_39;
$L__BB348_38:
	div.s64 	%rd519, %rd527, %rd82;
	mul.lo.s64 	%rd460, %rd519, %rd82;
	sub.s64 	%rd520, %rd527, %rd460;
$L__BB348_39:
	mad.lo.s64 	%rd97, %rd520, %rd89, %rd534;
	add.s32 	%r20, %r204, -1;
	mul.wide.u32 	%rd461, %r20, 8;
	add.s64 	%rd462, %rd2, %rd461;
	ld.global.u64 	%rd98, [%rd462];
	or.b64  	%rd463, %rd517, %rd98;
	and.b64  	%rd464, %rd463, -4294967296;
	setp.ne.s64 	%p60, %rd464, 0;
	@%p60 bra 	$L__BB348_41;
	cvt.u32.u64 	%r183, %rd98;
	cvt.u32.u64 	%r184, %rd517;
	div.u32 	%r185, %r184, %r183;
	mul.lo.s32 	%r186, %r185, %r183;
	sub.s32 	%r187, %r184, %r186;
	cvt.u64.u32 	%rd529, %r185;
	cvt.u64.u32 	%rd522, %r187;
	bra.uni 	$L__BB348_42;
$L__BB348_41:
	div.s64 	%rd529, %rd517, %rd98;
	mul.lo.s64 	%rd465, %rd529, %rd98;
	sub.s64 	%rd522, %rd517, %rd465;
$L__BB348_42:
	add.s64 	%rd467, %rd1, %rd461;
	ld.global.u64 	%rd105, [%rd467];
	mad.lo.s64 	%rd533, %rd105, %rd522, %rd90;
	or.b64  	%rd468, %rd519, %rd98;
	and.b64  	%rd469, %rd468, -4294967296;
	setp.ne.s64 	%p61, %rd469, 0;
	@%p61 bra 	$L__BB348_44;
	cvt.u32.u64 	%r188, %rd98;
	cvt.u32.u64 	%r189, %rd519;
	div.u32 	%r190, %r189, %r188;
	mul.lo.s32 	%r191, %r190, %r188;
	sub.s32 	%r192, %r189, %r191;
	cvt.u64.u32 	%rd527, %r190;
	cvt.u64.u32 	%rd524, %r192;
	bra.uni 	$L__BB348_45;
$L__BB348_44:
	div.s64 	%rd527, %rd519, %rd98;
	mul.lo.s64 	%rd470, %rd527, %rd98;
	sub.s64 	%rd524, %rd519, %rd470;
$L__BB348_45:
	mad.lo.s64 	%rd534, %rd524, %rd105, %rd97;
	add.s32 	%r204, %r204, -2;
$L__BB348_46:
	and.b32  	%r193, %r6, 1;
	setp.eq.b32 	%p62, %r193, 1;
	not.pred 	%p63, %p62;
	@%p63 bra 	$L__BB348_54;
	mul.wide.u32 	%rd471, %r204, 8;
	add.s64 	%rd472, %rd2, %rd471;
	ld.global.u64 	%rd120, [%rd472];
	or.b64  	%rd473, %rd529, %rd120;
	and.b64  	%rd474, %rd473, -4294967296;
	setp.ne.s64 	%p64, %rd474, 0;
	@%p64 bra 	$L__BB348_49;
	cvt.u32.u64 	%r194, %rd120;
	cvt.u32.u64 	%r195, %rd529;
	rem.u32 	%r196, %r195, %r194;
	cvt.u64.u32 	%rd531, %r196;
	bra.uni 	$L__BB348_50;
$L__BB348_49:
	rem.s64 	%rd531, %rd529, %rd120;
$L__BB348_50:
	add.s64 	%rd476, %rd1, %rd471;
	ld.global.u64 	%rd124, [%rd476];
	mad.lo.s64 	%rd533, %rd124, %rd531, %rd533;
	or.b64  	%rd477, %rd527, %rd120;
	and.b64  	%rd478, %rd477, -4294967296;
	setp.ne.s64 	%p65, %rd478, 0;
	@%p65 bra 	$L__BB348_52;
	cvt.u32.u64 	%r197, %rd120;
	cvt.u32.u64 	%r198, %rd527;
	rem.u32 	%r199, %r198, %r197;
	cvt.u64.u32 	%rd532, %r199;
	bra.uni 	$L__BB348_53;
$L__BB348_52:
	rem.s64 	%rd532, %rd527, %rd120;
$L__BB348_53:
	mad.lo.s64 	%rd534, %rd532, %rd124, %rd534;
$L__BB348_54:
	shl.b64 	%rd479, %rd533, 3;
	add.s64 	%rd480, %rd575, %rd479;
	ld.global.u64 	%rd481, [%rd480];
	setp.ne.s64 	%p67, %rd481, 0;
	mov.pred 	%p87, -1;
	@%p67 bra 	$L__BB348_56;
	shl.b64 	%rd482, %rd534, 3;
	add.s64 	%rd483, %rd575, %rd482;
	ld.global.u64 	%rd484, [%rd483];
	setp.ne.s64 	%p87, %rd484, 0;
$L__BB348_56:
	selp.u16 	%rs3, 1, 0, %p87;
	st.shared.u8 	[%r5], %rs3;
	bra.uni 	$L__BB348_117;
$L__BB348_57:
	cvt.u64.u32 	%rd132, %r4;
	setp.le.u64 	%p19, %rd265, %rd132;
	@%p19 bra 	$L__BB348_117;
	mad.lo.s64 	%rd566, %rd4, %rd265, %rd132;
	cvt.u32.u64 	%r23, %rd264;
	add.s32 	%r208, %r23, -1;
	setp.lt.s32 	%p20, %r208, 0;
	@%p20 bra 	$L__BB348_116;
	and.b32  	%r25, %r23, 7;
	setp.lt.u32 	%p21, %r208, 7;
	@%p21 bra 	$L__BB348_87;
	add.s32 	%r206, %r23, -4;
	and.b32  	%r57, %r23, -8;
	neg.s32 	%r205, %r57;
$L__BB348_61:
	.pragma "nounroll";
	add.s32 	%r30, %r206, 3;
	mul.wide.u32 	%rd274, %r30, 8;
	add.s64 	%rd275, %rd2, %rd274;
	ld.global.u64 	%rd136, [%rd275];
	or.b64  	%rd276, %rd566, %rd136;
	and.b64  	%rd277, %rd276, -4294967296;
	setp.ne.s64 	%p22, %rd277, 0;
	@%p22 bra 	$L__BB348_63;
	cvt.u32.u64 	%r58, %rd136;
	cvt.u32.u64 	%r59, %rd566;
	div.u32 	%r60, %r59, %r58;
	mul.lo.s32 	%r61, %r60, %r58;
	sub.s32 	%r62, %r59, %r61;
	cvt.u64.u32 	%rd537, %r60;
	cvt.u64.u32 	%rd538, %r62;
	bra.uni 	$L__BB348_64;
$L__BB348_63:
	div.s64 	%rd537, %rd566, %rd136;
	mul.lo.s64 	%rd278, %rd537, %rd136;
	sub.s64 	%rd538, %rd566, %rd278;
$L__BB348_64:
	add.s64 	%rd280, %rd1, %rd274;
	ld.global.u64 	%rd281, [%rd280];
	mul.lo.s64 	%rd143, %rd281, %rd538;
	add.s32 	%r31, %r206, 2;
	mul.wide.u32 	%rd282, %r31, 8;
	add.s64 	%rd283, %rd2, %rd282;
	ld.global.u64 	%rd144, [%rd283];
	or.b64  	%rd284, %rd537, %rd144;
	and.b64  	%rd285, %rd284, -4294967296;
	setp.ne.s64 	%p23, %rd285, 0;
	@%p23 bra 	$L__BB348_66;
	cvt.u32.u64 	%r63, %rd144;
	cvt.u32.u64 	%r64, %rd537;
	div.u32 	%r65, %r64, %r63;
	mul.lo.s32 	%r66, %r65, %r63;
	sub.s32 	%r67, %r64, %r66;
	cvt.u64.u32 	%rd539, %r65;
	cvt.u64.u32 	%rd540, %r67;
	bra.uni 	$L__BB348_67;
$L__BB348_66:
	div.s64 	%rd539, %rd537, %rd144;
	mul.lo.s64 	%rd286, %rd539, %rd144;
	sub.s64 	%rd540, %rd537, %rd286;
$L__BB348_67:
	add.s64 	%rd288, %rd1, %rd282;
	ld.global.u64 	%rd289, [%rd288];
	mad.lo.s64 	%rd151, %rd289, %rd540, %rd143;
	add.s32 	%r32, %r206, 1;
	mul.wide.u32 	%rd290, %r32, 8;
	add.s64 	%rd291, %rd2, %rd290;
	ld.global.u64 	%rd152, [%rd291];
	or.b64  	%rd292, %rd539, %rd152;
	and.b64  	%rd293, %rd292, -4294967296;
	setp.ne.s64 	%p24, %rd293, 0;
	@%p24 bra 	$L__BB348_69;
	cvt.u32.u64 	%r68, %rd152;
	cvt.u32.u64 	%r69, %rd539;
	div.u32 	%r70, %r69, %r68;
	mul.lo.s32 	%r71, %r70, %r68;
	sub.s32 	%r72, %r69, %r71;
	cvt.u64.u32 	%rd541, %r70;
	cvt.u64.u32 	%rd542, %r72;
	bra.uni 	$L__BB348_70;
$L__BB348_69:
	div.s64 	%rd541, %rd539, %rd152;
	mul.lo.s64 	%rd294, %rd541, %rd152;
	sub.s64 	%rd542, %rd539, %rd294;
$L__BB348_70:
	add.s64 	%rd296, %rd1, %rd290;
	ld.global.u64 	%rd297, [%rd296];
	mad.lo.s64 	%rd159, %rd297, %rd542, %rd151;
	add.s32 	%r33, %r206, -4;
	mul.wide.u32 	%rd298, %r206, 8;
	add.s64 	%rd299, %rd2, %rd298;
	ld.global.u64 	%rd160, [%rd299];
	or.b64  	%rd300, %rd541, %rd160;
	and.b64  	%rd301, %rd300, -4294967296;
	setp.ne.s64 	%p25, %rd301, 0;
	@%p25 bra 	$L__BB348_72;
	cvt.u32.u64 	%r73, %rd160;
	cvt.u32.u64 	%r74, %rd541;
	div.u32 	%r75, %r74, %r73;
	mul.lo.s32 	%r76, %r75, %r73;
	sub.s32 	%r77, %r74, %r76;
	cvt.u64.u32 	%rd543, %r75;
	cvt.u64.u32 	%rd544, %r77;
	bra.uni 	$L__BB348_73;
$L__BB348_72:
	div.s64 	%rd543, %rd541, %rd160;
	mul.lo.s64 	%rd302, %rd543, %rd160;
	sub.s64 	%rd544, %rd541, %rd302;
$L__BB348_73:
	add.s64 	%rd304, %rd1, %rd298;
	ld.global.u64 	%rd305, [%rd304];
	mad.lo.s64 	%rd167, %rd305, %rd544, %rd159;
	add.s32 	%r34, %r206, -1;
	mul.wide.u32 	%rd306, %r34, 8;
	add.s64 	%rd307, %rd2, %rd306;
	ld.global.u64 	%rd168, [%rd307];
	or.b64  	%rd308, %rd543, %rd168;
	and.b64  	%rd309, %rd308, -4294967296;
	setp.ne.s64 	%p26, %rd309, 0;
	@%p26 bra 	$L__BB348_75;
	cvt.u32.u64 	%r78, %rd168;
	cvt.u32.u64 	%r79, %rd543;
	div.u32 	%r80, %r79, %r78;
	mul.lo.s32 	%r81, %r80, %r78;
	sub.s32 	%r82, %r79, %r81;
	cvt.u64.u32 	%rd545, %r80;
	cvt.u64.u32 	%rd546, %r82;
	bra.uni 	$L__BB348_76;
$L__BB348_75:
	div.s64 	%rd545, %rd543, %rd168;
	mul.lo.s64 	%rd310, %rd545, %rd168;
	sub.s64 	%rd546, %rd543, %rd310;
$L__BB348_76:
	add.s64 	%rd312, %rd1, %rd306;
	ld.global.u64 	%rd313, [%rd312];
	mad.lo.s64 	%rd175, %rd313, %rd546, %rd167;
	add.s32 	%r35, %r206, -2;
	mul.wide.u32 	%rd314, %r35, 8;
	add.s64 	%rd315, %rd2, %rd314;
	ld.global.u64 	%rd176, [%rd315];
	or.b64  	%rd316, %rd545, %rd176;
	and.b64  	%rd317, %rd316, -4294967296;
	setp.ne.s64 	%p27, %rd317, 0;
	@%p27 bra 	$L__BB348_78;
	cvt.u32.u64 	%r83, %rd176;
	cvt.u32.u64 	%r84, %rd545;
	div.u32 	%r85, %r84, %r83;
	mul.lo.s32 	%r86, %r85, %r83;
	sub.s32 	%r87, %r84, %r86;
	cvt.u64.u32 	%rd547, %r85;
	cvt.u64.u32 	%rd548, %r87;
	bra.uni 	$L__BB348_79;
$L__BB348_78:
	div.s64 	%rd547, %rd545, %rd176;
	mul.lo.s64 	%rd318, %rd547, %rd176;
	sub.s64 	%rd548, %rd545, %rd318;
$L__BB348_79:
	add.s64 	%rd320, %rd1, %rd314;
	ld.global.u64 	%rd321, [%rd320];
	mad.lo.s64 	%rd183, %rd321, %rd548, %rd175;
	add.s32 	%r36, %r206, -3;
	mul.wide.u32 	%rd322, %r36, 8;
	add.s64 	%rd323, %rd2, %rd322;
	ld.global.u64 	%rd184, [%rd323];
	or.b64  	%rd324, %rd547, %rd184;
	and.b64  	%rd325, %rd324, -4294967296;
	setp.ne.s64 	%p28, %rd325, 0;
	@%p28 bra 	$L__BB348_81;
	cvt.u32.u64 	%r88, %rd184;
	cvt.u32.u64 	%r89, %rd547;
	div.u32 	%r90, %r89, %r88;
	mul.lo.s32 	%r91, %r90, %r88;
	sub.s32 	%r92, %r89, %r91;
	cvt.u64.u32 	%rd549, %r90;
	cvt.u64.u32 	%rd550, %r92;
	bra.uni 	$L__BB348_82;
$L__BB348_81:
	div.s64 	%rd549, %rd547, %rd184;
	mul.lo.s64 	%rd326, %rd549, %rd184;
	sub.s64 	%rd550, %rd547, %rd326;
$L__BB348_82:
	add.s64 	%rd328, %rd1, %rd322;
	ld.global.u64 	%rd329, [%rd328];
	mad.lo.s64 	%rd191, %rd329, %rd550, %rd183;
	mul.wide.u32 	%rd330, %r33, 8;
	add.s64 	%rd331, %rd2, %rd330;
	ld.global.u64 	%rd192, [%rd331];
	or.b64  	%rd332, %rd549, %rd192;
	and.b64  	%rd333, %rd332, -4294967296;
	setp.ne.s64 	%p29, %rd333, 0;
	@%p29 bra 	$L__BB348_84;
	cvt.u32.u64 	%r93, %rd192;
	cvt.u32.u64 	%r94, %rd549;
	div.u32 	%r95, %r94, %r93;
	mul.lo.s32 	%r96, %r95, %r93;
	sub.s32 	%r97, %r94, %r96;
	cvt.u64.u32 	%rd566, %r95;
	cvt.u64.u32 	%rd552, %r97;
	bra.uni 	$L__BB348_85;
$L__BB348_84:
	div.s64 	%rd566, %rd549, %rd192;
	mul.lo.s64 	%rd334, %rd566, %rd192;
	sub.s64 	%rd552, %rd549, %rd334;
$L__BB348_85:
	add.s64 	%rd336, %rd1, %rd330;
	ld.global.u64 	%rd337, [%rd336];
	mad.lo.s64 	%rd338, %rd337, %rd552, %rd191;
	shl.b64 	%rd339, %rd338, 3;
	add.s64 	%rd575, %rd575, %rd339;
	add.s32 	%r206, %r206, -8;
	add.s32 	%r205, %r205, 8;
	setp.ne.s32 	%p30, %r205, 0;
	@%p30 bra 	$L__BB348_61;
	add.s32 	%r208, %r206, 3;
$L__BB348_87:
	setp.eq.s32 	%p31, %r25, 0;
	@%p31 bra 	$L__BB348_116;
	and.b32  	%r41, %r23, 3;
	setp.lt.u32 	%p32, %r25, 4;
	@%p32 bra 	$L__BB348_102;
	mul.wide.u32 	%rd341, %r208, 8;
	add.s64 	%rd342, %rd2, %rd341;
	ld.global.u64 	%rd203, [%rd342];
	or.b64  	%rd343, %rd566, %rd203;
	and.b64  	%rd344, %rd343, -4294967296;
	setp.ne.s64 	%p33, %rd344, 0;
	@%p33 bra 	$L__BB348_91;
	cvt.u32.u64 	%r98, %rd203;
	cvt.u32.u64 	%r99, %rd566;
	div.u32 	%r100, %r99, %r98;
	mul.lo.s32 	%r101, %r100, %r98;
	sub.s32 	%r102, %r99, %r101;
	cvt.u64.u32 	%rd556, %r100;
	cvt.u64.u32 	%rd557, %r102;
	bra.uni 	$L__BB348_92;
$L__BB348_91:
	div.s64 	%rd556, %rd566, %rd203;
	mul.lo.s64 	%rd345, %rd556, %rd203;
	sub.s64 	%rd557, %rd566, %rd345;
$L__BB348_92:
	add.s64 	%rd347, %rd1, %rd341;
	ld.global.u64 	%rd348, [%rd347];
	mul.lo.s64 	%rd210, %rd348, %rd557;
	add.s32 	%r42, %r208, -1;
	mul.wide.u32 	%rd349, %r42, 8;
	add.s64 	%rd350, %rd2, %rd349;
	ld.global.u64 	%rd211, [%rd350];
	or.b64  	%rd351, %rd556, %rd211;
	and.b64  	%rd352, %rd351, -4294967296;
	setp.ne.s64 	%p34, %rd352, 0;
	@%p34 bra 	$L__BB348_94;
	cvt.u32.u64 	%r103, %rd211;
	cvt.u32.u64 	%r104, %rd556;
	div.u32 	%r105, %r104, %r103;
	mul.lo.s32 	%r106, %r105, %r103;
	sub.s32 	%r107, %r104, %r106;
	cvt.u64.u32 	%rd558, %r105;
	cvt.u64.u32 	%rd559, %r107;
	bra.uni 	$L__BB348_95;
$L__BB348_94:
	div.s64 	%rd558, %rd556, %rd211;
	mul.lo.s64 	%rd353, %rd558, %rd211;
	sub.s64 	%rd559, %rd556, %rd353;
$L__BB348_95:
	add.s64 	%rd355, %rd1, %rd349;
	ld.global.u64 	%rd356, [%rd355];
	mad.lo.s64 	%rd218, %rd356, %rd559, %rd210;
	add.s32 	%r43, %r208, -2;
	mul.wide.u32 	%rd357, %r43, 8;
	add.s64 	%rd358, %rd2, %rd357;
	ld.global.u64 	%rd219, [%rd358];
	or.b64  	%rd359, %rd558, %rd219;
	and.b64  	%rd360, %rd359, -4294967296;
	setp.ne.s64 	%p35, %rd360, 0;
	@%p35 bra 	$L__BB348_97;
	cvt.u32.u64 	%r108, %rd219;
	cvt.u32.u64 	%r109, %rd558;
	div.u32 	%r110, %r109, %r108;
	mul.lo.s32 	%r111, %r110, %r108;
	sub.s32 	%r112, %r109, %r111;
	cvt.u64.u32 	%rd560, %r110;
	cvt.u64.u32 	%rd561, %r112;
	bra.uni 	$L__BB348_98;
$L__BB348_97:
	div.s64 	%rd560, %rd558, %rd219;
	mul.lo.s64 	%rd361, %rd560, %rd219;
	sub.s64 	%rd561, %rd558, %rd361;
$L__BB348_98:
	add.s64 	%rd363, %rd1, %rd357;
	ld.global.u64 	%rd364, [%rd363];
	mad.lo.s64 	%rd226, %rd364, %rd561, %rd218;
	add.s32 	%r44, %r208, -3;
	mul.wide.u32 	%rd365, %r44, 8;
	add.s64 	%rd366, %rd2, %rd365;
	ld.global.u64 	%rd227, [%rd366];
	or.b64  	%rd367, %rd560, %rd227;
	and.b64  	%rd368, %rd367, -4294967296;
	setp.ne.s64 	%p36, %rd368, 0;
	@%p36 bra 	$L__BB348_100;
	cvt.u32.u64 	%r113, %rd227;
	cvt.u32.u64 	%r114, %rd560;
	div.u32 	%r115, %r114, %r113;
	mul.lo.s32 	%r116, %r115, %r113;
	sub.s32 	%r117, %r114, %r116;
	cvt.u64.u32 	%rd566, %r115;
	cvt.u64.u32 	%rd563, %r117;
	bra.uni 	$L__BB348_101;
$L__BB348_100:
	div.s64 	%rd566, %rd560, %rd227;
	mul.lo.s64 	%rd369, %rd566, %rd227;
	sub.s64 	%rd563, %rd560, %rd369;
$L__BB348_101:
	add.s64 	%rd371, %rd1, %rd365;
	ld.global.u64 	%rd372, [%rd371];
	mad.lo.s64 	%rd373, %rd372, %rd563, %rd226;
	shl.b64 	%rd374, %rd373, 3;
	add.s64 	%rd575, %rd575, %rd374;
	add.s32 	%r208, %r208, -4;
$L__BB348_102:
	setp.eq.s32 	%p37, %r41, 0;
	@%p37 bra 	$L__BB348_116;
	setp.eq.s32 	%p38, %r41, 1;
	@%p38 bra 	$L__BB348_111;
	mul.wide.u32 	%rd376, %r208, 8;
	add.s64 	%rd377, %rd2, %rd376;
	ld.global.u64 	%rd238, [%rd377];
	or.b64  	%rd378, %rd566, %rd238;
	and.b64  	%rd379, %rd378, -4294967296;
	setp.ne.s64 	%p39, %rd379, 0;
	@%p39 bra 	$L__BB348_106;
	cvt.u32.u64 	%r118, %rd238;
	cvt.u32.u64 	%r119, %rd566;
	div.u32 	%r120, %r119, %r118;
	mul.lo.s32 	%r121, %r120, %r118;
	sub.s32 	%r122, %r119, %r121;
	cvt.u64.u32 	%rd567, %r120;
	cvt.u64.u32 	%rd568, %r122;
	bra.uni 	$L__BB348_107;
$L__BB348_106:
	div.s64 	%rd567, %rd566, %rd238;
	mul.lo.s64 	%rd380, %rd567, %rd238;
	sub.s64 	%rd568, %rd566, %rd380;
$L__BB348_107:
	add.s64 	%rd382, %rd1, %rd376;
	ld.global.u64 	%rd383, [%rd382];
	mul.lo.s64 	%rd245, %rd383, %rd568;
	add.s32 	%r47, %r208, -1;
	mul.wide.u32 	%rd384, %r47, 8;
	add.s64 	%rd385, %rd2, %rd384;
	ld.global.u64 	%rd246, [%rd385];
	or.b64  	%rd386, %rd567, %rd246;
	and.b64  	%rd387, %rd386, -4294967296;
	setp.ne.s64 	%p40, %rd387, 0;
	@%p40 bra 	$L__BB348_109;
	cvt.u32.u64 	%r123, %rd246;
	cvt.u32.u64 	%r124, %rd567;
	div.u32 	%r125, %r124, %r123;
	mul.lo.s32 	%r126, %r125, %r123;
	sub.s32 	%r127, %r124, %r126;
	cvt.u64.u32 	%rd566, %r125;
	cvt.u64.u32 	%rd570, %r127;
	bra.uni 	$L__BB348_110;
$L__BB348_109:
	div.s64 	%rd566, %rd567, %rd246;
	mul.lo.s64 	%rd388, %rd566, %rd246;
	sub.s64 	%rd570, %rd567, %rd388;
$L__BB348_110:
	add.s64 	%rd390, %rd1, %rd384;
	ld.global.u64 	%rd391, [%rd390];
	mad.lo.s64 	%rd392, %rd391, %rd570, %rd245;
	shl.b64 	%rd393, %rd392, 3;
	add.s64 	%rd575, %rd575, %rd393;
	add.s32 	%r208, %r208, -2;
$L__BB348_111:
	and.b32  	%r128, %r23, 1;
	setp.eq.b32 	%p41, %r128, 1;
	not.pred 	%p42, %p41;
	@%p42 bra 	$L__BB348_116;
	mul.wide.u32 	%rd394, %r208, 8;
	add.s64 	%rd395, %rd2, %rd394;
	ld.global.u64 	%rd257, [%rd395];
	or.b64  	%rd396, %rd566, %rd257;
	and.b64  	%rd397, %rd396, -4294967296;
	setp.ne.s64 	%p43, %rd397, 0;
	@%p43 bra 	$L__BB348_114;
	cvt.u32.u64 	%r129, %rd257;
	cvt.u32.u64 	%r130, %rd566;
	rem.u32 	%r131, %r130, %r129;
	cvt.u64.u32 	%rd574, %r131;
	bra.uni 	$L__BB348_115;
$L__BB348_114:
	rem.s64 	%rd574, %rd566, %rd257;
$L__BB348_115:
	add.s64 	%rd399, %rd1, %rd394;
	ld.global.u64 	%rd400, [%rd399];
	mul.lo.s64 	%rd401, %rd400, %rd574;
	shl.b64 	%rd402, %rd401, 3;
	add.s64 	%rd575, %rd575, %rd402;
$L__BB348_116:
	ld.global.u64 	%rd403, [%rd575];
	setp.ne.s64 	%p44, %rd403, 0;
	selp.u16 	%rs2, 1, 0, %p44;
	st.shared.u8 	[%r5], %rs2;
$L__BB348_117:
	bar.sync 	0;
	setp.lt.u32 	%p68, %r210, 66;
	@%p68 bra 	$L__BB348_123;
$L__BB348_118:
	shr.u32 	%r51, %r210, 1;
	setp.ge.u32 	%p69, %r1, %r51;
	@%p69 bra 	$L__BB348_122;
	ld.shared.u8 	%rs4, [%r5];
	setp.ne.s16 	%p71, %rs4, 0;
	mov.pred 	%p88, -1;
	@%p71 bra 	$L__BB348_121;
	add.s32 	%r200, %r5, %r51;
	ld.shared.u8 	%rs5, [%r200];
	setp.ne.s16 	%p88, %rs5, 0;
$L__BB348_121:
	selp.u16 	%rs6, 1, 0, %p88;
	st.shared.u8 	[%r5], %rs6;
$L__BB348_122:
	bar.sync 	0;
	setp.gt.u32 	%p72, %r210, 131;
	mov.u32 	%r210, %r51;
	@%p72 bra 	$L__BB348_118;
$L__BB348_123:
	setp.gt.u32 	%p73, %r1, 31;
	@%p73 bra 	$L__BB348_138;
	ld.volatile.shared.u8 	%rs7, [%r5];
	setp.ne.s16 	%p75, %rs7, 0;
	mov.pred 	%p89, -1;
	@%p75 bra 	$L__BB348_126;
	ld.volatile.shared.u8 	%rs8, [%r5+32];
	setp.ne.s16 	%p89, %rs8, 0;
$L__BB348_126:
	selp.u16 	%rs9, 1, 0, %p89;
	st.volatile.shared.u8 	[%r5], %rs9;
	ld.volatile.shared.u8 	%rs10, [%r5];
	setp.ne.s16 	%p77, %rs10, 0;
	mov.pred 	%p90, -1;
	@%p77 bra 	$L__BB348_128;
	ld.volatile.shared.u8 	%rs11, [%r5+16];
	setp.ne.s16 	%p90, %rs11, 0;
$L__BB348_128:
	selp.u16 	%rs12, 1, 0, %p90;
	st.volatile.shared.u8 	[%r5], %rs12;
	ld.volatile.shared.u8 	%rs13, [%r5];
	setp.ne.s16 	%p79, %rs13, 0;
	mov.pred 	%p91, -1;
	@%p79 bra 	$L__BB348_130;
	ld.volatile.shared.u8 	%rs14, [%r5+8];
	setp.ne.s16 	%p91, %rs14, 0;
$L__BB348_130:
	selp.u16 	%rs15, 1, 0, %p91;
	st.volatile.shared.u8 	[%r5], %rs15;
	ld.volatile.shared.u8 	%rs16, [%r5];
	setp.ne.s16 	%p81, %rs16, 0;
	mov.pred 	%p92, -1;
	@%p81 bra 	$L__BB348_132;
	ld.volatile.shared.u8 	%rs17, [%r5+4];
	setp.ne.s16 	%p92, %rs17, 0;
$L__BB348_132:
	selp.u16 	%rs18, 1, 0, %p92;
	st.volatile.shared.u8 	[%r5], %rs18;
	ld.volatile.shared.u8 	%rs19, [%r5];
	setp.ne.s16 	%p83, %rs19, 0;
	mov.pred 	%p93, -1;
	@%p83 bra 	$L__BB348_134;
	ld.volatile.shared.u8 	%rs20, [%r5+2];
	setp.ne.s16 	%p93, %rs20, 0;
$L__BB348_134:
	selp.u16 	%rs21, 1, 0, %p93;
	st.volatile.shared.u8 	[%r5], %rs21;
	ld.volatile.shared.u8 	%rs22, [%r5];
	setp.ne.s16 	%p85, %rs22, 0;
	mov.pred 	%p94, -1;
	@%p85 bra 	$L__BB348_136;
	ld.volatile.shared.u8 	%rs23, [%r5+1];
	setp.ne.s16 	%p94, %rs23, 0;
$L__BB348_136:
	selp.u16 	%rs24, 1, 0, %p94;
	st.volatile.shared.u8 	[%r5], %rs24;
	setp.ne.s32 	%p86, %r1, 0;
	@%p86 bra 	$L__BB348_138;
	ld.param.u64 	%rd490, [contiguous_any2_i64_param_8];
	ld.param.u64 	%rd489, [contiguous_any2_i64_param_0];
	ld.shared.u8 	%rs25, [anysdata_i64];
	cvt.u64.u32 	%rd485, %r2;
	mad.lo.s64 	%rd486, %rd490, %rd4, %rd485;
	cvta.to.global.u64 	%rd487, %rd489;
	add.s64 	%rd488, %rd487, %rd486;
	st.global.u8 	[%rd488], %rs25;
$L__BB348_138:
	ret;

}
	// .globl	contiguous_any22_i64
.visible .entry contiguous_any22_i64(
	.param .u64 .ptr .align 1 contiguous_any22_i64_param_0,
	.param .u64 .ptr .align 1 contiguous_any22_i64_param_1,
	.param .u64 contiguous_any22_i64_param_2,
	.param .u64 contiguous_any22_i64_param_3,
	.param .u64 contiguous_any22_i64_param_4,
	.param .u64 contiguous_any22_i64_param_5
)
{
	.reg .pred 	%p<49>;
	.reg .b16 	%rs<28>;
	.reg .b32 	%r<15>;
	.reg .b64 	%rd<24>;

	ld.param.u64 	%rd6, [contiguous_any22_i64_param_0];
	ld.param.u64 	%rd9, [contiguous_any22_i64_param_1];
	ld.param.u64 	%rd10, [contiguous_any22_i64_param_2];
	ld.param.u64 	%rd7, [contiguous_any22_i64_param_3];
	ld.param.u64 	%rd11, [contiguous_any22_i64_param_4];
	ld.param.u64 	%rd8, [contiguous_any22_i64_param_5];
	cvta.to.global.u64 	%rd1, %rd9;
	mov.u32 	%r1, %tid.x;
	mov.u32 	%r2, %ctaid.x;
	mov.u32 	%r14, %ntid.x;
	mul.lo.s32 	%r8, %r2, %r14;
	shl.b32 	%r9, %r8, 1;
	add.s32 	%r4, %r9, %r1;
	mov.u32 	%r10, anysdata_i64;
	add.s32 	%r5, %r10, %r1;
	mov.b16 	%rs1, 0;
	st.shared.u8 	[%r5], %rs1;
	mov.u32 	%r11, %ctaid.y;
	cvt.u64.u32 	%rd12, %r11;
	add.s64 	%rd2, %rd10, %rd12;
	setp.ge.u64 	%p17, %rd2, %rd11;
	@%p17 bra 	$L__BB349_28;
	add.s32 	%r12, %r4, %r14;
	cvt.u64.u32 	%rd3, %r12;
	setp.le.u64 	%p18, %rd7, %rd3;
	@%p18 bra 	$L__BB349_5;
	cvt.u64.u32 	%rd15, %r4;
	mul.lo.s64 	%rd4, %rd2, %rd7;
	add.s64 	%rd16, %rd4, %rd15;
	add.s64 	%rd17, %rd1, %rd16;
	ld.global.u8 	%rs3, [%rd17];
	setp.ne.s16 	%p21, %rs3, 0;
	mov.pred 	%p41, -1;
	@%p21 bra 	$L__BB349_4;
	add.s64 	%rd18, %rd4, %rd3;
	add.s64 	%rd19, %rd1, %rd18;
	ld.global.u8 	%rs4, [%rd19];
	setp.ne.s16 	%p41, %rs4, 0;
$L__BB349_4:
	selp.u16 	%rs5, 1, 0, %p41;
	st.shared.u8 	[%r5], %rs5;
	bra.uni 	$L__BB349_7;
$L__BB349_5:
	cvt.u64.u32 	%rd5, %r4;
	setp.le.u64 	%p19, %rd7, %rd5;
	@%p19 bra 	$L__BB349_7;
	mad.lo.s64 	%rd13, %rd2, %rd7, %rd5;
	add.s64 	%rd14, %rd1, %rd13;
	ld.global.u8 	%rs2, [%rd14];
	st.shared.u8 	[%r5], %rs2;
$L__BB349_7:
	bar.sync 	0;
	setp.lt.u32 	%p22, %r14, 66;
	@%p22 bra 	$L__BB349_13;
$L__BB349_8:
	shr.u32 	%r7, %r14, 1;
	setp.ge.u32 	%p23, %r1, %r7;
	@%p23 bra 	$L__BB349_12;
	ld.shared.u8 	%rs6, [%r5];
	setp.ne.s16 	%p25, %rs6, 0;
	mov.pred 	%p42, -1;
	@%p25 bra 	$L__BB349_11;
	add.s32 	%r13, %r5, %r7;
	ld.shared.u8 	%rs7, [%r13];
	setp.ne.s16 	%p42, %rs7, 0;
$L__BB349_11:
	selp.u16 	%rs8, 1, 0, %p42;
	st.shared.u8 	[%r5], %rs8;
$L__BB349_12:
	bar.sync 	0;
	setp.gt.u32 	%p26, %r14, 131;
	mov.u32 	%r14, %r7;
	@%p26 bra 	$L__BB349_8;
$L__BB349_13:
	setp.gt.u32 	%p27, %r1, 31;
	@%p27 bra 	$L__BB349_28;
	ld.volatile.shared.u8 	%rs9, [%r5];
	setp.ne.s16 	%p29, %rs9, 0;
	mov.pred 	%p43, -1;
	@%p29 bra 	$L__BB349_16;
	ld.volatile.shared.u8 	%rs10, [%r5+32];
	setp.ne.s16 	%p43, %rs10, 0;
$L__BB349_16:
	selp.u16 	%rs11, 1, 0, %p43;
	st.volatile.shared.u8 	[%r5], %rs11;
	ld.volatile.shared.u8 	%rs12, [%r5];
	setp.ne.s16 	%p31, %rs12, 0;
	mov.pred 	%p44, -1;
	@%p31 bra 	$L__BB349_18;
	ld.volatile.shared.u8 	%rs13, [%r5+16];
	setp.ne.s16 	%p44, %rs13, 0;
$L__BB349_18:
	selp.u16 	%rs14, 1, 0, %p44;
	st.volatile.shared.u8 	[%r5], %rs14;
	ld.volatile.shared.u8 	%rs15, [%r5];
	setp.ne.s16 	%p33, %rs15, 0;
	mov.pred 	%p45, -1;
	@%p33 bra 	$L__BB349_20;
	ld.volatile.shared.u8 	%rs16, [%r5+8];
	setp.ne.s16 	%p45, %rs16, 0;
$L__BB349_20:
	selp.u16 	%rs17, 1, 0, %p45;
	st.volatile.shared.u8 	[%r5], %rs17;
	ld.volatile.shared.u8 	%rs18, [%r5];
	setp.ne.s16 	%p35, %rs18, 0;
	mov.pred 	%p46, -1;
	@%p35 bra 	$L__BB349_22;
	ld.volatile.shared.u8 	%rs19, [%r5+4];
	setp.ne.s16 	%p46, %rs19, 0;
$L__BB349_22:
	selp.u16 	%rs20, 1, 0, %p46;
	st.volatile.shared.u8 	[%r5], %rs20;
	ld.volatile.shared.u8 	%rs21, [%r5];
	setp.ne.s16 	%p37, %rs21, 0;
	mov.pred 	%p47, -1;
	@%p37 bra 	$L__BB349_24;
	ld.volatile.shared.u8 	%rs22, [%r5+2];
	setp.ne.s16 	%p47, %rs22, 0;
$L__BB349_24:
	selp.u16 	%rs23, 1, 0, %p47;
	st.volatile.shared.u8 	[%r5], %rs23;
	ld.volatile.shared.u8 	%rs24, [%r5];
	setp.ne.s16 	%p39, %rs24, 0;
	mov.pred 	%p48, -1;
	@%p39 bra 	$L__BB349_26;
	ld.volatile.shared.u8 	%rs25, [%r5+1];
	setp.ne.s16 	%p48, %rs25, 0;
$L__BB349_26:
	selp.u16 	%rs26, 1, 0, %p48;
	st.volatile.shared.u8 	[%r5], %rs26;
	setp.ne.s32 	%p40, %r1, 0;
	@%p40 bra 	$L__BB349_28;
	ld.shared.u8 	%rs27, [anysdata_i64];
	cvt.u64.u32 	%rd20, %r2;
	mad.lo.s64 	%rd21, %rd8, %rd2, %rd20;
	cvta.to.global.u64 	%rd22, %rd6;
	add.s64 	%rd23, %rd22, %rd21;
	st.global.u8 	[%rd23], %rs27;
$L__BB349_28:
	ret;

}
	// .globl	contiguous_any3_i64
.visible .entry contiguous_any3_i64(
	.param .u64 .ptr .align 1 contiguous_any3_i64_param_0,
	.param .u64 .ptr .align 1 contiguous_any3_i64_param_1,
	.param .u64 .ptr .align 1 contiguous_any3_i64_param_2,
	.param .u64 .ptr .align 1 contiguous_any3_i64_param_3,
	.param .u64 contiguous_any3_i64_param_4,
	.param .u64 contiguous_any3_i64_param_5,
	.param .u64 contiguous_any3_i64_param_6
)
{
	.reg .pred 	%p<81>;
	.reg .b16 	%rs<49>;
	.reg .b32 	%r<188>;
	.reg .b64 	%rd<308>;

	ld.param.u64 	%rd144, [contiguous_any3_i64_param_0];
	ld.param.u64 	%rd145, [contiguous_any3_i64_param_1];
	ld.param.u64 	%rd148, [contiguous_any3_i64_param_2];
	ld.param.u64 	%rd149, [contiguous_any3_i64_param_3];
	ld.param.u64 	%rd146, [contiguous_any3_i64_param_4];
	ld.param.u64 	%rd147, [contiguous_any3_i64_param_5];
	ld.param.u64 	%rd150, [contiguous_any3_i64_param_6];
	cvta.to.global.u64 	%rd1, %rd149;
	cvta.to.global.u64 	%rd2, %rd148;
	mov.u32 	%r1, %tid.y;
	mov.u32 	%r2, %ntid.x;
	mov.u32 	%r3, %tid.x;
	mad.lo.s32 	%r70, %r1, %r2, %r3;
	mov.u32 	%r71, %ctaid.x;
	mad.lo.s32 	%r72, %r71, %r2, %r3;
	mov.u32 	%r4, %ctaid.y;
	mov.u32 	%r5, %ntid.y;
	mad.lo.s32 	%r73, %r4, %r5, %r1;
	mov.u32 	%r74, anysdata_i64;
	add.s32 	%r7, %r74, %r70;
	mov.b16 	%rs16, 0;
	st.shared.u8 	[%r7], %rs16;
	cvt.u64.u32 	%rd3, %r72;
	setp.le.u64 	%p9, %rd147, %rd3;
	cvt.u64.u32 	%rd152, %r73;
	setp.le.u64 	%p10, %rd150, %rd152;
	or.pred  	%p11, %p9, %p10;
	@%p11 bra 	$L__BB350_95;
	cvt.u32.u64 	%r75, %rd3;
	cvt.u32.u64 	%r76, %rd147;
	mad.lo.s32 	%r179, %r73, %r76, %r75;
	cvt.u32.u64 	%r9, %rd146;
	add.s32 	%r178, %r9, -1;
	setp.lt.s32 	%p12, %r178, 0;
	mov.b64 	%rd307, 0;
	@%p12 bra 	$L__BB350_59;
	setp.lt.u32 	%p13, %r178, 7;
	mov.b64 	%rd307, 0;
	@%p13 bra 	$L__BB350_30;
	add.s32 	%r174, %r9, -4;
	and.b32  	%r77, %r9, -8;
	neg.s32 	%r173, %r77;
	mov.b64 	%rd307, 0;
$L__BB350_4:
	.pragma "nounroll";
	add.s32 	%r16, %r174, 3;
	cvt.u64.u32 	%rd5, %r179;
	mul.wide.u32 	%rd157, %r16, 8;
	add.s64 	%rd158, %rd2, %rd157;
	ld.global.u64 	%rd6, [%rd158];
	and.b64  	%rd159, %rd6, -4294967296;
	setp.ne.s64 	%p14, %rd159, 0;
	@%p14 bra 	$L__BB350_6;
	cvt.u32.u64 	%r78, %rd6;
	cvt.u32.u64 	%r79, %rd5;
	div.u32 	%r80, %r79, %r78;
	mul.lo.s32 	%r81, %r80, %r78;
	sub.s32 	%r82, %r79, %r81;
	cvt.u64.u32 	%rd272, %r80;
	cvt.u64.u32 	%rd273, %r82;
	bra.uni 	$L__BB350_7;
$L__BB350_6:
	div.s64 	%rd272, %rd5, %rd6;
	mul.lo.s64 	%rd160, %rd272, %rd6;
	sub.s64 	%rd273, %rd5, %rd160;
$L__BB350_7:
	mul.wide.u32 	%rd161, %r16, 8;
	add.s64 	%rd162, %rd1, %rd161;
	ld.global.u64 	%rd163, [%rd162];
	mad.lo.s64 	%rd13, %rd163, %rd273, %rd307;
	add.s32 	%r17, %r174, 2;
	and.b64  	%rd14, %rd272, 4294967295;
	mul.wide.u32 	%rd164, %r17, 8;
	add.s64 	%rd165, %rd2, %rd164;
	ld.global.u64 	%rd15, [%rd165];
	and.b64  	%rd166, %rd15, -4294967296;
	setp.ne.s64 	%p15, %rd166, 0;
	@%p15 bra 	$L__BB350_9;
	cvt.u32.u64 	%r83, %rd15;
	cvt.u32.u64 	%r84, %rd14;
	div.u32 	%r85, %r84, %r83;
	mul.lo.s32 	%r86, %r85, %r83;
	sub.s32 	%r87, %r84, %r86;
	cvt.u64.u32 	%rd274, %r85;
	cvt.u64.u32 	%rd275, %r87;
	bra.uni 	$L__BB350_10;
$L__BB350_9:
	div.s64 	%rd274, %rd14, %rd15;
	mul.lo.s64 	%rd167, %rd274, %rd15;
	sub.s64 	%rd275, %rd14, %rd167;
$L__BB350_10:
	mul.wide.u32 	%rd168, %r17, 8;
	add.s64 	%rd169, %rd1, %rd168;
	ld.global.u64 	%rd170, [%rd169];
	mad.lo.s64 	%rd22, %rd170, %rd275, %rd13;
	add.s32 	%r18, %r174, 1;
	and.b64  	%rd23, %rd274, 4294967295;
	mul.wide.u32 	%rd171, %r18, 8;
	add.s64 	%rd172, %rd2, %rd171;
	ld.global.u64 	%rd24, [%rd172];
	and.b64  	%rd173, %rd24, -4294967296;
	setp.ne.s64 	%p16, %rd173, 0;
	@%p16 bra 	$L__BB350_12;
	cvt.u32.u64 	%r88, %rd24;
	cvt.u32.u64 	%r89, %rd23;
	div.u32 	%r90, %r89, %r88;
	mul.lo.s32 	%r91, %r90, %r88;
	sub.s32 	%r92, %r89, %r91;
	cvt.u64.u32 	%rd276, %r90;
	cvt.u64.u32 	%rd277, %r92;
	bra.uni 	$L__BB350_13;
$L__BB350_12:
	div.s64 	%rd276, %rd23, %rd24;
	mul.lo.s64 	%rd174, %rd276, %rd24;
	sub.s64 	%rd277, %rd23, %rd174;
$L__BB350_13:
	mul.wide.u32 	%rd175, %r18, 8;
	add.s64 	%rd176, %rd1, %rd175;
	ld.global.u64 	%rd177, [%rd176];
	mad.lo.s64 	%rd31, %rd177, %rd277, %rd22;
	and.b64  	%rd32, %rd276, 4294967295;
	mul.wide.u32 	%rd178, %r174, 8;
	add.s64 	%rd179, %rd2, %rd178;
	ld.global.u64 	%rd33, [%rd179];
	and.b64  	%rd180, %rd33, -4294967296;
	setp.ne.s64 	%p17, %rd180, 0;
	@%p17 bra 	$L__BB350_15;
	cvt.u32.u64 	%r93, %rd33;
	cvt.u32.u64 	%r94, %rd32;
	div.u32 	%r95, %r94, %r93;
	mul.lo.s32 	%r96, %r95, %r93;
	sub.s32 	%r97, %r94, %r96;
	cvt.u64.u32 	%rd278, %r95;
	cvt.u64.u32 	%rd279, %r97;
	bra.uni 	$L__BB350_16;
$L__BB350_15:
	div.s64 	%rd278, %rd32, %rd33;
	mul.lo.s64 	%rd181, %rd278, %rd33;
	sub.s64 	%rd279, %rd32, %rd181;
$L__BB350_16:
	mul.wide.u32 	%rd182, %r174, 8;
	add.s64 	%rd183, %rd1, %rd182;
	ld.global.u64 	%rd184, [%rd183];
	mad.lo.s64 	%rd40, %rd184, %rd279, %rd31;
	add.s32 	%r19, %r174, -1;
	and.b64  	%rd41, %rd278, 4294967295;
	mul.wide.u32 	%rd185, %r19, 8;
	add.s64 	%rd186, %rd2, %rd185;
	ld.global.u64 	%rd42, [%rd186];
	and.b64  	%rd187, %rd42, -4294967296;
	setp.ne.s64 	%p18, %rd187, 0;
	@%p18 bra 	$L__BB350_18;
	cvt.u32.u64 	%r98, %rd42;
	cvt.u32.u64 	%r99, %rd41;
	div.u32 	%r100, %r99, %r98;
	mul.lo.s32 	%r101, %r100, %r98;
	sub.s32 	%r102, %r99, %r101;
	cvt.u64.u32 	%rd280, %r100;
	cvt.u64.u32 	%rd281, %r102;
	bra.uni 	$L__BB350_19;
$L__BB350_18:
	div.s64 	%rd280, %rd41, %rd42;
	mul.lo.s64 	%rd188, %rd280, %rd42;
	sub.s64 	%rd281, %rd41, %rd188;
$L__BB350_19:
	mul.wide.u32 	%rd189, %r19, 8;
	add.s64 	%rd190, %rd1, %rd189;
	ld.global.u64 	%rd191, [%rd190];
	mad.lo.s64 	%rd49, %rd191, %rd281, %rd40;
	add.s32 	%r20, %r174, -2;
	and.b64  	%rd50, %rd280, 4294967295;
	mul.wide.u32 	%rd192, %r20, 8;
	add.s64 	%rd193, %rd2, %rd192;
	ld.global.u64 	%rd51, [%rd193];
	and.b64  	%rd194, %rd51, -4294967296;
	setp.ne.s64 	%p19, %rd194, 0;
	@%p19 bra 	$L__BB350_21;
	cvt.u32.u64 	%r103, %rd51;
	cvt.u32.u64 	%r104, %rd50;
	div.u32 	%r105, %r104, %r103;
	mul.lo.s32 	%r106, %r105, %r103;
	sub.s32 	%r107, %r104, %r106;
	cvt.u64.u32 	%rd282, %r105;
	cvt.u64.u32 	%rd283, %r107;
	bra.uni 	$L__BB350_22;
$L__BB350_21:
	div.s64 	%rd282, %rd50, %rd51;
	mul.lo.s64 	%rd195, %rd282, %rd51;
	sub.s64 	%rd283, %rd50, %rd195;
$L__BB350_22:
	mul.wide.u32 	%rd196, %r20, 8;
	add.s64 	%rd197, %rd1, %rd196;
	ld.global.u64 	%rd198, [%rd197];
	mad.lo.s64 	%rd58, %rd198, %rd283, %rd49;
	add.s32 	%r21, %r174, -3;
	and.b64  	%rd59, %rd282, 4294967295;
	mul.wide.u32 	%rd199, %r21, 8;
	add.s64 	%rd200, %rd2, %rd199;
	ld.global.u64 	%rd60, [%rd200];
	and.b64  	%rd201, %rd60, -4294967296;
	setp.ne.s64 	%p20, %rd201, 0;
	@%p20 bra 	$L__BB350_24;
	cvt.u32.u64 	%r108, %rd60;
	cvt.u32.u64 	%r109, %rd59;
	div.u32 	%r110, %r109, %r108;
	mul.lo.s32 	%r111, %r110, %r108;
	sub.s32 	%r112, %r109, %r111;
	cvt.u64.u32 	%rd284, %r110;
	cvt.u64.u32 	%rd285, %r112;
	bra.uni 	$L__BB350_25;
$L__BB350_24:
	div.s64 	%rd284, %rd59, %rd60;
	mul.lo.s64 	%rd202, %rd284, %rd60;
	sub.s64 	%rd285, %rd59, %rd202;
$L__BB350_25:
	mul.wide.u32 	%rd203, %r21, 8;
	add.s64 	%rd204, %rd1, %rd203;
	ld.global.u64 	%rd205, [%rd204];
	mad.lo.s64 	%rd67, %rd205, %rd285, %rd58;
	and.b64  	%rd68, %rd284, 4294967295;
	add.s32 	%r113, %r174, -4;
	mul.wide.u32 	%rd206, %r113, 8;
	add.s64 	%rd207, %rd2, %rd206;
	ld.global.u64 	%rd69, [%rd207];
	and.b64  	%rd208, %rd69, -4294967296;
	setp.ne.s64 	%p21, %rd208, 0;
	@%p21 bra 	$L__BB350_27;
	cvt.u32.u64 	%r114, %rd69;
	cvt.u32.u64 	%r115, %rd68;
	div.u32 	%r116, %r115, %r114;
	mul.lo.s32 	%r117, %r116, %r114;
	sub.s32 	%r118, %r115, %r117;
	cvt.u64.u32 	%rd286, %r116;
	cvt.u64.u32 	%rd287, %r118;
	bra.uni 	$L__BB350_28;
$L__BB350_27:
	div.s64 	%rd286, %rd68, %rd69;
	mul.lo.s64 	%rd209, %rd286, %rd69;
	sub.s64 	%rd287, %rd68, %rd209;
$L__BB350_28:
	mul.wide.u32 	%rd210, %r113, 8;
	add.s64 	%rd211, %rd1, %rd210;
	ld.global.u64 	%rd212, [%rd211];
	mad.lo.s64 	%rd307, %rd212, %rd287, %rd67;
	cvt.u32.u64 	%r179, %rd286;
	add.s32 	%r174, %r174, -8;
	add.s32 	%r173, %r173, 8;
	setp.ne.s32 	%p22, %r173, 0;
	@%p22 bra 	$L__BB350_4;
	add.s32 	%r178, %r174, 3;
$L__BB350_30:
	and.b32  	%r28, %r9, 7;
	setp.eq.s32 	%p23, %r28, 0;
	@%p23 bra 	$L__BB350_59;
	and.b32  	%r29, %r9, 3;
	setp.lt.u32 	%p24, %r28, 4;
	@%p24 bra 	$L__BB350_45;
	cvt.u64.u32 	%rd79, %r179;
	mul.wide.u32 	%rd214, %r178, 8;
	add.s64 	%rd215, %rd2, %rd214;
	ld.global.u64 	%rd80, [%rd215];
	and.b64  	%rd216, %rd80, -4294967296;
	setp.ne.s64 	%p25, %rd216, 0;
	@%p25 bra 	$L__BB350_34;
	cvt.u32.u64 	%r120, %rd80;
	cvt.u32.u64 	%r121, %rd79;
	div.u32 	%r122, %r121, %r120;
	mul.lo.s32 	%r123, %r122, %r120;
	sub.s32 	%r124, %r121, %r123;
	cvt.u64.u32 	%rd290, %r122;
	cvt.u64.u32 	%rd291, %r124;
	bra.uni 	$L__BB350_35;
$L__BB350_34:
	div.s64 	%rd290, %rd79, %rd80;
	mul.lo.s64 	%rd217, %rd290, %rd80;
	sub.s64 	%rd291, %rd79, %rd217;
$L__BB350_35:
	mul.wide.u32 	%rd218, %r178, 8;
	add.s64 	%rd219, %rd1, %rd218;
	ld.global.u64 	%rd220, [%rd219];
	mad.lo.s64 	%rd87, %rd220, %rd291, %rd307;
	add.s32 	%r30, %r178, -1;
	and.b64  	%rd88, %rd290, 4294967295;
	mul.wide.u32 	%rd221, %r30, 8;
	add.s64 	%rd222, %rd2, %rd221;
	ld.global.u64 	%rd89, [%rd222];
	and.b64  	%rd223, %rd89, -4294967296;
	setp.ne.s64 	%p26, %rd223, 0;
	@%p26 bra 	$L__BB350_37;
	cvt.u32.u64 	%r125, %rd89;
	cvt.u32.u64 	%r126, %rd88;
	div.u32 	%r127, %r126, %r125;
	mul.lo.s32 	%r128, %r127, %r125;
	sub.s32 	%r129, %r126, %r128;
	cvt.u64.u32 	%rd292, %r127;
	cvt.u64.u32 	%rd293, %r129;
	bra.uni 	$L__BB350_38;
$L__BB350_37:
	div.s64 	%rd292, %rd88, %rd89;
	mul.lo.s64 	%rd224, %rd292, %rd89;
	sub.s64 	%rd293, %rd88, %rd224;
$L__BB350_38:
	mul.wide.u32 	%rd225, %r30, 8;
	add.s64 	%rd226, %rd1, %rd225;
	ld.global.u64 	%rd227, [%rd226];
	mad.lo.s64 	%rd96, %rd227, %rd293, %rd87;
	add.s32 	%r31, %r178, -2;
	and.b64  	%rd97, %rd292, 4294967295;
	mul.wide.u32 	%rd228, %r31, 8;
	add.s64 	%rd229, %rd2, %rd228;
	ld.global.u64 	%rd98, [%rd229];
	and.b64  	%rd230, %rd98, -4294967296;
	setp.ne.s64 	%p27, %rd230, 0;
	@%p27 bra 	$L__BB350_40;
	cvt.u32.u64 	%r130, %rd98;
	cvt.u32.u64 	%r131, %rd97;
	div.u32 	%r132, %r131, %r130;
	mul.lo.s32 	%r133, %r132, %r130;
	sub.s32 	%r134, %r131, %r133;
	cvt.u64.u32 	%rd294, %r132;
	cvt.u64.u32 	%rd295, %r134;
	bra.uni 	$L__BB350_41;
$L__BB350_40:
	div.s64 	%rd294, %rd97, %rd98;
	mul.lo.s64 	%rd231, %rd294, %rd98;
	sub.s64 	%rd295, %rd97, %rd231;
$L__BB350_41:
	mul.wide.u32 	%rd232, %r31, 8;
	add.s64 	%rd233, %rd1, %rd232;
	ld.global.u64 	%rd234, [%rd233];
	mad.lo.s64 	%rd105, %rd234, %rd295, %rd96;
	add.s32 	%r32, %r178, -3;
	and.b64  	%rd106, %rd294, 4294967295;
	mul.wide.u32 	%rd235, %r32, 8;
	add.s64 	%rd236, %rd2, %rd235;
	ld.global.u64 	%rd107, [%rd236];
	and.b64  	%rd237, %rd107, -4294967296;
	setp.ne.s64 	%p28, %rd237, 0;
	@%p28 bra 	$L__BB350_43;
	cvt.u32.u64 	%r135, %rd107;
	cvt.u32.u64 	%r136, %rd106;
	div.u32 	%r137, %r136, %r135;
	mul.lo.s32 	%r138, %r137, %r135;
	sub.s32 	%r139, %r136, %r138;
	cvt.u64.u32 	%rd296, %r137;
	cvt.u64.u32 	%rd297, %r139;
	bra.uni 	$L__BB350_44;
$L__BB350_43:
	div.s64 	%rd296, %rd106, %rd107;
	mul.lo.s64 	%rd238, %rd296, %rd107;
	sub.s64 	%rd297, %rd106, %rd238;
$L__BB350_44:
	mul.wide.u32 	%rd239, %r32, 8;
	add.s64 	%rd240, %rd1, %rd239;
	ld.global.u64 	%rd241, [%rd240];
	mad.lo.s64 	%rd307, %rd241, %rd297, %rd105;
	cvt.u32.u64 	%r179, %rd296;
	add.s32 	%r178, %r178, -4;
$L__BB350_45:
	setp.eq.s32 	%p29, %r29, 0;
	@%p29 bra 	$L__BB350_59;
	setp.eq.s32 	%p30, %r29, 1;
	@%p30 bra 	$L__BB350_54;
	cvt.u64.u32 	%rd117, %r179;
	mul.wide.u32 	%rd243, %r178, 8;
	add.s64 	%rd244, %rd2, %rd243;
	ld.global.u64 	%rd118, [%rd244];
	and.b64  	%rd245, %rd118, -4294967296;
	setp.ne.s64 	%p31, %rd245, 0;
	@%p31 bra 	$L__BB350_49;
	cvt.u32.u64 	%r140, %rd118;
	cvt.u32.u64 	%r141, %rd117;
	div.u32 	%r142, %r141, %r140;
	mul.lo.s32 	%r143, %r142, %r140;
	sub.s32 	%r144, %r141, %r143;
	cvt.u64.u32 	%rd300, %r142;
	cvt.u64.u32 	%rd301, %r144;
	bra.uni 	$L__BB350_50;
$L__BB350_49:
	div.s64 	%rd300, %rd117, %rd118;
	mul.lo.s64 	%rd246, %rd300, %rd118;
	sub.s64 	%rd301, %rd117, %rd246;
$L__BB350_50:
	add.s64 	%rd248, %rd1, %rd243;
	ld.global.u64 	%rd249, [%rd248];
	mad.lo.s64 	%rd125, %rd249, %rd301, %rd307;
	add.s32 	%r37, %r178, -1;
	and.b64  	%rd126, %rd300, 4294967295;
	mul.wide.u32 	%rd250, %r37, 8;
	add.s64 	%rd251, %rd2, %rd250;
	ld.global.u64 	%rd127, [%rd251];
	and.b64  	%rd252, %rd127, -4294967296;
	setp.ne.s64 	%p32, %rd252, 0;
	@%p32 bra 	$L__BB350_52;
	cvt.u32.u64 	%r145, %rd127;
	cvt.u32.u64 	%r146, %rd126;
	div.u32 	%r147, %r146, %r145;
	mul.lo.s32 	%r148, %r147, %r145;
	sub.s32 	%r149, %r146, %r148;
	cvt.u64.u32 	%rd302, %r147;
	cvt.u64.u32 	%rd303, %r149;
	bra.uni 	$L__BB350_53;
$L__BB350_52:
	div.s64 	%rd302, %rd126, %rd127;
	mul.lo.s64 	%rd253, %rd302, %rd127;
	sub.s64 	%rd303, %rd126, %rd253;
$L__BB350_53:
	add.s64 	%rd255, %rd1, %rd250;
	ld.global.u64 	%rd256, [%rd255];
	mad.lo.s64 	%rd307, %rd256, %rd303, %rd125;
	cvt.u32.u64 	%r179, %rd302;
	add.s32 	%r178, %r178, -2;
$L__BB350_54:
	and.b32  	%r150, %r9, 1;
	setp.eq.b32 	%p33, %r150, 1;
	not.pred 	%p34, %p33;
	@%p34 bra 	$L__BB350_59;
	cvt.u64.u32 	%rd137, %r179;
	mul.wide.u32 	%rd257, %r178, 8;
	add.s64 	%rd258, %rd2, %rd257;
	ld.global.u64 	%rd138, [%rd258];
	and.b64  	%rd259, %rd138, -4294967296;
	setp.ne.s64 	%p35, %rd259, 0;
	@%p35 bra 	$L__BB350_57;
	cvt.u32.u64 	%r151, %rd138;
	cvt.u32.u64 	%r152, %rd137;
	rem.u32 	%r153, %r152, %r151;
	cvt.u64.u32 	%rd306, %r153;
	bra.uni 	$L__BB350_58;
$L__BB350_57:
	rem.s64 	%rd306, %rd137, %rd138;
$L__BB350_58:
	add.s64 	%rd261, %rd1, %rd257;
	ld.global.u64 	%rd262, [%rd261];
	mad.lo.s64 	%rd307, %rd262, %rd306, %rd307;
$L__BB350_59:
	cvta.to.global.u64 	%rd263, %rd145;
	shl.b64 	%rd264, %rd307, 3;
	add.s64 	%rd265, %rd263, %rd264;
	ld.global.u64 	%rd266, [%rd265];
	setp.ne.s64 	%p36, %rd266, 0;
	selp.u16 	%rs17, 1, 0, %p36;
	st.shared.u8 	[%r7], %rs17;
	bar.sync 	0;
	setp.ne.s32 	%p37, %r1, 0;
	@%p37 bra 	$L__BB350_95;
	setp.gt.u32 	%p38, %r5, 1;
	@%p38 bra 	$L__BB350_62;
	mov.u32 	%r154, anysdata_i64;
	add.s32 	%r155, %r154, %r3;
	ld.shared.u8 	%rs47, [%r155];
	bra.uni 	$L__BB350_94;
$L__BB350_62:
	mov.u32 	%r157, anysdata_i64;
	add.s32 	%r42, %r157, %r3;
	ld.shared.u8 	%rs47, [%r42];
	add.s32 	%r43, %r5, -1;
	add.s32 	%r158, %r5, -2;
	and.b32  	%r44, %r43, 7;
	setp.lt.u32 	%p39, %r158, 7;
	mov.b32 	%r186, 1;
	@%p39 bra 	$L__BB350_75;
	and.b32  	%r160, %r43, -8;
	neg.s32 	%r184, %r160;
	shl.b32 	%r46, %r2, 3;
	shl.b32 	%r47, %r2, 1;
	mul.lo.s32 	%r48, %r2, 3;
	shl.b32 	%r49, %r2, 2;
	mul.lo.s32 	%r50, %r2, 5;
	mul.lo.s32 	%r51, %r2, 6;
	mul.lo.s32 	%r52, %r2, 7;
	mov.b32 	%r183, 0;
	mov.u32 	%r182, %r42;
$L__BB350_64:
	.pragma "nounroll";
	and.b16  	%rs19, %rs47, 255;
	setp.ne.s16 	%p41, %rs19, 0;
	mov.pred 	%p77, -1;
	@%p41 bra 	$L__BB350_73;
	add.s32 	%r161, %r182, %r2;
	ld.shared.u8 	%rs20, [%r161];
	setp.ne.s16 	%p43, %rs20, 0;
	@%p43 bra 	$L__BB350_73;
	add.s32 	%r162, %r182, %r47;
	ld.shared.u8 	%rs21, [%r162];
	setp.ne.s16 	%p45, %rs21, 0;
	@%p45 bra 	$L__BB350_73;
	add.s32 	%r163, %r182, %r48;
	ld.shared.u8 	%rs22, [%r163];
	setp.ne.s16 	%p47, %rs22, 0;
	@%p47 bra 	$L__BB350_73;
	add.s32 	%r164, %r182, %r49;
	ld.shared.u8 	%rs23, [%r164];
	setp.ne.s16 	%p49, %rs23, 0;
	@%p49 bra 	$L__BB350_73;
	add.s32 	%r165, %r182, %r50;
	ld.shared.u8 	%rs24, [%r165];
	setp.ne.s16 	%p51, %rs24, 0;
	@%p51 bra 	$L__BB350_73;
	add.s32 	%r166, %r182, %r51;
	ld.shared.u8 	%rs25, [%r166];
	setp.ne.s16 	%p53, %rs25, 0;
	@%p53 bra 	$L__BB350_73;
	add.s32 	%r167, %r182, %r52;
	ld.shared.u8 	%rs26, [%r167];
	setp.ne.s16 	%p55, %rs26, 0;
	@%p55 bra 	$L__BB350_73;
	add.s32 	%r168, %r182, %r46;
	ld.shared.u8 	%rs27, [%r168];
	setp.ne.s16 	%p77, %rs27, 0;
$L__BB350_73:
	selp.u16 	%rs47, 1, 0, %p77;
	add.s32 	%r184, %r184, 8;
	add.s32 	%r183, %r183, 8;
	add.s32 	%r182, %r182, %r46;
	setp.ne.s32 	%p56, %r184, 0;
	@%p56 bra 	$L__BB350_64;
	add.s32 	%r186, %r183, 1;
$L__BB350_75:
	setp.eq.s32 	%p57, %r44, 0;
	@%p57 bra 	$L__BB350_93;
	and.b32  	%r61, %r43, 3;
	setp.lt.u32 	%p58, %r44, 4;
	@%p58 bra 	$L__BB350_83;
	and.b16  	%rs29, %rs47, 255;
	setp.ne.s16 	%p60, %rs29, 0;
	mov.pred 	%p78, -1;
	@%p60 bra 	$L__BB350_82;
	mad.lo.s32 	%r62, %r186, %r2, %r42;
	ld.shared.u8 	%rs30, [%r62];
	setp.ne.s16 	%p62, %rs30, 0;
	@%p62 bra 	$L__BB350_82;
	add.s32 	%r63, %r62, %r2;
	ld.shared.u8 	%rs31, [%r63];
	setp.ne.s16 	%p64, %rs31, 0;
	@%p64 bra 	$L__BB350_82;
	add.s32 	%r64, %r63, %r2;
	ld.shared.u8 	%rs32, [%r64];
	setp.ne.s16 	%p66, %rs32, 0;
	@%p66 bra 	$L__BB350_82;
	add.s32 	%r169, %r64, %r2;
	ld.shared.u8 	%rs33, [%r169];
	setp.ne.s16 	%p78, %rs33, 0;
$L__BB350_82:
	add.s32 	%r186, %r186, 4;
	selp.u16 	%rs47, 1, 0, %p78;
$L__BB350_83:
	setp.eq.s32 	%p67, %r61, 0;
	@%p67 bra 	$L__BB350_93;
	setp.eq.s32 	%p68, %r61, 1;
	@%p68 bra 	$L__BB350_89;
	and.b16  	%rs35, %rs47, 255;
	setp.ne.s16 	%p70, %rs35, 0;
	mov.pred 	%p79, -1;
	@%p70 bra 	$L__BB350_88;
	mad.lo.s32 	%r67, %r186, %r2, %r42;
	ld.shared.u8 	%rs36, [%r67];
	setp.ne.s16 	%p72, %rs36, 0;
	@%p72 bra 	$L__BB350_88;
	add.s32 	%r170, %r67, %r2;
	ld.shared.u8 	%rs37, [%r170];
	setp.ne.s16 	%p79, %rs37, 0;
$L__BB350_88:
	add.s32 	%r186, %r186, 2;
	selp.u16 	%rs47, 1, 0, %p79;
$L__BB350_89:
	and.b32  	%r171, %r43, 1;
	setp.eq.b32 	%p73, %r171, 1;
	not.pred 	%p74, %p73;
	@%p74 bra 	$L__BB350_93;
	and.b16  	%rs38, %rs47, 255;
	setp.ne.s16 	%p76, %rs38, 0;
	mov.pred 	%p80, -1;
	@%p76 bra 	$L__BB350_92;
	mad.lo.s32 	%r172, %r186, %r2, %r42;
	ld.shared.u8 	%rs39, [%r172];
	setp.ne.s16 	%p80, %rs39, 0;
$L__BB350_92:
	selp.u16 	%rs47, 1, 0, %p80;
$L__BB350_93:
	st.shared.u8 	[%r42], %rs47;
$L__BB350_94:
	cvt.u64.u32 	%rd267, %r4;
	mad.lo.s64 	%rd268, %rd147, %rd267, %rd3;
	cvta.to.global.u64 	%rd269, %rd144;
	add.s64 	%rd270, %rd269, %rd268;
	st.global.u8 	[%rd270], %rs47;
$L__BB350_95:
	ret;

}
	// .globl	contiguous_any33_i64
.visible .entry contiguous_any33_i64(
	.param .u64 .ptr .align 1 contiguous_any33_i64_param_0,
	.param .u64 .ptr .align 1 contiguous_any33_i64_param_1,
	.param .u64 contiguous_any33_i64_param_2,
	.param .u64 contiguous_any33_i64_param_3,
	.param .u64 contiguous_any33_i64_param_4
)
{
	.reg .pred 	%p<56>;
	.reg .b16 	%rs<49>;
	.reg .b32 	%r<69>;
	.reg .b64 	%rd<15>;

	ld.param.u64 	%rd2, [contiguous_any33_i64_param_0];
	ld.param.u64 	%rd3, [contiguous_any33_i64_param_1];
	ld.param.u64 	%rd4, [contiguous_any33_i64_param_3];
	ld.param.u64 	%rd5, [contiguous_any33_i64_param_4];
	mov.u32 	%r1, %tid.y;
	mov.u32 	%r2, %ntid.x;
	mov.u32 	%r3, %tid.x;
	mad.lo.s32 	%r36, %r1, %r2, %r3;
	mov.u32 	%r37, %ctaid.x;
	mad.lo.s32 	%r38, %r37, %r2, %r3;
	mov.u32 	%r4, %ctaid.y;
	mov.u32 	%r5, %ntid.y;
	mad.lo.s32 	%r39, %r4, %r5, %r1;
	mov.u32 	%r40, anysdata_i64;
	add.s32 	%r7, %r40, %r36;
	mov.b16 	%rs16, 0;
	st.shared.u8 	[%r7], %rs16;
	cvt.u64.u32 	%rd1, %r38;
	setp.le.u64 	%p9, %rd4, %rd1;
	cvt.u64.u32 	%rd7, %r39;
	setp.le.u64 	%p10, %rd5, %rd7;
	or.pred  	%p11, %p9, %p10;
	@%p11 bra 	$L__BB351_37;
	cvt.u32.u64 	%r41, %rd1;
	cvta.to.global.u64 	%rd8, %rd3;
	cvt.u32.u64 	%r42, %rd4;
	mad.lo.s32 	%r43, %r39, %r42, %r41;
	cvt.u64.u32 	%rd9, %r43;
	add.s64 	%rd10, %rd8, %rd9;
	ld.global.u8 	%rs17, [%rd10];
	st.shared.u8 	[%r7], %rs17;
	bar.sync 	0;
	setp.ne.s32 	%p12, %r1, 0;
	@%p12 bra 	$L__BB351_37;
	setp.gt.u32 	%p13, %r5, 1;
	@%p13 bra 	$L__BB351_4;
	add.s32 	%r45, %r40, %r3;
	ld.shared.u8 	%rs47, [%r45];
	bra.uni 	$L__BB351_36;
$L__BB351_4:
	add.s32 	%r8, %r40, %r3;
	ld.shared.u8 	%rs47, [%r8];
	add.s32 	%r9, %r5, -1;
	add.s32 	%r48, %r5, -2;
	and.b32  	%r10, %r9, 7;
	setp.lt.u32 	%p14, %r48, 7;
	mov.b32 	%r67, 1;
	@%p14 bra 	$L__BB351_17;
	and.b32  	%r50, %r9, -8;
	neg.s32 	%r65, %r50;
	shl.b32 	%r12, %r2, 3;
	shl.b32 	%r13, %r2, 1;
	mul.lo.s32 	%r14, %r2, 3;
	shl.b32 	%r15, %r2, 2;
	mul.lo.s32 	%r16, %r2, 5;
	mul.lo.s32 	%r17, %r2, 6;
	mul.lo.s32 	%r18, %r2, 7;
	mov.b32 	%r64, 0;
	mov.u32 	%r63, %r8;
$L__BB351_6:
	.pragma "nounroll";
	and.b16  	%rs19, %rs47, 255;
	setp.ne.s16 	%p16, %rs19, 0;
	mov.pred 	%p52, -1;
	@%p16 bra 	$L__BB351_15;
	add.s32 	%r51, %r63, %r2;
	ld.shared.u8 	%rs20, [%r51];
	setp.ne.s16 	%p18, %rs20, 0;
	@%p18 bra 	$L__BB351_15;
	add.s32 	%r52, %r63, %r13;
	ld.shared.u8 	%rs21, [%r52];
	setp.ne.s16 	%p20, %rs21, 0;
	@%p20 bra 	$L__BB351_15;
	add.s32 	%r53, %r63, %r14;
	ld.shared.u8 	%rs22, [%r53];
	setp.ne.s16 	%p22, %rs22, 0;
	@%p22 bra 	$L__BB351_15;
	add.s32 	%r54, %r63, %r15;
	ld.shared.u8 	%rs23, [%r54];
	setp.ne.s16 	%p24, %rs23, 0;
	@%p24 bra 	$L__BB351_15;
	add.s32 	%r55, %r63, %r16;
	ld.shared.u8 	%rs24, [%r55];
	setp.ne.s16 	%p26, %rs24, 0;
	@%p26 bra 	$L__BB351_15;
	add.s32 	%r56, %r63, %r17;
	ld.shared.u8 	%rs25, [%r56];
	setp.ne.s16 	%p28, %rs25, 0;
	@%p28 bra 	$L__BB351_15;
	add.s32 	%r57, %r63, %r18;
	ld.shared.u8 	%rs26, [%r57];
	setp.ne.s16 	%p30, %rs26, 0;
	@%p30 bra 	$L__BB351_15;
	add.s32 	%r58, %r63, %r12;
	ld.shared.u8 	%rs27, [%r58];
	setp.ne.s16 	%p52, %rs27, 0;
$L__BB351_15:
	selp.u16 	%rs47, 1, 0, %p52;
	add.s32 	%r65, %r65, 8;
	add.s32 	%r64, %r64, 8;
	add.s32 	%r63, %r63, %r12;
	setp.ne.s32 	%p31, %r65, 0;
	@%p31 bra 	$L__BB351_6;
	add.s32 	%r67, %r64, 1;
$L__BB351_17:
	setp.eq.s32 	%p32, %r10, 0;
	@%p32 bra 	$L__BB351_35;
	and.b32  	%r27, %r9, 3;
	setp.lt.u32 	%p33, %r10, 4;
	@%p33 bra 	$L__BB351_25;
	and.b16  	%rs29, %rs47, 255;
	setp.ne.s16 	%p35, %rs29, 0;
	mov.pred 	%p53, -1;
	@%p35 bra 	$L__BB351_24;
	mad.lo.s32 	%r28, %r67, %r2, %r8;
	ld.shared.u8 	%rs30, [%r28];
	setp.ne.s16 	%p37, %rs30, 0;
	@%p37 bra 	$L__BB351_24;
	add.s32 	%r29, %r28, %r2;
	ld.shared.u8 	%rs31, [%r29];
	setp.ne.s16 	%p39, %rs31, 0;
	@%p39 bra 	$L__BB351_24;
	add.s32 	%r30, %r29, %r2;
	ld.shared.u8 	%rs32, [%r30];
	setp.ne.s16 	%p41, %rs32, 0;
	@%p41 bra 	$L__BB351_24;
	add.s32 	%r59, %r30, %r2;
	ld.shared.u8 	%rs33, [%r59];
	setp.ne.s16 	%p53, %rs33, 0;
$L__BB351_24:
	add.s32 	%r67, %r67, 4;
	selp.u16 	%rs47, 1, 0, %p53;
$L__BB351_25:
	setp.eq.s32 	%p42, %r27, 0;
	@%p42 bra 	$L__BB351_35;
	setp.eq.s32 	%p43, %r27, 1;
	@%p43 bra 	$L__BB351_31;
	and.b16  	%rs35, %rs47, 255;
	setp.ne.s16 	%p45, %rs35, 0;
	mov.pred 	%p54, -1;
	@%p45 bra 	$L__BB351_30;
	mad.lo.s32 	%r33, %r67, %r2, %r8;
	ld.shared.u8 	%rs36, [%r33];
	setp.ne.s16 	%p47, %rs36, 0;
	@%p47 bra 	$L__BB351_30;
	add.s32 	%r60, %r33, %r2;
	ld.shared.u8 	%rs37, [%r60];
	setp.ne.s16 	%p54, %rs37, 0;
$L__BB351_30:
	add.s32 	%r67, %r67, 2;
	selp.u16 	%rs47, 1, 0, %p54;
$L__BB351_31:
	and.b32  	%r61, %r9, 1;
	setp.eq.b32 	%p48, %r61, 1;
	not.pred 	%p49, %p48;
	@%p49 bra 	$L__BB351_35;
	and.b16  	%rs38, %rs47, 255;
	setp.ne.s16 	%p51, %rs38, 0;
	mov.pred 	%p55, -1;
	@%p51 bra 	$L__BB351_34;
	mad.lo.s32 	%r62, %r67, %r2, %r8;
	ld.shared.u8 	%rs39, [%r62];
	setp.ne.s16 	%p55, %rs39, 0;
$L__BB351_34:
	selp.u16 	%rs47, 1, 0, %p55;
$L__BB351_35:
	st.shared.u8 	[%r8], %rs47;
$L__BB351_36:
	cvt.u64.u32 	%rd11, %r4;
	mad.lo.s64 	%rd12, %rd4, %rd11, %rd1;
	cvta.to.global.u64 	%rd13, %rd2;
	add.s64 	%rd14, %rd13, %rd12;
	st.global.u8 	[%rd14], %rs47;
$L__BB351_37:
	ret;

}
	// .globl	contiguous_any_u8
.visible .entry contiguous_any_u8(
	.param .u64 .ptr .align 1 contiguous_any_u8_param_0,
	.param .u64 .ptr .align 1 contiguous_any_u8_param_1,
	.param .u64 contiguous_any_u8_param_2
)
{
	.reg .pred 	%p<49>;
	.reg .b16 	%rs<29>;
	.reg .b32 	%r<14>;
	.reg .b64 	%rd<14>;

	ld.param.u64 	%rd4, [contiguous_any_u8_param_0];
	ld.param.u64 	%rd6, [contiguous_any_u8_param_1];
	ld.param.u64 	%rd5, [contiguous_any_u8_param_2];
	cvta.to.global.u64 	%rd1, %rd6;
	mov.u32 	%r1, %tid.x;
	mov.u32 	%r2, %ctaid.x;
	mov.u32 	%r13, %ntid.x;
	mul.lo.s32 	%r8, %r2, %r13;
	shl.b32 	%r9, %r8, 1;
	add.s32 	%r4, %r9, %r1;
	mov.u32 	%r10, anysdata_u8;
	add.s32 	%r5, %r10, %r1;
	mov.b16 	%rs1, 0;
	st.shared.u8 	[%r5], %rs1;
	add.s32 	%r11, %r4, %r13;
	cvt.u64.u32 	%rd2, %r11;
	setp.le.u64 	%p17, %rd5, %rd2;
	@%p17 bra 	$L__BB352_4;
	cvt.u64.u32 	%rd8, %r4;
	add.s64 	%rd9, %rd1, %rd8;
	ld.global.u8 	%rs4, [%rd9];
	setp.ne.s16 	%p21, %rs4, 0;
	mov.pred 	%p41, -1;
	@%p21 bra 	$L__BB352_3;
	add.s64 	%rd10, %rd1, %rd2;
	ld.global.u8 	%rs5, [%rd10];
	setp.ne.s16 	%p41, %rs5, 0;
$L__BB352_3:
	selp.u16 	%rs6, 1, 0, %p41;
	st.shared.u8 	[%r5], %rs6;
	bra.uni 	$L__BB352_6;
$L__BB352_4:
	cvt.u64.u32 	%rd3, %r4;
	setp.le.u64 	%p18, %rd5, %rd3;
	@%p18 bra 	$L__BB352_6;
	add.s64 	%rd7, %rd1, %rd3;
	ld.global.u8 	%rs2, [%rd7];
	setp.ne.s16 	%p19, %rs2, 0;
	selp.u16 	%rs3, 1, 0, %p19;
	st.shared.u8 	[%r5], %rs3;
$L__BB352_6:
	bar.sync 	0;
	setp.lt.u32 	%p22, %r13, 66;
	@%p22 bra 	$L__BB352_12;
$L__BB352_7:
	shr.u32 	%r7, %r13, 1;
	setp.ge.u32 	%p23, %r1, %r7;
	@%p23 bra 	$L__BB352_11;
	ld.shared.u8 	%rs7, [%r5];
	setp.ne.s16 	%p25, %rs7, 0;
	mov.pred 	%p42, -1;
	@%p25 bra 	$L__BB352_10;
	add.s32 	%r12, %r5, %r7;
	ld.shared.u8 	%rs8, [%r12];
	setp.ne.s16 	%p42, %rs8, 0;
$L__BB352_10:
	selp.u16 	%rs9, 1, 0, %p42;
	st.shared.u8 	[%r5], %rs9;
$L__BB352_11:
	bar.sync 	0;
	setp.gt.u32 	%p26, %r13, 131;
	mov.u32 	%r13, %r7;
	@%p26 bra 	$L__BB352_7;
$L__BB352_12:
	setp.gt.u32 	%p27, %r1, 31;
	@%p27 bra 	$L__BB352_27;
	ld.volatile.shared.u8 	%rs10, [%r5];
	setp.ne.s16 	%p29, %rs10, 0;
	mov.pred 	%p43, -1;
	@%p29 bra 	$L__BB352_15;
	ld.volatile.shared.u8 	%rs11, [%r5+32];
	setp.ne.s16 	%p43, %rs11, 0;
$L__BB352_15:
	selp.u16 	%rs12, 1, 0, %p43;
	st.volatile.shared.u8 	[%r5], %rs12;
	ld.volatile.shared.u8 	%rs13, [%r5];
	setp.ne.s16 	%p31, %rs13, 0;
	mov.pred 	%p44, -1;
	@%p31 bra 	$L__BB352_17;
	ld.volatile.shared.u8 	%rs14, [%r5+16];
	setp.ne.s16 	%p44, %rs14, 0;
$L__BB352_17:
	selp.u16 	%rs15, 1, 0, %p44;
	st.volatile.shared.u8 	[%r5], %rs15;
	ld.volatile.shared.u8 	%rs16, [%r5];
	setp.ne.s16 	%p33, %rs16, 0;
	mov.pred 	%p45, -1;
	@%p33 bra 	$L__BB352_19;
	ld.volatile.shared.u8 	%rs17, [%r5+8];
	setp.ne.s16 	%p45, %rs17, 0;
$L__BB352_19:
	selp.u16 	%rs18, 1, 0, %p45;
	st.volatile.shared.u8 	[%r5], %rs18;
	ld.volatile.shared.u8 	%rs19, [%r5];
	setp.ne.s16 	%p35, %rs19, 0;
	mov.pred 	%p46, -1;
	@%p35 bra 	$L__BB352_21;
	ld.volatile.shared.u8 	%rs20, [%r5+4];
	setp.ne.s16 	%p46, %rs20, 0;
$L__BB352_21:
	selp.u16 	%rs21, 1, 0, %p46;
	st.volatile.shared.u8 	[%r5], %rs21;
	ld.volatile.shared.u8 	%rs22, [%r5];
	setp.ne.s16 	%p37, %rs22, 0;
	mov.pred 	%p47, -1;
	@%p37 bra 	$L__BB352_23;
	ld.volatile.shared.u8 	%rs23, [%r5+2];
	setp.ne.s16 	%p47, %rs23, 0;
$L__BB352_23:
	selp.u16 	%rs24, 1, 0, %p47;
	st.volatile.shared.u8 	[%r5], %rs24;
	ld.volatile.shared.u8 	%rs25, [%r5];
	setp.ne.s16 	%p39, %rs25, 0;
	mov.pred 	%p48, -1;
	@%p39 bra 	$L__BB352_25;
	ld.volatile.shared.u8 	%rs26, [%r5+1];
	setp.ne.s16 	%p48, %rs26, 0;
$L__BB352_25:
	selp.u16 	%rs27, 1, 0, %p48;
	st.volatile.shared.u8 	[%r5], %rs27;
	setp.ne.s32 	%p40, %r1, 0;
	@%p40 bra 	$L__BB352_27;
	ld.shared.u8 	%rs28, [anysdata_u8];
	cvt.u64.u32 	%rd11, %r2;
	cvta.to.global.u64 	%rd12, %rd4;
	add.s64 	%rd13, %rd12, %rd11;
	st.global.u8 	[%rd13], %rs28;
$L__BB352_27:
	ret;

}
	// .globl	contiguous_cumulate_any_u8
.visible .entry contiguous_cumulate_any_u8(
	.param .u64 .ptr .align 1 contiguous_cumulate_any_u8_param_0,
	.param .u64 .ptr .align 1 contiguous_cumulate_any_u8_param_1,
	.param .u64 contiguous_cumulate_any_u8_param_2
)
{
	.reg .pred 	%p<48>;
	.reg .b16 	%rs<28>;
	.reg .b32 	%r<14>;
	.reg .b64 	%rd<14>;

	ld.param.u64 	%rd4, [contiguous_cumulate_any_u8_param_0];
	ld.param.u64 	%rd6, [contiguous_cumulate_any_u8_param_1];
	ld.param.u64 	%rd5, [contiguous_cumulate_any_u8_param_2];
	cvta.to.global.u64 	%rd1, %rd6;
	mov.u32 	%r1, %tid.x;
	mov.u32 	%r2, %ctaid.x;
	mov.u32 	%r13, %ntid.x;
	mul.lo.s32 	%r8, %r2, %r13;
	shl.b32 	%r9, %r8, 1;
	add.s32 	%r4, %r9, %r1;
	mov.u32 	%r10, anysdata_u8;
	add.s32 	%r5, %r10, %r1;
	mov.b16 	%rs1, 0;
	st.shared.u8 	[%r5], %rs1;
	add.s32 	%r11, %r4, %r13;
	cvt.u64.u32 	%rd2, %r11;
	setp.le.u64 	%p17, %rd5, %rd2;
	@%p17 bra 	$L__BB353_4;
	cvt.u64.u32 	%rd8, %r4;
	add.s64 	%rd9, %rd1, %rd8;
	ld.global.u8 	%rs3, [%rd9];
	setp.ne.s16 	%p20, %rs3, 0;
	mov.pred 	%p40, -1;
	@%p20 bra 	$L__BB353_3;
	add.s64 	%rd10, %rd1, %rd2;
	ld.global.u8 	%rs4, [%rd10];
	setp.ne.s16 	%p40, %rs4, 0;
$L__BB353_3:
	selp.u16 	%rs5, 1, 0, %p40;
	st.shared.u8 	[%r5], %rs5;
	bra.uni 	$L__BB353_6;
$L__BB353_4:
	cvt.u64.u32 	%rd3, %r4;
	setp.le.u64 	%p18, %rd5, %rd3;
	@%p18 bra 	$L__BB353_6;
	add.s64 	%rd7, %rd1, %rd3;
	ld.global.u8 	%rs2, [%rd7];
	st.shared.u8 	[%r5], %rs2;
$L__BB353_6:
	bar.sync 	0;
	setp.lt.u32 	%p21, %r13, 66;
	@%p21 bra 	$L__BB353_12;
$L__BB353_7:
	shr.u32 	%r7, %r13, 1;
	setp.ge.u32 	%p22, %r1, %r7;
	@%p22 bra 	$L__BB353_11;
	ld.shared.u8 	%rs6, [%r5];
	setp.ne.s16 	%p24, %rs6, 0;
	mov.pred 	%p41, -1;
	@%p24 bra 	$L__BB353_10;
	add.s32 	%r12, %r5, %r7;
	ld.shared.u8 	%rs7, [%r12];
	setp.ne.s16 	%p41, %rs7, 0;
$L__BB353_10:
	selp.u16 	%rs8, 1, 0, %p41;
	st.shared.u8 	[%r5], %rs8;
$L__BB353_11:
	bar.sync 	0;
	setp.gt.u32 	%p25, %r13, 131;
	mov.u32 	%r13, %r7;
	@%p25 bra 	$L__BB353_7;
$L__BB353_12:
	setp.gt.u32 	%p26, %r1, 31;
	@%p26 bra 	$L__BB353_27;
	ld.volatile.shared.u8 	%rs9, [%r5];
	setp.ne.s16 	%p28, %rs9, 0;
	mov.pred 	%p42, -1;
	@%p28 bra 	$L__BB353_15;
	ld.volatile.shared.u8 	%rs10, [%r5+32];
	setp.ne.s16 	%p42, %rs10, 0;
$L__BB353_15:
	selp.u16 	%rs11, 1, 0, %p42;
	st.volatile.shared.u8 	[%r5], %rs11;
	ld.volatile.shared.u8 	%rs12, [%r5];
	setp.ne.s16 	%p30, %rs12, 0;
	mov.pred 	%p43, -1;
	@%p30 bra 	$L__BB353_17;
	ld.volatile.shared.u8 	%rs13, [%r5+16];
	setp.ne.s16 	%p43, %rs13, 0;
$L__BB353_17:
	selp.u16 	%rs14, 1, 0, %p43;
	st.volatile.shared.u8 	[%r5], %rs14;
	ld.volatile.shared.u8 	%rs15, [%r5];
	setp.ne.s16 	%p32, %rs15, 0;
	mov.pred 	%p44, -1;
	@%p32 bra 	$L__BB353_19;
	ld.volatile.shared.u8 	%rs16, [%r5+8];
	setp.ne.s16 	%p44, %rs16, 0;
$L__BB353_19:
	selp.u16 	%rs17, 1, 0, %p44;
	st.volatile.shared.u8 	[%r5], %rs17;
	ld.volatile.shared.u8 	%rs18, [%r5];
	setp.ne.s16 	%p34, %rs18, 0;
	mov.pred 	%p45, -1;
	@%p34 bra 	$L__BB353_21;
	ld.volatile.shared.u8 	%rs19, [%r5+4];
	setp.ne.s16 	%p45, %rs19, 0;
$L__BB353_21:
	selp.u16 	%rs20, 1, 0, %p45;
	st.volatile.shared.u8 	[%r5], %rs20;
	ld.volatile.shared.u8 	%rs21, [%r5];
	setp.ne.s16 	%p36, %rs21, 0;
	mov.pred 	%p46, -1;
	@%p36 bra 	$L__BB353_23;
	ld.volatile.shared.u8 	%rs22, [%r5+2];
	setp.ne.s16 	%p46, %rs22, 0;
$L__BB353_23:
	selp.u16 	%rs23, 1, 0, %p46;
	st.volatile.shared.u8 	[%r5], %rs23;
	ld.volatile.shared.u8 	%rs24, [%r5];
	setp.ne.s16 	%p38, %rs24, 0;
	mov.pred 	%p47, -1;
	@%p38 bra 	$L__BB353_25;
	ld.volatile.shared.u8 	%rs25, [%r5+1];
	setp.ne.s16 	%p47, %rs25, 0;
$L__BB353_25:
	selp.u16 	%rs26, 1, 0, %p47;
	st.volatile.shared.u8 	[%r5], %rs26;
	setp.ne.s32 	%p39, %r1, 0;
	@%p39 bra 	$L__BB353_27;
	ld.shared.u8 	%rs27, [anysdata_u8];
	cvt.u64.u32 	%rd11, %r2;
	cvta.to.global.u64 	%rd12, %rd4;
	add.s64 	%rd13, %rd12, %rd11;
	st.global.u8 	[%rd13], %rs27;
$L__BB353_27:
	ret;

}
	// .globl	uncontiguous_any_u8
.visible .entry uncontiguous_any_u8(
	.param .u64 .ptr .align 1 uncontiguous_any_u8_param_0,
	.param .u64 .ptr .align 1 uncontiguous_any_u8_param_1,
	.param .u64 .ptr .align 1 uncontiguous_any_u8_param_2,
	.param .u64 .ptr .align 1 uncontiguous_any_u8_param_3,
	.param .u64 uncontiguous_any_u8_param_4,
	.param .u64 uncontiguous_any_u8_param_5
)
{
	.reg .pred 	%p<94>;
	.reg .b16 	%rs<29>;
	.reg .b32 	%r<210>;
	.reg .b64 	%rd<555>;

	ld.param.u64 	%rd260, [uncontiguous_any_u8_param_0];
	ld.param.u64 	%rd263, [uncontiguous_any_u8_param_1];
	ld.param.u64 	%rd264, [uncontiguous_any_u8_param_2];
	ld.param.u64 	%rd265, [uncontiguous_any_u8_param_3];
	ld.param.u64 	%rd261, [uncontiguous_any_u8_param_4];
	ld.param.u64 	%rd262, [uncontiguous_any_u8_param_5];
	cvta.to.global.u64 	%rd1, %rd265;
	cvta.to.global.u64 	%rd2, %rd264;
	cvta.to.global.u64 	%rd3, %rd263;
	mov.u32 	%r1, %tid.x;
	mov.u32 	%r2, %ctaid.x;
	mov.u32 	%r209, %ntid.x;
	mul.lo.s32 	%r52, %r2, %r209;
	shl.b32 	%r53, %r52, 1;
	add.s32 	%r4, %r53, %r1;
	mov.u32 	%r54, anysdata_u8;
	add.s32 	%r5, %r54, %r1;
	mov.b16 	%rs1, 0;
	st.shared.u8 	[%r5], %rs1;
	add.s32 	%r55, %r4, %r209;
	cvt.u64.u32 	%rd508, %r55;
	setp.le.u64 	%p17, %rd262, %rd508;
	@%p17 bra 	$L__BB354_56;
	cvt.u32.u64 	%r6, %rd261;
	add.s32 	%r203, %r6, -1;
	setp.lt.s32 	%p44, %r203, 0;
	mov.b64 	%rd512, 0;
	mov.u64 	%rd513, %rd512;
	@%p44 bra 	$L__BB354_53;
	cvt.u64.u32 	%rd509, %r4;
	setp.lt.u32 	%p45, %r203, 3;
	mov.b64 	%rd513, 0;
	mov.u64 	%rd512, %rd513;
	@%p45 bra 	$L__BB354_30;
	add.s32 	%r201, %r6, -2;
	and.b32  	%r131, %r6, -4;
	neg.s32 	%r200, %r131;
	mov.b64 	%rd513, 0;
$L__BB354_4:
	.pragma "nounroll";
	add.s32 	%r12, %r201, 1;
	mul.wide.u32 	%rd396, %r12, 8;
	add.s64 	%rd397, %rd2, %rd396;
	ld.global.u64 	%rd10, [%rd397];
	or.b64  	%rd398, %rd509, %rd10;
	and.b64  	%rd399, %rd398, -4294967296;
	setp.ne.s64 	%p46, %rd399, 0;
	@%p46 bra 	$L__BB354_6;
	cvt.u32.u64 	%r132, %rd10;
	cvt.u32.u64 	%r133, %rd509;
	div.u32 	%r134, %r133, %r132;
	mul.lo.s32 	%r135, %r134, %r132;
	sub.s32 	%r136, %r133, %r135;
	cvt.u64.u32 	%rd474, %r134;
	cvt.u64.u32 	%rd475, %r136;
	bra.uni 	$L__BB354_7;
$L__BB354_6:
	div.s64 	%rd474, %rd509, %rd10;
	mul.lo.s64 	%rd400, %rd474, %rd10;
	sub.s64 	%rd475, %rd509, %rd400;
$L__BB354_7:
	mul.wide.u32 	%rd401, %r12, 8;
	add.s64 	%rd402, %rd1, %rd401;
	ld.global.u64 	%rd17, [%rd402];
	mad.lo.s64 	%rd18, %rd17, %rd475, %rd512;
	or.b64  	%rd403, %rd508, %rd10;
	and.b64  	%rd404, %rd403, -4294967296;
	setp.ne.s64 	%p47, %rd404, 0;
	@%p47 bra 	$L__BB354_9;
	cvt.u32.u64 	%r137, %rd10;
	cvt.u32.u64 	%r138, %rd508;
	div.u32 	%r139, %r138, %r137;
	mul.lo.s32 	%r140, %r139, %r137;
	sub.s32 	%r141, %r138, %r140;
	cvt.u64.u32 	%rd476, %r139;
	cvt.u64.u32 	%rd477, %r141;
	bra.uni 	$L__BB354_10;
$L__BB354_9:
	div.s64 	%rd476, %rd508, %rd10;
	mul.lo.s64 	%rd405, %rd476, %rd10;
	sub.s64 	%rd477, %rd508, %rd405;
$L__BB354_10:
	mad.lo.s64 	%rd25, %rd477, %rd17, %rd513;
	add.s32 	%r13, %r201, -2;
	mul.wide.u32 	%rd406, %r201, 8;
	add.s64 	%rd407, %rd2, %rd406;
	ld.global.u64 	%rd26, [%rd407];
	or.b64  	%rd408, %rd474, %rd26;
	and.b64  	%rd409, %rd408, -4294967296;
	setp.ne.s64 	%p48, %rd409, 0;
	@%p48 bra 	$L__BB354_12;
	cvt.u32.u64 	%r142, %rd26;
	cvt.u32.u64 	%r143, %rd474;
	div.u32 	%r144, %r143, %r142;
	mul.lo.s32 	%r145, %r144, %r142;
	sub.s32 	%r146, %r143, %r145;
	cvt.u64.u32 	%rd478, %r144;
	cvt.u64.u32 	%rd479, %r146;
	bra.uni 	$L__BB354_13;
$L__BB354_12:
	div.s64 	%rd478, %rd474, %rd26;
	mul.lo.s64 	%rd410, %rd478, %rd26;
	sub.s64 	%rd479, %rd474, %rd410;
$L__BB354_13:
	mul.wide.u32 	%rd411, %r201, 8;
	add.s64 	%rd412, %rd1, %rd411;
	ld.global.u64 	%rd33, [%rd412];
	mad.lo.s64 	%rd34, %rd33, %rd479, %rd18;
	or.b64  	%rd413, %rd476, %rd26;
	and.b64  	%rd414, %rd413, -4294967296;
	setp.ne.s64 	%p49, %rd414, 0;
	@%p49 bra 	$L__BB354_15;
	cvt.u32.u64 	%r147, %rd26;
	cvt.u32.u64 	%r148, %rd476;
	div.u32 	%r149, %r148, %r147;
	mul.lo.s32 	%r150, %r149, %r147;
	sub.s32 	%r151, %r148, %r150;
	cvt.u64.u32 	%rd480, %r149;
	cvt.u64.u32 	%rd481, %r151;
	bra.uni 	$L__BB354_16;
$L__BB354_15:
	div.s64 	%rd480, %rd476, %rd26;
	mul.lo.s64 	%rd415, %rd480, %rd26;
	sub.s64 	%rd481, %rd476, %rd415;
$L__BB354_16:
	mad.lo.s64 	%rd41, %rd481, %rd33, %rd25;
	add.s32 	%r14, %r201, -1;
	mul.wide.u32 	%rd416, %r14, 8;
	add.s64 	%rd417, %rd2, %rd416;
	ld.global.u64 	%rd42, [%rd417];
	or.b64  	%rd418, %rd478, %rd42;
	and.b64  	%rd419, %rd418, -4294967296;
	setp.ne.s64 	%p50, %rd419, 0;
	@%p50 bra 	$L__BB354_18;
	cvt.u32.u64 	%r152, %rd42;
	cvt.u32.u64 	%r153, %rd478;
	div.u32 	%r154, %r153, %r152;
	mul.lo.s32 	%r155, %r154, %r152;
	sub.s32 	%r156, %r153, %r155;
	cvt.u64.u32 	%rd482, %r154;
	cvt.u64.u32 	%rd483, %r156;
	bra.uni 	$L__BB354_19;
$L__BB354_18:
	div.s64 	%rd482, %rd478, %rd42;
	mul.lo.s64 	%rd420, %rd482, %rd42;
	sub.s64 	%rd483, %rd478, %rd420;
$L__BB354_19:
	mul.wide.u32 	%rd421, %r14, 8;
	add.s64 	%rd422, %rd1, %rd421;
	ld.global.u64 	%rd49, [%rd422];
	mad.lo.s64 	%rd50, %rd49, %rd483, %rd34;
	or.b64  	%rd423, %rd480, %rd42;
	and.b64  	%rd424, %rd423, -4294967296;
	setp.ne.s64 	%p51, %rd424, 0;
	@%p51 bra 	$L__BB354_21;
	cvt.u32.u64 	%r157, %rd42;
	cvt.u32.u64 	%r158, %rd480;
	div.u32 	%r159, %r158, %r157;
	mul.lo.s32 	%r160, %r159, %r157;
	sub.s32 	%r161, %r158, %r160;
	cvt.u64.u32 	%rd484, %r159;
	cvt.u64.u32 	%rd485, %r161;
	bra.uni 	$L__BB354_22;
$L__BB354_21:
	div.s64 	%rd484, %rd480, %rd42;
	mul.lo.s64 	%rd425, %rd484, %rd42;
	sub.s64 	%rd485, %rd480, %rd425;
$L__BB354_22:
	mad.lo.s64 	%rd57, %rd485, %rd49, %rd41;
	mul.wide.u32 	%rd426, %r13, 8;
	add.s64 	%rd427, %rd2, %rd426;
	ld.global.u64 	%rd58, [%rd427];
	or.b64  	%rd428, %rd482, %rd58;
	and.b64  	%rd429, %rd428, -4294967296;
	setp.ne.s64 	%p52, %rd429, 0;
	@%p52 bra 	$L__BB354_24;
	cvt.u32.u64 	%r162, %rd58;
	cvt.u32.u64 	%r163, %rd482;
	div.u32 	%r164, %r163, %r162;
	mul.lo.s32 	%r165, %r164, %r162;
	sub.s32 	%r166, %r163, %r165;
	cvt.u64.u32 	%rd509, %r164;
	cvt.u64.u32 	%rd487, %r166;
	bra.uni 	$L__BB354_25;
$L__BB354_24:
	div.s64 	%rd509, %rd482, %rd58;
	mul.lo.s64 	%rd430, %rd509, %rd58;
	sub.s64 	%rd487, %rd482, %rd430;
$L__BB354_25:
	mul.wide.u32 	%rd431, %r13, 8;
	add.s64 	%rd432, %rd1, %rd431;
	ld.global.u64 	%rd65, [%rd432];
	mad.lo.s64 	%rd512, %rd65, %rd487, %rd50;
	or.b64  	%rd433, %rd484, %rd58;
	and.b64  	%rd434, %rd433, -4294967296;
	setp.ne.s64 	%p53, %rd434, 0;
	@%p53 bra 	$L__BB354_27;
	cvt.u32.u64 	%r167, %rd58;
	cvt.u32.u64 	%r168, %rd484;
	div.u32 	%r169, %r168, %r167;
	mul.lo.s32 	%r170, %r169, %r167;
	sub.s32 	%r171, %r168, %r170;
	cvt.u64.u32 	%rd508, %r169;
	cvt.u64.u32 	%rd489, %r171;
	bra.uni 	$L__BB354_28;
$L__BB354_27:
	div.s64 	%rd508, %rd484, %rd58;
	mul.lo.s64 	%rd435, %rd508, %rd58;
	sub.s64 	%rd489, %rd484, %rd435;
$L__BB354_28:
	mad.lo.s64 	%rd513, %rd489, %rd65, %rd57;
	add.s32 	%r201, %r201, -4;
	add.s32 	%r200, %r200, 4;
	setp.ne.s32 	%p54, %r200, 0;
	@%p54 bra 	$L__BB354_4;
	add.s32 	%r203, %r201, 1;
$L__BB354_30:
	and.b32  	%r19, %r6, 3;
	setp.eq.s32 	%p55, %r19, 0;
	@%p55 bra 	$L__BB354_53;
	setp.eq.s32 	%p56, %r19, 1;
	@%p56 bra 	$L__BB354_45;
	mul.wide.u32 	%rd437, %r203, 8;
	add.s64 	%rd438, %rd2, %rd437;
	ld.global.u64 	%rd80, [%rd438];
	or.b64  	%rd439, %rd509, %rd80;
	and.b64  	%rd440, %rd439, -4294967296;
	setp.ne.s64 	%p57, %rd440, 0;
	@%p57 bra 	$L__BB354_34;
	cvt.u32.u64 	%r172, %rd80;
	cvt.u32.u64 	%r173, %rd509;
	div.u32 	%r174, %r173, %r172;
	mul.lo.s32 	%r175, %r174, %r172;
	sub.s32 	%r176, %r173, %r175;
	cvt.u64.u32 	%rd496, %r174;
	cvt.u64.u32 	%rd497, %r176;
	bra.uni 	$L__BB354_35;
$L__BB354_34:
	div.s64 	%rd496, %rd509, %rd80;
	mul.lo.s64 	%rd441, %rd496, %rd80;
	sub.s64 	%rd497, %rd509, %rd441;
$L__BB354_35:
	add.s64 	%rd443, %rd1, %rd437;
	ld.global.u64 	%rd87, [%rd443];
	mad.lo.s64 	%rd88, %rd87, %rd497, %rd512;
	or.b64  	%rd444, %rd508, %rd80;
	and.b64  	%rd445, %rd444, -4294967296;
	setp.ne.s64 	%p58, %rd445, 0;
	@%p58 bra 	$L__BB354_37;
	cvt.u32.u64 	%r177, %rd80;
	cvt.u32.u64 	%r178, %rd508;
	div.u32 	%r179, %r178, %r177;
	mul.lo.s32 	%r180, %r179, %r177;
	sub.s32 	%r181, %r178, %r180;
	cvt.u64.u32 	%rd498, %r179;
	cvt.u64.u32 	%rd499, %r181;
	bra.uni 	$L__BB354_38;
$L__BB354_37:
	div.s64 	%rd498, %rd508, %rd80;
	mul.lo.s64 	%rd446, %rd498, %rd80;
	sub.s64 	%rd499, %rd508, %rd446;
$L__BB354_38:
	mad.lo.s64 	%rd95, %rd499, %rd87, %rd513;
	add.s32 	%r20, %r203, -1;
	mul.wide.u32 	%rd447, %r20, 8;
	add.s64 	%rd448, %rd2, %rd447;
	ld.global.u64 	%rd96, [%rd448];
	or.b64  	%rd449, %rd496, %rd96;
	and.b64  	%rd450, %rd449, -4294967296;
	setp.ne.s64 	%p59, %rd450, 0;
	@%p59 bra 	$L__BB354_40;
	cvt.u32.u64 	%r182, %rd96;
	cvt.u32.u64 	%r183, %rd496;
	div.u32 	%r184, %r183, %r182;
	mul.lo.s32 	%r185, %r184, %r182;
	sub.s32 	%r186, %r183, %r185;
	cvt.u64.u32 	%rd509, %r184;
	cvt.u64.u32 	%rd501, %r186;
	bra.uni 	$L__BB354_41;
$L__BB354_40:
	div.s64 	%rd509, %rd496, %rd96;
	mul.lo.s64 	%rd451, %rd509, %rd96;
	sub.s64 	%rd501, %rd496, %rd451;
$L__BB354_41:
	add.s64 	%rd453, %rd1, %rd447;
	ld.global.u64 	%rd103, [%rd453];
	mad.lo.s64 	%rd512, %rd103, %rd501, %rd88;
	or.b64  	%rd454, %rd498, %rd96;
	and.b64  	%rd455, %rd454, -4294967296;
	setp.ne.s64 	%p60, %rd455, 0;
	@%p60 bra 	$L__BB354_43;
	cvt.u32.u64 	%r187, %rd96;
	cvt.u32.u64 	%r188, %rd498;
	div.u32 	%r189, %r188, %r187;
	mul.lo.s32 	%r190, %r189, %r187;
	sub.s32 	%r191, %r188, %r190;
	cvt.u64.u32 	%rd508, %r189;
	cvt.u64.u32 	%rd503, %r191;
	bra.uni 	$L__BB354_44;
$L__BB354_43:
	div.s64 	%rd508, %rd498, %rd96;
	mul.lo.s64 	%rd456, %rd508, %rd96;
	sub.s64 	%rd503, %rd498, %rd456;
$L__BB354_44:
	mad.lo.s64 	%rd513, %rd503, %rd103, %rd95;
	add.s32 	%r203, %r203, -2;
$L__BB354_45:
	and.b32  	%r192, %r6, 1;
	setp.eq.b32 	%p61, %r192, 1;
	not.pred 	%p62, %p61;
	@%p62 bra 	$L__BB354_53;
	mul.wide.u32 	%rd457, %r203, 8;
	add.s64 	%rd458, %rd2, %rd457;
	ld.global.u64 	%rd118, [%rd458];
	or.b64  	%rd459, %rd509, %rd118;
	and.b64  	%rd460, %rd459, -4294967296;
	setp.ne.s64 	%p63, %rd460, 0;
	@%p63 bra 	$L__BB354_48;
	cvt.u32.u64 	%r193, %rd118;
	cvt.u32.u64 	%r194, %rd509;
	rem.u32 	%r195, %r194, %r193;
	cvt.u64.u32 	%rd510, %r195;
	bra.uni 	$L__BB354_49;
$L__BB354_48:
	rem.s64 	%rd510, %rd509, %rd118;
$L__BB354_49:
	add.s64 	%rd462, %rd1, %rd457;
	ld.global.u64 	%rd122, [%rd462];
	mad.lo.s64 	%rd512, %rd122, %rd510, %rd512;
	or.b64  	%rd463, %rd508, %rd118;
	and.b64  	%rd464, %rd463, -4294967296;
	setp.ne.s64 	%p64, %rd464, 0;
	@%p64 bra 	$L__BB354_51;
	cvt.u32.u64 	%r196, %rd118;
	cvt.u32.u64 	%r197, %rd508;
	rem.u32 	%r198, %r197, %r196;
	cvt.u64.u32 	%rd511, %r198;
	bra.uni 	$L__BB354_52;
$L__BB354_51:
	rem.s64 	%rd511, %rd508, %rd118;
$L__BB354_52:
	mad.lo.s64 	%rd513, %rd511, %rd122, %rd513;
$L__BB354_53:
	add.s64 	%rd465, %rd3, %rd512;
	ld.global.u8 	%rs4, [%rd465];
	setp.ne.s16 	%p66, %rs4, 0;
	mov.pred 	%p86, -1;
	@%p66 bra 	$L__BB354_55;
	add.s64 	%rd466, %rd3, %rd513;
	ld.global.u8 	%rs5, [%rd466];
	setp.ne.s16 	%p86, %rs5, 0;
$L__BB354_55:
	selp.u16 	%rs6, 1, 0, %p86;
	st.shared.u8 	[%r5], %rs6;
	bra.uni 	$L__BB354_116;
$L__BB354_56:
	cvt.u64.u32 	%rd545, %r4;
	setp.le.u64 	%p18, %rd262, %rd545;
	@%p18 bra 	$L__BB354_116;
	cvt.u32.u64 	%r23, %rd261;
	add.s32 	%r207, %r23, -1;
	setp.lt.s32 	%p19, %r207, 0;
	mov.b64 	%rd554, 0;
	@%p19 bra 	$L__BB354_115;
	and.b32  	%r25, %r23, 7;
	setp.lt.u32 	%p20, %r207, 7;
	mov.b64 	%rd554, 0;
	@%p20 bra 	$L__BB354_86;
	add.s32 	%r205, %r23, -4;
	and.b32  	%r56, %r23, -8;
	neg.s32 	%r204, %r56;
	mov.b64 	%rd554, 0;
$L__BB354_60:
	.pragma "nounroll";
	add.s32 	%r30, %r205, 3;
	mul.wide.u32 	%rd270, %r30, 8;
	add.s64 	%rd271, %rd2, %rd270;
	ld.global.u64 	%rd133, [%rd271];
	or.b64  	%rd272, %rd545, %rd133;
	and.b64  	%rd273, %rd272, -4294967296;
	setp.ne.s64 	%p21, %rd273, 0;
	@%p21 bra 	$L__BB354_62;
	cvt.u32.u64 	%r57, %rd133;
	cvt.u32.u64 	%r58, %rd545;
	div.u32 	%r59, %r58, %r57;
	mul.lo.s32 	%r60, %r59, %r57;
	sub.s32 	%r61, %r58, %r60;
	cvt.u64.u32 	%rd516, %r59;
	cvt.u64.u32 	%rd517, %r61;
	bra.uni 	$L__BB354_63;
$L__BB354_62:
	div.s64 	%rd516, %rd545, %rd133;
	mul.lo.s64 	%rd274, %rd516, %rd133;
	sub.s64 	%rd517, %rd545, %rd274;
$L__BB354_63:
	add.s64 	%rd276, %rd1, %rd270;
	ld.global.u64 	%rd277, [%rd276];
	mad.lo.s64 	%rd140, %rd277, %rd517, %rd554;
	add.s32 	%r31, %r205, 2;
	mul.wide.u32 	%rd278, %r31, 8;
	add.s64 	%rd279, %rd2, %rd278;
	ld.global.u64 	%rd141, [%rd279];
	or.b64  	%rd280, %rd516, %rd141;
	and.b64  	%rd281, %rd280, -4294967296;
	setp.ne.s64 	%p22, %rd281, 0;
	@%p22 bra 	$L__BB354_65;
	cvt.u32.u64 	%r62, %rd141;
	cvt.u32.u64 	%r63, %rd516;
	div.u32 	%r64, %r63, %r62;
	mul.lo.s32 	%r65, %r64, %r62;
	sub.s32 	%r66, %r63, %r65;
	cvt.u64.u32 	%rd518, %r64;
	cvt.u64.u32 	%rd519, %r66;
	bra.uni 	$L__BB354_66;
$L__BB354_65:
	div.s64 	%rd518, %rd516, %rd141;
	mul.lo.s64 	%rd282, %rd518, %rd141;
	sub.s64 	%rd519, %rd516, %rd282;
$L__BB354_66:
	add.s64 	%rd284, %rd1, %rd278;
	ld.global.u64 	%rd285, [%rd284];
	mad.lo.s64 	%rd148, %rd285, %rd519, %rd140;
	add.s32 	%r32, %r205, 1;
	mul.wide.u32 	%rd286, %r32, 8;
	add.s64 	%rd287, %rd2, %rd286;
	ld.global.u64 	%rd149, [%rd287];
	or.b64  	%rd288, %rd518, %rd149;
	and.b64  	%rd289, %rd288, -4294967296;
	setp.ne.s64 	%p23, %rd289, 0;
	@%p23 bra 	$L__BB354_68;
	cvt.u32.u64 	%r67, %rd149;
	cvt.u32.u64 	%r68, %rd518;
	div.u32 	%r69, %r68, %r67;
	mul.lo.s32 	%r70, %r69, %r67;
	sub.s32 	%r71, %r68, %r70;
	cvt.u64.u32 	%rd520, %r69;
	cvt.u64.u32 	%rd521, %r71;
	bra.uni 	$L__BB354_69;
$L__BB354_68:
	div.s64 	%rd520, %rd518, %rd149;
	mul.lo.s64 	%rd290, %rd520, %rd149;
	sub.s64 	%rd521, %rd518, %rd290;
$L__BB354_69:
	add.s64 	%rd292, %rd1, %rd286;
	ld.global.u64 	%rd293, [%rd292];
	mad.lo.s64 	%rd156, %rd293, %rd521, %rd148;
	add.s32 	%r33, %r205, -4;
	mul.wide.u32 	%rd294, %r205, 8;
	add.s64 	%rd295, %rd2, %rd294;
	ld.global.u64 	%rd157, [%rd295];
	or.b64  	%rd296, %rd520, %rd157;
	and.b64  	%rd297, %rd296, -4294967296;
	setp.ne.s64 	%p24, %rd297, 0;
	@%p24 bra 	$L__BB354_71;
	cvt.u32.u64 	%r72, %rd157;
	cvt.u32.u64 	%r73, %rd520;
	div.u32 	%r74, %r73, %r72;
	mul.lo.s32 	%r75, %r74, %r72;
	sub.s32 	%r76, %r73, %r75;
	cvt.u64.u32 	%rd522, %r74;
	cvt.u64.u32 	%rd523, %r76;
	bra.uni 	$L__BB354_72;
$L__BB354_71:
	div.s64 	%rd522, %rd520, %rd157;
	mul.lo.s64 	%rd298, %rd522, %rd157;
	sub.s64 	%rd523, %rd520, %rd298;
$L__BB354_72:
	add.s64 	%rd300, %rd1, %rd294;
	ld.global.u64 	%rd301, [%rd300];
	mad.lo.s64 	%rd164, %rd301, %rd523, %rd156;
	add.s32 	%r34, %r205, -1;
	mul.wide.u32 	%rd302, %r34, 8;
	add.s64 	%rd303, %rd2, %rd302;
	ld.global.u64 	%rd165, [%rd303];
	or.b64  	%rd304, %rd522, %rd165;
	and.b64  	%rd305, %rd304, -4294967296;
	setp.ne.s64 	%p25, %rd305, 0;
	@%p25 bra 	$L__BB354_74;
	cvt.u32.u64 	%r77, %rd165;
	cvt.u32.u64 	%r78, %rd522;
	div.u32 	%r79, %r78, %r77;
	mul.lo.s32 	%r80, %r79, %r77;
	sub.s32 	%r81, %r78, %r80;
	cvt.u64.u32 	%rd524, %r79;
	cvt.u64.u32 	%rd525, %r81;
	bra.uni 	$L__BB354_75;
$L__BB354_74:
	div.s64 	%rd524, %rd522, %rd165;
	mul.lo.s64 	%rd306, %rd524, %rd165;
	sub.s64 	%rd525, %rd522, %rd306;
$L__BB354_75:
	add.s64 	%rd308, %rd1, %rd302;
	ld.global.u64 	%rd309, [%rd308];
	mad.lo.s64 	%rd172, %rd309, %rd525, %rd164;
	add.s32 	%r35, %r205, -2;
	mul.wide.u32 	%rd310, %r35, 8;
	add.s64 	%rd311, %rd2, %rd310;
	ld.global.u64 	%rd173, [%rd311];
	or.b64  	%rd312, %rd524, %rd173;
	and.b64  	%rd313, %rd312, -4294967296;
	setp.ne.s64 	%p26, %rd313, 0;
	@%p26 bra 	$L__BB354_77;
	cvt.u32.u64 	%r82, %rd173;
	cvt.u32.u64 	%r83, %rd524;
	div.u32 	%r84, %r83, %r82;
	mul.lo.s32 	%r85, %r84, %r82;
	sub.s32 	%r86, %r83, %r85;
	cvt.u64.u32 	%rd526, %r84;
	cvt.u64.u32 	%rd527, %r86;
	bra.uni 	$L__BB354_78;
$L__BB354_77:
	div.s64 	%rd526, %rd524, %rd173;
	mul.lo.s64 	%rd314, %rd526, %rd173;
	sub.s64 	%rd527, %rd524, %rd314;
$L__BB354_78:
	add.s64 	%rd316, %rd1, %rd310;
	ld.global.u64 	%rd317, [%rd316];
	mad.lo.s64 	%rd180, %rd317, %rd527, %rd172;
	add.s32 	%r36, %r205, -3;
	mul.wide.u32 	%rd318, %r36, 8;
	add.s64 	%rd319, %rd2, %rd318;
	ld.global.u64 	%rd181, [%rd319];
	or.b64  	%rd320, %rd526, %rd181;
	and.b64  	%rd321, %rd320, -4294967296;
	setp.ne.s64 	%p27, %rd321, 0;
	@%p27 bra 	$L__BB354_80;
	cvt.u32.u64 	%r87, %rd181;
	cvt.u32.u64 	%r88, %rd526;
	div.u32 	%r89, %r88, %r87;
	mul.lo.s32 	%r90, %r89, %r87;
	sub.s32 	%r91, %r88, %r90;
	cvt.u64.u32 	%rd528, %r89;
	cvt.u64.u32 	%rd529, %r91;
	bra.uni 	$L__BB354_81;
$L__BB354_80:
	div.s64 	%rd528, %rd526, %rd181;
	mul.lo.s64 	%rd322, %rd528, %rd181;
	sub.s64 	%rd529, %rd526, %rd322;
$L__BB354_81:
	add.s64 	%rd324, %rd1, %rd318;
	ld.global.u64 	%rd325, [%rd324];
	mad.lo.s64 	%rd188, %rd325, %rd529, %rd180;
	mul.wide.u32 	%rd326, %r33, 8;
	add.s64 	%rd327, %rd2, %rd326;
	ld.global.u64 	%rd189, [%rd327];
	or.b64  	%rd328, %rd528, %rd189;
	and.b64  	%rd329, %rd328, -4294967296;
	setp.ne.s64 	%p28, %rd329, 0;
	@%p28 bra 	$L__BB354_83;
	cvt.u32.u64 	%r92, %rd189;
	cvt.u32.u64 	%r93, %rd528;
	div.u32 	%r94, %r93, %r92;
	mul.lo.s32 	%r95, %r94, %r92;
	sub.s32 	%r96, %r93, %r95;
	cvt.u64.u32 	%rd545, %r94;
	cvt.u64.u32 	%rd531, %r96;
	bra.uni 	$L__BB354_84;
$L__BB354_83:
	div.s64 	%rd545, %rd528, %rd189;
	mul.lo.s64 	%rd330, %rd545, %rd189;
	sub.s64 	%rd531, %rd528, %rd330;
$L__BB354_84:
	add.s64 	%rd332, %rd1, %rd326;
	ld.global.u64 	%rd333, [%rd332];
	mad.lo.s64 	%rd554, %rd333, %rd531, %rd188;
	add.s32 	%r205, %r205, -8;
	add.s32 	%r204, %r204, 8;
	setp.ne.s32 	%p29, %r204, 0;
	@%p29 bra 	$L__BB354_60;
	add.s32 	%r207, %r205, 3;
$L__BB354_86:
	setp.eq.s32 	%p30, %r25, 0;
	@%p30 bra 	$L__BB354_115;
	and.b32  	%r41, %r23, 3;
	setp.lt.u32 	%p31, %r25, 4;
	@%p31 bra 	$L__BB354_101;
	mul.wide.u32 	%rd335, %r207, 8;
	add.s64 	%rd336, %rd2, %rd335;
	ld.global.u64 	%rd200, [%rd336];
	or.b64  	%rd337, %rd545, %rd200;
	and.b64  	%rd338, %rd337, -4294967296;
	setp.ne.s64 	%p32, %rd338, 0;
	@%p32 bra 	$L__BB354_90;
	cvt.u32.u64 	%r97, %rd200;
	cvt.u32.u64 	%r98, %rd545;
	div.u32 	%r99, %r98, %r97;
	mul.lo.s32 	%r100, %r99, %r97;
	sub.s32 	%r101, %r98, %r100;
	cvt.u64.u32 	%rd535, %r99;
	cvt.u64.u32 	%rd536, %r101;
	bra.uni 	$L__BB354_91;
$L__BB354_90:
	div.s64 	%rd535, %rd545, %rd200;
	mul.lo.s64 	%rd339, %rd535, %rd200;
	sub.s64 	%rd536, %rd545, %rd339;
$L__BB354_91:
	add.s64 	%rd341, %rd1, %rd335;
	ld.global.u64 	%rd342, [%rd341];
	mad.lo.s64 	%rd207, %rd342, %rd536, %rd554;
	add.s32 	%r42, %r207, -1;
	mul.wide.u32 	%rd343, %r42, 8;
	add.s64 	%rd344, %rd2, %rd343;
	ld.global.u64 	%rd208, [%rd344];
	or.b64  	%rd345, %rd535, %rd208;
	and.b64  	%rd346, %rd345, -4294967296;
	setp.ne.s64 	%p33, %rd346, 0;
	@%p33 bra 	$L__BB354_93;
	cvt.u32.u64 	%r102, %rd208;
	cvt.u32.u64 	%r103, %rd535;
	div.u32 	%r104, %r103, %r102;
	mul.lo.s32 	%r105, %r104, %r102;
	sub.s32 	%r106, %r103, %r105;
	cvt.u64.u32 	%rd537, %r104;
	cvt.u64.u32 	%rd538, %r106;
	bra.uni 	$L__BB354_94;
$L__BB354_93:
	div.s64 	%rd537, %rd535, %rd208;
	mul.lo.s64 	%rd347, %rd537, %rd208;
	sub.s64 	%rd538, %rd535, %rd347;
$L__BB354_94:
	add.s64 	%rd349, %rd1, %rd343;
	ld.global.u64 	%rd350, [%rd349];
	mad.lo.s64 	%rd215, %rd350, %rd538, %rd207;
	add.s32 	%r43, %r207, -2;
	mul.wide.u32 	%rd351, %r43, 8;
	add.s64 	%rd352, %rd2, %rd351;
	ld.global.u64 	%rd216, [%rd352];
	or.b64  	%rd353, %rd537, %rd216;
	and.b64  	%rd354, %rd353, -4294967296;
	setp.ne.s64 	%p34, %rd354, 0;
	@%p34 bra 	$L__BB354_96;
	cvt.u32.u64 	%r107, %rd216;
	cvt.u32.u64 	%r108, %rd537;
	div.u32 	%r109, %r108, %r107;
	mul.lo.s32 	%r110, %r109, %r107;
	sub.s32 	%r111, %r108, %r110;
	cvt.u64.u32 	%rd539, %r109;
	cvt.u64.u32 	%rd540, %r111;
	bra.uni 	$L__BB354_97;
$L__BB354_96:
	div.s64 	%rd539, %rd537, %rd216;
	mul.lo.s64 	%rd355, %rd539, %rd216;
	sub.s64 	%rd540, %rd537, %rd355;
$L__BB354_97:
	add.s64 	%rd357, %rd1, %rd351;
	ld.global.u64 	%rd358, [%rd357];
	mad.lo.s64 	%rd223, %rd358, %rd540, %rd215;
	add.s32 	%r44, %r207, -3;
	mul.wide.u32 	%rd359, %r44, 8;
	add.s64 	%rd360, %rd2, %rd359;
	ld.global.u64 	%rd224, [%rd360];
	or.b64  	%rd361, %rd539, %rd224;
	and.b64  	%rd362, %rd361, -4294967296;
	setp.ne.s64 	%p35, %rd362, 0;
	@%p35 bra 	$L__BB354_99;
	cvt.u32.u64 	%r112, %rd224;
	cvt.u32.u64 	%r113, %rd539;
	div.u32 	%r114, %r113, %r112;
	mul.lo.s32 	%r115, %r114, %r112;
	sub.s32 	%r116, %r113, %r115;
	cvt.u64.u32 	%rd545, %r114;
	cvt.u64.u32 	%rd542, %r116;
	bra.uni 	$L__BB354_100;
$L__BB354_99:
	div.s64 	%rd545, %rd539, %rd224;
	mul.lo.s64 	%rd363, %rd545, %rd224;
	sub.s64 	%rd542, %rd539, %rd363;
$L__BB354_100:
	add.s64 	%rd365, %rd1, %rd359;
	ld.global.u64 	%rd366, [%rd365];
	mad.lo.s64 	%rd554, %rd366, %rd542, %rd223;
	add.s32 	%r207, %r207, -4;
$L__BB354_101:
	setp.eq.s32 	%p36, %r41, 0;
	@%p36 bra 	$L__BB354_115;
	setp.eq.s32 	%p37, %r41, 1;
	@%p37 bra 	$L__BB354_110;
	mul.wide.u32 	%rd368, %r207, 8;
	add.s64 	%rd369, %rd2, %rd368;
	ld.global.u64 	%rd235, [%rd369];
	or.b64  	%rd370, %rd545, %rd235;
	and.b64  	%rd371, %rd370, -4294967296;
	setp.ne.s64 	%p38, %rd371, 0;
	@%p38 bra 	$L__BB354_105;
	cvt.u32.u64 	%r117, %rd235;
	cvt.u32.u64 	%r118, %rd545;
	div.u32 	%r119, %r118, %r117;
	mul.lo.s32 	%r120, %r119, %r117;
	sub.s32 	%r121, %r118, %r120;
	cvt.u64.u32 	%rd546, %r119;
	cvt.u64.u32 	%rd547, %r121;
	bra.uni 	$L__BB354_106;
$L__BB354_105:
	div.s64 	%rd546, %rd545, %rd235;
	mul.lo.s64 	%rd372, %rd546, %rd235;
	sub.s64 	%rd547, %rd545, %rd372;
$L__BB354_106:
	add.s64 	%rd374, %rd1, %rd368;
	ld.global.u64 	%rd375, [%rd374];
	mad.lo.s64 	%rd242, %rd375, %rd547, %rd554;
	add.s32 	%r47, %r207, -1;
	mul.wide.u32 	%rd376, %r47, 8;
	add.s64 	%rd377, %rd2, %rd376;
	ld.global.u64 	%rd243, [%rd377];
	or.b64  	%rd378, %rd546, %rd243;
	and.b64  	%rd379, %rd378, -4294967296;
	setp.ne.s64 	%p39, %rd379, 0;
	@%p39 bra 	$L__BB354_108;
	cvt.u32.u64 	%r122, %rd243;
	cvt.u32.u64 	%r123, %rd546;
	div.u32 	%r124, %r123, %r122;
	mul.lo.s32 	%r125, %r124, %r122;
	sub.s32 	%r126, %r123, %r125;
	cvt.u64.u32 	%rd545, %r124;
	cvt.u64.u32 	%rd549, %r126;
	bra.uni 	$L__BB354_109;
$L__BB354_108:
	div.s64 	%rd545, %rd546, %rd243;
	mul.lo.s64 	%rd380, %rd545, %rd243;
	sub.s64 	%rd549, %rd546, %rd380;
$L__BB354_109:
	add.s64 	%rd382, %rd1, %rd376;
	ld.global.u64 	%rd383, [%rd382];
	mad.lo.s64 	%rd554, %rd383, %rd549, %rd242;
	add.s32 	%r207, %r207, -2;
$L__BB354_110:
	and.b32  	%r127, %r23, 1;
	setp.eq.b32 	%p40, %r127, 1;
	not.pred 	%p41, %p40;
	@%p41 bra 	$L__BB354_115;
	mul.wide.u32 	%rd384, %r207, 8;
	add.s64 	%rd385, %rd2, %rd384;
	ld.global.u64 	%rd254, [%rd385];
	or.b64  	%rd386, %rd545, %rd254;
	and.b64  	%rd387, %rd386, -4294967296;
	setp.ne.s64 	%p42, %rd387, 0;
	@%p42 bra 	$L__BB354_113;
	cvt.u32.u64 	%r128, %rd254;
	cvt.u32.u64 	%r129, %rd545;
	rem.u32 	%r130, %r129, %r128;
	cvt.u64.u32 	%rd553, %r130;
	bra.uni 	$L__BB354_114;
$L__BB354_113:
	rem.s64 	%rd553, %rd545, %rd254;
$L__BB354_114:
	add.s64 	%rd389, %rd1, %rd384;
	ld.global.u64 	%rd390, [%rd389];
	mad.lo.s64 	%rd554, %rd390, %rd553, %rd554;
$L__BB354_115:
	add.s64 	%rd391, %rd3, %rd554;
	ld.global.u8 	%rs2, [%rd391];
	setp.ne.s16 	%p43, %rs2, 0;
	selp.u16 	%rs3, 1, 0, %p43;
	st.shared.u8 	[%r5], %rs3;
$L__BB354_116:
	bar.sync 	0;
	setp.lt.u32 	%p67, %r209, 66;
	@%p67 bra 	$L__BB354_122;
$L__BB354_117:
	shr.u32 	%r51, %r209, 1;
	setp.ge.u32 	%p68, %r1, %r51;
	@%p68 bra 	$L__BB354_121;
	ld.shared.u8 	%rs7, [%r5];
	setp.ne.s16 	%p70, %rs7, 0;
	mov.pred 	%p87, -1;
	@%p70 bra 	$L__BB354_120;
	add.s32 	%r199, %r5, %r51;
	ld.shared.u8 	%rs8, [%r199];
	setp.ne.s16 	%p87, %rs8, 0;
$L__BB354_120:
	selp.u16 	%rs9, 1, 0, %p87;
	st.shared.u8 	[%r5], %rs9;
$L__BB354_121:
	bar.sync 	0;
	setp.gt.u32 	%p71, %r209, 131;
	mov.u32 	%r209, %r51;
	@%p71 bra 	$L__BB354_117;
$L__BB354_122:
	setp.gt.u32 	%p72, %r1, 31;
	@%p72 bra 	$L__BB354_137;
	ld.volatile.shared.u8 	%rs10, [%r5];
	setp.ne.s16 	%p74, %rs10, 0;
	mov.pred 	%p88, -1;
	@%p74 bra 	$L__BB354_125;
	ld.volatile.shared.u8 	%rs11, [%r5+32];
	setp.ne.s16 	%p88, %rs11, 0;
$L__BB354_125:
	selp.u16 	%rs12, 1, 0, %p88;
	st.volatile.shared.u8 	[%r5], %rs12;
	ld.volatile.shared.u8 	%rs13, [%r5];
	setp.ne.s16 	%p76, %rs13, 0;
	mov.pred 	%p89, -1;
	@%p76 bra 	$L__BB354_127;
	ld.volatile.shared.u8 	%rs14, [%r5+16];
	setp.ne.s16 	%p89, %rs14, 0;
$L__BB354_127:
	selp.u16 	%rs15, 1, 0, %p89;
	st.volatile.shared.u8 	[%r5], %rs15;
	ld.volatile.shared.u8 	%rs16, [%r5];
	setp.ne.s16 	%p78, %rs16, 0;
	mov.pred 	%p90, -1;
	@%p78 bra 	$L__BB354_129;
	ld.volatile.shared.u8 	%rs17, [%r5+8];
	setp.ne.s16 	%p90, %rs17, 0;
$L__BB354_129:
	selp.u16 	%rs18, 1, 0, %p90;
	st.volatile.shared.u8 	[%r5], %rs18;
	ld.volatile.shared.u8 	%rs19, [%r5];
	setp.ne.s16 	%p80, %rs19, 0;
	mov.pred 	%p91, -1;
	@%p80 bra 	$L__BB354_131;
	ld.volatile.shared.u8 	%rs20, [%r5+4];
	setp.ne.s16 	%p91, %rs20, 0;
$L__BB354_131:
	selp.u16 	%rs21, 1, 0, %p91;
	st.volatile.shared.u8 	[%r5], %rs21;
	ld.volatile.shared.u8 	%rs22, [%r5];
	setp.ne.s16 	%p82, %rs22, 0;
	mov.pred 	%p92, -1;
	@%p82 bra 	$L__BB354_133;
	ld.volatile.shared.u8 	%rs23, [%r5+2];
	setp.ne.s16 	%p92, %rs23, 0;
$L__BB354_133:
	selp.u16 	%rs24, 1, 0, %p92;
	st.volatile.shared.u8 	[%r5], %rs24;
	ld.volatile.shared.u8 	%rs25, [%r5];
	setp.ne.s16 	%p84, %rs25, 0;
	mov.pred 	%p93, -1;
	@%p84 bra 	$L__BB354_135;
	ld.volatile.shared.u8 	%rs26, [%r5+1];
	setp.ne.s16 	%p93, %rs26, 0;
$L__BB354_135:
	selp.u16 	%rs27, 1, 0, %p93;
	st.volatile.shared.u8 	[%r5], %rs27;
	setp.ne.s32 	%p85, %r1, 0;
	@%p85 bra 	$L__BB354_137;
	ld.shared.u8 	%rs28, [anysdata_u8];
	cvt.u64.u32 	%rd467, %r2;
	cvta.to.global.u64 	%rd468, %rd260;
	add.s64 	%rd469, %rd468, %rd467;
	st.global.u8 	[%rd469], %rs28;
$L__BB354_137:
	ret;

}
	// .globl	uncontiguous_cumulate_any_u8
.visible .entry uncontiguous_cumulate_any_u8(
	.param .u64 .ptr .align 1 uncontiguous_cumulate_any_u8_param_0,
	.param .u64 .ptr .align 1 uncontiguous_cumulate_any_u8_param_1,
	.param .u64 .ptr .align 1 uncontiguous_cumulate_any_u8_param_2,
	.param .u64 .ptr .align 1 uncontiguous_cumulate_any_u8_param_3,
	.param .u64 uncontiguous_cumulate_any_u8_param_4,
	.param .u64 uncontiguous_cumulate_any_u8_param_5
)
{
	.reg .pred 	%p<93>;
	.reg .b16 	%rs<28>;
	.reg .b32 	%r<210>;
	.reg .b64 	%rd<555>;

	ld.param.u64 	%rd260, [uncontiguous_cumulate_any_u8_param_0];
	ld.param.u64 	%rd263, [uncontiguous_cumulate_any_u8_param_1];
	ld.param.u64 	%rd264, [uncontiguous_cumulate_any_u8_param_2];
	ld.param.u64 	%rd265, [uncontiguous_cumulate_any_u8_param_3];
	ld.param.u64 	%rd261, [uncontiguous_cumulate_any_u8_param_4];
	ld.param.u64 	%rd262, [uncontiguous_cumulate_any_u8_param_5];
	cvta.to.global.u64 	%rd1, %rd265;
	cvta.to.global.u64 	%rd2, %rd264;
	cvta.to.global.u64 	%rd3, %rd263;
	mov.u32 	%r1, %tid.x;
	mov.u32 	%r2, %ctaid.x;
	mov.u32 	%r209, %ntid.x;
	mul.lo.s32 	%r52, %r2, %r209;
	shl.b32 	%r53, %r52, 1;
	add.s32 	%r4, %r53, %r1;
	mov.u32 	%r54, anysdata_u8;
	add.s32 	%r5, %r54, %r1;
	mov.b16 	%rs1, 0;
	st.shared.u8 	[%r5], %rs1;
	add.s32 	%r55, %r4, %r209;
	cvt.u64.u32 	%rd508, %r55;
	setp.le.u64 	%p17, %rd262, %rd508;
	@%p17 bra 	$L__BB355_56;
	cvt.u32.u64 	%r6, %rd261;
	add.s32 	%r203, %r6, -1;
	setp.lt.s32 	%p43, %r203, 0;
	mov.b64 	%rd512, 0;
	mov.u64 	%rd513, %rd512;
	@%p43 bra 	$L__BB355_53;
	cvt.u64.u32 	%rd509, %r4;
	setp.lt.u32 	%p44, %r203, 3;
	mov.b64 	%rd513, 0;
	mov.u64 	%rd512, %rd513;
	@%p44 bra 	$L__BB355_30;
	add.s32 	%r201, %r6, -2;
	and.b32  	%r131, %r6, -4;
	neg.s32 	%r200, %r131;
	mov.b64 	%rd513, 0;
$L__BB355_4:
	.pragma "nounroll";
	add.s32 	%r12, %r201, 1;
	mul.wide.u32 	%rd396, %r12, 8;
	add.s64 	%rd397, %rd2, %rd396;
	ld.global.u64 	%rd10, [%rd397];
	or.b64  	%rd398, %rd509, %rd10;
	and.b64  	%rd399, %rd398, -4294967296;
	setp.ne.s64 	%p45, %rd399, 0;
	@%p45 bra 	$L__BB355_6;
	cvt.u32.u64 	%r132, %rd10;
	cvt.u32.u64 	%r133, %rd509;
	div.u32 	%r134, %r133, %r132;
	mul.lo.s32 	%r135, %r134, %r132;
	sub.s32 	%r136, %r133, %r135;
	cvt.u64.u32 	%rd474, %r134;
	cvt.u64.u32 	%rd475, %r136;
	bra.uni 	$L__BB355_7;
$L__BB355_6:
	div.s64 	%rd474, %rd509, %rd10;
	mul.lo.s64 	%rd400, %rd474, %rd10;
	sub.s64 	%rd475, %rd509, %rd400;
$L__BB355_7:
	mul.wide.u32 	%rd401, %r12, 8;
	add.s64 	%rd402, %rd1, %rd401;
	ld.global.u64 	%rd17, [%rd402];
	mad.lo.s64 	%rd18, %rd17, %rd475, %rd512;
	or.b64  	%rd403, %rd508, %rd10;
	and.b64  	%rd404, %rd403, -4294967296;
	setp.ne.s64 	%p46, %rd404, 0;
	@%p46 bra 	$L__BB355_9;
	cvt.u32.u64 	%r137, %rd10;
	cvt.u32.u64 	%r138, %rd508;
	div.u32 	%r139, %r138, %r137;
	mul.lo.s32 	%r140, %r139, %r137;
	sub.s32 	%r141, %r138, %r140;
	cvt.u64.u32 	%rd476, %r139;
	cvt.u64.u32 	%rd477, %r141;
	bra.uni 	$L__BB355_10;
$L__BB355_9:
	div.s64 	%rd476, %rd508, %rd10;
	mul.lo.s64 	%rd405, %rd476, %rd10;
	sub.s64 	%rd477, %rd508, %rd405;
$L__BB355_10:
	mad.lo.s64 	%rd25, %rd477, %rd17, %rd513;
	add.s32 	%r13, %r201, -2;
	mul.wide.u32 	%rd406, %r201, 8;
	add.s64 	%rd407, %rd2, %rd406;
	ld.global.u64 	%rd26, [%rd407];
	or.b64  	%rd408, %rd474, %rd26;
	and.b64  	%rd409, %rd408, -4294967296;
	setp.ne.s64 	%p47, %rd409, 0;
	@%p47 bra 	$L__BB355_12;
	cvt.u32.u64 	%r142, %rd26;
	cvt.u32.u64 	%r143, %rd474;
	div.u32 	%r144, %r143, %r142;
	mul.lo.s32 	%r145, %r144, %r142;
	sub.s32 	%r146, %r143, %r145;
	cvt.u64.u32 	%rd478, %r144;
	cvt.u64.u32 	%rd479, %r146;
	bra.uni 	$L__BB355_13;
$L__BB355_12:
	div.s64 	%rd478, %rd474, %rd26;
	mul.lo.s64 	%rd410, %rd478, %rd26;
	sub.s64 	%rd479, %rd474, %rd410;
$L__BB355_13:
	mul.wide.u32 	%rd411, %r201, 8;
	add.s64 	%rd412, %rd1, %rd411;
	ld.global.u64 	%rd33, [%rd412];
	mad.lo.s64 	%rd34, %rd33, %rd479, %rd18;
	or.b64  	%rd413, %rd476, %rd26;
	and.b64  	%rd414, %rd413, -4294967296;
	setp.ne.s64 	%p48, %rd414, 0;
	@%p48 bra 	$L__BB355_15;
	cvt.u32.u64 	%r147, %rd26;
	cvt.u32.u64 	%r148, %rd476;
	div.u32 	%r149, %r148, %r147;
	mul.lo.s32 	%r150, %r149, %r147;
	sub.s32 	%r151, %r148, %r150;
	cvt.u64.u32 	%rd480, %r149;
	cvt.u64.u32 	%rd481, %r151;
	bra.uni 	$L__BB355_16;
$L__BB355_15:
	div.s64 	%rd480, %rd476, %rd26;
	mul.lo.s64 	%rd415, %rd480, %rd26;
	sub.s64 	%rd481, %rd476, %rd415;
$L__BB355_16:
	mad.lo.s64 	%rd41, %rd481, %rd33, %rd25;
	add.s32 	%r14, %r201, -1;
	mul.wide.u32 	%rd416, %r14, 8;
	add.s64 	%rd417, %rd2, %rd416;
	ld.global.u64 	%rd42, [%rd417];
	or.b64  	%rd418, %rd478, %rd42;
	and.b64  	%rd419, %rd418, -4294967296;
	setp.ne.s64 	%p49, %rd419, 0;
	@%p49 bra 	$L__BB355_18;
	cvt.u32.u64 	%r152, %rd42;
	cvt.u32.u64 	%r153, %rd478;
	div.u32 	%r154, %r153, %r152;
	mul.lo.s32 	%r155, %r154, %r152;
	sub.s32 	%r156, %r153, %r155;
	cvt.u64.u32 	%rd482, %r154;
	cvt.u64.u32 	%rd483, %r156;
	bra.uni 	$L__BB355_19;
$L__BB355_18:
	div.s64 	%rd482, %rd478, %rd42;
	mul.lo.s64 	%rd420, %rd482, %rd42;
	sub.s64 	%rd483, %rd478, %rd420;
$L__BB355_19:
	mul.wide.u32 	%rd421, %r14, 8;
	add.s64 	%rd422, %rd1, %rd421;
	ld.global.u64 	%rd49, [%rd422];
	mad.lo.s64 	%rd50, %rd49, %rd483, %rd34;
	or.b64  	%rd423, %rd480, %rd42;
	and.b64  	%rd424, %rd423, -4294967296;
	setp.ne.s64 	%p50, %rd424, 0;
	@%p50 bra 	$L__BB355_21;
	cvt.u32.u64 	%r157, %rd42;
	cvt.u32.u64 	%r158, %rd480;
	div.u32 	%r159, %r158, %r157;
	mul.lo.s32 	%r160, %r159, %r157;
	sub.s32 	%r161, %r158, %r160;
	cvt.u64.u32 	%rd484, %r159;
	cvt.u64.u32 	%rd485, %r161;
	bra.uni 	$L__BB355_22;
$L__BB355_21:
	div.s64 	%rd484, %rd480, %rd42;
	mul.lo.s64 	%rd425, %rd484, %rd42;
	sub.s64 	%rd485, %rd480, %rd425;
$L__BB355_22:
	mad.lo.s64 	%rd57, %rd485, %rd49, %rd41;
	mul.wide.u32 	%rd426, %r13, 8;
	add.s64 	%rd427, %rd2, %rd426;
	ld.global.u64 	%rd58, [%rd427];
	or.b64  	%rd428, %rd482, %rd58;
	and.b64  	%rd429, %rd428, -4294967296;
	setp.ne.s64 	%p51, %rd429, 0;
	@%p51 bra 	$L__BB355_24;
	cvt.u32.u64 	%r162, %rd58;
	cvt.u32.u64 	%r163, %rd482;
	div.u32 	%r164, %r163, %r162;
	mul.lo.s32 	%r165, %r164, %r162;
	sub.s32 	%r166, %r163, %r165;
	cvt.u64.u32 	%rd509, %r164;
	cvt.u64.u32 	%rd487, %r166;
	bra.uni 	$L__BB355_25;
$L__BB355_24:
	div.s64 	%rd509, %rd482, %rd58;
	mul.lo.s64 	%rd430, %rd509, %rd58;
	sub.s64 	%rd487, %rd482, %rd430;
$L__BB355_25:
	mul.wide.u32 	%rd431, %r13, 8;
	add.s64 	%rd432, %rd1, %rd431;
	ld.global.u64 	%rd65, [%rd432];
	mad.lo.s64 	%rd512, %rd65, %rd487, %rd50;
	or.b64  	%rd433, %rd484, %rd58;
	and.b64  	%rd434, %rd433, -4294967296;
	setp.ne.s64 	%p52, %rd434, 0;
	@%p52 bra 	$L__BB355_27;
	cvt.u32.u64 	%r167, %rd58;
	cvt.u32.u64 	%r168, %rd484;
	div.u32 	%r169, %r168, %r167;
	mul.lo.s32 	%r170, %r169, %r167;
	sub.s32 	%r171, %r168, %r170;
	cvt.u64.u32 	%rd508, %r169;
	cvt.u64.u32 	%rd489, %r171;
	bra.uni 	$L__BB355_28;
$L__BB355_27:
	div.s64 	%rd508, %rd484, %rd58;
	mul.lo.s64 	%rd435, %rd508, %rd58;
	sub.s64 	%rd489, %rd484, %rd435;
$L__BB355_28:
	mad.lo.s64 	%rd513, %rd489, %rd65, %rd57;
	add.s32 	%r201, %r201, -4;
	add.s32 	%r200, %r200, 4;
	setp.ne.s32 	%p53, %r200, 0;
	@%p53 bra 	$L__BB355_4;
	add.s32 	%r203, %r201, 1;
$L__BB355_30:
	and.b32  	%r19, %r6, 3;
	setp.eq.s32 	%p54, %r19, 0;
	@%p54 bra 	$L__BB355_53;
	setp.eq.s32 	%p55, %r19, 1;
	@%p55 bra 	$L__BB355_45;
	mul.wide.u32 	%rd437, %r203, 8;
	add.s64 	%rd438, %rd2, %rd437;
	ld.global.u64 	%rd80, [%rd438];
	or.b64  	%rd439, %rd509, %rd80;
	and.b64  	%rd440, %rd439, -4294967296;
	setp.ne.s64 	%p56, %rd440, 0;
	@%p56 bra 	$L__BB355_34;
	cvt.u32.u64 	%r172, %rd80;
	cvt.u32.u64 	%r173, %rd509;
	div.u32 	%r174, %r173, %r172;
	mul.lo.s32 	%r175, %r174, %r172;
	sub.s32 	%r176, %r173, %r175;
	cvt.u64.u32 	%rd496, %r174;
	cvt.u64.u32 	%rd497, %r176;
	bra.uni 	$L__BB355_35;
$L__BB355_34:
	div.s64 	%rd496, %rd509, %rd80;
	mul.lo.s64 	%rd441, %rd496, %rd80;
	sub.s64 	%rd497, %rd509, %rd441;
$L__BB355_35:
	add.s64 	%rd443, %rd1, %rd437;
	ld.global.u64 	%rd87, [%rd443];
	mad.lo.s64 	%rd88, %rd87, %rd497, %rd512;
	or.b64  	%rd444, %rd508, %rd80;
	and.b64  	%rd445, %rd444, -4294967296;
	setp.ne.s64 	%p57, %rd445, 0;
	@%p57 bra 	$L__BB355_37;
	cvt.u32.u64 	%r177, %rd80;
	cvt.u32.u64 	%r178, %rd508;
	div.u32 	%r179, %r178, %r177;
	mul.lo.s32 	%r180, %r179, %r177;
	sub.s32 	%r181, %r178, %r180;
	cvt.u64.u32 	%rd498, %r179;
	cvt.u64.u32 	%rd499, %r181;
	bra.uni 	$L__BB355_38;
$L__BB355_37:
	div.s64 	%rd498, %rd508, %rd80;
	mul.lo.s64 	%rd446, %rd498, %rd80;
	sub.s64 	%rd499, %rd508, %rd446;
$L__BB355_38:
	mad.lo.s64 	%rd95, %rd499, %rd87, %rd513;
	add.s32 	%r20, %r203, -1;
	mul.wide.u32 	%rd447, %r20, 8;
	add.s64 	%rd448, %rd2, %rd447;
	ld.global.u64 	%rd96, [%rd448];
	or.b64  	%rd449, %rd496, %rd96;
	and.b64  	%rd450, %rd449, -4294967296;
	setp.ne.s64 	%p58, %rd450, 0;
	@%p58 bra 	$L__BB355_40;
	cvt.u32.u64 	%r182, %rd96;
	cvt.u32.u64 	%r183, %rd496;
	div.u32 	%r184, %r183, %r182;
	mul.lo.s32 	%r185, %r184, %r182;
	sub.s32 	%r186, %r183, %r185;
	cvt.u64.u32 	%rd509, %r184;
	cvt.u64.u32 	%rd501, %r186;
	bra.uni 	$L__BB355_41;
$L__BB355_40:
	div.s64 	%rd509, %rd496, %rd96;
	mul.lo.s64 	%rd451, %rd509, %rd96;
	sub.s64 	%rd501, %rd496, %rd451;
$L__BB355_41:
	add.s64 	%rd453, %rd1, %rd447;
	ld.global.u64 	%rd103, [%rd453];
	mad.lo.s64 	%rd512, %rd103, %rd501, %rd88;
	or.b64  	%rd454, %rd498, %rd96;
	and.b64  	%rd455, %rd454, -4294967296;
	setp.ne.s64 	%p59, %rd455, 0;
	@%p59 bra 	$L__BB355_43;
	cvt.u32.u64 	%r187, %rd96;
	cvt.u32.u64 	%r188, %rd498;
	div.u32 	%r189, %r188, %r187;
	mul.lo.s32 	%r190, %r189, %r187;
	sub.s32 	%r191, %r188, %r190;
	cvt.u64.u32 	%rd508, %r189;
	cvt.u64.u32 	%rd503, %r191;
	bra.uni 	$L__BB355_44;
$L__BB355_43:
	div.s64 	%rd508, %rd498, %rd96;
	mul.lo.s64 	%rd456, %rd508, %rd96;
	sub.s64 	%rd503, %rd498, %rd456;
$L__BB355_44:
	mad.lo.s64 	%rd513, %rd503, %rd103, %rd95;
	add.s32 	%r203, %r203, -2;
$L__BB355_45:
	and.b32  	%r192, %r6, 1;
	setp.eq.b32 	%p60, %r192, 1;
	not.pred 	%p61, %p60;
	@%p61 bra 	$L__BB355_53;
	mul.wide.u32 	%rd457, %r203, 8;
	add.s64 	%rd458, %rd2, %rd457;
	ld.global.u64 	%rd118, [%rd458];
	or.b64  	%rd459, %rd509, %rd118;
	and.b64  	%rd460, %rd459, -4294967296;
	setp.ne.s64 	%p62, %rd460, 0;
	@%p62 bra 	$L__BB355_48;
	cvt.u32.u64 	%r193, %rd118;
	cvt.u32.u64 	%r194, %rd509;
	rem.u32 	%r195, %r194, %r193;
	cvt.u64.u32 	%rd510, %r195;
	bra.uni 	$L__BB355_49;
$L__BB355_48:
	rem.s64 	%rd510, %rd509, %rd118;
$L__BB355_49:
	add.s64 	%rd462, %rd1, %rd457;
	ld.global.u64 	%rd122, [%rd462];
	mad.lo.s64 	%rd512, %rd122, %rd510, %rd512;
	or.b64  	%rd463, %rd508, %rd118;
	and.b64  	%rd464, %rd463, -4294967296;
	setp.ne.s64 	%p63, %rd464, 0;
	@%p63 bra 	$L__BB355_51;
	cvt.u32.u64 	%r196, %rd118;
	cvt.u32.u64 	%r197, %rd508;
	rem.u32 	%r198, %r197, %r196;
	cvt.u64.u32 	%rd511, %r198;
	bra.uni 	$L__BB355_52;
$L__BB355_51:
	rem.s64 	%rd511, %rd508, %rd118;
$L__BB355_52:
	mad.lo.s64 	%rd513, %rd511, %rd122, %rd513;
$L__BB355_53:
	add.s64 	%rd465, %rd3, %rd512;
	ld.global.u8 	%rs3, [%rd465];
	setp.ne.s16 	%p65, %rs3, 0;
	mov.pred 	%p85, -1;
	@%p65 bra 	$L__BB355_55;
	add.s64 	%rd466, %rd3, %rd513;
	ld.global.u8 	%rs4, [%rd466];
	setp.ne.s16 	%p85, %rs4, 0;
$L__BB355_55:
	selp.u16 	%rs5, 1, 0, %p85;
	st.shared.u8 	[%r5], %rs5;
	bra.uni 	$L__BB355_116;
$L__BB355_56:
	cvt.u64.u32 	%rd545, %r4;
	setp.le.u64 	%p18, %rd262, %rd545;
	@%p18 bra 	$L__BB355_116;
	cvt.u32.u64 	%r23, %rd261;
	add.s32 	%r207, %r23, -1;
	setp.lt.s32 	%p19, %r207, 0;
	mov.b64 	%rd554, 0;
	@%p19 bra 	$L__BB355_115;
	and.b32  	%r25, %r23, 7;
	setp.lt.u32 	%p20, %r207, 7;
	mov.b64 	%rd554, 0;
	@%p20 bra 	$L__BB355_86;
	add.s32 	%r205, %r23, -4;
	and.b32  	%r56, %r23, -8;
	neg.s32 	%r204, %r56;
	mov.b64 	%rd554, 0;
$L__BB355_60:
	.pragma "nounroll";
	add.s32 	%r30, %r205, 3;
	mul.wide.u32 	%rd270, %r30, 8;
	add.s64 	%rd271, %rd2, %rd270;
	ld.global.u64 	%rd133, [%rd271];
	or.b64  	%rd272, %rd545, %rd133;
	and.b64  	%rd273, %rd272, -4294967296;
	setp.ne.s64 	%p21, %rd273, 0;
	@%p21 bra 	$L__BB355_62;
	cvt.u32.u64 	%r57, %rd133;
	cvt.u32.u64 	%r58, %rd545;
	div.u32 	%r59, %r58, %r57;
	mul.lo.s32 	%r60, %r59, %r57;
	sub.s32 	%r61, %r58, %r60;
	cvt.u64.u32 	%rd516, %r59;
	cvt.u64.u32 	%rd517, %r61;
	bra.uni 	$L__BB355_63;
$L__BB355_62:
	div.s64 	%rd516, %rd545, %rd133;
	mul.lo.s64 	%rd274, %rd516, %rd133;
	sub.s64 	%rd517, %rd545, %rd274;
$L__BB355_63:
	add.s64 	%rd276, %rd1, %rd270;
	ld.global.u64 	%rd277, [%rd276];
	mad.lo.s64 	%rd140, %rd277, %rd517, %rd554;
	add.s32 	%r31, %r205, 2;
	mul.wide.u32 	%rd278, %r31, 8;
	add.s64 	%rd279, %rd2, %rd278;
	ld.global.u64 	%rd141, [%rd279];
	or.b64  	%rd280, %rd516, %rd141;
	and.b64  	%rd281, %rd280, -4294967296;
	setp.ne.s64 	%p22, %rd281, 0;
	@%p22 bra 	$L__BB355_65;
	cvt.u32.u64 	%r62, %rd141;
	cvt.u32.u64 	%r63, %rd516;
	div.u32 	%r64, %r63, %r62;
	mul.lo.s32 	%r65, %r64, %r62;
	sub.s32 	%r66, %r63, %r65;
	cvt.u64.u32 	%rd518, %r64;
	cvt.u64.u32 	%rd519, %r66;
	bra.uni 	$L__BB355_66;
$L__BB355_65:
	div.s64 	%rd518, %rd516, %rd141;
	mul.lo.s64 	%rd282, %rd518, %rd141;
	sub.s64 	%rd519, %rd516, %rd282;
$L__BB355_66:
	add.s64 	%rd284, %rd1, %rd278;
	ld.global.u64 	%rd285, [%rd284];
	mad.lo.s64 	%rd148, %rd285, %rd519, %rd140;
	add.s32 	%r32, %r205, 1;
	mul.wide.u32 	%rd286, %r32, 8;
	add.s64 	%rd287, %rd2, %rd286;
	ld.global.u64 	%rd149, [%rd287];
	or.b64  	%rd288, %rd518, %rd149;
	and.b64  	%rd289, %rd288, -4294967296;
	setp.ne.s64 	%p23, %rd289, 0;
	@%p23 bra 	$L__BB355_68;
	cvt.u32.u64 	%r67, %rd149;
	cvt.u32.u64 	%r68, %rd518;
	div.u32 	%r69, %r68, %r67;
	mul.lo.s32 	%r70, %r69, %r67;
	sub.s32 	%r71, %r68, %r70;
	cvt.u64.u32 	%rd520, %r69;
	cvt.u64.u32 	%rd521, %r71;
	bra.uni 	$L__BB355_69;
$L__BB355_68:
	div.s64 	%rd520, %rd518, %rd149;
	mul.lo.s64 	%rd290, %rd520, %rd149;
	sub.s64 	%rd521, %rd518, %rd290;
$L__BB355_69:
	add.s64 	%rd292, %rd1, %rd286;
	ld.global.u64 	%rd293, [%rd292];
	mad.lo.s64 	%rd156, %rd293, %rd521, %rd148;
	add.s32 	%r33, %r205, -4;
	mul.wide.u32 	%rd294, %r205, 8;
	add.s64 	%rd295, %rd2, %rd294;
	ld.global.u64 	%rd157, [%rd295];
	or.b64  	%rd296, %rd520, %rd157;
	and.b64  	%rd297, %rd296, -4294967296;
	setp.ne.s64 	%p24, %rd297, 0;
	@%p24 bra 	$L__BB355_71;
	cvt.u32.u64 	%r72, %rd157;
	cvt.u32.u64 	%r73, %rd520;
	div.u32 	%r74, %r73, %r72;
	mul.lo.s32 	%r75, %r74, %r72;
	sub.s32 	%r76, %r73, %r75;
	cvt.u64.u32 	%rd522, %r74;
	cvt.u64.u32 	%rd523, %r76;
	bra.uni 	$L__BB355_72;
$L__BB355_71:
	div.s64 	%rd522, %rd520, %rd157;
	mul.lo.s64 	%rd298, %rd522, %rd157;
	sub.s64 	%rd523, %rd520, %rd298;
$L__BB355_72:
	add.s64 	%rd300, %rd1, %rd294;
	ld.global.u64 	%rd301, [%rd300];
	mad.lo.s64 	%rd164, %rd301, %rd523, %rd156;
	add.s32 	%r34, %r205, -1;
	mul.wide.u32 	%rd302, %r34, 8;
	add.s64 	%rd303, %rd2, %rd302;
	ld.global.u64 	%rd165, [%rd303];
	or.b64  	%rd304, %rd522, %rd165;
	and.b64  	%rd305, %rd304, -4294967296;
	setp.ne.s64 	%p25, %rd305, 0;
	@%p25 bra 	$L__BB355_74;
	cvt.u32.u64 	%r77, %rd165;
	cvt.u32.u64 	%r78, %rd522;
	div.u32 	%r79, %r78, %r77;
	mul.lo.s32 	%r80, %r79, %r77;
	sub.s32 	%r81, %r78, %r80;
	cvt.u64.u32 	%rd524, %r79;
	cvt.u64.u32 	%rd525, %r81;
	bra.uni 	$L__BB355_75;
$L__BB355_74:
	div.s64 	%rd524, %rd522, %rd165;
	mul.lo.s64 	%rd306, %rd524, %rd165;
	sub.s64 	%rd525, %rd522, %rd306;
$L__BB355_75:
	add.s64 	%rd308, %rd1, %rd302;
	ld.global.u64 	%rd309, [%rd308];
	mad.lo.s64 	%rd172, %rd309, %rd525, %rd164;
	add.s32 	%r35, %r205, -2;
	mul.wide.u32 	%rd310, %r35, 8;
	add.s64 	%rd311, %rd2, %rd310;
	ld.global.u64 	%rd173, [%rd311];
	or.b64  	%rd312, %rd524, %rd173;
	and.b64  	%rd313, %rd312, -4294967296;
	setp.ne.s64 	%p26, %rd313, 0;
	@%p26 bra 	$L__BB355_77;
	cvt.u32.u64 	%r82, %rd173;
	cvt.u32.u64 	%r83, %rd524;
	div.u32 	%r84, %r83, %r82;
	mul.lo.s32 	%r85, %r84, %r82;
	sub.s32 	%r86, %r83, %r85;
	cvt.u64.u32 	%rd526, %r84;
	cvt.u64.u32 	%rd527, %r86;
	bra.uni 	$L__BB355_78;
$L__BB355_77:
	div.s64 	%rd526, %rd524, %rd173;
	mul.lo.s64 	%rd314, %rd526, %rd173;
	sub.s64 	%rd527, %rd524, %rd314;
$L__BB355_78:
	add.s64 	%rd316, %rd1, %rd310;
	ld.global.u64 	%rd317, [%rd316];
	mad.lo.s64 	%rd180, %rd317, %rd527, %rd172;
	add.s32 	%r36, %r205, -3;
	mul.wide.u32 	%rd318, %r36, 8;
	add.s64 	%rd319, %rd2, %rd318;
	ld.global.u64 	%rd181, [%rd319];
	or.b64  	%rd320, %rd526, %rd181;
	and.b64  	%rd321, %rd320, -4294967296;
	setp.ne.s64 	%p27, %rd321, 0;
	@%p27 bra 	$L__BB355_80;
	cvt.u32.u64 	%r87, %rd181;
	cvt.u32.u64 	%r88, %rd526;
	div.u32 	%r89, %r88, %r87;
	mul.lo.s32 	%r90, %r89, %r87;
	sub.s32 	%r91, %r88, %r90;
	cvt.u64.u32 	%rd528, %r89;
	cvt.u64.u32 	%rd529, %r91;
	bra.uni 	$L__BB355_81;
$L__BB355_80:
	div.s64 	%rd528, %rd526, %rd181;
	mul.lo.s64 	%rd322, %rd528, %rd181;
	sub.s64 	%rd529, %rd526, %rd322;
$L__BB355_81:
	add.s64 	%rd324, %rd1, %rd318;
	ld.global.u64 	%rd325, [%rd324];
	mad.lo.s64 	%rd188, %rd325, %rd529, %rd180;
	mul.wide.u32 	%rd326, %r33, 8;
	add.s64 	%rd327, %rd2, %rd326;
	ld.global.u64 	%rd189, [%rd327];
	or.b64  	%rd328, %rd528, %rd189;
	and.b64  	%rd329, %rd328, -4294967296;
	setp.ne.s64 	%p28, %rd329, 0;
	@%p28 bra 	$L__BB355_83;
	cvt.u32.u64 	%r92, %rd189;
	cvt.u32.u64 	%r93, %rd528;
	div.u32 	%r94, %r93, %r92;
	mul.lo.s32 	%r95, %r94, %r92;
	sub.s32 	%r96, %r93, %r95;
	cvt.u64.u32 	%rd545, %r94;
	cvt.u64.u32 	%rd531, %r96;
	bra.uni 	$L__BB355_84;
$L__BB355_83:
	div.s64 	%rd545, %rd528, %rd189;
	mul.lo.s64 	%rd330, %rd545, %rd189;
	sub.s64 	%rd531, %rd528, %rd330;
$L__BB355_84:
	add.s64 	%rd332, %rd1, %rd326;
	ld.global.u64 	%rd333, [%rd332];
	mad.lo.s64 	%rd554, %rd333, %rd531, %rd188;
	add.s32 	%r205, %r205, -8;
	add.s32 	%r204, %r204, 8;
	setp.ne.s32 	%p29, %r204, 0;
	@%p29 bra 	$L__BB355_60;
	add.s32 	%r207, %r205, 3;
$L__BB355_86:
	setp.eq.s32 	%p30, %r25, 0;
	@%p30 bra 	$L__BB355_115;
	and.b32  	%r41, %r23, 3;
	setp.lt.u32 	%p31, %r25, 4;
	@%p31 bra 	$L__BB355_101;
	mul.wide.u32 	%rd335, %r207, 8;
	add.s64 	%rd336, %rd2, %rd335;
	ld.global.u64 	%rd200, [%rd336];
	or.b64  	%rd337, %rd545, %rd200;
	and.b64  	%rd338, %rd337, -4294967296;
	setp.ne.s64 	%p32, %rd338, 0;
	@%p32 bra 	$L__BB355_90;
	cvt.u32.u64 	%r97, %rd200;
	cvt.u32.u64 	%r98, %rd545;
	div.u32 	%r99, %r98, %r97;
	mul.lo.s32 	%r100, %r99, %r97;
	sub.s32 	%r101, %r98, %r100;
	cvt.u64.u32 	%rd535, %r99;
	cvt.u64.u32 	%rd536, %r101;
	bra.uni 	$L__BB355_91;
$L__BB355_90:
	div.s64 	%rd535, %rd545, %rd200;
	mul.lo.s64 	%rd339, %rd535, %rd200;
	sub.s64 	%rd536, %rd545, %rd339;
$L__BB355_91:
	add.s64 	%rd341, %rd1, %rd335;
	ld.global.u64 	%rd342, [%rd341];
	mad.lo.s64 	%rd207, %rd342, %rd536, %rd554;
	add.s32 	%r42, %r207, -1;
	mul.wide.u32 	%rd343, %r42, 8;
	add.s64 	%rd344, %rd2, %rd343;
	ld.global.u64 	%rd208, [%rd344];
	or.b64  	%rd345, %rd535, %rd208;
	and.b64  	%rd346, %rd345, -4294967296;
	setp.ne.s64 	%p33, %rd346, 0;
	@%p33 bra 	$L__BB355_93;
	cvt.u32.u64 	%r102, %rd208;
	cvt.u32.u64 	%r103, %rd535;
	div.u32 	%r104, %r103, %r102;
	mul.lo.s32 	%r105, %r104, %r102;
	sub.s32 	%r106, %r103, %r105;
	cvt.u64.u32 	%rd537, %r104;
	cvt.u64.u32 	%rd538, %r106;
	bra.uni 	$L__BB355_94;
$L__BB355_93:
	div.s64 	%rd537, %rd535, %rd208;
	mul.lo.s64 	%rd347, %rd537, %rd208;
	sub.s64 	%rd538, %rd535, %rd347;
$L__BB355_94:
	add.s64 	%rd349, %rd1, %rd343;
	ld.global.u64 	%rd350, [%rd349];
	mad.lo.s64 	%rd215, %rd350, %rd538, %rd207;
	add.s32 	%r43, %r207, -2;
	mul.wide.u32 	%rd351, %r43, 8;
	add.s64 	%rd352, %rd2, %rd351;
	ld.global.u64 	%rd216, [%rd352];
	or.b64  	%rd353, %rd537, %rd216;
	and.b64  	%rd354, %rd353, -4294967296;
	setp.ne.s64 	%p34, %rd354, 0;
	@%p34 bra 	$L__BB355_96;
	cvt.u32.u64 	%r107, %rd216;
	cvt.u32.u64 	%r108, %rd537;
	div.u32 	%r109, %r108, %r107;
	mul.lo.s32 	%r110, %r109, %r107;
	sub.s32 	%r111, %r108, %r110;
	cvt.u64.u32 	%rd539, %r109;
	cvt.u64.u32 	%rd540, %r111;
	bra.uni 	$L__BB355_97;
$L__BB355_96:
	div.s64 	%rd539, %rd537, %rd216;
	mul.lo.s64 	%rd355, %rd539, %rd216;
	sub.s64 	%rd540, %rd537, %rd355;
$L__BB355_97:
	add.s64 	%rd357, %rd1, %rd351;
	ld.global.u64 	%rd358, [%rd357];
	mad.lo.s64 	%rd223, %rd358, %rd540, %rd215;
	add.s32 	%r44, %r207, -3;
	mul.wide.u32 	%rd359, %r44, 8;
	add.s64 	%rd360, %rd2, %rd359;
	ld.global.u64 	%rd224, [%rd360];
	or.b64  	%rd361, %rd539, %rd224;
	and.b64  	%rd362, %rd361, -4294967296;
	setp.ne.s64 	%p35, %rd362, 0;
	@%p35 bra 	$L__BB355_99;
	cvt.u32.u64 	%r112, %rd224;
	cvt.u32.u64 	%r113, %rd539;
	div.u32 	%r114, %r113, %r112;
	mul.lo.s32 	%r115, %r114, %r112;
	sub.s32 	%r116, %r113, %r115;
	cvt.u64.u32 	%rd545, %r114;
	cvt.u64.u32 	%rd542, %r116;
	bra.uni 	$L__BB355_100;
$L__BB355_99:
	div.s64 	%rd545, %rd539, %rd224;
	mul.lo.s64 	%rd363, %rd545, %rd224;
	sub.s64 	%rd542, %rd539, %rd363;
$L__BB355_100:
	add.s64 	%rd365, %rd1, %rd359;
	ld.global.u64 	%rd366, [%rd365];
	mad.lo.s64 	%rd554, %rd366, %rd542, %rd223;
	add.s32 	%r207, %r207, -4;
$L__BB355_101:
	setp.eq.s32 	%p36, %r41, 0;
	@%p36 bra 	$L__BB355_115;
	setp.eq.s32 	%p37, %r41, 1;
	@%p37 bra 	$L__BB355_110;
	mul.wide.u32 	%rd368, %r207, 8;
	add.s64 	%rd369, %rd2, %rd368;
	ld.global.u64 	%rd235, [%rd369];
	or.b64  	%rd370, %rd545, %rd235;
	and.b64  	%rd371, %rd370, -4294967296;
	setp.ne.s64 	%p38, %rd371, 0;
	@%p38 bra 	$L__BB355_105;
	cvt.u32.u64 	%r117, %rd235;
	cvt.u32.u64 	%r118, %rd545;
	div.u32 	%r119, %r118, %r117;
	mul.lo.s32 	%r120, %r119, %r117;
	sub.s32 	%r121, %r118, %r120;
	cvt.u64.u32 	%rd546, %r119;
	cvt.u64.u32 	%rd547, %r121;
	bra.uni 	$L__BB355_106;
$L__BB355_105:
	div.s64 	%rd546, %rd545, %rd235;
	mul.lo.s64 	%rd372, %rd546, %rd235;
	sub.s64 	%rd547, %rd545, %rd372;
$L__BB355_106:
	add.s64 	%rd374, %rd1, %rd368;
	ld.global.u64 	%rd375, [%rd374];
	mad.lo.s64 	%rd242, %rd375, %rd547, %rd554;
	add.s32 	%r47, %r207, -1;
	mul.wide.u32 	%rd376, %r47, 8;
	add.s64 	%rd377, %rd2, %rd376;
	ld.global.u64 	%rd243, [%rd377];
	or.b64  	%rd378, %rd546, %rd243;
	and.b64  	%rd379, %rd378, -4294967296;
	setp.ne.s64 	%p39, %rd379, 0;
	@%p39 bra 	$L__BB355_108;
	cvt.u32.u64 	%r122, %rd243;
	cvt.u32.u64 	%r123, %rd546;
	div.u32 	%r124, %r123, %r122;
	mul.lo.s32 	%r125, %r124, %r122;
	sub.s32 	%r126, %r123, %r125;
	cvt.u64.u32 	%rd545, %r124;
	cvt.u64.u32 	%rd549, %r126;
	bra.uni 	$L__BB355_109;
$L__BB355_108:
	div.s64 	%rd545, %rd546, %rd243;
	mul.lo.s64 	%rd380, %rd545, %rd243;
	sub.s64 	%rd549, %rd546, %rd380;
$L__BB355_109:
	add.s64 	%rd382, %rd1, %rd376;
	ld.global.u64 	%rd383, [%rd382];
	mad.lo.s64 	%rd554, %rd383, %rd549, %rd242;
	add.s32 	%r207, %r207, -2;
$L__BB355_110:
	and.b32  	%r127, %r23, 1;
	setp.eq.b32 	%p40, %r127, 1;
	not.pred 	%p41, %p40;
	@%p41 bra 	$L__BB355_115;
	mul.wide.u32 	%rd384, %r207, 8;
	add.s64 	%rd385, %rd2, %rd384;
	ld.global.u64 	%rd254, [%rd385];
	or.b64  	%rd386, %rd545, %rd254;
	and.b64  	%rd387, %rd386, -4294967296;
	setp.ne.s64 	%p42, %rd387, 0;
	@%p42 bra 	$L__BB355_113;
	cvt.u32.u64 	%r128, %rd254;
	cvt.u32.u64 	%r129, %rd545;
	rem.u32 	%r130, %r129, %r128;
	cvt.u64.u32 	%rd553, %r130;
	bra.uni 	$L__BB355_114;
$L__BB355_113:
	rem.s64 	%rd553, %rd545, %rd254;
$L__BB355_114:
	add.s64 	%rd389, %rd1, %rd384;
	ld.global.u64 	%rd390, [%rd389];
	mad.lo.s64 	%rd554, %rd390, %rd553, %rd554;
$L__BB355_115:
	add.s64 	%rd391, %rd3, %rd554;
	ld.global.u8 	%rs2, [%rd391];
	st.shared.u8 	[%r5], %rs2;
$L__BB355_116:
	bar.sync 	0;
	setp.lt.u32 	%p66, %r209, 66;
	@%p66 bra 	$L__BB355_122;
$L__BB355_117:
	shr.u32 	%r51, %r209, 1;
	setp.ge.u32 	%p67, %r1, %r51;
	@%p67 bra 	$L__BB355_121;
	ld.shared.u8 	%rs6, [%r5];
	setp.ne.s16 	%p69, %rs6, 0;
	mov.pred 	%p86, -1;
	@%p69 bra 	$L__BB355_120;
	add.s32 	%r199, %r5, %r51;
	ld.shared.u8 	%rs7, [%r199];
	setp.ne.s16 	%p86, %rs7, 0;
$L__BB355_120:
	selp.u16 	%rs8, 1, 0, %p86;
	st.shared.u8 	[%r5], %rs8;
$L__BB355_121:
	bar.sync 	0;
	setp.gt.u32 	%p70, %r209, 131;
	mov.u32 	%r209, %r51;
	@%p70 bra 	$L__BB355_117;
$L__BB355_122:
	setp.gt.u32 	%p71, %r1, 31;
	@%p71 bra 	$L__BB355_137;
	ld.volatile.shared.u8 	%rs9, [%r5];
	setp.ne.s16 	%p73, %rs9, 0;
	mov.pred 	%p87, -1;
	@%p73 bra 	$L__BB355_125;
	ld.volatile.shared.u8 	%rs10, [%r5+32];
	setp.ne.s16 	%p87, %rs10, 0;
$L__BB355_125:
	selp.u16 	%rs11, 1, 0, %p87;
	st.volatile.shared.u8 	[%r5], %rs11;
	ld.volatile.shared.u8 	%rs12, [%r5];
	setp.ne.s16 	%p75, %rs12, 0;
	mov.pred 	%p88, -1;
	@%p75 bra 	$L__BB355_127;
	ld.volatile.shared.u8 	%rs13, [%r5+16];
	setp.ne.s16 	%p88, %rs13, 0;
$L__BB355_127:
	selp.u16 	%rs14, 1, 0, %p88;
	st.volatile.shared.u8 	[%r5], %rs14;
	ld.volatile.shared.u8 	%rs15, [%r5];
	setp.ne.s16 	%p77, %rs15, 0;
	mov.pred 	%p89, -1;
	@%p77 bra 	$L__BB355_129;
	ld.volatile.shared.u8 	%rs16, [%r5+8];
	setp.ne.s16 	%p89, %rs16, 0;
$L__BB355_129:
	selp.u16 	%rs17, 1, 0, %p89;
	st.volatile.shared.u8 	[%r5], %rs17;
	ld.volatile.shared.u8 	%rs18, [%r5];
	setp.ne.s16 	%p79, %rs18, 0;
	mov.pred 	%p90, -1;
	@%p79 bra 	$L__BB355_131;
	ld.volatile.shared.u8 	%rs19, [%r5+4];
	setp.ne.s16 	%p90, %rs19, 0;
$L__BB355_131:
	selp.u16 	%rs20, 1, 0, %p90;
	st.volatile.shared.u8 	[%r5], %rs20;
	ld.volatile.shared.u8 	%rs21, [%r5];
	setp.ne.s16 	%p81, %rs21, 0;
	mov.pred 	%p91, -1;
	@%p81 bra 	$L__BB355_133;
	ld.volatile.shared.u8 	%rs22, [%r5+2];
	setp.ne.s16 	%p91, %rs22, 0;
$L__BB355_133:
	selp.u16 	%rs23, 1, 0, %p91;
	st.volatile.shared.u8 	[%r5], %rs23;
	ld.volatile.shared.u8 	%rs24, [%r5];
	setp.ne.s16 	%p83, %rs24, 0;
	mov.pred 	%p92, -1;
	@%p83 bra 	$L__BB355_135;
	ld.volatile.shared.u8 	%rs25, [%r5+1];
	setp.ne.s16 	%p92, %rs25, 0;
$L__BB355_135:
	selp.u16 	%rs26, 1, 0, %p92;
	st.volatile.shared.u8 	[%r5], %rs26;
	setp.ne.s32 	%p84, %r1, 0;
	@%p84 bra 	$L__BB355_137;
	ld.shared.u8 	%rs27, [anysdata_u8];
	cvt.u64.u32 	%rd467, %r2;
	cvta.to.global.u64 	%rd468, %rd260;
	add.s64 	%rd469, %rd468, %rd467;
	st.global.u8 	[%rd469], %rs27;
$L__BB355_137:
	ret;

}
	// .globl	contiguous_any2_u8
.visible .entry contiguous_any2_u8(
	.param .u64 .ptr .align 1 contiguous_any2_u8_param_0,
	.param .u64 .ptr .align 1 contiguous_any2_u8_param_1,
	.param .u64 .ptr .align 1 contiguous_any2_u8_param_2,
	.param .u64 .ptr .align 1 contiguous_any2_u8_param_3,
	.param .u64 contiguous_any2_u8_param_4,
	.param .u64 contiguous_any2_u8_param_5,
	.param .u64 contiguous_any2_u8_param_6,
	.param .u64 contiguous_any2_u8_param_7,
	.param .u64 contiguous_any2_u8_param_8
)
{
	.reg .pred 	%p<95>;
	.reg .b16 	%rs<29>;
	.reg .b32 	%r<211>;
	.reg .b64 	%rd<566>;

	ld.param.u64 	%rd267, [contiguous_any2_u8_param_1];
	ld.param.u64 	%rd268, [contiguous_any2_u8_param_2];
	ld.param.u64 	%rd269, [contiguous_any2_u8_param_3];
	ld.param.u64 	%rd264, [contiguous_any2_u8_param_4];
	ld.param.u64 	%rd270, [contiguous_any2_u8_param_5];
	ld.param.u64 	%rd265, [contiguous_any2_u8_param_6];
	ld.param.u64 	%rd271, [contiguous_any2_u8_param_7];
	cvta.to.global.u64 	%rd1, %rd269;
	cvta.to.global.u64 	%rd2, %rd268;
	cvta.to.global.u64 	%rd565, %rd267;
	mov.u32 	%r1, %tid.x;
	mov.u32 	%r2, %ctaid.x;
	mov.u32 	%r210, %ntid.x;
	mul.lo.s32 	%r52, %r2, %r210;
	shl.b32 	%r53, %r52, 1;
	add.s32 	%r4, %r53, %r1;
	mov.u32 	%r54, anysdata_u8;
	add.s32 	%r5, %r54, %r1;
	mov.b16 	%rs1, 0;
	st.shared.u8 	[%r5], %rs1;
	mov.u32 	%r55, %ctaid.y;
	cvt.u64.u32 	%rd272, %r55;
	add.s64 	%rd4, %rd270, %rd272;
	setp.ge.u64 	%p17, %rd4, %rd271;
	@%p17 bra 	$L__BB356_138;
	add.s32 	%r56, %r4, %r210;
	cvt.u64.u32 	%rd5, %r56;
	setp.le.u64 	%p18, %rd265, %rd5;
	@%p18 bra 	$L__BB356_57;
	cvt.u64.u32 	%rd399, %r4;
	mul.lo.s64 	%rd400, %rd4, %rd265;
	add.s64 	%rd519, %rd400, %rd399;
	add.s64 	%rd517, %rd400, %rd5;
	cvt.u32.u64 	%r6, %rd264;
	add.s32 	%r204, %r6, -1;
	setp.lt.s32 	%p45, %r204, 0;
	mov.b64 	%rd523, 0;
	mov.u64 	%rd524, %rd523;
	@%p45 bra 	$L__BB356_54;
	setp.lt.u32 	%p46, %r204, 3;
	mov.b64 	%rd524, 0;
	mov.u64 	%rd523, %rd524;
	@%p46 bra 	$L__BB356_31;
	add.s32 	%r202, %r6, -2;
	and.b32  	%r132, %r6, -4;
	neg.s32 	%r201, %r132;
	mov.b64 	%rd524, 0;
$L__BB356_5:
	.pragma "nounroll";
	add.s32 	%r12, %r202, 1;
	mul.wide.u32 	%rd404, %r12, 8;
	add.s64 	%rd405, %rd2, %rd404;
	ld.global.u64 	%rd12, [%rd405];
	or.b64  	%rd406, %rd519, %rd12;
	and.b64  	%rd407, %rd406, -4294967296;
	setp.ne.s64 	%p47, %rd407, 0;
	@%p47 bra 	$L__BB356_7;
	cvt.u32.u64 	%r133, %rd12;
	cvt.u32.u64 	%r134, %rd519;
	div.u32 	%r135, %r134, %r133;
	mul.lo.s32 	%r136, %r135, %r133;
	sub.s32 	%r137, %r134, %r136;
	cvt.u64.u32 	%rd485, %r135;
	cvt.u64.u32 	%rd486, %r137;
	bra.uni 	$L__BB356_8;
$L__BB356_7:
	div.s64 	%rd485, %rd519, %rd12;
	mul.lo.s64 	%rd408, %rd485, %rd12;
	sub.s64 	%rd486, %rd519, %rd408;
$L__BB356_8:
	mul.wide.u32 	%rd409, %r12, 8;
	add.s64 	%rd410, %rd1, %rd409;
	ld.global.u64 	%rd19, [%rd410];
	mad.lo.s64 	%rd20, %rd19, %rd486, %rd523;
	or.b64  	%rd411, %rd517, %rd12;
	and.b64  	%rd412, %rd411, -4294967296;
	setp.ne.s64 	%p48, %rd412, 0;
	@%p48 bra 	$L__BB356_10;
	cvt.u32.u64 	%r138, %rd12;
	cvt.u32.u64 	%r139, %rd517;
	div.u32 	%r140, %r139, %r138;
	mul.lo.s32 	%r141, %r140, %r138;
	sub.s32 	%r142, %r139, %r141;
	cvt.u64.u32 	%rd487, %r140;
	cvt.u64.u32 	%rd488, %r142;
	bra.uni 	$L__BB356_11;
$L__BB356_10:
	div.s64 	%rd487, %rd517, %rd12;
	mul.lo.s64 	%rd413, %rd487, %rd12;
	sub.s64 	%rd488, %rd517, %rd413;
$L__BB356_11:
	mad.lo.s64 	%rd27, %rd488, %rd19, %rd524;
	add.s32 	%r13, %r202, -2;
	mul.wide.u32 	%rd414, %r202, 8;
	add.s64 	%rd415, %rd2, %rd414;
	ld.global.u64 	%rd28, [%rd415];
	or.b64  	%rd416, %rd485, %rd28;
	and.b64  	%rd417, %rd416, -4294967296;
	setp.ne.s64 	%p49, %rd417, 0;
	@%p49 bra 	$L__BB356_13;
	cvt.u32.u64 	%r143, %rd28;
	cvt.u32.u64 	%r144, %rd485;
	div.u32 	%r145, %r144, %r143;
	mul.lo.s32 	%r146, %r145, %r143;
	sub.s32 	%r147, %r144, %r146;
	cvt.u64.u32 	%rd489, %r145;
	cvt.u64.u32 	%rd490, %r147;
	bra.uni 	$L__BB356_14;
$L__BB356_13:
	div.s64 	%rd489, %rd485, %rd28;
	mul.lo.s64 	%rd418, %rd489, %rd28;
	sub.s64 	%rd490, %rd485, %rd418;
$L__BB356_14:
	mul.wide.u32 	%rd419, %r202, 8;
	add.s64 	%rd420, %rd1, %rd419;
	ld.global.u64 	%rd35, [%rd420];
	mad.lo.s64 	%rd36, %rd35, %rd490, %rd20;
	or.b64  	%rd421, %rd487, %rd28;
	and.b64  	%rd422, %rd421, -4294967296;
	setp.ne.s64 	%p50, %rd422, 0;
	@%p50 bra 	$L__BB356_16;
	cvt.u32.u64 	%r148, %rd28;
	cvt.u32.u64 	%r149, %rd487;
	div.u32 	%r150, %r149, %r148;
	mul.lo.s32 	%r151, %r150, %r148;
	sub.s32 	%r152, %r149, %r151;
	cvt.u64.u32 	%rd491, %r150;
	cvt.u64.u32 	%rd492, %r152;
	bra.uni 	$L__BB356_17;
$L__BB356_16:
	div.s64 	%rd491, %rd487, %rd28;
	mul.lo.s64 	%rd423, %rd491, %rd28;
	sub.s64 	%rd492, %rd487, %rd423;
$L__BB356_17:
	mad.lo.s64 	%rd43, %rd492, %rd35, %rd27;
	add.s32 	%r14, %r202, -1;
	mul.wide.u32 	%rd424, %r14, 8;
	add.s64 	%rd425, %rd2, %rd424;
	ld.global.u64 	%rd44, [%rd425];
	or.b64  	%rd426, %rd489, %rd44;
	and.b64  	%rd427, %rd426, -4294967296;
	setp.ne.s64 	%p51, %rd427, 0;
	@%p51 bra 	$L__BB356_19;
	cvt.u32.u64 	%r153, %rd44;
	cvt.u32.u64 	%r154, %rd489;
	div.u32 	%r155, %r154, %r153;
	mul.lo.s32 	%r156, %r155, %r153;
	sub.s32 	%r157, %r154, %r156;
	cvt.u64.u32 	%rd493, %r155;
	cvt.u64.u32 	%rd494, %r157;
	bra.uni 	$L__BB356_20;
$L__BB356_19:
	div.s64 	%rd493, %rd489, %rd44;
	mul.lo.s64 	%rd428, %rd493, %rd44;
	sub.s64 	%rd494, %rd489, %rd428;
$L__BB356_20:
	mul.wide.u32 	%rd429, %r14, 8;
	add.s64 	%rd430, %rd1, %rd429;
	ld.global.u64 	%rd51, [%rd430];
	mad.lo.s64 	%rd52, %rd51, %rd494, %rd36;
	or.b64  	%rd431, %rd491, %rd44;
	and.b64  	%rd432, %rd431, -4294967296;
	setp.ne.s64 	%p52, %rd432, 0;
	@%p52 bra 	$L__BB356_22;
	cvt.u32.u64 	%r158, %rd44;
	cvt.u32.u64 	%r159, %rd491;
	div.u32 	%r160, %r159, %r158;
	mul.lo.s32 	%r161, %r160, %r158;
	sub.s32 	%r162, %r159, %r161;
	cvt.u64.u32 	%rd495, %r160;
	cvt.u64.u32 	%rd496, %r162;
	bra.uni 	$L__BB356_23;
$L__BB356_22:
	div.s64 	%rd495, %rd491, %rd44;
	mul.lo.s64 	%rd433, %rd495, %rd44;
	sub.s64 	%rd496, %rd491, %rd433;
$L__BB356_23:
	mad.lo.s64 	%rd59, %rd496, %rd51, %rd43;
	mul.wide.u32 	%rd434, %r13, 8;
	add.s64 	%rd435, %rd2, %rd434;
	ld.global.u64 	%rd60, [%rd435];
	or.b64  	%rd436, %rd493, %rd60;
	and.b64  	%rd437, %rd436, -4294967296;
	setp.ne.s64 	%p53, %rd437, 0;
	@%p53 bra 	$L__BB356_25;
	cvt.u32.u64 	%r163, %rd60;
	cvt.u32.u64 	%r164, %rd493;
	div.u32 	%r165, %r164, %r163;
	mul.lo.s32 	%r166, %r165, %r163;
	sub.s32 	%r167, %r164, %r166;
	cvt.u64.u32 	%rd519, %r165;
	cvt.u64.u32 	%rd498, %r167;
	bra.uni 	$L__BB356_26;
$L__BB356_25:
	div.s64 	%rd519, %rd493, %rd60;
	mul.lo.s64 	%rd438, %rd519, %rd60;
	sub.s64 	%rd498, %rd493, %rd438;
$L__BB356_26:
	mul.wide.u32 	%rd439, %r13, 8;
	add.s64 	%rd440, %rd1, %rd439;
	ld.global.u64 	%rd67, [%rd440];
	mad.lo.s64 	%rd523, %rd67, %rd498, %rd52;
	or.b64  	%rd441, %rd495, %rd60;
	and.b64  	%rd442, %rd441, -4294967296;
	setp.ne.s64 	%p54, %rd442, 0;
	@%p54 bra 	$L__BB356_28;
	cvt.u32.u64 	%r168, %rd60;
	cvt.u32.u64 	%r169, %rd495;
	div.u32 	%r170, %r169, %r168;
	mul.lo.s32 	%r171, %r170, %r168;
	sub.s32 	%r172, %r169, %r171;
	cvt.u64.u32 	%rd517, %r170;
	cvt.u64.u32 	%rd500, %r172;
	bra.uni 	$L__BB356_29;
$L__BB356_28:
	div.s64 	%rd517, %rd495, %rd60;
	mul.lo.s64 	%rd443, %rd517, %rd60;
	sub.s64 	%rd500, %rd495, %rd443;
$L__BB356_29:
	mad.lo.s64 	%rd524, %rd500, %rd67, %rd59;
	add.s32 	%r202, %r202, -4;
	add.s32 	%r201, %r201, 4;
	setp.ne.s32 	%p55, %r201, 0;
	@%p55 bra 	$L__BB356_5;
	add.s32 	%r204, %r202, 1;
$L__BB356_31:
	and.b32  	%r19, %r6, 3;
	setp.eq.s32 	%p56, %r19, 0;
	@%p56 bra 	$L__BB356_54;
	setp.eq.s32 	%p57, %r19, 1;
	@%p57 bra 	$L__BB356_46;
	mul.wide.u32 	%rd445, %r204, 8;
	add.s64 	%rd446, %rd2, %rd445;
	ld.global.u64 	%rd82, [%rd446];
	or.b64  	%rd447, %rd519, %rd82;
	and.b64  	%rd448, %rd447, -4294967296;
	setp.ne.s64 	%p58, %rd448, 0;
	@%p58 bra 	$L__BB356_35;
	cvt.u32.u64 	%r173, %rd82;
	cvt.u32.u64 	%r174, %rd519;
	div.u32 	%r175, %r174, %r173;
	mul.lo.s32 	%r176, %r175, %r173;
	sub.s32 	%r177, %r174, %r176;
	cvt.u64.u32 	%rd507, %r175;
	cvt.u64.u32 	%rd508, %r177;
	bra.uni 	$L__BB356_36;
$L__BB356_35:
	div.s64 	%rd507, %rd519, %rd82;
	mul.lo.s64 	%rd449, %rd507, %rd82;
	sub.s64 	%rd508, %rd519, %rd449;
$L__BB356_36:
	add.s64 	%rd451, %rd1, %rd445;
	ld.global.u64 	%rd89, [%rd451];
	mad.lo.s64 	%rd90, %rd89, %rd508, %rd523;
	or.b64  	%rd452, %rd517, %rd82;
	and.b64  	%rd453, %rd452, -4294967296;
	setp.ne.s64 	%p59, %rd453, 0;
	@%p59 bra 	$L__BB356_38;
	cvt.u32.u64 	%r178, %rd82;
	cvt.u32.u64 	%r179, %rd517;
	div.u32 	%r180, %r179, %r178;
	mul.lo.s32 	%r181, %r180, %r178;
	sub.s32 	%r182, %r179, %r181;
	cvt.u64.u32 	%rd509, %r180;
	cvt.u64.u32 	%rd510, %r182;
	bra.uni 	$L__BB356_39;
$L__BB356_38:
	div.s64 	%rd509, %rd517, %rd82;
	mul.lo.s64 	%rd454, %rd509, %rd82;
	sub.s64 	%rd510, %rd517, %rd454;
$L__BB356_39:
	mad.lo.s64 	%rd97, %rd510, %rd89, %rd524;
	add.s32 	%r20, %r204, -1;
	mul.wide.u32 	%rd455, %r20, 8;
	add.s64 	%rd456, %rd2, %rd455;
	ld.global.u64 	%rd98, [%rd456];
	or.b64  	%rd457, %rd507, %rd98;
	and.b64  	%rd458, %rd457, -4294967296;
	setp.ne.s64 	%p60, %rd458, 0;
	@%p60 bra 	$L__BB356_41;
	cvt.u32.u64 	%r183, %rd98;
	cvt.u32.u64 	%r184, %rd507;
	div.u32 	%r185, %r184, %r183;
	mul.lo.s32 	%r186, %r185, %r183;
	sub.s32 	%r187, %r184, %r186;
	cvt.u64.u32 	%rd519, %r185;
	cvt.u64.u32 	%rd512, %r187;
	bra.uni 	$L__BB356_42;
$L__BB356_41:
	div.s64 	%rd519, %rd507, %rd98;
	mul.lo.s64 	%rd459, %rd519, %rd98;
	sub.s64 	%rd512, %rd507, %rd459;
$L__BB356_42:
	add.s64 	%rd461, %rd1, %rd455;
	ld.global.u64 	%rd105, [%rd461];
	mad.lo.s64 	%rd523, %rd105, %rd512, %rd90;
	or.b64  	%rd462, %rd509, %rd98;
	and.b64  	%rd463, %rd462, -4294967296;
	setp.ne.s64 	%p61, %rd463, 0;
	@%p61 bra 	$L__BB356_44;
	cvt.u32.u64 	%r188, %rd98;
	cvt.u32.u64 	%r189, %rd509;
	div.u32 	%r190, %r189, %r188;
	mul.lo.s32 	%r191, %r190, %r188;
	sub.s32 	%r192, %r189, %r191;
	cvt.u64.u32 	%rd517, %r190;
	cvt.u64.u32 	%rd514, %r192;
	bra.uni 	$L__BB356_45;
$L__BB356_44:
	div.s64 	%rd517, %rd509, %rd98;
	mul.lo.s64 	%rd464, %rd517, %rd98;
	sub.s64 	%rd514, %rd509, %rd464;
$L__BB356_45:
	mad.lo.s64 	%rd524, %rd514, %rd105, %rd97;
	add.s32 	%r204, %r204, -2;
$L__BB356_46:
	and.b32  	%r193, %r6, 1;
	setp.eq.b32 	%p62, %r193, 1;
	not.pred 	%p63, %p62;
	@%p63 bra 	$L__BB356_54;
	mul.wide.u32 	%rd465, %r204, 8;
	add.s64 	%rd466, %rd2, %rd465;
	ld.global.u64 	%rd120, [%rd466];
	or.b64  	%rd467, %rd519, %rd120;
	and.b64  	%rd468, %rd467, -4294967296;
	setp.ne.s64 	%p64, %rd468, 0;
	@%p64 bra 	$L__BB356_49;
	cvt.u32.u64 	%r194, %rd120;
	cvt.u32.u64 	%r195, %rd519;
	rem.u32 	%r196, %r195, %r194;
	cvt.u64.u32 	%rd521, %r196;
	bra.uni 	$L__BB356_50;
$L__BB356_49:
	rem.s64 	%rd521, %rd519, %rd120;
$L__BB356_50:
	add.s64 	%rd470, %rd1, %rd465;
	ld.global.u64 	%rd124, [%rd470];
	mad.lo.s64 	%rd523, %rd124, %rd521, %rd523;
	or.b64  	%rd471, %rd517, %rd120;
	and.b64  	%rd472, %rd471, -4294967296;
	setp.ne.s64 	%p65, %rd472, 0;
	@%p65 bra 	$L__BB356_52;
	cvt.u32.u64 	%r197, %rd120;
	cvt.u32.u64 	%r198, %rd517;
	rem.u32 	%r199, %r198, %r197;
	cvt.u64.u32 	%rd522, %r199;
	bra.uni 	$L__BB356_53;
$L__BB356_52:
	rem.s64 	%rd522, %rd517, %rd120;
$L__BB356_53:
	mad.lo.s64 	%rd524, %rd522, %rd124, %rd524;
$L__BB356_54:
	add.s64 	%rd473, %rd565, %rd523;
	ld.global.u8 	%rs4, [%rd473];
	setp.ne.s16 	%p67, %rs4, 0;
	mov.pred 	%p87, -1;
	@%p67 bra 	$L__BB356_56;
	add.s64 	%rd474, %rd565, %rd524;
	ld.global.u8 	%rs5, [%rd474];
	setp.ne.s16 	%p87, %rs5, 0;
$L__BB356_56:
	selp.u16 	%rs6, 1, 0, %p87;
	st.shared.u8 	[%r5], %rs6;
	bra.uni 	$L__BB356_117;
$L__BB356_57:
	cvt.u64.u32 	%rd132, %r4;
	setp.le.u64 	%p19, %rd265, %rd132;
	@%p19 bra 	$L__BB356_117;
	mad.lo.s64 	%rd556, %rd4, %rd265, %rd132;
	cvt.u32.u64 	%r23, %rd264;
	add.s32 	%r208, %r23, -1;
	setp.lt.s32 	%p20, %r208, 0;
	@%p20 bra 	$L__BB356_116;
	and.b32  	%r25, %r23, 7;
	setp.lt.u32 	%p21, %r208, 7;
	@%p21 bra 	$L__BB356_87;
	add.s32 	%r206, %r23, -4;
	and.b32  	%r57, %r23, -8;
	neg.s32 	%r205, %r57;
$L__BB356_61:
	.pragma "nounroll";
	add.s32 	%r30, %r206, 3;
	mul.wide.u32 	%rd274, %r30, 8;
	add.s64 	%rd275, %rd2, %rd274;
	ld.global.u64 	%rd136, [%rd275];
	or.b64  	%rd276, %rd556, %rd136;
	and.b64  	%rd277, %rd276, -4294967296;
	setp.ne.s64 	%p22, %rd277, 0;
	@%p22 bra 	$L__BB356_63;
	cvt.u32.u64 	%r58, %rd136;
	cvt.u32.u64 	%r59, %rd556;
	div.u32 	%r60, %r59, %r58;
	mul.lo.s32 	%r61, %r60, %r58;
	sub.s32 	%r62, %r59, %r61;
	cvt.u64.u32 	%rd527, %r60;
	cvt.u64.u32 	%rd528, %r62;
	bra.uni 	$L__BB356_64;
$L__BB356_63:
	div.s64 	%rd527, %rd556, %rd136;
	mul.lo.s64 	%rd278, %rd527, %rd136;
	sub.s64 	%rd528, %rd556, %rd278;
$L__BB356_64:
	add.s64 	%rd280, %rd1, %rd274;
	ld.global.u64 	%rd281, [%rd280];
	mul.lo.s64 	%rd143, %rd281, %rd528;
	add.s32 	%r31, %r206, 2;
	mul.wide.u32 	%rd282, %r31, 8;
	add.s64 	%rd283, %rd2, %rd282;
	ld.global.u64 	%rd144, [%rd283];
	or.b64  	%rd284, %rd527, %rd144;
	and.b64  	%rd285, %rd284, -4294967296;
	setp.ne.s64 	%p23, %rd285, 0;
	@%p23 bra 	$L__BB356_66;
	cvt.u32.u64 	%r63, %rd144;
	cvt.u32.u64 	%r64, %rd527;
	div.u32 	%r65, %r64, %r63;
	mul.lo.s32 	%r66, %r65, %r63;
	sub.s32 	%r67, %r64, %r66;
	cvt.u64.u32 	%rd529, %r65;
	cvt.u64.u32 	%rd530, %r67;
	bra.uni 	$L__BB356_67;
$L__BB356_66:
	div.s64 	%rd529, %rd527, %rd144;
	mul.lo.s64 	%rd286, %rd529, %rd144;
	sub.s64 	%rd530, %rd527, %rd286;
$L__BB356_67:
	add.s64 	%rd288, %rd1, %rd282;
	ld.global.u64 	%rd289, [%rd288];
	mad.lo.s64 	%rd151, %rd289, %rd530, %rd143;
	add.s32 	%r32, %r206, 1;
	mul.wide.u32 	%rd290, %r32, 8;
	add.s64 	%rd291, %rd2, %rd290;
	ld.global.u64 	%rd152, [%rd291];
	or.b64  	%rd292, %rd529, %rd152;
	and.b64  	%rd293, %rd292, -4294967296;
	setp.ne.s64 	%p24, %rd293, 0;
	@%p24 bra 	$L__BB356_69;
	cvt.u32.u64 	%r68, %rd152;
	cvt.u32.u64 	%r69, %rd529;
	div.u32 	%r70, %r69, %r68;
	mul.lo.s32 	%r71, %r70, %r68;
	sub.s32 	%r72, %r69, %r71;
	cvt.u64.u32 	%rd531, %r70;
	cvt.u64.u32 	%rd532, %r72;
	bra.uni 	$L__BB356_70;
$L__BB356_69:
	div.s64 	%rd531, %rd529, %rd152;
	mul.lo.s64 	%rd294, %rd531, %rd152;
	sub.s64 	%rd532, %rd529, %rd294;
$L__BB356_70:
	add.s64 	%rd296, %rd1, %rd290;
	ld.global.u64 	%rd297, [%rd296];
	mad.lo.s64 	%rd159, %rd297, %rd532, %rd151;
	add.s32 	%r33, %r206, -4;
	mul.wide.u32 	%rd298, %r206, 8;
	add.s64 	%rd299, %rd2, %rd298;
	ld.global.u64 	%rd160, [%rd299];
	or.b64  	%rd300, %rd531, %rd160;
	and.b64  	%rd301, %rd300, -4294967296;
	setp.ne.s64 	%p25, %rd301, 0;
	@%p25 bra 	$L__BB356_72;
	cvt.u32.u64 	%r73, %rd160;
	cvt.u32.u64 	%r74, %rd531;
	div.u32 	%r75, %r74, %r73;
	mul.lo.s32 	%r76, %r75, %r73;
	sub.s32 	%r77, %r74, %r76;
	cvt.u64.u32 	%rd533, %r75;
	cvt.u64.u32 	%rd534, %r77;
	bra.uni 	$L__BB356_73;
$L__BB356_72:
	div.s64 	%rd533, %rd531, %rd160;
	mul.lo.s64 	%rd302, %rd533, %rd160;
	sub.s64 	%rd534, %rd531, %rd302;
$L__BB356_73:
	add.s64 	%rd304, %rd1, %rd298;
	ld.global.u64 	%rd305, [%rd304];
	mad.lo.s64 	%rd167, %rd305, %rd534, %rd159;
	add.s32 	%r34, %r206, -1;
	mul.wide.u32 	%rd306, %r34, 8;
	add.s64 	%rd307, %rd2, %rd306;
	ld.global.u64 	%rd168, [%rd307];
	or.b64  	%rd308, %rd533, %rd168;
	and.b64  	%rd309, %rd308, -4294967296;
	setp.ne.s64 	%p26, %rd309, 0;
	@%p26 bra 	$L__BB356_75;
	cvt.u32.u64 	%r78, %rd168;
	cvt.u32.u64 	%r79, %rd533;
	div.u32 	%r80, %r79, %r78;
	mul.lo.s32 	%r81, %r80, %r78;
	sub.s32 	%r82, %r79, %r81;
	cvt.u64.u32 	%rd535, %r80;
	cvt.u64.u32 	%rd536, %r82;
	bra.uni 	$L__BB356_76;
$L__BB356_75:
	div.s64 	%rd535, %rd533, %rd168;
	mul.lo.s64 	%rd310, %rd535, %rd168;
	sub.s64 	%rd536, %rd533, %rd310;
$L__BB356_76:
	add.s64 	%rd312, %rd1, %rd306;
	ld.global.u64 	%rd313, [%rd312];
	mad.lo.s64 	%rd175, %rd313, %rd536, %rd167;
	add.s32 	%r35, %r206, -2;
	mul.wide.u32 	%rd314, %r35, 8;
	add.s64 	%rd315, %rd2, %rd314;
	ld.global.u64 	%rd176, [%rd315];
	or.b64  	%rd316, %rd535, %rd176;
	and.b64  	%rd317, %rd316, -4294967296;
	setp.ne.s64 	%p27, %rd317, 0;
	@%p27 bra 	$L__BB356_78;
	cvt.u32.u64 	%r83, %rd176;
	cvt.u32.u64 	%r84, %rd535;
	div.u32 	%r85, %r84, %r83;
	mul.lo.s32 	%r86, %r85, %r83;
	sub.s32 	%r87, %r84, %r86;
	cvt.u64.u32 	%rd537, %r85;
	cvt.u64.u32 	%rd538, %r87;
	bra.uni 	$L__BB356_79;
$L__BB356_78:
	div.s64 	%rd537, %rd535, %rd176;
	mul.lo.s64 	%rd318, %rd537, %rd176;
	sub.s64 	%rd538, %rd535, %rd318;
$L__BB356_79:
	add.s64 	%rd320, %rd1, %rd314;
	ld.global.u64 	%rd321, [%rd320];
	mad.lo.s64 	%rd183, %rd321, %rd538, %rd175;
	add.s32 	%r36, %r206, -3;
	mul.wide.u32 	%rd322, %r36, 8;
	add.s64 	%rd323, %rd2, %rd322;
	ld.global.u64 	%rd184, [%rd323];
	or.b64  	%rd324, %rd537, %rd184;
	and.b64  	%rd325, %rd324, -4294967296;
	setp.ne.s64 	%p28, %rd325, 0;
	@%p28 bra 	$L__BB356_81;
	cvt.u32.u64 	%r88, %rd184;
	cvt.u32.u64 	%r89, %rd537;
	div.u32 	%r90, %r89, %r88;
	mul.lo.s32 	%r91, %r90, %r88;
	sub.s32 	%r92, %r89, %r91;
	cvt.u64.u32 	%rd539, %r90;
	cvt.u64.u32 	%rd540, %r92;
	bra.uni 	$L__BB356_82;
$L__BB356_81:
	div.s64 	%rd539, %rd537, %rd184;
	mul.lo.s64 	%rd326, %rd539, %rd184;
	sub.s64 	%rd540, %rd537, %rd326;
$L__BB356_82:
	add.s64 	%rd328, %rd1, %rd322;
	ld.global.u64 	%rd329, [%rd328];
	mad.lo.s64 	%rd191, %rd329, %rd540, %rd183;
	mul.wide.u32 	%rd330, %r33, 8;
	add.s64 	%rd331, %rd2, %rd330;
	ld.global.u64 	%rd192, [%rd331];
	or.b64  	%rd332, %rd539, %rd192;
	and.b64  	%rd333, %rd332, -4294967296;
	setp.ne.s64 	%p29, %rd333, 0;
	@%p29 bra 	$L__BB356_84;
	cvt.u32.u64 	%r93, %rd192;
	cvt.u32.u64 	%r94, %rd539;
	div.u32 	%r95, %r94, %r93;
	mul.lo.s32 	%r96, %r95, %r93;
	sub.s32 	%r97, %r94, %r96;
	cvt.u64.u32 	%rd556, %r95;
	cvt.u64.u32 	%rd542, %r97;
	bra.uni 	$L__BB356_85;
$L__BB356_84:
	div.s64 	%rd556, %rd539, %rd192;
	mul.lo.s64 	%rd334, %rd556, %rd192;
	sub.s64 	%rd542, %rd539, %rd334;
$L__BB356_85:
	add.s64 	%rd336, %rd1, %rd330;
	ld.global.u64 	%rd337, [%rd336];
	mad.lo.s64 	%rd338, %rd337, %rd542, %rd191;
	add.s64 	%rd565, %rd565, %rd338;
	add.s32 	%r206, %r206, -8;
	add.s32 	%r205, %r205, 8;
	setp.ne.s32 	%p30, %r205, 0;
	@%p30 bra 	$L__BB356_61;
	add.s32 	%r208, %r206, 3;
$L__BB356_87:
	setp.eq.s32 	%p31, %r25, 0;
	@%p31 bra 	$L__BB356_116;
	and.b32  	%r41, %r23, 3;
	setp.lt.u32 	%p32, %r25, 4;
	@%p32 bra 	$L__BB356_102;
	mul.wide.u32 	%rd340, %r208, 8;
	add.s64 	%rd341, %rd2, %rd340;
	ld.global.u64 	%rd203, [%rd341];
	or.b64  	%rd342, %rd556, %rd203;
	and.b64  	%rd343, %rd342, -4294967296;
	setp.ne.s64 	%p33, %rd343, 0;
	@%p33 bra 	$L__BB356_91;
	cvt.u32.u64 	%r98, %rd203;
	cvt.u32.u64 	%r99, %rd556;
	div.u32 	%r100, %r99, %r98;
	mul.lo.s32 	%r101, %r100, %r98;
	sub.s32 	%r102, %r99, %r101;
	cvt.u64.u32 	%rd546, %r100;
	cvt.u64.u32 	%rd547, %r102;
	bra.uni 	$L__BB356_92;
$L__BB356_91:
	div.s64 	%rd546, %rd556, %rd203;
	mul.lo.s64 	%rd344, %rd546, %rd203;
	sub.s64 	%rd547, %rd556, %rd344;
$L__BB356_92:
	add.s64 	%rd346, %rd1, %rd340;
	ld.global.u64 	%rd347, [%rd346];
	mul.lo.s64 	%rd210, %rd347, %rd547;
	add.s32 	%r42, %r208, -1;
	mul.wide.u32 	%rd348, %r42, 8;
	add.s64 	%rd349, %rd2, %rd348;
	ld.global.u64 	%rd211, [%rd349];
	or.b64  	%rd350, %rd546, %rd211;
	and.b64  	%rd351, %rd350, -4294967296;
	setp.ne.s64 	%p34, %rd351, 0;
	@%p34 bra 	$L__BB356_94;
	cvt.u32.u64 	%r103, %rd211;
	cvt.u32.u64 	%r104, %rd546;
	div.u32 	%r105, %r104, %r103;
	mul.lo.s32 	%r106, %r105, %r103;
	sub.s32 	%r107, %r104, %r106;
	cvt.u64.u32 	%rd548, %r105;
	cvt.u64.u32 	%rd549, %r107;
	bra.uni 	$L__BB356_95;
$L__BB356_94:
	div.s64 	%rd548, %rd546, %rd211;
	mul.lo.s64 	%rd352, %rd548, %rd211;
	sub.s64 	%rd549, %rd546, %rd352;
$L__BB356_95:
	add.s64 	%rd354, %rd1, %rd348;
	ld.global.u64 	%rd355, [%rd354];
	mad.lo.s64 	%rd218, %rd355, %rd549, %rd210;
	add.s32 	%r43, %r208, -2;
	mul.wide.u32 	%rd356, %r43, 8;
	add.s64 	%rd357, %rd2, %rd356;
	ld.global.u64 	%rd219, [%rd357];
	or.b64  	%rd358, %rd548, %rd219;
	and.b64  	%rd359, %rd358, -4294967296;
	setp.ne.s64 	%p35, %rd359, 0;
	@%p35 bra 	$L__BB356_97;
	cvt.u32.u64 	%r108, %rd219;
	cvt.u32.u64 	%r109, %rd548;
	div.u32 	%r110, %r109, %r108;
	mul.lo.s32 	%r111, %r110, %r108;
	sub.s32 	%r112, %r109, %r111;
	cvt.u64.u32 	%rd550, %r110;
	cvt.u64.u32 	%rd551, %r112;
	bra.uni 	$L__BB356_98;
$L__BB356_97:
	div.s64 	%rd550, %rd548, %rd219;
	mul.lo.s64 	%rd360, %rd550, %rd219;
	sub.s64 	%rd551, %rd548, %rd360;
$L__BB356_98:
	add.s64 	%rd362, %rd1, %rd356;
	ld.global.u64 	%rd363, [%rd362];
	mad.lo.s64 	%rd226, %rd363, %rd551, %rd218;
	add.s32 	%r44, %r208, -3;
	mul.wide.u32 	%rd364, %r44, 8;
	add.s64 	%rd365, %rd2, %rd364;
	ld.global.u64 	%rd227, [%rd365];
	or.b64  	%rd366, %rd550, %rd227;
	and.b64  	%rd367, %rd366, -4294967296;
	setp.ne.s64 	%p36, %rd367, 0;
	@%p36 bra 	$L__BB356_100;
	cvt.u32.u64 	%r113, %rd227;
	cvt.u32.u64 	%r114, %rd550;
	div.u32 	%r115, %r114, %r113;
	mul.lo.s32 	%r116, %r115, %r113;
	sub.s32 	%r117, %r114, %r116;
	cvt.u64.u32 	%rd556, %r115;
	cvt.u64.u32 	%rd553, %r117;
	bra.uni 	$L__BB356_101;
$L__BB356_100:
	div.s64 	%rd556, %rd550, %rd227;
	mul.lo.s64 	%rd368, %rd556, %rd227;
	sub.s64 	%rd553, %rd550, %rd368;
$L__BB356_101:
	add.s64 	%rd370, %rd1, %rd364;
	ld.global.u64 	%rd371, [%rd370];
	mad.lo.s64 	%rd372, %rd371, %rd553, %rd226;
	add.s64 	%rd565, %rd565, %rd372;
	add.s32 	%r208, %r208, -4;
$L__BB356_102:
	setp.eq.s32 	%p37, %r41, 0;
	@%p37 bra 	$L__BB356_116;
	setp.eq.s32 	%p38, %r41, 1;
	@%p38 bra 	$L__BB356_111;
	mul.wide.u32 	%rd374, %r208, 8;
	add.s64 	%rd375, %rd2, %rd374;
	ld.global.u64 	%rd238, [%rd375];
	or.b64  	%rd376, %rd556, %rd238;
	and.b64  	%rd377, %rd376, -4294967296;
	setp.ne.s64 	%p39, %rd377, 0;
	@%p39 bra 	$L__BB356_106;
	cvt.u32.u64 	%r118, %rd238;
	cvt.u32.u64 	%r119, %rd556;
	div.u32 	%r120, %r119, %r118;
	mul.lo.s32 	%r121, %r120, %r118;
	sub.s32 	%r122, %r119, %r121;
	cvt.u64.u32 	%rd557, %r120;
	cvt.u64.u32 	%rd558, %r122;
	bra.uni 	$L__BB356_107;
$L__BB356_106:
	div.s64 	%rd557, %rd556, %rd238;
	mul.lo.s64 	%rd378, %rd557, %rd238;
	sub.s64 	%rd558, %rd556, %rd378;
$L__BB356_107:
	add.s64 	%rd380, %rd1, %rd374;
	ld.global.u64 	%rd381, [%rd380];
	mul.lo.s64 	%rd245, %rd381, %rd558;
	add.s32 	%r47, %r208, -1;
	mul.wide.u32 	%rd382, %r47, 8;
	add.s64 	%rd383, %rd2, %rd382;
	ld.global.u64 	%rd246, [%rd383];
	or.b64  	%rd384, %rd557, %rd246;
	and.b64  	%rd385, %rd384, -4294967296;
	setp.ne.s64 	%p40, %rd385, 0;
	@%p40 bra 	$L__BB356_109;
	cvt.u32.u64 	%r123, %rd246;
	cvt.u32.u64 	%r124, %rd557;
	div.u32 	%r125, %r124, %r123;
	mul.lo.s32 	%r126, %r125, %r123;
	sub.s32 	%r127, %r124, %r126;
	cvt.u64.u32 	%rd556, %r125;
	cvt.u64.u32 	%rd560, %r127;
	bra.uni 	$L__BB356_110;
$L__BB356_109:
	div.s64 	%rd556, %rd557, %rd246;
	mul.lo.s64 	%rd386, %rd556, %rd246;
	sub.s64 	%rd560, %rd557, %rd386;
$L__BB356_110:
	add.s64 	%rd388, %rd1, %rd382;
	ld.global.u64 	%rd389, [%rd388];
	mad.lo.s64 	%rd390, %rd389, %rd560, %rd245;
	add.s64 	%rd565, %rd565, %rd390;
	add.s32 	%r208, %r208, -2;
$L__BB356_111:
	and.b32  	%r128, %r23, 1;
	setp.eq.b32 	%p41, %r128, 1;
	not.pred 	%p42, %p41;
	@%p42 bra 	$L__BB356_116;
	mul.wide.u32 	%rd391, %r208, 8;
	add.s64 	%rd392, %rd2, %rd391;
	ld.global.u64 	%rd257, [%rd392];
	or.b64  	%rd393, %rd556, %rd257;
	and.b64  	%rd394, %rd393, -4294967296;
	setp.ne.s64 	%p43, %rd394, 0;
	@%p43 bra 	$L__BB356_114;
	cvt.u32.u64 	%r129, %rd257;
	cvt.u32.u64 	%r130, %rd556;
	rem.u32 	%r131, %r130, %r129;
	cvt.u64.u32 	%rd564, %r131;
	bra.uni 	$L__BB356_115;
$L__BB356_114:
	rem.s64 	%rd564, %rd556, %rd257;
$L__BB356_115:
	add.s64 	%rd396, %rd1, %rd391;
	ld.global.u64 	%rd397, [%rd396];
	mad.lo.s64 	%rd565, %rd397, %rd564, %rd565;
$L__BB356_116:
	ld.global.u8 	%rs2, [%rd565];
	setp.ne.s16 	%p44, %rs2, 0;
	selp.u16 	%rs3, 1, 0, %p44;
	st.shared.u8 	[%r5], %rs3;
$L__BB356_117:
	bar.sync 	0;
	setp.lt.u32 	%p68, %r210, 66;
	@%p68 bra 	$L__BB356_123;
$L__BB356_118:
	shr.u32 	%r51, %r210, 1;
	setp.ge.u32 	%p69, %r1, %r51;
	@%p69 bra 	$L__BB356_122;
	ld.shared.u8 	%rs7, [%r5];
	setp.ne.s16 	%p71, %rs7, 0;
	mov.pred 	%p88, -1;
	@%p71 bra 	$L__BB356_121;
	add.s32 	%r200, %r5, %r51;
	ld.shared.u8 	%rs8, [%r200];
	setp.ne.s16 	%p88, %rs8, 0;
$L__BB356_121:
	selp.u16 	%rs9, 1, 0, %p88;
	st.shared.u8 	[%r5], %rs9;
$L__BB356_122:
	bar.sync 	0;
	setp.gt.u32 	%p72, %r210, 131;
	mov.u32 	%r210, %r51;
	@%p72 bra 	$L__BB356_118;
$L__BB356_123:
	setp.gt.u32 	%p73, %r1, 31;
	@%p73 bra 	$L__BB356_138;
	ld.volatile.shared.u8 	%rs10, [%r5];
	setp.ne.s16 	%p75, %rs10, 0;
	mov.pred 	%p89, -1;
	@%p75 bra 	$L__BB356_126;
	ld.volatile.shared.u8 	%rs11, [%r5+32];
	setp.ne.s16 	%p89, %rs11, 0;
$L__BB356_126:
	selp.u16 	%rs12, 1, 0, %p89;
	st.volatile.shared.u8 	[%r5], %rs12;
	ld.volatile.shared.u8 	%rs13, [%r5];
	setp.ne.s16 	%p77, %rs13, 0;
	mov.pred 	%p90, -1;
	@%p77 bra 	$L__BB356_128;
	ld.volatile.shared.u8 	%rs14, [%r5+16];
	setp.ne.s16 	%p90, %rs14, 0;
$L__BB356_128:
	selp.u16 	%rs15, 1, 0, %p90;
	st.volatile.shared.u8 	[%r5], %rs15;
	ld.volatile.shared.u8 	%rs16, [%r5];
	setp.ne.s16 	%p79, %rs16, 0;
	mov.pred 	%p91, -1;
	@%p79 bra 	$L__BB356_130;
	ld.volatile.shared.u8 	%rs17, [%r5+8];
	setp.ne.s16 	%p91, %rs17, 0;
$L__BB356_130:
	selp.u16 	%rs18, 1, 0, %p91;
	st.volatile.shared.u8 	[%r5], %rs18;
	ld.volatile.shared.u8 	%rs19, [%r5];
	setp.ne.s16 	%p81, %rs19, 0;
	mov.pred 	%p92, -1;
	@%p81 bra 	$L__BB356_132;
	ld.volatile.shared.u8 	%rs20, [%r5+4];
	setp.ne.s16 	%p92, %rs20, 0;
$L__BB356_132:
	selp.u16 	%rs21, 1, 0, %p92;
	st.volatile.shared.u8 	[%r5], %rs21;
	ld.volatile.shared.u8 	%rs22, [%r5];
	setp.ne.s16 	%p83, %rs22, 0;
	mov.pred 	%p93, -1;
	@%p83 bra 	$L__BB356_134;
	ld.volatile.shared.u8 	%rs23, [%r5+2];
	setp.ne.s16 	%p93, %rs23, 0;
$L__BB356_134:
	selp.u16 	%rs24, 1, 0, %p93;
	st.volatile.shared.u8 	[%r5], %rs24;
	ld.volatile.shared.u8 	%rs25, [%r5];
	setp.ne.s16 	%p85, %rs25, 0;
	mov.pred 	%p94, -1;
	@%p85 bra 	$L__BB356_136;
	ld.volatile.shared.u8 	%rs26, [%r5+1];
	setp.ne.s16 	%p94, %rs26, 0;
$L__BB356_136:
	selp.u16 	%rs27, 1, 0, %p94;
	st.volatile.shared.u8 	[%r5], %rs27;
	setp.ne.s32 	%p86, %r1, 0;
	@%p86 bra 	$L__BB356_138;
	ld.param.u64 	%rd480, [contiguous_any2_u8_param_8];
	ld.param.u64 	%rd479, [contiguous_any2_u8_param_0];
	ld.shared.u8 	%rs28, [anysdata_u8];
	cvt.u64.u32 	%rd475, %r2;
	mad.lo.s64 	%rd476, %rd480, %rd4, %rd475;
	cvta.to.global.u64 	%rd477, %rd479;
	add.s64 	%rd478, %rd477, %rd476;
	st.global.u8 	[%rd478], %rs28;
$L__BB356_138:
	ret;

}
	// .globl	contiguous_any22_u8
.visible .entry contiguous_any22_u8(
	.param .u64 .ptr .align 1 contiguous_any22_u8_param_0,
	.param .u64 .ptr .align 1 contiguous_any22_u8_param_1,
	.param .u64 contiguous_any22_u8_param_2,
	.param .u64 contiguous_any22_u8_param_3,
	.param .u64 contiguous_any22_u8_param_4,
	.param .u64 contiguous_any22_u8_param_5
)
{
	.reg .pred 	%p<49>;
	.reg .b16 	%rs<28>;
	.reg .b32 	%r<15>;
	.reg .b64 	%rd<24>;

	ld.param.u64 	%rd6, [contiguous_any22_u8_param_0];
	ld.param.u64 	%rd9, [contiguous_any22_u8_param_1];
	ld.param.u64 	%rd10, [contiguous_any22_u8_param_2];
	ld.param.u64 	%rd7, [contiguous_any22_u8_param_3];
	ld.param.u64 	%rd11, [contiguous_any22_u8_param_4];
	ld.param.u64 	%rd8, [contiguous_any22_u8_param_5];
	cvta.to.global.u64 	%rd1, %rd9;
	mov.u32 	%r1, %tid.x;
	mov.u32 	%r2, %ctaid.x;
	mov.u32 	%r14, %ntid.x;
	mul.lo.s32 	%r8, %r2, %r14;
	shl.b32 	%r9, %r8, 1;
	add.s32 	%r4, %r9, %r1;
	mov.u32 	%r10, anysdata_u8;
	add.s32 	%r5, %r10, %r1;
	mov.b16 	%rs1, 0;
	st.shared.u8 	[%r5], %rs1;
	mov.u32 	%r11, %ctaid.y;
	cvt.u64.u32 	%rd12, %r11;
	add.s64 	%rd2, %rd10, %rd12;
	setp.ge.u64 	%p17, %rd2, %rd11;
	@%p17 bra 	$L__BB357_28;
	add.s32 	%r12, %r4, %r14;
	cvt.u64.u32 	%rd3, %r12;
	setp.le.u64 	%p18, %rd7, %rd3;
	@%p18 bra 	$L__BB357_5;
	cvt.u64.u32 	%rd15, %r4;
	mul.lo.s64 	%rd4, %rd2, %rd7;
	add.s64 	%rd16, %rd4, %rd15;
	add.s64 	%rd17, %rd1, %rd16;
	ld.global.u8 	%rs3, [%rd17];
	setp.ne.s16 	%p21, %rs3, 0;
	mov.pred 	%p41, -1;
	@%p21 bra 	$L__BB357_4;
	add.s64 	%rd18, %rd4, %rd3;
	add.s64 	%rd19, %rd1, %rd18;
	ld.global.u8 	%rs4, [%rd19];
	setp.ne.s16 	%p41, %rs4, 0;
$L__BB357_4:
	selp.u16 	%rs5, 1, 0, %p41;
	st.shared.u8 	[%r5], %rs5;
	bra.uni 	$L__BB357_7;
$L__BB357_5:
	cvt.u64.u32 	%rd5, %r4;
	setp.le.u64 	%p19, %rd7, %rd5;
	@%p19 bra 	$L__BB357_7;
	mad.lo.s64 	%rd13, %rd2, %rd7, %rd5;
	add.s64 	%rd14, %rd1, %rd13;
	ld.global.u8 	%rs2, [%rd14];
	st.shared.u8 	[%r5], %rs2;
$L__BB357_7:
	bar.sync 	0;
	setp.lt.u32 	%p22, %r14, 66;
	@%p22 bra 	$L__BB357_13;
$L__BB357_8:
	shr.u32 	%r7, %r14, 1;
	setp.ge.u32 	%p23, %r1, %r7;
	@%p23 bra 	$L__BB357_12;
	ld.shared.u8 	%rs6, [%r5];
	setp.ne.s16 	%p25, %rs6, 0;
	mov.pred 	%p42, -1;
	@%p25 bra 	$L__BB357_11;
	add.s32 	%r13, %r5, %r7;
	ld.shared.u8 	%rs7, [%r13];
	setp.ne.s16 	%p42, %rs7, 0;
$L__BB357_11:
	selp.u16 	%rs8, 1, 0, %p42;
	st.shared.u8 	[%r5], %rs8;
$L__BB357_12:
	bar.sync 	0;
	setp.gt.u32 	%p26, %r14, 131;
	mov.u32 	%r14, %r7;
	@%p26 bra 	$L__BB357_8;
$L__BB357_13:
	setp.gt.u32 	%p27, %r1, 31;
	@%p27 bra 	$L__BB357_28;
	ld.volatile.shared.u8 	%rs9, [%r5];
	setp.ne.s16 	%p29, %rs9, 0;
	mov.pred 	%p43, -1;
	@%p29 bra 	$L__BB357_16;
	ld.volatile.shared.u8 	%rs10, [%r5+32];
	setp.ne.s16 	%p43, %rs10, 0;
$L__BB357_16:
	selp.u16 	%rs11, 1, 0, %p43;
	st.volatile.shared.u8 	[%r5], %rs11;
	ld.volatile.shared.u8 	%rs12, [%r5];
	setp.ne.s16 	%p31, %rs12, 0;
	mov.pred 	%p44, -1;
	@%p31 bra 	$L__BB357_18;
	ld.volatile.shared.u8 	%rs13, [%r5+16];
	setp.ne.s16 	%p44, %rs13, 0;
$L__BB357_18:
	selp.u16 	%rs14, 1, 0, %p44;
	st.volatile.shared.u8 	[%r5], %rs14;
	ld.volatile.shared.u8 	%rs15, [%r5];
	setp.ne.s16 	%p33, %rs15, 0;
	mov.pred 	%p45, -1;
	@%p33 bra 	$L__BB357_20;
	ld.volatile.shared.u8 	%rs16, [%r5+8];
	setp.ne.s16 	%p45, %rs16, 0;
$L__BB357_20:
	selp.u16 	%rs17, 1, 0, %p45;
	st.volatile.shared.u8 	[%r5], %rs17;
	ld.volatile.shared.u8 	%rs18, [%r5];
	setp.ne.s16 	%p35, %rs18, 0;
	mov.pred 	%p46, -1;
	@%p35 bra 	$L__BB357_22;
	ld.volatile.shared.u8 	%rs19, [%r5+4];
	setp.ne.s16 	%p46, %rs19, 0;
$L__BB357_22:
	selp.u16 	%rs20, 1, 0, %p46;
	st.volatile.shared.u8 	[%r5], %rs20;
	ld.volatile.shared.u8 	%rs21, [%r5];
	setp.ne.s16 	%p37, %rs21, 0;
	mov.pred 	%p47, -1;
	@%p37 bra 	$L__BB357_24;
	ld.volatile.shared.u8 	%rs22, [%r5+2];
	setp.ne.s16 	%p47, %rs22, 0;
$L__BB357_24:
	selp.u16 	%rs23, 1, 0, %p47;
	st.volatile.shared.u8 	[%r5], %rs23;
	ld.volatile.shared.u8 	%rs24, [%r5];
	setp.ne.s16 	%p39, %rs24, 0;
	mov.pred 	%p48, -1;
	@%p39 bra 	$L__BB357_26;
	ld.volatile.shared.u8 	%rs25, [%r5+1];
	setp.ne.s16 	%p48, %rs25, 0;
$L__BB357_26:
	selp.u16 	%rs26, 1, 0, %p48;
	st.volatile.shared.u8 	[%r5], %rs26;
	setp.ne.s32 	%p40, %r1, 0;
	@%p40 bra 	$L__BB357_28;
	ld.shared.u8 	%rs27, [anysdata_u8];
	cvt.u64.u32 	%rd20, %r2;
	mad.lo.s64 	%rd21, %rd8, %rd2, %rd20;
	cvta.to.global.u64 	%rd22, %rd6;
	add.s64 	%rd23, %rd22, %rd21;
	st.global.u8 	[%rd23], %rs27;
$L__BB357_28:
	ret;

}
	// .globl	contiguous_any3_u8
.visible .entry contiguous_any3_u8(
	.param .u64 .ptr .align 1 contiguous_any3_u8_param_0,
	.param .u64 .ptr .align 1 contiguous_any3_u8_param_1,
	.param .u64 .ptr .align 1 contiguous_any3_u8_param_2,
	.param .u64 .ptr .align 1 contiguous_any3_u8_param_3,
	.param .u64 contiguous_any3_u8_param_4,
	.param .u64 contiguous_any3_u8_param_5,
	.param .u64 contiguous_any3_u8_param_6
)
{
	.reg .pred 	%p<81>;
	.reg .b16 	%rs<50>;
	.reg .b32 	%r<188>;
	.reg .b64 	%rd<306>;

	ld.param.u64 	%rd144, [contiguous_any3_u8_param_0];
	ld.param.u64 	%rd145, [contiguous_any3_u8_param_1];
	ld.param.u64 	%rd148, [contiguous_any3_u8_param_2];
	ld.param.u64 	%rd149, [contiguous_any3_u8_param_3];
	ld.param.u64 	%rd146, [contiguous_any3_u8_param_4];
	ld.param.u64 	%rd147, [contiguous_any3_u8_param_5];
	ld.param.u64 	%rd150, [contiguous_any3_u8_param_6];
	cvta.to.global.u64 	%rd1, %rd149;
	cvta.to.global.u64 	%rd2, %rd148;
	mov.u32 	%r1, %tid.y;
	mov.u32 	%r2, %ntid.x;
	mov.u32 	%r3, %tid.x;
	mad.lo.s32 	%r70, %r1, %r2, %r3;
	mov.u32 	%r71, %ctaid.x;
	mad.lo.s32 	%r72, %r71, %r2, %r3;
	mov.u32 	%r4, %ctaid.y;
	mov.u32 	%r5, %ntid.y;
	mad.lo.s32 	%r73, %r4, %r5, %r1;
	mov.u32 	%r74, anysdata_u8;
	add.s32 	%r7, %r74, %r70;
	mov.b16 	%rs16, 0;
	st.shared.u8 	[%r7], %rs16;
	cvt.u64.u32 	%rd3, %r72;
	setp.le.u64 	%p9, %rd147, %rd3;
	cvt.u64.u32 	%rd152, %r73;
	setp.le.u64 	%p10, %rd150, %rd152;
	or.pred  	%p11, %p9, %p10;
	@%p11 bra 	$L__BB358_95;
	cvt.u32.u64 	%r75, %rd3;
	cvt.u32.u64 	%r76, %rd147;
	mad.lo.s32 	%r179, %r73, %r76, %r75;
	cvt.u32.u64 	%r9, %rd146;
	add.s32 	%r178, %r9, -1;
	setp.lt.s32 	%p12, %r178, 0;
	mov.b64 	%rd305, 0;
	@%p12 bra 	$L__BB358_59;
	setp.lt.u32 	%p13, %r178, 7;
	mov.b64 	%rd305, 0;
	@%p13 bra 	$L__BB358_30;
	add.s32 	%r174, %r9, -4;
	and.b32  	%r77, %r9, -8;
	neg.s32 	%r173, %r77;
	mov.b64 	%rd305, 0;
$L__BB358_4:
	.pragma "nounroll";
	add.s32 	%r16, %r174, 3;
	cvt.u64.u32 	%rd5, %r179;
	mul.wide.u32 	%rd157, %r16, 8;
	add.s64 	%rd158, %rd2, %rd157;
	ld.global.u64 	%rd6, [%rd158];
	and.b64  	%rd159, %rd6, -4294967296;
	setp.ne.s64 	%p14, %rd159, 0;
	@%p14 bra 	$L__BB358_6;
	cvt.u32.u64 	%r78, %rd6;
	cvt.u32.u64 	%r79, %rd5;
	div.u32 	%r80, %r79, %r78;
	mul.lo.s32 	%r81, %r80, %r78;
	sub.s32 	%r82, %r79, %r81;
	cvt.u64.u32 	%rd270, %r80;
	cvt.u64.u32 	%rd271, %r82;
	bra.uni 	$L__BB358_7;
$L__BB358_6:
	div.s64 	%rd270, %rd5, %rd6;
	mul.lo.s64 	%rd160, %rd270, %rd6;
	sub.s64 	%rd271, %rd5, %rd160;
$L__BB358_7:
	mul.wide.u32 	%rd161, %r16, 8;
	add.s64 	%rd162, %rd1, %rd161;
	ld.global.u64 	%rd163, [%rd162];
	mad.lo.s64 	%rd13, %rd163, %rd271, %rd305;
	add.s32 	%r17, %r174, 2;
	and.b64  	%rd14, %rd270, 4294967295;
	mul.wide.u32 	%rd164, %r17, 8;
	add.s64 	%rd165, %rd2, %rd164;
	ld.global.u64 	%rd15, [%rd165];
	and.b64  	%rd166, %rd15, -4294967296;
	setp.ne.s64 	%p15, %rd166, 0;
	@%p15 bra 	$L__BB358_9;
	cvt.u32.u64 	%r83, %rd15;
	cvt.u32.u64 	%r84, %rd14;
	div.u32 	%r85, %r84, %r83;
	mul.lo.s32 	%r86, %r85, %r83;
	sub.s32 	%r87, %r84, %r86;
	cvt.u64.u32 	%rd272, %r85;
	cvt.u64.u32 	%rd273, %r87;
	bra.uni 	$L__BB358_10;
$L__BB358_9:
	div.s64 	%rd272, %rd14, %rd15;
	mul.lo.s64 	%rd167, %rd272, %rd15;
	sub.s64 	%rd273, %rd14, %rd167;
$L__BB358_10:
	mul.wide.u32 	%rd168, %r17, 8;
	add.s64 	%rd169, %rd1, %rd168;
	ld.global.u64 	%rd170, [%rd169];
	mad.lo.s64 	%rd22, %rd170, %rd273, %rd13;
	add.s32 	%r18, %r174, 1;
	and.b64  	%rd23, %rd272, 4294967295;
	mul.wide.u32 	%rd171, %r18, 8;
	add.s64 	%rd172, %rd2, %rd171;
	ld.global.u64 	%rd24, [%rd172];
	and.b64  	%rd173, %rd24, -4294967296;
	setp.ne.s64 	%p16, %rd173, 0;
	@%p16 bra 	$L__BB358_12;
	cvt.u32.u64 	%r88, %rd24;
	cvt.u32.u64 	%r89, %rd23;
	div.u32 	%r90, %r89, %r88;
	mul.lo.s32 	%r91, %r90, %r88;
	sub.s32 	%r92, %r89, %r91;
	cvt.u64.u32 	%rd274, %r90;
	cvt.u64.u32 	%rd275, %r92;
	bra.uni 	$L__BB358_13;
$L__BB358_12:
	div.s64 	%rd274, %rd23, %rd24;
	mul.lo.s64 	%rd174, %rd274, %rd24;
	sub.s64 	%rd275, %rd23, %rd174;
$L__BB358_13:
	mul.wide.u32 	%rd175, %r18, 8;
	add.s64 	%rd176, %rd1, %rd175;
	ld.global.u64 	%rd177, [%rd176];
	mad.lo.s64 	%rd31, %rd177, %rd275, %rd22;
	and.b64  	%rd32, %rd274, 4294967295;
	mul.wide.u32 	%rd178, %r174, 8;
	add.s64 	%rd179, %rd2, %rd178;
	ld.global.u64 	%rd33, [%rd179];
	and.b64  	%rd180, %rd33, -4294967296;
	setp.ne.s64 	%p17, %rd180, 0;
	@%p17 bra 	$L__BB358_15;
	cvt.u32.u64 	%r93, %rd33;
	cvt.u32.u64 	%r94, %rd32;
	div.u32 	%r95, %r94, %r93;
	mul.lo.s32 	%r96, %r95, %r93;
	sub.s32 	%r97, %r94, %r96;
	cvt.u64.u32 	%rd276, %r95;
	cvt.u64.u32 	%rd277, %r97;
	bra.uni 	$L__BB358_16;
$L__BB358_15:
	div.s64 	%rd276, %rd32, %rd33;
	mul.lo.s64 	%rd181, %rd276, %rd33;
	sub.s64 	%rd277, %rd32, %rd181;
$L__BB358_16:
	mul.wide.u32 	%rd182, %r174, 8;
	add.s64 	%rd183, %rd1, %rd182;
	ld.global.u64 	%rd184, [%rd183];
	mad.lo.s64 	%rd40, %rd184, %rd277, %rd31;
	add.s32 	%r19, %r174, -1;
	and.b64  	%rd41, %rd276, 4294967295;
	mul.wide.u32 	%rd185, %r19, 8;
	add.s64 	%rd186, %rd2, %rd185;
	ld.global.u64 	%rd42, [%rd186];
	and.b64  	%rd187, %rd42, -4294967296;
	setp.ne.s64 	%p18, %rd187, 0;
	@%p18 bra 	$L__BB358_18;
	cvt.u32.u64 	%r98, %rd42;
	cvt.u32.u64 	%r99, %rd41;
	div.u32 	%r100, %r99, %r98;
	mul.lo.s32 	%r101, %r100, %r98;
	sub.s32 	%r102, %r99, %r101;
	cvt.u64.u32 	%rd278, %r100;
	cvt.u64.u32 	%rd279, %r102;
	bra.uni 	$L__BB358_19;
$L__BB358_18:
	div.s64 	%rd278, %rd41, %rd42;
	mul.lo.s64 	%rd188, %rd278, %rd42;
	sub.s64 	%rd279, %rd41, %rd188;
$L__BB358_19:
	mul.wide.u32 	%rd189, %r19, 8;
	add.s64 	%rd190, %rd1, %rd189;
	ld.global.u64 	%rd191, [%rd190];
	mad.lo.s64 	%rd49, %rd191, %rd279, %rd40;
	add.s32 	%r20, %r174, -2;
	and.b64  	%rd50, %rd278, 4294967295;
	mul.wide.u32 	%rd192, %r20, 8;
	add.s64 	%rd193, %rd2, %rd192;
	ld.global.u64 	%rd51, [%rd193];
	and.b64  	%rd194, %rd51, -4294967296;
	setp.ne.s64 	%p19, %rd194, 0;
	@%p19 bra 	$L__BB358_21;
	cvt.u32.u64 	%r103, %rd51;
	cvt.u32.u64 	%r104, %rd50;
	div.u32 	%r105, %r104, %r103;
	mul.lo.s32 	%r106, %r105, %r103;
	sub.s32 	%r107, %r104, %r106;
	cvt.u64.u32 	%rd280, %r105;
	cvt.u64.u32 	%rd281, %r107;
	bra.uni 	$L__BB358_22;
$L__BB358_21:
	div.s64 	%rd280, %rd50, %rd51;
	mul.lo.s64 	%rd195, %rd280, %rd51;
	sub.s64 	%rd281, %rd50, %rd195;
$L__BB358_22:
	mul.wide.u32 	%rd196, %r20, 8;
	add.s64 	%rd197, %rd1, %rd196;
	ld.global.u64 	%rd198, [%rd197];
	mad.lo.s64 	%rd58, %rd198, %rd281, %rd49;
	add.s32 	%r21, %r174, -3;
	and.b64  	%rd59, %rd280, 4294967295;
	mul.wide.u32 	%rd199, %r21, 8;
	add.s64 	%rd200, %rd2, %rd199;
	ld.global.u64 	%rd60, [%rd200];
	and.b64  	%rd201, %rd60, -4294967296;
	setp.ne.s64 	%p20, %rd201, 0;
	@%p20 bra 	$L__BB358_24;
	cvt.u32.u64 	%r108, %rd60;
	cvt.u32.u64 	%r109, %rd59;
	div.u32 	%r110, %r109, %r108;
	mul.lo.s32 	%r111, %r110, %r108;
	sub.s32 	%r112, %r109, %r111;
	cvt.u64.u32 	%rd282, %r110;
	cvt.u64.u32 	%rd283, %r112;
	bra.uni 	$L__BB358_25;
$L__BB358_24:
	div.s64 	%rd282, %rd59, %rd60;
	mul.lo.s64 	%rd202, %rd282, %rd60;
	sub.s64 	%rd283, %rd59, %rd202;
$L__BB358_25:
	mul.wide.u32 	%rd203, %r21, 8;
	add.s64 	%rd204, %rd1, %rd203;
	ld.global.u64 	%rd205, [%rd204];
	mad.lo.s64 	%rd67, %rd205, %rd283, %rd58;
	and.b64  	%rd68, %rd282, 4294967295;
	add.s32 	%r113, %r174, -4;
	mul.wide.u32 	%rd206, %r113, 8;
	add.s64 	%rd207, %rd2, %rd206;
	ld.global.u64 	%rd69, [%rd207];
	and.b64  	%rd208, %rd69, -4294967296;
	setp.ne.s64 	%p21, %rd208, 0;
	@%p21 bra 	$L__BB358_27;
	cvt.u32.u64 	%r114, %rd69;
	cvt.u32.u64 	%r115, %rd68;
	div.u32 	%r116, %r115, %r114;
	mul.lo.s32 	%r117, %r116, %r114;
	sub.s32 	%r118, %r115, %r117;
	cvt.u64.u32 	%rd284, %r116;
	cvt.u64.u32 	%rd285, %r118;
	bra.uni 	$L__BB358_28;
$L__BB358_27:
	div.s64 	%rd284, %rd68, %rd69;
	mul.lo.s64 	%rd209, %rd284, %rd69;
	sub.s64 	%rd285, %rd68, %rd209;
$L__BB358_28:
	mul.wide.u32 	%rd210, %r113, 8;
	add.s64 	%rd211, %rd1, %rd210;
	ld.global.u64 	%rd212, [%rd211];
	mad.lo.s64 	%rd305, %rd212, %rd285, %rd67;
	cvt.u32.u64 	%r179, %rd284;
	add.s32 	%r174, %r174, -8;
	add.s32 	%r173, %r173, 8;
	setp.ne.s32 	%p22, %r173, 0;
	@%p22 bra 	$L__BB358_4;
	add.s32 	%r178, %r174, 3;
$L__BB358_30:
	and.b32  	%r28, %r9, 7;
	setp.eq.s32 	%p23, %r28, 0;
	@%p23 bra 	$L__BB358_59;
	and.b32  	%r29, %r9, 3;
	setp.lt.u32 	%p24, %r28, 4;
	@%p24 bra 	$L__BB358_45;
	cvt.u64.u32 	%rd79, %r179;
	mul.wide.u32 	%rd214, %r178, 8;
	add.s64 	%rd215, %rd2, %rd214;
	ld.global.u64 	%rd80, [%rd215];
	and.b64  	%rd216, %rd80, -4294967296;
	setp.ne.s64 	%p25, %rd216, 0;
	@%p25 bra 	$L__BB358_34;
	cvt.u32.u64 	%r120, %rd80;
	cvt.u32.u64 	%r121, %rd79;
	div.u32 	%r122, %r121, %r120;
	mul.lo.s32 	%r123, %r122, %r120;
	sub.s32 	%r124, %r121, %r123;
	cvt.u64.u32 	%rd288, %r122;
	cvt.u64.u32 	%rd289, %r124;
	bra.uni 	$L__BB358_35;
$L__BB358_34:
	div.s64 	%rd288, %rd79, %rd80;
	mul.lo.s64 	%rd217, %rd288, %rd80;
	sub.s64 	%rd289, %rd79, %rd217;
$L__BB358_35:
	mul.wide.u32 	%rd218, %r178, 8;
	add.s64 	%rd219, %rd1, %rd218;
	ld.global.u64 	%rd220, [%rd219];
	mad.lo.s64 	%rd87, %rd220, %rd289, %rd305;
	add.s32 	%r30, %r178, -1;
	and.b64  	%rd88, %rd288, 4294967295;
	mul.wide.u32 	%rd221, %r30, 8;
	add.s64 	%rd222, %rd2, %rd221;
	ld.global.u64 	%rd89, [%rd222];
	and.b64  	%rd223, %rd89, -4294967296;
	setp.ne.s64 	%p26, %rd223, 0;
	@%p26 bra 	$L__BB358_37;
	cvt.u32.u64 	%r125, %rd89;
	cvt.u32.u64 	%r126, %rd88;
	div.u32 	%r127, %r126, %r125;
	mul.lo.s32 	%r128, %r127, %r125;
	sub.s32 	%r129, %r126, %r128;
	cvt.u64.u32 	%rd290, %r127;
	cvt.u64.u32 	%rd291, %r129;
	bra.uni 	$L__BB358_38;
$L__BB358_37:
	div.s64 	%rd290, %rd88, %rd89;
	mul.lo.s64 	%rd224, %rd290, %rd89;
	sub.s64 	%rd291, %rd88, %rd224;
$L__BB358_38:
	mul.wide.u32 	%rd225, %r30, 8;
	add.s64 	%rd226, %rd1, %rd225;
	ld.global.u64 	%rd227, [%rd226];
	mad.lo.s64 	%rd96, %rd227, %rd291, %rd87;
	add.s32 	%r31, %r178, -2;
	and.b64  	%rd97, %rd290, 4294967295;
	mul.wide.u32 	%rd228, %r31, 8;
	add.s64 	%rd229, %rd2, %rd228;
	ld.global.u64 	%rd98, [%rd229];
	and.b64  	%rd230, %rd98, -4294967296;
	setp.ne.s64 	%p27, %rd230, 0;
	@%p27 bra 	$L__BB358_40;
	cvt.u32.u64 	%r130, %rd98;
	cvt.u32.u64 	%r131, %rd97;
	div.u32 	%r132, %r131, %r130;
	mul.lo.s32 	%r133, %r132, %r130;
	sub.s32 	%r134, %r131, %r133;
	cvt.u64.u32 	%rd292, %r132;
	cvt.u64.u32 	%rd293, %r134;
	bra.uni 	$L__BB358_41;
$L__BB358_40:
	div.s64 	%rd292, %rd97, %rd98;
	mul.lo.s64 	%rd231, %rd292, %rd98;
	sub.s64 	%rd293, %rd97, %rd231;
$L__BB358_41:
	mul.wide.u32 	%rd232, %r31, 8;
	add.s64 	%rd233, %rd1, %rd232;
	ld.global.u64 	%rd234, [%rd233];
	mad.lo.s64 	%rd105, %rd234, %rd293, %rd96;
	add.s32 	%r32, %r178, -3;
	and.b64  	%rd106, %rd292, 4294967295;
	mul.wide.u32 	%rd235, %r32, 8;
	add.s64 	%rd236, %rd2, %rd235;
	ld.global.u64 	%rd107, [%rd236];
	and.b64  	%rd237, %rd107, -4294967296;
	setp.ne.s64 	%p28, %rd237, 0;
	@%p28 bra 	$L__BB358_43;
	cvt.u32.u64 	%r135, %rd107;
	cvt.u32.u64 	%r136, %rd106;
	div.u32 	%r137, %r136, %r135;
	mul.lo.s32 	%r138, %r137, %r135;
	sub.s32 	%r139, %r136, %r138;
	cvt.u64.u32 	%rd294, %r137;
	cvt.u64.u32 	%rd295, %r139;
	bra.uni 	$L__BB358_44;
$L__BB358_43:
	div.s64 	%rd294, %rd106, %rd107;
	mul.lo.s64 	%rd238, %rd294, %rd107;
	sub.s64 	%rd295, %rd106, %rd238;
$L__BB358_44:
	mul.wide.u32 	%rd239, %r32, 8;
	add.s64 	%rd240, %rd1, %rd239;
	ld.global.u64 	%rd241, [%rd240];
	mad.lo.s64 	%rd305, %rd241, %rd295, %rd105;
	cvt.u32.u64 	%r179, %rd294;
	add.s32 	%r178, %r178, -4;
$L__BB358_45:
	setp.eq.s32 	%p29, %r29, 0;
	@%p29 bra 	$L__BB358_59;
	setp.eq.s32 	%p30, %r29, 1;
	@%p30 bra 	$L__BB358_54;
	cvt.u64.u32 	%rd117, %r179;
	mul.wide.u32 	%rd243, %r178, 8;
	add.s64 	%rd244, %rd2, %rd243;
	ld.global.u64 	%rd118, [%rd244];
	and.b64  	%rd245, %rd118, -4294967296;
	setp.ne.s64 	%p31, %rd245, 0;
	@%p31 bra 	$L__BB358_49;
	cvt.u32.u64 	%r140, %rd118;
	cvt.u32.u64 	%r141, %rd117;
	div.u32 	%r142, %r141, %r140;
	mul.lo.s32 	%r143, %r142, %r140;
	sub.s32 	%r144, %r141, %r143;
	cvt.u64.u32 	%rd298, %r142;
	cvt.u64.u32 	%rd299, %r144;
	bra.uni 	$L__BB358_50;
$L__BB358_49:
	div.s64 	%rd298, %rd117, %rd118;
	mul.lo.s64 	%rd246, %rd298, %rd118;
	sub.s64 	%rd299, %rd117, %rd246;
$L__BB358_50:
	add.s64 	%rd248, %rd1, %rd243;
	ld.global.u64 	%rd249, [%rd248];
	mad.lo.s64 	%rd125, %rd249, %rd299, %rd305;
	add.s32 	%r37, %r178, -1;
	and.b64  	%rd126, %rd298, 4294967295;
	mul.wide.u32 	%rd250, %r37, 8;
	add.s64 	%rd251, %rd2, %rd250;
	ld.global.u64 	%rd127, [%rd251];
	and.b64  	%rd252, %rd127, -4294967296;
	setp.ne.s64 	%p32, %rd252, 0;
	@%p32 bra 	$L__BB358_52;
	cvt.u32.u64 	%r145, %rd127;
	cvt.u32.u64 	%r146, %rd126;
	div.u32 	%r147, %r146, %r145;
	mul.lo.s32 	%r148, %r147, %r145;
	sub.s32 	%r149, %r146, %r148;
	cvt.u64.u32 	%rd300, %r147;
	cvt.u64.u32 	%rd301, %r149;
	bra.uni 	$L__BB358_53;
$L__BB358_52:
	div.s64 	%rd300, %rd126, %rd127;
	mul.lo.s64 	%rd253, %rd300, %rd127;
	sub.s64 	%rd301, %rd126, %rd253;
$L__BB358_53:
	add.s64 	%rd255, %rd1, %rd250;
	ld.global.u64 	%rd256, [%rd255];
	mad.lo.s64 	%rd305, %rd256, %rd301, %rd125;
	cvt.u32.u64 	%r179, %rd300;
	add.s32 	%r178, %r178, -2;
$L__BB358_54:
	and.b32  	%r150, %r9, 1;
	setp.eq.b32 	%p33, %r150, 1;
	not.pred 	%p34, %p33;
	@%p34 bra 	$L__BB358_59;
	cvt.u64.u32 	%rd137, %r179;
	mul.wide.u32 	%rd257, %r178, 8;
	add.s64 	%rd258, %rd2, %rd257;
	ld.global.u64 	%rd138, [%rd258];
	and.b64  	%rd259, %rd138, -4294967296;
	setp.ne.s64 	%p35, %rd259, 0;
	@%p35 bra 	$L__BB358_57;
	cvt.u32.u64 	%r151, %rd138;
	cvt.u32.u64 	%r152, %rd137;
	rem.u32 	%r153, %r152, %r151;
	cvt.u64.u32 	%rd304, %r153;
	bra.uni 	$L__BB358_58;
$L__BB358_57:
	rem.s64 	%rd304, %rd137, %rd138;
$L__BB358_58:
	add.s64 	%rd261, %rd1, %rd257;
	ld.global.u64 	%rd262, [%rd261];
	mad.lo.s64 	%rd305, %rd262, %rd304, %rd305;
$L__BB358_59:
	cvta.to.global.u64 	%rd263, %rd145;
	add.s64 	%rd264, %rd263, %rd305;
	ld.global.u8 	%rs17, [%rd264];
	setp.ne.s16 	%p36, %rs17, 0;
	selp.u16 	%rs18, 1, 0, %p36;
	st.shared.u8 	[%r7], %rs18;
	bar.sync 	0;
	setp.ne.s32 	%p37, %r1, 0;
	@%p37 bra 	$L__BB358_95;
	setp.gt.u32 	%p38, %r5, 1;
	@%p38 bra 	$L__BB358_62;
	mov.u32 	%r154, anysdata_u8;
	add.s32 	%r155, %r154, %r3;
	ld.shared.u8 	%rs48, [%r155];
	bra.uni 	$L__BB358_94;
$L__BB358_62:
	mov.u32 	%r157, anysdata_u8;
	add.s32 	%r42, %r157, %r3;
	ld.shared.u8 	%rs48, [%r42];
	add.s32 	%r43, %r5, -1;
	add.s32 	%r158, %r5, -2;
	and.b32  	%r44, %r43, 7;
	setp.lt.u32 	%p39, %r158, 7;
	mov.b32 	%r186, 1;
	@%p39 bra 	$L__BB358_75;
	and.b32  	%r160, %r43, -8;
	neg.s32 	%r184, %r160;
	shl.b32 	%r46, %r2, 3;
	shl.b32 	%r47, %r2, 1;
	mul.lo.s32 	%r48, %r2, 3;
	shl.b32 	%r49, %r2, 2;
	mul.lo.s32 	%r50, %r2, 5;
	mul.lo.s32 	%r51, %r2, 6;
	mul.lo.s32 	%r52, %r2, 7;
	mov.b32 	%r183, 0;
	mov.u32 	%r182, %r42;
$L__BB358_64:
	.pragma "nounroll";
	and.b16  	%rs20, %rs48, 255;
	setp.ne.s16 	%p41, %rs20, 0;
	mov.pred 	%p77, -1;
	@%p41 bra 	$L__BB358_73;
	add.s32 	%r161, %r182, %r2;
	ld.shared.u8 	%rs21, [%r161];
	setp.ne.s16 	%p43, %rs21, 0;
	@%p43 bra 	$L__BB358_73;
	add.s32 	%r162, %r182, %r47;
	ld.shared.u8 	%rs22, [%r162];
	setp.ne.s16 	%p45, %rs22, 0;
	@%p45 bra 	$L__BB358_73;
	add.s32 	%r163, %r182, %r48;
	ld.shared.u8 	%rs23, [%r163];
	setp.ne.s16 	%p47, %rs23, 0;
	@%p47 bra 	$L__BB358_73;
	add.s32 	%r164, %r182, %r49;
	ld.shared.u8 	%rs24, [%r164];
	setp.ne.s16 	%p49, %rs24, 0;
	@%p49 bra 	$L__BB358_73;
	add.s32 	%r165, %r182, %r50;
	ld.shared.u8 	%rs25, [%r165];
	setp.ne.s16 	%p51, %rs25, 0;
	@%p51 bra 	$L__BB358_73;
	add.s32 	%r166, %r182, %r51;
	ld.shared.u8 	%rs26, [%r166];
	setp.ne.s16 	%p53, %rs26, 0;
	@%p53 bra 	$L__BB358_73;
	add.s32 	%r167, %r182, %r52;
	ld.shared.u8 	%rs27, [%r167];
	setp.ne.s16 	%p55, %rs27, 0;
	@%p55 bra 	$L__BB358_73;
	add.s32 	%r168, %r182, %r46;
	ld.shared.u8 	%rs28, [%r168];
	setp.ne.s16 	%p77, %rs28, 0;
$L__BB358_73:
	selp.u16 	%rs48, 1, 0, %p77;
	add.s32 	%r184, %r184, 8;
	add.s32 	%r183, %r183, 8;
	add.s32 	%r182, %r182, %r46;
	setp.ne.s32 	%p56, %r184, 0;
	@%p56 bra 	$L__BB358_64;
	add.s32 	%r186, %r183, 1;
$L__BB358_75:
	setp.eq.s32 	%p57, %r44, 0;
	@%p57 bra 	$L__BB358_93;
	and.b32  	%r61, %r43, 3;
	setp.lt.u32 	%p58, %r44, 4;
	@%p58 bra 	$L__BB358_83;
	and.b16  	%rs30, %rs48, 255;
	setp.ne.s16 	%p60, %rs30, 0;
	mov.pred 	%p78, -1;
	@%p60 bra 	$L__BB358_82;
	mad.lo.s32 	%r62, %r186, %r2, %r42;
	ld.shared.u8 	%rs31, [%r62];
	setp.ne.s16 	%p62, %rs31, 0;
	@%p62 bra 	$L__BB358_82;
	add.s32 	%r63, %r62, %r2;
	ld.shared.u8 	%rs32, [%r63];
	setp.ne.s16 	%p64, %rs32, 0;
	@%p64 bra 	$L__BB358_82;
	add.s32 	%r64, %r63, %r2;
	ld.shared.u8 	%rs33, [%r64];
	setp.ne.s16 	%p66, %rs33, 0;
	@%p66 bra 	$L__BB358_82;
	add.s32 	%r169, %r64, %r2;
	ld.shared.u8 	%rs34, [%r169];
	setp.ne.s16 	%p78, %rs34, 0;
$L__BB358_82:
	add.s32 	%r186, %r186, 4;
	selp.u16 	%rs48, 1, 0, %p78;
$L__BB358_83:
	setp.eq.s32 	%p67, %r61, 0;
	@%p67 bra 	$L__BB358_93;
	setp.eq.s32 	%p68, %r61, 1;
	@%p68 bra 	$L__BB358_89;
	and.b16  	%rs36, %rs48, 255;
	setp.ne.s16 	%p70, %rs36, 0;
	mov.pred 	%p79, -1;
	@%p70 bra 	$L__BB358_88;
	mad.lo.s32 	%r67, %r186, %r2, %r42;
	ld.shared.u8 	%rs37, [%r67];
	setp.ne.s16 	%p72, %rs37, 0;
	@%p72 bra 	$L__BB358_88;
	add.s32 	%r170, %r67, %r2;
	ld.shared.u8 	%rs38, [%r170];
	setp.ne.s16 	%p79, %rs38, 0;
$L__BB358_88:
	add.s32 	%r186, %r186, 2;
	selp.u16 	%rs48, 1, 0, %p79;
$L__BB358_89:
	and.b32  	%r171, %r43, 1;
	setp.eq.b32 	%p73, %r171, 1;
	not.pred 	%p74, %p73;
	@%p74 bra 	$L__BB358_93;
	and.b16  	%rs39, %rs48, 255;
	setp.ne.s16 	%p76, %rs39, 0;
	mov.pred 	%p80, -1;
	@%p76 bra 	$L__BB358_92;
	mad.lo.s32 	%r172, %r186, %r2, %r42;
	ld.shared.u8 	%rs40, [%r172];
	setp.ne.s16 	%p80, %rs40, 0;
$L__BB358_92:
	selp.u16 	%rs48, 1, 0, %p80;
$L__BB358_93:
	st.shared.u8 	[%r42], %rs48;
$L__BB358_94:
	cvt.u64.u32 	%rd265, %r4;
	mad.lo.s64 	%rd266, %rd147, %rd265, %rd3;
	cvta.to.global.u64 	%rd267, %rd144;
	add.s64 	%rd268, %rd267, %rd266;
	st.global.u8 	[%rd268], %rs48;
$L__BB358_95:
	ret;

}
	// .globl	contiguous_any33_u8
.visible .entry contiguous_any33_u8(
	.param .u64 .ptr .align 1 contiguous_any33_u8_param_0,
	.param .u64 .ptr .align 1 contiguous_any33_u8_param_1,
	.param .u64 contiguous_any33_u8_param_2,
	.param .u64 contiguous_any33_u8_param_3,
	.param .u64 contiguous_any33_u8_param_4
)
{
	.reg .pred 	%p<56>;
	.reg .b16 	%rs<49>;
	.reg .b32 	%r<69>;
	.reg .b64 	%rd<15>;

	ld.param.u64 	%rd2, [contiguous_any33_u8_param_0];
	ld.param.u64 	%rd3, [contiguous_any33_u8_param_1];
	ld.param.u64 	%rd4, [contiguous_any33_u8_param_3];
	ld.param.u64 	%rd5, [contiguous_any33_u8_param_4];
	mov.u32 	%r1, %tid.y;
	mov.u32 	%r2, %ntid.x;
	mov.u32 	%r3, %tid.x;
	mad.lo.s32 	%r36, %r1, %r2, %r3;
	mov.u32 	%r37, %ctaid.x;
	mad.lo.s32 	%r38, %r37, %r2, %r3;
	mov.u32 	%r4, %ctaid.y;
	mov.u32 	%r5, %ntid.y;
	mad.lo.s32 	%r39, %r4, %r5, %r1;
	mov.u32 	%r40, anysdata_u8;
	add.s32 	%r7, %r40, %r36;
	mov.b16 	%rs16, 0;
	st.shared.u8 	[%r7], %rs16;
	cvt.u64.u32 	%rd1, %r38;
	setp.le.u64 	%p9, %rd4, %rd1;
	cvt.u64.u32 	%rd7, %r39;
	setp.le.u64 	%p10, %rd5, %rd7;
	or.pred  	%p11, %p9, %p10;
	@%p11 bra 	$L__BB359_37;
	cvt.u32.u64 	%r41, %rd1;
	cvta.to.global.u64 	%rd8, %rd3;
	cvt.u32.u64 	%r42, %rd4;
	mad.lo.s32 	%r43, %r39, %r42, %r41;
	cvt.u64.u32 	%rd9, %r43;
	add.s64 	%rd10, %rd8, %rd9;
	ld.global.u8 	%rs17, [%rd10];
	st.shared.u8 	[%r7], %rs17;
	bar.sync 	0;
	setp.ne.s32 	%p12, %r1, 0;
	@%p12 bra 	$L__BB359_37;
	setp.gt.u32 	%p13, %r5, 1;
	@%p13 bra 	$L__BB359_4;
	add.s32 	%r45, %r40, %r3;
	ld.shared.u8 	%rs47, [%r45];
	bra.uni 	$L__BB359_36;
$L__BB359_4:
	add.s32 	%r8, %r40, %r3;
	ld.shared.u8 	%rs47, [%r8];
	add.s32 	%r9, %r5, -1;
	add.s32 	%r48, %r5, -2;
	and.b32  	%r10, %r9, 7;
	setp.lt.u32 	%p14, %r48, 7;
	mov.b32 	%r67, 1;
	@%p14 bra 	$L__BB359_17;
	and.b32  	%r50, %r9, -8;
	neg.s32 	%r65, %r50;
	shl.b32 	%r12, %r2, 3;
	shl.b32 	%r13, %r2, 1;
	mul.lo.s32 	%r14, %r2, 3;
	shl.b32 	%r15, %r2, 2;
	mul.lo.s32 	%r16, %r2, 5;
	mul.lo.s32 	%r17, %r2, 6;
	mul.lo.s32 	%r18, %r2, 7;
	mov.b32 	%r64, 0;
	mov.u32 	%r63, %r8;
$L__BB359_6:
	.pragma "nounroll";
	and.b16  	%rs19, %rs47, 255;
	setp.ne.s16 	%p16, %rs19, 0;
	mov.pred 	%p52, -1;
	@%p16 bra 	$L__BB359_15;
	add.s32 	%r51, %r63, %r2;
	ld.shared.u8 	%rs20, [%r51];
	setp.ne.s16 	%p18, %rs20, 0;
	@%p18 bra 	$L__BB359_15;
	add.s32 	%r52, %r63, %r13;
	ld.shared.u8 	%rs21, [%r52];
	setp.ne.s16 	%p20, %rs21, 0;
	@%p20 bra 	$L__BB359_15;
	add.s32 	%r53, %r63, %r14;
	ld.shared.u8 	%rs22, [%r53];
	setp.ne.s16 	%p22, %rs22, 0;
	@%p22 bra 	$L__BB359_15;
	add.s32 	%r54, %r63, %r15;
	ld.shared.u8 	%rs23, [%r54];
	setp.ne.s16 	%p24, %rs23, 0;
	@%p24 bra 	$L__BB359_15;
	add.s32 	%r55, %r63, %r16;
	ld.shared.u8 	%rs24, [%r55];
	setp.ne.s16 	%p26, %rs24, 0;
	@%p26 bra 	$L__BB359_15;
	add.s32 	%r56, %r63, %r17;
	ld.shared.u8 	%rs25, [%r56];
	setp.ne.s16 	%p28, %rs25, 0;
	@%p28 bra 	$L__BB359_15;
	add.s32 	%r57, %r63, %r18;
	ld.shared.u8 	%rs26, [%r57];
	setp.ne.s16 	%p30, %rs26, 0;
	@%p30 bra 	$L__BB359_15;
	add.s32 	%r58, %r63, %r12;
	ld.shared.u8 	%rs27, [%r58];
	setp.ne.s16 	%p52, %rs27, 0;
$L__BB359_15:
	selp.u16 	%rs47, 1, 0, %p52;
	add.s32 	%r65, %r65, 8;
	add.s32 	%r64, %r64, 8;
	add.s32 	%r63, %r63, %r12;
	setp.ne.s32 	%p31, %r65, 0;
	@%p31 bra 	$L__BB359_6;
	add.s32 	%r67, %r64, 1;
$L__BB359_17:
	setp.eq.s32 	%p32, %r10, 0;
	@%p32 bra 	$L__BB359_35;
	and.b32  	%r27, %r9, 3;
	setp.lt.u32 	%p33, %r10, 4;
	@%p33 bra 	$L__BB359_25;
	and.b16  	%rs29, %rs47, 255;
	setp.ne.s16 	%p35, %rs29, 0;
	mov.pred 	%p53, -1;
	@%p35 bra 	$L__BB359_24;
	mad.lo.s32 	%r28, %r67, %r2, %r8;
	ld.shared.u8 	%rs30, [%r28];
	setp.ne.s16 	%p37, %rs30, 0;
	@%p37 bra 	$L__BB359_24;
	add.s32 	%r29, %r28, %r2;
	ld.shared.u8 	%rs31, [%r29];
	setp.ne.s16 	%p39, %rs31, 0;
	@%p39 bra 	$L__BB359_24;
	add.s32 	%r30, %r29, %r2;
	ld.shared.u8 	%rs32, [%r30];
	setp.ne.s16 	%p41, %rs32, 0;
	@%p41 bra 	$L__BB359_24;
	add.s32 	%r59, %r30, %r2;
	ld.shared.u8 	%rs33, [%r59];
	setp.ne.s16 	%p53, %rs33, 0;
$L__BB359_24:
	add.s32 	%r67, %r67, 4;
	selp.u16 	%rs47, 1, 0, %p53;
$L__BB359_25:
	setp.eq.s32 	%p42, %r27, 0;
	@%p42 bra 	$L__BB359_35;
	setp.eq.s32 	%p43, %r27, 1;
	@%p43 bra 	$L__BB359_31;
	and.b16  	%rs35, %rs47, 255;
	setp.ne.s16 	%p45, %rs35, 0;
	mov.pred 	%p54, -1;
	@%p45 bra 	$L__BB359_30;
	mad.lo.s32 	%r33, %r67, %r2, %r8;
	ld.shared.u8 	%rs36, [%r33];
	setp.ne.s16 	%p47, %rs36, 0;
	@%p47 bra 	$L__BB359_30;
	add.s32 	%r60, %r33, %r2;
	ld.shared.u8 	%rs37, [%r60];
	setp.ne.s16 	%p54, %rs37, 0;
$L__BB359_30:
	add.s32 	%r67, %r67, 2;
	selp.u16 	%rs47, 1, 0, %p54;
$L__BB359_31:
	and.b32  	%r61, %r9, 1;
	setp.eq.b32 	%p48, %r61, 1;
	not.pred 	%p49, %p48;
	@%p49 bra 	$L__BB359_35;
	and.b16  	%rs38, %rs47, 255;
	setp.ne.s16 	%p51, %rs38, 0;
	mov.pred 	%p55, -1;
	@%p51 bra 	$L__BB359_34;
	mad.lo.s32 	%r62, %r67, %r2, %r8;
	ld.shared.u8 	%rs39, [%r62];
	setp.ne.s16 	%p55, %rs39, 0;
$L__BB359_34:
	selp.u16 	%rs47, 1, 0, %p55;
$L__BB359_35:
	st.shared.u8 	[%r8], %rs47;
$L__BB359_36:
	cvt.u64.u32 	%rd11, %r4;
	mad.lo.s64 	%rd12, %rd4, %rd11, %rd1;
	cvta.to.global.u64 	%rd13, %rd2;
	add.s64 	%rd14, %rd13, %rd12;
	st.global.u8 	[%rd14], %rs47;
$L__BB359_37:
	ret;

}
	// .globl	contiguous_any_u16
.visible .entry contiguous_any_u16(
	.param .u64 .ptr .align 1 contiguous_any_u16_param_0,
	.param .u64 .ptr .align 1 contiguous_any_u16_param_1,
	.param .u64 contiguous_any_u16_param_2
)
{
	.reg .pred 	%p<49>;
	.reg .b16 	%rs<29>;
	.reg .b32 	%r<14>;
	.reg .b64 	%rd<16>;

	ld.param.u64 	%rd4, [contiguous_any_u16_param_0];
	ld.param.u64 	%rd6, [contiguous_any_u16_param_1];
	ld.param.u64 	%rd5, [contiguous_any_u16_param_2];
	cvta.to.global.u64 	%rd1, %rd6;
	mov.u32 	%r1, %tid.x;
	mov.u32 	%r2, %ctaid.x;
	mov.u32 	%r13, %ntid.x;
	mul.lo.s32 	%r8, %r2, %r13;
	shl.b32 	%r9, %r8, 1;
	add.s32 	%r4, %r9, %r1;
	mov.u32 	%r10, anysdata_u16;
	add.s32 	%r5, %r10, %r1;
	mov.b16 	%rs1, 0;
	st.shared.u8 	[%r5], %rs1;
	add.s32 	%r11, %r4, %r13;
	cvt.u64.u32 	%rd2, %r11;
	setp.le.u64 	%p17, %rd5, %rd2;
	@%p17 bra 	$L__BB360_4;
	mul.wide.u32 	%rd9, %r4, 2;
	add.s64 	%rd10, %rd1, %rd9;
	ld.global.u16 	%rs4, [%rd10];
	setp.ne.s16 	%p21, %rs4, 0;
	mov.pred 	%p41, -1;
	@%p21 bra 	$L__BB360_3;
	shl.b64 	%rd11, %rd2, 1;
	add.s64 	%rd12, %rd1, %rd11;
	ld.global.u16 	%rs5, [%rd12];
	setp.ne.s16 	%p41, %rs5, 0;
$L__BB360_3:
	selp.u16 	%rs6, 1, 0, %p41;
	st.shared.u8 	[%r5], %rs6;
	bra.uni 	$L__BB360_6;
$L__BB360_4:
	cvt.u64.u32 	%rd3, %r4;
	setp.le.u64 	%p18, %rd5, %rd3;
	@%p18 bra 	$L__BB360_6;
	shl.b64 	%rd7, %rd3, 1;
	add.s64 	%rd8, %rd1, %rd7;
	ld.global.u16 	%rs2, [%rd8];
	setp.ne.s16 	%p19, %rs2, 0;
	selp.u16 	%rs3, 1, 0, %p19;
	st.shared.u8 	[%r5], %rs3;
$L__BB360_6:
	bar.sync 	0;
	setp.lt.u32 	%p22, %r13, 66;
	@%p22 bra 	$L__BB360_12;
$L__BB360_7:
	shr.u32 	%r7, %r13, 1;
	setp.ge.u32 	%p23, %r1, %r7;
	@%p23 bra 	$L__BB360_11;
	ld.shared.u8 	%rs7, [%r5];
	setp.ne.s16 	%p25, %rs7, 0;
	mov.pred 	%p42, -1;
	@%p25 bra 	$L__BB360_10;
	add.s32 	%r12, %r5, %r7;
	ld.shared.u8 	%rs8, [%r12];
	setp.ne.s16 	%p42, %rs8, 0;
$L__BB360_10:
	selp.u16 	%rs9, 1, 0, %p42;
	st.shared.u8 	[%r5], %rs9;
$L__BB360_11:
	bar.sync 	0;
	setp.gt.u32 	%p26, %r13, 131;
	mov.u32 	%r13, %r7;
	@%p26 bra 	$L__BB360_7;
$L__BB360_12:
	setp.gt.u32 	%p27, %r1, 31;
	@%p27 bra 	$L__BB360_27;
	ld.volatile.shared.u8 	%rs10, [%r5];
	setp.ne.s16 	%p29, %rs10, 0;
	mov.pred 	%p43, -1;
	@%p29 bra 	$L__BB360_15;
	ld.volatile.shared.u8 	%rs11, [%r5+32];
	setp.ne.s16 	%p43, %rs11, 0;
$L__BB360_15:
	selp.u16 	%rs12, 1, 0, %p43;
	st.volatile.shared.u8 	[%r5], %rs12;
	ld.volatile.shared.u8 	%rs13, [%r5];
	setp.ne.s16 	%p31, %rs13, 0;
	mov.pred 	%p44, -1;
	@%p31 bra 	$L__BB360_17;
	ld.volatile.shared.u8 	%rs14, [%r5+16];
	setp.ne.s16 	%p44, %rs14, 0;
$L__BB360_17:
	selp.u16 	%rs15, 1, 0, %p44;
	st.volatile.shared.u8 	[%r5], %rs15;
	ld.volatile.shared.u8 	%rs16, [%r5];
	setp.ne.s16 	%p33, %rs16, 0;
	mov.pred 	%p45, -1;
	@%p33 bra 	$L__BB360_19;
	ld.volatile.shared.u8 	%rs17, [%r5+8];
	setp.ne.s16 	%p45, %rs17, 0;
$L__BB360_19:
	selp.u16 	%rs18, 1, 0, %p45;
	st.volatile.shared.u8 	[%r5], %rs18;
	ld.volatile.shared.u8 	%rs19, [%r5];
	setp.ne.s16 	%p35, %rs19, 0;
	mov.pred 	%p46, -1;
	@%p35 bra 	$L__BB360_21;
	ld.volatile.shared.u8 	%rs20, [%r5+4];
	setp.ne.s16 	%p46, %rs20, 0;
$L__BB360_21:
	selp.u16 	%rs21, 1, 0, %p46;
	st.volatile.shared.u8 	[%r5], %rs21;
	ld.volatile.shared.u8 	%rs22, [%r5];
	setp.ne.s16 	%p37, %rs22, 0;
	mov.pred 	%p47, -1;
	@%p37 bra 	$L__BB360_23;
	ld.volatile.shared.u8 	%rs23, [%r5+2];
	setp.ne.s16 	%p47, %rs23, 0;
$L__BB360_23:
	selp.u16 	%rs24, 1, 0, %p47;
	st.volatile.shared.u8 	[%r5], %rs24;
	ld.volatile.shared.u8 	%rs25, [%r5];
	setp.ne.s16 	%p39, %rs25, 0;
	mov.pred 	%p48, -1;
	@%p39 bra 	$L__BB360_25;
	ld.volatile.shared.u8 	%rs26, [%r5+1];
	setp.ne.s16 	%p48, %rs26, 0;
$L__BB360_25:
	selp.u16 	%rs27, 1, 0, %p48;
	st.volatile.shared.u8 	[%r5], %rs27;
	setp.ne.s32 	%p40, %r1, 0;
	@%p40 bra 	$L__BB360_27;
	ld.shared.u8 	%rs28, [anysdata_u16];
	cvt.u64.u32 	%rd13, %r2;
	cvta.to.global.u64 	%rd14, %rd4;
	add.s64 	%rd15, %rd14, %rd13;
	st.global.u8 	[%rd15], %rs28;
$L__BB360_27:
	ret;

}
	// .globl	contiguous_cumulate_any_u16
.visible .entry contiguous_cumulate_any_u16(
	.param .u64 .ptr .align 1 contiguous_cumulate_any_u16_param_0,
	.param .u64 .ptr .align 1 contiguous_cumulate_any_u16_param_1,
	.param .u64 contiguous_cumulate_any_u16_param_2
)
{
	.reg .pred 	%p<48>;
	.reg .b16 	%rs<28>;
	.reg .b32 	%r<14>;
	.reg .b64 	%rd<14>;

	ld.param.u64 	%rd4, [contiguous_cumulate_any_u16_param_0];
	ld.param.u64 	%rd6, [contiguous_cumulate_any_u16_param_1];
	ld.param.u64 	%rd5, [contiguous_cumulate_any_u16_param_2];
	cvta.to.global.u64 	%rd1, %rd6;
	mov.u32 	%r1, %tid.x;
	mov.u32 	%r2, %ctaid.x;
	mov.u32 	%r13, %ntid.x;
	mul.lo.s32 	%r8, %r2, %r13;
	shl.b32 	%r9, %r8, 1;
	add.s32 	%r4, %r9, %r1;
	mov.u32 	%r10, anysdata_u16;
	add.s32 	%r5, %r10, %r1;
	mov.b16 	%rs1, 0;
	st.shared.u8 	[%r5], %rs1;
	add.s32 	%r11, %r4, %r13;
	cvt.u64.u32 	%rd2, %r11;
	setp.le.u64 	%p17, %rd5, %rd2;
	@%p17 bra 	$L__BB361_4;
	cvt.u64.u32 	%rd8, %r4;
	add.s64 	%rd9, %rd1, %rd8;
	ld.global.u8 	%rs3, [%rd9];
	setp.ne.s16 	%p20, %rs3, 0;
	mov.pred 	%p40, -1;
	@%p20 bra 	$L__BB361_3;
	add.s64 	%rd10, %rd1, %rd2;
	ld.global.u8 	%rs4, [%rd10];
	setp.ne.s16 	%p40, %rs4, 0;
$L__BB361_3:
	selp.u16 	%rs5, 1, 0, %p40;
	st.shared.u8 	[%r5], %rs5;
	bra.uni 	$L__BB361_6;
$L__BB361_4:
	cvt.u64.u32 	%rd3, %r4;
	setp.le.u64 	%p18, %rd5, %rd3;
	@%p18 bra 	$L__BB361_6;
	add.s64 	%rd7, %rd1, %rd3;
	ld.global.u8 	%rs2, [%rd7];
	st.shared.u8 	[%r5], %rs2;
$L__BB361_6:
	bar.sync 	0;
	setp.lt.u32 	%p21, %r13, 66;
	@%p21 bra 	$L__BB361_12;
$L__BB361_7:
	shr.u32 	%r7, %r13, 1;
	setp.ge.u32 	%p22, %r1, %r7;
	@%p22 bra 	$L__BB361_11;
	ld.shared.u8 	%rs6, [%r5];
	setp.ne.s16 	%p24, %rs6, 0;
	mov.pred 	%p41, -1;
	@%p24 bra 	$L__BB361_10;
	add.s32 	%r12, %r5, %r7;
	ld.shared.u8 	%rs7, [%r12];
	setp.ne.s16 	%p41, %rs7, 0;
$L__BB361_10:
	selp.u16 	%rs8, 1, 0, %p41;
	st.shared.u8 	[%r5], %rs8;
$L__BB361_11:
	bar.sync 	0;
	setp.gt.u32 	%p25, %r13, 131;
	mov.u32 	%r13, %r7;
	@%p25 bra 	$L__BB361_7;
$L__BB361_12:
	setp.gt.u32 	%p26, %r1, 31;
	@%p26 bra 	$L__BB361_27;
	ld.volatile.shared.u8 	%rs9, [%r5];
	setp.ne.s16 	%p28, %rs9, 0;
	mov.pred 	%p42, -1;
	@%p28 bra 	$L__BB361_15;
	ld.volatile.shared.u8 	%rs10, [%r5+32];
	setp.ne.s16 	%p42, %rs10, 0;
$L__BB361_15:
	selp.u16 	%rs11, 1, 0, %p42;
	st.volatile.shared.u8 	[%r5], %rs11;
	ld.volatile.shared.u8 	%rs12, [%r5];
	setp.ne.s16 	%p30, %rs12, 0;
	mov.pred 	%p43, -1;
	@%p30 bra 	$L__BB361_17;
	ld.volatile.shared.u8 	%rs13, [%r5+16];
	setp.ne.s16 	%p43, %rs13, 0;
$L__BB361_17:
	selp.u16 	%rs14, 1, 0, %p43;
	st.volatile.shared.u8 	[%r5], %rs14;
	ld.volatile.shared.u8 	%rs15, [%r5];
	setp.ne.s16 	%p32, %rs15, 0;
	mov.pred 	%p44, -1;
	@%p32 bra 	$L__BB361_19;
	ld.volatile.shared.u8 	%rs16, [%r5+8];
	setp.ne.s16 	%p44, %rs16, 0;
$L__BB361_19:
	selp.u16 	%rs17, 1, 0, %p44;
	st.volatile.shared.u8 	[%r5], %rs17;
	ld.volatile.shared.u8 	%rs18, [%r5];
	setp.ne.s16 	%p34, %rs18, 0;
	mov.pred 	%p45, -1;
	@%p34 bra 	$L__BB361_21;
	ld.volatile.shared.u8 	%rs19, [%r5+4];
	setp.ne.s16 	%p45, %rs19, 0;
$L__BB361_21:
	selp.u16 	%rs20, 1, 0, %p45;
	st.volatile.shared.u8 	[%r5], %rs20;
	ld.volatile.shared.u8 	%rs21, [%r5];
	setp.ne.s16 	%p36, %rs21, 0;
	mov.pred 	%p46, -1;
	@%p36 bra 	$L__BB361_23;
	ld.volatile.shared.u8 	%rs22, [%r5+2];
	setp.ne.s16 	%p46, %rs22, 0;
$L__BB361_23:
	selp.u16 	%rs23, 1, 0, %p46;
	st.volatile.shared.u8 	[%r5], %rs23;
	ld.volatile.shared.u8 	%rs24, [%r5];
	setp.ne.s16 	%p38, %rs24, 0;
	mov.pred 	%p47, -1;
	@%p38 bra 	$L__BB361_25;
	ld.volatile.shared.u8 	%rs25, [%r5+1];
	setp.ne.s16 	%p47, %rs25, 0;
$L__BB361_25:
	selp.u16 	%rs26, 1, 0, %p47;
	st.volatile.shared.u8 	[%r5], %rs26;
	setp.ne.s32 	%p39, %r1, 0;
	@%p39 bra 	$L__BB361_27;
	ld.shared.u8 	%rs27, [anysdata_u16];
	cvt.u64.u32 	%rd11, %r2;
	cvta.to.global.u64 	%rd12, %rd4;
	add.s64 	%rd13, %rd12, %rd11;
	st.global.u8 	[%rd13], %rs27;
$L__BB361_27:
	ret;

}
	// .globl	uncontiguous_any_u16
.visible .entry uncontiguous_any_u16(
	.param .u64 .ptr .align 1 uncontiguous_any_u16_param_0,
	.param .u64 .ptr .align 1 uncontiguous_any_u16_param_1,
	.param .u64 .ptr .align 1 uncontiguous_any_u16_param_2,
	.param .u64 .ptr .align 1 uncontiguous_any_u16_param_3,
	.param .u64 uncontiguous_any_u16_param_4,
	.param .u64 uncontiguous_any_u16_param_5
)
{
	.reg .pred 	%p<94>;
	.reg .b16 	%rs<29>;
	.reg .b32 	%r<210>;
	.reg .b64 	%rd<558>;

	ld.param.u64 	%rd260, [uncontiguous_any_u16_param_0];
	ld.param.u64 	%rd263, [uncontiguous_any_u16_param_1];
	ld.param.u64 	%rd264, [uncontiguous_any_u16_param_2];
	ld.param.u64 	%rd265, [uncontiguous_any_u16_param_3];
	ld.param.u64 	%rd261, [uncontiguous_any_u16_param_4];
	ld.param.u64 	%rd262, [uncontiguous_any_u16_param_5];
	cvta.to.global.u64 	%rd1, %rd265;
	cvta.to.global.u64 	%rd2, %rd264;
	cvta.to.global.u64 	%rd3, %rd263;
	mov.u32 	%r1, %tid.x;
	mov.u32 	%r2, %ctaid.x;
	mov.u32 	%r209, %ntid.x;
	mul.lo.s32 	%r52, %r2, %r209;
	shl.b32 	%r53, %r52, 1;
	add.s32 	%r4, %r53, %r1;
	mov.u32 	%r54, anysdata_u16;
	add.s32 	%r5, %r54, %r1;
	mov.b16 	%rs1, 0;
	st.shared.u8 	[%r5], %rs1;
	add.s32 	%r55, %r4, %r209;
	cvt.u64.u32 	%rd511, %r55;
	setp.le.u64 	%p17, %rd262, %rd511;
	@%p17 bra 	$L__BB362_56;
	cvt.u32.u64 	%r6, %rd261;
	add.s32 	%r203, %r6, -1;
	setp.lt.s32 	%p44, %r203, 0;
	mov.b64 	%rd515, 0;
	mov.u64 	%rd516, %rd515;
	@%p44 bra 	$L__BB362_53;
	cvt.u64.u32 	%rd512, %r4;
	setp.lt.u32 	%p45, %r203, 3;
	mov.b64 	%rd516, 0;
	mov.u64 	%rd515, %rd516;
	@%p45 bra 	$L__BB362_30;
	add.s32 	%r201, %r6, -2;
	and.b32  	%r131, %r6, -4;
	neg.s32 	%r200, %r131;
	mov.b64 	%rd516, 0;
$L__BB362_4:
	.pragma "nounroll";
	add.s32 	%r12, %r201, 1;
	mul.wide.u32 	%rd397, %r12, 8;
	add.s64 	%rd398, %rd2, %rd397;
	ld.global.u64 	%rd10, [%rd398];
	or.b64  	%rd399, %rd512, %rd10;
	and.b64  	%rd400, %rd399, -4294967296;
	setp.ne.s64 	%p46, %rd400, 0;
	@%p46 bra 	$L__BB362_6;
	cvt.u32.u64 	%r132, %rd10;
	cvt.u32.u64 	%r133, %rd512;
	div.u32 	%r134, %r133, %r132;
	mul.lo.s32 	%r135, %r134, %r132;
	sub.s32 	%r136, %r133, %r135;
	cvt.u64.u32 	%rd477, %r134;
	cvt.u64.u32 	%rd478, %r136;
	bra.uni 	$L__BB362_7;
$L__BB362_6:
	div.s64 	%rd477, %rd512, %rd10;
	mul.lo.s64 	%rd401, %rd477, %rd10;
	sub.s64 	%rd478, %rd512, %rd401;
$L__BB362_7:
	mul.wide.u32 	%rd402, %r12, 8;
	add.s64 	%rd403, %rd1, %rd402;
	ld.global.u64 	%rd17, [%rd403];
	mad.lo.s64 	%rd18, %rd17, %rd478, %rd515;
	or.b64  	%rd404, %rd511, %rd10;
	and.b64  	%rd405, %rd404, -4294967296;
	setp.ne.s64 	%p47, %rd405, 0;
	@%p47 bra 	$L__BB362_9;
	cvt.u32.u64 	%r137, %rd10;
	cvt.u32.u64 	%r138, %rd511;
	div.u32 	%r139, %r138, %r137;
	mul.lo.s32 	%r140, %r139, %r137;
	sub.s32 	%r141, %r138, %r140;
	cvt.u64.u32 	%rd479, %r139;
	cvt.u64.u32 	%rd480, %r141;
	bra.uni 	$L__BB362_10;
$L__BB362_9:
	div.s64 	%rd479, %rd511, %rd10;
	mul.lo.s64 	%rd406, %rd479, %rd10;
	sub.s64 	%rd480, %rd511, %rd406;
$L__BB362_10:
	mad.lo.s64 	%rd25, %rd480, %rd17, %rd516;
	add.s32 	%r13, %r201, -2;
	mul.wide.u32 	%rd407, %r201, 8;
	add.s64 	%rd408, %rd2, %rd407;
	ld.global.u64 	%rd26, [%rd408];
	or.b64  	%rd409, %rd477, %rd26;
	and.b64  	%rd410, %rd409, -4294967296;
	setp.ne.s64 	%p48, %rd410, 0;
	@%p48 bra 	$L__BB362_12;
	cvt.u32.u64 	%r142, %rd26;
	cvt.u32.u64 	%r143, %rd477;
	div.u32 	%r144, %r143, %r142;
	mul.lo.s32 	%r145, %r144, %r142;
	sub.s32 	%r146, %r143, %r145;
	cvt.u64.u32 	%rd481, %r144;
	cvt.u64.u32 	%rd482, %r146;
	bra.uni 	$L__BB362_13;
$L__BB362_12:
	div.s64 	%rd481, %rd477, %rd26;
	mul.lo.s64 	%rd411, %rd481, %rd26;
	sub.s64 	%rd482, %rd477, %rd411;
$L__BB362_13:
	mul.wide.u32 	%rd412, %r201, 8;
	add.s64 	%rd413, %rd1, %rd412;
	ld.global.u64 	%rd33, [%rd413];
	mad.lo.s64 	%rd34, %rd33, %rd482, %rd18;
	or.b64  	%rd414, %rd479, %rd26;
	and.b64  	%rd415, %rd414, -4294967296;
	setp.ne.s64 	%p49, %rd415, 0;
	@%p49 bra 	$L__BB362_15;
	cvt.u32.u64 	%r147, %rd26;
	cvt.u32.u64 	%r148, %rd479;
	div.u32 	%r149, %r148, %r147;
	mul.lo.s32 	%r150, %r149, %r147;
	sub.s32 	%r151, %r148, %r150;
	cvt.u64.u32 	%rd483, %r149;
	cvt.u64.u32 	%rd484, %r151;
	bra.uni 	$L__BB362_16;
$L__BB362_15:
	div.s64 	%rd483, %rd479, %rd26;
	mul.lo.s64 	%rd416, %rd483, %rd26;
	sub.s64 	%rd484, %rd479, %rd416;
$L__BB362_16:
	mad.lo.s64 	%rd41, %rd484, %rd33, %rd25;
	add.s32 	%r14, %r201, -1;
	mul.wide.u32 	%rd417, %r14, 8;
	add.s64 	%rd418, %rd2, %rd417;
	ld.global.u64 	%rd42, [%rd418];
	or.b64  	%rd419, %rd481, %rd42;
	and.b64  	%rd420, %rd419, -4294967296;
	setp.ne.s64 	%p50, %rd420, 0;
	@%p50 bra 	$L__BB362_18;
	cvt.u32.u64 	%r152, %rd42;
	cvt.u32.u64 	%r153, %rd481;
	div.u32 	%r154, %r153, %r152;
	mul.lo.s32 	%r155, %r154, %r152;
	sub.s32 	%r156, %r153, %r155;
	cvt.u64.u32 	%rd485, %r154;
	cvt.u64.u32 	%rd486, %r156;
	bra.uni 	$L__BB362_19;
$L__BB362_18:
	div.s64 	%rd485, %rd481, %rd42;
	mul.lo.s64 	%rd421, %rd485, %rd42;
	sub.s64 	%rd486, %rd481, %rd421;
$L__BB362_19:
	mul.wide.u32 	%rd422, %r14, 8;
	add.s64 	%rd423, %rd1, %rd422;
	ld.global.u64 	%rd49, [%rd423];
	mad.lo.s64 	%rd50, %rd49, %rd486, %rd34;
	or.b64  	%rd424, %rd483, %rd42;
	and.b64  	%rd425, %rd424, -4294967296;
	setp.ne.s64 	%p51, %rd425, 0;
	@%p51 bra 	$L__BB362_21;
	cvt.u32.u64 	%r157, %rd42;
	cvt.u32.u64 	%r158, %rd483;
	div.u32 	%r159, %r158, %r157;
	mul.lo.s32 	%r160, %r159, %r157;
	sub.s32 	%r161, %r158, %r160;
	cvt.u64.u32 	%rd487, %r159;
	cvt.u64.u32 	%rd488, %r161;
	bra.uni 	$L__BB362_22;
$L__BB362_21:
	div.s64 	%rd487, %rd483, %rd42;
	mul.lo.s64 	%rd426, %rd487, %rd42;
	sub.s64 	%rd488, %rd483, %rd426;
$L__BB362_22:
	mad.lo.s64 	%rd57, %rd488, %rd49, %rd41;
	mul.wide.u32 	%rd427, %r13, 8;
	add.s64 	%rd428, %rd2, %rd427;
	ld.global.u64 	%rd58, [%rd428];
	or.b64  	%rd429, %rd485, %rd58;
	and.b64  	%rd430, %rd429, -4294967296;
	setp.ne.s64 	%p52, %rd430, 0;
	@%p52 bra 	$L__BB362_24;
	cvt.u32.u64 	%r162, %rd58;
	cvt.u32.u64 	%r163, %rd485;
	div.u32 	%r164, %r163, %r162;
	mul.lo.s32 	%r165, %r164, %r162;
	sub.s32 	%r166, %r163, %r165;
	cvt.u64.u32 	%rd512, %r164;
	cvt.u64.u32 	%rd490, %r166;
	bra.uni 	$L__BB362_25;
$L__BB362_24:
	div.s64 	%rd512, %rd485, %rd58;
	mul.lo.s64 	%rd431, %rd512, %rd58;
	sub.s64 	%rd490, %rd485, %rd431;
$L__BB362_25:
	mul.wide.u32 	%rd432, %r13, 8;
	add.s64 	%rd433, %rd1, %rd432;
	ld.global.u64 	%rd65, [%rd433];
	mad.lo.s64 	%rd515, %rd65, %rd490, %rd50;
	or.b64  	%rd434, %rd487, %rd58;
	and.b64  	%rd435, %rd434, -4294967296;
	setp.ne.s64 	%p53, %rd435, 0;
	@%p53 bra 	$L__BB362_27;
	cvt.u32.u64 	%r167, %rd58;
	cvt.u32.u64 	%r168, %rd487;
	div.u32 	%r169, %r168, %r167;
	mul.lo.s32 	%r170, %r169, %r167;
	sub.s32 	%r171, %r168, %r170;
	cvt.u64.u32 	%rd511, %r169;
	cvt.u64.u32 	%rd492, %r171;
	bra.uni 	$L__BB362_28;
$L__BB362_27:
	div.s64 	%rd511, %rd487, %rd58;
	mul.lo.s64 	%rd436, %rd511, %rd58;
	sub.s64 	%rd492, %rd487, %rd436;
$L__BB362_28:
	mad.lo.s64 	%rd516, %rd492, %rd65, %rd57;
	add.s32 	%r201, %r201, -4;
	add.s32 	%r200, %r200, 4;
	setp.ne.s32 	%p54, %r200, 0;
	@%p54 bra 	$L__BB362_4;
	add.s32 	%r203, %r201, 1;
$L__BB362_30:
	and.b32  	%r19, %r6, 3;
	setp.eq.s32 	%p55, %r19, 0;
	@%p55 bra 	$L__BB362_53;
	setp.eq.s32 	%p56, %r19, 1;
	@%p56 bra 	$L__BB362_45;
	mul.wide.u32 	%rd438, %r203, 8;
	add.s64 	%rd439, %rd2, %rd438;
	ld.global.u64 	%rd80, [%rd439];
	or.b64  	%rd440, %rd512, %rd80;
	and.b64  	%rd441, %rd440, -4294967296;
	setp.ne.s64 	%p57, %rd441, 0;
	@%p57 bra 	$L__BB362_34;
	cvt.u32.u64 	%r172, %rd80;
	cvt.u32.u64 	%r173, %rd512;
	div.u32 	%r174, %r173, %r172;
	mul.lo.s32 	%r175, %r174, %r172;
	sub.s32 	%r176, %r173, %r175;
	cvt.u64.u32 	%rd499, %r174;
	cvt.u64.u32 	%rd500, %r176;
	bra.uni 	$L__BB362_35;
$L__BB362_34:
	div.s64 	%rd499, %rd512, %rd80;
	mul.lo.s64 	%rd442, %rd499, %rd80;
	sub.s64 	%rd500, %rd512, %rd442;
$L__BB362_35:
	add.s64 	%rd444, %rd1, %rd438;
	ld.global.u64 	%rd87, [%rd444];
	mad.lo.s64 	%rd88, %rd87, %rd500, %rd515;
	or.b64  	%rd445, %rd511, %rd80;
	and.b64  	%rd446, %rd445, -4294967296;
	setp.ne.s64 	%p58, %rd446, 0;
	@%p58 bra 	$L__BB362_37;
	cvt.u32.u64 	%r177, %rd80;
	cvt.u32.u64 	%r178, %rd511;
	div.u32 	%r179, %r178, %r177;
	mul.lo.s32 	%r180, %r179, %r177;
	sub.s32 	%r181, %r178, %r180;
	cvt.u64.u32 	%rd501, %r179;
	cvt.u64.u32 	%rd502, %r181;
	bra.uni 	$L__BB362_38;
$L__BB362_37:
	div.s64 	%rd501, %rd511, %rd80;
	mul.lo.s64 	%rd447, %rd501, %rd80;
	sub.s64 	%rd502, %rd511, %rd447;
$L__BB362_38:
	mad.lo.s64 	%rd95, %rd502, %rd87, %rd516;
	add.s32 	%r20, %r203, -1;
	mul.wide.u32 	%rd448, %r20, 8;
	add.s64 	%rd449, %rd2, %rd448;
	ld.global.u64 	%rd96, [%rd449];
	or.b64  	%rd450, %rd499, %rd96;
	and.b64  	%rd451, %rd450, -4294967296;
	setp.ne.s64 	%p59, %rd451, 0;
	@%p59 bra 	$L__BB362_40;
	cvt.u32.u64 	%r182, %rd96;
	cvt.u32.u64 	%r183, %rd499;
	div.u32 	%r184, %r183, %r182;
	mul.lo.s32 	%r185, %r184, %r182;
	sub.s32 	%r186, %r183, %r185;
	cvt.u64.u32 	%rd512, %r184;
	cvt.u64.u32 	%rd504, %r186;
	bra.uni 	$L__BB362_41;
$L__BB362_40:
	div.s64 	%rd512, %rd499, %rd96;
	mul.lo.s64 	%rd452, %rd512, %rd96;
	sub.s64 	%rd504, %rd499, %rd452;
$L__BB362_41:
	add.s64 	%rd454, %rd1, %rd448;
	ld.global.u64 	%rd103, [%rd454];
	mad.lo.s64 	%rd515, %rd103, %rd504, %rd88;
	or.b64  	%rd455, %rd501, %rd96;
	and.b64  	%rd456, %rd455, -4294967296;
	setp.ne.s64 	%p60, %rd456, 0;
	@%p60 bra 	$L__BB362_43;
	cvt.u32.u64 	%r187, %rd96;
	cvt.u32.u64 	%r188, %rd501;
	div.u32 	%r189, %r188, %r187;
	mul.lo.s32 	%r190, %r189, %r187;
	sub.s32 	%r191, %r188, %r190;
	cvt.u64.u32 	%rd511, %r189;
	cvt.u64.u32 	%rd506, %r191;
	bra.uni 	$L__BB362_44;
$L__BB362_43:
	div.s64 	%rd511, %rd501, %rd96;
	mul.lo.s64 	%rd457, %rd511, %rd96;
	sub.s64 	%rd506, %rd501, %rd457;
$L__BB362_44:
	mad.lo.s64 	%rd516, %rd506, %rd103, %rd95;
	add.s32 	%r203, %r203, -2;
$L__BB362_45:
	and.b32  	%r192, %r6, 1;
	setp.eq.b32 	%p61, %r192, 1;
	not.pred 	%p62, %p61;
	@%p62 bra 	$L__BB362_53;
	mul.wide.u32 	%rd458, %r203, 8;
	add.s64 	%rd459, %rd2, %rd458;
	ld.global.u64 	%rd118, [%rd459];
	or.b64  	%rd460, %rd512, %rd118;
	and.b64  	%rd461, %rd460, -4294967296;
	setp.ne.s64 	%p63, %rd461, 0;
	@%p63 bra 	$L__BB362_48;
	cvt.u32.u64 	%r193, %rd118;
	cvt.u32.u64 	%r194, %rd512;
	rem.u32 	%r195, %r194, %r193;
	cvt.u64.u32 	%rd513, %r195;
	bra.uni 	$L__BB362_49;
$L__BB362_48:
	rem.s64 	%rd513, %rd512, %rd118;
$L__BB362_49:
	add.s64 	%rd463, %rd1, %rd458;
	ld.global.u64 	%rd122, [%rd463];
	mad.lo.s64 	%rd515, %rd122, %rd513, %rd515;
	or.b64  	%rd464, %rd511, %rd118;
	and.b64  	%rd465, %rd464, -4294967296;
	setp.ne.s64 	%p64, %rd465, 0;
	@%p64 bra 	$L__BB362_51;
	cvt.u32.u64 	%r196, %rd118;
	cvt.u32.u64 	%r197, %rd511;
	rem.u32 	%r198, %r197, %r196;
	cvt.u64.u32 	%rd514, %r198;
	bra.uni 	$L__BB362_52;
$L__BB362_51:
	rem.s64 	%rd514, %rd511, %rd118;
$L__BB362_52:
	mad.lo.s64 	%rd516, %rd514, %rd122, %rd516;
$L__BB362_53:
	shl.b64 	%rd466, %rd515, 1;
	add.s64 	%rd467, %rd3, %rd466;
	ld.global.u16 	%rs4, [%rd467];
	setp.ne.s16 	%p66, %rs4, 0;
	mov.pred 	%p86, -1;
	@%p66 bra 	$L__BB362_55;
	shl.b64 	%rd468, %rd516, 1;
	add.s64 	%rd469, %rd3, %rd468;
	ld.global.u16 	%rs5, [%rd469];
	setp.ne.s16 	%p86, %rs5, 0;
$L__BB362_55:
	selp.u16 	%rs6, 1, 0, %p86;
	st.shared.u8 	[%r5], %rs6;
	bra.uni 	$L__BB362_116;
$L__BB362_56:
	cvt.u64.u32 	%rd548, %r4;
	setp.le.u64 	%p18, %rd262, %rd548;
	@%p18 bra 	$L__BB362_116;
	cvt.u32.u64 	%r23, %rd261;
	add.s32 	%r207, %r23, -1;
	setp.lt.s32 	%p19, %r207, 0;
	mov.b64 	%rd557, 0;
	@%p19 bra 	$L__BB362_115;
	and.b32  	%r25, %r23, 7;
	setp.lt.u32 	%p20, %r207, 7;
	mov.b64 	%rd557, 0;
	@%p20 bra 	$L__BB362_86;
	add.s32 	%r205, %r23, -4;
	and.b32  	%r56, %r23, -8;
	neg.s32 	%r204, %r56;
	mov.b64 	%rd557, 0;
$L__BB362_60:
	.pragma "nounroll";
	add.s32 	%r30, %r205, 3;
	mul.wide.u32 	%rd270, %r30, 8;
	add.s64 	%rd271, %rd2, %rd270;
	ld.global.u64 	%rd133, [%rd271];
	or.b64  	%rd272, %rd548, %rd133;
	and.b64  	%rd273, %rd272, -4294967296;
	setp.ne.s64 	%p21, %rd273, 0;
	@%p21 bra 	$L__BB362_62;
	cvt.u32.u64 	%r57, %rd133;
	cvt.u32.u64 	%r58, %rd548;
	div.u32 	%r59, %r58, %r57;
	mul.lo.s32 	%r60, %r59, %r57;
	sub.s32 	%r61, %r58, %r60;
	cvt.u64.u32 	%rd519, %r59;
	cvt.u64.u32 	%rd520, %r61;
	bra.uni 	$L__BB362_63;
$L__BB362_62:
	div.s64 	%rd519, %rd548, %rd133;
	mul.lo.s64 	%rd274, %rd519, %rd133;
	sub.s64 	%rd520, %rd548, %rd274;
$L__BB362_63:
	add.s64 	%rd276, %rd1, %rd270;
	ld.global.u64 	%rd277, [%rd276];
	mad.lo.s64 	%rd140, %rd277, %rd520, %rd557;
	add.s32 	%r31, %r205, 2;
	mul.wide.u32 	%rd278, %r31, 8;
	add.s64 	%rd279, %rd2, %rd278;
	ld.global.u64 	%rd141, [%rd279];
	or.b64  	%rd280, %rd519, %rd141;
	and.b64  	%rd281, %rd280, -4294967296;
	setp.ne.s64 	%p22, %rd281, 0;
	@%p22 bra 	$L__BB362_65;
	cvt.u32.u64 	%r62, %rd141;
	cvt.u32.u64 	%r63, %rd519;
	div.u32 	%r64, %r63, %r62;
	mul.lo.s32 	%r65, %r64, %r62;
	sub.s32 	%r66, %r63, %r65;
	cvt.u64.u32 	%rd521, %r64;
	cvt.u64.u32 	%rd522, %r66;
	bra.uni 	$L__BB362_66;
$L__BB362_65:
	div.s64 	%rd521, %rd519, %rd141;
	mul.lo.s64 	%rd282, %rd521, %rd141;
	sub.s64 	%rd522, %rd519, %rd282;
$L__BB362_66:
	add.s64 	%rd284, %rd1, %rd278;
	ld.global.u64 	%rd285, [%rd284];
	mad.lo.s64 	%rd148, %rd285, %rd522, %rd140;
	add.s32 	%r32, %r205, 1;
	mul.wide.u32 	%rd286, %r32, 8;
	add.s64 	%rd287, %rd2, %rd286;
	ld.global.u64 	%rd149, [%rd287];
	or.b64  	%rd288, %rd521, %rd149;
	and.b64  	%rd289, %rd288, -4294967296;
	setp.ne.s64 	%p23, %rd289, 0;
	@%p23 bra 	$L__BB362_68;
	cvt.u32.u64 	%r67, %rd149;
	cvt.u32.u64 	%r68, %rd521;
	div.u32 	%r69, %r68, %r67;
	mul.lo.s32 	%r70, %r69, %r67;
	sub.s32 	%r71, %r68, %r70;
	cvt.u64.u32 	%rd523, %r69;
	cvt.u64.u32 	%rd524, %r71;
	bra.uni 	$L__BB362_69;
$L__BB362_68:
	div.s64 	%rd523, %rd521, %rd149;
	mul.lo.s64 	%rd290, %rd523, %rd149;
	sub.s64 	%rd524, %rd521, %rd290;
$L__BB362_69:
	add.s64 	%rd292, %rd1, %rd286;
	ld.global.u64 	%rd293, [%rd292];
	mad.lo.s64 	%rd156, %rd293, %rd524, %rd148;
	add.s32 	%r33, %r205, -4;
	mul.wide.u32 	%rd294, %r205, 8;
	add.s64 	%rd295, %rd2, %rd294;
	ld.global.u64 	%rd157, [%rd295];
	or.b64  	%rd296, %rd523, %rd157;
	and.b64  	%rd297, %rd296, -4294967296;
	setp.ne.s64 	%p24, %rd297, 0;
	@%p24 bra 	$L__BB362_71;
	cvt.u32.u64 	%r72, %rd157;
	cvt.u32.u64 	%r73, %rd523;
	div.u32 	%r74, %r73, %r72;
	mul.lo.s32 	%r75, %r74, %r72;
	sub.s32 	%r76, %r73, %r75;
	cvt.u64.u32 	%rd525, %r74;
	cvt.u64.u32 	%rd526, %r76;
	bra.uni 	$L__BB362_72;
$L__BB362_71:
	div.s64 	%rd525, %rd523, %rd157;
	mul.lo.s64 	%rd298, %rd525, %rd157;
	sub.s64 	%rd526, %rd523, %rd298;
$L__BB362_72:
	add.s64 	%rd300, %rd1, %rd294;
	ld.global.u64 	%rd301, [%rd300];
	mad.lo.s64 	%rd164, %rd301, %rd526, %rd156;
	add.s32 	%r34, %r205, -1;
	mul.wide.u32 	%rd302, %r34, 8;
	add.s64 	%rd303, %rd2, %rd302;
	ld.global.u64 	%rd165, [%rd303];
	or.b64  	%rd304, %rd525, %rd165;
	and.b64  	%rd305, %rd304, -4294967296;
	setp.ne.s64 	%p25, %rd305, 0;
	@%p25 bra 	$L__BB362_74;
	cvt.u32.u64 	%r77, %rd165;
	cvt.u32.u64 	%r78, %rd525;
	div.u32 	%r79, %r78, %r77;
	mul.lo.s32 	%r80, %r79, %r77;
	sub.s32 	%r81, %r78, %r80;
	cvt.u64.u32 	%rd527, %r79;
	cvt.u64.u32 	%rd528, %r81;
	bra.uni 	$L__BB362_75;
$L__BB362_74:
	div.s64 	%rd527, %rd525, %rd165;
	mul.lo.s64 	%rd306, %rd527, %rd165;
	sub.s64 	%rd528, %rd525, %rd306;
$L__BB362_75:
	add.s64 	%rd308, %rd1, %rd302;
	ld.global.u64 	%rd309, [%rd308];
	mad.lo.s64 	%rd172, %rd309, %rd528, %rd164;
	add.s32 	%r35, %r205, -2;
	mul.wide.u32 	%rd310, %r35, 8;
	add.s64 	%rd311, %rd2, %rd310;
	ld.global.u64 	%rd173, [%rd311];
	or.b64  	%rd312, %rd527, %rd173;
	and.b64  	%rd313, %rd312, -4294967296;
	setp.ne.s64 	%p26, %rd313, 0;
	@%p26 bra 	$L__BB362_77;
	cvt.u32.u64 	%r82, %rd173;
	cvt.u32.u64 	%r83, %rd527;
	div.u32 	%r84, %r83, %r82;
	mul.lo.s32 	%r85, %r84, %r82;
	sub.s32 	%r86, %r83, %r85;
	cvt.u64.u32 	%rd529, %r84;
	cvt.u64.u32 	%rd530, %r86;
	bra.uni 	$L__BB362_78;
$L__BB362_77:
	div.s64 	%rd529, %rd527, %rd173;
	mul.lo.s64 	%rd314, %rd529, %rd173;
	sub.s64 	%rd530, %rd527, %rd314;
$L__BB362_78:
	add.s64 	%rd316, %rd1, %rd310;
	ld.global.u64 	%rd317, [%rd316];
	mad.lo.s64 	%rd180, %rd317, %rd530, %rd172;
	add.s32 	%r36, %r205, -3;
	mul.wide.u32 	%rd318, %r36, 8;
	add.s64 	%rd319, %rd2, %rd318;
	ld.global.u64 	%rd181, [%rd319];
	or.b64  	%rd320, %rd529, %rd181;
	and.b64  	%rd321, %rd320, -4294967296;
	setp.ne.s64 	%p27, %rd321, 0;
	@%p27 bra 	$L__BB362_80;
	cvt.u32.u64 	%r87, %rd181;
	cvt.u32.u64 	%r88, %rd529;
	div.u32 	%r89, %r88, %r87;
	mul.lo.s32 	%r90, %r89, %r87;
	sub.s32 	%r91, %r88, %r90;
	cvt.u64.u32 	%rd531, %r89;
	cvt.u64.u32 	%rd532, %r91;
	bra.uni 	$L__BB362_81;
$L__BB362_80:
	div.s64 	%rd531, %rd529, %rd181;
	mul.lo.s64 	%rd322, %rd531, %rd181;
	sub.s64 	%rd532, %rd529, %rd322;
$L__BB362_81:
	add.s64 	%rd324, %rd1, %rd318;
	ld.global.u64 	%rd325, [%rd324];
	mad.lo.s64 	%rd188, %rd325, %rd532, %rd180;
	mul.wide.u32 	%rd326, %r33, 8;
	add.s64 	%rd327, %rd2, %rd326;
	ld.global.u64 	%rd189, [%rd327];
	or.b64  	%rd328, %rd531, %rd189;
	and.b64  	%rd329, %rd328, -4294967296;
	setp.ne.s64 	%p28, %rd329, 0;
	@%p28 bra 	$L__BB362_83;
	cvt.u32.u64 	%r92, %rd189;
	cvt.u32.u64 	%r93, %rd531;
	div.u32 	%r94, %r93, %r92;
	mul.lo.s32 	%r95, %r94, %r92;
	sub.s32 	%r96, %r93, %r95;
	cvt.u64.u32 	%rd548, %r94;
	cvt.u64.u32 	%rd534, %r96;
	bra.uni 	$L__BB362_84;
$L__BB362_83:
	div.s64 	%rd548, %rd531, %rd189;
	mul.lo.s64 	%rd330, %rd548, %rd189;
	sub.s64 	%rd534, %rd531, %rd330;
$L__BB362_84:
	add.s64 	%rd332, %rd1, %rd326;
	ld.global.u64 	%rd333, [%rd332];
	mad.lo.s64 	%rd557, %rd333, %rd534, %rd188;
	add.s32 	%r205, %r205, -8;
	add.s32 	%r204, %r204, 8;
	setp.ne.s32 	%p29, %r204, 0;
	@%p29 bra 	$L__BB362_60;
	add.s32 	%r207, %r205, 3;
$L__BB362_86:
	setp.eq.s32 	%p30, %r25, 0;
	@%p30 bra 	$L__BB362_115;
	and.b32  	%r41, %r23, 3;
	setp.lt.u32 	%p31, %r25, 4;
	@%p31 bra 	$L__BB362_101;
	mul.wide.u32 	%rd335, %r207, 8;
	add.s64 	%rd336, %rd2, %rd335;
	ld.global.u64 	%rd200, [%rd336];
	or.b64  	%rd337, %rd548, %rd200;
	and.b64  	%rd338, %rd337, -4294967296;
	setp.ne.s64 	%p32, %rd338, 0;
	@%p32 bra 	$L__BB362_90;
	cvt.u32.u64 	%r97, %rd200;
	cvt.u32.u64 	%r98, %rd548;
	div.u32 	%r99, %r98, %r97;
	mul.lo.s32 	%r100, %r99, %r97;
	sub.s32 	%r101, %r98, %r100;
	cvt.u64.u32 	%rd538, %r99;
	cvt.u64.u32 	%rd539, %r101;
	bra.uni 	$L__BB362_91;
$L__BB362_90:
	div.s64 	%rd538, %rd548, %rd200;
	mul.lo.s64 	%rd339, %rd538, %rd200;
	sub.s64 	%rd539, %rd548, %rd339;
$L__BB362_91:
	add.s64 	%rd341, %rd1, %rd335;
	ld.global.u64 	%rd342, [%rd341];
	mad.lo.s64 	%rd207, %rd342, %rd539, %rd557;
	add.s32 	%r42, %r207, -1;
	mul.wide.u32 	%rd343, %r42, 8;
	add.s64 	%rd344, %rd2, %rd343;
	ld.global.u64 	%rd208, [%rd344];
	or.b64  	%rd345, %rd538, %rd208;
	and.b64  	%rd346, %rd345, -4294967296;
	setp.ne.s64 	%p33, %rd346, 0;
	@%p33 bra 	$L__BB362_93;
	cvt.u32.u64 	%r102, %rd208;
	cvt.u32.u64 	%r103, %rd538;
	div.u32 	%r104, %r103, %r102;
	mul.lo.s32 	%r105, %r104, %r102;
	sub.s32 	%r106, %r103, %r105;
	cvt.u64.u32 	%rd540, %r104;
	cvt.u64.u32 	%rd541, %r106;
	bra.uni 	$L__BB362_94;
$L__BB362_93:
	div.s64 	%rd540, %rd538, %rd208;
	mul.lo.s64 	%rd347, %rd540, %rd208;
	sub.s64 	%rd541, %rd538, %rd347;
$L__BB362_94:
	add.s64 	%rd349, %rd1, %rd343;
	ld.global.u64 	%rd350, [%rd349];
	mad.lo.s64 	%rd215, %rd350, %rd541, %rd207;
	add.s32 	%r43, %r207, -2;
	mul.wide.u32 	%rd351, %r43, 8;
	add.s64 	%rd352, %rd2, %rd351;
	ld.global.u64 	%rd216, [%rd352];
	or.b64  	%rd353, %rd540, %rd216;
	and.b64  	%rd354, %rd353, -4294967296;
	setp.ne.s64 	%p34, %rd354, 0;
	@%p34 bra 	$L__BB362_96;
	cvt.u32.u64 	%r107, %rd216;
	cvt.u32.u64 	%r108, %rd540;
	div.u32 	%r109, %r108, %r107;
	mul.lo.s32 	%r110, %r109, %r107;
	sub.s32 	%r111, %r108, %r110;
	cvt.u64.u32 	%rd542, %r109;
	cvt.u64.u32 	%rd543, %r111;
	bra.uni 	$L__BB362_97;
$L__BB362_96:
	div.s64 	%rd542, %rd540, %rd216;
	mul.lo.s64 	%rd355, %rd542, %rd216;
	sub.s64 	%rd543, %rd540, %rd355;
$L__BB362_97:
	add.s64 	%rd357, %rd1, %rd351;
	ld.global.u64 	%rd358, [%rd357];
	mad.lo.s64 	%rd223, %rd358, %rd543, %rd215;
	add.s32 	%r44, %r207, -3;
	mul.wide.u32 	%rd359, %r44, 8;
	add.s64 	%rd360, %rd2, %rd359;
	ld.global.u64 	%rd224, [%rd360];
	or.b64  	%rd361, %rd542, %rd224;
	and.b64  	%rd362, %rd361, -4294967296;
	setp.ne.s64 	%p35, %rd362, 0;
	@%p35 bra 	$L__BB362_99;
	cvt.u32.u64 	%r112, %rd224;
	cvt.u32.u64 	%r113, %rd542;
	div.u32 	%r114, %r113, %r112;
	mul.lo.s32 	%r115, %r114, %r112;
	sub.s32 	%r116, %r113, %r115;
	cvt.u64.u32 	%rd548, %r114;
	cvt.u64.u32 	%rd545, %r116;
	bra.uni 	$L__BB362_100;
$L__BB362_99:
	div.s64 	%rd548, %rd542, %rd224;
	mul.lo.s64 	%rd363, %rd548, %rd224;
	sub.s64 	%rd545, %rd542, %rd363;
$L__BB362_100:
	add.s64 	%rd365, %rd1, %rd359;
	ld.global.u64 	%rd366, [%rd365];
	mad.lo.s64 	%rd557, %rd366, %rd545, %rd223;
	add.s32 	%r207, %r207, -4;
$L__BB362_101:
	setp.eq.s32 	%p36, %r41, 0;
	@%p36 bra 	$L__BB362_115;
	setp.eq.s32 	%p37, %r41, 1;
	@%p37 bra 	$L__BB362_110;
	mul.wide.u32 	%rd368, %r207, 8;
	add.s64 	%rd369, %rd2, %rd368;
	ld.global.u64 	%rd235, [%rd369];
	or.b64  	%rd370, %rd548, %rd235;
	and.b64  	%rd371, %rd370, -4294967296;
	setp.ne.s64 	%p38, %rd371, 0;
	@%p38 bra 	$L__BB362_105;
	cvt.u32.u64 	%r117, %rd235;
	cvt.u32.u64 	%r118, %rd548;
	div.u32 	%r119, %r118, %r117;
	mul.lo.s32 	%r120, %r119, %r117;
	sub.s32 	%r121, %r118, %r120;
	cvt.u64.u32 	%rd549, %r119;
	cvt.u64.u32 	%rd550, %r121;
	bra.uni 	$L__BB362_106;
$L__BB362_105:
	div.s64 	%rd549, %rd548, %rd235;
	mul.lo.s64 	%rd372, %rd549, %rd235;
	sub.s64 	%rd550, %rd548, %rd372;
$L__BB362_106:
	add.s64 	%rd374, %rd1, %rd368;
	ld.global.u64 	%rd375, [%rd374];
	mad.lo.s64 	%rd242, %rd375, %rd550, %rd557;
	add.s32 	%r47, %r207, -1;
	mul.wide.u32 	%rd376, %r47, 8;
	add.s64 	%rd377, %rd2, %rd376;
	ld.global.u64 	%rd243, [%rd377];
	or.b64  	%rd378, %rd549, %rd243;
	and.b64  	%rd379, %rd378, -4294967296;
	setp.ne.s64 	%p39, %rd379, 0;
	@%p39 bra 	$L__BB362_108;
	cvt.u32.u64 	%r122, %rd243;
	cvt.u32.u64 	%r123, %rd549;
	div.u32 	%r124, %r123, %r122;
	mul.lo.s32 	%r125, %r124, %r122;
	sub.s32 	%r126, %r123, %r125;
	cvt.u64.u32 	%rd548, %r124;
	cvt.u64.u32 	%rd552, %r126;
	bra.uni 	$L__BB362_109;
$L__BB362_108:
	div.s64 	%rd548, %rd549, %rd243;
	mul.lo.s64 	%rd380, %rd548, %rd243;
	sub.s64 	%rd552, %rd549, %rd380;
$L__BB362_109:
	add.s64 	%rd382, %rd1, %rd376;
	ld.global.u64 	%rd383, [%rd382];
	mad.lo.s64 	%rd557, %rd383, %rd552, %rd242;
	add.s32 	%r207, %r207, -2;
$L__BB362_110:
	and.b32  	%r127, %r23, 1;
	setp.eq.b32 	%p40, %r127, 1;
	not.pred 	%p41, %p40;
	@%p41 bra 	$L__BB362_115;
	mul.wide.u32 	%rd384, %r207, 8;
	add.s64 	%rd385, %rd2, %rd384;
	ld.global.u64 	%rd254, [%rd385];
	or.b64  	%rd386, %rd548, %rd254;
	and.b64  	%rd387, %rd386, -4294967296;
	setp.ne.s64 	%p42, %rd387, 0;
	@%p42 bra 	$L__BB362_113;
	cvt.u32.u64 	%r128, %rd254;
	cvt.u32.u64 	%r129, %rd548;
	rem.u32 	%r130, %r129, %r128;
	cvt.u64.u32 	%rd556, %r130;
	bra.uni 	$L__BB362_114;
$L__BB362_113:
	rem.s64 	%rd556, %rd548, %rd254;
$L__BB362_114:
	add.s64 	%rd389, %rd1, %rd384;
	ld.global.u64 	%rd390, [%rd389];
	mad.lo.s64 	%rd557, %rd390, %rd556, %rd557;
$L__BB362_115:
	shl.b64 	%rd391, %rd557, 1;
	add.s64 	%rd392, %rd3, %rd391;
	ld.global.u16 	%rs2, [%rd392];
	setp.ne.s16 	%p43, %rs2, 0;
	selp.u16 	%rs3, 1, 0, %p43;
	st.shared.u8 	[%r5], %rs3;
$L__BB362_116:
	bar.sync 	0;
	setp.lt.u32 	%p67, %r209, 66;
	@%p67 bra 	$L__BB362_122;
$L__BB362_117:
	shr.u32 	%r51, %r209, 1;
	setp.ge.u32 	%p68, %r1, %r51;
	@%p68 bra 	$L__BB362_121;
	ld.shared.u8 	%rs7, [%r5];
	setp.ne.s16 	%p70, %rs7, 0;
	mov.pred 	%p87, -1;
	@%p70 bra 	$L__BB362_120;
	add.s32 	%r199, %r5, %r51;
	ld.shared.u8 	%rs8, [%r199];
	setp.ne.s16 	%p87, %rs8, 0;
$L__BB362_120:
	selp.u16 	%rs9, 1, 0, %p87;
	st.shared.u8 	[%r5], %rs9;
$L__BB362_121:
	bar.sync 	0;
	setp.gt.u32 	%p71, %r209, 131;
	mov.u32 	%r209, %r51;
	@%p71 bra 	$L__BB362_117;
$L__BB362_122:
	setp.gt.u32 	%p72, %r1, 31;
	@%p72 bra 	$L__BB362_137;
	ld.volatile.shared.u8 	%rs10, [%r5];
	setp.ne.s16 	%p74, %rs10, 0;
	mov.pred 	%p88, -1;
	@%p74 bra 	$L__BB362_125;
	ld.volatile.shared.u8 	%rs11, [%r5+32];
	setp.ne.s16 	%p88, %rs11, 0;
$L__BB362_125:
	selp.u16 	%rs12, 1, 0, %p88;
	st.volatile.shared.u8 	[%r5], %rs12;
	ld.volatile.shared.u8 	%rs13, [%r5];
	setp.ne.s16 	%p76, %rs13, 0;
	mov.pred 	%p89, -1;
	@%p76 bra 	$L__BB362_127;
	ld.volatile.shared.u8 	%rs14, [%r5+16];
	setp.ne.s16 	%p89, %rs14, 0;
$L__BB362_127:
	selp.u16 	%rs15, 1, 0, %p89;
	st.volatile.shared.u8 	[%r5], %rs15;
	ld.volatile.shared.u8 	%rs16, [%r5];
	setp.ne.s16 	%p78, %rs16, 0;
	mov.pred 	%p90, -1;
	@%p78 bra 	$L__BB362_129;
	ld.volatile.shared.u8 	%rs17, [%r5+8];
	setp.ne.s16 	%p90, %rs17, 0;
$L__BB362_129:
	selp.u16 	%rs18, 1, 0, %p90;
	st.volatile.shared.u8 	[%r5], %rs18;
	ld.volatile.shared.u8 	%rs19, [%r5];
	setp.ne.s16 	%p80, %rs19, 0;
	mov.pred 	%p91, -1;
	@%p80 bra 	$L__BB362_131;
	ld.volatile.shared.u8 	%rs20, [%r5+4];
	setp.ne.s16 	%p91, %rs20, 0;
$L__BB362_131:
	selp.u16 	%rs21, 1, 0, %p91;
	st.volatile.shared.u8 	[%r5], %rs21;
	ld.volatile.shared.u8 	%rs22, [%r5];
	setp.ne.s16 	%p82, %rs22, 0;
	mov.pred 	%p92, -1;
	@%p82 bra 	$L__BB362_133;
	ld.volatile.shared.u8 	%rs23, [%r5+2];
	setp.ne.s16 	%p92, %rs23, 0;
$L__BB362_133:
	selp.u16 	%rs24, 1, 0, %p92;
	st.volatile.shared.u8 	[%r5], %rs24;
	ld.volatile.shared.u8 	%rs25, [%r5];
	setp.ne.s16 	%p84, %rs25, 0;
	mov.pred 	%p93, -1;
	@%p84 bra 	$L__BB362_135;
	ld.volatile.shared.u8 	%rs26, [%r5+1];
	setp.ne.s16 	%p93, %rs26, 0;
$L__BB362_135:
	selp.u16 	%rs27, 1, 0, %p93;
	st.volatile.shared.u8 	[%r5], %rs27;
	setp.ne.s32 	%p85, %r1, 0;
	@%p85 bra 	$L__BB362_137;
	ld.shared.u8 	%rs28, [anysdata_u16];
	cvt.u64.u32 	%rd470, %r2;
	cvta.to.global.u64 	%rd471, %rd260;
	add.s64 	%rd472, %rd471, %rd470;
	st.global.u8 	[%rd472], %rs28;
$L__BB362_137:
	ret;

}
	// .globl	uncontiguous_cumulate_any_u16
.visible .entry uncontiguous_cumulate_any_u16(
	.param .u64 .ptr .align 1 uncontiguous_cumulate_any_u16_param_0,
	.param .u64 .ptr .align 1 uncontiguous_cumulate_any_u16_param_1,
	.param .u64 .ptr .align 1 uncontiguous_cumulate_any_u16_param_2,
	.param .u64 .ptr .align 1 uncontiguous_cumulate_any_u16_param_3,
	.param .u64 uncontiguous_cumulate_any_u16_param_4,
	.param .u64 uncontiguous_cumulate_any_u16_param_5
)
{
	.reg .pred 	%p<93>;
	.reg .b16 	%rs<28>;
	.reg .b32 	%r<210>;
	.reg .b64 	%rd<555>;

	ld.param.u64 	%rd260, [uncontiguous_cumulate_any_u16_param_0];
	ld.param.u64 	%rd263, [uncontiguous_cumulate_any_u16_param_1];
	ld.param.u64 	%rd264, [uncontiguous_cumulate_any_u16_param_2];
	ld.param.u64 	%rd265, [uncontiguous_cumulate_any_u16_param_3];
	ld.param.u64 	%rd261, [uncontiguous_cumulate_any_u16_param_4];
	ld.param.u64 	%rd262, [uncontiguous_cumulate_any_u16_param_5];
	cvta.to.global.u64 	%rd1, %rd265;
	cvta.to.global.u64 	%rd2, %rd264;
	cvta.to.global.u64 	%rd3, %rd263;
	mov.u32 	%r1, %tid.x;
	mov.u32 	%r2, %ctaid.x;
	mov.u32 	%r209, %ntid.x;
	mul.lo.s32 	%r52, %r2, %r209;
	shl.b32 	%r53, %r52, 1;
	add.s32 	%r4, %r53, %r1;
	mov.u32 	%r54, anysdata_u16;
	add.s32 	%r5, %r54, %r1;
	mov.b16 	%rs1, 0;
	st.shared.u8 	[%r5], %rs1;
	add.s32 	%r55, %r4, %r209;
	cvt.u64.u32 	%rd508, %r55;
	setp.le.u64 	%p17, %rd262, %rd508;
	@%p17 bra 	$L__BB363_56;
	cvt.u32.u64 	%r6, %rd261;
	add.s32 	%r203, %r6, -1;
	setp.lt.s32 	%p43, %r203, 0;
	mov.b64 	%rd512, 0;
	mov.u64 	%rd513, %rd512;
	@%p43 bra 	$L__BB363_53;
	cvt.u64.u32 	%rd509, %r4;
	setp.lt.u32 	%p44, %r203, 3;
	mov.b64 	%rd513, 0;
	mov.u64 	%rd512, %rd513;
	@%p44 bra 	$L__BB363_30;
	add.s32 	%r201, %r6, -2;
	and.b32  	%r131, %r6, -4;
	neg.s32 	%r200, %r131;
	mov.b64 	%rd513, 0;
$L__BB363_4:
	.pragma "nounroll";
	add.s32 	%r12, %r201, 1;
	mul.wide.u32 	%rd396, %r12, 8;
	add.s64 	%rd397, %rd2, %rd396;
	ld.global.u64 	%rd10, [%rd397];
	or.b64  	%rd398, %rd509, %rd10;
	and.b64  	%rd399, %rd398, -4294967296;
	setp.ne.s64 	%p45, %rd399, 0;
	@%p45 bra 	$L__BB363_6;
	cvt.u32.u64 	%r132, %rd10;
	cvt.u32.u64 	%r133, %rd509;
	div.u32 	%r134, %r133, %r132;
	mul.lo.s32 	%r135, %r134, %r132;
	sub.s32 	%r136, %r133, %r135;
	cvt.u64.u32 	%rd474, %r134;
	cvt.u64.u32 	%rd475, %r136;
	bra.uni 	$L__BB363_7;
$L__BB363_6:
	div.s64 	%rd474, %rd509, %rd10;
	mul.lo.s64 	%rd400, %rd474, %rd10;
	sub.s64 	%rd475, %rd509, %rd400;
$L__BB363_7:
	mul.wide.u32 	%rd401, %r12, 8;
	add.s64 	%rd402, %rd1, %rd401;
	ld.global.u64 	%rd17, [%rd402];
	mad.lo.s64 	%rd18, %rd17, %rd475, %rd512;
	or.b64  	%rd403, %rd508, %rd10;
	and.b64  	%rd404, %rd403, -4294967296;
	setp.ne.s64 	%p46, %rd404, 0;
	@%p46 bra 	$L__BB363_9;
	cvt.u32.u64 	%r137, %rd10;
	cvt.u32.u64 	%r138, %rd508;
	div.u32 	%r139, %r138, %r137;
	mul.lo.s32 	%r140, %r139, %r137;
	sub.s32 	%r141, %r138, %r140;
	cvt.u64.u32 	%rd476, %r139;
	cvt.u64.u32 	%rd477, %r141;
	bra.uni 	$L__BB363_10;
$L__BB363_9:
	div.s64 	%rd476, %rd508, %rd10;
	mul.lo.s64 	%rd405, %rd476, %rd10;
	sub.s64 	%rd477, %rd508, %rd405;
$L__BB363_10:
	mad.lo.s64 	%rd25, %rd477, %rd17, %rd513;
	add.s32 	%r13, %r201, -2;
	mul.wide.u32 	%rd406, %r201, 8;
	add.s64 	%rd407, %rd2, %rd406;
	ld.global.u64 	%rd26, [%rd407];
	or.b64  	%rd408, %rd474, %rd26;
	and.b64  	%rd409, %rd408, -4294967296;
	setp.ne.s64 	%p47, %rd409, 0;
	@%p47 bra 	$L__BB363_12;
	cvt.u32.u64 	%r142, %rd26;
	cvt.u32.u64 	%r143, %rd474;
	div.u32 	%r144, %r143, %r142;
	mul.lo.s32 	%r145, %r144, %r142;
	sub.s32 	%r146, %r143, %r145;
	cvt.u64.u32 	%rd478, %r144;
	cvt.u64.u32 	%rd479, %r146;
	bra.uni 	$L__BB363_13;
$L__BB363_12:
	div.s64 	%rd478, %rd474, %rd26;
	mul.lo.s64 	%rd410, %rd478, %rd26;
	sub.s64 	%rd479, %rd474, %rd410;
$L__BB363_13:
	mul.wide.u32 	%rd411, %r201, 8;
	add.s64 	%rd412, %rd1, %rd411;
	ld.global.u64 	%rd33, [%rd412];
	mad.lo.s64 	%rd34, %rd33, %rd479, %rd18;
	or.b64  	%rd413, %rd476, %rd26;
	and.b64  	%rd414, %rd413, -4294967296;
	setp.ne.s64 	%p48, %rd414, 0;
	@%p48 bra 	$L__BB363_15;
	cvt.u32.u64 	%r147, %rd26;
	cvt.u32.u64 	%r148, %rd476;
	div.u32 	%r149, %r148, %r147;
	mul.lo.s32 	%r150, %r149, %r147;
	sub.s32 	%r151, %r148, %r150;
	cvt.u64.u32 	%rd480, %r149;
	cvt.u64.u32 	%rd481, %r151;
	bra.uni 	$L__BB363_16;
$L__BB363_15:
	div.s64 	%rd480, %rd476, %rd26;
	mul.lo.s64 	%rd415, %rd480, %rd26;
	sub.s64 	%rd481, %rd476, %rd415;
$L__BB363_16:
	mad.lo.s64 	%rd41, %rd481, %rd33, %rd25;
	add.s32 	%r14, %r201, -1;
	mul.wide.u32 	%rd416, %r14, 8;
	add.s64 	%rd417, %rd2, %rd416;
	ld.global.u64 	%rd42, [%rd417];
	or.b64  	%rd418, %rd478, %rd42;
	and.b64  	%rd419, %rd418, -4294967296;
	setp.ne.s64 	%p49, %rd419, 0;
	@%p49 bra 	$L__BB363_18;
	cvt.u32.u64 	%r152, %rd42;
	cvt.u32.u64 	%r153, %rd478;
	div.u32 	%r154, %r153, %r152;
	mul.lo.s32 	%r155, %r154, %r152;
	sub.s32 	%r156, %r153, %r155;
	cvt.u64.u32 	%rd482, %r154;
	cvt.u64.u32 	%rd483, %r156;
	bra.uni 	$L__BB363_19;
$L__BB363_18:
	div.s64 	%rd482, %rd478, %rd42;
	mul.lo.s64 	%rd420, %rd482, %rd42;
	sub.s64 	%rd483, %rd478, %rd420;
$L__BB363_19:
	mul.wide.u32 	%rd421, %r14, 8;
	add.s64 	%rd422, %rd1, %rd421;
	ld.global.u64 	%rd49, [%rd422];
	mad.lo.s64 	%rd50, %rd49, %rd483, %rd34;
	or.b64  	%rd423, %rd480, %rd42;
	and.b64  	%rd424, %rd423, -4294967296;
	setp.ne.s64 	%p50, %rd424, 0;
	@%p50 bra 	$L__BB363_21;
	cvt.u32.u64 	%r157, %rd42;
	cvt.u32.u64 	%r158, %rd480;
	div.u32 	%r159, %r158, %r157;
	mul.lo.s32 	%r160, %r159, %r157;
	sub.s32 	%r161, %r158, %r160;
	cvt.u64.u32 	%rd484, %r159;
	cvt.u64.u32 	%rd485, %r161;
	bra.uni 	$L__BB363_22;
$L__BB363_21:
	div.s64 	%rd484, %rd480, %rd42;
	mul.lo.s64 	%rd425, %rd484, %rd42;
	sub.s64 	%rd485, %rd480, %rd425;
$L__BB363_22:
	mad.lo.s64 	%rd57, %rd485, %rd49, %rd41;
	mul.wide.u32 	%rd426, %r13, 8;
	add.s64 	%rd427, %rd2, %rd426;
	ld.global.u64 	%rd58, [%rd427];
	or.b64  	%rd428, %rd482, %rd58;
	and.b64  	%rd429, %rd428, -4294967296;
	setp.ne.s64 	%p51, %rd429, 0;
	@%p51 bra 	$L__BB363_24;
	cvt.u32.u64 	%r162, %rd58;
	cvt.u32.u64 	%r163, %rd482;
	div.u32 	%r164, %r163, %r162;
	mul.lo.s32 	%r165, %r164, %r162;
	sub.s32 	%r166, %r163, %r165;
	cvt.u64.u32 	%rd509, %r164;
	cvt.u64.u32 	%rd487, %r166;
	bra.uni 	$L__BB363_25;
$L__BB363_24:
	div.s64 	%rd509, %rd482, %rd58;
	mul.lo.s64 	%rd430, %rd509, %rd58;
	sub.s64 	%rd487, %rd482, %rd430;
$L__BB363_25:
	mul.wide.u32 	%rd431, %r13, 8;
	add.s64 	%rd432, %rd1, %rd431;
	ld.global.u64 	%rd65, [%rd432];
	mad.lo.s64 	%rd512, %rd65, %rd487, %rd50;
	or.b64  	%rd433, %rd484, %rd58;
	and.b64  	%rd434, %rd433, -4294967296;
	setp.ne.s64 	%p52, %rd434, 0;
	@%p52 bra 	$L__BB363_27;
	cvt.u32.u64 	%r167, %rd58;
	cvt.u32.u64 	%r168, %rd484;
	div.u32 	%r169, %r168, %r167;
	mul.lo.s32 	%r170, %r169, %r167;
	sub.s32 	%r171, %r168, %r170;
	cvt.u64.u32 	%rd508, %r169;
	cvt.u64.u32 	%rd489, %r171;
	bra.uni 	$L__BB363_28;
$L__BB363_27:
	div.s64 	%rd508, %rd484, %rd58;
	mul.lo.s64 	%rd435, %rd508, %rd58;
	sub.s64 	%rd489, %rd484, %rd435;
$L__BB363_28:
	mad.lo.s64 	%rd513, %rd489, %rd65, %rd57;
	add.s32 	%r201, %r201, -4;
	add.s32 	%r200, %r200, 4;
	setp.ne.s32 	%p53, %r200, 0;
	@%p53 bra 	$L__BB363_4;
	add.s32 	%r203, %r201, 1;
$L__BB363_30:
	and.b32  	%r19, %r6, 3;
	setp.eq.s32 	%p54, %r19, 0;
	@%p54 bra 	$L__BB363_53;
	setp.eq.s32 	%p55, %r19, 1;
	@%p55 bra 	$L__BB363_45;
	mul.wide.u32 	%rd437, %r203, 8;
	add.s64 	%rd438, %rd2, %rd437;
	ld.global.u64 	%rd80, [%rd438];
	or.b64  	%rd439, %rd509, %rd80;
	and.b64  	%rd440, %rd439, -4294967296;
	setp.ne.s64 	%p56, %rd440, 0;
	@%p56 bra 	$L__BB363_34;
	cvt.u32.u64 	%r172, %rd80;
	cvt.u32.u64 	%r173, %rd509;
	div.u32 	%r174, %r173, %r172;
	mul.lo.s32 	%r175, %r174, %r172;
	sub.s32 	%r176, %r173, %r175;
	cvt.u64.u32 	%rd496, %r174;
	cvt.u64.u32 	%rd497, %r176;
	bra.uni 	$L__BB363_35;
$L__BB363_34:
	div.s64 	%rd496, %rd509, %rd80;
	mul.lo.s64 	%rd441, %rd496, %rd80;
	sub.s64 	%rd497, %rd509, %rd441;
$L__BB363_35:
	add.s64 	%rd443, %rd1, %rd437;
	ld.global.u64 	%rd87, [%rd443];
	mad.lo.s64 	%rd88, %rd87, %rd497, %rd512;
	or.b64  	%rd444, %rd508, %rd80;
	and.b64  	%rd445, %rd444, -4294967296;
	setp.ne.s64 	%p57, %rd445, 0;
	@%p57 bra 	$L__BB363_37;
	cvt.u32.u64 	%r177, %rd80;
	cvt.u32.u64 	%r178, %rd508;
	div.u32 	%r179, %r178, %r177;
	mul.lo.s32 	%r180, %r179, %r177;
	sub.s32 	%r181, %r178, %r180;
	cvt.u64.u32 	%rd498, %r179;
	cvt.u64.u32 	%rd499, %r181;
	bra.uni 	$L__BB363_38;
$L__BB363_37:
	div.s64 	%rd498, %rd508, %rd80;
	mul.lo.s64 	%rd446, %rd498, %rd80;
	sub.s64 	%rd499, %rd508, %rd446;
$L__BB363_38:
	mad.lo.s64 	%rd95, %rd499, %rd87, %rd513;
	add.s32 	%r20, %r203, -1;
	mul.wide.u32 	%rd447, %r20, 8;
	add.s64 	%rd448, %rd2, %rd447;
	ld.global.u64 	%rd96, [%rd448];
	or.b64  	%rd449, %rd496, %rd96;
	and.b64  	%rd450, %rd449, -4294967296;
	setp.ne.s64 	%p58, %rd450, 0;
	@%p58 bra 	$L__BB363_40;
	cvt.u32.u64 	%r182, %rd96;
	cvt.u32.u64 	%r183, %rd496;
	div.u32 	%r184, %r183, %r182;
	mul.lo.s32 	%r185, %r184, %r182;
	sub.s32 	%r186, %r183, %r185;
	cvt.u64.u32 	%rd509, %r184;
	cvt.u64.u32 	%rd501, %r186;
	bra.uni 	$L__BB363_41;
$L__BB363_40:
	div.s64 	%rd509, %rd496, %rd96;
	mul.lo.s64 	%rd451, %rd509, %rd96;
	sub.s64 	%rd501, %rd496, %rd451;
$L__BB363_41:
	add.s64 	%rd453, %rd1, %rd447;
	ld.global.u64 	%rd103, [%rd453];
	mad.lo.s64 	%rd512, %rd103, %rd501, %rd88;
	or.b64  	%rd454, %rd498, %rd96;
	and.b64  	%rd455, %rd454, -4294967296;
	setp.ne.s64 	%p59, %rd455, 0;
	@%p59 bra 	$L__BB363_43;
	cvt.u32.u64 	%r187, %rd96;
	cvt.u32.u64 	%r188, %rd498;
	div.u32 	%r189, %r188, %r187;
	mul.lo.s32 	%r190, %r189, %r187;
	sub.s32 	%r191, %r188, %r190;
	cvt.u64.u32 	%rd508, %r189;
	cvt.u64.u32 	%rd503, %r191;
	bra.uni 	$L__BB363_44;
$L__BB363_43:
	div.s64 	%rd508, %rd498, %rd96;
	mul.lo.s64 	%rd456, %rd508, %rd96;
	sub.s64 	%rd503, %rd498, %rd456;
$L__BB363_44:
	mad.lo.s64 	%rd513, %rd503, %rd103, %rd95;
	add.s32 	%r203, %r203, -2;
$L__BB363_45:
	and.b32  	%r192, %r6, 1;
	setp.eq.b32 	%p60, %r192, 1;
	not.pred 	%p61, %p60;
	@%p61 bra 	$L__BB363_53;
	mul.wide.u32 	%rd457, %r203, 8;
	add.s64 	%rd458, %rd2, %rd457;
	ld.global.u64 	%rd118, [%rd458];
	or.b64  	%rd459, %rd509, %rd118;
	and.b64  	%rd460, %rd459, -4294967296;
	setp.ne.s64 	%p62, %rd460, 0;
	@%p62 bra 	$L__BB363_48;
	cvt.u32.u64 	%r193, %rd118;
	cvt.u32.u64 	%r194, %rd509;
	rem.u32 	%r195, %r194, %r193;
	cvt.u64.u32 	%rd510, %r195;
	bra.uni 	$L__BB363_49;
$L__BB363_48:
	rem.s64 	%rd510, %rd509, %rd118;
$L__BB363_49:
	add.s64 	%rd462, %rd1, %rd457;
	ld.global.u64 	%rd122, [%rd462];
	mad.lo.s64 	%rd512, %rd122, %rd510, %rd512;
	or.b64  	%rd463, %rd508, %rd118;
	and.b64  	%rd464, %rd463, -4294967296;
	setp.ne.s64 	%p63, %rd464, 0;
	@%p63 bra 	$L__BB363_51;
	cvt.u32.u64 	%r196, %rd118;
	cvt.u32.u64 	%r197, %rd508;
	rem.u32 	%r198, %r197, %r196;
	cvt.u64.u32 	%rd511, %r198;
	bra.uni 	$L__BB363_52;
$L__BB363_51:
	rem.s64 	%rd511, %rd508, %rd118;
$L__BB363_52:
	mad.lo.s64 	%rd513, %rd511, %rd122, %rd513;
$L__BB363_53:
	add.s64 	%rd465, %rd3, %rd512;
	ld.global.u8 	%rs3, [%rd465];
	setp.ne.s16 	%p65, %rs3, 0;
	mov.pred 	%p85, -1;
	@%p65 bra 	$L__BB363_55;
	add.s64 	%rd466, %rd3, %rd513;
	ld.global.u8 	%rs4, [%rd466];
	setp.ne.s16 	%p85, %rs4, 0;
$L__BB363_55:
	selp.u16 	%rs5, 1, 0, %p85;
	st.shared.u8 	[%r5], %rs5;
	bra.uni 	$L__BB363_116;
$L__BB363_56:
	cvt.u64.u32 	%rd545, %r4;
	setp.le.u64 	%p18, %rd262, %rd545;
	@%p18 bra 	$L__BB363_116;
	cvt.u32.u64 	%r23, %rd261;
	add.s32 	%r207, %r23, -1;
	setp.lt.s32 	%p19, %r207, 0;
	mov.b64 	%rd554, 0;
	@%p19 bra 	$L__BB363_115;
	and.b32  	%r25, %r23, 7;
	setp.lt.u32 	%p20, %r207, 7;
	mov.b64 	%rd554, 0;
	@%p20 bra 	$L__BB363_86;
	add.s32 	%r205, %r23, -4;
	and.b32  	%r56, %r23, -8;
	neg.s32 	%r204, %r56;
	mov.b64 	%rd554, 0;
$L__BB363_60:
	.pragma "nounroll";
	add.s32 	%r30, %r205, 3;
	mul.wide.u32 	%rd270, %r30, 8;
	add.s64 	%rd271, %rd2, %rd270;
	ld.global.u64 	%rd133, [%rd271];
	or.b64  	%rd272, %rd545, %rd133;
	and.b64  	%rd273, %rd272, -4294967296;
	setp.ne.s64 	%p21, %rd273, 0;
	@%p21 bra 	$L__BB363_62;
	cvt.u32.u64 	%r57, %rd133;
	cvt.u32.u64 	%r58, %rd545;
	div.u32 	%r59, %r58, %r57;
	mul.lo.s32 	%r60, %r59, %r57;
	sub.s32 	%r61, %r58, %r60;
	cvt.u64.u32 	%rd516, %r59;
	cvt.u64.u32 	%rd517, %r61;
	bra.uni 	$L__BB363_63;
$L__BB363_62:
	div.s64 	%rd516, %rd545, %rd133;
	mul.lo.s64 	%rd274, %rd516, %rd133;
	sub.s64 	%rd517, %rd545, %rd274;
$L__BB363_63:
	add.s64 	%rd276, %rd1, %rd270;
	ld.global.u64 	%rd277, [%rd276];
	mad.lo.s64 	%rd140, %rd277, %rd517, %rd554;
	add.s32 	%r31, %r205, 2;
	mul.wide.u32 	%rd278, %r31, 8;
	add.s64 	%rd279, %rd2, %rd278;
	ld.global.u64 	%rd141, [%rd279];
	or.b64  	%rd280, %rd516, %rd141;
	and.b64  	%rd281, %rd280, -4294967296;
	setp.ne.s64 	%p22, %rd281, 0;
	@%p22 bra 	$L__BB363_65;
	cvt.u32.u64 	%r62, %rd141;
	cvt.u32.u64 	%r63, %rd516;
	div.u32 	%r64, %r63, %r62;
	mul.lo.s32 	%r65, %r64, %r62;
	sub.s32 	%r66, %r63, %r65;
	cvt.u64.u32 	%rd518, %r64;
	cvt.u64.u32 	%rd519, %r66;
	bra.uni 	$L__BB363_66;
$L__BB363_65:
	div.s64 	%rd518, %rd516, %rd141;
	mul.lo.s64 	%rd282, %rd518, %rd141;
	sub.s64 	%rd519, %rd516, %rd282;
$L__BB363_66:
	add.s64 	%rd284, %rd1, %rd278;
	ld.global.u64 	%rd285, [%rd284];
	mad.lo.s64 	%rd148, %rd285, %rd519, %rd140;
	add.s32 	%r32, %r205, 1;
	mul.wide.u32 	%rd286, %r32, 8;
	add.s64 	%rd287, %rd2, %rd286;
	ld.global.u64 	%rd149, [%rd287];
	or.b64  	%rd288, %rd518, %rd149;
	and.b64  	%rd289, %rd288, -4294967296;
	setp.ne.s64 	%p23, %rd289, 0;
	@%p23 bra 	$L__BB363_68;
	cvt.u32.u64 	%r67, %rd149;
	cvt.u32.u64 	%r68, %rd518;
	div.u32 	%r69, %r68, %r67;
	mul.lo.s32 	%r70, %r69, %r67;
	sub.s32 	%r71, %r68, %r70;
	cvt.u64.u32 	%rd520, %r69;
	cvt.u64.u32 	%rd521, %r71;
	bra.uni 	$L__BB363_69;
$L__BB363_68:
	div.s64 	%rd520, %rd518, %rd149;
	mul.lo.s64 	%rd290, %rd520, %rd149;
	sub.s64 	%rd521, %rd518, %rd290;
$L__BB363_69:
	add.s64 	%rd292, %rd1, %rd286;
	ld.global.u64 	%rd293, [%rd292];
	mad.lo.s64 	%rd156, %rd293, %rd521, %rd148;
	add.s32 	%r33, %r205, -4;
	mul.wide.u32 	%rd294, %r205, 8;
	add.s64 	%rd295, %rd2, %rd294;
	ld.global.u64 	%rd157, [%rd295];
	or.b64  	%rd296, %rd520, %rd157;
	and.b64  	%rd297, %rd296, -4294967296;
	setp.ne.s64 	%p24, %rd297, 0;
	@%p24 bra 	$L__BB363_71;
	cvt.u32.u64 	%r72, %rd157;
	cvt.u32.u64 	%r73, %rd520;
	div.u32 	%r74, %r73, %r72;
	mul.lo.s32 	%r75, %r74, %r72;
	sub.s32 	%r76, %r73, %r75;
	cvt.u64.u32 	%rd522, %r74;
	cvt.u64.u32 	%rd523, %r76;
	bra.uni 	$L__BB363_72;
$L__BB363_71:
	div.s64 	%rd522, %rd520, %rd157;
	mul.lo.s64 	%rd298, %rd522, %rd157;
	sub.s64 	%rd523, %rd520, %rd298;
$L__BB363_72:
	add.s64 	%rd300, %rd1, %rd294;
	ld.global.u64 	%rd301, [%rd300];
	mad.lo.s64 	%rd164, %rd301, %rd523, %rd156;
	add.s32 	%r34, %r205, -1;
	mul.wide.u32 	%rd302, %r34, 8;
	add.s64 	%rd303, %rd2, %rd302;
	ld.global.u64 	%rd165, [%rd303];
	or.b64  	%rd304, %rd522, %rd165;
	and.b64  	%rd305, %rd304, -4294967296;
	setp.ne.s64 	%p25, %rd305, 0;
	@%p25 bra 	$L__BB363_74;
	cvt.u32.u64 	%r77, %rd165;
	cvt.u32.u64 	%r78, %rd522;
	div.u32 	%r79, %r78, %r77;
	mul.lo.s32 	%r80, %r79, %r77;
	sub.s32 	%r81, %r78, %r80;
	cvt.u64.u32 	%rd524, %r79;
	cvt.u64.u32 	%rd525, %r81;
	bra.uni 	$L__BB363_75;
$L__BB363_74:
	div.s64 	%rd524, %rd522, %rd165;
	mul.lo.s64 	%rd306, %rd524, %rd165;
	sub.s64 	%rd525, %rd522, %rd306;
$L__BB363_75:
	add.s64 	%rd308, %rd1, %rd302;
	ld.global.u64 	%rd309, [%rd308];
	mad.lo.s64 	%rd172, %rd309, %rd525, %rd164;
	add.s32 	%r35, %r205, -2;
	mul.wide.u32 	%rd310, %r35, 8;
	add.s64 	%rd311, %rd2, %rd310;
	ld.global.u64 	%rd173, [%rd311];
	or.b64  	%rd312, %rd524, %rd173;
	and.b64  	%rd313, %rd312, -4294967296;
	setp.ne.s64 	%p26, %rd313, 0;
	@%p26 bra 	$L__BB363_77;
	cvt.u32.u64 	%r82, %rd173;
	cvt.u32.u64 	%r83, %rd524;
	div.u32 	%r84, %r83, %r82;
	mul.lo.s32 	%r85, %r84, %r82;
	sub.s32 	%r86, %r83, %r85;
	cvt.u64.u32 	%rd526, %r84;
	cvt.u64.u32 	%rd527, %r86;
	bra.uni 	$L__BB363_78;
$L__BB363_77:
	div.s64 	%rd526, %rd524, %rd173;
	mul.lo.s64 	%rd314, %rd526, %rd173;
	sub.s64 	%rd527, %rd524, %rd314;
$L__BB363_78:
	add.s64 	%rd316, %rd1, %rd310;
	ld.global.u64 	%rd317, [%rd316];
	mad.lo.s64 	%rd180, %rd317, %rd527, %rd172;
	add.s32 	%r36, %r205, -3;
	mul.wide.u32 	%rd318, %r36, 8;
	add.s64 	%rd319, %rd2, %rd318;
	ld.global.u64 	%rd181, [%rd319];
	or.b64  	%rd320, %rd526, %rd181;
	and.b64  	%rd321, %rd320, -4294967296;
	setp.ne.s64 	%p27, %rd321, 0;
	@%p27 bra 	$L__BB363_80;
	cvt.u32.u64 	%r87, %rd181;
	cvt.u32.u64 	%r88, %rd526;
	div.u32 	%r89, %r88, %r87;
	mul.lo.s32 	%r90, %r89, %r87;
	sub.s32 	%r91, %r88, %r90;
	cvt.u64.u32 	%rd528, %r89;
	cvt.u64.u32 	%rd529, %r91;
	bra.uni 	$L__BB363_81;
$L__BB363_80:
	div.s64 	%rd528, %rd526, %rd181;
	mul.lo.s64 	%rd322, %rd528, %rd181;
	sub.s64 	%rd529, %rd526, %rd322;
$L__BB363_81:
	add.s64 	%rd324, %rd1, %rd318;
	ld.global.u64 	%rd325, [%rd324];
	mad.lo.s64 	%rd188, %rd325, %rd529, %rd180;
	mul.wide.u32 	%rd326, %r33, 8;
	add.s64 	%rd327, %rd2, %rd326;
	ld.global.u64 	%rd189, [%rd327];
	or.b64  	%rd328, %rd528, %rd189;
	and.b64  	%rd329, %rd328, -4294967296;
	setp.ne.s64 	%p28, %rd329, 0;
	@%p28 bra 	$L__BB363_83;
	cvt.u32.u64 	%r92, %rd189;
	cvt.u32.u64 	%r93, %rd528;
	div.u32 	%r94, %r93, %r92;
	mul.lo.s32 	%r95, %r94, %r92;
	sub.s32 	%r96, %r93, %r95;
	cvt.u64.u32 	%rd545, %r94;
	cvt.u64.u32 	%rd531, %r96;
	bra.uni 	$L__BB363_84;
$L__BB363_83:
	div.s64 	%rd545, %rd528, %rd189;
	mul.lo.s64 	%rd330, %rd545, %rd189;
	sub.s64 	%rd531, %rd528, %rd330;
$L__BB363_84:
	add.s64 	%rd332, %rd1, %rd326;
	ld.global.u64 	%rd333, [%rd332];
	mad.lo.s64 	%rd554, %rd333, %rd531, %rd188;
	add.s32 	%r205, %r205, -8;
	add.s32 	%r204, %r204, 8;
	setp.ne.s32 	%p29, %r204, 0;
	@%p29 bra 	$L__BB363_60;
	add.s32 	%r207, %r205, 3;
$L__BB363_86:
	setp.eq.s32 	%p30, %r25, 0;
	@%p30 bra 	$L__BB363_115;
	and.b32  	%r41, %r23, 3;
	setp.lt.u32 	%p31, %r25, 4;
	@%p31 bra 	$L__BB363_101;
	mul.wide.u32 	%rd335, %r207, 8;
	add.s64 	%rd336, %rd2, %rd335;
	ld.global.u64 	%rd200, [%rd336];
	or.b64  	%rd337, %rd545, %rd200;
	and.b64  	%rd338, %rd337, -4294967296;
	setp.ne.s64 	%p32, %rd338, 0;
	@%p32 bra 	$L__BB363_90;
	cvt.u32.u64 	%r97, %rd200;
	cvt.u32.u64 	%r98, %rd545;
	div.u32 	%r99, %r98, %r97;
	mul.lo.s32 	%r100, %r99, %r97;
	sub.s32 	%r101, %r98, %r100;
	cvt.u64.u32 	%rd535, %r99;
	cvt.u64.u32 	%rd536, %r101;
	bra.uni 	$L__BB363_91;
$L__BB363_90:
	div.s64 	%rd535, %rd545, %rd200;
	mul.lo.s64 	%rd339, %rd535, %rd200;
	sub.s64 	%rd536, %rd545, %rd339;
$L__BB363_91:
	add.s64 	%rd341, %rd1, %rd335;
	ld.global.u64 	%rd342, [%rd341];
	mad.lo.s64 	%rd207, %rd342, %rd536, %rd554;
	add.s32 	%r42, %r207, -1;
	mul.wide.u32 	%rd343, %r42, 8;
	add.s64 	%rd344, %rd2, %rd343;
	ld.global.u64 	%rd208, [%rd344];
	or.b64  	%rd345, %rd535, %rd208;
	and.b64  	%rd346, %rd345, -4294967296;
	setp.ne.s64 	%p33, %rd346, 0;
	@%p33 bra 	$L__BB363_93;
	cvt.u32.u64 	%r102, %rd208;
	cvt.u32.u64 	%r103, %rd535;
	div.u32 	%r104, %r103, %r102;
	mul.lo.s32 	%r105, %r104, %r102;
	sub.s32 	%r106, %r103, %r105;
	cvt.u64.u32 	%rd537, %r104;
	cvt.u64.u32 	%rd538, %r106;
	bra.uni 	$L__BB363_94;
$L__BB363_93:
	div.s64 	%rd537, %rd535, %rd208;
	mul.lo.s64 	%rd347, %rd537, %rd208;
	sub.s64 	%rd538, %rd535, %rd347;
$L__BB363_94:
	add.s64 	%rd349, %rd1, %rd343;
	ld.global.u64 	%rd350, [%rd349];
	mad.lo.s64 	%rd215, %rd350, %rd538, %rd207;
	add.s32 	%r43, %r207, -2;
	mul.wide.u32 	%rd351, %r43, 8;
	add.s64 	%rd352, %rd2, %rd351;
	ld.global.u64 	%rd216, [%rd352];
	or.b64  	%rd353, %rd537, %rd216;
	and.b64  	%rd354, %rd353, -4294967296;
	setp.ne.s64 	%p34, %rd354, 0;
	@%p34 bra 	$L__BB363_96;
	cvt.u32.u64 	%r107, %rd216;
	cvt.u32.u64 	%r108, %rd537;
	div.u32 	%r109, %r108, %r107;
	mul.lo.s32 	%r110, %r109, %r107;
	sub.s32 	%r111, %r108, %r110;
	cvt.u64.u32 	%rd539, %r109;
	cvt.u64.u32 	%rd540, %r111;
	bra.uni 	$L__BB363_97;
$L__BB363_96:
	div.s64 	%rd539, %rd537, %rd216;
	mul.lo.s64 	%rd355, %rd539, %rd216;
	sub.s64 	%rd540, %rd537, %rd355;
$L__BB363_97:
	add.s64 	%rd357, %rd1, %rd351;
	ld.global.u64 	%rd358, [%rd357];
	mad.lo.s64 	%rd223, %rd358, %rd540, %rd215;
	add.s32 	%r44, %r207, -3;
	mul.wide.u32 	%rd359, %r44, 8;
	add.s64 	%rd360, %rd2, %rd359;
	ld.global.u64 	%rd224, [%rd360];
	or.b64  	%rd361, %rd539, %rd224;
	and.b64  	%rd362, %rd361, -4294967296;
	setp.ne.s64 	%p35, %rd362, 0;
	@%p35 bra 	$L__BB363_99;
	cvt.u32.u64 	%r112, %rd224;
	cvt.u32.u64 	%r113, %rd539;
	div.u32 	%r114, %r113, %r112;
	mul.lo.s32 	%r115, %r114, %r112;
	sub.s32 	%r116, %r113, %r115;
	cvt.u64.u32 	%rd545, %r114;
	cvt.u64.u32 	%rd542, %r116;
	bra.uni 	$L__BB363_100;
$L__BB363_99:
	div.s64 	%rd545, %rd539, %rd224;
	mul.lo.s64 	%rd363, %rd545, %rd224;
	sub.s64 	%rd542, %rd539, %rd363;
$L__BB363_100:
	add.s64 	%rd365, %rd1, %rd359;
	ld.global.u64 	%rd366, [%rd365];
	mad.lo.s64 	%rd554, %rd366, %rd542, %rd223;
	add.s32 	%r207, %r207, -4;
$L__BB363_101:
	setp.eq.s32 	%p36, %r41, 0;
	@%p36 bra 	$L__BB363_115;
	setp.eq.s32 	%p37, %r41, 1;
	@%p37 bra 	$L__BB363_110;
	mul.wide.u32 	%rd368, %r207, 8;
	add.s64 	%rd369, %rd2, %rd368;
	ld.global.u64 	%rd235, [%rd369];
	or.b64  	%rd370, %rd545, %rd235;
	and.b64  	%rd371, %rd370, -4294967296;
	setp.ne.s64 	%p38, %rd371, 0;
	@%p38 bra 	$L__BB363_105;
	cvt.u32.u64 	%r117, %rd235;
	cvt.u32.u64 	%r118, %rd545;
	div.u32 	%r119, %r118, %r117;
	mul.lo.s32 	%r120, %r119, %r117;
	sub.s32 	%r121, %r118, %r120;
	cvt.u64.u32 	%rd546, %r119;
	cvt.u64.u32 	%rd547, %r121;
	bra.uni 	$L__BB363_106;
$L__BB363_105:
	div.s64 	%rd546, %rd545, %rd235;
	mul.lo.s64 	%rd372, %rd546, %rd235;
	sub.s64 	%rd547, %rd545, %rd372;
$L__BB363_106:
	add.s64 	%rd374, %rd1, %rd368;
	ld.global.u64 	%rd375, [%rd374];
	mad.lo.s64 	%rd242, %rd375, %rd547, %rd554;
	add.s32 	%r47, %r207, -1;
	mul.wide.u32 	%rd376, %r47, 8;
	add.s64 	%rd377, %rd2, %rd376;
	ld.global.u64 	%rd243, [%rd377];
	or.b64  	%rd378, %rd546, %rd243;
	and.b64  	%rd379, %rd378, -4294967296;
	setp.ne.s64 	%p39, %rd379, 0;
	@%p39 bra 	$L__BB363_108;
	cvt.u32.u64 	%r122, %rd243;
	cvt.u32.u64 	%r123, %rd546;
	div.u32 	%r124, %r123, %r122;
	mul.lo.s32 	%r125, %r124, %r122;
	sub.s32 	%r126, %r123, %r125;
	cvt.u64.u32 	%rd545, %r124;
	cvt.u64.u32 	%rd549, %r126;
	bra.uni 	$L__BB363_109;
$L__BB363_108:
	div.s64 	%rd545, %rd546, %rd243;
	mul.lo.s64 	%rd380, %rd545, %rd243;
	sub.s64 	%rd549, %rd546, %rd380;
$L__BB363_109:
	add.s64 	%rd382, %rd1, %rd376;
	ld.global.u64 	%rd383, [%rd382];
	mad.lo.s64 	%rd554, %rd383, %rd549, %rd242;
	add.s32 	%r207, %r207, -2;
$L__BB363_110:
	and.b32  	%r127, %r23, 1;
	setp.eq.b32 	%p40, %r127, 1;
	not.pred 	%p41, %p40;
	@%p41 bra 	$L__BB363_115;
	mul.wide.u32 	%rd384, %r207, 8;
	add.s64 	%rd385, %rd2, %rd384;
	ld.global.u64 	%rd254, [%rd385];
	or.b64  	%rd386, %rd545, %rd254;
	and.b64  	%rd387, %rd386, -4294967296;
	setp.ne.s64 	%p42, %rd387, 0;
	@%p42 bra 	$L__BB363_113;
	cvt.u32.u64 	%r128, %rd254;
	cvt.u32.u64 	%r129, %rd545;
	rem.u32 	%r130, %r129, %r128;
	cvt.u64.u32 	%rd553, %r130;
	bra.uni 	$L__BB363_114;
$L__BB363_113:
	rem.s64 	%rd553, %rd545, %rd254;
$L__BB363_114:
	add.s64 	%rd389, %rd1, %rd384;
	ld.global.u64 	%rd390, [%rd389];
	mad.lo.s64 	%rd554, %rd390, %rd553, %rd554;
$L__BB363_115:
	add.s64 	%rd391, %rd3, %rd554;
	ld.global.u8 	%rs2, [%rd391];
	st.shared.u8 	[%r5], %rs2;
$L__BB363_116:
	bar.sync 	0;
	setp.lt.u32 	%p66, %r209, 66;
	@%p66 bra 	$L__BB363_122;
$L__BB363_117:
	shr.u32 	%r51, %r209, 1;
	setp.ge.u32 	%p67, %r1, %r51;
	@%p67 bra 	$L__BB363_121;
	ld.shared.u8 	%rs6, [%r5];
	setp.ne.s16 	%p69, %rs6, 0;
	mov.pred 	%p86, -1;
	@%p69 bra 	$L__BB363_120;
	add.s32 	%r199, %r5, %r51;
	ld.shared.u8 	%rs7, [%r199];
	setp.ne.s16 	%p86, %rs7, 0;
$L__BB363_120:
	selp.u16 	%rs8, 1, 0, %p86;
	st.shared.u8 	[%r5], %rs8;
$L__BB363_121:
	bar.sync 	0;
	setp.gt.u32 	%p70, %r209, 131;
	mov.u32 	%r209, %r51;
	@%p70 bra 	$L__BB363_117;
$L__BB363_122:
	setp.gt.u32 	%p71, %r1, 31;
	@%p71 bra 	$L__BB363_137;
	ld.volatile.shared.u8 	%rs9, [%r5];
	setp.ne.s16 	%p73, %rs9, 0;
	mov.pred 	%p87, -1;
	@%p73 bra 	$L__BB363_125;
	ld.volatile.shared.u8 	%rs10, [%r5+32];
	setp.ne.s16 	%p87, %rs10, 0;
$L__BB363_125:
	selp.u16 	%rs11, 1, 0, %p87;
	st.volatile.shared.u8 	[%r5], %rs11;
	ld.volatile.shared.u8 	%rs12, [%r5];
	setp.ne.s16 	%p75, %rs12, 0;
	mov.pred 	%p88, -1;
	@%p75 bra 	$L__BB363_127;
	ld.volatile.shared.u8 	%rs13, [%r5+16];
	setp.ne.s16 	%p88, %rs13, 0;
$L__BB363_127:
	selp.u16 	%rs14, 1, 0, %p88;
	st.volatile.shared.u8 	[%r5], %rs14;
	ld.volatile.shared.u8 	%rs15, [%r5];
	setp.ne.s16 	%p77, %rs15, 0;
	mov.pred 	%p89, -1;
	@%p77 bra 	$L__BB363_129;
	ld.volatile.shared.u8 	%rs16, [%r5+8];
	setp.ne.s16 	%p89, %rs16, 0;
$L__BB363_129:
	selp.u16 	%rs17, 1, 0, %p89;
	st.volatile.shared.u8 	[%r5], %rs17;
	ld.volatile.shared.u8 	%rs18, [%r5];
	setp.ne.s16 	%p79, %rs18, 0;
	mov.pred 	%p90, -1;
	@%p79 bra 	$L__BB363_131;
	ld.volatile.shared.u8 	%rs19, [%r5+4];
	setp.ne.s16 	%p90, %rs19, 0;
$L__BB363_131:
	selp.u16 	%rs20, 1, 0, %p90;
	st.volatile.shared.u8 	[%r5], %rs20;
	ld.volatile.shared.u8 	%rs21, [%r5];
	setp.ne.s16 	%p81, %rs21, 0;
	mov.pred 	%p91, -1;
	@%p81 bra 	$L__BB363_133;
	ld.volatile.shared.u8 	%rs22, [%r5+2];
	setp.ne.s16 	%p91, %rs22, 0;
$L__BB363_133:
	selp.u16 	%rs23, 1, 0, %p91;
	st.volatile.shared.u8 	[%r5], %rs23;
	ld.volatile.shared.u8 	%rs24, [%r5];
	setp.ne.s16 	%p83, %rs24, 0;
	mov.pred 	%p92, -1;
	@%p83 bra 	$L__BB363_135;
	ld.volatile.shared.u8 	%rs25, [%r5+1];
	setp.ne.s16 	%p92, %rs25, 0;
$L__BB363_135:
	selp.u16 	%rs26, 1, 0, %p92;
	st.volatile.shared.u8 	[%r5], %rs26;
	setp.ne.s32 	%p84, %r1, 0;
	@%p84 bra 	$L__BB363_137;
	ld.shared.u8 	%rs27, [anysdata_u16];
	cvt.u64.u32 	%rd467, %r2;
	cvta.to.global.u64 	%rd468, %rd260;
	add.s64 	%rd469, %rd468, %rd467;
	st.global.u8 	[%rd469], %rs27;
$L__BB363_137:
	ret;

}
	// .globl	contiguous_any2_u16
.visible .entry contiguous_any2_u16(
	.param .u64 .ptr .align 1 contiguous_any2_u16_param_0,
	.param .u64 .ptr .align 1 contiguous_any2_u16_param_1,
	.param .u64 .ptr .align 1 contiguous_any2_u16_param_2,
	.param .u64 .ptr .align 1 contiguous_any2_u16_param_3,
	.param .u64 contiguous_any2_u16_param_4,
	.param .u64 contiguous_any2_u16_param_5,
	.param .u64 contiguous_any2_u16_param_6,
	.param .u64 contiguous_any2_u16_param_7,
	.param .u64 contiguous_any2_u16_param_8
)
{
	.reg .pred 	%p<95>;
	.reg .b16 	%rs<29>;
	.reg .b32 	%r<211>;
	.reg .b64 	%rd<573>;

	ld.param.u64 	%rd267, [contiguous_any2_u16_param_1];
	ld.param.u64 	%rd268, [contiguous_any2_u16_param_2];
	ld.param.u64 	%rd269, [contiguous_any2_u16_param_3];
	ld.param.u64 	%rd264, [contiguous_any2_u16_param_4];
	ld.param.u64 	%rd270, [contiguous_any2_u16_param_5];
	ld.param.u64 	%rd265, [contiguous_any2_u16_param_6];
	ld.param.u64 	%rd271, [contiguous_any2_u16_param_7];
	cvta.to.global.u64 	%rd1, %rd269;
	cvta.to.global.u64 	%rd2, %rd268;
	cvta.to.global.u64 	%rd572, %rd267;
	mov.u32 	%r1, %tid.x;
	mov.u32 	%r2, %ctaid.x;
	mov.u32 	%r210, %ntid.x;
	mul.lo.s32 	%r52, %r2, %r210;
	shl.b32 	%r53, %r52, 1;
	add.s32 	%r4, %r53, %r1;
	mov.u32 	%r54, anysdata_u16;
	add.s32 	%r5, %r54, %r1;
	mov.b16 	%rs1, 0;
	st.shared.u8 	[%r5], %rs1;
	mov.u32 	%r55, %ctaid.y;
	cvt.u64.u32 	%rd272, %r55;
	add.s64 	%rd4, %rd270, %rd272;
	setp.ge.u64 	%p17, %rd4, %rd271;
	@%p17 bra 	$L__BB364_138;
	add.s32 	%r56, %r4, %r210;
	cvt.u64.u32 	%rd5, %r56;
	setp.le.u64 	%p18, %rd265, %rd5;
	@%p18 bra 	$L__BB364_57;
	cvt.u64.u32 	%rd404, %r4;
	mul.lo.s64 	%rd405, %rd4, %rd265;
	add.s64 	%rd526, %rd405, %rd404;
	add.s64 	%rd524, %rd405, %rd5;
	cvt.u32.u64 	%r6, %rd264;
	add.s32 	%r204, %r6, -1;
	setp.lt.s32 	%p45, %r204, 0;
	mov.b64 	%rd530, 0;
	mov.u64 	%rd531, %rd530;
	@%p45 bra 	$L__BB364_54;
	setp.lt.u32 	%p46, %r204, 3;
	mov.b64 	%rd531, 0;
	mov.u64 	%rd530, %rd531;
	@%p46 bra 	$L__BB364_31;
	add.s32 	%r202, %r6, -2;
	and.b32  	%r132, %r6, -4;
	neg.s32 	%r201, %r132;
	mov.b64 	%rd531, 0;
$L__BB364_5:
	.pragma "nounroll";
	add.s32 	%r12, %r202, 1;
	mul.wide.u32 	%rd409, %r12, 8;
	add.s64 	%rd410, %rd2, %rd409;
	ld.global.u64 	%rd12, [%rd410];
	or.b64  	%rd411, %rd526, %rd12;
	and.b64  	%rd412, %rd411, -4294967296;
	setp.ne.s64 	%p47, %rd412, 0;
	@%p47 bra 	$L__BB364_7;
	cvt.u32.u64 	%r133, %rd12;
	cvt.u32.u64 	%r134, %rd526;
	div.u32 	%r135, %r134, %r133;
	mul.lo.s32 	%r136, %r135, %r133;
	sub.s32 	%r137, %r134, %r136;
	cvt.u64.u32 	%rd492, %r135;
	cvt.u64.u32 	%rd493, %r137;
	bra.uni 	$L__BB364_8;
$L__BB364_7:
	div.s64 	%rd492, %rd526, %rd12;
	mul.lo.s64 	%rd413, %rd492, %rd12;
	sub.s64 	%rd493, %rd526, %rd413;
$L__BB364_8:
	mul.wide.u32 	%rd414, %r12, 8;
	add.s64 	%rd415, %rd1, %rd414;
	ld.global.u64 	%rd19, [%rd415];
	mad.lo.s64 	%rd20, %rd19, %rd493, %rd530;
	or.b64  	%rd416, %rd524, %rd12;
	and.b64  	%rd417, %rd416, -4294967296;
	setp.ne.s64 	%p48, %rd417, 0;
	@%p48 bra 	$L__BB364_10;
	cvt.u32.u64 	%r138, %rd12;
	cvt.u32.u64 	%r139, %rd524;
	div.u32 	%r140, %r139, %r138;
	mul.lo.s32 	%r141, %r140, %r138;
	sub.s32 	%r142, %r139, %r141;
	cvt.u64.u32 	%rd494, %r140;
	cvt.u64.u32 	%rd495, %r142;
	bra.uni 	$L__BB364_11;
$L__BB364_10:
	div.s64 	%rd494, %rd524, %rd12;
	mul.lo.s64 	%rd418, %rd494, %rd12;
	sub.s64 	%rd495, %rd524, %rd418;
$L__BB364_11:
	mad.lo.s64 	%rd27, %rd495, %rd19, %rd531;
	add.s32 	%r13, %r202, -2;
	mul.wide.u32 	%rd419, %r202, 8;
	add.s64 	%rd420, %rd2, %rd419;
	ld.global.u64 	%rd28, [%rd420];
	or.b64  	%rd421, %rd492, %rd28;
	and.b64  	%rd422, %rd421, -4294967296;
	setp.ne.s64 	%p49, %rd422, 0;
	@%p49 bra 	$L__BB364_13;
	cvt.u32.u64 	%r143, %rd28;
	cvt.u32.u64 	%r144, %rd492;
	div.u32 	%r145, %r144, %r143;
	mul.lo.s32 	%r146, %r145, %r143;
	sub.s32 	%r147, %r144, %r146;
	cvt.u64.u32 	%rd496, %r145;
	cvt.u64.u32 	%rd497, %r147;
	bra.uni 	$L__BB364_14;
$L__BB364_13:
	div.s64 	%rd496, %rd492, %rd28;
	mul.lo.s64 	%rd423, %rd496, %rd28;
	sub.s64 	%rd497, %rd492, %rd423;
$L__BB364_14:
	mul.wide.u32 	%rd424, %r202, 8;
	add.s64 	%rd425, %rd1, %rd424;
	ld.global.u64 	%rd35, [%rd425];
	mad.lo.s64 	%rd36, %rd35, %rd497, %rd20;
	or.b64  	%rd426, %rd494, %rd28;
	and.b64  	%rd427, %rd426, -4294967296;
	setp.ne.s64 	%p50, %rd427, 0;
	@%p50 bra 	$L__BB364_16;
	cvt.u32.u64 	%r148, %rd28;
	cvt.u32.u64 	%r149, %rd494;
	div.u32 	%r150, %r149, %r148;
	mul.lo.s32 	%r151, %r150, %r148;
	sub.s32 	%r152, %r149, %r151;
	cvt.u64.u32 	%rd498, %r150;
	cvt.u64.u32 	%rd499, %r152;
	bra.uni 	$L__BB364_17;
$L__BB364_16:
	div.s64 	%rd498, %rd494, %rd28;
	mul.lo.s64 	%rd428, %rd498, %rd28;
	sub.s64 	%rd499, %rd494, %rd428;
$L__BB364_17:
	mad.lo.s64 	%rd43, %rd499, %rd35, %rd27;
	add.s32 	%r14, %r202, -1;
	mul.wide.u32 	%rd429, %r14, 8;
	add.s64 	%rd430, %rd2, %rd429;
	ld.global.u64 	%rd44, [%rd430];
	or.b64  	%rd431, %rd496, %rd44;
	and.b64  	%rd432, %rd431, -4294967296;
	setp.ne.s64 	%p51, %rd432, 0;
	@%p51 bra 	$L__BB364_19;
	cvt.u32.u64 	%r153, %rd44;
	cvt.u32.u64 	%r154, %rd496;
	div.u32 	%r155, %r154, %r153;
	mul.lo.s32 	%r156, %r155, %r153;
	sub.s32 	%r157, %r154, %r156;
	cvt.u64.u32 	%rd500, %r155;
	cvt.u64.u32 	%rd501, %r157;
	bra.uni 	$L__BB364_20;
$L__BB364_19:
	div.s64 	%rd500, %rd496, %rd44;
	mul.lo.s64 	%rd433, %rd500, %rd44;
	sub.s64 	%rd501, %rd496, %rd433;
$L__BB364_20:
	mul.wide.u32 	%rd434, %r14, 8;
	add.s64 	%rd435, %rd1, %rd434;
	ld.global.u64 	%rd51, [%rd435];
	mad.lo.s64 	%rd52, %rd51, %rd501, %rd36;
	or.b64  	%rd436, %rd498, %rd44;
	and.b64  	%rd437, %rd436, -4294967296;
	setp.ne.s64 	%p52, %rd437, 0;
	@%p52 bra 	$L__BB364_22;
	cvt.u32.u64 	%r158, %rd44;
	cvt.u32.u64 	%r159, %rd498;
	div.u32 	%r160, %r159, %r158;
	mul.lo.s32 	%r161, %r160, %r158;
	sub.s32 	%r162, %r159, %r161;
	cvt.u64.u32 	%rd502, %r160;
	cvt.u64.u32 	%rd503, %r162;
	bra.uni 	$L__BB364_23;
$L__BB364_22:
	div.s64 	%rd502, %rd498, %rd44;
	mul.lo.s64 	%rd438, %rd502, %rd44;
	sub.s64 	%rd503, %rd498, %rd438;
$L__BB364_23:
	mad.lo.s64 	%rd59, %rd503, %rd51, %rd43;
	mul.wide.u32 	%rd439, %r13, 8;
	add.s64 	%rd440, %rd2, %rd439;
	ld.global.u64 	%rd60, [%rd440];
	or.b64  	%rd441, %rd500, %rd60;
	and.b64  	%rd442, %rd441, -4294967296;
	setp.ne.s64 	%p53, %rd442, 0;
	@%p53 bra 	$L__BB364_25;
	cvt.u32.u64 	%r163, %rd60;
	cvt.u32.u64 	%r164, %rd500;
	div.u32 	%r165, %r164, %r163;
	mul.lo.s32 	%r166, %r165, %r163;
	sub.s32 	%r167, %r164, %r166;
	cvt.u64.u32 	%rd526, %r165;
	cvt.u64.u32 	%rd505, %r167;
	bra.uni 	$L__BB364_26;
$L__BB364_25:
	div.s64 	%rd526, %rd500, %rd60;
	mul.lo.s64 	%rd443, %rd526, %rd60;
	sub.s64 	%rd505, %rd500, %rd443;
$L__BB364_26:
	mul.wide.u32 	%rd444, %r13, 8;
	add.s64 	%rd445, %rd1, %rd444;
	ld.global.u64 	%rd67, [%rd445];
	mad.lo.s64 	%rd530, %rd67, %rd505, %rd52;
	or.b64  	%rd446, %rd502, %rd60;
	and.b64  	%rd447, %rd446, -4294967296;
	setp.ne.s64 	%p54, %rd447, 0;
	@%p54 bra 	$L__BB364_28;
	cvt.u32.u64 	%r168, %rd60;
	cvt.u32.u64 	%r169, %rd502;
	div.u32 	%r170, %r169, %r168;
	mul.lo.s32 	%r171, %r170, %r168;
	sub.s32 	%r172, %r169, %r171;
	cvt.u64.u32 	%rd524, %r170;
	cvt.u64.u32 	%rd507, %r172;
	bra.uni 	$L__BB364_29;
$L__BB364_28:
	div.s64 	%rd524, %rd502, %rd60;
	mul.lo.s64 	%rd448, %rd524, %rd60;
	sub.s64 	%rd507, %rd502, %rd448;
$L__BB364_29:
	mad.lo.s64 	%rd531, %rd507, %rd67, %rd59;
	add.s32 	%r202, %r202, -4;
	add.s32 	%r201, %r201, 4;
	setp.ne.s32 	%p55, %r201, 0;
	@%p55 bra 	$L__BB364_5;
	add.s32 	%r204, %r202, 1;
$L__BB364_31:
	and.b32  	%r19, %r6, 3;
	setp.eq.s32 	%p56, %r19, 0;
	@%p56 bra 	$L__BB364_54;
	setp.eq.s32 	%p57, %r19, 1;
	@%p57 bra 	$L__BB364_46;
	mul.wide.u32 	%rd450, %r204, 8;
	add.s64 	%rd451, %rd2, %rd450;
	ld.global.u64 	%rd82, [%rd451];
	or.b64  	%rd452, %rd526, %rd82;
	and.b64  	%rd453, %rd452, -4294967296;
	setp.ne.s64 	%p58, %rd453, 0;
	@%p58 bra 	$L__BB364_35;
	cvt.u32.u64 	%r173, %rd82;
	cvt.u32.u64 	%r174, %rd526;
	div.u32 	%r175, %r174, %r173;
	mul.lo.s32 	%r176, %r175, %r173;
	sub.s32 	%r177, %r174, %r176;
	cvt.u64.u32 	%rd514, %r175;
	cvt.u64.u32 	%rd515, %r177;
	bra.uni 	$L__BB364_36;
$L__BB364_35:
	div.s64 	%rd514, %rd526, %rd82;
	mul.lo.s64 	%rd454, %rd514, %rd82;
	sub.s64 	%rd515, %rd526, %rd454;
$L__BB364_36:
	add.s64 	%rd456, %rd1, %rd450;
	ld.global.u64 	%rd89, [%rd456];
	mad.lo.s64 	%rd90, %rd89, %rd515, %rd530;
	or.b64  	%rd457, %rd524, %rd82;
	and.b64  	%rd458, %rd457, -4294967296;
	setp.ne.s64 	%p59, %rd458, 0;
	@%p59 bra 	$L__BB364_38;
	cvt.u32.u64 	%r178, %rd82;
	cvt.u32.u64 	%r179, %rd524;
	div.u32 	%r180, %r179, %r178;
	mul.lo.s32 	%r181, %r180, %r178;
	sub.s32 	%r182, %r179, %r181;
	cvt.u64.u32 	%rd516, %r180;
	cvt.u64.u32 	%rd517, %r182;
	bra.uni 	$L__BB364_39;
$L__BB364_38:
	div.s64 	%rd516, %rd524, %rd82;
	mul.lo.s64 	%rd459, %rd516, %rd82;
	sub.s64 	%rd517, %rd524, %rd459;
$L__BB364_39:
	mad.lo.s64 	%rd97, %rd517, %rd89, %rd531;
	add.s32 	%r20, %r204, -1;
	mul.wide.u32 	%rd460, %r20, 8;
	add.s64 	%rd461, %rd2, %rd460;
	ld.global.u64 	%rd98, [%rd461];
	or.b64  	%rd462, %rd514, %rd98;
	and.b64  	%rd463, %rd462, -4294967296;
	setp.ne.s64 	%p60, %rd463, 0;
	@%p60 bra 	$L__BB364_41;
	cvt.u32.u64 	%r183, %rd98;
	cvt.u32.u64 	%r184, %rd514;
	div.u32 	%r185, %r184, %r183;
	mul.lo.s32 	%r186, %r185, %r183;
	sub.s32 	%r187, %r184, %r186;
	cvt.u64.u32 	%rd526, %r185;
	cvt.u64.u32 	%rd519, %r187;
	bra.uni 	$L__BB364_42;
$L__BB364_41:
	div.s64 	%rd526, %rd514, %rd98;
	mul.lo.s64 	%rd464, %rd526, %rd98;
	sub.s64 	%rd519, %rd514, %rd464;
$L__BB364_42:
	add.s64 	%rd466, %rd1, %rd460;
	ld.global.u64 	%rd105, [%rd466];
	mad.lo.s64 	%rd530, %rd105, %rd519, %rd90;
	or.b64  	%rd467, %rd516, %rd98;
	and.b64  	%rd468, %rd467, -4294967296;
	setp.ne.s64 	%p61, %rd468, 0;
	@%p61 bra 	$L__BB364_44;
	cvt.u32.u64 	%r188, %rd98;
	cvt.u32.u64 	%r189, %rd516;
	div.u32 	%r190, %r189, %r188;
	mul.lo.s32 	%r191, %r190, %r188;
	sub.s32 	%r192, %r189, %r191;
	cvt.u64.u32 	%rd524, %r190;
	cvt.u64.u32 	%rd521, %r192;
	bra.uni 	$L__BB364_45;
$L__BB364_44:
	div.s64 	%rd524, %rd516, %rd98;
	mul.lo.s64 	%rd469, %rd524, %rd98;
	sub.s64 	%rd521, %rd516, %rd469;
$L__BB364_45:
	mad.lo.s64 	%rd531, %rd521, %rd105, %rd97;
	add.s32 	%r204, %r204, -2;
$L__BB364_46:
	and.b32  	%r193, %r6, 1;
	setp.eq.b32 	%p62, %r193, 1;
	not.pred 	%p63, %p62;
	@%p63 bra 	$L__BB364_54;
	mul.wide.u32 	%rd470, %r204, 8;
	add.s64 	%rd471, %rd2, %rd470;
	ld.global.u64 	%rd120, [%rd471];
	or.b64  	%rd472, %rd526, %rd120;
	and.b64  	%rd473, %rd472, -4294967296;
	setp.ne.s64 	%p64, %rd473, 0;
	@%p64 bra 	$L__BB364_49;
	cvt.u32.u64 	%r194, %rd120;
	cvt.u32.u64 	%r195, %rd526;
	rem.u32 	%r196, %r195, %r194;
	cvt.u64.u32 	%rd528, %r196;
	bra.uni 	$L__BB364_50;
$L__BB364_49:
	rem.s64 	%rd528, %rd526, %rd120;
$L__BB364_50:
	add.s64 	%rd475, %rd1, %rd470;
	ld.global.u64 	%rd124, [%rd475];
	mad.lo.s64 	%rd530, %rd124, %rd528, %rd530;
	or.b64  	%rd476, %rd524, %rd120;
	and.b64  	%rd477, %rd476, -4294967296;
	setp.ne.s64 	%p65, %rd477, 0;
	@%p65 bra 	$L__BB364_52;
	cvt.u32.u64 	%r197, %rd120;
	cvt.u32.u64 	%r198, %rd524;
	rem.u32 	%r199, %r198, %r197;
	cvt.u64.u32 	%rd529, %r199;
	bra.uni 	$L__BB364_53;
$L__BB364_52:
	rem.s64 	%rd529, %rd524, %rd120;
$L__BB364_53:
	mad.lo.s64 	%rd531, %rd529, %rd124, %rd531;
$L__BB364_54:
	shl.b64 	%rd478, %rd530, 1;
	add.s64 	%rd479, %rd572, %rd478;
	ld.global.u16 	%rs4, [%rd479];
	setp.ne.s16 	%p67, %rs4, 0;
	mov.pred 	%p87, -1;
	@%p67 bra 	$L__BB364_56;
	shl.b64 	%rd480, %rd531, 1;
	add.s64 	%rd481, %rd572, %rd480;
	ld.global.u16 	%rs5, [%rd481];
	setp.ne.s16 	%p87, %rs5, 0;
$L__BB364_56:
	selp.u16 	%rs6, 1, 0, %p87;
	st.shared.u8 	[%r5], %rs6;
	bra.uni 	$L__BB364_117;
$L__BB364_57:
	cvt.u64.u32 	%rd132, %r4;
	setp.le.u64 	%p19, %rd265, %rd132;
	@%p19 bra 	$L__BB364_117;
	mad.lo.s64 	%rd563, %rd4, %rd265, %rd132;
	cvt.u32.u64 	%r23, %rd264;
	add.s32 	%r208, %r23, -1;
	setp.lt.s32 	%p20, %r208, 0;
	@%p20 bra 	$L__BB364_116;
	and.b32  	%r25, %r23, 7;
	setp.lt.u32 	%p21, %r208, 7;
	@%p21 bra 	$L__BB364_87;
	add.s32 	%r206, %r23, -4;
	and.b32  	%r57, %r23, -8;
	neg.s32 	%r205, %r57;
$L__BB364_61:
	.pragma "nounroll";
	add.s32 	%r30, %r206, 3;
	mul.wide.u32 	%rd274, %r30, 8;
	add.s64 	%rd275, %rd2, %rd274;
	ld.global.u64 	%rd136, [%rd275];
	or.b64  	%rd276, %rd563, %rd136;
	and.b64  	%rd277, %rd276, -4294967296;
	setp.ne.s64 	%p22, %rd277, 0;
	@%p22 bra 	$L__BB364_63;
	cvt.u32.u64 	%r58, %rd136;
	cvt.u32.u64 	%r59, %rd563;
	div.u32 	%r60, %r59, %r58;
	mul.lo.s32 	%r61, %r60, %r58;
	sub.s32 	%r62, %r59, %r61;
	cvt.u64.u32 	%rd534, %r60;
	cvt.u64.u32 	%rd535, %r62;
	bra.uni 	$L__BB364_64;
$L__BB364_63:
	div.s64 	%rd534, %rd563, %rd136;
	mul.lo.s64 	%rd278, %rd534, %rd136;
	sub.s64 	%rd535, %rd563, %rd278;
$L__BB364_64:
	add.s64 	%rd280, %rd1, %rd274;
	ld.global.u64 	%rd281, [%rd280];
	mul.lo.s64 	%rd143, %rd281, %rd535;
	add.s32 	%r31, %r206, 2;
	mul.wide.u32 	%rd282, %r31, 8;
	add.s64 	%rd283, %rd2, %rd282;
	ld.global.u64 	%rd144, [%rd283];
	or.b64  	%rd284, %rd534, %rd144;
	and.b64  	%rd285, %rd284, -4294967296;
	setp.ne.s64 	%p23, %rd285, 0;
	@%p23 bra 	$L__BB364_66;
	cvt.u32.u64 	%r63, %rd144;
	cvt.u32.u64 	%r64, %rd534;
	div.u32 	%r65, %r64, %r63;
	mul.lo.s32 	%r66, %r65, %r63;
	sub.s32 	%r67, %r64, %r66;
	cvt.u64.u32 	%rd536, %r65;
	cvt.u64.u32 	%rd537, %r67;
	bra.uni 	$L__BB364_67;
$L__BB364_66:
	div.s64 	%rd536, %rd534, %rd144;
	mul.lo.s64 	%rd286, %rd536, %rd144;
	sub.s64 	%rd537, %rd534, %rd286;
$L__BB364_67:
	add.s64 	%rd288, %rd1, %rd282;
	ld.global.u64 	%rd289, [%rd288];
	mad.lo.s64 	%rd151, %rd289, %rd537, %rd143;
	add.s32 	%r32, %r206, 1;
	mul.wide.u32 	%rd290, %r32, 8;
	add.s64 	%rd291, %rd2, %rd290;
	ld.global.u64 	%rd152, [%rd291];
	or.b64  	%rd292, %rd536, %rd152;
	and.b64  	%rd293, %rd292, -4294967296;
	setp.ne.s64 	%p24, %rd293, 0;
	@%p24 bra 	$L__BB364_69;
	cvt.u32.u64 	%r68, %rd152;
	cvt.u32.u64 	%r69, %rd536;
	div.u32 	%r70, %r69, %r68;
	mul.lo.s32 	%r71, %r70, %r68;
	sub.s32 	%r72, %r69, %r71;
	cvt.u64.u32 	%rd538, %r70;
	cvt.u64.u32 	%rd539, %r72;
	bra.uni 	$L__BB364_70;
$L__BB364_69:
	div.s64 	%rd538, %rd536, %rd152;
	mul.lo.s64 	%rd294, %rd538, %rd152;
	sub.s64 	%rd539, %rd536, %rd294;
$L__BB364_70:
	add.s64 	%rd296, %rd1, %rd290;
	ld.global.u64 	%rd297, [%rd296];
	mad.lo.s64 	%rd159, %rd297, %rd539, %rd151;
	add.s32 	%r33, %r206, -4;
	mul.wide.u32 	%rd298, %r206, 8;
	add.s64 	%rd299, %rd2, %rd298;
	ld.global.u64 	%rd160, [%rd299];
	or.b64  	%rd300, %rd538, %rd160;
	and.b64  	%rd301, %rd300, -4294967296;
	setp.ne.s64 	%p25, %rd301, 0;
	@%p25 bra 	$L__BB364_72;
	cvt.u32.u64 	%r73, %rd160;
	cvt.u32.u64 	%r74, %rd538;
	div.u32 	%r75, %r74, %r73;
	mul.lo.s32 	%r76, %r75, %r73;
	sub.s32 	%r77, %r74, %r76;
	cvt.u64.u32 	%rd540, %r75;
	cvt.u64.u32 	%rd541, %r77;
	bra.uni 	$L__BB364_73;
$L__BB364_72:
	div.s64 	%rd540, %rd538, %rd160;
	mul.lo.s64 	%rd302, %rd540, %rd160;
	sub.s64 	%rd541, %rd538, %rd302;
$L__BB364_73:
	add.s64 	%rd304, %rd1, %rd298;
	ld.global.u64 	%rd305, [%rd304];
	mad.lo.s64 	%rd167, %rd305, %rd541, %rd159;
	add.s32 	%r34, %r206, -1;
	mul.wide.u32 	%rd306, %r34, 8;
	add.s64 	%rd307, %rd2, %rd306;
	ld.global.u64 	%rd168, [%rd307];
	or.b64  	%rd308, %rd540, %rd168;
	and.b64  	%rd309, %rd308, -4294967296;
	setp.ne.s64 	%p26, %rd309, 0;
	@%p26 bra 	$L__BB364_75;
	cvt.u32.u64 	%r78, %rd168;
	cvt.u32.u64 	%r79, %rd540;
	div.u32 	%r80, %r79, %r78;
	mul.lo.s32 	%r81, %r80, %r78;
	sub.s32 	%r82, %r79, %r81;
	cvt.u64.u32 	%rd542, %r80;
	cvt.u64.u32 	%rd543, %r82;
	bra.uni 	$L__BB364_76;
$L__BB364_75:
	div.s64 	%rd542, %rd540, %rd168;
	mul.lo.s64 	%rd310, %rd542, %rd168;
	sub.s64 	%rd543, %rd540, %rd310;
$L__BB364_76:
	add.s64 	%rd312, %rd1, %rd306;
	ld.global.u64 	%rd313, [%rd312];
	mad.lo.s64 	%rd175, %rd313, %rd543, %rd167;
	add.s32 	%r35, %r206, -2;
	mul.wide.u32 	%rd314, %r35, 8;
	add.s64 	%rd315, %rd2, %rd314;
	ld.global.u64 	%rd176, [%rd315];
	or.b64  	%rd316, %rd542, %rd176;
	and.b64  	%rd317, %rd316, -4294967296;
	setp.ne.s64 	%p27, %rd317, 0;
	@%p27 bra 	$L__BB364_78;
	cvt.u32.u64 	%r83, %rd176;
	cvt.u32.u64 	%r84, %rd542;
	div.u32 	%r85, %r84, %r83;
	mul.lo.s32 	%r86, %r85, %r83;
	sub.s32 	%r87, %r84, %r86;
	cvt.u64.u32 	%rd544, %r85;
	cvt.u64.u32 	%rd545, %r87;
	bra.uni 	$L__BB364_79;
$L__BB364_78:
	div.s64 	%rd544, %rd542, %rd176;
	mul.lo.s64 	%rd318, %rd544, %rd176;
	sub.s64 	%rd545, %rd542, %rd318;
$L__BB364_79:
	add.s64 	%rd320, %rd1, %rd314;
	ld.global.u64 	%rd321, [%rd320];
	mad.lo.s64 	%rd183, %rd321, %rd545, %rd175;
	add.s32 	%r36, %r206, -3;
	mul.wide.u32 	%rd322, %r36, 8;
	add.s64 	%rd323, %rd2, %rd322;
	ld.global.u64 	%rd184, [%rd323];
	or.b64  	%rd324, %rd544, %rd184;
	and.b64  	%rd325, %rd324, -4294967296;
	setp.ne.s64 	%p28, %rd325, 0;
	@%p28 bra 	$L__BB364_81;
	cvt.u32.u64 	%r88, %rd184;
	cvt.u32.u64 	%r89, %rd544;
	div.u32 	%r90, %r89, %r88;
	mul.lo.s32 	%r91, %r90, %r88;
	sub.s32 	%r92, %r89, %r91;
	cvt.u64.u32 	%rd546, %r90;
	cvt.u64.u32 	%rd547, %r92;
	bra.uni 	$L__BB364_82;
$L__BB364_81:
	div.s64 	%rd546, %rd544, %rd184;
	mul.lo.s64 	%rd326, %rd546, %rd184;
	sub.s64 	%rd547, %rd544, %rd326;
$L__BB364_82:
	add.s64 	%rd328, %rd1, %rd322;
	ld.global.u64 	%rd329, [%rd328];
	mad.lo.s64 	%rd191, %rd329, %rd547, %rd183;
	mul.wide.u32 	%rd330, %r33, 8;
	add.s64 	%rd331, %rd2, %rd330;
	ld.global.u64 	%rd192, [%rd331];
	or.b64  	%rd332, %rd546, %rd192;
	and.b64  	%rd333, %rd332, -4294967296;
	setp.ne.s64 	%p29, %rd333, 0;
	@%p29 bra 	$L__BB364_84;
	cvt.u32.u64 	%r93, %rd192;
	cvt.u32.u64 	%r94, %rd546;
	div.u32 	%r95, %r94, %r93;
	mul.lo.s32 	%r96, %r95, %r93;
	sub.s32 	%r97, %r94, %r96;
	cvt.u64.u32 	%rd563, %r95;
	cvt.u64.u32 	%rd549, %r97;
	bra.uni 	$L__BB364_85;
$L__BB364_84:
	div.s64 	%rd563, %rd546, %rd192;
	mul.lo.s64 	%rd334, %rd563, %rd192;
	sub.s64 	%rd549, %rd546, %rd334;
$L__BB364_85:
	add.s64 	%rd336, %rd1, %rd330;
	ld.global.u64 	%rd337, [%rd336];
	mad.lo.s64 	%rd338, %rd337, %rd549, %rd191;
	shl.b64 	%rd339, %rd338, 1;
	add.s64 	%rd572, %rd572, %rd339;
	add.s32 	%r206, %r206, -8;
	add.s32 	%r205, %r205, 8;
	setp.ne.s32 	%p30, %r205, 0;
	@%p30 bra 	$L__BB364_61;
	add.s32 	%r208, %r206, 3;
$L__BB364_87:
	setp.eq.s32 	%p31, %r25, 0;
	@%p31 bra 	$L__BB364_116;
	and.b32  	%r41, %r23, 3;
	setp.lt.u32 	%p32, %r25, 4;
	@%p32 bra 	$L__BB364_102;
	mul.wide.u32 	%rd341, %r208, 8;
	add.s64 	%rd342, %rd2, %rd341;
	ld.global.u64 	%rd203, [%rd342];
	or.b64  	%rd343, %rd563, %rd203;
	and.b64  	%rd344, %rd343, -4294967296;
	setp.ne.s64 	%p33, %rd344, 0;
	@%p33 bra 	$L__BB364_91;
	cvt.u32.u64 	%r98, %rd203;
	cvt.u32.u64 	%r99, %rd563;
	div.u32 	%r100, %r99, %r98;
	mul.lo.s32 	%r101, %r100, %r98;
	sub.s32 	%r102, %r99, %r101;
	cvt.u64.u32 	%rd553, %r100;
	cvt.u64.u32 	%rd554, %r102;
	bra.uni 	$L__BB364_92;
$L__BB364_91:
	div.s64 	%rd553, %rd563, %rd203;
	mul.lo.s64 	%rd345, %rd553, %rd203;
	sub.s64 	%rd554, %rd563, %rd345;
$L__BB364_92:
	add.s64 	%rd347, %rd1, %rd341;
	ld.global.u64 	%rd348, [%rd347];
	mul.lo.s64 	%rd210, %rd348, %rd554;
	add.s32 	%r42, %r208, -1;
	mul.wide.u32 	%rd349, %r42, 8;
	add.s64 	%rd350, %rd2, %rd349;
	ld.global.u64 	%rd211, [%rd350];
	or.b64  	%rd351, %rd553, %rd211;
	and.b64  	%rd352, %rd351, -4294967296;
	setp.ne.s64 	%p34, %rd352, 0;
	@%p34 bra 	$L__BB364_94;
	cvt.u32.u64 	%r103, %rd211;
	cvt.u32.u64 	%r104, %rd553;
	div.u32 	%r105, %r104, %r103;
	mul.lo.s32 	%r106, %r105, %r103;
	sub.s32 	%r107, %r104, %r106;
	cvt.u64.u32 	%rd555, %r105;
	cvt.u64.u32 	%rd556, %r107;
	bra.uni 	$L__BB364_95;
$L__BB364_94:
	div.s64 	%rd555, %rd553, %rd211;
	mul.lo.s64 	%rd353, %rd555, %rd211;
	sub.s64 	%rd556, %rd553, %rd353;
$L__BB364_95:
	add.s64 	%rd355, %rd1, %rd349;
	ld.global.u64 	%rd356, [%rd355];
	mad.lo.s64 	%rd218, %rd356, %rd556, %rd210;
	add.s32 	%r43, %r208, -2;
	mul.wide.u32 	%rd357, %r43, 8;
	add.s64 	%rd358, %rd2, %rd357;
	ld.global.u64 	%rd219, [%rd358];
	or.b64  	%rd359, %rd555, %rd219;
	and.b64  	%rd360, %rd359, -4294967296;
	setp.ne.s64 	%p35, %rd360, 0;
	@%p35 bra 	$L__BB364_97;
	cvt.u32.u64 	%r108, %rd219;
	cvt.u32.u64 	%r109, %rd555;
	div.u32 	%r110, %r109, %r108;
	mul.lo.s32 	%r111, %r110, %r108;
	sub.s32 	%r112, %r109, %r111;
	cvt.u64.u32 	%rd557, %r110;
	cvt.u64.u32 	%rd558, %r112;
	bra.uni 	$L__BB364_98;
$L__BB364_97:
	div.s64 	%rd557, %rd555, %rd219;
	mul.lo.s64 	%rd361, %rd557, %rd219;
	sub.s64 	%rd558, %rd555, %rd361;
$L__BB364_98:
	add.s64 	%rd363, %rd1, %rd357;
	ld.global.u64 	%rd364, [%rd363];
	mad.lo.s64 	%rd226, %rd364, %rd558, %rd218;
	add.s32 	%r44, %r208, -3;
	mul.wide.u32 	%rd365, %r44, 8;
	add.s64 	%rd366, %rd2, %rd365;
	ld.global.u64 	%rd227, [%rd366];
	or.b64  	%rd367, %rd557, %rd227;
	and.b64  	%rd368, %rd367, -4294967296;
	setp.ne.s64 	%p36, %rd368, 0;
	@%p36 bra 	$L__BB364_100;
	cvt.u32.u64 	%r113, %rd227;
	cvt.u32.u64 	%r114, %rd557;
	div.u32 	%r115, %r114, %r113;
	mul.lo.s32 	%r116, %r115, %r113;
	sub.s32 	%r117, %r114, %r116;
	cvt.u64.u32 	%rd563, %r115;
	cvt.u64.u32 	%rd560, %r117;
	bra.uni 	$L__BB364_101;
$L__BB364_100:
	div.s64 	%rd563, %rd557, %rd227;
	mul.lo.s64 	%rd369, %rd563, %rd227;
	sub.s64 	%rd560, %rd557, %rd369;
$L__BB364_101:
	add.s64 	%rd371, %rd1, %rd365;
	ld.global.u64 	%rd372, [%rd371];
	mad.lo.s64 	%rd373, %rd372, %rd560, %rd226;
	shl.b64 	%rd374, %rd373, 1;
	add.s64 	%rd572, %rd572, %rd374;
	add.s32 	%r208, %r208, -4;
$L__BB364_102:
	setp.eq.s32 	%p37, %r41, 0;
	@%p37 bra 	$L__BB364_116;
	setp.eq.s32 	%p38, %r41, 1;
	@%p38 bra 	$L__BB364_111;
	mul.wide.u32 	%rd376, %r208, 8;
	add.s64 	%rd377, %rd2, %rd376;
	ld.global.u64 	%rd238, [%rd377];
	or.b64  	%rd378, %rd563, %rd238;
	and.b64  	%rd379, %rd378, -4294967296;
	setp.ne.s64 	%p39, %rd379, 0;
	@%p39 bra 	$L__BB364_106;
	cvt.u32.u64 	%r118, %rd238;
	cvt.u32.u64 	%r119, %rd563;
	div.u32 	%r120, %r119, %r118;
	mul.lo.s32 	%r121, %r120, %r118;
	sub.s32 	%r122, %r119, %r121;
	cvt.u64.u32 	%rd564, %r120;
	cvt.u64.u32 	%rd565, %r122;
	bra.uni 	$L__BB364_107;
$L__BB364_106:
	div.s64 	%rd564, %rd563, %rd238;
	mul.lo.s64 	%rd380, %rd564, %rd238;
	sub.s64 	%rd565, %rd563, %rd380;
$L__BB364_107:
	add.s64 	%rd382, %rd1, %rd376;
	ld.global.u64 	%rd383, [%rd382];
	mul.lo.s64 	%rd245, %rd383, %rd565;
	add.s32 	%r47, %r208, -1;
	mul.wide.u32 	%rd384, %r47, 8;
	add.s64 	%rd385, %rd2, %rd384;
	ld.global.u64 	%rd246, [%rd385];
	or.b64  	%rd386, %rd564, %rd246;
	and.b64  	%rd387, %rd386, -4294967296;
	setp.ne.s64 	%p40, %rd387, 0;
	@%p40 bra 	$L__BB364_109;
	cvt.u32.u64 	%r123, %rd246;
	cvt.u32.u64 	%r124, %rd564;
	div.u32 	%r125, %r124, %r123;
	mul.lo.s32 	%r126, %r125, %r123;
	sub.s32 	%r127, %r124, %r126;
	cvt.u64.u32 	%rd563, %r125;
	cvt.u64.u32 	%rd567, %r127;
	bra.uni 	$L__BB364_110;
$L__BB364_109:
	div.s64 	%rd563, %rd564, %rd246;
	mul.lo.s64 	%rd388, %rd563, %rd246;
	sub.s64 	%rd567, %rd564, %rd388;
$L__BB364_110:
	add.s64 	%rd390, %rd1, %rd384;
	ld.global.u64 	%rd391, [%rd390];
	mad.lo.s64 	%rd392, %rd391, %rd567, %rd245;
	shl.b64 	%rd393, %rd392, 1;
	add.s64 	%rd572, %rd572, %rd393;
	add.s32 	%r208, %r208, -2;
$L__BB364_111:
	and.b32  	%r128, %r23, 1;
	setp.eq.b32 	%p41, %r128, 1;
	not.pred 	%p42, %p41;
	@%p42 bra 	$L__BB364_116;
	mul.wide.u32 	%rd394, %r208, 8;
	add.s64 	%rd395, %rd2, %rd394;
	ld.global.u64 	%rd257, [%rd395];
	or.b64  	%rd396, %rd563, %rd257;
	and.b64  	%rd397, %rd396, -4294967296;
	setp.ne.s64 	%p43, %rd397, 0;
	@%p43 bra 	$L__BB364_114;
	cvt.u32.u64 	%r129, %rd257;
	cvt.u32.u64 	%r130, %rd563;
	rem.u32 	%r131, %r130, %r129;
	cvt.u64.u32 	%rd571, %r131;
	bra.uni 	$L__BB364_115;
$L__BB364_114:
	rem.s64 	%rd571, %rd563, %rd257;
$L__BB364_115:
	add.s64 	%rd399, %rd1, %rd394;
	ld.global.u64 	%rd400, [%rd399];
	mul.lo.s64 	%rd401, %rd400, %rd571;
	shl.b64 	%rd402, %rd401, 1;
	add.s64 	%rd572, %rd572, %rd402;
$L__BB364_116:
	ld.global.u16 	%rs2, [%rd572];
	setp.ne.s16 	%p44, %rs2, 0;
	selp.u16 	%rs3, 1, 0, %p44;
	st.shared.u8 	[%r5], %rs3;
$L__BB364_117:
	bar.sync 	0;
	setp.lt.u32 	%p68, %r210, 66;
	@%p68 bra 	$L__BB364_123;
$L__BB364_118:
	shr.u32 	%r51, %r210, 1;
	setp.ge.u32 	%p69, %r1, %r51;
	@%p69 bra 	$L__BB364_122;
	ld.shared.u8 	%rs7, [%r5];
	setp.ne.s16 	%p71, %rs7, 0;
	mov.pred 	%p88, -1;
	@%p71 bra 	$L__BB364_121;
	add.s32 	%r200, %r5, %r51;
	ld.shared.u8 	%rs8, [%r200];
	setp.ne.s16 	%p88, %rs8, 0;
$L__BB364_121:
	selp.u16 	%rs9, 1, 0, %p88;
	st.shared.u8 	[%r5], %rs9;
$L__BB364_122:
	bar.sync 	0;
	setp.gt.u32 	%p72, %r210, 131;
	mov.u32 	%r210, %r51;
	@%p72 bra 	$L__BB364_118;
$L__BB364_123:
	setp.gt.u32 	%p73, %r1, 31;
	@%p73 bra 	$L__BB364_138;
	ld.volatile.shared.u8 	%rs10, [%r5];
	setp.ne.s16 	%p75, %rs10, 0;
	mov.pred 	%p89, -1;
	@%p75 bra 	$L__BB364_126;
	ld.volatile.shared.u8 	%rs11, [%r5+32];
	setp.ne.s16 	%p89, %rs11, 0;
$L__BB364_126:
	selp.u16 	%rs12, 1, 0, %p89;
	st.volatile.shared.u8 	[%r5], %rs12;
	ld.volatile.shared.u8 	%rs13, [%r5];
	setp.ne.s16 	%p77, %rs13, 0;
	mov.pred 	%p90, -1;
	@%p77 bra 	$L__BB364_128;
	ld.volatile.shared.u8 	%rs14, [%r5+16];
	setp.ne.s16 	%p90, %rs14, 0;
$L__BB364_128:
	selp.u16 	%rs15, 1, 0, %p90;
	st.volatile.shared.u8 	[%r5], %rs15;
	ld.volatile.shared.u8 	%rs16, [%r5];
	setp.ne.s16 	%p79, %rs16, 0;
	mov.pred 	%p91, -1;
	@%p79 bra 	$L__BB364_130;
	ld.volatile.shared.u8 	%rs17, [%r5+8];
	setp.ne.s16 	%p91, %rs17, 0;
$L__BB364_130:
	selp.u16 	%rs18, 1, 0, %p91;
	st.volatile.shared.u8 	[%r5], %rs18;
	ld.volatile.shared.u8 	%rs19, [%r5];
	setp.ne.s16 	%p81, %rs19, 0;
	mov.pred 	%p92, -1;
	@%p81 bra 	$L__BB364_132;
	ld.volatile.shared.u8 	%rs20, [%r5+4];
	setp.ne.s16 	%p92, %rs20, 0;
$L__BB364_132:
	selp.u16 	%rs21, 1, 0, %p92;
	st.volatile.shared.u8 	[%r5], %rs21;
	ld.volatile.shared.u8 	%rs22, [%r5];
	setp.ne.s16 	%p83, %rs22, 0;
	mov.pred 	%p93, -1;
	@%p83 bra 	$L__BB364_134;
	ld.volatile.shared.u8 	%rs23, [%r5+2];
	setp.ne.s16 	%p93, %rs23, 0;
$L__BB364_134:
	selp.u16 	%rs24, 1, 0, %p93;
	st.volatile.shared.u8 	[%r5], %rs24;
	ld.volatile.shared.u8 	%rs25, [%r5];
	setp.ne.s16 	%p85, %rs25, 0;
	mov.pred 	%p94, -1;
	@%p85 bra 	$L__BB364_136;
	ld.volatile.shared.u8 	%rs26, [%r5+1];
	setp.ne.s16 	%p94, %rs26, 0;
$L__BB364_136:
	selp.u16 	%rs27, 1, 0, %p94;
	st.volatile.shared.u8 	[%r5], %rs27;
	setp.ne.s32 	%p86, %r1, 0;
	@%p86 bra 	$L__BB364_138;
	ld.param.u64 	%rd487, [contiguous_any2_u16_param_8];
	ld.param.u64 	%rd486, [contiguous_any2_u16_param_0];
	ld.shared.u8 	%rs28, [anysdata_u16];
	cvt.u64.u32 	%rd482, %r2;
	mad.lo.s64 	%rd483, %rd487, %rd4, %rd482;
	cvta.to.global.u64 	%rd484, %rd486;
	add.s64 	%rd485, %rd484, %rd483;
	st.global.u8 	[%rd485], %rs28;
$L__BB364_138:
	ret;

}
	// .globl	contiguous_any22_u16
.visible .entry contiguous_any22_u16(
	.param .u64 .ptr .align 1 contiguous_any22_u16_param_0,
	.param .u64 .ptr .align 1 contiguous_any22_u16_param_1,
	.param .u64 contiguous_any22_u16_param_2,
	.param .u64 contiguous_any22_u16_param_3,
	.param .u64 contiguous_any22_u16_param_4,
	.param .u64 contiguous_any22_u16_param_5
)
{
	.reg .pred 	%p<49>;
	.reg .b16 	%rs<28>;
	.reg .b32 	%r<15>;
	.reg .b64 	%rd<24>;

	ld.param.u64 	%rd6, [contiguous_any22_u16_param_0];
	ld.param.u64 	%rd9, [contiguous_any22_u16_param_1];
	ld.param.u64 	%rd10, [contiguous_any22_u16_param_2];
	ld.param.u64 	%rd7, [contiguous_any22_u16_param_3];
	ld.param.u64 	%rd11, [contiguous_any22_u16_param_4];
	ld.param.u64 	%rd8, [contiguous_any22_u16_param_5];
	cvta.to.global.u64 	%rd1, %rd9;
	mov.u32 	%r1, %tid.x;
	mov.u32 	%r2, %ctaid.x;
	mov.u32 	%r14, %ntid.x;
	mul.lo.s32 	%r8, %r2, %r14;
	shl.b32 	%r9, %r8, 1;
	add.s32 	%r4, %r9, %r1;
	mov.u32 	%r10, anysdata_u16;
	add.s32 	%r5, %r10, %r1;
	mov.b16 	%rs1, 0;
	st.shared.u8 	[%r5], %rs1;
	mov.u32 	%r11, %ctaid.y;
	cvt.u64.u32 	%rd12, %r11;
	add.s64 	%rd2, %rd10, %rd12;
	setp.ge.u64 	%p17, %rd2, %rd11;
	@%p17 bra 	$L__BB365_28;
	add.s32 	%r12, %r4, %r14;
	cvt.u64.u32 	%rd3, %r12;
	setp.le.u64 	%p18, %rd7, %rd3;
	@%p18 bra 	$L__BB365_5;
	cvt.u64.u32 	%rd15, %r4;
	mul.lo.s64 	%rd4, %rd2, %rd7;
	add.s64 	%rd16, %rd4, %rd15;
	add.s64 	%rd17, %rd1, %rd16;
	ld.global.u8 	%rs3, [%rd17];
	setp.ne.s16 	%p21, %rs3, 0;
	mov.pred 	%p41, -1;
	@%p21 bra 	$L__BB365_4;
	add.s64 	%rd18, %rd4, %rd3;
	add.s64 	%rd19, %rd1, %rd18;
	ld.global.u8 	%rs4, [%rd19];
	setp.ne.s16 	%p41, %rs4, 0;
$L__BB365_4:
	selp.u16 	%rs5, 1, 0, %p41;
	st.shared.u8 	[%r5], %rs5;
	bra.uni 	$L__BB365_7;
$L__BB365_5:
	cvt.u64.u32 	%rd5, %r4;
	setp.le.u64 	%p19, %rd7, %rd5;
	@%p19 bra 	$L__BB365_7;
	mad.lo.s64 	%rd13, %rd2, %rd7, %rd5;
	add.s64 	%rd14, %rd1, %rd13;
	ld.global.u8 	%rs2, [%rd14];
	st.shared.u8 	[%r5], %rs2;
$L__BB365_7:
	bar.sync 	0;
	setp.lt.u32 	%p22, %r14, 66;
	@%p22 bra 	$L__BB365_13;
$L__BB365_8:
	shr.u32 	%r7, %r14, 1;
	setp.ge.u32 	%p23, %r1, %r7;
	@%p23 bra 	$L__BB365_12;
	ld.shared.u8 	%rs6, [%r5];
	setp.ne.s16 	%p25, %rs6, 0;
	mov.pred 	%p42, -1;
	@%p25 bra 	$L__BB365_11;
	add.s32 	%r13, %r5, %r7;
	ld.shared.u8 	%rs7, [%r13];
	setp.ne.s16 	%p42, %rs7, 0;
$L__BB365_11:
	selp.u16 	%rs8, 1, 0, %p42;
	st.shared.u8 	[%r5], %rs8;
$L__BB365_12:
	bar.sync 	0;
	setp.gt.u32 	%p26, %r14, 131;
	mov.u32 	%r14, %r7;
	@%p26 bra 	$L__BB365_8;
$L__BB365_13:
	setp.gt.u32 	%p27, %r1, 31;
	@%p27 bra 	$L__BB365_28;
	ld.volatile.shared.u8 	%rs9, [%r5];
	setp.ne.s16 	%p29, %rs9, 0;
	mov.pred 	%p43, -1;
	@%p29 bra 	$L__BB365_16;
	ld.volatile.shared.u8 	%rs10, [%r5+32];
	setp.ne.s16 	%p43, %rs10, 0;
$L__BB365_16:
	selp.u16 	%rs11, 1, 0, %p43;
	st.volatile.shared.u8 	[%r5], %rs11;
	ld.volatile.shared.u8 	%rs12, [%r5];
	setp.ne.s16 	%p31, %rs12, 0;
	mov.pred 	%p44, -1;
	@%p31 bra 	$L__BB365_18;
	ld.volatile.shared.u8 	%rs13, [%r5+16];
	setp.ne.s16 	%p44, %rs13, 0;
$L__BB365_18:
	selp.u16 	%rs14, 1, 0, %p44;
	st.volatile.shared.u8 	[%r5], %rs14;
	ld.volatile.shared.u8 	%rs15, [%r5];
	setp.ne.s16 	%p33, %rs15, 0;
	mov.pred 	%p45, -1;
	@%p33 bra 	$L__BB365_20;
	ld.volatile.shared.u8 	%rs16, [%r5+8];
	setp.ne.s16 	%p45, %rs16, 0;
$L__BB365_20:
	selp.u16 	%rs17, 1, 0, %p45;
	st.volatile.shared.u8 	[%r5], %rs17;
	ld.volatile.shared.u8 	%rs18, [%r5];
	setp.ne.s16 	%p35, %rs18, 0;
	mov.pred 	%p46, -1;
	@%p35 bra 	$L__BB365_22;
	ld.volatile.shared.u8 	%rs19, [%r5+4];
	setp.ne.s16 	%p46, %rs19, 0;
$L__BB365_22:
	selp.u16 	%rs20, 1, 0, %p46;
	st.volatile.shared.u8 	[%r5], %rs20;
	ld.volatile.shared.u8 	%rs21, [%r5];
	setp.ne.s16 	%p37, %rs21, 0;
	mov.pred 	%p47, -1;
	@%p37 bra 	$L__BB365_24;
	ld.volatile.shared.u8 	%rs22, [%r5+2];
	setp.ne.s16 	%p47, %rs22, 0;
$L__BB365_24:
	selp.u16 	%rs23, 1, 0, %p47;
	st.volatile.shared.u8 	[%r5], %rs23;
	ld.volatile.shared.u8 	%rs24, [%r5];
	setp.ne.s16 	%p39, %rs24, 0;
	mov.pred 	%p48, -1;
	@%p39 bra 	$L__BB365_26;
	ld.volatile.shared.u8 	%rs25, [%r5+1];
	setp.ne.s16 	%p48, %rs25, 0;
$L__BB365_26:
	selp.u16 	%rs26, 1, 0, %p48;
	st.volatile.shared.u8 	[%r5], %rs26;
	setp.ne.s32 	%p40, %r1, 0;
	@%p40 bra 	$L__BB365_28;
	ld.shared.u8 	%rs27, [anysdata_u16];
	cvt.u64.u32 	%rd20, %r2;
	mad.lo.s64 	%rd21, %rd8, %rd2, %rd20;
	cvta.to.global.u64 	%rd22, %rd6;
	add.s64 	%rd23, %rd22, %rd21;
	st.global.u8 	[%rd23], %rs27;
$L__BB365_28:
	ret;

}
	// .globl	contiguous_any3_u16
.visible .entry contiguous_any3_u16(
	.param .u64 .ptr .align 1 contiguous_any3_u16_param_0,
	.param .u64 .ptr .align 1 contiguous_any3_u16_param_1,
	.param .u64 .ptr .align 1 contiguous_any3_u16_param_2,
	.param .u64 .ptr .align 1 contiguous_any3_u16_param_3,
	.param .u64 contiguous_any3_u16_param_4,
	.param .u64 contiguous_any3_u16_param_5,
	.param .u64 contiguous_any3_u16_param_6
)
{
	.reg .pred 	%p<81>;
	.reg .b16 	%rs<50>;
	.reg .b32 	%r<188>;
	.reg .b64 	%rd<307>;

	ld.param.u64 	%rd144, [contiguous_any3_u16_param_0];
	ld.param.u64 	%rd145, [contiguous_any3_u16_param_1];
	ld.param.u64 	%rd148, [contiguous_any3_u16_param_2];
	ld.param.u64 	%rd149, [contiguous_any3_u16_param_3];
	ld.param.u64 	%rd146, [contiguous_any3_u16_param_4];
	ld.param.u64 	%rd147, [contiguous_any3_u16_param_5];
	ld.param.u64 	%rd150, [contiguous_any3_u16_param_6];
	cvta.to.global.u64 	%rd1, %rd149;
	cvta.to.global.u64 	%rd2, %rd148;
	mov.u32 	%r1, %tid.y;
	mov.u32 	%r2, %ntid.x;
	mov.u32 	%r3, %tid.x;
	mad.lo.s32 	%r70, %r1, %r2, %r3;
	mov.u32 	%r71, %ctaid.x;
	mad.lo.s32 	%r72, %r71, %r2, %r3;
	mov.u32 	%r4, %ctaid.y;
	mov.u32 	%r5, %ntid.y;
	mad.lo.s32 	%r73, %r4, %r5, %r1;
	mov.u32 	%r74, anysdata_u16;
	add.s32 	%r7, %r74, %r70;
	mov.b16 	%rs16, 0;
	st.shared.u8 	[%r7], %rs16;
	cvt.u64.u32 	%rd3, %r72;
	setp.le.u64 	%p9, %rd147, %rd3;
	cvt.u64.u32 	%rd152, %r73;
	setp.le.u64 	%p10, %rd150, %rd152;
	or.pred  	%p11, %p9, %p10;
	@%p11 bra 	$L__BB366_95;
	cvt.u32.u64 	%r75, %rd3;
	cvt.u32.u64 	%r76, %rd147;
	mad.lo.s32 	%r179, %r73, %r76, %r75;
	cvt.u32.u64 	%r9, %rd146;
	add.s32 	%r178, %r9, -1;
	setp.lt.s32 	%p12, %r178, 0;
	mov.b64 	%rd306, 0;
	@%p12 bra 	$L__BB366_59;
	setp.lt.u32 	%p13, %r178, 7;
	mov.b64 	%rd306, 0;
	@%p13 bra 	$L__BB366_30;
	add.s32 	%r174, %r9, -4;
	and.b32  	%r77, %r9, -8;
	neg.s32 	%r173, %r77;
	mov.b64 	%rd306, 0;
$L__BB366_4:
	.pragma "nounroll";
	add.s32 	%r16, %r174, 3;
	cvt.u64.u32 	%rd5, %r179;
	mul.wide.u32 	%rd157, %r16, 8;
	add.s64 	%rd158, %rd2, %rd157;
	ld.global.u64 	%rd6, [%rd158];
	and.b64  	%rd159, %rd6, -4294967296;
	setp.ne.s64 	%p14, %rd159, 0;
	@%p14 bra 	$L__BB366_6;
	cvt.u32.u64 	%r78, %rd6;
	cvt.u32.u64 	%r79, %rd5;
	div.u32 	%r80, %r79, %r78;
	mul.lo.s32 	%r81, %r80, %r78;
	sub.s32 	%r82, %r79, %r81;
	cvt.u64.u32 	%rd271, %r80;
	cvt.u64.u32 	%rd272, %r82;
	bra.uni 	$L__BB366_7;
$L__BB366_6:
	div.s64 	%rd271, %rd5, %rd6;
	mul.lo.s64 	%rd160, %rd271, %rd6;
	sub.s64 	%rd272, %rd5, %rd160;
$L__BB366_7:
	mul.wide.u32 	%rd161, %r16, 8;
	add.s64 	%rd162, %rd1, %rd161;
	ld.global.u64 	%rd163, [%rd162];
	mad.lo.s64 	%rd13, %rd163, %rd272, %rd306;
	add.s32 	%r17, %r174, 2;
	and.b64  	%rd14, %rd271, 4294967295;
	mul.wide.u32 	%rd164, %r17, 8;
	add.s64 	%rd165, %rd2, %rd164;
	ld.global.u64 	%rd15, [%rd165];
	and.b64  	%rd166, %rd15, -4294967296;
	setp.ne.s64 	%p15, %rd166, 0;
	@%p15 bra 	$L__BB366_9;
	cvt.u32.u64 	%r83, %rd15;
	cvt.u32.u64 	%r84, %rd14;
	div.u32 	%r85, %r84, %r83;
	mul.lo.s32 	%r86, %r85, %r83;
	sub.s32 	%r87, %r84, %r86;
	cvt.u64.u32 	%rd273, %r85;
	cvt.u64.u32 	%rd274, %r87;
	bra.uni 	$L__BB366_10;
$L__BB366_9:
	div.s64 	%rd273, %rd14, %rd15;
	mul.lo.s64 	%rd167, %rd273, %rd15;
	sub.s64 	%rd274, %rd14, %rd167;
$L__BB366_10:
	mul.wide.u32 	%rd168, %r17, 8;
	add.s64 	%rd169, %rd1, %rd168;
	ld.global.u64 	%rd170, [%rd169];
	mad.lo.s64 	%rd22, %rd170, %rd274, %rd13;
	add.s32 	%r18, %r174, 1;
	and.b64  	%rd23, %rd273, 4294967295;
	mul.wide.u32 	%rd171, %r18, 8;
	add.s64 	%rd172, %rd2, %rd171;
	ld.global.u64 	%rd24, [%rd172];
	and.b64  	%rd173, %rd24, -4294967296;
	setp.ne.s64 	%p16, %rd173, 0;
	@%p16 bra 	$L__BB366_12;
	cvt.u32.u64 	%r88, %rd24;
	cvt.u32.u64 	%r89, %rd23;
	div.u32 	%r90, %r89, %r88;
	mul.lo.s32 	%r91, %r90, %r88;
	sub.s32 	%r92, %r89, %r91;
	cvt.u64.u32 	%rd275, %r90;
	cvt.u64.u32 	%rd276, %r92;
	bra.uni 	$L__BB366_13;
$L__BB366_12:
	div.s64 	%rd275, %rd23, %rd24;
	mul.lo.s64 	%rd174, %rd275, %rd24;
	sub.s64 	%rd276, %rd23, %rd174;
$L__BB366_13:
	mul.wide.u32 	%rd175, %r18, 8;
	add.s64 	%rd176, %rd1, %rd175;
	ld.global.u64 	%rd177, [%rd176];
	mad.lo.s64 	%rd31, %rd177, %rd276, %rd22;
	and.b64  	%rd32, %rd275, 4294967295;
	mul.wide.u32 	%rd178, %r174, 8;
	add.s64 	%rd179, %rd2, %rd178;
	ld.global.u64 	%rd33, [%rd179];
	and.b64  	%rd180, %rd33, -4294967296;
	setp.ne.s64 	%p17, %rd180, 0;
	@%p17 bra 	$L__BB366_15;
	cvt.u32.u64 	%r93, %rd33;
	cvt.u32.u64 	%r94, %rd32;
	div.u32 	%r95, %r94, %r93;
	mul.lo.s32 	%r96, %r95, %r93;
	sub.s32 	%r97, %r94, %r96;
	cvt.u64.u32 	%rd277, %r95;
	cvt.u64.u32 	%rd278, %r97;
	bra.uni 	$L__BB366_16;
$L__BB366_15:
	div.s64 	%rd277, %rd32, %rd33;
	mul.lo.s64 	%rd181, %rd277, %rd33;
	sub.s64 	%rd278, %rd32, %rd181;
$L__BB366_16:
	mul.wide.u32 	%rd182, %r174, 8;
	add.s64 	%rd183, %rd1, %rd182;
	ld.global.u64 	%rd184, [%rd183];
	mad.lo.s64 	%rd40, %rd184, %rd278, %rd31;
	add.s32 	%r19, %r174, -1;
	and.b64  	%rd41, %rd277, 4294967295;
	mul.wide.u32 	%rd185, %r19, 8;
	add.s64 	%rd186, %rd2, %rd185;
	ld.global.u64 	%rd42, [%rd186];
	and.b64  	%rd187, %rd42, -4294967296;
	setp.ne.s64 	%p18, %rd187, 0;
	@%p18 bra 	$L__BB366_18;
	cvt.u32.u64 	%r98, %rd42;
	cvt.u32.u64 	%r99, %rd41;
	div.u32 	%r100, %r99, %r98;
	mul.lo.s32 	%r101, %r100, %r98;
	sub.s32 	%r102, %r99, %r101;
	cvt.u64.u32 	%rd279, %r100;
	cvt.u64.u32 	%rd280, %r102;
	bra.uni 	$L__BB366_19;
$L__BB366_18:
	div.s64 	%rd279, %rd41, %rd42;
	mul.lo.s64 	%rd188, %rd279, %rd42;
	sub.s64 	%rd280, %rd41, %rd188;
$L__BB366_19:
	mul.wide.u32 	%rd189, %r19, 8;
	add.s64 	%rd190, %rd1, %rd189;
	ld.global.u64 	%rd191, [%rd190];
	mad.lo.s64 	%rd49, %rd191, %rd280, %rd40;
	add.s32 	%r20, %r174, -2;
	and.b64  	%rd50, %rd279, 4294967295;
	mul.wide.u32 	%rd192, %r20, 8;
	add.s64 	%rd193, %rd2, %rd192;
	ld.global.u64 	%rd51, [%rd193];
	and.b64  	%rd194, %rd51, -4294967296;
	setp.ne.s64 	%p19, %rd194, 0;
	@%p19 bra 	$L__BB366_21;
	cvt.u32.u64 	%r103, %rd51;
	cvt.u32.u64 	%r104, %rd50;
	div.u32 	%r105, %r104, %r103;
	mul.lo.s32 	%r106, %r105, %r103;
	sub.s32 	%r107, %r104, %r106;
	cvt.u64.u32 	%rd281, %r105;
	cvt.u64.u32 	%rd282, %r107;
	bra.uni 	$L__BB366_22;
$L__BB366_21:
	div.s64 	%rd281, %rd50, %rd51;
	mul.lo.s64 	%rd195, %rd281, %rd51;
	sub.s64 	%rd282, %rd50, %rd195;
$L__BB366_22:
	mul.wide.u32 	%rd196, %r20, 8;
	add.s64 	%rd197, %rd1, %rd196;
	ld.global.u64 	%rd198, [%rd197];
	mad.lo.s64 	%rd58, %rd198, %rd282, %rd49;
	add.s32 	%r21, %r174, -3;
	and.b64  	%rd59, %rd281, 4294967295;
	mul.wide.u32 	%rd199, %r21, 8;
	add.s64 	%rd200, %rd2, %rd199;
	ld.global.u64 	%rd60, [%rd200];
	and.b64  	%rd201, %rd60, -4294967296;
	setp.ne.s64 	%p20, %rd201, 0;
	@%p20 bra 	$L__BB366_24;
	cvt.u32.u64 	%r108, %rd60;
	cvt.u32.u64 	%r109, %rd59;
	div.u32 	%r110, %r109, %r108;
	mul.lo.s32 	%r111, %r110, %r108;
	sub.s32 	%r112, %r109, %r111;
	cvt.u64.u32 	%rd283, %r110;
	cvt.u64.u32 	%rd284, %r112;
	bra.uni 	$L__BB366_25;
$L__BB366_24:
	div.s64 	%rd283, %rd59, %rd60;
	mul.lo.s64 	%rd202, %rd283, %rd60;
	sub.s64 	%rd284, %rd59, %rd202;
$L__BB366_25:
	mul.wide.u32 	%rd203, %r21, 8;
	add.s64 	%rd204, %rd1, %rd203;
	ld.global.u64 	%rd205, [%rd204];
	mad.lo.s64 	%rd67, %rd205, %rd284, %rd58;
	and.b64  	%rd68, %rd283, 4294967295;
	add.s32 	%r113, %r174, -4;
	mul.wide.u32 	%rd206, %r113, 8;
	add.s64 	%rd207, %rd2, %rd206;
	ld.global.u64 	%rd69, [%rd207];
	and.b64  	%rd208, %rd69, -4294967296;
	setp.ne.s64 	%p21, %rd208, 0;
	@%p21 bra 	$L__BB366_27;
	cvt.u32.u64 	%r114, %rd69;
	cvt.u32.u64 	%r115, %rd68;
	div.u32 	%r116, %r115, %r114;
	mul.lo.s32 	%r117, %r116, %r114;
	sub.s32 	%r118, %r115, %r117;
	cvt.u64.u32 	%rd285, %r116;
	cvt.u64.u32 	%rd286, %r118;
	bra.uni 	$L__BB366_28;
$L__BB366_27:
	div.s64 	%rd285, %rd68, %rd69;
	mul.lo.s64 	%rd209, %rd285, %rd69;
	sub.s64 	%rd286, %rd68, %rd209;
$L__BB366_28:
	mul.wide.u32 	%rd210, %r113, 8;
	add.s64 	%rd211, %rd1, %rd210;
	ld.global.u64 	%rd212, [%rd211];
	mad.lo.s64 	%rd306, %rd212, %rd286, %rd67;
	cvt.u32.u64 	%r179, %rd285;
	add.s32 	%r174, %r174, -8;
	add.s32 	%r173, %r173, 8;
	setp.ne.s32 	%p22, %r173, 0;
	@%p22 bra 	$L__BB366_4;
	add.s32 	%r178, %r174, 3;
$L__BB366_30:
	and.b32  	%r28, %r9, 7;
	setp.eq.s32 	%p23, %r28, 0;
	@%p23 bra 	$L__BB366_59;
	and.b32  	%r29, %r9, 3;
	setp.lt.u32 	%p24, %r28, 4;
	@%p24 bra 	$L__BB366_45;
	cvt.u64.u32 	%rd79, %r179;
	mul.wide.u32 	%rd214, %r178, 8;
	add.s64 	%rd215, %rd2, %rd214;
	ld.global.u64 	%rd80, [%rd215];
	and.b64  	%rd216, %rd80, -4294967296;
	setp.ne.s64 	%p25, %rd216, 0;
	@%p25 bra 	$L__BB366_34;
	cvt.u32.u64 	%r120, %rd80;
	cvt.u32.u64 	%r121, %rd79;
	div.u32 	%r122, %r121, %r120;
	mul.lo.s32 	%r123, %r122, %r120;
	sub.s32 	%r124, %r121, %r123;
	cvt.u64.u32 	%rd289, %r122;
	cvt.u64.u32 	%rd290, %r124;
	bra.uni 	$L__BB366_35;
$L__BB366_34:
	div.s64 	%rd289, %rd79, %rd80;
	mul.lo.s64 	%rd217, %rd289, %rd80;
	sub.s64 	%rd290, %rd79, %rd217;
$L__BB366_35:
	mul.wide.u32 	%rd218, %r178, 8;
	add.s64 	%rd219, %rd1, %rd218;
	ld.global.u64 	%rd220, [%rd219];
	mad.lo.s64 	%rd87, %rd220, %rd290, %rd306;
	add.s32 	%r30, %r178, -1;
	and.b64  	%rd88, %rd289, 4294967295;
	mul.wide.u32 	%rd221, %r30, 8;
	add.s64 	%rd222, %rd2, %rd221;
	ld.global.u64 	%rd89, [%rd222];
	and.b64  	%rd223, %rd89, -4294967296;
	setp.ne.s64 	%p26, %rd223, 0;
	@%p26 bra 	$L__BB366_37;
	cvt.u32.u64 	%r125, %rd89;
	cvt.u32.u64 	%r126, %rd88;
	div.u32 	%r127, %r126, %r125;
	mul.lo.s32 	%r128, %r127, %r125;
	sub.s32 	%r129, %r126, %r128;
	cvt.u64.u32 	%rd291, %r127;
	cvt.u64.u32 	%rd292, %r129;
	bra.uni 	$L__BB366_38;
$L__BB366_37:
	div.s64 	%rd291, %rd88, %rd89;
	mul.lo.s64 	%rd224, %rd291, %rd89;
	sub.s64 	%rd292, %rd88, %rd224;
$L__BB366_38:
	mul.wide.u32 	%rd225, %r30, 8;
	add.s64 	%rd226, %rd1, %rd225;
	ld.global.u64 	%rd227, [%rd226];
	mad.lo.s64 	%rd96, %rd227, %rd292, %rd87;
	add.s32 	%r31, %r178, -2;
	and.b64  	%rd97, %rd291, 4294967295;
	mul.wide.u32 	%rd228, %r31, 8;
	add.s64 	%rd229, %rd2, %rd228;
	ld.global.u64 	%rd98, [%rd229];
	and.b64  	%rd230, %rd98, -4294967296;
	setp.ne.s64 	%p27, %rd230, 0;
	@%p27 bra 	$L__BB366_40;
	cvt.u32.u64 	%r130, %rd98;
	cvt.u32.u64 	%r131, %rd97;
	div.u32 	%r132, %r131, %r130;
	mul.lo.s32 	%r133, %r132, %r130;
	sub.s32 	%r134, %r131, %r133;
	cvt.u64.u32 	%rd293, %r132;
	cvt.u64.u32 	%rd294, %r134;
	bra.uni 	$L__BB366_41;
$L__BB366_40:
	div.s64 	%rd293, %rd97, %rd98;
	mul.lo.s64 	%rd231, %rd293, %rd98;
	sub.s64 	%rd294, %rd97, %rd231;
$L__BB366_41:
	mul.wide.u32 	%rd232, %r31, 8;
	add.s64 	%rd233, %rd1, %rd232;
	ld.global.u64 	%rd234, [%rd233];
	mad.lo.s64 	%rd105, %rd234, %rd294, %rd96;
	add.s32 	%r32, %r178, -3;
	and.b64  	%rd106, %rd293, 4294967295;
	mul.wide.u32 	%rd235, %r32, 8;
	add.s64 	%rd236, %rd2, %rd235;
	ld.global.u64 	%rd107, [%rd236];
	and.b64  	%rd237, %rd107, -4294967296;
	setp.ne.s64 	%p28, %rd237, 0;
	@%p28 bra 	$L__BB366_43;
	cvt.u32.u64 	%r135, %rd107;
	cvt.u32.u64 	%r136, %rd106;
	div.u32 	%r137, %r136, %r135;
	mul.lo.s32 	%r138, %r137, %r135;
	sub.s32 	%r139, %r136, %r138;
	cvt.u64.u32 	%rd295, %r137;
	cvt.u64.u32 	%rd296, %r139;
	bra.uni 	$L__BB366_44;
$L__BB366_43:
	div.s64 	%rd295, %rd106, %rd107;
	mul.lo.s64 	%rd238, %rd295, %rd107;
	sub.s64 	%rd296, %rd106, %rd238;
$L__BB366_44:
	mul.wide.u32 	%rd239, %r32, 8;
	add.s64 	%rd240, %rd1, %rd239;
	ld.global.u64 	%rd241, [%rd240];
	mad.lo.s64 	%rd306, %rd241, %rd296, %rd105;
	cvt.u32.u64 	%r179, %rd295;
	add.s32 	%r178, %r178, -4;
$L__BB366_45:
	setp.eq.s32 	%p29, %r29, 0;
	@%p29 bra 	$L__BB366_59;
	setp.eq.s32 	%p30, %r29, 1;
	@%p30 bra 	$L__BB366_54;
	cvt.u64.u32 	%rd117, %r179;
	mul.wide.u32 	%rd243, %r178, 8;
	add.s64 	%rd244, %rd2, %rd243;
	ld.global.u64 	%rd118, [%rd244];
	and.b64  	%rd245, %rd118, -4294967296;
	setp.ne.s64 	%p31, %rd245, 0;
	@%p31 bra 	$L__BB366_49;
	cvt.u32.u64 	%r140, %rd118;
	cvt.u32.u64 	%r141, %rd117;
	div.u32 	%r142, %r141, %r140;
	mul.lo.s32 	%r143, %r142, %r140;
	sub.s32 	%r144, %r141, %r143;
	cvt.u64.u32 	%rd299, %r142;
	cvt.u64.u32 	%rd300, %r144;
	bra.uni 	$L__BB366_50;
$L__BB366_49:
	div.s64 	%rd299, %rd117, %rd118;
	mul.lo.s64 	%rd246, %rd299, %rd118;
	sub.s64 	%rd300, %rd117, %rd246;
$L__BB366_50:
	add.s64 	%rd248, %rd1, %rd243;
	ld.global.u64 	%rd249, [%rd248];
	mad.lo.s64 	%rd125, %rd249, %rd300, %rd306;
	add.s32 	%r37, %r178, -1;
	and.b64  	%rd126, %rd299, 4294967295;
	mul.wide.u32 	%rd250, %r37, 8;
	add.s64 	%rd251, %rd2, %rd250;
	ld.global.u64 	%rd127, [%rd251];
	and.b64  	%rd252, %rd127, -4294967296;
	setp.ne.s64 	%p32, %rd252, 0;
	@%p32 bra 	$L__BB366_52;
	cvt.u32.u64 	%r145, %rd127;
	cvt.u32.u64 	%r146, %rd126;
	div.u32 	%r147, %r146, %r145;
	mul.lo.s32 	%r148, %r147, %r145;
	sub.s32 	%r149, %r146, %r148;
	cvt.u64.u32 	%rd301, %r147;
	cvt.u64.u32 	%rd302, %r149;
	bra.uni 	$L__BB366_53;
$L__BB366_52:
	div.s64 	%rd301, %rd126, %rd127;
	mul.lo.s64 	%rd253, %rd301, %rd127;
	sub.s64 	%rd302, %rd126, %rd253;
$L__BB366_53:
	add.s64 	%rd255, %rd1, %rd250;
	ld.global.u64 	%rd256, [%rd255];
	mad.lo.s64 	%rd306, %rd256, %rd302, %rd125;
	cvt.u32.u64 	%r179, %rd301;
	add.s32 	%r178, %r178, -2;
$L__BB366_54:
	and.b32  	%r150, %r9, 1;
	setp.eq.b32 	%p33, %r150, 1;
	not.pred 	%p34, %p33;
	@%p34 bra 	$L__BB366_59;
	cvt.u64.u32 	%rd137, %r179;
	mul.wide.u32 	%rd257, %r178, 8;
	add.s64 	%rd258, %rd2, %rd257;
	ld.global.u64 	%rd138, [%rd258];
	and.b64  	%rd259, %rd138, -4294967296;
	setp.ne.s64 	%p35, %rd259, 0;
	@%p35 bra 	$L__BB366_57;
	cvt.u32.u64 	%r151, %rd138;
	cvt.u32.u64 	%r152, %rd137;
	rem.u32 	%r153, %r152, %r151;
	cvt.u64.u32 	%rd305, %r153;
	bra.uni 	$L__BB366_58;
$L__BB366_57:
	rem.s64 	%rd305, %rd137, %rd138;
$L__BB366_58:
	add.s64 	%rd261, %rd1, %rd257;
	ld.global.u64 	%rd262, [%rd261];
	mad.lo.s64 	%rd306, %rd262, %rd305, %rd306;
$L__BB366_59:
	cvta.to.global.u64 	%rd263, %rd145;
	shl.b64 	%rd264, %rd306, 1;
	add.s64 	%rd265, %rd263, %rd264;
	ld.global.u16 	%rs17, [%rd265];
	setp.ne.s16 	%p36, %rs17, 0;
	selp.u16 	%rs18, 1, 0, %p36;
	st.shared.u8 	[%r7], %rs18;
	bar.sync 	0;
	setp.ne.s32 	%p37, %r1, 0;
	@%p37 bra 	$L__BB366_95;
	setp.gt.u32 	%p38, %r5, 1;
	@%p38 bra 	$L__BB366_62;
	mov.u32 	%r154, anysdata_u16;
	add.s32 	%r155, %r154, %r3;
	ld.shared.u8 	%rs48, [%r155];
	bra.uni 	$L__BB366_94;
$L__BB366_62:
	mov.u32 	%r157, anysdata_u16;
	add.s32 	%r42, %r157, %r3;
	ld.shared.u8 	%rs48, [%r42];
	add.s32 	%r43, %r5, -1;
	add.s32 	%r158, %r5, -2;
	and.b32  	%r44, %r43, 7;
	setp.lt.u32 	%p39, %r158, 7;
	mov.b32 	%r186, 1;
	@%p39 bra 	$L__BB366_75;
	and.b32  	%r160, %r43, -8;
	neg.s32 	%r184, %r160;
	shl.b32 	%r46, %r2, 3;
	shl.b32 	%r47, %r2, 1;
	mul.lo.s32 	%r48, %r2, 3;
	shl.b32 	%r49, %r2, 2;
	mul.lo.s32 	%r50, %r2, 5;
	mul.lo.s32 	%r51, %r2, 6;
	mul.lo.s32 	%r52, %r2, 7;
	mov.b32 	%r183, 0;
	mov.u32 	%r182, %r42;
$L__BB366_64:
	.pragma "nounroll";
	and.b16  	%rs20, %rs48, 255;
	setp.ne.s16 	%p41, %rs20, 0;
	mov.pred 	%p77, -1;
	@%p41 bra 	$L__BB366_73;
	add.s32 	%r161, %r182, %r2;
	ld.shared.u8 	%rs21, [%r161];
	setp.ne.s16 	%p43, %rs21, 0;
	@%p43 bra 	$L__BB366_73;
	add.s32 	%r162, %r182, %r47;
	ld.shared.u8 	%rs22, [%r162];
	setp.ne.s16 	%p45, %rs22, 0;
	@%p45 bra 	$L__BB366_73;
	add.s32 	%r163, %r182, %r48;
	ld.shared.u8 	%rs23, [%r163];
	setp.ne.s16 	%p47, %rs23, 0;
	@%p47 bra 	$L__BB366_73;
	add.s32 	%r164, %r182, %r49;
	ld.shared.u8 	%rs24, [%r164];
	setp.ne.s16 	%p49, %rs24, 0;
	@%p49 bra 	$L__BB366_73;
	add.s32 	%r165, %r182, %r50;
	ld.shared.u8 	%rs25, [%r165];
	setp.ne.s16 	%p51, %rs25, 0;
	@%p51 bra 	$L__BB366_73;
	add.s32 	%r166, %r182, %r51;
	ld.shared.u8 	%rs26, [%r166];
	setp.ne.s16 	%p53, %rs26, 0;
	@%p53 bra 	$L__BB366_73;
	add.s32 	%r167, %r182, %r52;
	ld.shared.u8 	%rs27, [%r167];
	setp.ne.s16 	%p55, %rs27, 0;
	@%p55 bra 	$L__BB366_73;
	add.s32 	%r168, %r182, %r46;
	ld.shared.u8 	%rs28, [%r168];
	setp.ne.s16 	%p77, %rs28, 0;
$L__BB366_73:
	selp.u16 	%rs48, 1, 0, %p77;
	add.s32 	%r184, %r184, 8;
	add.s32 	%r183, %r183, 8;
	add.s32 	%r182, %r182, %r46;
	setp.ne.s32 	%p56, %r184, 0;
	@%p56 bra 	$L__BB366_64;
	add.s32 	%r186, %r183, 1;
$L__BB366_75:
	setp.eq.s32 	%p57, %r44, 0;
	@%p57 bra 	$L__BB366_93;
	and.b32  	%r61, %r43, 3;
	setp.lt.u32 	%p58, %r44, 4;
	@%p58 bra 	$L__BB366_83;
	and.b16  	%rs30, %rs48, 255;
	setp.ne.s16 	%p60, %rs30, 0;
	mov.pred 	%p78, -1;
	@%p60 bra 	$L__BB366_82;
	mad.lo.s32 	%r62, %r186, %r2, %r42;
	ld.shared.u8 	%rs31, [%r62];
	setp.ne.s16 	%p62, %rs31, 0;
	@%p62 bra 	$L__BB366_82;
	add.s32 	%r63, %r62, %r2;
	ld.shared.u8 	%rs32, [%r63];
	setp.ne.s16 	%p64, %rs32, 0;
	@%p64 bra 	$L__BB366_82;
	add.s32 	%r64, %r63, %r2;
	ld.shared.u8 	%rs33, [%r64];
	setp.ne.s16 	%p66, %rs33, 0;
	@%p66 bra 	$L__BB366_82;
	add.s32 	%r169, %r64, %r2;
	ld.shared.u8 	%rs34, [%r169];
	setp.ne.s16 	%p78, %rs34, 0;
$L__BB366_82:
	add.s32 	%r186, %r186, 4;
	selp.u16 	%rs48, 1, 0, %p78;
$L__BB366_83:
	setp.eq.s32 	%p67, %r61, 0;
	@%p67 bra 	$L__BB366_93;
	setp.eq.s32 	%p68, %r61, 1;
	@%p68 bra 	$L__BB366_89;
	and.b16  	%rs36, %rs48, 255;
	setp.ne.s16 	%p70, %rs36, 0;
	mov.pred 	%p79, -1;
	@%p70 bra 	$L__BB366_88;
	mad.lo.s32 	%r67, %r186, %r2, %r42;
	ld.shared.u8 	%rs37, [%r67];
	setp.ne.s16 	%p72, %rs37, 0;
	@%p72 bra 	$L__BB366_88;
	add.s32 	%r170, %r67, %r2;
	ld.shared.u8 	%rs38, [%r170];
	setp.ne.s16 	%p79, %rs38, 0;
$L__BB366_88:
	add.s32 	%r186, %r186, 2;
	selp.u16 	%rs48, 1, 0, %p79;
$L__BB366_89:
	and.b32  	%r171, %r43, 1;
	setp.eq.b32 	%p73, %r171, 1;
	not.pred 	%p74, %p73;
	@%p74 bra 	$L__BB366_93;
	and.b16  	%rs39, %rs48, 255;
	setp.ne.s16 	%p76, %rs39, 0;
	mov.pred 	%p80, -1;
	@%p76 bra 	$L__BB366_92;
	mad.lo.s32 	%r172, %r186, %r2, %r42;
	ld.shared.u8 	%rs40, [%r172];
	setp.ne.s16 	%p80, %rs40, 0;
$L__BB366_92:
	selp.u16 	%rs48, 1, 0, %p80;
$L__BB366_93:
	st.shared.u8 	[%r42], %rs48;
$L__BB366_94:
	cvt.u64.u32 	%rd266, %r4;
	mad.lo.s64 	%rd267, %rd147, %rd266, %rd3;
	cvta.to.global.u64 	%rd268, %rd144;
	add.s64 	%rd269, %rd268, %rd267;
	st.global.u8 	[%rd269], %rs48;
$L__BB366_95:
	ret;

}
	// .globl	contiguous_any33_u16
.visible .entry contiguous_any33_u16(
	.param .u64 .ptr .align 1 contiguous_any33_u16_param_0,
	.param .u64 .ptr .align 1 contiguous_any33_u16_param_1,
	.param .u64 contiguous_any33_u16_param_2,
	.param .u64 contiguous_any33_u16_param_3,
	.param .u64 contiguous_any33_u16_param_4
)
{
	.reg .pred 	%p<56>;
	.reg .b16 	%rs<49>;
	.reg .b32 	%r<69>;
	.reg .b64 	%rd<15>;

	ld.param.u64 	%rd2, [contiguous_any33_u16_param_0];
	ld.param.u64 	%rd3, [contiguous_any33_u16_param_1];
	ld.param.u64 	%rd4, [contiguous_any33_u16_param_3];
	ld.param.u64 	%rd5, [contiguous_any33_u16_param_4];
	mov.u32 	%r1, %tid.y;
	mov.u32 	%r2, %ntid.x;
	mov.u32 	%r3, %tid.x;
	mad.lo.s32 	%r36, %r1, %r2, %r3;
	mov.u32 	%r37, %ctaid.x;
	mad.lo.s32 	%r38, %r37, %r2, %r3;
	mov.u32 	%r4, %ctaid.y;
	mov.u32 	%r5, %ntid.y;
	mad.lo.s32 	%r39, %r4, %r5, %r1;
	mov.u32 	%r40, anysdata_u16;
	add.s32 	%r7, %r40, %r36;
	mov.b16 	%rs16, 0;
	st.shared.u8 	[%r7], %rs16;
	cvt.u64.u32 	%rd1, %r38;
	setp.le.u64 	%p9, %rd4, %rd1;
	cvt.u64.u32 	%rd7, %r39;
	setp.le.u64 	%p10, %rd5, %rd7;
	or.pred  	%p11, %p9, %p10;
	@%p11 bra 	$L__BB367_37;
	cvt.u32.u64 	%r41, %rd1;
	cvta.to.global.u64 	%rd8, %rd3;
	cvt.u32.u64 	%r42, %rd4;
	mad.lo.s32 	%r43, %r39, %r42, %r41;
	cvt.u64.u32 	%rd9, %r43;
	add.s64 	%rd10, %rd8, %rd9;
	ld.global.u8 	%rs17, [%rd10];
	st.shared.u8 	[%r7], %rs17;
	bar.sync 	0;
	setp.ne.s32 	%p12, %r1, 0;
	@%p12 bra 	$L__BB367_37;
	setp.gt.u32 	%p13, %r5, 1;
	@%p13 bra 	$L__BB367_4;
	add.s32 	%r45, %r40, %r3;
	ld.shared.u8 	%rs47, [%r45];
	bra.uni 	$L__BB367_36;
$L__BB367_4:
	add.s32 	%r8, %r40, %r3;
	ld.shared.u8 	%rs47, [%r8];
	add.s32 	%r9, %r5, -1;
	add.s32 	%r48, %r5, -2;
	and.b32  	%r10, %r9, 7;
	setp.lt.u32 	%p14, %r48, 7;
	mov.b32 	%r67, 1;
	@%p14 bra 	$L__BB367_17;
	and.b32  	%r50, %r9, -8;
	neg.s32 	%r65, %r50;
	shl.b32 	%r12, %r2, 3;
	shl.b32 	%r13, %r2, 1;
	mul.lo.s32 	%r14, %r2, 3;
	shl.b32 	%r15, %r2, 2;
	mul.lo.s32 	%r16, %r2, 5;
	mul.lo.s32 	%r17, %r2, 6;
	mul.lo.s32 	%r18, %r2, 7;
	mov.b32 	%r64, 0;
	mov.u32 	%r63, %r8;
$L__BB367_6:
	.pragma "nounroll";
	and.b16  	%rs19, %rs47, 255;
	setp.ne.s16 	%p16, %rs19, 0;
	mov.pred 	%p52, -1;
	@%p16 bra 	$L__BB367_15;
	add.s32 	%r51, %r63, %r2;
	ld.shared.u8 	%rs20, [%r51];
	setp.ne.s16 	%p18, %rs20, 0;
	@%p18 bra 	$L__BB367_15;
	add.s32 	%r52, %r63, %r13;
	ld.shared.u8 	%rs21, [%r52];
	setp.ne.s16 	%p20, %rs21, 0;
	@%p20 bra 	$L__BB367_15;
	add.s32 	%r53, %r63, %r14;
	ld.shared.u8 	%rs22, [%r53];
	setp.ne.s16 	%p22, %rs22, 0;
	@%p22 bra 	$L__BB367_15;
	add.s32 	%r54, %r63, %r15;
	ld.shared.u8 	%rs23, [%r54];
	setp.ne.s16 	%p24, %rs23, 0;
	@%p24 bra 	$L__BB367_15;
	add.s32 	%r55, %r63, %r16;
	ld.shared.u8 	%rs24, [%r55];
	setp.ne.s16 	%p26, %rs24, 0;
	@%p26 bra 	$L__BB367_15;
	add.s32 	%r56, %r63, %r17;
	ld.shared.u8 	%rs25, [%r56];
	setp.ne.s16 	%p28, %rs25, 0;
	@%p28 bra 	$L__BB367_15;
	add.s32 	%r57, %r63, %r18;
	ld.shared.u8 	%rs26, [%r57];
	setp.ne.s16 	%p30, %rs26, 0;
	@%p30 bra 	$L__BB367_15;
	add.s32 	%r58, %r63, %r12;
	ld.shared.u8 	%rs27, [%r58];
	setp.ne.s16 	%p52, %rs27, 0;
$L__BB367_15:
	selp.u16 	%rs47, 1, 0, %p52;
	add.s32 	%r65, %r65, 8;
	add.s32 	%r64, %r64, 8;
	add.s32 	%r63, %r63, %r12;
	setp.ne.s32 	%p31, %r65, 0;
	@%p31 bra 	$L__BB367_6;
	add.s32 	%r67, %r64, 1;
$L__BB367_17:
	setp.eq.s32 	%p32, %r10, 0;
	@%p32 bra 	$L__BB367_35;
	and.b32  	%r27, %r9, 3;
	setp.lt.u32 	%p33, %r10, 4;
	@%p33 bra 	$L__BB367_25;
	and.b16  	%rs29, %rs47, 255;
	setp.ne.s16 	%p35, %rs29, 0;
	mov.pred 	%p53, -1;
	@%p35 bra 	$L__BB367_24;
	mad.lo.s32 	%r28, %r67, %r2, %r8;
	ld.shared.u8 	%rs30, [%r28];
	setp.ne.s16 	%p37, %rs30, 0;
	@%p37 bra 	$L__BB367_24;
	add.s32 	%r29, %r28, %r2;
	ld.shared.u8 	%rs31, [%r29];
	setp.ne.s16 	%p39, %rs31, 0;
	@%p39 bra 	$L__BB367_24;
	add.s32 	%r30, %r29, %r2;
	ld.shared.u8 	%rs32, [%r30];
	setp.ne.s16 	%p41, %rs32, 0;
	@%p41 bra 	$L__BB367_24;
	add.s32 	%r59, %r30, %r2;
	ld.shared.u8 	%rs33, [%r59];
	setp.ne.s16 	%p53, %rs33, 0;
$L__BB367_24:
	add.s32 	%r67, %r67, 4;
	selp.u16 	%rs47, 1, 0, %p53;
$L__BB367_25:
	setp.eq.s32 	%p42, %r27, 0;
	@%p42 bra 	$L__BB367_35;
	setp.eq.s32 	%p43, %r27, 1;
	@%p43 bra 	$L__BB367_31;
	and.b16  	%rs35, %rs47, 255;
	setp.ne.s16 	%p45, %rs35, 0;
	mov.pred 	%p54, -1;
	@%p45 bra 	$L__BB367_30;
	mad.lo.s32 	%r33, %r67, %r2, %r8;
	ld.shared.u8 	%rs36, [%r33];
	setp.ne.s16 	%p47, %rs36, 0;
	@%p47 bra 	$L__BB367_30;
	add.s32 	%r60, %r33, %r2;
	ld.shared.u8 	%rs37, [%r60];
	setp.ne.s16 	%p54, %rs37, 0;
$L__BB367_30:
	add.s32 	%r67, %r67, 2;
	selp.u16 	%rs47, 1, 0, %p54;
$L__BB367_31:
	and.b32  	%r61, %r9, 1;
	setp.eq.b32 	%p48, %r61, 1;
	not.pred 	%p49, %p48;
	@%p49 bra 	$L__BB367_35;
	and.b16  	%rs38, %rs47, 255;
	setp.ne.s16 	%p51, %rs38, 0;
	mov.pred 	%p55, -1;
	@%p51 bra 	$L__BB367_34;
	mad.lo.s32 	%r62, %r67, %r2, %r8;
	ld.shared.u8 	%rs39, [%r62];
	setp.ne.s16 	%p55, %rs39, 0;
$L__BB367_34:
	selp.u16 	%rs47, 1, 0, %p55;
$L__BB367_35:
	st.shared.u8 	[%r8], %rs47;
$L__BB367_36:
	cvt.u64.u32 	%rd11, %r4;
	mad.lo.s64 	%rd12, %rd4, %rd11, %rd1;
	cvta.to.global.u64 	%rd13, %rd2;
	add.s64 	%rd14, %rd13, %rd12;
	st.global.u8 	[%rd14], %rs47;
$L__BB367_37:
	ret;

}
	// .globl	contiguous_any_u32
.visible .entry contiguous_any_u32(
	.param .u64 .ptr .align 1 contiguous_any_u32_param_0,
	.param .u64 .ptr .align 1 contiguous_any_u32_param_1,
	.param .u64 contiguous_any_u32_param_2
)
{
	.reg .pred 	%p<49>;
	.reg .b16 	%rs<26>;
	.reg .b32 	%r<17>;
	.reg .b64 	%rd<16>;

	ld.param.u64 	%rd4, [contiguous_any_u32_param_0];
	ld.param.u64 	%rd6, [contiguous_any_u32_param_1];
	ld.param.u64 	%rd5, [contiguous_any_u32_param_2];
	cvta.to.global.u64 	%rd1, %rd6;
	mov.u32 	%r1, %tid.x;
	mov.u32 	%r2, %ctaid.x;
	mov.u32 	%r16, %ntid.x;
	mul.lo.s32 	%r8, %r2, %r16;
	shl.b32 	%r9, %r8, 1;
	add.s32 	%r4, %r9, %r1;
	mov.u32 	%r10, anysdata_u32;
	add.s32 	%r5, %r10, %r1;
	mov.b16 	%rs1, 0;
	st.shared.u8 	[%r5], %rs1;
	add.s32 	%r11, %r4, %r16;
	cvt.u64.u32 	%rd2, %r11;
	setp.le.u64 	%p17, %rd5, %rd2;
	@%p17 bra 	$L__BB368_4;
	mul.wide.u32 	%rd9, %r4, 4;
	add.s64 	%rd10, %rd1, %rd9;
	ld.global.u32 	%r13, [%rd10];
	setp.ne.s32 	%p21, %r13, 0;
	mov.pred 	%p41, -1;
	@%p21 bra 	$L__BB368_3;
	shl.b64 	%rd11, %rd2, 2;
	add.s64 	%rd12, %rd1, %rd11;
	ld.global.u32 	%r14, [%rd12];
	setp.ne.s32 	%p41, %r14, 0;
$L__BB368_3:
	selp.u16 	%rs3, 1, 0, %p41;
	st.shared.u8 	[%r5], %rs3;
	bra.uni 	$L__BB368_6;
$L__BB368_4:
	cvt.u64.u32 	%rd3, %r4;
	setp.le.u64 	%p18, %rd5, %rd3;
	@%p18 bra 	$L__BB368_6;
	shl.b64 	%rd7, %rd3, 2;
	add.s64 	%rd8, %rd1, %rd7;
	ld.global.u32 	%r12, [%rd8];
	setp.ne.s32 	%p19, %r12, 0;
	selp.u16 	%rs2, 1, 0, %p19;
	st.shared.u8 	[%r5], %rs2;
$L__BB368_6:
	bar.sync 	0;
	setp.lt.u32 	%p22, %r16, 66;
	@%p22 bra 	$L__BB368_12;
$L__BB368_7:
	shr.u32 	%r7, %r16, 1;
	setp.ge.u32 	%p23, %r1, %r7;
	@%p23 bra 	$L__BB368_11;
	ld.shared.u8 	%rs4, [%r5];
	setp.ne.s16 	%p25, %rs4, 0;
	mov.pred 	%p42, -1;
	@%p25 bra 	$L__BB368_10;
	add.s32 	%r15, %r5, %r7;
	ld.shared.u8 	%rs5, [%r15];
	setp.ne.s16 	%p42, %rs5, 0;
$L__BB368_10:
	selp.u16 	%rs6, 1, 0, %p42;
	st.shared.u8 	[%r5], %rs6;
$L__BB368_11:
	bar.sync 	0;
	setp.gt.u32 	%p26, %r16, 131;
	mov.u32 	%r16, %r7;
	@%p26 bra 	$L__BB368_7;
$L__BB368_12:
	setp.gt.u32 	%p27, %r1, 31;
	@%p27 bra 	$L__BB368_27;
	ld.volatile.shared.u8 	%rs7, [%r5];
	setp.ne.s16 	%p29, %rs7, 0;
	mov.pred 	%p43, -1;
	@%p29 bra 	$L__BB368_15;
	ld.volatile.shared.u8 	%rs8, [%r5+32];
	setp.ne.s16 	%p43, %rs8, 0;
$L__BB368_15:
	selp.u16 	%rs9, 1, 0, %p43;
	st.volatile.shared.u8 	[%r5], %rs9;
	ld.volatile.shared.u8 	%rs10, [%r5];
	setp.ne.s16 	%p31, %rs10, 0;
	mov.pred 	%p44, -1;
	@%p31 bra 	$L__BB368_17;
	ld.volatile.shared.u8 	%rs11, [%r5+16];
	setp.ne.s16 	%p44, %rs11, 0;
$L__BB368_17:
	selp.u16 	%rs12, 1, 0, %p44;
	st.volatile.shared.u8 	[%r5], %rs12;
	ld.volatile.shared.u8 	%rs13, [%r5];
	setp.ne.s16 	%p33, %rs13, 0;
	mov.pred 	%p45, -1;
	@%p33 bra 	$L__BB368_19;
	ld.volatile.shared.u8 	%rs14, [%r5+8];
	setp.ne.s16 	%p45, %rs14, 0;
$L__BB368_19:
	selp.u16 	%rs15, 1, 0, %p45;
	st.volatile.shared.u8 	[%r5], %rs15;
	ld.volatile.shared.u8 	%rs16, [%r5];
	setp.ne.s16 	%p35, %rs16, 0;
	mov.pred 	%p46, -1;
	@%p35 bra 	$L__BB368_21;
	ld.volatile.shared.u8 	%rs17, [%r5+4];
	setp.ne.s16 	%p46, %rs17, 0;
$L__BB368_21:
	selp.u16 	%rs18, 1, 0, %p46;
	st.volatile.shared.u8 	[%r5], %rs18;
	ld.volatile.shared.u8 	%rs19, [%r5];
	setp.ne.s16 	%p37, %rs19, 0;
	mov.pred 	%p47, -1;
	@%p37 bra 	$L__BB368_23;
	ld.volatile.shared.u8 	%rs20, [%r5+2];
	setp.ne.s16 	%p47, %rs20, 0;
$L__BB368_23:
	selp.u16 	%rs21, 1, 0, %p47;
	st.volatile.shared.u8 	[%r5], %rs21;
	ld.volatile.shared.u8 	%rs22, [%r5];
	setp.ne.s16 	%p39, %rs22, 0;
	mov.pred 	%p48, -1;
	@%p39 bra 	$L__BB368_25;
	ld.volatile.shared.u8 	%rs23, [%r5+1];
	setp.ne.s16 	%p48, %rs23, 0;
$L__BB368_25:
	selp.u16 	%rs24, 1, 0, %p48;
	st.volatile.shared.u8 	[%r5], %rs24;
	setp.ne.s32 	%p40, %r1, 0;
	@%p40 bra 	$L__BB368_27;
	ld.shared.u8 	%rs25, [anysdata_u32];
	cvt.u64.u32 	%rd13, %r2;
	cvta.to.global.u64 	%rd14, %rd4;
	add.s64 	%rd15, %rd14, %rd13;
	st.global.u8 	[%rd15], %rs25;
$L__BB368_27:
	ret;

}
	// .globl	contiguous_cumulate_any_u32
.visible .entry contiguous_cumulate_any_u32(
	.param .u64 .ptr .align 1 contiguous_cumulate_any_u32_param_0,
	.param .u64 .ptr .align 1 contiguous_cumulate_any_u32_param_1,
	.param .u64 contiguous_cumulate_any_u32_param_2
)
{
	.reg .pred 	%p<48>;
	.reg .b16 	%rs<28>;
	.reg .b32 	%r<14>;
	.reg .b64 	%rd<14>;

	ld.param.u64 	%rd4, [contiguous_cumulate_any_u32_param_0];
	ld.param.u64 	%rd6, [contiguous_cumulate_any_u32_param_1];
	ld.param.u64 	%rd5, [contiguous_cumulate_any_u32_param_2];
	cvta.to.global.u64 	%rd1, %rd6;
	mov.u32 	%r1, %tid.x;
	mov.u32 	%r2, %ctaid.x;
	mov.u32 	%r13, %ntid.x;
	mul.lo.s32 	%r8, %r2, %r13;
	shl.b32 	%r9, %r8, 1;
	add.s32 	%r4, %r9, %r1;
	mov.u32 	%r10, anysdata_u32;
	add.s32 	%r5, %r10, %r1;
	mov.b16 	%rs1, 0;
	st.shared.u8 	[%r5], %rs1;
	add.s32 	%r11, %r4, %r13;
	cvt.u64.u32 	%rd2, %r11;
	setp.le.u64 	%p17, %rd5, %rd2;
	@%p17 bra 	$L__BB369_4;
	cvt.u64.u32 	%rd8, %r4;
	add.s64 	%rd9, %rd1, %rd8;
	ld.global.u8 	%rs3, [%rd9];
	setp.ne.s16 	%p20, %rs3, 0;
	mov.pred 	%p40, -1;
	@%p20 bra 	$L__BB369_3;
	add.s64 	%rd10, %rd1, %rd2;
	ld.global.u8 	%rs4, [%rd10];
	setp.ne.s16 	%p40, %rs4, 0;
$L__BB369_3:
	selp.u16 	%rs5, 1, 0, %p40;
	st.shared.u8 	[%r5], %rs5;
	bra.uni 	$L__BB369_6;
$L__BB369_4:
	cvt.u64.u32 	%rd3, %r4;
	setp.le.u64 	%p18, %rd5, %rd3;
	@%p18 bra 	$L__BB369_6;
	add.s64 	%rd7, %rd1, %rd3;
	ld.global.u8 	%rs2, [%rd7];
	st.shared.u8 	[%r5], %rs2;
$L__BB369_6:
	bar.sync 	0;
	setp.lt.u32 	%p21, %r13, 66;
	@%p21 bra 	$L__BB369_12;
$L__BB369_7:
	shr.u32 	%r7, %r13, 1;
	setp.ge.u32 	%p22, %r1, %r7;
	@%p22 bra 	$L__BB369_11;
	ld.shared.u8 	%rs6, [%r5];
	setp.ne.s16 	%p24, %rs6, 0;
	mov.pred 	%p41, -1;
	@%p24 bra 	$L__BB369_10;
	add.s32 	%r12, %r5, %r7;
	ld.shared.u8 	%rs7, [%r12];
	setp.ne.s16 	%p41, %rs7, 0;
$L__BB369_10:
	selp.u16 	%rs8, 1, 0, %p41;
	st.shared.u8 	[%r5], %rs8;
$L__BB369_11:
	bar.sync 	0;
	setp.gt.u32 	%p25, %r13, 131;
	mov.u32 	%r13, %r7;
	@%p25 bra 	$L__BB369_7;
$L__BB369_12:
	setp.gt.u32 	%p26, %r1, 31;
	@%p26 bra 	$L__BB369_27;
	ld.volatile.shared.u8 	%rs9, [%r5];
	setp.ne.s16 	%p28, %rs9, 0;
	mov.pred 	%p42, -1;
	@%p28 bra 	$L__BB369_15;
	ld.volatile.shared.u8 	%rs10, [%r5+32];
	setp.ne.s16 	%p42, %rs10, 0;
$L__BB369_15:
	selp.u16 	%rs11, 1, 0, %p42;
	st.volatile.shared.u8 	[%r5], %rs11;
	ld.volatile.shared.u8 	%rs12, [%r5];
	setp.ne.s16 	%p30, %rs12, 0;
	mov.pred 	%p43, -1;
	@%p30 bra 	$L__BB369_17;
	ld.volatile.shared.u8 	%rs13, [%r5+16];
	setp.ne.s16 	%p43, %rs13, 0;
$L__BB369_17:
	selp.u16 	%rs14, 1, 0, %p43;
	st.volatile.shared.u8 	[%r5], %rs14;
	ld.volatile.shared.u8 	%rs15, [%r5];
	setp.ne.s16 	%p32, %rs15, 0;
	mov.pred 	%p44, -1;
	@%p32 bra 	$L__BB369_19;
	ld.volatile.shared.u8 	%rs16, [%r5+8];
	setp.ne.s16 	%p44, %rs16, 0;
$L__BB369_19:
	selp.u16 	%rs17, 1, 0, %p44;
	st.volatile.shared.u8 	[%r5], %rs17;
	ld.volatile.shared.u8 	%rs18, [%r5];
	setp.ne.s16 	%p34, %rs18, 0;
	mov.pred 	%p45, -1;
	@%p34 bra 	$L__BB369_21;
	ld.volatile.shared.u8 	%rs19, [%r5+4];
	setp.ne.s16 	%p45, %rs19, 0;
$L__BB369_21:
	selp.u16 	%rs20, 1, 0, %p45;
	st.volatile.shared.u8 	[%r5], %rs20;
	ld.volatile.shared.u8 	%rs21, [%r5];
	setp.ne.s16 	%p36, %rs21, 0;
	mov.pred 	%p46, -1;
	@%p36 bra 	$L__BB369_23;
	ld.volatile.shared.u8 	%rs22, [%r5+2];
	setp.ne.s16 	%p46, %rs22, 0;
$L__BB369_23:
	selp.u16 	%rs23, 1, 0, %p46;
	st.volatile.shared.u8 	[%r5], %rs23;
	ld.volatile.shared.u8 	%rs24, [%r5];
	setp.ne.s16 	%p38, %rs24, 0;
	mov.pred 	%p47, -1;
	@%p38 bra 	$L__BB369_25;
	ld.volatile.shared.u8 	%rs25, [%r5+1];
	setp.ne.s16 	%p47, %rs25, 0;
$L__BB369_25:
	selp.u16 	%rs26, 1, 0, %p47;
	st.volatile.shared.u8 	[%r5], %rs26;
	setp.ne.s32 	%p39, %r1, 0;
	@%p39 bra 	$L__BB369_27;
	ld.shared.u8 	%rs27, [anysdata_u32];
	cvt.u64.u32 	%rd11, %r2;
	cvta.to.global.u64 	%rd12, %rd4;
	add.s64 	%rd13, %rd12, %rd11;
	st.global.u8 	[%rd13], %rs27;
$L__BB369_27:
	ret;

}
	// .globl	uncontiguous_any_u32
.visible .entry uncontiguous_any_u32(
	.param .u64 .ptr .align 1 uncontiguous_any_u32_param_0,
	.param .u64 .ptr .align 1 uncontiguous_any_u32_param_1,
	.param .u64 .ptr .align 1 uncontiguous_any_u32_param_2,
	.param .u64 .ptr .align 1 uncontiguous_any_u32_param_3,
	.param .u64 uncontiguous_any_u32_param_4,
	.param .u64 uncontiguous_any_u32_param_5
)
{
	.reg .pred 	%p<94>;
	.reg .b16 	%rs<26>;
	.reg .b32 	%r<213>;
	.reg .b64 	%rd<558>;

	ld.param.u64 	%rd260, [uncontiguous_any_u32_param_0];
	ld.param.u64 	%rd263, [uncontiguous_any_u32_param_1];
	ld.param.u64 	%rd264, [uncontiguous_any_u32_param_2];
	ld.param.u64 	%rd265, [uncontiguous_any_u32_param_3];
	ld.param.u64 	%rd261, [uncontiguous_any_u32_param_4];
	ld.param.u64 	%rd262, [uncontiguous_any_u32_param_5];
	cvta.to.global.u64 	%rd1, %rd265;
	cvta.to.global.u64 	%rd2, %rd264;
	cvta.to.global.u64 	%rd3, %rd263;
	mov.u32 	%r1, %tid.x;
	mov.u32 	%r2, %ctaid.x;
	mov.u32 	%r212, %ntid.x;
	mul.lo.s32 	%r52, %r2, %r212;
	shl.b32 	%r53, %r52, 1;
	add.s32 	%r4, %r53, %r1;
	mov.u32 	%r54, anysdata_u32;
	add.s32 	%r5, %r54, %r1;
	mov.b16 	%rs1, 0;
	st.shared.u8 	[%r5], %rs1;
	add.s32 	%r55, %r4, %r212;
	cvt.u64.u32 	%rd511, %r55;
	setp.le.u64 	%p17, %rd262, %rd511;
	@%p17 bra 	$L__BB370_56;
	cvt.u32.u64 	%r6, %rd261;
	add.s32 	%r206, %r6, -1;
	setp.lt.s32 	%p44, %r206, 0;
	mov.b64 	%rd515, 0;
	mov.u64 	%rd516, %rd515;
	@%p44 bra 	$L__BB370_53;
	cvt.u64.u32 	%rd512, %r4;
	setp.lt.u32 	%p45, %r206, 3;
	mov.b64 	%rd516, 0;
	mov.u64 	%rd515, %rd516;
	@%p45 bra 	$L__BB370_30;
	add.s32 	%r204, %r6, -2;
	and.b32  	%r132, %r6, -4;
	neg.s32 	%r203, %r132;
	mov.b64 	%rd516, 0;
$L__BB370_4:
	.pragma "nounroll";
	add.s32 	%r12, %r204, 1;
	mul.wide.u32 	%rd397, %r12, 8;
	add.s64 	%rd398, %rd2, %rd397;
	ld.global.u64 	%rd10, [%rd398];
	or.b64  	%rd399, %rd512, %rd10;
	and.b64  	%rd400, %rd399, -4294967296;
	setp.ne.s64 	%p46, %rd400, 0;
	@%p46 bra 	$L__BB370_6;
	cvt.u32.u64 	%r133, %rd10;
	cvt.u32.u64 	%r134, %rd512;
	div.u32 	%r135, %r134, %r133;
	mul.lo.s32 	%r136, %r135, %r133;
	sub.s32 	%r137, %r134, %r136;
	cvt.u64.u32 	%rd477, %r135;
	cvt.u64.u32 	%rd478, %r137;
	bra.uni 	$L__BB370_7;
$L__BB370_6:
	div.s64 	%rd477, %rd512, %rd10;
	mul.lo.s64 	%rd401, %rd477, %rd10;
	sub.s64 	%rd478, %rd512, %rd401;
$L__BB370_7:
	mul.wide.u32 	%rd402, %r12, 8;
	add.s64 	%rd403, %rd1, %rd402;
	ld.global.u64 	%rd17, [%rd403];
	mad.lo.s64 	%rd18, %rd17, %rd478, %rd515;
	or.b64  	%rd404, %rd511, %rd10;
	and.b64  	%rd405, %rd404, -4294967296;
	setp.ne.s64 	%p47, %rd405, 0;
	@%p47 bra 	$L__BB370_9;
	cvt.u32.u64 	%r138, %rd10;
	cvt.u32.u64 	%r139, %rd511;
	div.u32 	%r140, %r139, %r138;
	mul.lo.s32 	%r141, %r140, %r138;
	sub.s32 	%r142, %r139, %r141;
	cvt.u64.u32 	%rd479, %r140;
	cvt.u64.u32 	%rd480, %r142;
	bra.uni 	$L__BB370_10;
$L__BB370_9:
	div.s64 	%rd479, %rd511, %rd10;
	mul.lo.s64 	%rd406, %rd479, %rd10;
	sub.s64 	%rd480, %rd511, %rd406;
$L__BB370_10:
	mad.lo.s64 	%rd25, %rd480, %rd17, %rd516;
	add.s32 	%r13, %r204, -2;
	mul.wide.u32 	%rd407, %r204, 8;
	add.s64 	%rd408, %rd2, %rd407;
	ld.global.u64 	%rd26, [%rd408];
	or.b64  	%rd409, %rd477, %rd26;
	and.b64  	%rd410, %rd409, -4294967296;
	setp.ne.s64 	%p48, %rd410, 0;
	@%p48 bra 	$L__BB370_12;
	cvt.u32.u64 	%r143, %rd26;
	cvt.u32.u64 	%r144, %rd477;
	div.u32 	%r145, %r144, %r143;
	mul.lo.s32 	%r146, %r145, %r143;
	sub.s32 	%r147, %r144, %r146;
	cvt.u64.u32 	%rd481, %r145;
	cvt.u64.u32 	%rd482, %r147;
	bra.uni 	$L__BB370_13;
$L__BB370_12:
	div.s64 	%rd481, %rd477, %rd26;
	mul.lo.s64 	%rd411, %rd481, %rd26;
	sub.s64 	%rd482, %rd477, %rd411;
$L__BB370_13:
	mul.wide.u32 	%rd412, %r204, 8;
	add.s64 	%rd413, %rd1, %rd412;
	ld.global.u64 	%rd33, [%rd413];
	mad.lo.s64 	%rd34, %rd33, %rd482, %rd18;
	or.b64  	%rd414, %rd479, %rd26;
	and.b64  	%rd415, %rd414, -4294967296;
	setp.ne.s64 	%p49, %rd415, 0;
	@%p49 bra 	$L__BB370_15;
	cvt.u32.u64 	%r148, %rd26;
	cvt.u32.u64 	%r149, %rd479;
	div.u32 	%r150, %r149, %r148;
	mul.lo.s32 	%r151, %r150, %r148;
	sub.s32 	%r152, %r149, %r151;
	cvt.u64.u32 	%rd483, %r150;
	cvt.u64.u32 	%rd484, %r152;
	bra.uni 	$L__BB370_16;
$L__BB370_15:
	div.s64 	%rd483, %rd479, %rd26;
	mul.lo.s64 	%rd416, %rd483, %rd26;
	sub.s64 	%rd484, %rd479, %rd416;
$L__BB370_16:
	mad.lo.s64 	%rd41, %rd484, %rd33, %rd25;
	add.s32 	%r14, %r204, -1;
	mul.wide.u32 	%rd417, %r14, 8;
	add.s64 	%rd418, %rd2, %rd417;
	ld.global.u64 	%rd42, [%rd418];
	or.b64  	%rd419, %rd481, %rd42;
	and.b64  	%rd420, %rd419, -4294967296;
	setp.ne.s64 	%p50, %rd420, 0;
	@%p50 bra 	$L__BB370_18;
	cvt.u32.u64 	%r153, %rd42;
	cvt.u32.u64 	%r154, %rd481;
	div.u32 	%r155, %r154, %r153;
	mul.lo.s32 	%r156, %r155, %r153;
	sub.s32 	%r157, %r154, %r156;
	cvt.u64.u32 	%rd485, %r155;
	cvt.u64.u32 	%rd486, %r157;
	bra.uni 	$L__BB370_19;
$L__BB370_18:
	div.s64 	%rd485, %rd481, %rd42;
	mul.lo.s64 	%rd421, %rd485, %rd42;
	sub.s64 	%rd486, %rd481, %rd421;
$L__BB370_19:
	mul.wide.u32 	%rd422, %r14, 8;
	add.s64 	%rd423, %rd1, %rd422;
	ld.global.u64 	%rd49, [%rd423];
	mad.lo.s64 	%rd50, %rd49, %rd486, %rd34;
	or.b64  	%rd424, %rd483, %rd42;
	and.b64  	%rd425, %rd424, -4294967296;
	setp.ne.s64 	%p51, %rd425, 0;
	@%p51 bra 	$L__BB370_21;
	cvt.u32.u64 	%r158, %rd42;
	cvt.u32.u64 	%r159, %rd483;
	div.u32 	%r160, %r159, %r158;
	mul.lo.s32 	%r161, %r160, %r158;
	sub.s32 	%r162, %r159, %r161;
	cvt.u64.u32 	%rd487, %r160;
	cvt.u64.u32 	%rd488, %r162;
	bra.uni 	$L__BB370_22;
$L__BB370_21:
	div.s64 	%rd487, %rd483, %rd42;
	mul.lo.s64 	%rd426, %rd487, %rd42;
	sub.s64 	%rd488, %rd483, %rd426;
$L__BB370_22:
	mad.lo.s64 	%rd57, %rd488, %rd49, %rd41;
	mul.wide.u32 	%rd427, %r13, 8;
	add.s64 	%rd428, %rd2, %rd427;
	ld.global.u64 	%rd58, [%rd428];
	or.b64  	%rd429, %rd485, %rd58;
	and.b64  	%rd430, %rd429, -4294967296;
	setp.ne.s64 	%p52, %rd430, 0;
	@%p52 bra 	$L__BB370_24;
	cvt.u32.u64 	%r163, %rd58;
	cvt.u32.u64 	%r164, %rd485;
	div.u32 	%r165, %r164, %r163;
	mul.lo.s32 	%r166, %r165, %r163;
	sub.s32 	%r167, %r164, %r166;
	cvt.u64.u32 	%rd512, %r165;
	cvt.u64.u32 	%rd490, %r167;
	bra.uni 	$L__BB370_25;
$L__BB370_24:
	div.s64 	%rd512, %rd485, %rd58;
	mul.lo.s64 	%rd431, %rd512, %rd58;
	sub.s64 	%rd490, %rd485, %rd431;
$L__BB370_25:
	mul.wide.u32 	%rd432, %r13, 8;
	add.s64 	%rd433, %rd1, %rd432;
	ld.global.u64 	%rd65, [%rd433];
	mad.lo.s64 	%rd515, %rd65, %rd490, %rd50;
	or.b64  	%rd434, %rd487, %rd58;
	and.b64  	%rd435, %rd434, -4294967296;
	setp.ne.s64 	%p53, %rd435, 0;
	@%p53 bra 	$L__BB370_27;
	cvt.u32.u64 	%r168, %rd58;
	cvt.u32.u64 	%r169, %rd487;
	div.u32 	%r170, %r169, %r168;
	mul.lo.s32 	%r171, %r170, %r168;
	sub.s32 	%r172, %r169, %r171;
	cvt.u64.u32 	%rd511, %r170;
	cvt.u64.u32 	%rd492, %r172;
	bra.uni 	$L__BB370_28;
$L__BB370_27:
	div.s64 	%rd511, %rd487, %rd58;
	mul.lo.s64 	%rd436, %rd511, %rd58;
	sub.s64 	%rd492, %rd487, %rd436;
$L__BB370_28:
	mad.lo.s64 	%rd516, %rd492, %rd65, %rd57;
	add.s32 	%r204, %r204, -4;
	add.s32 	%r203, %r203, 4;
	setp.ne.s32 	%p54, %r203, 0;
	@%p54 bra 	$L__BB370_4;
	add.s32 	%r206, %r204, 1;
$L__BB370_30:
	and.b32  	%r19, %r6, 3;
	setp.eq.s32 	%p55, %r19, 0;
	@%p55 bra 	$L__BB370_53;
	setp.eq.s32 	%p56, %r19, 1;
	@%p56 bra 	$L__BB370_45;
	mul.wide.u32 	%rd438, %r206, 8;
	add.s64 	%rd439, %rd2, %rd438;
	ld.global.u64 	%rd80, [%rd439];
	or.b64  	%rd440, %rd512, %rd80;
	and.b64  	%rd441, %rd440, -4294967296;
	setp.ne.s64 	%p57, %rd441, 0;
	@%p57 bra 	$L__BB370_34;
	cvt.u32.u64 	%r173, %rd80;
	cvt.u32.u64 	%r174, %rd512;
	div.u32 	%r175, %r174, %r173;
	mul.lo.s32 	%r176, %r175, %r173;
	sub.s32 	%r177, %r174, %r176;
	cvt.u64.u32 	%rd499, %r175;
	cvt.u64.u32 	%rd500, %r177;
	bra.uni 	$L__BB370_35;
$L__BB370_34:
	div.s64 	%rd499, %rd512, %rd80;
	mul.lo.s64 	%rd442, %rd499, %rd80;
	sub.s64 	%rd500, %rd512, %rd442;
$L__BB370_35:
	add.s64 	%rd444, %rd1, %rd438;
	ld.global.u64 	%rd87, [%rd444];
	mad.lo.s64 	%rd88, %rd87, %rd500, %rd515;
	or.b64  	%rd445, %rd511, %rd80;
	and.b64  	%rd446, %rd445, -4294967296;
	setp.ne.s64 	%p58, %rd446, 0;
	@%p58 bra 	$L__BB370_37;
	cvt.u32.u64 	%r178, %rd80;
	cvt.u32.u64 	%r179, %rd511;
	div.u32 	%r180, %r179, %r178;
	mul.lo.s32 	%r181, %r180, %r178;
	sub.s32 	%r182, %r179, %r181;
	cvt.u64.u32 	%rd501, %r180;
	cvt.u64.u32 	%rd502, %r182;
	bra.uni 	$L__BB370_38;
$L__BB370_37:
	div.s64 	%rd501, %rd511, %rd80;
	mul.lo.s64 	%rd447, %rd501, %rd80;
	sub.s64 	%rd502, %rd511, %rd447;
$L__BB370_38:
	mad.lo.s64 	%rd95, %rd502, %rd87, %rd516;
	add.s32 	%r20, %r206, -1;
	mul.wide.u32 	%rd448, %r20, 8;
	add.s64 	%rd449, %rd2, %rd448;
	ld.global.u64 	%rd96, [%rd449];
	or.b64  	%rd450, %rd499, %rd96;
	and.b64  	%rd451, %rd450, -4294967296;
	setp.ne.s64 	%p59, %rd451, 0;
	@%p59 bra 	$L__BB370_40;
	cvt.u32.u64 	%r183, %rd96;
	cvt.u32.u64 	%r184, %rd499;
	div.u32 	%r185, %r184, %r183;
	mul.lo.s32 	%r186, %r185, %r183;
	sub.s32 	%r187, %r184, %r186;
	cvt.u64.u32 	%rd512, %r185;
	cvt.u64.u32 	%rd504, %r187;
	bra.uni 	$L__BB370_41;
$L__BB370_40:
	div.s64 	%rd512, %rd499, %rd96;
	mul.lo.s64 	%rd452, %rd512, %rd96;
	sub.s64 	%rd504, %rd499, %rd452;
$L__BB370_41:
	add.s64 	%rd454, %rd1, %rd448;
	ld.global.u64 	%rd103, [%rd454];
	mad.lo.s64 	%rd515, %rd103, %rd504, %rd88;
	or.b64  	%rd455, %rd501, %rd96;
	and.b64  	%rd456, %rd455, -4294967296;
	setp.ne.s64 	%p60, %rd456, 0;
	@%p60 bra 	$L__BB370_43;
	cvt.u32.u64 	%r188, %rd96;
	cvt.u32.u64 	%r189, %rd501;
	div.u32 	%r190, %r189, %r188;
	mul.lo.s32 	%r191, %r190, %r188;
	sub.s32 	%r192, %r189, %r191;
	cvt.u64.u32 	%rd511, %r190;
	cvt.u64.u32 	%rd506, %r192;
	bra.uni 	$L__BB370_44;
$L__BB370_43:
	div.s64 	%rd511, %rd501, %rd96;
	mul.lo.s64 	%rd457, %rd511, %rd96;
	sub.s64 	%rd506, %rd501, %rd457;
$L__BB370_44:
	mad.lo.s64 	%rd516, %rd506, %rd103, %rd95;
	add.s32 	%r206, %r206, -2;
$L__BB370_45:
	and.b32  	%r193, %r6, 1;
	setp.eq.b32 	%p61, %r193, 1;
	not.pred 	%p62, %p61;
	@%p62 bra 	$L__BB370_53;
	mul.wide.u32 	%rd458, %r206, 8;
	add.s64 	%rd459, %rd2, %rd458;
	ld.global.u64 	%rd118, [%rd459];
	or.b64  	%rd460, %rd512, %rd118;
	and.b64  	%rd461, %rd460, -4294967296;
	setp.ne.s64 	%p63, %rd461, 0;
	@%p63 bra 	$L__BB370_48;
	cvt.u32.u64 	%r194, %rd118;
	cvt.u32.u64 	%r195, %rd512;
	rem.u32 	%r196, %r195, %r194;
	cvt.u64.u32 	%rd513, %r196;
	bra.uni 	$L__BB370_49;
$L__BB370_48:
	rem.s64 	%rd513, %rd512, %rd118;
$L__BB370_49:
	add.s64 	%rd463, %rd1, %rd458;
	ld.global.u64 	%rd122, [%rd463];
	mad.lo.s64 	%rd515, %rd122, %rd513, %rd515;
	or.b64  	%rd464, %rd511, %rd118;
	and.b64  	%rd465, %rd464, -4294967296;
	setp.ne.s64 	%p64, %rd465, 0;
	@%p64 bra 	$L__BB370_51;
	cvt.u32.u64 	%r197, %rd118;
	cvt.u32.u64 	%r198, %rd511;
	rem.u32 	%r199, %r198, %r197;
	cvt.u64.u32 	%rd514, %r199;
	bra.uni 	$L__BB370_52;
$L__BB370_51:
	rem.s64 	%rd514, %rd511, %rd118;
$L__BB370_52:
	mad.lo.s64 	%rd516, %rd514, %rd122, %rd516;
$L__BB370_53:
	shl.b64 	%rd466, %rd515, 2;
	add.s64 	%rd467, %rd3, %rd466;
	ld.global.u32 	%r200, [%rd467];
	setp.ne.s32 	%p66, %r200, 0;
	mov.pred 	%p86, -1;
	@%p66 bra 	$L__BB370_55;
	shl.b64 	%rd468, %rd516, 2;
	add.s64 	%rd469, %rd3, %rd468;
	ld.global.u32 	%r201, [%rd469];
	setp.ne.s32 	%p86, %r201, 0;
$L__BB370_55:
	selp.u16 	%rs3, 1, 0, %p86;
	st.shared.u8 	[%r5], %rs3;
	bra.uni 	$L__BB370_116;
$L__BB370_56:
	cvt.u64.u32 	%rd548, %r4;
	setp.le.u64 	%p18, %rd262, %rd548;
	@%p18 bra 	$L__BB370_116;
	cvt.u32.u64 	%r23, %rd261;
	add.s32 	%r210, %r23, -1;
	setp.lt.s32 	%p19, %r210, 0;
	mov.b64 	%rd557, 0;
	@%p19 bra 	$L__BB370_115;
	and.b32  	%r25, %r23, 7;
	setp.lt.u32 	%p20, %r210, 7;
	mov.b64 	%rd557, 0;
	@%p20 bra 	$L__BB370_86;
	add.s32 	%r208, %r23, -4;
	and.b32  	%r56, %r23, -8;
	neg.s32 	%r207, %r56;
	mov.b64 	%rd557, 0;
$L__BB370_60:
	.pragma "nounroll";
	add.s32 	%r30, %r208, 3;
	mul.wide.u32 	%rd270, %r30, 8;
	add.s64 	%rd271, %rd2, %rd270;
	ld.global.u64 	%rd133, [%rd271];
	or.b64  	%rd272, %rd548, %rd133;
	and.b64  	%rd273, %rd272, -4294967296;
	setp.ne.s64 	%p21, %rd273, 0;
	@%p21 bra 	$L__BB370_62;
	cvt.u32.u64 	%r57, %rd133;
	cvt.u32.u64 	%r58, %rd548;
	div.u32 	%r59, %r58, %r57;
	mul.lo.s32 	%r60, %r59, %r57;
	sub.s32 	%r61, %r58, %r60;
	cvt.u64.u32 	%rd519, %r59;
	cvt.u64.u32 	%rd520, %r61;
	bra.uni 	$L__BB370_63;
$L__BB370_62:
	div.s64 	%rd519, %rd548, %rd133;
	mul.lo.s64 	%rd274, %rd519, %rd133;
	sub.s64 	%rd520, %rd548, %rd274;
$L__BB370_63:
	add.s64 	%rd276, %rd1, %rd270;
	ld.global.u64 	%rd277, [%rd276];
	mad.lo.s64 	%rd140, %rd277, %rd520, %rd557;
	add.s32 	%r31, %r208, 2;
	mul.wide.u32 	%rd278, %r31, 8;
	add.s64 	%rd279, %rd2, %rd278;
	ld.global.u64 	%rd141, [%rd279];
	or.b64  	%rd280, %rd519, %rd141;
	and.b64  	%rd281, %rd280, -4294967296;
	setp.ne.s64 	%p22, %rd281, 0;
	@%p22 bra 	$L__BB370_65;
	cvt.u32.u64 	%r62, %rd141;
	cvt.u32.u64 	%r63, %rd519;
	div.u32 	%r64, %r63, %r62;
	mul.lo.s32 	%r65, %r64, %r62;
	sub.s32 	%r66, %r63, %r65;
	cvt.u64.u32 	%rd521, %r64;
	cvt.u64.u32 	%rd522, %r66;
	bra.uni 	$L__BB370_66;
$L__BB370_65:
	div.s64 	%rd521, %rd519, %rd141;
	mul.lo.s64 	%rd282, %rd521, %rd141;
	sub.s64 	%rd522, %rd519, %rd282;
$L__BB370_66:
	add.s64 	%rd284, %rd1, %rd278;
	ld.global.u64 	%rd285, [%rd284];
	mad.lo.s64 	%rd148, %rd285, %rd522, %rd140;
	add.s32 	%r32, %r208, 1;
	mul.wide.u32 	%rd286, %r32, 8;
	add.s64 	%rd287, %rd2, %rd286;
	ld.global.u64 	%rd149, [%rd287];
	or.b64  	%rd288, %rd521, %rd149;
	and.b64  	%rd289, %rd288, -4294967296;
	setp.ne.s64 	%p23, %rd289, 0;
	@%p23 bra 	$L__BB370_68;
	cvt.u32.u64 	%r67, %rd149;
	cvt.u32.u64 	%r68, %rd521;
	div.u32 	%r69, %r68, %r67;
	mul.lo.s32 	%r70, %r69, %r67;
	sub.s32 	%r71, %r68, %r70;
	cvt.u64.u32 	%rd523, %r69;
	cvt.u64.u32 	%rd524, %r71;
	bra.uni 	$L__BB370_69;
$L__BB370_68:
	div.s64 	%rd523, %rd521, %rd149;
	mul.lo.s64 	%rd290, %rd523, %rd149;
	sub.s64 	%rd524, %rd521, %rd290;
$L__BB370_69:
	add.s64 	%rd292, %rd1, %rd286;
	ld.global.u64 	%rd293, [%rd292];
	mad.lo.s64 	%rd156, %rd293, %rd524, %rd148;
	add.s32 	%r33, %r208, -4;
	mul.wide.u32 	%rd294, %r208, 8;
	add.s64 	%rd295, %rd2, %rd294;
	ld.global.u64 	%rd157, [%rd295];
	or.b64  	%rd296, %rd523, %rd157;
	and.b64  	%rd297, %rd296, -4294967296;
	setp.ne.s64 	%p24, %rd297, 0;
	@%p24 bra 	$L__BB370_71;
	cvt.u32.u64 	%r72, %rd157;
	cvt.u32.u64 	%r73, %rd523;
	div.u32 	%r74, %r73, %r72;
	mul.lo.s32 	%r75, %r74, %r72;
	sub.s32 	%r76, %r73, %r75;
	cvt.u64.u32 	%rd525, %r74;
	cvt.u64.u32 	%rd526, %r76;
	bra.uni 	$L__BB370_72;
$L__BB370_71:
	div.s64 	%rd525, %rd523, %rd157;
	mul.lo.s64 	%rd298, %rd525, %rd157;
	sub.s64 	%rd526, %rd523, %rd298;
$L__BB370_72:
	add.s64 	%rd300, %rd1, %rd294;
	ld.global.u64 	%rd301, [%rd300];
	mad.lo.s64 	%rd164, %rd301, %rd526, %rd156;
	add.s32 	%r34, %r208, -1;
	mul.wide.u32 	%rd302, %r34, 8;
	add.s64 	%rd303, %rd2, %rd302;
	ld.global.u64 	%rd165, [%rd303];
	or.b64  	%rd304, %rd525, %rd165;
	and.b64  	%rd305, %rd304, -4294967296;
	setp.ne.s64 	%p25, %rd305, 0;
	@%p25 bra 	$L__BB370_74;
	cvt.u32.u64 	%r77, %rd165;
	cvt.u32.u64 	%r78, %rd525;
	div.u32 	%r79, %r78, %r77;
	mul.lo.s32 	%r80, %r79, %r77;
	sub.s32 	%r81, %r78, %r80;
	cvt.u64.u32 	%rd527, %r79;
	cvt.u64.u32 	%rd528, %r81;
	bra.uni 	$L__BB370_75;
$L__BB370_74:
	div.s64 	%rd527, %rd525, %rd165;
	mul.lo.s64 	%rd306, %rd527, %rd165;
	sub.s64 	%rd528, %rd525, %rd306;
$L__BB370_75:
	add.s64 	%rd308, %rd1, %rd302;
	ld.global.u64 	%rd309, [%rd308];
	mad.lo.s64 	%rd172, %rd309, %rd528, %rd164;
	add.s32 	%r35, %r208, -2;
	mul.wide.u32 	%rd310, %r35, 8;
	add.s64 	%rd311, %rd2, %rd310;
	ld.global.u64 	%rd173, [%rd311];
	or.b64  	%rd312, %rd527, %rd173;
	and.b64  	%rd313, %rd312, -4294967296;
	setp.ne.s64 	%p26, %rd313, 0;
	@%p26 bra 	$L__BB370_77;
	cvt.u32.u64 	%r82, %rd173;
	cvt.u32.u64 	%r83, %rd527;
	div.u32 	%r84, %r83, %r82;
	mul.lo.s32 	%r85, %r84, %r82;
	sub.s32 	%r86, %r83, %r85;
	cvt.u64.u32 	%rd529, %r84;
	cvt.u64.u32 	%rd530, %r86;
	bra.uni 	$L__BB370_78;
$L__BB370_77:
	div.s64 	%rd529, %rd527, %rd173;
	mul.lo.s64 	%rd314, %rd529, %rd173;
	sub.s64 	%rd530, %rd527, %rd314;
$L__BB370_78:
	add.s64 	%rd316, %rd1, %rd310;
	ld.global.u64 	%rd317, [%rd316];
	mad.lo.s64 	%rd180, %rd317, %rd530, %rd172;
	add.s32 	%r36, %r208, -3;
	mul.wide.u32 	%rd318, %r36, 8;
	add.s64 	%rd319, %rd2, %rd318;
	ld.global.u64 	%rd181, [%rd319];
	or.b64  	%rd320, %rd529, %rd181;
	and.b64  	%rd321, %rd320, -4294967296;
	setp.ne.s64 	%p27, %rd321, 0;
	@%p27 bra 	$L__BB370_80;
	cvt.u32.u64 	%r87, %rd181;
	cvt.u32.u64 	%r88, %rd529;
	div.u32 	%r89, %r88, %r87;
	mul.lo.s32 	%r90, %r89, %r87;
	sub.s32 	%r91, %r88, %r90;
	cvt.u64.u32 	%rd531, %r89;
	cvt.u64.u32 	%rd532, %r91;
	bra.uni 	$L__BB370_81;
$L__BB370_80:
	div.s64 	%rd531, %rd529, %rd181;
	mul.lo.s64 	%rd322, %rd531, %rd181;
	sub.s64 	%rd532, %rd529, %rd322;
$L__BB370_81:
	add.s64 	%rd324, %rd1, %rd318;
	ld.global.u64 	%rd325, [%rd324];
	mad.lo.s64 	%rd188, %rd325, %rd532, %rd180;
	mul.wide.u32 	%rd326, %r33, 8;
	add.s64 	%rd327, %rd2, %rd326;
	ld.global.u64 	%rd189, [%rd327];
	or.b64  	%rd328, %rd531, %rd189;
	and.b64  	%rd329, %rd328, -4294967296;
	setp.ne.s64 	%p28, %rd329, 0;
	@%p28 bra 	$L__BB370_83;
	cvt.u32.u64 	%r92, %rd189;
	cvt.u32.u64 	%r93, %rd531;
	div.u32 	%r94, %r93, %r92;
	mul.lo.s32 	%r95, %r94, %r92;
	sub.s32 	%r96, %r93, %r95;
	cvt.u64.u32 	%rd548, %r94;
	cvt.u64.u32 	%rd534, %r96;
	bra.uni 	$L__BB370_84;
$L__BB370_83:
	div.s64 	%rd548, %rd531, %rd189;
	mul.lo.s64 	%rd330, %rd548, %rd189;
	sub.s64 	%rd534, %rd531, %rd330;
$L__BB370_84:
	add.s64 	%rd332, %rd1, %rd326;
	ld.global.u64 	%rd333, [%rd332];
	mad.lo.s64 	%rd557, %rd333, %rd534, %rd188;
	add.s32 	%r208, %r208, -8;
	add.s32 	%r207, %r207, 8;
	setp.ne.s32 	%p29, %r207, 0;
	@%p29 bra 	$L__BB370_60;
	add.s32 	%r210, %r208, 3;
$L__BB370_86:
	setp.eq.s32 	%p30, %r25, 0;
	@%p30 bra 	$L__BB370_115;
	and.b32  	%r41, %r23, 3;
	setp.lt.u32 	%p31, %r25, 4;
	@%p31 bra 	$L__BB370_101;
	mul.wide.u32 	%rd335, %r210, 8;
	add.s64 	%rd336, %rd2, %rd335;
	ld.global.u64 	%rd200, [%rd336];
	or.b64  	%rd337, %rd548, %rd200;
	and.b64  	%rd338, %rd337, -4294967296;
	setp.ne.s64 	%p32, %rd338, 0;
	@%p32 bra 	$L__BB370_90;
	cvt.u32.u64 	%r97, %rd200;
	cvt.u32.u64 	%r98, %rd548;
	div.u32 	%r99, %r98, %r97;
	mul.lo.s32 	%r100, %r99, %r97;
	sub.s32 	%r101, %r98, %r100;
	cvt.u64.u32 	%rd538, %r99;
	cvt.u64.u32 	%rd539, %r101;
	bra.uni 	$L__BB370_91;
$L__BB370_90:
	div.s64 	%rd538, %rd548, %rd200;
	mul.lo.s64 	%rd339, %rd538, %rd200;
	sub.s64 	%rd539, %rd548, %rd339;
$L__BB370_91:
	add.s64 	%rd341, %rd1, %rd335;
	ld.global.u64 	%rd342, [%rd341];
	mad.lo.s64 	%rd207, %rd342, %rd539, %rd557;
	add.s32 	%r42, %r210, -1;
	mul.wide.u32 	%rd343, %r42, 8;
	add.s64 	%rd344, %rd2, %rd343;
	ld.global.u64 	%rd208, [%rd344];
	or.b64  	%rd345, %rd538, %rd208;
	and.b64  	%rd346, %rd345, -4294967296;
	setp.ne.s64 	%p33, %rd346, 0;
	@%p33 bra 	$L__BB370_93;
	cvt.u32.u64 	%r102, %rd208;
	cvt.u32.u64 	%r103, %rd538;
	div.u32 	%r104, %r103, %r102;
	mul.lo.s32 	%r105, %r104, %r102;
	sub.s32 	%r106, %r103, %r105;
	cvt.u64.u32 	%rd540, %r104;
	cvt.u64.u32 	%rd541, %r106;
	bra.uni 	$L__BB370_94;
$L__BB370_93:
	div.s64 	%rd540, %rd538, %rd208;
	mul.lo.s64 	%rd347, %rd540, %rd208;
	sub.s64 	%rd541, %rd538, %rd347;
$L__BB370_94:
	add.s64 	%rd349, %rd1, %rd343;
	ld.global.u64 	%rd350, [%rd349];
	mad.lo.s64 	%rd215, %rd350, %rd541, %rd207;
	add.s32 	%r43, %r210, -2;
	mul.wide.u32 	%rd351, %r43, 8;
	add.s64 	%rd352, %rd2, %rd351;
	ld.global.u64 	%rd216, [%rd352];
	or.b64  	%rd353, %rd540, %rd216;
	and.b64  	%rd354, %rd353, -4294967296;
	setp.ne.s64 	%p34, %rd354, 0;
	@%p34 bra 	$L__BB370_96;
	cvt.u32.u64 	%r107, %rd216;
	cvt.u32.u64 	%r108, %rd540;
	div.u32 	%r109, %r108, %r107;
	mul.lo.s32 	%r110, %r109, %r107;
	sub.s32 	%r111, %r108, %r110;
	cvt.u64.u32 	%rd542, %r109;
	cvt.u64.u32 	%rd543, %r111;
	bra.uni 	$L__BB370_97;
$L__BB370_96:
	div.s64 	%rd542, %rd540, %rd216;
	mul.lo.s64 	%rd355, %rd542, %rd216;
	sub.s64 	%rd543, %rd540, %rd355;
$L__BB370_97:
	add.s64 	%rd357, %rd1, %rd351;
	ld.global.u64 	%rd358, [%rd357];
	mad.lo.s64 	%rd223, %rd358, %rd543, %rd215;
	add.s32 	%r44, %r210, -3;
	mul.wide.u32 	%rd359, %r44, 8;
	add.s64 	%rd360, %rd2, %rd359;
	ld.global.u64 	%rd224, [%rd360];
	or.b64  	%rd361, %rd542, %rd224;
	and.b64  	%rd362, %rd361, -4294967296;
	setp.ne.s64 	%p35, %rd362, 0;
	@%p35 bra 	$L__BB370_99;
	cvt.u32.u64 	%r112, %rd224;
	cvt.u32.u64 	%r113, %rd542;
	div.u32 	%r114, %r113, %r112;
	mul.lo.s32 	%r115, %r114, %r112;
	sub.s32 	%r116, %r113, %r115;
	cvt.u64.u32 	%rd548, %r114;
	cvt.u64.u32 	%rd545, %r116;
	bra.uni 	$L__BB370_100;
$L__BB370_99:
	div.s64 	%rd548, %rd542, %rd224;
	mul.lo.s64 	%rd363, %rd548, %rd224;
	sub.s64 	%rd545, %rd542, %rd363;
$L__BB370_100:
	add.s64 	%rd365, %rd1, %rd359;
	ld.global.u64 	%rd366, [%rd365];
	mad.lo.s64 	%rd557, %rd366, %rd545, %rd223;
	add.s32 	%r210, %r210, -4;
$L__BB370_101:
	setp.eq.s32 	%p36, %r41, 0;
	@%p36 bra 	$L__BB370_115;
	setp.eq.s32 	%p37, %r41, 1;
	@%p37 bra 	$L__BB370_110;
	mul.wide.u32 	%rd368, %r210, 8;
	add.s64 	%rd369, %rd2, %rd368;
	ld.global.u64 	%rd235, [%rd369];
	or.b64  	%rd370, %rd548, %rd235;
	and.b64  	%rd371, %rd370, -4294967296;
	setp.ne.s64 	%p38, %rd371, 0;
	@%p38 bra 	$L__BB370_105;
	cvt.u32.u64 	%r117, %rd235;
	cvt.u32.u64 	%r118, %rd548;
	div.u32 	%r119, %r118, %r117;
	mul.lo.s32 	%r120, %r119, %r117;
	sub.s32 	%r121, %r118, %r120;
	cvt.u64.u32 	%rd549, %r119;
	cvt.u64.u32 	%rd550, %r121;
	bra.uni 	$L__BB370_106;
$L__BB370_105:
	div.s64 	%rd549, %rd548, %rd235;
	mul.lo.s64 	%rd372, %rd549, %rd235;
	sub.s64 	%rd550, %rd548, %rd372;
$L__BB370_106:
	add.s64 	%rd374, %rd1, %rd368;
	ld.global.u64 	%rd375, [%rd374];
	mad.lo.s64 	%rd242, %rd375, %rd550, %rd557;
	add.s32 	%r47, %r210, -1;
	mul.wide.u32 	%rd376, %r47, 8;
	add.s64 	%rd377, %rd2, %rd376;
	ld.global.u64 	%rd243, [%rd377];
	or.b64  	%rd378, %rd549, %rd243;
	and.b64  	%rd379, %rd378, -4294967296;
	setp.ne.s64 	%p39, %rd379, 0;
	@%p39 bra 	$L__BB370_108;
	cvt.u32.u64 	%r122, %rd243;
	cvt.u32.u64 	%r123, %rd549;
	div.u32 	%r124, %r123, %r122;
	mul.lo.s32 	%r125, %r124, %r122;
	sub.s32 	%r126, %r123, %r125;
	cvt.u64.u32 	%rd548, %r124;
	cvt.u64.u32 	%rd552, %r126;
	bra.uni 	$L__BB370_109;
$L__BB370_108:
	div.s64 	%rd548, %rd549, %rd243;
	mul.lo.s64 	%rd380, %rd548, %rd243;
	sub.s64 	%rd552, %rd549, %rd380;
$L__BB370_109:
	add.s64 	%rd382, %rd1, %rd376;
	ld.global.u64 	%rd383, [%rd382];
	mad.lo.s64 	%rd557, %rd383, %rd552, %rd242;
	add.s32 	%r210, %r210, -2;
$L__BB370_110:
	and.b32  	%r127, %r23, 1;
	setp.eq.b32 	%p40, %r127, 1;
	not.pred 	%p41, %p40;
	@%p41 bra 	$L__BB370_115;
	mul.wide.u32 	%rd384, %r210, 8;
	add.s64 	%rd385, %rd2, %rd384;
	ld.global.u64 	%rd254, [%rd385];
	or.b64  	%rd386, %rd548, %rd254;
	and.b64  	%rd387, %rd386, -4294967296;
	setp.ne.s64 	%p42, %rd387, 0;
	@%p42 bra 	$L__BB370_113;
	cvt.u32.u64 	%r128, %rd254;
	cvt.u32.u64 	%r129, %rd548;
	rem.u32 	%r130, %r129, %r128;
	cvt.u64.u32 	%rd556, %r130;
	bra.uni 	$L__BB370_114;
$L__BB370_113:
	rem.s64 	%rd556, %rd548, %rd254;
$L__BB370_114:
	add.s64 	%rd389, %rd1, %rd384;
	ld.global.u64 	%rd390, [%rd389];
	mad.lo.s64 	%rd557, %rd390, %rd556, %rd557;
$L__BB370_115:
	shl.b64 	%rd391, %rd557, 2;
	add.s64 	%rd392, %rd3, %rd391;
	ld.global.u32 	%r131, [%rd392];
	setp.ne.s32 	%p43, %r131, 0;
	selp.u16 	%rs2, 1, 0, %p43;
	st.shared.u8 	[%r5], %rs2;
$L__BB370_116:
	bar.sync 	0;
	setp.lt.u32 	%p67, %r212, 66;
	@%p67 bra 	$L__BB370_122;
$L__BB370_117:
	shr.u32 	%r51, %r212, 1;
	setp.ge.u32 	%p68, %r1, %r51;
	@%p68 bra 	$L__BB370_121;
	ld.shared.u8 	%rs4, [%r5];
	setp.ne.s16 	%p70, %rs4, 0;
	mov.pred 	%p87, -1;
	@%p70 bra 	$L__BB370_120;
	add.s32 	%r202, %r5, %r51;
	ld.shared.u8 	%rs5, [%r202];
	setp.ne.s16 	%p87, %rs5, 0;
$L__BB370_120:
	selp.u16 	%rs6, 1, 0, %p87;
	st.shared.u8 	[%r5], %rs6;
$L__BB370_121:
	bar.sync 	0;
	setp.gt.u32 	%p71, %r212, 131;
	mov.u32 	%r212, %r51;
	@%p71 bra 	$L__BB370_117;
$L__BB370_122:
	setp.gt.u32 	%p72, %r1, 31;
	@%p72 bra 	$L__BB370_137;
	ld.volatile.shared.u8 	%rs7, [%r5];
	setp.ne.s16 	%p74, %rs7, 0;
	mov.pred 	%p88, -1;
	@%p74 bra 	$L__BB370_125;
	ld.volatile.shared.u8 	%rs8, [%r5+32];
	setp.ne.s16 	%p88, %rs8, 0;
$L__BB370_125:
	selp.u16 	%rs9, 1, 0, %p88;
	st.volatile.shared.u8 	[%r5], %rs9;
	ld.volatile.shared.u8 	%rs10, [%r5];
	setp.ne.s16 	%p76, %rs10, 0;
	mov.pred 	%p89, -1;
	@%p76 bra 	$L__BB370_127;
	ld.volatile.shared.u8 	%rs11, [%r5+16];
	setp.ne.s16 	%p89, %rs11, 0;
$L__BB370_127:
	selp.u16 	%rs12, 1, 0, %p89;
	st.volatile.shared.u8 	[%r5], %rs12;
	ld.volatile.shared.u8 	%rs13, [%r5];
	setp.ne.s16 	%p78, %rs13, 0;
	mov.pred 	%p90, -1;
	@%p78 bra 	$L__BB370_129;
	ld.volatile.shared.u8 	%rs14, [%r5+8];
	setp.ne.s16 	%p90, %rs14, 0;
$L__BB370_129:
	selp.u16 	%rs15, 1, 0, %p90;
	st.volatile.shared.u8 	[%r5], %rs15;
	ld.volatile.shared.u8 	%rs16, [%r5];
	setp.ne.s16 	%p80, %rs16, 0;
	mov.pred 	%p91, -1;
	@%p80 bra 	$L__BB370_131;
	ld.volatile.shared.u8 	%rs17, [%r5+4];
	setp.ne.s16 	%p91, %rs17, 0;
$L__BB370_131:
	selp.u16 	%rs18, 1, 0, %p91;
	st.volatile.shared.u8 	[%r5], %rs18;
	ld.volatile.shared.u8 	%rs19, [%r5];
	setp.ne.s16 	%p82, %rs19, 0;
	mov.pred 	%p92, -1;
	@%p82 bra 	$L__BB370_133;
	ld.volatile.shared.u8 	%rs20, [%r5+2];
	setp.ne.s16 	%p92, %rs20, 0;
$L__BB370_133:
	selp.u16 	%rs21, 1, 0, %p92;
	st.volatile.shared.u8 	[%r5], %rs21;
	ld.volatile.shared.u8 	%rs22, [%r5];
	setp.ne.s16 	%p84, %rs22, 0;
	mov.pred 	%p93, -1;
	@%p84 bra 	$L__BB370_135;
	ld.volatile.shared.u8 	%rs23, [%r5+1];
	setp.ne.s16 	%p93, %rs23, 0;
$L__BB370_135:
	selp.u16 	%rs24, 1, 0, %p93;
	st.volatile.shared.u8 	[%r5], %rs24;
	setp.ne.s32 	%p85, %r1, 0;
	@%p85 bra 	$L__BB370_137;
	ld.shared.u8 	%rs25, [anysdata_u32];
	cvt.u64.u32 	%rd470, %r2;
	cvta.to.global.u64 	%rd471, %rd260;
	add.s64 	%rd472, %rd471, %rd470;
	st.global.u8 	[%rd472], %rs25;
$L__BB370_137:
	ret;

}
	// .globl	uncontiguous_cumulate_any_u32
.visible .entry uncontiguous_cumulate_any_u32(
	.param .u64 .ptr .align 1 uncontiguous_cumulate_any_u32_param_0,
	.param .u64 .ptr .align 1 uncontiguous_cumulate_any_u32_param_1,
	.param .u64 .ptr .align 1 uncontiguous_cumulate_any_u32_param_2,
	.param .u64 .ptr .align 1 uncontiguous_cumulate_any_u32_param_3,
	.param .u64 uncontiguous_cumulate_any_u32_param_4,
	.param .u64 uncontiguous_cumulate_any_u32_param_5
)
{
	.reg .pred 	%p<93>;
	.reg .b16 	%rs<28>;
	.reg .b32 	%r<210>;
	.reg .b64 	%rd<555>;

	ld.param.u64 	%rd260, [uncontiguous_cumulate_any_u32_param_0];
	ld.param.u64 	%rd263, [uncontiguous_cumulate_any_u32_param_1];
	ld.param.u64 	%rd264, [uncontiguous_cumulate_any_u32_param_2];
	ld.param.u64 	%rd265, [uncontiguous_cumulate_any_u32_param_3];
	ld.param.u64 	%rd261, [uncontiguous_cumulate_any_u32_param_4];
	ld.param.u64 	%rd262, [uncontiguous_cumulate_any_u32_param_5];
	cvta.to.global.u64 	%rd1, %rd265;
	cvta.to.global.u64 	%rd2, %rd264;
	cvta.to.global.u64 	%rd3, %rd263;
	mov.u32 	%r1, %tid.x;
	mov.u32 	%r2, %ctaid.x;
	mov.u32 	%r209, %ntid.x;
	mul.lo.s32 	%r52, %r2, %r209;
	shl.b32 	%r53, %r52, 1;
	add.s32 	%r4, %r53, %r1;
	mov.u32 	%r54, anysdata_u32;
	add.s32 	%r5, %r54, %r1;
	mov.b16 	%rs1, 0;
	st.shared.u8 	[%r5], %rs1;
	add.s32 	%r55, %r4, %r209;
	cvt.u64.u32 	%rd508, %r55;
	setp.le.u64 	%p17, %rd262, %rd508;
	@%p17 bra 	$L__BB371_56;
	cvt.u32.u64 	%r6, %rd261;
	add.s32 	%r203, %r6, -1;
	setp.lt.s32 	%p43, %r203, 0;
	mov.b64 	%rd512, 0;
	mov.u64 	%rd513, %rd512;
	@%p43 bra 	$L__BB371_53;
	cvt.u64.u32 	%rd509, %r4;
	setp.lt.u32 	%p44, %r203, 3;
	mov.b64 	%rd513, 0;
	mov.u64 	%rd512, %rd513;
	@%p44 bra 	$L__BB371_30;
	add.s32 	%r201, %r6, -2;
	and.b32  	%r131, %r6, -4;
	neg.s32 	%r200, %r131;
	mov.b64 	%rd513, 0;
$L__BB371_4:
	.pragma "nounroll";
	add.s32 	%r12, %r201, 1;
	mul.wide.u32 	%rd396, %r12, 8;
	add.s64 	%rd397, %rd2, %rd396;
	ld.global.u64 	%rd10, [%rd397];
	or.b64  	%rd398, %rd509, %rd10;
	and.b64  	%rd399, %rd398, -4294967296;
	setp.ne.s64 	%p45, %rd399, 0;
	@%p45 bra 	$L__BB371_6;
	cvt.u32.u64 	%r132, %rd10;
	cvt.u32.u64 	%r133, %rd509;
	div.u32 	%r134, %r133, %r132;
	mul.lo.s32 	%r135, %r134, %r132;
	sub.s32 	%r136, %r133, %r135;
	cvt.u64.u32 	%rd474, %r134;
	cvt.u64.u32 	%rd475, %r136;
	bra.uni 	$L__BB371_7;
$L__BB371_6:
	div.s64 	%rd474, %rd509, %rd10;
	mul.lo.s64 	%rd400, %rd474, %rd10;
	sub.s64 	%rd475, %rd509, %rd400;
$L__BB371_7:
	mul.wide.u32 	%rd401, %r12, 8;
	add.s64 	%rd402, %rd1, %rd401;
	ld.global.u64 	%rd17, [%rd402];
	mad.lo.s64 	%rd18, %rd17, %rd475, %rd512;
	or.b64  	%rd403, %rd508, %rd10;
	and.b64  	%rd404, %rd403, -4294967296;
	setp.ne.s64 	%p46, %rd404, 0;
	@%p46 bra 	$L__BB371_9;
	cvt.u32.u64 	%r137, %rd10;
	cvt.u32.u64 	%r138, %rd508;
	div.u32 	%r139, %r138, %r137;
	mul.lo.s32 	%r140, %r139, %r137;
	sub.s32 	%r141, %r138, %r140;
	cvt.u64.u32 	%rd476, %r139;
	cvt.u64.u32 	%rd477, %r141;
	bra.uni 	$L__BB371_10;
$L__BB371_9:
	div.s64 	%rd476, %rd508, %rd10;
	mul.lo.s64 	%rd405, %rd476, %rd10;
	sub.s64 	%rd477, %rd508, %rd405;
$L__BB371_10:
	mad.lo.s64 	%rd25, %rd477, %rd17, %rd513;
	add.s32 	%r13, %r201, -2;
	mul.wide.u32 	%rd406, %r201, 8;
	add.s64 	%rd407, %rd2, %rd406;
	ld.global.u64 	%rd26, [%rd407];
	or.b64  	%rd408, %rd474, %rd26;
	and.b64  	%rd409, %rd408, -4294967296;
	setp.ne.s64 	%p47, %rd409, 0;
	@%p47 bra 	$L__BB371_12;
	cvt.u32.u64 	%r142, %rd26;
	cvt.u32.u64 	%r143, %rd474;
	div.u32 	%r144, %r143, %r142;
	mul.lo.s32 	%r145, %r144, %r142;
	sub.s32 	%r146, %r143, %r145;
	cvt.u64.u32 	%rd478, %r144;
	cvt.u64.u32 	%rd479, %r146;
	bra.uni 	$L__BB371_13;
$L__BB371_12:
	div.s64 	%rd478, %rd474, %rd26;
	mul.lo.s64 	%rd410, %rd478, %rd26;
	sub.s64 	%rd479, %rd474, %rd410;
$L__BB371_13:
	mul.wide.u32 	%rd411, %r201, 8;
	add.s64 	%rd412, %rd1, %rd411;
	ld.global.u64 	%rd33, [%rd412];
	mad.lo.s64 	%rd34, %rd33, %rd479, %rd18;
	or.b64  	%rd413, %rd476, %rd26;
	and.b64  	%rd414, %rd413, -4294967296;
	setp.ne.s64 	%p48, %rd414, 0;
	@%p48 bra 	$L__BB371_15;
	cvt.u32.u64 	%r147, %rd26;
	cvt.u32.u64 	%r148, %rd476;
	div.u32 	%r149, %r148, %r147;
	mul.lo.s32 	%r150, %r149, %r147;
	sub.s32 	%r151, %r148, %r150;
	cvt.u64.u32 	%rd480, %r149;
	cvt.u64.u32 	%rd481, %r151;
	bra.uni 	$L__BB371_16;
$L__BB371_15:
	div.s64 	%rd480, %rd476, %rd26;
	mul.lo.s64 	%rd415, %rd480, %rd26;
	sub.s64 	%rd481, %rd476, %rd415;
$L__BB371_16:
	mad.lo.s64 	%rd41, %rd481, %rd33, %rd25;
	add.s32 	%r14, %r201, -1;
	mul.wide.u32 	%rd416, %r14, 8;
	add.s64 	%rd417, %rd2, %rd416;
	ld.global.u64 	%rd42, [%rd417];
	or.b64  	%rd418, %rd478, %rd42;
	and.b64  	%rd419, %rd418, -4294967296;
	setp.ne.s64 	%p49, %rd419, 0;
	@%p49 bra 	$L__BB371_18;
	cvt.u32.u64 	%r152, %rd42;
	cvt.u32.u64 	%r153, %rd478;
	div.u32 	%r154, %r153, %r152;
	mul.lo.s32 	%r155, %r154, %r152;
	sub.s32 	%r156, %r153, %r155;
	cvt.u64.u32 	%rd482, %r154;
	cvt.u64.u32 	%rd483, %r156;
	bra.uni 	$L__BB371_19;
$L__BB371_18:
	div.s64 	%rd482, %rd478, %rd42;
	mul.lo.s64 	%rd420, %rd482, %rd42;
	sub.s64 	%rd483, %rd478, %rd420;
$L__BB371_19:
	mul.wide.u32 	%rd421, %r14, 8;
	add.s64 	%rd422, %rd1, %rd421;
	ld.global.u64 	%rd49, [%rd422];
	mad.lo.s64 	%rd50, %rd49, %rd483, %rd34;
	or.b64  	%rd423, %rd480, %rd42;
	and.b64  	%rd424, %rd423, -4294967296;
	setp.ne.s64 	%p50, %rd424, 0;
	@%p50 bra 	$L__BB371_21;
	cvt.u32.u64 	%r157, %rd42;
	cvt.u32.u64 	%r158, %rd480;
	div.u32 	%r159, %r158, %r157;
	mul.lo.s32 	%r160, %r159, %r157;
	sub.s32 	%r161, %r158, %r160;
	cvt.u64.u32 	%rd484, %r159;
	cvt.u64.u32 	%rd485, %r161;
	bra.uni 	$L__BB371_22;
$L__BB371_21:
	div.s64 	%rd484, %rd480, %rd42;
	mul.lo.s64 	%rd425, %rd484, %rd42;
	sub.s64 	%rd485, %rd480, %rd425;
$L__BB371_22:
	mad.lo.s64 	%rd57, %rd485, %rd49, %rd41;
	mul.wide.u32 	%rd426, %r13, 8;
	add.s64 	%rd427, %rd2, %rd426;
	ld.global.u64 	%rd58, [%rd427];
	or.b64  	%rd428, %rd482, %rd58;
	and.b64  	%rd429, %rd428, -4294967296;
	setp.ne.s64 	%p51, %rd429, 0;
	@%p51 bra 	$L__BB371_24;
	cvt.u32.u64 	%r162, %rd58;
	cvt.u32.u64 	%r163, %rd482;
	div.u32 	%r164, %r163, %r162;
	mul.lo.s32 	%r165, %r164, %r162;
	sub.s32 	%r166, %r163, %r165;
	cvt.u64.u32 	%rd509, %r164;
	cvt.u64.u32 	%rd487, %r166;
	bra.uni 	$L__BB371_25;
$L__BB371_24:
	div.s64 	%rd509, %rd482, %rd58;
	mul.lo.s64 	%rd430, %rd509, %rd58;
	sub.s64 	%rd487, %rd482, %rd430;
$L__BB371_25:
	mul.wide.u32 	%rd431, %r13, 8;
	add.s64 	%rd432, %rd1, %rd431;
	ld.global.u64 	%rd65, [%rd432];
	mad.lo.s64 	%rd512, %rd65, %rd487, %rd50;
	or.b64  	%rd433, %rd484, %rd58;
	and.b64  	%rd434, %rd433, -4294967296;
	setp.ne.s64 	%p52, %rd434, 0;
	@%p52 bra 	$L__BB371_27;
	cvt.u32.u64 	%r167, %rd58;
	cvt.u32.u64 	%r168, %rd484;
	div.u32 	%r169, %r168, %r167;
	mul.lo.s32 	%r170, %r169, %r167;
	sub.s32 	%r171, %r168, %r170;
	cvt.u64.u32 	%rd508, %r169;
	cvt.u64.u32 	%rd489, %r171;
	bra.uni 	$L__BB371_28;
$L__BB371_27:
	div.s64 	%rd508, %rd484, %rd58;
	mul.lo.s64 	%rd435, %rd508, %rd58;
	sub.s64 	%rd489, %rd484, %rd435;
$L__BB371_28:
	mad.lo.s64 	%rd513, %rd489, %rd65, %rd57;
	add.s32 	%r201, %r201, -4;
	add.s32 	%r200, %r200, 4;
	setp.ne.s32 	%p53, %r200, 0;
	@%p53 bra 	$L__BB371_4;
	add.s32 	%r203, %r201, 1;
$L__BB371_30:
	and.b32  	%r19, %r6, 3;
	setp.eq.s32 	%p54, %r19, 0;
	@%p54 bra 	$L__BB371_53;
	setp.eq.s32 	%p55, %r19, 1;
	@%p55 bra 	$L__BB371_45;
	mul.wide.u32 	%rd437, %r203, 8;
	add.s64 	%rd438, %rd2, %rd437;
	ld.global.u64 	%rd80, [%rd438];
	or.b64  	%rd439, %rd509, %rd80;
	and.b64  	%rd440, %rd439, -4294967296;
	setp.ne.s64 	%p56, %rd440, 0;
	@%p56 bra 	$L__BB371_34;
	cvt.u32.u64 	%r172, %rd80;
	cvt.u32.u64 	%r173, %rd509;
	div.u32 	%r174, %r173, %r172;
	mul.lo.s32 	%r175, %r174, %r172;
	sub.s32 	%r176, %r173, %r175;
	cvt.u64.u32 	%rd496, %r174;
	cvt.u64.u32 	%rd497, %r176;
	bra.uni 	$L__BB371_35;
$L__BB371_34:
	div.s64 	%rd496, %rd509, %rd80;
	mul.lo.s64 	%rd441, %rd496, %rd80;
	sub.s64 	%rd497, %rd509, %rd441;
$L__BB371_35:
	add.s64 	%rd443, %rd1, %rd437;
	ld.global.u64 	%rd87, [%rd443];
	mad.lo.s64 	%rd88, %rd87, %rd497, %rd512;
	or.b64  	%rd444, %rd508, %rd80;
	and.b64  	%rd445, %rd444, -4294967296;
	setp.ne.s64 	%p57, %rd445, 0;
	@%p57 bra 	$L__BB371_37;
	cvt.u32.u64 	%r177, %rd80;
	cvt.u32.u64 	%r178, %rd508;
	div.u32 	%r179, %r178, %r177;
	mul.lo.s32 	%r180, %r179, %r177;
	sub.s32 	%r181, %r178, %r180;
	cvt.u64.u32 	%rd498, %r179;
	cvt.u64.u32 	%rd499, %r181;
	bra.uni 	$L__BB371_38;
$L__BB371_37:
	div.s64 	%rd498, %rd508, %rd80;
	mul.lo.s64 	%rd446, %rd498, %rd80;
	sub.s64 	%rd499, %rd508, %rd446;
$L__BB371_38:
	mad.lo.s64 	%rd95, %rd499, %rd87, %rd513;
	add.s32 	%r20, %r203, -1;
	mul.wide.u32 	%rd447, %r20, 8;
	add.s64 	%rd448, %rd2, %rd447;
	ld.global.u64 	%rd96, [%rd448];
	or.b64  	%rd449, %rd496, %rd96;
	and.b64  	%rd450, %rd449, -4294967296;
	setp.ne.s64 	%p58, %rd450, 0;
	@%p58 bra 	$L__BB371_40;
	cvt.u32.u64 	%r182, %rd96;
	cvt.u32.u64 	%r183, %rd496;
	div.u32 	%r184, %r183, %r182;
	mul.lo.s32 	%r185, %r184, %r182;
	sub.s32 	%r186, %r183, %r185;
	cvt.u64.u32 	%rd509, %r184;
	cvt.u64.u32 	%rd501, %r186;
	bra.uni 	$L__BB371_41;
$L__BB371_40:
	div.s64 	%rd509, %rd496, %rd96;
	mul.lo.s64 	%rd451, %rd509, %rd96;
	sub.s64 	%rd501, %rd496, %rd451;
$L__BB371_41:
	add.s64 	%rd453, %rd1, %rd447;
	ld.global.u64 	%rd103, [%rd453];
	mad.lo.s64 	%rd512, %rd103, %rd501, %rd88;
	or.b64  	%rd454, %rd498, %rd96;
	and.b64  	%rd455, %rd454, -4294967296;
	setp.ne.s64 	%p59, %rd455, 0;
	@%p59 bra 	$L__BB371_43;
	cvt.u32.u64 	%r187, %rd96;
	cvt.u32.u64 	%r188, %rd498;
	div.u32 	%r189, %r188, %r187;
	mul.lo.s32 	%r190, %r189, %r187;
	sub.s32 	%r191, %r188, %r190;
	cvt.u64.u32 	%rd508, %r189;
	cvt.u64.u32 	%rd503, %r191;
	bra.uni 	$L__BB371_44;
$L__BB371_43:
	div.s64 	%rd508, %rd498, %rd96;
	mul.lo.s64 	%rd456, %rd508, %rd96;
	sub.s64 	%rd503, %rd498, %rd456;
$L__BB371_44:
	mad.lo.s64 	%rd513, %rd503, %rd103, %rd95;
	add.s32 	%r203, %r203, -2;
$L__BB371_45:
	and.b32  	%r192, %r6, 1;
	setp.eq.b32 	%p60, %r192, 1;
	not.pred 	%p61, %p60;
	@%p61 bra 	$L__BB371_53;
	mul.wide.u32 	%rd457, %r203, 8;
	add.s64 	%rd458, %rd2, %rd457;
	ld.global.u64 	%rd118, [%rd458];
	or.b64  	%rd459, %rd509, %rd118;
	and.b64  	%rd460, %rd459, -4294967296;
	setp.ne.s64 	%p62, %rd460, 0;
	@%p62 bra 	$L__BB371_48;
	cvt.u32.u64 	%r193, %rd118;
	cvt.u32.u64 	%r194, %rd509;
	rem.u32 	%r195, %r194, %r193;
	cvt.u64.u32 	%rd510, %r195;
	bra.uni 	$L__BB371_49;
$L__BB371_48:
	rem.s64 	%rd510, %rd509, %rd118;
$L__BB371_49:
	add.s64 	%rd462, %rd1, %rd457;
	ld.global.u64 	%rd122, [%rd462];
	mad.lo.s64 	%rd512, %rd122, %rd510, %rd512;
	or.b64  	%rd463, %rd508, %rd118;
	and.b64  	%rd464, %rd463, -4294967296;
	setp.ne.s64 	%p63, %rd464, 0;
	@%p63 bra 	$L__BB371_51;
	cvt.u32.u64 	%r196, %rd118;
	cvt.u32.u64 	%r197, %rd508;
	rem.u32 	%r198, %r197, %r196;
	cvt.u64.u32 	%rd511, %r198;
	bra.uni 	$L__BB371_52;
$L__BB371_51:
	rem.s64 	%rd511, %rd508, %rd118;
$L__BB371_52:
	mad.lo.s64 	%rd513, %rd511, %rd122, %rd513;
$L__BB371_53:
	add.s64 	%rd465, %rd3, %rd512;
	ld.global.u8 	%rs3, [%rd465];
	setp.ne.s16 	%p65, %rs3, 0;
	mov.pred 	%p85, -1;
	@%p65 bra 	$L__BB371_55;
	add.s64 	%rd466, %rd3, %rd513;
	ld.global.u8 	%rs4, [%rd466];
	setp.ne.s16 	%p85, %rs4, 0;
$L__BB371_55:
	selp.u16 	%rs5, 1, 0, %p85;
	st.shared.u8 	[%r5], %rs5;
	bra.uni 	$L__BB371_116;
$L__BB371_56:
	cvt.u64.u32 	%rd545, %r4;
	setp.le.u64 	%p18, %rd262, %rd545;
	@%p18 bra 	$L__BB371_116;
	cvt.u32.u64 	%r23, %rd261;
	add.s32 	%r207, %r23, -1;
	setp.lt.s32 	%p19, %r207, 0;
	mov.b64 	%rd554, 0;
	@%p19 bra 	$L__BB371_115;
	and.b32  	%r25, %r23, 7;
	setp.lt.u32 	%p20, %r207, 7;
	mov.b64 	%rd554, 0;
	@%p20 bra 	$L__BB371_86;
	add.s32 	%r205, %r23, -4;
	and.b32  	%r56, %r23, -8;
	neg.s32 	%r204, %r56;
	mov.b64 	%rd554, 0;
$L__BB371_60:
	.pragma "nounroll";
	add.s32 	%r30, %r205, 3;
	mul.wide.u32 	%rd270, %r30, 8;
	add.s64 	%rd271, %rd2, %rd270;
	ld.global.u64 	%rd133, [%rd271];
	or.b64  	%rd272, %rd545, %rd133;
	and.b64  	%rd273, %rd272, -4294967296;
	setp.ne.s64 	%p21, %rd273, 0;
	@%p21 bra 	$L__BB371_62;
	cvt.u32.u64 	%r57, %rd133;
	cvt.u32.u64 	%r58, %rd545;
	div.u32 	%r59, %r58, %r57;
	mul.lo.s32 	%r60, %r59, %r57;
	sub.s32 	%r61, %r58, %r60;
	cvt.u64.u32 	%rd516, %r59;
	cvt.u64.u32 	%rd517, %r61;
	bra.uni 	$L__BB371_63;
$L__BB371_62:
	div.s64 	%rd516, %rd545, %rd133;
	mul.lo.s64 	%rd274, %rd516, %rd133;
	sub.s64 	%rd517, %rd545, %rd274;
$L__BB371_63:
	add.s64 	%rd276, %rd1, %rd270;
	ld.global.u64 	%rd277, [%rd276];
	mad.lo.s64 	%rd140, %rd277, %rd517, %rd554;
	add.s32 	%r31, %r205, 2;
	mul.wide.u32 	%rd278, %r31, 8;
	add.s64 	%rd279, %rd2, %rd278;
	ld.global.u64 	%rd141, [%rd279];
	or.b64  	%rd280, %rd516, %rd141;
	and.b64  	%rd281, %rd280, -4294967296;
	setp.ne.s64 	%p22, %rd281, 0;
	@%p22 bra 	$L__BB371_65;
	cvt.u32.u64 	%r62, %rd141;
	cvt.u32.u64 	%r63, %rd516;
	div.u32 	%r64, %r63, %r62;
	mul.lo.s32 	%r65, %r64, %r62;
	sub.s32 	%r66, %r63, %r65;
	cvt.u64.u32 	%rd518, %r64;
	cvt.u64.u32 	%rd519, %r66;
	bra.uni 	$L__BB371_66;
$L__BB371_65:
	div.s64 	%rd518, %rd516, %rd141;
	mul.lo.s64 	%rd282, %rd518, %rd141;
	sub.s64 	%rd519, %rd516, %rd282;
$L__BB371_66:
	add.s64 	%rd284, %rd1, %rd278;
	ld.global.u64 	%rd285, [%rd284];
	mad.lo.s64 	%rd148, %rd285, %rd519, %rd140;
	add.s32 	%r32, %r205, 1;
	mul.wide.u32 	%rd286, %r32, 8;
	add.s64 	%rd287, %rd2, %rd286;
	ld.global.u64 	%rd149, [%rd287];
	or.b64  	%rd288, %rd518, %rd149;
	and.b64  	%rd289, %rd288, -4294967296;
	setp.ne.s64 	%p23, %rd289, 0;
	@%p23 bra 	$L__BB371_68;
	cvt.u32.u64 	%r67, %rd149;
	cvt.u32.u64 	%r68, %rd518;
	div.u32 	%r69, %r68, %r67;
	mul.lo.s32 	%r70, %r69, %r67;
	sub.s32 	%r71, %r68, %r70;
	cvt.u64.u32 	%rd520, %r69;
	cvt.u64.u32 	%rd521, %r71;
	bra.uni 	$L__BB371_69;
$L__BB371_68:
	div.s64 	%rd520, %rd518, %rd149;
	mul.lo.s64 	%rd290, %rd520, %rd149;
	sub.s64 	%rd521, %rd518, %rd290;
$L__BB371_69:
	add.s64 	%rd292, %rd1, %rd286;
	ld.global.u64 	%rd293, [%rd292];
	mad.lo.s64 	%rd156, %rd293, %rd521, %rd148;
	add.s32 	%r33, %r205, -4;
	mul.wide.u32 	%rd294, %r205, 8;
	add.s64 	%rd295, %rd2, %rd294;
	ld.global.u64 	%rd157, [%rd295];
	or.b64  	%rd296, %rd520, %rd157;
	and.b64  	%rd297, %rd296, -4294967296;
	setp.ne.s64 	%p24, %rd297, 0;
	@%p24 bra 	$L__BB371_71;
	cvt.u32.u64 	%r72, %rd157;
	cvt.u32.u64 	%r73, %rd520;
	div.u32 	%r74, %r73, %r72;
	mul.lo.s32 	%r75, %r74, %r72;
	sub.s32 	%r76, %r73, %r75;
	cvt.u64.u32 	%rd522, %r74;
	cvt.u64.u32 	%rd523, %r76;
	bra.uni 	$L__BB371_72;
$L__BB371_71:
	div.s64 	%rd522, %rd520, %rd157;
	mul.lo.s64 	%rd298, %rd522, %rd157;
	sub.s64 	%rd523, %rd520, %rd298;
$L__BB371_72:
	add.s64 	%rd300, %rd1, %rd294;
	ld.global.u64 	%rd301, [%rd300];
	mad.lo.s64 	%rd164, %rd301, %rd523, %rd156;
	add.s32 	%r34, %r205, -1;
	mul.wide.u32 	%rd302, %r34, 8;
	add.s64 	%rd303, %rd2, %rd302;
	ld.global.u64 	%rd165, [%rd303];
	or.b64  	%rd304, %rd522, %rd165;
	and.b64  	%rd305, %rd304, -4294967296;
	setp.ne.s64 	%p25, %rd305, 0;
	@%p25 bra 	$L__BB371_74;
	cvt.u32.u64 	%r77, %rd165;
	cvt.u32.u64 	%r78, %rd522;
	div.u32 	%r79, %r78, %r77;
	mul.lo.s32 	%r80, %r79, %r77;
	sub.s32 	%r81, %r78, %r80;
	cvt.u64.u32 	%rd524, %r79;
	cvt.u64.u32 	%rd525, %r81;
	bra.uni 	$L__BB371_75;
$L__BB371_74:
	div.s64 	%rd524, %rd522, %rd165;
	mul.lo.s64 	%rd306, %rd524, %rd165;
	sub.s64 	%rd525, %rd522, %rd306;
$L__BB371_75:
	add.s64 	%rd308, %rd1, %rd302;
	ld.global.u64 	%rd309, [%rd308];
	mad.lo.s64 	%rd172, %rd309, %rd525, %rd164;
	add.s32 	%r35, %r205, -2;
	mul.wide.u32 	%rd310, %r35, 8;
	add.s64 	%rd311, %rd2, %rd310;
	ld.global.u64 	%rd173, [%rd311];
	or.b64  	%rd312, %rd524, %rd173;
	and.b64  	%rd313, %rd312, -4294967296;
	setp.ne.s64 	%p26, %rd313, 0;
	@%p26 bra 	$L__BB371_77;
	cvt.u32.u64 	%r82, %rd173;
	cvt.u32.u64 	%r83, %rd524;
	div.u32 	%r84, %r83, %r82;
	mul.lo.s32 	%r85, %r84, %r82;
	sub.s32 	%r86, %r83, %r85;
	cvt.u64.u32 	%rd526, %r84;
	cvt.u64.u32 	%rd527, %r86;
	bra.uni 	$L__BB371_78;
$L__BB371_77:
	div.s64 	%rd526, %rd524, %rd173;
	mul.lo.s64 	%rd314, %rd526, %rd173;
	sub.s64 	%rd527, %rd524, %rd314;
$L__BB371_78:
	add.s64 	%rd316, %rd1, %rd310;
	ld.global.u64 	%rd317, [%rd316];
	mad.lo.s64 	%rd180, %rd317, %rd527, %rd172;
	add.s32 	%r36, %r205, -3;
	mul.wide.u32 	%rd318, %r36, 8;
	add.s64 	%rd319, %rd2, %rd318;
	ld.global.u64 	%rd181, [%rd319];
	or.b64  	%rd320, %rd526, %rd181;
	and.b64  	%rd321, %rd320, -4294967296;
	setp.ne.s64 	%p27, %rd321, 0;
	@%p27 bra 	$L__BB371_80;
	cvt.u32.u64 	%r87, %rd181;
	cvt.u32.u64 	%r88, %rd526;
	div.u32 	%r89, %r88, %r87;
	mul.lo.s32 	%r90, %r89, %r87;
	sub.s32 	%r91, %r88, %r90;
	cvt.u64.u32 	%rd528, %r89;
	cvt.u64.u32 	%rd529, %r91;
	bra.uni 	$L__BB371_81;
$L__BB371_80:
	div.s64 	%rd528, %rd526, %rd181;
	mul.lo.s64 	%rd322, %rd528, %rd181;
	sub.s64 	%rd529, %rd526, %rd322;
$L__BB371_81:
	add.s64 	%rd324, %rd1, %rd318;
	ld.global.u64 	%rd325, [%rd324];
	mad.lo.s64 	%rd188, %rd325, %rd529, %rd180;
	mul.wide.u32 	%rd326, %r33, 8;
	add.s64 	%rd327, %rd2, %rd326;
	ld.global.u64 	%rd189, [%rd327];
	or.b64  	%rd328, %rd528, %rd189;
	and.b64  	%rd329, %rd328, -4294967296;
	setp.ne.s64 	%p28, %rd329, 0;
	@%p28 bra 	$L__BB371_83;
	cvt.u32.u64 	%r92, %rd189;
	cvt.u32.u64 	%r93, %rd528;
	div.u32 	%r94, %r93, %r92;
	mul.lo.s32 	%r95, %r94, %r92;
	sub.s32 	%r96, %r93, %r95;
	cvt.u64.u32 	%rd545, %r94;
	cvt.u64.u32 	%rd531, %r96;
	bra.uni 	$L__BB371_84;
$L__BB371_83:
	div.s64 	%rd545, %rd528, %rd189;
	mul.lo.s64 	%rd330, %rd545, %rd189;
	sub.s64 	%rd531, %rd528, %rd330;
$L__BB371_84:
	add.s64 	%rd332, %rd1, %rd326;
	ld.global.u64 	%rd333, [%rd332];
	mad.lo.s64 	%rd554, %rd333, %rd531, %rd188;
	add.s32 	%r205, %r205, -8;
	add.s32 	%r204, %r204, 8;
	setp.ne.s32 	%p29, %r204, 0;
	@%p29 bra 	$L__BB371_60;
	add.s32 	%r207, %r205, 3;
$L__BB371_86:
	setp.eq.s32 	%p30, %r25, 0;
	@%p30 bra 	$L__BB371_115;
	and.b32  	%r41, %r23, 3;
	setp.lt.u32 	%p31, %r25, 4;
	@%p31 bra 	$L__BB371_101;
	mul.wide.u32 	%rd335, %r207, 8;
	add.s64 	%rd336, %rd2, %rd335;
	ld.global.u64 	%rd200, [%rd336];
	or.b64  	%rd337, %rd545, %rd200;
	and.b64  	%rd338, %rd337, -4294967296;
	setp.ne.s64 	%p32, %rd338, 0;
	@%p32 bra 	$L__BB371_90;
	cvt.u32.u64 	%r97, %rd200;
	cvt.u32.u64 	%r98, %rd545;
	div.u32 	%r99, %r98, %r97;
	mul.lo.s32 	%r100, %r99, %r97;
	sub.s32 	%r101, %r98, %r100;
	cvt.u64.u32 	%rd535, %r99;
	cvt.u64.u32 	%rd536, %r101;
	bra.uni 	$L__BB371_91;
$L__BB371_90:
	div.s64 	%rd535, %rd545, %rd200;
	mul.lo.s64 	%rd339, %rd535, %rd200;
	sub.s64 	%rd536, %rd545, %rd339;
$L__BB371_91:
	add.s64 	%rd341, %rd1, %rd335;
	ld.global.u64 	%rd342, [%rd341];
	mad.lo.s64 	%rd207, %rd342, %rd536, %rd554;
	add.s32 	%r42, %r207, -1;
	mul.wide.u32 	%rd343, %r42, 8;
	add.s64 	%rd344, %rd2, %rd343;
	ld.global.u64 	%rd208, [%rd344];
	or.b64  	%rd345, %rd535, %rd208;
	and.b64  	%rd346, %rd345, -4294967296;
	setp.ne.s64 	%p33, %rd346, 0;
	@%p33 bra 	$L__BB371_93;
	cvt.u32.u64 	%r102, %rd208;
	cvt.u32.u64 	%r103, %rd535;
	div.u32 	%r104, %r103, %r102;
	mul.lo.s32 	%r105, %r104, %r102;
	sub.s32 	%r106, %r103, %r105;
	cvt.u64.u32 	%rd537, %r104;
	cvt.u64.u32 	%rd538, %r106;
	bra.uni 	$L__BB371_94;
$L__BB371_93:
	div.s64 	%rd537, %rd535, %rd208;
	mul.lo.s64 	%rd347, %rd537, %rd208;
	sub.s64 	%rd538, %rd535, %rd347;
$L__BB371_94:
	add.s64 	%rd349, %rd1, %rd343;
	ld.global.u64 	%rd350, [%rd349];
	mad.lo.s64 	%rd215, %rd350, %rd538, %rd207;
	add.s32 	%r43, %r207, -2;
	mul.wide.u32 	%rd351, %r43, 8;
	add.s64 	%rd352, %rd2, %rd351;
	ld.global.u64 	%rd216, [%rd352];
	or.b64  	%rd353, %rd537, %rd216;
	and.b64  	%rd354, %rd353, -4294967296;
	setp.ne.s64 	%p34, %rd354, 0;
	@%p34 bra 	$L__BB371_96;
	cvt.u32.u64 	%r107, %rd216;
	cvt.u32.u64 	%r108, %rd537;
	div.u32 	%r109, %r108, %r107;
	mul.lo.s32 	%r110, %r109, %r107;
	sub.s32 	%r111, %r108, %r110;
	cvt.u64.u32 	%rd539, %r109;
	cvt.u64.u32 	%rd540, %r111;
	bra.uni 	$L__BB371_97;
$L__BB371_96:
	div.s64 	%rd539, %rd537, %rd216;
	mul.lo.s64 	%rd355, %rd539, %rd216;
	sub.s64 	%rd540, %rd537, %rd355;
$L__BB371_97:
	add.s64 	%rd357, %rd1, %rd351;
	ld.global.u64 	%rd358, [%rd357];
	mad.lo.s64 	%rd223, %rd358, %rd540, %rd215;
	add.s32 	%r44, %r207, -3;
	mul.wide.u32 	%rd359, %r44, 8;
	add.s64 	%rd360, %rd2, %rd359;
	ld.global.u64 	%rd224, [%rd360];
	or.b64  	%rd361, %rd539, %rd224;
	and.b64  	%rd362, %rd361, -4294967296;
	setp.ne.s64 	%p35, %rd362, 0;
	@%p35 bra 	$L__BB371_99;
	cvt.u32.u64 	%r112, %rd224;
	cvt.u32.u64 	%r113, %rd539;
	div.u32 	%r114, %r113, %r112;
	mul.lo.s32 	%r115, %r114, %r112;
	sub.s32 	%r116, %r113, %r115;
	cvt.u64.u32 	%rd545, %r114;
	cvt.u64.u32 	%rd542, %r116;
	bra.uni 	$L__BB371_100;
$L__BB371_99:
	div.s64 	%rd545, %rd539, %rd224;
	mul.lo.s64 	%rd363, %rd545, %rd224;
	sub.s64 	%rd542, %rd539, %rd363;
$L__BB371_100:
	add.s64 	%rd365, %rd1, %rd359;
	ld.global.u64 	%rd366, [%rd365];
	mad.lo.s64 	%rd554, %rd366, %rd542, %rd223;
	add.s32 	%r207, %r207, -4;
$L__BB371_101:
	setp.eq.s32 	%p36, %r41, 0;
	@%p36 bra 	$L__BB371_115;
	setp.eq.s32 	%p37, %r41, 1;
	@%p37 bra 	$L__BB371_110;
	mul.wide.u32 	%rd368, %r207, 8;
	add.s64 	%rd369, %rd2, %rd368;
	ld.global.u64 	%rd235, [%rd369];
	or.b64  	%rd370, %rd545, %rd235;
	and.b64  	%rd371, %rd370, -4294967296;
	setp.ne.s64 	%p38, %rd371, 0;
	@%p38 bra 	$L__BB371_105;
	cvt.u32.u64 	%r117, %rd235;
	cvt.u32.u64 	%r118, %rd545;
	div.u32 	%r119, %r118, %r117;
	mul.lo.s32 	%r120, %r119, %r117;
	sub.s32 	%r121, %r118, %r120;
	cvt.u64.u32 	%rd546, %r119;
	cvt.u64.u32 	%rd547, %r121;
	bra.uni 	$L__BB371_106;
$L__BB371_105:
	div.s64 	%rd546, %rd545, %rd235;
	mul.lo.s64 	%rd372, %rd546, %rd235;
	sub.s64 	%rd547, %rd545, %rd372;
$L__BB371_106:
	add.s64 	%rd374, %rd1, %rd368;
	ld.global.u64 	%rd375, [%rd374];
	mad.lo.s64 	%rd242, %rd375, %rd547, %rd554;
	add.s32 	%r47, %r207, -1;
	mul.wide.u32 	%rd376, %r47, 8;
	add.s64 	%rd377, %rd2, %rd376;
	ld.global.u64 	%rd243, [%rd377];
	or.b64  	%rd378, %rd546, %rd243;
	and.b64  	%rd379, %rd378, -4294967296;
	setp.ne.s64 	%p39, %rd379, 0;
	@%p39 bra 	$L__BB371_108;
	cvt.u32.u64 	%r122, %rd243;
	cvt.u32.u64 	%r123, %rd546;
	div.u32 	%r124, %r123, %r122;
	mul.lo.s32 	%r125, %r124, %r122;
	sub.s32 	%r126, %r123, %r125;
	cvt.u64.u32 	%rd545, %r124;
	cvt.u64.u32 	%rd549, %r126;
	bra.uni 	$L__BB371_109;
$L__BB371_108:
	div.s64 	%rd545, %rd546, %rd243;
	mul.lo.s64 	%rd380, %rd545, %rd243;
	sub.s64 	%rd549, %rd546, %rd380;
$L__BB371_109:
	add.s64 	%rd382, %rd1, %rd376;
	ld.global.u64 	%rd383, [%rd382];
	mad.lo.s64 	%rd554, %rd383, %rd549, %rd242;
	add.s32 	%r207, %r207, -2;
$L__BB371_110:
	and.b32  	%r127, %r23, 1;
	setp.eq.b32 	%p40, %r127, 1;
	not.pred 	%p41, %p40;
	@%p41 bra 	$L__BB371_115;
	mul.wide.u32 	%rd384, %r207, 8;
	add.s64 	%rd385, %rd2, %rd384;
	ld.global.u64 	%rd254, [%rd385];
	or.b64  	%rd386, %rd545, %rd254;
	and.b64  	%rd387, %rd386, -4294967296;
	setp.ne.s64 	%p42, %rd387, 0;
	@%p42 bra 	$L__BB371_113;
	cvt.u32.u64 	%r128, %rd254;
	cvt.u32.u64 	%r129, %rd545;
	rem.u32 	%r130, %r129, %r128;
	cvt.u64.u32 	%rd553, %r130;
	bra.uni 	$L__BB371_114;
$L__BB371_113:
	rem.s64 	%rd553, %rd545, %rd254;
$L__BB371_114:
	add.s64 	%rd389, %rd1, %rd384;
	ld.global.u64 	%rd390, [%rd389];
	mad.lo.s64 	%rd554, %rd390, %rd553, %rd554;
$L__BB371_115:
	add.s64 	%rd391, %rd3, %rd554;
	ld.global.u8 	%rs2, [%rd391];
	st.shared.u8 	[%r5], %rs2;
$L__BB371_116:
	bar.sync 	0;
	setp.lt.u32 	%p66, %r209, 66;
	@%p66 bra 	$L__BB371_122;
$L__BB371_117:
	shr.u32 	%r51, %r209, 1;
	setp.ge.u32 	%p67, %r1, %r51;
	@%p67 bra 	$L__BB371_121;
	ld.shared.u8 	%rs6, [%r5];
	setp.ne.s16 	%p69, %rs6, 0;
	mov.pred 	%p86, -1;
	@%p69 bra 	$L__BB371_120;
	add.s32 	%r199, %r5, %r51;
	ld.shared.u8 	%rs7, [%r199];
	setp.ne.s16 	%p86, %rs7, 0;
$L__BB371_120:
	selp.u16 	%rs8, 1, 0, %p86;
	st.shared.u8 	[%r5], %rs8;
$L__BB371_121:
	bar.sync 	0;
	setp.gt.u32 	%p70, %r209, 131;
	mov.u32 	%r209, %r51;
	@%p70 bra 	$L__BB371_117;
$L__BB371_122:
	setp.gt.u32 	%p71, %r1, 31;
	@%p71 bra 	$L__BB371_137;
	ld.volatile.shared.u8 	%rs9, [%r5];
	setp.ne.s16 	%p73, %rs9, 0;
	mov.pred 	%p87, -1;
	@%p73 bra 	$L__BB371_125;
	ld.volatile.shared.u8 	%rs10, [%r5+32];
	setp.ne.s16 	%p87, %rs10, 0;
$L__BB371_125:
	selp.u16 	%rs11, 1, 0, %p87;
	st.volatile.shared.u8 	[%r5], %rs11;
	ld.volatile.shared.u8 	%rs12, [%r5];
	setp.ne.s16 	%p75, %rs12, 0;
	mov.pred 	%p88, -1;
	@%p75 bra 	$L__BB371_127;
	ld.volatile.shared.u8 	%rs13, [%r5+16];
	setp.ne.s16 	%p88, %rs13, 0;
$L__BB371_127:
	selp.u16 	%rs14, 1, 0, %p88;
	st.volatile.shared.u8 	[%r5], %rs14;
	ld.volatile.shared.u8 	%rs15, [%r5];
	setp.ne.s16 	%p77, %rs15, 0;
	mov.pred 	%p89, -1;
	@%p77 bra 	$L__BB371_129;
	ld.volatile.shared.u8 	%rs16, [%r5+8];
	setp.ne.s16 	%p89, %rs16, 0;
$L__BB371_129:
	selp.u16 	%rs17, 1, 0, %p89;
	st.volatile.shared.u8 	[%r5], %rs17;
	ld.volatile.shared.u8 	%rs18, [%r5];
	setp.ne.s16 	%p79, %rs18, 0;
	mov.pred 	%p90, -1;
	@%p79 bra 	$L__BB371_131;
	ld.volatile.shared.u8 	%rs19, [%r5+4];
	setp.ne.s16 	%p90, %rs19, 0;
$L__BB371_131:
	selp.u16 	%rs20, 1, 0, %p90;
	st.volatile.shared.u8 	[%r5], %rs20;
	ld.volatile.shared.u8 	%rs21, [%r5];
	setp.ne.s16 	%p81, %rs21, 0;
	mov.pred 	%p91, -1;
	@%p81 bra 	$L__BB371_133;
	ld.volatile.shared.u8 	%rs22, [%r5+2];
	setp.ne.s16 	%p91, %rs22, 0;
$L__BB371_133:
	selp.u16 	%rs23, 1, 0, %p91;
	st.volatile.shared.u8 	[%r5], %rs23;
	ld.volatile.shared.u8 	%rs24, [%r5];
	setp.ne.s16 	%p83, %rs24, 0;
	mov.pred 	%p92, -1;
	@%p83 bra 	$L__BB371_135;
	ld.volatile.shared.u8 	%rs25, [%r5+1];
	setp.ne.s16 	%p92, %rs25, 0;
$L__BB371_135:
	selp.u16 	%rs26, 1, 0, %p92;
	st.volatile.shared.u8 	[%r5], %rs26;
	setp.ne.s32 	%p84, %r1, 0;
	@%p84 bra 	$L__BB371_137;
	ld.shared.u8 	%rs27, [anysdata_u32];
	cvt.u64.u32 	%rd467, %r2;
	cvta.to.global.u64 	%rd468, %rd260;
	add.s64 	%rd469, %rd468, %rd467;
	st.global.u8 	[%rd469], %rs27;
$L__BB371_137:
	ret;

}
	// .globl	contiguous_any2_u32
.visible .entry contiguous_any2_u32(
	.param .u64 .ptr .align 1 contiguous_any2_u32_param_0,
	.param .u64 .ptr .align 1 contiguous_any2_u32_param_1,
	.param .u64 .ptr .align 1 contiguous_any2_u32_param_2,
	.param .u64 .ptr .align 1 contiguous_any2_u32_param_3,
	.param .u64 contiguous_any2_u32_param_4,
	.param .u64 contiguous_any2_u32_param_5,
	.param .u64 contiguous_any2_u32_param_6,
	.param .u64 contiguous_any2_u32_param_7,
	.param .u64 contiguous_any2_u32_param_8
)
{
	.reg .pred 	%p<95>;
	.reg .b16 	%rs<26>;
	.reg .b32 	%r<214>;
	.reg .b64 	%rd<573>;

	ld.param.u64 	%rd267, [contiguous_any2_u32_param_1];
	ld.param.u64 	%rd268, [contiguous_any2_u32_param_2];
	ld.param.u64 	%rd269, [contiguous_any2_u32_param_3];
	ld.param.u64 	%rd264, [contiguous_any2_u32_param_4];
	ld.param.u64 	%rd270, [contiguous_any2_u32_param_5];
	ld.param.u64 	%rd265, [contiguous_any2_u32_param_6];
	ld.param.u64 	%rd271, [contiguous_any2_u32_param_7];
	cvta.to.global.u64 	%rd1, %rd269;
	cvta.to.global.u64 	%rd2, %rd268;
	cvta.to.global.u64 	%rd572, %rd267;
	mov.u32 	%r1, %tid.x;
	mov.u32 	%r2, %ctaid.x;
	mov.u32 	%r213, %ntid.x;
	mul.lo.s32 	%r52, %r2, %r213;
	shl.b32 	%r53, %r52, 1;
	add.s32 	%r4, %r53, %r1;
	mov.u32 	%r54, anysdata_u32;
	add.s32 	%r5, %r54, %r1;
	mov.b16 	%rs1, 0;
	st.shared.u8 	[%r5], %rs1;
	mov.u32 	%r55, %ctaid.y;
	cvt.u64.u32 	%rd272, %r55;
	add.s64 	%rd4, %rd270, %rd272;
	setp.ge.u64 	%p17, %rd4, %rd271;
	@%p17 bra 	$L__BB372_138;
	add.s32 	%r56, %r4, %r213;
	cvt.u64.u32 	%rd5, %r56;
	setp.le.u64 	%p18, %rd265, %rd5;
	@%p18 bra 	$L__BB372_57;
	cvt.u64.u32 	%rd404, %r4;
	mul.lo.s64 	%rd405, %rd4, %rd265;
	add.s64 	%rd526, %rd405, %rd404;
	add.s64 	%rd524, %rd405, %rd5;
	cvt.u32.u64 	%r6, %rd264;
	add.s32 	%r207, %r6, -1;
	setp.lt.s32 	%p45, %r207, 0;
	mov.b64 	%rd530, 0;
	mov.u64 	%rd531, %rd530;
	@%p45 bra 	$L__BB372_54;
	setp.lt.u32 	%p46, %r207, 3;
	mov.b64 	%rd531, 0;
	mov.u64 	%rd530, %rd531;
	@%p46 bra 	$L__BB372_31;
	add.s32 	%r205, %r6, -2;
	and.b32  	%r133, %r6, -4;
	neg.s32 	%r204, %r133;
	mov.b64 	%rd531, 0;
$L__BB372_5:
	.pragma "nounroll";
	add.s32 	%r12, %r205, 1;
	mul.wide.u32 	%rd409, %r12, 8;
	add.s64 	%rd410, %rd2, %rd409;
	ld.global.u64 	%rd12, [%rd410];
	or.b64  	%rd411, %rd526, %rd12;
	and.b64  	%rd412, %rd411, -4294967296;
	setp.ne.s64 	%p47, %rd412, 0;
	@%p47 bra 	$L__BB372_7;
	cvt.u32.u64 	%r134, %rd12;
	cvt.u32.u64 	%r135, %rd526;
	div.u32 	%r136, %r135, %r134;
	mul.lo.s32 	%r137, %r136, %r134;
	sub.s32 	%r138, %r135, %r137;
	cvt.u64.u32 	%rd492, %r136;
	cvt.u64.u32 	%rd493, %r138;
	bra.uni 	$L__BB372_8;
$L__BB372_7:
	div.s64 	%rd492, %rd526, %rd12;
	mul.lo.s64 	%rd413, %rd492, %rd12;
	sub.s64 	%rd493, %rd526, %rd413;
$L__BB372_8:
	mul.wide.u32 	%rd414, %r12, 8;
	add.s64 	%rd415, %rd1, %rd414;
	ld.global.u64 	%rd19, [%rd415];
	mad.lo.s64 	%rd20, %rd19, %rd493, %rd530;
	or.b64  	%rd416, %rd524, %rd12;
	and.b64  	%rd417, %rd416, -4294967296;
	setp.ne.s64 	%p48, %rd417, 0;
	@%p48 bra 	$L__BB372_10;
	cvt.u32.u64 	%r139, %rd12;
	cvt.u32.u64 	%r140, %rd524;
	div.u32 	%r141, %r140, %r139;
	mul.lo.s32 	%r142, %r141, %r139;
	sub.s32 	%r143, %r140, %r142;
	cvt.u64.u32 	%rd494, %r141;
	cvt.u64.u32 	%rd495, %r143;
	bra.uni 	$L__BB372_11;
$L__BB372_10:
	div.s64 	%rd494, %rd524, %rd12;
	mul.lo.s64 	%rd418, %rd494, %rd12;
	sub.s64 	%rd495, %rd524, %rd418;
$L__BB372_11:
	mad.lo.s64 	%rd27, %rd495, %rd19, %rd531;
	add.s32 	%r13, %r205, -2;
	mul.wide.u32 	%rd419, %r205, 8;
	add.s64 	%rd420, %rd2, %rd419;
	ld.global.u64 	%rd28, [%rd420];
	or.b64  	%rd421, %rd492, %rd28;
	and.b64  	%rd422, %rd421, -4294967296;
	setp.ne.s64 	%p49, %rd422, 0;
	@%p49 bra 	$L__BB372_13;
	cvt.u32.u64 	%r144, %rd28;
	cvt.u32.u64 	%r145, %rd492;
	div.u32 	%r146, %r145, %r144;
	mul.lo.s32 	%r147, %r146, %r144;
	sub.s32 	%r148, %r145, %r147;
	cvt.u64.u32 	%rd496, %r146;
	cvt.u64.u32 	%rd497, %r148;
	bra.uni 	$L__BB372_14;
$L__BB372_13:
	div.s64 	%rd496, %rd492, %rd28;
	mul.lo.s64 	%rd423, %rd496, %rd28;
	sub.s64 	%rd497, %rd492, %rd423;
$L__BB372_14:
	mul.wide.u32 	%rd424, %r205, 8;
	add.s64 	%rd425, %rd1, %rd424;
	ld.global.u64 	%rd35, [%rd425];
	mad.lo.s64 	%rd36, %rd35, %rd497, %rd20;
	or.b64  	%rd426, %rd494, %rd28;
	and.b64  	%rd427, %rd426, -4294967296;
	setp.ne.s64 	%p50, %rd427, 0;
	@%p50 bra 	$L__BB372_16;
	cvt.u32.u64 	%r149, %rd28;
	cvt.u32.u64 	%r150, %rd494;
	div.u32 	%r151, %r150, %r149;
	mul.lo.s32 	%r152, %r151, %r149;
	sub.s32 	%r153, %r150, %r152;
	cvt.u64.u32 	%rd498, %r151;
	cvt.u64.u32 	%rd499, %r153;
	bra.uni 	$L__BB372_17;
$L__BB372_16:
	div.s64 	%rd498, %rd494, %rd28;
	mul.lo.s64 	%rd428, %rd498, %rd28;
	sub.s64 	%rd499, %rd494, %rd428;
$L__BB372_17:
	mad.lo.s64 	%rd43, %rd499, %rd35, %rd27;
	add.s32 	%r14, %r205, -1;
	mul.wide.u32 	%rd429, %r14, 8;
	add.s64 	%rd430, %rd2, %rd429;
	ld.global.u64 	%rd44, [%rd430];
	or.b64  	%rd431, %rd496, %rd44;
	and.b64  	%rd432, %rd431, -4294967296;
	setp.ne.s64 	%p51, %rd432, 0;
	@%p51 bra 	$L__BB372_19;
	cvt.u32.u64 	%r154, %rd44;
	cvt.u32.u64 	%r155, %rd496;
	div.u32 	%r156, %r155, %r154;
	mul.lo.s32 	%r157, %r156, %r154;
	sub.s32 	%r158, %r155, %r157;
	cvt.u64.u32 	%rd500, %r156;
	cvt.u64.u32 	%rd501, %r158;
	bra.uni 	$L__BB372_20;
$L__BB372_19:
	div.s64 	%rd500, %rd496, %rd44;
	mul.lo.s64 	%rd433, %rd500, %rd44;
	sub.s64 	%rd501, %rd496, %rd433;
$L__BB372_20:
	mul.wide.u32 	%rd434, %r14, 8;
	add.s64 	%rd435, %rd1, %rd434;
	ld.global.u64 	%rd51, [%rd435];
	mad.lo.s64 	%rd52, %rd51, %rd501, %rd36;
	or.b64  	%rd436, %rd498, %rd44;
	and.b64  	%rd437, %rd436, -4294967296;
	setp.ne.s64 	%p52, %rd437, 0;
	@%p52 bra 	$L__BB372_22;
	cvt.u32.u64 	%r159, %rd44;
	cvt.u32.u64 	%r160, %rd498;
	div.u32 	%r161, %r160, %r159;
	mul.lo.s32 	%r162, %r161, %r159;
	sub.s32 	%r163, %r160, %r162;
	cvt.u64.u32 	%rd502, %r161;
	cvt.u64.u32 	%rd503, %r163;
	bra.uni 	$L__BB372_23;
$L__BB372_22:
	div.s64 	%rd502, %rd498, %rd44;
	mul.lo.s64 	%rd438, %rd502, %rd44;
	sub.s64 	%rd503, %rd498, %rd438;
$L__BB372_23:
	mad.lo.s64 	%rd59, %rd503, %rd51, %rd43;
	mul.wide.u32 	%rd439, %r13, 8;
	add.s64 	%rd440, %rd2, %rd439;
	ld.global.u64 	%rd60, [%rd440];
	or.b64  	%rd441, %rd500, %rd60;
	and.b64  	%rd442, %rd441, -4294967296;
	setp.ne.s64 	%p53, %rd442, 0;
	@%p53 bra 	$L__BB372_25;
	cvt.u32.u64 	%r164, %rd60;
	cvt.u32.u64 	%r165, %rd500;
	div.u32 	%r166, %r165, %r164;
	mul.lo.s32 	%r167, %r166, %r164;
	sub.s32 	%r168, %r165, %r167;
	cvt.u64.u32 	%rd526, %r166;
	cvt.u64.u32 	%rd505, %r168;
	bra.uni 	$L__BB372_26;
$L__BB372_25:
	div.s64 	%rd526, %rd500, %rd60;
	mul.lo.s64 	%rd443, %rd526, %rd60;
	sub.s64 	%rd505, %rd500, %rd443;
$L__BB372_26:
	mul.wide.u32 	%rd444, %r13, 8;
	add.s64 	%rd445, %rd1, %rd444;
	ld.global.u64 	%rd67, [%rd445];
	mad.lo.s64 	%rd530, %rd67, %rd505, %rd52;
	or.b64  	%rd446, %rd502, %rd60;
	and.b64  	%rd447, %rd446, -4294967296;
	setp.ne.s64 	%p54, %rd447, 0;
	@%p54 bra 	$L__BB372_28;
	cvt.u32.u64 	%r169, %rd60;
	cvt.u32.u64 	%r170, %rd502;
	div.u32 	%r171, %r170, %r169;
	mul.lo.s32 	%r172, %r171, %r169;
	sub.s32 	%r173, %r170, %r172;
	cvt.u64.u32 	%rd524, %r171;
	cvt.u64.u32 	%rd507, %r173;
	bra.uni 	$L__BB372_29;
$L__BB372_28:
	div.s64 	%rd524, %rd502, %rd60;
	mul.lo.s64 	%rd448, %rd524, %rd60;
	sub.s64 	%rd507, %rd502, %rd448;
$L__BB372_29:
	mad.lo.s64 	%rd531, %rd507, %rd67, %rd59;
	add.s32 	%r205, %r205, -4;
	add.s32 	%r204, %r204, 4;
	setp.ne.s32 	%p55, %r204, 0;
	@%p55 bra 	$L__BB372_5;
	add.s32 	%r207, %r205, 1;
$L__BB372_31:
	and.b32  	%r19, %r6, 3;
	setp.eq.s32 	%p56, %r19, 0;
	@%p56 bra 	$L__BB372_54;
	setp.eq.s32 	%p57, %r19, 1;
	@%p57 bra 	$L__BB372_46;
	mul.wide.u32 	%rd450, %r207, 8;
	add.s64 	%rd451, %rd2, %rd450;
	ld.global.u64 	%rd82, [%rd451];
	or.b64  	%rd452, %rd526, %rd82;
	and.b64  	%rd453, %rd452, -4294967296;
	setp.ne.s64 	%p58, %rd453, 0;
	@%p58 bra 	$L__BB372_35;
	cvt.u32.u64 	%r174, %rd82;
	cvt.u32.u64 	%r175, %rd526;
	div.u32 	%r176, %r175, %r174;
	mul.lo.s32 	%r177, %r176, %r174;
	sub.s32 	%r178, %r175, %r177;
	cvt.u64.u32 	%rd514, %r176;
	cvt.u64.u32 	%rd515, %r178;
	bra.uni 	$L__BB372_36;
$L__BB372_35:
	div.s64 	%rd514, %rd526, %rd82;
	mul.lo.s64 	%rd454, %rd514, %rd82;
	sub.s64 	%rd515, %rd526, %rd454;
$L__BB372_36:
	add.s64 	%rd456, %rd1, %rd450;
	ld.global.u64 	%rd89, [%rd456];
	mad.lo.s64 	%rd90, %rd89, %rd515, %rd530;
	or.b64  	%rd457, %rd524, %rd82;
	and.b64  	%rd458, %rd457, -4294967296;
	setp.ne.s64 	%p59, %rd458, 0;
	@%p59 bra 	$L__BB372_38;
	cvt.u32.u64 	%r179, %rd82;
	cvt.u32.u64 	%r180, %rd524;
	div.u32 	%r181, %r180, %r179;
	mul.lo.s32 	%r182, %r181, %r179;
	sub.s32 	%r183, %r180, %r182;
	cvt.u64.u32 	%rd516, %r181;
	cvt.u64.u32 	%rd517, %r183;
	bra.uni 	$L__BB372_39;
$L__BB372_38:
	div.s64 	%rd516, %rd524, %rd82;
	mul.lo.s64 	%rd459, %rd516, %rd82;
	sub.s64 	%rd517, %rd524, %rd459;
$L__BB372_39:
	mad.lo.s64 	%rd97, %rd517, %rd89, %rd531;
	add.s32 	%r20, %r207, -1;
	mul.wide.u32 	%rd460, %r20, 8;
	add.s64 	%rd461, %rd2, %rd460;
	ld.global.u64 	%rd98, [%rd461];
	or.b64  	%rd462, %rd514, %rd98;
	and.b64  	%rd463, %rd462, -4294967296;
	setp.ne.s64 	%p60, %rd463, 0;
	@%p60 bra 	$L__BB372_41;
	cvt.u32.u64 	%r184, %rd98;
	cvt.u32.u64 	%r185, %rd514;
	div.u32 	%r186, %r185, %r184;
	mul.lo.s32 	%r187, %r186, %r184;
	sub.s32 	%r188, %r185, %r187;
	cvt.u64.u32 	%rd526, %r186;
	cvt.u64.u32 	%rd519, %r188;
	bra.uni 	$L__BB372_42;
$L__BB372_41:
	div.s64 	%rd526, %rd514, %rd98;
	mul.lo.s64 	%rd464, %rd526, %rd98;
	sub.s64 	%rd519, %rd514, %rd464;
$L__BB372_42:
	add.s64 	%rd466, %rd1, %rd460;
	ld.global.u64 	%rd105, [%rd466];
	mad.lo.s64 	%rd530, %rd105, %rd519, %rd90;
	or.b64  	%rd467, %rd516, %rd98;
	and.b64  	%rd468, %rd467, -4294967296;
	setp.ne.s64 	%p61, %rd468, 0;
	@%p61 bra 	$L__BB372_44;
	cvt.u32.u64 	%r189, %rd98;
	cvt.u32.u64 	%r190, %rd516;
	div.u32 	%r191, %r190, %r189;
	mul.lo.s32 	%r192, %r191, %r189;
	sub.s32 	%r193, %r190, %r192;
	cvt.u64.u32 	%rd524, %r191;
	cvt.u64.u32 	%rd521, %r193;
	bra.uni 	$L__BB372_45;
$L__BB372_44:
	div.s64 	%rd524, %rd516, %rd98;
	mul.lo.s64 	%rd469, %rd524, %rd98;
	sub.s64 	%rd521, %rd516, %rd469;
$L__BB372_45:
	mad.lo.s64 	%rd531, %rd521, %rd105, %rd97;
	add.s32 	%r207, %r207, -2;
$L__BB372_46:
	and.b32  	%r194, %r6, 1;
	setp.eq.b32 	%p62, %r194, 1;
	not.pred 	%p63, %p62;
	@%p63 bra 	$L__BB372_54;
	mul.wide.u32 	%rd470, %r207, 8;
	add.s64 	%rd471, %rd2, %rd470;
	ld.global.u64 	%rd120, [%rd471];
	or.b64  	%rd472, %rd526, %rd120;
	and.b64  	%rd473, %rd472, -4294967296;
	setp.ne.s64 	%p64, %rd473, 0;
	@%p64 bra 	$L__BB372_49;
	cvt.u32.u64 	%r195, %rd120;
	cvt.u32.u64 	%r196, %rd526;
	rem.u32 	%r197, %r196, %r195;
	cvt.u64.u32 	%rd528, %r197;
	bra.uni 	$L__BB372_50;
$L__BB372_49:
	rem.s64 	%rd528, %rd526, %rd120;
$L__BB372_50:
	add.s64 	%rd475, %rd1, %rd470;
	ld.global.u64 	%rd124, [%rd475];
	mad.lo.s64 	%rd530, %rd124, %rd528, %rd530;
	or.b64  	%rd476, %rd524, %rd120;
	and.b64  	%rd477, %rd476, -4294967296;
	setp.ne.s64 	%p65, %rd477, 0;
	@%p65 bra 	$L__BB372_52;
	cvt.u32.u64 	%r198, %rd120;
	cvt.u32.u64 	%r199, %rd524;
	rem.u32 	%r200, %r199, %r198;
	cvt.u64.u32 	%rd529, %r200;
	bra.uni 	$L__BB372_53;
$L__BB372_52:
	rem.s64 	%rd529, %rd524, %rd120;
$L__BB372_53:
	mad.lo.s64 	%rd531, %rd529, %rd124, %rd531;
$L__BB372_54:
	shl.b64 	%rd478, %rd530, 2;
	add.s64 	%rd479, %rd572, %rd478;
	ld.global.u32 	%r201, [%rd479];
	setp.ne.s32 	%p67, %r201, 0;
	mov.pred 	%p87, -1;
	@%p67 bra 	$L__BB372_56;
	shl.b64 	%rd480, %rd531, 2;
	add.s64 	%rd481, %rd572, %rd480;
	ld.global.u32 	%r202, [%rd481];
	setp.ne.s32 	%p87, %r202, 0;
$L__BB372_56:
	selp.u16 	%rs3, 1, 0, %p87;
	st.shared.u8 	[%r5], %rs3;
	bra.uni 	$L__BB372_117;
$L__BB372_57:
	cvt.u64.u32 	%rd132, %r4;
	setp.le.u64 	%p19, %rd265, %rd132;
	@%p19 bra 	$L__BB372_117;
	mad.lo.s64 	%rd563, %rd4, %rd265, %rd132;
	cvt.u32.u64 	%r23, %rd264;
	add.s32 	%r211, %r23, -1;
	setp.lt.s32 	%p20, %r211, 0;
	@%p20 bra 	$L__BB372_116;
	and.b32  	%r25, %r23, 7;
	setp.lt.u32 	%p21, %r211, 7;
	@%p21 bra 	$L__BB372_87;
	add.s32 	%r209, %r23, -4;
	and.b32  	%r57, %r23, -8;
	neg.s32 	%r208, %r57;
$L__BB372_61:
	.pragma "nounroll";
	add.s32 	%r30, %r209, 3;
	mul.wide.u32 	%rd274, %r30, 8;
	add.s64 	%rd275, %rd2, %rd274;
	ld.global.u64 	%rd136, [%rd275];
	or.b64  	%rd276, %rd563, %rd136;
	and.b64  	%rd277, %rd276, -4294967296;
	setp.ne.s64 	%p22, %rd277, 0;
	@%p22 bra 	$L__BB372_63;
	cvt.u32.u64 	%r58, %rd136;
	cvt.u32.u64 	%r59, %rd563;
	div.u32 	%r60, %r59, %r58;
	mul.lo.s32 	%r61, %r60, %r58;
	sub.s32 	%r62, %r59, %r61;
	cvt.u64.u32 	%rd534, %r60;
	cvt.u64.u32 	%rd535, %r62;
	bra.uni 	$L__BB372_64;
$L__BB372_63:
	div.s64 	%rd534, %rd563, %rd136;
	mul.lo.s64 	%rd278, %rd534, %rd136;
	sub.s64 	%rd535, %rd563, %rd278;
$L__BB372_64:
	add.s64 	%rd280, %rd1, %rd274;
	ld.global.u64 	%rd281, [%rd280];
	mul.lo.s64 	%rd143, %rd281, %rd535;
	add.s32 	%r31, %r209, 2;
	mul.wide.u32 	%rd282, %r31, 8;
	add.s64 	%rd283, %rd2, %rd282;
	ld.global.u64 	%rd144, [%rd283];
	or.b64  	%rd284, %rd534, %rd144;
	and.b64  	%rd285, %rd284, -4294967296;
	setp.ne.s64 	%p23, %rd285, 0;
	@%p23 bra 	$L__BB372_66;
	cvt.u32.u64 	%r63, %rd144;
	cvt.u32.u64 	%r64, %rd534;
	div.u32 	%r65, %r64, %r63;
	mul.lo.s32 	%r66, %r65, %r63;
	sub.s32 	%r67, %r64, %r66;
	cvt.u64.u32 	%rd536, %r65;
	cvt.u64.u32 	%rd537, %r67;
	bra.uni 	$L__BB372_67;
$L__BB372_66:
	div.s64 	%rd536, %rd534, %rd144;
	mul.lo.s64 	%rd286, %rd536, %rd144;
	sub.s64 	%rd537, %rd534, %rd286;
$L__BB372_67:
	add.s64 	%rd288, %rd1, %rd282;
	ld.global.u64 	%rd289, [%rd288];
	mad.lo.s64 	%rd151, %rd289, %rd537, %rd143;
	add.s32 	%r32, %r209, 1;
	mul.wide.u32 	%rd290, %r32, 8;
	add.s64 	%rd291, %rd2, %rd290;
	ld.global.u64 	%rd152, [%rd291];
	or.b64  	%rd292, %rd536, %rd152;
	and.b64  	%rd293, %rd292, -4294967296;
	setp.ne.s64 	%p24, %rd293, 0;
	@%p24 bra 	$L__BB372_69;
	cvt.u32.u64 	%r68, %rd152;
	cvt.u32.u64 	%r69, %rd536;
	div.u32 	%r70, %r69, %r68;
	mul.lo.s32 	%r71, %r70, %r68;
	sub.s32 	%r72, %r69, %r71;
	cvt.u64.u32 	%rd538, %r70;
	cvt.u64.u32 	%rd539, %r72;
	bra.uni 	$L__BB372_70;
$L__BB372_69:
	div.s64 	%rd538, %rd536, %rd152;
	mul.lo.s64 	%rd294, %rd538, %rd152;
	sub.s64 	%rd539, %rd536, %rd294;
$L__BB372_70:
	add.s64 	%rd296, %rd1, %rd290;
	ld.global.u64 	%rd297, [%rd296];
	mad.lo.s64 	%rd159, %rd297, %rd539, %rd151;
	add.s32 	%r33, %r209, -4;
	mul.wide.u32 	%rd298, %r209, 8;
	add.s64 	%rd299, %rd2, %rd298;
	ld.global.u64 	%rd160, [%rd299];
	or.b64  	%rd300, %rd538, %rd160;
	and.b64  	%rd301, %rd300, -4294967296;
	setp.ne.s64 	%p25, %rd301, 0;
	@%p25 bra 	$L__BB372_72;
	cvt.u32.u64 	%r73, %rd160;
	cvt.u32.u64 	%r74, %rd538;
	div.u32 	%r75, %r74, %r73;
	mul.lo.s32 	%r76, %r75, %r73;
	sub.s32 	%r77, %r74, %r76;
	cvt.u64.u32 	%rd540, %r75;
	cvt.u64.u32 	%rd541, %r77;
	bra.uni 	$L__BB372_73;
$L__BB372_72:
	div.s64 	%rd540, %rd538, %rd160;
	mul.lo.s64 	%rd302, %rd540, %rd160;
	sub.s64 	%rd541, %rd538, %rd302;
$L__BB372_73:
	add.s64 	%rd304, %rd1, %rd298;
	ld.global.u64 	%rd305, [%rd304];
	mad.lo.s64 	%rd167, %rd305, %rd541, %rd159;
	add.s32 	%r34, %r209, -1;
	mul.wide.u32 	%rd306, %r34, 8;
	add.s64 	%rd307, %rd2, %rd306;
	ld.global.u64 	%rd168, [%rd307];
	or.b64  	%rd308, %rd540, %rd168;
	and.b64  	%rd309, %rd308, -4294967296;
	setp.ne.s64 	%p26, %rd309, 0;
	@%p26 bra 	$L__BB372_75;
	cvt.u32.u64 	%r78, %rd168;
	cvt.u32.u64 	%r79, %rd540;
	div.u32 	%r80, %r79, %r78;
	mul.lo.s32 	%r81, %r80, %r78;
	sub.s32 	%r82, %r79, %r81;
	cvt.u64.u32 	%rd542, %r80;
	cvt.u64.u32 	%rd543, %r82;
	bra.uni 	$L__BB372_76;
$L__BB372_75:
	div.s64 	%rd542, %rd540, %rd168;
	mul.lo.s64 	%rd310, %rd542, %rd168;
	sub.s64 	%rd543, %rd540, %rd310;
$L__BB372_76:
	add.s64 	%rd312, %rd1, %rd306;
	ld.global.u64 	%rd313, [%rd312];
	mad.lo.s64 	%rd175, %rd313, %rd543, %rd167;
	add.s32 	%r35, %r209, -2;
	mul.wide.u32 	%rd314, %r35, 8;
	add.s64 	%rd315, %rd2, %rd314;
	ld.global.u64 	%rd176, [%rd315];
	or.b64  	%rd316, %rd542, %rd176;
	and.b64  	%rd317, %rd316, -4294967296;
	setp.ne.s64 	%p27, %rd317, 0;
	@%p27 bra 	$L__BB372_78;
	cvt.u32.u64 	%r83, %rd176;
	cvt.u32.u64 	%r84, %rd542;
	div.u32 	%r85, %r84, %r83;
	mul.lo.s32 	%r86, %r85, %r83;
	sub.s32 	%r87, %r84, %r86;
	cvt.u64.u32 	%rd544, %r85;
	cvt.u64.u32 	%rd545, %r87;
	bra.uni 	$L__BB372_79;
$L__BB372_78:
	div.s64 	%rd544, %rd542, %rd176;
	mul.lo.s64 	%rd318, %rd544, %rd176;
	sub.s64 	%rd545, %rd542, %rd318;
$L__BB372_79:
	add.s64 	%rd320, %rd1, %rd314;
	ld.global.u64 	%rd321, [%rd320];
	mad.lo.s64 	%rd183, %rd321, %rd545, %rd175;
	add.s32 	%r36, %r209, -3;
	mul.wide.u32 	%rd322, %r36, 8;
	add.s64 	%rd323, %rd2, %rd322;
	ld.global.u64 	%rd184, [%rd323];
	or.b64  	%rd324, %rd544, %rd184;
	and.b64  	%rd325, %rd324, -4294967296;
	setp.ne.s64 	%p28, %rd325, 0;
	@%p28 bra 	$L__BB372_81;
	cvt.u32.u64 	%r88, %rd184;
	cvt.u32.u64 	%r89, %rd544;
	div.u32 	%r90, %r89, %r88;
	mul.lo.s32 	%r91, %r90, %r88;
	sub.s32 	%r92, %r89, %r91;
	cvt.u64.u32 	%rd546, %r90;
	cvt.u64.u32 	%rd547, %r92;
	bra.uni 	$L__BB372_82;
$L__BB372_81:
	div.s64 	%rd546, %rd544, %rd184;
	mul.lo.s64 	%rd326, %rd546, %rd184;
	sub.s64 	%rd547, %rd544, %rd326;
$L__BB372_82:
	add.s64 	%rd328, %rd1, %rd322;
	ld.global.u64 	%rd329, [%rd328];
	mad.lo.s64 	%rd191, %rd329, %rd547, %rd183;
	mul.wide.u32 	%rd330, %r33, 8;
	add.s64 	%rd331, %rd2, %rd330;
	ld.global.u64 	%rd192, [%rd331];
	or.b64  	%rd332, %rd546, %rd192;
	and.b64  	%rd333, %rd332, -4294967296;
	setp.ne.s64 	%p29, %rd333, 0;
	@%p29 bra 	$L__BB372_84;
	cvt.u32.u64 	%r93, %rd192;
	cvt.u32.u64 	%r94, %rd546;
	div.u32 	%r95, %r94, %r93;
	mul.lo.s32 	%r96, %r95, %r93;
	sub.s32 	%r97, %r94, %r96;
	cvt.u64.u32 	%rd563, %r95;
	cvt.u64.u32 	%rd549, %r97;
	bra.uni 	$L__BB372_85;
$L__BB372_84:
	div.s64 	%rd563, %rd546, %rd192;
	mul.lo.s64 	%rd334, %rd563, %rd192;
	sub.s64 	%rd549, %rd546, %rd334;
$L__BB372_85:
	add.s64 	%rd336, %rd1, %rd330;
	ld.global.u64 	%rd337, [%rd336];
	mad.lo.s64 	%rd338, %rd337, %rd549, %rd191;
	shl.b64 	%rd339, %rd338, 2;
	add.s64 	%rd572, %rd572, %rd339;
	add.s32 	%r209, %r209, -8;
	add.s32 	%r208, %r208, 8;
	setp.ne.s32 	%p30, %r208, 0;
	@%p30 bra 	$L__BB372_61;
	add.s32 	%r211, %r209, 3;
$L__BB372_87:
	setp.eq.s32 	%p31, %r25, 0;
	@%p31 bra 	$L__BB372_116;
	and.b32  	%r41, %r23, 3;
	setp.lt.u32 	%p32, %r25, 4;
	@%p32 bra 	$L__BB372_102;
	mul.wide.u32 	%rd341, %r211, 8;
	add.s64 	%rd342, %rd2, %rd341;
	ld.global.u64 	%rd203, [%rd342];
	or.b64  	%rd343, %rd563, %rd203;
	and.b64  	%rd344, %rd343, -4294967296;
	setp.ne.s64 	%p33, %rd344, 0;
	@%p33 bra 	$L__BB372_91;
	cvt.u32.u64 	%r98, %rd203;
	cvt.u32.u64 	%r99, %rd563;
	div.u32 	%r100, %r99, %r98;
	mul.lo.s32 	%r101, %r100, %r98;
	sub.s32 	%r102, %r99, %r101;
	cvt.u64.u32 	%rd553, %r100;
	cvt.u64.u32 	%rd554, %r102;
	bra.uni 	$L__BB372_92;
$L__BB372_91:
	div.s64 	%rd553, %rd563, %rd203;
	mul.lo.s64 	%rd345, %rd553, %rd203;
	sub.s64 	%rd554, %rd563, %rd345;
$L__BB372_92:
	add.s64 	%rd347, %rd1, %rd341;
	ld.global.u64 	%rd348, [%rd347];
	mul.lo.s64 	%rd210, %rd348, %rd554;
	add.s32 	%r42, %r211, -1;
	mul.wide.u32 	%rd349, %r42, 8;
	add.s64 	%rd350, %rd2, %rd349;
	ld.global.u64 	%rd211, [%rd350];
	or.b64  	%rd351, %rd553, %rd211;
	and.b64  	%rd352, %rd351, -4294967296;
	setp.ne.s64 	%p34, %rd352, 0;
	@%p34 bra 	$L__BB372_94;
	cvt.u32.u64 	%r103, %rd211;
	cvt.u32.u64 	%r104, %rd553;
	div.u32 	%r105, %r104, %r103;
	mul.lo.s32 	%r106, %r105, %r103;
	sub.s32 	%r107, %r104, %r106;
	cvt.u64.u32 	%rd555, %r105;
	cvt.u64.u32 	%rd556, %r107;
	bra.uni 	$L__BB372_95;
$L__BB372_94:
	div.s64 	%rd555, %rd553, %rd211;
	mul.lo.s64 	%rd353, %rd555, %rd211;
	sub.s64 	%rd556, %rd553, %rd353;
$L__BB372_95:
	add.s64 	%rd355, %rd1, %rd349;
	ld.global.u64 	%rd356, [%rd355];
	mad.lo.s64 	%rd218, %rd356, %rd556, %rd210;
	add.s32 	%r43, %r211, -2;
	mul.wide.u32 	%rd357, %r43, 8;
	add.s64 	%rd358, %rd2, %rd357;
	ld.global.u64 	%rd219, [%rd358];
	or.b64  	%rd359, %rd555, %rd219;
	and.b64  	%rd360, %rd359, -4294967296;
	setp.ne.s64 	%p35, %rd360, 0;
	@%p35 bra 	$L__BB372_97;
	cvt.u32.u64 	%r108, %rd219;
	cvt.u32.u64 	%r109, %rd555;
	div.u32 	%r110, %r109, %r108;
	mul.lo.s32 	%r111, %r110, %r108;
	sub.s32 	%r112, %r109, %r111;
	cvt.u64.u32 	%rd557, %r110;
	cvt.u64.u32 	%rd558, %r112;
	bra.uni 	$L__BB372_98;
$L__BB372_97:
	div.s64 	%rd557, %rd555, %rd219;
	mul.lo.s64 	%rd361, %rd557, %rd219;
	sub.s64 	%rd558, %rd555, %rd361;
$L__BB372_98:
	add.s64 	%rd363, %rd1, %rd357;
	ld.global.u64 	%rd364, [%rd363];
	mad.lo.s64 	%rd226, %rd364, %rd558, %rd218;
	add.s32 	%r44, %r211, -3;
	mul.wide.u32 	%rd365, %r44, 8;
	add.s64 	%rd366, %rd2, %rd365;
	ld.global.u64 	%rd227, [%rd366];
	or.b64  	%rd367, %rd557, %rd227;
	and.b64  	%rd368, %rd367, -4294967296;
	setp.ne.s64 	%p36, %rd368, 0;
	@%p36 bra 	$L__BB372_100;
	cvt.u32.u64 	%r113, %rd227;
	cvt.u32.u64 	%r114, %rd557;
	div.u32 	%r115, %r114, %r113;
	mul.lo.s32 	%r116, %r115, %r113;
	sub.s32 	%r117, %r114, %r116;
	cvt.u64.u32 	%rd563, %r115;
	cvt.u64.u32 	%rd560, %r117;
	bra.uni 	$L__BB372_101;
$L__BB372_100:
	div.s64 	%rd563, %rd557, %rd227;
	mul.lo.s64 	%rd369, %rd563, %rd227;
	sub.s64 	%rd560, %rd557, %rd369;
$L__BB372_101:
	add.s64 	%rd371, %rd1, %rd365;
	ld.global.u64 	%rd372, [%rd371];
	mad.lo.s64 	%rd373, %rd372, %rd560, %rd226;
	shl.b64 	%rd374, %rd373, 2;
	add.s64 	%rd572, %rd572, %rd374;
	add.s32 	%r211, %r211, -4;
$L__BB372_102:
	setp.eq.s32 	%p37, %r41, 0;
	@%p37 bra 	$L__BB372_116;
	setp.eq.s32 	%p38, %r41, 1;
	@%p38 bra 	$L__BB372_111;
	mul.wide.u32 	%rd376, %r211, 8;
	add.s64 	%rd377, %rd2, %rd376;
	ld.global.u64 	%rd238, [%rd377];
	or.b64  	%rd378, %rd563, %rd238;
	and.b64  	%rd379, %rd378, -4294967296;
	setp.ne.s64 	%p39, %rd379, 0;
	@%p39 bra 	$L__BB372_106;
	cvt.u32.u64 	%r118, %rd238;
	cvt.u32.u64 	%r119, %rd563;
	div.u32 	%r120, %r119, %r118;
	mul.lo.s32 	%r121, %r120, %r118;
	sub.s32 	%r122, %r119, %r121;
	cvt.u64.u32 	%rd564, %r120;
	cvt.u64.u32 	%rd565, %r122;
	bra.uni 	$L__BB372_107;
$L__BB372_106:
	div.s64 	%rd564, %rd563, %rd238;
	mul.lo.s64 	%rd380, %rd564, %rd238;
	sub.s64 	%rd565, %rd563, %rd380;
$L__BB372_107:
	add.s64 	%rd382, %rd1, %rd376;
	ld.global.u64 	%rd383, [%rd382];
	mul.lo.s64 	%rd245, %rd383, %rd565;
	add.s32 	%r47, %r211, -1;
	mul.wide.u32 	%rd384, %r47, 8;
	add.s64 	%rd385, %rd2, %rd384;
	ld.global.u64 	%rd246, [%rd385];
	or.b64  	%rd386, %rd564, %rd246;
	and.b64  	%rd387, %rd386, -4294967296;
	setp.ne.s64 	%p40, %rd387, 0;
	@%p40 bra 	$L__BB372_109;
	cvt.u32.u64 	%r123, %rd246;
	cvt.u32.u64 	%r124, %rd564;
	div.u32 	%r125, %r124, %r123;
	mul.lo.s32 	%r126, %r125, %r123;
	sub.s32 	%r127, %r124, %r126;
	cvt.u64.u32 	%rd563, %r125;
	cvt.u64.u32 	%rd567, %r127;
	bra.uni 	$L__BB372_110;
$L__BB372_109:
	div.s64 	%rd563, %rd564, %rd246;
	mul.lo.s64 	%rd388, %rd563, %rd246;
	sub.s64 	%rd567, %rd564, %rd388;
$L__BB372_110:
	add.s64 	%rd390, %rd1, %rd384;
	ld.global.u64 	%rd391, [%rd390];
	mad.lo.s64 	%rd392, %rd391, %rd567, %rd245;
	shl.b64 	%rd393, %rd392, 2;
	add.s64 	%rd572, %rd572, %rd393;
	add.s32 	%r211, %r211, -2;
$L__BB372_111:
	and.b32  	%r128, %r23, 1;
	setp.eq.b32 	%p41, %r128, 1;
	not.pred 	%p42, %p41;
	@%p42 bra 	$L__BB372_116;
	mul.wide.u32 	%rd394, %r211, 8;
	add.s64 	%rd395, %rd2, %rd394;
	ld.global.u64 	%rd257, [%rd395];
	or.b64  	%rd396, %rd563, %rd257;
	and.b64  	%rd397, %rd396, -4294967296;
	setp.ne.s64 	%p43, %rd397, 0;
	@%p43 bra 	$L__BB372_114;
	cvt.u32.u64 	%r129, %rd257;
	cvt.u32.u64 	%r130, %rd563;
	rem.u32 	%r131, %r130, %r129;
	cvt.u64.u32 	%rd571, %r131;
	bra.uni 	$L__BB372_115;
$L__BB372_114:
	rem.s64 	%rd571, %rd563, %rd257;
$L__BB372_115:
	add.s64 	%rd399, %rd1, %rd394;
	ld.global.u64 	%rd400, [%rd399];
	mul.lo.s64 	%rd401, %rd400, %rd571;
	shl.b64 	%rd402, %rd401, 2;
	add.s64 	%rd572, %rd572, %rd402;
$L__BB372_116:
	ld.global.u32 	%r132, [%rd572];
	setp.ne.s32 	%p44, %r132, 0;
	selp.u16 	%rs2, 1, 0, %p44;
	st.shared.u8 	[%r5], %rs2;
$L__BB372_117:
	bar.sync 	0;
	setp.lt.u32 	%p68, %r213, 66;
	@%p68 bra 	$L__BB372_123;
$L__BB372_118:
	shr.u32 	%r51, %r213, 1;
	setp.ge.u32 	%p69, %r1, %r51;
	@%p69 bra 	$L__BB372_122;
	ld.shared.u8 	%rs4, [%r5];
	setp.ne.s16 	%p71, %rs4, 0;
	mov.pred 	%p88, -1;
	@%p71 bra 	$L__BB372_121;
	add.s32 	%r203, %r5, %r51;
	ld.shared.u8 	%rs5, [%r203];
	setp.ne.s16 	%p88, %rs5, 0;
$L__BB372_121:
	selp.u16 	%rs6, 1, 0, %p88;
	st.shared.u8 	[%r5], %rs6;
$L__BB372_122:
	bar.sync 	0;
	setp.gt.u32 	%p72, %r213, 131;
	mov.u32 	%r213, %r51;
	@%p72 bra 	$L__BB372_118;
$L__BB372_123:
	setp.gt.u32 	%p73, %r1, 31;
	@%p73 bra 	$L__BB372_138;
	ld.volatile.shared.u8 	%rs7, [%r5];
	setp.ne.s16 	%p75, %rs7, 0;
	mov.pred 	%p89, -1;
	@%p75 bra 	$L__BB372_126;
	ld.volatile.shared.u8 	%rs8, [%r5+32];
	setp.ne.s16 	%p89, %rs8, 0;
$L__BB372_126:
	selp.u16 	%rs9, 1, 0, %p89;
	st.volatile.shared.u8 	[%r5], %rs9;
	ld.volatile.shared.u8 	%rs10, [%r5];
	setp.ne.s16 	%p77, %rs10, 0;
	mov.pred 	%p90, -1;
	@%p77 bra 	$L__BB372_128;
	ld.volatile.shared.u8 	%rs11, [%r5+16];
	setp.ne.s16 	%p90, %rs11, 0;
$L__BB372_128:
	selp.u16 	%rs12, 1, 0, %p90;
	st.volatile.shared.u8 	[%r5], %rs12;
	ld.volatile.shared.u8 	%rs13, [%r5];
	setp.ne.s16 	%p79, %rs13, 0;
	mov.pred 	%p91, -1;
	@%p79 bra 	$L__BB372_130;
	ld.volatile.shared.u8 	%rs14, [%r5+8];
	setp.ne.s16 	%p91, %rs14, 0;
$L__BB372_130:
	selp.u16 	%rs15, 1, 0, %p91;
	st.volatile.shared.u8 	[%r5], %rs15;
	ld.volatile.shared.u8 	%rs16, [%r5];
	setp.ne.s16 	%p81, %rs16, 0;
	mov.pred 	%p92, -1;
	@%p81 bra 	$L__BB372_132;
	ld.volatile.shared.u8 	%rs17, [%r5+4];
	setp.ne.s16 	%p92, %rs17, 0;
$L__BB372_132:
	selp.u16 	%rs18, 1, 0, %p92;
	st.volatile.shared.u8 	[%r5], %rs18;
	ld.volatile.shared.u8 	%rs19, [%r5];
	setp.ne.s16 	%p83, %rs19, 0;
	mov.pred 	%p93, -1;
	@%p83 bra 	$L__BB372_134;
	ld.volatile.shared.u8 	%rs20, [%r5+2];
	setp.ne.s16 	%p93, %rs20, 0;
$L__BB372_134:
	selp.u16 	%rs21, 1, 0, %p93;
	st.volatile.shared.u8 	[%r5], %rs21;
	ld.volatile.shared.u8 	%rs22, [%r5];
	setp.ne.s16 	%p85, %rs22, 0;
	mov.pred 	%p94, -1;
	@%p85 bra 	$L__BB372_136;
	ld.volatile.shared.u8 	%rs23, [%r5+1];
	setp.ne.s16 	%p94, %rs23, 0;
$L__BB372_136:
	selp.u16 	%rs24, 1, 0, %p94;
	st.volatile.shared.u8 	[%r5], %rs24;
	setp.ne.s32 	%p86, %r1, 0;
	@%p86 bra 	$L__BB372_138;
	ld.param.u64 	%rd487, [contiguous_any2_u32_param_8];
	ld.param.u64 	%rd486, [contiguous_any2_u32_param_0];
	ld.shared.u8 	%rs25, [anysdata_u32];
	cvt.u64.u32 	%rd482, %r2;
	mad.lo.s64 	%rd483, %rd487, %rd4, %rd482;
	cvta.to.global.u64 	%rd484, %rd486;
	add.s64 	%rd485, %rd484, %rd483;
	st.global.u8 	[%rd485], %rs25;
$L__BB372_138:
	ret;

}
	// .globl	contiguous_any22_u32
.visible .entry contiguous_any22_u32(
	.param .u64 .ptr .align 1 contiguous_any22_u32_param_0,
	.param .u64 .ptr .align 1 contiguous_any22_u32_param_1,
	.param .u64 contiguous_any22_u32_param_2,
	.param .u64 contiguous_any22_u32_param_3,
	.param .u64 contiguous_any22_u32_param_4,
	.param .u64 contiguous_any22_u32_param_5
)
{
	.reg .pred 	%p<49>;
	.reg .b16 	%rs<28>;
	.reg .b32 	%r<15>;
	.reg .b64 	%rd<24>;

	ld.param.u64 	%rd6, [contiguous_any22_u32_param_0];
	ld.param.u64 	%rd9, [contiguous_any22_u32_param_1];
	ld.param.u64 	%rd10, [contiguous_any22_u32_param_2];
	ld.param.u64 	%rd7, [contiguous_any22_u32_param_3];
	ld.param.u64 	%rd11, [contiguous_any22_u32_param_4];
	ld.param.u64 	%rd8, [contiguous_any22_u32_param_5];
	cvta.to.global.u64 	%rd1, %rd9;
	mov.u32 	%r1, %tid.x;
	mov.u32 	%r2, %ctaid.x;
	mov.u32 	%r14, %ntid.x;
	mul.lo.s32 	%r8, %r2, %r14;
	shl.b32 	%r9, %r8, 1;
	add.s32 	%r4, %r9, %r1;
	mov.u32 	%r10, anysdata_u32;
	add.s32 	%r5, %r10, %r1;
	mov.b16 	%rs1, 0;
	st.shared.u8 	[%r5], %rs1;
	mov.u32 	%r11, %ctaid.y;
	cvt.u64.u32 	%rd12, %r11;
	add.s64 	%rd2, %rd10, %rd12;
	setp.ge.u64 	%p17, %rd2, %rd11;
	@%p17 bra 	$L__BB373_28;
	add.s32 	%r12, %r4, %r14;
	cvt.u64.u32 	%rd3, %r12;
	setp.le.u64 	%p18, %rd7, %rd3;
	@%p18 bra 	$L__BB373_5;
	cvt.u64.u32 	%rd15, %r4;
	mul.lo.s64 	%rd4, %rd2, %rd7;
	add.s64 	%rd16, %rd4, %rd15;
	add.s64 	%rd17, %rd1, %rd16;
	ld.global.u8 	%rs3, [%rd17];
	setp.ne.s16 	%p21, %rs3, 0;
	mov.pred 	%p41, -1;
	@%p21 bra 	$L__BB373_4;
	add.s64 	%rd18, %rd4, %rd3;
	add.s64 	%rd19, %rd1, %rd18;
	ld.global.u8 	%rs4, [%rd19];
	setp.ne.s16 	%p41, %rs4, 0;
$L__BB373_4:
	selp.u16 	%rs5, 1, 0, %p41;
	st.shared.u8 	[%r5], %rs5;
	bra.uni 	$L__BB373_7;
$L__BB373_5:
	cvt.u64.u32 	%rd5, %r4;
	setp.le.u64 	%p19, %rd7, %rd5;
	@%p19 bra 	$L__BB373_7;
	mad.lo.s64 	%rd13, %rd2, %rd7, %rd5;
	add.s64 	%rd14, %rd1, %rd13;
	ld.global.u8 	%rs2, [%rd14];
	st.shared.u8 	[%r5], %rs2;
$L__BB373_7:
	bar.sync 	0;
	setp.lt.u32 	%p22, %r14, 66;
	@%p22 bra 	$L__BB373_13;
$L__BB373_8:
	shr.u32 	%r7, %r14, 1;
	setp.ge.u32 	%p23, %r1, %r7;
	@%p23 bra 	$L__BB373_12;
	ld.shared.u8 	%rs6, [%r5];
	setp.ne.s16 	%p25, %rs6, 0;
	mov.pred 	%p42, -1;
	@%p25 bra 	$L__BB373_11;
	add.s32 	%r13, %r5, %r7;
	ld.shared.u8 	%rs7, [%r13];
	setp.ne.s16 	%p42, %rs7, 0;
$L__BB373_11:
	selp.u16 	%rs8, 1, 0, %p42;
	st.shared.u8 	[%r5], %rs8;
$L__BB373_12:
	bar.sync 	0;
	setp.gt.u32 	%p26, %r14, 131;
	mov.u32 	%r14, %r7;
	@%p26 bra 	$L__BB373_8;
$L__BB373_13:
	setp.gt.u32 	%p27, %r1, 31;
	@%p27 bra 	$L__BB373_28;
	ld.volatile.shared.u8 	%rs9, [%r5];
	setp.ne.s16 	%p29, %rs9, 0;
	mov.pred 	%p43, -1;
	@%p29 bra 	$L__BB373_16;
	ld.volatile.shared.u8 	%rs10, [%r5+32];
	setp.ne.s16 	%p43, %rs10, 0;
$L__BB373_16:
	selp.u16 	%rs11, 1, 0, %p43;
	st.volatile.shared.u8 	[%r5], %rs11;
	ld.volatile.shared.u8 	%rs12, [%r5];
	setp.ne.s16 	%p31, %rs12, 0;
	mov.pred 	%p44, -1;
	@%p31 bra 	$L__BB373_18;
	ld.volatile.shared.u8 	%rs13, [%r5+16];
	setp.ne.s16 	%p44, %rs13, 0;
$L__BB373_18:
	selp.u16 	%rs14, 1, 0, %p44;
	st.volatile.shared.u8 	[%r5], %rs14;
	ld.volatile.shared.u8 	%rs15, [%r5];
	setp.ne.s16 	%p33, %rs15, 0;
	mov.pred 	%p45, -1;
	@%p33 bra 	$L__BB373_20;
	ld.volatile.shared.u8 	%rs16, [%r5+8];
	setp.ne.s16 	%p45, %rs16, 0;
$L__BB373_20:
	selp.u16 	%rs17, 1, 0, %p45;
	st.volatile.shared.u8 	[%r5], %rs17;
	ld.volatile.shared.u8 	%rs18, [%r5];
	setp.ne.s16 	%p35, %rs18, 0;
	mov.pred 	%p46, -1;
	@%p35 bra 	$L__BB373_22;
	ld.volatile.shared.u8 	%rs19, [%r5+4];
	setp.ne.s16 	%p46, %rs19, 0;
$L__BB373_22:
	selp.u16 	%rs20, 1, 0, %p46;
	st.volatile.shared.u8 	[%r5], %rs20;
	ld.volatile.shared.u8 	%rs21, [%r5];
	setp.ne.s16 	%p37, %rs21, 0;
	mov.pred 	%p47, -1;
	@%p37 bra 	$L__BB373_24;
	ld.volatile.shared.u8 	%rs22, [%r5+2];
	setp.ne.s16 	%p47, %rs22, 0;
$L__BB373_24:
	selp.u16 	%rs23, 1, 0, %p47;
	st.volatile.shared.u8 	[%r5], %rs23;
	ld.volatile.shared.u8 	%rs24, [%r5];
	setp.ne.s16 	%p39, %rs24, 0;
	mov.pred 	%p48, -1;
	@%p39 bra 	$L__BB373_26;
	ld.volatile.shared.u8 	%rs25, [%r5+1];
	setp.ne.s16 	%p48, %rs25, 0;
$L__BB373_26:
	selp.u16 	%rs26, 1, 0, %p48;
	st.volatile.shared.u8 	[%r5], %rs26;
	setp.ne.s32 	%p40, %r1, 0;
	@%p40 bra 	$L__BB373_28;
	ld.shared.u8 	%rs27, [anysdata_u32];
	cvt.u64.u32 	%rd20, %r2;
	mad.lo.s64 	%rd21, %rd8, %rd2, %rd20;
	cvta.to.global.u64 	%rd22, %rd6;
	add.s64 	%rd23, %rd22, %rd21;
	st.global.u8 	[%rd23], %rs27;
$L__BB373_28:
	ret;

}
	// .globl	contiguous_any3_u32
.visible .entry contiguous_any3_u32(
	.param .u64 .ptr .align 1 contiguous_any3_u32_param_0,
	.param .u64 .ptr .align 1 contiguous_any3_u32_param_1,
	.param .u64 .ptr .align 1 contiguous_any3_u32_param_2,
	.param .u64 .ptr .align 1 contiguous_any3_u32_param_3,
	.param .u64 contiguous_any3_u32_param_4,
	.param .u64 contiguous_any3_u32_param_5,
	.param .u64 contiguous_any3_u32_param_6
)
{
	.reg .pred 	%p<81>;
	.reg .b16 	%rs<49>;
	.reg .b32 	%r<189>;
	.reg .b64 	%rd<307>;

	ld.param.u64 	%rd144, [contiguous_any3_u32_param_0];
	ld.param.u64 	%rd145, [contiguous_any3_u32_param_1];
	ld.param.u64 	%rd148, [contiguous_any3_u32_param_2];
	ld.param.u64 	%rd149, [contiguous_any3_u32_param_3];
	ld.param.u64 	%rd146, [contiguous_any3_u32_param_4];
	ld.param.u64 	%rd147, [contiguous_any3_u32_param_5];
	ld.param.u64 	%rd150, [contiguous_any3_u32_param_6];
	cvta.to.global.u64 	%rd1, %rd149;
	cvta.to.global.u64 	%rd2, %rd148;
	mov.u32 	%r1, %tid.y;
	mov.u32 	%r2, %ntid.x;
	mov.u32 	%r3, %tid.x;
	mad.lo.s32 	%r70, %r1, %r2, %r3;
	mov.u32 	%r71, %ctaid.x;
	mad.lo.s32 	%r72, %r71, %r2, %r3;
	mov.u32 	%r4, %ctaid.y;
	mov.u32 	%r5, %ntid.y;
	mad.lo.s32 	%r73, %r4, %r5, %r1;
	mov.u32 	%r74, anysdata_u32;
	add.s32 	%r7, %r74, %r70;
	mov.b16 	%rs16, 0;
	st.shared.u8 	[%r7], %rs16;
	cvt.u64.u32 	%rd3, %r72;
	setp.le.u64 	%p9, %rd147, %rd3;
	cvt.u64.u32 	%rd152, %r73;
	setp.le.u64 	%p10, %rd150, %rd152;
	or.pred  	%p11, %p9, %p10;
	@%p11 bra 	$L__BB374_95;
	cvt.u32.u64 	%r75, %rd3;
	cvt.u32.u64 	%r76, %rd147;
	mad.lo.s32 	%r180, %r73, %r76, %r75;
	cvt.u32.u64 	%r9, %rd146;
	add.s32 	%r179, %r9, -1;
	setp.lt.s32 	%p12, %r179, 0;
	mov.b64 	%rd306, 0;
	@%p12 bra 	$L__BB374_59;
	setp.lt.u32 	%p13, %r179, 7;
	mov.b64 	%rd306, 0;
	@%p13 bra 	$L__BB374_30;
	add.s32 	%r175, %r9, -4;
	and.b32  	%r77, %r9, -8;
	neg.s32 	%r174, %r77;
	mov.b64 	%rd306, 0;
$L__BB374_4:
	.pragma "nounroll";
	add.s32 	%r16, %r175, 3;
	cvt.u64.u32 	%rd5, %r180;
	mul.wide.u32 	%rd157, %r16, 8;
	add.s64 	%rd158, %rd2, %rd157;
	ld.global.u64 	%rd6, [%rd158];
	and.b64  	%rd159, %rd6, -4294967296;
	setp.ne.s64 	%p14, %rd159, 0;
	@%p14 bra 	$L__BB374_6;
	cvt.u32.u64 	%r78, %rd6;
	cvt.u32.u64 	%r79, %rd5;
	div.u32 	%r80, %r79, %r78;
	mul.lo.s32 	%r81, %r80, %r78;
	sub.s32 	%r82, %r79, %r81;
	cvt.u64.u32 	%rd271, %r80;
	cvt.u64.u32 	%rd272, %r82;
	bra.uni 	$L__BB374_7;
$L__BB374_6:
	div.s64 	%rd271, %rd5, %rd6;
	mul.lo.s64 	%rd160, %rd271, %rd6;
	sub.s64 	%rd272, %rd5, %rd160;
$L__BB374_7:
	mul.wide.u32 	%rd161, %r16, 8;
	add.s64 	%rd162, %rd1, %rd161;
	ld.global.u64 	%rd163, [%rd162];
	mad.lo.s64 	%rd13, %rd163, %rd272, %rd306;
	add.s32 	%r17, %r175, 2;
	and.b64  	%rd14, %rd271, 4294967295;
	mul.wide.u32 	%rd164, %r17, 8;
	add.s64 	%rd165, %rd2, %rd164;
	ld.global.u64 	%rd15, [%rd165];
	and.b64  	%rd166, %rd15, -4294967296;
	setp.ne.s64 	%p15, %rd166, 0;
	@%p15 bra 	$L__BB374_9;
	cvt.u32.u64 	%r83, %rd15;
	cvt.u32.u64 	%r84, %rd14;
	div.u32 	%r85, %r84, %r83;
	mul.lo.s32 	%r86, %r85, %r83;
	sub.s32 	%r87, %r84, %r86;
	cvt.u64.u32 	%rd273, %r85;
	cvt.u64.u32 	%rd274, %r87;
	bra.uni 	$L__BB374_10;
$L__BB374_9:
	div.s64 	%rd273, %rd14, %rd15;
	mul.lo.s64 	%rd167, %rd273, %rd15;
	sub.s64 	%rd274, %rd14, %rd167;
$L__BB374_10:
	mul.wide.u32 	%rd168, %r17, 8;
	add.s64 	%rd169, %rd1, %rd168;
	ld.global.u64 	%rd170, [%rd169];
	mad.lo.s64 	%rd22, %rd170, %rd274, %rd13;
	add.s32 	%r18, %r175, 1;
	and.b64  	%rd23, %rd273, 4294967295;
	mul.wide.u32 	%rd171, %r18, 8;
	add.s64 	%rd172, %rd2, %rd171;
	ld.global.u64 	%rd24, [%rd172];
	and.b64  	%rd173, %rd24, -4294967296;
	setp.ne.s64 	%p16, %rd173, 0;
	@%p16 bra 	$L__BB374_12;
	cvt.u32.u64 	%r88, %rd24;
	cvt.u32.u64 	%r89, %rd23;
	div.u32 	%r90, %r89, %r88;
	mul.lo.s32 	%r91, %r90, %r88;
	sub.s32 	%r92, %r89, %r91;
	cvt.u64.u32 	%rd275, %r90;
	cvt.u64.u32 	%rd276, %r92;
	bra.uni 	$L__BB374_13;
$L__BB374_12:
	div.s64 	%rd275, %rd23, %rd24;
	mul.lo.s64 	%rd174, %rd275, %rd24;
	sub.s64 	%rd276, %rd23, %rd174;
$L__BB374_13:
	mul.wide.u32 	%rd175, %r18, 8;
	add.s64 	%rd176, %rd1, %rd175;
	ld.global.u64 	%rd177, [%rd176];
	mad.lo.s64 	%rd31, %rd177, %rd276, %rd22;
	and.b64  	%rd32, %rd275, 4294967295;
	mul.wide.u32 	%rd178, %r175, 8;
	add.s64 	%rd179, %rd2, %rd178;
	ld.global.u64 	%rd33, [%rd179];
	and.b64  	%rd180, %rd33, -4294967296;
	setp.ne.s64 	%p17, %rd180, 0;
	@%p17 bra 	$L__BB374_15;
	cvt.u32.u64 	%r93, %rd33;
	cvt.u32.u64 	%r94, %rd32;
	div.u32 	%r95, %r94, %r93;
	mul.lo.s32 	%r96, %r95, %r93;
	sub.s32 	%r97, %r94, %r96;
	cvt.u64.u32 	%rd277, %r95;
	cvt.u64.u32 	%rd278, %r97;
	bra.uni 	$L__BB374_16;
$L__BB374_15:
	div.s64 	%rd277, %rd32, %rd33;
	mul.lo.s64 	%rd181, %rd277, %rd33;
	sub.s64 	%rd278, %rd32, %rd181;
$L__BB374_16:
	mul.wide.u32 	%rd182, %r175, 8;
	add.s64 	%rd183, %rd1, %rd182;
	ld.global.u64 	%rd184, [%rd183];
	mad.lo.s64 	%rd40, %rd184, %rd278, %rd31;
	add.s32 	%r19, %r175, -1;
	and.b64  	%rd41, %rd277, 4294967295;
	mul.wide.u32 	%rd185, %r19, 8;
	add.s64 	%rd186, %rd2, %rd185;
	ld.global.u64 	%rd42, [%rd186];
	and.b64  	%rd187, %rd42, -4294967296;
	setp.ne.s64 	%p18, %rd187, 0;
	@%p18 bra 	$L__BB374_18;
	cvt.u32.u64 	%r98, %rd42;
	cvt.u32.u64 	%r99, %rd41;
	div.u32 	%r100, %r99, %r98;
	mul.lo.s32 	%r101, %r100, %r98;
	sub.s32 	%r102, %r99, %r101;
	cvt.u64.u32 	%rd279, %r100;
	cvt.u64.u32 	%rd280, %r102;
	bra.uni 	$L__BB374_19;
$L__BB374_18:
	div.s64 	%rd279, %rd41, %rd42;
	mul.lo.s64 	%rd188, %rd279, %rd42;
	sub.s64 	%rd280, %rd41, %rd188;
$L__BB374_19:
	mul.wide.u32 	%rd189, %r19, 8;
	add.s64 	%rd190, %rd1, %rd189;
	ld.global.u64 	%rd191, [%rd190];
	mad.lo.s64 	%rd49, %rd191, %rd280, %rd40;
	add.s32 	%r20, %r175, -2;
	and.b64  	%rd50, %rd279, 4294967295;
	mul.wide.u32 	%rd192, %r20, 8;
	add.s64 	%rd193, %rd2, %rd192;
	ld.global.u64 	%rd51, [%rd193];
	and.b64  	%rd194, %rd51, -4294967296;
	setp.ne.s64 	%p19, %rd194, 0;
	@%p19 bra 	$L__BB374_21;
	cvt.u32.u64 	%r103, %rd51;
	cvt.u32.u64 	%r104, %rd50;
	div.u32 	%r105, %r104, %r103;
	mul.lo.s32 	%r106, %r105, %r103;
	sub.s32 	%r107, %r104, %r106;
	cvt.u64.u32 	%rd281, %r105;
	cvt.u64.u32 	%rd282, %r107;
	bra.uni 	$L__BB374_22;
$L__BB374_21:
	div.s64 	%rd281, %rd50, %rd51;
	mul.lo.s64 	%rd195, %rd281, %rd51;
	sub.s64 	%rd282, %rd50, %rd195;
$L__BB374_22:
	mul.wide.u32 	%rd196, %r20, 8;
	add.s64 	%rd197, %rd1, %rd196;
	ld.global.u64 	%rd198, [%rd197];
	mad.lo.s64 	%rd58, %rd198, %rd282, %rd49;
	add.s32 	%r21, %r175, -3;
	and.b64  	%rd59, %rd281, 4294967295;
	mul.wide.u32 	%rd199, %r21, 8;
	add.s64 	%rd200, %rd2, %rd199;
	ld.global.u64 	%rd60, [%rd200];
	and.b64  	%rd201, %rd60, -4294967296;
	setp.ne.s64 	%p20, %rd201, 0;
	@%p20 bra 	$L__BB374_24;
	cvt.u32.u64 	%r108, %rd60;
	cvt.u32.u64 	%r109, %rd59;
	div.u32 	%r110, %r109, %r108;
	mul.lo.s32 	%r111, %r110, %r108;
	sub.s32 	%r112, %r109, %r111;
	cvt.u64.u32 	%rd283, %r110;
	cvt.u64.u32 	%rd284, %r112;
	bra.uni 	$L__BB374_25;
$L__BB374_24:
	div.s64 	%rd283, %rd59, %rd60;
	mul.lo.s64 	%rd202, %rd283, %rd60;
	sub.s64 	%rd284, %rd59, %rd202;
$L__BB374_25:
	mul.wide.u32 	%rd203, %r21, 8;
	add.s64 	%rd204, %rd1, %rd203;
	ld.global.u64 	%rd205, [%rd204];
	mad.lo.s64 	%rd67, %rd205, %rd284, %rd58;
	and.b64  	%rd68, %rd283, 4294967295;
	add.s32 	%r113, %r175, -4;
	mul.wide.u32 	%rd206, %r113, 8;
	add.s64 	%rd207, %rd2, %rd206;
	ld.global.u64 	%rd69, [%rd207];
	and.b64  	%rd208, %rd69, -4294967296;
	setp.ne.s64 	%p21, %rd208, 0;
	@%p21 bra 	$L__BB374_27;
	cvt.u32.u64 	%r114, %rd69;
	cvt.u32.u64 	%r115, %rd68;
	div.u32 	%r116, %r115, %r114;
	mul.lo.s32 	%r117, %r116, %r114;
	sub.s32 	%r118, %r115, %r117;
	cvt.u64.u32 	%rd285, %r116;
	cvt.u64.u32 	%rd286, %r118;
	bra.uni 	$L__BB374_28;
$L__BB374_27:
	div.s64 	%rd285, %rd68, %rd69;
	mul.lo.s64 	%rd209, %rd285, %rd69;
	sub.s64 	%rd286, %rd68, %rd209;
$L__BB374_28:
	mul.wide.u32 	%rd210, %r113, 8;
	add.s64 	%rd211, %rd1, %rd210;
	ld.global.u64 	%rd212, [%rd211];
	mad.lo.s64 	%rd306, %rd212, %rd286, %rd67;
	cvt.u32.u64 	%r180, %rd285;
	add.s32 	%r175, %r175, -8;
	add.s32 	%r174, %r174, 8;
	setp.ne.s32 	%p22, %r174, 0;
	@%p22 bra 	$L__BB374_4;
	add.s32 	%r179, %r175, 3;
$L__BB374_30:
	and.b32  	%r28, %r9, 7;
	setp.eq.s32 	%p23, %r28, 0;
	@%p23 bra 	$L__BB374_59;
	and.b32  	%r29, %r9, 3;
	setp.lt.u32 	%p24, %r28, 4;
	@%p24 bra 	$L__BB374_45;
	cvt.u64.u32 	%rd79, %r180;
	mul.wide.u32 	%rd214, %r179, 8;
	add.s64 	%rd215, %rd2, %rd214;
	ld.global.u64 	%rd80, [%rd215];
	and.b64  	%rd216, %rd80, -4294967296;
	setp.ne.s64 	%p25, %rd216, 0;
	@%p25 bra 	$L__BB374_34;
	cvt.u32.u64 	%r120, %rd80;
	cvt.u32.u64 	%r121, %rd79;
	div.u32 	%r122, %r121, %r120;
	mul.lo.s32 	%r123, %r122, %r120;
	sub.s32 	%r124, %r121, %r123;
	cvt.u64.u32 	%rd289, %r122;
	cvt.u64.u32 	%rd290, %r124;
	bra.uni 	$L__BB374_35;
$L__BB374_34:
	div.s64 	%rd289, %rd79, %rd80;
	mul.lo.s64 	%rd217, %rd289, %rd80;
	sub.s64 	%rd290, %rd79, %rd217;
$L__BB374_35:
	mul.wide.u32 	%rd218, %r179, 8;
	add.s64 	%rd219, %rd1, %rd218;
	ld.global.u64 	%rd220, [%rd219];
	mad.lo.s64 	%rd87, %rd220, %rd290, %rd306;
	add.s32 	%r30, %r179, -1;
	and.b64  	%rd88, %rd289, 4294967295;
	mul.wide.u32 	%rd221, %r30, 8;
	add.s64 	%rd222, %rd2, %rd221;
	ld.global.u64 	%rd89, [%rd222];
	and.b64  	%rd223, %rd89, -4294967296;
	setp.ne.s64 	%p26, %rd223, 0;
	@%p26 bra 	$L__BB374_37;
	cvt.u32.u64 	%r125, %rd89;
	cvt.u32.u64 	%r126, %rd88;
	div.u32 	%r127, %r126, %r125;
	mul.lo.s32 	%r128, %r127, %r125;
	sub.s32 	%r129, %r126, %r128;
	cvt.u64.u32 	%rd291, %r127;
	cvt.u64.u32 	%rd292, %r129;
	bra.uni 	$L__BB374_38;
$L__BB374_37:
	div.s64 	%rd291, %rd88, %rd89;
	mul.lo.s64 	%rd224, %rd291, %rd89;
	sub.s64 	%rd292, %rd88, %rd224;
$L__BB374_38:
	mul.wide.u32 	%rd225, %r30, 8;
	add.s64 	%rd226, %rd1, %rd225;
	ld.global.u64 	%rd227, [%rd226];
	mad.lo.s64 	%rd96, %rd227, %rd292, %rd87;
	add.s32 	%r31, %r179, -2;
	and.b64  	%rd97, %rd291, 4294967295;
	mul.wide.u32 	%rd228, %r31, 8;
	add.s64 	%rd229, %rd2, %rd228;
	ld.global.u64 	%rd98, [%rd229];
	and.b64  	%rd230, %rd98, -4294967296;
	setp.ne.s64 	%p27, %rd230, 0;
	@%p27 bra 	$L__BB374_40;
	cvt.u32.u64 	%r130, %rd98;
	cvt.u32.u64 	%r131, %rd97;
	div.u32 	%r132, %r131, %r130;
	mul.lo.s32 	%r133, %r132, %r130;
	sub.s32 	%r134, %r131, %r133;
	cvt.u64.u32 	%rd293, %r132;
	cvt.u64.u32 	%rd294, %r134;
	bra.uni 	$L__BB374_41;
$L__BB374_40:
	div.s64 	%rd293, %rd97, %rd98;
	mul.lo.s64 	%rd231, %rd293, %rd98;
	sub.s64 	%rd294, %rd97, %rd231;
$L__BB374_41:
	mul.wide.u32 	%rd232, %r31, 8;
	add.s64 	%rd233, %rd1, %rd232;
	ld.global.u64 	%rd234, [%rd233];
	mad.lo.s64 	%rd105, %rd234, %rd294, %rd96;
	add.s32 	%r32, %r179, -3;
	and.b64  	%rd106, %rd293, 4294967295;
	mul.wide.u32 	%rd235, %r32, 8;
	add.s64 	%rd236, %rd2, %rd235;
	ld.global.u64 	%rd107, [%rd236];
	and.b64  	%rd237, %rd107, -4294967296;
	setp.ne.s64 	%p28, %rd237, 0;
	@%p28 bra 	$L__BB374_43;
	cvt.u32.u64 	%r135, %rd107;
	cvt.u32.u64 	%r136, %rd106;
	div.u32 	%r137, %r136, %r135;
	mul.lo.s32 	%r138, %r137, %r135;
	sub.s32 	%r139, %r136, %r138;
	cvt.u64.u32 	%rd295, %r137;
	cvt.u64.u32 	%rd296, %r139;
	bra.uni 	$L__BB374_44;
$L__BB374_43:
	div.s64 	%rd295, %rd106, %rd107;
	mul.lo.s64 	%rd238, %rd295, %rd107;
	sub.s64 	%rd296, %rd106, %rd238;
$L__BB374_44:
	mul.wide.u32 	%rd239, %r32, 8;
	add.s64 	%rd240, %rd1, %rd239;
	ld.global.u64 	%rd241, [%rd240];
	mad.lo.s64 	%rd306, %rd241, %rd296, %rd105;
	cvt.u32.u64 	%r180, %rd295;
	add.s32 	%r179, %r179, -4;
$L__BB374_45:
	setp.eq.s32 	%p29, %r29, 0;
	@%p29 bra 	$L__BB374_59;
	setp.eq.s32 	%p30, %r29, 1;
	@%p30 bra 	$L__BB374_54;
	cvt.u64.u32 	%rd117, %r180;
	mul.wide.u32 	%rd243, %r179, 8;
	add.s64 	%rd244, %rd2, %rd243;
	ld.global.u64 	%rd118, [%rd244];
	and.b64  	%rd245, %rd118, -4294967296;
	setp.ne.s64 	%p31, %rd245, 0;
	@%p31 bra 	$L__BB374_49;
	cvt.u32.u64 	%r140, %rd118;
	cvt.u32.u64 	%r141, %rd117;
	div.u32 	%r142, %r141, %r140;
	mul.lo.s32 	%r143, %r142, %r140;
	sub.s32 	%r144, %r141, %r143;
	cvt.u64.u32 	%rd299, %r142;
	cvt.u64.u32 	%rd300, %r144;
	bra.uni 	$L__BB374_50;
$L__BB374_49:
	div.s64 	%rd299, %rd117, %rd118;
	mul.lo.s64 	%rd246, %rd299, %rd118;
	sub.s64 	%rd300, %rd117, %rd246;
$L__BB374_50:
	add.s64 	%rd248, %rd1, %rd243;
	ld.global.u64 	%rd249, [%rd248];
	mad.lo.s64 	%rd125, %rd249, %rd300, %rd306;
	add.s32 	%r37, %r179, -1;
	and.b64  	%rd126, %rd299, 4294967295;
	mul.wide.u32 	%rd250, %r37, 8;
	add.s64 	%rd251, %rd2, %rd250;
	ld.global.u64 	%rd127, [%rd251];
	and.b64  	%rd252, %rd127, -4294967296;
	setp.ne.s64 	%p32, %rd252, 0;
	@%p32 bra 	$L__BB374_52;
	cvt.u32.u64 	%r145, %rd127;
	cvt.u32.u64 	%r146, %rd126;
	div.u32 	%r147, %r146, %r145;
	mul.lo.s32 	%r148, %r147, %r145;
	sub.s32 	%r149, %r146, %r148;
	cvt.u64.u32 	%rd301, %r147;
	cvt.u64.u32 	%rd302, %r149;
	bra.uni 	$L__BB374_53;
$L__BB374_52:
	div.s64 	%rd301, %rd126, %rd127;
	mul.lo.s64 	%rd253, %rd301, %rd127;
	sub.s64 	%rd302, %rd126, %rd253;
$L__BB374_53:
	add.s64 	%rd255, %rd1, %rd250;
	ld.global.u64 	%rd256, [%rd255];
	mad.lo.s64 	%rd306, %rd256, %rd302, %rd125;
	cvt.u32.u64 	%r180, %rd301;
	add.s32 	%r179, %r179, -2;
$L__BB374_54:
	and.b32  	%r150, %r9, 1;
	setp.eq.b32 	%p33, %r150, 1;
	not.pred 	%p34, %p33;
	@%p34 bra 	$L__BB374_59;
	cvt.u64.u32 	%rd137, %r180;
	mul.wide.u32 	%rd257, %r179, 8;
	add.s64 	%rd258, %rd2, %rd257;
	ld.global.u64 	%rd138, [%rd258];
	and.b64  	%rd259, %rd138, -4294967296;
	setp.ne.s64 	%p35, %rd259, 0;
	@%p35 bra 	$L__BB374_57;
	cvt.u32.u64 	%r151, %rd138;
	cvt.u32.u64 	%r152, %rd137;
	rem.u32 	%r153, %r152, %r151;
	cvt.u64.u32 	%rd305, %r153;
	bra.uni 	$L__BB374_58;
$L__BB374_57:
	rem.s64 	%rd305, %rd137, %rd138;
$L__BB374_58:
	add.s64 	%rd261, %rd1, %rd257;
	ld.global.u64 	%rd262, [%rd261];
	mad.lo.s64 	%rd306, %rd262, %rd305, %rd306;
$L__BB374_59:
	cvta.to.global.u64 	%rd263, %rd145;
	shl.b64 	%rd264, %rd306, 2;
	add.s64 	%rd265, %rd263, %rd264;
	ld.global.u32 	%r154, [%rd265];
	setp.ne.s32 	%p36, %r154, 0;
	selp.u16 	%rs17, 1, 0, %p36;
	st.shared.u8 	[%r7], %rs17;
	bar.sync 	0;
	setp.ne.s32 	%p37, %r1, 0;
	@%p37 bra 	$L__BB374_95;
	setp.gt.u32 	%p38, %r5, 1;
	@%p38 bra 	$L__BB374_62;
	mov.u32 	%r155, anysdata_u32;
	add.s32 	%r156, %r155, %r3;
	ld.shared.u8 	%rs47, [%r156];
	bra.uni 	$L__BB374_94;
$L__BB374_62:
	mov.u32 	%r158, anysdata_u32;
	add.s32 	%r42, %r158, %r3;
	ld.shared.u8 	%rs47, [%r42];
	add.s32 	%r43, %r5, -1;
	add.s32 	%r159, %r5, -2;
	and.b32  	%r44, %r43, 7;
	setp.lt.u32 	%p39, %r159, 7;
	mov.b32 	%r187, 1;
	@%p39 bra 	$L__BB374_75;
	and.b32  	%r161, %r43, -8;
	neg.s32 	%r185, %r161;
	shl.b32 	%r46, %r2, 3;
	shl.b32 	%r47, %r2, 1;
	mul.lo.s32 	%r48, %r2, 3;
	shl.b32 	%r49, %r2, 2;
	mul.lo.s32 	%r50, %r2, 5;
	mul.lo.s32 	%r51, %r2, 6;
	mul.lo.s32 	%r52, %r2, 7;
	mov.b32 	%r184, 0;
	mov.u32 	%r183, %r42;
$L__BB374_64:
	.pragma "nounroll";
	and.b16  	%rs19, %rs47, 255;
	setp.ne.s16 	%p41, %rs19, 0;
	mov.pred 	%p77, -1;
	@%p41 bra 	$L__BB374_73;
	add.s32 	%r162, %r183, %r2;
	ld.shared.u8 	%rs20, [%r162];
	setp.ne.s16 	%p43, %rs20, 0;
	@%p43 bra 	$L__BB374_73;
	add.s32 	%r163, %r183, %r47;
	ld.shared.u8 	%rs21, [%r163];
	setp.ne.s16 	%p45, %rs21, 0;
	@%p45 bra 	$L__BB374_73;
	add.s32 	%r164, %r183, %r48;
	ld.shared.u8 	%rs22, [%r164];
	setp.ne.s16 	%p47, %rs22, 0;
	@%p47 bra 	$L__BB374_73;
	add.s32 	%r165, %r183, %r49;
	ld.shared.u8 	%rs23, [%r165];
	setp.ne.s16 	%p49, %rs23, 0;
	@%p49 bra 	$L__BB374_73;
	add.s32 	%r166, %r183, %r50;
	ld.shared.u8 	%rs24, [%r166];
	setp.ne.s16 	%p51, %rs24, 0;
	@%p51 bra 	$L__BB374_73;
	add.s32 	%r167, %r183, %r51;
	ld.shared.u8 	%rs25, [%r167];
	setp.ne.s16 	%p53, %rs25, 0;
	@%p53 bra 	$L__BB374_73;
	add.s32 	%r168, %r183, %r52;
	ld.shared.u8 	%rs26, [%r168];
	setp.ne.s16 	%p55, %rs26, 0;
	@%p55 bra 	$L__BB374_73;
	add.s32 	%r169, %r183, %r46;
	ld.shared.u8 	%rs27, [%r169];
	setp.ne.s16 	%p77, %rs27, 0;
$L__BB374_73:
	selp.u16 	%rs47, 1, 0, %p77;
	add.s32 	%r185, %r185, 8;
	add.s32 	%r184, %r184, 8;
	add.s32 	%r183, %r183, %r46;
	setp.ne.s32 	%p56, %r185, 0;
	@%p56 bra 	$L__BB374_64;
	add.s32 	%r187, %r184, 1;
$L__BB374_75:
	setp.eq.s32 	%p57, %r44, 0;
	@%p57 bra 	$L__BB374_93;
	and.b32  	%r61, %r43, 3;
	setp.lt.u32 	%p58, %r44, 4;
	@%p58 bra 	$L__BB374_83;
	and.b16  	%rs29, %rs47, 255;
	setp.ne.s16 	%p60, %rs29, 0;
	mov.pred 	%p78, -1;
	@%p60 bra 	$L__BB374_82;
	mad.lo.s32 	%r62, %r187, %r2, %r42;
	ld.shared.u8 	%rs30, [%r62];
	setp.ne.s16 	%p62, %rs30, 0;
	@%p62 bra 	$L__BB374_82;
	add.s32 	%r63, %r62, %r2;
	ld.shared.u8 	%rs31, [%r63];
	setp.ne.s16 	%p64, %rs31, 0;
	@%p64 bra 	$L__BB374_82;
	add.s32 	%r64, %r63, %r2;
	ld.shared.u8 	%rs32, [%r64];
	setp.ne.s16 	%p66, %rs32, 0;
	@%p66 bra 	$L__BB374_82;
	add.s32 	%r170, %r64, %r2;
	ld.shared.u8 	%rs33, [%r170];
	setp.ne.s16 	%p78, %rs33, 0;
$L__BB374_82:
	add.s32 	%r187, %r187, 4;
	selp.u16 	%rs47, 1, 0, %p78;
$L__BB374_83:
	setp.eq.s32 	%p67, %r61, 0;
	@%p67 bra 	$L__BB374_93;
	setp.eq.s32 	%p68, %r61, 1;
	@%p68 bra 	$L__BB374_89;
	and.b16  	%rs35, %rs47, 255;
	setp.ne.s16 	%p70, %rs35, 0;
	mov.pred 	%p79, -1;
	@%p70 bra 	$L__BB374_88;
	mad.lo.s32 	%r67, %r187, %r2, %r42;
	ld.shared.u8 	%rs36, [%r67];
	setp.ne.s16 	%p72, %rs36, 0;
	@%p72 bra 	$L__BB374_88;
	add.s32 	%r171, %r67, %r2;
	ld.shared.u8 	%rs37, [%r171];
	setp.ne.s16 	%p79, %rs37, 0;
$L__BB374_88:
	add.s32 	%r187, %r187, 2;
	selp.u16 	%rs47, 1, 0, %p79;
$L__BB374_89:
	and.b32  	%r172, %r43, 1;
	setp.eq.b32 	%p73, %r172, 1;
	not.pred 	%p74, %p73;
	@%p74 bra 	$L__BB374_93;
	and.b16  	%rs38, %rs47, 255;
	setp.ne.s16 	%p76, %rs38, 0;
	mov.pred 	%p80, -1;
	@%p76 bra 	$L__BB374_92;
	mad.lo.s32 	%r173, %r187, %r2, %r42;
	ld.shared.u8 	%rs39, [%r173];
	setp.ne.s16 	%p80, %rs39, 0;
$L__BB374_92:
	selp.u16 	%rs47, 1, 0, %p80;
$L__BB374_93:
	st.shared.u8 	[%r42], %rs47;
$L__BB374_94:
	cvt.u64.u32 	%rd266, %r4;
	mad.lo.s64 	%rd267, %rd147, %rd266, %rd3;
	cvta.to.global.u64 	%rd268, %rd144;
	add.s64 	%rd269, %rd268, %rd267;
	st.global.u8 	[%rd269], %rs47;
$L__BB374_95:
	ret;

}
	// .globl	contiguous_any33_u32
.visible .entry contiguous_any33_u32(
	.param .u64 .ptr .align 1 contiguous_any33_u32_param_0,
	.param .u64 .ptr .align 1 contiguous_any33_u32_param_1,
	.param .u64 contiguous_any33_u32_param_2,
	.param .u64 contiguous_any33_u32_param_3,
	.param .u64 contiguous_any33_u32_param_4
)
{
	.reg .pred 	%p<56>;
	.reg .b16 	%rs<49>;
	.reg .b32 	%r<69>;
	.reg .b64 	%rd<15>;

	ld.param.u64 	%rd2, [contiguous_any33_u32_param_0];
	ld.param.u64 	%rd3, [contiguous_any33_u32_param_1];
	ld.param.u64 	%rd4, [contiguous_any33_u32_param_3];
	ld.param.u64 	%rd5, [contiguous_any33_u32_param_4];
	mov.u32 	%r1, %tid.y;
	mov.u32 	%r2, %ntid.x;
	mov.u32 	%r3, %tid.x;
	mad.lo.s32 	%r36, %r1, %r2, %r3;
	mov.u32 	%r37, %ctaid.x;
	mad.lo.s32 	%r38, %r37, %r2, %r3;
	mov.u32 	%r4, %ctaid.y;
	mov.u32 	%r5, %ntid.y;
	mad.lo.s32 	%r39, %r4, %r5, %r1;
	mov.u32 	%r40, anysdata_u32;
	add.s32 	%r7, %r40, %r36;
	mov.b16 	%rs16, 0;
	st.shared.u8 	[%r7], %rs16;
	cvt.u64.u32 	%rd1, %r38;
	setp.le.u64 	%p9, %rd4, %rd1;
	cvt.u64.u32 	%rd7, %r39;
	setp.le.u64 	%p10, %rd5, %rd7;
	or.pred  	%p11, %p9, %p10;
	@%p11 bra 	$L__BB375_37;
	cvt.u32.u64 	%r41, %rd1;
	cvta.to.global.u64 	%rd8, %rd3;
	cvt.u32.u64 	%r42, %rd4;
	mad.lo.s32 	%r43, %r39, %r42, %r41;
	cvt.u64.u32 	%rd9, %r43;
	add.s64 	%rd10, %rd8, %rd9;
	ld.global.u8 	%rs17, [%rd10];
	st.shared.u8 	[%r7], %rs17;
	bar.sync 	0;
	setp.ne.s32 	%p12, %r1, 0;
	@%p12 bra 	$L__BB375_37;
	setp.gt.u32 	%p13, %r5, 1;
	@%p13 bra 	$L__BB375_4;
	add.s32 	%r45, %r40, %r3;
	ld.shared.u8 	%rs47, [%r45];
	bra.uni 	$L__BB375_36;
$L__BB375_4:
	add.s32 	%r8, %r40, %r3;
	ld.shared.u8 	%rs47, [%r8];
	add.s32 	%r9, %r5, -1;
	add.s32 	%r48, %r5, -2;
	and.b32  	%r10, %r9, 7;
	setp.lt.u32 	%p14, %r48, 7;
	mov.b32 	%r67, 1;
	@%p14 bra 	$L__BB375_17;
	and.b32  	%r50, %r9, -8;
	neg.s32 	%r65, %r50;
	shl.b32 	%r12, %r2, 3;
	shl.b32 	%r13, %r2, 1;
	mul.lo.s32 	%r14, %r2, 3;
	shl.b32 	%r15, %r2, 2;
	mul.lo.s32 	%r16, %r2, 5;
	mul.lo.s32 	%r17, %r2, 6;
	mul.lo.s32 	%r18, %r2, 7;
	mov.b32 	%r64, 0;
	mov.u32 	%r63, %r8;
$L__BB375_6:
	.pragma "nounroll";
	and.b16  	%rs19, %rs47, 255;
	setp.ne.s16 	%p16, %rs19, 0;
	mov.pred 	%p52, -1;
	@%p16 bra 	$L__BB375_15;
	add.s32 	%r51, %r63, %r2;
	ld.shared.u8 	%rs20, [%r51];
	setp.ne.s16 	%p18, %rs20, 0;
	@%p18 bra 	$L__BB375_15;
	add.s32 	%r52, %r63, %r13;
	ld.shared.u8 	%rs21, [%r52];
	setp.ne.s16 	%p20, %rs21, 0;
	@%p20 bra 	$L__BB375_15;
	add.s32 	%r53, %r63, %r14;
	ld.shared.u8 	%rs22, [%r53];
	setp.ne.s16 	%p22, %rs22, 0;
	@%p22 bra 	$L__BB375_15;
	add.s32 	%r54, %r63, %r15;
	ld.shared.u8 	%rs23, [%r54];
	setp.ne.s16 	%p24, %rs23, 0;
	@%p24 bra 	$L__BB375_15;
	add.s32 	%r55, %r63, %r16;
	ld.shared.u8 	%rs24, [%r55];
	setp.ne.s16 	%p26, %rs24, 0;
	@%p26 bra 	$L__BB375_15;
	add.s32 	%r56, %r63, %r17;
	ld.shared.u8 	%rs25, [%r56];
	setp.ne.s16 	%p28, %rs25, 0;
	@%p28 bra 	$L__BB375_15;
	add.s32 	%r57, %r63, %r18;
	ld.shared.u8 	%rs26, [%r57];
	setp.ne.s16 	%p30, %rs26, 0;
	@%p30 bra 	$L__BB375_15;
	add.s32 	%r58, %r63, %r12;
	ld.shared.u8 	%rs27, [%r58];
	setp.ne.s16 	%p52, %rs27, 0;
$L__BB375_15:
	selp.u16 	%rs47, 1, 0, %p52;
	add.s32 	%r65, %r65, 8;
	add.s32 	%r64, %r64, 8;
	add.s32 	%r63, %r63, %r12;
	setp.ne.s32 	%p31, %r65, 0;
	@%p31 bra 	$L__BB375_6;
	add.s32 	%r67, %r64, 1;
$L__BB375_17:
	setp.eq.s32 	%p32, %r10, 0;
	@%p32 bra 	$L__BB375_35;
	and.b32  	%r27, %r9, 3;
	setp.lt.u32 	%p33, %r10, 4;
	@%p33 bra 	$L__BB375_25;
	and.b16  	%rs29, %rs47, 255;
	setp.ne.s16 	%p35, %rs29, 0;
	mov.pred 	%p53, -1;
	@%p35 bra 	$L__BB375_24;
	mad.lo.s32 	%r28, %r67, %r2, %r8;
	ld.shared.u8 	%rs30, [%r28];
	setp.ne.s16 	%p37, %rs30, 0;
	@%p37 bra 	$L__BB375_24;
	add.s32 	%r29, %r28, %r2;
	ld.shared.u8 	%rs31, [%r29];
	setp.ne.s16 	%p39, %rs31, 0;
	@%p39 bra 	$L__BB375_24;
	add.s32 	%r30, %r29, %r2;
	ld.shared.u8 	%rs32, [%r30];
	setp.ne.s16 	%p41, %rs32, 0;
	@%p41 bra 	$L__BB375_24;
	add.s32 	%r59, %r30, %r2;
	ld.shared.u8 	%rs33, [%r59];
	setp.ne.s16 	%p53, %rs33, 0;
$L__BB375_24:
	add.s32 	%r67, %r67, 4;
	selp.u16 	%rs47, 1, 0, %p53;
$L__BB375_25:
	setp.eq.s32 	%p42, %r27, 0;
	@%p42 bra 	$L__BB375_35;
	setp.eq.s32 	%p43, %r27, 1;
	@%p43 bra 	$L__BB375_31;
	and.b16  	%rs35, %rs47, 255;
	setp.ne.s16 	%p45, %rs35, 0;
	mov.pred 	%p54, -1;
	@%p45 bra 	$L__BB375_30;
	mad.lo.s32 	%r33, %r67, %r2, %r8;
	ld.shared.u8 	%rs36, [%r33];
	setp.ne.s16 	%p47, %rs36, 0;
	@%p47 bra 	$L__BB375_30;
	add.s32 	%r60, %r33, %r2;
	ld.shared.u8 	%rs37, [%r60];
	setp.ne.s16 	%p54, %rs37, 0;
$L__BB375_30:
	add.s32 	%r67, %r67, 2;
	selp.u16 	%rs47, 1, 0, %p54;
$L__BB375_31:
	and.b32  	%r61, %r9, 1;
	setp.eq.b32 	%p48, %r61, 1;
	not.pred 	%p49, %p48;
	@%p49 bra 	$L__BB375_35;
	and.b16  	%rs38, %rs47, 255;
	setp.ne.s16 	%p51, %rs38, 0;
	mov.pred 	%p55, -1;
	@%p51 bra 	$L__BB375_34;
	mad.lo.s32 	%r62, %r67, %r2, %r8;
	ld.shared.u8 	%rs39, [%r62];
	setp.ne.s16 	%p55, %rs39, 0;
$L__BB375_34:
	selp.u16 	%rs47, 1, 0, %p55;
$L__BB375_35:
	st.shared.u8 	[%r8], %rs47;
$L__BB375_36:
	cvt.u64.u32 	%rd11, %r4;
	mad.lo.s64 	%rd12, %rd4, %rd11, %rd1;
	cvta.to.global.u64 	%rd13, %rd2;
	add.s64 	%rd14, %rd13, %rd12;
	st.global.u8 	[%rd14], %rs47;
$L__BB375_37:
	ret;

}
	// .globl	contiguous_any_u64
.visible .entry contiguous_any_u64(
	.param .u64 .ptr .align 1 contiguous_any_u64_param_0,
	.param .u64 .ptr .align 1 contiguous_any_u64_param_1,
	.param .u64 contiguous_any_u64_param_2
)
{
	.reg .pred 	%p<49>;
	.reg .b16 	%rs<26>;
	.reg .b32 	%r<14>;
	.reg .b64 	%rd<19>;

	ld.param.u64 	%rd4, [contiguous_any_u64_param_0];
	ld.param.u64 	%rd6, [contiguous_any_u64_param_1];
	ld.param.u64 	%rd5, [contiguous_any_u64_param_2];
	cvta.to.global.u64 	%rd1, %rd6;
	mov.u32 	%r1, %tid.x;
	mov.u32 	%r2, %ctaid.x;
	mov.u32 	%r13, %ntid.x;
	mul.lo.s32 	%r8, %r2, %r13;
	shl.b32 	%r9, %r8, 1;
	add.s32 	%r4, %r9, %r1;
	mov.u32 	%r10, anysdata_u64;
	add.s32 	%r5, %r10, %r1;
	mov.b16 	%rs1, 0;
	st.shared.u8 	[%r5], %rs1;
	add.s32 	%r11, %r4, %r13;
	cvt.u64.u32 	%rd2, %r11;
	setp.le.u64 	%p17, %rd5, %rd2;
	@%p17 bra 	$L__BB376_4;
	mul.wide.u32 	%rd10, %r4, 8;
	add.s64 	%rd11, %rd1, %rd10;
	ld.global.u64 	%rd12, [%rd11];
	setp.ne.s64 	%p21, %rd12, 0;
	mov.pred 	%p41, -1;
	@%p21 bra 	$L__BB376_3;
	shl.b64 	%rd13, %rd2, 3;
	add.s64 	%rd14, %rd1, %rd13;
	ld.global.u64 	%rd15, [%rd14];
	setp.ne.s64 	%p41, %rd15, 0;
$L__BB376_3:
	selp.u16 	%rs3, 1, 0, %p41;
	st.shared.u8 	[%r5], %rs3;
	bra.uni 	$L__BB376_6;
$L__BB376_4:
	cvt.u64.u32 	%rd3, %r4;
	setp.le.u64 	%p18, %rd5, %rd3;
	@%p18 bra 	$L__BB376_6;
	shl.b64 	%rd7, %rd3, 3;
	add.s64 	%rd8, %rd1, %rd7;
	ld.global.u64 	%rd9, [%rd8];
	setp.ne.s64 	%p19, %rd9, 0;
	selp.u16 	%rs2, 1, 0, %p19;
	st.shared.u8 	[%r5], %rs2;
$L__BB376_6:
	bar.sync 	0;
	setp.lt.u32 	%p22, %r13, 66;
	@%p22 bra 	$L__BB376_12;
$L__BB376_7:
	shr.u32 	%r7, %r13, 1;
	setp.ge.u32 	%p23, %r1, %r7;
	@%p23 bra 	$L__BB376_11;
	ld.shared.u8 	%rs4, [%r5];
	setp.ne.s16 	%p25, %rs4, 0;
	mov.pred 	%p42, -1;
	@%p25 bra 	$L__BB376_10;
	add.s32 	%r12, %r5, %r7;
	ld.shared.u8 	%rs5, [%r12];
	setp.ne.s16 	%p42, %rs5, 0;
$L__BB376_10:
	selp.u16 	%rs6, 1, 0, %p42;
	st.shared.u8 	[%r5], %rs6;
$L__BB376_11:
	bar.sync 	0;
	setp.gt.u32 	%p26, %r13, 131;
	mov.u32 	%r13, %r7;
	@%p26 bra 	$L__BB376_7;
$L__BB376_12:
	setp.gt.u32 	%p27, %r1, 31;
	@%p27 bra 	$L__BB376_27;
	ld.volatile.shared.u8 	%rs7, [%r5];
	setp.ne.s16 	%p29, %rs7, 0;
	mov.pred 	%p43, -1;
	@%p29 bra 	$L__BB376_15;
	ld.volatile.shared.u8 	%rs8, [%r5+32];
	setp.ne.s16 	%p43, %rs8, 0;
$L__BB376_15:
	selp.u16 	%rs9, 1, 0, %p43;
	st.volatile.shared.u8 	[%r5], %rs9;
	ld.volatile.shared.u8 	%rs10, [%r5];
	setp.ne.s16 	%p31, %rs10, 0;
	mov.pred 	%p44, -1;
	@%p31 bra 	$L__BB376_17;
	ld.volatile.shared.u8 	%rs11, [%r5+16];
	setp.ne.s16 	%p44, %rs11, 0;
$L__BB376_17:
	selp.u16 	%rs12, 1, 0, %p44;
	st.volatile.shared.u8 	[%r5], %rs12;
	ld.volatile.shared.u8 	%rs13, [%r5];
	setp.ne.s16 	%p33, %rs13, 0;
	mov.pred 	%p45, -1;
	@%p33 bra 	$L__BB376_19;
	ld.volatile.shared.u8 	%rs14, [%r5+8];
	setp.ne.s16 	%p45, %rs14, 0;
$L__BB376_19:
	selp.u16 	%rs15, 1, 0, %p45;
	st.volatile.shared.u8 	[%r5], %rs15;
	ld.volatile.shared.u8 	%rs16, [%r5];
	setp.ne.s16 	%p35, %rs16, 0;
	mov.pred 	%p46, -1;
	@%p35 bra 	$L__BB376_21;
	ld.volatile.shared.u8 	%rs17, [%r5+4];
	setp.ne.s16 	%p46, %rs17, 0;
$L__BB376_21:
	selp.u16 	%rs18, 1, 0, %p46;
	st.volatile.shared.u8 	[%r5], %rs18;
	ld.volatile.shared.u8 	%rs19, [%r5];
	setp.ne.s16 	%p37, %rs19, 0;
	mov.pred 	%p47, -1;
	@%p37 bra 	$L__BB376_23;
	ld.volatile.shared.u8 	%rs20, [%r5+2];
	setp.ne.s16 	%p47, %rs20, 0;
$L__BB376_23:
	selp.u16 	%rs21, 1, 0, %p47;
	st.volatile.shared.u8 	[%r5], %rs21;
	ld.volatile.shared.u8 	%rs22, [%r5];
	setp.ne.s16 	%p39, %rs22, 0;
	mov.pred 	%p48, -1;
	@%p39 bra 	$L__BB376_25;
	ld.volatile.shared.u8 	%rs23, [%r5+1];
	setp.ne.s16 	%p48, %rs23, 0;
$L__BB376_25:
	selp.u16 	%rs24, 1, 0, %p48;
	st.volatile.shared.u8 	[%r5], %rs24;
	setp.ne.s32 	%p40, %r1, 0;
	@%p40 bra 	$L__BB376_27;
	ld.shared.u8 	%rs25, [anysdata_u64];
	cvt.u64.u32 	%rd16, %r2;
	cvta.to.global.u64 	%rd17, %rd4;
	add.s64 	%rd18, %rd17, %rd16;
	st.global.u8 	[%rd18], %rs25;
$L__BB376_27:
	ret;

}
	// .globl	contiguous_cumulate_any_u64
.visible .entry contiguous_cumulate_any_u64(
	.param .u64 .ptr .align 1 contiguous_cumulate_any_u64_param_0,
	.param .u64 .ptr .align 1 contiguous_cumulate_any_u64_param_1,
	.param .u64 contiguous_cumulate_any_u64_param_2
)
{
	.reg .pred 	%p<48>;
	.reg .b16 	%rs<28>;
	.reg .b32 	%r<14>;
	.reg .b64 	%rd<14>;

	ld.param.u64 	%rd4, [contiguous_cumulate_any_u64_param_0];
	ld.param.u64 	%rd6, [contiguous_cumulate_any_u64_param_1];
	ld.param.u64 	%rd5, [contiguous_cumulate_any_u64_param_2];
	cvta.to.global.u64 	%rd1, %rd6;
	mov.u32 	%r1, %tid.x;
	mov.u32 	%r2, %ctaid.x;
	mov.u32 	%r13, %ntid.x;
	mul.lo.s32 	%r8, %r2, %r13;
	shl.b32 	%r9, %r8, 1;
	add.s32 	%r4, %r9, %r1;
	mov.u32 	%r10, anysdata_u64;
	add.s32 	%r5, %r10, %r1;
	mov.b16 	%rs1, 0;
	st.shared.u8 	[%r5], %rs1;
	add.s32 	%r11, %r4, %r13;
	cvt.u64.u32 	%rd2, %r11;
	setp.le.u64 	%p17, %rd5, %rd2;
	@%p17 bra 	$L__BB377_4;
	cvt.u64.u32 	%rd8, %r4;
	add.s64 	%rd9, %rd1, %rd8;
	ld.global.u8 	%rs3, [%rd9];
	setp.ne.s16 	%p20, %rs3, 0;
	mov.pred 	%p40, -1;
	@%p20 bra 	$L__BB377_3;
	add.s64 	%rd10, %rd1, %rd2;
	ld.global.u8 	%rs4, [%rd10];
	setp.ne.s16 	%p40, %rs4, 0;
$L__BB377_3:
	selp.u16 	%rs5, 1, 0, %p40;
	st.shared.u8 	[%r5], %rs5;
	bra.uni 	$L__BB377_6;
$L__BB377_4:
	cvt.u64.u32 	%rd3, %r4;
	setp.le.u64 	%p18, %rd5, %rd3;
	@%p18 bra 	$L__BB377_6;
	add.s64 	%rd7, %rd1, %rd3;
	ld.global.u8 	%rs2, [%rd7];
	st.shared.u8 	[%r5], %rs2;
$L__BB377_6:
	bar.sync 	0;
	setp.lt.u32 	%p21, %r13, 66;
	@%p21 bra 	$L__BB377_12;
$L__BB377_7:
	shr.u32 	%r7, %r13, 1;
	setp.ge.u32 	%p22, %r1, %r7;
	@%p22 bra 	$L__BB377_11;
	ld.shared.u8 	%rs6, [%r5];
	setp.ne.s16 	%p24, %rs6, 0;
	mov.pred 	%p41, -1;
	@%p24 bra 	$L__BB377_10;
	add.s32 	%r12, %r5, %r7;
	ld.shared.u8 	%rs7, [%r12];
	setp.ne.s16 	%p41, %rs7, 0;
$L__BB377_10:
	selp.u16 	%rs8, 1, 0, %p41;
	st.shared.u8 	[%r5], %rs8;
$L__BB377_11:
	bar.sync 	0;
	setp.gt.u32 	%p25, %r13, 131;
	mov.u32 	%r13, %r7;
	@%p25 bra 	$L__BB377_7;
$L__BB377_12:
	setp.gt.u32 	%p26, %r1, 31;
	@%p26 bra 	$L__BB377_27;
	ld.volatile.shared.u8 	%rs9, [%r5];
	setp.ne.s16 	%p28, %rs9, 0;
	mov.pred 	%p42, -1;
	@%p28 bra 	$L__BB377_15;
	ld.volatile.shared.u8 	%rs10, [%r5+32];
	setp.ne.s16 	%p42, %rs10, 0;
$L__BB377_15:
	selp.u16 	%rs11, 1, 0, %p42;
	st.volatile.shared.u8 	[%r5], %rs11;
	ld.volatile.shared.u8 	%rs12, [%r5];
	setp.ne.s16 	%p30, %rs12, 0;
	mov.pred 	%p43, -1;
	@%p30 bra 	$L__BB377_17;
	ld.volatile.shared.u8 	%rs13, [%r5+16];
	setp.ne.s16 	%p43, %rs13, 0;
$L__BB377_17:
	selp.u16 	%rs14, 1, 0, %p43;
	st.volatile.shared.u8 	[%r5], %rs14;
	ld.volatile.shared.u8 	%rs15, [%r5];
	setp.ne.s16 	%p32, %rs15, 0;
	mov.pred 	%p44, -1;
	@%p32 bra 	$L__BB377_19;
	ld.volatile.shared.u8 	%rs16, [%r5+8];
	setp.ne.s16 	%p44, %rs16, 0;
$L__BB377_19:
	selp.u16 	%rs17, 1, 0, %p44;
	st.volatile.shared.u8 	[%r5], %rs17;
	ld.volatile.shared.u8 	%rs18, [%r5];
	setp.ne.s16 	%p34, %rs18, 0;
	mov.pred 	%p45, -1;
	@%p34 bra 	$L__BB377_21;
	ld.volatile.shared.u8 	%rs19, [%r5+4];
	setp.ne.s16 	%p45, %rs19, 0;
$L__BB377_21:
	selp.u16 	%rs20, 1, 0, %p45;
	st.volatile.shared.u8 	[%r5], %rs20;
	ld.volatile.shared.u8 	%rs21, [%r5];
	setp.ne.s16 	%p36, %rs21, 0;
	mov.pred 	%p46, -1;
	@%p36 bra 	$L__BB377_23;
	ld.volatile.shared.u8 	%rs22, [%r5+2];
	setp.ne.s16 	%p46, %rs22, 0;
$L__BB377_23:
	selp.u16 	%rs23, 1, 0, %p46;
	st.volatile.shared.u8 	[%r5], %rs23;
	ld.volatile.shared.u8 	%rs24, [%r5];
	setp.ne.s16 	%p38, %rs24, 0;
	mov.pred 	%p47, -1;
	@%p38 bra 	$L__BB377_25;
	ld.volatile.shared.u8 	%rs25, [%r5+1];
	setp.ne.s16 	%p47, %rs25, 0;
$L__BB377_25:
	selp.u16 	%rs26, 1, 0, %p47;
	st.volatile.shared.u8 	[%r5], %rs26;
	setp.ne.s32 	%p39, %r1, 0;
	@%p39 bra 	$L__BB377_27;
	ld.shared.u8 	%rs27, [anysdata_u64];
	cvt.u64.u32 	%rd11, %r2;
	cvta.to.global.u64 	%rd12, %rd4;
	add.s64 	%rd13, %rd12, %rd11;
	st.global.u8 	[%rd13], %rs27;
$L__BB377_27:
	ret;

}
	// .globl	uncontiguous_any_u64
.visible .entry uncontiguous_any_u64(
	.param .u64 .ptr .align 1 uncontiguous_any_u64_param_0,
	.param .u64 .ptr .align 1 uncontiguous_any_u64_param_1,
	.param .u64 .ptr .align 1 uncontiguous_any_u64_param_2,
	.param .u64 .ptr .align 1 uncontiguous_any_u64_param_3,
	.param .u64 uncontiguous_any_u64_param_4,
	.param .u64 uncontiguous_any_u64_param_5
)
{
	.reg .pred 	%p<94>;
	.reg .b16 	%rs<26>;
	.reg .b32 	%r<210>;
	.reg .b64 	%rd<561>;

	ld.param.u64 	%rd260, [uncontiguous_any_u64_param_0];
	ld.param.u64 	%rd263, [uncontiguous_any_u64_param_1];
	ld.param.u64 	%rd264, [uncontiguous_any_u64_param_2];
	ld.param.u64 	%rd265, [uncontiguous_any_u64_param_3];
	ld.param.u64 	%rd261, [uncontiguous_any_u64_param_4];
	ld.param.u64 	%rd262, [uncontiguous_any_u64_param_5];
	cvta.to.global.u64 	%rd1, %rd265;
	cvta.to.global.u64 	%rd2, %rd264;
	cvta.to.global.u64 	%rd3, %rd263;
	mov.u32 	%r1, %tid.x;
	mov.u32 	%r2, %ctaid.x;
	mov.u32 	%r209, %ntid.x;
	mul.lo.s32 	%r52, %r2, %r209;
	shl.b32 	%r53, %r52, 1;
	add.s32 	%r4, %r53, %r1;
	mov.u32 	%r54, anysdata_u64;
	add.s32 	%r5, %r54, %r1;
	mov.b16 	%rs1, 0;
	st.shared.u8 	[%r5], %rs1;
	add.s32 	%r55, %r4, %r209;
	cvt.u64.u32 	%rd514, %r55;
	setp.le.u64 	%p17, %rd262, %rd514;
	@%p17 bra 	$L__BB378_56;
	cvt.u32.u64 	%r6, %rd261;
	add.s32 	%r203, %r6, -1;
	setp.lt.s32 	%p44, %r203, 0;
	mov.b64 	%rd518, 0;
	mov.u64 	%rd519, %rd518;
	@%p44 bra 	$L__BB378_53;
	cvt.u64.u32 	%rd515, %r4;
	setp.lt.u32 	%p45, %r203, 3;
	mov.b64 	%rd519, 0;
	mov.u64 	%rd518, %rd519;
	@%p45 bra 	$L__BB378_30;
	add.s32 	%r201, %r6, -2;
	and.b32  	%r131, %r6, -4;
	neg.s32 	%r200, %r131;
	mov.b64 	%rd519, 0;
$L__BB378_4:
	.pragma "nounroll";
	add.s32 	%r12, %r201, 1;
	mul.wide.u32 	%rd398, %r12, 8;
	add.s64 	%rd399, %rd2, %rd398;
	ld.global.u64 	%rd10, [%rd399];
	or.b64  	%rd400, %rd515, %rd10;
	and.b64  	%rd401, %rd400, -4294967296;
	setp.ne.s64 	%p46, %rd401, 0;
	@%p46 bra 	$L__BB378_6;
	cvt.u32.u64 	%r132, %rd10;
	cvt.u32.u64 	%r133, %rd515;
	div.u32 	%r134, %r133, %r132;
	mul.lo.s32 	%r135, %r134, %r132;
	sub.s32 	%r136, %r133, %r135;
	cvt.u64.u32 	%rd480, %r134;
	cvt.u64.u32 	%rd481, %r136;
	bra.uni 	$L__BB378_7;
$L__BB378_6:
	div.s64 	%rd480, %rd515, %rd10;
	mul.lo.s64 	%rd402, %rd480, %rd10;
	sub.s64 	%rd481, %rd515, %rd402;
$L__BB378_7:
	mul.wide.u32 	%rd403, %r12, 8;
	add.s64 	%rd404, %rd1, %rd403;
	ld.global.u64 	%rd17, [%rd404];
	mad.lo.s64 	%rd18, %rd17, %rd481, %rd518;
	or.b64  	%rd405, %rd514, %rd10;
	and.b64  	%rd406, %rd405, -4294967296;
	setp.ne.s64 	%p47, %rd406, 0;
	@%p47 bra 	$L__BB378_9;
	cvt.u32.u64 	%r137, %rd10;
	cvt.u32.u64 	%r138, %rd514;
	div.u32 	%r139, %r138, %r137;
	mul.lo.s32 	%r140, %r139, %r137;
	sub.s32 	%r141, %r138, %r140;
	cvt.u64.u32 	%rd482, %r139;
	cvt.u64.u32 	%rd483, %r141;
	bra.uni 	$L__BB378_10;
$L__BB378_9:
	div.s64 	%rd482, %rd514, %rd10;
	mul.lo.s64 	%rd407, %rd482, %rd10;
	sub.s64 	%rd483, %rd514, %rd407;
$L__BB378_10:
	mad.lo.s64 	%rd25, %rd483, %rd17, %rd519;
	add.s32 	%r13, %r201, -2;
	mul.wide.u32 	%rd408, %r201, 8;
	add.s64 	%rd409, %rd2, %rd408;
	ld.global.u64 	%rd26, [%rd409];
	or.b64  	%rd410, %rd480, %rd26;
	and.b64  	%rd411, %rd410, -4294967296;
	setp.ne.s64 	%p48, %rd411, 0;
	@%p48 bra 	$L__BB378_12;
	cvt.u32.u64 	%r142, %rd26;
	cvt.u32.u64 	%r143, %rd480;
	div.u32 	%r144, %r143, %r142;
	mul.lo.s32 	%r145, %r144, %r142;
	sub.s32 	%r146, %r143, %r145;
	cvt.u64.u32 	%rd484, %r144;
	cvt.u64.u32 	%rd485, %r146;
	bra.uni 	$L__BB378_13;
$L__BB378_12:
	div.s64 	%rd484, %rd480, %rd26;
	mul.lo.s64 	%rd412, %rd484, %rd26;
	sub.s64 	%rd485, %rd480, %rd412;
$L__BB378_13:
	mul.wide.u32 	%rd413, %r201, 8;
	add.s64 	%rd414, %rd1, %rd413;
	ld.global.u64 	%rd33, [%rd414];
	mad.lo.s64 	%rd34, %rd33, %rd485, %rd18;
	or.b64  	%rd415, %rd482, %rd26;
	and.b64  	%rd416, %rd415, -4294967296;
	setp.ne.s64 	%p49, %rd416, 0;
	@%p49 bra 	$L__BB378_15;
	cvt.u32.u64 	%r147, %rd26;
	cvt.u32.u64 	%r148, %rd482;
	div.u32 	%r149, %r148, %r147;
	mul.lo.s32 	%r150, %r149, %r147;
	sub.s32 	%r151, %r148, %r150;
	cvt.u64.u32 	%rd486, %r149;
	cvt.u64.u32 	%rd487, %r151;
	bra.uni 	$L__BB378_16;
$L__BB378_15:
	div.s64 	%rd486, %rd482, %rd26;
	mul.lo.s64 	%rd417, %rd486, %rd26;
	sub.s64 	%rd487, %rd482, %rd417;
$L__BB378_16:
	mad.lo.s64 	%rd41, %rd487, %rd33, %rd25;
	add.s32 	%r14, %r201, -1;
	mul.wide.u32 	%rd418, %r14, 8;
	add.s64 	%rd419, %rd2, %rd418;
	ld.global.u64 	%rd42, [%rd419];
	or.b64  	%rd420, %rd484, %rd42;
	and.b64  	%rd421, %rd420, -4294967296;
	setp.ne.s64 	%p50, %rd421, 0;
	@%p50 bra 	$L__BB378_18;
	cvt.u32.u64 	%r152, %rd42;
	cvt.u32.u64 	%r153, %rd484;
	div.u32 	%r154, %r153, %r152;
	mul.lo.s32 	%r155, %r154, %r152;
	sub.s32 	%r156, %r153, %r155;
	cvt.u64.u32 	%rd488, %r154;
	cvt.u64.u32 	%rd489, %r156;
	bra.uni 	$L__BB378_19;
$L__BB378_18:
	div.s64 	%rd488, %rd484, %rd42;
	mul.lo.s64 	%rd422, %rd488, %rd42;
	sub.s64 	%rd489, %rd484, %rd422;
$L__BB378_19:
	mul.wide.u32 	%rd423, %r14, 8;
	add.s64 	%rd424, %rd1, %rd423;
	ld.global.u64 	%rd49, [%rd424];
	mad.lo.s64 	%rd50, %rd49, %rd489, %rd34;
	or.b64  	%rd425, %rd486, %rd42;
	and.b64  	%rd426, %rd425, -4294967296;
	setp.ne.s64 	%p51, %rd426, 0;
	@%p51 bra 	$L__BB378_21;
	cvt.u32.u64 	%r157, %rd42;
	cvt.u32.u64 	%r158, %rd486;
	div.u32 	%r159, %r158, %r157;
	mul.lo.s32 	%r160, %r159, %r157;
	sub.s32 	%r161, %r158, %r160;
	cvt.u64.u32 	%rd490, %r159;
	cvt.u64.u32 	%rd491, %r161;
	bra.uni 	$L__BB378_22;
$L__BB378_21:
	div.s64 	%rd490, %rd486, %rd42;
	mul.lo.s64 	%rd427, %rd490, %rd42;
	sub.s64 	%rd491, %rd486, %rd427;
$L__BB378_22:
	mad.lo.s64 	%rd57, %rd491, %rd49, %rd41;
	mul.wide.u32 	%rd428, %r13, 8;
	add.s64 	%rd429, %rd2, %rd428;
	ld.global.u64 	%rd58, [%rd429];
	or.b64  	%rd430, %rd488, %rd58;
	and.b64  	%rd431, %rd430, -4294967296;
	setp.ne.s64 	%p52, %rd431, 0;
	@%p52 bra 	$L__BB378_24;
	cvt.u32.u64 	%r162, %rd58;
	cvt.u32.u64 	%r163, %rd488;
	div.u32 	%r164, %r163, %r162;
	mul.lo.s32 	%r165, %r164, %r162;
	sub.s32 	%r166, %r163, %r165;
	cvt.u64.u32 	%rd515, %r164;
	cvt.u64.u32 	%rd493, %r166;
	bra.uni 	$L__BB378_25;
$L__BB378_24:
	div.s64 	%rd515, %rd488, %rd58;
	mul.lo.s64 	%rd432, %rd515, %rd58;
	sub.s64 	%rd493, %rd488, %rd432;
$L__BB378_25:
	mul.wide.u32 	%rd433, %r13, 8;
	add.s64 	%rd434, %rd1, %rd433;
	ld.global.u64 	%rd65, [%rd434];
	mad.lo.s64 	%rd518, %rd65, %rd493, %rd50;
	or.b64  	%rd435, %rd490, %rd58;
	and.b64  	%rd436, %rd435, -4294967296;
	setp.ne.s64 	%p53, %rd436, 0;
	@%p53 bra 	$L__BB378_27;
	cvt.u32.u64 	%r167, %rd58;
	cvt.u32.u64 	%r168, %rd490;
	div.u32 	%r169, %r168, %r167;
	mul.lo.s32 	%r170, %r169, %r167;
	sub.s32 	%r171, %r168, %r170;
	cvt.u64.u32 	%rd514, %r169;
	cvt.u64.u32 	%rd495, %r171;
	bra.uni 	$L__BB378_28;
$L__BB378_27:
	div.s64 	%rd514, %rd490, %rd58;
	mul.lo.s64 	%rd437, %rd514, %rd58;
	sub.s64 	%rd495, %rd490, %rd437;
$L__BB378_28:
	mad.lo.s64 	%rd519, %rd495, %rd65, %rd57;
	add.s32 	%r201, %r201, -4;
	add.s32 	%r200, %r200, 4;
	setp.ne.s32 	%p54, %r200, 0;
	@%p54 bra 	$L__BB378_4;
	add.s32 	%r203, %r201, 1;
$L__BB378_30:
	and.b32  	%r19, %r6, 3;
	setp.eq.s32 	%p55, %r19, 0;
	@%p55 bra 	$L__BB378_53;
	setp.eq.s32 	%p56, %r19, 1;
	@%p56 bra 	$L__BB378_45;
	mul.wide.u32 	%rd439, %r203, 8;
	add.s64 	%rd440, %rd2, %rd439;
	ld.global.u64 	%rd80, [%rd440];
	or.b64  	%rd441, %rd515, %rd80;
	and.b64  	%rd442, %rd441, -4294967296;
	setp.ne.s64 	%p57, %rd442, 0;
	@%p57 bra 	$L__BB378_34;
	cvt.u32.u64 	%r172, %rd80;
	cvt.u32.u64 	%r173, %rd515;
	div.u32 	%r174, %r173, %r172;
	mul.lo.s32 	%r175, %r174, %r172;
	sub.s32 	%r176, %r173, %r175;
	cvt.u64.u32 	%rd502, %r174;
	cvt.u64.u32 	%rd503, %r176;
	bra.uni 	$L__BB378_35;
$L__BB378_34:
	div.s64 	%rd502, %rd515, %rd80;
	mul.lo.s64 	%rd443, %rd502, %rd80;
	sub.s64 	%rd503, %rd515, %rd443;
$L__BB378_35:
	add.s64 	%rd445, %rd1, %rd439;
	ld.global.u64 	%rd87, [%rd445];
	mad.lo.s64 	%rd88, %rd87, %rd503, %rd518;
	or.b64  	%rd446, %rd514, %rd80;
	and.b64  	%rd447, %rd446, -4294967296;
	setp.ne.s64 	%p58, %rd447, 0;
	@%p58 bra 	$L__BB378_37;
	cvt.u32.u64 	%r177, %rd80;
	cvt.u32.u64 	%r178, %rd514;
	div.u32 	%r179, %r178, %r177;
	mul.lo.s32 	%r180, %r179, %r177;
	sub.s32 	%r181, %r178, %r180;
	cvt.u64.u32 	%rd504, %r179;
	cvt.u64.u32 	%rd505, %r181;
	bra.uni 	$L__BB378_38;
$L__BB378_37:
	div.s64 	%rd504, %rd514, %rd80;
	mul.lo.s64 	%rd448, %rd504, %rd80;
	sub.s64 	%rd505, %rd514, %rd448;
$L__BB378_38:
	mad.lo.s64 	%rd95, %rd505, %rd87, %rd519;
	add.s32 	%r20, %r203, -1;
	mul.wide.u32 	%rd449, %r20, 8;
	add.s64 	%rd450, %rd2, %rd449;
	ld.global.u64 	%rd96, [%rd450];
	or.b64  	%rd451, %rd502, %rd96;
	and.b64  	%rd452, %rd451, -4294967296;
	setp.ne.s64 	%p59, %rd452, 0;
	@%p59 bra 	$L__BB378_40;
	cvt.u32.u64 	%r182, %rd96;
	cvt.u32.u64 	%r183, %rd502;
	div.u32 	%r184, %r183, %r182;
	mul.lo.s32 	%r185, %r184, %r182;
	sub.s32 	%r186, %r183, %r185;
	cvt.u64.u32 	%rd515, %r184;
	cvt.u64.u32 	%rd507, %r186;
	bra.uni 	$L__BB378_41;
$L__BB378_40:
	div.s64 	%rd515, %rd502, %rd96;
	mul.lo.s64 	%rd453, %rd515, %rd96;
	sub.s64 	%rd507, %rd502, %rd453;
$L__BB378_41:
	add.s64 	%rd455, %rd1, %rd449;
	ld.global.u64 	%rd103, [%rd455];
	mad.lo.s64 	%rd518, %rd103, %rd507, %rd88;
	or.b64  	%rd456, %rd504, %rd96;
	and.b64  	%rd457, %rd456, -4294967296;
	setp.ne.s64 	%p60, %rd457, 0;
	@%p60 bra 	$L__BB378_43;
	cvt.u32.u64 	%r187, %rd96;
	cvt.u32.u64 	%r188, %rd504;
	div.u32 	%r189, %r188, %r187;
	mul.lo.s32 	%r190, %r189, %r187;
	sub.s32 	%r191, %r188, %r190;
	cvt.u64.u32 	%rd514, %r189;
	cvt.u64.u32 	%rd509, %r191;
	bra.uni 	$L__BB378_44;
$L__BB378_43:
	div.s64 	%rd514, %rd504, %rd96;
	mul.lo.s64 	%rd458, %rd514, %rd96;
	sub.s64 	%rd509, %rd504, %rd458;
$L__BB378_44:
	mad.lo.s64 	%rd519, %rd509, %rd103, %rd95;
	add.s32 	%r203, %r203, -2;
$L__BB378_45:
	and.b32  	%r192, %r6, 1;
	setp.eq.b32 	%p61, %r192, 1;
	not.pred 	%p62, %p61;
	@%p62 bra 	$L__BB378_53;
	mul.wide.u32 	%rd459, %r203, 8;
	add.s64 	%rd460, %rd2, %rd459;
	ld.global.u64 	%rd118, [%rd460];
	or.b64  	%rd461, %rd515, %rd118;
	and.b64  	%rd462, %rd461, -4294967296;
	setp.ne.s64 	%p63, %rd462, 0;
	@%p63 bra 	$L__BB378_48;
	cvt.u32.u64 	%r193, %rd118;
	cvt.u32.u64 	%r194, %rd515;
	rem.u32 	%r195, %r194, %r193;
	cvt.u64.u32 	%rd516, %r195;
	bra.uni 	$L__BB378_49;
$L__BB378_48:
	rem.s64 	%rd516, %rd515, %rd118;
$L__BB378_49:
	add.s64 	%rd464, %rd1, %rd459;
	ld.global.u64 	%rd122, [%rd464];
	mad.lo.s64 	%rd518, %rd122, %rd516, %rd518;
	or.b64  	%rd465, %rd514, %rd118;
	and.b64  	%rd466, %rd465, -4294967296;
	setp.ne.s64 	%p64, %rd466, 0;
	@%p64 bra 	$L__BB378_51;
	cvt.u32.u64 	%r196, %rd118;
	cvt.u32.u64 	%r197, %rd514;
	rem.u32 	%r198, %r197, %r196;
	cvt.u64.u32 	%rd517, %r198;
	bra.uni 	$L__BB378_52;
$L__BB378_51:
	rem.s64 	%rd517, %rd514, %rd118;
$L__BB378_52:
	mad.lo.s64 	%rd519, %rd517, %rd122, %rd519;
$L__BB378_53:
	shl.b64 	%rd467, %rd518, 3;
	add.s64 	%rd468, %rd3, %rd467;
	ld.global.u64 	%rd469, [%rd468];
	setp.ne.s64 	%p66, %rd469, 0;
	mov.pred 	%p86, -1;
	@%p66 bra 	$L__BB378_55;
	shl.b64 	%rd470, %rd519, 3;
	add.s64 	%rd471, %rd3, %rd470;
	ld.global.u64 	%rd472, [%rd471];
	setp.ne.s64 	%p86, %rd472, 0;
$L__BB378_55:
	selp.u16 	%rs3, 1, 0, %p86;
	st.shared.u8 	[%r5], %rs3;
	bra.uni 	$L__BB378_116;
$L__BB378_56:
	cvt.u64.u32 	%rd551, %r4;
	setp.le.u64 	%p18, %rd262, %rd551;
	@%p18 bra 	$L__BB378_116;
	cvt.u32.u64 	%r23, %rd261;
	add.s32 	%r207, %r23, -1;
	setp.lt.s32 	%p19, %r207, 0;
	mov.b64 	%rd560, 0;
	@%p19 bra 	$L__BB378_115;
	and.b32  	%r25, %r23, 7;
	setp.lt.u32 	%p20, %r207, 7;
	mov.b64 	%rd560, 0;
	@%p20 bra 	$L__BB378_86;
	add.s32 	%r205, %r23, -4;
	and.b32  	%r56, %r23, -8;
	neg.s32 	%r204, %r56;
	mov.b64 	%rd560, 0;
$L__BB378_60:
	.pragma "nounroll";
	add.s32 	%r30, %r205, 3;
	mul.wide.u32 	%rd270, %r30, 8;
	add.s64 	%rd271, %rd2, %rd270;
	ld.global.u64 	%rd133, [%rd271];
	or.b64  	%rd272, %rd551, %rd133;
	and.b64  	%rd273, %rd272, -4294967296;
	setp.ne.s64 	%p21, %rd273, 0;
	@%p21 bra 	$L__BB378_62;
	cvt.u32.u64 	%r57, %rd133;
	cvt.u32.u64 	%r58, %rd551;
	div.u32 	%r59, %r58, %r57;
	mul.lo.s32 	%r60, %r59, %r57;
	sub.s32 	%r61, %r58, %r60;
	cvt.u64.u32 	%rd522, %r59;
	cvt.u64.u32 	%rd523, %r61;
	bra.uni 	$L__BB378_63;
$L__BB378_62:
	div.s64 	%rd522, %rd551, %rd133;
	mul.lo.s64 	%rd274, %rd522, %rd133;
	sub.s64 	%rd523, %rd551, %rd274;
$L__BB378_63:
	add.s64 	%rd276, %rd1, %rd270;
	ld.global.u64 	%rd277, [%rd276];
	mad.lo.s64 	%rd140, %rd277, %rd523, %rd560;
	add.s32 	%r31, %r205, 2;
	mul.wide.u32 	%rd278, %r31, 8;
	add.s64 	%rd279, %rd2, %rd278;
	ld.global.u64 	%rd141, [%rd279];
	or.b64  	%rd280, %rd522, %rd141;
	and.b64  	%rd281, %rd280, -4294967296;
	setp.ne.s64 	%p22, %rd281, 0;
	@%p22 bra 	$L__BB378_65;
	cvt.u32.u64 	%r62, %rd141;
	cvt.u32.u64 	%r63, %rd522;
	div.u32 	%r64, %r63, %r62;
	mul.lo.s32 	%r65, %r64, %r62;
	sub.s32 	%r66, %r63, %r65;
	cvt.u64.u32 	%rd524, %r64;
	cvt.u64.u32 	%rd525, %r66;
	bra.uni 	$L__BB378_66;
$L__BB378_65:
	div.s64 	%rd524, %rd522, %rd141;
	mul.lo.s64 	%rd282, %rd524, %rd141;
	sub.s64 	%rd525, %rd522, %rd282;
$L__BB378_66:
	add.s64 	%rd284, %rd1, %rd278;
	ld.global.u64 	%rd285, [%rd284];
	mad.lo.s64 	%rd148, %rd285, %rd525, %rd140;
	add.s32 	%r32, %r205, 1;
	mul.wide.u32 	%rd286, %r32, 8;
	add.s64 	%rd287, %rd2, %rd286;
	ld.global.u64 	%rd149, [%rd287];
	or.b64  	%rd288, %rd524, %rd149;
	and.b64  	%rd289, %rd288, -4294967296;
	setp.ne.s64 	%p23, %rd289, 0;
	@%p23 bra 	$L__BB378_68;
	cvt.u32.u64 	%r67, %rd149;
	cvt.u32.u64 	%r68, %rd524;
	div.u32 	%r69, %r68, %r67;
	mul.lo.s32 	%r70, %r69, %r67;
	sub.s32 	%r71, %r68, %r70;
	cvt.u64.u32 	%rd526, %r69;
	cvt.u64.u32 	%rd527, %r71;
	bra.uni 	$L__BB378_69;
$L__BB378_68:
	div.s64 	%rd526, %rd524, %rd149;
	mul.lo.s64 	%rd290, %rd526, %rd149;
	sub.s64 	%rd527, %rd524, %rd290;
$L__BB378_69:
	add.s64 	%rd292, %rd1, %rd286;
	ld.global.u64 	%rd293, [%rd292];
	mad.lo.s64 	%rd156, %rd293, %rd527, %rd148;
	add.s32 	%r33, %r205, -4;
	mul.wide.u32 	%rd294, %r205, 8;
	add.s64 	%rd295, %rd2, %rd294;
	ld.global.u64 	%rd157, [%rd295];
	or.b64  	%rd296, %rd526, %rd157;
	and.b64  	%rd297, %rd296, -4294967296;
	setp.ne.s64 	%p24, %rd297, 0;
	@%p24 bra 	$L__BB378_71;
	cvt.u32.u64 	%r72, %rd157;
	cvt.u32.u64 	%r73, %rd526;
	div.u32 	%r74, %r73, %r72;
	mul.lo.s32 	%r75, %r74, %r72;
	sub.s32 	%r76, %r73, %r75;
	cvt.u64.u32 	%rd528, %r74;
	cvt.u64.u32 	%rd529, %r76;
	bra.uni 	$L__BB378_72;
$L__BB378_71:
	div.s64 	%rd528, %rd526, %rd157;
	mul.lo.s64 	%rd298, %rd528, %rd157;
	sub.s64 	%rd529, %rd526, %rd298;
$L__BB378_72:
	add.s64 	%rd300, %rd1, %rd294;
	ld.global.u64 	%rd301, [%rd300];
	mad.lo.s64 	%rd164, %rd301, %rd529, %rd156;
	add.s32 	%r34, %r205, -1;
	mul.wide.u32 	%rd302, %r34, 8;
	add.s64 	%rd303, %rd2, %rd302;
	ld.global.u64 	%rd165, [%rd303];
	or.b64  	%rd304, %rd528, %rd165;
	and.b64  	%rd305, %rd304, -4294967296;
	setp.ne.s64 	%p25, %rd305, 0;
	@%p25 bra 	$L__BB378_74;
	cvt.u32.u64 	%r77, %rd165;
	cvt.u32.u64 	%r78, %rd528;
	div.u32 	%r79, %r78, %r77;
	mul.lo.s32 	%r80, %r79, %r77;
	sub.s32 	%r81, %r78, %r80;
	cvt.u64.u32 	%rd530, %r79;
	cvt.u64.u32 	%rd531, %r81;
	bra.uni 	$L__BB378_75;
$L__BB378_74:
	div.s64 	%rd530, %rd528, %rd165;
	mul.lo.s64 	%rd306, %rd530, %rd165;
	sub.s64 	%rd531, %rd528, %rd306;
$L__BB378_75:
	add.s64 	%rd308, %rd1, %rd302;
	ld.global.u64 	%rd309, [%rd308];
	mad.lo.s64 	%rd172, %rd309, %rd531, %rd164;
	add.s32 	%r35, %r205, -2;
	mul.wide.u32 	%rd310, %r35, 8;
	add.s64 	%rd311, %rd2, %rd310;
	ld.global.u64 	%rd173, [%rd311];
	or.b64  	%rd312, %rd530, %rd173;
	and.b64  	%rd313, %rd312, -4294967296;
	setp.ne.s64 	%p26, %rd313, 0;
	@%p26 bra 	$L__BB378_77;
	cvt.u32.u64 	%r82, %rd173;
	cvt.u32.u64 	%r83, %rd530;
	div.u32 	%r84, %r83, %r82;
	mul.lo.s32 	%r85, %r84, %r82;
	sub.s32 	%r86, %r83, %r85;
	cvt.u64.u32 	%rd532, %r84;
	cvt.u64.u32 	%rd533, %r86;
	bra.uni 	$L__BB378_78;
$L__BB378_77:
	div.s64 	%rd532, %rd530, %rd173;
	mul.lo.s64 	%rd314, %rd532, %rd173;
	sub.s64 	%rd533, %rd530, %rd314;
$L__BB378_78:
	add.s64 	%rd316, %rd1, %rd310;
	ld.global.u64 	%rd317, [%rd316];
	mad.lo.s64 	%rd180, %rd317, %rd533, %rd172;
	add.s32 	%r36, %r205, -3;
	mul.wide.u32 	%rd318, %r36, 8;
	add.s64 	%rd319, %rd2, %rd318;
	ld.global.u64 	%rd181, [%rd319];
	or.b64  	%rd320, %rd532, %rd181;
	and.b64  	%rd321, %rd320, -4294967296;
	setp.ne.s64 	%p27, %rd321, 0;
	@%p27 bra 	$L__BB378_80;
	cvt.u32.u64 	%r87, %rd181;
	cvt.u32.u64 	%r88, %rd532;
	div.u32 	%r89, %r88, %r87;
	mul.lo.s32 	%r90, %r89, %r87;
	sub.s32 	%r91, %r88, %r90;
	cvt.u64.u32 	%rd534, %r89;
	cvt.u64.u32 	%rd535, %r91;
	bra.uni 	$L__BB378_81;
$L__BB378_80:
	div.s64 	%rd534, %rd532, %rd181;
	mul.lo.s64 	%rd322, %rd534, %rd181;
	sub.s64 	%rd535, %rd532, %rd322;
$L__BB378_81:
	add.s64 	%rd324, %rd1, %rd318;
	ld.global.u64 	%rd325, [%rd324];
	mad.lo.s64 	%rd188, %rd325, %rd535, %rd180;
	mul.wide.u32 	%rd326, %r33, 8;
	add.s64 	%rd327, %rd2, %rd326;
	ld.global.u64 	%rd189, [%rd327];
	or.b64  	%rd328, %rd534, %rd189;
	and.b64  	%rd329, %rd328, -4294967296;
	setp.ne.s64 	%p28, %rd329, 0;
	@%p28 bra 	$L__BB378_83;
	cvt.u32.u64 	%r92, %rd189;
	cvt.u32.u64 	%r93, %rd534;
	div.u32 	%r94, %r93, %r92;
	mul.lo.s32 	%r95, %r94, %r92;
	sub.s32 	%r96, %r93, %r95;
	cvt.u64.u32 	%rd551, %r94;
	cvt.u64.u32 	%rd537, %r96;
	bra.uni 	$L__BB378_84;
$L__BB378_83:
	div.s64 	%rd551, %rd534, %rd189;
	mul.lo.s64 	%rd330, %rd551, %rd189;
	sub.s64 	%rd537, %rd534, %rd330;
$L__BB378_84:
	add.s64 	%rd332, %rd1, %rd326;
	ld.global.u64 	%rd333, [%rd332];
	mad.lo.s64 	%rd560, %rd333, %rd537, %rd188;
	add.s32 	%r205, %r205, -8;
	add.s32 	%r204, %r204, 8;
	setp.ne.s32 	%p29, %r204, 0;
	@%p29 bra 	$L__BB378_60;
	add.s32 	%r207, %r205, 3;
$L__BB378_86:
	setp.eq.s32 	%p30, %r25, 0;
	@%p30 bra 	$L__BB378_115;
	and.b32  	%r41, %r23, 3;
	setp.lt.u32 	%p31, %r25, 4;
	@%p31 bra 	$L__BB378_101;
	mul.wide.u32 	%rd335, %r207, 8;
	add.s64 	%rd336, %rd2, %rd335;
	ld.global.u64 	%rd200, [%rd336];
	or.b64  	%rd337, %rd551, %rd200;
	and.b64  	%rd338, %rd337, -4294967296;
	setp.ne.s64 	%p32, %rd338, 0;
	@%p32 bra 	$L__BB378_90;
	cvt.u32.u64 	%r97, %rd200;
	cvt.u32.u64 	%r98, %rd551;
	div.u32 	%r99, %r98, %r97;
	mul.lo.s32 	%r100, %r99, %r97;
	sub.s32 	%r101, %r98, %r100;
	cvt.u64.u32 	%rd541, %r99;
	cvt.u64.u32 	%rd542, %r101;
	bra.uni 	$L__BB378_91;
$L__BB378_90:
	div.s64 	%rd541, %rd551, %rd200;
	mul.lo.s64 	%rd339, %rd541, %rd200;
	sub.s64 	%rd542, %rd551, %rd339;
$L__BB378_91:
	add.s64 	%rd341, %rd1, %rd335;
	ld.global.u64 	%rd342, [%rd341];
	mad.lo.s64 	%rd207, %rd342, %rd542, %rd560;
	add.s32 	%r42, %r207, -1;
	mul.wide.u32 	%rd343, %r42, 8;
	add.s64 	%rd344, %rd2, %rd343;
	ld.global.u64 	%rd208, [%rd344];
	or.b64  	%rd345, %rd541, %rd208;
	and.b64  	%rd346, %rd345, -4294967296;
	setp.ne.s64 	%p33, %rd346, 0;
	@%p33 bra 	$L__BB378_93;
	cvt.u32.u64 	%r102, %rd208;
	cvt.u32.u64 	%r103, %rd541;
	div.u32 	%r104, %r103, %r102;
	mul.lo.s32 	%r105, %r104, %r102;
	sub.s32 	%r106, %r103, %r105;
	cvt.u64.u32 	%rd543, %r104;
	cvt.u64.u32 	%rd544, %r106;
	bra.uni 	$L__BB378_94;
$L__BB378_93:
	div.s64 	%rd543, %rd541, %rd208;
	mul.lo.s64 	%rd347, %rd543, %rd208;
	sub.s64 	%rd544, %rd541, %rd347;
$L__BB378_94:
	add.s64 	%rd349, %rd1, %rd343;
	ld.global.u64 	%rd350, [%rd349];
	mad.lo.s64 	%rd215, %rd350, %rd544, %rd207;
	add.s32 	%r43, %r207, -2;
	mul.wide.u32 	%rd351, %r43, 8;
	add.s64 	%rd352, %rd2, %rd351;
	ld.global.u64 	%rd216, [%rd352];
	or.b64  	%rd353, %rd543, %rd216;
	and.b64  	%rd354, %rd353, -4294967296;
	setp.ne.s64 	%p34, %rd354, 0;
	@%p34 bra 	$L__BB378_96;
	cvt.u32.u64 	%r107, %rd216;
	cvt.u32.u64 	%r108, %rd543;
	div.u32 	%r109, %r108, %r107;
	mul.lo.s32 	%r110, %r109, %r107;
	sub.s32 	%r111, %r108, %r110;
	cvt.u64.u32 	%rd545, %r109;
	cvt.u64.u32 	%rd546, %r111;
	bra.uni 	$L__BB378_97;
$L__BB378_96:
	div.s64 	%rd545, %rd543, %rd216;
	mul.lo.s64 	%rd355, %rd545, %rd216;
	sub.s64 	%rd546, %rd543, %rd355;
$L__BB378_97:
	add.s64 	%rd357, %rd1, %rd351;
	ld.global.u64 	%rd358, [%rd357];
	mad.lo.s64 	%rd223, %rd358, %rd546, %rd215;
	add.s32 	%r44, %r207, -3;
	mul.wide.u32 	%rd359, %r44, 8;
	add.s64 	%rd360, %rd2, %rd359;
	ld.global.u64 	%rd224, [%rd360];
	or.b64  	%rd361, %rd545, %rd224;
	and.b64  	%rd362, %rd361, -4294967296;
	setp.ne.s64 	%p35, %rd362, 0;
	@%p35 bra 	$L__BB378_99;
	cvt.u32.u64 	%r112, %rd224;
	cvt.u32.u64 	%r113, %rd545;
	div.u32 	%r114, %r113, %r112;
	mul.lo.s32 	%r115, %r114, %r112;
	sub.s32 	%r116, %r113, %r115;
	cvt.u64.u32 	%rd551, %r114;
	cvt.u64.u32 	%rd548, %r116;
	bra.uni 	$L__BB378_100;
$L__BB378_99:
	div.s64 	%rd551, %rd545, %rd224;
	mul.lo.s64 	%rd363, %rd551, %rd224;
	sub.s64 	%rd548, %rd545, %rd363;
$L__BB378_100:
	add.s64 	%rd365, %rd1, %rd359;
	ld.global.u64 	%rd366, [%rd365];
	mad.lo.s64 	%rd560, %rd366, %rd548, %rd223;
	add.s32 	%r207, %r207, -4;
$L__BB378_101:
	setp.eq.s32 	%p36, %r41, 0;
	@%p36 bra 	$L__BB378_115;
	setp.eq.s32 	%p37, %r41, 1;
	@%p37 bra 	$L__BB378_110;
	mul.wide.u32 	%rd368, %r207, 8;
	add.s64 	%rd369, %rd2, %rd368;
	ld.global.u64 	%rd235, [%rd369];
	or.b64  	%rd370, %rd551, %rd235;
	and.b64  	%rd371, %rd370, -4294967296;
	setp.ne.s64 	%p38, %rd371, 0;
	@%p38 bra 	$L__BB378_105;
	cvt.u32.u64 	%r117, %rd235;
	cvt.u32.u64 	%r118, %rd551;
	div.u32 	%r119, %r118, %r117;
	mul.lo.s32 	%r120, %r119, %r117;
	sub.s32 	%r121, %r118, %r120;
	cvt.u64.u32 	%rd552, %r119;
	cvt.u64.u32 	%rd553, %r121;
	bra.uni 	$L__BB378_106;
$L__BB378_105:
	div.s64 	%rd552, %rd551, %rd235;
	mul.lo.s64 	%rd372, %rd552, %rd235;
	sub.s64 	%rd553, %rd551, %rd372;
$L__BB378_106:
	add.s64 	%rd374, %rd1, %rd368;
	ld.global.u64 	%rd375, [%rd374];
	mad.lo.s64 	%rd242, %rd375, %rd553, %rd560;
	add.s32 	%r47, %r207, -1;
	mul.wide.u32 	%rd376, %r47, 8;
	add.s64 	%rd377, %rd2, %rd376;
	ld.global.u64 	%rd243, [%rd377];
	or.b64  	%rd378, %rd552, %rd243;
	and.b64  	%rd379, %rd378, -4294967296;
	setp.ne.s64 	%p39, %rd379, 0;
	@%p39 bra 	$L__BB378_108;
	cvt.u32.u64 	%r122, %rd243;
	cvt.u32.u64 	%r123, %rd552;
	div.u32 	%r124, %r123, %r122;
	mul.lo.s32 	%r125, %r124, %r122;
	sub.s32 	%r126, %r123, %r125;
	cvt.u64.u32 	%rd551, %r124;
	cvt.u64.u32 	%rd555, %r126;
	bra.uni 	$L__BB378_109;
$L__BB378_108:
	div.s64 	%rd551, %rd552, %rd243;
	mul.lo.s64 	%rd380, %rd551, %rd243;
	sub.s64 	%rd555, %rd552, %rd380;
$L__BB378_109:
	add.s64 	%rd382, %rd1, %rd376;
	ld.global.u64 	%rd383, [%rd382];
	mad.lo.s64 	%rd560, %rd383, %rd555, %rd242;
	add.s32 	%r207, %r207, -2;
$L__BB378_110:
	and.b32  	%r127, %r23, 1;
	setp.eq.b32 	%p40, %r127, 1;
	not.pred 	%p41, %p40;
	@%p41 bra 	$L__BB378_115;
	mul.wide.u32 	%rd384, %r207, 8;
	add.s64 	%rd385, %rd2, %rd384;
	ld.global.u64 	%rd254, [%rd385];
	or.b64  	%rd386, %rd551, %rd254;
	and.b64  	%rd387, %rd386, -4294967296;
	setp.ne.s64 	%p42, %rd387, 0;
	@%p42 bra 	$L__BB378_113;
	cvt.u32.u64 	%r128, %rd254;
	cvt.u32.u64 	%r129, %rd551;
	rem.u32 	%r130, %r129, %r128;
	cvt.u64.u32 	%rd559, %r130;
	bra.uni 	$L__BB378_114;
$L__BB378_113:
	rem.s64 	%rd559, %rd551, %rd254;
$L__BB378_114:
	add.s64 	%rd389, %rd1, %rd384;
	ld.global.u64 	%rd390, [%rd389];
	mad.lo.s64 	%rd560, %rd390, %rd559, %rd560;
$L__BB378_115:
	shl.b64 	%rd391, %rd560, 3;
	add.s64 	%rd392, %rd3, %rd391;
	ld.global.u64 	%rd393, [%rd392];
	setp.ne.s64 	%p43, %rd393, 0;
	selp.u16 	%rs2, 1, 0, %p43;
	st.shared.u8 	[%r5], %rs2;
$L__BB378_116:
	bar.sync 	0;
	setp.lt.u32 	%p67, %r209, 66;
	@%p67 bra 	$L__BB378_122;
$L__BB378_117:
	shr.u32 	%r51, %r209, 1;
	setp.ge.u32 	%p68, %r1, %r51;
	@%p68 bra 	$L__BB378_121;
	ld.shared.u8 	%rs4, [%r5];
	setp.ne.s16 	%p70, %rs4, 0;
	mov.pred 	%p87, -1;
	@%p70 bra 	$L__BB378_120;
	add.s32 	%r199, %r5, %r51;
	ld.shared.u8 	%rs5, [%r199];
	setp.ne.s16 	%p87, %rs5, 0;
$L__BB378_120:
	selp.u16 	%rs6, 1, 0, %p87;
	st.shared.u8 	[%r5], %rs6;
$L__BB378_121:
	bar.sync 	0;
	setp.gt.u32 	%p71, %r209, 131;
	mov.u32 	%r209, %r51;
	@%p71 bra 	$L__BB378_117;
$L__BB378_122:
	setp.gt.u32 	%p72, %r1, 31;
	@%p72 bra 	$L__BB378_137;
	ld.volatile.shared.u8 	%rs7, [%r5];
	setp.ne.s16 	%p74, %rs7, 0;
	mov.pred 	%p88, -1;
	@%p74 bra 	$L__BB378_125;
	ld.volatile.shared.u8 	%rs8, [%r5+32];
	setp.ne.s16 	%p88, %rs8, 0;
$L__BB378_125:
	selp.u16 	%rs9, 1, 0, %p88;
	st.volatile.shared.u8 	[%r5], %rs9;
	ld.volatile.shared.u8 	%rs10, [%r5];
	setp.ne.s16 	%p76, %rs10, 0;
	mov.pred 	%p89, -1;
	@%p76 bra 	$L__BB378_127;
	ld.volatile.shared.u8 	%rs11, [%r5+16];
	setp.ne.s16 	%p89, %rs11, 0;
$L__BB378_127:
	selp.u16 	%rs12, 1, 0, %p89;
	st.volatile.shared.u8 	[%r5], %rs12;
	ld.volatile.shared.u8 	%rs13, [%r5];
	setp.ne.s16 	%p78, %rs13, 0;
	mov.pred 	%p90, -1;
	@%p78 bra 	$L__BB378_129;
	ld.volatile.shared.u8 	%rs14, [%r5+8];
	setp.ne.s16 	%p90, %rs14, 0;
$L__BB378_129:
	selp.u16 	%rs15, 1, 0, %p90;
	st.volatile.shared.u8 	[%r5], %rs15;
	ld.volatile.shared.u8 	%rs16, [%r5];
	setp.ne.s16 	%p80, %rs16, 0;
	mov.pred 	%p91, -1;
	@%p80 bra 	$L__BB378_131;
	ld.volatile.shared.u8 	%rs17, [%r5+4];
	setp.ne.s16 	%p91, %rs17, 0;
$L__BB378_131:
	selp.u16 	%rs18, 1, 0, %p91;
	st.volatile.shared.u8 	[%r5], %rs18;
	ld.volatile.shared.u8 	%rs19, [%r5];
	setp.ne.s16 	%p82, %rs19, 0;
	mov.pred 	%p92, -1;
	@%p82 bra 	$L__BB378_133;
	ld.volatile.shared.u8 	%rs20, [%r5+2];
	setp.ne.s16 	%p92, %rs20, 0;
$L__BB378_133:
	selp.u16 	%rs21, 1, 0, %p92;
	st.volatile.shared.u8 	[%r5], %rs21;
	ld.volatile.shared.u8 	%rs22, [%r5];
	setp.ne.s16 	%p84, %rs22, 0;
	mov.pred 	%p93, -1;
	@%p84 bra 	$L__BB378_135;
	ld.volatile.shared.u8 	%rs23, [%r5+1];
	setp.ne.s16 	%p93, %rs23, 0;
$L__BB378_135:
	selp.u16 	%rs24, 1, 0, %p93;
	st.volatile.shared.u8 	[%r5], %rs24;
	setp.ne.s32 	%p85, %r1, 0;
	@%p85 bra 	$L__BB378_137;
	ld.shared.u8 	%rs25, [anysdata_u64];
	cvt.u64.u32 	%rd473, %r2;
	cvta.to.global.u64 	%rd474, %rd260;
	add.s64 	%rd475, %rd474, %rd473;
	st.global.u8 	[%rd475], %rs25;
$L__BB378_137:
	ret;

}
	// .globl	uncontiguous_cumulate_any_u64
.visible .entry uncontiguous_cumulate_any_u64(
	.param .u64 .ptr .align 1 uncontiguous_cumulate_any_u64_param_0,
	.param .u64 .ptr .align 1 uncontiguous_cumulate_any_u64_param_1,
	.param .u64 .ptr .align 1 uncontiguous_cumulate_any_u64_param_2,
	.param .u64 .ptr .align 1 uncontiguous_cumulate_any_u64_param_3,
	.param .u64 uncontiguous_cumulate_any_u64_param_4,
	.param .u64 uncontiguous_cumulate_any_u64_param_5
)
{
	.reg .pred 	%p<93>;
	.reg .b16 	%rs<28>;
	.reg .b32 	%r<210>;
	.reg .b64 	%rd<555>;

	ld.param.u64 	%rd260, [uncontiguous_cumulate_any_u64_param_0];
	ld.param.u64 	%rd263, [uncontiguous_cumulate_any_u64_param_1];
	ld.param.u64 	%rd264, [uncontiguous_cumulate_any_u64_param_2];
	ld.param.u64 	%rd265, [uncontiguous_cumulate_any_u64_param_3];
	ld.param.u64 	%rd261, [uncontiguous_cumulate_any_u64_param_4];
	ld.param.u64 	%rd262, [uncontiguous_cumulate_any_u64_param_5];
	cvta.to.global.u64 	%rd1, %rd265;
	cvta.to.global.u64 	%rd2, %rd264;
	cvta.to.global.u64 	%rd3, %rd263;
	mov.u32 	%r1, %tid.x;
	mov.u32 	%r2, %ctaid.x;
	mov.u32 	%r209, %ntid.x;
	mul.lo.s32 	%r52, %r2, %r209;
	shl.b32 	%r53, %r52, 1;
	add.s32 	%r4, %r53, %r1;
	mov.u32 	%r54, anysdata_u64;
	add.s32 	%r5, %r54, %r1;
	mov.b16 	%rs1, 0;
	st.shared.u8 	[%r5], %rs1;
	add.s32 	%r55, %r4, %r209;
	cvt.u64.u32 	%rd508, %r55;
	setp.le.u64 	%p17, %rd262, %rd508;
	@%p17 bra 	$L__BB379_56;
	cvt.u32.u64 	%r6, %rd261;
	add.s32 	%r203, %r6, -1;
	setp.lt.s32 	%p43, %r203, 0;
	mov.b64 	%rd512, 0;
	mov.u64 	%rd513, %rd512;
	@%p43 bra 	$L__BB379_53;
	cvt.u64.u32 	%rd509, %r4;
	setp.lt.u32 	%p44, %r203, 3;
	mov.b64 	%rd513, 0;
	mov.u64 	%rd512, %rd513;
	@%p44 bra 	$L__BB379_30;
	add.s32 	%r201, %r6, -2;
	and.b32  	%r131, %r6, -4;
	neg.s32 	%r200, %r131;
	mov.b64 	%rd513, 0;
$L__BB379_4:
	.pragma "nounroll";
	add.s32 	%r12, %r201, 1;
	mul.wide.u32 	%rd396, %r12, 8;
	add.s64 	%rd397, %rd2, %rd396;
	ld.global.u64 	%rd10, [%rd397];
	or.b64  	%rd398, %rd509, %rd10;
	and.b64  	%rd399, %rd398, -4294967296;
	setp.ne.s64 	%p45, %rd399, 0;
	@%p45 bra 	$L__BB379_6;
	cvt.u32.u64 	%r132, %rd10;
	cvt.u32.u64 	%r133, %rd509;
	div.u32 	%r134, %r133, %r132;
	mul.lo.s32 	%r135, %r134, %r132;
	sub.s32 	%r136, %r133, %r135;
	cvt.u64.u32 	%rd474, %r134;
	cvt.u64.u32 	%rd475, %r136;
	bra.uni 	$L__BB379_7;
$L__BB379_6:
	div.s64 	%rd474, %rd509, %rd10;
	mul.lo.s64 	%rd400, %rd474, %rd10;
	sub.s64 	%rd475, %rd509, %rd400;
$L__BB379_7:
	mul.wide.u32 	%rd401, %r12, 8;
	add.s64 	%rd402, %rd1, %rd401;
	ld.global.u64 	%rd17, [%rd402];
	mad.lo.s64 	%rd18, %rd17, %rd475, %rd512;
	or.b64  	%rd403, %rd508, %rd10;
	and.b64  	%rd404, %rd403, -4294967296;
	setp.ne.s64 	%p46, %rd404, 0;
	@%p46 bra 	$L__BB379_9;
	cvt.u32.u64 	%r137, %rd10;
	cvt.u32.u64 	%r138, %rd508;
	div.u32 	%r139, %r138, %r137;
	mul.lo.s32 	%r140, %r139, %r137;
	sub.s32 	%r141, %r138, %r140;
	cvt.u64.u32 	%rd476, %r139;
	cvt.u64.u32 	%rd477, %r141;
	bra.uni 	$L__BB379_10;
$L__BB379_9:
	div.s64 	%rd476, %rd508, %rd10;
	mul.lo.s64 	%rd405, %rd476, %rd10;
	sub.s64 	%rd477, %rd508, %rd405;
$L__BB379_10:
	mad.lo.s64 	%rd25, %rd477, %rd17, %rd513;
	add.s32 	%r13, %r201, -2;
	mul.wide.u32 	%rd406, %r201, 8;
	add.s64 	%rd407, %rd2, %rd406;
	ld.global.u64 	%rd26, [%rd407];
	or.b64  	%rd408, %rd474, %rd26;
	and.b64  	%rd409, %rd408, -4294967296;
	setp.ne.s64 	%p47, %rd409, 0;
	@%p47 bra 	$L__BB379_12;
	cvt.u32.u64 	%r142, %rd26;
	cvt.u32.u64 	%r143, %rd474;
	div.u32 	%r144, %r143, %r142;
	mul.lo.s32 	%r145, %r144, %r142;
	sub.s32 	%r146, %r143, %r145;
	cvt.u64.u32 	%rd478, %r144;
	cvt.u64.u32 	%rd479, %r146;
	bra.uni 	$L__BB379_13;
$L__BB379_12:
	div.s64 	%rd478, %rd474, %rd26;
	mul.lo.s64 	%rd410, %rd478, %rd26;
	sub.s64 	%rd479, %rd474, %rd410;
$L__BB379_13:
	mul.wide.u32 	%rd411, %r201, 8;
	add.s64 	%rd412, %rd1, %rd411;
	ld.global.u64 	%rd33, [%rd412];
	mad.lo.s64 	%rd34, %rd33, %rd479, %rd18;
	or.b64  	%rd413, %rd476, %rd26;
	and.b64  	%rd414, %rd413, -4294967296;
	setp.ne.s64 	%p48, %rd414, 0;
	@%p48 bra 	$L__BB379_15;
	cvt.u32.u64 	%r147, %rd26;
	cvt.u32.u64 	%r148, %rd476;
	div.u32 	%r149, %r148, %r147;
	mul.lo.s32 	%r150, %r149, %r147;
	sub.s32 	%r151, %r148, %r150;
	cvt.u64.u32 	%rd480, %r149;
	cvt.u64.u32 	%rd481, %r151;
	bra.uni 	$L__BB379_16;
$L__BB379_15:
	div.s64 	%rd480, %rd476, %rd26;
	mul.lo.s64 	%rd415, %rd480, %rd26;
	sub.s64 	%rd481, %rd476, %rd415;
$L__BB379_16:
	mad.lo.s64 	%rd41, %rd481, %rd33, %rd25;
	add.s32 	%r14, %r201, -1;
	mul.wide.u32 	%rd416, %r14, 8;
	add.s64 	%rd417, %rd2, %rd416;
	ld.global.u64 	%rd42, [%rd417];
	or.b64  	%rd418, %rd478, %rd42;
	and.b64  	%rd419, %rd418, -4294967296;
	setp.ne.s64 	%p49, %rd419, 0;
	@%p49 bra 	$L__BB379_18;
	cvt.u32.u64 	%r152, %rd42;
	cvt.u32.u64 	%r153, %rd478;
	div.u32 	%r154, %r153, %r152;
	mul.lo.s32 	%r155, %r154, %r152;
	sub.s32 	%r156, %r153, %r155;
	cvt.u64.u32 	%rd482, %r154;
	cvt.u64.u32 	%rd483, %r156;
	bra.uni 	$L__BB379_19;
$L__BB379_18:
	div.s64 	%rd482, %rd478, %rd42;
	mul.lo.s64 	%rd420, %rd482, %rd42;
	sub.s64 	%rd483, %rd478, %rd420;
$L__BB379_19:
	mul.wide.u32 	%rd421, %r14, 8;
	add.s64 	%rd422, %rd1, %rd421;
	ld.global.u64 	%rd49, [%rd422];
	mad.lo.s64 	%rd50, %rd49, %rd483, %rd34;
	or.b64  	%rd423, %rd480, %rd42;
	and.b64  	%rd424, %rd423, -4294967296;
	setp.ne.s64 	%p50, %rd424, 0;
	@%p50 bra 	$L__BB379_21;
	cvt.u32.u64 	%r157, %rd42;
	cvt.u32.u64 	%r158, %rd480;
	div.u32 	%r159, %r158, %r157;
	mul.lo.s32 	%r160, %r159, %r157;
	sub.s32 	%r161, %r158, %r160;
	cvt.u64.u32 	%rd484, %r159;
	cvt.u64.u32 	%rd485, %r161;
	bra.uni 	$L__BB379_22;
$L__BB379_21:
	div.s64 	%rd484, %rd480, %rd42;
	mul.lo.s64 	%rd425, %rd484, %rd42;
	sub.s64 	%rd485, %rd480, %rd425;
$L__BB379_22:
	mad.lo.s64 	%rd57, %rd485, %rd49, %rd41;
	mul.wide.u32 	%rd426, %r13, 8;
	add.s64 	%rd427, %rd2, %rd426;
	ld.global.u64 	%rd58, [%rd427];
	or.b64  	%rd428, %rd482, %rd58;
	and.b64  	%rd429, %rd428, -4294967296;
	setp.ne.s64 	%p51, %rd429, 0;
	@%p51 bra 	$L__BB379_24;
	cvt.u32.u64 	%r162, %rd58;
	cvt.u32.u64 	%r163, %rd482;
	div.u32 	%r164, %r163, %r162;
	mul.lo.s32 	%r165, %r164, %r162;
	sub.s32 	%r166, %r163, %r165;
	cvt.u64.u32 	%rd509, %r164;
	cvt.u64.u32 	%rd487, %r166;
	bra.uni 	$L__BB379_25;
$L__BB379_24:
	div.s64 	%rd509, %rd482, %rd58;
	mul.lo.s64 	%rd430, %rd509, %rd58;
	sub.s64 	%rd487, %rd482, %rd430;
$L__BB379_25:
	mul.wide.u32 	%rd431, %r13, 8;
	add.s64 	%rd432, %rd1, %rd431;
	ld.global.u64 	%rd65, [%rd432];
	mad.lo.s64 	%rd512, %rd65, %rd487, %rd50;
	or.b64  	%rd433, %rd484, %rd58;
	and.b64  	%rd434, %rd433, -4294967296;
	setp.ne.s64 	%p52, %rd434, 0;
	@%p52 bra 	$L__BB379_27;
	cvt.u32.u64 	%r167, %rd58;
	cvt.u32.u64 	%r168, %rd484;
	div.u32 	%r169, %r168, %r167;
	mul.lo.s32 	%r170, %r169, %r167;
	sub.s32 	%r171, %r168, %r170;
	cvt.u64.u32 	%rd508, %r169;
	cvt.u64.u32 	%rd489, %r171;
	bra.uni 	$L__BB379_28;
$L__BB379_27:
	div.s64 	%rd508, %rd484, %rd58;
	mul.lo.s64 	%rd435, %rd508, %rd58;
	sub.s64 	%rd489, %rd484, %rd435;
$L__BB379_28:
	mad.lo.s64 	%rd513, %rd489, %rd65, %rd57;
	add.s32 	%r201, %r201, -4;
	add.s32 	%r200, %r200, 4;
	setp.ne.s32 	%p53, %r200, 0;
	@%p53 bra 	$L__BB379_4;
	add.s32 	%r203, %r201, 1;
$L__BB379_30:
	and.b32  	%r19, %r6, 3;
	setp.eq.s32 	%p54, %r19, 0;
	@%p54 bra 	$L__BB379_53;
	setp.eq.s32 	%p55, %r19, 1;
	@%p55 bra 	$L__BB379_45;
	mul.wide.u32 	%rd437, %r203, 8;
	add.s64 	%rd438, %rd2, %rd437;
	ld.global.u64 	%rd80, [%rd438];
	or.b64  	%rd439, %rd509, %rd80;
	and.b64  	%rd440, %rd439, -4294967296;
	setp.ne.s64 	%p56, %rd440, 0;
	@%p56 bra 	$L__BB379_34;
	cvt.u32.u64 	%r172, %rd80;
	cvt.u32.u64 	%r173, %rd509;
	div.u32 	%r174, %r173, %r172;
	mul.lo.s32 	%r175, %r174, %r172;
	sub.s32 	%r176, %r173, %r175;
	cvt.u64.u32 	%rd496, %r174;
	cvt.u64.u32 	%rd497, %r176;
	bra.uni 	$L__BB379_35;
$L__BB379_34:
	div.s64 	%rd496, %rd509, %rd80;
	mul.lo.s64 	%rd441, %rd496, %rd80;
	sub.s64 	%rd497, %rd509, %rd441;
$L__BB379_35:
	add.s64 	%rd443, %rd1, %rd437;
	ld.global.u64 	%rd87, [%rd443];
	mad.lo.s64 	%rd88, %rd87, %rd497, %rd512;
	or.b64  	%rd444, %rd508, %rd80;
	and.b64  	%rd445, %rd444, -4294967296;
	setp.ne.s64 	%p57, %rd445, 0;
	@%p57 bra 	$L__BB379_37;
	cvt.u32.u64 	%r177, %rd80;
	cvt.u32.u64 	%r178, %rd508;
	div.u32 	%r179, %r178, %r177;
	mul.lo.s32 	%r180, %r179, %r177;
	sub.s32 	%r181, %r178, %r180;
	cvt.u64.u32 	%rd498, %r179;
	cvt.u64.u32 	%rd499, %r181;
	bra.uni 	$L__BB379_38;
$L__BB379_37:
	div.s64 	%rd498, %rd508, %rd80;
	mul.lo.s64 	%rd446, %rd498, %rd80;
	sub.s64 	%rd499, %rd508, %rd446;
$L__BB379_38:
	mad.lo.s64 	%rd95, %rd499, %rd87, %rd513;
	add.s32 	%r20, %r203, -1;
	mul.wide.u32 	%rd447, %r20, 8;
	add.s64 	%rd448, %rd2, %rd447;
	ld.global.u64 	%rd96, [%rd448];
	or.b64  	%rd449, %rd496, %rd96;
	and.b64  	%rd450, %rd449, -4294967296;
	setp.ne.s64 	%p58, %rd450, 0;
	@%p58 bra 	$L__BB379_40;
	cvt.u32.u64 	%r182, %rd96;
	cvt.u32.u64 	%r183, %rd496;
	div.u32 	%r184, %r183, %r182;
	mul.lo.s32 	%r185, %r184, %r182;
	sub.s32 	%r186, %r183, %r185;
	cvt.u64.u32 	%rd509, %r184;
	cvt.u64.u32 	%rd501, %r186;
	bra.uni 	$L__BB379_41;
$L__BB379_40:
	div.s64 	%rd509, %rd496, %rd96;
	mul.lo.s64 	%rd451, %rd509, %rd96;
	sub.s64 	%rd501, %rd496, %rd451;
$L__BB379_41:
	add.s64 	%rd453, %rd1, %rd447;
	ld.global.u64 	%rd103, [%rd453];
	mad.lo.s64 	%rd512, %rd103, %rd501, %rd88;
	or.b64  	%rd454, %rd498, %rd96;
	and.b64  	%rd455, %rd454, -4294967296;
	setp.ne.s64 	%p59, %rd455, 0;
	@%p59 bra 	$L__BB379_43;
	cvt.u32.u64 	%r187, %rd96;
	cvt.u32.u64 	%r188, %rd498;
	div.u32 	%r189, %r188, %r187;
	mul.lo.s32 	%r190, %r189, %r187;
	sub.s32 	%r191, %r188, %r190;
	cvt.u64.u32 	%rd508, %r189;
	cvt.u64.u32 	%rd503, %r191;
	bra.uni 	$L__BB379_44;
$L__BB379_43:
	div.s64 	%rd508, %rd498, %rd96;
	mul.lo.s64 	%rd456, %rd508, %rd96;
	sub.s64 	%rd503, %rd498, %rd456;
$L__BB379_44:
	mad.lo.s64 	%rd513, %rd503, %rd103, %rd95;
	add.s32 	%r203, %r203, -2;
$L__BB379_45:
	and.b32  	%r192, %r6, 1;
	setp.eq.b32 	%p60, %r192, 1;
	not.pred 	%p61, %p60;
	@%p61 bra 	$L__BB379_53;
	mul.wide.u32 	%rd457, %r203, 8;
	add.s64 	%rd458, %rd2, %rd457;
	ld.global.u64 	%rd118, [%rd458];
	or.b64  	%rd459, %rd509, %rd118;
	and.b64  	%rd460, %rd459, -4294967296;
	setp.ne.s64 	%p62, %rd460, 0;
	@%p62 bra 	$L__BB379_48;
	cvt.u32.u64 	%r193, %rd118;
	cvt.u32.u64 	%r194, %rd509;
	rem.u32 	%r195, %r194, %r193;
	cvt.u64.u32 	%rd510, %r195;
	bra.uni 	$L__BB379_49;
$L__BB379_48:
	rem.s64 	%rd510, %rd509, %rd118;
$L__BB379_49:
	add.s64 	%rd462, %rd1, %rd457;
	ld.global.u64 	%rd122, [%rd462];
	mad.lo.s64 	%rd512, %rd122, %rd510, %rd512;
	or.b64  	%rd463, %rd508, %rd118;
	and.b64  	%rd464, %rd463, -4294967296;
	setp.ne.s64 	%p63, %rd464, 0;
	@%p63 bra 	$L__BB379_51;
	cvt.u32.u64 	%r196, %rd118;
	cvt.u32.u64 	%r197, %rd508;
	rem.u32 	%r198, %r197, %r196;
	cvt.u64.u32 	%rd511, %r198;
	bra.uni 	$L__BB379_52;
$L__BB379_51:
	rem.s64 	%rd511, %rd508, %rd118;
$L__BB379_52:
	mad.lo.s64 	%rd513, %rd511, %rd122, %rd513;
$L__BB379_53:
	add.s64 	%rd465, %rd3, %rd512;
	ld.global.u8 	%rs3, [%rd465];
	setp.ne.s16 	%p65, %rs3, 0;
	mov.pred 	%p85, -1;
	@%p65 bra 	$L__BB379_55;
	add.s64 	%rd466, %rd3, %rd513;
	ld.global.u8 	%rs4, [%rd466];
	setp.ne.s16 	%p85, %rs4, 0;
$L__BB379_55:
	selp.u16 	%rs5, 1, 0, %p85;
	st.shared.u8 	[%r5], %rs5;
	bra.uni 	$L__BB379_116;
$L__BB379_56:
	cvt.u64.u32 	%rd545, %r4;
	setp.le.u64 	%p18, %rd262, %rd545;
	@%p18 bra 	$L__BB379_116;
	cvt.u32.u64 	%r23, %rd261;
	add.s32 	%r207, %r23, -1;
	setp.lt.s32 	%p19, %r207, 0;
	mov.b64 	%rd554, 0;
	@%p19 bra 	$L__BB379_115;
	and.b32  	%r25, %r23, 7;
	setp.lt.u32 	%p20, %r207, 7;
	mov.b64 	%rd554, 0;
	@%p20 bra 	$L__BB379_86;
	add.s32 	%r205, %r23, -4;
	and.b32  	%r56, %r23, -8;
	neg.s32 	%r204, %r56;
	mov.b64 	%rd554, 0;
$L__BB379_60:
	.pragma "nounroll";
	add.s32 	%r30, %r205, 3;
	mul.wide.u32 	%rd270, %r30, 8;
	add.s64 	%rd271, %rd2, %rd270;
	ld.global.u64 	%rd133, [%rd271];
	or.b64  	%rd272, %rd545, %rd133;
	and.b64  	%rd273, %rd272, -4294967296;
	setp.ne.s64 	%p21, %rd273, 0;
	@%p21 bra 	$L__BB379_62;
	cvt.u32.u64 	%r57, %rd133;
	cvt.u32.u64 	%r58, %rd545;
	div.u32 	%r59, %r58, %r57;
	mul.lo.s32 	%r60, %r59, %r57;
	sub.s32 	%r61, %r58, %r60;
	cvt.u64.u32 	%rd516, %r59;
	cvt.u64.u32 	%rd517, %r61;
	bra.uni 	$L__BB379_63;
$L__BB379_62:
	div.s64 	%rd516, %rd545, %rd133;
	mul.lo.s64 	%rd274, %rd516, %rd133;
	sub.s64 	%rd517, %rd545, %rd274;
$L__BB379_63:
	add.s64 	%rd276, %rd1, %rd270;
	ld.global.u64 	%rd277, [%rd276];
	mad.lo.s64 	%rd140, %rd277, %rd517, %rd554;
	add.s32 	%r31, %r205, 2;
	mul.wide.u32 	%rd278, %r31, 8;
	add.s64 	%rd279, %rd2, %rd278;
	ld.global.u64 	%rd141, [%rd279];
	or.b64  	%rd280, %rd516, %rd141;
	and.b64  	%rd281, %rd280, -4294967296;
	setp.ne.s64 	%p22, %rd281, 0;
	@%p22 bra 	$L__BB379_65;
	cvt.u32.u64 	%r62, %rd141;
	cvt.u32.u64 	%r63, %rd516;
	div.u32 	%r64, %r63, %r62;
	mul.lo.s32 	%r65, %r64, %r62;
	sub.s32 	%r66, %r63, %r65;
	cvt.u64.u32 	%rd518, %r64;
	cvt.u64.u32 	%rd519, %r66;
	bra.uni 	$L__BB379_66;
$L__BB379_65:
	div.s64 	%rd518, %rd516, %rd141;
	mul.lo.s64 	%rd282, %rd518, %rd141;
	sub.s64 	%rd519, %rd516, %rd282;
$L__BB379_66:
	add.s64 	%rd284, %rd1, %rd278;
	ld.global.u64 	%rd285, [%rd284];
	mad.lo.s64 	%rd148, %rd285, %rd519, %rd140;
	add.s32 	%r32, %r205, 1;
	mul.wide.u32 	%rd286, %r32, 8;
	add.s64 	%rd287, %rd2, %rd286;
	ld.global.u64 	%rd149, [%rd287];
	or.b64  	%rd288, %rd518, %rd149;
	and.b64  	%rd289, %rd288, -4294967296;
	setp.ne.s64 	%p23, %rd289, 0;
	@%p23 bra 	$L__BB379_68;
	cvt.u32.u64 	%r67, %rd149;
	cvt.u32.u64 	%r68, %rd518;
	div.u32 	%r69, %r68, %r67;
	mul.lo.s32 	%r70, %r69, %r67;
	sub.s32 	%r71, %r68, %r70;
	cvt.u64.u32 	%rd520, %r69;
	cvt.u64.u32 	%rd521, %r71;
	bra.uni 	$L__BB379_69;
$L__BB379_68:
	div.s64 	%rd520, %rd518, %rd149;
	mul.lo.s64 	%rd290, %rd520, %rd149;
	sub.s64 	%rd521, %rd518, %rd290;
$L__BB379_69:
	add.s64 	%rd292, %rd1, %rd286;
	ld.global.u64 	%rd293, [%rd292];
	mad.lo.s64 	%rd156, %rd293, %rd521, %rd148;
	add.s32 	%r33, %r205, -4;
	mul.wide.u32 	%rd294, %r205, 8;
	add.s64 	%rd295, %rd2, %rd294;
	ld.global.u64 	%rd157, [%rd295];
	or.b64  	%rd296, %rd520, %rd157;
	and.b64  	%rd297, %rd296, -4294967296;
	setp.ne.s64 	%p24, %rd297, 0;
	@%p24 bra 	$L__BB379_71;
	cvt.u32.u64 	%r72, %rd157;
	cvt.u32.u64 	%r73, %rd520;
	div.u32 	%r74, %r73, %r72;
	mul.lo.s32 	%r75, %r74, %r72;
	sub.s32 	%r76, %r73, %r75;
	cvt.u64.u32 	%rd522, %r74;
	cvt.u64.u32 	%rd523, %r76;
	bra.uni 	$L__BB379_72;
$L__BB379_71:
	div.s64 	%rd522, %rd520, %rd157;
	mul.lo.s64 	%rd298, %rd522, %rd157;
	sub.s64 	%rd523, %rd520, %rd298;
$L__BB379_72:
	add.s64 	%rd300, %rd1, %rd294;
	ld.global.u64 	%rd301, [%rd300];
	mad.lo.s64 	%rd164, %rd301, %rd523, %rd156;
	add.s32 	%r34, %r205, -1;
	mul.wide.u32 	%rd302, %r34, 8;
	add.s64 	%rd303, %rd2, %rd302;
	ld.global.u64 	%rd165, [%rd303];
	or.b64  	%rd304, %rd522, %rd165;
	and.b64  	%rd305, %rd304, -4294967296;
	setp.ne.s64 	%p25, %rd305, 0;
	@%p25 bra 	$L__BB379_74;
	cvt.u32.u64 	%r77, %rd165;
	cvt.u32.u64 	%r78, %rd522;
	div.u32 	%r79, %r78, %r77;
	mul.lo.s32 	%r80, %r79, %r77;
	sub.s32 	%r81, %r78, %r80;
	cvt.u64.u32 	%rd524, %r79;
	cvt.u64.u32 	%rd525, %r81;
	bra.uni 	$L__BB379_75;
$L__BB379_74:
	div.s64 	%rd524, %rd522, %rd165;
	mul.lo.s64 	%rd306, %rd524, %rd165;
	sub.s64 	%rd525, %rd522, %rd306;
$L__BB379_75:
	add.s64 	%rd308, %rd1, %rd302;
	ld.global.u64 	%rd309, [%rd308];
	mad.lo.s64 	%rd172, %rd309, %rd525, %rd164;
	add.s32 	%r35, %r205, -2;
	mul.wide.u32 	%rd310, %r35, 8;
	add.s64 	%rd311, %rd2, %rd310;
	ld.global.u64 	%rd173, [%rd311];
	or.b64  	%rd312, %rd524, %rd173;
	and.b64  	%rd313, %rd312, -4294967296;
	setp.ne.s64 	%p26, %rd313, 0;
	@%p26 bra 	$L__BB379_77;
	cvt.u32.u64 	%r82, %rd173;
	cvt.u32.u64 	%r83, %rd524;
	div.u32 	%r84, %r83, %r82;
	mul.lo.s32 	%r85, %r84, %r82;
	sub.s32 	%r86, %r83, %r85;
	cvt.u64.u32 	%rd526, %r84;
	cvt.u64.u32 	%rd527, %r86;
	bra.uni 	$L__BB379_78;
$L__BB379_77:
	div.s64 	%rd526, %rd524, %rd173;
	mul.lo.s64 	%rd314, %rd526, %rd173;
	sub.s64 	%rd527, %rd524, %rd314;
$L__BB379_78:
	add.s64 	%rd316, %rd1, %rd310;
	ld.global.u64 	%rd317, [%rd316];
	mad.lo.s64 	%rd180, %rd317, %rd527, %rd172;
	add.s32 	%r36, %r205, -3;
	mul.wide.u32 	%rd318, %r36, 8;
	add.s64 	%rd319, %rd2, %rd318;
	ld.global.u64 	%rd181, [%rd319];
	or.b64  	%rd320, %rd526, %rd181;
	and.b64  	%rd321, %rd320, -4294967296;
	setp.ne.s64 	%p27, %rd321, 0;
	@%p27 bra 	$L__BB379_80;
	cvt.u32.u64 	%r87, %rd181;
	cvt.u32.u64 	%r88, %rd526;
	div.u32 	%r89, %r88, %r87;
	mul.lo.s32 	%r90, %r89, %r87;
	sub.s32 	%r91, %r88, %r90;
	cvt.u64.u32 	%rd528, %r89;
	cvt.u64.u32 	%rd529, %r91;
	bra.uni 	$L__BB379_81;
$L__BB379_80:
	div.s64 	%rd528, %rd526, %rd181;
	mul.lo.s64 	%rd322, %rd528, %rd181;
	sub.s64 	%rd529, %rd526, %rd322;
$L__BB379_81:
	add.s64 	%rd324, %rd1, %rd318;
	ld.global.u64 	%rd325, [%rd324];
	mad.lo.s64 	%rd188, %rd325, %rd529, %rd180;
	mul.wide.u32 	%rd326, %r33, 8;
	add.s64 	%rd327, %rd2, %rd326;
	ld.global.u64 	%rd189, [%rd327];
	or.b64  	%rd328, %rd528, %rd189;
	and.b64  	%rd329, %rd328, -4294967296;
	setp.ne.s64 	%p28, %rd329, 0;
	@%p28 bra 	$L__BB379_83;
	cvt.u32.u64 	%r92, %rd189;
	cvt.u32.u64 	%r93, %rd528;
	div.u32 	%r94, %r93, %r92;
	mul.lo.s32 	%r95, %r94, %r92;
	sub.s32 	%r96, %r93, %r95;
	cvt.u64.u32 	%rd545, %r94;
	cvt.u64.u32 	%rd531, %r96;
	bra.uni 	$L__BB379_84;
$L__BB379_83:
	div.s64 	%rd545, %rd528, %rd189;
	mul.lo.s64 	%rd330, %rd545, %rd189;
	sub.s64 	%rd531, %rd528, %rd330;
$L__BB379_84:
	add.s64 	%rd332, %rd1, %rd326;
	ld.global.u64 	%rd333, [%rd332];
	mad.lo.s64 	%rd554, %rd333, %rd531, %rd188;
	add.s32 	%r205, %r205, -8;
	add.s32 	%r204, %r204, 8;
	setp.ne.s32 	%p29, %r204, 0;
	@%p29 bra 	$L__BB379_60;
	add.s32 	%r207, %r205, 3;
$L__BB379_86:
	setp.eq.s32 	%p30, %r25, 0;
	@%p30 bra 	$L__BB379_115;
	and.b32  	%r41, %r23, 3;
	setp.lt.u32 	%p31, %r25, 4;
	@%p31 bra 	$L__BB379_101;
	mul.wide.u32 	%rd335, %r207, 8;
	add.s64 	%rd336, %rd2, %rd335;
	ld.global.u64 	%rd200, [%rd336];
	or.b64  	%rd337, %rd545, %rd200;
	and.b64  	%rd338, %rd337, -4294967296;
	setp.ne.s64 	%p32, %rd338, 0;
	@%p32 bra 	$L__BB379_90;
	cvt.u32.u64 	%r97, %rd200;
	cvt.u32.u64 	%r98, %rd545;
	div.u32 	%r99, %r98, %r97;
	mul.lo.s32 	%r100, %r99, %r97;
	sub.s32 	%r101, %r98, %r100;
	cvt.u64.u32 	%rd535, %r99;
	cvt.u64.u32 	%rd536, %r101;
	bra.uni 	$L__BB379_91;
$L__BB379_90:
	div.s64 	%rd535, %rd545, %rd200;
	mul.lo.s64 	%rd339, %rd535, %rd200;
	sub.s64 	%rd536, %rd545, %rd339;
$L__BB379_91:
	add.s64 	%rd341, %rd1, %rd335;
	ld.global.u64 	%rd342, [%rd341];
	mad.lo.s64 	%rd207, %rd342, %rd536, %rd554;
	add.s32 	%r42, %r207, -1;
	mul.wide.u32 	%rd343, %r42, 8;
	add.s64 	%rd344, %rd2, %rd343;
	ld.global.u64 	%rd208, [%rd344];
	or.b64  	%rd345, %rd535, %rd208;
	and.b64  	%rd346, %rd345, -4294967296;
	setp.ne.s64 	%p33, %rd346, 0;
	@%p33 bra 	$L__BB379_93;
	cvt.u32.u64 	%r102, %rd208;
	cvt.u32.u64 	%r103, %rd535;
	div.u32 	%r104, %r103, %r102;
	mul.lo.s32 	%r105, %r104, %r102;
	sub.s32 	%r106, %r103, %r105;
	cvt.u64.u32 	%rd537, %r104;
	cvt.u64.u32 	%rd538, %r106;
	bra.uni 	$L__BB379_94;
$L__BB379_93:
	div.s64 	%rd537, %rd535, %rd208;
	mul.lo.s64 	%rd347, %rd537, %rd208;
	sub.s64 	%rd538, %rd535, %rd347;
$L__BB379_94:
	add.s64 	%rd349, %rd1, %rd343;
	ld.global.u64 	%rd350, [%rd349];
	mad.lo.s64 	%rd215, %rd350, %rd538, %rd207;
	add.s32 	%r43, %r207, -2;
	mul.wide.u32 	%rd351, %r43, 8;
	add.s64 	%rd352, %rd2, %rd351;
	ld.global.u64 	%rd216, [%rd352];
	or.b64  	%rd353, %rd537, %rd216;
	and.b64  	%rd354, %rd353, -4294967296;
	setp.ne.s64 	%p34, %rd354, 0;
	@%p34 bra 	$L__BB379_96;
	cvt.u32.u64 	%r107, %rd216;
	cvt.u32.u64 	%r108, %rd537;
	div.u32 	%r109, %r108, %r107;
	mul.lo.s32 	%r110, %r109, %r107;
	sub.s32 	%r111, %r108, %r110;
	cvt.u64.u32 	%rd539, %r109;
	cvt.u64.u32 	%rd540, %r111;
	bra.uni 	$L__BB379_97;
$L__BB379_96:
	div.s64 	%rd539, %rd537, %rd216;
	mul.lo.s64 	%rd355, %rd539, %rd216;
	sub.s64 	%rd540, %rd537, %rd355;
$L__BB379_97:
	add.s64 	%rd357, %rd1, %rd351;
	ld.global.u64 	%rd358, [%rd357];
	mad.lo.s64 	%rd223, %rd358, %rd540, %rd215;
	add.s32 	%r44, %r207, -3;
	mul.wide.u32 	%rd359, %r44, 8;
	add.s64 	%rd360, %rd2, %rd359;
	ld.global.u64 	%rd224, [%rd360];
	or.b64  	%rd361, %rd539, %rd224;
	and.b64  	%rd362, %rd361, -4294967296;
	setp.ne.s64 	%p35, %rd362, 0;
	@%p35 bra 	$L__BB379_99;
	cvt.u32.u64 	%r112, %rd224;
	cvt.u32.u64 	%r113, %rd539;
	div.u32 	%r114, %r113, %r112;
	mul.lo.s32 	%r115, %r114, %r112;
	sub.s32 	%r116, %r113, %r115;
	cvt.u64.u32 	%rd545, %r114;
	cvt.u64.u32 	%rd542, %r116;
	bra.uni 	$L__BB379_100;
$L__BB379_99:
	div.s64 	%rd545, %rd539, %rd224;
	mul.lo.s64 	%rd363, %rd545, %rd224;
	sub.s64 	%rd542, %rd539, %rd363;
$L__BB379_100:
	add.s64 	%rd365, %rd1, %rd359;
	ld.global.u64 	%rd366, [%rd365];
	mad.lo.s64 	%rd554, %rd366, %rd542, %rd223;
	add.s32 	%r207, %r207, -4;
$L__BB379_101:
	setp.eq.s32 	%p36, %r41, 0;
	@%p36 bra 	$L__BB379_115;
	setp.eq.s32 	%p37, %r41, 1;
	@%p37 bra 	$L__BB379_110;
	mul.wide.u32 	%rd368, %r207, 8;
	add.s64 	%rd369, %rd2, %rd368;
	ld.global.u64 	%rd235, [%rd369];
	or.b64  	%rd370, %rd545, %rd235;
	and.b64  	%rd371, %rd370, -4294967296;
	setp.ne.s64 	%p38, %rd371, 0;
	@%p38 bra 	$L__BB379_105;
	cvt.u32.u64 	%r117, %rd235;
	cvt.u32.u64 	%r118, %rd545;
	div.u32 	%r119, %r118, %r117;
	mul.lo.s32 	%r120, %r119, %r117;
	sub.s32 	%r121, %r118, %r120;
	cvt.u64.u32 	%rd546, %r119;
	cvt.u64.u32 	%rd547, %r121;
	bra.uni 	$L__BB379_106;
$L__BB379_105:
	div.s64 	%rd546, %rd545, %rd235;
	mul.lo.s64 	%rd372, %rd546, %rd235;
	sub.s64 	%rd547, %rd545, %rd372;
$L__BB379_106:
	add.s64 	%rd374, %rd1, %rd368;
	ld.global.u64 	%rd375, [%rd374];
	mad.lo.s64 	%rd242, %rd375, %rd547, %rd554;
	add.s32 	%r47, %r207, -1;
	mul.wide.u32 	%rd376, %r47, 8;
	add.s64 	%rd377, %rd2, %rd376;
	ld.global.u64 	%rd243, [%rd377];
	or.b64  	%rd378, %rd546, %rd243;
	and.b64  	%rd379, %rd378, -4294967296;
	setp.ne.s64 	%p39, %rd379, 0;
	@%p39 bra 	$L__BB379_108;
	cvt.u32.u64 	%r122, %rd243;
	cvt.u32.u64 	%r123, %rd546;
	div.u32 	%r124, %r123, %r122;
	mul.lo.s32 	%r125, %r124, %r122;
	sub.s32 	%r126, %r123, %r125;
	cvt.u64.u32 	%rd545, %r124;
	cvt.u64.u32 	%rd549, %r126;
	bra.uni 	$L__BB379_109;
$L__BB379_108:
	div.s64 	%rd545, %rd546, %rd243;
	mul.lo.s64 	%rd380, %rd545, %rd243;
	sub.s64 	%rd549, %rd546, %rd380;
$L__BB379_109:
	add.s64 	%rd382, %rd1, %rd376;
	ld.global.u64 	%rd383, [%rd382];
	mad.lo.s64 	%rd554, %rd383, %rd549, %rd242;
	add.s32 	%r207, %r207, -2;
$L__BB379_110:
	and.b32  	%r127, %r23, 1;
	setp.eq.b32 	%p40, %r127, 1;
	not.pred 	%p41, %p40;
	@%p41 bra 	$L__BB379_115;
	mul.wide.u32 	%rd384, %r207, 8;
	add.s64 	%rd385, %rd2, %rd384;
	ld.global.u64 	%rd254, [%rd385];
	or.b64  	%rd386, %rd545, %rd254;
	and.b64  	%rd387, %rd386, -4294967296;
	setp.ne.s64 	%p42, %rd387, 0;
	@%p42 bra 	$L__BB379_113;
	cvt.u32.u64 	%r128, %rd254;
	cvt.u32.u64 	%r129, %rd545;
	rem.u32 	%r130, %r129, %r128;
	cvt.u64.u32 	%rd553, %r130;
	bra.uni 	$L__BB379_114;
$L__BB379_113:
	rem.s64 	%rd553, %rd545, %rd254;
$L__BB379_114:
	add.s64 	%rd389, %rd1, %rd384;
	ld.global.u64 	%rd390, [%rd389];
	mad.lo.s64 	%rd554, %rd390, %rd553, %rd554;
$L__BB379_115:
	add.s64 	%rd391, %rd3, %rd554;
	ld.global.u8 	%rs2, [%rd391];
	st.shared.u8 	[%r5], %rs2;
$L__BB379_116:
	bar.sync 	0;
	setp.lt.u32 	%p66, %r209, 66;
	@%p66 bra 	$L__BB379_122;
$L__BB379_117:
	shr.u32 	%r51, %r209, 1;
	setp.ge.u32 	%p67, %r1, %r51;
	@%p67 bra 	$L__BB379_121;
	ld.shared.u8 	%rs6, [%r5];
	setp.ne.s16 	%p69, %rs6, 0;
	mov.pred 	%p86, -1;
	@%p69 bra 	$L__BB379_120;
	add.s32 	%r199, %r5, %r51;
	ld.shared.u8 	%rs7, [%r199];
	setp.ne.s16 	%p86, %rs7, 0;
$L__BB379_120:
	selp.u16 	%rs8, 1, 0, %p86;
	st.shared.u8 	[%r5], %rs8;
$L__BB379_121:
	bar.sync 	0;
	setp.gt.u32 	%p70, %r209, 131;
	mov.u32 	%r209, %r51;
	@%p70 bra 	$L__BB379_117;
$L__BB379_122:
	setp.gt.u32 	%p71, %r1, 31;
	@%p71 bra 	$L__BB379_137;
	ld.volatile.shared.u8 	%rs9, [%r5];
	setp.ne.s16 	%p73, %rs9, 0;
	mov.pred 	%p87, -1;
	@%p73 bra 	$L__BB379_125;
	ld.volatile.shared.u8 	%rs10, [%r5+32];
	setp.ne.s16 	%p87, %rs10, 0;
$L__BB379_125:
	selp.u16 	%rs11, 1, 0, %p87;
	st.volatile.shared.u8 	[%r5], %rs11;
	ld.volatile.shared.u8 	%rs12, [%r5];
	setp.ne.s16 	%p75, %rs12, 0;
	mov.pred 	%p88, -1;
	@%p75 bra 	$L__BB379_127;
	ld.volatile.shared.u8 	%rs13, [%r5+16];
	setp.ne.s16 	%p88, %rs13, 0;
$L__BB379_127:
	selp.u16 	%rs14, 1, 0, %p88;
	st.volatile.shared.u8 	[%r5], %rs14;
	ld.volatile.shared.u8 	%rs15, [%r5];
	setp.ne.s16 	%p77, %rs15, 0;
	mov.pred 	%p89, -1;
	@%p77 bra 	$L__BB379_129;
	ld.volatile.shared.u8 	%rs16, [%r5+8];
	setp.ne.s16 	%p89, %rs16, 0;
$L__BB379_129:
	selp.u16 	%rs17, 1, 0, %p89;
	st.volatile.shared.u8 	[%r5], %rs17;
	ld.volatile.shared.u8 	%rs18, [%r5];
	setp.ne.s16 	%p79, %rs18, 0;
	mov.pred 	%p90, -1;
	@%p79 bra 	$L__BB379_131;
	ld.volatile.shared.u8 	%rs19, [%r5+4];
	setp.ne.s16 	%p90, %rs19, 0;
$L__BB379_131:
	selp.u16 	%rs20, 1, 0, %p90;
	st.volatile.shared.u8 	[%r5], %rs20;
	ld.volatile.shared.u8 	%rs21, [%r5];
	setp.ne.s16 	%p81, %rs21, 0;
	mov.pred 	%p91, -1;
	@%p81 bra 	$L__BB379_133;
	ld.volatile.shared.u8 	%rs22, [%r5+2];
	setp.ne.s16 	%p91, %rs22, 0;
$L__BB379_133:
	selp.u16 	%rs23, 1, 0, %p91;
	st.volatile.shared.u8 	[%r5], %rs23;
	ld.volatile.shared.u8 	%rs24, [%r5];
	setp.ne.s16 	%p83, %rs24, 0;
	mov.pred 	%p92, -1;
	@%p83 bra 	$L__BB379_135;
	ld.volatile.shared.u8 	%rs25, [%r5+1];
	setp.ne.s16 	%p92, %rs25, 0;
$L__BB379_135:
	selp.u16 	%rs26, 1, 0, %p92;
	st.volatile.shared.u8 	[%r5], %rs26;
	setp.ne.s32 	%p84, %r1, 0;
	@%p84 bra 	$L__BB379_137;
	ld.shared.u8 	%rs27, [anysdata_u64];
	cvt.u64.u32 	%rd467, %r2;
	cvta.to.global.u64 	%rd468, %rd260;
	add.s64 	%rd469, %rd468, %rd467;
	st.global.u8 	[%rd469], %rs27;
$L__BB379_137:
	ret;

}
	// .globl	contiguous_any2_u64
.visible .entry contiguous_any2_u64(
	.param .u64 .ptr .align 1 contiguous_any2_u64_param_0,
	.param .u64 .ptr .align 1 contiguous_any2_u64_param_1,
	.param .u64 .ptr .align 1 contiguous_any2_u64_param_2,
	.param .u64 .ptr .align 1 contiguous_any2_u64_param_3,
	.param .u64 contiguous_any2_u64_param_4,
	.param .u64 contiguous_any2_u64_param_5,
	.param .u64 contiguous_any2_u64_param_6,
	.param .u64 contiguous_any2_u64_param_7,
	.param .u64 contiguous_any2_u64_param_8
)
{
	.reg .pred 	%p<95>;
	.reg .b16 	%rs<26>;
	.reg .b32 	%r<211>;
	.reg .b64 	%rd<576>;

	ld.param.u64 	%rd267, [contiguous_any2_u64_param_1];
	ld.param.u64 	%rd268, [contiguous_any2_u64_param_2];
	ld.param.u64 	%rd269, [contiguous_any2_u64_param_3];
	ld.param.u64 	%rd264, [contiguous_any2_u64_param_4];
	ld.param.u64 	%rd270, [contiguous_any2_u64_param_5];
	ld.param.u64 	%rd265, [contiguous_any2_u64_param_6];
	ld.param.u64 	%rd271, [contiguous_any2_u64_param_7];
	cvta.to.global.u64 	%rd1, %rd269;
	cvta.to.global.u64 	%rd2, %rd268;
	cvta.to.global.u64 	%rd575, %rd267;
	mov.u32 	%r1, %tid.x;
	mov.u32 	%r2, %ctaid.x;
	mov.u32 	%r210, %ntid.x;
	mul.lo.s32 	%r52, %r2, %r210;
	shl.b32 	%r53, %r52, 1;
	add.s32 	%r4, %r53, %r1;
	mov.u32 	%r54, anysdata_u64;
	add.s32 	%r5, %r54, %r1;
	mov.b16 	%rs1, 0;
	st.shared.u8 	[%r5], %rs1;
	mov.u32 	%r55, %ctaid.y;
	cvt.u64.u32 	%rd272, %r55;
	add.s64 	%rd4, %rd270, %rd272;
	setp.ge.u64 	%p17, %rd4, %rd271;
	@%p17 bra 	$L__BB380_138;
	add.s32 	%r56, %r4, %r210;
	cvt.u64.u32 	%rd5, %r56;
	setp.le.u64 	%p18, %rd265, %rd5;
	@%p18 bra 	$L__BB380_57;
	cvt.u64.u32 	%rd405, %r4;
	mul.lo.s64 	%rd406, %rd4, %rd265;
	add.s64 	%rd529, %rd406, %rd405;
	add.s64 	%rd527, %rd406, %rd5;
	cvt.u32.u64 	%r6, %rd264;
	add.s32 	%r204, %r6, -1;
	setp.lt.s32 	%p45, %r204, 0;
	mov.b64 	%rd533, 0;
	mov.u64 	%rd534, %rd533;
	@%p45 bra 	$L__BB380_54;
	setp.lt.u32 	%p46, %r204, 3;
	mov.b64 	%rd534, 0;
	mov.u64 	%rd533, %rd534;
	@%p46 bra 	$L__BB380_31;
	add.s32 	%r202, %r6, -2;
	and.b32  	%r132, %r6, -4;
	neg.s32 	%r201, %r132;
	mov.b64 	%rd534, 0;
$L__BB380_5:
	.pragma "nounroll";
	add.s32 	%r12, %r202, 1;
	mul.wide.u32 	%rd410, %r12, 8;
	add.s64 	%rd411, %rd2, %rd410;
	ld.global.u64 	%rd12, [%rd411];
	or.b64  	%rd412, %rd529, %rd12;
	and.b64  	%rd413, %rd412, -4294967296;
	setp.ne.s64 	%p47, %rd413, 0;
	@%p47 bra 	$L__BB380_7;
	cvt.u32.u64 	%r133, %rd12;
	cvt.u32.u64 	%r134, %rd529;
	div.u32 	%r135, %r134, %r133;
	mul.lo.s32 	%r136, %r135, %r133;
	sub.s32 	%r137, %r134, %r136;
	cvt.u64.u32 	%rd495, %r135;
	cvt.u64.u32 	%rd496, %r137;
	bra.uni 	$L__BB380_8;
$L__BB380_7:
	div.s64 	%rd495, %rd529, %rd12;
	mul.lo.s64 	%rd414, %rd495, %rd12;
	sub.s64 	%rd496, %rd529, %rd414;
$L__BB380_8:
	mul.wide.u32 	%rd415, %r12, 8;
	add.s64 	%rd416, %rd1, %rd415;
	ld.global.u64 	%rd19, [%rd416];
	mad.lo.s64 	%rd20, %rd19, %rd496, %rd533;
	or.b64  	%rd417, %rd527, %rd12;
	and.b64  	%rd418, %rd417, -4294967296;
	setp.ne.s64 	%p48, %rd418, 0;
	@%p48 bra 	$L__BB380_10;
	cvt.u32.u64 	%r138, %rd12;
	cvt.u32.u64 	%r139, %rd527;
	div.u32 	%r140, %r139, %r138;
	mul.lo.s32 	%r141, %r140, %r138;
	sub.s32 	%r142, %r139, %r141;
	cvt.u64.u32 	%rd497, %r140;
	cvt.u64.u32 	%rd498, %r142;
	bra.uni 	$L__BB380_11;
$L__BB380_10:
	div.s64 	%rd497, %rd527, %rd12;
	mul.lo.s64 	%rd419, %rd497, %rd12;
	sub.s64 	%rd498, %rd527, %rd419;
$L__BB380_11:
	mad.lo.s64 	%rd27, %rd498, %rd19, %rd534;
	add.s32 	%r13, %r202, -2;
	mul.wide.u32 	%rd420, %r202, 8;
	add.s64 	%rd421, %rd2, %rd420;
	ld.global.u64 	%rd28, [%rd421];
	or.b64  	%rd422, %rd495, %rd28;
	and.b64  	%rd423, %rd422, -4294967296;
	setp.ne.s64 	%p49, %rd423, 0;
	@%p49 bra 	$L__BB380_13;
	cvt.u32.u64 	%r143, %rd28;
	cvt.u32.u64 	%r144, %rd495;
	div.u32 	%r145, %r144, %r143;
	mul.lo.s32 	%r146, %r145, %r143;
	sub.s32 	%r147, %r144, %r146;
	cvt.u64.u32 	%rd499, %r145;
	cvt.u64.u32 	%rd500, %r147;
	bra.uni 	$L__BB380_14;
$L__BB380_13:
	div.s64 	%rd499, %rd495, %rd28;
	mul.lo.s64 	%rd424, %rd499, %rd28;
	sub.s64 	%rd500, %rd495, %rd424;
$L__BB380_14:
	mul.wide.u32 	%rd425, %r202, 8;
	add.s64 	%rd426, %rd1, %rd425;
	ld.global.u64 	%rd35, [%rd426];
	mad.lo.s64 	%rd36, %rd35, %rd500, %rd20;
	or.b64  	%rd427, %rd497, %rd28;
	and.b64  	%rd428, %rd427, -4294967296;
	setp.ne.s64 	%p50, %rd428, 0;
	@%p50 bra 	$L__BB380_16;
	cvt.u32.u64 	%r148, %rd28;
	cvt.u32.u64 	%r149, %rd497;
	div.u32 	%r150, %r149, %r148;
	mul.lo.s32 	%r151, %r150, %r148;
	sub.s32 	%r152, %r149, %r151;
	cvt.u64.u32 	%rd501, %r150;
	cvt.u64.u32 	%rd502, %r152;
	bra.uni 	$L__BB380_17;
$L__BB380_16:
	div.s64 	%rd501, %rd497, %rd28;
	mul.lo.s64 	%rd429, %rd501, %rd28;
	sub.s64 	%rd502, %rd497, %rd429;
$L__BB380_17:
	mad.lo.s64 	%rd43, %rd502, %rd35, %rd27;
	add.s32 	%r14, %r202, -1;
	mul.wide.u32 	%rd430, %r14, 8;
	add.s64 	%rd431, %rd2, %rd430;
	ld.global.u64 	%rd44, [%rd431];
	or.b64  	%rd432, %rd499, %rd44;
	and.b64  	%rd433, %rd432, -4294967296;
	setp.ne.s64 	%p51, %rd433, 0;
	@%p51 bra 	$L__BB380_19;
	cvt.u32.u64 	%r153, %rd44;
	cvt.u32.u64 	%r154, %rd499;
	div.u32 	%r155, %r154, %r153;
	mul.lo.s32 	%r156, %r155, %r153;
	sub.s32 	%r157, %r154, %r156;
	cvt.u64.u32 	%rd503, %r155;
	cvt.u64.u32 	%rd504, %r157;
	bra.uni 	$L__BB380_20;
$L__BB380_19:
	div.s64 	%rd503, %rd499, %rd44;
	mul.lo.s64 	%rd434, %rd503, %rd44;
	sub.s64 	%rd504, %rd499, %rd434;
$L__BB380_20:
	mul.wide.u32 	%rd435, %r14, 8;
	add.s64 	%rd436, %rd1, %rd435;
	ld.global.u64 	%rd51, [%rd436];
	mad.lo.s64 	%rd52, %rd51, %rd504, %rd36;
	or.b64  	%rd437, %rd501, %rd44;
	and.b64  	%rd438, %rd437, -4294967296;
	setp.ne.s64 	%p52, %rd438, 0;
	@%p52 bra 	$L__BB380_22;
	cvt.u32.u64 	%r158, %rd44;
	cvt.u32.u64 	%r159, %rd501;
	div.u32 	%r160, %r159, %r158;
	mul.lo.s32 	%r161, %r160, %r158;
	sub.s32 	%r162, %r159, %r161;
	cvt.u64.u32 	%rd505, %r160;
	cvt.u64.u32 	%rd506, %r162;
	bra.uni 	$L__BB380_23;
$L__BB380_22:
	div.s64 	%rd505, %rd501, %rd44;
	mul.lo.s64 	%rd439, %rd505, %rd44;
	sub.s64 	%rd506, %rd501, %rd439;
$L__BB380_23:
	mad.lo.s64 	%rd59, %rd506, %rd51, %rd43;
	mul.wide.u32 	%rd440, %r13, 8;
	add.s64 	%rd441, %rd2, %rd440;
	ld.global.u64 	%rd60, [%rd441];
	or.b64  	%rd442, %rd503, %rd60;
	and.b64  	%rd443, %rd442, -4294967296;
	setp.ne.s64 	%p53, %rd443, 0;
	@%p53 bra 	$L__BB380_25;
	cvt.u32.u64 	%r163, %rd60;
	cvt.u32.u64 	%r164, %rd503;
	div.u32 	%r165, %r164, %r163;
	mul.lo.s32 	%r166, %r165, %r163;
	sub.s32 	%r167, %r164, %r166;
	cvt.u64.u32 	%rd529, %r165;
	cvt.u64.u32 	%rd508, %r167;
	bra.uni 	$L__BB380_26;
$L__BB380_25:
	div.s64 	%rd529, %rd503, %rd60;
	mul.lo.s64 	%rd444, %rd529, %rd60;
	sub.s64 	%rd508, %rd503, %rd444;
$L__BB380_26:
	mul.wide.u32 	%rd445, %r13, 8;
	add.s64 	%rd446, %rd1, %rd445;
	ld.global.u64 	%rd67, [%rd446];
	mad.lo.s64 	%rd533, %rd67, %rd508, %rd52;
	or.b64  	%rd447, %rd505, %rd60;
	and.b64  	%rd448, %rd447, -4294967296;
	setp.ne.s64 	%p54, %rd448, 0;
	@%p54 bra 	$L__BB380_28;
	cvt.u32.u64 	%r168, %rd60;
	cvt.u32.u64 	%r169, %rd505;
	div.u32 	%r170, %r169, %r168;
	mul.lo.s32 	%r171, %r170, %r168;
	sub.s32 	%r172, %r169, %r171;
	cvt.u64.u32 	%rd527, %r170;
	cvt.u64.u32 	%rd510, %r172;
	bra.uni 	$L__BB380_29;
$L__BB380_28:
	div.s64 	%rd527, %rd505, %rd60;
	mul.lo.s64 	%rd449, %rd527, %rd60;
	sub.s64 	%rd510, %rd505, %rd449;
$L__BB380_29:
	mad.lo.s64 	%rd534, %rd510, %rd67, %rd59;
	add.s32 	%r202, %r202, -4;
	add.s32 	%r201, %r201, 4;
	setp.ne.s32 	%p55, %r201, 0;
	@%p55 bra 	$L__BB380_5;
	add.s32 	%r204, %r202, 1;
$L__BB380_31:
	and.b32  	%r19, %r6, 3;
	setp.eq.s32 	%p56, %r19, 0;
	@%p56 bra 	$L__BB380_54;
	setp.eq.s32 	%p57, %r19, 1;
	@%p57 bra 	$L__BB380_46;
	mul.wide.u32 	%rd451, %r204, 8;
	add.s64 	%rd452, %rd2, %rd451;
	ld.global.u64 	%rd82, [%rd452];
	or.b64  	%rd453, %rd529, %rd82;
	and.b64  	%rd454, %rd453, -4294967296;
	setp.ne.s64 	%p58, %rd454, 0;
	@%p58 bra 	$L__BB380_35;
	cvt.u32.u64 	%r173, %rd82;
	cvt.u32.u64 	%r174, %rd529;
	div.u32 	%r175, %r174, %r173;
	mul.lo.s32 	%r176, %r175, %r173;
	sub.s32 	%r177, %r174, %r176;
	cvt.u64.u32 	%rd517, %r175;
	cvt.u64.u32 	%rd518, %r177;
	bra.uni 	$L__BB380_36;
$L__BB380_35:
	div.s64 	%rd517, %rd529, %rd82;
	mul.lo.s64 	%rd455, %rd517, %rd82;
	sub.s64 	%rd518, %rd529, %rd455;
$L__BB380_36:
	add.s64 	%rd457, %rd1, %rd451;
	ld.global.u64 	%rd89, [%rd457];
	mad.lo.s64 	%rd90, %rd89, %rd518, %rd533;
	or.b64  	%rd458, %rd527, %rd82;
	and.b64  	%rd459, %rd458, -4294967296;
	setp.ne.s64 	%p59, %rd459, 0;
	@%p59 bra 	$L__BB380_38;
	cvt.u32.u64 	%r178, %rd82;
	cvt.u32.u64 	%r179, %rd527;
	div.u32 	%r180, %r179, %r178;
	mul.lo.s32 	%r181, %r180, %r178;
	sub.s32 	%r182, %r179, %r181;
	cvt.u64.u32 	%rd519, %r180;
	cvt.u64.u32 	%rd520, %r182;
	bra.uni 	$L__BB380_39;
$L__BB380_38:
	div.s64 	%rd519, %rd527, %rd82;
	mul.lo.s64 	%rd460, %rd519, %rd82;
	sub.s64 	%rd520, %rd527, %rd460;
$L__BB380_39:
	mad.lo.s64 	%rd97, %rd520, %rd89, %rd534;
	add.s32 	%r20, %r204, -1;
	mul.wide.u32 	%rd461, %r20, 8;
	add.s64 	%rd462, %rd2, %rd461;
	ld.global.u64 	%rd98, [%rd462];
	or.b64  	%rd463, %rd517, %rd98;
	and.b64  	%rd464, %rd463, -4294967296;
	setp.ne.s64 	%p60, %rd464, 0;
	@%p60 bra 	$L__BB380_41;
	cvt.u32.u64 	%r183, %rd98;
	cvt.u32.u64 	%r184, %rd517;
	div.u32 	%r185, %r184, %r183;
	mul.lo.s32 	%r186, %r185, %r183;
	sub.s32 	%r187, %r184, %r186;
	cvt.u64.u32 	%rd529, %r185;
	cvt.u64.u32 	%rd522, %r187;
	bra.uni 	$L__BB380_42;
$L__BB380_41:
	div.s64 	%rd529, %rd517, %rd98;
	mul.lo.s64 	%rd465, %rd529, %rd98;
	sub.s64 	%rd522, %rd517, %rd465;
$L__BB380_42:
	add.s64 	%rd467, %rd1, %rd461;
	ld.global.u64 	%rd105, [%rd467];
	mad.lo.s64 	%rd533, %rd105, %rd522, %rd90;
	or.b64  	%rd468, %rd519, %rd98;
	and.b64  	%rd469, %rd468, -4294967296;
	setp.ne.s64 	%p61, %rd469, 0;
	@%p61 bra 	$L__BB380_44;
	cvt.u32.u64 	%r188, %rd98;
	cvt.u32.u64 	%r189, %rd519;
	div.u32 	%r190, %r189, %r188;
	mul.lo.s32 	%r191, %r190, %r188;
	sub.s32 	%r192, %r189, %r191;
	cvt.u64.u32 	%rd527, %r190;
	cvt.u64.u32 	%rd524, %r192;
	bra.uni 	$L__BB380_45;
$L__BB380_44:
	div.s64 	%rd527, %rd519, %rd98;
	mul.lo.s64 	%rd470, %rd527, %rd98;
	sub.s64 	%rd524, %rd519, %rd470;
$L__BB380_45:
	mad.lo.s64 	%rd534, %rd524, %rd105, %rd97;
	add.s32 	%r204, %r204, -2;
$L__BB380_46:
	and.b32  	%r193, %r6, 1;
	setp.eq.b32 	%p62, %r193, 1;
	not.pred 	%p63, %p62;
	@%p63 bra 	$L__BB380_54;
	mul.wide.u32 	%rd471, %r204, 8;
	add.s64 	%rd472, %rd2, %rd471;
	ld.global.u64 	%rd120, [%rd472];
	or.b64  	%rd473, %rd529, %rd120;
	and.b64  	%rd474, %rd473, -4294967296;
	setp.ne.s64 	%p64, %rd474, 0;
	@%p64 bra 	$L__BB380_49;
	cvt.u32.u64 	%r194, %rd120;
	cvt.u32.u64 	%r195, %rd529;
	rem.u32 	%r196, %r195, %r194;
	cvt.u64.u32 	%rd531, %r196;
	bra.uni 	$L__BB380_50;
$L__BB380_49:
	rem.s64 	%rd531, %rd529, %rd120;
$L__BB380_50:
	add.s64 	%rd476, %rd1, %rd471;
	ld.global.u64 	%rd124, [%rd476];
	mad.lo.s64 	%rd533, %rd124, %rd531, %rd533;
	or.b64  	%rd477, %rd527, %rd120;
	and.b64  	%rd478, %rd477, -4294967296;
	setp.ne.s64 	%p65, %rd478, 0;
	@%p65 bra 	$L__BB380_52;
	cvt.u32.u64 	%r197, %rd120;
	cvt.u32.u64 	%r198, %rd527;
	rem.u32 	%r199, %r198, %r197;
	cvt.u64.u32 	%rd532, %r199;
	bra.uni 	$L__BB380_53;
$L__BB380_52:
	rem.s64 	%rd532, %rd527, %rd120;
$L__BB380_53:
	mad.lo.s64 	%rd534, %rd532, %rd124, %rd534;
$L__BB380_54:
	shl.b64 	%rd479, %rd533, 3;
	add.s64 	%rd480, %rd575, %rd479;
	ld.global.u64 	%rd481, [%rd480];
	setp.ne.s64 	%p67, %rd481, 0;
	mov.pred 	%p87, -1;
	@%p67 bra 	$L__BB380_56;
	shl.b64 	%rd482, %rd534, 3;
	add.s64 	%rd483, %rd575, %rd482;
	ld.global.u64 	%rd484, [%rd483];
	setp.ne.s64 	%p87, %rd484, 0;
$L__BB380_56:
	selp.u16 	%rs3, 1, 0, %p87;
	st.shared.u8 	[%r5], %rs3;
	bra.uni 	$L__BB380_117;
$L__BB380_57:
	cvt.u64.u32 	%rd132, %r4;
	setp.le.u64 	%p19, %rd265, %rd132;
	@%p19 bra 	$L__BB380_117;
	mad.lo.s64 	%rd566, %rd4, %rd265, %rd132;
	cvt.u32.u64 	%r23, %rd264;
	add.s32 	%r208, %r23, -1;
	setp.lt.s32 	%p20, %r208, 0;
	@%p20 bra 	$L__BB380_116;
	and.b32  	%r25, %r23, 7;
	setp.lt.u32 	%p21, %r208, 7;
	@%p21 bra 	$L__BB380_87;
	add.s32 	%r206, %r23, -4;
	and.b32  	%r57, %r23, -8;
	neg.s32 	%r205, %r57;
$L__BB380_61:
	.pragma "nounroll";
	add.s32 	%r30, %r206, 3;
	mul.wide.u32 	%rd274, %r30, 8;
	add.s64 	%rd275, %rd2, %rd274;
	ld.global.u64 	%rd136, [%rd275];
	or.b64  	%rd276, %rd566, %rd136;
	and.b64  	%rd277, %rd276, -4294967296;
	setp.ne.s64 	%p22, %rd277, 0;
	@%p22 bra 	$L__BB380_63;
	cvt.u32.u64 	%r58, %rd136;
	cvt.u32.u64 	%r59, %rd566;
	div.u32 	%r60, %r59, %r58;
	mul.lo.s32 	%r61, %r60, %r58;
	sub.s32 	%r62, %r59, %r61;
	cvt.u64.u32 	%rd537, %r60;
	cvt.u64.u32 	%rd538, %r62;
	bra.uni 	$L__BB380_64;
$L__BB380_63:
	div.s64 	%rd537, %rd566, %rd136;
	mul.lo.s64 	%rd278, %rd537, %rd136;
	sub.s64 	%rd538, %rd566, %rd278;
$L__BB380_64:
	add.s64 	%rd280, %rd1, %rd274;
	ld.global.u64 	%rd281, [%rd280];
	mul.lo.s64 	%rd143, %rd281, %rd538;
	add.s32 	%r31, %r206, 2;
	mul.wide.u32 	%rd282, %r31, 8;
	add.s64 	%rd283, %rd2, %rd282;
	ld.global.u64 	%rd144, [%rd283];
	or.b64  	%rd284, %rd537, %rd144;
	and.b64  	%rd285, %rd284, -4294967296;
	setp.ne.s64 	%p23, %rd285, 0;
	@%p23 bra 	$L__BB380_66;
	cvt.u32.u64 	%r63, %rd144;
	cvt.u32.u64 	%r64, %rd537;
	div.u32 	%r65, %r64, %r63;
	mul.lo.s32 	%r66, %r65, %r63;
	sub.s32 	%r67, %r64, %r66;
	cvt.u64.u32 	%rd539, %r65;
	cvt.u64.u32 	%rd540, %r67;
	bra.uni 	$L__BB380_67;
$L__BB380_66:
	div.s64 	%rd539, %rd537, %rd144;
	mul.lo.s64 	%rd286, %rd539, %rd144;
	sub.s64 	%rd540, %rd537, %rd286;
$L__BB380_67:
	add.s64 	%rd288, %rd1, %rd282;
	ld.global.u64 	%rd289, [%rd288];
	mad.lo.s64 	%rd151, %rd289, %rd540, %rd143;
	add.s32 	%r32, %r206, 1;
	mul.wide.u32 	%rd290, %r32, 8;
	add.s64 	%rd291, %rd2, %rd290;
	ld.global.u64 	%rd152, [%rd291];
	or.b64  	%rd292, %rd539, %rd152;
	and.b64  	%rd293, %rd292, -4294967296;
	setp.ne.s64 	%p24, %rd293, 0;
	@%p24 bra 	$L__BB380_69;
	cvt.u32.u64 	%r68, %rd152;
	cvt.u32.u64 	%r69, %rd539;
	div.u32 	%r70, %r69, %r68;
	mul.lo.s32 	%r71, %r70, %r68;
	sub.s32 	%r72, %r69, %r71;
	cvt.u64.u32 	%rd541, %r70;
	cvt.u64.u32 	%rd542, %r72;
	bra.uni 	$L__BB380_70;
$L__BB380_69:
	div.s64 	%rd541, %rd539, %rd152;
	mul.lo.s64 	%rd294, %rd541, %rd152;
	sub.s64 	%rd542, %rd539, %rd294;
$L__BB380_70:
	add.s64 	%rd296, %rd1, %rd290;
	ld.global.u64 	%rd297, [%rd296];
	mad.lo.s64 	%rd159, %rd297, %rd542, %rd151;
	add.s32 	%r33, %r206, -4;
	mul.wide.u32 	%rd298, %r206, 8;
	add.s64 	%rd299, %rd2, %rd298;
	ld.global.u64 	%rd160, [%rd299];
	or.b64  	%rd300, %rd541, %rd160;
	and.b64  	%rd301, %rd300, -4294967296;
	setp.ne.s64 	%p25, %rd301, 0;
	@%p25 bra 	$L__BB380_72;
	cvt.u32.u64 	%r73, %rd160;
	cvt.u32.u64 	%r74, %rd541;
	div.u32 	%r75, %r74, %r73;
	mul.lo.s32 	%r76, %r75, %r73;
	sub.s32 	%r77, %r74, %r76;
	cvt.u64.u32 	%rd543, %r75;
	cvt.u64.u32 	%rd544, %r77;
	bra.uni 	$L__BB380_73;
$L__BB380_72:
	div.s64 	%rd543, %rd541, %rd160;
	mul.lo.s64 	%rd302, %rd543, %rd160;
	sub.s64 	%rd544, %rd541, %rd302;
$L__BB380_73:
	add.s64 	%rd304, %rd1, %rd298;
	ld.global.u64 	%rd305, [%rd304];
	mad.lo.s64 	%rd167, %rd305, %rd544, %rd159;
	add.s32 	%r34, %r206, -1;
	mul.wide.u32 	%rd306, %r34, 8;
	add.s64 	%rd307, %rd2, %rd306;
	ld.global.u64 	%rd168, [%rd307];
	or.b64  	%rd308, %rd543, %rd168;
	and.b64  	%rd309, %rd308, -4294967296;
	setp.ne.s64 	%p26, %rd309, 0;
	@%p26 bra 	$L__BB380_75;
	cvt.u32.u64 	%r78, %rd168;
	cvt.u32.u64 	%r79, %rd543;
	div.u32 	%r80, %r79, %r78;
	mul.lo.s32 	%r81, %r80, %r78;
	sub.s32 	%r82, %r79, %r81;
	cvt.u64.u32 	%rd545, %r80;
	cvt.u64.u32 	%rd546, %r82;
	bra.uni 	$L__BB380_76;
$L__BB380_75:
	div.s64 	%rd545, %rd543, %rd168;
	mul.lo.s64 	%rd310, %rd545, %rd168;
	sub.s64 	%rd546, %rd543, %rd310;
$L__BB380_76:
	add.s64 	%rd312, %rd1, %rd306;
	ld.global.u64 	%rd313, [%rd312];
	mad.lo.s64 	%rd175, %rd313, %rd546, %rd167;
	add.s32 	%r35, %r206, -2;
	mul.wide.u32 	%rd314, %r35, 8;
	add.s64 	%rd315, %rd2, %rd314;
	ld.global.u64 	%rd176, [%rd315];
	or.b64  	%rd316, %rd545, %rd176;
	and.b64  	%rd317, %rd316, -4294967296;
	setp.ne.s64 	%p27, %rd317, 0;
	@%p27 bra 	$L__BB380_78;
	cvt.u32.u64 	%r83, %rd176;
	cvt.u32.u64 	%r84, %rd545;
	div.u32 	%r85, %r84, %r83;
	mul.lo.s32 	%r86, %r85, %r83;
	sub.s32 	%r87, %r84, %r86;
	cvt.u64.u32 	%rd547, %r85;
	cvt.u64.u32 	%rd548, %r87;
	bra.uni 	$L__BB380_79;
$L__BB380_78:
	div.s64 	%rd547, %rd545, %rd176;
	mul.lo.s64 	%rd318, %rd547, %rd176;
	sub.s64 	%rd548, %rd545, %rd318;
$L__BB380_79:
	add.s64 	%rd320, %rd1, %rd314;
	ld.global.u64 	%rd321, [%rd320];
	mad.lo.s64 	%rd183, %rd321, %rd548, %rd175;
	add.s32 	%r36, %r206, -3;
	mul.wide.u32 	%rd322, %r36, 8;
	add.s64 	%rd323, %rd2, %rd322;
	ld.global.u64 	%rd184, [%rd323];
	or.b64  	%rd324, %rd547, %rd184;
	and.b64  	%rd325, %rd324, -4294967296;
	setp.ne.s64 	%p28, %rd325, 0;
	@%p28 bra 	$L__BB380_81;
	cvt.u32.u64 	%r88, %rd184;
	cvt.u32.u64 	%r89, %rd547;
	div.u32 	%r90, %r89, %r88;
	mul.lo.s32 	%r91, %r90, %r88;
	sub.s32 	%r92, %r89, %r91;
	cvt.u64.u32 	%rd549, %r90;
	cvt.u64.u32 	%rd550, %r92;
	bra.uni 	$L__BB380_82;
$L__BB380_81:
	div.s64 	%rd549, %rd547, %rd184;
	mul.lo.s64 	%rd326, %rd549, %rd184;
	sub.s64 	%rd550, %rd547, %rd326;
$L__BB380_82:
	add.s64 	%rd328, %rd1, %rd322;
	ld.global.u64 	%rd329, [%rd328];
	mad.lo.s64 	%rd191, %rd329, %rd550, %rd183;
	mul.wide.u32 	%rd330, %r33, 8;
	add.s64 	%rd331, %rd2, %rd330;
	ld.global.u64 	%rd192, [%rd331];
	or.b64  	%rd332, %rd549, %rd192;
	and.b64  	%rd333, %rd332, -4294967296;
	setp.ne.s64 	%p29, %rd333, 0;
	@%p29 bra 	$L__BB380_84;
	cvt.u32.u64 	%r93, %rd192;
	cvt.u32.u64 	%r94, %rd549;
	div.u32 	%r95, %r94, %r93;
	mul.lo.s32 	%r96, %r95, %r93;
	sub.s32 	%r97, %r94, %r96;
	cvt.u64.u32 	%rd566, %r95;
	cvt.u64.u32 	%rd552, %r97;
	bra.uni 	$L__BB380_85;
$L__BB380_84:
	div.s64 	%rd566, %rd549, %rd192;
	mul.lo.s64 	%rd334, %rd566, %rd192;
	sub.s64 	%rd552, %rd549, %rd334;
$L__BB380_85:
	add.s64 	%rd336, %rd1, %rd330;
	ld.global.u64 	%rd337, [%rd336];
	mad.lo.s64 	%rd338, %rd337, %rd552, %rd191;
	shl.b64 	%rd339, %rd338, 3;
	add.s64 	%rd575, %rd575, %rd339;
	add.s32 	%r206, %r206, -8;
	add.s32 	%r205, %r205, 8;
	setp.ne.s32 	%p30, %r205, 0;
	@%p30 bra 	$L__BB380_61;
	add.s32 	%r208, %r206, 3;
$L__BB380_87:
	setp.eq.s32 	%p31, %r25, 0;
	@%p31 bra 	$L__BB380_116;
	and.b32  	%r41, %r23, 3;
	setp.lt.u32 	%p32, %r25, 4;
	@%p32 bra 	$L__BB380_102;
	mul.wide.u32 	%rd341, %r208, 8;
	add.s64 	%rd342, %rd2, %rd341;
	ld.global.u64 	%rd203, [%rd342];
	or.b64  	%rd343, %rd566, %rd203;
	and.b64  	%rd344, %rd343, -4294967296;
	setp.ne.s64 	%p33, %rd344, 0;
	@%p33 bra 	$L__BB380_91;
	cvt.u32.u64 	%r98, %rd203;
	cvt.u32.u64 	%r99, %rd566;
	div.u32 	%r100, %r99, %r98;
	mul.lo.s32 	%r101, %r100, %r98;
	sub.s32 	%r102, %r99, %r101;
	cvt.u64.u32 	%rd556, %r100;
	cvt.u64.u32 	%rd557, %r102;
	bra.uni 	$L__BB380_92;
$L__BB380_91:
	div.s64 	%rd556, %rd566, %rd203;
	mul.lo.s64 	%rd345, %rd556, %rd203;
	sub.s64 	%rd557, %rd566, %rd345;
$L__BB380_92:
	add.s64 	%rd347, %rd1, %rd341;
	ld.global.u64 	%rd348, [%rd347];
	mul.lo.s64 	%rd210, %rd348, %rd557;
	add.s32 	%r42, %r208, -1;
	mul.wide.u32 	%rd349, %r42, 8;
	add.s64 	%rd350, %rd2, %rd349;
	ld.global.u64 	%rd211, [%rd350];
	or.b64  	%rd351, %rd556, %rd211;
	and.b64  	%rd352, %rd351, -4294967296;
	setp.ne.s64 	%p34, %rd352, 0;
	@%p34 bra 	$L__BB380_94;
	cvt.u32.u64 	%r103, %rd211;
	cvt.u32.u64 	%r104, %rd556;
	div.u32 	%r105, %r104, %r103;
	mul.lo.s32 	%r106, %r105, %r103;
	sub.s32 	%r107, %r104, %r106;
	cvt.u64.u32 	%rd558, %r105;
	cvt.u64.u32 	%rd559, %r107;
	bra.uni 	$L__BB380_95;
$L__BB380_94:
	div.s64 	%rd558, %rd556, %rd211;
	mul.lo.s64 	%rd353, %rd558, %rd211;
	sub.s64 	%rd559, %rd556, %rd353;
$L__BB380_95:
	add.s64 	%rd355, %rd1, %rd349;
	ld.global.u64 	%rd356, [%rd355];
	mad.lo.s64 	%rd218, %rd356, %rd559, %rd210;
	add.s32 	%r43, %r208, -2;
	mul.wide.u32 	%rd357, %r43, 8;
	add.s64 	%rd358, %rd2, %rd357;
	ld.global.u64 	%rd219, [%rd358];
	or.b64  	%rd359, %rd558, %rd219;
	and.b64  	%rd360, %rd359, -4294967296;
	setp.ne.s64 	%p35, %rd360, 0;
	@%p35 bra 	$L__BB380_97;
	cvt.u32.u64 	%r108, %rd219;
	cvt.u32.u64 	%r109, %rd558;
	div.u32 	%r110, %r109, %r108;
	mul.lo.s32 	%r111, %r110, %r108;
	sub.s32 	%r112, %r109, %r111;
	cvt.u64.u32 	%rd560, %r110;
	cvt.u64.u32 	%rd561, %r112;
	bra.uni 	$L__BB380_98;
$L__BB380_97:
	div.s64 	%rd560, %rd558, %rd219;
	mul.lo.s64 	%rd361, %rd560, %rd219;
	sub.s64 	%rd561, %rd558, %rd361;
$L__BB380_98:
	add.s64 	%rd363, %rd1, %rd357;
	ld.global.u64 	%rd364, [%rd363];
	mad.lo.s64 	%rd226, %rd364, %rd561, %rd218;
	add.s32 	%r44, %r208, -3;
	mul.wide.u32 	%rd365, %r44, 8;
	add.s64 	%rd366, %rd2, %rd365;
	ld.global.u64 	%rd227, [%rd366];
	or.b64  	%rd367, %rd560, %rd227;
	and.b64  	%rd368, %rd367, -4294967296;
	setp.ne.s64 	%p36, %rd368, 0;
	@%p36 bra 	$L__BB380_100;
	cvt.u32.u64 	%r113, %rd227;
	cvt.u32.u64 	%r114, %rd560;
	div.u32 	%r115, %r114, %r113;
	mul.lo.s32 	%r116, %r115, %r113;
	sub.s32 	%r117, %r114, %r116;
	cvt.u64.u32 	%rd566, %r115;
	cvt.u64.u32 	%rd563, %r117;
	bra.uni 	$L__BB380_101;
$L__BB380_100:
	div.s64 	%rd566, %rd560, %rd227;
	mul.lo.s64 	%rd369, %rd566, %rd227;
	sub.s64 	%rd563, %rd560, %rd369;
$L__BB380_101:
	add.s64 	%rd371, %rd1, %rd365;
	ld.global.u64 	%rd372, [%rd371];
	mad.lo.s64 	%rd373, %rd372, %rd563, %rd226;
	shl.b64 	%rd374, %rd373, 3;
	add.s64 	%rd575, %rd575, %rd374;
	add.s32 	%r208, %r208, -4;
$L__BB380_102:
	setp.eq.s32 	%p37, %r41, 0;
	@%p37 bra 	$L__BB380_116;
	setp.eq.s32 	%p38, %r41, 1;
	@%p38 bra 	$L__BB380_111;
	mul.wide.u32 	%rd376, %r208, 8;
	add.s64 	%rd377, %rd2, %rd376;
	ld.global.u64 	%rd238, [%rd377];
	or.b64  	%rd378, %rd566, %rd238;
	and.b64  	%rd379, %rd378, -4294967296;
	setp.ne.s64 	%p39, %rd379, 0;
	@%p39 bra 	$L__BB380_106;
	cvt.u32.u64 	%r118, %rd238;
	cvt.u32.u64 	%r119, %rd566;
	div.u32 	%r120, %r119, %r118;
	mul.lo.s32 	%r121, %r120, %r118;
	sub.s32 	%r122, %r119, %r121;
	cvt.u64.u32 	%rd567, %r120;
	cvt.u64.u32 	%rd568, %r122;
	bra.uni 	$L__BB380_107;
$L__BB380_106:
	div.s64 	%rd567, %rd566, %rd238;
	mul.lo.s64 	%rd380, %rd567, %rd238;
	sub.s64 	%rd568, %rd566, %rd380;
$L__BB380_107:
	add.s64 	%rd382, %rd1, %rd376;
	ld.global.u64 	%rd383, [%rd382];
	mul.lo.s64 	%rd245, %rd383, %rd568;
	add.s32 	%r47, %r208, -1;
	mul.wide.u32 	%rd384, %r47, 8;
	add.s64 	%rd385, %rd2, %rd384;
	ld.global.u64 	%rd246, [%rd385];
	or.b64  	%rd386, %rd567, %rd246;
	and.b64  	%rd387, %rd386, -4294967296;
	setp.ne.s64 	%p40, %rd387, 0;
	@%p40 bra 	$L__BB380_109;
	cvt.u32.u64 	%r123, %rd246;
	cvt.u32.u64 	%r124, %rd567;
	div.u32 	%r125, %r124, %r123;
	mul.lo.s32 	%r126, %r125, %r123;
	sub.s32 	%r127, %r124, %r126;
	cvt.u64.u32 	%rd566, %r125;
	cvt.u64.u32 	%rd570, %r127;
	bra.uni 	$L__BB380_110;
$L__BB380_109:
	div.s64 	%rd566, %rd567, %rd246;
	mul.lo.s64 	%rd388, %rd566, %rd246;
	sub.s64 	%rd570, %rd567, %rd388;
$L__BB380_110:
	add.s64 	%rd390, %rd1, %rd384;
	ld.global.u64 	%rd391, [%rd390];
	mad.lo.s64 	%rd392, %rd391, %rd570, %rd245;
	shl.b64 	%rd393, %rd392, 3;
	add.s64 	%rd575, %rd575, %rd393;
	add.s32 	%r208, %r208, -2;
$L__BB380_111:
	and.b32  	%r128, %r23, 1;
	setp.eq.b32 	%p41, %r128, 1;
	not.pred 	%p42, %p41;
	@%p42 bra 	$L__BB380_116;
	mul.wide.u32 	%rd394, %r208, 8;
	add.s64 	%rd395, %rd2, %rd394;
	ld.global.u64 	%rd257, [%rd395];
	or.b64  	%rd396, %rd566, %rd257;
	and.b64  	%rd397, %rd396, -4294967296;
	setp.ne.s64 	%p43, %rd397, 0;
	@%p43 bra 	$L__BB380_114;
	cvt.u32.u64 	%r129, %rd257;
	cvt.u32.u64 	%r130, %rd566;
	rem.u32 	%r131, %r130, %r129;
	cvt.u64.u32 	%rd574, %r131;
	bra.uni 	$L__BB380_115;
$L__BB380_114:
	rem.s64 	%rd574, %rd566, %rd257;
$L__BB380_115:
	add.s64 	%rd399, %rd1, %rd394;
	ld.global.u64 	%rd400, [%rd399];
	mul.lo.s64 	%rd401, %rd400, %rd574;
	shl.b64 	%rd402, %rd401, 3;
	add.s64 	%rd575, %rd575, %rd402;
$L__BB380_116:
	ld.global.u64 	%rd403, [%rd575];
	setp.ne.s64 	%p44, %rd403, 0;
	selp.u16 	%rs2, 1, 0, %p44;
	st.shared.u8 	[%r5], %rs2;
$L__BB380_117:
	bar.sync 	0;
	setp.lt.u32 	%p68, %r210, 66;
	@%p68 bra 	$L__BB380_123;
$L__BB380_118:
	shr.u32 	%r51, %r210, 1;
	setp.ge.u32 	%p69, %r1, %r51;
	@%p69 bra 	$L__BB380_122;
	ld.shared.u8 	%rs4, [%r5];
	setp.ne.s16 	%p71, %rs4, 0;
	mov.pred 	%p88, -1;
	@%p71 bra 	$L__BB380_121;
	add.s32 	%r200, %r5, %r51;
	ld.shared.u8 	%rs5, [%r200];
	setp.ne.s16 	%p88, %rs5, 0;
$L__BB380_121:
	selp.u16 	%rs6, 1, 0, %p88;
	st.shared.u8 	[%r5], %rs6;
$L__BB380_122:
	bar.sync 	0;
	setp.gt.u32 	%p72, %r210, 131;
	mov.u32 	%r210, %r51;
	@%p72 bra 	$L__BB380_118;
$L__BB380_123:
	setp.gt.u32 	%p73, %r1, 31;
	@%p73 bra 	$L__BB380_138;
	ld.volatile.shared.u8 	%rs7, [%r5];
	setp.ne.s16 	%p75, %rs7, 0;
	mov.pred 	%p89, -1;
	@%p75 bra 	$L__BB380_126;
	ld.volatile.shared.u8 	%rs8, [%r5+32];
	setp.ne.s16 	%p89, %rs8, 0;
$L__BB380_126:
	selp.u16 	%rs9, 1, 0, %p89;
	st.volatile.shared.u8 	[%r5], %rs9;
	ld.volatile.shared.u8 	%rs10, [%r5];
	setp.ne.s16 	%p77, %rs10, 0;
	mov.pred 	%p90, -1;
	@%p77 bra 	$L__BB380_128;
	ld.volatile.shared.u8 	%rs11, [%r5+16];
	setp.ne.s16 	%p90, %rs11, 0;
$L__BB380_128:
	selp.u16 	%rs12, 1, 0, %p90;
	st.volatile.shared.u8 	[%r5], %rs12;
	ld.volatile.shared.u8 	%rs13, [%r5];
	setp.ne.s16 	%p79, %rs13, 0;
	mov.pred 	%p91, -1;
	@%p79 bra 	$L__BB380_130;
	ld.volatile.shared.u8 	%rs14, [%r5+8];
	setp.ne.s16 	%p91, %rs14, 0;
$L__BB380_130:
	selp.u16 	%rs15, 1, 0, %p91;
	st.volatile.shared.u8 	[%r5], %rs15;
	ld.volatile.shared.u8 	%rs16, [%r5];
	setp.ne.s16 	%p81, %rs16, 0;
	mov.pred 	%p92, -1;
	@%p81 bra 	$L__BB380_132;
	ld.volatile.shared.u8 	%rs17, [%r5+4];
	setp.ne.s16 	%p92, %rs17, 0;
$L__BB380_132:
	selp.u16 	%rs18, 1, 0, %p92;
	st.volatile.shared.u8 	[%r5], %rs18;
	ld.volatile.shared.u8 	%rs19, [%r5];
	setp.ne.s16 	%p83, %rs19, 0;
	mov.pred 	%p93, -1;
	@%p83 bra 	$L__BB380_134;
	ld.volatile.shared.u8 	%rs20, [%r5+2];
	setp.ne.s16 	%p93, %rs20, 0;
$L__BB380_134:
	selp.u16 	%rs21, 1, 0, %p93;
	st.volatile.shared.u8 	[%r5], %rs21;
	ld.volatile.shared.u8 	%rs22, [%r5];
	setp.ne.s16 	%p85, %rs22, 0;
	mov.pred 	%p94, -1;
	@%p85 bra 	$L__BB380_136;
	ld.volatile.shared.u8 	%rs23, [%r5+1];
	setp.ne.s16 	%p94, %rs23, 0;
$L__BB380_136:
	selp.u16 	%rs24, 1, 0, %p94;
	st.volatile.shared.u8 	[%r5], %rs24;
	setp.ne.s32 	%p86, %r1, 0;
	@%p86 bra 	$L__BB380_138;
	ld.param.u64 	%rd490, [contiguous_any2_u64_param_8];
	ld.param.u64 	%rd489, [contiguous_any2_u64_param_0];
	ld.shared.u8 	%rs25, [anysdata_u64];
	cvt.u64.u32 	%rd485, %r2;
	mad.lo.s64 	%rd486, %rd490, %rd4, %rd485;
	cvta.to.global.u64 	%rd487, %rd489;
	add.s64 	%rd488, %rd487, %rd486;
	st.global.u8 	[%rd488], %rs25;
$L__BB380_138:
	ret;

}
	// .globl	contiguous_any22_u64
.visible .entry contiguous_any22_u64(
	.param .u64 .ptr .align 1 contiguous_any22_u64_param_0,
	.param .u64 .ptr .align 1 contiguous_any22_u64_param_1,
	.param .u64 contiguous_any22_u64_param_2,
	.param .u64 contiguous_any22_u64_param_3,
	.param .u64 contiguous_any22_u64_param_4,
	.param .u64 contiguous_any22_u64_param_5
)
{
	.reg .pred 	%p<49>;
	.reg .b16 	%rs<28>;
	.reg .b32 	%r<15>;
	.reg .b64 	%rd<24>;

	ld.param.u64 	%rd6, [contiguous_any22_u64_param_0];
	ld.param.u64 	%rd9, [contiguous_any22_u64_param_1];
	ld.param.u64 	%rd10, [contiguous_any22_u64_param_2];
	ld.param.u64 	%rd7, [contiguous_any22_u64_param_3];
	ld.param.u64 	%rd11, [contiguous_any22_u64_param_4];
	ld.param.u64 	%rd8, [contiguous_any22_u64_param_5];
	cvta.to.global.u64 	%rd1, %rd9;
	mov.u32 	%r1, %tid.x;
	mov.u32 	%r2, %ctaid.x;
	mov.u32 	%r14, %ntid.x;
	mul.lo.s32 	%r8, %r2, %r14;
	shl.b32 	%r9, %r8, 1;
	add.s32 	%r4, %r9, %r1;
	mov.u32 	%r10, anysdata_u64;
	add.s32 	%r5, %r10, %r1;
	mov.b16 	%rs1, 0;
	st.shared.u8 	[%r5], %rs1;
	mov.u32 	%r11, %ctaid.y;
	cvt.u64.u32 	%rd12, %r11;
	add.s64 	%rd2, %rd10, %rd12;
	setp.ge.u64 	%p17, %rd2, %rd11;
	@%p17 bra 	$L__BB381_28;
	add.s32 	%r12, %r4, %r14;
	cvt.u64.u32 	%rd3, %r12;
	setp.le.u64 	%p18, %rd7, %rd3;
	@%p18 bra 	$L__BB381_5;
	cvt.u64.u32 	%rd15, %r4;
	mul.lo.s64 	%rd4, %rd2, %rd7;
	add.s64 	%rd16, %rd4, %rd15;
	add.s64 	%rd17, %rd1, %rd16;
	ld.global.u8 	%rs3, [%rd17];
	setp.ne.s16 	%p21, %rs3, 0;
	mov.pred 	%p41, -1;
	@%p21 bra 	$L__BB381_4;
	add.s64 	%rd18, %rd4, %rd3;
	add.s64 	%rd19, %rd1, %rd18;
	ld.global.u8 	%rs4, [%rd19];
	setp.ne.s16 	%p41, %rs4, 0;
$L__BB381_4:
	selp.u16 	%rs5, 1, 0, %p41;
	st.shared.u8 	[%r5], %rs5;
	bra.uni 	$L__BB381_7;
$L__BB381_5:
	cvt.u64.u32 	%rd5, %r4;
	setp.le.u64 	%p19, %rd7, %rd5;
	@%p19 bra 	$L__BB381_7;
	mad.lo.s64 	%rd13, %rd2, %rd7, %rd5;
	add.s64 	%rd14, %rd1, %rd13;
	ld.global.u8 	%rs2, [%rd14];
	st.shared.u8 	[%r5], %rs2;
$L__BB381_7:
	bar.sync 	0;
	setp.lt.u32 	%p22, %r14, 66;
	@%p22 bra 	$L__BB381_13;
$L__BB381_8:
	shr.u32 	%r7, %r14, 1;
	setp.ge.u32 	%p23, %r1, %r7;
	@%p23 bra 	$L__BB381_12;
	ld.shared.u8 	%rs6, [%r5];
	setp.ne.s16 	%p25, %rs6, 0;
	mov.pred 	%p42, -1;
	@%p25 bra 	$L__BB381_11;
	add.s32 	%r13, %r5, %r7;
	ld.shared.u8 	%rs7, [%r13];
	setp.ne.s16 	%p42, %rs7, 0;
$L__BB381_11:
	selp.u16 	%rs8, 1, 0, %p42;
	st.shared.u8 	[%r5], %rs8;
$L__BB381_12:
	bar.sync 	0;
	setp.gt.u32 	%p26, %r14, 131;
	mov.u32 	%r14, %r7;
	@%p26 bra 	$L__BB381_8;
$L__BB381_13:
	setp.gt.u32 	%p27, %r1, 31;
	@%p27 bra 	$L__BB381_28;
	ld.volatile.shared.u8 	%rs9, [%r5];
	setp.ne.s16 	%p29, %rs9, 0;
	mov.pred 	%p43, -1;
	@%p29 bra 	$L__BB381_16;
	ld.volatile.shared.u8 	%rs10, [%r5+32];
	setp.ne.s16 	%p43, %rs10, 0;
$L__BB381_16:
	selp.u16 	%rs11, 1, 0, %p43;
	st.volatile.shared.u8 	[%r5], %rs11;
	ld.volatile.shared.u8 	%rs12, [%r5];
	setp.ne.s16 	%p31, %rs12, 0;
	mov.pred 	%p44, -1;
	@%p31 bra 	$L__BB381_18;
	ld.volatile.shared.u8 	%rs13, [%r5+16];
	setp.ne.s16 	%p44, %rs13, 0;
$L__BB381_18:
	selp.u16 	%rs14, 1, 0, %p44;
	st.volatile.shared.u8 	[%r5], %rs14;
	ld.volatile.shared.u8 	%rs15, [%r5];
	setp.ne.s16 	%p33, %rs15, 0;
	mov.pred 	%p45, -1;
	@%p33 bra 	$L__BB381_20;
	ld.volatile.shared.u8 	%rs16, [%r5+8];
	setp.ne.s16 	%p45, %rs16, 0;
$L__BB381_20:
	selp.u16 	%rs17, 1, 0, %p45;
	st.volatile.shared.u8 	[%r5], %rs17;
	ld.volatile.shared.u8 	%rs18, [%r5];
	setp.ne.s16 	%p35, %rs18, 0;
	mov.pred 	%p46, -1;
	@%p35 bra 	$L__BB381_22;
	ld.volatile.shared.u8 	%rs19, [%r5+4];
	setp.ne.s16 	%p46, %rs19, 0;
$L__BB381_22:
	selp.u16 	%rs20, 1, 0, %p46;
	st.volatile.shared.u8 	[%r5], %rs20;
	ld.volatile.shared.u8 	%rs21, [%r5];
	setp.ne.s16 	%p37, %rs21, 0;
	mov.pred 	%p47, -1;
	@%p37 bra 	$L__BB381_24;
	ld.volatile.shared.u8 	%rs22, [%r5+2];
	setp.ne.s16 	%p47, %rs22, 0;
$L__BB381_24:
	selp.u16 	%rs23, 1, 0, %p47;
	st.volatile.shared.u8 	[%r5], %rs23;
	ld.volatile.shared.u8 	%rs24, [%r5];
	setp.ne.s16 	%p39, %rs24, 0;
	mov.pred 	%p48, -1;
	@%p39 bra 	$L__BB381_26;
	ld.volatile.shared.u8 	%rs25, [%r5+1];
	setp.ne.s16 	%p48, %rs25, 0;
$L__BB381_26:
	selp.u16 	%rs26, 1, 0, %p48;
	st.volatile.shared.u8 	[%r5], %rs26;
	setp.ne.s32 	%p40, %r1, 0;
	@%p40 bra 	$L__BB381_28;
	ld.shared.u8 	%rs27, [anysdata_u64];
	cvt.u64.u32 	%rd20, %r2;
	mad.lo.s64 	%rd21, %rd8, %rd2, %rd20;
	cvta.to.global.u64 	%rd22, %rd6;
	add.s64 	%rd23, %rd22, %rd21;
	st.global.u8 	[%rd23], %rs27;
$L__BB381_28:
	ret;

}
	// .globl	contiguous_any3_u64
.visible .entry contiguous_any3_u64(
	.param .u64 .ptr .align 1 contiguous_any3_u64_param_0,
	.param .u64 .ptr .align 1 contiguous_any3_u64_param_1,
	.param .u64 .ptr .align 1 contiguous_any3_u64_param_2,
	.param .u64 .ptr .align 1 contiguous_any3_u64_param_3,
	.param .u64 contiguous_any3_u64_param_4,
	.param .u64 contiguous_any3_u64_param_5,
	.param .u64 contiguous_any3_u64_param_6
)
{
	.reg .pred 	%p<81>;
	.reg .b16 	%rs<49>;
	.reg .b32 	%r<188>;
	.reg .b64 	%rd<308>;

	ld.param.u64 	%rd144, [contiguous_any3_u64_param_0];
	ld.param.u64 	%rd145, [contiguous_any3_u64_param_1];
	ld.param.u64 	%rd148, [contiguous_any3_u64_param_2];
	ld.param.u64 	%rd149, [contiguous_any3_u64_param_3];
	ld.param.u64 	%rd146, [contiguous_any3_u64_param_4];
	ld.param.u64 	%rd147, [contiguous_any3_u64_param_5];
	ld.param.u64 	%rd150, [contiguous_any3_u64_param_6];
	cvta.to.global.u64 	%rd1, %rd149;
	cvta.to.global.u64 	%rd2, %rd148;
	mov.u32 	%r1, %tid.y;
	mov.u32 	%r2, %ntid.x;
	mov.u32 	%r3, %tid.x;
	mad.lo.s32 	%r70, %r1, %r2, %r3;
	mov.u32 	%r71, %ctaid.x;
	mad.lo.s32 	%r72, %r71, %r2, %r3;
	mov.u32 	%r4, %ctaid.y;
	mov.u32 	%r5, %ntid.y;
	mad.lo.s32 	%r73, %r4, %r5, %r1;
	mov.u32 	%r74, anysdata_u64;
	add.s32 	%r7, %r74, %r70;
	mov.b16 	%rs16, 0;
	st.shared.u8 	[%r7], %rs16;
	cvt.u64.u32 	%rd3, %r72;
	setp.le.u64 	%p9, %rd147, %rd3;
	cvt.u64.u32 	%rd152, %r73;
	setp.le.u64 	%p10, %rd150, %rd152;
	or.pred  	%p11, %p9, %p10;
	@%p11 bra 	$L__BB382_95;
	cvt.u32.u64 	%r75, %rd3;
	cvt.u32.u64 	%r76, %rd147;
	mad.lo.s32 	%r179, %r73, %r76, %r75;
	cvt.u32.u64 	%r9, %rd146;
	add.s32 	%r178, %r9, -1;
	setp.lt.s32 	%p12, %r178, 0;
	mov.b64 	%rd307, 0;
	@%p12 bra 	$L__BB382_59;
	setp.lt.u32 	%p13, %r178, 7;
	mov.b64 	%rd307, 0;
	@%p13 bra 	$L__BB382_30;
	add.s32 	%r174, %r9, -4;
	and.b32  	%r77, %r9, -8;
	neg.s32 	%r173, %r77;
	mov.b64 	%rd307, 0;
$L__BB382_4:
	.pragma "nounroll";
	add.s32 	%r16, %r174, 3;
	cvt.u64.u32 	%rd5, %r179;
	mul.wide.u32 	%rd157, %r16, 8;
	add.s64 	%rd158, %rd2, %rd157;
	ld.global.u64 	%rd6, [%rd158];
	and.b64  	%rd159, %rd6, -4294967296;
	setp.ne.s64 	%p14, %rd159, 0;
	@%p14 bra 	$L__BB382_6;
	cvt.u32.u64 	%r78, %rd6;
	cvt.u32.u64 	%r79, %rd5;
	div.u32 	%r80, %r79, %r78;
	mul.lo.s32 	%r81, %r80, %r78;
	sub.s32 	%r82, %r79, %r81;
	cvt.u64.u32 	%rd272, %r80;
	cvt.u64.u32 	%rd273, %r82;
	bra.uni 	$L__BB382_7;
$L__BB382_6:
	div.s64 	%rd272, %rd5, %rd6;
	mul.lo.s64 	%rd160, %rd272, %rd6;
	sub.s64 	%rd273, %rd5, %rd160;
$L__BB382_7:
	mul.wide.u32 	%rd161, %r16, 8;
	add.s64 	%rd162, %rd1, %rd161;
	ld.global.u64 	%rd163, [%rd162];
	mad.lo.s64 	%rd13, %rd163, %rd273, %rd307;
	add.s32 	%r17, %r174, 2;
	and.b64  	%rd14, %rd272, 4294967295;
	mul.wide.u32 	%rd164, %r17, 8;
	add.s64 	%rd165, %rd2, %rd164;
	ld.global.u64 	%rd15, [%rd165];
	and.b64  	%rd166, %rd15, -4294967296;
	setp.ne.s64 	%p15, %rd166, 0;
	@%p15 bra 	$L__BB382_9;
	cvt.u32.u64 	%r83, %rd15;
	cvt.u32.u64 	%r84, %rd14;
	div.u32 	%r85, %r84, %r83;
	mul.lo.s32 	%r86, %r85, %r83;
	sub.s32 	%r87, %r84, %r86;
	cvt.u64.u32 	%rd274, %r85;
	cvt.u64.u32 	%rd275, %r87;
	bra.uni 	$L__BB382_10;
$L__BB382_9:
	div.s64 	%rd274, %rd14, %rd15;
	mul.lo.s64 	%rd167, %rd274, %rd15;
	sub.s64 	%rd275, %rd14, %rd167;
$L__BB382_10:
	mul.wide.u32 	%rd168, %r17, 8;
	add.s64 	%rd169, %rd1, %rd168;
	ld.global.u64 	%rd170, [%rd169];
	mad.lo.s64 	%rd22, %rd170, %rd275, %rd13;
	add.s32 	%r18, %r174, 1;
	and.b64  	%rd23, %rd274, 4294967295;
	mul.wide.u32 	%rd171, %r18, 8;
	add.s64 	%rd172, %rd2, %rd171;
	ld.global.u64 	%rd24, [%rd172];
	and.b64  	%rd173, %rd24, -4294967296;
	setp.ne.s64 	%p16, %rd173, 0;
	@%p16 bra 	$L__BB382_12;
	cvt.u32.u64 	%r88, %rd24;
	cvt.u32.u64 	%r89, %rd23;
	div.u32 	%r90, %r89, %r88;
	mul.lo.s32 	%r91, %r90, %r88;
	sub.s32 	%r92, %r89, %r91;
	cvt.u64.u32 	%rd276, %r90;
	cvt.u64.u32 	%rd277, %r92;
	bra.uni 	$L__BB382_13;
$L__BB382_12:
	div.s64 	%rd276, %rd23, %rd24;
	mul.lo.s64 	%rd174, %rd276, %rd24;
	sub.s64 	%rd277, %rd23, %rd174;
$L__BB382_13:
	mul.wide.u32 	%rd175, %r18, 8;
	add.s64 	%rd176, %rd1, %rd175;
	ld.global.u64 	%rd177, [%rd176];
	mad.lo.s64 	%rd31, %rd177, %rd277, %rd22;
	and.b64  	%rd32, %rd276, 4294967295;
	mul.wide.u32 	%rd178, %r174, 8;
	add.s64 	%rd179, %rd2, %rd178;
	ld.global.u64 	%rd33, [%rd179];
	and.b64  	%rd180, %rd33, -4294967296;
	setp.ne.s64 	%p17, %rd180, 0;
	@%p17 bra 	$L__BB382_15;
	cvt.u32.u64 	%r93, %rd33;
	cvt.u32.u64 	%r94, %rd32;
	div.u32 	%r95, %r94, %r93;
	mul.lo.s32 	%r96, %r95, %r93;
	sub.s32 	%r97, %r94, %r96;
	cvt.u64.u32 	%rd278, %r95;
	cvt.u64.u32 	%rd279, %r97;
	bra.uni 	$L__BB382_16;
$L__BB382_15:
	div.s64 	%rd278, %rd32, %rd33;
	mul.lo.s64 	%rd181, %rd278, %rd33;
	sub.s64 	%rd279, %rd32, %rd181;
$L__BB382_16:
	mul.wide.u32 	%rd182, %r174, 8;
	add.s64 	%rd183, %rd1, %rd182;
	ld.global.u64 	%rd184, [%rd183];
	mad.lo.s64 	%rd40, %rd184, %rd279, %rd31;
	add.s32 	%r19, %r174, -1;
	and.b64  	%rd41, %rd278, 4294967295;
	mul.wide.u32 	%rd185, %r19, 8;
	add.s64 	%rd186, %rd2, %rd185;
	ld.global.u64 	%rd42, [%rd186];
	and.b64  	%rd187, %rd42, -4294967296;
	setp.ne.s64 	%p18, %rd187, 0;
	@%p18 bra 	$L__BB382_18;
	cvt.u32.u64 	%r98, %rd42;
	cvt.u32.u64 	%r99, %rd41;
	div.u32 	%r100, %r99, %r98;
	mul.lo.s32 	%r101, %r100, %r98;
	sub.s32 	%r102, %r99, %r101;
	cvt.u64.u32 	%rd280, %r100;
	cvt.u64.u32 	%rd281, %r102;
	bra.uni 	$L__BB382_19;
$L__BB382_18:
	div.s64 	%rd280, %rd41, %rd42;
	mul.lo.s64 	%rd188, %rd280, %rd42;
	sub.s64 	%rd281, %rd41, %rd188;
$L__BB382_19:
	mul.wide.u32 	%rd189, %r19, 8;
	add.s64 	%rd190, %rd1, %rd189;
	ld.global.u64 	%rd191, [%rd190];
	mad.lo.s64 	%rd49, %rd191, %rd281, %rd40;
	add.s32 	%r20, %r174, -2;
	and.b64  	%rd50, %rd280, 4294967295;
	mul.wide.u32 	%rd192, %r20, 8;
	add.s64 	%rd193, %rd2, %rd192;
	ld.global.u64 	%rd51, [%rd193];
	and.b64  	%rd194, %rd51, -4294967296;
	setp.ne.s64 	%p19, %rd194, 0;
	@%p19 bra 	$L__BB382_21;
	cvt.u32.u64 	%r103, %rd51;
	cvt.u32.u64 	%r104, %rd50;
	div.u32 	%r105, %r104, %r103;
	mul.lo.s32 	%r106, %r105, %r103;
	sub.s32 	%r107, %r104, %r106;
	cvt.u64.u32 	%rd282, %r105;
	cvt.u64.u32 	%rd283, %r107;
	bra.uni 	$L__BB382_22;
$L__BB382_21:
	div.s64 	%rd282, %rd50, %rd51;
	mul.lo.s64 	%rd195, %rd282, %rd51;
	sub.s64 	%rd283, %rd50, %rd195;
$L__BB382_22:
	mul.wide.u32 	%rd196, %r20, 8;
	add.s64 	%rd197, %rd1, %rd196;
	ld.global.u64 	%rd198, [%rd197];
	mad.lo.s64 	%rd58, %rd198, %rd283, %rd49;
	add.s32 	%r21, %r174, -3;
	and.b64  	%rd59, %rd282, 4294967295;
	mul.wide.u32 	%rd199, %r21, 8;
	add.s64 	%rd200, %rd2, %rd199;
	ld.global.u64 	%rd60, [%rd200];
	and.b64  	%rd201, %rd60, -4294967296;
	setp.ne.s64 	%p20, %rd201, 0;
	@%p20 bra 	$L__BB382_24;
	cvt.u32.u64 	%r108, %rd60;
	cvt.u32.u64 	%r109, %rd59;
	div.u32 	%r110, %r109, %r108;
	mul.lo.s32 	%r111, %r110, %r108;
	sub.s32 	%r112, %r109, %r111;
	cvt.u64.u32 	%rd284, %r110;
	cvt.u64.u32 	%rd285, %r112;
	bra.uni 	$L__BB382_25;
$L__BB382_24:
	div.s64 	%rd284, %rd59, %rd60;
	mul.lo.s64 	%rd202, %rd284, %rd60;
	sub.s64 	%rd285, %rd59, %rd202;
$L__BB382_25:
	mul.wide.u32 	%rd203, %r21, 8;
	add.s64 	%rd204, %rd1, %rd203;
	ld.global.u64 	%rd205, [%rd204];
	mad.lo.s64 	%rd67, %rd205, %rd285, %rd58;
	and.b64  	%rd68, %rd284, 4294967295;
	add.s32 	%r113, %r174, -4;
	mul.wide.u32 	%rd206, %r113, 8;
	add.s64 	%rd207, %rd2, %rd206;
	ld.global.u64 	%rd69, [%rd207];
	and.b64  	%rd208, %rd69, -4294967296;
	setp.ne.s64 	%p21, %rd208, 0;
	@%p21 bra 	$L__BB382_27;
	cvt.u32.u64 	%r114, %rd69;
	cvt.u32.u64 	%r115, %rd68;
	div.u32 	%r116, %r115, %r114;
	mul.lo.s32 	%r117, %r116, %r114;
	sub.s32 	%r118, %r115, %r117;
	cvt.u64.u32 	%rd286, %r116;
	cvt.u64.u32 	%rd287, %r118;
	bra.uni 	$L__BB382_28;
$L__BB382_27:
	div.s64 	%rd286, %rd68, %rd69;
	mul.lo.s64 	%rd209, %rd286, %rd69;
	sub.s64 	%rd287, %rd68, %rd209;
$L__BB382_28:
	mul.wide.u32 	%rd210, %r113, 8;
	add.s64 	%rd211, %rd1, %rd210;
	ld.global.u64 	%rd212, [%rd211];
	mad.lo.s64 	%rd307, %rd212, %rd287, %rd67;
	cvt.u32.u64 	%r179, %rd286;
	add.s32 	%r174, %r174, -8;
	add.s32 	%r173, %r173, 8;
	setp.ne.s32 	%p22, %r173, 0;
	@%p22 bra 	$L__BB382_4;
	add.s32 	%r178, %r174, 3;
$L__BB382_30:
	and.b32  	%r28, %r9, 7;
	setp.eq.s32 	%p23, %r28, 0;
	@%p23 bra 	$L__BB382_59;
	and.b32  	%r29, %r9, 3;
	setp.lt.u32 	%p24, %r28, 4;
	@%p24 bra 	$L__BB382_45;
	cvt.u64.u32 	%rd79, %r179;
	mul.wide.u32 	%rd214, %r178, 8;
	add.s64 	%rd215, %rd2, %rd214;
	ld.global.u64 	%rd80, [%rd215];
	and.b64  	%rd216, %rd80, -4294967296;
	setp.ne.s64 	%p25, %rd216, 0;
	@%p25 bra 	$L__BB382_34;
	cvt.u32.u64 	%r120, %rd80;
	cvt.u32.u64 	%r121, %rd79;
	div.u32 	%r122, %r121, %r120;
	mul.lo.s32 	%r123, %r122, %r120;
	sub.s32 	%r124, %r121, %r123;
	cvt.u64.u32 	%rd290, %r122;
	cvt.u64.u32 	%rd291, %r124;
	bra.uni 	$L__BB382_35;
$L__BB382_34:
	div.s64 	%rd290, %rd79, %rd80;
	mul.lo.s64 	%rd217, %rd290, %rd80;
	sub.s64 	%rd291, %rd79, %rd217;
$L__BB382_35:
	mul.wide.u32 	%rd218, %r178, 8;
	add.s64 	%rd219, %rd1, %rd218;
	ld.global.u64 	%rd220, [%rd219];
	mad.lo.s64 	%rd87, %rd220, %rd291, %rd307;
	add.s32 	%r30, %r178, -1;
	and.b64  	%rd88, %rd290, 4294967295;
	mul.wide.u32 	%rd221, %r30, 8;
	add.s64 	%rd222, %rd2, %rd221;
	ld.global.u64 	%rd89, [%rd222];
	and.b64  	%rd223, %rd89, -4294967296;
	setp.ne.s64 	%p26, %rd223, 0;
	@%p26 bra 	$L__BB382_37;
	cvt.u32.u64 	%r125, %rd89;
	cvt.u32.u64 	%r126, %rd88;
	div.u32 	%r127, %r126, %r125;
	mul.lo.s32 	%r128, %r127, %r125;
	sub.s32 	%r129, %r126, %r128;
	cvt.u64.u32 	%rd292, %r127;
	cvt.u64.u32 	%rd293, %r129;
	bra.uni 	$L__BB382_38;
$L__BB382_37:
	div.s64 	%rd292, %rd88, %rd89;
	mul.lo.s64 	%rd224, %rd292, %rd89;
	sub.s64 	%rd293, %rd88, %rd224;
$L__BB382_38:
	mul.wide.u32 	%rd225, %r30, 8;
	add.s64 	%rd226, %rd1, %rd225;
	ld.global.u64 	%rd227, [%rd226];
	mad.lo.s64 	%rd96, %rd227, %rd293, %rd87;
	add.s32 	%r31, %r178, -2;
	and.b64  	%rd97, %rd292, 4294967295;
	mul.wide.u32 	%rd228, %r31, 8;
	add.s64 	%rd229, %rd2, %rd228;
	ld.global.u64 	%rd98, [%rd229];
	and.b64  	%rd230, %rd98, -4294967296;
	setp.ne.s64 	%p27, %rd230, 0;
	@%p27 bra 	$L__BB382_40;
	cvt.u32.u64 	%r130, %rd98;
	cvt.u32.u64 	%r131, %rd97;
	div.u32 	%r132, %r131, %r130;
	mul.lo.s32 	%r133, %r132, %r130;
	sub.s32 	%r134, %r131, %r133;
	cvt.u64.u32 	%rd294, %r132;
	cvt.u64.u32 	%rd295, %r134;
	bra.uni 	$L__BB382_41;
$L__BB382_40:
	div.s64 	%rd294, %rd97, %rd98;
	mul.lo.s64 	%rd231, %rd294, %rd98;
	sub.s64 	%rd295, %rd97, %rd231;
$L__BB382_41:
	mul.wide.u32 	%rd232, %r31, 8;
	add.s64 	%rd233, %rd1, %rd232;
	ld.global.u64 	%rd234, [%rd233];
	mad.lo.s64 	%rd105, %rd234, %rd295, %rd96;
	add.s32 	%r32, %r178, -3;
	and.b64  	%rd106, %rd294, 4294967295;
	mul.wide.u32 	%rd235, %r32, 8;
	add.s64 	%rd236, %rd2, %rd235;
	ld.global.u64 	%rd107, [%rd236];
	and.b64  	%rd237, %rd107, -4294967296;
	setp.ne.s64 	%p28, %rd237, 0;
	@%p28 bra 	$L__BB382_43;
	cvt.u32.u64 	%r135, %rd107;
	cvt.u32.u64 	%r136, %rd106;
	div.u32 	%r137, %r136, %r135;
	mul.lo.s32 	%r138, %r137, %r135;
	sub.s32 	%r139, %r136, %r138;
	cvt.u64.u32 	%rd296, %r137;
	cvt.u64.u32 	%rd297, %r139;
	bra.uni 	$L__BB382_44;
$L__BB382_43:
	div.s64 	%rd296, %rd106, %rd107;
	mul.lo.s64 	%rd238, %rd296, %rd107;
	sub.s64 	%rd297, %rd106, %rd238;
$L__BB382_44:
	mul.wide.u32 	%rd239, %r32, 8;
	add.s64 	%rd240, %rd1, %rd239;
	ld.global.u64 	%rd241, [%rd240];
	mad.lo.s64 	%rd307, %rd241, %rd297, %rd105;
	cvt.u32.u64 	%r179, %rd296;
	add.s32 	%r178, %r178, -4;
$L__BB382_45:
	setp.eq.s32 	%p29, %r29, 0;
	@%p29 bra 	$L__BB382_59;
	setp.eq.s32 	%p30, %r29, 1;
	@%p30 bra 	$L__BB382_54;
	cvt.u64.u32 	%rd117, %r179;
	mul.wide.u32 	%rd243, %r178, 8;
	add.s64 	%rd244, %rd2, %rd243;
	ld.global.u64 	%rd118, [%rd244];
	and.b64  	%rd245, %rd118, -4294967296;
	setp.ne.s64 	%p31, %rd245, 0;
	@%p31 bra 	$L__BB382_49;
	cvt.u32.u64 	%r140, %rd118;
	cvt.u32.u64 	%r141, %rd117;
	div.u32 	%r142, %r141, %r140;
	mul.lo.s32 	%r143, %r142, %r140;
	sub.s32 	%r144, %r141, %r143;
	cvt.u64.u32 	%rd300, %r142;
	cvt.u64.u32 	%rd301, %r144;
	bra.uni 	$L__BB382_50;
$L__BB382_49:
	div.s64 	%rd300, %rd117, %rd118;
	mul.lo.s64 	%rd246, %rd300, %rd118;
	sub.s64 	%rd301, %rd117, %rd246;
$L__BB382_50:
	add.s64 	%rd248, %rd1, %rd243;
	ld.global.u64 	%rd249, [%rd248];
	mad.lo.s64 	%rd125, %rd249, %rd301, %rd307;
	add.s32 	%r37, %r178, -1;
	and.b64  	%rd126, %rd300, 4294967295;
	mul.wide.u32 	%rd250, %r37, 8;
	add.s64 	%rd251, %rd2, %rd250;
	ld.global.u64 	%rd127, [%rd251];
	and.b64  	%rd252, %rd127, -4294967296;
	setp.ne.s64 	%p32, %rd252, 0;
	@%p32 bra 	$L__BB382_52;
	cvt.u32.u64 	%r145, %rd127;
	cvt.u32.u64 	%r146, %rd126;
	div.u32 	%r147, %r146, %r145;
	mul.lo.s32 	%r148, %r147, %r145;
	sub.s32 	%r149, %r146, %r148;
	cvt.u64.u32 	%rd302, %r147;
	cvt.u64.u32 	%rd303, %r149;
	bra.uni 	$L__BB382_53;
$L__BB382_52:
	div.s64 	%rd302, %rd126, %rd127;
	mul.lo.s64 	%rd253, %rd302, %rd127;
	sub.s64 	%rd303, %rd126, %rd253;
$L__BB382_53:
	add.s64 	%rd255, %rd1, %rd250;
	ld.global.u64 	%rd256, [%rd255];
	mad.lo.s64 	%rd307, %rd256, %rd303, %rd125;
	cvt.u32.u64 	%r179, %rd302;
	add.s32 	%r178, %r178, -2;
$L__BB382_54:
	and.b32  	%r150, %r9, 1;
	setp.eq.b32 	%p33, %r150, 1;
	not.pred 	%p34, %p33;
	@%p34 bra 	$L__BB382_59;
	cvt.u64.u32 	%rd137, %r179;
	mul.wide.u32 	%rd257, %r178, 8;
	add.s64 	%rd258, %rd2, %rd257;
	ld.global.u64 	%rd138, [%rd258];
	and.b64  	%rd259, %rd138, -4294967296;
	setp.ne.s64 	%p35, %rd259, 0;
	@%p35 bra 	$L__BB382_57;
	cvt.u32.u64 	%r151, %rd138;
	cvt.u32.u64 	%r152, %rd137;
	rem.u32 	%r153, %r152, %r151;
	cvt.u64.u32 	%rd306, %r153;
	bra.uni 	$L__BB382_58;
$L__BB382_57:
	rem.s64 	%rd306, %rd137, %rd138;
$L__BB382_58:
	add.s64 	%rd261, %rd1, %rd257;
	ld.global.u64 	%rd262, [%rd261];
	mad.lo.s64 	%rd307, %rd262, %rd306, %rd307;
$L__BB382_59:
	cvta.to.global.u64 	%rd263, %rd145;
	shl.b64 	%rd264, %rd307, 3;
	add.s64 	%rd265, %rd263, %rd264;
	ld.global.u64 	%rd266, [%rd265];
	setp.ne.s64 	%p36, %rd266, 0;
	selp.u16 	%rs17, 1, 0, %p36;
	st.shared.u8 	[%r7], %rs17;
	bar.sync 	0;
	setp.ne.s32 	%p37, %r1, 0;
	@%p37 bra 	$L__BB382_95;
	setp.gt.u32 	%p38, %r5, 1;
	@%p38 bra 	$L__BB382_62;
	mov.u32 	%r154, anysdata_u64;
	add.s32 	%r155, %r154, %r3;
	ld.shared.u8 	%rs47, [%r155];
	bra.uni 	$L__BB382_94;
$L__BB382_62:
	mov.u32 	%r157, anysdata_u64;
	add.s32 	%r42, %r157, %r3;
	ld.shared.u8 	%rs47, [%r42];
	add.s32 	%r43, %r5, -1;
	add.s32 	%r158, %r5, -2;
	and.b32  	%r44, %r43, 7;
	setp.lt.u32 	%p39, %r158, 7;
	mov.b32 	%r186, 1;
	@%p39 bra 	$L__BB382_75;
	and.b32  	%r160, %r43, -8;
	neg.s32 	%r184, %r160;
	shl.b32 	%r46, %r2, 3;
	shl.b32 	%r47, %r2, 1;
	mul.lo.s32 	%r48, %r2, 3;
	shl.b32 	%r49, %r2, 2;
	mul.lo.s32 	%r50, %r2, 5;
	mul.lo.s32 	%r51, %r2, 6;
	mul.lo.s32 	%r52, %r2, 7;
	mov.b32 	%r183, 0;
	mov.u32 	%r182, %r42;
$L__BB382_64:
	.pragma "nounroll";
	and.b16  	%rs19, %rs47, 255;
	setp.ne.s16 	%p41, %rs19, 0;
	mov.pred 	%p77, -1;
	@%p41 bra 	$L__BB382_73;
	add.s32 	%r161, %r182, %r2;
	ld.shared.u8 	%rs20, [%r161];
	setp.ne.s16 	%p43, %rs20, 0;
	@%p43 bra 	$L__BB382_73;
	add.s32 	%r162, %r182, %r47;
	ld.shared.u8 	%rs21, [%r162];
	setp.ne.s16 	%p45, %rs21, 0;
	@%p45 bra 	$L__BB382_73;
	add.s32 	%r163, %r182, %r48;
	ld.shared.u8 	%rs22, [%r163];
	setp.ne.s16 	%p47, %rs22, 0;
	@%p47 bra 	$L__BB382_73;
	add.s32 	%r164, %r182, %r49;
	ld.shared.u8 	%rs23, [%r164];
	setp.ne.s16 	%p49, %rs23, 0;
	@%p49 bra 	$L__BB382_73;
	add.s32 	%r165, %r182, %r50;
	ld.shared.u8 	%rs24, [%r165];
	setp.ne.s16 	%p51, %rs24, 0;
	@%p51 bra 	$L__BB382_73;
	add.s32 	%r166, %r182, %r51;
	ld.shared.u8 	%rs25, [%r166];
	setp.ne.s16 	%p53, %rs25, 0;
	@%p53 bra 	$L__BB382_73;
	add.s32 	%r167, %r182, %r52;
	ld.shared.u8 	%rs26, [%r167];
	setp.ne.s16 	%p55, %rs26, 0;
	@%p55 bra 	$L__BB382_73;
	add.s32 	%r168, %r182, %r46;
	ld.shared.u8 	%rs27, [%r168];
	setp.ne.s16 	%p77, %rs27, 0;
$L__BB382_73:
	selp.u16 	%rs47, 1, 0, %p77;
	add.s32 	%r184, %r184, 8;
	add.s32 	%r183, %r183, 8;
	add.s32 	%r182, %r182, %r46;
	setp.ne.s32 	%p56, %r184, 0;
	@%p56 bra 	$L__BB382_64;
	add.s32 	%r186, %r183, 1;
$L__BB382_75:
	setp.eq.s32 	%p57, %r44, 0;
	@%p57 bra 	$L__BB382_93;
	and.b32  	%r61, %r43, 3;
	setp.lt.u32 	%p58, %r44, 4;
	@%p58 bra 	$L__BB382_83;
	and.b16  	%rs29, %rs47, 255;
	setp.ne.s16 	%p60, %rs29, 0;
	mov.pred 	%p78, -1;
	@%p60 bra 	$L__BB382_82;
	mad.lo.s32 	%r62, %r186, %r2, %r42;
	ld.shared.u8 	%rs30, [%r62];
	setp.ne.s16 	%p62, %rs30, 0;
	@%p62 bra 	$L__BB382_82;
	add.s32 	%r63, %r62, %r2;
	ld.shared.u8 	%rs31, [%r63];
	setp.ne.s16 	%p64, %rs31, 0;
	@%p64 bra 	$L__BB382_82;
	add.s32 	%r64, %r63, %r2;
	ld.shared.u8 	%rs32, [%r64];
	setp.ne.s16 	%p66, %rs32, 0;
	@%p66 bra 	$L__BB382_82;
	add.s32 	%r169, %r64, %r2;
	ld.shared.u8 	%rs33, [%r169];
	setp.ne.s16 	%p78, %rs33, 0;
$L__BB382_82:
	add.s32 	%r186, %r186, 4;
	selp.u16 	%rs47, 1, 0, %p78;
$L__BB382_83:
	setp.eq.s32 	%p67, %r61, 0;
	@%p67 bra 	$L__BB382_93;
	setp.eq.s32 	%p68, %r61, 1;
	@%p68 bra 	$L__BB382_89;
	and.b16  	%rs35, %rs47, 255;
	setp.ne.s16 	%p70, %rs35, 0;
	mov.pred 	%p79, -1;
	@%p70 bra 	$L__BB382_88;
	mad.lo.s32 	%r67, %r186, %r2, %r42;
	ld.shared.u8 	%rs36, [%r67];
	setp.ne.s16 	%p72, %rs36, 0;
	@%p72 bra 	$L__BB382_88;
	add.s32 	%r170, %r67, %r2;
	ld.shared.u8 	%rs37, [%r170];
	setp.ne.s16 	%p79, %rs37, 0;
$L__BB382_88:
	add.s32 	%r186, %r186, 2;
	selp.u16 	%rs47, 1, 0, %p79;
$L__BB382_89:
	and.b32  	%r171, %r43, 1;
	setp.eq.b32 	%p73, %r171, 1;
	not.pred 	%p74, %p73;
	@%p74 bra 	$L__BB382_93;
	and.b16  	%rs38, %rs47, 255;
	setp.ne.s16 	%p76, %rs38, 0;
	mov.pred 	%p80, -1;
	@%p76 bra 	$L__BB382_92;
	mad.lo.s32 	%r172, %r186, %r2, %r42;
	ld.shared.u8 	%rs39, [%r172];
	setp.ne.s16 	%p80, %rs39, 0;
$L__BB382_92:
	selp.u16 	%rs47, 1, 0, %p80;
$L__BB382_93:
	st.shared.u8 	[%r42], %rs47;
$L__BB382_94:
	cvt.u64.u32 	%rd267, %r4;
	mad.lo.s64 	%rd268, %rd147, %rd267, %rd3;
	cvta.to.global.u64 	%rd269, %rd144;
	add.s64 	%rd270, %rd269, %rd268;
	st.global.u8 	[%rd270], %rs47;
$L__BB382_95:
	ret;

}
	// .globl	contiguous_any33_u64
.visible .entry contiguous_any33_u64(
	.param .u64 .ptr .align 1 contiguous_any33_u64_param_0,
	.param .u64 .ptr .align 1 contiguous_any33_u64_param_1,
	.param .u64 contiguous_any33_u64_param_2,
	.param .u64 contiguous_any33_u64_param_3,
	.param .u64 contiguous_any33_u64_param_4
)
{
	.reg .pred 	%p<56>;
	.reg .b16 	%rs<49>;
	.reg .b32 	%r<69>;
	.reg .b64 	%rd<15>;

	ld.param.u64 	%rd2, [contiguous_any33_u64_param_0];
	ld.param.u64 	%rd3, [contiguous_any33_u64_param_1];
	ld.param.u64 	%rd4, [contiguous_any33_u64_param_3];
	ld.param.u64 	%rd5, [contiguous_any33_u64_param_4];
	mov.u32 	%r1, %tid.y;
	mov.u32 	%r2, %ntid.x;
	mov.u32 	%r3, %tid.x;
	mad.lo.s32 	%r36, %r1, %r2, %r3;
	mov.u32 	%r37, %ctaid.x;
	mad.lo.s32 	%r38, %r37, %r2, %r3;
	mov.u32 	%r4, %ctaid.y;
	mov.u32 	%r5, %ntid.y;
	mad.lo.s32 	%r39, %r4, %r5, %r1;
	mov.u32 	%r40, anysdata_u64;
	add.s32 	%r7, %r40, %r36;
	mov.b16 	%rs16, 0;
	st.shared.u8 	[%r7], %rs16;
	cvt.u64.u32 	%rd1, %r38;
	setp.le.u64 	%p9, %rd4, %rd1;
	cvt.u64.u32 	%rd7, %r39;
	setp.le.u64 	%p10, %rd5, %rd7;
	or.pred  	%p11, %p9, %p10;
	@%p11 bra 	$L__BB383_37;
	cvt.u32.u64 	%r41, %rd1;
	cvta.to.global.u64 	%rd8, %rd3;
	cvt.u32.u64 	%r42, %rd4;
	mad.lo.s32 	%r43, %r39, %r42, %r41;
	cvt.u64.u32 	%rd9, %r43;
	add.s64 	%rd10, %rd8, %rd9;
	ld.global.u8 	%rs17, [%rd10];
	st.shared.u8 	[%r7], %rs17;
	bar.sync 	0;
	setp.ne.s32 	%p12, %r1, 0;
	@%p12 bra 	$L__BB383_37;
	setp.gt.u32 	%p13, %r5, 1;
	@%p13 bra 	$L__BB383_4;
	add.s32 	%r45, %r40, %r3;
	ld.shared.u8 	%rs47, [%r45];
	bra.uni 	$L__BB383_36;
$L__BB383_4:
	add.s32 	%r8, %r40, %r3;
	ld.shared.u8 	%rs47, [%r8];
	add.s32 	%r9, %r5, -1;
	add.s32 	%r48, %r5, -2;
	and.b32  	%r10, %r9, 7;
	setp.lt.u32 	%p14, %r48, 7;
	mov.b32 	%r67, 1;
	@%p14 bra 	$L__BB383_17;
	and.b32  	%r50, %r9, -8;
	neg.s32 	%r65, %r50;
	shl.b32 	%r12, %r2, 3;
	shl.b32 	%r13, %r2, 1;
	mul.lo.s32 	%r14, %r2, 3;
	shl.b32 	%r15, %r2, 2;
	mul.lo.s32 	%r16, %r2, 5;
	mul.lo.s32 	%r17, %r2, 6;
	mul.lo.s32 	%r18, %r2, 7;
	mov.b32 	%r64, 0;
	mov.u32 	%r63, %r8;
$L__BB383_6:
	.pragma "nounroll";
	and.b16  	%rs19, %rs47, 255;
	setp.ne.s16 	%p16, %rs19, 0;
	mov.pred 	%p52, -1;
	@%p16 bra 	$L__BB383_15;
	add.s32 	%r51, %r63, %r2;
	ld.shared.u8 	%rs20, [%r51];
	setp.ne.s16 	%p18, %rs20, 0;
	@%p18 bra 	$L__BB383_15;
	add.s32 	%r52, %r63, %r13;
	ld.shared.u8 	%rs21, [%r52];
	setp.ne.s16 	%p20, %rs21, 0;
	@%p20 bra 	$L__BB383_15;
	add.s32 	%r53, %r63, %r14;
	ld.shared.u8 	%rs22, [%r53];
	setp.ne.s16 	%p22, %rs22, 0;
	@%p22 bra 	$L__BB383_15;
	add.s32 	%r54, %r63, %r15;
	ld.shared.u8 	%rs23, [%r54];
	setp.ne.s16 	%p24, %rs23, 0;
	@%p24 bra 	$L__BB383_15;
	add.s32 	%r55, %r63, %r16;
	ld.shared.u8 	%rs24, [%r55];
	setp.ne.s16 	%p26, %rs24, 0;
	@%p26 bra 	$L__BB383_15;
	add.s32 	%r56, %r63, %r17;
	ld.shared.u8 	%rs25, [%r56];
	setp.ne.s16 	%p28, %rs25, 0;
	@%p28 bra 	$L__BB383_15;
	add.s32 	%r57, %r63, %r18;
	ld.shared.u8 	%rs26, [%r57];
	setp.ne.s16 	%p30, %rs26, 0;
	@%p30 bra 	$L__BB383_15;
	add.s32 	%r58, %r63, %r12;
	ld.shared.u8 	%rs27, [%r58];
	setp.ne.s16 	%p52, %rs27, 0;
$L__BB383_15:
	selp.u16 	%rs47, 1, 0, %p52;
	add.s32 	%r65, %r65, 8;
	add.s32 	%r64, %r64, 8;
	add.s32 	%r63, %r63, %r12;
	setp.ne.s32 	%p31, %r65, 0;
	@%p31 bra 	$L__BB383_6;
	add.s32 	%r67, %r64, 1;
$L__BB383_17:
	setp.eq.s32 	%p32, %r10, 0;
	@%p32 bra 	$L__BB383_35;
	and.b32  	%r27, %r9, 3;
	setp.lt.u32 	%p33, %r10, 4;
	@%p33 bra 	$L__BB383_25;
	and.b16  	%rs29, %rs47, 255;
	setp.ne.s16 	%p35, %rs29, 0;
	mov.pred 	%p53, -1;
	@%p35 bra 	$L__BB383_24;
	mad.lo.s32 	%r28, %r67, %r2, %r8;
	ld.shared.u8 	%rs30, [%r28];
	setp.ne.s16 	%p37, %rs30, 0;
	@%p37 bra 	$L__BB383_24;
	add.s32 	%r29, %r28, %r2;
	ld.shared.u8 	%rs31, [%r29];
	setp.ne.s16 	%p39, %rs31, 0;
	@%p39 bra 	$L__BB383_24;
	add.s32 	%r30, %r29, %r2;
	ld.shared.u8 	%rs32, [%r30];
	setp.ne.s16 	%p41, %rs32, 0;
	@%p41 bra 	$L__BB383_24;
	add.s32 	%r59, %r30, %r2;
	ld.shared.u8 	%rs33, [%r59];
	setp.ne.s16 	%p53, %rs33, 0;
$L__BB383_24:
	add.s32 	%r67, %r67, 4;
	selp.u16 	%rs47, 1, 0, %p53;
$L__BB383_25:
	setp.eq.s32 	%p42, %r27, 0;
	@%p42 bra 	$L__BB383_35;
	setp.eq.s32 	%p43, %r27, 1;
	@%p43 bra 	$L__BB383_31;
	and.b16  	%rs35, %rs47, 255;
	setp.ne.s16 	%p45, %rs35, 0;
	mov.pred 	%p54, -1;
	@%p45 bra 	$L__BB383_30;
	mad.lo.s32 	%r33, %r67, %r2, %r8;
	ld.shared.u8 	%rs36, [%r33];
	setp.ne.s16 	%p47, %rs36, 0;
	@%p47 bra 	$L__BB383_30;
	add.s32 	%r60, %r33, %r2;
	ld.shared.u8 	%rs37, [%r60];
	setp.ne.s16 	%p54, %rs37, 0;
$L__BB383_30:
	add.s32 	%r67, %r67, 2;
	selp.u16 	%rs47, 1, 0, %p54;
$L__BB383_31:
	and.b32  	%r61, %r9, 1;
	setp.eq.b32 	%p48, %r61, 1;
	not.pred 	%p49, %p48;
	@%p49 bra 	$L__BB383_35;
	and.b16  	%rs38, %rs47, 255;
	setp.ne.s16 	%p51, %rs38, 0;
	mov.pred 	%p55, -1;
	@%p51 bra 	$L__BB383_34;
	mad.lo.s32 	%r62, %r67, %r2, %r8;
	ld.shared.u8 	%rs39, [%r62];
	setp.ne.s16 	%p55, %rs39, 0;
$L__BB383_34:
	selp.u16 	%rs47, 1, 0, %p55;
$L__BB383_35:
	st.shared.u8 	[%r8], %rs47;
$L__BB383_36:
	cvt.u64.u32 	%rd11, %r4;
	mad.lo.s64 	%rd12, %rd4, %rd11, %rd1;
	cvta.to.global.u64 	%rd13, %rd2;
	add.s64 	%rd14, %rd13, %rd12;
	st.global.u8 	[%rd14], %rs47;
$L__BB383_37:
	ret;

}
	// .globl	contiguous_any_f32
.visible .entry contiguous_any_f32(
	.param .u64 .ptr .align 1 contiguous_any_f32_param_0,
	.param .u64 .ptr .align 1 contiguous_any_f32_param_1,
	.param .u64 contiguous_any_f32_param_2
)
{
	.reg .pred 	%p<49>;
	.reg .b16 	%rs<26>;
	.reg .b32 	%r<14>;
	.reg .b32 	%f<4>;
	.reg .b64 	%rd<16>;

	ld.param.u64 	%rd4, [contiguous_any_f32_param_0];
	ld.param.u64 	%rd6, [contiguous_any_f32_param_1];
	ld.param.u64 	%rd5, [contiguous_any_f32_param_2];
	cvta.to.global.u64 	%rd1, %rd6;
	mov.u32 	%r1, %tid.x;
	mov.u32 	%r2, %ctaid.x;
	mov.u32 	%r13, %ntid.x;
	mul.lo.s32 	%r8, %r2, %r13;
	shl.b32 	%r9, %r8, 1;
	add.s32 	%r4, %r9, %r1;
	mov.u32 	%r10, anysdata_f32;
	add.s32 	%r5, %r10, %r1;
	mov.b16 	%rs1, 0;
	st.shared.u8 	[%r5], %rs1;
	add.s32 	%r11, %r4, %r13;
	cvt.u64.u32 	%rd2, %r11;
	setp.le.u64 	%p17, %rd5, %rd2;
	@%p17 bra 	$L__BB384_4;
	mul.wide.u32 	%rd9, %r4, 4;
	add.s64 	%rd10, %rd1, %rd9;
	ld.global.f32 	%f2, [%rd10];
	setp.neu.f32 	%p21, %f2, 0f00000000;
	mov.pred 	%p41, -1;
	@%p21 bra 	$L__BB384_3;
	shl.b64 	%rd11, %rd2, 2;
	add.s64 	%rd12, %rd1, %rd11;
	ld.global.f32 	%f3, [%rd12];
	setp.neu.f32 	%p41, %f3, 0f00000000;
$L__BB384_3:
	selp.u16 	%rs3, 1, 0, %p41;
	st.shared.u8 	[%r5], %rs3;
	bra.uni 	$L__BB384_6;
$L__BB384_4:
	cvt.u64.u32 	%rd3, %r4;
	setp.le.u64 	%p18, %rd5, %rd3;
	@%p18 bra 	$L__BB384_6;
	shl.b64 	%rd7, %rd3, 2;
	add.s64 	%rd8, %rd1, %rd7;
	ld.global.f32 	%f1, [%rd8];
	setp.neu.f32 	%p19, %f1, 0f00000000;
	selp.u16 	%rs2, 1, 0, %p19;
	st.shared.u8 	[%r5], %rs2;
$L__BB384_6:
	bar.sync 	0;
	setp.lt.u32 	%p22, %r13, 66;
	@%p22 bra 	$L__BB384_12;
$L__BB384_7:
	shr.u32 	%r7, %r13, 1;
	setp.ge.u32 	%p23, %r1, %r7;
	@%p23 bra 	$L__BB384_11;
	ld.shared.u8 	%rs4, [%r5];
	setp.ne.s16 	%p25, %rs4, 0;
	mov.pred 	%p42, -1;
	@%p25 bra 	$L__BB384_10;
	add.s32 	%r12, %r5, %r7;
	ld.shared.u8 	%rs5, [%r12];
	setp.ne.s16 	%p42, %rs5, 0;
$L__BB384_10:
	selp.u16 	%rs6, 1, 0, %p42;
	st.shared.u8 	[%r5], %rs6;
$L__BB384_11:
	bar.sync 	0;
	setp.gt.u32 	%p26, %r13, 131;
	mov.u32 	%r13, %r7;
	@%p26 bra 	$L__BB384_7;
$L__BB384_12:
	setp.gt.u32 	%p27, %r1, 31;
	@%p27 bra 	$L__BB384_27;
	ld.volatile.shared.u8 	%rs7, [%r5];
	setp.ne.s16 	%p29, %rs7, 0;
	mov.pred 	%p43, -1;
	@%p29 bra 	$L__BB384_15;
	ld.volatile.shared.u8 	%rs8, [%r5+32];
	setp.ne.s16 	%p43, %rs8, 0;
$L__BB384_15:
	selp.u16 	%rs9, 1, 0, %p43;
	st.volatile.shared.u8 	[%r5], %rs9;
	ld.volatile.shared.u8 	%rs10, [%r5];
	setp.ne.s16 	%p31, %rs10, 0;
	mov.pred 	%p44, -1;
	@%p31 bra 	$L__BB384_17;
	ld.volatile.shared.u8 	%rs11, [%r5+16];
	setp.ne.s16 	%p44, %rs11, 0;
$L__BB384_17:
	selp.u16 	%rs12, 1, 0, %p44;
	st.volatile.shared.u8 	[%r5], %rs12;
	ld.volatile.shared.u8 	%rs13, [%r5];
	setp.ne.s16 	%p33, %rs13, 0;
	mov.pred 	%p45, -1;
	@%p33 bra 	$L__BB384_19;
	ld.volatile.shared.u8 	%rs14, [%r5+8];
	setp.ne.s16 	%p45, %rs14, 0;
$L__BB384_19:
	selp.u16 	%rs15, 1, 0, %p45;
	st.volatile.shared.u8 	[%r5], %rs15;
	ld.volatile.shared.u8 	%rs16, [%r5];
	setp.ne.s16 	%p35, %rs16, 0;
	mov.pred 	%p46, -1;
	@%p35 bra 	$L__BB384_21;
	ld.volatile.shared.u8 	%rs17, [%r5+4];
	setp.ne.s16 	%p46, %rs17, 0;
$L__BB384_21:
	selp.u16 	%rs18, 1, 0, %p46;
	st.volatile.shared.u8 	[%r5], %rs18;
	ld.volatile.shared.u8 	%rs19, [%r5];
	setp.ne.s16 	%p37, %rs19, 0;
	mov.pred 	%p47, -1;
	@%p37 bra 	$L__BB384_23;
	ld.volatile.shared.u8 	%rs20, [%r5+2];
	setp.ne.s16 	%p47, %rs20, 0;
$L__BB384_23:
	selp.u16 	%rs21, 1, 0, %p47;
	st.volatile.shared.u8 	[%r5], %rs21;
	ld.volatile.shared.u8 	%rs22, [%r5];
	setp.ne.s16 	%p39, %rs22, 0;
	mov.pred 	%p48, -1;
	@%p39 bra 	$L__BB384_25;
	ld.volatile.shared.u8 	%rs23, [%r5+1];
	setp.ne.s16 	%p48, %rs23, 0;
$L__BB384_25:
	selp.u16 	%rs24, 1, 0, %p48;
	st.volatile.shared.u8 	[%r5], %rs24;
	setp.ne.s32 	%p40, %r1, 0;
	@%p40 bra 	$L__BB384_27;
	ld.shared.u8 	%rs25, [anysdata_f32];
	cvt.u64.u32 	%rd13, %r2;
	cvta.to.global.u64 	%rd14, %rd4;
	add.s64 	%rd15, %rd14, %rd13;
	st.global.u8 	[%rd15], %rs25;
$L__BB384_27:
	ret;

}
	// .globl	contiguous_cumulate_any_f32
.visible .entry contiguous_cumulate_any_f32(
	.param .u64 .ptr .align 1 contiguous_cumulate_any_f32_param_0,
	.param .u64 .ptr .align 1 contiguous_cumulate_any_f32_param_1,
	.param .u64 contiguous_cumulate_any_f32_param_2
)
{
	.reg .pred 	%p<48>;
	.reg .b16 	%rs<28>;
	.reg .b32 	%r<14>;
	.reg .b64 	%rd<14>;

	ld.param.u64 	%rd4, [contiguous_cumulate_any_f32_param_0];
	ld.param.u64 	%rd6, [contiguous_cumulate_any_f32_param_1];
	ld.param.u64 	%rd5, [contiguous_cumulate_any_f32_param_2];
	cvta.to.global.u64 	%rd1, %rd6;
	mov.u32 	%r1, %tid.x;
	mov.u32 	%r2, %ctaid.x;
	mov.u32 	%r13, %ntid.x;
	mul.lo.s32 	%r8, %r2, %r13;
	shl.b32 	%r9, %r8, 1;
	add.s32 	%r4, %r9, %r1;
	mov.u32 	%r10, anysdata_f32;
	add.s32 	%r5, %r10, %r1;
	mov.b16 	%rs1, 0;
	st.shared.u8 	[%r5], %rs1;
	add.s32 	%r11, %r4, %r13;
	cvt.u64.u32 	%rd2, %r11;
	setp.le.u64 	%p17, %rd5, %rd2;
	@%p17 bra 	$L__BB385_4;
	cvt.u64.u32 	%rd8, %r4;
	add.s64 	%rd9, %rd1, %rd8;
	ld.global.u8 	%rs3, [%rd9];
	setp.ne.s16 	%p20, %rs3, 0;
	mov.pred 	%p40, -1;
	@%p20 bra 	$L__BB385_3;
	add.s64 	%rd10, %rd1, %rd2;
	ld.global.u8 	%rs4, [%rd10];
	setp.ne.s16 	%p40, %rs4, 0;
$L__BB385_3:
	selp.u16 	%rs5, 1, 0, %p40;
	st.shared.u8 	[%r5], %rs5;
	bra.uni 	$L__BB385_6;
$L__BB385_4:
	cvt.u64.u32 	%rd3, %r4;
	setp.le.u64 	%p18, %rd5, %rd3;
	@%p18 bra 	$L__BB385_6;
	add.s64 	%rd7, %rd1, %rd3;
	ld.global.u8 	%rs2, [%rd7];
	st.shared.u8 	[%r5], %rs2;
$L__BB385_6:
	bar.sync 	0;
	setp.lt.u32 	%p21, %r13, 66;
	@%p21 bra 	$L__BB385_12;
$L__BB385_7:
	shr.u32 	%r7, %r13, 1;
	setp.ge.u32 	%p22, %r1, %r7;
	@%p22 bra 	$L__BB385_11;
	ld.shared.u8 	%rs6, [%r5];
	setp.ne.s16 	%p24, %rs6, 0;
	mov.pred 	%p41, -1;
	@%p24 bra 	$L__BB385_10;
	add.s32 	%r12, %r5, %r7;
	ld.shared.u8 	%rs7, [%r12];
	setp.ne.s16 	%p41, %rs7, 0;
$L__BB385_10:
	selp.u16 	%rs8, 1, 0, %p41;
	st.shared.u8 	[%r5], %rs8;
$L__BB385_11:
	bar.sync 	0;
	setp.gt.u32 	%p25, %r13, 131;
	mov.u32 	%r13, %r7;
	@%p25 bra 	$L__BB385_7;
$L__BB385_12:
	setp.gt.u32 	%p26, %r1, 31;
	@%p26 bra 	$L__BB385_27;
	ld.volatile.shared.u8 	%rs9, [%r5];
	setp.ne.s16 	%p28, %rs9, 0;
	mov.pred 	%p42, -1;
	@%p28 bra 	$L__BB385_15;
	ld.volatile.shared.u8 	%rs10, [%r5+32];
	setp.ne.s16 	%p42, %rs10, 0;
$L__BB385_15:
	selp.u16 	%rs11, 1, 0, %p42;
	st.volatile.shared.u8 	[%r5], %rs11;
	ld.volatile.shared.u8 	%rs12, [%r5];
	setp.ne.s16 	%p30, %rs12, 0;
	mov.pred 	%p43, -1;
	@%p30 bra 	$L__BB385_17;
	ld.volatile.shared.u8 	%rs13, [%r5+16];
	setp.ne.s16 	%p43, %rs13, 0;
$L__BB385_17:
	selp.u16 	%rs14, 1, 0, %p43;
	st.volatile.shared.u8 	[%r5], %rs14;
	ld.volatile.shared.u8 	%rs15, [%r5];
	setp.ne.s16 	%p32, %rs15, 0;
	mov.pred 	%p44, -1;
	@%p32 bra 	$L__BB385_19;
	ld.volatile.shared.u8 	%rs16, [%r5+8];
	setp.ne.s16 	%p44, %rs16, 0;
$L__BB385_19:
	selp.u16 	%rs17, 1, 0, %p44;
	st.volatile.shared.u8 	[%r5], %rs17;
	ld.volatile.shared.u8 	%rs18, [%r5];
	setp.ne.s16 	%p34, %rs18, 0;
	mov.pred 	%p45, -1;
	@%p34 bra 	$L__BB385_21;
	ld.volatile.shared.u8 	%rs19, [%r5+4];
	setp.ne.s16 	%p45, %rs19, 0;
$L__BB385_21:
	selp.u16 	%rs20, 1, 0, %p45;
	st.volatile.shared.u8 	[%r5], %rs20;
	ld.volatile.shared.u8 	%rs21, [%r5];
	setp.ne.s16 	%p36, %rs21, 0;
	mov.pred 	%p46, -1;
	@%p36 bra 	$L__BB385_23;
	ld.volatile.shared.u8 	%rs22, [%r5+2];
	setp.ne.s16 	%p46, %rs22, 0;
$L__BB385_23:
	selp.u16 	%rs23, 1, 0, %p46;
	st.volatile.shared.u8 	[%r5], %rs23;
	ld.volatile.shared.u8 	%rs24, [%r5];
	setp.ne.s16 	%p38, %rs24, 0;
	mov.pred 	%p47, -1;
	@%p38 bra 	$L__BB385_25;
	ld.volatile.shared.u8 	%rs25, [%r5+1];
	setp.ne.s16 	%p47, %rs25, 0;
$L__BB385_25:
	selp.u16 	%rs26, 1, 0, %p47;
	st.volatile.shared.u8 	[%r5], %rs26;
	setp.ne.s32 	%p39, %r1, 0;
	@%p39 bra 	$L__BB385_27;
	ld.shared.u8 	%rs27, [anysdata_f32];
	cvt.u64.u32 	%rd11, %r2;
	cvta.to.global.u64 	%rd12, %rd4;
	add.s64 	%rd13, %rd12, %rd11;
	st.global.u8 	[%rd13], %rs27;
$L__BB385_27:
	ret;

}
	// .globl	uncontiguous_any_f32
.visible .entry uncontiguous_any_f32(
	.param .u64 .ptr .align 1 uncontiguous_any_f32_param_0,
	.param .u64 .ptr .align 1 uncontiguous_any_f32_param_1,
	.param .u64 .ptr .align 1 uncontiguous_any_f32_param_2,
	.param .u64 .ptr .align 1 uncontiguous_any_f32_param_3,
	.param .u64 uncontiguous_any_f32_param_4,
	.param .u64 uncontiguous_any_f32_param_5
)
{
	.reg .pred 	%p<94>;
	.reg .b16 	%rs<26>;
	.reg .b32 	%r<210>;
	.reg .b32 	%f<4>;
	.reg .b64 	%rd<558>;

	ld.param.u64 	%rd260, [uncontiguous_any_f32_param_0];
	ld.param.u64 	%rd263, [uncontiguous_any_f32_param_1];
	ld.param.u64 	%rd264, [uncontiguous_any_f32_param_2];
	ld.param.u64 	%rd265, [uncontiguous_any_f32_param_3];
	ld.param.u64 	%rd261, [uncontiguous_any_f32_param_4];
	ld.param.u64 	%rd262, [uncontiguous_any_f32_param_5];
	cvta.to.global.u64 	%rd1, %rd265;
	cvta.to.global.u64 	%rd2, %rd264;
	cvta.to.global.u64 	%rd3, %rd263;
	mov.u32 	%r1, %tid.x;
	mov.u32 	%r2, %ctaid.x;
	mov.u32 	%r209, %ntid.x;
	mul.lo.s32 	%r52, %r2, %r209;
	shl.b32 	%r53, %r52, 1;
	add.s32 	%r4, %r53, %r1;
	mov.u32 	%r54, anysdata_f32;
	add.s32 	%r5, %r54, %r1;
	mov.b16 	%rs1, 0;
	st.shared.u8 	[%r5], %rs1;
	add.s32 	%r55, %r4, %r209;
	cvt.u64.u32 	%rd511, %r55;
	setp.le.u64 	%p17, %rd262, %rd511;
	@%p17 bra 	$L__BB386_56;
	cvt.u32.u64 	%r6, %rd261;
	add.s32 	%r203, %r6, -1;
	setp.lt.s32 	%p44, %r203, 0;
	mov.b64 	%rd515, 0;
	mov.u64 	%rd516, %rd515;
	@%p44 bra 	$L__BB386_53;
	cvt.u64.u32 	%rd512, %r4;
	setp.lt.u32 	%p45, %r203, 3;
	mov.b64 	%rd516, 0;
	mov.u64 	%rd515, %rd516;
	@%p45 bra 	$L__BB386_30;
	add.s32 	%r201, %r6, -2;
	and.b32  	%r131, %r6, -4;
	neg.s32 	%r200, %r131;
	mov.b64 	%rd516, 0;
$L__BB386_4:
	.pragma "nounroll";
	add.s32 	%r12, %r201, 1;
	mul.wide.u32 	%rd397, %r12, 8;
	add.s64 	%rd398, %rd2, %rd397;
	ld.global.u64 	%rd10, [%rd398];
	or.b64  	%rd399, %rd512, %rd10;
	and.b64  	%rd400, %rd399, -4294967296;
	setp.ne.s64 	%p46, %rd400, 0;
	@%p46 bra 	$L__BB386_6;
	cvt.u32.u64 	%r132, %rd10;
	cvt.u32.u64 	%r133, %rd512;
	div.u32 	%r134, %r133, %r132;
	mul.lo.s32 	%r135, %r134, %r132;
	sub.s32 	%r136, %r133, %r135;
	cvt.u64.u32 	%rd477, %r134;
	cvt.u64.u32 	%rd478, %r136;
	bra.uni 	$L__BB386_7;
$L__BB386_6:
	div.s64 	%rd477, %rd512, %rd10;
	mul.lo.s64 	%rd401, %rd477, %rd10;
	sub.s64 	%rd478, %rd512, %rd401;
$L__BB386_7:
	mul.wide.u32 	%rd402, %r12, 8;
	add.s64 	%rd403, %rd1, %rd402;
	ld.global.u64 	%rd17, [%rd403];
	mad.lo.s64 	%rd18, %rd17, %rd478, %rd515;
	or.b64  	%rd404, %rd511, %rd10;
	and.b64  	%rd405, %rd404, -4294967296;
	setp.ne.s64 	%p47, %rd405, 0;
	@%p47 bra 	$L__BB386_9;
	cvt.u32.u64 	%r137, %rd10;
	cvt.u32.u64 	%r138, %rd511;
	div.u32 	%r139, %r138, %r137;
	mul.lo.s32 	%r140, %r139, %r137;
	sub.s32 	%r141, %r138, %r140;
	cvt.u64.u32 	%rd479, %r139;
	cvt.u64.u32 	%rd480, %r141;
	bra.uni 	$L__BB386_10;
$L__BB386_9:
	div.s64 	%rd479, %rd511, %rd10;
	mul.lo.s64 	%rd406, %rd479, %rd10;
	sub.s64 	%rd480, %rd511, %rd406;
$L__BB386_10:
	mad.lo.s64 	%rd25, %rd480, %rd17, %rd516;
	add.s32 	%r13, %r201, -2;
	mul.wide.u32 	%rd407, %r201, 8;
	add.s64 	%rd408, %rd2, %rd407;
	ld.global.u64 	%rd26, [%rd408];
	or.b64  	%rd409, %rd477, %rd26;
	and.b64  	%rd410, %rd409, -4294967296;
	setp.ne.s64 	%p48, %rd410, 0;
	@%p48 bra 	$L__BB386_12;
	cvt.u32.u64 	%r142, %rd26;
	cvt.u32.u64 	%r143, %rd477;
	div.u32 	%r144, %r143, %r142;
	mul.lo.s32 	%r145, %r144, %r142;
	sub.s32 	%r146, %r143, %r145;
	cvt.u64.u32 	%rd481, %r144;
	cvt.u64.u32 	%rd482, %r146;
	bra.uni 	$L__BB386_13;
$L__BB386_12:
	div.s64 	%rd481, %rd477, %rd26;
	mul.lo.s64 	%rd411, %rd481, %rd26;
	sub.s64 	%rd482, %rd477, %rd411;
$L__BB386_13:
	mul.wide.u32 	%rd412, %r201, 8;
	add.s64 	%rd413, %rd1, %rd412;
	ld.global.u64 	%rd33, [%rd413];
	mad.lo.s64 	%rd34, %rd33, %rd482, %rd18;
	or.b64  	%rd414, %rd479, %rd26;
	and.b64  	%rd415, %rd414, -4294967296;
	setp.ne.s64 	%p49, %rd415, 0;
	@%p49 bra 	$L__BB386_15;
	cvt.u32.u64 	%r147, %rd26;
	cvt.u32.u64 	%r148, %rd479;
	div.u32 	%r149, %r148, %r147;
	mul.lo.s32 	%r150, %r149, %r147;
	sub.s32 	%r151, %r148, %r150;
	cvt.u64.u32 	%rd483, %r149;
	cvt.u64.u32 	%rd484, %r151;
	bra.uni 	$L__BB386_16;
$L__BB386_15:
	div.s64 	%rd483, %rd479, %rd26;
	mul.lo.s64 	%rd416, %rd483, %rd26;
	sub.s64 	%rd484, %rd479, %rd416;
$L__BB386_16:
	mad.lo.s64 	%rd41, %rd484, %rd33, %rd25;
	add.s32 	%r14, %r201, -1;
	mul.wide.u32 	%rd417, %r14, 8;
	add.s64 	%rd418, %rd2, %rd417;
	ld.global.u64 	%rd42, [%rd418];
	or.b64  	%rd419, %rd481, %rd42;
	and.b64  	%rd420, %rd419, -4294967296;
	setp.ne.s64 	%p50, %rd420, 0;
	@%p50 bra 	$L__BB386_18;
	cvt.u32.u64 	%r152, %rd42;
	cvt.u32.u64 	%r153, %rd481;
	div.u32 	%r154, %r153, %r152;
	mul.lo.s32 	%r155, %r154, %r152;
	sub.s32 	%r156, %r153, %r155;
	cvt.u64.u32 	%rd485, %r154;
	cvt.u64.u32 	%rd486, %r156;
	bra.uni 	$L__BB386_19;
$L__BB386_18:
	div.s64 	%rd485, %rd481, %rd42;
	mul.lo.s64 	%rd421, %rd485, %rd42;
	sub.s64 	%rd486, %rd481, %rd421;
$L__BB386_19:
	mul.wide.u32 	%rd422, %r14, 8;
	add.s64 	%rd423, %rd1, %rd422;
	ld.global.u64 	%rd49, [%rd423];
	mad.lo.s64 	%rd50, %rd49, %rd486, %rd34;
	or.b64  	%rd424, %rd483, %rd42;
	and.b64  	%rd425, %rd424, -4294967296;
	setp.ne.s64 	%p51, %rd425, 0;
	@%p51 bra 	$L__BB386_21;
	cvt.u32.u64 	%r157, %rd42;
	cvt.u32.u64 	%r158, %rd483;
	div.u32 	%r159, %r158, %r157;
	mul.lo.s32 	%r160, %r159, %r157;
	sub.s32 	%r161, %r158, %r160;
	cvt.u64.u32 	%rd487, %r159;
	cvt.u64.u32 	%rd488, %r161;
	bra.uni 	$L__BB386_22;
$L__BB386_21:
	div.s64 	%rd487, %rd483, %rd42;
	mul.lo.s64 	%rd426, %rd487, %rd42;
	sub.s64 	%rd488, %rd483, %rd426;
$L__BB386_22:
	mad.lo.s64 	%rd57, %rd488, %rd49, %rd41;
	mul.wide.u32 	%rd427, %r13, 8;
	add.s64 	%rd428, %rd2, %rd427;
	ld.global.u64 	%rd58, [%rd428];
	or.b64  	%rd429, %rd485, %rd58;
	and.b64  	%rd430, %rd429, -4294967296;
	setp.ne.s64 	%p52, %rd430, 0;
	@%p52 bra 	$L__BB386_24;
	cvt.u32.u64 	%r162, %rd58;
	cvt.u32.u64 	%r163, %rd485;
	div.u32 	%r164, %r163, %r162;
	mul.lo.s32 	%r165, %r164, %r162;
	sub.s32 	%r166, %r163, %r165;
	cvt.u64.u32 	%rd512, %r164;
	cvt.u64.u32 	%rd490, %r166;
	bra.uni 	$L__BB386_25;
$L__BB386_24:
	div.s64 	%rd512, %rd485, %rd58;
	mul.lo.s64 	%rd431, %rd512, %rd58;
	sub.s64 	%rd490, %rd485, %rd431;
$L__BB386_25:
	mul.wide.u32 	%rd432, %r13, 8;
	add.s64 	%rd433, %rd1, %rd432;
	ld.global.u64 	%rd65, [%rd433];
	mad.lo.s64 	%rd515, %rd65, %rd490, %rd50;
	or.b64  	%rd434, %rd487, %rd58;
	and.b64  	%rd435, %rd434, -4294967296;
	setp.ne.s64 	%p53, %rd435, 0;
	@%p53 bra 	$L__BB386_27;
	cvt.u32.u64 	%r167, %rd58;
	cvt.u32.u64 	%r168, %rd487;
	div.u32 	%r169, %r168, %r167;
	mul.lo.s32 	%r170, %r169, %r167;
	sub.s32 	%r171, %r168, %r170;
	cvt.u64.u32 	%rd511, %r169;
	cvt.u64.u32 	%rd492, %r171;
	bra.uni 	$L__BB386_28;
$L__BB386_27:
	div.s64 	%rd511, %rd487, %rd58;
	mul.lo.s64 	%rd436, %rd511, %rd58;
	sub.s64 	%rd492, %rd487, %rd436;
$L__BB386_28:
	mad.lo.s64 	%rd516, %rd492, %rd65, %rd57;
	add.s32 	%r201, %r201, -4;
	add.s32 	%r200, %r200, 4;
	setp.ne.s32 	%p54, %r200, 0;
	@%p54 bra 	$L__BB386_4;
	add.s32 	%r203, %r201, 1;
$L__BB386_30:
	and.b32  	%r19, %r6, 3;
	setp.eq.s32 	%p55, %r19, 0;
	@%p55 bra 	$L__BB386_53;
	setp.eq.s32 	%p56, %r19, 1;
	@%p56 bra 	$L__BB386_45;
	mul.wide.u32 	%rd438, %r203, 8;
	add.s64 	%rd439, %rd2, %rd438;
	ld.global.u64 	%rd80, [%rd439];
	or.b64  	%rd440, %rd512, %rd80;
	and.b64  	%rd441, %rd440, -4294967296;
	setp.ne.s64 	%p57, %rd441, 0;
	@%p57 bra 	$L__BB386_34;
	cvt.u32.u64 	%r172, %rd80;
	cvt.u32.u64 	%r173, %rd512;
	div.u32 	%r174, %r173, %r172;
	mul.lo.s32 	%r175, %r174, %r172;
	sub.s32 	%r176, %r173, %r175;
	cvt.u64.u32 	%rd499, %r174;
	cvt.u64.u32 	%rd500, %r176;
	bra.uni 	$L__BB386_35;
$L__BB386_34:
	div.s64 	%rd499, %rd512, %rd80;
	mul.lo.s64 	%rd442, %rd499, %rd80;
	sub.s64 	%rd500, %rd512, %rd442;
$L__BB386_35:
	add.s64 	%rd444, %rd1, %rd438;
	ld.global.u64 	%rd87, [%rd444];
	mad.lo.s64 	%rd88, %rd87, %rd500, %rd515;
	or.b64  	%rd445, %rd511, %rd80;
	and.b64  	%rd446, %rd445, -4294967296;
	setp.ne.s64 	%p58, %rd446, 0;
	@%p58 bra 	$L__BB386_37;
	cvt.u32.u64 	%r177, %rd80;
	cvt.u32.u64 	%r178, %rd511;
	div.u32 	%r179, %r178, %r177;
	mul.lo.s32 	%r180, %r179, %r177;
	sub.s32 	%r181, %r178, %r180;
	cvt.u64.u32 	%rd501, %r179;
	cvt.u64.u32 	%rd502, %r181;
	bra.uni 	$L__BB386_38;
$L__BB386_37:
	div.s64 	%rd501, %rd511, %rd80;
	mul.lo.s64 	%rd447, %rd501, %rd80;
	sub.s64 	%rd502, %rd511, %rd447;
$L__BB386_38:
	mad.lo.s64 	%rd95, %rd502, %rd87, %rd516;
	add.s32 	%r20, %r203, -1;
	mul.wide.u32 	%rd448, %r20, 8;
	add.s64 	%rd449, %rd2, %rd448;
	ld.global.u64 	%rd96, [%rd449];
	or.b64  	%rd450, %rd499, %rd96;
	and.b64  	%rd451, %rd450, -4294967296;
	setp.ne.s64 	%p59, %rd451, 0;
	@%p59 bra 	$L__BB386_40;
	cvt.u32.u64 	%r182, %rd96;
	cvt.u32.u64 	%r183, %rd499;
	div.u32 	%r184, %r183, %r182;
	mul.lo.s32 	%r185, %r184, %r182;
	sub.s32 	%r186, %r183, %r185;
	cvt.u64.u32 	%rd512, %r184;
	cvt.u64.u32 	%rd504, %r186;
	bra.uni 	$L__BB386_41;
$L__BB386_40:
	div.s64 	%rd512, %rd499, %rd96;
	mul.lo.s64 	%rd452, %rd512, %rd96;
	sub.s64 	%rd504, %rd499, %rd452;
$L__BB386_41:
	add.s64 	%rd454, %rd1, %rd448;
	ld.global.u64 	%rd103, [%rd454];
	mad.lo.s64 	%rd515, %rd103, %rd504, %rd88;
	or.b64  	%rd455, %rd501, %rd96;
	and.b64  	%rd456, %rd455, -4294967296;
	setp.ne.s64 	%p60, %rd456, 0;
	@%p60 bra 	$L__BB386_43;
	cvt.u32.u64 	%r187, %rd96;
	cvt.u32.u64 	%r188, %rd501;
	div.u32 	%r189, %r188, %r187;
	mul.lo.s32 	%r190, %r189, %r187;
	sub.s32 	%r191, %r188, %r190;
	cvt.u64.u32 	%rd511, %r189;
	cvt.u64.u32 	%rd506, %r191;
	bra.uni 	$L__BB386_44;
$L__BB386_43:
	div.s64 	%rd511, %rd501, %rd96;
	mul.lo.s64 	%rd457, %rd511, %rd96;
	sub.s64 	%rd506, %rd501, %rd457;
$L__BB386_44:
	mad.lo.s64 	%rd516, %rd506, %rd103, %rd95;
	add.s32 	%r203, %r203, -2;
$L__BB386_45:
	and.b32  	%r192, %r6, 1;
	setp.eq.b32 	%p61, %r192, 1;
	not.pred 	%p62, %p61;
	@%p62 bra 	$L__BB386_53;
	mul.wide.u32 	%rd458, %r203, 8;
	add.s64 	%rd459, %rd2, %rd458;
	ld.global.u64 	%rd118, [%rd459];
	or.b64  	%rd460, %rd512, %rd118;
	and.b64  	%rd461, %rd460, -4294967296;
	setp.ne.s64 	%p63, %rd461, 0;
	@%p63 bra 	$L__BB386_48;
	cvt.u32.u64 	%r193, %rd118;
	cvt.u32.u64 	%r194, %rd512;
	rem.u32 	%r195, %r194, %r193;
	cvt.u64.u32 	%rd513, %r195;
	bra.uni 	$L__BB386_49;
$L__BB386_48:
	rem.s64 	%rd513, %rd512, %rd118;
$L__BB386_49:
	add.s64 	%rd463, %rd1, %rd458;
	ld.global.u64 	%rd122, [%rd463];
	mad.lo.s64 	%rd515, %rd122, %rd513, %rd515;
	or.b64  	%rd464, %rd511, %rd118;
	and.b64  	%rd465, %rd464, -4294967296;
	setp.ne.s64 	%p64, %rd465, 0;
	@%p64 bra 	$L__BB386_51;
	cvt.u32.u64 	%r196, %rd118;
	cvt.u32.u64 	%r197, %rd511;
	rem.u32 	%r198, %r197, %r196;
	cvt.u64.u32 	%rd514, %r198;
	bra.uni 	$L__BB386_52;
$L__BB386_51:
	rem.s64 	%rd514, %rd511, %rd118;
$L__BB386_52:
	mad.lo.s64 	%rd516, %rd514, %rd122, %rd516;
$L__BB386_53:
	shl.b64 	%rd466, %rd515, 2;
	add.s64 	%rd467, %rd3, %rd466;
	ld.global.f32 	%f2, [%rd467];
	setp.neu.f32 	%p66, %f2, 0f00000000;
	mov.pred 	%p86, -1;
	@%p66 bra 	$L__BB386_55;
	shl.b64 	%rd468, %rd516, 2;
	add.s64 	%rd469, %rd3, %rd468;
	ld.global.f32 	%f3, [%rd469];
	setp.neu.f32 	%p86, %f3, 0f00000000;
$L__BB386_55:
	selp.u16 	%rs3, 1, 0, %p86;
	st.shared.u8 	[%r5], %rs3;
	bra.uni 	$L__BB386_116;
$L__BB386_56:
	cvt.u64.u32 	%rd548, %r4;
	setp.le.u64 	%p18, %rd262, %rd548;
	@%p18 bra 	$L__BB386_116;
	cvt.u32.u64 	%r23, %rd261;
	add.s32 	%r207, %r23, -1;
	setp.lt.s32 	%p19, %r207, 0;
	mov.b64 	%rd557, 0;
	@%p19 bra 	$L__BB386_115;
	and.b32  	%r25, %r23, 7;
	setp.lt.u32 	%p20, %r207, 7;
	mov.b64 	%rd557, 0;
	@%p20 bra 	$L__BB386_86;
	add.s32 	%r205, %r23, -4;
	and.b32  	%r56, %r23, -8;
	neg.s32 	%r204, %r56;
	mov.b64 	%rd557, 0;
$L__BB386_60:
	.pragma "nounroll";
	add.s32 	%r30, %r205, 3;
	mul.wide.u32 	%rd270, %r30, 8;
	add.s64 	%rd271, %rd2, %rd270;
	ld.global.u64 	%rd133, [%rd271];
	or.b64  	%rd272, %rd548, %rd133;
	and.b64  	%rd273, %rd272, -4294967296;
	setp.ne.s64 	%p21, %rd273, 0;
	@%p21 bra 	$L__BB386_62;
	cvt.u32.u64 	%r57, %rd133;
	cvt.u32.u64 	%r58, %rd548;
	div.u32 	%r59, %r58, %r57;
	mul.lo.s32 	%r60, %r59, %r57;
	sub.s32 	%r61, %r58, %r60;
	cvt.u64.u32 	%rd519, %r59;
	cvt.u64.u32 	%rd520, %r61;
	bra.uni 	$L__BB386_63;
$L__BB386_62:
	div.s64 	%rd519, %rd548, %rd133;
	mul.lo.s64 	%rd274, %rd519, %rd133;
	sub.s64 	%rd520, %rd548, %rd274;
$L__BB386_63:
	add.s64 	%rd276, %rd1, %rd270;
	ld.global.u64 	%rd277, [%rd276];
	mad.lo.s64 	%rd140, %rd277, %rd520, %rd557;
	add.s32 	%r31, %r205, 2;
	mul.wide.u32 	%rd278, %r31, 8;
	add.s64 	%rd279, %rd2, %rd278;
	ld.global.u64 	%rd141, [%rd279];
	or.b64  	%rd280, %rd519, %rd141;
	and.b64  	%rd281, %rd280, -4294967296;
	setp.ne.s64 	%p22, %rd281, 0;
	@%p22 bra 	$L__BB386_65;
	cvt.u32.u64 	%r62, %rd141;
	cvt.u32.u64 	%r63, %rd519;
	div.u32 	%r64, %r63, %r62;
	mul.lo.s32 	%r65, %r64, %r62;
	sub.s32 	%r66, %r63, %r65;
	cvt.u64.u32 	%rd521, %r64;
	cvt.u64.u32 	%rd522, %r66;
	bra.uni 	$L__BB386_66;
$L__BB386_65:
	div.s64 	%rd521, %rd519, %rd141;
	mul.lo.s64 	%rd282, %rd521, %rd141;
	sub.s64 	%rd522, %rd519, %rd282;
$L__BB386_66:
	add.s64 	%rd284, %rd1, %rd278;
	ld.global.u64 	%rd285, [%rd284];
	mad.lo.s64 	%rd148, %rd285, %rd522, %rd140;
	add.s32 	%r32, %r205, 1;
	mul.wide.u32 	%rd286, %r32, 8;
	add.s64 	%rd287, %rd2, %rd286;
	ld.global.u64 	%rd149, [%rd287];
	or.b64  	%rd288, %rd521, %rd149;
	and.b64  	%rd289, %rd288, -4294967296;
	setp.ne.s64 	%p23, %rd289, 0;
	@%p23 bra 	$L__BB386_68;
	cvt.u32.u64 	%r67, %rd149;
	cvt.u32.u64 	%r68, %rd521;
	div.u32 	%r69, %r68, %r67;
	mul.lo.s32 	%r70, %r69, %r67;
	sub.s32 	%r71, %r68, %r70;
	cvt.u64.u32 	%rd523, %r69;
	cvt.u64.u32 	%rd524, %r71;
	bra.uni 	$L__BB386_69;
$L__BB386_68:
	div.s64 	%rd523, %rd521, %rd149;
	mul.lo.s64 	%rd290, %rd523, %rd149;
	sub.s64 	%rd524, %rd521, %rd290;
$L__BB386_69:
	add.s64 	%rd292, %rd1, %rd286;
	ld.global.u64 	%rd293, [%rd292];
	mad.lo.s64 	%rd156, %rd293, %rd524, %rd148;
	add.s32 	%r33, %r205, -4;
	mul.wide.u32 	%rd294, %r205, 8;
	add.s64 	%rd295, %rd2, %rd294;
	ld.global.u64 	%rd157, [%rd295];
	or.b64  	%rd296, %rd523, %rd157;
	and.b64  	%rd297, %rd296, -4294967296;
	setp.ne.s64 	%p24, %rd297, 0;
	@%p24 bra 	$L__BB386_71;
	cvt.u32.u64 	%r72, %rd157;
	cvt.u32.u64 	%r73, %rd523;
	div.u32 	%r74, %r73, %r72;
	mul.lo.s32 	%r75, %r74, %r72;
	sub.s32 	%r76, %r73, %r75;
	cvt.u64.u32 	%rd525, %r74;
	cvt.u64.u32 	%rd526, %r76;
	bra.uni 	$L__BB386_72;
$L__BB386_71:
	div.s64 	%rd525, %rd523, %rd157;
	mul.lo.s64 	%rd298, %rd525, %rd157;
	sub.s64 	%rd526, %rd523, %rd298;
$L__BB386_72:
	add.s64 	%rd300, %rd1, %rd294;
	ld.global.u64 	%rd301, [%rd300];
	mad.lo.s64 	%rd164, %rd301, %rd526, %rd156;
	add.s32 	%r34, %r205, -1;
	mul.wide.u32 	%rd302, %r34, 8;
	add.s64 	%rd303, %rd2, %rd302;
	ld.global.u64 	%rd165, [%rd303];
	or.b64  	%rd304, %rd525, %rd165;
	and.b64  	%rd305, %rd304, -4294967296;
	setp.ne.s64 	%p25, %rd305, 0;
	@%p25 bra 	$L__BB386_74;
	cvt.u32.u64 	%r77, %rd165;
	cvt.u32.u64 	%r78, %rd525;
	div.u32 	%r79, %r78, %r77;
	mul.lo.s32 	%r80, %r79, %r77;
	sub.s32 	%r81, %r78, %r80;
	cvt.u64.u32 	%rd527, %r79;
	cvt.u64.u32 	%rd528, %r81;
	bra.uni 	$L__BB386_75;
$L__BB386_74:
	div.s64 	%rd527, %rd525, %rd165;
	mul.lo.s64 	%rd306, %rd527, %rd165;
	sub.s64 	%rd528, %rd525, %rd306;
$L__BB386_75:
	add.s64 	%rd308, %rd1, %rd302;
	ld.global.u64 	%rd309, [%rd308];
	mad.lo.s64 	%rd172, %rd309, %rd528, %rd164;
	add.s32 	%r35, %r205, -2;
	mul.wide.u32 	%rd310, %r35, 8;
	add.s64 	%rd311, %rd2, %rd310;
	ld.global.u64 	%rd173, [%rd311];
	or.b64  	%rd312, %rd527, %rd173;
	and.b64  	%rd313, %rd312, -4294967296;
	setp.ne.s64 	%p26, %rd313, 0;
	@%p26 bra 	$L__BB386_77;
	cvt.u32.u64 	%r82, %rd173;
	cvt.u32.u64 	%r83, %rd527;
	div.u32 	%r84, %r83, %r82;
	mul.lo.s32 	%r85, %r84, %r82;
	sub.s32 	%r86, %r83, %r85;
	cvt.u64.u32 	%rd529, %r84;
	cvt.u64.u32 	%rd530, %r86;
	bra.uni 	$L__BB386_78;
$L__BB386_77:
	div.s64 	%rd529, %rd527, %rd173;
	mul.lo.s64 	%rd314, %rd529, %rd173;
	sub.s64 	%rd530, %rd527, %rd314;
$L__BB386_78:
	add.s64 	%rd316, %rd1, %rd310;
	ld.global.u64 	%rd317, [%rd316];
	mad.lo.s64 	%rd180, %rd317, %rd530, %rd172;
	add.s32 	%r36, %r205, -3;
	mul.wide.u32 	%rd318, %r36, 8;
	add.s64 	%rd319, %rd2, %rd318;
	ld.global.u64 	%rd181, [%rd319];
	or.b64  	%rd320, %rd529, %rd181;
	and.b64  	%rd321, %rd320, -4294967296;
	setp.ne.s64 	%p27, %rd321, 0;
	@%p27 bra 	$L__BB386_80;
	cvt.u32.u64 	%r87, %rd181;
	cvt.u32.u64 	%r88, %rd529;
	div.u32 	%r89, %r88, %r87;
	mul.lo.s32 	%r90, %r89, %r87;
	sub.s32 	%r91, %r88, %r90;
	cvt.u64.u32 	%rd531, %r89;
	cvt.u64.u32 	%rd532, %r91;
	bra.uni 	$L__BB386_81;
$L__BB386_80:
	div.s64 	%rd531, %rd529, %rd181;
	mul.lo.s64 	%rd322, %rd531, %rd181;
	sub.s64 	%rd532, %rd529, %rd322;
$L__BB386_81:
	add.s64 	%rd324, %rd1, %rd318;
	ld.global.u64 	%rd325, [%rd324];
	mad.lo.s64 	%rd188, %rd325, %rd532, %rd180;
	mul.wide.u32 	%rd326, %r33, 8;
	add.s64 	%rd327, %rd2, %rd326;
	ld.global.u64 	%rd189, [%rd327];
	or.b64  	%rd328, %rd531, %rd189;
	and.b64  	%rd329, %rd328, -4294967296;
	setp.ne.s64 	%p28, %rd329, 0;
	@%p28 bra 	$L__BB386_83;
	cvt.u32.u64 	%r92, %rd189;
	cvt.u32.u64 	%r93, %rd531;
	div.u32 	%r94, %r93, %r92;
	mul.lo.s32 	%r95, %r94, %r92;
	sub.s32 	%r96, %r93, %r95;
	cvt.u64.u32 	%rd548, %r94;
	cvt.u64.u32 	%rd534, %r96;
	bra.uni 	$L__BB386_84;
$L__BB386_83:
	div.s64 	%rd548, %rd531, %rd189;
	mul.lo.s64 	%rd330, %rd548, %rd189;
	sub.s64 	%rd534, %rd531, %rd330;
$L__BB386_84:
	add.s64 	%rd332, %rd1, %rd326;
	ld.global.u64 	%rd333, [%rd332];
	mad.lo.s64 	%rd557, %rd333, %rd534, %rd188;
	add.s32 	%r205, %r205, -8;
	add.s32 	%r204, %r204, 8;
	setp.ne.s32 	%p29, %r204, 0;
	@%p29 bra 	$L__BB386_60;
	add.s32 	%r207, %r205, 3;
$L__BB386_86:
	setp.eq.s32 	%p30, %r25, 0;
	@%p30 bra 	$L__BB386_115;
	and.b32  	%r41, %r23, 3;
	setp.lt.u32 	%p31, %r25, 4;
	@%p31 bra 	$L__BB386_101;
	mul.wide.u32 	%rd335, %r207, 8;
	add.s64 	%rd336, %rd2, %rd335;
	ld.global.u64 	%rd200, [%rd336];
	or.b64  	%rd337, %rd548, %rd200;
	and.b64  	%rd338, %rd337, -4294967296;
	setp.ne.s64 	%p32, %rd338, 0;
	@%p32 bra 	$L__BB386_90;
	cvt.u32.u64 	%r97, %rd200;
	cvt.u32.u64 	%r98, %rd548;
	div.u32 	%r99, %r98, %r97;
	mul.lo.s32 	%r100, %r99, %r97;
	sub.s32 	%r101, %r98, %r100;
	cvt.u64.u32 	%rd538, %r99;
	cvt.u64.u32 	%rd539, %r101;
	bra.uni 	$L__BB386_91;
$L__BB386_90:
	div.s64 	%rd538, %rd548, %rd200;
	mul.lo.s64 	%rd339, %rd538, %rd200;
	sub.s64 	%rd539, %rd548, %rd339;
$L__BB386_91:
	add.s64 	%rd341, %rd1, %rd335;
	ld.global.u64 	%rd342, [%rd341];
	mad.lo.s64 	%rd207, %rd342, %rd539, %rd557;
	add.s32 	%r42, %r207, -1;
	mul.wide.u32 	%rd343, %r42, 8;
	add.s64 	%rd344, %rd2, %rd343;
	ld.global.u64 	%rd208, [%rd344];
	or.b64  	%rd345, %rd538, %rd208;
	and.b64  	%rd346, %rd345, -4294967296;
	setp.ne.s64 	%p33, %rd346, 0;
	@%p33 bra 	$L__BB386_93;
	cvt.u32.u64 	%r102, %rd208;
	cvt.u32.u64 	%r103, %rd538;
	div.u32 	%r104, %r103, %r102;
	mul.lo.s32 	%r105, %r104, %r102;
	sub.s32 	%r106, %r103, %r105;
	cvt.u64.u32 	%rd540, %r104;
	cvt.u64.u32 	%rd541, %r106;
	bra.uni 	$L__BB386_94;
$L__BB386_93:
	div.s64 	%rd540, %rd538, %rd208;
	mul.lo.s64 	%rd347, %rd540, %rd208;
	sub.s64 	%rd541, %rd538, %rd347;
$L__BB386_94:
	add.s64 	%rd349, %rd1, %rd343;
	ld.global.u64 	%rd350, [%rd349];
	mad.lo.s64 	%rd215, %rd350, %rd541, %rd207;
	add.s32 	%r43, %r207, -2;
	mul.wide.u32 	%rd351, %r43, 8;
	add.s64 	%rd352, %rd2, %rd351;
	ld.global.u64 	%rd216, [%rd352];
	or.b64  	%rd353, %rd540, %rd216;
	and.b64  	%rd354, %rd353, -4294967296;
	setp.ne.s64 	%p34, %rd354, 0;
	@%p34 bra 	$L__BB386_96;
	cvt.u32.u64 	%r107, %rd216;
	cvt.u32.u64 	%r108, %rd540;
	div.u32 	%r109, %r108, %r107;
	mul.lo.s32 	%r110, %r109, %r107;
	sub.s32 	%r111, %r108, %r110;
	cvt.u64.u32 	%rd542, %r109;
	cvt.u64.u32 	%rd543, %r111;
	bra.uni 	$L__BB386_97;
$L__BB386_96:
	div.s64 	%rd542, %rd540, %rd216;
	mul.lo.s64 	%rd355, %rd542, %rd216;
	sub.s64 	%rd543, %rd540, %rd355;
$L__BB386_97:
	add.s64 	%rd357, %rd1, %rd351;
	ld.global.u64 	%rd358, [%rd357];
	mad.lo.s64 	%rd223, %rd358, %rd543, %rd215;
	add.s32 	%r44, %r207, -3;
	mul.wide.u32 	%rd359, %r44, 8;
	add.s64 	%rd360, %rd2, %rd359;
	ld.global.u64 	%rd224, [%rd360];
	or.b64  	%rd361, %rd542, %rd224;
	and.b64  	%rd362, %rd361, -4294967296;
	setp.ne.s64 	%p35, %rd362, 0;
	@%p35 bra 	$L__BB386_99;
	cvt.u32.u64 	%r112, %rd224;
	cvt.u32.u64 	%r113, %rd542;
	div.u32 	%r114, %r113, %r112;
	mul.lo.s32 	%r115, %r114, %r112;
	sub.s32 	%r116, %r113, %r115;
	cvt.u64.u32 	%rd548, %r114;
	cvt.u64.u32 	%rd545, %r116;
	bra.uni 	$L__BB386_100;
$L__BB386_99:
	div.s64 	%rd548, %rd542, %rd224;
	mul.lo.s64 	%rd363, %rd548, %rd224;
	sub.s64 	%rd545, %rd542, %rd363;
$L__BB386_100:
	add.s64 	%rd365, %rd1, %rd359;
	ld.global.u64 	%rd366, [%rd365];
	mad.lo.s64 	%rd557, %rd366, %rd545, %rd223;
	add.s32 	%r207, %r207, -4;
$L__BB386_101:
	setp.eq.s32 	%p36, %r41, 0;
	@%p36 bra 	$L__BB386_115;
	setp.eq.s32 	%p37, %r41, 1;
	@%p37 bra 	$L__BB386_110;
	mul.wide.u32 	%rd368, %r207, 8;
	add.s64 	%rd369, %rd2, %rd368;
	ld.global.u64 	%rd235, [%rd369];
	or.b64  	%rd370, %rd548, %rd235;
	and.b64  	%rd371, %rd370, -4294967296;
	setp.ne.s64 	%p38, %rd371, 0;
	@%p38 bra 	$L__BB386_105;
	cvt.u32.u64 	%r117, %rd235;
	cvt.u32.u64 	%r118, %rd548;
	div.u32 	%r119, %r118, %r117;
	mul.lo.s32 	%r120, %r119, %r117;
	sub.s32 	%r121, %r118, %r120;
	cvt.u64.u32 	%rd549, %r119;
	cvt.u64.u32 	%rd550, %r121;
	bra.uni 	$L__BB386_106;
$L__BB386_105:
	div.s64 	%rd549, %rd548, %rd235;
	mul.lo.s64 	%rd372, %rd549, %rd235;
	sub.s64 	%rd550, %rd548, %rd372;
$L__BB386_106:
	add.s64 	%rd374, %rd1, %rd368;
	ld.global.u64 	%rd375, [%rd374];
	mad.lo.s64 	%rd242, %rd375, %rd550, %rd557;
	add.s32 	%r47, %r207, -1;
	mul.wide.u32 	%rd376, %r47, 8;
	add.s64 	%rd377, %rd2, %rd376;
	ld.global.u64 	%rd243, [%rd377];
	or.b64  	%rd378, %rd549, %rd243;
	and.b64  	%rd379, %rd378, -4294967296;
	setp.ne.s64 	%p39, %rd379, 0;
	@%p39 bra 	$L__BB386_108;
	cvt.u32.u64 	%r122, %rd243;
	cvt.u32.u64 	%r123, %rd549;
	div.u32 	%r124, %r123, %r122;
	mul.lo.s32 	%r125, %r124, %r122;
	sub.s32 	%r126, %r123, %r125;
	cvt.u64.u32 	%rd548, %r124;
	cvt.u64.u32 	%rd552, %r126;
	bra.uni 	$L__BB386_109;
$L__BB386_108:
	div.s64 	%rd548, %rd549, %rd243;
	mul.lo.s64 	%rd380, %rd548, %rd243;
	sub.s64 	%rd552, %rd549, %rd380;
$L__BB386_109:
	add.s64 	%rd382, %rd1, %rd376;
	ld.global.u64 	%rd383, [%rd382];
	mad.lo.s64 	%rd557, %rd383, %rd552, %rd242;
	add.s32 	%r207, %r207, -2;
$L__BB386_110:
	and.b32  	%r127, %r23, 1;
	setp.eq.b32 	%p40, %r127, 1;
	not.pred 	%p41, %p40;
	@%p41 bra 	$L__BB386_115;
	mul.wide.u32 	%rd384, %r207, 8;
	add.s64 	%rd385, %rd2, %rd384;
	ld.global.u64 	%rd254, [%rd385];
	or.b64  	%rd386, %rd548, %rd254;
	and.b64  	%rd387, %rd386, -4294967296;
	setp.ne.s64 	%p42, %rd387, 0;
	@%p42 bra 	$L__BB386_113;
	cvt.u32.u64 	%r128, %rd254;
	cvt.u32.u64 	%r129, %rd548;
	rem.u32 	%r130, %r129, %r128;
	cvt.u64.u32 	%rd556, %r130;
	bra.uni 	$L__BB386_114;
$L__BB386_113:
	rem.s64 	%rd556, %rd548, %rd254;
$L__BB386_114:
	add.s64 	%rd389, %rd1, %rd384;
	ld.global.u64 	%rd390, [%rd389];
	mad.lo.s64 	%rd557, %rd390, %rd556, %rd557;
$L__BB386_115:
	shl.b64 	%rd391, %rd557, 2;
	add.s64 	%rd392, %rd3, %rd391;
	ld.global.f32 	%f1, [%rd392];
	setp.neu.f32 	%p43, %f1, 0f00000000;
	selp.u16 	%rs2, 1, 0, %p43;
	st.shared.u8 	[%r5], %rs2;
$L__BB386_116:
	bar.sync 	0;
	setp.lt.u32 	%p67, %r209, 66;
	@%p67 bra 	$L__BB386_122;
$L__BB386_117:
	shr.u32 	%r51, %r209, 1;
	setp.ge.u32 	%p68, %r1, %r51;
	@%p68 bra 	$L__BB386_121;
	ld.shared.u8 	%rs4, [%r5];
	setp.ne.s16 	%p70, %rs4, 0;
	mov.pred 	%p87, -1;
	@%p70 bra 	$L__BB386_120;
	add.s32 	%r199, %r5, %r51;
	ld.shared.u8 	%rs5, [%r199];
	setp.ne.s16 	%p87, %rs5, 0;
$L__BB386_120:
	selp.u16 	%rs6, 1, 0, %p87;
	st.shared.u8 	[%r5], %rs6;
$L__BB386_121:
	bar.sync 	0;
	setp.gt.u32 	%p71, %r209, 131;
	mov.u32 	%r209, %r51;
	@%p71 bra 	$L__BB386_117;
$L__BB386_122:
	setp.gt.u32 	%p72, %r1, 31;
	@%p72 bra 	$L__BB386_137;
	ld.volatile.shared.u8 	%rs7, [%r5];
	setp.ne.s16 	%p74, %rs7, 0;
	mov.pred 	%p88, -1;
	@%p74 bra 	$L__BB386_125;
	ld.volatile.shared.u8 	%rs8, [%r5+32];
	setp.ne.s16 	%p88, %rs8, 0;
$L__BB386_125:
	selp.u16 	%rs9, 1, 0, %p88;
	st.volatile.shared.u8 	[%r5], %rs9;
	ld.volatile.shared.u8 	%rs10, [%r5];
	setp.ne.s16 	%p76, %rs10, 0;
	mov.pred 	%p89, -1;
	@%p76 bra 	$L__BB386_127;
	ld.volatile.shared.u8 	%rs11, [%r5+16];
	setp.ne.s16 	%p89, %rs11, 0;
$L__BB386_127:
	selp.u16 	%rs12, 1, 0, %p89;
	st.volatile.shared.u8 	[%r5], %rs12;
	ld.volatile.shared.u8 	%rs13, [%r5];
	setp.ne.s16 	%p78, %rs13, 0;
	mov.pred 	%p90, -1;
	@%p78 bra 	$L__BB386_129;
	ld.volatile.shared.u8 	%rs14, [%r5+8];
	setp.ne.s16 	%p90, %rs14, 0;
$L__BB386_129:
	selp.u16 	%rs15, 1, 0, %p90;
	st.volatile.shared.u8 	[%r5], %rs15;
	ld.volatile.shared.u8 	%rs16, [%r5];
	setp.ne.s16 	%p80, %rs16, 0;
	mov.pred 	%p91, -1;
	@%p80 bra 	$L__BB386_131;
	ld.volatile.shared.u8 	%rs17, [%r5+4];
	setp.ne.s16 	%p91, %rs17, 0;
$L__BB386_131:
	selp.u16 	%rs18, 1, 0, %p91;
	st.volatile.shared.u8 	[%r5], %rs18;
	ld.volatile.shared.u8 	%rs19, [%r5];
	setp.ne.s16 	%p82, %rs19, 0;
	mov.pred 	%p92, -1;
	@%p82 bra 	$L__BB386_133;
	ld.volatile.shared.u8 	%rs20, [%r5+2];
	setp.ne.s16 	%p92, %rs20, 0;
$L__BB386_133:
	selp.u16 	%rs21, 1, 0, %p92;
	st.volatile.shared.u8 	[%r5], %rs21;
	ld.volatile.shared.u8 	%rs22, [%r5];
	setp.ne.s16 	%p84, %rs22, 0;
	mov.pred 	%p93, -1;
	@%p84 bra 	$L__BB386_135;
	ld.volatile.shared.u8 	%rs23, [%r5+1];
	setp.ne.s16 	%p93, %rs23, 0;
$L__BB386_135:
	selp.u16 	%rs24, 1, 0, %p93;
	st.volatile.shared.u8 	[%r5], %rs24;
	setp.ne.s32 	%p85, %r1, 0;
	@%p85 bra 	$L__BB386_137;
	ld.shared.u8 	%rs25, [anysdata_f32];
	cvt.u64.u32 	%rd470, %r2;
	cvta.to.global.u64 	%rd471, %rd260;
	add.s64 	%rd472, %rd471, %rd470;
	st.global.u8 	[%rd472], %rs25;
$L__BB386_137:
	ret;

}
	// .globl	uncontiguous_cumulate_any_f32
.visible .entry uncontiguous_cumulate_any_f32(
	.param .u64 .ptr .align 1 uncontiguous_cumulate_any_f32_param_0,
	.param .u64 .ptr .align 1 uncontiguous_cumulate_any_f32_param_1,
	.param .u64 .ptr .align 1 uncontiguous_cumulate_any_f32_param_2,
	.param .u64 .ptr .align 1 uncontiguous_cumulate_any_f32_param_3,
	.param .u64 uncontiguous_cumulate_any_f32_param_4,
	.param .u64 uncontiguous_cumulate_any_f32_param_5
)
{
	.reg .pred 	%p<93>;
	.reg .b16 	%rs<28>;
	.reg .b32 	%r<210>;
	.reg .b64 	%rd<555>;

	ld.param.u64 	%rd260, [uncontiguous_cumulate_any_f32_param_0];
	ld.param.u64 	%rd263, [uncontiguous_cumulate_any_f32_param_1];
	ld.param.u64 	%rd264, [uncontiguous_cumulate_any_f32_param_2];
	ld.param.u64 	%rd265, [uncontiguous_cumulate_any_f32_param_3];
	ld.param.u64 	%rd261, [uncontiguous_cumulate_any_f32_param_4];
	ld.param.u64 	%rd262, [uncontiguous_cumulate_any_f32_param_5];
	cvta.to.global.u64 	%rd1, %rd265;
	cvta.to.global.u64 	%rd2, %rd264;
	cvta.to.global.u64 	%rd3, %rd263;
	mov.u32 	%r1, %tid.x;
	mov.u32 	%r2, %ctaid.x;
	mov.u32 	%r209, %ntid.x;
	mul.lo.s32 	%r52, %r2, %r209;
	shl.b32 	%r53, %r52, 1;
	add.s32 	%r4, %r53, %r1;
	mov.u32 	%r54, anysdata_f32;
	add.s32 	%r5, %r54, %r1;
	mov.b16 	%rs1, 0;
	st.shared.u8 	[%r5], %rs1;
	add.s32 	%r55, %r4, %r209;
	cvt.u64.u32 	%rd508, %r55;
	setp.le.u64 	%p17, %rd262, %rd508;
	@%p17 bra 	$L__BB387_56;
	cvt.u32.u64 	%r6, %rd261;
	add.s32 	%r203, %r6, -1;
	setp.lt.s32 	%p43, %r203, 0;
	mov.b64 	%rd512, 0;
	mov.u64 	%rd513, %rd512;
	@%p43 bra 	$L__BB387_53;
	cvt.u64.u32 	%rd509, %r4;
	setp.lt.u32 	%p44, %r203, 3;
	mov.b64 	%rd513, 0;
	mov.u64 	%rd512, %rd513;
	@%p44 bra 	$L__BB387_30;
	add.s32 	%r201, %r6, -2;
	and.b32  	%r131, %r6, -4;
	neg.s32 	%r200, %r131;
	mov.b64 	%rd513, 0;
$L__BB387_4:
	.pragma "nounroll";
	add.s32 	%r12, %r201, 1;
	mul.wide.u32 	%rd396, %r12, 8;
	add.s64 	%rd397, %rd2, %rd396;
	ld.global.u64 	%rd10, [%rd397];
	or.b64  	%rd398, %rd509, %rd10;
	and.b64  	%rd399, %rd398, -4294967296;
	setp.ne.s64 	%p45, %rd399, 0;
	@%p45 bra 	$L__BB387_6;
	cvt.u32.u64 	%r132, %rd10;
	cvt.u32.u64 	%r133, %rd509;
	div.u32 	%r134, %r133, %r132;
	mul.lo.s32 	%r135, %r134, %r132;
	sub.s32 	%r136, %r133, %r135;
	cvt.u64.u32 	%rd474, %r134;
	cvt.u64.u32 	%rd475, %r136;
	bra.uni 	$L__BB387_7;
$L__BB387_6:
	div.s64 	%rd474, %rd509, %rd10;
	mul.lo.s64 	%rd400, %rd474, %rd10;
	sub.s64 	%rd475, %rd509, %rd400;
$L__BB387_7:
	mul.wide.u32 	%rd401, %r12, 8;
	add.s64 	%rd402, %rd1, %rd401;
	ld.global.u64 	%rd17, [%rd402];
	mad.lo.s64 	%rd18, %rd17, %rd475, %rd512;
	or.b64  	%rd403, %rd508, %rd10;
	and.b64  	%rd404, %rd403, -4294967296;
	setp.ne.s64 	%p46, %rd404, 0;
	@%p46 bra 	$L__BB387_9;
	cvt.u32.u64 	%r137, %rd10;
	cvt.u32.u64 	%r138, %rd508;
	div.u32 	%r139, %r138, %r137;
	mul.lo.s32 	%r140, %r139, %r137;
	sub.s32 	%r141, %r138, %r140;
	cvt.u64.u32 	%rd476, %r139;
	cvt.u64.u32 	%rd477, %r141;
	bra.uni 	$L__BB387_10;
$L__BB387_9:
	div.s64 	%rd476, %rd508, %rd10;
	mul.lo.s64 	%rd405, %rd476, %rd10;
	sub.s64 	%rd477, %rd508, %rd405;
$L__BB387_10:
	mad.lo.s64 	%rd25, %rd477, %rd17, %rd513;
	add.s32 	%r13, %r201, -2;
	mul.wide.u32 	%rd406, %r201, 8;
	add.s64 	%rd407, %rd2, %rd406;
	ld.global.u64 	%rd26, [%rd407];
	or.b64  	%rd408, %rd474, %rd26;
	and.b64  	%rd409, %rd408, -4294967296;
	setp.ne.s64 	%p47, %rd409, 0;
	@%p47 bra 	$L__BB387_12;
	cvt.u32.u64 	%r142, %rd26;
	cvt.u32.u64 	%r143, %rd474;
	div.u32 	%r144, %r143, %r142;
	mul.lo.s32 	%r145, %r144, %r142;
	sub.s32 	%r146, %r143, %r145;
	cvt.u64.u32 	%rd478, %r144;
	cvt.u64.u32 	%rd479, %r146;
	bra.uni 	$L__BB387_13;
$L__BB387_12:
	div.s64 	%rd478, %rd474, %rd26;
	mul.lo.s64 	%rd410, %rd478, %rd26;
	sub.s64 	%rd479, %rd474, %rd410;
$L__BB387_13:
	mul.wide.u32 	%rd411, %r201, 8;
	add.s64 	%rd412, %rd1, %rd411;
	ld.global.u64 	%rd33, [%rd412];
	mad.lo.s64 	%rd34, %rd33, %rd479, %rd18;
	or.b64  	%rd413, %rd476, %rd26;
	and.b64  	%rd414, %rd413, -4294967296;
	setp.ne.s64 	%p48, %rd414, 0;
	@%p48 bra 	$L__BB387_15;
	cvt.u32.u64 	%r147, %rd26;
	cvt.u32.u64 	%r148, %rd476;
	div.u32 	%r149, %r148, %r147;
	mul.lo.s32 	%r150, %r149, %r147;
	sub.s32 	%r151, %r148, %r150;
	cvt.u64.u32 	%rd480, %r149;
	cvt.u64.u32 	%rd481, %r151;
	bra.uni 	$L__BB387_16;
$L__BB387_15:
	div.s64 	%rd480, %rd476, %rd26;
	mul.lo.s64 	%rd415, %rd480, %rd26;
	sub.s64 	%rd481, %rd476, %rd415;
$L__BB387_16:
	mad.lo.s64 	%rd41, %rd481, %rd33, %rd25;
	add.s32 	%r14, %r201, -1;
	mul.wide.u32 	%rd416, %r14, 8;
	add.s64 	%rd417, %rd2, %rd416;
	ld.global.u64 	%rd42, [%rd417];
	or.b64  	%rd418, %rd478, %rd42;
	and.b64  	%rd419, %rd418, -4294967296;
	setp.ne.s64 	%p49, %rd419, 0;
	@%p49 bra 	$L__BB387_18;
	cvt.u32.u64 	%r152, %rd42;
	cvt.u32.u64 	%r153, %rd478;
	div.u32 	%r154, %r153, %r152;
	mul.lo.s32 	%r155, %r154, %r152;
	sub.s32 	%r156, %r153, %r155;
	cvt.u64.u32 	%rd482, %r154;
	cvt.u64.u32 	%rd483, %r156;
	bra.uni 	$L__BB387_19;
$L__BB387_18:
	div.s64 	%rd482, %rd478, %rd42;
	mul.lo.s64 	%rd420, %rd482, %rd42;
	sub.s64 	%rd483, %rd478, %rd420;
$L__BB387_19:
	mul.wide.u32 	%rd421, %r14, 8;
	add.s64 	%rd422, %rd1, %rd421;
	ld.global.u64 	%rd49, [%rd422];
	mad.lo.s64 	%rd50, %rd49, %rd483, %rd34;
	or.b64  	%rd423, %rd480, %rd42;
	and.b64  	%rd424, %rd423, -4294967296;
	setp.ne.s64 	%p50, %rd424, 0;
	@%p50 bra 	$L__BB387_21;
	cvt.u32.u64 	%r157, %rd42;
	cvt.u32.u64 	%r158, %rd480;
	div.u32 	%r159, %r158, %r157;
	mul.lo.s32 	%r160, %r159, %r157;
	sub.s32 	%r161, %r158, %r160;
	cvt.u64.u32 	%rd484, %r159;
	cvt.u64.u32 	%rd485, %r161;
	bra.uni 	$L__BB387_22;
$L__BB387_21:
	div.s64 	%rd484, %rd480, %rd42;
	mul.lo.s64 	%rd425, %rd484, %rd42;
	sub.s64 	%rd485, %rd480, %rd425;
$L__BB387_22:
	mad.lo.s64 	%rd57, %rd485, %rd49, %rd41;
	mul.wide.u32 	%rd426, %r13, 8;
	add.s64 	%rd427, %rd2, %rd426;
	ld.global.u64 	%rd58, [%rd427];
	or.b64  	%rd428, %rd482, %rd58;
	and.b64  	%rd429, %rd428, -4294967296;
	setp.ne.s64 	%p51, %rd429, 0;
	@%p51 bra 	$L__BB387_24;
	cvt.u32.u64 	%r162, %rd58;
	cvt.u32.u64 	%r163, %rd482;
	div.u32 	%r164, %r163, %r162;
	mul.lo.s32 	%r165, %r164, %r162;
	sub.s32 	%r166, %r163, %r165;
	cvt.u64.u32 	%rd509, %r164;
	cvt.u64.u32 	%rd487, %r166;
	bra.uni 	$L__BB387_25;
$L__BB387_24:
	div.s64 	%rd509, %rd482, %rd58;
	mul.lo.s64 	%rd430, %rd509, %rd58;
	sub.s64 	%rd487, %rd482, %rd430;
$L__BB387_25:
	mul.wide.u32 	%rd431, %r13, 8;
	add.s64 	%rd432, %rd1, %rd431;
	ld.global.u64 	%rd65, [%rd432];
	mad.lo.s64 	%rd512, %rd65, %rd487, %rd50;
	or.b64  	%rd433, %rd484, %rd58;
	and.b64  	%rd434, %rd433, -4294967296;
	setp.ne.s64 	%p52, %rd434, 0;
	@%p52 bra 	$L__BB387_27;
	cvt.u32.u64 	%r167, %rd58;
	cvt.u32.u64 	%r168, %rd484;
	div.u32 	%r169, %r168, %r167;
	mul.lo.s32 	%r170, %r169, %r167;
	sub.s32 	%r171, %r168, %r170;
	cvt.u64.u32 	%rd508, %r169;
	cvt.u64.u32 	%rd489, %r171;
	bra.uni 	$L__BB387_28;
$L__BB387_27:
	div.s64 	%rd508, %rd484, %rd58;
	mul.lo.s64 	%rd435, %rd508, %rd58;
	sub.s64 	%rd489, %rd484, %rd435;
$L__BB387_28:
	mad.lo.s64 	%rd513, %rd489, %rd65, %rd57;
	add.s32 	%r201, %r201, -4;
	add.s32 	%r200, %r200, 4;
	setp.ne.s32 	%p53, %r200, 0;
	@%p53 bra 	$L__BB387_4;
	add.s32 	%r203, %r201, 1;
$L__BB387_30:
	and.b32  	%r19, %r6, 3;
	setp.eq.s32 	%p54, %r19, 0;
	@%p54 bra 	$L__BB387_53;
	setp.eq.s32 	%p55, %r19, 1;
	@%p55 bra 	$L__BB387_45;
	mul.wide.u32 	%rd437, %r203, 8;
	add.s64 	%rd438, %rd2, %rd437;
	ld.global.u64 	%rd80, [%rd438];
	or.b64  	%rd439, %rd509, %rd80;
	and.b64  	%rd440, %rd439, -4294967296;
	setp.ne.s64 	%p56, %rd440, 0;
	@%p56 bra 	$L__BB387_34;
	cvt.u32.u64 	%r172, %rd80;
	cvt.u32.u64 	%r173, %rd509;
	div.u32 	%r174, %r173, %r172;
	mul.lo.s32 	%r175, %r174, %r172;
	sub.s32 	%r176, %r173, %r175;
	cvt.u64.u32 	%rd496, %r174;
	cvt.u64.u32 	%rd497, %r176;
	bra.uni 	$L__BB387_35;
$L__BB387_34:
	div.s64 	%rd496, %rd509, %rd80;
	mul.lo.s64 	%rd441, %rd496, %rd80;
	sub.s64 	%rd497, %rd509, %rd441;
$L__BB387_35:
	add.s64 	%rd443, %rd1, %rd437;
	ld.global.u64 	%rd87, [%rd443];
	mad.lo.s64 	%rd88, %rd87, %rd497, %rd512;
	or.b64  	%rd444, %rd508, %rd80;
	and.b64  	%rd445, %rd444, -4294967296;
	setp.ne.s64 	%p57, %rd445, 0;
	@%p57 bra 	$L__BB387_37;
	cvt.u32.u64 	%r177, %rd80;
	cvt.u32.u64 	%r178, %rd508;
	div.u32 	%r179, %r178, %r177;
	mul.lo.s32 	%r180, %r179, %r177;
	sub.s32 	%r181, %r178, %r180;
	cvt.u64.u32 	%rd498, %r179;
	cvt.u64.u32 	%rd499, %r181;
	bra.uni 	$L__BB387_38;
$L__BB387_37:
	div.s64 	%rd498, %rd508, %rd80;
	mul.lo.s64 	%rd446, %rd498, %rd80;
	sub.s64 	%rd499, %rd508, %rd446;
$L__BB387_38:
	mad.lo.s64 	%rd95, %rd499, %rd87, %rd513;
	add.s32 	%r20, %r203, -1;
	mul.wide.u32 	%rd447, %r20, 8;
	add.s64 	%rd448, %rd2, %rd447;
	ld.global.u64 	%rd96, [%rd448];
	or.b64  	%rd449, %rd496, %rd96;
	and.b64  	%rd450, %rd449, -4294967296;
	setp.ne.s64 	%p58, %rd450, 0;
	@%p58 bra 	$L__BB387_40;
	cvt.u32.u64 	%r182, %rd96;
	cvt.u32.u64 	%r183, %rd496;
	div.u32 	%r184, %r183, %r182;
	mul.lo.s32 	%r185, %r184, %r182;
	sub.s32 	%r186, %r183, %r185;
	cvt.u64.u32 	%rd509, %r184;
	cvt.u64.u32 	%rd501, %r186;
	bra.uni 	$L__BB387_41;
$L__BB387_40:
	div.s64 	%rd509, %rd496, %rd96;
	mul.lo.s64 	%rd451, %rd509, %rd96;
	sub.s64 	%rd501, %rd496, %rd451;
$L__BB387_41:
	add.s64 	%rd453, %rd1, %rd447;
	ld.global.u64 	%rd103, [%rd453];
	mad.lo.s64 	%rd512, %rd103, %rd501, %rd88;
	or.b64  	%rd454, %rd498, %rd96;
	and.b64  	%rd455, %rd454, -4294967296;
	setp.ne.s64 	%p59, %rd455, 0;
	@%p59 bra 	$L__BB387_43;
	cvt.u32.u64 	%r187, %rd96;
	cvt.u32.u64 	%r188, %rd498;
	div.u32 	%r189, %r188, %r187;
	mul.lo.s32 	%r190, %r189, %r187;
	sub.s32 	%r191, %r188, %r190;
	cvt.u64.u32 	%rd508, %r189;
	cvt.u64.u32 	%rd503, %r191;
	bra.uni 	$L__BB387_44;
$L__BB387_43:
	div.s64 	%rd508, %rd498, %rd96;
	mul.lo.s64 	%rd456, %rd508, %rd96;
	sub.s64 	%rd503, %rd498, %rd456;
$L__BB387_44:
	mad.lo.s64 	%rd513, %rd503, %rd103, %rd95;
	add.s32 	%r203, %r203, -2;
$L__BB387_45:
	and.b32  	%r192, %r6, 1;
	setp.eq.b32 	%p60, %r192, 1;
	not.pred 	%p61, %p60;
	@%p61 bra 	$L__BB387_53;
	mul.wide.u32 	%rd457, %r203, 8;
	add.s64 	%rd458, %rd2, %rd457;
	ld.global.u64 	%rd118, [%rd458];
	or.b64  	%rd459, %rd509, %rd118;
	and.b64  	%rd460, %rd459, -4294967296;
	setp.ne.s64 	%p62, %rd460, 0;
	@%p62 bra 	$L__BB387_48;
	cvt.u32.u64 	%r193, %rd118;
	cvt.u32.u64 	%r194, %rd509;
	rem.u32 	%r195, %r194, %r193;
	cvt.u64.u32 	%rd510, %r195;
	bra.uni 	$L__BB387_49;
$L__BB387_48:
	rem.s64 	%rd510, %rd509, %rd118;
$L__BB387_49:
	add.s64 	%rd462, %rd1, %rd457;
	ld.global.u64 	%rd122, [%rd462];
	mad.lo.s64 	%rd512, %rd122, %rd510, %rd512;
	or.b64  	%rd463, %rd508, %rd118;
	and.b64  	%rd464, %rd463, -4294967296;
	setp.ne.s64 	%p63, %rd464, 0;
	@%p63 bra 	$L__BB387_51;
	cvt.u32.u64 	%r196, %rd118;
	cvt.u32.u64 	%r197, %rd508;
	rem.u32 	%r198, %r197, %r196;
	cvt.u64.u32 	%rd511, %r198;
	bra.uni 	$L__BB387_52;
$L__BB387_51:
	rem.s64 	%rd511, %rd508, %rd118;
$L__BB387_52:
	mad.lo.s64 	%rd513, %rd511, %rd122, %rd513;
$L__BB387_53:
	add.s64 	%rd465, %rd3, %rd512;
	ld.global.u8 	%rs3, [%rd465];
	setp.ne.s16 	%p65, %rs3, 0;
	mov.pred 	%p85, -1;
	@%p65 bra 	$L__BB387_55;
	add.s64 	%rd466, %rd3, %rd513;
	ld.global.u8 	%rs4, [%rd466];
	setp.ne.s16 	%p85, %rs4, 0;
$L__BB387_55:
	selp.u16 	%rs5, 1, 0, %p85;
	st.shared.u8 	[%r5], %rs5;
	bra.uni 	$L__BB387_116;
$L__BB387_56:
	cvt.u64.u32 	%rd545, %r4;
	setp.le.u64 	%p18, %rd262, %rd545;
	@%p18 bra 	$L__BB387_116;
	cvt.u32.u64 	%r23, %rd261;
	add.s32 	%r207, %r23, -1;
	setp.lt.s32 	%p19, %r207, 0;
	mov.b64 	%rd554, 0;
	@%p19 bra 	$L__BB387_115;
	and.b32  	%r25, %r23, 7;
	setp.lt.u32 	%p20, %r207, 7;
	mov.b64 	%rd554, 0;
	@%p20 bra 	$L__BB387_86;
	add.s32 	%r205, %r23, -4;
	and.b32  	%r56, %r23, -8;
	neg.s32 	%r204, %r56;
	mov.b64 	%rd554, 0;
$L__BB387_60:
	.pragma "nounroll";
	add.s32 	%r30, %r205, 3;
	mul.wide.u32 	%rd270, %r30, 8;
	add.s64 	%rd271, %rd2, %rd270;
	ld.global.u64 	%rd133, [%rd271];
	or.b64  	%rd272, %rd545, %rd133;
	and.b64  	%rd273, %rd272, -4294967296;
	setp.ne.s64 	%p21, %rd273, 0;
	@%p21 bra 	$L__BB387_62;
	cvt.u32.u64 	%r57, %rd133;
	cvt.u32.u64 	%r58, %rd545;
	div.u32 	%r59, %r58, %r57;
	mul.lo.s32 	%r60, %r59, %r57;
	sub.s32 	%r61, %r58, %r60;
	cvt.u64.u32 	%rd516, %r59;
	cvt.u64.u32 	%rd517, %r61;
	bra.uni 	$L__BB387_63;
$L__BB387_62:
	div.s64 	%rd516, %rd545, %rd133;
	mul.lo.s64 	%rd274, %rd516, %rd133;
	sub.s64 	%rd517, %rd545, %rd274;
$L__BB387_63:
	add.s64 	%rd276, %rd1, %rd270;
	ld.global.u64 	%rd277, [%rd276];
	mad.lo.s64 	%rd140, %rd277, %rd517, %rd554;
	add.s32 	%r31, %r205, 2;
	mul.wide.u32 	%rd278, %r31, 8;
	add.s64 	%rd279, %rd2, %rd278;
	ld.global.u64 	%rd141, [%rd279];
	or.b64  	%rd280, %rd516, %rd141;
	and.b64  	%rd281, %rd280, -4294967296;
	setp.ne.s64 	%p22, %rd281, 0;
	@%p22 bra 	$L__BB387_65;
	cvt.u32.u64 	%r62, %rd141;
	cvt.u32.u64 	%r63, %rd516;
	div.u32 	%r64, %r63, %r62;
	mul.lo.s32 	%r65, %r64, %r62;
	sub.s32 	%r66, %r63, %r65;
	cvt.u64.u32 	%rd518, %r64;
	cvt.u64.u32 	%rd519, %r66;
	bra.uni 	$L__BB387_66;
$L__BB387_65:
	div.s64 	%rd518, %rd516, %rd141;
	mul.lo.s64 	%rd282, %rd518, %rd141;
	sub.s64 	%rd519, %rd516, %rd282;
$L__BB387_66:
	add.s64 	%rd284, %rd1, %rd278;
	ld.global.u64 	%rd285, [%rd284];
	mad.lo.s64 	%rd148, %rd285, %rd519, %rd140;
	add.s32 	%r32, %r205, 1;
	mul.wide.u32 	%rd286, %r32, 8;
	add.s64 	%rd287, %rd2, %rd286;
	ld.global.u64 	%rd149, [%rd287];
	or.b64  	%rd288, %rd518, %rd149;
	and.b64  	%rd289, %rd288, -4294967296;
	setp.ne.s64 	%p23, %rd289, 0;
	@%p23 bra 	$L__BB387_68;
	cvt.u32.u64 	%r67, %rd149;
	cvt.u32.u64 	%r68, %rd518;
	div.u32 	%r69, %r68, %r67;
	mul.lo.s32 	%r70, %r69, %r67;
	sub.s32 	%r71, %r68, %r70;
	cvt.u64.u32 	%rd520, %r69;
	cvt.u64.u32 	%rd521, %r71;
	bra.uni 	$L__BB387_69;
$L__BB387_68:
	div.s64 	%rd520, %rd518, %rd149;
	mul.lo.s64 	%rd290, %rd520, %rd149;
	sub.s64 	%rd521, %rd518, %rd290;
$L__BB387_69:
	add.s64 	%rd292, %rd1, %rd286;
	ld.global.u64 	%rd293, [%rd292];
	mad.lo.s64 	%rd156, %rd293, %rd521, %rd148;
	add.s32 	%r33, %r205, -4;
	mul.wide.u32 	%rd294, %r205, 8;
	add.s64 	%rd295, %rd2, %rd294;
	ld.global.u64 	%rd157, [%rd295];
	or.b64  	%rd296, %rd520, %rd157;
	and.b64  	%rd297, %rd296, -4294967296;
	setp.ne.s64 	%p24, %rd297, 0;
	@%p24 bra 	$L__BB387_71;
	cvt.u32.u64 	%r72, %rd157;
	cvt.u32.u64 	%r73, %rd520;
	div.u32 	%r74, %r73, %r72;
	mul.lo.s32 	%r75, %r74, %r72;
	sub.s32 	%r76, %r73, %r75;
	cvt.u64.u32 	%rd522, %r74;
	cvt.u64.u32 	%rd523, %r76;
	bra.uni 	$L__BB387_72;
$L__BB387_71:
	div.s64 	%rd522, %rd520, %rd157;
	mul.lo.s64 	%rd298, %rd522, %rd157;
	sub.s64 	%rd523, %rd520, %rd298;
$L__BB387_72:
	add.s64 	%rd300, %rd1, %rd294;
	ld.global.u64 	%rd301, [%rd300];
	mad.lo.s64 	%rd164, %rd301, %rd523, %rd156;
	add.s32 	%r34, %r205, -1;
	mul.wide.u32 	%rd302, %r34, 8;
	add.s64 	%rd303, %rd2, %rd302;
	ld.global.u64 	%rd165, [%rd303];
	or.b64  	%rd304, %rd522, %rd165;
	and.b64  	%rd305, %rd304, -4294967296;
	setp.ne.s64 	%p25, %rd305, 0;
	@%p25 bra 	$L__BB387_74;
	cvt.u32.u64 	%r77, %rd165;
	cvt.u32.u64 	%r78, %rd522;
	div.u32 	%r79, %r78, %r77;
	mul.lo.s32 	%r80, %r79, %r77;
	sub.s32 	%r81, %r78, %r80;
	cvt.u64.u32 	%rd524, %r79;
	cvt.u64.u32 	%rd525, %r81;
	bra.uni 	$L__BB387_75;
$L__BB387_74:
	div.s64 	%rd524, %rd522, %rd165;
	mul.lo.s64 	%rd306, %rd524, %rd165;
	sub.s64 	%rd525, %rd522, %rd306;
$L__BB387_75:
	add.s64 	%rd308, %rd1, %rd302;
	ld.global.u64 	%rd309, [%rd308];
	mad.lo.s64 	%rd172, %rd309, %rd525, %rd164;
	add.s32 	%r35, %r205, -2;
	mul.wide.u32 	%rd310, %r35, 8;
	add.s64 	%rd311, %rd2, %rd310;
	ld.global.u64 	%rd173, [%rd311];
	or.b64  	%rd312, %rd524, %rd173;
	and.b64  	%rd313, %rd312, -4294967296;
	setp.ne.s64 	%p26, %rd313, 0;
	@%p26 bra 	$L__BB387_77;
	cvt.u32.u64 	%r82, %rd173;
	cvt.u32.u64 	%r83, %rd524;
	div.u32 	%r84, %r83, %r82;
	mul.lo.s32 	%r85, %r84, %r82;
	sub.s32 	%r86, %r83, %r85;
	cvt.u64.u32 	%rd526, %r84;
	cvt.u64.u32 	%rd527, %r86;
	bra.uni 	$L__BB387_78;
$L__BB387_77:
	div.s64 	%rd526, %rd524, %rd173;
	mul.lo.s64 	%rd314, %rd526, %rd173;
	sub.s64 	%rd527, %rd524, %rd314;
$L__BB387_78:
	add.s64 	%rd316, %rd1, %rd310;
	ld.global.u64 	%rd317, [%rd316];
	mad.lo.s64 	%rd180, %rd317, %rd527, %rd172;
	add.s32 	%r36, %r205, -3;
	mul.wide.u32 	%rd318, %r36, 8;
	add.s64 	%rd319, %rd2, %rd318;
	ld.global.u64 	%rd181, [%rd319];
	or.b64  	%rd320, %rd526, %rd181;
	and.b64  	%rd321, %rd320, -4294967296;
	setp.ne.s64 	%p27, %rd321, 0;
	@%p27 bra 	$L__BB387_80;
	cvt.u32.u64 	%r87, %rd181;
	cvt.u32.u64 	%r88, %rd526;
	div.u32 	%r89, %r88, %r87;
	mul.lo.s32 	%r90, %r89, %r87;
	sub.s32 	%r91, %r88, %r90;
	cvt.u64.u32 	%rd528, %r89;
	cvt.u64.u32 	%rd529, %r91;
	bra.uni 	$L__BB387_81;
$L__BB387_80:
	div.s64 	%rd528, %rd526, %rd181;
	mul.lo.s64 	%rd322, %rd528, %rd181;
	sub.s64 	%rd529, %rd526, %rd322;
$L__BB387_81:
	add.s64 	%rd324, %rd1, %rd318;
	ld.global.u64 	%rd325, [%rd324];
	mad.lo.s64 	%rd188, %rd325, %rd529, %rd180;
	mul.wide.u32 	%rd326, %r33, 8;
	add.s64 	%rd327, %rd2, %rd326;
	ld.global.u64 	%rd189, [%rd327];
	or.b64  	%rd328, %rd528, %rd189;
	and.b64  	%rd329, %rd328, -4294967296;
	setp.ne.s64 	%p28, %rd329, 0;
	@%p28 bra 	$L__BB387_83;
	cvt.u32.u64 	%r92, %rd189;
	cvt.u32.u64 	%r93, %rd528;
	div.u32 	%r94, %r93, %r92;
	mul.lo.s32 	%r95, %r94, %r92;
	sub.s32 	%r96, %r93, %r95;
	cvt.u64.u32 	%rd545, %r94;
	cvt.u64.u32 	%rd531, %r96;
	bra.uni 	$L__BB387_84;
$L__BB387_83:
	div.s64 	%rd545, %rd528, %rd189;
	mul.lo.s64 	%rd330, %rd545, %rd189;
	sub.s64 	%rd531, %rd528, %rd330;
$L__BB387_84:
	add.s64 	%rd332, %rd1, %rd326;
	ld.global.u64 	%rd333, [%rd332];
	mad.lo.s64 	%rd554, %rd333, %rd531, %rd188;
	add.s32 	%r205, %r205, -8;
	add.s32 	%r204, %r204, 8;
	setp.ne.s32 	%p29, %r204, 0;
	@%p29 bra 	$L__BB387_60;
	add.s32 	%r207, %r205, 3;
$L__BB387_86:
	setp.eq.s32 	%p30, %r25, 0;
	@%p30 bra 	$L__BB387_115;
	and.b32  	%r41, %r23, 3;
	setp.lt.u32 	%p31, %r25, 4;
	@%p31 bra 	$L__BB387_101;
	mul.wide.u32 	%rd335, %r207, 8;
	add.s64 	%rd336, %rd2, %rd335;
	ld.global.u64 	%rd200, [%rd336];
	or.b64  	%rd337, %rd545, %rd200;
	and.b64  	%rd338, %rd337, -4294967296;
	setp.ne.s64 	%p32, %rd338, 0;
	@%p32 bra 	$L__BB387_90;
	cvt.u32.u64 	%r97, %rd200;
	cvt.u32.u64 	%r98, %rd545;
	div.u32 	%r99, %r98, %r97;
	mul.lo.s32 	%r100, %r99, %r97;
	sub.s32 	%r101, %r98, %r100;
	cvt.u64.u32 	%rd535, %r99;
	cvt.u64.u32 	%rd536, %r101;
	bra.uni 	$L__BB387_91;
$L__BB387_90:
	div.s64 	%rd535, %rd545, %rd200;
	mul.lo.s64 	%rd339, %rd535, %rd200;
	sub.s64 	%rd536, %rd545, %rd339;
$L__BB387_91:
	add.s64 	%rd341, %rd1, %rd335;
	ld.global.u64 	%rd342, [%rd341];
	mad.lo.s64 	%rd207, %rd342, %rd536, %rd554;
	add.s32 	%r42, %r207, -1;
	mul.wide.u32 	%rd343, %r42, 8;
	add.s64 	%rd344, %rd2, %rd343;
	ld.global.u64 	%rd208, [%rd344];
	or.b64  	%rd345, %rd535, %rd208;
	and.b64  	%rd346, %rd345, -4294967296;
	setp.ne.s64 	%p33, %rd346, 0;
	@%p33 bra 	$L__BB387_93;
	cvt.u32.u64 	%r102, %rd208;
	cvt.u32.u64 	%r103, %rd535;
	div.u32 	%r104, %r103, %r102;
	mul.lo.s32 	%r105, %r104, %r102;
	sub.s32 	%r106, %r103, %r105;
	cvt.u64.u32 	%rd537, %r104;
	cvt.u64.u32 	%rd538, %r106;
	bra.uni 	$L__BB387_94;
$L__BB387_93:
	div.s64 	%rd537, %rd535, %rd208;
	mul.lo.s64 	%rd347, %rd537, %rd208;
	sub.s64 	%rd538, %rd535, %rd347;
$L__BB387_94:
	add.s64 	%rd349, %rd1, %rd343;
	ld.global.u64 	%rd350, [%rd349];
	mad.lo.s64 	%rd215, %rd350, %rd538, %rd207;
	add.s32 	%r43, %r207, -2;
	mul.wide.u32 	%rd351, %r43, 8;
	add.s64 	%rd352, %rd2, %rd351;
	ld.global.u64 	%rd216, [%rd352];
	or.b64  	%rd353, %rd537, %rd216;
	and.b64  	%rd354, %rd353, -4294967296;
	setp.ne.s64 	%p34, %rd354, 0;
	@%p34 bra 	$L__BB387_96;
	cvt.u32.u64 	%r107, %rd216;
	cvt.u32.u64 	%r108, %rd537;
	div.u32 	%r109, %r108, %r107;
	mul.lo.s32 	%r110, %r109, %r107;
	sub.s32 	%r111, %r108, %r110;
	cvt.u64.u32 	%rd539, %r109;
	cvt.u64.u32 	%rd540, %r111;
	bra.uni 	$L__BB387_97;
$L__BB387_96:
	div.s64 	%rd539, %rd537, %rd216;
	mul.lo.s64 	%rd355, %rd539, %rd216;
	sub.s64 	%rd540, %rd537, %rd355;
$L__BB387_97:
	add.s64 	%rd357, %rd1, %rd351;
	ld.global.u64 	%rd358, [%rd357];
	mad.lo.s64 	%rd223, %rd358, %rd540, %rd215;
	add.s32 	%r44, %r207, -3;
	mul.wide.u32 	%rd359, %r44, 8;
	add.s64 	%rd360, %rd2, %rd359;
	ld.global.u64 	%rd224, [%rd360];
	or.b64  	%rd361, %rd539, %rd224;
	and.b64  	%rd362, %rd361, -4294967296;
	setp.ne.s64 	%p35, %rd362, 0;
	@%p35 bra 	$L__BB387_99;
	cvt.u32.u64 	%r112, %rd224;
	cvt.u32.u64 	%r113, %rd539;
	div.u32 	%r114, %r113, %r112;
	mul.lo.s32 	%r115, %r114, %r112;
	sub.s32 	%r116, %r113, %r115;
	cvt.u64.u32 	%rd545, %r114;
	cvt.u64.u32 	%rd542, %r116;
	bra.uni 	$L__BB387_100;
$L__BB387_99:
	div.s64 	%rd545, %rd539, %rd224;
	mul.lo.s64 	%rd363, %rd545, %rd224;
	sub.s64 	%rd542, %rd539, %rd363;
$L__BB387_100:
	add.s64 	%rd365, %rd1, %rd359;
	ld.global.u64 	%rd366, [%rd365];
	mad.lo.s64 	%rd554, %rd366, %rd542, %rd223;
	add.s32 	%r207, %r207, -4;
$L__BB387_101:
	setp.eq.s32 	%p36, %r41, 0;
	@%p36 bra 	$L__BB387_115;
	setp.eq.s32 	%p37, %r41, 1;
	@%p37 bra 	$L__BB387_110;
	mul.wide.u32 	%rd368, %r207, 8;
	add.s64 	%rd369, %rd2, %rd368;
	ld.global.u64 	%rd235, [%rd369];
	or.b64  	%rd370, %rd545, %rd235;
	and.b64  	%rd371, %rd370, -4294967296;
	setp.ne.s64 	%p38, %rd371, 0;
	@%p38 bra 	$L__BB387_105;
	cvt.u32.u64 	%r117, %rd235;
	cvt.u32.u64 	%r118, %rd545;
	div.u32 	%r119, %r118, %r117;
	mul.lo.s32 	%r120, %r119, %r117;
	sub.s32 	%r121, %r118, %r120;
	cvt.u64.u32 	%rd546, %r119;
	cvt.u64.u32 	%rd547, %r121;
	bra.uni 	$L__BB387_106;
$L__BB387_105:
	div.s64 	%rd546, %rd545, %rd235;
	mul.lo.s64 	%rd372, %rd546, %rd235;
	sub.s64 	%rd547, %rd545, %rd372;
$L__BB387_106:
	add.s64 	%rd374, %rd1, %rd368;
	ld.global.u64 	%rd375, [%rd374];
	mad.lo.s64 	%rd242, %rd375, %rd547, %rd554;
	add.s32 	%r47, %r207, -1;
	mul.wide.u32 	%rd376, %r47, 8;
	add.s64 	%rd377, %rd2, %rd376;
	ld.global.u64 	%rd243, [%rd377];
	or.b64  	%rd378, %rd546, %rd243;
	and.b64  	%rd379, %rd378, -4294967296;
	setp.ne.s64 	%p39, %rd379, 0;
	@%p39 bra 	$L__BB387_108;
	cvt.u32.u64 	%r122, %rd243;
	cvt.u32.u64 	%r123, %rd546;
	div.u32 	%r124, %r123, %r122;
	mul.lo.s32 	%r125, %r124, %r122;
	sub.s32 	%r126, %r123, %r125;
	cvt.u64.u32 	%rd545, %r124;
	cvt.u64.u32 	%rd549, %r126;
	bra.uni 	$L__BB387_109;
$L__BB387_108:
	div.s64 	%rd545, %rd546, %rd243;
	mul.lo.s64 	%rd380, %rd545, %rd243;
	sub.s64 	%rd549, %rd546, %rd380;
$L__BB387_109:
	add.s64 	%rd382, %rd1, %rd376;
	ld.global.u64 	%rd383, [%rd382];
	mad.lo.s64 	%rd554, %rd383, %rd549, %rd242;
	add.s32 	%r207, %r207, -2;
$L__BB387_110:
	and.b32  	%r127, %r23, 1;
	setp.eq.b32 	%p40, %r127, 1;
	not.pred 	%p41, %p40;
	@%p41 bra 	$L__BB387_115;
	mul.wide.u32 	%rd384, %r207, 8;
	add.s64 	%rd385, %rd2, %rd384;
	ld.global.u64 	%rd254, [%rd385];
	or.b64  	%rd386, %rd545, %rd254;
	and.b64  	%rd387, %rd386, -4294967296;
	setp.ne.s64 	%p42, %rd387, 0;
	@%p42 bra 	$L__BB387_113;
	cvt.u32.u64 	%r128, %rd254;
	cvt.u32.u64 	%r129, %rd545;
	rem.u32 	%r130, %r129, %r128;
	cvt.u64.u32 	%rd553, %r130;
	bra.uni 	$L__BB387_114;
$L__BB387_113:
	rem.s64 	%rd553, %rd545, %rd254;
$L__BB387_114:
	add.s64 	%rd389, %rd1, %rd384;
	ld.global.u64 	%rd390, [%rd389];
	mad.lo.s64 	%rd554, %rd390, %rd553, %rd554;
$L__BB387_115:
	add.s64 	%rd391, %rd3, %rd554;
	ld.global.u8 	%rs2, [%rd391];
	st.shared.u8 	[%r5], %rs2;
$L__BB387_116:
	bar.sync 	0;
	setp.lt.u32 	%p66, %r209, 66;
	@%p66 bra 	$L__BB387_122;
$L__BB387_117:
	shr.u32 	%r51, %r209, 1;
	setp.ge.u32 	%p67, %r1, %r51;
	@%p67 bra 	$L__BB387_121;
	ld.shared.u8 	%rs6, [%r5];
	setp.ne.s16 	%p69, %rs6, 0;
	mov.pred 	%p86, -1;
	@%p69 bra 	$L__BB387_120;
	add.s32 	%r199, %r5, %r51;
	ld.shared.u8 	%rs7, [%r199];
	setp.ne.s16 	%p86, %rs7, 0;
$L__BB387_120:
	selp.u16 	%rs8, 1, 0, %p86;
	st.shared.u8 	[%r5], %rs8;
$L__BB387_121:
	bar.sync 	0;
	setp.gt.u32 	%p70, %r209, 131;
	mov.u32 	%r209, %r51;
	@%p70 bra 	$L__BB387_117;
$L__BB387_122:
	setp.gt.u32 	%p71, %r1, 31;
	@%p71 bra 	$L__BB387_137;
	ld.volatile.shared.u8 	%rs9, [%r5];
	setp.ne.s16 	%p73, %rs9, 0;
	mov.pred 	%p87, -1;
	@%p73 bra 	$L__BB387_125;
	ld.volatile.shared.u8 	%rs10, [%r5+32];
	setp.ne.s16 	%p87, %rs10, 0;
$L__BB387_125:
	selp.u16 	%rs11, 1, 0, %p87;
	st.volatile.shared.u8 	[%r5], %rs11;
	ld.volatile.shared.u8 	%rs12, [%r5];
	setp.ne.s16 	%p75, %rs12, 0;
	mov.pred 	%p88, -1;
	@%p75 bra 	$L__BB387_127;
	ld.volatile.shared.u8 	%rs13, [%r5+16];
	setp.ne.s16 	%p88, %rs13, 0;
$L__BB387_127:
	selp.u16 	%rs14, 1, 0, %p88;
	st.volatile.shared.u8 	[%r5], %rs14;
	ld.volatile.shared.u8 	%rs15, [%r5];
	setp.ne.s16 	%p77, %rs15, 0;
	mov.pred 	%p89, -1;
	@%p77 bra 	$L__BB387_129;
	ld.volatile.shared.u8 	%rs16, [%r5+8];
	setp.ne.s16 	%p89, %rs16, 0;
$L__BB387_129:
	selp.u16 	%rs17, 1, 0, %p89;
	st.volatile.shared.u8 	[%r5], %rs17;
	ld.volatile.shared.u8 	%rs18, [%r5];
	setp.ne.s16 	%p79, %rs18, 0;
	mov.pred 	%p90, -1;
	@%p79 bra 	$L__BB387_131;
	ld.volatile.shared.u8 	%rs19, [%r5+4];
	setp.ne.s16 	%p90, %rs19, 0;
$L__BB387_131:
	selp.u16 	%rs20, 1, 0, %p90;
	st.volatile.shared.u8 	[%r5], %rs20;
	ld.volatile.shared.u8 	%rs21, [%r5];
	setp.ne.s16 	%p81, %rs21, 0;
	mov.pred 	%p91, -1;
	@%p81 bra 	$L__BB387_133;
	ld.volatile.shared.u8 	%rs22, [%r5+2];
	setp.ne.s16 	%p91, %rs22, 0;
$L__BB387_133:
	selp.u16 	%rs23, 1, 0, %p91;
	st.volatile.shared.u8 	[%r5], %rs23;
	ld.volatile.shared.u8 	%rs24, [%r5];
	setp.ne.s16 	%p83, %rs24, 0;
	mov.pred 	%p92, -1;
	@%p83 bra 	$L__BB387_135;
	ld.volatile.shared.u8 	%rs25, [%r5+1];
	setp.ne.s16 	%p92, %rs25, 0;
$L__BB387_135:
	selp.u16 	%rs26, 1, 0, %p92;
	st.volatile.shared.u8 	[%r5], %rs26;
	setp.ne.s32 	%p84, %r1, 0;
	@%p84 bra 	$L__BB387_137;
	ld.shared.u8 	%rs27, [anysdata_f32];
	cvt.u64.u32 	%rd467, %r2;
	cvta.to.global.u64 	%rd468, %rd260;
	add.s64 	%rd469, %rd468, %rd467;
	st.global.u8 	[%rd469], %rs27;
$L__BB387_137:
	ret;

}
	// .globl	contiguous_any2_f32
.visible .entry contiguous_any2_f32(
	.param .u64 .ptr .align 1 contiguous_any2_f32_param_0,
	.param .u64 .ptr .align 1 contiguous_any2_f32_param_1,
	.param .u64 .ptr .align 1 contiguous_any2_f32_param_2,
	.param .u64 .ptr .align 1 contiguous_any2_f32_param_3,
	.param .u64 contiguous_any2_f32_param_4,
	.param .u64 contiguous_any2_f32_param_5,
	.param .u64 contiguous_any2_f32_param_6,
	.param .u64 contiguous_any2_f32_param_7,
	.param .u64 contiguous_any2_f32_param_8
)
{
	.reg .pred 	%p<95>;
	.reg .b16 	%rs<26>;
	.reg .b32 	%r<211>;
	.reg .b32 	%f<4>;
	.reg .b64 	%rd<573>;

	ld.param.u64 	%rd267, [contiguous_any2_f32_param_1];
	ld.param.u64 	%rd268, [contiguous_any2_f32_param_2];
	ld.param.u64 	%rd269, [contiguous_any2_f32_param_3];
	ld.param.u64 	%rd264, [contiguous_any2_f32_param_4];
	ld.param.u64 	%rd270, [contiguous_any2_f32_param_5];
	ld.param.u64 	%rd265, [contiguous_any2_f32_param_6];
	ld.param.u64 	%rd271, [contiguous_any2_f32_param_7];
	cvta.to.global.u64 	%rd1, %rd269;
	cvta.to.global.u64 	%rd2, %rd268;
	cvta.to.global.u64 	%rd572, %rd267;
	mov.u32 	%r1, %tid.x;
	mov.u32 	%r2, %ctaid.x;
	mov.u32 	%r210, %ntid.x;
	mul.lo.s32 	%r52, %r2, %r210;
	shl.b32 	%r53, %r52, 1;
	add.s32 	%r4, %r53, %r1;
	mov.u32 	%r54, anysdata_f32;
	add.s32 	%r5, %r54, %r1;
	mov.b16 	%rs1, 0;
	st.shared.u8 	[%r5], %rs1;
	mov.u32 	%r55, %ctaid.y;
	cvt.u64.u32 	%rd272, %r55;
	add.s64 	%rd4, %rd270, %rd272;
	setp.ge.u64 	%p17, %rd4, %rd271;
	@%p17 bra 	$L__BB388_138;
	add.s32 	%r56, %r4, %r210;
	cvt.u64.u32 	%rd5, %r56;
	setp.le.u64 	%p18, %rd265, %rd5;
	@%p18 bra 	$L__BB388_57;
	cvt.u64.u32 	%rd404, %r4;
	mul.lo.s64 	%rd405, %rd4, %rd265;
	add.s64 	%rd526, %rd405, %rd404;
	add.s64 	%rd524, %rd405, %rd5;
	cvt.u32.u64 	%r6, %rd264;
	add.s32 	%r204, %r6, -1;
	setp.lt.s32 	%p45, %r204, 0;
	mov.b64 	%rd530, 0;
	mov.u64 	%rd531, %rd530;
	@%p45 bra 	$L__BB388_54;
	setp.lt.u32 	%p46, %r204, 3;
	mov.b64 	%rd531, 0;
	mov.u64 	%rd530, %rd531;
	@%p46 bra 	$L__BB388_31;
	add.s32 	%r202, %r6, -2;
	and.b32  	%r132, %r6, -4;
	neg.s32 	%r201, %r132;
	mov.b64 	%rd531, 0;
$L__BB388_5:
	.pragma "nounroll";
	add.s32 	%r12, %r202, 1;
	mul.wide.u32 	%rd409, %r12, 8;
	add.s64 	%rd410, %rd2, %rd409;
	ld.global.u64 	%rd12, [%rd410];
	or.b64  	%rd411, %rd526, %rd12;
	and.b64  	%rd412, %rd411, -4294967296;
	setp.ne.s64 	%p47, %rd412, 0;
	@%p47 bra 	$L__BB388_7;
	cvt.u32.u64 	%r133, %rd12;
	cvt.u32.u64 	%r134, %rd526;
	div.u32 	%r135, %r134, %r133;
	mul.lo.s32 	%r136, %r135, %r133;
	sub.s32 	%r137, %r134, %r136;
	cvt.u64.u32 	%rd492, %r135;
	cvt.u64.u32 	%rd493, %r137;
	bra.uni 	$L__BB388_8;
$L__BB388_7:
	div.s64 	%rd492, %rd526, %rd12;
	mul.lo.s64 	%rd413, %rd492, %rd12;
	sub.s64 	%rd493, %rd526, %rd413;
$L__BB388_8:
	mul.wide.u32 	%rd414, %r12, 8;
	add.s64 	%rd415, %rd1, %rd414;
	ld.global.u64 	%rd19, [%rd415];
	mad.lo.s64 	%rd20, %rd19, %rd493, %rd530;
	or.b64  	%rd416, %rd524, %rd12;
	and.b64  	%rd417, %rd416, -4294967296;
	setp.ne.s64 	%p48, %rd417, 0;
	@%p48 bra 	$L__BB388_10;
	cvt.u32.u64 	%r138, %rd12;
	cvt.u32.u64 	%r139, %rd524;
	div.u32 	%r140, %r139, %r138;
	mul.lo.s32 	%r141, %r140, %r138;
	sub.s32 	%r142, %r139, %r141;
	cvt.u64.u32 	%rd494, %r140;
	cvt.u64.u32 	%rd495, %r142;
	bra.uni 	$L__BB388_11;
$L__BB388_10:
	div.s64 	%rd494, %rd524, %rd12;
	mul.lo.s64 	%rd418, %rd494, %rd12;
	sub.s64 	%rd495, %rd524, %rd418;
$L__BB388_11:
	mad.lo.s64 	%rd27, %rd495, %rd19, %rd531;
	add.s32 	%r13, %r202, -2;
	mul.wide.u32 	%rd419, %r202, 8;
	add.s64 	%rd420, %rd2, %rd419;
	ld.global.u64 	%rd28, [%rd420];
	or.b64  	%rd421, %rd492, %rd28;
	and.b64  	%rd422, %rd421, -4294967296;
	setp.ne.s64 	%p49, %rd422, 0;
	@%p49 bra 	$L__BB388_13;
	cvt.u32.u64 	%r143, %rd28;
	cvt.u32.u64 	%r144, %rd492;
	div.u32 	%r145, %r144, %r143;
	mul.lo.s32 	%r146, %r145, %r143;
	sub.s32 	%r147, %r144, %r146;
	cvt.u64.u32 	%rd496, %r145;
	cvt.u64.u32 	%rd497, %r147;
	bra.uni 	$L__BB388_14;
$L__BB388_13:
	div.s64 	%rd496, %rd492, %rd28;
	mul.lo.s64 	%rd423, %rd496, %rd28;
	sub.s64 	%rd497, %rd492, %rd423;
$L__BB388_14:
	mul.wide.u32 	%rd424, %r202, 8;
	add.s64 	%rd425, %rd1, %rd424;
	ld.global.u64 	%rd35, [%rd425];
	mad.lo.s64 	%rd36, %rd35, %rd497, %rd20;
	or.b64  	%rd426, %rd494, %rd28;
	and.b64  	%rd427, %rd426, -4294967296;
	setp.ne.s64 	%p50, %rd427, 0;
	@%p50 bra 	$L__BB388_16;
	cvt.u32.u64 	%r148, %rd28;
	cvt.u32.u64 	%r149, %rd494;
	div.u32 	%r150, %r149, %r148;
	mul.lo.s32 	%r151, %r150, %r148;
	sub.s32 	%r152, %r149, %r151;
	cvt.u64.u32 	%rd498, %r150;
	cvt.u64.u32 	%rd499, %r152;
	bra.uni 	$L__BB388_17;
$L__BB388_16:
	div.s64 	%rd498, %rd494, %rd28;
	mul.lo.s64 	%rd428, %rd498, %rd28;
	sub.s64 	%rd499, %rd494, %rd428;
$L__BB388_17:
	mad.lo.s64 	%rd43, %rd499, %rd35, %rd27;
	add.s32 	%r14, %r202, -1;
	mul.wide.u32 	%rd429, %r14, 8;
	add.s64 	%rd430, %rd2, %rd429;
	ld.global.u64 	%rd44, [%rd430];
	or.b64  	%rd431, %rd496, %rd44;
	and.b64  	%rd432, %rd431, -4294967296;
	setp.ne.s64 	%p51, %rd432, 0;
	@%p51 bra 	$L__BB388_19;
	cvt.u32.u64 	%r153, %rd44;
	cvt.u32.u64 	%r154, %rd496;
	div.u32 	%r155, %r154, %r153;
	mul.lo.s32 	%r156, %r155, %r153;
	sub.s32 	%r157, %r154, %r156;
	cvt.u64.u32 	%rd500, %r155;
	cvt.u64.u32 	%rd501, %r157;
	bra.uni 	$L__BB388_20;
$L__BB388_19:
	div.s64 	%rd500, %rd496, %rd44;
	mul.lo.s64 	%rd433, %rd500, %rd44;
	sub.s64 	%rd501, %rd496, %rd433;
$L__BB388_20:
	mul.wide.u32 	%rd434, %r14, 8;
	add.s64 	%rd435, %rd1, %rd434;
	ld.global.u64 	%rd51, [%rd435];
	mad.lo.s64 	%rd52, %rd51, %rd501, %rd36;
	or.b64  	%rd436, %rd498, %rd44;
	and.b64  	%rd437, %rd436, -4294967296;
	setp.ne.s64 	%p52, %rd437, 0;
	@%p52 bra 	$L__BB388_22;
	cvt.u32.u64 	%r158, %rd44;
	cvt.u32.u64 	%r159, %rd498;
	div.u32 	%r160, %r159, %r158;
	mul.lo.s32 	%r161, %r160, %r158;
	sub.s32 	%r162, %r159, %r161;
	cvt.u64.u32 	%rd502, %r160;
	cvt.u64.u32 	%rd503, %r162;
	bra.uni 	$L__BB388_23;
$L__BB388_22:
	div.s64 	%rd502, %rd498, %rd44;
	mul.lo.s64 	%rd438, %rd502, %rd44;
	sub.s64 	%rd503, %rd498, %rd438;
$L__BB388_23:
	mad.lo.s64 	%rd59, %rd503, %rd51, %rd43;
	mul.wide.u32 	%rd439, %r13, 8;
	add.s64 	%rd440, %rd2, %rd439;
	ld.global.u64 	%rd60, [%rd440];
	or.b64  	%rd441, %rd500, %rd60;
	and.b64  	%rd442, %rd441, -4294967296;
	setp.ne.s64 	%p53, %rd442, 0;
	@%p53 bra 	$L__BB388_25;
	cvt.u32.u64 	%r163, %rd60;
	cvt.u32.u64 	%r164, %rd500;
	div.u32 	%r165, %r164, %r163;
	mul.lo.s32 	%r166, %r165, %r163;
	sub.s32 	%r167, %r164, %r166;
	cvt.u64.u32 	%rd526, %r165;
	cvt.u64.u32 	%rd505, %r167;
	bra.uni 	$L__BB388_26;
$L__BB388_25:
	div.s64 	%rd526, %rd500, %rd60;
	mul.lo.s64 	%rd443, %rd526, %rd60;
	sub.s64 	%rd505, %rd500, %rd443;
$L__BB388_26:
	mul.wide.u32 	%rd444, %r13, 8;
	add.s64 	%rd445, %rd1, %rd444;
	ld.global.u64 	%rd67, [%rd445];
	mad.lo.s64 	%rd530, %rd67, %rd505, %rd52;
	or.b64  	%rd446, %rd502, %rd60;
	and.b64  	%rd447, %rd446, -4294967296;
	setp.ne.s64 	%p54, %rd447, 0;
	@%p54 bra 	$L__BB388_28;
	cvt.u32.u64 	%r168, %rd60;
	cvt.u32.u64 	%r169, %rd502;
	div.u32 	%r170, %r169, %r168;
	mul.lo.s32 	%r171, %r170, %r168;
	sub.s32 	%r172, %r169, %r171;
	cvt.u64.u32 	%rd524, %r170;
	cvt.u64.u32 	%rd507, %r172;
	bra.uni 	$L__BB388_29;
$L__BB388_28:
	div.s64 	%rd524, %rd502, %rd60;
	mul.lo.s64 	%rd448, %rd524, %rd60;
	sub.s64 	%rd507, %rd502, %rd448;
$L__BB388_29:
	mad.lo.s64 	%rd531, %rd507, %rd67, %rd59;
	add.s32 	%r202, %r202, -4;
	add.s32 	%r201, %r201, 4;
	setp.ne.s32 	%p55, %r201, 0;
	@%p55 bra 	$L__BB388_5;
	add.s32 	%r204, %r202, 1;
$L__BB388_31:
	and.b32  	%r19, %r6, 3;
	setp.eq.s32 	%p56, %r19, 0;
	@%p56 bra 	$L__BB388_54;
	setp.eq.s32 	%p57, %r19, 1;
	@%p57 bra 	$L__BB388_46;
	mul.wide.u32 	%rd450, %r204, 8;
	add.s64 	%rd451, %rd2, %rd450;
	ld.global.u64 	%rd82, [%rd451];
	or.b64  	%rd452, %rd526, %rd82;
	and.b64  	%rd453, %rd452, -4294967296;
	setp.ne.s64 	%p58, %rd453, 0;
	@%p58 bra 	$L__BB388_35;
	cvt.u32.u64 	%r173, %rd82;
	cvt.u32.u64 	%r174, %rd526;
	div.u32 	%r175, %r174, %r173;
	mul.lo.s32 	%r176, %r175, %r173;
	sub.s32 	%r177, %r174, %r176;
	cvt.u64.u32 	%rd514, %r175;
	cvt.u64.u32 	%rd515, %r177;
	bra.uni 	$L__BB388_36;
$L__BB388_35:
	div.s64 	%rd514, %rd526, %rd82;
	mul.lo.s64 	%rd454, %rd514, %rd82;
	sub.s64 	%rd515, %rd526, %rd454;
$L__BB388_36:
	add.s64 	%rd456, %rd1, %rd450;
	ld.global.u64 	%rd89, [%rd456];
	mad.lo.s64 	%rd90, %rd89, %rd515, %rd530;
	or.b64  	%rd457, %rd524, %rd82;
	and.b64  	%rd458, %rd457, -4294967296;
	setp.ne.s64 	%p59, %rd458, 0;
	@%p59 bra 	$L__BB388_38;
	cvt.u32.u64 	%r178, %rd82;
	cvt.u32.u64 	%r179, %rd524;
	div.u32 	%r180, %r179, %r178;
	mul.lo.s32 	%r181, %r180, %r178;
	sub.s32 	%r182, %r179, %r181;
	cvt.u64.u32 	%rd516, %r180;
	cvt.u64.u32 	%rd517, %r182;
	bra.uni 	$L__BB388_39;
$L__BB388_38:
	div.s64 	%rd516, %rd524, %rd82;
	mul.lo.s64 	%rd459, %rd516, %rd82;
	sub.s64 	%rd517, %rd524, %rd459;
$L__BB388_39:
	mad.lo.s64 	%rd97, %rd517, %rd89, %rd531;
	add.s32 	%r20, %r204, -1;
	mul.wide.u32 	%rd460, %r20, 8;
	add.s64 	%rd461, %rd2, %rd460;
	ld.global.u64 	%rd98, [%rd461];
	or.b64  	%rd462, %rd514, %rd98;
	and.b64  	%rd463, %rd462, -4294967296;
	setp.ne.s64 	%p60, %rd463, 0;
	@%p60 bra 	$L__BB388_41;
	cvt.u32.u64 	%r183, %rd98;
	cvt.u32.u64 	%r184, %rd514;
	div.u32 	%r185, %r184, %r183;
	mul.lo.s32 	%r186, %r185, %r183;
	sub.s32 	%r187, %r184, %r186;
	cvt.u64.u32 	%rd526, %r185;
	cvt.u64.u32 	%rd519, %r187;
	bra.uni 	$L__BB388_42;
$L__BB388_41:
	div.s64 	%rd526, %rd514, %rd98;
	mul.lo.s64 	%rd464, %rd526, %rd98;
	sub.s64 	%rd519, %rd514, %rd464;
$L__BB388_42:
	add.s64 	%rd466, %rd1, %rd460;
	ld.global.u64 	%rd105, [%rd466];
	mad.lo.s64 	%rd530, %rd105, %rd519, %rd90;
	or.b64  	%rd467, %rd516, %rd98;
	and.b64  	%rd468, %rd467, -4294967296;
	setp.ne.s64 	%p61, %rd468, 0;
	@%p61 bra 	$L__BB388_44;
	cvt.u32.u64 	%r188, %rd98;
	cvt.u32.u64 	%r189, %rd516;
	div.u32 	%r190, %r189, %r188;
	mul.lo.s32 	%r191, %r190, %r188;
	sub.s32 	%r192, %r189, %r191;
	cvt.u64.u32 	%rd524, %r190;
	cvt.u64.u32 	%rd521, %r192;
	bra.uni 	$L__BB388_45;
$L__BB388_44:
	div.s64 	%rd524, %rd516, %rd98;
	mul.lo.s64 	%rd469, %rd524, %rd98;
	sub.s64 	%rd521, %rd516, %rd469;
$L__BB388_45:
	mad.lo.s64 	%rd531, %rd521, %rd105, %rd97;
	add.s32 	%r204, %r204, -2;
$L__BB388_46:
	and.b32  	%r193, %r6, 1;
	setp.eq.b32 	%p62, %r193, 1;
	not.pred 	%p63, %p62;
	@%p63 bra 	$L__BB388_54;
	mul.wide.u32 	%rd470, %r204, 8;
	add.s64 	%rd471, %rd2, %rd470;
	ld.global.u64 	%rd120, [%rd471];
	or.b64  	%rd472, %rd526, %rd120;
	and.b64  	%rd473, %rd472, -4294967296;
	setp.ne.s64 	%p64, %rd473, 0;
	@%p64 bra 	$L__BB388_49;
	cvt.u32.u64 	%r194, %rd120;
	cvt.u32.u64 	%r195, %rd526;
	rem.u32 	%r196, %r195, %r194;
	cvt.u64.u32 	%rd528, %r196;
	bra.uni 	$L__BB388_50;
$L__BB388_49:
	rem.s64 	%rd528, %rd526, %rd120;
$L__BB388_50:
	add.s64 	%rd475, %rd1, %rd470;
	ld.global.u64 	%rd124, [%rd475];
	mad.lo.s64 	%rd530, %rd124, %rd528, %rd530;
	or.b64  	%rd476, %rd524, %rd120;
	and.b64  	%rd477, %rd476, -4294967296;
	setp.ne.s64 	%p65, %rd477, 0;
	@%p65 bra 	$L__BB388_52;
	cvt.u32.u64 	%r197, %rd120;
	cvt.u32.u64 	%r198, %rd524;
	rem.u32 	%r199, %r198, %r197;
	cvt.u64.u32 	%rd529, %r199;
	bra.uni 	$L__BB388_53;
$L__BB388_52:
	rem.s64 	%rd529, %rd524, %rd120;
$L__BB388_53:
	mad.lo.s64 	%rd531, %rd529, %rd124, %rd531;
$L__BB388_54:
	shl.b64 	%rd478, %rd530, 2;
	add.s64 	%rd479, %rd572, %rd478;
	ld.global.f32 	%f2, [%rd479];
	setp.neu.f32 	%p67, %f2, 0f00000000;
	mov.pred 	%p87, -1;
	@%p67 bra 	$L__BB388_56;
	shl.b64 	%rd480, %rd531, 2;
	add.s64 	%rd481, %rd572, %rd480;
	ld.global.f32 	%f3, [%rd481];
	setp.neu.f32 	%p87, %f3, 0f00000000;
$L__BB388_56:
	selp.u16 	%rs3, 1, 0, %p87;
	st.shared.u8 	[%r5], %rs3;
	bra.uni 	$L__BB388_117;
$L__BB388_57:
	cvt.u64.u32 	%rd132, %r4;
	setp.le.u64 	%p19, %rd265, %rd132;
	@%p19 bra 	$L__BB388_117;
	mad.lo.s64 	%rd563, %rd4, %rd265, %rd132;
	cvt.u32.u64 	%r23, %rd264;
	add.s32 	%r208, %r23, -1;
	setp.lt.s32 	%p20, %r208, 0;
	@%p20 bra 	$L__BB388_116;
	and.b32  	%r25, %r23, 7;
	setp.lt.u32 	%p21, %r208, 7;
	@%p21 bra 	$L__BB388_87;
	add.s32 	%r206, %r23, -4;
	and.b32  	%r57, %r23, -8;
	neg.s32 	%r205, %r57;
$L__BB388_61:
	.pragma "nounroll";
	add.s32 	%r30, %r206, 3;
	mul.wide.u32 	%rd274, %r30, 8;
	add.s64 	%rd275, %rd2, %rd274;
	ld.global.u64 	%rd136, [%rd275];
	or.b64  	%rd276, %rd563, %rd136;
	and.b64  	%rd277, %rd276, -4294967296;
	setp.ne.s64 	%p22, %rd277, 0;
	@%p22 bra 	$L__BB388_63;
	cvt.u32.u64 	%r58, %rd136;
	cvt.u32.u64 	%r59, %rd563;
	div.u32 	%r60, %r59, %r58;
	mul.lo.s32 	%r61, %r60, %r58;
	sub.s32 	%r62, %r59, %r61;
	cvt.u64.u32 	%rd534, %r60;
	cvt.u64.u32 	%rd535, %r62;
	bra.uni 	$L__BB388_64;
$L__BB388_63:
	div.s64 	%rd534, %rd563, %rd136;
	mul.lo.s64 	%rd278, %rd534, %rd136;
	sub.s64 	%rd535, %rd563, %rd278;
$L__BB388_64:
	add.s64 	%rd280, %rd1, %rd274;
	ld.global.u64 	%rd281, [%rd280];
	mul.lo.s64 	%rd143, %rd281, %rd535;
	add.s32 	%r31, %r206, 2;
	mul.wide.u32 	%rd282, %r31, 8;
	add.s64 	%rd283, %rd2, %rd282;
	ld.global.u64 	%rd144, [%rd283];
	or.b64  	%rd284, %rd534, %rd144;
	and.b64  	%rd285, %rd284, -4294967296;
	setp.ne.s64 	%p23, %rd285, 0;
	@%p23 bra 	$L__BB388_66;
	cvt.u32.u64 	%r63, %rd144;
	cvt.u32.u64 	%r64, %rd534;
	div.u32 	%r65, %r64, %r63;
	mul.lo.s32 	%r66, %r65, %r63;
	sub.s32 	%r67, %r64, %r66;
	cvt.u64.u32 	%rd536, %r65;
	cvt.u64.u32 	%rd537, %r67;
	bra.uni 	$L__BB388_67;
$L__BB388_66:
	div.s64 	%rd536, %rd534, %rd144;
	mul.lo.s64 	%rd286, %rd536, %rd144;
	sub.s64 	%rd537, %rd534, %rd286;
$L__BB388_67:
	add.s64 	%rd288, %rd1, %rd282;
	ld.global.u64 	%rd289, [%rd288];
	mad.lo.s64 	%rd151, %rd289, %rd537, %rd143;
	add.s32 	%r32, %r206, 1;
	mul.wide.u32 	%rd290, %r32, 8;
	add.s64 	%rd291, %rd2, %rd290;
	ld.global.u64 	%rd152, [%rd291];
	or.b64  	%rd292, %rd536, %rd152;
	and.b64  	%rd293, %rd292, -4294967296;
	setp.ne.s64 	%p24, %rd293, 0;
	@%p24 bra 	$L__BB388_69;
	cvt.u32.u64 	%r68, %rd152;
	cvt.u32.u64 	%r69, %rd536;
	div.u32 	%r70, %r69, %r68;
	mul.lo.s32 	%r71, %r70, %r68;
	sub.s32 	%r72, %r69, %r71;
	cvt.u64.u32 	%rd538, %r70;
	cvt.u64.u32 	%rd539, %r72;
	bra.uni 	$L__BB388_70;
$L__BB388_69:
	div.s64 	%rd538, %rd536, %rd152;
	mul.lo.s64 	%rd294, %rd538, %rd152;
	sub.s64 	%rd539, %rd536, %rd294;
$L__BB388_70:
	add.s64 	%rd296, %rd1, %rd290;
	ld.global.u64 	%rd297, [%rd296];
	mad.lo.s64 	%rd159, %rd297, %rd539, %rd151;
	add.s32 	%r33, %r206, -4;
	mul.wide.u32 	%rd298, %r206, 8;
	add.s64 	%rd299, %rd2, %rd298;
	ld.global.u64 	%rd160, [%rd299];
	or.b64  	%rd300, %rd538, %rd160;
	and.b64  	%rd301, %rd300, -4294967296;
	setp.ne.s64 	%p25, %rd301, 0;
	@%p25 bra 	$L__BB388_72;
	cvt.u32.u64 	%r73, %rd160;
	cvt.u32.u64 	%r74, %rd538;
	div.u32 	%r75, %r74, %r73;
	mul.lo.s32 	%r76, %r75, %r73;
	sub.s32 	%r77, %r74, %r76;
	cvt.u64.u32 	%rd540, %r75;
	cvt.u64.u32 	%rd541, %r77;
	bra.uni 	$L__BB388_73;
$L__BB388_72:
	div.s64 	%rd540, %rd538, %rd160;
	mul.lo.s64 	%rd302, %rd540, %rd160;
	sub.s64 	%rd541, %rd538, %rd302;
$L__BB388_73:
	add.s64 	%rd304, %rd1, %rd298;
	ld.global.u64 	%rd305, [%rd304];
	mad.lo.s64 	%rd167, %rd305, %rd541, %rd159;
	add.s32 	%r34, %r206, -1;
	mul.wide.u32 	%rd306, %r34, 8;
	add.s64 	%rd307, %rd2, %rd306;
	ld.global.u64 	%rd168, [%rd307];
	or.b64  	%rd308, %rd540, %rd168;
	and.b64  	%rd309, %rd308, -4294967296;
	setp.ne.s64 	%p26, %rd309, 0;
	@%p26 bra 	$L__BB388_75;
	cvt.u32.u64 	%r78, %rd168;
	cvt.u32.u64 	%r79, %rd540;
	div.u32 	%r80, %r79, %r78;
	mul.lo.s32 	%r81, %r80, %r78;
	sub.s32 	%r82, %r79, %r81;
	cvt.u64.u32 	%rd542, %r80;
	cvt.u64.u32 	%rd543, %r82;
	bra.uni 	$L__BB388_76;
$L__BB388_75:
	div.s64 	%rd542, %rd540, %rd168;
	mul.lo.s64 	%rd310, %rd542, %rd168;
	sub.s64 	%rd543, %rd540, %rd310;
$L__BB388_76:
	add.s64 	%rd312, %rd1, %rd306;
	ld.global.u64 	%rd313, [%rd312];
	mad.lo.s64 	%rd175, %rd313, %rd543, %rd167;
	add.s32 	%r35, %r206, -2;
	mul.wide.u32 	%rd314, %r35, 8;
	add.s64 	%rd315, %rd2, %rd314;
	ld.global.u64 	%rd176, [%rd315];
	or.b64  	%rd316, %rd542, %rd176;
	and.b64  	%rd317, %rd316, -4294967296;
	setp.ne.s64 	%p27, %rd317, 0;
	@%p27 bra 	$L__BB388_78;
	cvt.u32.u64 	%r83, %rd176;
	cvt.u32.u64 	%r84, %rd542;
	div.u32 	%r85, %r84, %r83;
	mul.lo.s32 	%r86, %r85, %r83;
	sub.s32 	%r87, %r84, %r86;
	cvt.u64.u32 	%rd544, %r85;
	cvt.u64.u32 	%rd545, %r87;
	bra.uni 	$L__BB388_79;
$L__BB388_78:
	div.s64 	%rd544, %rd542, %rd176;
	mul.lo.s64 	%rd318, %rd544, %rd176;
	sub.s64 	%rd545, %rd542, %rd318;
$L__BB388_79:
	add.s64 	%rd320, %rd1, %rd314;
	ld.global.u64 	%rd321, [%rd320];
	mad.lo.s64 	%rd183, %rd321, %rd545, %rd175;
	add.s32 	%r36, %r206, -3;
	mul.wide.u32 	%rd322, %r36, 8;
	add.s64 	%rd323, %rd2, %rd322;
	ld.global.u64 	%rd184, [%rd323];
	or.b64  	%rd324, %rd544, %rd184;
	and.b64  	%rd325, %rd324, -4294967296;
	setp.ne.s64 	%p28, %rd325, 0;
	@%p28 bra 	$L__BB388_81;
	cvt.u32.u64 	%r88, %rd184;
	cvt.u32.u64 	%r89, %rd544;
	div.u32 	%r90, %r89, %r88;
	mul.lo.s32 	%r91, %r90, %r88;
	sub.s32 	%r92, %r89, %r91;
	cvt.u64.u32 	%rd546, %r90;
	cvt.u64.u32 	%rd547, %r92;
	bra.uni 	$L__BB388_82;
$L__BB388_81:
	div.s64 	%rd546, %rd544, %rd184;
	mul.lo.s64 	%rd326, %rd546, %rd184;
	sub.s64 	%rd547, %rd544, %rd326;
$L__BB388_82:
	add.s64 	%rd328, %rd1, %rd322;
	ld.global.u64 	%rd329, [%rd328];
	mad.lo.s64 	%rd191, %rd329, %rd547, %rd183;
	mul.wide.u32 	%rd330, %r33, 8;
	add.s64 	%rd331, %rd2, %rd330;
	ld.global.u64 	%rd192, [%rd331];
	or.b64  	%rd332, %rd546, %rd192;
	and.b64  	%rd333, %rd332, -4294967296;
	setp.ne.s64 	%p29, %rd333, 0;
	@%p29 bra 	$L__BB388_84;
	cvt.u32.u64 	%r93, %rd192;
	cvt.u32.u64 	%r94, %rd546;
	div.u32 	%r95, %r94, %r93;
	mul.lo.s32 	%r96, %r95, %r93;
	sub.s32 	%r97, %r94, %r96;
	cvt.u64.u32 	%rd563, %r95;
	cvt.u64.u32 	%rd549, %r97;
	bra.uni 	$L__BB388_85;
$L__BB388_84:
	div.s64 	%rd563, %rd546, %rd192;
	mul.lo.s64 	%rd334, %rd563, %rd192;
	sub.s64 	%rd549, %rd546, %rd334;
$L__BB388_85:
	add.s64 	%rd336, %rd1, %rd330;
	ld.global.u64 	%rd337, [%rd336];
	mad.lo.s64 	%rd338, %rd337, %rd549, %rd191;
	shl.b64 	%rd339, %rd338, 2;
	add.s64 	%rd572, %rd572, %rd339;
	add.s32 	%r206, %r206, -8;
	add.s32 	%r205, %r205, 8;
	setp.ne.s32 	%p30, %r205, 0;
	@%p30 bra 	$L__BB388_61;
	add.s32 	%r208, %r206, 3;
$L__BB388_87:
	setp.eq.s32 	%p31, %r25, 0;
	@%p31 bra 	$L__BB388_116;
	and.b32  	%r41, %r23, 3;
	setp.lt.u32 	%p32, %r25, 4;
	@%p32 bra 	$L__BB388_102;
	mul.wide.u32 	%rd341, %r208, 8;
	add.s64 	%rd342, %rd2, %rd341;
	ld.global.u64 	%rd203, [%rd342];
	or.b64  	%rd343, %rd563, %rd203;
	and.b64  	%rd344, %rd343, -4294967296;
	setp.ne.s64 	%p33, %rd344, 0;
	@%p33 bra 	$L__BB388_91;
	cvt.u32.u64 	%r98, %rd203;
	cvt.u32.u64 	%r99, %rd563;
	div.u32 	%r100, %r99, %r98;
	mul.lo.s32 	%r101, %r100, %r98;
	sub.s32 	%r102, %r99, %r101;
	cvt.u64.u32 	%rd553, %r100;
	cvt.u64.u32 	%rd554, %r102;
	bra.uni 	$L__BB388_92;
$L__BB388_91:
	div.s64 	%rd553, %rd563, %rd203;
	mul.lo.s64 	%rd345, %rd553, %rd203;
	sub.s64 	%rd554, %rd563, %rd345;
$L__BB388_92:
	add.s64 	%rd347, %rd1, %rd341;
	ld.global.u64 	%rd348, [%rd347];
	mul.lo.s64 	%rd210, %rd348, %rd554;
	add.s32 	%r42, %r208, -1;
	mul.wide.u32 	%rd349, %r42, 8;
	add.s64 	%rd350, %rd2, %rd349;
	ld.global.u64 	%rd211, [%rd350];
	or.b64  	%rd351, %rd553, %rd211;
	and.b64  	%rd352, %rd351, -4294967296;
	setp.ne.s64 	%p34, %rd352, 0;
	@%p34 bra 	$L__BB388_94;
	cvt.u32.u64 	%r103, %rd211;
	cvt.u32.u64 	%r104, %rd553;
	div.u32 	%r105, %r104, %r103;
	mul.lo.s32 	%r106, %r105, %r103;
	sub.s32 	%r107, %r104, %r106;
	cvt.u64.u32 	%rd555, %r105;
	cvt.u64.u32 	%rd556, %r107;
	bra.uni 	$L__BB388_95;
$L__BB388_94:
	div.s64 	%rd555, %rd553, %rd211;
	mul.lo.s64 	%rd353, %rd555, %rd211;
	sub.s64 	%rd556, %rd553, %rd353;
$L__BB388_95:
	add.s64 	%rd355, %rd1, %rd349;
	ld.global.u64 	%rd356, [%rd355];
	mad.lo.s64 	%rd218, %rd356, %rd556, %rd210;
	add.s32 	%r43, %r208, -2;
	mul.wide.u32 	%rd357, %r43, 8;
	add.s64 	%rd358, %rd2, %rd357;
	ld.global.u64 	%rd219, [%rd358];
	or.b64  	%rd359, %rd555, %rd219;
	and.b64  	%rd360, %rd359, -4294967296;
	setp.ne.s64 	%p35, %rd360, 0;
	@%p35 bra 	$L__BB388_97;
	cvt.u32.u64 	%r108, %rd219;
	cvt.u32.u64 	%r109, %rd555;
	div.u32 	%r110, %r109, %r108;
	mul.lo.s32 	%r111, %r110, %r108;
	sub.s32 	%r112, %r109, %r111;
	cvt.u64.u32 	%rd557, %r110;
	cvt.u64.u32 	%rd558, %r112;
	bra.uni 	$L__BB388_98;
$L__BB388_97:
	div.s64 	%rd557, %rd555, %rd219;
	mul.lo.s64 	%rd361, %rd557, %rd219;
	sub.s64 	%rd558, %rd555, %rd361;
$L__BB388_98:
	add.s64 	%rd363, %rd1, %rd357;
	ld.global.u64 	%rd364, [%rd363];
	mad.lo.s64 	%rd226, %rd364, %rd558, %rd218;
	add.s32 	%r44, %r208, -3;
	mul.wide.u32 	%rd365, %r44, 8;
	add.s64 	%rd366, %rd2, %rd365;
	ld.global.u64 	%rd227, [%rd366];
	or.b64  	%rd367, %rd557, %rd227;
	and.b64  	%rd368, %rd367, -4294967296;
	setp.ne.s64 	%p36, %rd368, 0;
	@%p36 bra 	$L__BB388_100;
	cvt.u32.u64 	%r113, %rd227;
	cvt.u32.u64 	%r114, %rd557;
	div.u32 	%r115, %r114, %r113;
	mul.lo.s32 	%r116, %r115, %r113;
	sub.s32 	%r117, %r114, %r116;
	cvt.u64.u32 	%rd563, %r115;
	cvt.u64.u32 	%rd560, %r117;
	bra.uni 	$L__BB388_101;
$L__BB388_100:
	div.s64 	%rd563, %rd557, %rd227;
	mul.lo.s64 	%rd369, %rd563, %rd227;
	sub.s64 	%rd560, %rd557, %rd369;
$L__BB388_101:
	add.s64 	%rd371, %rd1, %rd365;
	ld.global.u64 	%rd372, [%rd371];
	mad.lo.s64 	%rd373, %rd372, %rd560, %rd226;
	shl.b64 	%rd374, %rd373, 2;
	add.s64 	%rd572, %rd572, %rd374;
	add.s32 	%r208, %r208, -4;
$L__BB388_102:
	setp.eq.s32 	%p37, %r41, 0;
	@%p37 bra 	$L__BB388_116;
	setp.eq.s32 	%p38, %r41, 1;
	@%p38 bra 	$L__BB388_111;
	mul.wide.u32 	%rd376, %r208, 8;
	add.s64 	%rd377, %rd2, %rd376;
	ld.global.u64 	%rd238, [%rd377];
	or.b64  	%rd378, %rd563, %rd238;
	and.b64  	%rd379, %rd378, -4294967296;
	setp.ne.s64 	%p39, %rd379, 0;
	@%p39 bra 	$L__BB388_106;
	cvt.u32.u64 	%r118, %rd238;
	cvt.u32.u64 	%r119, %rd563;
	div.u32 	%r120, %r119, %r118;
	mul.lo.s32 	%r121, %r120, %r118;
	sub.s32 	%r122, %r119, %r121;
	cvt.u64.u32 	%rd564, %r120;
	cvt.u64.u32 	%rd565, %r122;
	bra.uni 	$L__BB388_107;
$L__BB388_106:
	div.s64 	%rd564, %rd563, %rd238;
	mul.lo.s64 	%rd380, %rd564, %rd238;
	sub.s64 	%rd565, %rd563, %rd380;
$L__BB388_107:
	add.s64 	%rd382, %rd1, %rd376;
	ld.global.u64 	%rd383, [%rd382];
	mul.lo.s64 	%rd245, %rd383, %rd565;
	add.s32 	%r47, %r208, -1;
	mul.wide.u32 	%rd384, %r47, 8;
	add.s64 	%rd385, %rd2, %rd384;
	ld.global.u64 	%rd246, [%rd385];
	or.b64  	%rd386, %rd564, %rd246;
	and.b64  	%rd387, %rd386, -4294967296;
	setp.ne.s64 	%p40, %rd387, 0;
	@%p40 bra 	$L__BB388_109;
	cvt.u32.u64 	%r123, %rd246;
	cvt.u32.u64 	%r124, %rd564;
	div.u32 	%r125, %r124, %r123;
	mul.lo.s32 	%r126, %r125, %r123;
	sub.s32 	%r127, %r124, %r126;
	cvt.u64.u32 	%rd563, %r125;
	cvt.u64.u32 	%rd567, %r127;
	bra.uni 	$L__BB388_110;
$L__BB388_109:
	div.s64 	%rd563, %rd564, %rd246;
	mul.lo.s64 	%rd388, %rd563, %rd246;
	sub.s64 	%rd567, %rd564, %rd388;
$L__BB388_110:
	add.s64 	%rd390, %rd1, %rd384;
	ld.global.u64 	%rd391, [%rd390];
	mad.lo.s64 	%rd392, %rd391, %rd567, %rd245;
	shl.b64 	%rd393, %rd392, 2;
	add.s64 	%rd572, %rd572, %rd393;
	add.s32 	%r208, %r208, -2;
$L__BB388_111:
	and.b32  	%r128, %r23, 1;
	setp.eq.b32 	%p41, %r128, 1;
	not.pred 	%p42, %p41;
	@%p42 bra 	$L__BB388_116;
	mul.wide.u32 	%rd394, %r208, 8;
	add.s64 	%rd395, %rd2, %rd394;
	ld.global.u64 	%rd257, [%rd395];
	or.b64  	%rd396, %rd563, %rd257;
	and.b64  	%rd397, %rd396, -4294967296;
	setp.ne.s64 	%p43, %rd397, 0;
	@%p43 bra 	$L__BB388_114;
	cvt.u32.u64 	%r129, %rd257;
	cvt.u32.u64 	%r130, %rd563;
	rem.u32 	%r131, %r130, %r129;
	cvt.u64.u32 	%rd571, %r131;
	bra.uni 	$L__BB388_115;
$L__BB388_114:
	rem.s64 	%rd571, %rd563, %rd257;
$L__BB388_115:
	add.s64 	%rd399, %rd1, %rd394;
	ld.global.u64 	%rd400, [%rd399];
	mul.lo.s64 	%rd401, %rd400, %rd571;
	shl.b64 	%rd402, %rd401, 2;
	add.s64 	%rd572, %rd572, %rd402;
$L__BB388_116:
	ld.global.f32 	%f1, [%rd572];
	setp.neu.f32 	%p44, %f1, 0f00000000;
	selp.u16 	%rs2, 1, 0, %p44;
	st.shared.u8 	[%r5], %rs2;
$L__BB388_117:
	bar.sync 	0;
	setp.lt.u32 	%p68, %r210, 66;
	@%p68 bra 	$L__BB388_123;
$L__BB388_118:
	shr.u32 	%r51, %r210, 1;
	setp.ge.u32 	%p69, %r1, %r51;
	@%p69 bra 	$L__BB388_122;
	ld.shared.u8 	%rs4, [%r5];
	setp.ne.s16 	%p71, %rs4, 0;
	mov.pred 	%p88, -1;
	@%p71 bra 	$L__BB388_121;
	add.s32 	%r200, %r5, %r51;
	ld.shared.u8 	%rs5, [%r200];
	setp.ne.s16 	%p88, %rs5, 0;
$L__BB388_121:
	selp.u16 	%rs6, 1, 0, %p88;
	st.shared.u8 	[%r5], %rs6;
$L__BB388_122:
	bar.sync 	0;
	setp.gt.u32 	%p72, %r210, 131;
	mov.u32 	%r210, %r51;
	@%p72 bra 	$L__BB388_118;
$L__BB388_123:
	setp.gt.u32 	%p73, %r1, 31;
	@%p73 bra 	$L__BB388_138;
	ld.volatile.shared.u8 	%rs7, [%r5];
	setp.ne.s16 	%p75, %rs7, 0;
	mov.pred 	%p89, -1;
	@%p75 bra 	$L__BB388_126;
	ld.volatile.shared.u8 	%rs8, [%r5+32];
	setp.ne.s16 	%p89, %rs8, 0;
$L__BB388_126:
	selp.u16 	%rs9, 1, 0, %p89;
	st.volatile.shared.u8 	[%r5], %rs9;
	ld.volatile.shared.u8 	%rs10, [%r5];
	setp.ne.s16 	%p77, %rs10, 0;
	mov.pred 	%p90, -1;
	@%p77 bra 	$L__BB388_128;
	ld.volatile.shared.u8 	%rs11, [%r5+16];
	setp.ne.s16 	%p90, %rs11, 0;
$L__BB388_128:
	selp.u16 	%rs12, 1, 0, %p90;
	st.volatile.shared.u8 	[%r5], %rs12;
	ld.volatile.shared.u8 	%rs13, [%r5];
	setp.ne.s16 	%p79, %rs13, 0;
	mov.pred 	%p91, -1;
	@%p79 bra 	$L__BB388_130;
	ld.volatile.shared.u8 	%rs14, [%r5+8];
	setp.ne.s16 	%p91, %rs14, 0;
$L__BB388_130:
	selp.u16 	%rs15, 1, 0, %p91;
	st.volatile.shared.u8 	[%r5], %rs15;
	ld.volatile.shared.u8 	%rs16, [%r5];
	setp.ne.s16 	%p81, %rs16, 0;
	mov.pred 	%p92, -1;
	@%p81 bra 	$L__BB388_132;
	ld.volatile.shared.u8 	%rs17, [%r5+4];
	setp.ne.s16 	%p92, %rs17, 0;
$L__BB388_132:
	selp.u16 	%rs18, 1, 0, %p92;
	st.volatile.shared.u8 	[%r5], %rs18;
	ld.volatile.shared.u8 	%rs19, [%r5];
	setp.ne.s16 	%p83, %rs19, 0;
	mov.pred 	%p93, -1;
	@%p83 bra 	$L__BB388_134;
	ld.volatile.shared.u8 	%rs20, [%r5+2];
	setp.ne.s16 	%p93, %rs20, 0;
$L__BB388_134:
	selp.u16 	%rs21, 1, 0, %p93;
	st.volatile.shared.u8 	[%r5], %rs21;
	ld.volatile.shared.u8 	%rs22, [%r5];
	setp.ne.s16 	%p85, %rs22, 0;
	mov.pred 	%p94, -1;
	@%p85 bra 	$L__BB388_136;
	ld.volatile.shared.u8 	%rs23, [%r5+1];
	setp.ne.s16 	%p94, %rs23, 0;
$L__BB388_136:
	selp.u16 	%rs24, 1, 0, %p94;
	st.volatile.shared.u8 	[%r5], %rs24;
	setp.ne.s32 	%p86, %r1, 0;
	@%p86 bra 	$L__BB388_138;
	ld.param.u64 	%rd487, [contiguous_any2_f32_param_8];
	ld.param.u64 	%rd486, [contiguous_any2_f32_param_0];
	ld.shared.u8 	%rs25, [anysdata_f32];
	cvt.u64.u32 	%rd482, %r2;
	mad.lo.s64 	%rd483, %rd487, %rd4, %rd482;
	cvta.to.global.u64 	%rd484, %rd486;
	add.s64 	%rd485, %rd484, %rd483;
	st.global.u8 	[%rd485], %rs25;
$L__BB388_138:
	ret;

}
	// .globl	contiguous_any22_f32
.visible .entry contiguous_any22_f32(
	.param .u64 .ptr .align 1 contiguous_any22_f32_param_0,
	.param .u64 .ptr .align 1 contiguous_any22_f32_param_1,
	.param .u64 contiguous_any22_f32_param_2,
	.param .u64 contiguous_any22_f32_param_3,
	.param .u64 contiguous_any22_f32_param_4,
	.param .u64 contiguous_any22_f32_param_5
)
{
	.reg .pred 	%p<49>;
	.reg .b16 	%rs<28>;
	.reg .b32 	%r<15>;
	.reg .b64 	%rd<24>;

	ld.param.u64 	%rd6, [contiguous_any22_f32_param_0];
	ld.param.u64 	%rd9, [contiguous_any22_f32_param_1];
	ld.param.u64 	%rd10, [contiguous_any22_f32_param_2];
	ld.param.u64 	%rd7, [contiguous_any22_f32_param_3];
	ld.param.u64 	%rd11, [contiguous_any22_f32_param_4];
	ld.param.u64 	%rd8, [contiguous_any22_f32_param_5];
	cvta.to.global.u64 	%rd1, %rd9;
	mov.u32 	%r1, %tid.x;
	mov.u32 	%r2, %ctaid.x;
	mov.u32 	%r14, %ntid.x;
	mul.lo.s32 	%r8, %r2, %r14;
	shl.b32 	%r9, %r8, 1;
	add.s32 	%r4, %r9, %r1;
	mov.u32 	%r10, anysdata_f32;
	add.s32 	%r5, %r10, %r1;
	mov.b16 	%rs1, 0;
	st.shared.u8 	[%r5], %rs1;
	mov.u32 	%r11, %ctaid.y;
	cvt.u64.u32 	%rd12, %r11;
	add.s64 	%rd2, %rd10, %rd12;
	setp.ge.u64 	%p17, %rd2, %rd11;
	@%p17 bra 	$L__BB389_28;
	add.s32 	%r12, %r4, %r14;
	cvt.u64.u32 	%rd3, %r12;
	setp.le.u64 	%p18, %rd7, %rd3;
	@%p18 bra 	$L__BB389_5;
	cvt.u64.u32 	%rd15, %r4;
	mul.lo.s64 	%rd4, %rd2, %rd7;
	add.s64 	%rd16, %rd4, %rd15;
	add.s64 	%rd17, %rd1, %rd16;
	ld.global.u8 	%rs3, [%rd17];
	setp.ne.s16 	%p21, %rs3, 0;
	mov.pred 	%p41, -1;
	@%p21 bra 	$L__BB389_4;
	add.s64 	%rd18, %rd4, %rd3;
	add.s64 	%rd19, %rd1, %rd18;
	ld.global.u8 	%rs4, [%rd19];
	setp.ne.s16 	%p41, %rs4, 0;
$L__BB389_4:
	selp.u16 	%rs5, 1, 0, %p41;
	st.shared.u8 	[%r5], %rs5;
	bra.uni 	$L__BB389_7;
$L__BB389_5:
	cvt.u64.u32 	%rd5, %r4;
	setp.le.u64 	%p19, %rd7, %rd5;
	@%p19 bra 	$L__BB389_7;
	mad.lo.s64 	%rd13, %rd2, %rd7, %rd5;
	add.s64 	%rd14, %rd1, %rd13;
	ld.global.u8 	%rs2, [%rd14];
	st.shared.u8 	[%r5], %rs2;
$L__BB389_7:
	bar.sync 	0;
	setp.lt.u32 	%p22, %r14, 66;
	@%p22 bra 	$L__BB389_13;
$L__BB389_8:
	shr.u32 	%r7, %r14, 1;
	setp.ge.u32 	%p23, %r1, %r7;
	@%p23 bra 	$L__BB389_12;
	ld.shared.u8 	%rs6, [%r5];
	setp.ne.s16 	%p25, %rs6, 0;
	mov.pred 	%p42, -1;
	@%p25 bra 	$L__BB389_11;
	add.s32 	%r13, %r5, %r7;
	ld.shared.u8 	%rs7, [%r13];
	setp.ne.s16 	%p42, %rs7, 0;
$L__BB389_11:
	selp.u16 	%rs8, 1, 0, %p42;
	st.shared.u8 	[%r5], %rs8;
$L__BB389_12:
	bar.sync 	0;
	setp.gt.u32 	%p26, %r14, 131;
	mov.u32 	%r14, %r7;
	@%p26 bra 	$L__BB389_8;
$L__BB389_13:
	setp.gt.u32 	%p27, %r1, 31;
	@%p27 bra 	$L__BB389_28;
	ld.volatile.shared.u8 	%rs9, [%r5];
	setp.ne.s16 	%p29, %rs9, 0;
	mov.pred 	%p43, -1;
	@%p29 bra 	$L__BB389_16;
	ld.volatile.shared.u8 	%rs10, [%r5+32];
	setp.ne.s16 	%p43, %rs10, 0;
$L__BB389_16:
	selp.u16 	%rs11, 1, 0, %p43;
	st.volatile.shared.u8 	[%r5], %rs11;
	ld.volatile.shared.u8 	%rs12, [%r5];
	setp.ne.s16 	%p31, %rs12, 0;
	mov.pred 	%p44, -1;
	@%p31 bra 	$L__BB389_18;
	ld.volatile.shared.u8 	%rs13, [%r5+16];
	setp.ne.s16 	%p44, %rs13, 0;
$L__BB389_18:
	selp.u16 	%rs14, 1, 0, %p44;
	st.volatile.shared.u8 	[%r5], %rs14;
	ld.volatile.shared.u8 	%rs15, [%r5];
	setp.ne.s16 	%p33, %rs15, 0;
	mov.pred 	%p45, -1;
	@%p33 bra 	$L__BB389_20;
	ld.volatile.shared.u8 	%rs16, [%r5+8];
	setp.ne.s16 	%p45, %rs16, 0;
$L__BB389_20:
	selp.u16 	%rs17, 1, 0, %p45;
	st.volatile.shared.u8 	[%r5], %rs17;
	ld.volatile.shared.u8 	%rs18, [%r5];
	setp.ne.s16 	%p35, %rs18, 0;
	mov.pred 	%p46, -1;
	@%p35 bra 	$L__BB389_22;
	ld.volatile.shared.u8 	%rs19, [%r5+4];
	setp.ne.s16 	%p46, %rs19, 0;
$L__BB389_22:
	selp.u16 	%rs20, 1, 0, %p46;
	st.volatile.shared.u8 	[%r5], %rs20;
	ld.volatile.shared.u8 	%rs21, [%r5];
	setp.ne.s16 	%p37, %rs21, 0;
	mov.pred 	%p47, -1;
	@%p37 bra 	$L__BB389_24;
	ld.volatile.shared.u8 	%rs22, [%r5+2];
	setp.ne.s16 	%p47, %rs22, 0;
$L__BB389_24:
	selp.u16 	%rs23, 1, 0, %p47;
	st.volatile.shared.u8 	[%r5], %rs23;
	ld.volatile.shared.u8 	%rs24, [%r5];
	setp.ne.s16 	%p39, %rs24, 0;
	mov.pred 	%p48, -1;
	@%p39 bra 	$L__BB389_26;
	ld.volatile.shared.u8 	%rs25, [%r5+1];
	setp.ne.s16 	%p48, %rs25, 0;
$L__BB389_26:
	selp.u16 	%rs26, 1, 0, %p48;
	st.volatile.shared.u8 	[%r5], %rs26;
	setp.ne.s32 	%p40, %r1, 0;
	@%p40 bra 	$L__BB389_28;
	ld.shared.u8 	%rs27, [anysdata_f32];
	cvt.u64.u32 	%rd20, %r2;
	mad.lo.s64 	%rd21, %rd8, %rd2, %rd20;
	cvta.to.global.u64 	%rd22, %rd6;
	add.s64 	%rd23, %rd22, %rd21;
	st.global.u8 	[%rd23], %rs27;
$L__BB389_28:
	ret;

}
	// .globl	contiguous_any3_f32
.visible .entry contiguous_any3_f32(
	.param .u64 .ptr .align 1 contiguous_any3_f32_param_0,
	.param .u64 .ptr .align 1 contiguous_any3_f32_param_1,
	.param .u64 .ptr .align 1 contiguous_any3_f32_param_2,
	.param .u64 .ptr .align 1 contiguous_any3_f32_param_3,
	.param .u64 contiguous_any3_f32_param_4,
	.param .u64 contiguous_any3_f32_param_5,
	.param .u64 contiguous_any3_f32_param_6
)
{
	.reg .pred 	%p<81>;
	.reg .b16 	%rs<49>;
	.reg .b32 	%r<188>;
	.reg .b32 	%f<2>;
	.reg .b64 	%rd<307>;

	ld.param.u64 	%rd144, [contiguous_any3_f32_param_0];
	ld.param.u64 	%rd145, [contiguous_any3_f32_param_1];
	ld.param.u64 	%rd148, [contiguous_any3_f32_param_2];
	ld.param.u64 	%rd149, [contiguous_any3_f32_param_3];
	ld.param.u64 	%rd146, [contiguous_any3_f32_param_4];
	ld.param.u64 	%rd147, [contiguous_any3_f32_param_5];
	ld.param.u64 	%rd150, [contiguous_any3_f32_param_6];
	cvta.to.global.u64 	%rd1, %rd149;
	cvta.to.global.u64 	%rd2, %rd148;
	mov.u32 	%r1, %tid.y;
	mov.u32 	%r2, %ntid.x;
	mov.u32 	%r3, %tid.x;
	mad.lo.s32 	%r70, %r1, %r2, %r3;
	mov.u32 	%r71, %ctaid.x;
	mad.lo.s32 	%r72, %r71, %r2, %r3;
	mov.u32 	%r4, %ctaid.y;
	mov.u32 	%r5, %ntid.y;
	mad.lo.s32 	%r73, %r4, %r5, %r1;
	mov.u32 	%r74, anysdata_f32;
	add.s32 	%r7, %r74, %r70;
	mov.b16 	%rs16, 0;
	st.shared.u8 	[%r7], %rs16;
	cvt.u64.u32 	%rd3, %r72;
	setp.le.u64 	%p9, %rd147, %rd3;
	cvt.u64.u32 	%rd152, %r73;
	setp.le.u64 	%p10, %rd150, %rd152;
	or.pred  	%p11, %p9, %p10;
	@%p11 bra 	$L__BB390_95;
	cvt.u32.u64 	%r75, %rd3;
	cvt.u32.u64 	%r76, %rd147;
	mad.lo.s32 	%r179, %r73, %r76, %r75;
	cvt.u32.u64 	%r9, %rd146;
	add.s32 	%r178, %r9, -1;
	setp.lt.s32 	%p12, %r178, 0;
	mov.b64 	%rd306, 0;
	@%p12 bra 	$L__BB390_59;
	setp.lt.u32 	%p13, %r178, 7;
	mov.b64 	%rd306, 0;
	@%p13 bra 	$L__BB390_30;
	add.s32 	%r174, %r9, -4;
	and.b32  	%r77, %r9, -8;
	neg.s32 	%r173, %r77;
	mov.b64 	%rd306, 0;
$L__BB390_4:
	.pragma "nounroll";
	add.s32 	%r16, %r174, 3;
	cvt.u64.u32 	%rd5, %r179;
	mul.wide.u32 	%rd157, %r16, 8;
	add.s64 	%rd158, %rd2, %rd157;
	ld.global.u64 	%rd6, [%rd158];
	and.b64  	%rd159, %rd6, -4294967296;
	setp.ne.s64 	%p14, %rd159, 0;
	@%p14 bra 	$L__BB390_6;
	cvt.u32.u64 	%r78, %rd6;
	cvt.u32.u64 	%r79, %rd5;
	div.u32 	%r80, %r79, %r78;
	mul.lo.s32 	%r81, %r80, %r78;
	sub.s32 	%r82, %r79, %r81;
	cvt.u64.u32 	%rd271, %r80;
	cvt.u64.u32 	%rd272, %r82;
	bra.uni 	$L__BB390_7;
$L__BB390_6:
	div.s64 	%rd271, %rd5, %rd6;
	mul.lo.s64 	%rd160, %rd271, %rd6;
	sub.s64 	%rd272, %rd5, %rd160;
$L__BB390_7:
	mul.wide.u32 	%rd161, %r16, 8;
	add.s64 	%rd162, %rd1, %rd161;
	ld.global.u64 	%rd163, [%rd162];
	mad.lo.s64 	%rd13, %rd163, %rd272, %rd306;
	add.s32 	%r17, %r174, 2;
	and.b64  	%rd14, %rd271, 4294967295;
	mul.wide.u32 	%rd164, %r17, 8;
	add.s64 	%rd165, %rd2, %rd164;
	ld.global.u64 	%rd15, [%rd165];
	and.b64  	%rd166, %rd15, -4294967296;
	setp.ne.s64 	%p15, %rd166, 0;
	@%p15 bra 	$L__BB390_9;
	cvt.u32.u64 	%r83, %rd15;
	cvt.u32.u64 	%r84, %rd14;
	div.u32 	%r85, %r84, %r83;
	mul.lo.s32 	%r86, %r85, %r83;
	sub.s32 	%r87, %r84, %r86;
	cvt.u64.u32 	%rd273, %r85;
	cvt.u64.u32 	%rd274, %r87;
	bra.uni 	$L__BB390_10;
$L__BB390_9:
	div.s64 	%rd273, %rd14, %rd15;
	mul.lo.s64 	%rd167, %rd273, %rd15;
	sub.s64 	%rd274, %rd14, %rd167;
$L__BB390_10:
	mul.wide.u32 	%rd168, %r17, 8;
	add.s64 	%rd169, %rd1, %rd168;
	ld.global.u64 	%rd170, [%rd169];
	mad.lo.s64 	%rd22, %rd170, %rd274, %rd13;
	add.s32 	%r18, %r174, 1;
	and.b64  	%rd23, %rd273, 4294967295;
	mul.wide.u32 	%rd171, %r18, 8;
	add.s64 	%rd172, %rd2, %rd171;
	ld.global.u64 	%rd24, [%rd172];
	and.b64  	%rd173, %rd24, -4294967296;
	setp.ne.s64 	%p16, %rd173, 0;
	@%p16 bra 	$L__BB390_12;
	cvt.u32.u64 	%r88, %rd24;
	cvt.u32.u64 	%r89, %rd23;
	div.u32 	%r90, %r89, %r88;
	mul.lo.s32 	%r91, %r90, %r88;
	sub.s32 	%r92, %r89, %r91;
	cvt.u64.u32 	%rd275, %r90;
	cvt.u64.u32 	%rd276, %r92;
	bra.uni 	$L__BB390_13;
$L__BB390_12:
	div.s64 	%rd275, %rd23, %rd24;
	mul.lo.s64 	%rd174, %rd275, %rd24;
	sub.s64 	%rd276, %rd23, %rd174;
$L__BB390_13:
	mul.wide.u32 	%rd175, %r18, 8;
	add.s64 	%rd176, %rd1, %rd175;
	ld.global.u64 	%rd177, [%rd176];
	mad.lo.s64 	%rd31, %rd177, %rd276, %rd22;
	and.b64  	%rd32, %rd275, 4294967295;
	mul.wide.u32 	%rd178, %r174, 8;
	add.s64 	%rd179, %rd2, %rd178;
	ld.global.u64 	%rd33, [%rd179];
	and.b64  	%rd180, %rd33, -4294967296;
	setp.ne.s64 	%p17, %rd180, 0;
	@%p17 bra 	$L__BB390_15;
	cvt.u32.u64 	%r93, %rd33;
	cvt.u32.u64 	%r94, %rd32;
	div.u32 	%r95, %r94, %r93;
	mul.lo.s32 	%r96, %r95, %r93;
	sub.s32 	%r97, %r94, %r96;
	cvt.u64.u32 	%rd277, %r95;
	cvt.u64.u32 	%rd278, %r97;
	bra.uni 	$L__BB390_16;
$L__BB390_15:
	div.s64 	%rd277, %rd32, %rd33;
	mul.lo.s64 	%rd181, %rd277, %rd33;
	sub.s64 	%rd278, %rd32, %rd181;
$L__BB390_16:
	mul.wide.u32 	%rd182, %r174, 8;
	add.s64 	%rd183, %rd1, %rd182;
	ld.global.u64 	%rd184, [%rd183];
	mad.lo.s64 	%rd40, %rd184, %rd278, %rd31;
	add.s32 	%r19, %r174, -1;
	and.b64  	%rd41, %rd277, 4294967295;
	mul.wide.u32 	%rd185, %r19, 8;
	add.s64 	%rd186, %rd2, %rd185;
	ld.global.u64 	%rd42, [%rd186];
	and.b64  	%rd187, %rd42, -4294967296;
	setp.ne.s64 	%p18, %rd187, 0;
	@%p18 bra 	$L__BB390_18;
	cvt.u32.u64 	%r98, %rd42;
	cvt.u32.u64 	%r99, %rd41;
	div.u32 	%r100, %r99, %r98;
	mul.lo.s32 	%r101, %r100, %r98;
	sub.s32 	%r102, %r99, %r101;
	cvt.u64.u32 	%rd279, %r100;
	cvt.u64.u32 	%rd280, %r102;
	bra.uni 	$L__BB390_19;
$L__BB390_18:
	div.s64 	%rd279, %rd41, %rd42;
	mul.lo.s64 	%rd188, %rd279, %rd42;
	sub.s64 	%rd280, %rd41, %rd188;
$L__BB390_19:
	mul.wide.u32 	%rd189, %r19, 8;
	add.s64 	%rd190, %rd1, %rd189;
	ld.global.u64 	%rd191, [%rd190];
	mad.lo.s64 	%rd49, %rd191, %rd280, %rd40;
	add.s32 	%r20, %r174, -2;
	and.b64  	%rd50, %rd279, 4294967295;
	mul.wide.u32 	%rd192, %r20, 8;
	add.s64 	%rd193, %rd2, %rd192;
	ld.global.u64 	%rd51, [%rd193];
	and.b64  	%rd194, %rd51, -4294967296;
	setp.ne.s64 	%p19, %rd194, 0;
	@%p19 bra 	$L__BB390_21;
	cvt.u32.u64 	%r103, %rd51;
	cvt.u32.u64 	%r104, %rd50;
	div.u32 	%r105, %r104, %r103;
	mul.lo.s32 	%r106, %r105, %r103;
	sub.s32 	%r107, %r104, %r106;
	cvt.u64.u32 	%rd281, %r105;
	cvt.u64.u32 	%rd282, %r107;
	bra.uni 	$L__BB390_22;
$L__BB390_21:
	div.s64 	%rd281, %rd50, %rd51;
	mul.lo.s64 	%rd195, %rd281, %rd51;
	sub.s64 	%rd282, %rd50, %rd195;
$L__BB390_22:
	mul.wide.u32 	%rd196, %r20, 8;
	add.s64 	%rd197, %rd1, %rd196;
	ld.global.u64 	%rd198, [%rd197];
	mad.lo.s64 	%rd58, %rd198, %rd282, %rd49;
	add.s32 	%r21, %r174, -3;
	and.b64  	%rd59, %rd281, 4294967295;
	mul.wide.u32 	%rd199, %r21, 8;
	add.s64 	%rd200, %rd2, %rd199;
	ld.global.u64 	%rd60, [%rd200];
	and.b64  	%rd201, %rd60, -4294967296;
	setp.ne.s64 	%p20, %rd201, 0;
	@%p20 bra 	$L__BB390_24;
	cvt.u32.u64 	%r108, %rd60;
	cvt.u32.u64 	%r109, %rd59;
	div.u32 	%r110, %r109, %r108;
	mul.lo.s32 	%r111, %r110, %r108;
	sub.s32 	%r112, %r109, %r111;
	cvt.u64.u32 	%rd283, %r110;
	cvt.u64.u32 	%rd284, %r112;
	bra.uni 	$L__BB390_25;
$L__BB390_24:
	div.s64 	%rd283, %rd59, %rd60;
	mul.lo.s64 	%rd202, %rd283, %rd60;
	sub.s64 	%rd284, %rd59, %rd202;
$L__BB390_25:
	mul.wide.u32 	%rd203, %r21, 8;
	add.s64 	%rd204, %rd1, %rd203;
	ld.global.u64 	%rd205, [%rd204];
	mad.lo.s64 	%rd67, %rd205, %rd284, %rd58;
	and.b64  	%rd68, %rd283, 4294967295;
	add.s32 	%r113, %r174, -4;
	mul.wide.u32 	%rd206, %r113, 8;
	add.s64 	%rd207, %rd2, %rd206;
	ld.global.u64 	%rd69, [%rd207];
	and.b64  	%rd208, %rd69, -4294967296;
	setp.ne.s64 	%p21, %rd208, 0;
	@%p21 bra 	$L__BB390_27;
	cvt.u32.u64 	%r114, %rd69;
	cvt.u32.u64 	%r115, %rd68;
	div.u32 	%r116, %r115, %r114;
	mul.lo.s32 	%r117, %r116, %r114;
	sub.s32 	%r118, %r115, %r117;
	cvt.u64.u32 	%rd285, %r116;
	cvt.u64.u32 	%rd286, %r118;
	bra.uni 	$L__BB390_28;
$L__BB390_27:
	div.s64 	%rd285, %rd68, %rd69;
	mul.lo.s64 	%rd209, %rd285, %rd69;
	sub.s64 	%rd286, %rd68, %rd209;
$L__BB390_28:
	mul.wide.u32 	%rd210, %r113, 8;
	add.s64 	%rd211, %rd1, %rd210;
	ld.global.u64 	%rd212, [%rd211];
	mad.lo.s64 	%rd306, %rd212, %rd286, %rd67;
	cvt.u32.u64 	%r179, %rd285;
	add.s32 	%r174, %r174, -8;
	add.s32 	%r173, %r173, 8;
	setp.ne.s32 	%p22, %r173, 0;
	@%p22 bra 	$L__BB390_4;
	add.s32 	%r178, %r174, 3;
$L__BB390_30:
	and.b32  	%r28, %r9, 7;
	setp.eq.s32 	%p23, %r28, 0;
	@%p23 bra 	$L__BB390_59;
	and.b32  	%r29, %r9, 3;
	setp.lt.u32 	%p24, %r28, 4;
	@%p24 bra 	$L__BB390_45;
	cvt.u64.u32 	%rd79, %r179;
	mul.wide.u32 	%rd214, %r178, 8;
	add.s64 	%rd215, %rd2, %rd214;
	ld.global.u64 	%rd80, [%rd215];
	and.b64  	%rd216, %rd80, -4294967296;
	setp.ne.s64 	%p25, %rd216, 0;
	@%p25 bra 	$L__BB390_34;
	cvt.u32.u64 	%r120, %rd80;
	cvt.u32.u64 	%r121, %rd79;
	div.u32 	%r122, %r121, %r120;
	mul.lo.s32 	%r123, %r122, %r120;
	sub.s32 	%r124, %r121, %r123;
	cvt.u64.u32 	%rd289, %r122;
	cvt.u64.u32 	%rd290, %r124;
	bra.uni 	$L__BB390_35;
$L__BB390_34:
	div.s64 	%rd289, %rd79, %rd80;
	mul.lo.s64 	%rd217, %rd289, %rd80;
	sub.s64 	%rd290, %rd79, %rd217;
$L__BB390_35:
	mul.wide.u32 	%rd218, %r178, 8;
	add.s64 	%rd219, %rd1, %rd218;
	ld.global.u64 	%rd220, [%rd219];
	mad.lo.s64 	%rd87, %rd220, %rd290, %rd306;
	add.s32 	%r30, %r178, -1;
	and.b64  	%rd88, %rd289, 4294967295;
	mul.wide.u32 	%rd221, %r30, 8;
	add.s64 	%rd222, %rd2, %rd221;
	ld.global.u64 	%rd89, [%rd222];
	and.b64  	%rd223, %rd89, -4294967296;
	setp.ne.s64 	%p26, %rd223, 0;
	@%p26 bra 	$L__BB390_37;
	cvt.u32.u64 	%r125, %rd89;
	cvt.u32.u64 	%r126, %rd88;
	div.u32 	%r127, %r126, %r125;
	mul.lo.s32 	%r128, %r127, %r125;
	sub.s32 	%r129, %r126, %r128;
	cvt.u64.u32 	%rd291, %r127;
	cvt.u64.u32 	%rd292, %r129;
	bra.uni 	$L__BB390_38;
$L__BB390_37:
	div.s64 	%rd291, %rd88, %rd89;
	mul.lo.s64 	%rd224, %rd291, %rd89;
	sub.s64 	%rd292, %rd88, %rd224;
$L__BB390_38:
	mul.wide.u32 	%rd225, %r30, 8;
	add.s64 	%rd226, %rd1, %rd225;
	ld.global.u64 	%rd227, [%rd226];
	mad.lo.s64 	%rd96, %rd227, %rd292, %rd87;
	add.s32 	%r31, %r178, -2;
	and.b64  	%rd97, %rd291, 4294967295;
	mul.wide.u32 	%rd228, %r31, 8;
	add.s64 	%rd229, %rd2, %rd228;
	ld.global.u64 	%rd98, [%rd229];
	and.b64  	%rd230, %rd98, -4294967296;
	setp.ne.s64 	%p27, %rd230, 0;
	@%p27 bra 	$L__BB390_40;
	cvt.u32.u64 	%r130, %rd98;
	cvt.u32.u64 	%r131, %rd97;
	div.u32 	%r132, %r131, %r130;
	mul.lo.s32 	%r133, %r132, %r130;
	sub.s32 	%r134, %r131, %r133;
	cvt.u64.u32 	%rd293, %r132;
	cvt.u64.u32 	%rd294, %r134;
	bra.uni 	$L__BB390_41;
$L__BB390_40:
	div.s64 	%rd293, %rd97, %rd98;
	mul.lo.s64 	%rd231, %rd293, %rd98;
	sub.s64 	%rd294, %rd97, %rd231;
$L__BB390_41:
	mul.wide.u32 	%rd232, %r31, 8;
	add.s64 	%rd233, %rd1, %rd232;
	ld.global.u64 	%rd234, [%rd233];
	mad.lo.s64 	%rd105, %rd234, %rd294, %rd96;
	add.s32 	%r32, %r178, -3;
	and.b64  	%rd106, %rd293, 4294967295;
	mul.wide.u32 	%rd235, %r32, 8;
	add.s64 	%rd236, %rd2, %rd235;
	ld.global.u64 	%rd107, [%rd236];
	and.b64  	%rd237, %rd107, -4294967296;
	setp.ne.s64 	%p28, %rd237, 0;
	@%p28 bra 	$L__BB390_43;
	cvt.u32.u64 	%r135, %rd107;
	cvt.u32.u64 	%r136, %rd106;
	div.u32 	%r137, %r136, %r135;
	mul.lo.s32 	%r138, %r137, %r135;
	sub.s32 	%r139, %r136, %r138;
	cvt.u64.u32 	%rd295, %r137;
	cvt.u64.u32 	%rd296, %r139;
	bra.uni 	$L__BB390_44;
$L__BB390_43:
	div.s64 	%rd295, %rd106, %rd107;
	mul.lo.s64 	%rd238, %rd295, %rd107;
	sub.s64 	%rd296, %rd106, %rd238;
$L__BB390_44:
	mul.wide.u32 	%rd239, %r32, 8;
	add.s64 	%rd240, %rd1, %rd239;
	ld.global.u64 	%rd241, [%rd240];
	mad.lo.s64 	%rd306, %rd241, %rd296, %rd105;
	cvt.u32.u64 	%r179, %rd295;
	add.s32 	%r178, %r178, -4;
$L__BB390_45:
	setp.eq.s32 	%p29, %r29, 0;
	@%p29 bra 	$L__BB390_59;
	setp.eq.s32 	%p30, %r29, 1;
	@%p30 bra 	$L__BB390_54;
	cvt.u64.u32 	%rd117, %r179;
	mul.wide.u32 	%rd243, %r178, 8;
	add.s64 	%rd244, %rd2, %rd243;
	ld.global.u64 	%rd118, [%rd244];
	and.b64  	%rd245, %rd118, -4294967296;
	setp.ne.s64 	%p31, %rd245, 0;
	@%p31 bra 	$L__BB390_49;
	cvt.u32.u64 	%r140, %rd118;
	cvt.u32.u64 	%r141, %rd117;
	div.u32 	%r142, %r141, %r140;
	mul.lo.s32 	%r143, %r142, %r140;
	sub.s32 	%r144, %r141, %r143;
	cvt.u64.u32 	%rd299, %r142;
	cvt.u64.u32 	%rd300, %r144;
	bra.uni 	$L__BB390_50;
$L__BB390_49:
	div.s64 	%rd299, %rd117, %rd118;
	mul.lo.s64 	%rd246, %rd299, %rd118;
	sub.s64 	%rd300, %rd117, %rd246;
$L__BB390_50:
	add.s64 	%rd248, %rd1, %rd243;
	ld.global.u64 	%rd249, [%rd248];
	mad.lo.s64 	%rd125, %rd249, %rd300, %rd306;
	add.s32 	%r37, %r178, -1;
	and.b64  	%rd126, %rd299, 4294967295;
	mul.wide.u32 	%rd250, %r37, 8;
	add.s64 	%rd251, %rd2, %rd250;
	ld.global.u64 	%rd127, [%rd251];
	and.b64  	%rd252, %rd127, -4294967296;
	setp.ne.s64 	%p32, %rd252, 0;
	@%p32 bra 	$L__BB390_52;
	cvt.u32.u64 	%r145, %rd127;
	cvt.u32.u64 	%r146, %rd126;
	div.u32 	%r147, %r146, %r145;
	mul.lo.s32 	%r148, %r147, %r145;
	sub.s32 	%r149, %r146, %r148;
	cvt.u64.u32 	%rd301, %r147;
	cvt.u64.u32 	%rd302, %r149;
	bra.uni 	$L__BB390_53;
$L__BB390_52:
	div.s64 	%rd301, %rd126, %rd127;
	mul.lo.s64 	%rd253, %rd301, %rd127;
	sub.s64 	%rd302, %rd126, %rd253;
$L__BB390_53:
	add.s64 	%rd255, %rd1, %rd250;
	ld.global.u64 	%rd256, [%rd255];
	mad.lo.s64 	%rd306, %rd256, %rd302, %rd125;
	cvt.u32.u64 	%r179, %rd301;
	add.s32 	%r178, %r178, -2;
$L__BB390_54:
	and.b32  	%r150, %r9, 1;
	setp.eq.b32 	%p33, %r150, 1;
	not.pred 	%p34, %p33;
	@%p34 bra 	$L__BB390_59;
	cvt.u64.u32 	%rd137, %r179;
	mul.wide.u32 	%rd257, %r178, 8;
	add.s64 	%rd258, %rd2, %rd257;
	ld.global.u64 	%rd138, [%rd258];
	and.b64  	%rd259, %rd138, -4294967296;
	setp.ne.s64 	%p35, %rd259, 0;
	@%p35 bra 	$L__BB390_57;
	cvt.u32.u64 	%r151, %rd138;
	cvt.u32.u64 	%r152, %rd137;
	rem.u32 	%r153, %r152, %r151;
	cvt.u64.u32 	%rd305, %r153;
	bra.uni 	$L__BB390_58;
$L__BB390_57:
	rem.s64 	%rd305, %rd137, %rd138;
$L__BB390_58:
	add.s64 	%rd261, %rd1, %rd257;
	ld.global.u64 	%rd262, [%rd261];
	mad.lo.s64 	%rd306, %rd262, %rd305, %rd306;
$L__BB390_59:
	cvta.to.global.u64 	%rd263, %rd145;
	shl.b64 	%rd264, %rd306, 2;
	add.s64 	%rd265, %rd263, %rd264;
	ld.global.f32 	%f1, [%rd265];
	setp.neu.f32 	%p36, %f1, 0f00000000;
	selp.u16 	%rs17, 1, 0, %p36;
	st.shared.u8 	[%r7], %rs17;
	bar.sync 	0;
	setp.ne.s32 	%p37, %r1, 0;
	@%p37 bra 	$L__BB390_95;
	setp.gt.u32 	%p38, %r5, 1;
	@%p38 bra 	$L__BB390_62;
	mov.u32 	%r154, anysdata_f32;
	add.s32 	%r155, %r154, %r3;
	ld.shared.u8 	%rs47, [%r155];
	bra.uni 	$L__BB390_94;
$L__BB390_62:
	mov.u32 	%r157, anysdata_f32;
	add.s32 	%r42, %r157, %r3;
	ld.shared.u8 	%rs47, [%r42];
	add.s32 	%r43, %r5, -1;
	add.s32 	%r158, %r5, -2;
	and.b32  	%r44, %r43, 7;
	setp.lt.u32 	%p39, %r158, 7;
	mov.b32 	%r186, 1;
	@%p39 bra 	$L__BB390_75;
	and.b32  	%r160, %r43, -8;
	neg.s32 	%r184, %r160;
	shl.b32 	%r46, %r2, 3;
	shl.b32 	%r47, %r2, 1;
	mul.lo.s32 	%r48, %r2, 3;
	shl.b32 	%r49, %r2, 2;
	mul.lo.s32 	%r50, %r2, 5;
	mul.lo.s32 	%r51, %r2, 6;
	mul.lo.s32 	%r52, %r2, 7;
	mov.b32 	%r183, 0;
	mov.u32 	%r182, %r42;
$L__BB390_64:
	.pragma "nounroll";
	and.b16  	%rs19, %rs47, 255;
	setp.ne.s16 	%p41, %rs19, 0;
	mov.pred 	%p77, -1;
	@%p41 bra 	$L__BB390_73;
	add.s32 	%r161, %r182, %r2;
	ld.shared.u8 	%rs20, [%r161];
	setp.ne.s16 	%p43, %rs20, 0;
	@%p43 bra 	$L__BB390_73;
	add.s32 	%r162, %r182, %r47;
	ld.shared.u8 	%rs21, [%r162];
	setp.ne.s16 	%p45, %rs21, 0;
	@%p45 bra 	$L__BB390_73;
	add.s32 	%r163, %r182, %r48;
	ld.shared.u8 	%rs22, [%r163];
	setp.ne.s16 	%p47, %rs22, 0;
	@%p47 bra 	$L__BB390_73;
	add.s32 	%r164, %r182, %r49;
	ld.shared.u8 	%rs23, [%r164];
	setp.ne.s16 	%p49, %rs23, 0;
	@%p49 bra 	$L__BB390_73;
	add.s32 	%r165, %r182, %r50;
	ld.shared.u8 	%rs24, [%r165];
	setp.ne.s16 	%p51, %rs24, 0;
	@%p51 bra 	$L__BB390_73;
	add.s32 	%r166, %r182, %r51;
	ld.shared.u8 	%rs25, [%r166];
	setp.ne.s16 	%p53, %rs25, 0;
	@%p53 bra 	$L__BB390_73;
	add.s32 	%r167, %r182, %r52;
	ld.shared.u8 	%rs26, [%r167];
	setp.ne.s16 	%p55, %rs26, 0;
	@%p55 bra 	$L__BB390_73;
	add.s32 	%r168, %r182, %r46;
	ld.shared.u8 	%rs27, [%r168];
	setp.ne.s16 	%p77, %rs27, 0;
$L__BB390_73:
	selp.u16 	%rs47, 1, 0, %p77;
	add.s32 	%r184, %r184, 8;
	add.s32 	%r183, %r183, 8;
	add.s32 	%r182, %r182, %r46;
	setp.ne.s32 	%p56, %r184, 0;
	@%p56 bra 	$L__BB390_64;
	add.s32 	%r186, %r183, 1;
$L__BB390_75:
	setp.eq.s32 	%p57, %r44, 0;
	@%p57 bra 	$L__BB390_93;
	and.b32  	%r61, %r43, 3;
	setp.lt.u32 	%p58, %r44, 4;
	@%p58 bra 	$L__BB390_83;
	and.b16  	%rs29, %rs47, 255;
	setp.ne.s16 	%p60, %rs29, 0;
	mov.pred 	%p78, -1;
	@%p60 bra 	$L__BB390_82;
	mad.lo.s32 	%r62, %r186, %r2, %r42;
	ld.shared.u8 	%rs30, [%r62];
	setp.ne.s16 	%p62, %rs30, 0;
	@%p62 bra 	$L__BB390_82;
	add.s32 	%r63, %r62, %r2;
	ld.shared.u8 	%rs31, [%r63];
	setp.ne.s16 	%p64, %rs31, 0;
	@%p64 bra 	$L__BB390_82;
	add.s32 	%r64, %r63, %r2;
	ld.shared.u8 	%rs32, [%r64];
	setp.ne.s16 	%p66, %rs32, 0;
	@%p66 bra 	$L__BB390_82;
	add.s32 	%r169, %r64, %r2;
	ld.shared.u8 	%rs33, [%r169];
	setp.ne.s16 	%p78, %rs33, 0;
$L__BB390_82:
	add.s32 	%r186, %r186, 4;
	selp.u16 	%rs47, 1, 0, %p78;
$L__BB390_83:
	setp.eq.s32 	%p67, %r61, 0;
	@%p67 bra 	$L__BB390_93;
	setp.eq.s32 	%p68, %r61, 1;
	@%p68 bra 	$L__BB390_89;
	and.b16  	%rs35, %rs47, 255;
	setp.ne.s16 	%p70, %rs35, 0;
	mov.pred 	%p79, -1;
	@%p70 bra 	$L__BB390_88;
	mad.lo.s32 	%r67, %r186, %r2, %r42;
	ld.shared.u8 	%rs36, [%r67];
	setp.ne.s16 	%p72, %rs36, 0;
	@%p72 bra 	$L__BB390_88;
	add.s32 	%r170, %r67, %r2;
	ld.shared.u8 	%rs37, [%r170];
	setp.ne.s16 	%p79, %rs37, 0;
$L__BB390_88:
	add.s32 	%r186, %r186, 2;
	selp.u16 	%rs47, 1, 0, %p79;
$L__BB390_89:
	and.b32  	%r171, %r43, 1;
	setp.eq.b32 	%p73, %r171, 1;
	not.pred 	%p74, %p73;
	@%p74 bra 	$L__BB390_93;
	and.b16  	%rs38, %rs47, 255;
	setp.ne.s16 	%p76, %rs38, 0;
	mov.pred 	%p80, -1;
	@%p76 bra 	$L__BB390_92;
	mad.lo.s32 	%r172, %r186, %r2, %r42;
	ld.shared.u8 	%rs39, [%r172];
	setp.ne.s16 	%p80, %rs39, 0;
$L__BB390_92:
	selp.u16 	%rs47, 1, 0, %p80;
$L__BB390_93:
	st.shared.u8 	[%r42], %rs47;
$L__BB390_94:
	cvt.u64.u32 	%rd266, %r4;
	mad.lo.s64 	%rd267, %rd147, %rd266, %rd3;
	cvta.to.global.u64 	%rd268, %rd144;
	add.s64 	%rd269, %rd268, %rd267;
	st.global.u8 	[%rd269], %rs47;
$L__BB390_95:
	ret;

}
	// .globl	contiguous_any33_f32
.visible .entry contiguous_any33_f32(
	.param .u64 .ptr .align 1 contiguous_any33_f32_param_0,
	.param .u64 .ptr .align 1 contiguous_any33_f32_param_1,
	.param .u64 contiguous_any33_f32_param_2,
	.param .u64 contiguous_any33_f32_param_3,
	.param .u64 contiguous_any33_f32_param_4
)
{
	.reg .pred 	%p<56>;
	.reg .b16 	%rs<49>;
	.reg .b32 	%r<69>;
	.reg .b64 	%rd<15>;

	ld.param.u64 	%rd2, [contiguous_any33_f32_param_0];
	ld.param.u64 	%rd3, [contiguous_any33_f32_param_1];
	ld.param.u64 	%rd4, [contiguous_any33_f32_param_3];
	ld.param.u64 	%rd5, [contiguous_any33_f32_param_4];
	mov.u32 	%r1, %tid.y;
	mov.u32 	%r2, %ntid.x;
	mov.u32 	%r3, %tid.x;
	mad.lo.s32 	%r36, %r1, %r2, %r3;
	mov.u32 	%r37, %ctaid.x;
	mad.lo.s32 	%r38, %r37, %r2, %r3;
	mov.u32 	%r4, %ctaid.y;
	mov.u32 	%r5, %ntid.y;
	mad.lo.s32 	%r39, %r4, %r5, %r1;
	mov.u32 	%r40, anysdata_f32;
	add.s32 	%r7, %r40, %r36;
	mov.b16 	%rs16, 0;
	st.shared.u8 	[%r7], %rs16;
	cvt.u64.u32 	%rd1, %r38;
	setp.le.u64 	%p9, %rd4, %rd1;
	cvt.u64.u32 	%rd7, %r39;
	setp.le.u64 	%p10, %rd5, %rd7;
	or.pred  	%p11, %p9, %p10;
	@%p11 bra 	$L__BB391_37;
	cvt.u32.u64 	%r41, %rd1;
	cvta.to.global.u64 	%rd8, %rd3;
	cvt.u32.u64 	%r42, %rd4;
	mad.lo.s32 	%r43, %r39, %r42, %r41;
	cvt.u64.u32 	%rd9, %r43;
	add.s64 	%rd10, %rd8, %rd9;
	ld.global.u8 	%rs17, [%rd10];
	st.shared.u8 	[%r7], %rs17;
	bar.sync 	0;
	setp.ne.s32 	%p12, %r1, 0;
	@%p12 bra 	$L__BB391_37;
	setp.gt.u32 	%p13, %r5, 1;
	@%p13 bra 	$L__BB391_4;
	add.s32 	%r45, %r40, %r3;
	ld.shared.u8 	%rs47, [%r45];
	bra.uni 	$L__BB391_36;
$L__BB391_4:
	add.s32 	%r8, %r40, %r3;
	ld.shared.u8 	%rs47, [%r8];
	add.s32 	%r9, %r5, -1;
	add.s32 	%r48, %r5, -2;
	and.b32  	%r10, %r9, 7;
	setp.lt.u32 	%p14, %r48, 7;
	mov.b32 	%r67, 1;
	@%p14 bra 	$L__BB391_17;
	and.b32  	%r50, %r9, -8;
	neg.s32 	%r65, %r50;
	shl.b32 	%r12, %r2, 3;
	shl.b32 	%r13, %r2, 1;
	mul.lo.s32 	%r14, %r2, 3;
	shl.b32 	%r15, %r2, 2;
	mul.lo.s32 	%r16, %r2, 5;
	mul.lo.s32 	%r17, %r2, 6;
	mul.lo.s32 	%r18, %r2, 7;
	mov.b32 	%r64, 0;
	mov.u32 	%r63, %r8;
$L__BB391_6:
	.pragma "nounroll";
	and.b16  	%rs19, %rs47, 255;
	setp.ne.s16 	%p16, %rs19, 0;
	mov.pred 	%p52, -1;
	@%p16 bra 	$L__BB391_15;
	add.s32 	%r51, %r63, %r2;
	ld.shared.u8 	%rs20, [%r51];
	setp.ne.s16 	%p18, %rs20, 0;
	@%p18 bra 	$L__BB391_15;
	add.s32 	%r52, %r63, %r13;
	ld.shared.u8 	%rs21, [%r52];
	setp.ne.s16 	%p20, %rs21, 0;
	@%p20 bra 	$L__BB391_15;
	add.s32 	%r53, %r63, %r14;
	ld.shared.u8 	%rs22, [%r53];
	setp.ne.s16 	%p22, %rs22, 0;
	@%p22 bra 	$L__BB391_15;
	add.s32 	%r54, %r63, %r15;
	ld.shared.u8 	%rs23, [%r54];
	setp.ne.s16 	%p24, %rs23, 0;
	@%p24 bra 	$L__BB391_15;
	add.s32 	%r55, %r63, %r16;
	ld.shared.u8 	%rs24, [%r55];
	setp.ne.s16 	%p26, %rs24, 0;
	@%p26 bra 	$L__BB391_15;
	add.s32 	%r56, %r63, %r17;
	ld.shared.u8 	%rs25, [%r56];
	setp.ne.s16 	%p28, %rs25, 0;
	@%p28 bra 	$L__BB391_15;
	add.s32 	%r57, %r63, %r18;
	ld.shared.u8 	%rs26, [%r57];
	setp.ne.s16 	%p30, %rs26, 0;
	@%p30 bra 	$L__BB391_15;
	add.s32 	%r58, %r63, %r12;
	ld.shared.u8 	%rs27, [%r58];
	setp.ne.s16 	%p52, %rs27, 0;
$L__BB391_15:
	selp.u16 	%rs47, 1, 0, %p52;
	add.s32 	%r65, %r65, 8;
	add.s32 	%r64, %r64, 8;
	add.s32 	%r63, %r63, %r12;
	setp.ne.s32 	%p31, %r65, 0;
	@%p31 bra 	$L__BB391_6;
	add.s32 	%r67, %r64, 1;
$L__BB391_17:
	setp.eq.s32 	%p32, %r10, 0;
	@%p32 bra 	$L__BB391_35;
	and.b32  	%r27, %r9, 3;
	setp.lt.u32 	%p33, %r10, 4;
	@%p33 bra 	$L__BB391_25;
	and.b16  	%rs29, %rs47, 255;
	setp.ne.s16 	%p35, %rs29, 0;
	mov.pred 	%p53, -1;
	@%p35 bra 	$L__BB391_24;
	mad.lo.s32 	%r28, %r67, %r2, %r8;
	ld.shared.u8 	%rs30, [%r28];
	setp.ne.s16 	%p37, %rs30, 0;
	@%p37 bra 	$L__BB391_24;
	add.s32 	%r29, %r28, %r2;
	ld.shared.u8 	%rs31, [%r29];
	setp.ne.s16 	%p39, %rs31, 0;
	@%p39 bra 	$L__BB391_24;
	add.s32 	%r30, %r29, %r2;
	ld.shared.u8 	%rs32, [%r30];
	setp.ne.s16 	%p41, %rs32, 0;
	@%p41 bra 	$L__BB391_24;
	add.s32 	%r59, %r30, %r2;
	ld.shared.u8 	%rs33, [%r59];
	setp.ne.s16 	%p53, %rs33, 0;
$L__BB391_24:
	add.s32 	%r67, %r67, 4;
	selp.u16 	%rs47, 1, 0, %p53;
$L__BB391_25:
	setp.eq.s32 	%p42, %r27, 0;
	@%p42 bra 	$L__BB391_35;
	setp.eq.s32 	%p43, %r27, 1;
	@%p43 bra 	$L__BB391_31;
	and.b16  	%rs35, %rs47, 255;
	setp.ne.s16 	%p45, %rs35, 0;
	mov.pred 	%p54, -1;
	@%p45 bra 	$L__BB391_30;
	mad.lo.s32 	%r33, %r67, %r2, %r8;
	ld.shared.u8 	%rs36, [%r33];
	setp.ne.s16 	%p47, %rs36, 0;
	@%p47 bra 	$L__BB391_30;
	add.s32 	%r60, %r33, %r2;
	ld.shared.u8 	%rs37, [%r60];
	setp.ne.s16 	%p54, %rs37, 0;
$L__BB391_30:
	add.s32 	%r67, %r67, 2;
	selp.u16 	%rs47, 1, 0, %p54;
$L__BB391_31:
	and.b32  	%r61, %r9, 1;
	setp.eq.b32 	%p48, %r61, 1;
	not.pred 	%p49, %p48;
	@%p49 bra 	$L__BB391_35;
	and.b16  	%rs38, %rs47, 255;
	setp.ne.s16 	%p51, %rs38, 0;
	mov.pred 	%p55, -1;
	@%p51 bra 	$L__BB391_34;
	mad.lo.s32 	%r62, %r67, %r2, %r8;
	ld.shared.u8 	%rs39, [%r62];
	setp.ne.s16 	%p55, %rs39, 0;
$L__BB391_34:
	selp.u16 	%rs47, 1, 0, %p55;
$L__BB391_35:
	st.shared.u8 	[%r8], %rs47;
$L__BB391_36:
	cvt.u64.u32 	%rd11, %r4;
	mad.lo.s64 	%rd12, %rd4, %rd11, %rd1;
	cvta.to.global.u64 	%rd13, %rd2;
	add.s64 	%rd14, %rd13, %rd12;
	st.global.u8 	[%rd14], %rs47;
$L__BB391_37:
	ret;

}
	// .globl	contiguous_any_f64
.visible .entry contiguous_any_f64(
	.param .u64 .ptr .align 1 contiguous_any_f64_param_0,
	.param .u64 .ptr .align 1 contiguous_any_f64_param_1,
	.param .u64 contiguous_any_f64_param_2
)
{
	.reg .pred 	%p<49>;
	.reg .b16 	%rs<26>;
	.reg .b32 	%r<14>;
	.reg .b64 	%rd<16>;
	.reg .b64 	%fd<4>;

	ld.param.u64 	%rd4, [contiguous_any_f64_param_0];
	ld.param.u64 	%rd6, [contiguous_any_f64_param_1];
	ld.param.u64 	%rd5, [contiguous_any_f64_param_2];
	cvta.to.global.u64 	%rd1, %rd6;
	mov.u32 	%r1, %tid.x;
	mov.u32 	%r2, %ctaid.x;
	mov.u32 	%r13, %ntid.x;
	mul.lo.s32 	%r8, %r2, %r13;
	shl.b32 	%r9, %r8, 1;
	add.s32 	%r4, %r9, %r1;
	mov.u32 	%r10, anysdata_f64;
	add.s32 	%r5, %r10, %r1;
	mov.b16 	%rs1, 0;
	st.shared.u8 	[%r5], %rs1;
	add.s32 	%r11, %r4, %r13;
	cvt.u64.u32 	%rd2, %r11;
	setp.le.u64 	%p17, %rd5, %rd2;
	@%p17 bra 	$L__BB392_4;
	mul.wide.u32 	%rd9, %r4, 8;
	add.s64 	%rd10, %rd1, %rd9;
	ld.global.f64 	%fd2, [%rd10];
	setp.neu.f64 	%p21, %fd2, 0d0000000000000000;
	mov.pred 	%p41, -1;
	@%p21 bra 	$L__BB392_3;
	shl.b64 	%rd11, %rd2, 3;
	add.s64 	%rd12, %rd1, %rd11;
	ld.global.f64 	%fd3, [%rd12];
	setp.neu.f64 	%p41, %fd3, 0d0000000000000000;
$L__BB392_3:
	selp.u16 	%rs3, 1, 0, %p41;
	st.shared.u8 	[%r5], %rs3;
	bra.uni 	$L__BB392_6;
$L__BB392_4:
	cvt.u64.u32 	%rd3, %r4;
	setp.le.u64 	%p18, %rd5, %rd3;
	@%p18 bra 	$L__BB392_6;
	shl.b64 	%rd7, %rd3, 3;
	add.s64 	%rd8, %rd1, %rd7;
	ld.global.f64 	%fd1, [%rd8];
	setp.neu.f64 	%p19, %fd1, 0d0000000000000000;
	selp.u16 	%rs2, 1, 0, %p19;
	st.shared.u8 	[%r5], %rs2;
$L__BB392_6:
	bar.sync 	0;
	setp.lt.u32 	%p22, %r13, 66;
	@%p22 bra 	$L__BB392_12;
$L__BB392_7:
	shr.u32 	%r7, %r13, 1;
	setp.ge.u32 	%p23, %r1, %r7;
	@%p23 bra 	$L__BB392_11;
	ld.shared.u8 	%rs4, [%r5];
	setp.ne.s16 	%p25, %rs4, 0;
	mov.pred 	%p42, -1;
	@%p25 bra 	$L__BB392_10;
	add.s32 	%r12, %r5, %r7;
	ld.shared.u8 	%rs5, [%r12];
	setp.ne.s16 	%p42, %rs5, 0;
$L__BB392_10:
	selp.u16 	%rs6, 1, 0, %p42;
	st.shared.u8 	[%r5], %rs6;
$L__BB392_11:
	bar.sync 	0;
	setp.gt.u32 	%p26, %r13, 131;
	mov.u32 	%r13, %r7;
	@%p26 bra 	$L__BB392_7;
$L__BB392_12:
	setp.gt.u32 	%p27, %r1, 31;
	@%p27 bra 	$L__BB392_27;
	ld.volatile.shared.u8 	%rs7, [%r5];
	setp.ne.s16 	%p29, %rs7, 0;
	mov.pred 	%p43, -1;
	@%p29 bra 	$L__BB392_15;
	ld.volatile.shared.u8 	%rs8, [%r5+32];
	setp.ne.s16 	%p43, %rs8, 0;
$L__BB392_15:
	selp.u16 	%rs9, 1, 0, %p43;
	st.volatile.shared.u8 	[%r5], %rs9;
	ld.volatile.shared.u8 	%rs10, [%r5];
	setp.ne.s16 	%p31, %rs10, 0;
	mov.pred 	%p44, -1;
	@%p31 bra 	$L__BB392_17;
	ld.volatile.shared.u8 	%rs11, [%r5+16];
	setp.ne.s16 	%p44, %rs11, 0;
$L__BB392_17:
	selp.u16 	%rs12, 1, 0, %p44;
	st.volatile.shared.u8 	[%r5], %rs12;
	ld.volatile.shared.u8 	%rs13, [%r5];
	setp.ne.s16 	%p33, %rs13, 0;
	mov.pred 	%p45, -1;
	@%p33 bra 	$L__BB392_19;
	ld.volatile.shared.u8 	%rs14, [%r5+8];
	setp.ne.s16 	%p45, %rs14, 0;
$L__BB392_19:
	selp.u16 	%rs15, 1, 0, %p45;
	st.volatile.shared.u8 	[%r5], %rs15;
	ld.volatile.shared.u8 	%rs16, [%r5];
	setp.ne.s16 	%p35, %rs16, 0;
	mov.pred 	%p46, -1;
	@%p35 bra 	$L__BB392_21;
	ld.volatile.shared.u8 	%rs17, [%r5+4];
	setp.ne.s16 	%p46, %rs17, 0;
$L__BB392_21:
	selp.u16 	%rs18, 1, 0, %p46;
	st.volatile.shared.u8 	[%r5], %rs18;
	ld.volatile.shared.u8 	%rs19, [%r5];
	setp.ne.s16 	%p37, %rs19, 0;
	mov.pred 	%p47, -1;
	@%p37 bra 	$L__BB392_23;
	ld.volatile.shared.u8 	%rs20, [%r5+2];
	setp.ne.s16 	%p47, %rs20, 0;
$L__BB392_23:
	selp.u16 	%rs21, 1, 0, %p47;
	st.volatile.shared.u8 	[%r5], %rs21;
	ld.volatile.shared.u8 	%rs22, [%r5];
	setp.ne.s16 	%p39, %rs22, 0;
	mov.pred 	%p48, -1;
	@%p39 bra 	$L__BB392_25;
	ld.volatile.shared.u8 	%rs23, [%r5+1];
	setp.ne.s16 	%p48, %rs23, 0;
$L__BB392_25:
	selp.u16 	%rs24, 1, 0, %p48;
	st.volatile.shared.u8 	[%r5], %rs24;
	setp.ne.s32 	%p40, %r1, 0;
	@%p40 bra 	$L__BB392_27;
	ld.shared.u8 	%rs25, [anysdata_f64];
	cvt.u64.u32 	%rd13, %r2;
	cvta.to.global.u64 	%rd14, %rd4;
	add.s64 	%rd15, %rd14, %rd13;
	st.global.u8 	[%rd15], %rs25;
$L__BB392_27:
	ret;

}
	// .globl	contiguous_cumulate_any_f64
.visible .entry contiguous_cumulate_any_f64(
	.param .u64 .ptr .align 1 contiguous_cumulate_any_f64_param_0,
	.param .u64 .ptr .align 1 contiguous_cumulate_any_f64_param_1,
	.param .u64 contiguous_cumulate_any_f64_param_2
)
{
	.reg .pred 	%p<48>;
	.reg .b16 	%rs<28>;
	.reg .b32 	%r<14>;
	.reg .b64 	%rd<14>;

	ld.param.u64 	%rd4, [contiguous_cumulate_any_f64_param_0];
	ld.param.u64 	%rd6, [contiguous_cumulate_any_f64_param_1];
	ld.param.u64 	%rd5, [contiguous_cumulate_any_f64_param_2];
	cvta.to.global.u64 	%rd1, %rd6;
	mov.u32 	%r1, %tid.x;
	mov.u32 	%r2, %ctaid.x;
	mov.u32 	%r13, %ntid.x;
	mul.lo.s32 	%r8, %r2, %r13;
	shl.b32 	%r9, %r8, 1;
	add.s32 	%r4, %r9, %r1;
	mov.u32 	%r10, anysdata_f64;
	add.s32 	%r5, %r10, %r1;
	mov.b16 	%rs1, 0;
	st.shared.u8 	[%r5], %rs1;
	add.s32 	%r11, %r4, %r13;
	cvt.u64.u32 	%rd2, %r11;
	setp.le.u64 	%p17, %rd5, %rd2;
	@%p17 bra 	$L__BB393_4;
	cvt.u64.u32 	%rd8, %r4;
	add.s64 	%rd9, %rd1, %rd8;
	ld.global.u8 	%rs3, [%rd9];
	setp.ne.s16 	%p20, %rs3, 0;
	mov.pred 	%p40, -1;
	@%p20 bra 	$L__BB393_3;
	add.s64 	%rd10, %rd1, %rd2;
	ld.global.u8 	%rs4, [%rd10];
	setp.ne.s16 	%p40, %rs4, 0;
$L__BB393_3:
	selp.u16 	%rs5, 1, 0, %p40;
	st.shared.u8 	[%r5], %rs5;
	bra.uni 	$L__BB393_6;
$L__BB393_4:
	cvt.u64.u32 	%rd3, %r4;
	setp.le.u64 	%p18, %rd5, %rd3;
	@%p18 bra 	$L__BB393_6;
	add.s64 	%rd7, %rd1, %rd3;
	ld.global.u8 	%rs2, [%rd7];
	st.shared.u8 	[%r5], %rs2;
$L__BB393_6:
	bar.sync 	0;
	setp.lt.u32 	%p21, %r13, 66;
	@%p21 bra 	$L__BB393_12;
$L__BB393_7:
	shr.u32 	%r7, %r13, 1;
	setp.ge.u32 	%p22, %r1, %r7;
	@%p22 bra 	$L__BB393_11;
	ld.shared.u8 	%rs6, [%r5];
	setp.ne.s16 	%p24, %rs6, 0;
	mov.pred 	%p41, -1;
	@%p24 bra 	$L__BB393_10;
	add.s32 	%r12, %r5, %r7;
	ld.shared.u8 	%rs7, [%r12];
	setp.ne.s16 	%p41, %rs7, 0;
$L__BB393_10:
	selp.u16 	%rs8, 1, 0, %p41;
	st.shared.u8 	[%r5], %rs8;
$L__BB393_11:
	bar.sync 	0;
	setp.gt.u32 	%p25, %r13, 131;
	mov.u32 	%r13, %r7;
	@%p25 bra 	$L__BB393_7;
$L__BB393_12:
	setp.gt.u32 	%p26, %r1, 31;
	@%p26 bra 	$L__BB393_27;
	ld.volatile.shared.u8 	%rs9, [%r5];
	setp.ne.s16 	%p28, %rs9, 0;
	mov.pred 	%p42, -1;
	@%p28 bra 	$L__BB393_15;
	ld.volatile.shared.u8 	%rs10, [%r5+32];
	setp.ne.s16 	%p42, %rs10, 0;
$L__BB393_15:
	selp.u16 	%rs11, 1, 0, %p42;
	st.volatile.shared.u8 	[%r5], %rs11;
	ld.volatile.shared.u8 	%rs12, [%r5];
	setp.ne.s16 	%p30, %rs12, 0;
	mov.pred 	%p43, -1;
	@%p30 bra 	$L__BB393_17;
	ld.volatile.shared.u8 	%rs13, [%r5+16];
	setp.ne.s16 	%p43, %rs13, 0;
$L__BB393_17:
	selp.u16 	%rs14, 1, 0, %p43;
	st.volatile.shared.u8 	[%r5], %rs14;
	ld.volatile.shared.u8 	%rs15, [%r5];
	setp.ne.s16 	%p32, %rs15, 0;
	mov.pred 	%p44, -1;
	@%p32 bra 	$L__BB393_19;
	ld.volatile.shared.u8 	%rs16, [%r5+8];
	setp.ne.s16 	%p44, %rs16, 0;
$L__BB393_19:
	selp.u16 	%rs17, 1, 0, %p44;
	st.volatile.shared.u8 	[%r5], %rs17;
	ld.volatile.shared.u8 	%rs18, [%r5];
	setp.ne.s16 	%p34, %rs18, 0;
	mov.pred 	%p45, -1;
	@%p34 bra 	$L__BB393_21;
	ld.volatile.shared.u8 	%rs19, [%r5+4];
	setp.ne.s16 	%p45, %rs19, 0;
$L__BB393_21:
	selp.u16 	%rs20, 1, 0, %p45;
	st.volatile.shared.u8 	[%r5], %rs20;
	ld.volatile.shared.u8 	%rs21, [%r5];
	setp.ne.s16 	%p36, %rs21, 0;
	mov.pred 	%p46, -1;
	@%p36 bra 	$L__BB393_23;
	ld.volatile.shared.u8 	%rs22, [%r5+2];
	setp.ne.s16 	%p46, %rs22, 0;
$L__BB393_23:
	selp.u16 	%rs23, 1, 0, %p46;
	st.volatile.shared.u8 	[%r5], %rs23;
	ld.volatile.shared.u8 	%rs24, [%r5];
	setp.ne.s16 	%p38, %rs24, 0;
	mov.pred 	%p47, -1;
	@%p38 bra 	$L__BB393_25;
	ld.volatile.shared.u8 	%rs25, [%r5+1];
	setp.ne.s16 	%p47, %rs25, 0;
$L__BB393_25:
	selp.u16 	%rs26, 1, 0, %p47;
	st.volatile.shared.u8 	[%r5], %rs26;
	setp.ne.s32 	%p39, %r1, 0;
	@%p39 bra 	$L__BB393_27;
	ld.shared.u8 	%rs27, [anysdata_f64];
	cvt.u64.u32 	%rd11, %r2;
	cvta.to.global.u64 	%rd12, %rd4;
	add.s64 	%rd13, %rd12, %rd11;
	st.global.u8 	[%rd13], %rs27;
$L__BB393_27:
	ret;

}
	// .globl	uncontiguous_any_f64
.visible .entry uncontiguous_any_f64(
	.param .u64 .ptr .align 1 uncontiguous_any_f64_param_0,
	.param .u64 .ptr .align 1 uncontiguous_any_f64_param_1,
	.param .u64 .ptr .align 1 uncontiguous_any_f64_param_2,
	.param .u64 .ptr .align 1 uncontiguous_any_f64_param_3,
	.param .u64 uncontiguous_any_f64_param_4,
	.param .u64 uncontiguous_any_f64_param_5
)
{
	.reg .pred 	%p<94>;
	.reg .b16 	%rs<26>;
	.reg .b32 	%r<210>;
	.reg .b64 	%rd<558>;
	.reg .b64 	%fd<4>;

	ld.param.u64 	%rd260, [uncontiguous_any_f64_param_0];
	ld.param.u64 	%rd263, [uncontiguous_any_f64_param_1];
	ld.param.u64 	%rd264, [uncontiguous_any_f64_param_2];
	ld.param.u64 	%rd265, [uncontiguous_any_f64_param_3];
	ld.param.u64 	%rd261, [uncontiguous_any_f64_param_4];
	ld.param.u64 	%rd262, [uncontiguous_any_f64_param_5];
	cvta.to.global.u64 	%rd1, %rd265;
	cvta.to.global.u64 	%rd2, %rd264;
	cvta.to.global.u64 	%rd3, %rd263;
	mov.u32 	%r1, %tid.x;
	mov.u32 	%r2, %ctaid.x;
	mov.u32 	%r209, %ntid.x;
	mul.lo.s32 	%r52, %r2, %r209;
	shl.b32 	%r53, %r52, 1;
	add.s32 	%r4, %r53, %r1;
	mov.u32 	%r54, anysdata_f64;
	add.s32 	%r5, %r54, %r1;
	mov.b16 	%rs1, 0;
	st.shared.u8 	[%r5], %rs1;
	add.s32 	%r55, %r4, %r209;
	cvt.u64.u32 	%rd511, %r55;
	setp.le.u64 	%p17, %rd262, %rd511;
	@%p17 bra 	$L__BB394_56;
	cvt.u32.u64 	%r6, %rd261;
	add.s32 	%r203, %r6, -1;
	setp.lt.s32 	%p44, %r203, 0;
	mov.b64 	%rd515, 0;
	mov.u64 	%rd516, %rd515;
	@%p44 bra 	$L__BB394_53;
	cvt.u64.u32 	%rd512, %r4;
	setp.lt.u32 	%p45, %r203, 3;
	mov.b64 	%rd516, 0;
	mov.u64 	%rd515, %rd516;
	@%p45 bra 	$L__BB394_30;
	add.s32 	%r201, %r6, -2;
	and.b32  	%r131, %r6, -4;
	neg.s32 	%r200, %r131;
	mov.b64 	%rd516, 0;
$L__BB394_4:
	.pragma "nounroll";
	add.s32 	%r12, %r201, 1;
	mul.wide.u32 	%rd397, %r12, 8;
	add.s64 	%rd398, %rd2, %rd397;
	ld.global.u64 	%rd10, [%rd398];
	or.b64  	%rd399, %rd512, %rd10;
	and.b64  	%rd400, %rd399, -4294967296;
	setp.ne.s64 	%p46, %rd400, 0;
	@%p46 bra 	$L__BB394_6;
	cvt.u32.u64 	%r132, %rd10;
	cvt.u32.u64 	%r133, %rd512;
	div.u32 	%r134, %r133, %r132;
	mul.lo.s32 	%r135, %r134, %r132;
	sub.s32 	%r136, %r133, %r135;
	cvt.u64.u32 	%rd477, %r134;
	cvt.u64.u32 	%rd478, %r136;
	bra.uni 	$L__BB394_7;
$L__BB394_6:
	div.s64 	%rd477, %rd512, %rd10;
	mul.lo.s64 	%rd401, %rd477, %rd10;
	sub.s64 	%rd478, %rd512, %rd401;
$L__BB394_7:
	mul.wide.u32 	%rd402, %r12, 8;
	add.s64 	%rd403, %rd1, %rd402;
	ld.global.u64 	%rd17, [%rd403];
	mad.lo.s64 	%rd18, %rd17, %rd478, %rd515;
	or.b64  	%rd404, %rd511, %rd10;
	and.b64  	%rd405, %rd404, -4294967296;
	setp.ne.s64 	%p47, %rd405, 0;
	@%p47 bra 	$L__BB394_9;
	cvt.u32.u64 	%r137, %rd10;
	cvt.u32.u64 	%r138, %rd511;
	div.u32 	%r139, %r138, %r137;
	mul.lo.s32 	%r140, %r139, %r137;
	sub.s32 	%r141, %r138, %r140;
	cvt.u64.u32 	%rd479, %r139;
	cvt.u64.u32 	%rd480, %r141;
	bra.uni 	$L__BB394_10;
$L__BB394_9:
	div.s64 	%rd479, %rd511, %rd10;
	mul.lo.s64 	%rd406, %rd479, %rd10;
	sub.s64 	%rd480, %rd511, %rd406;
$L__BB394_10:
	mad.lo.s64 	%rd25, %rd480, %rd17, %rd516;
	add.s32 	%r13, %r201, -2;
	mul.wide.u32 	%rd407, %r201, 8;
	add.s64 	%rd408, %rd2, %rd407;
	ld.global.u64 	%rd26, [%rd408];
	or.b64  	%rd409, %rd477, %rd26;
	and.b64  	%rd410, %rd409, -4294967296;
	setp.ne.s64 	%p48, %rd410, 0;
	@%p48 bra 	$L__BB394_12;
	cvt.u32.u64 	%r142, %rd26;
	cvt.u32.u64 	%r143, %rd477;
	div.u32 	%r144, %r143, %r142;
	mul.lo.s32 	%r145, %r144, %r142;
	sub.s32 	%r146, %r143, %r145;
	cvt.u64.u32 	%rd481, %r144;
	cvt.u64.u32 	%rd482, %r146;
	bra.uni 	$L__BB394_13;
$L__BB394_12:
	div.s64 	%rd481, %rd477, %rd26;
	mul.lo.s64 	%rd411, %rd481, %rd26;
	sub.s64 	%rd482, %rd477, %rd411;
$L__BB394_13:
	mul.wide.u32 	%rd412, %r201, 8;
	add.s64 	%rd413, %rd1, %rd412;
	ld.global.u64 	%rd33, [%rd413];
	mad.lo.s64 	%rd34, %rd33, %rd482, %rd18;
	or.b64  	%rd414, %rd479, %rd26;
	and.b64  	%rd415, %rd414, -4294967296;
	setp.ne.s64 	%p49, %rd415, 0;
	@%p49 bra 	$L__BB394_15;
	cvt.u32.u64 	%r147, %rd26;
	cvt.u32.u64 	%r148, %rd479;
	div.u32 	%r149, %r148, %r147;
	mul.lo.s32 	%r150, %r149, %r147;
	sub.s32 	%r151, %r148, %r150;
	cvt.u64.u32 	%rd483, %r149;
	cvt.u64.u32 	%rd484, %r151;
	bra.uni 	$L__BB394_16;
$L__BB394_15:
	div.s64 	%rd483, %rd479, %rd26;
	mul.lo.s64 	%rd416, %rd483, %rd26;
	sub.s64 	%rd484, %rd479, %rd416;
$L__BB394_16:
	mad.lo.s64 	%rd41, %rd484, %rd33, %rd25;
	add.s32 	%r14, %r201, -1;
	mul.wide.u32 	%rd417, %r14, 8;
	add.s64 	%rd418, %rd2, %rd417;
	ld.global.u64 	%rd42, [%rd418];
	or.b64  	%rd419, %rd481, %rd42;
	and.b64  	%rd420, %rd419, -4294967296;
	setp.ne.s64 	%p50, %rd420, 0;
	@%p50 bra 	$L__BB394_18;
	cvt.u32.u64 	%r152, %rd42;
	cvt.u32.u64 	%r153, %rd481;
	div.u32 	%r154, %r153, %r152;
	mul.lo.s32 	%r155, %r154, %r152;
	sub.s32 	%r156, %r153, %r155;
	cvt.u64.u32 	%rd485, %r154;
	cvt.u64.u32 	%rd486, %r156;
	bra.uni 	$L__BB394_19;
$L__BB394_18:
	div.s64 	%rd485, %rd481, %rd42;
	mul.lo.s64 	%rd421, %rd485, %rd42;
	sub.s64 	%rd486, %rd481, %rd421;
$L__BB394_19:
	mul.wide.u32 	%rd422, %r14, 8;
	add.s64 	%rd423, %rd1, %rd422;
	ld.global.u64 	%rd49, [%rd423];
	mad.lo.s64 	%rd50, %rd49, %rd486, %rd34;
	or.b64  	%rd424, %rd483, %rd42;
	and.b64  	%rd425, %rd424, -4294967296;
	setp.ne.s64 	%p51, %rd425, 0;
	@%p51 bra 	$L__BB394_21;
	cvt.u32.u64 	%r157, %rd42;
	cvt.u32.u64 	%r158, %rd483;
	div.u32 	%r159, %r158, %r157;
	mul.lo.s32 	%r160, %r159, %r157;
	sub.s32 	%r161, %r158, %r160;
	cvt.u64.u32 	%rd487, %r159;
	cvt.u64.u32 	%rd488, %r161;
	bra.uni 	$L__BB394_22;
$L__BB394_21:
	div.s64 	%rd487, %rd483, %rd42;
	mul.lo.s64 	%rd426, %rd487, %rd42;
	sub.s64 	%rd488, %rd483, %rd426;
$L__BB394_22:
	mad.lo.s64 	%rd57, %rd488, %rd49, %rd41;
	mul.wide.u32 	%rd427, %r13, 8;
	add.s64 	%rd428, %rd2, %rd427;
	ld.global.u64 	%rd58, [%rd428];
	or.b64  	%rd429, %rd485, %rd58;
	and.b64  	%rd430, %rd429, -4294967296;
	setp.ne.s64 	%p52, %rd430, 0;
	@%p52 bra 	$L__BB394_24;
	cvt.u32.u64 	%r162, %rd58;
	cvt.u32.u64 	%r163, %rd485;
	div.u32 	%r164, %r163, %r162;
	mul.lo.s32 	%r165, %r164, %r162;
	sub.s32 	%r166, %r163, %r165;
	cvt.u64.u32 	%rd512, %r164;
	cvt.u64.u32 	%rd490, %r166;
	bra.uni 	$L__BB394_25;
$L__BB394_24:
	div.s64 	%rd512, %rd485, %rd58;
	mul.lo.s64 	%rd431, %rd512, %rd58;
	sub.s64 	%rd490, %rd485, %rd431;
$L__BB394_25:
	mul.wide.u32 	%rd432, %r13, 8;
	add.s64 	%rd433, %rd1, %rd432;
	ld.global.u64 	%rd65, [%rd433];
	mad.lo.s64 	%rd515, %rd65, %rd490, %rd50;
	or.b64  	%rd434, %rd487, %rd58;
	and.b64  	%rd435, %rd434, -4294967296;
	setp.ne.s64 	%p53, %rd435, 0;
	@%p53 bra 	$L__BB394_27;
	cvt.u32.u64 	%r167, %rd58;
	cvt.u32.u64 	%r168, %rd487;
	div.u32 	%r169, %r168, %r167;
	mul.lo.s32 	%r170, %r169, %r167;
	sub.s32 	%r171, %r168, %r170;
	cvt.u64.u32 	%rd511, %r169;
	cvt.u64.u32 	%rd492, %r171;
	bra.uni 	$L__BB394_28;
$L__BB394_27:
	div.s64 	%rd511, %rd487, %rd58;
	mul.lo.s64 	%rd436, %rd511, %rd58;
	sub.s64 	%rd492, %rd487, %rd436;
$L__BB394_28:
	mad.lo.s64 	%rd516, %rd492, %rd65, %rd57;
	add.s32 	%r201, %r201, -4;
	add.s32 	%r200, %r200, 4;
	setp.ne.s32 	%p54, %r200, 0;
	@%p54 bra 	$L__BB394_4;
	add.s32 	%r203, %r201, 1;
$L__BB394_30:
	and.b32  	%r19, %r6, 3;
	setp.eq.s32 	%p55, %r19, 0;
	@%p55 bra 	$L__BB394_53;
	setp.eq.s32 	%p56, %r19, 1;
	@%p56 bra 	$L__BB394_45;
	mul.wide.u32 	%rd438, %r203, 8;
	add.s64 	%rd439, %rd2, %rd438;
	ld.global.u64 	%rd80, [%rd439];
	or.b64  	%rd440, %rd512, %rd80;
	and.b64  	%rd441, %rd440, -4294967296;
	setp.ne.s64 	%p57, %rd441, 0;
	@%p57 bra 	$L__BB394_34;
	cvt.u32.u64 	%r172, %rd80;
	cvt.u32.u64 	%r173, %rd512;
	div.u32 	%r174, %r173, %r172;
	mul.lo.s32 	%r175, %r174, %r172;
	sub.s32 	%r176, %r173, %r175;
	cvt.u64.u32 	%rd499, %r174;
	cvt.u64.u32 	%rd500, %r176;
	bra.uni 	$L__BB394_35;
$L__BB394_34:
	div.s64 	%rd499, %rd512, %rd80;
	mul.lo.s64 	%rd442, %rd499, %rd80;
	sub.s64 	%rd500, %rd512, %rd442;
$L__BB394_35:
	add.s64 	%rd444, %rd1, %rd438;
	ld.global.u64 	%rd87, [%rd444];
	mad.lo.s64 	%rd88, %rd87, %rd500, %rd515;
	or.b64  	%rd445, %rd511, %rd80;
	and.b64  	%rd446, %rd445, -4294967296;
	setp.ne.s64 	%p58, %rd446, 0;
	@%p58 bra 	$L__BB394_37;
	cvt.u32.u64 	%r177, %rd80;
	cvt.u32.u64 	%r178, %rd511;
	div.u32 	%r179, %r178, %r177;
	mul.lo.s32 	%r180, %r179, %r177;
	sub.s32 	%r181, %r178, %r180;
	cvt.u64.u32 	%rd501, %r179;
	cvt.u64.u32 	%rd502, %r181;
	bra.uni 	$L__BB394_38;
$L__BB394_37:
	div.s64 	%rd501, %rd511, %rd80;
	mul.lo.s64 	%rd447, %rd501, %rd80;
	sub.s64 	%rd502, %rd511, %rd447;
$L__BB394_38:
	mad.lo.s64 	%rd95, %rd502, %rd87, %rd516;
	add.s32 	%r20, %r203, -1;
	mul.wide.u32 	%rd448, %r20, 8;
	add.s64 	%rd449, %rd2, %rd448;
	ld.global.u64 	%rd96, [%rd449];
	or.b64  	%rd450, %rd499, %rd96;
	and.b64  	%rd451, %rd450, -4294967296;
	setp.ne.s64 	%p59, %rd451, 0;
	@%p59 bra 	$L__BB394_40;
	cvt.u32.u64 	%r182, %rd96;
	cvt.u32.u64 	%r183, %rd499;
	div.u32 	%r184, %r183, %r182;
	mul.lo.s32 	%r185, %r184, %r182;
	sub.s32 	%r186, %r183, %r185;
	cvt.u64.u32 	%rd512, %r184;
	cvt.u64.u32 	%rd504, %r186;
	bra.uni 	$L__BB394_41;
$L__BB394_40:
	div.s64 	%rd512, %rd499, %rd96;
	mul.lo.s64 	%rd452, %rd512, %rd96;
	sub.s64 	%rd504, %rd499, %rd452;
$L__BB394_41:
	add.s64 	%rd454, %rd1, %rd448;
	ld.global.u64 	%rd103, [%rd454];
	mad.lo.s64 	%rd515, %rd103, %rd504, %rd88;
	or.b64  	%rd455, %rd501, %rd96;
	and.b64  	%rd456, %rd455, -4294967296;
	setp.ne.s64 	%p60, %rd456, 0;
	@%p60 bra 	$L__BB394_43;
	cvt.u32.u64 	%r187, %rd96;
	cvt.u32.u64 	%r188, %rd501;
	div.u32 	%r189, %r188, %r187;
	mul.lo.s32 	%r190, %r189, %r187;
	sub.s32 	%r191, %r188, %r190;
	cvt.u64.u32 	%rd511, %r189;
	cvt.u64.u32 	%rd506, %r191;
	bra.uni 	$L__BB394_44;
$L__BB394_43:
	div.s64 	%rd511, %rd501, %rd96;
	mul.lo.s64 	%rd457, %rd511, %rd96;
	sub.s64 	%rd506, %rd501, %rd457;
$L__BB394_44:
	mad.lo.s64 	%rd516, %rd506, %rd103, %rd95;
	add.s32 	%r203, %r203, -2;
$L__BB394_45:
	and.b32  	%r192, %r6, 1;
	setp.eq.b32 	%p61, %r192, 1;
	not.pred 	%p62, %p61;
	@%p62 bra 	$L__BB394_53;
	mul.wide.u32 	%rd458, %r203, 8;
	add.s64 	%rd459, %rd2, %rd458;
	ld.global.u64 	%rd118, [%rd459];
	or.b64  	%rd460, %rd512, %rd118;
	and.b64  	%rd461, %rd460, -4294967296;
	setp.ne.s64 	%p63, %rd461, 0;
	@%p63 bra 	$L__BB394_48;
	cvt.u32.u64 	%r193, %rd118;
	cvt.u32.u64 	%r194, %rd512;
	rem.u32 	%r195, %r194, %r193;
	cvt.u64.u32 	%rd513, %r195;
	bra.uni 	$L__BB394_49;
$L__BB394_48:
	rem.s64 	%rd513, %rd512, %rd118;
$L__BB394_49:
	add.s64 	%rd463, %rd1, %rd458;
	ld.global.u64 	%rd122, [%rd463];
	mad.lo.s64 	%rd515, %rd122, %rd513, %rd515;
	or.b64  	%rd464, %rd511, %rd118;
	and.b64  	%rd465, %rd464, -4294967296;
	setp.ne.s64 	%p64, %rd465, 0;
	@%p64 bra 	$L__BB394_51;
	cvt.u32.u64 	%r196, %rd118;
	cvt.u32.u64 	%r197, %rd511;
	rem.u32 	%r198, %r197, %r196;
	cvt.u64.u32 	%rd514, %r198;
	bra.uni 	$L__BB394_52;
$L__BB394_51:
	rem.s64 	%rd514, %rd511, %rd118;
$L__BB394_52:
	mad.lo.s64 	%rd516, %rd514, %rd122, %rd516;
$L__BB394_53:
	shl.b64 	%rd466, %rd515, 3;
	add.s64 	%rd467, %rd3, %rd466;
	ld.global.f64 	%fd2, [%rd467];
	setp.neu.f64 	%p66, %fd2, 0d0000000000000000;
	mov.pred 	%p86, -1;
	@%p66 bra 	$L__BB394_55;
	shl.b64 	%rd468, %rd516, 3;
	add.s64 	%rd469, %rd3, %rd468;
	ld.global.f64 	%fd3, [%rd469];
	setp.neu.f64 	%p86, %fd3, 0d0000000000000000;
$L__BB394_55:
	selp.u16 	%rs3, 1, 0, %p86;
	st.shared.u8 	[%r5], %rs3;
	bra.uni 	$L__BB394_116;
$L__BB394_56:
	cvt.u64.u32 	%rd548, %r4;
	setp.le.u64 	%p18, %rd262, %rd548;
	@%p18 bra 	$L__BB394_116;
	cvt.u32.u64 	%r23, %rd261;
	add.s32 	%r207, %r23, -1;
	setp.lt.s32 	%p19, %r207, 0;
	mov.b64 	%rd557, 0;
	@%p19 bra 	$L__BB394_115;
	and.b32  	%r25, %r23, 7;
	setp.lt.u32 	%p20, %r207, 7;
	mov.b64 	%rd557, 0;
	@%p20 bra 	$L__BB394_86;
	add.s32 	%r205, %r23, -4;
	and.b32  	%r56, %r23, -8;
	neg.s32 	%r204, %r56;
	mov.b64 	%rd557, 0;
$L__BB394_60:
	.pragma "nounroll";
	add.s32 	%r30, %r205, 3;
	mul.wide.u32 	%rd270, %r30, 8;
	add.s64 	%rd271, %rd2, %rd270;
	ld.global.u64 	%rd133, [%rd271];
	or.b64  	%rd272, %rd548, %rd133;
	and.b64  	%rd273, %rd272, -4294967296;
	setp.ne.s64 	%p21, %rd273, 0;
	@%p21 bra 	$L__BB394_62;
	cvt.u32.u64 	%r57, %rd133;
	cvt.u32.u64 	%r58, %rd548;
	div.u32 	%r59, %r58, %r57;
	mul.lo.s32 	%r60, %r59, %r57;
	sub.s32 	%r61, %r58, %r60;
	cvt.u64.u32 	%rd519, %r59;
	cvt.u64.u32 	%rd520, %r61;
	bra.uni 	$L__BB394_63;
$L__BB394_62:
	div.s64 	%rd519, %rd548, %rd133;
	mul.lo.s64 	%rd274, %rd519, %rd133;
	sub.s64 	%rd520, %rd548, %rd274;
$L__BB394_63:
	add.s64 	%rd276, %rd1, %rd270;
	ld.global.u64 	%rd277, [%rd276];
	mad.lo.s64 	%rd140, %rd277, %rd520, %rd557;
	add.s32 	%r31, %r205, 2;
	mul.wide.u32 	%rd278, %r31, 8;
	add.s64 	%rd279, %rd2, %rd278;
	ld.global.u64 	%rd141, [%rd279];
	or.b64  	%rd280, %rd519, %rd141;
	and.b64  	%rd281, %rd280, -4294967296;
	setp.ne.s64 	%p22, %rd281, 0;
	@%p22 bra 	$L__BB394_65;
	cvt.u32.u64 	%r62, %rd141;
	cvt.u32.u64 	%r63, %rd519;
	div.u32 	%r64, %r63, %r62;
	mul.lo.s32 	%r65, %r64, %r62;
	sub.s32 	%r66, %r63, %r65;
	cvt.u64.u32 	%rd521, %r64;
	cvt.u64.u32 	%rd522, %r66;
	bra.uni 	$L__BB394_66;
$L__BB394_65:
	div.s64 	%rd521, %rd519, %rd141;
	mul.lo.s64 	%rd282, %rd521, %rd141;
	sub.s64 	%rd522, %rd519, %rd282;
$L__BB394_66:
	add.s64 	%rd284, %rd1, %rd278;
	ld.global.u64 	%rd285, [%rd284];
	mad.lo.s64 	%rd148, %rd285, %rd522, %rd140;
	add.s32 	%r32, %r205, 1;
	mul.wide.u32 	%rd286, %r32, 8;
	add.s64 	%rd287, %rd2, %rd286;
	ld.global.u64 	%rd149, [%rd287];
	or.b64  	%rd288, %rd521, %rd149;
	and.b64  	%rd289, %rd288, -4294967296;
	setp.ne.s64 	%p23, %rd289, 0;
	@%p23 bra 	$L__BB394_68;
	cvt.u32.u64 	%r67, %rd149;
	cvt.u32.u64 	%r68, %rd521;
	div.u32 	%r69, %r68, %r67;
	mul.lo.s32 	%r70, %r69, %r67;
	sub.s32 	%r71, %r68, %r70;
	cvt.u64.u32 	%rd523, %r69;
	cvt.u64.u32 	%rd524, %r71;
	bra.uni 	$L__BB394_69;
$L__BB394_68:
	div.s64 	%rd523, %rd521, %rd149;
	mul.lo.s64 	%rd290, %rd523, %rd149;
	sub.s64 	%rd524, %rd521, %rd290;
$L__BB394_69:
	add.s64 	%rd292, %rd1, %rd286;
	ld.global.u64 	%rd293, [%rd292];
	mad.lo.s64 	%rd156, %rd293, %rd524, %rd148;
	add.s32 	%r33, %r205, -4;
	mul.wide.u32 	%rd294, %r205, 8;
	add.s64 	%rd295, %rd2, %rd294;
	ld.global.u64 	%rd157, [%rd295];
	or.b64  	%rd296, %rd523, %rd157;
	and.b64  	%rd297, %rd296, -4294967296;
	setp.ne.s64 	%p24, %rd297, 0;
	@%p24 bra 	$L__BB394_71;
	cvt.u32.u64 	%r72, %rd157;
	cvt.u32.u64 	%r73, %rd523;
	div.u32 	%r74, %r73, %r72;
	mul.lo.s32 	%r75, %r74, %r72;
	sub.s32 	%r76, %r73, %r75;
	cvt.u64.u32 	%rd525, %r74;
	cvt.u64.u32 	%rd526, %r76;
	bra.uni 	$L__BB394_72;
$L__BB394_71:
	div.s64 	%rd525, %rd523, %rd157;
	mul.lo.s64 	%rd298, %rd525, %rd157;
	sub.s64 	%rd526, %rd523, %rd298;
$L__BB394_72:
	add.s64 	%rd300, %rd1, %rd294;
	ld.global.u64 	%rd301, [%rd300];
	mad.lo.s64 	%rd164, %rd301, %rd526, %rd156;
	add.s32 	%r34, %r205, -1;
	mul.wide.u32 	%rd302, %r34, 8;
	add.s64 	%rd303, %rd2, %rd302;
	ld.global.u64 	%rd165, [%rd303];
	or.b64  	%rd304, %rd525, %rd165;
	and.b64  	%rd305, %rd304, -4294967296;
	setp.ne.s64 	%p25, %rd305, 0;
	@%p25 bra 	$L__BB394_74;
	cvt.u32.u64 	%r77, %rd165;
	cvt.u32.u64 	%r78, %rd525;
	div.u32 	%r79, %r78, %r77;
	mul.lo.s32 	%r80, %r79, %r77;
	sub.s32 	%r81, %r78, %r80;
	cvt.u64.u32 	%rd527, %r79;
	cvt.u64.u32 	%rd528, %r81;
	bra.uni 	$L__BB394_75;
$L__BB394_74:
	div.s64 	%rd527, %rd525, %rd165;
	mul.lo.s64 	%rd306, %rd527, %rd165;
	sub.s64 	%rd528, %rd525, %rd306;
$L__BB394_75:
	add.s64 	%rd308, %rd1, %rd302;
	ld.global.u64 	%rd309, [%rd308];
	mad.lo.s64 	%rd172, %rd309, %rd528, %rd164;
	add.s32 	%r35, %r205, -2;
	mul.wide.u32 	%rd310, %r35, 8;
	add.s64 	%rd311, %rd2, %rd310;
	ld.global.u64 	%rd173, [%rd311];
	or.b64  	%rd312, %rd527, %rd173;
	and.b64  	%rd313, %rd312, -4294967296;
	setp.ne.s64 	%p26, %rd313, 0;
	@%p26 bra 	$L__BB394_77;
	cvt.u32.u64 	%r82, %rd173;
	cvt.u32.u64 	%r83, %rd527;
	div.u32 	%r84, %r83, %r82;
	mul.lo.s32 	%r85, %r84, %r82;
	sub.s32 	%r86, %r83, %r85;
	cvt.u64.u32 	%rd529, %r84;
	cvt.u64.u32 	%rd530, %r86;
	bra.uni 	$L__BB394_78;
$L__BB394_77:
	div.s64 	%rd529, %rd527, %rd173;
	mul.lo.s64 	%rd314, %rd529, %rd173;
	sub.s64 	%rd530, %rd527, %rd314;
$L__BB394_78:
	add.s64 	%rd316, %rd1, %rd310;
	ld.global.u64 	%rd317, [%rd316];
	mad.lo.s64 	%rd180, %rd317, %rd530, %rd172;
	add.s32 	%r36, %r205, -3;
	mul.wide.u32 	%rd318, %r36, 8;
	add.s64 	%rd319, %rd2, %rd318;
	ld.global.u64 	%rd181, [%rd319];
	or.b64  	%rd320, %rd529, %rd181;
	and.b64  	%rd321, %rd320, -4294967296;
	setp.ne.s64 	%p27, %rd321, 0;
	@%p27 bra 	$L__BB394_80;
	cvt.u32.u64 	%r87, %rd181;
	cvt.u32.u64 	%r88, %rd529;
	div.u32 	%r89, %r88, %r87;
	mul.lo.s32 	%r90, %r89, %r87;
	sub.s32 	%r91, %r88, %r90;
	cvt.u64.u32 	%rd531, %r89;
	cvt.u64.u32 	%rd532, %r91;
	bra.uni 	$L__BB394_81;
$L__BB394_80:
	div.s64 	%rd531, %rd529, %rd181;
	mul.lo.s64 	%rd322, %rd531, %rd181;
	sub.s64 	%rd532, %rd529, %rd322;
$L__BB394_81:
	add.s64 	%rd324, %rd1, %rd318;
	ld.global.u64 	%rd325, [%rd324];
	mad.lo.s64 	%rd188, %rd325, %rd532, %rd180;
	mul.wide.u32 	%rd326, %r33, 8;
	add.s64 	%rd327, %rd2, %rd326;
	ld.global.u64 	%rd189, [%rd327];
	or.b64  	%rd328, %rd531, %rd189;
	and.b64  	%rd329, %rd328, -4294967296;
	setp.ne.s64 	%p28, %rd329, 0;
	@%p28 bra 	$L__BB394_83;
	cvt.u32.u64 	%r92, %rd189;
	cvt.u32.u64 	%r93, %rd531;
	div.u32 	%r94, %r93, %r92;
	mul.lo.s32 	%r95, %r94, %r92;
	sub.s32 	%r96, %r93, %r95;
	cvt.u64.u32 	%rd548, %r94;
	cvt.u64.u32 	%rd534, %r96;
	bra.uni 	$L__BB394_84;
$L__BB394_83:
	div.s64 	%rd548, %rd531, %rd189;
	mul.lo.s64 	%rd330, %rd548, %rd189;
	sub.s64 	%rd534, %rd531, %rd330;
$L__BB394_84:
	add.s64 	%rd332, %rd1, %rd326;
	ld.global.u64 	%rd333, [%rd332];
	mad.lo.s64 	%rd557, %rd333, %rd534, %rd188;
	add.s32 	%r205, %r205, -8;
	add.s32 	%r204, %r204, 8;
	setp.ne.s32 	%p29, %r204, 0;
	@%p29 bra 	$L__BB394_60;
	add.s32 	%r207, %r205, 3;
$L__BB394_86:
	setp.eq.s32 	%p30, %r25, 0;
	@%p30 bra 	$L__BB394_115;
	and.b32  	%r41, %r23, 3;
	setp.lt.u32 	%p31, %r25, 4;
	@%p31 bra 	$L__BB394_101;
	mul.wide.u32 	%rd335, %r207, 8;
	add.s64 	%rd336, %rd2, %rd335;
	ld.global.u64 	%rd200, [%rd336];
	or.b64  	%rd337, %rd548, %rd200;
	and.b64  	%rd338, %rd337, -4294967296;
	setp.ne.s64 	%p32, %rd338, 0;
	@%p32 bra 	$L__BB394_90;
	cvt.u32.u64 	%r97, %rd200;
	cvt.u32.u64 	%r98, %rd548;
	div.u32 	%r99, %r98, %r97;
	mul.lo.s32 	%r100, %r99, %r97;
	sub.s32 	%r101, %r98, %r100;
	cvt.u64.u32 	%rd538, %r99;
	cvt.u64.u32 	%rd539, %r101;
	bra.uni 	$L__BB394_91;
$L__BB394_90:
	div.s64 	%rd538, %rd548, %rd200;
	mul.lo.s64 	%rd339, %rd538, %rd200;
	sub.s64 	%rd539, %rd548, %rd339;
$L__BB394_91:
	add.s64 	%rd341, %rd1, %rd335;
	ld.global.u64 	%rd342, [%rd341];
	mad.lo.s64 	%rd207, %rd342, %rd539, %rd557;
	add.s32 	%r42, %r207, -1;
	mul.wide.u32 	%rd343, %r42, 8;
	add.s64 	%rd344, %rd2, %rd343;
	ld.global.u64 	%rd208, [%rd344];
	or.b64  	%rd345, %rd538, %rd208;
	and.b64  	%rd346, %rd345, -4294967296;
	setp.ne.s64 	%p33, %rd346, 0;
	@%p33 bra 	$L__BB394_93;
	cvt.u32.u64 	%r102, %rd208;
	cvt.u32.u64 	%r103, %rd538;
	div.u32 	%r104, %r103, %r102;
	mul.lo.s32 	%r105, %r104, %r102;
	sub.s32 	%r106, %r103, %r105;
	cvt.u64.u32 	%rd540, %r104;
	cvt.u64.u32 	%rd541, %r106;
	bra.uni 	$L__BB394_94;
$L__BB394_93:
	div.s64 	%rd540, %rd538, %rd208;
	mul.lo.s64 	%rd347, %rd540, %rd208;
	sub.s64 	%rd541, %rd538, %rd347;
$L__BB394_94:
	add.s64 	%rd349, %rd1, %rd343;
	ld.global.u64 	%rd350, [%rd349];
	mad.lo.s64 	%rd215, %rd350, %rd541, %rd207;
	add.s32 	%r43, %r207, -2;
	mul.wide.u32 	%rd351, %r43, 8;
	add.s64 	%rd352, %rd2, %rd351;
	ld.global.u64 	%rd216, [%rd352];
	or.b64  	%rd353, %rd540, %rd216;
	and.b64  	%rd354, %rd353, -4294967296;
	setp.ne.s64 	%p34, %rd354, 0;
	@%p34 bra 	$L__BB394_96;
	cvt.u32.u64 	%r107, %rd216;
	cvt.u32.u64 	%r108, %rd540;
	div.u32 	%r109, %r108, %r107;
	mul.lo.s32 	%r110, %r109, %r107;
	sub.s32 	%r111, %r108, %r110;
	cvt.u64.u32 	%rd542, %r109;
	cvt.u64.u32 	%rd543, %r111;
	bra.uni 	$L__BB394_97;
$L__BB394_96:
	div.s64 	%rd542, %rd540, %rd216;
	mul.lo.s64 	%rd355, %rd542, %rd216;
	sub.s64 	%rd543, %rd540, %rd355;
$L__BB394_97:
	add.s64 	%rd357, %rd1, %rd351;
	ld.global.u64 	%rd358, [%rd357];
	mad.lo.s64 	%rd223, %rd358, %rd543, %rd215;
	add.s32 	%r44, %r207, -3;
	mul.wide.u32 	%rd359, %r44, 8;
	add.s64 	%rd360, %rd2, %rd359;
	ld.global.u64 	%rd224, [%rd360];
	or.b64  	%rd361, %rd542, %rd224;
	and.b64  	%rd362, %rd361, -4294967296;
	setp.ne.s64 	%p35, %rd362, 0;
	@%p35 bra 	$L__BB394_99;
	cvt.u32.u64 	%r112, %rd224;
	cvt.u32.u64 	%r113, %rd542;
	div.u32 	%r114, %r113, %r112;
	mul.lo.s32 	%r115, %r114, %r112;
	sub.s32 	%r116, %r113, %r115;
	cvt.u64.u32 	%rd548, %r114;
	cvt.u64.u32 	%rd545, %r116;
	bra.uni 	$L__BB394_100;
$L__BB394_99:
	div.s64 	%rd548, %rd542, %rd224;
	mul.lo.s64 	%rd363, %rd548, %rd224;
	sub.s64 	%rd545, %rd542, %rd363;
$L__BB394_100:
	add.s64 	%rd365, %rd1, %rd359;
	ld.global.u64 	%rd366, [%rd365];
	mad.lo.s64 	%rd557, %rd366, %rd545, %rd223;
	add.s32 	%r207, %r207, -4;
$L__BB394_101:
	setp.eq.s32 	%p36, %r41, 0;
	@%p36 bra 	$L__BB394_115;
	setp.eq.s32 	%p37, %r41, 1;
	@%p37 bra 	$L__BB394_110;
	mul.wide.u32 	%rd368, %r207, 8;
	add.s64 	%rd369, %rd2, %rd368;
	ld.global.u64 	%rd235, [%rd369];
	or.b64  	%rd370, %rd548, %rd235;
	and.b64  	%rd371, %rd370, -4294967296;
	setp.ne.s64 	%p38, %rd371, 0;
	@%p38 bra 	$L__BB394_105;
	cvt.u32.u64 	%r117, %rd235;
	cvt.u32.u64 	%r118, %rd548;
	div.u32 	%r119, %r118, %r117;
	mul.lo.s32 	%r120, %r119, %r117;
	sub.s32 	%r121, %r118, %r120;
	cvt.u64.u32 	%rd549, %r119;
	cvt.u64.u32 	%rd550, %r121;
	bra.uni 	$L__BB394_106;
$L__BB394_105:
	div.s64 	%rd549, %rd548, %rd235;
	mul.lo.s64 	%rd372, %rd549, %rd235;
	sub.s64 	%rd550, %rd548, %rd372;
$L__BB394_106:
	add.s64 	%rd374, %rd1, %rd368;
	ld.global.u64 	%rd375, [%rd374];
	mad.lo.s64 	%rd242, %rd375, %rd550, %rd557;
	add.s32 	%r47, %r207, -1;
	mul.wide.u32 	%rd376, %r47, 8;
	add.s64 	%rd377, %rd2, %rd376;
	ld.global.u64 	%rd243, [%rd377];
	or.b64  	%rd378, %rd549, %rd243;
	and.b64  	%rd379, %rd378, -4294967296;
	setp.ne.s64 	%p39, %rd379, 0;
	@%p39 bra 	$L__BB394_108;
	cvt.u32.u64 	%r122, %rd243;
	cvt.u32.u64 	%r123, %rd549;
	div.u32 	%r124, %r123, %r122;
	mul.lo.s32 	%r125, %r124, %r122;
	sub.s32 	%r126, %r123, %r125;
	cvt.u64.u32 	%rd548, %r124;
	cvt.u64.u32 	%rd552, %r126;
	bra.uni 	$L__BB394_109;
$L__BB394_108:
	div.s64 	%rd548, %rd549, %rd243;
	mul.lo.s64 	%rd380, %rd548, %rd243;
	sub.s64 	%rd552, %rd549, %rd380;
$L__BB394_109:
	add.s64 	%rd382, %rd1, %rd376;
	ld.global.u64 	%rd383, [%rd382];
	mad.lo.s64 	%rd557, %rd383, %rd552, %rd242;
	add.s32 	%r207, %r207, -2;
$L__BB394_110:
	and.b32  	%r127, %r23, 1;
	setp.eq.b32 	%p40, %r127, 1;
	not.pred 	%p41, %p40;
	@%p41 bra 	$L__BB394_115;
	mul.wide.u32 	%rd384, %r207, 8;
	add.s64 	%rd385, %rd2, %rd384;
	ld.global.u64 	%rd254, [%rd385];
	or.b64  	%rd386, %rd548, %rd254;
	and.b64  	%rd387, %rd386, -4294967296;
	setp.ne.s64 	%p42, %rd387, 0;
	@%p42 bra 	$L__BB394_113;
	cvt.u32.u64 	%r128, %rd254;
	cvt.u32.u64 	%r129, %rd548;
	rem.u32 	%r130, %r129, %r128;
	cvt.u64.u32 	%rd556, %r130;
	bra.uni 	$L__BB394_114;
$L__BB394_113:
	rem.s64 	%rd556, %rd548, %rd254;
$L__BB394_114:
	add.s64 	%rd389, %rd1, %rd384;
	ld.global.u64 	%rd390, [%rd389];
	mad.lo.s64 	%rd557, %rd390, %rd556, %rd557;
$L__BB394_115:
	shl.b64 	%rd391, %rd557, 3;
	add.s64 	%rd392, %rd3, %rd391;
	ld.global.f64 	%fd1, [%rd392];
	setp.neu.f64 	%p43, %fd1, 0d0000000000000000;
	selp.u16 	%rs2, 1, 0, %p43;
	st.shared.u8 	[%r5], %rs2;
$L__BB394_116:
	bar.sync 	0;
	setp.lt.u32 	%p67, %r209, 66;
	@%p67 bra 	$L__BB394_122;
$L__BB394_117:
	shr.u32 	%r51, %r209, 1;
	setp.ge.u32 	%p68, %r1, %r51;
	@%p68 bra 	$L__BB394_121;
	ld.shared.u8 	%rs4, [%r5];
	setp.ne.s16 	%p70, %rs4, 0;
	mov.pred 	%p87, -1;
	@%p70 bra 	$L__BB394_120;
	add.s32 	%r199, %r5, %r51;
	ld.shared.u8 	%rs5, [%r199];
	setp.ne.s16 	%p87, %rs5, 0;
$L__BB394_120:
	selp.u16 	%rs6, 1, 0, %p87;
	st.shared.u8 	[%r5], %rs6;
$L__BB394_121:
	bar.sync 	0;
	setp.gt.u32 	%p71, %r209, 131;
	mov.u32 	%r209, %r51;
	@%p71 bra 	$L__BB394_117;
$L__BB394_122:
	setp.gt.u32 	%p72, %r1, 31;
	@%p72 bra 	$L__BB394_137;
	ld.volatile.shared.u8 	%rs7, [%r5];
	setp.ne.s16 	%p74, %rs7, 0;
	mov.pred 	%p88, -1;
	@%p74 bra 	$L__BB394_125;
	ld.volatile.shared.u8 	%rs8, [%r5+32];
	setp.ne.s16 	%p88, %rs8, 0;
$L__BB394_125:
	selp.u16 	%rs9, 1, 0, %p88;
	st.volatile.shared.u8 	[%r5], %rs9;
	ld.volatile.shared.u8 	%rs10, [%r5];
	setp.ne.s16 	%p76, %rs10, 0;
	mov.pred 	%p89, -1;
	@%p76 bra 	$L__BB394_127;
	ld.volatile.shared.u8 	%rs11, [%r5+16];
	setp.ne.s16 	%p89, %rs11, 0;
$L__BB394_127:
	selp.u16 	%rs12, 1, 0, %p89;
	st.volatile.shared.u8 	[%r5], %rs12;
	ld.volatile.shared.u8 	%rs13, [%r5];
	setp.ne.s16 	%p78, %rs13, 0;
	mov.pred 	%p90, -1;
	@%p78 bra 	$L__BB394_129;
	ld.volatile.shared.u8 	%rs14, [%r5+8];
	setp.ne.s16 	%p90, %rs14, 0;
$L__BB394_129:
	selp.u16 	%rs15, 1, 0, %p90;
	st.volatile.shared.u8 	[%r5], %rs15;
	ld.volatile.shared.u8 	%rs16, [%r5];
	setp.ne.s16 	%p80, %rs16, 0;
	mov.pred 	%p91, -1;
	@%p80 bra 	$L__BB394_131;
	ld.volatile.shared.u8 	%rs17, [%r5+4];
	setp.ne.s16 	%p91, %rs17, 0;
$L__BB394_131:
	selp.u16 	%rs18, 1, 0, %p91;
	st.volatile.shared.u8 	[%r5], %rs18;
	ld.volatile.shared.u8 	%rs19, [%r5];
	setp.ne.s16 	%p82, %rs19, 0;
	mov.pred 	%p92, -1;
	@%p82 bra 	$L__BB394_133;
	ld.volatile.shared.u8 	%rs20, [%r5+2];
	setp.ne.s16 	%p92, %rs20, 0;
$L__BB394_133:
	selp.u16 	%rs21, 1, 0, %p92;
	st.volatile.shared.u8 	[%r5], %rs21;
	ld.volatile.shared.u8 	%rs22, [%r5];
	setp.ne.s16 	%p84, %rs22, 0;
	mov.pred 	%p93, -1;
	@%p84 bra 	$L__BB394_135;
	ld.volatile.shared.u8 	%rs23, [%r5+1];
	setp.ne.s16 	%p93, %rs23, 0;
$L__BB394_135:
	selp.u16 	%rs24, 1, 0, %p93;
	st.volatile.shared.u8 	[%r5], %rs24;
	setp.ne.s32 	%p85, %r1, 0;
	@%p85 bra 	$L__BB394_137;
	ld.shared.u8 	%rs25, [anysdata_f64];
	cvt.u64.u32 	%rd470, %r2;
	cvta.to.global.u64 	%rd471, %rd260;
	add.s64 	%rd472, %rd471, %rd470;
	st.global.u8 	[%rd472], %rs25;
$L__BB394_137:
	ret;

}
	// .globl	uncontiguous_cumulate_any_f64
.visible .entry uncontiguous_cumulate_any_f64(
	.param .u64 .ptr .align 1 uncontiguous_cumulate_any_f64_param_0,
	.param .u64 .ptr .align 1 uncontiguous_cumulate_any_f64_param_1,
	.param .u64 .ptr .align 1 uncontiguous_cumulate_any_f64_param_2,
	.param .u64 .ptr .align 1 uncontiguous_cumulate_any_f64_param_3,
	.param .u64 uncontiguous_cumulate_any_f64_param_4,
	.param .u64 uncontiguous_cumulate_any_f64_param_5
)
{
	.reg .pred 	%p<93>;
	.reg .b16 	%rs<28>;
	.reg .b32 	%r<210>;
	.reg .b64 	%rd<555>;

	ld.param.u64 	%rd260, [uncontiguous_cumulate_any_f64_param_0];
	ld.param.u64 	%rd263, [uncontiguous_cumulate_any_f64_param_1];
	ld.param.u64 	%rd264, [uncontiguous_cumulate_any_f64_param_2];
	ld.param.u64 	%rd265, [uncontiguous_cumulate_any_f64_param_3];
	ld.param.u64 	%rd261, [uncontiguous_cumulate_any_f64_param_4];
	ld.param.u64 	%rd262, [uncontiguous_cumulate_any_f64_param_5];
	cvta.to.global.u64 	%rd1, %rd265;
	cvta.to.global.u64 	%rd2, %rd264;
	cvta.to.global.u64 	%rd3, %rd263;
	mov.u32 	%r1, %tid.x;
	mov.u32 	%r2, %ctaid.x;
	mov.u32 	%r209, %ntid.x;
	mul.lo.s32 	%r52, %r2, %r209;
	shl.b32 	%r53, %r52, 1;
	add.s32 	%r4, %r53, %r1;
	mov.u32 	%r54, anysdata_f64;
	add.s32 	%r5, %r54, %r1;
	mov.b16 	%rs1, 0;
	st.shared.u8 	[%r5], %rs1;
	add.s32 	%r55, %r4, %r209;
	cvt.u64.u32 	%rd508, %r55;
	setp.le.u64 	%p17, %rd262, %rd508;
	@%p17 bra 	$L__BB395_56;
	cvt.u32.u64 	%r6, %rd261;
	add.s32 	%r203, %r6, -1;
	setp.lt.s32 	%p43, %r203, 0;
	mov.b64 	%rd512, 0;
	mov.u64 	%rd513, %rd512;
	@%p43 bra 	$L__BB395_53;
	cvt.u64.u32 	%rd509, %r4;
	setp.lt.u32 	%p44, %r203, 3;
	mov.b64 	%rd513, 0;
	mov.u64 	%rd512, %rd513;
	@%p44 bra 	$L__BB395_30;
	add.s32 	%r201, %r6, -2;
	and.b32  	%r131, %r6, -4;
	neg.s32 	%r200, %r131;
	mov.b64 	%rd513, 0;
$L__BB395_4:
	.pragma "nounroll";
	add.s32 	%r12, %r201, 1;
	mul.wide.u32 	%rd396, %r12, 8;
	add.s64 	%rd397, %rd2, %rd396;
	ld.global.u64 	%rd10, [%rd397];
	or.b64  	%rd398, %rd509, %rd10;
	and.b64  	%rd399, %rd398, -4294967296;
	setp.ne.s64 	%p45, %rd399, 0;
	@%p45 bra 	$L__BB395_6;
	cvt.u32.u64 	%r132, %rd10;
	cvt.u32.u64 	%r133, %rd509;
	div.u32 	%r134, %r133, %r132;
	mul.lo.s32 	%r135, %r134, %r132;
	sub.s32 	%r136, %r133, %r135;
	cvt.u64.u32 	%rd474, %r134;
	cvt.u64.u32 	%rd475, %r136;
	bra.uni 	$L__BB395_7;
$L__BB395_6:
	div.s64 	%rd474, %rd509, %rd10;
	mul.lo.s64 	%rd400, %rd474, %rd10;
	sub.s64 	%rd475, %rd509, %rd400;
$L__BB395_7:
	mul.wide.u32 	%rd401, %r12, 8;
	add.s64 	%rd402, %rd1, %rd401;
	ld.global.u64 	%rd17, [%rd402];
	mad.lo.s64 	%rd18, %rd17, %rd475, %rd512;
	or.b64  	%rd403, %rd508, %rd10;
	and.b64  	%rd404, %rd403, -4294967296;
	setp.ne.s64 	%p46, %rd404, 0;
	@%p46 bra 	$L__BB395_9;
	cvt.u32.u64 	%r137, %rd10;
	cvt.u32.u64 	%r138, %rd508;
	div.u32 	%r139, %r138, %r137;
	mul.lo.s32 	%r140, %r139, %r137;
	sub.s32 	%r141, %r138, %r140;
	cvt.u64.u32 	%rd476, %r139;
	cvt.u64.u32 	%rd477, %r141;
	bra.uni 	$L__BB395_10;
$L__BB395_9:
	div.s64 	%rd476, %rd508, %rd10;
	mul.lo.s64 	%rd405, %rd476, %rd10;
	sub.s64 	%rd477, %rd508, %rd405;
$L__BB395_10:
	mad.lo.s64 	%rd25, %rd477, %rd17, %rd513;
	add.s32 	%r13, %r201, -2;
	mul.wide.u32 	%rd406, %r201, 8;
	add.s64 	%rd407, %rd2, %rd406;
	ld.global.u64 	%rd26, [%rd407];
	or.b64  	%rd408, %rd474, %rd26;
	and.b64  	%rd409, %rd408, -4294967296;
	setp.ne.s64 	%p47, %rd409, 0;
	@%p47 bra 	$L__BB395_12;
	cvt.u32.u64 	%r142, %rd26;
	cvt.u32.u64 	%r143, %rd474;
	div.u32 	%r144, %r143, %r142;
	mul.lo.s32 	%r145, %r144, %r142;
	sub.s32 	%r146, %r143, %r145;
	cvt.u64.u32 	%rd478, %r144;
	cvt.u64.u32 	%rd479, %r146;
	bra.uni 	$L__BB395_13;
$L__BB395_12:
	div.s64 	%rd478, %rd474, %rd26;
	mul.lo.s64 	%rd410, %rd478, %rd26;
	sub.s64 	%rd479, %rd474, %rd410;
$L__BB395_13:
	mul.wide.u32 	%rd411, %r201, 8;
	add.s64 	%rd412, %rd1, %rd411;
	ld.global.u64 	%rd33, [%rd412];
	mad.lo.s64 	%rd34, %rd33, %rd479, %rd18;
	or.b64  	%rd413, %rd476, %rd26;
	and.b64  	%rd414, %rd413, -4294967296;
	setp.ne.s64 	%p48, %rd414, 0;
	@%p48 bra 	$L__BB395_15;
	cvt.u32.u64 	%r147, %rd26;
	cvt.u32.u64 	%r148, %rd476;
	div.u32 	%r149, %r148, %r147;
	mul.lo.s32 	%r150, %r149, %r147;
	sub.s32 	%r151, %r148, %r150;
	cvt.u64.u32 	%rd480, %r149;
	cvt.u64.u32 	%rd481, %r151;
	bra.uni 	$L__BB395_16;
$L__BB395_15:
	div.s64 	%rd480, %rd476, %rd26;
	mul.lo.s64 	%rd415, %rd480, %rd26;
	sub.s64 	%rd481, %rd476, %rd415;
$L__BB395_16:
	mad.lo.s64 	%rd41, %rd481, %rd33, %rd25;
	add.s32 	%r14, %r201, -1;
	mul.wide.u32 	%rd416, %r14, 8;
	add.s64 	%rd417, %rd2, %rd416;
	ld.global.u64 	%rd42, [%rd417];
	or.b64  	%rd418, %rd478, %rd42;
	and.b64  	%rd419, %rd418, -4294967296;
	setp.ne.s64 	%p49, %rd419, 0;
	@%p49 bra 	$L__BB395_18;
	cvt.u32.u64 	%r152, %rd42;
	cvt.u32.u64 	%r153, %rd478;
	div.u32 	%r154, %r153, %r152;
	mul.lo.s32 	%r155, %r154, %r152;
	sub.s32 	%r156, %r153, %r155;
	cvt.u64.u32 	%rd482, %r154;
	cvt.u64.u32 	%rd483, %r156;
	bra.uni 	$L__BB395_19;
$L__BB395_18:
	div.s64 	%rd482, %rd478, %rd42;
	mul.lo.s64 	%rd420, %rd482, %rd42;
	sub.s64 	%rd483, %rd478, %rd420;
$L__BB395_19:
	mul.wide.u32 	%rd421, %r14, 8;
	add.s64 	%rd422, %rd1, %rd421;
	ld.global.u64 	%rd49, [%rd422];
	mad.lo.s64 	%rd50, %rd49, %rd483, %rd34;
	or.b64  	%rd423, %rd480, %rd42;
	and.b64  	%rd424, %rd423, -4294967296;
	setp.ne.s64 	%p50, %rd424, 0;
	@%p50 bra 	$L__BB395_21;
	cvt.u32.u64 	%r157, %rd42;
	cvt.u32.u64 	%r158, %rd480;
	div.u32 	%r159, %r158, %r157;
	mul.lo.s32 	%r160, %r159, %r157;
	sub.s32 	%r161, %r158, %r160;
	cvt.u64.u32 	%rd484, %r159;
	cvt.u64.u32 	%rd485, %r161;
	bra.uni 	$L__BB395_22;
$L__BB395_21:
	div.s64 	%rd484, %rd480, %rd42;
	mul.lo.s64 	%rd425, %rd484, %rd42;
	sub.s64 	%rd485, %rd480, %rd425;
$L__BB395_22:
	mad.lo.s64 	%rd57, %rd485, %rd49, %rd41;
	mul.wide.u32 	%rd426, %r13, 8;
	add.s64 	%rd427, %rd2, %rd426;
	ld.global.u64 	%rd58, [%rd427];
	or.b64  	%rd428, %rd482, %rd58;
	and.b64  	%rd429, %rd428, -4294967296;
	setp.ne.s64 	%p51, %rd429, 0;
	@%p51 bra 	$L__BB395_24;
	cvt.u32.u64 	%r162, %rd58;
	cvt.u32.u64 	%r163, %rd482;
	div.u32 	%r164, %r163, %r162;
	mul.lo.s32 	%r165, %r164, %r162;
	sub.s32 	%r166, %r163, %r165;
	cvt.u64.u32 	%rd509, %r164;
	cvt.u64.u32 	%rd487, %r166;
	bra.uni 	$L__BB395_25;
$L__BB395_24:
	div.s64 	%rd509, %rd482, %rd58;
	mul.lo.s64 	%rd430, %rd509, %rd58;
	sub.s64 	%rd487, %rd482, %rd430;
$L__BB395_25:
	mul.wide.u32 	%rd431, %r13, 8;
	add.s64 	%rd432, %rd1, %rd431;
	ld.global.u64 	%rd65, [%rd432];
	mad.lo.s64 	%rd512, %rd65, %rd487, %rd50;
	or.b64  	%rd433, %rd484, %rd58;
	and.b64  	%rd434, %rd433, -4294967296;
	setp.ne.s64 	%p52, %rd434, 0;
	@%p52 bra 	$L__BB395_27;
	cvt.u32.u64 	%r167, %rd58;
	cvt.u32.u64 	%r168, %rd484;
	div.u32 	%r169, %r168, %r167;
	mul.lo.s32 	%r170, %r169, %r167;
	sub.s32 	%r171, %r168, %r170;
	cvt.u64.u32 	%rd508, %r169;
	cvt.u64.u32 	%rd489, %r171;
	bra.uni 	$L__BB395_28;
$L__BB395_27:
	div.s64 	%rd508, %rd484, %rd58;
	mul.lo.s64 	%rd435, %rd508, %rd58;
	sub.s64 	%rd489, %rd484, %rd435;
$L__BB395_28:
	mad.lo.s64 	%rd513, %rd489, %rd65, %rd57;
	add.s32 	%r201, %r201, -4;
	add.s32 	%r200, %r200, 4;
	setp.ne.s32 	%p53, %r200, 0;
	@%p53 bra 	$L__BB395_4;
	add.s32 	%r203, %r201, 1;
$L__BB395_30:
	and.b32  	%r19, %r6, 3;
	setp.eq.s32 	%p54, %r19, 0;
	@%p54 bra 	$L__BB395_53;
	setp.eq.s32 	%p55, %r19, 1;
	@%p55 bra 	$L__BB395_45;
	mul.wide.u32 	%rd437, %r203, 8;
	add.s64 	%rd438, %rd2, %rd437;
	ld.global.u64 	%rd80, [%rd438];
	or.b64  	%rd439, %rd509, %rd80;
	and.b64  	%rd440, %rd439, -4294967296;
	setp.ne.s64 	%p56, %rd440, 0;
	@%p56 bra 	$L__BB395_34;
	cvt.u32.u64 	%r172, %rd80;
	cvt.u32.u64 	%r173, %rd509;
	div.u32 	%r174, %r173, %r172;
	mul.lo.s32 	%r175, %r174, %r172;
	sub.s32 	%r176, %r173, %r175;
	cvt.u64.u32 	%rd496, %r174;
	cvt.u64.u32 	%rd497, %r176;
	bra.uni 	$L__BB395_35;
$L__BB395_34:
	div.s64 	%rd496, %rd509, %rd80;
	mul.lo.s64 	%rd441, %rd496, %rd80;
	sub.s64 	%rd497, %rd509, %rd441;
$L__BB395_35:
	add.s64 	%rd443, %rd1, %rd437;
	ld.global.u64 	%rd87, [%rd443];
	mad.lo.s64 	%rd88, %rd87, %rd497, %rd512;
	or.b64  	%rd444, %rd508, %rd80;
	and.b64  	%rd445, %rd444, -4294967296;
	setp.ne.s64 	%p57, %rd445, 0;
	@%p57 bra 	$L__BB395_37;
	cvt.u32.u64 	%r177, %rd80;
	cvt.u32.u64 	%r178, %rd508;
	div.u32 	%r179, %r178, %r177;
	mul.lo.s32 	%r180, %r179, %r177;
	sub.s32 	%r181, %r178, %r180;
	cvt.u64.u32 	%rd498, %r179;
	cvt.u64.u32 	%rd499, %r181;
	bra.uni 	$L__BB395_38;
$L__BB395_37:
	div.s64 	%rd498, %rd508, %rd80;
	mul.lo.s64 	%rd446, %rd498, %rd80;
	sub.s64 	%rd499, %rd508, %rd446;
$L__BB395_38:
	mad.lo.s64 	%rd95, %rd499, %rd87, %rd513;
	add.s32 	%r20, %r203, -1;
	mul.wide.u32 	%rd447, %r20, 8;
	add.s64 	%rd448, %rd2, %rd447;
	ld.global.u64 	%rd96, [%rd448];
	or.b64  	%rd449, %rd496, %rd96;
	and.b64  	%rd450, %rd449, -4294967296;
	setp.ne.s64 	%p58, %rd450, 0;
	@%p58 bra 	$L__BB395_40;
	cvt.u32.u64 	%r182, %rd96;
	cvt.u32.u64 	%r183, %rd496;
	div.u32 	%r184, %r183, %r182;
	mul.lo.s32 	%r185, %r184, %r182;
	sub.s32 	%r186, %r183, %r185;
	cvt.u64.u32 	%rd509, %r184;
	cvt.u64.u32 	%rd501, %r186;
	bra.uni 	$L__BB395_41;
$L__BB395_40:
	div.s64 	%rd509, %rd496, %rd96;
	mul.lo.s64 	%rd451, %rd509, %rd96;
	sub.s64 	%rd501, %rd496, %rd451;
$L__BB395_41:
	add.s64 	%rd453, %rd1, %rd447;
	ld.global.u64 	%rd103, [%rd453];
	mad.lo.s64 	%rd512, %rd103, %rd501, %rd88;
	or.b64  	%rd454, %rd498, %rd96;
	and.b64  	%rd455, %rd454, -4294967296;
	setp.ne.s64 	%p59, %rd455, 0;
	@%p59 bra 	$L__BB395_43;
	cvt.u32.u64 	%r187, %rd96;
	cvt.u32.u64 	%r188, %rd498;
	div.u32 	%r189, %r188, %r187;
	mul.lo.s32 	%r190, %r189, %r187;
	sub.s32 	%r191, %r188, %r190;
	cvt.u64.u32 	%rd508, %r189;
	cvt.u64.u32 	%rd503, %r191;
	bra.uni 	$L__BB395_44;
$L__BB395_43:
	div.s64 	%rd508, %rd498, %rd96;
	mul.lo.s64 	%rd456, %rd508, %rd96;
	sub.s64 	%rd503, %rd498, %rd456;
$L__BB395_44:
	mad.lo.s64 	%rd513, %rd503, %rd103, %rd95;
	add.s32 	%r203, %r203, -2;
$L__BB395_45:
	and.b32  	%r192, %r6, 1;
	setp.eq.b32 	%p60, %r192, 1;
	not.pred 	%p61, %p60;
	@%p61 bra 	$L__BB395_53;
	mul.wide.u32 	%rd457, %r203, 8;
	add.s64 	%rd458, %rd2, %rd457;
	ld.global.u64 	%rd118, [%rd458];
	or.b64  	%rd459, %rd509, %rd118;
	and.b64  	%rd460, %rd459, -4294967296;
	setp.ne.s64 	%p62, %rd460, 0;
	@%p62 bra 	$L__BB395_48;
	cvt.u32.u64 	%r193, %rd118;
	cvt.u32.u64 	%r194, %rd509;
	rem.u32 	%r195, %r194, %r193;
	cvt.u64.u32 	%rd510, %r195;
	bra.uni 	$L__BB395_49;
$L__BB395_48:
	rem.s64 	%rd510, %rd509, %rd118;
$L__BB395_49:
	add.s64 	%rd462, %rd1, %rd457;
	ld.global.u64 	%rd122, [%rd462];
	mad.lo.s64 	%rd512, %rd122, %rd510, %rd512;
	or.b64  	%rd463, %rd508, %rd118;
	and.b64  	%rd464, %rd463, -4294967296;
	setp.ne.s64 	%p63, %rd464, 0;
	@%p63 bra 	$L__BB395_51;
	cvt.u32.u64 	%r196, %rd118;
	cvt.u32.u64 	%r197, %rd508;
	rem.u32 	%r198, %r197, %r196;
	cvt.u64.u32 	%rd511, %r198;
	bra.uni 	$L__BB395_52;
$L__BB395_51:
	rem.s64 	%rd511, %rd508, %rd118;
$L__BB395_52:
	mad.lo.s64 	%rd513, %rd511, %rd122, %rd513;
$L__BB395_53:
	add.s64 	%rd465, %rd3, %rd512;
	ld.global.u8 	%rs3, [%rd465];
	setp.ne.s16 	%p65, %rs3, 0;
	mov.pred 	%p85, -1;
	@%p65 bra 	$L__BB395_55;
	add.s64 	%rd466, %rd3, %rd513;
	ld.global.u8 	%rs4, [%rd466];
	setp.ne.s16 	%p85, %rs4, 0;
$L__BB395_55:
	selp.u16 	%rs5, 1, 0, %p85;
	st.shared.u8 	[%r5], %rs5;
	bra.uni 	$L__BB395_116;
$L__BB395_56:
	cvt.u64.u32 	%rd545, %r4;
	setp.le.u64 	%p18, %rd262, %rd545;
	@%p18 bra 	$L__BB395_116;
	cvt.u32.u64 	%r23, %rd261;
	add.s32 	%r207, %r23, -1;
	setp.lt.s32 	%p19, %r207, 0;
	mov.b64 	%rd554, 0;
	@%p19 bra 	$L__BB395_115;
	and.b32  	%r25, %r23, 7;
	setp.lt.u32 	%p20, %r207, 7;
	mov.b64 	%rd554, 0;
	@%p20 bra 	$L__BB395_86;
	add.s32 	%r205, %r23, -4;
	and.b32  	%r56, %r23, -8;
	neg.s32 	%r204, %r56;
	mov.b64 	%rd554, 0;
$L__BB395_60:
	.pragma "nounroll";
	add.s32 	%r30, %r205, 3;
	mul.wide.u32 	%rd270, %r30, 8;
	add.s64 	%rd271, %rd2, %rd270;
	ld.global.u64 	%rd133, [%rd271];
	or.b64  	%rd272, %rd545, %rd133;
	and.b64  	%rd273, %rd272, -4294967296;
	setp.ne.s64 	%p21, %rd273, 0;
	@%p21 bra 	$L__BB395_62;
	cvt.u32.u64 	%r57, %rd133;
	cvt.u32.u64 	%r58, %rd545;
	div.u32 	%r59, %r58, %r57;
	mul.lo.s32 	%r60, %r59, %r57;
	sub.s32 	%r61, %r58, %r60;
	cvt.u64.u32 	%rd516, %r59;
	cvt.u64.u32 	%rd517, %r61;
	bra.uni 	$L__BB395_63;
$L__BB395_62:
	div.s64 	%rd516, %rd545, %rd133;
	mul.lo.s64 	%rd274, %rd516, %rd133;
	sub.s64 	%rd517, %rd545, %rd274;
$L__BB395_63:
	add.s64 	%rd276, %rd1, %rd270;
	ld.global.u64 	%rd277, [%rd276];
	mad.lo.s64 	%rd140, %rd277, %rd517, %rd554;
	add.s32 	%r31, %r205, 2;
	mul.wide.u32 	%rd278, %r31, 8;
	add.s64 	%rd279, %rd2, %rd278;
	ld.global.u64 	%rd141, [%rd279];
	or.b64  	%rd280, %rd516, %rd141;
	and.b64  	%rd281, %rd280, -4294967296;
	setp.ne.s64 	%p22, %rd281, 0;
	@%p22 bra 	$L__BB395_65;
	cvt.u32.u64 	%r62, %rd141;
	cvt.u32.u64 	%r63, %rd516;
	div.u32 	%r64, %r63, %r62;
	mul.lo.s32 	%r65, %r64, %r62;
	sub.s32 	%r66, %r63, %r65;
	cvt.u64.u32 	%rd518, %r64;
	cvt.u64.u32 	%rd519, %r66;
	bra.uni 	$L__BB395_66;
$L__BB395_65:
	div.s64 	%rd518, %rd516, %rd141;
	mul.lo.s64 	%rd282, %rd518, %rd141;
	sub.s64 	%rd519, %rd516, %rd282;
$L__BB395_66:
	add.s64 	%rd284, %rd1, %rd278;
	ld.global.u64 	%rd285, [%rd284];
	mad.lo.s64 	%rd148, %rd285, %rd519, %rd140;
	add.s32 	%r32, %r205, 1;
	mul.wide.u32 	%rd286, %r32, 8;
	add.s64 	%rd287, %rd2, %rd286;
	ld.global.u64 	%rd149, [%rd287];
	or.b64  	%rd288, %rd518, %rd149;
	and.b64  	%rd289, %rd288, -4294967296;
	setp.ne.s64 	%p23, %rd289, 0;
	@%p23 bra 	$L__BB395_68;
	cvt.u32.u64 	%r67, %rd149;
	cvt.u32.u64 	%r68, %rd518;
	div.u32 	%r69, %r68, %r67;
	mul.lo.s32 	%r70, %r69, %r67;
	sub.s32 	%r71, %r68, %r70;
	cvt.u64.u32 	%rd520, %r69;
	cvt.u64.u32 	%rd521, %r71;
	bra.uni 	$L__BB395_69;
$L__BB395_68:
	div.s64 	%rd520, %rd518, %rd149;
	mul.lo.s64 	%rd290, %rd520, %rd149;
	sub.s64 	%rd521, %rd518, %rd290;
$L__BB395_69:
	add.s64 	%rd292, %rd1, %rd286;
	ld.global.u64 	%rd293, [%rd292];
	mad.lo.s64 	%rd156, %rd293, %rd521, %rd148;
	add.s32 	%r33, %r205, -4;
	mul.wide.u32 	%rd294, %r205, 8;
	add.s64 	%rd295, %rd2, %rd294;
	ld.global.u64 	%rd157, [%rd295];
	or.b64  	%rd296, %rd520, %rd157;
	and.b64  	%rd297, %rd296, -4294967296;
	setp.ne.s64 	%p24, %rd297, 0;
	@%p24 bra 	$L__BB395_71;
	cvt.u32.u64 	%r72, %rd157;
	cvt.u32.u64 	%r73, %rd520;
	div.u32 	%r74, %r73, %r72;
	mul.lo.s32 	%r75, %r74, %r72;
	sub.s32 	%r76, %r73, %r75;
	cvt.u64.u32 	%rd522, %r74;
	cvt.u64.u32 	%rd523, %r76;
	bra.uni 	$L__BB395_72;
$L__BB395_71:
	div.s64 	%rd522, %rd520, %rd157;
	mul.lo.s64 	%rd298, %rd522, %rd157;
	sub.s64 	%rd523, %rd520, %rd298;
$L__BB395_72:
	add.s64 	%rd300, %rd1, %rd294;
	ld.global.u64 	%rd301, [%rd300];
	mad.lo.s64 	%rd164, %rd301, %rd523, %rd156;
	add.s32 	%r34, %r205, -1;
	mul.wide.u32 	%rd302, %r34, 8;
	add.s64 	%rd303, %rd2, %rd302;
	ld.global.u64 	%rd165, [%rd303];
	or.b64  	%rd304, %rd522, %rd165;
	and.b64  	%rd305, %rd304, -4294967296;
	setp.ne.s64 	%p25, %rd305, 0;
	@%p25 bra 	$L__BB395_74;
	cvt.u32.u64 	%r77, %rd165;
	cvt.u32.u64 	%r78, %rd522;
	div.u32 	%r79, %r78, %r77;
	mul.lo.s32 	%r80, %r79, %r77;
	sub.s32 	%r81, %r78, %r80;
	cvt.u64.u32 	%rd524, %r79;
	cvt.u64.u32 	%rd525, %r81;
	bra.uni 	$L__BB395_75;
$L__BB395_74:
	div.s64 	%rd524, %rd522, %rd165;
	mul.lo.s64 	%rd306, %rd524, %rd165;
	sub.s64 	%rd525, %rd522, %rd306;
$L__BB395_75:
	add.s64 	%rd308, %rd1, %rd302;
	ld.global.u64 	%rd309, [%rd308];
	mad.lo.s64 	%rd172, %rd309, %rd525, %rd164;
	add.s32 	%r35, %r205, -2;
	mul.wide.u32 	%rd310, %r35, 8;
	add.s64 	%rd311, %rd2, %rd310;
	ld.global.u64 	%rd173, [%rd311];
	or.b64  	%rd312, %rd524, %rd173;
	and.b64  	%rd313, %rd312, -4294967296;
	setp.ne.s64 	%p26, %rd313, 0;
	@%p26 bra 	$L__BB395_77;
	cvt.u32.u64 	%r82, %rd173;
	cvt.u32.u64 	%r83, %rd524;
	div.u32 	%r84, %r83, %r82;
	mul.lo.s32 	%r85, %r84, %r82;
	sub.s32 	%r86, %r83, %r85;
	cvt.u64.u32 	%rd526, %r84;
	cvt.u64.u32 	%rd527, %r86;
	bra.uni 	$L__BB395_78;
$L__BB395_77:
	div.s64 	%rd526, %rd524, %rd173;
	mul.lo.s64 	%rd314, %rd526, %rd173;
	sub.s64 	%rd527, %rd524, %rd314;
$L__BB395_78:
	add.s64 	%rd316, %rd1, %rd310;
	ld.global.u64 	%rd317, [%rd316];
	mad.lo.s64 	%rd180, %rd317, %rd527, %rd172;
	add.s32 	%r36, %r205, -3;
	mul.wide.u32 	%rd318, %r36, 8;
	add.s64 	%rd319, %rd2, %rd318;
	ld.global.u64 	%rd181, [%rd319];
	or.b64  	%rd320, %rd526, %rd181;
	and.b64  	%rd321, %rd320, -4294967296;
	setp.ne.s64 	%p27, %rd321, 0;
	@%p27 bra 	$L__BB395_80;
	cvt.u32.u64 	%r87, %rd181;
	cvt.u32.u64 	%r88, %rd526;
	div.u32 	%r89, %r88, %r87;
	mul.lo.s32 	%r90, %r89, %r87;
	sub.s32 	%r91, %r88, %r90;
	cvt.u64.u32 	%rd528, %r89;
	cvt.u64.u32 	%rd529, %r91;
	bra.uni 	$L__BB395_81;
$L__BB395_80:
	div.s64 	%rd528, %rd526, %rd181;
	mul.lo.s64 	%rd322, %rd528, %rd181;
	sub.s64 	%rd529, %rd526, %rd322;
$L__BB395_81:
	add.s64 	%rd324, %rd1, %rd318;
	ld.global.u64 	%rd325, [%rd324];
	mad.lo.s64 	%rd188, %rd325, %rd529, %rd180;
	mul.wide.u32 	%rd326, %r33, 8;
	add.s64 	%rd327, %rd2, %rd326;
	ld.global.u64 	%rd189, [%rd327];
	or.b64  	%rd328, %rd528, %rd189;
	and.b64  	%rd329, %rd328, -4294967296;
	setp.ne.s64 	%p28, %rd329, 0;
	@%p28 bra 	$L__BB395_83;
	cvt.u32.u64 	%r92, %rd189;
	cvt.u32.u64 	%r93, %rd528;
	div.u32 	%r94, %r93, %r92;
	mul.lo.s32 	%r95, %r94, %r92;
	sub.s32 	%r96, %r93, %r95;
	cvt.u64.u32 	%rd545, %r94;
	cvt.u64.u32 	%rd531, %r96;
	bra.uni 	$L__BB395_84;
$L__BB395_83:
	div.s64 	%rd545, %rd528, %rd189;
	mul.lo.s64 	%rd330, %rd545, %rd189;
	sub.s64 	%rd531, %rd528, %rd330;
$L__BB395_84:
	add.s64 	%rd332, %rd1, %rd326;
	ld.global.u64 	%rd333, [%rd332];
	mad.lo.s64 	%rd554, %rd333, %rd531, %rd188;
	add.s32 	%r205, %r205, -8;
	add.s32 	%r204, %r204, 8;
	setp.ne.s32 	%p29, %r204, 0;
	@%p29 bra 	$L__BB395_60;
	add.s32 	%r207, %r205, 3;
$L__BB395_86:
	setp.eq.s32 	%p30, %r25, 0;
	@%p30 bra 	$L__BB395_115;
	and.b32  	%r41, %r23, 3;
	setp.lt.u32 	%p31, %r25, 4;
	@%p31 bra 	$L__BB395_101;
	mul.wide.u32 	%rd335, %r207, 8;
	add.s64 	%rd336, %rd2, %rd335;
	ld.global.u64 	%rd200, [%rd336];
	or.b64  	%rd337, %rd545, %rd200;
	and.b64  	%rd338, %rd337, -4294967296;
	setp.ne.s64 	%p32, %rd338, 0;
	@%p32 bra 	$L__BB395_90;
	cvt.u32.u64 	%r97, %rd200;
	cvt.u32.u64 	%r98, %rd545;
	div.u32 	%r99, %r98, %r97;
	mul.lo.s32 	%r100, %r99, %r97;
	sub.s32 	%r101, %r98, %r100;
	cvt.u64.u32 	%rd535, %r99;
	cvt.u64.u32 	%rd536, %r101;
	bra.uni 	$L__BB395_91;
$L__BB395_90:
	div.s64 	%rd535, %rd545, %rd200;
	mul.lo.s64 	%rd339, %rd535, %rd200;
	sub.s64 	%rd536, %rd545, %rd339;
$L__BB395_91:
	add.s64 	%rd341, %rd1, %rd335;
	ld.global.u64 	%rd342, [%rd341];
	mad.lo.s64 	%rd207, %rd342, %rd536, %rd554;
	add.s32 	%r42, %r207, -1;
	mul.wide.u32 	%rd343, %r42, 8;
	add.s64 	%rd344, %rd2, %rd343;
	ld.global.u64 	%rd208, [%rd344];
	or.b64  	%rd345, %rd535, %rd208;
	and.b64  	%rd346, %rd345, -4294967296;
	setp.ne.s64 	%p33, %rd346, 0;
	@%p33 bra 	$L__BB395_93;
	cvt.u32.u64 	%r102, %rd208;
	cvt.u32.u64 	%r103, %rd535;
	div.u32 	%r104, %r103, %r102;
	mul.lo.s32 	%r105, %r104, %r102;
	sub.s32 	%r106, %r103, %r105;
	cvt.u64.u32 	%rd537, %r104;
	cvt.u64.u32 	%rd538, %r106;
	bra.uni 	$L__BB395_94;
$L__BB395_93:
	div.s64 	%rd537, %rd535, %rd208;
	mul.lo.s64 	%rd347, %rd537, %rd208;
	sub.s64 	%rd538, %rd535, %rd347;
$L__BB395_94:
	add.s64 	%rd349, %rd1, %rd343;
	ld.global.u64 	%rd350, [%rd349];
	mad.lo.s64 	%rd215, %rd350, %rd538, %rd207;
	add.s32 	%r43, %r207, -2;
	mul.wide.u32 	%rd351, %r43, 8;
	add.s64 	%rd352, %rd2, %rd351;
	ld.global.u64 	%rd216, [%rd352];
	or.b64  	%rd353, %rd537, %rd216;
	and.b64  	%rd354, %rd353, -4294967296;
	setp.ne.s64 	%p34, %rd354, 0;
	@%p34 bra 	$L__BB395_96;
	cvt.u32.u64 	%r107, %rd216;
	cvt.u32.u64 	%r108, %rd537;
	div.u32 	%r109, %r108, %r107;
	mul.lo.s32 	%r110, %r109, %r107;
	sub.s32 	%r111, %r108, %r110;
	cvt.u64.u32 	%rd539, %r109;
	cvt.u64.u32 	%rd540, %r111;
	bra.uni 	$L__BB395_97;
$L__BB395_96:
	div.s64 	%rd539, %rd537, %rd216;
	mul.lo.s64 	%rd355, %rd539, %rd216;
	sub.s64 	%rd540, %rd537, %rd355;
$L__BB395_97:
	add.s64 	%rd357, %rd1, %rd351;
	ld.global.u64 	%rd358, [%rd357];
	mad.lo.s64 	%rd223, %rd358, %rd540, %rd215;
	add.s32 	%r44, %r207, -3;
	mul.wide.u32 	%rd359, %r44, 8;
	add.s64 	%rd360, %rd2, %rd359;
	ld.global.u64 	%rd224, [%rd360];
	or.b64  	%rd361, %rd539, %rd224;
	and.b64  	%rd362, %rd361, -4294967296;
	setp.ne.s64 	%p35, %rd362, 0;
	@%p35 bra 	$L__BB395_99;
	cvt.u32.u64 	%r112, %rd224;
	cvt.u32.u64 	%r113, %rd539;
	div.u32 	%r114, %r113, %r112;
	mul.lo.s32 	%r115, %r114, %r112;
	sub.s32 	%r116, %r113, %r115;
	cvt.u64.u32 	%rd545, %r114;
	cvt.u64.u32 	%rd542, %r116;
	bra.uni 	$L__BB395_100;
$L__BB395_99:
	div.s64 	%rd545, %rd539, %rd224;
	mul.lo.s64 	%rd363, %rd545, %rd224;
	sub.s64 	%rd542, %rd539, %rd363;
$L__BB395_100:
	add.s64 	%rd365, %rd1, %rd359;
	ld.global.u64 	%rd366, [%rd365];
	mad.lo.s64 	%rd554, %rd366, %rd542, %rd223;
	add.s32 	%r207, %r207, -4;
$L__BB395_101:
	setp.eq.s32 	%p36, %r41, 0;
	@%p36 bra 	$L__BB395_115;
	setp.eq.s32 	%p37, %r41, 1;
	@%p37 bra 	$L__BB395_110;
	mul.wide.u32 	%rd368, %r207, 8;
	add.s64 	%rd369, %rd2, %rd368;
	ld.global.u64 	%rd235, [%rd369];
	or.b64  	%rd370, %rd545, %rd235;
	and.b64  	%rd371, %rd370, -4294967296;
	setp.ne.s64 	%p38, %rd371, 0;
	@%p38 bra 	$L__BB395_105;
	cvt.u32.u64 	%r117, %rd235;
	cvt.u32.u64 	%r118, %rd545;
	div.u32 	%r119, %r118, %r117;
	mul.lo.s32 	%r120, %r119, %r117;
	sub.s32 	%r121, %r118, %r120;
	cvt.u64.u32 	%rd546, %r119;
	cvt.u64.u32 	%rd547, %r121;
	bra.uni 	$L__BB395_106;
$L__BB395_105:
	div.s64 	%rd546, %rd545, %rd235;
	mul.lo.s64 	%rd372, %rd546, %rd235;
	sub.s64 	%rd547, %rd545, %rd372;
$L__BB395_106:
	add.s64 	%rd374, %rd1, %rd368;
	ld.global.u64 	%rd375, [%rd374];
	mad.lo.s64 	%rd242, %rd375, %rd547, %rd554;
	add.s32 	%r47, %r207, -1;
	mul.wide.u32 	%rd376, %r47, 8;
	add.s64 	%rd377, %rd2, %rd376;
	ld.global.u64 	%rd243, [%rd377];
	or.b64  	%rd378, %rd546, %rd243;
	and.b64  	%rd379, %rd378, -4294967296;
	setp.ne.s64 	%p39, %rd379, 0;
	@%p39 bra 	$L__BB395_108;
	cvt.u32.u64 	%r122, %rd243;
	cvt.u32.u64 	%r123, %rd546;
	div.u32 	%r124, %r123, %r122;
	mul.lo.s32 	%r125, %r124, %r122;
	sub.s32 	%r126, %r123, %r125;
	cvt.u64.u32 	%rd545, %r124;
	cvt.u64.u32 	%rd549, %r126;
	bra.uni 	$L__BB395_109;
$L__BB395_108:
	div.s64 	%rd545, %rd546, %rd243;
	mul.lo.s64 	%rd380, %rd545, %rd243;
	sub.s64 	%rd549, %rd546, %rd380;
$L__BB395_109:
	add.s64 	%rd382, %rd1, %rd376;
	ld.global.u64 	%rd383, [%rd382];
	mad.lo.s64 	%rd554, %rd383, %rd549, %rd242;
	add.s32 	%r207, %r207, -2;
$L__BB395_110:
	and.b32  	%r127, %r23, 1;
	setp.eq.b32 	%p40, %r127, 1;
	not.pred 	%p41, %p40;
	@%p41 bra 	$L__BB395_115;
	mul.wide.u32 	%rd384, %r207, 8;
	add.s64 	%rd385, %rd2, %rd384;
	ld.global.u64 	%rd254, [%rd385];
	or.b64  	%rd386, %rd545, %rd254;
	and.b64  	%rd387, %rd386, -4294967296;
	setp.ne.s64 	%p42, %rd387, 0;
	@%p42 bra 	$L__BB395_113;
	cvt.u32.u64 	%r128, %rd254;
	cvt.u32.u64 	%r129, %rd545;
	rem.u32 	%r130, %r129, %r128;
	cvt.u64.u32 	%rd553, %r130;
	bra.uni 	$L__BB395_114;
$L__BB395_113:
	rem.s64 	%rd553, %rd545, %rd254;
$L__BB395_114:
	add.s64 	%rd389, %rd1, %rd384;
	ld.global.u64 	%rd390, [%rd389];
	mad.lo.s64 	%rd554, %rd390, %rd553, %rd554;
$L__BB395_115:
	add.s64 	%rd391, %rd3, %rd554;
	ld.global.u8 	%rs2, [%rd391];
	st.shared.u8 	[%r5], %rs2;
$L__BB395_116:
	bar.sync 	0;
	setp.lt.u32 	%p66, %r209, 66;
	@%p66 bra 	$L__BB395_122;
$L__BB395_117:
	shr.u32 	%r51, %r209, 1;
	setp.ge.u32 	%p67, %r1, %r51;
	@%p67 bra 	$L__BB395_121;
	ld.shared.u8 	%rs6, [%r5];
	setp.ne.s16 	%p69, %rs6, 0;
	mov.pred 	%p86, -1;
	@%p69 bra 	$L__BB395_120;
	add.s32 	%r199, %r5, %r51;
	ld.shared.u8 	%rs7, [%r199];
	setp.ne.s16 	%p86, %rs7, 0;
$L__BB395_120:
	selp.u16 	%rs8, 1, 0, %p86;
	st.shared.u8 	[%r5], %rs8;
$L__BB395_121:
	bar.sync 	0;
	setp.gt.u32 	%p70, %r209, 131;
	mov.u32 	%r209, %r51;
	@%p70 bra 	$L__BB395_117;
$L__BB395_122:
	setp.gt.u32 	%p71, %r1, 31;
	@%p71 bra 	$L__BB395_137;
	ld.volatile.shared.u8 	%rs9, [%r5];
	setp.ne.s16 	%p73, %rs9, 0;
	mov.pred 	%p87, -1;
	@%p73 bra 	$L__BB395_125;
	ld.volatile.shared.u8 	%rs10, [%r5+32];
	setp.ne.s16 	%p87, %rs10, 0;
$L__BB395_125:
	selp.u16 	%rs11, 1, 0, %p87;
	st.volatile.shared.u8 	[%r5], %rs11;
	ld.volatile.shared.u8 	%rs12, [%r5];
	setp.ne.s16 	%p75, %rs12, 0;
	mov.pred 	%p88, -1;
	@%p75 bra 	$L__BB395_127;
	ld.volatile.shared.u8 	%rs13, [%r5+16];
	setp.ne.s16 	%p88, %rs13, 0;
$L__BB395_127:
	selp.u16 	%rs14, 1, 0, %p88;
	st.volatile.shared.u8 	[%r5], %rs14;
	ld.volatile.shared.u8 	%rs15, [%r5];
	setp.ne.s16 	%p77, %rs15, 0;
	mov.pred 	%p89, -1;
	@%p77 bra 	$L__BB395_129;
	ld.volatile.shared.u8 	%rs16, [%r5+8];
	setp.ne.s16 	%p89, %rs16, 0;
$L__BB395_129:
	selp.u16 	%rs17, 1, 0, %p89;
	st.volatile.shared.u8 	[%r5], %rs17;
	ld.volatile.shared.u8 	%rs18, [%r5];
	setp.ne.s16 	%p79, %rs18, 0;
	mov.pred 	%p90, -1;
	@%p79 bra 	$L__BB395_131;
	ld.volatile.shared.u8 	%rs19, [%r5+4];
	setp.ne.s16 	%p90, %rs19, 0;
$L__BB395_131:
	selp.u16 	%rs20, 1, 0, %p90;
	st.volatile.shared.u8 	[%r5], %rs20;
	ld.volatile.shared.u8 	%rs21, [%r5];
	setp.ne.s16 	%p81, %rs21, 0;
	mov.pred 	%p91, -1;
	@%p81 bra 	$L__BB395_133;
	ld.volatile.shared.u8 	%rs22, [%r5+2];
	setp.ne.s16 	%p91, %rs22, 0;
$L__BB395_133:
	selp.u16 	%rs23, 1, 0, %p91;
	st.volatile.shared.u8 	[%r5], %rs23;
	ld.volatile.shared.u8 	%rs24, [%r5];
	setp.ne.s16 	%p83, %rs24, 0;
	mov.pred 	%p92, -1;
	@%p83 bra 	$L__BB395_135;
	ld.volatile.shared.u8 	%rs25, [%r5+1];
	setp.ne.s16 	%p92, %rs25, 0;
$L__BB395_135:
	selp.u16 	%rs26, 1, 0, %p92;
	st.volatile.shared.u8 	[%r5], %rs26;
	setp.ne.s32 	%p84, %r1, 0;
	@%p84 bra 	$L__BB395_137;
	ld.shared.u8 	%rs27, [anysdata_f64];
	cvt.u64.u32 	%rd467, %r2;
	cvta.to.global.u64 	%rd468, %rd260;
	add.s64 	%rd469, %rd468, %rd467;
	st.global.u8 	[%rd469], %rs27;
$L__BB395_137:
	ret;

}
	// .globl	contiguous_any2_f64
.visible .entry contiguous_any2_f64(
	.param .u64 .ptr .align 1 contiguous_any2_f64_param_0,
	.param .u64 .ptr .align 1 contiguous_any2_f64_param_1,
	.param .u64 .ptr .align 1 contiguous_any2_f64_param_2,
	.param .u64 .ptr .align 1 contiguous_any2_f64_param_3,
	.param .u64 contiguous_any2_f64_param_4,
	.param .u64 contiguous_any2_f64_param_5,
	.param .u64 contiguous_any2_f64_param_6,
	.param .u64 contiguous_any2_f64_param_7,
	.param .u64 contiguous_any2_f64_param_8
)
{
	.reg .pred 	%p<95>;
	.reg .b16 	%rs<26>;
	.reg .b32 	%r<211>;
	.reg .b64 	%rd<573>;
	.reg .b64 	%fd<4>;

	ld.param.u64 	%rd267, [contiguous_any2_f64_param_1];
	ld.param.u64 	%rd268, [contiguous_any2_f64_param_2];
	ld.param.u64 	%rd269, [contiguous_any2_f64_param_3];
	ld.param.u64 	%rd264, [contiguous_any2_f64_param_4];
	ld.param.u64 	%rd270, [contiguous_any2_f64_param_5];
	ld.param.u64 	%rd265, [contiguous_any2_f64_param_6];
	ld.param.u64 	%rd271, [contiguous_any2_f64_param_7];
	cvta.to.global.u64 	%rd1, %rd269;
	cvta.to.global.u64 	%rd2, %rd268;
	cvta.to.global.u64 	%rd572, %rd267;
	mov.u32 	%r1, %tid.x;
	mov.u32 	%r2, %ctaid.x;
	mov.u32 	%r210, %ntid.x;
	mul.lo.s32 	%r52, %r2, %r210;
	shl.b32 	%r53, %r52, 1;
	add.s32 	%r4, %r53, %r1;
	mov.u32 	%r54, anysdata_f64;
	add.s32 	%r5, %r54, %r1;
	mov.b16 	%rs1, 0;
	st.shared.u8 	[%r5], %rs1;
	mov.u32 	%r55, %ctaid.y;
	cvt.u64.u32 	%rd272, %r55;
	add.s64 	%rd4, %rd270, %rd272;
	setp.ge.u64 	%p17, %rd4, %rd271;
	@%p17 bra 	$L__BB396_138;
	add.s32 	%r56, %r4, %r210;
	cvt.u64.u32 	%rd5, %r56;
	setp.le.u64 	%p18, %rd265, %rd5;
	@%p18 bra 	$L__BB396_57;
	cvt.u64.u32 	%rd404, %r4;
	mul.lo.s64 	%rd405, %rd4, %rd265;
	add.s64 	%rd526, %rd405, %rd404;
	add.s64 	%rd524, %rd405, %rd5;
	cvt.u32.u64 	%r6, %rd264;
	add.s32 	%r204, %r6, -1;
	setp.lt.s32 	%p45, %r204, 0;
	mov.b64 	%rd530, 0;
	mov.u64 	%rd531, %rd530;
	@%p45 bra 	$L__BB396_54;
	setp.lt.u32 	%p46, %r204, 3;
	mov.b64 	%rd531, 0;
	mov.u64 	%rd530, %rd531;
	@%p46 bra 	$L__BB396_31;
	add.s32 	%r202, %r6, -2;
	and.b32  	%r132, %r6, -4;
	neg.s32 	%r201, %r132;
	mov.b64 	%rd531, 0;
$L__BB396_5:
	.pragma "nounroll";
	add.s32 	%r12, %r202, 1;
	mul.wide.u32 	%rd409, %r12, 8;
	add.s64 	%rd410, %rd2, %rd409;
	ld.global.u64 	%rd12, [%rd410];
	or.b64  	%rd411, %rd526, %rd12;
	and.b64  	%rd412, %rd411, -4294967296;
	setp.ne.s64 	%p47, %rd412, 0;
	@%p47 bra 	$L__BB396_7;
	cvt.u32.u64 	%r133, %rd12;
	cvt.u32.u64 	%r134, %rd526;
	div.u32 	%r135, %r134, %r133;
	mul.lo.s32 	%r136, %r135, %r133;
	sub.s32 	%r137, %r134, %r136;
	cvt.u64.u32 	%rd492, %r135;
	cvt.u64.u32 	%rd493, %r137;
	bra.uni 	$L__BB396_8;
$L__BB396_7:
	div.s64 	%rd492, %rd526, %rd12;
	mul.lo.s64 	%rd413, %rd492, %rd12;
	sub.s64 	%rd493, %rd526, %rd413;
$L__BB396_8:
	mul.wide.u32 	%rd414, %r12, 8;
	add.s64 	%rd415, %rd1, %rd414;
	ld.global.u64 	%rd19, [%rd415];
	mad.lo.s64 	%rd20, %rd19, %rd493, %rd530;
	or.b64  	%rd416, %rd524, %rd12;
	and.b64  	%rd417, %rd416, -4294967296;
	setp.ne.s64 	%p48, %rd417, 0;
	@%p48 bra 	$L__BB396_10;
	cvt.u32.u64 	%r138, %rd12;
	cvt.u32.u64 	%r139, %rd524;
	div.u32 	%r140, %r139, %r138;
	mul.lo.s32 	%r141, %r140, %r138;
	sub.s32 	%r142, %r139, %r141;
	cvt.u64.u32 	%rd494, %r140;
	cvt.u64.u32 	%rd495, %r142;
	bra.uni 	$L__BB396_11;
$L__BB396_10:
	div.s64 	%rd494, %rd524, %rd12;
	mul.lo.s64 	%rd418, %rd494, %rd12;
	sub.s64 	%rd495, %rd524, %rd418;
$L__BB396_11:
	mad.lo.s64 	%rd27, %rd495, %rd19, %rd531;
	add.s32 	%r13, %r202, -2;
	mul.wide.u32 	%rd419, %r202, 8;
	add.s64 	%rd420, %rd2, %rd419;
	ld.global.u64 	%rd28, [%rd420];
	or.b64  	%rd421, %rd492, %rd28;
	and.b64  	%rd422, %rd421, -4294967296;
	setp.ne.s64 	%p49, %rd422, 0;
	@%p49 bra 	$L__BB396_13;
	cvt.u32.u64 	%r143, %rd28;
	cvt.u32.u64 	%r144, %rd492;
	div.u32 	%r145, %r144, %r143;
	mul.lo.s32 	%r146, %r145, %r143;
	sub.s32 	%r147, %r144, %r146;
	cvt.u64.u32 	%rd496, %r145;
	cvt.u64.u32 	%rd497, %r147;
	bra.uni 	$L__BB396_14;
$L__BB396_13:
	div.s64 	%rd496, %rd492, %rd28;
	mul.lo.s64 	%rd423, %rd496, %rd28;
	sub.s64 	%rd497, %rd492, %rd423;
$L__BB396_14:
	mul.wide.u32 	%rd424, %r202, 8;
	add.s64 	%rd425, %rd1, %rd424;
	ld.global.u64 	%rd35, [%rd425];
	mad.lo.s64 	%rd36, %rd35, %rd497, %rd20;
	or.b64  	%rd426, %rd494, %rd28;
	and.b64  	%rd427, %rd426, -4294967296;
	setp.ne.s64 	%p50, %rd427, 0;
	@%p50 bra 	$L__BB396_16;
	cvt.u32.u64 	%r148, %rd28;
	cvt.u32.u64 	%r149, %rd494;
	div.u32 	%r150, %r149, %r148;
	mul.lo.s32 	%r151, %r150, %r148;
	sub.s32 	%r152, %r149, %r151;
	cvt.u64.u32 	%rd498, %r150;
	cvt.u64.u32 	%rd499, %r152;
	bra.uni 	$L__BB396_17;
$L__BB396_16:
	div.s64 	%rd498, %rd494, %rd28;
	mul.lo.s64 	%rd428, %rd498, %rd28;
	sub.s64 	%rd499, %rd494, %rd428;
$L__BB396_17:
	mad.lo.s64 	%rd43, %rd499, %rd35, %rd27;
	add.s32 	%r14, %r202, -1;
	mul.wide.u32 	%rd429, %r14, 8;
	add.s64 	%rd430, %rd2, %rd429;
	ld.global.u64 	%rd44, [%rd430];
	or.b64  	%rd431, %rd496, %rd44;
	and.b64  	%rd432, %rd431, -4294967296;
	setp.ne.s64 	%p51, %rd432, 0;
	@%p51 bra 	$L__BB396_19;
	cvt.u32.u64 	%r153, %rd44;
	cvt.u32.u64 	%r154, %rd496;
	div.u32 	%r155, %r154, %r153;
	mul.lo.s32 	%r156, %r155, %r153;
	sub.s32 	%r157, %r154, %r156;
	cvt.u64.u32 	%rd500, %r155;
	cvt.u64.u32 	%rd501, %r157;
	bra.uni 	$L__BB396_20;
$L__BB396_19:
	div.s64 	%rd500, %rd496, %rd44;
	mul.lo.s64 	%rd433, %rd500, %rd44;
	sub.s64 	%rd501, %rd496, %rd433;
$L__BB396_20:
	mul.wide.u32 	%rd434, %r14, 8;
	add.s64 	%rd435, %rd1, %rd434;
	ld.global.u64 	%rd51, [%rd435];
	mad.lo.s64 	%rd52, %rd51, %rd501, %rd36;
	or.b64  	%rd436, %rd498, %rd44;
	and.b64  	%rd437, %rd436, -4294967296;
	setp.ne.s64 	%p52, %rd437, 0;
	@%p52 bra 	$L__BB396_22;
	cvt.u32.u64 	%r158, %rd44;
	cvt.u32.u64 	%r159, %rd498;
	div.u32 	%r160, %r159, %r158;
	mul.lo.s32 	%r161, %r160, %r158;
	sub.s32 	%r162, %r159, %r161;
	cvt.u64.u32 	%rd502, %r160;
	cvt.u64.u32 	%rd503, %r162;
	bra.uni 	$L__BB396_23;
$L__BB396_22:
	div.s64 	%rd502, %rd498, %rd44;
	mul.lo.s64 	%rd438, %rd502, %rd44;
	sub.s64 	%rd503, %rd498, %rd438;
$L__BB396_23:
	mad.lo.s64 	%rd59, %rd503, %rd51, %rd43;
	mul.wide.u32 	%rd439, %r13, 8;
	add.s64 	%rd440, %rd2, %rd439;
	ld.global.u64 	%rd60, [%rd440];
	or.b64  	%rd441, %rd500, %rd60;
	and.b64  	%rd442, %rd441, -4294967296;
	setp.ne.s64 	%p53, %rd442, 0;
	@%p53 bra 	$L__BB396_25;
	cvt.u32.u64 	%r163, %rd60;
	cvt.u32.u64 	%r164, %rd500;
	div.u32 	%r165, %r164, %r163;
	mul.lo.s32 	%r166, %r165, %r163;
	sub.s32 	%r167, %r164, %r166;
	cvt.u64.u32 	%rd526, %r165;
	cvt.u64.u32 	%rd505, %r167;
	bra.uni 	$L__BB396_26;
$L__BB396_25:
	div.s64 	%rd526, %rd500, %rd60;
	mul.lo.s64 	%rd443, %rd526, %rd60;
	sub.s64 	%rd505, %rd500, %rd443;
$L__BB396_26:
	mul.wide.u32 	%rd444, %r13, 8;
	add.s64 	%rd445, %rd1, %rd444;
	ld.global.u64 	%rd67, [%rd445];
	mad.lo.s64 	%rd530, %rd67, %rd505, %rd52;
	or.b64  	%rd446, %rd502, %rd60;
	and.b64  	%rd447, %rd446, -4294967296;
	setp.ne.s64 	%p54, %rd447, 0;
	@%p54 bra 	$L__BB396_28;
	cvt.u32.u64 	%r168, %rd60;
	cvt.u32.u64 	%r169, %rd502;
	div.u32 	%r170, %r169, %r168;
	mul.lo.s32 	%r171, %r170, %r168;
	sub.s32 	%r172, %r169, %r171;
	cvt.u64.u32 	%rd524, %r170;
	cvt.u64.u32 	%rd507, %r172;
	bra.uni 	$L__BB396_29;
$L__BB396_28:
	div.s64 	%rd524, %rd502, %rd60;
	mul.lo.s64 	%rd448, %rd524, %rd60;
	sub.s64 	%rd507, %rd502, %rd448;
$L__BB396_29:
	mad.lo.s64 	%rd531, %rd507, %rd67, %rd59;
	add.s32 	%r202, %r202, -4;
	add.s32 	%r201, %r201, 4;
	setp.ne.s32 	%p55, %r201, 0;
	@%p55 bra 	$L__BB396_5;
	add.s32 	%r204, %r202, 1;
$L__BB396_31:
	and.b32  	%r19, %r6, 3;
	setp.eq.s32 	%p56, %r19, 0;
	@%p56 bra 	$L__BB396_54;
	setp.eq.s32 	%p57, %r19, 1;
	@%p57 bra 	$L__BB396_46;
	mul.wide.u32 	%rd450, %r204, 8;
	add.s64 	%rd451, %rd2, %rd450;
	ld.global.u64 	%rd82, [%rd451];
	or.b64  	%rd452, %rd526, %rd82;
	and.b64  	%rd453, %rd452, -4294967296;
	setp.ne.s64 	%p58, %rd453, 0;
	@%p58 bra 	$L__BB396_35;
	cvt.u32.u64 	%r173, %rd82;
	cvt.u32.u64 	%r174, %rd526;
	div.u32 	%r175, %r174, %r173;
	mul.lo.s32 	%r176, %r175, %r173;
	sub.s32 	%r177, %r174, %r176;
	cvt.u64.u32 	%rd514, %r175;
	cvt.u64.u32 	%rd515, %r177;
	bra.uni 	$L__BB396_36;
$L__BB396_35:
	div.s64 	%rd514, %rd526, %rd82;
	mul.lo.s64 	%rd454, %rd514, %rd82;
	sub.s64 	%rd515, %rd526, %rd454;
$L__BB396_36:
	add.s64 	%rd456, %rd1, %rd450;
	ld.global.u64 	%rd89, [%rd456];
	mad.lo.s64 	%rd90, %rd89, %rd515, %rd530;
	or.b64  	%rd457, %rd524, %rd82;
	and.b64  	%rd458, %rd457, -4294967296;
	setp.ne.s64 	%p59, %rd458, 0;
	@%p59 bra 	$L__BB396_38;
	cvt.u32.u64 	%r178, %rd82;
	cvt.u32.u64 	%r179, %rd524;
	div.u32 	%r180, %r179, %r178;
	mul.lo.s32 	%r181, %r180, %r178;
	sub.s32 	%r182, %r179, %r181;
	cvt.u64.u32 	%rd516, %r180;
	cvt.u64.u32 	%rd517, %r182;
	bra.uni 	$L__BB396_39;
$L__BB396_38:
	div.s64 	%rd516, %rd524, %rd82;
	mul.lo.s64 	%rd459, %rd516, %rd82;
	sub.s64 	%rd517, %rd524, %rd459;
$L__BB396_39:
	mad.lo.s64 	%rd97, %rd517, %rd89, %rd531;
	add.s32 	%r20, %r204, -1;
	mul.wide.u32 	%rd460, %r20, 8;
	add.s64 	%rd461, %rd2, %rd460;
	ld.global.u64 	%rd98, [%rd461];
	or.b64  	%rd462, %rd514, %rd98;
	and.b64  	%rd463, %rd462, -4294967296;
	setp.ne.s64 	%p60, %rd463, 0;
	@%p60 bra 	$L__BB396_41;
	cvt.u32.u64 	%r183, %rd98;
	cvt.u32.u64 	%r184, %rd514;
	div.u32 	%r185, %r184, %r183;
	mul.lo.s32 	%r186, %r185, %r183;
	sub.s32 	%r187, %r184, %r186;
	cvt.u64.u32 	%rd526, %r185;
	cvt.u64.u32 	%rd519, %r187;
	bra.uni 	$L__BB396_42;
$L__BB396_41:
	div.s64 	%rd526, %rd514, %rd98;
	mul.lo.s64 	%rd464, %rd526, %rd98;
	sub.s64 	%rd519, %rd514, %rd464;
$L__BB396_42:
	add.s64 	%rd466, %rd1, %rd460;
	ld.global.u64 	%rd105, [%rd466];
	mad.lo.s64 	%rd530, %rd105, %rd519, %rd90;
	or.b64  	%rd467, %rd516, %rd98;
	and.b64  	%rd468, %rd467, -4294967296;
	setp.ne.s64 	%p61, %rd468, 0;
	@%p61 bra 	$L__BB396_44;
	cvt.u32.u64 	%r188, %rd98;
	cvt.u32.u64 	%r189, %rd516;
	div.u32 	%r190, %r189, %r188;
	mul.lo.s32 	%r191, %r190, %r188;
	sub.s32 	%r192, %r189, %r191;
	cvt.u64.u32 	%rd524, %r190;
	cvt.u64.u32 	%rd521, %r192;
	bra.uni 	$L__BB396_45;
$L__BB396_44:
	div.s64 	%rd524, %rd516, %rd98;
	mul.lo.s64 	%rd469, %rd524, %rd98;
	sub.s64 	%rd521, %rd516, %rd469;
$L__BB396_45:
	mad.lo.s64 	%rd531, %rd521, %rd105, %rd97;
	add.s32 	%r204, %r204, -2;
$L__BB396_46:
	and.b32  	%r193, %r6, 1;
	setp.eq.b32 	%p62, %r193, 1;
	not.pred 	%p63, %p62;
	@%p63 bra 	$L__BB396_54;
	mul.wide.u32 	%rd470, %r204, 8;
	add.s64 	%rd471, %rd2, %rd470;
	ld.global.u64 	%rd120, [%rd471];
	or.b64  	%rd472, %rd526, %rd120;
	and.b64  	%rd473, %rd472, -4294967296;
	setp.ne.s64 	%p64, %rd473, 0;
	@%p64 bra 	$L__BB396_49;
	cvt.u32.u64 	%r194, %rd120;
	cvt.u32.u64 	%r195, %rd526;
	rem.u32 	%r196, %r195, %r194;
	cvt.u64.u32 	%rd528, %r196;
	bra.uni 	$L__BB396_50;
$L__BB396_49:
	rem.s64 	%rd528, %rd526, %rd120;
$L__BB396_50:
	add.s64 	%rd475, %rd1, %rd470;
	ld.global.u64 	%rd124, [%rd475];
	mad.lo.s64 	%rd530, %rd124, %rd528, %rd530;
	or.b64  	%rd476, %rd524, %rd120;
	and.b64  	%rd477, %rd476, -4294967296;
	setp.ne.s64 	%p65, %rd477, 0;
	@%p65 bra 	$L__BB396_52;
	cvt.u32.u64 	%r197, %rd120;
	cvt.u32.u64 	%r198, %rd524;
	rem.u32 	%r199, %r198, %r197;
	cvt.u64.u32 	%rd529, %r199;
	bra.uni 	$L__BB396_53;
$L__BB396_52:
	rem.s64 	%rd529, %rd524, %rd120;
$L__BB396_53:
	mad.lo.s64 	%rd531, %rd529, %rd124, %rd531;
$L__BB396_54:
	shl.b64 	%rd478, %rd530, 3;
	add.s64 	%rd479, %rd572, %rd478;
	ld.global.f64 	%fd2, [%rd479];
	setp.neu.f64 	%p67, %fd2, 0d0000000000000000;
	mov.pred 	%p87, -1;
	@%p67 bra 	$L__BB396_56;
	shl.b64 	%rd480, %rd531, 3;
	add.s64 	%rd481, %rd572, %rd480;
	ld.global.f64 	%fd3, [%rd481];
	setp.neu.f64 	%p87, %fd3, 0d0000000000000000;
$L__BB396_56:
	selp.u16 	%rs3, 1, 0, %p87;
	st.shared.u8 	[%r5], %rs3;
	bra.uni 	$L__BB396_117;
$L__BB396_57:
	cvt.u64.u32 	%rd132, %r4;
	setp.le.u64 	%p19, %rd265, %rd132;
	@%p19 bra 	$L__BB396_117;
	mad.lo.s64 	%rd563, %rd4, %rd265, %rd132;
	cvt.u32.u64 	%r23, %rd264;
	add.s32 	%r208, %r23, -1;
	setp.lt.s32 	%p20, %r208, 0;
	@%p20 bra 	$L__BB396_116;
	and.b32  	%r25, %r23, 7;
	setp.lt.u32 	%p21, %r208, 7;
	@%p21 bra 	$L__BB396_87;
	add.s32 	%r206, %r23, -4;
	and.b32  	%r57, %r23, -8;
	neg.s32 	%r205, %r57;
$L__BB396_61:
	.pragma "nounroll";
	add.s32 	%r30, %r206, 3;
	mul.wide.u32 	%rd274, %r30, 8;
	add.s64 	%rd275, %rd2, %rd274;
	ld.global.u64 	%rd136, [%rd275];
	or.b64  	%rd276, %rd563, %rd136;
	and.b64  	%rd277, %rd276, -4294967296;
	setp.ne.s64 	%p22, %rd277, 0;
	@%p22 bra 	$L__BB396_63;
	cvt.u32.u64 	%r58, %rd136;
	cvt.u32.u64 	%r59, %rd563;
	div.u32 	%r60, %r59, %r58;
	mul.lo.s32 	%r61, %r60, %r58;
	sub.s32 	%r62, %r59, %r61;
	cvt.u64.u32 	%rd534, %r60;
	cvt.u64.u32 	%rd535, %r62;
	bra.uni 	$L__BB396_64;
$L__BB396_63:
	div.s64 	%rd534, %rd563, %rd136;
	mul.lo.s64 	%rd278, %rd534, %rd136;
	sub.s64 	%rd535, %rd563, %rd278;
$L__BB396_64:
	add.s64 	%rd280, %rd1, %rd274;
	ld.global.u64 	%rd281, [%rd280];
	mul.lo.s64 	%rd143, %rd281, %rd535;
	add.s32 	%r31, %r206, 2;
	mul.wide.u32 	%rd282, %r31, 8;
	add.s64 	%rd283, %rd2, %rd282;
	ld.global.u64 	%rd144, [%rd283];
	or.b64  	%rd284, %rd534, %rd144;
	and.b64  	%rd285, %rd284, -4294967296;
	setp.ne.s64 	%p23, %rd285, 0;
	@%p23 bra 	$L__BB396_66;
	cvt.u32.u64 	%r63, %rd144;
	cvt.u32.u64 	%r64, %rd534;
	div.u32 	%r65, %r64, %r63;
	mul.lo.s32 	%r66, %r65, %r63;
	sub.s32 	%r67, %r64, %r66;
	cvt.u64.u32 	%rd536, %r65;
	cvt.u64.u32 	%rd537, %r67;
	bra.uni 	$L__BB396_67;
$L__BB396_66:
	div.s64 	%rd536, %rd534, %rd144;
	mul.lo.s64 	%rd286, %rd536, %rd144;
	sub.s64 	%rd537, %rd534, %rd286;
$L__BB396_67:
	add.s64 	%rd288, %rd1, %rd282;
	ld.global.u64 	%rd289, [%rd288];
	mad.lo.s64 	%rd151, %rd289, %rd537, %rd143;
	add.s32 	%r32, %r206, 1;
	mul.wide.u32 	%rd290, %r32, 8;
	add.s64 	%rd291, %rd2, %rd290;
	ld.global.u64 	%rd152, [%rd291];
	or.b64  	%rd292, %rd536, %rd152;
	and.b64  	%rd293, %rd292, -4294967296;
	setp.ne.s64 	%p24, %rd293, 0;
	@%p24 bra 	$L__BB396_69;
	cvt.u32.u64 	%r68, %rd152;
	cvt.u32.u64 	%r69, %rd536;
	div.u32 	%r70, %r69, %r68;
	mul.lo.s32 	%r71, %r70, %r68;
	sub.s32 	%r72, %r69, %r71;
	cvt.u64.u32 	%rd538, %r70;
	cvt.u64.u32 	%rd539, %r72;
	bra.uni 	$L__BB396_70;
$L__BB396_69:
	div.s64 	%rd538, %rd536, %rd152;
	mul.lo.s64 	%rd294, %rd538, %rd152;
	sub.s64 	%rd539, %rd536, %rd294;
$L__BB396_70:
	add.s64 	%rd296, %rd1, %rd290;
	ld.global.u64 	%rd297, [%rd296];
	mad.lo.s64 	%rd159, %rd297, %rd539, %rd151;
	add.s32 	%r33, %r206, -4;
	mul.wide.u32 	%rd298, %r206, 8;
	add.s64 	%rd299, %rd2, %rd298;
	ld.global.u64 	%rd160, [%rd299];
	or.b64  	%rd300, %rd538, %rd160;
	and.b64  	%rd301, %rd300, -4294967296;
	setp.ne.s64 	%p25, %rd301, 0;
	@%p25 bra 	$L__BB396_72;
	cvt.u32.u64 	%r73, %rd160;
	cvt.u32.u64 	%r74, %rd538;
	div.u32 	%r75, %r74, %r73;
	mul.lo.s32 	%r76, %r75, %r73;
	sub.s32 	%r77, %r74, %r76;
	cvt.u64.u32 	%rd540, %r75;
	cvt.u64.u32 	%rd541, %r77;
	bra.uni 	$L__BB396_73;
$L__BB396_72:
	div.s64 	%rd540, %rd538, %rd160;
	mul.lo.s64 	%rd302, %rd540, %rd160;
	sub.s64 	%rd541, %rd538, %rd302;
$L__BB396_73:
	add.s64 	%rd304, %rd1, %rd298;
	ld.global.u64 	%rd305, [%rd304];
	mad.lo.s64 	%rd167, %rd305, %rd541, %rd159;
	add.s32 	%r34, %r206, -1;
	mul.wide.u32 	%rd306, %r34, 8;
	add.s64 	%rd307, %rd2, %rd306;
	ld.global.u64 	%rd168, [%rd307];
	or.b64  	%rd308, %rd540, %rd168;
	and.b64  	%rd309, %rd308, -4294967296;
	setp.ne.s64 	%p26, %rd309, 0;
	@%p26 bra 	$L__BB396_75;
	cvt.u32.u64 	%r78, %rd168;
	cvt.u32.u64 	%r79, %rd540;
	div.u32 	%r80, %r79, %r78;
	mul.lo.s32 	%r81, %r80, %r78;
	sub.s32 	%r82, %r79, %r81;
	cvt.u64.u32 	%rd542, %r80;
	cvt.u64.u32 	%rd543, %r82;
	bra.uni 	$L__BB396_76;
$L__BB396_75:
	div.s64 	%rd542, %rd540, %rd168;
	mul.lo.s64 	%rd310, %rd542, %rd168;
	sub.s64 	%rd543, %rd540, %rd310;
$L__BB396_76:
	add.s64 	%rd312, %rd1, %rd306;
	ld.global.u64 	%rd313, [%rd312];
	mad.lo.s64 	%rd175, %rd313, %rd543, %rd167;
	add.s32 	%r35, %r206, -2;
	mul.wide.u32 	%rd314, %r35, 8;
	add.s64 	%rd315, %rd2, %rd314;
	ld.global.u64 	%rd176, [%rd315];
	or.b64  	%rd316, %rd542, %rd176;
	and.b64  	%rd317, %rd316, -4294967296;
	setp.ne.s64 	%p27, %rd317, 0;
	@%p27 bra 	$L__BB396_78;
	cvt.u32.u64 	%r83, %rd176;
	cvt.u32.u64 	%r84, %rd542;
	div.u32 	%r85, %r84, %r83;
	mul.lo.s32 	%r86, %r85, %r83;
	sub.s32 	%r87, %r84, %r86;
	cvt.u64.u32 	%rd544, %r85;
	cvt.u64.u32 	%rd545, %r87;
	bra.uni 	$L__BB396_79;
$L__BB396_78:
	div.s64 	%rd544, %rd542, %rd176;
	mul.lo.s64 	%rd318, %rd544, %rd176;
	sub.s64 	%rd545, %rd542, %rd318;
$L__BB396_79:
	add.s64 	%rd320, %rd1, %rd314;
	ld.global.u64 	%rd321, [%rd320];
	mad.lo.s64 	%rd183, %rd321, %rd545, %rd175;
	add.s32 	%r36, %r206, -3;
	mul.wide.u32 	%rd322, %r36, 8;
	add.s64 	%rd323, %rd2, %rd322;
	ld.global.u64 	%rd184, [%rd323];
	or.b64  	%rd324, %rd544, %rd184;
	and.b64  	%rd325, %rd324, -4294967296;
	setp.ne.s64 	%p28, %rd325, 0;
	@%p28 bra 	$L__BB396_81;
	cvt.u32.u64 	%r88, %rd184;
	cvt.u32.u64 	%r89, %rd544;
	div.u32 	%r90, %r89, %r88;
	mul.lo.s32 	%r91, %r90, %r88;
	sub.s32 	%r92, %r89, %r91;
	cvt.u64.u32 	%rd546, %r90;
	cvt.u64.u32 	%rd547, %r92;
	bra.uni 	$L__BB396_82;
$L__BB396_81:
	div.s64 	%rd546, %rd544, %rd184;
	mul.lo.s64 	%rd326, %rd546, %rd184;
	sub.s64 	%rd547, %rd544, %rd326;
$L__BB396_82:
	add.s64 	%rd328, %rd1, %rd322;
	ld.global.u64 	%rd329, [%rd328];
	mad.lo.s64 	%rd191, %rd329, %rd547, %rd183;
	mul.wide.u32 	%rd330, %r33, 8;
	add.s64 	%rd331, %rd2, %rd330;
	ld.global.u64 	%rd192, [%rd331];
	or.b64  	%rd332, %rd546, %rd192;
	and.b64  	%rd333, %rd332, -4294967296;
	setp.ne.s64 	%p29, %rd333, 0;
	@%p29 bra 	$L__BB396_84;
	cvt.u32.u64 	%r93, %rd192;
	cvt.u32.u64 	%r94, %rd546;
	div.u32 	%r95, %r94, %r93;
	mul.lo.s32 	%r96, %r95, %r93;
	sub.s32 	%r97, %r94, %r96;
	cvt.u64.u32 	%rd563, %r95;
	cvt.u64.u32 	%rd549, %r97;
	bra.uni 	$L__BB396_85;
$L__BB396_84:
	div.s64 	%rd563, %rd546, %rd192;
	mul.lo.s64 	%rd334, %rd563, %rd192;
	sub.s64 	%rd549, %rd546, %rd334;
$L__BB396_85:
	add.s64 	%rd336, %rd1, %rd330;
	ld.global.u64 	%rd337, [%rd336];
	mad.lo.s64 	%rd338, %rd337, %rd549, %rd191;
	shl.b64 	%rd339, %rd338, 3;
	add.s64 	%rd572, %rd572, %rd339;
	add.s32 	%r206, %r206, -8;
	add.s32 	%r205, %r205, 8;
	setp.ne.s32 	%p30, %r205, 0;
	@%p30 bra 	$L__BB396_61;
	add.s32 	%r208, %r206, 3;
$L__BB396_87:
	setp.eq.s32 	%p31, %r25, 0;
	@%p31 bra 	$L__BB396_116;
	and.b32  	%r41, %r23, 3;
	setp.lt.u32 	%p32, %r25, 4;
	@%p32 bra 	$L__BB396_102;
	mul.wide.u32 	%rd341, %r208, 8;
	add.s64 	%rd342, %rd2, %rd341;
	ld.global.u64 	%rd203, [%rd342];
	or.b64  	%rd343, %rd563, %rd203;
	and.b64  	%rd344, %rd343, -4294967296;
	setp.ne.s64 	%p33, %rd344, 0;
	@%p33 bra 	$L__BB396_91;
	cvt.u32.u64 	%r98, %rd203;
	cvt.u32.u64 	%r99, %rd563;
	div.u32 	%r100, %r99, %r98;
	mul.lo.s32 	%r101, %r100, %r98;
	sub.s32 	%r102, %r99, %r101;
	cvt.u64.u32 	%rd553, %r100;
	cvt.u64.u32 	%rd554, %r102;
	bra.uni 	$L__BB396_92;
$L__BB396_91:
	div.s64 	%rd553, %rd563, %rd203;
	mul.lo.s64 	%rd345, %rd553, %rd203;
	sub.s64 	%rd554, %rd563, %rd345;
$L__BB396_92:
	add.s64 	%rd347, %rd1, %rd341;
	ld.global.u64 	%rd348, [%rd347];
	mul.lo.s64 	%rd210, %rd348, %rd554;
	add.s32 	%r42, %r208, -1;
	mul.wide.u32 	%rd349, %r42, 8;
	add.s64 	%rd350, %rd2, %rd349;
	ld.global.u64 	%rd211, [%rd350];
	or.b64  	%rd351, %rd553, %rd211;
	and.b64  	%rd352, %rd351, -4294967296;
	setp.ne.s64 	%p34, %rd352, 0;
	@%p34 bra 	$L__BB396_94;
	cvt.u32.u64 	%r103, %rd211;
	cvt.u32.u64 	%r104, %rd553;
	div.u32 	%r105, %r104, %r103;
	mul.lo.s32 	%r106, %r105, %r103;
	sub.s32 	%r107, %r104, %r106;
	cvt.u64.u32 	%rd555, %r105;
	cvt.u64.u32 	%rd556, %r107;
	bra.uni 	$L__BB396_95;
$L__BB396_94:
	div.s64 	%rd555, %rd553, %rd211;
	mul.lo.s64 	%rd353, %rd555, %rd211;
	sub.s64 	%rd556, %rd553, %rd353;
$L__BB396_95:
	add.s64 	%rd355, %rd1, %rd349;
	ld.global.u64 	%rd356, [%rd355];
	mad.lo.s64 	%rd218, %rd356, %rd556, %rd210;
	add.s32 	%r43, %r208, -2;
	mul.wide.u32 	%rd357, %r43, 8;
	add.s64 	%rd358, %rd2, %rd357;
	ld.global.u64 	%rd219, [%rd358];
	or.b64  	%rd359, %rd555, %rd219;
	and.b64  	%rd360, %rd359, -4294967296;
	setp.ne.s64 	%p35, %rd360, 0;
	@%p35 bra 	$L__BB396_97;
	cvt.u32.u64 	%r108, %rd219;
	cvt.u32.u64 	%r109, %rd555;
	div.u32 	%r110, %r109, %r108;
	mul.lo.s32 	%r111, %r110, %r108;
	sub.s32 	%r112, %r109, %r111;
	cvt.u64.u32 	%rd557, %r110;
	cvt.u64.u32 	%rd558, %r112;
	bra.uni 	$L__BB396_98;
$L__BB396_97:
	div.s64 	%rd557, %rd555, %rd219;
	mul.lo.s64 	%rd361, %rd557, %rd219;
	sub.s64 	%rd558, %rd555, %rd361;
$L__BB396_98:
	add.s64 	%rd363, %rd1, %rd357;
	ld.global.u64 	%rd364, [%rd363];
	mad.lo.s64 	%rd226, %rd364, %rd558, %rd218;
	add.s32 	%r44, %r208, -3;
	mul.wide.u32 	%rd365, %r44, 8;
	add.s64 	%rd366, %rd2, %rd365;
	ld.global.u64 	%rd227, [%rd366];
	or.b64  	%rd367, %rd557, %rd227;
	and.b64  	%rd368, %rd367, -4294967296;
	setp.ne.s64 	%p36, %rd368, 0;
	@%p36 bra 	$L__BB396_100;
	cvt.u32.u64 	%r113, %rd227;
	cvt.u32.u64 	%r114, %rd557;
	div.u32 	%r115, %r114, %r113;
	mul.lo.s32 	%r116, %r115, %r113;
	sub.s32 	%r117, %r114, %r116;
	cvt.u64.u32 	%rd563, %r115;
	cvt.u64.u32 	%rd560, %r117;
	bra.uni 	$L__BB396_101;
$L__BB396_100:
	div.s64 	%rd563, %rd557, %rd227;
	mul.lo.s64 	%rd369, %rd563, %rd227;
	sub.s64 	%rd560, %rd557, %rd369;
$L__BB396_101:
	add.s64 	%rd371, %rd1, %rd365;
	ld.global.u64 	%rd372, [%rd371];
	mad.lo.s64 	%rd373, %rd372, %rd560, %rd226;
	shl.b64 	%rd374, %rd373, 3;
	add.s64 	%rd572, %rd572, %rd374;
	add.s32 	%r208, %r208, -4;
$L__BB396_102:
	setp.eq.s32 	%p37, %r41, 0;
	@%p37 bra 	$L__BB396_116;
	setp.eq.s32 	%p38, %r41, 1;
	@%p38 bra 	$L__BB396_111;
	mul.wide.u32 	%rd376, %r208, 8;
	add.s64 	%rd377, %rd2, %rd376;
	ld.global.u64 	%rd238, [%rd377];
	or.b64  	%rd378, %rd563, %rd238;
	and.b64  	%rd379, %rd378, -4294967296;
	setp.ne.s64 	%p39, %rd379, 0;
	@%p39 bra 	$L__BB396_106;
	cvt.u32.u64 	%r118, %rd238;
	cvt.u32.u64 	%r119, %rd563;
	div.u32 	%r120, %r119, %r118;
	mul.lo.s32 	%r121, %r120, %r118;
	sub.s32 	%r122, %r119, %r121;
	cvt.u64.u32 	%rd564, %r120;
	cvt.u64.u32 	%rd565, %r122;
	bra.uni 	$L__BB396_107;
$L__BB396_106:
	div.s64 	%rd564, %rd563, %rd238;
	mul.lo.s64 	%rd380, %rd564, %rd238;
	sub.s64 	%rd565, %rd563, %rd380;
$L__BB396_107:
	add.s64 	%rd382, %rd1, %rd376;
	ld.global.u64 	%rd383, [%rd382];
	mul.lo.s64 	%rd245, %rd383, %rd565;
	add.s32 	%r47, %r208, -1;
	mul.wide.u32 	%rd384, %r47, 8;
	add.s64 	%rd385, %rd2, %rd384;
	ld.global.u64 	%rd246, [%rd385];
	or.b64  	%rd386, %rd564, %rd246;
	and.b64  	%rd387, %rd386, -4294967296;
	setp.ne.s64 	%p40, %rd387, 0;
	@%p40 bra 	$L__BB396_109;
	cvt.u32.u64 	%r123, %rd246;
	cvt.u32.u64 	%r124, %rd564;
	div.u32 	%r125, %r124, %r123;
	mul.lo.s32 	%r126, %r125, %r123;
	sub.s32 	%r127, %r124, %r126;
	cvt.u64.u32 	%rd563, %r125;
	cvt.u64.u32 	%rd567, %r127;
	bra.uni 	$L__BB396_110;
$L__BB396_109:
	div.s64 	%rd563, %rd564, %rd246;
	mul.lo.s64 	%rd388, %rd563, %rd246;
	sub.s64 	%rd567, %rd564, %rd388;
$L__BB396_110:
	add.s64 	%rd390, %rd1, %rd384;
	ld.global.u64 	%rd391, [%rd390];
	mad.lo.s64 	%rd392, %rd391, %rd567, %rd245;
	shl.b64 	%rd393, %rd392, 3;
	add.s64 	%rd572, %rd572, %rd393;
	add.s32 	%r208, %r208, -2;
$L__BB396_111:
	and.b32  	%r128, %r23, 1;
	setp.eq.b32 	%p41, %r128, 1;
	not.pred 	%p42, %p41;
	@%p42 bra 	$L__BB396_116;
	mul.wide.u32 	%rd394, %r208, 8;
	add.s64 	%rd395, %rd2, %rd394;
	ld.global.u64 	%rd257, [%rd395];
	or.b64  	%rd396, %rd563, %rd257;
	and.b64  	%rd397, %rd396, -4294967296;
	setp.ne.s64 	%p43, %rd397, 0;
	@%p43 bra 	$L__BB396_114;
	cvt.u32.u64 	%r129, %rd257;
	cvt.u32.u64 	%r130, %rd563;
	rem.u32 	%r131, %r130, %r129;
	cvt.u64.u32 	%rd571, %r131;
	bra.uni 	$L__BB396_115;
$L__BB396_114:
	rem.s64 	%rd571, %rd563, %rd257;
$L__BB396_115:
	add.s64 	%rd399, %rd1, %rd394;
	ld.global.u64 	%rd400, [%rd399];
	mul.lo.s64 	%rd401, %rd400, %rd571;
	shl.b64 	%rd402, %rd401, 3;
	add.s64 	%rd572, %rd572, %rd402;
$L__BB396_116:
	ld.global.f64 	%fd1, [%rd572];
	setp.neu.f64 	%p44, %fd1, 0d0000000000000000;
	selp.u16 	%rs2, 1, 0, %p44;
	st.shared.u8 	[%r5], %rs2;
$L__BB396_117:
	bar.sync 	0;
	setp.lt.u32 	%p68, %r210, 66;
	@%p68 bra 	$L__BB396_123;
$L__BB396_118:
	shr.u32 	%r51, %r210, 1;
	setp.ge.u32 	%p69, %r1, %r51;
	@%p69 bra 	$L__BB396_122;
	ld.shared.u8 	%rs4, [%r5];
	setp.ne.s16 	%p71, %rs4, 0;
	mov.pred 	%p88, -1;
	@%p71 bra 	$L__BB396_121;
	add.s32 	%r200, %r5, %r51;
	ld.shared.u8 	%rs5, [%r200];
	setp.ne.s16 	%p88, %rs5, 0;
$L__BB396_121:
	selp.u16 	%rs6, 1, 0, %p88;
	st.shared.u8 	[%r5], %rs6;
$L__BB396_122:
	bar.sync 	0;
	setp.gt.u32 	%p72, %r210, 131;
	mov.u32 	%r210, %r51;
	@%p72 bra 	$L__BB396_118;
$L__BB396_123:
	setp.gt.u32 	%p73, %r1, 31;
	@%p73 bra 	$L__BB396_138;
	ld.volatile.shared.u8 	%rs7, [%r5];
	setp.ne.s16 	%p75, %rs7, 0;
	mov.pred 	%p89, -1;
	@%p75 bra 	$L__BB396_126;
	ld.volatile.shared.u8 	%rs8, [%r5+32];
	setp.ne.s16 	%p89, %rs8, 0;
$L__BB396_126:
	selp.u16 	%rs9, 1, 0, %p89;
	st.volatile.shared.u8 	[%r5], %rs9;
	ld.volatile.shared.u8 	%rs10, [%r5];
	setp.ne.s16 	%p77, %rs10, 0;
	mov.pred 	%p90, -1;
	@%p77 bra 	$L__BB396_128;
	ld.volatile.shared.u8 	%rs11, [%r5+16];
	setp.ne.s16 	%p90, %rs11, 0;
$L__BB396_128:
	selp.u16 	%rs12, 1, 0, %p90;
	st.volatile.shared.u8 	[%r5], %rs12;
	ld.volatile.shared.u8 	%rs13, [%r5];
	setp.ne.s16 	%p79, %rs13, 0;
	mov.pred 	%p91, -1;
	@%p79 bra 	$L__BB396_130;
	ld.volatile.shared.u8 	%rs14, [%r5+8];
	setp.ne.s16 	%p91, %rs14, 0;
$L__BB396_130:
	selp.u16 	%rs15, 1, 0, %p91;
	st.volatile.shared.u8 	[%r5], %rs15;
	ld.volatile.shared.u8 	%rs16, [%r5];
	setp.ne.s16 	%p81, %rs16, 0;
	mov.pred 	%p92, -1;
	@%p81 bra 	$L__BB396_132;
	ld.volatile.shared.u8 	%rs17, [%r5+4];
	setp.ne.s16 	%p92, %rs17, 0;
$L__BB396_132:
	selp.u16 	%rs18, 1, 0, %p92;
	st.volatile.shared.u8 	[%r5], %rs18;
	ld.volatile.shared.u8 	%rs19, [%r5];
	setp.ne.s16 	%p83, %rs19, 0;
	mov.pred 	%p93, -1;
	@%p83 bra 	$L__BB396_134;
	ld.volatile.shared.u8 	%rs20, [%r5+2];
	setp.ne.s16 	%p93, %rs20, 0;
$L__BB396_134:
	selp.u16 	%rs21, 1, 0, %p93;
	st.volatile.shared.u8 	[%r5], %rs21;
	ld.volatile.shared.u8 	%rs22, [%r5];
	setp.ne.s16 	%p85, %rs22, 0;
	mov.pred 	%p94, -1;
	@%p85 bra 	$L__BB396_136;
	ld.volatile.shared.u8 	%rs23, [%r5+1];
	setp.ne.s16 	%p94, %rs23, 0;
$L__BB396_136:
	selp.u16 	%rs24, 1, 0, %p94;
	st.volatile.shared.u8 	[%r5], %rs24;
	setp.ne.s32 	%p86, %r1, 0;
	@%p86 bra 	$L__BB396_138;
	ld.param.u64 	%rd487, [contiguous_any2_f64_param_8];
	ld.param.u64 	%rd486, [contiguous_any2_f64_param_0];
	ld.shared.u8 	%rs25, [anysdata_f64];
	cvt.u64.u32 	%rd482, %r2;
	mad.lo.s64 	%rd483, %rd487, %rd4, %rd482;
	cvta.to.global.u64 	%rd484, %rd486;
	add.s64 	%rd485, %rd484, %rd483;
	st.global.u8 	[%rd485], %rs25;
$L__BB396_138:
	ret;

}
	// .globl	contiguous_any22_f64
.visible .entry contiguous_any22_f64(
	.param .u64 .ptr .align 1 contiguous_any22_f64_param_0,
	.param .u64 .ptr .align 1 contiguous_any22_f64_param_1,
	.param .u64 contiguous_any22_f64_param_2,
	.param .u64 contiguous_any22_f64_param_3,
	.param .u64 contiguous_any22_f64_param_4,
	.param .u64 contiguous_any22_f64_param_5
)
{
	.reg .pred 	%p<49>;
	.reg .b16 	%rs<28>;
	.reg .b32 	%r<15>;
	.reg .b64 	%rd<24>;

	ld.param.u64 	%rd6, [contiguous_any22_f64_param_0];
	ld.param.u64 	%rd9, [contiguous_any22_f64_param_1];
	ld.param.u64 	%rd10, [contiguous_any22_f64_param_2];
	ld.param.u64 	%rd7, [contiguous_any22_f64_param_3];
	ld.param.u64 	%rd11, [contiguous_any22_f64_param_4];
	ld.param.u64 	%rd8, [contiguous_any22_f64_param_5];
	cvta.to.global.u64 	%rd1, %rd9;
	mov.u32 	%r1, %tid.x;
	mov.u32 	%r2, %ctaid.x;
	mov.u32 	%r14, %ntid.x;
	mul.lo.s32 	%r8, %r2, %r14;
	shl.b32 	%r9, %r8, 1;
	add.s32 	%r4, %r9, %r1;
	mov.u32 	%r10, anysdata_f64;
	add.s32 	%r5, %r10, %r1;
	mov.b16 	%rs1, 0;
	st.shared.u8 	[%r5], %rs1;
	mov.u32 	%r11, %ctaid.y;
	cvt.u64.u32 	%rd12, %r11;
	add.s64 	%rd2, %rd10, %rd12;
	setp.ge.u64 	%p17, %rd2, %rd11;
	@%p17 bra 	$L__BB397_28;
	add.s32 	%r12, %r4, %r14;
	cvt.u64.u32 	%rd3, %r12;
	setp.le.u64 	%p18, %rd7, %rd3;
	@%p18 bra 	$L__BB397_5;
	cvt.u64.u32 	%rd15, %r4;
	mul.lo.s64 	%rd4, %rd2, %rd7;
	add.s64 	%rd16, %rd4, %rd15;
	add.s64 	%rd17, %rd1, %rd16;
	ld.global.u8 	%rs3, [%rd17];
	setp.ne.s16 	%p21, %rs3, 0;
	mov.pred 	%p41, -1;
	@%p21 bra 	$L__BB397_4;
	add.s64 	%rd18, %rd4, %rd3;
	add.s64 	%rd19, %rd1, %rd18;
	ld.global.u8 	%rs4, [%rd19];
	setp.ne.s16 	%p41, %rs4, 0;
$L__BB397_4:
	selp.u16 	%rs5, 1, 0, %p41;
	st.shared.u8 	[%r5], %rs5;
	bra.uni 	$L__BB397_7;
$L__BB397_5:
	cvt.u64.u32 	%rd5, %r4;
	setp.le.u64 	%p19, %rd7, %rd5;
	@%p19 bra 	$L__BB397_7;
	mad.lo.s64 	%rd13, %rd2, %rd7, %rd5;
	add.s64 	%rd14, %rd1, %rd13;
	ld.global.u8 	%rs2, [%rd14];
	st.shared.u8 	[%r5], %rs2;
$L__BB397_7:
	bar.sync 	0;
	setp.lt.u32 	%p22, %r14, 66;
	@%p22 bra 	$L__BB397_13;
$L__BB397_8:
	shr.u32 	%r7, %r14, 1;
	setp.ge.u32 	%p23, %r1, %r7;
	@%p23 bra 	$L__BB397_12;
	ld.shared.u8 	%rs6, [%r5];
	setp.ne.s16 	%p25, %rs6, 0;
	mov.pred 	%p42, -1;
	@%p25 bra 	$L__BB397_11;
	add.s32 	%r13, %r5, %r7;
	ld.shared.u8 	%rs7, [%r13];
	setp.ne.s16 	%p42, %rs7, 0;
$L__BB397_11:
	selp.u16 	%rs8, 1, 0, %p42;
	st.shared.u8 	[%r5], %rs8;
$L__BB397_12:
	bar.sync 	0;
	setp.gt.u32 	%p26, %r14, 131;
	mov.u32 	%r14, %r7;
	@%p26 bra 	$L__BB397_8;
$L__BB397_13:
	setp.gt.u32 	%p27, %r1, 31;
	@%p27 bra 	$L__BB397_28;
	ld.volatile.shared.u8 	%rs9, [%r5];
	setp.ne.s16 	%p29, %rs9, 0;
	mov.pred 	%p43, -1;
	@%p29 bra 	$L__BB397_16;
	ld.volatile.shared.u8 	%rs10, [%r5+32];
	setp.ne.s16 	%p43, %rs10, 0;
$L__BB397_16:
	selp.u16 	%rs11, 1, 0, %p43;
	st.volatile.shared.u8 	[%r5], %rs11;
	ld.volatile.shared.u8 	%rs12, [%r5];
	setp.ne.s16 	%p31, %rs12, 0;
	mov.pred 	%p44, -1;
	@%p31 bra 	$L__BB397_18;
	ld.volatile.shared.u8 	%rs13, [%r5+16];
	setp.ne.s16 	%p44, %rs13, 0;
$L__BB397_18:
	selp.u16 	%rs14, 1, 0, %p44;
	st.volatile.shared.u8 	[%r5], %rs14;
	ld.volatile.shared.u8 	%rs15, [%r5];
	setp.ne.s16 	%p33, %rs15, 0;
	mov.pred 	%p45, -1;
	@%p33 bra 	$L__BB397_20;
	ld.volatile.shared.u8 	%rs16, [%r5+8];
	setp.ne.s16 	%p45, %rs16, 0;
$L__BB397_20:
	selp.u16 	%rs17, 1, 0, %p45;
	st.volatile.shared.u8 	[%r5], %rs17;
	ld.volatile.shared.u8 	%rs18, [%r5];
	setp.ne.s16 	%p35, %rs18, 0;
	mov.pred 	%p46, -1;
	@%p35 bra 	$L__BB397_22;
	ld.volatile.shared.u8 	%rs19, [%r5+4];
	setp.ne.s16 	%p46, %rs19, 0;
$L__BB397_22:
	selp.u16 	%rs20, 1, 0, %p46;
	st.volatile.shared.u8 	[%r5], %rs20;
	ld.volatile.shared.u8 	%rs21, [%r5];
	setp.ne.s16 	%p37, %rs21, 0;
	mov.pred 	%p47, -1;
	@%p37 bra 	$L__BB397_24;
	ld.volatile.shared.u8 	%rs22, [%r5+2];
	setp.ne.s16 	%p47, %rs22, 0;
$L__BB397_24:
	selp.u16 	%rs23, 1, 0, %p47;
	st.volatile.shared.u8 	[%r5], %rs23;
	ld.volatile.shared.u8 	%rs24, [%r5];
	setp.ne.s16 	%p39, %rs24, 0;
	mov.pred 	%p48, -1;
	@%p39 bra 	$L__BB397_26;
	ld.volatile.shared.u8 	%rs25, [%r5+1];
	setp.ne.s16 	%p48, %rs25, 0;
$L__BB397_26:
	selp.u16 	%rs26, 1, 0, %p48;
	st.volatile.shared.u8 	[%r5], %rs26;
	setp.ne.s32 	%p40, %r1, 0;
	@%p40 bra 	$L__BB397_28;
	ld.shared.u8 	%rs27, [anysdata_f64];
	cvt.u64.u32 	%rd20, %r2;
	mad.lo.s64 	%rd21, %rd8, %rd2, %rd20;
	cvta.to.global.u64 	%rd22, %rd6;
	add.s64 	%rd23, %rd22, %rd21;
	st.global.u8 	[%rd23], %rs27;
$L__BB397_28:
	ret;

}
	// .globl	contiguous_any3_f64
.visible .entry contiguous_any3_f64(
	.param .u64 .ptr .align 1 contiguous_any3_f64_param_0,
	.param .u64 .ptr .align 1 contiguous_any3_f64_param_1,
	.param .u64 .ptr .align 1 contiguous_any3_f64_param_2,
	.param .u64 .ptr .align 1 contiguous_any3_f64_param_3,
	.param .u64 contiguous_any3_f64_param_4,
	.param .u64 contiguous_any3_f64_param_5,
	.param .u64 contiguous_any3_f64_param_6
)
{
	.reg .pred 	%p<81>;
	.reg .b16 	%rs<49>;
	.reg .b32 	%r<188>;
	.reg .b64 	%rd<307>;
	.reg .b64 	%fd<2>;

	ld.param.u64 	%rd144, [contiguous_any3_f64_param_0];
	ld.param.u64 	%rd145, [contiguous_any3_f64_param_1];
	ld.param.u64 	%rd148, [contiguous_any3_f64_param_2];
	ld.param.u64 	%rd149, [contiguous_any3_f64_param_3];
	ld.param.u64 	%rd146, [contiguous_any3_f64_param_4];
	ld.param.u64 	%rd147, [contiguous_any3_f64_param_5];
	ld.param.u64 	%rd150, [contiguous_any3_f64_param_6];
	cvta.to.global.u64 	%rd1, %rd149;
	cvta.to.global.u64 	%rd2, %rd148;
	mov.u32 	%r1, %tid.y;
	mov.u32 	%r2, %ntid.x;
	mov.u32 	%r3, %tid.x;
	mad.lo.s32 	%r70, %r1, %r2, %r3;
	mov.u32 	%r71, %ctaid.x;
	mad.lo.s32 	%r72, %r71, %r2, %r3;
	mov.u32 	%r4, %ctaid.y;
	mov.u32 	%r5, %ntid.y;
	mad.lo.s32 	%r73, %r4, %r5, %r1;
	mov.u32 	%r74, anysdata_f64;
	add.s32 	%r7, %r74, %r70;
	mov.b16 	%rs16, 0;
	st.shared.u8 	[%r7], %rs16;
	cvt.u64.u32 	%rd3, %r72;
	setp.le.u64 	%p9, %rd147, %rd3;
	cvt.u64.u32 	%rd152, %r73;
	setp.le.u64 	%p10, %rd150, %rd152;
	or.pred  	%p11, %p9, %p10;
	@%p11 bra 	$L__BB398_95;
	cvt.u32.u64 	%r75, %rd3;
	cvt.u32.u64 	%r76, %rd147;
	mad.lo.s32 	%r179, %r73, %r76, %r75;
	cvt.u32.u64 	%r9, %rd146;
	add.s32 	%r178, %r9, -1;
	setp.lt.s32 	%p12, %r178, 0;
	mov.b64 	%rd306, 0;
	@%p12 bra 	$L__BB398_59;
	setp.lt.u32 	%p13, %r178, 7;
	mov.b64 	%rd306, 0;
	@%p13 bra 	$L__BB398_30;
	add.s32 	%r174, %r9, -4;
	and.b32  	%r77, %r9, -8;
	neg.s32 	%r173, %r77;
	mov.b64 	%rd306, 0;
$L__BB398_4:
	.pragma "nounroll";
	add.s32 	%r16, %r174, 3;
	cvt.u64.u32 	%rd5, %r179;
	mul.wide.u32 	%rd157, %r16, 8;
	add.s64 	%rd158, %rd2, %rd157;
	ld.global.u64 	%rd6, [%rd158];
	and.b64  	%rd159, %rd6, -4294967296;
	setp.ne.s64 	%p14, %rd159, 0;
	@%p14 bra 	$L__BB398_6;
	cvt.u32.u64 	%r78, %rd6;
	cvt.u32.u64 	%r79, %rd5;
	div.u32 	%r80, %r79, %r78;
	mul.lo.s32 	%r81, %r80, %r78;
	sub.s32 	%r82, %r79, %r81;
	cvt.u64.u32 	%rd271, %r80;
	cvt.u64.u32 	%rd272, %r82;
	bra.uni 	$L__BB398_7;
$L__BB398_6:
	div.s64 	%rd271, %rd5, %rd6;
	mul.lo.s64 	%rd160, %rd271, %rd6;
	sub.s64 	%rd272, %rd5, %rd160;
$L__BB398_7:
	mul.wide.u32 	%rd161, %r16, 8;
	add.s64 	%rd162, %rd1, %rd161;
	ld.global.u64 	%rd163, [%rd162];
	mad.lo.s64 	%rd13, %rd163, %rd272, %rd306;
	add.s32 	%r17, %r174, 2;
	and.b64  	%rd14, %rd271, 4294967295;
	mul.wide.u32 	%rd164, %r17, 8;
	add.s64 	%rd165, %rd2, %rd164;
	ld.global.u64 	%rd15, [%rd165];
	and.b64  	%rd166, %rd15, -4294967296;
	setp.ne.s64 	%p15, %rd166, 0;
	@%p15 bra 	$L__BB398_9;
	cvt.u32.u64 	%r83, %rd15;
	cvt.u32.u64 	%r84, %rd14;
	div.u32 	%r85, %r84, %r83;
	mul.lo.s32 	%r86, %r85, %r83;
	sub.s32 	%r87, %r84, %r86;
	cvt.u64.u32 	%rd273, %r85;
	cvt.u64.u32 	%rd274, %r87;
	bra.uni 	$L__BB398_10;
$L__BB398_9:
	div.s64 	%rd273, %rd14, %rd15;
	mul.lo.s64 	%rd167, %rd273, %rd15;
	sub.s64 	%rd274, %rd14, %rd167;
$L__BB398_10:
	mul.wide.u32 	%rd168, %r17, 8;
	add.s64 	%rd169, %rd1, %rd168;
	ld.global.u64 	%rd170, [%rd169];
	mad.lo.s64 	%rd22, %rd170, %rd274, %rd13;
	add.s32 	%r18, %r174, 1;
	and.b64  	%rd23, %rd273, 4294967295;
	mul.wide.u32 	%rd171, %r18, 8;
	add.s64 	%rd172, %rd2, %rd171;
	ld.global.u64 	%rd24, [%rd172];
	and.b64  	%rd173, %rd24, -4294967296;
	setp.ne.s64 	%p16, %rd173, 0;
	@%p16 bra 	$L__BB398_12;
	cvt.u32.u64 	%r88, %rd24;
	cvt.u32.u64 	%r89, %rd23;
	div.u32 	%r90, %r89, %r88;
	mul.lo.s32 	%r91, %r90, %r88;
	sub.s32 	%r92, %r89, %r91;
	cvt.u64.u32 	%rd275, %r90;
	cvt.u64.u32 	%rd276, %r92;
	bra.uni 	$L__BB398_13;
$L__BB398_12:
	div.s64 	%rd275, %rd23, %rd24;
	mul.lo.s64 	%rd174, %rd275, %rd24;
	sub.s64 	%rd276, %rd23, %rd174;
$L__BB398_13:
	mul.wide.u32 	%rd175, %r18, 8;
	add.s64 	%rd176, %rd1, %rd175;
	ld.global.u64 	%rd177, [%rd176];
	mad.lo.s64 	%rd31, %rd177, %rd276, %rd22;
	and.b64  	%rd32, %rd275, 4294967295;
	mul.wide.u32 	%rd178, %r174, 8;
	add.s64 	%rd179, %rd2, %rd178;
	ld.global.u64 	%rd33, [%rd179];
	and.b64  	%rd180, %rd33, -4294967296;
	setp.ne.s64 	%p17, %rd180, 0;
	@%p17 bra 	$L__BB398_15;
	cvt.u32.u64 	%r93, %rd33;
	cvt.u32.u64 	%r94, %rd32;
	div.u32 	%r95, %r94, %r93;
	mul.lo.s32 	%r96, %r95, %r93;
	sub.s32 	%r97, %r94, %r96;
	cvt.u64.u32 	%rd277, %r95;
	cvt.u64.u32 	%rd278, %r97;
	bra.uni 	$L__BB398_16;
$L__BB398_15:
	div.s64 	%rd277, %rd32, %rd33;
	mul.lo.s64 	%rd181, %rd277, %rd33;
	sub.s64 	%rd278, %rd32, %rd181;
$L__BB398_16:
	mul.wide.u32 	%rd182, %r174, 8;
	add.s64 	%rd183, %rd1, %rd182;
	ld.global.u64 	%rd184, [%rd183];
	mad.lo.s64 	%rd40, %rd184, %rd278, %rd31;
	add.s32 	%r19, %r174, -1;
	and.b64  	%rd41, %rd277, 4294967295;
	mul.wide.u32 	%rd185, %r19, 8;
	add.s64 	%rd186, %rd2, %rd185;
	ld.global.u64 	%rd42, [%rd186];
	and.b64  	%rd187, %rd42, -4294967296;
	setp.ne.s64 	%p18, %rd187, 0;
	@%p18 bra 	$L__BB398_18;
	cvt.u32.u64 	%r98, %rd42;
	cvt.u32.u64 	%r99, %rd41;
	div.u32 	%r100, %r99, %r98;
	mul.lo.s32 	%r101, %r100, %r98;
	sub.s32 	%r102, %r99, %r101;
	cvt.u64.u32 	%rd279, %r100;
	cvt.u64.u32 	%rd280, %r102;
	bra.uni 	$L__BB398_19;
$L__BB398_18:
	div.s64 	%rd279, %rd41, %rd42;
	mul.lo.s64 	%rd188, %rd279, %rd42;
	sub.s64 	%rd280, %rd41, %rd188;
$L__BB398_19:
	mul.wide.u32 	%rd189, %r19, 8;
	add.s64 	%rd190, %rd1, %rd189;
	ld.global.u64 	%rd191, [%rd190];
	mad.lo.s64 	%rd49, %rd191, %rd280, %rd40;
	add.s32 	%r20, %r174, -2;
	and.b64  	%rd50, %rd279, 4294967295;
	mul.wide.u32 	%rd192, %r20, 8;
	add.s64 	%rd193, %rd2, %rd192;
	ld.global.u64 	%rd51, [%rd193];
	and.b64  	%rd194, %rd51, -4294967296;
	setp.ne.s64 	%p19, %rd194, 0;
	@%p19 bra 	$L__BB398_21;
	cvt.u32.u64 	%r103, %rd51;
	cvt.u32.u64 	%r104, %rd50;
	div.u32 	%r105, %r104, %r103;
	mul.lo.s32 	%r106, %r105, %r103;
	sub.s32 	%r107, %r104, %r106;
	cvt.u64.u32 	%rd281, %r105;
	cvt.u64.u32 	%rd282, %r107;
	bra.uni 	$L__BB398_22;
$L__BB398_21:
	div.s64 	%rd281, %rd50, %rd51;
	mul.lo.s64 	%rd195, %rd281, %rd51;
	sub.s64 	%rd282, %rd50, %rd195;
$L__BB398_22:
	mul.wide.u32 	%rd196, %r20, 8;
	add.s64 	%rd197, %rd1, %rd196;
	ld.global.u64 	%rd198, [%rd197];
	mad.lo.s64 	%rd58, %rd198, %rd282, %rd49;
	add.s32 	%r21, %r174, -3;
	and.b64  	%rd59, %rd281, 4294967295;
	mul.wide.u32 	%rd199, %r21, 8;
	add.s64 	%rd200, %rd2, %rd199;
	ld.global.u64 	%rd60, [%rd200];
	and.b64  	%rd201, %rd60, -4294967296;
	setp.ne.s64 	%p20, %rd201, 0;
	@%p20 bra 	$L__BB398_24;
	cvt.u32.u64 	%r108, %rd60;
	cvt.u32.u64 	%r109, %rd59;
	div.u32 	%r110, %r109, %r108;
	mul.lo.s32 	%r111, %r110, %r108;
	sub.s32 	%r112, %r109, %r111;
	cvt.u64.u32 	%rd283, %r110;
	cvt.u64.u32 	%rd284, %r112;
	bra.uni 	$L__BB398_25;
$L__BB398_24:
	div.s64 	%rd283, %rd59, %rd60;
	mul.lo.s64 	%rd202, %rd283, %rd60;
	sub.s64 	%rd284, %rd59, %rd202;
$L__BB398_25:
	mul.wide.u32 	%rd203, %r21, 8;
	add.s64 	%rd204, %rd1, %rd203;
	ld.global.u64 	%rd205, [%rd204];
	mad.lo.s64 	%rd67, %rd205, %rd284, %rd58;
	and.b64  	%rd68, %rd283, 4294967295;
	add.s32 	%r113, %r174, -4;
	mul.wide.u32 	%rd206, %r113, 8;
	add.s64 	%rd207, %rd2, %rd206;
	ld.global.u64 	%rd69, [%rd207];
	and.b64  	%rd208, %rd69, -4294967296;
	setp.ne.s64 	%p21, %rd208, 0;
	@%p21 bra 	$L__BB398_27;
	cvt.u32.u64 	%r114, %rd69;
	cvt.u32.u64 	%r115, %rd68;
	div.u32 	%r116, %r115, %r114;
	mul.lo.s32 	%r117, %r116, %r114;
	sub.s32 	%r118, %r115, %r117;
	cvt.u64.u32 	%rd285, %r116;
	cvt.u64.u32 	%rd286, %r118;
	bra.uni 	$L__BB398_28;
$L__BB398_27:
	div.s64 	%rd285, %rd68, %rd69;
	mul.lo.s64 	%rd209, %rd285, %rd69;
	sub.s64 	%rd286, %rd68, %rd209;
$L__BB398_28:
	mul.wide.u32 	%rd210, %r113, 8;
	add.s64 	%rd211, %rd1, %rd210;
	ld.global.u64 	%rd212, [%rd211];
	mad.lo.s64 	%rd306, %rd212, %rd286, %rd67;
	cvt.u32.u64 	%r179, %rd285;
	add.s32 	%r174, %r174, -8;
	add.s32 	%r173, %r173, 8;
	setp.ne.s32 	%p22, %r173, 0;
	@%p22 bra 	$L__BB398_4;
	add.s32 	%r178, %r174, 3;
$L__BB398_30:
	and.b32  	%r28, %r9, 7;
	setp.eq.s32 	%p23, %r28, 0;
	@%p23 bra 	$L__BB398_59;
	and.b32  	%r29, %r9, 3;
	setp.lt.u32 	%p24, %r28, 4;
	@%p24 bra 	$L__BB398_45;
	cvt.u64.u32 	%rd79, %r179;
	mul.wide.u32 	%rd214, %r178, 8;
	add.s64 	%rd215, %rd2, %rd214;
	ld.global.u64 	%rd80, [%rd215];
	and.b64  	%rd216, %rd80, -4294967296;
	setp.ne.s64 	%p25, %rd216, 0;
	@%p25 bra 	$L__BB398_34;
	cvt.u32.u64 	%r120, %rd80;
	cvt.u32.u64 	%r121, %rd79;
	div.u32 	%r122, %r121, %r120;
	mul.lo.s32 	%r123, %r122, %r120;
	sub.s32 	%r124, %r121, %r123;
	cvt.u64.u32 	%rd289, %r122;
	cvt.u64.u32 	%rd290, %r124;
	bra.uni 	$L__BB398_35;
$L__BB398_34:
	div.s64 	%rd289, %rd79, %rd80;
	mul.lo.s64 	%rd217, %rd289, %rd80;
	sub.s64 	%rd290, %rd79, %rd217;
$L__BB398_35:
	mul.wide.u32 	%rd218, %r178, 8;
	add.s64 	%rd219, %rd1, %rd218;
	ld.global.u64 	%rd220, [%rd219];
	mad.lo.s64 	%rd87, %rd220, %rd290, %rd306;
	add.s32 	%r30, %r178, -1;
	and.b64  	%rd88, %rd289, 4294967295;
	mul.wide.u32 	%rd221, %r30, 8;
	add.s64 	%rd222, %rd2, %rd221;
	ld.global.u64 	%rd89, [%rd222];
	and.b64  	%rd223, %rd89, -4294967296;
	setp.ne.s64 	%p26, %rd223, 0;
	@%p26 bra 	$L__BB398_37;
	cvt.u32.u64 	%r125, %rd89;
	cvt.u32.u64 	%r126, %rd88;
	div.u32 	%r127, %r126, %r125;
	mul.lo.s32 	%r128, %r127, %r125;
	sub.s32 	%r129, %r126, %r128;
	cvt.u64.u32 	%rd291, %r127;
	cvt.u64.u32 	%rd292, %r129;
	bra.uni 	$L__BB398_38;
$L__BB398_37:
	div.s64 	%rd291, %rd88, %rd89;
	mul.lo.s64 	%rd224, %rd291, %rd89;
	sub.s64 	%rd292, %rd88, %rd224;
$L__BB398_38:
	mul.wide.u32 	%rd225, %r30, 8;
	add.s64 	%rd226, %rd1, %rd225;
	ld.global.u64 	%rd227, [%rd226];
	mad.lo.s64 	%rd96, %rd227, %rd292, %rd87;
	add.s32 	%r31, %r178, -2;
	and.b64  	%rd97, %rd291, 4294967295;
	mul.wide.u32 	%rd228, %r31, 8;
	add.s64 	%rd229, %rd2, %rd228;
	ld.global.u64 	%rd98, [%rd229];
	and.b64  	%rd230, %rd98, -4294967296;
	setp.ne.s64 	%p27, %rd230, 0;
	@%p27 bra 	$L__BB398_40;
	cvt.u32.u64 	%r130, %rd98;
	cvt.u32.u64 	%r131, %rd97;
	div.u32 	%r132, %r131, %r130;
	mul.lo.s32 	%r133, %r132, %r130;
	sub.s32 	%r134, %r131, %r133;
	cvt.u64.u32 	%rd293, %r132;
	cvt.u64.u32 	%rd294, %r134;
	bra.uni 	$L__BB398_41;
$L__BB398_40:
	div.s64 	%rd293, %rd97, %rd98;
	mul.lo.s64 	%rd231, %rd293, %rd98;
	sub.s64 	%rd294, %rd97, %rd231;
$L__BB398_41:
	mul.wide.u32 	%rd232, %r31, 8;
	add.s64 	%rd233, %rd1, %rd232;
	ld.global.u64 	%rd234, [%rd233];
	mad.lo.s64 	%rd105, %rd234, %rd294, %rd96;
	add.s32 	%r32, %r178, -3;
	and.b64  	%rd106, %rd293, 4294967295;
	mul.wide.u32 	%rd235, %r32, 8;
	add.s64 	%rd236, %rd2, %rd235;
	ld.global.u64 	%rd107, [%rd236];
	and.b64  	%rd237, %rd107, -4294967296;
	setp.ne.s64 	%p28, %rd237, 0;
	@%p28 bra 	$L__BB398_43;
	cvt.u32.u64 	%r135, %rd107;
	cvt.u32.u64 	%r136, %rd106;
	div.u32 	%r137, %r136, %r135;
	mul.lo.s32 	%r138, %r137, %r135;
	sub.s32 	%r139, %r136, %r138;
	cvt.u64.u32 	%rd295, %r137;
	cvt.u64.u32 	%rd296, %r139;
	bra.uni 	$L__BB398_44;
$L__BB398_43:
	div.s64 	%rd295, %rd106, %rd107;
	mul.lo.s64 	%rd238, %rd295, %rd107;
	sub.s64 	%rd296, %rd106, %rd238;
$L__BB398_44:
	mul.wide.u32 	%rd239, %r32, 8;
	add.s64 	%rd240, %rd1, %rd239;
	ld.global.u64 	%rd241, [%rd240];
	mad.lo.s64 	%rd306, %rd241, %rd296, %rd105;
	cvt.u32.u64 	%r179, %rd295;
	add.s32 	%r178, %r178, -4;
$L__BB398_45:
	setp.eq.s32 	%p29, %r29, 0;
	@%p29 bra 	$L__BB398_59;
	setp.eq.s32 	%p30, %r29, 1;
	@%p30 bra 	$L__BB398_54;
	cvt.u64.u32 	%rd117, %r179;
	mul.wide.u32 	%rd243, %r178, 8;
	add.s64 	%rd244, %rd2, %rd243;
	ld.global.u64 	%rd118, [%rd244];
	and.b64  	%rd245, %rd118, -4294967296;
	setp.ne.s64 	%p31, %rd245, 0;
	@%p31 bra 	$L__BB398_49;
	cvt.u32.u64 	%r140, %rd118;
	cvt.u32.u64 	%r141, %rd117;
	div.u32 	%r142, %r141, %r140;
	mul.lo.s32 	%r143, %r142, %r140;
	sub.s32 	%r144, %r141, %r143;
	cvt.u64.u32 	%rd299, %r142;
	cvt.u64.u32 	%rd300, %r144;
	bra.uni 	$L__BB398_50;
$L__BB398_49:
	div.s64 	%rd299, %rd117, %rd118;
	mul.lo.s64 	%rd246, %rd299, %rd118;
	sub.s64 	%rd300, %rd117, %rd246;
$L__BB398_50:
	add.s64 	%rd248, %rd1, %rd243;
	ld.global.u64 	%rd249, [%rd248];
	mad.lo.s64 	%rd125, %rd249, %rd300, %rd306;
	add.s32 	%r37, %r178, -1;
	and.b64  	%rd126, %rd299, 4294967295;
	mul.wide.u32 	%rd250, %r37, 8;
	add.s64 	%rd251, %rd2, %rd250;
	ld.global.u64 	%rd127, [%rd251];
	and.b64  	%rd252, %rd127, -4294967296;
	setp.ne.s64 	%p32, %rd252, 0;
	@%p32 bra 	$L__BB398_52;
	cvt.u32.u64 	%r145, %rd127;
	cvt.u32.u64 	%r146, %rd126;
	div.u32 	%r147, %r146, %r145;
	mul.lo.s32 	%r148, %r147, %r145;
	sub.s32 	%r149, %r146, %r148;
	cvt.u64.u32 	%rd301, %r147;
	cvt.u64.u32 	%rd302, %r149;
	bra.uni 	$L__BB398_53;
$L__BB398_52:
	div.s64 	%rd301, %rd126, %rd127;
	mul.lo.s64 	%rd253, %rd301, %rd127;
	sub.s64 	%rd302, %rd126, %rd253;
$L__BB398_53:
	add.s64 	%rd255, %rd1, %rd250;
	ld.global.u64 	%rd256, [%rd255];
	mad.lo.s64 	%rd306, %rd256, %rd302, %rd125;
	cvt.u32.u64 	%r179, %rd301;
	add.s32 	%r178, %r178, -2;
$L__BB398_54:
	and.b32  	%r150, %r9, 1;
	setp.eq.b32 	%p33, %r150, 1;
	not.pred 	%p34, %p33;
	@%p34 bra 	$L__BB398_59;
	cvt.u64.u32 	%rd137, %r179;
	mul.wide.u32 	%rd257, %r178, 8;
	add.s64 	%rd258, %rd2, %rd257;
	ld.global.u64 	%rd138, [%rd258];
	and.b64  	%rd259, %rd138, -4294967296;
	setp.ne.s64 	%p35, %rd259, 0;
	@%p35 bra 	$L__BB398_57;
	cvt.u32.u64 	%r151, %rd138;
	cvt.u32.u64 	%r152, %rd137;
	rem.u32 	%r153, %r152, %r151;
	cvt.u64.u32 	%rd305, %r153;
	bra.uni 	$L__BB398_58;
$L__BB398_57:
	rem.s64 	%rd305, %rd137, %rd138;
$L__BB398_58:
	add.s64 	%rd261, %rd1, %rd257;
	ld.global.u64 	%rd262, [%rd261];
	mad.lo.s64 	%rd306, %rd262, %rd305, %rd306;
$L__BB398_59:
	cvta.to.global.u64 	%rd263, %rd145;
	shl.b64 	%rd264, %rd306, 3;
	add.s64 	%rd265, %rd263, %rd264;
	ld.global.f64 	%fd1, [%rd265];
	setp.neu.f64 	%p36, %fd1, 0d0000000000000000;
	selp.u16 	%rs17, 1, 0, %p36;
	st.shared.u8 	[%r7], %rs17;
	bar.sync 	0;
	setp.ne.s32 	%p37, %r1, 0;
	@%p37 bra 	$L__BB398_95;
	setp.gt.u32 	%p38, %r5, 1;
	@%p38 bra 	$L__BB398_62;
	mov.u32 	%r154, anysdata_f64;
	add.s32 	%r155, %r154, %r3;
	ld.shared.u8 	%rs47, [%r155];
	bra.uni 	$L__BB398_94;
$L__BB398_62:
	mov.u32 	%r157, anysdata_f64;
	add.s32 	%r42, %r157, %r3;
	ld.shared.u8 	%rs47, [%r42];
	add.s32 	%r43, %r5, -1;
	add.s32 	%r158, %r5, -2;
	and.b32  	%r44, %r43, 7;
	setp.lt.u32 	%p39, %r158, 7;
	mov.b32 	%r186, 1;
	@%p39 bra 	$L__BB398_75;
	and.b32  	%r160, %r43, -8;
	neg.s32 	%r184, %r160;
	shl.b32 	%r46, %r2, 3;
	shl.b32 	%r47, %r2, 1;
	mul.lo.s32 	%r48, %r2, 3;
	shl.b32 	%r49, %r2, 2;
	mul.lo.s32 	%r50, %r2, 5;
	mul.lo.s32 	%r51, %r2, 6;
	mul.lo.s32 	%r52, %r2, 7;
	mov.b32 	%r183, 0;
	mov.u32 	%r182, %r42;
$L__BB398_64:
	.pragma "nounroll";
	and.b16  	%rs19, %rs47, 255;
	setp.ne.s16 	%p41, %rs19, 0;
	mov.pred 	%p77, -1;
	@%p41 bra 	$L__BB398_73;
	add.s32 	%r161, %r182, %r2;
	ld.shared.u8 	%rs20, [%r161];
	setp.ne.s16 	%p43, %rs20, 0;
	@%p43 bra 	$L__BB398_73;
	add.s32 	%r162, %r182, %r47;
	ld.shared.u8 	%rs21, [%r162];
	setp.ne.s16 	%p45, %rs21, 0;
	@%p45 bra 	$L__BB398_73;
	add.s32 	%r163, %r182, %r48;
	ld.shared.u8 	%rs22, [%r163];
	setp.ne.s16 	%p47, %rs22, 0;
	@%p47 bra 	$L__BB398_73;
	add.s32 	%r164, %r182, %r49;
	ld.shared.u8 	%rs23, [%r164];
	setp.ne.s16 	%p49, %rs23, 0;
	@%p49 bra 	$L__BB398_73;
	add.s32 	%r165, %r182, %r50;
	ld.shared.u8 	%rs24, [%r165];
	setp.ne.s16 	%p51, %rs24, 0;
	@%p51 bra 	$L__BB398_73;
	add.s32 	%r166, %r182, %r51;
	ld.shared.u8 	%rs25, [%r166];
	setp.ne.s16 	%p53, %rs25, 0;
	@%p53 bra 	$L__BB398_73;
	add.s32 	%r167, %r182, %r52;
	ld.shared.u8 	%rs26, [%r167];
	setp.ne.s16 	%p55, %rs26, 0;
	@%p55 bra 	$L__BB398_73;
	add.s32 	%r168, %r182, %r46;
	ld.shared.u8 	%rs27, [%r168];
	setp.ne.s16 	%p77, %rs27, 0;
$L__BB398_73:
	selp.u16 	%rs47, 1, 0, %p77;
	add.s32 	%r184, %r184, 8;
	add.s32 	%r183, %r183, 8;
	add.s32 	%r182, %r182, %r46;
	setp.ne.s32 	%p56, %r184, 0;
	@%p56 bra 	$L__BB398_64;
	add.s32 	%r186, %r183, 1;
$L__BB398_75:
	setp.eq.s32 	%p57, %r44, 0;
	@%p57 bra 	$L__BB398_93;
	and.b32  	%r61, %r43, 3;
	setp.lt.u32 	%p58, %r44, 4;
	@%p58 bra 	$L__BB398_83;
	and.b16  	%rs29, %rs47, 255;
	setp.ne.s16 	%p60, %rs29, 0;
	mov.pred 	%p78, -1;
	@%p60 bra 	$L__BB398_82;
	mad.lo.s32 	%r62, %r186, %r2, %r42;
	ld.shared.u8 	%rs30, [%r62];
	setp.ne.s16 	%p62, %rs30, 0;
	@%p62 bra 	$L__BB398_82;
	add.s32 	%r63, %r62, %r2;
	ld.shared.u8 	%rs31, [%r63];
	setp.ne.s16 	%p64, %rs31, 0;
	@%p64 bra 	$L__BB398_82;
	add.s32 	%r64, %r63, %r2;
	ld.shared.u8 	%rs32, [%r64];
	setp.ne.s16 	%p66, %rs32, 0;
	@%p66 bra 	$L__BB398_82;
	add.s32 	%r169, %r64, %r2;
	ld.shared.u8 	%rs33, [%r169];
	setp.ne.s16 	%p78, %rs33, 0;
$L__BB398_82:
	add.s32 	%r186, %r186, 4;
	selp.u16 	%rs47, 1, 0, %p78;
$L__BB398_83:
	setp.eq.s32 	%p67, %r61, 0;
	@%p67 bra 	$L__BB398_93;
	setp.eq.s32 	%p68, %r61, 1;
	@%p68 bra 	$L__BB398_89;
	and.b16  	%rs35, %rs47, 255;
	setp.ne.s16 	%p70, %rs35, 0;
	mov.pred 	%p79, -1;
	@%p70 bra 	$L__BB398_88;
	mad.lo.s32 	%r67, %r186, %r2, %r42;
	ld.shared.u8 	%rs36, [%r67];
	setp.ne.s16 	%p72, %rs36, 0;
	@%p72 bra 	$L__BB398_88;
	add.s32 	%r170, %r67, %r2;
	ld.shared.u8 	%rs37, [%r170];
	setp.ne.s16 	%p79, %rs37, 0;
$L__BB398_88:
	add.s32 	%r186, %r186, 2;
	selp.u16 	%rs47, 1, 0, %p79;
$L__BB398_89:
	and.b32  	%r171, %r43, 1;
	setp.eq.b32 	%p73, %r171, 1;
	not.pred 	%p74, %p73;
	@%p74 bra 	$L__BB398_93;
	and.b16  	%rs38, %rs47, 255;
	setp.ne.s16 	%p76, %rs38, 0;
	mov.pred 	%p80, -1;
	@%p76 bra 	$L__BB398_92;
	mad.lo.s32 	%r172, %r186, %r2, %r42;
	ld.shared.u8 	%rs39, [%r172];
	setp.ne.s16 	%p80, %rs39, 0;
$L__BB398_92:
	selp.u16 	%rs47, 1, 0, %p80;
$L__BB398_93:
	st.shared.u8 	[%r42], %rs47;
$L__BB398_94:
	cvt.u64.u32 	%rd266, %r4;
	mad.lo.s64 	%rd267, %rd147, %rd266, %rd3;
	cvta.to.global.u64 	%rd268, %rd144;
	add.s64 	%rd269, %rd268, %rd267;
	st.global.u8 	[%rd269], %rs47;
$L__BB398_95:
	ret;

}
	// .globl	contiguous_any33_f64
.visible .entry contiguous_any33_f64(
	.param .u64 .ptr .align 1 contiguous_any33_f64_param_0,
	.param .u64 .ptr .align 1 contiguous_any33_f64_param_1,
	.param .u64 contiguous_any33_f64_param_2,
	.param .u64 contiguous_any33_f64_param_3,
	.param .u64 contiguous_any33_f64_param_4
)
{
	.reg .pred 	%p<56>;
	.reg .b16 	%rs<49>;
	.reg .b32 	%r<69>;
	.reg .b64 	%rd<15>;

	ld.param.u64 	%rd2, [contiguous_any33_f64_param_0];
	ld.param.u64 	%rd3, [contiguous_any33_f64_param_1];
	ld.param.u64 	%rd4, [contiguous_any33_f64_param_3];
	ld.param.u64 	%rd5, [contiguous_any33_f64_param_4];
	mov.u32 	%r1, %tid.y;
	mov.u32 	%r2, %ntid.x;
	mov.u32 	%r3, %tid.x;
	mad.lo.s32 	%r36, %r1, %r2, %r3;
	mov.u32 	%r37, %ctaid.x;
	mad.lo.s32 	%r38, %r37, %r2, %r3;
	mov.u32 	%r4, %ctaid.y;
	mov.u32 	%r5, %ntid.y;
	mad.lo.s32 	%r39, %r4, %r5, %r1;
	mov.u32 	%r40, anysdata_f64;
	add.s32 	%r7, %r40, %r36;
	mov.b16 	%rs16, 0;
	st.shared.u8 	[%r7], %rs16;
	cvt.u64.u32 	%rd1, %r38;
	setp.le.u64 	%p9, %rd4, %rd1;
	cvt.u64.u32 	%rd7, %r39;
	setp.le.u64 	%p10, %rd5, %rd7;
	or.pred  	%p11, %p9, %p10;
	@%p11 bra 	$L__BB399_37;
	cvt.u32.u64 	%r41, %rd1;
	cvta.to.global.u64 	%rd8, %rd3;
	cvt.u32.u64 	%r42, %rd4;
	mad.lo.s32 	%r43, %r39, %r42, %r41;
	cvt.u64.u32 	%rd9, %r43;
	add.s64 	%rd10, %rd8, %rd9;
	ld.global.u8 	%rs17, [%rd10];
	st.shared.u8 	[%r7], %rs17;
	bar.sync 	0;
	setp.ne.s32 	%p12, %r1, 0;
	@%p12 bra 	$L__BB399_37;
	setp.gt.u32 	%p13, %r5, 1;
	@%p13 bra 	$L__BB399_4;
	add.s32 	%r45, %r40, %r3;
	ld.shared.u8 	%rs47, [%r45];
	bra.uni 	$L__BB399_36;
$L__BB399_4:
	add.s32 	%r8, %r40, %r3;
	ld.shared.u8 	%rs47, [%r8];
	add.s32 	%r9, %r5, -1;
	add.s32 	%r48, %r5, -2;
	and.b32  	%r10, %r9, 7;
	setp.lt.u32 	%p14, %r48, 7;
	mov.b32 	%r67, 1;
	@%p14 bra 	$L__BB399_17;
	and.b32  	%r50, %r9, -8;
	neg.s32 	%r65, %r50;
	shl.b32 	%r12, %r2, 3;
	shl.b32 	%r13, %r2, 1;
	mul.lo.s32 	%r14, %r2, 3;
	shl.b32 	%r15, %r2, 2;
	mul.lo.s32 	%r16, %r2, 5;
	mul.lo.s32 	%r17, %r2, 6;
	mul.lo.s32 	%r18, %r2, 7;
	mov.b32 	%r64, 0;
	mov.u32 	%r63, %r8;
$L__BB399_6:
	.pragma "nounroll";
	and.b16  	%rs19, %rs47, 255;
	setp.ne.s16 	%p16, %rs19, 0;
	mov.pred 	%p52, -1;
	@%p16 bra 	$L__BB399_15;
	add.s32 	%r51, %r63, %r2;
	ld.shared.u8 	%rs20, [%r51];
	setp.ne.s16 	%p18, %rs20, 0;
	@%p18 bra 	$L__BB399_15;
	add.s32 	%r52, %r63, %r13;
	ld.shared.u8 	%rs21, [%r52];
	setp.ne.s16 	%p20, %rs21, 0;
	@%p20 bra 	$L__BB399_15;
	add.s32 	%r53, %r63, %r14;
	ld.shared.u8 	%rs22, [%r53];
	setp.ne.s16 	%p22, %rs22, 0;
	@%p22 bra 	$L__BB399_15;
	add.s32 	%r54, %r63, %r15;
	ld.shared.u8 	%rs23, [%r54];
	setp.ne.s16 	%p24, %rs23, 0;
	@%p24 bra 	$L__BB399_15;
	add.s32 	%r55, %r63, %r16;
	ld.shared.u8 	%rs24, [%r55];
	setp.ne.s16 	%p26, %rs24, 0;
	@%p26 bra 	$L__BB399_15;
	add.s32 	%r56, %r63, %r17;
	ld.shared.u8 	%rs25, [%r56];
	setp.ne.s16 	%p28, %rs25, 0;
	@%p28 bra 	$L__BB399_15;
	add.s32 	%r57, %r63, %r18;
	ld.shared.u8 	%rs26, [%r57];
	setp.ne.s16 	%p30, %rs26, 0;
	@%p30 bra 	$L__BB399_15;
	add.s32 	%r58, %r63, %r12;
	ld.shared.u8 	%rs27, [%r58];
	setp.ne.s16 	%p52, %rs27, 0;
$L__BB399_15:
	selp.u16 	%rs47, 1, 0, %p52;
	add.s32 	%r65, %r65, 8;
	add.s32 	%r64, %r64, 8;
	add.s32 	%r63, %r63, %r12;
	setp.ne.s32 	%p31, %r65, 0;
	@%p31 bra 	$L__BB399_6;
	add.s32 	%r67, %r64, 1;
$L__BB399_17:
	setp.eq.s32 	%p32, %r10, 0;
	@%p32 bra 	$L__BB399_35;
	and.b32  	%r27, %r9, 3;
	setp.lt.u32 	%p33, %r10, 4;
	@%p33 bra 	$L__BB399_25;
	and.b16  	%rs29, %rs47, 255;
	setp.ne.s16 	%p35, %rs29, 0;
	mov.pred 	%p53, -1;
	@%p35 bra 	$L__BB399_24;
	mad.lo.s32 	%r28, %r67, %r2, %r8;
	ld.shared.u8 	%rs30, [%r28];
	setp.ne.s16 	%p37, %rs30, 0;
	@%p37 bra 	$L__BB399_24;
	add.s32 	%r29, %r28, %r2;
	ld.shared.u8 	%rs31, [%r29];
	setp.ne.s16 	%p39, %rs31, 0;
	@%p39 bra 	$L__BB399_24;
	add.s32 	%r30, %r29, %r2;
	ld.shared.u8 	%rs32, [%r30];
	setp.ne.s16 	%p41, %rs32, 0;
	@%p41 bra 	$L__BB399_24;
	add.s32 	%r59, %r30, %r2;
	ld.shared.u8 	%rs33, [%r59];
	setp.ne.s16 	%p53, %rs33, 0;
$L__BB399_24:
	add.s32 	%r67, %r67, 4;
	selp.u16 	%rs47, 1, 0, %p53;
$L__BB399_25:
	setp.eq.s32 	%p42, %r27, 0;
	@%p42 bra 	$L__BB399_35;
	setp.eq.s32 	%p43, %r27, 1;
	@%p43 bra 	$L__BB399_31;
	and.b16  	%rs35, %rs47, 255;
	setp.ne.s16 	%p45, %rs35, 0;
	mov.pred 	%p54, -1;
	@%p45 bra 	$L__BB399_30;
	mad.lo.s32 	%r33, %r67, %r2, %r8;
	ld.shared.u8 	%rs36, [%r33];
	setp.ne.s16 	%p47, %rs36, 0;
	@%p47 bra 	$L__BB399_30;
	add.s32 	%r60, %r33, %r2;
	ld.shared.u8 	%rs37, [%r60];
	setp.ne.s16 	%p54, %rs37, 0;
$L__BB399_30:
	add.s32 	%r67, %r67, 2;
	selp.u16 	%rs47, 1, 0, %p54;
$L__BB399_31:
	and.b32  	%r61, %r9, 1;
	setp.eq.b32 	%p48, %r61, 1;
	not.pred 	%p49, %p48;
	@%p49 bra 	$L__BB399_35;
	and.b16  	%rs38, %rs47, 255;
	setp.ne.s16 	%p51, %rs38, 0;
	mov.pred 	%p55, -1;
	@%p51 bra 	$L__BB399_34;
	mad.lo.s32 	%r62, %r67, %r2, %r8;
	ld.shared.u8 	%rs39, [%r62];
	setp.ne.s16 	%p55, %rs39, 0;
$L__BB399_34:
	selp.u16 	%rs47, 1, 0, %p55;
$L__BB399_35:
	st.shared.u8 	[%r8], %rs47;
$L__BB399_36:
	cvt.u64.u32 	%rd11, %r4;
	mad.lo.s64 	%rd12, %rd4, %rd11, %rd1;
	cvta.to.global.u64 	%rd13, %rd2;
	add.s64 	%rd14, %rd13, %rd12;
	st.global.u8 	[%rd14], %rs47;
$L__BB399_37:
	ret;

}
	// .globl	contiguous_any_f16
.visible .entry contiguous_any_f16(
	.param .u64 .ptr .align 1 contiguous_any_f16_param_0,
	.param .u64 .ptr .align 1 contiguous_any_f16_param_1,
	.param .u64 contiguous_any_f16_param_2
)
{
	.reg .pred 	%p<49>;
	.reg .b16 	%rs<31>;
	.reg .b32 	%r<14>;
	.reg .b32 	%f<2>;
	.reg .b64 	%rd<16>;

	ld.param.u64 	%rd4, [contiguous_any_f16_param_0];
	ld.param.u64 	%rd6, [contiguous_any_f16_param_1];
	ld.param.u64 	%rd5, [contiguous_any_f16_param_2];
	cvta.to.global.u64 	%rd1, %rd6;
	mov.u32 	%r1, %tid.x;
	mov.u32 	%r2, %ctaid.x;
	mov.u32 	%r13, %ntid.x;
	mul.lo.s32 	%r8, %r2, %r13;
	shl.b32 	%r9, %r8, 1;
	add.s32 	%r4, %r9, %r1;
	mov.u32 	%r10, anysdata_f16;
	add.s32 	%r5, %r10, %r1;
	mov.b16 	%rs1, 0;
	st.shared.u8 	[%r5], %rs1;
	add.s32 	%r11, %r4, %r13;
	cvt.u64.u32 	%rd2, %r11;
	setp.le.u64 	%p17, %rd5, %rd2;
	@%p17 bra 	$L__BB400_4;
	mul.wide.u32 	%rd9, %r4, 2;
	add.s64 	%rd10, %rd1, %rd9;
	ld.global.u16 	%rs4, [%rd10];
	and.b16  	%rs5, %rs4, 32767;
	setp.ne.s16 	%p21, %rs5, 0;
	mov.pred 	%p41, -1;
	@%p21 bra 	$L__BB400_3;
	shl.b64 	%rd11, %rd2, 1;
	add.s64 	%rd12, %rd1, %rd11;
	ld.global.u16 	%rs6, [%rd12];
	and.b16  	%rs7, %rs6, 32767;
	setp.ne.s16 	%p41, %rs7, 0;
$L__BB400_3:
	selp.u16 	%rs8, 1, 0, %p41;
	st.shared.u8 	[%r5], %rs8;
	bra.uni 	$L__BB400_6;
$L__BB400_4:
	cvt.u64.u32 	%rd3, %r4;
	setp.le.u64 	%p18, %rd5, %rd3;
	@%p18 bra 	$L__BB400_6;
	shl.b64 	%rd7, %rd3, 1;
	add.s64 	%rd8, %rd1, %rd7;
	ld.global.u16 	%rs2, [%rd8];
	// begin inline asm
	{  cvt.f32.f16 %f1, %rs2;}

	// end inline asm
	setp.neu.f32 	%p19, %f1, 0f00000000;
	selp.u16 	%rs3, 1, 0, %p19;
	st.shared.u8 	[%r5], %rs3;
$L__BB400_6:
	bar.sync 	0;
	setp.lt.u32 	%p22, %r13, 66;
	@%p22 bra 	$L__BB400_12;
$L__BB400_7:
	shr.u32 	%r7, %r13, 1;
	setp.ge.u32 	%p23, %r1, %r7;
	@%p23 bra 	$L__BB400_11;
	ld.shared.u8 	%rs9, [%r5];
	setp.ne.s16 	%p25, %rs9, 0;
	mov.pred 	%p42, -1;
	@%p25 bra 	$L__BB400_10;
	add.s32 	%r12, %r5, %r7;
	ld.shared.u8 	%rs10, [%r12];
	setp.ne.s16 	%p42, %rs10, 0;
$L__BB400_10:
	selp.u16 	%rs11, 1, 0, %p42;
	st.shared.u8 	[%r5], %rs11;
$L__BB400_11:
	bar.sync 	0;
	setp.gt.u32 	%p26, %r13, 131;
	mov.u32 	%r13, %r7;
	@%p26 bra 	$L__BB400_7;
$L__BB400_12:
	setp.gt.u32 	%p27, %r1, 31;
	@%p27 bra 	$L__BB400_27;
	ld.volatile.shared.u8 	%rs12, [%r5];
	setp.ne.s16 	%p29, %rs12, 0;
	mov.pred 	%p43, -1;
	@%p29 bra 	$L__BB400_15;
	ld.volatile.shared.u8 	%rs13, [%r5+32];
	setp.ne.s16 	%p43, %rs13, 0;
$L__BB400_15:
	selp.u16 	%rs14, 1, 0, %p43;
	st.volatile.shared.u8 	[%r5], %rs14;
	ld.volatile.shared.u8 	%rs15, [%r5];
	setp.ne.s16 	%p31, %rs15, 0;
	mov.pred 	%p44, -1;
	@%p31 bra 	$L__BB400_17;
	ld.volatile.shared.u8 	%rs16, [%r5+16];
	setp.ne.s16 	%p44, %rs16, 0;
$L__BB400_17:
	selp.u16 	%rs17, 1, 0, %p44;
	st.volatile.shared.u8 	[%r5], %rs17;
	ld.volatile.shared.u8 	%rs18, [%r5];
	setp.ne.s16 	%p33, %rs18, 0;
	mov.pred 	%p45, -1;
	@%p33 bra 	$L__BB400_19;
	ld.volatile.shared.u8 	%rs19, [%r5+8];
	setp.ne.s16 	%p45, %rs19, 0;
$L__BB400_19:
	selp.u16 	%rs20, 1, 0, %p45;
	st.volatile.shared.u8 	[%r5], %rs20;
	ld.volatile.shared.u8 	%rs21, [%r5];
	setp.ne.s16 	%p35, %rs21, 0;
	mov.pred 	%p46, -1;
	@%p35 bra 	$L__BB400_21;
	ld.volatile.shared.u8 	%rs22, [%r5+4];
	setp.ne.s16 	%p46, %rs22, 0;
$L__BB400_21:
	selp.u16 	%rs23, 1, 0, %p46;
	st.volatile.shared.u8 	[%r5], %rs23;
	ld.volatile.shared.u8 	%rs24, [%r5];
	setp.ne.s16 	%p37, %rs24, 0;
	mov.pred 	%p47, -1;
	@%p37 bra 	$L__BB400_23;
	ld.volatile.shared.u8 	%rs25, [%r5+2];
	setp.ne.s16 	%p47, %rs25, 0;
$L__BB400_23:
	selp.u16 	%rs26, 1, 0, %p47;
	st.volatile.shared.u8 	[%r5], %rs26;
	ld.volatile.shared.u8 	%rs27, [%r5];
	setp.ne.s16 	%p39, %rs27, 0;
	mov.pred 	%p48, -1;
	@%p39 bra 	$L__BB400_25;
	ld.volatile.shared.u8 	%rs28, [%r5+1];
	setp.ne.s16 	%p48, %rs28, 0;
$L__BB400_25:
	selp.u16 	%rs29, 1, 0, %p48;
	st.volatile.shared.u8 	[%r5], %rs29;
	setp.ne.s32 	%p40, %r1, 0;
	@%p40 bra 	$L__BB400_27;
	ld.shared.u8 	%rs30, [anysdata_f16];
	cvt.u64.u32 	%rd13, %r2;
	cvta.to.global.u64 	%rd14, %rd4;
	add.s64 	%rd15, %rd14, %rd13;
	st.global.u8 	[%rd15], %rs30;
$L__BB400_27:
	ret;

}
	// .globl	contiguous_cumulate_any_f16
.visible .entry contiguous_cumulate_any_f16(
	.param .u64 .ptr .align 1 contiguous_cumulate_any_f16_param_0,
	.param .u64 .ptr .align 1 contiguous_cumulate_any_f16_param_1,
	.param .u64 contiguous_cumulate_any_f16_param_2
)
{
	.reg .pred 	%p<48>;
	.reg .b16 	%rs<28>;
	.reg .b32 	%r<14>;
	.reg .b64 	%rd<14>;

	ld.param.u64 	%rd4, [contiguous_cumulate_any_f16_param_0];
	ld.param.u64 	%rd6, [contiguous_cumulate_any_f16_param_1];
	ld.param.u64 	%rd5, [contiguous_cumulate_any_f16_param_2];
	cvta.to.global.u64 	%rd1, %rd6;
	mov.u32 	%r1, %tid.x;
	mov.u32 	%r2, %ctaid.x;
	mov.u32 	%r13, %ntid.x;
	mul.lo.s32 	%r8, %r2, %r13;
	shl.b32 	%r9, %r8, 1;
	add.s32 	%r4, %r9, %r1;
	mov.u32 	%r10, anysdata_f16;
	add.s32 	%r5, %r10, %r1;
	mov.b16 	%rs1, 0;
	st.shared.u8 	[%r5], %rs1;
	add.s32 	%r11, %r4, %r13;
	cvt.u64.u32 	%rd2, %r11;
	setp.le.u64 	%p17, %rd5, %rd2;
	@%p17 bra 	$L__BB401_4;
	cvt.u64.u32 	%rd8, %r4;
	add.s64 	%rd9, %rd1, %rd8;
	ld.global.u8 	%rs3, [%rd9];
	setp.ne.s16 	%p20, %rs3, 0;
	mov.pred 	%p40, -1;
	@%p20 bra 	$L__BB401_3;
	add.s64 	%rd10, %rd1, %rd2;
	ld.global.u8 	%rs4, [%rd10];
	setp.ne.s16 	%p40, %rs4, 0;
$L__BB401_3:
	selp.u16 	%rs5, 1, 0, %p40;
	st.shared.u8 	[%r5], %rs5;
	bra.uni 	$L__BB401_6;
$L__BB401_4:
	cvt.u64.u32 	%rd3, %r4;
	setp.le.u64 	%p18, %rd5, %rd3;
	@%p18 bra 	$L__BB401_6;
	add.s64 	%rd7, %rd1, %rd3;
	ld.global.u8 	%rs2, [%rd7];
	st.shared.u8 	[%r5], %rs2;
$L__BB401_6:
	bar.sync 	0;
	setp.lt.u32 	%p21, %r13, 66;
	@%p21 bra 	$L__BB401_12;
$L__BB401_7:
	shr.u32 	%r7, %r13, 1;
	setp.ge.u32 	%p22, %r1, %r7;
	@%p22 bra 	$L__BB401_11;
	ld.shared.u8 	%rs6, [%r5];
	setp.ne.s16 	%p24, %rs6, 0;
	mov.pred 	%p41, -1;
	@%p24 bra 	$L__BB401_10;
	add.s32 	%r12, %r5, %r7;
	ld.shared.u8 	%rs7, [%r12];
	setp.ne.s16 	%p41, %rs7, 0;
$L__BB401_10:
	selp.u16 	%rs8, 1, 0, %p41;
	st.shared.u8 	[%r5], %rs8;
$L__BB401_11:
	bar.sync 	0;
	setp.gt.u32 	%p25, %r13, 131;
	mov.u32 	%r13, %r7;
	@%p25 bra 	$L__BB401_7;
$L__BB401_12:
	setp.gt.u32 	%p26, %r1, 31;
	@%p26 bra 	$L__BB401_27;
	ld.volatile.shared.u8 	%rs9, [%r5];
	setp.ne.s16 	%p28, %rs9, 0;
	mov.pred 	%p42, -1;
	@%p28 bra 	$L__BB401_15;
	ld.volatile.shared.u8 	%rs10, [%r5+32];
	setp.ne.s16 	%p42, %rs10, 0;
$L__BB401_15:
	selp.u16 	%rs11, 1, 0, %p42;
	st.volatile.shared.u8 	[%r5], %rs11;
	ld.volatile.shared.u8 	%rs12, [%r5];
	setp.ne.s16 	%p30, %rs12, 0;
	mov.pred 	%p43, -1;
	@%p30 bra 	$L__BB401_17;
	ld.volatile.shared.u8 	%rs13, [%r5+16];
	setp.ne.s16 	%p43, %rs13, 0;
$L__BB401_17:
	selp.u16 	%rs14, 1, 0, %p43;
	st.volatile.shared.u8 	[%r5], %rs14;
	ld.volatile.shared.u8 	%rs15, [%r5];
	setp.ne.s16 	%p32, %rs15, 0;
	mov.pred 	%p44, -1;
	@%p32 bra 	$L__BB401_19;
	ld.volatile.shared.u8 	%rs16, [%r5+8];
	setp.ne.s16 	%p44, %rs16, 0;
$L__BB401_19:
	selp.u16 	%rs17, 1, 0, %p44;
	st.volatile.shared.u8 	[%r5], %rs17;
	ld.volatile.shared.u8 	%rs18, [%r5];
	setp.ne.s16 	%p34, %rs18, 0;
	mov.pred 	%p45, -1;
	@%p34 bra 	$L__BB401_21;
	ld.volatile.shared.u8 	%rs19, [%r5+4];
	setp.ne.s16 	%p45, %rs19, 0;
$L__BB401_21:
	selp.u16 	%rs20, 1, 0, %p45;
	st.volatile.shared.u8 	[%r5], %rs20;
	ld.volatile.shared.u8 	%rs21, [%r5];
	setp.ne.s16 	%p36, %rs21, 0;
	mov.pred 	%p46, -1;
	@%p36 bra 	$L__BB401_23;
	ld.volatile.shared.u8 	%rs22, [%r5+2];
	setp.ne.s16 	%p46, %rs22, 0;
$L__BB401_23:
	selp.u16 	%rs23, 1, 0, %p46;
	st.volatile.shared.u8 	[%r5], %rs23;
	ld.volatile.shared.u8 	%rs24, [%r5];
	setp.ne.s16 	%p38, %rs24, 0;
	mov.pred 	%p47, -1;
	@%p38 bra 	$L__BB401_25;
	ld.volatile.shared.u8 	%rs25, [%r5+1];
	setp.ne.s16 	%p47, %rs25, 0;
$L__BB401_25:
	selp.u16 	%rs26, 1, 0, %p47;
	st.volatile.shared.u8 	[%r5], %rs26;
	setp.ne.s32 	%p39, %r1, 0;
	@%p39 bra 	$L__BB401_27;
	ld.shared.u8 	%rs27, [anysdata_f16];
	cvt.u64.u32 	%rd11, %r2;
	cvta.to.global.u64 	%rd12, %rd4;
	add.s64 	%rd13, %rd12, %rd11;
	st.global.u8 	[%rd13], %rs27;
$L__BB401_27:
	ret;

}
	// .globl	uncontiguous_any_f16
.visible .entry uncontiguous_any_f16(
	.param .u64 .ptr .align 1 uncontiguous_any_f16_param_0,
	.param .u64 .ptr .align 1 uncontiguous_any_f16_param_1,
	.param .u64 .ptr .align 1 uncontiguous_any_f16_param_2,
	.param .u64 .ptr .align 1 uncontiguous_any_f16_param_3,
	.param .u64 uncontiguous_any_f16_param_4,
	.param .u64 uncontiguous_any_f16_param_5
)
{
	.reg .pred 	%p<94>;
	.reg .b16 	%rs<31>;
	.reg .b32 	%r<210>;
	.reg .b32 	%f<2>;
	.reg .b64 	%rd<558>;

	ld.param.u64 	%rd260, [uncontiguous_any_f16_param_0];
	ld.param.u64 	%rd263, [uncontiguous_any_f16_param_1];
	ld.param.u64 	%rd264, [uncontiguous_any_f16_param_2];
	ld.param.u64 	%rd265, [uncontiguous_any_f16_param_3];
	ld.param.u64 	%rd261, [uncontiguous_any_f16_param_4];
	ld.param.u64 	%rd262, [uncontiguous_any_f16_param_5];
	cvta.to.global.u64 	%rd1, %rd265;
	cvta.to.global.u64 	%rd2, %rd264;
	cvta.to.global.u64 	%rd3, %rd263;
	mov.u32 	%r1, %tid.x;
	mov.u32 	%r2, %ctaid.x;
	mov.u32 	%r209, %ntid.x;
	mul.lo.s32 	%r52, %r2, %r209;
	shl.b32 	%r53, %r52, 1;
	add.s32 	%r4, %r53, %r1;
	mov.u32 	%r54, anysdata_f16;
	add.s32 	%r5, %r54, %r1;
	mov.b16 	%rs1, 0;
	st.shared.u8 	[%r5], %rs1;
	add.s32 	%r55, %r4, %r209;
	cvt.u64.u32 	%rd511, %r55;
	setp.le.u64 	%p17, %rd262, %rd511;
	@%p17 bra 	$L__BB402_56;
	cvt.u32.u64 	%r6, %rd261;
	add.s32 	%r203, %r6, -1;
	setp.lt.s32 	%p44, %r203, 0;
	mov.b64 	%rd515, 0;
	mov.u64 	%rd516, %rd515;
	@%p44 bra 	$L__BB402_53;
	cvt.u64.u32 	%rd512, %r4;
	setp.lt.u32 	%p45, %r203, 3;
	mov.b64 	%rd516, 0;
	mov.u64 	%rd515, %rd516;
	@%p45 bra 	$L__BB402_30;
	add.s32 	%r201, %r6, -2;
	and.b32  	%r131, %r6, -4;
	neg.s32 	%r200, %r131;
	mov.b64 	%rd516, 0;
$L__BB402_4:
	.pragma "nounroll";
	add.s32 	%r12, %r201, 1;
	mul.wide.u32 	%rd397, %r12, 8;
	add.s64 	%rd398, %rd2, %rd397;
	ld.global.u64 	%rd10, [%rd398];
	or.b64  	%rd399, %rd512, %rd10;
	and.b64  	%rd400, %rd399, -4294967296;
	setp.ne.s64 	%p46, %rd400, 0;
	@%p46 bra 	$L__BB402_6;
	cvt.u32.u64 	%r132, %rd10;
	cvt.u32.u64 	%r133, %rd512;
	div.u32 	%r134, %r133, %r132;
	mul.lo.s32 	%r135, %r134, %r132;
	sub.s32 	%r136, %r133, %r135;
	cvt.u64.u32 	%rd477, %r134;
	cvt.u64.u32 	%rd478, %r136;
	bra.uni 	$L__BB402_7;
$L__BB402_6:
	div.s64 	%rd477, %rd512, %rd10;
	mul.lo.s64 	%rd401, %rd477, %rd10;
	sub.s64 	%rd478, %rd512, %rd401;
$L__BB402_7:
	mul.wide.u32 	%rd402, %r12, 8;
	add.s64 	%rd403, %rd1, %rd402;
	ld.global.u64 	%rd17, [%rd403];
	mad.lo.s64 	%rd18, %rd17, %rd478, %rd515;
	or.b64  	%rd404, %rd511, %rd10;
	and.b64  	%rd405, %rd404, -4294967296;
	setp.ne.s64 	%p47, %rd405, 0;
	@%p47 bra 	$L__BB402_9;
	cvt.u32.u64 	%r137, %rd10;
	cvt.u32.u64 	%r138, %rd511;
	div.u32 	%r139, %r138, %r137;
	mul.lo.s32 	%r140, %r139, %r137;
	sub.s32 	%r141, %r138, %r140;
	cvt.u64.u32 	%rd479, %r139;
	cvt.u64.u32 	%rd480, %r141;
	bra.uni 	$L__BB402_10;
$L__BB402_9:
	div.s64 	%rd479, %rd511, %rd10;
	mul.lo.s64 	%rd406, %rd479, %rd10;
	sub.s64 	%rd480, %rd511, %rd406;
$L__BB402_10:
	mad.lo.s64 	%rd25, %rd480, %rd17, %rd516;
	add.s32 	%r13, %r201, -2;
	mul.wide.u32 	%rd407, %r201, 8;
	add.s64 	%rd408, %rd2, %rd407;
	ld.global.u64 	%rd26, [%rd408];
	or.b64  	%rd409, %rd477, %rd26;
	and.b64  	%rd410, %rd409, -4294967296;
	setp.ne.s64 	%p48, %rd410, 0;
	@%p48 bra 	$L__BB402_12;
	cvt.u32.u64 	%r142, %rd26;
	cvt.u32.u64 	%r143, %rd477;
	div.u32 	%r144, %r143, %r142;
	mul.lo.s32 	%r145, %r144, %r142;
	sub.s32 	%r146, %r143, %r145;
	cvt.u64.u32 	%rd481, %r144;
	cvt.u64.u32 	%rd482, %r146;
	bra.uni 	$L__BB402_13;
$L__BB402_12:
	div.s64 	%rd481, %rd477, %rd26;
	mul.lo.s64 	%rd411, %rd481, %rd26;
	sub.s64 	%rd482, %rd477, %rd411;
$L__BB402_13:
	mul.wide.u32 	%rd412, %r201, 8;
	add.s64 	%rd413, %rd1, %rd412;
	ld.global.u64 	%rd33, [%rd413];
	mad.lo.s64 	%rd34, %rd33, %rd482, %rd18;
	or.b64  	%rd414, %rd479, %rd26;
	and.b64  	%rd415, %rd414, -4294967296;
	setp.ne.s64 	%p49, %rd415, 0;
	@%p49 bra 	$L__BB402_15;
	cvt.u32.u64 	%r147, %rd26;
	cvt.u32.u64 	%r148, %rd479;
	div.u32 	%r149, %r148, %r147;
	mul.lo.s32 	%r150, %r149, %r147;
	sub.s32 	%r151, %r148, %r150;
	cvt.u64.u32 	%rd483, %r149;
	cvt.u64.u32 	%rd484, %r151;
	bra.uni 	$L__BB402_16;
$L__BB402_15:
	div.s64 	%rd483, %rd479, %rd26;
	mul.lo.s64 	%rd416, %rd483, %rd26;
	sub.s64 	%rd484, %rd479, %rd416;
$L__BB402_16:
	mad.lo.s64 	%rd41, %rd484, %rd33, %rd25;
	add.s32 	%r14, %r201, -1;
	mul.wide.u32 	%rd417, %r14, 8;
	add.s64 	%rd418, %rd2, %rd417;
	ld.global.u64 	%rd42, [%rd418];
	or.b64  	%rd419, %rd481, %rd42;
	and.b64  	%rd420, %rd419, -4294967296;
	setp.ne.s64 	%p50, %rd420, 0;
	@%p50 bra 	$L__BB402_18;
	cvt.u32.u64 	%r152, %rd42;
	cvt.u32.u64 	%r153, %rd481;
	div.u32 	%r154, %r153, %r152;
	mul.lo.s32 	%r155, %r154, %r152;
	sub.s32 	%r156, %r153, %r155;
	cvt.u64.u32 	%rd485, %r154;
	cvt.u64.u32 	%rd486, %r156;
	bra.uni 	$L__BB402_19;
$L__BB402_18:
	div.s64 	%rd485, %rd481, %rd42;
	mul.lo.s64 	%rd421, %rd485, %rd42;
	sub.s64 	%rd486, %rd481, %rd421;
$L__BB402_19:
	mul.wide.u32 	%rd422, %r14, 8;
	add.s64 	%rd423, %rd1, %rd422;
	ld.global.u64 	%rd49, [%rd423];
	mad.lo.s64 	%rd50, %rd49, %rd486, %rd34;
	or.b64  	%rd424, %rd483, %rd42;
	and.b64  	%rd425, %rd424, -4294967296;
	setp.ne.s64 	%p51, %rd425, 0;
	@%p51 bra 	$L__BB402_21;
	cvt.u32.u64 	%r157, %rd42;
	cvt.u32.u64 	%r158, %rd483;
	div.u32 	%r159, %r158, %r157;
	mul.lo.s32 	%r160, %r159, %r157;
	sub.s32 	%r161, %r158, %r160;
	cvt.u64.u32 	%rd487, %r159;
	cvt.u64.u32 	%rd488, %r161;
	bra.uni 	$L__BB402_22;
$L__BB402_21:
	div.s64 	%rd487, %rd483, %rd42;
	mul.lo.s64 	%rd426, %rd487, %rd42;
	sub.s64 	%rd488, %rd483, %rd426;
$L__BB402_22:
	mad.lo.s64 	%rd57, %rd488, %rd49, %rd41;
	mul.wide.u32 	%rd427, %r13, 8;
	add.s64 	%rd428, %rd2, %rd427;
	ld.global.u64 	%rd58, [%rd428];
	or.b64  	%rd429, %rd485, %rd58;
	and.b64  	%rd430, %rd429, -4294967296;
	setp.ne.s64 	%p52, %rd430, 0;
	@%p52 bra 	$L__BB402_24;
	cvt.u32.u64 	%r162, %rd58;
	cvt.u32.u64 	%r163, %rd485;
	div.u32 	%r164, %r163, %r162;
	mul.lo.s32 	%r165, %r164, %r162;
	sub.s32 	%r166, %r163, %r165;
	cvt.u64.u32 	%rd512, %r164;
	cvt.u64.u32 	%rd490, %r166;
	bra.uni 	$L__BB402_25;
$L__BB402_24:
	div.s64 	%rd512, %rd485, %rd58;
	mul.lo.s64 	%rd431, %rd512, %rd58;
	sub.s64 	%rd490, %rd485, %rd431;
$L__BB402_25:
	mul.wide.u32 	%rd432, %r13, 8;
	add.s64 	%rd433, %rd1, %rd432;
	ld.global.u64 	%rd65, [%rd433];
	mad.lo.s64 	%rd515, %rd65, %rd490, %rd50;
	or.b64  	%rd434, %rd487, %rd58;
	and.b64  	%rd435, %rd434, -4294967296;
	setp.ne.s64 	%p53, %rd435, 0;
	@%p53 bra 	$L__BB402_27;
	cvt.u32.u64 	%r167, %rd58;
	cvt.u32.u64 	%r168, %rd487;
	div.u32 	%r169, %r168, %r167;
	mul.lo.s32 	%r170, %r169, %r167;
	sub.s32 	%r171, %r168, %r170;
	cvt.u64.u32 	%rd511, %r169;
	cvt.u64.u32 	%rd492, %r171;
	bra.uni 	$L__BB402_28;
$L__BB402_27:
	div.s64 	%rd511, %rd487, %rd58;
	mul.lo.s64 	%rd436, %rd511, %rd58;
	sub.s64 	%rd492, %rd487, %rd436;
$L__BB402_28:
	mad.lo.s64 	%rd516, %rd492, %rd65, %rd57;
	add.s32 	%r201, %r201, -4;
	add.s32 	%r200, %r200, 4;
	setp.ne.s32 	%p54, %r200, 0;
	@%p54 bra 	$L__BB402_4;
	add.s32 	%r203, %r201, 1;
$L__BB402_30:
	and.b32  	%r19, %r6, 3;
	setp.eq.s32 	%p55, %r19, 0;
	@%p55 bra 	$L__BB402_53;
	setp.eq.s32 	%p56, %r19, 1;
	@%p56 bra 	$L__BB402_45;
	mul.wide.u32 	%rd438, %r203, 8;
	add.s64 	%rd439, %rd2, %rd438;
	ld.global.u64 	%rd80, [%rd439];
	or.b64  	%rd440, %rd512, %rd80;
	and.b64  	%rd441, %rd440, -4294967296;
	setp.ne.s64 	%p57, %rd441, 0;
	@%p57 bra 	$L__BB402_34;
	cvt.u32.u64 	%r172, %rd80;
	cvt.u32.u64 	%r173, %rd512;
	div.u32 	%r174, %r173, %r172;
	mul.lo.s32 	%r175, %r174, %r172;
	sub.s32 	%r176, %r173, %r175;
	cvt.u64.u32 	%rd499, %r174;
	cvt.u64.u32 	%rd500, %r176;
	bra.uni 	$L__BB402_35;
$L__BB402_34:
	div.s64 	%rd499, %rd512, %rd80;
	mul.lo.s64 	%rd442, %rd499, %rd80;
	sub.s64 	%rd500, %rd512, %rd442;
$L__BB402_35:
	add.s64 	%rd444, %rd1, %rd438;
	ld.global.u64 	%rd87, [%rd444];
	mad.lo.s64 	%rd88, %rd87, %rd500, %rd515;
	or.b64  	%rd445, %rd511, %rd80;
	and.b64  	%rd446, %rd445, -4294967296;
	setp.ne.s64 	%p58, %rd446, 0;
	@%p58 bra 	$L__BB402_37;
	cvt.u32.u64 	%r177, %rd80;
	cvt.u32.u64 	%r178, %rd511;
	div.u32 	%r179, %r178, %r177;
	mul.lo.s32 	%r180, %r179, %r177;
	sub.s32 	%r181, %r178, %r180;
	cvt.u64.u32 	%rd501, %r179;
	cvt.u64.u32 	%rd502, %r181;
	bra.uni 	$L__BB402_38;
$L__BB402_37:
	div.s64 	%rd501, %rd511, %rd80;
	mul.lo.s64 	%rd447, %rd501, %rd80;
	sub.s64 	%rd502, %rd511, %rd447;
$L__BB402_38:
	mad.lo.s64 	%rd95, %rd502, %rd87, %rd516;
	add.s32 	%r20, %r203, -1;
	mul.wide.u32 	%rd448, %r20, 8;
	add.s64 	%rd449, %rd2, %rd448;
	ld.global.u64 	%rd96, [%rd449];
	or.b64  	%rd450, %rd499, %rd96;
	and.b64  	%rd451, %rd450, -4294967296;
	setp.ne.s64 	%p59, %rd451, 0;
	@%p59 bra 	$L__BB402_40;
	cvt.u32.u64 	%r182, %rd96;
	cvt.u32.u64 	%r183, %rd499;
	div.u32 	%r184, %r183, %r182;
	mul.lo.s32 	%r185, %r184, %r182;
	sub.s32 	%r186, %r183, %r185;
	cvt.u64.u32 	%rd512, %r184;
	cvt.u64.u32 	%rd504, %r186;
	bra.uni 	$L__BB402_41;
$L__BB402_40:
	div.s64 	%rd512, %rd499, %rd96;
	mul.lo.s64 	%rd452, %rd512, %rd96;
	sub.s64 	%rd504, %rd499, %rd452;
$L__BB402_41:
	add.s64 	%rd454, %rd1, %rd448;
	ld.global.u64 	%rd103, [%rd454];
	mad.lo.s64 	%rd515, %rd103, %rd504, %rd88;
	or.b64  	%rd455, %rd501, %rd96;
	and.b64  	%rd456, %rd455, -4294967296;
	setp.ne.s64 	%p60, %rd456, 0;
	@%p60 bra 	$L__BB402_43;
	cvt.u32.u64 	%r187, %rd96;
	cvt.u32.u64 	%r188, %rd501;
	div.u32 	%r189, %r188, %r187;
	mul.lo.s32 	%r190, %r189, %r187;
	sub.s32 	%r191, %r188, %r190;
	cvt.u64.u32 	%rd511, %r189;
	cvt.u64.u32 	%rd506, %r191;
	bra.uni 	$L__BB402_44;
$L__BB402_43:
	div.s64 	%rd511, %rd501, %rd96;
	mul.lo.s64 	%rd457, %rd511, %rd96;
	sub.s64 	%rd506, %rd501, %rd457;
$L__BB402_44:
	mad.lo.s64 	%rd516, %rd506, %rd103, %rd95;
	add.s32 	%r203, %r203, -2;
$L__BB402_45:
	and.b32  	%r192, %r6, 1;
	setp.eq.b32 	%p61, %r192, 1;
	not.pred 	%p62, %p61;
	@%p62 bra 	$L__BB402_53;
	mul.wide.u32 	%rd458, %r203, 8;
	add.s64 	%rd459, %rd2, %rd458;
	ld.global.u64 	%rd118, [%rd459];
	or.b64  	%rd460, %rd512, %rd118;
	and.b64  	%rd461, %rd460, -4294967296;
	setp.ne.s64 	%p63, %rd461, 0;
	@%p63 bra 	$L__BB402_48;
	cvt.u32.u64 	%r193, %rd118;
	cvt.u32.u64 	%r194, %rd512;
	rem.u32 	%r195, %r194, %r193;
	cvt.u64.u32 	%rd513, %r195;
	bra.uni 	$L__BB402_49;
$L__BB402_48:
	rem.s64 	%rd513, %rd512, %rd118;
$L__BB402_49:
	add.s64 	%rd463, %rd1, %rd458;
	ld.global.u64 	%rd122, [%rd463];
	mad.lo.s64 	%rd515, %rd122, %rd513, %rd515;
	or.b64  	%rd464, %rd511, %rd118;
	and.b64  	%rd465, %rd464, -4294967296;
	setp.ne.s64 	%p64, %rd465, 0;
	@%p64 bra 	$L__BB402_51;
	cvt.u32.u64 	%r196, %rd118;
	cvt.u32.u64 	%r197, %rd511;
	rem.u32 	%r198, %r197, %r196;
	cvt.u64.u32 	%rd514, %r198;
	bra.uni 	$L__BB402_52;
$L__BB402_51:
	rem.s64 	%rd514, %rd511, %rd118;
$L__BB402_52:
	mad.lo.s64 	%rd516, %rd514, %rd122, %rd516;
$L__BB402_53:
	shl.b64 	%rd466, %rd515, 1;
	add.s64 	%rd467, %rd3, %rd466;
	ld.global.u16 	%rs4, [%rd467];
	and.b16  	%rs5, %rs4, 32767;
	setp.ne.s16 	%p66, %rs5, 0;
	mov.pred 	%p86, -1;
	@%p66 bra 	$L__BB402_55;
	shl.b64 	%rd468, %rd516, 1;
	add.s64 	%rd469, %rd3, %rd468;
	ld.global.u16 	%rs6, [%rd469];
	and.b16  	%rs7, %rs6, 32767;
	setp.ne.s16 	%p86, %rs7, 0;
$L__BB402_55:
	selp.u16 	%rs8, 1, 0, %p86;
	st.shared.u8 	[%r5], %rs8;
	bra.uni 	$L__BB402_116;
$L__BB402_56:
	cvt.u64.u32 	%rd548, %r4;
	setp.le.u64 	%p18, %rd262, %rd548;
	@%p18 bra 	$L__BB402_116;
	cvt.u32.u64 	%r23, %rd261;
	add.s32 	%r207, %r23, -1;
	setp.lt.s32 	%p19, %r207, 0;
	mov.b64 	%rd557, 0;
	@%p19 bra 	$L__BB402_115;
	and.b32  	%r25, %r23, 7;
	setp.lt.u32 	%p20, %r207, 7;
	mov.b64 	%rd557, 0;
	@%p20 bra 	$L__BB402_86;
	add.s32 	%r205, %r23, -4;
	and.b32  	%r56, %r23, -8;
	neg.s32 	%r204, %r56;
	mov.b64 	%rd557, 0;
$L__BB402_60:
	.pragma "nounroll";
	add.s32 	%r30, %r205, 3;
	mul.wide.u32 	%rd270, %r30, 8;
	add.s64 	%rd271, %rd2, %rd270;
	ld.global.u64 	%rd133, [%rd271];
	or.b64  	%rd272, %rd548, %rd133;
	and.b64  	%rd273, %rd272, -4294967296;
	setp.ne.s64 	%p21, %rd273, 0;
	@%p21 bra 	$L__BB402_62;
	cvt.u32.u64 	%r57, %rd133;
	cvt.u32.u64 	%r58, %rd548;
	div.u32 	%r59, %r58, %r57;
	mul.lo.s32 	%r60, %r59, %r57;
	sub.s32 	%r61, %r58, %r60;
	cvt.u64.u32 	%rd519, %r59;
	cvt.u64.u32 	%rd520, %r61;
	bra.uni 	$L__BB402_63;
$L__BB402_62:
	div.s64 	%rd519, %rd548, %rd133;
	mul.lo.s64 	%rd274, %rd519, %rd133;
	sub.s64 	%rd520, %rd548, %rd274;
$L__BB402_63:
	add.s64 	%rd276, %rd1, %rd270;
	ld.global.u64 	%rd277, [%rd276];
	mad.lo.s64 	%rd140, %rd277, %rd520, %rd557;
	add.s32 	%r31, %r205, 2;
	mul.wide.u32 	%rd278, %r31, 8;
	add.s64 	%rd279, %rd2, %rd278;
	ld.global.u64 	%rd141, [%rd279];
	or.b64  	%rd280, %rd519, %rd141;
	and.b64  	%rd281, %rd280, -4294967296;
	setp.ne.s64 	%p22, %rd281, 0;
	@%p22 bra 	$L__BB402_65;
	cvt.u32.u64 	%r62, %rd141;
	cvt.u32.u64 	%r63, %rd519;
	div.u32 	%r64, %r63, %r62;
	mul.lo.s32 	%r65, %r64, %r62;
	sub.s32 	%r66, %r63, %r65;
	cvt.u64.u32 	%rd521, %r64;
	cvt.u64.u32 	%rd522, %r66;
	bra.uni 	$L__BB402_66;
$L__BB402_65:
	div.s64 	%rd521, %rd519, %rd141;
	mul.lo.s64 	%rd282, %rd521, %rd141;
	sub.s64 	%rd522, %rd519, %rd282;
$L__BB402_66:
	add.s64 	%rd284, %rd1, %rd278;
	ld.global.u64 	%rd285, [%rd284];
	mad.lo.s64 	%rd148, %rd285, %rd522, %rd140;
	add.s32 	%r32, %r205, 1;
	mul.wide.u32 	%rd286, %r32, 8;
	add.s64 	%rd287, %rd2, %rd286;
	ld.global.u64 	%rd149, [%rd287];
	or.b64  	%rd288, %rd521, %rd149;
	and.b64  	%rd289, %rd288, -4294967296;
	setp.ne.s64 	%p23, %rd289, 0;
	@%p23 bra 	$L__BB402_68;
	cvt.u32.u64 	%r67, %rd149;
	cvt.u32.u64 	%r68, %rd521;
	div.u32 	%r69, %r68, %r67;
	mul.lo.s32 	%r70, %r69, %r67;
	sub.s32 	%r71, %r68, %r70;
	cvt.u64.u32 	%rd523, %r69;
	cvt.u64.u32 	%rd524, %r71;
	bra.uni 	$L__BB402_69;
$L__BB402_68:
	div.s64 	%rd523, %rd521, %rd149;
	mul.lo.s64 	%rd290, %rd523, %rd149;
	sub.s64 	%rd524, %rd521, %rd290;
$L__BB402_69:
	add.s64 	%rd292, %rd1, %rd286;
	ld.global.u64 	%rd293, [%rd292];
	mad.lo.s64 	%rd156, %rd293, %rd524, %rd148;
	add.s32 	%r33, %r205, -4;
	mul.wide.u32 	%rd294, %r205, 8;
	add.s64 	%rd295, %rd2, %rd294;
	ld.global.u64 	%rd157, [%rd295];
	or.b64  	%rd296, %rd523, %rd157;
	and.b64  	%rd297, %rd296, -4294967296;
	setp.ne.s64 	%p24, %rd297, 0;
	@%p24 bra 	$L__BB402_71;
	cvt.u32.u64 	%r72, %rd157;
	cvt.u32.u64 	%r73, %rd523;
	div.u32 	%r74, %r73, %r72;
	mul.lo.s32 	%r75, %r74, %r72;
	sub.s32 	%r76, %r73, %r75;
	cvt.u64.u32 	%rd525, %r74;
	cvt.u64.u32 	%rd526, %r76;
	bra.uni 	$L__BB402_72;
$L__BB402_71:
	div.s64 	%rd525, %rd523, %rd157;
	mul.lo.s64 	%rd298, %rd525, %rd157;
	sub.s64 	%rd526, %rd523, %rd298;
$L__BB402_72:
	add.s64 	%rd300, %rd1, %rd294;
	ld.global.u64 	%rd301, [%rd300];
	mad.lo.s64 	%rd164, %rd301, %rd526, %rd156;
	add.s32 	%r34, %r205, -1;
	mul.wide.u32 	%rd302, %r34, 8;
	add.s64 	%rd303, %rd2, %rd302;
	ld.global.u64 	%rd165, [%rd303];
	or.b64  	%rd304, %rd525, %rd165;
	and.b64  	%rd305, %rd304, -4294967296;
	setp.ne.s64 	%p25, %rd305, 0;
	@%p25 bra 	$L__BB402_74;
	cvt.u32.u64 	%r77, %rd165;
	cvt.u32.u64 	%r78, %rd525;
	div.u32 	%r79, %r78, %r77;
	mul.lo.s32 	%r80, %r79, %r77;
	sub.s32 	%r81, %r78, %r80;
	cvt.u64.u32 	%rd527, %r79;
	cvt.u64.u32 	%rd528, %r81;
	bra.uni 	$L__BB402_75;
$L__BB402_74:
	div.s64 	%rd527, %rd525, %rd165;
	mul.lo.s64 	%rd306, %rd527, %rd165;
	sub.s64 	%rd528, %rd525, %rd306;
$L__BB402_75:
	add.s64 	%rd308, %rd1, %rd302;
	ld.global.u64 	%rd309, [%rd308];
	mad.lo.s64 	%rd172, %rd309, %rd528, %rd164;
	add.s32 	%r35, %r205, -2;
	mul.wide.u32 	%rd310, %r35, 8;
	add.s64 	%rd311, %rd2, %rd310;
	ld.global.u64 	%rd173, [%rd311];
	or.b64  	%rd312, %rd527, %rd173;
	and.b64  	%rd313, %rd312, -4294967296;
	setp.ne.s64 	%p26, %rd313, 0;
	@%p26 bra 	$L__BB402_77;
	cvt.u32.u64 	%r82, %rd173;
	cvt.u32.u64 	%r83, %rd527;
	div.u32 	%r84, %r83, %r82;
	mul.lo.s32 	%r85, %r84, %r82;
	sub.s32 	%r86, %r83, %r85;
	cvt.u64.u32 	%rd529, %r84;
	cvt.u64.u32 	%rd530, %r86;
	bra.uni 	$L__BB402_78;
$L__BB402_77:
	div.s64 	%rd529, %rd527, %rd173;
	mul.lo.s64 	%rd314, %rd529, %rd173;
	sub.s64 	%rd530, %rd527, %rd314;
$L__BB402_78:
	add.s64 	%rd316, %rd1, %rd310;
	ld.global.u64 	%rd317, [%rd316];
	mad.lo.s64 	%rd180, %rd317, %rd530, %rd172;
	add.s32 	%r36, %r205, -3;
	mul.wide.u32 	%rd318, %r36, 8;
	add.s64 	%rd319, %rd2, %rd318;
	ld.global.u64 	%rd181, [%rd319];
	or.b64  	%rd320, %rd529, %rd181;
	and.b64  	%rd321, %rd320, -4294967296;
	setp.ne.s64 	%p27, %rd321, 0;
	@%p27 bra 	$L__BB402_80;
	cvt.u32.u64 	%r87, %rd181;
	cvt.u32.u64 	%r88, %rd529;
	div.u32 	%r89, %r88, %r87;
	mul.lo.s32 	%r90, %r89, %r87;
	sub.s32 	%r91, %r88, %r90;
	cvt.u64.u32 	%rd531, %r89;
	cvt.u64.u32 	%rd532, %r91;
	bra.uni 	$L__BB402_81;
$L__BB402_80:
	div.s64 	%rd531, %rd529, %rd181;
	mul.lo.s64 	%rd322, %rd531, %rd181;
	sub.s64 	%rd532, %rd529, %rd322;
$L__BB402_81:
	add.s64 	%rd324, %rd1, %rd318;
	ld.global.u64 	%rd325, [%rd324];
	mad.lo.s64 	%rd188, %rd325, %rd532, %rd180;
	mul.wide.u32 	%rd326, %r33, 8;
	add.s64 	%rd327, %rd2, %rd326;
	ld.global.u64 	%rd189, [%rd327];
	or.b64  	%rd328, %rd531, %rd189;
	and.b64  	%rd329, %rd328, -4294967296;
	setp.ne.s64 	%p28, %rd329, 0;
	@%p28 bra 	$L__BB402_83;
	cvt.u32.u64 	%r92, %rd189;
	cvt.u32.u64 	%r93, %rd531;
	div.u32 	%r94, %r93, %r92;
	mul.lo.s32 	%r95, %r94, %r92;
	sub.s32 	%r96, %r93, %r95;
	cvt.u64.u32 	%rd548, %r94;
	cvt.u64.u32 	%rd534, %r96;
	bra.uni 	$L__BB402_84;
$L__BB402_83:
	div.s64 	%rd548, %rd531, %rd189;
	mul.lo.s64 	%rd330, %rd548, %rd189;
	sub.s64 	%rd534, %rd531, %rd330;
$L__BB402_84:
	add.s64 	%rd332, %rd1, %rd326;
	ld.global.u64 	%rd333, [%rd332];
	mad.lo.s64 	%rd557, %rd333, %rd534, %rd188;
	add.s32 	%r205, %r205, -8;
	add.s32 	%r204, %r204, 8;
	setp.ne.s32 	%p29, %r204, 0;
	@%p29 bra 	$L__BB402_60;
	add.s32 	%r207, %r205, 3;
$L__BB402_86:
	setp.eq.s32 	%p30, %r25, 0;
	@%p30 bra 	$L__BB402_115;
	and.b32  	%r41, %r23, 3;
	setp.lt.u32 	%p31, %r25, 4;
	@%p31 bra 	$L__BB402_101;
	mul.wide.u32 	%rd335, %r207, 8;
	add.s64 	%rd336, %rd2, %rd335;
	ld.global.u64 	%rd200, [%rd336];
	or.b64  	%rd337, %rd548, %rd200;
	and.b64  	%rd338, %rd337, -4294967296;
	setp.ne.s64 	%p32, %rd338, 0;
	@%p32 bra 	$L__BB402_90;
	cvt.u32.u64 	%r97, %rd200;
	cvt.u32.u64 	%r98, %rd548;
	div.u32 	%r99, %r98, %r97;
	mul.lo.s32 	%r100, %r99, %r97;
	sub.s32 	%r101, %r98, %r100;
	cvt.u64.u32 	%rd538, %r99;
	cvt.u64.u32 	%rd539, %r101;
	bra.uni 	$L__BB402_91;
$L__BB402_90:
	div.s64 	%rd538, %rd548, %rd200;
	mul.lo.s64 	%rd339, %rd538, %rd200;
	sub.s64 	%rd539, %rd548, %rd339;
$L__BB402_91:
	add.s64 	%rd341, %rd1, %rd335;
	ld.global.u64 	%rd342, [%rd341];
	mad.lo.s64 	%rd207, %rd342, %rd539, %rd557;
	add.s32 	%r42, %r207, -1;
	mul.wide.u32 	%rd343, %r42, 8;
	add.s64 	%rd344, %rd2, %rd343;
	ld.global.u64 	%rd208, [%rd344];
	or.b64  	%rd345, %rd538, %rd208;
	and.b64  	%rd346, %rd345, -4294967296;
	setp.ne.s64 	%p33, %rd346, 0;
	@%p33 bra 	$L__BB402_93;
	cvt.u32.u64 	%r102, %rd208;
	cvt.u32.u64 	%r103, %rd538;
	div.u32 	%r104, %r103, %r102;
	mul.lo.s32 	%r105, %r104, %r102;
	sub.s32 	%r106, %r103, %r105;
	cvt.u64.u32 	%rd540, %r104;
	cvt.u64.u32 	%rd541, %r106;
	bra.uni 	$L__BB402_94;
$L__BB402_93:
	div.s64 	%rd540, %rd538, %rd208;
	mul.lo.s64 	%rd347, %rd540, %rd208;
	sub.s64 	%rd541, %rd538, %rd347;
$L__BB402_94:
	add.s64 	%rd349, %rd1, %rd343;
	ld.global.u64 	%rd350, [%rd349];
	mad.lo.s64 	%rd215, %rd350, %rd541, %rd207;
	add.s32 	%r43, %r207, -2;
	mul.wide.u32 	%rd351, %r43, 8;
	add.s64 	%rd352, %rd2, %rd351;
	ld.global.u64 	%rd216, [%rd352];
	or.b64  	%rd353, %rd540, %rd216;
	and.b64  	%rd354, %rd353, -4294967296;
	setp.ne.s64 	%p34, %rd354, 0;
	@%p34 bra 	$L__BB402_96;
	cvt.u32.u64 	%r107, %rd216;
	cvt.u32.u64 	%r108, %rd540;
	div.u32 	%r109, %r108, %r107;
	mul.lo.s32 	%r110, %r109, %r107;
	sub.s32 	%r111, %r108, %r110;
	cvt.u64.u32 	%rd542, %r109;
	cvt.u64.u32 	%rd543, %r111;
	bra.uni 	$L__BB402_97;
$L__BB402_96:
	div.s64 	%rd542, %rd540, %rd216;
	mul.lo.s64 	%rd355, %rd542, %rd216;
	sub.s64 	%rd543, %rd540, %rd355;
$L__BB402_97:
	add.s64 	%rd357, %rd1, %rd351;
	ld.global.u64 	%rd358, [%rd357];
	mad.lo.s64 	%rd223, %rd358, %rd543, %rd215;
	add.s32 	%r44, %r207, -3;
	mul.wide.u32 	%rd359, %r44, 8;
	add.s64 	%rd360, %rd2, %rd359;
	ld.global.u64 	%rd224, [%rd360];
	or.b64  	%rd361, %rd542, %rd224;
	and.b64  	%rd362, %rd361, -4294967296;
	setp.ne.s64 	%p35, %rd362, 0;
	@%p35 bra 	$L__BB402_99;
	cvt.u32.u64 	%r112, %rd224;
	cvt.u32.u64 	%r113, %rd542;
	div.u32 	%r114, %r113, %r112;
	mul.lo.s32 	%r115, %r114, %r112;
	sub.s32 	%r116, %r113, %r115;
	cvt.u64.u32 	%rd548, %r114;
	cvt.u64.u32 	%rd545, %r116;
	bra.uni 	$L__BB402_100;
$L__BB402_99:
	div.s64 	%rd548, %rd542, %rd224;
	mul.lo.s64 	%rd363, %rd548, %rd224;
	sub.s64 	%rd545, %rd542, %rd363;
$L__BB402_100:
	add.s64 	%rd365, %rd1, %rd359;
	ld.global.u64 	%rd366, [%rd365];
	mad.lo.s64 	%rd557, %rd366, %rd545, %rd223;
	add.s32 	%r207, %r207, -4;
$L__BB402_101:
	setp.eq.s32 	%p36, %r41, 0;
	@%p36 bra 	$L__BB402_115;
	setp.eq.s32 	%p37, %r41, 1;
	@%p37 bra 	$L__BB402_110;
	mul.wide.u32 	%rd368, %r207, 8;
	add.s64 	%rd369, %rd2, %rd368;
	ld.global.u64 	%rd235, [%rd369];
	or.b64  	%rd370, %rd548, %rd235;
	and.b64  	%rd371, %rd370, -4294967296;
	setp.ne.s64 	%p38, %rd371, 0;
	@%p38 bra 	$L__BB402_105;
	cvt.u32.u64 	%r117, %rd235;
	cvt.u32.u64 	%r118, %rd548;
	div.u32 	%r119, %r118, %r117;
	mul.lo.s32 	%r120, %r119, %r117;
	sub.s32 	%r121, %r118, %r120;
	cvt.u64.u32 	%rd549, %r119;
	cvt.u64.u32 	%rd550, %r121;
	bra.uni 	$L__BB402_106;
$L__BB402_105:
	div.s64 	%rd549, %rd548, %rd235;
	mul.lo.s64 	%rd372, %rd549, %rd235;
	sub.s64 	%rd550, %rd548, %rd372;
$L__BB402_106:
	add.s64 	%rd374, %rd1, %rd368;
	ld.global.u64 	%rd375, [%rd374];
	mad.lo.s64 	%rd242, %rd375, %rd550, %rd557;
	add.s32 	%r47, %r207, -1;
	mul.wide.u32 	%rd376, %r47, 8;
	add.s64 	%rd377, %rd2, %rd376;
	ld.global.u64 	%rd243, [%rd377];
	or.b64  	%rd378, %rd549, %rd243;
	and.b64  	%rd379, %rd378, -4294967296;
	setp.ne.s64 	%p39, %rd379, 0;
	@%p39 bra 	$L__BB402_108;
	cvt.u32.u64 	%r122, %rd243;
	cvt.u32.u64 	%r123, %rd549;
	div.u32 	%r124, %r123, %r122;
	mul.lo.s32 	%r125, %r124, %r122;
	sub.s32 	%r126, %r123, %r125;
	cvt.u64.u32 	%rd548, %r124;
	cvt.u64.u32 	%rd552, %r126;
	bra.uni 	$L__BB402_109;
$L__BB402_108:
	div.s64 	%rd548, %rd549, %rd243;
	mul.lo.s64 	%rd380, %rd548, %rd243;
	sub.s64 	%rd552, %rd549, %rd380;
$L__BB402_109:
	add.s64 	%rd382, %rd1, %rd376;
	ld.global.u64 	%rd383, [%rd382];
	mad.lo.s64 	%rd557, %rd383, %rd552, %rd242;
	add.s32 	%r207, %r207, -2;
$L__BB402_110:
	and.b32  	%r127, %r23, 1;
	setp.eq.b32 	%p40, %r127, 1;
	not.pred 	%p41, %p40;
	@%p41 bra 	$L__BB402_115;
	mul.wide.u32 	%rd384, %r207, 8;
	add.s64 	%rd385, %rd2, %rd384;
	ld.global.u64 	%rd254, [%rd385];
	or.b64  	%rd386, %rd548, %rd254;
	and.b64  	%rd387, %rd386, -4294967296;
	setp.ne.s64 	%p42, %rd387, 0;
	@%p42 bra 	$L__BB402_113;
	cvt.u32.u64 	%r128, %rd254;
	cvt.u32.u64 	%r129, %rd548;
	rem.u32 	%r130, %r129, %r128;
	cvt.u64.u32 	%rd556, %r130;
	bra.uni 	$L__BB402_114;
$L__BB402_113:
	rem.s64 	%rd556, %rd548, %rd254;
$L__BB402_114:
	add.s64 	%rd389, %rd1, %rd384;
	ld.global.u64 	%rd390, [%rd389];
	mad.lo.s64 	%rd557, %rd390, %rd556, %rd557;
$L__BB402_115:
	shl.b64 	%rd391, %rd557, 1;
	add.s64 	%rd392, %rd3, %rd391;
	ld.global.u16 	%rs2, [%rd392];
	// begin inline asm
	{  cvt.f32.f16 %f1, %rs2;}

	// end inline asm
	setp.neu.f32 	%p43, %f1, 0f00000000;
	selp.u16 	%rs3, 1, 0, %p43;
	st.shared.u8 	[%r5], %rs3;
$L__BB402_116:
	bar.sync 	0;
	setp.lt.u32 	%p67, %r209, 66;
	@%p67 bra 	$L__BB402_122;
$L__BB402_117:
	shr.u32 	%r51, %r209, 1;
	setp.ge.u32 	%p68, %r1, %r51;
	@%p68 bra 	$L__BB402_121;
	ld.shared.u8 	%rs9, [%r5];
	setp.ne.s16 	%p70, %rs9, 0;
	mov.pred 	%p87, -1;
	@%p70 bra 	$L__BB402_120;
	add.s32 	%r199, %r5, %r51;
	ld.shared.u8 	%rs10, [%r199];
	setp.ne.s16 	%p87, %rs10, 0;
$L__BB402_120:
	selp.u16 	%rs11, 1, 0, %p87;
	st.shared.u8 	[%r5], %rs11;
$L__BB402_121:
	bar.sync 	0;
	setp.gt.u32 	%p71, %r209, 131;
	mov.u32 	%r209, %r51;
	@%p71 bra 	$L__BB402_117;
$L__BB402_122:
	setp.gt.u32 	%p72, %r1, 31;
	@%p72 bra 	$L__BB402_137;
	ld.volatile.shared.u8 	%rs12, [%r5];
	setp.ne.s16 	%p74, %rs12, 0;
	mov.pred 	%p88, -1;
	@%p74 bra 	$L__BB402_125;
	ld.volatile.shared.u8 	%rs13, [%r5+32];
	setp.ne.s16 	%p88, %rs13, 0;
$L__BB402_125:
	selp.u16 	%rs14, 1, 0, %p88;
	st.volatile.shared.u8 	[%r5], %rs14;
	ld.volatile.shared.u8 	%rs15, [%r5];
	setp.ne.s16 	%p76, %rs15, 0;
	mov.pred 	%p89, -1;
	@%p76 bra 	$L__BB402_127;
	ld.volatile.shared.u8 	%rs16, [%r5+16];
	setp.ne.s16 	%p89, %rs16, 0;
$L__BB402_127:
	selp.u16 	%rs17, 1, 0, %p89;
	st.volatile.shared.u8 	[%r5], %rs17;
	ld.volatile.shared.u8 	%rs18, [%r5];
	setp.ne.s16 	%p78, %rs18, 0;
	mov.pred 	%p90, -1;
	@%p78 bra 	$L__BB402_129;
	ld.volatile.shared.u8 	%rs19, [%r5+8];
	setp.ne.s16 	%p90, %rs19, 0;
$L__BB402_129:
	selp.u16 	%rs20, 1, 0, %p90;
	st.volatile.shared.u8 	[%r5], %rs20;
	ld.volatile.shared.u8 	%rs21, [%r5];
	setp.ne.s16 	%p80, %rs21, 0;
	mov.pred 	%p91, -1;
	@%p80 bra 	$L__BB402_131;
	ld.volatile.shared.u8 	%rs22, [%r5+4];
	setp.ne.s16 	%p91, %rs22, 0;
$L__BB402_131:
	selp.u16 	%rs23, 1, 0, %p91;
	st.volatile.shared.u8 	[%r5], %rs23;
	ld.volatile.shared.u8 	%rs24, [%r5];
	setp.ne.s16 	%p82, %rs24, 0;
	mov.pred 	%p92, -1;
	@%p82 bra 	$L__BB402_133;
	ld.volatile.shared.u8 	%rs25, [%r5+2];
	setp.ne.s16 	%p92, %rs25, 0;
$L__BB402_133:
	selp.u16 	%rs26, 1, 0, %p92;
	st.volatile.shared.u8 	[%r5], %rs26;
	ld.volatile.shared.u8 	%rs27, [%r5];
	setp.ne.s16 	%p84, %rs27, 0;
	mov.pred 	%p93, -1;
	@%p84 bra 	$L__BB402_135;
	ld.volatile.shared.u8 	%rs28, [%r5+1];
	setp.ne.s16 	%p93, %rs28, 0;
$L__BB402_135:
	selp.u16 	%rs29, 1, 0, %p93;
	st.volatile.shared.u8 	[%r5], %rs29;
	setp.ne.s32 	%p85, %r1, 0;
	@%p85 bra 	$L__BB402_137;
	ld.shared.u8 	%rs30, [anysdata_f16];
	cvt.u64.u32 	%rd470, %r2;
	cvta.to.global.u64 	%rd471, %rd260;
	add.s64 	%rd472, %rd471, %rd470;
	st.global.u8 	[%rd472], %rs30;
$L__BB402_137:
	ret;

}
	// .globl	uncontiguous_cumulate_any_f16
.visible .entry uncontiguous_cumulate_any_f16(
	.param .u64 .ptr .align 1 uncontiguous_cumulate_any_f16_param_0,
	.param .u64 .ptr .align 1 uncontiguous_cumulate_any_f16_param_1,
	.param .u64 .ptr .align 1 uncontiguous_cumulate_any_f16_param_2,
	.param .u64 .ptr .align 1 uncontiguous_cumulate_any_f16_param_3,
	.param .u64 uncontiguous_cumulate_any_f16_param_4,
	.param .u64 uncontiguous_cumulate_any_f16_param_5
)
{
	.reg .pred 	%p<93>;
	.reg .b16 	%rs<28>;
	.reg .b32 	%r<210>;
	.reg .b64 	%rd<555>;

	ld.param.u64 	%rd260, [uncontiguous_cumulate_any_f16_param_0];
	ld.param.u64 	%rd263, [uncontiguous_cumulate_any_f16_param_1];
	ld.param.u64 	%rd264, [uncontiguous_cumulate_any_f16_param_2];
	ld.param.u64 	%rd265, [uncontiguous_cumulate_any_f16_param_3];
	ld.param.u64 	%rd261, [uncontiguous_cumulate_any_f16_param_4];
	ld.param.u64 	%rd262, [uncontiguous_cumulate_any_f16_param_5];
	cvta.to.global.u64 	%rd1, %rd265;
	cvta.to.global.u64 	%rd2, %rd264;
	cvta.to.global.u64 	%rd3, %rd263;
	mov.u32 	%r1, %tid.x;
	mov.u32 	%r2, %ctaid.x;
	mov.u32 	%r209, %ntid.x;
	mul.lo.s32 	%r52, %r2, %r209;
	shl.b32 	%r53, %r52, 1;
	add.s32 	%r4, %r53, %r1;
	mov.u32 	%r54, anysdata_f16;
	add.s32 	%r5, %r54, %r1;
	mov.b16 	%rs1, 0;
	st.shared.u8 	[%r5], %rs1;
	add.s32 	%r55, %r4, %r209;
	cvt.u64.u32 	%rd508, %r55;
	setp.le.u64 	%p17, %rd262, %rd508;
	@%p17 bra 	$L__BB403_56;
	cvt.u32.u64 	%r6, %rd261;
	add.s32 	%r203, %r6, -1;
	setp.lt.s32 	%p43, %r203, 0;
	mov.b64 	%rd512, 0;
	mov.u64 	%rd513, %rd512;
	@%p43 bra 	$L__BB403_53;
	cvt.u64.u32 	%rd509, %r4;
	setp.lt.u32 	%p44, %r203, 3;
	mov.b64 	%rd513, 0;
	mov.u64 	%rd512, %rd513;
	@%p44 bra 	$L__BB403_30;
	add.s32 	%r201, %r6, -2;
	and.b32  	%r131, %r6, -4;
	neg.s32 	%r200, %r131;
	mov.b64 	%rd513, 0;
$L__BB403_4:
	.pragma "nounroll";
	add.s32 	%r12, %r201, 1;
	mul.wide.u32 	%rd396, %r12, 8;
	add.s64 	%rd397, %rd2, %rd396;
	ld.global.u64 	%rd10, [%rd397];
	or.b64  	%rd398, %rd509, %rd10;
	and.b64  	%rd399, %rd398, -4294967296;
	setp.ne.s64 	%p45, %rd399, 0;
	@%p45 bra 	$L__BB403_6;
	cvt.u32.u64 	%r132, %rd10;
	cvt.u32.u64 	%r133, %rd509;
	div.u32 	%r134, %r133, %r132;
	mul.lo.s32 	%r135, %r134, %r132;
	sub.s32 	%r136, %r133, %r135;
	cvt.u64.u32 	%rd474, %r134;
	cvt.u64.u32 	%rd475, %r136;
	bra.uni 	$L__BB403_7;
$L__BB403_6:
	div.s64 	%rd474, %rd509, %rd10;
	mul.lo.s64 	%rd400, %rd474, %rd10;
	sub.s64 	%rd475, %rd509, %rd400;
$L__BB403_7:
	mul.wide.u32 	%rd401, %r12, 8;
	add.s64 	%rd402, %rd1, %rd401;
	ld.global.u64 	%rd17, [%rd402];
	mad.lo.s64 	%rd18, %rd17, %rd475, %rd512;
	or.b64  	%rd403, %rd508, %rd10;
	and.b64  	%rd404, %rd403, -4294967296;
	setp.ne.s64 	%p46, %rd404, 0;
	@%p46 bra 	$L__BB403_9;
	cvt.u32.u64 	%r137, %rd10;
	cvt.u32.u64 	%r138, %rd508;
	div.u32 	%r139, %r138, %r137;
	mul.lo.s32 	%r140, %r139, %r137;
	sub.s32 	%r141, %r138, %r140;
	cvt.u64.u32 	%rd476, %r139;
	cvt.u64.u32 	%rd477, %r141;
	bra.uni 	$L__BB403_10;
$L__BB403_9:
	div.s64 	%rd476, %rd508, %rd10;
	mul.lo.s64 	%rd405, %rd476, %rd10;
	sub.s64 	%rd477, %rd508, %rd405;
$L__BB403_10:
	mad.lo.s64 	%rd25, %rd477, %rd17, %rd513;
	add.s32 	%r13, %r201, -2;
	mul.wide.u32 	%rd406, %r201, 8;
	add.s64 	%rd407, %rd2, %rd406;
	ld.global.u64 	%rd26, [%rd407];
	or.b64  	%rd408, %rd474, %rd26;
	and.b64  	%rd409, %rd408, -4294967296;
	setp.ne.s64 	%p47, %rd409, 0;
	@%p47 bra 	$L__BB403_12;
	cvt.u32.u64 	%r142, %rd26;
	cvt.u32.u64 	%r143, %rd474;
	div.u32 	%r144, %r143, %r142;
	mul.lo.s32 	%r145, %r144, %r142;
	sub.s32 	%r146, %r143, %r145;
	cvt.u64.u32 	%rd478, %r144;
	cvt.u64.u32 	%rd479, %r146;
	bra.uni 	$L__BB403_13;
$L__BB403_12:
	div.s64 	%rd478, %rd474, %rd26;
	mul.lo.s64 	%rd410, %rd478, %rd26;
	sub.s64 	%rd479, %rd474, %rd410;
$L__BB403_13:
	mul.wide.u32 	%rd411, %r201, 8;
	add.s64 	%rd412, %rd1, %rd411;
	ld.global.u64 	%rd33, [%rd412];
	mad.lo.s64 	%rd34, %rd33, %rd479, %rd18;
	or.b64  	%rd413, %rd476, %rd26;
	and.b64  	%rd414, %rd413, -4294967296;
	setp.ne.s64 	%p48, %rd414, 0;
	@%p48 bra 	$L__BB403_15;
	cvt.u32.u64 	%r147, %rd26;
	cvt.u32.u64 	%r148, %rd476;
	div.u32 	%r149, %r148, %r147;
	mul.lo.s32 	%r150, %r149, %r147;
	sub.s32 	%r151, %r148, %r150;
	cvt.u64.u32 	%rd480, %r149;
	cvt.u64.u32 	%rd481, %r151;
	bra.uni 	$L__BB403_16;
$L__BB403_15:
	div.s64 	%rd480, %rd476, %rd26;
	mul.lo.s64 	%rd415, %rd480, %rd26;
	sub.s64 	%rd481, %rd476, %rd415;
$L__BB403_16:
	mad.lo.s64 	%rd41, %rd481, %rd33, %rd25;
	add.s32 	%r14, %r201, -1;
	mul.wide.u32 	%rd416, %r14, 8;
	add.s64 	%rd417, %rd2, %rd416;
	ld.global.u64 	%rd42, [%rd417];
	or.b64  	%rd418, %rd478, %rd42;
	and.b64  	%rd419, %rd418, -4294967296;
	setp.ne.s64 	%p49, %rd419, 0;
	@%p49 bra 	$L__BB403_18;
	cvt.u32.u64 	%r152, %rd42;
	cvt.u32.u64 	%r153, %rd478;
	div.u32 	%r154, %r153, %r152;
	mul.lo.s32 	%r155, %r154, %r152;
	sub.s32 	%r156, %r153, %r155;
	cvt.u64.u32 	%rd482, %r154;
	cvt.u64.u32 	%rd483, %r156;
	bra.uni 	$L__BB403_19;
$L__BB403_18:
	div.s64 	%rd482, %rd478, %rd42;
	mul.lo.s64 	%rd420, %rd482, %rd42;
	sub.s64 	%rd483, %rd478, %rd420;
$L__BB403_19:
	mul.wide.u32 	%rd421, %r14, 8;
	add.s64 	%rd422, %rd1, %rd421;
	ld.global.u64 	%rd49, [%rd422];
	mad.lo.s64 	%rd50, %rd49, %rd483, %rd34;
	or.b64  	%rd423, %rd480, %rd42;
	and.b64  	%rd424, %rd423, -4294967296;
	setp.ne.s64 	%p50, %rd424, 0;
	@%p50 bra 	$L__BB403_21;
	cvt.u32.u64 	%r157, %rd42;
	cvt.u32.u64 	%r158, %rd480;
	div.u32 	%r159, %r158, %r157;
	mul.lo.s32 	%r160, %r159, %r157;
	sub.s32 	%r161, %r158, %r160;
	cvt.u64.u32 	%rd484, %r159;
	cvt.u64.u32 	%rd485, %r161;
	bra.uni 	$L__BB403_22;
$L__BB403_21:
	div.s64 	%rd484, %rd480, %rd42;
	mul.lo.s64 	%rd425, %rd484, %rd42;
	sub.s64 	%rd485, %rd480, %rd425;
$L__BB403_22:
	mad.lo.s64 	%rd57, %rd485, %rd49, %rd41;
	mul.wide.u32 	%rd426, %r13, 8;
	add.s64 	%rd427, %rd2, %rd426;
	ld.global.u64 	%rd58, [%rd427];
	or.b64  	%rd428, %rd482, %rd58;
	and.b64  	%rd429, %rd428, -4294967296;
	setp.ne.s64 	%p51, %rd429, 0;
	@%p51 bra 	$L__BB403_24;
	cvt.u32.u64 	%r162, %rd58;
	cvt.u32.u64 	%r163, %rd482;
	div.u32 	%r164, %r163, %r162;
	mul.lo.s32 	%r165, %r164, %r162;
	sub.s32 	%r166, %r163, %r165;
	cvt.u64.u32 	%rd509, %r164;
	cvt.u64.u32 	%rd487, %r166;
	bra.uni 	$L__BB403_25;
$L__BB403_24:
	div.s64 	%rd509, %rd482, %rd58;
	mul.lo.s64 	%rd430, %rd509, %rd58;
	sub.s64 	%rd487, %rd482, %rd430;
$L__BB403_25:
	mul.wide.u32 	%rd431, %r13, 8;
	add.s64 	%rd432, %rd1, %rd431;
	ld.global.u64 	%rd65, [%rd432];
	mad.lo.s64 	%rd512, %rd65, %rd487, %rd50;
	or.b64  	%rd433, %rd484, %rd58;
	and.b64  	%rd434, %rd433, -4294967296;
	setp.ne.s64 	%p52, %rd434, 0;
	@%p52 bra 	$L__BB403_27;
	cvt.u32.u64 	%r167, %rd58;
	cvt.u32.u64 	%r168, %rd484;
	div.u32 	%r169, %r168, %r167;
	mul.lo.s32 	%r170, %r169, %r167;
	sub.s32 	%r171, %r168, %r170;
	cvt.u64.u32 	%rd508, %r169;
	cvt.u64.u32 	%rd489, %r171;
	bra.uni 	$L__BB403_28;
$L__BB403_27:
	div.s64 	%rd508, %rd484, %rd58;
	mul.lo.s64 	%rd435, %rd508, %rd58;
	sub.s64 	%rd489, %rd484, %rd435;
$L__BB403_28:
	mad.lo.s64 	%rd513, %rd489, %rd65, %rd57;
	add.s32 	%r201, %r201, -4;
	add.s32 	%r200, %r200, 4;
	setp.ne.s32 	%p53, %r200, 0;
	@%p53 bra 	$L__BB403_4;
	add.s32 	%r203, %r201, 1;
$L__BB403_30:
	and.b32  	%r19, %r6, 3;
	setp.eq.s32 	%p54, %r19, 0;
	@%p54 bra 	$L__BB403_53;
	setp.eq.s32 	%p55, %r19, 1;
	@%p55 bra 	$L__BB403_45;
	mul.wide.u32 	%rd437, %r203, 8;
	add.s64 	%rd438, %rd2, %rd437;
	ld.global.u64 	%rd80, [%rd438];
	or.b64  	%rd439, %rd509, %rd80;
	and.b64  	%rd440, %rd439, -4294967296;
	setp.ne.s64 	%p56, %rd440, 0;
	@%p56 bra 	$L__BB403_34;
	cvt.u32.u64 	%r172, %rd80;
	cvt.u32.u64 	%r173, %rd509;
	div.u32 	%r174, %r173, %r172;
	mul.lo.s32 	%r175, %r174, %r172;
	sub.s32 	%r176, %r173, %r175;
	cvt.u64.u32 	%rd496, %r174;
	cvt.u64.u32 	%rd497, %r176;
	bra.uni 	$L__BB403_35;
$L__BB403_34:
	div.s64 	%rd496, %rd509, %rd80;
	mul.lo.s64 	%rd441, %rd496, %rd80;
	sub.s64 	%rd497, %rd509, %rd441;
$L__BB403_35:
	add.s64 	%rd443, %rd1, %rd437;
	ld.global.u64 	%rd87, [%rd443];
	mad.lo.s64 	%rd88, %rd87, %rd497, %rd512;
	or.b64  	%rd444, %rd508, %rd80;
	and.b64  	%rd445, %rd444, -4294967296;
	setp.ne.s64 	%p57, %rd445, 0;
	@%p57 bra 	$L__BB403_37;
	cvt.u32.u64 	%r177, %rd80;
	cvt.u32.u64 	%r178, %rd508;
	div.u32 	%r179, %r178, %r177;
	mul.lo.s32 	%r180, %r179, %r177;
	sub.s32 	%r181, %r178, %r180;
	cvt.u64.u32 	%rd498, %r179;
	cvt.u64.u32 	%rd499, %r181;
	bra.uni 	$L__BB403_38;
$L__BB403_37:
	div.s64 	%rd498, %rd508, %rd80;
	mul.lo.s64 	%rd446, %rd498, %rd80;
	sub.s64 	%rd499, %rd508, %rd446;
$L__BB403_38:
	mad.lo.s64 	%rd95, %rd499, %rd87, %rd513;
	add.s32 	%r20, %r203, -1;
	mul.wide.u32 	%rd447, %r20, 8;
	add.s64 	%rd448, %rd2, %rd447;
	ld.global.u64 	%rd96, [%rd448];
	or.b64  	%rd449, %rd496, %rd96;
	and.b64  	%rd450, %rd449, -4294967296;
	setp.ne.s64 	%p58, %rd450, 0;
	@%p58 bra 	$L__BB403_40;
	cvt.u32.u64 	%r182, %rd96;
	cvt.u32.u64 	%r183, %rd496;
	div.u32 	%r184, %r183, %r182;
	mul.lo.s32 	%r185, %r184, %r182;
	sub.s32 	%r186, %r183, %r185;
	cvt.u64.u32 	%rd509, %r184;
	cvt.u64.u32 	%rd501, %r186;
	bra.uni 	$L__BB403_41;
$L__BB403_40:
	div.s64 	%rd509, %rd496, %rd96;
	mul.lo.s64 	%rd451, %rd509, %rd96;
	sub.s64 	%rd501, %rd496, %rd451;
$L__BB403_41:
	add.s64 	%rd453, %rd1, %rd447;
	ld.global.u64 	%rd103, [%rd453];
	mad.lo.s64 	%rd512, %rd103, %rd501, %rd88;
	or.b64  	%rd454, %rd498, %rd96;
	and.b64  	%rd455, %rd454, -4294967296;
	setp.ne.s64 	%p59, %rd455, 0;
	@%p59 bra 	$L__BB403_43;
	cvt.u32.u64 	%r187, %rd96;
	cvt.u32.u64 	%r188, %rd498;
	div.u32 	%r189, %r188, %r187;
	mul.lo.s32 	%r190, %r189, %r187;
	sub.s32 	%r191, %r188, %r190;
	cvt.u64.u32 	%rd508, %r189;
	cvt.u64.u32 	%rd503, %r191;
	bra.uni 	$L__BB403_44;
$L__BB403_43:
	div.s64 	%rd508, %rd498, %rd96;
	mul.lo.s64 	%rd456, %rd508, %rd96;
	sub.s64 	%rd503, %rd498, %rd456;
$L__BB403_44:
	mad.lo.s64 	%rd513, %rd503, %rd103, %rd95;
	add.s32 	%r203, %r203, -2;
$L__BB403_45:
	and.b32  	%r192, %r6, 1;
	setp.eq.b32 	%p60, %r192, 1;
	not.pred 	%p61, %p60;
	@%p61 bra 	$L__BB403_53;
	mul.wide.u32 	%rd457, %r203, 8;
	add.s64 	%rd458, %rd2, %rd457;
	ld.global.u64 	%rd118, [%rd458];
	or.b64  	%rd459, %rd509, %rd118;
	and.b64  	%rd460, %rd459, -4294967296;
	setp.ne.s64 	%p62, %rd460, 0;
	@%p62 bra 	$L__BB403_48;
	cvt.u32.u64 	%r193, %rd118;
	cvt.u32.u64 	%r194, %rd509;
	rem.u32 	%r195, %r194, %r193;
	cvt.u64.u32 	%rd510, %r195;
	bra.uni 	$L__BB403_49;
$L__BB403_48:
	rem.s64 	%rd510, %rd509, %rd118;
$L__BB403_49:
	add.s64 	%rd462, %rd1, %rd457;
	ld.global.u64 	%rd122, [%rd462];
	mad.lo.s64 	%rd512, %rd122, %rd510, %rd512;
	or.b64  	%rd463, %rd508, %rd118;
	and.b64  	%rd464, %rd463, -4294967296;
	setp.ne.s64 	%p63, %rd464, 0;
	@%p63 bra 	$L__BB403_51;
	cvt.u32.u64 	%r196, %rd118;
	cvt.u32.u64 	%r197, %rd508;
	rem.u32 	%r198, %r197, %r196;
	cvt.u64.u32 	%rd511, %r198;
	bra.uni 	$L__BB403_52;
$L__BB403_51:
	rem.s64 	%rd511, %rd508, %rd118;
$L__BB403_52:
	mad.lo.s64 	%rd513, %rd511, %rd122, %rd513;
$L__BB403_53:
	add.s64 	%rd465, %rd3, %rd512;
	ld.global.u8 	%rs3, [%rd465];
	setp.ne.s16 	%p65, %rs3, 0;
	mov.pred 	%p85, -1;
	@%p65 bra 	$L__BB403_55;
	add.s64 	%rd466, %rd3, %rd513;
	ld.global.u8 	%rs4, [%rd466];
	setp.ne.s16 	%p85, %rs4, 0;
$L__BB403_55:
	selp.u16 	%rs5, 1, 0, %p85;
	st.shared.u8 	[%r5], %rs5;
	bra.uni 	$L__BB403_116;
$L__BB403_56:
	cvt.u64.u32 	%rd545, %r4;
	setp.le.u64 	%p18, %rd262, %rd545;
	@%p18 bra 	$L__BB403_116;
	cvt.u32.u64 	%r23, %rd261;
	add.s32 	%r207, %r23, -1;
	setp.lt.s32 	%p19, %r207, 0;
	mov.b64 	%rd554, 0;
	@%p19 bra 	$L__BB403_115;
	and.b32  	%r25, %r23, 7;
	setp.lt.u32 	%p20, %r207, 7;
	mov.b64 	%rd554, 0;
	@%p20 bra 	$L__BB403_86;
	add.s32 	%r205, %r23, -4;
	and.b32  	%r56, %r23, -8;
	neg.s32 	%r204, %r56;
	mov.b64 	%rd554, 0;
$L__BB403_60:
	.pragma "nounroll";
	add.s32 	%r30, %r205, 3;
	mul.wide.u32 	%rd270, %r30, 8;
	add.s64 	%rd271, %rd2, %rd270;
	ld.global.u64 	%rd133, [%rd271];
	or.b64  	%rd272, %rd545, %rd133;
	and.b64  	%rd273, %rd272, -4294967296;
	setp.ne.s64 	%p21, %rd273, 0;
	@%p21 bra 	$L__BB403_62;
	cvt.u32.u64 	%r57, %rd133;
	cvt.u32.u64 	%r58, %rd545;
	div.u32 	%r59, %r58, %r57;
	mul.lo.s32 	%r60, %r59, %r57;
	sub.s32 	%r61, %r58, %r60;
	cvt.u64.u32 	%rd516, %r59;
	cvt.u64.u32 	%rd517, %r61;
	bra.uni 	$L__BB403_63;
$L__BB403_62:
	div.s64 	%rd516, %rd545, %rd133;
	mul.lo.s64 	%rd274, %rd516, %rd133;
	sub.s64 	%rd517, %rd545, %rd274;
$L__BB403_63:
	add.s64 	%rd276, %rd1, %rd270;
	ld.global.u64 	%rd277, [%rd276];
	mad.lo.s64 	%rd140, %rd277, %rd517, %rd554;
	add.s32 	%r31, %r205, 2;
	mul.wide.u32 	%rd278, %r31, 8;
	add.s64 	%rd279, %rd2, %rd278;
	ld.global.u64 	%rd141, [%rd279];
	or.b64  	%rd280, %rd516, %rd141;
	and.b64  	%rd281, %rd280, -4294967296;
	setp.ne.s64 	%p22, %rd281, 0;
	@%p22 bra 	$L__BB403_65;
	cvt.u32.u64 	%r62, %rd141;
	cvt.u32.u64 	%r63, %rd516;
	div.u32 	%r64, %r63, %r62;
	mul.lo.s32 	%r65, %r64, %r62;
	sub.s32 	%r66, %r63, %r65;
	cvt.u64.u32 	%rd518, %r64;
	cvt.u64.u32 	%rd519, %r66;
	bra.uni 	$L__BB403_66;
$L__BB403_65:
	div.s64 	%rd518, %rd516, %rd141;
	mul.lo.s64 	%rd282, %rd518, %rd141;
	sub.s64 	%rd519, %rd516, %rd282;
$L__BB403_66:
	add.s64 	%rd284, %rd1, %rd278;
	ld.global.u64 	%rd285, [%rd284];
	mad.lo.s64 	%rd148, %rd285, %rd519, %rd140;
	add.s32 	%r32, %r205, 1;
	mul.wide.u32 	%rd286, %r32, 8;
	add.s64 	%rd287, %rd2, %rd286;
	ld.global.u64 	%rd149, [%rd287];
	or.b64  	%rd288, %rd518, %rd149;
	and.b64  	%rd289, %rd288, -4294967296;
	setp.ne.s64 	%p23, %rd289, 0;
	@%p23 bra 	$L__BB403_68;
	cvt.u32.u64 	%r67, %rd149;
	cvt.u32.u64 	%r68, %rd518;
	div.u32 	%r69, %r68, %r67;
	mul.lo.s32 	%r70, %r69, %r67;
	sub.s32 	%r71, %r68, %r70;
	cvt.u64.u32 	%rd520, %r69;
	cvt.u64.u32 	%rd521, %r71;
	bra.uni 	$L__BB403_69;
$L__BB403_68:
	div.s64 	%rd520, %rd518, %rd149;
	mul.lo.s64 	%rd290, %rd520, %rd149;
	sub.s64 	%rd521, %rd518, %rd290;
$L__BB403_69:
	add.s64 	%rd292, %rd1, %rd286;
	ld.global.u64 	%rd293, [%rd292];
	mad.lo.s64 	%rd156, %rd293, %rd521, %rd148;
	add.s32 	%r33, %r205, -4;
	mul.wide.u32 	%rd294, %r205, 8;
	add.s64 	%rd295, %rd2, %rd294;
	ld.global.u64 	%rd157, [%rd295];
	or.b64  	%rd296, %rd520, %rd157;
	and.b64  	%rd297, %rd296, -4294967296;
	setp.ne.s64 	%p24, %rd297, 0;
	@%p24 bra 	$L__BB403_71;
	cvt.u32.u64 	%r72, %rd157;
	cvt.u32.u64 	%r73, %rd520;
	div.u32 	%r74, %r73, %r72;
	mul.lo.s32 	%r75, %r74, %r72;
	sub.s32 	%r76, %r73, %r75;
	cvt.u64.u32 	%rd522, %r74;
	cvt.u64.u32 	%rd523, %r76;
	bra.uni 	$L__BB403_72;
$L__BB403_71:
	div.s64 	%rd522, %rd520, %rd157;
	mul.lo.s64 	%rd298, %rd522, %rd157;
	sub.s64 	%rd523, %rd520, %rd298;
$L__BB403_72:
	add.s64 	%rd300, %rd1, %rd294;
	ld.global.u64 	%rd301, [%rd300];
	mad.lo.s64 	%rd164, %rd301, %rd523, %rd156;
	add.s32 	%r34, %r205, -1;
	mul.wide.u32 	%rd302, %r34, 8;
	add.s64 	%rd303, %rd2, %rd302;
	ld.global.u64 	%rd165, [%rd303];
	or.b64  	%rd304, %rd522, %rd165;
	and.b64  	%rd305, %rd304, -4294967296;
	setp.ne.s64 	%p25, %rd305, 0;
	@%p25 bra 	$L__BB403_74;
	cvt.u32.u64 	%r77, %rd165;
	cvt.u32.u64 	%r78, %rd522;
	div.u32 	%r79, %r78, %r77;
	mul.lo.s32 	%r80, %r79, %r77;
	sub.s32 	%r81, %r78, %r80;
	cvt.u64.u32 	%rd524, %r79;
	cvt.u64.u32 	%rd525, %r81;
	bra.uni 	$L__BB403_75;
$L__BB403_74:
	div.s64 	%rd524, %rd522, %rd165;
	mul.lo.s64 	%rd306, %rd524, %rd165;
	sub.s64 	%rd525, %rd522, %rd306;
$L__BB403_75:
	add.s64 	%rd308, %rd1, %rd302;
	ld.global.u64 	%rd309, [%rd308];
	mad.lo.s64 	%rd172, %rd309, %rd525, %rd164;
	add.s32 	%r35, %r205, -2;
	mul.wide.u32 	%rd310, %r35, 8;
	add.s64 	%rd311, %rd2, %rd310;
	ld.global.u64 	%rd173, [%rd311];
	or.b64  	%rd312, %rd524, %rd173;
	and.b64  	%rd313, %rd312, -4294967296;
	setp.ne.s64 	%p26, %rd313, 0;
	@%p26 bra 	$L__BB403_77;
	cvt.u32.u64 	%r82, %rd173;
	cvt.u32.u64 	%r83, %rd524;
	div.u32 	%r84, %r83, %r82;
	mul.lo.s32 	%r85, %r84, %r82;
	sub.s32 	%r86, %r83, %r85;
	cvt.u64.u32 	%rd526, %r84;
	cvt.u64.u32 	%rd527, %r86;
	bra.uni 	$L__BB403_78;
$L__BB403_77:
	div.s64 	%rd526, %rd524, %rd173;
	mul.lo.s64 	%rd314, %rd526, %rd173;
	sub.s64 	%rd527, %rd524, %rd314;
$L__BB403_78:
	add.s64 	%rd316, %rd1, %rd310;
	ld.global.u64 	%rd317, [%rd316];
	mad.lo.s64 	%rd180, %rd317, %rd527, %rd172;
	add.s32 	%r36, %r205, -3;
	mul.wide.u32 	%rd318, %r36, 8;
	add.s64 	%rd319, %rd2, %rd318;
	ld.global.u64 	%rd181, [%rd319];
	or.b64  	%rd320, %rd526, %rd181;
	and.b64  	%rd321, %rd320, -4294967296;
	setp.ne.s64 	%p27, %rd321, 0;
	@%p27 bra 	$L__BB403_80;
	cvt.u32.u64 	%r87, %rd181;
	cvt.u32.u64 	%r88, %rd526;
	div.u32 	%r89, %r88, %r87;
	mul.lo.s32 	%r90, %r89, %r87;
	sub.s32 	%r91, %r88, %r90;
	cvt.u64.u32 	%rd528, %r89;
	cvt.u64.u32 	%rd529, %r91;
	bra.uni 	$L__BB403_81;
$L__BB403_80:
	div.s64 	%rd528, %rd526, %rd181;
	mul.lo.s64 	%rd322, %rd528, %rd181;
	sub.s64 	%rd529, %rd526, %rd322;
$L__BB403_81:
	add.s64 	%rd324, %rd1, %rd318;
	ld.global.u64 	%rd325, [%rd324];
	mad.lo.s64 	%rd188, %rd325, %rd529, %rd180;
	mul.wide.u32 	%rd326, %r33, 8;
	add.s64 	%rd327, %rd2, %rd326;
	ld.global.u64 	%rd189, [%rd327];
	or.b64  	%rd328, %rd528, %rd189;
	and.b64  	%rd329, %rd328, -4294967296;
	setp.ne.s64 	%p28, %rd329, 0;
	@%p28 bra 	$L__BB403_83;
	cvt.u32.u64 	%r92, %rd189;
	cvt.u32.u64 	%r93, %rd528;
	div.u32 	%r94, %r93, %r92;
	mul.lo.s32 	%r95, %r94, %r92;
	sub.s32 	%r96, %r93, %r95;
	cvt.u64.u32 	%rd545, %r94;
	cvt.u64.u32 	%rd531, %r96;
	bra.uni 	$L__BB403_84;
$L__BB403_83:
	div.s64 	%rd545, %rd528, %rd189;
	mul.lo.s64 	%rd330, %rd545, %rd189;
	sub.s64 	%rd531, %rd528, %rd330;
$L__BB403_84:
	add.s64 	%rd332, %rd1, %rd326;
	ld.global.u64 	%rd333, [%rd332];
	mad.lo.s64 	%rd554, %rd333, %rd531, %rd188;
	add.s32 	%r205, %r205, -8;
	add.s32 	%r204, %r204, 8;
	setp.ne.s32 	%p29, %r204, 0;
	@%p29 bra 	$L__BB403_60;
	add.s32 	%r207, %r205, 3;
$L__BB403_86:
	setp.eq.s32 	%p30, %r25, 0;
	@%p30 bra 	$L__BB403_115;
	and.b32  	%r41, %r23, 3;
	setp.lt.u32 	%p31, %r25, 4;
	@%p31 bra 	$L__BB403_101;
	mul.wide.u32 	%rd335, %r207, 8;
	add.s64 	%rd336, %rd2, %rd335;
	ld.global.u64 	%rd200, [%rd336];
	or.b64  	%rd337, %rd545, %rd200;
	and.b64  	%rd338, %rd337, -4294967296;
	setp.ne.s64 	%p32, %rd338, 0;
	@%p32 bra 	$L__BB403_90;
	cvt.u32.u64 	%r97, %rd200;
	cvt.u32.u64 	%r98, %rd545;
	div.u32 	%r99, %r98, %r97;
	mul.lo.s32 	%r100, %r99, %r97;
	sub.s32 	%r101, %r98, %r100;
	cvt.u64.u32 	%rd535, %r99;
	cvt.u64.u32 	%rd536, %r101;
	bra.uni 	$L__BB403_91;
$L__BB403_90:
	div.s64 	%rd535, %rd545, %rd200;
	mul.lo.s64 	%rd339, %rd535, %rd200;
	sub.s64 	%rd536, %rd545, %rd339;
$L__BB403_91:
	add.s64 	%rd341, %rd1, %rd335;
	ld.global.u64 	%rd342, [%rd341];
	mad.lo.s64 	%rd207, %rd342, %rd536, %rd554;
	add.s32 	%r42, %r207, -1;
	mul.wide.u32 	%rd343, %r42, 8;
	add.s64 	%rd344, %rd2, %rd343;
	ld.global.u64 	%rd208, [%rd344];
	or.b64  	%rd345, %rd535, %rd208;
	and.b64  	%rd346, %rd345, -4294967296;
	setp.ne.s64 	%p33, %rd346, 0;
	@%p33 bra 	$L__BB403_93;
	cvt.u32.u64 	%r102, %rd208;
	cvt.u32.u64 	%r103, %rd535;
	div.u32 	%r104, %r103, %r102;
	mul.lo.s32 	%r105, %r104, %r102;
	sub.s32 	%r106, %r103, %r105;
	cvt.u64.u32 	%rd537, %r104;
	cvt.u64.u32 	%rd538, %r106;
	bra.uni 	$L__BB403_94;
$L__BB403_93:
	div.s64 	%rd537, %rd535, %rd208;
	mul.lo.s64 	%rd347, %rd537, %rd208;
	sub.s64 	%rd538, %rd535, %rd347;
$L__BB403_94:
	add.s64 	%rd349, %rd1, %rd343;
	ld.global.u64 	%rd350, [%rd349];
	mad.lo.s64 	%rd215, %rd350, %rd538, %rd207;
	add.s32 	%r43, %r207, -2;
	mul.wide.u32 	%rd351, %r43, 8;
	add.s64 	%rd352, %rd2, %rd351;
	ld.global.u64 	%rd216, [%rd352];
	or.b64  	%rd353, %rd537, %rd216;
	and.b64  	%rd354, %rd353, -4294967296;
	setp.ne.s64 	%p34, %rd354, 0;
	@%p34 bra 	$L__BB403_96;
	cvt.u32.u64 	%r107, %rd216;
	cvt.u32.u64 	%r108, %rd537;
	div.u32 	%r109, %r108, %r107;
	mul.lo.s32 	%r110, %r109, %r107;
	sub.s32 	%r111, %r108, %r110;
	cvt.u64.u32 	%rd539, %r109;
	cvt.u64.u32 	%rd540, %r111;
	bra.uni 	$L__BB403_97;
$L__BB403_96:
	div.s64 	%rd539, %rd537, %rd216;
	mul.lo.s64 	%rd355, %rd539, %rd216;
	sub.s64 	%rd540, %rd537, %rd355;
$L__BB403_97:
	add.s64 	%rd357, %rd1, %rd351;
	ld.global.u64 	%rd358, [%rd357];
	mad.lo.s64 	%rd223, %rd358, %rd540, %rd215;
	add.s32 	%r44, %r207, -3;
	mul.wide.u32 	%rd359, %r44, 8;
	add.s64 	%rd360, %rd2, %rd359;
	ld.global.u64 	%rd224, [%rd360];
	or.b64  	%rd361, %rd539, %rd224;
	and.b64  	%rd362, %rd361, -4294967296;
	setp.ne.s64 	%p35, %rd362, 0;
	@%p35 bra 	$L__BB403_99;
	cvt.u32.u64 	%r112, %rd224;
	cvt.u32.u64 	%r113, %rd539;
	div.u32 	%r114, %r113, %r112;
	mul.lo.s32 	%r115, %r114, %r112;
	sub.s32 	%r116, %r113, %r115;
	cvt.u64.u32 	%rd545, %r114;
	cvt.u64.u32 	%rd542, %r116;
	bra.uni 	$L__BB403_100;
$L__BB403_99:
	div.s64 	%rd545, %rd539, %rd224;
	mul.lo.s64 	%rd363, %rd545, %rd224;
	sub.s64 	%rd542, %rd539, %rd363;
$L__BB403_100:
	add.s64 	%rd365, %rd1, %rd359;
	ld.global.u64 	%rd366, [%rd365];
	mad.lo.s64 	%rd554, %rd366, %rd542, %rd223;
	add.s32 	%r207, %r207, -4;
$L__BB403_101:
	setp.eq.s32 	%p36, %r41, 0;
	@%p36 bra 	$L__BB403_115;
	setp.eq.s32 	%p37, %r41, 1;
	@%p37 bra 	$L__BB403_110;
	mul.wide.u32 	%rd368, %r207, 8;
	add.s64 	%rd369, %rd2, %rd368;
	ld.global.u64 	%rd235, [%rd369];
	or.b64  	%rd370, %rd545, %rd235;
	and.b64  	%rd371, %rd370, -4294967296;
	setp.ne.s64 	%p38, %rd371, 0;
	@%p38 bra 	$L__BB403_105;
	cvt.u32.u64 	%r117, %rd235;
	cvt.u32.u64 	%r118, %rd545;
	div.u32 	%r119, %r118, %r117;
	mul.lo.s32 	%r120, %r119, %r117;
	sub.s32 	%r121, %r118, %r120;
	cvt.u64.u32 	%rd546, %r119;
	cvt.u64.u32 	%rd547, %r121;
	bra.uni 	$L__BB403_106;
$L__BB403_105:
	div.s64 	%rd546, %rd545, %rd235;
	mul.lo.s64 	%rd372, %rd546, %rd235;
	sub.s64 	%rd547, %rd545, %rd372;
$L__BB403_106:
	add.s64 	%rd374, %rd1, %rd368;
	ld.global.u64 	%rd375, [%rd374];
	mad.lo.s64 	%rd242, %rd375, %rd547, %rd554;
	add.s32 	%r47, %r207, -1;
	mul.wide.u32 	%rd376, %r47, 8;
	add.s64 	%rd377, %rd2, %rd376;
	ld.global.u64 	%rd243, [%rd377];
	or.b64  	%rd378, %rd546, %rd243;
	and.b64  	%rd379, %rd378, -4294967296;
	setp.ne.s64 	%p39, %rd379, 0;
	@%p39 bra 	$L__BB403_108;
	cvt.u32.u64 	%r122, %rd243;
	cvt.u32.u64 	%r123, %rd546;
	div.u32 	%r124, %r123, %r122;
	mul.lo.s32 	%r125, %r124, %r122;
	sub.s32 	%r126, %r123, %r125;
	cvt.u64.u32 	%rd545, %r124;
	cvt.u64.u32 	%rd549, %r126;
	bra.uni 	$L__BB403_109;
$L__BB403_108:
	div.s64 	%rd545, %rd546, %rd243;
	mul.lo.s64 	%rd380, %rd545, %rd243;
	sub.s64 	%rd549, %rd546, %rd380;
$L__BB403_109:
	add.s64 	%rd382, %rd1, %rd376;
	ld.global.u64 	%rd383, [%rd382];
	mad.lo.s64 	%rd554, %rd383, %rd549, %rd242;
	add.s32 	%r207, %r207, -2;
$L__BB403_110:
	and.b32  	%r127, %r23, 1;
	setp.eq.b32 	%p40, %r127, 1;
	not.pred 	%p41, %p40;
	@%p41 bra 	$L__BB403_115;
	mul.wide.u32 	%rd384, %r207, 8;
	add.s64 	%rd385, %rd2, %rd384;
	ld.global.u64 	%rd254, [%rd385];
	or.b64  	%rd386, %rd545, %rd254;
	and.b64  	%rd387, %rd386, -4294967296;
	setp.ne.s64 	%p42, %rd387, 0;
	@%p42 bra 	$L__BB403_113;
	cvt.u32.u64 	%r128, %rd254;
	cvt.u32.u64 	%r129, %rd545;
	rem.u32 	%r130, %r129, %r128;
	cvt.u64.u32 	%rd553, %r130;
	bra.uni 	$L__BB403_114;
$L__BB403_113:
	rem.s64 	%rd553, %rd545, %rd254;
$L__BB403_114:
	add.s64 	%rd389, %rd1, %rd384;
	ld.global.u64 	%rd390, [%rd389];
	mad.lo.s64 	%rd554, %rd390, %rd553, %rd554;
$L__BB403_115:
	add.s64 	%rd391, %rd3, %rd554;
	ld.global.u8 	%rs2, [%rd391];
	st.shared.u8 	[%r5], %rs2;
$L__BB403_116:
	bar.sync 	0;
	setp.lt.u32 	%p66, %r209, 66;
	@%p66 bra 	$L__BB403_122;
$L__BB403_117:
	shr.u32 	%r51, %r209, 1;
	setp.ge.u32 	%p67, %r1, %r51;
	@%p67 bra 	$L__BB403_121;
	ld.shared.u8 	%rs6, [%r5];
	setp.ne.s16 	%p69, %rs6, 0;
	mov.pred 	%p86, -1;
	@%p69 bra 	$L__BB403_120;
	add.s32 	%r199, %r5, %r51;
	ld.shared.u8 	%rs7, [%r199];
	setp.ne.s16 	%p86, %rs7, 0;
$L__BB403_120:
	selp.u16 	%rs8, 1, 0, %p86;
	st.shared.u8 	[%r5], %rs8;
$L__BB403_121:
	bar.sync 	0;
	setp.gt.u32 	%p70, %r209, 131;
	mov.u32 	%r209, %r51;
	@%p70 bra 	$L__BB403_117;
$L__BB403_122:
	setp.gt.u32 	%p71, %r1, 31;
	@%p71 bra 	$L__BB403_137;
	ld.volatile.shared.u8 	%rs9, [%r5];
	setp.ne.s16 	%p73, %rs9, 0;
	mov.pred 	%p87, -1;
	@%p73 bra 	$L__BB403_125;
	ld.volatile.shared.u8 	%rs10, [%r5+32];
	setp.ne.s16 	%p87, %rs10, 0;
$L__BB403_125:
	selp.u16 	%rs11, 1, 0, %p87;
	st.volatile.shared.u8 	[%r5], %rs11;
	ld.volatile.shared.u8 	%rs12, [%r5];
	setp.ne.s16 	%p75, %rs12, 0;
	mov.pred 	%p88, -1;
	@%p75 bra 	$L__BB403_127;
	ld.volatile.shared.u8 	%rs13, [%r5+16];
	setp.ne.s16 	%p88, %rs13, 0;
$L__BB403_127:
	selp.u16 	%rs14, 1, 0, %p88;
	st.volatile.shared.u8 	[%r5], %rs14;
	ld.volatile.shared.u8 	%rs15, [%r5];
	setp.ne.s16 	%p77, %rs15, 0;
	mov.pred 	%p89, -1;
	@%p77 bra 	$L__BB403_129;
	ld.volatile.shared.u8 	%rs16, [%r5+8];
	setp.ne.s16 	%p89, %rs16, 0;
$L__BB403_129:
	selp.u16 	%rs17, 1, 0, %p89;
	st.volatile.shared.u8 	[%r5], %rs17;
	ld.volatile.shared.u8 	%rs18, [%r5];
	setp.ne.s16 	%p79, %rs18, 0;
	mov.pred 	%p90, -1;
	@%p79 bra 	$L__BB403_131;
	ld.volatile.shared.u8 	%rs19, [%r5+4];
	setp.ne.s16 	%p90, %rs19, 0;
$L__BB403_131:
	selp.u16 	%rs20, 1, 0, %p90;
	st.volatile.shared.u8 	[%r5], %rs20;
	ld.volatile.shared.u8 	%rs21, [%r5];
	setp.ne.s16 	%p81, %rs21, 0;
	mov.pred 	%p91, -1;
	@%p81 bra 	$L__BB403_133;
	ld.volatile.shared.u8 	%rs22, [%r5+2];
	setp.ne.s16 	%p91, %rs22, 0;
$L__BB403_133:
	selp.u16 	%rs23, 1, 0, %p91;
	st.volatile.shared.u8 	[%r5], %rs23;
	ld.volatile.shared.u8 	%rs24, [%r5];
	setp.ne.s16 	%p83, %rs24, 0;
	mov.pred 	%p92, -1;
	@%p83 bra 	$L__BB403_135;
	ld.volatile.shared.u8 	%rs25, [%r5+1];
	setp.ne.s16 	%p92, %rs25, 0;
$L__BB403_135:
	selp.u16 	%rs26, 1, 0, %p92;
	st.volatile.shared.u8 	[%r5], %rs26;
	setp.ne.s32 	%p84, %r1, 0;
	@%p84 bra 	$L__BB403_137;
	ld.shared.u8 	%rs27, [anysdata_f16];
	cvt.u64.u32 	%rd467, %r2;
	cvta.to.global.u64 	%rd468, %rd260;
	add.s64 	%rd469, %rd468, %rd467;
	st.global.u8 	[%rd469], %rs27;
$L__BB403_137:
	ret;

}
	// .globl	contiguous_any2_f16
.visible .entry contiguous_any2_f16(
	.param .u64 .ptr .align 1 contiguous_any2_f16_param_0,
	.param .u64 .ptr .align 1 contiguous_any2_f16_param_1,
	.param .u64 .ptr .align 1 contiguous_any2_f16_param_2,
	.param .u64 .ptr .align 1 contiguous_any2_f16_param_3,
	.param .u64 contiguous_any2_f16_param_4,
	.param .u64 contiguous_any2_f16_param_5,
	.param .u64 contiguous_any2_f16_param_6,
	.param .u64 contiguous_any2_f16_param_7,
	.param .u64 contiguous_any2_f16_param_8
)
{
	.reg .pred 	%p<95>;
	.reg .b16 	%rs<31>;
	.reg .b32 	%r<211>;
	.reg .b32 	%f<2>;
	.reg .b64 	%rd<573>;

	ld.param.u64 	%rd267, [contiguous_any2_f16_param_1];
	ld.param.u64 	%rd268, [contiguous_any2_f16_param_2];
	ld.param.u64 	%rd269, [contiguous_any2_f16_param_3];
	ld.param.u64 	%rd264, [contiguous_any2_f16_param_4];
	ld.param.u64 	%rd270, [contiguous_any2_f16_param_5];
	ld.param.u64 	%rd265, [contiguous_any2_f16_param_6];
	ld.param.u64 	%rd271, [contiguous_any2_f16_param_7];
	cvta.to.global.u64 	%rd1, %rd269;
	cvta.to.global.u64 	%rd2, %rd268;
	cvta.to.global.u64 	%rd572, %rd267;
	mov.u32 	%r1, %tid.x;
	mov.u32 	%r2, %ctaid.x;
	mov.u32 	%r210, %ntid.x;
	mul.lo.s32 	%r52, %r2, %r210;
	shl.b32 	%r53, %r52, 1;
	add.s32 	%r4, %r53, %r1;
	mov.u32 	%r54, anysdata_f16;
	add.s32 	%r5, %r54, %r1;
	mov.b16 	%rs1, 0;
	st.shared.u8 	[%r5], %rs1;
	mov.u32 	%r55, %ctaid.y;
	cvt.u64.u32 	%rd272, %r55;
	add.s64 	%rd4, %rd270, %rd272;
	setp.ge.u64 	%p17, %rd4, %rd271;
	@%p17 bra 	$L__BB404_138;
	add.s32 	%r56, %r4, %r210;
	cvt.u64.u32 	%rd5, %r56;
	setp.le.u64 	%p18, %rd265, %rd5;
	@%p18 bra 	$L__BB404_57;
	cvt.u64.u32 	%rd404, %r4;
	mul.lo.s64 	%rd405, %rd4, %rd265;
	add.s64 	%rd526, %rd405, %rd404;
	add.s64 	%rd524, %rd405, %rd5;
	cvt.u32.u64 	%r6, %rd264;
	add.s32 	%r204, %r6, -1;
	setp.lt.s32 	%p45, %r204, 0;
	mov.b64 	%rd530, 0;
	mov.u64 	%rd531, %rd530;
	@%p45 bra 	$L__BB404_54;
	setp.lt.u32 	%p46, %r204, 3;
	mov.b64 	%rd531, 0;
	mov.u64 	%rd530, %rd531;
	@%p46 bra 	$L__BB404_31;
	add.s32 	%r202, %r6, -2;
	and.b32  	%r132, %r6, -4;
	neg.s32 	%r201, %r132;
	mov.b64 	%rd531, 0;
$L__BB404_5:
	.pragma "nounroll";
	add.s32 	%r12, %r202, 1;
	mul.wide.u32 	%rd409, %r12, 8;
	add.s64 	%rd410, %rd2, %rd409;
	ld.global.u64 	%rd12, [%rd410];
	or.b64  	%rd411, %rd526, %rd12;
	and.b64  	%rd412, %rd411, -4294967296;
	setp.ne.s64 	%p47, %rd412, 0;
	@%p47 bra 	$L__BB404_7;
	cvt.u32.u64 	%r133, %rd12;
	cvt.u32.u64 	%r134, %rd526;
	div.u32 	%r135, %r134, %r133;
	mul.lo.s32 	%r136, %r135, %r133;
	sub.s32 	%r137, %r134, %r136;
	cvt.u64.u32 	%rd492, %r135;
	cvt.u64.u32 	%rd493, %r137;
	bra.uni 	$L__BB404_8;
$L__BB404_7:
	div.s64 	%rd492, %rd526, %rd12;
	mul.lo.s64 	%rd413, %rd492, %rd12;
	sub.s64 	%rd493, %rd526, %rd413;
$L__BB404_8:
	mul.wide.u32 	%rd414, %r12, 8;
	add.s64 	%rd415, %rd1, %rd414;
	ld.global.u64 	%rd19, [%rd415];
	mad.lo.s64 	%rd20, %rd19, %rd493, %rd530;
	or.b64  	%rd416, %rd524, %rd12;
	and.b64  	%rd417, %rd416, -4294967296;
	setp.ne.s64 	%p48, %rd417, 0;
	@%p48 bra 	$L__BB404_10;
	cvt.u32.u64 	%r138, %rd12;
	cvt.u32.u64 	%r139, %rd524;
	div.u32 	%r140, %r139, %r138;
	mul.lo.s32 	%r141, %r140, %r138;
	sub.s32 	%r142, %r139, %r141;
	cvt.u64.u32 	%rd494, %r140;
	cvt.u64.u32 	%rd495, %r142;
	bra.uni 	$L__BB404_11;
$L__BB404_10:
	div.s64 	%rd494, %rd524, %rd12;
	mul.lo.s64 	%rd418, %rd494, %rd12;
	sub.s64 	%rd495, %rd524, %rd418;
$L__BB404_11:
	mad.lo.s64 	%rd27, %rd495, %rd19, %rd531;
	add.s32 	%r13, %r202, -2;
	mul.wide.u32 	%rd419, %r202, 8;
	add.s64 	%rd420, %rd2, %rd419;
	ld.global.u64 	%rd28, [%rd420];
	or.b64  	%rd421, %rd492, %rd28;
	and.b64  	%rd422, %rd421, -4294967296;
	setp.ne.s64 	%p49, %rd422, 0;
	@%p49 bra 	$L__BB404_13;
	cvt.u32.u64 	%r143, %rd28;
	cvt.u32.u64 	%r144, %rd492;
	div.u32 	%r145, %r144, %r143;
	mul.lo.s32 	%r146, %r145, %r143;
	sub.s32 	%r147, %r144, %r146;
	cvt.u64.u32 	%rd496, %r145;
	cvt.u64.u32 	%rd497, %r147;
	bra.uni 	$L__BB404_14;
$L__BB404_13:
	div.s64 	%rd496, %rd492, %rd28;
	mul.lo.s64 	%rd423, %rd496, %rd28;
	sub.s64 	%rd497, %rd492, %rd423;
$L__BB404_14:
	mul.wide.u32 	%rd424, %r202, 8;
	add.s64 	%rd425, %rd1, %rd424;
	ld.global.u64 	%rd35, [%rd425];
	mad.lo.s64 	%rd36, %rd35, %rd497, %rd20;
	or.b64  	%rd426, %rd494, %rd28;
	and.b64  	%rd427, %rd426, -4294967296;
	setp.ne.s64 	%p50, %rd427, 0;
	@%p50 bra 	$L__BB404_16;
	cvt.u32.u64 	%r148, %rd28;
	cvt.u32.u64 	%r149, %rd494;
	div.u32 	%r150, %r149, %r148;
	mul.lo.s32 	%r151, %r150, %r148;
	sub.s32 	%r152, %r149, %r151;
	cvt.u64.u32 	%rd498, %r150;
	cvt.u64.u32 	%rd499, %r152;
	bra.uni 	$L__BB404_17;
$L__BB404_16:
	div.s64 	%rd498, %rd494, %rd28;
	mul.lo.s64 	%rd428, %rd498, %rd28;
	sub.s64 	%rd499, %rd494, %rd428;
$L__BB404_17:
	mad.lo.s64 	%rd43, %rd499, %rd35, %rd27;
	add.s32 	%r14, %r202, -1;
	mul.wide.u32 	%rd429, %r14, 8;
	add.s64 	%rd430, %rd2, %rd429;
	ld.global.u64 	%rd44, [%rd430];
	or.b64  	%rd431, %rd496, %rd44;
	and.b64  	%rd432, %rd431, -4294967296;
	setp.ne.s64 	%p51, %rd432, 0;
	@%p51 bra 	$L__BB404_19;
	cvt.u32.u64 	%r153, %rd44;
	cvt.u32.u64 	%r154, %rd496;
	div.u32 	%r155, %r154, %r153;
	mul.lo.s32 	%r156, %r155, %r153;
	sub.s32 	%r157, %r154, %r156;
	cvt.u64.u32 	%rd500, %r155;
	cvt.u64.u32 	%rd501, %r157;
	bra.uni 	$L__BB404_20;
$L__BB404_19:
	div.s64 	%rd500, %rd496, %rd44;
	mul.lo.s64 	%rd433, %rd500, %rd44;
	sub.s64 	%rd501, %rd496, %rd433;
$L__BB404_20:
	mul.wide.u32 	%rd434, %r14, 8;
	add.s64 	%rd435, %rd1, %rd434;
	ld.global.u64 	%rd51, [%rd435];
	mad.lo.s64 	%rd52, %rd51, %rd501, %rd36;
	or.b64  	%rd436, %rd498, %rd44;
	and.b64  	%rd437, %rd436, -4294967296;
	setp.ne.s64 	%p52, %rd437, 0;
	@%p52 bra 	$L__BB404_22;
	cvt.u32.u64 	%r158, %rd44;
	cvt.u32.u64 	%r159, %rd498;
	div.u32 	%r160, %r159, %r158;
	mul.lo.s32 	%r161, %r160, %r158;
	sub.s32 	%r162, %r159, %r161;
	cvt.u64.u32 	%rd502, %r160;
	cvt.u64.u32 	%rd503, %r162;
	bra.uni 	$L__BB404_23;
$L__BB404_22:
	div.s64 	%rd502, %rd498, %rd44;
	mul.lo.s64 	%rd438, %rd502, %rd44;
	sub.s64 	%rd503, %rd498, %rd438;
$L__BB404_23:
	mad.lo.s64 	%rd59, %rd503, %rd51, %rd43;
	mul.wide.u32 	%rd439, %r13, 8;
	add.s64 	%rd440, %rd2, %rd439;
	ld.global.u64 	%rd60, [%rd440];
	or.b64  	%rd441, %rd500, %rd60;
	and.b64  	%rd442, %rd441, -4294967296;
	setp.ne.s64 	%p53, %rd442, 0;
	@%p53 bra 	$L__BB404_25;
	cvt.u32.u64 	%r163, %rd60;
	cvt.u32.u64 	%r164, %rd500;
	div.u32 	%r165, %r164, %r163;
	mul.lo.s32 	%r166, %r165, %r163;
	sub.s32 	%r167, %r164, %r166;
	cvt.u64.u32 	%rd526, %r165;
	cvt.u64.u32 	%rd505, %r167;
	bra.uni 	$L__BB404_26;
$L__BB404_25:
	div.s64 	%rd526, %rd500, %rd60;
	mul.lo.s64 	%rd443, %rd526, %rd60;
	sub.s64 	%rd505, %rd500, %rd443;
$L__BB404_26:
	mul.wide.u32 	%rd444, %r13, 8;
	add.s64 	%rd445, %rd1, %rd444;
	ld.global.u64 	%rd67, [%rd445];
	mad.lo.s64 	%rd530, %rd67, %rd505, %rd52;
	or.b64  	%rd446, %rd502, %rd60;
	and.b64  	%rd447, %rd446, -4294967296;
	setp.ne.s64 	%p54, %rd447, 0;
	@%p54 bra 	$L__BB404_28;
	cvt.u32.u64 	%r168, %rd60;
	cvt.u32.u64 	%r169, %rd502;
	div.u32 	%r170, %r169, %r168;
	mul.lo.s32 	%r171, %r170, %r168;
	sub.s32 	%r172, %r169, %r171;
	cvt.u64.u32 	%rd524, %r170;
	cvt.u64.u32 	%rd507, %r172;
	bra.uni 	$L__BB404_29;
$L__BB404_28:
	div.s64 	%rd524, %rd502, %rd60;
	mul.lo.s64 	%rd448, %rd524, %rd60;
	sub.s64 	%rd507, %rd502, %rd448;
$L__BB404_29:
	mad.lo.s64 	%rd531, %rd507, %rd67, %rd59;
	add.s32 	%r202, %r202, -4;
	add.s32 	%r201, %r201, 4;
	setp.ne.s32 	%p55, %r201, 0;
	@%p55 bra 	$L__BB404_5;
	add.s32 	%r204, %r202, 1;
$L__BB404_31:
	and.b32  	%r19, %r6, 3;
	setp.eq.s32 	%p56, %r19, 0;
	@%p56 bra 	$L__BB404_54;
	setp.eq.s32 	%p57, %r19, 1;
	@%p57 bra 	$L__BB404_46;
	mul.wide.u32 	%rd450, %r204, 8;
	add.s64 	%rd451, %rd2, %rd450;
	ld.global.u64 	%rd82, [%rd451];
	or.b64  	%rd452, %rd526, %rd82;
	and.b64  	%rd453, %rd452, -4294967296;
	setp.ne.s64 	%p58, %rd453, 0;
	@%p58 bra 	$L__BB404_35;
	cvt.u32.u64 	%r173, %rd82;
	cvt.u32.u64 	%r174, %rd526;
	div.u32 	%r175, %r174, %r173;
	mul.lo.s32 	%r176, %r175, %r173;
	sub.s32 	%r177, %r174, %r176;
	cvt.u64.u32 	%rd514, %r175;
	cvt.u64.u32 	%rd515, %r177;
	bra.uni 	$L__BB404_36;
$L__BB404_35:
	div.s64 	%rd514, %rd526, %rd82;
	mul.lo.s64 	%rd454, %rd514, %rd82;
	sub.s64 	%rd515, %rd526, %rd454;
$L__BB404_36:
	add.s64 	%rd456, %rd1, %rd450;
	ld.global.u64 	%rd89, [%rd456];
	mad.lo.s64 	%rd90, %rd89, %rd515, %rd530;
	or.b64  	%rd457, %rd524, %rd82;
	and.b64  	%rd458, %rd457, -4294967296;
	setp.ne.s64 	%p59, %rd458, 0;
	@%p59 bra 	$L__BB404_38;
	cvt.u32.u64 	%r178, %rd82;
	cvt.u32.u64 	%r179, %rd524;
	div.u32 	%r180, %r179, %r178;
	mul.lo.s32 	%r181, %r180, %r178;
	sub.s32 	%r182, %r179, %r181;
	cvt.u64.u32 	%rd516, %r180;
	cvt.u64.u32 	%rd517, %r182;
	bra.uni 	$L__BB404_39;
$L__BB404_38:
	div.s64 	%rd516, %rd524, %rd82;
	mul.lo.s64 	%rd459, %rd516, %rd82;
	sub.s64 	%rd517, %rd524, %rd459;
$L__BB404_39:
	mad.lo.s64 	%rd97, %rd517, %rd89, %rd531;
	add.s32 	%r20, %r204, -1;
	mul.wide.u32 	%rd460, %r20, 8;
	add.s64 	%rd461, %rd2, %rd460;
	ld.global.u64 	%rd98, [%rd461];
	or.b64  	%rd462, %rd514, %rd98;
	and.b64  	%rd463, %rd462, -4294967296;
	setp.ne.s64 	%p60, %rd463, 0;
	@%p60 bra 	$L__BB404_41;
	cvt.u32.u64 	%r183, %rd98;
	cvt.u32.u64 	%r184, %rd514;
	div.u32 	%r185, %r184, %r183;
	mul.lo.s32 	%r186, %r185, %r183;
	sub.s32 	%r187, %r184, %r186;
	cvt.u64.u32 	%rd526, %r185;
	cvt.u64.u32 	%rd519, %r187;
	bra.uni 	$L__BB404_42;
$L__BB404_41:
	div.s64 	%rd526, %rd514, %rd98;
	mul.lo.s64 	%rd464, %rd526, %rd98;
	sub.s64 	%rd519, %rd514, %rd464;
$L__BB404_42:
	add.s64 	%rd466, %rd1, %rd460;
	ld.global.u64 	%rd105, [%rd466];
	mad.lo.s64 	%rd530, %rd105, %rd519, %rd90;
	or.b64  	%rd467, %rd516, %rd98;
	and.b64  	%rd468, %rd467, -4294967296;
	setp.ne.s64 	%p61, %rd468, 0;
	@%p61 bra 	$L__BB404_44;
	cvt.u32.u64 	%r188, %rd98;
	cvt.u32.u64 	%r189, %rd516;
	div.u32 	%r190, %r189, %r188;
	mul.lo.s32 	%r191, %r190, %r188;
	sub.s32 	%r192, %r189, %r191;
	cvt.u64.u32 	%rd524, %r190;
	cvt.u64.u32 	%rd521, %r192;
	bra.uni 	$L__BB404_45;
$L__BB404_44:
	div.s64 	%rd524, %rd516, %rd98;
	mul.lo.s64 	%rd469, %rd524, %rd98;
	sub.s64 	%rd521, %rd516, %rd469;
$L__BB404_45:
	mad.lo.s64 	%rd531, %rd521, %rd105, %rd97;
	add.s32 	%r204, %r204, -2;
$L__BB404_46:
	and.b32  	%r193, %r6, 1;
	setp.eq.b32 	%p62, %r193, 1;
	not.pred 	%p63, %p62;
	@%p63 bra 	$L__BB404_54;
	mul.wide.u32 	%rd470, %r204, 8;
	add.s64 	%rd471, %rd2, %rd470;
	ld.global.u64 	%rd120, [%rd471];
	or.b64  	%rd472, %rd526, %rd120;
	and.b64  	%rd473, %rd472, -4294967296;
	setp.ne.s64 	%p64, %rd473, 0;
	@%p64 bra 	$L__BB404_49;
	cvt.u32.u64 	%r194, %rd120;
	cvt.u32.u64 	%r195, %rd526;
	rem.u32 	%r196, %r195, %r194;
	cvt.u64.u32 	%rd528, %r196;
	bra.uni 	$L__BB404_50;
$L__BB404_49:
	rem.s64 	%rd528, %rd526, %rd120;
$L__BB404_50:
	add.s64 	%rd475, %rd1, %rd470;
	ld.global.u64 	%rd124, [%rd475];
	mad.lo.s64 	%rd530, %rd124, %rd528, %rd530;
	or.b64  	%rd476, %rd524, %rd120;
	and.b64  	%rd477, %rd476, -4294967296;
	setp.ne.s64 	%p65, %rd477, 0;
	@%p65 bra 	$L__BB404_52;
	cvt.u32.u64 	%r197, %rd120;
	cvt.u32.u64 	%r198, %rd524;
	rem.u32 	%r199, %r198, %r197;
	cvt.u64.u32 	%rd529, %r199;
	bra.uni 	$L__BB404_53;
$L__BB404_52:
	rem.s64 	%rd529, %rd524, %rd120;
$L__BB404_53:
	mad.lo.s64 	%rd531, %rd529, %rd124, %rd531;
$L__BB404_54:
	shl.b64 	%rd478, %rd530, 1;
	add.s64 	%rd479, %rd572, %rd478;
	ld.global.u16 	%rs4, [%rd479];
	and.b16  	%rs5, %rs4, 32767;
	setp.ne.s16 	%p67, %rs5, 0;
	mov.pred 	%p87, -1;
	@%p67 bra 	$L__BB404_56;
	shl.b64 	%rd480, %rd531, 1;
	add.s64 	%rd481, %rd572, %rd480;
	ld.global.u16 	%rs6, [%rd481];
	and.b16  	%rs7, %rs6, 32767;
	setp.ne.s16 	%p87, %rs7, 0;
$L__BB404_56:
	selp.u16 	%rs8, 1, 0, %p87;
	st.shared.u8 	[%r5], %rs8;
	bra.uni 	$L__BB404_117;
$L__BB404_57:
	cvt.u64.u32 	%rd132, %r4;
	setp.le.u64 	%p19, %rd265, %rd132;
	@%p19 bra 	$L__BB404_117;
	mad.lo.s64 	%rd563, %rd4, %rd265, %rd132;
	cvt.u32.u64 	%r23, %rd264;
	add.s32 	%r208, %r23, -1;
	setp.lt.s32 	%p20, %r208, 0;
	@%p20 bra 	$L__BB404_116;
	and.b32  	%r25, %r23, 7;
	setp.lt.u32 	%p21, %r208, 7;
	@%p21 bra 	$L__BB404_87;
	add.s32 	%r206, %r23, -4;
	and.b32  	%r57, %r23, -8;
	neg.s32 	%r205, %r57;
$L__BB404_61:
	.pragma "nounroll";
	add.s32 	%r30, %r206, 3;
	mul.wide.u32 	%rd274, %r30, 8;
	add.s64 	%rd275, %rd2, %rd274;
	ld.global.u64 	%rd136, [%rd275];
	or.b64  	%rd276, %rd563, %rd136;
	and.b64  	%rd277, %rd276, -4294967296;
	setp.ne.s64 	%p22, %rd277, 0;
	@%p22 bra 	$L__BB404_63;
	cvt.u32.u64 	%r58, %rd136;
	cvt.u32.u64 	%r59, %rd563;
	div.u32 	%r60, %r59, %r58;
	mul.lo.s32 	%r61, %r60, %r58;
	sub.s32 	%r62, %r59, %r61;
	cvt.u64.u32 	%rd534, %r60;
	cvt.u64.u32 	%rd535, %r62;
	bra.uni 	$L__BB404_64;
$L__BB404_63:
	div.s64 	%rd534, %rd563, %rd136;
	mul.lo.s64 	%rd278, %rd534, %rd136;
	sub.s64 	%rd535, %rd563, %rd278;
$L__BB404_64:
	add.s64 	%rd280, %rd1, %rd274;
	ld.global.u64 	%rd281, [%rd280];
	mul.lo.s64 	%rd143, %rd281, %rd535;
	add.s32 	%r31, %r206, 2;
	mul.wide.u32 	%rd282, %r31, 8;
	add.s64 	%rd283, %rd2, %rd282;
	ld.global.u64 	%rd144, [%rd283];
	or.b64  	%rd284, %rd534, %rd144;
	and.b64  	%rd285, %rd284, -4294967296;
	setp.ne.s64 	%p23, %rd285, 0;
	@%p23 bra 	$L__BB404_66;
	cvt.u32.u64 	%r63, %rd144;
	cvt.u32.u64 	%r64, %rd534;
	div.u32 	%r65, %r64, %r63;
	mul.lo.s32 	%r66, %r65, %r63;
	sub.s32 	%r67, %r64, %r66;
	cvt.u64.u32 	%rd536, %r65;
	cvt.u64.u32 	%rd537, %r67;
	bra.uni 	$L__BB404_67;
$L__BB404_66:
	div.s64 	%rd536, %rd534, %rd144;
	mul.lo.s64 	%rd286, %rd536, %rd144;
	sub.s64 	%rd537, %rd534, %rd286;
$L__BB404_67:
	add.s64 	%rd288, %rd1, %rd282;
	ld.global.u64 	%rd289, [%rd288];
	mad.lo.s64 	%rd151, %rd289, %rd537, %rd143;
	add.s32 	%r32, %r206, 1;
	mul.wide.u32 	%rd290, %r32, 8;
	add.s64 	%rd291, %rd2, %rd290;
	ld.global.u64 	%rd152, [%rd291];
	or.b64  	%rd292, %rd536, %rd152;
	and.b64  	%rd293, %rd292, -4294967296;
	setp.ne.s64 	%p24, %rd293, 0;
	@%p24 bra 	$L__BB404_69;
	cvt.u32.u64 	%r68, %rd152;
	cvt.u32.u64 	%r69, %rd536;
	div.u32 	%r70, %r69, %r68;
	mul.lo.s32 	%r71, %r70, %r68;
	sub.s32 	%r72, %r69, %r71;
	cvt.u64.u32 	%rd538, %r70;
	cvt.u64.u32 	%rd539, %r72;
	bra.uni 	$L__BB404_70;
$L__BB404_69:
	div.s64 	%rd538, %rd536, %rd152;
	mul.lo.s64 	%rd294, %rd538, %rd152;
	sub.s64 	%rd539, %rd536, %rd294;
$L__BB404_70:
	add.s64 	%rd296, %rd1, %rd290;
	ld.global.u64 	%rd297, [%rd296];
	mad.lo.s64 	%rd159, %rd297, %rd539, %rd151;
	add.s32 	%r33, %r206, -4;
	mul.wide.u32 	%rd298, %r206, 8;
	add.s64 	%rd299, %rd2, %rd298;
	ld.global.u64 	%rd160, [%rd299];
	or.b64  	%rd300, %rd538, %rd160;
	and.b64  	%rd301, %rd300, -4294967296;
	setp.ne.s64 	%p25, %rd301, 0;
	@%p25 bra 	$L__BB404_72;
	cvt.u32.u64 	%r73, %rd160;
	cvt.u32.u64 	%r74, %rd538;
	div.u32 	%r75, %r74, %r73;
	mul.lo.s32 	%r76, %r75, %r73;
	sub.s32 	%r77, %r74, %r76;
	cvt.u64.u32 	%rd540, %r75;
	cvt.u64.u32 	%rd541, %r77;
	bra.uni 	$L__BB404_73;
$L__BB404_72:
	div.s64 	%rd540, %rd538, %rd160;
	mul.lo.s64 	%rd302, %rd540, %rd160;
	sub.s64 	%rd541, %rd538, %rd302;
$L__BB404_73:
	add.s64 	%rd304, %rd1, %rd298;
	ld.global.u64 	%rd305, [%rd304];
	mad.lo.s64 	%rd167, %rd305, %rd541, %rd159;
	add.s32 	%r34, %r206, -1;
	mul.wide.u32 	%rd306, %r34, 8;
	add.s64 	%rd307, %rd2, %rd306;
	ld.global.u64 	%rd168, [%rd307];
	or.b64  	%rd308, %rd540, %rd168;
	and.b64  	%rd309, %rd308, -4294967296;
	setp.ne.s64 	%p26, %rd309, 0;
	@%p26 bra 	$L__BB404_75;
	cvt.u32.u64 	%r78, %rd168;
	cvt.u32.u64 	%r79, %rd540;
	div.u32 	%r80, %r79, %r78;
	mul.lo.s32 	%r81, %r80, %r78;
	sub.s32 	%r82, %r79, %r81;
	cvt.u64.u32 	%rd542, %r80;
	cvt.u64.u32 	%rd543, %r82;
	bra.uni 	$L__BB404_76;
$L__BB404_75:
	div.s64 	%rd542, %rd540, %rd168;
	mul.lo.s64 	%rd310, %rd542, %rd168;
	sub.s64 	%rd543, %rd540, %rd310;
$L__BB404_76:
	add.s64 	%rd312, %rd1, %rd306;
	ld.global.u64 	%rd313, [%rd312];
	mad.lo.s64 	%rd175, %rd313, %rd543, %rd167;
	add.s32 	%r35, %r206, -2;
	mul.wide.u32 	%rd314, %r35, 8;
	add.s64 	%rd315, %rd2, %rd314;
	ld.global.u64 	%rd176, [%rd315];
	or.b64  	%rd316, %rd542, %rd176;
	and.b64  	%rd317, %rd316, -4294967296;
	setp.ne.s64 	%p27, %rd317, 0;
	@%p27 bra 	$L__BB404_78;
	cvt.u32.u64 	%r83, %rd176;
	cvt.u32.u64 	%r84, %rd542;
	div.u32 	%r85, %r84, %r83;
	mul.lo.s32 	%r86, %r85, %r83;
	sub.s32 	%r87, %r84, %r86;
	cvt.u64.u32 	%rd544, %r85;
	cvt.u64.u32 	%rd545, %r87;
	bra.uni 	$L__BB404_79;
$L__BB404_78:
	div.s64 	%rd544, %rd542, %rd176;
	mul.lo.s64 	%rd318, %rd544, %rd176;
	sub.s64 	%rd545, %rd542, %rd318;
$L__BB404_79:
	add.s64 	%rd320, %rd1, %rd314;
	ld.global.u64 	%rd321, [%rd320];
	mad.lo.s64 	%rd183, %rd321, %rd545, %rd175;
	add.s32 	%r36, %r206, -3;
	mul.wide.u32 	%rd322, %r36, 8;
	add.s64 	%rd323, %rd2, %rd322;
	ld.global.u64 	%rd184, [%rd323];
	or.b64  	%rd324, %rd544, %rd184;
	and.b64  	%rd325, %rd324, -4294967296;
	setp.ne.s64 	%p28, %rd325, 0;
	@%p28 bra 	$L__BB404_81;
	cvt.u32.u64 	%r88, %rd184;
	cvt.u32.u64 	%r89, %rd544;
	div.u32 	%r90, %r89, %r88;
	mul.lo.s32 	%r91, %r90, %r88;
	sub.s32 	%r92, %r89, %r91;
	cvt.u64.u32 	%rd546, %r90;
	cvt.u64.u32 	%rd547, %r92;
	bra.uni 	$L__BB404_82;
$L__BB404_81:
	div.s64 	%rd546, %rd544, %rd184;
	mul.lo.s64 	%rd326, %rd546, %rd184;
	sub.s64 	%rd547, %rd544, %rd326;
$L__BB404_82:
	add.s64 	%rd328, %rd1, %rd322;
	ld.global.u64 	%rd329, [%rd328];
	mad.lo.s64 	%rd191, %rd329, %rd547, %rd183;
	mul.wide.u32 	%rd330, %r33, 8;
	add.s64 	%rd331, %rd2, %rd330;
	ld.global.u64 	%rd192, [%rd331];
	or.b64  	%rd332, %rd546, %rd192;
	and.b64  	%rd333, %rd332, -4294967296;
	setp.ne.s64 	%p29, %rd333, 0;
	@%p29 bra 	$L__BB404_84;
	cvt.u32.u64 	%r93, %rd192;
	cvt.u32.u64 	%r94, %rd546;
	div.u32 	%r95, %r94, %r93;
	mul.lo.s32 	%r96, %r95, %r93;
	sub.s32 	%r97, %r94, %r96;
	cvt.u64.u32 	%rd563, %r95;
	cvt.u64.u32 	%rd549, %r97;
	bra.uni 	$L__BB404_85;
$L__BB404_84:
	div.s64 	%rd563, %rd546, %rd192;
	mul.lo.s64 	%rd334, %rd563, %rd192;
	sub.s64 	%rd549, %rd546, %rd334;
$L__BB404_85:
	add.s64 	%rd336, %rd1, %rd330;
	ld.global.u64 	%rd337, [%rd336];
	mad.lo.s64 	%rd338, %rd337, %rd549, %rd191;
	shl.b64 	%rd339, %rd338, 1;
	add.s64 	%rd572, %rd572, %rd339;
	add.s32 	%r206, %r206, -8;
	add.s32 	%r205, %r205, 8;
	setp.ne.s32 	%p30, %r205, 0;
	@%p30 bra 	$L__BB404_61;
	add.s32 	%r208, %r206, 3;
$L__BB404_87:
	setp.eq.s32 	%p31, %r25, 0;
	@%p31 bra 	$L__BB404_116;
	and.b32  	%r41, %r23, 3;
	setp.lt.u32 	%p32, %r25, 4;
	@%p32 bra 	$L__BB404_102;
	mul.wide.u32 	%rd341, %r208, 8;
	add.s64 	%rd342, %rd2, %rd341;
	ld.global.u64 	%rd203, [%rd342];
	or.b64  	%rd343, %rd563, %rd203;
	and.b64  	%rd344, %rd343, -4294967296;
	setp.ne.s64 	%p33, %rd344, 0;
	@%p33 bra 	$L__BB404_91;
	cvt.u32.u64 	%r98, %rd203;
	cvt.u32.u64 	%r99, %rd563;
	div.u32 	%r100, %r99, %r98;
	mul.lo.s32 	%r101, %r100, %r98;
	sub.s32 	%r102, %r99, %r101;
	cvt.u64.u32 	%rd553, %r100;
	cvt.u64.u32 	%rd554, %r102;
	bra.uni 	$L__BB404_92;
$L__BB404_91:
	div.s64 	%rd553, %rd563, %rd203;
	mul.lo.s64 	%rd345, %rd553, %rd203;
	sub.s64 	%rd554, %rd563, %rd345;
$L__BB404_92:
	add.s64 	%rd347, %rd1, %rd341;
	ld.global.u64 	%rd348, [%rd347];
	mul.lo.s64 	%rd210, %rd348, %rd554;
	add.s32 	%r42, %r208, -1;
	mul.wide.u32 	%rd349, %r42, 8;
	add.s64 	%rd350, %rd2, %rd349;
	ld.global.u64 	%rd211, [%rd350];
	or.b64  	%rd351, %rd553, %rd211;
	and.b64  	%rd352, %rd351, -4294967296;
	setp.ne.s64 	%p34, %rd352, 0;
	@%p34 bra 	$L__BB404_94;
	cvt.u32.u64 	%r103, %rd211;
	cvt.u32.u64 	%r104, %rd553;
	div.u32 	%r105, %r104, %r103;
	mul.lo.s32 	%r106, %r105, %r103;
	sub.s32 	%r107, %r104, %r106;
	cvt.u64.u32 	%rd555, %r105;
	cvt.u64.u32 	%rd556, %r107;
	bra.uni 	$L__BB404_95;
$L__BB404_94:
	div.s64 	%rd555, %rd553, %rd211;
	mul.lo.s64 	%rd353, %rd555, %rd211;
	sub.s64 	%rd556, %rd553, %rd353;
$L__BB404_95:
	add.s64 	%rd355, %rd1, %rd349;
	ld.global.u64 	%rd356, [%rd355];
	mad.lo.s64 	%rd218, %rd356, %rd556, %rd210;
	add.s32 	%r43, %r208, -2;
	mul.wide.u32 	%rd357, %r43, 8;
	add.s64 	%rd358, %rd2, %rd357;
	ld.global.u64 	%rd219, [%rd358];
	or.b64  	%rd359, %rd555, %rd219;
	and.b64  	%rd360, %rd359, -4294967296;
	setp.ne.s64 	%p35, %rd360, 0;
	@%p35 bra 	$L__BB404_97;
	cvt.u32.u64 	%r108, %rd219;
	cvt.u32.u64 	%r109, %rd555;
	div.u32 	%r110, %r109, %r108;
	mul.lo.s32 	%r111, %r110, %r108;
	sub.s32 	%r112, %r109, %r111;
	cvt.u64.u32 	%rd557, %r110;
	cvt.u64.u32 	%rd558, %r112;
	bra.uni 	$L__BB404_98;
$L__BB404_97:
	div.s64 	%rd557, %rd555, %rd219;
	mul.lo.s64 	%rd361, %rd557, %rd219;
	sub.s64 	%rd558, %rd555, %rd361;
$L__BB404_98:
	add.s64 	%rd363, %rd1, %rd357;
	ld.global.u64 	%rd364, [%rd363];
	mad.lo.s64 	%rd226, %rd364, %rd558, %rd218;
	add.s32 	%r44, %r208, -3;
	mul.wide.u32 	%rd365, %r44, 8;
	add.s64 	%rd366, %rd2, %rd365;
	ld.global.u64 	%rd227, [%rd366];
	or.b64  	%rd367, %rd557, %rd227;
	and.b64  	%rd368, %rd367, -4294967296;
	setp.ne.s64 	%p36, %rd368, 0;
	@%p36 bra 	$L__BB404_100;
	cvt.u32.u64 	%r113, %rd227;
	cvt.u32.u64 	%r114, %rd557;
	div.u32 	%r115, %r114, %r113;
	mul.lo.s32 	%r116, %r115, %r113;
	sub.s32 	%r117, %r114, %r116;
	cvt.u64.u32 	%rd563, %r115;
	cvt.u64.u32 	%rd560, %r117;
	bra.uni 	$L__BB404_101;
$L__BB404_100:
	div.s64 	%rd563, %rd557, %rd227;
	mul.lo.s64 	%rd369, %rd563, %rd227;
	sub.s64 	%rd560, %rd557, %rd369;
$L__BB404_101:
	add.s64 	%rd371, %rd1, %rd365;
	ld.global.u64 	%rd372, [%rd371];
	mad.lo.s64 	%rd373, %rd372, %rd560, %rd226;
	shl.b64 	%rd374, %rd373, 1;
	add.s64 	%rd572, %rd572, %rd374;
	add.s32 	%r208, %r208, -4;
$L__BB404_102:
	setp.eq.s32 	%p37, %r41, 0;
	@%p37 bra 	$L__BB404_116;
	setp.eq.s32 	%p38, %r41, 1;
	@%p38 bra 	$L__BB404_111;
	mul.wide.u32 	%rd376, %r208, 8;
	add.s64 	%rd377, %rd2, %rd376;
	ld.global.u64 	%rd238, [%rd377];
	or.b64  	%rd378, %rd563, %rd238;
	and.b64  	%rd379, %rd378, -4294967296;
	setp.ne.s64 	%p39, %rd379, 0;
	@%p39 bra 	$L__BB404_106;
	cvt.u32.u64 	%r118, %rd238;
	cvt.u32.u64 	%r119, %rd563;
	div.u32 	%r120, %r119, %r118;
	mul.lo.s32 	%r121, %r120, %r118;
	sub.s32 	%r122, %r119, %r121;
	cvt.u64.u32 	%rd564, %r120;
	cvt.u64.u32 	%rd565, %r122;
	bra.uni 	$L__BB404_107;
$L__BB404_106:
	div.s64 	%rd564, %rd563, %rd238;
	mul.lo.s64 	%rd380, %rd564, %rd238;
	sub.s64 	%rd565, %rd563, %rd380;
$L__BB404_107:
	add.s64 	%rd382, %rd1, %rd376;
	ld.global.u64 	%rd383, [%rd382];
	mul.lo.s64 	%rd245, %rd383, %rd565;
	add.s32 	%r47, %r208, -1;
	mul.wide.u32 	%rd384, %r47, 8;
	add.s64 	%rd385, %rd2, %rd384;
	ld.global.u64 	%rd246, [%rd385];
	or.b64  	%rd386, %rd564, %rd246;
	and.b64  	%rd387, %rd386, -4294967296;
	setp.ne.s64 	%p40, %rd387, 0;
	@%p40 bra 	$L__BB404_109;
	cvt.u32.u64 	%r123, %rd246;
	cvt.u32.u64 	%r124, %rd564;
	div.u32 	%r125, %r124, %r123;
	mul.lo.s32 	%r126, %r125, %r123;
	sub.s32 	%r127, %r124, %r126;
	cvt.u64.u32 	%rd563, %r125;
	cvt.u64.u32 	%rd567, %r127;
	bra.uni 	$L__BB404_110;
$L__BB404_109:
	div.s64 	%rd563, %rd564, %rd246;
	mul.lo.s64 	%rd388, %rd563, %rd246;
	sub.s64 	%rd567, %rd564, %rd388;
$L__BB404_110:
	add.s64 	%rd390, %rd1, %rd384;
	ld.global.u64 	%rd391, [%rd390];
	mad.lo.s64 	%rd392, %rd391, %rd567, %rd245;
	shl.b64 	%rd393, %rd392, 1;
	add.s64 	%rd572, %rd572, %rd393;
	add.s32 	%r208, %r208, -2;
$L__BB404_111:
	and.b32  	%r128, %r23, 1;
	setp.eq.b32 	%p41, %r128, 1;
	not.pred 	%p42, %p41;
	@%p42 bra 	$L__BB404_116;
	mul.wide.u32 	%rd394, %r208, 8;
	add.s64 	%rd395, %rd2, %rd394;
	ld.global.u64 	%rd257, [%rd395];
	or.b64  	%rd396, %rd563, %rd257;
	and.b64  	%rd397, %rd396, -4294967296;
	setp.ne.s64 	%p43, %rd397, 0;
	@%p43 bra 	$L__BB404_114;
	cvt.u32.u64 	%r129, %rd257;
	cvt.u32.u64 	%r130, %rd563;
	rem.u32 	%r131, %r130, %r129;
	cvt.u64.u32 	%rd571, %r131;
	bra.uni 	$L__BB404_115;
$L__BB404_114:
	rem.s64 	%rd571, %rd563, %rd257;
$L__BB404_115:
	add.s64 	%rd399, %rd1, %rd394;
	ld.global.u64 	%rd400, [%rd399];
	mul.lo.s64 	%rd401, %rd400, %rd571;
	shl.b64 	%rd402, %rd401, 1;
	add.s64 	%rd572, %rd572, %rd402;
$L__BB404_116:
	ld.global.u16 	%rs2, [%rd572];
	// begin inline asm
	{  cvt.f32.f16 %f1, %rs2;}

	// end inline asm
	setp.neu.f32 	%p44, %f1, 0f00000000;
	selp.u16 	%rs3, 1, 0, %p44;
	st.shared.u8 	[%r5], %rs3;
$L__BB404_117:
	bar.sync 	0;
	setp.lt.u32 	%p68, %r210, 66;
	@%p68 bra 	$L__BB404_123;
$L__BB404_118:
	shr.u32 	%r51, %r210, 1;
	setp.ge.u32 	%p69, %r1, %r51;
	@%p69 bra 	$L__BB404_122;
	ld.shared.u8 	%rs9, [%r5];
	setp.ne.s16 	%p71, %rs9, 0;
	mov.pred 	%p88, -1;
	@%p71 bra 	$L__BB404_121;
	add.s32 	%r200, %r5, %r51;
	ld.shared.u8 	%rs10, [%r200];
	setp.ne.s16 	%p88, %rs10, 0;
$L__BB404_121:
	selp.u16 	%rs11, 1, 0, %p88;
	st.shared.u8 	[%r5], %rs11;
$L__BB404_122:
	bar.sync 	0;
	setp.gt.u32 	%p72, %r210, 131;
	mov.u32 	%r210, %r51;
	@%p72 bra 	$L__BB404_118;
$L__BB404_123:
	setp.gt.u32 	%p73, %r1, 31;
	@%p73 bra 	$L__BB404_138;
	ld.volatile.shared.u8 	%rs12, [%r5];
	setp.ne.s16 	%p75, %rs12, 0;
	mov.pred 	%p89, -1;
	@%p75 bra 	$L__BB404_126;
	ld.volatile.shared.u8 	%rs13, [%r5+32];
	setp.ne.s16 	%p89, %rs13, 0;
$L__BB404_126:
	selp.u16 	%rs14, 1, 0, %p89;
	st.volatile.shared.u8 	[%r5], %rs14;
	ld.volatile.shared.u8 	%rs15, [%r5];
	setp.ne.s16 	%p77, %rs15, 0;
	mov.pred 	%p90, -1;
	@%p77 bra 	$L__BB404_128;
	ld.volatile.shared.u8 	%rs16, [%r5+16];
	setp.ne.s16 	%p90, %rs16, 0;
$L__BB404_128:
	selp.u16 	%rs17, 1, 0, %p90;
	st.volatile.shared.u8 	[%r5], %rs17;
	ld.volatile.shared.u8 	%rs18, [%r5];
	setp.ne.s16 	%p79, %rs18, 0;
	mov.pred 	%p91, -1;
	@%p79 bra 	$L__BB404_130;
	ld.volatile.shared.u8 	%rs19, [%r5+8];
	setp.ne.s16 	%p91, %rs19, 0;
$L__BB404_130:
	selp.u16 	%rs20, 1, 0, %p91;
	st.volatile.shared.u8 	[%r5], %rs20;
	ld.volatile.shared.u8 	%rs21, [%r5];
	setp.ne.s16 	%p81, %rs21, 0;
	mov.pred 	%p92, -1;
	@%p81 bra 	$L__BB404_132;
	ld.volatile.shared.u8 	%rs22, [%r5+4];
	setp.ne.s16 	%p92, %rs22, 0;
$L__BB404_132:
	selp.u16 	%rs23, 1, 0, %p92;
	st.volatile.shared.u8 	[%r5], %rs23;
	ld.volatile.shared.u8 	%rs24, [%r5];
	setp.ne.s16 	%p83, %rs24, 0;
	mov.pred 	%p93, -1;
	@%p83 bra 	$L__BB404_134;
	ld.volatile.shared.u8 	%rs25, [%r5+2];
	setp.ne.s16 	%p93, %rs25, 0;
$L__BB404_134:
	selp.u16 	%rs26, 1, 0, %p93;
	st.volatile.shared.u8 	[%r5], %rs26;
	ld.volatile.shared.u8 	%rs27, [%r5];
	setp.ne.s16 	%p85, %rs27, 0;
	mov.pred 	%p94, -1;
	@%p85 bra 	$L__BB404_136;
	ld.volatile.shared.u8 	%rs28, [%r5+1];
	setp.ne.s16 	%p94, %rs28, 0;
$L__BB404_136:
	selp.u16 	%rs29, 1, 0, %p94;
	st.volatile.shared.u8 	[%r5], %rs29;
	setp.ne.s32 	%p86, %r1, 0;
	@%p86 bra 	$L__BB404_138;
	ld.param.u64 	%rd487, [contiguous_any2_f16_param_8];
	ld.param.u64 	%rd486, [contiguous_any2_f16_param_0];
	ld.shared.u8 	%rs30, [anysdata_f16];
	cvt.u64.u32 	%rd482, %r2;
	mad.lo.s64 	%rd483, %rd487, %rd4, %rd482;
	cvta.to.global.u64 	%rd484, %rd486;
	add.s64 	%rd485, %rd484, %rd483;
	st.global.u8 	[%rd485], %rs30;
$L__BB404_138:
	ret;

}
	// .globl	contiguous_any22_f16
.visible .entry contiguous_any22_f16(
	.param .u64 .ptr .align 1 contiguous_any22_f16_param_0,
	.param .u64 .ptr .align 1 contiguous_any22_f16_param_1,
	.param .u64 contiguous_any22_f16_param_2,
	.param .u64 contiguous_any22_f16_param_3,
	.param .u64 contiguous_any22_f16_param_4,
	.param .u64 contiguous_any22_f16_param_5
)
{
	.reg .pred 	%p<49>;
	.reg .b16 	%rs<28>;
	.reg .b32 	%r<15>;
	.reg .b64 	%rd<24>;

	ld.param.u64 	%rd6, [contiguous_any22_f16_param_0];
	ld.param.u64 	%rd9, [contiguous_any22_f16_param_1];
	ld.param.u64 	%rd10, [contiguous_any22_f16_param_2];
	ld.param.u64 	%rd7, [contiguous_any22_f16_param_3];
	ld.param.u64 	%rd11, [contiguous_any22_f16_param_4];
	ld.param.u64 	%rd8, [contiguous_any22_f16_param_5];
	cvta.to.global.u64 	%rd1, %rd9;
	mov.u32 	%r1, %tid.x;
	mov.u32 	%r2, %ctaid.x;
	mov.u32 	%r14, %ntid.x;
	mul.lo.s32 	%r8, %r2, %r14;
	shl.b32 	%r9, %r8, 1;
	add.s32 	%r4, %r9, %r1;
	mov.u32 	%r10, anysdata_f16;
	add.s32 	%r5, %r10, %r1;
	mov.b16 	%rs1, 0;
	st.shared.u8 	[%r5], %rs1;
	mov.u32 	%r11, %ctaid.y;
	cvt.u64.u32 	%rd12, %r11;
	add.s64 	%rd2, %rd10, %rd12;
	setp.ge.u64 	%p17, %rd2, %rd11;
	@%p17 bra 	$L__BB405_28;
	add.s32 	%r12, %r4, %r14;
	cvt.u64.u32 	%rd3, %r12;
	setp.le.u64 	%p18, %rd7, %rd3;
	@%p18 bra 	$L__BB405_5;
	cvt.u64.u32 	%rd15, %r4;
	mul.lo.s64 	%rd4, %rd2, %rd7;
	add.s64 	%rd16, %rd4, %rd15;
	add.s64 	%rd17, %rd1, %rd16;
	ld.global.u8 	%rs3, [%rd17];
	setp.ne.s16 	%p21, %rs3, 0;
	mov.pred 	%p41, -1;
	@%p21 bra 	$L__BB405_4;
	add.s64 	%rd18, %rd4, %rd3;
	add.s64 	%rd19, %rd1, %rd18;
	ld.global.u8 	%rs4, [%rd19];
	setp.ne.s16 	%p41, %rs4, 0;
$L__BB405_4:
	selp.u16 	%rs5, 1, 0, %p41;
	st.shared.u8 	[%r5], %rs5;
	bra.uni 	$L__BB405_7;
$L__BB405_5:
	cvt.u64.u32 	%rd5, %r4;
	setp.le.u64 	%p19, %rd7, %rd5;
	@%p19 bra 	$L__BB405_7;
	mad.lo.s64 	%rd13, %rd2, %rd7, %rd5;
	add.s64 	%rd14, %rd1, %rd13;
	ld.global.u8 	%rs2, [%rd14];
	st.shared.u8 	[%r5], %rs2;
$L__BB405_7:
	bar.sync 	0;
	setp.lt.u32 	%p22, %r14, 66;
	@%p22 bra 	$L__BB405_13;
$L__BB405_8:
	shr.u32 	%r7, %r14, 1;
	setp.ge.u32 	%p23, %r1, %r7;
	@%p23 bra 	$L__BB405_12;
	ld.shared.u8 	%rs6, [%r5];
	setp.ne.s16 	%p25, %rs6, 0;
	mov.pred 	%p42, -1;
	@%p25 bra 	$L__BB405_11;
	add.s32 	%r13, %r5, %r7;
	ld.shared.u8 	%rs7, [%r13];
	setp.ne.s16 	%p42, %rs7, 0;
$L__BB405_11:
	selp.u16 	%rs8, 1, 0, %p42;
	st.shared.u8 	[%r5], %rs8;
$L__BB405_12:
	bar.sync 	0;
	setp.gt.u32 	%p26, %r14, 131;
	mov.u32 	%r14, %r7;
	@%p26 bra 	$L__BB405_8;
$L__BB405_13:
	setp.gt.u32 	%p27, %r1, 31;
	@%p27 bra 	$L__BB405_28;
	ld.volatile.shared.u8 	%rs9, [%r5];
	setp.ne.s16 	%p29, %rs9, 0;
	mov.pred 	%p43, -1;
	@%p29 bra 	$L__BB405_16;
	ld.volatile.shared.u8 	%rs10, [%r5+32];
	setp.ne.s16 	%p43, %rs10, 0;
$L__BB405_16:
	selp.u16 	%rs11, 1, 0, %p43;
	st.volatile.shared.u8 	[%r5], %rs11;
	ld.volatile.shared.u8 	%rs12, [%r5];
	setp.ne.s16 	%p31, %rs12, 0;
	mov.pred 	%p44, -1;
	@%p31 bra 	$L__BB405_18;
	ld.volatile.shared.u8 	%rs13, [%r5+16];
	setp.ne.s16 	%p44, %rs13, 0;
$L__BB405_18:
	selp.u16 	%rs14, 1, 0, %p44;
	st.volatile.shared.u8 	[%r5], %rs14;
	ld.volatile.shared.u8 	%rs15, [%r5];
	setp.ne.s16 	%p33, %rs15, 0;
	mov.pred 	%p45, -1;
	@%p33 bra 	$L__BB405_20;
	ld.volatile.shared.u8 	%rs16, [%r5+8];
	setp.ne.s16 	%p45, %rs16, 0;
$L__BB405_20:
	selp.u16 	%rs17, 1, 0, %p45;
	st.volatile.shared.u8 	[%r5], %rs17;
	ld.volatile.shared.u8 	%rs18, [%r5];
	setp.ne.s16 	%p35, %rs18, 0;
	mov.pred 	%p46, -1;
	@%p35 bra 	$L__BB405_22;
	ld.volatile.shared.u8 	%rs19, [%r5+4];
	setp.ne.s16 	%p46, %rs19, 0;
$L__BB405_22:
	selp.u16 	%rs20, 1, 0, %p46;
	st.volatile.shared.u8 	[%r5], %rs20;
	ld.volatile.shared.u8 	%rs21, [%r5];
	setp.ne.s16 	%p37, %rs21, 0;
	mov.pred 	%p47, -1;
	@%p37 bra 	$L__BB405_24;
	ld.volatile.shared.u8 	%rs22, [%r5+2];
	setp.ne.s16 	%p47, %rs22, 0;
$L__BB405_24:
	selp.u16 	%rs23, 1, 0, %p47;
	st.volatile.shared.u8 	[%r5], %rs23;
	ld.volatile.shared.u8 	%rs24, [%r5];
	setp.ne.s16 	%p39, %rs24, 0;
	mov.pred 	%p48, -1;
	@%p39 bra 	$L__BB405_26;
	ld.volatile.shared.u8 	%rs25, [%r5+1];
	setp.ne.s16 	%p48, %rs25, 0;
$L__BB405_26:
	selp.u16 	%rs26, 1, 0, %p48;
	st.volatile.shared.u8 	[%r5], %rs26;
	setp.ne.s32 	%p40, %r1, 0;
	@%p40 bra 	$L__BB405_28;
	ld.shared.u8 	%rs27, [anysdata_f16];
	cvt.u64.u32 	%rd20, %r2;
	mad.lo.s64 	%rd21, %rd8, %rd2, %rd20;
	cvta.to.global.u64 	%rd22, %rd6;
	add.s64 	%rd23, %rd22, %rd21;
	st.global.u8 	[%rd23], %rs27;
$L__BB405_28:
	ret;

}
	// .globl	contiguous_any3_f16
.visible .entry contiguous_any3_f16(
	.param .u64 .ptr .align 1 contiguous_any3_f16_param_0,
	.param .u64 .ptr .align 1 contiguous_any3_f16_param_1,
	.param .u64 .ptr .align 1 contiguous_any3_f16_param_2,
	.param .u64 .ptr .align 1 contiguous_any3_f16_param_3,
	.param .u64 contiguous_any3_f16_param_4,
	.param .u64 contiguous_any3_f16_param_5,
	.param .u64 contiguous_any3_f16_param_6
)
{
	.reg .pred 	%p<81>;
	.reg .b16 	%rs<50>;
	.reg .b32 	%r<188>;
	.reg .b32 	%f<2>;
	.reg .b64 	%rd<307>;

	ld.param.u64 	%rd144, [contiguous_any3_f16_param_0];
	ld.param.u64 	%rd145, [contiguous_any3_f16_param_1];
	ld.param.u64 	%rd148, [contiguous_any3_f16_param_2];
	ld.param.u64 	%rd149, [contiguous_any3_f16_param_3];
	ld.param.u64 	%rd146, [contiguous_any3_f16_param_4];
	ld.param.u64 	%rd147, [contiguous_any3_f16_param_5];
	ld.param.u64 	%rd150, [contiguous_any3_f16_param_6];
	cvta.to.global.u64 	%rd1, %rd149;
	cvta.to.global.u64 	%rd2, %rd148;
	mov.u32 	%r1, %tid.y;
	mov.u32 	%r2, %ntid.x;
	mov.u32 	%r3, %tid.x;
	mad.lo.s32 	%r70, %r1, %r2, %r3;
	mov.u32 	%r71, %ctaid.x;
	mad.lo.s32 	%r72, %r71, %r2, %r3;
	mov.u32 	%r4, %ctaid.y;
	mov.u32 	%r5, %ntid.y;
	mad.lo.s32 	%r73, %r4, %r5, %r1;
	mov.u32 	%r74, anysdata_f16;
	add.s32 	%r7, %r74, %r70;
	mov.b16 	%rs16, 0;
	st.shared.u8 	[%r7], %rs16;
	cvt.u64.u32 	%rd3, %r72;
	setp.le.u64 	%p9, %rd147, %rd3;
	cvt.u64.u32 	%rd152, %r73;
	setp.le.u64 	%p10, %rd150, %rd152;
	or.pred  	%p11, %p9, %p10;
	@%p11 bra 	$L__BB406_95;
	cvt.u32.u64 	%r75, %rd3;
	cvt.u32.u64 	%r76, %rd147;
	mad.lo.s32 	%r179, %r73, %r76, %r75;
	cvt.u32.u64 	%r9, %rd146;
	add.s32 	%r178, %r9, -1;
	setp.lt.s32 	%p12, %r178, 0;
	mov.b64 	%rd306, 0;
	@%p12 bra 	$L__BB406_59;
	setp.lt.u32 	%p13, %r178, 7;
	mov.b64 	%rd306, 0;
	@%p13 bra 	$L__BB406_30;
	add.s32 	%r174, %r9, -4;
	and.b32  	%r77, %r9, -8;
	neg.s32 	%r173, %r77;
	mov.b64 	%rd306, 0;
$L__BB406_4:
	.pragma "nounroll";
	add.s32 	%r16, %r174, 3;
	cvt.u64.u32 	%rd5, %r179;
	mul.wide.u32 	%rd157, %r16, 8;
	add.s64 	%rd158, %rd2, %rd157;
	ld.global.u64 	%rd6, [%rd158];
	and.b64  	%rd159, %rd6, -4294967296;
	setp.ne.s64 	%p14, %rd159, 0;
	@%p14 bra 	$L__BB406_6;
	cvt.u32.u64 	%r78, %rd6;
	cvt.u32.u64 	%r79, %rd5;
	div.u32 	%r80, %r79, %r78;
	mul.lo.s32 	%r81, %r80, %r78;
	sub.s32 	%r82, %r79, %r81;
	cvt.u64.u32 	%rd271, %r80;
	cvt.u64.u32 	%rd272, %r82;
	bra.uni 	$L__BB406_7;
$L__BB406_6:
	div.s64 	%rd271, %rd5, %rd6;
	mul.lo.s64 	%rd160, %rd271, %rd6;
	sub.s64 	%rd272, %rd5, %rd160;
$L__BB406_7:
	mul.wide.u32 	%rd161, %r16, 8;
	add.s64 	%rd162, %rd1, %rd161;
	ld.global.u64 	%rd163, [%rd162];
	mad.lo.s64 	%rd13, %rd163, %rd272, %rd306;
	add.s32 	%r17, %r174, 2;
	and.b64  	%rd14, %rd271, 4294967295;
	mul.wide.u32 	%rd164, %r17, 8;
	add.s64 	%rd165, %rd2, %rd164;
	ld.global.u64 	%rd15, [%rd165];
	and.b64  	%rd166, %rd15, -4294967296;
	setp.ne.s64 	%p15, %rd166, 0;
	@%p15 bra 	$L__BB406_9;
	cvt.u32.u64 	%r83, %rd15;
	cvt.u32.u64 	%r84, %rd14;
	div.u32 	%r85, %r84, %r83;
	mul.lo.s32 	%r86, %r85, %r83;
	sub.s32 	%r87, %r84, %r86;
	cvt.u64.u32 	%rd273, %r85;
	cvt.u64.u32 	%rd274, %r87;
	bra.uni 	$L__BB406_10;
$L__BB406_9:
	div.s64 	%rd273, %rd14, %rd15;
	mul.lo.s64 	%rd167, %rd273, %rd15;
	sub.s64 	%rd274, %rd14, %rd167;
$L__BB406_10:
	mul.wide.u32 	%rd168, %r17, 8;
	add.s64 	%rd169, %rd1, %rd168;
	ld.global.u64 	%rd170, [%rd169];
	mad.lo.s64 	%rd22, %rd170, %rd274, %rd13;
	add.s32 	%r18, %r174, 1;
	and.b64  	%rd23, %rd273, 4294967295;
	mul.wide.u32 	%rd171, %r18, 8;
	add.s64 	%rd172, %rd2, %rd171;
	ld.global.u64 	%rd24, [%rd172];
	and.b64  	%rd173, %rd24, -4294967296;
	setp.ne.s64 	%p16, %rd173, 0;
	@%p16 bra 	$L__BB406_12;
	cvt.u32.u64 	%r88, %rd24;
	cvt.u32.u64 	%r89, %rd23;
	div.u32 	%r90, %r89, %r88;
	mul.lo.s32 	%r91, %r90, %r88;
	sub.s32 	%r92, %r89, %r91;
	cvt.u64.u32 	%rd275, %r90;
	cvt.u64.u32 	%rd276, %r92;
	bra.uni 	$L__BB406_13;
$L__BB406_12:
	div.s64 	%rd275, %rd23, %rd24;
	mul.lo.s64 	%rd174, %rd275, %rd24;
	sub.s64 	%rd276, %rd23, %rd174;
$L__BB406_13:
	mul.wide.u32 	%rd175, %r18, 8;
	add.s64 	%rd176, %rd1, %rd175;
	ld.global.u64 	%rd177, [%rd176];
	mad.lo.s64 	%rd31, %rd177, %rd276, %rd22;
	and.b64  	%rd32, %rd275, 4294967295;
	mul.wide.u32 	%rd178, %r174, 8;
	add.s64 	%rd179, %rd2, %rd178;
	ld.global.u64 	%rd33, [%rd179];
	and.b64  	%rd180, %rd33, -4294967296;
	setp.ne.s64 	%p17, %rd180, 0;
	@%p17 bra 	$L__BB406_15;
	cvt.u32.u64 	%r93, %rd33;
	cvt.u32.u64 	%r94, %rd32;
	div.u32 	%r95, %r94, %r93;
	mul.lo.s32 	%r96, %r95, %r93;
	sub.s32 	%r97, %r94, %r96;
	cvt.u64.u32 	%rd277, %r95;
	cvt.u64.u32 	%rd278, %r97;
	bra.uni 	$L__BB406_16;
$L__BB406_15:
	div.s64 	%rd277, %rd32, %rd33;
	mul.lo.s64 	%rd181, %rd277, %rd33;
	sub.s64 	%rd278, %rd32, %rd181;
$L__BB406_16:
	mul.wide.u32 	%rd182, %r174, 8;
	add.s64 	%rd183, %rd1, %rd182;
	ld.global.u64 	%rd184, [%rd183];
	mad.lo.s64 	%rd40, %rd184, %rd278, %rd31;
	add.s32 	%r19, %r174, -1;
	and.b64  	%rd41, %rd277, 4294967295;
	mul.wide.u32 	%rd185, %r19, 8;
	add.s64 	%rd186, %rd2, %rd185;
	ld.global.u64 	%rd42, [%rd186];
	and.b64  	%rd187, %rd42, -4294967296;
	setp.ne.s64 	%p18, %rd187, 0;
	@%p18 bra 	$L__BB406_18;
	cvt.u32.u64 	%r98, %rd42;
	cvt.u32.u64 	%r99, %rd41;
	div.u32 	%r100, %r99, %r98;
	mul.lo.s32 	%r101, %r100, %r98;
	sub.s32 	%r102, %r99, %r101;
	cvt.u64.u32 	%rd279, %r100;
	cvt.u64.u32 	%rd280, %r102;
	bra.uni 	$L__BB406_19;
$L__BB406_18:
	div.s64 	%rd279, %rd41, %rd42;
	mul.lo.s64 	%rd188, %rd279, %rd42;
	sub.s64 	%rd280, %rd41, %rd188;
$L__BB406_19:
	mul.wide.u32 	%rd189, %r19, 8;
	add.s64 	%rd190, %rd1, %rd189;
	ld.global.u64 	%rd191, [%rd190];
	mad.lo.s64 	%rd49, %rd191, %rd280, %rd40;
	add.s32 	%r20, %r174, -2;
	and.b64  	%rd50, %rd279, 4294967295;
	mul.wide.u32 	%rd192, %r20, 8;
	add.s64 	%rd193, %rd2, %rd192;
	ld.global.u64 	%rd51, [%rd193];
	and.b64  	%rd194, %rd51, -4294967296;
	setp.ne.s64 	%p19, %rd194, 0;
	@%p19 bra 	$L__BB406_21;
	cvt.u32.u64 	%r103, %rd51;
	cvt.u32.u64 	%r104, %rd50;
	div.u32 	%r105, %r104, %r103;
	mul.lo.s32 	%r106, %r105, %r103;
	sub.s32 	%r107, %r104, %r106;
	cvt.u64.u32 	%rd281, %r105;
	cvt.u64.u32 	%rd282, %r107;
	bra.uni 	$L__BB406_22;
$L__BB406_21:
	div.s64 	%rd281, %rd50, %rd51;
	mul.lo.s64 	%rd195, %rd281, %rd51;
	sub.s64 	%rd282, %rd50, %rd195;
$L__BB406_22:
	mul.wide.u32 	%rd196, %r20, 8;
	add.s64 	%rd197, %rd1, %rd196;
	ld.global.u64 	%rd198, [%rd197];
	mad.lo.s64 	%rd58, %rd198, %rd282, %rd49;
	add.s32 	%r21, %r174, -3;
	and.b64  	%rd59, %rd281, 4294967295;
	mul.wide.u32 	%rd199, %r21, 8;
	add.s64 	%rd200, %rd2, %rd199;
	ld.global.u64 	%rd60, [%rd200];
	and.b64  	%rd201, %rd60, -4294967296;
	setp.ne.s64 	%p20, %rd201, 0;
	@%p20 bra 	$L__BB406_24;
	cvt.u32.u64 	%r108, %rd60;
	cvt.u32.u64 	%r109, %rd59;
	div.u32 	%r110, %r109, %r108;
	mul.lo.s32 	%r111, %r110, %r108;
	sub.s32 	%r112, %r109, %r111;
	cvt.u64.u32 	%rd283, %r110;
	cvt.u64.u32 	%rd284, %r112;
	bra.uni 	$L__BB406_25;
$L__BB406_24:
	div.s64 	%rd283, %rd59, %rd60;
	mul.lo.s64 	%rd202, %rd283, %rd60;
	sub.s64 	%rd284, %rd59, %rd202;
$L__BB406_25:
	mul.wide.u32 	%rd203, %r21, 8;
	add.s64 	%rd204, %rd1, %rd203;
	ld.global.u64 	%rd205, [%rd204];
	mad.lo.s64 	%rd67, %rd205, %rd284, %rd58;
	and.b64  	%rd68, %rd283, 4294967295;
	add.s32 	%r113, %r174, -4;
	mul.wide.u32 	%rd206, %r113, 8;
	add.s64 	%rd207, %rd2, %rd206;
	ld.global.u64 	%rd69, [%rd207];
	and.b64  	%rd208, %rd69, -4294967296;
	setp.ne.s64 	%p21, %rd208, 0;
	@%p21 bra 	$L__BB406_27;
	cvt.u32.u64 	%r114, %rd69;
	cvt.u32.u64 	%r115, %rd68;
	div.u32 	%r116, %r115, %r114;
	mul.lo.s32 	%r117, %r116, %r114;
	sub.s32 	%r118, %r115, %r117;
	cvt.u64.u32 	%rd285, %r116;
	cvt.u64.u32 	%rd286, %r118;
	bra.uni 	$L__BB406_28;
$L__BB406_27:
	div.s64 	%rd285, %rd68, %rd69;
	mul.lo.s64 	%rd209, %rd285, %rd69;
	sub.s64 	%rd286, %rd68, %rd209;
$L__BB406_28:
	mul.wide.u32 	%rd210, %r113, 8;
	add.s64 	%rd211, %rd1, %rd210;
	ld.global.u64 	%rd212, [%rd211];
	mad.lo.s64 	%rd306, %rd212, %rd286, %rd67;
	cvt.u32.u64 	%r179, %rd285;
	add.s32 	%r174, %r174, -8;
	add.s32 	%r173, %r173, 8;
	setp.ne.s32 	%p22, %r173, 0;
	@%p22 bra 	$L__BB406_4;
	add.s32 	%r178, %r174, 3;
$L__BB406_30:
	and.b32  	%r28, %r9, 7;
	setp.eq.s32 	%p23, %r28, 0;
	@%p23 bra 	$L__BB406_59;
	and.b32  	%r29, %r9, 3;
	setp.lt.u32 	%p24, %r28, 4;
	@%p24 bra 	$L__BB406_45;
	cvt.u64.u32 	%rd79, %r179;
	mul.wide.u32 	%rd214, %r178, 8;
	add.s64 	%rd215, %rd2, %rd214;
	ld.global.u64 	%rd80, [%rd215];
	and.b64  	%rd216, %rd80, -4294967296;
	setp.ne.s64 	%p25, %rd216, 0;
	@%p25 bra 	$L__BB406_34;
	cvt.u32.u64 	%r120, %rd80;
	cvt.u32.u64 	%r121, %rd79;
	div.u32 	%r122, %r121, %r120;
	mul.lo.s32 	%r123, %r122, %r120;
	sub.s32 	%r124, %r121, %r123;
	cvt.u64.u32 	%rd289, %r122;
	cvt.u64.u32 	%rd290, %r124;
	bra.uni 	$L__BB406_35;
$L__BB406_34:
	div.s64 	%rd289, %rd79, %rd80;
	mul.lo.s64 	%rd217, %rd289, %rd80;
	sub.s64 	%rd290, %rd79, %rd217;
$L__BB406_35:
	mul.wide.u32 	%rd218, %r178, 8;
	add.s64 	%rd219, %rd1, %rd218;
	ld.global.u64 	%rd220, [%rd219];
	mad.lo.s64 	%rd87, %rd220, %rd290, %rd306;
	add.s32 	%r30, %r178, -1;
	and.b64  	%rd88, %rd289, 4294967295;
	mul.wide.u32 	%rd221, %r30, 8;
	add.s64 	%rd222, %rd2, %rd221;
	ld.global.u64 	%rd89, [%rd222];
	and.b64  	%rd223, %rd89, -4294967296;
	setp.ne.s64 	%p26, %rd223, 0;
	@%p26 bra 	$L__BB406_37;
	cvt.u32.u64 	%r125, %rd89;
	cvt.u32.u64 	%r126, %rd88;
	div.u32 	%r127, %r126, %r125;
	mul.lo.s32 	%r128, %r127, %r125;
	sub.s32 	%r129, %r126, %r128;
	cvt.u64.u32 	%rd291, %r127;
	cvt.u64.u32 	%rd292, %r129;
	bra.uni 	$L__BB406_38;
$L__BB406_37:
	div.s64 	%rd291, %rd88, %rd89;
	mul.lo.s64 	%rd224, %rd291, %rd89;
	sub.s64 	%rd292, %rd88, %rd224;
$L__BB406_38:
	mul.wide.u32 	%rd225, %r30, 8;
	add.s64 	%rd226, %rd1, %rd225;
	ld.global.u64 	%rd227, [%rd226];
	mad.lo.s64 	%rd96, %rd227, %rd292, %rd87;
	add.s32 	%r31, %r178, -2;
	and.b64  	%rd97, %rd291, 4294967295;
	mul.wide.u32 	%rd228, %r31, 8;
	add.s64 	%rd229, %rd2, %rd228;
	ld.global.u64 	%rd98, [%rd229];
	and.b64  	%rd230, %rd98, -4294967296;
	setp.ne.s64 	%p27, %rd230, 0;
	@%p27 bra 	$L__BB406_40;
	cvt.u32.u64 	%r130, %rd98;
	cvt.u32.u64 	%r131, %rd97;
	div.u32 	%r132, %r131, %r130;
	mul.lo.s32 	%r133, %r132, %r130;
	sub.s32 	%r134, %r131, %r133;
	cvt.u64.u32 	%rd293, %r132;
	cvt.u64.u32 	%rd294, %r134;
	bra.uni 	$L__BB406_41;
$L__BB406_40:
	div.s64 	%rd293, %rd97, %rd98;
	mul.lo.s64 	%rd231, %rd293, %rd98;
	sub.s64 	%rd294, %rd97, %rd231;
$L__BB406_41:
	mul.wide.u32 	%rd232, %r31, 8;
	add.s64 	%rd233, %rd1, %rd232;
	ld.global.u64 	%rd234, [%rd233];
	mad.lo.s64 	%rd105, %rd234, %rd294, %rd96;
	add.s32 	%r32, %r178, -3;
	and.b64  	%rd106, %rd293, 4294967295;
	mul.wide.u32 	%rd235, %r32, 8;
	add.s64 	%rd236, %rd2, %rd235;
	ld.global.u64 	%rd107, [%rd236];
	and.b64  	%rd237, %rd107, -4294967296;
	setp.ne.s64 	%p28, %rd237, 0;
	@%p28 bra 	$L__BB406_43;
	cvt.u32.u64 	%r135, %rd107;
	cvt.u32.u64 	%r136, %rd106;
	div.u32 	%r137, %r136, %r135;
	mul.lo.s32 	%r138, %r137, %r135;
	sub.s32 	%r139, %r136, %r138;
	cvt.u64.u32 	%rd295, %r137;
	cvt.u64.u32 	%rd296, %r139;
	bra.uni 	$L__BB406_44;
$L__BB406_43:
	div.s64 	%rd295, %rd106, %rd107;
	mul.lo.s64 	%rd238, %rd295, %rd107;
	sub.s64 	%rd296, %rd106, %rd238;
$L__BB406_44:
	mul.wide.u32 	%rd239, %r32, 8;
	add.s64 	%rd240, %rd1, %rd239;
	ld.global.u64 	%rd241, [%rd240];
	mad.lo.s64 	%rd306, %rd241, %rd296, %rd105;
	cvt.u32.u64 	%r179, %rd295;
	add.s32 	%r178, %r178, -4;
$L__BB406_45:
	setp.eq.s32 	%p29, %r29, 0;
	@%p29 bra 	$L__BB406_59;
	setp.eq.s32 	%p30, %r29, 1;
	@%p30 bra 	$L__BB406_54;
	cvt.u64.u32 	%rd117, %r179;
	mul.wide.u32 	%rd243, %r178, 8;
	add.s64 	%rd244, %rd2, %rd243;
	ld.global.u64 	%rd118, [%rd244];
	and.b64  	%rd245, %rd118, -4294967296;
	setp.ne.s64 	%p31, %rd245, 0;
	@%p31 bra 	$L__BB406_49;
	cvt.u32.u64 	%r140, %rd118;
	cvt.u32.u64 	%r141, %rd117;
	div.u32 	%r142, %r141, %r140;
	mul.lo.s32 	%r143, %r142, %r140;
	sub.s32 	%r144, %r141, %r143;
	cvt.u64.u32 	%rd299, %r142;
	cvt.u64.u32 	%rd300, %r144;
	bra.uni 	$L__BB406_50;
$L__BB406_49:
	div.s64 	%rd299, %rd117, %rd118;
	mul.lo.s64 	%rd246, %rd299, %rd118;
	sub.s64 	%rd300, %rd117, %rd246;
$L__BB406_50:
	add.s64 	%rd248, %rd1, %rd243;
	ld.global.u64 	%rd249, [%rd248];
	mad.lo.s64 	%rd125, %rd249, %rd300, %rd306;
	add.s32 	%r37, %r178, -1;
	and.b64  	%rd126, %rd299, 4294967295;
	mul.wide.u32 	%rd250, %r37, 8;
	add.s64 	%rd251, %rd2, %rd250;
	ld.global.u64 	%rd127, [%rd251];
	and.b64  	%rd252, %rd127, -4294967296;
	setp.ne.s64 	%p32, %rd252, 0;
	@%p32 bra 	$L__BB406_52;
	cvt.u32.u64 	%r145, %rd127;
	cvt.u32.u64 	%r146, %rd126;
	div.u32 	%r147, %r146, %r145;
	mul.lo.s32 	%r148, %r147, %r145;
	sub.s32 	%r149, %r146, %r148;
	cvt.u64.u32 	%rd301, %r147;
	cvt.u64.u32 	%rd302, %r149;
	bra.uni 	$L__BB406_53;
$L__BB406_52:
	div.s64 	%rd301, %rd126, %rd127;
	mul.lo.s64 	%rd253, %rd301, %rd127;
	sub.s64 	%rd302, %rd126, %rd253;
$L__BB406_53:
	add.s64 	%rd255, %rd1, %rd250;
	ld.global.u64 	%rd256, [%rd255];
	mad.lo.s64 	%rd306, %rd256, %rd302, %rd125;
	cvt.u32.u64 	%r179, %rd301;
	add.s32 	%r178, %r178, -2;
$L__BB406_54:
	and.b32  	%r150, %r9, 1;
	setp.eq.b32 	%p33, %r150, 1;
	not.pred 	%p34, %p33;
	@%p34 bra 	$L__BB406_59;
	cvt.u64.u32 	%rd137, %r179;
	mul.wide.u32 	%rd257, %r178, 8;
	add.s64 	%rd258, %rd2, %rd257;
	ld.global.u64 	%rd138, [%rd258];
	and.b64  	%rd259, %rd138, -4294967296;
	setp.ne.s64 	%p35, %rd259, 0;
	@%p35 bra 	$L__BB406_57;
	cvt.u32.u64 	%r151, %rd138;
	cvt.u32.u64 	%r152, %rd137;
	rem.u32 	%r153, %r152, %r151;
	cvt.u64.u32 	%rd305, %r153;
	bra.uni 	$L__BB406_58;
$L__BB406_57:
	rem.s64 	%rd305, %rd137, %rd138;
$L__BB406_58:
	add.s64 	%rd261, %rd1, %rd257;
	ld.global.u64 	%rd262, [%rd261];
	mad.lo.s64 	%rd306, %rd262, %rd305, %rd306;
$L__BB406_59:
	cvta.to.global.u64 	%rd263, %rd145;
	shl.b64 	%rd264, %rd306, 1;
	add.s64 	%rd265, %rd263, %rd264;
	ld.global.u16 	%rs17, [%rd265];
	// begin inline asm
	{  cvt.f32.f16 %f1, %rs17;}

	// end inline asm
	setp.neu.f32 	%p36, %f1, 0f00000000;
	selp.u16 	%rs18, 1, 0, %p36;
	st.shared.u8 	[%r7], %rs18;
	bar.sync 	0;
	setp.ne.s32 	%p37, %r1, 0;
	@%p37 bra 	$L__BB406_95;
	setp.gt.u32 	%p38, %r5, 1;
	@%p38 bra 	$L__BB406_62;
	mov.u32 	%r154, anysdata_f16;
	add.s32 	%r155, %r154, %r3;
	ld.shared.u8 	%rs48, [%r155];
	bra.uni 	$L__BB406_94;
$L__BB406_62:
	mov.u32 	%r157, anysdata_f16;
	add.s32 	%r42, %r157, %r3;
	ld.shared.u8 	%rs48, [%r42];
	add.s32 	%r43, %r5, -1;
	add.s32 	%r158, %r5, -2;
	and.b32  	%r44, %r43, 7;
	setp.lt.u32 	%p39, %r158, 7;
	mov.b32 	%r186, 1;
	@%p39 bra 	$L__BB406_75;
	and.b32  	%r160, %r43, -8;
	neg.s32 	%r184, %r160;
	shl.b32 	%r46, %r2, 3;
	shl.b32 	%r47, %r2, 1;
	mul.lo.s32 	%r48, %r2, 3;
	shl.b32 	%r49, %r2, 2;
	mul.lo.s32 	%r50, %r2, 5;
	mul.lo.s32 	%r51, %r2, 6;
	mul.lo.s32 	%r52, %r2, 7;
	mov.b32 	%r183, 0;
	mov.u32 	%r182, %r42;
$L__BB406_64:
	.pragma "nounroll";
	and.b16  	%rs20, %rs48, 255;
	setp.ne.s16 	%p41, %rs20, 0;
	mov.pred 	%p77, -1;
	@%p41 bra 	$L__BB406_73;
	add.s32 	%r161, %r182, %r2;
	ld.shared.u8 	%rs21, [%r161];
	setp.ne.s16 	%p43, %rs21, 0;
	@%p43 bra 	$L__BB406_73;
	add.s32 	%r162, %r182, %r47;
	ld.shared.u8 	%rs22, [%r162];
	setp.ne.s16 	%p45, %rs22, 0;
	@%p45 bra 	$L__BB406_73;
	add.s32 	%r163, %r182, %r48;
	ld.shared.u8 	%rs23, [%r163];
	setp.ne.s16 	%p47, %rs23, 0;
	@%p47 bra 	$L__BB406_73;
	add.s32 	%r164, %r182, %r49;
	ld.shared.u8 	%rs24, [%r164];
	setp.ne.s16 	%p49, %rs24, 0;
	@%p49 bra 	$L__BB406_73;
	add.s32 	%r165, %r182, %r50;
	ld.shared.u8 	%rs25, [%r165];
	setp.ne.s16 	%p51, %rs25, 0;
	@%p51 bra 	$L__BB406_73;
	add.s32 	%r166, %r182, %r51;
	ld.shared.u8 	%rs26, [%r166];
	setp.ne.s16 	%p53, %rs26, 0;
	@%p53 bra 	$L__BB406_73;
	add.s32 	%r167, %r182, %r52;
	ld.shared.u8 	%rs27, [%r167];
	setp.ne.s16 	%p55, %rs27, 0;
	@%p55 bra 	$L__BB406_73;
	add.s32 	%r168, %r182, %r46;
	ld.shared.u8 	%rs28, [%r168];
	setp.ne.s16 	%p77, %rs28, 0;
$L__BB406_73:
	selp.u16 	%rs48, 1, 0, %p77;
	add.s32 	%r184, %r184, 8;
	add.s32 	%r183, %r183, 8;
	add.s32 	%r182, %r182, %r46;
	setp.ne.s32 	%p56, %r184, 0;
	@%p56 bra 	$L__BB406_64;
	add.s32 	%r186, %r183, 1;
$L__BB406_75:
	setp.eq.s32 	%p57, %r44, 0;
	@%p57 bra 	$L__BB406_93;
	and.b32  	%r61, %r43, 3;
	setp.lt.u32 	%p58, %r44, 4;
	@%p58 bra 	$L__BB406_83;
	and.b16  	%rs30, %rs48, 255;
	setp.ne.s16 	%p60, %rs30, 0;
	mov.pred 	%p78, -1;
	@%p60 bra 	$L__BB406_82;
	mad.lo.s32 	%r62, %r186, %r2, %r42;
	ld.shared.u8 	%rs31, [%r62];
	setp.ne.s16 	%p62, %rs31, 0;
	@%p62 bra 	$L__BB406_82;
	add.s32 	%r63, %r62, %r2;
	ld.shared.u8 	%rs32, [%r63];
	setp.ne.s16 	%p64, %rs32, 0;
	@%p64 bra 	$L__BB406_82;
	add.s32 	%r64, %r63, %r2;
	ld.shared.u8 	%rs33, [%r64];
	setp.ne.s16 	%p66, %rs33, 0;
	@%p66 bra 	$L__BB406_82;
	add.s32 	%r169, %r64, %r2;
	ld.shared.u8 	%rs34, [%r169];
	setp.ne.s16 	%p78, %rs34, 0;
$L__BB406_82:
	add.s32 	%r186, %r186, 4;
	selp.u16 	%rs48, 1, 0, %p78;
$L__BB406_83:
	setp.eq.s32 	%p67, %r61, 0;
	@%p67 bra 	$L__BB406_93;
	setp.eq.s32 	%p68, %r61, 1;
	@%p68 bra 	$L__BB406_89;
	and.b16  	%rs36, %rs48, 255;
	setp.ne.s16 	%p70, %rs36, 0;
	mov.pred 	%p79, -1;
	@%p70 bra 	$L__BB406_88;
	mad.lo.s32 	%r67, %r186, %r2, %r42;
	ld.shared.u8 	%rs37, [%r67];
	setp.ne.s16 	%p72, %rs37, 0;
	@%p72 bra 	$L__BB406_88;
	add.s32 	%r170, %r67, %r2;
	ld.shared.u8 	%rs38, [%r170];
	setp.ne.s16 	%p79, %rs38, 0;
$L__BB406_88:
	add.s32 	%r186, %r186, 2;
	selp.u16 	%rs48, 1, 0, %p79;
$L__BB406_89:
	and.b32  	%r171, %r43, 1;
	setp.eq.b32 	%p73, %r171, 1;
	not.pred 	%p74, %p73;
	@%p74 bra 	$L__BB406_93;
	and.b16  	%rs39, %rs48, 255;
	setp.ne.s16 	%p76, %rs39, 0;
	mov.pred 	%p80, -1;
	@%p76 bra 	$L__BB406_92;
	mad.lo.s32 	%r172, %r186, %r2, %r42;
	ld.shared.u8 	%rs40, [%r172];
	setp.ne.s16 	%p80, %rs40, 0;
$L__BB406_92:
	selp.u16 	%rs48, 1, 0, %p80;
$L__BB406_93:
	st.shared.u8 	[%r42], %rs48;
$L__BB406_94:
	cvt.u64.u32 	%rd266, %r4;
	mad.lo.s64 	%rd267, %rd147, %rd266, %rd3;
	cvta.to.global.u64 	%rd268, %rd144;
	add.s64 	%rd269, %rd268, %rd267;
	st.global.u8 	[%rd269], %rs48;
$L__BB406_95:
	ret;

}
	// .globl	contiguous_any33_f16
.visible .entry contiguous_any33_f16(
	.param .u64 .ptr .align 1 contiguous_any33_f16_param_0,
	.param .u64 .ptr .align 1 contiguous_any33_f16_param_1,
	.param .u64 contiguous_any33_f16_param_2,
	.param .u64 contiguous_any33_f16_param_3,
	.param .u64 contiguous_any33_f16_param_4
)
{
	.reg .pred 	%p<56>;
	.reg .b16 	%rs<49>;
	.reg .b32 	%r<69>;
	.reg .b64 	%rd<15>;

	ld.param.u64 	%rd2, [contiguous_any33_f16_param_0];
	ld.param.u64 	%rd3, [contiguous_any33_f16_param_1];
	ld.param.u64 	%rd4, [contiguous_any33_f16_param_3];
	ld.param.u64 	%rd5, [contiguous_any33_f16_param_4];
	mov.u32 	%r1, %tid.y;
	mov.u32 	%r2, %ntid.x;
	mov.u32 	%r3, %tid.x;
	mad.lo.s32 	%r36, %r1, %r2, %r3;
	mov.u32 	%r37, %ctaid.x;
	mad.lo.s32 	%r38, %r37, %r2, %r3;
	mov.u32 	%r4, %ctaid.y;
	mov.u32 	%r5, %ntid.y;
	mad.lo.s32 	%r39, %r4, %r5, %r1;
	mov.u32 	%r40, anysdata_f16;
	add.s32 	%r7, %r40, %r36;
	mov.b16 	%rs16, 0;
	st.shared.u8 	[%r7], %rs16;
	cvt.u64.u32 	%rd1, %r38;
	setp.le.u64 	%p9, %rd4, %rd1;
	cvt.u64.u32 	%rd7, %r39;
	setp.le.u64 	%p10, %rd5, %rd7;
	or.pred  	%p11, %p9, %p10;
	@%p11 bra 	$L__BB407_37;
	cvt.u32.u64 	%r41, %rd1;
	cvta.to.global.u64 	%rd8, %rd3;
	cvt.u32.u64 	%r42, %rd4;
	mad.lo.s32 	%r43, %r39, %r42, %r41;
	cvt.u64.u32 	%rd9, %r43;
	add.s64 	%rd10, %rd8, %rd9;
	ld.global.u8 	%rs17, [%rd10];
	st.shared.u8 	[%r7], %rs17;
	bar.sync 	0;
	setp.ne.s32 	%p12, %r1, 0;
	@%p12 bra 	$L__BB407_37;
	setp.gt.u32 	%p13, %r5, 1;
	@%p13 bra 	$L__BB407_4;
	add.s32 	%r45, %r40, %r3;
	ld.shared.u8 	%rs47, [%r45];
	bra.uni 	$L__BB407_36;
$L__BB407_4:
	add.s32 	%r8, %r40, %r3;
	ld.shared.u8 	%rs47, [%r8];
	add.s32 	%r9, %r5, -1;
	add.s32 	%r48, %r5, -2;
	and.b32  	%r10, %r9, 7;
	setp.lt.u32 	%p14, %r48, 7;
	mov.b32 	%r67, 1;
	@%p14 bra 	$L__BB407_17;
	and.b32  	%r50, %r9, -8;
	neg.s32 	%r65, %r50;
	shl.b32 	%r12, %r2, 3;
	shl.b32 	%r13, %r2, 1;
	mul.lo.s32 	%r14, %r2, 3;
	shl.b32 	%r15, %r2, 2;
	mul.lo.s32 	%r16, %r2, 5;
	mul.lo.s32 	%r17, %r2, 6;
	mul.lo.s32 	%r18, %r2, 7;
	mov.b32 	%r64, 0;
	mov.u32 	%r63, %r8;
$L__BB407_6:
	.pragma "nounroll";
	and.b16  	%rs19, %rs47, 255;
	setp.ne.s16 	%p16, %rs19, 0;
	mov.pred 	%p52, -1;
	@%p16 bra 	$L__BB407_15;
	add.s32 	%r51, %r63, %r2;
	ld.shared.u8 	%rs20, [%r51];
	setp.ne.s16 	%p18, %rs20, 0;
	@%p18 bra 	$L__BB407_15;
	add.s32 	%r52, %r63, %r13;
	ld.shared.u8 	%rs21, [%r52];
	setp.ne.s16 	%p20, %rs21, 0;
	@%p20 bra 	$L__BB407_15;
	add.s32 	%r53, %r63, %r14;
	ld.shared.u8 	%rs22, [%r53];
	setp.ne.s16 	%p22, %rs22, 0;
	@%p22 bra 	$L__BB407_15;
	add.s32 	%r54, %r63, %r15;
	ld.shared.u8 	%rs23, [%r54];
	setp.ne.s16 	%p24, %rs23, 0;
	@%p24 bra 	$L__BB407_15;
	add.s32 	%r55, %r63, %r16;
	ld.shared.u8 	%rs24, [%r55];
	setp.ne.s16 	%p26, %rs24, 0;
	@%p26 bra 	$L__BB407_15;
	add.s32 	%r56, %r63, %r17;
	ld.shared.u8 	%rs25, [%r56];
	setp.ne.s16 	%p28, %rs25, 0;
	@%p28 bra 	$L__BB407_15;
	add.s32 	%r57, %r63, %r18;
	ld.shared.u8 	%rs26, [%r57];
	setp.ne.s16 	%p30, %rs26, 0;
	@%p30 bra 	$L__BB407_15;
	add.s32 	%r58, %r63, %r12;
	ld.shared.u8 	%rs27, [%r58];
	setp.ne.s16 	%p52, %rs27, 0;
$L__BB407_15:
	selp.u16 	%rs47, 1, 0, %p52;
	add.s32 	%r65, %r65, 8;
	add.s32 	%r64, %r64, 8;
	add.s32 	%r63, %r63, %r12;
	setp.ne.s32 	%p31, %r65, 0;
	@%p31 bra 	$L__BB407_6;
	add.s32 	%r67, %r64, 1;
$L__BB407_17:
	setp.eq.s32 	%p32, %r10, 0;
	@%p32 bra 	$L__BB407_35;
	and.b32  	%r27, %r9, 3;
	setp.lt.u32 	%p33, %r10, 4;
	@%p33 bra 	$L__BB407_25;
	and.b16  	%rs29, %rs47, 255;
	setp.ne.s16 	%p35, %rs29, 0;
	mov.pred 	%p53, -1;
	@%p35 bra 	$L__BB407_24;
	mad.lo.s32 	%r28, %r67, %r2, %r8;
	ld.shared.u8 	%rs30, [%r28];
	setp.ne.s16 	%p37, %rs30, 0;
	@%p37 bra 	$L__BB407_24;
	add.s32 	%r29, %r28, %r2;
	ld.shared.u8 	%rs31, [%r29];
	setp.ne.s16 	%p39, %rs31, 0;
	@%p39 bra 	$L__BB407_24;
	add.s32 	%r30, %r29, %r2;
	ld.shared.u8 	%rs32, [%r30];
	setp.ne.s16 	%p41, %rs32, 0;
	@%p41 bra 	$L__BB407_24;
	add.s32 	%r59, %r30, %r2;
	ld.shared.u8 	%rs33, [%r59];
	setp.ne.s16 	%p53, %rs33, 0;
$L__BB407_24:
	add.s32 	%r67, %r67, 4;
	selp.u16 	%rs47, 1, 0, %p53;
$L__BB407_25:
	setp.eq.s32 	%p42, %r27, 0;
	@%p42 bra 	$L__BB407_35;
	setp.eq.s32 	%p43, %r27, 1;
	@%p43 bra 	$L__BB407_31;
	and.b16  	%rs35, %rs47, 255;
	setp.ne.s16 	%p45, %rs35, 0;
	mov.pred 	%p54, -1;
	@%p45 bra 	$L__BB407_30;
	mad.lo.s32 	%r33, %r67, %r2, %r8;
	ld.shared.u8 	%rs36, [%r33];
	setp.ne.s16 	%p47, %rs36, 0;
	@%p47 bra 	$L__BB407_30;
	add.s32 	%r60, %r33, %r2;
	ld.shared.u8 	%rs37, [%r60];
	setp.ne.s16 	%p54, %rs37, 0;
$L__BB407_30:
	add.s32 	%r67, %r67, 2;
	selp.u16 	%rs47, 1, 0, %p54;
$L__BB407_31:
	and.b32  	%r61, %r9, 1;
	setp.eq.b32 	%p48, %r61, 1;
	not.pred 	%p49, %p48;
	@%p49 bra 	$L__BB407_35;
	and.b16  	%rs38, %rs47, 255;
	setp.ne.s16 	%p51, %rs38, 0;
	mov.pred 	%p55, -1;
	@%p51 bra 	$L__BB407_34;
	mad.lo.s32 	%r62, %r67, %r2, %r8;
	ld.shared.u8 	%rs39, [%r62];
	setp.ne.s16 	%p55, %rs39, 0;
$L__BB407_34:
	selp.u16 	%rs47, 1, 0, %p55;
$L__BB407_35:
	st.shared.u8 	[%r8], %rs47;
$L__BB407_36:
	cvt.u64.u32 	%rd11, %r4;
	mad.lo.s64 	%rd12, %rd4, %rd11, %rd1;
	cvta.to.global.u64 	%rd13, %rd2;
	add.s64 	%rd14, %rd13, %rd12;
	st.global.u8 	[%rd14], %rs47;
$L__BB407_37:
	ret;

}
	// .globl	contiguous_any_bf16
.visible .entry contiguous_any_bf16(
	.param .u64 .ptr .align 1 contiguous_any_bf16_param_0,
	.param .u64 .ptr .align 1 contiguous_any_bf16_param_1,
	.param .u64 contiguous_any_bf16_param_2
)
{
	.reg .pred 	%p<49>;
	.reg .b16 	%rs<31>;
	.reg .b32 	%r<14>;
	.reg .b32 	%f<2>;
	.reg .b64 	%rd<16>;

	ld.param.u64 	%rd4, [contiguous_any_bf16_param_0];
	ld.param.u64 	%rd6, [contiguous_any_bf16_param_1];
	ld.param.u64 	%rd5, [contiguous_any_bf16_param_2];
	cvta.to.global.u64 	%rd1, %rd6;
	mov.u32 	%r1, %tid.x;
	mov.u32 	%r2, %ctaid.x;
	mov.u32 	%r13, %ntid.x;
	mul.lo.s32 	%r8, %r2, %r13;
	shl.b32 	%r9, %r8, 1;
	add.s32 	%r4, %r9, %r1;
	mov.u32 	%r10, anysdata_bf16;
	add.s32 	%r5, %r10, %r1;
	mov.b16 	%rs1, 0;
	st.shared.u8 	[%r5], %rs1;
	add.s32 	%r11, %r4, %r13;
	cvt.u64.u32 	%rd2, %r11;
	setp.le.u64 	%p17, %rd5, %rd2;
	@%p17 bra 	$L__BB408_4;
	mul.wide.u32 	%rd9, %r4, 2;
	add.s64 	%rd10, %rd1, %rd9;
	ld.global.u16 	%rs4, [%rd10];
	and.b16  	%rs5, %rs4, 32767;
	setp.ne.s16 	%p21, %rs5, 0;
	mov.pred 	%p41, -1;
	@%p21 bra 	$L__BB408_3;
	shl.b64 	%rd11, %rd2, 1;
	add.s64 	%rd12, %rd1, %rd11;
	ld.global.u16 	%rs6, [%rd12];
	and.b16  	%rs7, %rs6, 32767;
	setp.ne.s16 	%p41, %rs7, 0;
$L__BB408_3:
	selp.u16 	%rs8, 1, 0, %p41;
	st.shared.u8 	[%r5], %rs8;
	bra.uni 	$L__BB408_6;
$L__BB408_4:
	cvt.u64.u32 	%rd3, %r4;
	setp.le.u64 	%p18, %rd5, %rd3;
	@%p18 bra 	$L__BB408_6;
	shl.b64 	%rd7, %rd3, 1;
	add.s64 	%rd8, %rd1, %rd7;
	ld.global.u16 	%rs2, [%rd8];
	// begin inline asm
	{ cvt.f32.bf16 %f1, %rs2;}

	// end inline asm
	setp.neu.f32 	%p19, %f1, 0f00000000;
	selp.u16 	%rs3, 1, 0, %p19;
	st.shared.u8 	[%r5], %rs3;
$L__BB408_6:
	bar.sync 	0;
	setp.lt.u32 	%p22, %r13, 66;
	@%p22 bra 	$L__BB408_12;
$L__BB408_7:
	shr.u32 	%r7, %r13, 1;
	setp.ge.u32 	%p23, %r1, %r7;
	@%p23 bra 	$L__BB408_11;
	ld.shared.u8 	%rs9, [%r5];
	setp.ne.s16 	%p25, %rs9, 0;
	mov.pred 	%p42, -1;
	@%p25 bra 	$L__BB408_10;
	add.s32 	%r12, %r5, %r7;
	ld.shared.u8 	%rs10, [%r12];
	setp.ne.s16 	%p42, %rs10, 0;
$L__BB408_10:
	selp.u16 	%rs11, 1, 0, %p42;
	st.shared.u8 	[%r5], %rs11;
$L__BB408_11:
	bar.sync 	0;
	setp.gt.u32 	%p26, %r13, 131;
	mov.u32 	%r13, %r7;
	@%p26 bra 	$L__BB408_7;
$L__BB408_12:
	setp.gt.u32 	%p27, %r1, 31;
	@%p27 bra 	$L__BB408_27;
	ld.volatile.shared.u8 	%rs12, [%r5];
	setp.ne.s16 	%p29, %rs12, 0;
	mov.pred 	%p43, -1;
	@%p29 bra 	$L__BB408_15;
	ld.volatile.shared.u8 	%rs13, [%r5+32];
	setp.ne.s16 	%p43, %rs13, 0;
$L__BB408_15:
	selp.u16 	%rs14, 1, 0, %p43;
	st.volatile.shared.u8 	[%r5], %rs14;
	ld.volatile.shared.u8 	%rs15, [%r5];
	setp.ne.s16 	%p31, %rs15, 0;
	mov.pred 	%p44, -1;
	@%p31 bra 	$L__BB408_17;
	ld.volatile.shared.u8 	%rs16, [%r5+16];
	setp.ne.s16 	%p44, %rs16, 0;
$L__BB408_17:
	selp.u16 	%rs17, 1, 0, %p44;
	st.volatile.shared.u8 	[%r5], %rs17;
	ld.volatile.shared.u8 	%rs18, [%r5];
	setp.ne.s16 	%p33, %rs18, 0;
	mov.pred 	%p45, -1;
	@%p33 bra 	$L__BB408_19;
	ld.volatile.shared.u8 	%rs19, [%r5+8];
	setp.ne.s16 	%p45, %rs19, 0;
$L__BB408_19:
	selp.u16 	%rs20, 1, 0, %p45;
	st.volatile.shared.u8 	[%r5], %rs20;
	ld.volatile.shared.u8 	%rs21, [%r5];
	setp.ne.s16 	%p35, %rs21, 0;
	mov.pred 	%p46, -1;
	@%p35 bra 	$L__BB408_21;
	ld.volatile.shared.u8 	%rs22, [%r5+4];
	setp.ne.s16 	%p46, %rs22, 0;
$L__BB408_21:
	selp.u16 	%rs23, 1, 0, %p46;
	st.volatile.shared.u8 	[%r5], %rs23;
	ld.volatile.shared.u8 	%rs24, [%r5];
	setp.ne.s16 	%p37, %rs24, 0;
	mov.pred 	%p47, -1;
	@%p37 bra 	$L__BB408_23;
	ld.volatile.shared.u8 	%rs25, [%r5+2];
	setp.ne.s16 	%p47, %rs25, 0;
$L__BB408_23:
	selp.u16 	%rs26, 1, 0, %p47;
	st.volatile.shared.u8 	[%r5], %rs26;
	ld.volatile.shared.u8 	%rs27, [%r5];
	setp.ne.s16 	%p39, %rs27, 0;
	mov.pred 	%p48, -1;
	@%p39 bra 	$L__BB408_25;
	ld.volatile.shared.u8 	%rs28, [%r5+1];
	setp.ne.s16 	%p48, %rs28, 0;
$L__BB408_25:
	selp.u16 	%rs29, 1, 0, %p48;
	st.volatile.shared.u8 	[%r5], %rs29;
	setp.ne.s32 	%p40, %r1, 0;
	@%p40 bra 	$L__BB408_27;
	ld.shared.u8 	%rs30, [anysdata_bf16];
	cvt.u64.u32 	%rd13, %r2;
	cvta.to.global.u64 	%rd14, %rd4;
	add.s64 	%rd15, %rd14, %rd13;
	st.global.u8 	[%rd15], %rs30;
$L__BB408_27:
	ret;

}
	// .globl	contiguous_cumulate_any_bf16
.visible .entry contiguous_cumulate_any_bf16(
	.param .u64 .ptr .align 1 contiguous_cumulate_any_bf16_param_0,
	.param .u64 .ptr .align 1 contiguous_cumulate_any_bf16_param_1,
	.param .u64 contiguous_cumulate_any_bf16_param_2
)
{
	.reg .pred 	%p<48>;
	.reg .b16 	%rs<28>;
	.reg .b32 	%r<14>;
	.reg .b64 	%rd<14>;

	ld.param.u64 	%rd4, [contiguous_cumulate_any_bf16_param_0];
	ld.param.u64 	%rd6, [contiguous_cumulate_any_bf16_param_1];
	ld.param.u64 	%rd5, [contiguous_cumulate_any_bf16_param_2];
	cvta.to.global.u64 	%rd1, %rd6;
	mov.u32 	%r1, %tid.x;
	mov.u32 	%r2, %ctaid.x;
	mov.u32 	%r13, %ntid.x;
	mul.lo.s32 	%r8, %r2, %r13;
	shl.b32 	%r9, %r8, 1;
	add.s32 	%r4, %r9, %r1;
	mov.u32 	%r10, anysdata_bf16;
	add.s32 	%r5, %r10, %r1;
	mov.b16 	%rs1, 0;
	st.shared.u8 	[%r5], %rs1;
	add.s32 	%r11, %r4, %r13;
	cvt.u64.u32 	%rd2, %r11;
	setp.le.u64 	%p17, %rd5, %rd2;
	@%p17 bra 	$L__BB409_4;
	cvt.u64.u32 	%rd8, %r4;
	add.s64 	%rd9, %rd1, %rd8;
	ld.global.u8 	%rs3, [%rd9];
	setp.ne.s16 	%p20, %rs3, 0;
	mov.pred 	%p40, -1;
	@%p20 bra 	$L__BB409_3;
	add.s64 	%rd10, %rd1, %rd2;
	ld.global.u8 	%rs4, [%rd10];
	setp.ne.s16 	%p40, %rs4, 0;
$L__BB409_3:
	selp.u16 	%rs5, 1, 0, %p40;
	st.shared.u8 	[%r5], %rs5;
	bra.uni 	$L__BB409_6;
$L__BB409_4:
	cvt.u64.u32 	%rd3, %r4;
	setp.le.u64 	%p18, %rd5, %rd3;
	@%p18 bra 	$L__BB409_6;
	add.s64 	%rd7, %rd1, %rd3;
	ld.global.u8 	%rs2, [%rd7];
	st.shared.u8 	[%r5], %rs2;
$L__BB409_6:
	bar.sync 	0;
	setp.lt.u32 	%p21, %r13, 66;
	@%p21 bra 	$L__BB409_12;
$L__BB409_7:
	shr.u32 	%r7, %r13, 1;
	setp.ge.u32 	%p22, %r1, %r7;
	@%p22 bra 	$L__BB409_11;
	ld.shared.u8 	%rs6, [%r5];
	setp.ne.s16 	%p24, %rs6, 0;
	mov.pred 	%p41, -1;
	@%p24 bra 	$L__BB409_10;
	add.s32 	%r12, %r5, %r7;
	ld.shared.u8 	%rs7, [%r12];
	setp.ne.s16 	%p41, %rs7, 0;
$L__BB409_10:
	selp.u16 	%rs8, 1, 0, %p41;
	st.shared.u8 	[%r5], %rs8;
$L__BB409_11:
	bar.sync 	0;
	setp.gt.u32 	%p25, %r13, 131;
	mov.u32 	%r13, %r7;
	@%p25 bra 	$L__BB409_7;
$L__BB409_12:
	setp.gt.u32 	%p26, %r1, 31;
	@%p26 bra 	$L__BB409_27;
	ld.volatile.shared.u8 	%rs9, [%r5];
	setp.ne.s16 	%p28, %rs9, 0;
	mov.pred 	%p42, -1;
	@%p28 bra 	$L__BB409_15;
	ld.volatile.shared.u8 	%rs10, [%r5+32];
	setp.ne.s16 	%p42, %rs10, 0;
$L__BB409_15:
	selp.u16 	%rs11, 1, 0, %p42;
	st.volatile.shared.u8 	[%r5], %rs11;
	ld.volatile.shared.u8 	%rs12, [%r5];
	setp.ne.s16 	%p30, %rs12, 0;
	mov.pred 	%p43, -1;
	@%p30 bra 	$L__BB409_17;
	ld.volatile.shared.u8 	%rs13, [%r5+16];
	setp.ne.s16 	%p43, %rs13, 0;
$L__BB409_17:
	selp.u16 	%rs14, 1, 0, %p43;
	st.volatile.shared.u8 	[%r5], %rs14;
	ld.volatile.shared.u8 	%rs15, [%r5];
	setp.ne.s16 	%p32, %rs15, 0;
	mov.pred 	%p44, -1;
	@%p32 bra 	$L__BB409_19;
	ld.volatile.shared.u8 	%rs16, [%r5+8];
	setp.ne.s16 	%p44, %rs16, 0;
$L__BB409_19:
	selp.u16 	%rs17, 1, 0, %p44;
	st.volatile.shared.u8 	[%r5], %rs17;
	ld.volatile.shared.u8 	%rs18, [%r5];
	setp.ne.s16 	%p34, %rs18, 0;
	mov.pred 	%p45, -1;
	@%p34 bra 	$L__BB409_21;
	ld.volatile.shared.u8 	%rs19, [%r5+4];
	setp.ne.s16 	%p45, %rs19, 0;
$L__BB409_21:
	selp.u16 	%rs20, 1, 0, %p45;
	st.volatile.shared.u8 	[%r5], %rs20;
	ld.volatile.shared.u8 	%rs21, [%r5];
	setp.ne.s16 	%p36, %rs21, 0;
	mov.pred 	%p46, -1;
	@%p36 bra 	$L__BB409_23;
	ld.volatile.shared.u8 	%rs22, [%r5+2];
	setp.ne.s16 	%p46, %rs22, 0;
$L__BB409_23:
	selp.u16 	%rs23, 1, 0, %p46;
	st.volatile.shared.u8 	[%r5], %rs23;
	ld.volatile.shared.u8 	%rs24, [%r5];
	setp.ne.s16 	%p38, %rs24, 0;
	mov.pred 	%p47, -1;
	@%p38 bra 	$L__BB409_25;
	ld.volatile.shared.u8 	%rs25, [%r5+1];
	setp.ne.s16 	%p47, %rs25, 0;
$L__BB409_25:
	selp.u16 	%rs26, 1, 0, %p47;
	st.volatile.shared.u8 	[%r5], %rs26;
	setp.ne.s32 	%p39, %r1, 0;
	@%p39 bra 	$L__BB409_27;
	ld.shared.u8 	%rs27, [anysdata_bf16];
	cvt.u64.u32 	%rd11, %r2;
	cvta.to.global.u64 	%rd12, %rd4;
	add.s64 	%rd13, %rd12, %rd11;
	st.global.u8 	[%rd13], %rs27;
$L__BB409_27:
	ret;

}
	// .globl	uncontiguous_any_bf16
.visible .entry uncontiguous_any_bf16(
	.param .u64 .ptr .align 1 uncontiguous_any_bf16_param_0,
	.param .u64 .ptr .align 1 uncontiguous_any_bf16_param_1,
	.param .u64 .ptr .align 1 uncontiguous_any_bf16_param_2,
	.param .u64 .ptr .align 1 uncontiguous_any_bf16_param_3,
	.param .u64 uncontiguous_any_bf16_param_4,
	.param .u64 uncontiguous_any_bf16_param_5
)
{
	.reg .pred 	%p<94>;
	.reg .b16 	%rs<31>;
	.reg .b32 	%r<210>;
	.reg .b32 	%f<2>;
	.reg .b64 	%rd<558>;

	ld.param.u64 	%rd260, [uncontiguous_any_bf16_param_0];
	ld.param.u64 	%rd263, [uncontiguous_any_bf16_param_1];
	ld.param.u64 	%rd264, [uncontiguous_any_bf16_param_2];
	ld.param.u64 	%rd265, [uncontiguous_any_bf16_param_3];
	ld.param.u64 	%rd261, [uncontiguous_any_bf16_param_4];
	ld.param.u64 	%rd262, [uncontiguous_any_bf16_param_5];
	cvta.to.global.u64 	%rd1, %rd265;
	cvta.to.global.u64 	%rd2, %rd264;
	cvta.to.global.u64 	%rd3, %rd263;
	mov.u32 	%r1, %tid.x;
	mov.u32 	%r2, %ctaid.x;
	mov.u32 	%r209, %ntid.x;
	mul.lo.s32 	%r52, %r2, %r209;
	shl.b32 	%r53, %r52, 1;
	add.s32 	%r4, %r53, %r1;
	mov.u32 	%r54, anysdata_bf16;
	add.s32 	%r5, %r54, %r1;
	mov.b16 	%rs1, 0;
	st.shared.u8 	[%r5], %rs1;
	add.s32 	%r55, %r4, %r209;
	cvt.u64.u32 	%rd511, %r55;
	setp.le.u64 	%p17, %rd262, %rd511;
	@%p17 bra 	$L__BB410_56;
	cvt.u32.u64 	%r6, %rd261;
	add.s32 	%r203, %r6, -1;
	setp.lt.s32 	%p44, %r203, 0;
	mov.b64 	%rd515, 0;
	mov.u64 	%rd516, %rd515;
	@%p44 bra 	$L__BB410_53;
	cvt.u64.u32 	%rd512, %r4;
	setp.lt.u32 	%p45, %r203, 3;
	mov.b64 	%rd516, 0;
	mov.u64 	%rd515, %rd516;
	@%p45 bra 	$L__BB410_30;
	add.s32 	%r201, %r6, -2;
	and.b32  	%r131, %r6, -4;
	neg.s32 	%r200, %r131;
	mov.b64 	%rd516, 0;
$L__BB410_4:
	.pragma "nounroll";
	add.s32 	%r12, %r201, 1;
	mul.wide.u32 	%rd397, %r12, 8;
	add.s64 	%rd398, %rd2, %rd397;
	ld.global.u64 	%rd10, [%rd398];
	or.b64  	%rd399, %rd512, %rd10;
	and.b64  	%rd400, %rd399, -4294967296;
	setp.ne.s64 	%p46, %rd400, 0;
	@%p46 bra 	$L__BB410_6;
	cvt.u32.u64 	%r132, %rd10;
	cvt.u32.u64 	%r133, %rd512;
	div.u32 	%r134, %r133, %r132;
	mul.lo.s32 	%r135, %r134, %r132;
	sub.s32 	%r136, %r133, %r135;
	cvt.u64.u32 	%rd477, %r134;
	cvt.u64.u32 	%rd478, %r136;
	bra.uni 	$L__BB410_7;
$L__BB410_6:
	div.s64 	%rd477, %rd512, %rd10;
	mul.lo.s64 	%rd401, %rd477, %rd10;
	sub.s64 	%rd478, %rd512, %rd401;
$L__BB410_7:
	mul.wide.u32 	%rd402, %r12, 8;
	add.s64 	%rd403, %rd1, %rd402;
	ld.global.u64 	%rd17, [%rd403];
	mad.lo.s64 	%rd18, %rd17, %rd478, %rd515;
	or.b64  	%rd404, %rd511, %rd10;
	and.b64  	%rd405, %rd404, -4294967296;
	setp.ne.s64 	%p47, %rd405, 0;
	@%p47 bra 	$L__BB410_9;
	cvt.u32.u64 	%r137, %rd10;
	cvt.u32.u64 	%r138, %rd511;
	div.u32 	%r139, %r138, %r137;
	mul.lo.s32 	%r140, %r139, %r137;
	sub.s32 	%r141, %r138, %r140;
	cvt.u64.u32 	%rd479, %r139;
	cvt.u64.u32 	%rd480, %r141;
	bra.uni 	$L__BB410_10;
$L__BB410_9:
	div.s64 	%rd479, %rd511, %rd10;
	mul.lo.s64 	%rd406, %rd479, %rd10;
	sub.s64 	%rd480, %rd511, %rd406;
$L__BB410_10:
	mad.lo.s64 	%rd25, %rd480, %rd17, %rd516;
	add.s32 	%r13, %r201, -2;
	mul.wide.u32 	%rd407, %r201, 8;
	add.s64 	%rd408, %rd2, %rd407;
	ld.global.u64 	%rd26, [%rd408];
	or.b64  	%rd409, %rd477, %rd26;
	and.b64  	%rd410, %rd409, -4294967296;
	setp.ne.s64 	%p48, %rd410, 0;
	@%p48 bra 	$L__BB410_12;
	cvt.u32.u64 	%r142, %rd26;
	cvt.u32.u64 	%r143, %rd477;
	div.u32 	%r144, %r143, %r142;
	mul.lo.s32 	%r145, %r144, %r142;
	sub.s32 	%r146, %r143, %r145;
	cvt.u64.u32 	%rd481, %r144;
	cvt.u64.u32 	%rd482, %r146;
	bra.uni 	$L__BB410_13;
$L__BB410_12:
	div.s64 	%rd481, %rd477, %rd26;
	mul.lo.s64 	%rd411, %rd481, %rd26;
	sub.s64 	%rd482, %rd477, %rd411;
$L__BB410_13:
	mul.wide.u32 	%rd412, %r201, 8;
	add.s64 	%rd413, %rd1, %rd412;
	ld.global.u64 	%rd33, [%rd413];
	mad.lo.s64 	%rd34, %rd33, %rd482, %rd18;
	or.b64  	%rd414, %rd479, %rd26;
	and.b64  	%rd415, %rd414, -4294967296;
	setp.ne.s64 	%p49, %rd415, 0;
	@%p49 bra 	$L__BB410_15;
	cvt.u32.u64 	%r147, %rd26;
	cvt.u32.u64 	%r148, %rd479;
	div.u32 	%r149, %r148, %r147;
	mul.lo.s32 	%r150, %r149, %r147;
	sub.s32 	%r151, %r148, %r150;
	cvt.u64.u32 	%rd483, %r149;
	cvt.u64.u32 	%rd484, %r151;
	bra.uni 	$L__BB410_16;
$L__BB410_15:
	div.s64 	%rd483, %rd479, %rd26;
	mul.lo.s64 	%rd416, %rd483, %rd26;
	sub.s64 	%rd484, %rd479, %rd416;
$L__BB410_16:
	mad.lo.s64 	%rd41, %rd484, %rd33, %rd25;
	add.s32 	%r14, %r201, -1;
	mul.wide.u32 	%rd417, %r14, 8;
	add.s64 	%rd418, %rd2, %rd417;
	ld.global.u64 	%rd42, [%rd418];
	or.b64  	%rd419, %rd481, %rd42;
	and.b64  	%rd420, %rd419, -4294967296;
	setp.ne.s64 	%p50, %rd420, 0;
	@%p50 bra 	$L__BB410_18;
	cvt.u32.u64 	%r152, %rd42;
	cvt.u32.u64 	%r153, %rd481;
	div.u32 	%r154, %r153, %r152;
	mul.lo.s32 	%r155, %r154, %r152;
	sub.s32 	%r156, %r153, %r155;
	cvt.u64.u32 	%rd485, %r154;
	cvt.u64.u32 	%rd486, %r156;
	bra.uni 	$L__BB410_19;
$L__BB410_18:
	div.s64 	%rd485, %rd481, %rd42;
	mul.lo.s64 	%rd421, %rd485, %rd42;
	sub.s64 	%rd486, %rd481, %rd421;
$L__BB410_19:
	mul.wide.u32 	%rd422, %r14, 8;
	add.s64 	%rd423, %rd1, %rd422;
	ld.global.u64 	%rd49, [%rd423];
	mad.lo.s64 	%rd50, %rd49, %rd486, %rd34;
	or.b64  	%rd424, %rd483, %rd42;
	and.b64  	%rd425, %rd424, -4294967296;
	setp.ne.s64 	%p51, %rd425, 0;
	@%p51 bra 	$L__BB410_21;
	cvt.u32.u64 	%r157, %rd42;
	cvt.u32.u64 	%r158, %rd483;
	div.u32 	%r159, %r158, %r157;
	mul.lo.s32 	%r160, %r159, %r157;
	sub.s32 	%r161, %r158, %r160;
	cvt.u64.u32 	%rd487, %r159;
	cvt.u64.u32 	%rd488, %r161;
	bra.uni 	$L__BB410_22;
$L__BB410_21:
	div.s64 	%rd487, %rd483, %rd42;
	mul.lo.s64 	%rd426, %rd487, %rd42;
	sub.s64 	%rd488, %rd483, %rd426;
$L__BB410_22:
	mad.lo.s64 	%rd57, %rd488, %rd49, %rd41;
	mul.wide.u32 	%rd427, %r13, 8;
	add.s64 	%rd428, %rd2, %rd427;
	ld.global.u64 	%rd58, [%rd428];
	or.b64  	%rd429, %rd485, %rd58;
	and.b64  	%rd430, %rd429, -4294967296;
	setp.ne.s64 	%p52, %rd430, 0;
	@%p52 bra 	$L__BB410_24;
	cvt.u32.u64 	%r162, %rd58;
	cvt.u32.u64 	%r163, %rd485;
	div.u32 	%r164, %r163, %r162;
	mul.lo.s32 	%r165, %r164, %r162;
	sub.s32 	%r166, %r163, %r165;
	cvt.u64.u32 	%rd512, %r164;
	cvt.u64.u32 	%rd490, %r166;
	bra.uni 	$L__BB410_25;
$L__BB410_24:
	div.s64 	%rd512, %rd485, %rd58;
	mul.lo.s64 	%rd431, %rd512, %rd58;
	sub.s64 	%rd490, %rd485, %rd431;
$L__BB410_25:
	mul.wide.u32 	%rd432, %r13, 8;
	add.s64 	%rd433, %rd1, %rd432;
	ld.global.u64 	%rd65, [%rd433];
	mad.lo.s64 	%rd515, %rd65, %rd490, %rd50;
	or.b64  	%rd434, %rd487, %rd58;
	and.b64  	%rd435, %rd434, -4294967296;
	setp.ne.s64 	%p53, %rd435, 0;
	@%p53 bra 	$L__BB410_27;
	cvt.u32.u64 	%r167, %rd58;
	cvt.u32.u64 	%r168, %rd487;
	div.u32 	%r169, %r168, %r167;
	mul.lo.s32 	%r170, %r169, %r167;
	sub.s32 	%r171, %r168, %r170;
	cvt.u64.u32 	%rd511, %r169;
	cvt.u64.u32 	%rd492, %r171;
	bra.uni 	$L__BB410_28;
$L__BB410_27:
	div.s64 	%rd511, %rd487, %rd58;
	mul.lo.s64 	%rd436, %rd511, %rd58;
	sub.s64 	%rd492, %rd487, %rd436;
$L__BB410_28:
	mad.lo.s64 	%rd516, %rd492, %rd65, %rd57;
	add.s32 	%r201, %r201, -4;
	add.s32 	%r200, %r200, 4;
	setp.ne.s32 	%p54, %r200, 0;
	@%p54 bra 	$L__BB410_4;
	add.s32 	%r203, %r201, 1;
$L__BB410_30:
	and.b32  	%r19, %r6, 3;
	setp.eq.s32 	%p55, %r19, 0;
	@%p55 bra 	$L__BB410_53;
	setp.eq.s32 	%p56, %r19, 1;
	@%p56 bra 	$L__BB410_45;
	mul.wide.u32 	%rd438, %r203, 8;
	add.s64 	%rd439, %rd2, %rd438;
	ld.global.u64 	%rd80, [%rd439];
	or.b64  	%rd440, %rd512, %rd80;
	and.b64  	%rd441, %rd440, -4294967296;
	setp.ne.s64 	%p57, %rd441, 0;
	@%p57 bra 	$L__BB410_34;
	cvt.u32.u64 	%r172, %rd80;
	cvt.u32.u64 	%r173, %rd512;
	div.u32 	%r174, %r173, %r172;
	mul.lo.s32 	%r175, %r174, %r172;
	sub.s32 	%r176, %r173, %r175;
	cvt.u64.u32 	%rd499, %r174;
	cvt.u64.u32 	%rd500, %r176;
	bra.uni 	$L__BB410_35;
$L__BB410_34:
	div.s64 	%rd499, %rd512, %rd80;
	mul.lo.s64 	%rd442, %rd499, %rd80;
	sub.s64 	%rd500, %rd512, %rd442;
$L__BB410_35:
	add.s64 	%rd444, %rd1, %rd438;
	ld.global.u64 	%rd87, [%rd444];
	mad.lo.s64 	%rd88, %rd87, %rd500, %rd515;
	or.b64  	%rd445, %rd511, %rd80;
	and.b64  	%rd446, %rd445, -4294967296;
	setp.ne.s64 	%p58, %rd446, 0;
	@%p58 bra 	$L__BB410_37;
	cvt.u32.u64 	%r177, %rd80;
	cvt.u32.u64 	%r178, %rd511;
	div.u32 	%r179, %r178, %r177;
	mul.lo.s32 	%r180, %r179, %r177;
	sub.s32 	%r181, %r178, %r180;
	cvt.u64.u32 	%rd501, %r179;
	cvt.u64.u32 	%rd502, %r181;
	bra.uni 	$L__BB410_38;
$L__BB410_37:
	div.s64 	%rd501, %rd511, %rd80;
	mul.lo.s64 	%rd447, %rd501, %rd80;
	sub.s64 	%rd502, %rd511, %rd447;
$L__BB410_38:
	mad.lo.s64 	%rd95, %rd502, %rd87, %rd516;
	add.s32 	%r20, %r203, -1;
	mul.wide.u32 	%rd448, %r20, 8;
	add.s64 	%rd449, %rd2, %rd448;
	ld.global.u64 	%rd96, [%rd449];
	or.b64  	%rd450, %rd499, %rd96;
	and.b64  	%rd451, %rd450, -4294967296;
	setp.ne.s64 	%p59, %rd451, 0;
	@%p59 bra 	$L__BB410_40;
	cvt.u32.u64 	%r182, %rd96;
	cvt.u32.u64 	%r183, %rd499;
	div.u32 	%r184, %r183, %r182;
	mul.lo.s32 	%r185, %r184, %r182;
	sub.s32 	%r186, %r183, %r185;
	cvt.u64.u32 	%rd512, %r184;
	cvt.u64.u32 	%rd504, %r186;
	bra.uni 	$L__BB410_41;
$L__BB410_40:
	div.s64 	%rd512, %rd499, %rd96;
	mul.lo.s64 	%rd452, %rd512, %rd96;
	sub.s64 	%rd504, %rd499, %rd452;
$L__BB410_41:
	add.s64 	%rd454, %rd1, %rd448;
	ld.global.u64 	%rd103, [%rd454];
	mad.lo.s64 	%rd515, %rd103, %rd504, %rd88;
	or.b64  	%rd455, %rd501, %rd96;
	and.b64  	%rd456, %rd455, -4294967296;
	setp.ne.s64 	%p60, %rd456, 0;
	@%p60 bra 	$L__BB410_43;
	cvt.u32.u64 	%r187, %rd96;
	cvt.u32.u64 	%r188, %rd501;
	div.u32 	%r189, %r188, %r187;
	mul.lo.s32 	%r190, %r189, %r187;
	sub.s32 	%r191, %r188, %r190;
	cvt.u64.u32 	%rd511, %r189;
	cvt.u64.u32 	%rd506, %r191;
	bra.uni 	$L__BB410_44;
$L__BB410_43:
	div.s64 	%rd511, %rd501, %rd96;
	mul.lo.s64 	%rd457, %rd511, %rd96;
	sub.s64 	%rd506, %rd501, %rd457;
$L__BB410_44:
	mad.lo.s64 	%rd516, %rd506, %rd103, %rd95;
	add.s32 	%r203, %r203, -2;
$L__BB410_45:
	and.b32  	%r192, %r6, 1;
	setp.eq.b32 	%p61, %r192, 1;
	not.pred 	%p62, %p61;
	@%p62 bra 	$L__BB410_53;
	mul.wide.u32 	%rd458, %r203, 8;
	add.s64 	%rd459, %rd2, %rd458;
	ld.global.u64 	%rd118, [%rd459];
	or.b64  	%rd460, %rd512, %rd118;
	and.b64  	%rd461, %rd460, -4294967296;
	setp.ne.s64 	%p63, %rd461, 0;
	@%p63 bra 	$L__BB410_48;
	cvt.u32.u64 	%r193, %rd118;
	cvt.u32.u64 	%r194, %rd512;
	rem.u32 	%r195, %r194, %r193;
	cvt.u64.u32 	%rd513, %r195;
	bra.uni 	$L__BB410_49;
$L__BB410_48:
	rem.s64 	%rd513, %rd512, %rd118;
$L__BB410_49:
	add.s64 	%rd463, %rd1, %rd458;
	ld.global.u64 	%rd122, [%rd463];
	mad.lo.s64 	%rd515, %rd122, %rd513, %rd515;
	or.b64  	%rd464, %rd511, %rd118;
	and.b64  	%rd465, %rd464, -4294967296;
	setp.ne.s64 	%p64, %rd465, 0;
	@%p64 bra 	$L__BB410_51;
	cvt.u32.u64 	%r196, %rd118;
	cvt.u32.u64 	%r197, %rd511;
	rem.u32 	%r198, %r197, %r196;
	cvt.u64.u32 	%rd514, %r198;
	bra.uni 	$L__BB410_52;
$L__BB410_51:
	rem.s64 	%rd514, %rd511, %rd118;
$L__BB410_52:
	mad.lo.s64 	%rd516, %rd514, %rd122, %rd516;
$L__BB410_53:
	shl.b64 	%rd466, %rd515, 1;
	add.s64 	%rd467, %rd3, %rd466;
	ld.global.u16 	%rs4, [%rd467];
	and.b16  	%rs5, %rs4, 32767;
	setp.ne.s16 	%p66, %rs5, 0;
	mov.pred 	%p86, -1;
	@%p66 bra 	$L__BB410_55;
	shl.b64 	%rd468, %rd516, 1;
	add.s64 	%rd469, %rd3, %rd468;
	ld.global.u16 	%rs6, [%rd469];
	and.b16  	%rs7, %rs6, 32767;
	setp.ne.s16 	%p86, %rs7, 0;
$L__BB410_55:
	selp.u16 	%rs8, 1, 0, %p86;
	st.shared.u8 	[%r5], %rs8;
	bra.uni 	$L__BB410_116;
$L__BB410_56:
	cvt.u64.u32 	%rd548, %r4;
	setp.le.u64 	%p18, %rd262, %rd548;
	@%p18 bra 	$L__BB410_116;
	cvt.u32.u64 	%r23, %rd261;
	add.s32 	%r207, %r23, -1;
	setp.lt.s32 	%p19, %r207, 0;
	mov.b64 	%rd557, 0;
	@%p19 bra 	$L__BB410_115;
	and.b32  	%r25, %r23, 7;
	setp.lt.u32 	%p20, %r207, 7;
	mov.b64 	%rd557, 0;
	@%p20 bra 	$L__BB410_86;
	add.s32 	%r205, %r23, -4;
	and.b32  	%r56, %r23, -8;
	neg.s32 	%r204, %r56;
	mov.b64 	%rd557, 0;
$L__BB410_60:
	.pragma "nounroll";
	add.s32 	%r30, %r205, 3;
	mul.wide.u32 	%rd270, %r30, 8;
	add.s64 	%rd271, %rd2, %rd270;
	ld.global.u64 	%rd133, [%rd271];
	or.b64  	%rd272, %rd548, %rd133;
	and.b64  	%rd273, %rd272, -4294967296;
	setp.ne.s64 	%p21, %rd273, 0;
	@%p21 bra 	$L__BB410_62;
	cvt.u32.u64 	%r57, %rd133;
	cvt.u32.u64 	%r58, %rd548;
	div.u32 	%r59, %r58, %r57;
	mul.lo.s32 	%r60, %r59, %r57;
	sub.s32 	%r61, %r58, %r60;
	cvt.u64.u32 	%rd519, %r59;
	cvt.u64.u32 	%rd520, %r61;
	bra.uni 	$L__BB410_63;
$L__BB410_62:
	div.s64 	%rd519, %rd548, %rd133;
	mul.lo.s64 	%rd274, %rd519, %rd133;
	sub.s64 	%rd520, %rd548, %rd274;
$L__BB410_63:
	add.s64 	%rd276, %rd1, %rd270;
	ld.global.u64 	%rd277, [%rd276];
	mad.lo.s64 	%rd140, %rd277, %rd520, %rd557;
	add.s32 	%r31, %r205, 2;
	mul.wide.u32 	%rd278, %r31, 8;
	add.s64 	%rd279, %rd2, %rd278;
	ld.global.u64 	%rd141, [%rd279];
	or.b64  	%rd280, %rd519, %rd141;
	and.b64  	%rd281, %rd280, -4294967296;
	setp.ne.s64 	%p22, %rd281, 0;
	@%p22 bra 	$L__BB410_65;
	cvt.u32.u64 	%r62, %rd141;
	cvt.u32.u64 	%r63, %rd519;
	div.u32 	%r64, %r63, %r62;
	mul.lo.s32 	%r65, %r64, %r62;
	sub.s32 	%r66, %r63, %r65;
	cvt.u64.u32 	%rd521, %r64;
	cvt.u64.u32 	%rd522, %r66;
	bra.uni 	$L__BB410_66;
$L__BB410_65:
	div.s64 	%rd521, %rd519, %rd141;
	mul.lo.s64 	%rd282, %rd521, %rd141;
	sub.s64 	%rd522, %rd519, %rd282;
$L__BB410_66:
	add.s64 	%rd284, %rd1, %rd278;
	ld.global.u64 	%rd285, [%rd284];
	mad.lo.s64 	%rd148, %rd285, %rd522, %rd140;
	add.s32 	%r32, %r205, 1;
	mul.wide.u32 	%rd286, %r32, 8;
	add.s64 	%rd287, %rd2, %rd286;
	ld.global.u64 	%rd149, [%rd287];
	or.b64  	%rd288, %rd521, %rd149;
	and.b64  	%rd289, %rd288, -4294967296;
	setp.ne.s64 	%p23, %rd289, 0;
	@%p23 bra 	$L__BB410_68;
	cvt.u32.u64 	%r67, %rd149;
	cvt.u32.u64 	%r68, %rd521;
	div.u32 	%r69, %r68, %r67;
	mul.lo.s32 	%r70, %r69, %r67;
	sub.s32 	%r71, %r68, %r70;
	cvt.u64.u32 	%rd523, %r69;
	cvt.u64.u32 	%rd524, %r71;
	bra.uni 	$L__BB410_69;
$L__BB410_68:
	div.s64 	%rd523, %rd521, %rd149;
	mul.lo.s64 	%rd290, %rd523, %rd149;
	sub.s64 	%rd524, %rd521, %rd290;
$L__BB410_69:
	add.s64 	%rd292, %rd1, %rd286;
	ld.global.u64 	%rd293, [%rd292];
	mad.lo.s64 	%rd156, %rd293, %rd524, %rd148;
	add.s32 	%r33, %r205, -4;
	mul.wide.u32 	%rd294, %r205, 8;
	add.s64 	%rd295, %rd2, %rd294;
	ld.global.u64 	%rd157, [%rd295];
	or.b64  	%rd296, %rd523, %rd157;
	and.b64  	%rd297, %rd296, -4294967296;
	setp.ne.s64 	%p24, %rd297, 0;
	@%p24 bra 	$L__BB410_71;
	cvt.u32.u64 	%r72, %rd157;
	cvt.u32.u64 	%r73, %rd523;
	div.u32 	%r74, %r73, %r72;
	mul.lo.s32 	%r75, %r74, %r72;
	sub.s32 	%r76, %r73, %r75;
	cvt.u64.u32 	%rd525, %r74;
	cvt.u64.u32 	%rd526, %r76;
	bra.uni 	$L__BB410_72;
$L__BB410_71:
	div.s64 	%rd525, %rd523, %rd157;
	mul.lo.s64 	%rd298, %rd525, %rd157;
	sub.s64 	%rd526, %rd523, %rd298;
$L__BB410_72:
	add.s64 	%rd300, %rd1, %rd294;
	ld.global.u64 	%rd301, [%rd300];
	mad.lo.s64 	%rd164, %rd301, %rd526, %rd156;
	add.s32 	%r34, %r205, -1;
	mul.wide.u32 	%rd302, %r34, 8;
	add.s64 	%rd303, %rd2, %rd302;
	ld.global.u64 	%rd165, [%rd303];
	or.b64  	%rd304, %rd525, %rd165;
	and.b64  	%rd305, %rd304, -4294967296;
	setp.ne.s64 	%p25, %rd305, 0;
	@%p25 bra 	$L__BB410_74;
	cvt.u32.u64 	%r77, %rd165;
	cvt.u32.u64 	%r78, %rd525;
	div.u32 	%r79, %r78, %r77;
	mul.lo.s32 	%r80, %r79, %r77;
	sub.s32 	%r81, %r78, %r80;
	cvt.u64.u32 	%rd527, %r79;
	cvt.u64.u32 	%rd528, %r81;
	bra.uni 	$L__BB410_75;
$L__BB410_74:
	div.s64 	%rd527, %rd525, %rd165;
	mul.lo.s64 	%rd306, %rd527, %rd165;
	sub.s64 	%rd528, %rd525, %rd306;
$L__BB410_75:
	add.s64 	%rd308, %rd1, %rd302;
	ld.global.u64 	%rd309, [%rd308];
	mad.lo.s64 	%rd172, %rd309, %rd528, %rd164;
	add.s32 	%r35, %r205, -2;
	mul.wide.u32 	%rd310, %r35, 8;
	add.s64 	%rd311, %rd2, %rd310;
	ld.global.u64 	%rd173, [%rd311];
	or.b64  	%rd312, %rd527, %rd173;
	and.b64  	%rd313, %rd312, -4294967296;
	setp.ne.s64 	%p26, %rd313, 0;
	@%p26 bra 	$L__BB410_77;
	cvt.u32.u64 	%r82, %rd173;
	cvt.u32.u64 	%r83, %rd527;
	div.u32 	%r84, %r83, %r82;
	mul.lo.s32 	%r85, %r84, %r82;
	sub.s32 	%r86, %r83, %r85;
	cvt.u64.u32 	%rd529, %r84;
	cvt.u64.u32 	%rd530, %r86;
	bra.uni 	$L__BB410_78;
$L__BB410_77:
	div.s64 	%rd529, %rd527, %rd173;
	mul.lo.s64 	%rd314, %rd529, %rd173;
	sub.s64 	%rd530, %rd527, %rd314;
$L__BB410_78:
	add.s64 	%rd316, %rd1, %rd310;
	ld.global.u64 	%rd317, [%rd316];
	mad.lo.s64 	%rd180, %rd317, %rd530, %rd172;
	add.s32 	%r36, %r205, -3;
	mul.wide.u32 	%rd318, %r36, 8;
	add.s64 	%rd319, %rd2, %rd318;
	ld.global.u64 	%rd181, [%rd319];
	or.b64  	%rd320, %rd529, %rd181;
	and.b64  	%rd321, %rd320, -4294967296;
	setp.ne.s64 	%p27, %rd321, 0;
	@%p27 bra 	$L__BB410_80;
	cvt.u32.u64 	%r87, %rd181;
	cvt.u32.u64 	%r88, %rd529;
	div.u32 	%r89, %r88, %r87;
	mul.lo.s32 	%r90, %r89, %r87;
	sub.s32 	%r91, %r88, %r90;
	cvt.u64.u32 	%rd531, %r89;
	cvt.u64.u32 	%rd532, %r91;
	bra.uni 	$L__BB410_81;
$L__BB410_80:
	div.s64 	%rd531, %rd529, %rd181;
	mul.lo.s64 	%rd322, %rd531, %rd181;
	sub.s64 	%rd532, %rd529, %rd322;
$L__BB410_81:
	add.s64 	%rd324, %rd1, %rd318;
	ld.global.u64 	%rd325, [%rd324];
	mad.lo.s64 	%rd188, %rd325, %rd532, %rd180;
	mul.wide.u32 	%rd326, %r33, 8;
	add.s64 	%rd327, %rd2, %rd326;
	ld.global.u64 	%rd189, [%rd327];
	or.b64  	%rd328, %rd531, %rd189;
	and.b64  	%rd329, %rd328, -4294967296;
	setp.ne.s64 	%p28, %rd329, 0;
	@%p28 bra 	$L__BB410_83;
	cvt.u32.u64 	%r92, %rd189;
	cvt.u32.u64 	%r93, %rd531;
	div.u32 	%r94, %r93, %r92;
	mul.lo.s32 	%r95, %r94, %r92;
	sub.s32 	%r96, %r93, %r95;
	cvt.u64.u32 	%rd548, %r94;
	cvt.u64.u32 	%rd534, %r96;
	bra.uni 	$L__BB410_84;
$L__BB410_83:
	div.s64 	%rd548, %rd531, %rd189;
	mul.lo.s64 	%rd330, %rd548, %rd189;
	sub.s64 	%rd534, %rd531, %rd330;
$L__BB410_84:
	add.s64 	%rd332, %rd1, %rd326;
	ld.global.u64 	%rd333, [%rd332];
	mad.lo.s64 	%rd557, %rd333, %rd534, %rd188;
	add.s32 	%r205, %r205, -8;
	add.s32 	%r204, %r204, 8;
	setp.ne.s32 	%p29, %r204, 0;
	@%p29 bra 	$L__BB410_60;
	add.s32 	%r207, %r205, 3;
$L__BB410_86:
	setp.eq.s32 	%p30, %r25, 0;
	@%p30 bra 	$L__BB410_115;
	and.b32  	%r41, %r23, 3;
	setp.lt.u32 	%p31, %r25, 4;
	@%p31 bra 	$L__BB410_101;
	mul.wide.u32 	%rd335, %r207, 8;
	add.s64 	%rd336, %rd2, %rd335;
	ld.global.u64 	%rd200, [%rd336];
	or.b64  	%rd337, %rd548, %rd200;
	and.b64  	%rd338, %rd337, -4294967296;
	setp.ne.s64 	%p32, %rd338, 0;
	@%p32 bra 	$L__BB410_90;
	cvt.u32.u64 	%r97, %rd200;
	cvt.u32.u64 	%r98, %rd548;
	div.u32 	%r99, %r98, %r97;
	mul.lo.s32 	%r100, %r99, %r97;
	sub.s32 	%r101, %r98, %r100;
	cvt.u64.u32 	%rd538, %r99;
	cvt.u64.u32 	%rd539, %r101;
	bra.uni 	$L__BB410_91;
$L__BB410_90:
	div.s64 	%rd538, %rd548, %rd200;
	mul.lo.s64 	%rd339, %rd538, %rd200;
	sub.s64 	%rd539, %rd548, %rd339;
$L__BB410_91:
	add.s64 	%rd341, %rd1, %rd335;
	ld.global.u64 	%rd342, [%rd341];
	mad.lo.s64 	%rd207, %rd342, %rd539, %rd557;
	add.s32 	%r42, %r207, -1;
	mul.wide.u32 	%rd343, %r42, 8;
	add.s64 	%rd344, %rd2, %rd343;
	ld.global.u64 	%rd208, [%rd344];
	or.b64  	%rd345, %rd538, %rd208;
	and.b64  	%rd346, %rd345, -4294967296;
	setp.ne.s64 	%p33, %rd346, 0;
	@%p33 bra 	$L__BB410_93;
	cvt.u32.u64 	%r102, %rd208;
	cvt.u32.u64 	%r103, %rd538;
	div.u32 	%r104, %r103, %r102;
	mul.lo.s32 	%r105, %r104, %r102;
	sub.s32 	%r106, %r103, %r105;
	cvt.u64.u32 	%rd540, %r104;
	cvt.u64.u32 	%rd541, %r106;
	bra.uni 	$L__BB410_94;
$L__BB410_93:
	div.s64 	%rd540, %rd538, %rd208;
	mul.lo.s64 	%rd347, %rd540, %rd208;
	sub.s64 	%rd541, %rd538, %rd347;
$L__BB410_94:
	add.s64 	%rd349, %rd1, %rd343;
	ld.global.u64 	%rd350, [%rd349];
	mad.lo.s64 	%rd215, %rd350, %rd541, %rd207;
	add.s32 	%r43, %r207, -2;
	mul.wide.u32 	%rd351, %r43, 8;
	add.s64 	%rd352, %rd2, %rd351;
	ld.global.u64 	%rd216, [%rd352];
	or.b64  	%rd353, %rd540, %rd216;
	and.b64  	%rd354, %rd353, -4294967296;
	setp.ne.s64 	%p34, %rd354, 0;
	@%p34 bra 	$L__BB410_96;
	cvt.u32.u64 	%r107, %rd216;
	cvt.u32.u64 	%r108, %rd540;
	div.u32 	%r109, %r108, %r107;
	mul.lo.s32 	%r110, %r109, %r107;
	sub.s32 	%r111, %r108, %r110;
	cvt.u64.u32 	%rd542, %r109;
	cvt.u64.u32 	%rd543, %r111;
	bra.uni 	$L__BB410_97;
$L__BB410_96:
	div.s64 	%rd542, %rd540, %rd216;
	mul.lo.s64 	%rd355, %rd542, %rd216;
	sub.s64 	%rd543, %rd540, %rd355;
$L__BB410_97:
	add.s64 	%rd357, %rd1, %rd351;
	ld.global.u64 	%rd358, [%rd357];
	mad.lo.s64 	%rd223, %rd358, %rd543, %rd215;
	add.s32 	%r44, %r207, -3;
	mul.wide.u32 	%rd359, %r44, 8;
	add.s64 	%rd360, %rd2, %rd359;
	ld.global.u64 	%rd224, [%rd360];
	or.b64  	%rd361, %rd542, %rd224;
	and.b64  	%rd362, %rd361, -4294967296;
	setp.ne.s64 	%p35, %rd362, 0;
	@%p35 bra 	$L__BB410_99;
	cvt.u32.u64 	%r112, %rd224;
	cvt.u32.u64 	%r113, %rd542;
	div.u32 	%r114, %r113, %r112;
	mul.lo.s32 	%r115, %r114, %r112;
	sub.s32 	%r116, %r113, %r115;
	cvt.u64.u32 	%rd548, %r114;
	cvt.u64.u32 	%rd545, %r116;
	bra.uni 	$L__BB410_100;
$L__BB410_99:
	div.s64 	%rd548, %rd542, %rd224;
	mul.lo.s64 	%rd363, %rd548, %rd224;
	sub.s64 	%rd545, %rd542, %rd363;
$L__BB410_100:
	add.s64 	%rd365, %rd1, %rd359;
	ld.global.u64 	%rd366, [%rd365];
	mad.lo.s64 	%rd557, %rd366, %rd545, %rd223;
	add.s32 	%r207, %r207, -4;
$L__BB410_101:
	setp.eq.s32 	%p36, %r41, 0;
	@%p36 bra 	$L__BB410_115;
	setp.eq.s32 	%p37, %r41, 1;
	@%p37 bra 	$L__BB410_110;
	mul.wide.u32 	%rd368, %r207, 8;
	add.s64 	%rd369, %rd2, %rd368;
	ld.global.u64 	%rd235, [%rd369];
	or.b64  	%rd370, %rd548, %rd235;
	and.b64  	%rd371, %rd370, -4294967296;
	setp.ne.s64 	%p38, %rd371, 0;
	@%p38 bra 	$L__BB410_105;
	cvt.u32.u64 	%r117, %rd235;
	cvt.u32.u64 	%r118, %rd548;
	div.u32 	%r119, %r118, %r117;
	mul.lo.s32 	%r120, %r119, %r117;
	sub.s32 	%r121, %r118, %r120;
	cvt.u64.u32 	%rd549, %r119;
	cvt.u64.u32 	%rd550, %r121;
	bra.uni 	$L__BB410_106;
$L__BB410_105:
	div.s64 	%rd549, %rd548, %rd235;
	mul.lo.s64 	%rd372, %rd549, %rd235;
	sub.s64 	%rd550, %rd548, %rd372;
$L__BB410_106:
	add.s64 	%rd374, %rd1, %rd368;
	ld.global.u64 	%rd375, [%rd374];
	mad.lo.s64 	%rd242, %rd375, %rd550, %rd557;
	add.s32 	%r47, %r207, -1;
	mul.wide.u32 	%rd376, %r47, 8;
	add.s64 	%rd377, %rd2, %rd376;
	ld.global.u64 	%rd243, [%rd377];
	or.b64  	%rd378, %rd549, %rd243;
	and.b64  	%rd379, %rd378, -4294967296;
	setp.ne.s64 	%p39, %rd379, 0;
	@%p39 bra 	$L__BB410_108;
	cvt.u32.u64 	%r122, %rd243;
	cvt.u32.u64 	%r123, %rd549;
	div.u32 	%r124, %r123, %r122;
	mul.lo.s32 	%r125, %r124, %r122;
	sub.s32 	%r126, %r123, %r125;
	cvt.u64.u32 	%rd548, %r124;
	cvt.u64.u32 	%rd552, %r126;
	bra.uni 	$L__BB410_109;
$L__BB410_108:
	div.s64 	%rd548, %rd549, %rd243;
	mul.lo.s64 	%rd380, %rd548, %rd243;
	sub.s64 	%rd552, %rd549, %rd380;
$L__BB410_109:
	add.s64 	%rd382, %rd1, %rd376;
	ld.global.u64 	%rd383, [%rd382];
	mad.lo.s64 	%rd557, %rd383, %rd552, %rd242;
	add.s32 	%r207, %r207, -2;
$L__BB410_110:
	and.b32  	%r127, %r23, 1;
	setp.eq.b32 	%p40, %r127, 1;
	not.pred 	%p41, %p40;
	@%p41 bra 	$L__BB410_115;
	mul.wide.u32 	%rd384, %r207, 8;
	add.s64 	%rd385, %rd2, %rd384;
	ld.global.u64 	%rd254, [%rd385];
	or.b64  	%rd386, %rd548, %rd254;
	and.b64  	%rd387, %rd386, -4294967296;
	setp.ne.s64 	%p42, %rd387, 0;
	@%p42 bra 	$L__BB410_113;
	cvt.u32.u64 	%r128, %rd254;
	cvt.u32.u64 	%r129, %rd548;
	rem.u32 	%r130, %r129, %r128;
	cvt.u64.u32 	%rd556, %r130;
	bra.uni 	$L__BB410_114;
$L__BB410_113:
	rem.s64 	%rd556, %rd548, %rd254;
$L__BB410_114:
	add.s64 	%rd389, %rd1, %rd384;
	ld.global.u64 	%rd390, [%rd389];
	mad.lo.s64 	%rd557, %rd390, %rd556, %rd557;
$L__BB410_115:
	shl.b64 	%rd391, %rd557, 1;
	add.s64 	%rd392, %rd3, %rd391;
	ld.global.u16 	%rs2, [%rd392];
	// begin inline asm
	{ cvt.f32.bf16 %f1, %rs2;}

	// end inline asm
	setp.neu.f32 	%p43, %f1, 0f00000000;
	selp.u16 	%rs3, 1, 0, %p43;
	st.shared.u8 	[%r5], %rs3;
$L__BB410_116:
	bar.sync 	0;
	setp.lt.u32 	%p67, %r209, 66;
	@%p67 bra 	$L__BB410_122;
$L__BB410_117:
	shr.u32 	%r51, %r209, 1;
	setp.ge.u32 	%p68, %r1, %r51;
	@%p68 bra 	$L__BB410_121;
	ld.shared.u8 	%rs9, [%r5];
	setp.ne.s16 	%p70, %rs9, 0;
	mov.pred 	%p87, -1;
	@%p70 bra 	$L__BB410_120;
	add.s32 	%r199, %r5, %r51;
	ld.shared.u8 	%rs10, [%r199];
	setp.ne.s16 	%p87, %rs10, 0;
$L__BB410_120:
	selp.u16 	%rs11, 1, 0, %p87;
	st.shared.u8 	[%r5], %rs11;
$L__BB410_121:
	bar.sync 	0;
	setp.gt.u32 	%p71, %r209, 131;
	mov.u32 	%r209, %r51;
	@%p71 bra 	$L__BB410_117;
$L__BB410_122:
	setp.gt.u32 	%p72, %r1, 31;
	@%p72 bra 	$L__BB410_137;
	ld.volatile.shared.u8 	%rs12, [%r5];
	setp.ne.s16 	%p74, %rs12, 0;
	mov.pred 	%p88, -1;
	@%p74 bra 	$L__BB410_125;
	ld.volatile.shared.u8 	%rs13, [%r5+32];
	setp.ne.s16 	%p88, %rs13, 0;
$L__BB410_125:
	selp.u16 	%rs14, 1, 0, %p88;
	st.volatile.shared.u8 	[%r5], %rs14;
	ld.volatile.shared.u8 	%rs15, [%r5];
	setp.ne.s16 	%p76, %rs15, 0;
	mov.pred 	%p89, -1;
	@%p76 bra 	$L__BB410_127;
	ld.volatile.shared.u8 	%rs16, [%r5+16];
	setp.ne.s16 	%p89, %rs16, 0;
$L__BB410_127:
	selp.u16 	%rs17, 1, 0, %p89;
	st.volatile.shared.u8 	[%r5], %rs17;
	ld.volatile.shared.u8 	%rs18, [%r5];
	setp.ne.s16 	%p78, %rs18, 0;
	mov.pred 	%p90, -1;
	@%p78 bra 	$L__BB410_129;
	ld.volatile.shared.u8 	%rs19, [%r5+8];
	setp.ne.s16 	%p90, %rs19, 0;
$L__BB410_129:
	selp.u16 	%rs20, 1, 0, %p90;
	st.volatile.shared.u8 	[%r5], %rs20;
	ld.volatile.shared.u8 	%rs21, [%r5];
	setp.ne.s16 	%p80, %rs21, 0;
	mov.pred 	%p91, -1;
	@%p80 bra 	$L__BB410_131;
	ld.volatile.shared.u8 	%rs22, [%r5+4];
	setp.ne.s16 	%p91, %rs22, 0;
$L__BB410_131:
	selp.u16 	%rs23, 1, 0, %p91;
	st.volatile.shared.u8 	[%r5], %rs23;
	ld.volatile.shared.u8 	%rs24, [%r5];
	setp.ne.s16 	%p82, %rs24, 0;
	mov.pred 	%p92, -1;
	@%p82 bra 	$L__BB410_133;
	ld.volatile.shared.u8 	%rs25, [%r5+2];
	setp.ne.s16 	%p92, %rs25, 0;
$L__BB410_133:
	selp.u16 	%rs26, 1, 0, %p92;
	st.volatile.shared.u8 	[%r5], %rs26;
	ld.volatile.shared.u8 	%rs27, [%r5];
	setp.ne.s16 	%p84, %rs27, 0;
	mov.pred 	%p93, -1;
	@%p84 bra 	$L__BB410_135;
	ld.volatile.shared.u8 	%rs28, [%r5+1];
	setp.ne.s16 	%p93, %rs28, 0;
$L__BB410_135:
	selp.u16 	%rs29, 1, 0, %p93;
	st.volatile.shared.u8 	[%r5], %rs29;
	setp.ne.s32 	%p85, %r1, 0;
	@%p85 bra 	$L__BB410_137;
	ld.shared.u8 	%rs30, [anysdata_bf16];
	cvt.u64.u32 	%rd470, %r2;
	cvta.to.global.u64 	%rd471, %rd260;
	add.s64 	%rd472, %rd471, %rd470;
	st.global.u8 	[%rd472], %rs30;
$L__BB410_137:
	ret;

}
	// .globl	uncontiguous_cumulate_any_bf16
.visible .entry uncontiguous_cumulate_any_bf16(
	.param .u64 .ptr .align 1 uncontiguous_cumulate_any_bf16_param_0,
	.param .u64 .ptr .align 1 uncontiguous_cumulate_any_bf16_param_1,
	.param .u64 .ptr .align 1 uncontiguous_cumulate_any_bf16_param_2,
	.param .u64 .ptr .align 1 uncontiguous_cumulate_any_bf16_param_3,
	.param .u64 uncontiguous_cumulate_any_bf16_param_4,
	.param .u64 uncontiguous_cumulate_any_bf16_param_5
)
{
	.reg .pred 	%p<93>;
	.reg .b16 	%rs<28>;
	.reg .b32 	%r<210>;
	.reg .b64 	%rd<555>;

	ld.param.u64 	%rd260, [uncontiguous_cumulate_any_bf16_param_0];
	ld.param.u64 	%rd263, [uncontiguous_cumulate_any_bf16_param_1];
	ld.param.u64 	%rd264, [uncontiguous_cumulate_any_bf16_param_2];
	ld.param.u64 	%rd265, [uncontiguous_cumulate_any_bf16_param_3];
	ld.param.u64 	%rd261, [uncontiguous_cumulate_any_bf16_param_4];
	ld.param.u64 	%rd262, [uncontiguous_cumulate_any_bf16_param_5];
	cvta.to.global.u64 	%rd1, %rd265;
	cvta.to.global.u64 	%rd2, %rd264;
	cvta.to.global.u64 	%rd3, %rd263;
	mov.u32 	%r1, %tid.x;
	mov.u32 	%r2, %ctaid.x;
	mov.u32 	%r209, %ntid.x;
	mul.lo.s32 	%r52, %r2, %r209;
	shl.b32 	%r53, %r52, 1;
	add.s32 	%r4, %r53, %r1;
	mov.u32 	%r54, anysdata_bf16;
	add.s32 	%r5, %r54, %r1;
	mov.b16 	%rs1, 0;
	st.shared.u8 	[%r5], %rs1;
	add.s32 	%r55, %r4, %r209;
	cvt.u64.u32 	%rd508, %r55;
	setp.le.u64 	%p17, %rd262, %rd508;
	@%p17 bra 	$L__BB411_56;
	cvt.u32.u64 	%r6, %rd261;
	add.s32 	%r203, %r6, -1;
	setp.lt.s32 	%p43, %r203, 0;
	mov.b64 	%rd512, 0;
	mov.u64 	%rd513, %rd512;
	@%p43 bra 	$L__BB411_53;
	cvt.u64.u32 	%rd509, %r4;
	setp.lt.u32 	%p44, %r203, 3;
	mov.b64 	%rd513, 0;
	mov.u64 	%rd512, %rd513;
	@%p44 bra 	$L__BB411_30;
	add.s32 	%r201, %r6, -2;
	and.b32  	%r131, %r6, -4;
	neg.s32 	%r200, %r131;
	mov.b64 	%rd513, 0;
$L__BB411_4:
	.pragma "nounroll";
	add.s32 	%r12, %r201, 1;
	mul.wide.u32 	%rd396, %r12, 8;
	add.s64 	%rd397, %rd2, %rd396;
	ld.global.u64 	%rd10, [%rd397];
	or.b64  	%rd398, %rd509, %rd10;
	and.b64  	%rd399, %rd398, -4294967296;
	setp.ne.s64 	%p45, %rd399, 0;
	@%p45 bra 	$L__BB411_6;
	cvt.u32.u64 	%r132, %rd10;
	cvt.u32.u64 	%r133, %rd509;
	div.u32 	%r134, %r133, %r132;
	mul.lo.s32 	%r135, %r134, %r132;
	sub.s32 	%r136, %r133, %r135;
	cvt.u64.u32 	%rd474, %r134;
	cvt.u64.u32 	%rd475, %r136;
	bra.uni 	$L__BB411_7;
$L__BB411_6:
	div.s64 	%rd474, %rd509, %rd10;
	mul.lo.s64 	%rd400, %rd474, %rd10;
	sub.s64 	%rd475, %rd509, %rd400;
$L__BB411_7:
	mul.wide.u32 	%rd401, %r12, 8;
	add.s64 	%rd402, %rd1, %rd401;
	ld.global.u64 	%rd17, [%rd402];
	mad.lo.s64 	%rd18, %rd17, %rd475, %rd512;
	or.b64  	%rd403, %rd508, %rd10;
	and.b64  	%rd404, %rd403, -4294967296;
	setp.ne.s64 	%p46, %rd404, 0;
	@%p46 bra 	$L__BB411_9;
	cvt.u32.u64 	%r137, %rd10;
	cvt.u32.u64 	%r138, %rd508;
	div.u32 	%r139, %r138, %r137;
	mul.lo.s32 	%r140, %r139, %r137;
	sub.s32 	%r141, %r138, %r140;
	cvt.u64.u32 	%rd476, %r139;
	cvt.u64.u32 	%rd477, %r141;
	bra.uni 	$L__BB411_10;
$L__BB411_9:
	div.s64 	%rd476, %rd508, %rd10;
	mul.lo.s64 	%rd405, %rd476, %rd10;
	sub.s64 	%rd477, %rd508, %rd405;
$L__BB411_10:
	mad.lo.s64 	%rd25, %rd477, %rd17, %rd513;
	add.s32 	%r13, %r201, -2;
	mul.wide.u32 	%rd406, %r201, 8;
	add.s64 	%rd407, %rd2, %rd406;
	ld.global.u64 	%rd26, [%rd407];
	or.b64  	%rd408, %rd474, %rd26;
	and.b64  	%rd409, %rd408, -4294967296;
	setp.ne.s64 	%p47, %rd409, 0;
	@%p47 bra 	$L__BB411_12;
	cvt.u32.u64 	%r142, %rd26;
	cvt.u32.u64 	%r143, %rd474;
	div.u32 	%r144, %r143, %r142;
	mul.lo.s32 	%r145, %r144, %r142;
	sub.s32 	%r146, %r143, %r145;
	cvt.u64.u32 	%rd478, %r144;
	cvt.u64.u32 	%rd479, %r146;
	bra.uni 	$L__BB411_13;
$L__BB411_12:
	div.s64 	%rd478, %rd474, %rd26;
	mul.lo.s64 	%rd410, %rd478, %rd26;
	sub.s64 	%rd479, %rd474, %rd410;
$L__BB411_13:
	mul.wide.u32 	%rd411, %r201, 8;
	add.s64 	%rd412, %rd1, %rd411;
	ld.global.u64 	%rd33, [%rd412];
	mad.lo.s64 	%rd34, %rd33, %rd479, %rd18;
	or.b64  	%rd413, %rd476, %rd26;
	and.b64  	%rd414, %rd413, -4294967296;
	setp.ne.s64 	%p48, %rd414, 0;
	@%p48 bra 	$L__BB411_15;
	cvt.u32.u64 	%r147, %rd26;
	cvt.u32.u64 	%r148, %rd476;
	div.u32 	%r149, %r148, %r147;
	mul.lo.s32 	%r150, %r149, %r147;
	sub.s32 	%r151, %r148, %r150;
	cvt.u64.u32 	%rd480, %r149;
	cvt.u64.u32 	%rd481, %r151;
	bra.uni 	$L__BB411_16;
$L__BB411_15:
	div.s64 	%rd480, %rd476, %rd26;
	mul.lo.s64 	%rd415, %rd480, %rd26;
	sub.s64 	%rd481, %rd476, %rd415;
$L__BB411_16:
	mad.lo.s64 	%rd41, %rd481, %rd33, %rd25;
	add.s32 	%r14, %r201, -1;
	mul.wide.u32 	%rd416, %r14, 8;
	add.s64 	%rd417, %rd2, %rd416;
	ld.global.u64 	%rd42, [%rd417];
	or.b64  	%rd418, %rd478, %rd42;
	and.b64  	%rd419, %rd418, -4294967296;
	setp.ne.s64 	%p49, %rd419, 0;
	@%p49 bra 	$L__BB411_18;
	cvt.u32.u64 	%r152, %rd42;
	cvt.u32.u64 	%r153, %rd478;
	div.u32 	%r154, %r153, %r152;
	mul.lo.s32 	%r155, %r154, %r152;
	sub.s32 	%r156, %r153, %r155;
	cvt.u64.u32 	%rd482, %r154;
	cvt.u64.u32 	%rd483, %r156;
	bra.uni 	$L__BB411_19;
$L__BB411_18:
	div.s64 	%rd482, %rd478, %rd42;
	mul.lo.s64 	%rd420, %rd482, %rd42;
	sub.s64 	%rd483, %rd478, %rd420;
$L__BB411_19:
	mul.wide.u32 	%rd421, %r14, 8;
	add.s64 	%rd422, %rd1, %rd421;
	ld.global.u64 	%rd49, [%rd422];
	mad.lo.s64 	%rd50, %rd49, %rd483, %rd34;
	or.b64  	%rd423, %rd480, %rd42;
	and.b64  	%rd424, %rd423, -4294967296;
	setp.ne.s64 	%p50, %rd424, 0;
	@%p50 bra 	$L__BB411_21;
	cvt.u32.u64 	%r157, %rd42;
	cvt.u32.u64 	%r158, %rd480;
	div.u32 	%r159, %r158, %r157;
	mul.lo.s32 	%r160, %r159, %r157;
	sub.s32 	%r161, %r158, %r160;
	cvt.u64.u32 	%rd484, %r159;
	cvt.u64.u32 	%rd485, %r161;
	bra.uni 	$L__BB411_22;
$L__BB411_21:
	div.s64 	%rd484, %rd480, %rd42;
	mul.lo.s64 	%rd425, %rd484, %rd42;
	sub.s64 	%rd485, %rd480, %rd425;
$L__BB411_22:
	mad.lo.s64 	%rd57, %rd485, %rd49, %rd41;
	mul.wide.u32 	%rd426, %r13, 8;
	add.s64 	%rd427, %rd2, %rd426;
	ld.global.u64 	%rd58, [%rd427];
	or.b64  	%rd428, %rd482, %rd58;
	and.b64  	%rd429, %rd428, -4294967296;
	setp.ne.s64 	%p51, %rd429, 0;
	@%p51 bra 	$L__BB411_24;
	cvt.u32.u64 	%r162, %rd58;
	cvt.u32.u64 	%r163, %rd482;
	div.u32 	%r164, %r163, %r162;
	mul.lo.s32 	%r165, %r164, %r162;
	sub.s32 	%r166, %r163, %r165;
	cvt.u64.u32 	%rd509, %r164;
	cvt.u64.u32 	%rd487, %r166;
	bra.uni 	$L__BB411_25;
$L__BB411_24:
	div.s64 	%rd509, %rd482, %rd58;
	mul.lo.s64 	%rd430, %rd509, %rd58;
	sub.s64 	%rd487, %rd482, %rd430;
$L__BB411_25:
	mul.wide.u32 	%rd431, %r13, 8;
	add.s64 	%rd432, %rd1, %rd431;
	ld.global.u64 	%rd65, [%rd432];
	mad.lo.s64 	%rd512, %rd65, %rd487, %rd50;
	or.b64  	%rd433, %rd484, %rd58;
	and.b64  	%rd434, %rd433, -4294967296;
	setp.ne.s64 	%p52, %rd434, 0;
	@%p52 bra 	$L__BB411_27;
	cvt.u32.u64 	%r167, %rd58;
	cvt.u32.u64 	%r168, %rd484;
	div.u32 	%r169, %r168, %r167;
	mul.lo.s32 	%r170, %r169, %r167;
	sub.s32 	%r171, %r168, %r170;
	cvt.u64.u32 	%rd508, %r169;
	cvt.u64.u32 	%rd489, %r171;
	bra.uni 	$L__BB411_28;
$L__BB411_27:
	div.s64 	%rd508, %rd484, %rd58;
	mul.lo.s64 	%rd435, %rd508, %rd58;
	sub.s64 	%rd489, %rd484, %rd435;
$L__BB411_28:
	mad.lo.s64 	%rd513, %rd489, %rd65, %rd57;
	add.s32 	%r201, %r201, -4;
	add.s32 	%r200, %r200, 4;
	setp.ne.s32 	%p53, %r200, 0;
	@%p53 bra 	$L__BB411_4;
	add.s32 	%r203, %r201, 1;
$L__BB411_30:
	and.b32  	%r19, %r6, 3;
	setp.eq.s32 	%p54, %r19, 0;
	@%p54 bra 	$L__BB411_53;
	setp.eq.s32 	%p55, %r19, 1;
	@%p55 bra 	$L__BB411_45;
	mul.wide.u32 	%rd437, %r203, 8;
	add.s64 	%rd438, %rd2, %rd437;
	ld.global.u64 	%rd80, [%rd438];
	or.b64  	%rd439, %rd509, %rd80;
	and.b64  	%rd440, %rd439, -4294967296;
	setp.ne.s64 	%p56, %rd440, 0;
	@%p56 bra 	$L__BB411_34;
	cvt.u32.u64 	%r172, %rd80;
	cvt.u32.u64 	%r173, %rd509;
	div.u32 	%r174, %r173, %r172;
	mul.lo.s32 	%r175, %r174, %r172;
	sub.s32 	%r176, %r173, %r175;
	cvt.u64.u32 	%rd496, %r174;
	cvt.u64.u32 	%rd497, %r176;
	bra.uni 	$L__BB411_35;
$L__BB411_34:
	div.s64 	%rd496, %rd509, %rd80;
	mul.lo.s64 	%rd441, %rd496, %rd80;
	sub.s64 	%rd497, %rd509, %rd441;
$L__BB411_35:
	add.s64 	%rd443, %rd1, %rd437;
	ld.global.u64 	%rd87, [%rd443];
	mad.lo.s64 	%rd88, %rd87, %rd497, %rd512;
	or.b64  	%rd444, %rd508, %rd80;
	and.b64  	%rd445, %rd444, -4294967296;
	setp.ne.s64 	%p57, %rd445, 0;
	@%p57 bra 	$L__BB411_37;
	cvt.u32.u64 	%r177, %rd80;
	cvt.u32.u64 	%r178, %rd508;
	div.u32 	%r179, %r178, %r177;
	mul.lo.s32 	%r180, %r179, %r177;
	sub.s32 	%r181, %r178, %r180;
	cvt.u64.u32 	%rd498, %r179;
	cvt.u64.u32 	%rd499, %r181;
	bra.uni 	$L__BB411_38;
$L__BB411_37:
	div.s64 	%rd498, %rd508, %rd80;
	mul.lo.s64 	%rd446, %rd498, %rd80;
	sub.s64 	%rd499, %rd508, %rd446;
$L__BB411_38:
	mad.lo.s64 	%rd95, %rd499, %rd87, %rd513;
	add.s32 	%r20, %r203, -1;
	mul.wide.u32 	%rd447, %r20, 8;
	add.s64 	%rd448, %rd2, %rd447;
	ld.global.u64 	%rd96, [%rd448];
	or.b64  	%rd449, %rd496, %rd96;
	and.b64  	%rd450, %rd449, -4294967296;
	setp.ne.s64 	%p58, %rd450, 0;
	@%p58 bra 	$L__BB411_40;
	cvt.u32.u64 	%r182, %rd96;
	cvt.u32.u64 	%r183, %rd496;
	div.u32 	%r184, %r183, %r182;
	mul.lo.s32 	%r185, %r184, %r182;
	sub.s32 	%r186, %r183, %r185;
	cvt.u64.u32 	%rd509, %r184;
	cvt.u64.u32 	%rd501, %r186;
	bra.uni 	$L__BB411_41;
$L__BB411_40:
	div.s64 	%rd509, %rd496, %rd96;
	mul.lo.s64 	%rd451, %rd509, %rd96;
	sub.s64 	%rd501, %rd496, %rd451;
$L__BB411_41:
	add.s64 	%rd453, %rd1, %rd447;
	ld.global.u64 	%rd103, [%rd453];
	mad.lo.s64 	%rd512, %rd103, %rd501, %rd88;
	or.b64  	%rd454, %rd498, %rd96;
	and.b64  	%rd455, %rd454, -4294967296;
	setp.ne.s64 	%p59, %rd455, 0;
	@%p59 bra 	$L__BB411_43;
	cvt.u32.u64 	%r187, %rd96;
	cvt.u32.u64 	%r188, %rd498;
	div.u32 	%r189, %r188, %r187;
	mul.lo.s32 	%r190, %r189, %r187;
	sub.s32 	%r191, %r188, %r190;
	cvt.u64.u32 	%rd508, %r189;
	cvt.u64.u32 	%rd503, %r191;
	bra.uni 	$L__BB411_44;
$L__BB411_43:
	div.s64 	%rd508, %rd498, %rd96;
	mul.lo.s64 	%rd456, %rd508, %rd96;
	sub.s64 	%rd503, %rd498, %rd456;
$L__BB411_44:
	mad.lo.s64 	%rd513, %rd503, %rd103, %rd95;
	add.s32 	%r203, %r203, -2;
$L__BB411_45:
	and.b32  	%r192, %r6, 1;
	setp.eq.b32 	%p60, %r192, 1;
	not.pred 	%p61, %p60;
	@%p61 bra 	$L__BB411_53;
	mul.wide.u32 	%rd457, %r203, 8;
	add.s64 	%rd458, %rd2, %rd457;
	ld.global.u64 	%rd118, [%rd458];
	or.b64  	%rd459, %rd509, %rd118;
	and.b64  	%rd460, %rd459, -4294967296;
	setp.ne.s64 	%p62, %rd460, 0;
	@%p62 bra 	$L__BB411_48;
	cvt.u32.u64 	%r193, %rd118;
	cvt.u32.u64 	%r194, %rd509;
	rem.u32 	%r195, %r194, %r193;
	cvt.u64.u32 	%rd510, %r195;
	bra.uni 	$L__BB411_49;
$L__BB411_48:
	rem.s64 	%rd510, %rd509, %rd118;
$L__BB411_49:
	add.s64 	%rd462, %rd1, %rd457;
	ld.global.u64 	%rd122, [%rd462];
	mad.lo.s64 	%rd512, %rd122, %rd510, %rd512;
	or.b64  	%rd463, %rd508, %rd118;
	and.b64  	%rd464, %rd463, -4294967296;
	setp.ne.s64 	%p63, %rd464, 0;
	@%p63 bra 	$L__BB411_51;
	cvt.u32.u64 	%r196, %rd118;
	cvt.u32.u64 	%r197, %rd508;
	rem.u32 	%r198, %r197, %r196;
	cvt.u64.u32 	%rd511, %r198;
	bra.uni 	$L__BB411_52;
$L__BB411_51:
	rem.s64 	%rd511, %rd508, %rd118;
$L__BB411_52:
	mad.lo.s64 	%rd513, %rd511, %rd122, %rd513;
$L__BB411_53:
	add.s64 	%rd465, %rd3, %rd512;
	ld.global.u8 	%rs3, [%rd465];
	setp.ne.s16 	%p65, %rs3, 0;
	mov.pred 	%p85, -1;
	@%p65 bra 	$L__BB411_55;
	add.s64 	%rd466, %rd3, %rd513;
	ld.global.u8 	%rs4, [%rd466];
	setp.ne.s16 	%p85, %rs4, 0;
$L__BB411_55:
	selp.u16 	%rs5, 1, 0, %p85;
	st.shared.u8 	[%r5], %rs5;
	bra.uni 	$L__BB411_116;
$L__BB411_56:
	cvt.u64.u32 	%rd545, %r4;
	setp.le.u64 	%p18, %rd262, %rd545;
	@%p18 bra 	$L__BB411_116;
	cvt.u32.u64 	%r23, %rd261;
	add.s32 	%r207, %r23, -1;
	setp.lt.s32 	%p19, %r207, 0;
	mov.b64 	%rd554, 0;
	@%p19 bra 	$L__BB411_115;
	and.b32  	%r25, %r23, 7;
	setp.lt.u32 	%p20, %r207, 7;
	mov.b64 	%rd554, 0;
	@%p20 bra 	$L__BB411_86;
	add.s32 	%r205, %r23, -4;
	and.b32  	%r56, %r23, -8;
	neg.s32 	%r204, %r56;
	mov.b64 	%rd554, 0;
$L__BB411_60:
	.pragma "nounroll";
	add.s32 	%r30, %r205, 3;
	mul.wide.u32 	%rd270, %r30, 8;
	add.s64 	%rd271, %rd2, %rd270;
	ld.global.u64 	%rd133, [%rd271];
	or.b64  	%rd272, %rd545, %rd133;
	and.b64  	%rd273, %rd272, -4294967296;
	setp.ne.s64 	%p21, %rd273, 0;
	@%p21 bra 	$L__BB411_62;
	cvt.u32.u64 	%r57, %rd133;
	cvt.u32.u64 	%r58, %rd545;
	div.u32 	%r59, %r58, %r57;
	mul.lo.s32 	%r60, %r59, %r57;
	sub.s32 	%r61, %r58, %r60;
	cvt.u64.u32 	%rd516, %r59;
	cvt.u64.u32 	%rd517, %r61;
	bra.uni 	$L__BB411_63;
$L__BB411_62:
	div.s64 	%rd516, %rd545, %rd133;
	mul.lo.s64 	%rd274, %rd516, %rd133;
	sub.s64 	%rd517, %rd545, %rd274;
$L__BB411_63:
	add.s64 	%rd276, %rd1, %rd270;
	ld.global.u64 	%rd277, [%rd276];
	mad.lo.s64 	%rd140, %rd277, %rd517, %rd554;
	add.s32 	%r31, %r205, 2;
	mul.wide.u32 	%rd278, %r31, 8;
	add.s64 	%rd279, %rd2, %rd278;
	ld.global.u64 	%rd141, [%rd279];
	or.b64  	%rd280, %rd516, %rd141;
	and.b64  	%rd281, %rd280, -4294967296;
	setp.ne.s64 	%p22, %rd281, 0;
	@%p22 bra 	$L__BB411_65;
	cvt.u32.u64 	%r62, %rd141;
	cvt.u32.u64 	%r63, %rd516;
	div.u32 	%r64, %r63, %r62;
	mul.lo.s32 	%r65, %r64, %r62;
	sub.s32 	%r66, %r63, %r65;
	cvt.u64.u32 	%rd518, %r64;
	cvt.u64.u32 	%rd519, %r66;
	bra.uni 	$L__BB411_66;
$L__BB411_65:
	div.s64 	%rd518, %rd516, %rd141;
	mul.lo.s64 	%rd282, %rd518, %rd141;
	sub.s64 	%rd519, %rd516, %rd282;
$L__BB411_66:
	add.s64 	%rd284, %rd1, %rd278;
	ld.global.u64 	%rd285, [%rd284];
	mad.lo.s64 	%rd148, %rd285, %rd519, %rd140;
	add.s32 	%r32, %r205, 1;
	mul.wide.u32 	%rd286, %r32, 8;
	add.s64 	%rd287, %rd2, %rd286;
	ld.global.u64 	%rd149, [%rd287];
	or.b64  	%rd288, %rd518, %rd149;
	and.b64  	%rd289, %rd288, -4294967296;
	setp.ne.s64 	%p23, %rd289, 0;
	@%p23 bra 	$L__BB411_68;
	cvt.u32.u64 	%r67, %rd149;
	cvt.u32.u64 	%r68, %rd518;
	div.u32 	%r69, %r68, %r67;
	mul.lo.s32 	%r70, %r69, %r67;
	sub.s32 	%r71, %r68, %r70;
	cvt.u64.u32 	%rd520, %r69;
	cvt.u64.u32 	%rd521, %r71;
	bra.uni 	$L__BB411_69;
$L__BB411_68:
	div.s64 	%rd520, %rd518, %rd149;
	mul.lo.s64 	%rd290, %rd520, %rd149;
	sub.s64 	%rd521, %rd518, %rd290;
$L__BB411_69:
	add.s64 	%rd292, %rd1, %rd286;
	ld.global.u64 	%rd293, [%rd292];
	mad.lo.s64 	%rd156, %rd293, %rd521, %rd148;
	add.s32 	%r33, %r205, -4;
	mul.wide.u32 	%rd294, %r205, 8;
	add.s64 	%rd295, %rd2, %rd294;
	ld.global.u64 	%rd157, [%rd295];
	or.b64  	%rd296, %rd520, %rd157;
	and.b64  	%rd297, %rd296, -4294967296;
	setp.ne.s64 	%p24, %rd297, 0;
	@%p24 bra 	$L__BB411_71;
	cvt.u32.u64 	%r72, %rd157;
	cvt.u32.u64 	%r73, %rd520;
	div.u32 	%r74, %r73, %r72;
	mul.lo.s32 	%r75, %r74, %r72;
	sub.s32 	%r76, %r73, %r75;
	cvt.u64.u32 	%rd522, %r74;
	cvt.u64.u32 	%rd523, %r76;
	bra.uni 	$L__BB411_72;
$L__BB411_71:
	div.s64 	%rd522, %rd520, %rd157;
	mul.lo.s64 	%rd298, %rd522, %rd157;
	sub.s64 	%rd523, %rd520, %rd298;
$L__BB411_72:
	add.s64 	%rd300, %rd1, %rd294;
	ld.global.u64 	%rd301, [%rd300];
	mad.lo.s64 	%rd164, %rd301, %rd523, %rd156;
	add.s32 	%r34, %r205, -1;
	mul.wide.u32 	%rd302, %r34, 8;
	add.s64 	%rd303, %rd2, %rd302;
	ld.global.u64 	%rd165, [%rd303];
	or.b64  	%rd304, %rd522, %rd165;
	and.b64  	%rd305, %rd304, -4294967296;
	setp.ne.s64 	%p25, %rd305, 0;
	@%p25 bra 	$L__BB411_74;
	cvt.u32.u64 	%r77, %rd165;
	cvt.u32.u64 	%r78, %rd522;
	div.u32 	%r79, %r78, %r77;
	mul.lo.s32 	%r80, %r79, %r77;
	sub.s32 	%r81, %r78, %r80;
	cvt.u64.u32 	%rd524, %r79;
	cvt.u64.u32 	%rd525, %r81;
	bra.uni 	$L__BB411_75;
$L__BB411_74:
	div.s64 	%rd524, %rd522, %rd165;
	mul.lo.s64 	%rd306, %rd524, %rd165;
	sub.s64 	%rd525, %rd522, %rd306;
$L__BB411_75:
	add.s64 	%rd308, %rd1, %rd302;
	ld.global.u64 	%rd309, [%rd308];
	mad.lo.s64 	%rd172, %rd309, %rd525, %rd164;
	add.s32 	%r35, %r205, -2;
	mul.wide.u32 	%rd310, %r35, 8;
	add.s64 	%rd311, %rd2, %rd310;
	ld.global.u64 	%rd173, [%rd311];
	or.b64  	%rd312, %rd524, %rd173;
	and.b64  	%rd313, %rd312, -4294967296;
	setp.ne.s64 	%p26, %rd313, 0;
	@%p26 bra 	$L__BB411_77;
	cvt.u32.u64 	%r82, %rd173;
	cvt.u32.u64 	%r83, %rd524;
	div.u32 	%r84, %r83, %r82;
	mul.lo.s32 	%r85, %r84, %r82;
	sub.s32 	%r86, %r83, %r85;
	cvt.u64.u32 	%rd526, %r84;
	cvt.u64.u32 	%rd527, %r86;
	bra.uni 	$L__BB411_78;
$L__BB411_77:
	div.s64 	%rd526, %rd524, %rd173;
	mul.lo.s64 	%rd314, %rd526, %rd173;
	sub.s64 	%rd527, %rd524, %rd314;
$L__BB411_78:
	add.s64 	%rd316, %rd1, %rd310;
	ld.global.u64 	%rd317, [%rd316];
	mad.lo.s64 	%rd180, %rd317, %rd527, %rd172;
	add.s32 	%r36, %r205, -3;
	mul.wide.u32 	%rd318, %r36, 8;
	add.s64 	%rd319, %rd2, %rd318;
	ld.global.u64 	%rd181, [%rd319];
	or.b64  	%rd320, %rd526, %rd181;
	and.b64  	%rd321, %rd320, -4294967296;
	setp.ne.s64 	%p27, %rd321, 0;
	@%p27 bra 	$L__BB411_80;
	cvt.u32.u64 	%r87, %rd181;
	cvt.u32.u64 	%r88, %rd526;
	div.u32 	%r89, %r88, %r87;
	mul.lo.s32 	%r90, %r89, %r87;
	sub.s32 	%r91, %r88, %r90;
	cvt.u64.u32 	%rd528, %r89;
	cvt.u64.u32 	%rd529, %r91;
	bra.uni 	$L__BB411_81;
$L__BB411_80:
	div.s64 	%rd528, %rd526, %rd181;
	mul.lo.s64 	%rd322, %rd528, %rd181;
	sub.s64 	%rd529, %rd526, %rd322;
$L__BB411_81:
	add.s64 	%rd324, %rd1, %rd318;
	ld.global.u64 	%rd325, [%rd324];
	mad.lo.s64 	%rd188, %rd325, %rd529, %rd180;
	mul.wide.u32 	%rd326, %r33, 8;
	add.s64 	%rd327, %rd2, %rd326;
	ld.global.u64 	%rd189, [%rd327];
	or.b64  	%rd328, %rd528, %rd189;
	and.b64  	%rd329, %rd328, -4294967296;
	setp.ne.s64 	%p28, %rd329, 0;
	@%p28 bra 	$L__BB411_83;
	cvt.u32.u64 	%r92, %rd189;
	cvt.u32.u64 	%r93, %rd528;
	div.u32 	%r94, %r93, %r92;
	mul.lo.s32 	%r95, %r94, %r92;
	sub.s32 	%r96, %r93, %r95;
	cvt.u64.u32 	%rd545, %r94;
	cvt.u64.u32 	%rd531, %r96;
	bra.uni 	$L__BB411_84;
$L__BB411_83:
	div.s64 	%rd545, %rd528, %rd189;
	mul.lo.s64 	%rd330, %rd545, %rd189;
	sub.s64 	%rd531, %rd528, %rd330;
$L__BB411_84:
	add.s64 	%rd332, %rd1, %rd326;
	ld.global.u64 	%rd333, [%rd332];
	mad.lo.s64 	%rd554, %rd333, %rd531, %rd188;
	add.s32 	%r205, %r205, -8;
	add.s32 	%r204, %r204, 8;
	setp.ne.s32 	%p29, %r204, 0;
	@%p29 bra 	$L__BB411_60;
	add.s32 	%r207, %r205, 3;
$L__BB411_86:
	setp.eq.s32 	%p30, %r25, 0;
	@%p30 bra 	$L__BB411_115;
	and.b32  	%r41, %r23, 3;
	setp.lt.u32 	%p31, %r25, 4;
	@%p31 bra 	$L__BB411_101;
	mul.wide.u32 	%rd335, %r207, 8;
	add.s64 	%rd336, %rd2, %rd335;
	ld.global.u64 	%rd200, [%rd336];
	or.b64  	%rd337, %rd545, %rd200;
	and.b64  	%rd338, %rd337, -4294967296;
	setp.ne.s64 	%p32, %rd338, 0;
	@%p32 bra 	$L__BB411_90;
	cvt.u32.u64 	%r97, %rd200;
	cvt.u32.u64 	%r98, %rd545;
	div.u32 	%r99, %r98, %r97;
	mul.lo.s32 	%r100, %r99, %r97;
	sub.s32 	%r101, %r98, %r100;
	cvt.u64.u32 	%rd535, %r99;
	cvt.u64.u32 	%rd536, %r101;
	bra.uni 	$L__BB411_91;
$L__BB411_90:
	div.s64 	%rd535, %rd545, %rd200;
	mul.lo.s64 	%rd339, %rd535, %rd200;
	sub.s64 	%rd536, %rd545, %rd339;
$L__BB411_91:
	add.s64 	%rd341, %rd1, %rd335;
	ld.global.u64 	%rd342, [%rd341];
	mad.lo.s64 	%rd207, %rd342, %rd536, %rd554;
	add.s32 	%r42, %r207, -1;
	mul.wide.u32 	%rd343, %r42, 8;
	add.s64 	%rd344, %rd2, %rd343;
	ld.global.u64 	%rd208, [%rd344];
	or.b64  	%rd345, %rd535, %rd208;
	and.b64  	%rd346, %rd345, -4294967296;
	setp.ne.s64 	%p33, %rd346, 0;
	@%p33 bra 	$L__BB411_93;
	cvt.u32.u64 	%r102, %rd208;
	cvt.u32.u64 	%r103, %rd535;
	div.u32 	%r104, %r103, %r102;
	mul.lo.s32 	%r105, %r104, %r102;
	sub.s32 	%r106, %r103, %r105;
	cvt.u64.u32 	%rd537, %r104;
	cvt.u64.u32 	%rd538, %r106;
	bra.uni 	$L__BB411_94;
$L__BB411_93:
	div.s64 	%rd537, %rd535, %rd208;
	mul.lo.s64 	%rd347, %rd537, %rd208;
	sub.s64 	%rd538, %rd535, %rd347;
$L__BB411_94:
	add.s64 	%rd349, %rd1, %rd343;
	ld.global.u64 	%rd350, [%rd349];
	mad.lo.s64 	%rd215, %rd350, %rd538, %rd207;
	add.s32 	%r43, %r207, -2;
	mul.wide.u32 	%rd351, %r43, 8;
	add.s64 	%rd352, %rd2, %rd351;
	ld.global.u64 	%rd216, [%rd352];
	or.b64  	%rd353, %rd537, %rd216;
	and.b64  	%rd354, %rd353, -4294967296;
	setp.ne.s64 	%p34, %rd354, 0;
	@%p34 bra 	$L__BB411_96;
	cvt.u32.u64 	%r107, %rd216;
	cvt.u32.u64 	%r108, %rd537;
	div.u32 	%r109, %r108, %r107;
	mul.lo.s32 	%r110, %r109, %r107;
	sub.s32 	%r111, %r108, %r110;
	cvt.u64.u32 	%rd539, %r109;
	cvt.u64.u32 	%rd540, %r111;
	bra.uni 	$L__BB411_97;
$L__BB411_96:
	div.s64 	%rd539, %rd537, %rd216;
	mul.lo.s64 	%rd355, %rd539, %rd216;
	sub.s64 	%rd540, %rd537, %rd355;
$L__BB411_97:
	add.s64 	%rd357, %rd1, %rd351;
	ld.global.u64 	%rd358, [%rd357];
	mad.lo.s64 	%rd223, %rd358, %rd540, %rd215;
	add.s32 	%r44, %r207, -3;
	mul.wide.u32 	%rd359, %r44, 8;
	add.s64 	%rd360, %rd2, %rd359;
	ld.global.u64 	%rd224, [%rd360];
	or.b64  	%rd361, %rd539, %rd224;
	and.b64  	%rd362, %rd361, -4294967296;
	setp.ne.s64 	%p35, %rd362, 0;
	@%p35 bra 	$L__BB411_99;
	cvt.u32.u64 	%r112, %rd224;
	cvt.u32.u64 	%r113, %rd539;
	div.u32 	%r114, %r113, %r112;
	mul.lo.s32 	%r115, %r114, %r112;
	sub.s32 	%r116, %r113, %r115;
	cvt.u64.u32 	%rd545, %r114;
	cvt.u64.u32 	%rd542, %r116;
	bra.uni 	$L__BB411_100;
$L__BB411_99:
	div.s64 	%rd545, %rd539, %rd224;
	mul.lo.s64 	%rd363, %rd545, %rd224;
	sub.s64 	%rd542, %rd539, %rd363;
$L__BB411_100:
	add.s64 	%rd365, %rd1, %rd359;
	ld.global.u64 	%rd366, [%rd365];
	mad.lo.s64 	%rd554, %rd366, %rd542, %rd223;
	add.s32 	%r207, %r207, -4;
$L__BB411_101:
	setp.eq.s32 	%p36, %r41, 0;
	@%p36 bra 	$L__BB411_115;
	setp.eq.s32 	%p37, %r41, 1;
	@%p37 bra 	$L__BB411_110;
	mul.wide.u32 	%rd368, %r207, 8;
	add.s64 	%rd369, %rd2, %rd368;
	ld.global.u64 	%rd235, [%rd369];
	or.b64  	%rd370, %rd545, %rd235;
	and.b64  	%rd371, %rd370, -4294967296;
	setp.ne.s64 	%p38, %rd371, 0;
	@%p38 bra 	$L__BB411_105;
	cvt.u32.u64 	%r117, %rd235;
	cvt.u32.u64 	%r118, %rd545;
	div.u32 	%r119, %r118, %r117;
	mul.lo.s32 	%r120, %r119, %r117;
	sub.s32 	%r121, %r118, %r120;
	cvt.u64.u32 	%rd546, %r119;
	cvt.u64.u32 	%rd547, %r121;
	bra.uni 	$L__BB411_106;
$L__BB411_105:
	div.s64 	%rd546, %rd545, %rd235;
	mul.lo.s64 	%rd372, %rd546, %rd235;
	sub.s64 	%rd547, %rd545, %rd372;
$L__BB411_106:
	add.s64 	%rd374, %rd1, %rd368;
	ld.global.u64 	%rd375, [%rd374];
	mad.lo.s64 	%rd242, %rd375, %rd547, %rd554;
	add.s32 	%r47, %r207, -1;
	mul.wide.u32 	%rd376, %r47, 8;
	add.s64 	%rd377, %rd2, %rd376;
	ld.global.u64 	%rd243, [%rd377];
	or.b64  	%rd378, %rd546, %rd243;
	and.b64  	%rd379, %rd378, -4294967296;
	setp.ne.s64 	%p39, %rd379, 0;
	@%p39 bra 	$L__BB411_108;
	cvt.u32.u64 	%r122, %rd243;
	cvt.u32.u64 	%r123, %rd546;
	div.u32 	%r124, %r123, %r122;
	mul.lo.s32 	%r125, %r124, %r122;
	sub.s32 	%r126, %r123, %r125;
	cvt.u64.u32 	%rd545, %r124;
	cvt.u64.u32 	%rd549, %r126;
	bra.uni 	$L__BB411_109;
$L__BB411_108:
	div.s64 	%rd545, %rd546, %rd243;
	mul.lo.s64 	%rd380, %rd545, %rd243;
	sub.s64 	%rd549, %rd546, %rd380;
$L__BB411_109:
	add.s64 	%rd382, %rd1, %rd376;
	ld.global.u64 	%rd383, [%rd382];
	mad.lo.s64 	%rd554, %rd383, %rd549, %rd242;
	add.s32 	%r207, %r207, -2;
$L__BB411_110:
	and.b32  	%r127, %r23, 1;
	setp.eq.b32 	%p40, %r127, 1;
	not.pred 	%p41, %p40;
	@%p41 bra 	$L__BB411_115;
	mul.wide.u32 	%rd384, %r207, 8;
	add.s64 	%rd385, %rd2, %rd384;
	ld.global.u64 	%rd254, [%rd385];
	or.b64  	%rd386, %rd545, %rd254;
	and.b64  	%rd387, %rd386, -4294967296;
	setp.ne.s64 	%p42, %rd387, 0;
	@%p42 bra 	$L__BB411_113;
	cvt.u32.u64 	%r128, %rd254;
	cvt.u32.u64 	%r129, %rd545;
	rem.u32 	%r130, %r129, %r128;
	cvt.u64.u32 	%rd553, %r130;
	bra.uni 	$L__BB411_114;
$L__BB411_113:
	rem.s64 	%rd553, %rd545, %rd254;
$L__BB411_114:
	add.s64 	%rd389, %rd1, %rd384;
	ld.global.u64 	%rd390, [%rd389];
	mad.lo.s64 	%rd554, %rd390, %rd553, %rd554;
$L__BB411_115:
	add.s64 	%rd391, %rd3, %rd554;
	ld.global.u8 	%rs2, [%rd391];
	st.shared.u8 	[%r5], %rs2;
$L__BB411_116:
	bar.sync 	0;
	setp.lt.u32 	%p66, %r209, 66;
	@%p66 bra 	$L__BB411_122;
$L__BB411_117:
	shr.u32 	%r51, %r209, 1;
	setp.ge.u32 	%p67, %r1, %r51;
	@%p67 bra 	$L__BB411_121;
	ld.shared.u8 	%rs6, [%r5];
	setp.ne.s16 	%p69, %rs6, 0;
	mov.pred 	%p86, -1;
	@%p69 bra 	$L__BB411_120;
	add.s32 	%r199, %r5, %r51;
	ld.shared.u8 	%rs7, [%r199];
	setp.ne.s16 	%p86, %rs7, 0;
$L__BB411_120:
	selp.u16 	%rs8, 1, 0, %p86;
	st.shared.u8 	[%r5], %rs8;
$L__BB411_121:
	bar.sync 	0;
	setp.gt.u32 	%p70, %r209, 131;
	mov.u32 	%r209, %r51;
	@%p70 bra 	$L__BB411_117;
$L__BB411_122:
	setp.gt.u32 	%p71, %r1, 31;
	@%p71 bra 	$L__BB411_137;
	ld.volatile.shared.u8 	%rs9, [%r5];
	setp.ne.s16 	%p73, %rs9, 0;
	mov.pred 	%p87, -1;
	@%p73 bra 	$L__BB411_125;
	ld.volatile.shared.u8 	%rs10, [%r5+32];
	setp.ne.s16 	%p87, %rs10, 0;
$L__BB411_125:
	selp.u16 	%rs11, 1, 0, %p87;
	st.volatile.shared.u8 	[%r5], %rs11;
	ld.volatile.shared.u8 	%rs12, [%r5];
	setp.ne.s16 	%p75, %rs12, 0;
	mov.pred 	%p88, -1;
	@%p75 bra 	$L__BB411_127;
	ld.volatile.shared.u8 	%rs13, [%r5+16];
	setp.ne.s16 	%p88, %rs13, 0;
$L__BB411_127:
	selp.u16 	%rs14, 1, 0, %p88;
	st.volatile.shared.u8 	[%r5], %rs14;
	ld.volatile.shared.u8 	%rs15, [%r5];
	setp.ne.s16 	%p77, %rs15, 0;
	mov.pred 	%p89, -1;
	@%p77 bra 	$L__BB411_129;
	ld.volatile.shared.u8 	%rs16, [%r5+8];
	setp.ne.s16 	%p89, %rs16, 0;
$L__BB411_129:
	selp.u16 	%rs17, 1, 0, %p89;
	st.volatile.shared.u8 	[%r5], %rs17;
	ld.volatile.shared.u8 	%rs18, [%r5];
	setp.ne.s16 	%p79, %rs18, 0;
	mov.pred 	%p90, -1;
	@%p79 bra 	$L__BB411_131;
	ld.volatile.shared.u8 	%rs19, [%r5+4];
	setp.ne.s16 	%p90, %rs19, 0;
$L__BB411_131:
	selp.u16 	%rs20, 1, 0, %p90;
	st.volatile.shared.u8 	[%r5], %rs20;
	ld.volatile.shared.u8 	%rs21, [%r5];
	setp.ne.s16 	%p81, %rs21, 0;
	mov.pred 	%p91, -1;
	@%p81 bra 	$L__BB411_133;
	ld.volatile.shared.u8 	%rs22, [%r5+2];
	setp.ne.s16 	%p91, %rs22, 0;
$L__BB411_133:
	selp.u16 	%rs23, 1, 0, %p91;
	st.volatile.shared.u8 	[%r5], %rs23;
	ld.volatile.shared.u8 	%rs24, [%r5];
	setp.ne.s16 	%p83, %rs24, 0;
	mov.pred 	%p92, -1;
	@%p83 bra 	$L__BB411_135;
	ld.volatile.shared.u8 	%rs25, [%r5+1];
	setp.ne.s16 	%p92, %rs25, 0;
$L__BB411_135:
	selp.u16 	%rs26, 1, 0, %p92;
	st.volatile.shared.u8 	[%r5], %rs26;
	setp.ne.s32 	%p84, %r1, 0;
	@%p84 bra 	$L__BB411_137;
	ld.shared.u8 	%rs27, [anysdata_bf16];
	cvt.u64.u32 	%rd467, %r2;
	cvta.to.global.u64 	%rd468, %rd260;
	add.s64 	%rd469, %rd468, %rd467;
	st.global.u8 	[%rd469], %rs27;
$L__BB411_137:
	ret;

}
	// .globl	contiguous_any2_bf16
.visible .entry contiguous_any2_bf16(
	.param .u64 .ptr .align 1 contiguous_any2_bf16_param_0,
	.param .u64 .ptr .align 1 contiguous_any2_bf16_param_1,
	.param .u64 .ptr .align 1 contiguous_any2_bf16_param_2,
	.param .u64 .ptr .align 1 contiguous_any2_bf16_param_3,
	.param .u64 contiguous_any2_bf16_param_4,
	.param .u64 contiguous_any2_bf16_param_5,
	.param .u64 contiguous_any2_bf16_param_6,
	.param .u64 contiguous_any2_bf16_param_7,
	.param .u64 contiguous_any2_bf16_param_8
)
{
	.reg .pred 	%p<95>;
	.reg .b16 	%rs<31>;
	.reg .b32 	%r<211>;
	.reg .b32 	%f<2>;
	.reg .b64 	%rd<573>;

	ld.param.u64 	%rd267, [contiguous_any2_bf16_param_1];
	ld.param.u64 	%rd268, [contiguous_any2_bf16_param_2];
	ld.param.u64 	%rd269, [contiguous_any2_bf16_param_3];
	ld.param.u64 	%rd264, [contiguous_any2_bf16_param_4];
	ld.param.u64 	%rd270, [contiguous_any2_bf16_param_5];
	ld.param.u64 	%rd265, [contiguous_any2_bf16_param_6];
	ld.param.u64 	%rd271, [contiguous_any2_bf16_param_7];
	cvta.to.global.u64 	%rd1, %rd269;
	cvta.to.global.u64 	%rd2, %rd268;
	cvta.to.global.u64 	%rd572, %rd267;
	mov.u32 	%r1, %tid.x;
	mov.u32 	%r2, %ctaid.x;
	mov.u32 	%r210, %ntid.x;
	mul.lo.s32 	%r52, %r2, %r210;
	shl.b32 	%r53, %r52, 1;
	add.s32 	%r4, %r53, %r1;
	mov.u32 	%r54, anysdata_bf16;
	add.s32 	%r5, %r54, %r1;
	mov.b16 	%rs1, 0;
	st.shared.u8 	[%r5], %rs1;
	mov.u32 	%r55, %ctaid.y;
	cvt.u64.u32 	%rd272, %r55;
	add.s64 	%rd4, %rd270, %rd272;
	setp.ge.u64 	%p17, %rd4, %rd271;
	@%p17 bra 	$L__BB412_138;
	add.s32 	%r56, %r4, %r210;
	cvt.u64.u32 	%rd5, %r56;
	setp.le.u64 	%p18, %rd265, %rd5;
	@%p18 bra 	$L__BB412_57;
	cvt.u64.u32 	%rd404, %r4;
	mul.lo.s64 	%rd405, %rd4, %rd265;
	add.s64 	%rd526, %rd405, %rd404;
	add.s64 	%rd524, %rd405, %rd5;
	cvt.u32.u64 	%r6, %rd264;
	add.s32 	%r204, %r6, -1;
	setp.lt.s32 	%p45, %r204, 0;
	mov.b64 	%rd530, 0;
	mov.u64 	%rd531, %rd530;
	@%p45 bra 	$L__BB412_54;
	setp.lt.u32 	%p46, %r204, 3;
	mov.b64 	%rd531, 0;
	mov.u64 	%rd530, %rd531;
	@%p46 bra 	$L__BB412_31;
	add.s32 	%r202, %r6, -2;
	and.b32  	%r132, %r6, -4;
	neg.s32 	%r201, %r132;
	mov.b64 	%rd531, 0;
$L__BB412_5:
	.pragma "nounroll";
	add.s32 	%r12, %r202, 1;
	mul.wide.u32 	%rd409, %r12, 8;
	add.s64 	%rd410, %rd2, %rd409;
	ld.global.u64 	%rd12, [%rd410];
	or.b64  	%rd411, %rd526, %rd12;
	and.b64  	%rd412, %rd411, -4294967296;
	setp.ne.s64 	%p47, %rd412, 0;
	@%p47 bra 	$L__BB412_7;
	cvt.u32.u64 	%r133, %rd12;
	cvt.u32.u64 	%r134, %rd526;
	div.u32 	%r135, %r134, %r133;
	mul.lo.s32 	%r136, %r135, %r133;
	sub.s32 	%r137, %r134, %r136;
	cvt.u64.u32 	%rd492, %r135;
	cvt.u64.u32 	%rd493, %r137;
	bra.uni 	$L__BB412_8;
$L__BB412_7:
	div.s64 	%rd492, %rd526, %rd12;
	mul.lo.s64 	%rd413, %rd492, %rd12;
	sub.s64 	%rd493, %rd526, %rd413;
$L__BB412_8:
	mul.wide.u32 	%rd414, %r12, 8;
	add.s64 	%rd415, %rd1, %rd414;
	ld.global.u64 	%rd19, [%rd415];
	mad.lo.s64 	%rd20, %rd19, %rd493, %rd530;
	or.b64  	%rd416, %rd524, %rd12;
	and.b64  	%rd417, %rd416, -4294967296;
	setp.ne.s64 	%p48, %rd417, 0;
	@%p48 bra 	$L__BB412_10;
	cvt.u32.u64 	%r138, %rd12;
	cvt.u32.u64 	%r139, %rd524;
	div.u32 	%r140, %r139, %r138;
	mul.lo.s32 	%r141, %r140, %r138;
	sub.s32 	%r142, %r139, %r141;
	cvt.u64.u32 	%rd494, %r140;
	cvt.u64.u32 	%rd495, %r142;
	bra.uni 	$L__BB412_11;
$L__BB412_10:
	div.s64 	%rd494, %rd524, %rd12;
	mul.lo.s64 	%rd418, %rd494, %rd12;
	sub.s64 	%rd495, %rd524, %rd418;
$L__BB412_11:
	mad.lo.s64 	%rd27, %rd495, %rd19, %rd531;
	add.s32 	%r13, %r202, -2;
	mul.wide.u32 	%rd419, %r202, 8;
	add.s64 	%rd420, %rd2, %rd419;
	ld.global.u64 	%rd28, [%rd420];
	or.b64  	%rd421, %rd492, %rd28;
	and.b64  	%rd422, %rd421, -4294967296;
	setp.ne.s64 	%p49, %rd422, 0;
	@%p49 bra 	$L__BB412_13;
	cvt.u32.u64 	%r143, %rd28;
	cvt.u32.u64 	%r144, %rd492;
	div.u32 	%r145, %r144, %r143;
	mul.lo.s32 	%r146, %r145, %r143;
	sub.s32 	%r147, %r144, %r146;
	cvt.u64.u32 	%rd496, %r145;
	cvt.u64.u32 	%rd497, %r147;
	bra.uni 	$L__BB412_14;
$L__BB412_13:
	div.s64 	%rd496, %rd492, %rd28;
	mul.lo.s64 	%rd423, %rd496, %rd28;
	sub.s64 	%rd497, %rd492, %rd423;
$L__BB412_14:
	mul.wide.u32 	%rd424, %r202, 8;
	add.s64 	%rd425, %rd1, %rd424;
	ld.global.u64 	%rd35, [%rd425];
	mad.lo.s64 	%rd36, %rd35, %rd497, %rd20;
	or.b64  	%rd426, %rd494, %rd28;
	and.b64  	%rd427, %rd426, -4294967296;
	setp.ne.s64 	%p50, %rd427, 0;
	@%p50 bra 	$L__BB412_16;
	cvt.u32.u64 	%r148, %rd28;
	cvt.u32.u64 	%r149, %rd494;
	div.u32 	%r150, %r149, %r148;
	mul.lo.s32 	%r151, %r150, %r148;
	sub.s32 	%r152, %r149, %r151;
	cvt.u64.u32 	%rd498, %r150;
	cvt.u64.u32 	%rd499, %r152;
	bra.uni 	$L__BB412_17;
$L__BB412_16:
	div.s64 	%rd498, %rd494, %rd28;
	mul.lo.s64 	%rd428, %rd498, %rd28;
	sub.s64 	%rd499, %rd494, %rd428;
$L__BB412_17:
	mad.lo.s64 	%rd43, %rd499, %rd35, %rd27;
	add.s32 	%r14, %r202, -1;
	mul.wide.u32 	%rd429, %r14, 8;
	add.s64 	%rd430, %rd2, %rd429;
	ld.global.u64 	%rd44, [%rd430];
	or.b64  	%rd431, %rd496, %rd44;
	and.b64  	%rd432, %rd431, -4294967296;
	setp.ne.s64 	%p51, %rd432, 0;
	@%p51 bra 	$L__BB412_19;
	cvt.u32.u64 	%r153, %rd44;
	cvt.u32.u64 	%r154, %rd496;
	div.u32 	%r155, %r154, %r153;
	mul.lo.s32 	%r156, %r155, %r153;
	sub.s32 	%r157, %r154, %r156;
	cvt.u64.u32 	%rd500, %r155;
	cvt.u64.u32 	%rd501, %r157;
	bra.uni 	$L__BB412_20;
$L__BB412_19:
	div.s64 	%rd500, %rd496, %rd44;
	mul.lo.s64 	%rd433, %rd500, %rd44;
	sub.s64 	%rd501, %rd496, %rd433;
$L__BB412_20:
	mul.wide.u32 	%rd434, %r14, 8;
	add.s64 	%rd435, %rd1, %rd434;
	ld.global.u64 	%rd51, [%rd435];
	mad.lo.s64 	%rd52, %rd51, %rd501, %rd36;
	or.b64  	%rd436, %rd498, %rd44;
	and.b64  	%rd437, %rd436, -4294967296;
	setp.ne.s64 	%p52, %rd437, 0;
	@%p52 bra 	$L__BB412_22;
	cvt.u32.u64 	%r158, %rd44;
	cvt.u32.u64 	%r159, %rd498;
	div.u32 	%r160, %r159, %r158;
	mul.lo.s32 	%r161, %r160, %r158;
	sub.s32 	%r162, %r159, %r161;
	cvt.u64.u32 	%rd502, %r160;
	cvt.u64.u32 	%rd503, %r162;
	bra.uni 	$L__BB412_23;
$L__BB412_22:
	div.s64 	%rd502, %rd498, %rd44;
	mul.lo.s64 	%rd438, %rd502, %rd44;
	sub.s64 	%rd503, %rd498, %rd438;
$L__BB412_23:
	mad.lo.s64 	%rd59, %rd503, %rd51, %rd43;
	mul.wide.u32 	%rd439, %r13, 8;
	add.s64 	%rd440, %rd2, %rd439;
	ld.global.u64 	%rd60, [%rd440];
	or.b64  	%rd441, %rd500, %rd60;
	and.b64  	%rd442, %rd441, -4294967296;
	setp.ne.s64 	%p53, %rd442, 0;
	@%p53 bra 	$L__BB412_25;
	cvt.u32.u64 	%r163, %rd60;
	cvt.u32.u64 	%r164, %rd500;
	div.u32 	%r165, %r164, %r163;
	mul.lo.s32 	%r166, %r165, %r163;
	sub.s32 	%r167, %r164, %r166;
	cvt.u64.u32 	%rd526, %r165;
	cvt.u64.u32 	%rd505, %r167;
	bra.uni 	$L__BB412_26;
$L__BB412_25:
	div.s64 	%rd526, %rd500, %rd60;
	mul.lo.s64 	%rd443, %rd526, %rd60;
	sub.s64 	%rd505, %rd500, %rd443;
$L__BB412_26:
	mul.wide.u32 	%rd444, %r13, 8;
	add.s64 	%rd445, %rd1, %rd444;
	ld.global.u64 	%rd67, [%rd445];
	mad.lo.s64 	%rd530, %rd67, %rd505, %rd52;
	or.b64  	%rd446, %rd502, %rd60;
	and.b64  	%rd447, %rd446, -4294967296;
	setp.ne.s64 	%p54, %rd447, 0;
	@%p54 bra 	$L__BB412_28;
	cvt.u32.u64 	%r168, %rd60;
	cvt.u32.u64 	%r169, %rd502;
	div.u32 	%r170, %r169, %r168;
	mul.lo.s32 	%r171, %r170, %r168;
	sub.s32 	%r172, %r169, %r171;
	cvt.u64.u32 	%rd524, %r170;
	cvt.u64.u32 	%rd507, %r172;
	bra.uni 	$L__BB412_29;
$L__BB412_28:
	div.s64 	%rd524, %rd502, %rd60;
	mul.lo.s64 	%rd448, %rd524, %rd60;
	sub.s64 	%rd507, %rd502, %rd448;
$L__BB412_29:
	mad.lo.s64 	%rd531, %rd507, %rd67, %rd59;
	add.s32 	%r202, %r202, -4;
	add.s32 	%r201, %r201, 4;
	setp.ne.s32 	%p55, %r201, 0;
	@%p55 bra 	$L__BB412_5;
	add.s32 	%r204, %r202, 1;
$L__BB412_31:
	and.b32  	%r19, %r6, 3;
	setp.eq.s32 	%p56, %r19, 0;
	@%p56 bra 	$L__BB412_54;
	setp.eq.s32 	%p57, %r19, 1;
	@%p57 bra 	$L__BB412_46;
	mul.wide.u32 	%rd450, %r204, 8;
	add.s64 	%rd451, %rd2, %rd450;
	ld.global.u64 	%rd82, [%rd451];
	or.b64  	%rd452, %rd526, %rd82;
	and.b64  	%rd453, %rd452, -4294967296;
	setp.ne.s64 	%p58, %rd453, 0;
	@%p58 bra 	$L__BB412_35;
	cvt.u32.u64 	%r173, %rd82;
	cvt.u32.u64 	%r174, %rd526;
	div.u32 	%r175, %r174, %r173;
	mul.lo.s32 	%r176, %r175, %r173;
	sub.s32 	%r177, %r174, %r176;
	cvt.u64.u32 	%rd514, %r175;
	cvt.u64.u32 	%rd515, %r177;
	bra.uni 	$L__BB412_36;
$L__BB412_35:
	div.s64 	%rd514, %rd526, %rd82;
	mul.lo.s64 	%rd454, %rd514, %rd82;
	sub.s64 	%rd515, %rd526, %rd454;
$L__BB412_36:
	add.s64 	%rd456, %rd1, %rd450;
	ld.global.u64 	%rd89, [%rd456];
	mad.lo.s64 	%rd90, %rd89, %rd515, %rd530;
	or.b64  	%rd457, %rd524, %rd82;
	and.b64  	%rd458, %rd457, -4294967296;
	setp.ne.s64 	%p59, %rd458, 0;
	@%p59 bra 	$L__BB412_38;
	cvt.u32.u64 	%r178, %rd82;
	cvt.u32.u64 	%r179, %rd524;
	div.u32 	%r180, %r179, %r178;
	mul.lo.s32 	%r181, %r180, %r178;
	sub.s32 	%r182, %r179, %r181;
	cvt.u64.u32 	%rd516, %r180;
	cvt.u64.u32 	%rd517, %r182;
	bra.uni 	$L__BB412_39;
$L__BB412_38:
	div.s64 	%rd516, %rd524, %rd82;
	mul.lo.s64 	%rd459, %rd516, %rd82;
	sub.s64 	%rd517, %rd524, %rd459;
$L__BB412_39:
	mad.lo.s64 	%rd97, %rd517, %rd89, %rd531;
	add.s32 	%r20, %r204, -1;
	mul.wide.u32 	%rd460, %r20, 8;
	add.s64 	%rd461, %rd2, %rd460;
	ld.global.u64 	%rd98, [%rd461];
	or.b64  	%rd462, %rd514, %rd98;
	and.b64  	%rd463, %rd462, -4294967296;
	setp.ne.s64 	%p60, %rd463, 0;
	@%p60 bra 	$L__BB412_41;
	cvt.u32.u64 	%r183, %rd98;
	cvt.u32.u64 	%r184, %rd514;
	div.u32 	%r185, %r184, %r183;
	mul.lo.s32 	%r186, %r185, %r183;
	sub.s32 	%r187, %r184, %r186;
	cvt.u64.u32 	%rd526, %r185;
	cvt.u64.u32 	%rd519, %r187;
	bra.uni 	$L__BB412_42;
$L__BB412_41:
	div.s64 	%rd526, %rd514, %rd98;
	mul.lo.s64 	%rd464, %rd526, %rd98;
	sub.s64 	%rd519, %rd514, %rd464;
$L__BB412_42:
	add.s64 	%rd466, %rd1, %rd460;
	ld.global.u64 	%rd105, [%rd466];
	mad.lo.s64 	%rd530, %rd105, %rd519, %rd90;
	or.b64  	%rd467, %rd516, %rd98;
	and.b64  	%rd468, %rd467, -4294967296;
	setp.ne.s64 	%p61, %rd468, 0;
	@%p61 bra 	$L__BB412_44;
	cvt.u32.u64 	%r188, %rd98;
	cvt.u32.u64 	%r189, %rd516;
	div.u32 	%r190, %r189, %r188;
	mul.lo.s32 	%r191, %r190, %r188;
	sub.s32 	%r192, %r189, %r191;
	cvt.u64.u32 	%rd524, %r190;
	cvt.u64.u32 	%rd521, %r192;
	bra.uni 	$L__BB412_45;
$L__BB412_44:
	div.s64 	%rd524, %rd516, %rd98;
	mul.lo.s64 	%rd469, %rd524, %rd98;
	sub.s64 	%rd521, %rd516, %rd469;
$L__BB412_45:
	mad.lo.s64 	%rd531, %rd521, %rd105, %rd97;
	add.s32 	%r204, %r204, -2;
$L__BB412_46:
	and.b32  	%r193, %r6, 1;
	setp.eq.b32 	%p62, %r193, 1;
	not.pred 	%p63, %p62;
	@%p63 bra 	$L__BB412_54;
	mul.wide.u32 	%rd470, %r204, 8;
	add.s64 	%rd471, %rd2, %rd470;
	ld.global.u64 	%rd120, [%rd471];
	or.b64  	%rd472, %rd526, %rd120;
	and.b64  	%rd473, %rd472, -4294967296;
	setp.ne.s64 	%p64, %rd473, 0;
	@%p64 bra 	$L__BB412_49;
	cvt.u32.u64 	%r194, %rd120;
	cvt.u32.u64 	%r195, %rd526;
	rem.u32 	%r196, %r195, %r194;
	cvt.u64.u32 	%rd528, %r196;
	bra.uni 	$L__BB412_50;
$L__BB412_49:
	rem.s64 	%rd528, %rd526, %rd120;
$L__BB412_50:
	add.s64 	%rd475, %rd1, %rd470;
	ld.global.u64 	%rd124, [%rd475];
	mad.lo.s64 	%rd530, %rd124, %rd528, %rd530;
	or.b64  	%rd476, %rd524, %rd120;
	and.b64  	%rd477, %rd476, -4294967296;
	setp.ne.s64 	%p65, %rd477, 0;
	@%p65 bra 	$L__BB412_52;
	cvt.u32.u64 	%r197, %rd120;
	cvt.u32.u64 	%r198, %rd524;
	rem.u32 	%r199, %r198, %r197;
	cvt.u64.u32 	%rd529, %r199;
	bra.uni 	$L__BB412_53;
$L__BB412_52:
	rem.s64 	%rd529, %rd524, %rd120;
$L__BB412_53:
	mad.lo.s64 	%rd531, %rd529, %rd124, %rd531;
$L__BB412_54:
	shl.b64 	%rd478, %rd530, 1;
	add.s64 	%rd479, %rd572, %rd478;
	ld.global.u16 	%rs4, [%rd479];
	and.b16  	%rs5, %rs4, 32767;
	setp.ne.s16 	%p67, %rs5, 0;
	mov.pred 	%p87, -1;
	@%p67 bra 	$L__BB412_56;
	shl.b64 	%rd480, %rd531, 1;
	add.s64 	%rd481, %rd572, %rd480;
	ld.global.u16 	%rs6, [%rd481];
	and.b16  	%rs7, %rs6, 32767;
	setp.ne.s16 	%p87, %rs7, 0;
$L__BB412_56:
	selp.u16 	%rs8, 1, 0, %p87;
	st.shared.u8 	[%r5], %rs8;
	bra.uni 	$L__BB412_117;
$L__BB412_57:
	cvt.u64.u32 	%rd132, %r4;
	setp.le.u64 	%p19, %rd265, %rd132;
	@%p19 bra 	$L__BB412_117;
	mad.lo.s64 	%rd563, %rd4, %rd265, %rd132;
	cvt.u32.u64 	%r23, %rd264;
	add.s32 	%r208, %r23, -1;
	setp.lt.s32 	%p20, %r208, 0;
	@%p20 bra 	$L__BB412_116;
	and.b32  	%r25, %r23, 7;
	setp.lt.u32 	%p21, %r208, 7;
	@%p21 bra 	$L__BB412_87;
	add.s32 	%r206, %r23, -4;
	and.b32  	%r57, %r23, -8;
	neg.s32 	%r205, %r57;
$L__BB412_61:
	.pragma "nounroll";
	add.s32 	%r30, %r206, 3;
	mul.wide.u32 	%rd274, %r30, 8;
	add.s64 	%rd275, %rd2, %rd274;
	ld.global.u64 	%rd136, [%rd275];
	or.b64  	%rd276, %rd563, %rd136;
	and.b64  	%rd277, %rd276, -4294967296;
	setp.ne.s64 	%p22, %rd277, 0;
	@%p22 bra 	$L__BB412_63;
	cvt.u32.u64 	%r58, %rd136;
	cvt.u32.u64 	%r59, %rd563;
	div.u32 	%r60, %r59, %r58;
	mul.lo.s32 	%r61, %r60, %r58;
	sub.s32 	%r62, %r59, %r61;
	cvt.u64.u32 	%rd534, %r60;
	cvt.u64.u32 	%rd535, %r62;
	bra.uni 	$L__BB412_64;
$L__BB412_63:
	div.s64 	%rd534, %rd563, %rd136;
	mul.lo.s64 	%rd278, %rd534, %rd136;
	sub.s64 	%rd535, %rd563, %rd278;
$L__BB412_64:
	add.s64 	%rd280, %rd1, %rd274;
	ld.global.u64 	%rd281, [%rd280];
	mul.lo.s64 	%rd143, %rd281, %rd535;
	add.s32 	%r31, %r206, 2;
	mul.wide.u32 	%rd282, %r31, 8;
	add.s64 	%rd283, %rd2, %rd282;
	ld.global.u64 	%rd144, [%rd283];
	or.b64  	%rd284, %rd534, %rd144;
	and.b64  	%rd285, %rd284, -4294967296;
	setp.ne.s64 	%p23, %rd285, 0;
	@%p23 bra 	$L__BB412_66;
	cvt.u32.u64 	%r63, %rd144;
	cvt.u32.u64 	%r64, %rd534;
	div.u32 	%r65, %r64, %r63;
	mul.lo.s32 	%r66, %r65, %r63;
	sub.s32 	%r67, %r64, %r66;
	cvt.u64.u32 	%rd536, %r65;
	cvt.u64.u32 	%rd537, %r67;
	bra.uni 	$L__BB412_67;
$L__BB412_66:
	div.s64 	%rd536, %rd534, %rd144;
	mul.lo.s64 	%rd286, %rd536, %rd144;
	sub.s64 	%rd537, %rd534, %rd286;
$L__BB412_67:
	add.s64 	%rd288, %rd1, %rd282;
	ld.global.u64 	%rd289, [%rd288];
	mad.lo.s64 	%rd151, %rd289, %rd537, %rd143;
	add.s32 	%r32, %r206, 1;
	mul.wide.u32 	%rd290, %r32, 8;
	add.s64 	%rd291, %rd2, %rd290;
	ld.global.u64 	%rd152, [%rd291];
	or.b64  	%rd292, %rd536, %rd152;
	and.b64  	%rd293, %rd292, -4294967296;
	setp.ne.s64 	%p24, %rd293, 0;
	@%p24 bra 	$L__BB412_69;
	cvt.u32.u64 	%r68, %rd152;
	cvt.u32.u64 	%r69, %rd536;
	div.u32 	%r70, %r69, %r68;
	mul.lo.s32 	%r71, %r70, %r68;
	sub.s32 	%r72, %r69, %r71;
	cvt.u64.u32 	%rd538, %r70;
	cvt.u64.u32 	%rd539, %r72;
	bra.uni 	$L__BB412_70;
$L__BB412_69:
	div.s64 	%rd538, %rd536, %rd152;
	mul.lo.s64 	%rd294, %rd538, %rd152;
	sub.s64 	%rd539, %rd536, %rd294;
$L__BB412_70:
	add.s64 	%rd296, %rd1, %rd290;
	ld.global.u64 	%rd297, [%rd296];
	mad.lo.s64 	%rd159, %rd297, %rd539, %rd151;
	add.s32 	%r33, %r206, -4;
	mul.wide.u32 	%rd298, %r206, 8;
	add.s64 	%rd299, %rd2, %rd298;
	ld.global.u64 	%rd160, [%rd299];
	or.b64  	%rd300, %rd538, %rd160;
	and.b64  	%rd301, %rd300, -4294967296;
	setp.ne.s64 	%p25, %rd301, 0;
	@%p25 bra 	$L__BB412_72;
	cvt.u32.u64 	%r73, %rd160;
	cvt.u32.u64 	%r74, %rd538;
	div.u32 	%r75, %r74, %r73;
	mul.lo.s32 	%r76, %r75, %r73;
	sub.s32 	%r77, %r74, %r76;
	cvt.u64.u32 	%rd540, %r75;
	cvt.u64.u32 	%rd541, %r77;
	bra.uni 	$L__BB412_73;
$L__BB412_72:
	div.s64 	%rd540, %rd538, %rd160;
	mul.lo.s64 	%rd302, %rd540, %rd160;
	sub.s64 	%rd541, %rd538, %rd302;
$L__BB412_73:
	add.s64 	%rd304, %rd1, %rd298;
	ld.global.u64 	%rd305, [%rd304];
	mad.lo.s64 	%rd167, %rd305, %rd541, %rd159;
	add.s32 	%r34, %r206, -1;
	mul.wide.u32 	%rd306, %r34, 8;
	add.s64 	%rd307, %rd2, %rd306;
	ld.global.u64 	%rd168, [%rd307];
	or.b64  	%rd308, %rd540, %rd168;
	and.b64  	%rd309, %rd308, -4294967296;
	setp.ne.s64 	%p26, %rd309, 0;
	@%p26 bra 	$L__BB412_75;
	cvt.u32.u64 	%r78, %rd168;
	cvt.u32.u64 	%r79, %rd540;
	div.u32 	%r80, %r79, %r78;
	mul.lo.s32 	%r81, %r80, %r78;
	sub.s32 	%r82, %r79, %r81;
	cvt.u64.u32 	%rd542, %r80;
	cvt.u64.u32 	%rd543, %r82;
	bra.uni 	$L__BB412_76;
$L__BB412_75:
	div.s64 	%rd542, %rd540, %rd168;
	mul.lo.s64 	%rd310, %rd542, %rd168;
	sub.s64 	%rd543, %rd540, %rd310;
$L__BB412_76:
	add.s64 	%rd312, %rd1, %rd306;
	ld.global.u64 	%rd313, [%rd312];
	mad.lo.s64 	%rd175, %rd313, %rd543, %rd167;
	add.s32 	%r35, %r206, -2;
	mul.wide.u32 	%rd314, %r35, 8;
	add.s64 	%rd315, %rd2, %rd314;
	ld.global.u64 	%rd176, [%rd315];
	or.b64  	%rd316, %rd542, %rd176;
	and.b64  	%rd317, %rd316, -4294967296;
	setp.ne.s64 	%p27, %rd317, 0;
	@%p27 bra 	$L__BB412_78;
	cvt.u32.u64 	%r83, %rd176;
	cvt.u32.u64 	%r84, %rd542;
	div.u32 	%r85, %r84, %r83;
	mul.lo.s32 	%r86, %r85, %r83;
	sub.s32 	%r87, %r84, %r86;
	cvt.u64.u32 	%rd544, %r85;
	cvt.u64.u32 	%rd545, %r87;
	bra.uni 	$L__BB412_79;
$L__BB412_78:
	div.s64 	%rd544, %rd542, %rd176;
	mul.lo.s64 	%rd318, %rd544, %rd176;
	sub.s64 	%rd545, %rd542, %rd318;
$L__BB412_79:
	add.s64 	%rd320, %rd1, %rd314;
	ld.global.u64 	%rd321, [%rd320];
	mad.lo.s64 	%rd183, %rd321, %rd545, %rd175;
	add.s32 	%r36, %r206, -3;
	mul.wide.u32 	%rd322, %r36, 8;
	add.s64 	%rd323, %rd2, %rd322;
	ld.global.u64 	%rd184, [%rd323];
	or.b64  	%rd324, %rd544, %rd184;
	and.b64  	%rd325, %rd324, -4294967296;
	setp.ne.s64 	%p28, %rd325, 0;
	@%p28 bra 	$L__BB412_81;
	cvt.u32.u64 	%r88, %rd184;
	cvt.u32.u64 	%r89, %rd544;
	div.u32 	%r90, %r89, %r88;
	mul.lo.s32 	%r91, %r90, %r88;
	sub.s32 	%r92, %r89, %r91;
	cvt.u64.u32 	%rd546, %r90;
	cvt.u64.u32 	%rd547, %r92;
	bra.uni 	$L__BB412_82;
$L__BB412_81:
	div.s64 	%rd546, %rd544, %rd184;
	mul.lo.s64 	%rd326, %rd546, %rd184;
	sub.s64 	%rd547, %rd544, %rd326;
$L__BB412_82:
	add.s64 	%rd328, %rd1, %rd322;
	ld.global.u64 	%rd329, [%rd328];
	mad.lo.s64 	%rd191, %rd329, %rd547, %rd183;
	mul.wide.u32 	%rd330, %r33, 8;
	add.s64 	%rd331, %rd2, %rd330;
	ld.global.u64 	%rd192, [%rd331];
	or.b64  	%rd332, %rd546, %rd192;
	and.b64  	%rd333, %rd332, -4294967296;
	setp.ne.s64 	%p29, %rd333, 0;
	@%p29 bra 	$L__BB412_84;
	cvt.u32.u64 	%r93, %rd192;
	cvt.u32.u64 	%r94, %rd546;
	div.u32 	%r95, %r94, %r93;
	mul.lo.s32 	%r96, %r95, %r93;
	sub.s32 	%r97, %r94, %r96;
	cvt.u64.u32 	%rd563, %r95;
	cvt.u64.u32 	%rd549, %r97;
	bra.uni 	$L__BB412_85;
$L__BB412_84:
	div.s64 	%rd563, %rd546, %rd192;
	mul.lo.s64 	%rd334, %rd563, %rd192;
	sub.s64 	%rd549, %rd546, %rd334;
$L__BB412_85:
	add.s64 	%rd336, %rd1, %rd330;
	ld.global.u64 	%rd337, [%rd336];
	mad.lo.s64 	%rd338, %rd337, %rd549, %rd191;
	shl.b64 	%rd339, %rd338, 1;
	add.s64 	%rd572, %rd572, %rd339;
	add.s32 	%r206, %r206, -8;
	add.s32 	%r205, %r205, 8;
	setp.ne.s32 	%p30, %r205, 0;
	@%p30 bra 	$L__BB412_61;
	add.s32 	%r208, %r206, 3;
$L__BB412_87:
	setp.eq.s32 	%p31, %r25, 0;
	@%p31 bra 	$L__BB412_116;
	and.b32  	%r41, %r23, 3;
	setp.lt.u32 	%p32, %r25, 4;
	@%p32 bra 	$L__BB412_102;
	mul.wide.u32 	%rd341, %r208, 8;
	add.s64 	%rd342, %rd2, %rd341;
	ld.global.u64 	%rd203, [%rd342];
	or.b64  	%rd343, %rd563, %rd203;
	and.b64  	%rd344, %rd343, -4294967296;
	setp.ne.s64 	%p33, %rd344, 0;
	@%p33 bra 	$L__BB412_91;
	cvt.u32.u64 	%r98, %rd203;
	cvt.u32.u64 	%r99, %rd563;
	div.u32 	%r100, %r99, %r98;
	mul.lo.s32 	%r101, %r100, %r98;
	sub.s32 	%r102, %r99, %r101;
	cvt.u64.u32 	%rd553, %r100;
	cvt.u64.u32 	%rd554, %r102;
	bra.uni 	$L__BB412_92;
$L__BB412_91:
	div.s64 	%rd553, %rd563, %rd203;
	mul.lo.s64 	%rd345, %rd553, %rd203;
	sub.s64 	%rd554, %rd563, %rd345;
$L__BB412_92:
	add.s64 	%rd347, %rd1, %rd341;
	ld.global.u64 	%rd348, [%rd347];
	mul.lo.s64 	%rd210, %rd348, %rd554;
	add.s32 	%r42, %r208, -1;
	mul.wide.u32 	%rd349, %r42, 8;
	add.s64 	%rd350, %rd2, %rd349;
	ld.global.u64 	%rd211, [%rd350];
	or.b64  	%rd351, %rd553, %rd211;
	and.b64  	%rd352, %rd351, -4294967296;
	setp.ne.s64 	%p34, %rd352, 0;
	@%p34 bra 	$L__BB412_94;
	cvt.u32.u64 	%r103, %rd211;
	cvt.u32.u64 	%r104, %rd553;
	div.u32 	%r105, %r104, %r103;
	mul.lo.s32 	%r106, %r105, %r103;
	sub.s32 	%r107, %r104, %r106;
	cvt.u64.u32 	%rd555, %r105;
	cvt.u64.u32 	%rd556, %r107;
	bra.uni 	$L__BB412_95;
$L__BB412_94:
	div.s64 	%rd555, %rd553, %rd211;
	mul.lo.s64 	%rd353, %rd555, %rd211;
	sub.s64 	%rd556, %rd553, %rd353;
$L__BB412_95:
	add.s64 	%rd355, %rd1, %rd349;
	ld.global.u64 	%rd356, [%rd355];
	mad.lo.s64 	%rd218, %rd356, %rd556, %rd210;
	add.s32 	%r43, %r208, -2;
	mul.wide.u32 	%rd357, %r43, 8;
	add.s64 	%rd358, %rd2, %rd357;
	ld.global.u64 	%rd219, [%rd358];
	or.b64  	%rd359, %rd555, %rd219;
	and.b64  	%rd360, %rd359, -4294967296;
	setp.ne.s64 	%p35, %rd360, 0;
	@%p35 bra 	$L__BB412_97;
	cvt.u32.u64 	%r108, %rd219;
	cvt.u32.u64 	%r109, %rd555;
	div.u32 	%r110, %r109, %r108;
	mul.lo.s32 	%r111, %r110, %r108;
	sub.s32 	%r112, %r109, %r111;
	cvt.u64.u32 	%rd557, %r110;
	cvt.u64.u32 	%rd558, %r112;
	bra.uni 	$L__BB412_98;
$L__BB412_97:
	div.s64 	%rd557, %rd555, %rd219;
	mul.lo.s64 	%rd361, %rd557, %rd219;
	sub.s64 	%rd558, %rd555, %rd361;
$L__BB412_98:
	add.s64 	%rd363, %rd1, %rd357;
	ld.global.u64 	%rd364, [%rd363];
	mad.lo.s64 	%rd226, %rd364, %rd558, %rd218;
	add.s32 	%r44, %r208, -3;
	mul.wide.u32 	%rd365, %r44, 8;
	add.s64 	%rd366, %rd2, %rd365;
	ld.global.u64 	%rd227, [%rd366];
	or.b64  	%rd367, %rd557, %rd227;
	and.b64  	%rd368, %rd367, -4294967296;
	setp.ne.s64 	%p36, %rd368, 0;
	@%p36 bra 	$L__BB412_100;
	cvt.u32.u64 	%r113, %rd227;
	cvt.u32.u64 	%r114, %rd557;
	div.u32 	%r115, %r114, %r113;
	mul.lo.s32 	%r116, %r115, %r113;
	sub.s32 	%r117, %r114, %r116;
	cvt.u64.u32 	%rd563, %r115;
	cvt.u64.u32 	%rd560, %r117;
	bra.uni 	$L__BB412_101;
$L__BB412_100:
	div.s64 	%rd563, %rd557, %rd227;
	mul.lo.s64 	%rd369, %rd563, %rd227;
	sub.s64 	%rd560, %rd557, %rd369;
$L__BB412_101:
	add.s64 	%rd371, %rd1, %rd365;
	ld.global.u64 	%rd372, [%rd371];
	mad.lo.s64 	%rd373, %rd372, %rd560, %rd226;
	shl.b64 	%rd374, %rd373, 1;
	add.s64 	%rd572, %rd572, %rd374;
	add.s32 	%r208, %r208, -4;
$L__BB412_102:
	setp.eq.s32 	%p37, %r41, 0;
	@%p37 bra 	$L__BB412_116;
	setp.eq.s32 	%p38, %r41, 1;
	@%p38 bra 	$L__BB412_111;
	mul.wide.u32 	%rd376, %r208, 8;
	add.s64 	%rd377, %rd2, %rd376;
	ld.global.u64 	%rd238, [%rd377];
	or.b64  	%rd378, %rd563, %rd238;
	and.b64  	%rd379, %rd378, -4294967296;
	setp.ne.s64 	%p39, %rd379, 0;
	@%p39 bra 	$L__BB412_106;
	cvt.u32.u64 	%r118, %rd238;
	cvt.u32.u64 	%r119, %rd563;
	div.u32 	%r120, %r119, %r118;
	mul.lo.s32 	%r121, %r120, %r118;
	sub.s32 	%r122, %r119, %r121;
	cvt.u64.u32 	%rd564, %r120;
	cvt.u64.u32 	%rd565, %r122;
	bra.uni 	$L__BB412_107;
$L__BB412_106:
	div.s64 	%rd564, %rd563, %rd238;
	mul.lo.s64 	%rd380, %rd564, %rd238;
	sub.s64 	%rd565, %rd563, %rd380;
$L__BB412_107:
	add.s64 	%rd382, %rd1, %rd376;
	ld.global.u64 	%rd383, [%rd382];
	mul.lo.s64 	%rd245, %rd383, %rd565;
	add.s32 	%r47, %r208, -1;
	mul.wide.u32 	%rd384, %r47, 8;
	add.s64 	%rd385, %rd2, %rd384;
	ld.global.u64 	%rd246, [%rd385];
	or.b64  	%rd386, %rd564, %rd246;
	and.b64  	%rd387, %rd386, -4294967296;
	setp.ne.s64 	%p40, %rd387, 0;
	@%p40 bra 	$L__BB412_109;
	cvt.u32.u64 	%r123, %rd246;
	cvt.u32.u64 	%r124, %rd564;
	div.u32 	%r125, %r124, %r123;
	mul.lo.s32 	%r126, %r125, %r123;
	sub.s32 	%r127, %r124, %r126;
	cvt.u64.u32 	%rd563, %r125;
	cvt.u64.u32 	%rd567, %r127;
	bra.uni 	$L__BB412_110;
$L__BB412_109:
	div.s64 	%rd563, %rd564, %rd246;
	mul.lo.s64 	%rd388, %rd563, %rd246;
	sub.s64 	%rd567, %rd564, %rd388;
$L__BB412_110:
	add.s64 	%rd390, %rd1, %rd384;
	ld.global.u64 	%rd391, [%rd390];
	mad.lo.s64 	%rd392, %rd391, %rd567, %rd245;
	shl.b64 	%rd393, %rd392, 1;
	add.s64 	%rd572, %rd572, %rd393;
	add.s32 	%r208, %r208, -2;
$L__BB412_111:
	and.b32  	%r128, %r23, 1;
	setp.eq.b32 	%p41, %r128, 1;
	not.pred 	%p42, %p41;
	@%p42 bra 	$L__BB412_116;
	mul.wide.u32 	%rd394, %r208, 8;
	add.s64 	%rd395, %rd2, %rd394;
	ld.global.u64 	%rd257, [%rd395];
	or.b64  	%rd396, %rd563, %rd257;
	and.b64  	%rd397, %rd396, -4294967296;
	setp.ne.s64 	%p43, %rd397, 0;
	@%p43 bra 	$L__BB412_114;
	cvt.u32.u64 	%r129, %rd257;
	cvt.u32.u64 	%r130, %rd563;
	rem.u32 	%r131, %r130, %r129;
	cvt.u64.u32 	%rd571, %r131;
	bra.uni 	$L__BB412_115;
$L__BB412_114:
	rem.s64 	%rd571, %rd563, %rd257;
$L__BB412_115:
	add.s64 	%rd399, %rd1, %rd394;
	ld.global.u64 	%rd400, [%rd399];
	mul.lo.s64 	%rd401, %rd400, %rd571;
	shl.b64 	%rd402, %rd401, 1;
	add.s64 	%rd572, %rd572, %rd402;
$L__BB412_116:
	ld.global.u16 	%rs2, [%rd572];
	// begin inline asm
	{ cvt.f32.bf16 %f1, %rs2;}

	// end inline asm
	setp.neu.f32 	%p44, %f1, 0f00000000;
	selp.u16 	%rs3, 1, 0, %p44;
	st.shared.u8 	[%r5], %rs3;
$L__BB412_117:
	bar.sync 	0;
	setp.lt.u32 	%p68, %r210, 66;
	@%p68 bra 	$L__BB412_123;
$L__BB412_118:
	shr.u32 	%r51, %r210, 1;
	setp.ge.u32 	%p69, %r1, %r51;
	@%p69 bra 	$L__BB412_122;
	ld.shared.u8 	%rs9, [%r5];
	setp.ne.s16 	%p71, %rs9, 0;
	mov.pred 	%p88, -1;
	@%p71 bra 	$L__BB412_121;
	add.s32 	%r200, %r5, %r51;
	ld.shared.u8 	%rs10, [%r200];
	setp.ne.s16 	%p88, %rs10, 0;
$L__BB412_121:
	selp.u16 	%rs11, 1, 0, %p88;
	st.shared.u8 	[%r5], %rs11;
$L__BB412_122:
	bar.sync 	0;
	setp.gt.u32 	%p72, %r210, 131;
	mov.u32 	%r210, %r51;
	@%p72 bra 	$L__BB412_118;
$L__BB412_123:
	setp.gt.u32 	%p73, %r1, 31;
	@%p73 bra 	$L__BB412_138;
	ld.volatile.shared.u8 	%rs12, [%r5];
	setp.ne.s16 	%p75, %rs12, 0;
	mov.pred 	%p89, -1;
	@%p75 bra 	$L__BB412_126;
	ld.volatile.shared.u8 	%rs13, [%r5+32];
	setp.ne.s16 	%p89, %rs13, 0;
$L__BB412_126:
	selp.u16 	%rs14, 1, 0, %p89;
	st.volatile.shared.u8 	[%r5], %rs14;
	ld.volatile.shared.u8 	%rs15, [%r5];
	setp.ne.s16 	%p77, %rs15, 0;
	mov.pred 	%p90, -1;
	@%p77 bra 	$L__BB412_128;
	ld.volatile.shared.u8 	%rs16, [%r5+16];
	setp.ne.s16 	%p90, %rs16, 0;
$L__BB412_128:
	selp.u16 	%rs17, 1, 0, %p90;
	st.volatile.shared.u8 	[%r5], %rs17;
	ld.volatile.shared.u8 	%rs18, [%r5];
	setp.ne.s16 	%p79, %rs18, 0;
	mov.pred 	%p91, -1;
	@%p79 bra 	$L__BB412_130;
	ld.volatile.shared.u8 	%rs19, [%r5+8];
	setp.ne.s16 	%p91, %rs19, 0;
$L__BB412_130:
	selp.u16 	%rs20, 1, 0, %p91;
	st.volatile.shared.u8 	[%r5], %rs20;
	ld.volatile.shared.u8 	%rs21, [%r5];
	setp.ne.s16 	%p81, %rs21, 0;
	mov.pred 	%p92, -1;
	@%p81 bra 	$L__BB412_132;
	ld.volatile.shared.u8 	%rs22, [%r5+4];
	setp.ne.s16 	%p92, %rs22, 0;
$L__BB412_132:
	selp.u16 	%rs23, 1, 0, %p92;
	st.volatile.shared.u8 	[%r5], %rs23;
	ld.volatile.shared.u8 	%rs24, [%r5];
	setp.ne.s16 	%p83, %rs24, 0;
	mov.pred 	%p93, -1;
	@%p83 bra 	$L__BB412_134;
	ld.volatile.shared.u8 	%rs25, [%r5+2];
	setp.ne.s16 	%p93, %rs25, 0;
$L__BB412_134:
	selp.u16 	%rs26, 1, 0, %p93;
	st.volatile.shared.u8 	[%r5], %rs26;
	ld.volatile.shared.u8 	%rs27, [%r5];
	setp.ne.s16 	%p85, %rs27, 0;
	mov.pred 	%p94, -1;
	@%p85 bra 	$L__BB412_136;
	ld.volatile.shared.u8 	%rs28, [%r5+1];
	setp.ne.s16 	%p94, %rs28, 0;
$L__BB412_136:
	selp.u16 	%rs29, 1, 0, %p94;
	st.volatile.shared.u8 	[%r5], %rs29;
	setp.ne.s32 	%p86, %r1, 0;
	@%p86 bra 	$L__BB412_138;
	ld.param.u64 	%rd487, [contiguous_any2_bf16_param_8];
	ld.param.u64 	%rd486, [contiguous_any2_bf16_param_0];
	ld.shared.u8 	%rs30, [anysdata_bf16];
	cvt.u64.u32 	%rd482, %r2;
	mad.lo.s64 	%rd483, %rd487, %rd4, %rd482;
	cvta.to.global.u64 	%rd484, %rd486;
	add.s64 	%rd485, %rd484, %rd483;
	st.global.u8 	[%rd485], %rs30;
$L__BB412_138:
	ret;

}
	// .globl	contiguous_any22_bf16
.visible .entry contiguous_any22_bf16(
	.param .u64 .ptr .align 1 contiguous_any22_bf16_param_0,
	.param .u64 .ptr .align 1 contiguous_any22_bf16_param_1,
	.param .u64 contiguous_any22_bf16_param_2,
	.param .u64 contiguous_any22_bf16_param_3,
	.param .u64 contiguous_any22_bf16_param_4,
	.param .u64 contiguous_any22_bf16_param_5
)
{
	.reg .pred 	%p<49>;
	.reg .b16 	%rs<28>;
	.reg .b32 	%r<15>;
	.reg .b64 	%rd<24>;

	ld.param.u64 	%rd6, [contiguous_any22_bf16_param_0];
	ld.param.u64 	%rd9, [contiguous_any22_bf16_param_1];
	ld.param.u64 	%rd10, [contiguous_any22_bf16_param_2];
	ld.param.u64 	%rd7, [contiguous_any22_bf16_param_3];
	ld.param.u64 	%rd11, [contiguous_any22_bf16_param_4];
	ld.param.u64 	%rd8, [contiguous_any22_bf16_param_5];
	cvta.to.global.u64 	%rd1, %rd9;
	mov.u32 	%r1, %tid.x;
	mov.u32 	%r2, %ctaid.x;
	mov.u32 	%r14, %ntid.x;
	mul.lo.s32 	%r8, %r2, %r14;
	shl.b32 	%r9, %r8, 1;
	add.s32 	%r4, %r9, %r1;
	mov.u32 	%r10, anysdata_bf16;
	add.s32 	%r5, %r10, %r1;
	mov.b16 	%rs1, 0;
	st.shared.u8 	[%r5], %rs1;
	mov.u32 	%r11, %ctaid.y;
	cvt.u64.u32 	%rd12, %r11;
	add.s64 	%rd2, %rd10, %rd12;
	setp.ge.u64 	%p17, %rd2, %rd11;
	@%p17 bra 	$L__BB413_28;
	add.s32 	%r12, %r4, %r14;
	cvt.u64.u32 	%rd3, %r12;
	setp.le.u64 	%p18, %rd7, %rd3;
	@%p18 bra 	$L__BB413_5;
	cvt.u64.u32 	%rd15, %r4;
	mul.lo.s64 	%rd4, %rd2, %rd7;
	add.s64 	%rd16, %rd4, %rd15;
	add.s64 	%rd17, %rd1, %rd16;
	ld.global.u8 	%rs3, [%rd17];
	setp.ne.s16 	%p21, %rs3, 0;
	mov.pred 	%p41, -1;
	@%p21 bra 	$L__BB413_4;
	add.s64 	%rd18, %rd4, %rd3;
	add.s64 	%rd19, %rd1, %rd18;
	ld.global.u8 	%rs4, [%rd19];
	setp.ne.s16 	%p41, %rs4, 0;
$L__BB413_4:
	selp.u16 	%rs5, 1, 0, %p41;
	st.shared.u8 	[%r5], %rs5;
	bra.uni 	$L__BB413_7;
$L__BB413_5:
	cvt.u64.u32 	%rd5, %r4;
	setp.le.u64 	%p19, %rd7, %rd5;
	@%p19 bra 	$L__BB413_7;
	mad.lo.s64 	%rd13, %rd2, %rd7, %rd5;
	add.s64 	%rd14, %rd1, %rd13;
	ld.global.u8 	%rs2, [%rd14];
	st.shared.u8 	[%r5], %rs2;
$L__BB413_7:
	bar.sync 	0;
	setp.lt.u32 	%p22, %r14, 66;
	@%p22 bra 	$L__BB413_13;
$L__BB413_8:
	shr.u32 	%r7, %r14, 1;
	setp.ge.u32 	%p23, %r1, %r7;
	@%p23 bra 	$L__BB413_12;
	ld.shared.u8 	%rs6, [%r5];
	setp.ne.s16 	%p25, %rs6, 0;
	mov.pred 	%p42, -1;
	@%p25 bra 	$L__BB413_11;
	add.s32 	%r13, %r5, %r7;
	ld.shared.u8 	%rs7, [%r13];
	setp.ne.s16 	%p42, %rs7, 0;
$L__BB413_11:
	selp.u16 	%rs8, 1, 0, %p42;
	st.shared.u8 	[%r5], %rs8;
$L__BB413_12:
	bar.sync 	0;
	setp.gt.u32 	%p26, %r14, 131;
	mov.u32 	%r14, %r7;
	@%p26 bra 	$L__BB413_8;
$L__BB413_13:
	setp.gt.u32 	%p27, %r1, 31;
	@%p27 bra 	$L__BB413_28;
	ld.volatile.shared.u8 	%rs9, [%r5];
	setp.ne.s16 	%p29, %rs9, 0;
	mov.pred 	%p43, -1;
	@%p29 bra 	$L__BB413_16;
	ld.volatile.shared.u8 	%rs10, [%r5+32];
	setp.ne.s16 	%p43, %rs10, 0;
$L__BB413_16:
	selp.u16 	%rs11, 1, 0, %p43;
	st.volatile.shared.u8 	[%r5], %rs11;
	ld.volatile.shared.u8 	%rs12, [%r5];
	setp.ne.s16 	%p31, %rs12, 0;
	mov.pred 	%p44, -1;
	@%p31 bra 	$L__BB413_18;
	ld.volatile.shared.u8 	%rs13, [%r5+16];
	setp.ne.s16 	%p44, %rs13, 0;
$L__BB413_18:
	selp.u16 	%rs14, 1, 0, %p44;
	st.volatile.shared.u8 	[%r5], %rs14;
	ld.volatile.shared.u8 	%rs15, [%r5];
	setp.ne.s16 	%p33, %rs15, 0;
	mov.pred 	%p45, -1;
	@%p33 bra 	$L__BB413_20;
	ld.volatile.shared.u8 	%rs16, [%r5+8];
	setp.ne.s16 	%p45, %rs16, 0;
$L__BB413_20:
	selp.u16 	%rs17, 1, 0, %p45;
	st.volatile.shared.u8 	[%r5], %rs17;
	ld.volatile.shared.u8 	%rs18, [%r5];
	setp.ne.s16 	%p35, %rs18, 0;
	mov.pred 	%p46, -1;
	@%p35 bra 	$L__BB413_22;
	ld.volatile.shared.u8 	%rs19, [%r5+4];
	setp.ne.s16 	%p46, %rs19, 0;
$L__BB413_22:
	selp.u16 	%rs20, 1, 0, %p46;
	st.volatile.shared.u8 	[%r5], %rs20;
	ld.volatile.shared.u8 	%rs21, [%r5];
	setp.ne.s16 	%p37, %rs21, 0;
	mov.pred 	%p47, -1;
	@%p37 bra 	$L__BB413_24;
	ld.volatile.shared.u8 	%rs22, [%r5+2];
	setp.ne.s16 	%p47, %rs22, 0;
$L__BB413_24:
	selp.u16 	%rs23, 1, 0, %p47;
	st.volatile.shared.u8 	[%r5], %rs23;
	ld.volatile.shared.u8 	%rs24, [%r5];
	setp.ne.s16 	%p39, %rs24, 0;
	mov.pred 	%p48, -1;
	@%p39 bra 	$L__BB413_26;
	ld.volatile.shared.u8 	%rs25, [%r5+1];
	setp.ne.s16 	%p48, %rs25, 0;
$L__BB413_26:
	selp.u16 	%rs26, 1, 0, %p48;
	st.volatile.shared.u8 	[%r5], %rs26;
	setp.ne.s32 	%p40, %r1, 0;
	@%p40 bra 	$L__BB413_28;
	ld.shared.u8 	%rs27, [anysdata_bf16];
	cvt.u64.u32 	%rd20, %r2;
	mad.lo.s64 	%rd21, %rd8, %rd2, %rd20;
	cvta.to.global.u64 	%rd22, %rd6;
	add.s64 	%rd23, %rd22, %rd21;
	st.global.u8 	[%rd23], %rs27;
$L__BB413_28:
	ret;

}
	// .globl	contiguous_any3_bf16
.visible .entry contiguous_any3_bf16(
	.param .u64 .ptr .align 1 contiguous_any3_bf16_param_0,
	.param .u64 .ptr .align 1 contiguous_any3_bf16_param_1,
	.param .u64 .ptr .align 1 contiguous_any3_bf16_param_2,
	.param .u64 .ptr .align 1 contiguous_any3_bf16_param_3,
	.param .u64 contiguous_any3_bf16_param_4,
	.param .u64 contiguous_any3_bf16_param_5,
	.param .u64 contiguous_any3_bf16_param_6
)
{
	.reg .pred 	%p<81>;
	.reg .b16 	%rs<50>;
	.reg .b32 	%r<188>;
	.reg .b32 	%f<2>;
	.reg .b64 	%rd<307>;

	ld.param.u64 	%rd144, [contiguous_any3_bf16_param_0];
	ld.param.u64 	%rd145, [contiguous_any3_bf16_param_1];
	ld.param.u64 	%rd148, [contiguous_any3_bf16_param_2];
	ld.param.u64 	%rd149, [contiguous_any3_bf16_param_3];
	ld.param.u64 	%rd146, [contiguous_any3_bf16_param_4];
	ld.param.u64 	%rd147, [contiguous_any3_bf16_param_5];
	ld.param.u64 	%rd150, [contiguous_any3_bf16_param_6];
	cvta.to.global.u64 	%rd1, %rd149;
	cvta.to.global.u64 	%rd2, %rd148;
	mov.u32 	%r1, %tid.y;
	mov.u32 	%r2, %ntid.x;
	mov.u32 	%r3, %tid.x;
	mad.lo.s32 	%r70, %r1, %r2, %r3;
	mov.u32 	%r71, %ctaid.x;
	mad.lo.s32 	%r72, %r71, %r2, %r3;
	mov.u32 	%r4, %ctaid.y;
	mov.u32 	%r5, %ntid.y;
	mad.lo.s32 	%r73, %r4, %r5, %r1;
	mov.u32 	%r74, anysdata_bf16;
	add.s32 	%r7, %r74, %r70;
	mov.b16 	%rs16, 0;
	st.shared.u8 	[%r7], %rs16;
	cvt.u64.u32 	%rd3, %r72;
	setp.le.u64 	%p9, %rd147, %rd3;
	cvt.u64.u32 	%rd152, %r73;
	setp.le.u64 	%p10, %rd150, %rd152;
	or.pred  	%p11, %p9, %p10;
	@%p11 bra 	$L__BB414_95;
	cvt.u32.u64 	%r75, %rd3;
	cvt.u32.u64 	%r76, %rd147;
	mad.lo.s32 	%r179, %r73, %r76, %r75;
	cvt.u32.u64 	%r9, %rd146;
	add.s32 	%r178, %r9, -1;
	setp.lt.s32 	%p12, %r178, 0;
	mov.b64 	%rd306, 0;
	@%p12 bra 	$L__BB414_59;
	setp.lt.u32 	%p13, %r178, 7;
	mov.b64 	%rd306, 0;
	@%p13 bra 	$L__BB414_30;
	add.s32 	%r174, %r9, -4;
	and.b32  	%r77, %r9, -8;
	neg.s32 	%r173, %r77;
	mov.b64 	%rd306, 0;
$L__BB414_4:
	.pragma "nounroll";
	add.s32 	%r16, %r174, 3;
	cvt.u64.u32 	%rd5, %r179;
	mul.wide.u32 	%rd157, %r16, 8;
	add.s64 	%rd158, %rd2, %rd157;
	ld.global.u64 	%rd6, [%rd158];
	and.b64  	%rd159, %rd6, -4294967296;
	setp.ne.s64 	%p14, %rd159, 0;
	@%p14 bra 	$L__BB414_6;
	cvt.u32.u64 	%r78, %rd6;
	cvt.u32.u64 	%r79, %rd5;
	div.u32 	%r80, %r79, %r78;
	mul.lo.s32 	%r81, %r80, %r78;
	sub.s32 	%r82, %r79, %r81;
	cvt.u64.u32 	%rd271, %r80;
	cvt.u64.u32 	%rd272, %r82;
	bra.uni 	$L__BB414_7;
$L__BB414_6:
	div.s64 	%rd271, %rd5, %rd6;
	mul.lo.s64 	%rd160, %rd271, %rd6;
	sub.s64 	%rd272, %rd5, %rd160;
$L__BB414_7:
	mul.wide.u32 	%rd161, %r16, 8;
	add.s64 	%rd162, %rd1, %rd161;
	ld.global.u64 	%rd163, [%rd162];
	mad.lo.s64 	%rd13, %rd163, %rd272, %rd306;
	add.s32 	%r17, %r174, 2;
	and.b64  	%rd14, %rd271, 4294967295;
	mul.wide.u32 	%rd164, %r17, 8;
	add.s64 	%rd165, %rd2, %rd164;
	ld.global.u64 	%rd15, [%rd165];
	and.b64  	%rd166, %rd15, -4294967296;
	setp.ne.s64 	%p15, %rd166, 0;
	@%p15 bra 	$L__BB414_9;
	cvt.u32.u64 	%r83, %rd15;
	cvt.u32.u64 	%r84, %rd14;
	div.u32 	%r85, %r84, %r83;
	mul.lo.s32 	%r86, %r85, %r83;
	sub.s32 	%r87, %r84, %r86;
	cvt.u64.u32 	%rd273, %r85;
	cvt.u64.u32 	%rd274, %r87;
	bra.uni 	$L__BB414_10;
$L__BB414_9:
	div.s64 	%rd273, %rd14, %rd15;
	mul.lo.s64 	%rd167, %rd273, %rd15;
	sub.s64 	%rd274, %rd14, %rd167;
$L__BB414_10:
	mul.wide.u32 	%rd168, %r17, 8;
	add.s64 	%rd169, %rd1, %rd168;
	ld.global.u64 	%rd170, [%rd169];
	mad.lo.s64 	%rd22, %rd170, %rd274, %rd13;
	add.s32 	%r18, %r174, 1;
	and.b64  	%rd23, %rd273, 4294967295;
	mul.wide.u32 	%rd171, %r18, 8;
	add.s64 	%rd172, %rd2, %rd171;
	ld.global.u64 	%rd24, [%rd172];
	and.b64  	%rd173, %rd24, -4294967296;
	setp.ne.s64 	%p16, %rd173, 0;
	@%p16 bra 	$L__BB414_12;
	cvt.u32.u64 	%r88, %rd24;
	cvt.u32.u64 	%r89, %rd23;
	div.u32 	%r90, %r89, %r88;
	mul.lo.s32 	%r91, %r90, %r88;
	sub.s32 	%r92, %r89, %r91;
	cvt.u64.u32 	%rd275, %r90;
	cvt.u64.u32 	%rd276, %r92;
	bra.uni 	$L__BB414_13;
$L__BB414_12:
	div.s64 	%rd275, %rd23, %rd24;
	mul.lo.s64 	%rd174, %rd275, %rd24;
	sub.s64 	%rd276, %rd23, %rd174;
$L__BB414_13:
	mul.wide.u32 	%rd175, %r18, 8;
	add.s64 	%rd176, %rd1, %rd175;
	ld.global.u64 	%rd177, [%rd176];
	mad.lo.s64 	%rd31, %rd177, %rd276, %rd22;
	and.b64  	%rd32, %rd275, 4294967295;
	mul.wide.u32 	%rd178, %r174, 8;
	add.s64 	%rd179, %rd2, %rd178;
	ld.global.u64 	%rd33, [%rd179];
	and.b64  	%rd180, %rd33, -4294967296;
	setp.ne.s64 	%p17, %rd180, 0;
	@%p17 bra 	$L__BB414_15;
	cvt.u32.u64 	%r93, %rd33;
	cvt.u32.u64 	%r94, %rd32;
	div.u32 	%r95, %r94, %r93;
	mul.lo.s32 	%r96, %r95, %r93;
	sub.s32 	%r97, %r94, %r96;
	cvt.u64.u32 	%rd277, %r95;
	cvt.u64.u32 	%rd278, %r97;
	bra.uni 	$L__BB414_16;
$L__BB414_15:
	div.s64 	%rd277, %rd32, %rd33;
	mul.lo.s64 	%rd181, %rd277, %rd33;
	sub.s64 	%rd278, %rd32, %rd181;
$L__BB414_16:
	mul.wide.u32 	%rd182, %r174, 8;
	add.s64 	%rd183, %rd1, %rd182;
	ld.global.u64 	%rd184, [%rd183];
	mad.lo.s64 	%rd40, %rd184, %rd278, %rd31;
	add.s32 	%r19, %r174, -1;
	and.b64  	%rd41, %rd277, 4294967295;
	mul.wide.u32 	%rd185, %r19, 8;
	add.s64 	%rd186, %rd2, %rd185;
	ld.global.u64 	%rd42, [%rd186];
	and.b64  	%rd187, %rd42, -4294967296;
	setp.ne.s64 	%p18, %rd187, 0;
	@%p18 bra 	$L__BB414_18;
	cvt.u32.u64 	%r98, %rd42;
	cvt.u32.u64 	%r99, %rd41;
	div.u32 	%r100, %r99, %r98;
	mul.lo.s32 	%r101, %r100, %r98;
	sub.s32 	%r102, %r99, %r101;
	cvt.u64.u32 	%rd279, %r100;
	cvt.u64.u32 	%rd280, %r102;
	bra.uni 	$L__BB414_19;
$L__BB414_18:
	div.s64 	%rd279, %rd41, %rd42;
	mul.lo.s64 	%rd188, %rd279, %rd42;
	sub.s64 	%rd280, %rd41, %rd188;
$L__BB414_19:
	mul.wide.u32 	%rd189, %r19, 8;
	add.s64 	%rd190, %rd1, %rd189;
	ld.global.u64 	%rd191, [%rd190];
	mad.lo.s64 	%rd49, %rd191, %rd280, %rd40;
	add.s32 	%r20, %r174, -2;
	and.b64  	%rd50, %rd279, 4294967295;
	mul.wide.u32 	%rd192, %r20, 8;
	add.s64 	%rd193, %rd2, %rd192;
	ld.global.u64 	%rd51, [%rd193];
	and.b64  	%rd194, %rd51, -4294967296;
	setp.ne.s64 	%p19, %rd194, 0;
	@%p19 bra 	$L__BB414_21;
	cvt.u32.u64 	%r103, %rd51;
	cvt.u32.u64 	%r104, %rd50;
	div.u32 	%r105, %r104, %r103;
	mul.lo.s32 	%r106, %r105, %r103;
	sub.s32 	%r107, %r104, %r106;
	cvt.u64.u32 	%rd281, %r105;
	cvt.u64.u32 	%rd282, %r107;
	bra.uni 	$L__BB414_22;
$L__BB414_21:
	div.s64 	%rd281, %rd50, %rd51;
	mul.lo.s64 	%rd195, %rd281, %rd51;
	sub.s64 	%rd282, %rd50, %rd195;
$L__BB414_22:
	mul.wide.u32 	%rd196, %r20, 8;
	add.s64 	%rd197, %rd1, %rd196;
	ld.global.u64 	%rd198, [%rd197];
	mad.lo.s64 	%rd58, %rd198, %rd282, %rd49;
	add.s32 	%r21, %r174, -3;
	and.b64  	%rd59, %rd281, 4294967295;
	mul.wide.u32 	%rd199, %r21, 8;
	add.s64 	%rd200, %rd2, %rd199;
	ld.global.u64 	%rd60, [%rd200];
	and.b64  	%rd201, %rd60, -4294967296;
	setp.ne.s64 	%p20, %rd201, 0;
	@%p20 bra 	$L__BB414_24;
	cvt.u32.u64 	%r108, %rd60;
	cvt.u32.u64 	%r109, %rd59;
	div.u32 	%r110, %r109, %r108;
	mul.lo.s32 	%r111, %r110, %r108;
	sub.s32 	%r112, %r109, %r111;
	cvt.u64.u32 	%rd283, %r110;
	cvt.u64.u32 	%rd284, %r112;
	bra.uni 	$L__BB414_25;
$L__BB414_24:
	div.s64 	%rd283, %rd59, %rd60;
	mul.lo.s64 	%rd202, %rd283, %rd60;
	sub.s64 	%rd284, %rd59, %rd202;
$L__BB414_25:
	mul.wide.u32 	%rd203, %r21, 8;
	add.s64 	%rd204, %rd1, %rd203;
	ld.global.u64 	%rd205, [%rd204];
	mad.lo.s64 	%rd67, %rd205, %rd284, %rd58;
	and.b64  	%rd68, %rd283, 4294967295;
	add.s32 	%r113, %r174, -4;
	mul.wide.u32 	%rd206, %r113, 8;
	add.s64 	%rd207, %rd2, %rd206;
	ld.global.u64 	%rd69, [%rd207];
	and.b64  	%rd208, %rd69, -4294967296;
	setp.ne.s64 	%p21, %rd208, 0;
	@%p21 bra 	$L__BB414_27;
	cvt.u32.u64 	%r114, %rd69;
	cvt.u32.u64 	%r115, %rd68;
	div.u32 	%r116, %r115, %r114;
	mul.lo.s32 	%r117, %r116, %r114;
	sub.s32 	%r118, %r115, %r117;
	cvt.u64.u32 	%rd285, %r116;
	cvt.u64.u32 	%rd286, %r118;
	bra.uni 	$L__BB414_28;
$L__BB414_27:
	div.s64 	%rd285, %rd68, %rd69;
	mul.lo.s64 	%rd209, %rd285, %rd69;
	sub.s64 	%rd286, %rd68, %rd209;
$L__BB414_28:
	mul.wide.u32 	%rd210, %r113, 8;
	add.s64 	%rd211, %rd1, %rd210;
	ld.global.u64 	%rd212, [%rd211];
	mad.lo.s64 	%rd306, %rd212, %rd286, %rd67;
	cvt.u32.u64 	%r179, %rd285;
	add.s32 	%r174, %r174, -8;
	add.s32 	%r173, %r173, 8;
	setp.ne.s32 	%p22, %r173, 0;
	@%p22 bra 	$L__BB414_4;
	add.s32 	%r178, %r174, 3;
$L__BB414_30:
	and.b32  	%r28, %r9, 7;
	setp.eq.s32 	%p23, %r28, 0;
	@%p23 bra 	$L__BB414_59;
	and.b32  	%r29, %r9, 3;
	setp.lt.u32 	%p24, %r28, 4;
	@%p24 bra 	$L__BB414_45;
	cvt.u64.u32 	%rd79, %r179;
	mul.wide.u32 	%rd214, %r178, 8;
	add.s64 	%rd215, %rd2, %rd214;
	ld.global.u64 	%rd80, [%rd215];
	and.b64  	%rd216, %rd80, -4294967296;
	setp.ne.s64 	%p25, %rd216, 0;
	@%p25 bra 	$L__BB414_34;
	cvt.u32.u64 	%r120, %rd80;
	cvt.u32.u64 	%r121, %rd79;
	div.u32 	%r122, %r121, %r120;
	mul.lo.s32 	%r123, %r122, %r120;
	sub.s32 	%r124, %r121, %r123;
	cvt.u64.u32 	%rd289, %r122;
	cvt.u64.u32 	%rd290, %r124;
	bra.uni 	$L__BB414_35;
$L__BB414_34:
	div.s64 	%rd289, %rd79, %rd80;
	mul.lo.s64 	%rd217, %rd289, %rd80;
	sub.s64 	%rd290, %rd79, %rd217;
$L__BB414_35:
	mul.wide.u32 	%rd218, %r178, 8;
	add.s64 	%rd219, %rd1, %rd218;
	ld.global.u64 	%rd220, [%rd219];
	mad.lo.s64 	%rd87, %rd220, %rd290, %rd306;
	add.s32 	%r30, %r178, -1;
	and.b64  	%rd88, %rd289, 4294967295;
	mul.wide.u32 	%rd221, %r30, 8;
	add.s64 	%rd222, %rd2, %rd221;
	ld.global.u64 	%rd89, [%rd222];
	and.b64  	%rd223, %rd89, -4294967296;
	setp.ne.s64 	%p26, %rd223, 0;
	@%p26 bra 	$L__BB414_37;
	cvt.u32.u64 	%r125, %rd89;
	cvt.u32.u64 	%r126, %rd88;
	div.u32 	%r127, %r126, %r125;
	mul.lo.s32 	%r128, %r127, %r125;
	sub.s32 	%r129, %r126, %r128;
	cvt.u64.u32 	%rd291, %r127;
	cvt.u64.u32 	%rd292, %r129;
	bra.uni 	$L__BB414_38;
$L__BB414_37:
	div.s64 	%rd291, %rd88, %rd89;
	mul.lo.s64 	%rd224, %rd291, %rd89;
	sub.s64 	%rd292, %rd88, %rd224;
$L__BB414_38:
	mul.wide.u32 	%rd225, %r30, 8;
	add.s64 	%rd226, %rd1, %rd225;
	ld.global.u64 	%rd227, [%rd226];
	mad.lo.s64 	%rd96, %rd227, %rd292, %rd87;
	add.s32 	%r31, %r178, -2;
	and.b64  	%rd97, %rd291, 4294967295;
	mul.wide.u32 	%rd228, %r31, 8;
	add.s64 	%rd229, %rd2, %rd228;
	ld.global.u64 	%rd98, [%rd229];
	and.b64  	%rd230, %rd98, -4294967296;
	setp.ne.s64 	%p27, %rd230, 0;
	@%p27 bra 	$L__BB414_40;
	cvt.u32.u64 	%r130, %rd98;
	cvt.u32.u64 	%r131, %rd97;
	div.u32 	%r132, %r131, %r130;
	mul.lo.s32 	%r133, %r132, %r130;
	sub.s32 	%r134, %r131, %r133;
	cvt.u64.u32 	%rd293, %r132;
	cvt.u64.u32 	%rd294, %r134;
	bra.uni 	$L__BB414_41;
$L__BB414_40:
	div.s64 	%rd293, %rd97, %rd98;
	mul.lo.s64 	%rd231, %rd293, %rd98;
	sub.s64 	%rd294, %rd97, %rd231;
$L__BB414_41:
	mul.wide.u32 	%rd232, %r31, 8;
	add.s64 	%rd233, %rd1, %rd232;
	ld.global.u64 	%rd234, [%rd233];
	mad.lo.s64 	%rd105, %rd234, %rd294, %rd96;
	add.s32 	%r32, %r178, -3;
	and.b64  	%rd106, %rd293, 4294967295;
	mul.wide.u32 	%rd235, %r32, 8;
	add.s64 	%rd236, %rd2, %rd235;
	ld.global.u64 	%rd107, [%rd236];
	and.b64  	%rd237, %rd107, -4294967296;
	setp.ne.s64 	%p28, %rd237, 0;
	@%p28 bra 	$L__BB414_43;
	cvt.u32.u64 	%r135, %rd107;
	cvt.u32.u64 	%r136, %rd106;
	div.u32 	%r137, %r136, %r135;
	mul.lo.s32 	%r138, %r137, %r135;
	sub.s32 	%r139, %r136, %r138;
	cvt.u64.u32 	%rd295, %r137;
	cvt.u64.u32 	%rd296, %r139;
	bra.uni 	$L__BB414_44;
$L__BB414_43:
	div.s64 	%rd295, %rd106, %rd107;
	mul.lo.s64 	%rd238, %rd295, %rd107;
	sub.s64 	%rd296, %rd106, %rd238;
$L__BB414_44:
	mul.wide.u32 	%rd239, %r32, 8;
	add.s64 	%rd240, %rd1, %rd239;
	ld.global.u64 	%rd241, [%rd240];
	mad.lo.s64 	%rd306, %rd241, %rd296, %rd105;
	cvt.u32.u64 	%r179, %rd295;
	add.s32 	%r178, %r178, -4;
$L__BB414_45:
	setp.eq.s32 	%p29, %r29, 0;
	@%p29 bra 	$L__BB414_59;
	setp.eq.s32 	%p30, %r29, 1;
	@%p30 bra 	$L__BB414_54;
	cvt.u64.u32 	%rd117, %r179;
	mul.wide.u32 	%rd243, %r178, 8;
	add.s64 	%rd244, %rd2, %rd243;
	ld.global.u64 	%rd118, [%rd244];
	and.b64  	%rd245, %rd118, -4294967296;
	setp.ne.s64 	%p31, %rd245, 0;
	@%p31 bra 	$L__BB414_49;
	cvt.u32.u64 	%r140, %rd118;
	cvt.u32.u64 	%r141, %rd117;
	div.u32 	%r142, %r141, %r140;
	mul.lo.s32 	%r143, %r142, %r140;
	sub.s32 	%r144, %r141, %r143;
	cvt.u64.u32 	%rd299, %r142;
	cvt.u64.u32 	%rd300, %r144;
	bra.uni 	$L__BB414_50;
$L__BB414_49:
	div.s64 	%rd299, %rd117, %rd118;
	mul.lo.s64 	%rd246, %rd299, %rd118;
	sub.s64 	%rd300, %rd117, %rd246;
$L__BB414_50:
	add.s64 	%rd248, %rd1, %rd243;
	ld.global.u64 	%rd249, [%rd248];
	mad.lo.s64 	%rd125, %rd249, %rd300, %rd306;
	add.s32 	%r37, %r178, -1;
	and.b64  	%rd126, %rd299, 4294967295;
	mul.wide.u32 	%rd250, %r37, 8;
	add.s64 	%rd251, %rd2, %rd250;
	ld.global.u64 	%rd127, [%rd251];
	and.b64  	%rd252, %rd127, -4294967296;
	setp.ne.s64 	%p32, %rd252, 0;
	@%p32 bra 	$L__BB414_52;
	cvt.u32.u64 	%r145, %rd127;
	cvt.u32.u64 	%r146, %rd126;
	div.u32 	%r147, %r146, %r145;
	mul.lo.s32 	%r148, %r147, %r145;
	sub.s32 	%r149, %r146, %r148;
	cvt.u64.u32 	%rd301, %r147;
	cvt.u64.u32 	%rd302, %r149;
	bra.uni 	$L__BB414_53;
$L__BB414_52:
	div.s64 	%rd301, %rd126, %rd127;
	mul.lo.s64 	%rd253, %rd301, %rd127;
	sub.s64 	%rd302, %rd126, %rd253;
$L__BB414_53:
	add.s64 	%rd255, %rd1, %rd250;
	ld.global.u64 	%rd256, [%rd255];
	mad.lo.s64 	%rd306, %rd256, %rd302, %rd125;
	cvt.u32.u64 	%r179, %rd301;
	add.s32 	%r178, %r178, -2;
$L__BB414_54:
	and.b32  	%r150, %r9, 1;
	setp.eq.b32 	%p33, %r150, 1;
	not.pred 	%p34, %p33;
	@%p34 bra 	$L__BB414_59;
	cvt.u64.u32 	%rd137, %r179;
	mul.wide.u32 	%rd257, %r178, 8;
	add.s64 	%rd258, %rd2, %rd257;
	ld.global.u64 	%rd138, [%rd258];
	and.b64  	%rd259, %rd138, -4294967296;
	setp.ne.s64 	%p35, %rd259, 0;
	@%p35 bra 	$L__BB414_57;
	cvt.u32.u64 	%r151, %rd138;
	cvt.u32.u64 	%r152, %rd137;
	rem.u32 	%r153, %r152, %r151;
	cvt.u64.u32 	%rd305, %r153;
	bra.uni 	$L__BB414_58;
$L__BB414_57:
	rem.s64 	%rd305, %rd137, %rd138;
$L__BB414_58:
	add.s64 	%rd261, %rd1, %rd257;
	ld.global.u64 	%rd262, [%rd261];
	mad.lo.s64 	%rd306, %rd262, %rd305, %rd306;
$L__BB414_59:
	cvta.to.global.u64 	%rd263, %rd145;
	shl.b64 	%rd264, %rd306, 1;
	add.s64 	%rd265, %rd263, %rd264;
	ld.global.u16 	%rs17, [%rd265];
	// begin inline asm
	{ cvt.f32.bf16 %f1, %rs17;}

	// end inline asm
	setp.neu.f32 	%p36, %f1, 0f00000000;
	selp.u16 	%rs18, 1, 0, %p36;
	st.shared.u8 	[%r7], %rs18;
	bar.sync 	0;
	setp.ne.s32 	%p37, %r1, 0;
	@%p37 bra 	$L__BB414_95;
	setp.gt.u32 	%p38, %r5, 1;
	@%p38 bra 	$L__BB414_62;
	mov.u32 	%r154, anysdata_bf16;
	add.s32 	%r155, %r154, %r3;
	ld.shared.u8 	%rs48, [%r155];
	bra.uni 	$L__BB414_94;
$L__BB414_62:
	mov.u32 	%r157, anysdata_bf16;
	add.s32 	%r42, %r157, %r3;
	ld.shared.u8 	%rs48, [%r42];
	add.s32 	%r43, %r5, -1;
	add.s32 	%r158, %r5, -2;
	and.b32  	%r44, %r43, 7;
	setp.lt.u32 	%p39, %r158, 7;
	mov.b32 	%r186, 1;
	@%p39 bra 	$L__BB414_75;
	and.b32  	%r160, %r43, -8;
	neg.s32 	%r184, %r160;
	shl.b32 	%r46, %r2, 3;
	shl.b32 	%r47, %r2, 1;
	mul.lo.s32 	%r48, %r2, 3;
	shl.b32 	%r49, %r2, 2;
	mul.lo.s32 	%r50, %r2, 5;
	mul.lo.s32 	%r51, %r2, 6;
	mul.lo.s32 	%r52, %r2, 7;
	mov.b32 	%r183, 0;
	mov.u32 	%r182, %r42;
$L__BB414_64:
	.pragma "nounroll";
	and.b16  	%rs20, %rs48, 255;
	setp.ne.s16 	%p41, %rs20, 0;
	mov.pred 	%p77, -1;
	@%p41 bra 	$L__BB414_73;
	add.s32 	%r161, %r182, %r2;
	ld.shared.u8 	%rs21, [%r161];
	setp.ne.s16 	%p43, %rs21, 0;
	@%p43 bra 	$L__BB414_73;
	add.s32 	%r162, %r182, %r47;
	ld.shared.u8 	%rs22, [%r162];
	setp.ne.s16 	%p45, %rs22, 0;
	@%p45 bra 	$L__BB414_73;
	add.s32 	%r163, %r182, %r48;
	ld.shared.u8 	%rs23, [%r163];
	setp.ne.s16 	%p47, %rs23, 0;
	@%p47 bra 	$L__BB414_73;
	add.s32 	%r164, %r182, %r49;
	ld.shared.u8 	%rs24, [%r164];
	setp.ne.s16 	%p49, %rs24, 0;
	@%p49 bra 	$L__BB414_73;
	add.s32 	%r165, %r182, %r50;
	ld.shared.u8 	%rs25, [%r165];
	setp.ne.s16 	%p51, %rs25, 0;
	@%p51 bra 	$L__BB414_73;
	add.s32 	%r166, %r182, %r51;
	ld.shared.u8 	%rs26, [%r166];
	setp.ne.s16 	%p53, %rs26, 0;
	@%p53 bra 	$L__BB414_73;
	add.s32 	%r167, %r182, %r52;
	ld.shared.u8 	%rs27, [%r167];
	setp.ne.s16 	%p55, %rs27, 0;
	@%p55 bra 	$L__BB414_73;
	add.s32 	%r168, %r182, %r46;
	ld.shared.u8 	%rs28, [%r168];
	setp.ne.s16 	%p77, %rs28, 0;
$L__BB414_73:
	selp.u16 	%rs48, 1, 0, %p77;
	add.s32 	%r184, %r184, 8;
	add.s32 	%r183, %r183, 8;
	add.s32 	%r182, %r182, %r46;
	setp.ne.s32 	%p56, %r184, 0;
	@%p56 bra 	$L__BB414_64;
	add.s32 	%r186, %r183, 1;
$L__BB414_75:
	setp.eq.s32 	%p57, %r44, 0;
	@%p57 bra 	$L__BB414_93;
	and.b32  	%r61, %r43, 3;
	setp.lt.u32 	%p58, %r44, 4;
	@%p58 bra 	$L__BB414_83;
	and.b16  	%rs30, %rs48, 255;
	setp.ne.s16 	%p60, %rs30, 0;
	mov.pred 	%p78, -1;
	@%p60 bra 	$L__BB414_82;
	mad.lo.s32 	%r62, %r186, %r2, %r42;
	ld.shared.u8 	%rs31, [%r62];
	setp.ne.s16 	%p62, %rs31, 0;
	@%p62 bra 	$L__BB414_82;
	add.s32 	%r63, %r62, %r2;
	ld.shared.u8 	%rs32, [%r63];
	setp.ne.s16 	%p64, %rs32, 0;
	@%p64 bra 	$L__BB414_82;
	add.s32 	%r64, %r63, %r2;
	ld.shared.u8 	%rs33, [%r64];
	setp.ne.s16 	%p66, %rs33, 0;
	@%p66 bra 	$L__BB414_82;
	add.s32 	%r169, %r64, %r2;
	ld.shared.u8 	%rs34, [%r169];
	setp.ne.s16 	%p78, %rs34, 0;
$L__BB414_82:
	add.s32 	%r186, %r186, 4;
	selp.u16 	%rs48, 1, 0, %p78;
$L__BB414_83:
	setp.eq.s32 	%p67, %r61, 0;
	@%p67 bra 	$L__BB414_93;
	setp.eq.s32 	%p68, %r61, 1;
	@%p68 bra 	$L__BB414_89;
	and.b16  	%rs36, %rs48, 255;
	setp.ne.s16 	%p70, %rs36, 0;
	mov.pred 	%p79, -1;
	@%p70 bra 	$L__BB414_88;
	mad.lo.s32 	%r67, %r186, %r2, %r42;
	ld.shared.u8 	%rs37, [%r67];
	setp.ne.s16 	%p72, %rs37, 0;
	@%p72 bra 	$L__BB414_88;
	add.s32 	%r170, %r67, %r2;
	ld.shared.u8 	%rs38, [%r170];
	setp.ne.s16 	%p79, %rs38, 0;
$L__BB414_88:
	add.s32 	%r186, %r186, 2;
	selp.u16 	%rs48, 1, 0, %p79;
$L__BB414_89:
	and.b32  	%r171, %r43, 1;
	setp.eq.b32 	%p73, %r171, 1;
	not.pred 	%p74, %p73;
	@%p74 bra 	$L__BB414_93;
	and.b16  	%rs39, %rs48, 255;
	setp.ne.s16 	%p76, %rs39, 0;
	mov.pred 	%p80, -1;
	@%p76 bra 	$L__BB414_92;
	mad.lo.s32 	%r172, %r186, %r2, %r42;
	ld.shared.u8 	%rs40, [%r172];
	setp.ne.s16 	%p80, %rs40, 0;
$L__BB414_92:
	selp.u16 	%rs48, 1, 0, %p80;
$L__BB414_93:
	st.shared.u8 	[%r42], %rs48;
$L__BB414_94:
	cvt.u64.u32 	%rd266, %r4;
	mad.lo.s64 	%rd267, %rd147, %rd266, %rd3;
	cvta.to.global.u64 	%rd268, %rd144;
	add.s64 	%rd269, %rd268, %rd267;
	st.global.u8 	[%rd269], %rs48;
$L__BB414_95:
	ret;

}
	// .globl	contiguous_any33_bf16
.visible .entry contiguous_any33_bf16(
	.param .u64 .ptr .align 1 contiguous_any33_bf16_param_0,
	.param .u64 .ptr .align 1 contiguous_any33_bf16_param_1,
	.param .u64 contiguous_any33_bf16_param_2,
	.param .u64 contiguous_any33_bf16_param_3,
	.param .u64 contiguous_any33_bf16_param_4
)
{
	.reg .pred 	%p<56>;
	.reg .b16 	%rs<49>;
	.reg .b32 	%r<69>;
	.reg .b64 	%rd<15>;

	ld.param.u64 	%rd2, [contiguous_any33_bf16_param_0];
	ld.param.u64 	%rd3, [contiguous_any33_bf16_param_1];
	ld.param.u64 	%rd4, [contiguous_any33_bf16_param_3];
	ld.param.u64 	%rd5, [contiguous_any33_bf16_param_4];
	mov.u32 	%r1, %tid.y;
	mov.u32 	%r2, %ntid.x;
	mov.u32 	%r3, %tid.x;
	mad.lo.s32 	%r36, %r1, %r2, %r3;
	mov.u32 	%r37, %ctaid.x;
	mad.lo.s32 	%r38, %r37, %r2, %r3;
	mov.u32 	%r4, %ctaid.y;
	mov.u32 	%r5, %ntid.y;
	mad.lo.s32 	%r39, %r4, %r5, %r1;
	mov.u32 	%r40, anysdata_bf16;
	add.s32 	%r7, %r40, %r36;
	mov.b16 	%rs16, 0;
	st.shared.u8 	[%r7], %rs16;
	cvt.u64.u32 	%rd1, %r38;
	setp.le.u64 	%p9, %rd4, %rd1;
	cvt.u64.u32 	%rd7, %r39;
	setp.le.u64 	%p10, %rd5, %rd7;
	or.pred  	%p11, %p9, %p10;
	@%p11 bra 	$L__BB415_37;
	cvt.u32.u64 	%r41, %rd1;
	cvta.to.global.u64 	%rd8, %rd3;
	cvt.u32.u64 	%r42, %rd4;
	mad.lo.s32 	%r43, %r39, %r42, %r41;
	cvt.u64.u32 	%rd9, %r43;
	add.s64 	%rd10, %rd8, %rd9;
	ld.global.u8 	%rs17, [%rd10];
	st.shared.u8 	[%r7], %rs17;
	bar.sync 	0;
	setp.ne.s32 	%p12, %r1, 0;
	@%p12 bra 	$L__BB415_37;
	setp.gt.u32 	%p13, %r5, 1;
	@%p13 bra 	$L__BB415_4;
	add.s32 	%r45, %r40, %r3;
	ld.shared.u8 	%rs47, [%r45];
	bra.uni 	$L__BB415_36;
$L__BB415_4:
	add.s32 	%r8, %r40, %r3;
	ld.shared.u8 	%rs47, [%r8];
	add.s32 	%r9, %r5, -1;
	add.s32 	%r48, %r5, -2;
	and.b32  	%r10, %r9, 7;
	setp.lt.u32 	%p14, %r48, 7;
	mov.b32 	%r67, 1;
	@%p14 bra 	$L__BB415_17;
	and.b32  	%r50, %r9, -8;
	neg.s32 	%r65, %r50;
	shl.b32 	%r12, %r2, 3;
	shl.b32 	%r13, %r2, 1;
	mul.lo.s32 	%r14, %r2, 3;
	shl.b32 	%r15, %r2, 2;
	mul.lo.s32 	%r16, %r2, 5;
	mul.lo.s32 	%r17, %r2, 6;
	mul.lo.s32 	%r18, %r2, 7;
	mov.b32 	%r64, 0;
	mov.u32 	%r63, %r8;
$L__BB415_6:
	.pragma "nounroll";
	and.b16  	%rs19, %rs47, 255;
	setp.ne.s16 	%p16, %rs19, 0;
	mov.pred 	%p52, -1;
	@%p16 bra 	$L__BB415_15;
	add.s32 	%r51, %r63, %r2;
	ld.shared.u8 	%rs20, [%r51];
	setp.ne.s16 	%p18, %rs20, 0;
	@%p18 bra 	$L__BB415_15;
	add.s32 	%r52, %r63, %r13;
	ld.shared.u8 	%rs21, [%r52];
	setp.ne.s16 	%p20, %rs21, 0;
	@%p20 bra 	$L__BB415_15;
	add.s32 	%r53, %r63, %r14;
	ld.shared.u8 	%rs22, [%r53];
	setp.ne.s16 	%p22, %rs22, 0;
	@%p22 bra 	$L__BB415_15;
	add.s32 	%r54, %r63, %r15;
	ld.shared.u8 	%rs23, [%r54];
	setp.ne.s16 	%p24, %rs23, 0;
	@%p24 bra 	$L__BB415_15;
	add.s32 	%r55, %r63, %r16;
	ld.shared.u8 	%rs24, [%r55];
	setp.ne.s16 	%p26, %rs24, 0;
	@%p26 bra 	$L__BB415_15;
	add.s32 	%r56, %r63, %r17;
	ld.shared.u8 	%rs25, [%r56];
	setp.ne.s16 	%p28, %rs25, 0;
	@%p28 bra 	$L__BB415_15;
	add.s32 	%r57, %r63, %r18;
	ld.shared.u8 	%rs26, [%r57];
	setp.ne.s16 	%p30, %rs26, 0;
	@%p30 bra 	$L__BB415_15;
	add.s32 	%r58, %r63, %r12;
	ld.shared.u8 	%rs27, [%r58];
	setp.ne.s16 	%p52, %rs27, 0;
$L__BB415_15:
	selp.u16 	%rs47, 1, 0, %p52;
	add.s32 	%r65, %r65, 8;
	add.s32 	%r64, %r64, 8;
	add.s32 	%r63, %r63, %r12;
	setp.ne.s32 	%p31, %r65, 0;
	@%p31 bra 	$L__BB415_6;
	add.s32 	%r67, %r64, 1;
$L__BB415_17:
	setp.eq.s32 	%p32, %r10, 0;
	@%p32 bra 	$L__BB415_35;
	and.b32  	%r27, %r9, 3;
	setp.lt.u32 	%p33, %r10, 4;
	@%p33 bra 	$L__BB415_25;
	and.b16  	%rs29, %rs47, 255;
	setp.ne.s16 	%p35, %rs29, 0;
	mov.pred 	%p53, -1;
	@%p35 bra 	$L__BB415_24;
	mad.lo.s32 	%r28, %r67, %r2, %r8;
	ld.shared.u8 	%rs30, [%r28];
	setp.ne.s16 	%p37, %rs30, 0;
	@%p37 bra 	$L__BB415_24;
	add.s32 	%r29, %r28, %r2;
	ld.shared.u8 	%rs31, [%r29];
	setp.ne.s16 	%p39, %rs31, 0;
	@%p39 bra 	$L__BB415_24;
	add.s32 	%r30, %r29, %r2;
	ld.shared.u8 	%rs32, [%r30];
	setp.ne.s16 	%p41, %rs32, 0;
	@%p41 bra 	$L__BB415_24;
	add.s32 	%r59, %r30, %r2;
	ld.shared.u8 	%rs33, [%r59];
	setp.ne.s16 	%p53, %rs33, 0;
$L__BB415_24:
	add.s32 	%r67, %r67, 4;
	selp.u16 	%rs47, 1, 0, %p53;
$L__BB415_25:
	setp.eq.s32 	%p42, %r27, 0;
	@%p42 bra 	$L__BB415_35;
	setp.eq.s32 	%p43, %r27, 1;
	@%p43 bra 	$L__BB415_31;
	and.b16  	%rs35, %rs47, 255;
	setp.ne.s16 	%p45, %rs35, 0;
	mov.pred 	%p54, -1;
	@%p45 bra 	$L__BB415_30;
	mad.lo.s32 	%r33, %r67, %r2, %r8;
	ld.shared.u8 	%rs36, [%r33];
	setp.ne.s16 	%p47, %rs36, 0;
	@%p47 bra 	$L__BB415_30;
	add.s32 	%r60, %r33, %r2;
	ld.shared.u8 	%rs37, [%r60];
	setp.ne.s16 	%p54, %rs37, 0;
$L__BB415_30:
	add.s32 	%r67, %r67, 2;
	selp.u16 	%rs47, 1, 0, %p54;
$L__BB415_31:
	and.b32  	%r61, %r9, 1;
	setp.eq.b32 	%p48, %r61, 1;
	not.pred 	%p49, %p48;
	@%p49 bra 	$L__BB415_35;
	and.b16  	%rs38, %rs47, 255;
	setp.ne.s16 	%p51, %rs38, 0;
	mov.pred 	%p55, -1;
	@%p51 bra 	$L__BB415_34;
	mad.lo.s32 	%r62, %r67, %r2, %r8;
	ld.shared.u8 	%rs39, [%r62];
	setp.ne.s16 	%p55, %rs39, 0;
$L__BB415_34:
	selp.u16 	%rs47, 1, 0, %p55;
$L__BB415_35:
	st.shared.u8 	[%r8], %rs47;
$L__BB415_36:
	cvt.u64.u32 	%rd11, %r4;
	mad.lo.s64 	%rd12, %rd4, %rd11, %rd1;
	cvta.to.global.u64 	%rd13, %rd2;
	add.s64 	%rd14, %rd13, %rd12;
	st.global.u8 	[%rd14], %rs47;
$L__BB415_37:
	ret;

}
	// .globl	contiguous_all_bool
.visible .entry contiguous_all_bool(
	.param .u64 .ptr .align 1 contiguous_all_bool_param_0,
	.param .u64 .ptr .align 1 contiguous_all_bool_param_1,
	.param .u64 contiguous_all_bool_param_2
)
{
	.reg .pred 	%p<48>;
	.reg .b16 	%rs<28>;
	.reg .b32 	%r<14>;
	.reg .b64 	%rd<14>;

	ld.param.u64 	%rd4, [contiguous_all_bool_param_0];
	ld.param.u64 	%rd6, [contiguous_all_bool_param_1];
	ld.param.u64 	%rd5, [contiguous_all_bool_param_2];
	cvta.to.global.u64 	%rd1, %rd6;
	mov.u32 	%r1, %tid.x;
	mov.u32 	%r2, %ctaid.x;
	mov.u32 	%r13, %ntid.x;
	mul.lo.s32 	%r8, %r2, %r13;
	shl.b32 	%r9, %r8, 1;
	add.s32 	%r4, %r9, %r1;
	mov.u32 	%r10, allsdata_bool;
	add.s32 	%r5, %r10, %r1;
	mov.b16 	%rs1, 1;
	st.shared.u8 	[%r5], %rs1;
	add.s32 	%r11, %r4, %r13;
	cvt.u64.u32 	%rd2, %r11;
	setp.le.u64 	%p17, %rd5, %rd2;
	@%p17 bra 	$L__BB416_4;
	cvt.u64.u32 	%rd8, %r4;
	add.s64 	%rd9, %rd1, %rd8;
	ld.global.u8 	%rs3, [%rd9];
	setp.eq.s16 	%p20, %rs3, 0;
	mov.pred 	%p40, 0;
	@%p20 bra 	$L__BB416_3;
	add.s64 	%rd10, %rd1, %rd2;
	ld.global.u8 	%rs4, [%rd10];
	setp.ne.s16 	%p40, %rs4, 0;
$L__BB416_3:
	selp.u16 	%rs5, 1, 0, %p40;
	st.shared.u8 	[%r5], %rs5;
	bra.uni 	$L__BB416_6;
$L__BB416_4:
	cvt.u64.u32 	%rd3, %r4;
	setp.le.u64 	%p18, %rd5, %rd3;
	@%p18 bra 	$L__BB416_6;
	add.s64 	%rd7, %rd1, %rd3;
	ld.global.u8 	%rs2, [%rd7];
	st.shared.u8 	[%r5], %rs2;
$L__BB416_6:
	bar.sync 	0;
	setp.lt.u32 	%p21, %r13, 66;
	@%p21 bra 	$L__BB416_12;
$L__BB416_7:
	shr.u32 	%r7, %r13, 1;
	setp.ge.u32 	%p22, %r1, %r7;
	@%p22 bra 	$L__BB416_11;
	ld.shared.u8 	%rs6, [%r5];
	setp.eq.s16 	%p24, %rs6, 0;
	mov.pred 	%p41, 0;
	@%p24 bra 	$L__BB416_10;
	add.s32 	%r12, %r5, %r7;
	ld.shared.u8 	%rs7, [%r12];
	setp.ne.s16 	%p41, %rs7, 0;
$L__BB416_10:
	selp.u16 	%rs8, 1, 0, %p41;
	st.shared.u8 	[%r5], %rs8;
$L__BB416_11:
	bar.sync 	0;
	setp.gt.u32 	%p25, %r13, 131;
	mov.u32 	%r13, %r7;
	@%p25 bra 	$L__BB416_7;
$L__BB416_12:
	setp.gt.u32 	%p26, %r1, 31;
	@%p26 bra 	$L__BB416_27;
	ld.volatile.shared.u8 	%rs9, [%r5];
	setp.eq.s16 	%p28, %rs9, 0;
	mov.pred 	%p42, 0;
	@%p28 bra 	$L__BB416_15;
	ld.volatile.shared.u8 	%rs10, [%r5+32];
	setp.ne.s16 	%p42, %rs10, 0;
$L__BB416_15:
	selp.u16 	%rs11, 1, 0, %p42;
	st.volatile.shared.u8 	[%r5], %rs11;
	ld.volatile.shared.u8 	%rs12, [%r5];
	setp.eq.s16 	%p30, %rs12, 0;
	mov.pred 	%p43, 0;
	@%p30 bra 	$L__BB416_17;
	ld.volatile.shared.u8 	%rs13, [%r5+16];
	setp.ne.s16 	%p43, %rs13, 0;
$L__BB416_17:
	selp.u16 	%rs14, 1, 0, %p43;
	st.volatile.shared.u8 	[%r5], %rs14;
	ld.volatile.shared.u8 	%rs15, [%r5];
	setp.eq.s16 	%p32, %rs15, 0;
	mov.pred 	%p44, 0;
	@%p32 bra 	$L__BB416_19;
	ld.volatile.shared.u8 	%rs16, [%r5+8];
	setp.ne.s16 	%p44, %rs16, 0;
$L__BB416_19:
	selp.u16 	%rs17, 1, 0, %p44;
	st.volatile.shared.u8 	[%r5], %rs17;
	ld.volatile.shared.u8 	%rs18, [%r5];
	setp.eq.s16 	%p34, %rs18, 0;
	mov.pred 	%p45, 0;
	@%p34 bra 	$L__BB416_21;
	ld.volatile.shared.u8 	%rs19, [%r5+4];
	setp.ne.s16 	%p45, %rs19, 0;
$L__BB416_21:
	selp.u16 	%rs20, 1, 0, %p45;
	st.volatile.shared.u8 	[%r5], %rs20;
	ld.volatile.shared.u8 	%rs21, [%r5];
	setp.eq.s16 	%p36, %rs21, 0;
	mov.pred 	%p46, 0;
	@%p36 bra 	$L__BB416_23;
	ld.volatile.shared.u8 	%rs22, [%r5+2];
	setp.ne.s16 	%p46, %rs22, 0;
$L__BB416_23:
	selp.u16 	%rs23, 1, 0, %p46;
	st.volatile.shared.u8 	[%r5], %rs23;
	ld.volatile.shared.u8 	%rs24, [%r5];
	setp.eq.s16 	%p38, %rs24, 0;
	mov.pred 	%p47, 0;
	@%p38 bra 	$L__BB416_25;
	ld.volatile.shared.u8 	%rs25, [%r5+1];
	setp.ne.s16 	%p47, %rs25, 0;
$L__BB416_25:
	selp.u16 	%rs26, 1, 0, %p47;
	st.volatile.shared.u8 	[%r5], %rs26;
	setp.ne.s32 	%p39, %r1, 0;
	@%p39 bra 	$L__BB416_27;
	ld.shared.u8 	%rs27, [allsdata_bool];
	cvt.u64.u32 	%rd11, %r2;
	cvta.to.global.u64 	%rd12, %rd4;
	add.s64 	%rd13, %rd12, %rd11;
	st.global.u8 	[%rd13], %rs27;
$L__BB416_27:
	ret;

}
	// .globl	contiguous_cumulate_all_bool
.visible .entry contiguous_cumulate_all_bool(
	.param .u64 .ptr .align 1 contiguous_cumulate_all_bool_param_0,
	.param .u64 .ptr .align 1 contiguous_cumulate_all_bool_param_1,
	.param .u64 contiguous_cumulate_all_bool_param_2
)
{
	.reg .pred 	%p<48>;
	.reg .b16 	%rs<28>;
	.reg .b32 	%r<14>;
	.reg .b64 	%rd<14>;

	ld.param.u64 	%rd4, [contiguous_cumulate_all_bool_param_0];
	ld.param.u64 	%rd6, [contiguous_cumulate_all_bool_param_1];
	ld.param.u64 	%rd5, [contiguous_cumulate_all_bool_param_2];
	cvta.to.global.u64 	%rd1, %rd6;
	mov.u32 	%r1, %tid.x;
	mov.u32 	%r2, %ctaid.x;
	mov.u32 	%r13, %ntid.x;
	mul.lo.s32 	%r8, %r2, %r13;
	shl.b32 	%r9, %r8, 1;
	add.s32 	%r4, %r9, %r1;
	mov.u32 	%r10, allsdata_bool;
	add.s32 	%r5, %r10, %r1;
	mov.b16 	%rs1, 1;
	st.shared.u8 	[%r5], %rs1;
	add.s32 	%r11, %r4, %r13;
	cvt.u64.u32 	%rd2, %r11;
	setp.le.u64 	%p17, %rd5, %rd2;
	@%p17 bra 	$L__BB417_4;
	cvt.u64.u32 	%rd8, %r4;
	add.s64 	%rd9, %rd1, %rd8;
	ld.global.u8 	%rs3, [%rd9];
	setp.eq.s16 	%p20, %rs3, 0;
	mov.pred 	%p40, 0;
	@%p20 bra 	$L__BB417_3;
	add.s64 	%rd10, %rd1, %rd2;
	ld.global.u8 	%rs4, [%rd10];
	setp.ne.s16 	%p40, %rs4, 0;
$L__BB417_3:
	selp.u16 	%rs5, 1, 0, %p40;
	st.shared.u8 	[%r5], %rs5;
	bra.uni 	$L__BB417_6;
$L__BB417_4:
	cvt.u64.u32 	%rd3, %r4;
	setp.le.u64 	%p18, %rd5, %rd3;
	@%p18 bra 	$L__BB417_6;
	add.s64 	%rd7, %rd1, %rd3;
	ld.global.u8 	%rs2, [%rd7];
	st.shared.u8 	[%r5], %rs2;
$L__BB417_6:
	bar.sync 	0;
	setp.lt.u32 	%p21, %r13, 66;
	@%p21 bra 	$L__BB417_12;
$L__BB417_7:
	shr.u32 	%r7, %r13, 1;
	setp.ge.u32 	%p22, %r1, %r7;
	@%p22 bra 	$L__BB417_11;
	ld.shared.u8 	%rs6, [%r5];
	setp.eq.s16 	%p24, %rs6, 0;
	mov.pred 	%p41, 0;
	@%p24 bra 	$L__BB417_10;
	add.s32 	%r12, %r5, %r7;
	ld.shared.u8 	%rs7, [%r12];
	setp.ne.s16 	%p41, %rs7, 0;
$L__BB417_10:
	selp.u16 	%rs8, 1, 0, %p41;
	st.shared.u8 	[%r5], %rs8;
$L__BB417_11:
	bar.sync 	0;
	setp.gt.u32 	%p25, %r13, 131;
	mov.u32 	%r13, %r7;
	@%p25 bra 	$L__BB417_7;
$L__BB417_12:
	setp.gt.u32 	%p26, %r1, 31;
	@%p26 bra 	$L__BB417_27;
	ld.volatile.shared.u8 	%rs9, [%r5];
	setp.eq.s16 	%p28, %rs9, 0;
	mov.pred 	%p42, 0;
	@%p28 bra 	$L__BB417_15;
	ld.volatile.shared.u8 	%rs10, [%r5+32];
	setp.ne.s16 	%p42, %rs10, 0;
$L__BB417_15:
	selp.u16 	%rs11, 1, 0, %p42;
	st.volatile.shared.u8 	[%r5], %rs11;
	ld.volatile.shared.u8 	%rs12, [%r5];
	setp.eq.s16 	%p30, %rs12, 0;
	mov.pred 	%p43, 0;
	@%p30 bra 	$L__BB417_17;
	ld.volatile.shared.u8 	%rs13, [%r5+16];
	setp.ne.s16 	%p43, %rs13, 0;
$L__BB417_17:
	selp.u16 	%rs14, 1, 0, %p43;
	st.volatile.shared.u8 	[%r5], %rs14;
	ld.volatile.shared.u8 	%rs15, [%r5];
	setp.eq.s16 	%p32, %rs15, 0;
	mov.pred 	%p44, 0;
	@%p32 bra 	$L__BB417_19;
	ld.volatile.shared.u8 	%rs16, [%r5+8];
	setp.ne.s16 	%p44, %rs16, 0;
$L__BB417_19:
	selp.u16 	%rs17, 1, 0, %p44;
	st.volatile.shared.u8 	[%r5], %rs17;
	ld.volatile.shared.u8 	%rs18, [%r5];
	setp.eq.s16 	%p34, %rs18, 0;
	mov.pred 	%p45, 0;
	@%p34 bra 	$L__BB417_21;
	ld.volatile.shared.u8 	%rs19, [%r5+4];
	setp.ne.s16 	%p45, %rs19, 0;
$L__BB417_21:
	selp.u16 	%rs20, 1, 0, %p45;
	st.volatile.shared.u8 	[%r5], %rs20;
	ld.volatile.shared.u8 	%rs21, [%r5];
	setp.eq.s16 	%p36, %rs21, 0;
	mov.pred 	%p46, 0;
	@%p36 bra 	$L__BB417_23;
	ld.volatile.shared.u8 	%rs22, [%r5+2];
	setp.ne.s16 	%p46, %rs22, 0;
$L__BB417_23:
	selp.u16 	%rs23, 1, 0, %p46;
	st.volatile.shared.u8 	[%r5], %rs23;
	ld.volatile.shared.u8 	%rs24, [%r5];
	setp.eq.s16 	%p38, %rs24, 0;
	mov.pred 	%p47, 0;
	@%p38 bra 	$L__BB417_25;
	ld.volatile.shared.u8 	%rs25, [%r5+1];
	setp.ne.s16 	%p47, %rs25, 0;
$L__BB417_25:
	selp.u16 	%rs26, 1, 0, %p47;
	st.volatile.shared.u8 	[%r5], %rs26;
	setp.ne.s32 	%p39, %r1, 0;
	@%p39 bra 	$L__BB417_27;
	ld.shared.u8 	%rs27, [allsdata_bool];
	cvt.u64.u32 	%rd11, %r2;
	cvta.to.global.u64 	%rd12, %rd4;
	add.s64 	%rd13, %rd12, %rd11;
	st.global.u8 	[%rd13], %rs27;
$L__BB417_27:
	ret;

}
	// .globl	uncontiguous_all_bool
.visible .entry uncontiguous_all_bool(
	.param .u64 .ptr .align 1 uncontiguous_all_bool_param_0,
	.param .u64 .ptr .align 1 uncontiguous_all_bool_param_1,
	.param .u64 .ptr .align 1 uncontiguous_all_bool_param_2,
	.param .u64 .ptr .align 1 uncontiguous_all_bool_param_3,
	.param .u64 uncontiguous_all_bool_param_4,
	.param .u64 uncontiguous_all_bool_param_5
)
{
	.reg .pred 	%p<93>;
	.reg .b16 	%rs<28>;
	.reg .b32 	%r<210>;
	.reg .b64 	%rd<555>;

	ld.param.u64 	%rd260, [uncontiguous_all_bool_param_0];
	ld.param.u64 	%rd263, [uncontiguous_all_bool_param_1];
	ld.param.u64 	%rd264, [uncontiguous_all_bool_param_2];
	ld.param.u64 	%rd265, [uncontiguous_all_bool_param_3];
	ld.param.u64 	%rd261, [uncontiguous_all_bool_param_4];
	ld.param.u64 	%rd262, [uncontiguous_all_bool_param_5];
	cvta.to.global.u64 	%rd1, %rd265;
	cvta.to.global.u64 	%rd2, %rd264;
	cvta.to.global.u64 	%rd3, %rd263;
	mov.u32 	%r1, %tid.x;
	mov.u32 	%r2, %ctaid.x;
	mov.u32 	%r209, %ntid.x;
	mul.lo.s32 	%r52, %r2, %r209;
	shl.b32 	%r53, %r52, 1;
	add.s32 	%r4, %r53, %r1;
	mov.u32 	%r54, allsdata_bool;
	add.s32 	%r5, %r54, %r1;
	mov.b16 	%rs1, 1;
	st.shared.u8 	[%r5], %rs1;
	add.s32 	%r55, %r4, %r209;
	cvt.u64.u32 	%rd508, %r55;
	setp.le.u64 	%p17, %rd262, %rd508;
	@%p17 bra 	$L__BB418_56;
	cvt.u32.u64 	%r6, %rd261;
	add.s32 	%r203, %r6, -1;
	setp.lt.s32 	%p43, %r203, 0;
	mov.b64 	%rd512, 0;
	mov.u64 	%rd513, %rd512;
	@%p43 bra 	$L__BB418_53;
	cvt.u64.u32 	%rd509, %r4;
	setp.lt.u32 	%p44, %r203, 3;
	mov.b64 	%rd513, 0;
	mov.u64 	%rd512, %rd513;
	@%p44 bra 	$L__BB418_30;
	add.s32 	%r201, %r6, -2;
	and.b32  	%r131, %r6, -4;
	neg.s32 	%r200, %r131;
	mov.b64 	%rd513, 0;
$L__BB418_4:
	.pragma "nounroll";
	add.s32 	%r12, %r201, 1;
	mul.wide.u32 	%rd396, %r12, 8;
	add.s64 	%rd397, %rd2, %rd396;
	ld.global.u64 	%rd10, [%rd397];
	or.b64  	%rd398, %rd509, %rd10;
	and.b64  	%rd399, %rd398, -4294967296;
	setp.ne.s64 	%p45, %rd399, 0;
	@%p45 bra 	$L__BB418_6;
	cvt.u32.u64 	%r132, %rd10;
	cvt.u32.u64 	%r133, %rd509;
	div.u32 	%r134, %r133, %r132;
	mul.lo.s32 	%r135, %r134, %r132;
	sub.s32 	%r136, %r133, %r135;
	cvt.u64.u32 	%rd474, %r134;
	cvt.u64.u32 	%rd475, %r136;
	bra.uni 	$L__BB418_7;
$L__BB418_6:
	div.s64 	%rd474, %rd509, %rd10;
	mul.lo.s64 	%rd400, %rd474, %rd10;
	sub.s64 	%rd475, %rd509, %rd400;
$L__BB418_7:
	mul.wide.u32 	%rd401, %r12, 8;
	add.s64 	%rd402, %rd1, %rd401;
	ld.global.u64 	%rd17, [%rd402];
	mad.lo.s64 	%rd18, %rd17, %rd475, %rd512;
	or.b64  	%rd403, %rd508, %rd10;
	and.b64  	%rd404, %rd403, -4294967296;
	setp.ne.s64 	%p46, %rd404, 0;
	@%p46 bra 	$L__BB418_9;
	cvt.u32.u64 	%r137, %rd10;
	cvt.u32.u64 	%r138, %rd508;
	div.u32 	%r139, %r138, %r137;
	mul.lo.s32 	%r140, %r139, %r137;
	sub.s32 	%r141, %r138, %r140;
	cvt.u64.u32 	%rd476, %r139;
	cvt.u64.u32 	%rd477, %r141;
	bra.uni 	$L__BB418_10;
$L__BB418_9:
	div.s64 	%rd476, %rd508, %rd10;
	mul.lo.s64 	%rd405, %rd476, %rd10;
	sub.s64 	%rd477, %rd508, %rd405;
$L__BB418_10:
	mad.lo.s64 	%rd25, %rd477, %rd17, %rd513;
	add.s32 	%r13, %r201, -2;
	mul.wide.u32 	%rd406, %r201, 8;
	add.s64 	%rd407, %rd2, %rd406;
	ld.global.u64 	%rd26, [%rd407];
	or.b64  	%rd408, %rd474, %rd26;
	and.b64  	%rd409, %rd408, -4294967296;
	setp.ne.s64 	%p47, %rd409, 0;
	@%p47 bra 	$L__BB418_12;
	cvt.u32.u64 	%r142, %rd26;
	cvt.u32.u64 	%r143, %rd474;
	div.u32 	%r144, %r143, %r142;
	mul.lo.s32 	%r145, %r144, %r142;
	sub.s32 	%r146, %r143, %r145;
	cvt.u64.u32 	%rd478, %r144;
	cvt.u64.u32 	%rd479, %r146;
	bra.uni 	$L__BB418_13;
$L__BB418_12:
	div.s64 	%rd478, %rd474, %rd26;
	mul.lo.s64 	%rd410, %rd478, %rd26;
	sub.s64 	%rd479, %rd474, %rd410;
$L__BB418_13:
	mul.wide.u32 	%rd411, %r201, 8;
	add.s64 	%rd412, %rd1, %rd411;
	ld.global.u64 	%rd33, [%rd412];
	mad.lo.s64 	%rd34, %rd33, %rd479, %rd18;
	or.b64  	%rd413, %rd476, %rd26;
	and.b64  	%rd414, %rd413, -4294967296;
	setp.ne.s64 	%p48, %rd414, 0;
	@%p48 bra 	$L__BB418_15;
	cvt.u32.u64 	%r147, %rd26;
	cvt.u32.u64 	%r148, %rd476;
	div.u32 	%r149, %r148, %r147;
	mul.lo.s32 	%r150, %r149, %r147;
	sub.s32 	%r151, %r148, %r150;
	cvt.u64.u32 	%rd480, %r149;
	cvt.u64.u32 	%rd481, %r151;
	bra.uni 	$L__BB418_16;
$L__BB418_15:
	div.s64 	%rd480, %rd476, %rd26;
	mul.lo.s64 	%rd415, %rd480, %rd26;
	sub.s64 	%rd481, %rd476, %rd415;
$L__BB418_16:
	mad.lo.s64 	%rd41, %rd481, %rd33, %rd25;
	add.s32 	%r14, %r201, -1;
	mul.wide.u32 	%rd416, %r14, 8;
	add.s64 	%rd417, %rd2, %rd416;
	ld.global.u64 	%rd42, [%rd417];
	or.b64  	%rd418, %rd478, %rd42;
	and.b64  	%rd419, %rd418, -4294967296;
	setp.ne.s64 	%p49, %rd419, 0;
	@%p49 bra 	$L__BB418_18;
	cvt.u32.u64 	%r152, %rd42;
	cvt.u32.u64 	%r153, %rd478;
	div.u32 	%r154, %r153, %r152;
	mul.lo.s32 	%r155, %r154, %r152;
	sub.s32 	%r156, %r153, %r155;
	cvt.u64.u32 	%rd482, %r154;
	cvt.u64.u32 	%rd483, %r156;
	bra.uni 	$L__BB418_19;
$L__BB418_18:
	div.s64 	%rd482, %rd478, %rd42;
	mul.lo.s64 	%rd420, %rd482, %rd42;
	sub.s64 	%rd483, %rd478, %rd420;
$L__BB418_19:
	mul.wide.u32 	%rd421, %r14, 8;
	add.s64 	%rd422, %rd1, %rd421;
	ld.global.u64 	%rd49, [%rd422];
	mad.lo.s64 	%rd50, %rd49, %rd483, %rd34;
	or.b64  	%rd423, %rd480, %rd42;
	and.b64  	%rd424, %rd423, -4294967296;
	setp.ne.s64 	%p50, %rd424, 0;
	@%p50 bra 	$L__BB418_21;
	cvt.u32.u64 	%r157, %rd42;
	cvt.u32.u64 	%r158, %rd480;
	div.u32 	%r159, %r158, %r157;
	mul.lo.s32 	%r160, %r159, %r157;
	sub.s32 	%r161, %r158, %r160;
	cvt.u64.u32 	%rd484, %r159;
	cvt.u64.u32 	%rd485, %r161;
	bra.uni 	$L__BB418_22;
$L__BB418_21:
	div.s64 	%rd484, %rd480, %rd42;
	mul.lo.s64 	%rd425, %rd484, %rd42;
	sub.s64 	%rd485, %rd480, %rd425;
$L__BB418_22:
	mad.lo.s64 	%rd57, %rd485, %rd49, %rd41;
	mul.wide.u32 	%rd426, %r13, 8;
	add.s64 	%rd427, %rd2, %rd426;
	ld.global.u64 	%rd58, [%rd427];
	or.b64  	%rd428, %rd482, %rd58;
	and.b64  	%rd429, %rd428, -4294967296;
	setp.ne.s64 	%p51, %rd429, 0;
	@%p51 bra 	$L__BB418_24;
	cvt.u32.u64 	%r162, %rd58;
	cvt.u32.u64 	%r163, %rd482;
	div.u32 	%r164, %r163, %r162;
	mul.lo.s32 	%r165, %r164, %r162;
	sub.s32 	%r166, %r163, %r165;
	cvt.u64.u32 	%rd509, %r164;
	cvt.u64.u32 	%rd487, %r166;
	bra.uni 	$L__BB418_25;
$L__BB418_24:
	div.s64 	%rd509, %rd482, %rd58;
	mul.lo.s64 	%rd430, %rd509, %rd58;
	sub.s64 	%rd487, %rd482, %rd430;
$L__BB418_25:
	mul.wide.u32 	%rd431, %r13, 8;
	add.s64 	%rd432, %rd1, %rd431;
	ld.global.u64 	%rd65, [%rd432];
	mad.lo.s64 	%rd512, %rd65, %rd487, %rd50;
	or.b64  	%rd433, %rd484, %rd58;
	and.b64  	%rd434, %rd433, -4294967296;
	setp.ne.s64 	%p52, %rd434, 0;
	@%p52 bra 	$L__BB418_27;
	cvt.u32.u64 	%r167, %rd58;
	cvt.u32.u64 	%r168, %rd484;
	div.u32 	%r169, %r168, %r167;
	mul.lo.s32 	%r170, %r169, %r167;
	sub.s32 	%r171, %r168, %r170;
	cvt.u64.u32 	%rd508, %r169;
	cvt.u64.u32 	%rd489, %r171;
	bra.uni 	$L__BB418_28;
$L__BB418_27:
	div.s64 	%rd508, %rd484, %rd58;
	mul.lo.s64 	%rd435, %rd508, %rd58;
	sub.s64 	%rd489, %rd484, %rd435;
$L__BB418_28:
	mad.lo.s64 	%rd513, %rd489, %rd65, %rd57;
	add.s32 	%r201, %r201, -4;
	add.s32 	%r200, %r200, 4;
	setp.ne.s32 	%p53, %r200, 0;
	@%p53 bra 	$L__BB418_4;
	add.s32 	%r203, %r201, 1;
$L__BB418_30:
	and.b32  	%r19, %r6, 3;
	setp.eq.s32 	%p54, %r19, 0;
	@%p54 bra 	$L__BB418_53;
	setp.eq.s32 	%p55, %r19, 1;
	@%p55 bra 	$L__BB418_45;
	mul.wide.u32 	%rd437, %r203, 8;
	add.s64 	%rd438, %rd2, %rd437;
	ld.global.u64 	%rd80, [%rd438];
	or.b64  	%rd439, %rd509, %rd80;
	and.b64  	%rd440, %rd439, -4294967296;
	setp.ne.s64 	%p56, %rd440, 0;
	@%p56 bra 	$L__BB418_34;
	cvt.u32.u64 	%r172, %rd80;
	cvt.u32.u64 	%r173, %rd509;
	div.u32 	%r174, %r173, %r172;
	mul.lo.s32 	%r175, %r174, %r172;
	sub.s32 	%r176, %r173, %r175;
	cvt.u64.u32 	%rd496, %r174;
	cvt.u64.u32 	%rd497, %r176;
	bra.uni 	$L__BB418_35;
$L__BB418_34:
	div.s64 	%rd496, %rd509, %rd80;
	mul.lo.s64 	%rd441, %rd496, %rd80;
	sub.s64 	%rd497, %rd509, %rd441;
$L__BB418_35:
	add.s64 	%rd443, %rd1, %rd437;
	ld.global.u64 	%rd87, [%rd443];
	mad.lo.s64 	%rd88, %rd87, %rd497, %rd512;
	or.b64  	%rd444, %rd508, %rd80;
	and.b64  	%rd445, %rd444, -4294967296;
	setp.ne.s64 	%p57, %rd445, 0;
	@%p57 bra 	$L__BB418_37;
	cvt.u32.u64 	%r177, %rd80;
	cvt.u32.u64 	%r178, %rd508;
	div.u32 	%r179, %r178, %r177;
	mul.lo.s32 	%r180, %r179, %r177;
	sub.s32 	%r181, %r178, %r180;
	cvt.u64.u32 	%rd498, %r179;
	cvt.u64.u32 	%rd499, %r181;
	bra.uni 	$L__BB418_38;
$L__BB418_37:
	div.s64 	%rd498, %rd508, %rd80;
	mul.lo.s64 	%rd446, %rd498, %rd80;
	sub.s64 	%rd499, %rd508, %rd446;
$L__BB418_38:
	mad.lo.s64 	%rd95, %rd499, %rd87, %rd513;
	add.s32 	%r20, %r203, -1;
	mul.wide.u32 	%rd447, %r20, 8;
	add.s64 	%rd448, %rd2, %rd447;
	ld.global.u64 	%rd96, [%rd448];
	or.b64  	%rd449, %rd496, %rd96;
	and.b64  	%rd450, %rd449, -4294967296;
	setp.ne.s64 	%p58, %rd450, 0;
	@%p58 bra 	$L__BB418_40;
	cvt.u32.u64 	%r182, %rd96;
	cvt.u32.u64 	%r183, %rd496;
	div.u32 	%r184, %r183, %r182;
	mul.lo.s32 	%r185, %r184, %r182;
	sub.s32 	%r186, %r183, %r185;
	cvt.u64.u32 	%rd509, %r184;
	cvt.u64.u32 	%rd501, %r186;
	bra.uni 	$L__BB418_41;
$L__BB418_40:
	div.s64 	%rd509, %rd496, %rd96;
	mul.lo.s64 	%rd451, %rd509, %rd96;
	sub.s64 	%rd501, %rd496, %rd451;
$L__BB418_41:
	add.s64 	%rd453, %rd1, %rd447;
	ld.global.u64 	%rd103, [%rd453];
	mad.lo.s64 	%rd512, %rd103, %rd501, %rd88;
	or.b64  	%rd454, %rd498, %rd96;
	and.b64  	%rd455, %rd454, -4294967296;
	setp.ne.s64 	%p59, %rd455, 0;
	@%p59 bra 	$L__BB418_43;
	cvt.u32.u64 	%r187, %rd96;
	cvt.u32.u64 	%r188, %rd498;
	div.u32 	%r189, %r188, %r187;
	mul.lo.s32 	%r190, %r189, %r187;
	sub.s32 	%r191, %r188, %r190;
	cvt.u64.u32 	%rd508, %r189;
	cvt.u64.u32 	%rd503, %r191;
	bra.uni 	$L__BB418_44;
$L__BB418_43:
	div.s64 	%rd508, %rd498, %rd96;
	mul.lo.s64 	%rd456, %rd508, %rd96;
	sub.s64 	%rd503, %rd498, %rd456;
$L__BB418_44:
	mad.lo.s64 	%rd513, %rd503, %rd103, %rd95;
	add.s32 	%r203, %r203, -2;
$L__BB418_45:
	and.b32  	%r192, %r6, 1;
	setp.eq.b32 	%p60, %r192, 1;
	not.pred 	%p61, %p60;
	@%p61 bra 	$L__BB418_53;
	mul.wide.u32 	%rd457, %r203, 8;
	add.s64 	%rd458, %rd2, %rd457;
	ld.global.u64 	%rd118, [%rd458];
	or.b64  	%rd459, %rd509, %rd118;
	and.b64  	%rd460, %rd459, -4294967296;
	setp.ne.s64 	%p62, %rd460, 0;
	@%p62 bra 	$L__BB418_48;
	cvt.u32.u64 	%r193, %rd118;
	cvt.u32.u64 	%r194, %rd509;
	rem.u32 	%r195, %r194, %r193;
	cvt.u64.u32 	%rd510, %r195;
	bra.uni 	$L__BB418_49;
$L__BB418_48:
	rem.s64 	%rd510, %rd509, %rd118;
$L__BB418_49:
	add.s64 	%rd462, %rd1, %rd457;
	ld.global.u64 	%rd122, [%rd462];
	mad.lo.s64 	%rd512, %rd122, %rd510, %rd512;
	or.b64  	%rd463, %rd508, %rd118;
	and.b64  	%rd464, %rd463, -4294967296;
	setp.ne.s64 	%p63, %rd464, 0;
	@%p63 bra 	$L__BB418_51;
	cvt.u32.u64 	%r196, %rd118;
	cvt.u32.u64 	%r197, %rd508;
	rem.u32 	%r198, %r197, %r196;
	cvt.u64.u32 	%rd511, %r198;
	bra.uni 	$L__BB418_52;
$L__BB418_51:
	rem.s64 	%rd511, %rd508, %rd118;
$L__BB418_52:
	mad.lo.s64 	%rd513, %rd511, %rd122, %rd513;
$L__BB418_53:
	add.s64 	%rd465, %rd3, %rd512;
	ld.global.u8 	%rs3, [%rd465];
	setp.eq.s16 	%p65, %rs3, 0;
	mov.pred 	%p85, 0;
	@%p65 bra 	$L__BB418_55;
	add.s64 	%rd466, %rd3, %rd513;
	ld.global.u8 	%rs4, [%rd466];
	setp.ne.s16 	%p85, %rs4, 0;
$L__BB418_55:
	selp.u16 	%rs5, 1, 0, %p85;
	st.shared.u8 	[%r5], %rs5;
	bra.uni 	$L__BB418_116;
$L__BB418_56:
	cvt.u64.u32 	%rd545, %r4;
	setp.le.u64 	%p18, %rd262, %rd545;
	@%p18 bra 	$L__BB418_116;
	cvt.u32.u64 	%r23, %rd261;
	add.s32 	%r207, %r23, -1;
	setp.lt.s32 	%p19, %r207, 0;
	mov.b64 	%rd554, 0;
	@%p19 bra 	$L__BB418_115;
	and.b32  	%r25, %r23, 7;
	setp.lt.u32 	%p20, %r207, 7;
	mov.b64 	%rd554, 0;
	@%p20 bra 	$L__BB418_86;
	add.s32 	%r205, %r23, -4;
	and.b32  	%r56, %r23, -8;
	neg.s32 	%r204, %r56;
	mov.b64 	%rd554, 0;
$L__BB418_60:
	.pragma "nounroll";
	add.s32 	%r30, %r205, 3;
	mul.wide.u32 	%rd270, %r30, 8;
	add.s64 	%rd271, %rd2, %rd270;
	ld.global.u64 	%rd133, [%rd271];
	or.b64  	%rd272, %rd545, %rd133;
	and.b64  	%rd273, %rd272, -4294967296;
	setp.ne.s64 	%p21, %rd273, 0;
	@%p21 bra 	$L__BB418_62;
	cvt.u32.u64 	%r57, %rd133;
	cvt.u32.u64 	%r58, %rd545;
	div.u32 	%r59, %r58, %r57;
	mul.lo.s32 	%r60, %r59, %r57;
	sub.s32 	%r61, %r58, %r60;
	cvt.u64.u32 	%rd516, %r59;
	cvt.u64.u32 	%rd517, %r61;
	bra.uni 	$L__BB418_63;
$L__BB418_62:
	div.s64 	%rd516, %rd545, %rd133;
	mul.lo.s64 	%rd274, %rd516, %rd133;
	sub.s64 	%rd517, %rd545, %rd274;
$L__BB418_63:
	add.s64 	%rd276, %rd1, %rd270;
	ld.global.u64 	%rd277, [%rd276];
	mad.lo.s64 	%rd140, %rd277, %rd517, %rd554;
	add.s32 	%r31, %r205, 2;
	mul.wide.u32 	%rd278, %r31, 8;
	add.s64 	%rd279, %rd2, %rd278;
	ld.global.u64 	%rd141, [%rd279];
	or.b64  	%rd280, %rd516, %rd141;
	and.b64  	%rd281, %rd280, -4294967296;
	setp.ne.s64 	%p22, %rd281, 0;
	@%p22 bra 	$L__BB418_65;
	cvt.u32.u64 	%r62, %rd141;
	cvt.u32.u64 	%r63, %rd516;
	div.u32 	%r64, %r63, %r62;
	mul.lo.s32 	%r65, %r64, %r62;
	sub.s32 	%r66, %r63, %r65;
	cvt.u64.u32 	%rd518, %r64;
	cvt.u64.u32 	%rd519, %r66;
	bra.uni 	$L__BB418_66;
$L__BB418_65:
	div.s64 	%rd518, %rd516, %rd141;
	mul.lo.s64 	%rd282, %rd518, %rd141;
	sub.s64 	%rd519, %rd516, %rd282;
$L__BB418_66:
	add.s64 	%rd284, %rd1, %rd278;
	ld.global.u64 	%rd285, [%rd284];
	mad.lo.s64 	%rd148, %rd285, %rd519, %rd140;
	add.s32 	%r32, %r205, 1;
	mul.wide.u32 	%rd286, %r32, 8;
	add.s64 	%rd287, %rd2, %rd286;
	ld.global.u64 	%rd149, [%rd287];
	or.b64  	%rd288, %rd518, %rd149;
	and.b64  	%rd289, %rd288, -4294967296;
	setp.ne.s64 	%p23, %rd289, 0;
	@%p23 bra 	$L__BB418_68;
	cvt.u32.u64 	%r67, %rd149;
	cvt.u32.u64 	%r68, %rd518;
	div.u32 	%r69, %r68, %r67;
	mul.lo.s32 	%r70, %r69, %r67;
	sub.s32 	%r71, %r68, %r70;
	cvt.u64.u32 	%rd520, %r69;
	cvt.u64.u32 	%rd521, %r71;
	bra.uni 	$L__BB418_69;
$L__BB418_68:
	div.s64 	%rd520, %rd518, %rd149;
	mul.lo.s64 	%rd290, %rd520, %rd149;
	sub.s64 	%rd521, %rd518, %rd290;
$L__BB418_69:
	add.s64 	%rd292, %rd1, %rd286;
	ld.global.u64 	%rd293, [%rd292];
	mad.lo.s64 	%rd156, %rd293, %rd521, %rd148;
	add.s32 	%r33, %r205, -4;
	mul.wide.u32 	%rd294, %r205, 8;
	add.s64 	%rd295, %rd2, %rd294;
	ld.global.u64 	%rd157, [%rd295];
	or.b64  	%rd296, %rd520, %rd157;
	and.b64  	%rd297, %rd296, -4294967296;
	setp.ne.s64 	%p24, %rd297, 0;
	@%p24 bra 	$L__BB418_71;
	cvt.u32.u64 	%r72, %rd157;
	cvt.u32.u64 	%r73, %rd520;
	div.u32 	%r74, %r73, %r72;
	mul.lo.s32 	%r75, %r74, %r72;
	sub.s32 	%r76, %r73, %r75;
	cvt.u64.u32 	%rd522, %r74;
	cvt.u64.u32 	%rd523, %r76;
	bra.uni 	$L__BB418_72;
$L__BB418_71:
	div.s64 	%rd522, %rd520, %rd157;
	mul.lo.s64 	%rd298, %rd522, %rd157;
	sub.s64 	%rd523, %rd520, %rd298;
$L__BB418_72:
	add.s64 	%rd300, %rd1, %rd294;
	ld.global.u64 	%rd301, [%rd300];
	mad.lo.s64 	%rd164, %rd301, %rd523, %rd156;
	add.s32 	%r34, %r205, -1;
	mul.wide.u32 	%rd302, %r34, 8;
	add.s64 	%rd303, %rd2, %rd302;
	ld.global.u64 	%rd165, [%rd303];
	or.b64  	%rd304, %rd522, %rd165;
	and.b64  	%rd305, %rd304, -4294967296;
	setp.ne.s64 	%p25, %rd305, 0;
	@%p25 bra 	$L__BB418_74;
	cvt.u32.u64 	%r77, %rd165;
	cvt.u32.u64 	%r78, %rd522;
	div.u32 	%r79, %r78, %r77;
	mul.lo.s32 	%r80, %r79, %r77;
	sub.s32 	%r81, %r78, %r80;
	cvt.u64.u32 	%rd524, %r79;
	cvt.u64.u32 	%rd525, %r81;
	bra.uni 	$L__BB418_75;
$L__BB418_74:
	div.s64 	%rd524, %rd522, %rd165;
	mul.lo.s64 	%rd306, %rd524, %rd165;
	sub.s64 	%rd525, %rd522, %rd306;
$L__BB418_75:
	add.s64 	%rd308, %rd1, %rd302;
	ld.global.u64 	%rd309, [%rd308];
	mad.lo.s64 	%rd172, %rd309, %rd525, %rd164;
	add.s32 	%r35, %r205, -2;
	mul.wide.u32 	%rd310, %r35, 8;
	add.s64 	%rd311, %rd2, %rd310;
	ld.global.u64 	%rd173, [%rd311];
	or.b64  	%rd312, %rd524, %rd173;
	and.b64  	%rd313, %rd312, -4294967296;
	setp.ne.s64 	%p26, %rd313, 0;
	@%p26 bra 	$L__BB418_77;
	cvt.u32.u64 	%r82, %rd173;
	cvt.u32.u64 	%r83, %rd524;
	div.u32 	%r84, %r83, %r82;
	mul.lo.s32 	%r85, %r84, %r82;
	sub.s32 	%r86, %r83, %r85;
	cvt.u64.u32 	%rd526, %r84;
	cvt.u64.u32 	%rd527, %r86;
	bra.uni 	$L__BB418_78;
$L__BB418_77:
	div.s64 	%rd526, %rd524, %rd173;
	mul.lo.s64 	%rd314, %rd526, %rd173;
	sub.s64 	%rd527, %rd524, %rd314;
$L__BB418_78:
	add.s64 	%rd316, %rd1, %rd310;
	ld.global.u64 	%rd317, [%rd316];
	mad.lo.s64 	%rd180, %rd317, %rd527, %rd172;
	add.s32 	%r36, %r205, -3;
	mul.wide.u32 	%rd318, %r36, 8;
	add.s64 	%rd319, %rd2, %rd318;
	ld.global.u64 	%rd181, [%rd319];
	or.b64  	%rd320, %rd526, %rd181;
	and.b64  	%rd321, %rd320, -4294967296;
	setp.ne.s64 	%p27, %rd321, 0;
	@%p27 bra 	$L__BB418_80;
	cvt.u32.u64 	%r87, %rd181;
	cvt.u32.u64 	%r88, %rd526;
	div.u32 	%r89, %r88, %r87;
	mul.lo.s32 	%r90, %r89, %r87;
	sub.s32 	%r91, %r88, %r90;
	cvt.u64.u32 	%rd528, %r89;
	cvt.u64.u32 	%rd529, %r91;
	bra.uni 	$L__BB418_81;
$L__BB418_80:
	div.s64 	%rd528, %rd526, %rd181;
	mul.lo.s64 	%rd322, %rd528, %rd181;
	sub.s64 	%rd529, %rd526, %rd322;
$L__BB418_81:
	add.s64 	%rd324, %rd1, %rd318;
	ld.global.u64 	%rd325, [%rd324];
	mad.lo.s64 	%rd188, %rd325, %rd529, %rd180;
	mul.wide.u32 	%rd326, %r33, 8;
	add.s64 	%rd327, %rd2, %rd326;
	ld.global.u64 	%rd189, [%rd327];
	or.b64  	%rd328, %rd528, %rd189;
	and.b64  	%rd329, %rd328, -4294967296;
	setp.ne.s64 	%p28, %rd329, 0;
	@%p28 bra 	$L__BB418_83;
	cvt.u32.u64 	%r92, %rd189;
	cvt.u32.u64 	%r93, %rd528;
	div.u32 	%r94, %r93, %r92;
	mul.lo.s32 	%r95, %r94, %r92;
	sub.s32 	%r96, %r93, %r95;
	cvt.u64.u32 	%rd545, %r94;
	cvt.u64.u32 	%rd531, %r96;
	bra.uni 	$L__BB418_84;
$L__BB418_83:
	div.s64 	%rd545, %rd528, %rd189;
	mul.lo.s64 	%rd330, %rd545, %rd189;
	sub.s64 	%rd531, %rd528, %rd330;
$L__BB418_84:
	add.s64 	%rd332, %rd1, %rd326;
	ld.global.u64 	%rd333, [%rd332];
	mad.lo.s64 	%rd554, %rd333, %rd531, %rd188;
	add.s32 	%r205, %r205, -8;
	add.s32 	%r204, %r204, 8;
	setp.ne.s32 	%p29, %r204, 0;
	@%p29 bra 	$L__BB418_60;
	add.s32 	%r207, %r205, 3;
$L__BB418_86:
	setp.eq.s32 	%p30, %r25, 0;
	@%p30 bra 	$L__BB418_115;
	and.b32  	%r41, %r23, 3;
	setp.lt.u32 	%p31, %r25, 4;
	@%p31 bra 	$L__BB418_101;
	mul.wide.u32 	%rd335, %r207, 8;
	add.s64 	%rd336, %rd2, %rd335;
	ld.global.u64 	%rd200, [%rd336];
	or.b64  	%rd337, %rd545, %rd200;
	and.b64  	%rd338, %rd337, -4294967296;
	setp.ne.s64 	%p32, %rd338, 0;
	@%p32 bra 	$L__BB418_90;
	cvt.u32.u64 	%r97, %rd200;
	cvt.u32.u64 	%r98, %rd545;
	div.u32 	%r99, %r98, %r97;
	mul.lo.s32 	%r100, %r99, %r97;
	sub.s32 	%r101, %r98, %r100;
	cvt.u64.u32 	%rd535, %r99;
	cvt.u64.u32 	%rd536, %r101;
	bra.uni 	$L__BB418_91;
$L__BB418_90:
	div.s64 	%rd535, %rd545, %rd200;
	mul.lo.s64 	%rd339, %rd535, %rd200;
	sub.s64 	%rd536, %rd545, %rd339;
$L__BB418_91:
	add.s64 	%rd341, %rd1, %rd335;
	ld.global.u64 	%rd342, [%rd341];
	mad.lo.s64 	%rd207, %rd342, %rd536, %rd554;
	add.s32 	%r42, %r207, -1;
	mul.wide.u32 	%rd343, %r42, 8;
	add.s64 	%rd344, %rd2, %rd343;
	ld.global.u64 	%rd208, [%rd344];
	or.b64  	%rd345, %rd535, %rd208;
	and.b64  	%rd346, %rd345, -4294967296;
	setp.ne.s64 	%p33, %rd346, 0;
	@%p33 bra 	$L__BB418_93;
	cvt.u32.u64 	%r102, %rd208;
	cvt.u32.u64 	%r103, %rd535;
	div.u32 	%r104, %r103, %r102;
	mul.lo.s32 	%r105, %r104, %r102;
	sub.s32 	%r106, %r103, %r105;
	cvt.u64.u32 	%rd537, %r104;
	cvt.u64.u32 	%rd538, %r106;
	bra.uni 	$L__BB418_94;
$L__BB418_93:
	div.s64 	%rd537, %rd535, %rd208;
	mul.lo.s64 	%rd347, %rd537, %rd208;
	sub.s64 	%rd538, %rd535, %rd347;
$L__BB418_94:
	add.s64 	%rd349, %rd1, %rd343;
	ld.global.u64 	%rd350, [%rd349];
	mad.lo.s64 	%rd215, %rd350, %rd538, %rd207;
	add.s32 	%r43, %r207, -2;
	mul.wide.u32 	%rd351, %r43, 8;
	add.s64 	%rd352, %rd2, %rd351;
	ld.global.u64 	%rd216, [%rd352];
	or.b64  	%rd353, %rd537, %rd216;
	and.b64  	%rd354, %rd353, -4294967296;
	setp.ne.s64 	%p34, %rd354, 0;
	@%p34 bra 	$L__BB418_96;
	cvt.u32.u64 	%r107, %rd216;
	cvt.u32.u64 	%r108, %rd537;
	div.u32 	%r109, %r108, %r107;
	mul.lo.s32 	%r110, %r109, %r107;
	sub.s32 	%r111, %r108, %r110;
	cvt.u64.u32 	%rd539, %r109;
	cvt.u64.u32 	%rd540, %r111;
	bra.uni 	$L__BB418_97;
$L__BB418_96:
	div.s64 	%rd539, %rd537, %rd216;
	mul.lo.s64 	%rd355, %rd539, %rd216;
	sub.s64 	%rd540, %rd537, %rd355;
$L__BB418_97:
	add.s64 	%rd357, %rd1, %rd351;
	ld.global.u64 	%rd358, [%rd357];
	mad.lo.s64 	%rd223, %rd358, %rd540, %rd215;
	add.s32 	%r44, %r207, -3;
	mul.wide.u32 	%rd359, %r44, 8;
	add.s64 	%rd360, %rd2, %rd359;
	ld.global.u64 	%rd224, [%rd360];
	or.b64  	%rd361, %rd539, %rd224;
	and.b64  	%rd362, %rd361, -4294967296;
	setp.ne.s64 	%p35, %rd362, 0;
	@%p35 bra 	$L__BB418_99;
	cvt.u32.u64 	%r112, %rd224;
	cvt.u32.u64 	%r113, %rd539;
	div.u32 	%r114, %r113, %r112;
	mul.lo.s32 	%r115, %r114, %r112;
	sub.s32 	%r116, %r113, %r115;
	cvt.u64.u32 	%rd545, %r114;
	cvt.u64.u32 	%rd542, %r116;
	bra.uni 	$L__BB418_100;
$L__BB418_99:
	div.s64 	%rd545, %rd539, %rd224;
	mul.lo.s64 	%rd363, %rd545, %rd224;
	sub.s64 	%rd542, %rd539, %rd363;
$L__BB418_100:
	add.s64 	%rd365, %rd1, %rd359;
	ld.global.u64 	%rd366, [%rd365];
	mad.lo.s64 	%rd554, %rd366, %rd542, %rd223;
	add.s32 	%r207, %r207, -4;
$L__BB418_101:
	setp.eq.s32 	%p36, %r41, 0;
	@%p36 bra 	$L__BB418_115;
	setp.eq.s32 	%p37, %r41, 1;
	@%p37 bra 	$L__BB418_110;
	mul.wide.u32 	%rd368, %r207, 8;
	add.s64 	%rd369, %rd2, %rd368;
	ld.global.u64 	%rd235, [%rd369];
	or.b64  	%rd370, %rd545, %rd235;
	and.b64  	%rd371, %rd370, -4294967296;
	setp.ne.s64 	%p38, %rd371, 0;
	@%p38 bra 	$L__BB418_105;
	cvt.u32.u64 	%r117, %rd235;
	cvt.u32.u64 	%r118, %rd545;
	div.u32 	%r119, %r118, %r117;
	mul.lo.s32 	%r120, %r119, %r117;
	sub.s32 	%r121, %r118, %r120;
	cvt.u64.u32 	%rd546, %r119;
	cvt.u64.u32 	%rd547, %r121;
	bra.uni 	$L__BB418_106;
$L__BB418_105:
	div.s64 	%rd546, %rd545, %rd235;
	mul.lo.s64 	%rd372, %rd546, %rd235;
	sub.s64 	%rd547, %rd545, %rd372;
$L__BB418_106:
	add.s64 	%rd374, %rd1, %rd368;
	ld.global.u64 	%rd375, [%rd374];
	mad.lo.s64 	%rd242, %rd375, %rd547, %rd554;
	add.s32 	%r47, %r207, -1;
	mul.wide.u32 	%rd376, %r47, 8;
	add.s64 	%rd377, %rd2, %rd376;
	ld.global.u64 	%rd243, [%rd377];
	or.b64  	%rd378, %rd546, %rd243;
	and.b64  	%rd379, %rd378, -4294967296;
	setp.ne.s64 	%p39, %rd379, 0;
	@%p39 bra 	$L__BB418_108;
	cvt.u32.u64 	%r122, %rd243;
	cvt.u32.u64 	%r123, %rd546;
	div.u32 	%r124, %r123, %r122;
	mul.lo.s32 	%r125, %r124, %r122;
	sub.s32 	%r126, %r123, %r125;
	cvt.u64.u32 	%rd545, %r124;
	cvt.u64.u32 	%rd549, %r126;
	bra.uni 	$L__BB418_109;
$L__BB418_108:
	div.s64 	%rd545, %rd546, %rd243;
	mul.lo.s64 	%rd380, %rd545, %rd243;
	sub.s64 	%rd549, %rd546, %rd380;
$L__BB418_109:
	add.s64 	%rd382, %rd1, %rd376;
	ld.global.u64 	%rd383, [%rd382];
	mad.lo.s64 	%rd554, %rd383, %rd549, %rd242;
	add.s32 	%r207, %r207, -2;
$L__BB418_110:
	and.b32  	%r127, %r23, 1;
	setp.eq.b32 	%p40, %r127, 1;
	not.pred 	%p41, %p40;
	@%p41 bra 	$L__BB418_115;
	mul.wide.u32 	%rd384, %r207, 8;
	add.s64 	%rd385, %rd2, %rd384;
	ld.global.u64 	%rd254, [%rd385];
	or.b64  	%rd386, %rd545, %rd254;
	and.b64  	%rd387, %rd386, -4294967296;
	setp.ne.s64 	%p42, %rd387, 0;
	@%p42 bra 	$L__BB418_113;
	cvt.u32.u64 	%r128, %rd254;
	cvt.u32.u64 	%r129, %rd545;
	rem.u32 	%r130, %r129, %r128;
	cvt.u64.u32 	%rd553, %r130;
	bra.uni 	$L__BB418_114;
$L__BB418_113:
	rem.s64 	%rd553, %rd545, %rd254;
$L__BB418_114:
	add.s64 	%rd389, %rd1, %rd384;
	ld.global.u64 	%rd390, [%rd389];
	mad.lo.s64 	%rd554, %rd390, %rd553, %rd554;
$L__BB418_115:
	add.s64 	%rd391, %rd3, %rd554;
	ld.global.u8 	%rs2, [%rd391];
	st.shared.u8 	[%r5], %rs2;
$L__BB418_116:
	bar.sync 	0;
	setp.lt.u32 	%p66, %r209, 66;
	@%p66 bra 	$L__BB418_122;
$L__BB418_117:
	shr.u32 	%r51, %r209, 1;
	setp.ge.u32 	%p67, %r1, %r51;
	@%p67 bra 	$L__BB418_121;
	ld.shared.u8 	%rs6, [%r5];
	setp.eq.s16 	%p69, %rs6, 0;
	mov.pred 	%p86, 0;
	@%p69 bra 	$L__BB418_120;
	add.s32 	%r199, %r5, %r51;
	ld.shared.u8 	%rs7, [%r199];
	setp.ne.s16 	%p86, %rs7, 0;
$L__BB418_120:
	selp.u16 	%rs8, 1, 0, %p86;
	st.shared.u8 	[%r5], %rs8;
$L__BB418_121:
	bar.sync 	0;
	setp.gt.u32 	%p70, %r209, 131;
	mov.u32 	%r209, %r51;
	@%p70 bra 	$L__BB418_117;
$L__BB418_122:
	setp.gt.u32 	%p71, %r1, 31;
	@%p71 bra 	$L__BB418_137;
	ld.volatile.shared.u8 	%rs9, [%r5];
	setp.eq.s16 	%p73, %rs9, 0;
	mov.pred 	%p87, 0;
	@%p73 bra 	$L__BB418_125;
	ld.volatile.shared.u8 	%rs10, [%r5+32];
	setp.ne.s16 	%p87, %rs10, 0;
$L__BB418_125:
	selp.u16 	%rs11, 1, 0, %p87;
	st.volatile.shared.u8 	[%r5], %rs11;
	ld.volatile.shared.u8 	%rs12, [%r5];
	setp.eq.s16 	%p75, %rs12, 0;
	mov.pred 	%p88, 0;
	@%p75 bra 	$L__BB418_127;
	ld.volatile.shared.u8 	%rs13, [%r5+16];
	setp.ne.s16 	%p88, %rs13, 0;
$L__BB418_127:
	selp.u16 	%rs14, 1, 0, %p88;
	st.volatile.shared.u8 	[%r5], %rs14;
	ld.volatile.shared.u8 	%rs15, [%r5];
	setp.eq.s16 	%p77, %rs15, 0;
	mov.pred 	%p89, 0;
	@%p77 bra 	$L__BB418_129;
	ld.volatile.shared.u8 	%rs16, [%r5+8];
	setp.ne.s16 	%p89, %rs16, 0;
$L__BB418_129:
	selp.u16 	%rs17, 1, 0, %p89;
	st.volatile.shared.u8 	[%r5], %rs17;
	ld.volatile.shared.u8 	%rs18, [%r5];
	setp.eq.s16 	%p79, %rs18, 0;
	mov.pred 	%p90, 0;
	@%p79 bra 	$L__BB418_131;
	ld.volatile.shared.u8 	%rs19, [%r5+4];
	setp.ne.s16 	%p90, %rs19, 0;
$L__BB418_131:
	selp.u16 	%rs20, 1, 0, %p90;
	st.volatile.shared.u8 	[%r5], %rs20;
	ld.volatile.shared.u8 	%rs21, [%r5];
	setp.eq.s16 	%p81, %rs21, 0;
	mov.pred 	%p91, 0;
	@%p81 bra 	$L__BB418_133;
	ld.volatile.shared.u8 	%rs22, [%r5+2];
	setp.ne.s16 	%p91, %rs22, 0;
$L__BB418_133:
	selp.u16 	%rs23, 1, 0, %p91;
	st.volatile.shared.u8 	[%r5], %rs23;
	ld.volatile.shared.u8 	%rs24, [%r5];
	setp.eq.s16 	%p83, %rs24, 0;
	mov.pred 	%p92, 0;
	@%p83 bra 	$L__BB418_135;
	ld.volatile.shared.u8 	%rs25, [%r5+1];
	setp.ne.s16 	%p92, %rs25, 0;
$L__BB418_135:
	selp.u16 	%rs26, 1, 0, %p92;
	st.volatile.shared.u8 	[%r5], %rs26;
	setp.ne.s32 	%p84, %r1, 0;
	@%p84 bra 	$L__BB418_137;
	ld.shared.u8 	%rs27, [allsdata_bool];
	cvt.u64.u32 	%rd467, %r2;
	cvta.to.global.u64 	%rd468, %rd260;
	add.s64 	%rd469, %rd468, %rd467;
	st.global.u8 	[%rd469], %rs27;
$L__BB418_137:
	ret;

}
	// .globl	uncontiguous_cumulate_all_bool
.visible .entry uncontiguous_cumulate_all_bool(
	.param .u64 .ptr .align 1 uncontiguous_cumulate_all_bool_param_0,
	.param .u64 .ptr .align 1 uncontiguous_cumulate_all_bool_param_1,
	.param .u64 .ptr .align 1 uncontiguous_cumulate_all_bool_param_2,
	.param .u64 .ptr .align 1 uncontiguous_cumulate_all_bool_param_3,
	.param .u64 uncontiguous_cumulate_all_bool_param_4,
	.param .u64 uncontiguous_cumulate_all_bool_param_5
)
{
	.reg .pred 	%p<93>;
	.reg .b16 	%rs<28>;
	.reg .b32 	%r<210>;
	.reg .b64 	%rd<555>;

	ld.param.u64 	%rd260, [uncontiguous_cumulate_all_bool_param_0];
	ld.param.u64 	%rd263, [uncontiguous_cumulate_all_bool_param_1];
	ld.param.u64 	%rd264, [uncontiguous_cumulate_all_bool_param_2];
	ld.param.u64 	%rd265, [uncontiguous_cumulate_all_bool_param_3];
	ld.param.u64 	%rd261, [uncontiguous_cumulate_all_bool_param_4];
	ld.param.u64 	%rd262, [uncontiguous_cumulate_all_bool_param_5];
	cvta.to.global.u64 	%rd1, %rd265;
	cvta.to.global.u64 	%rd2, %rd264;
	cvta.to.global.u64 	%rd3, %rd263;
	mov.u32 	%r1, %tid.x;
	mov.u32 	%r2, %ctaid.x;
	mov.u32 	%r209, %ntid.x;
	mul.lo.s32 	%r52, %r2, %r209;
	shl.b32 	%r53, %r52, 1;
	add.s32 	%r4, %r53, %r1;
	mov.u32 	%r54, allsdata_bool;
	add.s32 	%r5, %r54, %r1;
	mov.b16 	%rs1, 1;
	st.shared.u8 	[%r5], %rs1;
	add.s32 	%r55, %r4, %r209;
	cvt.u64.u32 	%rd508, %r55;
	setp.le.u64 	%p17, %rd262, %rd508;
	@%p17 bra 	$L__BB419_56;
	cvt.u32.u64 	%r6, %rd261;
	add.s32 	%r203, %r6, -1;
	setp.lt.s32 	%p43, %r203, 0;
	mov.b64 	%rd512, 0;
	mov.u64 	%rd513, %rd512;
	@%p43 bra 	$L__BB419_53;
	cvt.u64.u32 	%rd509, %r4;
	setp.lt.u32 	%p44, %r203, 3;
	mov.b64 	%rd513, 0;
	mov.u64 	%rd512, %rd513;
	@%p44 bra 	$L__BB419_30;
	add.s32 	%r201, %r6, -2;
	and.b32  	%r131, %r6, -4;
	neg.s32 	%r200, %r131;
	mov.b64 	%rd513, 0;
$L__BB419_4:
	.pragma "nounroll";
	add.s32 	%r12, %r201, 1;
	mul.wide.u32 	%rd396, %r12, 8;
	add.s64 	%rd397, %rd2, %rd396;
	ld.global.u64 	%rd10, [%rd397];
	or.b64  	%rd398, %rd509, %rd10;
	and.b64  	%rd399, %rd398, -4294967296;
	setp.ne.s64 	%p45, %rd399, 0;
	@%p45 bra 	$L__BB419_6;
	cvt.u32.u64 	%r132, %rd10;
	cvt.u32.u64 	%r133, %rd509;
	div.u32 	%r134, %r133, %r132;
	mul.lo.s32 	%r135, %r134, %r132;
	sub.s32 	%r136, %r133, %r135;
	cvt.u64.u32 	%rd474, %r134;
	cvt.u64.u32 	%rd475, %r136;
	bra.uni 	$L__BB419_7;
$L__BB419_6:
	div.s64 	%rd474, %rd509, %rd10;
	mul.lo.s64 	%rd400, %rd474, %rd10;
	sub.s64 	%rd475, %rd509, %rd400;
$L__BB419_7:
	mul.wide.u32 	%rd401, %r12, 8;
	add.s64 	%rd402, %rd1, %rd401;
	ld.global.u64 	%rd17, [%rd402];
	mad.lo.s64 	%rd18, %rd17, %rd475, %rd512;
	or.b64  	%rd403, %rd508, %rd10;
	and.b64  	%rd404, %rd403, -4294967296;
	setp.ne.s64 	%p46, %rd404, 0;
	@%p46 bra 	$L__BB419_9;
	cvt.u32.u64 	%r137, %rd10;
	cvt.u32.u64 	%r138, %rd508;
	div.u32 	%r139, %r138, %r137;
	mul.lo.s32 	%r140, %r139, %r137;
	sub.s32 	%r141, %r138, %r140;
	cvt.u64.u32 	%rd476, %r139;
	cvt.u64.u32 	%rd477, %r141;
	bra.uni 	$L__BB419_10;
$L__BB419_9:
	div.s64 	%rd476, %rd508, %rd10;
	mul.lo.s64 	%rd405, %rd476, %rd10;
	sub.s64 	%rd477, %rd508, %rd405;
$L__BB419_10:
	mad.lo.s64 	%rd25, %rd477, %rd17, %rd513;
	add.s32 	%r13, %r201, -2;
	mul.wide.u32 	%rd406, %r201, 8;
	add.s64 	%rd407, %rd2, %rd406;
	ld.global.u64 	%rd26, [%rd407];
	or.b64  	%rd408, %rd474, %rd26;
	and.b64  	%rd409, %rd408, -4294967296;
	setp.ne.s64 	%p47, %rd409, 0;
	@%p47 bra 	$L__BB419_12;
	cvt.u32.u64 	%r142, %rd26;
	cvt.u32.u64 	%r143, %rd474;
	div.u32 	%r144, %r143, %r142;
	mul.lo.s32 	%r145, %r144, %r142;
	sub.s32 	%r146, %r143, %r145;
	cvt.u64.u32 	%rd478, %r144;
	cvt.u64.u32 	%rd479, %r146;
	bra.uni 	$L__BB419_13;
$L__BB419_12:
	div.s64 	%rd478, %rd474, %rd26;
	mul.lo.s64 	%rd410, %rd478, %rd26;
	sub.s64 	%rd479, %rd474, %rd410;
$L__BB419_13:
	mul.wide.u32 	%rd411, %r201, 8;
	add.s64 	%rd412, %rd1, %rd411;
	ld.global.u64 	%rd33, [%rd412];
	mad.lo.s64 	%rd34, %rd33, %rd479, %rd18;
	or.b64  	%rd413, %rd476, %rd26;
	and.b64  	%rd414, %rd413, -4294967296;
	setp.ne.s64 	%p48, %rd414, 0;
	@%p48 bra 	$L__BB419_15;
	cvt.u32.u64 	%r147, %rd26;
	cvt.u32.u64 	%r148, %rd476;
	div.u32 	%r149, %r148, %r147;
	mul.lo.s32 	%r150, %r149, %r147;
	sub.s32 	%r151, %r148, %r150;
	cvt.u64.u32 	%rd480, %r149;
	cvt.u64.u32 	%rd481, %r151;
	bra.uni 	$L__BB419_16;
$L__BB419_15:
	div.s64 	%rd480, %rd476, %rd26;
	mul.lo.s64 	%rd415, %rd480, %rd26;
	sub.s64 	%rd481, %rd476, %rd415;
$L__BB419_16:
	mad.lo.s64 	%rd41, %rd481, %rd33, %rd25;
	add.s32 	%r14, %r201, -1;
	mul.wide.u32 	%rd416, %r14, 8;
	add.s64 	%rd417, %rd2, %rd416;
	ld.global.u64 	%rd42, [%rd417];
	or.b64  	%rd418, %rd478, %rd42;
	and.b64  	%rd419, %rd418, -4294967296;
	setp.ne.s64 	%p49, %rd419, 0;
	@%p49 bra 	$L__BB419_18;
	cvt.u32.u64 	%r152, %rd42;
	cvt.u32.u64 	%r153, %rd478;
	div.u32 	%r154, %r153, %r152;
	mul.lo.s32 	%r155, %r154, %r152;
	sub.s32 	%r156, %r153, %r155;
	cvt.u64.u32 	%rd482, %r154;
	cvt.u64.u32 	%rd483, %r156;
	bra.uni 	$L__BB419_19;
$L__BB419_18:
	div.s64 	%rd482, %rd478, %rd42;
	mul.lo.s64 	%rd420, %rd482, %rd42;
	sub.s64 	%rd483, %rd478, %rd420;
$L__BB419_19:
	mul.wide.u32 	%rd421, %r14, 8;
	add.s64 	%rd422, %rd1, %rd421;
	ld.global.u64 	%rd49, [%rd422];
	mad.lo.s64 	%rd50, %rd49, %rd483, %rd34;
	or.b64  	%rd423, %rd480, %rd42;
	and.b64  	%rd424, %rd423, -4294967296;
	setp.ne.s64 	%p50, %rd424, 0;
	@%p50 bra 	$L__BB419_21;
	cvt.u32.u64 	%r157, %rd42;
	cvt.u32.u64 	%r158, %rd480;
	div.u32 	%r159, %r158, %r157;
	mul.lo.s32 	%r160, %r159, %r157;
	sub.s32 	%r161, %r158, %r160;
	cvt.u64.u32 	%rd484, %r159;
	cvt.u64.u32 	%rd485, %r161;
	bra.uni 	$L__BB419_22;
$L__BB419_21:
	div.s64 	%rd484, %rd480, %rd42;
	mul.lo.s64 	%rd425, %rd484, %rd42;
	sub.s64 	%rd485, %rd480, %rd425;
$L__BB419_22:
	mad.lo.s64 	%rd57, %rd485, %rd49, %rd41;
	mul.wide.u32 	%rd426, %r13, 8;
	add.s64 	%rd427, %rd2, %rd426;
	ld.global.u64 	%rd58, [%rd427];
	or.b64  	%rd428, %rd482, %rd58;
	and.b64  	%rd429, %rd428, -4294967296;
	setp.ne.s64 	%p51, %rd429, 0;
	@%p51 bra 	$L__BB419_24;
	cvt.u32.u64 	%r162, %rd58;
	cvt.u32.u64 	%r163, %rd482;
	div.u32 	%r164, %r163, %r162;
	mul.lo.s32 	%r165, %r164, %r162;
	sub.s32 	%r166, %r163, %r165;
	cvt.u64.u32 	%rd509, %r164;
	cvt.u64.u32 	%rd487, %r166;
	bra.uni 	$L__BB419_25;
$L__BB419_24:
	div.s64 	%rd509, %rd482, %rd58;
	mul.lo.s64 	%rd430, %rd509, %rd58;
	sub.s64 	%rd487, %rd482, %rd430;
$L__BB419_25:
	mul.wide.u32 	%rd431, %r13, 8;
	add.s64 	%rd432, %rd1, %rd431;
	ld.global.u64 	%rd65, [%rd432];
	mad.lo.s64 	%rd512, %rd65, %rd487, %rd50;
	or.b64  	%rd433, %rd484, %rd58;
	and.b64  	%rd434, %rd433, -4294967296;
	setp.ne.s64 	%p52, %rd434, 0;
	@%p52 bra 	$L__BB419_27;
	cvt.u32.u64 	%r167, %rd58;
	cvt.u32.u64 	%r168, %rd484;
	div.u32 	%r169, %r168, %r167;
	mul.lo.s32 	%r170, %r169, %r167;
	sub.s32 	%r171, %r168, %r170;
	cvt.u64.u32 	%rd508, %r169;
	cvt.u64.u32 	%rd489, %r171;
	bra.uni 	$L__BB419_28;
$L__BB419_27:
	div.s64 	%rd508, %rd484, %rd58;
	mul.lo.s64 	%rd435, %rd508, %rd58;
	sub.s64 	%rd489, %rd484, %rd435;
$L__BB419_28:
	mad.lo.s64 	%rd513, %rd489, %rd65, %rd57;
	add.s32 	%r201, %r201, -4;
	add.s32 	%r200, %r200, 4;
	setp.ne.s32 	%p53, %r200, 0;
	@%p53 bra 	$L__BB419_4;
	add.s32 	%r203, %r201, 1;
$L__BB419_30:
	and.b32  	%r19, %r6, 3;
	setp.eq.s32 	%p54, %r19, 0;
	@%p54 bra 	$L__BB419_53;
	setp.eq.s32 	%p55, %r19, 1;
	@%p55 bra 	$L__BB419_45;
	mul.wide.u32 	%rd437, %r203, 8;
	add.s64 	%rd438, %rd2, %rd437;
	ld.global.u64 	%rd80, [%rd438];
	or.b64  	%rd439, %rd509, %rd80;
	and.b64  	%rd440, %rd439, -4294967296;
	setp.ne.s64 	%p56, %rd440, 0;
	@%p56 bra 	$L__BB419_34;
	cvt.u32.u64 	%r172, %rd80;
	cvt.u32.u64 	%r173, %rd509;
	div.u32 	%r174, %r173, %r172;
	mul.lo.s32 	%r175, %r174, %r172;
	sub.s32 	%r176, %r173, %r175;
	cvt.u64.u32 	%rd496, %r174;
	cvt.u64.u32 	%rd497, %r176;
	bra.uni 	$L__BB419_35;
$L__BB419_34:
	div.s64 	%rd496, %rd509, %rd80;
	mul.lo.s64 	%rd441, %rd496, %rd80;
	sub.s64 	%rd497, %rd509, %rd441;
$L__BB419_35:
	add.s64 	%rd443, %rd1, %rd437;
	ld.global.u64 	%rd87, [%rd443];
	mad.lo.s64 	%rd88, %rd87, %rd497, %rd512;
	or.b64  	%rd444, %rd508, %rd80;
	and.b64  	%rd445, %rd444, -4294967296;
	setp.ne.s64 	%p57, %rd445, 0;
	@%p57 bra 	$L__BB419_37;
	cvt.u32.u64 	%r177, %rd80;
	cvt.u32.u64 	%r178, %rd508;
	div.u32 	%r179, %r178, %r177;
	mul.lo.s32 	%r180, %r179, %r177;
	sub.s32 	%r181, %r178, %r180;
	cvt.u64.u32 	%rd498, %r179;
	cvt.u64.u32 	%rd499, %r181;
	bra.uni 	$L__BB419_38;
$L__BB419_37:
	div.s64 	%rd498, %rd508, %rd80;
	mul.lo.s64 	%rd446, %rd498, %rd80;
	sub.s64 	%rd499, %rd508, %rd446;
$L__BB419_38:
	mad.lo.s64 	%rd95, %rd499, %rd87, %rd513;
	add.s32 	%r20, %r203, -1;
	mul.wide.u32 	%rd447, %r20, 8;
	add.s64 	%rd448, %rd2, %rd447;
	ld.global.u64 	%rd96, [%rd448];
	or.b64  	%rd449, %rd496, %rd96;
	and.b64  	%rd450, %rd449, -4294967296;
	setp.ne.s64 	%p58, %rd450, 0;
	@%p58 bra 	$L__BB419_40;
	cvt.u32.u64 	%r182, %rd96;
	cvt.u32.u64 	%r183, %rd496;
	div.u32 	%r184, %r183, %r182;
	mul.lo.s32 	%r185, %r184, %r182;
	sub.s32 	%r186, %r183, %r185;
	cvt.u64.u32 	%rd509, %r184;
	cvt.u64.u32 	%rd501, %r186;
	bra.uni 	$L__BB419_41;
$L__BB419_40:
	div.s64 	%rd509, %rd496, %rd96;
	mul.lo.s64 	%rd451, %rd509, %rd96;
	sub.s64 	%rd501, %rd496, %rd451;
$L__BB419_41:
	add.s64 	%rd453, %rd1, %rd447;
	ld.global.u64 	%rd103, [%rd453];
	mad.lo.s64 	%rd512, %rd103, %rd501, %rd88;
	or.b64  	%rd454, %rd498, %rd96;
	and.b64  	%rd455, %rd454, -4294967296;
	setp.ne.s64 	%p59, %rd455, 0;
	@%p59 bra 	$L__BB419_43;
	cvt.u32.u64 	%r187, %rd96;
	cvt.u32.u64 	%r188, %rd498;
	div.u32 	%r189, %r188, %r187;
	mul.lo.s32 	%r190, %r189, %r187;
	sub.s32 	%r191, %r188, %r190;
	cvt.u64.u32 	%rd508, %r189;
	cvt.u64.u32 	%rd503, %r191;
	bra.uni 	$L__BB419_44;
$L__BB419_43:
	div.s64 	%rd508, %rd498, %rd96;
	mul.lo.s64 	%rd456, %rd508, %rd96;
	sub.s64 	%rd503, %rd498, %rd456;
$L__BB419_44:
	mad.lo.s64 	%rd513, %rd503, %rd103, %rd95;
	add.s32 	%r203, %r203, -2;
$L__BB419_45:
	and.b32  	%r192, %r6, 1;
	setp.eq.b32 	%p60, %r192, 1;
	not.pred 	%p61, %p60;
	@%p61 bra 	$L__BB419_53;
	mul.wide.u32 	%rd457, %r203, 8;
	add.s64 	%rd458, %rd2, %rd457;
	ld.global.u64 	%rd118, [%rd458];
	or.b64  	%rd459, %rd509, %rd118;
	and.b64  	%rd460, %rd459, -4294967296;
	setp.ne.s64 	%p62, %rd460, 0;
	@%p62 bra 	$L__BB419_48;
	cvt.u32.u64 	%r193, %rd118;
	cvt.u32.u64 	%r194, %rd509;
	rem.u32 	%r195, %r194, %r193;
	cvt.u64.u32 	%rd510, %r195;
	bra.uni 	$L__BB419_49;
$L__BB419_48:
	rem.s64 	%rd510, %rd509, %rd118;
$L__BB419_49:
	add.s64 	%rd462, %rd1, %rd457;
	ld.global.u64 	%rd122, [%rd462];
	mad.lo.s64 	%rd512, %rd122, %rd510, %rd512;
	or.b64  	%rd463, %rd508, %rd118;
	and.b64  	%rd464, %rd463, -4294967296;
	setp.ne.s64 	%p63, %rd464, 0;
	@%p63 bra 	$L__BB419_51;
	cvt.u32.u64 	%r196, %rd118;
	cvt.u32.u64 	%r197, %rd508;
	rem.u32 	%r198, %r197, %r196;
	cvt.u64.u32 	%rd511, %r198;
	bra.uni 	$L__BB419_52;
$L__BB419_51:
	rem.s64 	%rd511, %rd508, %rd118;
$L__BB419_52:
	mad.lo.s64 	%rd513, %rd511, %rd122, %rd513;
$L__BB419_53:
	add.s64 	%rd465, %rd3, %rd512;
	ld.global.u8 	%rs3, [%rd465];
	setp.eq.s16 	%p65, %rs3, 0;
	mov.pred 	%p85, 0;
	@%p65 bra 	$L__BB419_55;
	add.s64 	%rd466, %rd3, %rd513;
	ld.global.u8 	%rs4, [%rd466];
	setp.ne.s16 	%p85, %rs4, 0;
$L__BB419_55:
	selp.u16 	%rs5, 1, 0, %p85;
	st.shared.u8 	[%r5], %rs5;
	bra.uni 	$L__BB419_116;
$L__BB419_56:
	cvt.u64.u32 	%rd545, %r4;
	setp.le.u64 	%p18, %rd262, %rd545;
	@%p18 bra 	$L__BB419_116;
	cvt.u32.u64 	%r23, %rd261;
	add.s32 	%r207, %r23, -1;
	setp.lt.s32 	%p19, %r207, 0;
	mov.b64 	%rd554, 0;
	@%p19 bra 	$L__BB419_115;
	and.b32  	%r25, %r23, 7;
	setp.lt.u32 	%p20, %r207, 7;
	mov.b64 	%rd554, 0;
	@%p20 bra 	$L__BB419_86;
	add.s32 	%r205, %r23, -4;
	and.b32  	%r56, %r23, -8;
	neg.s32 	%r204, %r56;
	mov.b64 	%rd554, 0;
$L__BB419_60:
	.pragma "nounroll";
	add.s32 	%r30, %r205, 3;
	mul.wide.u32 	%rd270, %r30, 8;
	add.s64 	%rd271, %rd2, %rd270;
	ld.global.u64 	%rd133, [%rd271];
	or.b64  	%rd272, %rd545, %rd133;
	and.b64  	%rd273, %rd272, -4294967296;
	setp.ne.s64 	%p21, %rd273, 0;
	@%p21 bra 	$L__BB419_62;
	cvt.u32.u64 	%r57, %rd133;
	cvt.u32.u64 	%r58, %rd545;
	div.u32 	%r59, %r58, %r57;
	mul.lo.s32 	%r60, %r59, %r57;
	sub.s32 	%r61, %r58, %r60;
	cvt.u64.u32 	%rd516, %r59;
	cvt.u64.u32 	%rd517, %r61;
	bra.uni 	$L__BB419_63;
$L__BB419_62:
	div.s64 	%rd516, %rd545, %rd133;
	mul.lo.s64 	%rd274, %rd516, %rd133;
	sub.s64 	%rd517, %rd545, %rd274;
$L__BB419_63:
	add.s64 	%rd276, %rd1, %rd270;
	ld.global.u64 	%rd277, [%rd276];
	mad.lo.s64 	%rd140, %rd277, %rd517, %rd554;
	add.s32 	%r31, %r205, 2;
	mul.wide.u32 	%rd278, %r31, 8;
	add.s64 	%rd279, %rd2, %rd278;
	ld.global.u64 	%rd141, [%rd279];
	or.b64  	%rd280, %rd516, %rd141;
	and.b64  	%rd281, %rd280, -4294967296;
	setp.ne.s64 	%p22, %rd281, 0;
	@%p22 bra 	$L__BB419_65;
	cvt.u32.u64 	%r62, %rd141;
	cvt.u32.u64 	%r63, %rd516;
	div.u32 	%r64, %r63, %r62;
	mul.lo.s32 	%r65, %r64, %r62;
	sub.s32 	%r66, %r63, %r65;
	cvt.u64.u32 	%rd518, %r64;
	cvt.u64.u32 	%rd519, %r66;
	bra.uni 	$L__BB419_66;
$L__BB419_65:
	div.s64 	%rd518, %rd516, %rd141;
	mul.lo.s64 	%rd282, %rd518, %rd141;
	sub.s64 	%rd519, %rd516, %rd282;
$L__BB419_66:
	add.s64 	%rd284, %rd1, %rd278;
	ld.global.u64 	%rd285, [%rd284];
	mad.lo.s64 	%rd148, %rd285, %rd519, %rd140;
	add.s32 	%r32, %r205, 1;
	mul.wide.u32 	%rd286, %r32, 8;
	add.s64 	%rd287, %rd2, %rd286;
	ld.global.u64 	%rd149, [%rd287];
	or.b64  	%rd288, %rd518, %rd149;
	and.b64  	%rd289, %rd288, -4294967296;
	setp.ne.s64 	%p23, %rd289, 0;
	@%p23 bra 	$L__BB419_68;
	cvt.u32.u64 	%r67, %rd149;
	cvt.u32.u64 	%r68, %rd518;
	div.u32 	%r69, %r68, %r67;
	mul.lo.s32 	%r70, %r69, %r67;
	sub.s32 	%r71, %r68, %r70;
	cvt.u64.u32 	%rd520, %r69;
	cvt.u64.u32 	%rd521, %r71;
	bra.uni 	$L__BB419_69;
$L__BB419_68:
	div.s64 	%rd520, %rd518, %rd149;
	mul.lo.s64 	%rd290, %rd520, %rd149;
	sub.s64 	%rd521, %rd518, %rd290;
$L__BB419_69:
	add.s64 	%rd292, %rd1, %rd286;
	ld.global.u64 	%rd293, [%rd292];
	mad.lo.s64 	%rd156, %rd293, %rd521, %rd148;
	add.s32 	%r33, %r205, -4;
	mul.wide.u32 	%rd294, %r205, 8;
	add.s64 	%rd295, %rd2, %rd294;
	ld.global.u64 	%rd157, [%rd295];
	or.b64  	%rd296, %rd520, %rd157;
	and.b64  	%rd297, %rd296, -4294967296;
	setp.ne.s64 	%p24, %rd297, 0;
	@%p24 bra 	$L__BB419_71;
	cvt.u32.u64 	%r72, %rd157;
	cvt.u32.u64 	%r73, %rd520;
	div.u32 	%r74, %r73, %r72;
	mul.lo.s32 	%r75, %r74, %r72;
	sub.s32 	%r76, %r73, %r75;
	cvt.u64.u32 	%rd522, %r74;
	cvt.u64.u32 	%rd523, %r76;
	bra.uni 	$L__BB419_72;
$L__BB419_71:
	div.s64 	%rd522, %rd520, %rd157;
	mul.lo.s64 	%rd298, %rd522, %rd157;
	sub.s64 	%rd523, %rd520, %rd298;
$L__BB419_72:
	add.s64 	%rd300, %rd1, %rd294;
	ld.global.u64 	%rd301, [%rd300];
	mad.lo.s64 	%rd164, %rd301, %rd523, %rd156;
	add.s32 	%r34, %r205, -1;
	mul.wide.u32 	%rd302, %r34, 8;
	add.s64 	%rd303, %rd2, %rd302;
	ld.global.u64 	%rd165, [%rd303];
	or.b64  	%rd304, %rd522, %rd165;
	and.b64  	%rd305, %rd304, -4294967296;
	setp.ne.s64 	%p25, %rd305, 0;
	@%p25 bra 	$L__BB419_74;
	cvt.u32.u64 	%r77, %rd165;
	cvt.u32.u64 	%r78, %rd522;
	div.u32 	%r79, %r78, %r77;
	mul.lo.s32 	%r80, %r79, %r77;
	sub.s32 	%r81, %r78, %r80;
	cvt.u64.u32 	%rd524, %r79;
	cvt.u64.u32 	%rd525, %r81;
	bra.uni 	$L__BB419_75;
$L__BB419_74:
	div.s64 	%rd524, %rd522, %rd165;
	mul.lo.s64 	%rd306, %rd524, %rd165;
	sub.s64 	%rd525, %rd522, %rd306;
$L__BB419_75:
	add.s64 	%rd308, %rd1, %rd302;
	ld.global.u64 	%rd309, [%rd308];
	mad.lo.s64 	%rd172, %rd309, %rd525, %rd164;
	add.s32 	%r35, %r205, -2;
	mul.wide.u32 	%rd310, %r35, 8;
	add.s64 	%rd311, %rd2, %rd310;
	ld.global.u64 	%rd173, [%rd311];
	or.b64  	%rd312, %rd524, %rd173;
	and.b64  	%rd313, %rd312, -4294967296;
	setp.ne.s64 	%p26, %rd313, 0;
	@%p26 bra 	$L__BB419_77;
	cvt.u32.u64 	%r82, %rd173;
	cvt.u32.u64 	%r83, %rd524;
	div.u32 	%r84, %r83, %r82;
	mul.lo.s32 	%r85, %r84, %r82;
	sub.s32 	%r86, %r83, %r85;
	cvt.u64.u32 	%rd526, %r84;
	cvt.u64.u32 	%rd527, %r86;
	bra.uni 	$L__BB419_78;
$L__BB419_77:
	div.s64 	%rd526, %rd524, %rd173;
	mul.lo.s64 	%rd314, %rd526, %rd173;
	sub.s64 	%rd527, %rd524, %rd314;
$L__BB419_78:
	add.s64 	%rd316, %rd1, %rd310;
	ld.global.u64 	%rd317, [%rd316];
	mad.lo.s64 	%rd180, %rd317, %rd527, %rd172;
	add.s32 	%r36, %r205, -3;
	mul.wide.u32 	%rd318, %r36, 8;
	add.s64 	%rd319, %rd2, %rd318;
	ld.global.u64 	%rd181, [%rd319];
	or.b64  	%rd320, %rd526, %rd181;
	and.b64  	%rd321, %rd320, -4294967296;
	setp.ne.s64 	%p27, %rd321, 0;
	@%p27 bra 	$L__BB419_80;
	cvt.u32.u64 	%r87, %rd181;
	cvt.u32.u64 	%r88, %rd526;
	div.u32 	%r89, %r88, %r87;
	mul.lo.s32 	%r90, %r89, %r87;
	sub.s32 	%r91, %r88, %r90;
	cvt.u64.u32 	%rd528, %r89;
	cvt.u64.u32 	%rd529, %r91;
	bra.uni 	$L__BB419_81;
$L__BB419_80:
	div.s64 	%rd528, %rd526, %rd181;
	mul.lo.s64 	%rd322, %rd528, %rd181;
	sub.s64 	%rd529, %rd526, %rd322;
$L__BB419_81:
	add.s64 	%rd324, %rd1, %rd318;
	ld.global.u64 	%rd325, [%rd324];
	mad.lo.s64 	%rd188, %rd325, %rd529, %rd180;
	mul.wide.u32 	%rd326, %r33, 8;
	add.s64 	%rd327, %rd2, %rd326;
	ld.global.u64 	%rd189, [%rd327];
	or.b64  	%rd328, %rd528, %rd189;
	and.b64  	%rd329, %rd328, -4294967296;
	setp.ne.s64 	%p28, %rd329, 0;
	@%p28 bra 	$L__BB419_83;
	cvt.u32.u64 	%r92, %rd189;
	cvt.u32.u64 	%r93, %rd528;
	div.u32 	%r94, %r93, %r92;
	mul.lo.s32 	%r95, %r94, %r92;
	sub.s32 	%r96, %r93, %r95;
	cvt.u64.u32 	%rd545, %r94;
	cvt.u64.u32 	%rd531, %r96;
	bra.uni 	$L__BB419_84;
$L__BB419_83:
	div.s64 	%rd545, %rd528, %rd189;
	mul.lo.s64 	%rd330, %rd545, %rd189;
	sub.s64 	%rd531, %rd528, %rd330;
$L__BB419_84:
	add.s64 	%rd332, %rd1, %rd326;
	ld.global.u64 	%rd333, [%rd332];
	mad.lo.s64 	%rd554, %rd333, %rd531, %rd188;
	add.s32 	%r205, %r205, -8;
	add.s32 	%r204, %r204, 8;
	setp.ne.s32 	%p29, %r204, 0;
	@%p29 bra 	$L__BB419_60;
	add.s32 	%r207, %r205, 3;
$L__BB419_86:
	setp.eq.s32 	%p30, %r25, 0;
	@%p30 bra 	$L__BB419_115;
	and.b32  	%r41, %r23, 3;
	setp.lt.u32 	%p31, %r25, 4;
	@%p31 bra 	$L__BB419_101;
	mul.wide.u32 	%rd335, %r207, 8;
	add.s64 	%rd336, %rd2, %rd335;
	ld.global.u64 	%rd200, [%rd336];
	or.b64  	%rd337, %rd545, %rd200;
	and.b64  	%rd338, %rd337, -4294967296;
	setp.ne.s64 	%p32, %rd338, 0;
	@%p32 bra 	$L__BB419_90;
	cvt.u32.u64 	%r97, %rd200;
	cvt.u32.u64 	%r98, %rd545;
	div.u32 	%r99, %r98, %r97;
	mul.lo.s32 	%r100, %r99, %r97;
	sub.s32 	%r101, %r98, %r100;
	cvt.u64.u32 	%rd535, %r99;
	cvt.u64.u32 	%rd536, %r101;
	bra.uni 	$L__BB419_91;
$L__BB419_90:
	div.s64 	%rd535, %rd545, %rd200;
	mul.lo.s64 	%rd339, %rd535, %rd200;
	sub.s64 	%rd536, %rd545, %rd339;
$L__BB419_91:
	add.s64 	%rd341, %rd1, %rd335;
	ld.global.u64 	%rd342, [%rd341];
	mad.lo.s64 	%rd207, %rd342, %rd536, %rd554;
	add.s32 	%r42, %r207, -1;
	mul.wide.u32 	%rd343, %r42, 8;
	add.s64 	%rd344, %rd2, %rd343;
	ld.global.u64 	%rd208, [%rd344];
	or.b64  	%rd345, %rd535, %rd208;
	and.b64  	%rd346, %rd345, -4294967296;
	setp.ne.s64 	%p33, %rd346, 0;
	@%p33 bra 	$L__BB419_93;
	cvt.u32.u64 	%r102, %rd208;
	cvt.u32.u64 	%r103, %rd535;
	div.u32 	%r104, %r103, %r102;
	mul.lo.s32 	%r105, %r104, %r102;
	sub.s32 	%r106, %r103, %r105;
	cvt.u64.u32 	%rd537, %r104;
	cvt.u64.u32 	%rd538, %r106;
	bra.uni 	$L__BB419_94;
$L__BB419_93:
	div.s64 	%rd537, %rd535, %rd208;
	mul.lo.s64 	%rd347, %rd537, %rd208;
	sub.s64 	%rd538, %rd535, %rd347;
$L__BB419_94:
	add.s64 	%rd349, %rd1, %rd343;
	ld.global.u64 	%rd350, [%rd349];
	mad.lo.s64 	%rd215, %rd350, %rd538, %rd207;
	add.s32 	%r43, %r207, -2;
	mul.wide.u32 	%rd351, %r43, 8;
	add.s64 	%rd352, %rd2, %rd351;
	ld.global.u64 	%rd216, [%rd352];
	or.b64  	%rd353, %rd537, %rd216;
	and.b64  	%rd354, %rd353, -4294967296;
	setp.ne.s64 	%p34, %rd354, 0;
	@%p34 bra 	$L__BB419_96;
	cvt.u32.u64 	%r107, %rd216;
	cvt.u32.u64 	%r108, %rd537;
	div.u32 	%r109, %r108, %r107;
	mul.lo.s32 	%r110, %r109, %r107;
	sub.s32 	%r111, %r108, %r110;
	cvt.u64.u32 	%rd539, %r109;
	cvt.u64.u32 	%rd540, %r111;
	bra.uni 	$L__BB419_97;
$L__BB419_96:
	div.s64 	%rd539, %rd537, %rd216;
	mul.lo.s64 	%rd355, %rd539, %rd216;
	sub.s64 	%rd540, %rd537, %rd355;
$L__BB419_97:
	add.s64 	%rd357, %rd1, %rd351;
	ld.global.u64 	%rd358, [%rd357];
	mad.lo.s64 	%rd223, %rd358, %rd540, %rd215;
	add.s32 	%r44, %r207, -3;
	mul.wide.u32 	%rd359, %r44, 8;
	add.s64 	%rd360, %rd2, %rd359;
	ld.global.u64 	%rd224, [%rd360];
	or.b64  	%rd361, %rd539, %rd224;
	and.b64  	%rd362, %rd361, -4294967296;
	setp.ne.s64 	%p35, %rd362, 0;
	@%p35 bra 	$L__BB419_99;
	cvt.u32.u64 	%r112, %rd224;
	cvt.u32.u64 	%r113, %rd539;
	div.u32 	%r114, %r113, %r112;
	mul.lo.s32 	%r115, %r114, %r112;
	sub.s32 	%r116, %r113, %r115;
	cvt.u64.u32 	%rd545, %r114;
	cvt.u64.u32 	%rd542, %r116;
	bra.uni 	$L__BB419_100;
$L__BB419_99:
	div.s64 	%rd545, %rd539, %rd224;
	mul.lo.s64 	%rd363, %rd545, %rd224;
	sub.s64 	%rd542, %rd539, %rd363;
$L__BB419_100:
	add.s64 	%rd365, %rd1, %rd359;
	ld.global.u64 	%rd366, [%rd365];
	mad.lo.s64 	%rd554, %rd366, %rd542, %rd223;
	add.s32 	%r207, %r207, -4;
$L__BB419_101:
	setp.eq.s32 	%p36, %r41, 0;
	@%p36 bra 	$L__BB419_115;
	setp.eq.s32 	%p37, %r41, 1;
	@%p37 bra 	$L__BB419_110;
	mul.wide.u32 	%rd368, %r207, 8;
	add.s64 	%rd369, %rd2, %rd368;
	ld.global.u64 	%rd235, [%rd369];
	or.b64  	%rd370, %rd545, %rd235;
	and.b64  	%rd371, %rd370, -4294967296;
	setp.ne.s64 	%p38, %rd371, 0;
	@%p38 bra 	$L__BB419_105;
	cvt.u32.u64 	%r117, %rd235;
	cvt.u32.u64 	%r118, %rd545;
	div.u32 	%r119, %r118, %r117;
	mul.lo.s32 	%r120, %r119, %r117;
	sub.s32 	%r121, %r118, %r120;
	cvt.u64.u32 	%rd546, %r119;
	cvt.u64.u32 	%rd547, %r121;
	bra.uni 	$L__BB419_106;
$L__BB419_105:
	div.s64 	%rd546, %rd545, %rd235;
	mul.lo.s64 	%rd372, %rd546, %rd235;
	sub.s64 	%rd547, %rd545, %rd372;
$L__BB419_106:
	add.s64 	%rd374, %rd1, %rd368;
	ld.global.u64 	%rd375, [%rd374];
	mad.lo.s64 	%rd242, %rd375, %rd547, %rd554;
	add.s32 	%r47, %r207, -1;
	mul.wide.u32 	%rd376, %r47, 8;
	add.s64 	%rd377, %rd2, %rd376;
	ld.global.u64 	%rd243, [%rd377];
	or.b64  	%rd378, %rd546, %rd243;
	and.b64  	%rd379, %rd378, -4294967296;
	setp.ne.s64 	%p39, %rd379, 0;
	@%p39 bra 	$L__BB419_108;
	cvt.u32.u64 	%r122, %rd243;
	cvt.u32.u64 	%r123, %rd546;
	div.u32 	%r124, %r123, %r122;
	mul.lo.s32 	%r125, %r124, %r122;
	sub.s32 	%r126, %r123, %r125;
	cvt.u64.u32 	%rd545, %r124;
	cvt.u64.u32 	%rd549, %r126;
	bra.uni 	$L__BB419_109;
$L__BB419_108:
	div.s64 	%rd545, %rd546, %rd243;
	mul.lo.s64 	%rd380, %rd545, %rd243;
	sub.s64 	%rd549, %rd546, %rd380;
$L__BB419_109:
	add.s64 	%rd382, %rd1, %rd376;
	ld.global.u64 	%rd383, [%rd382];
	mad.lo.s64 	%rd554, %rd383, %rd549, %rd242;
	add.s32 	%r207, %r207, -2;
$L__BB419_110:
	and.b32  	%r127, %r23, 1;
	setp.eq.b32 	%p40, %r127, 1;
	not.pred 	%p41, %p40;
	@%p41 bra 	$L__BB419_115;
	mul.wide.u32 	%rd384, %r207, 8;
	add.s64 	%rd385, %rd2, %rd384;
	ld.global.u64 	%rd254, [%rd385];
	or.b64  	%rd386, %rd545, %rd254;
	and.b64  	%rd387, %rd386, -4294967296;
	setp.ne.s64 	%p42, %rd387, 0;
	@%p42 bra 	$L__BB419_113;
	cvt.u32.u64 	%r128, %rd254;
	cvt.u32.u64 	%r129, %rd545;
	rem.u32 	%r130, %r129, %r128;
	cvt.u64.u32 	%rd553, %r130;
	bra.uni 	$L__BB419_114;
$L__BB419_113:
	rem.s64 	%rd553, %rd545, %rd254;
$L__BB419_114:
	add.s64 	%rd389, %rd1, %rd384;
	ld.global.u64 	%rd390, [%rd389];
	mad.lo.s64 	%rd554, %rd390, %rd553, %rd554;
$L__BB419_115:
	add.s64 	%rd391, %rd3, %rd554;
	ld.global.u8 	%rs2, [%rd391];
	st.shared.u8 	[%r5], %rs2;
$L__BB419_116:
	bar.sync 	0;
	setp.lt.u32 	%p66, %r209, 66;
	@%p66 bra 	$L__BB419_122;
$L__BB419_117:
	shr.u32 	%r51, %r209, 1;
	setp.ge.u32 	%p67, %r1, %r51;
	@%p67 bra 	$L__BB419_121;
	ld.shared.u8 	%rs6, [%r5];
	setp.eq.s16 	%p69, %rs6, 0;
	mov.pred 	%p86, 0;
	@%p69 bra 	$L__BB419_120;
	add.s32 	%r199, %r5, %r51;
	ld.shared.u8 	%rs7, [%r199];
	setp.ne.s16 	%p86, %rs7, 0;
$L__BB419_120:
	selp.u16 	%rs8, 1, 0, %p86;
	st.shared.u8 	[%r5], %rs8;
$L__BB419_121:
	bar.sync 	0;
	setp.gt.u32 	%p70, %r209, 131;
	mov.u32 	%r209, %r51;
	@%p70 bra 	$L__BB419_117;
$L__BB419_122:
	setp.gt.u32 	%p71, %r1, 31;
	@%p71 bra 	$L__BB419_137;
	ld.volatile.shared.u8 	%rs9, [%r5];
	setp.eq.s16 	%p73, %rs9, 0;
	mov.pred 	%p87, 0;
	@%p73 bra 	$L__BB419_125;
	ld.volatile.shared.u8 	%rs10, [%r5+32];
	setp.ne.s16 	%p87, %rs10, 0;
$L__BB419_125:
	selp.u16 	%rs11, 1, 0, %p87;
	st.volatile.shared.u8 	[%r5], %rs11;
	ld.volatile.shared.u8 	%rs12, [%r5];
	setp.eq.s16 	%p75, %rs12, 0;
	mov.pred 	%p88, 0;
	@%p75 bra 	$L__BB419_127;
	ld.volatile.shared.u8 	%rs13, [%r5+16];
	setp.ne.s16 	%p88, %rs13, 0;
$L__BB419_127:
	selp.u16 	%rs14, 1, 0, %p88;
	st.volatile.shared.u8 	[%r5], %rs14;
	ld.volatile.shared.u8 	%rs15, [%r5];
	setp.eq.s16 	%p77, %rs15, 0;
	mov.pred 	%p89, 0;
	@%p77 bra 	$L__BB419_129;
	ld.volatile.shared.u8 	%rs16, [%r5+8];
	setp.ne.s16 	%p89, %rs16, 0;
$L__BB419_129:
	selp.u16 	%rs17, 1, 0, %p89;
	st.volatile.shared.u8 	[%r5], %rs17;
	ld.volatile.shared.u8 	%rs18, [%r5];
	setp.eq.s16 	%p79, %rs18, 0;
	mov.pred 	%p90, 0;
	@%p79 bra 	$L__BB419_131;
	ld.volatile.shared.u8 	%rs19, [%r5+4];
	setp.ne.s16 	%p90, %rs19, 0;
$L__BB419_131:
	selp.u16 	%rs20, 1, 0, %p90;
	st.volatile.shared.u8 	[%r5], %rs20;
	ld.volatile.shared.u8 	%rs21, [%r5];
	setp.eq.s16 	%p81, %rs21, 0;
	mov.pred 	%p91, 0;
	@%p81 bra 	$L__BB419_133;
	ld.volatile.shared.u8 	%rs22, [%r5+2];
	setp.ne.s16 	%p91, %rs22, 0;
$L__BB419_133:
	selp.u16 	%rs23, 1, 0, %p91;
	st.volatile.shared.u8 	[%r5], %rs23;
	ld.volatile.shared.u8 	%rs24, [%r5];
	setp.eq.s16 	%p83, %rs24, 0;
	mov.pred 	%p92, 0;
	@%p83 bra 	$L__BB419_135;
	ld.volatile.shared.u8 	%rs25, [%r5+1];
	setp.ne.s16 	%p92, %rs25, 0;
$L__BB419_135:
	selp.u16 	%rs26, 1, 0, %p92;
	st.volatile.shared.u8 	[%r5], %rs26;
	setp.ne.s32 	%p84, %r1, 0;
	@%p84 bra 	$L__BB419_137;
	ld.shared.u8 	%rs27, [allsdata_bool];
	cvt.u64.u32 	%rd467, %r2;
	cvta.to.global.u64 	%rd468, %rd260;
	add.s64 	%rd469, %rd468, %rd467;
	st.global.u8 	[%rd469], %rs27;
$L__BB419_137:
	ret;

}
	// .globl	contiguous_all2_bool
.visible .entry contiguous_all2_bool(
	.param .u64 .ptr .align 1 contiguous_all2_bool_param_0,
	.param .u64 .ptr .align 1 contiguous_all2_bool_param_1,
	.param .u64 .ptr .align 1 contiguous_all2_bool_param_2,
	.param .u64 .ptr .align 1 contiguous_all2_bool_param_3,
	.param .u64 contiguous_all2_bool_param_4,
	.param .u64 contiguous_all2_bool_param_5,
	.param .u64 contiguous_all2_bool_param_6,
	.param .u64 contiguous_all2_bool_param_7,
	.param .u64 contiguous_all2_bool_param_8
)
{
	.reg .pred 	%p<94>;
	.reg .b16 	%rs<28>;
	.reg .b32 	%r<211>;
	.reg .b64 	%rd<566>;

	ld.param.u64 	%rd267, [contiguous_all2_bool_param_1];
	ld.param.u64 	%rd268, [contiguous_all2_bool_param_2];
	ld.param.u64 	%rd269, [contiguous_all2_bool_param_3];
	ld.param.u64 	%rd264, [contiguous_all2_bool_param_4];
	ld.param.u64 	%rd270, [contiguous_all2_bool_param_5];
	ld.param.u64 	%rd265, [contiguous_all2_bool_param_6];
	ld.param.u64 	%rd271, [contiguous_all2_bool_param_7];
	cvta.to.global.u64 	%rd1, %rd269;
	cvta.to.global.u64 	%rd2, %rd268;
	cvta.to.global.u64 	%rd565, %rd267;
	mov.u32 	%r1, %tid.x;
	mov.u32 	%r2, %ctaid.x;
	mov.u32 	%r210, %ntid.x;
	mul.lo.s32 	%r52, %r2, %r210;
	shl.b32 	%r53, %r52, 1;
	add.s32 	%r4, %r53, %r1;
	mov.u32 	%r54, allsdata_bool;
	add.s32 	%r5, %r54, %r1;
	mov.b16 	%rs1, 1;
	st.shared.u8 	[%r5], %rs1;
	mov.u32 	%r55, %ctaid.y;
	cvt.u64.u32 	%rd272, %r55;
	add.s64 	%rd4, %rd270, %rd272;
	setp.ge.u64 	%p17, %rd4, %rd271;
	@%p17 bra 	$L__BB420_138;
	add.s32 	%r56, %r4, %r210;
	cvt.u64.u32 	%rd5, %r56;
	setp.le.u64 	%p18, %rd265, %rd5;
	@%p18 bra 	$L__BB420_57;
	cvt.u64.u32 	%rd399, %r4;
	mul.lo.s64 	%rd400, %rd4, %rd265;
	add.s64 	%rd519, %rd400, %rd399;
	add.s64 	%rd517, %rd400, %rd5;
	cvt.u32.u64 	%r6, %rd264;
	add.s32 	%r204, %r6, -1;
	setp.lt.s32 	%p44, %r204, 0;
	mov.b64 	%rd523, 0;
	mov.u64 	%rd524, %rd523;
	@%p44 bra 	$L__BB420_54;
	setp.lt.u32 	%p45, %r204, 3;
	mov.b64 	%rd524, 0;
	mov.u64 	%rd523, %rd524;
	@%p45 bra 	$L__BB420_31;
	add.s32 	%r202, %r6, -2;
	and.b32  	%r132, %r6, -4;
	neg.s32 	%r201, %r132;
	mov.b64 	%rd524, 0;
$L__BB420_5:
	.pragma "nounroll";
	add.s32 	%r12, %r202, 1;
	mul.wide.u32 	%rd404, %r12, 8;
	add.s64 	%rd405, %rd2, %rd404;
	ld.global.u64 	%rd12, [%rd405];
	or.b64  	%rd406, %rd519, %rd12;
	and.b64  	%rd407, %rd406, -4294967296;
	setp.ne.s64 	%p46, %rd407, 0;
	@%p46 bra 	$L__BB420_7;
	cvt.u32.u64 	%r133, %rd12;
	cvt.u32.u64 	%r134, %rd519;
	div.u32 	%r135, %r134, %r133;
	mul.lo.s32 	%r136, %r135, %r133;
	sub.s32 	%r137, %r134, %r136;
	cvt.u64.u32 	%rd485, %r135;
	cvt.u64.u32 	%rd486, %r137;
	bra.uni 	$L__BB420_8;
$L__BB420_7:
	div.s64 	%rd485, %rd519, %rd12;
	mul.lo.s64 	%rd408, %rd485, %rd12;
	sub.s64 	%rd486, %rd519, %rd408;
$L__BB420_8:
	mul.wide.u32 	%rd409, %r12, 8;
	add.s64 	%rd410, %rd1, %rd409;
	ld.global.u64 	%rd19, [%rd410];
	mad.lo.s64 	%rd20, %rd19, %rd486, %rd523;
	or.b64  	%rd411, %rd517, %rd12;
	and.b64  	%rd412, %rd411, -4294967296;
	setp.ne.s64 	%p47, %rd412, 0;
	@%p47 bra 	$L__BB420_10;
	cvt.u32.u64 	%r138, %rd12;
	cvt.u32.u64 	%r139, %rd517;
	div.u32 	%r140, %r139, %r138;
	mul.lo.s32 	%r141, %r140, %r138;
	sub.s32 	%r142, %r139, %r141;
	cvt.u64.u32 	%rd487, %r140;
	cvt.u64.u32 	%rd488, %r142;
	bra.uni 	$L__BB420_11;
$L__BB420_10:
	div.s64 	%rd487, %rd517, %rd12;
	mul.lo.s64 	%rd413, %rd487, %rd12;
	sub.s64 	%rd488, %rd517, %rd413;
$L__BB420_11:
	mad.lo.s64 	%rd27, %rd488, %rd19, %rd524;
	add.s32 	%r13, %r202, -2;
	mul.wide.u32 	%rd414, %r202, 8;
	add.s64 	%rd415, %rd2, %rd414;
	ld.global.u64 	%rd28, [%rd415];
	or.b64  	%rd416, %rd485, %rd28;
	and.b64  	%rd417, %rd416, -4294967296;
	setp.ne.s64 	%p48, %rd417, 0;
	@%p48 bra 	$L__BB420_13;
	cvt.u32.u64 	%r143, %rd28;
	cvt.u32.u64 	%r144, %rd485;
	div.u32 	%r145, %r144, %r143;
	mul.lo.s32 	%r146, %r145, %r143;
	sub.s32 	%r147, %r144, %r146;
	cvt.u64.u32 	%rd489, %r145;
	cvt.u64.u32 	%rd490, %r147;
	bra.uni 	$L__BB420_14;
$L__BB420_13:
	div.s64 	%rd489, %rd485, %rd28;
	mul.lo.s64 	%rd418, %rd489, %rd28;
	sub.s64 	%rd490, %rd485, %rd418;
$L__BB420_14:
	mul.wide.u32 	%rd419, %r202, 8;
	add.s64 	%rd420, %rd1, %rd419;
	ld.global.u64 	%rd35, [%rd420];
	mad.lo.s64 	%rd36, %rd35, %rd490, %rd20;
	or.b64  	%rd421, %rd487, %rd28;
	and.b64  	%rd422, %rd421, -4294967296;
	setp.ne.s64 	%p49, %rd422, 0;
	@%p49 bra 	$L__BB420_16;
	cvt.u32.u64 	%r148, %rd28;
	cvt.u32.u64 	%r149, %rd487;
	div.u32 	%r150, %r149, %r148;
	mul.lo.s32 	%r151, %r150, %r148;
	sub.s32 	%r152, %r149, %r151;
	cvt.u64.u32 	%rd491, %r150;
	cvt.u64.u32 	%rd492, %r152;
	bra.uni 	$L__BB420_17;
$L__BB420_16:
	div.s64 	%rd491, %rd487, %rd28;
	mul.lo.s64 	%rd423, %rd491, %rd28;
	sub.s64 	%rd492, %rd487, %rd423;
$L__BB420_17:
	mad.lo.s64 	%rd43, %rd492, %rd35, %rd27;
	add.s32 	%r14, %r202, -1;
	mul.wide.u32 	%rd424, %r14, 8;
	add.s64 	%rd425, %rd2, %rd424;
	ld.global.u64 	%rd44, [%rd425];
	or.b64  	%rd426, %rd489, %rd44;
	and.b64  	%rd427, %rd426, -4294967296;
	setp.ne.s64 	%p50, %rd427, 0;
	@%p50 bra 	$L__BB420_19;
	cvt.u32.u64 	%r153, %rd44;
	cvt.u32.u64 	%r154, %rd489;
	div.u32 	%r155, %r154, %r153;
	mul.lo.s32 	%r156, %r155, %r153;
	sub.s32 	%r157, %r154, %r156;
	cvt.u64.u32 	%rd493, %r155;
	cvt.u64.u32 	%rd494, %r157;
	bra.uni 	$L__BB420_20;
$L__BB420_19:
	div.s64 	%rd493, %rd489, %rd44;
	mul.lo.s64 	%rd428, %rd493, %rd44;
	sub.s64 	%rd494, %rd489, %rd428;
$L__BB420_20:
	mul.wide.u32 	%rd429, %r14, 8;
	add.s64 	%rd430, %rd1, %rd429;
	ld.global.u64 	%rd51, [%rd430];
	mad.lo.s64 	%rd52, %rd51, %rd494, %rd36;
	or.b64  	%rd431, %rd491, %rd44;
	and.b64  	%rd432, %rd431, -4294967296;
	setp.ne.s64 	%p51, %rd432, 0;
	@%p51 bra 	$L__BB420_22;
	cvt.u32.u64 	%r158, %rd44;
	cvt.u32.u64 	%r159, %rd491;
	div.u32 	%r160, %r159, %r158;
	mul.lo.s32 	%r161, %r160, %r158;
	sub.s32 	%r162, %r159, %r161;
	cvt.u64.u32 	%rd495, %r160;
	cvt.u64.u32 	%rd496, %r162;
	bra.uni 	$L__BB420_23;
$L__BB420_22:
	div.s64 	%rd495, %rd491, %rd44;
	mul.lo.s64 	%rd433, %rd495, %rd44;
	sub.s64 	%rd496, %rd491, %rd433;
$L__BB420_23:
	mad.lo.s64 	%rd59, %rd496, %rd51, %rd43;
	mul.wide.u32 	%rd434, %r13, 8;
	add.s64 	%rd435, %rd2, %rd434;
	ld.global.u64 	%rd60, [%rd435];
	or.b64  	%rd436, %rd493, %rd60;
	and.b64  	%rd437, %rd436, -4294967296;
	setp.ne.s64 	%p52, %rd437, 0;
	@%p52 bra 	$L__BB420_25;
	cvt.u32.u64 	%r163, %rd60;
	cvt.u32.u64 	%r164, %rd493;
	div.u32 	%r165, %r164, %r163;
	mul.lo.s32 	%r166, %r165, %r163;
	sub.s32 	%r167, %r164, %r166;
	cvt.u64.u32 	%rd519, %r165;
	cvt.u64.u32 	%rd498, %r167;
	bra.uni 	$L__BB420_26;
$L__BB420_25:
	div.s64 	%rd519, %rd493, %rd60;
	mul.lo.s64 	%rd438, %rd519, %rd60;
	sub.s64 	%rd498, %rd493, %rd438;
$L__BB420_26:
	mul.wide.u32 	%rd439, %r13, 8;
	add.s64 	%rd440, %rd1, %rd439;
	ld.global.u64 	%rd67, [%rd440];
	mad.lo.s64 	%rd523, %rd67, %rd498, %rd52;
	or.b64  	%rd441, %rd495, %rd60;
	and.b64  	%rd442, %rd441, -4294967296;
	setp.ne.s64 	%p53, %rd442, 0;
	@%p53 bra 	$L__BB420_28;
	cvt.u32.u64 	%r168, %rd60;
	cvt.u32.u64 	%r169, %rd495;
	div.u32 	%r170, %r169, %r168;
	mul.lo.s32 	%r171, %r170, %r168;
	sub.s32 	%r172, %r169, %r171;
	cvt.u64.u32 	%rd517, %r170;
	cvt.u64.u32 	%rd500, %r172;
	bra.uni 	$L__BB420_29;
$L__BB420_28:
	div.s64 	%rd517, %rd495, %rd60;
	mul.lo.s64 	%rd443, %rd517, %rd60;
	sub.s64 	%rd500, %rd495, %rd443;
$L__BB420_29:
	mad.lo.s64 	%rd524, %rd500, %rd67, %rd59;
	add.s32 	%r202, %r202, -4;
	add.s32 	%r201, %r201, 4;
	setp.ne.s32 	%p54, %r201, 0;
	@%p54 bra 	$L__BB420_5;
	add.s32 	%r204, %r202, 1;
$L__BB420_31:
	and.b32  	%r19, %r6, 3;
	setp.eq.s32 	%p55, %r19, 0;
	@%p55 bra 	$L__BB420_54;
	setp.eq.s32 	%p56, %r19, 1;
	@%p56 bra 	$L__BB420_46;
	mul.wide.u32 	%rd445, %r204, 8;
	add.s64 	%rd446, %rd2, %rd445;
	ld.global.u64 	%rd82, [%rd446];
	or.b64  	%rd447, %rd519, %rd82;
	and.b64  	%rd448, %rd447, -4294967296;
	setp.ne.s64 	%p57, %rd448, 0;
	@%p57 bra 	$L__BB420_35;
	cvt.u32.u64 	%r173, %rd82;
	cvt.u32.u64 	%r174, %rd519;
	div.u32 	%r175, %r174, %r173;
	mul.lo.s32 	%r176, %r175, %r173;
	sub.s32 	%r177, %r174, %r176;
	cvt.u64.u32 	%rd507, %r175;
	cvt.u64.u32 	%rd508, %r177;
	bra.uni 	$L__BB420_36;
$L__BB420_35:
	div.s64 	%rd507, %rd519, %rd82;
	mul.lo.s64 	%rd449, %rd507, %rd82;
	sub.s64 	%rd508, %rd519, %rd449;
$L__BB420_36:
	add.s64 	%rd451, %rd1, %rd445;
	ld.global.u64 	%rd89, [%rd451];
	mad.lo.s64 	%rd90, %rd89, %rd508, %rd523;
	or.b64  	%rd452, %rd517, %rd82;
	and.b64  	%rd453, %rd452, -4294967296;
	setp.ne.s64 	%p58, %rd453, 0;
	@%p58 bra 	$L__BB420_38;
	cvt.u32.u64 	%r178, %rd82;
	cvt.u32.u64 	%r179, %rd517;
	div.u32 	%r180, %r179, %r178;
	mul.lo.s32 	%r181, %r180, %r178;
	sub.s32 	%r182, %r179, %r181;
	cvt.u64.u32 	%rd509, %r180;
	cvt.u64.u32 	%rd510, %r182;
	bra.uni 	$L__BB420_39;
$L__BB420_38:
	div.s64 	%rd509, %rd517, %rd82;
	mul.lo.s64 	%rd454, %rd509, %rd82;
	sub.s64 	%rd510, %rd517, %rd454;
$L__BB420_39:
	mad.lo.s64 	%rd97, %rd510, %rd89, %rd524;
	add.s32 	%r20, %r204, -1;
	mul.wide.u32 	%rd455, %r20, 8;
	add.s64 	%rd456, %rd2, %rd455;
	ld.global.u64 	%rd98, [%rd456];
	or.b64  	%rd457, %rd507, %rd98;
	and.b64  	%rd458, %rd457, -4294967296;
	setp.ne.s64 	%p59, %rd458, 0;
	@%p59 bra 	$L__BB420_41;
	cvt.u32.u64 	%r183, %rd98;
	cvt.u32.u64 	%r184, %rd507;
	div.u32 	%r185, %r184, %r183;
	mul.lo.s32 	%r186, %r185, %r183;
	sub.s32 	%r187, %r184, %r186;
	cvt.u64.u32 	%rd519, %r185;
	cvt.u64.u32 	%rd512, %r187;
	bra.uni 	$L__BB420_42;
$L__BB420_41:
	div.s64 	%rd519, %rd507, %rd98;
	mul.lo.s64 	%rd459, %rd519, %rd98;
	sub.s64 	%rd512, %rd507, %rd459;
$L__BB420_42:
	add.s64 	%rd461, %rd1, %rd455;
	ld.global.u64 	%rd105, [%rd461];
	mad.lo.s64 	%rd523, %rd105, %rd512, %rd90;
	or.b64  	%rd462, %rd509, %rd98;
	and.b64  	%rd463, %rd462, -4294967296;
	setp.ne.s64 	%p60, %rd463, 0;
	@%p60 bra 	$L__BB420_44;
	cvt.u32.u64 	%r188, %rd98;
	cvt.u32.u64 	%r189, %rd509;
	div.u32 	%r190, %r189, %r188;
	mul.lo.s32 	%r191, %r190, %r188;
	sub.s32 	%r192, %r189, %r191;
	cvt.u64.u32 	%rd517, %r190;
	cvt.u64.u32 	%rd514, %r192;
	bra.uni 	$L__BB420_45;
$L__BB420_44:
	div.s64 	%rd517, %rd509, %rd98;
	mul.lo.s64 	%rd464, %rd517, %rd98;
	sub.s64 	%rd514, %rd509, %rd464;
$L__BB420_45:
	mad.lo.s64 	%rd524, %rd514, %rd105, %rd97;
	add.s32 	%r204, %r204, -2;
$L__BB420_46:
	and.b32  	%r193, %r6, 1;
	setp.eq.b32 	%p61, %r193, 1;
	not.pred 	%p62, %p61;
	@%p62 bra 	$L__BB420_54;
	mul.wide.u32 	%rd465, %r204, 8;
	add.s64 	%rd466, %rd2, %rd465;
	ld.global.u64 	%rd120, [%rd466];
	or.b64  	%rd467, %rd519, %rd120;
	and.b64  	%rd468, %rd467, -4294967296;
	setp.ne.s64 	%p63, %rd468, 0;
	@%p63 bra 	$L__BB420_49;
	cvt.u32.u64 	%r194, %rd120;
	cvt.u32.u64 	%r195, %rd519;
	rem.u32 	%r196, %r195, %r194;
	cvt.u64.u32 	%rd521, %r196;
	bra.uni 	$L__BB420_50;
$L__BB420_49:
	rem.s64 	%rd521, %rd519, %rd120;
$L__BB420_50:
	add.s64 	%rd470, %rd1, %rd465;
	ld.global.u64 	%rd124, [%rd470];
	mad.lo.s64 	%rd523, %rd124, %rd521, %rd523;
	or.b64  	%rd471, %rd517, %rd120;
	and.b64  	%rd472, %rd471, -4294967296;
	setp.ne.s64 	%p64, %rd472, 0;
	@%p64 bra 	$L__BB420_52;
	cvt.u32.u64 	%r197, %rd120;
	cvt.u32.u64 	%r198, %rd517;
	rem.u32 	%r199, %r198, %r197;
	cvt.u64.u32 	%rd522, %r199;
	bra.uni 	$L__BB420_53;
$L__BB420_52:
	rem.s64 	%rd522, %rd517, %rd120;
$L__BB420_53:
	mad.lo.s64 	%rd524, %rd522, %rd124, %rd524;
$L__BB420_54:
	add.s64 	%rd473, %rd565, %rd523;
	ld.global.u8 	%rs3, [%rd473];
	setp.eq.s16 	%p66, %rs3, 0;
	mov.pred 	%p86, 0;
	@%p66 bra 	$L__BB420_56;
	add.s64 	%rd474, %rd565, %rd524;
	ld.global.u8 	%rs4, [%rd474];
	setp.ne.s16 	%p86, %rs4, 0;
$L__BB420_56:
	selp.u16 	%rs5, 1, 0, %p86;
	st.shared.u8 	[%r5], %rs5;
	bra.uni 	$L__BB420_117;
$L__BB420_57:
	cvt.u64.u32 	%rd132, %r4;
	setp.le.u64 	%p19, %rd265, %rd132;
	@%p19 bra 	$L__BB420_117;
	mad.lo.s64 	%rd556, %rd4, %rd265, %rd132;
	cvt.u32.u64 	%r23, %rd264;
	add.s32 	%r208, %r23, -1;
	setp.lt.s32 	%p20, %r208, 0;
	@%p20 bra 	$L__BB420_116;
	and.b32  	%r25, %r23, 7;
	setp.lt.u32 	%p21, %r208, 7;
	@%p21 bra 	$L__BB420_87;
	add.s32 	%r206, %r23, -4;
	and.b32  	%r57, %r23, -8;
	neg.s32 	%r205, %r57;
$L__BB420_61:
	.pragma "nounroll";
	add.s32 	%r30, %r206, 3;
	mul.wide.u32 	%rd274, %r30, 8;
	add.s64 	%rd275, %rd2, %rd274;
	ld.global.u64 	%rd136, [%rd275];
	or.b64  	%rd276, %rd556, %rd136;
	and.b64  	%rd277, %rd276, -4294967296;
	setp.ne.s64 	%p22, %rd277, 0;
	@%p22 bra 	$L__BB420_63;
	cvt.u32.u64 	%r58, %rd136;
	cvt.u32.u64 	%r59, %rd556;
	div.u32 	%r60, %r59, %r58;
	mul.lo.s32 	%r61, %r60, %r58;
	sub.s32 	%r62, %r59, %r61;
	cvt.u64.u32 	%rd527, %r60;
	cvt.u64.u32 	%rd528, %r62;
	bra.uni 	$L__BB420_64;
$L__BB420_63:
	div.s64 	%rd527, %rd556, %rd136;
	mul.lo.s64 	%rd278, %rd527, %rd136;
	sub.s64 	%rd528, %rd556, %rd278;
$L__BB420_64:
	add.s64 	%rd280, %rd1, %rd274;
	ld.global.u64 	%rd281, [%rd280];
	mul.lo.s64 	%rd143, %rd281, %rd528;
	add.s32 	%r31, %r206, 2;
	mul.wide.u32 	%rd282, %r31, 8;
	add.s64 	%rd283, %rd2, %rd282;
	ld.global.u64 	%rd144, [%rd283];
	or.b64  	%rd284, %rd527, %rd144;
	and.b64  	%rd285, %rd284, -4294967296;
	setp.ne.s64 	%p23, %rd285, 0;
	@%p23 bra 	$L__BB420_66;
	cvt.u32.u64 	%r63, %rd144;
	cvt.u32.u64 	%r64, %rd527;
	div.u32 	%r65, %r64, %r63;
	mul.lo.s32 	%r66, %r65, %r63;
	sub.s32 	%r67, %r64, %r66;
	cvt.u64.u32 	%rd529, %r65;
	cvt.u64.u32 	%rd530, %r67;
	bra.uni 	$L__BB420_67;
$L__BB420_66:
	div.s64 	%rd529, %rd527, %rd144;
	mul.lo.s64 	%rd286, %rd529, %rd144;
	sub.s64 	%rd530, %rd527, %rd286;
$L__BB420_67:
	add.s64 	%rd288, %rd1, %rd282;
	ld.global.u64 	%rd289, [%rd288];
	mad.lo.s64 	%rd151, %rd289, %rd530, %rd143;
	add.s32 	%r32, %r206, 1;
	mul.wide.u32 	%rd290, %r32, 8;
	add.s64 	%rd291, %rd2, %rd290;
	ld.global.u64 	%rd152, [%rd291];
	or.b64  	%rd292, %rd529, %rd152;
	and.b64  	%rd293, %rd292, -4294967296;
	setp.ne.s64 	%p24, %rd293, 0;
	@%p24 bra 	$L__BB420_69;
	cvt.u32.u64 	%r68, %rd152;
	cvt.u32.u64 	%r69, %rd529;
	div.u32 	%r70, %r69, %r68;
	mul.lo.s32 	%r71, %r70, %r68;
	sub.s32 	%r72, %r69, %r71;
	cvt.u64.u32 	%rd531, %r70;
	cvt.u64.u32 	%rd532, %r72;
	bra.uni 	$L__BB420_70;
$L__BB420_69:
	div.s64 	%rd531, %rd529, %rd152;
	mul.lo.s64 	%rd294, %rd531, %rd152;
	sub.s64 	%rd532, %rd529, %rd294;
$L__BB420_70:
	add.s64 	%rd296, %rd1, %rd290;
	ld.global.u64 	%rd297, [%rd296];
	mad.lo.s64 	%rd159, %rd297, %rd532, %rd151;
	add.s32 	%r33, %r206, -4;
	mul.wide.u32 	%rd298, %r206, 8;
	add.s64 	%rd299, %rd2, %rd298;
	ld.global.u64 	%rd160, [%rd299];
	or.b64  	%rd300, %rd531, %rd160;
	and.b64  	%rd301, %rd300, -4294967296;
	setp.ne.s64 	%p25, %rd301, 0;
	@%p25 bra 	$L__BB420_72;
	cvt.u32.u64 	%r73, %rd160;
	cvt.u32.u64 	%r74, %rd531;
	div.u32 	%r75, %r74, %r73;
	mul.lo.s32 	%r76, %r75, %r73;
	sub.s32 	%r77, %r74, %r76;
	cvt.u64.u32 	%rd533, %r75;
	cvt.u64.u32 	%rd534, %r77;
	bra.uni 	$L__BB420_73;
$L__BB420_72:
	div.s64 	%rd533, %rd531, %rd160;
	mul.lo.s64 	%rd302, %rd533, %rd160;
	sub.s64 	%rd534, %rd531, %rd302;
$L__BB420_73:
	add.s64 	%rd304, %rd1, %rd298;
	ld.global.u64 	%rd305, [%rd304];
	mad.lo.s64 	%rd167, %rd305, %rd534, %rd159;
	add.s32 	%r34, %r206, -1;
	mul.wide.u32 	%rd306, %r34, 8;
	add.s64 	%rd307, %rd2, %rd306;
	ld.global.u64 	%rd168, [%rd307];
	or.b64  	%rd308, %rd533, %rd168;
	and.b64  	%rd309, %rd308, -4294967296;
	setp.ne.s64 	%p26, %rd309, 0;
	@%p26 bra 	$L__BB420_75;
	cvt.u32.u64 	%r78, %rd168;
	cvt.u32.u64 	%r79, %rd533;
	div.u32 	%r80, %r79, %r78;
	mul.lo.s32 	%r81, %r80, %r78;
	sub.s32 	%r82, %r79, %r81;
	cvt.u64.u32 	%rd535, %r80;
	cvt.u64.u32 	%rd536, %r82;
	bra.uni 	$L__BB420_76;
$L__BB420_75:
	div.s64 	%rd535, %rd533, %rd168;
	mul.lo.s64 	%rd310, %rd535, %rd168;
	sub.s64 	%rd536, %rd533, %rd310;
$L__BB420_76:
	add.s64 	%rd312, %rd1, %rd306;
	ld.global.u64 	%rd313, [%rd312];
	mad.lo.s64 	%rd175, %rd313, %rd536, %rd167;
	add.s32 	%r35, %r206, -2;
	mul.wide.u32 	%rd314, %r35, 8;
	add.s64 	%rd315, %rd2, %rd314;
	ld.global.u64 	%rd176, [%rd315];
	or.b64  	%rd316, %rd535, %rd176;
	and.b64  	%rd317, %rd316, -4294967296;
	setp.ne.s64 	%p27, %rd317, 0;
	@%p27 bra 	$L__BB420_78;
	cvt.u32.u64 	%r83, %rd176;
	cvt.u32.u64 	%r84, %rd535;
	div.u32 	%r85, %r84, %r83;
	mul.lo.s32 	%r86, %r85, %r83;
	sub.s32 	%r87, %r84, %r86;
	cvt.u64.u32 	%rd537, %r85;
	cvt.u64.u32 	%rd538, %r87;
	bra.uni 	$L__BB420_79;
$L__BB420_78:
	div.s64 	%rd537, %rd535, %rd176;
	mul.lo.s64 	%rd318, %rd537, %rd176;
	sub.s64 	%rd538, %rd535, %rd318;
$L__BB420_79:
	add.s64 	%rd320, %rd1, %rd314;
	ld.global.u64 	%rd321, [%rd320];
	mad.lo.s64 	%rd183, %rd321, %rd538, %rd175;
	add.s32 	%r36, %r206, -3;
	mul.wide.u32 	%rd322, %r36, 8;
	add.s64 	%rd323, %rd2, %rd322;
	ld.global.u64 	%rd184, [%rd323];
	or.b64  	%rd324, %rd537, %rd184;
	and.b64  	%rd325, %rd324, -4294967296;
	setp.ne.s64 	%p28, %rd325, 0;
	@%p28 bra 	$L__BB420_81;
	cvt.u32.u64 	%r88, %rd184;
	cvt.u32.u64 	%r89, %rd537;
	div.u32 	%r90, %r89, %r88;
	mul.lo.s32 	%r91, %r90, %r88;
	sub.s32 	%r92, %r89, %r91;
	cvt.u64.u32 	%rd539, %r90;
	cvt.u64.u32 	%rd540, %r92;
	bra.uni 	$L__BB420_82;
$L__BB420_81:
	div.s64 	%rd539, %rd537, %rd184;
	mul.lo.s64 	%rd326, %rd539, %rd184;
	sub.s64 	%rd540, %rd537, %rd326;
$L__BB420_82:
	add.s64 	%rd328, %rd1, %rd322;
	ld.global.u64 	%rd329, [%rd328];
	mad.lo.s64 	%rd191, %rd329, %rd540, %rd183;
	mul.wide.u32 	%rd330, %r33, 8;
	add.s64 	%rd331, %rd2, %rd330;
	ld.global.u64 	%rd192, [%rd331];
	or.b64  	%rd332, %rd539, %rd192;
	and.b64  	%rd333, %rd332, -4294967296;
	setp.ne.s64 	%p29, %rd333, 0;
	@%p29 bra 	$L__BB420_84;
	cvt.u32.u64 	%r93, %rd192;
	cvt.u32.u64 	%r94, %rd539;
	div.u32 	%r95, %r94, %r93;
	mul.lo.s32 	%r96, %r95, %r93;
	sub.s32 	%r97, %r94, %r96;
	cvt.u64.u32 	%rd556, %r95;
	cvt.u64.u32 	%rd542, %r97;
	bra.uni 	$L__BB420_85;
$L__BB420_84:
	div.s64 	%rd556, %rd539, %rd192;
	mul.lo.s64 	%rd334, %rd556, %rd192;
	sub.s64 	%rd542, %rd539, %rd334;
$L__BB420_85:
	add.s64 	%rd336, %rd1, %rd330;
	ld.global.u64 	%rd337, [%rd336];
	mad.lo.s64 	%rd338, %rd337, %rd542, %rd191;
	add.s64 	%rd565, %rd565, %rd338;
	add.s32 	%r206, %r206, -8;
	add.s32 	%r205, %r205, 8;
	setp.ne.s32 	%p30, %r205, 0;
	@%p30 bra 	$L__BB420_61;
	add.s32 	%r208, %r206, 3;
$L__BB420_87:
	setp.eq.s32 	%p31, %r25, 0;
	@%p31 bra 	$L__BB420_116;
	and.b32  	%r41, %r23, 3;
	setp.lt.u32 	%p32, %r25, 4;
	@%p32 bra 	$L__BB420_102;
	mul.wide.u32 	%rd340, %r208, 8;
	add.s64 	%rd341, %rd2, %rd340;
	ld.global.u64 	%rd203, [%rd341];
	or.b64  	%rd342, %rd556, %rd203;
	and.b64  	%rd343, %rd342, -4294967296;
	setp.ne.s64 	%p33, %rd343, 0;
	@%p33 bra 	$L__BB420_91;
	cvt.u32.u64 	%r98, %rd203;
	cvt.u32.u64 	%r99, %rd556;
	div.u32 	%r100, %r99, %r98;
	mul.lo.s32 	%r101, %r100, %r98;
	sub.s32 	%r102, %r99, %r101;
	cvt.u64.u32 	%rd546, %r100;
	cvt.u64.u32 	%rd547, %r102;
	bra.uni 	$L__BB420_92;
$L__BB420_91:
	div.s64 	%rd546, %rd556, %rd203;
	mul.lo.s64 	%rd344, %rd546, %rd203;
	sub.s64 	%rd547, %rd556, %rd344;
$L__BB420_92:
	add.s64 	%rd346, %rd1, %rd340;
	ld.global.u64 	%rd347, [%rd346];
	mul.lo.s64 	%rd210, %rd347, %rd547;
	add.s32 	%r42, %r208, -1;
	mul.wide.u32 	%rd348, %r42, 8;
	add.s64 	%rd349, %rd2, %rd348;
	ld.global.u64 	%rd211, [%rd349];
	or.b64  	%rd350, %rd546, %rd211;
	and.b64  	%rd351, %rd350, -4294967296;
	setp.ne.s64 	%p34, %rd351, 0;
	@%p34 bra 	$L__BB420_94;
	cvt.u32.u64 	%r103, %rd211;
	cvt.u32.u64 	%r104, %rd546;
	div.u32 	%r105, %r104, %r103;
	mul.lo.s32 	%r106, %r105, %r103;
	sub.s32 	%r107, %r104, %r106;
	cvt.u64.u32 	%rd548, %r105;
	cvt.u64.u32 	%rd549, %r107;
	bra.uni 	$L__BB420_95;
$L__BB420_94:
	div.s64 	%rd548, %rd546, %rd211;
	mul.lo.s64 	%rd352, %rd548, %rd211;
	sub.s64 	%rd549, %rd546, %rd352;
$L__BB420_95:
	add.s64 	%rd354, %rd1, %rd348;
	ld.global.u64 	%rd355, [%rd354];
	mad.lo.s64 	%rd218, %rd355, %rd549, %rd210;
	add.s32 	%r43, %r208, -2;
	mul.wide.u32 	%rd356, %r43, 8;
	add.s64 	%rd357, %rd2, %rd356;
	ld.global.u64 	%rd219, [%rd357];
	or.b64  	%rd358, %rd548, %rd219;
	and.b64  	%rd359, %rd358, -4294967296;
	setp.ne.s64 	%p35, %rd359, 0;
	@%p35 bra 	$L__BB420_97;
	cvt.u32.u64 	%r108, %rd219;
	cvt.u32.u64 	%r109, %rd548;
	div.u32 	%r110, %r109, %r108;
	mul.lo.s32 	%r111, %r110, %r108;
	sub.s32 	%r112, %r109, %r111;
	cvt.u64.u32 	%rd550, %r110;
	cvt.u64.u32 	%rd551, %r112;
	bra.uni 	$L__BB420_98;
$L__BB420_97:
	div.s64 	%rd550, %rd548, %rd219;
	mul.lo.s64 	%rd360, %rd550, %rd219;
	sub.s64 	%rd551, %rd548, %rd360;
$L__BB420_98:
	add.s64 	%rd362, %rd1, %rd356;
	ld.global.u64 	%rd363, [%rd362];
	mad.lo.s64 	%rd226, %rd363, %rd551, %rd218;
	add.s32 	%r44, %r208, -3;
	mul.wide.u32 	%rd364, %r44, 8;
	add.s64 	%rd365, %rd2, %rd364;
	ld.global.u64 	%rd227, [%rd365];
	or.b64  	%rd366, %rd550, %rd227;
	and.b64  	%rd367, %rd366, -4294967296;
	setp.ne.s64 	%p36, %rd367, 0;
	@%p36 bra 	$L__BB420_100;
	cvt.u32.u64 	%r113, %rd227;
	cvt.u32.u64 	%r114, %rd550;
	div.u32 	%r115, %r114, %r113;
	mul.lo.s32 	%r116, %r115, %r113;
	sub.s32 	%r117, %r114, %r116;
	cvt.u64.u32 	%rd556, %r115;
	cvt.u64.u32 	%rd553, %r117;
	bra.uni 	$L__BB420_101;
$L__BB420_100:
	div.s64 	%rd556, %rd550, %rd227;
	mul.lo.s64 	%rd368, %rd556, %rd227;
	sub.s64 	%rd553, %rd550, %rd368;
$L__BB420_101:
	add.s64 	%rd370, %rd1, %rd364;
	ld.global.u64 	%rd371, [%rd370];
	mad.lo.s64 	%rd372, %rd371, %rd553, %rd226;
	add.s64 	%rd565, %rd565, %rd372;
	add.s32 	%r208, %r208, -4;
$L__BB420_102:
	setp.eq.s32 	%p37, %r41, 0;
	@%p37 bra 	$L__BB420_116;
	setp.eq.s32 	%p38, %r41, 1;
	@%p38 bra 	$L__BB420_111;
	mul.wide.u32 	%rd374, %r208, 8;
	add.s64 	%rd375, %rd2, %rd374;
	ld.global.u64 	%rd238, [%rd375];
	or.b64  	%rd376, %rd556, %rd238;
	and.b64  	%rd377, %rd376, -4294967296;
	setp.ne.s64 	%p39, %rd377, 0;
	@%p39 bra 	$L__BB420_106;
	cvt.u32.u64 	%r118, %rd238;
	cvt.u32.u64 	%r119, %rd556;
	div.u32 	%r120, %r119, %r118;
	mul.lo.s32 	%r121, %r120, %r118;
	sub.s32 	%r122, %r119, %r121;
	cvt.u64.u32 	%rd557, %r120;
	cvt.u64.u32 	%rd558, %r122;
	bra.uni 	$L__BB420_107;
$L__BB420_106:
	div.s64 	%rd557, %rd556, %rd238;
	mul.lo.s64 	%rd378, %rd557, %rd238;
	sub.s64 	%rd558, %rd556, %rd378;
$L__BB420_107:
	add.s64 	%rd380, %rd1, %rd374;
	ld.global.u64 	%rd381, [%rd380];
	mul.lo.s64 	%rd245, %rd381, %rd558;
	add.s32 	%r47, %r208, -1;
	mul.wide.u32 	%rd382, %r47, 8;
	add.s64 	%rd383, %rd2, %rd382;
	ld.global.u64 	%rd246, [%rd383];
	or.b64  	%rd384, %rd557, %rd246;
	and.b64  	%rd385, %rd384, -4294967296;
	setp.ne.s64 	%p40, %rd385, 0;
	@%p40 bra 	$L__BB420_109;
	cvt.u32.u64 	%r123, %rd246;
	cvt.u32.u64 	%r124, %rd557;
	div.u32 	%r125, %r124, %r123;
	mul.lo.s32 	%r126, %r125, %r123;
	sub.s32 	%r127, %r124, %r126;
	cvt.u64.u32 	%rd556, %r125;
	cvt.u64.u32 	%rd560, %r127;
	bra.uni 	$L__BB420_110;
$L__BB420_109:
	div.s64 	%rd556, %rd557, %rd246;
	mul.lo.s64 	%rd386, %rd556, %rd246;
	sub.s64 	%rd560, %rd557, %rd386;
$L__BB420_110:
	add.s64 	%rd388, %rd1, %rd382;
	ld.global.u64 	%rd389, [%rd388];
	mad.lo.s64 	%rd390, %rd389, %rd560, %rd245;
	add.s64 	%rd565, %rd565, %rd390;
	add.s32 	%r208, %r208, -2;
$L__BB420_111:
	and.b32  	%r128, %r23, 1;
	setp.eq.b32 	%p41, %r128, 1;
	not.pred 	%p42, %p41;
	@%p42 bra 	$L__BB420_116;
	mul.wide.u32 	%rd391, %r208, 8;
	add.s64 	%rd392, %rd2, %rd391;
	ld.global.u64 	%rd257, [%rd392];
	or.b64  	%rd393, %rd556, %rd257;
	and.b64  	%rd394, %rd393, -4294967296;
	setp.ne.s64 	%p43, %rd394, 0;
	@%p43 bra 	$L__BB420_114;
	cvt.u32.u64 	%r129, %rd257;
	cvt.u32.u64 	%r130, %rd556;
	rem.u32 	%r131, %r130, %r129;
	cvt.u64.u32 	%rd564, %r131;
	bra.uni 	$L__BB420_115;
$L__BB420_114:
	rem.s64 	%rd564, %rd556, %rd257;
$L__BB420_115:
	add.s64 	%rd396, %rd1, %rd391;
	ld.global.u64 	%rd397, [%rd396];
	mad.lo.s64 	%rd565, %rd397, %rd564, %rd565;
$L__BB420_116:
	ld.global.u8 	%rs2, [%rd565];
	st.shared.u8 	[%r5], %rs2;
$L__BB420_117:
	bar.sync 	0;
	setp.lt.u32 	%p67, %r210, 66;
	@%p67 bra 	$L__BB420_123;
$L__BB420_118:
	shr.u32 	%r51, %r210, 1;
	setp.ge.u32 	%p68, %r1, %r51;
	@%p68 bra 	$L__BB420_122;
	ld.shared.u8 	%rs6, [%r5];
	setp.eq.s16 	%p70, %rs6, 0;
	mov.pred 	%p87, 0;
	@%p70 bra 	$L__BB420_121;
	add.s32 	%r200, %r5, %r51;
	ld.shared.u8 	%rs7, [%r200];
	setp.ne.s16 	%p87, %rs7, 0;
$L__BB420_121:
	selp.u16 	%rs8, 1, 0, %p87;
	st.shared.u8 	[%r5], %rs8;
$L__BB420_122:
	bar.sync 	0;
	setp.gt.u32 	%p71, %r210, 131;
	mov.u32 	%r210, %r51;
	@%p71 bra 	$L__BB420_118;
$L__BB420_123:
	setp.gt.u32 	%p72, %r1, 31;
	@%p72 bra 	$L__BB420_138;
	ld.volatile.shared.u8 	%rs9, [%r5];
	setp.eq.s16 	%p74, %rs9, 0;
	mov.pred 	%p88, 0;
	@%p74 bra 	$L__BB420_126;
	ld.volatile.shared.u8 	%rs10, [%r5+32];
	setp.ne.s16 	%p88, %rs10, 0;
$L__BB420_126:
	selp.u16 	%rs11, 1, 0, %p88;
	st.volatile.shared.u8 	[%r5], %rs11;
	ld.volatile.shared.u8 	%rs12, [%r5];
	setp.eq.s16 	%p76, %rs12, 0;
	mov.pred 	%p89, 0;
	@%p76 bra 	$L__BB420_128;
	ld.volatile.shared.u8 	%rs13, [%r5+16];
	setp.ne.s16 	%p89, %rs13, 0;
$L__BB420_128:
	selp.u16 	%rs14, 1, 0, %p89;
	st.volatile.shared.u8 	[%r5], %rs14;
	ld.volatile.shared.u8 	%rs15, [%r5];
	setp.eq.s16 	%p78, %rs15, 0;
	mov.pred 	%p90, 0;
	@%p78 bra 	$L__BB420_130;
	ld.volatile.shared.u8 	%rs16, [%r5+8];
	setp.ne.s16 	%p90, %rs16, 0;
$L__BB420_130:
	selp.u16 	%rs17, 1, 0, %p90;
	st.volatile.shared.u8 	[%r5], %rs17;
	ld.volatile.shared.u8 	%rs18, [%r5];
	setp.eq.s16 	%p80, %rs18, 0;
	mov.pred 	%p91, 0;
	@%p80 bra 	$L__BB420_132;
	ld.volatile.shared.u8 	%rs19, [%r5+4];
	setp.ne.s16 	%p91, %rs19, 0;
$L__BB420_132:
	selp.u16 	%rs20, 1, 0, %p91;
	st.volatile.shared.u8 	[%r5], %rs20;
	ld.volatile.shared.u8 	%rs21, [%r5];
	setp.eq.s16 	%p82, %rs21, 0;
	mov.pred 	%p92, 0;
	@%p82 bra 	$L__BB420_134;
	ld.volatile.shared.u8 	%rs22, [%r5+2];
	setp.ne.s16 	%p92, %rs22, 0;
$L__BB420_134:
	selp.u16 	%rs23, 1, 0, %p92;
	st.volatile.shared.u8 	[%r5], %rs23;
	ld.volatile.shared.u8 	%rs24, [%r5];
	setp.eq.s16 	%p84, %rs24, 0;
	mov.pred 	%p93, 0;
	@%p84 bra 	$L__BB420_136;
	ld.volatile.shared.u8 	%rs25, [%r5+1];
	setp.ne.s16 	%p93, %rs25, 0;
$L__BB420_136:
	selp.u16 	%rs26, 1, 0, %p93;
	st.volatile.shared.u8 	[%r5], %rs26;
	setp.ne.s32 	%p85, %r1, 0;
	@%p85 bra 	$L__BB420_138;
	ld.param.u64 	%rd480, [contiguous_all2_bool_param_8];
	ld.param.u64 	%rd479, [contiguous_all2_bool_param_0];
	ld.shared.u8 	%rs27, [allsdata_bool];
	cvt.u64.u32 	%rd475, %r2;
	mad.lo.s64 	%rd476, %rd480, %rd4, %rd475;
	cvta.to.global.u64 	%rd477, %rd479;
	add.s64 	%rd478, %rd477, %rd476;
	st.global.u8 	[%rd478], %rs27;
$L__BB420_138:
	ret;

}
	// .globl	contiguous_all22_bool
.visible .entry contiguous_all22_bool(
	.param .u64 .ptr .align 1 contiguous_all22_bool_param_0,
	.param .u64 .ptr .align 1 contiguous_all22_bool_param_1,
	.param .u64 contiguous_all22_bool_param_2,
	.param .u64 contiguous_all22_bool_param_3,
	.param .u64 contiguous_all22_bool_param_4,
	.param .u64 contiguous_all22_bool_param_5
)
{
	.reg .pred 	%p<49>;
	.reg .b16 	%rs<28>;
	.reg .b32 	%r<15>;
	.reg .b64 	%rd<24>;

	ld.param.u64 	%rd6, [contiguous_all22_bool_param_0];
	ld.param.u64 	%rd9, [contiguous_all22_bool_param_1];
	ld.param.u64 	%rd10, [contiguous_all22_bool_param_2];
	ld.param.u64 	%rd7, [contiguous_all22_bool_param_3];
	ld.param.u64 	%rd11, [contiguous_all22_bool_param_4];
	ld.param.u64 	%rd8, [contiguous_all22_bool_param_5];
	cvta.to.global.u64 	%rd1, %rd9;
	mov.u32 	%r1, %tid.x;
	mov.u32 	%r2, %ctaid.x;
	mov.u32 	%r14, %ntid.x;
	mul.lo.s32 	%r8, %r2, %r14;
	shl.b32 	%r9, %r8, 1;
	add.s32 	%r4, %r9, %r1;
	mov.u32 	%r10, allsdata_bool;
	add.s32 	%r5, %r10, %r1;
	mov.b16 	%rs1, 1;
	st.shared.u8 	[%r5], %rs1;
	mov.u32 	%r11, %ctaid.y;
	cvt.u64.u32 	%rd12, %r11;
	add.s64 	%rd2, %rd10, %rd12;
	setp.ge.u64 	%p17, %rd2, %rd11;
	@%p17 bra 	$L__BB421_28;
	add.s32 	%r12, %r4, %r14;
	cvt.u64.u32 	%rd3, %r12;
	setp.le.u64 	%p18, %rd7, %rd3;
	@%p18 bra 	$L__BB421_5;
	cvt.u64.u32 	%rd15, %r4;
	mul.lo.s64 	%rd4, %rd2, %rd7;
	add.s64 	%rd16, %rd4, %rd15;
	add.s64 	%rd17, %rd1, %rd16;
	ld.global.u8 	%rs3, [%rd17];
	setp.eq.s16 	%p21, %rs3, 0;
	mov.pred 	%p41, 0;
	@%p21 bra 	$L__BB421_4;
	add.s64 	%rd18, %rd4, %rd3;
	add.s64 	%rd19, %rd1, %rd18;
	ld.global.u8 	%rs4, [%rd19];
	setp.ne.s16 	%p41, %rs4, 0;
$L__BB421_4:
	selp.u16 	%rs5, 1, 0, %p41;
	st.shared.u8 	[%r5], %rs5;
	bra.uni 	$L__BB421_7;
$L__BB421_5:
	cvt.u64.u32 	%rd5, %r4;
	setp.le.u64 	%p19, %rd7, %rd5;
	@%p19 bra 	$L__BB421_7;
	mad.lo.s64 	%rd13, %rd2, %rd7, %rd5;
	add.s64 	%rd14, %rd1, %rd13;
	ld.global.u8 	%rs2, [%rd14];
	st.shared.u8 	[%r5], %rs2;
$L__BB421_7:
	bar.sync 	0;
	setp.lt.u32 	%p22, %r14, 66;
	@%p22 bra 	$L__BB421_13;
$L__BB421_8:
	shr.u32 	%r7, %r14, 1;
	setp.ge.u32 	%p23, %r1, %r7;
	@%p23 bra 	$L__BB421_12;
	ld.shared.u8 	%rs6, [%r5];
	setp.eq.s16 	%p25, %rs6, 0;
	mov.pred 	%p42, 0;
	@%p25 bra 	$L__BB421_11;
	add.s32 	%r13, %r5, %r7;
	ld.shared.u8 	%rs7, [%r13];
	setp.ne.s16 	%p42, %rs7, 0;
$L__BB421_11:
	selp.u16 	%rs8, 1, 0, %p42;
	st.shared.u8 	[%r5], %rs8;
$L__BB421_12:
	bar.sync 	0;
	setp.gt.u32 	%p26, %r14, 131;
	mov.u32 	%r14, %r7;
	@%p26 bra 	$L__BB421_8;
$L__BB421_13:
	setp.gt.u32 	%p27, %r1, 31;
	@%p27 bra 	$L__BB421_28;
	ld.volatile.shared.u8 	%rs9, [%r5];
	setp.eq.s16 	%p29, %rs9, 0;
	mov.pred 	%p43, 0;
	@%p29 bra 	$L__BB421_16;
	ld.volatile.shared.u8 	%rs10, [%r5+32];
	setp.ne.s16 	%p43, %rs10, 0;
$L__BB421_16:
	selp.u16 	%rs11, 1, 0, %p43;
	st.volatile.shared.u8 	[%r5], %rs11;
	ld.volatile.shared.u8 	%rs12, [%r5];
	setp.eq.s16 	%p31, %rs12, 0;
	mov.pred 	%p44, 0;
	@%p31 bra 	$L__BB421_18;
	ld.volatile.shared.u8 	%rs13, [%r5+16];
	setp.ne.s16 	%p44, %rs13, 0;
$L__BB421_18:
	selp.u16 	%rs14, 1, 0, %p44;
	st.volatile.shared.u8 	[%r5], %rs14;
	ld.volatile.shared.u8 	%rs15, [%r5];
	setp.eq.s16 	%p33, %rs15, 0;
	mov.pred 	%p45, 0;
	@%p33 bra 	$L__BB421_20;
	ld.volatile.shared.u8 	%rs16, [%r5+8];
	setp.ne.s16 	%p45, %rs16, 0;
$L__BB421_20:
	selp.u16 	%rs17, 1, 0, %p45;
	st.volatile.shared.u8 	[%r5], %rs17;
	ld.volatile.shared.u8 	%rs18, [%r5];
	setp.eq.s16 	%p35, %rs18, 0;
	mov.pred 	%p46, 0;
	@%p35 bra 	$L__BB421_22;
	ld.volatile.shared.u8 	%rs19, [%r5+4];
	setp.ne.s16 	%p46, %rs19, 0;
$L__BB421_22:
	selp.u16 	%rs20, 1, 0, %p46;
	st.volatile.shared.u8 	[%r5], %rs20;
	ld.volatile.shared.u8 	%rs21, [%r5];
	setp.eq.s16 	%p37, %rs21, 0;
	mov.pred 	%p47, 0;
	@%p37 bra 	$L__BB421_24;
	ld.volatile.shared.u8 	%rs22, [%r5+2];
	setp.ne.s16 	%p47, %rs22, 0;
$L__BB421_24:
	selp.u16 	%rs23, 1, 0, %p47;
	st.volatile.shared.u8 	[%r5], %rs23;
	ld.volatile.shared.u8 	%rs24, [%r5];
	setp.eq.s16 	%p39, %rs24, 0;
	mov.pred 	%p48, 0;
	@%p39 bra 	$L__BB421_26;
	ld.volatile.shared.u8 	%rs25, [%r5+1];
	setp.ne.s16 	%p48, %rs25, 0;
$L__BB421_26:
	selp.u16 	%rs26, 1, 0, %p48;
	st.volatile.shared.u8 	[%r5], %rs26;
	setp.ne.s32 	%p40, %r1, 0;
	@%p40 bra 	$L__BB421_28;
	ld.shared.u8 	%rs27, [allsdata_bool];
	cvt.u64.u32 	%rd20, %r2;
	mad.lo.s64 	%rd21, %rd8, %rd2, %rd20;
	cvta.to.global.u64 	%rd22, %rd6;
	add.s64 	%rd23, %rd22, %rd21;
	st.global.u8 	[%rd23], %rs27;
$L__BB421_28:
	ret;

}
	// .globl	contiguous_all3_bool
.visible .entry contiguous_all3_bool(
	.param .u64 .ptr .align 1 contiguous_all3_bool_param_0,
	.param .u64 .ptr .align 1 contiguous_all3_bool_param_1,
	.param .u64 .ptr .align 1 contiguous_all3_bool_param_2,
	.param .u64 .ptr .align 1 contiguous_all3_bool_param_3,
	.param .u64 contiguous_all3_bool_param_4,
	.param .u64 contiguous_all3_bool_param_5,
	.param .u64 contiguous_all3_bool_param_6
)
{
	.reg .pred 	%p<80>;
	.reg .b16 	%rs<49>;
	.reg .b32 	%r<188>;
	.reg .b64 	%rd<306>;

	ld.param.u64 	%rd144, [contiguous_all3_bool_param_0];
	ld.param.u64 	%rd145, [contiguous_all3_bool_param_1];
	ld.param.u64 	%rd148, [contiguous_all3_bool_param_2];
	ld.param.u64 	%rd149, [contiguous_all3_bool_param_3];
	ld.param.u64 	%rd146, [contiguous_all3_bool_param_4];
	ld.param.u64 	%rd147, [contiguous_all3_bool_param_5];
	ld.param.u64 	%rd150, [contiguous_all3_bool_param_6];
	cvta.to.global.u64 	%rd1, %rd149;
	cvta.to.global.u64 	%rd2, %rd148;
	mov.u32 	%r1, %tid.y;
	mov.u32 	%r2, %ntid.x;
	mov.u32 	%r3, %tid.x;
	mad.lo.s32 	%r70, %r1, %r2, %r3;
	mov.u32 	%r71, %ctaid.x;
	mad.lo.s32 	%r72, %r71, %r2, %r3;
	mov.u32 	%r4, %ctaid.y;
	mov.u32 	%r5, %ntid.y;
	mad.lo.s32 	%r73, %r4, %r5, %r1;
	mov.u32 	%r74, allsdata_bool;
	add.s32 	%r7, %r74, %r70;
	mov.b16 	%rs16, 1;
	st.shared.u8 	[%r7], %rs16;
	cvt.u64.u32 	%rd3, %r72;
	setp.le.u64 	%p9, %rd147, %rd3;
	cvt.u64.u32 	%rd152, %r73;
	setp.le.u64 	%p10, %rd150, %rd152;
	or.pred  	%p11, %p9, %p10;
	@%p11 bra 	$L__BB422_95;
	cvt.u32.u64 	%r75, %rd3;
	cvt.u32.u64 	%r76, %rd147;
	mad.lo.s32 	%r179, %r73, %r76, %r75;
	cvt.u32.u64 	%r9, %rd146;
	add.s32 	%r178, %r9, -1;
	setp.lt.s32 	%p12, %r178, 0;
	mov.b64 	%rd305, 0;
	@%p12 bra 	$L__BB422_59;
	setp.lt.u32 	%p13, %r178, 7;
	mov.b64 	%rd305, 0;
	@%p13 bra 	$L__BB422_30;
	add.s32 	%r174, %r9, -4;
	and.b32  	%r77, %r9, -8;
	neg.s32 	%r173, %r77;
	mov.b64 	%rd305, 0;
$L__BB422_4:
	.pragma "nounroll";
	add.s32 	%r16, %r174, 3;
	cvt.u64.u32 	%rd5, %r179;
	mul.wide.u32 	%rd157, %r16, 8;
	add.s64 	%rd158, %rd2, %rd157;
	ld.global.u64 	%rd6, [%rd158];
	and.b64  	%rd159, %rd6, -4294967296;
	setp.ne.s64 	%p14, %rd159, 0;
	@%p14 bra 	$L__BB422_6;
	cvt.u32.u64 	%r78, %rd6;
	cvt.u32.u64 	%r79, %rd5;
	div.u32 	%r80, %r79, %r78;
	mul.lo.s32 	%r81, %r80, %r78;
	sub.s32 	%r82, %r79, %r81;
	cvt.u64.u32 	%rd270, %r80;
	cvt.u64.u32 	%rd271, %r82;
	bra.uni 	$L__BB422_7;
$L__BB422_6:
	div.s64 	%rd270, %rd5, %rd6;
	mul.lo.s64 	%rd160, %rd270, %rd6;
	sub.s64 	%rd271, %rd5, %rd160;
$L__BB422_7:
	mul.wide.u32 	%rd161, %r16, 8;
	add.s64 	%rd162, %rd1, %rd161;
	ld.global.u64 	%rd163, [%rd162];
	mad.lo.s64 	%rd13, %rd163, %rd271, %rd305;
	add.s32 	%r17, %r174, 2;
	and.b64  	%rd14, %rd270, 4294967295;
	mul.wide.u32 	%rd164, %r17, 8;
	add.s64 	%rd165, %rd2, %rd164;
	ld.global.u64 	%rd15, [%rd165];
	and.b64  	%rd166, %rd15, -4294967296;
	setp.ne.s64 	%p15, %rd166, 0;
	@%p15 bra 	$L__BB422_9;
	cvt.u32.u64 	%r83, %rd15;
	cvt.u32.u64 	%r84, %rd14;
	div.u32 	%r85, %r84, %r83;
	mul.lo.s32 	%r86, %r85, %r83;
	sub.s32 	%r87, %r84, %r86;
	cvt.u64.u32 	%rd272, %r85;
	cvt.u64.u32 	%rd273, %r87;
	bra.uni 	$L__BB422_10;
$L__BB422_9:
	div.s64 	%rd272, %rd14, %rd15;
	mul.lo.s64 	%rd167, %rd272, %rd15;
	sub.s64 	%rd273, %rd14, %rd167;
$L__BB422_10:
	mul.wide.u32 	%rd168, %r17, 8;
	add.s64 	%rd169, %rd1, %rd168;
	ld.global.u64 	%rd170, [%rd169];
	mad.lo.s64 	%rd22, %rd170, %rd273, %rd13;
	add.s32 	%r18, %r174, 1;
	and.b64  	%rd23, %rd272, 4294967295;
	mul.wide.u32 	%rd171, %r18, 8;
	add.s64 	%rd172, %rd2, %rd171;
	ld.global.u64 	%rd24, [%rd172];
	and.b64  	%rd173, %rd24, -4294967296;
	setp.ne.s64 	%p16, %rd173, 0;
	@%p16 bra 	$L__BB422_12;
	cvt.u32.u64 	%r88, %rd24;
	cvt.u32.u64 	%r89, %rd23;
	div.u32 	%r90, %r89, %r88;
	mul.lo.s32 	%r91, %r90, %r88;
	sub.s32 	%r92, %r89, %r91;
	cvt.u64.u32 	%rd274, %r90;
	cvt.u64.u32 	%rd275, %r92;
	bra.uni 	$L__BB422_13;
$L__BB422_12:
	div.s64 	%rd274, %rd23, %rd24;
	mul.lo.s64 	%rd174, %rd274, %rd24;
	sub.s64 	%rd275, %rd23, %rd174;
$L__BB422_13:
	mul.wide.u32 	%rd175, %r18, 8;
	add.s64 	%rd176, %rd1, %rd175;
	ld.global.u64 	%rd177, [%rd176];
	mad.lo.s64 	%rd31, %rd177, %rd275, %rd22;
	and.b64  	%rd32, %rd274, 4294967295;
	mul.wide.u32 	%rd178, %r174, 8;
	add.s64 	%rd179, %rd2, %rd178;
	ld.global.u64 	%rd33, [%rd179];
	and.b64  	%rd180, %rd33, -4294967296;
	setp.ne.s64 	%p17, %rd180, 0;
	@%p17 bra 	$L__BB422_15;
	cvt.u32.u64 	%r93, %rd33;
	cvt.u32.u64 	%r94, %rd32;
	div.u32 	%r95, %r94, %r93;
	mul.lo.s32 	%r96, %r95, %r93;
	sub.s32 	%r97, %r94, %r96;
	cvt.u64.u32 	%rd276, %r95;
	cvt.u64.u32 	%rd277, %r97;
	bra.uni 	$L__BB422_16;
$L__BB422_15:
	div.s64 	%rd276, %rd32, %rd33;
	mul.lo.s64 	%rd181, %rd276, %rd33;
	sub.s64 	%rd277, %rd32, %rd181;
$L__BB422_16:
	mul.wide.u32 	%rd182, %r174, 8;
	add.s64 	%rd183, %rd1, %rd182;
	ld.global.u64 	%rd184, [%rd183];
	mad.lo.s64 	%rd40, %rd184, %rd277, %rd31;
	add.s32 	%r19, %r174, -1;
	and.b64  	%rd41, %rd276, 4294967295;
	mul.wide.u32 	%rd185, %r19, 8;
	add.s64 	%rd186, %rd2, %rd185;
	ld.global.u64 	%rd42, [%rd186];
	and.b64  	%rd187, %rd42, -4294967296;
	setp.ne.s64 	%p18, %rd187, 0;
	@%p18 bra 	$L__BB422_18;
	cvt.u32.u64 	%r98, %rd42;
	cvt.u32.u64 	%r99, %rd41;
	div.u32 	%r100, %r99, %r98;
	mul.lo.s32 	%r101, %r100, %r98;
	sub.s32 	%r102, %r99, %r101;
	cvt.u64.u32 	%rd278, %r100;
	cvt.u64.u32 	%rd279, %r102;
	bra.uni 	$L__BB422_19;
$L__BB422_18:
	div.s64 	%rd278, %rd41, %rd42;
	mul.lo.s64 	%rd188, %rd278, %rd42;
	sub.s64 	%rd279, %rd41, %rd188;
$L__BB422_19:
	mul.wide.u32 	%rd189, %r19, 8;
	add.s64 	%rd190, %rd1, %rd189;
	ld.global.u64 	%rd191, [%rd190];
	mad.lo.s64 	%rd49, %rd191, %rd279, %rd40;
	add.s32 	%r20, %r174, -2;
	and.b64  	%rd50, %rd278, 4294967295;
	mul.wide.u32 	%rd192, %r20, 8;
	add.s64 	%rd193, %rd2, %rd192;
	ld.global.u64 	%rd51, [%rd193];
	and.b64  	%rd194, %rd51, -4294967296;
	setp.ne.s64 	%p19, %rd194, 0;
	@%p19 bra 	$L__BB422_21;
	cvt.u32.u64 	%r103, %rd51;
	cvt.u32.u64 	%r104, %rd50;
	div.u32 	%r105, %r104, %r103;
	mul.lo.s32 	%r106, %r105, %r103;
	sub.s32 	%r107, %r104, %r106;
	cvt.u64.u32 	%rd280, %r105;
	cvt.u64.u32 	%rd281, %r107;
	bra.uni 	$L__BB422_22;
$L__BB422_21:
	div.s64 	%rd280, %rd50, %rd51;
	mul.lo.s64 	%rd195, %rd280, %rd51;
	sub.s64 	%rd281, %rd50, %rd195;
$L__BB422_22:
	mul.wide.u32 	%rd196, %r20, 8;
	add.s64 	%rd197, %rd1, %rd196;
	ld.global.u64 	%rd198, [%rd197];
	mad.lo.s64 	%rd58, %rd198, %rd281, %rd49;
	add.s32 	%r21, %r174, -3;
	and.b64  	%rd59, %rd280, 4294967295;
	mul.wide.u32 	%rd199, %r21, 8;
	add.s64 	%rd200, %rd2, %rd199;
	ld.global.u64 	%rd60, [%rd200];
	and.b64  	%rd201, %rd60, -4294967296;
	setp.ne.s64 	%p20, %rd201, 0;
	@%p20 bra 	$L__BB422_24;
	cvt.u32.u64 	%r108, %rd60;
	cvt.u32.u64 	%r109, %rd59;
	div.u32 	%r110, %r109, %r108;
	mul.lo.s32 	%r111, %r110, %r108;
	sub.s32 	%r112, %r109, %r111;
	cvt.u64.u32 	%rd282, %r110;
	cvt.u64.u32 	%rd283, %r112;
	bra.uni 	$L__BB422_25;
$L__BB422_24:
	div.s64 	%rd282, %rd59, %rd60;
	mul.lo.s64 	%rd202, %rd282, %rd60;
	sub.s64 	%rd283, %rd59, %rd202;
$L__BB422_25:
	mul.wide.u32 	%rd203, %r21, 8;
	add.s64 	%rd204, %rd1, %rd203;
	ld.global.u64 	%rd205, [%rd204];
	mad.lo.s64 	%rd67, %rd205, %rd283, %rd58;
	and.b64  	%rd68, %rd282, 4294967295;
	add.s32 	%r113, %r174, -4;
	mul.wide.u32 	%rd206, %r113, 8;
	add.s64 	%rd207, %rd2, %rd206;
	ld.global.u64 	%rd69, [%rd207];
	and.b64  	%rd208, %rd69, -4294967296;
	setp.ne.s64 	%p21, %rd208, 0;
	@%p21 bra 	$L__BB422_27;
	cvt.u32.u64 	%r114, %rd69;
	cvt.u32.u64 	%r115, %rd68;
	div.u32 	%r116, %r115, %r114;
	mul.lo.s32 	%r117, %r116, %r114;
	sub.s32 	%r118, %r115, %r117;
	cvt.u64.u32 	%rd284, %r116;
	cvt.u64.u32 	%rd285, %r118;
	bra.uni 	$L__BB422_28;
$L__BB422_27:
	div.s64 	%rd284, %rd68, %rd69;
	mul.lo.s64 	%rd209, %rd284, %rd69;
	sub.s64 	%rd285, %rd68, %rd209;
$L__BB422_28:
	mul.wide.u32 	%rd210, %r113, 8;
	add.s64 	%rd211, %rd1, %rd210;
	ld.global.u64 	%rd212, [%rd211];
	mad.lo.s64 	%rd305, %rd212, %rd285, %rd67;
	cvt.u32.u64 	%r179, %rd284;
	add.s32 	%r174, %r174, -8;
	add.s32 	%r173, %r173, 8;
	setp.ne.s32 	%p22, %r173, 0;
	@%p22 bra 	$L__BB422_4;
	add.s32 	%r178, %r174, 3;
$L__BB422_30:
	and.b32  	%r28, %r9, 7;
	setp.eq.s32 	%p23, %r28, 0;
	@%p23 bra 	$L__BB422_59;
	and.b32  	%r29, %r9, 3;
	setp.lt.u32 	%p24, %r28, 4;
	@%p24 bra 	$L__BB422_45;
	cvt.u64.u32 	%rd79, %r179;
	mul.wide.u32 	%rd214, %r178, 8;
	add.s64 	%rd215, %rd2, %rd214;
	ld.global.u64 	%rd80, [%rd215];
	and.b64  	%rd216, %rd80, -4294967296;
	setp.ne.s64 	%p25, %rd216, 0;
	@%p25 bra 	$L__BB422_34;
	cvt.u32.u64 	%r120, %rd80;
	cvt.u32.u64 	%r121, %rd79;
	div.u32 	%r122, %r121, %r120;
	mul.lo.s32 	%r123, %r122, %r120;
	sub.s32 	%r124, %r121, %r123;
	cvt.u64.u32 	%rd288, %r122;
	cvt.u64.u32 	%rd289, %r124;
	bra.uni 	$L__BB422_35;
$L__BB422_34:
	div.s64 	%rd288, %rd79, %rd80;
	mul.lo.s64 	%rd217, %rd288, %rd80;
	sub.s64 	%rd289, %rd79, %rd217;
$L__BB422_35:
	mul.wide.u32 	%rd218, %r178, 8;
	add.s64 	%rd219, %rd1, %rd218;
	ld.global.u64 	%rd220, [%rd219];
	mad.lo.s64 	%rd87, %rd220, %rd289, %rd305;
	add.s32 	%r30, %r178, -1;
	and.b64  	%rd88, %rd288, 4294967295;
	mul.wide.u32 	%rd221, %r30, 8;
	add.s64 	%rd222, %rd2, %rd221;
	ld.global.u64 	%rd89, [%rd222];
	and.b64  	%rd223, %rd89, -4294967296;
	setp.ne.s64 	%p26, %rd223, 0;
	@%p26 bra 	$L__BB422_37;
	cvt.u32.u64 	%r125, %rd89;
	cvt.u32.u64 	%r126, %rd88;
	div.u32 	%r127, %r126, %r125;
	mul.lo.s32 	%r128, %r127, %r125;
	sub.s32 	%r129, %r126, %r128;
	cvt.u64.u32 	%rd290, %r127;
	cvt.u64.u32 	%rd291, %r129;
	bra.uni 	$L__BB422_38;
$L__BB422_37:
	div.s64 	%rd290, %rd88, %rd89;
	mul.lo.s64 	%rd224, %rd290, %rd89;
	sub.s64 	%rd291, %rd88, %rd224;
$L__BB422_38:
	mul.wide.u32 	%rd225, %r30, 8;
	add.s64 	%rd226, %rd1, %rd225;
	ld.global.u64 	%rd227, [%rd226];
	mad.lo.s64 	%rd96, %rd227, %rd291, %rd87;
	add.s32 	%r31, %r178, -2;
	and.b64  	%rd97, %rd290, 4294967295;
	mul.wide.u32 	%rd228, %r31, 8;
	add.s64 	%rd229, %rd2, %rd228;
	ld.global.u64 	%rd98, [%rd229];
	and.b64  	%rd230, %rd98, -4294967296;
	setp.ne.s64 	%p27, %rd230, 0;
	@%p27 bra 	$L__BB422_40;
	cvt.u32.u64 	%r130, %rd98;
	cvt.u32.u64 	%r131, %rd97;
	div.u32 	%r132, %r131, %r130;
	mul.lo.s32 	%r133, %r132, %r130;
	sub.s32 	%r134, %r131, %r133;
	cvt.u64.u32 	%rd292, %r132;
	cvt.u64.u32 	%rd293, %r134;
	bra.uni 	$L__BB422_41;
$L__BB422_40:
	div.s64 	%rd292, %rd97, %rd98;
	mul.lo.s64 	%rd231, %rd292, %rd98;
	sub.s64 	%rd293, %rd97, %rd231;
$L__BB422_41:
	mul.wide.u32 	%rd232, %r31, 8;
	add.s64 	%rd233, %rd1, %rd232;
	ld.global.u64 	%rd234, [%rd233];
	mad.lo.s64 	%rd105, %rd234, %rd293, %rd96;
	add.s32 	%r32, %r178, -3;
	and.b64  	%rd106, %rd292, 4294967295;
	mul.wide.u32 	%rd235, %r32, 8;
	add.s64 	%rd236, %rd2, %rd235;
	ld.global.u64 	%rd107, [%rd236];
	and.b64  	%rd237, %rd107, -4294967296;
	setp.ne.s64 	%p28, %rd237, 0;
	@%p28 bra 	$L__BB422_43;
	cvt.u32.u64 	%r135, %rd107;
	cvt.u32.u64 	%r136, %rd106;
	div.u32 	%r137, %r136, %r135;
	mul.lo.s32 	%r138, %r137, %r135;
	sub.s32 	%r139, %r136, %r138;
	cvt.u64.u32 	%rd294, %r137;
	cvt.u64.u32 	%rd295, %r139;
	bra.uni 	$L__BB422_44;
$L__BB422_43:
	div.s64 	%rd294, %rd106, %rd107;
	mul.lo.s64 	%rd238, %rd294, %rd107;
	sub.s64 	%rd295, %rd106, %rd238;
$L__BB422_44:
	mul.wide.u32 	%rd239, %r32, 8;
	add.s64 	%rd240, %rd1, %rd239;
	ld.global.u64 	%rd241, [%rd240];
	mad.lo.s64 	%rd305, %rd241, %rd295, %rd105;
	cvt.u32.u64 	%r179, %rd294;
	add.s32 	%r178, %r178, -4;
$L__BB422_45:
	setp.eq.s32 	%p29, %r29, 0;
	@%p29 bra 	$L__BB422_59;
	setp.eq.s32 	%p30, %r29, 1;
	@%p30 bra 	$L__BB422_54;
	cvt.u64.u32 	%rd117, %r179;
	mul.wide.u32 	%rd243, %r178, 8;
	add.s64 	%rd244, %rd2, %rd243;
	ld.global.u64 	%rd118, [%rd244];
	and.b64  	%rd245, %rd118, -4294967296;
	setp.ne.s64 	%p31, %rd245, 0;
	@%p31 bra 	$L__BB422_49;
	cvt.u32.u64 	%r140, %rd118;
	cvt.u32.u64 	%r141, %rd117;
	div.u32 	%r142, %r141, %r140;
	mul.lo.s32 	%r143, %r142, %r140;
	sub.s32 	%r144, %r141, %r143;
	cvt.u64.u32 	%rd298, %r142;
	cvt.u64.u32 	%rd299, %r144;
	bra.uni 	$L__BB422_50;
$L__BB422_49:
	div.s64 	%rd298, %rd117, %rd118;
	mul.lo.s64 	%rd246, %rd298, %rd118;
	sub.s64 	%rd299, %rd117, %rd246;
$L__BB422_50:
	add.s64 	%rd248, %rd1, %rd243;
	ld.global.u64 	%rd249, [%rd248];
	mad.lo.s64 	%rd125, %rd249, %rd299, %rd305;
	add.s32 	%r37, %r178, -1;
	and.b64  	%rd126, %rd298, 4294967295;
	mul.wide.u32 	%rd250, %r37, 8;
	add.s64 	%rd251, %rd2, %rd250;
	ld.global.u64 	%rd127, [%rd251];
	and.b64  	%rd252, %rd127, -4294967296;
	setp.ne.s64 	%p32, %rd252, 0;
	@%p32 bra 	$L__BB422_52;
	cvt.u32.u64 	%r145, %rd127;
	cvt.u32.u64 	%r146, %rd126;
	div.u32 	%r147, %r146, %r145;
	mul.lo.s32 	%r148, %r147, %r145;
	sub.s32 	%r149, %r146, %r148;
	cvt.u64.u32 	%rd300, %r147;
	cvt.u64.u32 	%rd301, %r149;
	bra.uni 	$L__BB422_53;
$L__BB422_52:
	div.s64 	%rd300, %rd126, %rd127;
	mul.lo.s64 	%rd253, %rd300, %rd127;
	sub.s64 	%rd301, %rd126, %rd253;
$L__BB422_53:
	add.s64 	%rd255, %rd1, %rd250;
	ld.global.u64 	%rd256, [%rd255];
	mad.lo.s64 	%rd305, %rd256, %rd301, %rd125;
	cvt.u32.u64 	%r179, %rd300;
	add.s32 	%r178, %r178, -2;
$L__BB422_54:
	and.b32  	%r150, %r9, 1;
	setp.eq.b32 	%p33, %r150, 1;
	not.pred 	%p34, %p33;
	@%p34 bra 	$L__BB422_59;
	cvt.u64.u32 	%rd137, %r179;
	mul.wide.u32 	%rd257, %r178, 8;
	add.s64 	%rd258, %rd2, %rd257;
	ld.global.u64 	%rd138, [%rd258];
	and.b64  	%rd259, %rd138, -4294967296;
	setp.ne.s64 	%p35, %rd259, 0;
	@%p35 bra 	$L__BB422_57;
	cvt.u32.u64 	%r151, %rd138;
	cvt.u32.u64 	%r152, %rd137;
	rem.u32 	%r153, %r152, %r151;
	cvt.u64.u32 	%rd304, %r153;
	bra.uni 	$L__BB422_58;
$L__BB422_57:
	rem.s64 	%rd304, %rd137, %rd138;
$L__BB422_58:
	add.s64 	%rd261, %rd1, %rd257;
	ld.global.u64 	%rd262, [%rd261];
	mad.lo.s64 	%rd305, %rd262, %rd304, %rd305;
$L__BB422_59:
	cvta.to.global.u64 	%rd263, %rd145;
	add.s64 	%rd264, %rd263, %rd305;
	ld.global.u8 	%rs17, [%rd264];
	st.shared.u8 	[%r7], %rs17;
	bar.sync 	0;
	setp.ne.s32 	%p36, %r1, 0;
	@%p36 bra 	$L__BB422_95;
	setp.gt.u32 	%p37, %r5, 1;
	@%p37 bra 	$L__BB422_62;
	mov.u32 	%r154, allsdata_bool;
	add.s32 	%r155, %r154, %r3;
	ld.shared.u8 	%rs47, [%r155];
	bra.uni 	$L__BB422_94;
$L__BB422_62:
	mov.u32 	%r157, allsdata_bool;
	add.s32 	%r42, %r157, %r3;
	ld.shared.u8 	%rs47, [%r42];
	add.s32 	%r43, %r5, -1;
	add.s32 	%r158, %r5, -2;
	and.b32  	%r44, %r43, 7;
	setp.lt.u32 	%p38, %r158, 7;
	mov.b32 	%r186, 1;
	@%p38 bra 	$L__BB422_75;
	and.b32  	%r160, %r43, -8;
	neg.s32 	%r184, %r160;
	shl.b32 	%r46, %r2, 3;
	shl.b32 	%r47, %r2, 1;
	mul.lo.s32 	%r48, %r2, 3;
	shl.b32 	%r49, %r2, 2;
	mul.lo.s32 	%r50, %r2, 5;
	mul.lo.s32 	%r51, %r2, 6;
	mul.lo.s32 	%r52, %r2, 7;
	mov.b32 	%r183, 0;
	mov.u32 	%r182, %r42;
$L__BB422_64:
	.pragma "nounroll";
	and.b16  	%rs19, %rs47, 255;
	setp.eq.s16 	%p40, %rs19, 0;
	mov.pred 	%p76, 0;
	@%p40 bra 	$L__BB422_73;
	add.s32 	%r161, %r182, %r2;
	ld.shared.u8 	%rs20, [%r161];
	setp.eq.s16 	%p42, %rs20, 0;
	@%p42 bra 	$L__BB422_73;
	add.s32 	%r162, %r182, %r47;
	ld.shared.u8 	%rs21, [%r162];
	setp.eq.s16 	%p44, %rs21, 0;
	@%p44 bra 	$L__BB422_73;
	add.s32 	%r163, %r182, %r48;
	ld.shared.u8 	%rs22, [%r163];
	setp.eq.s16 	%p46, %rs22, 0;
	@%p46 bra 	$L__BB422_73;
	add.s32 	%r164, %r182, %r49;
	ld.shared.u8 	%rs23, [%r164];
	setp.eq.s16 	%p48, %rs23, 0;
	@%p48 bra 	$L__BB422_73;
	add.s32 	%r165, %r182, %r50;
	ld.shared.u8 	%rs24, [%r165];
	setp.eq.s16 	%p50, %rs24, 0;
	@%p50 bra 	$L__BB422_73;
	add.s32 	%r166, %r182, %r51;
	ld.shared.u8 	%rs25, [%r166];
	setp.eq.s16 	%p52, %rs25, 0;
	@%p52 bra 	$L__BB422_73;
	add.s32 	%r167, %r182, %r52;
	ld.shared.u8 	%rs26, [%r167];
	setp.eq.s16 	%p54, %rs26, 0;
	@%p54 bra 	$L__BB422_73;
	add.s32 	%r168, %r182, %r46;
	ld.shared.u8 	%rs27, [%r168];
	setp.ne.s16 	%p76, %rs27, 0;
$L__BB422_73:
	selp.u16 	%rs47, 1, 0, %p76;
	add.s32 	%r184, %r184, 8;
	add.s32 	%r183, %r183, 8;
	add.s32 	%r182, %r182, %r46;
	setp.ne.s32 	%p55, %r184, 0;
	@%p55 bra 	$L__BB422_64;
	add.s32 	%r186, %r183, 1;
$L__BB422_75:
	setp.eq.s32 	%p56, %r44, 0;
	@%p56 bra 	$L__BB422_93;
	and.b32  	%r61, %r43, 3;
	setp.lt.u32 	%p57, %r44, 4;
	@%p57 bra 	$L__BB422_83;
	and.b16  	%rs29, %rs47, 255;
	setp.eq.s16 	%p59, %rs29, 0;
	mov.pred 	%p77, 0;
	@%p59 bra 	$L__BB422_82;
	mad.lo.s32 	%r62, %r186, %r2, %r42;
	ld.shared.u8 	%rs30, [%r62];
	setp.eq.s16 	%p61, %rs30, 0;
	@%p61 bra 	$L__BB422_82;
	add.s32 	%r63, %r62, %r2;
	ld.shared.u8 	%rs31, [%r63];
	setp.eq.s16 	%p63, %rs31, 0;
	@%p63 bra 	$L__BB422_82;
	add.s32 	%r64, %r63, %r2;
	ld.shared.u8 	%rs32, [%r64];
	setp.eq.s16 	%p65, %rs32, 0;
	@%p65 bra 	$L__BB422_82;
	add.s32 	%r169, %r64, %r2;
	ld.shared.u8 	%rs33, [%r169];
	setp.ne.s16 	%p77, %rs33, 0;
$L__BB422_82:
	add.s32 	%r186, %r186, 4;
	selp.u16 	%rs47, 1, 0, %p77;
$L__BB422_83:
	setp.eq.s32 	%p66, %r61, 0;
	@%p66 bra 	$L__BB422_93;
	setp.eq.s32 	%p67, %r61, 1;
	@%p67 bra 	$L__BB422_89;
	and.b16  	%rs35, %rs47, 255;
	setp.eq.s16 	%p69, %rs35, 0;
	mov.pred 	%p78, 0;
	@%p69 bra 	$L__BB422_88;
	mad.lo.s32 	%r67, %r186, %r2, %r42;
	ld.shared.u8 	%rs36, [%r67];
	setp.eq.s16 	%p71, %rs36, 0;
	@%p71 bra 	$L__BB422_88;
	add.s32 	%r170, %r67, %r2;
	ld.shared.u8 	%rs37, [%r170];
	setp.ne.s16 	%p78, %rs37, 0;
$L__BB422_88:
	add.s32 	%r186, %r186, 2;
	selp.u16 	%rs47, 1, 0, %p78;
$L__BB422_89:
	and.b32  	%r171, %r43, 1;
	setp.eq.b32 	%p72, %r171, 1;
	not.pred 	%p73, %p72;
	@%p73 bra 	$L__BB422_93;
	and.b16  	%rs38, %rs47, 255;
	setp.eq.s16 	%p75, %rs38, 0;
	mov.pred 	%p79, 0;
	@%p75 bra 	$L__BB422_92;
	mad.lo.s32 	%r172, %r186, %r2, %r42;
	ld.shared.u8 	%rs39, [%r172];
	setp.ne.s16 	%p79, %rs39, 0;
$L__BB422_92:
	selp.u16 	%rs47, 1, 0, %p79;
$L__BB422_93:
	st.shared.u8 	[%r42], %rs47;
$L__BB422_94:
	cvt.u64.u32 	%rd265, %r4;
	mad.lo.s64 	%rd266, %rd147, %rd265, %rd3;
	cvta.to.global.u64 	%rd267, %rd144;
	add.s64 	%rd268, %rd267, %rd266;
	st.global.u8 	[%rd268], %rs47;
$L__BB422_95:
	ret;

}
	// .globl	contiguous_all33_bool
.visible .entry contiguous_all33_bool(
	.param .u64 .ptr .align 1 contiguous_all33_bool_param_0,
	.param .u64 .ptr .align 1 contiguous_all33_bool_param_1,
	.param .u64 contiguous_all33_bool_param_2,
	.param .u64 contiguous_all33_bool_param_3,
	.param .u64 contiguous_all33_bool_param_4
)
{
	.reg .pred 	%p<56>;
	.reg .b16 	%rs<49>;
	.reg .b32 	%r<69>;
	.reg .b64 	%rd<15>;

	ld.param.u64 	%rd2, [contiguous_all33_bool_param_0];
	ld.param.u64 	%rd3, [contiguous_all33_bool_param_1];
	ld.param.u64 	%rd4, [contiguous_all33_bool_param_3];
	ld.param.u64 	%rd5, [contiguous_all33_bool_param_4];
	mov.u32 	%r1, %tid.y;
	mov.u32 	%r2, %ntid.x;
	mov.u32 	%r3, %tid.x;
	mad.lo.s32 	%r36, %r1, %r2, %r3;
	mov.u32 	%r37, %ctaid.x;
	mad.lo.s32 	%r38, %r37, %r2, %r3;
	mov.u32 	%r4, %ctaid.y;
	mov.u32 	%r5, %ntid.y;
	mad.lo.s32 	%r39, %r4, %r5, %r1;
	mov.u32 	%r40, allsdata_bool;
	add.s32 	%r7, %r40, %r36;
	mov.b16 	%rs16, 1;
	st.shared.u8 	[%r7], %rs16;
	cvt.u64.u32 	%rd1, %r38;
	setp.le.u64 	%p9, %rd4, %rd1;
	cvt.u64.u32 	%rd7, %r39;
	setp.le.u64 	%p10, %rd5, %rd7;
	or.pred  	%p11, %p9, %p10;
	@%p11 bra 	$L__BB423_37;
	cvt.u32.u64 	%r41, %rd1;
	cvta.to.global.u64 	%rd8, %rd3;
	cvt.u32.u64 	%r42, %rd4;
	mad.lo.s32 	%r43, %r39, %r42, %r41;
	cvt.u64.u32 	%rd9, %r43;
	add.s64 	%rd10, %rd8, %rd9;
	ld.global.u8 	%rs17, [%rd10];
	st.shared.u8 	[%r7], %rs17;
	bar.sync 	0;
	setp.ne.s32 	%p12, %r1, 0;
	@%p12 bra 	$L__BB423_37;
	setp.gt.u32 	%p13, %r5, 1;
	@%p13 bra 	$L__BB423_4;
	add.s32 	%r45, %r40, %r3;
	ld.shared.u8 	%rs47, [%r45];
	bra.uni 	$L__BB423_36;
$L__BB423_4:
	add.s32 	%r8, %r40, %r3;
	ld.shared.u8 	%rs47, [%r8];
	add.s32 	%r9, %r5, -1;
	add.s32 	%r48, %r5, -2;
	and.b32  	%r10, %r9, 7;
	setp.lt.u32 	%p14, %r48, 7;
	mov.b32 	%r67, 1;
	@%p14 bra 	$L__BB423_17;
	and.b32  	%r50, %r9, -8;
	neg.s32 	%r65, %r50;
	shl.b32 	%r12, %r2, 3;
	shl.b32 	%r13, %r2, 1;
	mul.lo.s32 	%r14, %r2, 3;
	shl.b32 	%r15, %r2, 2;
	mul.lo.s32 	%r16, %r2, 5;
	mul.lo.s32 	%r17, %r2, 6;
	mul.lo.s32 	%r18, %r2, 7;
	mov.b32 	%r64, 0;
	mov.u32 	%r63, %r8;
$L__BB423_6:
	.pragma "nounroll";
	and.b16  	%rs19, %rs47, 255;
	setp.eq.s16 	%p16, %rs19, 0;
	mov.pred 	%p52, 0;
	@%p16 bra 	$L__BB423_15;
	add.s32 	%r51, %r63, %r2;
	ld.shared.u8 	%rs20, [%r51];
	setp.eq.s16 	%p18, %rs20, 0;
	@%p18 bra 	$L__BB423_15;
	add.s32 	%r52, %r63, %r13;
	ld.shared.u8 	%rs21, [%r52];
	setp.eq.s16 	%p20, %rs21, 0;
	@%p20 bra 	$L__BB423_15;
	add.s32 	%r53, %r63, %r14;
	ld.shared.u8 	%rs22, [%r53];
	setp.eq.s16 	%p22, %rs22, 0;
	@%p22 bra 	$L__BB423_15;
	add.s32 	%r54, %r63, %r15;
	ld.shared.u8 	%rs23, [%r54];
	setp.eq.s16 	%p24, %rs23, 0;
	@%p24 bra 	$L__BB423_15;
	add.s32 	%r55, %r63, %r16;
	ld.shared.u8 	%rs24, [%r55];
	setp.eq.s16 	%p26, %rs24, 0;
	@%p26 bra 	$L__BB423_15;
	add.s32 	%r56, %r63, %r17;
	ld.shared.u8 	%rs25, [%r56];
	setp.eq.s16 	%p28, %rs25, 0;
	@%p28 bra 	$L__BB423_15;
	add.s32 	%r57, %r63, %r18;
	ld.shared.u8 	%rs26, [%r57];
	setp.eq.s16 	%p30, %rs26, 0;
	@%p30 bra 	$L__BB423_15;
	add.s32 	%r58, %r63, %r12;
	ld.shared.u8 	%rs27, [%r58];
	setp.ne.s16 	%p52, %rs27, 0;
$L__BB423_15:
	selp.u16 	%rs47, 1, 0, %p52;
	add.s32 	%r65, %r65, 8;
	add.s32 	%r64, %r64, 8;
	add.s32 	%r63, %r63, %r12;
	setp.ne.s32 	%p31, %r65, 0;
	@%p31 bra 	$L__BB423_6;
	add.s32 	%r67, %r64, 1;
$L__BB423_17:
	setp.eq.s32 	%p32, %r10, 0;
	@%p32 bra 	$L__BB423_35;
	and.b32  	%r27, %r9, 3;
	setp.lt.u32 	%p33, %r10, 4;
	@%p33 bra 	$L__BB423_25;
	and.b16  	%rs29, %rs47, 255;
	setp.eq.s16 	%p35, %rs29, 0;
	mov.pred 	%p53, 0;
	@%p35 bra 	$L__BB423_24;
	mad.lo.s32 	%r28, %r67, %r2, %r8;
	ld.shared.u8 	%rs30, [%r28];
	setp.eq.s16 	%p37, %rs30, 0;
	@%p37 bra 	$L__BB423_24;
	add.s32 	%r29, %r28, %r2;
	ld.shared.u8 	%rs31, [%r29];
	setp.eq.s16 	%p39, %rs31, 0;
	@%p39 bra 	$L__BB423_24;
	add.s32 	%r30, %r29, %r2;
	ld.shared.u8 	%rs32, [%r30];
	setp.eq.s16 	%p41, %rs32, 0;
	@%p41 bra 	$L__BB423_24;
	add.s32 	%r59, %r30, %r2;
	ld.shared.u8 	%rs33, [%r59];
	setp.ne.s16 	%p53, %rs33, 0;
$L__BB423_24:
	add.s32 	%r67, %r67, 4;
	selp.u16 	%rs47, 1, 0, %p53;
$L__BB423_25:
	setp.eq.s32 	%p42, %r27, 0;
	@%p42 bra 	$L__BB423_35;
	setp.eq.s32 	%p43, %r27, 1;
	@%p43 bra 	$L__BB423_31;
	and.b16  	%rs35, %rs47, 255;
	setp.eq.s16 	%p45, %rs35, 0;
	mov.pred 	%p54, 0;
	@%p45 bra 	$L__BB423_30;
	mad.lo.s32 	%r33, %r67, %r2, %r8;
	ld.shared.u8 	%rs36, [%r33];
	setp.eq.s16 	%p47, %rs36, 0;
	@%p47 bra 	$L__BB423_30;
	add.s32 	%r60, %r33, %r2;
	ld.shared.u8 	%rs37, [%r60];
	setp.ne.s16 	%p54, %rs37, 0;
$L__BB423_30:
	add.s32 	%r67, %r67, 2;
	selp.u16 	%rs47, 1, 0, %p54;
$L__BB423_31:
	and.b32  	%r61, %r9, 1;
	setp.eq.b32 	%p48, %r61, 1;
	not.pred 	%p49, %p48;
	@%p49 bra 	$L__BB423_35;
	and.b16  	%rs38, %rs47, 255;
	setp.eq.s16 	%p51, %rs38, 0;
	mov.pred 	%p55, 0;
	@%p51 bra 	$L__BB423_34;
	mad.lo.s32 	%r62, %r67, %r2, %r8;
	ld.shared.u8 	%rs39, [%r62];
	setp.ne.s16 	%p55, %rs39, 0;
$L__BB423_34:
	selp.u16 	%rs47, 1, 0, %p55;
$L__BB423_35:
	st.shared.u8 	[%r8], %rs47;
$L__BB423_36:
	cvt.u64.u32 	%rd11, %r4;
	mad.lo.s64 	%rd12, %rd4, %rd11, %rd1;
	cvta.to.global.u64 	%rd13, %rd2;
	add.s64 	%rd14, %rd13, %rd12;
	st.global.u8 	[%rd14], %rs47;
$L__BB423_37:
	ret;

}
	// .globl	contiguous_all_i8
.visible .entry contiguous_all_i8(
	.param .u64 .ptr .align 1 contiguous_all_i8_param_0,
	.param .u64 .ptr .align 1 contiguous_all_i8_param_1,
	.param .u64 contiguous_all_i8_param_2
)
{
	.reg .pred 	%p<49>;
	.reg .b16 	%rs<29>;
	.reg .b32 	%r<14>;
	.reg .b64 	%rd<14>;

	ld.param.u64 	%rd4, [contiguous_all_i8_param_0];
	ld.param.u64 	%rd6, [contiguous_all_i8_param_1];
	ld.param.u64 	%rd5, [contiguous_all_i8_param_2];
	cvta.to.global.u64 	%rd1, %rd6;
	mov.u32 	%r1, %tid.x;
	mov.u32 	%r2, %ctaid.x;
	mov.u32 	%r13, %ntid.x;
	mul.lo.s32 	%r8, %r2, %r13;
	shl.b32 	%r9, %r8, 1;
	add.s32 	%r4, %r9, %r1;
	mov.u32 	%r10, allsdata_i8;
	add.s32 	%r5, %r10, %r1;
	mov.b16 	%rs1, 1;
	st.shared.u8 	[%r5], %rs1;
	add.s32 	%r11, %r4, %r13;
	cvt.u64.u32 	%rd2, %r11;
	setp.le.u64 	%p17, %rd5, %rd2;
	@%p17 bra 	$L__BB424_4;
	cvt.u64.u32 	%rd8, %r4;
	add.s64 	%rd9, %rd1, %rd8;
	ld.global.u8 	%rs4, [%rd9];
	setp.eq.s16 	%p21, %rs4, 0;
	mov.pred 	%p41, 0;
	@%p21 bra 	$L__BB424_3;
	add.s64 	%rd10, %rd1, %rd2;
	ld.global.u8 	%rs5, [%rd10];
	setp.ne.s16 	%p41, %rs5, 0;
$L__BB424_3:
	selp.u16 	%rs6, 1, 0, %p41;
	st.shared.u8 	[%r5], %rs6;
	bra.uni 	$L__BB424_6;
$L__BB424_4:
	cvt.u64.u32 	%rd3, %r4;
	setp.le.u64 	%p18, %rd5, %rd3;
	@%p18 bra 	$L__BB424_6;
	add.s64 	%rd7, %rd1, %rd3;
	ld.global.u8 	%rs2, [%rd7];
	setp.ne.s16 	%p19, %rs2, 0;
	selp.u16 	%rs3, 1, 0, %p19;
	st.shared.u8 	[%r5], %rs3;
$L__BB424_6:
	bar.sync 	0;
	setp.lt.u32 	%p22, %r13, 66;
	@%p22 bra 	$L__BB424_12;
$L__BB424_7:
	shr.u32 	%r7, %r13, 1;
	setp.ge.u32 	%p23, %r1, %r7;
	@%p23 bra 	$L__BB424_11;
	ld.shared.u8 	%rs7, [%r5];
	setp.eq.s16 	%p25, %rs7, 0;
	mov.pred 	%p42, 0;
	@%p25 bra 	$L__BB424_10;
	add.s32 	%r12, %r5, %r7;
	ld.shared.u8 	%rs8, [%r12];
	setp.ne.s16 	%p42, %rs8, 0;
$L__BB424_10:
	selp.u16 	%rs9, 1, 0, %p42;
	st.shared.u8 	[%r5], %rs9;
$L__BB424_11:
	bar.sync 	0;
	setp.gt.u32 	%p26, %r13, 131;
	mov.u32 	%r13, %r7;
	@%p26 bra 	$L__BB424_7;
$L__BB424_12:
	setp.gt.u32 	%p27, %r1, 31;
	@%p27 bra 	$L__BB424_27;
	ld.volatile.shared.u8 	%rs10, [%r5];
	setp.eq.s16 	%p29, %rs10, 0;
	mov.pred 	%p43, 0;
	@%p29 bra 	$L__BB424_15;
	ld.volatile.shared.u8 	%rs11, [%r5+32];
	setp.ne.s16 	%p43, %rs11, 0;
$L__BB424_15:
	selp.u16 	%rs12, 1, 0, %p43;
	st.volatile.shared.u8 	[%r5], %rs12;
	ld.volatile.shared.u8 	%rs13, [%r5];
	setp.eq.s16 	%p31, %rs13, 0;
	mov.pred 	%p44, 0;
	@%p31 bra 	$L__BB424_17;
	ld.volatile.shared.u8 	%rs14, [%r5+16];
	setp.ne.s16 	%p44, %rs14, 0;
$L__BB424_17:
	selp.u16 	%rs15, 1, 0, %p44;
	st.volatile.shared.u8 	[%r5], %rs15;
	ld.volatile.shared.u8 	%rs16, [%r5];
	setp.eq.s16 	%p33, %rs16, 0;
	mov.pred 	%p45, 0;
	@%p33 bra 	$L__BB424_19;
	ld.volatile.shared.u8 	%rs17, [%r5+8];
	setp.ne.s16 	%p45, %rs17, 0;
$L__BB424_19:
	selp.u16 	%rs18, 1, 0, %p45;
	st.volatile.shared.u8 	[%r5], %rs18;
	ld.volatile.shared.u8 	%rs19, [%r5];
	setp.eq.s16 	%p35, %rs19, 0;
	mov.pred 	%p46, 0;
	@%p35 bra 	$L__BB424_21;
	ld.volatile.shared.u8 	%rs20, [%r5+4];
	setp.ne.s16 	%p46, %rs20, 0;
$L__BB424_21:
	selp.u16 	%rs21, 1, 0, %p46;
	st.volatile.shared.u8 	[%r5], %rs21;
	ld.volatile.shared.u8 	%rs22, [%r5];
	setp.eq.s16 	%p37, %rs22, 0;
	mov.pred 	%p47, 0;
	@%p37 bra 	$L__BB424_23;
	ld.volatile.shared.u8 	%rs23, [%r5+2];
	setp.ne.s16 	%p47, %rs23, 0;
$L__BB424_23:
	selp.u16 	%rs24, 1, 0, %p47;
	st.volatile.shared.u8 	[%r5], %rs24;
	ld.volatile.shared.u8 	%rs25, [%r5];
	setp.eq.s16 	%p39, %rs25, 0;
	mov.pred 	%p48, 0;
	@%p39 bra 	$L__BB424_25;
	ld.volatile.shared.u8 	%rs26, [%r5+1];
	setp.ne.s16 	%p48, %rs26, 0;
$L__BB424_25:
	selp.u16 	%rs27, 1, 0, %p48;
	st.volatile.shared.u8 	[%r5], %rs27;
	setp.ne.s32 	%p40, %r1, 0;
	@%p40 bra 	$L__BB424_27;
	ld.shared.u8 	%rs28, [allsdata_i8];
	cvt.u64.u32 	%rd11, %r2;
	cvta.to.global.u64 	%rd12, %rd4;
	add.s64 	%rd13, %rd12, %rd11;
	st.global.u8 	[%rd13], %rs28;
$L__BB424_27:
	ret;

}
	// .globl	contiguous_cumulate_all_i8
.visible .entry contiguous_cumulate_all_i8(
	.param .u64 .ptr .align 1 contiguous_cumulate_all_i8_param_0,
	.param .u64 .ptr .align 1 contiguous_cumulate_all_i8_param_1,
	.param .u64 contiguous_cumulate_all_i8_param_2
)
{
	.reg .pred 	%p<48>;
	.reg .b16 	%rs<28>;
	.reg .b32 	%r<14>;
	.reg .b64 	%rd<14>;

	ld.param.u64 	%rd4, [contiguous_cumulate_all_i8_param_0];
	ld.param.u64 	%rd6, [contiguous_cumulate_all_i8_param_1];
	ld.param.u64 	%rd5, [contiguous_cumulate_all_i8_param_2];
	cvta.to.global.u64 	%rd1, %rd6;
	mov.u32 	%r1, %tid.x;
	mov.u32 	%r2, %ctaid.x;
	mov.u32 	%r13, %ntid.x;
	mul.lo.s32 	%r8, %r2, %r13;
	shl.b32 	%r9, %r8, 1;
	add.s32 	%r4, %r9, %r1;
	mov.u32 	%r10, allsdata_i8;
	add.s32 	%r5, %r10, %r1;
	mov.b16 	%rs1, 1;
	st.shared.u8 	[%r5], %rs1;
	add.s32 	%r11, %r4, %r13;
	cvt.u64.u32 	%rd2, %r11;
	setp.le.u64 	%p17, %rd5, %rd2;
	@%p17 bra 	$L__BB425_4;
	cvt.u64.u32 	%rd8, %r4;
	add.s64 	%rd9, %rd1, %rd8;
	ld.global.u8 	%rs3, [%rd9];
	setp.eq.s16 	%p20, %rs3, 0;
	mov.pred 	%p40, 0;
	@%p20 bra 	$L__BB425_3;
	add.s64 	%rd10, %rd1, %rd2;
	ld.global.u8 	%rs4, [%rd10];
	setp.ne.s16 	%p40, %rs4, 0;
$L__BB425_3:
	selp.u16 	%rs5, 1, 0, %p40;
	st.shared.u8 	[%r5], %rs5;
	bra.uni 	$L__BB425_6;
$L__BB425_4:
	cvt.u64.u32 	%rd3, %r4;
	setp.le.u64 	%p18, %rd5, %rd3;
	@%p18 bra 	$L__BB425_6;
	add.s64 	%rd7, %rd1, %rd3;
	ld.global.u8 	%rs2, [%rd7];
	st.shared.u8 	[%r5], %rs2;
$L__BB425_6:
	bar.sync 	0;
	setp.lt.u32 	%p21, %r13, 66;
	@%p21 bra 	$L__BB425_12;
$L__BB425_7:
	shr.u32 	%r7, %r13, 1;
	setp.ge.u32 	%p22, %r1, %r7;
	@%p22 bra 	$L__BB425_11;
	ld.shared.u8 	%rs6, [%r5];
	setp.eq.s16 	%p24, %rs6, 0;
	mov.pred 	%p41, 0;
	@%p24 bra 	$L__BB425_10;
	add.s32 	%r12, %r5, %r7;
	ld.shared.u8 	%rs7, [%r12];
	setp.ne.s16 	%p41, %rs7, 0;
$L__BB425_10:
	selp.u16 	%rs8, 1, 0, %p41;
	st.shared.u8 	[%r5], %rs8;
$L__BB425_11:
	bar.sync 	0;
	setp.gt.u32 	%p25, %r13, 131;
	mov.u32 	%r13, %r7;
	@%p25 bra 	$L__BB425_7;
$L__BB425_12:
	setp.gt.u32 	%p26, %r1, 31;
	@%p26 bra 	$L__BB425_27;
	ld.volatile.shared.u8 	%rs9, [%r5];
	setp.eq.s16 	%p28, %rs9, 0;
	mov.pred 	%p42, 0;
	@%p28 bra 	$L__BB425_15;
	ld.volatile.shared.u8 	%rs10, [%r5+32];
	setp.ne.s16 	%p42, %rs10, 0;
$L__BB425_15:
	selp.u16 	%rs11, 1, 0, %p42;
	st.volatile.shared.u8 	[%r5], %rs11;
	ld.volatile.shared.u8 	%rs12, [%r5];
	setp.eq.s16 	%p30, %rs12, 0;
	mov.pred 	%p43, 0;
	@%p30 bra 	$L__BB425_17;
	ld.volatile.shared.u8 	%rs13, [%r5+16];
	setp.ne.s16 	%p43, %rs13, 0;
$L__BB425_17:
	selp.u16 	%rs14, 1, 0, %p43;
	st.volatile.shared.u8 	[%r5], %rs14;
	ld.volatile.shared.u8 	%rs15, [%r5];
	setp.eq.s16 	%p32, %rs15, 0;
	mov.pred 	%p44, 0;
	@%p32 bra 	$L__BB425_19;
	ld.volatile.shared.u8 	%rs16, [%r5+8];
	setp.ne.s16 	%p44, %rs16, 0;
$L__BB425_19:
	selp.u16 	%rs17, 1, 0, %p44;
	st.volatile.shared.u8 	[%r5], %rs17;
	ld.volatile.shared.u8 	%rs18, [%r5];
	setp.eq.s16 	%p34, %rs18, 0;
	mov.pred 	%p45, 0;
	@%p34 bra 	$L__BB425_21;
	ld.volatile.shared.u8 	%rs19, [%r5+4];
	setp.ne.s16 	%p45, %rs19, 0;
$L__BB425_21:
	selp.u16 	%rs20, 1, 0, %p45;
	st.volatile.shared.u8 	[%r5], %rs20;
	ld.volatile.shared.u8 	%rs21, [%r5];
	setp.eq.s16 	%p36, %rs21, 0;
	mov.pred 	%p46, 0;
	@%p36 bra 	$L__BB425_23;
	ld.volatile.shared.u8 	%rs22, [%r5+2];
	setp.ne.s16 	%p46, %rs22, 0;
$L__BB425_23:
	selp.u16 	%rs23, 1, 0, %p46;
	st.volatile.shared.u8 	[%r5], %rs23;
	ld.volatile.shared.u8 	%rs24, [%r5];
	setp.eq.s16 	%p38, %rs24, 0;
	mov.pred 	%p47, 0;
	@%p38 bra 	$L__BB425_25;
	ld.volatile.shared.u8 	%rs25, [%r5+1];
	setp.ne.s16 	%p47, %rs25, 0;
$L__BB425_25:
	selp.u16 	%rs26, 1, 0, %p47;
	st.volatile.shared.u8 	[%r5], %rs26;
	setp.ne.s32 	%p39, %r1, 0;
	@%p39 bra 	$L__BB425_27;
	ld.shared.u8 	%rs27, [allsdata_i8];
	cvt.u64.u32 	%rd11, %r2;
	cvta.to.global.u64 	%rd12, %rd4;
	add.s64 	%rd13, %rd12, %rd11;
	st.global.u8 	[%rd13], %rs27;
$L__BB425_27:
	ret;

}
	// .globl	uncontiguous_all_i8
.visible .entry uncontiguous_all_i8(
	.param .u64 .ptr .align 1 uncontiguous_all_i8_param_0,
	.param .u64 .ptr .align 1 uncontiguous_all_i8_param_1,
	.param .u64 .ptr .align 1 uncontiguous_all_i8_param_2,
	.param .u64 .ptr .align 1 uncontiguous_all_i8_param_3,
	.param .u64 uncontiguous_all_i8_param_4,
	.param .u64 uncontiguous_all_i8_param_5
)
{
	.reg .pred 	%p<94>;
	.reg .b16 	%rs<29>;
	.reg .b32 	%r<210>;
	.reg .b64 	%rd<555>;

	ld.param.u64 	%rd260, [uncontiguous_all_i8_param_0];
	ld.param.u64 	%rd263, [uncontiguous_all_i8_param_1];
	ld.param.u64 	%rd264, [uncontiguous_all_i8_param_2];
	ld.param.u64 	%rd265, [uncontiguous_all_i8_param_3];
	ld.param.u64 	%rd261, [uncontiguous_all_i8_param_4];
	ld.param.u64 	%rd262, [uncontiguous_all_i8_param_5];
	cvta.to.global.u64 	%rd1, %rd265;
	cvta.to.global.u64 	%rd2, %rd264;
	cvta.to.global.u64 	%rd3, %rd263;
	mov.u32 	%r1, %tid.x;
	mov.u32 	%r2, %ctaid.x;
	mov.u32 	%r209, %ntid.x;
	mul.lo.s32 	%r52, %r2, %r209;
	shl.b32 	%r53, %r52, 1;
	add.s32 	%r4, %r53, %r1;
	mov.u32 	%r54, allsdata_i8;
	add.s32 	%r5, %r54, %r1;
	mov.b16 	%rs1, 1;
	st.shared.u8 	[%r5], %rs1;
	add.s32 	%r55, %r4, %r209;
	cvt.u64.u32 	%rd508, %r55;
	setp.le.u64 	%p17, %rd262, %rd508;
	@%p17 bra 	$L__BB426_56;
	cvt.u32.u64 	%r6, %rd261;
	add.s32 	%r203, %r6, -1;
	setp.lt.s32 	%p44, %r203, 0;
	mov.b64 	%rd512, 0;
	mov.u64 	%rd513, %rd512;
	@%p44 bra 	$L__BB426_53;
	cvt.u64.u32 	%rd509, %r4;
	setp.lt.u32 	%p45, %r203, 3;
	mov.b64 	%rd513, 0;
	mov.u64 	%rd512, %rd513;
	@%p45 bra 	$L__BB426_30;
	add.s32 	%r201, %r6, -2;
	and.b32  	%r131, %r6, -4;
	neg.s32 	%r200, %r131;
	mov.b64 	%rd513, 0;
$L__BB426_4:
	.pragma "nounroll";
	add.s32 	%r12, %r201, 1;
	mul.wide.u32 	%rd396, %r12, 8;
	add.s64 	%rd397, %rd2, %rd396;
	ld.global.u64 	%rd10, [%rd397];
	or.b64  	%rd398, %rd509, %rd10;
	and.b64  	%rd399, %rd398, -4294967296;
	setp.ne.s64 	%p46, %rd399, 0;
	@%p46 bra 	$L__BB426_6;
	cvt.u32.u64 	%r132, %rd10;
	cvt.u32.u64 	%r133, %rd509;
	div.u32 	%r134, %r133, %r132;
	mul.lo.s32 	%r135, %r134, %r132;
	sub.s32 	%r136, %r133, %r135;
	cvt.u64.u32 	%rd474, %r134;
	cvt.u64.u32 	%rd475, %r136;
	bra.uni 	$L__BB426_7;
$L__BB426_6:
	div.s64 	%rd474, %rd509, %rd10;
	mul.lo.s64 	%rd400, %rd474, %rd10;
	sub.s64 	%rd475, %rd509, %rd400;
$L__BB426_7:
	mul.wide.u32 	%rd401, %r12, 8;
	add.s64 	%rd402, %rd1, %rd401;
	ld.global.u64 	%rd17, [%rd402];
	mad.lo.s64 	%rd18, %rd17, %rd475, %rd512;
	or.b64  	%rd403, %rd508, %rd10;
	and.b64  	%rd404, %rd403, -4294967296;
	setp.ne.s64 	%p47, %rd404, 0;
	@%p47 bra 	$L__BB426_9;
	cvt.u32.u64 	%r137, %rd10;
	cvt.u32.u64 	%r138, %rd508;
	div.u32 	%r139, %r138, %r137;
	mul.lo.s32 	%r140, %r139, %r137;
	sub.s32 	%r141, %r138, %r140;
	cvt.u64.u32 	%rd476, %r139;
	cvt.u64.u32 	%rd477, %r141;
	bra.uni 	$L__BB426_10;
$L__BB426_9:
	div.s64 	%rd476, %rd508, %rd10;
	mul.lo.s64 	%rd405, %rd476, %rd10;
	sub.s64 	%rd477, %rd508, %rd405;
$L__BB426_10:
	mad.lo.s64 	%rd25, %rd477, %rd17, %rd513;
	add.s32 	%r13, %r201, -2;
	mul.wide.u32 	%rd406, %r201, 8;
	add.s64 	%rd407, %rd2, %rd406;
	ld.global.u64 	%rd26, [%rd407];
	or.b64  	%rd408, %rd474, %rd26;
	and.b64  	%rd409, %rd408, -4294967296;
	setp.ne.s64 	%p48, %rd409, 0;
	@%p48 bra 	$L__BB426_12;
	cvt.u32.u64 	%r142, %rd26;
	cvt.u32.u64 	%r143, %rd474;
	div.u32 	%r144, %r143, %r142;
	mul.lo.s32 	%r145, %r144, %r142;
	sub.s32 	%r146, %r143, %r145;
	cvt.u64.u32 	%rd478, %r144;
	cvt.u64.u32 	%rd479, %r146;
	bra.uni 	$L__BB426_13;
$L__BB426_12:
	div.s64 	%rd478, %rd474, %rd26;
	mul.lo.s64 	%rd410, %rd478, %rd26;
	sub.s64 	%rd479, %rd474, %rd410;
$L__BB426_13:
	mul.wide.u32 	%rd411, %r201, 8;
	add.s64 	%rd412, %rd1, %rd411;
	ld.global.u64 	%rd33, [%rd412];
	mad.lo.s64 	%rd34, %rd33, %rd479, %rd18;
	or.b64  	%rd413, %rd476, %rd26;
	and.b64  	%rd414, %rd413, -4294967296;
	setp.ne.s64 	%p49, %rd414, 0;
	@%p49 bra 	$L__BB426_15;
	cvt.u32.u64 	%r147, %rd26;
	cvt.u32.u64 	%r148, %rd476;
	div.u32 	%r149, %r148, %r147;
	mul.lo.s32 	%r150, %r149, %r147;
	sub.s32 	%r151, %r148, %r150;
	cvt.u64.u32 	%rd480, %r149;
	cvt.u64.u32 	%rd481, %r151;
	bra.uni 	$L__BB426_16;
$L__BB426_15:
	div.s64 	%rd480, %rd476, %rd26;
	mul.lo.s64 	%rd415, %rd480, %rd26;
	sub.s64 	%rd481, %rd476, %rd415;
$L__BB426_16:
	mad.lo.s64 	%rd41, %rd481, %rd33, %rd25;
	add.s32 	%r14, %r201, -1;
	mul.wide.u32 	%rd416, %r14, 8;
	add.s64 	%rd417, %rd2, %rd416;
	ld.global.u64 	%rd42, [%rd417];
	or.b64  	%rd418, %rd478, %rd42;
	and.b64  	%rd419, %rd418, -4294967296;
	setp.ne.s64 	%p50, %rd419, 0;
	@%p50 bra 	$L__BB426_18;
	cvt.u32.u64 	%r152, %rd42;
	cvt.u32.u64 	%r153, %rd478;
	div.u32 	%r154, %r153, %r152;
	mul.lo.s32 	%r155, %r154, %r152;
	sub.s32 	%r156, %r153, %r155;
	cvt.u64.u32 	%rd482, %r154;
	cvt.u64.u32 	%rd483, %r156;
	bra.uni 	$L__BB426_19;
$L__BB426_18:
	div.s64 	%rd482, %rd478, %rd42;
	mul.lo.s64 	%rd420, %rd482, %rd42;
	sub.s64 	%rd483, %rd478, %rd420;
$L__BB426_19:
	mul.wide.u32 	%rd421, %r14, 8;
	add.s64 	%rd422, %rd1, %rd421;
	ld.global.u64 	%rd49, [%rd422];
	mad.lo.s64 	%rd50, %rd49, %rd483, %rd34;
	or.b64  	%rd423, %rd480, %rd42;
	and.b64  	%rd424, %rd423, -4294967296;
	setp.ne.s64 	%p51, %rd424, 0;
	@%p51 bra 	$L__BB426_21;
	cvt.u32.u64 	%r157, %rd42;
	cvt.u32.u64 	%r158, %rd480;
	div.u32 	%r159, %r158, %r157;
	mul.lo.s32 	%r160, %r159, %r157;
	sub.s32 	%r161, %r158, %r160;
	cvt.u64.u32 	%rd484, %r159;
	cvt.u64.u32 	%rd485, %r161;
	bra.uni 	$L__BB426_22;
$L__BB426_21:
	div.s64 	%rd484, %rd480, %rd42;
	mul.lo.s64 	%rd425, %rd484, %rd42;
	sub.s64 	%rd485, %rd480, %rd425;
$L__BB426_22:
	mad.lo.s64 	%rd57, %rd485, %rd49, %rd41;
	mul.wide.u32 	%rd426, %r13, 8;
	add.s64 	%rd427, %rd2, %rd426;
	ld.global.u64 	%rd58, [%rd427];
	or.b64  	%rd428, %rd482, %rd58;
	and.b64  	%rd429, %rd428, -4294967296;
	setp.ne.s64 	%p52, %rd429, 0;
	@%p52 bra 	$L__BB426_24;
	cvt.u32.u64 	%r162, %rd58;
	cvt.u32.u64 	%r163, %rd482;
	div.u32 	%r164, %r163, %r162;
	mul.lo.s32 	%r165, %r164, %r162;
	sub.s32 	%r166, %r163, %r165;
	cvt.u64.u32 	%rd509, %r164;
	cvt.u64.u32 	%rd487, %r166;
	bra.uni 	$L__BB426_25;
$L__BB426_24:
	div.s64 	%rd509, %rd482, %rd58;
	mul.lo.s64 	%rd430, %rd509, %rd58;
	sub.s64 	%rd487, %rd482, %rd430;
$L__BB426_25:
	mul.wide.u32 	%rd431, %r13, 8;
	add.s64 	%rd432, %rd1, %rd431;
	ld.global.u64 	%rd65, [%rd432];
	mad.lo.s64 	%rd512, %rd65, %rd487, %rd50;
	or.b64  	%rd433, %rd484, %rd58;
	and.b64  	%rd434, %rd433, -4294967296;
	setp.ne.s64 	%p53, %rd434, 0;
	@%p53 bra 	$L__BB426_27;
	cvt.u32.u64 	%r167, %rd58;
	cvt.u32.u64 	%r168, %rd484;
	div.u32 	%r169, %r168, %r167;
	mul.lo.s32 	%r170, %r169, %r167;
	sub.s32 	%r171, %r168, %r170;
	cvt.u64.u32 	%rd508, %r169;
	cvt.u64.u32 	%rd489, %r171;
	bra.uni 	$L__BB426_28;
$L__BB426_27:
	div.s64 	%rd508, %rd484, %rd58;
	mul.lo.s64 	%rd435, %rd508, %rd58;
	sub.s64 	%rd489, %rd484, %rd435;
$L__BB426_28:
	mad.lo.s64 	%rd513, %rd489, %rd65, %rd57;
	add.s32 	%r201, %r201, -4;
	add.s32 	%r200, %r200, 4;
	setp.ne.s32 	%p54, %r200, 0;
	@%p54 bra 	$L__BB426_4;
	add.s32 	%r203, %r201, 1;
$L__BB426_30:
	and.b32  	%r19, %r6, 3;
	setp.eq.s32 	%p55, %r19, 0;
	@%p55 bra 	$L__BB426_53;
	setp.eq.s32 	%p56, %r19, 1;
	@%p56 bra 	$L__BB426_45;
	mul.wide.u32 	%rd437, %r203, 8;
	add.s64 	%rd438, %rd2, %rd437;
	ld.global.u64 	%rd80, [%rd438];
	or.b64  	%rd439, %rd509, %rd80;
	and.b64  	%rd440, %rd439, -4294967296;
	setp.ne.s64 	%p57, %rd440, 0;
	@%p57 bra 	$L__BB426_34;
	cvt.u32.u64 	%r172, %rd80;
	cvt.u32.u64 	%r173, %rd509;
	div.u32 	%r174, %r173, %r172;
	mul.lo.s32 	%r175, %r174, %r172;
	sub.s32 	%r176, %r173, %r175;
	cvt.u64.u32 	%rd496, %r174;
	cvt.u64.u32 	%rd497, %r176;
	bra.uni 	$L__BB426_35;
$L__BB426_34:
	div.s64 	%rd496, %rd509, %rd80;
	mul.lo.s64 	%rd441, %rd496, %rd80;
	sub.s64 	%rd497, %rd509, %rd441;
$L__BB426_35:
	add.s64 	%rd443, %rd1, %rd437;
	ld.global.u64 	%rd87, [%rd443];
	mad.lo.s64 	%rd88, %rd87, %rd497, %rd512;
	or.b64  	%rd444, %rd508, %rd80;
	and.b64  	%rd445, %rd444, -4294967296;
	setp.ne.s64 	%p58, %rd445, 0;
	@%p58 bra 	$L__BB426_37;
	cvt.u32.u64 	%r177, %rd80;
	cvt.u32.u64 	%r178, %rd508;
	div.u32 	%r179, %r178, %r177;
	mul.lo.s32 	%r180, %r179, %r177;
	sub.s32 	%r181, %r178, %r180;
	cvt.u64.u32 	%rd498, %r179;
	cvt.u64.u32 	%rd499, %r181;
	bra.uni 	$L__BB426_38;
$L__BB426_37:
	div.s64 	%rd498, %rd508, %rd80;
	mul.lo.s64 	%rd446, %rd498, %rd80;
	sub.s64 	%rd499, %rd508, %rd446;
$L__BB426_38:
	mad.lo.s64 	%rd95, %rd499, %rd87, %rd513;
	add.s32 	%r20, %r203, -1;
	mul.wide.u32 	%rd447, %r20, 8;
	add.s64 	%rd448, %rd2, %rd447;
	ld.global.u64 	%rd96, [%rd448];
	or.b64  	%rd449, %rd496, %rd96;
	and.b64  	%rd450, %rd449, -4294967296;
	setp.ne.s64 	%p59, %rd450, 0;
	@%p59 bra 	$L__BB426_40;
	cvt.u32.u64 	%r182, %rd96;
	cvt.u32.u64 	%r183, %rd496;
	div.u32 	%r184, %r183, %r182;
	mul.lo.s32 	%r185, %r184, %r182;
	sub.s32 	%r186, %r183, %r185;
	cvt.u64.u32 	%rd509, %r184;
	cvt.u64.u32 	%rd501, %r186;
	bra.uni 	$L__BB426_41;
$L__BB426_40:
	div.s64 	%rd509, %rd496, %rd96;
	mul.lo.s64 	%rd451, %rd509, %rd96;
	sub.s64 	%rd501, %rd496, %rd451;
$L__BB426_41:
	add.s64 	%rd453, %rd1, %rd447;
	ld.global.u64 	%rd103, [%rd453];
	mad.lo.s64 	%rd512, %rd103, %rd501, %rd88;
	or.b64  	%rd454, %rd498, %rd96;
	and.b64  	%rd455, %rd454, -4294967296;
	setp.ne.s64 	%p60, %rd455, 0;
	@%p60 bra 	$L__BB426_43;
	cvt.u32.u64 	%r187, %rd96;
	cvt.u32.u64 	%r188, %rd498;
	div.u32 	%r189, %r188, %r187;
	mul.lo.s32 	%r190, %r189, %r187;
	sub.s32 	%r191, %r188, %r190;
	cvt.u64.u32 	%rd508, %r189;
	cvt.u64.u32 	%rd503, %r191;
	bra.uni 	$L__BB426_44;
$L__BB426_43:
	div.s64 	%rd508, %rd498, %rd96;
	mul.lo.s64 	%rd456, %rd508, %rd96;
	sub.s64 	%rd503, %rd498, %rd456;
$L__BB426_44:
	mad.lo.s64 	%rd513, %rd503, %rd103, %rd95;
	add.s32 	%r203, %r203, -2;
$L__BB426_45:
	and.b32  	%r192, %r6, 1;
	setp.eq.b32 	%p61, %r192, 1;
	not.pred 	%p62, %p61;
	@%p62 bra 	$L__BB426_53;
	mul.wide.u32 	%rd457, %r203, 8;
	add.s64 	%rd458, %rd2, %rd457;
	ld.global.u64 	%rd118, [%rd458];
	or.b64  	%rd459, %rd509, %rd118;
	and.b64  	%rd460, %rd459, -4294967296;
	setp.ne.s64 	%p63, %rd460, 0;
	@%p63 bra 	$L__BB426_48;
	cvt.u32.u64 	%r193, %rd118;
	cvt.u32.u64 	%r194, %rd509;
	rem.u32 	%r195, %r194, %r193;
	cvt.u64.u32 	%rd510, %r195;
	bra.uni 	$L__BB426_49;
$L__BB426_48:
	rem.s64 	%rd510, %rd509, %rd118;
$L__BB426_49:
	add.s64 	%rd462, %rd1, %rd457;
	ld.global.u64 	%rd122, [%rd462];
	mad.lo.s64 	%rd512, %rd122, %rd510, %rd512;
	or.b64  	%rd463, %rd508, %rd118;
	and.b64  	%rd464, %rd463, -4294967296;
	setp.ne.s64 	%p64, %rd464, 0;
	@%p64 bra 	$L__BB426_51;
	cvt.u32.u64 	%r196, %rd118;
	cvt.u32.u64 	%r197, %rd508;
	rem.u32 	%r198, %r197, %r196;
	cvt.u64.u32 	%rd511, %r198;
	bra.uni 	$L__BB426_52;
$L__BB426_51:
	rem.s64 	%rd511, %rd508, %rd118;
$L__BB426_52:
	mad.lo.s64 	%rd513, %rd511, %rd122, %rd513;
$L__BB426_53:
	add.s64 	%rd465, %rd3, %rd512;
	ld.global.u8 	%rs4, [%rd465];
	setp.eq.s16 	%p66, %rs4, 0;
	mov.pred 	%p86, 0;
	@%p66 bra 	$L__BB426_55;
	add.s64 	%rd466, %rd3, %rd513;
	ld.global.u8 	%rs5, [%rd466];
	setp.ne.s16 	%p86, %rs5, 0;
$L__BB426_55:
	selp.u16 	%rs6, 1, 0, %p86;
	st.shared.u8 	[%r5], %rs6;
	bra.uni 	$L__BB426_116;
$L__BB426_56:
	cvt.u64.u32 	%rd545, %r4;
	setp.le.u64 	%p18, %rd262, %rd545;
	@%p18 bra 	$L__BB426_116;
	cvt.u32.u64 	%r23, %rd261;
	add.s32 	%r207, %r23, -1;
	setp.lt.s32 	%p19, %r207, 0;
	mov.b64 	%rd554, 0;
	@%p19 bra 	$L__BB426_115;
	and.b32  	%r25, %r23, 7;
	setp.lt.u32 	%p20, %r207, 7;
	mov.b64 	%rd554, 0;
	@%p20 bra 	$L__BB426_86;
	add.s32 	%r205, %r23, -4;
	and.b32  	%r56, %r23, -8;
	neg.s32 	%r204, %r56;
	mov.b64 	%rd554, 0;
$L__BB426_60:
	.pragma "nounroll";
	add.s32 	%r30, %r205, 3;
	mul.wide.u32 	%rd270, %r30, 8;
	add.s64 	%rd271, %rd2, %rd270;
	ld.global.u64 	%rd133, [%rd271];
	or.b64  	%rd272, %rd545, %rd133;
	and.b64  	%rd273, %rd272, -4294967296;
	setp.ne.s64 	%p21, %rd273, 0;
	@%p21 bra 	$L__BB426_62;
	cvt.u32.u64 	%r57, %rd133;
	cvt.u32.u64 	%r58, %rd545;
	div.u32 	%r59, %r58, %r57;
	mul.lo.s32 	%r60, %r59, %r57;
	sub.s32 	%r61, %r58, %r60;
	cvt.u64.u32 	%rd516, %r59;
	cvt.u64.u32 	%rd517, %r61;
	bra.uni 	$L__BB426_63;
$L__BB426_62:
	div.s64 	%rd516, %rd545, %rd133;
	mul.lo.s64 	%rd274, %rd516, %rd133;
	sub.s64 	%rd517, %rd545, %rd274;
$L__BB426_63:
	add.s64 	%rd276, %rd1, %rd270;
	ld.global.u64 	%rd277, [%rd276];
	mad.lo.s64 	%rd140, %rd277, %rd517, %rd554;
	add.s32 	%r31, %r205, 2;
	mul.wide.u32 	%rd278, %r31, 8;
	add.s64 	%rd279, %rd2, %rd278;
	ld.global.u64 	%rd141, [%rd279];
	or.b64  	%rd280, %rd516, %rd141;
	and.b64  	%rd281, %rd280, -4294967296;
	setp.ne.s64 	%p22, %rd281, 0;
	@%p22 bra 	$L__BB426_65;
	cvt.u32.u64 	%r62, %rd141;
	cvt.u32.u64 	%r63, %rd516;
	div.u32 	%r64, %r63, %r62;
	mul.lo.s32 	%r65, %r64, %r62;
	sub.s32 	%r66, %r63, %r65;
	cvt.u64.u32 	%rd518, %r64;
	cvt.u64.u32 	%rd519, %r66;
	bra.uni 	$L__BB426_66;
$L__BB426_65:
	div.s64 	%rd518, %rd516, %rd141;
	mul.lo.s64 	%rd282, %rd518, %rd141;
	sub.s64 	%rd519, %rd516, %rd282;
$L__BB426_66:
	add.s64 	%rd284, %rd1, %rd278;
	ld.global.u64 	%rd285, [%rd284];
	mad.lo.s64 	%rd148, %rd285, %rd519, %rd140;
	add.s32 	%r32, %r205, 1;
	mul.wide.u32 	%rd286, %r32, 8;
	add.s64 	%rd287, %rd2, %rd286;
	ld.global.u64 	%rd149, [%rd287];
	or.b64  	%rd288, %rd518, %rd149;
	and.b64  	%rd289, %rd288, -4294967296;
	setp.ne.s64 	%p23, %rd289, 0;
	@%p23 bra 	$L__BB426_68;
	cvt.u32.u64 	%r67, %rd149;
	cvt.u32.u64 	%r68, %rd518;
	div.u32 	%r69, %r68, %r67;
	mul.lo.s32 	%r70, %r69, %r67;
	sub.s32 	%r71, %r68, %r70;
	cvt.u64.u32 	%rd520, %r69;
	cvt.u64.u32 	%rd521, %r71;
	bra.uni 	$L__BB426_69;
$L__BB426_68:
	div.s64 	%rd520, %rd518, %rd149;
	mul.lo.s64 	%rd290, %rd520, %rd149;
	sub.s64 	%rd521, %rd518, %rd290;
$L__BB426_69:
	add.s64 	%rd292, %rd1, %rd286;
	ld.global.u64 	%rd293, [%rd292];
	mad.lo.s64 	%rd156, %rd293, %rd521, %rd148;
	add.s32 	%r33, %r205, -4;
	mul.wide.u32 	%rd294, %r205, 8;
	add.s64 	%rd295, %rd2, %rd294;
	ld.global.u64 	%rd157, [%rd295];
	or.b64  	%rd296, %rd520, %rd157;
	and.b64  	%rd297, %rd296, -4294967296;
	setp.ne.s64 	%p24, %rd297, 0;
	@%p24 bra 	$L__BB426_71;
	cvt.u32.u64 	%r72, %rd157;
	cvt.u32.u64 	%r73, %rd520;
	div.u32 	%r74, %r73, %r72;
	mul.lo.s32 	%r75, %r74, %r72;
	sub.s32 	%r76, %r73, %r75;
	cvt.u64.u32 	%rd522, %r74;
	cvt.u64.u32 	%rd523, %r76;
	bra.uni 	$L__BB426_72;
$L__BB426_71:
	div.s64 	%rd522, %rd520, %rd157;
	mul.lo.s64 	%rd298, %rd522, %rd157;
	sub.s64 	%rd523, %rd520, %rd298;
$L__BB426_72:
	add.s64 	%rd300, %rd1, %rd294;
	ld.global.u64 	%rd301, [%rd300];
	mad.lo.s64 	%rd164, %rd301, %rd523, %rd156;
	add.s32 	%r34, %r205, -1;
	mul.wide.u32 	%rd302, %r34, 8;
	add.s64 	%rd303, %rd2, %rd302;
	ld.global.u64 	%rd165, [%rd303];
	or.b64  	%rd304, %rd522, %rd165;
	and.b64  	%rd305, %rd304, -4294967296;
	setp.ne.s64 	%p25, %rd305, 0;
	@%p25 bra 	$L__BB426_74;
	cvt.u32.u64 	%r77, %rd165;
	cvt.u32.u64 	%r78, %rd522;
	div.u32 	%r79, %r78, %r77;
	mul.lo.s32 	%r80, %r79, %r77;
	sub.s32 	%r81, %r78, %r80;
	cvt.u64.u32 	%rd524, %r79;
	cvt.u64.u32 	%rd525, %r81;
	bra.uni 	$L__BB426_75;
$L__BB426_74:
	div.s64 	%rd524, %rd522, %rd165;
	mul.lo.s64 	%rd306, %rd524, %rd165;
	sub.s64 	%rd525, %rd522, %rd306;
$L__BB426_75:
	add.s64 	%rd308, %rd1, %rd302;
	ld.global.u64 	%rd309, [%rd308];
	mad.lo.s64 	%rd172, %rd309, %rd525, %rd164;
	add.s32 	%r35, %r205, -2;
	mul.wide.u32 	%rd310, %r35, 8;
	add.s64 	%rd311, %rd2, %rd310;
	ld.global.u64 	%rd173, [%rd311];
	or.b64  	%rd312, %rd524, %rd173;
	and.b64  	%rd313, %rd312, -4294967296;
	setp.ne.s64 	%p26, %rd313, 0;
	@%p26 bra 	$L__BB426_77;
	cvt.u32.u64 	%r82, %rd173;
	cvt.u32.u64 	%r83, %rd524;
	div.u32 	%r84, %r83, %r82;
	mul.lo.s32 	%r85, %r84, %r82;
	sub.s32 	%r86, %r83, %r85;
	cvt.u64.u32 	%rd526, %r84;
	cvt.u64.u32 	%rd527, %r86;
	bra.uni 	$L__BB426_78;
$L__BB426_77:
	div.s64 	%rd526, %rd524, %rd173;
	mul.lo.s64 	%rd314, %rd526, %rd173;
	sub.s64 	%rd527, %rd524, %rd314;
$L__BB426_78:
	add.s64 	%rd316, %rd1, %rd310;
	ld.global.u64 	%rd317, [%rd316];
	mad.lo.s64 	%rd180, %rd317, %rd527, %rd172;
	add.s32 	%r36, %r205, -3;
	mul.wide.u32 	%rd318, %r36, 8;
	add.s64 	%rd319, %rd2, %rd318;
	ld.global.u64 	%rd181, [%rd319];
	or.b64  	%rd320, %rd526, %rd181;
	and.b64  	%rd321, %rd320, -4294967296;
	setp.ne.s64 	%p27, %rd321, 0;
	@%p27 bra 	$L__BB426_80;
	cvt.u32.u64 	%r87, %rd181;
	cvt.u32.u64 	%r88, %rd526;
	div.u32 	%r89, %r88, %r87;
	mul.lo.s32 	%r90, %r89, %r87;
	sub.s32 	%r91, %r88, %r90;
	cvt.u64.u32 	%rd528, %r89;
	cvt.u64.u32 	%rd529, %r91;
	bra.uni 	$L__BB426_81;
$L__BB426_80:
	div.s64 	%rd528, %rd526, %rd181;
	mul.lo.s64 	%rd322, %rd528, %rd181;
	sub.s64 	%rd529, %rd526, %rd322;
$L__BB426_81:
	add.s64 	%rd324, %rd1, %rd318;
	ld.global.u64 	%rd325, [%rd324];
	mad.lo.s64 	%rd188, %rd325, %rd529, %rd180;
	mul.wide.u32 	%rd326, %r33, 8;
	add.s64 	%rd327, %rd2, %rd326;
	ld.global.u64 	%rd189, [%rd327];
	or.b64  	%rd328, %rd528, %rd189;
	and.b64  	%rd329, %rd328, -4294967296;
	setp.ne.s64 	%p28, %rd329, 0;
	@%p28 bra 	$L__BB426_83;
	cvt.u32.u64 	%r92, %rd189;
	cvt.u32.u64 	%r93, %rd528;
	div.u32 	%r94, %r93, %r92;
	mul.lo.s32 	%r95, %r94, %r92;
	sub.s32 	%r96, %r93, %r95;
	cvt.u64.u32 	%rd545, %r94;
	cvt.u64.u32 	%rd531, %r96;
	bra.uni 	$L__BB426_84;
$L__BB426_83:
	div.s64 	%rd545, %rd528, %rd189;
	mul.lo.s64 	%rd330, %rd545, %rd189;
	sub.s64 	%rd531, %rd528, %rd330;
$L__BB426_84:
	add.s64 	%rd332, %rd1, %rd326;
	ld.global.u64 	%rd333, [%rd332];
	mad.lo.s64 	%rd554, %rd333, %rd531, %rd188;
	add.s32 	%r205, %r205, -8;
	add.s32 	%r204, %r204, 8;
	setp.ne.s32 	%p29, %r204, 0;
	@%p29 bra 	$L__BB426_60;
	add.s32 	%r207, %r205, 3;
$L__BB426_86:
	setp.eq.s32 	%p30, %r25, 0;
	@%p30 bra 	$L__BB426_115;
	and.b32  	%r41, %r23, 3;
	setp.lt.u32 	%p31, %r25, 4;
	@%p31 bra 	$L__BB426_101;
	mul.wide.u32 	%rd335, %r207, 8;
	add.s64 	%rd336, %rd2, %rd335;
	ld.global.u64 	%rd200, [%rd336];
	or.b64  	%rd337, %rd545, %rd200;
	and.b64  	%rd338, %rd337, -4294967296;
	setp.ne.s64 	%p32, %rd338, 0;
	@%p32 bra 	$L__BB426_90;
	cvt.u32.u64 	%r97, %rd200;
	cvt.u32.u64 	%r98, %rd545;
	div.u32 	%r99, %r98, %r97;
	mul.lo.s32 	%r100, %r99, %r97;
	sub.s32 	%r101, %r98, %r100;
	cvt.u64.u32 	%rd535, %r99;
	cvt.u64.u32 	%rd536, %r101;
	bra.uni 	$L__BB426_91;
$L__BB426_90:
	div.s64 	%rd535, %rd545, %rd200;
	mul.lo.s64 	%rd339, %rd535, %rd200;
	sub.s64 	%rd536, %rd545, %rd339;
$L__BB426_91:
	add.s64 	%rd341, %rd1, %rd335;
	ld.global.u64 	%rd342, [%rd341];
	mad.lo.s64 	%rd207, %rd342, %rd536, %rd554;
	add.s32 	%r42, %r207, -1;
	mul.wide.u32 	%rd343, %r42, 8;
	add.s64 	%rd344, %rd2, %rd343;
	ld.global.u64 	%rd208, [%rd344];
	or.b64  	%rd345, %rd535, %rd208;
	and.b64  	%rd346, %rd345, -4294967296;
	setp.ne.s64 	%p33, %rd346, 0;
	@%p33 bra 	$L__BB426_93;
	cvt.u32.u64 	%r102, %rd208;
	cvt.u32.u64 	%r103, %rd535;
	div.u32 	%r104, %r103, %r102;
	mul.lo.s32 	%r105, %r104, %r102;
	sub.s32 	%r106, %r103, %r105;
	cvt.u64.u32 	%rd537, %r104;
	cvt.u64.u32 	%rd538, %r106;
	bra.uni 	$L__BB426_94;
$L__BB426_93:
	div.s64 	%rd537, %rd535, %rd208;
	mul.lo.s64 	%rd347, %rd537, %rd208;
	sub.s64 	%rd538, %rd535, %rd347;
$L__BB426_94:
	add.s64 	%rd349, %rd1, %rd343;
	ld.global.u64 	%rd350, [%rd349];
	mad.lo.s64 	%rd215, %rd350, %rd538, %rd207;
	add.s32 	%r43, %r207, -2;
	mul.wide.u32 	%rd351, %r43, 8;
	add.s64 	%rd352, %rd2, %rd351;
	ld.global.u64 	%rd216, [%rd352];
	or.b64  	%rd353, %rd537, %rd216;
	and.b64  	%rd354, %rd353, -4294967296;
	setp.ne.s64 	%p34, %rd354, 0;
	@%p34 bra 	$L__BB426_96;
	cvt.u32.u64 	%r107, %rd216;
	cvt.u32.u64 	%r108, %rd537;
	div.u32 	%r109, %r108, %r107;
	mul.lo.s32 	%r110, %r109, %r107;
	sub.s32 	%r111, %r108, %r110;
	cvt.u64.u32 	%rd539, %r109;
	cvt.u64.u32 	%rd540, %r111;
	bra.uni 	$L__BB426_97;
$L__BB426_96:
	div.s64 	%rd539, %rd537, %rd216;
	mul.lo.s64 	%rd355, %rd539, %rd216;
	sub.s64 	%rd540, %rd537, %rd355;
$L__BB426_97:
	add.s64 	%rd357, %rd1, %rd351;
	ld.global.u64 	%rd358, [%rd357];
	mad.lo.s64 	%rd223, %rd358, %rd540, %rd215;
	add.s32 	%r44, %r207, -3;
	mul.wide.u32 	%rd359, %r44, 8;
	add.s64 	%rd360, %rd2, %rd359;
	ld.global.u64 	%rd224, [%rd360];
	or.b64  	%rd361, %rd539, %rd224;
	and.b64  	%rd362, %rd361, -4294967296;
	setp.ne.s64 	%p35, %rd362, 0;
	@%p35 bra 	$L__BB426_99;
	cvt.u32.u64 	%r112, %rd224;
	cvt.u32.u64 	%r113, %rd539;
	div.u32 	%r114, %r113, %r112;
	mul.lo.s32 	%r115, %r114, %r112;
	sub.s32 	%r116, %r113, %r115;
	cvt.u64.u32 	%rd545, %r114;
	cvt.u64.u32 	%rd542, %r116;
	bra.uni 	$L__BB426_100;
$L__BB426_99:
	div.s64 	%rd545, %rd539, %rd224;
	mul.lo.s64 	%rd363, %rd545, %rd224;
	sub.s64 	%rd542, %rd539, %rd363;
$L__BB426_100:
	add.s64 	%rd365, %rd1, %rd359;
	ld.global.u64 	%rd366, [%rd365];
	mad.lo.s64 	%rd554, %rd366, %rd542, %rd223;
	add.s32 	%r207, %r207, -4;
$L__BB426_101:
	setp.eq.s32 	%p36, %r41, 0;
	@%p36 bra 	$L__BB426_115;
	setp.eq.s32 	%p37, %r41, 1;
	@%p37 bra 	$L__BB426_110;
	mul.wide.u32 	%rd368, %r207, 8;
	add.s64 	%rd369, %rd2, %rd368;
	ld.global.u64 	%rd235, [%rd369];
	or.b64  	%rd370, %rd545, %rd235;
	and.b64  	%rd371, %rd370, -4294967296;
	setp.ne.s64 	%p38, %rd371, 0;
	@%p38 bra 	$L__BB426_105;
	cvt.u32.u64 	%r117, %rd235;
	cvt.u32.u64 	%r118, %rd545;
	div.u32 	%r119, %r118, %r117;
	mul.lo.s32 	%r120, %r119, %r117;
	sub.s32 	%r121, %r118, %r120;
	cvt.u64.u32 	%rd546, %r119;
	cvt.u64.u32 	%rd547, %r121;
	bra.uni 	$L__BB426_106;
$L__BB426_105:
	div.s64 	%rd546, %rd545, %rd235;
	mul.lo.s64 	%rd372, %rd546, %rd235;
	sub.s64 	%rd547, %rd545, %rd372;
$L__BB426_106:
	add.s64 	%rd374, %rd1, %rd368;
	ld.global.u64 	%rd375, [%rd374];
	mad.lo.s64 	%rd242, %rd375, %rd547, %rd554;
	add.s32 	%r47, %r207, -1;
	mul.wide.u32 	%rd376, %r47, 8;
	add.s64 	%rd377, %rd2, %rd376;
	ld.global.u64 	%rd243, [%rd377];
	or.b64  	%rd378, %rd546, %rd243;
	and.b64  	%rd379, %rd378, -4294967296;
	setp.ne.s64 	%p39, %rd379, 0;
	@%p39 bra 	$L__BB426_108;
	cvt.u32.u64 	%r122, %rd243;
	cvt.u32.u64 	%r123, %rd546;
	div.u32 	%r124, %r123, %r122;
	mul.lo.s32 	%r125, %r124, %r122;
	sub.s32 	%r126, %r123, %r125;
	cvt.u64.u32 	%rd545, %r124;
	cvt.u64.u32 	%rd549, %r126;
	bra.uni 	$L__BB426_109;
$L__BB426_108:
	div.s64 	%rd545, %rd546, %rd243;
	mul.lo.s64 	%rd380, %rd545, %rd243;
	sub.s64 	%rd549, %rd546, %rd380;
$L__BB426_109:
	add.s64 	%rd382, %rd1, %rd376;
	ld.global.u64 	%rd383, [%rd382];
	mad.lo.s64 	%rd554, %rd383, %rd549, %rd242;
	add.s32 	%r207, %r207, -2;
$L__BB426_110:
	and.b32  	%r127, %r23, 1;
	setp.eq.b32 	%p40, %r127, 1;
	not.pred 	%p41, %p40;
	@%p41 bra 	$L__BB426_115;
	mul.wide.u32 	%rd384, %r207, 8;
	add.s64 	%rd385, %rd2, %rd384;
	ld.global.u64 	%rd254, [%rd385];
	or.b64  	%rd386, %rd545, %rd254;
	and.b64  	%rd387, %rd386, -4294967296;
	setp.ne.s64 	%p42, %rd387, 0;
	@%p42 bra 	$L__BB426_113;
	cvt.u32.u64 	%r128, %rd254;
	cvt.u32.u64 	%r129, %rd545;
	rem.u32 	%r130, %r129, %r128;
	cvt.u64.u32 	%rd553, %r130;
	bra.uni 	$L__BB426_114;
$L__BB426_113:
	rem.s64 	%rd553, %rd545, %rd254;
$L__BB426_114:
	add.s64 	%rd389, %rd1, %rd384;
	ld.global.u64 	%rd390, [%rd389];
	mad.lo.s64 	%rd554, %rd390, %rd553, %rd554;
$L__BB426_115:
	add.s64 	%rd391, %rd3, %rd554;
	ld.global.u8 	%rs2, [%rd391];
	setp.ne.s16 	%p43, %rs2, 0;
	selp.u16 	%rs3, 1, 0, %p43;
	st.shared.u8 	[%r5], %rs3;
$L__BB426_116:
	bar.sync 	0;
	setp.lt.u32 	%p67, %r209, 66;
	@%p67 bra 	$L__BB426_122;
$L__BB426_117:
	shr.u32 	%r51, %r209, 1;
	setp.ge.u32 	%p68, %r1, %r51;
	@%p68 bra 	$L__BB426_121;
	ld.shared.u8 	%rs7, [%r5];
	setp.eq.s16 	%p70, %rs7, 0;
	mov.pred 	%p87, 0;
	@%p70 bra 	$L__BB426_120;
	add.s32 	%r199, %r5, %r51;
	ld.shared.u8 	%rs8, [%r199];
	setp.ne.s16 	%p87, %rs8, 0;
$L__BB426_120:
	selp.u16 	%rs9, 1, 0, %p87;
	st.shared.u8 	[%r5], %rs9;
$L__BB426_121:
	bar.sync 	0;
	setp.gt.u32 	%p71, %r209, 131;
	mov.u32 	%r209, %r51;
	@%p71 bra 	$L__BB426_117;
$L__BB426_122:
	setp.gt.u32 	%p72, %r1, 31;
	@%p72 bra 	$L__BB426_137;
	ld.volatile.shared.u8 	%rs10, [%r5];
	setp.eq.s16 	%p74, %rs10, 0;
	mov.pred 	%p88, 0;
	@%p74 bra 	$L__BB426_125;
	ld.volatile.shared.u8 	%rs11, [%r5+32];
	setp.ne.s16 	%p88, %rs11, 0;
$L__BB426_125:
	selp.u16 	%rs12, 1, 0, %p88;
	st.volatile.shared.u8 	[%r5], %rs12;
	ld.volatile.shared.u8 	%rs13, [%r5];
	setp.eq.s16 	%p76, %rs13, 0;
	mov.pred 	%p89, 0;
	@%p76 bra 	$L__BB426_127;
	ld.volatile.shared.u8 	%rs14, [%r5+16];
	setp.ne.s16 	%p89, %rs14, 0;
$L__BB426_127:
	selp.u16 	%rs15, 1, 0, %p89;
	st.volatile.shared.u8 	[%r5], %rs15;
	ld.volatile.shared.u8 	%rs16, [%r5];
	setp.eq.s16 	%p78, %rs16, 0;
	mov.pred 	%p90, 0;
	@%p78 bra 	$L__BB426_129;
	ld.volatile.shared.u8 	%rs17, [%r5+8];
	setp.ne.s16 	%p90, %rs17, 0;
$L__BB426_129:
	selp.u16 	%rs18, 1, 0, %p90;
	st.volatile.shared.u8 	[%r5], %rs18;
	ld.volatile.shared.u8 	%rs19, [%r5];
	setp.eq.s16 	%p80, %rs19, 0;
	mov.pred 	%p91, 0;
	@%p80 bra 	$L__BB426_131;
	ld.volatile.shared.u8 	%rs20, [%r5+4];
	setp.ne.s16 	%p91, %rs20, 0;
$L__BB426_131:
	selp.u16 	%rs21, 1, 0, %p91;
	st.volatile.shared.u8 	[%r5], %rs21;
	ld.volatile.shared.u8 	%rs22, [%r5];
	setp.eq.s16 	%p82, %rs22, 0;
	mov.pred 	%p92, 0;
	@%p82 bra 	$L__BB426_133;
	ld.volatile.shared.u8 	%rs23, [%r5+2];
	setp.ne.s16 	%p92, %rs23, 0;
$L__BB426_133:
	selp.u16 	%rs24, 1, 0, %p92;
	st.volatile.shared.u8 	[%r5], %rs24;
	ld.volatile.shared.u8 	%rs25, [%r5];
	setp.eq.s16 	%p84, %rs25, 0;
	mov.pred 	%p93, 0;
	@%p84 bra 	$L__BB426_135;
	ld.volatile.shared.u8 	%rs26, [%r5+1];
	setp.ne.s16 	%p93, %rs26, 0;
$L__BB426_135:
	selp.u16 	%rs27, 1, 0, %p93;
	st.volatile.shared.u8 	[%r5], %rs27;
	setp.ne.s32 	%p85, %r1, 0;
	@%p85 bra 	$L__BB426_137;
	ld.shared.u8 	%rs28, [allsdata_i8];
	cvt.u64.u32 	%rd467, %r2;
	cvta.to.global.u64 	%rd468, %rd260;
	add.s64 	%rd469, %rd468, %rd467;
	st.global.u8 	[%rd469], %rs28;
$L__BB426_137:
	ret;

}
	// .globl	uncontiguous_cumulate_all_i8
.visible .entry uncontiguous_cumulate_all_i8(
	.param .u64 .ptr .align 1 uncontiguous_cumulate_all_i8_param_0,
	.param .u64 .ptr .align 1 uncontiguous_cumulate_all_i8_param_1,
	.param .u64 .ptr .align 1 uncontiguous_cumulate_all_i8_param_2,
	.param .u64 .ptr .align 1 uncontiguous_cumulate_all_i8_param_3,
	.param .u64 uncontiguous_cumulate_all_i8_param_4,
	.param .u64 uncontiguous_cumulate_all_i8_param_5
)
{
	.reg .pred 	%p<93>;
	.reg .b16 	%rs<28>;
	.reg .b32 	%r<210>;
	.reg .b64 	%rd<555>;

	ld.param.u64 	%rd260, [uncontiguous_cumulate_all_i8_param_0];
	ld.param.u64 	%rd263, [uncontiguous_cumulate_all_i8_param_1];
	ld.param.u64 	%rd264, [uncontiguous_cumulate_all_i8_param_2];
	ld.param.u64 	%rd265, [uncontiguous_cumulate_all_i8_param_3];
	ld.param.u64 	%rd261, [uncontiguous_cumulate_all_i8_param_4];
	ld.param.u64 	%rd262, [uncontiguous_cumulate_all_i8_param_5];
	cvta.to.global.u64 	%rd1, %rd265;
	cvta.to.global.u64 	%rd2, %rd264;
	cvta.to.global.u64 	%rd3, %rd263;
	mov.u32 	%r1, %tid.x;
	mov.u32 	%r2, %ctaid.x;
	mov.u32 	%r209, %ntid.x;
	mul.lo.s32 	%r52, %r2, %r209;
	shl.b32 	%r53, %r52, 1;
	add.s32 	%r4, %r53, %r1;
	mov.u32 	%r54, allsdata_i8;
	add.s32 	%r5, %r54, %r1;
	mov.b16 	%rs1, 1;
	st.shared.u8 	[%r5], %rs1;
	add.s32 	%r55, %r4, %r209;
	cvt.u64.u32 	%rd508, %r55;
	setp.le.u64 	%p17, %rd262, %rd508;
	@%p17 bra 	$L__BB427_56;
	cvt.u32.u64 	%r6, %rd261;
	add.s32 	%r203, %r6, -1;
	setp.lt.s32 	%p43, %r203, 0;
	mov.b64 	%rd512, 0;
	mov.u64 	%rd513, %rd512;
	@%p43 bra 	$L__BB427_53;
	cvt.u64.u32 	%rd509, %r4;
	setp.lt.u32 	%p44, %r203, 3;
	mov.b64 	%rd513, 0;
	mov.u64 	%rd512, %rd513;
	@%p44 bra 	$L__BB427_30;
	add.s32 	%r201, %r6, -2;
	and.b32  	%r131, %r6, -4;
	neg.s32 	%r200, %r131;
	mov.b64 	%rd513, 0;
$L__BB427_4:
	.pragma "nounroll";
	add.s32 	%r12, %r201, 1;
	mul.wide.u32 	%rd396, %r12, 8;
	add.s64 	%rd397, %rd2, %rd396;
	ld.global.u64 	%rd10, [%rd397];
	or.b64  	%rd398, %rd509, %rd10;
	and.b64  	%rd399, %rd398, -4294967296;
	setp.ne.s64 	%p45, %rd399, 0;
	@%p45 bra 	$L__BB427_6;
	cvt.u32.u64 	%r132, %rd10;
	cvt.u32.u64 	%r133, %rd509;
	div.u32 	%r134, %r133, %r132;
	mul.lo.s32 	%r135, %r134, %r132;
	sub.s32 	%r136, %r133, %r135;
	cvt.u64.u32 	%rd474, %r134;
	cvt.u64.u32 	%rd475, %r136;
	bra.uni 	$L__BB427_7;
$L__BB427_6:
	div.s64 	%rd474, %rd509, %rd10;
	mul.lo.s64 	%rd400, %rd474, %rd10;
	sub.s64 	%rd475, %rd509, %rd400;
$L__BB427_7:
	mul.wide.u32 	%rd401, %r12, 8;
	add.s64 	%rd402, %rd1, %rd401;
	ld.global.u64 	%rd17, [%rd402];
	mad.lo.s64 	%rd18, %rd17, %rd475, %rd512;
	or.b64  	%rd403, %rd508, %rd10;
	and.b64  	%rd404, %rd403, -4294967296;
	setp.ne.s64 	%p46, %rd404, 0;
	@%p46 bra 	$L__BB427_9;
	cvt.u32.u64 	%r137, %rd10;
	cvt.u32.u64 	%r138, %rd508;
	div.u32 	%r139, %r138, %r137;
	mul.lo.s32 	%r140, %r139, %r137;
	sub.s32 	%r141, %r138, %r140;
	cvt.u64.u32 	%rd476, %r139;
	cvt.u64.u32 	%rd477, %r141;
	bra.uni 	$L__BB427_10;
$L__BB427_9:
	div.s64 	%rd476, %rd508, %rd10;
	mul.lo.s64 	%rd405, %rd476, %rd10;
	sub.s64 	%rd477, %rd508, %rd405;
$L__BB427_10:
	mad.lo.s64 	%rd25, %rd477, %rd17, %rd513;
	add.s32 	%r13, %r201, -2;
	mul.wide.u32 	%rd406, %r201, 8;
	add.s64 	%rd407, %rd2, %rd406;
	ld.global.u64 	%rd26, [%rd407];
	or.b64  	%rd408, %rd474, %rd26;
	and.b64  	%rd409, %rd408, -4294967296;
	setp.ne.s64 	%p47, %rd409, 0;
	@%p47 bra 	$L__BB427_12;
	cvt.u32.u64 	%r142, %rd26;
	cvt.u32.u64 	%r143, %rd474;
	div.u32 	%r144, %r143, %r142;
	mul.lo.s32 	%r145, %r144, %r142;
	sub.s32 	%r146, %r143, %r145;
	cvt.u64.u32 	%rd478, %r144;
	cvt.u64.u32 	%rd479, %r146;
	bra.uni 	$L__BB427_13;
$L__BB427_12:
	div.s64 	%rd478, %rd474, %rd26;
	mul.lo.s64 	%rd410, %rd478, %rd26;
	sub.s64 	%rd479, %rd474, %rd410;
$L__BB427_13:
	mul.wide.u32 	%rd411, %r201, 8;
	add.s64 	%rd412, %rd1, %rd411;
	ld.global.u64 	%rd33, [%rd412];
	mad.lo.s64 	%rd34, %rd33, %rd479, %rd18;
	or.b64  	%rd413, %rd476, %rd26;
	and.b64  	%rd414, %rd413, -4294967296;
	setp.ne.s64 	%p48, %rd414, 0;
	@%p48 bra 	$L__BB427_15;
	cvt.u32.u64 	%r147, %rd26;
	cvt.u32.u64 	%r148, %rd476;
	div.u32 	%r149, %r148, %r147;
	mul.lo.s32 	%r150, %r149, %r147;
	sub.s32 	%r151, %r148, %r150;
	cvt.u64.u32 	%rd480, %r149;
	cvt.u64.u32 	%rd481, %r151;
	bra.uni 	$L__BB427_16;
$L__BB427_15:
	div.s64 	%rd480, %rd476, %rd26;
	mul.lo.s64 	%rd415, %rd480, %rd26;
	sub.s64 	%rd481, %rd476, %rd415;
$L__BB427_16:
	mad.lo.s64 	%rd41, %rd481, %rd33, %rd25;
	add.s32 	%r14, %r201, -1;
	mul.wide.u32 	%rd416, %r14, 8;
	add.s64 	%rd417, %rd2, %rd416;
	ld.global.u64 	%rd42, [%rd417];
	or.b64  	%rd418, %rd478, %rd42;
	and.b64  	%rd419, %rd418, -4294967296;
	setp.ne.s64 	%p49, %rd419, 0;
	@%p49 bra 	$L__BB427_18;
	cvt.u32.u64 	%r152, %rd42;
	cvt.u32.u64 	%r153, %rd478;
	div.u32 	%r154, %r153, %r152;
	mul.lo.s32 	%r155, %r154, %r152;
	sub.s32 	%r156, %r153, %r155;
	cvt.u64.u32 	%rd482, %r154;
	cvt.u64.u32 	%rd483, %r156;
	bra.uni 	$L__BB427_19;
$L__BB427_18:
	div.s64 	%rd482, %rd478, %rd42;
	mul.lo.s64 	%rd420, %rd482, %rd42;
	sub.s64 	%rd483, %rd478, %rd420;
$L__BB427_19:
	mul.wide.u32 	%rd421, %r14, 8;
	add.s64 	%rd422, %rd1, %rd421;
	ld.global.u64 	%rd49, [%rd422];
	mad.lo.s64 	%rd50, %rd49, %rd483, %rd34;
	or.b64  	%rd423, %rd480, %rd42;
	and.b64  	%rd424, %rd423, -4294967296;
	setp.ne.s64 	%p50, %rd424, 0;
	@%p50 bra 	$L__BB427_21;
	cvt.u32.u64 	%r157, %rd42;
	cvt.u32.u64 	%r158, %rd480;
	div.u32 	%r159, %r158, %r157;
	mul.lo.s32 	%r160, %r159, %r157;
	sub.s32 	%r161, %r158, %r160;
	cvt.u64.u32 	%rd484, %r159;
	cvt.u64.u32 	%rd485, %r161;
	bra.uni 	$L__BB427_22;
$L__BB427_21:
	div.s64 	%rd484, %rd480, %rd42;
	mul.lo.s64 	%rd425, %rd484, %rd42;
	sub.s64 	%rd485, %rd480, %rd425;
$L__BB427_22:
	mad.lo.s64 	%rd57, %rd485, %rd49, %rd41;
	mul.wide.u32 	%rd426, %r13, 8;
	add.s64 	%rd427, %rd2, %rd426;
	ld.global.u64 	%rd58, [%rd427];
	or.b64  	%rd428, %rd482, %rd58;
	and.b64  	%rd429, %rd428, -4294967296;
	setp.ne.s64 	%p51, %rd429, 0;
	@%p51 bra 	$L__BB427_24;
	cvt.u32.u64 	%r162, %rd58;
	cvt.u32.u64 	%r163, %rd482;
	div.u32 	%r164, %r163, %r162;
	mul.lo.s32 	%r165, %r164, %r162;
	sub.s32 	%r166, %r163, %r165;
	cvt.u64.u32 	%rd509, %r164;
	cvt.u64.u32 	%rd487, %r166;
	bra.uni 	$L__BB427_25;
$L__BB427_24:
	div.s64 	%rd509, %rd482, %rd58;
	mul.lo.s64 	%rd430, %rd509, %rd58;
	sub.s64 	%rd487, %rd482, %rd430;
$L__BB427_25:
	mul.wide.u32 	%rd431, %r13, 8;
	add.s64 	%rd432, %rd1, %rd431;
	ld.global.u64 	%rd65, [%rd432];
	mad.lo.s64 	%rd512, %rd65, %rd487, %rd50;
	or.b64  	%rd433, %rd484, %rd58;
	and.b64  	%rd434, %rd433, -4294967296;
	setp.ne.s64 	%p52, %rd434, 0;
	@%p52 bra 	$L__BB427_27;
	cvt.u32.u64 	%r167, %rd58;
	cvt.u32.u64 	%r168, %rd484;
	div.u32 	%r169, %r168, %r167;
	mul.lo.s32 	%r170, %r169, %r167;
	sub.s32 	%r171, %r168, %r170;
	cvt.u64.u32 	%rd508, %r169;
	cvt.u64.u32 	%rd489, %r171;
	bra.uni 	$L__BB427_28;
$L__BB427_27:
	div.s64 	%rd508, %rd484, %rd58;
	mul.lo.s64 	%rd435, %rd508, %rd58;
	sub.s64 	%rd489, %rd484, %rd435;
$L__BB427_28:
	mad.lo.s64 	%rd513, %rd489, %rd65, %rd57;
	add.s32 	%r201, %r201, -4;
	add.s32 	%r200, %r200, 4;
	setp.ne.s32 	%p53, %r200, 0;
	@%p53 bra 	$L__BB427_4;
	add.s32 	%r203, %r201, 1;
$L__BB427_30:
	and.b32  	%r19, %r6, 3;
	setp.eq.s32 	%p54, %r19, 0;
	@%p54 bra 	$L__BB427_53;
	setp.eq.s32 	%p55, %r19, 1;
	@%p55 bra 	$L__BB427_45;
	mul.wide.u32 	%rd437, %r203, 8;
	add.s64 	%rd438, %rd2, %rd437;
	ld.global.u64 	%rd80, [%rd438];
	or.b64  	%rd439, %rd509, %rd80;
	and.b64  	%rd440, %rd439, -4294967296;
	setp.ne.s64 	%p56, %rd440, 0;
	@%p56 bra 	$L__BB427_34;
	cvt.u32.u64 	%r172, %rd80;
	cvt.u32.u64 	%r173, %rd509;
	div.u32 	%r174, %r173, %r172;
	mul.lo.s32 	%r175, %r174, %r172;
	sub.s32 	%r176, %r173, %r175;
	cvt.u64.u32 	%rd496, %r174;
	cvt.u64.u32 	%rd497, %r176;
	bra.uni 	$L__BB427_35;
$L__BB427_34:
	div.s64 	%rd496, %rd509, %rd80;
	mul.lo.s64 	%rd441, %rd496, %rd80;
	sub.s64 	%rd497, %rd509, %rd441;
$L__BB427_35:
	add.s64 	%rd443, %rd1, %rd437;
	ld.global.u64 	%rd87, [%rd443];
	mad.lo.s64 	%rd88, %rd87, %rd497, %rd512;
	or.b64  	%rd444, %rd508, %rd80;
	and.b64  	%rd445, %rd444, -4294967296;
	setp.ne.s64 	%p57, %rd445, 0;
	@%p57 bra 	$L__BB427_37;
	cvt.u32.u64 	%r177, %rd80;
	cvt.u32.u64 	%r178, %rd508;
	div.u32 	%r179, %r178, %r177;
	mul.lo.s32 	%r180, %r179, %r177;
	sub.s32 	%r181, %r178, %r180;
	cvt.u64.u32 	%rd498, %r179;
	cvt.u64.u32 	%rd499, %r181;
	bra.uni 	$L__BB427_38;
$L__BB427_37:
	div.s64 	%rd498, %rd508, %rd80;
	mul.lo.s64 	%rd446, %rd498, %rd80;
	sub.s64 	%rd499, %rd508, %rd446;
$L__BB427_38:
	mad.lo.s64 	%rd95, %rd499, %rd87, %rd513;
	add.s32 	%r20, %r203, -1;
	mul.wide.u32 	%rd447, %r20, 8;
	add.s64 	%rd448, %rd2, %rd447;
	ld.global.u64 	%rd96, [%rd448];
	or.b64  	%rd449, %rd496, %rd96;
	and.b64  	%rd450, %rd449, -4294967296;
	setp.ne.s64 	%p58, %rd450, 0;
	@%p58 bra 	$L__BB427_40;
	cvt.u32.u64 	%r182, %rd96;
	cvt.u32.u64 	%r183, %rd496;
	div.u32 	%r184, %r183, %r182;
	mul.lo.s32 	%r185, %r184, %r182;
	sub.s32 	%r186, %r183, %r185;
	cvt.u64.u32 	%rd509, %r184;
	cvt.u64.u32 	%rd501, %r186;
	bra.uni 	$L__BB427_41;
$L__BB427_40:
	div.s64 	%rd509, %rd496, %rd96;
	mul.lo.s64 	%rd451, %rd509, %rd96;
	sub.s64 	%rd501, %rd496, %rd451;
$L__BB427_41:
	add.s64 	%rd453, %rd1, %rd447;
	ld.global.u64 	%rd103, [%rd453];
	mad.lo.s64 	%rd512, %rd103, %rd501, %rd88;
	or.b64  	%rd454, %rd498, %rd96;
	and.b64  	%rd455, %rd454, -4294967296;
	setp.ne.s64 	%p59, %rd455, 0;
	@%p59 bra 	$L__BB427_43;
	cvt.u32.u64 	%r187, %rd96;
	cvt.u32.u64 	%r188, %rd498;
	div.u32 	%r189, %r188, %r187;
	mul.lo.s32 	%r190, %r189, %r187;
	sub.s32 	%r191, %r188, %r190;
	cvt.u64.u32 	%rd508, %r189;
	cvt.u64.u32 	%rd503, %r191;
	bra.uni 	$L__BB427_44;
$L__BB427_43:
	div.s64 	%rd508, %rd498, %rd96;
	mul.lo.s64 	%rd456, %rd508, %rd96;
	sub.s64 	%rd503, %rd498, %rd456;
$L__BB427_44:
	mad.lo.s64 	%rd513, %rd503, %rd103, %rd95;
	add.s32 	%r203, %r203, -2;
$L__BB427_45:
	and.b32  	%r192, %r6, 1;
	setp.eq.b32 	%p60, %r192, 1;
	not.pred 	%p61, %p60;
	@%p61 bra 	$L__BB427_53;
	mul.wide.u32 	%rd457, %r203, 8;
	add.s64 	%rd458, %rd2, %rd457;
	ld.global.u64 	%rd118, [%rd458];
	or.b64  	%rd459, %rd509, %rd118;
	and.b64  	%rd460, %rd459, -4294967296;
	setp.ne.s64 	%p62, %rd460, 0;
	@%p62 bra 	$L__BB427_48;
	cvt.u32.u64 	%r193, %rd118;
	cvt.u32.u64 	%r194, %rd509;
	rem.u32 	%r195, %r194, %r193;
	cvt.u64.u32 	%rd510, %r195;
	bra.uni 	$L__BB427_49;
$L__BB427_48:
	rem.s64 	%rd510, %rd509, %rd118;
$L__BB427_49:
	add.s64 	%rd462, %rd1, %rd457;
	ld.global.u64 	%rd122, [%rd462];
	mad.lo.s64 	%rd512, %rd122, %rd510, %rd512;
	or.b64  	%rd463, %rd508, %rd118;
	and.b64  	%rd464, %rd463, -4294967296;
	setp.ne.s64 	%p63, %rd464, 0;
	@%p63 bra 	$L__BB427_51;
	cvt.u32.u64 	%r196, %rd118;
	cvt.u32.u64 	%r197, %rd508;
	rem.u32 	%r198, %r197, %r196;
	cvt.u64.u32 	%rd511, %r198;
	bra.uni 	$L__BB427_52;
$L__BB427_51:
	rem.s64 	%rd511, %rd508, %rd118;
$L__BB427_52:
	mad.lo.s64 	%rd513, %rd511, %rd122, %rd513;
$L__BB427_53:
	add.s64 	%rd465, %rd3, %rd512;
	ld.global.u8 	%rs3, [%rd465];
	setp.eq.s16 	%p65, %rs3, 0;
	mov.pred 	%p85, 0;
	@%p65 bra 	$L__BB427_55;
	add.s64 	%rd466, %rd3, %rd513;
	ld.global.u8 	%rs4, [%rd466];
	setp.ne.s16 	%p85, %rs4, 0;
$L__BB427_55:
	selp.u16 	%rs5, 1, 0, %p85;
	st.shared.u8 	[%r5], %rs5;
	bra.uni 	$L__BB427_116;
$L__BB427_56:
	cvt.u64.u32 	%rd545, %r4;
	setp.le.u64 	%p18, %rd262, %rd545;
	@%p18 bra 	$L__BB427_116;
	cvt.u32.u64 	%r23, %rd261;
	add.s32 	%r207, %r23, -1;
	setp.lt.s32 	%p19, %r207, 0;
	mov.b64 	%rd554, 0;
	@%p19 bra 	$L__BB427_115;
	and.b32  	%r25, %r23, 7;
	setp.lt.u32 	%p20, %r207, 7;
	mov.b64 	%rd554, 0;
	@%p20 bra 	$L__BB427_86;
	add.s32 	%r205, %r23, -4;
	and.b32  	%r56, %r23, -8;
	neg.s32 	%r204, %r56;
	mov.b64 	%rd554, 0;
$L__BB427_60:
	.pragma "nounroll";
	add.s32 	%r30, %r205, 3;
	mul.wide.u32 	%rd270, %r30, 8;
	add.s64 	%rd271, %rd2, %rd270;
	ld.global.u64 	%rd133, [%rd271];
	or.b64  	%rd272, %rd545, %rd133;
	and.b64  	%rd273, %rd272, -4294967296;
	setp.ne.s64 	%p21, %rd273, 0;
	@%p21 bra 	$L__BB427_62;
	cvt.u32.u64 	%r57, %rd133;
	cvt.u32.u64 	%r58, %rd545;
	div.u32 	%r59, %r58, %r57;
	mul.lo.s32 	%r60, %r59, %r57;
	sub.s32 	%r61, %r58, %r60;
	cvt.u64.u32 	%rd516, %r59;
	cvt.u64.u32 	%rd517, %r61;
	bra.uni 	$L__BB427_63;
$L__BB427_62:
	div.s64 	%rd516, %rd545, %rd133;
	mul.lo.s64 	%rd274, %rd516, %rd133;
	sub.s64 	%rd517, %rd545, %rd274;
$L__BB427_63:
	add.s64 	%rd276, %rd1, %rd270;
	ld.global.u64 	%rd277, [%rd276];
	mad.lo.s64 	%rd140, %rd277, %rd517, %rd554;
	add.s32 	%r31, %r205, 2;
	mul.wide.u32 	%rd278, %r31, 8;
	add.s64 	%rd279, %rd2, %rd278;
	ld.global.u64 	%rd141, [%rd279];
	or.b64  	%rd280, %rd516, %rd141;
	and.b64  	%rd281, %rd280, -4294967296;
	setp.ne.s64 	%p22, %rd281, 0;
	@%p22 bra 	$L__BB427_65;
	cvt.u32.u64 	%r62, %rd141;
	cvt.u32.u64 	%r63, %rd516;
	div.u32 	%r64, %r63, %r62;
	mul.lo.s32 	%r65, %r64, %r62;
	sub.s32 	%r66, %r63, %r65;
	cvt.u64.u32 	%rd518, %r64;
	cvt.u64.u32 	%rd519, %r66;
	bra.uni 	$L__BB427_66;
$L__BB427_65:
	div.s64 	%rd518, %rd516, %rd141;
	mul.lo.s64 	%rd282, %rd518, %rd141;
	sub.s64 	%rd519, %rd516, %rd282;
$L__BB427_66:
	add.s64 	%rd284, %rd1, %rd278;
	ld.global.u64 	%rd285, [%rd284];
	mad.lo.s64 	%rd148, %rd285, %rd519, %rd140;
	add.s32 	%r32, %r205, 1;
	mul.wide.u32 	%rd286, %r32, 8;
	add.s64 	%rd287, %rd2, %rd286;
	ld.global.u64 	%rd149, [%rd287];
	or.b64  	%rd288, %rd518, %rd149;
	and.b64  	%rd289, %rd288, -4294967296;
	setp.ne.s64 	%p23, %rd289, 0;
	@%p23 bra 	$L__BB427_68;
	cvt.u32.u64 	%r67, %rd149;
	cvt.u32.u64 	%r68, %rd518;
	div.u32 	%r69, %r68, %r67;
	mul.lo.s32 	%r70, %r69, %r67;
	sub.s32 	%r71, %r68, %r70;
	cvt.u64.u32 	%rd520, %r69;
	cvt.u64.u32 	%rd521, %r71;
	bra.uni 	$L__BB427_69;
$L__BB427_68:
	div.s64 	%rd520, %rd518, %rd149;
	mul.lo.s64 	%rd290, %rd520, %rd149;
	sub.s64 	%rd521, %rd518, %rd290;
$L__BB427_69:
	add.s64 	%rd292, %rd1, %rd286;
	ld.global.u64 	%rd293, [%rd292];
	mad.lo.s64 	%rd156, %rd293, %rd521, %rd148;
	add.s32 	%r33, %r205, -4;
	mul.wide.u32 	%rd294, %r205, 8;
	add.s64 	%rd295, %rd2, %rd294;
	ld.global.u64 	%rd157, [%rd295];
	or.b64  	%rd296, %rd520, %rd157;
	and.b64  	%rd297, %rd296, -4294967296;
	setp.ne.s64 	%p24, %rd297, 0;
	@%p24 bra 	$L__BB427_71;
	cvt.u32.u64 	%r72, %rd157;
	cvt.u32.u64 	%r73, %rd520;
	div.u32 	%r74, %r73, %r72;
	mul.lo.s32 	%r75, %r74, %r72;
	sub.s32 	%r76, %r73, %r75;
	cvt.u64.u32 	%rd522, %r74;
	cvt.u64.u32 	%rd523, %r76;
	bra.uni 	$L__BB427_72;
$L__BB427_71:
	div.s64 	%rd522, %rd520, %rd157;
	mul.lo.s64 	%rd298, %rd522, %rd157;
	sub.s64 	%rd523, %rd520, %rd298;
$L__BB427_72:
	add.s64 	%rd300, %rd1, %rd294;
	ld.global.u64 	%rd301, [%rd300];
	mad.lo.s64 	%rd164, %rd301, %rd523, %rd156;
	add.s32 	%r34, %r205, -1;
	mul.wide.u32 	%rd302, %r34, 8;
	add.s64 	%rd303, %rd2, %rd302;
	ld.global.u64 	%rd165, [%rd303];
	or.b64  	%rd304, %rd522, %rd165;
	and.b64  	%rd305, %rd304, -4294967296;
	setp.ne.s64 	%p25, %rd305, 0;
	@%p25 bra 	$L__BB427_74;
	cvt.u32.u64 	%r77, %rd165;
	cvt.u32.u64 	%r78, %rd522;
	div.u32 	%r79, %r78, %r77;
	mul.lo.s32 	%r80, %r79, %r77;
	sub.s32 	%r81, %r78, %r80;
	cvt.u64.u32 	%rd524, %r79;
	cvt.u64.u32 	%rd525, %r81;
	bra.uni 	$L__BB427_75;
$L__BB427_74:
	div.s64 	%rd524, %rd522, %rd165;
	mul.lo.s64 	%rd306, %rd524, %rd165;
	sub.s64 	%rd525, %rd522, %rd306;
$L__BB427_75:
	add.s64 	%rd308, %rd1, %rd302;
	ld.global.u64 	%rd309, [%rd308];
	mad.lo.s64 	%rd172, %rd309, %rd525, %rd164;
	add.s32 	%r35, %r205, -2;
	mul.wide.u32 	%rd310, %r35, 8;
	add.s64 	%rd311, %rd2, %rd310;
	ld.global.u64 	%rd173, [%rd311];
	or.b64  	%rd312, %rd524, %rd173;
	and.b64  	%rd313, %rd312, -4294967296;
	setp.ne.s64 	%p26, %rd313, 0;
	@%p26 bra 	$L__BB427_77;
	cvt.u32.u64 	%r82, %rd173;
	cvt.u32.u64 	%r83, %rd524;
	div.u32 	%r84, %r83, %r82;
	mul.lo.s32 	%r85, %r84, %r82;
	sub.s32 	%r86, %r83, %r85;
	cvt.u64.u32 	%rd526, %r84;
	cvt.u64.u32 	%rd527, %r86;
	bra.uni 	$L__BB427_78;
$L__BB427_77:
	div.s64 	%rd526, %rd524, %rd173;
	mul.lo.s64 	%rd314, %rd526, %rd173;
	sub.s64 	%rd527, %rd524, %rd314;
$L__BB427_78:
	add.s64 	%rd316, %rd1, %rd310;
	ld.global.u64 	%rd317, [%rd316];
	mad.lo.s64 	%rd180, %rd317, %rd527, %rd172;
	add.s32 	%r36, %r205, -3;
	mul.wide.u32 	%rd318, %r36, 8;
	add.s64 	%rd319, %rd2, %rd318;
	ld.global.u64 	%rd181, [%rd319];
	or.b64  	%rd320, %rd526, %rd181;
	and.b64  	%rd321, %rd320, -4294967296;
	setp.ne.s64 	%p27, %rd321, 0;
	@%p27 bra 	$L__BB427_80;
	cvt.u32.u64 	%r87, %rd181;
	cvt.u32.u64 	%r88, %rd526;
	div.u32 	%r89, %r88, %r87;
	mul.lo.s32 	%r90, %r89, %r87;
	sub.s32 	%r91, %r88, %r90;
	cvt.u64.u32 	%rd528, %r89;
	cvt.u64.u32 	%rd529, %r91;
	bra.uni 	$L__BB427_81;
$L__BB427_80:
	div.s64 	%rd528, %rd526, %rd181;
	mul.lo.s64 	%rd322, %rd528, %rd181;
	sub.s64 	%rd529, %rd526, %rd322;
$L__BB427_81:
	add.s64 	%rd324, %rd1, %rd318;
	ld.global.u64 	%rd325, [%rd324];
	mad.lo.s64 	%rd188, %rd325, %rd529, %rd180;
	mul.wide.u32 	%rd326, %r33, 8;
	add.s64 	%rd327, %rd2, %rd326;
	ld.global.u64 	%rd189, [%rd327];
	or.b64  	%rd328, %rd528, %rd189;
	and.b64  	%rd329, %rd328, -4294967296;
	setp.ne.s64 	%p28, %rd329, 0;
	@%p28 bra 	$L__BB427_83;
	cvt.u32.u64 	%r92, %rd189;
	cvt.u32.u64 	%r93, %rd528;
	div.u32 	%r94, %r93, %r92;
	mul.lo.s32 	%r95, %r94, %r92;
	sub.s32 	%r96, %r93, %r95;
	cvt.u64.u32 	%rd545, %r94;
	cvt.u64.u32 	%rd531, %r96;
	bra.uni 	$L__BB427_84;
$L__BB427_83:
	div.s64 	%rd545, %rd528, %rd189;
	mul.lo.s64 	%rd330, %rd545, %rd189;
	sub.s64 	%rd531, %rd528, %rd330;
$L__BB427_84:
	add.s64 	%rd332, %rd1, %rd326;
	ld.global.u64 	%rd333, [%rd332];
	mad.lo.s64 	%rd554, %rd333, %rd531, %rd188;
	add.s32 	%r205, %r205, -8;
	add.s32 	%r204, %r204, 8;
	setp.ne.s32 	%p29, %r204, 0;
	@%p29 bra 	$L__BB427_60;
	add.s32 	%r207, %r205, 3;
$L__BB427_86:
	setp.eq.s32 	%p30, %r25, 0;
	@%p30 bra 	$L__BB427_115;
	and.b32  	%r41, %r23, 3;
	setp.lt.u32 	%p31, %r25, 4;
	@%p31 bra 	$L__BB427_101;
	mul.wide.u32 	%rd335, %r207, 8;
	add.s64 	%rd336, %rd2, %rd335;
	ld.global.u64 	%rd200, [%rd336];
	or.b64  	%rd337, %rd545, %rd200;
	and.b64  	%rd338, %rd337, -4294967296;
	setp.ne.s64 	%p32, %rd338, 0;
	@%p32 bra 	$L__BB427_90;
	cvt.u32.u64 	%r97, %rd200;
	cvt.u32.u64 	%r98, %rd545;
	div.u32 	%r99, %r98, %r97;
	mul.lo.s32 	%r100, %r99, %r97;
	sub.s32 	%r101, %r98, %r100;
	cvt.u64.u32 	%rd535, %r99;
	cvt.u64.u32 	%rd536, %r101;
	bra.uni 	$L__BB427_91;
$L__BB427_90:
	div.s64 	%rd535, %rd545, %rd200;
	mul.lo.s64 	%rd339, %rd535, %rd200;
	sub.s64 	%rd536, %rd545, %rd339;
$L__BB427_91:
	add.s64 	%rd341, %rd1, %rd335;
	ld.global.u64 	%rd342, [%rd341];
	mad.lo.s64 	%rd207, %rd342, %rd536, %rd554;
	add.s32 	%r42, %r207, -1;
	mul.wide.u32 	%rd343, %r42, 8;
	add.s64 	%rd344, %rd2, %rd343;
	ld.global.u64 	%rd208, [%rd344];
	or.b64  	%rd345, %rd535, %rd208;
	and.b64  	%rd346, %rd345, -4294967296;
	setp.ne.s64 	%p33, %rd346, 0;
	@%p33 bra 	$L__BB427_93;
	cvt.u32.u64 	%r102, %rd208;
	cvt.u32.u64 	%r103, %rd535;
	div.u32 	%r104, %r103, %r102;
	mul.lo.s32 	%r105, %r104, %r102;
	sub.s32 	%r106, %r103, %r105;
	cvt.u64.u32 	%rd537, %r104;
	cvt.u64.u32 	%rd538, %r106;
	bra.uni 	$L__BB427_94;
$L__BB427_93:
	div.s64 	%rd537, %rd535, %rd208;
	mul.lo.s64 	%rd347, %rd537, %rd208;
	sub.s64 	%rd538, %rd535, %rd347;
$L__BB427_94:
	add.s64 	%rd349, %rd1, %rd343;
	ld.global.u64 	%rd350, [%rd349];
	mad.lo.s64 	%rd215, %rd350, %rd538, %rd207;
	add.s32 	%r43, %r207, -2;
	mul.wide.u32 	%rd351, %r43, 8;
	add.s64 	%rd352, %rd2, %rd351;
	ld.global.u64 	%rd216, [%rd352];
	or.b64  	%rd353, %rd537, %rd216;
	and.b64  	%rd354, %rd353, -4294967296;
	setp.ne.s64 	%p34, %rd354, 0;
	@%p34 bra 	$L__BB427_96;
	cvt.u32.u64 	%r107, %rd216;
	cvt.u32.u64 	%r108, %rd537;
	div.u32 	%r109, %r108, %r107;
	mul.lo.s32 	%r110, %r109, %r107;
	sub.s32 	%r111, %r108, %r110;
	cvt.u64.u32 	%rd539, %r109;
	cvt.u64.u32 	%rd540, %r111;
	bra.uni 	$L__BB427_97;
$L__BB427_96:
	div.s64 	%rd539, %rd537, %rd216;
	mul.lo.s64 	%rd355, %rd539, %rd216;
	sub.s64 	%rd540, %rd537, %rd355;
$L__BB427_97:
	add.s64 	%rd357, %rd1, %rd351;
	ld.global.u64 	%rd358, [%rd357];
	mad.lo.s64 	%rd223, %rd358, %rd540, %rd215;
	add.s32 	%r44, %r207, -3;
	mul.wide.u32 	%rd359, %r44, 8;
	add.s64 	%rd360, %rd2, %rd359;
	ld.global.u64 	%rd224, [%rd360];
	or.b64  	%rd361, %rd539, %rd224;
	and.b64  	%rd362, %rd361, -4294967296;
	setp.ne.s64 	%p35, %rd362, 0;
	@%p35 bra 	$L__BB427_99;
	cvt.u32.u64 	%r112, %rd224;
	cvt.u32.u64 	%r113, %rd539;
	div.u32 	%r114, %r113, %r112;
	mul.lo.s32 	%r115, %r114, %r112;
	sub.s32 	%r116, %r113, %r115;
	cvt.u64.u32 	%rd545, %r114;
	cvt.u64.u32 	%rd542, %r116;
	bra.uni 	$L__BB427_100;
$L__BB427_99:
	div.s64 	%rd545, %rd539, %rd224;
	mul.lo.s64 	%rd363, %rd545, %rd224;
	sub.s64 	%rd542, %rd539, %rd363;
$L__BB427_100:
	add.s64 	%rd365, %rd1, %rd359;
	ld.global.u64 	%rd366, [%rd365];
	mad.lo.s64 	%rd554, %rd366, %rd542, %rd223;
	add.s32 	%r207, %r207, -4;
$L__BB427_101:
	setp.eq.s32 	%p36, %r41, 0;
	@%p36 bra 	$L__BB427_115;
	setp.eq.s32 	%p37, %r41, 1;
	@%p37 bra 	$L__BB427_110;
	mul.wide.u32 	%rd368, %r207, 8;
	add.s64 	%rd369, %rd2, %rd368;
	ld.global.u64 	%rd235, [%rd369];
	or.b64  	%rd370, %rd545, %rd235;
	and.b64  	%rd371, %rd370, -4294967296;
	setp.ne.s64 	%p38, %rd371, 0;
	@%p38 bra 	$L__BB427_105;
	cvt.u32.u64 	%r117, %rd235;
	cvt.u32.u64 	%r118, %rd545;
	div.u32 	%r119, %r118, %r117;
	mul.lo.s32 	%r120, %r119, %r117;
	sub.s32 	%r121, %r118, %r120;
	cvt.u64.u32 	%rd546, %r119;
	cvt.u64.u32 	%rd547, %r121;
	bra.uni 	$L__BB427_106;
$L__BB427_105:
	div.s64 	%rd546, %rd545, %rd235;
	mul.lo.s64 	%rd372, %rd546, %rd235;
	sub.s64 	%rd547, %rd545, %rd372;
$L__BB427_106:
	add.s64 	%rd374, %rd1, %rd368;
	ld.global.u64 	%rd375, [%rd374];
	mad.lo.s64 	%rd242, %rd375, %rd547, %rd554;
	add.s32 	%r47, %r207, -1;
	mul.wide.u32 	%rd376, %r47, 8;
	add.s64 	%rd377, %rd2, %rd376;
	ld.global.u64 	%rd243, [%rd377];
	or.b64  	%rd378, %rd546, %rd243;
	and.b64  	%rd379, %rd378, -4294967296;
	setp.ne.s64 	%p39, %rd379, 0;
	@%p39 bra 	$L__BB427_108;
	cvt.u32.u64 	%r122, %rd243;
	cvt.u32.u64 	%r123, %rd546;
	div.u32 	%r124, %r123, %r122;
	mul.lo.s32 	%r125, %r124, %r122;
	sub.s32 	%r126, %r123, %r125;
	cvt.u64.u32 	%rd545, %r124;
	cvt.u64.u32 	%rd549, %r126;
	bra.uni 	$L__BB427_109;
$L__BB427_108:
	div.s64 	%rd545, %rd546, %rd243;
	mul.lo.s64 	%rd380, %rd545, %rd243;
	sub.s64 	%rd549, %rd546, %rd380;
$L__BB427_109:
	add.s64 	%rd382, %rd1, %rd376;
	ld.global.u64 	%rd383, [%rd382];
	mad.lo.s64 	%rd554, %rd383, %rd549, %rd242;
	add.s32 	%r207, %r207, -2;
$L__BB427_110:
	and.b32  	%r127, %r23, 1;
	setp.eq.b32 	%p40, %r127, 1;
	not.pred 	%p41, %p40;
	@%p41 bra 	$L__BB427_115;
	mul.wide.u32 	%rd384, %r207, 8;
	add.s64 	%rd385, %rd2, %rd384;
	ld.global.u64 	%rd254, [%rd385];
	or.b64  	%rd386, %rd545, %rd254;
	and.b64  	%rd387, %rd386, -4294967296;
	setp.ne.s64 	%p42, %rd387, 0;
	@%p42 bra 	$L__BB427_113;
	cvt.u32.u64 	%r128, %rd254;
	cvt.u32.u64 	%r129, %rd545;
	rem.u32 	%r130, %r129, %r128;
	cvt.u64.u32 	%rd553, %r130;
	bra.uni 	$L__BB427_114;
$L__BB427_113:
	rem.s64 	%rd553, %rd545, %rd254;
$L__BB427_114:
	add.s64 	%rd389, %rd1, %rd384;
	ld.global.u64 	%rd390, [%rd389];
	mad.lo.s64 	%rd554, %rd390, %rd553, %rd554;
$L__BB427_115:
	add.s64 	%rd391, %rd3, %rd554;
	ld.global.u8 	%rs2, [%rd391];
	st.shared.u8 	[%r5], %rs2;
$L__BB427_116:
	bar.sync 	0;
	setp.lt.u32 	%p66, %r209, 66;
	@%p66 bra 	$L__BB427_122;
$L__BB427_117:
	shr.u32 	%r51, %r209, 1;
	setp.ge.u32 	%p67, %r1, %r51;
	@%p67 bra 	$L__BB427_121;
	ld.shared.u8 	%rs6, [%r5];
	setp.eq.s16 	%p69, %rs6, 0;
	mov.pred 	%p86, 0;
	@%p69 bra 	$L__BB427_120;
	add.s32 	%r199, %r5, %r51;
	ld.shared.u8 	%rs7, [%r199];
	setp.ne.s16 	%p86, %rs7, 0;
$L__BB427_120:
	selp.u16 	%rs8, 1, 0, %p86;
	st.shared.u8 	[%r5], %rs8;
$L__BB427_121:
	bar.sync 	0;
	setp.gt.u32 	%p70, %r209, 131;
	mov.u32 	%r209, %r51;
	@%p70 bra 	$L__BB427_117;
$L__BB427_122:
	setp.gt.u32 	%p71, %r1, 31;
	@%p71 bra 	$L__BB427_137;
	ld.volatile.shared.u8 	%rs9, [%r5];
	setp.eq.s16 	%p73, %rs9, 0;
	mov.pred 	%p87, 0;
	@%p73 bra 	$L__BB427_125;
	ld.volatile.shared.u8 	%rs10, [%r5+32];
	setp.ne.s16 	%p87, %rs10, 0;
$L__BB427_125:
	selp.u16 	%rs11, 1, 0, %p87;
	st.volatile.shared.u8 	[%r5], %rs11;
	ld.volatile.shared.u8 	%rs12, [%r5];
	setp.eq.s16 	%p75, %rs12, 0;
	mov.pred 	%p88, 0;
	@%p75 bra 	$L__BB427_127;
	ld.volatile.shared.u8 	%rs13, [%r5+16];
	setp.ne.s16 	%p88, %rs13, 0;
$L__BB427_127:
	selp.u16 	%rs14, 1, 0, %p88;
	st.volatile.shared.u8 	[%r5], %rs14;
	ld.volatile.shared.u8 	%rs15, [%r5];
	setp.eq.s16 	%p77, %rs15, 0;
	mov.pred 	%p89, 0;
	@%p77 bra 	$L__BB427_129;
	ld.volatile.shared.u8 	%rs16, [%r5+8];
	setp.ne.s16 	%p89, %rs16, 0;
$L__BB427_129:
	selp.u16 	%rs17, 1, 0, %p89;
	st.volatile.shared.u8 	[%r5], %rs17;
	ld.volatile.shared.u8 	%rs18, [%r5];
	setp.eq.s16 	%p79, %rs18, 0;
	mov.pred 	%p90, 0;
	@%p79 bra 	$L__BB427_131;
	ld.volatile.shared.u8 	%rs19, [%r5+4];
	setp.ne.s16 	%p90, %rs19, 0;
$L__BB427_131:
	selp.u16 	%rs20, 1, 0, %p90;
	st.volatile.shared.u8 	[%r5], %rs20;
	ld.volatile.shared.u8 	%rs21, [%r5];
	setp.eq.s16 	%p81, %rs21, 0;
	mov.pred 	%p91, 0;
	@%p81 bra 	$L__BB427_133;
	ld.volatile.shared.u8 	%rs22, [%r5+2];
	setp.ne.s16 	%p91, %rs22, 0;
$L__BB427_133:
	selp.u16 	%rs23, 1, 0, %p91;
	st.volatile.shared.u8 	[%r5], %rs23;
	ld.volatile.shared.u8 	%rs24, [%r5];
	setp.eq.s16 	%p83, %rs24, 0;
	mov.pred 	%p92, 0;
	@%p83 bra 	$L__BB427_135;
	ld.volatile.shared.u8 	%rs25, [%r5+1];
	setp.ne.s16 	%p92, %rs25, 0;
$L__BB427_135:
	selp.u16 	%rs26, 1, 0, %p92;
	st.volatile.shared.u8 	[%r5], %rs26;
	setp.ne.s32 	%p84, %r1, 0;
	@%p84 bra 	$L__BB427_137;
	ld.shared.u8 	%rs27, [allsdata_i8];
	cvt.u64.u32 	%rd467, %r2;
	cvta.to.global.u64 	%rd468, %rd260;
	add.s64 	%rd469, %rd468, %rd467;
	st.global.u8 	[%rd469], %rs27;
$L__BB427_137:
	ret;

}
	// .globl	contiguous_all2_i8
.visible .entry contiguous_all2_i8(
	.param .u64 .ptr .align 1 contiguous_all2_i8_param_0,
	.param .u64 .ptr .align 1 contiguous_all2_i8_param_1,
	.param .u64 .ptr .align 1 contiguous_all2_i8_param_2,
	.param .u64 .ptr .align 1 contiguous_all2_i8_param_3,
	.param .u64 contiguous_all2_i8_param_4,
	.param .u64 contiguous_all2_i8_param_5,
	.param .u64 contiguous_all2_i8_param_6,
	.param .u64 contiguous_all2_i8_param_7,
	.param .u64 contiguous_all2_i8_param_8
)
{
	.reg .pred 	%p<95>;
	.reg .b16 	%rs<29>;
	.reg .b32 	%r<211>;
	.reg .b64 	%rd<566>;

	ld.param.u64 	%rd267, [contiguous_all2_i8_param_1];
	ld.param.u64 	%rd268, [contiguous_all2_i8_param_2];
	ld.param.u64 	%rd269, [contiguous_all2_i8_param_3];
	ld.param.u64 	%rd264, [contiguous_all2_i8_param_4];
	ld.param.u64 	%rd270, [contiguous_all2_i8_param_5];
	ld.param.u64 	%rd265, [contiguous_all2_i8_param_6];
	ld.param.u64 	%rd271, [contiguous_all2_i8_param_7];
	cvta.to.global.u64 	%rd1, %rd269;
	cvta.to.global.u64 	%rd2, %rd268;
	cvta.to.global.u64 	%rd565, %rd267;
	mov.u32 	%r1, %tid.x;
	mov.u32 	%r2, %ctaid.x;
	mov.u32 	%r210, %ntid.x;
	mul.lo.s32 	%r52, %r2, %r210;
	shl.b32 	%r53, %r52, 1;
	add.s32 	%r4, %r53, %r1;
	mov.u32 	%r54, allsdata_i8;
	add.s32 	%r5, %r54, %r1;
	mov.b16 	%rs1, 1;
	st.shared.u8 	[%r5], %rs1;
	mov.u32 	%r55, %ctaid.y;
	cvt.u64.u32 	%rd272, %r55;
	add.s64 	%rd4, %rd270, %rd272;
	setp.ge.u64 	%p17, %rd4, %rd271;
	@%p17 bra 	$L__BB428_138;
	add.s32 	%r56, %r4, %r210;
	cvt.u64.u32 	%rd5, %r56;
	setp.le.u64 	%p18, %rd265, %rd5;
	@%p18 bra 	$L__BB428_57;
	cvt.u64.u32 	%rd399, %r4;
	mul.lo.s64 	%rd400, %rd4, %rd265;
	add.s64 	%rd519, %rd400, %rd399;
	add.s64 	%rd517, %rd400, %rd5;
	cvt.u32.u64 	%r6, %rd264;
	add.s32 	%r204, %r6, -1;
	setp.lt.s32 	%p45, %r204, 0;
	mov.b64 	%rd523, 0;
	mov.u64 	%rd524, %rd523;
	@%p45 bra 	$L__BB428_54;
	setp.lt.u32 	%p46, %r204, 3;
	mov.b64 	%rd524, 0;
	mov.u64 	%rd523, %rd524;
	@%p46 bra 	$L__BB428_31;
	add.s32 	%r202, %r6, -2;
	and.b32  	%r132, %r6, -4;
	neg.s32 	%r201, %r132;
	mov.b64 	%rd524, 0;
$L__BB428_5:
	.pragma "nounroll";
	add.s32 	%r12, %r202, 1;
	mul.wide.u32 	%rd404, %r12, 8;
	add.s64 	%rd405, %rd2, %rd404;
	ld.global.u64 	%rd12, [%rd405];
	or.b64  	%rd406, %rd519, %rd12;
	and.b64  	%rd407, %rd406, -4294967296;
	setp.ne.s64 	%p47, %rd407, 0;
	@%p47 bra 	$L__BB428_7;
	cvt.u32.u64 	%r133, %rd12;
	cvt.u32.u64 	%r134, %rd519;
	div.u32 	%r135, %r134, %r133;
	mul.lo.s32 	%r136, %r135, %r133;
	sub.s32 	%r137, %r134, %r136;
	cvt.u64.u32 	%rd485, %r135;
	cvt.u64.u32 	%rd486, %r137;
	bra.uni 	$L__BB428_8;
$L__BB428_7:
	div.s64 	%rd485, %rd519, %rd12;
	mul.lo.s64 	%rd408, %rd485, %rd12;
	sub.s64 	%rd486, %rd519, %rd408;
$L__BB428_8:
	mul.wide.u32 	%rd409, %r12, 8;
	add.s64 	%rd410, %rd1, %rd409;
	ld.global.u64 	%rd19, [%rd410];
	mad.lo.s64 	%rd20, %rd19, %rd486, %rd523;
	or.b64  	%rd411, %rd517, %rd12;
	and.b64  	%rd412, %rd411, -4294967296;
	setp.ne.s64 	%p48, %rd412, 0;
	@%p48 bra 	$L__BB428_10;
	cvt.u32.u64 	%r138, %rd12;
	cvt.u32.u64 	%r139, %rd517;
	div.u32 	%r140, %r139, %r138;
	mul.lo.s32 	%r141, %r140, %r138;
	sub.s32 	%r142, %r139, %r141;
	cvt.u64.u32 	%rd487, %r140;
	cvt.u64.u32 	%rd488, %r142;
	bra.uni 	$L__BB428_11;
$L__BB428_10:
	div.s64 	%rd487, %rd517, %rd12;
	mul.lo.s64 	%rd413, %rd487, %rd12;
	sub.s64 	%rd488, %rd517, %rd413;
$L__BB428_11:
	mad.lo.s64 	%rd27, %rd488, %rd19, %rd524;
	add.s32 	%r13, %r202, -2;
	mul.wide.u32 	%rd414, %r202, 8;
	add.s64 	%rd415, %rd2, %rd414;
	ld.global.u64 	%rd28, [%rd415];
	or.b64  	%rd416, %rd485, %rd28;
	and.b64  	%rd417, %rd416, -4294967296;
	setp.ne.s64 	%p49, %rd417, 0;
	@%p49 bra 	$L__BB428_13;
	cvt.u32.u64 	%r143, %rd28;
	cvt.u32.u64 	%r144, %rd485;
	div.u32 	%r145, %r144, %r143;
	mul.lo.s32 	%r146, %r145, %r143;
	sub.s32 	%r147, %r144, %r146;
	cvt.u64.u32 	%rd489, %r145;
	cvt.u64.u32 	%rd490, %r147;
	bra.uni 	$L__BB428_14;
$L__BB428_13:
	div.s64 	%rd489, %rd485, %rd28;
	mul.lo.s64 	%rd418, %rd489, %rd28;
	sub.s64 	%rd490, %rd485, %rd418;
$L__BB428_14:
	mul.wide.u32 	%rd419, %r202, 8;
	add.s64 	%rd420, %rd1, %rd419;
	ld.global.u64 	%rd35, [%rd420];
	mad.lo.s64 	%rd36, %rd35, %rd490, %rd20;
	or.b64  	%rd421, %rd487, %rd28;
	and.b64  	%rd422, %rd421, -4294967296;
	setp.ne.s64 	%p50, %rd422, 0;
	@%p50 bra 	$L__BB428_16;
	cvt.u32.u64 	%r148, %rd28;
	cvt.u32.u64 	%r149, %rd487;
	div.u32 	%r150, %r149, %r148;
	mul.lo.s32 	%r151, %r150, %r148;
	sub.s32 	%r152, %r149, %r151;
	cvt.u64.u32 	%rd491, %r150;
	cvt.u64.u32 	%rd492, %r152;
	bra.uni 	$L__BB428_17;
$L__BB428_16:
	div.s64 	%rd491, %rd487, %rd28;
	mul.lo.s64 	%rd423, %rd491, %rd28;
	sub.s64 	%rd492, %rd487, %rd423;
$L__BB428_17:
	mad.lo.s64 	%rd43, %rd492, %rd35, %rd27;
	add.s32 	%r14, %r202, -1;
	mul.wide.u32 	%rd424, %r14, 8;
	add.s64 	%rd425, %rd2, %rd424;
	ld.global.u64 	%rd44, [%rd425];
	or.b64  	%rd426, %rd489, %rd44;
	and.b64  	%rd427, %rd426, -4294967296;
	setp.ne.s64 	%p51, %rd427, 0;
	@%p51 bra 	$L__BB428_19;
	cvt.u32.u64 	%r153, %rd44;
	cvt.u32.u64 	%r154, %rd489;
	div.u32 	%r155, %r154, %r153;
	mul.lo.s32 	%r156, %r155, %r153;
	sub.s32 	%r157, %r154, %r156;
	cvt.u64.u32 	%rd493, %r155;
	cvt.u64.u32 	%rd494, %r157;
	bra.uni 	$L__BB428_20;
$L__BB428_19:
	div.s64 	%rd493, %rd489, %rd44;
	mul.lo.s64 	%rd428, %rd493, %rd44;
	sub.s64 	%rd494, %rd489, %rd428;
$L__BB428_20:
	mul.wide.u32 	%rd429, %r14, 8;
	add.s64 	%rd430, %rd1, %rd429;
	ld.global.u64 	%rd51, [%rd430];
	mad.lo.s64 	%rd52, %rd51, %rd494, %rd36;
	or.b64  	%rd431, %rd491, %rd44;
	and.b64  	%rd432, %rd431, -4294967296;
	setp.ne.s64 	%p52, %rd432, 0;
	@%p52 bra 	$L__BB428_22;
	cvt.u32.u64 	%r158, %rd44;
	cvt.u32.u64 	%r159, %rd491;
	div.u32 	%r160, %r159, %r158;
	mul.lo.s32 	%r161, %r160, %r158;
	sub.s32 	%r162, %r159, %r161;
	cvt.u64.u32 	%rd495, %r160;
	cvt.u64.u32 	%rd496, %r162;
	bra.uni 	$L__BB428_23;
$L__BB428_22:
	div.s64 	%rd495, %rd491, %rd44;
	mul.lo.s64 	%rd433, %rd495, %rd44;
	sub.s64 	%rd496, %rd491, %rd433;
$L__BB428_23:
	mad.lo.s64 	%rd59, %rd496, %rd51, %rd43;
	mul.wide.u32 	%rd434, %r13, 8;
	add.s64 	%rd435, %rd2, %rd434;
	ld.global.u64 	%rd60, [%rd435];
	or.b64  	%rd436, %rd493, %rd60;
	and.b64  	%rd437, %rd436, -4294967296;
	setp.ne.s64 	%p53, %rd437, 0;
	@%p53 bra 	$L__BB428_25;
	cvt.u32.u64 	%r163, %rd60;
	cvt.u32.u64 	%r164, %rd493;
	div.u32 	%r165, %r164, %r163;
	mul.lo.s32 	%r166, %r165, %r163;
	sub.s32 	%r167, %r164, %r166;
	cvt.u64.u32 	%rd519, %r165;
	cvt.u64.u32 	%rd498, %r167;
	bra.uni 	$L__BB428_26;
$L__BB428_25:
	div.s64 	%rd519, %rd493, %rd60;
	mul.lo.s64 	%rd438, %rd519, %rd60;
	sub.s64 	%rd498, %rd493, %rd438;
$L__BB428_26:
	mul.wide.u32 	%rd439, %r13, 8;
	add.s64 	%rd440, %rd1, %rd439;
	ld.global.u64 	%rd67, [%rd440];
	mad.lo.s64 	%rd523, %rd67, %rd498, %rd52;
	or.b64  	%rd441, %rd495, %rd60;
	and.b64  	%rd442, %rd441, -4294967296;
	setp.ne.s64 	%p54, %rd442, 0;
	@%p54 bra 	$L__BB428_28;
	cvt.u32.u64 	%r168, %rd60;
	cvt.u32.u64 	%r169, %rd495;
	div.u32 	%r170, %r169, %r168;
	mul.lo.s32 	%r171, %r170, %r168;
	sub.s32 	%r172, %r169, %r171;
	cvt.u64.u32 	%rd517, %r170;
	cvt.u64.u32 	%rd500, %r172;
	bra.uni 	$L__BB428_29;
$L__BB428_28:
	div.s64 	%rd517, %rd495, %rd60;
	mul.lo.s64 	%rd443, %rd517, %rd60;
	sub.s64 	%rd500, %rd495, %rd443;
$L__BB428_29:
	mad.lo.s64 	%rd524, %rd500, %rd67, %rd59;
	add.s32 	%r202, %r202, -4;
	add.s32 	%r201, %r201, 4;
	setp.ne.s32 	%p55, %r201, 0;
	@%p55 bra 	$L__BB428_5;
	add.s32 	%r204, %r202, 1;
$L__BB428_31:
	and.b32  	%r19, %r6, 3;
	setp.eq.s32 	%p56, %r19, 0;
	@%p56 bra 	$L__BB428_54;
	setp.eq.s32 	%p57, %r19, 1;
	@%p57 bra 	$L__BB428_46;
	mul.wide.u32 	%rd445, %r204, 8;
	add.s64 	%rd446, %rd2, %rd445;
	ld.global.u64 	%rd82, [%rd446];
	or.b64  	%rd447, %rd519, %rd82;
	and.b64  	%rd448, %rd447, -4294967296;
	setp.ne.s64 	%p58, %rd448, 0;
	@%p58 bra 	$L__BB428_35;
	cvt.u32.u64 	%r173, %rd82;
	cvt.u32.u64 	%r174, %rd519;
	div.u32 	%r175, %r174, %r173;
	mul.lo.s32 	%r176, %r175, %r173;
	sub.s32 	%r177, %r174, %r176;
	cvt.u64.u32 	%rd507, %r175;
	cvt.u64.u32 	%rd508, %r177;
	bra.uni 	$L__BB428_36;
$L__BB428_35:
	div.s64 	%rd507, %rd519, %rd82;
	mul.lo.s64 	%rd449, %rd507, %rd82;
	sub.s64 	%rd508, %rd519, %rd449;
$L__BB428_36:
	add.s64 	%rd451, %rd1, %rd445;
	ld.global.u64 	%rd89, [%rd451];
	mad.lo.s64 	%rd90, %rd89, %rd508, %rd523;
	or.b64  	%rd452, %rd517, %rd82;
	and.b64  	%rd453, %rd452, -4294967296;
	setp.ne.s64 	%p59, %rd453, 0;
	@%p59 bra 	$L__BB428_38;
	cvt.u32.u64 	%r178, %rd82;
	cvt.u32.u64 	%r179, %rd517;
	div.u32 	%r180, %r179, %r178;
	mul.lo.s32 	%r181, %r180, %r178;
	sub.s32 	%r182, %r179, %r181;
	cvt.u64.u32 	%rd509, %r180;
	cvt.u64.u32 	%rd510, %r182;
	bra.uni 	$L__BB428_39;
$L__BB428_38:
	div.s64 	%rd509, %rd517, %rd82;
	mul.lo.s64 	%rd454, %rd509, %rd82;
	sub.s64 	%rd510, %rd517, %rd454;
$L__BB428_39:
	mad.lo.s64 	%rd97, %rd510, %rd89, %rd524;
	add.s32 	%r20, %r204, -1;
	mul.wide.u32 	%rd455, %r20, 8;
	add.s64 	%rd456, %rd2, %rd455;
	ld.global.u64 	%rd98, [%rd456];
	or.b64  	%rd457, %rd507, %rd98;
	and.b64  	%rd458, %rd457, -4294967296;
	setp.ne.s64 	%p60, %rd458, 0;
	@%p60 bra 	$L__BB428_41;
	cvt.u32.u64 	%r183, %rd98;
	cvt.u32.u64 	%r184, %rd507;
	div.u32 	%r185, %r184, %r183;
	mul.lo.s32 	%r186, %r185, %r183;
	sub.s32 	%r187, %r184, %r186;
	cvt.u64.u32 	%rd519, %r185;
	cvt.u64.u32 	%rd512, %r187;
	bra.uni 	$L__BB428_42;
$L__BB428_41:
	div.s64 	%rd519, %rd507, %rd98;
	mul.lo.s64 	%rd459, %rd519, %rd98;
	sub.s64 	%rd512, %rd507, %rd459;
$L__BB428_42:
	add.s64 	%rd461, %rd1, %rd455;
	ld.global.u64 	%rd105, [%rd461];
	mad.lo.s64 	%rd523, %rd105, %rd512, %rd90;
	or.b64  	%rd462, %rd509, %rd98;
	and.b64  	%rd463, %rd462, -4294967296;
	setp.ne.s64 	%p61, %rd463, 0;
	@%p61 bra 	$L__BB428_44;
	cvt.u32.u64 	%r188, %rd98;
	cvt.u32.u64 	%r189, %rd509;
	div.u32 	%r190, %r189, %r188;
	mul.lo.s32 	%r191, %r190, %r188;
	sub.s32 	%r192, %r189, %r191;
	cvt.u64.u32 	%rd517, %r190;
	cvt.u64.u32 	%rd514, %r192;
	bra.uni 	$L__BB428_45;
$L__BB428_44:
	div.s64 	%rd517, %rd509, %rd98;
	mul.lo.s64 	%rd464, %rd517, %rd98;
	sub.s64 	%rd514, %rd509, %rd464;
$L__BB428_45:
	mad.lo.s64 	%rd524, %rd514, %rd105, %rd97;
	add.s32 	%r204, %r204, -2;
$L__BB428_46:
	and.b32  	%r193, %r6, 1;
	setp.eq.b32 	%p62, %r193, 1;
	not.pred 	%p63, %p62;
	@%p63 bra 	$L__BB428_54;
	mul.wide.u32 	%rd465, %r204, 8;
	add.s64 	%rd466, %rd2, %rd465;
	ld.global.u64 	%rd120, [%rd466];
	or.b64  	%rd467, %rd519, %rd120;
	and.b64  	%rd468, %rd467, -4294967296;
	setp.ne.s64 	%p64, %rd468, 0;
	@%p64 bra 	$L__BB428_49;
	cvt.u32.u64 	%r194, %rd120;
	cvt.u32.u64 	%r195, %rd519;
	rem.u32 	%r196, %r195, %r194;
	cvt.u64.u32 	%rd521, %r196;
	bra.uni 	$L__BB428_50;
$L__BB428_49:
	rem.s64 	%rd521, %rd519, %rd120;
$L__BB428_50:
	add.s64 	%rd470, %rd1, %rd465;
	ld.global.u64 	%rd124, [%rd470];
	mad.lo.s64 	%rd523, %rd124, %rd521, %rd523;
	or.b64  	%rd471, %rd517, %rd120;
	and.b64  	%rd472, %rd471, -4294967296;
	setp.ne.s64 	%p65, %rd472, 0;
	@%p65 bra 	$L__BB428_52;
	cvt.u32.u64 	%r197, %rd120;
	cvt.u32.u64 	%r198, %rd517;
	rem.u32 	%r199, %r198, %r197;
	cvt.u64.u32 	%rd522, %r199;
	bra.uni 	$L__BB428_53;
$L__BB428_52:
	rem.s64 	%rd522, %rd517, %rd120;
$L__BB428_53:
	mad.lo.s64 	%rd524, %rd522, %rd124, %rd524;
$L__BB428_54:
	add.s64 	%rd473, %rd565, %rd523;
	ld.global.u8 	%rs4, [%rd473];
	setp.eq.s16 	%p67, %rs4, 0;
	mov.pred 	%p87, 0;
	@%p67 bra 	$L__BB428_56;
	add.s64 	%rd474, %rd565, %rd524;
	ld.global.u8 	%rs5, [%rd474];
	setp.ne.s16 	%p87, %rs5, 0;
$L__BB428_56:
	selp.u16 	%rs6, 1, 0, %p87;
	st.shared.u8 	[%r5], %rs6;
	bra.uni 	$L__BB428_117;
$L__BB428_57:
	cvt.u64.u32 	%rd132, %r4;
	setp.le.u64 	%p19, %rd265, %rd132;
	@%p19 bra 	$L__BB428_117;
	mad.lo.s64 	%rd556, %rd4, %rd265, %rd132;
	cvt.u32.u64 	%r23, %rd264;
	add.s32 	%r208, %r23, -1;
	setp.lt.s32 	%p20, %r208, 0;
	@%p20 bra 	$L__BB428_116;
	and.b32  	%r25, %r23, 7;
	setp.lt.u32 	%p21, %r208, 7;
	@%p21 bra 	$L__BB428_87;
	add.s32 	%r206, %r23, -4;
	and.b32  	%r57, %r23, -8;
	neg.s32 	%r205, %r57;
$L__BB428_61:
	.pragma "nounroll";
	add.s32 	%r30, %r206, 3;
	mul.wide.u32 	%rd274, %r30, 8;
	add.s64 	%rd275, %rd2, %rd274;
	ld.global.u64 	%rd136, [%rd275];
	or.b64  	%rd276, %rd556, %rd136;
	and.b64  	%rd277, %rd276, -4294967296;
	setp.ne.s64 	%p22, %rd277, 0;
	@%p22 bra 	$L__BB428_63;
	cvt.u32.u64 	%r58, %rd136;
	cvt.u32.u64 	%r59, %rd556;
	div.u32 	%r60, %r59, %r58;
	mul.lo.s32 	%r61, %r60, %r58;
	sub.s32 	%r62, %r59, %r61;
	cvt.u64.u32 	%rd527, %r60;
	cvt.u64.u32 	%rd528, %r62;
	bra.uni 	$L__BB428_64;
$L__BB428_63:
	div.s64 	%rd527, %rd556, %rd136;
	mul.lo.s64 	%rd278, %rd527, %rd136;
	sub.s64 	%rd528, %rd556, %rd278;
$L__BB428_64:
	add.s64 	%rd280, %rd1, %rd274;
	ld.global.u64 	%rd281, [%rd280];
	mul.lo.s64 	%rd143, %rd281, %rd528;
	add.s32 	%r31, %r206, 2;
	mul.wide.u32 	%rd282, %r31, 8;
	add.s64 	%rd283, %rd2, %rd282;
	ld.global.u64 	%rd144, [%rd283];
	or.b64  	%rd284, %rd527, %rd144;
	and.b64  	%rd285, %rd284, -4294967296;
	setp.ne.s64 	%p23, %rd285, 0;
	@%p23 bra 	$L__BB428_66;
	cvt.u32.u64 	%r63, %rd144;
	cvt.u32.u64 	%r64, %rd527;
	div.u32 	%r65, %r64, %r63;
	mul.lo.s32 	%r66, %r65, %r63;
	sub.s32 	%r67, %r64, %r66;
	cvt.u64.u32 	%rd529, %r65;
	cvt.u64.u32 	%rd530, %r67;
	bra.uni 	$L__BB428_67;
$L__BB428_66:
	div.s64 	%rd529, %rd527, %rd144;
	mul.lo.s64 	%rd286, %rd529, %rd144;
	sub.s64 	%rd530, %rd527, %rd286;
$L__BB428_67:
	add.s64 	%rd288, %rd1, %rd282;
	ld.global.u64 	%rd289, [%rd288];
	mad.lo.s64 	%rd151, %rd289, %rd530, %rd143;
	add.s32 	%r32, %r206, 1;
	mul.wide.u32 	%rd290, %r32, 8;
	add.s64 	%rd291, %rd2, %rd290;
	ld.global.u64 	%rd152, [%rd291];
	or.b64  	%rd292, %rd529, %rd152;
	and.b64  	%rd293, %rd292, -4294967296;
	setp.ne.s64 	%p24, %rd293, 0;
	@%p24 bra 	$L__BB428_69;
	cvt.u32.u64 	%r68, %rd152;
	cvt.u32.u64 	%r69, %rd529;
	div.u32 	%r70, %r69, %r68;
	mul.lo.s32 	%r71, %r70, %r68;
	sub.s32 	%r72, %r69, %r71;
	cvt.u64.u32 	%rd531, %r70;
	cvt.u64.u32 	%rd532, %r72;
	bra.uni 	$L__BB428_70;
$L__BB428_69:
	div.s64 	%rd531, %rd529, %rd152;
	mul.lo.s64 	%rd294, %rd531, %rd152;
	sub.s64 	%rd532, %rd529, %rd294;
$L__BB428_70:
	add.s64 	%rd296, %rd1, %rd290;
	ld.global.u64 	%rd297, [%rd296];
	mad.lo.s64 	%rd159, %rd297, %rd532, %rd151;
	add.s32 	%r33, %r206, -4;
	mul.wide.u32 	%rd298, %r206, 8;
	add.s64 	%rd299, %rd2, %rd298;
	ld.global.u64 	%rd160, [%rd299];
	or.b64  	%rd300, %rd531, %rd160;
	and.b64  	%rd301, %rd300, -4294967296;
	setp.ne.s64 	%p25, %rd301, 0;
	@%p25 bra 	$L__BB428_72;
	cvt.u32.u64 	%r73, %rd160;
	cvt.u32.u64 	%r74, %rd531;
	div.u32 	%r75, %r74, %r73;
	mul.lo.s32 	%r76, %r75, %r73;
	sub.s32 	%r77, %r74, %r76;
	cvt.u64.u32 	%rd533, %r75;
	cvt.u64.u32 	%rd534, %r77;
	bra.uni 	$L__BB428_73;
$L__BB428_72:
	div.s64 	%rd533, %rd531, %rd160;
	mul.lo.s64 	%rd302, %rd533, %rd160;
	sub.s64 	%rd534, %rd531, %rd302;
$L__BB428_73:
	add.s64 	%rd304, %rd1, %rd298;
	ld.global.u64 	%rd305, [%rd304];
	mad.lo.s64 	%rd167, %rd305, %rd534, %rd159;
	add.s32 	%r34, %r206, -1;
	mul.wide.u32 	%rd306, %r34, 8;
	add.s64 	%rd307, %rd2, %rd306;
	ld.global.u64 	%rd168, [%rd307];
	or.b64  	%rd308, %rd533, %rd168;
	and.b64  	%rd309, %rd308, -4294967296;
	setp.ne.s64 	%p26, %rd309, 0;
	@%p26 bra 	$L__BB428_75;
	cvt.u32.u64 	%r78, %rd168;
	cvt.u32.u64 	%r79, %rd533;
	div.u32 	%r80, %r79, %r78;
	mul.lo.s32 	%r81, %r80, %r78;
	sub.s32 	%r82, %r79, %r81;
	cvt.u64.u32 	%rd535, %r80;
	cvt.u64.u32 	%rd536, %r82;
	bra.uni 	$L__BB428_76;
$L__BB428_75:
	div.s64 	%rd535, %rd533, %rd168;
	mul.lo.s64 	%rd310, %rd535, %rd168;
	sub.s64 	%rd536, %rd533, %rd310;
$L__BB428_76:
	add.s64 	%rd312, %rd1, %rd306;
	ld.global.u64 	%rd313, [%rd312];
	mad.lo.s64 	%rd175, %rd313, %rd536, %rd167;
	add.s32 	%r35, %r206, -2;
	mul.wide.u32 	%rd314, %r35, 8;
	add.s64 	%rd315, %rd2, %rd314;
	ld.global.u64 	%rd176, [%rd315];
	or.b64  	%rd316, %rd535, %rd176;
	and.b64  	%rd317, %rd316, -4294967296;
	setp.ne.s64 	%p27, %rd317, 0;
	@%p27 bra 	$L__BB428_78;
	cvt.u32.u64 	%r83, %rd176;
	cvt.u32.u64 	%r84, %rd535;
	div.u32 	%r85, %r84, %r83;
	mul.lo.s32 	%r86, %r85, %r83;
	sub.s32 	%r87, %r84, %r86;
	cvt.u64.u32 	%rd537, %r85;
	cvt.u64.u32 	%rd538, %r87;
	bra.uni 	$L__BB428_79;
$L__BB428_78:
	div.s64 	%rd537, %rd535, %rd176;
	mul.lo.s64 	%rd318, %rd537, %rd176;
	sub.s64 	%rd538, %rd535, %rd318;
$L__BB428_79:
	add.s64 	%rd320, %rd1, %rd314;
	ld.global.u64 	%rd321, [%rd320];
	mad.lo.s64 	%rd183, %rd321, %rd538, %rd175;
	add.s32 	%r36, %r206, -3;
	mul.wide.u32 	%rd322, %r36, 8;
	add.s64 	%rd323, %rd2, %rd322;
	ld.global.u64 	%rd184, [%rd323];
	or.b64  	%rd324, %rd537, %rd184;
	and.b64  	%rd325, %rd324, -4294967296;
	setp.ne.s64 	%p28, %rd325, 0;
	@%p28 bra 	$L__BB428_81;
	cvt.u32.u64 	%r88, %rd184;
	cvt.u32.u64 	%r89, %rd537;
	div.u32 	%r90, %r89, %r88;
	mul.lo.s32 	%r91, %r90, %r88;
	sub.s32 	%r92, %r89, %r91;
	cvt.u64.u32 	%rd539, %r90;
	cvt.u64.u32 	%rd540, %r92;
	bra.uni 	$L__BB428_82;
$L__BB428_81:
	div.s64 	%rd539, %rd537, %rd184;
	mul.lo.s64 	%rd326, %rd539, %rd184;
	sub.s64 	%rd540, %rd537, %rd326;
$L__BB428_82:
	add.s64 	%rd328, %rd1, %rd322;
	ld.global.u64 	%rd329, [%rd328];
	mad.lo.s64 	%rd191, %rd329, %rd540, %rd183;
	mul.wide.u32 	%rd330, %r33, 8;
	add.s64 	%rd331, %rd2, %rd330;
	ld.global.u64 	%rd192, [%rd331];
	or.b64  	%rd332, %rd539, %rd192;
	and.b64  	%rd333, %rd332, -4294967296;
	setp.ne.s64 	%p29, %rd333, 0;
	@%p29 bra 	$L__BB428_84;
	cvt.u32.u64 	%r93, %rd192;
	cvt.u32.u64 	%r94, %rd539;
	div.u32 	%r95, %r94, %r93;
	mul.lo.s32 	%r96, %r95, %r93;
	sub.s32 	%r97, %r94, %r96;
	cvt.u64.u32 	%rd556, %r95;
	cvt.u64.u32 	%rd542, %r97;
	bra.uni 	$L__BB428_85;
$L__BB428_84:
	div.s64 	%rd556, %rd539, %rd192;
	mul.lo.s64 	%rd334, %rd556, %rd192;
	sub.s64 	%rd542, %rd539, %rd334;
$L__BB428_85:
	add.s64 	%rd336, %rd1, %rd330;
	ld.global.u64 	%rd337, [%rd336];
	mad.lo.s64 	%rd338, %rd337, %rd542, %rd191;
	add.s64 	%rd565, %rd565, %rd338;
	add.s32 	%r206, %r206, -8;
	add.s32 	%r205, %r205, 8;
	setp.ne.s32 	%p30, %r205, 0;
	@%p30 bra 	$L__BB428_61;
	add.s32 	%r208, %r206, 3;
$L__BB428_87:
	setp.eq.s32 	%p31, %r25, 0;
	@%p31 bra 	$L__BB428_116;
	and.b32  	%r41, %r23, 3;
	setp.lt.u32 	%p32, %r25, 4;
	@%p32 bra 	$L__BB428_102;
	mul.wide.u32 	%rd340, %r208, 8;
	add.s64 	%rd341, %rd2, %rd340;
	ld.global.u64 	%rd203, [%rd341];
	or.b64  	%rd342, %rd556, %rd203;
	and.b64  	%rd343, %rd342, -4294967296;
	setp.ne.s64 	%p33, %rd343, 0;
	@%p33 bra 	$L__BB428_91;
	cvt.u32.u64 	%r98, %rd203;
	cvt.u32.u64 	%r99, %rd556;
	div.u32 	%r100, %r99, %r98;
	mul.lo.s32 	%r101, %r100, %r98;
	sub.s32 	%r102, %r99, %r101;
	cvt.u64.u32 	%rd546, %r100;
	cvt.u64.u32 	%rd547, %r102;
	bra.uni 	$L__BB428_92;
$L__BB428_91:
	div.s64 	%rd546, %rd556, %rd203;
	mul.lo.s64 	%rd344, %rd546, %rd203;
	sub.s64 	%rd547, %rd556, %rd344;
$L__BB428_92:
	add.s64 	%rd346, %rd1, %rd340;
	ld.global.u64 	%rd347, [%rd346];
	mul.lo.s64 	%rd210, %rd347, %rd547;
	add.s32 	%r42, %r208, -1;
	mul.wide.u32 	%rd348, %r42, 8;
	add.s64 	%rd349, %rd2, %rd348;
	ld.global.u64 	%rd211, [%rd349];
	or.b64  	%rd350, %rd546, %rd211;
	and.b64  	%rd351, %rd350, -4294967296;
	setp.ne.s64 	%p34, %rd351, 0;
	@%p34 bra 	$L__BB428_94;
	cvt.u32.u64 	%r103, %rd211;
	cvt.u32.u64 	%r104, %rd546;
	div.u32 	%r105, %r104, %r103;
	mul.lo.s32 	%r106, %r105, %r103;
	sub.s32 	%r107, %r104, %r106;
	cvt.u64.u32 	%rd548, %r105;
	cvt.u64.u32 	%rd549, %r107;
	bra.uni 	$L__BB428_95;
$L__BB428_94:
	div.s64 	%rd548, %rd546, %rd211;
	mul.lo.s64 	%rd352, %rd548, %rd211;
	sub.s64 	%rd549, %rd546, %rd352;
$L__BB428_95:
	add.s64 	%rd354, %rd1, %rd348;
	ld.global.u64 	%rd355, [%rd354];
	mad.lo.s64 	%rd218, %rd355, %rd549, %rd210;
	add.s32 	%r43, %r208, -2;
	mul.wide.u32 	%rd356, %r43, 8;
	add.s64 	%rd357, %rd2, %rd356;
	ld.global.u64 	%rd219, [%rd357];
	or.b64  	%rd358, %rd548, %rd219;
	and.b64  	%rd359, %rd358, -4294967296;
	setp.ne.s64 	%p35, %rd359, 0;
	@%p35 bra 	$L__BB428_97;
	cvt.u32.u64 	%r108, %rd219;
	cvt.u32.u64 	%r109, %rd548;
	div.u32 	%r110, %r109, %r108;
	mul.lo.s32 	%r111, %r110, %r108;
	sub.s32 	%r112, %r109, %r111;
	cvt.u64.u32 	%rd550, %r110;
	cvt.u64.u32 	%rd551, %r112;
	bra.uni 	$L__BB428_98;
$L__BB428_97:
	div.s64 	%rd550, %rd548, %rd219;
	mul.lo.s64 	%rd360, %rd550, %rd219;
	sub.s64 	%rd551, %rd548, %rd360;
$L__BB428_98:
	add.s64 	%rd362, %rd1, %rd356;
	ld.global.u64 	%rd363, [%rd362];
	mad.lo.s64 	%rd226, %rd363, %rd551, %rd218;
	add.s32 	%r44, %r208, -3;
	mul.wide.u32 	%rd364, %r44, 8;
	add.s64 	%rd365, %rd2, %rd364;
	ld.global.u64 	%rd227, [%rd365];
	or.b64  	%rd366, %rd550, %rd227;
	and.b64  	%rd367, %rd366, -4294967296;
	setp.ne.s64 	%p36, %rd367, 0;
	@%p36 bra 	$L__BB428_100;
	cvt.u32.u64 	%r113, %rd227;
	cvt.u32.u64 	%r114, %rd550;
	div.u32 	%r115, %r114, %r113;
	mul.lo.s32 	%r116, %r115, %r113;
	sub.s32 	%r117, %r114, %r116;
	cvt.u64.u32 	%rd556, %r115;
	cvt.u64.u32 	%rd553, %r117;
	bra.uni 	$L__BB428_101;
$L__BB428_100:
	div.s64 	%rd556, %rd550, %rd227;
	mul.lo.s64 	%rd368, %rd556, %rd227;
	sub.s64 	%rd553, %rd550, %rd368;
$L__BB428_101:
	add.s64 	%rd370, %rd1, %rd364;
	ld.global.u64 	%rd371, [%rd370];
	mad.lo.s64 	%rd372, %rd371, %rd553, %rd226;
	add.s64 	%rd565, %rd565, %rd372;
	add.s32 	%r208, %r208, -4;
$L__BB428_102:
	setp.eq.s32 	%p37, %r41, 0;
	@%p37 bra 	$L__BB428_116;
	setp.eq.s32 	%p38, %r41, 1;
	@%p38 bra 	$L__BB428_111;
	mul.wide.u32 	%rd374, %r208, 8;
	add.s64 	%rd375, %rd2, %rd374;
	ld.global.u64 	%rd238, [%rd375];
	or.b64  	%rd376, %rd556, %rd238;
	and.b64  	%rd377, %rd376, -4294967296;
	setp.ne.s64 	%p39, %rd377, 0;
	@%p39 bra 	$L__BB428_106;
	cvt.u32.u64 	%r118, %rd238;
	cvt.u32.u64 	%r119, %rd556;
	div.u32 	%r120, %r119, %r118;
	mul.lo.s32 	%r121, %r120, %r118;
	sub.s32 	%r122, %r119, %r121;
	cvt.u64.u32 	%rd557, %r120;
	cvt.u64.u32 	%rd558, %r122;
	bra.uni 	$L__BB428_107;
$L__BB428_106:
	div.s64 	%rd557, %rd556, %rd238;
	mul.lo.s64 	%rd378, %rd557, %rd238;
	sub.s64 	%rd558, %rd556, %rd378;
$L__BB428_107:
	add.s64 	%rd380, %rd1, %rd374;
	ld.global.u64 	%rd381, [%rd380];
	mul.lo.s64 	%rd245, %rd381, %rd558;
	add.s32 	%r47, %r208, -1;
	mul.wide.u32 	%rd382, %r47, 8;
	add.s64 	%rd383, %rd2, %rd382;
	ld.global.u64 	%rd246, [%rd383];
	or.b64  	%rd384, %rd557, %rd246;
	and.b64  	%rd385, %rd384, -4294967296;
	setp.ne.s64 	%p40, %rd385, 0;
	@%p40 bra 	$L__BB428_109;
	cvt.u32.u64 	%r123, %rd246;
	cvt.u32.u64 	%r124, %rd557;
	div.u32 	%r125, %r124, %r123;
	mul.lo.s32 	%r126, %r125, %r123;
	sub.s32 	%r127, %r124, %r126;
	cvt.u64.u32 	%rd556, %r125;
	cvt.u64.u32 	%rd560, %r127;
	bra.uni 	$L__BB428_110;
$L__BB428_109:
	div.s64 	%rd556, %rd557, %rd246;
	mul.lo.s64 	%rd386, %rd556, %rd246;
	sub.s64 	%rd560, %rd557, %rd386;
$L__BB428_110:
	add.s64 	%rd388, %rd1, %rd382;
	ld.global.u64 	%rd389, [%rd388];
	mad.lo.s64 	%rd390, %rd389, %rd560, %rd245;
	add.s64 	%rd565, %rd565, %rd390;
	add.s32 	%r208, %r208, -2;
$L__BB428_111:
	and.b32  	%r128, %r23, 1;
	setp.eq.b32 	%p41, %r128, 1;
	not.pred 	%p42, %p41;
	@%p42 bra 	$L__BB428_116;
	mul.wide.u32 	%rd391, %r208, 8;
	add.s64 	%rd392, %rd2, %rd391;
	ld.global.u64 	%rd257, [%rd392];
	or.b64  	%rd393, %rd556, %rd257;
	and.b64  	%rd394, %rd393, -4294967296;
	setp.ne.s64 	%p43, %rd394, 0;
	@%p43 bra 	$L__BB428_114;
	cvt.u32.u64 	%r129, %rd257;
	cvt.u32.u64 	%r130, %rd556;
	rem.u32 	%r131, %r130, %r129;
	cvt.u64.u32 	%rd564, %r131;
	bra.uni 	$L__BB428_115;
$L__BB428_114:
	rem.s64 	%rd564, %rd556, %rd257;
$L__BB428_115:
	add.s64 	%rd396, %rd1, %rd391;
	ld.global.u64 	%rd397, [%rd396];
	mad.lo.s64 	%rd565, %rd397, %rd564, %rd565;
$L__BB428_116:
	ld.global.u8 	%rs2, [%rd565];
	setp.ne.s16 	%p44, %rs2, 0;
	selp.u16 	%rs3, 1, 0, %p44;
	st.shared.u8 	[%r5], %rs3;
$L__BB428_117:
	bar.sync 	0;
	setp.lt.u32 	%p68, %r210, 66;
	@%p68 bra 	$L__BB428_123;
$L__BB428_118:
	shr.u32 	%r51, %r210, 1;
	setp.ge.u32 	%p69, %r1, %r51;
	@%p69 bra 	$L__BB428_122;
	ld.shared.u8 	%rs7, [%r5];
	setp.eq.s16 	%p71, %rs7, 0;
	mov.pred 	%p88, 0;
	@%p71 bra 	$L__BB428_121;
	add.s32 	%r200, %r5, %r51;
	ld.shared.u8 	%rs8, [%r200];
	setp.ne.s16 	%p88, %rs8, 0;
$L__BB428_121:
	selp.u16 	%rs9, 1, 0, %p88;
	st.shared.u8 	[%r5], %rs9;
$L__BB428_122:
	bar.sync 	0;
	setp.gt.u32 	%p72, %r210, 131;
	mov.u32 	%r210, %r51;
	@%p72 bra 	$L__BB428_118;
$L__BB428_123:
	setp.gt.u32 	%p73, %r1, 31;
	@%p73 bra 	$L__BB428_138;
	ld.volatile.shared.u8 	%rs10, [%r5];
	setp.eq.s16 	%p75, %rs10, 0;
	mov.pred 	%p89, 0;
	@%p75 bra 	$L__BB428_126;
	ld.volatile.shared.u8 	%rs11, [%r5+32];
	setp.ne.s16 	%p89, %rs11, 0;
$L__BB428_126:
	selp.u16 	%rs12, 1, 0, %p89;
	st.volatile.shared.u8 	[%r5], %rs12;
	ld.volatile.shared.u8 	%rs13, [%r5];
	setp.eq.s16 	%p77, %rs13, 0;
	mov.pred 	%p90, 0;
	@%p77 bra 	$L__BB428_128;
	ld.volatile.shared.u8 	%rs14, [%r5+16];
	setp.ne.s16 	%p90, %rs14, 0;
$L__BB428_128:
	selp.u16 	%rs15, 1, 0, %p90;
	st.volatile.shared.u8 	[%r5], %rs15;
	ld.volatile.shared.u8 	%rs16, [%r5];
	setp.eq.s16 	%p79, %rs16, 0;
	mov.pred 	%p91, 0;
	@%p79 bra 	$L__BB428_130;
	ld.volatile.shared.u8 	%rs17, [%r5+8];
	setp.ne.s16 	%p91, %rs17, 0;
$L__BB428_130:
	selp.u16 	%rs18, 1, 0, %p91;
	st.volatile.shared.u8 	[%r5], %rs18;
	ld.volatile.shared.u8 	%rs19, [%r5];
	setp.eq.s16 	%p81, %rs19, 0;
	mov.pred 	%p92, 0;
	@%p81 bra 	$L__BB428_132;
	ld.volatile.shared.u8 	%rs20, [%r5+4];
	setp.ne.s16 	%p92, %rs20, 0;
$L__BB428_132:
	selp.u16 	%rs21, 1, 0, %p92;
	st.volatile.shared.u8 	[%r5], %rs21;
	ld.volatile.shared.u8 	%rs22, [%r5];
	setp.eq.s16 	%p83, %rs22, 0;
	mov.pred 	%p93, 0;
	@%p83 bra 	$L__BB428_134;
	ld.volatile.shared.u8 	%rs23, [%r5+2];
	setp.ne.s16 	%p93, %rs23, 0;
$L__BB428_134:
	selp.u16 	%rs24, 1, 0, %p93;
	st.volatile.shared.u8 	[%r5], %rs24;
	ld.volatile.shared.u8 	%rs25, [%r5];
	setp.eq.s16 	%p85, %rs25, 0;
	mov.pred 	%p94, 0;
	@%p85 bra 	$L__BB428_136;
	ld.volatile.shared.u8 	%rs26, [%r5+1];
	setp.ne.s16 	%p94, %rs26, 0;
$L__BB428_136:
	selp.u16 	%rs27, 1, 0, %p94;
	st.volatile.shared.u8 	[%r5], %rs27;
	setp.ne.s32 	%p86, %r1, 0;
	@%p86 bra 	$L__BB428_138;
	ld.param.u64 	%rd480, [contiguous_all2_i8_param_8];
	ld.param.u64 	%rd479, [contiguous_all2_i8_param_0];
	ld.shared.u8 	%rs28, [allsdata_i8];
	cvt.u64.u32 	%rd475, %r2;
	mad.lo.s64 	%rd476, %rd480, %rd4, %rd475;
	cvta.to.global.u64 	%rd477, %rd479;
	add.s64 	%rd478, %rd477, %rd476;
	st.global.u8 	[%rd478], %rs28;
$L__BB428_138:
	ret;

}
	// .globl	contiguous_all22_i8
.visible .entry contiguous_all22_i8(
	.param .u64 .ptr .align 1 contiguous_all22_i8_param_0,
	.param .u64 .ptr .align 1 contiguous_all22_i8_param_1,
	.param .u64 contiguous_all22_i8_param_2,
	.param .u64 contiguous_all22_i8_param_3,
	.param .u64 contiguous_all22_i8_param_4,
	.param .u64 contiguous_all22_i8_param_5
)
{
	.reg .pred 	%p<49>;
	.reg .b16 	%rs<28>;
	.reg .b32 	%r<15>;
	.reg .b64 	%rd<24>;

	ld.param.u64 	%rd6, [contiguous_all22_i8_param_0];
	ld.param.u64 	%rd9, [contiguous_all22_i8_param_1];
	ld.param.u64 	%rd10, [contiguous_all22_i8_param_2];
	ld.param.u64 	%rd7, [contiguous_all22_i8_param_3];
	ld.param.u64 	%rd11, [contiguous_all22_i8_param_4];
	ld.param.u64 	%rd8, [contiguous_all22_i8_param_5];
	cvta.to.global.u64 	%rd1, %rd9;
	mov.u32 	%r1, %tid.x;
	mov.u32 	%r2, %ctaid.x;
	mov.u32 	%r14, %ntid.x;
	mul.lo.s32 	%r8, %r2, %r14;
	shl.b32 	%r9, %r8, 1;
	add.s32 	%r4, %r9, %r1;
	mov.u32 	%r10, allsdata_i8;
	add.s32 	%r5, %r10, %r1;
	mov.b16 	%rs1, 1;
	st.shared.u8 	[%r5], %rs1;
	mov.u32 	%r11, %ctaid.y;
	cvt.u64.u32 	%rd12, %r11;
	add.s64 	%rd2, %rd10, %rd12;
	setp.ge.u64 	%p17, %rd2, %rd11;
	@%p17 bra 	$L__BB429_28;
	add.s32 	%r12, %r4, %r14;
	cvt.u64.u32 	%rd3, %r12;
	setp.le.u64 	%p18, %rd7, %rd3;
	@%p18 bra 	$L__BB429_5;
	cvt.u64.u32 	%rd15, %r4;
	mul.lo.s64 	%rd4, %rd2, %rd7;
	add.s64 	%rd16, %rd4, %rd15;
	add.s64 	%rd17, %rd1, %rd16;
	ld.global.u8 	%rs3, [%rd17];
	setp.eq.s16 	%p21, %rs3, 0;
	mov.pred 	%p41, 0;
	@%p21 bra 	$L__BB429_4;
	add.s64 	%rd18, %rd4, %rd3;
	add.s64 	%rd19, %rd1, %rd18;
	ld.global.u8 	%rs4, [%rd19];
	setp.ne.s16 	%p41, %rs4, 0;
$L__BB429_4:
	selp.u16 	%rs5, 1, 0, %p41;
	st.shared.u8 	[%r5], %rs5;
	bra.uni 	$L__BB429_7;
$L__BB429_5:
	cvt.u64.u32 	%rd5, %r4;
	setp.le.u64 	%p19, %rd7, %rd5;
	@%p19 bra 	$L__BB429_7;
	mad.lo.s64 	%rd13, %rd2, %rd7, %rd5;
	add.s64 	%rd14, %rd1, %rd13;
	ld.global.u8 	%rs2, [%rd14];
	st.shared.u8 	[%r5], %rs2;
$L__BB429_7:
	bar.sync 	0;
	setp.lt.u32 	%p22, %r14, 66;
	@%p22 bra 	$L__BB429_13;
$L__BB429_8:
	shr.u32 	%r7, %r14, 1;
	setp.ge.u32 	%p23, %r1, %r7;
	@%p23 bra 	$L__BB429_12;
	ld.shared.u8 	%rs6, [%r5];
	setp.eq.s16 	%p25, %rs6, 0;
	mov.pred 	%p42, 0;
	@%p25 bra 	$L__BB429_11;
	add.s32 	%r13, %r5, %r7;
	ld.shared.u8 	%rs7, [%r13];
	setp.ne.s16 	%p42, %rs7, 0;
$L__BB429_11:
	selp.u16 	%rs8, 1, 0, %p42;
	st.shared.u8 	[%r5], %rs8;
$L__BB429_12:
	bar.sync 	0;
	setp.gt.u32 	%p26, %r14, 131;
	mov.u32 	%r14, %r7;
	@%p26 bra 	$L__BB429_8;
$L__BB429_13:
	setp.gt.u32 	%p27, %r1, 31;
	@%p27 bra 	$L__BB429_28;
	ld.volatile.shared.u8 	%rs9, [%r5];
	setp.eq.s16 	%p29, %rs9, 0;
	mov.pred 	%p43, 0;
	@%p29 bra 	$L__BB429_16;
	ld.volatile.shared.u8 	%rs10, [%r5+32];
	setp.ne.s16 	%p43, %rs10, 0;
$L__BB429_16:
	selp.u16 	%rs11, 1, 0, %p43;
	st.volatile.shared.u8 	[%r5], %rs11;
	ld.volatile.shared.u8 	%rs12, [%r5];
	setp.eq.s16 	%p31, %rs12, 0;
	mov.pred 	%p44, 0;
	@%p31 bra 	$L__BB429_18;
	ld.volatile.shared.u8 	%rs13, [%r5+16];
	setp.ne.s16 	%p44, %rs13, 0;
$L__BB429_18:
	selp.u16 	%rs14, 1, 0, %p44;
	st.volatile.shared.u8 	[%r5], %rs14;
	ld.volatile.shared.u8 	%rs15, [%r5];
	setp.eq.s16 	%p33, %rs15, 0;
	mov.pred 	%p45, 0;
	@%p33 bra 	$L__BB429_20;
	ld.volatile.shared.u8 	%rs16, [%r5+8];
	setp.ne.s16 	%p45, %rs16, 0;
$L__BB429_20:
	selp.u16 	%rs17, 1, 0, %p45;
	st.volatile.shared.u8 	[%r5], %rs17;
	ld.volatile.shared.u8 	%rs18, [%r5];
	setp.eq.s16 	%p35, %rs18, 0;
	mov.pred 	%p46, 0;
	@%p35 bra 	$L__BB429_22;
	ld.volatile.shared.u8 	%rs19, [%r5+4];
	setp.ne.s16 	%p46, %rs19, 0;
$L__BB429_22:
	selp.u16 	%rs20, 1, 0, %p46;
	st.volatile.shared.u8 	[%r5], %rs20;
	ld.volatile.shared.u8 	%rs21, [%r5];
	setp.eq.s16 	%p37, %rs21, 0;
	mov.pred 	%p47, 0;
	@%p37 bra 	$L__BB429_24;
	ld.volatile.shared.u8 	%rs22, [%r5+2];
	setp.ne.s16 	%p47, %rs22, 0;
$L__BB429_24:
	selp.u16 	%rs23, 1, 0, %p47;
	st.volatile.shared.u8 	[%r5], %rs23;
	ld.volatile.shared.u8 	%rs24, [%r5];
	setp.eq.s16 	%p39, %rs24, 0;
	mov.pred 	%p48, 0;
	@%p39 bra 	$L__BB429_26;
	ld.volatile.shared.u8 	%rs25, [%r5+1];
	setp.ne.s16 	%p48, %rs25, 0;
$L__BB429_26:
	selp.u16 	%rs26, 1, 0, %p48;
	st.volatile.shared.u8 	[%r5], %rs26;
	setp.ne.s32 	%p40, %r1, 0;
	@%p40 bra 	$L__BB429_28;
	ld.shared.u8 	%rs27, [allsdata_i8];
	cvt.u64.u32 	%rd20, %r2;
	mad.lo.s64 	%rd21, %rd8, %rd2, %rd20;
	cvta.to.global.u64 	%rd22, %rd6;
	add.s64 	%rd23, %rd22, %rd21;
	st.global.u8 	[%rd23], %rs27;
$L__BB429_28:
	ret;

}
	// .globl	contiguous_all3_i8
.visible .entry contiguous_all3_i8(
	.param .u64 .ptr .align 1 contiguous_all3_i8_param_0,
	.param .u64 .ptr .align 1 contiguous_all3_i8_param_1,
	.param .u64 .ptr .align 1 contiguous_all3_i8_param_2,
	.param .u64 .ptr .align 1 contiguous_all3_i8_param_3,
	.param .u64 contiguous_all3_i8_param_4,
	.param .u64 contiguous_all3_i8_param_5,
	.param .u64 contiguous_all3_i8_param_6
)
{
	.reg .pred 	%p<81>;
	.reg .b16 	%rs<50>;
	.reg .b32 	%r<188>;
	.reg .b64 	%rd<306>;

	ld.param.u64 	%rd144, [contiguous_all3_i8_param_0];
	ld.param.u64 	%rd145, [contiguous_all3_i8_param_1];
	ld.param.u64 	%rd148, [contiguous_all3_i8_param_2];
	ld.param.u64 	%rd149, [contiguous_all3_i8_param_3];
	ld.param.u64 	%rd146, [contiguous_all3_i8_param_4];
	ld.param.u64 	%rd147, [contiguous_all3_i8_param_5];
	ld.param.u64 	%rd150, [contiguous_all3_i8_param_6];
	cvta.to.global.u64 	%rd1, %rd149;
	cvta.to.global.u64 	%rd2, %rd148;
	mov.u32 	%r1, %tid.y;
	mov.u32 	%r2, %ntid.x;
	mov.u32 	%r3, %tid.x;
	mad.lo.s32 	%r70, %r1, %r2, %r3;
	mov.u32 	%r71, %ctaid.x;
	mad.lo.s32 	%r72, %r71, %r2, %r3;
	mov.u32 	%r4, %ctaid.y;
	mov.u32 	%r5, %ntid.y;
	mad.lo.s32 	%r73, %r4, %r5, %r1;
	mov.u32 	%r74, allsdata_i8;
	add.s32 	%r7, %r74, %r70;
	mov.b16 	%rs16, 1;
	st.shared.u8 	[%r7], %rs16;
	cvt.u64.u32 	%rd3, %r72;
	setp.le.u64 	%p9, %rd147, %rd3;
	cvt.u64.u32 	%rd152, %r73;
	setp.le.u64 	%p10, %rd150, %rd152;
	or.pred  	%p11, %p9, %p10;
	@%p11 bra 	$L__BB430_95;
	cvt.u32.u64 	%r75, %rd3;
	cvt.u32.u64 	%r76, %rd147;
	mad.lo.s32 	%r179, %r73, %r76, %r75;
	cvt.u32.u64 	%r9, %rd146;
	add.s32 	%r178, %r9, -1;
	setp.lt.s32 	%p12, %r178, 0;
	mov.b64 	%rd305, 0;
	@%p12 bra 	$L__BB430_59;
	setp.lt.u32 	%p13, %r178, 7;
	mov.b64 	%rd305, 0;
	@%p13 bra 	$L__BB430_30;
	add.s32 	%r174, %r9, -4;
	and.b32  	%r77, %r9, -8;
	neg.s32 	%r173, %r77;
	mov.b64 	%rd305, 0;
$L__BB430_4:
	.pragma "nounroll";
	add.s32 	%r16, %r174, 3;
	cvt.u64.u32 	%rd5, %r179;
	mul.wide.u32 	%rd157, %r16, 8;
	add.s64 	%rd158, %rd2, %rd157;
	ld.global.u64 	%rd6, [%rd158];
	and.b64  	%rd159, %rd6, -4294967296;
	setp.ne.s64 	%p14, %rd159, 0;
	@%p14 bra 	$L__BB430_6;
	cvt.u32.u64 	%r78, %rd6;
	cvt.u32.u64 	%r79, %rd5;
	div.u32 	%r80, %r79, %r78;
	mul.lo.s32 	%r81, %r80, %r78;
	sub.s32 	%r82, %r79, %r81;
	cvt.u64.u32 	%rd270, %r80;
	cvt.u64.u32 	%rd271, %r82;
	bra.uni 	$L__BB430_7;
$L__BB430_6:
	div.s64 	%rd270, %rd5, %rd6;
	mul.lo.s64 	%rd160, %rd270, %rd6;
	sub.s64 	%rd271, %rd5, %rd160;
$L__BB430_7:
	mul.wide.u32 	%rd161, %r16, 8;
	add.s64 	%rd162, %rd1, %rd161;
	ld.global.u64 	%rd163, [%rd162];
	mad.lo.s64 	%rd13, %rd163, %rd271, %rd305;
	add.s32 	%r17, %r174, 2;
	and.b64  	%rd14, %rd270, 4294967295;
	mul.wide.u32 	%rd164, %r17, 8;
	add.s64 	%rd165, %rd2, %rd164;
	ld.global.u64 	%rd15, [%rd165];
	and.b64  	%rd166, %rd15, -4294967296;
	setp.ne.s64 	%p15, %rd166, 0;
	@%p15 bra 	$L__BB430_9;
	cvt.u32.u64 	%r83, %rd15;
	cvt.u32.u64 	%r84, %rd14;
	div.u32 	%r85, %r84, %r83;
	mul.lo.s32 	%r86, %r85, %r83;
	sub.s32 	%r87, %r84, %r86;
	cvt.u64.u32 	%rd272, %r85;
	cvt.u64.u32 	%rd273, %r87;
	bra.uni 	$L__BB430_10;
$L__BB430_9:
	div.s64 	%rd272, %rd14, %rd15;
	mul.lo.s64 	%rd167, %rd272, %rd15;
	sub.s64 	%rd273, %rd14, %rd167;
$L__BB430_10:
	mul.wide.u32 	%rd168, %r17, 8;
	add.s64 	%rd169, %rd1, %rd168;
	ld.global.u64 	%rd170, [%rd169];
	mad.lo.s64 	%rd22, %rd170, %rd273, %rd13;
	add.s32 	%r18, %r174, 1;
	and.b64  	%rd23, %rd272, 4294967295;
	mul.wide.u32 	%rd171, %r18, 8;
	add.s64 	%rd172, %rd2, %rd171;
	ld.global.u64 	%rd24, [%rd172];
	and.b64  	%rd173, %rd24, -4294967296;
	setp.ne.s64 	%p16, %rd173, 0;
	@%p16 bra 	$L__BB430_12;
	cvt.u32.u64 	%r88, %rd24;
	cvt.u32.u64 	%r89, %rd23;
	div.u32 	%r90, %r89, %r88;
	mul.lo.s32 	%r91, %r90, %r88;
	sub.s32 	%r92, %r89, %r91;
	cvt.u64.u32 	%rd274, %r90;
	cvt.u64.u32 	%rd275, %r92;
	bra.uni 	$L__BB430_13;
$L__BB430_12:
	div.s64 	%rd274, %rd23, %rd24;
	mul.lo.s64 	%rd174, %rd274, %rd24;
	sub.s64 	%rd275, %rd23, %rd174;
$L__BB430_13:
	mul.wide.u32 	%rd175, %r18, 8;
	add.s64 	%rd176, %rd1, %rd175;
	ld.global.u64 	%rd177, [%rd176];
	mad.lo.s64 	%rd31, %rd177, %rd275, %rd22;
	and.b64  	%rd32, %rd274, 4294967295;
	mul.wide.u32 	%rd178, %r174, 8;
	add.s64 	%rd179, %rd2, %rd178;
	ld.global.u64 	%rd33, [%rd179];
	and.b64  	%rd180, %rd33, -4294967296;
	setp.ne.s64 	%p17, %rd180, 0;
	@%p17 bra 	$L__BB430_15;
	cvt.u32.u64 	%r93, %rd33;
	cvt.u32.u64 	%r94, %rd32;
	div.u32 	%r95, %r94, %r93;
	mul.lo.s32 	%r96, %r95, %r93;
	sub.s32 	%r97, %r94, %r96;
	cvt.u64.u32 	%rd276, %r95;
	cvt.u64.u32 	%rd277, %r97;
	bra.uni 	$L__BB430_16;
$L__BB430_15:
	div.s64 	%rd276, %rd32, %rd33;
	mul.lo.s64 	%rd181, %rd276, %rd33;
	sub.s64 	%rd277, %rd32, %rd181;
$L__BB430_16:
	mul.wide.u32 	%rd182, %r174, 8;
	add.s64 	%rd183, %rd1, %rd182;
	ld.global.u64 	%rd184, [%rd183];
	mad.lo.s64 	%rd40, %rd184, %rd277, %rd31;
	add.s32 	%r19, %r174, -1;
	and.b64  	%rd41, %rd276, 4294967295;
	mul.wide.u32 	%rd185, %r19, 8;
	add.s64 	%rd186, %rd2, %rd185;
	ld.global.u64 	%rd42, [%rd186];
	and.b64  	%rd187, %rd42, -4294967296;
	setp.ne.s64 	%p18, %rd187, 0;
	@%p18 bra 	$L__BB430_18;
	cvt.u32.u64 	%r98, %rd42;
	cvt.u32.u64 	%r99, %rd41;
	div.u32 	%r100, %r99, %r98;
	mul.lo.s32 	%r101, %r100, %r98;
	sub.s32 	%r102, %r99, %r101;
	cvt.u64.u32 	%rd278, %r100;
	cvt.u64.u32 	%rd279, %r102;
	bra.uni 	$L__BB430_19;
$L__BB430_18:
	div.s64 	%rd278, %rd41, %rd42;
	mul.lo.s64 	%rd188, %rd278, %rd42;
	sub.s64 	%rd279, %rd41, %rd188;
$L__BB430_19:
	mul.wide.u32 	%rd189, %r19, 8;
	add.s64 	%rd190, %rd1, %rd189;
	ld.global.u64 	%rd191, [%rd190];
	mad.lo.s64 	%rd49, %rd191, %rd279, %rd40;
	add.s32 	%r20, %r174, -2;
	and.b64  	%rd50, %rd278, 4294967295;
	mul.wide.u32 	%rd192, %r20, 8;
	add.s64 	%rd193, %rd2, %rd192;
	ld.global.u64 	%rd51, [%rd193];
	and.b64  	%rd194, %rd51, -4294967296;
	setp.ne.s64 	%p19, %rd194, 0;
	@%p19 bra 	$L__BB430_21;
	cvt.u32.u64 	%r103, %rd51;
	cvt.u32.u64 	%r104, %rd50;
	div.u32 	%r105, %r104, %r103;
	mul.lo.s32 	%r106, %r105, %r103;
	sub.s32 	%r107, %r104, %r106;
	cvt.u64.u32 	%rd280, %r105;
	cvt.u64.u32 	%rd281, %r107;
	bra.uni 	$L__BB430_22;
$L__BB430_21:
	div.s64 	%rd280, %rd50, %rd51;
	mul.lo.s64 	%rd195, %rd280, %rd51;
	sub.s64 	%rd281, %rd50, %rd195;
$L__BB430_22:
	mul.wide.u32 	%rd196, %r20, 8;
	add.s64 	%rd197, %rd1, %rd196;
	ld.global.u64 	%rd198, [%rd197];
	mad.lo.s64 	%rd58, %rd198, %rd281, %rd49;
	add.s32 	%r21, %r174, -3;
	and.b64  	%rd59, %rd280, 4294967295;
	mul.wide.u32 	%rd199, %r21, 8;
	add.s64 	%rd200, %rd2, %rd199;
	ld.global.u64 	%rd60, [%rd200];
	and.b64  	%rd201, %rd60, -4294967296;
	setp.ne.s64 	%p20, %rd201, 0;
	@%p20 bra 	$L__BB430_24;
	cvt.u32.u64 	%r108, %rd60;
	cvt.u32.u64 	%r109, %rd59;
	div.u32 	%r110, %r109, %r108;
	mul.lo.s32 	%r111, %r110, %r108;
	sub.s32 	%r112, %r109, %r111;
	cvt.u64.u32 	%rd282, %r110;
	cvt.u64.u32 	%rd283, %r112;
	bra.uni 	$L__BB430_25;
$L__BB430_24:
	div.s64 	%rd282, %rd59, %rd60;
	mul.lo.s64 	%rd202, %rd282, %rd60;
	sub.s64 	%rd283, %rd59, %rd202;
$L__BB430_25:
	mul.wide.u32 	%rd203, %r21, 8;
	add.s64 	%rd204, %rd1, %rd203;
	ld.global.u64 	%rd205, [%rd204];
	mad.lo.s64 	%rd67, %rd205, %rd283, %rd58;
	and.b64  	%rd68, %rd282, 4294967295;
	add.s32 	%r113, %r174, -4;
	mul.wide.u32 	%rd206, %r113, 8;
	add.s64 	%rd207, %rd2, %rd206;
	ld.global.u64 	%rd69, [%rd207];
	and.b64  	%rd208, %rd69, -4294967296;
	setp.ne.s64 	%p21, %rd208, 0;
	@%p21 bra 	$L__BB430_27;
	cvt.u32.u64 	%r114, %rd69;
	cvt.u32.u64 	%r115, %rd68;
	div.u32 	%r116, %r115, %r114;
	mul.lo.s32 	%r117, %r116, %r114;
	sub.s32 	%r118, %r115, %r117;
	cvt.u64.u32 	%rd284, %r116;
	cvt.u64.u32 	%rd285, %r118;
	bra.uni 	$L__BB430_28;
$L__BB430_27:
	div.s64 	%rd284, %rd68, %rd69;
	mul.lo.s64 	%rd209, %rd284, %rd69;
	sub.s64 	%rd285, %rd68, %rd209;
$L__BB430_28:
	mul.wide.u32 	%rd210, %r113, 8;
	add.s64 	%rd211, %rd1, %rd210;
	ld.global.u64 	%rd212, [%rd211];
	mad.lo.s64 	%rd305, %rd212, %rd285, %rd67;
	cvt.u32.u64 	%r179, %rd284;
	add.s32 	%r174, %r174, -8;
	add.s32 	%r173, %r173, 8;
	setp.ne.s32 	%p22, %r173, 0;
	@%p22 bra 	$L__BB430_4;
	add.s32 	%r178, %r174, 3;
$L__BB430_30:
	and.b32  	%r28, %r9, 7;
	setp.eq.s32 	%p23, %r28, 0;
	@%p23 bra 	$L__BB430_59;
	and.b32  	%r29, %r9, 3;
	setp.lt.u32 	%p24, %r28, 4;
	@%p24 bra 	$L__BB430_45;
	cvt.u64.u32 	%rd79, %r179;
	mul.wide.u32 	%rd214, %r178, 8;
	add.s64 	%rd215, %rd2, %rd214;
	ld.global.u64 	%rd80, [%rd215];
	and.b64  	%rd216, %rd80, -4294967296;
	setp.ne.s64 	%p25, %rd216, 0;
	@%p25 bra 	$L__BB430_34;
	cvt.u32.u64 	%r120, %rd80;
	cvt.u32.u64 	%r121, %rd79;
	div.u32 	%r122, %r121, %r120;
	mul.lo.s32 	%r123, %r122, %r120;
	sub.s32 	%r124, %r121, %r123;
	cvt.u64.u32 	%rd288, %r122;
	cvt.u64.u32 	%rd289, %r124;
	bra.uni 	$L__BB430_35;
$L__BB430_34:
	div.s64 	%rd288, %rd79, %rd80;
	mul.lo.s64 	%rd217, %rd288, %rd80;
	sub.s64 	%rd289, %rd79, %rd217;
$L__BB430_35:
	mul.wide.u32 	%rd218, %r178, 8;
	add.s64 	%rd219, %rd1, %rd218;
	ld.global.u64 	%rd220, [%rd219];
	mad.lo.s64 	%rd87, %rd220, %rd289, %rd305;
	add.s32 	%r30, %r178, -1;
	and.b64  	%rd88, %rd288, 4294967295;
	mul.wide.u32 	%rd221, %r30, 8;
	add.s64 	%rd222, %rd2, %rd221;
	ld.global.u64 	%rd89, [%rd222];
	and.b64  	%rd223, %rd89, -4294967296;
	setp.ne.s64 	%p26, %rd223, 0;
	@%p26 bra 	$L__BB430_37;
	cvt.u32.u64 	%r125, %rd89;
	cvt.u32.u64 	%r126, %rd88;
	div.u32 	%r127, %r126, %r125;
	mul.lo.s32 	%r128, %r127, %r125;
	sub.s32 	%r129, %r126, %r128;
	cvt.u64.u32 	%rd290, %r127;
	cvt.u64.u32 	%rd291, %r129;
	bra.uni 	$L__BB430_38;
$L__BB430_37:
	div.s64 	%rd290, %rd88, %rd89;
	mul.lo.s64 	%rd224, %rd290, %rd89;
	sub.s64 	%rd291, %rd88, %rd224;
$L__BB430_38:
	mul.wide.u32 	%rd225, %r30, 8;
	add.s64 	%rd226, %rd1, %rd225;
	ld.global.u64 	%rd227, [%rd226];
	mad.lo.s64 	%rd96, %rd227, %rd291, %rd87;
	add.s32 	%r31, %r178, -2;
	and.b64  	%rd97, %rd290, 4294967295;
	mul.wide.u32 	%rd228, %r31, 8;
	add.s64 	%rd229, %rd2, %rd228;
	ld.global.u64 	%rd98, [%rd229];
	and.b64  	%rd230, %rd98, -4294967296;
	setp.ne.s64 	%p27, %rd230, 0;
	@%p27 bra 	$L__BB430_40;
	cvt.u32.u64 	%r130, %rd98;
	cvt.u32.u64 	%r131, %rd97;
	div.u32 	%r132, %r131, %r130;
	mul.lo.s32 	%r133, %r132, %r130;
	sub.s32 	%r134, %r131, %r133;
	cvt.u64.u32 	%rd292, %r132;
	cvt.u64.u32 	%rd293, %r134;
	bra.uni 	$L__BB430_41;
$L__BB430_40:
	div.s64 	%rd292, %rd97, %rd98;
	mul.lo.s64 	%rd231, %rd292, %rd98;
	sub.s64 	%rd293, %rd97, %rd231;
$L__BB430_41:
	mul.wide.u32 	%rd232, %r31, 8;
	add.s64 	%rd233, %rd1, %rd232;
	ld.global.u64 	%rd234, [%rd233];
	mad.lo.s64 	%rd105, %rd234, %rd293, %rd96;
	add.s32 	%r32, %r178, -3;
	and.b64  	%rd106, %rd292, 4294967295;
	mul.wide.u32 	%rd235, %r32, 8;
	add.s64 	%rd236, %rd2, %rd235;
	ld.global.u64 	%rd107, [%rd236];
	and.b64  	%rd237, %rd107, -4294967296;
	setp.ne.s64 	%p28, %rd237, 0;
	@%p28 bra 	$L__BB430_43;
	cvt.u32.u64 	%r135, %rd107;
	cvt.u32.u64 	%r136, %rd106;
	div.u32 	%r137, %r136, %r135;
	mul.lo.s32 	%r138, %r137, %r135;
	sub.s32 	%r139, %r136, %r138;
	cvt.u64.u32 	%rd294, %r137;
	cvt.u64.u32 	%rd295, %r139;
	bra.uni 	$L__BB430_44;
$L__BB430_43:
	div.s64 	%rd294, %rd106, %rd107;
	mul.lo.s64 	%rd238, %rd294, %rd107;
	sub.s64 	%rd295, %rd106, %rd238;
$L__BB430_44:
	mul.wide.u32 	%rd239, %r32, 8;
	add.s64 	%rd240, %rd1, %rd239;
	ld.global.u64 	%rd241, [%rd240];
	mad.lo.s64 	%rd305, %rd241, %rd295, %rd105;
	cvt.u32.u64 	%r179, %rd294;
	add.s32 	%r178, %r178, -4;
$L__BB430_45:
	setp.eq.s32 	%p29, %r29, 0;
	@%p29 bra 	$L__BB430_59;
	setp.eq.s32 	%p30, %r29, 1;
	@%p30 bra 	$L__BB430_54;
	cvt.u64.u32 	%rd117, %r179;
	mul.wide.u32 	%rd243, %r178, 8;
	add.s64 	%rd244, %rd2, %rd243;
	ld.global.u64 	%rd118, [%rd244];
	and.b64  	%rd245, %rd118, -4294967296;
	setp.ne.s64 	%p31, %rd245, 0;
	@%p31 bra 	$L__BB430_49;
	cvt.u32.u64 	%r140, %rd118;
	cvt.u32.u64 	%r141, %rd117;
	div.u32 	%r142, %r141, %r140;
	mul.lo.s32 	%r143, %r142, %r140;
	sub.s32 	%r144, %r141, %r143;
	cvt.u64.u32 	%rd298, %r142;
	cvt.u64.u32 	%rd299, %r144;
	bra.uni 	$L__BB430_50;
$L__BB430_49:
	div.s64 	%rd298, %rd117, %rd118;
	mul.lo.s64 	%rd246, %rd298, %rd118;
	sub.s64 	%rd299, %rd117, %rd246;
$L__BB430_50:
	add.s64 	%rd248, %rd1, %rd243;
	ld.global.u64 	%rd249, [%rd248];
	mad.lo.s64 	%rd125, %rd249, %rd299, %rd305;
	add.s32 	%r37, %r178, -1;
	and.b64  	%rd126, %rd298, 4294967295;
	mul.wide.u32 	%rd250, %r37, 8;
	add.s64 	%rd251, %rd2, %rd250;
	ld.global.u64 	%rd127, [%rd251];
	and.b64  	%rd252, %rd127, -4294967296;
	setp.ne.s64 	%p32, %rd252, 0;
	@%p32 bra 	$L__BB430_52;
	cvt.u32.u64 	%r145, %rd127;
	cvt.u32.u64 	%r146, %rd126;
	div.u32 	%r147, %r146, %r145;
	mul.lo.s32 	%r148, %r147, %r145;
	sub.s32 	%r149, %r146, %r148;
	cvt.u64.u32 	%rd300, %r147;
	cvt.u64.u32 	%rd301, %r149;
	bra.uni 	$L__BB430_53;
$L__BB430_52:
	div.s64 	%rd300, %rd126, %rd127;
	mul.lo.s64 	%rd253, %rd300, %rd127;
	sub.s64 	%rd301, %rd126, %rd253;
$L__BB430_53:
	add.s64 	%rd255, %rd1, %rd250;
	ld.global.u64 	%rd256, [%rd255];
	mad.lo.s64 	%rd305, %rd256, %rd301, %rd125;
	cvt.u32.u64 	%r179, %rd300;
	add.s32 	%r178, %r178, -2;
$L__BB430_54:
	and.b32  	%r150, %r9, 1;
	setp.eq.b32 	%p33, %r150, 1;
	not.pred 	%p34, %p33;
	@%p34 bra 	$L__BB430_59;
	cvt.u64.u32 	%rd137, %r179;
	mul.wide.u32 	%rd257, %r178, 8;
	add.s64 	%rd258, %rd2, %rd257;
	ld.global.u64 	%rd138, [%rd258];
	and.b64  	%rd259, %rd138, -4294967296;
	setp.ne.s64 	%p35, %rd259, 0;
	@%p35 bra 	$L__BB430_57;
	cvt.u32.u64 	%r151, %rd138;
	cvt.u32.u64 	%r152, %rd137;
	rem.u32 	%r153, %r152, %r151;
	cvt.u64.u32 	%rd304, %r153;
	bra.uni 	$L__BB430_58;
$L__BB430_57:
	rem.s64 	%rd304, %rd137, %rd138;
$L__BB430_58:
	add.s64 	%rd261, %rd1, %rd257;
	ld.global.u64 	%rd262, [%rd261];
	mad.lo.s64 	%rd305, %rd262, %rd304, %rd305;
$L__BB430_59:
	cvta.to.global.u64 	%rd263, %rd145;
	add.s64 	%rd264, %rd263, %rd305;
	ld.global.u8 	%rs17, [%rd264];
	setp.ne.s16 	%p36, %rs17, 0;
	selp.u16 	%rs18, 1, 0, %p36;
	st.shared.u8 	[%r7], %rs18;
	bar.sync 	0;
	setp.ne.s32 	%p37, %r1, 0;
	@%p37 bra 	$L__BB430_95;
	setp.gt.u32 	%p38, %r5, 1;
	@%p38 bra 	$L__BB430_62;
	mov.u32 	%r154, allsdata_i8;
	add.s32 	%r155, %r154, %r3;
	ld.shared.u8 	%rs48, [%r155];
	bra.uni 	$L__BB430_94;
$L__BB430_62:
	mov.u32 	%r157, allsdata_i8;
	add.s32 	%r42, %r157, %r3;
	ld.shared.u8 	%rs48, [%r42];
	add.s32 	%r43, %r5, -1;
	add.s32 	%r158, %r5, -2;
	and.b32  	%r44, %r43, 7;
	setp.lt.u32 	%p39, %r158, 7;
	mov.b32 	%r186, 1;
	@%p39 bra 	$L__BB430_75;
	and.b32  	%r160, %r43, -8;
	neg.s32 	%r184, %r160;
	shl.b32 	%r46, %r2, 3;
	shl.b32 	%r47, %r2, 1;
	mul.lo.s32 	%r48, %r2, 3;
	shl.b32 	%r49, %r2, 2;
	mul.lo.s32 	%r50, %r2, 5;
	mul.lo.s32 	%r51, %r2, 6;
	mul.lo.s32 	%r52, %r2, 7;
	mov.b32 	%r183, 0;
	mov.u32 	%r182, %r42;
$L__BB430_64:
	.pragma "nounroll";
	and.b16  	%rs20, %rs48, 255;
	setp.eq.s16 	%p41, %rs20, 0;
	mov.pred 	%p77, 0;
	@%p41 bra 	$L__BB430_73;
	add.s32 	%r161, %r182, %r2;
	ld.shared.u8 	%rs21, [%r161];
	setp.eq.s16 	%p43, %rs21, 0;
	@%p43 bra 	$L__BB430_73;
	add.s32 	%r162, %r182, %r47;
	ld.shared.u8 	%rs22, [%r162];
	setp.eq.s16 	%p45, %rs22, 0;
	@%p45 bra 	$L__BB430_73;
	add.s32 	%r163, %r182, %r48;
	ld.shared.u8 	%rs23, [%r163];
	setp.eq.s16 	%p47, %rs23, 0;
	@%p47 bra 	$L__BB430_73;
	add.s32 	%r164, %r182, %r49;
	ld.shared.u8 	%rs24, [%r164];
	setp.eq.s16 	%p49, %rs24, 0;
	@%p49 bra 	$L__BB430_73;
	add.s32 	%r165, %r182, %r50;
	ld.shared.u8 	%rs25, [%r165];
	setp.eq.s16 	%p51, %rs25, 0;
	@%p51 bra 	$L__BB430_73;
	add.s32 	%r166, %r182, %r51;
	ld.shared.u8 	%rs26, [%r166];
	setp.eq.s16 	%p53, %rs26, 0;
	@%p53 bra 	$L__BB430_73;
	add.s32 	%r167, %r182, %r52;
	ld.shared.u8 	%rs27, [%r167];
	setp.eq.s16 	%p55, %rs27, 0;
	@%p55 bra 	$L__BB430_73;
	add.s32 	%r168, %r182, %r46;
	ld.shared.u8 	%rs28, [%r168];
	setp.ne.s16 	%p77, %rs28, 0;
$L__BB430_73:
	selp.u16 	%rs48, 1, 0, %p77;
	add.s32 	%r184, %r184, 8;
	add.s32 	%r183, %r183, 8;
	add.s32 	%r182, %r182, %r46;
	setp.ne.s32 	%p56, %r184, 0;
	@%p56 bra 	$L__BB430_64;
	add.s32 	%r186, %r183, 1;
$L__BB430_75:
	setp.eq.s32 	%p57, %r44, 0;
	@%p57 bra 	$L__BB430_93;
	and.b32  	%r61, %r43, 3;
	setp.lt.u32 	%p58, %r44, 4;
	@%p58 bra 	$L__BB430_83;
	and.b16  	%rs30, %rs48, 255;
	setp.eq.s16 	%p60, %rs30, 0;
	mov.pred 	%p78, 0;
	@%p60 bra 	$L__BB430_82;
	mad.lo.s32 	%r62, %r186, %r2, %r42;
	ld.shared.u8 	%rs31, [%r62];
	setp.eq.s16 	%p62, %rs31, 0;
	@%p62 bra 	$L__BB430_82;
	add.s32 	%r63, %r62, %r2;
	ld.shared.u8 	%rs32, [%r63];
	setp.eq.s16 	%p64, %rs32, 0;
	@%p64 bra 	$L__BB430_82;
	add.s32 	%r64, %r63, %r2;
	ld.shared.u8 	%rs33, [%r64];
	setp.eq.s16 	%p66, %rs33, 0;
	@%p66 bra 	$L__BB430_82;
	add.s32 	%r169, %r64, %r2;
	ld.shared.u8 	%rs34, [%r169];
	setp.ne.s16 	%p78, %rs34, 0;
$L__BB430_82:
	add.s32 	%r186, %r186, 4;
	selp.u16 	%rs48, 1, 0, %p78;
$L__BB430_83:
	setp.eq.s32 	%p67, %r61, 0;
	@%p67 bra 	$L__BB430_93;
	setp.eq.s32 	%p68, %r61, 1;
	@%p68 bra 	$L__BB430_89;
	and.b16  	%rs36, %rs48, 255;
	setp.eq.s16 	%p70, %rs36, 0;
	mov.pred 	%p79, 0;
	@%p70 bra 	$L__BB430_88;
	mad.lo.s32 	%r67, %r186, %r2, %r42;
	ld.shared.u8 	%rs37, [%r67];
	setp.eq.s16 	%p72, %rs37, 0;
	@%p72 bra 	$L__BB430_88;
	add.s32 	%r170, %r67, %r2;
	ld.shared.u8 	%rs38, [%r170];
	setp.ne.s16 	%p79, %rs38, 0;
$L__BB430_88:
	add.s32 	%r186, %r186, 2;
	selp.u16 	%rs48, 1, 0, %p79;
$L__BB430_89:
	and.b32  	%r171, %r43, 1;
	setp.eq.b32 	%p73, %r171, 1;
	not.pred 	%p74, %p73;
	@%p74 bra 	$L__BB430_93;
	and.b16  	%rs39, %rs48, 255;
	setp.eq.s16 	%p76, %rs39, 0;
	mov.pred 	%p80, 0;
	@%p76 bra 	$L__BB430_92;
	mad.lo.s32 	%r172, %r186, %r2, %r42;
	ld.shared.u8 	%rs40, [%r172];
	setp.ne.s16 	%p80, %rs40, 0;
$L__BB430_92:
	selp.u16 	%rs48, 1, 0, %p80;
$L__BB430_93:
	st.shared.u8 	[%r42], %rs48;
$L__BB430_94:
	cvt.u64.u32 	%rd265, %r4;
	mad.lo.s64 	%rd266, %rd147, %rd265, %rd3;
	cvta.to.global.u64 	%rd267, %rd144;
	add.s64 	%rd268, %rd267, %rd266;
	st.global.u8 	[%rd268], %rs48;
$L__BB430_95:
	ret;

}
	// .globl	contiguous_all33_i8
.visible .entry contiguous_all33_i8(
	.param .u64 .ptr .align 1 contiguous_all33_i8_param_0,
	.param .u64 .ptr .align 1 contiguous_all33_i8_param_1,
	.param .u64 contiguous_all33_i8_param_2,
	.param .u64 contiguous_all33_i8_param_3,
	.param .u64 contiguous_all33_i8_param_4
)
{
	.reg .pred 	%p<56>;
	.reg .b16 	%rs<49>;
	.reg .b32 	%r<69>;
	.reg .b64 	%rd<15>;

	ld.param.u64 	%rd2, [contiguous_all33_i8_param_0];
	ld.param.u64 	%rd3, [contiguous_all33_i8_param_1];
	ld.param.u64 	%rd4, [contiguous_all33_i8_param_3];
	ld.param.u64 	%rd5, [contiguous_all33_i8_param_4];
	mov.u32 	%r1, %tid.y;
	mov.u32 	%r2, %ntid.x;
	mov.u32 	%r3, %tid.x;
	mad.lo.s32 	%r36, %r1, %r2, %r3;
	mov.u32 	%r37, %ctaid.x;
	mad.lo.s32 	%r38, %r37, %r2, %r3;
	mov.u32 	%r4, %ctaid.y;
	mov.u32 	%r5, %ntid.y;
	mad.lo.s32 	%r39, %r4, %r5, %r1;
	mov.u32 	%r40, allsdata_i8;
	add.s32 	%r7, %r40, %r36;
	mov.b16 	%rs16, 1;
	st.shared.u8 	[%r7], %rs16;
	cvt.u64.u32 	%rd1, %r38;
	setp.le.u64 	%p9, %rd4, %rd1;
	cvt.u64.u32 	%rd7, %r39;
	setp.le.u64 	%p10, %rd5, %rd7;
	or.pred  	%p11, %p9, %p10;
	@%p11 bra 	$L__BB431_37;
	cvt.u32.u64 	%r41, %rd1;
	cvta.to.global.u64 	%rd8, %rd3;
	cvt.u32.u64 	%r42, %rd4;
	mad.lo.s32 	%r43, %r39, %r42, %r41;
	cvt.u64.u32 	%rd9, %r43;
	add.s64 	%rd10, %rd8, %rd9;
	ld.global.u8 	%rs17, [%rd10];
	st.shared.u8 	[%r7], %rs17;
	bar.sync 	0;
	setp.ne.s32 	%p12, %r1, 0;
	@%p12 bra 	$L__BB431_37;
	setp.gt.u32 	%p13, %r5, 1;
	@%p13 bra 	$L__BB431_4;
	add.s32 	%r45, %r40, %r3;
	ld.shared.u8 	%rs47, [%r45];
	bra.uni 	$L__BB431_36;
$L__BB431_4:
	add.s32 	%r8, %r40, %r3;
	ld.shared.u8 	%rs47, [%r8];
	add.s32 	%r9, %r5, -1;
	add.s32 	%r48, %r5, -2;
	and.b32  	%r10, %r9, 7;
	setp.lt.u32 	%p14, %r48, 7;
	mov.b32 	%r67, 1;
	@%p14 bra 	$L__BB431_17;
	and.b32  	%r50, %r9, -8;
	neg.s32 	%r65, %r50;
	shl.b32 	%r12, %r2, 3;
	shl.b32 	%r13, %r2, 1;
	mul.lo.s32 	%r14, %r2, 3;
	shl.b32 	%r15, %r2, 2;
	mul.lo.s32 	%r16, %r2, 5;
	mul.lo.s32 	%r17, %r2, 6;
	mul.lo.s32 	%r18, %r2, 7;
	mov.b32 	%r64, 0;
	mov.u32 	%r63, %r8;
$L__BB431_6:
	.pragma "nounroll";
	and.b16  	%rs19, %rs47, 255;
	setp.eq.s16 	%p16, %rs19, 0;
	mov.pred 	%p52, 0;
	@%p16 bra 	$L__BB431_15;
	add.s32 	%r51, %r63, %r2;
	ld.shared.u8 	%rs20, [%r51];
	setp.eq.s16 	%p18, %rs20, 0;
	@%p18 bra 	$L__BB431_15;
	add.s32 	%r52, %r63, %r13;
	ld.shared.u8 	%rs21, [%r52];
	setp.eq.s16 	%p20, %rs21, 0;
	@%p20 bra 	$L__BB431_15;
	add.s32 	%r53, %r63, %r14;
	ld.shared.u8 	%rs22, [%r53];
	setp.eq.s16 	%p22, %rs22, 0;
	@%p22 bra 	$L__BB431_15;
	add.s32 	%r54, %r63, %r15;
	ld.shared.u8 	%rs23, [%r54];
	setp.eq.s16 	%p24, %rs23, 0;
	@%p24 bra 	$L__BB431_15;
	add.s32 	%r55, %r63, %r16;
	ld.shared.u8 	%rs24, [%r55];
	setp.eq.s16 	%p26, %rs24, 0;
	@%p26 bra 	$L__BB431_15;
	add.s32 	%r56, %r63, %r17;
	ld.shared.u8 	%rs25, [%r56];
	setp.eq.s16 	%p28, %rs25, 0;
	@%p28 bra 	$L__BB431_15;
	add.s32 	%r57, %r63, %r18;
	ld.shared.u8 	%rs26, [%r57];
	setp.eq.s16 	%p30, %rs26, 0;
	@%p30 bra 	$L__BB431_15;
	add.s32 	%r58, %r63, %r12;
	ld.shared.u8 	%rs27, [%r58];
	setp.ne.s16 	%p52, %rs27, 0;
$L__BB431_15:
	selp.u16 	%rs47, 1, 0, %p52;
	add.s32 	%r65, %r65, 8;
	add.s32 	%r64, %r64, 8;
	add.s32 	%r63, %r63, %r12;
	setp.ne.s32 	%p31, %r65, 0;
	@%p31 bra 	$L__BB431_6;
	add.s32 	%r67, %r64, 1;
$L__BB431_17:
	setp.eq.s32 	%p32, %r10, 0;
	@%p32 bra 	$L__BB431_35;
	and.b32  	%r27, %r9, 3;
	setp.lt.u32 	%p33, %r10, 4;
	@%p33 bra 	$L__BB431_25;
	and.b16  	%rs29, %rs47, 255;
	setp.eq.s16 	%p35, %rs29, 0;
	mov.pred 	%p53, 0;
	@%p35 bra 	$L__BB431_24;
	mad.lo.s32 	%r28, %r67, %r2, %r8;
	ld.shared.u8 	%rs30, [%r28];
	setp.eq.s16 	%p37, %rs30, 0;
	@%p37 bra 	$L__BB431_24;
	add.s32 	%r29, %r28, %r2;
	ld.shared.u8 	%rs31, [%r29];
	setp.eq.s16 	%p39, %rs31, 0;
	@%p39 bra 	$L__BB431_24;
	add.s32 	%r30, %r29, %r2;
	ld.shared.u8 	%rs32, [%r30];
	setp.eq.s16 	%p41, %rs32, 0;
	@%p41 bra 	$L__BB431_24;
	add.s32 	%r59, %r30, %r2;
	ld.shared.u8 	%rs33, [%r59];
	setp.ne.s16 	%p53, %rs33, 0;
$L__BB431_24:
	add.s32 	%r67, %r67, 4;
	selp.u16 	%rs47, 1, 0, %p53;
$L__BB431_25:
	setp.eq.s32 	%p42, %r27, 0;
	@%p42 bra 	$L__BB431_35;
	setp.eq.s32 	%p43, %r27, 1;
	@%p43 bra 	$L__BB431_31;
	and.b16  	%rs35, %rs47, 255;
	setp.eq.s16 	%p45, %rs35, 0;
	mov.pred 	%p54, 0;
	@%p45 bra 	$L__BB431_30;
	mad.lo.s32 	%r33, %r67, %r2, %r8;
	ld.shared.u8 	%rs36, [%r33];
	setp.eq.s16 	%p47, %rs36, 0;
	@%p47 bra 	$L__BB431_30;
	add.s32 	%r60, %r33, %r2;
	ld.shared.u8 	%rs37, [%r60];
	setp.ne.s16 	%p54, %rs37, 0;
$L__BB431_30:
	add.s32 	%r67, %r67, 2;
	selp.u16 	%rs47, 1, 0, %p54;
$L__BB431_31:
	and.b32  	%r61, %r9, 1;
	setp.eq.b32 	%p48, %r61, 1;
	not.pred 	%p49, %p48;
	@%p49 bra 	$L__BB431_35;
	and.b16  	%rs38, %rs47, 255;
	setp.eq.s16 	%p51, %rs38, 0;
	mov.pred 	%p55, 0;
	@%p51 bra 	$L__BB431_34;
	mad.lo.s32 	%r62, %r67, %r2, %r8;
	ld.shared.u8 	%rs39, [%r62];
	setp.ne.s16 	%p55, %rs39, 0;
$L__BB431_34:
	selp.u16 	%rs47, 1, 0, %p55;
$L__BB431_35:
	st.shared.u8 	[%r8], %rs47;
$L__BB431_36:
	cvt.u64.u32 	%rd11, %r4;
	mad.lo.s64 	%rd12, %rd4, %rd11, %rd1;
	cvta.to.global.u64 	%rd13, %rd2;
	add.s64 	%rd14, %rd13, %rd12;
	st.global.u8 	[%rd14], %rs47;
$L__BB431_37:
	ret;

}
	// .globl	contiguous_all_i16
.visible .entry contiguous_all_i16(
	.param .u64 .ptr .align 1 contiguous_all_i16_param_0,
	.param .u64 .ptr .align 1 contiguous_all_i16_param_1,
	.param .u64 contiguous_all_i16_param_2
)
{
	.reg .pred 	%p<49>;
	.reg .b16 	%rs<29>;
	.reg .b32 	%r<14>;
	.reg .b64 	%rd<16>;

	ld.param.u64 	%rd4, [contiguous_all_i16_param_0];
	ld.param.u64 	%rd6, [contiguous_all_i16_param_1];
	ld.param.u64 	%rd5, [contiguous_all_i16_param_2];
	cvta.to.global.u64 	%rd1, %rd6;
	mov.u32 	%r1, %tid.x;
	mov.u32 	%r2, %ctaid.x;
	mov.u32 	%r13, %ntid.x;
	mul.lo.s32 	%r8, %r2, %r13;
	shl.b32 	%r9, %r8, 1;
	add.s32 	%r4, %r9, %r1;
	mov.u32 	%r10, allsdata_i16;
	add.s32 	%r5, %r10, %r1;
	mov.b16 	%rs1, 1;
	st.shared.u8 	[%r5], %rs1;
	add.s32 	%r11, %r4, %r13;
	cvt.u64.u32 	%rd2, %r11;
	setp.le.u64 	%p17, %rd5, %rd2;
	@%p17 bra 	$L__BB432_4;
	mul.wide.u32 	%rd9, %r4, 2;
	add.s64 	%rd10, %rd1, %rd9;
	ld.global.u16 	%rs4, [%rd10];
	setp.eq.s16 	%p21, %rs4, 0;
	mov.pred 	%p41, 0;
	@%p21 bra 	$L__BB432_3;
	shl.b64 	%rd11, %rd2, 1;
	add.s64 	%rd12, %rd1, %rd11;
	ld.global.u16 	%rs5, [%rd12];
	setp.ne.s16 	%p41, %rs5, 0;
$L__BB432_3:
	selp.u16 	%rs6, 1, 0, %p41;
	st.shared.u8 	[%r5], %rs6;
	bra.uni 	$L__BB432_6;
$L__BB432_4:
	cvt.u64.u32 	%rd3, %r4;
	setp.le.u64 	%p18, %rd5, %rd3;
	@%p18 bra 	$L__BB432_6;
	shl.b64 	%rd7, %rd3, 1;
	add.s64 	%rd8, %rd1, %rd7;
	ld.global.u16 	%rs2, [%rd8];
	setp.ne.s16 	%p19, %rs2, 0;
	selp.u16 	%rs3, 1, 0, %p19;
	st.shared.u8 	[%r5], %rs3;
$L__BB432_6:
	bar.sync 	0;
	setp.lt.u32 	%p22, %r13, 66;
	@%p22 bra 	$L__BB432_12;
$L__BB432_7:
	shr.u32 	%r7, %r13, 1;
	setp.ge.u32 	%p23, %r1, %r7;
	@%p23 bra 	$L__BB432_11;
	ld.shared.u8 	%rs7, [%r5];
	setp.eq.s16 	%p25, %rs7, 0;
	mov.pred 	%p42, 0;
	@%p25 bra 	$L__BB432_10;
	add.s32 	%r12, %r5, %r7;
	ld.shared.u8 	%rs8, [%r12];
	setp.ne.s16 	%p42, %rs8, 0;
$L__BB432_10:
	selp.u16 	%rs9, 1, 0, %p42;
	st.shared.u8 	[%r5], %rs9;
$L__BB432_11:
	bar.sync 	0;
	setp.gt.u32 	%p26, %r13, 131;
	mov.u32 	%r13, %r7;
	@%p26 bra 	$L__BB432_7;
$L__BB432_12:
	setp.gt.u32 	%p27, %r1, 31;
	@%p27 bra 	$L__BB432_27;
	ld.volatile.shared.u8 	%rs10, [%r5];
	setp.eq.s16 	%p29, %rs10, 0;
	mov.pred 	%p43, 0;
	@%p29 bra 	$L__BB432_15;
	ld.volatile.shared.u8 	%rs11, [%r5+32];
	setp.ne.s16 	%p43, %rs11, 0;
$L__BB432_15:
	selp.u16 	%rs12, 1, 0, %p43;
	st.volatile.shared.u8 	[%r5], %rs12;
	ld.volatile.shared.u8 	%rs13, [%r5];
	setp.eq.s16 	%p31, %rs13, 0;
	mov.pred 	%p44, 0;
	@%p31 bra 	$L__BB432_17;
	ld.volatile.shared.u8 	%rs14, [%r5+16];
	setp.ne.s16 	%p44, %rs14, 0;
$L__BB432_17:
	selp.u16 	%rs15, 1, 0, %p44;
	st.volatile.shared.u8 	[%r5], %rs15;
	ld.volatile.shared.u8 	%rs16, [%r5];
	setp.eq.s16 	%p33, %rs16, 0;
	mov.pred 	%p45, 0;
	@%p33 bra 	$L__BB432_19;
	ld.volatile.shared.u8 	%rs17, [%r5+8];
	setp.ne.s16 	%p45, %rs17, 0;
$L__BB432_19:
	selp.u16 	%rs18, 1, 0, %p45;
	st.volatile.shared.u8 	[%r5], %rs18;
	ld.volatile.shared.u8 	%rs19, [%r5];
	setp.eq.s16 	%p35, %rs19, 0;
	mov.pred 	%p46, 0;
	@%p35 bra 	$L__BB432_21;
	ld.volatile.shared.u8 	%rs20, [%r5+4];
	setp.ne.s16 	%p46, %rs20, 0;
$L__BB432_21:
	selp.u16 	%rs21, 1, 0, %p46;
	st.volatile.shared.u8 	[%r5], %rs21;
	ld.volatile.shared.u8 	%rs22, [%r5];
	setp.eq.s16 	%p37, %rs22, 0;
	mov.pred 	%p47, 0;
	@%p37 bra 	$L__BB432_23;
	ld.volatile.shared.u8 	%rs23, [%r5+2];
	setp.ne.s16 	%p47, %rs23, 0;
$L__BB432_23:
	selp.u16 	%rs24, 1, 0, %p47;
	st.volatile.shared.u8 	[%r5], %rs24;
	ld.volatile.shared.u8 	%rs25, [%r5];
	setp.eq.s16 	%p39, %rs25, 0;
	mov.pred 	%p48, 0;
	@%p39 bra 	$L__BB432_25;
	ld.volatile.shared.u8 	%rs26, [%r5+1];
	setp.ne.s16 	%p48, %rs26, 0;
$L__BB432_25:
	selp.u16 	%rs27, 1, 0, %p48;
	st.volatile.shared.u8 	[%r5], %rs27;
	setp.ne.s32 	%p40, %r1, 0;
	@%p40 bra 	$L__BB432_27;
	ld.shared.u8 	%rs28, [allsdata_i16];
	cvt.u64.u32 	%rd13, %r2;
	cvta.to.global.u64 	%rd14, %rd4;
	add.s64 	%rd15, %rd14, %rd13;
	st.global.u8 	[%rd15], %rs28;
$L__BB432_27:
	ret;

}
	// .globl	contiguous_cumulate_all_i16
.visible .entry contiguous_cumulate_all_i16(
	.param .u64 .ptr .align 1 contiguous_cumulate_all_i16_param_0,
	.param .u64 .ptr .align 1 contiguous_cumulate_all_i16_param_1,
	.param .u64 contiguous_cumulate_all_i16_param_2
)
{
	.reg .pred 	%p<48>;
	.reg .b16 	%rs<28>;
	.reg .b32 	%r<14>;
	.reg .b64 	%rd<14>;

	ld.param.u64 	%rd4, [contiguous_cumulate_all_i16_param_0];
	ld.param.u64 	%rd6, [contiguous_cumulate_all_i16_param_1];
	ld.param.u64 	%rd5, [contiguous_cumulate_all_i16_param_2];
	cvta.to.global.u64 	%rd1, %rd6;
	mov.u32 	%r1, %tid.x;
	mov.u32 	%r2, %ctaid.x;
	mov.u32 	%r13, %ntid.x;
	mul.lo.s32 	%r8, %r2, %r13;
	shl.b32 	%r9, %r8, 1;
	add.s32 	%r4, %r9, %r1;
	mov.u32 	%r10, allsdata_i16;
	add.s32 	%r5, %r10, %r1;
	mov.b16 	%rs1, 1;
	st.shared.u8 	[%r5], %rs1;
	add.s32 	%r11, %r4, %r13;
	cvt.u64.u32 	%rd2, %r11;
	setp.le.u64 	%p17, %rd5, %rd2;
	@%p17 bra 	$L__BB433_4;
	cvt.u64.u32 	%rd8, %r4;
	add.s64 	%rd9, %rd1, %rd8;
	ld.global.u8 	%rs3, [%rd9];
	setp.eq.s16 	%p20, %rs3, 0;
	mov.pred 	%p40, 0;
	@%p20 bra 	$L__BB433_3;
	add.s64 	%rd10, %rd1, %rd2;
	ld.global.u8 	%rs4, [%rd10];
	setp.ne.s16 	%p40, %rs4, 0;
$L__BB433_3:
	selp.u16 	%rs5, 1, 0, %p40;
	st.shared.u8 	[%r5], %rs5;
	bra.uni 	$L__BB433_6;
$L__BB433_4:
	cvt.u64.u32 	%rd3, %r4;
	setp.le.u64 	%p18, %rd5, %rd3;
	@%p18 bra 	$L__BB433_6;
	add.s64 	%rd7, %rd1, %rd3;
	ld.global.u8 	%rs2, [%rd7];
	st.shared.u8 	[%r5], %rs2;
$L__BB433_6:
	bar.sync 	0;
	setp.lt.u32 	%p21, %r13, 66;
	@%p21 bra 	$L__BB433_12;
$L__BB433_7:
	shr.u32 	%r7, %r13, 1;
	setp.ge.u32 	%p22, %r1, %r7;
	@%p22 bra 	$L__BB433_11;
	ld.shared.u8 	%rs6, [%r5];
	setp.eq.s16 	%p24, %rs6, 0;
	mov.pred 	%p41, 0;
	@%p24 bra 	$L__BB433_10;
	add.s32 	%r12, %r5, %r7;
	ld.shared.u8 	%rs7, [%r12];
	setp.ne.s16 	%p41, %rs7, 0;
$L__BB433_10:
	selp.u16 	%rs8, 1, 0, %p41;
	st.shared.u8 	[%r5], %rs8;
$L__BB433_11:
	bar.sync 	0;
	setp.gt.u32 	%p25, %r13, 131;
	mov.u32 	%r13, %r7;
	@%p25 bra 	$L__BB433_7;
$L__BB433_12:
	setp.gt.u32 	%p26, %r1, 31;
	@%p26 bra 	$L__BB433_27;
	ld.volatile.shared.u8 	%rs9, [%r5];
	setp.eq.s16 	%p28, %rs9, 0;
	mov.pred 	%p42, 0;
	@%p28 bra 	$L__BB433_15;
	ld.volatile.shared.u8 	%rs10, [%r5+32];
	setp.ne.s16 	%p42, %rs10, 0;
$L__BB433_15:
	selp.u16 	%rs11, 1, 0, %p42;
	st.volatile.shared.u8 	[%r5], %rs11;
	ld.volatile.shared.u8 	%rs12, [%r5];
	setp.eq.s16 	%p30, %rs12, 0;
	mov.pred 	%p43, 0;
	@%p30 bra 	$L__BB433_17;
	ld.volatile.shared.u8 	%rs13, [%r5+16];
	setp.ne.s16 	%p43, %rs13, 0;
$L__BB433_17:
	selp.u16 	%rs14, 1, 0, %p43;
	st.volatile.shared.u8 	[%r5], %rs14;
	ld.volatile.shared.u8 	%rs15, [%r5];
	setp.eq.s16 	%p32, %rs15, 0;
	mov.pred 	%p44, 0;
	@%p32 bra 	$L__BB433_19;
	ld.volatile.shared.u8 	%rs16, [%r5+8];
	setp.ne.s16 	%p44, %rs16, 0;
$L__BB433_19:
	selp.u16 	%rs17, 1, 0, %p44;
	st.volatile.shared.u8 	[%r5], %rs17;
	ld.volatile.shared.u8 	%rs18, [%r5];
	setp.eq.s16 	%p34, %rs18, 0;
	mov.pred 	%p45, 0;
	@%p34 bra 	$L__BB433_21;
	ld.volatile.shared.u8 	%rs19, [%r5+4];
	setp.ne.s16 	%p45, %rs19, 0;
$L__BB433_21:
	selp.u16 	%rs20, 1, 0, %p45;
	st.volatile.shared.u8 	[%r5], %rs20;
	ld.volatile.shared.u8 	%rs21, [%r5];
	setp.eq.s16 	%p36, %rs21, 0;
	mov.pred 	%p46, 0;
	@%p36 bra 	$L__BB433_23;
	ld.volatile.shared.u8 	%rs22, [%r5+2];
	setp.ne.s16 	%p46, %rs22, 0;
$L__BB433_23:
	selp.u16 	%rs23, 1, 0, %p46;
	st.volatile.shared.u8 	[%r5], %rs23;
	ld.volatile.shared.u8 	%rs24, [%r5];
	setp.eq.s16 	%p38, %rs24, 0;
	mov.pred 	%p47, 0;
	@%p38 bra 	$L__BB433_25;
	ld.volatile.shared.u8 	%rs25, [%r5+1];
	setp.ne.s16 	%p47, %rs25, 0;
$L__BB433_25:
	selp.u16 	%rs26, 1, 0, %p47;
	st.volatile.shared.u8 	[%r5], %rs26;
	setp.ne.s32 	%p39, %r1, 0;
	@%p39 bra 	$L__BB433_27;
	ld.shared.u8 	%rs27, [allsdata_i16];
	cvt.u64.u32 	%rd11, %r2;
	cvta.to.global.u64 	%rd12, %rd4;
	add.s64 	%rd13, %rd12, %rd11;
	st.global.u8 	[%rd13], %rs27;
$L__BB433_27:
	ret;

}
	// .globl	uncontiguous_all_i16
.visible .entry uncontiguous_all_i16(
	.param .u64 .ptr .align 1 uncontiguous_all_i16_param_0,
	.param .u64 .ptr .align 1 uncontiguous_all_i16_param_1,
	.param .u64 .ptr .align 1 uncontiguous_all_i16_param_2,
	.param .u64 .ptr .align 1 uncontiguous_all_i16_param_3,
	.param .u64 uncontiguous_all_i16_param_4,
	.param .u64 uncontiguous_all_i16_param_5
)
{
	.reg .pred 	%p<94>;
	.reg .b16 	%rs<29>;
	.reg .b32 	%r<210>;
	.reg .b64 	%rd<558>;

	ld.param.u64 	%rd260, [uncontiguous_all_i16_param_0];
	ld.param.u64 	%rd263, [uncontiguous_all_i16_param_1];
	ld.param.u64 	%rd264, [uncontiguous_all_i16_param_2];
	ld.param.u64 	%rd265, [uncontiguous_all_i16_param_3];
	ld.param.u64 	%rd261, [uncontiguous_all_i16_param_4];
	ld.param.u64 	%rd262, [uncontiguous_all_i16_param_5];
	cvta.to.global.u64 	%rd1, %rd265;
	cvta.to.global.u64 	%rd2, %rd264;
	cvta.to.global.u64 	%rd3, %rd263;
	mov.u32 	%r1, %tid.x;
	mov.u32 	%r2, %ctaid.x;
	mov.u32 	%r209, %ntid.x;
	mul.lo.s32 	%r52, %r2, %r209;
	shl.b32 	%r53, %r52, 1;
	add.s32 	%r4, %r53, %r1;
	mov.u32 	%r54, allsdata_i16;
	add.s32 	%r5, %r54, %r1;
	mov.b16 	%rs1, 1;
	st.shared.u8 	[%r5], %rs1;
	add.s32 	%r55, %r4, %r209;
	cvt.u64.u32 	%rd511, %r55;
	setp.le.u64 	%p17, %rd262, %rd511;
	@%p17 bra 	$L__BB434_56;
	cvt.u32.u64 	%r6, %rd261;
	add.s32 	%r203, %r6, -1;
	setp.lt.s32 	%p44, %r203, 0;
	mov.b64 	%rd515, 0;
	mov.u64 	%rd516, %rd515;
	@%p44 bra 	$L__BB434_53;
	cvt.u64.u32 	%rd512, %r4;
	setp.lt.u32 	%p45, %r203, 3;
	mov.b64 	%rd516, 0;
	mov.u64 	%rd515, %rd516;
	@%p45 bra 	$L__BB434_30;
	add.s32 	%r201, %r6, -2;
	and.b32  	%r131, %r6, -4;
	neg.s32 	%r200, %r131;
	mov.b64 	%rd516, 0;
$L__BB434_4:
	.pragma "nounroll";
	add.s32 	%r12, %r201, 1;
	mul.wide.u32 	%rd397, %r12, 8;
	add.s64 	%rd398, %rd2, %rd397;
	ld.global.u64 	%rd10, [%rd398];
	or.b64  	%rd399, %rd512, %rd10;
	and.b64  	%rd400, %rd399, -4294967296;
	setp.ne.s64 	%p46, %rd400, 0;
	@%p46 bra 	$L__BB434_6;
	cvt.u32.u64 	%r132, %rd10;
	cvt.u32.u64 	%r133, %rd512;
	div.u32 	%r134, %r133, %r132;
	mul.lo.s32 	%r135, %r134, %r132;
	sub.s32 	%r136, %r133, %r135;
	cvt.u64.u32 	%rd477, %r134;
	cvt.u64.u32 	%rd478, %r136;
	bra.uni 	$L__BB434_7;
$L__BB434_6:
	div.s64 	%rd477, %rd512, %rd10;
	mul.lo.s64 	%rd401, %rd477, %rd10;
	sub.s64 	%rd478, %rd512, %rd401;
$L__BB434_7:
	mul.wide.u32 	%rd402, %r12, 8;
	add.s64 	%rd403, %rd1, %rd402;
	ld.global.u64 	%rd17, [%rd403];
	mad.lo.s64 	%rd18, %rd17, %rd478, %rd515;
	or.b64  	%rd404, %rd511, %rd10;
	and.b64  	%rd405, %rd404, -4294967296;
	setp.ne.s64 	%p47, %rd405, 0;
	@%p47 bra 	$L__BB434_9;
	cvt.u32.u64 	%r137, %rd10;
	cvt.u32.u64 	%r138, %rd511;
	div.u32 	%r139, %r138, %r137;
	mul.lo.s32 	%r140, %r139, %r137;
	sub.s32 	%r141, %r138, %r140;
	cvt.u64.u32 	%rd479, %r139;
	cvt.u64.u32 	%rd480, %r141;
	bra.uni 	$L__BB434_10;
$L__BB434_9:
	div.s64 	%rd479, %rd511, %rd10;
	mul.lo.s64 	%rd406, %rd479, %rd10;
	sub.s64 	%rd480, %rd511, %rd406;
$L__BB434_10:
	mad.lo.s64 	%rd25, %rd480, %rd17, %rd516;
	add.s32 	%r13, %r201, -2;
	mul.wide.u32 	%rd407, %r201, 8;
	add.s64 	%rd408, %rd2, %rd407;
	ld.global.u64 	%rd26, [%rd408];
	or.b64  	%rd409, %rd477, %rd26;
	and.b64  	%rd410, %rd409, -4294967296;
	setp.ne.s64 	%p48, %rd410, 0;
	@%p48 bra 	$L__BB434_12;
	cvt.u32.u64 	%r142, %rd26;
	cvt.u32.u64 	%r143, %rd477;
	div.u32 	%r144, %r143, %r142;
	mul.lo.s32 	%r145, %r144, %r142;
	sub.s32 	%r146, %r143, %r145;
	cvt.u64.u32 	%rd481, %r144;
	cvt.u64.u32 	%rd482, %r146;
	bra.uni 	$L__BB434_13;
$L__BB434_12:
	div.s64 	%rd481, %rd477, %rd26;
	mul.lo.s64 	%rd411, %rd481, %rd26;
	sub.s64 	%rd482, %rd477, %rd411;
$L__BB434_13:
	mul.wide.u32 	%rd412, %r201, 8;
	add.s64 	%rd413, %rd1, %rd412;
	ld.global.u64 	%rd33, [%rd413];
	mad.lo.s64 	%rd34, %rd33, %rd482, %rd18;
	or.b64  	%rd414, %rd479, %rd26;
	and.b64  	%rd415, %rd414, -4294967296;
	setp.ne.s64 	%p49, %rd415, 0;
	@%p49 bra 	$L__BB434_15;
	cvt.u32.u64 	%r147, %rd26;
	cvt.u32.u64 	%r148, %rd479;
	div.u32 	%r149, %r148, %r147;
	mul.lo.s32 	%r150, %r149, %r147;
	sub.s32 	%r151, %r148, %r150;
	cvt.u64.u32 	%rd483, %r149;
	cvt.u64.u32 	%rd484, %r151;
	bra.uni 	$L__BB434_16;
$L__BB434_15:
	div.s64 	%rd483, %rd479, %rd26;
	mul.lo.s64 	%rd416, %rd483, %rd26;
	sub.s64 	%rd484, %rd479, %rd416;
$L__BB434_16:
	mad.lo.s64 	%rd41, %rd484, %rd33, %rd25;
	add.s32 	%r14, %r201, -1;
	mul.wide.u32 	%rd417, %r14, 8;
	add.s64 	%rd418, %rd2, %rd417;
	ld.global.u64 	%rd42, [%rd418];
	or.b64  	%rd419, %rd481, %rd42;
	and.b64  	%rd420, %rd419, -4294967296;
	setp.ne.s64 	%p50, %rd420, 0;
	@%p50 bra 	$L__BB434_18;
	cvt.u32.u64 	%r152, %rd42;
	cvt.u32.u64 	%r153, %rd481;
	div.u32 	%r154, %r153, %r152;
	mul.lo.s32 	%r155, %r154, %r152;
	sub.s32 	%r156, %r153, %r155;
	cvt.u64.u32 	%rd485, %r154;
	cvt.u64.u32 	%rd486, %r156;
	bra.uni 	$L__BB434_19;
$L__BB434_18:
	div.s64 	%rd485, %rd481, %rd42;
	mul.lo.s64 	%rd421, %rd485, %rd42;
	sub.s64 	%rd486, %rd481, %rd421;
$L__BB434_19:
	mul.wide.u32 	%rd422, %r14, 8;
	add.s64 	%rd423, %rd1, %rd422;
	ld.global.u64 	%rd49, [%rd423];
	mad.lo.s64 	%rd50, %rd49, %rd486, %rd34;
	or.b64  	%rd424, %rd483, %rd42;
	and.b64  	%rd425, %rd424, -4294967296;
	setp.ne.s64 	%p51, %rd425, 0;
	@%p51 bra 	$L__BB434_21;
	cvt.u32.u64 	%r157, %rd42;
	cvt.u32.u64 	%r158, %rd483;
	div.u32 	%r159, %r158, %r157;
	mul.lo.s32 	%r160, %r159, %r157;
	sub.s32 	%r161, %r158, %r160;
	cvt.u64.u32 	%rd487, %r159;
	cvt.u64.u32 	%rd488, %r161;
	bra.uni 	$L__BB434_22;
$L__BB434_21:
	div.s64 	%rd487, %rd483, %rd42;
	mul.lo.s64 	%rd426, %rd487, %rd42;
	sub.s64 	%rd488, %rd483, %rd426;
$L__BB434_22:
	mad.lo.s64 	%rd57, %rd488, %rd49, %rd41;
	mul.wide.u32 	%rd427, %r13, 8;
	add.s64 	%rd428, %rd2, %rd427;
	ld.global.u64 	%rd58, [%rd428];
	or.b64  	%rd429, %rd485, %rd58;
	and.b64  	%rd430, %rd429, -4294967296;
	setp.ne.s64 	%p52, %rd430, 0;
	@%p52 bra 	$L__BB434_24;
	cvt.u32.u64 	%r162, %rd58;
	cvt.u32.u64 	%r163, %rd485;
	div.u32 	%r164, %r163, %r162;
	mul.lo.s32 	%r165, %r164, %r162;
	sub.s32 	%r166, %r163, %r165;
	cvt.u64.u32 	%rd512, %r164;
	cvt.u64.u32 	%rd490, %r166;
	bra.uni 	$L__BB434_25;
$L__BB434_24:
	div.s64 	%rd512, %rd485, %rd58;
	mul.lo.s64 	%rd431, %rd512, %rd58;
	sub.s64 	%rd490, %rd485, %rd431;
$L__BB434_25:
	mul.wide.u32 	%rd432, %r13, 8;
	add.s64 	%rd433, %rd1, %rd432;
	ld.global.u64 	%rd65, [%rd433];
	mad.lo.s64 	%rd515, %rd65, %rd490, %rd50;
	or.b64  	%rd434, %rd487, %rd58;
	and.b64  	%rd435, %rd434, -4294967296;
	setp.ne.s64 	%p53, %rd435, 0;
	@%p53 bra 	$L__BB434_27;
	cvt.u32.u64 	%r167, %rd58;
	cvt.u32.u64 	%r168, %rd487;
	div.u32 	%r169, %r168, %r167;
	mul.lo.s32 	%r170, %r169, %r167;
	sub.s32 	%r171, %r168, %r170;
	cvt.u64.u32 	%rd511, %r169;
	cvt.u64.u32 	%rd492, %r171;
	bra.uni 	$L__BB434_28;
$L__BB434_27:
	div.s64 	%rd511, %rd487, %rd58;
	mul.lo.s64 	%rd436, %rd511, %rd58;
	sub.s64 	%rd492, %rd487, %rd436;
$L__BB434_28:
	mad.lo.s64 	%rd516, %rd492, %rd65, %rd57;
	add.s32 	%r201, %r201, -4;
	add.s32 	%r200, %r200, 4;
	setp.ne.s32 	%p54, %r200, 0;
	@%p54 bra 	$L__BB434_4;
	add.s32 	%r203, %r201, 1;
$L__BB434_30:
	and.b32  	%r19, %r6, 3;
	setp.eq.s32 	%p55, %r19, 0;
	@%p55 bra 	$L__BB434_53;
	setp.eq.s32 	%p56, %r19, 1;
	@%p56 bra 	$L__BB434_45;
	mul.wide.u32 	%rd438, %r203, 8;
	add.s64 	%rd439, %rd2, %rd438;
	ld.global.u64 	%rd80, [%rd439];
	or.b64  	%rd440, %rd512, %rd80;
	and.b64  	%rd441, %rd440, -4294967296;
	setp.ne.s64 	%p57, %rd441, 0;
	@%p57 bra 	$L__BB434_34;
	cvt.u32.u64 	%r172, %rd80;
	cvt.u32.u64 	%r173, %rd512;
	div.u32 	%r174, %r173, %r172;
	mul.lo.s32 	%r175, %r174, %r172;
	sub.s32 	%r176, %r173, %r175;
	cvt.u64.u32 	%rd499, %r174;
	cvt.u64.u32 	%rd500, %r176;
	bra.uni 	$L__BB434_35;
$L__BB434_34:
	div.s64 	%rd499, %rd512, %rd80;
	mul.lo.s64 	%rd442, %rd499, %rd80;
	sub.s64 	%rd500, %rd512, %rd442;
$L__BB434_35:
	add.s64 	%rd444, %rd1, %rd438;
	ld.global.u64 	%rd87, [%rd444];
	mad.lo.s64 	%rd88, %rd87, %rd500, %rd515;
	or.b64  	%rd445, %rd511, %rd80;
	and.b64  	%rd446, %rd445, -4294967296;
	setp.ne.s64 	%p58, %rd446, 0;
	@%p58 bra 	$L__BB434_37;
	cvt.u32.u64 	%r177, %rd80;
	cvt.u32.u64 	%r178, %rd511;
	div.u32 	%r179, %r178, %r177;
	mul.lo.s32 	%r180, %r179, %r177;
	sub.s32 	%r181, %r178, %r180;
	cvt.u64.u32 	%rd501, %r179;
	cvt.u64.u32 	%rd502, %r181;
	bra.uni 	$L__BB434_38;
$L__BB434_37:
	div.s64 	%rd501, %rd511, %rd80;
	mul.lo.s64 	%rd447, %rd501, %rd80;
	sub.s64 	%rd502, %rd511, %rd447;
$L__BB434_38:
	mad.lo.s64 	%rd95, %rd502, %rd87, %rd516;
	add.s32 	%r20, %r203, -1;
	mul.wide.u32 	%rd448, %r20, 8;
	add.s64 	%rd449, %rd2, %rd448;
	ld.global.u64 	%rd96, [%rd449];
	or.b64  	%rd450, %rd499, %rd96;
	and.b64  	%rd451, %rd450, -4294967296;
	setp.ne.s64 	%p59, %rd451, 0;
	@%p59 bra 	$L__BB434_40;
	cvt.u32.u64 	%r182, %rd96;
	cvt.u32.u64 	%r183, %rd499;
	div.u32 	%r184, %r183, %r182;
	mul.lo.s32 	%r185, %r184, %r182;
	sub.s32 	%r186, %r183, %r185;
	cvt.u64.u32 	%rd512, %r184;
	cvt.u64.u32 	%rd504, %r186;
	bra.uni 	$L__BB434_41;
$L__BB434_40:
	div.s64 	%rd512, %rd499, %rd96;
	mul.lo.s64 	%rd452, %rd512, %rd96;
	sub.s64 	%rd504, %rd499, %rd452;
$L__BB434_41:
	add.s64 	%rd454, %rd1, %rd448;
	ld.global.u64 	%rd103, [%rd454];
	mad.lo.s64 	%rd515, %rd103, %rd504, %rd88;
	or.b64  	%rd455, %rd501, %rd96;
	and.b64  	%rd456, %rd455, -4294967296;
	setp.ne.s64 	%p60, %rd456, 0;
	@%p60 bra 	$L__BB434_43;
	cvt.u32.u64 	%r187, %rd96;
	cvt.u32.u64 	%r188, %rd501;
	div.u32 	%r189, %r188, %r187;
	mul.lo.s32 	%r190, %r189, %r187;
	sub.s32 	%r191, %r188, %r190;
	cvt.u64.u32 	%rd511, %r189;
	cvt.u64.u32 	%rd506, %r191;
	bra.uni 	$L__BB434_44;
$L__BB434_43:
	div.s64 	%rd511, %rd501, %rd96;
	mul.lo.s64 	%rd457, %rd511, %rd96;
	sub.s64 	%rd506, %rd501, %rd457;
$L__BB434_44:
	mad.lo.s64 	%rd516, %rd506, %rd103, %rd95;
	add.s32 	%r203, %r203, -2;
$L__BB434_45:
	and.b32  	%r192, %r6, 1;
	setp.eq.b32 	%p61, %r192, 1;
	not.pred 	%p62, %p61;
	@%p62 bra 	$L__BB434_53;
	mul.wide.u32 	%rd458, %r203, 8;
	add.s64 	%rd459, %rd2, %rd458;
	ld.global.u64 	%rd118, [%rd459];
	or.b64  	%rd460, %rd512, %rd118;
	and.b64  	%rd461, %rd460, -4294967296;
	setp.ne.s64 	%p63, %rd461, 0;
	@%p63 bra 	$L__BB434_48;
	cvt.u32.u64 	%r193, %rd118;
	cvt.u32.u64 	%r194, %rd512;
	rem.u32 	%r195, %r194, %r193;
	cvt.u64.u32 	%rd513, %r195;
	bra.uni 	$L__BB434_49;
$L__BB434_48:
	rem.s64 	%rd513, %rd512, %rd118;
$L__BB434_49:
	add.s64 	%rd463, %rd1, %rd458;
	ld.global.u64 	%rd122, [%rd463];
	mad.lo.s64 	%rd515, %rd122, %rd513, %rd515;
	or.b64  	%rd464, %rd511, %rd118;
	and.b64  	%rd465, %rd464, -4294967296;
	setp.ne.s64 	%p64, %rd465, 0;
	@%p64 bra 	$L__BB434_51;
	cvt.u32.u64 	%r196, %rd118;
	cvt.u32.u64 	%r197, %rd511;
	rem.u32 	%r198, %r197, %r196;
	cvt.u64.u32 	%rd514, %r198;
	bra.uni 	$L__BB434_52;
$L__BB434_51:
	rem.s64 	%rd514, %rd511, %rd118;
$L__BB434_52:
	mad.lo.s64 	%rd516, %rd514, %rd122, %rd516;
$L__BB434_53:
	shl.b64 	%rd466, %rd515, 1;
	add.s64 	%rd467, %rd3, %rd466;
	ld.global.u16 	%rs4, [%rd467];
	setp.eq.s16 	%p66, %rs4, 0;
	mov.pred 	%p86, 0;
	@%p66 bra 	$L__BB434_55;
	shl.b64 	%rd468, %rd516, 1;
	add.s64 	%rd469, %rd3, %rd468;
	ld.global.u16 	%rs5, [%rd469];
	setp.ne.s16 	%p86, %rs5, 0;
$L__BB434_55:
	selp.u16 	%rs6, 1, 0, %p86;
	st.shared.u8 	[%r5], %rs6;
	bra.uni 	$L__BB434_116;
$L__BB434_56:
	cvt.u64.u32 	%rd548, %r4;
	setp.le.u64 	%p18, %rd262, %rd548;
	@%p18 bra 	$L__BB434_116;
	cvt.u32.u64 	%r23, %rd261;
	add.s32 	%r207, %r23, -1;
	setp.lt.s32 	%p19, %r207, 0;
	mov.b64 	%rd557, 0;
	@%p19 bra 	$L__BB434_115;
	and.b32  	%r25, %r23, 7;
	setp.lt.u32 	%p20, %r207, 7;
	mov.b64 	%rd557, 0;
	@%p20 bra 	$L__BB434_86;
	add.s32 	%r205, %r23, -4;
	and.b32  	%r56, %r23, -8;
	neg.s32 	%r204, %r56;
	mov.b64 	%rd557, 0;
$L__BB434_60:
	.pragma "nounroll";
	add.s32 	%r30, %r205, 3;
	mul.wide.u32 	%rd270, %r30, 8;
	add.s64 	%rd271, %rd2, %rd270;
	ld.global.u64 	%rd133, [%rd271];
	or.b64  	%rd272, %rd548, %rd133;
	and.b64  	%rd273, %rd272, -4294967296;
	setp.ne.s64 	%p21, %rd273, 0;
	@%p21 bra 	$L__BB434_62;
	cvt.u32.u64 	%r57, %rd133;
	cvt.u32.u64 	%r58, %rd548;
	div.u32 	%r59, %r58, %r57;
	mul.lo.s32 	%r60, %r59, %r57;
	sub.s32 	%r61, %r58, %r60;
	cvt.u64.u32 	%rd519, %r59;
	cvt.u64.u32 	%rd520, %r61;
	bra.uni 	$L__BB434_63;
$L__BB434_62:
	div.s64 	%rd519, %rd548, %rd133;
	mul.lo.s64 	%rd274, %rd519, %rd133;
	sub.s64 	%rd520, %rd548, %rd274;
$L__BB434_63:
	add.s64 	%rd276, %rd1, %rd270;
	ld.global.u64 	%rd277, [%rd276];
	mad.lo.s64 	%rd140, %rd277, %rd520, %rd557;
	add.s32 	%r31, %r205, 2;
	mul.wide.u32 	%rd278, %r31, 8;
	add.s64 	%rd279, %rd2, %rd278;
	ld.global.u64 	%rd141, [%rd279];
	or.b64  	%rd280, %rd519, %rd141;
	and.b64  	%rd281, %rd280, -4294967296;
	setp.ne.s64 	%p22, %rd281, 0;
	@%p22 bra 	$L__BB434_65;
	cvt.u32.u64 	%r62, %rd141;
	cvt.u32.u64 	%r63, %rd519;
	div.u32 	%r64, %r63, %r62;
	mul.lo.s32 	%r65, %r64, %r62;
	sub.s32 	%r66, %r63, %r65;
	cvt.u64.u32 	%rd521, %r64;
	cvt.u64.u32 	%rd522, %r66;
	bra.uni 	$L__BB434_66;
$L__BB434_65:
	div.s64 	%rd521, %rd519, %rd141;
	mul.lo.s64 	%rd282, %rd521, %rd141;
	sub.s64 	%rd522, %rd519, %rd282;
$L__BB434_66:
	add.s64 	%rd284, %rd1, %rd278;
	ld.global.u64 	%rd285, [%rd284];
	mad.lo.s64 	%rd148, %rd285, %rd522, %rd140;
	add.s32 	%r32, %r205, 1;
	mul.wide.u32 	%rd286, %r32, 8;
	add.s64 	%rd287, %rd2, %rd286;
	ld.global.u64 	%rd149, [%rd287];
	or.b64  	%rd288, %rd521, %rd149;
	and.b64  	%rd289, %rd288, -4294967296;
	setp.ne.s64 	%p23, %rd289, 0;
	@%p23 bra 	$L__BB434_68;
	cvt.u32.u64 	%r67, %rd149;
	cvt.u32.u64 	%r68, %rd521;
	div.u32 	%r69, %r68, %r67;
	mul.lo.s32 	%r70, %r69, %r67;
	sub.s32 	%r71, %r68, %r70;
	cvt.u64.u32 	%rd523, %r69;
	cvt.u64.u32 	%rd524, %r71;
	bra.uni 	$L__BB434_69;
$L__BB434_68:
	div.s64 	%rd523, %rd521, %rd149;
	mul.lo.s64 	%rd290, %rd523, %rd149;
	sub.s64 	%rd524, %rd521, %rd290;
$L__BB434_69:
	add.s64 	%rd292, %rd1, %rd286;
	ld.global.u64 	%rd293, [%rd292];
	mad.lo.s64 	%rd156, %rd293, %rd524, %rd148;
	add.s32 	%r33, %r205, -4;
	mul.wide.u32 	%rd294, %r205, 8;
	add.s64 	%rd295, %rd2, %rd294;
	ld.global.u64 	%rd157, [%rd295];
	or.b64  	%rd296, %rd523, %rd157;
	and.b64  	%rd297, %rd296, -4294967296;
	setp.ne.s64 	%p24, %rd297, 0;
	@%p24 bra 	$L__BB434_71;
	cvt.u32.u64 	%r72, %rd157;
	cvt.u32.u64 	%r73, %rd523;
	div.u32 	%r74, %r73, %r72;
	mul.lo.s32 	%r75, %r74, %r72;
	sub.s32 	%r76, %r73, %r75;
	cvt.u64.u32 	%rd525, %r74;
	cvt.u64.u32 	%rd526, %r76;
	bra.uni 	$L__BB434_72;
$L__BB434_71:
	div.s64 	%rd525, %rd523, %rd157;
	mul.lo.s64 	%rd298, %rd525, %rd157;
	sub.s64 	%rd526, %rd523, %rd298;
$L__BB434_72:
	add.s64 	%rd300, %rd1, %rd294;
	ld.global.u64 	%rd301, [%rd300];
	mad.lo.s64 	%rd164, %rd301, %rd526, %rd156;
	add.s32 	%r34, %r205, -1;
	mul.wide.u32 	%rd302, %r34, 8;
	add.s64 	%rd303, %rd2, %rd302;
	ld.global.u64 	%rd165, [%rd303];
	or.b64  	%rd304, %rd525, %rd165;
	and.b64  	%rd305, %rd304, -4294967296;
	setp.ne.s64 	%p25, %rd305, 0;
	@%p25 bra 	$L__BB434_74;
	cvt.u32.u64 	%r77, %rd165;
	cvt.u32.u64 	%r78, %rd525;
	div.u32 	%r79, %r78, %r77;
	mul.lo.s32 	%r80, %r79, %r77;
	sub.s32 	%r81, %r78, %r80;
	cvt.u64.u32 	%rd527, %r79;
	cvt.u64.u32 	%rd528, %r81;
	bra.uni 	$L__BB434_75;
$L__BB434_74:
	div.s64 	%rd527, %rd525, %rd165;
	mul.lo.s64 	%rd306, %rd527, %rd165;
	sub.s64 	%rd528, %rd525, %rd306;
$L__BB434_75:
	add.s64 	%rd308, %rd1, %rd302;
	ld.global.u64 	%rd309, [%rd308];
	mad.lo.s64 	%rd172, %rd309, %rd528, %rd164;
	add.s32 	%r35, %r205, -2;
	mul.wide.u32 	%rd310, %r35, 8;
	add.s64 	%rd311, %rd2, %rd310;
	ld.global.u64 	%rd173, [%rd311];
	or.b64  	%rd312, %rd527, %rd173;
	and.b64  	%rd313, %rd312, -4294967296;
	setp.ne.s64 	%p26, %rd313, 0;
	@%p26 bra 	$L__BB434_77;
	cvt.u32.u64 	%r82, %rd173;
	cvt.u32.u64 	%r83, %rd527;
	div.u32 	%r84, %r83, %r82;
	mul.lo.s32 	%r85, %r84, %r82;
	sub.s32 	%r86, %r83, %r85;
	cvt.u64.u32 	%rd529, %r84;
	cvt.u64.u32 	%rd530, %r86;
	bra.uni 	$L__BB434_78;
$L__BB434_77:
	div.s64 	%rd529, %rd527, %rd173;
	mul.lo.s64 	%rd314, %rd529, %rd173;
	sub.s64 	%rd530, %rd527, %rd314;
$L__BB434_78:
	add.s64 	%rd316, %rd1, %rd310;
	ld.global.u64 	%rd317, [%rd316];
	mad.lo.s64 	%rd180, %rd317, %rd530, %rd172;
	add.s32 	%r36, %r205, -3;
	mul.wide.u32 	%rd318, %r36, 8;
	add.s64 	%rd319, %rd2, %rd318;
	ld.global.u64 	%rd181, [%rd319];
	or.b64  	%rd320, %rd529, %rd181;
	and.b64  	%rd321, %rd320, -4294967296;
	setp.ne.s64 	%p27, %rd321, 0;
	@%p27 bra 	$L__BB434_80;
	cvt.u32.u64 	%r87, %rd181;
	cvt.u32.u64 	%r88, %rd529;
	div.u32 	%r89, %r88, %r87;
	mul.lo.s32 	%r90, %r89, %r87;
	sub.s32 	%r91, %r88, %r90;
	cvt.u64.u32 	%rd531, %r89;
	cvt.u64.u32 	%rd532, %r91;
	bra.uni 	$L__BB434_81;
$L__BB434_80:
	div.s64 	%rd531, %rd529, %rd181;
	mul.lo.s64 	%rd322, %rd531, %rd181;
	sub.s64 	%rd532, %rd529, %rd322;
$L__BB434_81:
	add.s64 	%rd324, %rd1, %rd318;
	ld.global.u64 	%rd325, [%rd324];
	mad.lo.s64 	%rd188, %rd325, %rd532, %rd180;
	mul.wide.u32 	%rd326, %r33, 8;
	add.s64 	%rd327, %rd2, %rd326;
	ld.global.u64 	%rd189, [%rd327];
	or.b64  	%rd328, %rd531, %rd189;
	and.b64  	%rd329, %rd328, -4294967296;
	setp.ne.s64 	%p28, %rd329, 0;
	@%p28 bra 	$L__BB434_83;
	cvt.u32.u64 	%r92, %rd189;
	cvt.u32.u64 	%r93, %rd531;
	div.u32 	%r94, %r93, %r92;
	mul.lo.s32 	%r95, %r94, %r92;
	sub.s32 	%r96, %r93, %r95;
	cvt.u64.u32 	%rd548, %r94;
	cvt.u64.u32 	%rd534, %r96;
	bra.uni 	$L__BB434_84;
$L__BB434_83:
	div.s64 	%rd548, %rd531, %rd189;
	mul.lo.s64 	%rd330, %rd548, %rd189;
	sub.s64 	%rd534, %rd531, %rd330;
$L__BB434_84:
	add.s64 	%rd332, %rd1, %rd326;
	ld.global.u64 	%rd333, [%rd332];
	mad.lo.s64 	%rd557, %rd333, %rd534, %rd188;
	add.s32 	%r205, %r205, -8;
	add.s32 	%r204, %r204, 8;
	setp.ne.s32 	%p29, %r204, 0;
	@%p29 bra 	$L__BB434_60;
	add.s32 	%r207, %r205, 3;
$L__BB434_86:
	setp.eq.s32 	%p30, %r25, 0;
	@%p30 bra 	$L__BB434_115;
	and.b32  	%r41, %r23, 3;
	setp.lt.u32 	%p31, %r25, 4;
	@%p31 bra 	$L__BB434_101;
	mul.wide.u32 	%rd335, %r207, 8;
	add.s64 	%rd336, %rd2, %rd335;
	ld.global.u64 	%rd200, [%rd336];
	or.b64  	%rd337, %rd548, %rd200;
	and.b64  	%rd338, %rd337, -4294967296;
	setp.ne.s64 	%p32, %rd338, 0;
	@%p32 bra 	$L__BB434_90;
	cvt.u32.u64 	%r97, %rd200;
	cvt.u32.u64 	%r98, %rd548;
	div.u32 	%r99, %r98, %r97;
	mul.lo.s32 	%r100, %r99, %r97;
	sub.s32 	%r101, %r98, %r100;
	cvt.u64.u32 	%rd538, %r99;
	cvt.u64.u32 	%rd539, %r101;
	bra.uni 	$L__BB434_91;
$L__BB434_90:
	div.s64 	%rd538, %rd548, %rd200;
	mul.lo.s64 	%rd339, %rd538, %rd200;
	sub.s64 	%rd539, %rd548, %rd339;
$L__BB434_91:
	add.s64 	%rd341, %rd1, %rd335;
	ld.global.u64 	%rd342, [%rd341];
	mad.lo.s64 	%rd207, %rd342, %rd539, %rd557;
	add.s32 	%r42, %r207, -1;
	mul.wide.u32 	%rd343, %r42, 8;
	add.s64 	%rd344, %rd2, %rd343;
	ld.global.u64 	%rd208, [%rd344];
	or.b64  	%rd345, %rd538, %rd208;
	and.b64  	%rd346, %rd345, -4294967296;
	setp.ne.s64 	%p33, %rd346, 0;
	@%p33 bra 	$L__BB434_93;
	cvt.u32.u64 	%r102, %rd208;
	cvt.u32.u64 	%r103, %rd538;
	div.u32 	%r104, %r103, %r102;
	mul.lo.s32 	%r105, %r104, %r102;
	sub.s32 	%r106, %r103, %r105;
	cvt.u64.u32 	%rd540, %r104;
	cvt.u64.u32 	%rd541, %r106;
	bra.uni 	$L__BB434_94;
$L__BB434_93:
	div.s64 	%rd540, %rd538, %rd208;
	mul.lo.s64 	%rd347, %rd540, %rd208;
	sub.s64 	%rd541, %rd538, %rd347;
$L__BB434_94:
	add.s64 	%rd349, %rd1, %rd343;
	ld.global.u64 	%rd350, [%rd349];
	mad.lo.s64 	%rd215, %rd350, %rd541, %rd207;
	add.s32 	%r43, %r207, -2;
	mul.wide.u32 	%rd351, %r43, 8;
	add.s64 	%rd352, %rd2, %rd351;
	ld.global.u64 	%rd216, [%rd352];
	or.b64  	%rd353, %rd540, %rd216;
	and.b64  	%rd354, %rd353, -4294967296;
	setp.ne.s64 	%p34, %rd354, 0;
	@%p34 bra 	$L__BB434_96;
	cvt.u32.u64 	%r107, %rd216;
	cvt.u32.u64 	%r108, %rd540;
	div.u32 	%r109, %r108, %r107;
	mul.lo.s32 	%r110, %r109, %r107;
	sub.s32 	%r111, %r108, %r110;
	cvt.u64.u32 	%rd542, %r109;
	cvt.u64.u32 	%rd543, %r111;
	bra.uni 	$L__BB434_97;
$L__BB434_96:
	div.s64 	%rd542, %rd540, %rd216;
	mul.lo.s64 	%rd355, %rd542, %rd216;
	sub.s64 	%rd543, %rd540, %rd355;
$L__BB434_97:
	add.s64 	%rd357, %rd1, %rd351;
	ld.global.u64 	%rd358, [%rd357];
	mad.lo.s64 	%rd223, %rd358, %rd543, %rd215;
	add.s32 	%r44, %r207, -3;
	mul.wide.u32 	%rd359, %r44, 8;
	add.s64 	%rd360, %rd2, %rd359;
	ld.global.u64 	%rd224, [%rd360];
	or.b64  	%rd361, %rd542, %rd224;
	and.b64  	%rd362, %rd361, -4294967296;
	setp.ne.s64 	%p35, %rd362, 0;
	@%p35 bra 	$L__BB434_99;
	cvt.u32.u64 	%r112, %rd224;
	cvt.u32.u64 	%r113, %rd542;
	div.u32 	%r114, %r113, %r112;
	mul.lo.s32 	%r115, %r114, %r112;
	sub.s32 	%r116, %r113, %r115;
	cvt.u64.u32 	%rd548, %r114;
	cvt.u64.u32 	%rd545, %r116;
	bra.uni 	$L__BB434_100;
$L__BB434_99:
	div.s64 	%rd548, %rd542, %rd224;
	mul.lo.s64 	%rd363, %rd548, %rd224;
	sub.s64 	%rd545, %rd542, %rd363;
$L__BB434_100:
	add.s64 	%rd365, %rd1, %rd359;
	ld.global.u64 	%rd366, [%rd365];
	mad.lo.s64 	%rd557, %rd366, %rd545, %rd223;
	add.s32 	%r207, %r207, -4;
$L__BB434_101:
	setp.eq.s32 	%p36, %r41, 0;
	@%p36 bra 	$L__BB434_115;
	setp.eq.s32 	%p37, %r41, 1;
	@%p37 bra 	$L__BB434_110;
	mul.wide.u32 	%rd368, %r207, 8;
	add.s64 	%rd369, %rd2, %rd368;
	ld.global.u64 	%rd235, [%rd369];
	or.b64  	%rd370, %rd548, %rd235;
	and.b64  	%rd371, %rd370, -4294967296;
	setp.ne.s64 	%p38, %rd371, 0;
	@%p38 bra 	$L__BB434_105;
	cvt.u32.u64 	%r117, %rd235;
	cvt.u32.u64 	%r118, %rd548;
	div.u32 	%r119, %r118, %r117;
	mul.lo.s32 	%r120, %r119, %r117;
	sub.s32 	%r121, %r118, %r120;
	cvt.u64.u32 	%rd549, %r119;
	cvt.u64.u32 	%rd550, %r121;
	bra.uni 	$L__BB434_106;
$L__BB434_105:
	div.s64 	%rd549, %rd548, %rd235;
	mul.lo.s64 	%rd372, %rd549, %rd235;
	sub.s64 	%rd550, %rd548, %rd372;
$L__BB434_106:
	add.s64 	%rd374, %rd1, %rd368;
	ld.global.u64 	%rd375, [%rd374];
	mad.lo.s64 	%rd242, %rd375, %rd550, %rd557;
	add.s32 	%r47, %r207, -1;
	mul.wide.u32 	%rd376, %r47, 8;
	add.s64 	%rd377, %rd2, %rd376;
	ld.global.u64 	%rd243, [%rd377];
	or.b64  	%rd378, %rd549, %rd243;
	and.b64  	%rd379, %rd378, -4294967296;
	setp.ne.s64 	%p39, %rd379, 0;
	@%p39 bra 	$L__BB434_108;
	cvt.u32.u64 	%r122, %rd243;
	cvt.u32.u64 	%r123, %rd549;
	div.u32 	%r124, %r123, %r122;
	mul.lo.s32 	%r125, %r124, %r122;
	sub.s32 	%r126, %r123, %r125;
	cvt.u64.u32 	%rd548, %r124;
	cvt.u64.u32 	%rd552, %r126;
	bra.uni 	$L__BB434_109;
$L__BB434_108:
	div.s64 	%rd548, %rd549, %rd243;
	mul.lo.s64 	%rd380, %rd548, %rd243;
	sub.s64 	%rd552, %rd549, %rd380;
$L__BB434_109:
	add.s64 	%rd382, %rd1, %rd376;
	ld.global.u64 	%rd383, [%rd382];
	mad.lo.s64 	%rd557, %rd383, %rd552, %rd242;
	add.s32 	%r207, %r207, -2;
$L__BB434_110:
	and.b32  	%r127, %r23, 1;
	setp.eq.b32 	%p40, %r127, 1;
	not.pred 	%p41, %p40;
	@%p41 bra 	$L__BB434_115;
	mul.wide.u32 	%rd384, %r207, 8;
	add.s64 	%rd385, %rd2, %rd384;
	ld.global.u64 	%rd254, [%rd385];
	or.b64  	%rd386, %rd548, %rd254;
	and.b64  	%rd387, %rd386, -4294967296;
	setp.ne.s64 	%p42, %rd387, 0;
	@%p42 bra 	$L__BB434_113;
	cvt.u32.u64 	%r128, %rd254;
	cvt.u32.u64 	%r129, %rd548;
	rem.u32 	%r130, %r129, %r128;
	cvt.u64.u32 	%rd556, %r130;
	bra.uni 	$L__BB434_114;
$L__BB434_113:
	rem.s64 	%rd556, %rd548, %rd254;
$L__BB434_114:
	add.s64 	%rd389, %rd1, %rd384;
	ld.global.u64 	%rd390, [%rd389];
	mad.lo.s64 	%rd557, %rd390, %rd556, %rd557;
$L__BB434_115:
	shl.b64 	%rd391, %rd557, 1;
	add.s64 	%rd392, %rd3, %rd391;
	ld.global.u16 	%rs2, [%rd392];
	setp.ne.s16 	%p43, %rs2, 0;
	selp.u16 	%rs3, 1, 0, %p43;
	st.shared.u8 	[%r5], %rs3;
$L__BB434_116:
	bar.sync 	0;
	setp.lt.u32 	%p67, %r209, 66;
	@%p67 bra 	$L__BB434_122;
$L__BB434_117:
	shr.u32 	%r51, %r209, 1;
	setp.ge.u32 	%p68, %r1, %r51;
	@%p68 bra 	$L__BB434_121;
	ld.shared.u8 	%rs7, [%r5];
	setp.eq.s16 	%p70, %rs7, 0;
	mov.pred 	%p87, 0;
	@%p70 bra 	$L__BB434_120;
	add.s32 	%r199, %r5, %r51;
	ld.shared.u8 	%rs8, [%r199];
	setp.ne.s16 	%p87, %rs8, 0;
$L__BB434_120:
	selp.u16 	%rs9, 1, 0, %p87;
	st.shared.u8 	[%r5], %rs9;
$L__BB434_121:
	bar.sync 	0;
	setp.gt.u32 	%p71, %r209, 131;
	mov.u32 	%r209, %r51;
	@%p71 bra 	$L__BB434_117;
$L__BB434_122:
	setp.gt.u32 	%p72, %r1, 31;
	@%p72 bra 	$L__BB434_137;
	ld.volatile.shared.u8 	%rs10, [%r5];
	setp.eq.s16 	%p74, %rs10, 0;
	mov.pred 	%p88, 0;
	@%p74 bra 	$L__BB434_125;
	ld.volatile.shared.u8 	%rs11, [%r5+32];
	setp.ne.s16 	%p88, %rs11, 0;
$L__BB434_125:
	selp.u16 	%rs12, 1, 0, %p88;
	st.volatile.shared.u8 	[%r5], %rs12;
	ld.volatile.shared.u8 	%rs13, [%r5];
	setp.eq.s16 	%p76, %rs13, 0;
	mov.pred 	%p89, 0;
	@%p76 bra 	$L__BB434_127;
	ld.volatile.shared.u8 	%rs14, [%r5+16];
	setp.ne.s16 	%p89, %rs14, 0;
$L__BB434_127:
	selp.u16 	%rs15, 1, 0, %p89;
	st.volatile.shared.u8 	[%r5], %rs15;
	ld.volatile.shared.u8 	%rs16, [%r5];
	setp.eq.s16 	%p78, %rs16, 0;
	mov.pred 	%p90, 0;
	@%p78 bra 	$L__BB434_129;
	ld.volatile.shared.u8 	%rs17, [%r5+8];
	setp.ne.s16 	%p90, %rs17, 0;
$L__BB434_129:
	selp.u16 	%rs18, 1, 0, %p90;
	st.volatile.shared.u8 	[%r5], %rs18;
	ld.volatile.shared.u8 	%rs19, [%r5];
	setp.eq.s16 	%p80, %rs19, 0;
	mov.pred 	%p91, 0;
	@%p80 bra 	$L__BB434_131;
	ld.volatile.shared.u8 	%rs20, [%r5+4];
	setp.ne.s16 	%p91, %rs20, 0;
$L__BB434_131:
	selp.u16 	%rs21, 1, 0, %p91;
	st.volatile.shared.u8 	[%r5], %rs21;
	ld.volatile.shared.u8 	%rs22, [%r5];
	setp.eq.s16 	%p82, %rs22, 0;
	mov.pred 	%p92, 0;
	@%p82 bra 	$L__BB434_133;
	ld.volatile.shared.u8 	%rs23, [%r5+2];
	setp.ne.s16 	%p92, %rs23, 0;
$L__BB434_133:
	selp.u16 	%rs24, 1, 0, %p92;
	st.volatile.shared.u8 	[%r5], %rs24;
	ld.volatile.shared.u8 	%rs25, [%r5];
	setp.eq.s16 	%p84, %rs25, 0;
	mov.pred 	%p93, 0;
	@%p84 bra 	$L__BB434_135;
	ld.volatile.shared.u8 	%rs26, [%r5+1];
	setp.ne.s16 	%p93, %rs26, 0;
$L__BB434_135:
	selp.u16 	%rs27, 1, 0, %p93;
	st.volatile.shared.u8 	[%r5], %rs27;
	setp.ne.s32 	%p85, %r1, 0;
	@%p85 bra 	$L__BB434_137;
	ld.shared.u8 	%rs28, [allsdata_i16];
	cvt.u64.u32 	%rd470, %r2;
	cvta.to.global.u64 	%rd471, %rd260;
	add.s64 	%rd472, %rd471, %rd470;
	st.global.u8 	[%rd472], %rs28;
$L__BB434_137:
	ret;

}
	// .globl	uncontiguous_cumulate_all_i16
.visible .entry uncontiguous_cumulate_all_i16(
	.param .u64 .ptr .align 1 uncontiguous_cumulate_all_i16_param_0,
	.param .u64 .ptr .align 1 uncontiguous_cumulate_all_i16_param_1,
	.param .u64 .ptr .align 1 uncontiguous_cumulate_all_i16_param_2,
	.param .u64 .ptr .align 1 uncontiguous_cumulate_all_i16_param_3,
	.param .u64 uncontiguous_cumulate_all_i16_param_4,
	.param .u64 uncontiguous_cumulate_all_i16_param_5
)
{
	.reg .pred 	%p<93>;
	.reg .b16 	%rs<28>;
	.reg .b32 	%r<210>;
	.reg .b64 	%rd<555>;

	ld.param.u64 	%rd260, [uncontiguous_cumulate_all_i16_param_0];
	ld.param.u64 	%rd263, [uncontiguous_cumulate_all_i16_param_1];
	ld.param.u64 	%rd264, [uncontiguous_cumulate_all_i16_param_2];
	ld.param.u64 	%rd265, [uncontiguous_cumulate_all_i16_param_3];
	ld.param.u64 	%rd261, [uncontiguous_cumulate_all_i16_param_4];
	ld.param.u64 	%rd262, [uncontiguous_cumulate_all_i16_param_5];
	cvta.to.global.u64 	%rd1, %rd265;
	cvta.to.global.u64 	%rd2, %rd264;
	cvta.to.global.u64 	%rd3, %rd263;
	mov.u32 	%r1, %tid.x;
	mov.u32 	%r2, %ctaid.x;
	mov.u32 	%r209, %ntid.x;
	mul.lo.s32 	%r52, %r2, %r209;
	shl.b32 	%r53, %r52, 1;
	add.s32 	%r4, %r53, %r1;
	mov.u32 	%r54, allsdata_i16;
	add.s32 	%r5, %r54, %r1;
	mov.b16 	%rs1, 1;
	st.shared.u8 	[%r5], %rs1;
	add.s32 	%r55, %r4, %r209;
	cvt.u64.u32 	%rd508, %r55;
	setp.le.u64 	%p17, %rd262, %rd508;
	@%p17 bra 	$L__BB435_56;
	cvt.u32.u64 	%r6, %rd261;
	add.s32 	%r203, %r6, -1;
	setp.lt.s32 	%p43, %r203, 0;
	mov.b64 	%rd512, 0;
	mov.u64 	%rd513, %rd512;
	@%p43 bra 	$L__BB435_53;
	cvt.u64.u32 	%rd509, %r4;
	setp.lt.u32 	%p44, %r203, 3;
	mov.b64 	%rd513, 0;
	mov.u64 	%rd512, %rd513;
	@%p44 bra 	$L__BB435_30;
	add.s32 	%r201, %r6, -2;
	and.b32  	%r131, %r6, -4;
	neg.s32 	%r200, %r131;
	mov.b64 	%rd513, 0;
$L__BB435_4:
	.pragma "nounroll";
	add.s32 	%r12, %r201, 1;
	mul.wide.u32 	%rd396, %r12, 8;
	add.s64 	%rd397, %rd2, %rd396;
	ld.global.u64 	%rd10, [%rd397];
	or.b64  	%rd398, %rd509, %rd10;
	and.b64  	%rd399, %rd398, -4294967296;
	setp.ne.s64 	%p45, %rd399, 0;
	@%p45 bra 	$L__BB435_6;
	cvt.u32.u64 	%r132, %rd10;
	cvt.u32.u64 	%r133, %rd509;
	div.u32 	%r134, %r133, %r132;
	mul.lo.s32 	%r135, %r134, %r132;
	sub.s32 	%r136, %r133, %r135;
	cvt.u64.u32 	%rd474, %r134;
	cvt.u64.u32 	%rd475, %r136;
	bra.uni 	$L__BB435_7;
$L__BB435_6:
	div.s64 	%rd474, %rd509, %rd10;
	mul.lo.s64 	%rd400, %rd474, %rd10;
	sub.s64 	%rd475, %rd509, %rd400;
$L__BB435_7:
	mul.wide.u32 	%rd401, %r12, 8;
	add.s64 	%rd402, %rd1, %rd401;
	ld.global.u64 	%rd17, [%rd402];
	mad.lo.s64 	%rd18, %rd17, %rd475, %rd512;
	or.b64  	%rd403, %rd508, %rd10;
	and.b64  	%rd404, %rd403, -4294967296;
	setp.ne.s64 	%p46, %rd404, 0;
	@%p46 bra 	$L__BB435_9;
	cvt.u32.u64 	%r137, %rd10;
	cvt.u32.u64 	%r138, %rd508;
	div.u32 	%r139, %r138, %r137;
	mul.lo.s32 	%r140, %r139, %r137;
	sub.s32 	%r141, %r138, %r140;
	cvt.u64.u32 	%rd476, %r139;
	cvt.u64.u32 	%rd477, %r141;
	bra.uni 	$L__BB435_10;
$L__BB435_9:
	div.s64 	%rd476, %rd508, %rd10;
	mul.lo.s64 	%rd405, %rd476, %rd10;
	sub.s64 	%rd477, %rd508, %rd405;
$L__BB435_10:
	mad.lo.s64 	%rd25, %rd477, %rd17, %rd513;
	add.s32 	%r13, %r201, -2;
	mul.wide.u32 	%rd406, %r201, 8;
	add.s64 	%rd407, %rd2, %rd406;
	ld.global.u64 	%rd26, [%rd407];
	or.b64  	%rd408, %rd474, %rd26;
	and.b64  	%rd409, %rd408, -4294967296;
	setp.ne.s64 	%p47, %rd409, 0;
	@%p47 bra 	$L__BB435_12;
	cvt.u32.u64 	%r142, %rd26;
	cvt.u32.u64 	%r143, %rd474;
	div.u32 	%r144, %r143, %r142;
	mul.lo.s32 	%r145, %r144, %r142;
	sub.s32 	%r146, %r143, %r145;
	cvt.u64.u32 	%rd478, %r144;
	cvt.u64.u32 	%rd479, %r146;
	bra.uni 	$L__BB435_13;
$L__BB435_12:
	div.s64 	%rd478, %rd474, %rd26;
	mul.lo.s64 	%rd410, %rd478, %rd26;
	sub.s64 	%rd479, %rd474, %rd410;
$L__BB435_13:
	mul.wide.u32 	%rd411, %r201, 8;
	add.s64 	%rd412, %rd1, %rd411;
	ld.global.u64 	%rd33, [%rd412];
	mad.lo.s64 	%rd34, %rd33, %rd479, %rd18;
	or.b64  	%rd413, %rd476, %rd26;
	and.b64  	%rd414, %rd413, -4294967296;
	setp.ne.s64 	%p48, %rd414, 0;
	@%p48 bra 	$L__BB435_15;
	cvt.u32.u64 	%r147, %rd26;
	cvt.u32.u64 	%r148, %rd476;
	div.u32 	%r149, %r148, %r147;
	mul.lo.s32 	%r150, %r149, %r147;
	sub.s32 	%r151, %r148, %r150;
	cvt.u64.u32 	%rd480, %r149;
	cvt.u64.u32 	%rd481, %r151;
	bra.uni 	$L__BB435_16;
$L__BB435_15:
	div.s64 	%rd480, %rd476, %rd26;
	mul.lo.s64 	%rd415, %rd480, %rd26;
	sub.s64 	%rd481, %rd476, %rd415;
$L__BB435_16:
	mad.lo.s64 	%rd41, %rd481, %rd33, %rd25;
	add.s32 	%r14, %r201, -1;
	mul.wide.u32 	%rd416, %r14, 8;
	add.s64 	%rd417, %rd2, %rd416;
	ld.global.u64 	%rd42, [%rd417];
	or.b64  	%rd418, %rd478, %rd42;
	and.b64  	%rd419, %rd418, -4294967296;
	setp.ne.s64 	%p49, %rd419, 0;
	@%p49 bra 	$L__BB435_18;
	cvt.u32.u64 	%r152, %rd42;
	cvt.u32.u64 	%r153, %rd478;
	div.u32 	%r154, %r153, %r152;
	mul.lo.s32 	%r155, %r154, %r152;
	sub.s32 	%r156, %r153, %r155;
	cvt.u64.u32 	%rd482, %r154;
	cvt.u64.u32 	%rd483, %r156;
	bra.uni 	$L__BB435_19;
$L__BB435_18:
	div.s64 	%rd482, %rd478, %rd42;
	mul.lo.s64 	%rd420, %rd482, %rd42;
	sub.s64 	%rd483, %rd478, %rd420;
$L__BB435_19:
	mul.wide.u32 	%rd421, %r14, 8;
	add.s64 	%rd422, %rd1, %rd421;
	ld.global.u64 	%rd49, [%rd422];
	mad.lo.s64 	%rd50, %rd49, %rd483, %rd34;
	or.b64  	%rd423, %rd480, %rd42;
	and.b64  	%rd424, %rd423, -4294967296;
	setp.ne.s64 	%p50, %rd424, 0;
	@%p50 bra 	$L__BB435_21;
	cvt.u32.u64 	%r157, %rd42;
	cvt.u32.u64 	%r158, %rd480;
	div.u32 	%r159, %r158, %r157;
	mul.lo.s32 	%r160, %r159, %r157;
	sub.s32 	%r161, %r158, %r160;
	cvt.u64.u32 	%rd484, %r159;
	cvt.u64.u32 	%rd485, %r161;
	bra.uni 	$L__BB435_22;
$L__BB435_21:
	div.s64 	%rd484, %rd480, %rd42;
	mul.lo.s64 	%rd425, %rd484, %rd42;
	sub.s64 	%rd485, %rd480, %rd425;
$L__BB435_22:
	mad.lo.s64 	%rd57, %rd485, %rd49, %rd41;
	mul.wide.u32 	%rd426, %r13, 8;
	add.s64 	%rd427, %rd2, %rd426;
	ld.global.u64 	%rd58, [%rd427];
	or.b64  	%rd428, %rd482, %rd58;
	and.b64  	%rd429, %rd428, -4294967296;
	setp.ne.s64 	%p51, %rd429, 0;
	@%p51 bra 	$L__BB435_24;
	cvt.u32.u64 	%r162, %rd58;
	cvt.u32.u64 	%r163, %rd482;
	div.u32 	%r164, %r163, %r162;
	mul.lo.s32 	%r165, %r164, %r162;
	sub.s32 	%r166, %r163, %r165;
	cvt.u64.u32 	%rd509, %r164;
	cvt.u64.u32 	%rd487, %r166;
	bra.uni 	$L__BB435_25;
$L__BB435_24:
	div.s64 	%rd509, %rd482, %rd58;
	mul.lo.s64 	%rd430, %rd509, %rd58;
	sub.s64 	%rd487, %rd482, %rd430;
$L__BB435_25:
	mul.wide.u32 	%rd431, %r13, 8;
	add.s64 	%rd432, %rd1, %rd431;
	ld.global.u64 	%rd65, [%rd432];
	mad.lo.s64 	%rd512, %rd65, %rd487, %rd50;
	or.b64  	%rd433, %rd484, %rd58;
	and.b64  	%rd434, %rd433, -4294967296;
	setp.ne.s64 	%p52, %rd434, 0;
	@%p52 bra 	$L__BB435_27;
	cvt.u32.u64 	%r167, %rd58;
	cvt.u32.u64 	%r168, %rd484;
	div.u32 	%r169, %r168, %r167;
	mul.lo.s32 	%r170, %r169, %r167;
	sub.s32 	%r171, %r168, %r170;
	cvt.u64.u32 	%rd508, %r169;
	cvt.u64.u32 	%rd489, %r171;
	bra.uni 	$L__BB435_28;
$L__BB435_27:
	div.s64 	%rd508, %rd484, %rd58;
	mul.lo.s64 	%rd435, %rd508, %rd58;
	sub.s64 	%rd489, %rd484, %rd435;
$L__BB435_28:
	mad.lo.s64 	%rd513, %rd489, %rd65, %rd57;
	add.s32 	%r201, %r201, -4;
	add.s32 	%r200, %r200, 4;
	setp.ne.s32 	%p53, %r200, 0;
	@%p53 bra 	$L__BB435_4;
	add.s32 	%r203, %r201, 1;
$L__BB435_30:
	and.b32  	%r19, %r6, 3;
	setp.eq.s32 	%p54, %r19, 0;
	@%p54 bra 	$L__BB435_53;
	setp.eq.s32 	%p55, %r19, 1;
	@%p55 bra 	$L__BB435_45;
	mul.wide.u32 	%rd437, %r203, 8;
	add.s64 	%rd438, %rd2, %rd437;
	ld.global.u64 	%rd80, [%rd438];
	or.b64  	%rd439, %rd509, %rd80;
	and.b64  	%rd440, %rd439, -4294967296;
	setp.ne.s64 	%p56, %rd440, 0;
	@%p56 bra 	$L__BB435_34;
	cvt.u32.u64 	%r172, %rd80;
	cvt.u32.u64 	%r173, %rd509;
	div.u32 	%r174, %r173, %r172;
	mul.lo.s32 	%r175, %r174, %r172;
	sub.s32 	%r176, %r173, %r175;
	cvt.u64.u32 	%rd496, %r174;
	cvt.u64.u32 	%rd497, %r176;
	bra.uni 	$L__BB435_35;
$L__BB435_34:
	div.s64 	%rd496, %rd509, %rd80;
	mul.lo.s64 	%rd441, %rd496, %rd80;
	sub.s64 	%rd497, %rd509, %rd441;
$L__BB435_35:
	add.s64 	%rd443, %rd1, %rd437;
	ld.global.u64 	%rd87, [%rd443];
	mad.lo.s64 	%rd88, %rd87, %rd497, %rd512;
	or.b64  	%rd444, %rd508, %rd80;
	and.b64  	%rd445, %rd444, -4294967296;
	setp.ne.s64 	%p57, %rd445, 0;
	@%p57 bra 	$L__BB435_37;
	cvt.u32.u64 	%r177, %rd80;
	cvt.u32.u64 	%r178, %rd508;
	div.u32 	%r179, %r178, %r177;
	mul.lo.s32 	%r180, %r179, %r177;
	sub.s32 	%r181, %r178, %r180;
	cvt.u64.u32 	%rd498, %r179;
	cvt.u64.u32 	%rd499, %r181;
	bra.uni 	$L__BB435_38;
$L__BB435_37:
	div.s64 	%rd498, %rd508, %rd80;
	mul.lo.s64 	%rd446, %rd498, %rd80;
	sub.s64 	%rd499, %rd508, %rd446;
$L__BB435_38:
	mad.lo.s64 	%rd95, %rd499, %rd87, %rd513;
	add.s32 	%r20, %r203, -1;
	mul.wide.u32 	%rd447, %r20, 8;
	add.s64 	%rd448, %rd2, %rd447;
	ld.global.u64 	%rd96, [%rd448];
	or.b64  	%rd449, %rd496, %rd96;
	and.b64  	%rd450, %rd449, -4294967296;
	setp.ne.s64 	%p58, %rd450, 0;
	@%p58 bra 	$L__BB435_40;
	cvt.u32.u64 	%r182, %rd96;
	cvt.u32.u64 	%r183, %rd496;
	div.u32 	%r184, %r183, %r182;
	mul.lo.s32 	%r185, %r184, %r182;
	sub.s32 	%r186, %r183, %r185;
	cvt.u64.u32 	%rd509, %r184;
	cvt.u64.u32 	%rd501, %r186;
	bra.uni 	$L__BB435_41;
$L__BB435_40:
	div.s64 	%rd509, %rd496, %rd96;
	mul.lo.s64 	%rd451, %rd509, %rd96;
	sub.s64 	%rd501, %rd496, %rd451;
$L__BB435_41:
	add.s64 	%rd453, %rd1, %rd447;
	ld.global.u64 	%rd103, [%rd453];
	mad.lo.s64 	%rd512, %rd103, %rd501, %rd88;
	or.b64  	%rd454, %rd498, %rd96;
	and.b64  	%rd455, %rd454, -4294967296;
	setp.ne.s64 	%p59, %rd455, 0;
	@%p59 bra 	$L__BB435_43;
	cvt.u32.u64 	%r187, %rd96;
	cvt.u32.u64 	%r188, %rd498;
	div.u32 	%r189, %r188, %r187;
	mul.lo.s32 	%r190, %r189, %r187;
	sub.s32 	%r191, %r188, %r190;
	cvt.u64.u32 	%rd508, %r189;
	cvt.u64.u32 	%rd503, %r191;
	bra.uni 	$L__BB435_44;
$L__BB435_43:
	div.s64 	%rd508, %rd498, %rd96;
	mul.lo.s64 	%rd456, %rd508, %rd96;
	sub.s64 	%rd503, %rd498, %rd456;
$L__BB435_44:
	mad.lo.s64 	%rd513, %rd503, %rd103, %rd95;
	add.s32 	%r203, %r203, -2;
$L__BB435_45:
	and.b32  	%r192, %r6, 1;
	setp.eq.b32 	%p60, %r192, 1;
	not.pred 	%p61, %p60;
	@%p61 bra 	$L__BB435_53;
	mul.wide.u32 	%rd457, %r203, 8;
	add.s64 	%rd458, %rd2, %rd457;
	ld.global.u64 	%rd118, [%rd458];
	or.b64  	%rd459, %rd509, %rd118;
	and.b64  	%rd460, %rd459, -4294967296;
	setp.ne.s64 	%p62, %rd460, 0;
	@%p62 bra 	$L__BB435_48;
	cvt.u32.u64 	%r193, %rd118;
	cvt.u32.u64 	%r194, %rd509;
	rem.u32 	%r195, %r194, %r193;
	cvt.u64.u32 	%rd510, %r195;
	bra.uni 	$L__BB435_49;
$L__BB435_48:
	rem.s64 	%rd510, %rd509, %rd118;
$L__BB435_49:
	add.s64 	%rd462, %rd1, %rd457;
	ld.global.u64 	%rd122, [%rd462];
	mad.lo.s64 	%rd512, %rd122, %rd510, %rd512;
	or.b64  	%rd463, %rd508, %rd118;
	and.b64  	%rd464, %rd463, -4294967296;
	setp.ne.s64 	%p63, %rd464, 0;
	@%p63 bra 	$L__BB435_51;
	cvt.u32.u64 	%r196, %rd118;
	cvt.u32.u64 	%r197, %rd508;
	rem.u32 	%r198, %r197, %r196;
	cvt.u64.u32 	%rd511, %r198;
	bra.uni 	$L__BB435_52;
$L__BB435_51:
	rem.s64 	%rd511, %rd508, %rd118;
$L__BB435_52:
	mad.lo.s64 	%rd513, %rd511, %rd122, %rd513;
$L__BB435_53:
	add.s64 	%rd465, %rd3, %rd512;
	ld.global.u8 	%rs3, [%rd465];
	setp.eq.s16 	%p65, %rs3, 0;
	mov.pred 	%p85, 0;
	@%p65 bra 	$L__BB435_55;
	add.s64 	%rd466, %rd3, %rd513;
	ld.global.u8 	%rs4, [%rd466];
	setp.ne.s16 	%p85, %rs4, 0;
$L__BB435_55:
	selp.u16 	%rs5, 1, 0, %p85;
	st.shared.u8 	[%r5], %rs5;
	bra.uni 	$L__BB435_116;
$L__BB435_56:
	cvt.u64.u32 	%rd545, %r4;
	setp.le.u64 	%p18, %rd262, %rd545;
	@%p18 bra 	$L__BB435_116;
	cvt.u32.u64 	%r23, %rd261;
	add.s32 	%r207, %r23, -1;
	setp.lt.s32 	%p19, %r207, 0;
	mov.b64 	%rd554, 0;
	@%p19 bra 	$L__BB435_115;
	and.b32  	%r25, %r23, 7;
	setp.lt.u32 	%p20, %r207, 7;
	mov.b64 	%rd554, 0;
	@%p20 bra 	$L__BB435_86;
	add.s32 	%r205, %r23, -4;
	and.b32  	%r56, %r23, -8;
	neg.s32 	%r204, %r56;
	mov.b64 	%rd554, 0;
$L__BB435_60:
	.pragma "nounroll";
	add.s32 	%r30, %r205, 3;
	mul.wide.u32 	%rd270, %r30, 8;
	add.s64 	%rd271, %rd2, %rd270;
	ld.global.u64 	%rd133, [%rd271];
	or.b64  	%rd272, %rd545, %rd133;
	and.b64  	%rd273, %rd272, -4294967296;
	setp.ne.s64 	%p21, %rd273, 0;
	@%p21 bra 	$L__BB435_62;
	cvt.u32.u64 	%r57, %rd133;
	cvt.u32.u64 	%r58, %rd545;
	div.u32 	%r59, %r58, %r57;
	mul.lo.s32 	%r60, %r59, %r57;
	sub.s32 	%r61, %r58, %r60;
	cvt.u64.u32 	%rd516, %r59;
	cvt.u64.u32 	%rd517, %r61;
	bra.uni 	$L__BB435_63;
$L__BB435_62:
	div.s64 	%rd516, %rd545, %rd133;
	mul.lo.s64 	%rd274, %rd516, %rd133;
	sub.s64 	%rd517, %rd545, %rd274;
$L__BB435_63:
	add.s64 	%rd276, %rd1, %rd270;
	ld.global.u64 	%rd277, [%rd276];
	mad.lo.s64 	%rd140, %rd277, %rd517, %rd554;
	add.s32 	%r31, %r205, 2;
	mul.wide.u32 	%rd278, %r31, 8;
	add.s64 	%rd279, %rd2, %rd278;
	ld.global.u64 	%rd141, [%rd279];
	or.b64  	%rd280, %rd516, %rd141;
	and.b64  	%rd281, %rd280, -4294967296;
	setp.ne.s64 	%p22, %rd281, 0;
	@%p22 bra 	$L__BB435_65;
	cvt.u32.u64 	%r62, %rd141;
	cvt.u32.u64 	%r63, %rd516;
	div.u32 	%r64, %r63, %r62;
	mul.lo.s32 	%r65, %r64, %r62;
	sub.s32 	%r66, %r63, %r65;
	cvt.u64.u32 	%rd518, %r64;
	cvt.u64.u32 	%rd519, %r66;
	bra.uni 	$L__BB435_66;
$L__BB435_65:
	div.s64 	%rd518, %rd516, %rd141;
	mul.lo.s64 	%rd282, %rd518, %rd141;
	sub.s64 	%rd519, %rd516, %rd282;
$L__BB435_66:
	add.s64 	%rd284, %rd1, %rd278;
	ld.global.u64 	%rd285, [%rd284];
	mad.lo.s64 	%rd148, %rd285, %rd519, %rd140;
	add.s32 	%r32, %r205, 1;
	mul.wide.u32 	%rd286, %r32, 8;
	add.s64 	%rd287, %rd2, %rd286;
	ld.global.u64 	%rd149, [%rd287];
	or.b64  	%rd288, %rd518, %rd149;
	and.b64  	%rd289, %rd288, -4294967296;
	setp.ne.s64 	%p23, %rd289, 0;
	@%p23 bra 	$L__BB435_68;
	cvt.u32.u64 	%r67, %rd149;
	cvt.u32.u64 	%r68, %rd518;
	div.u32 	%r69, %r68, %r67;
	mul.lo.s32 	%r70, %r69, %r67;
	sub.s32 	%r71, %r68, %r70;
	cvt.u64.u32 	%rd520, %r69;
	cvt.u64.u32 	%rd521, %r71;
	bra.uni 	$L__BB435_69;
$L__BB435_68:
	div.s64 	%rd520, %rd518, %rd149;
	mul.lo.s64 	%rd290, %rd520, %rd149;
	sub.s64 	%rd521, %rd518, %rd290;
$L__BB435_69:
	add.s64 	%rd292, %rd1, %rd286;
	ld.global.u64 	%rd293, [%rd292];
	mad.lo.s64 	%rd156, %rd293, %rd521, %rd148;
	add.s32 	%r33, %r205, -4;
	mul.wide.u32 	%rd294, %r205, 8;
	add.s64 	%rd295, %rd2, %rd294;
	ld.global.u64 	%rd157, [%rd295];
	or.b64  	%rd296, %rd520, %rd157;
	and.b64  	%rd297, %rd296, -4294967296;
	setp.ne.s64 	%p24, %rd297, 0;
	@%p24 bra 	$L__BB435_71;
	cvt.u32.u64 	%r72, %rd157;
	cvt.u32.u64 	%r73, %rd520;
	div.u32 	%r74, %r73, %r72;
	mul.lo.s32 	%r75, %r74, %r72;
	sub.s32 	%r76, %r73, %r75;
	cvt.u64.u32 	%rd522, %r74;
	cvt.u64.u32 	%rd523, %r76;
	bra.uni 	$L__BB435_72;
$L__BB435_71:
	div.s64 	%rd522, %rd520, %rd157;
	mul.lo.s64 	%rd298, %rd522, %rd157;
	sub.s64 	%rd523, %rd520, %rd298;
$L__BB435_72:
	add.s64 	%rd300, %rd1, %rd294;
	ld.global.u64 	%rd301, [%rd300];
	mad.lo.s64 	%rd164, %rd301, %rd523, %rd156;
	add.s32 	%r34, %r205, -1;
	mul.wide.u32 	%rd302, %r34, 8;
	add.s64 	%rd303, %rd2, %rd302;
	ld.global.u64 	%rd165, [%rd303];
	or.b64  	%rd304, %rd522, %rd165;
	and.b64  	%rd305, %rd304, -4294967296;
	setp.ne.s64 	%p25, %rd305, 0;
	@%p25 bra 	$L__BB435_74;
	cvt.u32.u64 	%r77, %rd165;
	cvt.u32.u64 	%r78, %rd522;
	div.u32 	%r79, %r78, %r77;
	mul.lo.s32 	%r80, %r79, %r77;
	sub.s32 	%r81, %r78, %r80;
	cvt.u64.u32 	%rd524, %r79;
	cvt.u64.u32 	%rd525, %r81;
	bra.uni 	$L__BB435_75;
$L__BB435_74:
	div.s64 	%rd524, %rd522, %rd165;
	mul.lo.s64 	%rd306, %rd524, %rd165;
	sub.s64 	%rd525, %rd522, %rd306;
$L__BB435_75:
	add.s64 	%rd308, %rd1, %rd302;
	ld.global.u64 	%rd309, [%rd308];
	mad.lo.s64 	%rd172, %rd309, %rd525, %rd164;
	add.s32 	%r35, %r205, -2;
	mul.wide.u32 	%rd310, %r35, 8;
	add.s64 	%rd311, %rd2, %rd310;
	ld.global.u64 	%rd173, [%rd311];
	or.b64  	%rd312, %rd524, %rd173;
	and.b64  	%rd313, %rd312, -4294967296;
	setp.ne.s64 	%p26, %rd313, 0;
	@%p26 bra 	$L__BB435_77;
	cvt.u32.u64 	%r82, %rd173;
	cvt.u32.u64 	%r83, %rd524;
	div.u32 	%r84, %r83, %r82;
	mul.lo.s32 	%r85, %r84, %r82;
	sub.s32 	%r86, %r83, %r85;
	cvt.u64.u32 	%rd526, %r84;
	cvt.u64.u32 	%rd527, %r86;
	bra.uni 	$L__BB435_78;
$L__BB435_77:
	div.s64 	%rd526, %rd524, %rd173;
	mul.lo.s64 	%rd314, %rd526, %rd173;
	sub.s64 	%rd527, %rd524, %rd314;
$L__BB435_78:
	add.s64 	%rd316, %rd1, %rd310;
	ld.global.u64 	%rd317, [%rd316];
	mad.lo.s64 	%rd180, %rd317, %rd527, %rd172;
	add.s32 	%r36, %r205, -3;
	mul.wide.u32 	%rd318, %r36, 8;
	add.s64 	%rd319, %rd2, %rd318;
	ld.global.u64 	%rd181, [%rd319];
	or.b64  	%rd320, %rd526, %rd181;
	and.b64  	%rd321, %rd320, -4294967296;
	setp.ne.s64 	%p27, %rd321, 0;
	@%p27 bra 	$L__BB435_80;
	cvt.u32.u64 	%r87, %rd181;
	cvt.u32.u64 	%r88, %rd526;
	div.u32 	%r89, %r88, %r87;
	mul.lo.s32 	%r90, %r89, %r87;
	sub.s32 	%r91, %r88, %r90;
	cvt.u64.u32 	%rd528, %r89;
	cvt.u64.u32 	%rd529, %r91;
	bra.uni 	$L__BB435_81;
$L__BB435_80:
	div.s64 	%rd528, %rd526, %rd181;
	mul.lo.s64 	%rd322, %rd528, %rd181;
	sub.s64 	%rd529, %rd526, %rd322;
$L__BB435_81:
	add.s64 	%rd324, %rd1, %rd318;
	ld.global.u64 	%rd325, [%rd324];
	mad.lo.s64 	%rd188, %rd325, %rd529, %rd180;
	mul.wide.u32 	%rd326, %r33, 8;
	add.s64 	%rd327, %rd2, %rd326;
	ld.global.u64 	%rd189, [%rd327];
	or.b64  	%rd328, %rd528, %rd189;
	and.b64  	%rd329, %rd328, -4294967296;
	setp.ne.s64 	%p28, %rd329, 0;
	@%p28 bra 	$L__BB435_83;
	cvt.u32.u64 	%r92, %rd189;
	cvt.u32.u64 	%r93, %rd528;
	div.u32 	%r94, %r93, %r92;
	mul.lo.s32 	%r95, %r94, %r92;
	sub.s32 	%r96, %r93, %r95;
	cvt.u64.u32 	%rd545, %r94;
	cvt.u64.u32 	%rd531, %r96;
	bra.uni 	$L__BB435_84;
$L__BB435_83:
	div.s64 	%rd545, %rd528, %rd189;
	mul.lo.s64 	%rd330, %rd545, %rd189;
	sub.s64 	%rd531, %rd528, %rd330;
$L__BB435_84:
	add.s64 	%rd332, %rd1, %rd326;
	ld.global.u64 	%rd333, [%rd332];
	mad.lo.s64 	%rd554, %rd333, %rd531, %rd188;
	add.s32 	%r205, %r205, -8;
	add.s32 	%r204, %r204, 8;
	setp.ne.s32 	%p29, %r204, 0;
	@%p29 bra 	$L__BB435_60;
	add.s32 	%r207, %r205, 3;
$L__BB435_86:
	setp.eq.s32 	%p30, %r25, 0;
	@%p30 bra 	$L__BB435_115;
	and.b32  	%r41, %r23, 3;
	setp.lt.u32 	%p31, %r25, 4;
	@%p31 bra 	$L__BB435_101;
	mul.wide.u32 	%rd335, %r207, 8;
	add.s64 	%rd336, %rd2, %rd335;
	ld.global.u64 	%rd200, [%rd336];
	or.b64  	%rd337, %rd545, %rd200;
	and.b64  	%rd338, %rd337, -4294967296;
	setp.ne.s64 	%p32, %rd338, 0;
	@%p32 bra 	$L__BB435_90;
	cvt.u32.u64 	%r97, %rd200;
	cvt.u32.u64 	%r98, %rd545;
	div.u32 	%r99, %r98, %r97;
	mul.lo.s32 	%r100, %r99, %r97;
	sub.s32 	%r101, %r98, %r100;
	cvt.u64.u32 	%rd535, %r99;
	cvt.u64.u32 	%rd536, %r101;
	bra.uni 	$L__BB435_91;
$L__BB435_90:
	div.s64 	%rd535, %rd545, %rd200;
	mul.lo.s64 	%rd339, %rd535, %rd200;
	sub.s64 	%rd536, %rd545, %rd339;
$L__BB435_91:
	add.s64 	%rd341, %rd1, %rd335;
	ld.global.u64 	%rd342, [%rd341];
	mad.lo.s64 	%rd207, %rd342, %rd536, %rd554;
	add.s32 	%r42, %r207, -1;
	mul.wide.u32 	%rd343, %r42, 8;
	add.s64 	%rd344, %rd2, %rd343;
	ld.global.u64 	%rd208, [%rd344];
	or.b64  	%rd345, %rd535, %rd208;
	and.b64  	%rd346, %rd345, -4294967296;
	setp.ne.s64 	%p33, %rd346, 0;
	@%p33 bra 	$L__BB435_93;
	cvt.u32.u64 	%r102, %rd208;
	cvt.u32.u64 	%r103, %rd535;
	div.u32 	%r104, %r103, %r102;
	mul.lo.s32 	%r105, %r104, %r102;
	sub.s32 	%r106, %r103, %r105;
	cvt.u64.u32 	%rd537, %r104;
	cvt.u64.u32 	%rd538, %r106;
	bra.uni 	$L__BB435_94;
$L__BB435_93:
	div.s64 	%rd537, %rd535, %rd208;
	mul.lo.s64 	%rd347, %rd537, %rd208;
	sub.s64 	%rd538, %rd535, %rd347;
$L__BB435_94:
	add.s64 	%rd349, %rd1, %rd343;
	ld.global.u64 	%rd350, [%rd349];
	mad.lo.s64 	%rd215, %rd350, %rd538, %rd207;
	add.s32 	%r43, %r207, -2;
	mul.wide.u32 	%rd351, %r43, 8;
	add.s64 	%rd352, %rd2, %rd351;
	ld.global.u64 	%rd216, [%rd352];
	or.b64  	%rd353, %rd537, %rd216;
	and.b64  	%rd354, %rd353, -4294967296;
	setp.ne.s64 	%p34, %rd354, 0;
	@%p34 bra 	$L__BB435_96;
	cvt.u32.u64 	%r107, %rd216;
	cvt.u32.u64 	%r108, %rd537;
	div.u32 	%r109, %r108, %r107;
	mul.lo.s32 	%r110, %r109, %r107;
	sub.s32 	%r111, %r108, %r110;
	cvt.u64.u32 	%rd539, %r109;
	cvt.u64.u32 	%rd540, %r111;
	bra.uni 	$L__BB435_97;
$L__BB435_96:
	div.s64 	%rd539, %rd537, %rd216;
	mul.lo.s64 	%rd355, %rd539, %rd216;
	sub.s64 	%rd540, %rd537, %rd355;
$L__BB435_97:
	add.s64 	%rd357, %rd1, %rd351;
	ld.global.u64 	%rd358, [%rd357];
	mad.lo.s64 	%rd223, %rd358, %rd540, %rd215;
	add.s32 	%r44, %r207, -3;
	mul.wide.u32 	%rd359, %r44, 8;
	add.s64 	%rd360, %rd2, %rd359;
	ld.global.u64 	%rd224, [%rd360];
	or.b64  	%rd361, %rd539, %rd224;
	and.b64  	%rd362, %rd361, -4294967296;
	setp.ne.s64 	%p35, %rd362, 0;
	@%p35 bra 	$L__BB435_99;
	cvt.u32.u64 	%r112, %rd224;
	cvt.u32.u64 	%r113, %rd539;
	div.u32 	%r114, %r113, %r112;
	mul.lo.s32 	%r115, %r114, %r112;
	sub.s32 	%r116, %r113, %r115;
	cvt.u64.u32 	%rd545, %r114;
	cvt.u64.u32 	%rd542, %r116;
	bra.uni 	$L__BB435_100;
$L__BB435_99:
	div.s64 	%rd545, %rd539, %rd224;
	mul.lo.s64 	%rd363, %rd545, %rd224;
	sub.s64 	%rd542, %rd539, %rd363;
$L__BB435_100:
	add.s64 	%rd365, %rd1, %rd359;
	ld.global.u64 	%rd366, [%rd365];
	mad.lo.s64 	%rd554, %rd366, %rd542, %rd223;
	add.s32 	%r207, %r207, -4;
$L__BB435_101:
	setp.eq.s32 	%p36, %r41, 0;
	@%p36 bra 	$L__BB435_115;
	setp.eq.s32 	%p37, %r41, 1;
	@%p37 bra 	$L__BB435_110;
	mul.wide.u32 	%rd368, %r207, 8;
	add.s64 	%rd369, %rd2, %rd368;
	ld.global.u64 	%rd235, [%rd369];
	or.b64  	%rd370, %rd545, %rd235;
	and.b64  	%rd371, %rd370, -4294967296;
	setp.ne.s64 	%p38, %rd371, 0;
	@%p38 bra 	$L__BB435_105;
	cvt.u32.u64 	%r117, %rd235;
	cvt.u32.u64 	%r118, %rd545;
	div.u32 	%r119, %r118, %r117;
	mul.lo.s32 	%r120, %r119, %r117;
	sub.s32 	%r121, %r118, %r120;
	cvt.u64.u32 	%rd546, %r119;
	cvt.u64.u32 	%rd547, %r121;
	bra.uni 	$L__BB435_106;
$L__BB435_105:
	div.s64 	%rd546, %rd545, %rd235;
	mul.lo.s64 	%rd372, %rd546, %rd235;
	sub.s64 	%rd547, %rd545, %rd372;
$L__BB435_106:
	add.s64 	%rd374, %rd1, %rd368;
	ld.global.u64 	%rd375, [%rd374];
	mad.lo.s64 	%rd242, %rd375, %rd547, %rd554;
	add.s32 	%r47, %r207, -1;
	mul.wide.u32 	%rd376, %r47, 8;
	add.s64 	%rd377, %rd2, %rd376;
	ld.global.u64 	%rd243, [%rd377];
	or.b64  	%rd378, %rd546, %rd243;
	and.b64  	%rd379, %rd378, -4294967296;
	setp.ne.s64 	%p39, %rd379, 0;
	@%p39 bra 	$L__BB435_108;
	cvt.u32.u64 	%r122, %rd243;
	cvt.u32.u64 	%r123, %rd546;
	div.u32 	%r124, %r123, %r122;
	mul.lo.s32 	%r125, %r124, %r122;
	sub.s32 	%r126, %r123, %r125;
	cvt.u64.u32 	%rd545, %r124;
	cvt.u64.u32 	%rd549, %r126;
	bra.uni 	$L__BB435_109;
$L__BB435_108:
	div.s64 	%rd545, %rd546, %rd243;
	mul.lo.s64 	%rd380, %rd545, %rd243;
	sub.s64 	%rd549, %rd546, %rd380;
$L__BB435_109:
	add.s64 	%rd382, %rd1, %rd376;
	ld.global.u64 	%rd383, [%rd382];
	mad.lo.s64 	%rd554, %rd383, %rd549, %rd242;
	add.s32 	%r207, %r207, -2;
$L__BB435_110:
	and.b32  	%r127, %r23, 1;
	setp.eq.b32 	%p40, %r127, 1;
	not.pred 	%p41, %p40;
	@%p41 bra 	$L__BB435_115;
	mul.wide.u32 	%rd384, %r207, 8;
	add.s64 	%rd385, %rd2, %rd384;
	ld.global.u64 	%rd254, [%rd385];
	or.b64  	%rd386, %rd545, %rd254;
	and.b64  	%rd387, %rd386, -4294967296;
	setp.ne.s64 	%p42, %rd387, 0;
	@%p42 bra 	$L__BB435_113;
	cvt.u32.u64 	%r128, %rd254;
	cvt.u32.u64 	%r129, %rd545;
	rem.u32 	%r130, %r129, %r128;
	cvt.u64.u32 	%rd553, %r130;
	bra.uni 	$L__BB435_114;
$L__BB435_113:
	rem.s64 	%rd553, %rd545, %rd254;
$L__BB435_114:
	add.s64 	%rd389, %rd1, %rd384;
	ld.global.u64 	%rd390, [%rd389];
	mad.lo.s64 	%rd554, %rd390, %rd553, %rd554;
$L__BB435_115:
	add.s64 	%rd391, %rd3, %rd554;
	ld.global.u8 	%rs2, [%rd391];
	st.shared.u8 	[%r5], %rs2;
$L__BB435_116:
	bar.sync 	0;
	setp.lt.u32 	%p66, %r209, 66;
	@%p66 bra 	$L__BB435_122;
$L__BB435_117:
	shr.u32 	%r51, %r209, 1;
	setp.ge.u32 	%p67, %r1, %r51;
	@%p67 bra 	$L__BB435_121;
	ld.shared.u8 	%rs6, [%r5];
	setp.eq.s16 	%p69, %rs6, 0;
	mov.pred 	%p86, 0;
	@%p69 bra 	$L__BB435_120;
	add.s32 	%r199, %r5, %r51;
	ld.shared.u8 	%rs7, [%r199];
	setp.ne.s16 	%p86, %rs7, 0;
$L__BB435_120:
	selp.u16 	%rs8, 1, 0, %p86;
	st.shared.u8 	[%r5], %rs8;
$L__BB435_121:
	bar.sync 	0;
	setp.gt.u32 	%p70, %r209, 131;
	mov.u32 	%r209, %r51;
	@%p70 bra 	$L__BB435_117;
$L__BB435_122:
	setp.gt.u32 	%p71, %r1, 31;
	@%p71 bra 	$L__BB435_137;
	ld.volatile.shared.u8 	%rs9, [%r5];
	setp.eq.s16 	%p73, %rs9, 0;
	mov.pred 	%p87, 0;
	@%p73 bra 	$L__BB435_125;
	ld.volatile.shared.u8 	%rs10, [%r5+32];
	setp.ne.s16 	%p87, %rs10, 0;
$L__BB435_125:
	selp.u16 	%rs11, 1, 0, %p87;
	st.volatile.shared.u8 	[%r5], %rs11;
	ld.volatile.shared.u8 	%rs12, [%r5];
	setp.eq.s16 	%p75, %rs12, 0;
	mov.pred 	%p88, 0;
	@%p75 bra 	$L__BB435_127;
	ld.volatile.shared.u8 	%rs13, [%r5+16];
	setp.ne.s16 	%p88, %rs13, 0;
$L__BB435_127:
	selp.u16 	%rs14, 1, 0, %p88;
	st.volatile.shared.u8 	[%r5], %rs14;
	ld.volatile.shared.u8 	%rs15, [%r5];
	setp.eq.s16 	%p77, %rs15, 0;
	mov.pred 	%p89, 0;
	@%p77 bra 	$L__BB435_129;
	ld.volatile.shared.u8 	%rs16, [%r5+8];
	setp.ne.s16 	%p89, %rs16, 0;
$L__BB435_129:
	selp.u16 	%rs17, 1, 0, %p89;
	st.volatile.shared.u8 	[%r5], %rs17;
	ld.volatile.shared.u8 	%rs18, [%r5];
	setp.eq.s16 	%p79, %rs18, 0;
	mov.pred 	%p90, 0;
	@%p79 bra 	$L__BB435_131;
	ld.volatile.shared.u8 	%rs19, [%r5+4];
	setp.ne.s16 	%p90, %rs19, 0;
$L__BB435_131:
	selp.u16 	%rs20, 1, 0, %p90;
	st.volatile.shared.u8 	[%r5], %rs20;
	ld.volatile.shared.u8 	%rs21, [%r5];
	setp.eq.s16 	%p81, %rs21, 0;
	mov.pred 	%p91, 0;
	@%p81 bra 	$L__BB435_133;
	ld.volatile.shared.u8 	%rs22, [%r5+2];
	setp.ne.s16 	%p91, %rs22, 0;
$L__BB435_133:
	selp.u16 	%rs23, 1, 0, %p91;
	st.volatile.shared.u8 	[%r5], %rs23;
	ld.volatile.shared.u8 	%rs24, [%r5];
	setp.eq.s16 	%p83, %rs24, 0;
	mov.pred 	%p92, 0;
	@%p83 bra 	$L__BB435_135;
	ld.volatile.shared.u8 	%rs25, [%r5+1];
	setp.ne.s16 	%p92, %rs25, 0;
$L__BB435_135:
	selp.u16 	%rs26, 1, 0, %p92;
	st.volatile.shared.u8 	[%r5], %rs26;
	setp.ne.s32 	%p84, %r1, 0;
	@%p84 bra 	$L__BB435_137;
	ld.shared.u8 	%rs27, [allsdata_i16];
	cvt.u64.u32 	%rd467, %r2;
	cvta.to.global.u64 	%rd468, %rd260;
	add.s64 	%rd469, %rd468, %rd467;
	st.global.u8 	[%rd469], %rs27;
$L__BB435_137:
	ret;

}
	// .globl	contiguous_all2_i16
.visible .entry contiguous_all2_i16(
	.param .u64 .ptr .align 1 contiguous_all2_i16_param_0,
	.param .u64 .ptr .align 1 contiguous_all2_i16_param_1,
	.param .u64 .ptr .align 1 contiguous_all2_i16_param_2,
	.param .u64 .ptr .align 1 contiguous_all2_i16_param_3,
	.param .u64 contiguous_all2_i16_param_4,
	.param .u64 contiguous_all2_i16_param_5,
	.param .u64 contiguous_all2_i16_param_6,
	.param .u64 contiguous_all2_i16_param_7,
	.param .u64 contiguous_all2_i16_param_8
)
{
	.reg .pred 	%p<95>;
	.reg .b16 	%rs<29>;
	.reg .b32 	%r<211>;
	.reg .b64 	%rd<573>;

	ld.param.u64 	%rd267, [contiguous_all2_i16_param_1];
	ld.param.u64 	%rd268, [contiguous_all2_i16_param_2];
	ld.param.u64 	%rd269, [contiguous_all2_i16_param_3];
	ld.param.u64 	%rd264, [contiguous_all2_i16_param_4];
	ld.param.u64 	%rd270, [contiguous_all2_i16_param_5];
	ld.param.u64 	%rd265, [contiguous_all2_i16_param_6];
	ld.param.u64 	%rd271, [contiguous_all2_i16_param_7];
	cvta.to.global.u64 	%rd1, %rd269;
	cvta.to.global.u64 	%rd2, %rd268;
	cvta.to.global.u64 	%rd572, %rd267;
	mov.u32 	%r1, %tid.x;
	mov.u32 	%r2, %ctaid.x;
	mov.u32 	%r210, %ntid.x;
	mul.lo.s32 	%r52, %r2, %r210;
	shl.b32 	%r53, %r52, 1;
	add.s32 	%r4, %r53, %r1;
	mov.u32 	%r54, allsdata_i16;
	add.s32 	%r5, %r54, %r1;
	mov.b16 	%rs1, 1;
	st.shared.u8 	[%r5], %rs1;
	mov.u32 	%r55, %ctaid.y;
	cvt.u64.u32 	%rd272, %r55;
	add.s64 	%rd4, %rd270, %rd272;
	setp.ge.u64 	%p17, %rd4, %rd271;
	@%p17 bra 	$L__BB436_138;
	add.s32 	%r56, %r4, %r210;
	cvt.u64.u32 	%rd5, %r56;
	setp.le.u64 	%p18, %rd265, %rd5;
	@%p18 bra 	$L__BB436_57;
	cvt.u64.u32 	%rd404, %r4;
	mul.lo.s64 	%rd405, %rd4, %rd265;
	add.s64 	%rd526, %rd405, %rd404;
	add.s64 	%rd524, %rd405, %rd5;
	cvt.u32.u64 	%r6, %rd264;
	add.s32 	%r204, %r6, -1;
	setp.lt.s32 	%p45, %r204, 0;
	mov.b64 	%rd530, 0;
	mov.u64 	%rd531, %rd530;
	@%p45 bra 	$L__BB436_54;
	setp.lt.u32 	%p46, %r204, 3;
	mov.b64 	%rd531, 0;
	mov.u64 	%rd530, %rd531;
	@%p46 bra 	$L__BB436_31;
	add.s32 	%r202, %r6, -2;
	and.b32  	%r132, %r6, -4;
	neg.s32 	%r201, %r132;
	mov.b64 	%rd531, 0;
$L__BB436_5:
	.pragma "nounroll";
	add.s32 	%r12, %r202, 1;
	mul.wide.u32 	%rd409, %r12, 8;
	add.s64 	%rd410, %rd2, %rd409;
	ld.global.u64 	%rd12, [%rd410];
	or.b64  	%rd411, %rd526, %rd12;
	and.b64  	%rd412, %rd411, -4294967296;
	setp.ne.s64 	%p47, %rd412, 0;
	@%p47 bra 	$L__BB436_7;
	cvt.u32.u64 	%r133, %rd12;
	cvt.u32.u64 	%r134, %rd526;
	div.u32 	%r135, %r134, %r133;
	mul.lo.s32 	%r136, %r135, %r133;
	sub.s32 	%r137, %r134, %r136;
	cvt.u64.u32 	%rd492, %r135;
	cvt.u64.u32 	%rd493, %r137;
	bra.uni 	$L__BB436_8;
$L__BB436_7:
	div.s64 	%rd492, %rd526, %rd12;
	mul.lo.s64 	%rd413, %rd492, %rd12;
	sub.s64 	%rd493, %rd526, %rd413;
$L__BB436_8:
	mul.wide.u32 	%rd414, %r12, 8;
	add.s64 	%rd415, %rd1, %rd414;
	ld.global.u64 	%rd19, [%rd415];
	mad.lo.s64 	%rd20, %rd19, %rd493, %rd530;
	or.b64  	%rd416, %rd524, %rd12;
	and.b64  	%rd417, %rd416, -4294967296;
	setp.ne.s64 	%p48, %rd417, 0;
	@%p48 bra 	$L__BB436_10;
	cvt.u32.u64 	%r138, %rd12;
	cvt.u32.u64 	%r139, %rd524;
	div.u32 	%r140, %r139, %r138;
	mul.lo.s32 	%r141, %r140, %r138;
	sub.s32 	%r142, %r139, %r141;
	cvt.u64.u32 	%rd494, %r140;
	cvt.u64.u32 	%rd495, %r142;
	bra.uni 	$L__BB436_11;
$L__BB436_10:
	div.s64 	%rd494, %rd524, %rd12;
	mul.lo.s64 	%rd418, %rd494, %rd12;
	sub.s64 	%rd495, %rd524, %rd418;
$L__BB436_11:
	mad.lo.s64 	%rd27, %rd495, %rd19, %rd531;
	add.s32 	%r13, %r202, -2;
	mul.wide.u32 	%rd419, %r202, 8;
	add.s64 	%rd420, %rd2, %rd419;
	ld.global.u64 	%rd28, [%rd420];
	or.b64  	%rd421, %rd492, %rd28;
	and.b64  	%rd422, %rd421, -4294967296;
	setp.ne.s64 	%p49, %rd422, 0;
	@%p49 bra 	$L__BB436_13;
	cvt.u32.u64 	%r143, %rd28;
	cvt.u32.u64 	%r144, %rd492;
	div.u32 	%r145, %r144, %r143;
	mul.lo.s32 	%r146, %r145, %r143;
	sub.s32 	%r147, %r144, %r146;
	cvt.u64.u32 	%rd496, %r145;
	cvt.u64.u32 	%rd497, %r147;
	bra.uni 	$L__BB436_14;
$L__BB436_13:
	div.s64 	%rd496, %rd492, %rd28;
	mul.lo.s64 	%rd423, %rd496, %rd28;
	sub.s64 	%rd497, %rd492, %rd423;
$L__BB436_14:
	mul.wide.u32 	%rd424, %r202, 8;
	add.s64 	%rd425, %rd1, %rd424;
	ld.global.u64 	%rd35, [%rd425];
	mad.lo.s64 	%rd36, %rd35, %rd497, %rd20;
	or.b64  	%rd426, %rd494, %rd28;
	and.b64  	%rd427, %rd426, -4294967296;
	setp.ne.s64 	%p50, %rd427, 0;
	@%p50 bra 	$L__BB436_16;
	cvt.u32.u64 	%r148, %rd28;
	cvt.u32.u64 	%r149, %rd494;
	div.u32 	%r150, %r149, %r148;
	mul.lo.s32 	%r151, %r150, %r148;
	sub.s32 	%r152, %r149, %r151;
	cvt.u64.u32 	%rd498, %r150;
	cvt.u64.u32 	%rd499, %r152;
	bra.uni 	$L__BB436_17;
$L__BB436_16:
	div.s64 	%rd498, %rd494, %rd28;
	mul.lo.s64 	%rd428, %rd498, %rd28;
	sub.s64 	%rd499, %rd494, %rd428;
$L__BB436_17:
	mad.lo.s64 	%rd43, %rd499, %rd35, %rd27;
	add.s32 	%r14, %r202, -1;
	mul.wide.u32 	%rd429, %r14, 8;
	add.s64 	%rd430, %rd2, %rd429;
	ld.global.u64 	%rd44, [%rd430];
	or.b64  	%rd431, %rd496, %rd44;
	and.b64  	%rd432, %rd431, -4294967296;
	setp.ne.s64 	%p51, %rd432, 0;
	@%p51 bra 	$L__BB436_19;
	cvt.u32.u64 	%r153, %rd44;
	cvt.u32.u64 	%r154, %rd496;
	div.u32 	%r155, %r154, %r153;
	mul.lo.s32 	%r156, %r155, %r153;
	sub.s32 	%r157, %r154, %r156;
	cvt.u64.u32 	%rd500, %r155;
	cvt.u64.u32 	%rd501, %r157;
	bra.uni 	$L__BB436_20;
$L__BB436_19:
	div.s64 	%rd500, %rd496, %rd44;
	mul.lo.s64 	%rd433, %rd500, %rd44;
	sub.s64 	%rd501, %rd496, %rd433;
$L__BB436_20:
	mul.wide.u32 	%rd434, %r14, 8;
	add.s64 	%rd435, %rd1, %rd434;
	ld.global.u64 	%rd51, [%rd435];
	mad.lo.s64 	%rd52, %rd51, %rd501, %rd36;
	or.b64  	%rd436, %rd498, %rd44;
	and.b64  	%rd437, %rd436, -4294967296;
	setp.ne.s64 	%p52, %rd437, 0;
	@%p52 bra 	$L__BB436_22;
	cvt.u32.u64 	%r158, %rd44;
	cvt.u32.u64 	%r159, %rd498;
	div.u32 	%r160, %r159, %r158;
	mul.lo.s32 	%r161, %r160, %r158;
	sub.s32 	%r162, %r159, %r161;
	cvt.u64.u32 	%rd502, %r160;
	cvt.u64.u32 	%rd503, %r162;
	bra.uni 	$L__BB436_23;
$L__BB436_22:
	div.s64 	%rd502, %rd498, %rd44;
	mul.lo.s64 	%rd438, %rd502, %rd44;
	sub.s64 	%rd503, %rd498, %rd438;
$L__BB436_23:
	mad.lo.s64 	%rd59, %rd503, %rd51, %rd43;
	mul.wide.u32 	%rd439, %r13, 8;
	add.s64 	%rd440, %rd2, %rd439;
	ld.global.u64 	%rd60, [%rd440];
	or.b64  	%rd441, %rd500, %rd60;
	and.b64  	%rd442, %rd441, -4294967296;
	setp.ne.s64 	%p53, %rd442, 0;
	@%p53 bra 	$L__BB436_25;
	cvt.u32.u64 	%r163, %rd60;
	cvt.u32.u64 	%r164, %rd500;
	div.u32 	%r165, %r164, %r163;
	mul.lo.s32 	%r166, %r165, %r163;
	sub.s32 	%r167, %r164, %r166;
	cvt.u64.u32 	%rd526, %r165;
	cvt.u64.u32 	%rd505, %r167;
	bra.uni 	$L__BB436_26;
$L__BB436_25:
	div.s64 	%rd526, %rd500, %rd60;
	mul.lo.s64 	%rd443, %rd526, %rd60;
	sub.s64 	%rd505, %rd500, %rd443;
$L__BB436_26:
	mul.wide.u32 	%rd444, %r13, 8;
	add.s64 	%rd445, %rd1, %rd444;
	ld.global.u64 	%rd67, [%rd445];
	mad.lo.s64 	%rd530, %rd67, %rd505, %rd52;
	or.b64  	%rd446, %rd502, %rd60;
	and.b64  	%rd447, %rd446, -4294967296;
	setp.ne.s64 	%p54, %rd447, 0;
	@%p54 bra 	$L__BB436_28;
	cvt.u32.u64 	%r168, %rd60;
	cvt.u32.u64 	%r169, %rd502;
	div.u32 	%r170, %r169, %r168;
	mul.lo.s32 	%r171, %r170, %r168;
	sub.s32 	%r172, %r169, %r171;
	cvt.u64.u32 	%rd524, %r170;
	cvt.u64.u32 	%rd507, %r172;
	bra.uni 	$L__BB436_29;
$L__BB436_28:
	div.s64 	%rd524, %rd502, %rd60;
	mul.lo.s64 	%rd448, %rd524, %rd60;
	sub.s64 	%rd507, %rd502, %rd448;
$L__BB436_29:
	mad.lo.s64 	%rd531, %rd507, %rd67, %rd59;
	add.s32 	%r202, %r202, -4;
	add.s32 	%r201, %r201, 4;
	setp.ne.s32 	%p55, %r201, 0;
	@%p55 bra 	$L__BB436_5;
	add.s32 	%r204, %r202, 1;
$L__BB436_31:
	and.b32  	%r19, %r6, 3;
	setp.eq.s32 	%p56, %r19, 0;
	@%p56 bra 	$L__BB436_54;
	setp.eq.s32 	%p57, %r19, 1;
	@%p57 bra 	$L__BB436_46;
	mul.wide.u32 	%rd450, %r204, 8;
	add.s64 	%rd451, %rd2, %rd450;
	ld.global.u64 	%rd82, [%rd451];
	or.b64  	%rd452, %rd526, %rd82;
	and.b64  	%rd453, %rd452, -4294967296;
	setp.ne.s64 	%p58, %rd453, 0;
	@%p58 bra 	$L__BB436_35;
	cvt.u32.u64 	%r173, %rd82;
	cvt.u32.u64 	%r174, %rd526;
	div.u32 	%r175, %r174, %r173;
	mul.lo.s32 	%r176, %r175, %r173;
	sub.s32 	%r177, %r174, %r176;
	cvt.u64.u32 	%rd514, %r175;
	cvt.u64.u32 	%rd515, %r177;
	bra.uni 	$L__BB436_36;
$L__BB436_35:
	div.s64 	%rd514, %rd526, %rd82;
	mul.lo.s64 	%rd454, %rd514, %rd82;
	sub.s64 	%rd515, %rd526, %rd454;
$L__BB436_36:
	add.s64 	%rd456, %rd1, %rd450;
	ld.global.u64 	%rd89, [%rd456];
	mad.lo.s64 	%rd90, %rd89, %rd515, %rd530;
	or.b64  	%rd457, %rd524, %rd82;
	and.b64  	%rd458, %rd457, -4294967296;
	setp.ne.s64 	%p59, %rd458, 0;
	@%p59 bra 	$L__BB436_38;
	cvt.u32.u64 	%r178, %rd82;
	cvt.u32.u64 	%r179, %rd524;
	div.u32 	%r180, %r179, %r178;
	mul.lo.s32 	%r181, %r180, %r178;
	sub.s32 	%r182, %r179, %r181;
	cvt.u64.u32 	%rd516, %r180;
	cvt.u64.u32 	%rd517, %r182;
	bra.uni 	$L__BB436_39;
$L__BB436_38:
	div.s64 	%rd516, %rd524, %rd82;
	mul.lo.s64 	%rd459, %rd516, %rd82;
	sub.s64 	%rd517, %rd524, %rd459;
$L__BB436_39:
	mad.lo.s64 	%rd97, %rd517, %rd89, %rd531;
	add.s32 	%r20, %r204, -1;
	mul.wide.u32 	%rd460, %r20, 8;
	add.s64 	%rd461, %rd2, %rd460;
	ld.global.u64 	%rd98, [%rd461];
	or.b64  	%rd462, %rd514, %rd98;
	and.b64  	%rd463, %rd462, -4294967296;
	setp.ne.s64 	%p60, %rd463, 0;
	@%p60 bra 	$L__BB436_41;
	cvt.u32.u64 	%r183, %rd98;
	cvt.u32.u64 	%r184, %rd514;
	div.u32 	%r185, %r184, %r183;
	mul.lo.s32 	%r186, %r185, %r183;
	sub.s32 	%r187, %r184, %r186;
	cvt.u64.u32 	%rd526, %r185;
	cvt.u64.u32 	%rd519, %r187;
	bra.uni 	$L__BB436_42;
$L__BB436_41:
	div.s64 	%rd526, %rd514, %rd98;
	mul.lo.s64 	%rd464, %rd526, %rd98;
	sub.s64 	%rd519, %rd514, %rd464;
$L__BB436_42:
	add.s64 	%rd466, %rd1, %rd460;
	ld.global.u64 	%rd105, [%rd466];
	mad.lo.s64 	%rd530, %rd105, %rd519, %rd90;
	or.b64  	%rd467, %rd516, %rd98;
	and.b64  	%rd468, %rd467, -4294967296;
	setp.ne.s64 	%p61, %rd468, 0;
	@%p61 bra 	$L__BB436_44;
	cvt.u32.u64 	%r188, %rd98;
	cvt.u32.u64 	%r189, %rd516;
	div.u32 	%r190, %r189, %r188;
	mul.lo.s32 	%r191, %r190, %r188;
	sub.s32 	%r192, %r189, %r191;
	cvt.u64.u32 	%rd524, %r190;
	cvt.u64.u32 	%rd521, %r192;
	bra.uni 	$L__BB436_45;
$L__BB436_44:
	div.s64 	%rd524, %rd516, %rd98;
	mul.lo.s64 	%rd469, %rd524, %rd98;
	sub.s64 	%rd521, %rd516, %rd469;
$L__BB436_45:
	mad.lo.s64 	%rd531, %rd521, %rd105, %rd97;
	add.s32 	%r204, %r204, -2;
$L__BB436_46:
	and.b32  	%r193, %r6, 1;
	setp.eq.b32 	%p62, %r193, 1;
	not.pred 	%p63, %p62;
	@%p63 bra 	$L__BB436_54;
	mul.wide.u32 	%rd470, %r204, 8;
	add.s64 	%rd471, %rd2, %rd470;
	ld.global.u64 	%rd120, [%rd471];
	or.b64  	%rd472, %rd526, %rd120;
	and.b64  	%rd473, %rd472, -4294967296;
	setp.ne.s64 	%p64, %rd473, 0;
	@%p64 bra 	$L__BB436_49;
	cvt.u32.u64 	%r194, %rd120;
	cvt.u32.u64 	%r195, %rd526;
	rem.u32 	%r196, %r195, %r194;
	cvt.u64.u32 	%rd528, %r196;
	bra.uni 	$L__BB436_50;
$L__BB436_49:
	rem.s64 	%rd528, %rd526, %rd120;
$L__BB436_50:
	add.s64 	%rd475, %rd1, %rd470;
	ld.global.u64 	%rd124, [%rd475];
	mad.lo.s64 	%rd530, %rd124, %rd528, %rd530;
	or.b64  	%rd476, %rd524, %rd120;
	and.b64  	%rd477, %rd476, -4294967296;
	setp.ne.s64 	%p65, %rd477, 0;
	@%p65 bra 	$L__BB436_52;
	cvt.u32.u64 	%r197, %rd120;
	cvt.u32.u64 	%r198, %rd524;
	rem.u32 	%r199, %r198, %r197;
	cvt.u64.u32 	%rd529, %r199;
	bra.uni 	$L__BB436_53;
$L__BB436_52:
	rem.s64 	%rd529, %rd524, %rd120;
$L__BB436_53:
	mad.lo.s64 	%rd531, %rd529, %rd124, %rd531;
$L__BB436_54:
	shl.b64 	%rd478, %rd530, 1;
	add.s64 	%rd479, %rd572, %rd478;
	ld.global.u16 	%rs4, [%rd479];
	setp.eq.s16 	%p67, %rs4, 0;
	mov.pred 	%p87, 0;
	@%p67 bra 	$L__BB436_56;
	shl.b64 	%rd480, %rd531, 1;
	add.s64 	%rd481, %rd572, %rd480;
	ld.global.u16 	%rs5, [%rd481];
	setp.ne.s16 	%p87, %rs5, 0;
$L__BB436_56:
	selp.u16 	%rs6, 1, 0, %p87;
	st.shared.u8 	[%r5], %rs6;
	bra.uni 	$L__BB436_117;
$L__BB436_57:
	cvt.u64.u32 	%rd132, %r4;
	setp.le.u64 	%p19, %rd265, %rd132;
	@%p19 bra 	$L__BB436_117;
	mad.lo.s64 	%rd563, %rd4, %rd265, %rd132;
	cvt.u32.u64 	%r23, %rd264;
	add.s32 	%r208, %r23, -1;
	setp.lt.s32 	%p20, %r208, 0;
	@%p20 bra 	$L__BB436_116;
	and.b32  	%r25, %r23, 7;
	setp.lt.u32 	%p21, %r208, 7;
	@%p21 bra 	$L__BB436_87;
	add.s32 	%r206, %r23, -4;
	and.b32  	%r57, %r23, -8;
	neg.s32 	%r205, %r57;
$L__BB436_61:
	.pragma "nounroll";
	add.s32 	%r30, %r206, 3;
	mul.wide.u32 	%rd274, %r30, 8;
	add.s64 	%rd275, %rd2, %rd274;
	ld.global.u64 	%rd136, [%rd275];
	or.b64  	%rd276, %rd563, %rd136;
	and.b64  	%rd277, %rd276, -4294967296;
	setp.ne.s64 	%p22, %rd277, 0;
	@%p22 bra 	$L__BB436_63;
	cvt.u32.u64 	%r58, %rd136;
	cvt.u32.u64 	%r59, %rd563;
	div.u32 	%r60, %r59, %r58;
	mul.lo.s32 	%r61, %r60, %r58;
	sub.s32 	%r62, %r59, %r61;
	cvt.u64.u32 	%rd534, %r60;
	cvt.u64.u32 	%rd535, %r62;
	bra.uni 	$L__BB436_64;
$L__BB436_63:
	div.s64 	%rd534, %rd563, %rd136;
	mul.lo.s64 	%rd278, %rd534, %rd136;
	sub.s64 	%rd535, %rd563, %rd278;
$L__BB436_64:
	add.s64 	%rd280, %rd1, %rd274;
	ld.global.u64 	%rd281, [%rd280];
	mul.lo.s64 	%rd143, %rd281, %rd535;
	add.s32 	%r31, %r206, 2;
	mul.wide.u32 	%rd282, %r31, 8;
	add.s64 	%rd283, %rd2, %rd282;
	ld.global.u64 	%rd144, [%rd283];
	or.b64  	%rd284, %rd534, %rd144;
	and.b64  	%rd285, %rd284, -4294967296;
	setp.ne.s64 	%p23, %rd285, 0;
	@%p23 bra 	$L__BB436_66;
	cvt.u32.u64 	%r63, %rd144;
	cvt.u32.u64 	%r64, %rd534;
	div.u32 	%r65, %r64, %r63;
	mul.lo.s32 	%r66, %r65, %r63;
	sub.s32 	%r67, %r64, %r66;
	cvt.u64.u32 	%rd536, %r65;
	cvt.u64.u32 	%rd537, %r67;
	bra.uni 	$L__BB436_67;
$L__BB436_66:
	div.s64 	%rd536, %rd534, %rd144;
	mul.lo.s64 	%rd286, %rd536, %rd144;
	sub.s64 	%rd537, %rd534, %rd286;
$L__BB436_67:
	add.s64 	%rd288, %rd1, %rd282;
	ld.global.u64 	%rd289, [%rd288];
	mad.lo.s64 	%rd151, %rd289, %rd537, %rd143;
	add.s32 	%r32, %r206, 1;
	mul.wide.u32 	%rd290, %r32, 8;
	add.s64 	%rd291, %rd2, %rd290;
	ld.global.u64 	%rd152, [%rd291];
	or.b64  	%rd292, %rd536, %rd152;
	and.b64  	%rd293, %rd292, -4294967296;
	setp.ne.s64 	%p24, %rd293, 0;
	@%p24 bra 	$L__BB436_69;
	cvt.u32.u64 	%r68, %rd152;
	cvt.u32.u64 	%r69, %rd536;
	div.u32 	%r70, %r69, %r68;
	mul.lo.s32 	%r71, %r70, %r68;
	sub.s32 	%r72, %r69, %r71;
	cvt.u64.u32 	%rd538, %r70;
	cvt.u64.u32 	%rd539, %r72;
	bra.uni 	$L__BB436_70;
$L__BB436_69:
	div.s64 	%rd538, %rd536, %rd152;
	mul.lo.s64 	%rd294, %rd538, %rd152;
	sub.s64 	%rd539, %rd536, %rd294;
$L__BB436_70:
	add.s64 	%rd296, %rd1, %rd290;
	ld.global.u64 	%rd297, [%rd296];
	mad.lo.s64 	%rd159, %rd297, %rd539, %rd151;
	add.s32 	%r33, %r206, -4;
	mul.wide.u32 	%rd298, %r206, 8;
	add.s64 	%rd299, %rd2, %rd298;
	ld.global.u64 	%rd160, [%rd299];
	or.b64  	%rd300, %rd538, %rd160;
	and.b64  	%rd301, %rd300, -4294967296;
	setp.ne.s64 	%p25, %rd301, 0;
	@%p25 bra 	$L__BB436_72;
	cvt.u32.u64 	%r73, %rd160;
	cvt.u32.u64 	%r74, %rd538;
	div.u32 	%r75, %r74, %r73;
	mul.lo.s32 	%r76, %r75, %r73;
	sub.s32 	%r77, %r74, %r76;
	cvt.u64.u32 	%rd540, %r75;
	cvt.u64.u32 	%rd541, %r77;
	bra.uni 	$L__BB436_73;
$L__BB436_72:
	div.s64 	%rd540, %rd538, %rd160;
	mul.lo.s64 	%rd302, %rd540, %rd160;
	sub.s64 	%rd541, %rd538, %rd302;
$L__BB436_73:
	add.s64 	%rd304, %rd1, %rd298;
	ld.global.u64 	%rd305, [%rd304];
	mad.lo.s64 	%rd167, %rd305, %rd541, %rd159;
	add.s32 	%r34, %r206, -1;
	mul.wide.u32 	%rd306, %r34, 8;
	add.s64 	%rd307, %rd2, %rd306;
	ld.global.u64 	%rd168, [%rd307];
	or.b64  	%rd308, %rd540, %rd168;
	and.b64  	%rd309, %rd308, -4294967296;
	setp.ne.s64 	%p26, %rd309, 0;
	@%p26 bra 	$L__BB436_75;
	cvt.u32.u64 	%r78, %rd168;
	cvt.u32.u64 	%r79, %rd540;
	div.u32 	%r80, %r79, %r78;
	mul.lo.s32 	%r81, %r80, %r78;
	sub.s32 	%r82, %r79, %r81;
	cvt.u64.u32 	%rd542, %r80;
	cvt.u64.u32 	%rd543, %r82;
	bra.uni 	$L__BB436_76;
$L__BB436_75:
	div.s64 	%rd542, %rd540, %rd168;
	mul.lo.s64 	%rd310, %rd542, %rd168;
	sub.s64 	%rd543, %rd540, %rd310;
$L__BB436_76:
	add.s64 	%rd312, %rd1, %rd306;
	ld.global.u64 	%rd313, [%rd312];
	mad.lo.s64 	%rd175, %rd313, %rd543, %rd167;
	add.s32 	%r35, %r206, -2;
	mul.wide.u32 	%rd314, %r35, 8;
	add.s64 	%rd315, %rd2, %rd314;
	ld.global.u64 	%rd176, [%rd315];
	or.b64  	%rd316, %rd542, %rd176;
	and.b64  	%rd317, %rd316, -4294967296;
	setp.ne.s64 	%p27, %rd317, 0;
	@%p27 bra 	$L__BB436_78;
	cvt.u32.u64 	%r83, %rd176;
	cvt.u32.u64 	%r84, %rd542;
	div.u32 	%r85, %r84, %r83;
	mul.lo.s32 	%r86, %r85, %r83;
	sub.s32 	%r87, %r84, %r86;
	cvt.u64.u32 	%rd544, %r85;
	cvt.u64.u32 	%rd545, %r87;
	bra.uni 	$L__BB436_79;
$L__BB436_78:
	div.s64 	%rd544, %rd542, %rd176;
	mul.lo.s64 	%rd318, %rd544, %rd176;
	sub.s64 	%rd545, %rd542, %rd318;
$L__BB436_79:
	add.s64 	%rd320, %rd1, %rd314;
	ld.global.u64 	%rd321, [%rd320];
	mad.lo.s64 	%rd183, %rd321, %rd545, %rd175;
	add.s32 	%r36, %r206, -3;
	mul.wide.u32 	%rd322, %r36, 8;
	add.s64 	%rd323, %rd2, %rd322;
	ld.global.u64 	%rd184, [%rd323];
	or.b64  	%rd324, %rd544, %rd184;
	and.b64  	%rd325, %rd324, -4294967296;
	setp.ne.s64 	%p28, %rd325, 0;
	@%p28 bra 	$L__BB436_81;
	cvt.u32.u64 	%r88, %rd184;
	cvt.u32.u64 	%r89, %rd544;
	div.u32 	%r90, %r89, %r88;
	mul.lo.s32 	%r91, %r90, %r88;
	sub.s32 	%r92, %r89, %r91;
	cvt.u64.u32 	%rd546, %r90;
	cvt.u64.u32 	%rd547, %r92;
	bra.uni 	$L__BB436_82;
$L__BB436_81:
	div.s64 	%rd546, %rd544, %rd184;
	mul.lo.s64 	%rd326, %rd546, %rd184;
	sub.s64 	%rd547, %rd544, %rd326;
$L__BB436_82:
	add.s64 	%rd328, %rd1, %rd322;
	ld.global.u64 	%rd329, [%rd328];
	mad.lo.s64 	%rd191, %rd329, %rd547, %rd183;
	mul.wide.u32 	%rd330, %r33, 8;
	add.s64 	%rd331, %rd2, %rd330;
	ld.global.u64 	%rd192, [%rd331];
	or.b64  	%rd332, %rd546, %rd192;
	and.b64  	%rd333, %rd332, -4294967296;
	setp.ne.s64 	%p29, %rd333, 0;
	@%p29 bra 	$L__BB436_84;
	cvt.u32.u64 	%r93, %rd192;
	cvt.u32.u64 	%r94, %rd546;
	div.u32 	%r95, %r94, %r93;
	mul.lo.s32 	%r96, %r95, %r93;
	sub.s32 	%r97, %r94, %r96;
	cvt.u64.u32 	%rd563, %r95;
	cvt.u64.u32 	%rd549, %r97;
	bra.uni 	$L__BB436_85;
$L__BB436_84:
	div.s64 	%rd563, %rd546, %rd192;
	mul.lo.s64 	%rd334, %rd563, %rd192;
	sub.s64 	%rd549, %rd546, %rd334;
$L__BB436_85:
	add.s64 	%rd336, %rd1, %rd330;
	ld.global.u64 	%rd337, [%rd336];
	mad.lo.s64 	%rd338, %rd337, %rd549, %rd191;
	shl.b64 	%rd339, %rd338, 1;
	add.s64 	%rd572, %rd572, %rd339;
	add.s32 	%r206, %r206, -8;
	add.s32 	%r205, %r205, 8;
	setp.ne.s32 	%p30, %r205, 0;
	@%p30 bra 	$L__BB436_61;
	add.s32 	%r208, %r206, 3;
$L__BB436_87:
	setp.eq.s32 	%p31, %r25, 0;
	@%p31 bra 	$L__BB436_116;
	and.b32  	%r41, %r23, 3;
	setp.lt.u32 	%p32, %r25, 4;
	@%p32 bra 	$L__BB436_102;
	mul.wide.u32 	%rd341, %r208, 8;
	add.s64 	%rd342, %rd2, %rd341;
	ld.global.u64 	%rd203, [%rd342];
	or.b64  	%rd343, %rd563, %rd203;
	and.b64  	%rd344, %rd343, -4294967296;
	setp.ne.s64 	%p33, %rd344, 0;
	@%p33 bra 	$L__BB436_91;
	cvt.u32.u64 	%r98, %rd203;
	cvt.u32.u64 	%r99, %rd563;
	div.u32 	%r100, %r99, %r98;
	mul.lo.s32 	%r101, %r100, %r98;
	sub.s32 	%r102, %r99, %r101;
	cvt.u64.u32 	%rd553, %r100;
	cvt.u64.u32 	%rd554, %r102;
	bra.uni 	$L__BB436_92;
$L__BB436_91:
	div.s64 	%rd553, %rd563, %rd203;
	mul.lo.s64 	%rd345, %rd553, %rd203;
	sub.s64 	%rd554, %rd563, %rd345;
$L__BB436_92:
	add.s64 	%rd347, %rd1, %rd341;
	ld.global.u64 	%rd348, [%rd347];
	mul.lo.s64 	%rd210, %rd348, %rd554;
	add.s32 	%r42, %r208, -1;
	mul.wide.u32 	%rd349, %r42, 8;
	add.s64 	%rd350, %rd2, %rd349;
	ld.global.u64 	%rd211, [%rd350];
	or.b64  	%rd351, %rd553, %rd211;
	and.b64  	%rd352, %rd351, -4294967296;
	setp.ne.s64 	%p34, %rd352, 0;
	@%p34 bra 	$L__BB436_94;
	cvt.u32.u64 	%r103, %rd211;
	cvt.u32.u64 	%r104, %rd553;
	div.u32 	%r105, %r104, %r103;
	mul.lo.s32 	%r106, %r105, %r103;
	sub.s32 	%r107, %r104, %r106;
	cvt.u64.u32 	%rd555, %r105;
	cvt.u64.u32 	%rd556, %r107;
	bra.uni 	$L__BB436_95;
$L__BB436_94:
	div.s64 	%rd555, %rd553, %rd211;
	mul.lo.s64 	%rd353, %rd555, %rd211;
	sub.s64 	%rd556, %rd553, %rd353;
$L__BB436_95:
	add.s64 	%rd355, %rd1, %rd349;
	ld.global.u64 	%rd356, [%rd355];
	mad.lo.s64 	%rd218, %rd356, %rd556, %rd210;
	add.s32 	%r43, %r208, -2;
	mul.wide.u32 	%rd357, %r43, 8;
	add.s64 	%rd358, %rd2, %rd357;
	ld.global.u64 	%rd219, [%rd358];
	or.b64  	%rd359, %rd555, %rd219;
	and.b64  	%rd360, %rd359, -4294967296;
	setp.ne.s64 	%p35, %rd360, 0;
	@%p35 bra 	$L__BB436_97;
	cvt.u32.u64 	%r108, %rd219;
	cvt.u32.u64 	%r109, %rd555;
	div.u32 	%r110, %r109, %r108;
	mul.lo.s32 	%r111, %r110, %r108;
	sub.s32 	%r112, %r109, %r111;
	cvt.u64.u32 	%rd557, %r110;
	cvt.u64.u32 	%rd558, %r112;
	bra.uni 	$L__BB436_98;
$L__BB436_97:
	div.s64 	%rd557, %rd555, %rd219;
	mul.lo.s64 	%rd361, %rd557, %rd219;
	sub.s64 	%rd558, %rd555, %rd361;
$L__BB436_98:
	add.s64 	%rd363, %rd1, %rd357;
	ld.global.u64 	%rd364, [%rd363];
	mad.lo.s64 	%rd226, %rd364, %rd558, %rd218;
	add.s32 	%r44, %r208, -3;
	mul.wide.u32 	%rd365, %r44, 8;
	add.s64 	%rd366, %rd2, %rd365;
	ld.global.u64 	%rd227, [%rd366];
	or.b64  	%rd367, %rd557, %rd227;
	and.b64  	%rd368, %rd367, -4294967296;
	setp.ne.s64 	%p36, %rd368, 0;
	@%p36 bra 	$L__BB436_100;
	cvt.u32.u64 	%r113, %rd227;
	cvt.u32.u64 	%r114, %rd557;
	div.u32 	%r115, %r114, %r113;
	mul.lo.s32 	%r116, %r115, %r113;
	sub.s32 	%r117, %r114, %r116;
	cvt.u64.u32 	%rd563, %r115;
	cvt.u64.u32 	%rd560, %r117;
	bra.uni 	$L__BB436_101;
$L__BB436_100:
	div.s64 	%rd563, %rd557, %rd227;
	mul.lo.s64 	%rd369, %rd563, %rd227;
	sub.s64 	%rd560, %rd557, %rd369;
$L__BB436_101:
	add.s64 	%rd371, %rd1, %rd365;
	ld.global.u64 	%rd372, [%rd371];
	mad.lo.s64 	%rd373, %rd372, %rd560, %rd226;
	shl.b64 	%rd374, %rd373, 1;
	add.s64 	%rd572, %rd572, %rd374;
	add.s32 	%r208, %r208, -4;
$L__BB436_102:
	setp.eq.s32 	%p37, %r41, 0;
	@%p37 bra 	$L__BB436_116;
	setp.eq.s32 	%p38, %r41, 1;
	@%p38 bra 	$L__BB436_111;
	mul.wide.u32 	%rd376, %r208, 8;
	add.s64 	%rd377, %rd2, %rd376;
	ld.global.u64 	%rd238, [%rd377];
	or.b64  	%rd378, %rd563, %rd238;
	and.b64  	%rd379, %rd378, -4294967296;
	setp.ne.s64 	%p39, %rd379, 0;
	@%p39 bra 	$L__BB436_106;
	cvt.u32.u64 	%r118, %rd238;
	cvt.u32.u64 	%r119, %rd563;
	div.u32 	%r120, %r119, %r118;
	mul.lo.s32 	%r121, %r120, %r118;
	sub.s32 	%r122, %r119, %r121;
	cvt.u64.u32 	%rd564, %r120;
	cvt.u64.u32 	%rd565, %r122;
	bra.uni 	$L__BB436_107;
$L__BB436_106:
	div.s64 	%rd564, %rd563, %rd238;
	mul.lo.s64 	%rd380, %rd564, %rd238;
	sub.s64 	%rd565, %rd563, %rd380;
$L__BB436_107:
	add.s64 	%rd382, %rd1, %rd376;
	ld.global.u64 	%rd383, [%rd382];
	mul.lo.s64 	%rd245, %rd383, %rd565;
	add.s32 	%r47, %r208, -1;
	mul.wide.u32 	%rd384, %r47, 8;
	add.s64 	%rd385, %rd2, %rd384;
	ld.global.u64 	%rd246, [%rd385];
	or.b64  	%rd386, %rd564, %rd246;
	and.b64  	%rd387, %rd386, -4294967296;
	setp.ne.s64 	%p40, %rd387, 0;
	@%p40 bra 	$L__BB436_109;
	cvt.u32.u64 	%r123, %rd246;
	cvt.u32.u64 	%r124, %rd564;
	div.u32 	%r125, %r124, %r123;
	mul.lo.s32 	%r126, %r125, %r123;
	sub.s32 	%r127, %r124, %r126;
	cvt.u64.u32 	%rd563, %r125;
	cvt.u64.u32 	%rd567, %r127;
	bra.uni 	$L__BB436_110;
$L__BB436_109:
	div.s64 	%rd563, %rd564, %rd246;
	mul.lo.s64 	%rd388, %rd563, %rd246;
	sub.s64 	%rd567, %rd564, %rd388;
$L__BB436_110:
	add.s64 	%rd390, %rd1, %rd384;
	ld.global.u64 	%rd391, [%rd390];
	mad.lo.s64 	%rd392, %rd391, %rd567, %rd245;
	shl.b64 	%rd393, %rd392, 1;
	add.s64 	%rd572, %rd572, %rd393;
	add.s32 	%r208, %r208, -2;
$L__BB436_111:
	and.b32  	%r128, %r23, 1;
	setp.eq.b32 	%p41, %r128, 1;
	not.pred 	%p42, %p41;
	@%p42 bra 	$L__BB436_116;
	mul.wide.u32 	%rd394, %r208, 8;
	add.s64 	%rd395, %rd2, %rd394;
	ld.global.u64 	%rd257, [%rd395];
	or.b64  	%rd396, %rd563, %rd257;
	and.b64  	%rd397, %rd396, -4294967296;
	setp.ne.s64 	%p43, %rd397, 0;
	@%p43 bra 	$L__BB436_114;
	cvt.u32.u64 	%r129, %rd257;
	cvt.u32.u64 	%r130, %rd563;
	rem.u32 	%r131, %r130, %r129;
	cvt.u64.u32 	%rd571, %r131;
	bra.uni 	$L__BB436_115;
$L__BB436_114:
	rem.s64 	%rd571, %rd563, %rd257;
$L__BB436_115:
	add.s64 	%rd399, %rd1, %rd394;
	ld.global.u64 	%rd400, [%rd399];
	mul.lo.s64 	%rd401, %rd400, %rd571;
	shl.b64 	%rd402, %rd401, 1;
	add.s64 	%rd572, %rd572, %rd402;
$L__BB436_116:
	ld.global.u16 	%rs2, [%rd572];
	setp.ne.s16 	%p44, %rs2, 0;
	selp.u16 	%rs3, 1, 0, %p44;
	st.shared.u8 	[%r5], %rs3;
$L__BB436_117:
	bar.sync 	0;
	setp.lt.u32 	%p68, %r210, 66;
	@%p68 bra 	$L__BB436_123;
$L__BB436_118:
	shr.u32 	%r51, %r210, 1;
	setp.ge.u32 	%p69, %r1, %r51;
	@%p69 bra 	$L__BB436_122;
	ld.shared.u8 	%rs7, [%r5];
	setp.eq.s16 	%p71, %rs7, 0;
	mov.pred 	%p88, 0;
	@%p71 bra 	$L__BB436_121;
	add.s32 	%r200, %r5, %r51;
	ld.shared.u8 	%rs8, [%r200];
	setp.ne.s16 	%p88, %rs8, 0;
$L__BB436_121:
	selp.u16 	%rs9, 1, 0, %p88;
	st.shared.u8 	[%r5], %rs9;
$L__BB436_122:
	bar.sync 	0;
	setp.gt.u32 	%p72, %r210, 131;
	mov.u32 	%r210, %r51;
	@%p72 bra 	$L__BB436_118;
$L__BB436_123:
	setp.gt.u32 	%p73, %r1, 31;
	@%p73 bra 	$L__BB436_138;
	ld.volatile.shared.u8 	%rs10, [%r5];
	setp.eq.s16 	%p75, %rs10, 0;
	mov.pred 	%p89, 0;
	@%p75 bra 	$L__BB436_126;
	ld.volatile.shared.u8 	%rs11, [%r5+32];
	setp.ne.s16 	%p89, %rs11, 0;
$L__BB436_126:
	selp.u16 	%rs12, 1, 0, %p89;
	st.volatile.shared.u8 	[%r5], %rs12;
	ld.volatile.shared.u8 	%rs13, [%r5];
	setp.eq.s16 	%p77, %rs13, 0;
	mov.pred 	%p90, 0;
	@%p77 bra 	$L__BB436_128;
	ld.volatile.shared.u8 	%rs14, [%r5+16];
	setp.ne.s16 	%p90, %rs14, 0;
$L__BB436_128:
	selp.u16 	%rs15, 1, 0, %p90;
	st.volatile.shared.u8 	[%r5], %rs15;
	ld.volatile.shared.u8 	%rs16, [%r5];
	setp.eq.s16 	%p79, %rs16, 0;
	mov.pred 	%p91, 0;
	@%p79 bra 	$L__BB436_130;
	ld.volatile.shared.u8 	%rs17, [%r5+8];
	setp.ne.s16 	%p91, %rs17, 0;
$L__BB436_130:
	selp.u16 	%rs18, 1, 0, %p91;
	st.volatile.shared.u8 	[%r5], %rs18;
	ld.volatile.shared.u8 	%rs19, [%r5];
	setp.eq.s16 	%p81, %rs19, 0;
	mov.pred 	%p92, 0;
	@%p81 bra 	$L__BB436_132;
	ld.volatile.shared.u8 	%rs20, [%r5+4];
	setp.ne.s16 	%p92, %rs20, 0;
$L__BB436_132:
	selp.u16 	%rs21, 1, 0, %p92;
	st.volatile.shared.u8 	[%r5], %rs21;
	ld.volatile.shared.u8 	%rs22, [%r5];
	setp.eq.s16 	%p83, %rs22, 0;
	mov.pred 	%p93, 0;
	@%p83 bra 	$L__BB436_134;
	ld.volatile.shared.u8 	%rs23, [%r5+2];
	setp.ne.s16 	%p93, %rs23, 0;
$L__BB436_134:
	selp.u16 	%rs24, 1, 0, %p93;
	st.volatile.shared.u8 	[%r5], %rs24;
	ld.volatile.shared.u8 	%rs25, [%r5];
	setp.eq.s16 	%p85, %rs25, 0;
	mov.pred 	%p94, 0;
	@%p85 bra 	$L__BB436_136;
	ld.volatile.shared.u8 	%rs26, [%r5+1];
	setp.ne.s16 	%p94, %rs26, 0;
$L__BB436_136:
	selp.u16 	%rs27, 1, 0, %p94;
	st.volatile.shared.u8 	[%r5], %rs27;
	setp.ne.s32 	%p86, %r1, 0;
	@%p86 bra 	$L__BB436_138;
	ld.param.u64 	%rd487, [contiguous_all2_i16_param_8];
	ld.param.u64 	%rd486, [contiguous_all2_i16_param_0];
	ld.shared.u8 	%rs28, [allsdata_i16];
	cvt.u64.u32 	%rd482, %r2;
	mad.lo.s64 	%rd483, %rd487, %rd4, %rd482;
	cvta.to.global.u64 	%rd484, %rd486;
	add.s64 	%rd485, %rd484, %rd483;
	st.global.u8 	[%rd485], %rs28;
$L__BB436_138:
	ret;

}
	// .globl	contiguous_all22_i16
.visible .entry contiguous_all22_i16(
	.param .u64 .ptr .align 1 contiguous_all22_i16_param_0,
	.param .u64 .ptr .align 1 contiguous_all22_i16_param_1,
	.param .u64 contiguous_all22_i16_param_2,
	.param .u64 contiguous_all22_i16_param_3,
	.param .u64 contiguous_all22_i16_param_4,
	.param .u64 contiguous_all22_i16_param_5
)
{
	.reg .pred 	%p<49>;
	.reg .b16 	%rs<28>;
	.reg .b32 	%r<15>;
	.reg .b64 	%rd<24>;

	ld.param.u64 	%rd6, [contiguous_all22_i16_param_0];
	ld.param.u64 	%rd9, [contiguous_all22_i16_param_1];
	ld.param.u64 	%rd10, [contiguous_all22_i16_param_2];
	ld.param.u64 	%rd7, [contiguous_all22_i16_param_3];
	ld.param.u64 	%rd11, [contiguous_all22_i16_param_4];
	ld.param.u64 	%rd8, [contiguous_all22_i16_param_5];
	cvta.to.global.u64 	%rd1, %rd9;
	mov.u32 	%r1, %tid.x;
	mov.u32 	%r2, %ctaid.x;
	mov.u32 	%r14, %ntid.x;
	mul.lo.s32 	%r8, %r2, %r14;
	shl.b32 	%r9, %r8, 1;
	add.s32 	%r4, %r9, %r1;
	mov.u32 	%r10, allsdata_i16;
	add.s32 	%r5, %r10, %r1;
	mov.b16 	%rs1, 1;
	st.shared.u8 	[%r5], %rs1;
	mov.u32 	%r11, %ctaid.y;
	cvt.u64.u32 	%rd12, %r11;
	add.s64 	%rd2, %rd10, %rd12;
	setp.ge.u64 	%p17, %rd2, %rd11;
	@%p17 bra 	$L__BB437_28;
	add.s32 	%r12, %r4, %r14;
	cvt.u64.u32 	%rd3, %r12;
	setp.le.u64 	%p18, %rd7, %rd3;
	@%p18 bra 	$L__BB437_5;
	cvt.u64.u32 	%rd15, %r4;
	mul.lo.s64 	%rd4, %rd2, %rd7;
	add.s64 	%rd16, %rd4, %rd15;
	add.s64 	%rd17, %rd1, %rd16;
	ld.global.u8 	%rs3, [%rd17];
	setp.eq.s16 	%p21, %rs3, 0;
	mov.pred 	%p41, 0;
	@%p21 bra 	$L__BB437_4;
	add.s64 	%rd18, %rd4, %rd3;
	add.s64 	%rd19, %rd1, %rd18;
	ld.global.u8 	%rs4, [%rd19];
	setp.ne.s16 	%p41, %rs4, 0;
$L__BB437_4:
	selp.u16 	%rs5, 1, 0, %p41;
	st.shared.u8 	[%r5], %rs5;
	bra.uni 	$L__BB437_7;
$L__BB437_5:
	cvt.u64.u32 	%rd5, %r4;
	setp.le.u64 	%p19, %rd7, %rd5;
	@%p19 bra 	$L__BB437_7;
	mad.lo.s64 	%rd13, %rd2, %rd7, %rd5;
	add.s64 	%rd14, %rd1, %rd13;
	ld.global.u8 	%rs2, [%rd14];
	st.shared.u8 	[%r5], %rs2;
$L__BB437_7:
	bar.sync 	0;
	setp.lt.u32 	%p22, %r14, 66;
	@%p22 bra 	$L__BB437_13;
$L__BB437_8:
	shr.u32 	%r7, %r14, 1;
	setp.ge.u32 	%p23, %r1, %r7;
	@%p23 bra 	$L__BB437_12;
	ld.shared.u8 	%rs6, [%r5];
	setp.eq.s16 	%p25, %rs6, 0;
	mov.pred 	%p42, 0;
	@%p25 bra 	$L__BB437_11;
	add.s32 	%r13, %r5, %r7;
	ld.shared.u8 	%rs7, [%r13];
	setp.ne.s16 	%p42, %rs7, 0;
$L__BB437_11:
	selp.u16 	%rs8, 1, 0, %p42;
	st.shared.u8 	[%r5], %rs8;
$L__BB437_12:
	bar.sync 	0;
	setp.gt.u32 	%p26, %r14, 131;
	mov.u32 	%r14, %r7;
	@%p26 bra 	$L__BB437_8;
$L__BB437_13:
	setp.gt.u32 	%p27, %r1, 31;
	@%p27 bra 	$L__BB437_28;
	ld.volatile.shared.u8 	%rs9, [%r5];
	setp.eq.s16 	%p29, %rs9, 0;
	mov.pred 	%p43, 0;
	@%p29 bra 	$L__BB437_16;
	ld.volatile.shared.u8 	%rs10, [%r5+32];
	setp.ne.s16 	%p43, %rs10, 0;
$L__BB437_16:
	selp.u16 	%rs11, 1, 0, %p43;
	st.volatile.shared.u8 	[%r5], %rs11;
	ld.volatile.shared.u8 	%rs12, [%r5];
	setp.eq.s16 	%p31, %rs12, 0;
	mov.pred 	%p44, 0;
	@%p31 bra 	$L__BB437_18;
	ld.volatile.shared.u8 	%rs13, [%r5+16];
	setp.ne.s16 	%p44, %rs13, 0;
$L__BB437_18:
	selp.u16 	%rs14, 1, 0, %p44;
	st.volatile.shared.u8 	[%r5], %rs14;
	ld.volatile.shared.u8 	%rs15, [%r5];
	setp.eq.s16 	%p33, %rs15, 0;
	mov.pred 	%p45, 0;
	@%p33 bra 	$L__BB437_20;
	ld.volatile.shared.u8 	%rs16, [%r5+8];
	setp.ne.s16 	%p45, %rs16, 0;
$L__BB437_20:
	selp.u16 	%rs17, 1, 0, %p45;
	st.volatile.shared.u8 	[%r5], %rs17;
	ld.volatile.shared.u8 	%rs18, [%r5];
	setp.eq.s16 	%p35, %rs18, 0;
	mov.pred 	%p46, 0;
	@%p35 bra 	$L__BB437_22;
	ld.volatile.shared.u8 	%rs19, [%r5+4];
	setp.ne.s16 	%p46, %rs19, 0;
$L__BB437_22:
	selp.u16 	%rs20, 1, 0, %p46;
	st.volatile.shared.u8 	[%r5], %rs20;
	ld.volatile.shared.u8 	%rs21, [%r5];
	setp.eq.s16 	%p37, %rs21, 0;
	mov.pred 	%p47, 0;
	@%p37 bra 	$L__BB437_24;
	ld.volatile.shared.u8 	%rs22, [%r5+2];
	setp.ne.s16 	%p47, %rs22, 0;
$L__BB437_24:
	selp.u16 	%rs23, 1, 0, %p47;
	st.volatile.shared.u8 	[%r5], %rs23;
	ld.volatile.shared.u8 	%rs24, [%r5];
	setp.eq.s16 	%p39, %rs24, 0;
	mov.pred 	%p48, 0;
	@%p39 bra 	$L__BB437_26;
	ld.volatile.shared.u8 	%rs25, [%r5+1];
	setp.ne.s16 	%p48, %rs25, 0;
$L__BB437_26:
	selp.u16 	%rs26, 1, 0, %p48;
	st.volatile.shared.u8 	[%r5], %rs26;
	setp.ne.s32 	%p40, %r1, 0;
	@%p40 bra 	$L__BB437_28;
	ld.shared.u8 	%rs27, [allsdata_i16];
	cvt.u64.u32 	%rd20, %r2;
	mad.lo.s64 	%rd21, %rd8, %rd2, %rd20;
	cvta.to.global.u64 	%rd22, %rd6;
	add.s64 	%rd23, %rd22, %rd21;
	st.global.u8 	[%rd23], %rs27;
$L__BB437_28:
	ret;

}
	// .globl	contiguous_all3_i16
.visible .entry contiguous_all3_i16(
	.param .u64 .ptr .align 1 contiguous_all3_i16_param_0,
	.param .u64 .ptr .align 1 contiguous_all3_i16_param_1,
	.param .u64 .ptr .align 1 contiguous_all3_i16_param_2,
	.param .u64 .ptr .align 1 contiguous_all3_i16_param_3,
	.param .u64 contiguous_all3_i16_param_4,
	.param .u64 contiguous_all3_i16_param_5,
	.param .u64 contiguous_all3_i16_param_6
)
{
	.reg .pred 	%p<81>;
	.reg .b16 	%rs<50>;
	.reg .b32 	%r<188>;
	.reg .b64 	%rd<307>;

	ld.param.u64 	%rd144, [contiguous_all3_i16_param_0];
	ld.param.u64 	%rd145, [contiguous_all3_i16_param_1];
	ld.param.u64 	%rd148, [contiguous_all3_i16_param_2];
	ld.param.u64 	%rd149, [contiguous_all3_i16_param_3];
	ld.param.u64 	%rd146, [contiguous_all3_i16_param_4];
	ld.param.u64 	%rd147, [contiguous_all3_i16_param_5];
	ld.param.u64 	%rd150, [contiguous_all3_i16_param_6];
	cvta.to.global.u64 	%rd1, %rd149;
	cvta.to.global.u64 	%rd2, %rd148;
	mov.u32 	%r1, %tid.y;
	mov.u32 	%r2, %ntid.x;
	mov.u32 	%r3, %tid.x;
	mad.lo.s32 	%r70, %r1, %r2, %r3;
	mov.u32 	%r71, %ctaid.x;
	mad.lo.s32 	%r72, %r71, %r2, %r3;
	mov.u32 	%r4, %ctaid.y;
	mov.u32 	%r5, %ntid.y;
	mad.lo.s32 	%r73, %r4, %r5, %r1;
	mov.u32 	%r74, allsdata_i16;
	add.s32 	%r7, %r74, %r70;
	mov.b16 	%rs16, 1;
	st.shared.u8 	[%r7], %rs16;
	cvt.u64.u32 	%rd3, %r72;
	setp.le.u64 	%p9, %rd147, %rd3;
	cvt.u64.u32 	%rd152, %r73;
	setp.le.u64 	%p10, %rd150, %rd152;
	or.pred  	%p11, %p9, %p10;
	@%p11 bra 	$L__BB438_95;
	cvt.u32.u64 	%r75, %rd3;
	cvt.u32.u64 	%r76, %rd147;
	mad.lo.s32 	%r179, %r73, %r76, %r75;
	cvt.u32.u64 	%r9, %rd146;
	add.s32 	%r178, %r9, -1;
	setp.lt.s32 	%p12, %r178, 0;
	mov.b64 	%rd306, 0;
	@%p12 bra 	$L__BB438_59;
	setp.lt.u32 	%p13, %r178, 7;
	mov.b64 	%rd306, 0;
	@%p13 bra 	$L__BB438_30;
	add.s32 	%r174, %r9, -4;
	and.b32  	%r77, %r9, -8;
	neg.s32 	%r173, %r77;
	mov.b64 	%rd306, 0;
$L__BB438_4:
	.pragma "nounroll";
	add.s32 	%r16, %r174, 3;
	cvt.u64.u32 	%rd5, %r179;
	mul.wide.u32 	%rd157, %r16, 8;
	add.s64 	%rd158, %rd2, %rd157;
	ld.global.u64 	%rd6, [%rd158];
	and.b64  	%rd159, %rd6, -4294967296;
	setp.ne.s64 	%p14, %rd159, 0;
	@%p14 bra 	$L__BB438_6;
	cvt.u32.u64 	%r78, %rd6;
	cvt.u32.u64 	%r79, %rd5;
	div.u32 	%r80, %r79, %r78;
	mul.lo.s32 	%r81, %r80, %r78;
	sub.s32 	%r82, %r79, %r81;
	cvt.u64.u32 	%rd271, %r80;
	cvt.u64.u32 	%rd272, %r82;
	bra.uni 	$L__BB438_7;
$L__BB438_6:
	div.s64 	%rd271, %rd5, %rd6;
	mul.lo.s64 	%rd160, %rd271, %rd6;
	sub.s64 	%rd272, %rd5, %rd160;
$L__BB438_7:
	mul.wide.u32 	%rd161, %r16, 8;
	add.s64 	%rd162, %rd1, %rd161;
	ld.global.u64 	%rd163, [%rd162];
	mad.lo.s64 	%rd13, %rd163, %rd272, %rd306;
	add.s32 	%r17, %r174, 2;
	and.b64  	%rd14, %rd271, 4294967295;
	mul.wide.u32 	%rd164, %r17, 8;
	add.s64 	%rd165, %rd2, %rd164;
	ld.global.u64 	%rd15, [%rd165];
	and.b64  	%rd166, %rd15, -4294967296;
	setp.ne.s64 	%p15, %rd166, 0;
	@%p15 bra 	$L__BB438_9;
	cvt.u32.u64 	%r83, %rd15;
	cvt.u32.u64 	%r84, %rd14;
	div.u32 	%r85, %r84, %r83;
	mul.lo.s32 	%r86, %r85, %r83;
	sub.s32 	%r87, %r84, %r86;
	cvt.u64.u32 	%rd273, %r85;
	cvt.u64.u32 	%rd274, %r87;
	bra.uni 	$L__BB438_10;
$L__BB438_9:
	div.s64 	%rd273, %rd14, %rd15;
	mul.lo.s64 	%rd167, %rd273, %rd15;
	sub.s64 	%rd274, %rd14, %rd167;
$L__BB438_10:
	mul.wide.u32 	%rd168, %r17, 8;
	add.s64 	%rd169, %rd1, %rd168;
	ld.global.u64 	%rd170, [%rd169];
	mad.lo.s64 	%rd22, %rd170, %rd274, %rd13;
	add.s32 	%r18, %r174, 1;
	and.b64  	%rd23, %rd273, 4294967295;
	mul.wide.u32 	%rd171, %r18, 8;
	add.s64 	%rd172, %rd2, %rd171;
	ld.global.u64 	%rd24, [%rd172];
	and.b64  	%rd173, %rd24, -4294967296;
	setp.ne.s64 	%p16, %rd173, 0;
	@%p16 bra 	$L__BB438_12;
	cvt.u32.u64 	%r88, %rd24;
	cvt.u32.u64 	%r89, %rd23;
	div.u32 	%r90, %r89, %r88;
	mul.lo.s32 	%r91, %r90, %r88;
	sub.s32 	%r92, %r89, %r91;
	cvt.u64.u32 	%rd275, %r90;
	cvt.u64.u32 	%rd276, %r92;
	bra.uni 	$L__BB438_13;
$L__BB438_12:
	div.s64 	%rd275, %rd23, %rd24;
	mul.lo.s64 	%rd174, %rd275, %rd24;
	sub.s64 	%rd276, %rd23, %rd174;
$L__BB438_13:
	mul.wide.u32 	%rd175, %r18, 8;
	add.s64 	%rd176, %rd1, %rd175;
	ld.global.u64 	%rd177, [%rd176];
	mad.lo.s64 	%rd31, %rd177, %rd276, %rd22;
	and.b64  	%rd32, %rd275, 4294967295;
	mul.wide.u32 	%rd178, %r174, 8;
	add.s64 	%rd179, %rd2, %rd178;
	ld.global.u64 	%rd33, [%rd179];
	and.b64  	%rd180, %rd33, -4294967296;
	setp.ne.s64 	%p17, %rd180, 0;
	@%p17 bra 	$L__BB438_15;
	cvt.u32.u64 	%r93, %rd33;
	cvt.u32.u64 	%r94, %rd32;
	div.u32 	%r95, %r94, %r93;
	mul.lo.s32 	%r96, %r95, %r93;
	sub.s32 	%r97, %r94, %r96;
	cvt.u64.u32 	%rd277, %r95;
	cvt.u64.u32 	%rd278, %r97;
	bra.uni 	$L__BB438_16;
$L__BB438_15:
	div.s64 	%rd277, %rd32, %rd33;
	mul.lo.s64 	%rd181, %rd277, %rd33;
	sub.s64 	%rd278, %rd32, %rd181;
$L__BB438_16:
	mul.wide.u32 	%rd182, %r174, 8;
	add.s64 	%rd183, %rd1, %rd182;
	ld.global.u64 	%rd184, [%rd183];
	mad.lo.s64 	%rd40, %rd184, %rd278, %rd31;
	add.s32 	%r19, %r174, -1;
	and.b64  	%rd41, %rd277, 4294967295;
	mul.wide.u32 	%rd185, %r19, 8;
	add.s64 	%rd186, %rd2, %rd185;
	ld.global.u64 	%rd42, [%rd186];
	and.b64  	%rd187, %rd42, -4294967296;
	setp.ne.s64 	%p18, %rd187, 0;
	@%p18 bra 	$L__BB438_18;
	cvt.u32.u64 	%r98, %rd42;
	cvt.u32.u64 	%r99, %rd41;
	div.u32 	%r100, %r99, %r98;
	mul.lo.s32 	%r101, %r100, %r98;
	sub.s32 	%r102, %r99, %r101;
	cvt.u64.u32 	%rd279, %r100;
	cvt.u64.u32 	%rd280, %r102;
	bra.uni 	$L__BB438_19;
$L__BB438_18:
	div.s64 	%rd279, %rd41, %rd42;
	mul.lo.s64 	%rd188, %rd279, %rd42;
	sub.s64 	%rd280, %rd41, %rd188;
$L__BB438_19:
	mul.wide.u32 	%rd189, %r19, 8;
	add.s64 	%rd190, %rd1, %rd189;
	ld.global.u64 	%rd191, [%rd190];
	mad.lo.s64 	%rd49, %rd191, %rd280, %rd40;
	add.s32 	%r20, %r174, -2;
	and.b64  	%rd50, %rd279, 4294967295;
	mul.wide.u32 	%rd192, %r20, 8;
	add.s64 	%rd193, %rd2, %rd192;
	ld.global.u64 	%rd51, [%rd193];
	and.b64  	%rd194, %rd51, -4294967296;
	setp.ne.s64 	%p19, %rd194, 0;
	@%p19 bra 	$L__BB438_21;
	cvt.u32.u64 	%r103, %rd51;
	cvt.u32.u64 	%r104, %rd50;
	div.u32 	%r105, %r104, %r103;
	mul.lo.s32 	%r106, %r105, %r103;
	sub.s32 	%r107, %r104, %r106;
	cvt.u64.u32 	%rd281, %r105;
	cvt.u64.u32 	%rd282, %r107;
	bra.uni 	$L__BB438_22;
$L__BB438_21:
	div.s64 	%rd281, %rd50, %rd51;
	mul.lo.s64 	%rd195, %rd281, %rd51;
	sub.s64 	%rd282, %rd50, %rd195;
$L__BB438_22:
	mul.wide.u32 	%rd196, %r20, 8;
	add.s64 	%rd197, %rd1, %rd196;
	ld.global.u64 	%rd198, [%rd197];
	mad.lo.s64 	%rd58, %rd198, %rd282, %rd49;
	add.s32 	%r21, %r174, -3;
	and.b64  	%rd59, %rd281, 4294967295;
	mul.wide.u32 	%rd199, %r21, 8;
	add.s64 	%rd200, %rd2, %rd199;
	ld.global.u64 	%rd60, [%rd200];
	and.b64  	%rd201, %rd60, -4294967296;
	setp.ne.s64 	%p20, %rd201, 0;
	@%p20 bra 	$L__BB438_24;
	cvt.u32.u64 	%r108, %rd60;
	cvt.u32.u64 	%r109, %rd59;
	div.u32 	%r110, %r109, %r108;
	mul.lo.s32 	%r111, %r110, %r108;
	sub.s32 	%r112, %r109, %r111;
	cvt.u64.u32 	%rd283, %r110;
	cvt.u64.u32 	%rd284, %r112;
	bra.uni 	$L__BB438_25;
$L__BB438_24:
	div.s64 	%rd283, %rd59, %rd60;
	mul.lo.s64 	%rd202, %rd283, %rd60;
	sub.s64 	%rd284, %rd59, %rd202;
$L__BB438_25:
	mul.wide.u32 	%rd203, %r21, 8;
	add.s64 	%rd204, %rd1, %rd203;
	ld.global.u64 	%rd205, [%rd204];
	mad.lo.s64 	%rd67, %rd205, %rd284, %rd58;
	and.b64  	%rd68, %rd283, 4294967295;
	add.s32 	%r113, %r174, -4;
	mul.wide.u32 	%rd206, %r113, 8;
	add.s64 	%rd207, %rd2, %rd206;
	ld.global.u64 	%rd69, [%rd207];
	and.b64  	%rd208, %rd69, -4294967296;
	setp.ne.s64 	%p21, %rd208, 0;
	@%p21 bra 	$L__BB438_27;
	cvt.u32.u64 	%r114, %rd69;
	cvt.u32.u64 	%r115, %rd68;
	div.u32 	%r116, %r115, %r114;
	mul.lo.s32 	%r117, %r116, %r114;
	sub.s32 	%r118, %r115, %r117;
	cvt.u64.u32 	%rd285, %r116;
	cvt.u64.u32 	%rd286, %r118;
	bra.uni 	$L__BB438_28;
$L__BB438_27:
	div.s64 	%rd285, %rd68, %rd69;
	mul.lo.s64 	%rd209, %rd285, %rd69;
	sub.s64 	%rd286, %rd68, %rd209;
$L__BB438_28:
	mul.wide.u32 	%rd210, %r113, 8;
	add.s64 	%rd211, %rd1, %rd210;
	ld.global.u64 	%rd212, [%rd211];
	mad.lo.s64 	%rd306, %rd212, %rd286, %rd67;
	cvt.u32.u64 	%r179, %rd285;
	add.s32 	%r174, %r174, -8;
	add.s32 	%r173, %r173, 8;
	setp.ne.s32 	%p22, %r173, 0;
	@%p22 bra 	$L__BB438_4;
	add.s32 	%r178, %r174, 3;
$L__BB438_30:
	and.b32  	%r28, %r9, 7;
	setp.eq.s32 	%p23, %r28, 0;
	@%p23 bra 	$L__BB438_59;
	and.b32  	%r29, %r9, 3;
	setp.lt.u32 	%p24, %r28, 4;
	@%p24 bra 	$L__BB438_45;
	cvt.u64.u32 	%rd79, %r179;
	mul.wide.u32 	%rd214, %r178, 8;
	add.s64 	%rd215, %rd2, %rd214;
	ld.global.u64 	%rd80, [%rd215];
	and.b64  	%rd216, %rd80, -4294967296;
	setp.ne.s64 	%p25, %rd216, 0;
	@%p25 bra 	$L__BB438_34;
	cvt.u32.u64 	%r120, %rd80;
	cvt.u32.u64 	%r121, %rd79;
	div.u32 	%r122, %r121, %r120;
	mul.lo.s32 	%r123, %r122, %r120;
	sub.s32 	%r124, %r121, %r123;
	cvt.u64.u32 	%rd289, %r122;
	cvt.u64.u32 	%rd290, %r124;
	bra.uni 	$L__BB438_35;
$L__BB438_34:
	div.s64 	%rd289, %rd79, %rd80;
	mul.lo.s64 	%rd217, %rd289, %rd80;
	sub.s64 	%rd290, %rd79, %rd217;
$L__BB438_35:
	mul.wide.u32 	%rd218, %r178, 8;
	add.s64 	%rd219, %rd1, %rd218;
	ld.global.u64 	%rd220, [%rd219];
	mad.lo.s64 	%rd87, %rd220, %rd290, %rd306;
	add.s32 	%r30, %r178, -1;
	and.b64  	%rd88, %rd289, 4294967295;
	mul.wide.u32 	%rd221, %r30, 8;
	add.s64 	%rd222, %rd2, %rd221;
	ld.global.u64 	%rd89, [%rd222];
	and.b64  	%rd223, %rd89, -4294967296;
	setp.ne.s64 	%p26, %rd223, 0;
	@%p26 bra 	$L__BB438_37;
	cvt.u32.u64 	%r125, %rd89;
	cvt.u32.u64 	%r126, %rd88;
	div.u32 	%r127, %r126, %r125;
	mul.lo.s32 	%r128, %r127, %r125;
	sub.s32 	%r129, %r126, %r128;
	cvt.u64.u32 	%rd291, %r127;
	cvt.u64.u32 	%rd292, %r129;
	bra.uni 	$L__BB438_38;
$L__BB438_37:
	div.s64 	%rd291, %rd88, %rd89;
	mul.lo.s64 	%rd224, %rd291, %rd89;
	sub.s64 	%rd292, %rd88, %rd224;
$L__BB438_38:
	mul.wide.u32 	%rd225, %r30, 8;
	add.s64 	%rd226, %rd1, %rd225;
	ld.global.u64 	%rd227, [%rd226];
	mad.lo.s64 	%rd96, %rd227, %rd292, %rd87;
	add.s32 	%r31, %r178, -2;
	and.b64  	%rd97, %rd291, 4294967295;
	mul.wide.u32 	%rd228, %r31, 8;
	add.s64 	%rd229, %rd2, %rd228;
	ld.global.u64 	%rd98, [%rd229];
	and.b64  	%rd230, %rd98, -4294967296;
	setp.ne.s64 	%p27, %rd230, 0;
	@%p27 bra 	$L__BB438_40;
	cvt.u32.u64 	%r130, %rd98;
	cvt.u32.u64 	%r131, %rd97;
	div.u32 	%r132, %r131, %r130;
	mul.lo.s32 	%r133, %r132, %r130;
	sub.s32 	%r134, %r131, %r133;
	cvt.u64.u32 	%rd293, %r132;
	cvt.u64.u32 	%rd294, %r134;
	bra.uni 	$L__BB438_41;
$L__BB438_40:
	div.s64 	%rd293, %rd97, %rd98;
	mul.lo.s64 	%rd231, %rd293, %rd98;
	sub.s64 	%rd294, %rd97, %rd231;
$L__BB438_41:
	mul.wide.u32 	%rd232, %r31, 8;
	add.s64 	%rd233, %rd1, %rd232;
	ld.global.u64 	%rd234, [%rd233];
	mad.lo.s64 	%rd105, %rd234, %rd294, %rd96;
	add.s32 	%r32, %r178, -3;
	and.b64  	%rd106, %rd293, 4294967295;
	mul.wide.u32 	%rd235, %r32, 8;
	add.s64 	%rd236, %rd2, %rd235;
	ld.global.u64 	%rd107, [%rd236];
	and.b64  	%rd237, %rd107, -4294967296;
	setp.ne.s64 	%p28, %rd237, 0;
	@%p28 bra 	$L__BB438_43;
	cvt.u32.u64 	%r135, %rd107;
	cvt.u32.u64 	%r136, %rd106;
	div.u32 	%r137, %r136, %r135;
	mul.lo.s32 	%r138, %r137, %r135;
	sub.s32 	%r139, %r136, %r138;
	cvt.u64.u32 	%rd295, %r137;
	cvt.u64.u32 	%rd296, %r139;
	bra.uni 	$L__BB438_44;
$L__BB438_43:
	div.s64 	%rd295, %rd106, %rd107;
	mul.lo.s64 	%rd238, %rd295, %rd107;
	sub.s64 	%rd296, %rd106, %rd238;
$L__BB438_44:
	mul.wide.u32 	%rd239, %r32, 8;
	add.s64 	%rd240, %rd1, %rd239;
	ld.global.u64 	%rd241, [%rd240];
	mad.lo.s64 	%rd306, %rd241, %rd296, %rd105;
	cvt.u32.u64 	%r179, %rd295;
	add.s32 	%r178, %r178, -4;
$L__BB438_45:
	setp.eq.s32 	%p29, %r29, 0;
	@%p29 bra 	$L__BB438_59;
	setp.eq.s32 	%p30, %r29, 1;
	@%p30 bra 	$L__BB438_54;
	cvt.u64.u32 	%rd117, %r179;
	mul.wide.u32 	%rd243, %r178, 8;
	add.s64 	%rd244, %rd2, %rd243;
	ld.global.u64 	%rd118, [%rd244];
	and.b64  	%rd245, %rd118, -4294967296;
	setp.ne.s64 	%p31, %rd245, 0;
	@%p31 bra 	$L__BB438_49;
	cvt.u32.u64 	%r140, %rd118;
	cvt.u32.u64 	%r141, %rd117;
	div.u32 	%r142, %r141, %r140;
	mul.lo.s32 	%r143, %r142, %r140;
	sub.s32 	%r144, %r141, %r143;
	cvt.u64.u32 	%rd299, %r142;
	cvt.u64.u32 	%rd300, %r144;
	bra.uni 	$L__BB438_50;
$L__BB438_49:
	div.s64 	%rd299, %rd117, %rd118;
	mul.lo.s64 	%rd246, %rd299, %rd118;
	sub.s64 	%rd300, %rd117, %rd246;
$L__BB438_50:
	add.s64 	%rd248, %rd1, %rd243;
	ld.global.u64 	%rd249, [%rd248];
	mad.lo.s64 	%rd125, %rd249, %rd300, %rd306;
	add.s32 	%r37, %r178, -1;
	and.b64  	%rd126, %rd299, 4294967295;
	mul.wide.u32 	%rd250, %r37, 8;
	add.s64 	%rd251, %rd2, %rd250;
	ld.global.u64 	%rd127, [%rd251];
	and.b64  	%rd252, %rd127, -4294967296;
	setp.ne.s64 	%p32, %rd252, 0;
	@%p32 bra 	$L__BB438_52;
	cvt.u32.u64 	%r145, %rd127;
	cvt.u32.u64 	%r146, %rd126;
	div.u32 	%r147, %r146, %r145;
	mul.lo.s32 	%r148, %r147, %r145;
	sub.s32 	%r149, %r146, %r148;
	cvt.u64.u32 	%rd301, %r147;
	cvt.u64.u32 	%rd302, %r149;
	bra.uni 	$L__BB438_53;
$L__BB438_52:
	div.s64 	%rd301, %rd126, %rd127;
	mul.lo.s64 	%rd253, %rd301, %rd127;
	sub.s64 	%rd302, %rd126, %rd253;
$L__BB438_53:
	add.s64 	%rd255, %rd1, %rd250;
	ld.global.u64 	%rd256, [%rd255];
	mad.lo.s64 	%rd306, %rd256, %rd302, %rd125;
	cvt.u32.u64 	%r179, %rd301;
	add.s32 	%r178, %r178, -2;
$L__BB438_54:
	and.b32  	%r150, %r9, 1;
	setp.eq.b32 	%p33, %r150, 1;
	not.pred 	%p34, %p33;
	@%p34 bra 	$L__BB438_59;
	cvt.u64.u32 	%rd137, %r179;
	mul.wide.u32 	%rd257, %r178, 8;
	add.s64 	%rd258, %rd2, %rd257;
	ld.global.u64 	%rd138, [%rd258];
	and.b64  	%rd259, %rd138, -4294967296;
	setp.ne.s64 	%p35, %rd259, 0;
	@%p35 bra 	$L__BB438_57;
	cvt.u32.u64 	%r151, %rd138;
	cvt.u32.u64 	%r152, %rd137;
	rem.u32 	%r153, %r152, %r151;
	cvt.u64.u32 	%rd305, %r153;
	bra.uni 	$L__BB438_58;
$L__BB438_57:
	rem.s64 	%rd305, %rd137, %rd138;
$L__BB438_58:
	add.s64 	%rd261, %rd1, %rd257;
	ld.global.u64 	%rd262, [%rd261];
	mad.lo.s64 	%rd306, %rd262, %rd305, %rd306;
$L__BB438_59:
	cvta.to.global.u64 	%rd263, %rd145;
	shl.b64 	%rd264, %rd306, 1;
	add.s64 	%rd265, %rd263, %rd264;
	ld.global.u16 	%rs17, [%rd265];
	setp.ne.s16 	%p36, %rs17, 0;
	selp.u16 	%rs18, 1, 0, %p36;
	st.shared.u8 	[%r7], %rs18;
	bar.sync 	0;
	setp.ne.s32 	%p37, %r1, 0;
	@%p37 bra 	$L__BB438_95;
	setp.gt.u32 	%p38, %r5, 1;
	@%p38 bra 	$L__BB438_62;
	mov.u32 	%r154, allsdata_i16;
	add.s32 	%r155, %r154, %r3;
	ld.shared.u8 	%rs48, [%r155];
	bra.uni 	$L__BB438_94;
$L__BB438_62:
	mov.u32 	%r157, allsdata_i16;
	add.s32 	%r42, %r157, %r3;
	ld.shared.u8 	%rs48, [%r42];
	add.s32 	%r43, %r5, -1;
	add.s32 	%r158, %r5, -2;
	and.b32  	%r44, %r43, 7;
	setp.lt.u32 	%p39, %r158, 7;
	mov.b32 	%r186, 1;
	@%p39 bra 	$L__BB438_75;
	and.b32  	%r160, %r43, -8;
	neg.s32 	%r184, %r160;
	shl.b32 	%r46, %r2, 3;
	shl.b32 	%r47, %r2, 1;
	mul.lo.s32 	%r48, %r2, 3;
	shl.b32 	%r49, %r2, 2;
	mul.lo.s32 	%r50, %r2, 5;
	mul.lo.s32 	%r51, %r2, 6;
	mul.lo.s32 	%r52, %r2, 7;
	mov.b32 	%r183, 0;
	mov.u32 	%r182, %r42;
$L__BB438_64:
	.pragma "nounroll";
	and.b16  	%rs20, %rs48, 255;
	setp.eq.s16 	%p41, %rs20, 0;
	mov.pred 	%p77, 0;
	@%p41 bra 	$L__BB438_73;
	add.s32 	%r161, %r182, %r2;
	ld.shared.u8 	%rs21, [%r161];
	setp.eq.s16 	%p43, %rs21, 0;
	@%p43 bra 	$L__BB438_73;
	add.s32 	%r162, %r182, %r47;
	ld.shared.u8 	%rs22, [%r162];
	setp.eq.s16 	%p45, %rs22, 0;
	@%p45 bra 	$L__BB438_73;
	add.s32 	%r163, %r182, %r48;
	ld.shared.u8 	%rs23, [%r163];
	setp.eq.s16 	%p47, %rs23, 0;
	@%p47 bra 	$L__BB438_73;
	add.s32 	%r164, %r182, %r49;
	ld.shared.u8 	%rs24, [%r164];
	setp.eq.s16 	%p49, %rs24, 0;
	@%p49 bra 	$L__BB438_73;
	add.s32 	%r165, %r182, %r50;
	ld.shared.u8 	%rs25, [%r165];
	setp.eq.s16 	%p51, %rs25, 0;
	@%p51 bra 	$L__BB438_73;
	add.s32 	%r166, %r182, %r51;
	ld.shared.u8 	%rs26, [%r166];
	setp.eq.s16 	%p53, %rs26, 0;
	@%p53 bra 	$L__BB438_73;
	add.s32 	%r167, %r182, %r52;
	ld.shared.u8 	%rs27, [%r167];
	setp.eq.s16 	%p55, %rs27, 0;
	@%p55 bra 	$L__BB438_73;
	add.s32 	%r168, %r182, %r46;
	ld.shared.u8 	%rs28, [%r168];
	setp.ne.s16 	%p77, %rs28, 0;
$L__BB438_73:
	selp.u16 	%rs48, 1, 0, %p77;
	add.s32 	%r184, %r184, 8;
	add.s32 	%r183, %r183, 8;
	add.s32 	%r182, %r182, %r46;
	setp.ne.s32 	%p56, %r184, 0;
	@%p56 bra 	$L__BB438_64;
	add.s32 	%r186, %r183, 1;
$L__BB438_75:
	setp.eq.s32 	%p57, %r44, 0;
	@%p57 bra 	$L__BB438_93;
	and.b32  	%r61, %r43, 3;
	setp.lt.u32 	%p58, %r44, 4;
	@%p58 bra 	$L__BB438_83;
	and.b16  	%rs30, %rs48, 255;
	setp.eq.s16 	%p60, %rs30, 0;
	mov.pred 	%p78, 0;
	@%p60 bra 	$L__BB438_82;
	mad.lo.s32 	%r62, %r186, %r2, %r42;
	ld.shared.u8 	%rs31, [%r62];
	setp.eq.s16 	%p62, %rs31, 0;
	@%p62 bra 	$L__BB438_82;
	add.s32 	%r63, %r62, %r2;
	ld.shared.u8 	%rs32, [%r63];
	setp.eq.s16 	%p64, %rs32, 0;
	@%p64 bra 	$L__BB438_82;
	add.s32 	%r64, %r63, %r2;
	ld.shared.u8 	%rs33, [%r64];
	setp.eq.s16 	%p66, %rs33, 0;
	@%p66 bra 	$L__BB438_82;
	add.s32 	%r169, %r64, %r2;
	ld.shared.u8 	%rs34, [%r169];
	setp.ne.s16 	%p78, %rs34, 0;
$L__BB438_82:
	add.s32 	%r186, %r186, 4;
	selp.u16 	%rs48, 1, 0, %p78;
$L__BB438_83:
	setp.eq.s32 	%p67, %r61, 0;
	@%p67 bra 	$L__BB438_93;
	setp.eq.s32 	%p68, %r61, 1;
	@%p68 bra 	$L__BB438_89;
	and.b16  	%rs36, %rs48, 255;
	setp.eq.s16 	%p70, %rs36, 0;
	mov.pred 	%p79, 0;
	@%p70 bra 	$L__BB438_88;
	mad.lo.s32 	%r67, %r186, %r2, %r42;
	ld.shared.u8 	%rs37, [%r67];
	setp.eq.s16 	%p72, %rs37, 0;
	@%p72 bra 	$L__BB438_88;
	add.s32 	%r170, %r67, %r2;
	ld.shared.u8 	%rs38, [%r170];
	setp.ne.s16 	%p79, %rs38, 0;
$L__BB438_88:
	add.s32 	%r186, %r186, 2;
	selp.u16 	%rs48, 1, 0, %p79;
$L__BB438_89:
	and.b32  	%r171, %r43, 1;
	setp.eq.b32 	%p73, %r171, 1;
	not.pred 	%p74, %p73;
	@%p74 bra 	$L__BB438_93;
	and.b16  	%rs39, %rs48, 255;
	setp.eq.s16 	%p76, %rs39, 0;
	mov.pred 	%p80, 0;
	@%p76 bra 	$L__BB438_92;
	mad.lo.s32 	%r172, %r186, %r2, %r42;
	ld.shared.u8 	%rs40, [%r172];
	setp.ne.s16 	%p80, %rs40, 0;
$L__BB438_92:
	selp.u16 	%rs48, 1, 0, %p80;
$L__BB438_93:
	st.shared.u8 	[%r42], %rs48;
$L__BB438_94:
	cvt.u64.u32 	%rd266, %r4;
	mad.lo.s64 	%rd267, %rd147, %rd266, %rd3;
	cvta.to.global.u64 	%rd268, %rd144;
	add.s64 	%rd269, %rd268, %rd267;
	st.global.u8 	[%rd269], %rs48;
$L__BB438_95:
	ret;

}
	// .globl	contiguous_all33_i16
.visible .entry contiguous_all33_i16(
	.param .u64 .ptr .align 1 contiguous_all33_i16_param_0,
	.param .u64 .ptr .align 1 contiguous_all33_i16_param_1,
	.param .u64 contiguous_all33_i16_param_2,
	.param .u64 contiguous_all33_i16_param_3,
	.param .u64 contiguous_all33_i16_param_4
)
{
	.reg .pred 	%p<56>;
	.reg .b16 	%rs<49>;
	.reg .b32 	%r<69>;
	.reg .b64 	%rd<15>;

	ld.param.u64 	%rd2, [contiguous_all33_i16_param_0];
	ld.param.u64 	%rd3, [contiguous_all33_i16_param_1];
	ld.param.u64 	%rd4, [contiguous_all33_i16_param_3];
	ld.param.u64 	%rd5, [contiguous_all33_i16_param_4];
	mov.u32 	%r1, %tid.y;
	mov.u32 	%r2, %ntid.x;
	mov.u32 	%r3, %tid.x;
	mad.lo.s32 	%r36, %r1, %r2, %r3;
	mov.u32 	%r37, %ctaid.x;
	mad.lo.s32 	%r38, %r37, %r2, %r3;
	mov.u32 	%r4, %ctaid.y;
	mov.u32 	%r5, %ntid.y;
	mad.lo.s32 	%r39, %r4, %r5, %r1;
	mov.u32 	%r40, allsdata_i16;
	add.s32 	%r7, %r40, %r36;
	mov.b16 	%rs16, 1;
	st.shared.u8 	[%r7], %rs16;
	cvt.u64.u32 	%rd1, %r38;
	setp.le.u64 	%p9, %rd4, %rd1;
	cvt.u64.u32 	%rd7, %r39;
	setp.le.u64 	%p10, %rd5, %rd7;
	or.pred  	%p11, %p9, %p10;
	@%p11 bra 	$L__BB439_37;
	cvt.u32.u64 	%r41, %rd1;
	cvta.to.global.u64 	%rd8, %rd3;
	cvt.u32.u64 	%r42, %rd4;
	mad.lo.s32 	%r43, %r39, %r42, %r41;
	cvt.u64.u32 	%rd9, %r43;
	add.s64 	%rd10, %rd8, %rd9;
	ld.global.u8 	%rs17, [%rd10];
	st.shared.u8 	[%r7], %rs17;
	bar.sync 	0;
	setp.ne.s32 	%p12, %r1, 0;
	@%p12 bra 	$L__BB439_37;
	setp.gt.u32 	%p13, %r5, 1;
	@%p13 bra 	$L__BB439_4;
	add.s32 	%r45, %r40, %r3;
	ld.shared.u8 	%rs47, [%r45];
	bra.uni 	$L__BB439_36;
$L__BB439_4:
	add.s32 	%r8, %r40, %r3;
	ld.shared.u8 	%rs47, [%r8];
	add.s32 	%r9, %r5, -1;
	add.s32 	%r48, %r5, -2;
	and.b32  	%r10, %r9, 7;
	setp.lt.u32 	%p14, %r48, 7;
	mov.b32 	%r67, 1;
	@%p14 bra 	$L__BB439_17;
	and.b32  	%r50, %r9, -8;
	neg.s32 	%r65, %r50;
	shl.b32 	%r12, %r2, 3;
	shl.b32 	%r13, %r2, 1;
	mul.lo.s32 	%r14, %r2, 3;
	shl.b32 	%r15, %r2, 2;
	mul.lo.s32 	%r16, %r2, 5;
	mul.lo.s32 	%r17, %r2, 6;
	mul.lo.s32 	%r18, %r2, 7;
	mov.b32 	%r64, 0;
	mov.u32 	%r63, %r8;
$L__BB439_6:
	.pragma "nounroll";
	and.b16  	%rs19, %rs47, 255;
	setp.eq.s16 	%p16, %rs19, 0;
	mov.pred 	%p52, 0;
	@%p16 bra 	$L__BB439_15;
	add.s32 	%r51, %r63, %r2;
	ld.shared.u8 	%rs20, [%r51];
	setp.eq.s16 	%p18, %rs20, 0;
	@%p18 bra 	$L__BB439_15;
	add.s32 	%r52, %r63, %r13;
	ld.shared.u8 	%rs21, [%r52];
	setp.eq.s16 	%p20, %rs21, 0;
	@%p20 bra 	$L__BB439_15;
	add.s32 	%r53, %r63, %r14;
	ld.shared.u8 	%rs22, [%r53];
	setp.eq.s16 	%p22, %rs22, 0;
	@%p22 bra 	$L__BB439_15;
	add.s32 	%r54, %r63, %r15;
	ld.shared.u8 	%rs23, [%r54];
	setp.eq.s16 	%p24, %rs23, 0;
	@%p24 bra 	$L__BB439_15;
	add.s32 	%r55, %r63, %r16;
	ld.shared.u8 	%rs24, [%r55];
	setp.eq.s16 	%p26, %rs24, 0;
	@%p26 bra 	$L__BB439_15;
	add.s32 	%r56, %r63, %r17;
	ld.shared.u8 	%rs25, [%r56];
	setp.eq.s16 	%p28, %rs25, 0;
	@%p28 bra 	$L__BB439_15;
	add.s32 	%r57, %r63, %r18;
	ld.shared.u8 	%rs26, [%r57];
	setp.eq.s16 	%p30, %rs26, 0;
	@%p30 bra 	$L__BB439_15;
	add.s32 	%r58, %r63, %r12;
	ld.shared.u8 	%rs27, [%r58];
	setp.ne.s16 	%p52, %rs27, 0;
$L__BB439_15:
	selp.u16 	%rs47, 1, 0, %p52;
	add.s32 	%r65, %r65, 8;
	add.s32 	%r64, %r64, 8;
	add.s32 	%r63, %r63, %r12;
	setp.ne.s32 	%p31, %r65, 0;
	@%p31 bra 	$L__BB439_6;
	add.s32 	%r67, %r64, 1;
$L__BB439_17:
	setp.eq.s32 	%p32, %r10, 0;
	@%p32 bra 	$L__BB439_35;
	and.b32  	%r27, %r9, 3;
	setp.lt.u32 	%p33, %r10, 4;
	@%p33 bra 	$L__BB439_25;
	and.b16  	%rs29, %rs47, 255;
	setp.eq.s16 	%p35, %rs29, 0;
	mov.pred 	%p53, 0;
	@%p35 bra 	$L__BB439_24;
	mad.lo.s32 	%r28, %r67, %r2, %r8;
	ld.shared.u8 	%rs30, [%r28];
	setp.eq.s16 	%p37, %rs30, 0;
	@%p37 bra 	$L__BB439_24;
	add.s32 	%r29, %r28, %r2;
	ld.shared.u8 	%rs31, [%r29];
	setp.eq.s16 	%p39, %rs31, 0;
	@%p39 bra 	$L__BB439_24;
	add.s32 	%r30, %r29, %r2;
	ld.shared.u8 	%rs32, [%r30];
	setp.eq.s16 	%p41, %rs32, 0;
	@%p41 bra 	$L__BB439_24;
	add.s32 	%r59, %r30, %r2;
	ld.shared.u8 	%rs33, [%r59];
	setp.ne.s16 	%p53, %rs33, 0;
$L__BB439_24:
	add.s32 	%r67, %r67, 4;
	selp.u16 	%rs47, 1, 0, %p53;
$L__BB439_25:
	setp.eq.s32 	%p42, %r27, 0;
	@%p42 bra 	$L__BB439_35;
	setp.eq.s32 	%p43, %r27, 1;
	@%p43 bra 	$L__BB439_31;
	and.b16  	%rs35, %rs47, 255;
	setp.eq.s16 	%p45, %rs35, 0;
	mov.pred 	%p54, 0;
	@%p45 bra 	$L__BB439_30;
	mad.lo.s32 	%r33, %r67, %r2, %r8;
	ld.shared.u8 	%rs36, [%r33];
	setp.eq.s16 	%p47, %rs36, 0;
	@%p47 bra 	$L__BB439_30;
	add.s32 	%r60, %r33, %r2;
	ld.shared.u8 	%rs37, [%r60];
	setp.ne.s16 	%p54, %rs37, 0;
$L__BB439_30:
	add.s32 	%r67, %r67, 2;
	selp.u16 	%rs47, 1, 0, %p54;
$L__BB439_31:
	and.b32  	%r61, %r9, 1;
	setp.eq.b32 	%p48, %r61, 1;
	not.pred 	%p49, %p48;
	@%p49 bra 	$L__BB439_35;
	and.b16  	%rs38, %rs47, 255;
	setp.eq.s16 	%p51, %rs38, 0;
	mov.pred 	%p55, 0;
	@%p51 bra 	$L__BB439_34;
	mad.lo.s32 	%r62, %r67, %r2, %r8;
	ld.shared.u8 	%rs39, [%r62];
	setp.ne.s16 	%p55, %rs39, 0;
$L__BB439_34:
	selp.u16 	%rs47, 1, 0, %p55;
$L__BB439_35:
	st.shared.u8 	[%r8], %rs47;
$L__BB439_36:
	cvt.u64.u32 	%rd11, %r4;
	mad.lo.s64 	%rd12, %rd4, %rd11, %rd1;
	cvta.to.global.u64 	%rd13, %rd2;
	add.s64 	%rd14, %rd13, %rd12;
	st.global.u8 	[%rd14], %rs47;
$L__BB439_37:
	ret;

}
	// .globl	contiguous_all_i32
.visible .entry contiguous_all_i32(
	.param .u64 .ptr .align 1 contiguous_all_i32_param_0,
	.param .u64 .ptr .align 1 contiguous_all_i32_param_1,
	.param .u64 contiguous_all_i32_param_2
)
{
	.reg .pred 	%p<49>;
	.reg .b16 	%rs<26>;
	.reg .b32 	%r<17>;
	.reg .b64 	%rd<16>;

	ld.param.u64 	%rd4, [contiguous_all_i32_param_0];
	ld.param.u64 	%rd6, [contiguous_all_i32_param_1];
	ld.param.u64 	%rd5, [contiguous_all_i32_param_2];
	cvta.to.global.u64 	%rd1, %rd6;
	mov.u32 	%r1, %tid.x;
	mov.u32 	%r2, %ctaid.x;
	mov.u32 	%r16, %ntid.x;
	mul.lo.s32 	%r8, %r2, %r16;
	shl.b32 	%r9, %r8, 1;
	add.s32 	%r4, %r9, %r1;
	mov.u32 	%r10, allsdata_i32;
	add.s32 	%r5, %r10, %r1;
	mov.b16 	%rs1, 1;
	st.shared.u8 	[%r5], %rs1;
	add.s32 	%r11, %r4, %r16;
	cvt.u64.u32 	%rd2, %r11;
	setp.le.u64 	%p17, %rd5, %rd2;
	@%p17 bra 	$L__BB440_4;
	mul.wide.u32 	%rd9, %r4, 4;
	add.s64 	%rd10, %rd1, %rd9;
	ld.global.u32 	%r13, [%rd10];
	setp.eq.s32 	%p21, %r13, 0;
	mov.pred 	%p41, 0;
	@%p21 bra 	$L__BB440_3;
	shl.b64 	%rd11, %rd2, 2;
	add.s64 	%rd12, %rd1, %rd11;
	ld.global.u32 	%r14, [%rd12];
	setp.ne.s32 	%p41, %r14, 0;
$L__BB440_3:
	selp.u16 	%rs3, 1, 0, %p41;
	st.shared.u8 	[%r5], %rs3;
	bra.uni 	$L__BB440_6;
$L__BB440_4:
	cvt.u64.u32 	%rd3, %r4;
	setp.le.u64 	%p18, %rd5, %rd3;
	@%p18 bra 	$L__BB440_6;
	shl.b64 	%rd7, %rd3, 2;
	add.s64 	%rd8, %rd1, %rd7;
	ld.global.u32 	%r12, [%rd8];
	setp.ne.s32 	%p19, %r12, 0;
	selp.u16 	%rs2, 1, 0, %p19;
	st.shared.u8 	[%r5], %rs2;
$L__BB440_6:
	bar.sync 	0;
	setp.lt.u32 	%p22, %r16, 66;
	@%p22 bra 	$L__BB440_12;
$L__BB440_7:
	shr.u32 	%r7, %r16, 1;
	setp.ge.u32 	%p23, %r1, %r7;
	@%p23 bra 	$L__BB440_11;
	ld.shared.u8 	%rs4, [%r5];
	setp.eq.s16 	%p25, %rs4, 0;
	mov.pred 	%p42, 0;
	@%p25 bra 	$L__BB440_10;
	add.s32 	%r15, %r5, %r7;
	ld.shared.u8 	%rs5, [%r15];
	setp.ne.s16 	%p42, %rs5, 0;
$L__BB440_10:
	selp.u16 	%rs6, 1, 0, %p42;
	st.shared.u8 	[%r5], %rs6;
$L__BB440_11:
	bar.sync 	0;
	setp.gt.u32 	%p26, %r16, 131;
	mov.u32 	%r16, %r7;
	@%p26 bra 	$L__BB440_7;
$L__BB440_12:
	setp.gt.u32 	%p27, %r1, 31;
	@%p27 bra 	$L__BB440_27;
	ld.volatile.shared.u8 	%rs7, [%r5];
	setp.eq.s16 	%p29, %rs7, 0;
	mov.pred 	%p43, 0;
	@%p29 bra 	$L__BB440_15;
	ld.volatile.shared.u8 	%rs8, [%r5+32];
	setp.ne.s16 	%p43, %rs8, 0;
$L__BB440_15:
	selp.u16 	%rs9, 1, 0, %p43;
	st.volatile.shared.u8 	[%r5], %rs9;
	ld.volatile.shared.u8 	%rs10, [%r5];
	setp.eq.s16 	%p31, %rs10, 0;
	mov.pred 	%p44, 0;
	@%p31 bra 	$L__BB440_17;
	ld.volatile.shared.u8 	%rs11, [%r5+16];
	setp.ne.s16 	%p44, %rs11, 0;
$L__BB440_17:
	selp.u16 	%rs12, 1, 0, %p44;
	st.volatile.shared.u8 	[%r5], %rs12;
	ld.volatile.shared.u8 	%rs13, [%r5];
	setp.eq.s16 	%p33, %rs13, 0;
	mov.pred 	%p45, 0;
	@%p33 bra 	$L__BB440_19;
	ld.volatile.shared.u8 	%rs14, [%r5+8];
	setp.ne.s16 	%p45, %rs14, 0;
$L__BB440_19:
	selp.u16 	%rs15, 1, 0, %p45;
	st.volatile.shared.u8 	[%r5], %rs15;
	ld.volatile.shared.u8 	%rs16, [%r5];
	setp.eq.s16 	%p35, %rs16, 0;
	mov.pred 	%p46, 0;
	@%p35 bra 	$L__BB440_21;
	ld.volatile.shared.u8 	%rs17, [%r5+4];
	setp.ne.s16 	%p46, %rs17, 0;
$L__BB440_21:
	selp.u16 	%rs18, 1, 0, %p46;
	st.volatile.shared.u8 	[%r5], %rs18;
	ld.volatile.shared.u8 	%rs19, [%r5];
	setp.eq.s16 	%p37, %rs19, 0;
	mov.pred 	%p47, 0;
	@%p37 bra 	$L__BB440_23;
	ld.volatile.shared.u8 	%rs20, [%r5+2];
	setp.ne.s16 	%p47, %rs20, 0;
$L__BB440_23:
	selp.u16 	%rs21, 1, 0, %p47;
	st.volatile.shared.u8 	[%r5], %rs21;
	ld.volatile.shared.u8 	%rs22, [%r5];
	setp.eq.s16 	%p39, %rs22, 0;
	mov.pred 	%p48, 0;
	@%p39 bra 	$L__BB440_25;
	ld.volatile.shared.u8 	%rs23, [%r5+1];
	setp.ne.s16 	%p48, %rs23, 0;
$L__BB440_25:
	selp.u16 	%rs24, 1, 0, %p48;
	st.volatile.shared.u8 	[%r5], %rs24;
	setp.ne.s32 	%p40, %r1, 0;
	@%p40 bra 	$L__BB440_27;
	ld.shared.u8 	%rs25, [allsdata_i32];
	cvt.u64.u32 	%rd13, %r2;
	cvta.to.global.u64 	%rd14, %rd4;
	add.s64 	%rd15, %rd14, %rd13;
	st.global.u8 	[%rd15], %rs25;
$L__BB440_27:
	ret;

}
	// .globl	contiguous_cumulate_all_i32
.visible .entry contiguous_cumulate_all_i32(
	.param .u64 .ptr .align 1 contiguous_cumulate_all_i32_param_0,
	.param .u64 .ptr .align 1 contiguous_cumulate_all_i32_param_1,
	.param .u64 contiguous_cumulate_all_i32_param_2
)
{
	.reg .pred 	%p<48>;
	.reg .b16 	%rs<28>;
	.reg .b32 	%r<14>;
	.reg .b64 	%rd<14>;

	ld.param.u64 	%rd4, [contiguous_cumulate_all_i32_param_0];
	ld.param.u64 	%rd6, [contiguous_cumulate_all_i32_param_1];
	ld.param.u64 	%rd5, [contiguous_cumulate_all_i32_param_2];
	cvta.to.global.u64 	%rd1, %rd6;
	mov.u32 	%r1, %tid.x;
	mov.u32 	%r2, %ctaid.x;
	mov.u32 	%r13, %ntid.x;
	mul.lo.s32 	%r8, %r2, %r13;
	shl.b32 	%r9, %r8, 1;
	add.s32 	%r4, %r9, %r1;
	mov.u32 	%r10, allsdata_i32;
	add.s32 	%r5, %r10, %r1;
	mov.b16 	%rs1, 1;
	st.shared.u8 	[%r5], %rs1;
	add.s32 	%r11, %r4, %r13;
	cvt.u64.u32 	%rd2, %r11;
	setp.le.u64 	%p17, %rd5, %rd2;
	@%p17 bra 	$L__BB441_4;
	cvt.u64.u32 	%rd8, %r4;
	add.s64 	%rd9, %rd1, %rd8;
	ld.global.u8 	%rs3, [%rd9];
	setp.eq.s16 	%p20, %rs3, 0;
	mov.pred 	%p40, 0;
	@%p20 bra 	$L__BB441_3;
	add.s64 	%rd10, %rd1, %rd2;
	ld.global.u8 	%rs4, [%rd10];
	setp.ne.s16 	%p40, %rs4, 0;
$L__BB441_3:
	selp.u16 	%rs5, 1, 0, %p40;
	st.shared.u8 	[%r5], %rs5;
	bra.uni 	$L__BB441_6;
$L__BB441_4:
	cvt.u64.u32 	%rd3, %r4;
	setp.le.u64 	%p18, %rd5, %rd3;
	@%p18 bra 	$L__BB441_6;
	add.s64 	%rd7, %rd1, %rd3;
	ld.global.u8 	%rs2, [%rd7];
	st.shared.u8 	[%r5], %rs2;
$L__BB441_6:
	bar.sync 	0;
	setp.lt.u32 	%p21, %r13, 66;
	@%p21 bra 	$L__BB441_12;
$L__BB441_7:
	shr.u32 	%r7, %r13, 1;
	setp.ge.u32 	%p22, %r1, %r7;
	@%p22 bra 	$L__BB441_11;
	ld.shared.u8 	%rs6, [%r5];
	setp.eq.s16 	%p24, %rs6, 0;
	mov.pred 	%p41, 0;
	@%p24 bra 	$L__BB441_10;
	add.s32 	%r12, %r5, %r7;
	ld.shared.u8 	%rs7, [%r12];
	setp.ne.s16 	%p41, %rs7, 0;
$L__BB441_10:
	selp.u16 	%rs8, 1, 0, %p41;
	st.shared.u8 	[%r5], %rs8;
$L__BB441_11:
	bar.sync 	0;
	setp.gt.u32 	%p25, %r13, 131;
	mov.u32 	%r13, %r7;
	@%p25 bra 	$L__BB441_7;
$L__BB441_12:
	setp.gt.u32 	%p26, %r1, 31;
	@%p26 bra 	$L__BB441_27;
	ld.volatile.shared.u8 	%rs9, [%r5];
	setp.eq.s16 	%p28, %rs9, 0;
	mov.pred 	%p42, 0;
	@%p28 bra 	$L__BB441_15;
	ld.volatile.shared.u8 	%rs10, [%r5+32];
	setp.ne.s16 	%p42, %rs10, 0;
$L__BB441_15:
	selp.u16 	%rs11, 1, 0, %p42;
	st.volatile.shared.u8 	[%r5], %rs11;
	ld.volatile.shared.u8 	%rs12, [%r5];
	setp.eq.s16 	%p30, %rs12, 0;
	mov.pred 	%p43, 0;
	@%p30 bra 	$L__BB441_17;
	ld.volatile.shared.u8 	%rs13, [%r5+16];
	setp.ne.s16 	%p43, %rs13, 0;
$L__BB441_17:
	selp.u16 	%rs14, 1, 0, %p43;
	st.volatile.shared.u8 	[%r5], %rs14;
	ld.volatile.shared.u8 	%rs15, [%r5];
	setp.eq.s16 	%p32, %rs15, 0;
	mov.pred 	%p44, 0;
	@%p32 bra 	$L__BB441_19;
	ld.volatile.shared.u8 	%rs16, [%r5+8];
	setp.ne.s16 	%p44, %rs16, 0;
$L__BB441_19:
	selp.u16 	%rs17, 1, 0, %p44;
	st.volatile.shared.u8 	[%r5], %rs17;
	ld.volatile.shared.u8 	%rs18, [%r5];
	setp.eq.s16 	%p34, %rs18, 0;
	mov.pred 	%p45, 0;
	@%p34 bra 	$L__BB441_21;
	ld.volatile.shared.u8 	%rs19, [%r5+4];
	setp.ne.s16 	%p45, %rs19, 0;
$L__BB441_21:
	selp.u16 	%rs20, 1, 0, %p45;
	st.volatile.shared.u8 	[%r5], %rs20;
	ld.volatile.shared.u8 	%rs21, [%r5];
	setp.eq.s16 	%p36, %rs21, 0;
	mov.pred 	%p46, 0;
	@%p36 bra 	$L__BB441_23;
	ld.volatile.shared.u8 	%rs22, [%r5+2];
	setp.ne.s16 	%p46, %rs22, 0;
$L__BB441_23:
	selp.u16 	%rs23, 1, 0, %p46;
	st.volatile.shared.u8 	[%r5], %rs23;
	ld.volatile.shared.u8 	%rs24, [%r5];
	setp.eq.s16 	%p38, %rs24, 0;
	mov.pred 	%p47, 0;
	@%p38 bra 	$L__BB441_25;
	ld.volatile.shared.u8 	%rs25, [%r5+1];
	setp.ne.s16 	%p47, %rs25, 0;
$L__BB441_25:
	selp.u16 	%rs26, 1, 0, %p47;
	st.volatile.shared.u8 	[%r5], %rs26;
	setp.ne.s32 	%p39, %r1, 0;
	@%p39 bra 	$L__BB441_27;
	ld.shared.u8 	%rs27, [allsdata_i32];
	cvt.u64.u32 	%rd11, %r2;
	cvta.to.global.u64 	%rd12, %rd4;
	add.s64 	%rd13, %rd12, %rd11;
	st.global.u8 	[%rd13], %rs27;
$L__BB441_27:
	ret;

}
	// .globl	uncontiguous_all_i32
.visible .entry uncontiguous_all_i32(
	.param .u64 .ptr .align 1 uncontiguous_all_i32_param_0,
	.param .u64 .ptr .align 1 uncontiguous_all_i32_param_1,
	.param .u64 .ptr .align 1 uncontiguous_all_i32_param_2,
	.param .u64 .ptr .align 1 uncontiguous_all_i32_param_3,
	.param .u64 uncontiguous_all_i32_param_4,
	.param .u64 uncontiguous_all_i32_param_5
)
{
	.reg .pred 	%p<94>;
	.reg .b16 	%rs<26>;
	.reg .b32 	%r<213>;
	.reg .b64 	%rd<558>;

	ld.param.u64 	%rd260, [uncontiguous_all_i32_param_0];
	ld.param.u64 	%rd263, [uncontiguous_all_i32_param_1];
	ld.param.u64 	%rd264, [uncontiguous_all_i32_param_2];
	ld.param.u64 	%rd265, [uncontiguous_all_i32_param_3];
	ld.param.u64 	%rd261, [uncontiguous_all_i32_param_4];
	ld.param.u64 	%rd262, [uncontiguous_all_i32_param_5];
	cvta.to.global.u64 	%rd1, %rd265;
	cvta.to.global.u64 	%rd2, %rd264;
	cvta.to.global.u64 	%rd3, %rd263;
	mov.u32 	%r1, %tid.x;
	mov.u32 	%r2, %ctaid.x;
	mov.u32 	%r212, %ntid.x;
	mul.lo.s32 	%r52, %r2, %r212;
	shl.b32 	%r53, %r52, 1;
	add.s32 	%r4, %r53, %r1;
	mov.u32 	%r54, allsdata_i32;
	add.s32 	%r5, %r54, %r1;
	mov.b16 	%rs1, 1;
	st.shared.u8 	[%r5], %rs1;
	add.s32 	%r55, %r4, %r212;
	cvt.u64.u32 	%rd511, %r55;
	setp.le.u64 	%p17, %rd262, %rd511;
	@%p17 bra 	$L__BB442_56;
	cvt.u32.u64 	%r6, %rd261;
	add.s32 	%r206, %r6, -1;
	setp.lt.s32 	%p44, %r206, 0;
	mov.b64 	%rd515, 0;
	mov.u64 	%rd516, %rd515;
	@%p44 bra 	$L__BB442_53;
	cvt.u64.u32 	%rd512, %r4;
	setp.lt.u32 	%p45, %r206, 3;
	mov.b64 	%rd516, 0;
	mov.u64 	%rd515, %rd516;
	@%p45 bra 	$L__BB442_30;
	add.s32 	%r204, %r6, -2;
	and.b32  	%r132, %r6, -4;
	neg.s32 	%r203, %r132;
	mov.b64 	%rd516, 0;
$L__BB442_4:
	.pragma "nounroll";
	add.s32 	%r12, %r204, 1;
	mul.wide.u32 	%rd397, %r12, 8;
	add.s64 	%rd398, %rd2, %rd397;
	ld.global.u64 	%rd10, [%rd398];
	or.b64  	%rd399, %rd512, %rd10;
	and.b64  	%rd400, %rd399, -4294967296;
	setp.ne.s64 	%p46, %rd400, 0;
	@%p46 bra 	$L__BB442_6;
	cvt.u32.u64 	%r133, %rd10;
	cvt.u32.u64 	%r134, %rd512;
	div.u32 	%r135, %r134, %r133;
	mul.lo.s32 	%r136, %r135, %r133;
	sub.s32 	%r137, %r134, %r136;
	cvt.u64.u32 	%rd477, %r135;
	cvt.u64.u32 	%rd478, %r137;
	bra.uni 	$L__BB442_7;
$L__BB442_6:
	div.s64 	%rd477, %rd512, %rd10;
	mul.lo.s64 	%rd401, %rd477, %rd10;
	sub.s64 	%rd478, %rd512, %rd401;
$L__BB442_7:
	mul.wide.u32 	%rd402, %r12, 8;
	add.s64 	%rd403, %rd1, %rd402;
	ld.global.u64 	%rd17, [%rd403];
	mad.lo.s64 	%rd18, %rd17, %rd478, %rd515;
	or.b64  	%rd404, %rd511, %rd10;
	and.b64  	%rd405, %rd404, -4294967296;
	setp.ne.s64 	%p47, %rd405, 0;
	@%p47 bra 	$L__BB442_9;
	cvt.u32.u64 	%r138, %rd10;
	cvt.u32.u64 	%r139, %rd511;
	div.u32 	%r140, %r139, %r138;
	mul.lo.s32 	%r141, %r140, %r138;
	sub.s32 	%r142, %r139, %r141;
	cvt.u64.u32 	%rd479, %r140;
	cvt.u64.u32 	%rd480, %r142;
	bra.uni 	$L__BB442_10;
$L__BB442_9:
	div.s64 	%rd479, %rd511, %rd10;
	mul.lo.s64 	%rd406, %rd479, %rd10;
	sub.s64 	%rd480, %rd511, %rd406;
$L__BB442_10:
	mad.lo.s64 	%rd25, %rd480, %rd17, %rd516;
	add.s32 	%r13, %r204, -2;
	mul.wide.u32 	%rd407, %r204, 8;
	add.s64 	%rd408, %rd2, %rd407;
	ld.global.u64 	%rd26, [%rd408];
	or.b64  	%rd409, %rd477, %rd26;
	and.b64  	%rd410, %rd409, -4294967296;
	setp.ne.s64 	%p48, %rd410, 0;
	@%p48 bra 	$L__BB442_12;
	cvt.u32.u64 	%r143, %rd26;
	cvt.u32.u64 	%r144, %rd477;
	div.u32 	%r145, %r144, %r143;
	mul.lo.s32 	%r146, %r145, %r143;
	sub.s32 	%r147, %r144, %r146;
	cvt.u64.u32 	%rd481, %r145;
	cvt.u64.u32 	%rd482, %r147;
	bra.uni 	$L__BB442_13;
$L__BB442_12:
	div.s64 	%rd481, %rd477, %rd26;
	mul.lo.s64 	%rd411, %rd481, %rd26;
	sub.s64 	%rd482, %rd477, %rd411;
$L__BB442_13:
	mul.wide.u32 	%rd412, %r204, 8;
	add.s64 	%rd413, %rd1, %rd412;
	ld.global.u64 	%rd33, [%rd413];
	mad.lo.s64 	%rd34, %rd33, %rd482, %rd18;
	or.b64  	%rd414, %rd479, %rd26;
	and.b64  	%rd415, %rd414, -4294967296;
	setp.ne.s64 	%p49, %rd415, 0;
	@%p49 bra 	$L__BB442_15;
	cvt.u32.u64 	%r148, %rd26;
	cvt.u32.u64 	%r149, %rd479;
	div.u32 	%r150, %r149, %r148;
	mul.lo.s32 	%r151, %r150, %r148;
	sub.s32 	%r152, %r149, %r151;
	cvt.u64.u32 	%rd483, %r150;
	cvt.u64.u32 	%rd484, %r152;
	bra.uni 	$L__BB442_16;
$L__BB442_15:
	div.s64 	%rd483, %rd479, %rd26;
	mul.lo.s64 	%rd416, %rd483, %rd26;
	sub.s64 	%rd484, %rd479, %rd416;
$L__BB442_16:
	mad.lo.s64 	%rd41, %rd484, %rd33, %rd25;
	add.s32 	%r14, %r204, -1;
	mul.wide.u32 	%rd417, %r14, 8;
	add.s64 	%rd418, %rd2, %rd417;
	ld.global.u64 	%rd42, [%rd418];
	or.b64  	%rd419, %rd481, %rd42;
	and.b64  	%rd420, %rd419, -4294967296;
	setp.ne.s64 	%p50, %rd420, 0;
	@%p50 bra 	$L__BB442_18;
	cvt.u32.u64 	%r153, %rd42;
	cvt.u32.u64 	%r154, %rd481;
	div.u32 	%r155, %r154, %r153;
	mul.lo.s32 	%r156, %r155, %r153;
	sub.s32 	%r157, %r154, %r156;
	cvt.u64.u32 	%rd485, %r155;
	cvt.u64.u32 	%rd486, %r157;
	bra.uni 	$L__BB442_19;
$L__BB442_18:
	div.s64 	%rd485, %rd481, %rd42;
	mul.lo.s64 	%rd421, %rd485, %rd42;
	sub.s64 	%rd486, %rd481, %rd421;
$L__BB442_19:
	mul.wide.u32 	%rd422, %r14, 8;
	add.s64 	%rd423, %rd1, %rd422;
	ld.global.u64 	%rd49, [%rd423];
	mad.lo.s64 	%rd50, %rd49, %rd486, %rd34;
	or.b64  	%rd424, %rd483, %rd42;
	and.b64  	%rd425, %rd424, -4294967296;
	setp.ne.s64 	%p51, %rd425, 0;
	@%p51 bra 	$L__BB442_21;
	cvt.u32.u64 	%r158, %rd42;
	cvt.u32.u64 	%r159, %rd483;
	div.u32 	%r160, %r159, %r158;
	mul.lo.s32 	%r161, %r160, %r158;
	sub.s32 	%r162, %r159, %r161;
	cvt.u64.u32 	%rd487, %r160;
	cvt.u64.u32 	%rd488, %r162;
	bra.uni 	$L__BB442_22;
$L__BB442_21:
	div.s64 	%rd487, %rd483, %rd42;
	mul.lo.s64 	%rd426, %rd487, %rd42;
	sub.s64 	%rd488, %rd483, %rd426;
$L__BB442_22:
	mad.lo.s64 	%rd57, %rd488, %rd49, %rd41;
	mul.wide.u32 	%rd427, %r13, 8;
	add.s64 	%rd428, %rd2, %rd427;
	ld.global.u64 	%rd58, [%rd428];
	or.b64  	%rd429, %rd485, %rd58;
	and.b64  	%rd430, %rd429, -4294967296;
	setp.ne.s64 	%p52, %rd430, 0;
	@%p52 bra 	$L__BB442_24;
	cvt.u32.u64 	%r163, %rd58;
	cvt.u32.u64 	%r164, %rd485;
	div.u32 	%r165, %r164, %r163;
	mul.lo.s32 	%r166, %r165, %r163;
	sub.s32 	%r167, %r164, %r166;
	cvt.u64.u32 	%rd512, %r165;
	cvt.u64.u32 	%rd490, %r167;
	bra.uni 	$L__BB442_25;
$L__BB442_24:
	div.s64 	%rd512, %rd485, %rd58;
	mul.lo.s64 	%rd431, %rd512, %rd58;
	sub.s64 	%rd490, %rd485, %rd431;
$L__BB442_25:
	mul.wide.u32 	%rd432, %r13, 8;
	add.s64 	%rd433, %rd1, %rd432;
	ld.global.u64 	%rd65, [%rd433];
	mad.lo.s64 	%rd515, %rd65, %rd490, %rd50;
	or.b64  	%rd434, %rd487, %rd58;
	and.b64  	%rd435, %rd434, -4294967296;
	setp.ne.s64 	%p53, %rd435, 0;
	@%p53 bra 	$L__BB442_27;
	cvt.u32.u64 	%r168, %rd58;
	cvt.u32.u64 	%r169, %rd487;
	div.u32 	%r170, %r169, %r168;
	mul.lo.s32 	%r171, %r170, %r168;
	sub.s32 	%r172, %r169, %r171;
	cvt.u64.u32 	%rd511, %r170;
	cvt.u64.u32 	%rd492, %r172;
	bra.uni 	$L__BB442_28;
$L__BB442_27:
	div.s64 	%rd511, %rd487, %rd58;
	mul.lo.s64 	%rd436, %rd511, %rd58;
	sub.s64 	%rd492, %rd487, %rd436;
$L__BB442_28:
	mad.lo.s64 	%rd516, %rd492, %rd65, %rd57;
	add.s32 	%r204, %r204, -4;
	add.s32 	%r203, %r203, 4;
	setp.ne.s32 	%p54, %r203, 0;
	@%p54 bra 	$L__BB442_4;
	add.s32 	%r206, %r204, 1;
$L__BB442_30:
	and.b32  	%r19, %r6, 3;
	setp.eq.s32 	%p55, %r19, 0;
	@%p55 bra 	$L__BB442_53;
	setp.eq.s32 	%p56, %r19, 1;
	@%p56 bra 	$L__BB442_45;
	mul.wide.u32 	%rd438, %r206, 8;
	add.s64 	%rd439, %rd2, %rd438;
	ld.global.u64 	%rd80, [%rd439];
	or.b64  	%rd440, %rd512, %rd80;
	and.b64  	%rd441, %rd440, -4294967296;
	setp.ne.s64 	%p57, %rd441, 0;
	@%p57 bra 	$L__BB442_34;
	cvt.u32.u64 	%r173, %rd80;
	cvt.u32.u64 	%r174, %rd512;
	div.u32 	%r175, %r174, %r173;
	mul.lo.s32 	%r176, %r175, %r173;
	sub.s32 	%r177, %r174, %r176;
	cvt.u64.u32 	%rd499, %r175;
	cvt.u64.u32 	%rd500, %r177;
	bra.uni 	$L__BB442_35;
$L__BB442_34:
	div.s64 	%rd499, %rd512, %rd80;
	mul.lo.s64 	%rd442, %rd499, %rd80;
	sub.s64 	%rd500, %rd512, %rd442;
$L__BB442_35:
	add.s64 	%rd444, %rd1, %rd438;
	ld.global.u64 	%rd87, [%rd444];
	mad.lo.s64 	%rd88, %rd87, %rd500, %rd515;
	or.b64  	%rd445, %rd511, %rd80;
	and.b64  	%rd446, %rd445, -4294967296;
	setp.ne.s64 	%p58, %rd446, 0;
	@%p58 bra 	$L__BB442_37;
	cvt.u32.u64 	%r178, %rd80;
	cvt.u32.u64 	%r179, %rd511;
	div.u32 	%r180, %r179, %r178;
	mul.lo.s32 	%r181, %r180, %r178;
	sub.s32 	%r182, %r179, %r181;
	cvt.u64.u32 	%rd501, %r180;
	cvt.u64.u32 	%rd502, %r182;
	bra.uni 	$L__BB442_38;
$L__BB442_37:
	div.s64 	%rd501, %rd511, %rd80;
	mul.lo.s64 	%rd447, %rd501, %rd80;
	sub.s64 	%rd502, %rd511, %rd447;
$L__BB442_38:
	mad.lo.s64 	%rd95, %rd502, %rd87, %rd516;
	add.s32 	%r20, %r206, -1;
	mul.wide.u32 	%rd448, %r20, 8;
	add.s64 	%rd449, %rd2, %rd448;
	ld.global.u64 	%rd96, [%rd449];
	or.b64  	%rd450, %rd499, %rd96;
	and.b64  	%rd451, %rd450, -4294967296;
	setp.ne.s64 	%p59, %rd451, 0;
	@%p59 bra 	$L__BB442_40;
	cvt.u32.u64 	%r183, %rd96;
	cvt.u32.u64 	%r184, %rd499;
	div.u32 	%r185, %r184, %r183;
	mul.lo.s32 	%r186, %r185, %r183;
	sub.s32 	%r187, %r184, %r186;
	cvt.u64.u32 	%rd512, %r185;
	cvt.u64.u32 	%rd504, %r187;
	bra.uni 	$L__BB442_41;
$L__BB442_40:
	div.s64 	%rd512, %rd499, %rd96;
	mul.lo.s64 	%rd452, %rd512, %rd96;
	sub.s64 	%rd504, %rd499, %rd452;
$L__BB442_41:
	add.s64 	%rd454, %rd1, %rd448;
	ld.global.u64 	%rd103, [%rd454];
	mad.lo.s64 	%rd515, %rd103, %rd504, %rd88;
	or.b64  	%rd455, %rd501, %rd96;
	and.b64  	%rd456, %rd455, -4294967296;
	setp.ne.s64 	%p60, %rd456, 0;
	@%p60 bra 	$L__BB442_43;
	cvt.u32.u64 	%r188, %rd96;
	cvt.u32.u64 	%r189, %rd501;
	div.u32 	%r190, %r189, %r188;
	mul.lo.s32 	%r191, %r190, %r188;
	sub.s32 	%r192, %r189, %r191;
	cvt.u64.u32 	%rd511, %r190;
	cvt.u64.u32 	%rd506, %r192;
	bra.uni 	$L__BB442_44;
$L__BB442_43:
	div.s64 	%rd511, %rd501, %rd96;
	mul.lo.s64 	%rd457, %rd511, %rd96;
	sub.s64 	%rd506, %rd501, %rd457;
$L__BB442_44:
	mad.lo.s64 	%rd516, %rd506, %rd103, %rd95;
	add.s32 	%r206, %r206, -2;
$L__BB442_45:
	and.b32  	%r193, %r6, 1;
	setp.eq.b32 	%p61, %r193, 1;
	not.pred 	%p62, %p61;
	@%p62 bra 	$L__BB442_53;
	mul.wide.u32 	%rd458, %r206, 8;
	add.s64 	%rd459, %rd2, %rd458;
	ld.global.u64 	%rd118, [%rd459];
	or.b64  	%rd460, %rd512, %rd118;
	and.b64  	%rd461, %rd460, -4294967296;
	setp.ne.s64 	%p63, %rd461, 0;
	@%p63 bra 	$L__BB442_48;
	cvt.u32.u64 	%r194, %rd118;
	cvt.u32.u64 	%r195, %rd512;
	rem.u32 	%r196, %r195, %r194;
	cvt.u64.u32 	%rd513, %r196;
	bra.uni 	$L__BB442_49;
$L__BB442_48:
	rem.s64 	%rd513, %rd512, %rd118;
$L__BB442_49:
	add.s64 	%rd463, %rd1, %rd458;
	ld.global.u64 	%rd122, [%rd463];
	mad.lo.s64 	%rd515, %rd122, %rd513, %rd515;
	or.b64  	%rd464, %rd511, %rd118;
	and.b64  	%rd465, %rd464, -4294967296;
	setp.ne.s64 	%p64, %rd465, 0;
	@%p64 bra 	$L__BB442_51;
	cvt.u32.u64 	%r197, %rd118;
	cvt.u32.u64 	%r198, %rd511;
	rem.u32 	%r199, %r198, %r197;
	cvt.u64.u32 	%rd514, %r199;
	bra.uni 	$L__BB442_52;
$L__BB442_51:
	rem.s64 	%rd514, %rd511, %rd118;
$L__BB442_52:
	mad.lo.s64 	%rd516, %rd514, %rd122, %rd516;
$L__BB442_53:
	shl.b64 	%rd466, %rd515, 2;
	add.s64 	%rd467, %rd3, %rd466;
	ld.global.u32 	%r200, [%rd467];
	setp.eq.s32 	%p66, %r200, 0;
	mov.pred 	%p86, 0;
	@%p66 bra 	$L__BB442_55;
	shl.b64 	%rd468, %rd516, 2;
	add.s64 	%rd469, %rd3, %rd468;
	ld.global.u32 	%r201, [%rd469];
	setp.ne.s32 	%p86, %r201, 0;
$L__BB442_55:
	selp.u16 	%rs3, 1, 0, %p86;
	st.shared.u8 	[%r5], %rs3;
	bra.uni 	$L__BB442_116;
$L__BB442_56:
	cvt.u64.u32 	%rd548, %r4;
	setp.le.u64 	%p18, %rd262, %rd548;
	@%p18 bra 	$L__BB442_116;
	cvt.u32.u64 	%r23, %rd261;
	add.s32 	%r210, %r23, -1;
	setp.lt.s32 	%p19, %r210, 0;
	mov.b64 	%rd557, 0;
	@%p19 bra 	$L__BB442_115;
	and.b32  	%r25, %r23, 7;
	setp.lt.u32 	%p20, %r210, 7;
	mov.b64 	%rd557, 0;
	@%p20 bra 	$L__BB442_86;
	add.s32 	%r208, %r23, -4;
	and.b32  	%r56, %r23, -8;
	neg.s32 	%r207, %r56;
	mov.b64 	%rd557, 0;
$L__BB442_60:
	.pragma "nounroll";
	add.s32 	%r30, %r208, 3;
	mul.wide.u32 	%rd270, %r30, 8;
	add.s64 	%rd271, %rd2, %rd270;
	ld.global.u64 	%rd133, [%rd271];
	or.b64  	%rd272, %rd548, %rd133;
	and.b64  	%rd273, %rd272, -4294967296;
	setp.ne.s64 	%p21, %rd273, 0;
	@%p21 bra 	$L__BB442_62;
	cvt.u32.u64 	%r57, %rd133;
	cvt.u32.u64 	%r58, %rd548;
	div.u32 	%r59, %r58, %r57;
	mul.lo.s32 	%r60, %r59, %r57;
	sub.s32 	%r61, %r58, %r60;
	cvt.u64.u32 	%rd519, %r59;
	cvt.u64.u32 	%rd520, %r61;
	bra.uni 	$L__BB442_63;
$L__BB442_62:
	div.s64 	%rd519, %rd548, %rd133;
	mul.lo.s64 	%rd274, %rd519, %rd133;
	sub.s64 	%rd520, %rd548, %rd274;
$L__BB442_63:
	add.s64 	%rd276, %rd1, %rd270;
	ld.global.u64 	%rd277, [%rd276];
	mad.lo.s64 	%rd140, %rd277, %rd520, %rd557;
	add.s32 	%r31, %r208, 2;
	mul.wide.u32 	%rd278, %r31, 8;
	add.s64 	%rd279, %rd2, %rd278;
	ld.global.u64 	%rd141, [%rd279];
	or.b64  	%rd280, %rd519, %rd141;
	and.b64  	%rd281, %rd280, -4294967296;
	setp.ne.s64 	%p22, %rd281, 0;
	@%p22 bra 	$L__BB442_65;
	cvt.u32.u64 	%r62, %rd141;
	cvt.u32.u64 	%r63, %rd519;
	div.u32 	%r64, %r63, %r62;
	mul.lo.s32 	%r65, %r64, %r62;
	sub.s32 	%r66, %r63, %r65;
	cvt.u64.u32 	%rd521, %r64;
	cvt.u64.u32 	%rd522, %r66;
	bra.uni 	$L__BB442_66;
$L__BB442_65:
	div.s64 	%rd521, %rd519, %rd141;
	mul.lo.s64 	%rd282, %rd521, %rd141;
	sub.s64 	%rd522, %rd519, %rd282;
$L__BB442_66:
	add.s64 	%rd284, %rd1, %rd278;
	ld.global.u64 	%rd285, [%rd284];
	mad.lo.s64 	%rd148, %rd285, %rd522, %rd140;
	add.s32 	%r32, %r208, 1;
	mul.wide.u32 	%rd286, %r32, 8;
	add.s64 	%rd287, %rd2, %rd286;
	ld.global.u64 	%rd149, [%rd287];
	or.b64  	%rd288, %rd521, %rd149;
	and.b64  	%rd289, %rd288, -4294967296;
	setp.ne.s64 	%p23, %rd289, 0;
	@%p23 bra 	$L__BB442_68;
	cvt.u32.u64 	%r67, %rd149;
	cvt.u32.u64 	%r68, %rd521;
	div.u32 	%r69, %r68, %r67;
	mul.lo.s32 	%r70, %r69, %r67;
	sub.s32 	%r71, %r68, %r70;
	cvt.u64.u32 	%rd523, %r69;
	cvt.u64.u32 	%rd524, %r71;
	bra.uni 	$L__BB442_69;
$L__BB442_68:
	div.s64 	%rd523, %rd521, %rd149;
	mul.lo.s64 	%rd290, %rd523, %rd149;
	sub.s64 	%rd524, %rd521, %rd290;
$L__BB442_69:
	add.s64 	%rd292, %rd1, %rd286;
	ld.global.u64 	%rd293, [%rd292];
	mad.lo.s64 	%rd156, %rd293, %rd524, %rd148;
	add.s32 	%r33, %r208, -4;
	mul.wide.u32 	%rd294, %r208, 8;
	add.s64 	%rd295, %rd2, %rd294;
	ld.global.u64 	%rd157, [%rd295];
	or.b64  	%rd296, %rd523, %rd157;
	and.b64  	%rd297, %rd296, -4294967296;
	setp.ne.s64 	%p24, %rd297, 0;
	@%p24 bra 	$L__BB442_71;
	cvt.u32.u64 	%r72, %rd157;
	cvt.u32.u64 	%r73, %rd523;
	div.u32 	%r74, %r73, %r72;
	mul.lo.s32 	%r75, %r74, %r72;
	sub.s32 	%r76, %r73, %r75;
	cvt.u64.u32 	%rd525, %r74;
	cvt.u64.u32 	%rd526, %r76;
	bra.uni 	$L__BB442_72;
$L__BB442_71:
	div.s64 	%rd525, %rd523, %rd157;
	mul.lo.s64 	%rd298, %rd525, %rd157;
	sub.s64 	%rd526, %rd523, %rd298;
$L__BB442_72:
	add.s64 	%rd300, %rd1, %rd294;
	ld.global.u64 	%rd301, [%rd300];
	mad.lo.s64 	%rd164, %rd301, %rd526, %rd156;
	add.s32 	%r34, %r208, -1;
	mul.wide.u32 	%rd302, %r34, 8;
	add.s64 	%rd303, %rd2, %rd302;
	ld.global.u64 	%rd165, [%rd303];
	or.b64  	%rd304, %rd525, %rd165;
	and.b64  	%rd305, %rd304, -4294967296;
	setp.ne.s64 	%p25, %rd305, 0;
	@%p25 bra 	$L__BB442_74;
	cvt.u32.u64 	%r77, %rd165;
	cvt.u32.u64 	%r78, %rd525;
	div.u32 	%r79, %r78, %r77;
	mul.lo.s32 	%r80, %r79, %r77;
	sub.s32 	%r81, %r78, %r80;
	cvt.u64.u32 	%rd527, %r79;
	cvt.u64.u32 	%rd528, %r81;
	bra.uni 	$L__BB442_75;
$L__BB442_74:
	div.s64 	%rd527, %rd525, %rd165;
	mul.lo.s64 	%rd306, %rd527, %rd165;
	sub.s64 	%rd528, %rd525, %rd306;
$L__BB442_75:
	add.s64 	%rd308, %rd1, %rd302;
	ld.global.u64 	%rd309, [%rd308];
	mad.lo.s64 	%rd172, %rd309, %rd528, %rd164;
	add.s32 	%r35, %r208, -2;
	mul.wide.u32 	%rd310, %r35, 8;
	add.s64 	%rd311, %rd2, %rd310;
	ld.global.u64 	%rd173, [%rd311];
	or.b64  	%rd312, %rd527, %rd173;
	and.b64  	%rd313, %rd312, -4294967296;
	setp.ne.s64 	%p26, %rd313, 0;
	@%p26 bra 	$L__BB442_77;
	cvt.u32.u64 	%r82, %rd173;
	cvt.u32.u64 	%r83, %rd527;
	div.u32 	%r84, %r83, %r82;
	mul.lo.s32 	%r85, %r84, %r82;
	sub.s32 	%r86, %r83, %r85;
	cvt.u64.u32 	%rd529, %r84;
	cvt.u64.u32 	%rd530, %r86;
	bra.uni 	$L__BB442_78;
$L__BB442_77:
	div.s64 	%rd529, %rd527, %rd173;
	mul.lo.s64 	%rd314, %rd529, %rd173;
	sub.s64 	%rd530, %rd527, %rd314;
$L__BB442_78:
	add.s64 	%rd316, %rd1, %rd310;
	ld.global.u64 	%rd317, [%rd316];
	mad.lo.s64 	%rd180, %rd317, %rd530, %rd172;
	add.s32 	%r36, %r208, -3;
	mul.wide.u32 	%rd318, %r36, 8;
	add.s64 	%rd319, %rd2, %rd318;
	ld.global.u64 	%rd181, [%rd319];
	or.b64  	%rd320, %rd529, %rd181;
	and.b64  	%rd321, %rd320, -4294967296;
	setp.ne.s64 	%p27, %rd321, 0;
	@%p27 bra 	$L__BB442_80;
	cvt.u32.u64 	%r87, %rd181;
	cvt.u32.u64 	%r88, %rd529;
	div.u32 	%r89, %r88, %r87;
	mul.lo.s32 	%r90, %r89, %r87;
	sub.s32 	%r91, %r88, %r90;
	cvt.u64.u32 	%rd531, %r89;
	cvt.u64.u32 	%rd532, %r91;
	bra.uni 	$L__BB442_81;
$L__BB442_80:
	div.s64 	%rd531, %rd529, %rd181;
	mul.lo.s64 	%rd322, %rd531, %rd181;
	sub.s64 	%rd532, %rd529, %rd322;
$L__BB442_81:
	add.s64 	%rd324, %rd1, %rd318;
	ld.global.u64 	%rd325, [%rd324];
	mad.lo.s64 	%rd188, %rd325, %rd532, %rd180;
	mul.wide.u32 	%rd326, %r33, 8;
	add.s64 	%rd327, %rd2, %rd326;
	ld.global.u64 	%rd189, [%rd327];
	or.b64  	%rd328, %rd531, %rd189;
	and.b64  	%rd329, %rd328, -4294967296;
	setp.ne.s64 	%p28, %rd329, 0;
	@%p28 bra 	$L__BB442_83;
	cvt.u32.u64 	%r92, %rd189;
	cvt.u32.u64 	%r93, %rd531;
	div.u32 	%r94, %r93, %r92;
	mul.lo.s32 	%r95, %r94, %r92;
	sub.s32 	%r96, %r93, %r95;
	cvt.u64.u32 	%rd548, %r94;
	cvt.u64.u32 	%rd534, %r96;
	bra.uni 	$L__BB442_84;
$L__BB442_83:
	div.s64 	%rd548, %rd531, %rd189;
	mul.lo.s64 	%rd330, %rd548, %rd189;
	sub.s64 	%rd534, %rd531, %rd330;
$L__BB442_84:
	add.s64 	%rd332, %rd1, %rd326;
	ld.global.u64 	%rd333, [%rd332];
	mad.lo.s64 	%rd557, %rd333, %rd534, %rd188;
	add.s32 	%r208, %r208, -8;
	add.s32 	%r207, %r207, 8;
	setp.ne.s32 	%p29, %r207, 0;
	@%p29 bra 	$L__BB442_60;
	add.s32 	%r210, %r208, 3;
$L__BB442_86:
	setp.eq.s32 	%p30, %r25, 0;
	@%p30 bra 	$L__BB442_115;
	and.b32  	%r41, %r23, 3;
	setp.lt.u32 	%p31, %r25, 4;
	@%p31 bra 	$L__BB442_101;
	mul.wide.u32 	%rd335, %r210, 8;
	add.s64 	%rd336, %rd2, %rd335;
	ld.global.u64 	%rd200, [%rd336];
	or.b64  	%rd337, %rd548, %rd200;
	and.b64  	%rd338, %rd337, -4294967296;
	setp.ne.s64 	%p32, %rd338, 0;
	@%p32 bra 	$L__BB442_90;
	cvt.u32.u64 	%r97, %rd200;
	cvt.u32.u64 	%r98, %rd548;
	div.u32 	%r99, %r98, %r97;
	mul.lo.s32 	%r100, %r99, %r97;
	sub.s32 	%r101, %r98, %r100;
	cvt.u64.u32 	%rd538, %r99;
	cvt.u64.u32 	%rd539, %r101;
	bra.uni 	$L__BB442_91;
$L__BB442_90:
	div.s64 	%rd538, %rd548, %rd200;
	mul.lo.s64 	%rd339, %rd538, %rd200;
	sub.s64 	%rd539, %rd548, %rd339;
$L__BB442_91:
	add.s64 	%rd341, %rd1, %rd335;
	ld.global.u64 	%rd342, [%rd341];
	mad.lo.s64 	%rd207, %rd342, %rd539, %rd557;
	add.s32 	%r42, %r210, -1;
	mul.wide.u32 	%rd343, %r42, 8;
	add.s64 	%rd344, %rd2, %rd343;
	ld.global.u64 	%rd208, [%rd344];
	or.b64  	%rd345, %rd538, %rd208;
	and.b64  	%rd346, %rd345, -4294967296;
	setp.ne.s64 	%p33, %rd346, 0;
	@%p33 bra 	$L__BB442_93;
	cvt.u32.u64 	%r102, %rd208;
	cvt.u32.u64 	%r103, %rd538;
	div.u32 	%r104, %r103, %r102;
	mul.lo.s32 	%r105, %r104, %r102;
	sub.s32 	%r106, %r103, %r105;
	cvt.u64.u32 	%rd540, %r104;
	cvt.u64.u32 	%rd541, %r106;
	bra.uni 	$L__BB442_94;
$L__BB442_93:
	div.s64 	%rd540, %rd538, %rd208;
	mul.lo.s64 	%rd347, %rd540, %rd208;
	sub.s64 	%rd541, %rd538, %rd347;
$L__BB442_94:
	add.s64 	%rd349, %rd1, %rd343;
	ld.global.u64 	%rd350, [%rd349];
	mad.lo.s64 	%rd215, %rd350, %rd541, %rd207;
	add.s32 	%r43, %r210, -2;
	mul.wide.u32 	%rd351, %r43, 8;
	add.s64 	%rd352, %rd2, %rd351;
	ld.global.u64 	%rd216, [%rd352];
	or.b64  	%rd353, %rd540, %rd216;
	and.b64  	%rd354, %rd353, -4294967296;
	setp.ne.s64 	%p34, %rd354, 0;
	@%p34 bra 	$L__BB442_96;
	cvt.u32.u64 	%r107, %rd216;
	cvt.u32.u64 	%r108, %rd540;
	div.u32 	%r109, %r108, %r107;
	mul.lo.s32 	%r110, %r109, %r107;
	sub.s32 	%r111, %r108, %r110;
	cvt.u64.u32 	%rd542, %r109;
	cvt.u64.u32 	%rd543, %r111;
	bra.uni 	$L__BB442_97;
$L__BB442_96:
	div.s64 	%rd542, %rd540, %rd216;
	mul.lo.s64 	%rd355, %rd542, %rd216;
	sub.s64 	%rd543, %rd540, %rd355;
$L__BB442_97:
	add.s64 	%rd357, %rd1, %rd351;
	ld.global.u64 	%rd358, [%rd357];
	mad.lo.s64 	%rd223, %rd358, %rd543, %rd215;
	add.s32 	%r44, %r210, -3;
	mul.wide.u32 	%rd359, %r44, 8;
	add.s64 	%rd360, %rd2, %rd359;
	ld.global.u64 	%rd224, [%rd360];
	or.b64  	%rd361, %rd542, %rd224;
	and.b64  	%rd362, %rd361, -4294967296;
	setp.ne.s64 	%p35, %rd362, 0;
	@%p35 bra 	$L__BB442_99;
	cvt.u32.u64 	%r112, %rd224;
	cvt.u32.u64 	%r113, %rd542;
	div.u32 	%r114, %r113, %r112;
	mul.lo.s32 	%r115, %r114, %r112;
	sub.s32 	%r116, %r113, %r115;
	cvt.u64.u32 	%rd548, %r114;
	cvt.u64.u32 	%rd545, %r116;
	bra.uni 	$L__BB442_100;
$L__BB442_99:
	div.s64 	%rd548, %rd542, %rd224;
	mul.lo.s64 	%rd363, %rd548, %rd224;
	sub.s64 	%rd545, %rd542, %rd363;
$L__BB442_100:
	add.s64 	%rd365, %rd1, %rd359;
	ld.global.u64 	%rd366, [%rd365];
	mad.lo.s64 	%rd557, %rd366, %rd545, %rd223;
	add.s32 	%r210, %r210, -4;
$L__BB442_101:
	setp.eq.s32 	%p36, %r41, 0;
	@%p36 bra 	$L__BB442_115;
	setp.eq.s32 	%p37, %r41, 1;
	@%p37 bra 	$L__BB442_110;
	mul.wide.u32 	%rd368, %r210, 8;
	add.s64 	%rd369, %rd2, %rd368;
	ld.global.u64 	%rd235, [%rd369];
	or.b64  	%rd370, %rd548, %rd235;
	and.b64  	%rd371, %rd370, -4294967296;
	setp.ne.s64 	%p38, %rd371, 0;
	@%p38 bra 	$L__BB442_105;
	cvt.u32.u64 	%r117, %rd235;
	cvt.u32.u64 	%r118, %rd548;
	div.u32 	%r119, %r118, %r117;
	mul.lo.s32 	%r120, %r119, %r117;
	sub.s32 	%r121, %r118, %r120;
	cvt.u64.u32 	%rd549, %r119;
	cvt.u64.u32 	%rd550, %r121;
	bra.uni 	$L__BB442_106;
$L__BB442_105:
	div.s64 	%rd549, %rd548, %rd235;
	mul.lo.s64 	%rd372, %rd549, %rd235;
	sub.s64 	%rd550, %rd548, %rd372;
$L__BB442_106:
	add.s64 	%rd374, %rd1, %rd368;
	ld.global.u64 	%rd375, [%rd374];
	mad.lo.s64 	%rd242, %rd375, %rd550, %rd557;
	add.s32 	%r47, %r210, -1;
	mul.wide.u32 	%rd376, %r47, 8;
	add.s64 	%rd377, %rd2, %rd376;
	ld.global.u64 	%rd243, [%rd377];
	or.b64  	%rd378, %rd549, %rd243;
	and.b64  	%rd379, %rd378, -4294967296;
	setp.ne.s64 	%p39, %rd379, 0;
	@%p39 bra 	$L__BB442_108;
	cvt.u32.u64 	%r122, %rd243;
	cvt.u32.u64 	%r123, %rd549;
	div.u32 	%r124, %r123, %r122;
	mul.lo.s32 	%r125, %r124, %r122;
	sub.s32 	%r126, %r123, %r125;
	cvt.u64.u32 	%rd548, %r124;
	cvt.u64.u32 	%rd552, %r126;
	bra.uni 	$L__BB442_109;
$L__BB442_108:
	div.s64 	%rd548, %rd549, %rd243;
	mul.lo.s64 	%rd380, %rd548, %rd243;
	sub.s64 	%rd552, %rd549, %rd380;
$L__BB442_109:
	add.s64 	%rd382, %rd1, %rd376;
	ld.global.u64 	%rd383, [%rd382];
	mad.lo.s64 	%rd557, %rd383, %rd552, %rd242;
	add.s32 	%r210, %r210, -2;
$L__BB442_110:
	and.b32  	%r127, %r23, 1;
	setp.eq.b32 	%p40, %r127, 1;
	not.pred 	%p41, %p40;
	@%p41 bra 	$L__BB442_115;
	mul.wide.u32 	%rd384, %r210, 8;
	add.s64 	%rd385, %rd2, %rd384;
	ld.global.u64 	%rd254, [%rd385];
	or.b64  	%rd386, %rd548, %rd254;
	and.b64  	%rd387, %rd386, -4294967296;
	setp.ne.s64 	%p42, %rd387, 0;
	@%p42 bra 	$L__BB442_113;
	cvt.u32.u64 	%r128, %rd254;
	cvt.u32.u64 	%r129, %rd548;
	rem.u32 	%r130, %r129, %r128;
	cvt.u64.u32 	%rd556, %r130;
	bra.uni 	$L__BB442_114;
$L__BB442_113:
	rem.s64 	%rd556, %rd548, %rd254;
$L__BB442_114:
	add.s64 	%rd389, %rd1, %rd384;
	ld.global.u64 	%rd390, [%rd389];
	mad.lo.s64 	%rd557, %rd390, %rd556, %rd557;
$L__BB442_115:
	shl.b64 	%rd391, %rd557, 2;
	add.s64 	%rd392, %rd3, %rd391;
	ld.global.u32 	%r131, [%rd392];
	setp.ne.s32 	%p43, %r131, 0;
	selp.u16 	%rs2, 1, 0, %p43;
	st.shared.u8 	[%r5], %rs2;
$L__BB442_116:
	bar.sync 	0;
	setp.lt.u32 	%p67, %r212, 66;
	@%p67 bra 	$L__BB442_122;
$L__BB442_117:
	shr.u32 	%r51, %r212, 1;
	setp.ge.u32 	%p68, %r1, %r51;
	@%p68 bra 	$L__BB442_121;
	ld.shared.u8 	%rs4, [%r5];
	setp.eq.s16 	%p70, %rs4, 0;
	mov.pred 	%p87, 0;
	@%p70 bra 	$L__BB442_120;
	add.s32 	%r202, %r5, %r51;
	ld.shared.u8 	%rs5, [%r202];
	setp.ne.s16 	%p87, %rs5, 0;
$L__BB442_120:
	selp.u16 	%rs6, 1, 0, %p87;
	st.shared.u8 	[%r5], %rs6;
$L__BB442_121:
	bar.sync 	0;
	setp.gt.u32 	%p71, %r212, 131;
	mov.u32 	%r212, %r51;
	@%p71 bra 	$L__BB442_117;
$L__BB442_122:
	setp.gt.u32 	%p72, %r1, 31;
	@%p72 bra 	$L__BB442_137;
	ld.volatile.shared.u8 	%rs7, [%r5];
	setp.eq.s16 	%p74, %rs7, 0;
	mov.pred 	%p88, 0;
	@%p74 bra 	$L__BB442_125;
	ld.volatile.shared.u8 	%rs8, [%r5+32];
	setp.ne.s16 	%p88, %rs8, 0;
$L__BB442_125:
	selp.u16 	%rs9, 1, 0, %p88;
	st.volatile.shared.u8 	[%r5], %rs9;
	ld.volatile.shared.u8 	%rs10, [%r5];
	setp.eq.s16 	%p76, %rs10, 0;
	mov.pred 	%p89, 0;
	@%p76 bra 	$L__BB442_127;
	ld.volatile.shared.u8 	%rs11, [%r5+16];
	setp.ne.s16 	%p89, %rs11, 0;
$L__BB442_127:
	selp.u16 	%rs12, 1, 0, %p89;
	st.volatile.shared.u8 	[%r5], %rs12;
	ld.volatile.shared.u8 	%rs13, [%r5];
	setp.eq.s16 	%p78, %rs13, 0;
	mov.pred 	%p90, 0;
	@%p78 bra 	$L__BB442_129;
	ld.volatile.shared.u8 	%rs14, [%r5+8];
	setp.ne.s16 	%p90, %rs14, 0;
$L__BB442_129:
	selp.u16 	%rs15, 1, 0, %p90;
	st.volatile.shared.u8 	[%r5], %rs15;
	ld.volatile.shared.u8 	%rs16, [%r5];
	setp.eq.s16 	%p80, %rs16, 0;
	mov.pred 	%p91, 0;
	@%p80 bra 	$L__BB442_131;
	ld.volatile.shared.u8 	%rs17, [%r5+4];
	setp.ne.s16 	%p91, %rs17, 0;
$L__BB442_131:
	selp.u16 	%rs18, 1, 0, %p91;
	st.volatile.shared.u8 	[%r5], %rs18;
	ld.volatile.shared.u8 	%rs19, [%r5];
	setp.eq.s16 	%p82, %rs19, 0;
	mov.pred 	%p92, 0;
	@%p82 bra 	$L__BB442_133;
	ld.volatile.shared.u8 	%rs20, [%r5+2];
	setp.ne.s16 	%p92, %rs20, 0;
$L__BB442_133:
	selp.u16 	%rs21, 1, 0, %p92;
	st.volatile.shared.u8 	[%r5], %rs21;
	ld.volatile.shared.u8 	%rs22, [%r5];
	setp.eq.s16 	%p84, %rs22, 0;
	mov.pred 	%p93, 0;
	@%p84 bra 	$L__BB442_135;
	ld.volatile.shared.u8 	%rs23, [%r5+1];
	setp.ne.s16 	%p93, %rs23, 0;
$L__BB442_135:
	selp.u16 	%rs24, 1, 0, %p93;
	st.volatile.shared.u8 	[%r5], %rs24;
	setp.ne.s32 	%p85, %r1, 0;
	@%p85 bra 	$L__BB442_137;
	ld.shared.u8 	%rs25, [allsdata_i32];
	cvt.u64.u32 	%rd470, %r2;
	cvta.to.global.u64 	%rd471, %rd260;
	add.s64 	%rd472, %rd471, %rd470;
	st.global.u8 	[%rd472], %rs25;
$L__BB442_137:
	ret;

}
	// .globl	uncontiguous_cumulate_all_i32
.visible .entry uncontiguous_cumulate_all_i32(
	.param .u64 .ptr .align 1 uncontiguous_cumulate_all_i32_param_0,
	.param .u64 .ptr .align 1 uncontiguous_cumulate_all_i32_param_1,
	.param .u64 .ptr .align 1 uncontiguous_cumulate_all_i32_param_2,
	.param .u64 .ptr .align 1 uncontiguous_cumulate_all_i32_param_3,
	.param .u64 uncontiguous_cumulate_all_i32_param_4,
	.param .u64 uncontiguous_cumulate_all_i32_param_5
)
{
	.reg .pred 	%p<93>;
	.reg .b16 	%rs<28>;
	.reg .b32 	%r<210>;
	.reg .b64 	%rd<555>;

	ld.param.u64 	%rd260, [uncontiguous_cumulate_all_i32_param_0];
	ld.param.u64 	%rd263, [uncontiguous_cumulate_all_i32_param_1];
	ld.param.u64 	%rd264, [uncontiguous_cumulate_all_i32_param_2];
	ld.param.u64 	%rd265, [uncontiguous_cumulate_all_i32_param_3];
	ld.param.u64 	%rd261, [uncontiguous_cumulate_all_i32_param_4];
	ld.param.u64 	%rd262, [uncontiguous_cumulate_all_i32_param_5];
	cvta.to.global.u64 	%rd1, %rd265;
	cvta.to.global.u64 	%rd2, %rd264;
	cvta.to.global.u64 	%rd3, %rd263;
	mov.u32 	%r1, %tid.x;
	mov.u32 	%r2, %ctaid.x;
	mov.u32 	%r209, %ntid.x;
	mul.lo.s32 	%r52, %r2, %r209;
	shl.b32 	%r53, %r52, 1;
	add.s32 	%r4, %r53, %r1;
	mov.u32 	%r54, allsdata_i32;
	add.s32 	%r5, %r54, %r1;
	mov.b16 	%rs1, 1;
	st.shared.u8 	[%r5], %rs1;
	add.s32 	%r55, %r4, %r209;
	cvt.u64.u32 	%rd508, %r55;
	setp.le.u64 	%p17, %rd262, %rd508;
	@%p17 bra 	$L__BB443_56;
	cvt.u32.u64 	%r6, %rd261;
	add.s32 	%r203, %r6, -1;
	setp.lt.s32 	%p43, %r203, 0;
	mov.b64 	%rd512, 0;
	mov.u64 	%rd513, %rd512;
	@%p43 bra 	$L__BB443_53;
	cvt.u64.u32 	%rd509, %r4;
	setp.lt.u32 	%p44, %r203, 3;
	mov.b64 	%rd513, 0;
	mov.u64 	%rd512, %rd513;
	@%p44 bra 	$L__BB443_30;
	add.s32 	%r201, %r6, -2;
	and.b32  	%r131, %r6, -4;
	neg.s32 	%r200, %r131;
	mov.b64 	%rd513, 0;
$L__BB443_4:
	.pragma "nounroll";
	add.s32 	%r12, %r201, 1;
	mul.wide.u32 	%rd396, %r12, 8;
	add.s64 	%rd397, %rd2, %rd396;
	ld.global.u64 	%rd10, [%rd397];
	or.b64  	%rd398, %rd509, %rd10;
	and.b64  	%rd399, %rd398, -4294967296;
	setp.ne.s64 	%p45, %rd399, 0;
	@%p45 bra 	$L__BB443_6;
	cvt.u32.u64 	%r132, %rd10;
	cvt.u32.u64 	%r133, %rd509;
	div.u32 	%r134, %r133, %r132;
	mul.lo.s32 	%r135, %r134, %r132;
	sub.s32 	%r136, %r133, %r135;
	cvt.u64.u32 	%rd474, %r134;
	cvt.u64.u32 	%rd475, %r136;
	bra.uni 	$L__BB443_7;
$L__BB443_6:
	div.s64 	%rd474, %rd509, %rd10;
	mul.lo.s64 	%rd400, %rd474, %rd10;
	sub.s64 	%rd475, %rd509, %rd400;
$L__BB443_7:
	mul.wide.u32 	%rd401, %r12, 8;
	add.s64 	%rd402, %rd1, %rd401;
	ld.global.u64 	%rd17, [%rd402];
	mad.lo.s64 	%rd18, %rd17, %rd475, %rd512;
	or.b64  	%rd403, %rd508, %rd10;
	and.b64  	%rd404, %rd403, -4294967296;
	setp.ne.s64 	%p46, %rd404, 0;
	@%p46 bra 	$L__BB443_9;
	cvt.u32.u64 	%r137, %rd10;
	cvt.u32.u64 	%r138, %rd508;
	div.u32 	%r139, %r138, %r137;
	mul.lo.s32 	%r140, %r139, %r137;
	sub.s32 	%r141, %r138, %r140;
	cvt.u64.u32 	%rd476, %r139;
	cvt.u64.u32 	%rd477, %r141;
	bra.uni 	$L__BB443_10;
$L__BB443_9:
	div.s64 	%rd476, %rd508, %rd10;
	mul.lo.s64 	%rd405, %rd476, %rd10;
	sub.s64 	%rd477, %rd508, %rd405;
$L__BB443_10:
	mad.lo.s64 	%rd25, %rd477, %rd17, %rd513;
	add.s32 	%r13, %r201, -2;
	mul.wide.u32 	%rd406, %r201, 8;
	add.s64 	%rd407, %rd2, %rd406;
	ld.global.u64 	%rd26, [%rd407];
	or.b64  	%rd408, %rd474, %rd26;
	and.b64  	%rd409, %rd408, -4294967296;
	setp.ne.s64 	%p47, %rd409, 0;
	@%p47 bra 	$L__BB443_12;
	cvt.u32.u64 	%r142, %rd26;
	cvt.u32.u64 	%r143, %rd474;
	div.u32 	%r144, %r143, %r142;
	mul.lo.s32 	%r145, %r144, %r142;
	sub.s32 	%r146, %r143, %r145;
	cvt.u64.u32 	%rd478, %r144;
	cvt.u64.u32 	%rd479, %r146;
	bra.uni 	$L__BB443_13;
$L__BB443_12:
	div.s64 	%rd478, %rd474, %rd26;
	mul.lo.s64 	%rd410, %rd478, %rd26;
	sub.s64 	%rd479, %rd474, %rd410;
$L__BB443_13:
	mul.wide.u32 	%rd411, %r201, 8;
	add.s64 	%rd412, %rd1, %rd411;
	ld.global.u64 	%rd33, [%rd412];
	mad.lo.s64 	%rd34, %rd33, %rd479, %rd18;
	or.b64  	%rd413, %rd476, %rd26;
	and.b64  	%rd414, %rd413, -4294967296;
	setp.ne.s64 	%p48, %rd414, 0;
	@%p48 bra 	$L__BB443_15;
	cvt.u32.u64 	%r147, %rd26;
	cvt.u32.u64 	%r148, %rd476;
	div.u32 	%r149, %r148, %r147;
	mul.lo.s32 	%r150, %r149, %r147;
	sub.s32 	%r151, %r148, %r150;
	cvt.u64.u32 	%rd480, %r149;
	cvt.u64.u32 	%rd481, %r151;
	bra.uni 	$L__BB443_16;
$L__BB443_15:
	div.s64 	%rd480, %rd476, %rd26;
	mul.lo.s64 	%rd415, %rd480, %rd26;
	sub.s64 	%rd481, %rd476, %rd415;
$L__BB443_16:
	mad.lo.s64 	%rd41, %rd481, %rd33, %rd25;
	add.s32 	%r14, %r201, -1;
	mul.wide.u32 	%rd416, %r14, 8;
	add.s64 	%rd417, %rd2, %rd416;
	ld.global.u64 	%rd42, [%rd417];
	or.b64  	%rd418, %rd478, %rd42;
	and.b64  	%rd419, %rd418, -4294967296;
	setp.ne.s64 	%p49, %rd419, 0;
	@%p49 bra 	$L__BB443_18;
	cvt.u32.u64 	%r152, %rd42;
	cvt.u32.u64 	%r153, %rd478;
	div.u32 	%r154, %r153, %r152;
	mul.lo.s32 	%r155, %r154, %r152;
	sub.s32 	%r156, %r153, %r155;
	cvt.u64.u32 	%rd482, %r154;
	cvt.u64.u32 	%rd483, %r156;
	bra.uni 	$L__BB443_19;
$L__BB443_18:
	div.s64 	%rd482, %rd478, %rd42;
	mul.lo.s64 	%rd420, %rd482, %rd42;
	sub.s64 	%rd483, %rd478, %rd420;
$L__BB443_19:
	mul.wide.u32 	%rd421, %r14, 8;
	add.s64 	%rd422, %rd1, %rd421;
	ld.global.u64 	%rd49, [%rd422];
	mad.lo.s64 	%rd50, %rd49, %rd483, %rd34;
	or.b64  	%rd423, %rd480, %rd42;
	and.b64  	%rd424, %rd423, -4294967296;
	setp.ne.s64 	%p50, %rd424, 0;
	@%p50 bra 	$L__BB443_21;
	cvt.u32.u64 	%r157, %rd42;
	cvt.u32.u64 	%r158, %rd480;
	div.u32 	%r159, %r158, %r157;
	mul.lo.s32 	%r160, %r159, %r157;
	sub.s32 	%r161, %r158, %r160;
	cvt.u64.u32 	%rd484, %r159;
	cvt.u64.u32 	%rd485, %r161;
	bra.uni 	$L__BB443_22;
$L__BB443_21:
	div.s64 	%rd484, %rd480, %rd42;
	mul.lo.s64 	%rd425, %rd484, %rd42;
	sub.s64 	%rd485, %rd480, %rd425;
$L__BB443_22:
	mad.lo.s64 	%rd57, %rd485, %rd49, %rd41;
	mul.wide.u32 	%rd426, %r13, 8;
	add.s64 	%rd427, %rd2, %rd426;
	ld.global.u64 	%rd58, [%rd427];
	or.b64  	%rd428, %rd482, %rd58;
	and.b64  	%rd429, %rd428, -4294967296;
	setp.ne.s64 	%p51, %rd429, 0;
	@%p51 bra 	$L__BB443_24;
	cvt.u32.u64 	%r162, %rd58;
	cvt.u32.u64 	%r163, %rd482;
	div.u32 	%r164, %r163, %r162;
	mul.lo.s32 	%r165, %r164, %r162;
	sub.s32 	%r166, %r163, %r165;
	cvt.u64.u32 	%rd509, %r164;
	cvt.u64.u32 	%rd487, %r166;
	bra.uni 	$L__BB443_25;
$L__BB443_24:
	div.s64 	%rd509, %rd482, %rd58;
	mul.lo.s64 	%rd430, %rd509, %rd58;
	sub.s64 	%rd487, %rd482, %rd430;
$L__BB443_25:
	mul.wide.u32 	%rd431, %r13, 8;
	add.s64 	%rd432, %rd1, %rd431;
	ld.global.u64 	%rd65, [%rd432];
	mad.lo.s64 	%rd512, %rd65, %rd487, %rd50;
	or.b64  	%rd433, %rd484, %rd58;
	and.b64  	%rd434, %rd433, -4294967296;
	setp.ne.s64 	%p52, %rd434, 0;
	@%p52 bra 	$L__BB443_27;
	cvt.u32.u64 	%r167, %rd58;
	cvt.u32.u64 	%r168, %rd484;
	div.u32 	%r169, %r168, %r167;
	mul.lo.s32 	%r170, %r169, %r167;
	sub.s32 	%r171, %r168, %r170;
	cvt.u64.u32 	%rd508, %r169;
	cvt.u64.u32 	%rd489, %r171;
	bra.uni 	$L__BB443_28;
$L__BB443_27:
	div.s64 	%rd508, %rd484, %rd58;
	mul.lo.s64 	%rd435, %rd508, %rd58;
	sub.s64 	%rd489, %rd484, %rd435;
$L__BB443_28:
	mad.lo.s64 	%rd513, %rd489, %rd65, %rd57;
	add.s32 	%r201, %r201, -4;
	add.s32 	%r200, %r200, 4;
	setp.ne.s32 	%p53, %r200, 0;
	@%p53 bra 	$L__BB443_4;
	add.s32 	%r203, %r201, 1;
$L__BB443_30:
	and.b32  	%r19, %r6, 3;
	setp.eq.s32 	%p54, %r19, 0;
	@%p54 bra 	$L__BB443_53;
	setp.eq.s32 	%p55, %r19, 1;
	@%p55 bra 	$L__BB443_45;
	mul.wide.u32 	%rd437, %r203, 8;
	add.s64 	%rd438, %rd2, %rd437;
	ld.global.u64 	%rd80, [%rd438];
	or.b64  	%rd439, %rd509, %rd80;
	and.b64  	%rd440, %rd439, -4294967296;
	setp.ne.s64 	%p56, %rd440, 0;
	@%p56 bra 	$L__BB443_34;
	cvt.u32.u64 	%r172, %rd80;
	cvt.u32.u64 	%r173, %rd509;
	div.u32 	%r174, %r173, %r172;
	mul.lo.s32 	%r175, %r174, %r172;
	sub.s32 	%r176, %r173, %r175;
	cvt.u64.u32 	%rd496, %r174;
	cvt.u64.u32 	%rd497, %r176;
	bra.uni 	$L__BB443_35;
$L__BB443_34:
	div.s64 	%rd496, %rd509, %rd80;
	mul.lo.s64 	%rd441, %rd496, %rd80;
	sub.s64 	%rd497, %rd509, %rd441;
$L__BB443_35:
	add.s64 	%rd443, %rd1, %rd437;
	ld.global.u64 	%rd87, [%rd443];
	mad.lo.s64 	%rd88, %rd87, %rd497, %rd512;
	or.b64  	%rd444, %rd508, %rd80;
	and.b64  	%rd445, %rd444, -4294967296;
	setp.ne.s64 	%p57, %rd445, 0;
	@%p57 bra 	$L__BB443_37;
	cvt.u32.u64 	%r177, %rd80;
	cvt.u32.u64 	%r178, %rd508;
	div.u32 	%r179, %r178, %r177;
	mul.lo.s32 	%r180, %r179, %r177;
	sub.s32 	%r181, %r178, %r180;
	cvt.u64.u32 	%rd498, %r179;
	cvt.u64.u32 	%rd499, %r181;
	bra.uni 	$L__BB443_38;
$L__BB443_37:
	div.s64 	%rd498, %rd508, %rd80;
	mul.lo.s64 	%rd446, %rd498, %rd80;
	sub.s64 	%rd499, %rd508, %rd446;
$L__BB443_38:
	mad.lo.s64 	%rd95, %rd499, %rd87, %rd513;
	add.s32 	%r20, %r203, -1;
	mul.wide.u32 	%rd447, %r20, 8;
	add.s64 	%rd448, %rd2, %rd447;
	ld.global.u64 	%rd96, [%rd448];
	or.b64  	%rd449, %rd496, %rd96;
	and.b64  	%rd450, %rd449, -4294967296;
	setp.ne.s64 	%p58, %rd450, 0;
	@%p58 bra 	$L__BB443_40;
	cvt.u32.u64 	%r182, %rd96;
	cvt.u32.u64 	%r183, %rd496;
	div.u32 	%r184, %r183, %r182;
	mul.lo.s32 	%r185, %r184, %r182;
	sub.s32 	%r186, %r183, %r185;
	cvt.u64.u32 	%rd509, %r184;
	cvt.u64.u32 	%rd501, %r186;
	bra.uni 	$L__BB443_41;
$L__BB443_40:
	div.s64 	%rd509, %rd496, %rd96;
	mul.lo.s64 	%rd451, %rd509, %rd96;
	sub.s64 	%rd501, %rd496, %rd451;
$L__BB443_41:
	add.s64 	%rd453, %rd1, %rd447;
	ld.global.u64 	%rd103, [%rd453];
	mad.lo.s64 	%rd512, %rd103, %rd501, %rd88;
	or.b64  	%rd454, %rd498, %rd96;
	and.b64  	%rd455, %rd454, -4294967296;
	setp.ne.s64 	%p59, %rd455, 0;
	@%p59 bra 	$L__BB443_43;
	cvt.u32.u64 	%r187, %rd96;
	cvt.u32.u64 	%r188, %rd498;
	div.u32 	%r189, %r188, %r187;
	mul.lo.s32 	%r190, %r189, %r187;
	sub.s32 	%r191, %r188, %r190;
	cvt.u64.u32 	%rd508, %r189;
	cvt.u64.u32 	%rd503, %r191;
	bra.uni 	$L__BB443_44;
$L__BB443_43:
	div.s64 	%rd508, %rd498, %rd96;
	mul.lo.s64 	%rd456, %rd508, %rd96;
	sub.s64 	%rd503, %rd498, %rd456;
$L__BB443_44:
	mad.lo.s64 	%rd513, %rd503, %rd103, %rd95;
	add.s32 	%r203, %r203, -2;
$L__BB443_45:
	and.b32  	%r192, %r6, 1;
	setp.eq.b32 	%p60, %r192, 1;
	not.pred 	%p61, %p60;
	@%p61 bra 	$L__BB443_53;
	mul.wide.u32 	%rd457, %r203, 8;
	add.s64 	%rd458, %rd2, %rd457;
	ld.global.u64 	%rd118, [%rd458];
	or.b64  	%rd459, %rd509, %rd118;
	and.b64  	%rd460, %rd459, -4294967296;
	setp.ne.s64 	%p62, %rd460, 0;
	@%p62 bra 	$L__BB443_48;
	cvt.u32.u64 	%r193, %rd118;
	cvt.u32.u64 	%r194, %rd509;
	rem.u32 	%r195, %r194, %r193;
	cvt.u64.u32 	%rd510, %r195;
	bra.uni 	$L__BB443_49;
$L__BB443_48:
	rem.s64 	%rd510, %rd509, %rd118;
$L__BB443_49:
	add.s64 	%rd462, %rd1, %rd457;
	ld.global.u64 	%rd122, [%rd462];
	mad.lo.s64 	%rd512, %rd122, %rd510, %rd512;
	or.b64  	%rd463, %rd508, %rd118;
	and.b64  	%rd464, %rd463, -4294967296;
	setp.ne.s64 	%p63, %rd464, 0;
	@%p63 bra 	$L__BB443_51;
	cvt.u32.u64 	%r196, %rd118;
	cvt.u32.u64 	%r197, %rd508;
	rem.u32 	%r198, %r197, %r196;
	cvt.u64.u32 	%rd511, %r198;
	bra.uni 	$L__BB443_52;
$L__BB443_51:
	rem.s64 	%rd511, %rd508, %rd118;
$L__BB443_52:
	mad.lo.s64 	%rd513, %rd511, %rd122, %rd513;
$L__BB443_53:
	add.s64 	%rd465, %rd3, %rd512;
	ld.global.u8 	%rs3, [%rd465];
	setp.eq.s16 	%p65, %rs3, 0;
	mov.pred 	%p85, 0;
	@%p65 bra 	$L__BB443_55;
	add.s64 	%rd466, %rd3, %rd513;
	ld.global.u8 	%rs4, [%rd466];
	setp.ne.s16 	%p85, %rs4, 0;
$L__BB443_55:
	selp.u16 	%rs5, 1, 0, %p85;
	st.shared.u8 	[%r5], %rs5;
	bra.uni 	$L__BB443_116;
$L__BB443_56:
	cvt.u64.u32 	%rd545, %r4;
	setp.le.u64 	%p18, %rd262, %rd545;
	@%p18 bra 	$L__BB443_116;
	cvt.u32.u64 	%r23, %rd261;
	add.s32 	%r207, %r23, -1;
	setp.lt.s32 	%p19, %r207, 0;
	mov.b64 	%rd554, 0;
	@%p19 bra 	$L__BB443_115;
	and.b32  	%r25, %r23, 7;
	setp.lt.u32 	%p20, %r207, 7;
	mov.b64 	%rd554, 0;
	@%p20 bra 	$L__BB443_86;
	add.s32 	%r205, %r23, -4;
	and.b32  	%r56, %r23, -8;
	neg.s32 	%r204, %r56;
	mov.b64 	%rd554, 0;
$L__BB443_60:
	.pragma "nounroll";
	add.s32 	%r30, %r205, 3;
	mul.wide.u32 	%rd270, %r30, 8;
	add.s64 	%rd271, %rd2, %rd270;
	ld.global.u64 	%rd133, [%rd271];
	or.b64  	%rd272, %rd545, %rd133;
	and.b64  	%rd273, %rd272, -4294967296;
	setp.ne.s64 	%p21, %rd273, 0;
	@%p21 bra 	$L__BB443_62;
	cvt.u32.u64 	%r57, %rd133;
	cvt.u32.u64 	%r58, %rd545;
	div.u32 	%r59, %r58, %r57;
	mul.lo.s32 	%r60, %r59, %r57;
	sub.s32 	%r61, %r58, %r60;
	cvt.u64.u32 	%rd516, %r59;
	cvt.u64.u32 	%rd517, %r61;
	bra.uni 	$L__BB443_63;
$L__BB443_62:
	div.s64 	%rd516, %rd545, %rd133;
	mul.lo.s64 	%rd274, %rd516, %rd133;
	sub.s64 	%rd517, %rd545, %rd274;
$L__BB443_63:
	add.s64 	%rd276, %rd1, %rd270;
	ld.global.u64 	%rd277, [%rd276];
	mad.lo.s64 	%rd140, %rd277, %rd517, %rd554;
	add.s32 	%r31, %r205, 2;
	mul.wide.u32 	%rd278, %r31, 8;
	add.s64 	%rd279, %rd2, %rd278;
	ld.global.u64 	%rd141, [%rd279];
	or.b64  	%rd280, %rd516, %rd141;
	and.b64  	%rd281, %rd280, -4294967296;
	setp.ne.s64 	%p22, %rd281, 0;
	@%p22 bra 	$L__BB443_65;
	cvt.u32.u64 	%r62, %rd141;
	cvt.u32.u64 	%r63, %rd516;
	div.u32 	%r64, %r63, %r62;
	mul.lo.s32 	%r65, %r64, %r62;
	sub.s32 	%r66, %r63, %r65;
	cvt.u64.u32 	%rd518, %r64;
	cvt.u64.u32 	%rd519, %r66;
	bra.uni 	$L__BB443_66;
$L__BB443_65:
	div.s64 	%rd518, %rd516, %rd141;
	mul.lo.s64 	%rd282, %rd518, %rd141;
	sub.s64 	%rd519, %rd516, %rd282;
$L__BB443_66:
	add.s64 	%rd284, %rd1, %rd278;
	ld.global.u64 	%rd285, [%rd284];
	mad.lo.s64 	%rd148, %rd285, %rd519, %rd140;
	add.s32 	%r32, %r205, 1;
	mul.wide.u32 	%rd286, %r32, 8;
	add.s64 	%rd287, %rd2, %rd286;
	ld.global.u64 	%rd149, [%rd287];
	or.b64  	%rd288, %rd518, %rd149;
	and.b64  	%rd289, %rd288, -4294967296;
	setp.ne.s64 	%p23, %rd289, 0;
	@%p23 bra 	$L__BB443_68;
	cvt.u32.u64 	%r67, %rd149;
	cvt.u32.u64 	%r68, %rd518;
	div.u32 	%r69, %r68, %r67;
	mul.lo.s32 	%r70, %r69, %r67;
	sub.s32 	%r71, %r68, %r70;
	cvt.u64.u32 	%rd520, %r69;
	cvt.u64.u32 	%rd521, %r71;
	bra.uni 	$L__BB443_69;
$L__BB443_68:
	div.s64 	%rd520, %rd518, %rd149;
	mul.lo.s64 	%rd290, %rd520, %rd149;
	sub.s64 	%rd521, %rd518, %rd290;
$L__BB443_69:
	add.s64 	%rd292, %rd1, %rd286;
	ld.global.u64 	%rd293, [%rd292];
	mad.lo.s64 	%rd156, %rd293, %rd521, %rd148;
	add.s32 	%r33, %r205, -4;
	mul.wide.u32 	%rd294, %r205, 8;
	add.s64 	%rd295, %rd2, %rd294;
	ld.global.u64 	%rd157, [%rd295];
	or.b64  	%rd296, %rd520, %rd157;
	and.b64  	%rd297, %rd296, -4294967296;
	setp.ne.s64 	%p24, %rd297, 0;
	@%p24 bra 	$L__BB443_71;
	cvt.u32.u64 	%r72, %rd157;
	cvt.u32.u64 	%r73, %rd520;
	div.u32 	%r74, %r73, %r72;
	mul.lo.s32 	%r75, %r74, %r72;
	sub.s32 	%r76, %r73, %r75;
	cvt.u64.u32 	%rd522, %r74;
	cvt.u64.u32 	%rd523, %r76;
	bra.uni 	$L__BB443_72;
$L__BB443_71:
	div.s64 	%rd522, %rd520, %rd157;
	mul.lo.s64 	%rd298, %rd522, %rd157;
	sub.s64 	%rd523, %rd520, %rd298;
$L__BB443_72:
	add.s64 	%rd300, %rd1, %rd294;
	ld.global.u64 	%rd301, [%rd300];
	mad.lo.s64 	%rd164, %rd301, %rd523, %rd156;
	add.s32 	%r34, %r205, -1;
	mul.wide.u32 	%rd302, %r34, 8;
	add.s64 	%rd303, %rd2, %rd302;
	ld.global.u64 	%rd165, [%rd303];
	or.b64  	%rd304, %rd522, %rd165;
	and.b64  	%rd305, %rd304, -4294967296;
	setp.ne.s64 	%p25, %rd305, 0;
	@%p25 bra 	$L__BB443_74;
	cvt.u32.u64 	%r77, %rd165;
	cvt.u32.u64 	%r78, %rd522;
	div.u32 	%r79, %r78, %r77;
	mul.lo.s32 	%r80, %r79, %r77;
	sub.s32 	%r81, %r78, %r80;
	cvt.u64.u32 	%rd524, %r79;
	cvt.u64.u32 	%rd525, %r81;
	bra.uni 	$L__BB443_75;
$L__BB443_74:
	div.s64 	%rd524, %rd522, %rd165;
	mul.lo.s64 	%rd306, %rd524, %rd165;
	sub.s64 	%rd525, %rd522, %rd306;
$L__BB443_75:
	add.s64 	%rd308, %rd1, %rd302;
	ld.global.u64 	%rd309, [%rd308];
	mad.lo.s64 	%rd172, %rd309, %rd525, %rd164;
	add.s32 	%r35, %r205, -2;
	mul.wide.u32 	%rd310, %r35, 8;
	add.s64 	%rd311, %rd2, %rd310;
	ld.global.u64 	%rd173, [%rd311];
	or.b64  	%rd312, %rd524, %rd173;
	and.b64  	%rd313, %rd312, -4294967296;
	setp.ne.s64 	%p26, %rd313, 0;
	@%p26 bra 	$L__BB443_77;
	cvt.u32.u64 	%r82, %rd173;
	cvt.u32.u64 	%r83, %rd524;
	div.u32 	%r84, %r83, %r82;
	mul.lo.s32 	%r85, %r84, %r82;
	sub.s32 	%r86, %r83, %r85;
	cvt.u64.u32 	%rd526, %r84;
	cvt.u64.u32 	%rd527, %r86;
	bra.uni 	$L__BB443_78;
$L__BB443_77:
	div.s64 	%rd526, %rd524, %rd173;
	mul.lo.s64 	%rd314, %rd526, %rd173;
	sub.s64 	%rd527, %rd524, %rd314;
$L__BB443_78:
	add.s64 	%rd316, %rd1, %rd310;
	ld.global.u64 	%rd317, [%rd316];
	mad.lo.s64 	%rd180, %rd317, %rd527, %rd172;
	add.s32 	%r36, %r205, -3;
	mul.wide.u32 	%rd318, %r36, 8;
	add.s64 	%rd319, %rd2, %rd318;
	ld.global.u64 	%rd181, [%rd319];
	or.b64  	%rd320, %rd526, %rd181;
	and.b64  	%rd321, %rd320, -4294967296;
	setp.ne.s64 	%p27, %rd321, 0;
	@%p27 bra 	$L__BB443_80;
	cvt.u32.u64 	%r87, %rd181;
	cvt.u32.u64 	%r88, %rd526;
	div.u32 	%r89, %r88, %r87;
	mul.lo.s32 	%r90, %r89, %r87;
	sub.s32 	%r91, %r88, %r90;
	cvt.u64.u32 	%rd528, %r89;
	cvt.u64.u32 	%rd529, %r91;
	bra.uni 	$L__BB443_81;
$L__BB443_80:
	div.s64 	%rd528, %rd526, %rd181;
	mul.lo.s64 	%rd322, %rd528, %rd181;
	sub.s64 	%rd529, %rd526, %rd322;
$L__BB443_81:
	add.s64 	%rd324, %rd1, %rd318;
	ld.global.u64 	%rd325, [%rd324];
	mad.lo.s64 	%rd188, %rd325, %rd529, %rd180;
	mul.wide.u32 	%rd326, %r33, 8;
	add.s64 	%rd327, %rd2, %rd326;
	ld.global.u64 	%rd189, [%rd327];
	or.b64  	%rd328, %rd528, %rd189;
	and.b64  	%rd329, %rd328, -4294967296;
	setp.ne.s64 	%p28, %rd329, 0;
	@%p28 bra 	$L__BB443_83;
	cvt.u32.u64 	%r92, %rd189;
	cvt.u32.u64 	%r93, %rd528;
	div.u32 	%r94, %r93, %r92;
	mul.lo.s32 	%r95, %r94, %r92;
	sub.s32 	%r96, %r93, %r95;
	cvt.u64.u32 	%rd545, %r94;
	cvt.u64.u32 	%rd531, %r96;
	bra.uni 	$L__BB443_84;
$L__BB443_83:
	div.s64 	%rd545, %rd528, %rd189;
	mul.lo.s64 	%rd330, %rd545, %rd189;
	sub.s64 	%rd531, %rd528, %rd330;
$L__BB443_84:
	add.s64 	%rd332, %rd1, %rd326;
	ld.global.u64 	%rd333, [%rd332];
	mad.lo.s64 	%rd554, %rd333, %rd531, %rd188;
	add.s32 	%r205, %r205, -8;
	add.s32 	%r204, %r204, 8;
	setp.ne.s32 	%p29, %r204, 0;
	@%p29 bra 	$L__BB443_60;
	add.s32 	%r207, %r205, 3;
$L__BB443_86:
	setp.eq.s32 	%p30, %r25, 0;
	@%p30 bra 	$L__BB443_115;
	and.b32  	%r41, %r23, 3;
	setp.lt.u32 	%p31, %r25, 4;
	@%p31 bra 	$L__BB443_101;
	mul.wide.u32 	%rd335, %r207, 8;
	add.s64 	%rd336, %rd2, %rd335;
	ld.global.u64 	%rd200, [%rd336];
	or.b64  	%rd337, %rd545, %rd200;
	and.b64  	%rd338, %rd337, -4294967296;
	setp.ne.s64 	%p32, %rd338, 0;
	@%p32 bra 	$L__BB443_90;
	cvt.u32.u64 	%r97, %rd200;
	cvt.u32.u64 	%r98, %rd545;
	div.u32 	%r99, %r98, %r97;
	mul.lo.s32 	%r100, %r99, %r97;
	sub.s32 	%r101, %r98, %r100;
	cvt.u64.u32 	%rd535, %r99;
	cvt.u64.u32 	%rd536, %r101;
	bra.uni 	$L__BB443_91;
$L__BB443_90:
	div.s64 	%rd535, %rd545, %rd200;
	mul.lo.s64 	%rd339, %rd535, %rd200;
	sub.s64 	%rd536, %rd545, %rd339;
$L__BB443_91:
	add.s64 	%rd341, %rd1, %rd335;
	ld.global.u64 	%rd342, [%rd341];
	mad.lo.s64 	%rd207, %rd342, %rd536, %rd554;
	add.s32 	%r42, %r207, -1;
	mul.wide.u32 	%rd343, %r42, 8;
	add.s64 	%rd344, %rd2, %rd343;
	ld.global.u64 	%rd208, [%rd344];
	or.b64  	%rd345, %rd535, %rd208;
	and.b64  	%rd346, %rd345, -4294967296;
	setp.ne.s64 	%p33, %rd346, 0;
	@%p33 bra 	$L__BB443_93;
	cvt.u32.u64 	%r102, %rd208;
	cvt.u32.u64 	%r103, %rd535;
	div.u32 	%r104, %r103, %r102;
	mul.lo.s32 	%r105, %r104, %r102;
	sub.s32 	%r106, %r103, %r105;
	cvt.u64.u32 	%rd537, %r104;
	cvt.u64.u32 	%rd538, %r106;
	bra.uni 	$L__BB443_94;
$L__BB443_93:
	div.s64 	%rd537, %rd535, %rd208;
	mul.lo.s64 	%rd347, %rd537, %rd208;
	sub.s64 	%rd538, %rd535, %rd347;
$L__BB443_94:
	add.s64 	%rd349, %rd1, %rd343;
	ld.global.u64 	%rd350, [%rd349];
	mad.lo.s64 	%rd215, %rd350, %rd538, %rd207;
	add.s32 	%r43, %r207, -2;
	mul.wide.u32 	%rd351, %r43, 8;
	add.s64 	%rd352, %rd2, %rd351;
	ld.global.u64 	%rd216, [%rd352];
	or.b64  	%rd353, %rd537, %rd216;
	and.b64  	%rd354, %rd353, -4294967296;
	setp.ne.s64 	%p34, %rd354, 0;
	@%p34 bra 	$L__BB443_96;
	cvt.u32.u64 	%r107, %rd216;
	cvt.u32.u64 	%r108, %rd537;
	div.u32 	%r109, %r108, %r107;
	mul.lo.s32 	%r110, %r109, %r107;
	sub.s32 	%r111, %r108, %r110;
	cvt.u64.u32 	%rd539, %r109;
	cvt.u64.u32 	%rd540, %r111;
	bra.uni 	$L__BB443_97;
$L__BB443_96:
	div.s64 	%rd539, %rd537, %rd216;
	mul.lo.s64 	%rd355, %rd539, %rd216;
	sub.s64 	%rd540, %rd537, %rd355;
$L__BB443_97:
	add.s64 	%rd357, %rd1, %rd351;
	ld.global.u64 	%rd358, [%rd357];
	mad.lo.s64 	%rd223, %rd358, %rd540, %rd215;
	add.s32 	%r44, %r207, -3;
	mul.wide.u32 	%rd359, %r44, 8;
	add.s64 	%rd360, %rd2, %rd359;
	ld.global.u64 	%rd224, [%rd360];
	or.b64  	%rd361, %rd539, %rd224;
	and.b64  	%rd362, %rd361, -4294967296;
	setp.ne.s64 	%p35, %rd362, 0;
	@%p35 bra 	$L__BB443_99;
	cvt.u32.u64 	%r112, %rd224;
	cvt.u32.u64 	%r113, %rd539;
	div.u32 	%r114, %r113, %r112;
	mul.lo.s32 	%r115, %r114, %r112;
	sub.s32 	%r116, %r113, %r115;
	cvt.u64.u32 	%rd545, %r114;
	cvt.u64.u32 	%rd542, %r116;
	bra.uni 	$L__BB443_100;
$L__BB443_99:
	div.s64 	%rd545, %rd539, %rd224;
	mul.lo.s64 	%rd363, %rd545, %rd224;
	sub.s64 	%rd542, %rd539, %rd363;
$L__BB443_100:
	add.s64 	%rd365, %rd1, %rd359;
	ld.global.u64 	%rd366, [%rd365];
	mad.lo.s64 	%rd554, %rd366, %rd542, %rd223;
	add.s32 	%r207, %r207, -4;
$L__BB443_101:
	setp.eq.s32 	%p36, %r41, 0;
	@%p36 bra 	$L__BB443_115;
	setp.eq.s32 	%p37, %r41, 1;
	@%p37 bra 	$L__BB443_110;
	mul.wide.u32 	%rd368, %r207, 8;
	add.s64 	%rd369, %rd2, %rd368;
	ld.global.u64 	%rd235, [%rd369];
	or.b64  	%rd370, %rd545, %rd235;
	and.b64  	%rd371, %rd370, -4294967296;
	setp.ne.s64 	%p38, %rd371, 0;
	@%p38 bra 	$L__BB443_105;
	cvt.u32.u64 	%r117, %rd235;
	cvt.u32.u64 	%r118, %rd545;
	div.u32 	%r119, %r118, %r117;
	mul.lo.s32 	%r120, %r119, %r117;
	sub.s32 	%r121, %r118, %r120;
	cvt.u64.u32 	%rd546, %r119;
	cvt.u64.u32 	%rd547, %r121;
	bra.uni 	$L__BB443_106;
$L__BB443_105:
	div.s64 	%rd546, %rd545, %rd235;
	mul.lo.s64 	%rd372, %rd546, %rd235;
	sub.s64 	%rd547, %rd545, %rd372;
$L__BB443_106:
	add.s64 	%rd374, %rd1, %rd368;
	ld.global.u64 	%rd375, [%rd374];
	mad.lo.s64 	%rd242, %rd375, %rd547, %rd554;
	add.s32 	%r47, %r207, -1;
	mul.wide.u32 	%rd376, %r47, 8;
	add.s64 	%rd377, %rd2, %rd376;
	ld.global.u64 	%rd243, [%rd377];
	or.b64  	%rd378, %rd546, %rd243;
	and.b64  	%rd379, %rd378, -4294967296;
	setp.ne.s64 	%p39, %rd379, 0;
	@%p39 bra 	$L__BB443_108;
	cvt.u32.u64 	%r122, %rd243;
	cvt.u32.u64 	%r123, %rd546;
	div.u32 	%r124, %r123, %r122;
	mul.lo.s32 	%r125, %r124, %r122;
	sub.s32 	%r126, %r123, %r125;
	cvt.u64.u32 	%rd545, %r124;
	cvt.u64.u32 	%rd549, %r126;
	bra.uni 	$L__BB443_109;
$L__BB443_108:
	div.s64 	%rd545, %rd546, %rd243;
	mul.lo.s64 	%rd380, %rd545, %rd243;
	sub.s64 	%rd549, %rd546, %rd380;
$L__BB443_109:
	add.s64 	%rd382, %rd1, %rd376;
	ld.global.u64 	%rd383, [%rd382];
	mad.lo.s64 	%rd554, %rd383, %rd549, %rd242;
	add.s32 	%r207, %r207, -2;
$L__BB443_110:
	and.b32  	%r127, %r23, 1;
	setp.eq.b32 	%p40, %r127, 1;
	not.pred 	%p41, %p40;
	@%p41 bra 	$L__BB443_115;
	mul.wide.u32 	%rd384, %r207, 8;
	add.s64 	%rd385, %rd2, %rd384;
	ld.global.u64 	%rd254, [%rd385];
	or.b64  	%rd386, %rd545, %rd254;
	and.b64  	%rd387, %rd386, -4294967296;
	setp.ne.s64 	%p42, %rd387, 0;
	@%p42 bra 	$L__BB443_113;
	cvt.u32.u64 	%r128, %rd254;
	cvt.u32.u64 	%r129, %rd545;
	rem.u32 	%r130, %r129, %r128;
	cvt.u64.u32 	%rd553, %r130;
	bra.uni 	$L__BB443_114;
$L__BB443_113:
	rem.s64 	%rd553, %rd545, %rd254;
$L__BB443_114:
	add.s64 	%rd389, %rd1, %rd384;
	ld.global.u64 	%rd390, [%rd389];
	mad.lo.s64 	%rd554, %rd390, %rd553, %rd554;
$L__BB443_115:
	add.s64 	%rd391, %rd3, %rd554;
	ld.global.u8 	%rs2, [%rd391];
	st.shared.u8 	[%r5], %rs2;
$L__BB443_116:
	bar.sync 	0;
	setp.lt.u32 	%p66, %r209, 66;
	@%p66 bra 	$L__BB443_122;
$L__BB443_117:
	shr.u32 	%r51, %r209, 1;
	setp.ge.u32 	%p67, %r1, %r51;
	@%p67 bra 	$L__BB443_121;
	ld.shared.u8 	%rs6, [%r5];
	setp.eq.s16 	%p69, %rs6, 0;
	mov.pred 	%p86, 0;
	@%p69 bra 	$L__BB443_120;
	add.s32 	%r199, %r5, %r51;
	ld.shared.u8 	%rs7, [%r199];
	setp.ne.s16 	%p86, %rs7, 0;
$L__BB443_120:
	selp.u16 	%rs8, 1, 0, %p86;
	st.shared.u8 	[%r5], %rs8;
$L__BB443_121:
	bar.sync 	0;
	setp.gt.u32 	%p70, %r209, 131;
	mov.u32 	%r209, %r51;
	@%p70 bra 	$L__BB443_117;
$L__BB443_122:
	setp.gt.u32 	%p71, %r1, 31;
	@%p71 bra 	$L__BB443_137;
	ld.volatile.shared.u8 	%rs9, [%r5];
	setp.eq.s16 	%p73, %rs9, 0;
	mov.pred 	%p87, 0;
	@%p73 bra 	$L__BB443_125;
	ld.volatile.shared.u8 	%rs10, [%r5+32];
	setp.ne.s16 	%p87, %rs10, 0;
$L__BB443_125:
	selp.u16 	%rs11, 1, 0, %p87;
	st.volatile.shared.u8 	[%r5], %rs11;
	ld.volatile.shared.u8 	%rs12, [%r5];
	setp.eq.s16 	%p75, %rs12, 0;
	mov.pred 	%p88, 0;
	@%p75 bra 	$L__BB443_127;
	ld.volatile.shared.u8 	%rs13, [%r5+16];
	setp.ne.s16 	%p88, %rs13, 0;
$L__BB443_127:
	selp.u16 	%rs14, 1, 0, %p88;
	st.volatile.shared.u8 	[%r5], %rs14;
	ld.volatile.shared.u8 	%rs15, [%r5];
	setp.eq.s16 	%p77, %rs15, 0;
	mov.pred 	%p89, 0;
	@%p77 bra 	$L__BB443_129;
	ld.volatile.shared.u8 	%rs16, [%r5+8];
	setp.ne.s16 	%p89, %rs16, 0;
$L__BB443_129:
	selp.u16 	%rs17, 1, 0, %p89;
	st.volatile.shared.u8 	[%r5], %rs17;
	ld.volatile.shared.u8 	%rs18, [%r5];
	setp.eq.s16 	%p79, %rs18, 0;
	mov.pred 	%p90, 0;
	@%p79 bra 	$L__BB443_131;
	ld.volatile.shared.u8 	%rs19, [%r5+4];
	setp.ne.s16 	%p90, %rs19, 0;
$L__BB443_131:
	selp.u16 	%rs20, 1, 0, %p90;
	st.volatile.shared.u8 	[%r5], %rs20;
	ld.volatile.shared.u8 	%rs21, [%r5];
	setp.eq.s16 	%p81, %rs21, 0;
	mov.pred 	%p91, 0;
	@%p81 bra 	$L__BB443_133;
	ld.volatile.shared.u8 	%rs22, [%r5+2];
	setp.ne.s16 	%p91, %rs22, 0;
$L__BB443_133:
	selp.u16 	%rs23, 1, 0, %p91;
	st.volatile.shared.u8 	[%r5], %rs23;
	ld.volatile.shared.u8 	%rs24, [%r5];
	setp.eq.s16 	%p83, %rs24, 0;
	mov.pred 	%p92, 0;
	@%p83 bra 	$L__BB443_135;
	ld.volatile.shared.u8 	%rs25, [%r5+1];
	setp.ne.s16 	%p92, %rs25, 0;
$L__BB443_135:
	selp.u16 	%rs26, 1, 0, %p92;
	st.volatile.shared.u8 	[%r5], %rs26;
	setp.ne.s32 	%p84, %r1, 0;
	@%p84 bra 	$L__BB443_137;
	ld.shared.u8 	%rs27, [allsdata_i32];
	cvt.u64.u32 	%rd467, %r2;
	cvta.to.global.u64 	%rd468, %rd260;
	add.s64 	%rd469, %rd468, %rd467;
	st.global.u8 	[%rd469], %rs27;
$L__BB443_137:
	ret;

}
	// .globl	contiguous_all2_i32
.visible .entry contiguous_all2_i32(
	.param .u64 .ptr .align 1 contiguous_all2_i32_param_0,
	.param .u64 .ptr .align 1 contiguous_all2_i32_param_1,
	.param .u64 .ptr .align 1 contiguous_all2_i32_param_2,
	.param .u64 .ptr .align 1 contiguous_all2_i32_param_3,
	.param .u64 contiguous_all2_i32_param_4,
	.param .u64 contiguous_all2_i32_param_5,
	.param .u64 contiguous_all2_i32_param_6,
	.param .u64 contiguous_all2_i32_param_7,
	.param .u64 contiguous_all2_i32_param_8
)
{
	.reg .pred 	%p<95>;
	.reg .b16 	%rs<26>;
	.reg .b32 	%r<214>;
	.reg .b64 	%rd<573>;

	ld.param.u64 	%rd267, [contiguous_all2_i32_param_1];
	ld.param.u64 	%rd268, [contiguous_all2_i32_param_2];
	ld.param.u64 	%rd269, [contiguous_all2_i32_param_3];
	ld.param.u64 	%rd264, [contiguous_all2_i32_param_4];
	ld.param.u64 	%rd270, [contiguous_all2_i32_param_5];
	ld.param.u64 	%rd265, [contiguous_all2_i32_param_6];
	ld.param.u64 	%rd271, [contiguous_all2_i32_param_7];
	cvta.to.global.u64 	%rd1, %rd269;
	cvta.to.global.u64 	%rd2, %rd268;
	cvta.to.global.u64 	%rd572, %rd267;
	mov.u32 	%r1, %tid.x;
	mov.u32 	%r2, %ctaid.x;
	mov.u32 	%r213, %ntid.x;
	mul.lo.s32 	%r52, %r2, %r213;
	shl.b32 	%r53, %r52, 1;
	add.s32 	%r4, %r53, %r1;
	mov.u32 	%r54, allsdata_i32;
	add.s32 	%r5, %r54, %r1;
	mov.b16 	%rs1, 1;
	st.shared.u8 	[%r5], %rs1;
	mov.u32 	%r55, %ctaid.y;
	cvt.u64.u32 	%rd272, %r55;
	add.s64 	%rd4, %rd270, %rd272;
	setp.ge.u64 	%p17, %rd4, %rd271;
	@%p17 bra 	$L__BB444_138;
	add.s32 	%r56, %r4, %r213;
	cvt.u64.u32 	%rd5, %r56;
	setp.le.u64 	%p18, %rd265, %rd5;
	@%p18 bra 	$L__BB444_57;
	cvt.u64.u32 	%rd404, %r4;
	mul.lo.s64 	%rd405, %rd4, %rd265;
	add.s64 	%rd526, %rd405, %rd404;
	add.s64 	%rd524, %rd405, %rd5;
	cvt.u32.u64 	%r6, %rd264;
	add.s32 	%r207, %r6, -1;
	setp.lt.s32 	%p45, %r207, 0;
	mov.b64 	%rd530, 0;
	mov.u64 	%rd531, %rd530;
	@%p45 bra 	$L__BB444_54;
	setp.lt.u32 	%p46, %r207, 3;
	mov.b64 	%rd531, 0;
	mov.u64 	%rd530, %rd531;
	@%p46 bra 	$L__BB444_31;
	add.s32 	%r205, %r6, -2;
	and.b32  	%r133, %r6, -4;
	neg.s32 	%r204, %r133;
	mov.b64 	%rd531, 0;
$L__BB444_5:
	.pragma "nounroll";
	add.s32 	%r12, %r205, 1;
	mul.wide.u32 	%rd409, %r12, 8;
	add.s64 	%rd410, %rd2, %rd409;
	ld.global.u64 	%rd12, [%rd410];
	or.b64  	%rd411, %rd526, %rd12;
	and.b64  	%rd412, %rd411, -4294967296;
	setp.ne.s64 	%p47, %rd412, 0;
	@%p47 bra 	$L__BB444_7;
	cvt.u32.u64 	%r134, %rd12;
	cvt.u32.u64 	%r135, %rd526;
	div.u32 	%r136, %r135, %r134;
	mul.lo.s32 	%r137, %r136, %r134;
	sub.s32 	%r138, %r135, %r137;
	cvt.u64.u32 	%rd492, %r136;
	cvt.u64.u32 	%rd493, %r138;
	bra.uni 	$L__BB444_8;
$L__BB444_7:
	div.s64 	%rd492, %rd526, %rd12;
	mul.lo.s64 	%rd413, %rd492, %rd12;
	sub.s64 	%rd493, %rd526, %rd413;
$L__BB444_8:
	mul.wide.u32 	%rd414, %r12, 8;
	add.s64 	%rd415, %rd1, %rd414;
	ld.global.u64 	%rd19, [%rd415];
	mad.lo.s64 	%rd20, %rd19, %rd493, %rd530;
	or.b64  	%rd416, %rd524, %rd12;
	and.b64  	%rd417, %rd416, -4294967296;
	setp.ne.s64 	%p48, %rd417, 0;
	@%p48 bra 	$L__BB444_10;
	cvt.u32.u64 	%r139, %rd12;
	cvt.u32.u64 	%r140, %rd524;
	div.u32 	%r141, %r140, %r139;
	mul.lo.s32 	%r142, %r141, %r139;
	sub.s32 	%r143, %r140, %r142;
	cvt.u64.u32 	%rd494, %r141;
	cvt.u64.u32 	%rd495, %r143;
	bra.uni 	$L__BB444_11;
$L__BB444_10:
	div.s64 	%rd494, %rd524, %rd12;
	mul.lo.s64 	%rd418, %rd494, %rd12;
	sub.s64 	%rd495, %rd524, %rd418;
$L__BB444_11:
	mad.lo.s64 	%rd27, %rd495, %rd19, %rd531;
	add.s32 	%r13, %r205, -2;
	mul.wide.u32 	%rd419, %r205, 8;
	add.s64 	%rd420, %rd2, %rd419;
	ld.global.u64 	%rd28, [%rd420];
	or.b64  	%rd421, %rd492, %rd28;
	and.b64  	%rd422, %rd421, -4294967296;
	setp.ne.s64 	%p49, %rd422, 0;
	@%p49 bra 	$L__BB444_13;
	cvt.u32.u64 	%r144, %rd28;
	cvt.u32.u64 	%r145, %rd492;
	div.u32 	%r146, %r145, %r144;
	mul.lo.s32 	%r147, %r146, %r144;
	sub.s32 	%r148, %r145, %r147;
	cvt.u64.u32 	%rd496, %r146;
	cvt.u64.u32 	%rd497, %r148;
	bra.uni 	$L__BB444_14;
$L__BB444_13:
	div.s64 	%rd496, %rd492, %rd28;
	mul.lo.s64 	%rd423, %rd496, %rd28;
	sub.s64 	%rd497, %rd492, %rd423;
$L__BB444_14:
	mul.wide.u32 	%rd424, %r205, 8;
	add.s64 	%rd425, %rd1, %rd424;
	ld.global.u64 	%rd35, [%rd425];
	mad.lo.s64 	%rd36, %rd35, %rd497, %rd20;
	or.b64  	%rd426, %rd494, %rd28;
	and.b64  	%rd427, %rd426, -4294967296;
	setp.ne.s64 	%p50, %rd427, 0;
	@%p50 bra 	$L__BB444_16;
	cvt.u32.u64 	%r149, %rd28;
	cvt.u32.u64 	%r150, %rd494;
	div.u32 	%r151, %r150, %r149;
	mul.lo.s32 	%r152, %r151, %r149;
	sub.s32 	%r153, %r150, %r152;
	cvt.u64.u32 	%rd498, %r151;
	cvt.u64.u32 	%rd499, %r153;
	bra.uni 	$L__BB444_17;
$L__BB444_16:
	div.s64 	%rd498, %rd494, %rd28;
	mul.lo.s64 	%rd428, %rd498, %rd28;
	sub.s64 	%rd499, %rd494, %rd428;
$L__BB444_17:
	mad.lo.s64 	%rd43, %rd499, %rd35, %rd27;
	add.s32 	%r14, %r205, -1;
	mul.wide.u32 	%rd429, %r14, 8;
	add.s64 	%rd430, %rd2, %rd429;
	ld.global.u64 	%rd44, [%rd430];
	or.b64  	%rd431, %rd496, %rd44;
	and.b64  	%rd432, %rd431, -4294967296;
	setp.ne.s64 	%p51, %rd432, 0;
	@%p51 bra 	$L__BB444_19;
	cvt.u32.u64 	%r154, %rd44;
	cvt.u32.u64 	%r155, %rd496;
	div.u32 	%r156, %r155, %r154;
	mul.lo.s32 	%r157, %r156, %r154;
	sub.s32 	%r158, %r155, %r157;
	cvt.u64.u32 	%rd500, %r156;
	cvt.u64.u32 	%rd501, %r158;
	bra.uni 	$L__BB444_20;
$L__BB444_19:
	div.s64 	%rd500, %rd496, %rd44;
	mul.lo.s64 	%rd433, %rd500, %rd44;
	sub.s64 	%rd501, %rd496, %rd433;
$L__BB444_20:
	mul.wide.u32 	%rd434, %r14, 8;
	add.s64 	%rd435, %rd1, %rd434;
	ld.global.u64 	%rd51, [%rd435];
	mad.lo.s64 	%rd52, %rd51, %rd501, %rd36;
	or.b64  	%rd436, %rd498, %rd44;
	and.b64  	%rd437, %rd436, -4294967296;
	setp.ne.s64 	%p52, %rd437, 0;
	@%p52 bra 	$L__BB444_22;
	cvt.u32.u64 	%r159, %rd44;
	cvt.u32.u64 	%r160, %rd498;
	div.u32 	%r161, %r160, %r159;
	mul.lo.s32 	%r162, %r161, %r159;
	sub.s32 	%r163, %r160, %r162;
	cvt.u64.u32 	%rd502, %r161;
	cvt.u64.u32 	%rd503, %r163;
	bra.uni 	$L__BB444_23;
$L__BB444_22:
	div.s64 	%rd502, %rd498, %rd44;
	mul.lo.s64 	%rd438, %rd502, %rd44;
	sub.s64 	%rd503, %rd498, %rd438;
$L__BB444_23:
	mad.lo.s64 	%rd59, %rd503, %rd51, %rd43;
	mul.wide.u32 	%rd439, %r13, 8;
	add.s64 	%rd440, %rd2, %rd439;
	ld.global.u64 	%rd60, [%rd440];
	or.b64  	%rd441, %rd500, %rd60;
	and.b64  	%rd442, %rd441, -4294967296;
	setp.ne.s64 	%p53, %rd442, 0;
	@%p53 bra 	$L__BB444_25;
	cvt.u32.u64 	%r164, %rd60;
	cvt.u32.u64 	%r165, %rd500;
	div.u32 	%r166, %r165, %r164;
	mul.lo.s32 	%r167, %r166, %r164;
	sub.s32 	%r168, %r165, %r167;
	cvt.u64.u32 	%rd526, %r166;
	cvt.u64.u32 	%rd505, %r168;
	bra.uni 	$L__BB444_26;
$L__BB444_25:
	div.s64 	%rd526, %rd500, %rd60;
	mul.lo.s64 	%rd443, %rd526, %rd60;
	sub.s64 	%rd505, %rd500, %rd443;
$L__BB444_26:
	mul.wide.u32 	%rd444, %r13, 8;
	add.s64 	%rd445, %rd1, %rd444;
	ld.global.u64 	%rd67, [%rd445];
	mad.lo.s64 	%rd530, %rd67, %rd505, %rd52;
	or.b64  	%rd446, %rd502, %rd60;
	and.b64  	%rd447, %rd446, -4294967296;
	setp.ne.s64 	%p54, %rd447, 0;
	@%p54 bra 	$L__BB444_28;
	cvt.u32.u64 	%r169, %rd60;
	cvt.u32.u64 	%r170, %rd502;
	div.u32 	%r171, %r170, %r169;
	mul.lo.s32 	%r172, %r171, %r169;
	sub.s32 	%r173, %r170, %r172;
	cvt.u64.u32 	%rd524, %r171;
	cvt.u64.u32 	%rd507, %r173;
	bra.uni 	$L__BB444_29;
$L__BB444_28:
	div.s64 	%rd524, %rd502, %rd60;
	mul.lo.s64 	%rd448, %rd524, %rd60;
	sub.s64 	%rd507, %rd502, %rd448;
$L__BB444_29:
	mad.lo.s64 	%rd531, %rd507, %rd67, %rd59;
	add.s32 	%r205, %r205, -4;
	add.s32 	%r204, %r204, 4;
	setp.ne.s32 	%p55, %r204, 0;
	@%p55 bra 	$L__BB444_5;
	add.s32 	%r207, %r205, 1;
$L__BB444_31:
	and.b32  	%r19, %r6, 3;
	setp.eq.s32 	%p56, %r19, 0;
	@%p56 bra 	$L__BB444_54;
	setp.eq.s32 	%p57, %r19, 1;
	@%p57 bra 	$L__BB444_46;
	mul.wide.u32 	%rd450, %r207, 8;
	add.s64 	%rd451, %rd2, %rd450;
	ld.global.u64 	%rd82, [%rd451];
	or.b64  	%rd452, %rd526, %rd82;
	and.b64  	%rd453, %rd452, -4294967296;
	setp.ne.s64 	%p58, %rd453, 0;
	@%p58 bra 	$L__BB444_35;
	cvt.u32.u64 	%r174, %rd82;
	cvt.u32.u64 	%r175, %rd526;
	div.u32 	%r176, %r175, %r174;
	mul.lo.s32 	%r177, %r176, %r174;
	sub.s32 	%r178, %r175, %r177;
	cvt.u64.u32 	%rd514, %r176;
	cvt.u64.u32 	%rd515, %r178;
	bra.uni 	$L__BB444_36;
$L__BB444_35:
	div.s64 	%rd514, %rd526, %rd82;
	mul.lo.s64 	%rd454, %rd514, %rd82;
	sub.s64 	%rd515, %rd526, %rd454;
$L__BB444_36:
	add.s64 	%rd456, %rd1, %rd450;
	ld.global.u64 	%rd89, [%rd456];
	mad.lo.s64 	%rd90, %rd89, %rd515, %rd530;
	or.b64  	%rd457, %rd524, %rd82;
	and.b64  	%rd458, %rd457, -4294967296;
	setp.ne.s64 	%p59, %rd458, 0;
	@%p59 bra 	$L__BB444_38;
	cvt.u32.u64 	%r179, %rd82;
	cvt.u32.u64 	%r180, %rd524;
	div.u32 	%r181, %r180, %r179;
	mul.lo.s32 	%r182, %r181, %r179;
	sub.s32 	%r183, %r180, %r182;
	cvt.u64.u32 	%rd516, %r181;
	cvt.u64.u32 	%rd517, %r183;
	bra.uni 	$L__BB444_39;
$L__BB444_38:
	div.s64 	%rd516, %rd524, %rd82;
	mul.lo.s64 	%rd459, %rd516, %rd82;
	sub.s64 	%rd517, %rd524, %rd459;
$L__BB444_39:
	mad.lo.s64 	%rd97, %rd517, %rd89, %rd531;
	add.s32 	%r20, %r207, -1;
	mul.wide.u32 	%rd460, %r20, 8;
	add.s64 	%rd461, %rd2, %rd460;
	ld.global.u64 	%rd98, [%rd461];
	or.b64  	%rd462, %rd514, %rd98;
	and.b64  	%rd463, %rd462, -4294967296;
	setp.ne.s64 	%p60, %rd463, 0;
	@%p60 bra 	$L__BB444_41;
	cvt.u32.u64 	%r184, %rd98;
	cvt.u32.u64 	%r185, %rd514;
	div.u32 	%r186, %r185, %r184;
	mul.lo.s32 	%r187, %r186, %r184;
	sub.s32 	%r188, %r185, %r187;
	cvt.u64.u32 	%rd526, %r186;
	cvt.u64.u32 	%rd519, %r188;
	bra.uni 	$L__BB444_42;
$L__BB444_41:
	div.s64 	%rd526, %rd514, %rd98;
	mul.lo.s64 	%rd464, %rd526, %rd98;
	sub.s64 	%rd519, %rd514, %rd464;
$L__BB444_42:
	add.s64 	%rd466, %rd1, %rd460;
	ld.global.u64 	%rd105, [%rd466];
	mad.lo.s64 	%rd530, %rd105, %rd519, %rd90;
	or.b64  	%rd467, %rd516, %rd98;
	and.b64  	%rd468, %rd467, -4294967296;
	setp.ne.s64 	%p61, %rd468, 0;
	@%p61 bra 	$L__BB444_44;
	cvt.u32.u64 	%r189, %rd98;
	cvt.u32.u64 	%r190, %rd516;
	div.u32 	%r191, %r190, %r189;
	mul.lo.s32 	%r192, %r191, %r189;
	sub.s32 	%r193, %r190, %r192;
	cvt.u64.u32 	%rd524, %r191;
	cvt.u64.u32 	%rd521, %r193;
	bra.uni 	$L__BB444_45;
$L__BB444_44:
	div.s64 	%rd524, %rd516, %rd98;
	mul.lo.s64 	%rd469, %rd524, %rd98;
	sub.s64 	%rd521, %rd516, %rd469;
$L__BB444_45:
	mad.lo.s64 	%rd531, %rd521, %rd105, %rd97;
	add.s32 	%r207, %r207, -2;
$L__BB444_46:
	and.b32  	%r194, %r6, 1;
	setp.eq.b32 	%p62, %r194, 1;
	not.pred 	%p63, %p62;
	@%p63 bra 	$L__BB444_54;
	mul.wide.u32 	%rd470, %r207, 8;
	add.s64 	%rd471, %rd2, %rd470;
	ld.global.u64 	%rd120, [%rd471];
	or.b64  	%rd472, %rd526, %rd120;
	and.b64  	%rd473, %rd472, -4294967296;
	setp.ne.s64 	%p64, %rd473, 0;
	@%p64 bra 	$L__BB444_49;
	cvt.u32.u64 	%r195, %rd120;
	cvt.u32.u64 	%r196, %rd526;
	rem.u32 	%r197, %r196, %r195;
	cvt.u64.u32 	%rd528, %r197;
	bra.uni 	$L__BB444_50;
$L__BB444_49:
	rem.s64 	%rd528, %rd526, %rd120;
$L__BB444_50:
	add.s64 	%rd475, %rd1, %rd470;
	ld.global.u64 	%rd124, [%rd475];
	mad.lo.s64 	%rd530, %rd124, %rd528, %rd530;
	or.b64  	%rd476, %rd524, %rd120;
	and.b64  	%rd477, %rd476, -4294967296;
	setp.ne.s64 	%p65, %rd477, 0;
	@%p65 bra 	$L__BB444_52;
	cvt.u32.u64 	%r198, %rd120;
	cvt.u32.u64 	%r199, %rd524;
	rem.u32 	%r200, %r199, %r198;
	cvt.u64.u32 	%rd529, %r200;
	bra.uni 	$L__BB444_53;
$L__BB444_52:
	rem.s64 	%rd529, %rd524, %rd120;
$L__BB444_53:
	mad.lo.s64 	%rd531, %rd529, %rd124, %rd531;
$L__BB444_54:
	shl.b64 	%rd478, %rd530, 2;
	add.s64 	%rd479, %rd572, %rd478;
	ld.global.u32 	%r201, [%rd479];
	setp.eq.s32 	%p67, %r201, 0;
	mov.pred 	%p87, 0;
	@%p67 bra 	$L__BB444_56;
	shl.b64 	%rd480, %rd531, 2;
	add.s64 	%rd481, %rd572, %rd480;
	ld.global.u32 	%r202, [%rd481];
	setp.ne.s32 	%p87, %r202, 0;
$L__BB444_56:
	selp.u16 	%rs3, 1, 0, %p87;
	st.shared.u8 	[%r5], %rs3;
	bra.uni 	$L__BB444_117;
$L__BB444_57:
	cvt.u64.u32 	%rd132, %r4;
	setp.le.u64 	%p19, %rd265, %rd132;
	@%p19 bra 	$L__BB444_117;
	mad.lo.s64 	%rd563, %rd4, %rd265, %rd132;
	cvt.u32.u64 	%r23, %rd264;
	add.s32 	%r211, %r23, -1;
	setp.lt.s32 	%p20, %r211, 0;
	@%p20 bra 	$L__BB444_116;
	and.b32  	%r25, %r23, 7;
	setp.lt.u32 	%p21, %r211, 7;
	@%p21 bra 	$L__BB444_87;
	add.s32 	%r209, %r23, -4;
	and.b32  	%r57, %r23, -8;
	neg.s32 	%r208, %r57;
$L__BB444_61:
	.pragma "nounroll";
	add.s32 	%r30, %r209, 3;
	mul.wide.u32 	%rd274, %r30, 8;
	add.s64 	%rd275, %rd2, %rd274;
	ld.global.u64 	%rd136, [%rd275];
	or.b64  	%rd276, %rd563, %rd136;
	and.b64  	%rd277, %rd276, -4294967296;
	setp.ne.s64 	%p22, %rd277, 0;
	@%p22 bra 	$L__BB444_63;
	cvt.u32.u64 	%r58, %rd136;
	cvt.u32.u64 	%r59, %rd563;
	div.u32 	%r60, %r59, %r58;
	mul.lo.s32 	%r61, %r60, %r58;
	sub.s32 	%r62, %r59, %r61;
	cvt.u64.u32 	%rd534, %r60;
	cvt.u64.u32 	%rd535, %r62;
	bra.uni 	$L__BB444_64;
$L__BB444_63:
	div.s64 	%rd534, %rd563, %rd136;
	mul.lo.s64 	%rd278, %rd534, %rd136;
	sub.s64 	%rd535, %rd563, %rd278;
$L__BB444_64:
	add.s64 	%rd280, %rd1, %rd274;
	ld.global.u64 	%rd281, [%rd280];
	mul.lo.s64 	%rd143, %rd281, %rd535;
	add.s32 	%r31, %r209, 2;
	mul.wide.u32 	%rd282, %r31, 8;
	add.s64 	%rd283, %rd2, %rd282;
	ld.global.u64 	%rd144, [%rd283];
	or.b64  	%rd284, %rd534, %rd144;
	and.b64  	%rd285, %rd284, -4294967296;
	setp.ne.s64 	%p23, %rd285, 0;
	@%p23 bra 	$L__BB444_66;
	cvt.u32.u64 	%r63, %rd144;
	cvt.u32.u64 	%r64, %rd534;
	div.u32 	%r65, %r64, %r63;
	mul.lo.s32 	%r66, %r65, %r63;
	sub.s32 	%r67, %r64, %r66;
	cvt.u64.u32 	%rd536, %r65;
	cvt.u64.u32 	%rd537, %r67;
	bra.uni 	$L__BB444_67;
$L__BB444_66:
	div.s64 	%rd536, %rd534, %rd144;
	mul.lo.s64 	%rd286, %rd536, %rd144;
	sub.s64 	%rd537, %rd534, %rd286;
$L__BB444_67:
	add.s64 	%rd288, %rd1, %rd282;
	ld.global.u64 	%rd289, [%rd288];
	mad.lo.s64 	%rd151, %rd289, %rd537, %rd143;
	add.s32 	%r32, %r209, 1;
	mul.wide.u32 	%rd290, %r32, 8;
	add.s64 	%rd291, %rd2, %rd290;
	ld.global.u64 	%rd152, [%rd291];
	or.b64  	%rd292, %rd536, %rd152;
	and.b64  	%rd293, %rd292, -4294967296;
	setp.ne.s64 	%p24, %rd293, 0;
	@%p24 bra 	$L__BB444_69;
	cvt.u32.u64 	%r68, %rd152;
	cvt.u32.u64 	%r69, %rd536;
	div.u32 	%r70, %r69, %r68;
	mul.lo.s32 	%r71, %r70, %r68;
	sub.s32 	%r72, %r69, %r71;
	cvt.u64.u32 	%rd538, %r70;
	cvt.u64.u32 	%rd539, %r72;
	bra.uni 	$L__BB444_70;
$L__BB444_69:
	div.s64 	%rd538, %rd536, %rd152;
	mul.lo.s64 	%rd294, %rd538, %rd152;
	sub.s64 	%rd539, %rd536, %rd294;
$L__BB444_70:
	add.s64 	%rd296, %rd1, %rd290;
	ld.global.u64 	%rd297, [%rd296];
	mad.lo.s64 	%rd159, %rd297, %rd539, %rd151;
	add.s32 	%r33, %r209, -4;
	mul.wide.u32 	%rd298, %r209, 8;
	add.s64 	%rd299, %rd2, %rd298;
	ld.global.u64 	%rd160, [%rd299];
	or.b64  	%rd300, %rd538, %rd160;
	and.b64  	%rd301, %rd300, -4294967296;
	setp.ne.s64 	%p25, %rd301, 0;
	@%p25 bra 	$L__BB444_72;
	cvt.u32.u64 	%r73, %rd160;
	cvt.u32.u64 	%r74, %rd538;
	div.u32 	%r75, %r74, %r73;
	mul.lo.s32 	%r76, %r75, %r73;
	sub.s32 	%r77, %r74, %r76;
	cvt.u64.u32 	%rd540, %r75;
	cvt.u64.u32 	%rd541, %r77;
	bra.uni 	$L__BB444_73;
$L__BB444_72:
	div.s64 	%rd540, %rd538, %rd160;
	mul.lo.s64 	%rd302, %rd540, %rd160;
	sub.s64 	%rd541, %rd538, %rd302;
$L__BB444_73:
	add.s64 	%rd304, %rd1, %rd298;
	ld.global.u64 	%rd305, [%rd304];
	mad.lo.s64 	%rd167, %rd305, %rd541, %rd159;
	add.s32 	%r34, %r209, -1;
	mul.wide.u32 	%rd306, %r34, 8;
	add.s64 	%rd307, %rd2, %rd306;
	ld.global.u64 	%rd168, [%rd307];
	or.b64  	%rd308, %rd540, %rd168;
	and.b64  	%rd309, %rd308, -4294967296;
	setp.ne.s64 	%p26, %rd309, 0;
	@%p26 bra 	$L__BB444_75;
	cvt.u32.u64 	%r78, %rd168;
	cvt.u32.u64 	%r79, %rd540;
	div.u32 	%r80, %r79, %r78;
	mul.lo.s32 	%r81, %r80, %r78;
	sub.s32 	%r82, %r79, %r81;
	cvt.u64.u32 	%rd542, %r80;
	cvt.u64.u32 	%rd543, %r82;
	bra.uni 	$L__BB444_76;
$L__BB444_75:
	div.s64 	%rd542, %rd540, %rd168;
	mul.lo.s64 	%rd310, %rd542, %rd168;
	sub.s64 	%rd543, %rd540, %rd310;
$L__BB444_76:
	add.s64 	%rd312, %rd1, %rd306;
	ld.global.u64 	%rd313, [%rd312];
	mad.lo.s64 	%rd175, %rd313, %rd543, %rd167;
	add.s32 	%r35, %r209, -2;
	mul.wide.u32 	%rd314, %r35, 8;
	add.s64 	%rd315, %rd2, %rd314;
	ld.global.u64 	%rd176, [%rd315];
	or.b64  	%rd316, %rd542, %rd176;
	and.b64  	%rd317, %rd316, -4294967296;
	setp.ne.s64 	%p27, %rd317, 0;
	@%p27 bra 	$L__BB444_78;
	cvt.u32.u64 	%r83, %rd176;
	cvt.u32.u64 	%r84, %rd542;
	div.u32 	%r85, %r84, %r83;
	mul.lo.s32 	%r86, %r85, %r83;
	sub.s32 	%r87, %r84, %r86;
	cvt.u64.u32 	%rd544, %r85;
	cvt.u64.u32 	%rd545, %r87;
	bra.uni 	$L__BB444_79;
$L__BB444_78:
	div.s64 	%rd544, %rd542, %rd176;
	mul.lo.s64 	%rd318, %rd544, %rd176;
	sub.s64 	%rd545, %rd542, %rd318;
$L__BB444_79:
	add.s64 	%rd320, %rd1, %rd314;
	ld.global.u64 	%rd321, [%rd320];
	mad.lo.s64 	%rd183, %rd321, %rd545, %rd175;
	add.s32 	%r36, %r209, -3;
	mul.wide.u32 	%rd322, %r36, 8;
	add.s64 	%rd323, %rd2, %rd322;
	ld.global.u64 	%rd184, [%rd323];
	or.b64  	%rd324, %rd544, %rd184;
	and.b64  	%rd325, %rd324, -4294967296;
	setp.ne.s64 	%p28, %rd325, 0;
	@%p28 bra 	$L__BB444_81;
	cvt.u32.u64 	%r88, %rd184;
	cvt.u32.u64 	%r89, %rd544;
	div.u32 	%r90, %r89, %r88;
	mul.lo.s32 	%r91, %r90, %r88;
	sub.s32 	%r92, %r89, %r91;
	cvt.u64.u32 	%rd546, %r90;
	cvt.u64.u32 	%rd547, %r92;
	bra.uni 	$L__BB444_82;
$L__BB444_81:
	div.s64 	%rd546, %rd544, %rd184;
	mul.lo.s64 	%rd326, %rd546, %rd184;
	sub.s64 	%rd547, %rd544, %rd326;
$L__BB444_82:
	add.s64 	%rd328, %rd1, %rd322;
	ld.global.u64 	%rd329, [%rd328];
	mad.lo.s64 	%rd191, %rd329, %rd547, %rd183;
	mul.wide.u32 	%rd330, %r33, 8;
	add.s64 	%rd331, %rd2, %rd330;
	ld.global.u64 	%rd192, [%rd331];
	or.b64  	%rd332, %rd546, %rd192;
	and.b64  	%rd333, %rd332, -4294967296;
	setp.ne.s64 	%p29, %rd333, 0;
	@%p29 bra 	$L__BB444_84;
	cvt.u32.u64 	%r93, %rd192;
	cvt.u32.u64 	%r94, %rd546;
	div.u32 	%r95, %r94, %r93;
	mul.lo.s32 	%r96, %r95, %r93;
	sub.s32 	%r97, %r94, %r96;
	cvt.u64.u32 	%rd563, %r95;
	cvt.u64.u32 	%rd549, %r97;
	bra.uni 	$L__BB444_85;
$L__BB444_84:
	div.s64 	%rd563, %rd546, %rd192;
	mul.lo.s64 	%rd334, %rd563, %rd192;
	sub.s64 	%rd549, %rd546, %rd334;
$L__BB444_85:
	add.s64 	%rd336, %rd1, %rd330;
	ld.global.u64 	%rd337, [%rd336];
	mad.lo.s64 	%rd338, %rd337, %rd549, %rd191;
	shl.b64 	%rd339, %rd338, 2;
	add.s64 	%rd572, %rd572, %rd339;
	add.s32 	%r209, %r209, -8;
	add.s32 	%r208, %r208, 8;
	setp.ne.s32 	%p30, %r208, 0;
	@%p30 bra 	$L__BB444_61;
	add.s32 	%r211, %r209, 3;
$L__BB444_87:
	setp.eq.s32 	%p31, %r25, 0;
	@%p31 bra 	$L__BB444_116;
	and.b32  	%r41, %r23, 3;
	setp.lt.u32 	%p32, %r25, 4;
	@%p32 bra 	$L__BB444_102;
	mul.wide.u32 	%rd341, %r211, 8;
	add.s64 	%rd342, %rd2, %rd341;
	ld.global.u64 	%rd203, [%rd342];
	or.b64  	%rd343, %rd563, %rd203;
	and.b64  	%rd344, %rd343, -4294967296;
	setp.ne.s64 	%p33, %rd344, 0;
	@%p33 bra 	$L__BB444_91;
	cvt.u32.u64 	%r98, %rd203;
	cvt.u32.u64 	%r99, %rd563;
	div.u32 	%r100, %r99, %r98;
	mul.lo.s32 	%r101, %r100, %r98;
	sub.s32 	%r102, %r99, %r101;
	cvt.u64.u32 	%rd553, %r100;
	cvt.u64.u32 	%rd554, %r102;
	bra.uni 	$L__BB444_92;
$L__BB444_91:
	div.s64 	%rd553, %rd563, %rd203;
	mul.lo.s64 	%rd345, %rd553, %rd203;
	sub.s64 	%rd554, %rd563, %rd345;
$L__BB444_92:
	add.s64 	%rd347, %rd1, %rd341;
	ld.global.u64 	%rd348, [%rd347];
	mul.lo.s64 	%rd210, %rd348, %rd554;
	add.s32 	%r42, %r211, -1;
	mul.wide.u32 	%rd349, %r42, 8;
	add.s64 	%rd350, %rd2, %rd349;
	ld.global.u64 	%rd211, [%rd350];
	or.b64  	%rd351, %rd553, %rd211;
	and.b64  	%rd352, %rd351, -4294967296;
	setp.ne.s64 	%p34, %rd352, 0;
	@%p34 bra 	$L__BB444_94;
	cvt.u32.u64 	%r103, %rd211;
	cvt.u32.u64 	%r104, %rd553;
	div.u32 	%r105, %r104, %r103;
	mul.lo.s32 	%r106, %r105, %r103;
	sub.s32 	%r107, %r104, %r106;
	cvt.u64.u32 	%rd555, %r105;
	cvt.u64.u32 	%rd556, %r107;
	bra.uni 	$L__BB444_95;
$L__BB444_94:
	div.s64 	%rd555, %rd553, %rd211;
	mul.lo.s64 	%rd353, %rd555, %rd211;
	sub.s64 	%rd556, %rd553, %rd353;
$L__BB444_95:
	add.s64 	%rd355, %rd1, %rd349;
	ld.global.u64 	%rd356, [%rd355];
	mad.lo.s64 	%rd218, %rd356, %rd556, %rd210;
	add.s32 	%r43, %r211, -2;
	mul.wide.u32 	%rd357, %r43, 8;
	add.s64 	%rd358, %rd2, %rd357;
	ld.global.u64 	%rd219, [%rd358];
	or.b64  	%rd359, %rd555, %rd219;
	and.b64  	%rd360, %rd359, -4294967296;
	setp.ne.s64 	%p35, %rd360, 0;
	@%p35 bra 	$L__BB444_97;
	cvt.u32.u64 	%r108, %rd219;
	cvt.u32.u64 	%r109, %rd555;
	div.u32 	%r110, %r109, %r108;
	mul.lo.s32 	%r111, %r110, %r108;
	sub.s32 	%r112, %r109, %r111;
	cvt.u64.u32 	%rd557, %r110;
	cvt.u64.u32 	%rd558, %r112;
	bra.uni 	$L__BB444_98;
$L__BB444_97:
	div.s64 	%rd557, %rd555, %rd219;
	mul.lo.s64 	%rd361, %rd557, %rd219;
	sub.s64 	%rd558, %rd555, %rd361;
$L__BB444_98:
	add.s64 	%rd363, %rd1, %rd357;
	ld.global.u64 	%rd364, [%rd363];
	mad.lo.s64 	%rd226, %rd364, %rd558, %rd218;
	add.s32 	%r44, %r211, -3;
	mul.wide.u32 	%rd365, %r44, 8;
	add.s64 	%rd366, %rd2, %rd365;
	ld.global.u64 	%rd227, [%rd366];
	or.b64  	%rd367, %rd557, %rd227;
	and.b64  	%rd368, %rd367, -4294967296;
	setp.ne.s64 	%p36, %rd368, 0;
	@%p36 bra 	$L__BB444_100;
	cvt.u32.u64 	%r113, %rd227;
	cvt.u32.u64 	%r114, %rd557;
	div.u32 	%r115, %r114, %r113;
	mul.lo.s32 	%r116, %r115, %r113;
	sub.s32 	%r117, %r114, %r116;
	cvt.u64.u32 	%rd563, %r115;
	cvt.u64.u32 	%rd560, %r117;
	bra.uni 	$L__BB444_101;
$L__BB444_100:
	div.s64 	%rd563, %rd557, %rd227;
	mul.lo.s64 	%rd369, %rd563, %rd227;
	sub.s64 	%rd560, %rd557, %rd369;
$L__BB444_101:
	add.s64 	%rd371, %rd1, %rd365;
	ld.global.u64 	%rd372, [%rd371];
	mad.lo.s64 	%rd373, %rd372, %rd560, %rd226;
	shl.b64 	%rd374, %rd373, 2;
	add.s64 	%rd572, %rd572, %rd374;
	add.s32 	%r211, %r211, -4;
$L__BB444_102:
	setp.eq.s32 	%p37, %r41, 0;
	@%p37 bra 	$L__BB444_116;
	setp.eq.s32 	%p38, %r41, 1;
	@%p38 bra 	$L__BB444_111;
	mul.wide.u32 	%rd376, %r211, 8;
	add.s64 	%rd377, %rd2, %rd376;
	ld.global.u64 	%rd238, [%rd377];
	or.b64  	%rd378, %rd563, %rd238;
	and.b64  	%rd379, %rd378, -4294967296;
	setp.ne.s64 	%p39, %rd379, 0;
	@%p39 bra 	$L__BB444_106;
	cvt.u32.u64 	%r118, %rd238;
	cvt.u32.u64 	%r119, %rd563;
	div.u32 	%r120, %r119, %r118;
	mul.lo.s32 	%r121, %r120, %r118;
	sub.s32 	%r122, %r119, %r121;
	cvt.u64.u32 	%rd564, %r120;
	cvt.u64.u32 	%rd565, %r122;
	bra.uni 	$L__BB444_107;
$L__BB444_106:
	div.s64 	%rd564, %rd563, %rd238;
	mul.lo.s64 	%rd380, %rd564, %rd238;
	sub.s64 	%rd565, %rd563, %rd380;
$L__BB444_107:
	add.s64 	%rd382, %rd1, %rd376;
	ld.global.u64 	%rd383, [%rd382];
	mul.lo.s64 	%rd245, %rd383, %rd565;
	add.s32 	%r47, %r211, -1;
	mul.wide.u32 	%rd384, %r47, 8;
	add.s64 	%rd385, %rd2, %rd384;
	ld.global.u64 	%rd246, [%rd385];
	or.b64  	%rd386, %rd564, %rd246;
	and.b64  	%rd387, %rd386, -4294967296;
	setp.ne.s64 	%p40, %rd387, 0;
	@%p40 bra 	$L__BB444_109;
	cvt.u32.u64 	%r123, %rd246;
	cvt.u32.u64 	%r124, %rd564;
	div.u32 	%r125, %r124, %r123;
	mul.lo.s32 	%r126, %r125, %r123;
	sub.s32 	%r127, %r124, %r126;
	cvt.u64.u32 	%rd563, %r125;
	cvt.u64.u32 	%rd567, %r127;
	bra.uni 	$L__BB444_110;
$L__BB444_109:
	div.s64 	%rd563, %rd564, %rd246;
	mul.lo.s64 	%rd388, %rd563, %rd246;
	sub.s64 	%rd567, %rd564, %rd388;
$L__BB444_110:
	add.s64 	%rd390, %rd1, %rd384;
	ld.global.u64 	%rd391, [%rd390];
	mad.lo.s64 	%rd392, %rd391, %rd567, %rd245;
	shl.b64 	%rd393, %rd392, 2;
	add.s64 	%rd572, %rd572, %rd393;
	add.s32 	%r211, %r211, -2;
$L__BB444_111:
	and.b32  	%r128, %r23, 1;
	setp.eq.b32 	%p41, %r128, 1;
	not.pred 	%p42, %p41;
	@%p42 bra 	$L__BB444_116;
	mul.wide.u32 	%rd394, %r211, 8;
	add.s64 	%rd395, %rd2, %rd394;
	ld.global.u64 	%rd257, [%rd395];
	or.b64  	%rd396, %rd563, %rd257;
	and.b64  	%rd397, %rd396, -4294967296;
	setp.ne.s64 	%p43, %rd397, 0;
	@%p43 bra 	$L__BB444_114;
	cvt.u32.u64 	%r129, %rd257;
	cvt.u32.u64 	%r130, %rd563;
	rem.u32 	%r131, %r130, %r129;
	cvt.u64.u32 	%rd571, %r131;
	bra.uni 	$L__BB444_115;
$L__BB444_114:
	rem.s64 	%rd571, %rd563, %rd257;
$L__BB444_115:
	add.s64 	%rd399, %rd1, %rd394;
	ld.global.u64 	%rd400, [%rd399];
	mul.lo.s64 	%rd401, %rd400, %rd571;
	shl.b64 	%rd402, %rd401, 2;
	add.s64 	%rd572, %rd572, %rd402;
$L__BB444_116:
	ld.global.u32 	%r132, [%rd572];
	setp.ne.s32 	%p44, %r132, 0;
	selp.u16 	%rs2, 1, 0, %p44;
	st.shared.u8 	[%r5], %rs2;
$L__BB444_117:
	bar.sync 	0;
	setp.lt.u32 	%p68, %r213, 66;
	@%p68 bra 	$L__BB444_123;
$L__BB444_118:
	shr.u32 	%r51, %r213, 1;
	setp.ge.u32 	%p69, %r1, %r51;
	@%p69 bra 	$L__BB444_122;
	ld.shared.u8 	%rs4, [%r5];
	setp.eq.s16 	%p71, %rs4, 0;
	mov.pred 	%p88, 0;
	@%p71 bra 	$L__BB444_121;
	add.s32 	%r203, %r5, %r51;
	ld.shared.u8 	%rs5, [%r203];
	setp.ne.s16 	%p88, %rs5, 0;
$L__BB444_121:
	selp.u16 	%rs6, 1, 0, %p88;
	st.shared.u8 	[%r5], %rs6;
$L__BB444_122:
	bar.sync 	0;
	setp.gt.u32 	%p72, %r213, 131;
	mov.u32 	%r213, %r51;
	@%p72 bra 	$L__BB444_118;
$L__BB444_123:
	setp.gt.u32 	%p73, %r1, 31;
	@%p73 bra 	$L__BB444_138;
	ld.volatile.shared.u8 	%rs7, [%r5];
	setp.eq.s16 	%p75, %rs7, 0;
	mov.pred 	%p89, 0;
	@%p75 bra 	$L__BB444_126;
	ld.volatile.shared.u8 	%rs8, [%r5+32];
	setp.ne.s16 	%p89, %rs8, 0;
$L__BB444_126:
	selp.u16 	%rs9, 1, 0, %p89;
	st.volatile.shared.u8 	[%r5], %rs9;
	ld.volatile.shared.u8 	%rs10, [%r5];
	setp.eq.s16 	%p77, %rs10, 0;
	mov.pred 	%p90, 0;
	@%p77 bra 	$L__BB444_128;
	ld.volatile.shared.u8 	%rs11, [%r5+16];
	setp.ne.s16 	%p90, %rs11, 0;
$L__BB444_128:
	selp.u16 	%rs12, 1, 0, %p90;
	st.volatile.shared.u8 	[%r5], %rs12;
	ld.volatile.shared.u8 	%rs13, [%r5];
	setp.eq.s16 	%p79, %rs13, 0;
	mov.pred 	%p91, 0;
	@%p79 bra 	$L__BB444_130;
	ld.volatile.shared.u8 	%rs14, [%r5+8];
	setp.ne.s16 	%p91, %rs14, 0;
$L__BB444_130:
	selp.u16 	%rs15, 1, 0, %p91;
	st.volatile.shared.u8 	[%r5], %rs15;
	ld.volatile.shared.u8 	%rs16, [%r5];
	setp.eq.s16 	%p81, %rs16, 0;
	mov.pred 	%p92, 0;
	@%p81 bra 	$L__BB444_132;
	ld.volatile.shared.u8 	%rs17, [%r5+4];
	setp.ne.s16 	%p92, %rs17, 0;
$L__BB444_132:
	selp.u16 	%rs18, 1, 0, %p92;
	st.volatile.shared.u8 	[%r5], %rs18;
	ld.volatile.shared.u8 	%rs19, [%r5];
	setp.eq.s16 	%p83, %rs19, 0;
	mov.pred 	%p93, 0;
	@%p83 bra 	$L__BB444_134;
	ld.volatile.shared.u8 	%rs20, [%r5+2];
	setp.ne.s16 	%p93, %rs20, 0;
$L__BB444_134:
	selp.u16 	%rs21, 1, 0, %p93;
	st.volatile.shared.u8 	[%r5], %rs21;
	ld.volatile.shared.u8 	%rs22, [%r5];
	setp.eq.s16 	%p85, %rs22, 0;
	mov.pred 	%p94, 0;
	@%p85 bra 	$L__BB444_136;
	ld.volatile.shared.u8 	%rs23, [%r5+1];
	setp.ne.s16 	%p94, %rs23, 0;
$L__BB444_136:
	selp.u16 	%rs24, 1, 0, %p94;
	st.volatile.shared.u8 	[%r5], %rs24;
	setp.ne.s32 	%p86, %r1, 0;
	@%p86 bra 	$L__BB444_138;
	ld.param.u64 	%rd487, [contiguous_all2_i32_param_8];
	ld.param.u64 	%rd486, [contiguous_all2_i32_param_0];
	ld.shared.u8 	%rs25, [allsdata_i32];
	cvt.u64.u32 	%rd482, %r2;
	mad.lo.s64 	%rd483, %rd487, %rd4, %rd482;
	cvta.to.global.u64 	%rd484, %rd486;
	add.s64 	%rd485, %rd484, %rd483;
	st.global.u8 	[%rd485], %rs25;
$L__BB444_138:
	ret;

}
	// .globl	contiguous_all22_i32
.visible .entry contiguous_all22_i32(
	.param .u64 .ptr .align 1 contiguous_all22_i32_param_0,
	.param .u64 .ptr .align 1 contiguous_all22_i32_param_1,
	.param .u64 contiguous_all22_i32_param_2,
	.param .u64 contiguous_all22_i32_param_3,
	.param .u64 contiguous_all22_i32_param_4,
	.param .u64 contiguous_all22_i32_param_5
)
{
	.reg .pred 	%p<49>;
	.reg .b16 	%rs<28>;
	.reg .b32 	%r<15>;
	.reg .b64 	%rd<24>;

	ld.param.u64 	%rd6, [contiguous_all22_i32_param_0];
	ld.param.u64 	%rd9, [contiguous_all22_i32_param_1];
	ld.param.u64 	%rd10, [contiguous_all22_i32_param_2];
	ld.param.u64 	%rd7, [contiguous_all22_i32_param_3];
	ld.param.u64 	%rd11, [contiguous_all22_i32_param_4];
	ld.param.u64 	%rd8, [contiguous_all22_i32_param_5];
	cvta.to.global.u64 	%rd1, %rd9;
	mov.u32 	%r1, %tid.x;
	mov.u32 	%r2, %ctaid.x;
	mov.u32 	%r14, %ntid.x;
	mul.lo.s32 	%r8, %r2, %r14;
	shl.b32 	%r9, %r8, 1;
	add.s32 	%r4, %r9, %r1;
	mov.u32 	%r10, allsdata_i32;
	add.s32 	%r5, %r10, %r1;
	mov.b16 	%rs1, 1;
	st.shared.u8 	[%r5], %rs1;
	mov.u32 	%r11, %ctaid.y;
	cvt.u64.u32 	%rd12, %r11;
	add.s64 	%rd2, %rd10, %rd12;
	setp.ge.u64 	%p17, %rd2, %rd11;
	@%p17 bra 	$L__BB445_28;
	add.s32 	%r12, %r4, %r14;
	cvt.u64.u32 	%rd3, %r12;
	setp.le.u64 	%p18, %rd7, %rd3;
	@%p18 bra 	$L__BB445_5;
	cvt.u64.u32 	%rd15, %r4;
	mul.lo.s64 	%rd4, %rd2, %rd7;
	add.s64 	%rd16, %rd4, %rd15;
	add.s64 	%rd17, %rd1, %rd16;
	ld.global.u8 	%rs3, [%rd17];
	setp.eq.s16 	%p21, %rs3, 0;
	mov.pred 	%p41, 0;
	@%p21 bra 	$L__BB445_4;
	add.s64 	%rd18, %rd4, %rd3;
	add.s64 	%rd19, %rd1, %rd18;
	ld.global.u8 	%rs4, [%rd19];
	setp.ne.s16 	%p41, %rs4, 0;
$L__BB445_4:
	selp.u16 	%rs5, 1, 0, %p41;
	st.shared.u8 	[%r5], %rs5;
	bra.uni 	$L__BB445_7;
$L__BB445_5:
	cvt.u64.u32 	%rd5, %r4;
	setp.le.u64 	%p19, %rd7, %rd5;
	@%p19 bra 	$L__BB445_7;
	mad.lo.s64 	%rd13, %rd2, %rd7, %rd5;
	add.s64 	%rd14, %rd1, %rd13;
	ld.global.u8 	%rs2, [%rd14];
	st.shared.u8 	[%r5], %rs2;
$L__BB445_7:
	bar.sync 	0;
	setp.lt.u32 	%p22, %r14, 66;
	@%p22 bra 	$L__BB445_13;
$L__BB445_8:
	shr.u32 	%r7, %r14, 1;
	setp.ge.u32 	%p23, %r1, %r7;
	@%p23 bra 	$L__BB445_12;
	ld.shared.u8 	%rs6, [%r5];
	setp.eq.s16 	%p25, %rs6, 0;
	mov.pred 	%p42, 0;
	@%p25 bra 	$L__BB445_11;
	add.s32 	%r13, %r5, %r7;
	ld.shared.u8 	%rs7, [%r13];
	setp.ne.s16 	%p42, %rs7, 0;
$L__BB445_11:
	selp.u16 	%rs8, 1, 0, %p42;
	st.shared.u8 	[%r5], %rs8;
$L__BB445_12:
	bar.sync 	0;
	setp.gt.u32 	%p26, %r14, 131;
	mov.u32 	%r14, %r7;
	@%p26 bra 	$L__BB445_8;
$L__BB445_13:
	setp.gt.u32 	%p27, %r1, 31;
	@%p27 bra 	$L__BB445_28;
	ld.volatile.shared.u8 	%rs9, [%r5];
	setp.eq.s16 	%p29, %rs9, 0;
	mov.pred 	%p43, 0;
	@%p29 bra 	$L__BB445_16;
	ld.volatile.shared.u8 	%rs10, [%r5+32];
	setp.ne.s16 	%p43, %rs10, 0;
$L__BB445_16:
	selp.u16 	%rs11, 1, 0, %p43;
	st.volatile.shared.u8 	[%r5], %rs11;
	ld.volatile.shared.u8 	%rs12, [%r5];
	setp.eq.s16 	%p31, %rs12, 0;
	mov.pred 	%p44, 0;
	@%p31 bra 	$L__BB445_18;
	ld.volatile.shared.u8 	%rs13, [%r5+16];
	setp.ne.s16 	%p44, %rs13, 0;
$L__BB445_18:
	selp.u16 	%rs14, 1, 0, %p44;
	st.volatile.shared.u8 	[%r5], %rs14;
	ld.volatile.shared.u8 	%rs15, [%r5];
	setp.eq.s16 	%p33, %rs15, 0;
	mov.pred 	%p45, 0;
	@%p33 bra 	$L__BB445_20;
	ld.volatile.shared.u8 	%rs16, [%r5+8];
	setp.ne.s16 	%p45, %rs16, 0;
$L__BB445_20:
	selp.u16 	%rs17, 1, 0, %p45;
	st.volatile.shared.u8 	[%r5], %rs17;
	ld.volatile.shared.u8 	%rs18, [%r5];
	setp.eq.s16 	%p35, %rs18, 0;
	mov.pred 	%p46, 0;
	@%p35 bra 	$L__BB445_22;
	ld.volatile.shared.u8 	%rs19, [%r5+4];
	setp.ne.s16 	%p46, %rs19, 0;
$L__BB445_22:
	selp.u16 	%rs20, 1, 0, %p46;
	st.volatile.shared.u8 	[%r5], %rs20;
	ld.volatile.shared.u8 	%rs21, [%r5];
	setp.eq.s16 	%p37, %rs21, 0;
	mov.pred 	%p47, 0;
	@%p37 bra 	$L__BB445_24;
	ld.volatile.shared.u8 	%rs22, [%r5+2];
	setp.ne.s16 	%p47, %rs22, 0;
$L__BB445_24:
	selp.u16 	%rs23, 1, 0, %p47;
	st.volatile.shared.u8 	[%r5], %rs23;
	ld.volatile.shared.u8 	%rs24, [%r5];
	setp.eq.s16 	%p39, %rs24, 0;
	mov.pred 	%p48, 0;
	@%p39 bra 	$L__BB445_26;
	ld.volatile.shared.u8 	%rs25, [%r5+1];
	setp.ne.s16 	%p48, %rs25, 0;
$L__BB445_26:
	selp.u16 	%rs26, 1, 0, %p48;
	st.volatile.shared.u8 	[%r5], %rs26;
	setp.ne.s32 	%p40, %r1, 0;
	@%p40 bra 	$L__BB445_28;
	ld.shared.u8 	%rs27, [allsdata_i32];
	cvt.u64.u32 	%rd20, %r2;
	mad.lo.s64 	%rd21, %rd8, %rd2, %rd20;
	cvta.to.global.u64 	%rd22, %rd6;
	add.s64 	%rd23, %rd22, %rd21;
	st.global.u8 	[%rd23], %rs27;
$L__BB445_28:
	ret;

}
	// .globl	contiguous_all3_i32
.visible .entry contiguous_all3_i32(
	.param .u64 .ptr .align 1 contiguous_all3_i32_param_0,
	.param .u64 .ptr .align 1 contiguous_all3_i32_param_1,
	.param .u64 .ptr .align 1 contiguous_all3_i32_param_2,
	.param .u64 .ptr .align 1 contiguous_all3_i32_param_3,
	.param .u64 contiguous_all3_i32_param_4,
	.param .u64 contiguous_all3_i32_param_5,
	.param .u64 contiguous_all3_i32_param_6
)
{
	.reg .pred 	%p<81>;
	.reg .b16 	%rs<49>;
	.reg .b32 	%r<189>;
	.reg .b64 	%rd<307>;

	ld.param.u64 	%rd144, [contiguous_all3_i32_param_0];
	ld.param.u64 	%rd145, [contiguous_all3_i32_param_1];
	ld.param.u64 	%rd148, [contiguous_all3_i32_param_2];
	ld.param.u64 	%rd149, [contiguous_all3_i32_param_3];
	ld.param.u64 	%rd146, [contiguous_all3_i32_param_4];
	ld.param.u64 	%rd147, [contiguous_all3_i32_param_5];
	ld.param.u64 	%rd150, [contiguous_all3_i32_param_6];
	cvta.to.global.u64 	%rd1, %rd149;
	cvta.to.global.u64 	%rd2, %rd148;
	mov.u32 	%r1, %tid.y;
	mov.u32 	%r2, %ntid.x;
	mov.u32 	%r3, %tid.x;
	mad.lo.s32 	%r70, %r1, %r2, %r3;
	mov.u32 	%r71, %ctaid.x;
	mad.lo.s32 	%r72, %r71, %r2, %r3;
	mov.u32 	%r4, %ctaid.y;
	mov.u32 	%r5, %ntid.y;
	mad.lo.s32 	%r73, %r4, %r5, %r1;
	mov.u32 	%r74, allsdata_i32;
	add.s32 	%r7, %r74, %r70;
	mov.b16 	%rs16, 1;
	st.shared.u8 	[%r7], %rs16;
	cvt.u64.u32 	%rd3, %r72;
	setp.le.u64 	%p9, %rd147, %rd3;
	cvt.u64.u32 	%rd152, %r73;
	setp.le.u64 	%p10, %rd150, %rd152;
	or.pred  	%p11, %p9, %p10;
	@%p11 bra 	$L__BB446_95;
	cvt.u32.u64 	%r75, %rd3;
	cvt.u32.u64 	%r76, %rd147;
	mad.lo.s32 	%r180, %r73, %r76, %r75;
	cvt.u32.u64 	%r9, %rd146;
	add.s32 	%r179, %r9, -1;
	setp.lt.s32 	%p12, %r179, 0;
	mov.b64 	%rd306, 0;
	@%p12 bra 	$L__BB446_59;
	setp.lt.u32 	%p13, %r179, 7;
	mov.b64 	%rd306, 0;
	@%p13 bra 	$L__BB446_30;
	add.s32 	%r175, %r9, -4;
	and.b32  	%r77, %r9, -8;
	neg.s32 	%r174, %r77;
	mov.b64 	%rd306, 0;
$L__BB446_4:
	.pragma "nounroll";
	add.s32 	%r16, %r175, 3;
	cvt.u64.u32 	%rd5, %r180;
	mul.wide.u32 	%rd157, %r16, 8;
	add.s64 	%rd158, %rd2, %rd157;
	ld.global.u64 	%rd6, [%rd158];
	and.b64  	%rd159, %rd6, -4294967296;
	setp.ne.s64 	%p14, %rd159, 0;
	@%p14 bra 	$L__BB446_6;
	cvt.u32.u64 	%r78, %rd6;
	cvt.u32.u64 	%r79, %rd5;
	div.u32 	%r80, %r79, %r78;
	mul.lo.s32 	%r81, %r80, %r78;
	sub.s32 	%r82, %r79, %r81;
	cvt.u64.u32 	%rd271, %r80;
	cvt.u64.u32 	%rd272, %r82;
	bra.uni 	$L__BB446_7;
$L__BB446_6:
	div.s64 	%rd271, %rd5, %rd6;
	mul.lo.s64 	%rd160, %rd271, %rd6;
	sub.s64 	%rd272, %rd5, %rd160;
$L__BB446_7:
	mul.wide.u32 	%rd161, %r16, 8;
	add.s64 	%rd162, %rd1, %rd161;
	ld.global.u64 	%rd163, [%rd162];
	mad.lo.s64 	%rd13, %rd163, %rd272, %rd306;
	add.s32 	%r17, %r175, 2;
	and.b64  	%rd14, %rd271, 4294967295;
	mul.wide.u32 	%rd164, %r17, 8;
	add.s64 	%rd165, %rd2, %rd164;
	ld.global.u64 	%rd15, [%rd165];
	and.b64  	%rd166, %rd15, -4294967296;
	setp.ne.s64 	%p15, %rd166, 0;
	@%p15 bra 	$L__BB446_9;
	cvt.u32.u64 	%r83, %rd15;
	cvt.u32.u64 	%r84, %rd14;
	div.u32 	%r85, %r84, %r83;
	mul.lo.s32 	%r86, %r85, %r83;
	sub.s32 	%r87, %r84, %r86;
	cvt.u64.u32 	%rd273, %r85;
	cvt.u64.u32 	%rd274, %r87;
	bra.uni 	$L__BB446_10;
$L__BB446_9:
	div.s64 	%rd273, %rd14, %rd15;
	mul.lo.s64 	%rd167, %rd273, %rd15;
	sub.s64 	%rd274, %rd14, %rd167;
$L__BB446_10:
	mul.wide.u32 	%rd168, %r17, 8;
	add.s64 	%rd169, %rd1, %rd168;
	ld.global.u64 	%rd170, [%rd169];
	mad.lo.s64 	%rd22, %rd170, %rd274, %rd13;
	add.s32 	%r18, %r175, 1;
	and.b64  	%rd23, %rd273, 4294967295;
	mul.wide.u32 	%rd171, %r18, 8;
	add.s64 	%rd172, %rd2, %rd171;
	ld.global.u64 	%rd24, [%rd172];
	and.b64  	%rd173, %rd24, -4294967296;
	setp.ne.s64 	%p16, %rd173, 0;
	@%p16 bra 	$L__BB446_12;
	cvt.u32.u64 	%r88, %rd24;
	cvt.u32.u64 	%r89, %rd23;
	div.u32 	%r90, %r89, %r88;
	mul.lo.s32 	%r91, %r90, %r88;
	sub.s32 	%r92, %r89, %r91;
	cvt.u64.u32 	%rd275, %r90;
	cvt.u64.u32 	%rd276, %r92;
	bra.uni 	$L__BB446_13;
$L__BB446_12:
	div.s64 	%rd275, %rd23, %rd24;
	mul.lo.s64 	%rd174, %rd275, %rd24;
	sub.s64 	%rd276, %rd23, %rd174;
$L__BB446_13:
	mul.wide.u32 	%rd175, %r18, 8;
	add.s64 	%rd176, %rd1, %rd175;
	ld.global.u64 	%rd177, [%rd176];
	mad.lo.s64 	%rd31, %rd177, %rd276, %rd22;
	and.b64  	%rd32, %rd275, 4294967295;
	mul.wide.u32 	%rd178, %r175, 8;
	add.s64 	%rd179, %rd2, %rd178;
	ld.global.u64 	%rd33, [%rd179];
	and.b64  	%rd180, %rd33, -4294967296;
	setp.ne.s64 	%p17, %rd180, 0;
	@%p17 bra 	$L__BB446_15;
	cvt.u32.u64 	%r93, %rd33;
	cvt.u32.u64 	%r94, %rd32;
	div.u32 	%r95, %r94, %r93;
	mul.lo.s32 	%r96, %r95, %r93;
	sub.s32 	%r97, %r94, %r96;
	cvt.u64.u32 	%rd277, %r95;
	cvt.u64.u32 	%rd278, %r97;
	bra.uni 	$L__BB446_16;
$L__BB446_15:
	div.s64 	%rd277, %rd32, %rd33;
	mul.lo.s64 	%rd181, %rd277, %rd33;
	sub.s64 	%rd278, %rd32, %rd181;
$L__BB446_16:
	mul.wide.u32 	%rd182, %r175, 8;
	add.s64 	%rd183, %rd1, %rd182;
	ld.global.u64 	%rd184, [%rd183];
	mad.lo.s64 	%rd40, %rd184, %rd278, %rd31;
	add.s32 	%r19, %r175, -1;
	and.b64  	%rd41, %rd277, 4294967295;
	mul.wide.u32 	%rd185, %r19, 8;
	add.s64 	%rd186, %rd2, %rd185;
	ld.global.u64 	%rd42, [%rd186];
	and.b64  	%rd187, %rd42, -4294967296;
	setp.ne.s64 	%p18, %rd187, 0;
	@%p18 bra 	$L__BB446_18;
	cvt.u32.u64 	%r98, %rd42;
	cvt.u32.u64 	%r99, %rd41;
	div.u32 	%r100, %r99, %r98;
	mul.lo.s32 	%r101, %r100, %r98;
	sub.s32 	%r102, %r99, %r101;
	cvt.u64.u32 	%rd279, %r100;
	cvt.u64.u32 	%rd280, %r102;
	bra.uni 	$L__BB446_19;
$L__BB446_18:
	div.s64 	%rd279, %rd41, %rd42;
	mul.lo.s64 	%rd188, %rd279, %rd42;
	sub.s64 	%rd280, %rd41, %rd188;
$L__BB446_19:
	mul.wide.u32 	%rd189, %r19, 8;
	add.s64 	%rd190, %rd1, %rd189;
	ld.global.u64 	%rd191, [%rd190];
	mad.lo.s64 	%rd49, %rd191, %rd280, %rd40;
	add.s32 	%r20, %r175, -2;
	and.b64  	%rd50, %rd279, 4294967295;
	mul.wide.u32 	%rd192, %r20, 8;
	add.s64 	%rd193, %rd2, %rd192;
	ld.global.u64 	%rd51, [%rd193];
	and.b64  	%rd194, %rd51, -4294967296;
	setp.ne.s64 	%p19, %rd194, 0;
	@%p19 bra 	$L__BB446_21;
	cvt.u32.u64 	%r103, %rd51;
	cvt.u32.u64 	%r104, %rd50;
	div.u32 	%r105, %r104, %r103;
	mul.lo.s32 	%r106, %r105, %r103;
	sub.s32 	%r107, %r104, %r106;
	cvt.u64.u32 	%rd281, %r105;
	cvt.u64.u32 	%rd282, %r107;
	bra.uni 	$L__BB446_22;
$L__BB446_21:
	div.s64 	%rd281, %rd50, %rd51;
	mul.lo.s64 	%rd195, %rd281, %rd51;
	sub.s64 	%rd282, %rd50, %rd195;
$L__BB446_22:
	mul.wide.u32 	%rd196, %r20, 8;
	add.s64 	%rd197, %rd1, %rd196;
	ld.global.u64 	%rd198, [%rd197];
	mad.lo.s64 	%rd58, %rd198, %rd282, %rd49;
	add.s32 	%r21, %r175, -3;
	and.b64  	%rd59, %rd281, 4294967295;
	mul.wide.u32 	%rd199, %r21, 8;
	add.s64 	%rd200, %rd2, %rd199;
	ld.global.u64 	%rd60, [%rd200];
	and.b64  	%rd201, %rd60, -4294967296;
	setp.ne.s64 	%p20, %rd201, 0;
	@%p20 bra 	$L__BB446_24;
	cvt.u32.u64 	%r108, %rd60;
	cvt.u32.u64 	%r109, %rd59;
	div.u32 	%r110, %r109, %r108;
	mul.lo.s32 	%r111, %r110, %r108;
	sub.s32 	%r112, %r109, %r111;
	cvt.u64.u32 	%rd283, %r110;
	cvt.u64.u32 	%rd284, %r112;
	bra.uni 	$L__BB446_25;
$L__BB446_24:
	div.s64 	%rd283, %rd59, %rd60;
	mul.lo.s64 	%rd202, %rd283, %rd60;
	sub.s64 	%rd284, %rd59, %rd202;
$L__BB446_25:
	mul.wide.u32 	%rd203, %r21, 8;
	add.s64 	%rd204, %rd1, %rd203;
	ld.global.u64 	%rd205, [%rd204];
	mad.lo.s64 	%rd67, %rd205, %rd284, %rd58;
	and.b64  	%rd68, %rd283, 4294967295;
	add.s32 	%r113, %r175, -4;
	mul.wide.u32 	%rd206, %r113, 8;
	add.s64 	%rd207, %rd2, %rd206;
	ld.global.u64 	%rd69, [%rd207];
	and.b64  	%rd208, %rd69, -4294967296;
	setp.ne.s64 	%p21, %rd208, 0;
	@%p21 bra 	$L__BB446_27;
	cvt.u32.u64 	%r114, %rd69;
	cvt.u32.u64 	%r115, %rd68;
	div.u32 	%r116, %r115, %r114;
	mul.lo.s32 	%r117, %r116, %r114;
	sub.s32 	%r118, %r115, %r117;
	cvt.u64.u32 	%rd285, %r116;
	cvt.u64.u32 	%rd286, %r118;
	bra.uni 	$L__BB446_28;
$L__BB446_27:
	div.s64 	%rd285, %rd68, %rd69;
	mul.lo.s64 	%rd209, %rd285, %rd69;
	sub.s64 	%rd286, %rd68, %rd209;
$L__BB446_28:
	mul.wide.u32 	%rd210, %r113, 8;
	add.s64 	%rd211, %rd1, %rd210;
	ld.global.u64 	%rd212, [%rd211];
	mad.lo.s64 	%rd306, %rd212, %rd286, %rd67;
	cvt.u32.u64 	%r180, %rd285;
	add.s32 	%r175, %r175, -8;
	add.s32 	%r174, %r174, 8;
	setp.ne.s32 	%p22, %r174, 0;
	@%p22 bra 	$L__BB446_4;
	add.s32 	%r179, %r175, 3;
$L__BB446_30:
	and.b32  	%r28, %r9, 7;
	setp.eq.s32 	%p23, %r28, 0;
	@%p23 bra 	$L__BB446_59;
	and.b32  	%r29, %r9, 3;
	setp.lt.u32 	%p24, %r28, 4;
	@%p24 bra 	$L__BB446_45;
	cvt.u64.u32 	%rd79, %r180;
	mul.wide.u32 	%rd214, %r179, 8;
	add.s64 	%rd215, %rd2, %rd214;
	ld.global.u64 	%rd80, [%rd215];
	and.b64  	%rd216, %rd80, -4294967296;
	setp.ne.s64 	%p25, %rd216, 0;
	@%p25 bra 	$L__BB446_34;
	cvt.u32.u64 	%r120, %rd80;
	cvt.u32.u64 	%r121, %rd79;
	div.u32 	%r122, %r121, %r120;
	mul.lo.s32 	%r123, %r122, %r120;
	sub.s32 	%r124, %r121, %r123;
	cvt.u64.u32 	%rd289, %r122;
	cvt.u64.u32 	%rd290, %r124;
	bra.uni 	$L__BB446_35;
$L__BB446_34:
	div.s64 	%rd289, %rd79, %rd80;
	mul.lo.s64 	%rd217, %rd289, %rd80;
	sub.s64 	%rd290, %rd79, %rd217;
$L__BB446_35:
	mul.wide.u32 	%rd218, %r179, 8;
	add.s64 	%rd219, %rd1, %rd218;
	ld.global.u64 	%rd220, [%rd219];
	mad.lo.s64 	%rd87, %rd220, %rd290, %rd306;
	add.s32 	%r30, %r179, -1;
	and.b64  	%rd88, %rd289, 4294967295;
	mul.wide.u32 	%rd221, %r30, 8;
	add.s64 	%rd222, %rd2, %rd221;
	ld.global.u64 	%rd89, [%rd222];
	and.b64  	%rd223, %rd89, -4294967296;
	setp.ne.s64 	%p26, %rd223, 0;
	@%p26 bra 	$L__BB446_37;
	cvt.u32.u64 	%r125, %rd89;
	cvt.u32.u64 	%r126, %rd88;
	div.u32 	%r127, %r126, %r125;
	mul.lo.s32 	%r128, %r127, %r125;
	sub.s32 	%r129, %r126, %r128;
	cvt.u64.u32 	%rd291, %r127;
	cvt.u64.u32 	%rd292, %r129;
	bra.uni 	$L__BB446_38;
$L__BB446_37:
	div.s64 	%rd291, %rd88, %rd89;
	mul.lo.s64 	%rd224, %rd291, %rd89;
	sub.s64 	%rd292, %rd88, %rd224;
$L__BB446_38:
	mul.wide.u32 	%rd225, %r30, 8;
	add.s64 	%rd226, %rd1, %rd225;
	ld.global.u64 	%rd227, [%rd226];
	mad.lo.s64 	%rd96, %rd227, %rd292, %rd87;
	add.s32 	%r31, %r179, -2;
	and.b64  	%rd97, %rd291, 4294967295;
	mul.wide.u32 	%rd228, %r31, 8;
	add.s64 	%rd229, %rd2, %rd228;
	ld.global.u64 	%rd98, [%rd229];
	and.b64  	%rd230, %rd98, -4294967296;
	setp.ne.s64 	%p27, %rd230, 0;
	@%p27 bra 	$L__BB446_40;
	cvt.u32.u64 	%r130, %rd98;
	cvt.u32.u64 	%r131, %rd97;
	div.u32 	%r132, %r131, %r130;
	mul.lo.s32 	%r133, %r132, %r130;
	sub.s32 	%r134, %r131, %r133;
	cvt.u64.u32 	%rd293, %r132;
	cvt.u64.u32 	%rd294, %r134;
	bra.uni 	$L__BB446_41;
$L__BB446_40:
	div.s64 	%rd293, %rd97, %rd98;
	mul.lo.s64 	%rd231, %rd293, %rd98;
	sub.s64 	%rd294, %rd97, %rd231;
$L__BB446_41:
	mul.wide.u32 	%rd232, %r31, 8;
	add.s64 	%rd233, %rd1, %rd232;
	ld.global.u64 	%rd234, [%rd233];
	mad.lo.s64 	%rd105, %rd234, %rd294, %rd96;
	add.s32 	%r32, %r179, -3;
	and.b64  	%rd106, %rd293, 4294967295;
	mul.wide.u32 	%rd235, %r32, 8;
	add.s64 	%rd236, %rd2, %rd235;
	ld.global.u64 	%rd107, [%rd236];
	and.b64  	%rd237, %rd107, -4294967296;
	setp.ne.s64 	%p28, %rd237, 0;
	@%p28 bra 	$L__BB446_43;
	cvt.u32.u64 	%r135, %rd107;
	cvt.u32.u64 	%r136, %rd106;
	div.u32 	%r137, %r136, %r135;
	mul.lo.s32 	%r138, %r137, %r135;
	sub.s32 	%r139, %r136, %r138;
	cvt.u64.u32 	%rd295, %r137;
	cvt.u64.u32 	%rd296, %r139;
	bra.uni 	$L__BB446_44;
$L__BB446_43:
	div.s64 	%rd295, %rd106, %rd107;
	mul.lo.s64 	%rd238, %rd295, %rd107;
	sub.s64 	%rd296, %rd106, %rd238;
$L__BB446_44:
	mul.wide.u32 	%rd239, %r32, 8;
	add.s64 	%rd240, %rd1, %rd239;
	ld.global.u64 	%rd241, [%rd240];
	mad.lo.s64 	%rd306, %rd241, %rd296, %rd105;
	cvt.u32.u64 	%r180, %rd295;
	add.s32 	%r179, %r179, -4;
$L__BB446_45:
	setp.eq.s32 	%p29, %r29, 0;
	@%p29 bra 	$L__BB446_59;
	setp.eq.s32 	%p30, %r29, 1;
	@%p30 bra 	$L__BB446_54;
	cvt.u64.u32 	%rd117, %r180;
	mul.wide.u32 	%rd243, %r179, 8;
	add.s64 	%rd244, %rd2, %rd243;
	ld.global.u64 	%rd118, [%rd244];
	and.b64  	%rd245, %rd118, -4294967296;
	setp.ne.s64 	%p31, %rd245, 0;
	@%p31 bra 	$L__BB446_49;
	cvt.u32.u64 	%r140, %rd118;
	cvt.u32.u64 	%r141, %rd117;
	div.u32 	%r142, %r141, %r140;
	mul.lo.s32 	%r143, %r142, %r140;
	sub.s32 	%r144, %r141, %r143;
	cvt.u64.u32 	%rd299, %r142;
	cvt.u64.u32 	%rd300, %r144;
	bra.uni 	$L__BB446_50;
$L__BB446_49:
	div.s64 	%rd299, %rd117, %rd118;
	mul.lo.s64 	%rd246, %rd299, %rd118;
	sub.s64 	%rd300, %rd117, %rd246;
$L__BB446_50:
	add.s64 	%rd248, %rd1, %rd243;
	ld.global.u64 	%rd249, [%rd248];
	mad.lo.s64 	%rd125, %rd249, %rd300, %rd306;
	add.s32 	%r37, %r179, -1;
	and.b64  	%rd126, %rd299, 4294967295;
	mul.wide.u32 	%rd250, %r37, 8;
	add.s64 	%rd251, %rd2, %rd250;
	ld.global.u64 	%rd127, [%rd251];
	and.b64  	%rd252, %rd127, -4294967296;
	setp.ne.s64 	%p32, %rd252, 0;
	@%p32 bra 	$L__BB446_52;
	cvt.u32.u64 	%r145, %rd127;
	cvt.u32.u64 	%r146, %rd126;
	div.u32 	%r147, %r146, %r145;
	mul.lo.s32 	%r148, %r147, %r145;
	sub.s32 	%r149, %r146, %r148;
	cvt.u64.u32 	%rd301, %r147;
	cvt.u64.u32 	%rd302, %r149;
	bra.uni 	$L__BB446_53;
$L__BB446_52:
	div.s64 	%rd301, %rd126, %rd127;
	mul.lo.s64 	%rd253, %rd301, %rd127;
	sub.s64 	%rd302, %rd126, %rd253;
$L__BB446_53:
	add.s64 	%rd255, %rd1, %rd250;
	ld.global.u64 	%rd256, [%rd255];
	mad.lo.s64 	%rd306, %rd256, %rd302, %rd125;
	cvt.u32.u64 	%r180, %rd301;
	add.s32 	%r179, %r179, -2;
$L__BB446_54:
	and.b32  	%r150, %r9, 1;
	setp.eq.b32 	%p33, %r150, 1;
	not.pred 	%p34, %p33;
	@%p34 bra 	$L__BB446_59;
	cvt.u64.u32 	%rd137, %r180;
	mul.wide.u32 	%rd257, %r179, 8;
	add.s64 	%rd258, %rd2, %rd257;
	ld.global.u64 	%rd138, [%rd258];
	and.b64  	%rd259, %rd138, -4294967296;
	setp.ne.s64 	%p35, %rd259, 0;
	@%p35 bra 	$L__BB446_57;
	cvt.u32.u64 	%r151, %rd138;
	cvt.u32.u64 	%r152, %rd137;
	rem.u32 	%r153, %r152, %r151;
	cvt.u64.u32 	%rd305, %r153;
	bra.uni 	$L__BB446_58;
$L__BB446_57:
	rem.s64 	%rd305, %rd137, %rd138;
$L__BB446_58:
	add.s64 	%rd261, %rd1, %rd257;
	ld.global.u64 	%rd262, [%rd261];
	mad.lo.s64 	%rd306, %rd262, %rd305, %rd306;
$L__BB446_59:
	cvta.to.global.u64 	%rd263, %rd145;
	shl.b64 	%rd264, %rd306, 2;
	add.s64 	%rd265, %rd263, %rd264;
	ld.global.u32 	%r154, [%rd265];
	setp.ne.s32 	%p36, %r154, 0;
	selp.u16 	%rs17, 1, 0, %p36;
	st.shared.u8 	[%r7], %rs17;
	bar.sync 	0;
	setp.ne.s32 	%p37, %r1, 0;
	@%p37 bra 	$L__BB446_95;
	setp.gt.u32 	%p38, %r5, 1;
	@%p38 bra 	$L__BB446_62;
	mov.u32 	%r155, allsdata_i32;
	add.s32 	%r156, %r155, %r3;
	ld.shared.u8 	%rs47, [%r156];
	bra.uni 	$L__BB446_94;
$L__BB446_62:
	mov.u32 	%r158, allsdata_i32;
	add.s32 	%r42, %r158, %r3;
	ld.shared.u8 	%rs47, [%r42];
	add.s32 	%r43, %r5, -1;
	add.s32 	%r159, %r5, -2;
	and.b32  	%r44, %r43, 7;
	setp.lt.u32 	%p39, %r159, 7;
	mov.b32 	%r187, 1;
	@%p39 bra 	$L__BB446_75;
	and.b32  	%r161, %r43, -8;
	neg.s32 	%r185, %r161;
	shl.b32 	%r46, %r2, 3;
	shl.b32 	%r47, %r2, 1;
	mul.lo.s32 	%r48, %r2, 3;
	shl.b32 	%r49, %r2, 2;
	mul.lo.s32 	%r50, %r2, 5;
	mul.lo.s32 	%r51, %r2, 6;
	mul.lo.s32 	%r52, %r2, 7;
	mov.b32 	%r184, 0;
	mov.u32 	%r183, %r42;
$L__BB446_64:
	.pragma "nounroll";
	and.b16  	%rs19, %rs47, 255;
	setp.eq.s16 	%p41, %rs19, 0;
	mov.pred 	%p77, 0;
	@%p41 bra 	$L__BB446_73;
	add.s32 	%r162, %r183, %r2;
	ld.shared.u8 	%rs20, [%r162];
	setp.eq.s16 	%p43, %rs20, 0;
	@%p43 bra 	$L__BB446_73;
	add.s32 	%r163, %r183, %r47;
	ld.shared.u8 	%rs21, [%r163];
	setp.eq.s16 	%p45, %rs21, 0;
	@%p45 bra 	$L__BB446_73;
	add.s32 	%r164, %r183, %r48;
	ld.shared.u8 	%rs22, [%r164];
	setp.eq.s16 	%p47, %rs22, 0;
	@%p47 bra 	$L__BB446_73;
	add.s32 	%r165, %r183, %r49;
	ld.shared.u8 	%rs23, [%r165];
	setp.eq.s16 	%p49, %rs23, 0;
	@%p49 bra 	$L__BB446_73;
	add.s32 	%r166, %r183, %r50;
	ld.shared.u8 	%rs24, [%r166];
	setp.eq.s16 	%p51, %rs24, 0;
	@%p51 bra 	$L__BB446_73;
	add.s32 	%r167, %r183, %r51;
	ld.shared.u8 	%rs25, [%r167];
	setp.eq.s16 	%p53, %rs25, 0;
	@%p53 bra 	$L__BB446_73;
	add.s32 	%r168, %r183, %r52;
	ld.shared.u8 	%rs26, [%r168];
	setp.eq.s16 	%p55, %rs26, 0;
	@%p55 bra 	$L__BB446_73;
	add.s32 	%r169, %r183, %r46;
	ld.shared.u8 	%rs27, [%r169];
	setp.ne.s16 	%p77, %rs27, 0;
$L__BB446_73:
	selp.u16 	%rs47, 1, 0, %p77;
	add.s32 	%r185, %r185, 8;
	add.s32 	%r184, %r184, 8;
	add.s32 	%r183, %r183, %r46;
	setp.ne.s32 	%p56, %r185, 0;
	@%p56 bra 	$L__BB446_64;
	add.s32 	%r187, %r184, 1;
$L__BB446_75:
	setp.eq.s32 	%p57, %r44, 0;
	@%p57 bra 	$L__BB446_93;
	and.b32  	%r61, %r43, 3;
	setp.lt.u32 	%p58, %r44, 4;
	@%p58 bra 	$L__BB446_83;
	and.b16  	%rs29, %rs47, 255;
	setp.eq.s16 	%p60, %rs29, 0;
	mov.pred 	%p78, 0;
	@%p60 bra 	$L__BB446_82;
	mad.lo.s32 	%r62, %r187, %r2, %r42;
	ld.shared.u8 	%rs30, [%r62];
	setp.eq.s16 	%p62, %rs30, 0;
	@%p62 bra 	$L__BB446_82;
	add.s32 	%r63, %r62, %r2;
	ld.shared.u8 	%rs31, [%r63];
	setp.eq.s16 	%p64, %rs31, 0;
	@%p64 bra 	$L__BB446_82;
	add.s32 	%r64, %r63, %r2;
	ld.shared.u8 	%rs32, [%r64];
	setp.eq.s16 	%p66, %rs32, 0;
	@%p66 bra 	$L__BB446_82;
	add.s32 	%r170, %r64, %r2;
	ld.shared.u8 	%rs33, [%r170];
	setp.ne.s16 	%p78, %rs33, 0;
$L__BB446_82:
	add.s32 	%r187, %r187, 4;
	selp.u16 	%rs47, 1, 0, %p78;
$L__BB446_83:
	setp.eq.s32 	%p67, %r61, 0;
	@%p67 bra 	$L__BB446_93;
	setp.eq.s32 	%p68, %r61, 1;
	@%p68 bra 	$L__BB446_89;
	and.b16  	%rs35, %rs47, 255;
	setp.eq.s16 	%p70, %rs35, 0;
	mov.pred 	%p79, 0;
	@%p70 bra 	$L__BB446_88;
	mad.lo.s32 	%r67, %r187, %r2, %r42;
	ld.shared.u8 	%rs36, [%r67];
	setp.eq.s16 	%p72, %rs36, 0;
	@%p72 bra 	$L__BB446_88;
	add.s32 	%r171, %r67, %r2;
	ld.shared.u8 	%rs37, [%r171];
	setp.ne.s16 	%p79, %rs37, 0;
$L__BB446_88:
	add.s32 	%r187, %r187, 2;
	selp.u16 	%rs47, 1, 0, %p79;
$L__BB446_89:
	and.b32  	%r172, %r43, 1;
	setp.eq.b32 	%p73, %r172, 1;
	not.pred 	%p74, %p73;
	@%p74 bra 	$L__BB446_93;
	and.b16  	%rs38, %rs47, 255;
	setp.eq.s16 	%p76, %rs38, 0;
	mov.pred 	%p80, 0;
	@%p76 bra 	$L__BB446_92;
	mad.lo.s32 	%r173, %r187, %r2, %r42;
	ld.shared.u8 	%rs39, [%r173];
	setp.ne.s16 	%p80, %rs39, 0;
$L__BB446_92:
	selp.u16 	%rs47, 1, 0, %p80;
$L__BB446_93:
	st.shared.u8 	[%r42], %rs47;
$L__BB446_94:
	cvt.u64.u32 	%rd266, %r4;
	mad.lo.s64 	%rd267, %rd147, %rd266, %rd3;
	cvta.to.global.u64 	%rd268, %rd144;
	add.s64 	%rd269, %rd268, %rd267;
	st.global.u8 	[%rd269], %rs47;
$L__BB446_95:
	ret;

}
	// .globl	contiguous_all33_i32
.visible .entry contiguous_all33_i32(
	.param .u64 .ptr .align 1 contiguous_all33_i32_param_0,
	.param .u64 .ptr .align 1 contiguous_all33_i32_param_1,
	.param .u64 contiguous_all33_i32_param_2,
	.param .u64 contiguous_all33_i32_param_3,
	.param .u64 contiguous_all33_i32_param_4
)
{
	.reg .pred 	%p<56>;
	.reg .b16 	%rs<49>;
	.reg .b32 	%r<69>;
	.reg .b64 	%rd<15>;

	ld.param.u64 	%rd2, [contiguous_all33_i32_param_0];
	ld.param.u64 	%rd3, [contiguous_all33_i32_param_1];
	ld.param.u64 	%rd4, [contiguous_all33_i32_param_3];
	ld.param.u64 	%rd5, [contiguous_all33_i32_param_4];
	mov.u32 	%r1, %tid.y;
	mov.u32 	%r2, %ntid.x;
	mov.u32 	%r3, %tid.x;
	mad.lo.s32 	%r36, %r1, %r2, %r3;
	mov.u32 	%r37, %ctaid.x;
	mad.lo.s32 	%r38, %r37, %r2, %r3;
	mov.u32 	%r4, %ctaid.y;
	mov.u32 	%r5, %ntid.y;
	mad.lo.s32 	%r39, %r4, %r5, %r1;
	mov.u32 	%r40, allsdata_i32;
	add.s32 	%r7, %r40, %r36;
	mov.b16 	%rs16, 1;
	st.shared.u8 	[%r7], %rs16;
	cvt.u64.u32 	%rd1, %r38;
	setp.le.u64 	%p9, %rd4, %rd1;
	cvt.u64.u32 	%rd7, %r39;
	setp.le.u64 	%p10, %rd5, %rd7;
	or.pred  	%p11, %p9, %p10;
	@%p11 bra 	$L__BB447_37;
	cvt.u32.u64 	%r41, %rd1;
	cvta.to.global.u64 	%rd8, %rd3;
	cvt.u32.u64 	%r42, %rd4;
	mad.lo.s32 	%r43, %r39, %r42, %r41;
	cvt.u64.u32 	%rd9, %r43;
	add.s64 	%rd10, %rd8, %rd9;
	ld.global.u8 	%rs17, [%rd10];
	st.shared.u8 	[%r7], %rs17;
	bar.sync 	0;
	setp.ne.s32 	%p12, %r1, 0;
	@%p12 bra 	$L__BB447_37;
	setp.gt.u32 	%p13, %r5, 1;
	@%p13 bra 	$L__BB447_4;
	add.s32 	%r45, %r40, %r3;
	ld.shared.u8 	%rs47, [%r45];
	bra.uni 	$L__BB447_36;
$L__BB447_4:
	add.s32 	%r8, %r40, %r3;
	ld.shared.u8 	%rs47, [%r8];
	add.s32 	%r9, %r5, -1;
	add.s32 	%r48, %r5, -2;
	and.b32  	%r10, %r9, 7;
	setp.lt.u32 	%p14, %r48, 7;
	mov.b32 	%r67, 1;
	@%p14 bra 	$L__BB447_17;
	and.b32  	%r50, %r9, -8;
	neg.s32 	%r65, %r50;
	shl.b32 	%r12, %r2, 3;
	shl.b32 	%r13, %r2, 1;
	mul.lo.s32 	%r14, %r2, 3;
	shl.b32 	%r15, %r2, 2;
	mul.lo.s32 	%r16, %r2, 5;
	mul.lo.s32 	%r17, %r2, 6;
	mul.lo.s32 	%r18, %r2, 7;
	mov.b32 	%r64, 0;
	mov.u32 	%r63, %r8;
$L__BB447_6:
	.pragma "nounroll";
	and.b16  	%rs19, %rs47, 255;
	setp.eq.s16 	%p16, %rs19, 0;
	mov.pred 	%p52, 0;
	@%p16 bra 	$L__BB447_15;
	add.s32 	%r51, %r63, %r2;
	ld.shared.u8 	%rs20, [%r51];
	setp.eq.s16 	%p18, %rs20, 0;
	@%p18 bra 	$L__BB447_15;
	add.s32 	%r52, %r63, %r13;
	ld.shared.u8 	%rs21, [%r52];
	setp.eq.s16 	%p20, %rs21, 0;
	@%p20 bra 	$L__BB447_15;
	add.s32 	%r53, %r63, %r14;
	ld.shared.u8 	%rs22, [%r53];
	setp.eq.s16 	%p22, %rs22, 0;
	@%p22 bra 	$L__BB447_15;
	add.s32 	%r54, %r63, %r15;
	ld.shared.u8 	%rs23, [%r54];
	setp.eq.s16 	%p24, %rs23, 0;
	@%p24 bra 	$L__BB447_15;
	add.s32 	%r55, %r63, %r16;
	ld.shared.u8 	%rs24, [%r55];
	setp.eq.s16 	%p26, %rs24, 0;
	@%p26 bra 	$L__BB447_15;
	add.s32 	%r56, %r63, %r17;
	ld.shared.u8 	%rs25, [%r56];
	setp.eq.s16 	%p28, %rs25, 0;
	@%p28 bra 	$L__BB447_15;
	add.s32 	%r57, %r63, %r18;
	ld.shared.u8 	%rs26, [%r57];
	setp.eq.s16 	%p30, %rs26, 0;
	@%p30 bra 	$L__BB447_15;
	add.s32 	%r58, %r63, %r12;
	ld.shared.u8 	%rs27, [%r58];
	setp.ne.s16 	%p52, %rs27, 0;
$L__BB447_15:
	selp.u16 	%rs47, 1, 0, %p52;
	add.s32 	%r65, %r65, 8;
	add.s32 	%r64, %r64, 8;
	add.s32 	%r63, %r63, %r12;
	setp.ne.s32 	%p31, %r65, 0;
	@%p31 bra 	$L__BB447_6;
	add.s32 	%r67, %r64, 1;
$L__BB447_17:
	setp.eq.s32 	%p32, %r10, 0;
	@%p32 bra 	$L__BB447_35;
	and.b32  	%r27, %r9, 3;
	setp.lt.u32 	%p33, %r10, 4;
	@%p33 bra 	$L__BB447_25;
	and.b16  	%rs29, %rs47, 255;
	setp.eq.s16 	%p35, %rs29, 0;
	mov.pred 	%p53, 0;
	@%p35 bra 	$L__BB447_24;
	mad.lo.s32 	%r28, %r67, %r2, %r8;
	ld.shared.u8 	%rs30, [%r28];
	setp.eq.s16 	%p37, %rs30, 0;
	@%p37 bra 	$L__BB447_24;
	add.s32 	%r29, %r28, %r2;
	ld.shared.u8 	%rs31, [%r29];
	setp.eq.s16 	%p39, %rs31, 0;
	@%p39 bra 	$L__BB447_24;
	add.s32 	%r30, %r29, %r2;
	ld.shared.u8 	%rs32, [%r30];
	setp.eq.s16 	%p41, %rs32, 0;
	@%p41 bra 	$L__BB447_24;
	add.s32 	%r59, %r30, %r2;
	ld.shared.u8 	%rs33, [%r59];
	setp.ne.s16 	%p53, %rs33, 0;
$L__BB447_24:
	add.s32 	%r67, %r67, 4;
	selp.u16 	%rs47, 1, 0, %p53;
$L__BB447_25:
	setp.eq.s32 	%p42, %r27, 0;
	@%p42 bra 	$L__BB447_35;
	setp.eq.s32 	%p43, %r27, 1;
	@%p43 bra 	$L__BB447_31;
	and.b16  	%rs35, %rs47, 255;
	setp.eq.s16 	%p45, %rs35, 0;
	mov.pred 	%p54, 0;
	@%p45 bra 	$L__BB447_30;
	mad.lo.s32 	%r33, %r67, %r2, %r8;
	ld.shared.u8 	%rs36, [%r33];
	setp.eq.s16 	%p47, %rs36, 0;
	@%p47 bra 	$L__BB447_30;
	add.s32 	%r60, %r33, %r2;
	ld.shared.u8 	%rs37, [%r60];
	setp.ne.s16 	%p54, %rs37, 0;
$L__BB447_30:
	add.s32 	%r67, %r67, 2;
	selp.u16 	%rs47, 1, 0, %p54;
$L__BB447_31:
	and.b32  	%r61, %r9, 1;
	setp.eq.b32 	%p48, %r61, 1;
	not.pred 	%p49, %p48;
	@%p49 bra 	$L__BB447_35;
	and.b16  	%rs38, %rs47, 255;
	setp.eq.s16 	%p51, %rs38, 0;
	mov.pred 	%p55, 0;
	@%p51 bra 	$L__BB447_34;
	mad.lo.s32 	%r62, %r67, %r2, %r8;
	ld.shared.u8 	%rs39, [%r62];
	setp.ne.s16 	%p55, %rs39, 0;
$L__BB447_34:
	selp.u16 	%rs47, 1, 0, %p55;
$L__BB447_35:
	st.shared.u8 	[%r8], %rs47;
$L__BB447_36:
	cvt.u64.u32 	%rd11, %r4;
	mad.lo.s64 	%rd12, %rd4, %rd11, %rd1;
	cvta.to.global.u64 	%rd13, %rd2;
	add.s64 	%rd14, %rd13, %rd12;
	st.global.u8 	[%rd14], %rs47;
$L__BB447_37:
	ret;

}
	// .globl	contiguous_all_i64
.visible .entry contiguous_all_i64(
	.param .u64 .ptr .align 1 contiguous_all_i64_param_0,
	.param .u64 .ptr .align 1 contiguous_all_i64_param_1,
	.param .u64 contiguous_all_i64_param_2
)
{
	.reg .pred 	%p<49>;
	.reg .b16 	%rs<26>;
	.reg .b32 	%r<14>;
	.reg .b64 	%rd<19>;

	ld.param.u64 	%rd4, [contiguous_all_i64_param_0];
	ld.param.u64 	%rd6, [contiguous_all_i64_param_1];
	ld.param.u64 	%rd5, [contiguous_all_i64_param_2];
	cvta.to.global.u64 	%rd1, %rd6;
	mov.u32 	%r1, %tid.x;
	mov.u32 	%r2, %ctaid.x;
	mov.u32 	%r13, %ntid.x;
	mul.lo.s32 	%r8, %r2, %r13;
	shl.b32 	%r9, %r8, 1;
	add.s32 	%r4, %r9, %r1;
	mov.u32 	%r10, allsdata_i64;
	add.s32 	%r5, %r10, %r1;
	mov.b16 	%rs1, 1;
	st.shared.u8 	[%r5], %rs1;
	add.s32 	%r11, %r4, %r13;
	cvt.u64.u32 	%rd2, %r11;
	setp.le.u64 	%p17, %rd5, %rd2;
	@%p17 bra 	$L__BB448_4;
	mul.wide.u32 	%rd10, %r4, 8;
	add.s64 	%rd11, %rd1, %rd10;
	ld.global.u64 	%rd12, [%rd11];
	setp.eq.s64 	%p21, %rd12, 0;
	mov.pred 	%p41, 0;
	@%p21 bra 	$L__BB448_3;
	shl.b64 	%rd13, %rd2, 3;
	add.s64 	%rd14, %rd1, %rd13;
	ld.global.u64 	%rd15, [%rd14];
	setp.ne.s64 	%p41, %rd15, 0;
$L__BB448_3:
	selp.u16 	%rs3, 1, 0, %p41;
	st.shared.u8 	[%r5], %rs3;
	bra.uni 	$L__BB448_6;
$L__BB448_4:
	cvt.u64.u32 	%rd3, %r4;
	setp.le.u64 	%p18, %rd5, %rd3;
	@%p18 bra 	$L__BB448_6;
	shl.b64 	%rd7, %rd3, 3;
	add.s64 	%rd8, %rd1, %rd7;
	ld.global.u64 	%rd9, [%rd8];
	setp.ne.s64 	%p19, %rd9, 0;
	selp.u16 	%rs2, 1, 0, %p19;
	st.shared.u8 	[%r5], %rs2;
$L__BB448_6:
	bar.sync 	0;
	setp.lt.u32 	%p22, %r13, 66;
	@%p22 bra 	$L__BB448_12;
$L__BB448_7:
	shr.u32 	%r7, %r13, 1;
	setp.ge.u32 	%p23, %r1, %r7;
	@%p23 bra 	$L__BB448_11;
	ld.shared.u8 	%rs4, [%r5];
	setp.eq.s16 	%p25, %rs4, 0;
	mov.pred 	%p42, 0;
	@%p25 bra 	$L__BB448_10;
	add.s32 	%r12, %r5, %r7;
	ld.shared.u8 	%rs5, [%r12];
	setp.ne.s16 	%p42, %rs5, 0;
$L__BB448_10:
	selp.u16 	%rs6, 1, 0, %p42;
	st.shared.u8 	[%r5], %rs6;
$L__BB448_11:
	bar.sync 	0;
	setp.gt.u32 	%p26, %r13, 131;
	mov.u32 	%r13, %r7;
	@%p26 bra 	$L__BB448_7;
$L__BB448_12:
	setp.gt.u32 	%p27, %r1, 31;
	@%p27 bra 	$L__BB448_27;
	ld.volatile.shared.u8 	%rs7, [%r5];
	setp.eq.s16 	%p29, %rs7, 0;
	mov.pred 	%p43, 0;
	@%p29 bra 	$L__BB448_15;
	ld.volatile.shared.u8 	%rs8, [%r5+32];
	setp.ne.s16 	%p43, %rs8, 0;
$L__BB448_15:
	selp.u16 	%rs9, 1, 0, %p43;
	st.volatile.shared.u8 	[%r5], %rs9;
	ld.volatile.shared.u8 	%rs10, [%r5];
	setp.eq.s16 	%p31, %rs10, 0;
	mov.pred 	%p44, 0;
	@%p31 bra 	$L__BB448_17;
	ld.volatile.shared.u8 	%rs11, [%r5+16];
	setp.ne.s16 	%p44, %rs11, 0;
$L__BB448_17:
	selp.u16 	%rs12, 1, 0, %p44;
	st.volatile.shared.u8 	[%r5], %rs12;
	ld.volatile.shared.u8 	%rs13, [%r5];
	setp.eq.s16 	%p33, %rs13, 0;
	mov.pred 	%p45, 0;
	@%p33 bra 	$L__BB448_19;
	ld.volatile.shared.u8 	%rs14, [%r5+8];
	setp.ne.s16 	%p45, %rs14, 0;
$L__BB448_19:
	selp.u16 	%rs15, 1, 0, %p45;
	st.volatile.shared.u8 	[%r5], %rs15;
	ld.volatile.shared.u8 	%rs16, [%r5];
	setp.eq.s16 	%p35, %rs16, 0;
	mov.pred 	%p46, 0;
	@%p35 bra 	$L__BB448_21;
	ld.volatile.shared.u8 	%rs17, [%r5+4];
	setp.ne.s16 	%p46, %rs17, 0;
$L__BB448_21:
	selp.u16 	%rs18, 1, 0, %p46;
	st.volatile.shared.u8 	[%r5], %rs18;
	ld.volatile.shared.u8 	%rs19, [%r5];
	setp.eq.s16 	%p37, %rs19, 0;
	mov.pred 	%p47, 0;
	@%p37 bra 	$L__BB448_23;
	ld.volatile.shared.u8 	%rs20, [%r5+2];
	setp.ne.s16 	%p47, %rs20, 0;
$L__BB448_23:
	selp.u16 	%rs21, 1, 0, %p47;
	st.volatile.shared.u8 	[%r5], %rs21;
	ld.volatile.shared.u8 	%rs22, [%r5];
	setp.eq.s16 	%p39, %rs22, 0;
	mov.pred 	%p48, 0;
	@%p39 bra 	$L__BB448_25;
	ld.volatile.shared.u8 	%rs23, [%r5+1];
	setp.ne.s16 	%p48, %rs23, 0;
$L__BB448_25:
	selp.u16 	%rs24, 1, 0, %p48;
	st.volatile.shared.u8 	[%r5], %rs24;
	setp.ne.s32 	%p40, %r1, 0;
	@%p40 bra 	$L__BB448_27;
	ld.shared.u8 	%rs25, [allsdata_i64];
	cvt.u64.u32 	%rd16, %r2;
	cvta.to.global.u64 	%rd17, %rd4;
	add.s64 	%rd18, %rd17, %rd16;
	st.global.u8 	[%rd18], %rs25;
$L__BB448_27:
	ret;

}
	// .globl	contiguous_cumulate_all_i64
.visible .entry contiguous_cumulate_all_i64(
	.param .u64 .ptr .align 1 contiguous_cumulate_all_i64_param_0,
	.param .u64 .ptr .align 1 contiguous_cumulate_all_i64_param_1,
	.param .u64 contiguous_cumulate_all_i64_param_2
)
{
	.reg .pred 	%p<48>;
	.reg .b16 	%rs<28>;
	.reg .b32 	%r<14>;
	.reg .b64 	%rd<14>;

	ld.param.u64 	%rd4, [contiguous_cumulate_all_i64_param_0];
	ld.param.u64 	%rd6, [contiguous_cumulate_all_i64_param_1];
	ld.param.u64 	%rd5, [contiguous_cumulate_all_i64_param_2];
	cvta.to.global.u64 	%rd1, %rd6;
	mov.u32 	%r1, %tid.x;
	mov.u32 	%r2, %ctaid.x;
	mov.u32 	%r13, %ntid.x;
	mul.lo.s32 	%r8, %r2, %r13;
	shl.b32 	%r9, %r8, 1;
	add.s32 	%r4, %r9, %r1;
	mov.u32 	%r10, allsdata_i64;
	add.s32 	%r5, %r10, %r1;
	mov.b16 	%rs1, 1;
	st.shared.u8 	[%r5], %rs1;
	add.s32 	%r11, %r4, %r13;
	cvt.u64.u32 	%rd2, %r11;
	setp.le.u64 	%p17, %rd5, %rd2;
	@%p17 bra 	$L__BB449_4;
	cvt.u64.u32 	%rd8, %r4;
	add.s64 	%rd9, %rd1, %rd8;
	ld.global.u8 	%rs3, [%rd9];
	setp.eq.s16 	%p20, %rs3, 0;
	mov.pred 	%p40, 0;
	@%p20 bra 	$L__BB449_3;
	add.s64 	%rd10, %rd1, %rd2;
	ld.global.u8 	%rs4, [%rd10];
	setp.ne.s16 	%p40, %rs4, 0;
$L__BB449_3:
	selp.u16 	%rs5, 1, 0, %p40;
	st.shared.u8 	[%r5], %rs5;
	bra.uni 	$L__BB449_6;
$L__BB449_4:
	cvt.u64.u32 	%rd3, %r4;
	setp.le.u64 	%p18, %rd5, %rd3;
	@%p18 bra 	$L__BB449_6;
	add.s64 	%rd7, %rd1, %rd3;
	ld.global.u8 	%rs2, [%rd7];
	st.shared.u8 	[%r5], %rs2;
$L__BB449_6:
	bar.sync 	0;
	setp.lt.u32 	%p21, %r13, 66;
	@%p21 bra 	$L__BB449_12;
$L__BB449_7:
	shr.u32 	%r7, %r13, 1;
	setp.ge.u32 	%p22, %r1, %r7;
	@%p22 bra 	$L__BB449_11;
	ld.shared.u8 	%rs6, [%r5];
	setp.eq.s16 	%p24, %rs6, 0;
	mov.pred 	%p41, 0;
	@%p24 bra 	$L__BB449_10;
	add.s32 	%r12, %r5, %r7;
	ld.shared.u8 	%rs7, [%r12];
	setp.ne.s16 	%p41, %rs7, 0;
$L__BB449_10:
	selp.u16 	%rs8, 1, 0, %p41;
	st.shared.u8 	[%r5], %rs8;
$L__BB449_11:
	bar.sync 	0;
	setp.gt.u32 	%p25, %r13, 131;
	mov.u32 	%r13, %r7;
	@%p25 bra 	$L__BB449_7;
$L__BB449_12:
	setp.gt.u32 	%p26, %r1, 31;
	@%p26 bra 	$L__BB449_27;
	ld.volatile.shared.u8 	%rs9, [%r5];
	setp.eq.s16 	%p28, %rs9, 0;
	mov.pred 	%p42, 0;
	@%p28 bra 	$L__BB449_15;
	ld.volatile.shared.u8 	%rs10, [%r5+32];
	setp.ne.s16 	%p42, %rs10, 0;
$L__BB449_15:
	selp.u16 	%rs11, 1, 0, %p42;
	st.volatile.shared.u8 	[%r5], %rs11;
	ld.volatile.shared.u8 	%rs12, [%r5];
	setp.eq.s16 	%p30, %rs12, 0;
	mov.pred 	%p43, 0;
	@%p30 bra 	$L__BB449_17;
	ld.volatile.shared.u8 	%rs13, [%r5+16];
	setp.ne.s16 	%p43, %rs13, 0;
$L__BB449_17:
	selp.u16 	%rs14, 1, 0, %p43;
	st.volatile.shared.u8 	[%r5], %rs14;
	ld.volatile.shared.u8 	%rs15, [%r5];
	setp.eq.s16 	%p32, %rs15, 0;
	mov.pred 	%p44, 0;
	@%p32 bra 	$L__BB449_19;
	ld.volatile.shared.u8 	%rs16, [%r5+8];
	setp.ne.s16 	%p44, %rs16, 0;
$L__BB449_19:
	selp.u16 	%rs17, 1, 0, %p44;
	st.volatile.shared.u8 	[%r5], %rs17;
	ld.volatile.shared.u8 	%rs18, [%r5];
	setp.eq.s16 	%p34, %rs18, 0;
	mov.pred 	%p45, 0;
	@%p34 bra 	$L__BB449_21;
	ld.volatile.shared.u8 	%rs19, [%r5+4];
	setp.ne.s16 	%p45, %rs19, 0;
$L__BB449_21:
	selp.u16 	%rs20, 1, 0, %p45;
	st.volatile.shared.u8 	[%r5], %rs20;
	ld.volatile.shared.u8 	%rs21, [%r5];
	setp.eq.s16 	%p36, %rs21, 0;
	mov.pred 	%p46, 0;
	@%p36 bra 	$L__BB449_23;
	ld.volatile.shared.u8 	%rs22, [%r5+2];
	setp.ne.s16 	%p46, %rs22, 0;
$L__BB449_23:
	selp.u16 	%rs23, 1, 0, %p46;
	st.volatile.shared.u8 	[%r5], %rs23;
	ld.volatile.shared.u8 	%rs24, [%r5];
	setp.eq.s16 	%p38, %rs24, 0;
	mov.pred 	%p47, 0;
	@%p38 bra 	$L__BB449_25;
	ld.volatile.shared.u8 	%rs25, [%r5+1];
	setp.ne.s16 	%p47, %rs25, 0;
$L__BB449_25:
	selp.u16 	%rs26, 1, 0, %p47;
	st.volatile.shared.u8 	[%r5], %rs26;
	setp.ne.s32 	%p39, %r1, 0;
	@%p39 bra 	$L__BB449_27;
	ld.shared.u8 	%rs27, [allsdata_i64];
	cvt.u64.u32 	%rd11, %r2;
	cvta.to.global.u64 	%rd12, %rd4;
	add.s64 	%rd13, %rd12, %rd11;
	st.global.u8 	[%rd13], %rs27;
$L__BB449_27:
	ret;

}
	// .globl	uncontiguous_all_i64
.visible .entry uncontiguous_all_i64(
	.param .u64 .ptr .align 1 uncontiguous_all_i64_param_0,
	.param .u64 .ptr .align 1 uncontiguous_all_i64_param_1,
	.param .u64 .ptr .align 1 uncontiguous_all_i64_param_2,
	.param .u64 .ptr .align 1 uncontiguous_all_i64_param_3,
	.param .u64 uncontiguous_all_i64_param_4,
	.param .u64 uncontiguous_all_i64_param_5
)
{
	.reg .pred 	%p<94>;
	.reg .b16 	%rs<26>;
	.reg .b32 	%r<210>;
	.reg .b64 	%rd<561>;

	ld.param.u64 	%rd260, [uncontiguous_all_i64_param_0];
	ld.param.u64 	%rd263, [uncontiguous_all_i64_param_1];
	ld.param.u64 	%rd264, [uncontiguous_all_i64_param_2];
	ld.param.u64 	%rd265, [uncontiguous_all_i64_param_3];
	ld.param.u64 	%rd261, [uncontiguous_all_i64_param_4];
	ld.param.u64 	%rd262, [uncontiguous_all_i64_param_5];
	cvta.to.global.u64 	%rd1, %rd265;
	cvta.to.global.u64 	%rd2, %rd264;
	cvta.to.global.u64 	%rd3, %rd263;
	mov.u32 	%r1, %tid.x;
	mov.u32 	%r2, %ctaid.x;
	mov.u32 	%r209, %ntid.x;
	mul.lo.s32 	%r52, %r2, %r209;
	shl.b32 	%r53, %r52, 1;
	add.s32 	%r4, %r53, %r1;
	mov.u32 	%r54, allsdata_i64;
	add.s32 	%r5, %r54, %r1;
	mov.b16 	%rs1, 1;
	st.shared.u8 	[%r5], %rs1;
	add.s32 	%r55, %r4, %r209;
	cvt.u64.u32 	%rd514, %r55;
	setp.le.u64 	%p17, %rd262, %rd514;
	@%p17 bra 	$L__BB450_56;
	cvt.u32.u64 	%r6, %rd261;
	add.s32 	%r203, %r6, -1;
	setp.lt.s32 	%p44, %r203, 0;
	mov.b64 	%rd518, 0;
	mov.u64 	%rd519, %rd518;
	@%p44 bra 	$L__BB450_53;
	cvt.u64.u32 	%rd515, %r4;
	setp.lt.u32 	%p45, %r203, 3;
	mov.b64 	%rd519, 0;
	mov.u64 	%rd518, %rd519;
	@%p45 bra 	$L__BB450_30;
	add.s32 	%r201, %r6, -2;
	and.b32  	%r131, %r6, -4;
	neg.s32 	%r200, %r131;
	mov.b64 	%rd519, 0;
$L__BB450_4:
	.pragma "nounroll";
	add.s32 	%r12, %r201, 1;
	mul.wide.u32 	%rd398, %r12, 8;
	add.s64 	%rd399, %rd2, %rd398;
	ld.global.u64 	%rd10, [%rd399];
	or.b64  	%rd400, %rd515, %rd10;
	and.b64  	%rd401, %rd400, -4294967296;
	setp.ne.s64 	%p46, %rd401, 0;
	@%p46 bra 	$L__BB450_6;
	cvt.u32.u64 	%r132, %rd10;
	cvt.u32.u64 	%r133, %rd515;
	div.u32 	%r134, %r133, %r132;
	mul.lo.s32 	%r135, %r134, %r132;
	sub.s32 	%r136, %r133, %r135;
	cvt.u64.u32 	%rd480, %r134;
	cvt.u64.u32 	%rd481, %r136;
	bra.uni 	$L__BB450_7;
$L__BB450_6:
	div.s64 	%rd480, %rd515, %rd10;
	mul.lo.s64 	%rd402, %rd480, %rd10;
	sub.s64 	%rd481, %rd515, %rd402;
$L__BB450_7:
	mul.wide.u32 	%rd403, %r12, 8;
	add.s64 	%rd404, %rd1, %rd403;
	ld.global.u64 	%rd17, [%rd404];
	mad.lo.s64 	%rd18, %rd17, %rd481, %rd518;
	or.b64  	%rd405, %rd514, %rd10;
	and.b64  	%rd406, %rd405, -4294967296;
	setp.ne.s64 	%p47, %rd406, 0;
	@%p47 bra 	$L__BB450_9;
	cvt.u32.u64 	%r137, %rd10;
	cvt.u32.u64 	%r138, %rd514;
	div.u32 	%r139, %r138, %r137;
	mul.lo.s32 	%r140, %r139, %r137;
	sub.s32 	%r141, %r138, %r140;
	cvt.u64.u32 	%rd482, %r139;
	cvt.u64.u32 	%rd483, %r141;
	bra.uni 	$L__BB450_10;
$L__BB450_9:
	div.s64 	%rd482, %rd514, %rd10;
	mul.lo.s64 	%rd407, %rd482, %rd10;
	sub.s64 	%rd483, %rd514, %rd407;
$L__BB450_10:
	mad.lo.s64 	%rd25, %rd483, %rd17, %rd519;
	add.s32 	%r13, %r201, -2;
	mul.wide.u32 	%rd408, %r201, 8;
	add.s64 	%rd409, %rd2, %rd408;
	ld.global.u64 	%rd26, [%rd409];
	or.b64  	%rd410, %rd480, %rd26;
	and.b64  	%rd411, %rd410, -4294967296;
	setp.ne.s64 	%p48, %rd411, 0;
	@%p48 bra 	$L__BB450_12;
	cvt.u32.u64 	%r142, %rd26;
	cvt.u32.u64 	%r143, %rd480;
	div.u32 	%r144, %r143, %r142;
	mul.lo.s32 	%r145, %r144, %r142;
	sub.s32 	%r146, %r143, %r145;
	cvt.u64.u32 	%rd484, %r144;
	cvt.u64.u32 	%rd485, %r146;
	bra.uni 	$L__BB450_13;
$L__BB450_12:
	div.s64 	%rd484, %rd480, %rd26;
	mul.lo.s64 	%rd412, %rd484, %rd26;
	sub.s64 	%rd485, %rd480, %rd412;
$L__BB450_13:
	mul.wide.u32 	%rd413, %r201, 8;
	add.s64 	%rd414, %rd1, %rd413;
	ld.global.u64 	%rd33, [%rd414];
	mad.lo.s64 	%rd34, %rd33, %rd485, %rd18;
	or.b64  	%rd415, %rd482, %rd26;
	and.b64  	%rd416, %rd415, -4294967296;
	setp.ne.s64 	%p49, %rd416, 0;
	@%p49 bra 	$L__BB450_15;
	cvt.u32.u64 	%r147, %rd26;
	cvt.u32.u64 	%r148, %rd482;
	div.u32 	%r149, %r148, %r147;
	mul.lo.s32 	%r150, %r149, %r147;
	sub.s32 	%r151, %r148, %r150;
	cvt.u64.u32 	%rd486, %r149;
	cvt.u64.u32 	%rd487, %r151;
	bra.uni 	$L__BB450_16;
$L__BB450_15:
	div.s64 	%rd486, %rd482, %rd26;
	mul.lo.s64 	%rd417, %rd486, %rd26;
	sub.s64 	%rd487, %rd482, %rd417;
$L__BB450_16:
	mad.lo.s64 	%rd41, %rd487, %rd33, %rd25;
	add.s32 	%r14, %r201, -1;
	mul.wide.u32 	%rd418, %r14, 8;
	add.s64 	%rd419, %rd2, %rd418;
	ld.global.u64 	%rd42, [%rd419];
	or.b64  	%rd420, %rd484, %rd42;
	and.b64  	%rd421, %rd420, -4294967296;
	setp.ne.s64 	%p50, %rd421, 0;
	@%p50 bra 	$L__BB450_18;
	cvt.u32.u64 	%r152, %rd42;
	cvt.u32.u64 	%r153, %rd484;
	div.u32 	%r154, %r153, %r152;
	mul.lo.s32 	%r155, %r154, %r152;
	sub.s32 	%r156, %r153, %r155;
	cvt.u64.u32 	%rd488, %r154;
	cvt.u64.u32 	%rd489, %r156;
	bra.uni 	$L__BB450_19;
$L__BB450_18:
	div.s64 	%rd488, %rd484, %rd42;
	mul.lo.s64 	%rd422, %rd488, %rd42;
	sub.s64 	%rd489, %rd484, %rd422;
$L__BB450_19:
	mul.wide.u32 	%rd423, %r14, 8;
	add.s64 	%rd424, %rd1, %rd423;
	ld.global.u64 	%rd49, [%rd424];
	mad.lo.s64 	%rd50, %rd49, %rd489, %rd34;
	or.b64  	%rd425, %rd486, %rd42;
	and.b64  	%rd426, %rd425, -4294967296;
	setp.ne.s64 	%p51, %rd426, 0;
	@%p51 bra 	$L__BB450_21;
	cvt.u32.u64 	%r157, %rd42;
	cvt.u32.u64 	%r158, %rd486;
	div.u32 	%r159, %r158, %r157;
	mul.lo.s32 	%r160, %r159, %r157;
	sub.s32 	%r161, %r158, %r160;
	cvt.u64.u32 	%rd490, %r159;
	cvt.u64.u32 	%rd491, %r161;
	bra.uni 	$L__BB450_22;
$L__BB450_21:
	div.s64 	%rd490, %rd486, %rd42;
	mul.lo.s64 	%rd427, %rd490, %rd42;
	sub.s64 	%rd491, %rd486, %rd427;
$L__BB450_22:
	mad.lo.s64 	%rd57, %rd491, %rd49, %rd41;
	mul.wide.u32 	%rd428, %r13, 8;
	add.s64 	%rd429, %rd2, %rd428;
	ld.global.u64 	%rd58, [%rd429];
	or.b64  	%rd430, %rd488, %rd58;
	and.b64  	%rd431, %rd430, -4294967296;
	setp.ne.s64 	%p52, %rd431, 0;
	@%p52 bra 	$L__BB450_24;
	cvt.u32.u64 	%r162, %rd58;
	cvt.u32.u64 	%r163, %rd488;
	div.u32 	%r164, %r163, %r162;
	mul.lo.s32 	%r165, %r164, %r162;
	sub.s32 	%r166, %r163, %r165;
	cvt.u64.u32 	%rd515, %r164;
	cvt.u64.u32 	%rd493, %r166;
	bra.uni 	$L__BB450_25;
$L__BB450_24:
	div.s64 	%rd515, %rd488, %rd58;
	mul.lo.s64 	%rd432, %rd515, %rd58;
	sub.s64 	%rd493, %rd488, %rd432;
$L__BB450_25:
	mul.wide.u32 	%rd433, %r13, 8;
	add.s64 	%rd434, %rd1, %rd433;
	ld.global.u64 	%rd65, [%rd434];
	mad.lo.s64 	%rd518, %rd65, %rd493, %rd50;
	or.b64  	%rd435, %rd490, %rd58;
	and.b64  	%rd436, %rd435, -4294967296;
	setp.ne.s64 	%p53, %rd436, 0;
	@%p53 bra 	$L__BB450_27;
	cvt.u32.u64 	%r167, %rd58;
	cvt.u32.u64 	%r168, %rd490;
	div.u32 	%r169, %r168, %r167;
	mul.lo.s32 	%r170, %r169, %r167;
	sub.s32 	%r171, %r168, %r170;
	cvt.u64.u32 	%rd514, %r169;
	cvt.u64.u32 	%rd495, %r171;
	bra.uni 	$L__BB450_28;
$L__BB450_27:
	div.s64 	%rd514, %rd490, %rd58;
	mul.lo.s64 	%rd437, %rd514, %rd58;
	sub.s64 	%rd495, %rd490, %rd437;
$L__BB450_28:
	mad.lo.s64 	%rd519, %rd495, %rd65, %rd57;
	add.s32 	%r201, %r201, -4;
	add.s32 	%r200, %r200, 4;
	setp.ne.s32 	%p54, %r200, 0;
	@%p54 bra 	$L__BB450_4;
	add.s32 	%r203, %r201, 1;
$L__BB450_30:
	and.b32  	%r19, %r6, 3;
	setp.eq.s32 	%p55, %r19, 0;
	@%p55 bra 	$L__BB450_53;
	setp.eq.s32 	%p56, %r19, 1;
	@%p56 bra 	$L__BB450_45;
	mul.wide.u32 	%rd439, %r203, 8;
	add.s64 	%rd440, %rd2, %rd439;
	ld.global.u64 	%rd80, [%rd440];
	or.b64  	%rd441, %rd515, %rd80;
	and.b64  	%rd442, %rd441, -4294967296;
	setp.ne.s64 	%p57, %rd442, 0;
	@%p57 bra 	$L__BB450_34;
	cvt.u32.u64 	%r172, %rd80;
	cvt.u32.u64 	%r173, %rd515;
	div.u32 	%r174, %r173, %r172;
	mul.lo.s32 	%r175, %r174, %r172;
	sub.s32 	%r176, %r173, %r175;
	cvt.u64.u32 	%rd502, %r174;
	cvt.u64.u32 	%rd503, %r176;
	bra.uni 	$L__BB450_35;
$L__BB450_34:
	div.s64 	%rd502, %rd515, %rd80;
	mul.lo.s64 	%rd443, %rd502, %rd80;
	sub.s64 	%rd503, %rd515, %rd443;
$L__BB450_35:
	add.s64 	%rd445, %rd1, %rd439;
	ld.global.u64 	%rd87, [%rd445];
	mad.lo.s64 	%rd88, %rd87, %rd503, %rd518;
	or.b64  	%rd446, %rd514, %rd80;
	and.b64  	%rd447, %rd446, -4294967296;
	setp.ne.s64 	%p58, %rd447, 0;
	@%p58 bra 	$L__BB450_37;
	cvt.u32.u64 	%r177, %rd80;
	cvt.u32.u64 	%r178, %rd514;
	div.u32 	%r179, %r178, %r177;
	mul.lo.s32 	%r180, %r179, %r177;
	sub.s32 	%r181, %r178, %r180;
	cvt.u64.u32 	%rd504, %r179;
	cvt.u64.u32 	%rd505, %r181;
	bra.uni 	$L__BB450_38;
$L__BB450_37:
	div.s64 	%rd504, %rd514, %rd80;
	mul.lo.s64 	%rd448, %rd504, %rd80;
	sub.s64 	%rd505, %rd514, %rd448;
$L__BB450_38:
	mad.lo.s64 	%rd95, %rd505, %rd87, %rd519;
	add.s32 	%r20, %r203, -1;
	mul.wide.u32 	%rd449, %r20, 8;
	add.s64 	%rd450, %rd2, %rd449;
	ld.global.u64 	%rd96, [%rd450];
	or.b64  	%rd451, %rd502, %rd96;
	and.b64  	%rd452, %rd451, -4294967296;
	setp.ne.s64 	%p59, %rd452, 0;
	@%p59 bra 	$L__BB450_40;
	cvt.u32.u64 	%r182, %rd96;
	cvt.u32.u64 	%r183, %rd502;
	div.u32 	%r184, %r183, %r182;
	mul.lo.s32 	%r185, %r184, %r182;
	sub.s32 	%r186, %r183, %r185;
	cvt.u64.u32 	%rd515, %r184;
	cvt.u64.u32 	%rd507, %r186;
	bra.uni 	$L__BB450_41;
$L__BB450_40:
	div.s64 	%rd515, %rd502, %rd96;
	mul.lo.s64 	%rd453, %rd515, %rd96;
	sub.s64 	%rd507, %rd502, %rd453;
$L__BB450_41:
	add.s64 	%rd455, %rd1, %rd449;
	ld.global.u64 	%rd103, [%rd455];
	mad.lo.s64 	%rd518, %rd103, %rd507, %rd88;
	or.b64  	%rd456, %rd504, %rd96;
	and.b64  	%rd457, %rd456, -4294967296;
	setp.ne.s64 	%p60, %rd457, 0;
	@%p60 bra 	$L__BB450_43;
	cvt.u32.u64 	%r187, %rd96;
	cvt.u32.u64 	%r188, %rd504;
	div.u32 	%r189, %r188, %r187;
	mul.lo.s32 	%r190, %r189, %r187;
	sub.s32 	%r191, %r188, %r190;
	cvt.u64.u32 	%rd514, %r189;
	cvt.u64.u32 	%rd509, %r191;
	bra.uni 	$L__BB450_44;
$L__BB450_43:
	div.s64 	%rd514, %rd504, %rd96;
	mul.lo.s64 	%rd458, %rd514, %rd96;
	sub.s64 	%rd509, %rd504, %rd458;
$L__BB450_44:
	mad.lo.s64 	%rd519, %rd509, %rd103, %rd95;
	add.s32 	%r203, %r203, -2;
$L__BB450_45:
	and.b32  	%r192, %r6, 1;
	setp.eq.b32 	%p61, %r192, 1;
	not.pred 	%p62, %p61;
	@%p62 bra 	$L__BB450_53;
	mul.wide.u32 	%rd459, %r203, 8;
	add.s64 	%rd460, %rd2, %rd459;
	ld.global.u64 	%rd118, [%rd460];
	or.b64  	%rd461, %rd515, %rd118;
	and.b64  	%rd462, %rd461, -4294967296;
	setp.ne.s64 	%p63, %rd462, 0;
	@%p63 bra 	$L__BB450_48;
	cvt.u32.u64 	%r193, %rd118;
	cvt.u32.u64 	%r194, %rd515;
	rem.u32 	%r195, %r194, %r193;
	cvt.u64.u32 	%rd516, %r195;
	bra.uni 	$L__BB450_49;
$L__BB450_48:
	rem.s64 	%rd516, %rd515, %rd118;
$L__BB450_49:
	add.s64 	%rd464, %rd1, %rd459;
	ld.global.u64 	%rd122, [%rd464];
	mad.lo.s64 	%rd518, %rd122, %rd516, %rd518;
	or.b64  	%rd465, %rd514, %rd118;
	and.b64  	%rd466, %rd465, -4294967296;
	setp.ne.s64 	%p64, %rd466, 0;
	@%p64 bra 	$L__BB450_51;
	cvt.u32.u64 	%r196, %rd118;
	cvt.u32.u64 	%r197, %rd514;
	rem.u32 	%r198, %r197, %r196;
	cvt.u64.u32 	%rd517, %r198;
	bra.uni 	$L__BB450_52;
$L__BB450_51:
	rem.s64 	%rd517, %rd514, %rd118;
$L__BB450_52:
	mad.lo.s64 	%rd519, %rd517, %rd122, %rd519;
$L__BB450_53:
	shl.b64 	%rd467, %rd518, 3;
	add.s64 	%rd468, %rd3, %rd467;
	ld.global.u64 	%rd469, [%rd468];
	setp.eq.s64 	%p66, %rd469, 0;
	mov.pred 	%p86, 0;
	@%p66 bra 	$L__BB450_55;
	shl.b64 	%rd470, %rd519, 3;
	add.s64 	%rd471, %rd3, %rd470;
	ld.global.u64 	%rd472, [%rd471];
	setp.ne.s64 	%p86, %rd472, 0;
$L__BB450_55:
	selp.u16 	%rs3, 1, 0, %p86;
	st.shared.u8 	[%r5], %rs3;
	bra.uni 	$L__BB450_116;
$L__BB450_56:
	cvt.u64.u32 	%rd551, %r4;
	setp.le.u64 	%p18, %rd262, %rd551;
	@%p18 bra 	$L__BB450_116;
	cvt.u32.u64 	%r23, %rd261;
	add.s32 	%r207, %r23, -1;
	setp.lt.s32 	%p19, %r207, 0;
	mov.b64 	%rd560, 0;
	@%p19 bra 	$L__BB450_115;
	and.b32  	%r25, %r23, 7;
	setp.lt.u32 	%p20, %r207, 7;
	mov.b64 	%rd560, 0;
	@%p20 bra 	$L__BB450_86;
	add.s32 	%r205, %r23, -4;
	and.b32  	%r56, %r23, -8;
	neg.s32 	%r204, %r56;
	mov.b64 	%rd560, 0;
$L__BB450_60:
	.pragma "nounroll";
	add.s32 	%r30, %r205, 3;
	mul.wide.u32 	%rd270, %r30, 8;
	add.s64 	%rd271, %rd2, %rd270;
	ld.global.u64 	%rd133, [%rd271];
	or.b64  	%rd272, %rd551, %rd133;
	and.b64  	%rd273, %rd272, -4294967296;
	setp.ne.s64 	%p21, %rd273, 0;
	@%p21 bra 	$L__BB450_62;
	cvt.u32.u64 	%r57, %rd133;
	cvt.u32.u64 	%r58, %rd551;
	div.u32 	%r59, %r58, %r57;
	mul.lo.s32 	%r60, %r59, %r57;
	sub.s32 	%r61, %r58, %r60;
	cvt.u64.u32 	%rd522, %r59;
	cvt.u64.u32 	%rd523, %r61;
	bra.uni 	$L__BB450_63;
$L__BB450_62:
	div.s64 	%rd522, %rd551, %rd133;
	mul.lo.s64 	%rd274, %rd522, %rd133;
	sub.s64 	%rd523, %rd551, %rd274;
$L__BB450_63:
	add.s64 	%rd276, %rd1, %rd270;
	ld.global.u64 	%rd277, [%rd276];
	mad.lo.s64 	%rd140, %rd277, %rd523, %rd560;
	add.s32 	%r31, %r205, 2;
	mul.wide.u32 	%rd278, %r31, 8;
	add.s64 	%rd279, %rd2, %rd278;
	ld.global.u64 	%rd141, [%rd279];
	or.b64  	%rd280, %rd522, %rd141;
	and.b64  	%rd281, %rd280, -4294967296;
	setp.ne.s64 	%p22, %rd281, 0;
	@%p22 bra 	$L__BB450_65;
	cvt.u32.u64 	%r62, %rd141;
	cvt.u32.u64 	%r63, %rd522;
	div.u32 	%r64, %r63, %r62;
	mul.lo.s32 	%r65, %r64, %r62;
	sub.s32 	%r66, %r63, %r65;
	cvt.u64.u32 	%rd524, %r64;
	cvt.u64.u32 	%rd525, %r66;
	bra.uni 	$L__BB450_66;
$L__BB450_65:
	div.s64 	%rd524, %rd522, %rd141;
	mul.lo.s64 	%rd282, %rd524, %rd141;
	sub.s64 	%rd525, %rd522, %rd282;
$L__BB450_66:
	add.s64 	%rd284, %rd1, %rd278;
	ld.global.u64 	%rd285, [%rd284];
	mad.lo.s64 	%rd148, %rd285, %rd525, %rd140;
	add.s32 	%r32, %r205, 1;
	mul.wide.u32 	%rd286, %r32, 8;
	add.s64 	%rd287, %rd2, %rd286;
	ld.global.u64 	%rd149, [%rd287];
	or.b64  	%rd288, %rd524, %rd149;
	and.b64  	%rd289, %rd288, -4294967296;
	setp.ne.s64 	%p23, %rd289, 0;
	@%p23 bra 	$L__BB450_68;
	cvt.u32.u64 	%r67, %rd149;
	cvt.u32.u64 	%r68, %rd524;
	div.u32 	%r69, %r68, %r67;
	mul.lo.s32 	%r70, %r69, %r67;
	sub.s32 	%r71, %r68, %r70;
	cvt.u64.u32 	%rd526, %r69;
	cvt.u64.u32 	%rd527, %r71;
	bra.uni 	$L__BB450_69;
$L__BB450_68:
	div.s64 	%rd526, %rd524, %rd149;
	mul.lo.s64 	%rd290, %rd526, %rd149;
	sub.s64 	%rd527, %rd524, %rd290;
$L__BB450_69:
	add.s64 	%rd292, %rd1, %rd286;
	ld.global.u64 	%rd293, [%rd292];
	mad.lo.s64 	%rd156, %rd293, %rd527, %rd148;
	add.s32 	%r33, %r205, -4;
	mul.wide.u32 	%rd294, %r205, 8;
	add.s64 	%rd295, %rd2, %rd294;
	ld.global.u64 	%rd157, [%rd295];
	or.b64  	%rd296, %rd526, %rd157;
	and.b64  	%rd297, %rd296, -4294967296;
	setp.ne.s64 	%p24, %rd297, 0;
	@%p24 bra 	$L__BB450_71;
	cvt.u32.u64 	%r72, %rd157;
	cvt.u32.u64 	%r73, %rd526;
	div.u32 	%r74, %r73, %r72;
	mul.lo.s32 	%r75, %r74, %r72;
	sub.s32 	%r76, %r73, %r75;
	cvt.u64.u32 	%rd528, %r74;
	cvt.u64.u32 	%rd529, %r76;
	bra.uni 	$L__BB450_72;
$L__BB450_71:
	div.s64 	%rd528, %rd526, %rd157;
	mul.lo.s64 	%rd298, %rd528, %rd157;
	sub.s64 	%rd529, %rd526, %rd298;
$L__BB450_72:
	add.s64 	%rd300, %rd1, %rd294;
	ld.global.u64 	%rd301, [%rd300];
	mad.lo.s64 	%rd164, %rd301, %rd529, %rd156;
	add.s32 	%r34, %r205, -1;
	mul.wide.u32 	%rd302, %r34, 8;
	add.s64 	%rd303, %rd2, %rd302;
	ld.global.u64 	%rd165, [%rd303];
	or.b64  	%rd304, %rd528, %rd165;
	and.b64  	%rd305, %rd304, -4294967296;
	setp.ne.s64 	%p25, %rd305, 0;
	@%p25 bra 	$L__BB450_74;
	cvt.u32.u64 	%r77, %rd165;
	cvt.u32.u64 	%r78, %rd528;
	div.u32 	%r79, %r78, %r77;
	mul.lo.s32 	%r80, %r79, %r77;
	sub.s32 	%r81, %r78, %r80;
	cvt.u64.u32 	%rd530, %r79;
	cvt.u64.u32 	%rd531, %r81;
	bra.uni 	$L__BB450_75;
$L__BB450_74:
	div.s64 	%rd530, %rd528, %rd165;
	mul.lo.s64 	%rd306, %rd530, %rd165;
	sub.s64 	%rd531, %rd528, %rd306;
$L__BB450_75:
	add.s64 	%rd308, %rd1, %rd302;
	ld.global.u64 	%rd309, [%rd308];
	mad.lo.s64 	%rd172, %rd309, %rd531, %rd164;
	add.s32 	%r35, %r205, -2;
	mul.wide.u32 	%rd310, %r35, 8;
	add.s64 	%rd311, %rd2, %rd310;
	ld.global.u64 	%rd173, [%rd311];
	or.b64  	%rd312, %rd530, %rd173;
	and.b64  	%rd313, %rd312, -4294967296;
	setp.ne.s64 	%p26, %rd313, 0;
	@%p26 bra 	$L__BB450_77;
	cvt.u32.u64 	%r82, %rd173;
	cvt.u32.u64 	%r83, %rd530;
	div.u32 	%r84, %r83, %r82;
	mul.lo.s32 	%r85, %r84, %r82;
	sub.s32 	%r86, %r83, %r85;
	cvt.u64.u32 	%rd532, %r84;
	cvt.u64.u32 	%rd533, %r86;
	bra.uni 	$L__BB450_78;
$L__BB450_77:
	div.s64 	%rd532, %rd530, %rd173;
	mul.lo.s64 	%rd314, %rd532, %rd173;
	sub.s64 	%rd533, %rd530, %rd314;
$L__BB450_78:
	add.s64 	%rd316, %rd1, %rd310;
	ld.global.u64 	%rd317, [%rd316];
	mad.lo.s64 	%rd180, %rd317, %rd533, %rd172;
	add.s32 	%r36, %r205, -3;
	mul.wide.u32 	%rd318, %r36, 8;
	add.s64 	%rd319, %rd2, %rd318;
	ld.global.u64 	%rd181, [%rd319];
	or.b64  	%rd320, %rd532, %rd181;
	and.b64  	%rd321, %rd320, -4294967296;
	setp.ne.s64 	%p27, %rd321, 0;
	@%p27 bra 	$L__BB450_80;
	cvt.u32.u64 	%r87, %rd181;
	cvt.u32.u64 	%r88, %rd532;
	div.u32 	%r89, %r88, %r87;
	mul.lo.s32 	%r90, %r89, %r87;
	sub.s32 	%r91, %r88, %r90;
	cvt.u64.u32 	%rd534, %r89;
	cvt.u64.u32 	%rd535, %r91;
	bra.uni 	$L__BB450_81;
$L__BB450_80:
	div.s64 	%rd534, %rd532, %rd181;
	mul.lo.s64 	%rd322, %rd534, %rd181;
	sub.s64 	%rd535, %rd532, %rd322;
$L__BB450_81:
	add.s64 	%rd324, %rd1, %rd318;
	ld.global.u64 	%rd325, [%rd324];
	mad.lo.s64 	%rd188, %rd325, %rd535, %rd180;
	mul.wide.u32 	%rd326, %r33, 8;
	add.s64 	%rd327, %rd2, %rd326;
	ld.global.u64 	%rd189, [%rd327];
	or.b64  	%rd328, %rd534, %rd189;
	and.b64  	%rd329, %rd328, -4294967296;
	setp.ne.s64 	%p28, %rd329, 0;
	@%p28 bra 	$L__BB450_83;
	cvt.u32.u64 	%r92, %rd189;
	cvt.u32.u64 	%r93, %rd534;
	div.u32 	%r94, %r93, %r92;
	mul.lo.s32 	%r95, %r94, %r92;
	sub.s32 	%r96, %r93, %r95;
	cvt.u64.u32 	%rd551, %r94;
	cvt.u64.u32 	%rd537, %r96;
	bra.uni 	$L__BB450_84;
$L__BB450_83:
	div.s64 	%rd551, %rd534, %rd189;
	mul.lo.s64 	%rd330, %rd551, %rd189;
	sub.s64 	%rd537, %rd534, %rd330;
$L__BB450_84:
	add.s64 	%rd332, %rd1, %rd326;
	ld.global.u64 	%rd333, [%rd332];
	mad.lo.s64 	%rd560, %rd333, %rd537, %rd188;
	add.s32 	%r205, %r205, -8;
	add.s32 	%r204, %r204, 8;
	setp.ne.s32 	%p29, %r204, 0;
	@%p29 bra 	$L__BB450_60;
	add.s32 	%r207, %r205, 3;
$L__BB450_86:
	setp.eq.s32 	%p30, %r25, 0;
	@%p30 bra 	$L__BB450_115;
	and.b32  	%r41, %r23, 3;
	setp.lt.u32 	%p31, %r25, 4;
	@%p31 bra 	$L__BB450_101;
	mul.wide.u32 	%rd335, %r207, 8;
	add.s64 	%rd336, %rd2, %rd335;
	ld.global.u64 	%rd200, [%rd336];
	or.b64  	%rd337, %rd551, %rd200;
	and.b64  	%rd338, %rd337, -4294967296;
	setp.ne.s64 	%p32, %rd338, 0;
	@%p32 bra 	$L__BB450_90;
	cvt.u32.u64 	%r97, %rd200;
	cvt.u32.u64 	%r98, %rd551;
	div.u32 	%r99, %r98, %r97;
	mul.lo.s32 	%r100, %r99, %r97;
	sub.s32 	%r101, %r98, %r100;
	cvt.u64.u32 	%rd541, %r99;
	cvt.u64.u32 	%rd542, %r101;
	bra.uni 	$L__BB450_91;
$L__BB450_90:
	div.s64 	%rd541, %rd551, %rd200;
	mul.lo.s64 	%rd339, %rd541, %rd200;
	sub.s64 	%rd542, %rd551, %rd339;
$L__BB450_91:
	add.s64 	%rd341, %rd1, %rd335;
	ld.global.u64 	%rd342, [%rd341];
	mad.lo.s64 	%rd207, %rd342, %rd542, %rd560;
	add.s32 	%r42, %r207, -1;
	mul.wide.u32 	%rd343, %r42, 8;
	add.s64 	%rd344, %rd2, %rd343;
	ld.global.u64 	%rd208, [%rd344];
	or.b64  	%rd345, %rd541, %rd208;
	and.b64  	%rd346, %rd345, -4294967296;
	setp.ne.s64 	%p33, %rd346, 0;
	@%p33 bra 	$L__BB450_93;
	cvt.u32.u64 	%r102, %rd208;
	cvt.u32.u64 	%r103, %rd541;
	div.u32 	%r104, %r103, %r102;
	mul.lo.s32 	%r105, %r104, %r102;
	sub.s32 	%r106, %r103, %r105;
	cvt.u64.u32 	%rd543, %r104;
	cvt.u64.u32 	%rd544, %r106;
	bra.uni 	$L__BB450_94;
$L__BB450_93:
	div.s64 	%rd543, %rd541, %rd208;
	mul.lo.s64 	%rd347, %rd543, %rd208;
	sub.s64 	%rd544, %rd541, %rd347;
$L__BB450_94:
	add.s64 	%rd349, %rd1, %rd343;
	ld.global.u64 	%rd350, [%rd349];
	mad.lo.s64 	%rd215, %rd350, %rd544, %rd207;
	add.s32 	%r43, %r207, -2;
	mul.wide.u32 	%rd351, %r43, 8;
	add.s64 	%rd352, %rd2, %rd351;
	ld.global.u64 	%rd216, [%rd352];
	or.b64  	%rd353, %rd543, %rd216;
	and.b64  	%rd354, %rd353, -4294967296;
	setp.ne.s64 	%p34, %rd354, 0;
	@%p34 bra 	$L__BB450_96;
	cvt.u32.u64 	%r107, %rd216;
	cvt.u32.u64 	%r108, %rd543;
	div.u32 	%r109, %r108, %r107;
	mul.lo.s32 	%r110, %r109, %r107;
	sub.s32 	%r111, %r108, %r110;
	cvt.u64.u32 	%rd545, %r109;
	cvt.u64.u32 	%rd546, %r111;
	bra.uni 	$L__BB450_97;
$L__BB450_96:
	div.s64 	%rd545, %rd543, %rd216;
	mul.lo.s64 	%rd355, %rd545, %rd216;
	sub.s64 	%rd546, %rd543, %rd355;
$L__BB450_97:
	add.s64 	%rd357, %rd1, %rd351;
	ld.global.u64 	%rd358, [%rd357];
	mad.lo.s64 	%rd223, %rd358, %rd546, %rd215;
	add.s32 	%r44, %r207, -3;
	mul.wide.u32 	%rd359, %r44, 8;
	add.s64 	%rd360, %rd2, %rd359;
	ld.global.u64 	%rd224, [%rd360];
	or.b64  	%rd361, %rd545, %rd224;
	and.b64  	%rd362, %rd361, -4294967296;
	setp.ne.s64 	%p35, %rd362, 0;
	@%p35 bra 	$L__BB450_99;
	cvt.u32.u64 	%r112, %rd224;
	cvt.u32.u64 	%r113, %rd545;
	div.u32 	%r114, %r113, %r112;
	mul.lo.s32 	%r115, %r114, %r112;
	sub.s32 	%r116, %r113, %r115;
	cvt.u64.u32 	%rd551, %r114;
	cvt.u64.u32 	%rd548, %r116;
	bra.uni 	$L__BB450_100;
$L__BB450_99:
	div.s64 	%rd551, %rd545, %rd224;
	mul.lo.s64 	%rd363, %rd551, %rd224;
	sub.s64 	%rd548, %rd545, %rd363;
$L__BB450_100:
	add.s64 	%rd365, %rd1, %rd359;
	ld.global.u64 	%rd366, [%rd365];
	mad.lo.s64 	%rd560, %rd366, %rd548, %rd223;
	add.s32 	%r207, %r207, -4;
$L__BB450_101:
	setp.eq.s32 	%p36, %r41, 0;
	@%p36 bra 	$L__BB450_115;
	setp.eq.s32 	%p37, %r41, 1;
	@%p37 bra 	$L__BB450_110;
	mul.wide.u32 	%rd368, %r207, 8;
	add.s64 	%rd369, %rd2, %rd368;
	ld.global.u64 	%rd235, [%rd369];
	or.b64  	%rd370, %rd551, %rd235;
	and.b64  	%rd371, %rd370, -4294967296;
	setp.ne.s64 	%p38, %rd371, 0;
	@%p38 bra 	$L__BB450_105;
	cvt.u32.u64 	%r117, %rd235;
	cvt.u32.u64 	%r118, %rd551;
	div.u32 	%r119, %r118, %r117;
	mul.lo.s32 	%r120, %r119, %r117;
	sub.s32 	%r121, %r118, %r120;
	cvt.u64.u32 	%rd552, %r119;
	cvt.u64.u32 	%rd553, %r121;
	bra.uni 	$L__BB450_106;
$L__BB450_105:
	div.s64 	%rd552, %rd551, %rd235;
	mul.lo.s64 	%rd372, %rd552, %rd235;
	sub.s64 	%rd553, %rd551, %rd372;
$L__BB450_106:
	add.s64 	%rd374, %rd1, %rd368;
	ld.global.u64 	%rd375, [%rd374];
	mad.lo.s64 	%rd242, %rd375, %rd553, %rd560;
	add.s32 	%r47, %r207, -1;
	mul.wide.u32 	%rd376, %r47, 8;
	add.s64 	%rd377, %rd2, %rd376;
	ld.global.u64 	%rd243, [%rd377];
	or.b64  	%rd378, %rd552, %rd243;
	and.b64  	%rd379, %rd378, -4294967296;
	setp.ne.s64 	%p39, %rd379, 0;
	@%p39 bra 	$L__BB450_108;
	cvt.u32.u64 	%r122, %rd243;
	cvt.u32.u64 	%r123, %rd552;
	div.u32 	%r124, %r123, %r122;
	mul.lo.s32 	%r125, %r124, %r122;
	sub.s32 	%r126, %r123, %r125;
	cvt.u64.u32 	%rd551, %r124;
	cvt.u64.u32 	%rd555, %r126;
	bra.uni 	$L__BB450_109;
$L__BB450_108:
	div.s64 	%rd551, %rd552, %rd243;
	mul.lo.s64 	%rd380, %rd551, %rd243;
	sub.s64 	%rd555, %rd552, %rd380;
$L__BB450_109:
	add.s64 	%rd382, %rd1, %rd376;
	ld.global.u64 	%rd383, [%rd382];
	mad.lo.s64 	%rd560, %rd383, %rd555, %rd242;
	add.s32 	%r207, %r207, -2;
$L__BB450_110:
	and.b32  	%r127, %r23, 1;
	setp.eq.b32 	%p40, %r127, 1;
	not.pred 	%p41, %p40;
	@%p41 bra 	$L__BB450_115;
	mul.wide.u32 	%rd384, %r207, 8;
	add.s64 	%rd385, %rd2, %rd384;
	ld.global.u64 	%rd254, [%rd385];
	or.b64  	%rd386, %rd551, %rd254;
	and.b64  	%rd387, %rd386, -4294967296;
	setp.ne.s64 	%p42, %rd387, 0;
	@%p42 bra 	$L__BB450_113;
	cvt.u32.u64 	%r128, %rd254;
	cvt.u32.u64 	%r129, %rd551;
	rem.u32 	%r130, %r129, %r128;
	cvt.u64.u32 	%rd559, %r130;
	bra.uni 	$L__BB450_114;
$L__BB450_113:
	rem.s64 	%rd559, %rd551, %rd254;
$L__BB450_114:
	add.s64 	%rd389, %rd1, %rd384;
	ld.global.u64 	%rd390, [%rd389];
	mad.lo.s64 	%rd560, %rd390, %rd559, %rd560;
$L__BB450_115:
	shl.b64 	%rd391, %rd560, 3;
	add.s64 	%rd392, %rd3, %rd391;
	ld.global.u64 	%rd393, [%rd392];
	setp.ne.s64 	%p43, %rd393, 0;
	selp.u16 	%rs2, 1, 0, %p43;
	st.shared.u8 	[%r5], %rs2;
$L__BB450_116:
	bar.sync 	0;
	setp.lt.u32 	%p67, %r209, 66;
	@%p67 bra 	$L__BB450_122;
$L__BB450_117:
	shr.u32 	%r51, %r209, 1;
	setp.ge.u32 	%p68, %r1, %r51;
	@%p68 bra 	$L__BB450_121;
	ld.shared.u8 	%rs4, [%r5];
	setp.eq.s16 	%p70, %rs4, 0;
	mov.pred 	%p87, 0;
	@%p70 bra 	$L__BB450_120;
	add.s32 	%r199, %r5, %r51;
	ld.shared.u8 	%rs5, [%r199];
	setp.ne.s16 	%p87, %rs5, 0;
$L__BB450_120:
	selp.u16 	%rs6, 1, 0, %p87;
	st.shared.u8 	[%r5], %rs6;
$L__BB450_121:
	bar.sync 	0;
	setp.gt.u32 	%p71, %r209, 131;
	mov.u32 	%r209, %r51;
	@%p71 bra 	$L__BB450_117;
$L__BB450_122:
	setp.gt.u32 	%p72, %r1, 31;
	@%p72 bra 	$L__BB450_137;
	ld.volatile.shared.u8 	%rs7, [%r5];
	setp.eq.s16 	%p74, %rs7, 0;
	mov.pred 	%p88, 0;
	@%p74 bra 	$L__BB450_125;
	ld.volatile.shared.u8 	%rs8, [%r5+32];
	setp.ne.s16 	%p88, %rs8, 0;
$L__BB450_125:
	selp.u16 	%rs9, 1, 0, %p88;
	st.volatile.shared.u8 	[%r5], %rs9;
	ld.volatile.shared.u8 	%rs10, [%r5];
	setp.eq.s16 	%p76, %rs10, 0;
	mov.pred 	%p89, 0;
	@%p76 bra 	$L__BB450_127;
	ld.volatile.shared.u8 	%rs11, [%r5+16];
	setp.ne.s16 	%p89, %rs11, 0;
$L__BB450_127:
	selp.u16 	%rs12, 1, 0, %p89;
	st.volatile.shared.u8 	[%r5], %rs12;
	ld.volatile.shared.u8 	%rs13, [%r5];
	setp.eq.s16 	%p78, %rs13, 0;
	mov.pred 	%p90, 0;
	@%p78 bra 	$L__BB450_129;
	ld.volatile.shared.u8 	%rs14, [%r5+8];
	setp.ne.s16 	%p90, %rs14, 0;
$L__BB450_129:
	selp.u16 	%rs15, 1, 0, %p90;
	st.volatile.shared.u8 	[%r5], %rs15;
	ld.volatile.shared.u8 	%rs16, [%r5];
	setp.eq.s16 	%p80, %rs16, 0;
	mov.pred 	%p91, 0;
	@%p80 bra 	$L__BB450_131;
	ld.volatile.shared.u8 	%rs17, [%r5+4];
	setp.ne.s16 	%p91, %rs17, 0;
$L__BB450_131:
	selp.u16 	%rs18, 1, 0, %p91;
	st.volatile.shared.u8 	[%r5], %rs18;
	ld.volatile.shared.u8 	%rs19, [%r5];
	setp.eq.s16 	%p82, %rs19, 0;
	mov.pred 	%p92, 0;
	@%p82 bra 	$L__BB450_133;
	ld.volatile.shared.u8 	%rs20, [%r5+2];
	setp.ne.s16 	%p92, %rs20, 0;
$L__BB450_133:
	selp.u16 	%rs21, 1, 0, %p92;
	st.volatile.shared.u8 	[%r5], %rs21;
	ld.volatile.shared.u8 	%rs22, [%r5];
	setp.eq.s16 	%p84, %rs22, 0;
	mov.pred 	%p93, 0;
	@%p84 bra 	$L__BB450_135;
	ld.volatile.shared.u8 	%rs23, [%r5+1];
	setp.ne.s16 	%p93, %rs23, 0;
$L__BB450_135:
	selp.u16 	%rs24, 1, 0, %p93;
	st.volatile.shared.u8 	[%r5], %rs24;
	setp.ne.s32 	%p85, %r1, 0;
	@%p85 bra 	$L__BB450_137;
	ld.shared.u8 	%rs25, [allsdata_i64];
	cvt.u64.u32 	%rd473, %r2;
	cvta.to.global.u64 	%rd474, %rd260;
	add.s64 	%rd475, %rd474, %rd473;
	st.global.u8 	[%rd475], %rs25;
$L__BB450_137:
	ret;

}
	// .globl	uncontiguous_cumulate_all_i64
.visible .entry uncontiguous_cumulate_all_i64(
	.param .u64 .ptr .align 1 uncontiguous_cumulate_all_i64_param_0,
	.param .u64 .ptr .align 1 uncontiguous_cumulate_all_i64_param_1,
	.param .u64 .ptr .align 1 uncontiguous_cumulate_all_i64_param_2,
	.param .u64 .ptr .align 1 uncontiguous_cumulate_all_i64_param_3,
	.param .u64 uncontiguous_cumulate_all_i64_param_4,
	.param .u64 uncontiguous_cumulate_all_i64_param_5
)
{
	.reg .pred 	%p<93>;
	.reg .b16 	%rs<28>;
	.reg .b32 	%r<210>;
	.reg .b64 	%rd<555>;

	ld.param.u64 	%rd260, [uncontiguous_cumulate_all_i64_param_0];
	ld.param.u64 	%rd263, [uncontiguous_cumulate_all_i64_param_1];
	ld.param.u64 	%rd264, [uncontiguous_cumulate_all_i64_param_2];
	ld.param.u64 	%rd265, [uncontiguous_cumulate_all_i64_param_3];
	ld.param.u64 	%rd261, [uncontiguous_cumulate_all_i64_param_4];
	ld.param.u64 	%rd262, [uncontiguous_cumulate_all_i64_param_5];
	cvta.to.global.u64 	%rd1, %rd265;
	cvta.to.global.u64 	%rd2, %rd264;
	cvta.to.global.u64 	%rd3, %rd263;
	mov.u32 	%r1, %tid.x;
	mov.u32 	%r2, %ctaid.x;
	mov.u32 	%r209, %ntid.x;
	mul.lo.s32 	%r52, %r2, %r209;
	shl.b32 	%r53, %r52, 1;
	add.s32 	%r4, %r53, %r1;
	mov.u32 	%r54, allsdata_i64;
	add.s32 	%r5, %r54, %r1;
	mov.b16 	%rs1, 1;
	st.shared.u8 	[%r5], %rs1;
	add.s32 	%r55, %r4, %r209;
	cvt.u64.u32 	%rd508, %r55;
	setp.le.u64 	%p17, %rd262, %rd508;
	@%p17 bra 	$L__BB451_56;
	cvt.u32.u64 	%r6, %rd261;
	add.s32 	%r203, %r6, -1;
	setp.lt.s32 	%p43, %r203, 0;
	mov.b64 	%rd512, 0;
	mov.u64 	%rd513, %rd512;
	@%p43 bra 	$L__BB451_53;
	cvt.u64.u32 	%rd509, %r4;
	setp.lt.u32 	%p44, %r203, 3;
	mov.b64 	%rd513, 0;
	mov.u64 	%rd512, %rd513;
	@%p44 bra 	$L__BB451_30;
	add.s32 	%r201, %r6, -2;
	and.b32  	%r131, %r6, -4;
	neg.s32 	%r200, %r131;
	mov.b64 	%rd513, 0;
$L__BB451_4:
	.pragma "nounroll";
	add.s32 	%r12, %r201, 1;
	mul.wide.u32 	%rd396, %r12, 8;
	add.s64 	%rd397, %rd2, %rd396;
	ld.global.u64 	%rd10, [%rd397];
	or.b64  	%rd398, %rd509, %rd10;
	and.b64  	%rd399, %rd398, -4294967296;
	setp.ne.s64 	%p45, %rd399, 0;
	@%p45 bra 	$L__BB451_6;
	cvt.u32.u64 	%r132, %rd10;
	cvt.u32.u64 	%r133, %rd509;
	div.u32 	%r134, %r133, %r132;
	mul.lo.s32 	%r135, %r134, %r132;
	sub.s32 	%r136, %r133, %r135;
	cvt.u64.u32 	%rd474, %r134;
	cvt.u64.u32 	%rd475, %r136;
	bra.uni 	$L__BB451_7;
$L__BB451_6:
	div.s64 	%rd474, %rd509, %rd10;
	mul.lo.s64 	%rd400, %rd474, %rd10;
	sub.s64 	%rd475, %rd509, %rd400;
$L__BB451_7:
	mul.wide.u32 	%rd401, %r12, 8;
	add.s64 	%rd402, %rd1, %rd401;
	ld.global.u64 	%rd17, [%rd402];
	mad.lo.s64 	%rd18, %rd17, %rd475, %rd512;
	or.b64  	%rd403, %rd508, %rd10;
	and.b64  	%rd404, %rd403, -4294967296;
	setp.ne.s64 	%p46, %rd404, 0;
	@%p46 bra 	$L__BB451_9;
	cvt.u32.u64 	%r137, %rd10;
	cvt.u32.u64 	%r138, %rd508;
	div.u32 	%r139, %r138, %r137;
	mul.lo.s32 	%r140, %r139, %r137;
	sub.s32 	%r141, %r138, %r140;
	cvt.u64.u32 	%rd476, %r139;
	cvt.u64.u32 	%rd477, %r141;
	bra.uni 	$L__BB451_10;
$L__BB451_9:
	div.s64 	%rd476, %rd508, %rd10;
	mul.lo.s64 	%rd405, %rd476, %rd10;
	sub.s64 	%rd477, %rd508, %rd405;
$L__BB451_10:
	mad.lo.s64 	%rd25, %rd477, %rd17, %rd513;
	add.s32 	%r13, %r201, -2;
	mul.wide.u32 	%rd406, %r201, 8;
	add.s64 	%rd407, %rd2, %rd406;
	ld.global.u64 	%rd26, [%rd407];
	or.b64  	%rd408, %rd474, %rd26;
	and.b64  	%rd409, %rd408, -4294967296;
	setp.ne.s64 	%p47, %rd409, 0;
	@%p47 bra 	$L__BB451_12;
	cvt.u32.u64 	%r142, %rd26;
	cvt.u32.u64 	%r143, %rd474;
	div.u32 	%r144, %r143, %r142;
	mul.lo.s32 	%r145, %r144, %r142;
	sub.s32 	%r146, %r143, %r145;
	cvt.u64.u32 	%rd478, %r144;
	cvt.u64.u32 	%rd479, %r146;
	bra.uni 	$L__BB451_13;
$L__BB451_12:
	div.s64 	%rd478, %rd474, %rd26;
	mul.lo.s64 	%rd410, %rd478, %rd26;
	sub.s64 	%rd479, %rd474, %rd410;
$L__BB451_13:
	mul.wide.u32 	%rd411, %r201, 8;
	add.s64 	%rd412, %rd1, %rd411;
	ld.global.u64 	%rd33, [%rd412];
	mad.lo.s64 	%rd34, %rd33, %rd479, %rd18;
	or.b64  	%rd413, %rd476, %rd26;
	and.b64  	%rd414, %rd413, -4294967296;
	setp.ne.s64 	%p48, %rd414, 0;
	@%p48 bra 	$L__BB451_15;
	cvt.u32.u64 	%r147, %rd26;
	cvt.u32.u64 	%r148, %rd476;
	div.u32 	%r149, %r148, %r147;
	mul.lo.s32 	%r150, %r149, %r147;
	sub.s32 	%r151, %r148, %r150;
	cvt.u64.u32 	%rd480, %r149;
	cvt.u64.u32 	%rd481, %r151;
	bra.uni 	$L__BB451_16;
$L__BB451_15:
	div.s64 	%rd480, %rd476, %rd26;
	mul.lo.s64 	%rd415, %rd480, %rd26;
	sub.s64 	%rd481, %rd476, %rd415;
$L__BB451_16:
	mad.lo.s64 	%rd41, %rd481, %rd33, %rd25;
	add.s32 	%r14, %r201, -1;
	mul.wide.u32 	%rd416, %r14, 8;
	add.s64 	%rd417, %rd2, %rd416;
	ld.global.u64 	%rd42, [%rd417];
	or.b64  	%rd418, %rd478, %rd42;
	and.b64  	%rd419, %rd418, -4294967296;
	setp.ne.s64 	%p49, %rd419, 0;
	@%p49 bra 	$L__BB451_18;
	cvt.u32.u64 	%r152, %rd42;
	cvt.u32.u64 	%r153, %rd478;
	div.u32 	%r154, %r153, %r152;
	mul.lo.s32 	%r155, %r154, %r152;
	sub.s32 	%r156, %r153, %r155;
	cvt.u64.u32 	%rd482, %r154;
	cvt.u64.u32 	%rd483, %r156;
	bra.uni 	$L__BB451_19;
$L__BB451_18:
	div.s64 	%rd482, %rd478, %rd42;
	mul.lo.s64 	%rd420, %rd482, %rd42;
	sub.s64 	%rd483, %rd478, %rd420;
$L__BB451_19:
	mul.wide.u32 	%rd421, %r14, 8;
	add.s64 	%rd422, %rd1, %rd421;
	ld.global.u64 	%rd49, [%rd422];
	mad.lo.s64 	%rd50, %rd49, %rd483, %rd34;
	or.b64  	%rd423, %rd480, %rd42;
	and.b64  	%rd424, %rd423, -4294967296;
	setp.ne.s64 	%p50, %rd424, 0;
	@%p50 bra 	$L__BB451_21;
	cvt.u32.u64 	%r157, %rd42;
	cvt.u32.u64 	%r158, %rd480;
	div.u32 	%r159, %r158, %r157;
	mul.lo.s32 	%r160, %r159, %r157;
	sub.s32 	%r161, %r158, %r160;
	cvt.u64.u32 	%rd484, %r159;
	cvt.u64.u32 	%rd485, %r161;
	bra.uni 	$L__BB451_22;
$L__BB451_21:
	div.s64 	%rd484, %rd480, %rd42;
	mul.lo.s64 	%rd425, %rd484, %rd42;
	sub.s64 	%rd485, %rd480, %rd425;
$L__BB451_22:
	mad.lo.s64 	%rd57, %rd485, %rd49, %rd41;
	mul.wide.u32 	%rd426, %r13, 8;
	add.s64 	%rd427, %rd2, %rd426;
	ld.global.u64 	%rd58, [%rd427];
	or.b64  	%rd428, %rd482, %rd58;
	and.b64  	%rd429, %rd428, -4294967296;
	setp.ne.s64 	%p51, %rd429, 0;
	@%p51 bra 	$L__BB451_24;
	cvt.u32.u64 	%r162, %rd58;
	cvt.u32.u64 	%r163, %rd482;
	div.u32 	%r164, %r163, %r162;
	mul.lo.s32 	%r165, %r164, %r162;
	sub.s32 	%r166, %r163, %r165;
	cvt.u64.u32 	%rd509, %r164;
	cvt.u64.u32 	%rd487, %r166;
	bra.uni 	$L__BB451_25;
$L__BB451_24:
	div.s64 	%rd509, %rd482, %rd58;
	mul.lo.s64 	%rd430, %rd509, %rd58;
	sub.s64 	%rd487, %rd482, %rd430;
$L__BB451_25:
	mul.wide.u32 	%rd431, %r13, 8;
	add.s64 	%rd432, %rd1, %rd431;
	ld.global.u64 	%rd65, [%rd432];
	mad.lo.s64 	%rd512, %rd65, %rd487, %rd50;
	or.b64  	%rd433, %rd484, %rd58;
	and.b64  	%rd434, %rd433, -4294967296;
	setp.ne.s64 	%p52, %rd434, 0;
	@%p52 bra 	$L__BB451_27;
	cvt.u32.u64 	%r167, %rd58;
	cvt.u32.u64 	%r168, %rd484;
	div.u32 	%r169, %r168, %r167;
	mul.lo.s32 	%r170, %r169, %r167;
	sub.s32 	%r171, %r168, %r170;
	cvt.u64.u32 	%rd508, %r169;
	cvt.u64.u32 	%rd489, %r171;
	bra.uni 	$L__BB451_28;
$L__BB451_27:
	div.s64 	%rd508, %rd484, %rd58;
	mul.lo.s64 	%rd435, %rd508, %rd58;
	sub.s64 	%rd489, %rd484, %rd435;
$L__BB451_28:
	mad.lo.s64 	%rd513, %rd489, %rd65, %rd57;
	add.s32 	%r201, %r201, -4;
	add.s32 	%r200, %r200, 4;
	setp.ne.s32 	%p53, %r200, 0;
	@%p53 bra 	$L__BB451_4;
	add.s32 	%r203, %r201, 1;
$L__BB451_30:
	and.b32  	%r19, %r6, 3;
	setp.eq.s32 	%p54, %r19, 0;
	@%p54 bra 	$L__BB451_53;
	setp.eq.s32 	%p55, %r19, 1;
	@%p55 bra 	$L__BB451_45;
	mul.wide.u32 	%rd437, %r203, 8;
	add.s64 	%rd438, %rd2, %rd437;
	ld.global.u64 	%rd80, [%rd438];
	or.b64  	%rd439, %rd509, %rd80;
	and.b64  	%rd440, %rd439, -4294967296;
	setp.ne.s64 	%p56, %rd440, 0;
	@%p56 bra 	$L__BB451_34;
	cvt.u32.u64 	%r172, %rd80;
	cvt.u32.u64 	%r173, %rd509;
	div.u32 	%r174, %r173, %r172;
	mul.lo.s32 	%r175, %r174, %r172;
	sub.s32 	%r176, %r173, %r175;
	cvt.u64.u32 	%rd496, %r174;
	cvt.u64.u32 	%rd497, %r176;
	bra.uni 	$L__BB451_35;
$L__BB451_34:
	div.s64 	%rd496, %rd509, %rd80;
	mul.lo.s64 	%rd441, %rd496, %rd80;
	sub.s64 	%rd497, %rd509, %rd441;
$L__BB451_35:
	add.s64 	%rd443, %rd1, %rd437;
	ld.global.u64 	%rd87, [%rd443];
	mad.lo.s64 	%rd88, %rd87, %rd497, %rd512;
	or.b64  	%rd444, %rd508, %rd80;
	and.b64  	%rd445, %rd444, -4294967296;
	setp.ne.s64 	%p57, %rd445, 0;
	@%p57 bra 	$L__BB451_37;
	cvt.u32.u64 	%r177, %rd80;
	cvt.u32.u64 	%r178, %rd508;
	div.u32 	%r179, %r178, %r177;
	mul.lo.s32 	%r180, %r179, %r177;
	sub.s32 	%r181, %r178, %r180;
	cvt.u64.u32 	%rd498, %r179;
	cvt.u64.u32 	%rd499, %r181;
	bra.uni 	$L__BB451_38;
$L__BB451_37:
	div.s64 	%rd498, %rd508, %rd80;
	mul.lo.s64 	%rd446, %rd498, %rd80;
	sub.s64 	%rd499, %rd508, %rd446;
$L__BB451_38:
	mad.lo.s64 	%rd95, %rd499, %rd87, %rd513;
	add.s32 	%r20, %r203, -1;
	mul.wide.u32 	%rd447, %r20, 8;
	add.s64 	%rd448, %rd2, %rd447;
	ld.global.u64 	%rd96, [%rd448];
	or.b64  	%rd449, %rd496, %rd96;
	and.b64  	%rd450, %rd449, -4294967296;
	setp.ne.s64 	%p58, %rd450, 0;
	@%p58 bra 	$L__BB451_40;
	cvt.u32.u64 	%r182, %rd96;
	cvt.u32.u64 	%r183, %rd496;
	div.u32 	%r184, %r183, %r182;
	mul.lo.s32 	%r185, %r184, %r182;
	sub.s32 	%r186, %r183, %r185;
	cvt.u64.u32 	%rd509, %r184;
	cvt.u64.u32 	%rd501, %r186;
	bra.uni 	$L__BB451_41;
$L__BB451_40:
	div.s64 	%rd509, %rd496, %rd96;
	mul.lo.s64 	%rd451, %rd509, %rd96;
	sub.s64 	%rd501, %rd496, %rd451;
$L__BB451_41:
	add.s64 	%rd453, %rd1, %rd447;
	ld.global.u64 	%rd103, [%rd453];
	mad.lo.s64 	%rd512, %rd103, %rd501, %rd88;
	or.b64  	%rd454, %rd498, %rd96;
	and.b64  	%rd455, %rd454, -4294967296;
	setp.ne.s64 	%p59, %rd455, 0;
	@%p59 bra 	$L__BB451_43;
	cvt.u32.u64 	%r187, %rd96;
	cvt.u32.u64 	%r188, %rd498;
	div.u32 	%r189, %r188, %r187;
	mul.lo.s32 	%r190, %r189, %r187;
	sub.s32 	%r191, %r188, %r190;
	cvt.u64.u32 	%rd508, %r189;
	cvt.u64.u32 	%rd503, %r191;
	bra.uni 	$L__BB451_44;
$L__BB451_43:
	div.s64 	%rd508, %rd498, %rd96;
	mul.lo.s64 	%rd456, %rd508, %rd96;
	sub.s64 	%rd503, %rd498, %rd456;
$L__BB451_44:
	mad.lo.s64 	%rd513, %rd503, %rd103, %rd95;
	add.s32 	%r203, %r203, -2;
$L__BB451_45:
	and.b32  	%r192, %r6, 1;
	setp.eq.b32 	%p60, %r192, 1;
	not.pred 	%p61, %p60;
	@%p61 bra 	$L__BB451_53;
	mul.wide.u32 	%rd457, %r203, 8;
	add.s64 	%rd458, %rd2, %rd457;
	ld.global.u64 	%rd118, [%rd458];
	or.b64  	%rd459, %rd509, %rd118;
	and.b64  	%rd460, %rd459, -4294967296;
	setp.ne.s64 	%p62, %rd460, 0;
	@%p62 bra 	$L__BB451_48;
	cvt.u32.u64 	%r193, %rd118;
	cvt.u32.u64 	%r194, %rd509;
	rem.u32 	%r195, %r194, %r193;
	cvt.u64.u32 	%rd510, %r195;
	bra.uni 	$L__BB451_49;
$L__BB451_48:
	rem.s64 	%rd510, %rd509, %rd118;
$L__BB451_49:
	add.s64 	%rd462, %rd1, %rd457;
	ld.global.u64 	%rd122, [%rd462];
	mad.lo.s64 	%rd512, %rd122, %rd510, %rd512;
	or.b64  	%rd463, %rd508, %rd118;
	and.b64  	%rd464, %rd463, -4294967296;
	setp.ne.s64 	%p63, %rd464, 0;
	@%p63 bra 	$L__BB451_51;
	cvt.u32.u64 	%r196, %rd118;
	cvt.u32.u64 	%r197, %rd508;
	rem.u32 	%r198, %r197, %r196;
	cvt.u64.u32 	%rd511, %r198;
	bra.uni 	$L__BB451_52;
$L__BB451_51:
	rem.s64 	%rd511, %rd508, %rd118;
$L__BB451_52:
	mad.lo.s64 	%rd513, %rd511, %rd122, %rd513;
$L__BB451_53:
	add.s64 	%rd465, %rd3, %rd512;
	ld.global.u8 	%rs3, [%rd465];
	setp.eq.s16 	%p65, %rs3, 0;
	mov.pred 	%p85, 0;
	@%p65 bra 	$L__BB451_55;
	add.s64 	%rd466, %rd3, %rd513;
	ld.global.u8 	%rs4, [%rd466];
	setp.ne.s16 	%p85, %rs4, 0;
$L__BB451_55:
	selp.u16 	%rs5, 1, 0, %p85;
	st.shared.u8 	[%r5], %rs5;
	bra.uni 	$L__BB451_116;
$L__BB451_56:
	cvt.u64.u32 	%rd545, %r4;
	setp.le.u64 	%p18, %rd262, %rd545;
	@%p18 bra 	$L__BB451_116;
	cvt.u32.u64 	%r23, %rd261;
	add.s32 	%r207, %r23, -1;
	setp.lt.s32 	%p19, %r207, 0;
	mov.b64 	%rd554, 0;
	@%p19 bra 	$L__BB451_115;
	and.b32  	%r25, %r23, 7;
	setp.lt.u32 	%p20, %r207, 7;
	mov.b64 	%rd554, 0;
	@%p20 bra 	$L__BB451_86;
	add.s32 	%r205, %r23, -4;
	and.b32  	%r56, %r23, -8;
	neg.s32 	%r204, %r56;
	mov.b64 	%rd554, 0;
$L__BB451_60:
	.pragma "nounroll";
	add.s32 	%r30, %r205, 3;
	mul.wide.u32 	%rd270, %r30, 8;
	add.s64 	%rd271, %rd2, %rd270;
	ld.global.u64 	%rd133, [%rd271];
	or.b64  	%rd272, %rd545, %rd133;
	and.b64  	%rd273, %rd272, -4294967296;
	setp.ne.s64 	%p21, %rd273, 0;
	@%p21 bra 	$L__BB451_62;
	cvt.u32.u64 	%r57, %rd133;
	cvt.u32.u64 	%r58, %rd545;
	div.u32 	%r59, %r58, %r57;
	mul.lo.s32 	%r60, %r59, %r57;
	sub.s32 	%r61, %r58, %r60;
	cvt.u64.u32 	%rd516, %r59;
	cvt.u64.u32 	%rd517, %r61;
	bra.uni 	$L__BB451_63;
$L__BB451_62:
	div.s64 	%rd516, %rd545, %rd133;
	mul.lo.s64 	%rd274, %rd516, %rd133;
	sub.s64 	%rd517, %rd545, %rd274;
$L__BB451_63:
	add.s64 	%rd276, %rd1, %rd270;
	ld.global.u64 	%rd277, [%rd276];
	mad.lo.s64 	%rd140, %rd277, %rd517, %rd554;
	add.s32 	%r31, %r205, 2;
	mul.wide.u32 	%rd278, %r31, 8;
	add.s64 	%rd279, %rd2, %rd278;
	ld.global.u64 	%rd141, [%rd279];
	or.b64  	%rd280, %rd516, %rd141;
	and.b64  	%rd281, %rd280, -4294967296;
	setp.ne.s64 	%p22, %rd281, 0;
	@%p22 bra 	$L__BB451_65;
	cvt.u32.u64 	%r62, %rd141;
	cvt.u32.u64 	%r63, %rd516;
	div.u32 	%r64, %r63, %r62;
	mul.lo.s32 	%r65, %r64, %r62;
	sub.s32 	%r66, %r63, %r65;
	cvt.u64.u32 	%rd518, %r64;
	cvt.u64.u32 	%rd519, %r66;
	bra.uni 	$L__BB451_66;
$L__BB451_65:
	div.s64 	%rd518, %rd516, %rd141;
	mul.lo.s64 	%rd282, %rd518, %rd141;
	sub.s64 	%rd519, %rd516, %rd282;
$L__BB451_66:
	add.s64 	%rd284, %rd1, %rd278;
	ld.global.u64 	%rd285, [%rd284];
	mad.lo.s64 	%rd148, %rd285, %rd519, %rd140;
	add.s32 	%r32, %r205, 1;
	mul.wide.u32 	%rd286, %r32, 8;
	add.s64 	%rd287, %rd2, %rd286;
	ld.global.u64 	%rd149, [%rd287];
	or.b64  	%rd288, %rd518, %rd149;
	and.b64  	%rd289, %rd288, -4294967296;
	setp.ne.s64 	%p23, %rd289, 0;
	@%p23 bra 	$L__BB451_68;
	cvt.u32.u64 	%r67, %rd149;
	cvt.u32.u64 	%r68, %rd518;
	div.u32 	%r69, %r68, %r67;
	mul.lo.s32 	%r70, %r69, %r67;
	sub.s32 	%r71, %r68, %r70;
	cvt.u64.u32 	%rd520, %r69;
	cvt.u64.u32 	%rd521, %r71;
	bra.uni 	$L__BB451_69;
$L__BB451_68:
	div.s64 	%rd520, %rd518, %rd149;
	mul.lo.s64 	%rd290, %rd520, %rd149;
	sub.s64 	%rd521, %rd518, %rd290;
$L__BB451_69:
	add.s64 	%rd292, %rd1, %rd286;
	ld.global.u64 	%rd293, [%rd292];
	mad.lo.s64 	%rd156, %rd293, %rd521, %rd148;
	add.s32 	%r33, %r205, -4;
	mul.wide.u32 	%rd294, %r205, 8;
	add.s64 	%rd295, %rd2, %rd294;
	ld.global.u64 	%rd157, [%rd295];
	or.b64  	%rd296, %rd520, %rd157;
	and.b64  	%rd297, %rd296, -4294967296;
	setp.ne.s64 	%p24, %rd297, 0;
	@%p24 bra 	$L__BB451_71;
	cvt.u32.u64 	%r72, %rd157;
	cvt.u32.u64 	%r73, %rd520;
	div.u32 	%r74, %r73, %r72;
	mul.lo.s32 	%r75, %r74, %r72;
	sub.s32 	%r76, %r73, %r75;
	cvt.u64.u32 	%rd522, %r74;
	cvt.u64.u32 	%rd523, %r76;
	bra.uni 	$L__BB451_72;
$L__BB451_71:
	div.s64 	%rd522, %rd520, %rd157;
	mul.lo.s64 	%rd298, %rd522, %rd157;
	sub.s64 	%rd523, %rd520, %rd298;
$L__BB451_72:
	add.s64 	%rd300, %rd1, %rd294;
	ld.global.u64 	%rd301, [%rd300];
	mad.lo.s64 	%rd164, %rd301, %rd523, %rd156;
	add.s32 	%r34, %r205, -1;
	mul.wide.u32 	%rd302, %r34, 8;
	add.s64 	%rd303, %rd2, %rd302;
	ld.global.u64 	%rd165, [%rd303];
	or.b64  	%rd304, %rd522, %rd165;
	and.b64  	%rd305, %rd304, -4294967296;
	setp.ne.s64 	%p25, %rd305, 0;
	@%p25 bra 	$L__BB451_74;
	cvt.u32.u64 	%r77, %rd165;
	cvt.u32.u64 	%r78, %rd522;
	div.u32 	%r79, %r78, %r77;
	mul.lo.s32 	%r80, %r79, %r77;
	sub.s32 	%r81, %r78, %r80;
	cvt.u64.u32 	%rd524, %r79;
	cvt.u64.u32 	%rd525, %r81;
	bra.uni 	$L__BB451_75;
$L__BB451_74:
	div.s64 	%rd524, %rd522, %rd165;
	mul.lo.s64 	%rd306, %rd524, %rd165;
	sub.s64 	%rd525, %rd522, %rd306;
$L__BB451_75:
	add.s64 	%rd308, %rd1, %rd302;
	ld.global.u64 	%rd309, [%rd308];
	mad.lo.s64 	%rd172, %rd309, %rd525, %rd164;
	add.s32 	%r35, %r205, -2;
	mul.wide.u32 	%rd310, %r35, 8;
	add.s64 	%rd311, %rd2, %rd310;
	ld.global.u64 	%rd173, [%rd311];
	or.b64  	%rd312, %rd524, %rd173;
	and.b64  	%rd313, %rd312, -4294967296;
	setp.ne.s64 	%p26, %rd313, 0;
	@%p26 bra 	$L__BB451_77;
	cvt.u32.u64 	%r82, %rd173;
	cvt.u32.u64 	%r83, %rd524;
	div.u32 	%r84, %r83, %r82;
	mul.lo.s32 	%r85, %r84, %r82;
	sub.s32 	%r86, %r83, %r85;
	cvt.u64.u32 	%rd526, %r84;
	cvt.u64.u32 	%rd527, %r86;
	bra.uni 	$L__BB451_78;
$L__BB451_77:
	div.s64 	%rd526, %rd524, %rd173;
	mul.lo.s64 	%rd314, %rd526, %rd173;
	sub.s64 	%rd527, %rd524, %rd314;
$L__BB451_78:
	add.s64 	%rd316, %rd1, %rd310;
	ld.global.u64 	%rd317, [%rd316];
	mad.lo.s64 	%rd180, %rd317, %rd527, %rd172;
	add.s32 	%r36, %r205, -3;
	mul.wide.u32 	%rd318, %r36, 8;
	add.s64 	%rd319, %rd2, %rd318;
	ld.global.u64 	%rd181, [%rd319];
	or.b64  	%rd320, %rd526, %rd181;
	and.b64  	%rd321, %rd320, -4294967296;
	setp.ne.s64 	%p27, %rd321, 0;
	@%p27 bra 	$L__BB451_80;
	cvt.u32.u64 	%r87, %rd181;
	cvt.u32.u64 	%r88, %rd526;
	div.u32 	%r89, %r88, %r87;
	mul.lo.s32 	%r90, %r89, %r87;
	sub.s32 	%r91, %r88, %r90;
	cvt.u64.u32 	%rd528, %r89;
	cvt.u64.u32 	%rd529, %r91;
	bra.uni 	$L__BB451_81;
$L__BB451_80:
	div.s64 	%rd528, %rd526, %rd181;
	mul.lo.s64 	%rd322, %rd528, %rd181;
	sub.s64 	%rd529, %rd526, %rd322;
$L__BB451_81:
	add.s64 	%rd324, %rd1, %rd318;
	ld.global.u64 	%rd325, [%rd324];
	mad.lo.s64 	%rd188, %rd325, %rd529, %rd180;
	mul.wide.u32 	%rd326, %r33, 8;
	add.s64 	%rd327, %rd2, %rd326;
	ld.global.u64 	%rd189, [%rd327];
	or.b64  	%rd328, %rd528, %rd189;
	and.b64  	%rd329, %rd328, -4294967296;
	setp.ne.s64 	%p28, %rd329, 0;
	@%p28 bra 	$L__BB451_83;
	cvt.u32.u64 	%r92, %rd189;
	cvt.u32.u64 	%r93, %rd528;
	div.u32 	%r94, %r93, %r92;
	mul.lo.s32 	%r95, %r94, %r92;
	sub.s32 	%r96, %r93, %r95;
	cvt.u64.u32 	%rd545, %r94;
	cvt.u64.u32 	%rd531, %r96;
	bra.uni 	$L__BB451_84;
$L__BB451_83:
	div.s64 	%rd545, %rd528, %rd189;
	mul.lo.s64 	%rd330, %rd545, %rd189;
	sub.s64 	%rd531, %rd528, %rd330;
$L__BB451_84:
	add.s64 	%rd332, %rd1, %rd326;
	ld.global.u64 	%rd333, [%rd332];
	mad.lo.s64 	%rd554, %rd333, %rd531, %rd188;
	add.s32 	%r205, %r205, -8;
	add.s32 	%r204, %r204, 8;
	setp.ne.s32 	%p29, %r204, 0;
	@%p29 bra 	$L__BB451_60;
	add.s32 	%r207, %r205, 3;
$L__BB451_86:
	setp.eq.s32 	%p30, %r25, 0;
	@%p30 bra 	$L__BB451_115;
	and.b32  	%r41, %r23, 3;
	setp.lt.u32 	%p31, %r25, 4;
	@%p31 bra 	$L__BB451_101;
	mul.wide.u32 	%rd335, %r207, 8;
	add.s64 	%rd336, %rd2, %rd335;
	ld.global.u64 	%rd200, [%rd336];
	or.b64  	%rd337, %rd545, %rd200;
	and.b64  	%rd338, %rd337, -4294967296;
	setp.ne.s64 	%p32, %rd338, 0;
	@%p32 bra 	$L__BB451_90;
	cvt.u32.u64 	%r97, %rd200;
	cvt.u32.u64 	%r98, %rd545;
	div.u32 	%r99, %r98, %r97;
	mul.lo.s32 	%r100, %r99, %r97;
	sub.s32 	%r101, %r98, %r100;
	cvt.u64.u32 	%rd535, %r99;
	cvt.u64.u32 	%rd536, %r101;
	bra.uni 	$L__BB451_91;
$L__BB451_90:
	div.s64 	%rd535, %rd545, %rd200;
	mul.lo.s64 	%rd339, %rd535, %rd200;
	sub.s64 	%rd536, %rd545, %rd339;
$L__BB451_91:
	add.s64 	%rd341, %rd1, %rd335;
	ld.global.u64 	%rd342, [%rd341];
	mad.lo.s64 	%rd207, %rd342, %rd536, %rd554;
	add.s32 	%r42, %r207, -1;
	mul.wide.u32 	%rd343, %r42, 8;
	add.s64 	%rd344, %rd2, %rd343;
	ld.global.u64 	%rd208, [%rd344];
	or.b64  	%rd345, %rd535, %rd208;
	and.b64  	%rd346, %rd345, -4294967296;
	setp.ne.s64 	%p33, %rd346, 0;
	@%p33 bra 	$L__BB451_93;
	cvt.u32.u64 	%r102, %rd208;
	cvt.u32.u64 	%r103, %rd535;
	div.u32 	%r104, %r103, %r102;
	mul.lo.s32 	%r105, %r104, %r102;
	sub.s32 	%r106, %r103, %r105;
	cvt.u64.u32 	%rd537, %r104;
	cvt.u64.u32 	%rd538, %r106;
	bra.uni 	$L__BB451_94;
$L__BB451_93:
	div.s64 	%rd537, %rd535, %rd208;
	mul.lo.s64 	%rd347, %rd537, %rd208;
	sub.s64 	%rd538, %rd535, %rd347;
$L__BB451_94:
	add.s64 	%rd349, %rd1, %rd343;
	ld.global.u64 	%rd350, [%rd349];
	mad.lo.s64 	%rd215, %rd350, %rd538, %rd207;
	add.s32 	%r43, %r207, -2;
	mul.wide.u32 	%rd351, %r43, 8;
	add.s64 	%rd352, %rd2, %rd351;
	ld.global.u64 	%rd216, [%rd352];
	or.b64  	%rd353, %rd537, %rd216;
	and.b64  	%rd354, %rd353, -4294967296;
	setp.ne.s64 	%p34, %rd354, 0;
	@%p34 bra 	$L__BB451_96;
	cvt.u32.u64 	%r107, %rd216;
	cvt.u32.u64 	%r108, %rd537;
	div.u32 	%r109, %r108, %r107;
	mul.lo.s32 	%r110, %r109, %r107;
	sub.s32 	%r111, %r108, %r110;
	cvt.u64.u32 	%rd539, %r109;
	cvt.u64.u32 	%rd540, %r111;
	bra.uni 	$L__BB451_97;
$L__BB451_96:
	div.s64 	%rd539, %rd537, %rd216;
	mul.lo.s64 	%rd355, %rd539, %rd216;
	sub.s64 	%rd540, %rd537, %rd355;
$L__BB451_97:
	add.s64 	%rd357, %rd1, %rd351;
	ld.global.u64 	%rd358, [%rd357];
	mad.lo.s64 	%rd223, %rd358, %rd540, %rd215;
	add.s32 	%r44, %r207, -3;
	mul.wide.u32 	%rd359, %r44, 8;
	add.s64 	%rd360, %rd2, %rd359;
	ld.global.u64 	%rd224, [%rd360];
	or.b64  	%rd361, %rd539, %rd224;
	and.b64  	%rd362, %rd361, -4294967296;
	setp.ne.s64 	%p35, %rd362, 0;
	@%p35 bra 	$L__BB451_99;
	cvt.u32.u64 	%r112, %rd224;
	cvt.u32.u64 	%r113, %rd539;
	div.u32 	%r114, %r113, %r112;
	mul.lo.s32 	%r115, %r114, %r112;
	sub.s32 	%r116, %r113, %r115;
	cvt.u64.u32 	%rd545, %r114;
	cvt.u64.u32 	%rd542, %r116;
	bra.uni 	$L__BB451_100;
$L__BB451_99:
	div.s64 	%rd545, %rd539, %rd224;
	mul.lo.s64 	%rd363, %rd545, %rd224;
	sub.s64 	%rd542, %rd539, %rd363;
$L__BB451_100:
	add.s64 	%rd365, %rd1, %rd359;
	ld.global.u64 	%rd366, [%rd365];
	mad.lo.s64 	%rd554, %rd366, %rd542, %rd223;
	add.s32 	%r207, %r207, -4;
$L__BB451_101:
	setp.eq.s32 	%p36, %r41, 0;
	@%p36 bra 	$L__BB451_115;
	setp.eq.s32 	%p37, %r41, 1;
	@%p37 bra 	$L__BB451_110;
	mul.wide.u32 	%rd368, %r207, 8;
	add.s64 	%rd369, %rd2, %rd368;
	ld.global.u64 	%rd235, [%rd369];
	or.b64  	%rd370, %rd545, %rd235;
	and.b64  	%rd371, %rd370, -4294967296;
	setp.ne.s64 	%p38, %rd371, 0;
	@%p38 bra 	$L__BB451_105;
	cvt.u32.u64 	%r117, %rd235;
	cvt.u32.u64 	%r118, %rd545;
	div.u32 	%r119, %r118, %r117;
	mul.lo.s32 	%r120, %r119, %r117;
	sub.s32 	%r121, %r118, %r120;
	cvt.u64.u32 	%rd546, %r119;
	cvt.u64.u32 	%rd547, %r121;
	bra.uni 	$L__BB451_106;
$L__BB451_105:
	div.s64 	%rd546, %rd545, %rd235;
	mul.lo.s64 	%rd372, %rd546, %rd235;
	sub.s64 	%rd547, %rd545, %rd372;
$L__BB451_106:
	add.s64 	%rd374, %rd1, %rd368;
	ld.global.u64 	%rd375, [%rd374];
	mad.lo.s64 	%rd242, %rd375, %rd547, %rd554;
	add.s32 	%r47, %r207, -1;
	mul.wide.u32 	%rd376, %r47, 8;
	add.s64 	%rd377, %rd2, %rd376;
	ld.global.u64 	%rd243, [%rd377];
	or.b64  	%rd378, %rd546, %rd243;
	and.b64  	%rd379, %rd378, -4294967296;
	setp.ne.s64 	%p39, %rd379, 0;
	@%p39 bra 	$L__BB451_108;
	cvt.u32.u64 	%r122, %rd243;
	cvt.u32.u64 	%r123, %rd546;
	div.u32 	%r124, %r123, %r122;
	mul.lo.s32 	%r125, %r124, %r122;
	sub.s32 	%r126, %r123, %r125;
	cvt.u64.u32 	%rd545, %r124;
	cvt.u64.u32 	%rd549, %r126;
	bra.uni 	$L__BB451_109;
$L__BB451_108:
	div.s64 	%rd545, %rd546, %rd243;
	mul.lo.s64 	%rd380, %rd545, %rd243;
	sub.s64 	%rd549, %rd546, %rd380;
$L__BB451_109:
	add.s64 	%rd382, %rd1, %rd376;
	ld.global.u64 	%rd383, [%rd382];
	mad.lo.s64 	%rd554, %rd383, %rd549, %rd242;
	add.s32 	%r207, %r207, -2;
$L__BB451_110:
	and.b32  	%r127, %r23, 1;
	setp.eq.b32 	%p40, %r127, 1;
	not.pred 	%p41, %p40;
	@%p41 bra 	$L__BB451_115;
	mul.wide.u32 	%rd384, %r207, 8;
	add.s64 	%rd385, %rd2, %rd384;
	ld.global.u64 	%rd254, [%rd385];
	or.b64  	%rd386, %rd545, %rd254;
	and.b64  	%rd387, %rd386, -4294967296;
	setp.ne.s64 	%p42, %rd387, 0;
	@%p42 bra 	$L__BB451_113;
	cvt.u32.u64 	%r128, %rd254;
	cvt.u32.u64 	%r129, %rd545;
	rem.u32 	%r130, %r129, %r128;
	cvt.u64.u32 	%rd553, %r130;
	bra.uni 	$L__BB451_114;
$L__BB451_113:
	rem.s64 	%rd553, %rd545, %rd254;
$L__BB451_114:
	add.s64 	%rd389, %rd1, %rd384;
	ld.global.u64 	%rd390, [%rd389];
	mad.lo.s64 	%rd554, %rd390, %rd553, %rd554;
$L__BB451_115:
	add.s64 	%rd391, %rd3, %rd554;
	ld.global.u8 	%rs2, [%rd391];
	st.shared.u8 	[%r5], %rs2;
$L__BB451_116:
	bar.sync 	0;
	setp.lt.u32 	%p66, %r209, 66;
	@%p66 bra 	$L__BB451_122;
$L__BB451_117:
	shr.u32 	%r51, %r209, 1;
	setp.ge.u32 	%p67, %r1, %r51;
	@%p67 bra 	$L__BB451_121;
	ld.shared.u8 	%rs6, [%r5];
	setp.eq.s16 	%p69, %rs6, 0;
	mov.pred 	%p86, 0;
	@%p69 bra 	$L__BB451_120;
	add.s32 	%r199, %r5, %r51;
	ld.shared.u8 	%rs7, [%r199];
	setp.ne.s16 	%p86, %rs7, 0;
$L__BB451_120:
	selp.u16 	%rs8, 1, 0, %p86;
	st.shared.u8 	[%r5], %rs8;
$L__BB451_121:
	bar.sync 	0;
	setp.gt.u32 	%p70, %r209, 131;
	mov.u32 	%r209, %r51;
	@%p70 bra 	$L__BB451_117;
$L__BB451_122:
	setp.gt.u32 	%p71, %r1, 31;
	@%p71 bra 	$L__BB451_137;
	ld.volatile.shared.u8 	%rs9, [%r5];
	setp.eq.s16 	%p73, %rs9, 0;
	mov.pred 	%p87, 0;
	@%p73 bra 	$L__BB451_125;
	ld.volatile.shared.u8 	%rs10, [%r5+32];
	setp.ne.s16 	%p87, %rs10, 0;
$L__BB451_125:
	selp.u16 	%rs11, 1, 0, %p87;
	st.volatile.shared.u8 	[%r5], %rs11;
	ld.volatile.shared.u8 	%rs12, [%r5];
	setp.eq.s16 	%p75, %rs12, 0;
	mov.pred 	%p88, 0;
	@%p75 bra 	$L__BB451_127;
	ld.volatile.shared.u8 	%rs13, [%r5+16];
	setp.ne.s16 	%p88, %rs13, 0;
$L__BB451_127:
	selp.u16 	%rs14, 1, 0, %p88;
	st.volatile.shared.u8 	[%r5], %rs14;
	ld.volatile.shared.u8 	%rs15, [%r5];
	setp.eq.s16 	%p77, %rs15, 0;
	mov.pred 	%p89, 0;
	@%p77 bra 	$L__BB451_129;
	ld.volatile.shared.u8 	%rs16, [%r5+8];
	setp.ne.s16 	%p89, %rs16, 0;
$L__BB451_129:
	selp.u16 	%rs17, 1, 0, %p89;
	st.volatile.shared.u8 	[%r5], %rs17;
	ld.volatile.shared.u8 	%rs18, [%r5];
	setp.eq.s16 	%p79, %rs18, 0;
	mov.pred 	%p90, 0;
	@%p79 bra 	$L__BB451_131;
	ld.volatile.shared.u8 	%rs19, [%r5+4];
	setp.ne.s16 	%p90, %rs19, 0;
$L__BB451_131:
	selp.u16 	%rs20, 1, 0, %p90;
	st.volatile.shared.u8 	[%r5], %rs20;
	ld.volatile.shared.u8 	%rs21, [%r5];
	setp.eq.s16 	%p81, %rs21, 0;
	mov.pred 	%p91, 0;
	@%p81 bra 	$L__BB451_133;
	ld.volatile.shared.u8 	%rs22, [%r5+2];
	setp.ne.s16 	%p91, %rs22, 0;
$L__BB451_133:
	selp.u16 	%rs23, 1, 0, %p91;
	st.volatile.shared.u8 	[%r5], %rs23;
	ld.volatile.shared.u8 	%rs24, [%r5];
	setp.eq.s16 	%p83, %rs24, 0;
	mov.pred 	%p92, 0;
	@%p83 bra 	$L__BB451_135;
	ld.volatile.shared.u8 	%rs25, [%r5+1];
	setp.ne.s16 	%p92, %rs25, 0;
$L__BB451_135:
	selp.u16 	%rs26, 1, 0, %p92;
	st.volatile.shared.u8 	[%r5], %rs26;
	setp.ne.s32 	%p84, %r1, 0;
	@%p84 bra 	$L__BB451_137;
	ld.shared.u8 	%rs27, [allsdata_i64];
	cvt.u64.u32 	%rd467, %r2;
	cvta.to.global.u64 	%rd468, %rd260;
	add.s64 	%rd469, %rd468, %rd467;
	st.global.u8 	[%rd469], %rs27;
$L__BB451_137:
	ret;

}
	// .globl	contiguous_all2_i64
.visible .entry contiguous_all2_i64(
	.param .u64 .ptr .align 1 contiguous_all2_i64_param_0,
	.param .u64 .ptr .align 1 contiguous_all2_i64_param_1,
	.param .u64 .ptr .align 1 contiguous_all2_i64_param_2,
	.param .u64 .ptr .align 1 contiguous_all2_i64_param_3,
	.param .u64 contiguous_all2_i64_param_4,
	.param .u64 contiguous_all2_i64_param_5,
	.param .u64 contiguous_all2_i64_param_6,
	.param .u64 contiguous_all2_i64_param_7,
	.param .u64 contiguous_all2_i64_param_8
)
{
	.reg .pred 	%p<95>;
	.reg .b16 	%rs<26>;
	.reg .b32 	%r<211>;
	.reg .b64 	%rd<576>;

	ld.param.u64 	%rd267, [contiguous_all2_i64_param_1];
	ld.param.u64 	%rd268, [contiguous_all2_i64_param_2];
	ld.param.u64 	%rd269, [contiguous_all2_i64_param_3];
	ld.param.u64 	%rd264, [contiguous_all2_i64_param_4];
	ld.param.u64 	%rd270, [contiguous_all2_i64_param_5];
	ld.param.u64 	%rd265, [contiguous_all2_i64_param_6];
	ld.param.u64 	%rd271, [contiguous_all2_i64_param_7];
	cvta.to.global.u64 	%rd1, %rd269;
	cvta.to.global.u64 	%rd2, %rd268;
	cvta.to.global.u64 	%rd575, %rd267;
	mov.u32 	%r1, %tid.x;
	mov.u32 	%r2, %ctaid.x;
	mov.u32 	%r210, %ntid.x;
	mul.lo.s32 	%r52, %r2, %r210;
	shl.b32 	%r53, %r52, 1;
	add.s32 	%r4, %r53, %r1;
	mov.u32 	%r54, allsdata_i64;
	add.s32 	%r5, %r54, %r1;
	mov.b16 	%rs1, 1;
	st.shared.u8 	[%r5], %rs1;
	mov.u32 	%r55, %ctaid.y;
	cvt.u64.u32 	%rd272, %r55;
	add.s64 	%rd4, %rd270, %rd272;
	setp.ge.u64 	%p17, %rd4, %rd271;
	@%p17 bra 	$L__BB452_138;
	add.s32 	%r56, %r4, %r210;
	cvt.u64.u32 	%rd5, %r56;
	setp.le.u64 	%p18, %rd265, %rd5;
	@%p18 bra 	$L__BB452_57;
	cvt.u64.u32 	%rd405, %r4;
	mul.lo.s64 	%rd406, %rd4, %rd265;
	add.s64 	%rd529, %rd406, %rd405;
	add.s64 	%rd527, %rd406, %rd5;
	cvt.u32.u64 	%r6, %rd264;
	add.s32 	%r204, %r6, -1;
	setp.lt.s32 	%p45, %r204, 0;
	mov.b64 	%rd533, 0;
	mov.u64 	%rd534, %rd533;
	@%p45 bra 	$L__BB452_54;
	setp.lt.u32 	%p46, %r204, 3;
	mov.b64 	%rd534, 0;
	mov.u64 	%rd533, %rd534;
	@%p46 bra 	$L__BB452_31;
	add.s32 	%r202, %r6, -2;
	and.b32  	%r132, %r6, -4;
	neg.s32 	%r201, %r132;
	mov.b64 	%rd534, 0;
$L__BB452_5:
	.pragma "nounroll";
	add.s32 	%r12, %r202, 1;
	mul.wide.u32 	%rd410, %r12, 8;
	add.s64 	%rd411, %rd2, %rd410;
	ld.global.u64 	%rd12, [%rd411];
	or.b64  	%rd412, %rd529, %rd12;
	and.b64  	%rd413, %rd412, -4294967296;
	setp.ne.s64 	%p47, %rd413, 0;
	@%p47 bra 	$L__BB452_7;
	cvt.u32.u64 	%r133, %rd12;
	cvt.u32.u64 	%r134, %rd529;
	div.u32 	%r135, %r134, %r133;
	mul.lo.s32 	%r136, %r135, %r133;
	sub.s32 	%r137, %r134, %r136;
	cvt.u64.u32 	%rd495, %r135;
	cvt.u64.u32 	%rd496, %r137;
	bra.uni 	$L__BB452_8;
$L__BB452_7:
	div.s64 	%rd495, %rd529, %rd12;
	mul.lo.s64 	%rd414, %rd495, %rd12;
	sub.s64 	%rd496, %rd529, %rd414;
$L__BB452_8:
	mul.wide.u32 	%rd415, %r12, 8;
	add.s64 	%rd416, %rd1, %rd415;
	ld.global.u64 	%rd19, [%rd416];
	mad.lo.s64 	%rd20, %rd19, %rd496, %rd533;
	or.b64  	%rd417, %rd527, %rd12;
	and.b64  	%rd418, %rd417, -4294967296;
	setp.ne.s64 	%p48, %rd418, 0;
	@%p48 bra 	$L__BB452_10;
	cvt.u32.u64 	%r138, %rd12;
	cvt.u32.u64 	%r139, %rd527;
	div.u32 	%r140, %r139, %r138;
	mul.lo.s32 	%r141, %r140, %r138;
	sub.s32 	%r142, %r139, %r141;
	cvt.u64.u32 	%rd497, %r140;
	cvt.u64.u32 	%rd498, %r142;
	bra.uni 	$L__BB452_11;
$L__BB452_10:
	div.s64 	%rd497, %rd527, %rd12;
	mul.lo.s64 	%rd419, %rd497, %rd12;
	sub.s64 	%rd498, %rd527, %rd419;
$L__BB452_11:
	mad.lo.s64 	%rd27, %rd498, %rd19, %rd534;
	add.s32 	%r13, %r202, -2;
	mul.wide.u32 	%rd420, %r202, 8;
	add.s64 	%rd421, %rd2, %rd420;
	ld.global.u64 	%rd28, [%rd421];
	or.b64  	%rd422, %rd495, %rd28;
	and.b64  	%rd423, %rd422, -4294967296;
	setp.ne.s64 	%p49, %rd423, 0;
	@%p49 bra 	$L__BB452_13;
	cvt.u32.u64 	%r143, %rd28;
	cvt.u32.u64 	%r144, %rd495;
	div.u32 	%r145, %r144, %r143;
	mul.lo.s32 	%r146, %r145, %r143;
	sub.s32 	%r147, %r144, %r146;
	cvt.u64.u32 	%rd499, %r145;
	cvt.u64.u32 	%rd500, %r147;
	bra.uni 	$L__BB452_14;
$L__BB452_13:
	div.s64 	%rd499, %rd495, %rd28;
	mul.lo.s64 	%rd424, %rd499, %rd28;
	sub.s64 	%rd500, %rd495, %rd424;
$L__BB452_14:
	mul.wide.u32 	%rd425, %r202, 8;
	add.s64 	%rd426, %rd1, %rd425;
	ld.global.u64 	%rd35, [%rd426];
	mad.lo.s64 	%rd36, %rd35, %rd500, %rd20;
	or.b64  	%rd427, %rd497, %rd28;
	and.b64  	%rd428, %rd427, -4294967296;
	setp.ne.s64 	%p50, %rd428, 0;
	@%p50 bra 	$L__BB452_16;
	cvt.u32.u64 	%r148, %rd28;
	cvt.u32.u64 	%r149, %rd497;
	div.u32 	%r150, %r149, %r148;
	mul.lo.s32 	%r151, %r150, %r148;
	sub.s32 	%r152, %r149, %r151;
	cvt.u64.u32 	%rd501, %r150;
	cvt.u64.u32 	%rd502, %r152;
	bra.uni 	$L__BB452_17;
$L__BB452_16:
	div.s64 	%rd501, %rd497, %rd28;
	mul.lo.s64 	%rd429, %rd501, %rd28;
	sub.s64 	%rd502, %rd497, %rd429;
$L__BB452_17:
	mad.lo.s64 	%rd43, %rd502, %rd35, %rd27;
	add.s32 	%r14, %r202, -1;
	mul.wide.u32 	%rd430, %r14, 8;
	add.s64 	%rd431, %rd2, %rd430;
	ld.global.u64 	%rd44, [%rd431];
	or.b64  	%rd432, %rd499, %rd44;
	and.b64  	%rd433, %rd432, -4294967296;
	setp.ne.s64 	%p51, %rd433, 0;
	@%p51 bra 	$L__BB452_19;
	cvt.u32.u64 	%r153, %rd44;
	cvt.u32.u64 	%r154, %rd499;
	div.u32 	%r155, %r154, %r153;
	mul.lo.s32 	%r156, %r155, %r153;
	sub.s32 	%r157, %r154, %r156;
	cvt.u64.u32 	%rd503, %r155;
	cvt.u64.u32 	%rd504, %r157;
	bra.uni 	$L__BB452_20;
$L__BB452_19:
	div.s64 	%rd503, %rd499, %rd44;
	mul.lo.s64 	%rd434, %rd503, %rd44;
	sub.s64 	%rd504, %rd499, %rd434;
$L__BB452_20:
	mul.wide.u32 	%rd435, %r14, 8;
	add.s64 	%rd436, %rd1, %rd435;
	ld.global.u64 	%rd51, [%rd436];
	mad.lo.s64 	%rd52, %rd51, %rd504, %rd36;
	or.b64  	%rd437, %rd501, %rd44;
	and.b64  	%rd438, %rd437, -4294967296;
	setp.ne.s64 	%p52, %rd438, 0;
	@%p52 bra 	$L__BB452_22;
	cvt.u32.u64 	%r158, %rd44;
	cvt.u32.u64 	%r159, %rd501;
	div.u32 	%r160, %r159, %r158;
	mul.lo.s32 	%r161, %r160, %r158;
	sub.s32 	%r162, %r159, %r161;
	cvt.u64.u32 	%rd505, %r160;
	cvt.u64.u32 	%rd506, %r162;
	bra.uni 	$L__BB452_23;
$L__BB452_22:
	div.s64 	%rd505, %rd501, %rd44;
	mul.lo.s64 	%rd439, %rd505, %rd44;
	sub.s64 	%rd506, %rd501, %rd439;
$L__BB452_23:
	mad.lo.s64 	%rd59, %rd506, %rd51, %rd43;
	mul.wide.u32 	%rd440, %r13, 8;
	add.s64 	%rd441, %rd2, %rd440;
	ld.global.u64 	%rd60, [%rd441];
	or.b64  	%rd442, %rd503, %rd60;
	and.b64  	%rd443, %rd442, -4294967296;
	setp.ne.s64 	%p53, %rd443, 0;
	@%p53 bra 	$L__BB452_25;
	cvt.u32.u64 	%r163, %rd60;
	cvt.u32.u64 	%r164, %rd503;
	div.u32 	%r165, %r164, %r163;
	mul.lo.s32 	%r166, %r165, %r163;
	sub.s32 	%r167, %r164, %r166;
	cvt.u64.u32 	%rd529, %r165;
	cvt.u64.u32 	%rd508, %r167;
	bra.uni 	$L__BB452_26;
$L__BB452_25:
	div.s64 	%rd529, %rd503, %rd60;
	mul.lo.s64 	%rd444, %rd529, %rd60;
	sub.s64 	%rd508, %rd503, %rd444;
$L__BB452_26:
	mul.wide.u32 	%rd445, %r13, 8;
	add.s64 	%rd446, %rd1, %rd445;
	ld.global.u64 	%rd67, [%rd446];
	mad.lo.s64 	%rd533, %rd67, %rd508, %rd52;
	or.b64  	%rd447, %rd505, %rd60;
	and.b64  	%rd448, %rd447, -4294967296;
	setp.ne.s64 	%p54, %rd448, 0;
	@%p54 bra 	$L__BB452_28;
	cvt.u32.u64 	%r168, %rd60;
	cvt.u32.u64 	%r169, %rd505;
	div.u32 	%r170, %r169, %r168;
	mul.lo.s32 	%r171, %r170, %r168;
	sub.s32 	%r172, %r169, %r171;
	cvt.u64.u32 	%rd527, %r170;
	cvt.u64.u32 	%rd510, %r172;
	bra.uni 	$L__BB452_29;
$L__BB452_28:
	div.s64 	%rd527, %rd505, %rd60;
	mul.lo.s64 	%rd449, %rd527, %rd60;
	sub.s64 	%rd510, %rd505, %rd449;
$L__BB452_29:
	mad.lo.s64 	%rd534, %rd510, %rd67, %rd59;
	add.s32 	%r202, %r202, -4;
	add.s32 	%r201, %r201, 4;
	setp.ne.s32 	%p55, %r201, 0;
	@%p55 bra 	$L__BB452_5;
	add.s32 	%r204, %r202, 1;
$L__BB452_31:
	and.b32  	%r19, %r6, 3;
	setp.eq.s32 	%p56, %r19, 0;
	@%p56 bra 	$L__BB452_54;
	setp.eq.s32 	%p57, %r19, 1;
	@%p57 bra 	$L__BB452_46;
	mul.wide.u32 	%rd451, %r204, 8;
	add.s64 	%rd452, %rd2, %rd451;
	ld.global.u64 	%rd82, [%rd452];
	or.b64  	%rd453, %rd529, %rd82;
	and.b64  	%rd454, %rd453, -4294967296;
	setp.ne.s64 	%p58, %rd454, 0;
	@%p58 bra 	$L__BB452_35;
	cvt.u32.u64 	%r173, %rd82;
	cvt.u32.u64 	%r174, %rd529;
	div.u32 	%r175, %r174, %r173;
	mul.lo.s32 	%r176, %r175, %r173;
	sub.s32 	%r177, %r174, %r176;
	cvt.u64.u32 	%rd517, %r175;
	cvt.u64.u32 	%rd518, %r177;
	bra.uni 	$L__BB452_36;
$L__BB452_35:
	div.s64 	%rd517, %rd529, %rd82;
	mul.lo.s64 	%rd455, %rd517, %rd82;
	sub.s64 	%rd518, %rd529, %rd455;
$L__BB452_36:
	add.s64 	%rd457, %rd1, %rd451;
	ld.global.u64 	%rd89, [%rd457];
	mad.lo.s64 	%rd90, %rd89, %rd518, %rd533;
	or.b64  	%rd458, %rd527, %rd82;
	and.b64  	%rd459, %rd458, -4294967296;
	setp.ne.s64 	%p59, %rd459, 0;
	@%p59 bra 	$L__BB452_38;
	cvt.u32.u64 	%r178, %rd82;
	cvt.u32.u64 	%r179, %rd527;
	div.u32 	%r180, %r179, %r178;
	mul.lo.s32 	%r181, %r180, %r178;
	sub.s32 	%r182, %r179, %r181;
	cvt.u64.u32 	%rd519, %r180;
	cvt.u64.u32 	%rd520, %r182;
	bra.uni 	$L__BB452_39;
$L__BB452_38:
	div.s64 	%rd519, %rd527, %rd82;
	mul.lo.s64 	%rd460, %rd519, %rd82;
	sub.s64 	%rd520, %rd527, %rd460;
$L__BB452_39:
	mad.lo.s64 	%rd97, %rd520, %rd89, %rd534;
	add.s32 	%r20, %r204, -1;
	mul.wide.u32 	%rd461, %r20, 8;
	add.s64 	%rd462, %rd2, %rd461;
	ld.global.u64 	%rd98, [%rd462];
	or.b64  	%rd463, %rd517, %rd98;
	and.b64  	%rd464, %rd463, -4294967296;
	setp.ne.s64 	%p60, %rd464, 0;
	@%p60 bra 	$L__BB452_41;
	cvt.u32.u64 	%r183, %rd98;
	cvt.u32.u64 	%r184, %rd517;
	div.u32 	%r185, %r184, %r183;
	mul.lo.s32 	%r186, %r185, %r183;
	sub.s32 	%r187, %r184, %r186;
	cvt.u64.u32 	%rd529, %r185;
	cvt.u64.u32 	%rd522, %r187;
	bra.uni 	$L__BB452_42;
$L__BB452_41:
	div.s64 	%rd529, %rd517, %rd98;
	mul.lo.s64 	%rd465, %rd529, %rd98;
	sub.s64 	%rd522, %rd517, %rd465;
$L__BB452_42:
	add.s64 	%rd467, %rd1, %rd461;
	ld.global.u64 	%rd105, [%rd467];
	mad.lo.s64 	%rd533, %rd105, %rd522, %rd90;
	or.b64  	%rd468, %rd519, %rd98;
	and.b64  	%rd469, %rd468, -4294967296;
	setp.ne.s64 	%p61, %rd469, 0;
	@%p61 bra 	$L__BB452_44;
	cvt.u32.u64 	%r188, %rd98;
	cvt.u32.u64 	%r189, %rd519;
	div.u32 	%r190, %r189, %r188;
	mul.lo.s32 	%r191, %r190, %r188;
	sub.s32 	%r192, %r189, %r191;
	cvt.u64.u32 	%rd527, %r190;
	cvt.u64.u32 	%rd524, %r192;
	bra.uni 	$L__BB452_45;
$L__BB452_44:
	div.s64 	%rd527, %rd519, %rd98;
	mul.lo.s64 	%rd470, %rd527, %rd98;
	sub.s64 	%rd524, %rd519, %rd470;
$L__BB452_45:
	mad.lo.s64 	%rd534, %rd524, %rd105, %rd97;
	add.s32 	%r204, %r204, -2;
$L__BB452_46:
	and.b32  	%r193, %r6, 1;
	setp.eq.b32 	%p62, %r193, 1;
	not.pred 	%p63, %p62;
	@%p63 bra 	$L__BB452_54;
	mul.wide.u32 	%rd471, %r204, 8;
	add.s64 	%rd472, %rd2, %rd471;
	ld.global.u64 	%rd120, [%rd472];
	or.b64  	%rd473, %rd529, %rd120;
	and.b64  	%rd474, %rd473, -4294967296;
	setp.ne.s64 	%p64, %rd474, 0;
	@%p64 bra 	$L__BB452_49;
	cvt.u32.u64 	%r194, %rd120;
	cvt.u32.u64 	%r195, %rd529;
	rem.u32 	%r196, %r195, %r194;
	cvt.u64.u32 	%rd531, %r196;
	bra.uni 	$L__BB452_50;
$L__BB452_49:
	rem.s64 	%rd531, %rd529, %rd120;
$L__BB452_50:
	add.s64 	%rd476, %rd1, %rd471;
	ld.global.u64 	%rd124, [%rd476];
	mad.lo.s64 	%rd533, %rd124, %rd531, %rd533;
	or.b64  	%rd477, %rd527, %rd120;
	and.b64  	%rd478, %rd477, -4294967296;
	setp.ne.s64 	%p65, %rd478, 0;
	@%p65 bra 	$L__BB452_52;
	cvt.u32.u64 	%r197, %rd120;
	cvt.u32.u64 	%r198, %rd527;
	rem.u32 	%r199, %r198, %r197;
	cvt.u64.u32 	%rd532, %r199;
	bra.uni 	$L__BB452_53;
$L__BB452_52:
	rem.s64 	%rd532, %rd527, %rd120;
$L__BB452_53:
	mad.lo.s64 	%rd534, %rd532, %rd124, %rd534;
$L__BB452_54:
	shl.b64 	%rd479, %rd533, 3;
	add.s64 	%rd480, %rd575, %rd479;
	ld.global.u64 	%rd481, [%rd480];
	setp.eq.s64 	%p67, %rd481, 0;
	mov.pred 	%p87, 0;
	@%p67 bra 	$L__BB452_56;
	shl.b64 	%rd482, %rd534, 3;
	add.s64 	%rd483, %rd575, %rd482;
	ld.global.u64 	%rd484, [%rd483];
	setp.ne.s64 	%p87, %rd484, 0;
$L__BB452_56:
	selp.u16 	%rs3, 1, 0, %p87;
	st.shared.u8 	[%r5], %rs3;
	bra.uni 	$L__BB452_117;
$L__BB452_57:
	cvt.u64.u32 	%rd132, %r4;
	setp.le.u64 	%p19, %rd265, %rd132;
	@%p19 bra 	$L__BB452_117;
	mad.lo.s64 	%rd566, %rd4, %rd265, %rd132;
	cvt.u32.u64 	%r23, %rd264;
	add.s32 	%r208, %r23, -1;
	setp.lt.s32 	%p20, %r208, 0;
	@%p20 bra 	$L__BB452_116;
	and.b32  	%r25, %r23, 7;
	setp.lt.u32 	%p21, %r208, 7;
	@%p21 bra 	$L__BB452_87;
	add.s32 	%r206, %r23, -4;
	and.b32  	%r57, %r23, -8;
	neg.s32 	%r205, %r57;
$L__BB452_61:
	.pragma "nounroll";
	add.s32 	%r30, %r206, 3;
	mul.wide.u32 	%rd274, %r30, 8;
	add.s64 	%rd275, %rd2, %rd274;
	ld.global.u64 	%rd136, [%rd275];
	or.b64  	%rd276, %rd566, %rd136;
	and.b64  	%rd277, %rd276, -4294967296;
	setp.ne.s64 	%p22, %rd277, 0;
	@%p22 bra 	$L__BB452_63;
	cvt.u32.u64 	%r58, %rd136;
	cvt.u32.u64 	%r59, %rd566;
	div.u32 	%r60, %r59, %r58;
	mul.lo.s32 	%r61, %r60, %r58;
	sub.s32 	%r62, %r59, %r61;
	cvt.u64.u32 	%rd537, %r60;
	cvt.u64.u32 	%rd538, %r62;
	bra.uni 	$L__BB452_64;
$L__BB452_63:
	div.s64 	%rd537, %rd566, %rd136;
	mul.lo.s64 	%rd278, %rd537, %rd136;
	sub.s64 	%rd538, %rd566, %rd278;
$L__BB452_64:
	add.s64 	%rd280, %rd1, %rd274;
	ld.global.u64 	%rd281, [%rd280];
	mul.lo.s64 	%rd143, %rd281, %rd538;
	add.s32 	%r31, %r206, 2;
	mul.wide.u32 	%rd282, %r31, 8;
	add.s64 	%rd283, %rd2, %rd282;
	ld.global.u64 	%rd144, [%rd283];
	or.b64  	%rd284, %rd537, %rd144;
	and.b64  	%rd285, %rd284, -4294967296;
	setp.ne.s64 	%p23, %rd285, 0;
	@%p23 bra 	$L__BB452_66;
	cvt.u32.u64 	%r63, %rd144;
	cvt.u32.u64 	%r64, %rd537;
	div.u32 	%r65, %r64, %r63;
	mul.lo.s32 	%r66, %r65, %r63;
	sub.s32 	%r67, %r64, %r66;
	cvt.u64.u32 	%rd539, %r65;
	cvt.u64.u32 	%rd540, %r67;
	bra.uni 	$L__BB452_67;
$L__BB452_66:
	div.s64 	%rd539, %rd537, %rd144;
	mul.lo.s64 	%rd286, %rd539, %rd144;
	sub.s64 	%rd540, %rd537, %rd286;
$L__BB452_67:
	add.s64 	%rd288, %rd1, %rd282;
	ld.global.u64 	%rd289, [%rd288];
	mad.lo.s64 	%rd151, %rd289, %rd540, %rd143;
	add.s32 	%r32, %r206, 1;
	mul.wide.u32 	%rd290, %r32, 8;
	add.s64 	%rd291, %rd2, %rd290;
	ld.global.u64 	%rd152, [%rd291];
	or.b64  	%rd292, %rd539, %rd152;
	and.b64  	%rd293, %rd292, -4294967296;
	setp.ne.s64 	%p24, %rd293, 0;
	@%p24 bra 	$L__BB452_69;
	cvt.u32.u64 	%r68, %rd152;
	cvt.u32.u64 	%r69, %rd539;
	div.u32 	%r70, %r69, %r68;
	mul.lo.s32 	%r71, %r70, %r68;
	sub.s32 	%r72, %r69, %r71;
	cvt.u64.u32 	%rd541, %r70;
	cvt.u64.u32 	%rd542, %r72;
	bra.uni 	$L__BB452_70;
$L__BB452_69:
	div.s64 	%rd541, %rd539, %rd152;
	mul.lo.s64 	%rd294, %rd541, %rd152;
	sub.s64 	%rd542, %rd539, %rd294;
$L__BB452_70:
	add.s64 	%rd296, %rd1, %rd290;
	ld.global.u64 	%rd297, [%rd296];
	mad.lo.s64 	%rd159, %rd297, %rd542, %rd151;
	add.s32 	%r33, %r206, -4;
	mul.wide.u32 	%rd298, %r206, 8;
	add.s64 	%rd299, %rd2, %rd298;
	ld.global.u64 	%rd160, [%rd299];
	or.b64  	%rd300, %rd541, %rd160;
	and.b64  	%rd301, %rd300, -4294967296;
	setp.ne.s64 	%p25, %rd301, 0;
	@%p25 bra 	$L__BB452_72;
	cvt.u32.u64 	%r73, %rd160;
	cvt.u32.u64 	%r74, %rd541;
	div.u32 	%r75, %r74, %r73;
	mul.lo.s32 	%r76, %r75, %r73;
	sub.s32 	%r77, %r74, %r76;
	cvt.u64.u32 	%rd543, %r75;
	cvt.u64.u32 	%rd544, %r77;
	bra.uni 	$L__BB452_73;
$L__BB452_72:
	div.s64 	%rd543, %rd541, %rd160;
	mul.lo.s64 	%rd302, %rd543, %rd160;
	sub.s64 	%rd544, %rd541, %rd302;
$L__BB452_73:
	add.s64 	%rd304, %rd1, %rd298;
	ld.global.u64 	%rd305, [%rd304];
	mad.lo.s64 	%rd167, %rd305, %rd544, %rd159;
	add.s32 	%r34, %r206, -1;
	mul.wide.u32 	%rd306, %r34, 8;
	add.s64 	%rd307, %rd2, %rd306;
	ld.global.u64 	%rd168, [%rd307];
	or.b64  	%rd308, %rd543, %rd168;
	and.b64  	%rd309, %rd308, -4294967296;
	setp.ne.s64 	%p26, %rd309, 0;
	@%p26 bra 	$L__BB452_75;
	cvt.u32.u64 	%r78, %rd168;
	cvt.u32.u64 	%r79, %rd543;
	div.u32 	%r80, %r79, %r78;
	mul.lo.s32 	%r81, %r80, %r78;
	sub.s32 	%r82, %r79, %r81;
	cvt.u64.u32 	%rd545, %r80;
	cvt.u64.u32 	%rd546, %r82;
	bra.uni 	$L__BB452_76;
$L__BB452_75:
	div.s64 	%rd545, %rd543, %rd168;
	mul.lo.s64 	%rd310, %rd545, %rd168;
	sub.s64 	%rd546, %rd543, %rd310;
$L__BB452_76:
	add.s64 	%rd312, %rd1, %rd306;
	ld.global.u64 	%rd313, [%rd312];
	mad.lo.s64 	%rd175, %rd313, %rd546, %rd167;
	add.s32 	%r35, %r206, -2;
	mul.wide.u32 	%rd314, %r35, 8;
	add.s64 	%rd315, %rd2, %rd314;
	ld.global.u64 	%rd176, [%rd315];
	or.b64  	%rd316, %rd545, %rd176;
	and.b64  	%rd317, %rd316, -4294967296;
	setp.ne.s64 	%p27, %rd317, 0;
	@%p27 bra 	$L__BB452_78;
	cvt.u32.u64 	%r83, %rd176;
	cvt.u32.u64 	%r84, %rd545;
	div.u32 	%r85, %r84, %r83;
	mul.lo.s32 	%r86, %r85, %r83;
	sub.s32 	%r87, %r84, %r86;
	cvt.u64.u32 	%rd547, %r85;
	cvt.u64.u32 	%rd548, %r87;
	bra.uni 	$L__BB452_79;
$L__BB452_78:
	div.s64 	%rd547, %rd545, %rd176;
	mul.lo.s64 	%rd318, %rd547, %rd176;
	sub.s64 	%rd548, %rd545, %rd318;
$L__BB452_79:
	add.s64 	%rd320, %rd1, %rd314;
	ld.global.u64 	%rd321, [%rd320];
	mad.lo.s64 	%rd183, %rd321, %rd548, %rd175;
	add.s32 	%r36, %r206, -3;
	mul.wide.u32 	%rd322, %r36, 8;
	add.s64 	%rd323, %rd2, %rd322;
	ld.global.u64 	%rd184, [%rd323];
	or.b64  	%rd324, %rd547, %rd184;
	and.b64  	%rd325, %rd324, -4294967296;
	setp.ne.s64 	%p28, %rd325, 0;
	@%p28 bra 	$L__BB452_81;
	cvt.u32.u64 	%r88, %rd184;
	cvt.u32.u64 	%r89, %rd547;
	div.u32 	%r90, %r89, %r88;
	mul.lo.s32 	%r91, %r90, %r88;
	sub.s32 	%r92, %r89, %r91;
	cvt.u64.u32 	%rd549, %r90;
	cvt.u64.u32 	%rd550, %r92;
	bra.uni 	$L__BB452_82;
$L__BB452_81:
	div.s64 	%rd549, %rd547, %rd184;
	mul.lo.s64 	%rd326, %rd549, %rd184;
	sub.s64 	%rd550, %rd547, %rd326;
$L__BB452_82:
	add.s64 	%rd328, %rd1, %rd322;
	ld.global.u64 	%rd329, [%rd328];
	mad.lo.s64 	%rd191, %rd329, %rd550, %rd183;
	mul.wide.u32 	%rd330, %r33, 8;
	add.s64 	%rd331, %rd2, %rd330;
	ld.global.u64 	%rd192, [%rd331];
	or.b64  	%rd332, %rd549, %rd192;
	and.b64  	%rd333, %rd332, -4294967296;
	setp.ne.s64 	%p29, %rd333, 0;
	@%p29 bra 	$L__BB452_84;
	cvt.u32.u64 	%r93, %rd192;
	cvt.u32.u64 	%r94, %rd549;
	div.u32 	%r95, %r94, %r93;
	mul.lo.s32 	%r96, %r95, %r93;
	sub.s32 	%r97, %r94, %r96;
	cvt.u64.u32 	%rd566, %r95;
	cvt.u64.u32 	%rd552, %r97;
	bra.uni 	$L__BB452_85;
$L__BB452_84:
	div.s64 	%rd566, %rd549, %rd192;
	mul.lo.s64 	%rd334, %rd566, %rd192;
	sub.s64 	%rd552, %rd549, %rd334;
$L__BB452_85:
	add.s64 	%rd336, %rd1, %rd330;
	ld.global.u64 	%rd337, [%rd336];
	mad.lo.s64 	%rd338, %rd337, %rd552, %rd191;
	shl.b64 	%rd339, %rd338, 3;
	add.s64 	%rd575, %rd575, %rd339;
	add.s32 	%r206, %r206, -8;
	add.s32 	%r205, %r205, 8;
	setp.ne.s32 	%p30, %r205, 0;
	@%p30 bra 	$L__BB452_61;
	add.s32 	%r208, %r206, 3;
$L__BB452_87:
	setp.eq.s32 	%p31, %r25, 0;
	@%p31 bra 	$L__BB452_116;
	and.b32  	%r41, %r23, 3;
	setp.lt.u32 	%p32, %r25, 4;
	@%p32 bra 	$L__BB452_102;
	mul.wide.u32 	%rd341, %r208, 8;
	add.s64 	%rd342, %rd2, %rd341;
	ld.global.u64 	%rd203, [%rd342];
	or.b64  	%rd343, %rd566, %rd203;
	and.b64  	%rd344, %rd343, -4294967296;
	setp.ne.s64 	%p33, %rd344, 0;
	@%p33 bra 	$L__BB452_91;
	cvt.u32.u64 	%r98, %rd203;
	cvt.u32.u64 	%r99, %rd566;
	div.u32 	%r100, %r99, %r98;
	mul.lo.s32 	%r101, %r100, %r98;
	sub.s32 	%r102, %r99, %r101;
	cvt.u64.u32 	%rd556, %r100;
	cvt.u64.u32 	%rd557, %r102;
	bra.uni 	$L__BB452_92;
$L__BB452_91:
	div.s64 	%rd556, %rd566, %rd203;
	mul.lo.s64 	%rd345, %rd556, %rd203;
	sub.s64 	%rd557, %rd566, %rd345;
$L__BB452_92:
	add.s64 	%rd347, %rd1, %rd341;
	ld.global.u64 	%rd348, [%rd347];
	mul.lo.s64 	%rd210, %rd348, %rd557;
	add.s32 	%r42, %r208, -1;
	mul.wide.u32 	%rd349, %r42, 8;
	add.s64 	%rd350, %rd2, %rd349;
	ld.global.u64 	%rd211, [%rd350];
	or.b64  	%rd351, %rd556, %rd211;
	and.b64  	%rd352, %rd351, -4294967296;
	setp.ne.s64 	%p34, %rd352, 0;
	@%p34 bra 	$L__BB452_94;
	cvt.u32.u64 	%r103, %rd211;
	cvt.u32.u64 	%r104, %rd556;
	div.u32 	%r105, %r104, %r103;
	mul.lo.s32 	%r106, %r105, %r103;
	sub.s32 	%r107, %r104, %r106;
	cvt.u64.u32 	%rd558, %r105;
	cvt.u64.u32 	%rd559, %r107;
	bra.uni 	$L__BB452_95;
$L__BB452_94:
	div.s64 	%rd558, %rd556, %rd211;
	mul.lo.s64 	%rd353, %rd558, %rd211;
	sub.s64 	%rd559, %rd556, %rd353;
$L__BB452_95:
	add.s64 	%rd355, %rd1, %rd349;
	ld.global.u64 	%rd356, [%rd355];
	mad.lo.s64 	%rd218, %rd356, %rd559, %rd210;
	add.s32 	%r43, %r208, -2;
	mul.wide.u32 	%rd357, %r43, 8;
	add.s64 	%rd358, %rd2, %rd357;
	ld.global.u64 	%rd219, [%rd358];
	or.b64  	%rd359, %rd558, %rd219;
	and.b64  	%rd360, %rd359, -4294967296;
	setp.ne.s64 	%p35, %rd360, 0;
	@%p35 bra 	$L__BB452_97;
	cvt.u32.u64 	%r108, %rd219;
	cvt.u32.u64 	%r109, %rd558;
	div.u32 	%r110, %r109, %r108;
	mul.lo.s32 	%r111, %r110, %r108;
	sub.s32 	%r112, %r109, %r111;
	cvt.u64.u32 	%rd560, %r110;
	cvt.u64.u32 	%rd561, %r112;
	bra.uni 	$L__BB452_98;
$L__BB452_97:
	div.s64 	%rd560, %rd558, %rd219;
	mul.lo.s64 	%rd361, %rd560, %rd219;
	sub.s64 	%rd561, %rd558, %rd361;
$L__BB452_98:
	add.s64 	%rd363, %rd1, %rd357;
	ld.global.u64 	%rd364, [%rd363];
	mad.lo.s64 	%rd226, %rd364, %rd561, %rd218;
	add.s32 	%r44, %r208, -3;
	mul.wide.u32 	%rd365, %r44, 8;
	add.s64 	%rd366, %rd2, %rd365;
	ld.global.u64 	%rd227, [%rd366];
	or.b64  	%rd367, %rd560, %rd227;
	and.b64  	%rd368, %rd367, -4294967296;
	setp.ne.s64 	%p36, %rd368, 0;
	@%p36 bra 	$L__BB452_100;
	cvt.u32.u64 	%r113, %rd227;
	cvt.u32.u64 	%r114, %rd560;
	div.u32 	%r115, %r114, %r113;
	mul.lo.s32 	%r116, %r115, %r113;
	sub.s32 	%r117, %r114, %r116;
	cvt.u64.u32 	%rd566, %r115;
	cvt.u64.u32 	%rd563, %r117;
	bra.uni 	$L__BB452_101;
$L__BB452_100:
	div.s64 	%rd566, %rd560, %rd227;
	mul.lo.s64 	%rd369, %rd566, %rd227;
	sub.s64 	%rd563, %rd560, %rd369;
$L__BB452_101:
	add.s64 	%rd371, %rd1, %rd365;
	ld.global.u64 	%rd372, [%rd371];
	mad.lo.s64 	%rd373, %rd372, %rd563, %rd226;
	shl.b64 	%rd374, %rd373, 3;
	add.s64 	%rd575, %rd575, %rd374;
	add.s32 	%r208, %r208, -4;
$L__BB452_102:
	setp.eq.s32 	%p37, %r41, 0;
	@%p37 bra 	$L__BB452_116;
	setp.eq.s32 	%p38, %r41, 1;
	@%p38 bra 	$L__BB452_111;
	mul.wide.u32 	%rd376, %r208, 8;
	add.s64 	%rd377, %rd2, %rd376;
	ld.global.u64 	%rd238, [%rd377];
	or.b64  	%rd378, %rd566, %rd238;
	and.b64  	%rd379, %rd378, -4294967296;
	setp.ne.s64 	%p39, %rd379, 0;
	@%p39 bra 	$L__BB452_106;
	cvt.u32.u64 	%r118, %rd238;
	cvt.u32.u64 	%r119, %rd566;
	div.u32 	%r120, %r119, %r118;
	mul.lo.s32 	%r121, %r120, %r118;
	sub.s32 	%r122, %r119, %r121;
	cvt.u64.u32 	%rd567, %r120;
	cvt.u64.u32 	%rd568, %r122;
	bra.uni 	$L__BB452_107;
$L__BB452_106:
	div.s64 	%rd567, %rd566, %rd238;
	mul.lo.s64 	%rd380, %rd567, %rd238;
	sub.s64 	%rd568, %rd566, %rd380;
$L__BB452_107:
	add.s64 	%rd382, %rd1, %rd376;
	ld.global.u64 	%rd383, [%rd382];
	mul.lo.s64 	%rd245, %rd383, %rd568;
	add.s32 	%r47, %r208, -1;
	mul.wide.u32 	%rd384, %r47, 8;
	add.s64 	%rd385, %rd2, %rd384;
	ld.global.u64 	%rd246, [%rd385];
	or.b64  	%rd386, %rd567, %rd246;
	and.b64  	%rd387, %rd386, -4294967296;
	setp.ne.s64 	%p40, %rd387, 0;
	@%p40 bra 	$L__BB452_109;
	cvt.u32.u64 	%r123, %rd246;
	cvt.u32.u64 	%r124, %rd567;
	div.u32 	%r125, %r124, %r123;
	mul.lo.s32 	%r126, %r125, %r123;
	sub.s32 	%r127, %r124, %r126;
	cvt.u64.u32 	%rd566, %r125;
	cvt.u64.u32 	%rd570, %r127;
	bra.uni 	$L__BB452_110;
$L__BB452_109:
	div.s64 	%rd566, %rd567, %rd246;
	mul.lo.s64 	%rd388, %rd566, %rd246;
	sub.s64 	%rd570, %rd567, %rd388;
$L__BB452_110:
	add.s64 	%rd390, %rd1, %rd384;
	ld.global.u64 	%rd391, [%rd390];
	mad.lo.s64 	%rd392, %rd391, %rd570, %rd245;
	shl.b64 	%rd393, %rd392, 3;
	add.s64 	%rd575, %rd575, %rd393;
	add.s32 	%r208, %r208, -2;
$L__BB452_111:
	and.b32  	%r128, %r23, 1;
	setp.eq.b32 	%p41, %r128, 1;
	not.pred 	%p42, %p41;
	@%p42 bra 	$L__BB452_116;
	mul.wide.u32 	%rd394, %r208, 8;
	add.s64 	%rd395, %rd2, %rd394;
	ld.global.u64 	%rd257, [%rd395];
	or.b64  	%rd396, %rd566, %rd257;
	and.b64  	%rd397, %rd396, -4294967296;
	setp.ne.s64 	%p43, %rd397, 0;
	@%p43 bra 	$L__BB452_114;
	cvt.u32.u64 	%r129, %rd257;
	cvt.u32.u64 	%r130, %rd566;
	rem.u32 	%r131, %r130, %r129;
	cvt.u64.u32 	%rd574, %r131;
	bra.uni 	$L__BB452_115;
$L__BB452_114:
	rem.s64 	%rd574, %rd566, %rd257;
$L__BB452_115:
	add.s64 	%rd399, %rd1, %rd394;
	ld.global.u64 	%rd400, [%rd399];
	mul.lo.s64 	%rd401, %rd400, %rd574;
	shl.b64 	%rd402, %rd401, 3;
	add.s64 	%rd575, %rd575, %rd402;
$L__BB452_116:
	ld.global.u64 	%rd403, [%rd575];
	setp.ne.s64 	%p44, %rd403, 0;
	selp.u16 	%rs2, 1, 0, %p44;
	st.shared.u8 	[%r5], %rs2;
$L__BB452_117:
	bar.sync 	0;
	setp.lt.u32 	%p68, %r210, 66;
	@%p68 bra 	$L__BB452_123;
$L__BB452_118:
	shr.u32 	%r51, %r210, 1;
	setp.ge.u32 	%p69, %r1, %r51;
	@%p69 bra 	$L__BB452_122;
	ld.shared.u8 	%rs4, [%r5];
	setp.eq.s16 	%p71, %rs4, 0;
	mov.pred 	%p88, 0;
	@%p71 bra 	$L__BB452_121;
	add.s32 	%r200, %r5, %r51;
	ld.shared.u8 	%rs5, [%r200];
	setp.ne.s16 	%p88, %rs5, 0;
$L__BB452_121:
	selp.u16 	%rs6, 1, 0, %p88;
	st.shared.u8 	[%r5], %rs6;
$L__BB452_122:
	bar.sync 	0;
	setp.gt.u32 	%p72, %r210, 131;
	mov.u32 	%r210, %r51;
	@%p72 bra 	$L__BB452_118;
$L__BB452_123:
	setp.gt.u32 	%p73, %r1, 31;
	@%p73 bra 	$L__BB452_138;
	ld.volatile.shared.u8 	%rs7, [%r5];
	setp.eq.s16 	%p75, %rs7, 0;
	mov.pred 	%p89, 0;
	@%p75 bra 	$L__BB452_126;
	ld.volatile.shared.u8 	%rs8, [%r5+32];
	setp.ne.s16 	%p89, %rs8, 0;
$L__BB452_126:
	selp.u16 	%rs9, 1, 0, %p89;
	st.volatile.shared.u8 	[%r5], %rs9;
	ld.volatile.shared.u8 	%rs10, [%r5];
	setp.eq.s16 	%p77, %rs10, 0;
	mov.pred 	%p90, 0;
	@%p77 bra 	$L__BB452_128;
	ld.volatile.shared.u8 	%rs11, [%r5+16];
	setp.ne.s16 	%p90, %rs11, 0;
$L__BB452_128:
	selp.u16 	%rs12, 1, 0, %p90;
	st.volatile.shared.u8 	[%r5], %rs12;
	ld.volatile.shared.u8 	%rs13, [%r5];
	setp.eq.s16 	%p79, %rs13, 0;
	mov.pred 	%p91, 0;
	@%p79 bra 	$L__BB452_130;
	ld.volatile.shared.u8 	%rs14, [%r5+8];
	setp.ne.s16 	%p91, %rs14, 0;
$L__BB452_130:
	selp.u16 	%rs15, 1, 0, %p91;
	st.volatile.shared.u8 	[%r5], %rs15;
	ld.volatile.shared.u8 	%rs16, [%r5];
	setp.eq.s16 	%p81, %rs16, 0;
	mov.pred 	%p92, 0;
	@%p81 bra 	$L__BB452_132;
	ld.volatile.shared.u8 	%rs17, [%r5+4];
	setp.ne.s16 	%p92, %rs17, 0;
$L__BB452_132:
	selp.u16 	%rs18, 1, 0, %p92;
	st.volatile.shared.u8 	[%r5], %rs18;
	ld.volatile.shared.u8 	%rs19, [%r5];
	setp.eq.s16 	%p83, %rs19, 0;
	mov.pred 	%p93, 0;
	@%p83 bra 	$L__BB452_134;
	ld.volatile.shared.u8 	%rs20, [%r5+2];
	setp.ne.s16 	%p93, %rs20, 0;
$L__BB452_134:
	selp.u16 	%rs21, 1, 0, %p93;
	st.volatile.shared.u8 	[%r5], %rs21;
	ld.volatile.shared.u8 	%rs22, [%r5];
	setp.eq.s16 	%p85, %rs22, 0;
	mov.pred 	%p94, 0;
	@%p85 bra 	$L__BB452_136;
	ld.volatile.shared.u8 	%rs23, [%r5+1];
	setp.ne.s16 	%p94, %rs23, 0;
$L__BB452_136:
	selp.u16 	%rs24, 1, 0, %p94;
	st.volatile.shared.u8 	[%r5], %rs24;
	setp.ne.s32 	%p86, %r1, 0;
	@%p86 bra 	$L__BB452_138;
	ld.param.u64 	%rd490, [contiguous_all2_i64_param_8];
	ld.param.u64 	%rd489, [contiguous_all2_i64_param_0];
	ld.shared.u8 	%rs25, [allsdata_i64];
	cvt.u64.u32 	%rd485, %r2;
	mad.lo.s64 	%rd486, %rd490, %rd4, %rd485;
	cvta.to.global.u64 	%rd487, %rd489;
	add.s64 	%rd488, %rd487, %rd486;
	st.global.u8 	[%rd488], %rs25;
$L__BB452_138:
	ret;

}
	// .globl	contiguous_all22_i64
.visible .entry contiguous_all22_i64(
	.param .u64 .ptr .align 1 contiguous_all22_i64_param_0,
	.param .u64 .ptr .align 1 contiguous_all22_i64_param_1,
	.param .u64 contiguous_all22_i64_param_2,
	.param .u64 contiguous_all22_i64_param_3,
	.param .u64 contiguous_all22_i64_param_4,
	.param .u64 contiguous_all22_i64_param_5
)
{
	.reg .pred 	%p<49>;
	.reg .b16 	%rs<28>;
	.reg .b32 	%r<15>;
	.reg .b64 	%rd<24>;

	ld.param.u64 	%rd6, [contiguous_all22_i64_param_0];
	ld.param.u64 	%rd9, [contiguous_all22_i64_param_1];
	ld.param.u64 	%rd10, [contiguous_all22_i64_param_2];
	ld.param.u64 	%rd7, [contiguous_all22_i64_param_3];
	ld.param.u64 	%rd11, [contiguous_all22_i64_param_4];
	ld.param.u64 	%rd8, [contiguous_all22_i64_param_5];
	cvta.to.global.u64 	%rd1, %rd9;
	mov.u32 	%r1, %tid.x;
	mov.u32 	%r2, %ctaid.x;
	mov.u32 	%r14, %ntid.x;
	mul.lo.s32 	%r8, %r2, %r14;
	shl.b32 	%r9, %r8, 1;
	add.s32 	%r4, %r9, %r1;
	mov.u32 	%r10, allsdata_i64;
	add.s32 	%r5, %r10, %r1;
	mov.b16 	%rs1, 1;
	st.shared.u8 	[%r5], %rs1;
	mov.u32 	%r11, %ctaid.y;
	cvt.u64.u32 	%rd12, %r11;
	add.s64 	%rd2, %rd10, %rd12;
	setp.ge.u64 	%p17, %rd2, %rd11;
	@%p17 bra 	$L__BB453_28;
	add.s32 	%r12, %r4, %r14;
	cvt.u64.u32 	%rd3, %r12;
	setp.le.u64 	%p18, %rd7, %rd3;
	@%p18 bra 	$L__BB453_5;
	cvt.u64.u32 	%rd15, %r4;
	mul.lo.s64 	%rd4, %rd2, %rd7;
	add.s64 	%rd16, %rd4, %rd15;
	add.s64 	%rd17, %rd1, %rd16;
	ld.global.u8 	%rs3, [%rd17];
	setp.eq.s16 	%p21, %rs3, 0;
	mov.pred 	%p41, 0;
	@%p21 bra 	$L__BB453_4;
	add.s64 	%rd18, %rd4, %rd3;
	add.s64 	%rd19, %rd1, %rd18;
	ld.global.u8 	%rs4, [%rd19];
	setp.ne.s16 	%p41, %rs4, 0;
$L__BB453_4:
	selp.u16 	%rs5, 1, 0, %p41;
	st.shared.u8 	[%r5], %rs5;
	bra.uni 	$L__BB453_7;
$L__BB453_5:
	cvt.u64.u32 	%rd5, %r4;
	setp.le.u64 	%p19, %rd7, %rd5;
	@%p19 bra 	$L__BB453_7;
	mad.lo.s64 	%rd13, %rd2, %rd7, %rd5;
	add.s64 	%rd14, %rd1, %rd13;
	ld.global.u8 	%rs2, [%rd14];
	st.shared.u8 	[%r5], %rs2;
$L__BB453_7:
	bar.sync 	0;
	setp.lt.u32 	%p22, %r14, 66;
	@%p22 bra 	$L__BB453_13;
$L__BB453_8:
	shr.u32 	%r7, %r14, 1;
	setp.ge.u32 	%p23, %r1, %r7;
	@%p23 bra 	$L__BB453_12;
	ld.shared.u8 	%rs6, [%r5];
	setp.eq.s16 	%p25, %rs6, 0;
	mov.pred 	%p42, 0;
	@%p25 bra 	$L__BB453_11;
	add.s32 	%r13, %r5, %r7;
	ld.shared.u8 	%rs7, [%r13];
	setp.ne.s16 	%p42, %rs7, 0;
$L__BB453_11:
	selp.u16 	%rs8, 1, 0, %p42;
	st.shared.u8 	[%r5], %rs8;
$L__BB453_12:
	bar.sync 	0;
	setp.gt.u32 	%p26, %r14, 131;
	mov.u32 	%r14, %r7;
	@%p26 bra 	$L__BB453_8;
$L__BB453_13:
	setp.gt.u32 	%p27, %r1, 31;
	@%p27 bra 	$L__BB453_28;
	ld.volatile.shared.u8 	%rs9, [%r5];
	setp.eq.s16 	%p29, %rs9, 0;
	mov.pred 	%p43, 0;
	@%p29 bra 	$L__BB453_16;
	ld.volatile.shared.u8 	%rs10, [%r5+32];
	setp.ne.s16 	%p43, %rs10, 0;
$L__BB453_16:
	selp.u16 	%rs11, 1, 0, %p43;
	st.volatile.shared.u8 	[%r5], %rs11;
	ld.volatile.shared.u8 	%rs12, [%r5];
	setp.eq.s16 	%p31, %rs12, 0;
	mov.pred 	%p44, 0;
	@%p31 bra 	$L__BB453_18;
	ld.volatile.shared.u8 	%rs13, [%r5+16];
	setp.ne.s16 	%p44, %rs13, 0;
$L__BB453_18:
	selp.u16 	%rs14, 1, 0, %p44;
	st.volatile.shared.u8 	[%r5], %rs14;
	ld.volatile.shared.u8 	%rs15, [%r5];
	setp.eq.s16 	%p33, %rs15, 0;
	mov.pred 	%p45, 0;
	@%p33 bra 	$L__BB453_20;
	ld.volatile.shared.u8 	%rs16, [%r5+8];
	setp.ne.s16 	%p45, %rs16, 0;
$L__BB453_20:
	selp.u16 	%rs17, 1, 0, %p45;
	st.volatile.shared.u8 	[%r5], %rs17;
	ld.volatile.shared.u8 	%rs18, [%r5];
	setp.eq.s16 	%p35, %rs18, 0;
	mov.pred 	%p46, 0;
	@%p35 bra 	$L__BB453_22;
	ld.volatile.shared.u8 	%rs19, [%r5+4];
	setp.ne.s16 	%p46, %rs19, 0;
$L__BB453_22:
	selp.u16 	%rs20, 1, 0, %p46;
	st.volatile.shared.u8 	[%r5], %rs20;
	ld.volatile.shared.u8 	%rs21, [%r5];
	setp.eq.s16 	%p37, %rs21, 0;
	mov.pred 	%p47, 0;
	@%p37 bra 	$L__BB453_24;
	ld.volatile.shared.u8 	%rs22, [%r5+2];
	setp.ne.s16 	%p47, %rs22, 0;
$L__BB453_24:
	selp.u16 	%rs23, 1, 0, %p47;
	st.volatile.shared.u8 	[%r5], %rs23;
	ld.volatile.shared.u8 	%rs24, [%r5];
	setp.eq.s16 	%p39, %rs24, 0;
	mov.pred 	%p48, 0;
	@%p39 bra 	$L__BB453_26;
	ld.volatile.shared.u8 	%rs25, [%r5+1];
	setp.ne.s16 	%p48, %rs25, 0;
$L__BB453_26:
	selp.u16 	%rs26, 1, 0, %p48;
	st.volatile.shared.u8 	[%r5], %rs26;
	setp.ne.s32 	%p40, %r1, 0;
	@%p40 bra 	$L__BB453_28;
	ld.shared.u8 	%rs27, [allsdata_i64];
	cvt.u64.u32 	%rd20, %r2;
	mad.lo.s64 	%rd21, %rd8, %rd2, %rd20;
	cvta.to.global.u64 	%rd22, %rd6;
	add.s64 	%rd23, %rd22, %rd21;
	st.global.u8 	[%rd23], %rs27;
$L__BB453_28:
	ret;

}
	// .globl	contiguous_all3_i64
.visible .entry contiguous_all3_i64(
	.param .u64 .ptr .align 1 contiguous_all3_i64_param_0,
	.param .u64 .ptr .align 1 contiguous_all3_i64_param_1,
	.param .u64 .ptr .align 1 contiguous_all3_i64_param_2,
	.param .u64 .ptr .align 1 contiguous_all3_i64_param_3,
	.param .u64 contiguous_all3_i64_param_4,
	.param .u64 contiguous_all3_i64_param_5,
	.param .u64 contiguous_all3_i64_param_6
)
{
	.reg .pred 	%p<81>;
	.reg .b16 	%rs<49>;
	.reg .b32 	%r<188>;
	.reg .b64 	%rd<308>;

	ld.param.u64 	%rd144, [contiguous_all3_i64_param_0];
	ld.param.u64 	%rd145, [contiguous_all3_i64_param_1];
	ld.param.u64 	%rd148, [contiguous_all3_i64_param_2];
	ld.param.u64 	%rd149, [contiguous_all3_i64_param_3];
	ld.param.u64 	%rd146, [contiguous_all3_i64_param_4];
	ld.param.u64 	%rd147, [contiguous_all3_i64_param_5];
	ld.param.u64 	%rd150, [contiguous_all3_i64_param_6];
	cvta.to.global.u64 	%rd1, %rd149;
	cvta.to.global.u64 	%rd2, %rd148;
	mov.u32 	%r1, %tid.y;
	mov.u32 	%r2, %ntid.x;
	mov.u32 	%r3, %tid.x;
	mad.lo.s32 	%r70, %r1, %r2, %r3;
	mov.u32 	%r71, %ctaid.x;
	mad.lo.s32 	%r72, %r71, %r2, %r3;
	mov.u32 	%r4, %ctaid.y;
	mov.u32 	%r5, %ntid.y;
	mad.lo.s32 	%r73, %r4, %r5, %r1;
	mov.u32 	%r74, allsdata_i64;
	add.s32 	%r7, %r74, %r70;
	mov.b16 	%rs16, 1;
	st.shared.u8 	[%r7], %rs16;
	cvt.u64.u32 	%rd3, %r72;
	setp.le.u64 	%p9, %rd147, %rd3;
	cvt.u64.u32 	%rd152, %r73;
	setp.le.u64 	%p10, %rd150, %rd152;
	or.pred  	%p11, %p9, %p10;
	@%p11 bra 	$L__BB454_95;
	cvt.u32.u64 	%r75, %rd3;
	cvt.u32.u64 	%r76, %rd147;
	mad.lo.s32 	%r179, %r73, %r76, %r75;
	cvt.u32.u64 	%r9, %rd146;
	add.s32 	%r178, %r9, -1;
	setp.lt.s32 	%p12, %r178, 0;
	mov.b64 	%rd307, 0;
	@%p12 bra 	$L__BB454_59;
	setp.lt.u32 	%p13, %r178, 7;
	mov.b64 	%rd307, 0;
	@%p13 bra 	$L__BB454_30;
	add.s32 	%r174, %r9, -4;
	and.b32  	%r77, %r9, -8;
	neg.s32 	%r173, %r77;
	mov.b64 	%rd307, 0;
$L__BB454_4:
	.pragma "nounroll";
	add.s32 	%r16, %r174, 3;
	cvt.u64.u32 	%rd5, %r179;
	mul.wide.u32 	%rd157, %r16, 8;
	add.s64 	%rd158, %rd2, %rd157;
	ld.global.u64 	%rd6, [%rd158];
	and.b64  	%rd159, %rd6, -4294967296;
	setp.ne.s64 	%p14, %rd159, 0;
	@%p14 bra 	$L__BB454_6;
	cvt.u32.u64 	%r78, %rd6;
	cvt.u32.u64 	%r79, %rd5;
	div.u32 	%r80, %r79, %r78;
	mul.lo.s32 	%r81, %r80, %r78;
	sub.s32 	%r82, %r79, %r81;
	cvt.u64.u32 	%rd272, %r80;
	cvt.u64.u32 	%rd273, %r82;
	bra.uni 	$L__BB454_7;
$L__BB454_6:
	div.s64 	%rd272, %rd5, %rd6;
	mul.lo.s64 	%rd160, %rd272, %rd6;
	sub.s64 	%rd273, %rd5, %rd160;
$L__BB454_7:
	mul.wide.u32 	%rd161, %r16, 8;
	add.s64 	%rd162, %rd1, %rd161;
	ld.global.u64 	%rd163, [%rd162];
	mad.lo.s64 	%rd13, %rd163, %rd273, %rd307;
	add.s32 	%r17, %r174, 2;
	and.b64  	%rd14, %rd272, 4294967295;
	mul.wide.u32 	%rd164, %r17, 8;
	add.s64 	%rd165, %rd2, %rd164;
	ld.global.u64 	%rd15, [%rd165];
	and.b64  	%rd166, %rd15, -4294967296;
	setp.ne.s64 	%p15, %rd166, 0;
	@%p15 bra 	$L__BB454_9;
	cvt.u32.u64 	%r83, %rd15;
	cvt.u32.u64 	%r84, %rd14;
	div.u32 	%r85, %r84, %r83;
	mul.lo.s32 	%r86, %r85, %r83;
	sub.s32 	%r87, %r84, %r86;
	cvt.u64.u32 	%rd274, %r85;
	cvt.u64.u32 	%rd275, %r87;
	bra.uni 	$L__BB454_10;
$L__BB454_9:
	div.s64 	%rd274, %rd14, %rd15;
	mul.lo.s64 	%rd167, %rd274, %rd15;
	sub.s64 	%rd275, %rd14, %rd167;
$L__BB454_10:
	mul.wide.u32 	%rd168, %r17, 8;
	add.s64 	%rd169, %rd1, %rd168;
	ld.global.u64 	%rd170, [%rd169];
	mad.lo.s64 	%rd22, %rd170, %rd275, %rd13;
	add.s32 	%r18, %r174, 1;
	and.b64  	%rd23, %rd274, 4294967295;
	mul.wide.u32 	%rd171, %r18, 8;
	add.s64 	%rd172, %rd2, %rd171;
	ld.global.u64 	%rd24, [%rd172];
	and.b64  	%rd173, %rd24, -4294967296;
	setp.ne.s64 	%p16, %rd173, 0;
	@%p16 bra 	$L__BB454_12;
	cvt.u32.u64 	%r88, %rd24;
	cvt.u32.u64 	%r89, %rd23;
	div.u32 	%r90, %r89, %r88;
	mul.lo.s32 	%r91, %r90, %r88;
	sub.s32 	%r92, %r89, %r91;
	cvt.u64.u32 	%rd276, %r90;
	cvt.u64.u32 	%rd277, %r92;
	bra.uni 	$L__BB454_13;
$L__BB454_12:
	div.s64 	%rd276, %rd23, %rd24;
	mul.lo.s64 	%rd174, %rd276, %rd24;
	sub.s64 	%rd277, %rd23, %rd174;
$L__BB454_13:
	mul.wide.u32 	%rd175, %r18, 8;
	add.s64 	%rd176, %rd1, %rd175;
	ld.global.u64 	%rd177, [%rd176];
	mad.lo.s64 	%rd31, %rd177, %rd277, %rd22;
	and.b64  	%rd32, %rd276, 4294967295;
	mul.wide.u32 	%rd178, %r174, 8;
	add.s64 	%rd179, %rd2, %rd178;
	ld.global.u64 	%rd33, [%rd179];
	and.b64  	%rd180, %rd33, -4294967296;
	setp.ne.s64 	%p17, %rd180, 0;
	@%p17 bra 	$L__BB454_15;
	cvt.u32.u64 	%r93, %rd33;
	cvt.u32.u64 	%r94, %rd32;
	div.u32 	%r95, %r94, %r93;
	mul.lo.s32 	%r96, %r95, %r93;
	sub.s32 	%r97, %r94, %r96;
	cvt.u64.u32 	%rd278, %r95;
	cvt.u64.u32 	%rd279, %r97;
	bra.uni 	$L__BB454_16;
$L__BB454_15:
	div.s64 	%rd278, %rd32, %rd33;
	mul.lo.s64 	%rd181, %rd278, %rd33;
	sub.s64 	%rd279, %rd32, %rd181;
$L__BB454_16:
	mul.wide.u32 	%rd182, %r174, 8;
	add.s64 	%rd183, %rd1, %rd182;
	ld.global.u64 	%rd184, [%rd183];
	mad.lo.s64 	%rd40, %rd184, %rd279, %rd31;
	add.s32 	%r19, %r174, -1;
	and.b64  	%rd41, %rd278, 4294967295;
	mul.wide.u32 	%rd185, %r19, 8;
	add.s64 	%rd186, %rd2, %rd185;
	ld.global.u64 	%rd42, [%rd186];
	and.b64  	%rd187, %rd42, -4294967296;
	setp.ne.s64 	%p18, %rd187, 0;
	@%p18 bra 	$L__BB454_18;
	cvt.u32.u64 	%r98, %rd42;
	cvt.u32.u64 	%r99, %rd41;
	div.u32 	%r100, %r99, %r98;
	mul.lo.s32 	%r101, %r100, %r98;
	sub.s32 	%r102, %r99, %r101;
	cvt.u64.u32 	%rd280, %r100;
	cvt.u64.u32 	%rd281, %r102;
	bra.uni 	$L__BB454_19;
$L__BB454_18:
	div.s64 	%rd280, %rd41, %rd42;
	mul.lo.s64 	%rd188, %rd280, %rd42;
	sub.s64 	%rd281, %rd41, %rd188;
$L__BB454_19:
	mul.wide.u32 	%rd189, %r19, 8;
	add.s64 	%rd190, %rd1, %rd189;
	ld.global.u64 	%rd191, [%rd190];
	mad.lo.s64 	%rd49, %rd191, %rd281, %rd40;
	add.s32 	%r20, %r174, -2;
	and.b64  	%rd50, %rd280, 4294967295;
	mul.wide.u32 	%rd192, %r20, 8;
	add.s64 	%rd193, %rd2, %rd192;
	ld.global.u64 	%rd51, [%rd193];
	and.b64  	%rd194, %rd51, -4294967296;
	setp.ne.s64 	%p19, %rd194, 0;
	@%p19 bra 	$L__BB454_21;
	cvt.u32.u64 	%r103, %rd51;
	cvt.u32.u64 	%r104, %rd50;
	div.u32 	%r105, %r104, %r103;
	mul.lo.s32 	%r106, %r105, %r103;
	sub.s32 	%r107, %r104, %r106;
	cvt.u64.u32 	%rd282, %r105;
	cvt.u64.u32 	%rd283, %r107;
	bra.uni 	$L__BB454_22;
$L__BB454_21:
	div.s64 	%rd282, %rd50, %rd51;
	mul.lo.s64 	%rd195, %rd282, %rd51;
	sub.s64 	%rd283, %rd50, %rd195;
$L__BB454_22:
	mul.wide.u32 	%rd196, %r20, 8;
	add.s64 	%rd197, %rd1, %rd196;
	ld.global.u64 	%rd198, [%rd197];
	mad.lo.s64 	%rd58, %rd198, %rd283, %rd49;
	add.s32 	%r21, %r174, -3;
	and.b64  	%rd59, %rd282, 4294967295;
	mul.wide.u32 	%rd199, %r21, 8;
	add.s64 	%rd200, %rd2, %rd199;
	ld.global.u64 	%rd60, [%rd200];
	and.b64  	%rd201, %rd60, -4294967296;
	setp.ne.s64 	%p20, %rd201, 0;
	@%p20 bra 	$L__BB454_24;
	cvt.u32.u64 	%r108, %rd60;
	cvt.u32.u64 	%r109, %rd59;
	div.u32 	%r110, %r109, %r108;
	mul.lo.s32 	%r111, %r110, %r108;
	sub.s32 	%r112, %r109, %r111;
	cvt.u64.u32 	%rd284, %r110;
	cvt.u64.u32 	%rd285, %r112;
	bra.uni 	$L__BB454_25;
$L__BB454_24:
	div.s64 	%rd284, %rd59, %rd60;
	mul.lo.s64 	%rd202, %rd284, %rd60;
	sub.s64 	%rd285, %rd59, %rd202;
$L__BB454_25:
	mul.wide.u32 	%rd203, %r21, 8;
	add.s64 	%rd204, %rd1, %rd203;
	ld.global.u64 	%rd205, [%rd204];
	mad.lo.s64 	%rd67, %rd205, %rd285, %rd58;
	and.b64  	%rd68, %rd284, 4294967295;
	add.s32 	%r113, %r174, -4;
	mul.wide.u32 	%rd206, %r113, 8;
	add.s64 	%rd207, %rd2, %rd206;
	ld.global.u64 	%rd69, [%rd207];
	and.b64  	%rd208, %rd69, -4294967296;
	setp.ne.s64 	%p21, %rd208, 0;
	@%p21 bra 	$L__BB454_27;
	cvt.u32.u64 	%r114, %rd69;
	cvt.u32.u64 	%r115, %rd68;
	div.u32 	%r116, %r115, %r114;
	mul.lo.s32 	%r117, %r116, %r114;
	sub.s32 	%r118, %r115, %r117;
	cvt.u64.u32 	%rd286, %r116;
	cvt.u64.u32 	%rd287, %r118;
	bra.uni 	$L__BB454_28;
$L__BB454_27:
	div.s64 	%rd286, %rd68, %rd69;
	mul.lo.s64 	%rd209, %rd286, %rd69;
	sub.s64 	%rd287, %rd68, %rd209;
$L__BB454_28:
	mul.wide.u32 	%rd210, %r113, 8;
	add.s64 	%rd211, %rd1, %rd210;
	ld.global.u64 	%rd212, [%rd211];
	mad.lo.s64 	%rd307, %rd212, %rd287, %rd67;
	cvt.u32.u64 	%r179, %rd286;
	add.s32 	%r174, %r174, -8;
	add.s32 	%r173, %r173, 8;
	setp.ne.s32 	%p22, %r173, 0;
	@%p22 bra 	$L__BB454_4;
	add.s32 	%r178, %r174, 3;
$L__BB454_30:
	and.b32  	%r28, %r9, 7;
	setp.eq.s32 	%p23, %r28, 0;
	@%p23 bra 	$L__BB454_59;
	and.b32  	%r29, %r9, 3;
	setp.lt.u32 	%p24, %r28, 4;
	@%p24 bra 	$L__BB454_45;
	cvt.u64.u32 	%rd79, %r179;
	mul.wide.u32 	%rd214, %r178, 8;
	add.s64 	%rd215, %rd2, %rd214;
	ld.global.u64 	%rd80, [%rd215];
	and.b64  	%rd216, %rd80, -4294967296;
	setp.ne.s64 	%p25, %rd216, 0;
	@%p25 bra 	$L__BB454_34;
	cvt.u32.u64 	%r120, %rd80;
	cvt.u32.u64 	%r121, %rd79;
	div.u32 	%r122, %r121, %r120;
	mul.lo.s32 	%r123, %r122, %r120;
	sub.s32 	%r124, %r121, %r123;
	cvt.u64.u32 	%rd290, %r122;
	cvt.u64.u32 	%rd291, %r124;
	bra.uni 	$L__BB454_35;
$L__BB454_34:
	div.s64 	%rd290, %rd79, %rd80;
	mul.lo.s64 	%rd217, %rd290, %rd80;
	sub.s64 	%rd291, %rd79, %rd217;
$L__BB454_35:
	mul.wide.u32 	%rd218, %r178, 8;
	add.s64 	%rd219, %rd1, %rd218;
	ld.global.u64 	%rd220, [%rd219];
	mad.lo.s64 	%rd87, %rd220, %rd291, %rd307;
	add.s32 	%r30, %r178, -1;
	and.b64  	%rd88, %rd290, 4294967295;
	mul.wide.u32 	%rd221, %r30, 8;
	add.s64 	%rd222, %rd2, %rd221;
	ld.global.u64 	%rd89, [%rd222];
	and.b64  	%rd223, %rd89, -4294967296;
	setp.ne.s64 	%p26, %rd223, 0;
	@%p26 bra 	$L__BB454_37;
	cvt.u32.u64 	%r125, %rd89;
	cvt.u32.u64 	%r126, %rd88;
	div.u32 	%r127, %r126, %r125;
	mul.lo.s32 	%r128, %r127, %r125;
	sub.s32 	%r129, %r126, %r128;
	cvt.u64.u32 	%rd292, %r127;
	cvt.u64.u32 	%rd293, %r129;
	bra.uni 	$L__BB454_38;
$L__BB454_37:
	div.s64 	%rd292, %rd88, %rd89;
	mul.lo.s64 	%rd224, %rd292, %rd89;
	sub.s64 	%rd293, %rd88, %rd224;
$L__BB454_38:
	mul.wide.u32 	%rd225, %r30, 8;
	add.s64 	%rd226, %rd1, %rd225;
	ld.global.u64 	%rd227, [%rd226];
	mad.lo.s64 	%rd96, %rd227, %rd293, %rd87;
	add.s32 	%r31, %r178, -2;
	and.b64  	%rd97, %rd292, 4294967295;
	mul.wide.u32 	%rd228, %r31, 8;
	add.s64 	%rd229, %rd2, %rd228;
	ld.global.u64 	%rd98, [%rd229];
	and.b64  	%rd230, %rd98, -4294967296;
	setp.ne.s64 	%p27, %rd230, 0;
	@%p27 bra 	$L__BB454_40;
	cvt.u32.u64 	%r130, %rd98;
	cvt.u32.u64 	%r131, %rd97;
	div.u32 	%r132, %r131, %r130;
	mul.lo.s32 	%r133, %r132, %r130;
	sub.s32 	%r134, %r131, %r133;
	cvt.u64.u32 	%rd294, %r132;
	cvt.u64.u32 	%rd295, %r134;
	bra.uni 	$L__BB454_41;
$L__BB454_40:
	div.s64 	%rd294, %rd97, %rd98;
	mul.lo.s64 	%rd231, %rd294, %rd98;
	sub.s64 	%rd295, %rd97, %rd231;
$L__BB454_41:
	mul.wide.u32 	%rd232, %r31, 8;
	add.s64 	%rd233, %rd1, %rd232;
	ld.global.u64 	%rd234, [%rd233];
	mad.lo.s64 	%rd105, %rd234, %rd295, %rd96;
	add.s32 	%r32, %r178, -3;
	and.b64  	%rd106, %rd294, 4294967295;
	mul.wide.u32 	%rd235, %r32, 8;
	add.s64 	%rd236, %rd2, %rd235;
	ld.global.u64 	%rd107, [%rd236];
	and.b64  	%rd237, %rd107, -4294967296;
	setp.ne.s64 	%p28, %rd237, 0;
	@%p28 bra 	$L__BB454_43;
	cvt.u32.u64 	%r135, %rd107;
	cvt.u32.u64 	%r136, %rd106;
	div.u32 	%r137, %r136, %r135;
	mul.lo.s32 	%r138, %r137, %r135;
	sub.s32 	%r139, %r136, %r138;
	cvt.u64.u32 	%rd296, %r137;
	cvt.u64.u32 	%rd297, %r139;
	bra.uni 	$L__BB454_44;
$L__BB454_43:
	div.s64 	%rd296, %rd106, %rd107;
	mul.lo.s64 	%rd238, %rd296, %rd107;
	sub.s64 	%rd297, %rd106, %rd238;
$L__BB454_44:
	mul.wide.u32 	%rd239, %r32, 8;
	add.s64 	%rd240, %rd1, %rd239;
	ld.global.u64 	%rd241, [%rd240];
	mad.lo.s64 	%rd307, %rd241, %rd297, %rd105;
	cvt.u32.u64 	%r179, %rd296;
	add.s32 	%r178, %r178, -4;
$L__BB454_45:
	setp.eq.s32 	%p29, %r29, 0;
	@%p29 bra 	$L__BB454_59;
	setp.eq.s32 	%p30, %r29, 1;
	@%p30 bra 	$L__BB454_54;
	cvt.u64.u32 	%rd117, %r179;
	mul.wide.u32 	%rd243, %r178, 8;
	add.s64 	%rd244, %rd2, %rd243;
	ld.global.u64 	%rd118, [%rd244];
	and.b64  	%rd245, %rd118, -4294967296;
	setp.ne.s64 	%p31, %rd245, 0;
	@%p31 bra 	$L__BB454_49;
	cvt.u32.u64 	%r140, %rd118;
	cvt.u32.u64 	%r141, %rd117;
	div.u32 	%r142, %r141, %r140;
	mul.lo.s32 	%r143, %r142, %r140;
	sub.s32 	%r144, %r141, %r143;
	cvt.u64.u32 	%rd300, %r142;
	cvt.u64.u32 	%rd301, %r144;
	bra.uni 	$L__BB454_50;
$L__BB454_49:
	div.s64 	%rd300, %rd117, %rd118;
	mul.lo.s64 	%rd246, %rd300, %rd118;
	sub.s64 	%rd301, %rd117, %rd246;
$L__BB454_50:
	add.s64 	%rd248, %rd1, %rd243;
	ld.global.u64 	%rd249, [%rd248];
	mad.lo.s64 	%rd125, %rd249, %rd301, %rd307;
	add.s32 	%r37, %r178, -1;
	and.b64  	%rd126, %rd300, 4294967295;
	mul.wide.u32 	%rd250, %r37, 8;
	add.s64 	%rd251, %rd2, %rd250;
	ld.global.u64 	%rd127, [%rd251];
	and.b64  	%rd252, %rd127, -4294967296;
	setp.ne.s64 	%p32, %rd252, 0;
	@%p32 bra 	$L__BB454_52;
	cvt.u32.u64 	%r145, %rd127;
	cvt.u32.u64 	%r146, %rd126;
	div.u32 	%r147, %r146, %r145;
	mul.lo.s32 	%r148, %r147, %r145;
	sub.s32 	%r149, %r146, %r148;
	cvt.u64.u32 	%rd302, %r147;
	cvt.u64.u32 	%rd303, %r149;
	bra.uni 	$L__BB454_53;
$L__BB454_52:
	div.s64 	%rd302, %rd126, %rd127;
	mul.lo.s64 	%rd253, %rd302, %rd127;
	sub.s64 	%rd303, %rd126, %rd253;
$L__BB454_53:
	add.s64 	%rd255, %rd1, %rd250;
	ld.global.u64 	%rd256, [%rd255];
	mad.lo.s64 	%rd307, %rd256, %rd303, %rd125;
	cvt.u32.u64 	%r179, %rd302;
	add.s32 	%r178, %r178, -2;
$L__BB454_54:
	and.b32  	%r150, %r9, 1;
	setp.eq.b32 	%p33, %r150, 1;
	not.pred 	%p34, %p33;
	@%p34 bra 	$L__BB454_59;
	cvt.u64.u32 	%rd137, %r179;
	mul.wide.u32 	%rd257, %r178, 8;
	add.s64 	%rd258, %rd2, %rd257;
	ld.global.u64 	%rd138, [%rd258];
	and.b64  	%rd259, %rd138, -4294967296;
	setp.ne.s64 	%p35, %rd259, 0;
	@%p35 bra 	$L__BB454_57;
	cvt.u32.u64 	%r151, %rd138;
	cvt.u32.u64 	%r152, %rd137;
	rem.u32 	%r153, %r152, %r151;
	cvt.u64.u32 	%rd306, %r153;
	bra.uni 	$L__BB454_58;
$L__BB454_57:
	rem.s64 	%rd306, %rd137, %rd138;
$L__BB454_58:
	add.s64 	%rd261, %rd1, %rd257;
	ld.global.u64 	%rd262, [%rd261];
	mad.lo.s64 	%rd307, %rd262, %rd306, %rd307;
$L__BB454_59:
	cvta.to.global.u64 	%rd263, %rd145;
	shl.b64 	%rd264, %rd307, 3;
	add.s64 	%rd265, %rd263, %rd264;
	ld.global.u64 	%rd266, [%rd265];
	setp.ne.s64 	%p36, %rd266, 0;
	selp.u16 	%rs17, 1, 0, %p36;
	st.shared.u8 	[%r7], %rs17;
	bar.sync 	0;
	setp.ne.s32 	%p37, %r1, 0;
	@%p37 bra 	$L__BB454_95;
	setp.gt.u32 	%p38, %r5, 1;
	@%p38 bra 	$L__BB454_62;
	mov.u32 	%r154, allsdata_i64;
	add.s32 	%r155, %r154, %r3;
	ld.shared.u8 	%rs47, [%r155];
	bra.uni 	$L__BB454_94;
$L__BB454_62:
	mov.u32 	%r157, allsdata_i64;
	add.s32 	%r42, %r157, %r3;
	ld.shared.u8 	%rs47, [%r42];
	add.s32 	%r43, %r5, -1;
	add.s32 	%r158, %r5, -2;
	and.b32  	%r44, %r43, 7;
	setp.lt.u32 	%p39, %r158, 7;
	mov.b32 	%r186, 1;
	@%p39 bra 	$L__BB454_75;
	and.b32  	%r160, %r43, -8;
	neg.s32 	%r184, %r160;
	shl.b32 	%r46, %r2, 3;
	shl.b32 	%r47, %r2, 1;
	mul.lo.s32 	%r48, %r2, 3;
	shl.b32 	%r49, %r2, 2;
	mul.lo.s32 	%r50, %r2, 5;
	mul.lo.s32 	%r51, %r2, 6;
	mul.lo.s32 	%r52, %r2, 7;
	mov.b32 	%r183, 0;
	mov.u32 	%r182, %r42;
$L__BB454_64:
	.pragma "nounroll";
	and.b16  	%rs19, %rs47, 255;
	setp.eq.s16 	%p41, %rs19, 0;
	mov.pred 	%p77, 0;
	@%p41 bra 	$L__BB454_73;
	add.s32 	%r161, %r182, %r2;
	ld.shared.u8 	%rs20, [%r161];
	setp.eq.s16 	%p43, %rs20, 0;
	@%p43 bra 	$L__BB454_73;
	add.s32 	%r162, %r182, %r47;
	ld.shared.u8 	%rs21, [%r162];
	setp.eq.s16 	%p45, %rs21, 0;
	@%p45 bra 	$L__BB454_73;
	add.s32 	%r163, %r182, %r48;
	ld.shared.u8 	%rs22, [%r163];
	setp.eq.s16 	%p47, %rs22, 0;
	@%p47 bra 	$L__BB454_73;
	add.s32 	%r164, %r182, %r49;
	ld.shared.u8 	%rs23, [%r164];
	setp.eq.s16 	%p49, %rs23, 0;
	@%p49 bra 	$L__BB454_73;
	add.s32 	%r165, %r182, %r50;
	ld.shared.u8 	%rs24, [%r165];
	setp.eq.s16 	%p51, %rs24, 0;
	@%p51 bra 	$L__BB454_73;
	add.s32 	%r166, %r182, %r51;
	ld.shared.u8 	%rs25, [%r166];
	setp.eq.s16 	%p53, %rs25, 0;
	@%p53 bra 	$L__BB454_73;
	add.s32 	%r167, %r182, %r52;
	ld.shared.u8 	%rs26, [%r167];
	setp.eq.s16 	%p55, %rs26, 0;
	@%p55 bra 	$L__BB454_73;
	add.s32 	%r168, %r182, %r46;
	ld.shared.u8 	%rs27, [%r168];
	setp.ne.s16 	%p77, %rs27, 0;
$L__BB454_73:
	selp.u16 	%rs47, 1, 0, %p77;
	add.s32 	%r184, %r184, 8;
	add.s32 	%r183, %r183, 8;
	add.s32 	%r182, %r182, %r46;
	setp.ne.s32 	%p56, %r184, 0;
	@%p56 bra 	$L__BB454_64;
	add.s32 	%r186, %r183, 1;
$L__BB454_75:
	setp.eq.s32 	%p57, %r44, 0;
	@%p57 bra 	$L__BB454_93;
	and.b32  	%r61, %r43, 3;
	setp.lt.u32 	%p58, %r44, 4;
	@%p58 bra 	$L__BB454_83;
	and.b16  	%rs29, %rs47, 255;
	setp.eq.s16 	%p60, %rs29, 0;
	mov.pred 	%p78, 0;
	@%p60 bra 	$L__BB454_82;
	mad.lo.s32 	%r62, %r186, %r2, %r42;
	ld.shared.u8 	%rs30, [%r62];
	setp.eq.s16 	%p62, %rs30, 0;
	@%p62 bra 	$L__BB454_82;
	add.s32 	%r63, %r62, %r2;
	ld.shared.u8 	%rs31, [%r63];
	setp.eq.s16 	%p64, %rs31, 0;
	@%p64 bra 	$L__BB454_82;
	add.s32 	%r64, %r63, %r2;
	ld.shared.u8 	%rs32, [%r64];
	setp.eq.s16 	%p66, %rs32, 0;
	@%p66 bra 	$L__BB454_82;
	add.s32 	%r169, %r64, %r2;
	ld.shared.u8 	%rs33, [%r169];
	setp.ne.s16 	%p78, %rs33, 0;
$L__BB454_82:
	add.s32 	%r186, %r186, 4;
	selp.u16 	%rs47, 1, 0, %p78;
$L__BB454_83:
	setp.eq.s32 	%p67, %r61, 0;
	@%p67 bra 	$L__BB454_93;
	setp.eq.s32 	%p68, %r61, 1;
	@%p68 bra 	$L__BB454_89;
	and.b16  	%rs35, %rs47, 255;
	setp.eq.s16 	%p70, %rs35, 0;
	mov.pred 	%p79, 0;
	@%p70 bra 	$L__BB454_88;
	mad.lo.s32 	%r67, %r186, %r2, %r42;
	ld.shared.u8 	%rs36, [%r67];
	setp.eq.s16 	%p72, %rs36, 0;
	@%p72 bra 	$L__BB454_88;
	add.s32 	%r170, %r67, %r2;
	ld.shared.u8 	%rs37, [%r170];
	setp.ne.s16 	%p79, %rs37, 0;
$L__BB454_88:
	add.s32 	%r186, %r186, 2;
	selp.u16 	%rs47, 1, 0, %p79;
$L__BB454_89:
	and.b32  	%r171, %r43, 1;
	setp.eq.b32 	%p73, %r171, 1;
	not.pred 	%p74, %p73;
	@%p74 bra 	$L__BB454_93;
	and.b16  	%rs38, %rs47, 255;
	setp.eq.s16 	%p76, %rs38, 0;
	mov.pred 	%p80, 0;
	@%p76 bra 	$L__BB454_92;
	mad.lo.s32 	%r172, %r186, %r2, %r42;
	ld.shared.u8 	%rs39, [%r172];
	setp.ne.s16 	%p80, %rs39, 0;
$L__BB454_92:
	selp.u16 	%rs47, 1, 0, %p80;
$L__BB454_93:
	st.shared.u8 	[%r42], %rs47;
$L__BB454_94:
	cvt.u64.u32 	%rd267, %r4;
	mad.lo.s64 	%rd268, %rd147, %rd267, %rd3;
	cvta.to.global.u64 	%rd269, %rd144;
	add.s64 	%rd270, %rd269, %rd268;
	st.global.u8 	[%rd270], %rs47;
$L__BB454_95:
	ret;

}
	// .globl	contiguous_all33_i64
.visible .entry contiguous_all33_i64(
	.param .u64 .ptr .align 1 contiguous_all33_i64_param_0,
	.param .u64 .ptr .align 1 contiguous_all33_i64_param_1,
	.param .u64 contiguous_all33_i64_param_2,
	.param .u64 contiguous_all33_i64_param_3,
	.param .u64 contiguous_all33_i64_param_4
)
{
	.reg .pred 	%p<56>;
	.reg .b16 	%rs<49>;
	.reg .b32 	%r<69>;
	.reg .b64 	%rd<15>;

	ld.param.u64 	%rd2, [contiguous_all33_i64_param_0];
	ld.param.u64 	%rd3, [contiguous_all33_i64_param_1];
	ld.param.u64 	%rd4, [contiguous_all33_i64_param_3];
	ld.param.u64 	%rd5, [contiguous_all33_i64_param_4];
	mov.u32 	%r1, %tid.y;
	mov.u32 	%r2, %ntid.x;
	mov.u32 	%r3, %tid.x;
	mad.lo.s32 	%r36, %r1, %r2, %r3;
	mov.u32 	%r37, %ctaid.x;
	mad.lo.s32 	%r38, %r37, %r2, %r3;
	mov.u32 	%r4, %ctaid.y;
	mov.u32 	%r5, %ntid.y;
	mad.lo.s32 	%r39, %r4, %r5, %r1;
	mov.u32 	%r40, allsdata_i64;
	add.s32 	%r7, %r40, %r36;
	mov.b16 	%rs16, 1;
	st.shared.u8 	[%r7], %rs16;
	cvt.u64.u32 	%rd1, %r38;
	setp.le.u64 	%p9, %rd4, %rd1;
	cvt.u64.u32 	%rd7, %r39;
	setp.le.u64 	%p10, %rd5, %rd7;
	or.pred  	%p11, %p9, %p10;
	@%p11 bra 	$L__BB455_37;
	cvt.u32.u64 	%r41, %rd1;
	cvta.to.global.u64 	%rd8, %rd3;
	cvt.u32.u64 	%r42, %rd4;
	mad.lo.s32 	%r43, %r39, %r42, %r41;
	cvt.u64.u32 	%rd9, %r43;
	add.s64 	%rd10, %rd8, %rd9;
	ld.global.u8 	%rs17, [%rd10];
	st.shared.u8 	[%r7], %rs17;
	bar.sync 	0;
	setp.ne.s32 	%p12, %r1, 0;
	@%p12 bra 	$L__BB455_37;
	setp.gt.u32 	%p13, %r5, 1;
	@%p13 bra 	$L__BB455_4;
	add.s32 	%r45, %r40, %r3;
	ld.shared.u8 	%rs47, [%r45];
	bra.uni 	$L__BB455_36;
$L__BB455_4:
	add.s32 	%r8, %r40, %r3;
	ld.shared.u8 	%rs47, [%r8];
	add.s32 	%r9, %r5, -1;
	add.s32 	%r48, %r5, -2;
	and.b32  	%r10, %r9, 7;
	setp.lt.u32 	%p14, %r48, 7;
	mov.b32 	%r67, 1;
	@%p14 bra 	$L__BB455_17;
	and.b32  	%r50, %r9, -8;
	neg.s32 	%r65, %r50;
	shl.b32 	%r12, %r2, 3;
	shl.b32 	%r13, %r2, 1;
	mul.lo.s32 	%r14, %r2, 3;
	shl.b32 	%r15, %r2, 2;
	mul.lo.s32 	%r16, %r2, 5;
	mul.lo.s32 	%r17, %r2, 6;
	mul.lo.s32 	%r18, %r2, 7;
	mov.b32 	%r64, 0;
	mov.u32 	%r63, %r8;
$L__BB455_6:
	.pragma "nounroll";
	and.b16  	%rs19, %rs47, 255;
	setp.eq.s16 	%p16, %rs19, 0;
	mov.pred 	%p52, 0;
	@%p16 bra 	$L__BB455_15;
	add.s32 	%r51, %r63, %r2;
	ld.shared.u8 	%rs20, [%r51];
	setp.eq.s16 	%p18, %rs20, 0;
	@%p18 bra 	$L__BB455_15;
	add.s32 	%r52, %r63, %r13;
	ld.shared.u8 	%rs21, [%r52];
	setp.eq.s16 	%p20, %rs21, 0;
	@%p20 bra 	$L__BB455_15;
	add.s32 	%r53, %r63, %r14;
	ld.shared.u8 	%rs22, [%r53];
	setp.eq.s16 	%p22, %rs22, 0;
	@%p22 bra 	$L__BB455_15;
	add.s32 	%r54, %r63, %r15;
	ld.shared.u8 	%rs23, [%r54];
	setp.eq.s16 	%p24, %rs23, 0;
	@%p24 bra 	$L__BB455_15;
	add.s32 	%r55, %r63, %r16;
	ld.shared.u8 	%rs24, [%r55];
	setp.eq.s16 	%p26, %rs24, 0;
	@%p26 bra 	$L__BB455_15;
	add.s32 	%r56, %r63, %r17;
	ld.shared.u8 	%rs25, [%r56];
	setp.eq.s16 	%p28, %rs25, 0;
	@%p28 bra 	$L__BB455_15;
	add.s32 	%r57, %r63, %r18;
	ld.shared.u8 	%rs26, [%r57];
	setp.eq.s16 	%p30, %rs26, 0;
	@%p30 bra 	$L__BB455_15;
	add.s32 	%r58, %r63, %r12;
	ld.shared.u8 	%rs27, [%r58];
	setp.ne.s16 	%p52, %rs27, 0;
$L__BB455_15:
	selp.u16 	%rs47, 1, 0, %p52;
	add.s32 	%r65, %r65, 8;
	add.s32 	%r64, %r64, 8;
	add.s32 	%r63, %r63, %r12;
	setp.ne.s32 	%p31, %r65, 0;
	@%p31 bra 	$L__BB455_6;
	add.s32 	%r67, %r64, 1;
$L__BB455_17:
	setp.eq.s32 	%p32, %r10, 0;
	@%p32 bra 	$L__BB455_35;
	and.b32  	%r27, %r9, 3;
	setp.lt.u32 	%p33, %r10, 4;
	@%p33 bra 	$L__BB455_25;
	and.b16  	%rs29, %rs47, 255;
	setp.eq.s16 	%p35, %rs29, 0;
	mov.pred 	%p53, 0;
	@%p35 bra 	$L__BB455_24;
	mad.lo.s32 	%r28, %r67, %r2, %r8;
	ld.shared.u8 	%rs30, [%r28];
	setp.eq.s16 	%p37, %rs30, 0;
	@%p37 bra 	$L__BB455_24;
	add.s32 	%r29, %r28, %r2;
	ld.shared.u8 	%rs31, [%r29];
	setp.eq.s16 	%p39, %rs31, 0;
	@%p39 bra 	$L__BB455_24;
	add.s32 	%r30, %r29, %r2;
	ld.shared.u8 	%rs32, [%r30];
	setp.eq.s16 	%p41, %rs32, 0;
	@%p41 bra 	$L__BB455_24;
	add.s32 	%r59, %r30, %r2;
	ld.shared.u8 	%rs33, [%r59];
	setp.ne.s16 	%p53, %rs33, 0;
$L__BB455_24:
	add.s32 	%r67, %r67, 4;
	selp.u16 	%rs47, 1, 0, %p53;
$L__BB455_25:
	setp.eq.s32 	%p42, %r27, 0;
	@%p42 bra 	$L__BB455_35;
	setp.eq.s32 	%p43, %r27, 1;
	@%p43 bra 	$L__BB455_31;
	and.b16  	%rs35, %rs47, 255;
	setp.eq.s16 	%p45, %rs35, 0;
	mov.pred 	%p54, 0;
	@%p45 bra 	$L__BB455_30;
	mad.lo.s32 	%r33, %r67, %r2, %r8;
	ld.shared.u8 	%rs36, [%r33];
	setp.eq.s16 	%p47, %rs36, 0;
	@%p47 bra 	$L__BB455_30;
	add.s32 	%r60, %r33, %r2;
	ld.shared.u8 	%rs37, [%r60];
	setp.ne.s16 	%p54, %rs37, 0;
$L__BB455_30:
	add.s32 	%r67, %r67, 2;
	selp.u16 	%rs47, 1, 0, %p54;
$L__BB455_31:
	and.b32  	%r61, %r9, 1;
	setp.eq.b32 	%p48, %r61, 1;
	not.pred 	%p49, %p48;
	@%p49 bra 	$L__BB455_35;
	and.b16  	%rs38, %rs47, 255;
	setp.eq.s16 	%p51, %rs38, 0;
	mov.pred 	%p55, 0;
	@%p51 bra 	$L__BB455_34;
	mad.lo.s32 	%r62, %r67, %r2, %r8;
	ld.shared.u8 	%rs39, [%r62];
	setp.ne.s16 	%p55, %rs39, 0;
$L__BB455_34:
	selp.u16 	%rs47, 1, 0, %p55;
$L__BB455_35:
	st.shared.u8 	[%r8], %rs47;
$L__BB455_36:
	cvt.u64.u32 	%rd11, %r4;
	mad.lo.s64 	%rd12, %rd4, %rd11, %rd1;
	cvta.to.global.u64 	%rd13, %rd2;
	add.s64 	%rd14, %rd13, %rd12;
	st.global.u8 	[%rd14], %rs47;
$L__BB455_37:
	ret;

}
	// .globl	contiguous_all_u8
.visible .entry contiguous_all_u8(
	.param .u64 .ptr .align 1 contiguous_all_u8_param_0,
	.param .u64 .ptr .align 1 contiguous_all_u8_param_1,
	.param .u64 contiguous_all_u8_param_2
)
{
	.reg .pred 	%p<49>;
	.reg .b16 	%rs<29>;
	.reg .b32 	%r<14>;
	.reg .b64 	%rd<14>;

	ld.param.u64 	%rd4, [contiguous_all_u8_param_0];
	ld.param.u64 	%rd6, [contiguous_all_u8_param_1];
	ld.param.u64 	%rd5, [contiguous_all_u8_param_2];
	cvta.to.global.u64 	%rd1, %rd6;
	mov.u32 	%r1, %tid.x;
	mov.u32 	%r2, %ctaid.x;
	mov.u32 	%r13, %ntid.x;
	mul.lo.s32 	%r8, %r2, %r13;
	shl.b32 	%r9, %r8, 1;
	add.s32 	%r4, %r9, %r1;
	mov.u32 	%r10, allsdata_u8;
	add.s32 	%r5, %r10, %r1;
	mov.b16 	%rs1, 1;
	st.shared.u8 	[%r5], %rs1;
	add.s32 	%r11, %r4, %r13;
	cvt.u64.u32 	%rd2, %r11;
	setp.le.u64 	%p17, %rd5, %rd2;
	@%p17 bra 	$L__BB456_4;
	cvt.u64.u32 	%rd8, %r4;
	add.s64 	%rd9, %rd1, %rd8;
	ld.global.u8 	%rs4, [%rd9];
	setp.eq.s16 	%p21, %rs4, 0;
	mov.pred 	%p41, 0;
	@%p21 bra 	$L__BB456_3;
	add.s64 	%rd10, %rd1, %rd2;
	ld.global.u8 	%rs5, [%rd10];
	setp.ne.s16 	%p41, %rs5, 0;
$L__BB456_3:
	selp.u16 	%rs6, 1, 0, %p41;
	st.shared.u8 	[%r5], %rs6;
	bra.uni 	$L__BB456_6;
$L__BB456_4:
	cvt.u64.u32 	%rd3, %r4;
	setp.le.u64 	%p18, %rd5, %rd3;
	@%p18 bra 	$L__BB456_6;
	add.s64 	%rd7, %rd1, %rd3;
	ld.global.u8 	%rs2, [%rd7];
	setp.ne.s16 	%p19, %rs2, 0;
	selp.u16 	%rs3, 1, 0, %p19;
	st.shared.u8 	[%r5], %rs3;
$L__BB456_6:
	bar.sync 	0;
	setp.lt.u32 	%p22, %r13, 66;
	@%p22 bra 	$L__BB456_12;
$L__BB456_7:
	shr.u32 	%r7, %r13, 1;
	setp.ge.u32 	%p23, %r1, %r7;
	@%p23 bra 	$L__BB456_11;
	ld.shared.u8 	%rs7, [%r5];
	setp.eq.s16 	%p25, %rs7, 0;
	mov.pred 	%p42, 0;
	@%p25 bra 	$L__BB456_10;
	add.s32 	%r12, %r5, %r7;
	ld.shared.u8 	%rs8, [%r12];
	setp.ne.s16 	%p42, %rs8, 0;
$L__BB456_10:
	selp.u16 	%rs9, 1, 0, %p42;
	st.shared.u8 	[%r5], %rs9;
$L__BB456_11:
	bar.sync 	0;
	setp.gt.u32 	%p26, %r13, 131;
	mov.u32 	%r13, %r7;
	@%p26 bra 	$L__BB456_7;
$L__BB456_12:
	setp.gt.u32 	%p27, %r1, 31;
	@%p27 bra 	$L__BB456_27;
	ld.volatile.shared.u8 	%rs10, [%r5];
	setp.eq.s16 	%p29, %rs10, 0;
	mov.pred 	%p43, 0;
	@%p29 bra 	$L__BB456_15;
	ld.volatile.shared.u8 	%rs11, [%r5+32];
	setp.ne.s16 	%p43, %rs11, 0;
$L__BB456_15:
	selp.u16 	%rs12, 1, 0, %p43;
	st.volatile.shared.u8 	[%r5], %rs12;
	ld.volatile.shared.u8 	%rs13, [%r5];
	setp.eq.s16 	%p31, %rs13, 0;
	mov.pred 	%p44, 0;
	@%p31 bra 	$L__BB456_17;
	ld.volatile.shared.u8 	%rs14, [%r5+16];
	setp.ne.s16 	%p44, %rs14, 0;
$L__BB456_17:
	selp.u16 	%rs15, 1, 0, %p44;
	st.volatile.shared.u8 	[%r5], %rs15;
	ld.volatile.shared.u8 	%rs16, [%r5];
	setp.eq.s16 	%p33, %rs16, 0;
	mov.pred 	%p45, 0;
	@%p33 bra 	$L__BB456_19;
	ld.volatile.shared.u8 	%rs17, [%r5+8];
	setp.ne.s16 	%p45, %rs17, 0;
$L__BB456_19:
	selp.u16 	%rs18, 1, 0, %p45;
	st.volatile.shared.u8 	[%r5], %rs18;
	ld.volatile.shared.u8 	%rs19, [%r5];
	setp.eq.s16 	%p35, %rs19, 0;
	mov.pred 	%p46, 0;
	@%p35 bra 	$L__BB456_21;
	ld.volatile.shared.u8 	%rs20, [%r5+4];
	setp.ne.s16 	%p46, %rs20, 0;
$L__BB456_21:
	selp.u16 	%rs21, 1, 0, %p46;
	st.volatile.shared.u8 	[%r5], %rs21;
	ld.volatile.shared.u8 	%rs22, [%r5];
	setp.eq.s16 	%p37, %rs22, 0;
	mov.pred 	%p47, 0;
	@%p37 bra 	$L__BB456_23;
	ld.volatile.shared.u8 	%rs23, [%r5+2];
	setp.ne.s16 	%p47, %rs23, 0;
$L__BB456_23:
	selp.u16 	%rs24, 1, 0, %p47;
	st.volatile.shared.u8 	[%r5], %rs24;
	ld.volatile.shared.u8 	%rs25, [%r5];
	setp.eq.s16 	%p39, %rs25, 0;
	mov.pred 	%p48, 0;
	@%p39 bra 	$L__BB456_25;
	ld.volatile.shared.u8 	%rs26, [%r5+1];
	setp.ne.s16 	%p48, %rs26, 0;
$L__BB456_25:
	selp.u16 	%rs27, 1, 0, %p48;
	st.volatile.shared.u8 	[%r5], %rs27;
	setp.ne.s32 	%p40, %r1, 0;
	@%p40 bra 	$L__BB456_27;
	ld.shared.u8 	%rs28, [allsdata_u8];
	cvt.u64.u32 	%rd11, %r2;
	cvta.to.global.u64 	%rd12, %rd4;
	add.s64 	%rd13, %rd12, %rd11;
	st.global.u8 	[%rd13], %rs28;
$L__BB456_27:
	ret;

}
	// .globl	contiguous_cumulate_all_u8
.visible .entry contiguous_cumulate_all_u8(
	.param .u64 .ptr .align 1 contiguous_cumulate_all_u8_param_0,
	.param .u64 .ptr .align 1 contiguous_cumulate_all_u8_param_1,
	.param .u64 contiguous_cumulate_all_u8_param_2
)
{
	.reg .pred 	%p<48>;
	.reg .b16 	%rs<28>;
	.reg .b32 	%r<14>;
	.reg .b64 	%rd<14>;

	ld.param.u64 	%rd4, [contiguous_cumulate_all_u8_param_0];
	ld.param.u64 	%rd6, [contiguous_cumulate_all_u8_param_1];
	ld.param.u64 	%rd5, [contiguous_cumulate_all_u8_param_2];
	cvta.to.global.u64 	%rd1, %rd6;
	mov.u32 	%r1, %tid.x;
	mov.u32 	%r2, %ctaid.x;
	mov.u32 	%r13, %ntid.x;
	mul.lo.s32 	%r8, %r2, %r13;
	shl.b32 	%r9, %r8, 1;
	add.s32 	%r4, %r9, %r1;
	mov.u32 	%r10, allsdata_u8;
	add.s32 	%r5, %r10, %r1;
	mov.b16 	%rs1, 1;
	st.shared.u8 	[%r5], %rs1;
	add.s32 	%r11, %r4, %r13;
	cvt.u64.u32 	%rd2, %r11;
	setp.le.u64 	%p17, %rd5, %rd2;
	@%p17 bra 	$L__BB457_4;
	cvt.u64.u32 	%rd8, %r4;
	add.s64 	%rd9, %rd1, %rd8;
	ld.global.u8 	%rs3, [%rd9];
	setp.eq.s16 	%p20, %rs3, 0;
	mov.pred 	%p40, 0;
	@%p20 bra 	$L__BB457_3;
	add.s64 	%rd10, %rd1, %rd2;
	ld.global.u8 	%rs4, [%rd10];
	setp.ne.s16 	%p40, %rs4, 0;
$L__BB457_3:
	selp.u16 	%rs5, 1, 0, %p40;
	st.shared.u8 	[%r5], %rs5;
	bra.uni 	$L__BB457_6;
$L__BB457_4:
	cvt.u64.u32 	%rd3, %r4;
	setp.le.u64 	%p18, %rd5, %rd3;
	@%p18 bra 	$L__BB457_6;
	add.s64 	%rd7, %rd1, %rd3;
	ld.global.u8 	%rs2, [%rd7];
	st.shared.u8 	[%r5], %rs2;
$L__BB457_6:
	bar.sync 	0;
	setp.lt.u32 	%p21, %r13, 66;
	@%p21 bra 	$L__BB457_12;
$L__BB457_7:
	shr.u32 	%r7, %r13, 1;
	setp.ge.u32 	%p22, %r1, %r7;
	@%p22 bra 	$L__BB457_11;
	ld.shared.u8 	%rs6, [%r5];
	setp.eq.s16 	%p24, %rs6, 0;
	mov.pred 	%p41, 0;
	@%p24 bra 	$L__BB457_10;
	add.s32 	%r12, %r5, %r7;
	ld.shared.u8 	%rs7, [%r12];
	setp.ne.s16 	%p41, %rs7, 0;
$L__BB457_10:
	selp.u16 	%rs8, 1, 0, %p41;
	st.shared.u8 	[%r5], %rs8;
$L__BB457_11:
	bar.sync 	0;
	setp.gt.u32 	%p25, %r13, 131;
	mov.u32 	%r13, %r7;
	@%p25 bra 	$L__BB457_7;
$L__BB457_12:
	setp.gt.u32 	%p26, %r1, 31;
	@%p26 bra 	$L__BB457_27;
	ld.volatile.shared.u8 	%rs9, [%r5];
	setp.eq.s16 	%p28, %rs9, 0;
	mov.pred 	%p42, 0;
	@%p28 bra 	$L__BB457_15;
	ld.volatile.shared.u8 	%rs10, [%r5+32];
	setp.ne.s16 	%p42, %rs10, 0;
$L__BB457_15:
	selp.u16 	%rs11, 1, 0, %p42;
	st.volatile.shared.u8 	[%r5], %rs11;
	ld.volatile.shared.u8 	%rs12, [%r5];
	setp.eq.s16 	%p30, %rs12, 0;
	mov.pred 	%p43, 0;
	@%p30 bra 	$L__BB457_17;
	ld.volatile.shared.u8 	%rs13, [%r5+16];
	setp.ne.s16 	%p43, %rs13, 0;
$L__BB457_17:
	selp.u16 	%rs14, 1, 0, %p43;
	st.volatile.shared.u8 	[%r5], %rs14;
	ld.volatile.shared.u8 	%rs15, [%r5];
	setp.eq.s16 	%p32, %rs15, 0;
	mov.pred 	%p44, 0;
	@%p32 bra 	$L__BB457_19;
	ld.volatile.shared.u8 	%rs16, [%r5+8];
	setp.ne.s16 	%p44, %rs16, 0;
$L__BB457_19:
	selp.u16 	%rs17, 1, 0, %p44;
	st.volatile.shared.u8 	[%r5], %rs17;
	ld.volatile.shared.u8 	%rs18, [%r5];
	setp.eq.s16 	%p34, %rs18, 0;
	mov.pred 	%p45, 0;
	@%p34 bra 	$L__BB457_21;
	ld.volatile.shared.u8 	%rs19, [%r5+4];
	setp.ne.s16 	%p45, %rs19, 0;
$L__BB457_21:
	selp.u16 	%rs20, 1, 0, %p45;
	st.volatile.shared.u8 	[%r5], %rs20;
	ld.volatile.shared.u8 	%rs21, [%r5];
	setp.eq.s16 	%p36, %rs21, 0;
	mov.pred 	%p46, 0;
	@%p36 bra 	$L__BB457_23;
	ld.volatile.shared.u8 	%rs22, [%r5+2];
	setp.ne.s16 	%p46, %rs22, 0;
$L__BB457_23:
	selp.u16 	%rs23, 1, 0, %p46;
	st.volatile.shared.u8 	[%r5], %rs23;
	ld.volatile.shared.u8 	%rs24, [%r5];
	setp.eq.s16 	%p38, %rs24, 0;
	mov.pred 	%p47, 0;
	@%p38 bra 	$L__BB457_25;
	ld.volatile.shared.u8 	%rs25, [%r5+1];
	setp.ne.s16 	%p47, %rs25, 0;
$L__BB457_25:
	selp.u16 	%rs26, 1, 0, %p47;
	st.volatile.shared.u8 	[%r5], %rs26;
	setp.ne.s32 	%p39, %r1, 0;
	@%p39 bra 	$L__BB457_27;
	ld.shared.u8 	%rs27, [allsdata_u8];
	cvt.u64.u32 	%rd11, %r2;
	cvta.to.global.u64 	%rd12, %rd4;
	add.s64 	%rd13, %rd12, %rd11;
	st.global.u8 	[%rd13], %rs27;
$L__BB457_27:
	ret;

}
	// .globl	uncontiguous_all_u8
.visible .entry uncontiguous_all_u8(
	.param .u64 .ptr .align 1 uncontiguous_all_u8_param_0,
	.param .u64 .ptr .align 1 uncontiguous_all_u8_param_1,
	.param .u64 .ptr .align 1 uncontiguous_all_u8_param_2,
	.param .u64 .ptr .align 1 uncontiguous_all_u8_param_3,
	.param .u64 uncontiguous_all_u8_param_4,
	.param .u64 uncontiguous_all_u8_param_5
)
{
	.reg .pred 	%p<94>;
	.reg .b16 	%rs<29>;
	.reg .b32 	%r<210>;
	.reg .b64 	%rd<555>;

	ld.param.u64 	%rd260, [uncontiguous_all_u8_param_0];
	ld.param.u64 	%rd263, [uncontiguous_all_u8_param_1];
	ld.param.u64 	%rd264, [uncontiguous_all_u8_param_2];
	ld.param.u64 	%rd265, [uncontiguous_all_u8_param_3];
	ld.param.u64 	%rd261, [uncontiguous_all_u8_param_4];
	ld.param.u64 	%rd262, [uncontiguous_all_u8_param_5];
	cvta.to.global.u64 	%rd1, %rd265;
	cvta.to.global.u64 	%rd2, %rd264;
	cvta.to.global.u64 	%rd3, %rd263;
	mov.u32 	%r1, %tid.x;
	mov.u32 	%r2, %ctaid.x;
	mov.u32 	%r209, %ntid.x;
	mul.lo.s32 	%r52, %r2, %r209;
	shl.b32 	%r53, %r52, 1;
	add.s32 	%r4, %r53, %r1;
	mov.u32 	%r54, allsdata_u8;
	add.s32 	%r5, %r54, %r1;
	mov.b16 	%rs1, 1;
	st.shared.u8 	[%r5], %rs1;
	add.s32 	%r55, %r4, %r209;
	cvt.u64.u32 	%rd508, %r55;
	setp.le.u64 	%p17, %rd262, %rd508;
	@%p17 bra 	$L__BB458_56;
	cvt.u32.u64 	%r6, %rd261;
	add.s32 	%r203, %r6, -1;
	setp.lt.s32 	%p44, %r203, 0;
	mov.b64 	%rd512, 0;
	mov.u64 	%rd513, %rd512;
	@%p44 bra 	$L__BB458_53;
	cvt.u64.u32 	%rd509, %r4;
	setp.lt.u32 	%p45, %r203, 3;
	mov.b64 	%rd513, 0;
	mov.u64 	%rd512, %rd513;
	@%p45 bra 	$L__BB458_30;
	add.s32 	%r201, %r6, -2;
	and.b32  	%r131, %r6, -4;
	neg.s32 	%r200, %r131;
	mov.b64 	%rd513, 0;
$L__BB458_4:
	.pragma "nounroll";
	add.s32 	%r12, %r201, 1;
	mul.wide.u32 	%rd396, %r12, 8;
	add.s64 	%rd397, %rd2, %rd396;
	ld.global.u64 	%rd10, [%rd397];
	or.b64  	%rd398, %rd509, %rd10;
	and.b64  	%rd399, %rd398, -4294967296;
	setp.ne.s64 	%p46, %rd399, 0;
	@%p46 bra 	$L__BB458_6;
	cvt.u32.u64 	%r132, %rd10;
	cvt.u32.u64 	%r133, %rd509;
	div.u32 	%r134, %r133, %r132;
	mul.lo.s32 	%r135, %r134, %r132;
	sub.s32 	%r136, %r133, %r135;
	cvt.u64.u32 	%rd474, %r134;
	cvt.u64.u32 	%rd475, %r136;
	bra.uni 	$L__BB458_7;
$L__BB458_6:
	div.s64 	%rd474, %rd509, %rd10;
	mul.lo.s64 	%rd400, %rd474, %rd10;
	sub.s64 	%rd475, %rd509, %rd400;
$L__BB458_7:
	mul.wide.u32 	%rd401, %r12, 8;
	add.s64 	%rd402, %rd1, %rd401;
	ld.global.u64 	%rd17, [%rd402];
	mad.lo.s64 	%rd18, %rd17, %rd475, %rd512;
	or.b64  	%rd403, %rd508, %rd10;
	and.b64  	%rd404, %rd403, -4294967296;
	setp.ne.s64 	%p47, %rd404, 0;
	@%p47 bra 	$L__BB458_9;
	cvt.u32.u64 	%r137, %rd10;
	cvt.u32.u64 	%r138, %rd508;
	div.u32 	%r139, %r138, %r137;
	mul.lo.s32 	%r140, %r139, %r137;
	sub.s32 	%r141, %r138, %r140;
	cvt.u64.u32 	%rd476, %r139;
	cvt.u64.u32 	%rd477, %r141;
	bra.uni 	$L__BB458_10;
$L__BB458_9:
	div.s64 	%rd476, %rd508, %rd10;
	mul.lo.s64 	%rd405, %rd476, %rd10;
	sub.s64 	%rd477, %rd508, %rd405;
$L__BB458_10:
	mad.lo.s64 	%rd25, %rd477, %rd17, %rd513;
	add.s32 	%r13, %r201, -2;
	mul.wide.u32 	%rd406, %r201, 8;
	add.s64 	%rd407, %rd2, %rd406;
	ld.global.u64 	%rd26, [%rd407];
	or.b64  	%rd408, %rd474, %rd26;
	and.b64  	%rd409, %rd408, -4294967296;
	setp.ne.s64 	%p48, %rd409, 0;
	@%p48 bra 	$L__BB458_12;
	cvt.u32.u64 	%r142, %rd26;
	cvt.u32.u64 	%r143, %rd474;
	div.u32 	%r144, %r143, %r142;
	mul.lo.s32 	%r145, %r144, %r142;
	sub.s32 	%r146, %r143, %r145;
	cvt.u64.u32 	%rd478, %r144;
	cvt.u64.u32 	%rd479, %r146;
	bra.uni 	$L__BB458_13;
$L__BB458_12:
	div.s64 	%rd478, %rd474, %rd26;
	mul.lo.s64 	%rd410, %rd478, %rd26;
	sub.s64 	%rd479, %rd474, %rd410;
$L__BB458_13:
	mul.wide.u32 	%rd411, %r201, 8;
	add.s64 	%rd412, %rd1, %rd411;
	ld.global.u64 	%rd33, [%rd412];
	mad.lo.s64 	%rd34, %rd33, %rd479, %rd18;
	or.b64  	%rd413, %rd476, %rd26;
	and.b64  	%rd414, %rd413, -4294967296;
	setp.ne.s64 	%p49, %rd414, 0;
	@%p49 bra 	$L__BB458_15;
	cvt.u32.u64 	%r147, %rd26;
	cvt.u32.u64 	%r148, %rd476;
	div.u32 	%r149, %r148, %r147;
	mul.lo.s32 	%r150, %r149, %r147;
	sub.s32 	%r151, %r148, %r150;
	cvt.u64.u32 	%rd480, %r149;
	cvt.u64.u32 	%rd481, %r151;
	bra.uni 	$L__BB458_16;
$L__BB458_15:
	div.s64 	%rd480, %rd476, %rd26;
	mul.lo.s64 	%rd415, %rd480, %rd26;
	sub.s64 	%rd481, %rd476, %rd415;
$L__BB458_16:
	mad.lo.s64 	%rd41, %rd481, %rd33, %rd25;
	add.s32 	%r14, %r201, -1;
	mul.wide.u32 	%rd416, %r14, 8;
	add.s64 	%rd417, %rd2, %rd416;
	ld.global.u64 	%rd42, [%rd417];
	or.b64  	%rd418, %rd478, %rd42;
	and.b64  	%rd419, %rd418, -4294967296;
	setp.ne.s64 	%p50, %rd419, 0;
	@%p50 bra 	$L__BB458_18;
	cvt.u32.u64 	%r152, %rd42;
	cvt.u32.u64 	%r153, %rd478;
	div.u32 	%r154, %r153, %r152;
	mul.lo.s32 	%r155, %r154, %r152;
	sub.s32 	%r156, %r153, %r155;
	cvt.u64.u32 	%rd482, %r154;
	cvt.u64.u32 	%rd483, %r156;
	bra.uni 	$L__BB458_19;
$L__BB458_18:
	div.s64 	%rd482, %rd478, %rd42;
	mul.lo.s64 	%rd420, %rd482, %rd42;
	sub.s64 	%rd483, %rd478, %rd420;
$L__BB458_19:
	mul.wide.u32 	%rd421, %r14, 8;
	add.s64 	%rd422, %rd1, %rd421;
	ld.global.u64 	%rd49, [%rd422];
	mad.lo.s64 	%rd50, %rd49, %rd483, %rd34;
	or.b64  	%rd423, %rd480, %rd42;
	and.b64  	%rd424, %rd423, -4294967296;
	setp.ne.s64 	%p51, %rd424, 0;
	@%p51 bra 	$L__BB458_21;
	cvt.u32.u64 	%r157, %rd42;
	cvt.u32.u64 	%r158, %rd480;
	div.u32 	%r159, %r158, %r157;
	mul.lo.s32 	%r160, %r159, %r157;
	sub.s32 	%r161, %r158, %r160;
	cvt.u64.u32 	%rd484, %r159;
	cvt.u64.u32 	%rd485, %r161;
	bra.uni 	$L__BB458_22;
$L__BB458_21:
	div.s64 	%rd484, %rd480, %rd42;
	mul.lo.s64 	%rd425, %rd484, %rd42;
	sub.s64 	%rd485, %rd480, %rd425;
$L__BB458_22:
	mad.lo.s64 	%rd57, %rd485, %rd49, %rd41;
	mul.wide.u32 	%rd426, %r13, 8;
	add.s64 	%rd427, %rd2, %rd426;
	ld.global.u64 	%rd58, [%rd427];
	or.b64  	%rd428, %rd482, %rd58;
	and.b64  	%rd429, %rd428, -4294967296;
	setp.ne.s64 	%p52, %rd429, 0;
	@%p52 bra 	$L__BB458_24;
	cvt.u32.u64 	%r162, %rd58;
	cvt.u32.u64 	%r163, %rd482;
	div.u32 	%r164, %r163, %r162;
	mul.lo.s32 	%r165, %r164, %r162;
	sub.s32 	%r166, %r163, %r165;
	cvt.u64.u32 	%rd509, %r164;
	cvt.u64.u32 	%rd487, %r166;
	bra.uni 	$L__BB458_25;
$L__BB458_24:
	div.s64 	%rd509, %rd482, %rd58;
	mul.lo.s64 	%rd430, %rd509, %rd58;
	sub.s64 	%rd487, %rd482, %rd430;
$L__BB458_25:
	mul.wide.u32 	%rd431, %r13, 8;
	add.s64 	%rd432, %rd1, %rd431;
	ld.global.u64 	%rd65, [%rd432];
	mad.lo.s64 	%rd512, %rd65, %rd487, %rd50;
	or.b64  	%rd433, %rd484, %rd58;
	and.b64  	%rd434, %rd433, -4294967296;
	setp.ne.s64 	%p53, %rd434, 0;
	@%p53 bra 	$L__BB458_27;
	cvt.u32.u64 	%r167, %rd58;
	cvt.u32.u64 	%r168, %rd484;
	div.u32 	%r169, %r168, %r167;
	mul.lo.s32 	%r170, %r169, %r167;
	sub.s32 	%r171, %r168, %r170;
	cvt.u64.u32 	%rd508, %r169;
	cvt.u64.u32 	%rd489, %r171;
	bra.uni 	$L__BB458_28;
$L__BB458_27:
	div.s64 	%rd508, %rd484, %rd58;
	mul.lo.s64 	%rd435, %rd508, %rd58;
	sub.s64 	%rd489, %rd484, %rd435;
$L__BB458_28:
	mad.lo.s64 	%rd513, %rd489, %rd65, %rd57;
	add.s32 	%r201, %r201, -4;
	add.s32 	%r200, %r200, 4;
	setp.ne.s32 	%p54, %r200, 0;
	@%p54 bra 	$L__BB458_4;
	add.s32 	%r203, %r201, 1;
$L__BB458_30:
	and.b32  	%r19, %r6, 3;
	setp.eq.s32 	%p55, %r19, 0;
	@%p55 bra 	$L__BB458_53;
	setp.eq.s32 	%p56, %r19, 1;
	@%p56 bra 	$L__BB458_45;
	mul.wide.u32 	%rd437, %r203, 8;
	add.s64 	%rd438, %rd2, %rd437;
	ld.global.u64 	%rd80, [%rd438];
	or.b64  	%rd439, %rd509, %rd80;
	and.b64  	%rd440, %rd439, -4294967296;
	setp.ne.s64 	%p57, %rd440, 0;
	@%p57 bra 	$L__BB458_34;
	cvt.u32.u64 	%r172, %rd80;
	cvt.u32.u64 	%r173, %rd509;
	div.u32 	%r174, %r173, %r172;
	mul.lo.s32 	%r175, %r174, %r172;
	sub.s32 	%r176, %r173, %r175;
	cvt.u64.u32 	%rd496, %r174;
	cvt.u64.u32 	%rd497, %r176;
	bra.uni 	$L__BB458_35;
$L__BB458_34:
	div.s64 	%rd496, %rd509, %rd80;
	mul.lo.s64 	%rd441, %rd496, %rd80;
	sub.s64 	%rd497, %rd509, %rd441;
$L__BB458_35:
	add.s64 	%rd443, %rd1, %rd437;
	ld.global.u64 	%rd87, [%rd443];
	mad.lo.s64 	%rd88, %rd87, %rd497, %rd512;
	or.b64  	%rd444, %rd508, %rd80;
	and.b64  	%rd445, %rd444, -4294967296;
	setp.ne.s64 	%p58, %rd445, 0;
	@%p58 bra 	$L__BB458_37;
	cvt.u32.u64 	%r177, %rd80;
	cvt.u32.u64 	%r178, %rd508;
	div.u32 	%r179, %r178, %r177;
	mul.lo.s32 	%r180, %r179, %r177;
	sub.s32 	%r181, %r178, %r180;
	cvt.u64.u32 	%rd498, %r179;
	cvt.u64.u32 	%rd499, %r181;
	bra.uni 	$L__BB458_38;
$L__BB458_37:
	div.s64 	%rd498, %rd508, %rd80;
	mul.lo.s64 	%rd446, %rd498, %rd80;
	sub.s64 	%rd499, %rd508, %rd446;
$L__BB458_38:
	mad.lo.s64 	%rd95, %rd499, %rd87, %rd513;
	add.s32 	%r20, %r203, -1;
	mul.wide.u32 	%rd447, %r20, 8;
	add.s64 	%rd448, %rd2, %rd447;
	ld.global.u64 	%rd96, [%rd448];
	or.b64  	%rd449, %rd496, %rd96;
	and.b64  	%rd450, %rd449, -4294967296;
	setp.ne.s64 	%p59, %rd450, 0;
	@%p59 bra 	$L__BB458_40;
	cvt.u32.u64 	%r182, %rd96;
	cvt.u32.u64 	%r183, %rd496;
	div.u32 	%r184, %r183, %r182;
	mul.lo.s32 	%r185, %r184, %r182;
	sub.s32 	%r186, %r183, %r185;
	cvt.u64.u32 	%rd509, %r184;
	cvt.u64.u32 	%rd501, %r186;
	bra.uni 	$L__BB458_41;
$L__BB458_40:
	div.s64 	%rd509, %rd496, %rd96;
	mul.lo.s64 	%rd451, %rd509, %rd96;
	sub.s64 	%rd501, %rd496, %rd451;
$L__BB458_41:
	add.s64 	%rd453, %rd1, %rd447;
	ld.global.u64 	%rd103, [%rd453];
	mad.lo.s64 	%rd512, %rd103, %rd501, %rd88;
	or.b64  	%rd454, %rd498, %rd96;
	and.b64  	%rd455, %rd454, -4294967296;
	setp.ne.s64 	%p60, %rd455, 0;
	@%p60 bra 	$L__BB458_43;
	cvt.u32.u64 	%r187, %rd96;
	cvt.u32.u64 	%r188, %rd498;
	div.u32 	%r189, %r188, %r187;
	mul.lo.s32 	%r190, %r189, %r187;
	sub.s32 	%r191, %r188, %r190;
	cvt.u64.u32 	%rd508, %r189;
	cvt.u64.u32 	%rd503, %r191;
	bra.uni 	$L__BB458_44;
$L__BB458_43:
	div.s64 	%rd508, %rd498, %rd96;
	mul.lo.s64 	%rd456, %rd508, %rd96;
	sub.s64 	%rd503, %rd498, %rd456;
$L__BB458_44:
	mad.lo.s64 	%rd513, %rd503, %rd103, %rd95;
	add.s32 	%r203, %r203, -2;
$L__BB458_45:
	and.b32  	%r192, %r6, 1;
	setp.eq.b32 	%p61, %r192, 1;
	not.pred 	%p62, %p61;
	@%p62 bra 	$L__BB458_53;
	mul.wide.u32 	%rd457, %r203, 8;
	add.s64 	%rd458, %rd2, %rd457;
	ld.global.u64 	%rd118, [%rd458];
	or.b64  	%rd459, %rd509, %rd118;
	and.b64  	%rd460, %rd459, -4294967296;
	setp.ne.s64 	%p63, %rd460, 0;
	@%p63 bra 	$L__BB458_48;
	cvt.u32.u64 	%r193, %rd118;
	cvt.u32.u64 	%r194, %rd509;
	rem.u32 	%r195, %r194, %r193;
	cvt.u64.u32 	%rd510, %r195;
	bra.uni 	$L__BB458_49;
$L__BB458_48:
	rem.s64 	%rd510, %rd509, %rd118;
$L__BB458_49:
	add.s64 	%rd462, %rd1, %rd457;
	ld.global.u64 	%rd122, [%rd462];
	mad.lo.s64 	%rd512, %rd122, %rd510, %rd512;
	or.b64  	%rd463, %rd508, %rd118;
	and.b64  	%rd464, %rd463, -4294967296;
	setp.ne.s64 	%p64, %rd464, 0;
	@%p64 bra 	$L__BB458_51;
	cvt.u32.u64 	%r196, %rd118;
	cvt.u32.u64 	%r197, %rd508;
	rem.u32 	%r198, %r197, %r196;
	cvt.u64.u32 	%rd511, %r198;
	bra.uni 	$L__BB458_52;
$L__BB458_51:
	rem.s64 	%rd511, %rd508, %rd118;
$L__BB458_52:
	mad.lo.s64 	%rd513, %rd511, %rd122, %rd513;
$L__BB458_53:
	add.s64 	%rd465, %rd3, %rd512;
	ld.global.u8 	%rs4, [%rd465];
	setp.eq.s16 	%p66, %rs4, 0;
	mov.pred 	%p86, 0;
	@%p66 bra 	$L__BB458_55;
	add.s64 	%rd466, %rd3, %rd513;
	ld.global.u8 	%rs5, [%rd466];
	setp.ne.s16 	%p86, %rs5, 0;
$L__BB458_55:
	selp.u16 	%rs6, 1, 0, %p86;
	st.shared.u8 	[%r5], %rs6;
	bra.uni 	$L__BB458_116;
$L__BB458_56:
	cvt.u64.u32 	%rd545, %r4;
	setp.le.u64 	%p18, %rd262, %rd545;
	@%p18 bra 	$L__BB458_116;
	cvt.u32.u64 	%r23, %rd261;
	add.s32 	%r207, %r23, -1;
	setp.lt.s32 	%p19, %r207, 0;
	mov.b64 	%rd554, 0;
	@%p19 bra 	$L__BB458_115;
	and.b32  	%r25, %r23, 7;
	setp.lt.u32 	%p20, %r207, 7;
	mov.b64 	%rd554, 0;
	@%p20 bra 	$L__BB458_86;
	add.s32 	%r205, %r23, -4;
	and.b32  	%r56, %r23, -8;
	neg.s32 	%r204, %r56;
	mov.b64 	%rd554, 0;
$L__BB458_60:
	.pragma "nounroll";
	add.s32 	%r30, %r205, 3;
	mul.wide.u32 	%rd270, %r30, 8;
	add.s64 	%rd271, %rd2, %rd270;
	ld.global.u64 	%rd133, [%rd271];
	or.b64  	%rd272, %rd545, %rd133;
	and.b64  	%rd273, %rd272, -4294967296;
	setp.ne.s64 	%p21, %rd273, 0;
	@%p21 bra 	$L__BB458_62;
	cvt.u32.u64 	%r57, %rd133;
	cvt.u32.u64 	%r58, %rd545;
	div.u32 	%r59, %r58, %r57;
	mul.lo.s32 	%r60, %r59, %r57;
	sub.s32 	%r61, %r58, %r60;
	cvt.u64.u32 	%rd516, %r59;
	cvt.u64.u32 	%rd517, %r61;
	bra.uni 	$L__BB458_63;
$L__BB458_62:
	div.s64 	%rd516, %rd545, %rd133;
	mul.lo.s64 	%rd274, %rd516, %rd133;
	sub.s64 	%rd517, %rd545, %rd274;
$L__BB458_63:
	add.s64 	%rd276, %rd1, %rd270;
	ld.global.u64 	%rd277, [%rd276];
	mad.lo.s64 	%rd140, %rd277, %rd517, %rd554;
	add.s32 	%r31, %r205, 2;
	mul.wide.u32 	%rd278, %r31, 8;
	add.s64 	%rd279, %rd2, %rd278;
	ld.global.u64 	%rd141, [%rd279];
	or.b64  	%rd280, %rd516, %rd141;
	and.b64  	%rd281, %rd280, -4294967296;
	setp.ne.s64 	%p22, %rd281, 0;
	@%p22 bra 	$L__BB458_65;
	cvt.u32.u64 	%r62, %rd141;
	cvt.u32.u64 	%r63, %rd516;
	div.u32 	%r64, %r63, %r62;
	mul.lo.s32 	%r65, %r64, %r62;
	sub.s32 	%r66, %r63, %r65;
	cvt.u64.u32 	%rd518, %r64;
	cvt.u64.u32 	%rd519, %r66;
	bra.uni 	$L__BB458_66;
$L__BB458_65:
	div.s64 	%rd518, %rd516, %rd141;
	mul.lo.s64 	%rd282, %rd518, %rd141;
	sub.s64 	%rd519, %rd516, %rd282;
$L__BB458_66:
	add.s64 	%rd284, %rd1, %rd278;
	ld.global.u64 	%rd285, [%rd284];
	mad.lo.s64 	%rd148, %rd285, %rd519, %rd140;
	add.s32 	%r32, %r205, 1;
	mul.wide.u32 	%rd286, %r32, 8;
	add.s64 	%rd287, %rd2, %rd286;
	ld.global.u64 	%rd149, [%rd287];
	or.b64  	%rd288, %rd518, %rd149;
	and.b64  	%rd289, %rd288, -4294967296;
	setp.ne.s64 	%p23, %rd289, 0;
	@%p23 bra 	$L__BB458_68;
	cvt.u32.u64 	%r67, %rd149;
	cvt.u32.u64 	%r68, %rd518;
	div.u32 	%r69, %r68, %r67;
	mul.lo.s32 	%r70, %r69, %r67;
	sub.s32 	%r71, %r68, %r70;
	cvt.u64.u32 	%rd520, %r69;
	cvt.u64.u32 	%rd521, %r71;
	bra.uni 	$L__BB458_69;
$L__BB458_68:
	div.s64 	%rd520, %rd518, %rd149;
	mul.lo.s64 	%rd290, %rd520, %rd149;
	sub.s64 	%rd521, %rd518, %rd290;
$L__BB458_69:
	add.s64 	%rd292, %rd1, %rd286;
	ld.global.u64 	%rd293, [%rd292];
	mad.lo.s64 	%rd156, %rd293, %rd521, %rd148;
	add.s32 	%r33, %r205, -4;
	mul.wide.u32 	%rd294, %r205, 8;
	add.s64 	%rd295, %rd2, %rd294;
	ld.global.u64 	%rd157, [%rd295];
	or.b64  	%rd296, %rd520, %rd157;
	and.b64  	%rd297, %rd296, -4294967296;
	setp.ne.s64 	%p24, %rd297, 0;
	@%p24 bra 	$L__BB458_71;
	cvt.u32.u64 	%r72, %rd157;
	cvt.u32.u64 	%r73, %rd520;
	div.u32 	%r74, %r73, %r72;
	mul.lo.s32 	%r75, %r74, %r72;
	sub.s32 	%r76, %r73, %r75;
	cvt.u64.u32 	%rd522, %r74;
	cvt.u64.u32 	%rd523, %r76;
	bra.uni 	$L__BB458_72;
$L__BB458_71:
	div.s64 	%rd522, %rd520, %rd157;
	mul.lo.s64 	%rd298, %rd522, %rd157;
	sub.s64 	%rd523, %rd520, %rd298;
$L__BB458_72:
	add.s64 	%rd300, %rd1, %rd294;
	ld.global.u64 	%rd301, [%rd300];
	mad.lo.s64 	%rd164, %rd301, %rd523, %rd156;
	add.s32 	%r34, %r205, -1;
	mul.wide.u32 	%rd302, %r34, 8;
	add.s64 	%rd303, %rd2, %rd302;
	ld.global.u64 	%rd165, [%rd303];
	or.b64  	%rd304, %rd522, %rd165;
	and.b64  	%rd305, %rd304, -4294967296;
	setp.ne.s64 	%p25, %rd305, 0;
	@%p25 bra 	$L__BB458_74;
	cvt.u32.u64 	%r77, %rd165;
	cvt.u32.u64 	%r78, %rd522;
	div.u32 	%r79, %r78, %r77;
	mul.lo.s32 	%r80, %r79, %r77;
	sub.s32 	%r81, %r78, %r80;
	cvt.u64.u32 	%rd524, %r79;
	cvt.u64.u32 	%rd525, %r81;
	bra.uni 	$L__BB458_75;
$L__BB458_74:
	div.s64 	%rd524, %rd522, %rd165;
	mul.lo.s64 	%rd306, %rd524, %rd165;
	sub.s64 	%rd525, %rd522, %rd306;
$L__BB458_75:
	add.s64 	%rd308, %rd1, %rd302;
	ld.global.u64 	%rd309, [%rd308];
	mad.lo.s64 	%rd172, %rd309, %rd525, %rd164;
	add.s32 	%r35, %r205, -2;
	mul.wide.u32 	%rd310, %r35, 8;
	add.s64 	%rd311, %rd2, %rd310;
	ld.global.u64 	%rd173, [%rd311];
	or.b64  	%rd312, %rd524, %rd173;
	and.b64  	%rd313, %rd312, -4294967296;
	setp.ne.s64 	%p26, %rd313, 0;
	@%p26 bra 	$L__BB458_77;
	cvt.u32.u64 	%r82, %rd173;
	cvt.u32.u64 	%r83, %rd524;
	div.u32 	%r84, %r83, %r82;
	mul.lo.s32 	%r85, %r84, %r82;
	sub.s32 	%r86, %r83, %r85;
	cvt.u64.u32 	%rd526, %r84;
	cvt.u64.u32 	%rd527, %r86;
	bra.uni 	$L__BB458_78;
$L__BB458_77:
	div.s64 	%rd526, %rd524, %rd173;
	mul.lo.s64 	%rd314, %rd526, %rd173;
	sub.s64 	%rd527, %rd524, %rd314;
$L__BB458_78:
	add.s64 	%rd316, %rd1, %rd310;
	ld.global.u64 	%rd317, [%rd316];
	mad.lo.s64 	%rd180, %rd317, %rd527, %rd172;
	add.s32 	%r36, %r205, -3;
	mul.wide.u32 	%rd318, %r36, 8;
	add.s64 	%rd319, %rd2, %rd318;
	ld.global.u64 	%rd181, [%rd319];
	or.b64  	%rd320, %rd526, %rd181;
	and.b64  	%rd321, %rd320, -4294967296;
	setp.ne.s64 	%p27, %rd321, 0;
	@%p27 bra 	$L__BB458_80;
	cvt.u32.u64 	%r87, %rd181;
	cvt.u32.u64 	%r88, %rd526;
	div.u32 	%r89, %r88, %r87;
	mul.lo.s32 	%r90, %r89, %r87;
	sub.s32 	%r91, %r88, %r90;
	cvt.u64.u32 	%rd528, %r89;
	cvt.u64.u32 	%rd529, %r91;
	bra.uni 	$L__BB458_81;
$L__BB458_80:
	div.s64 	%rd528, %rd526, %rd181;
	mul.lo.s64 	%rd322, %rd528, %rd181;
	sub.s64 	%rd529, %rd526, %rd322;
$L__BB458_81:
	add.s64 	%rd324, %rd1, %rd318;
	ld.global.u64 	%rd325, [%rd324];
	mad.lo.s64 	%rd188, %rd325, %rd529, %rd180;
	mul.wide.u32 	%rd326, %r33, 8;
	add.s64 	%rd327, %rd2, %rd326;
	ld.global.u64 	%rd189, [%rd327];
	or.b64  	%rd328, %rd528, %rd189;
	and.b64  	%rd329, %rd328, -4294967296;
	setp.ne.s64 	%p28, %rd329, 0;
	@%p28 bra 	$L__BB458_83;
	cvt.u32.u64 	%r92, %rd189;
	cvt.u32.u64 	%r93, %rd528;
	div.u32 	%r94, %r93, %r92;
	mul.lo.s32 	%r95, %r94, %r92;
	sub.s32 	%r96, %r93, %r95;
	cvt.u64.u32 	%rd545, %r94;
	cvt.u64.u32 	%rd531, %r96;
	bra.uni 	$L__BB458_84;
$L__BB458_83:
	div.s64 	%rd545, %rd528, %rd189;
	mul.lo.s64 	%rd330, %rd545, %rd189;
	sub.s64 	%rd531, %rd528, %rd330;
$L__BB458_84:
	add.s64 	%rd332, %rd1, %rd326;
	ld.global.u64 	%rd333, [%rd332];
	mad.lo.s64 	%rd554, %rd333, %rd531, %rd188;
	add.s32 	%r205, %r205, -8;
	add.s32 	%r204, %r204, 8;
	setp.ne.s32 	%p29, %r204, 0;
	@%p29 bra 	$L__BB458_60;
	add.s32 	%r207, %r205, 3;
$L__BB458_86:
	setp.eq.s32 	%p30, %r25, 0;
	@%p30 bra 	$L__BB458_115;
	and.b32  	%r41, %r23, 3;
	setp.lt.u32 	%p31, %r25, 4;
	@%p31 bra 	$L__BB458_101;
	mul.wide.u32 	%rd335, %r207, 8;
	add.s64 	%rd336, %rd2, %rd335;
	ld.global.u64 	%rd200, [%rd336];
	or.b64  	%rd337, %rd545, %rd200;
	and.b64  	%rd338, %rd337, -4294967296;
	setp.ne.s64 	%p32, %rd338, 0;
	@%p32 bra 	$L__BB458_90;
	cvt.u32.u64 	%r97, %rd200;
	cvt.u32.u64 	%r98, %rd545;
	div.u32 	%r99, %r98, %r97;
	mul.lo.s32 	%r100, %r99, %r97;
	sub.s32 	%r101, %r98, %r100;
	cvt.u64.u32 	%rd535, %r99;
	cvt.u64.u32 	%rd536, %r101;
	bra.uni 	$L__BB458_91;
$L__BB458_90:
	div.s64 	%rd535, %rd545, %rd200;
	mul.lo.s64 	%rd339, %rd535, %rd200;
	sub.s64 	%rd536, %rd545, %rd339;
$L__BB458_91:
	add.s64 	%rd341, %rd1, %rd335;
	ld.global.u64 	%rd342, [%rd341];
	mad.lo.s64 	%rd207, %rd342, %rd536, %rd554;
	add.s32 	%r42, %r207, -1;
	mul.wide.u32 	%rd343, %r42, 8;
	add.s64 	%rd344, %rd2, %rd343;
	ld.global.u64 	%rd208, [%rd344];
	or.b64  	%rd345, %rd535, %rd208;
	and.b64  	%rd346, %rd345, -4294967296;
	setp.ne.s64 	%p33, %rd346, 0;
	@%p33 bra 	$L__BB458_93;
	cvt.u32.u64 	%r102, %rd208;
	cvt.u32.u64 	%r103, %rd535;
	div.u32 	%r104, %r103, %r102;
	mul.lo.s32 	%r105, %r104, %r102;
	sub.s32 	%r106, %r103, %r105;
	cvt.u64.u32 	%rd537, %r104;
	cvt.u64.u32 	%rd538, %r106;
	bra.uni 	$L__BB458_94;
$L__BB458_93:
	div.s64 	%rd537, %rd535, %rd208;
	mul.lo.s64 	%rd347, %rd537, %rd208;
	sub.s64 	%rd538, %rd535, %rd347;
$L__BB458_94:
	add.s64 	%rd349, %rd1, %rd343;
	ld.global.u64 	%rd350, [%rd349];
	mad.lo.s64 	%rd215, %rd350, %rd538, %rd207;
	add.s32 	%r43, %r207, -2;
	mul.wide.u32 	%rd351, %r43, 8;
	add.s64 	%rd352, %rd2, %rd351;
	ld.global.u64 	%rd216, [%rd352];
	or.b64  	%rd353, %rd537, %rd216;
	and.b64  	%rd354, %rd353, -4294967296;
	setp.ne.s64 	%p34, %rd354, 0;
	@%p34 bra 	$L__BB458_96;
	cvt.u32.u64 	%r107, %rd216;
	cvt.u32.u64 	%r108, %rd537;
	div.u32 	%r109, %r108, %r107;
	mul.lo.s32 	%r110, %r109, %r107;
	sub.s32 	%r111, %r108, %r110;
	cvt.u64.u32 	%rd539, %r109;
	cvt.u64.u32 	%rd540, %r111;
	bra.uni 	$L__BB458_97;
$L__BB458_96:
	div.s64 	%rd539, %rd537, %rd216;
	mul.lo.s64 	%rd355, %rd539, %rd216;
	sub.s64 	%rd540, %rd537, %rd355;
$L__BB458_97:
	add.s64 	%rd357, %rd1, %rd351;
	ld.global.u64 	%rd358, [%rd357];
	mad.lo.s64 	%rd223, %rd358, %rd540, %rd215;
	add.s32 	%r44, %r207, -3;
	mul.wide.u32 	%rd359, %r44, 8;
	add.s64 	%rd360, %rd2, %rd359;
	ld.global.u64 	%rd224, [%rd360];
	or.b64  	%rd361, %rd539, %rd224;
	and.b64  	%rd362, %rd361, -4294967296;
	setp.ne.s64 	%p35, %rd362, 0;
	@%p35 bra 	$L__BB458_99;
	cvt.u32.u64 	%r112, %rd224;
	cvt.u32.u64 	%r113, %rd539;
	div.u32 	%r114, %r113, %r112;
	mul.lo.s32 	%r115, %r114, %r112;
	sub.s32 	%r116, %r113, %r115;
	cvt.u64.u32 	%rd545, %r114;
	cvt.u64.u32 	%rd542, %r116;
	bra.uni 	$L__BB458_100;
$L__BB458_99:
	div.s64 	%rd545, %rd539, %rd224;
	mul.lo.s64 	%rd363, %rd545, %rd224;
	sub.s64 	%rd542, %rd539, %rd363;
$L__BB458_100:
	add.s64 	%rd365, %rd1, %rd359;
	ld.global.u64 	%rd366, [%rd365];
	mad.lo.s64 	%rd554, %rd366, %rd542, %rd223;
	add.s32 	%r207, %r207, -4;
$L__BB458_101:
	setp.eq.s32 	%p36, %r41, 0;
	@%p36 bra 	$L__BB458_115;
	setp.eq.s32 	%p37, %r41, 1;
	@%p37 bra 	$L__BB458_110;
	mul.wide.u32 	%rd368, %r207, 8;
	add.s64 	%rd369, %rd2, %rd368;
	ld.global.u64 	%rd235, [%rd369];
	or.b64  	%rd370, %rd545, %rd235;
	and.b64  	%rd371, %rd370, -4294967296;
	setp.ne.s64 	%p38, %rd371, 0;
	@%p38 bra 	$L__BB458_105;
	cvt.u32.u64 	%r117, %rd235;
	cvt.u32.u64 	%r118, %rd545;
	div.u32 	%r119, %r118, %r117;
	mul.lo.s32 	%r120, %r119, %r117;
	sub.s32 	%r121, %r118, %r120;
	cvt.u64.u32 	%rd546, %r119;
	cvt.u64.u32 	%rd547, %r121;
	bra.uni 	$L__BB458_106;
$L__BB458_105:
	div.s64 	%rd546, %rd545, %rd235;
	mul.lo.s64 	%rd372, %rd546, %rd235;
	sub.s64 	%rd547, %rd545, %rd372;
$L__BB458_106:
	add.s64 	%rd374, %rd1, %rd368;
	ld.global.u64 	%rd375, [%rd374];
	mad.lo.s64 	%rd242, %rd375, %rd547, %rd554;
	add.s32 	%r47, %r207, -1;
	mul.wide.u32 	%rd376, %r47, 8;
	add.s64 	%rd377, %rd2, %rd376;
	ld.global.u64 	%rd243, [%rd377];
	or.b64  	%rd378, %rd546, %rd243;
	and.b64  	%rd379, %rd378, -4294967296;
	setp.ne.s64 	%p39, %rd379, 0;
	@%p39 bra 	$L__BB458_108;
	cvt.u32.u64 	%r122, %rd243;
	cvt.u32.u64 	%r123, %rd546;
	div.u32 	%r124, %r123, %r122;
	mul.lo.s32 	%r125, %r124, %r122;
	sub.s32 	%r126, %r123, %r125;
	cvt.u64.u32 	%rd545, %r124;
	cvt.u64.u32 	%rd549, %r126;
	bra.uni 	$L__BB458_109;
$L__BB458_108:
	div.s64 	%rd545, %rd546, %rd243;
	mul.lo.s64 	%rd380, %rd545, %rd243;
	sub.s64 	%rd549, %rd546, %rd380;
$L__BB458_109:
	add.s64 	%rd382, %rd1, %rd376;
	ld.global.u64 	%rd383, [%rd382];
	mad.lo.s64 	%rd554, %rd383, %rd549, %rd242;
	add.s32 	%r207, %r207, -2;
$L__BB458_110:
	and.b32  	%r127, %r23, 1;
	setp.eq.b32 	%p40, %r127, 1;
	not.pred 	%p41, %p40;
	@%p41 bra 	$L__BB458_115;
	mul.wide.u32 	%rd384, %r207, 8;
	add.s64 	%rd385, %rd2, %rd384;
	ld.global.u64 	%rd254, [%rd385];
	or.b64  	%rd386, %rd545, %rd254;
	and.b64  	%rd387, %rd386, -4294967296;
	setp.ne.s64 	%p42, %rd387, 0;
	@%p42 bra 	$L__BB458_113;
	cvt.u32.u64 	%r128, %rd254;
	cvt.u32.u64 	%r129, %rd545;
	rem.u32 	%r130, %r129, %r128;
	cvt.u64.u32 	%rd553, %r130;
	bra.uni 	$L__BB458_114;
$L__BB458_113:
	rem.s64 	%rd553, %rd545, %rd254;
$L__BB458_114:
	add.s64 	%rd389, %rd1, %rd384;
	ld.global.u64 	%rd390, [%rd389];
	mad.lo.s64 	%rd554, %rd390, %rd553, %rd554;
$L__BB458_115:
	add.s64 	%rd391, %rd3, %rd554;
	ld.global.u8 	%rs2, [%rd391];
	setp.ne.s16 	%p43, %rs2, 0;
	selp.u16 	%rs3, 1, 0, %p43;
	st.shared.u8 	[%r5], %rs3;
$L__BB458_116:
	bar.sync 	0;
	setp.lt.u32 	%p67, %r209, 66;
	@%p67 bra 	$L__BB458_122;
$L__BB458_117:
	shr.u32 	%r51, %r209, 1;
	setp.ge.u32 	%p68, %r1, %r51;
	@%p68 bra 	$L__BB458_121;
	ld.shared.u8 	%rs7, [%r5];
	setp.eq.s16 	%p70, %rs7, 0;
	mov.pred 	%p87, 0;
	@%p70 bra 	$L__BB458_120;
	add.s32 	%r199, %r5, %r51;
	ld.shared.u8 	%rs8, [%r199];
	setp.ne.s16 	%p87, %rs8, 0;
$L__BB458_120:
	selp.u16 	%rs9, 1, 0, %p87;
	st.shared.u8 	[%r5], %rs9;
$L__BB458_121:
	bar.sync 	0;
	setp.gt.u32 	%p71, %r209, 131;
	mov.u32 	%r209, %r51;
	@%p71 bra 	$L__BB458_117;
$L__BB458_122:
	setp.gt.u32 	%p72, %r1, 31;
	@%p72 bra 	$L__BB458_137;
	ld.volatile.shared.u8 	%rs10, [%r5];
	setp.eq.s16 	%p74, %rs10, 0;
	mov.pred 	%p88, 0;
	@%p74 bra 	$L__BB458_125;
	ld.volatile.shared.u8 	%rs11, [%r5+32];
	setp.ne.s16 	%p88, %rs11, 0;
$L__BB458_125:
	selp.u16 	%rs12, 1, 0, %p88;
	st.volatile.shared.u8 	[%r5], %rs12;
	ld.volatile.shared.u8 	%rs13, [%r5];
	setp.eq.s16 	%p76, %rs13, 0;
	mov.pred 	%p89, 0;
	@%p76 bra 	$L__BB458_127;
	ld.volatile.shared.u8 	%rs14, [%r5+16];
	setp.ne.s16 	%p89, %rs14, 0;
$L__BB458_127:
	selp.u16 	%rs15, 1, 0, %p89;
	st.volatile.shared.u8 	[%r5], %rs15;
	ld.volatile.shared.u8 	%rs16, [%r5];
	setp.eq.s16 	%p78, %rs16, 0;
	mov.pred 	%p90, 0;
	@%p78 bra 	$L__BB458_129;
	ld.volatile.shared.u8 	%rs17, [%r5+8];
	setp.ne.s16 	%p90, %rs17, 0;
$L__BB458_129:
	selp.u16 	%rs18, 1, 0, %p90;
	st.volatile.shared.u8 	[%r5], %rs18;
	ld.volatile.shared.u8 	%rs19, [%r5];
	setp.eq.s16 	%p80, %rs19, 0;
	mov.pred 	%p91, 0;
	@%p80 bra 	$L__BB458_131;
	ld.volatile.shared.u8 	%rs20, [%r5+4];
	setp.ne.s16 	%p91, %rs20, 0;
$L__BB458_131:
	selp.u16 	%rs21, 1, 0, %p91;
	st.volatile.shared.u8 	[%r5], %rs21;
	ld.volatile.shared.u8 	%rs22, [%r5];
	setp.eq.s16 	%p82, %rs22, 0;
	mov.pred 	%p92, 0;
	@%p82 bra 	$L__BB458_133;
	ld.volatile.shared.u8 	%rs23, [%r5+2];
	setp.ne.s16 	%p92, %rs23, 0;
$L__BB458_133:
	selp.u16 	%rs24, 1, 0, %p92;
	st.volatile.shared.u8 	[%r5], %rs24;
	ld.volatile.shared.u8 	%rs25, [%r5];
	setp.eq.s16 	%p84, %rs25, 0;
	mov.pred 	%p93, 0;
	@%p84 bra 	$L__BB458_135;
	ld.volatile.shared.u8 	%rs26, [%r5+1];
	setp.ne.s16 	%p93, %rs26, 0;
$L__BB458_135:
	selp.u16 	%rs27, 1, 0, %p93;
	st.volatile.shared.u8 	[%r5], %rs27;
	setp.ne.s32 	%p85, %r1, 0;
	@%p85 bra 	$L__BB458_137;
	ld.shared.u8 	%rs28, [allsdata_u8];
	cvt.u64.u32 	%rd467, %r2;
	cvta.to.global.u64 	%rd468, %rd260;
	add.s64 	%rd469, %rd468, %rd467;
	st.global.u8 	[%rd469], %rs28;
$L__BB458_137:
	ret;

}
	// .globl	uncontiguous_cumulate_all_u8
.visible .entry uncontiguous_cumulate_all_u8(
	.param .u64 .ptr .align 1 uncontiguous_cumulate_all_u8_param_0,
	.param .u64 .ptr .align 1 uncontiguous_cumulate_all_u8_param_1,
	.param .u64 .ptr .align 1 uncontiguous_cumulate_all_u8_param_2,
	.param .u64 .ptr .align 1 uncontiguous_cumulate_all_u8_param_3,
	.param .u64 uncontiguous_cumulate_all_u8_param_4,
	.param .u64 uncontiguous_cumulate_all_u8_param_5
)
{
	.reg .pred 	%p<93>;
	.reg .b16 	%rs<28>;
	.reg .b32 	%r<210>;
	.reg .b64 	%rd<555>;

	ld.param.u64 	%rd260, [uncontiguous_cumulate_all_u8_param_0];
	ld.param.u64 	%rd263, [uncontiguous_cumulate_all_u8_param_1];
	ld.param.u64 	%rd264, [uncontiguous_cumulate_all_u8_param_2];
	ld.param.u64 	%rd265, [uncontiguous_cumulate_all_u8_param_3];
	ld.param.u64 	%rd261, [uncontiguous_cumulate_all_u8_param_4];
	ld.param.u64 	%rd262, [uncontiguous_cumulate_all_u8_param_5];
	cvta.to.global.u64 	%rd1, %rd265;
	cvta.to.global.u64 	%rd2, %rd264;
	cvta.to.global.u64 	%rd3, %rd263;
	mov.u32 	%r1, %tid.x;
	mov.u32 	%r2, %ctaid.x;
	mov.u32 	%r209, %ntid.x;
	mul.lo.s32 	%r52, %r2, %r209;
	shl.b32 	%r53, %r52, 1;
	add.s32 	%r4, %r53, %r1;
	mov.u32 	%r54, allsdata_u8;
	add.s32 	%r5, %r54, %r1;
	mov.b16 	%rs1, 1;
	st.shared.u8 	[%r5], %rs1;
	add.s32 	%r55, %r4, %r209;
	cvt.u64.u32 	%rd508, %r55;
	setp.le.u64 	%p17, %rd262, %rd508;
	@%p17 bra 	$L__BB459_56;
	cvt.u32.u64 	%r6, %rd261;
	add.s32 	%r203, %r6, -1;
	setp.lt.s32 	%p43, %r203, 0;
	mov.b64 	%rd512, 0;
	mov.u64 	%rd513, %rd512;
	@%p43 bra 	$L__BB459_53;
	cvt.u64.u32 	%rd509, %r4;
	setp.lt.u32 	%p44, %r203, 3;
	mov.b64 	%rd513, 0;
	mov.u64 	%rd512, %rd513;
	@%p44 bra 	$L__BB459_30;
	add.s32 	%r201, %r6, -2;
	and.b32  	%r131, %r6, -4;
	neg.s32 	%r200, %r131;
	mov.b64 	%rd513, 0;
$L__BB459_4:
	.pragma "nounroll";
	add.s32 	%r12, %r201, 1;
	mul.wide.u32 	%rd396, %r12, 8;
	add.s64 	%rd397, %rd2, %rd396;
	ld.global.u64 	%rd10, [%rd397];
	or.b64  	%rd398, %rd509, %rd10;
	and.b64  	%rd399, %rd398, -4294967296;
	setp.ne.s64 	%p45, %rd399, 0;
	@%p45 bra 	$L__BB459_6;
	cvt.u32.u64 	%r132, %rd10;
	cvt.u32.u64 	%r133, %rd509;
	div.u32 	%r134, %r133, %r132;
	mul.lo.s32 	%r135, %r134, %r132;
	sub.s32 	%r136, %r133, %r135;
	cvt.u64.u32 	%rd474, %r134;
	cvt.u64.u32 	%rd475, %r136;
	bra.uni 	$L__BB459_7;
$L__BB459_6:
	div.s64 	%rd474, %rd509, %rd10;
	mul.lo.s64 	%rd400, %rd474, %rd10;
	sub.s64 	%rd475, %rd509, %rd400;
$L__BB459_7:
	mul.wide.u32 	%rd401, %r12, 8;
	add.s64 	%rd402, %rd1, %rd401;
	ld.global.u64 	%rd17, [%rd402];
	mad.lo.s64 	%rd18, %rd17, %rd475, %rd512;
	or.b64  	%rd403, %rd508, %rd10;
	and.b64  	%rd404, %rd403, -4294967296;
	setp.ne.s64 	%p46, %rd404, 0;
	@%p46 bra 	$L__BB459_9;
	cvt.u32.u64 	%r137, %rd10;
	cvt.u32.u64 	%r138, %rd508;
	div.u32 	%r139, %r138, %r137;
	mul.lo.s32 	%r140, %r139, %r137;
	sub.s32 	%r141, %r138, %r140;
	cvt.u64.u32 	%rd476, %r139;
	cvt.u64.u32 	%rd477, %r141;
	bra.uni 	$L__BB459_10;
$L__BB459_9:
	div.s64 	%rd476, %rd508, %rd10;
	mul.lo.s64 	%rd405, %rd476, %rd10;
	sub.s64 	%rd477, %rd508, %rd405;
$L__BB459_10:
	mad.lo.s64 	%rd25, %rd477, %rd17, %rd513;
	add.s32 	%r13, %r201, -2;
	mul.wide.u32 	%rd406, %r201, 8;
	add.s64 	%rd407, %rd2, %rd406;
	ld.global.u64 	%rd26, [%rd407];
	or.b64  	%rd408, %rd474, %rd26;
	and.b64  	%rd409, %rd408, -4294967296;
	setp.ne.s64 	%p47, %rd409, 0;
	@%p47 bra 	$L__BB459_12;
	cvt.u32.u64 	%r142, %rd26;
	cvt.u32.u64 	%r143, %rd474;
	div.u32 	%r144, %r143, %r142;
	mul.lo.s32 	%r145, %r144, %r142;
	sub.s32 	%r146, %r143, %r145;
	cvt.u64.u32 	%rd478, %r144;
	cvt.u64.u32 	%rd479, %r146;
	bra.uni 	$L__BB459_13;
$L__BB459_12:
	div.s64 	%rd478, %rd474, %rd26;
	mul.lo.s64 	%rd410, %rd478, %rd26;
	sub.s64 	%rd479, %rd474, %rd410;
$L__BB459_13:
	mul.wide.u32 	%rd411, %r201, 8;
	add.s64 	%rd412, %rd1, %rd411;
	ld.global.u64 	%rd33, [%rd412];
	mad.lo.s64 	%rd34, %rd33, %rd479, %rd18;
	or.b64  	%rd413, %rd476, %rd26;
	and.b64  	%rd414, %rd413, -4294967296;
	setp.ne.s64 	%p48, %rd414, 0;
	@%p48 bra 	$L__BB459_15;
	cvt.u32.u64 	%r147, %rd26;
	cvt.u32.u64 	%r148, %rd476;
	div.u32 	%r149, %r148, %r147;
	mul.lo.s32 	%r150, %r149, %r147;
	sub.s32 	%r151, %r148, %r150;
	cvt.u64.u32 	%rd480, %r149;
	cvt.u64.u32 	%rd481, %r151;
	bra.uni 	$L__BB459_16;
$L__BB459_15:
	div.s64 	%rd480, %rd476, %rd26;
	mul.lo.s64 	%rd415, %rd480, %rd26;
	sub.s64 	%rd481, %rd476, %rd415;
$L__BB459_16:
	mad.lo.s64 	%rd41, %rd481, %rd33, %rd25;
	add.s32 	%r14, %r201, -1;
	mul.wide.u32 	%rd416, %r14, 8;
	add.s64 	%rd417, %rd2, %rd416;
	ld.global.u64 	%rd42, [%rd417];
	or.b64  	%rd418, %rd478, %rd42;
	and.b64  	%rd419, %rd418, -4294967296;
	setp.ne.s64 	%p49, %rd419, 0;
	@%p49 bra 	$L__BB459_18;
	cvt.u32.u64 	%r152, %rd42;
	cvt.u32.u64 	%r153, %rd478;
	div.u32 	%r154, %r153, %r152;
	mul.lo.s32 	%r155, %r154, %r152;
	sub.s32 	%r156, %r153, %r155;
	cvt.u64.u32 	%rd482, %r154;
	cvt.u64.u32 	%rd483, %r156;
	bra.uni 	$L__BB459_19;
$L__BB459_18:
	div.s64 	%rd482, %rd478, %rd42;
	mul.lo.s64 	%rd420, %rd482, %rd42;
	sub.s64 	%rd483, %rd478, %rd420;
$L__BB459_19:
	mul.wide.u32 	%rd421, %r14, 8;
	add.s64 	%rd422, %rd1, %rd421;
	ld.global.u64 	%rd49, [%rd422];
	mad.lo.s64 	%rd50, %rd49, %rd483, %rd34;
	or.b64  	%rd423, %rd480, %rd42;
	and.b64  	%rd424, %rd423, -4294967296;
	setp.ne.s64 	%p50, %rd424, 0;
	@%p50 bra 	$L__BB459_21;
	cvt.u32.u64 	%r157, %rd42;
	cvt.u32.u64 	%r158, %rd480;
	div.u32 	%r159, %r158, %r157;
	mul.lo.s32 	%r160, %r159, %r157;
	sub.s32 	%r161, %r158, %r160;
	cvt.u64.u32 	%rd484, %r159;
	cvt.u64.u32 	%rd485, %r161;
	bra.uni 	$L__BB459_22;
$L__BB459_21:
	div.s64 	%rd484, %rd480, %rd42;
	mul.lo.s64 	%rd425, %rd484, %rd42;
	sub.s64 	%rd485, %rd480, %rd425;
$L__BB459_22:
	mad.lo.s64 	%rd57, %rd485, %rd49, %rd41;
	mul.wide.u32 	%rd426, %r13, 8;
	add.s64 	%rd427, %rd2, %rd426;
	ld.global.u64 	%rd58, [%rd427];
	or.b64  	%rd428, %rd482, %rd58;
	and.b64  	%rd429, %rd428, -4294967296;
	setp.ne.s64 	%p51, %rd429, 0;
	@%p51 bra 	$L__BB459_24;
	cvt.u32.u64 	%r162, %rd58;
	cvt.u32.u64 	%r163, %rd482;
	div.u32 	%r164, %r163, %r162;
	mul.lo.s32 	%r165, %r164, %r162;
	sub.s32 	%r166, %r163, %r165;
	cvt.u64.u32 	%rd509, %r164;
	cvt.u64.u32 	%rd487, %r166;
	bra.uni 	$L__BB459_25;
$L__BB459_24:
	div.s64 	%rd509, %rd482, %rd58;
	mul.lo.s64 	%rd430, %rd509, %rd58;
	sub.s64 	%rd487, %rd482, %rd430;
$L__BB459_25:
	mul.wide.u32 	%rd431, %r13, 8;
	add.s64 	%rd432, %rd1, %rd431;
	ld.global.u64 	%rd65, [%rd432];
	mad.lo.s64 	%rd512, %rd65, %rd487, %rd50;
	or.b64  	%rd433, %rd484, %rd58;
	and.b64  	%rd434, %rd433, -4294967296;
	setp.ne.s64 	%p52, %rd434, 0;
	@%p52 bra 	$L__BB459_27;
	cvt.u32.u64 	%r167, %rd58;
	cvt.u32.u64 	%r168, %rd484;
	div.u32 	%r169, %r168, %r167;
	mul.lo.s32 	%r170, %r169, %r167;
	sub.s32 	%r171, %r168, %r170;
	cvt.u64.u32 	%rd508, %r169;
	cvt.u64.u32 	%rd489, %r171;
	bra.uni 	$L__BB459_28;
$L__BB459_27:
	div.s64 	%rd508, %rd484, %rd58;
	mul.lo.s64 	%rd435, %rd508, %rd58;
	sub.s64 	%rd489, %rd484, %rd435;
$L__BB459_28:
	mad.lo.s64 	%rd513, %rd489, %rd65, %rd57;
	add.s32 	%r201, %r201, -4;
	add.s32 	%r200, %r200, 4;
	setp.ne.s32 	%p53, %r200, 0;
	@%p53 bra 	$L__BB459_4;
	add.s32 	%r203, %r201, 1;
$L__BB459_30:
	and.b32  	%r19, %r6, 3;
	setp.eq.s32 	%p54, %r19, 0;
	@%p54 bra 	$L__BB459_53;
	setp.eq.s32 	%p55, %r19, 1;
	@%p55 bra 	$L__BB459_45;
	mul.wide.u32 	%rd437, %r203, 8;
	add.s64 	%rd438, %rd2, %rd437;
	ld.global.u64 	%rd80, [%rd438];
	or.b64  	%rd439, %rd509, %rd80;
	and.b64  	%rd440, %rd439, -4294967296;
	setp.ne.s64 	%p56, %rd440, 0;
	@%p56 bra 	$L__BB459_34;
	cvt.u32.u64 	%r172, %rd80;
	cvt.u32.u64 	%r173, %rd509;
	div.u32 	%r174, %r173, %r172;
	mul.lo.s32 	%r175, %r174, %r172;
	sub.s32 	%r176, %r173, %r175;
	cvt.u64.u32 	%rd496, %r174;
	cvt.u64.u32 	%rd497, %r176;
	bra.uni 	$L__BB459_35;
$L__BB459_34:
	div.s64 	%rd496, %rd509, %rd80;
	mul.lo.s64 	%rd441, %rd496, %rd80;
	sub.s64 	%rd497, %rd509, %rd441;
$L__BB459_35:
	add.s64 	%rd443, %rd1, %rd437;
	ld.global.u64 	%rd87, [%rd443];
	mad.lo.s64 	%rd88, %rd87, %rd497, %rd512;
	or.b64  	%rd444, %rd508, %rd80;
	and.b64  	%rd445, %rd444, -4294967296;
	setp.ne.s64 	%p57, %rd445, 0;
	@%p57 bra 	$L__BB459_37;
	cvt.u32.u64 	%r177, %rd80;
	cvt.u32.u64 	%r178, %rd508;
	div.u32 	%r179, %r178, %r177;
	mul.lo.s32 	%r180, %r179, %r177;
	sub.s32 	%r181, %r178, %r180;
	cvt.u64.u32 	%rd498, %r179;
	cvt.u64.u32 	%rd499, %r181;
	bra.uni 	$L__BB459_38;
$L__BB459_37:
	div.s64 	%rd498, %rd508, %rd80;
	mul.lo.s64 	%rd446, %rd498, %rd80;
	sub.s64 	%rd499, %rd508, %rd446;
$L__BB459_38:
	mad.lo.s64 	%rd95, %rd499, %rd87, %rd513;
	add.s32 	%r20, %r203, -1;
	mul.wide.u32 	%rd447, %r20, 8;
	add.s64 	%rd448, %rd2, %rd447;
	ld.global.u64 	%rd96, [%rd448];
	or.b64  	%rd449, %rd496, %rd96;
	and.b64  	%rd450, %rd449, -4294967296;
	setp.ne.s64 	%p58, %rd450, 0;
	@%p58 bra 	$L__BB459_40;
	cvt.u32.u64 	%r182, %rd96;
	cvt.u32.u64 	%r183, %rd496;
	div.u32 	%r184, %r183, %r182;
	mul.lo.s32 	%r185, %r184, %r182;
	sub.s32 	%r186, %r183, %r185;
	cvt.u64.u32 	%rd509, %r184;
	cvt.u64.u32 	%rd501, %r186;
	bra.uni 	$L__BB459_41;
$L__BB459_40:
	div.s64 	%rd509, %rd496, %rd96;
	mul.lo.s64 	%rd451, %rd509, %rd96;
	sub.s64 	%rd501, %rd496, %rd451;
$L__BB459_41:
	add.s64 	%rd453, %rd1, %rd447;
	ld.global.u64 	%rd103, [%rd453];
	mad.lo.s64 	%rd512, %rd103, %rd501, %rd88;
	or.b64  	%rd454, %rd498, %rd96;
	and.b64  	%rd455, %rd454, -4294967296;
	setp.ne.s64 	%p59, %rd455, 0;
	@%p59 bra 	$L__BB459_43;
	cvt.u32.u64 	%r187, %rd96;
	cvt.u32.u64 	%r188, %rd498;
	div.u32 	%r189, %r188, %r187;
	mul.lo.s32 	%r190, %r189, %r187;
	sub.s32 	%r191, %r188, %r190;
	cvt.u64.u32 	%rd508, %r189;
	cvt.u64.u32 	%rd503, %r191;
	bra.uni 	$L__BB459_44;
$L__BB459_43:
	div.s64 	%rd508, %rd498, %rd96;
	mul.lo.s64 	%rd456, %rd508, %rd96;
	sub.s64 	%rd503, %rd498, %rd456;
$L__BB459_44:
	mad.lo.s64 	%rd513, %rd503, %rd103, %rd95;
	add.s32 	%r203, %r203, -2;
$L__BB459_45:
	and.b32  	%r192, %r6, 1;
	setp.eq.b32 	%p60, %r192, 1;
	not.pred 	%p61, %p60;
	@%p61 bra 	$L__BB459_53;
	mul.wide.u32 	%rd457, %r203, 8;
	add.s64 	%rd458, %rd2, %rd457;
	ld.global.u64 	%rd118, [%rd458];
	or.b64  	%rd459, %rd509, %rd118;
	and.b64  	%rd460, %rd459, -4294967296;
	setp.ne.s64 	%p62, %rd460, 0;
	@%p62 bra 	$L__BB459_48;
	cvt.u32.u64 	%r193, %rd118;
	cvt.u32.u64 	%r194, %rd509;
	rem.u32 	%r195, %r194, %r193;
	cvt.u64.u32 	%rd510, %r195;
	bra.uni 	$L__BB459_49;
$L__BB459_48:
	rem.s64 	%rd510, %rd509, %rd118;
$L__BB459_49:
	add.s64 	%rd462, %rd1, %rd457;
	ld.global.u64 	%rd122, [%rd462];
	mad.lo.s64 	%rd512, %rd122, %rd510, %rd512;
	or.b64  	%rd463, %rd508, %rd118;
	and.b64  	%rd464, %rd463, -4294967296;
	setp.ne.s64 	%p63, %rd464, 0;
	@%p63 bra 	$L__BB459_51;
	cvt.u32.u64 	%r196, %rd118;
	cvt.u32.u64 	%r197, %rd508;
	rem.u32 	%r198, %r197, %r196;
	cvt.u64.u32 	%rd511, %r198;
	bra.uni 	$L__BB459_52;
$L__BB459_51:
	rem.s64 	%rd511, %rd508, %rd118;
$L__BB459_52:
	mad.lo.s64 	%rd513, %rd511, %rd122, %rd513;
$L__BB459_53:
	add.s64 	%rd465, %rd3, %rd512;
	ld.global.u8 	%rs3, [%rd465];
	setp.eq.s16 	%p65, %rs3, 0;
	mov.pred 	%p85, 0;
	@%p65 bra 	$L__BB459_55;
	add.s64 	%rd466, %rd3, %rd513;
	ld.global.u8 	%rs4, [%rd466];
	setp.ne.s16 	%p85, %rs4, 0;
$L__BB459_55:
	selp.u16 	%rs5, 1, 0, %p85;
	st.shared.u8 	[%r5], %rs5;
	bra.uni 	$L__BB459_116;
$L__BB459_56:
	cvt.u64.u32 	%rd545, %r4;
	setp.le.u64 	%p18, %rd262, %rd545;
	@%p18 bra 	$L__BB459_116;
	cvt.u32.u64 	%r23, %rd261;
	add.s32 	%r207, %r23, -1;
	setp.lt.s32 	%p19, %r207, 0;
	mov.b64 	%rd554, 0;
	@%p19 bra 	$L__BB459_115;
	and.b32  	%r25, %r23, 7;
	setp.lt.u32 	%p20, %r207, 7;
	mov.b64 	%rd554, 0;
	@%p20 bra 	$L__BB459_86;
	add.s32 	%r205, %r23, -4;
	and.b32  	%r56, %r23, -8;
	neg.s32 	%r204, %r56;
	mov.b64 	%rd554, 0;
$L__BB459_60:
	.pragma "nounroll";
	add.s32 	%r30, %r205, 3;
	mul.wide.u32 	%rd270, %r30, 8;
	add.s64 	%rd271, %rd2, %rd270;
	ld.global.u64 	%rd133, [%rd271];
	or.b64  	%rd272, %rd545, %rd133;
	and.b64  	%rd273, %rd272, -4294967296;
	setp.ne.s64 	%p21, %rd273, 0;
	@%p21 bra 	$L__BB459_62;
	cvt.u32.u64 	%r57, %rd133;
	cvt.u32.u64 	%r58, %rd545;
	div.u32 	%r59, %r58, %r57;
	mul.lo.s32 	%r60, %r59, %r57;
	sub.s32 	%r61, %r58, %r60;
	cvt.u64.u32 	%rd516, %r59;
	cvt.u64.u32 	%rd517, %r61;
	bra.uni 	$L__BB459_63;
$L__BB459_62:
	div.s64 	%rd516, %rd545, %rd133;
	mul.lo.s64 	%rd274, %rd516, %rd133;
	sub.s64 	%rd517, %rd545, %rd274;
$L__BB459_63:
	add.s64 	%rd276, %rd1, %rd270;
	ld.global.u64 	%rd277, [%rd276];
	mad.lo.s64 	%rd140, %rd277, %rd517, %rd554;
	add.s32 	%r31, %r205, 2;
	mul.wide.u32 	%rd278, %r31, 8;
	add.s64 	%rd279, %rd2, %rd278;
	ld.global.u64 	%rd141, [%rd279];
	or.b64  	%rd280, %rd516, %rd141;
	and.b64  	%rd281, %rd280, -4294967296;
	setp.ne.s64 	%p22, %rd281, 0;
	@%p22 bra 	$L__BB459_65;
	cvt.u32.u64 	%r62, %rd141;
	cvt.u32.u64 	%r63, %rd516;
	div.u32 	%r64, %r63, %r62;
	mul.lo.s32 	%r65, %r64, %r62;
	sub.s32 	%r66, %r63, %r65;
	cvt.u64.u32 	%rd518, %r64;
	cvt.u64.u32 	%rd519, %r66;
	bra.uni 	$L__BB459_66;
$L__BB459_65:
	div.s64 	%rd518, %rd516, %rd141;
	mul.lo.s64 	%rd282, %rd518, %rd141;
	sub.s64 	%rd519, %rd516, %rd282;
$L__BB459_66:
	add.s64 	%rd284, %rd1, %rd278;
	ld.global.u64 	%rd285, [%rd284];
	mad.lo.s64 	%rd148, %rd285, %rd519, %rd140;
	add.s32 	%r32, %r205, 1;
	mul.wide.u32 	%rd286, %r32, 8;
	add.s64 	%rd287, %rd2, %rd286;
	ld.global.u64 	%rd149, [%rd287];
	or.b64  	%rd288, %rd518, %rd149;
	and.b64  	%rd289, %rd288, -4294967296;
	setp.ne.s64 	%p23, %rd289, 0;
	@%p23 bra 	$L__BB459_68;
	cvt.u32.u64 	%r67, %rd149;
	cvt.u32.u64 	%r68, %rd518;
	div.u32 	%r69, %r68, %r67;
	mul.lo.s32 	%r70, %r69, %r67;
	sub.s32 	%r71, %r68, %r70;
	cvt.u64.u32 	%rd520, %r69;
	cvt.u64.u32 	%rd521, %r71;
	bra.uni 	$L__BB459_69;
$L__BB459_68:
	div.s64 	%rd520, %rd518, %rd149;
	mul.lo.s64 	%rd290, %rd520, %rd149;
	sub.s64 	%rd521, %rd518, %rd290;
$L__BB459_69:
	add.s64 	%rd292, %rd1, %rd286;
	ld.global.u64 	%rd293, [%rd292];
	mad.lo.s64 	%rd156, %rd293, %rd521, %rd148;
	add.s32 	%r33, %r205, -4;
	mul.wide.u32 	%rd294, %r205, 8;
	add.s64 	%rd295, %rd2, %rd294;
	ld.global.u64 	%rd157, [%rd295];
	or.b64  	%rd296, %rd520, %rd157;
	and.b64  	%rd297, %rd296, -4294967296;
	setp.ne.s64 	%p24, %rd297, 0;
	@%p24 bra 	$L__BB459_71;
	cvt.u32.u64 	%r72, %rd157;
	cvt.u32.u64 	%r73, %rd520;
	div.u32 	%r74, %r73, %r72;
	mul.lo.s32 	%r75, %r74, %r72;
	sub.s32 	%r76, %r73, %r75;
	cvt.u64.u32 	%rd522, %r74;
	cvt.u64.u32 	%rd523, %r76;
	bra.uni 	$L__BB459_72;
$L__BB459_71:
	div.s64 	%rd522, %rd520, %rd157;
	mul.lo.s64 	%rd298, %rd522, %rd157;
	sub.s64 	%rd523, %rd520, %rd298;
$L__BB459_72:
	add.s64 	%rd300, %rd1, %rd294;
	ld.global.u64 	%rd301, [%rd300];
	mad.lo.s64 	%rd164, %rd301, %rd523, %rd156;
	add.s32 	%r34, %r205, -1;
	mul.wide.u32 	%rd302, %r34, 8;
	add.s64 	%rd303, %rd2, %rd302;
	ld.global.u64 	%rd165, [%rd303];
	or.b64  	%rd304, %rd522, %rd165;
	and.b64  	%rd305, %rd304, -4294967296;
	setp.ne.s64 	%p25, %rd305, 0;
	@%p25 bra 	$L__BB459_74;
	cvt.u32.u64 	%r77, %rd165;
	cvt.u32.u64 	%r78, %rd522;
	div.u32 	%r79, %r78, %r77;
	mul.lo.s32 	%r80, %r79, %r77;
	sub.s32 	%r81, %r78, %r80;
	cvt.u64.u32 	%rd524, %r79;
	cvt.u64.u32 	%rd525, %r81;
	bra.uni 	$L__BB459_75;
$L__BB459_74:
	div.s64 	%rd524, %rd522, %rd165;
	mul.lo.s64 	%rd306, %rd524, %rd165;
	sub.s64 	%rd525, %rd522, %rd306;
$L__BB459_75:
	add.s64 	%rd308, %rd1, %rd302;
	ld.global.u64 	%rd309, [%rd308];
	mad.lo.s64 	%rd172, %rd309, %rd525, %rd164;
	add.s32 	%r35, %r205, -2;
	mul.wide.u32 	%rd310, %r35, 8;
	add.s64 	%rd311, %rd2, %rd310;
	ld.global.u64 	%rd173, [%rd311];
	or.b64  	%rd312, %rd524, %rd173;
	and.b64  	%rd313, %rd312, -4294967296;
	setp.ne.s64 	%p26, %rd313, 0;
	@%p26 bra 	$L__BB459_77;
	cvt.u32.u64 	%r82, %rd173;
	cvt.u32.u64 	%r83, %rd524;
	div.u32 	%r84, %r83, %r82;
	mul.lo.s32 	%r85, %r84, %r82;
	sub.s32 	%r86, %r83, %r85;
	cvt.u64.u32 	%rd526, %r84;
	cvt.u64.u32 	%rd527, %r86;
	bra.uni 	$L__BB459_78;
$L__BB459_77:
	div.s64 	%rd526, %rd524, %rd173;
	mul.lo.s64 	%rd314, %rd526, %rd173;
	sub.s64 	%rd527, %rd524, %rd314;
$L__BB459_78:
	add.s64 	%rd316, %rd1, %rd310;
	ld.global.u64 	%rd317, [%rd316];
	mad.lo.s64 	%rd180, %rd317, %rd527, %rd172;
	add.s32 	%r36, %r205, -3;
	mul.wide.u32 	%rd318, %r36, 8;
	add.s64 	%rd319, %rd2, %rd318;
	ld.global.u64 	%rd181, [%rd319];
	or.b64  	%rd320, %rd526, %rd181;
	and.b64  	%rd321, %rd320, -4294967296;
	setp.ne.s64 	%p27, %rd321, 0;
	@%p27 bra 	$L__BB459_80;
	cvt.u32.u64 	%r87, %rd181;
	cvt.u32.u64 	%r88, %rd526;
	div.u32 	%r89, %r88, %r87;
	mul.lo.s32 	%r90, %r89, %r87;
	sub.s32 	%r91, %r88, %r90;
	cvt.u64.u32 	%rd528, %r89;
	cvt.u64.u32 	%rd529, %r91;
	bra.uni 	$L__BB459_81;
$L__BB459_80:
	div.s64 	%rd528, %rd526, %rd181;
	mul.lo.s64 	%rd322, %rd528, %rd181;
	sub.s64 	%rd529, %rd526, %rd322;
$L__BB459_81:
	add.s64 	%rd324, %rd1, %rd318;
	ld.global.u64 	%rd325, [%rd324];
	mad.lo.s64 	%rd188, %rd325, %rd529, %rd180;
	mul.wide.u32 	%rd326, %r33, 8;
	add.s64 	%rd327, %rd2, %rd326;
	ld.global.u64 	%rd189, [%rd327];
	or.b64  	%rd328, %rd528, %rd189;
	and.b64  	%rd329, %rd328, -4294967296;
	setp.ne.s64 	%p28, %rd329, 0;
	@%p28 bra 	$L__BB459_83;
	cvt.u32.u64 	%r92, %rd189;
	cvt.u32.u64 	%r93, %rd528;
	div.u32 	%r94, %r93, %r92;
	mul.lo.s32 	%r95, %r94, %r92;
	sub.s32 	%r96, %r93, %r95;
	cvt.u64.u32 	%rd545, %r94;
	cvt.u64.u32 	%rd531, %r96;
	bra.uni 	$L__BB459_84;
$L__BB459_83:
	div.s64 	%rd545, %rd528, %rd189;
	mul.lo.s64 	%rd330, %rd545, %rd189;
	sub.s64 	%rd531, %rd528, %rd330;
$L__BB459_84:
	add.s64 	%rd332, %rd1, %rd326;
	ld.global.u64 	%rd333, [%rd332];
	mad.lo.s64 	%rd554, %rd333, %rd531, %rd188;
	add.s32 	%r205, %r205, -8;
	add.s32 	%r204, %r204, 8;
	setp.ne.s32 	%p29, %r204, 0;
	@%p29 bra 	$L__BB459_60;
	add.s32 	%r207, %r205, 3;
$L__BB459_86:
	setp.eq.s32 	%p30, %r25, 0;
	@%p30 bra 	$L__BB459_115;
	and.b32  	%r41, %r23, 3;
	setp.lt.u32 	%p31, %r25, 4;
	@%p31 bra 	$L__BB459_101;
	mul.wide.u32 	%rd335, %r207, 8;
	add.s64 	%rd336, %rd2, %rd335;
	ld.global.u64 	%rd200, [%rd336];
	or.b64  	%rd337, %rd545, %rd200;
	and.b64  	%rd338, %rd337, -4294967296;
	setp.ne.s64 	%p32, %rd338, 0;
	@%p32 bra 	$L__BB459_90;
	cvt.u32.u64 	%r97, %rd200;
	cvt.u32.u64 	%r98, %rd545;
	div.u32 	%r99, %r98, %r97;
	mul.lo.s32 	%r100, %r99, %r97;
	sub.s32 	%r101, %r98, %r100;
	cvt.u64.u32 	%rd535, %r99;
	cvt.u64.u32 	%rd536, %r101;
	bra.uni 	$L__BB459_91;
$L__BB459_90:
	div.s64 	%rd535, %rd545, %rd200;
	mul.lo.s64 	%rd339, %rd535, %rd200;
	sub.s64 	%rd536, %rd545, %rd339;
$L__BB459_91:
	add.s64 	%rd341, %rd1, %rd335;
	ld.global.u64 	%rd342, [%rd341];
	mad.lo.s64 	%rd207, %rd342, %rd536, %rd554;
	add.s32 	%r42, %r207, -1;
	mul.wide.u32 	%rd343, %r42, 8;
	add.s64 	%rd344, %rd2, %rd343;
	ld.global.u64 	%rd208, [%rd344];
	or.b64  	%rd345, %rd535, %rd208;
	and.b64  	%rd346, %rd345, -4294967296;
	setp.ne.s64 	%p33, %rd346, 0;
	@%p33 bra 	$L__BB459_93;
	cvt.u32.u64 	%r102, %rd208;
	cvt.u32.u64 	%r103, %rd535;
	div.u32 	%r104, %r103, %r102;
	mul.lo.s32 	%r105, %r104, %r102;
	sub.s32 	%r106, %r103, %r105;
	cvt.u64.u32 	%rd537, %r104;
	cvt.u64.u32 	%rd538, %r106;
	bra.uni 	$L__BB459_94;
$L__BB459_93:
	div.s64 	%rd537, %rd535, %rd208;
	mul.lo.s64 	%rd347, %rd537, %rd208;
	sub.s64 	%rd538, %rd535, %rd347;
$L__BB459_94:
	add.s64 	%rd349, %rd1, %rd343;
	ld.global.u64 	%rd350, [%rd349];
	mad.lo.s64 	%rd215, %rd350, %rd538, %rd207;
	add.s32 	%r43, %r207, -2;
	mul.wide.u32 	%rd351, %r43, 8;
	add.s64 	%rd352, %rd2, %rd351;
	ld.global.u64 	%rd216, [%rd352];
	or.b64  	%rd353, %rd537, %rd216;
	and.b64  	%rd354, %rd353, -4294967296;
	setp.ne.s64 	%p34, %rd354, 0;
	@%p34 bra 	$L__BB459_96;
	cvt.u32.u64 	%r107, %rd216;
	cvt.u32.u64 	%r108, %rd537;
	div.u32 	%r109, %r108, %r107;
	mul.lo.s32 	%r110, %r109, %r107;
	sub.s32 	%r111, %r108, %r110;
	cvt.u64.u32 	%rd539, %r109;
	cvt.u64.u32 	%rd540, %r111;
	bra.uni 	$L__BB459_97;
$L__BB459_96:
	div.s64 	%rd539, %rd537, %rd216;
	mul.lo.s64 	%rd355, %rd539, %rd216;
	sub.s64 	%rd540, %rd537, %rd355;
$L__BB459_97:
	add.s64 	%rd357, %rd1, %rd351;
	ld.global.u64 	%rd358, [%rd357];
	mad.lo.s64 	%rd223, %rd358, %rd540, %rd215;
	add.s32 	%r44, %r207, -3;
	mul.wide.u32 	%rd359, %r44, 8;
	add.s64 	%rd360, %rd2, %rd359;
	ld.global.u64 	%rd224, [%rd360];
	or.b64  	%rd361, %rd539, %rd224;
	and.b64  	%rd362, %rd361, -4294967296;
	setp.ne.s64 	%p35, %rd362, 0;
	@%p35 bra 	$L__BB459_99;
	cvt.u32.u64 	%r112, %rd224;
	cvt.u32.u64 	%r113, %rd539;
	div.u32 	%r114, %r113, %r112;
	mul.lo.s32 	%r115, %r114, %r112;
	sub.s32 	%r116, %r113, %r115;
	cvt.u64.u32 	%rd545, %r114;
	cvt.u64.u32 	%rd542, %r116;
	bra.uni 	$L__BB459_100;
$L__BB459_99:
	div.s64 	%rd545, %rd539, %rd224;
	mul.lo.s64 	%rd363, %rd545, %rd224;
	sub.s64 	%rd542, %rd539, %rd363;
$L__BB459_100:
	add.s64 	%rd365, %rd1, %rd359;
	ld.global.u64 	%rd366, [%rd365];
	mad.lo.s64 	%rd554, %rd366, %rd542, %rd223;
	add.s32 	%r207, %r207, -4;
$L__BB459_101:
	setp.eq.s32 	%p36, %r41, 0;
	@%p36 bra 	$L__BB459_115;
	setp.eq.s32 	%p37, %r41, 1;
	@%p37 bra 	$L__BB459_110;
	mul.wide.u32 	%rd368, %r207, 8;
	add.s64 	%rd369, %rd2, %rd368;
	ld.global.u64 	%rd235, [%rd369];
	or.b64  	%rd370, %rd545, %rd235;
	and.b64  	%rd371, %rd370, -4294967296;
	setp.ne.s64 	%p38, %rd371, 0;
	@%p38 bra 	$L__BB459_105;
	cvt.u32.u64 	%r117, %rd235;
	cvt.u32.u64 	%r118, %rd545;
	div.u32 	%r119, %r118, %r117;
	mul.lo.s32 	%r120, %r119, %r117;
	sub.s32 	%r121, %r118, %r120;
	cvt.u64.u32 	%rd546, %r119;
	cvt.u64.u32 	%rd547, %r121;
	bra.uni 	$L__BB459_106;
$L__BB459_105:
	div.s64 	%rd546, %rd545, %rd235;
	mul.lo.s64 	%rd372, %rd546, %rd235;
	sub.s64 	%rd547, %rd545, %rd372;
$L__BB459_106:
	add.s64 	%rd374, %rd1, %rd368;
	ld.global.u64 	%rd375, [%rd374];
	mad.lo.s64 	%rd242, %rd375, %rd547, %rd554;
	add.s32 	%r47, %r207, -1;
	mul.wide.u32 	%rd376, %r47, 8;
	add.s64 	%rd377, %rd2, %rd376;
	ld.global.u64 	%rd243, [%rd377];
	or.b64  	%rd378, %rd546, %rd243;
	and.b64  	%rd379, %rd378, -4294967296;
	setp.ne.s64 	%p39, %rd379, 0;
	@%p39 bra 	$L__BB459_108;
	cvt.u32.u64 	%r122, %rd243;
	cvt.u32.u64 	%r123, %rd546;
	div.u32 	%r124, %r123, %r122;
	mul.lo.s32 	%r125, %r124, %r122;
	sub.s32 	%r126, %r123, %r125;
	cvt.u64.u32 	%rd545, %r124;
	cvt.u64.u32 	%rd549, %r126;
	bra.uni 	$L__BB459_109;
$L__BB459_108:
	div.s64 	%rd545, %rd546, %rd243;
	mul.lo.s64 	%rd380, %rd545, %rd243;
	sub.s64 	%rd549, %rd546, %rd380;
$L__BB459_109:
	add.s64 	%rd382, %rd1, %rd376;
	ld.global.u64 	%rd383, [%rd382];
	mad.lo.s64 	%rd554, %rd383, %rd549, %rd242;
	add.s32 	%r207, %r207, -2;
$L__BB459_110:
	and.b32  	%r127, %r23, 1;
	setp.eq.b32 	%p40, %r127, 1;
	not.pred 	%p41, %p40;
	@%p41 bra 	$L__BB459_115;
	mul.wide.u32 	%rd384, %r207, 8;
	add.s64 	%rd385, %rd2, %rd384;
	ld.global.u64 	%rd254, [%rd385];
	or.b64  	%rd386, %rd545, %rd254;
	and.b64  	%rd387, %rd386, -4294967296;
	setp.ne.s64 	%p42, %rd387, 0;
	@%p42 bra 	$L__BB459_113;
	cvt.u32.u64 	%r128, %rd254;
	cvt.u32.u64 	%r129, %rd545;
	rem.u32 	%r130, %r129, %r128;
	cvt.u64.u32 	%rd553, %r130;
	bra.uni 	$L__BB459_114;
$L__BB459_113:
	rem.s64 	%rd553, %rd545, %rd254;
$L__BB459_114:
	add.s64 	%rd389, %rd1, %rd384;
	ld.global.u64 	%rd390, [%rd389];
	mad.lo.s64 	%rd554, %rd390, %rd553, %rd554;
$L__BB459_115:
	add.s64 	%rd391, %rd3, %rd554;
	ld.global.u8 	%rs2, [%rd391];
	st.shared.u8 	[%r5], %rs2;
$L__BB459_116:
	bar.sync 	0;
	setp.lt.u32 	%p66, %r209, 66;
	@%p66 bra 	$L__BB459_122;
$L__BB459_117:
	shr.u32 	%r51, %r209, 1;
	setp.ge.u32 	%p67, %r1, %r51;
	@%p67 bra 	$L__BB459_121;
	ld.shared.u8 	%rs6, [%r5];
	setp.eq.s16 	%p69, %rs6, 0;
	mov.pred 	%p86, 0;
	@%p69 bra 	$L__BB459_120;
	add.s32 	%r199, %r5, %r51;
	ld.shared.u8 	%rs7, [%r199];
	setp.ne.s16 	%p86, %rs7, 0;
$L__BB459_120:
	selp.u16 	%rs8, 1, 0, %p86;
	st.shared.u8 	[%r5], %rs8;
$L__BB459_121:
	bar.sync 	0;
	setp.gt.u32 	%p70, %r209, 131;
	mov.u32 	%r209, %r51;
	@%p70 bra 	$L__BB459_117;
$L__BB459_122:
	setp.gt.u32 	%p71, %r1, 31;
	@%p71 bra 	$L__BB459_137;
	ld.volatile.shared.u8 	%rs9, [%r5];
	setp.eq.s16 	%p73, %rs9, 0;
	mov.pred 	%p87, 0;
	@%p73 bra 	$L__BB459_125;
	ld.volatile.shared.u8 	%rs10, [%r5+32];
	setp.ne.s16 	%p87, %rs10, 0;
$L__BB459_125:
	selp.u16 	%rs11, 1, 0, %p87;
	st.volatile.shared.u8 	[%r5], %rs11;
	ld.volatile.shared.u8 	%rs12, [%r5];
	setp.eq.s16 	%p75, %rs12, 0;
	mov.pred 	%p88, 0;
	@%p75 bra 	$L__BB459_127;
	ld.volatile.shared.u8 	%rs13, [%r5+16];
	setp.ne.s16 	%p88, %rs13, 0;
$L__BB459_127:
	selp.u16 	%rs14, 1, 0, %p88;
	st.volatile.shared.u8 	[%r5], %rs14;
	ld.volatile.shared.u8 	%rs15, [%r5];
	setp.eq.s16 	%p77, %rs15, 0;
	mov.pred 	%p89, 0;
	@%p77 bra 	$L__BB459_129;
	ld.volatile.shared.u8 	%rs16, [%r5+8];
	setp.ne.s16 	%p89, %rs16, 0;
$L__BB459_129:
	selp.u16 	%rs17, 1, 0, %p89;
	st.volatile.shared.u8 	[%r5], %rs17;
	ld.volatile.shared.u8 	%rs18, [%r5];
	setp.eq.s16 	%p79, %rs18, 0;
	mov.pred 	%p90, 0;
	@%p79 bra 	$L__BB459_131;
	ld.volatile.shared.u8 	%rs19, [%r5+4];
	setp.ne.s16 	%p90, %rs19, 0;
$L__BB459_131:
	selp.u16 	%rs20, 1, 0, %p90;
	st.volatile.shared.u8 	[%r5], %rs20;
	ld.volatile.shared.u8 	%rs21, [%r5];
	setp.eq.s16 	%p81, %rs21, 0;
	mov.pred 	%p91, 0;
	@%p81 bra 	$L__BB459_133;
	ld.volatile.shared.u8 	%rs22, [%r5+2];
	setp.ne.s16 	%p91, %rs22, 0;
$L__BB459_133:
	selp.u16 	%rs23, 1, 0, %p91;
	st.volatile.shared.u8 	[%r5], %rs23;
	ld.volatile.shared.u8 	%rs24, [%r5];
	setp.eq.s16 	%p83, %rs24, 0;
	mov.pred 	%p92, 0;
	@%p83 bra 	$L__BB459_135;
	ld.volatile.shared.u8 	%rs25, [%r5+1];
	setp.ne.s16 	%p92, %rs25, 0;
$L__BB459_135:
	selp.u16 	%rs26, 1, 0, %p92;
	st.volatile.shared.u8 	[%r5], %rs26;
	setp.ne.s32 	%p84, %r1, 0;
	@%p84 bra 	$L__BB459_137;
	ld.shared.u8 	%rs27, [allsdata_u8];
	cvt.u64.u32 	%rd467, %r2;
	cvta.to.global.u64 	%rd468, %rd260;
	add.s64 	%rd469, %rd468, %rd467;
	st.global.u8 	[%rd469], %rs27;
$L__BB459_137:
	ret;

}
	// .globl	contiguous_all2_u8
.visible .entry contiguous_all2_u8(
	.param .u64 .ptr .align 1 contiguous_all2_u8_param_0,
	.param .u64 .ptr .align 1 contiguous_all2_u8_param_1,
	.param .u64 .ptr .align 1 contiguous_all2_u8_param_2,
	.param .u64 .ptr .align 1 contiguous_all2_u8_param_3,
	.param .u64 contiguous_all2_u8_param_4,
	.param .u64 contiguous_all2_u8_param_5,
	.param .u64 contiguous_all2_u8_param_6,
	.param .u64 contiguous_all2_u8_param_7,
	.param .u64 contiguous_all2_u8_param_8
)
{
	.reg .pred 	%p<95>;
	.reg .b16 	%rs<29>;
	.reg .b32 	%r<211>;
	.reg .b64 	%rd<566>;

	ld.param.u64 	%rd267, [contiguous_all2_u8_param_1];
	ld.param.u64 	%rd268, [contiguous_all2_u8_param_2];
	ld.param.u64 	%rd269, [contiguous_all2_u8_param_3];
	ld.param.u64 	%rd264, [contiguous_all2_u8_param_4];
	ld.param.u64 	%rd270, [contiguous_all2_u8_param_5];
	ld.param.u64 	%rd265, [contiguous_all2_u8_param_6];
	ld.param.u64 	%rd271, [contiguous_all2_u8_param_7];
	cvta.to.global.u64 	%rd1, %rd269;
	cvta.to.global.u64 	%rd2, %rd268;
	cvta.to.global.u64 	%rd565, %rd267;
	mov.u32 	%r1, %tid.x;
	mov.u32 	%r2, %ctaid.x;
	mov.u32 	%r210, %ntid.x;
	mul.lo.s32 	%r52, %r2, %r210;
	shl.b32 	%r53, %r52, 1;
	add.s32 	%r4, %r53, %r1;
	mov.u32 	%r54, allsdata_u8;
	add.s32 	%r5, %r54, %r1;
	mov.b16 	%rs1, 1;
	st.shared.u8 	[%r5], %rs1;
	mov.u32 	%r55, %ctaid.y;
	cvt.u64.u32 	%rd272, %r55;
	add.s64 	%rd4, %rd270, %rd272;
	setp.ge.u64 	%p17, %rd4, %rd271;
	@%p17 bra 	$L__BB460_138;
	add.s32 	%r56, %r4, %r210;
	cvt.u64.u32 	%rd5, %r56;
	setp.le.u64 	%p18, %rd265, %rd5;
	@%p18 bra 	$L__BB460_57;
	cvt.u64.u32 	%rd399, %r4;
	mul.lo.s64 	%rd400, %rd4, %rd265;
	add.s64 	%rd519, %rd400, %rd399;
	add.s64 	%rd517, %rd400, %rd5;
	cvt.u32.u64 	%r6, %rd264;
	add.s32 	%r204, %r6, -1;
	setp.lt.s32 	%p45, %r204, 0;
	mov.b64 	%rd523, 0;
	mov.u64 	%rd524, %rd523;
	@%p45 bra 	$L__BB460_54;
	setp.lt.u32 	%p46, %r204, 3;
	mov.b64 	%rd524, 0;
	mov.u64 	%rd523, %rd524;
	@%p46 bra 	$L__BB460_31;
	add.s32 	%r202, %r6, -2;
	and.b32  	%r132, %r6, -4;
	neg.s32 	%r201, %r132;
	mov.b64 	%rd524, 0;
$L__BB460_5:
	.pragma "nounroll";
	add.s32 	%r12, %r202, 1;
	mul.wide.u32 	%rd404, %r12, 8;
	add.s64 	%rd405, %rd2, %rd404;
	ld.global.u64 	%rd12, [%rd405];
	or.b64  	%rd406, %rd519, %rd12;
	and.b64  	%rd407, %rd406, -4294967296;
	setp.ne.s64 	%p47, %rd407, 0;
	@%p47 bra 	$L__BB460_7;
	cvt.u32.u64 	%r133, %rd12;
	cvt.u32.u64 	%r134, %rd519;
	div.u32 	%r135, %r134, %r133;
	mul.lo.s32 	%r136, %r135, %r133;
	sub.s32 	%r137, %r134, %r136;
	cvt.u64.u32 	%rd485, %r135;
	cvt.u64.u32 	%rd486, %r137;
	bra.uni 	$L__BB460_8;
$L__BB460_7:
	div.s64 	%rd485, %rd519, %rd12;
	mul.lo.s64 	%rd408, %rd485, %rd12;
	sub.s64 	%rd486, %rd519, %rd408;
$L__BB460_8:
	mul.wide.u32 	%rd409, %r12, 8;
	add.s64 	%rd410, %rd1, %rd409;
	ld.global.u64 	%rd19, [%rd410];
	mad.lo.s64 	%rd20, %rd19, %rd486, %rd523;
	or.b64  	%rd411, %rd517, %rd12;
	and.b64  	%rd412, %rd411, -4294967296;
	setp.ne.s64 	%p48, %rd412, 0;
	@%p48 bra 	$L__BB460_10;
	cvt.u32.u64 	%r138, %rd12;
	cvt.u32.u64 	%r139, %rd517;
	div.u32 	%r140, %r139, %r138;
	mul.lo.s32 	%r141, %r140, %r138;
	sub.s32 	%r142, %r139, %r141;
	cvt.u64.u32 	%rd487, %r140;
	cvt.u64.u32 	%rd488, %r142;
	bra.uni 	$L__BB460_11;
$L__BB460_10:
	div.s64 	%rd487, %rd517, %rd12;
	mul.lo.s64 	%rd413, %rd487, %rd12;
	sub.s64 	%rd488, %rd517, %rd413;
$L__BB460_11:
	mad.lo.s64 	%rd27, %rd488, %rd19, %rd524;
	add.s32 	%r13, %r202, -2;
	mul.wide.u32 	%rd414, %r202, 8;
	add.s64 	%rd415, %rd2, %rd414;
	ld.global.u64 	%rd28, [%rd415];
	or.b64  	%rd416, %rd485, %rd28;
	and.b64  	%rd417, %rd416, -4294967296;
	setp.ne.s64 	%p49, %rd417, 0;
	@%p49 bra 	$L__BB460_13;
	cvt.u32.u64 	%r143, %rd28;
	cvt.u32.u64 	%r144, %rd485;
	div.u32 	%r145, %r144, %r143;
	mul.lo.s32 	%r146, %r145, %r143;
	sub.s32 	%r147, %r144, %r146;
	cvt.u64.u32 	%rd489, %r145;
	cvt.u64.u32 	%rd490, %r147;
	bra.uni 	$L__BB460_14;
$L__BB460_13:
	div.s64 	%rd489, %rd485, %rd28;
	mul.lo.s64 	%rd418, %rd489, %rd28;
	sub.s64 	%rd490, %rd485, %rd418;
$L__BB460_14:
	mul.wide.u32 	%rd419, %r202, 8;
	add.s64 	%rd420, %rd1, %rd419;
	ld.global.u64 	%rd35, [%rd420];
	mad.lo.s64 	%rd36, %rd35, %rd490, %rd20;
	or.b64  	%rd421, %rd487, %rd28;
	and.b64  	%rd422, %rd421, -4294967296;
	setp.ne.s64 	%p50, %rd422, 0;
	@%p50 bra 	$L__BB460_16;
	cvt.u32.u64 	%r148, %rd28;
	cvt.u32.u64 	%r149, %rd487;
	div.u32 	%r150, %r149, %r148;
	mul.lo.s32 	%r151, %r150, %r148;
	sub.s32 	%r152, %r149, %r151;
	cvt.u64.u32 	%rd491, %r150;
	cvt.u64.u32 	%rd492, %r152;
	bra.uni 	$L__BB460_17;
$L__BB460_16:
	div.s64 	%rd491, %rd487, %rd28;
	mul.lo.s64 	%rd423, %rd491, %rd28;
	sub.s64 	%rd492, %rd487, %rd423;
$L__BB460_17:
	mad.lo.s64 	%rd43, %rd492, %rd35, %rd27;
	add.s32 	%r14, %r202, -1;
	mul.wide.u32 	%rd424, %r14, 8;
	add.s64 	%rd425, %rd2, %rd424;
	ld.global.u64 	%rd44, [%rd425];
	or.b64  	%rd426, %rd489, %rd44;
	and.b64  	%rd427, %rd426, -4294967296;
	setp.ne.s64 	%p51, %rd427, 0;
	@%p51 bra 	$L__BB460_19;
	cvt.u32.u64 	%r153, %rd44;
	cvt.u32.u64 	%r154, %rd489;
	div.u32 	%r155, %r154, %r153;
	mul.lo.s32 	%r156, %r155, %r153;
	sub.s32 	%r157, %r154, %r156;
	cvt.u64.u32 	%rd493, %r155;
	cvt.u64.u32 	%rd494, %r157;
	bra.uni 	$L__BB460_20;
$L__BB460_19:
	div.s64 	%rd493, %rd489, %rd44;
	mul.lo.s64 	%rd428, %rd493, %rd44;
	sub.s64 	%rd494, %rd489, %rd428;
$L__BB460_20:
	mul.wide.u32 	%rd429, %r14, 8;
	add.s64 	%rd430, %rd1, %rd429;
	ld.global.u64 	%rd51, [%rd430];
	mad.lo.s64 	%rd52, %rd51, %rd494, %rd36;
	or.b64  	%rd431, %rd491, %rd44;
	and.b64  	%rd432, %rd431, -4294967296;
	setp.ne.s64 	%p52, %rd432, 0;
	@%p52 bra 	$L__BB460_22;
	cvt.u32.u64 	%r158, %rd44;
	cvt.u32.u64 	%r159, %rd491;
	div.u32 	%r160, %r159, %r158;
	mul.lo.s32 	%r161, %r160, %r158;
	sub.s32 	%r162, %r159, %r161;
	cvt.u64.u32 	%rd495, %r160;
	cvt.u64.u32 	%rd496, %r162;
	bra.uni 	$L__BB460_23;
$L__BB460_22:
	div.s64 	%rd495, %rd491, %rd44;
	mul.lo.s64 	%rd433, %rd495, %rd44;
	sub.s64 	%rd496, %rd491, %rd433;
$L__BB460_23:
	mad.lo.s64 	%rd59, %rd496, %rd51, %rd43;
	mul.wide.u32 	%rd434, %r13, 8;
	add.s64 	%rd435, %rd2, %rd434;
	ld.global.u64 	%rd60, [%rd435];
	or.b64  	%rd436, %rd493, %rd60;
	and.b64  	%rd437, %rd436, -4294967296;
	setp.ne.s64 	%p53, %rd437, 0;
	@%p53 bra 	$L__BB460_25;
	cvt.u32.u64 	%r163, %rd60;
	cvt.u32.u64 	%r164, %rd493;
	div.u32 	%r165, %r164, %r163;
	mul.lo.s32 	%r166, %r165, %r163;
	sub.s32 	%r167, %r164, %r166;
	cvt.u64.u32 	%rd519, %r165;
	cvt.u64.u32 	%rd498, %r167;
	bra.uni 	$L__BB460_26;
$L__BB460_25:
	div.s64 	%rd519, %rd493, %rd60;
	mul.lo.s64 	%rd438, %rd519, %rd60;
	sub.s64 	%rd498, %rd493, %rd438;
$L__BB460_26:
	mul.wide.u32 	%rd439, %r13, 8;
	add.s64 	%rd440, %rd1, %rd439;
	ld.global.u64 	%rd67, [%rd440];
	mad.lo.s64 	%rd523, %rd67, %rd498, %rd52;
	or.b64  	%rd441, %rd495, %rd60;
	and.b64  	%rd442, %rd441, -4294967296;
	setp.ne.s64 	%p54, %rd442, 0;
	@%p54 bra 	$L__BB460_28;
	cvt.u32.u64 	%r168, %rd60;
	cvt.u32.u64 	%r169, %rd495;
	div.u32 	%r170, %r169, %r168;
	mul.lo.s32 	%r171, %r170, %r168;
	sub.s32 	%r172, %r169, %r171;
	cvt.u64.u32 	%rd517, %r170;
	cvt.u64.u32 	%rd500, %r172;
	bra.uni 	$L__BB460_29;
$L__BB460_28:
	div.s64 	%rd517, %rd495, %rd60;
	mul.lo.s64 	%rd443, %rd517, %rd60;
	sub.s64 	%rd500, %rd495, %rd443;
$L__BB460_29:
	mad.lo.s64 	%rd524, %rd500, %rd67, %rd59;
	add.s32 	%r202, %r202, -4;
	add.s32 	%r201, %r201, 4;
	setp.ne.s32 	%p55, %r201, 0;
	@%p55 bra 	$L__BB460_5;
	add.s32 	%r204, %r202, 1;
$L__BB460_31:
	and.b32  	%r19, %r6, 3;
	setp.eq.s32 	%p56, %r19, 0;
	@%p56 bra 	$L__BB460_54;
	setp.eq.s32 	%p57, %r19, 1;
	@%p57 bra 	$L__BB460_46;
	mul.wide.u32 	%rd445, %r204, 8;
	add.s64 	%rd446, %rd2, %rd445;
	ld.global.u64 	%rd82, [%rd446];
	or.b64  	%rd447, %rd519, %rd82;
	and.b64  	%rd448, %rd447, -4294967296;
	setp.ne.s64 	%p58, %rd448, 0;
	@%p58 bra 	$L__BB460_35;
	cvt.u32.u64 	%r173, %rd82;
	cvt.u32.u64 	%r174, %rd519;
	div.u32 	%r175, %r174, %r173;
	mul.lo.s32 	%r176, %r175, %r173;
	sub.s32 	%r177, %r174, %r176;
	cvt.u64.u32 	%rd507, %r175;
	cvt.u64.u32 	%rd508, %r177;
	bra.uni 	$L__BB460_36;
$L__BB460_35:
	div.s64 	%rd507, %rd519, %rd82;
	mul.lo.s64 	%rd449, %rd507, %rd82;
	sub.s64 	%rd508, %rd519, %rd449;
$L__BB460_36:
	add.s64 	%rd451, %rd1, %rd445;
	ld.global.u64 	%rd89, [%rd451];
	mad.lo.s64 	%rd90, %rd89, %rd508, %rd523;
	or.b64  	%rd452, %rd517, %rd82;
	and.b64  	%rd453, %rd452, -4294967296;
	setp.ne.s64 	%p59, %rd453, 0;
	@%p59 bra 	$L__BB460_38;
	cvt.u32.u64 	%r178, %rd82;
	cvt.u32.u64 	%r179, %rd517;
	div.u32 	%r180, %r179, %r178;
	mul.lo.s32 	%r181, %r180, %r178;
	sub.s32 	%r182, %r179, %r181;
	cvt.u64.u32 	%rd509, %r180;
	cvt.u64.u32 	%rd510, %r182;
	bra.uni 	$L__BB460_39;
$L__BB460_38:
	div.s64 	%rd509, %rd517, %rd82;
	mul.lo.s64 	%rd454, %rd509, %rd82;
	sub.s64 	%rd510, %rd517, %rd454;
$L__BB460_39:
	mad.lo.s64 	%rd97, %rd510, %rd89, %rd524;
	add.s32 	%r20, %r204, -1;
	mul.wide.u32 	%rd455, %r20, 8;
	add.s64 	%rd456, %rd2, %rd455;
	ld.global.u64 	%rd98, [%rd456];
	or.b64  	%rd457, %rd507, %rd98;
	and.b64  	%rd458, %rd457, -4294967296;
	setp.ne.s64 	%p60, %rd458, 0;
	@%p60 bra 	$L__BB460_41;
	cvt.u32.u64 	%r183, %rd98;
	cvt.u32.u64 	%r184, %rd507;
	div.u32 	%r185, %r184, %r183;
	mul.lo.s32 	%r186, %r185, %r183;
	sub.s32 	%r187, %r184, %r186;
	cvt.u64.u32 	%rd519, %r185;
	cvt.u64.u32 	%rd512, %r187;
	bra.uni 	$L__BB460_42;
$L__BB460_41:
	div.s64 	%rd519, %rd507, %rd98;
	mul.lo.s64 	%rd459, %rd519, %rd98;
	sub.s64 	%rd512, %rd507, %rd459;
$L__BB460_42:
	add.s64 	%rd461, %rd1, %rd455;
	ld.global.u64 	%rd105, [%rd461];
	mad.lo.s64 	%rd523, %rd105, %rd512, %rd90;
	or.b64  	%rd462, %rd509, %rd98;
	and.b64  	%rd463, %rd462, -4294967296;
	setp.ne.s64 	%p61, %rd463, 0;
	@%p61 bra 	$L__BB460_44;
	cvt.u32.u64 	%r188, %rd98;
	cvt.u32.u64 	%r189, %rd509;
	div.u32 	%r190, %r189, %r188;
	mul.lo.s32 	%r191, %r190, %r188;
	sub.s32 	%r192, %r189, %r191;
	cvt.u64.u32 	%rd517, %r190;
	cvt.u64.u32 	%rd514, %r192;
	bra.uni 	$L__BB460_45;
$L__BB460_44:
	div.s64 	%rd517, %rd509, %rd98;
	mul.lo.s64 	%rd464, %rd517, %rd98;
	sub.s64 	%rd514, %rd509, %rd464;
$L__BB460_45:
	mad.lo.s64 	%rd524, %rd514, %rd105, %rd97;
	add.s32 	%r204, %r204, -2;
$L__BB460_46:
	and.b32  	%r193, %r6, 1;
	setp.eq.b32 	%p62, %r193, 1;
	not.pred 	%p63, %p62;
	@%p63 bra 	$L__BB460_54;
	mul.wide.u32 	%rd465, %r204, 8;
	add.s64 	%rd466, %rd2, %rd465;
	ld.global.u64 	%rd120, [%rd466];
	or.b64  	%rd467, %rd519, %rd120;
	and.b64  	%rd468, %rd467, -4294967296;
	setp.ne.s64 	%p64, %rd468, 0;
	@%p64 bra 	$L__BB460_49;
	cvt.u32.u64 	%r194, %rd120;
	cvt.u32.u64 	%r195, %rd519;
	rem.u32 	%r196, %r195, %r194;
	cvt.u64.u32 	%rd521, %r196;
	bra.uni 	$L__BB460_50;
$L__BB460_49:
	rem.s64 	%rd521, %rd519, %rd120;
$L__BB460_50:
	add.s64 	%rd470, %rd1, %rd465;
	ld.global.u64 	%rd124, [%rd470];
	mad.lo.s64 	%rd523, %rd124, %rd521, %rd523;
	or.b64  	%rd471, %rd517, %rd120;
	and.b64  	%rd472, %rd471, -4294967296;
	setp.ne.s64 	%p65, %rd472, 0;
	@%p65 bra 	$L__BB460_52;
	cvt.u32.u64 	%r197, %rd120;
	cvt.u32.u64 	%r198, %rd517;
	rem.u32 	%r199, %r198, %r197;
	cvt.u64.u32 	%rd522, %r199;
	bra.uni 	$L__BB460_53;
$L__BB460_52:
	rem.s64 	%rd522, %rd517, %rd120;
$L__BB460_53:
	mad.lo.s64 	%rd524, %rd522, %rd124, %rd524;
$L__BB460_54:
	add.s64 	%rd473, %rd565, %rd523;
	ld.global.u8 	%rs4, [%rd473];
	setp.eq.s16 	%p67, %rs4, 0;
	mov.pred 	%p87, 0;
	@%p67 bra 	$L__BB460_56;
	add.s64 	%rd474, %rd565, %rd524;
	ld.global.u8 	%rs5, [%rd474];
	setp.ne.s16 	%p87, %rs5, 0;
$L__BB460_56:
	selp.u16 	%rs6, 1, 0, %p87;
	st.shared.u8 	[%r5], %rs6;
	bra.uni 	$L__BB460_117;
$L__BB460_57:
	cvt.u64.u32 	%rd132, %r4;
	setp.le.u64 	%p19, %rd265, %rd132;
	@%p19 bra 	$L__BB460_117;
	mad.lo.s64 	%rd556, %rd4, %rd265, %rd132;
	cvt.u32.u64 	%r23, %rd264;
	add.s32 	%r208, %r23, -1;
	setp.lt.s32 	%p20, %r208, 0;
	@%p20 bra 	$L__BB460_116;
	and.b32  	%r25, %r23, 7;
	setp.lt.u32 	%p21, %r208, 7;
	@%p21 bra 	$L__BB460_87;
	add.s32 	%r206, %r23, -4;
	and.b32  	%r57, %r23, -8;
	neg.s32 	%r205, %r57;
$L__BB460_61:
	.pragma "nounroll";
	add.s32 	%r30, %r206, 3;
	mul.wide.u32 	%rd274, %r30, 8;
	add.s64 	%rd275, %rd2, %rd274;
	ld.global.u64 	%rd136, [%rd275];
	or.b64  	%rd276, %rd556, %rd136;
	and.b64  	%rd277, %rd276, -4294967296;
	setp.ne.s64 	%p22, %rd277, 0;
	@%p22 bra 	$L__BB460_63;
	cvt.u32.u64 	%r58, %rd136;
	cvt.u32.u64 	%r59, %rd556;
	div.u32 	%r60, %r59, %r58;
	mul.lo.s32 	%r61, %r60, %r58;
	sub.s32 	%r62, %r59, %r61;
	cvt.u64.u32 	%rd527, %r60;
	cvt.u64.u32 	%rd528, %r62;
	bra.uni 	$L__BB460_64;
$L__BB460_63:
	div.s64 	%rd527, %rd556, %rd136;
	mul.lo.s64 	%rd278, %rd527, %rd136;
	sub.s64 	%rd528, %rd556, %rd278;
$L__BB460_64:
	add.s64 	%rd280, %rd1, %rd274;
	ld.global.u64 	%rd281, [%rd280];
	mul.lo.s64 	%rd143, %rd281, %rd528;
	add.s32 	%r31, %r206, 2;
	mul.wide.u32 	%rd282, %r31, 8;
	add.s64 	%rd283, %rd2, %rd282;
	ld.global.u64 	%rd144, [%rd283];
	or.b64  	%rd284, %rd527, %rd144;
	and.b64  	%rd285, %rd284, -4294967296;
	setp.ne.s64 	%p23, %rd285, 0;
	@%p23 bra 	$L__BB460_66;
	cvt.u32.u64 	%r63, %rd144;
	cvt.u32.u64 	%r64, %rd527;
	div.u32 	%r65, %r64, %r63;
	mul.lo.s32 	%r66, %r65, %r63;
	sub.s32 	%r67, %r64, %r66;
	cvt.u64.u32 	%rd529, %r65;
	cvt.u64.u32 	%rd530, %r67;
	bra.uni 	$L__BB460_67;
$L__BB460_66:
	div.s64 	%rd529, %rd527, %rd144;
	mul.lo.s64 	%rd286, %rd529, %rd144;
	sub.s64 	%rd530, %rd527, %rd286;
$L__BB460_67:
	add.s64 	%rd288, %rd1, %rd282;
	ld.global.u64 	%rd289, [%rd288];
	mad.lo.s64 	%rd151, %rd289, %rd530, %rd143;
	add.s32 	%r32, %r206, 1;
	mul.wide.u32 	%rd290, %r32, 8;
	add.s64 	%rd291, %rd2, %rd290;
	ld.global.u64 	%rd152, [%rd291];
	or.b64  	%rd292, %rd529, %rd152;
	and.b64  	%rd293, %rd292, -4294967296;
	setp.ne.s64 	%p24, %rd293, 0;
	@%p24 bra 	$L__BB460_69;
	cvt.u32.u64 	%r68, %rd152;
	cvt.u32.u64 	%r69, %rd529;
	div.u32 	%r70, %r69, %r68;
	mul.lo.s32 	%r71, %r70, %r68;
	sub.s32 	%r72, %r69, %r71;
	cvt.u64.u32 	%rd531, %r70;
	cvt.u64.u32 	%rd532, %r72;
	bra.uni 	$L__BB460_70;
$L__BB460_69:
	div.s64 	%rd531, %rd529, %rd152;
	mul.lo.s64 	%rd294, %rd531, %rd152;
	sub.s64 	%rd532, %rd529, %rd294;
$L__BB460_70:
	add.s64 	%rd296, %rd1, %rd290;
	ld.global.u64 	%rd297, [%rd296];
	mad.lo.s64 	%rd159, %rd297, %rd532, %rd151;
	add.s32 	%r33, %r206, -4;
	mul.wide.u32 	%rd298, %r206, 8;
	add.s64 	%rd299, %rd2, %rd298;
	ld.global.u64 	%rd160, [%rd299];
	or.b64  	%rd300, %rd531, %rd160;
	and.b64  	%rd301, %rd300, -4294967296;
	setp.ne.s64 	%p25, %rd301, 0;
	@%p25 bra 	$L__BB460_72;
	cvt.u32.u64 	%r73, %rd160;
	cvt.u32.u64 	%r74, %rd531;
	div.u32 	%r75, %r74, %r73;
	mul.lo.s32 	%r76, %r75, %r73;
	sub.s32 	%r77, %r74, %r76;
	cvt.u64.u32 	%rd533, %r75;
	cvt.u64.u32 	%rd534, %r77;
	bra.uni 	$L__BB460_73;
$L__BB460_72:
	div.s64 	%rd533, %rd531, %rd160;
	mul.lo.s64 	%rd302, %rd533, %rd160;
	sub.s64 	%rd534, %rd531, %rd302;
$L__BB460_73:
	add.s64 	%rd304, %rd1, %rd298;
	ld.global.u64 	%rd305, [%rd304];
	mad.lo.s64 	%rd167, %rd305, %rd534, %rd159;
	add.s32 	%r34, %r206, -1;
	mul.wide.u32 	%rd306, %r34, 8;
	add.s64 	%rd307, %rd2, %rd306;
	ld.global.u64 	%rd168, [%rd307];
	or.b64  	%rd308, %rd533, %rd168;
	and.b64  	%rd309, %rd308, -4294967296;
	setp.ne.s64 	%p26, %rd309, 0;
	@%p26 bra 	$L__BB460_75;
	cvt.u32.u64 	%r78, %rd168;
	cvt.u32.u64 	%r79, %rd533;
	div.u32 	%r80, %r79, %r78;
	mul.lo.s32 	%r81, %r80, %r78;
	sub.s32 	%r82, %r79, %r81;
	cvt.u64.u32 	%rd535, %r80;
	cvt.u64.u32 	%rd536, %r82;
	bra.uni 	$L__BB460_76;
$L__BB460_75:
	div.s64 	%rd535, %rd533, %rd168;
	mul.lo.s64 	%rd310, %rd535, %rd168;
	sub.s64 	%rd536, %rd533, %rd310;
$L__BB460_76:
	add.s64 	%rd312, %rd1, %rd306;
	ld.global.u64 	%rd313, [%rd312];
	mad.lo.s64 	%rd175, %rd313, %rd536, %rd167;
	add.s32 	%r35, %r206, -2;
	mul.wide.u32 	%rd314, %r35, 8;
	add.s64 	%rd315, %rd2, %rd314;
	ld.global.u64 	%rd176, [%rd315];
	or.b64  	%rd316, %rd535, %rd176;
	and.b64  	%rd317, %rd316, -4294967296;
	setp.ne.s64 	%p27, %rd317, 0;
	@%p27 bra 	$L__BB460_78;
	cvt.u32.u64 	%r83, %rd176;
	cvt.u32.u64 	%r84, %rd535;
	div.u32 	%r85, %r84, %r83;
	mul.lo.s32 	%r86, %r85, %r83;
	sub.s32 	%r87, %r84, %r86;
	cvt.u64.u32 	%rd537, %r85;
	cvt.u64.u32 	%rd538, %r87;
	bra.uni 	$L__BB460_79;
$L__BB460_78:
	div.s64 	%rd537, %rd535, %rd176;
	mul.lo.s64 	%rd318, %rd537, %rd176;
	sub.s64 	%rd538, %rd535, %rd318;
$L__BB460_79:
	add.s64 	%rd320, %rd1, %rd314;
	ld.global.u64 	%rd321, [%rd320];
	mad.lo.s64 	%rd183, %rd321, %rd538, %rd175;
	add.s32 	%r36, %r206, -3;
	mul.wide.u32 	%rd322, %r36, 8;
	add.s64 	%rd323, %rd2, %rd322;
	ld.global.u64 	%rd184, [%rd323];
	or.b64  	%rd324, %rd537, %rd184;
	and.b64  	%rd325, %rd324, -4294967296;
	setp.ne.s64 	%p28, %rd325, 0;
	@%p28 bra 	$L__BB460_81;
	cvt.u32.u64 	%r88, %rd184;
	cvt.u32.u64 	%r89, %rd537;
	div.u32 	%r90, %r89, %r88;
	mul.lo.s32 	%r91, %r90, %r88;
	sub.s32 	%r92, %r89, %r91;
	cvt.u64.u32 	%rd539, %r90;
	cvt.u64.u32 	%rd540, %r92;
	bra.uni 	$L__BB460_82;
$L__BB460_81:
	div.s64 	%rd539, %rd537, %rd184;
	mul.lo.s64 	%rd326, %rd539, %rd184;
	sub.s64 	%rd540, %rd537, %rd326;
$L__BB460_82:
	add.s64 	%rd328, %rd1, %rd322;
	ld.global.u64 	%rd329, [%rd328];
	mad.lo.s64 	%rd191, %rd329, %rd540, %rd183;
	mul.wide.u32 	%rd330, %r33, 8;
	add.s64 	%rd331, %rd2, %rd330;
	ld.global.u64 	%rd192, [%rd331];
	or.b64  	%rd332, %rd539, %rd192;
	and.b64  	%rd333, %rd332, -4294967296;
	setp.ne.s64 	%p29, %rd333, 0;
	@%p29 bra 	$L__BB460_84;
	cvt.u32.u64 	%r93, %rd192;
	cvt.u32.u64 	%r94, %rd539;
	div.u32 	%r95, %r94, %r93;
	mul.lo.s32 	%r96, %r95, %r93;
	sub.s32 	%r97, %r94, %r96;
	cvt.u64.u32 	%rd556, %r95;
	cvt.u64.u32 	%rd542, %r97;
	bra.uni 	$L__BB460_85;
$L__BB460_84:
	div.s64 	%rd556, %rd539, %rd192;
	mul.lo.s64 	%rd334, %rd556, %rd192;
	sub.s64 	%rd542, %rd539, %rd334;
$L__BB460_85:
	add.s64 	%rd336, %rd1, %rd330;
	ld.global.u64 	%rd337, [%rd336];
	mad.lo.s64 	%rd338, %rd337, %rd542, %rd191;
	add.s64 	%rd565, %rd565, %rd338;
	add.s32 	%r206, %r206, -8;
	add.s32 	%r205, %r205, 8;
	setp.ne.s32 	%p30, %r205, 0;
	@%p30 bra 	$L__BB460_61;
	add.s32 	%r208, %r206, 3;
$L__BB460_87:
	setp.eq.s32 	%p31, %r25, 0;
	@%p31 bra 	$L__BB460_116;
	and.b32  	%r41, %r23, 3;
	setp.lt.u32 	%p32, %r25, 4;
	@%p32 bra 	$L__BB460_102;
	mul.wide.u32 	%rd340, %r208, 8;
	add.s64 	%rd341, %rd2, %rd340;
	ld.global.u64 	%rd203, [%rd341];
	or.b64  	%rd342, %rd556, %rd203;
	and.b64  	%rd343, %rd342, -4294967296;
	setp.ne.s64 	%p33, %rd343, 0;
	@%p33 bra 	$L__BB460_91;
	cvt.u32.u64 	%r98, %rd203;
	cvt.u32.u64 	%r99, %rd556;
	div.u32 	%r100, %r99, %r98;
	mul.lo.s32 	%r101, %r100, %r98;
	sub.s32 	%r102, %r99, %r101;
	cvt.u64.u32 	%rd546, %r100;
	cvt.u64.u32 	%rd547, %r102;
	bra.uni 	$L__BB460_92;
$L__BB460_91:
	div.s64 	%rd546, %rd556, %rd203;
	mul.lo.s64 	%rd344, %rd546, %rd203;
	sub.s64 	%rd547, %rd556, %rd344;
$L__BB460_92:
	add.s64 	%rd346, %rd1, %rd340;
	ld.global.u64 	%rd347, [%rd346];
	mul.lo.s64 	%rd210, %rd347, %rd547;
	add.s32 	%r42, %r208, -1;
	mul.wide.u32 	%rd348, %r42, 8;
	add.s64 	%rd349, %rd2, %rd348;
	ld.global.u64 	%rd211, [%rd349];
	or.b64  	%rd350, %rd546, %rd211;
	and.b64  	%rd351, %rd350, -4294967296;
	setp.ne.s64 	%p34, %rd351, 0;
	@%p34 bra 	$L__BB460_94;
	cvt.u32.u64 	%r103, %rd211;
	cvt.u32.u64 	%r104, %rd546;
	div.u32 	%r105, %r104, %r103;
	mul.lo.s32 	%r106, %r105, %r103;
	sub.s32 	%r107, %r104, %r106;
	cvt.u64.u32 	%rd548, %r105;
	cvt.u64.u32 	%rd549, %r107;
	bra.uni 	$L__BB460_95;
$L__BB460_94:
	div.s64 	%rd548, %rd546, %rd211;
	mul.lo.s64 	%rd352, %rd548, %rd211;
	sub.s64 	%rd549, %rd546, %rd352;
$L__BB460_95:
	add.s64 	%rd354, %rd1, %rd348;
	ld.global.u64 	%rd355, [%rd354];
	mad.lo.s64 	%rd218, %rd355, %rd549, %rd210;
	add.s32 	%r43, %r208, -2;
	mul.wide.u32 	%rd356, %r43, 8;
	add.s64 	%rd357, %rd2, %rd356;
	ld.global.u64 	%rd219, [%rd357];
	or.b64  	%rd358, %rd548, %rd219;
	and.b64  	%rd359, %rd358, -4294967296;
	setp.ne.s64 	%p35, %rd359, 0;
	@%p35 bra 	$L__BB460_97;
	cvt.u32.u64 	%r108, %rd219;
	cvt.u32.u64 	%r109, %rd548;
	div.u32 	%r110, %r109, %r108;
	mul.lo.s32 	%r111, %r110, %r108;
	sub.s32 	%r112, %r109, %r111;
	cvt.u64.u32 	%rd550, %r110;
	cvt.u64.u32 	%rd551, %r112;
	bra.uni 	$L__BB460_98;
$L__BB460_97:
	div.s64 	%rd550, %rd548, %rd219;
	mul.lo.s64 	%rd360, %rd550, %rd219;
	sub.s64 	%rd551, %rd548, %rd360;
$L__BB460_98:
	add.s64 	%rd362, %rd1, %rd356;
	ld.global.u64 	%rd363, [%rd362];
	mad.lo.s64 	%rd226, %rd363, %rd551, %rd218;
	add.s32 	%r44, %r208, -3;
	mul.wide.u32 	%rd364, %r44, 8;
	add.s64 	%rd365, %rd2, %rd364;
	ld.global.u64 	%rd227, [%rd365];
	or.b64  	%rd366, %rd550, %rd227;
	and.b64  	%rd367, %rd366, -4294967296;
	setp.ne.s64 	%p36, %rd367, 0;
	@%p36 bra 	$L__BB460_100;
	cvt.u32.u64 	%r113, %rd227;
	cvt.u32.u64 	%r114, %rd550;
	div.u32 	%r115, %r114, %r113;
	mul.lo.s32 	%r116, %r115, %r113;
	sub.s32 	%r117, %r114, %r116;
	cvt.u64.u32 	%rd556, %r115;
	cvt.u64.u32 	%rd553, %r117;
	bra.uni 	$L__BB460_101;
$L__BB460_100:
	div.s64 	%rd556, %rd550, %rd227;
	mul.lo.s64 	%rd368, %rd556, %rd227;
	sub.s64 	%rd553, %rd550, %rd368;
$L__BB460_101:
	add.s64 	%rd370, %rd1, %rd364;
	ld.global.u64 	%rd371, [%rd370];
	mad.lo.s64 	%rd372, %rd371, %rd553, %rd226;
	add.s64 	%rd565, %rd565, %rd372;
	add.s32 	%r208, %r208, -4;
$L__BB460_102:
	setp.eq.s32 	%p37, %r41, 0;
	@%p37 bra 	$L__BB460_116;
	setp.eq.s32 	%p38, %r41, 1;
	@%p38 bra 	$L__BB460_111;
	mul.wide.u32 	%rd374, %r208, 8;
	add.s64 	%rd375, %rd2, %rd374;
	ld.global.u64 	%rd238, [%rd375];
	or.b64  	%rd376, %rd556, %rd238;
	and.b64  	%rd377, %rd376, -4294967296;
	setp.ne.s64 	%p39, %rd377, 0;
	@%p39 bra 	$L__BB460_106;
	cvt.u32.u64 	%r118, %rd238;
	cvt.u32.u64 	%r119, %rd556;
	div.u32 	%r120, %r119, %r118;
	mul.lo.s32 	%r121, %r120, %r118;
	sub.s32 	%r122, %r119, %r121;
	cvt.u64.u32 	%rd557, %r120;
	cvt.u64.u32 	%rd558, %r122;
	bra.uni 	$L__BB460_107;
$L__BB460_106:
	div.s64 	%rd557, %rd556, %rd238;
	mul.lo.s64 	%rd378, %rd557, %rd238;
	sub.s64 	%rd558, %rd556, %rd378;
$L__BB460_107:
	add.s64 	%rd380, %rd1, %rd374;
	ld.global.u64 	%rd381, [%rd380];
	mul.lo.s64 	%rd245, %rd381, %rd558;
	add.s32 	%r47, %r208, -1;
	mul.wide.u32 	%rd382, %r47, 8;
	add.s64 	%rd383, %rd2, %rd382;
	ld.global.u64 	%rd246, [%rd383];
	or.b64  	%rd384, %rd557, %rd246;
	and.b64  	%rd385, %rd384, -4294967296;
	setp.ne.s64 	%p40, %rd385, 0;
	@%p40 bra 	$L__BB460_109;
	cvt.u32.u64 	%r123, %rd246;
	cvt.u32.u64 	%r124, %rd557;
	div.u32 	%r125, %r124, %r123;
	mul.lo.s32 	%r126, %r125, %r123;
	sub.s32 	%r127, %r124, %r126;
	cvt.u64.u32 	%rd556, %r125;
	cvt.u64.u32 	%rd560, %r127;
	bra.uni 	$L__BB460_110;
$L__BB460_109:
	div.s64 	%rd556, %rd557, %rd246;
	mul.lo.s64 	%rd386, %rd556, %rd246;
	sub.s64 	%rd560, %rd557, %rd386;
$L__BB460_110:
	add.s64 	%rd388, %rd1, %rd382;
	ld.global.u64 	%rd389, [%rd388];
	mad.lo.s64 	%rd390, %rd389, %rd560, %rd245;
	add.s64 	%rd565, %rd565, %rd390;
	add.s32 	%r208, %r208, -2;
$L__BB460_111:
	and.b32  	%r128, %r23, 1;
	setp.eq.b32 	%p41, %r128, 1;
	not.pred 	%p42, %p41;
	@%p42 bra 	$L__BB460_116;
	mul.wide.u32 	%rd391, %r208, 8;
	add.s64 	%rd392, %rd2, %rd391;
	ld.global.u64 	%rd257, [%rd392];
	or.b64  	%rd393, %rd556, %rd257;
	and.b64  	%rd394, %rd393, -4294967296;
	setp.ne.s64 	%p43, %rd394, 0;
	@%p43 bra 	$L__BB460_114;
	cvt.u32.u64 	%r129, %rd257;
	cvt.u32.u64 	%r130, %rd556;
	rem.u32 	%r131, %r130, %r129;
	cvt.u64.u32 	%rd564, %r131;
	bra.uni 	$L__BB460_115;
$L__BB460_114:
	rem.s64 	%rd564, %rd556, %rd257;
$L__BB460_115:
	add.s64 	%rd396, %rd1, %rd391;
	ld.global.u64 	%rd397, [%rd396];
	mad.lo.s64 	%rd565, %rd397, %rd564, %rd565;
$L__BB460_116:
	ld.global.u8 	%rs2, [%rd565];
	setp.ne.s16 	%p44, %rs2, 0;
	selp.u16 	%rs3, 1, 0, %p44;
	st.shared.u8 	[%r5], %rs3;
$L__BB460_117:
	bar.sync 	0;
	setp.lt.u32 	%p68, %r210, 66;
	@%p68 bra 	$L__BB460_123;
$L__BB460_118:
	shr.u32 	%r51, %r210, 1;
	setp.ge.u32 	%p69, %r1, %r51;
	@%p69 bra 	$L__BB460_122;
	ld.shared.u8 	%rs7, [%r5];
	setp.eq.s16 	%p71, %rs7, 0;
	mov.pred 	%p88, 0;
	@%p71 bra 	$L__BB460_121;
	add.s32 	%r200, %r5, %r51;
	ld.shared.u8 	%rs8, [%r200];
	setp.ne.s16 	%p88, %rs8, 0;
$L__BB460_121:
	selp.u16 	%rs9, 1, 0, %p88;
	st.shared.u8 	[%r5], %rs9;
$L__BB460_122:
	bar.sync 	0;
	setp.gt.u32 	%p72, %r210, 131;
	mov.u32 	%r210, %r51;
	@%p72 bra 	$L__BB460_118;
$L__BB460_123:
	setp.gt.u32 	%p73, %r1, 31;
	@%p73 bra 	$L__BB460_138;
	ld.volatile.shared.u8 	%rs10, [%r5];
	setp.eq.s16 	%p75, %rs10, 0;
	mov.pred 	%p89, 0;
	@%p75 bra 	$L__BB460_126;
	ld.volatile.shared.u8 	%rs11, [%r5+32];
	setp.ne.s16 	%p89, %rs11, 0;
$L__BB460_126:
	selp.u16 	%rs12, 1, 0, %p89;
	st.volatile.shared.u8 	[%r5], %rs12;
	ld.volatile.shared.u8 	%rs13, [%r5];
	setp.eq.s16 	%p77, %rs13, 0;
	mov.pred 	%p90, 0;
	@%p77 bra 	$L__BB460_128;
	ld.volatile.shared.u8 	%rs14, [%r5+16];
	setp.ne.s16 	%p90, %rs14, 0;
$L__BB460_128:
	selp.u16 	%rs15, 1, 0, %p90;
	st.volatile.shared.u8 	[%r5], %rs15;
	ld.volatile.shared.u8 	%rs16, [%r5];
	setp.eq.s16 	%p79, %rs16, 0;
	mov.pred 	%p91, 0;
	@%p79 bra 	$L__BB460_130;
	ld.volatile.shared.u8 	%rs17, [%r5+8];
	setp.ne.s16 	%p91, %rs17, 0;
$L__BB460_130:
	selp.u16 	%rs18, 1, 0, %p91;
	st.volatile.shared.u8 	[%r5], %rs18;
	ld.volatile.shared.u8 	%rs19, [%r5];
	setp.eq.s16 	%p81, %rs19, 0;
	mov.pred 	%p92, 0;
	@%p81 bra 	$L__BB460_132;
	ld.volatile.shared.u8 	%rs20, [%r5+4];
	setp.ne.s16 	%p92, %rs20, 0;
$L__BB460_132:
	selp.u16 	%rs21, 1, 0, %p92;
	st.volatile.shared.u8 	[%r5], %rs21;
	ld.volatile.shared.u8 	%rs22, [%r5];
	setp.eq.s16 	%p83, %rs22, 0;
	mov.pred 	%p93, 0;
	@%p83 bra 	$L__BB460_134;
	ld.volatile.shared.u8 	%rs23, [%r5+2];
	setp.ne.s16 	%p93, %rs23, 0;
$L__BB460_134:
	selp.u16 	%rs24, 1, 0, %p93;
	st.volatile.shared.u8 	[%r5], %rs24;
	ld.volatile.shared.u8 	%rs25, [%r5];
	setp.eq.s16 	%p85, %rs25, 0;
	mov.pred 	%p94, 0;
	@%p85 bra 	$L__BB460_136;
	ld.volatile.shared.u8 	%rs26, [%r5+1];
	setp.ne.s16 	%p94, %rs26, 0;
$L__BB460_136:
	selp.u16 	%rs27, 1, 0, %p94;
	st.volatile.shared.u8 	[%r5], %rs27;
	setp.ne.s32 	%p86, %r1, 0;
	@%p86 bra 	$L__BB460_138;
	ld.param.u64 	%rd480, [contiguous_all2_u8_param_8];
	ld.param.u64 	%rd479, [contiguous_all2_u8_param_0];
	ld.shared.u8 	%rs28, [allsdata_u8];
	cvt.u64.u32 	%rd475, %r2;
	mad.lo.s64 	%rd476, %rd480, %rd4, %rd475;
	cvta.to.global.u64 	%rd477, %rd479;
	add.s64 	%rd478, %rd477, %rd476;
	st.global.u8 	[%rd478], %rs28;
$L__BB460_138:
	ret;

}
	// .globl	contiguous_all22_u8
.visible .entry contiguous_all22_u8(
	.param .u64 .ptr .align 1 contiguous_all22_u8_param_0,
	.param .u64 .ptr .align 1 contiguous_all22_u8_param_1,
	.param .u64 contiguous_all22_u8_param_2,
	.param .u64 contiguous_all22_u8_param_3,
	.param .u64 contiguous_all22_u8_param_4,
	.param .u64 contiguous_all22_u8_param_5
)
{
	.reg .pred 	%p<49>;
	.reg .b16 	%rs<28>;
	.reg .b32 	%r<15>;
	.reg .b64 	%rd<24>;

	ld.param.u64 	%rd6, [contiguous_all22_u8_param_0];
	ld.param.u64 	%rd9, [contiguous_all22_u8_param_1];
	ld.param.u64 	%rd10, [contiguous_all22_u8_param_2];
	ld.param.u64 	%rd7, [contiguous_all22_u8_param_3];
	ld.param.u64 	%rd11, [contiguous_all22_u8_param_4];
	ld.param.u64 	%rd8, [contiguous_all22_u8_param_5];
	cvta.to.global.u64 	%rd1, %rd9;
	mov.u32 	%r1, %tid.x;
	mov.u32 	%r2, %ctaid.x;
	mov.u32 	%r14, %ntid.x;
	mul.lo.s32 	%r8, %r2, %r14;
	shl.b32 	%r9, %r8, 1;
	add.s32 	%r4, %r9, %r1;
	mov.u32 	%r10, allsdata_u8;
	add.s32 	%r5, %r10, %r1;
	mov.b16 	%rs1, 1;
	st.shared.u8 	[%r5], %rs1;
	mov.u32 	%r11, %ctaid.y;
	cvt.u64.u32 	%rd12, %r11;
	add.s64 	%rd2, %rd10, %rd12;
	setp.ge.u64 	%p17, %rd2, %rd11;
	@%p17 bra 	$L__BB461_28;
	add.s32 	%r12, %r4, %r14;
	cvt.u64.u32 	%rd3, %r12;
	setp.le.u64 	%p18, %rd7, %rd3;
	@%p18 bra 	$L__BB461_5;
	cvt.u64.u32 	%rd15, %r4;
	mul.lo.s64 	%rd4, %rd2, %rd7;
	add.s64 	%rd16, %rd4, %rd15;
	add.s64 	%rd17, %rd1, %rd16;
	ld.global.u8 	%rs3, [%rd17];
	setp.eq.s16 	%p21, %rs3, 0;
	mov.pred 	%p41, 0;
	@%p21 bra 	$L__BB461_4;
	add.s64 	%rd18, %rd4, %rd3;
	add.s64 	%rd19, %rd1, %rd18;
	ld.global.u8 	%rs4, [%rd19];
	setp.ne.s16 	%p41, %rs4, 0;
$L__BB461_4:
	selp.u16 	%rs5, 1, 0, %p41;
	st.shared.u8 	[%r5], %rs5;
	bra.uni 	$L__BB461_7;
$L__BB461_5:
	cvt.u64.u32 	%rd5, %r4;
	setp.le.u64 	%p19, %rd7, %rd5;
	@%p19 bra 	$L__BB461_7;
	mad.lo.s64 	%rd13, %rd2, %rd7, %rd5;
	add.s64 	%rd14, %rd1, %rd13;
	ld.global.u8 	%rs2, [%rd14];
	st.shared.u8 	[%r5], %rs2;
$L__BB461_7:
	bar.sync 	0;
	setp.lt.u32 	%p22, %r14, 66;
	@%p22 bra 	$L__BB461_13;
$L__BB461_8:
	shr.u32 	%r7, %r14, 1;
	setp.ge.u32 	%p23, %r1, %r7;
	@%p23 bra 	$L__BB461_12;
	ld.shared.u8 	%rs6, [%r5];
	setp.eq.s16 	%p25, %rs6, 0;
	mov.pred 	%p42, 0;
	@%p25 bra 	$L__BB461_11;
	add.s32 	%r13, %r5, %r7;
	ld.shared.u8 	%rs7, [%r13];
	setp.ne.s16 	%p42, %rs7, 0;
$L__BB461_11:
	selp.u16 	%rs8, 1, 0, %p42;
	st.shared.u8 	[%r5], %rs8;
$L__BB461_12:
	bar.sync 	0;
	setp.gt.u32 	%p26, %r14, 131;
	mov.u32 	%r14, %r7;
	@%p26 bra 	$L__BB461_8;
$L__BB461_13:
	setp.gt.u32 	%p27, %r1, 31;
	@%p27 bra 	$L__BB461_28;
	ld.volatile.shared.u8 	%rs9, [%r5];
	setp.eq.s16 	%p29, %rs9, 0;
	mov.pred 	%p43, 0;
	@%p29 bra 	$L__BB461_16;
	ld.volatile.shared.u8 	%rs10, [%r5+32];
	setp.ne.s16 	%p43, %rs10, 0;
$L__BB461_16:
	selp.u16 	%rs11, 1, 0, %p43;
	st.volatile.shared.u8 	[%r5], %rs11;
	ld.volatile.shared.u8 	%rs12, [%r5];
	setp.eq.s16 	%p31, %rs12, 0;
	mov.pred 	%p44, 0;
	@%p31 bra 	$L__BB461_18;
	ld.volatile.shared.u8 	%rs13, [%r5+16];
	setp.ne.s16 	%p44, %rs13, 0;
$L__BB461_18:
	selp.u16 	%rs14, 1, 0, %p44;
	st.volatile.shared.u8 	[%r5], %rs14;
	ld.volatile.shared.u8 	%rs15, [%r5];
	setp.eq.s16 	%p33, %rs15, 0;
	mov.pred 	%p45, 0;
	@%p33 bra 	$L__BB461_20;
	ld.volatile.shared.u8 	%rs16, [%r5+8];
	setp.ne.s16 	%p45, %rs16, 0;
$L__BB461_20:
	selp.u16 	%rs17, 1, 0, %p45;
	st.volatile.shared.u8 	[%r5], %rs17;
	ld.volatile.shared.u8 	%rs18, [%r5];
	setp.eq.s16 	%p35, %rs18, 0;
	mov.pred 	%p46, 0;
	@%p35 bra 	$L__BB461_22;
	ld.volatile.shared.u8 	%rs19, [%r5+4];
	setp.ne.s16 	%p46, %rs19, 0;
$L__BB461_22:
	selp.u16 	%rs20, 1, 0, %p46;
	st.volatile.shared.u8 	[%r5], %rs20;
	ld.volatile.shared.u8 	%rs21, [%r5];
	setp.eq.s16 	%p37, %rs21, 0;
	mov.pred 	%p47, 0;
	@%p37 bra 	$L__BB461_24;
	ld.volatile.shared.u8 	%rs22, [%r5+2];
	setp.ne.s16 	%p47, %rs22, 0;
$L__BB461_24:
	selp.u16 	%rs23, 1, 0, %p47;
	st.volatile.shared.u8 	[%r5], %rs23;
	ld.volatile.shared.u8 	%rs24, [%r5];
	setp.eq.s16 	%p39, %rs24, 0;
	mov.pred 	%p48, 0;
	@%p39 bra 	$L__BB461_26;
	ld.volatile.shared.u8 	%rs25, [%r5+1];
	setp.ne.s16 	%p48, %rs25, 0;
$L__BB461_26:
	selp.u16 	%rs26, 1, 0, %p48;
	st.volatile.shared.u8 	[%r5], %rs26;
	setp.ne.s32 	%p40, %r1, 0;
	@%p40 bra 	$L__BB461_28;
	ld.shared.u8 	%rs27, [allsdata_u8];
	cvt.u64.u32 	%rd20, %r2;
	mad.lo.s64 	%rd21, %rd8, %rd2, %rd20;
	cvta.to.global.u64 	%rd22, %rd6;
	add.s64 	%rd23, %rd22, %rd21;
	st.global.u8 	[%rd23], %rs27;
$L__BB461_28:
	ret;

}
	// .globl	contiguous_all3_u8
.visible .entry contiguous_all3_u8(
	.param .u64 .ptr .align 1 contiguous_all3_u8_param_0,
	.param .u64 .ptr .align 1 contiguous_all3_u8_param_1,
	.param .u64 .ptr .align 1 contiguous_all3_u8_param_2,
	.param .u64 .ptr .align 1 contiguous_all3_u8_param_3,
	.param .u64 contiguous_all3_u8_param_4,
	.param .u64 contiguous_all3_u8_param_5,
	.param .u64 contiguous_all3_u8_param_6
)
{
	.reg .pred 	%p<81>;
	.reg .b16 	%rs<50>;
	.reg .b32 	%r<188>;
	.reg .b64 	%rd<306>;

	ld.param.u64 	%rd144, [contiguous_all3_u8_param_0];
	ld.param.u64 	%rd145, [contiguous_all3_u8_param_1];
	ld.param.u64 	%rd148, [contiguous_all3_u8_param_2];
	ld.param.u64 	%rd149, [contiguous_all3_u8_param_3];
	ld.param.u64 	%rd146, [contiguous_all3_u8_param_4];
	ld.param.u64 	%rd147, [contiguous_all3_u8_param_5];
	ld.param.u64 	%rd150, [contiguous_all3_u8_param_6];
	cvta.to.global.u64 	%rd1, %rd149;
	cvta.to.global.u64 	%rd2, %rd148;
	mov.u32 	%r1, %tid.y;
	mov.u32 	%r2, %ntid.x;
	mov.u32 	%r3, %tid.x;
	mad.lo.s32 	%r70, %r1, %r2, %r3;
	mov.u32 	%r71, %ctaid.x;
	mad.lo.s32 	%r72, %r71, %r2, %r3;
	mov.u32 	%r4, %ctaid.y;
	mov.u32 	%r5, %ntid.y;
	mad.lo.s32 	%r73, %r4, %r5, %r1;
	mov.u32 	%r74, allsdata_u8;
	add.s32 	%r7, %r74, %r70;
	mov.b16 	%rs16, 1;
	st.shared.u8 	[%r7], %rs16;
	cvt.u64.u32 	%rd3, %r72;
	setp.le.u64 	%p9, %rd147, %rd3;
	cvt.u64.u32 	%rd152, %r73;
	setp.le.u64 	%p10, %rd150, %rd152;
	or.pred  	%p11, %p9, %p10;
	@%p11 bra 	$L__BB462_95;
	cvt.u32.u64 	%r75, %rd3;
	cvt.u32.u64 	%r76, %rd147;
	mad.lo.s32 	%r179, %r73, %r76, %r75;
	cvt.u32.u64 	%r9, %rd146;
	add.s32 	%r178, %r9, -1;
	setp.lt.s32 	%p12, %r178, 0;
	mov.b64 	%rd305, 0;
	@%p12 bra 	$L__BB462_59;
	setp.lt.u32 	%p13, %r178, 7;
	mov.b64 	%rd305, 0;
	@%p13 bra 	$L__BB462_30;
	add.s32 	%r174, %r9, -4;
	and.b32  	%r77, %r9, -8;
	neg.s32 	%r173, %r77;
	mov.b64 	%rd305, 0;
$L__BB462_4:
	.pragma "nounroll";
	add.s32 	%r16, %r174, 3;
	cvt.u64.u32 	%rd5, %r179;
	mul.wide.u32 	%rd157, %r16, 8;
	add.s64 	%rd158, %rd2, %rd157;
	ld.global.u64 	%rd6, [%rd158];
	and.b64  	%rd159, %rd6, -4294967296;
	setp.ne.s64 	%p14, %rd159, 0;
	@%p14 bra 	$L__BB462_6;
	cvt.u32.u64 	%r78, %rd6;
	cvt.u32.u64 	%r79, %rd5;
	div.u32 	%r80, %r79, %r78;
	mul.lo.s32 	%r81, %r80, %r78;
	sub.s32 	%r82, %r79, %r81;
	cvt.u64.u32 	%rd270, %r80;
	cvt.u64.u32 	%rd271, %r82;
	bra.uni 	$L__BB462_7;
$L__BB462_6:
	div.s64 	%rd270, %rd5, %rd6;
	mul.lo.s64 	%rd160, %rd270, %rd6;
	sub.s64 	%rd271, %rd5, %rd160;
$L__BB462_7:
	mul.wide.u32 	%rd161, %r16, 8;
	add.s64 	%rd162, %rd1, %rd161;
	ld.global.u64 	%rd163, [%rd162];
	mad.lo.s64 	%rd13, %rd163, %rd271, %rd305;
	add.s32 	%r17, %r174, 2;
	and.b64  	%rd14, %rd270, 4294967295;
	mul.wide.u32 	%rd164, %r17, 8;
	add.s64 	%rd165, %rd2, %rd164;
	ld.global.u64 	%rd15, [%rd165];
	and.b64  	%rd166, %rd15, -4294967296;
	setp.ne.s64 	%p15, %rd166, 0;
	@%p15 bra 	$L__BB462_9;
	cvt.u32.u64 	%r83, %rd15;
	cvt.u32.u64 	%r84, %rd14;
	div.u32 	%r85, %r84, %r83;
	mul.lo.s32 	%r86, %r85, %r83;
	sub.s32 	%r87, %r84, %r86;
	cvt.u64.u32 	%rd272, %r85;
	cvt.u64.u32 	%rd273, %r87;
	bra.uni 	$L__BB462_10;
$L__BB462_9:
	div.s64 	%rd272, %rd14, %rd15;
	mul.lo.s64 	%rd167, %rd272, %rd15;
	sub.s64 	%rd273, %rd14, %rd167;
$L__BB462_10:
	mul.wide.u32 	%rd168, %r17, 8;
	add.s64 	%rd169, %rd1, %rd168;
	ld.global.u64 	%rd170, [%rd169];
	mad.lo.s64 	%rd22, %rd170, %rd273, %rd13;
	add.s32 	%r18, %r174, 1;
	and.b64  	%rd23, %rd272, 4294967295;
	mul.wide.u32 	%rd171, %r18, 8;
	add.s64 	%rd172, %rd2, %rd171;
	ld.global.u64 	%rd24, [%rd172];
	and.b64  	%rd173, %rd24, -4294967296;
	setp.ne.s64 	%p16, %rd173, 0;
	@%p16 bra 	$L__BB462_12;
	cvt.u32.u64 	%r88, %rd24;
	cvt.u32.u64 	%r89, %rd23;
	div.u32 	%r90, %r89, %r88;
	mul.lo.s32 	%r91, %r90, %r88;
	sub.s32 	%r92, %r89, %r91;
	cvt.u64.u32 	%rd274, %r90;
	cvt.u64.u32 	%rd275, %r92;
	bra.uni 	$L__BB462_13;
$L__BB462_12:
	div.s64 	%rd274, %rd23, %rd24;
	mul.lo.s64 	%rd174, %rd274, %rd24;
	sub.s64 	%rd275, %rd23, %rd174;
$L__BB462_13:
	mul.wide.u32 	%rd175, %r18, 8;
	add.s64 	%rd176, %rd1, %rd175;
	ld.global.u64 	%rd177, [%rd176];
	mad.lo.s64 	%rd31, %rd177, %rd275, %rd22;
	and.b64  	%rd32, %rd274, 4294967295;
	mul.wide.u32 	%rd178, %r174, 8;
	add.s64 	%rd179, %rd2, %rd178;
	ld.global.u64 	%rd33, [%rd179];
	and.b64  	%rd180, %rd33, -4294967296;
	setp.ne.s64 	%p17, %rd180, 0;
	@%p17 bra 	$L__BB462_15;
	cvt.u32.u64 	%r93, %rd33;
	cvt.u32.u64 	%r94, %rd32;
	div.u32 	%r95, %r94, %r93;
	mul.lo.s32 	%r96, %r95, %r93;
	sub.s32 	%r97, %r94, %r96;
	cvt.u64.u32 	%rd276, %r95;
	cvt.u64.u32 	%rd277, %r97;
	bra.uni 	$L__BB462_16;
$L__BB462_15:
	div.s64 	%rd276, %rd32, %rd33;
	mul.lo.s64 	%rd181, %rd276, %rd33;
	sub.s64 	%rd277, %rd32, %rd181;
$L__BB462_16:
	mul.wide.u32 	%rd182, %r174, 8;
	add.s64 	%rd183, %rd1, %rd182;
	ld.global.u64 	%rd184, [%rd183];
	mad.lo.s64 	%rd40, %rd184, %rd277, %rd31;
	add.s32 	%r19, %r174, -1;
	and.b64  	%rd41, %rd276, 4294967295;
	mul.wide.u32 	%rd185, %r19, 8;
	add.s64 	%rd186, %rd2, %rd185;
	ld.global.u64 	%rd42, [%rd186];
	and.b64  	%rd187, %rd42, -4294967296;
	setp.ne.s64 	%p18, %rd187, 0;
	@%p18 bra 	$L__BB462_18;
	cvt.u32.u64 	%r98, %rd42;
	cvt.u32.u64 	%r99, %rd41;
	div.u32 	%r100, %r99, %r98;
	mul.lo.s32 	%r101, %r100, %r98;
	sub.s32 	%r102, %r99, %r101;
	cvt.u64.u32 	%rd278, %r100;
	cvt.u64.u32 	%rd279, %r102;
	bra.uni 	$L__BB462_19;
$L__BB462_18:
	div.s64 	%rd278, %rd41, %rd42;
	mul.lo.s64 	%rd188, %rd278, %rd42;
	sub.s64 	%rd279, %rd41, %rd188;
$L__BB462_19:
	mul.wide.u32 	%rd189, %r19, 8;
	add.s64 	%rd190, %rd1, %rd189;
	ld.global.u64 	%rd191, [%rd190];
	mad.lo.s64 	%rd49, %rd191, %rd279, %rd40;
	add.s32 	%r20, %r174, -2;
	and.b64  	%rd50, %rd278, 4294967295;
	mul.wide.u32 	%rd192, %r20, 8;
	add.s64 	%rd193, %rd2, %rd192;
	ld.global.u64 	%rd51, [%rd193];
	and.b64  	%rd194, %rd51, -4294967296;
	setp.ne.s64 	%p19, %rd194, 0;
	@%p19 bra 	$L__BB462_21;
	cvt.u32.u64 	%r103, %rd51;
	cvt.u32.u64 	%r104, %rd50;
	div.u32 	%r105, %r104, %r103;
	mul.lo.s32 	%r106, %r105, %r103;
	sub.s32 	%r107, %r104, %r106;
	cvt.u64.u32 	%rd280, %r105;
	cvt.u64.u32 	%rd281, %r107;
	bra.uni 	$L__BB462_22;
$L__BB462_21:
	div.s64 	%rd280, %rd50, %rd51;
	mul.lo.s64 	%rd195, %rd280, %rd51;
	sub.s64 	%rd281, %rd50, %rd195;
$L__BB462_22:
	mul.wide.u32 	%rd196, %r20, 8;
	add.s64 	%rd197, %rd1, %rd196;
	ld.global.u64 	%rd198, [%rd197];
	mad.lo.s64 	%rd58, %rd198, %rd281, %rd49;
	add.s32 	%r21, %r174, -3;
	and.b64  	%rd59, %rd280, 4294967295;
	mul.wide.u32 	%rd199, %r21, 8;
	add.s64 	%rd200, %rd2, %rd199;
	ld.global.u64 	%rd60, [%rd200];
	and.b64  	%rd201, %rd60, -4294967296;
	setp.ne.s64 	%p20, %rd201, 0;
	@%p20 bra 	$L__BB462_24;
	cvt.u32.u64 	%r108, %rd60;
	cvt.u32.u64 	%r109, %rd59;
	div.u32 	%r110, %r109, %r108;
	mul.lo.s32 	%r111, %r110, %r108;
	sub.s32 	%r112, %r109, %r111;
	cvt.u64.u32 	%rd282, %r110;
	cvt.u64.u32 	%rd283, %r112;
	bra.uni 	$L__BB462_25;
$L__BB462_24:
	div.s64 	%rd282, %rd59, %rd60;
	mul.lo.s64 	%rd202, %rd282, %rd60;
	sub.s64 	%rd283, %rd59, %rd202;
$L__BB462_25:
	mul.wide.u32 	%rd203, %r21, 8;
	add.s64 	%rd204, %rd1, %rd203;
	ld.global.u64 	%rd205, [%rd204];
	mad.lo.s64 	%rd67, %rd205, %rd283, %rd58;
	and.b64  	%rd68, %rd282, 4294967295;
	add.s32 	%r113, %r174, -4;
	mul.wide.u32 	%rd206, %r113, 8;
	add.s64 	%rd207, %rd2, %rd206;
	ld.global.u64 	%rd69, [%rd207];
	and.b64  	%rd208, %rd69, -4294967296;
	setp.ne.s64 	%p21, %rd208, 0;
	@%p21 bra 	$L__BB462_27;
	cvt.u32.u64 	%r114, %rd69;
	cvt.u32.u64 	%r115, %rd68;
	div.u32 	%r116, %r115, %r114;
	mul.lo.s32 	%r117, %r116, %r114;
	sub.s32 	%r118, %r115, %r117;
	cvt.u64.u32 	%rd284, %r116;
	cvt.u64.u32 	%rd285, %r118;
	bra.uni 	$L__BB462_28;
$L__BB462_27:
	div.s64 	%rd284, %rd68, %rd69;
	mul.lo.s64 	%rd209, %rd284, %rd69;
	sub.s64 	%rd285, %rd68, %rd209;
$L__BB462_28:
	mul.wide.u32 	%rd210, %r113, 8;
	add.s64 	%rd211, %rd1, %rd210;
	ld.global.u64 	%rd212, [%rd211];
	mad.lo.s64 	%rd305, %rd212, %rd285, %rd67;
	cvt.u32.u64 	%r179, %rd284;
	add.s32 	%r174, %r174, -8;
	add.s32 	%r173, %r173, 8;
	setp.ne.s32 	%p22, %r173, 0;
	@%p22 bra 	$L__BB462_4;
	add.s32 	%r178, %r174, 3;
$L__BB462_30:
	and.b32  	%r28, %r9, 7;
	setp.eq.s32 	%p23, %r28, 0;
	@%p23 bra 	$L__BB462_59;
	and.b32  	%r29, %r9, 3;
	setp.lt.u32 	%p24, %r28, 4;
	@%p24 bra 	$L__BB462_45;
	cvt.u64.u32 	%rd79, %r179;
	mul.wide.u32 	%rd214, %r178, 8;
	add.s64 	%rd215, %rd2, %rd214;
	ld.global.u64 	%rd80, [%rd215];
	and.b64  	%rd216, %rd80, -4294967296;
	setp.ne.s64 	%p25, %rd216, 0;
	@%p25 bra 	$L__BB462_34;
	cvt.u32.u64 	%r120, %rd80;
	cvt.u32.u64 	%r121, %rd79;
	div.u32 	%r122, %r121, %r120;
	mul.lo.s32 	%r123, %r122, %r120;
	sub.s32 	%r124, %r121, %r123;
	cvt.u64.u32 	%rd288, %r122;
	cvt.u64.u32 	%rd289, %r124;
	bra.uni 	$L__BB462_35;
$L__BB462_34:
	div.s64 	%rd288, %rd79, %rd80;
	mul.lo.s64 	%rd217, %rd288, %rd80;
	sub.s64 	%rd289, %rd79, %rd217;
$L__BB462_35:
	mul.wide.u32 	%rd218, %r178, 8;
	add.s64 	%rd219, %rd1, %rd218;
	ld.global.u64 	%rd220, [%rd219];
	mad.lo.s64 	%rd87, %rd220, %rd289, %rd305;
	add.s32 	%r30, %r178, -1;
	and.b64  	%rd88, %rd288, 4294967295;
	mul.wide.u32 	%rd221, %r30, 8;
	add.s64 	%rd222, %rd2, %rd221;
	ld.global.u64 	%rd89, [%rd222];
	and.b64  	%rd223, %rd89, -4294967296;
	setp.ne.s64 	%p26, %rd223, 0;
	@%p26 bra 	$L__BB462_37;
	cvt.u32.u64 	%r125, %rd89;
	cvt.u32.u64 	%r126, %rd88;
	div.u32 	%r127, %r126, %r125;
	mul.lo.s32 	%r128, %r127, %r125;
	sub.s32 	%r129, %r126, %r128;
	cvt.u64.u32 	%rd290, %r127;
	cvt.u64.u32 	%rd291, %r129;
	bra.uni 	$L__BB462_38;
$L__BB462_37:
	div.s64 	%rd290, %rd88, %rd89;
	mul.lo.s64 	%rd224, %rd290, %rd89;
	sub.s64 	%rd291, %rd88, %rd224;
$L__BB462_38:
	mul.wide.u32 	%rd225, %r30, 8;
	add.s64 	%rd226, %rd1, %rd225;
	ld.global.u64 	%rd227, [%rd226];
	mad.lo.s64 	%rd96, %rd227, %rd291, %rd87;
	add.s32 	%r31, %r178, -2;
	and.b64  	%rd97, %rd290, 4294967295;
	mul.wide.u32 	%rd228, %r31, 8;
	add.s64 	%rd229, %rd2, %rd228;
	ld.global.u64 	%rd98, [%rd229];
	and.b64  	%rd230, %rd98, -4294967296;
	setp.ne.s64 	%p27, %rd230, 0;
	@%p27 bra 	$L__BB462_40;
	cvt.u32.u64 	%r130, %rd98;
	cvt.u32.u64 	%r131, %rd97;
	div.u32 	%r132, %r131, %r130;
	mul.lo.s32 	%r133, %r132, %r130;
	sub.s32 	%r134, %r131, %r133;
	cvt.u64.u32 	%rd292, %r132;
	cvt.u64.u32 	%rd293, %r134;
	bra.uni 	$L__BB462_41;
$L__BB462_40:
	div.s64 	%rd292, %rd97, %rd98;
	mul.lo.s64 	%rd231, %rd292, %rd98;
	sub.s64 	%rd293, %rd97, %rd231;
$L__BB462_41:
	mul.wide.u32 	%rd232, %r31, 8;
	add.s64 	%rd233, %rd1, %rd232;
	ld.global.u64 	%rd234, [%rd233];
	mad.lo.s64 	%rd105, %rd234, %rd293, %rd96;
	add.s32 	%r32, %r178, -3;
	and.b64  	%rd106, %rd292, 4294967295;
	mul.wide.u32 	%rd235, %r32, 8;
	add.s64 	%rd236, %rd2, %rd235;
	ld.global.u64 	%rd107, [%rd236];
	and.b64  	%rd237, %rd107, -4294967296;
	setp.ne.s64 	%p28, %rd237, 0;
	@%p28 bra 	$L__BB462_43;
	cvt.u32.u64 	%r135, %rd107;
	cvt.u32.u64 	%r136, %rd106;
	div.u32 	%r137, %r136, %r135;
	mul.lo.s32 	%r138, %r137, %r135;
	sub.s32 	%r139, %r136, %r138;
	cvt.u64.u32 	%rd294, %r137;
	cvt.u64.u32 	%rd295, %r139;
	bra.uni 	$L__BB462_44;
$L__BB462_43:
	div.s64 	%rd294, %rd106, %rd107;
	mul.lo.s64 	%rd238, %rd294, %rd107;
	sub.s64 	%rd295, %rd106, %rd238;
$L__BB462_44:
	mul.wide.u32 	%rd239, %r32, 8;
	add.s64 	%rd240, %rd1, %rd239;
	ld.global.u64 	%rd241, [%rd240];
	mad.lo.s64 	%rd305, %rd241, %rd295, %rd105;
	cvt.u32.u64 	%r179, %rd294;
	add.s32 	%r178, %r178, -4;
$L__BB462_45:
	setp.eq.s32 	%p29, %r29, 0;
	@%p29 bra 	$L__BB462_59;
	setp.eq.s32 	%p30, %r29, 1;
	@%p30 bra 	$L__BB462_54;
	cvt.u64.u32 	%rd117, %r179;
	mul.wide.u32 	%rd243, %r178, 8;
	add.s64 	%rd244, %rd2, %rd243;
	ld.global.u64 	%rd118, [%rd244];
	and.b64  	%rd245, %rd118, -4294967296;
	setp.ne.s64 	%p31, %rd245, 0;
	@%p31 bra 	$L__BB462_49;
	cvt.u32.u64 	%r140, %rd118;
	cvt.u32.u64 	%r141, %rd117;
	div.u32 	%r142, %r141, %r140;
	mul.lo.s32 	%r143, %r142, %r140;
	sub.s32 	%r144, %r141, %r143;
	cvt.u64.u32 	%rd298, %r142;
	cvt.u64.u32 	%rd299, %r144;
	bra.uni 	$L__BB462_50;
$L__BB462_49:
	div.s64 	%rd298, %rd117, %rd118;
	mul.lo.s64 	%rd246, %rd298, %rd118;
	sub.s64 	%rd299, %rd117, %rd246;
$L__BB462_50:
	add.s64 	%rd248, %rd1, %rd243;
	ld.global.u64 	%rd249, [%rd248];
	mad.lo.s64 	%rd125, %rd249, %rd299, %rd305;
	add.s32 	%r37, %r178, -1;
	and.b64  	%rd126, %rd298, 4294967295;
	mul.wide.u32 	%rd250, %r37, 8;
	add.s64 	%rd251, %rd2, %rd250;
	ld.global.u64 	%rd127, [%rd251];
	and.b64  	%rd252, %rd127, -4294967296;
	setp.ne.s64 	%p32, %rd252, 0;
	@%p32 bra 	$L__BB462_52;
	cvt.u32.u64 	%r145, %rd127;
	cvt.u32.u64 	%r146, %rd126;
	div.u32 	%r147, %r146, %r145;
	mul.lo.s32 	%r148, %r147, %r145;
	sub.s32 	%r149, %r146, %r148;
	cvt.u64.u32 	%rd300, %r147;
	cvt.u64.u32 	%rd301, %r149;
	bra.uni 	$L__BB462_53;
$L__BB462_52:
	div.s64 	%rd300, %rd126, %rd127;
	mul.lo.s64 	%rd253, %rd300, %rd127;
	sub.s64 	%rd301, %rd126, %rd253;
$L__BB462_53:
	add.s64 	%rd255, %rd1, %rd250;
	ld.global.u64 	%rd256, [%rd255];
	mad.lo.s64 	%rd305, %rd256, %rd301, %rd125;
	cvt.u32.u64 	%r179, %rd300;
	add.s32 	%r178, %r178, -2;
$L__BB462_54:
	and.b32  	%r150, %r9, 1;
	setp.eq.b32 	%p33, %r150, 1;
	not.pred 	%p34, %p33;
	@%p34 bra 	$L__BB462_59;
	cvt.u64.u32 	%rd137, %r179;
	mul.wide.u32 	%rd257, %r178, 8;
	add.s64 	%rd258, %rd2, %rd257;
	ld.global.u64 	%rd138, [%rd258];
	and.b64  	%rd259, %rd138, -4294967296;
	setp.ne.s64 	%p35, %rd259, 0;
	@%p35 bra 	$L__BB462_57;
	cvt.u32.u64 	%r151, %rd138;
	cvt.u32.u64 	%r152, %rd137;
	rem.u32 	%r153, %r152, %r151;
	cvt.u64.u32 	%rd304, %r153;
	bra.uni 	$L__BB462_58;
$L__BB462_57:
	rem.s64 	%rd304, %rd137, %rd138;
$L__BB462_58:
	add.s64 	%rd261, %rd1, %rd257;
	ld.global.u64 	%rd262, [%rd261];
	mad.lo.s64 	%rd305, %rd262, %rd304, %rd305;
$L__BB462_59:
	cvta.to.global.u64 	%rd263, %rd145;
	add.s64 	%rd264, %rd263, %rd305;
	ld.global.u8 	%rs17, [%rd264];
	setp.ne.s16 	%p36, %rs17, 0;
	selp.u16 	%rs18, 1, 0, %p36;
	st.shared.u8 	[%r7], %rs18;
	bar.sync 	0;
	setp.ne.s32 	%p37, %r1, 0;
	@%p37 bra 	$L__BB462_95;
	setp.gt.u32 	%p38, %r5, 1;
	@%p38 bra 	$L__BB462_62;
	mov.u32 	%r154, allsdata_u8;
	add.s32 	%r155, %r154, %r3;
	ld.shared.u8 	%rs48, [%r155];
	bra.uni 	$L__BB462_94;
$L__BB462_62:
	mov.u32 	%r157, allsdata_u8;
	add.s32 	%r42, %r157, %r3;
	ld.shared.u8 	%rs48, [%r42];
	add.s32 	%r43, %r5, -1;
	add.s32 	%r158, %r5, -2;
	and.b32  	%r44, %r43, 7;
	setp.lt.u32 	%p39, %r158, 7;
	mov.b32 	%r186, 1;
	@%p39 bra 	$L__BB462_75;
	and.b32  	%r160, %r43, -8;
	neg.s32 	%r184, %r160;
	shl.b32 	%r46, %r2, 3;
	shl.b32 	%r47, %r2, 1;
	mul.lo.s32 	%r48, %r2, 3;
	shl.b32 	%r49, %r2, 2;
	mul.lo.s32 	%r50, %r2, 5;
	mul.lo.s32 	%r51, %r2, 6;
	mul.lo.s32 	%r52, %r2, 7;
	mov.b32 	%r183, 0;
	mov.u32 	%r182, %r42;
$L__BB462_64:
	.pragma "nounroll";
	and.b16  	%rs20, %rs48, 255;
	setp.eq.s16 	%p41, %rs20, 0;
	mov.pred 	%p77, 0;
	@%p41 bra 	$L__BB462_73;
	add.s32 	%r161, %r182, %r2;
	ld.shared.u8 	%rs21, [%r161];
	setp.eq.s16 	%p43, %rs21, 0;
	@%p43 bra 	$L__BB462_73;
	add.s32 	%r162, %r182, %r47;
	ld.shared.u8 	%rs22, [%r162];
	setp.eq.s16 	%p45, %rs22, 0;
	@%p45 bra 	$L__BB462_73;
	add.s32 	%r163, %r182, %r48;
	ld.shared.u8 	%rs23, [%r163];
	setp.eq.s16 	%p47, %rs23, 0;
	@%p47 bra 	$L__BB462_73;
	add.s32 	%r164, %r182, %r49;
	ld.shared.u8 	%rs24, [%r164];
	setp.eq.s16 	%p49, %rs24, 0;
	@%p49 bra 	$L__BB462_73;
	add.s32 	%r165, %r182, %r50;
	ld.shared.u8 	%rs25, [%r165];
	setp.eq.s16 	%p51, %rs25, 0;
	@%p51 bra 	$L__BB462_73;
	add.s32 	%r166, %r182, %r51;
	ld.shared.u8 	%rs26, [%r166];
	setp.eq.s16 	%p53, %rs26, 0;
	@%p53 bra 	$L__BB462_73;
	add.s32 	%r167, %r182, %r52;
	ld.shared.u8 	%rs27, [%r167];
	setp.eq.s16 	%p55, %rs27, 0;
	@%p55 bra 	$L__BB462_73;
	add.s32 	%r168, %r182, %r46;
	ld.shared.u8 	%rs28, [%r168];
	setp.ne.s16 	%p77, %rs28, 0;
$L__BB462_73:
	selp.u16 	%rs48, 1, 0, %p77;
	add.s32 	%r184, %r184, 8;
	add.s32 	%r183, %r183, 8;
	add.s32 	%r182, %r182, %r46;
	setp.ne.s32 	%p56, %r184, 0;
	@%p56 bra 	$L__BB462_64;
	add.s32 	%r186, %r183, 1;
$L__BB462_75:
	setp.eq.s32 	%p57, %r44, 0;
	@%p57 bra 	$L__BB462_93;
	and.b32  	%r61, %r43, 3;
	setp.lt.u32 	%p58, %r44, 4;
	@%p58 bra 	$L__BB462_83;
	and.b16  	%rs30, %rs48, 255;
	setp.eq.s16 	%p60, %rs30, 0;
	mov.pred 	%p78, 0;
	@%p60 bra 	$L__BB462_82;
	mad.lo.s32 	%r62, %r186, %r2, %r42;
	ld.shared.u8 	%rs31, [%r62];
	setp.eq.s16 	%p62, %rs31, 0;
	@%p62 bra 	$L__BB462_82;
	add.s32 	%r63, %r62, %r2;
	ld.shared.u8 	%rs32, [%r63];
	setp.eq.s16 	%p64, %rs32, 0;
	@%p64 bra 	$L__BB462_82;
	add.s32 	%r64, %r63, %r2;
	ld.shared.u8 	%rs33, [%r64];
	setp.eq.s16 	%p66, %rs33, 0;
	@%p66 bra 	$L__BB462_82;
	add.s32 	%r169, %r64, %r2;
	ld.shared.u8 	%rs34, [%r169];
	setp.ne.s16 	%p78, %rs34, 0;
$L__BB462_82:
	add.s32 	%r186, %r186, 4;
	selp.u16 	%rs48, 1, 0, %p78;
$L__BB462_83:
	setp.eq.s32 	%p67, %r61, 0;
	@%p67 bra 	$L__BB462_93;
	setp.eq.s32 	%p68, %r61, 1;
	@%p68 bra 	$L__BB462_89;
	and.b16  	%rs36, %rs48, 255;
	setp.eq.s16 	%p70, %rs36, 0;
	mov.pred 	%p79, 0;
	@%p70 bra 	$L__BB462_88;
	mad.lo.s32 	%r67, %r186, %r2, %r42;
	ld.shared.u8 	%rs37, [%r67];
	setp.eq.s16 	%p72, %rs37, 0;
	@%p72 bra 	$L__BB462_88;
	add.s32 	%r170, %r67, %r2;
	ld.shared.u8 	%rs38, [%r170];
	setp.ne.s16 	%p79, %rs38, 0;
$L__BB462_88:
	add.s32 	%r186, %r186, 2;
	selp.u16 	%rs48, 1, 0, %p79;
$L__BB462_89:
	and.b32  	%r171, %r43, 1;
	setp.eq.b32 	%p73, %r171, 1;
	not.pred 	%p74, %p73;
	@%p74 bra 	$L__BB462_93;
	and.b16  	%rs39, %rs48, 255;
	setp.eq.s16 	%p76, %rs39, 0;
	mov.pred 	%p80, 0;
	@%p76 bra 	$L__BB462_92;
	mad.lo.s32 	%r172, %r186, %r2, %r42;
	ld.shared.u8 	%rs40, [%r172];
	setp.ne.s16 	%p80, %rs40, 0;
$L__BB462_92:
	selp.u16 	%rs48, 1, 0, %p80;
$L__BB462_93:
	st.shared.u8 	[%r42], %rs48;
$L__BB462_94:
	cvt.u64.u32 	%rd265, %r4;
	mad.lo.s64 	%rd266, %rd147, %rd265, %rd3;
	cvta.to.global.u64 	%rd267, %rd144;
	add.s64 	%rd268, %rd267, %rd266;
	st.global.u8 	[%rd268], %rs48;
$L__BB462_95:
	ret;

}
	// .globl	contiguous_all33_u8
.visible .entry contiguous_all33_u8(
	.param .u64 .ptr .align 1 contiguous_all33_u8_param_0,
	.param .u64 .ptr .align 1 contiguous_all33_u8_param_1,
	.param .u64 contiguous_all33_u8_param_2,
	.param .u64 contiguous_all33_u8_param_3,
	.param .u64 contiguous_all33_u8_param_4
)
{
	.reg .pred 	%p<56>;
	.reg .b16 	%rs<49>;
	.reg .b32 	%r<69>;
	.reg .b64 	%rd<15>;

	ld.param.u64 	%rd2, [contiguous_all33_u8_param_0];
	ld.param.u64 	%rd3, [contiguous_all33_u8_param_1];
	ld.param.u64 	%rd4, [contiguous_all33_u8_param_3];
	ld.param.u64 	%rd5, [contiguous_all33_u8_param_4];
	mov.u32 	%r1, %tid.y;
	mov.u32 	%r2, %ntid.x;
	mov.u32 	%r3, %tid.x;
	mad.lo.s32 	%r36, %r1, %r2, %r3;
	mov.u32 	%r37, %ctaid.x;
	mad.lo.s32 	%r38, %r37, %r2, %r3;
	mov.u32 	%r4, %ctaid.y;
	mov.u32 	%r5, %ntid.y;
	mad.lo.s32 	%r39, %r4, %r5, %r1;
	mov.u32 	%r40, allsdata_u8;
	add.s32 	%r7, %r40, %r36;
	mov.b16 	%rs16, 1;
	st.shared.u8 	[%r7], %rs16;
	cvt.u64.u32 	%rd1, %r38;
	setp.le.u64 	%p9, %rd4, %rd1;
	cvt.u64.u32 	%rd7, %r39;
	setp.le.u64 	%p10, %rd5, %rd7;
	or.pred  	%p11, %p9, %p10;
	@%p11 bra 	$L__BB463_37;
	cvt.u32.u64 	%r41, %rd1;
	cvta.to.global.u64 	%rd8, %rd3;
	cvt.u32.u64 	%r42, %rd4;
	mad.lo.s32 	%r43, %r39, %r42, %r41;
	cvt.u64.u32 	%rd9, %r43;
	add.s64 	%rd10, %rd8, %rd9;
	ld.global.u8 	%rs17, [%rd10];
	st.shared.u8 	[%r7], %rs17;
	bar.sync 	0;
	setp.ne.s32 	%p12, %r1, 0;
	@%p12 bra 	$L__BB463_37;
	setp.gt.u32 	%p13, %r5, 1;
	@%p13 bra 	$L__BB463_4;
	add.s32 	%r45, %r40, %r3;
	ld.shared.u8 	%rs47, [%r45];
	bra.uni 	$L__BB463_36;
$L__BB463_4:
	add.s32 	%r8, %r40, %r3;
	ld.shared.u8 	%rs47, [%r8];
	add.s32 	%r9, %r5, -1;
	add.s32 	%r48, %r5, -2;
	and.b32  	%r10, %r9, 7;
	setp.lt.u32 	%p14, %r48, 7;
	mov.b32 	%r67, 1;
	@%p14 bra 	$L__BB463_17;
	and.b32  	%r50, %r9, -8;
	neg.s32 	%r65, %r50;
	shl.b32 	%r12, %r2, 3;
	shl.b32 	%r13, %r2, 1;
	mul.lo.s32 	%r14, %r2, 3;
	shl.b32 	%r15, %r2, 2;
	mul.lo.s32 	%r16, %r2, 5;
	mul.lo.s32 	%r17, %r2, 6;
	mul.lo.s32 	%r18, %r2, 7;
	mov.b32 	%r64, 0;
	mov.u32 	%r63, %r8;
$L__BB463_6:
	.pragma "nounroll";
	and.b16  	%rs19, %rs47, 255;
	setp.eq.s16 	%p16, %rs19, 0;
	mov.pred 	%p52, 0;
	@%p16 bra 	$L__BB463_15;
	add.s32 	%r51, %r63, %r2;
	ld.shared.u8 	%rs20, [%r51];
	setp.eq.s16 	%p18, %rs20, 0;
	@%p18 bra 	$L__BB463_15;
	add.s32 	%r52, %r63, %r13;
	ld.shared.u8 	%rs21, [%r52];
	setp.eq.s16 	%p20, %rs21, 0;
	@%p20 bra 	$L__BB463_15;
	add.s32 	%r53, %r63, %r14;
	ld.shared.u8 	%rs22, [%r53];
	setp.eq.s16 	%p22, %rs22, 0;
	@%p22 bra 	$L__BB463_15;
	add.s32 	%r54, %r63, %r15;
	ld.shared.u8 	%rs23, [%r54];
	setp.eq.s16 	%p24, %rs23, 0;
	@%p24 bra 	$L__BB463_15;
	add.s32 	%r55, %r63, %r16;
	ld.shared.u8 	%rs24, [%r55];
	setp.eq.s16 	%p26, %rs24, 0;
	@%p26 bra 	$L__BB463_15;
	add.s32 	%r56, %r63, %r17;
	ld.shared.u8 	%rs25, [%r56];
	setp.eq.s16 	%p28, %rs25, 0;
	@%p28 bra 	$L__BB463_15;
	add.s32 	%r57, %r63, %r18;
	ld.shared.u8 	%rs26, [%r57];
	setp.eq.s16 	%p30, %rs26, 0;
	@%p30 bra 	$L__BB463_15;
	add.s32 	%r58, %r63, %r12;
	ld.shared.u8 	%rs27, [%r58];
	setp.ne.s16 	%p52, %rs27, 0;
$L__BB463_15:
	selp.u16 	%rs47, 1, 0, %p52;
	add.s32 	%r65, %r65, 8;
	add.s32 	%r64, %r64, 8;
	add.s32 	%r63, %r63, %r12;
	setp.ne.s32 	%p31, %r65, 0;
	@%p31 bra 	$L__BB463_6;
	add.s32 	%r67, %r64, 1;
$L__BB463_17:
	setp.eq.s32 	%p32, %r10, 0;
	@%p32 bra 	$L__BB463_35;
	and.b32  	%r27, %r9, 3;
	setp.lt.u32 	%p33, %r10, 4;
	@%p33 bra 	$L__BB463_25;
	and.b16  	%rs29, %rs47, 255;
	setp.eq.s16 	%p35, %rs29, 0;
	mov.pred 	%p53, 0;
	@%p35 bra 	$L__BB463_24;
	mad.lo.s32 	%r28, %r67, %r2, %r8;
	ld.shared.u8 	%rs30, [%r28];
	setp.eq.s16 	%p37, %rs30, 0;
	@%p37 bra 	$L__BB463_24;
	add.s32 	%r29, %r28, %r2;
	ld.shared.u8 	%rs31, [%r29];
	setp.eq.s16 	%p39, %rs31, 0;
	@%p39 bra 	$L__BB463_24;
	add.s32 	%r30, %r29, %r2;
	ld.shared.u8 	%rs32, [%r30];
	setp.eq.s16 	%p41, %rs32, 0;
	@%p41 bra 	$L__BB463_24;
	add.s32 	%r59, %r30, %r2;
	ld.shared.u8 	%rs33, [%r59];
	setp.ne.s16 	%p53, %rs33, 0;
$L__BB463_24:
	add.s32 	%r67, %r67, 4;
	selp.u16 	%rs47, 1, 0, %p53;
$L__BB463_25:
	setp.eq.s32 	%p42, %r27, 0;
	@%p42 bra 	$L__BB463_35;
	setp.eq.s32 	%p43, %r27, 1;
	@%p43 bra 	$L__BB463_31;
	and.b16  	%rs35, %rs47, 255;
	setp.eq.s16 	%p45, %rs35, 0;
	mov.pred 	%p54, 0;
	@%p45 bra 	$L__BB463_30;
	mad.lo.s32 	%r33, %r67, %r2, %r8;
	ld.shared.u8 	%rs36, [%r33];
	setp.eq.s16 	%p47, %rs36, 0;
	@%p47 bra 	$L__BB463_30;
	add.s32 	%r60, %r33, %r2;
	ld.shared.u8 	%rs37, [%r60];
	setp.ne.s16 	%p54, %rs37, 0;
$L__BB463_30:
	add.s32 	%r67, %r67, 2;
	selp.u16 	%rs47, 1, 0, %p54;
$L__BB463_31:
	and.b32  	%r61, %r9, 1;
	setp.eq.b32 	%p48, %r61, 1;
	not.pred 	%p49, %p48;
	@%p49 bra 	$L__BB463_35;
	and.b16  	%rs38, %rs47, 255;
	setp.eq.s16 	%p51, %rs38, 0;
	mov.pred 	%p55, 0;
	@%p51 bra 	$L__BB463_34;
	mad.lo.s32 	%r62, %r67, %r2, %r8;
	ld.shared.u8 	%rs39, [%r62];
	setp.ne.s16 	%p55, %rs39, 0;
$L__BB463_34:
	selp.u16 	%rs47, 1, 0, %p55;
$L__BB463_35:
	st.shared.u8 	[%r8], %rs47;
$L__BB463_36:
	cvt.u64.u32 	%rd11, %r4;
	mad.lo.s64 	%rd12, %rd4, %rd11, %rd1;
	cvta.to.global.u64 	%rd13, %rd2;
	add.s64 	%rd14, %rd13, %rd12;
	st.global.u8 	[%rd14], %rs47;
$L__BB463_37:
	ret;

}
	// .globl	contiguous_all_u16
.visible .entry contiguous_all_u16(
	.param .u64 .ptr .align 1 contiguous_all_u16_param_0,
	.param .u64 .ptr .align 1 contiguous_all_u16_param_1,
	.param .u64 contiguous_all_u16_param_2
)
{
	.reg .pred 	%p<49>;
	.reg .b16 	%rs<29>;
	.reg .b32 	%r<14>;
	.reg .b64 	%rd<16>;

	ld.param.u64 	%rd4, [contiguous_all_u16_param_0];
	ld.param.u64 	%rd6, [contiguous_all_u16_param_1];
	ld.param.u64 	%rd5, [contiguous_all_u16_param_2];
	cvta.to.global.u64 	%rd1, %rd6;
	mov.u32 	%r1, %tid.x;
	mov.u32 	%r2, %ctaid.x;
	mov.u32 	%r13, %ntid.x;
	mul.lo.s32 	%r8, %r2, %r13;
	shl.b32 	%r9, %r8, 1;
	add.s32 	%r4, %r9, %r1;
	mov.u32 	%r10, allsdata_u16;
	add.s32 	%r5, %r10, %r1;
	mov.b16 	%rs1, 1;
	st.shared.u8 	[%r5], %rs1;
	add.s32 	%r11, %r4, %r13;
	cvt.u64.u32 	%rd2, %r11;
	setp.le.u64 	%p17, %rd5, %rd2;
	@%p17 bra 	$L__BB464_4;
	mul.wide.u32 	%rd9, %r4, 2;
	add.s64 	%rd10, %rd1, %rd9;
	ld.global.u16 	%rs4, [%rd10];
	setp.eq.s16 	%p21, %rs4, 0;
	mov.pred 	%p41, 0;
	@%p21 bra 	$L__BB464_3;
	shl.b64 	%rd11, %rd2, 1;
	add.s64 	%rd12, %rd1, %rd11;
	ld.global.u16 	%rs5, [%rd12];
	setp.ne.s16 	%p41, %rs5, 0;
$L__BB464_3:
	selp.u16 	%rs6, 1, 0, %p41;
	st.shared.u8 	[%r5], %rs6;
	bra.uni 	$L__BB464_6;
$L__BB464_4:
	cvt.u64.u32 	%rd3, %r4;
	setp.le.u64 	%p18, %rd5, %rd3;
	@%p18 bra 	$L__BB464_6;
	shl.b64 	%rd7, %rd3, 1;
	add.s64 	%rd8, %rd1, %rd7;
	ld.global.u16 	%rs2, [%rd8];
	setp.ne.s16 	%p19, %rs2, 0;
	selp.u16 	%rs3, 1, 0, %p19;
	st.shared.u8 	[%r5], %rs3;
$L__BB464_6:
	bar.sync 	0;
	setp.lt.u32 	%p22, %r13, 66;
	@%p22 bra 	$L__BB464_12;
$L__BB464_7:
	shr.u32 	%r7, %r13, 1;
	setp.ge.u32 	%p23, %r1, %r7;
	@%p23 bra 	$L__BB464_11;
	ld.shared.u8 	%rs7, [%r5];
	setp.eq.s16 	%p25, %rs7, 0;
	mov.pred 	%p42, 0;
	@%p25 bra 	$L__BB464_10;
	add.s32 	%r12, %r5, %r7;
	ld.shared.u8 	%rs8, [%r12];
	setp.ne.s16 	%p42, %rs8, 0;
$L__BB464_10:
	selp.u16 	%rs9, 1, 0, %p42;
	st.shared.u8 	[%r5], %rs9;
$L__BB464_11:
	bar.sync 	0;
	setp.gt.u32 	%p26, %r13, 131;
	mov.u32 	%r13, %r7;
	@%p26 bra 	$L__BB464_7;
$L__BB464_12:
	setp.gt.u32 	%p27, %r1, 31;
	@%p27 bra 	$L__BB464_27;
	ld.volatile.shared.u8 	%rs10, [%r5];
	setp.eq.s16 	%p29, %rs10, 0;
	mov.pred 	%p43, 0;
	@%p29 bra 	$L__BB464_15;
	ld.volatile.shared.u8 	%rs11, [%r5+32];
	setp.ne.s16 	%p43, %rs11, 0;
$L__BB464_15:
	selp.u16 	%rs12, 1, 0, %p43;
	st.volatile.shared.u8 	[%r5], %rs12;
	ld.volatile.shared.u8 	%rs13, [%r5];
	setp.eq.s16 	%p31, %rs13, 0;
	mov.pred 	%p44, 0;
	@%p31 bra 	$L__BB464_17;
	ld.volatile.shared.u8 	%rs14, [%r5+16];
	setp.ne.s16 	%p44, %rs14, 0;
$L__BB464_17:
	selp.u16 	%rs15, 1, 0, %p44;
	st.volatile.shared.u8 	[%r5], %rs15;
	ld.volatile.shared.u8 	%rs16, [%r5];
	setp.eq.s16 	%p33, %rs16, 0;
	mov.pred 	%p45, 0;
	@%p33 bra 	$L__BB464_19;
	ld.volatile.shared.u8 	%rs17, [%r5+8];
	setp.ne.s16 	%p45, %rs17, 0;
$L__BB464_19:
	selp.u16 	%rs18, 1, 0, %p45;
	st.volatile.shared.u8 	[%r5], %rs18;
	ld.volatile.shared.u8 	%rs19, [%r5];
	setp.eq.s16 	%p35, %rs19, 0;
	mov.pred 	%p46, 0;
	@%p35 bra 	$L__BB464_21;
	ld.volatile.shared.u8 	%rs20, [%r5+4];
	setp.ne.s16 	%p46, %rs20, 0;
$L__BB464_21:
	selp.u16 	%rs21, 1, 0, %p46;
	st.volatile.shared.u8 	[%r5], %rs21;
	ld.volatile.shared.u8 	%rs22, [%r5];
	setp.eq.s16 	%p37, %rs22, 0;
	mov.pred 	%p47, 0;
	@%p37 bra 	$L__BB464_23;
	ld.volatile.shared.u8 	%rs23, [%r5+2];
	setp.ne.s16 	%p47, %rs23, 0;
$L__BB464_23:
	selp.u16 	%rs24, 1, 0, %p47;
	st.volatile.shared.u8 	[%r5], %rs24;
	ld.volatile.shared.u8 	%rs25, [%r5];
	setp.eq.s16 	%p39, %rs25, 0;
	mov.pred 	%p48, 0;
	@%p39 bra 	$L__BB464_25;
	ld.volatile.shared.u8 	%rs26, [%r5+1];
	setp.ne.s16 	%p48, %rs26, 0;
$L__BB464_25:
	selp.u16 	%rs27, 1, 0, %p48;
	st.volatile.shared.u8 	[%r5], %rs27;
	setp.ne.s32 	%p40, %r1, 0;
	@%p40 bra 	$L__BB464_27;
	ld.shared.u8 	%rs28, [allsdata_u16];
	cvt.u64.u32 	%rd13, %r2;
	cvta.to.global.u64 	%rd14, %rd4;
	add.s64 	%rd15, %rd14, %rd13;
	st.global.u8 	[%rd15], %rs28;
$L__BB464_27:
	ret;

}
	// .globl	contiguous_cumulate_all_u16
.visible .entry contiguous_cumulate_all_u16(
	.param .u64 .ptr .align 1 contiguous_cumulate_all_u16_param_0,
	.param .u64 .ptr .align 1 contiguous_cumulate_all_u16_param_1,
	.param .u64 contiguous_cumulate_all_u16_param_2
)
{
	.reg .pred 	%p<48>;
	.reg .b16 	%rs<28>;
	.reg .b32 	%r<14>;
	.reg .b64 	%rd<14>;

	ld.param.u64 	%rd4, [contiguous_cumulate_all_u16_param_0];
	ld.param.u64 	%rd6, [contiguous_cumulate_all_u16_param_1];
	ld.param.u64 	%rd5, [contiguous_cumulate_all_u16_param_2];
	cvta.to.global.u64 	%rd1, %rd6;
	mov.u32 	%r1, %tid.x;
	mov.u32 	%r2, %ctaid.x;
	mov.u32 	%r13, %ntid.x;
	mul.lo.s32 	%r8, %r2, %r13;
	shl.b32 	%r9, %r8, 1;
	add.s32 	%r4, %r9, %r1;
	mov.u32 	%r10, allsdata_u16;
	add.s32 	%r5, %r10, %r1;
	mov.b16 	%rs1, 1;
	st.shared.u8 	[%r5], %rs1;
	add.s32 	%r11, %r4, %r13;
	cvt.u64.u32 	%rd2, %r11;
	setp.le.u64 	%p17, %rd5, %rd2;
	@%p17 bra 	$L__BB465_4;
	cvt.u64.u32 	%rd8, %r4;
	add.s64 	%rd9, %rd1, %rd8;
	ld.global.u8 	%rs3, [%rd9];
	setp.eq.s16 	%p20, %rs3, 0;
	mov.pred 	%p40, 0;
	@%p20 bra 	$L__BB465_3;
	add.s64 	%rd10, %rd1, %rd2;
	ld.global.u8 	%rs4, [%rd10];
	setp.ne.s16 	%p40, %rs4, 0;
$L__BB465_3:
	selp.u16 	%rs5, 1, 0, %p40;
	st.shared.u8 	[%r5], %rs5;
	bra.uni 	$L__BB465_6;
$L__BB465_4:
	cvt.u64.u32 	%rd3, %r4;
	setp.le.u64 	%p18, %rd5, %rd3;
	@%p18 bra 	$L__BB465_6;
	add.s64 	%rd7, %rd1, %rd3;
	ld.global.u8 	%rs2, [%rd7];
	st.shared.u8 	[%r5], %rs2;
$L__BB465_6:
	bar.sync 	0;
	setp.lt.u32 	%p21, %r13, 66;
	@%p21 bra 	$L__BB465_12;
$L__BB465_7:
	shr.u32 	%r7, %r13, 1;
	setp.ge.u32 	%p22, %r1, %r7;
	@%p22 bra 	$L__BB465_11;
	ld.shared.u8 	%rs6, [%r5];
	setp.eq.s16 	%p24, %rs6, 0;
	mov.pred 	%p41, 0;
	@%p24 bra 	$L__BB465_10;
	add.s32 	%r12, %r5, %r7;
	ld.shared.u8 	%rs7, [%r12];
	setp.ne.s16 	%p41, %rs7, 0;
$L__BB465_10:
	selp.u16 	%rs8, 1, 0, %p41;
	st.shared.u8 	[%r5], %rs8;
$L__BB465_11:
	bar.sync 	0;
	setp.gt.u32 	%p25, %r13, 131;
	mov.u32 	%r13, %r7;
	@%p25 bra 	$L__BB465_7;
$L__BB465_12:
	setp.gt.u32 	%p26, %r1, 31;
	@%p26 bra 	$L__BB465_27;
	ld.volatile.shared.u8 	%rs9, [%r5];
	setp.eq.s16 	%p28, %rs9, 0;
	mov.pred 	%p42, 0;
	@%p28 bra 	$L__BB465_15;
	ld.volatile.shared.u8 	%rs10, [%r5+32];
	setp.ne.s16 	%p42, %rs10, 0;
$L__BB465_15:
	selp.u16 	%rs11, 1, 0, %p42;
	st.volatile.shared.u8 	[%r5], %rs11;
	ld.volatile.shared.u8 	%rs12, [%r5];
	setp.eq.s16 	%p30, %rs12, 0;
	mov.pred 	%p43, 0;
	@%p30 bra 	$L__BB465_17;
	ld.volatile.shared.u8 	%rs13, [%r5+16];
	setp.ne.s16 	%p43, %rs13, 0;
$L__BB465_17:
	selp.u16 	%rs14, 1, 0, %p43;
	st.volatile.shared.u8 	[%r5], %rs14;
	ld.volatile.shared.u8 	%rs15, [%r5];
	setp.eq.s16 	%p32, %rs15, 0;
	mov.pred 	%p44, 0;
	@%p32 bra 	$L__BB465_19;
	ld.volatile.shared.u8 	%rs16, [%r5+8];
	setp.ne.s16 	%p44, %rs16, 0;
$L__BB465_19:
	selp.u16 	%rs17, 1, 0, %p44;
	st.volatile.shared.u8 	[%r5], %rs17;
	ld.volatile.shared.u8 	%rs18, [%r5];
	setp.eq.s16 	%p34, %rs18, 0;
	mov.pred 	%p45, 0;
	@%p34 bra 	$L__BB465_21;
	ld.volatile.shared.u8 	%rs19, [%r5+4];
	setp.ne.s16 	%p45, %rs19, 0;
$L__BB465_21:
	selp.u16 	%rs20, 1, 0, %p45;
	st.volatile.shared.u8 	[%r5], %rs20;
	ld.volatile.shared.u8 	%rs21, [%r5];
	setp.eq.s16 	%p36, %rs21, 0;
	mov.pred 	%p46, 0;
	@%p36 bra 	$L__BB465_23;
	ld.volatile.shared.u8 	%rs22, [%r5+2];
	setp.ne.s16 	%p46, %rs22, 0;
$L__BB465_23:
	selp.u16 	%rs23, 1, 0, %p46;
	st.volatile.shared.u8 	[%r5], %rs23;
	ld.volatile.shared.u8 	%rs24, [%r5];
	setp.eq.s16 	%p38, %rs24, 0;
	mov.pred 	%p47, 0;
	@%p38 bra 	$L__BB465_25;
	ld.volatile.shared.u8 	%rs25, [%r5+1];
	setp.ne.s16 	%p47, %rs25, 0;
$L__BB465_25:
	selp.u16 	%rs26, 1, 0, %p47;
	st.volatile.shared.u8 	[%r5], %rs26;
	setp.ne.s32 	%p39, %r1, 0;
	@%p39 bra 	$L__BB465_27;
	ld.shared.u8 	%rs27, [allsdata_u16];
	cvt.u64.u32 	%rd11, %r2;
	cvta.to.global.u64 	%rd12, %rd4;
	add.s64 	%rd13, %rd12, %rd11;
	st.global.u8 	[%rd13], %rs27;
$L__BB465_27:
	ret;

}
	// .globl	uncontiguous_all_u16
.visible .entry uncontiguous_all_u16(
	.param .u64 .ptr .align 1 uncontiguous_all_u16_param_0,
	.param .u64 .ptr .align 1 uncontiguous_all_u16_param_1,
	.param .u64 .ptr .align 1 uncontiguous_all_u16_param_2,
	.param .u64 .ptr .align 1 uncontiguous_all_u16_param_3,
	.param .u64 uncontiguous_all_u16_param_4,
	.param .u64 uncontiguous_all_u16_param_5
)
{
	.reg .pred 	%p<94>;
	.reg .b16 	%rs<29>;
	.reg .b32 	%r<210>;
	.reg .b64 	%rd<558>;

	ld.param.u64 	%rd260, [uncontiguous_all_u16_param_0];
	ld.param.u64 	%rd263, [uncontiguous_all_u16_param_1];
	ld.param.u64 	%rd264, [uncontiguous_all_u16_param_2];
	ld.param.u64 	%rd265, [uncontiguous_all_u16_param_3];
	ld.param.u64 	%rd261, [uncontiguous_all_u16_param_4];
	ld.param.u64 	%rd262, [uncontiguous_all_u16_param_5];
	cvta.to.global.u64 	%rd1, %rd265;
	cvta.to.global.u64 	%rd2, %rd264;
	cvta.to.global.u64 	%rd3, %rd263;
	mov.u32 	%r1, %tid.x;
	mov.u32 	%r2, %ctaid.x;
	mov.u32 	%r209, %ntid.x;
	mul.lo.s32 	%r52, %r2, %r209;
	shl.b32 	%r53, %r52, 1;
	add.s32 	%r4, %r53, %r1;
	mov.u32 	%r54, allsdata_u16;
	add.s32 	%r5, %r54, %r1;
	mov.b16 	%rs1, 1;
	st.shared.u8 	[%r5], %rs1;
	add.s32 	%r55, %r4, %r209;
	cvt.u64.u32 	%rd511, %r55;
	setp.le.u64 	%p17, %rd262, %rd511;
	@%p17 bra 	$L__BB466_56;
	cvt.u32.u64 	%r6, %rd261;
	add.s32 	%r203, %r6, -1;
	setp.lt.s32 	%p44, %r203, 0;
	mov.b64 	%rd515, 0;
	mov.u64 	%rd516, %rd515;
	@%p44 bra 	$L__BB466_53;
	cvt.u64.u32 	%rd512, %r4;
	setp.lt.u32 	%p45, %r203, 3;
	mov.b64 	%rd516, 0;
	mov.u64 	%rd515, %rd516;
	@%p45 bra 	$L__BB466_30;
	add.s32 	%r201, %r6, -2;
	and.b32  	%r131, %r6, -4;
	neg.s32 	%r200, %r131;
	mov.b64 	%rd516, 0;
$L__BB466_4:
	.pragma "nounroll";
	add.s32 	%r12, %r201, 1;
	mul.wide.u32 	%rd397, %r12, 8;
	add.s64 	%rd398, %rd2, %rd397;
	ld.global.u64 	%rd10, [%rd398];
	or.b64  	%rd399, %rd512, %rd10;
	and.b64  	%rd400, %rd399, -4294967296;
	setp.ne.s64 	%p46, %rd400, 0;
	@%p46 bra 	$L__BB466_6;
	cvt.u32.u64 	%r132, %rd10;
	cvt.u32.u64 	%r133, %rd512;
	div.u32 	%r134, %r133, %r132;
	mul.lo.s32 	%r135, %r134, %r132;
	sub.s32 	%r136, %r133, %r135;
	cvt.u64.u32 	%rd477, %r134;
	cvt.u64.u32 	%rd478, %r136;
	bra.uni 	$L__BB466_7;
$L__BB466_6:
	div.s64 	%rd477, %rd512, %rd10;
	mul.lo.s64 	%rd401, %rd477, %rd10;
	sub.s64 	%rd478, %rd512, %rd401;
$L__BB466_7:
	mul.wide.u32 	%rd402, %r12, 8;
	add.s64 	%rd403, %rd1, %rd402;
	ld.global.u64 	%rd17, [%rd403];
	mad.lo.s64 	%rd18, %rd17, %rd478, %rd515;
	or.b64  	%rd404, %rd511, %rd10;
	and.b64  	%rd405, %rd404, -4294967296;
	setp.ne.s64 	%p47, %rd405, 0;
	@%p47 bra 	$L__BB466_9;
	cvt.u32.u64 	%r137, %rd10;
	cvt.u32.u64 	%r138, %rd511;
	div.u32 	%r139, %r138, %r137;
	mul.lo.s32 	%r140, %r139, %r137;
	sub.s32 	%r141, %r138, %r140;
	cvt.u64.u32 	%rd479, %r139;
	cvt.u64.u32 	%rd480, %r141;
	bra.uni 	$L__BB466_10;
$L__BB466_9:
	div.s64 	%rd479, %rd511, %rd10;
	mul.lo.s64 	%rd406, %rd479, %rd10;
	sub.s64 	%rd480, %rd511, %rd406;
$L__BB466_10:
	mad.lo.s64 	%rd25, %rd480, %rd17, %rd516;
	add.s32 	%r13, %r201, -2;
	mul.wide.u32 	%rd407, %r201, 8;
	add.s64 	%rd408, %rd2, %rd407;
	ld.global.u64 	%rd26, [%rd408];
	or.b64  	%rd409, %rd477, %rd26;
	and.b64  	%rd410, %rd409, -4294967296;
	setp.ne.s64 	%p48, %rd410, 0;
	@%p48 bra 	$L__BB466_12;
	cvt.u32.u64 	%r142, %rd26;
	cvt.u32.u64 	%r143, %rd477;
	div.u32 	%r144, %r143, %r142;
	mul.lo.s32 	%r145, %r144, %r142;
	sub.s32 	%r146, %r143, %r145;
	cvt.u64.u32 	%rd481, %r144;
	cvt.u64.u32 	%rd482, %r146;
	bra.uni 	$L__BB466_13;
$L__BB466_12:
	div.s64 	%rd481, %rd477, %rd26;
	mul.lo.s64 	%rd411, %rd481, %rd26;
	sub.s64 	%rd482, %rd477, %rd411;
$L__BB466_13:
	mul.wide.u32 	%rd412, %r201, 8;
	add.s64 	%rd413, %rd1, %rd412;
	ld.global.u64 	%rd33, [%rd413];
	mad.lo.s64 	%rd34, %rd33, %rd482, %rd18;
	or.b64  	%rd414, %rd479, %rd26;
	and.b64  	%rd415, %rd414, -4294967296;
	setp.ne.s64 	%p49, %rd415, 0;
	@%p49 bra 	$L__BB466_15;
	cvt.u32.u64 	%r147, %rd26;
	cvt.u32.u64 	%r148, %rd479;
	div.u32 	%r149, %r148, %r147;
	mul.lo.s32 	%r150, %r149, %r147;
	sub.s32 	%r151, %r148, %r150;
	cvt.u64.u32 	%rd483, %r149;
	cvt.u64.u32 	%rd484, %r151;
	bra.uni 	$L__BB466_16;
$L__BB466_15:
	div.s64 	%rd483, %rd479, %rd26;
	mul.lo.s64 	%rd416, %rd483, %rd26;
	sub.s64 	%rd484, %rd479, %rd416;
$L__BB466_16:
	mad.lo.s64 	%rd41, %rd484, %rd33, %rd25;
	add.s32 	%r14, %r201, -1;
	mul.wide.u32 	%rd417, %r14, 8;
	add.s64 	%rd418, %rd2, %rd417;
	ld.global.u64 	%rd42, [%rd418];
	or.b64  	%rd419, %rd481, %rd42;
	and.b64  	%rd420, %rd419, -4294967296;
	setp.ne.s64 	%p50, %rd420, 0;
	@%p50 bra 	$L__BB466_18;
	cvt.u32.u64 	%r152, %rd42;
	cvt.u32.u64 	%r153, %rd481;
	div.u32 	%r154, %r153, %r152;
	mul.lo.s32 	%r155, %r154, %r152;
	sub.s32 	%r156, %r153, %r155;
	cvt.u64.u32 	%rd485, %r154;
	cvt.u64.u32 	%rd486, %r156;
	bra.uni 	$L__BB466_19;
$L__BB466_18:
	div.s64 	%rd485, %rd481, %rd42;
	mul.lo.s64 	%rd421, %rd485, %rd42;
	sub.s64 	%rd486, %rd481, %rd421;
$L__BB466_19:
	mul.wide.u32 	%rd422, %r14, 8;
	add.s64 	%rd423, %rd1, %rd422;
	ld.global.u64 	%rd49, [%rd423];
	mad.lo.s64 	%rd50, %rd49, %rd486, %rd34;
	or.b64  	%rd424, %rd483, %rd42;
	and.b64  	%rd425, %rd424, -4294967296;
	setp.ne.s64 	%p51, %rd425, 0;
	@%p51 bra 	$L__BB466_21;
	cvt.u32.u64 	%r157, %rd42;
	cvt.u32.u64 	%r158, %rd483;
	div.u32 	%r159, %r158, %r157;
	mul.lo.s32 	%r160, %r159, %r157;
	sub.s32 	%r161, %r158, %r160;
	cvt.u64.u32 	%rd487, %r159;
	cvt.u64.u32 	%rd488, %r161;
	bra.uni 	$L__BB466_22;
$L__BB466_21:
	div.s64 	%rd487, %rd483, %rd42;
	mul.lo.s64 	%rd426, %rd487, %rd42;
	sub.s64 	%rd488, %rd483, %rd426;
$L__BB466_22:
	mad.lo.s64 	%rd57, %rd488, %rd49, %rd41;
	mul.wide.u32 	%rd427, %r13, 8;
	add.s64 	%rd428, %rd2, %rd427;
	ld.global.u64 	%rd58, [%rd428];
	or.b64  	%rd429, %rd485, %rd58;
	and.b64  	%rd430, %rd429, -4294967296;
	setp.ne.s64 	%p52, %rd430, 0;
	@%p52 bra 	$L__BB466_24;
	cvt.u32.u64 	%r162, %rd58;
	cvt.u32.u64 	%r163, %rd485;
	div.u32 	%r164, %r163, %r162;
	mul.lo.s32 	%r165, %r164, %r162;
	sub.s32 	%r166, %r163, %r165;
	cvt.u64.u32 	%rd512, %r164;
	cvt.u64.u32 	%rd490, %r166;
	bra.uni 	$L__BB466_25;
$L__BB466_24:
	div.s64 	%rd512, %rd485, %rd58;
	mul.lo.s64 	%rd431, %rd512, %rd58;
	sub.s64 	%rd490, %rd485, %rd431;
$L__BB466_25:
	mul.wide.u32 	%rd432, %r13, 8;
	add.s64 	%rd433, %rd1, %rd432;
	ld.global.u64 	%rd65, [%rd433];
	mad.lo.s64 	%rd515, %rd65, %rd490, %rd50;
	or.b64  	%rd434, %rd487, %rd58;
	and.b64  	%rd435, %rd434, -4294967296;
	setp.ne.s64 	%p53, %rd435, 0;
	@%p53 bra 	$L__BB466_27;
	cvt.u32.u64 	%r167, %rd58;
	cvt.u32.u64 	%r168, %rd487;
	div.u32 	%r169, %r168, %r167;
	mul.lo.s32 	%r170, %r169, %r167;
	sub.s32 	%r171, %r168, %r170;
	cvt.u64.u32 	%rd511, %r169;
	cvt.u64.u32 	%rd492, %r171;
	bra.uni 	$L__BB466_28;
$L__BB466_27:
	div.s64 	%rd511, %rd487, %rd58;
	mul.lo.s64 	%rd436, %rd511, %rd58;
	sub.s64 	%rd492, %rd487, %rd436;
$L__BB466_28:
	mad.lo.s64 	%rd516, %rd492, %rd65, %rd57;
	add.s32 	%r201, %r201, -4;
	add.s32 	%r200, %r200, 4;
	setp.ne.s32 	%p54, %r200, 0;
	@%p54 bra 	$L__BB466_4;
	add.s32 	%r203, %r201, 1;
$L__BB466_30:
	and.b32  	%r19, %r6, 3;
	setp.eq.s32 	%p55, %r19, 0;
	@%p55 bra 	$L__BB466_53;
	setp.eq.s32 	%p56, %r19, 1;
	@%p56 bra 	$L__BB466_45;
	mul.wide.u32 	%rd438, %r203, 8;
	add.s64 	%rd439, %rd2, %rd438;
	ld.global.u64 	%rd80, [%rd439];
	or.b64  	%rd440, %rd512, %rd80;
	and.b64  	%rd441, %rd440, -4294967296;
	setp.ne.s64 	%p57, %rd441, 0;
	@%p57 bra 	$L__BB466_34;
	cvt.u32.u64 	%r172, %rd80;
	cvt.u32.u64 	%r173, %rd512;
	div.u32 	%r174, %r173, %r172;
	mul.lo.s32 	%r175, %r174, %r172;
	sub.s32 	%r176, %r173, %r175;
	cvt.u64.u32 	%rd499, %r174;
	cvt.u64.u32 	%rd500, %r176;
	bra.uni 	$L__BB466_35;
$L__BB466_34:
	div.s64 	%rd499, %rd512, %rd80;
	mul.lo.s64 	%rd442, %rd499, %rd80;
	sub.s64 	%rd500, %rd512, %rd442;
$L__BB466_35:
	add.s64 	%rd444, %rd1, %rd438;
	ld.global.u64 	%rd87, [%rd444];
	mad.lo.s64 	%rd88, %rd87, %rd500, %rd515;
	or.b64  	%rd445, %rd511, %rd80;
	and.b64  	%rd446, %rd445, -4294967296;
	setp.ne.s64 	%p58, %rd446, 0;
	@%p58 bra 	$L__BB466_37;
	cvt.u32.u64 	%r177, %rd80;
	cvt.u32.u64 	%r178, %rd511;
	div.u32 	%r179, %r178, %r177;
	mul.lo.s32 	%r180, %r179, %r177;
	sub.s32 	%r181, %r178, %r180;
	cvt.u64.u32 	%rd501, %r179;
	cvt.u64.u32 	%rd502, %r181;
	bra.uni 	$L__BB466_38;
$L__BB466_37:
	div.s64 	%rd501, %rd511, %rd80;
	mul.lo.s64 	%rd447, %rd501, %rd80;
	sub.s64 	%rd502, %rd511, %rd447;
$L__BB466_38:
	mad.lo.s64 	%rd95, %rd502, %rd87, %rd516;
	add.s32 	%r20, %r203, -1;
	mul.wide.u32 	%rd448, %r20, 8;
	add.s64 	%rd449, %rd2, %rd448;
	ld.global.u64 	%rd96, [%rd449];
	or.b64  	%rd450, %rd499, %rd96;
	and.b64  	%rd451, %rd450, -4294967296;
	setp.ne.s64 	%p59, %rd451, 0;
	@%p59 bra 	$L__BB466_40;
	cvt.u32.u64 	%r182, %rd96;
	cvt.u32.u64 	%r183, %rd499;
	div.u32 	%r184, %r183, %r182;
	mul.lo.s32 	%r185, %r184, %r182;
	sub.s32 	%r186, %r183, %r185;
	cvt.u64.u32 	%rd512, %r184;
	cvt.u64.u32 	%rd504, %r186;
	bra.uni 	$L__BB466_41;
$L__BB466_40:
	div.s64 	%rd512, %rd499, %rd96;
	mul.lo.s64 	%rd452, %rd512, %rd96;
	sub.s64 	%rd504, %rd499, %rd452;
$L__BB466_41:
	add.s64 	%rd454, %rd1, %rd448;
	ld.global.u64 	%rd103, [%rd454];
	mad.lo.s64 	%rd515, %rd103, %rd504, %rd88;
	or.b64  	%rd455, %rd501, %rd96;
	and.b64  	%rd456, %rd455, -4294967296;
	setp.ne.s64 	%p60, %rd456, 0;
	@%p60 bra 	$L__BB466_43;
	cvt.u32.u64 	%r187, %rd96;
	cvt.u32.u64 	%r188, %rd501;
	div.u32 	%r189, %r188, %r187;
	mul.lo.s32 	%r190, %r189, %r187;
	sub.s32 	%r191, %r188, %r190;
	cvt.u64.u32 	%rd511, %r189;
	cvt.u64.u32 	%rd506, %r191;
	bra.uni 	$L__BB466_44;
$L__BB466_43:
	div.s64 	%rd511, %rd501, %rd96;
	mul.lo.s64 	%rd457, %rd511, %rd96;
	sub.s64 	%rd506, %rd501, %rd457;
$L__BB466_44:
	mad.lo.s64 	%rd516, %rd506, %rd103, %rd95;
	add.s32 	%r203, %r203, -2;
$L__BB466_45:
	and.b32  	%r192, %r6, 1;
	setp.eq.b32 	%p61, %r192, 1;
	not.pred 	%p62, %p61;
	@%p62 bra 	$L__BB466_53;
	mul.wide.u32 	%rd458, %r203, 8;
	add.s64 	%rd459, %rd2, %rd458;
	ld.global.u64 	%rd118, [%rd459];
	or.b64  	%rd460, %rd512, %rd118;
	and.b64  	%rd461, %rd460, -4294967296;
	setp.ne.s64 	%p63, %rd461, 0;
	@%p63 bra 	$L__BB466_48;
	cvt.u32.u64 	%r193, %rd118;
	cvt.u32.u64 	%r194, %rd512;
	rem.u32 	%r195, %r194, %r193;
	cvt.u64.u32 	%rd513, %r195;
	bra.uni 	$L__BB466_49;
$L__BB466_48:
	rem.s64 	%rd513, %rd512, %rd118;
$L__BB466_49:
	add.s64 	%rd463, %rd1, %rd458;
	ld.global.u64 	%rd122, [%rd463];
	mad.lo.s64 	%rd515, %rd122, %rd513, %rd515;
	or.b64  	%rd464, %rd511, %rd118;
	and.b64  	%rd465, %rd464, -4294967296;
	setp.ne.s64 	%p64, %rd465, 0;
	@%p64 bra 	$L__BB466_51;
	cvt.u32.u64 	%r196, %rd118;
	cvt.u32.u64 	%r197, %rd511;
	rem.u32 	%r198, %r197, %r196;
	cvt.u64.u32 	%rd514, %r198;
	bra.uni 	$L__BB466_52;
$L__BB466_51:
	rem.s64 	%rd514, %rd511, %rd118;
$L__BB466_52:
	mad.lo.s64 	%rd516, %rd514, %rd122, %rd516;
$L__BB466_53:
	shl.b64 	%rd466, %rd515, 1;
	add.s64 	%rd467, %rd3, %rd466;
	ld.global.u16 	%rs4, [%rd467];
	setp.eq.s16 	%p66, %rs4, 0;
	mov.pred 	%p86, 0;
	@%p66 bra 	$L__BB466_55;
	shl.b64 	%rd468, %rd516, 1;
	add.s64 	%rd469, %rd3, %rd468;
	ld.global.u16 	%rs5, [%rd469];
	setp.ne.s16 	%p86, %rs5, 0;
$L__BB466_55:
	selp.u16 	%rs6, 1, 0, %p86;
	st.shared.u8 	[%r5], %rs6;
	bra.uni 	$L__BB466_116;
$L__BB466_56:
	cvt.u64.u32 	%rd548, %r4;
	setp.le.u64 	%p18, %rd262, %rd548;
	@%p18 bra 	$L__BB466_116;
	cvt.u32.u64 	%r23, %rd261;
	add.s32 	%r207, %r23, -1;
	setp.lt.s32 	%p19, %r207, 0;
	mov.b64 	%rd557, 0;
	@%p19 bra 	$L__BB466_115;
	and.b32  	%r25, %r23, 7;
	setp.lt.u32 	%p20, %r207, 7;
	mov.b64 	%rd557, 0;
	@%p20 bra 	$L__BB466_86;
	add.s32 	%r205, %r23, -4;
	and.b32  	%r56, %r23, -8;
	neg.s32 	%r204, %r56;
	mov.b64 	%rd557, 0;
$L__BB466_60:
	.pragma "nounroll";
	add.s32 	%r30, %r205, 3;
	mul.wide.u32 	%rd270, %r30, 8;
	add.s64 	%rd271, %rd2, %rd270;
	ld.global.u64 	%rd133, [%rd271];
	or.b64  	%rd272, %rd548, %rd133;
	and.b64  	%rd273, %rd272, -4294967296;
	setp.ne.s64 	%p21, %rd273, 0;
	@%p21 bra 	$L__BB466_62;
	cvt.u32.u64 	%r57, %rd133;
	cvt.u32.u64 	%r58, %rd548;
	div.u32 	%r59, %r58, %r57;
	mul.lo.s32 	%r60, %r59, %r57;
	sub.s32 	%r61, %r58, %r60;
	cvt.u64.u32 	%rd519, %r59;
	cvt.u64.u32 	%rd520, %r61;
	bra.uni 	$L__BB466_63;
$L__BB466_62:
	div.s64 	%rd519, %rd548, %rd133;
	mul.lo.s64 	%rd274, %rd519, %rd133;
	sub.s64 	%rd520, %rd548, %rd274;
$L__BB466_63:
	add.s64 	%rd276, %rd1, %rd270;
	ld.global.u64 	%rd277, [%rd276];
	mad.lo.s64 	%rd140, %rd277, %rd520, %rd557;
	add.s32 	%r31, %r205, 2;
	mul.wide.u32 	%rd278, %r31, 8;
	add.s64 	%rd279, %rd2, %rd278;
	ld.global.u64 	%rd141, [%rd279];
	or.b64  	%rd280, %rd519, %rd141;
	and.b64  	%rd281, %rd280, -4294967296;
	setp.ne.s64 	%p22, %rd281, 0;
	@%p22 bra 	$L__BB466_65;
	cvt.u32.u64 	%r62, %rd141;
	cvt.u32.u64 	%r63, %rd519;
	div.u32 	%r64, %r63, %r62;
	mul.lo.s32 	%r65, %r64, %r62;
	sub.s32 	%r66, %r63, %r65;
	cvt.u64.u32 	%rd521, %r64;
	cvt.u64.u32 	%rd522, %r66;
	bra.uni 	$L__BB466_66;
$L__BB466_65:
	div.s64 	%rd521, %rd519, %rd141;
	mul.lo.s64 	%rd282, %rd521, %rd141;
	sub.s64 	%rd522, %rd519, %rd282;
$L__BB466_66:
	add.s64 	%rd284, %rd1, %rd278;
	ld.global.u64 	%rd285, [%rd284];
	mad.lo.s64 	%rd148, %rd285, %rd522, %rd140;
	add.s32 	%r32, %r205, 1;
	mul.wide.u32 	%rd286, %r32, 8;
	add.s64 	%rd287, %rd2, %rd286;
	ld.global.u64 	%rd149, [%rd287];
	or.b64  	%rd288, %rd521, %rd149;
	and.b64  	%rd289, %rd288, -4294967296;
	setp.ne.s64 	%p23, %rd289, 0;
	@%p23 bra 	$L__BB466_68;
	cvt.u32.u64 	%r67, %rd149;
	cvt.u32.u64 	%r68, %rd521;
	div.u32 	%r69, %r68, %r67;
	mul.lo.s32 	%r70, %r69, %r67;
	sub.s32 	%r71, %r68, %r70;
	cvt.u64.u32 	%rd523, %r69;
	cvt.u64.u32 	%rd524, %r71;
	bra.uni 	$L__BB466_69;
$L__BB466_68:
	div.s64 	%rd523, %rd521, %rd149;
	mul.lo.s64 	%rd290, %rd523, %rd149;
	sub.s64 	%rd524, %rd521, %rd290;
$L__BB466_69:
	add.s64 	%rd292, %rd1, %rd286;
	ld.global.u64 	%rd293, [%rd292];
	mad.lo.s64 	%rd156, %rd293, %rd524, %rd148;
	add.s32 	%r33, %r205, -4;
	mul.wide.u32 	%rd294, %r205, 8;
	add.s64 	%rd295, %rd2, %rd294;
	ld.global.u64 	%rd157, [%rd295];
	or.b64  	%rd296, %rd523, %rd157;
	and.b64  	%rd297, %rd296, -4294967296;
	setp.ne.s64 	%p24, %rd297, 0;
	@%p24 bra 	$L__BB466_71;
	cvt.u32.u64 	%r72, %rd157;
	cvt.u32.u64 	%r73, %rd523;
	div.u32 	%r74, %r73, %r72;
	mul.lo.s32 	%r75, %r74, %r72;
	sub.s32 	%r76, %r73, %r75;
	cvt.u64.u32 	%rd525, %r74;
	cvt.u64.u32 	%rd526, %r76;
	bra.uni 	$L__BB466_72;
$L__BB466_71:
	div.s64 	%rd525, %rd523, %rd157;
	mul.lo.s64 	%rd298, %rd525, %rd157;
	sub.s64 	%rd526, %rd523, %rd298;
$L__BB466_72:
	add.s64 	%rd300, %rd1, %rd294;
	ld.global.u64 	%rd301, [%rd300];
	mad.lo.s64 	%rd164, %rd301, %rd526, %rd156;
	add.s32 	%r34, %r205, -1;
	mul.wide.u32 	%rd302, %r34, 8;
	add.s64 	%rd303, %rd2, %rd302;
	ld.global.u64 	%rd165, [%rd303];
	or.b64  	%rd304, %rd525, %rd165;
	and.b64  	%rd305, %rd304, -4294967296;
	setp.ne.s64 	%p25, %rd305, 0;
	@%p25 bra 	$L__BB466_74;
	cvt.u32.u64 	%r77, %rd165;
	cvt.u32.u64 	%r78, %rd525;
	div.u32 	%r79, %r78, %r77;
	mul.lo.s32 	%r80, %r79, %r77;
	sub.s32 	%r81, %r78, %r80;
	cvt.u64.u32 	%rd527, %r79;
	cvt.u64.u32 	%rd528, %r81;
	bra.uni 	$L__BB466_75;
$L__BB466_74:
	div.s64 	%rd527, %rd525, %rd165;
	mul.lo.s64 	%rd306, %rd527, %rd165;
	sub.s64 	%rd528, %rd525, %rd306;
$L__BB466_75:
	add.s64 	%rd308, %rd1, %rd302;
	ld.global.u64 	%rd309, [%rd308];
	mad.lo.s64 	%rd172, %rd309, %rd528, %rd164;
	add.s32 	%r35, %r205, -2;
	mul.wide.u32 	%rd310, %r35, 8;
	add.s64 	%rd311, %rd2, %rd310;
	ld.global.u64 	%rd173, [%rd311];
	or.b64  	%rd312, %rd527, %rd173;
	and.b64  	%rd313, %rd312, -4294967296;
	setp.ne.s64 	%p26, %rd313, 0;
	@%p26 bra 	$L__BB466_77;
	cvt.u32.u64 	%r82, %rd173;
	cvt.u32.u64 	%r83, %rd527;
	div.u32 	%r84, %r83, %r82;
	mul.lo.s32 	%r85, %r84, %r82;
	sub.s32 	%r86, %r83, %r85;
	cvt.u64.u32 	%rd529, %r84;
	cvt.u64.u32 	%rd530, %r86;
	bra.uni 	$L__BB466_78;
$L__BB466_77:
	div.s64 	%rd529, %rd527, %rd173;
	mul.lo.s64 	%rd314, %rd529, %rd173;
	sub.s64 	%rd530, %rd527, %rd314;
$L__BB466_78:
	add.s64 	%rd316, %rd1, %rd310;
	ld.global.u64 	%rd317, [%rd316];
	mad.lo.s64 	%rd180, %rd317, %rd530, %rd172;
	add.s32 	%r36, %r205, -3;
	mul.wide.u32 	%rd318, %r36, 8;
	add.s64 	%rd319, %rd2, %rd318;
	ld.global.u64 	%rd181, [%rd319];
	or.b64  	%rd320, %rd529, %rd181;
	and.b64  	%rd321, %rd320, -4294967296;
	setp.ne.s64 	%p27, %rd321, 0;
	@%p27 bra 	$L__BB466_80;
	cvt.u32.u64 	%r87, %rd181;
	cvt.u32.u64 	%r88, %rd529;
	div.u32 	%r89, %r88, %r87;
	mul.lo.s32 	%r90, %r89, %r87;
	sub.s32 	%r91, %r88, %r90;
	cvt.u64.u32 	%rd531, %r89;
	cvt.u64.u32 	%rd532, %r91;
	bra.uni 	$L__BB466_81;
$L__BB466_80:
	div.s64 	%rd531, %rd529, %rd181;
	mul.lo.s64 	%rd322, %rd531, %rd181;
	sub.s64 	%rd532, %rd529, %rd322;
$L__BB466_81:
	add.s64 	%rd324, %rd1, %rd318;
	ld.global.u64 	%rd325, [%rd324];
	mad.lo.s64 	%rd188, %rd325, %rd532, %rd180;
	mul.wide.u32 	%rd326, %r33, 8;
	add.s64 	%rd327, %rd2, %rd326;
	ld.global.u64 	%rd189, [%rd327];
	or.b64  	%rd328, %rd531, %rd189;
	and.b64  	%rd329, %rd328, -4294967296;
	setp.ne.s64 	%p28, %rd329, 0;
	@%p28 bra 	$L__BB466_83;
	cvt.u32.u64 	%r92, %rd189;
	cvt.u32.u64 	%r93, %rd531;
	div.u32 	%r94, %r93, %r92;
	mul.lo.s32 	%r95, %r94, %r92;
	sub.s32 	%r96, %r93, %r95;
	cvt.u64.u32 	%rd548, %r94;
	cvt.u64.u32 	%rd534, %r96;
	bra.uni 	$L__BB466_84;
$L__BB466_83:
	div.s64 	%rd548, %rd531, %rd189;
	mul.lo.s64 	%rd330, %rd548, %rd189;
	sub.s64 	%rd534, %rd531, %rd330;
$L__BB466_84:
	add.s64 	%rd332, %rd1, %rd326;
	ld.global.u64 	%rd333, [%rd332];
	mad.lo.s64 	%rd557, %rd333, %rd534, %rd188;
	add.s32 	%r205, %r205, -8;
	add.s32 	%r204, %r204, 8;
	setp.ne.s32 	%p29, %r204, 0;
	@%p29 bra 	$L__BB466_60;
	add.s32 	%r207, %r205, 3;
$L__BB466_86:
	setp.eq.s32 	%p30, %r25, 0;
	@%p30 bra 	$L__BB466_115;
	and.b32  	%r41, %r23, 3;
	setp.lt.u32 	%p31, %r25, 4;
	@%p31 bra 	$L__BB466_101;
	mul.wide.u32 	%rd335, %r207, 8;
	add.s64 	%rd336, %rd2, %rd335;
	ld.global.u64 	%rd200, [%rd336];
	or.b64  	%rd337, %rd548, %rd200;
	and.b64  	%rd338, %rd337, -4294967296;
	setp.ne.s64 	%p32, %rd338, 0;
	@%p32 bra 	$L__BB466_90;
	cvt.u32.u64 	%r97, %rd200;
	cvt.u32.u64 	%r98, %rd548;
	div.u32 	%r99, %r98, %r97;
	mul.lo.s32 	%r100, %r99, %r97;
	sub.s32 	%r101, %r98, %r100;
	cvt.u64.u32 	%rd538, %r99;
	cvt.u64.u32 	%rd539, %r101;
	bra.uni 	$L__BB466_91;
$L__BB466_90:
	div.s64 	%rd538, %rd548, %rd200;
	mul.lo.s64 	%rd339, %rd538, %rd200;
	sub.s64 	%rd539, %rd548, %rd339;
$L__BB466_91:
	add.s64 	%rd341, %rd1, %rd335;
	ld.global.u64 	%rd342, [%rd341];
	mad.lo.s64 	%rd207, %rd342, %rd539, %rd557;
	add.s32 	%r42, %r207, -1;
	mul.wide.u32 	%rd343, %r42, 8;
	add.s64 	%rd344, %rd2, %rd343;
	ld.global.u64 	%rd208, [%rd344];
	or.b64  	%rd345, %rd538, %rd208;
	and.b64  	%rd346, %rd345, -4294967296;
	setp.ne.s64 	%p33, %rd346, 0;
	@%p33 bra 	$L__BB466_93;
	cvt.u32.u64 	%r102, %rd208;
	cvt.u32.u64 	%r103, %rd538;
	div.u32 	%r104, %r103, %r102;
	mul.lo.s32 	%r105, %r104, %r102;
	sub.s32 	%r106, %r103, %r105;
	cvt.u64.u32 	%rd540, %r104;
	cvt.u64.u32 	%rd541, %r106;
	bra.uni 	$L__BB466_94;
$L__BB466_93:
	div.s64 	%rd540, %rd538, %rd208;
	mul.lo.s64 	%rd347, %rd540, %rd208;
	sub.s64 	%rd541, %rd538, %rd347;
$L__BB466_94:
	add.s64 	%rd349, %rd1, %rd343;
	ld.global.u64 	%rd350, [%rd349];
	mad.lo.s64 	%rd215, %rd350, %rd541, %rd207;
	add.s32 	%r43, %r207, -2;
	mul.wide.u32 	%rd351, %r43, 8;
	add.s64 	%rd352, %rd2, %rd351;
	ld.global.u64 	%rd216, [%rd352];
	or.b64  	%rd353, %rd540, %rd216;
	and.b64  	%rd354, %rd353, -4294967296;
	setp.ne.s64 	%p34, %rd354, 0;
	@%p34 bra 	$L__BB466_96;
	cvt.u32.u64 	%r107, %rd216;
	cvt.u32.u64 	%r108, %rd540;
	div.u32 	%r109, %r108, %r107;
	mul.lo.s32 	%r110, %r109, %r107;
	sub.s32 	%r111, %r108, %r110;
	cvt.u64.u32 	%rd542, %r109;
	cvt.u64.u32 	%rd543, %r111;
	bra.uni 	$L__BB466_97;
$L__BB466_96:
	div.s64 	%rd542, %rd540, %rd216;
	mul.lo.s64 	%rd355, %rd542, %rd216;
	sub.s64 	%rd543, %rd540, %rd355;
$L__BB466_97:
	add.s64 	%rd357, %rd1, %rd351;
	ld.global.u64 	%rd358, [%rd357];
	mad.lo.s64 	%rd223, %rd358, %rd543, %rd215;
	add.s32 	%r44, %r207, -3;
	mul.wide.u32 	%rd359, %r44, 8;
	add.s64 	%rd360, %rd2, %rd359;
	ld.global.u64 	%rd224, [%rd360];
	or.b64  	%rd361, %rd542, %rd224;
	and.b64  	%rd362, %rd361, -4294967296;
	setp.ne.s64 	%p35, %rd362, 0;
	@%p35 bra 	$L__BB466_99;
	cvt.u32.u64 	%r112, %rd224;
	cvt.u32.u64 	%r113, %rd542;
	div.u32 	%r114, %r113, %r112;
	mul.lo.s32 	%r115, %r114, %r112;
	sub.s32 	%r116, %r113, %r115;
	cvt.u64.u32 	%rd548, %r114;
	cvt.u64.u32 	%rd545, %r116;
	bra.uni 	$L__BB466_100;
$L__BB466_99:
	div.s64 	%rd548, %rd542, %rd224;
	mul.lo.s64 	%rd363, %rd548, %rd224;
	sub.s64 	%rd545, %rd542, %rd363;
$L__BB466_100:
	add.s64 	%rd365, %rd1, %rd359;
	ld.global.u64 	%rd366, [%rd365];
	mad.lo.s64 	%rd557, %rd366, %rd545, %rd223;
	add.s32 	%r207, %r207, -4;
$L__BB466_101:
	setp.eq.s32 	%p36, %r41, 0;
	@%p36 bra 	$L__BB466_115;
	setp.eq.s32 	%p37, %r41, 1;
	@%p37 bra 	$L__BB466_110;
	mul.wide.u32 	%rd368, %r207, 8;
	add.s64 	%rd369, %rd2, %rd368;
	ld.global.u64 	%rd235, [%rd369];
	or.b64  	%rd370, %rd548, %rd235;
	and.b64  	%rd371, %rd370, -4294967296;
	setp.ne.s64 	%p38, %rd371, 0;
	@%p38 bra 	$L__BB466_105;
	cvt.u32.u64 	%r117, %rd235;
	cvt.u32.u64 	%r118, %rd548;
	div.u32 	%r119, %r118, %r117;
	mul.lo.s32 	%r120, %r119, %r117;
	sub.s32 	%r121, %r118, %r120;
	cvt.u64.u32 	%rd549, %r119;
	cvt.u64.u32 	%rd550, %r121;
	bra.uni 	$L__BB466_106;
$L__BB466_105:
	div.s64 	%rd549, %rd548, %rd235;
	mul.lo.s64 	%rd372, %rd549, %rd235;
	sub.s64 	%rd550, %rd548, %rd372;
$L__BB466_106:
	add.s64 	%rd374, %rd1, %rd368;
	ld.global.u64 	%rd375, [%rd374];
	mad.lo.s64 	%rd242, %rd375, %rd550, %rd557;
	add.s32 	%r47, %r207, -1;
	mul.wide.u32 	%rd376, %r47, 8;
	add.s64 	%rd377, %rd2, %rd376;
	ld.global.u64 	%rd243, [%rd377];
	or.b64  	%rd378, %rd549, %rd243;
	and.b64  	%rd379, %rd378, -4294967296;
	setp.ne.s64 	%p39, %rd379, 0;
	@%p39 bra 	$L__BB466_108;
	cvt.u32.u64 	%r122, %rd243;
	cvt.u32.u64 	%r123, %rd549;
	div.u32 	%r124, %r123, %r122;
	mul.lo.s32 	%r125, %r124, %r122;
	sub.s32 	%r126, %r123, %r125;
	cvt.u64.u32 	%rd548, %r124;
	cvt.u64.u32 	%rd552, %r126;
	bra.uni 	$L__BB466_109;
$L__BB466_108:
	div.s64 	%rd548, %rd549, %rd243;
	mul.lo.s64 	%rd380, %rd548, %rd243;
	sub.s64 	%rd552, %rd549, %rd380;
$L__BB466_109:
	add.s64 	%rd382, %rd1, %rd376;
	ld.global.u64 	%rd383, [%rd382];
	mad.lo.s64 	%rd557, %rd383, %rd552, %rd242;
	add.s32 	%r207, %r207, -2;
$L__BB466_110:
	and.b32  	%r127, %r23, 1;
	setp.eq.b32 	%p40, %r127, 1;
	not.pred 	%p41, %p40;
	@%p41 bra 	$L__BB466_115;
	mul.wide.u32 	%rd384, %r207, 8;
	add.s64 	%rd385, %rd2, %rd384;
	ld.global.u64 	%rd254, [%rd385];
	or.b64  	%rd386, %rd548, %rd254;
	and.b64  	%rd387, %rd386, -4294967296;
	setp.ne.s64 	%p42, %rd387, 0;
	@%p42 bra 	$L__BB466_113;
	cvt.u32.u64 	%r128, %rd254;
	cvt.u32.u64 	%r129, %rd548;
	rem.u32 	%r130, %r129, %r128;
	cvt.u64.u32 	%rd556, %r130;
	bra.uni 	$L__BB466_114;
$L__BB466_113:
	rem.s64 	%rd556, %rd548, %rd254;
$L__BB466_114:
	add.s64 	%rd389, %rd1, %rd384;
	ld.global.u64 	%rd390, [%rd389];
	mad.lo.s64 	%rd557, %rd390, %rd556, %rd557;
$L__BB466_115:
	shl.b64 	%rd391, %rd557, 1;
	add.s64 	%rd392, %rd3, %rd391;
	ld.global.u16 	%rs2, [%rd392];
	setp.ne.s16 	%p43, %rs2, 0;
	selp.u16 	%rs3, 1, 0, %p43;
	st.shared.u8 	[%r5], %rs3;
$L__BB466_116:
	bar.sync 	0;
	setp.lt.u32 	%p67, %r209, 66;
	@%p67 bra 	$L__BB466_122;
$L__BB466_117:
	shr.u32 	%r51, %r209, 1;
	setp.ge.u32 	%p68, %r1, %r51;
	@%p68 bra 	$L__BB466_121;
	ld.shared.u8 	%rs7, [%r5];
	setp.eq.s16 	%p70, %rs7, 0;
	mov.pred 	%p87, 0;
	@%p70 bra 	$L__BB466_120;
	add.s32 	%r199, %r5, %r51;
	ld.shared.u8 	%rs8, [%r199];
	setp.ne.s16 	%p87, %rs8, 0;
$L__BB466_120:
	selp.u16 	%rs9, 1, 0, %p87;
	st.shared.u8 	[%r5], %rs9;
$L__BB466_121:
	bar.sync 	0;
	setp.gt.u32 	%p71, %r209, 131;
	mov.u32 	%r209, %r51;
	@%p71 bra 	$L__BB466_117;
$L__BB466_122:
	setp.gt.u32 	%p72, %r1, 31;
	@%p72 bra 	$L__BB466_137;
	ld.volatile.shared.u8 	%rs10, [%r5];
	setp.eq.s16 	%p74, %rs10, 0;
	mov.pred 	%p88, 0;
	@%p74 bra 	$L__BB466_125;
	ld.volatile.shared.u8 	%rs11, [%r5+32];
	setp.ne.s16 	%p88, %rs11, 0;
$L__BB466_125:
	selp.u16 	%rs12, 1, 0, %p88;
	st.volatile.shared.u8 	[%r5], %rs12;
	ld.volatile.shared.u8 	%rs13, [%r5];
	setp.eq.s16 	%p76, %rs13, 0;
	mov.pred 	%p89, 0;
	@%p76 bra 	$L__BB466_127;
	ld.volatile.shared.u8 	%rs14, [%r5+16];
	setp.ne.s16 	%p89, %rs14, 0;
$L__BB466_127:
	selp.u16 	%rs15, 1, 0, %p89;
	st.volatile.shared.u8 	[%r5], %rs15;
	ld.volatile.shared.u8 	%rs16, [%r5];
	setp.eq.s16 	%p78, %rs16, 0;
	mov.pred 	%p90, 0;
	@%p78 bra 	$L__BB466_129;
	ld.volatile.shared.u8 	%rs17, [%r5+8];
	setp.ne.s16 	%p90, %rs17, 0;
$L__BB466_129:
	selp.u16 	%rs18, 1, 0, %p90;
	st.volatile.shared.u8 	[%r5], %rs18;
	ld.volatile.shared.u8 	%rs19, [%r5];
	setp.eq.s16 	%p80, %rs19, 0;
	mov.pred 	%p91, 0;
	@%p80 bra 	$L__BB466_131;
	ld.volatile.shared.u8 	%rs20, [%r5+4];
	setp.ne.s16 	%p91, %rs20, 0;
$L__BB466_131:
	selp.u16 	%rs21, 1, 0, %p91;
	st.volatile.shared.u8 	[%r5], %rs21;
	ld.volatile.shared.u8 	%rs22, [%r5];
	setp.eq.s16 	%p82, %rs22, 0;
	mov.pred 	%p92, 0;
	@%p82 bra 	$L__BB466_133;
	ld.volatile.shared.u8 	%rs23, [%r5+2];
	setp.ne.s16 	%p92, %rs23, 0;
$L__BB466_133:
	selp.u16 	%rs24, 1, 0, %p92;
	st.volatile.shared.u8 	[%r5], %rs24;
	ld.volatile.shared.u8 	%rs25, [%r5];
	setp.eq.s16 	%p84, %rs25, 0;
	mov.pred 	%p93, 0;
	@%p84 bra 	$L__BB466_135;
	ld.volatile.shared.u8 	%rs26, [%r5+1];
	setp.ne.s16 	%p93, %rs26, 0;
$L__BB466_135:
	selp.u16 	%rs27, 1, 0, %p93;
	st.volatile.shared.u8 	[%r5], %rs27;
	setp.ne.s32 	%p85, %r1, 0;
	@%p85 bra 	$L__BB466_137;
	ld.shared.u8 	%rs28, [allsdata_u16];
	cvt.u64.u32 	%rd470, %r2;
	cvta.to.global.u64 	%rd471, %rd260;
	add.s64 	%rd472, %rd471, %rd470;
	st.global.u8 	[%rd472], %rs28;
$L__BB466_137:
	ret;

}
	// .globl	uncontiguous_cumulate_all_u16
.visible .entry uncontiguous_cumulate_all_u16(
	.param .u64 .ptr .align 1 uncontiguous_cumulate_all_u16_param_0,
	.param .u64 .ptr .align 1 uncontiguous_cumulate_all_u16_param_1,
	.param .u64 .ptr .align 1 uncontiguous_cumulate_all_u16_param_2,
	.param .u64 .ptr .align 1 uncontiguous_cumulate_all_u16_param_3,
	.param .u64 uncontiguous_cumulate_all_u16_param_4,
	.param .u64 uncontiguous_cumulate_all_u16_param_5
)
{
	.reg .pred 	%p<93>;
	.reg .b16 	%rs<28>;
	.reg .b32 	%r<210>;
	.reg .b64 	%rd<555>;

	ld.param.u64 	%rd260, [uncontiguous_cumulate_all_u16_param_0];
	ld.param.u64 	%rd263, [uncontiguous_cumulate_all_u16_param_1];
	ld.param.u64 	%rd264, [uncontiguous_cumulate_all_u16_param_2];
	ld.param.u64 	%rd265, [uncontiguous_cumulate_all_u16_param_3];
	ld.param.u64 	%rd261, [uncontiguous_cumulate_all_u16_param_4];
	ld.param.u64 	%rd262, [uncontiguous_cumulate_all_u16_param_5];
	cvta.to.global.u64 	%rd1, %rd265;
	cvta.to.global.u64 	%rd2, %rd264;
	cvta.to.global.u64 	%rd3, %rd263;
	mov.u32 	%r1, %tid.x;
	mov.u32 	%r2, %ctaid.x;
	mov.u32 	%r209, %ntid.x;
	mul.lo.s32 	%r52, %r2, %r209;
	shl.b32 	%r53, %r52, 1;
	add.s32 	%r4, %r53, %r1;
	mov.u32 	%r54, allsdata_u16;
	add.s32 	%r5, %r54, %r1;
	mov.b16 	%rs1, 1;
	st.shared.u8 	[%r5], %rs1;
	add.s32 	%r55, %r4, %r209;
	cvt.u64.u32 	%rd508, %r55;
	setp.le.u64 	%p17, %rd262, %rd508;
	@%p17 bra 	$L__BB467_56;
	cvt.u32.u64 	%r6, %rd261;
	add.s32 	%r203, %r6, -1;
	setp.lt.s32 	%p43, %r203, 0;
	mov.b64 	%rd512, 0;
	mov.u64 	%rd513, %rd512;
	@%p43 bra 	$L__BB467_53;
	cvt.u64.u32 	%rd509, %r4;
	setp.lt.u32 	%p44, %r203, 3;
	mov.b64 	%rd513, 0;
	mov.u64 	%rd512, %rd513;
	@%p44 bra 	$L__BB467_30;
	add.s32 	%r201, %r6, -2;
	and.b32  	%r131, %r6, -4;
	neg.s32 	%r200, %r131;
	mov.b64 	%rd513, 0;
$L__BB467_4:
	.pragma "nounroll";
	add.s32 	%r12, %r201, 1;
	mul.wide.u32 	%rd396, %r12, 8;
	add.s64 	%rd397, %rd2, %rd396;
	ld.global.u64 	%rd10, [%rd397];
	or.b64  	%rd398, %rd509, %rd10;
	and.b64  	%rd399, %rd398, -4294967296;
	setp.ne.s64 	%p45, %rd399, 0;
	@%p45 bra 	$L__BB467_6;
	cvt.u32.u64 	%r132, %rd10;
	cvt.u32.u64 	%r133, %rd509;
	div.u32 	%r134, %r133, %r132;
	mul.lo.s32 	%r135, %r134, %r132;
	sub.s32 	%r136, %r133, %r135;
	cvt.u64.u32 	%rd474, %r134;
	cvt.u64.u32 	%rd475, %r136;
	bra.uni 	$L__BB467_7;
$L__BB467_6:
	div.s64 	%rd474, %rd509, %rd10;
	mul.lo.s64 	%rd400, %rd474, %rd10;
	sub.s64 	%rd475, %rd509, %rd400;
$L__BB467_7:
	mul.wide.u32 	%rd401, %r12, 8;
	add.s64 	%rd402, %rd1, %rd401;
	ld.global.u64 	%rd17, [%rd402];
	mad.lo.s64 	%rd18, %rd17, %rd475, %rd512;
	or.b64  	%rd403, %rd508, %rd10;
	and.b64  	%rd404, %rd403, -4294967296;
	setp.ne.s64 	%p46, %rd404, 0;
	@%p46 bra 	$L__BB467_9;
	cvt.u32.u64 	%r137, %rd10;
	cvt.u32.u64 	%r138, %rd508;
	div.u32 	%r139, %r138, %r137;
	mul.lo.s32 	%r140, %r139, %r137;
	sub.s32 	%r141, %r138, %r140;
	cvt.u64.u32 	%rd476, %r139;
	cvt.u64.u32 	%rd477, %r141;
	bra.uni 	$L__BB467_10;
$L__BB467_9:
	div.s64 	%rd476, %rd508, %rd10;
	mul.lo.s64 	%rd405, %rd476, %rd10;
	sub.s64 	%rd477, %rd508, %rd405;
$L__BB467_10:
	mad.lo.s64 	%rd25, %rd477, %rd17, %rd513;
	add.s32 	%r13, %r201, -2;
	mul.wide.u32 	%rd406, %r201, 8;
	add.s64 	%rd407, %rd2, %rd406;
	ld.global.u64 	%rd26, [%rd407];
	or.b64  	%rd408, %rd474, %rd26;
	and.b64  	%rd409, %rd408, -4294967296;
	setp.ne.s64 	%p47, %rd409, 0;
	@%p47 bra 	$L__BB467_12;
	cvt.u32.u64 	%r142, %rd26;
	cvt.u32.u64 	%r143, %rd474;
	div.u32 	%r144, %r143, %r142;
	mul.lo.s32 	%r145, %r144, %r142;
	sub.s32 	%r146, %r143, %r145;
	cvt.u64.u32 	%rd478, %r144;
	cvt.u64.u32 	%rd479, %r146;
	bra.uni 	$L__BB467_13;
$L__BB467_12:
	div.s64 	%rd478, %rd474, %rd26;
	mul.lo.s64 	%rd410, %rd478, %rd26;
	sub.s64 	%rd479, %rd474, %rd410;
$L__BB467_13:
	mul.wide.u32 	%rd411, %r201, 8;
	add.s64 	%rd412, %rd1, %rd411;
	ld.global.u64 	%rd33, [%rd412];
	mad.lo.s64 	%rd34, %rd33, %rd479, %rd18;
	or.b64  	%rd413, %rd476, %rd26;
	and.b64  	%rd414, %rd413, -4294967296;
	setp.ne.s64 	%p48, %rd414, 0;
	@%p48 bra 	$L__BB467_15;
	cvt.u32.u64 	%r147, %rd26;
	cvt.u32.u64 	%r148, %rd476;
	div.u32 	%r149, %r148, %r147;
	mul.lo.s32 	%r150, %r149, %r147;
	sub.s32 	%r151, %r148, %r150;
	cvt.u64.u32 	%rd480, %r149;
	cvt.u64.u32 	%rd481, %r151;
	bra.uni 	$L__BB467_16;
$L__BB467_15:
	div.s64 	%rd480, %rd476, %rd26;
	mul.lo.s64 	%rd415, %rd480, %rd26;
	sub.s64 	%rd481, %rd476, %rd415;
$L__BB467_16:
	mad.lo.s64 	%rd41, %rd481, %rd33, %rd25;
	add.s32 	%r14, %r201, -1;
	mul.wide.u32 	%rd416, %r14, 8;
	add.s64 	%rd417, %rd2, %rd416;
	ld.global.u64 	%rd42, [%rd417];
	or.b64  	%rd418, %rd478, %rd42;
	and.b64  	%rd419, %rd418, -4294967296;
	setp.ne.s64 	%p49, %rd419, 0;
	@%p49 bra 	$L__BB467_18;
	cvt.u32.u64 	%r152, %rd42;
	cvt.u32.u64 	%r153, %rd478;
	div.u32 	%r154, %r153, %r152;
	mul.lo.s32 	%r155, %r154, %r152;
	sub.s32 	%r156, %r153, %r155;
	cvt.u64.u32 	%rd482, %r154;
	cvt.u64.u32 	%rd483, %r156;
	bra.uni 	$L__BB467_19;
$L__BB467_18:
	div.s64 	%rd482, %rd478, %rd42;
	mul.lo.s64 	%rd420, %rd482, %rd42;
	sub.s64 	%rd483, %rd478, %rd420;
$L__BB467_19:
	mul.wide.u32 	%rd421, %r14, 8;
	add.s64 	%rd422, %rd1, %rd421;
	ld.global.u64 	%rd49, [%rd422];
	mad.lo.s64 	%rd50, %rd49, %rd483, %rd34;
	or.b64  	%rd423, %rd480, %rd42;
	and.b64  	%rd424, %rd423, -4294967296;
	setp.ne.s64 	%p50, %rd424, 0;
	@%p50 bra 	$L__BB467_21;
	cvt.u32.u64 	%r157, %rd42;
	cvt.u32.u64 	%r158, %rd480;
	div.u32 	%r159, %r158, %r157;
	mul.lo.s32 	%r160, %r159, %r157;
	sub.s32 	%r161, %r158, %r160;
	cvt.u64.u32 	%rd484, %r159;
	cvt.u64.u32 	%rd485, %r161;
	bra.uni 	$L__BB467_22;
$L__BB467_21:
	div.s64 	%rd484, %rd480, %rd42;
	mul.lo.s64 	%rd425, %rd484, %rd42;
	sub.s64 	%rd485, %rd480, %rd425;
$L__BB467_22:
	mad.lo.s64 	%rd57, %rd485, %rd49, %rd41;
	mul.wide.u32 	%rd426, %r13, 8;
	add.s64 	%rd427, %rd2, %rd426;
	ld.global.u64 	%rd58, [%rd427];
	or.b64  	%rd428, %rd482, %rd58;
	and.b64  	%rd429, %rd428, -4294967296;
	setp.ne.s64 	%p51, %rd429, 0;
	@%p51 bra 	$L__BB467_24;
	cvt.u32.u64 	%r162, %rd58;
	cvt.u32.u64 	%r163, %rd482;
	div.u32 	%r164, %r163, %r162;
	mul.lo.s32 	%r165, %r164, %r162;
	sub.s32 	%r166, %r163, %r165;
	cvt.u64.u32 	%rd509, %r164;
	cvt.u64.u32 	%rd487, %r166;
	bra.uni 	$L__BB467_25;
$L__BB467_24:
	div.s64 	%rd509, %rd482, %rd58;
	mul.lo.s64 	%rd430, %rd509, %rd58;
	sub.s64 	%rd487, %rd482, %rd430;
$L__BB467_25:
	mul.wide.u32 	%rd431, %r13, 8;
	add.s64 	%rd432, %rd1, %rd431;
	ld.global.u64 	%rd65, [%rd432];
	mad.lo.s64 	%rd512, %rd65, %rd487, %rd50;
	or.b64  	%rd433, %rd484, %rd58;
	and.b64  	%rd434, %rd433, -4294967296;
	setp.ne.s64 	%p52, %rd434, 0;
	@%p52 bra 	$L__BB467_27;
	cvt.u32.u64 	%r167, %rd58;
	cvt.u32.u64 	%r168, %rd484;
	div.u32 	%r169, %r168, %r167;
	mul.lo.s32 	%r170, %r169, %r167;
	sub.s32 	%r171, %r168, %r170;
	cvt.u64.u32 	%rd508, %r169;
	cvt.u64.u32 	%rd489, %r171;
	bra.uni 	$L__BB467_28;
$L__BB467_27:
	div.s64 	%rd508, %rd484, %rd58;
	mul.lo.s64 	%rd435, %rd508, %rd58;
	sub.s64 	%rd489, %rd484, %rd435;
$L__BB467_28:
	mad.lo.s64 	%rd513, %rd489, %rd65, %rd57;
	add.s32 	%r201, %r201, -4;
	add.s32 	%r200, %r200, 4;
	setp.ne.s32 	%p53, %r200, 0;
	@%p53 bra 	$L__BB467_4;
	add.s32 	%r203, %r201, 1;
$L__BB467_30:
	and.b32  	%r19, %r6, 3;
	setp.eq.s32 	%p54, %r19, 0;
	@%p54 bra 	$L__BB467_53;
	setp.eq.s32 	%p55, %r19, 1;
	@%p55 bra 	$L__BB467_45;
	mul.wide.u32 	%rd437, %r203, 8;
	add.s64 	%rd438, %rd2, %rd437;
	ld.global.u64 	%rd80, [%rd438];
	or.b64  	%rd439, %rd509, %rd80;
	and.b64  	%rd440, %rd439, -4294967296;
	setp.ne.s64 	%p56, %rd440, 0;
	@%p56 bra 	$L__BB467_34;
	cvt.u32.u64 	%r172, %rd80;
	cvt.u32.u64 	%r173, %rd509;
	div.u32 	%r174, %r173, %r172;
	mul.lo.s32 	%r175, %r174, %r172;
	sub.s32 	%r176, %r173, %r175;
	cvt.u64.u32 	%rd496, %r174;
	cvt.u64.u32 	%rd497, %r176;
	bra.uni 	$L__BB467_35;
$L__BB467_34:
	div.s64 	%rd496, %rd509, %rd80;
	mul.lo.s64 	%rd441, %rd496, %rd80;
	sub.s64 	%rd497, %rd509, %rd441;
$L__BB467_35:
	add.s64 	%rd443, %rd1, %rd437;
	ld.global.u64 	%rd87, [%rd443];
	mad.lo.s64 	%rd88, %rd87, %rd497, %rd512;
	or.b64  	%rd444, %rd508, %rd80;
	and.b64  	%rd445, %rd444, -4294967296;
	setp.ne.s64 	%p57, %rd445, 0;
	@%p57 bra 	$L__BB467_37;
	cvt.u32.u64 	%r177, %rd80;
	cvt.u32.u64 	%r178, %rd508;
	div.u32 	%r179, %r178, %r177;
	mul.lo.s32 	%r180, %r179, %r177;
	sub.s32 	%r181, %r178, %r180;
	cvt.u64.u32 	%rd498, %r179;
	cvt.u64.u32 	%rd499, %r181;
	bra.uni 	$L__BB467_38;
$L__BB467_37:
	div.s64 	%rd498, %rd508, %rd80;
	mul.lo.s64 	%rd446, %rd498, %rd80;
	sub.s64 	%rd499, %rd508, %rd446;
$L__BB467_38:
	mad.lo.s64 	%rd95, %rd499, %rd87, %rd513;
	add.s32 	%r20, %r203, -1;
	mul.wide.u32 	%rd447, %r20, 8;
	add.s64 	%rd448, %rd2, %rd447;
	ld.global.u64 	%rd96, [%rd448];
	or.b64  	%rd449, %rd496, %rd96;
	and.b64  	%rd450, %rd449, -4294967296;
	setp.ne.s64 	%p58, %rd450, 0;
	@%p58 bra 	$L__BB467_40;
	cvt.u32.u64 	%r182, %rd96;
	cvt.u32.u64 	%r183, %rd496;
	div.u32 	%r184, %r183, %r182;
	mul.lo.s32 	%r185, %r184, %r182;
	sub.s32 	%r186, %r183, %r185;
	cvt.u64.u32 	%rd509, %r184;
	cvt.u64.u32 	%rd501, %r186;
	bra.uni 	$L__BB467_41;
$L__BB467_40:
	div.s64 	%rd509, %rd496, %rd96;
	mul.lo.s64 	%rd451, %rd509, %rd96;
	sub.s64 	%rd501, %rd496, %rd451;
$L__BB467_41:
	add.s64 	%rd453, %rd1, %rd447;
	ld.global.u64 	%rd103, [%rd453];
	mad.lo.s64 	%rd512, %rd103, %rd501, %rd88;
	or.b64  	%rd454, %rd498, %rd96;
	and.b64  	%rd455, %rd454, -4294967296;
	setp.ne.s64 	%p59, %rd455, 0;
	@%p59 bra 	$L__BB467_43;
	cvt.u32.u64 	%r187, %rd96;
	cvt.u32.u64 	%r188, %rd498;
	div.u32 	%r189, %r188, %r187;
	mul.lo.s32 	%r190, %r189, %r187;
	sub.s32 	%r191, %r188, %r190;
	cvt.u64.u32 	%rd508, %r189;
	cvt.u64.u32 	%rd503, %r191;
	bra.uni 	$L__BB467_44;
$L__BB467_43:
	div.s64 	%rd508, %rd498, %rd96;
	mul.lo.s64 	%rd456, %rd508, %rd96;
	sub.s64 	%rd503, %rd498, %rd456;
$L__BB467_44:
	mad.lo.s64 	%rd513, %rd503, %rd103, %rd95;
	add.s32 	%r203, %r203, -2;
$L__BB467_45:
	and.b32  	%r192, %r6, 1;
	setp.eq.b32 	%p60, %r192, 1;
	not.pred 	%p61, %p60;
	@%p61 bra 	$L__BB467_53;
	mul.wide.u32 	%rd457, %r203, 8;
	add.s64 	%rd458, %rd2, %rd457;
	ld.global.u64 	%rd118, [%rd458];
	or.b64  	%rd459, %rd509, %rd118;
	and.b64  	%rd460, %rd459, -4294967296;
	setp.ne.s64 	%p62, %rd460, 0;
	@%p62 bra 	$L__BB467_48;
	cvt.u32.u64 	%r193, %rd118;
	cvt.u32.u64 	%r194, %rd509;
	rem.u32 	%r195, %r194, %r193;
	cvt.u64.u32 	%rd510, %r195;
	bra.uni 	$L__BB467_49;
$L__BB467_48:
	rem.s64 	%rd510, %rd509, %rd118;
$L__BB467_49:
	add.s64 	%rd462, %rd1, %rd457;
	ld.global.u64 	%rd122, [%rd462];
	mad.lo.s64 	%rd512, %rd122, %rd510, %rd512;
	or.b64  	%rd463, %rd508, %rd118;
	and.b64  	%rd464, %rd463, -4294967296;
	setp.ne.s64 	%p63, %rd464, 0;
	@%p63 bra 	$L__BB467_51;
	cvt.u32.u64 	%r196, %rd118;
	cvt.u32.u64 	%r197, %rd508;
	rem.u32 	%r198, %r197, %r196;
	cvt.u64.u32 	%rd511, %r198;
	bra.uni 	$L__BB467_52;
$L__BB467_51:
	rem.s64 	%rd511, %rd508, %rd118;
$L__BB467_52:
	mad.lo.s64 	%rd513, %rd511, %rd122, %rd513;
$L__BB467_53:
	add.s64 	%rd465, %rd3, %rd512;
	ld.global.u8 	%rs3, [%rd465];
	setp.eq.s16 	%p65, %rs3, 0;
	mov.pred 	%p85, 0;
	@%p65 bra 	$L__BB467_55;
	add.s64 	%rd466, %rd3, %rd513;
	ld.global.u8 	%rs4, [%rd466];
	setp.ne.s16 	%p85, %rs4, 0;
$L__BB467_55:
	selp.u16 	%rs5, 1, 0, %p85;
	st.shared.u8 	[%r5], %rs5;
	bra.uni 	$L__BB467_116;
$L__BB467_56:
	cvt.u64.u32 	%rd545, %r4;
	setp.le.u64 	%p18, %rd262, %rd545;
	@%p18 bra 	$L__BB467_116;
	cvt.u32.u64 	%r23, %rd261;
	add.s32 	%r207, %r23, -1;
	setp.lt.s32 	%p19, %r207, 0;
	mov.b64 	%rd554, 0;
	@%p19 bra 	$L__BB467_115;
	and.b32  	%r25, %r23, 7;
	setp.lt.u32 	%p20, %r207, 7;
	mov.b64 	%rd554, 0;
	@%p20 bra 	$L__BB467_86;
	add.s32 	%r205, %r23, -4;
	and.b32  	%r56, %r23, -8;
	neg.s32 	%r204, %r56;
	mov.b64 	%rd554, 0;
$L__BB467_60:
	.pragma "nounroll";
	add.s32 	%r30, %r205, 3;
	mul.wide.u32 	%rd270, %r30, 8;
	add.s64 	%rd271, %rd2, %rd270;
	ld.global.u64 	%rd133, [%rd271];
	or.b64  	%rd272, %rd545, %rd133;
	and.b64  	%rd273, %rd272, -4294967296;
	setp.ne.s64 	%p21, %rd273, 0;
	@%p21 bra 	$L__BB467_62;
	cvt.u32.u64 	%r57, %rd133;
	cvt.u32.u64 	%r58, %rd545;
	div.u32 	%r59, %r58, %r57;
	mul.lo.s32 	%r60, %r59, %r57;
	sub.s32 	%r61, %r58, %r60;
	cvt.u64.u32 	%rd516, %r59;
	cvt.u64.u32 	%rd517, %r61;
	bra.uni 	$L__BB467_63;
$L__BB467_62:
	div.s64 	%rd516, %rd545, %rd133;
	mul.lo.s64 	%rd274, %rd516, %rd133;
	sub.s64 	%rd517, %rd545, %rd274;
$L__BB467_63:
	add.s64 	%rd276, %rd1, %rd270;
	ld.global.u64 	%rd277, [%rd276];
	mad.lo.s64 	%rd140, %rd277, %rd517, %rd554;
	add.s32 	%r31, %r205, 2;
	mul.wide.u32 	%rd278, %r31, 8;
	add.s64 	%rd279, %rd2, %rd278;
	ld.global.u64 	%rd141, [%rd279];
	or.b64  	%rd280, %rd516, %rd141;
	and.b64  	%rd281, %rd280, -4294967296;
	setp.ne.s64 	%p22, %rd281, 0;
	@%p22 bra 	$L__BB467_65;
	cvt.u32.u64 	%r62, %rd141;
	cvt.u32.u64 	%r63, %rd516;
	div.u32 	%r64, %r63, %r62;
	mul.lo.s32 	%r65, %r64, %r62;
	sub.s32 	%r66, %r63, %r65;
	cvt.u64.u32 	%rd518, %r64;
	cvt.u64.u32 	%rd519, %r66;
	bra.uni 	$L__BB467_66;
$L__BB467_65:
	div.s64 	%rd518, %rd516, %rd141;
	mul.lo.s64 	%rd282, %rd518, %rd141;
	sub.s64 	%rd519, %rd516, %rd282;
$L__BB467_66:
	add.s64 	%rd284, %rd1, %rd278;
	ld.global.u64 	%rd285, [%rd284];
	mad.lo.s64 	%rd148, %rd285, %rd519, %rd140;
	add.s32 	%r32, %r205, 1;
	mul.wide.u32 	%rd286, %r32, 8;
	add.s64 	%rd287, %rd2, %rd286;
	ld.global.u64 	%rd149, [%rd287];
	or.b64  	%rd288, %rd518, %rd149;
	and.b64  	%rd289, %rd288, -4294967296;
	setp.ne.s64 	%p23, %rd289, 0;
	@%p23 bra 	$L__BB467_68;
	cvt.u32.u64 	%r67, %rd149;
	cvt.u32.u64 	%r68, %rd518;
	div.u32 	%r69, %r68, %r67;
	mul.lo.s32 	%r70, %r69, %r67;
	sub.s32 	%r71, %r68, %r70;
	cvt.u64.u32 	%rd520, %r69;
	cvt.u64.u32 	%rd521, %r71;
	bra.uni 	$L__BB467_69;
$L__BB467_68:
	div.s64 	%rd520, %rd518, %rd149;
	mul.lo.s64 	%rd290, %rd520, %rd149;
	sub.s64 	%rd521, %rd518, %rd290;
$L__BB467_69:
	add.s64 	%rd292, %rd1, %rd286;
	ld.global.u64 	%rd293, [%rd292];
	mad.lo.s64 	%rd156, %rd293, %rd521, %rd148;
	add.s32 	%r33, %r205, -4;
	mul.wide.u32 	%rd294, %r205, 8;
	add.s64 	%rd295, %rd2, %rd294;
	ld.global.u64 	%rd157, [%rd295];
	or.b64  	%rd296, %rd520, %rd157;
	and.b64  	%rd297, %rd296, -4294967296;
	setp.ne.s64 	%p24, %rd297, 0;
	@%p24 bra 	$L__BB467_71;
	cvt.u32.u64 	%r72, %rd157;
	cvt.u32.u64 	%r73, %rd520;
	div.u32 	%r74, %r73, %r72;
	mul.lo.s32 	%r75, %r74, %r72;
	sub.s32 	%r76, %r73, %r75;
	cvt.u64.u32 	%rd522, %r74;
	cvt.u64.u32 	%rd523, %r76;
	bra.uni 	$L__BB467_72;
$L__BB467_71:
	div.s64 	%rd522, %rd520, %rd157;
	mul.lo.s64 	%rd298, %rd522, %rd157;
	sub.s64 	%rd523, %rd520, %rd298;
$L__BB467_72:
	add.s64 	%rd300, %rd1, %rd294;
	ld.global.u64 	%rd301, [%rd300];
	mad.lo.s64 	%rd164, %rd301, %rd523, %rd156;
	add.s32 	%r34, %r205, -1;
	mul.wide.u32 	%rd302, %r34, 8;
	add.s64 	%rd303, %rd2, %rd302;
	ld.global.u64 	%rd165, [%rd303];
	or.b64  	%rd304, %rd522, %rd165;
	and.b64  	%rd305, %rd304, -4294967296;
	setp.ne.s64 	%p25, %rd305, 0;
	@%p25 bra 	$L__BB467_74;
	cvt.u32.u64 	%r77, %rd165;
	cvt.u32.u64 	%r78, %rd522;
	div.u32 	%r79, %r78, %r77;
	mul.lo.s32 	%r80, %r79, %r77;
	sub.s32 	%r81, %r78, %r80;
	cvt.u64.u32 	%rd524, %r79;
	cvt.u64.u32 	%rd525, %r81;
	bra.uni 	$L__BB467_75;
$L__BB467_74:
	div.s64 	%rd524, %rd522, %rd165;
	mul.lo.s64 	%rd306, %rd524, %rd165;
	sub.s64 	%rd525, %rd522, %rd306;
$L__BB467_75:
	add.s64 	%rd308, %rd1, %rd302;
	ld.global.u64 	%rd309, [%rd308];
	mad.lo.s64 	%rd172, %rd309, %rd525, %rd164;
	add.s32 	%r35, %r205, -2;
	mul.wide.u32 	%rd310, %r35, 8;
	add.s64 	%rd311, %rd2, %rd310;
	ld.global.u64 	%rd173, [%rd311];
	or.b64  	%rd312, %rd524, %rd173;
	and.b64  	%rd313, %rd312, -4294967296;
	setp.ne.s64 	%p26, %rd313, 0;
	@%p26 bra 	$L__BB467_77;
	cvt.u32.u64 	%r82, %rd173;
	cvt.u32.u64 	%r83, %rd524;
	div.u32 	%r84, %r83, %r82;
	mul.lo.s32 	%r85, %r84, %r82;
	sub.s32 	%r86, %r83, %r85;
	cvt.u64.u32 	%rd526, %r84;
	cvt.u64.u32 	%rd527, %r86;
	bra.uni 	$L__BB467_78;
$L__BB467_77:
	div.s64 	%rd526, %rd524, %rd173;
	mul.lo.s64 	%rd314, %rd526, %rd173;
	sub.s64 	%rd527, %rd524, %rd314;
$L__BB467_78:
	add.s64 	%rd316, %rd1, %rd310;
	ld.global.u64 	%rd317, [%rd316];
	mad.lo.s64 	%rd180, %rd317, %rd527, %rd172;
	add.s32 	%r36, %r205, -3;
	mul.wide.u32 	%rd318, %r36, 8;
	add.s64 	%rd319, %rd2, %rd318;
	ld.global.u64 	%rd181, [%rd319];
	or.b64  	%rd320, %rd526, %rd181;
	and.b64  	%rd321, %rd320, -4294967296;
	setp.ne.s64 	%p27, %rd321, 0;
	@%p27 bra 	$L__BB467_80;
	cvt.u32.u64 	%r87, %rd181;
	cvt.u32.u64 	%r88, %rd526;
	div.u32 	%r89, %r88, %r87;
	mul.lo.s32 	%r90, %r89, %r87;
	sub.s32 	%r91, %r88, %r90;
	cvt.u64.u32 	%rd528, %r89;
	cvt.u64.u32 	%rd529, %r91;
	bra.uni 	$L__BB467_81;
$L__BB467_80:
	div.s64 	%rd528, %rd526, %rd181;
	mul.lo.s64 	%rd322, %rd528, %rd181;
	sub.s64 	%rd529, %rd526, %rd322;
$L__BB467_81:
	add.s64 	%rd324, %rd1, %rd318;
	ld.global.u64 	%rd325, [%rd324];
	mad.lo.s64 	%rd188, %rd325, %rd529, %rd180;
	mul.wide.u32 	%rd326, %r33, 8;
	add.s64 	%rd327, %rd2, %rd326;
	ld.global.u64 	%rd189, [%rd327];
	or.b64  	%rd328, %rd528, %rd189;
	and.b64  	%rd329, %rd328, -4294967296;
	setp.ne.s64 	%p28, %rd329, 0;
	@%p28 bra 	$L__BB467_83;
	cvt.u32.u64 	%r92, %rd189;
	cvt.u32.u64 	%r93, %rd528;
	div.u32 	%r94, %r93, %r92;
	mul.lo.s32 	%r95, %r94, %r92;
	sub.s32 	%r96, %r93, %r95;
	cvt.u64.u32 	%rd545, %r94;
	cvt.u64.u32 	%rd531, %r96;
	bra.uni 	$L__BB467_84;
$L__BB467_83:
	div.s64 	%rd545, %rd528, %rd189;
	mul.lo.s64 	%rd330, %rd545, %rd189;
	sub.s64 	%rd531, %rd528, %rd330;
$L__BB467_84:
	add.s64 	%rd332, %rd1, %rd326;
	ld.global.u64 	%rd333, [%rd332];
	mad.lo.s64 	%rd554, %rd333, %rd531, %rd188;
	add.s32 	%r205, %r205, -8;
	add.s32 	%r204, %r204, 8;
	setp.ne.s32 	%p29, %r204, 0;
	@%p29 bra 	$L__BB467_60;
	add.s32 	%r207, %r205, 3;
$L__BB467_86:
	setp.eq.s32 	%p30, %r25, 0;
	@%p30 bra 	$L__BB467_115;
	and.b32  	%r41, %r23, 3;
	setp.lt.u32 	%p31, %r25, 4;
	@%p31 bra 	$L__BB467_101;
	mul.wide.u32 	%rd335, %r207, 8;
	add.s64 	%rd336, %rd2, %rd335;
	ld.global.u64 	%rd200, [%rd336];
	or.b64  	%rd337, %rd545, %rd200;
	and.b64  	%rd338, %rd337, -4294967296;
	setp.ne.s64 	%p32, %rd338, 0;
	@%p32 bra 	$L__BB467_90;
	cvt.u32.u64 	%r97, %rd200;
	cvt.u32.u64 	%r98, %rd545;
	div.u32 	%r99, %r98, %r97;
	mul.lo.s32 	%r100, %r99, %r97;
	sub.s32 	%r101, %r98, %r100;
	cvt.u64.u32 	%rd535, %r99;
	cvt.u64.u32 	%rd536, %r101;
	bra.uni 	$L__BB467_91;
$L__BB467_90:
	div.s64 	%rd535, %rd545, %rd200;
	mul.lo.s64 	%rd339, %rd535, %rd200;
	sub.s64 	%rd536, %rd545, %rd339;
$L__BB467_91:
	add.s64 	%rd341, %rd1, %rd335;
	ld.global.u64 	%rd342, [%rd341];
	mad.lo.s64 	%rd207, %rd342, %rd536, %rd554;
	add.s32 	%r42, %r207, -1;
	mul.wide.u32 	%rd343, %r42, 8;
	add.s64 	%rd344, %rd2, %rd343;
	ld.global.u64 	%rd208, [%rd344];
	or.b64  	%rd345, %rd535, %rd208;
	and.b64  	%rd346, %rd345, -4294967296;
	setp.ne.s64 	%p33, %rd346, 0;
	@%p33 bra 	$L__BB467_93;
	cvt.u32.u64 	%r102, %rd208;
	cvt.u32.u64 	%r103, %rd535;
	div.u32 	%r104, %r103, %r102;
	mul.lo.s32 	%r105, %r104, %r102;
	sub.s32 	%r106, %r103, %r105;
	cvt.u64.u32 	%rd537, %r104;
	cvt.u64.u32 	%rd538, %r106;
	bra.uni 	$L__BB467_94;
$L__BB467_93:
	div.s64 	%rd537, %rd535, %rd208;
	mul.lo.s64 	%rd347, %rd537, %rd208;
	sub.s64 	%rd538, %rd535, %rd347;
$L__BB467_94:
	add.s64 	%rd349, %rd1, %rd343;
	ld.global.u64 	%rd350, [%rd349];
	mad.lo.s64 	%rd215, %rd350, %rd538, %rd207;
	add.s32 	%r43, %r207, -2;
	mul.wide.u32 	%rd351, %r43, 8;
	add.s64 	%rd352, %rd2, %rd351;
	ld.global.u64 	%rd216, [%rd352];
	or.b64  	%rd353, %rd537, %rd216;
	and.b64  	%rd354, %rd353, -4294967296;
	setp.ne.s64 	%p34, %rd354, 0;
	@%p34 bra 	$L__BB467_96;
	cvt.u32.u64 	%r107, %rd216;
	cvt.u32.u64 	%r108, %rd537;
	div.u32 	%r109, %r108, %r107;
	mul.lo.s32 	%r110, %r109, %r107;
	sub.s32 	%r111, %r108, %r110;
	cvt.u64.u32 	%rd539, %r109;
	cvt.u64.u32 	%rd540, %r111;
	bra.uni 	$L__BB467_97;
$L__BB467_96:
	div.s64 	%rd539, %rd537, %rd216;
	mul.lo.s64 	%rd355, %rd539, %rd216;
	sub.s64 	%rd540, %rd537, %rd355;
$L__BB467_97:
	add.s64 	%rd357, %rd1, %rd351;
	ld.global.u64 	%rd358, [%rd357];
	mad.lo.s64 	%rd223, %rd358, %rd540, %rd215;
	add.s32 	%r44, %r207, -3;
	mul.wide.u32 	%rd359, %r44, 8;
	add.s64 	%rd360, %rd2, %rd359;
	ld.global.u64 	%rd224, [%rd360];
	or.b64  	%rd361, %rd539, %rd224;
	and.b64  	%rd362, %rd361, -4294967296;
	setp.ne.s64 	%p35, %rd362, 0;
	@%p35 bra 	$L__BB467_99;
	cvt.u32.u64 	%r112, %rd224;
	cvt.u32.u64 	%r113, %rd539;
	div.u32 	%r114, %r113, %r112;
	mul.lo.s32 	%r115, %r114, %r112;
	sub.s32 	%r116, %r113, %r115;
	cvt.u64.u32 	%rd545, %r114;
	cvt.u64.u32 	%rd542, %r116;
	bra.uni 	$L__BB467_100;
$L__BB467_99:
	div.s64 	%rd545, %rd539, %rd224;
	mul.lo.s64 	%rd363, %rd545, %rd224;
	sub.s64 	%rd542, %rd539, %rd363;
$L__BB467_100:
	add.s64 	%rd365, %rd1, %rd359;
	ld.global.u64 	%rd366, [%rd365];
	mad.lo.s64 	%rd554, %rd366, %rd542, %rd223;
	add.s32 	%r207, %r207, -4;
$L__BB467_101:
	setp.eq.s32 	%p36, %r41, 0;
	@%p36 bra 	$L__BB467_115;
	setp.eq.s32 	%p37, %r41, 1;
	@%p37 bra 	$L__BB467_110;
	mul.wide.u32 	%rd368, %r207, 8;
	add.s64 	%rd369, %rd2, %rd368;
	ld.global.u64 	%rd235, [%rd369];
	or.b64  	%rd370, %rd545, %rd235;
	and.b64  	%rd371, %rd370, -4294967296;
	setp.ne.s64 	%p38, %rd371, 0;
	@%p38 bra 	$L__BB467_105;
	cvt.u32.u64 	%r117, %rd235;
	cvt.u32.u64 	%r118, %rd545;
	div.u32 	%r119, %r118, %r117;
	mul.lo.s32 	%r120, %r119, %r117;
	sub.s32 	%r121, %r118, %r120;
	cvt.u64.u32 	%rd546, %r119;
	cvt.u64.u32 	%rd547, %r121;
	bra.uni 	$L__BB467_106;
$L__BB467_105:
	div.s64 	%rd546, %rd545, %rd235;
	mul.lo.s64 	%rd372, %rd546, %rd235;
	sub.s64 	%rd547, %rd545, %rd372;
$L__BB467_106:
	add.s64 	%rd374, %rd1, %rd368;
	ld.global.u64 	%rd375, [%rd374];
	mad.lo.s64 	%rd242, %rd375, %rd547, %rd554;
	add.s32 	%r47, %r207, -1;
	mul.wide.u32 	%rd376, %r47, 8;
	add.s64 	%rd377, %rd2, %rd376;
	ld.global.u64 	%rd243, [%rd377];
	or.b64  	%rd378, %rd546, %rd243;
	and.b64  	%rd379, %rd378, -4294967296;
	setp.ne.s64 	%p39, %rd379, 0;
	@%p39 bra 	$L__BB467_108;
	cvt.u32.u64 	%r122, %rd243;
	cvt.u32.u64 	%r123, %rd546;
	div.u32 	%r124, %r123, %r122;
	mul.lo.s32 	%r125, %r124, %r122;
	sub.s32 	%r126, %r123, %r125;
	cvt.u64.u32 	%rd545, %r124;
	cvt.u64.u32 	%rd549, %r126;
	bra.uni 	$L__BB467_109;
$L__BB467_108:
	div.s64 	%rd545, %rd546, %rd243;
	mul.lo.s64 	%rd380, %rd545, %rd243;
	sub.s64 	%rd549, %rd546, %rd380;
$L__BB467_109:
	add.s64 	%rd382, %rd1, %rd376;
	ld.global.u64 	%rd383, [%rd382];
	mad.lo.s64 	%rd554, %rd383, %rd549, %rd242;
	add.s32 	%r207, %r207, -2;
$L__BB467_110:
	and.b32  	%r127, %r23, 1;
	setp.eq.b32 	%p40, %r127, 1;
	not.pred 	%p41, %p40;
	@%p41 bra 	$L__BB467_115;
	mul.wide.u32 	%rd384, %r207, 8;
	add.s64 	%rd385, %rd2, %rd384;
	ld.global.u64 	%rd254, [%rd385];
	or.b64  	%rd386, %rd545, %rd254;
	and.b64  	%rd387, %rd386, -4294967296;
	setp.ne.s64 	%p42, %rd387, 0;
	@%p42 bra 	$L__BB467_113;
	cvt.u32.u64 	%r128, %rd254;
	cvt.u32.u64 	%r129, %rd545;
	rem.u32 	%r130, %r129, %r128;
	cvt.u64.u32 	%rd553, %r130;
	bra.uni 	$L__BB467_114;
$L__BB467_113:
	rem.s64 	%rd553, %rd545, %rd254;
$L__BB467_114:
	add.s64 	%rd389, %rd1, %rd384;
	ld.global.u64 	%rd390, [%rd389];
	mad.lo.s64 	%rd554, %rd390, %rd553, %rd554;
$L__BB467_115:
	add.s64 	%rd391, %rd3, %rd554;
	ld.global.u8 	%rs2, [%rd391];
	st.shared.u8 	[%r5], %rs2;
$L__BB467_116:
	bar.sync 	0;
	setp.lt.u32 	%p66, %r209, 66;
	@%p66 bra 	$L__BB467_122;
$L__BB467_117:
	shr.u32 	%r51, %r209, 1;
	setp.ge.u32 	%p67, %r1, %r51;
	@%p67 bra 	$L__BB467_121;
	ld.shared.u8 	%rs6, [%r5];
	setp.eq.s16 	%p69, %rs6, 0;
	mov.pred 	%p86, 0;
	@%p69 bra 	$L__BB467_120;
	add.s32 	%r199, %r5, %r51;
	ld.shared.u8 	%rs7, [%r199];
	setp.ne.s16 	%p86, %rs7, 0;
$L__BB467_120:
	selp.u16 	%rs8, 1, 0, %p86;
	st.shared.u8 	[%r5], %rs8;
$L__BB467_121:
	bar.sync 	0;
	setp.gt.u32 	%p70, %r209, 131;
	mov.u32 	%r209, %r51;
	@%p70 bra 	$L__BB467_117;
$L__BB467_122:
	setp.gt.u32 	%p71, %r1, 31;
	@%p71 bra 	$L__BB467_137;
	ld.volatile.shared.u8 	%rs9, [%r5];
	setp.eq.s16 	%p73, %rs9, 0;
	mov.pred 	%p87, 0;
	@%p73 bra 	$L__BB467_125;
	ld.volatile.shared.u8 	%rs10, [%r5+32];
	setp.ne.s16 	%p87, %rs10, 0;
$L__BB467_125:
	selp.u16 	%rs11, 1, 0, %p87;
	st.volatile.shared.u8 	[%r5], %rs11;
	ld.volatile.shared.u8 	%rs12, [%r5];
	setp.eq.s16 	%p75, %rs12, 0;
	mov.pred 	%p88, 0;
	@%p75 bra 	$L__BB467_127;
	ld.volatile.shared.u8 	%rs13, [%r5+16];
	setp.ne.s16 	%p88, %rs13, 0;
$L__BB467_127:
	selp.u16 	%rs14, 1, 0, %p88;
	st.volatile.shared.u8 	[%r5], %rs14;
	ld.volatile.shared.u8 	%rs15, [%r5];
	setp.eq.s16 	%p77, %rs15, 0;
	mov.pred 	%p89, 0;
	@%p77 bra 	$L__BB467_129;
	ld.volatile.shared.u8 	%rs16, [%r5+8];
	setp.ne.s16 	%p89, %rs16, 0;
$L__BB467_129:
	selp.u16 	%rs17, 1, 0, %p89;
	st.volatile.shared.u8 	[%r5], %rs17;
	ld.volatile.shared.u8 	%rs18, [%r5];
	setp.eq.s16 	%p79, %rs18, 0;
	mov.pred 	%p90, 0;
	@%p79 bra 	$L__BB467_131;
	ld.volatile.shared.u8 	%rs19, [%r5+4];
	setp.ne.s16 	%p90, %rs19, 0;
$L__BB467_131:
	selp.u16 	%rs20, 1, 0, %p90;
	st.volatile.shared.u8 	[%r5], %rs20;
	ld.volatile.shared.u8 	%rs21, [%r5];
	setp.eq.s16 	%p81, %rs21, 0;
	mov.pred 	%p91, 0;
	@%p81 bra 	$L__BB467_133;
	ld.volatile.shared.u8 	%rs22, [%r5+2];
	setp.ne.s16 	%p91, %rs22, 0;
$L__BB467_133:
	selp.u16 	%rs23, 1, 0, %p91;
	st.volatile.shared.u8 	[%r5], %rs23;
	ld.volatile.shared.u8 	%rs24, [%r5];
	setp.eq.s16 	%p83, %rs24, 0;
	mov.pred 	%p92, 0;
	@%p83 bra 	$L__BB467_135;
	ld.volatile.shared.u8 	%rs25, [%r5+1];
	setp.ne.s16 	%p92, %rs25, 0;
$L__BB467_135:
	selp.u16 	%rs26, 1, 0, %p92;
	st.volatile.shared.u8 	[%r5], %rs26;
	setp.ne.s32 	%p84, %r1, 0;
	@%p84 bra 	$L__BB467_137;
	ld.shared.u8 	%rs27, [allsdata_u16];
	cvt.u64.u32 	%rd467, %r2;
	cvta.to.global.u64 	%rd468, %rd260;
	add.s64 	%rd469, %rd468, %rd467;
	st.global.u8 	[%rd469], %rs27;
$L__BB467_137:
	ret;

}
	// .globl	contiguous_all2_u16
.visible .entry contiguous_all2_u16(
	.param .u64 .ptr .align 1 contiguous_all2_u16_param_0,
	.param .u64 .ptr .align 1 contiguous_all2_u16_param_1,
	.param .u64 .ptr .align 1 contiguous_all2_u16_param_2,
	.param .u64 .ptr .align 1 contiguous_all2_u16_param_3,
	.param .u64 contiguous_all2_u16_param_4,
	.param .u64 contiguous_all2_u16_param_5,
	.param .u64 contiguous_all2_u16_param_6,
	.param .u64 contiguous_all2_u16_param_7,
	.param .u64 contiguous_all2_u16_param_8
)
{
	.reg .pred 	%p<95>;
	.reg .b16 	%rs<29>;
	.reg .b32 	%r<211>;
	.reg .b64 	%rd<573>;

	ld.param.u64 	%rd267, [contiguous_all2_u16_param_1];
	ld.param.u64 	%rd268, [contiguous_all2_u16_param_2];
	ld.param.u64 	%rd269, [contiguous_all2_u16_param_3];
	ld.param.u64 	%rd264, [contiguous_all2_u16_param_4];
	ld.param.u64 	%rd270, [contiguous_all2_u16_param_5];
	ld.param.u64 	%rd265, [contiguous_all2_u16_param_6];
	ld.param.u64 	%rd271, [contiguous_all2_u16_param_7];
	cvta.to.global.u64 	%rd1, %rd269;
	cvta.to.global.u64 	%rd2, %rd268;
	cvta.to.global.u64 	%rd572, %rd267;
	mov.u32 	%r1, %tid.x;
	mov.u32 	%r2, %ctaid.x;
	mov.u32 	%r210, %ntid.x;
	mul.lo.s32 	%r52, %r2, %r210;
	shl.b32 	%r53, %r52, 1;
	add.s32 	%r4, %r53, %r1;
	mov.u32 	%r54, allsdata_u16;
	add.s32 	%r5, %r54, %r1;
	mov.b16 	%rs1, 1;
	st.shared.u8 	[%r5], %rs1;
	mov.u32 	%r55, %ctaid.y;
	cvt.u64.u32 	%rd272, %r55;
	add.s64 	%rd4, %rd270, %rd272;
	setp.ge.u64 	%p17, %rd4, %rd271;
	@%p17 bra 	$L__BB468_138;
	add.s32 	%r56, %r4, %r210;
	cvt.u64.u32 	%rd5, %r56;
	setp.le.u64 	%p18, %rd265, %rd5;
	@%p18 bra 	$L__BB468_57;
	cvt.u64.u32 	%rd404, %r4;
	mul.lo.s64 	%rd405, %rd4, %rd265;
	add.s64 	%rd526, %rd405, %rd404;
	add.s64 	%rd524, %rd405, %rd5;
	cvt.u32.u64 	%r6, %rd264;
	add.s32 	%r204, %r6, -1;
	setp.lt.s32 	%p45, %r204, 0;
	mov.b64 	%rd530, 0;
	mov.u64 	%rd531, %rd530;
	@%p45 bra 	$L__BB468_54;
	setp.lt.u32 	%p46, %r204, 3;
	mov.b64 	%rd531, 0;
	mov.u64 	%rd530, %rd531;
	@%p46 bra 	$L__BB468_31;
	add.s32 	%r202, %r6, -2;
	and.b32  	%r132, %r6, -4;
	neg.s32 	%r201, %r132;
	mov.b64 	%rd531, 0;
$L__BB468_5:
	.pragma "nounroll";
	add.s32 	%r12, %r202, 1;
	mul.wide.u32 	%rd409, %r12, 8;
	add.s64 	%rd410, %rd2, %rd409;
	ld.global.u64 	%rd12, [%rd410];
	or.b64  	%rd411, %rd526, %rd12;
	and.b64  	%rd412, %rd411, -4294967296;
	setp.ne.s64 	%p47, %rd412, 0;
	@%p47 bra 	$L__BB468_7;
	cvt.u32.u64 	%r133, %rd12;
	cvt.u32.u64 	%r134, %rd526;
	div.u32 	%r135, %r134, %r133;
	mul.lo.s32 	%r136, %r135, %r133;
	sub.s32 	%r137, %r134, %r136;
	cvt.u64.u32 	%rd492, %r135;
	cvt.u64.u32 	%rd493, %r137;
	bra.uni 	$L__BB468_8;
$L__BB468_7:
	div.s64 	%rd492, %rd526, %rd12;
	mul.lo.s64 	%rd413, %rd492, %rd12;
	sub.s64 	%rd493, %rd526, %rd413;
$L__BB468_8:
	mul.wide.u32 	%rd414, %r12, 8;
	add.s64 	%rd415, %rd1, %rd414;
	ld.global.u64 	%rd19, [%rd415];
	mad.lo.s64 	%rd20, %rd19, %rd493, %rd530;
	or.b64  	%rd416, %rd524, %rd12;
	and.b64  	%rd417, %rd416, -4294967296;
	setp.ne.s64 	%p48, %rd417, 0;
	@%p48 bra 	$L__BB468_10;
	cvt.u32.u64 	%r138, %rd12;
	cvt.u32.u64 	%r139, %rd524;
	div.u32 	%r140, %r139, %r138;
	mul.lo.s32 	%r141, %r140, %r138;
	sub.s32 	%r142, %r139, %r141;
	cvt.u64.u32 	%rd494, %r140;
	cvt.u64.u32 	%rd495, %r142;
	bra.uni 	$L__BB468_11;
$L__BB468_10:
	div.s64 	%rd494, %rd524, %rd12;
	mul.lo.s64 	%rd418, %rd494, %rd12;
	sub.s64 	%rd495, %rd524, %rd418;
$L__BB468_11:
	mad.lo.s64 	%rd27, %rd495, %rd19, %rd531;
	add.s32 	%r13, %r202, -2;
	mul.wide.u32 	%rd419, %r202, 8;
	add.s64 	%rd420, %rd2, %rd419;
	ld.global.u64 	%rd28, [%rd420];
	or.b64  	%rd421, %rd492, %rd28;
	and.b64  	%rd422, %rd421, -4294967296;
	setp.ne.s64 	%p49, %rd422, 0;
	@%p49 bra 	$L__BB468_13;
	cvt.u32.u64 	%r143, %rd28;
	cvt.u32.u64 	%r144, %rd492;
	div.u32 	%r145, %r144, %r143;
	mul.lo.s32 	%r146, %r145, %r143;
	sub.s32 	%r147, %r144, %r146;
	cvt.u64.u32 	%rd496, %r145;
	cvt.u64.u32 	%rd497, %r147;
	bra.uni 	$L__BB468_14;
$L__BB468_13:
	div.s64 	%rd496, %rd492, %rd28;
	mul.lo.s64 	%rd423, %rd496, %rd28;
	sub.s64 	%rd497, %rd492, %rd423;
$L__BB468_14:
	mul.wide.u32 	%rd424, %r202, 8;
	add.s64 	%rd425, %rd1, %rd424;
	ld.global.u64 	%rd35, [%rd425];
	mad.lo.s64 	%rd36, %rd35, %rd497, %rd20;
	or.b64  	%rd426, %rd494, %rd28;
	and.b64  	%rd427, %rd426, -4294967296;
	setp.ne.s64 	%p50, %rd427, 0;
	@%p50 bra 	$L__BB468_16;
	cvt.u32.u64 	%r148, %rd28;
	cvt.u32.u64 	%r149, %rd494;
	div.u32 	%r150, %r149, %r148;
	mul.lo.s32 	%r151, %r150, %r148;
	sub.s32 	%r152, %r149, %r151;
	cvt.u64.u32 	%rd498, %r150;
	cvt.u64.u32 	%rd499, %r152;
	bra.uni 	$L__BB468_17;
$L__BB468_16:
	div.s64 	%rd498, %rd494, %rd28;
	mul.lo.s64 	%rd428, %rd498, %rd28;
	sub.s64 	%rd499, %rd494, %rd428;
$L__BB468_17:
	mad.lo.s64 	%rd43, %rd499, %rd35, %rd27;
	add.s32 	%r14, %r202, -1;
	mul.wide.u32 	%rd429, %r14, 8;
	add.s64 	%rd430, %rd2, %rd429;
	ld.global.u64 	%rd44, [%rd430];
	or.b64  	%rd431, %rd496, %rd44;
	and.b64  	%rd432, %rd431, -4294967296;
	setp.ne.s64 	%p51, %rd432, 0;
	@%p51 bra 	$L__BB468_19;
	cvt.u32.u64 	%r153, %rd44;
	cvt.u32.u64 	%r154, %rd496;
	div.u32 	%r155, %r154, %r153;
	mul.lo.s32 	%r156, %r155, %r153;
	sub.s32 	%r157, %r154, %r156;
	cvt.u64.u32 	%rd500, %r155;
	cvt.u64.u32 	%rd501, %r157;
	bra.uni 	$L__BB468_20;
$L__BB468_19:
	div.s64 	%rd500, %rd496, %rd44;
	mul.lo.s64 	%rd433, %rd500, %rd44;
	sub.s64 	%rd501, %rd496, %rd433;
$L__BB468_20:
	mul.wide.u32 	%rd434, %r14, 8;
	add.s64 	%rd435, %rd1, %rd434;
	ld.global.u64 	%rd51, [%rd435];
	mad.lo.s64 	%rd52, %rd51, %rd501, %rd36;
	or.b64  	%rd436, %rd498, %rd44;
	and.b64  	%rd437, %rd436, -4294967296;
	setp.ne.s64 	%p52, %rd437, 0;
	@%p52 bra 	$L__BB468_22;
	cvt.u32.u64 	%r158, %rd44;
	cvt.u32.u64 	%r159, %rd498;
	div.u32 	%r160, %r159, %r158;
	mul.lo.s32 	%r161, %r160, %r158;
	sub.s32 	%r162, %r159, %r161;
	cvt.u64.u32 	%rd502, %r160;
	cvt.u64.u32 	%rd503, %r162;
	bra.uni 	$L__BB468_23;
$L__BB468_22:
	div.s64 	%rd502, %rd498, %rd44;
	mul.lo.s64 	%rd438, %rd502, %rd44;
	sub.s64 	%rd503, %rd498, %rd438;
$L__BB468_23:
	mad.lo.s64 	%rd59, %rd503, %rd51, %rd43;
	mul.wide.u32 	%rd439, %r13, 8;
	add.s64 	%rd440, %rd2, %rd439;
	ld.global.u64 	%rd60, [%rd440];
	or.b64  	%rd441, %rd500, %rd60;
	and.b64  	%rd442, %rd441, -4294967296;
	setp.ne.s64 	%p53, %rd442, 0;
	@%p53 bra 	$L__BB468_25;
	cvt.u32.u64 	%r163, %rd60;
	cvt.u32.u64 	%r164, %rd500;
	div.u32 	%r165, %r164, %r163;
	mul.lo.s32 	%r166, %r165, %r163;
	sub.s32 	%r167, %r164, %r166;
	cvt.u64.u32 	%rd526, %r165;
	cvt.u64.u32 	%rd505, %r167;
	bra.uni 	$L__BB468_26;
$L__BB468_25:
	div.s64 	%rd526, %rd500, %rd60;
	mul.lo.s64 	%rd443, %rd526, %rd60;
	sub.s64 	%rd505, %rd500, %rd443;
$L__BB468_26:
	mul.wide.u32 	%rd444, %r13, 8;
	add.s64 	%rd445, %rd1, %rd444;
	ld.global.u64 	%rd67, [%rd445];
	mad.lo.s64 	%rd530, %rd67, %rd505, %rd52;
	or.b64  	%rd446, %rd502, %rd60;
	and.b64  	%rd447, %rd446, -4294967296;
	setp.ne.s64 	%p54, %rd447, 0;
	@%p54 bra 	$L__BB468_28;
	cvt.u32.u64 	%r168, %rd60;
	cvt.u32.u64 	%r169, %rd502;
	div.u32 	%r170, %r169, %r168;
	mul.lo.s32 	%r171, %r170, %r168;
	sub.s32 	%r172, %r169, %r171;
	cvt.u64.u32 	%rd524, %r170;
	cvt.u64.u32 	%rd507, %r172;
	bra.uni 	$L__BB468_29;
$L__BB468_28:
	div.s64 	%rd524, %rd502, %rd60;
	mul.lo.s64 	%rd448, %rd524, %rd60;
	sub.s64 	%rd507, %rd502, %rd448;
$L__BB468_29:
	mad.lo.s64 	%rd531, %rd507, %rd67, %rd59;
	add.s32 	%r202, %r202, -4;
	add.s32 	%r201, %r201, 4;
	setp.ne.s32 	%p55, %r201, 0;
	@%p55 bra 	$L__BB468_5;
	add.s32 	%r204, %r202, 1;
$L__BB468_31:
	and.b32  	%r19, %r6, 3;
	setp.eq.s32 	%p56, %r19, 0;
	@%p56 bra 	$L__BB468_54;
	setp.eq.s32 	%p57, %r19, 1;
	@%p57 bra 	$L__BB468_46;
	mul.wide.u32 	%rd450, %r204, 8;
	add.s64 	%rd451, %rd2, %rd450;
	ld.global.u64 	%rd82, [%rd451];
	or.b64  	%rd452, %rd526, %rd82;
	and.b64  	%rd453, %rd452, -4294967296;
	setp.ne.s64 	%p58, %rd453, 0;
	@%p58 bra 	$L__BB468_35;
	cvt.u32.u64 	%r173, %rd82;
	cvt.u32.u64 	%r174, %rd526;
	div.u32 	%r175, %r174, %r173;
	mul.lo.s32 	%r176, %r175, %r173;
	sub.s32 	%r177, %r174, %r176;
	cvt.u64.u32 	%rd514, %r175;
	cvt.u64.u32 	%rd515, %r177;
	bra.uni 	$L__BB468_36;
$L__BB468_35:
	div.s64 	%rd514, %rd526, %rd82;
	mul.lo.s64 	%rd454, %rd514, %rd82;
	sub.s64 	%rd515, %rd526, %rd454;
$L__BB468_36:
	add.s64 	%rd456, %rd1, %rd450;
	ld.global.u64 	%rd89, [%rd456];
	mad.lo.s64 	%rd90, %rd89, %rd515, %rd530;
	or.b64  	%rd457, %rd524, %rd82;
	and.b64  	%rd458, %rd457, -4294967296;
	setp.ne.s64 	%p59, %rd458, 0;
	@%p59 bra 	$L__BB468_38;
	cvt.u32.u64 	%r178, %rd82;
	cvt.u32.u64 	%r179, %rd524;
	div.u32 	%r180, %r179, %r178;
	mul.lo.s32 	%r181, %r180, %r178;
	sub.s32 	%r182, %r179, %r181;
	cvt.u64.u32 	%rd516, %r180;
	cvt.u64.u32 	%rd517, %r182;
	bra.uni 	$L__BB468_39;
$L__BB468_38:
	div.s64 	%rd516, %rd524, %rd82;
	mul.lo.s64 	%rd459, %rd516, %rd82;
	sub.s64 	%rd517, %rd524, %rd459;
$L__BB468_39:
	mad.lo.s64 	%rd97, %rd517, %rd89, %rd531;
	add.s32 	%r20, %r204, -1;
	mul.wide.u32 	%rd460, %r20, 8;
	add.s64 	%rd461, %rd2, %rd460;
	ld.global.u64 	%rd98, [%rd461];
	or.b64  	%rd462, %rd514, %rd98;
	and.b64  	%rd463, %rd462, -4294967296;
	setp.ne.s64 	%p60, %rd463, 0;
	@%p60 bra 	$L__BB468_41;
	cvt.u32.u64 	%r183, %rd98;
	cvt.u32.u64 	%r184, %rd514;
	div.u32 	%r185, %r184, %r183;
	mul.lo.s32 	%r186, %r185, %r183;
	sub.s32 	%r187, %r184, %r186;
	cvt.u64.u32 	%rd526, %r185;
	cvt.u64.u32 	%rd519, %r187;
	bra.uni 	$L__BB468_42;
$L__BB468_41:
	div.s64 	%rd526, %rd514, %rd98;
	mul.lo.s64 	%rd464, %rd526, %rd98;
	sub.s64 	%rd519, %rd514, %rd464;
$L__BB468_42:
	add.s64 	%rd466, %rd1, %rd460;
	ld.global.u64 	%rd105, [%rd466];
	mad.lo.s64 	%rd530, %rd105, %rd519, %rd90;
	or.b64  	%rd467, %rd516, %rd98;
	and.b64  	%rd468, %rd467, -4294967296;
	setp.ne.s64 	%p61, %rd468, 0;
	@%p61 bra 	$L__BB468_44;
	cvt.u32.u64 	%r188, %rd98;
	cvt.u32.u64 	%r189, %rd516;
	div.u32 	%r190, %r189, %r188;
	mul.lo.s32 	%r191, %r190, %r188;
	sub.s32 	%r192, %r189, %r191;
	cvt.u64.u32 	%rd524, %r190;
	cvt.u64.u32 	%rd521, %r192;
	bra.uni 	$L__BB468_45;
$L__BB468_44:
	div.s64 	%rd524, %rd516, %rd98;
	mul.lo.s64 	%rd469, %rd524, %rd98;
	sub.s64 	%rd521, %rd516, %rd469;
$L__BB468_45:
	mad.lo.s64 	%rd531, %rd521, %rd105, %rd97;
	add.s32 	%r204, %r204, -2;
$L__BB468_46:
	and.b32  	%r193, %r6, 1;
	setp.eq.b32 	%p62, %r193, 1;
	not.pred 	%p63, %p62;
	@%p63 bra 	$L__BB468_54;
	mul.wide.u32 	%rd470, %r204, 8;
	add.s64 	%rd471, %rd2, %rd470;
	ld.global.u64 	%rd120, [%rd471];
	or.b64  	%rd472, %rd526, %rd120;
	and.b64  	%rd473, %rd472, -4294967296;
	setp.ne.s64 	%p64, %rd473, 0;
	@%p64 bra 	$L__BB468_49;
	cvt.u32.u64 	%r194, %rd120;
	cvt.u32.u64 	%r195, %rd526;
	rem.u32 	%r196, %r195, %r194;
	cvt.u64.u32 	%rd528, %r196;
	bra.uni 	$L__BB468_50;
$L__BB468_49:
	rem.s64 	%rd528, %rd526, %rd120;
$L__BB468_50:
	add.s64 	%rd475, %rd1, %rd470;
	ld.global.u64 	%rd124, [%rd475];
	mad.lo.s64 	%rd530, %rd124, %rd528, %rd530;
	or.b64  	%rd476, %rd524, %rd120;
	and.b64  	%rd477, %rd476, -4294967296;
	setp.ne.s64 	%p65, %rd477, 0;
	@%p65 bra 	$L__BB468_52;
	cvt.u32.u64 	%r197, %rd120;
	cvt.u32.u64 	%r198, %rd524;
	rem.u32 	%r199, %r198, %r197;
	cvt.u64.u32 	%rd529, %r199;
	bra.uni 	$L__BB468_53;
$L__BB468_52:
	rem.s64 	%rd529, %rd524, %rd120;
$L__BB468_53:
	mad.lo.s64 	%rd531, %rd529, %rd124, %rd531;
$L__BB468_54:
	shl.b64 	%rd478, %rd530, 1;
	add.s64 	%rd479, %rd572, %rd478;
	ld.global.u16 	%rs4, [%rd479];
	setp.eq.s16 	%p67, %rs4, 0;
	mov.pred 	%p87, 0;
	@%p67 bra 	$L__BB468_56;
	shl.b64 	%rd480, %rd531, 1;
	add.s64 	%rd481, %rd572, %rd480;
	ld.global.u16 	%rs5, [%rd481];
	setp.ne.s16 	%p87, %rs5, 0;
$L__BB468_56:
	selp.u16 	%rs6, 1, 0, %p87;
	st.shared.u8 	[%r5], %rs6;
	bra.uni 	$L__BB468_117;
$L__BB468_57:
	cvt.u64.u32 	%rd132, %r4;
	setp.le.u64 	%p19, %rd265, %rd132;
	@%p19 bra 	$L__BB468_117;
	mad.lo.s64 	%rd563, %rd4, %rd265, %rd132;
	cvt.u32.u64 	%r23, %rd264;
	add.s32 	%r208, %r23, -1;
	setp.lt.s32 	%p20, %r208, 0;
	@%p20 bra 	$L__BB468_116;
	and.b32  	%r25, %r23, 7;
	setp.lt.u32 	%p21, %r208, 7;
	@%p21 bra 	$L__BB468_87;
	add.s32 	%r206, %r23, -4;
	and.b32  	%r57, %r23, -8;
	neg.s32 	%r205, %r57;
$L__BB468_61:
	.pragma "nounroll";
	add.s32 	%r30, %r206, 3;
	mul.wide.u32 	%rd274, %r30, 8;
	add.s64 	%rd275, %rd2, %rd274;
	ld.global.u64 	%rd136, [%rd275];
	or.b64  	%rd276, %rd563, %rd136;
	and.b64  	%rd277, %rd276, -4294967296;
	setp.ne.s64 	%p22, %rd277, 0;
	@%p22 bra 	$L__BB468_63;
	cvt.u32.u64 	%r58, %rd136;
	cvt.u32.u64 	%r59, %rd563;
	div.u32 	%r60, %r59, %r58;
	mul.lo.s32 	%r61, %r60, %r58;
	sub.s32 	%r62, %r59, %r61;
	cvt.u64.u32 	%rd534, %r60;
	cvt.u64.u32 	%rd535, %r62;
	bra.uni 	$L__BB468_64;
$L__BB468_63:
	div.s64 	%rd534, %rd563, %rd136;
	mul.lo.s64 	%rd278, %rd534, %rd136;
	sub.s64 	%rd535, %rd563, %rd278;
$L__BB468_64:
	add.s64 	%rd280, %rd1, %rd274;
	ld.global.u64 	%rd281, [%rd280];
	mul.lo.s64 	%rd143, %rd281, %rd535;
	add.s32 	%r31, %r206, 2;
	mul.wide.u32 	%rd282, %r31, 8;
	add.s64 	%rd283, %rd2, %rd282;
	ld.global.u64 	%rd144, [%rd283];
	or.b64  	%rd284, %rd534, %rd144;
	and.b64  	%rd285, %rd284, -4294967296;
	setp.ne.s64 	%p23, %rd285, 0;
	@%p23 bra 	$L__BB468_66;
	cvt.u32.u64 	%r63, %rd144;
	cvt.u32.u64 	%r64, %rd534;
	div.u32 	%r65, %r64, %r63;
	mul.lo.s32 	%r66, %r65, %r63;
	sub.s32 	%r67, %r64, %r66;
	cvt.u64.u32 	%rd536, %r65;
	cvt.u64.u32 	%rd537, %r67;
	bra.uni 	$L__BB468_67;
$L__BB468_66:
	div.s64 	%rd536, %rd534, %rd144;
	mul.lo.s64 	%rd286, %rd536, %rd144;
	sub.s64 	%rd537, %rd534, %rd286;
$L__BB468_67:
	add.s64 	%rd288, %rd1, %rd282;
	ld.global.u64 	%rd289, [%rd288];
	mad.lo.s64 	%rd151, %rd289, %rd537, %rd143;
	add.s32 	%r32, %r206, 1;
	mul.wide.u32 	%rd290, %r32, 8;
	add.s64 	%rd291, %rd2, %rd290;
	ld.global.u64 	%rd152, [%rd291];
	or.b64  	%rd292, %rd536, %rd152;
	and.b64  	%rd293, %rd292, -4294967296;
	setp.ne.s64 	%p24, %rd293, 0;
	@%p24 bra 	$L__BB468_69;
	cvt.u32.u64 	%r68, %rd152;
	cvt.u32.u64 	%r69, %rd536;
	div.u32 	%r70, %r69, %r68;
	mul.lo.s32 	%r71, %r70, %r68;
	sub.s32 	%r72, %r69, %r71;
	cvt.u64.u32 	%rd538, %r70;
	cvt.u64.u32 	%rd539, %r72;
	bra.uni 	$L__BB468_70;
$L__BB468_69:
	div.s64 	%rd538, %rd536, %rd152;
	mul.lo.s64 	%rd294, %rd538, %rd152;
	sub.s64 	%rd539, %rd536, %rd294;
$L__BB468_70:
	add.s64 	%rd296, %rd1, %rd290;
	ld.global.u64 	%rd297, [%rd296];
	mad.lo.s64 	%rd159, %rd297, %rd539, %rd151;
	add.s32 	%r33, %r206, -4;
	mul.wide.u32 	%rd298, %r206, 8;
	add.s64 	%rd299, %rd2, %rd298;
	ld.global.u64 	%rd160, [%rd299];
	or.b64  	%rd300, %rd538, %rd160;
	and.b64  	%rd301, %rd300, -4294967296;
	setp.ne.s64 	%p25, %rd301, 0;
	@%p25 bra 	$L__BB468_72;
	cvt.u32.u64 	%r73, %rd160;
	cvt.u32.u64 	%r74, %rd538;
	div.u32 	%r75, %r74, %r73;
	mul.lo.s32 	%r76, %r75, %r73;
	sub.s32 	%r77, %r74, %r76;
	cvt.u64.u32 	%rd540, %r75;
	cvt.u64.u32 	%rd541, %r77;
	bra.uni 	$L__BB468_73;
$L__BB468_72:
	div.s64 	%rd540, %rd538, %rd160;
	mul.lo.s64 	%rd302, %rd540, %rd160;
	sub.s64 	%rd541, %rd538, %rd302;
$L__BB468_73:
	add.s64 	%rd304, %rd1, %rd298;
	ld.global.u64 	%rd305, [%rd304];
	mad.lo.s64 	%rd167, %rd305, %rd541, %rd159;
	add.s32 	%r34, %r206, -1;
	mul.wide.u32 	%rd306, %r34, 8;
	add.s64 	%rd307, %rd2, %rd306;
	ld.global.u64 	%rd168, [%rd307];
	or.b64  	%rd308, %rd540, %rd168;
	and.b64  	%rd309, %rd308, -4294967296;
	setp.ne.s64 	%p26, %rd309, 0;
	@%p26 bra 	$L__BB468_75;
	cvt.u32.u64 	%r78, %rd168;
	cvt.u32.u64 	%r79, %rd540;
	div.u32 	%r80, %r79, %r78;
	mul.lo.s32 	%r81, %r80, %r78;
	sub.s32 	%r82, %r79, %r81;
	cvt.u64.u32 	%rd542, %r80;
	cvt.u64.u32 	%rd543, %r82;
	bra.uni 	$L__BB468_76;
$L__BB468_75:
	div.s64 	%rd542, %rd540, %rd168;
	mul.lo.s64 	%rd310, %rd542, %rd168;
	sub.s64 	%rd543, %rd540, %rd310;
$L__BB468_76:
	add.s64 	%rd312, %rd1, %rd306;
	ld.global.u64 	%rd313, [%rd312];
	mad.lo.s64 	%rd175, %rd313, %rd543, %rd167;
	add.s32 	%r35, %r206, -2;
	mul.wide.u32 	%rd314, %r35, 8;
	add.s64 	%rd315, %rd2, %rd314;
	ld.global.u64 	%rd176, [%rd315];
	or.b64  	%rd316, %rd542, %rd176;
	and.b64  	%rd317, %rd316, -4294967296;
	setp.ne.s64 	%p27, %rd317, 0;
	@%p27 bra 	$L__BB468_78;
	cvt.u32.u64 	%r83, %rd176;
	cvt.u32.u64 	%r84, %rd542;
	div.u32 	%r85, %r84, %r83;
	mul.lo.s32 	%r86, %r85, %r83;
	sub.s32 	%r87, %r84, %r86;
	cvt.u64.u32 	%rd544, %r85;
	cvt.u64.u32 	%rd545, %r87;
	bra.uni 	$L__BB468_79;
$L__BB468_78:
	div.s64 	%rd544, %rd542, %rd176;
	mul.lo.s64 	%rd318, %rd544, %rd176;
	sub.s64 	%rd545, %rd542, %rd318;
$L__BB468_79:
	add.s64 	%rd320, %rd1, %rd314;
	ld.global.u64 	%rd321, [%rd320];
	mad.lo.s64 	%rd183, %rd321, %rd545, %rd175;
	add.s32 	%r36, %r206, -3;
	mul.wide.u32 	%rd322, %r36, 8;
	add.s64 	%rd323, %rd2, %rd322;
	ld.global.u64 	%rd184, [%rd323];
	or.b64  	%rd324, %rd544, %rd184;
	and.b64  	%rd325, %rd324, -4294967296;
	setp.ne.s64 	%p28, %rd325, 0;
	@%p28 bra 	$L__BB468_81;
	cvt.u32.u64 	%r88, %rd184;
	cvt.u32.u64 	%r89, %rd544;
	div.u32 	%r90, %r89, %r88;
	mul.lo.s32 	%r91, %r90, %r88;
	sub.s32 	%r92, %r89, %r91;
	cvt.u64.u32 	%rd546, %r90;
	cvt.u64.u32 	%rd547, %r92;
	bra.uni 	$L__BB468_82;
$L__BB468_81:
	div.s64 	%rd546, %rd544, %rd184;
	mul.lo.s64 	%rd326, %rd546, %rd184;
	sub.s64 	%rd547, %rd544, %rd326;
$L__BB468_82:
	add.s64 	%rd328, %rd1, %rd322;
	ld.global.u64 	%rd329, [%rd328];
	mad.lo.s64 	%rd191, %rd329, %rd547, %rd183;
	mul.wide.u32 	%rd330, %r33, 8;
	add.s64 	%rd331, %rd2, %rd330;
	ld.global.u64 	%rd192, [%rd331];
	or.b64  	%rd332, %rd546, %rd192;
	and.b64  	%rd333, %rd332, -4294967296;
	setp.ne.s64 	%p29, %rd333, 0;
	@%p29 bra 	$L__BB468_84;
	cvt.u32.u64 	%r93, %rd192;
	cvt.u32.u64 	%r94, %rd546;
	div.u32 	%r95, %r94, %r93;
	mul.lo.s32 	%r96, %r95, %r93;
	sub.s32 	%r97, %r94, %r96;
	cvt.u64.u32 	%rd563, %r95;
	cvt.u64.u32 	%rd549, %r97;
	bra.uni 	$L__BB468_85;
$L__BB468_84:
	div.s64 	%rd563, %rd546, %rd192;
	mul.lo.s64 	%rd334, %rd563, %rd192;
	sub.s64 	%rd549, %rd546, %rd334;
$L__BB468_85:
	add.s64 	%rd336, %rd1, %rd330;
	ld.global.u64 	%rd337, [%rd336];
	mad.lo.s64 	%rd338, %rd337, %rd549, %rd191;
	shl.b64 	%rd339, %rd338, 1;
	add.s64 	%rd572, %rd572, %rd339;
	add.s32 	%r206, %r206, -8;
	add.s32 	%r205, %r205, 8;
	setp.ne.s32 	%p30, %r205, 0;
	@%p30 bra 	$L__BB468_61;
	add.s32 	%r208, %r206, 3;
$L__BB468_87:
	setp.eq.s32 	%p31, %r25, 0;
	@%p31 bra 	$L__BB468_116;
	and.b32  	%r41, %r23, 3;
	setp.lt.u32 	%p32, %r25, 4;
	@%p32 bra 	$L__BB468_102;
	mul.wide.u32 	%rd341, %r208, 8;
	add.s64 	%rd342, %rd2, %rd341;
	ld.global.u64 	%rd203, [%rd342];
	or.b64  	%rd343, %rd563, %rd203;
	and.b64  	%rd344, %rd343, -4294967296;
	setp.ne.s64 	%p33, %rd344, 0;
	@%p33 bra 	$L__BB468_91;
	cvt.u32.u64 	%r98, %rd203;
	cvt.u32.u64 	%r99, %rd563;
	div.u32 	%r100, %r99, %r98;
	mul.lo.s32 	%r101, %r100, %r98;
	sub.s32 	%r102, %r99, %r101;
	cvt.u64.u32 	%rd553, %r100;
	cvt.u64.u32 	%rd554, %r102;
	bra.uni 	$L__BB468_92;
$L__BB468_91:
	div.s64 	%rd553, %rd563, %rd203;
	mul.lo.s64 	%rd345, %rd553, %rd203;
	sub.s64 	%rd554, %rd563, %rd345;
$L__BB468_92:
	add.s64 	%rd347, %rd1, %rd341;
	ld.global.u64 	%rd348, [%rd347];
	mul.lo.s64 	%rd210, %rd348, %rd554;
	add.s32 	%r42, %r208, -1;
	mul.wide.u32 	%rd349, %r42, 8;
	add.s64 	%rd350, %rd2, %rd349;
	ld.global.u64 	%rd211, [%rd350];
	or.b64  	%rd351, %rd553, %rd211;
	and.b64  	%rd352, %rd351, -4294967296;
	setp.ne.s64 	%p34, %rd352, 0;
	@%p34 bra 	$L__BB468_94;
	cvt.u32.u64 	%r103, %rd211;
	cvt.u32.u64 	%r104, %rd553;
	div.u32 	%r105, %r104, %r103;
	mul.lo.s32 	%r106, %r105, %r103;
	sub.s32 	%r107, %r104, %r106;
	cvt.u64.u32 	%rd555, %r105;
	cvt.u64.u32 	%rd556, %r107;
	bra.uni 	$L__BB468_95;
$L__BB468_94:
	div.s64 	%rd555, %rd553, %rd211;
	mul.lo.s64 	%rd353, %rd555, %rd211;
	sub.s64 	%rd556, %rd553, %rd353;
$L__BB468_95:
	add.s64 	%rd355, %rd1, %rd349;
	ld.global.u64 	%rd356, [%rd355];
	mad.lo.s64 	%rd218, %rd356, %rd556, %rd210;
	add.s32 	%r43, %r208, -2;
	mul.wide.u32 	%rd357, %r43, 8;
	add.s64 	%rd358, %rd2, %rd357;
	ld.global.u64 	%rd219, [%rd358];
	or.b64  	%rd359, %rd555, %rd219;
	and.b64  	%rd360, %rd359, -4294967296;
	setp.ne.s64 	%p35, %rd360, 0;
	@%p35 bra 	$L__BB468_97;
	cvt.u32.u64 	%r108, %rd219;
	cvt.u32.u64 	%r109, %rd555;
	div.u32 	%r110, %r109, %r108;
	mul.lo.s32 	%r111, %r110, %r108;
	sub.s32 	%r112, %r109, %r111;
	cvt.u64.u32 	%rd557, %r110;
	cvt.u64.u32 	%rd558, %r112;
	bra.uni 	$L__BB468_98;
$L__BB468_97:
	div.s64 	%rd557, %rd555, %rd219;
	mul.lo.s64 	%rd361, %rd557, %rd219;
	sub.s64 	%rd558, %rd555, %rd361;
$L__BB468_98:
	add.s64 	%rd363, %rd1, %rd357;
	ld.global.u64 	%rd364, [%rd363];
	mad.lo.s64 	%rd226, %rd364, %rd558, %rd218;
	add.s32 	%r44, %r208, -3;
	mul.wide.u32 	%rd365, %r44, 8;
	add.s64 	%rd366, %rd2, %rd365;
	ld.global.u64 	%rd227, [%rd366];
	or.b64  	%rd367, %rd557, %rd227;
	and.b64  	%rd368, %rd367, -4294967296;
	setp.ne.s64 	%p36, %rd368, 0;
	@%p36 bra 	$L__BB468_100;
	cvt.u32.u64 	%r113, %rd227;
	cvt.u32.u64 	%r114, %rd557;
	div.u32 	%r115, %r114, %r113;
	mul.lo.s32 	%r116, %r115, %r113;
	sub.s32 	%r117, %r114, %r116;
	cvt.u64.u32 	%rd563, %r115;
	cvt.u64.u32 	%rd560, %r117;
	bra.uni 	$L__BB468_101;
$L__BB468_100:
	div.s64 	%rd563, %rd557, %rd227;
	mul.lo.s64 	%rd369, %rd563, %rd227;
	sub.s64 	%rd560, %rd557, %rd369;
$L__BB468_101:
	add.s64 	%rd371, %rd1, %rd365;
	ld.global.u64 	%rd372, [%rd371];
	mad.lo.s64 	%rd373, %rd372, %rd560, %rd226;
	shl.b64 	%rd374, %rd373, 1;
	add.s64 	%rd572, %rd572, %rd374;
	add.s32 	%r208, %r208, -4;
$L__BB468_102:
	setp.eq.s32 	%p37, %r41, 0;
	@%p37 bra 	$L__BB468_116;
	setp.eq.s32 	%p38, %r41, 1;
	@%p38 bra 	$L__BB468_111;
	mul.wide.u32 	%rd376, %r208, 8;
	add.s64 	%rd377, %rd2, %rd376;
	ld.global.u64 	%rd238, [%rd377];
	or.b64  	%rd378, %rd563, %rd238;
	and.b64  	%rd379, %rd378, -4294967296;
	setp.ne.s64 	%p39, %rd379, 0;
	@%p39 bra 	$L__BB468_106;
	cvt.u32.u64 	%r118, %rd238;
	cvt.u32.u64 	%r119, %rd563;
	div.u32 	%r120, %r119, %r118;
	mul.lo.s32 	%r121, %r120, %r118;
	sub.s32 	%r122, %r119, %r121;
	cvt.u64.u32 	%rd564, %r120;
	cvt.u64.u32 	%rd565, %r122;
	bra.uni 	$L__BB468_107;
$L__BB468_106:
	div.s64 	%rd564, %rd563, %rd238;
	mul.lo.s64 	%rd380, %rd564, %rd238;
	sub.s64 	%rd565, %rd563, %rd380;
$L__BB468_107:
	add.s64 	%rd382, %rd1, %rd376;
	ld.global.u64 	%rd383, [%rd382];
	mul.lo.s64 	%rd245, %rd383, %rd565;
	add.s32 	%r47, %r208, -1;
	mul.wide.u32 	%rd384, %r47, 8;
	add.s64 	%rd385, %rd2, %rd384;
	ld.global.u64 	%rd246, [%rd385];
	or.b64  	%rd386, %rd564, %rd246;
	and.b64  	%rd387, %rd386, -4294967296;
	setp.ne.s64 	%p40, %rd387, 0;
	@%p40 bra 	$L__BB468_109;
	cvt.u32.u64 	%r123, %rd246;
	cvt.u32.u64 	%r124, %rd564;
	div.u32 	%r125, %r124, %r123;
	mul.lo.s32 	%r126, %r125, %r123;
	sub.s32 	%r127, %r124, %r126;
	cvt.u64.u32 	%rd563, %r125;
	cvt.u64.u32 	%rd567, %r127;
	bra.uni 	$L__BB468_110;
$L__BB468_109:
	div.s64 	%rd563, %rd564, %rd246;
	mul.lo.s64 	%rd388, %rd563, %rd246;
	sub.s64 	%rd567, %rd564, %rd388;
$L__BB468_110:
	add.s64 	%rd390, %rd1, %rd384;
	ld.global.u64 	%rd391, [%rd390];
	mad.lo.s64 	%rd392, %rd391, %rd567, %rd245;
	shl.b64 	%rd393, %rd392, 1;
	add.s64 	%rd572, %rd572, %rd393;
	add.s32 	%r208, %r208, -2;
$L__BB468_111:
	and.b32  	%r128, %r23, 1;
	setp.eq.b32 	%p41, %r128, 1;
	not.pred 	%p42, %p41;
	@%p42 bra 	$L__BB468_116;
	mul.wide.u32 	%rd394, %r208, 8;
	add.s64 	%rd395, %rd2, %rd394;
	ld.global.u64 	%rd257, [%rd395];
	or.b64  	%rd396, %rd563, %rd257;
	and.b64  	%rd397, %rd396, -4294967296;
	setp.ne.s64 	%p43, %rd397, 0;
	@%p43 bra 	$L__BB468_114;
	cvt.u32.u64 	%r129, %rd257;
	cvt.u32.u64 	%r130, %rd563;
	rem.u32 	%r131, %r130, %r129;
	cvt.u64.u32 	%rd571, %r131;
	bra.uni 	$L__BB468_115;
$L__BB468_114:
	rem.s64 	%rd571, %rd563, %rd257;
$L__BB468_115:
	add.s64 	%rd399, %rd1, %rd394;
	ld.global.u64 	%rd400, [%rd399];
	mul.lo.s64 	%rd401, %rd400, %rd571;
	shl.b64 	%rd402, %rd401, 1;
	add.s64 	%rd572, %rd572, %rd402;
$L__BB468_116:
	ld.global.u16 	%rs2, [%rd572];
	setp.ne.s16 	%p44, %rs2, 0;
	selp.u16 	%rs3, 1, 0, %p44;
	st.shared.u8 	[%r5], %rs3;
$L__BB468_117:
	bar.sync 	0;
	setp.lt.u32 	%p68, %r210, 66;
	@%p68 bra 	$L__BB468_123;
$L__BB468_118:
	shr.u32 	%r51, %r210, 1;
	setp.ge.u32 	%p69, %r1, %r51;
	@%p69 bra 	$L__BB468_122;
	ld.shared.u8 	%rs7, [%r5];
	setp.eq.s16 	%p71, %rs7, 0;
	mov.pred 	%p88, 0;
	@%p71 bra 	$L__BB468_121;
	add.s32 	%r200, %r5, %r51;
	ld.shared.u8 	%rs8, [%r200];
	setp.ne.s16 	%p88, %rs8, 0;
$L__BB468_121:
	selp.u16 	%rs9, 1, 0, %p88;
	st.shared.u8 	[%r5], %rs9;
$L__BB468_122:
	bar.sync 	0;
	setp.gt.u32 	%p72, %r210, 131;
	mov.u32 	%r210, %r51;
	@%p72 bra 	$L__BB468_118;
$L__BB468_123:
	setp.gt.u32 	%p73, %r1, 31;
	@%p73 bra 	$L__BB468_138;
	ld.volatile.shared.u8 	%rs10, [%r5];
	setp.eq.s16 	%p75, %rs10, 0;
	mov.pred 	%p89, 0;
	@%p75 bra 	$L__BB468_126;
	ld.volatile.shared.u8 	%rs11, [%r5+32];
	setp.ne.s16 	%p89, %rs11, 0;
$L__BB468_126:
	selp.u16 	%rs12, 1, 0, %p89;
	st.volatile.shared.u8 	[%r5], %rs12;
	ld.volatile.shared.u8 	%rs13, [%r5];
	setp.eq.s16 	%p77, %rs13, 0;
	mov.pred 	%p90, 0;
	@%p77 bra 	$L__BB468_128;
	ld.volatile.shared.u8 	%rs14, [%r5+16];
	setp.ne.s16 	%p90, %rs14, 0;
$L__BB468_128:
	selp.u16 	%rs15, 1, 0, %p90;
	st.volatile.shared.u8 	[%r5], %rs15;
	ld.volatile.shared.u8 	%rs16, [%r5];
	setp.eq.s16 	%p79, %rs16, 0;
	mov.pred 	%p91, 0;
	@%p79 bra 	$L__BB468_130;
	ld.volatile.shared.u8 	%rs17, [%r5+8];
	setp.ne.s16 	%p91, %rs17, 0;
$L__BB468_130:
	selp.u16 	%rs18, 1, 0, %p91;
	st.volatile.shared.u8 	[%r5], %rs18;
	ld.volatile.shared.u8 	%rs19, [%r5];
	setp.eq.s16 	%p81, %rs19, 0;
	mov.pred 	%p92, 0;
	@%p81 bra 	$L__BB468_132;
	ld.volatile.shared.u8 	%rs20, [%r5+4];
	setp.ne.s16 	%p92, %rs20, 0;
$L__BB468_132:
	selp.u16 	%rs21, 1, 0, %p92;
	st.volatile.shared.u8 	[%r5], %rs21;
	ld.volatile.shared.u8 	%rs22, [%r5];
	setp.eq.s16 	%p83, %rs22, 0;
	mov.pred 	%p93, 0;
	@%p83 bra 	$L__BB468_134;
	ld.volatile.shared.u8 	%rs23, [%r5+2];
	setp.ne.s16 	%p93, %rs23, 0;
$L__BB468_134:
	selp.u16 	%rs24, 1, 0, %p93;
	st.volatile.shared.u8 	[%r5], %rs24;
	ld.volatile.shared.u8 	%rs25, [%r5];
	setp.eq.s16 	%p85, %rs25, 0;
	mov.pred 	%p94, 0;
	@%p85 bra 	$L__BB468_136;
	ld.volatile.shared.u8 	%rs26, [%r5+1];
	setp.ne.s16 	%p94, %rs26, 0;
$L__BB468_136:
	selp.u16 	%rs27, 1, 0, %p94;
	st.volatile.shared.u8 	[%r5], %rs27;
	setp.ne.s32 	%p86, %r1, 0;
	@%p86 bra 	$L__BB468_138;
	ld.param.u64 	%rd487, [contiguous_all2_u16_param_8];
	ld.param.u64 	%rd486, [contiguous_all2_u16_param_0];
	ld.shared.u8 	%rs28, [allsdata_u16];
	cvt.u64.u32 	%rd482, %r2;
	mad.lo.s64 	%rd483, %rd487, %rd4, %rd482;
	cvta.to.global.u64 	%rd484, %rd486;
	add.s64 	%rd485, %rd484, %rd483;
	st.global.u8 	[%rd485], %rs28;
$L__BB468_138:
	ret;

}
	// .globl	contiguous_all22_u16
.visible .entry contiguous_all22_u16(
	.param .u64 .ptr .align 1 contiguous_all22_u16_param_0,
	.param .u64 .ptr .align 1 contiguous_all22_u16_param_1,
	.param .u64 contiguous_all22_u16_param_2,
	.param .u64 contiguous_all22_u16_param_3,
	.param .u64 contiguous_all22_u16_param_4,
	.param .u64 contiguous_all22_u16_param_5
)
{
	.reg .pred 	%p<49>;
	.reg .b16 	%rs<28>;
	.reg .b32 	%r<15>;
	.reg .b64 	%rd<24>;

	ld.param.u64 	%rd6, [contiguous_all22_u16_param_0];
	ld.param.u64 	%rd9, [contiguous_all22_u16_param_1];
	ld.param.u64 	%rd10, [contiguous_all22_u16_param_2];
	ld.param.u64 	%rd7, [contiguous_all22_u16_param_3];
	ld.param.u64 	%rd11, [contiguous_all22_u16_param_4];
	ld.param.u64 	%rd8, [contiguous_all22_u16_param_5];
	cvta.to.global.u64 	%rd1, %rd9;
	mov.u32 	%r1, %tid.x;
	mov.u32 	%r2, %ctaid.x;
	mov.u32 	%r14, %ntid.x;
	mul.lo.s32 	%r8, %r2, %r14;
	shl.b32 	%r9, %r8, 1;
	add.s32 	%r4, %r9, %r1;
	mov.u32 	%r10, allsdata_u16;
	add.s32 	%r5, %r10, %r1;
	mov.b16 	%rs1, 1;
	st.shared.u8 	[%r5], %rs1;
	mov.u32 	%r11, %ctaid.y;
	cvt.u64.u32 	%rd12, %r11;
	add.s64 	%rd2, %rd10, %rd12;
	setp.ge.u64 	%p17, %rd2, %rd11;
	@%p17 bra 	$L__BB469_28;
	add.s32 	%r12, %r4, %r14;
	cvt.u64.u32 	%rd3, %r12;
	setp.le.u64 	%p18, %rd7, %rd3;
	@%p18 bra 	$L__BB469_5;
	cvt.u64.u32 	%rd15, %r4;
	mul.lo.s64 	%rd4, %rd2, %rd7;
	add.s64 	%rd16, %rd4, %rd15;
	add.s64 	%rd17, %rd1, %rd16;
	ld.global.u8 	%rs3, [%rd17];
	setp.eq.s16 	%p21, %rs3, 0;
	mov.pred 	%p41, 0;
	@%p21 bra 	$L__BB469_4;
	add.s64 	%rd18, %rd4, %rd3;
	add.s64 	%rd19, %rd1, %rd18;
	ld.global.u8 	%rs4, [%rd19];
	setp.ne.s16 	%p41, %rs4, 0;
$L__BB469_4:
	selp.u16 	%rs5, 1, 0, %p41;
	st.shared.u8 	[%r5], %rs5;
	bra.uni 	$L__BB469_7;
$L__BB469_5:
	cvt.u64.u32 	%rd5, %r4;
	setp.le.u64 	%p19, %rd7, %rd5;
	@%p19 bra 	$L__BB469_7;
	mad.lo.s64 	%rd13, %rd2, %rd7, %rd5;
	add.s64 	%rd14, %rd1, %rd13;
	ld.global.u8 	%rs2, [%rd14];
	st.shared.u8 	[%r5], %rs2;
$L__BB469_7:
	bar.sync 	0;
	setp.lt.u32 	%p22, %r14, 66;
	@%p22 bra 	$L__BB469_13;
$L__BB469_8:
	shr.u32 	%r7, %r14, 1;
	setp.ge.u32 	%p23, %r1, %r7;
	@%p23 bra 	$L__BB469_12;
	ld.shared.u8 	%rs6, [%r5];
	setp.eq.s16 	%p25, %rs6, 0;
	mov.pred 	%p42, 0;
	@%p25 bra 	$L__BB469_11;
	add.s32 	%r13, %r5, %r7;
	ld.shared.u8 	%rs7, [%r13];
	setp.ne.s16 	%p42, %rs7, 0;
$L__BB469_11:
	selp.u16 	%rs8, 1, 0, %p42;
	st.shared.u8 	[%r5], %rs8;
$L__BB469_12:
	bar.sync 	0;
	setp.gt.u32 	%p26, %r14, 131;
	mov.u32 	%r14, %r7;
	@%p26 bra 	$L__BB469_8;
$L__BB469_13:
	setp.gt.u32 	%p27, %r1, 31;
	@%p27 bra 	$L__BB469_28;
	ld.volatile.shared.u8 	%rs9, [%r5];
	setp.eq.s16 	%p29, %rs9, 0;
	mov.pred 	%p43, 0;
	@%p29 bra 	$L__BB469_16;
	ld.volatile.shared.u8 	%rs10, [%r5+32];
	setp.ne.s16 	%p43, %rs10, 0;
$L__BB469_16:
	selp.u16 	%rs11, 1, 0, %p43;
	st.volatile.shared.u8 	[%r5], %rs11;
	ld.volatile.shared.u8 	%rs12, [%r5];
	setp.eq.s16 	%p31, %rs12, 0;
	mov.pred 	%p44, 0;
	@%p31 bra 	$L__BB469_18;
	ld.volatile.shared.u8 	%rs13, [%r5+16];
	setp.ne.s16 	%p44, %rs13, 0;
$L__BB469_18:
	selp.u16 	%rs14, 1, 0, %p44;
	st.volatile.shared.u8 	[%r5], %rs14;
	ld.volatile.shared.u8 	%rs15, [%r5];
	setp.eq.s16 	%p33, %rs15, 0;
	mov.pred 	%p45, 0;
	@%p33 bra 	$L__BB469_20;
	ld.volatile.shared.u8 	%rs16, [%r5+8];
	setp.ne.s16 	%p45, %rs16, 0;
$L__BB469_20:
	selp.u16 	%rs17, 1, 0, %p45;
	st.volatile.shared.u8 	[%r5], %rs17;
	ld.volatile.shared.u8 	%rs18, [%r5];
	setp.eq.s16 	%p35, %rs18, 0;
	mov.pred 	%p46, 0;
	@%p35 bra 	$L__BB469_22;
	ld.volatile.shared.u8 	%rs19, [%r5+4];
	setp.ne.s16 	%p46, %rs19, 0;
$L__BB469_22:
	selp.u16 	%rs20, 1, 0, %p46;
	st.volatile.shared.u8 	[%r5], %rs20;
	ld.volatile.shared.u8 	%rs21, [%r5];
	setp.eq.s16 	%p37, %rs21, 0;
	mov.pred 	%p47, 0;
	@%p37 bra 	$L__BB469_24;
	ld.volatile.shared.u8 	%rs22, [%r5+2];
	setp.ne.s16 	%p47, %rs22, 0;
$L__BB469_24:
	selp.u16 	%rs23, 1, 0, %p47;
	st.volatile.shared.u8 	[%r5], %rs23;
	ld.volatile.shared.u8 	%rs24, [%r5];
	setp.eq.s16 	%p39, %rs24, 0;
	mov.pred 	%p48, 0;
	@%p39 bra 	$L__BB469_26;
	ld.volatile.shared.u8 	%rs25, [%r5+1];
	setp.ne.s16 	%p48, %rs25, 0;
$L__BB469_26:
	selp.u16 	%rs26, 1, 0, %p48;
	st.volatile.shared.u8 	[%r5], %rs26;
	setp.ne.s32 	%p40, %r1, 0;
	@%p40 bra 	$L__BB469_28;
	ld.shared.u8 	%rs27, [allsdata_u16];
	cvt.u64.u32 	%rd20, %r2;
	mad.lo.s64 	%rd21, %rd8, %rd2, %rd20;
	cvta.to.global.u64 	%rd22, %rd6;
	add.s64 	%rd23, %rd22, %rd21;
	st.global.u8 	[%rd23], %rs27;
$L__BB469_28:
	ret;

}
	// .globl	contiguous_all3_u16
.visible .entry contiguous_all3_u16(
	.param .u64 .ptr .align 1 contiguous_all3_u16_param_0,
	.param .u64 .ptr .align 1 contiguous_all3_u16_param_1,
	.param .u64 .ptr .align 1 contiguous_all3_u16_param_2,
	.param .u64 .ptr .align 1 contiguous_all3_u16_param_3,
	.param .u64 contiguous_all3_u16_param_4,
	.param .u64 contiguous_all3_u16_param_5,
	.param .u64 contiguous_all3_u16_param_6
)
{
	.reg .pred 	%p<81>;
	.reg .b16 	%rs<50>;
	.reg .b32 	%r<188>;
	.reg .b64 	%rd<307>;

	ld.param.u64 	%rd144, [contiguous_all3_u16_param_0];
	ld.param.u64 	%rd145, [contiguous_all3_u16_param_1];
	ld.param.u64 	%rd148, [contiguous_all3_u16_param_2];
	ld.param.u64 	%rd149, [contiguous_all3_u16_param_3];
	ld.param.u64 	%rd146, [contiguous_all3_u16_param_4];
	ld.param.u64 	%rd147, [contiguous_all3_u16_param_5];
	ld.param.u64 	%rd150, [contiguous_all3_u16_param_6];
	cvta.to.global.u64 	%rd1, %rd149;
	cvta.to.global.u64 	%rd2, %rd148;
	mov.u32 	%r1, %tid.y;
	mov.u32 	%r2, %ntid.x;
	mov.u32 	%r3, %tid.x;
	mad.lo.s32 	%r70, %r1, %r2, %r3;
	mov.u32 	%r71, %ctaid.x;
	mad.lo.s32 	%r72, %r71, %r2, %r3;
	mov.u32 	%r4, %ctaid.y;
	mov.u32 	%r5, %ntid.y;
	mad.lo.s32 	%r73, %r4, %r5, %r1;
	mov.u32 	%r74, allsdata_u16;
	add.s32 	%r7, %r74, %r70;
	mov.b16 	%rs16, 1;
	st.shared.u8 	[%r7], %rs16;
	cvt.u64.u32 	%rd3, %r72;
	setp.le.u64 	%p9, %rd147, %rd3;
	cvt.u64.u32 	%rd152, %r73;
	setp.le.u64 	%p10, %rd150, %rd152;
	or.pred  	%p11, %p9, %p10;
	@%p11 bra 	$L__BB470_95;
	cvt.u32.u64 	%r75, %rd3;
	cvt.u32.u64 	%r76, %rd147;
	mad.lo.s32 	%r179, %r73, %r76, %r75;
	cvt.u32.u64 	%r9, %rd146;
	add.s32 	%r178, %r9, -1;
	setp.lt.s32 	%p12, %r178, 0;
	mov.b64 	%rd306, 0;
	@%p12 bra 	$L__BB470_59;
	setp.lt.u32 	%p13, %r178, 7;
	mov.b64 	%rd306, 0;
	@%p13 bra 	$L__BB470_30;
	add.s32 	%r174, %r9, -4;
	and.b32  	%r77, %r9, -8;
	neg.s32 	%r173, %r77;
	mov.b64 	%rd306, 0;
$L__BB470_4:
	.pragma "nounroll";
	add.s32 	%r16, %r174, 3;
	cvt.u64.u32 	%rd5, %r179;
	mul.wide.u32 	%rd157, %r16, 8;
	add.s64 	%rd158, %rd2, %rd157;
	ld.global.u64 	%rd6, [%rd158];
	and.b64  	%rd159, %rd6, -4294967296;
	setp.ne.s64 	%p14, %rd159, 0;
	@%p14 bra 	$L__BB470_6;
	cvt.u32.u64 	%r78, %rd6;
	cvt.u32.u64 	%r79, %rd5;
	div.u32 	%r80, %r79, %r78;
	mul.lo.s32 	%r81, %r80, %r78;
	sub.s32 	%r82, %r79, %r81;
	cvt.u64.u32 	%rd271, %r80;
	cvt.u64.u32 	%rd272, %r82;
	bra.uni 	$L__BB470_7;
$L__BB470_6:
	div.s64 	%rd271, %rd5, %rd6;
	mul.lo.s64 	%rd160, %rd271, %rd6;
	sub.s64 	%rd272, %rd5, %rd160;
$L__BB470_7:
	mul.wide.u32 	%rd161, %r16, 8;
	add.s64 	%rd162, %rd1, %rd161;
	ld.global.u64 	%rd163, [%rd162];
	mad.lo.s64 	%rd13, %rd163, %rd272, %rd306;
	add.s32 	%r17, %r174, 2;
	and.b64  	%rd14, %rd271, 4294967295;
	mul.wide.u32 	%rd164, %r17, 8;
	add.s64 	%rd165, %rd2, %rd164;
	ld.global.u64 	%rd15, [%rd165];
	and.b64  	%rd166, %rd15, -4294967296;
	setp.ne.s64 	%p15, %rd166, 0;
	@%p15 bra 	$L__BB470_9;
	cvt.u32.u64 	%r83, %rd15;
	cvt.u32.u64 	%r84, %rd14;
	div.u32 	%r85, %r84, %r83;
	mul.lo.s32 	%r86, %r85, %r83;
	sub.s32 	%r87, %r84, %r86;
	cvt.u64.u32 	%rd273, %r85;
	cvt.u64.u32 	%rd274, %r87;
	bra.uni 	$L__BB470_10;
$L__BB470_9:
	div.s64 	%rd273, %rd14, %rd15;
	mul.lo.s64 	%rd167, %rd273, %rd15;
	sub.s64 	%rd274, %rd14, %rd167;
$L__BB470_10:
	mul.wide.u32 	%rd168, %r17, 8;
	add.s64 	%rd169, %rd1, %rd168;
	ld.global.u64 	%rd170, [%rd169];
	mad.lo.s64 	%rd22, %rd170, %rd274, %rd13;
	add.s32 	%r18, %r174, 1;
	and.b64  	%rd23, %rd273, 4294967295;
	mul.wide.u32 	%rd171, %r18, 8;
	add.s64 	%rd172, %rd2, %rd171;
	ld.global.u64 	%rd24, [%rd172];
	and.b64  	%rd173, %rd24, -4294967296;
	setp.ne.s64 	%p16, %rd173, 0;
	@%p16 bra 	$L__BB470_12;
	cvt.u32.u64 	%r88, %rd24;
	cvt.u32.u64 	%r89, %rd23;
	div.u32 	%r90, %r89, %r88;
	mul.lo.s32 	%r91, %r90, %r88;
	sub.s32 	%r92, %r89, %r91;
	cvt.u64.u32 	%rd275, %r90;
	cvt.u64.u32 	%rd276, %r92;
	bra.uni 	$L__BB470_13;
$L__BB470_12:
	div.s64 	%rd275, %rd23, %rd24;
	mul.lo.s64 	%rd174, %rd275, %rd24;
	sub.s64 	%rd276, %rd23, %rd174;
$L__BB470_13:
	mul.wide.u32 	%rd175, %r18, 8;
	add.s64 	%rd176, %rd1, %rd175;
	ld.global.u64 	%rd177, [%rd176];
	mad.lo.s64 	%rd31, %rd177, %rd276, %rd22;
	and.b64  	%rd32, %rd275, 4294967295;
	mul.wide.u32 	%rd178, %r174, 8;
	add.s64 	%rd179, %rd2, %rd178;
	ld.global.u64 	%rd33, [%rd179];
	and.b64  	%rd180, %rd33, -4294967296;
	setp.ne.s64 	%p17, %rd180, 0;
	@%p17 bra 	$L__BB470_15;
	cvt.u32.u64 	%r93, %rd33;
	cvt.u32.u64 	%r94, %rd32;
	div.u32 	%r95, %r94, %r93;
	mul.lo.s32 	%r96, %r95, %r93;
	sub.s32 	%r97, %r94, %r96;
	cvt.u64.u32 	%rd277, %r95;
	cvt.u64.u32 	%rd278, %r97;
	bra.uni 	$L__BB470_16;
$L__BB470_15:
	div.s64 	%rd277, %rd32, %rd33;
	mul.lo.s64 	%rd181, %rd277, %rd33;
	sub.s64 	%rd278, %rd32, %rd181;
$L__BB470_16:
	mul.wide.u32 	%rd182, %r174, 8;
	add.s64 	%rd183, %rd1, %rd182;
	ld.global.u64 	%rd184, [%rd183];
	mad.lo.s64 	%rd40, %rd184, %rd278, %rd31;
	add.s32 	%r19, %r174, -1;
	and.b64  	%rd41, %rd277, 4294967295;
	mul.wide.u32 	%rd185, %r19, 8;
	add.s64 	%rd186, %rd2, %rd185;
	ld.global.u64 	%rd42, [%rd186];
	and.b64  	%rd187, %rd42, -4294967296;
	setp.ne.s64 	%p18, %rd187, 0;
	@%p18 bra 	$L__BB470_18;
	cvt.u32.u64 	%r98, %rd42;
	cvt.u32.u64 	%r99, %rd41;
	div.u32 	%r100, %r99, %r98;
	mul.lo.s32 	%r101, %r100, %r98;
	sub.s32 	%r102, %r99, %r101;
	cvt.u64.u32 	%rd279, %r100;
	cvt.u64.u32 	%rd280, %r102;
	bra.uni 	$L__BB470_19;
$L__BB470_18:
	div.s64 	%rd279, %rd41, %rd42;
	mul.lo.s64 	%rd188, %rd279, %rd42;
	sub.s64 	%rd280, %rd41, %rd188;
$L__BB470_19:
	mul.wide.u32 	%rd189, %r19, 8;
	add.s64 	%rd190, %rd1, %rd189;
	ld.global.u64 	%rd191, [%rd190];
	mad.lo.s64 	%rd49, %rd191, %rd280, %rd40;
	add.s32 	%r20, %r174, -2;
	and.b64  	%rd50, %rd279, 4294967295;
	mul.wide.u32 	%rd192, %r20, 8;
	add.s64 	%rd193, %rd2, %rd192;
	ld.global.u64 	%rd51, [%rd193];
	and.b64  	%rd194, %rd51, -4294967296;
	setp.ne.s64 	%p19, %rd194, 0;
	@%p19 bra 	$L__BB470_21;
	cvt.u32.u64 	%r103, %rd51;
	cvt.u32.u64 	%r104, %rd50;
	div.u32 	%r105, %r104, %r103;
	mul.lo.s32 	%r106, %r105, %r103;
	sub.s32 	%r107, %r104, %r106;
	cvt.u64.u32 	%rd281, %r105;
	cvt.u64.u32 	%rd282, %r107;
	bra.uni 	$L__BB470_22;
$L__BB470_21:
	div.s64 	%rd281, %rd50, %rd51;
	mul.lo.s64 	%rd195, %rd281, %rd51;
	sub.s64 	%rd282, %rd50, %rd195;
$L__BB470_22:
	mul.wide.u32 	%rd196, %r20, 8;
	add.s64 	%rd197, %rd1, %rd196;
	ld.global.u64 	%rd198, [%rd197];
	mad.lo.s64 	%rd58, %rd198, %rd282, %rd49;
	add.s32 	%r21, %r174, -3;
	and.b64  	%rd59, %rd281, 4294967295;
	mul.wide.u32 	%rd199, %r21, 8;
	add.s64 	%rd200, %rd2, %rd199;
	ld.global.u64 	%rd60, [%rd200];
	and.b64  	%rd201, %rd60, -4294967296;
	setp.ne.s64 	%p20, %rd201, 0;
	@%p20 bra 	$L__BB470_24;
	cvt.u32.u64 	%r108, %rd60;
	cvt.u32.u64 	%r109, %rd59;
	div.u32 	%r110, %r109, %r108;
	mul.lo.s32 	%r111, %r110, %r108;
	sub.s32 	%r112, %r109, %r111;
	cvt.u64.u32 	%rd283, %r110;
	cvt.u64.u32 	%rd284, %r112;
	bra.uni 	$L__BB470_25;
$L__BB470_24:
	div.s64 	%rd283, %rd59, %rd60;
	mul.lo.s64 	%rd202, %rd283, %rd60;
	sub.s64 	%rd284, %rd59, %rd202;
$L__BB470_25:
	mul.wide.u32 	%rd203, %r21, 8;
	add.s64 	%rd204, %rd1, %rd203;
	ld.global.u64 	%rd205, [%rd204];
	mad.lo.s64 	%rd67, %rd205, %rd284, %rd58;
	and.b64  	%rd68, %rd283, 4294967295;
	add.s32 	%r113, %r174, -4;
	mul.wide.u32 	%rd206, %r113, 8;
	add.s64 	%rd207, %rd2, %rd206;
	ld.global.u64 	%rd69, [%rd207];
	and.b64  	%rd208, %rd69, -4294967296;
	setp.ne.s64 	%p21, %rd208, 0;
	@%p21 bra 	$L__BB470_27;
	cvt.u32.u64 	%r114, %rd69;
	cvt.u32.u64 	%r115, %rd68;
	div.u32 	%r116, %r115, %r114;
	mul.lo.s32 	%r117, %r116, %r114;
	sub.s32 	%r118, %r115, %r117;
	cvt.u64.u32 	%rd285, %r116;
	cvt.u64.u32 	%rd286, %r118;
	bra.uni 	$L__BB470_28;
$L__BB470_27:
	div.s64 	%rd285, %rd68, %rd69;
	mul.lo.s64 	%rd209, %rd285, %rd69;
	sub.s64 	%rd286, %rd68, %rd209;
$L__BB470_28:
	mul.wide.u32 	%rd210, %r113, 8;
	add.s64 	%rd211, %rd1, %rd210;
	ld.global.u64 	%rd212, [%rd211];
	mad.lo.s64 	%rd306, %rd212, %rd286, %rd67;
	cvt.u32.u64 	%r179, %rd285;
	add.s32 	%r174, %r174, -8;
	add.s32 	%r173, %r173, 8;
	setp.ne.s32 	%p22, %r173, 0;
	@%p22 bra 	$L__BB470_4;
	add.s32 	%r178, %r174, 3;
$L__BB470_30:
	and.b32  	%r28, %r9, 7;
	setp.eq.s32 	%p23, %r28, 0;
	@%p23 bra 	$L__BB470_59;
	and.b32  	%r29, %r9, 3;
	setp.lt.u32 	%p24, %r28, 4;
	@%p24 bra 	$L__BB470_45;
	cvt.u64.u32 	%rd79, %r179;
	mul.wide.u32 	%rd214, %r178, 8;
	add.s64 	%rd215, %rd2, %rd214;
	ld.global.u64 	%rd80, [%rd215];
	and.b64  	%rd216, %rd80, -4294967296;
	setp.ne.s64 	%p25, %rd216, 0;
	@%p25 bra 	$L__BB470_34;
	cvt.u32.u64 	%r120, %rd80;
	cvt.u32.u64 	%r121, %rd79;
	div.u32 	%r122, %r121, %r120;
	mul.lo.s32 	%r123, %r122, %r120;
	sub.s32 	%r124, %r121, %r123;
	cvt.u64.u32 	%rd289, %r122;
	cvt.u64.u32 	%rd290, %r124;
	bra.uni 	$L__BB470_35;
$L__BB470_34:
	div.s64 	%rd289, %rd79, %rd80;
	mul.lo.s64 	%rd217, %rd289, %rd80;
	sub.s64 	%rd290, %rd79, %rd217;
$L__BB470_35:
	mul.wide.u32 	%rd218, %r178, 8;
	add.s64 	%rd219, %rd1, %rd218;
	ld.global.u64 	%rd220, [%rd219];
	mad.lo.s64 	%rd87, %rd220, %rd290, %rd306;
	add.s32 	%r30, %r178, -1;
	and.b64  	%rd88, %rd289, 4294967295;
	mul.wide.u32 	%rd221, %r30, 8;
	add.s64 	%rd222, %rd2, %rd221;
	ld.global.u64 	%rd89, [%rd222];
	and.b64  	%rd223, %rd89, -4294967296;
	setp.ne.s64 	%p26, %rd223, 0;
	@%p26 bra 	$L__BB470_37;
	cvt.u32.u64 	%r125, %rd89;
	cvt.u32.u64 	%r126, %rd88;
	div.u32 	%r127, %r126, %r125;
	mul.lo.s32 	%r128, %r127, %r125;
	sub.s32 	%r129, %r126, %r128;
	cvt.u64.u32 	%rd291, %r127;
	cvt.u64.u32 	%rd292, %r129;
	bra.uni 	$L__BB470_38;
$L__BB470_37:
	div.s64 	%rd291, %rd88, %rd89;
	mul.lo.s64 	%rd224, %rd291, %rd89;
	sub.s64 	%rd292, %rd88, %rd224;
$L__BB470_38:
	mul.wide.u32 	%rd225, %r30, 8;
	add.s64 	%rd226, %rd1, %rd225;
	ld.global.u64 	%rd227, [%rd226];
	mad.lo.s64 	%rd96, %rd227, %rd292, %rd87;
	add.s32 	%r31, %r178, -2;
	and.b64  	%rd97, %rd291, 4294967295;
	mul.wide.u32 	%rd228, %r31, 8;
	add.s64 	%rd229, %rd2, %rd228;
	ld.global.u64 	%rd98, [%rd229];
	and.b64  	%rd230, %rd98, -4294967296;
	setp.ne.s64 	%p27, %rd230, 0;
	@%p27 bra 	$L__BB470_40;
	cvt.u32.u64 	%r130, %rd98;
	cvt.u32.u64 	%r131, %rd97;
	div.u32 	%r132, %r131, %r130;
	mul.lo.s32 	%r133, %r132, %r130;
	sub.s32 	%r134, %r131, %r133;
	cvt.u64.u32 	%rd293, %r132;
	cvt.u64.u32 	%rd294, %r134;
	bra.uni 	$L__BB470_41;
$L__BB470_40:
	div.s64 	%rd293, %rd97, %rd98;
	mul.lo.s64 	%rd231, %rd293, %rd98;
	sub.s64 	%rd294, %rd97, %rd231;
$L__BB470_41:
	mul.wide.u32 	%rd232, %r31, 8;
	add.s64 	%rd233, %rd1, %rd232;
	ld.global.u64 	%rd234, [%rd233];
	mad.lo.s64 	%rd105, %rd234, %rd294, %rd96;
	add.s32 	%r32, %r178, -3;
	and.b64  	%rd106, %rd293, 4294967295;
	mul.wide.u32 	%rd235, %r32, 8;
	add.s64 	%rd236, %rd2, %rd235;
	ld.global.u64 	%rd107, [%rd236];
	and.b64  	%rd237, %rd107, -4294967296;
	setp.ne.s64 	%p28, %rd237, 0;
	@%p28 bra 	$L__BB470_43;
	cvt.u32.u64 	%r135, %rd107;
	cvt.u32.u64 	%r136, %rd106;
	div.u32 	%r137, %r136, %r135;
	mul.lo.s32 	%r138, %r137, %r135;
	sub.s32 	%r139, %r136, %r138;
	cvt.u64.u32 	%rd295, %r137;
	cvt.u64.u32 	%rd296, %r139;
	bra.uni 	$L__BB470_44;
$L__BB470_43:
	div.s64 	%rd295, %rd106, %rd107;
	mul.lo.s64 	%rd238, %rd295, %rd107;
	sub.s64 	%rd296, %rd106, %rd238;
$L__BB470_44:
	mul.wide.u32 	%rd239, %r32, 8;
	add.s64 	%rd240, %rd1, %rd239;
	ld.global.u64 	%rd241, [%rd240];
	mad.lo.s64 	%rd306, %rd241, %rd296, %rd105;
	cvt.u32.u64 	%r179, %rd295;
	add.s32 	%r178, %r178, -4;
$L__BB470_45:
	setp.eq.s32 	%p29, %r29, 0;
	@%p29 bra 	$L__BB470_59;
	setp.eq.s32 	%p30, %r29, 1;
	@%p30 bra 	$L__BB470_54;
	cvt.u64.u32 	%rd117, %r179;
	mul.wide.u32 	%rd243, %r178, 8;
	add.s64 	%rd244, %rd2, %rd243;
	ld.global.u64 	%rd118, [%rd244];
	and.b64  	%rd245, %rd118, -4294967296;
	setp.ne.s64 	%p31, %rd245, 0;
	@%p31 bra 	$L__BB470_49;
	cvt.u32.u64 	%r140, %rd118;
	cvt.u32.u64 	%r141, %rd117;
	div.u32 	%r142, %r141, %r140;
	mul.lo.s32 	%r143, %r142, %r140;
	sub.s32 	%r144, %r141, %r143;
	cvt.u64.u32 	%rd299, %r142;
	cvt.u64.u32 	%rd300, %r144;
	bra.uni 	$L__BB470_50;
$L__BB470_49:
	div.s64 	%rd299, %rd117, %rd118;
	mul.lo.s64 	%rd246, %rd299, %rd118;
	sub.s64 	%rd300, %rd117, %rd246;
$L__BB470_50:
	add.s64 	%rd248, %rd1, %rd243;
	ld.global.u64 	%rd249, [%rd248];
	mad.lo.s64 	%rd125, %rd249, %rd300, %rd306;
	add.s32 	%r37, %r178, -1;
	and.b64  	%rd126, %rd299, 4294967295;
	mul.wide.u32 	%rd250, %r37, 8;
	add.s64 	%rd251, %rd2, %rd250;
	ld.global.u64 	%rd127, [%rd251];
	and.b64  	%rd252, %rd127, -4294967296;
	setp.ne.s64 	%p32, %rd252, 0;
	@%p32 bra 	$L__BB470_52;
	cvt.u32.u64 	%r145, %rd127;
	cvt.u32.u64 	%r146, %rd126;
	div.u32 	%r147, %r146, %r145;
	mul.lo.s32 	%r148, %r147, %r145;
	sub.s32 	%r149, %r146, %r148;
	cvt.u64.u32 	%rd301, %r147;
	cvt.u64.u32 	%rd302, %r149;
	bra.uni 	$L__BB470_53;
$L__BB470_52:
	div.s64 	%rd301, %rd126, %rd127;
	mul.lo.s64 	%rd253, %rd301, %rd127;
	sub.s64 	%rd302, %rd126, %rd253;
$L__BB470_53:
	add.s64 	%rd255, %rd1, %rd250;
	ld.global.u64 	%rd256, [%rd255];
	mad.lo.s64 	%rd306, %rd256, %rd302, %rd125;
	cvt.u32.u64 	%r179, %rd301;
	add.s32 	%r178, %r178, -2;
$L__BB470_54:
	and.b32  	%r150, %r9, 1;
	setp.eq.b32 	%p33, %r150, 1;
	not.pred 	%p34, %p33;
	@%p34 bra 	$L__BB470_59;
	cvt.u64.u32 	%rd137, %r179;
	mul.wide.u32 	%rd257, %r178, 8;
	add.s64 	%rd258, %rd2, %rd257;
	ld.global.u64 	%rd138, [%rd258];
	and.b64  	%rd259, %rd138, -4294967296;
	setp.ne.s64 	%p35, %rd259, 0;
	@%p35 bra 	$L__BB470_57;
	cvt.u32.u64 	%r151, %rd138;
	cvt.u32.u64 	%r152, %rd137;
	rem.u32 	%r153, %r152, %r151;
	cvt.u64.u32 	%rd305, %r153;
	bra.uni 	$L__BB470_58;
$L__BB470_57:
	rem.s64 	%rd305, %rd137, %rd138;
$L__BB470_58:
	add.s64 	%rd261, %rd1, %rd257;
	ld.global.u64 	%rd262, [%rd261];
	mad.lo.s64 	%rd306, %rd262, %rd305, %rd306;
$L__BB470_59:
	cvta.to.global.u64 	%rd263, %rd145;
	shl.b64 	%rd264, %rd306, 1;
	add.s64 	%rd265, %rd263, %rd264;
	ld.global.u16 	%rs17, [%rd265];
	setp.ne.s16 	%p36, %rs17, 0;
	selp.u16 	%rs18, 1, 0, %p36;
	st.shared.u8 	[%r7], %rs18;
	bar.sync 	0;
	setp.ne.s32 	%p37, %r1, 0;
	@%p37 bra 	$L__BB470_95;
	setp.gt.u32 	%p38, %r5, 1;
	@%p38 bra 	$L__BB470_62;
	mov.u32 	%r154, allsdata_u16;
	add.s32 	%r155, %r154, %r3;
	ld.shared.u8 	%rs48, [%r155];
	bra.uni 	$L__BB470_94;
$L__BB470_62:
	mov.u32 	%r157, allsdata_u16;
	add.s32 	%r42, %r157, %r3;
	ld.shared.u8 	%rs48, [%r42];
	add.s32 	%r43, %r5, -1;
	add.s32 	%r158, %r5, -2;
	and.b32  	%r44, %r43, 7;
	setp.lt.u32 	%p39, %r158, 7;
	mov.b32 	%r186, 1;
	@%p39 bra 	$L__BB470_75;
	and.b32  	%r160, %r43, -8;
	neg.s32 	%r184, %r160;
	shl.b32 	%r46, %r2, 3;
	shl.b32 	%r47, %r2, 1;
	mul.lo.s32 	%r48, %r2, 3;
	shl.b32 	%r49, %r2, 2;
	mul.lo.s32 	%r50, %r2, 5;
	mul.lo.s32 	%r51, %r2, 6;
	mul.lo.s32 	%r52, %r2, 7;
	mov.b32 	%r183, 0;
	mov.u32 	%r182, %r42;
$L__BB470_64:
	.pragma "nounroll";
	and.b16  	%rs20, %rs48, 255;
	setp.eq.s16 	%p41, %rs20, 0;
	mov.pred 	%p77, 0;
	@%p41 bra 	$L__BB470_73;
	add.s32 	%r161, %r182, %r2;
	ld.shared.u8 	%rs21, [%r161];
	setp.eq.s16 	%p43, %rs21, 0;
	@%p43 bra 	$L__BB470_73;
	add.s32 	%r162, %r182, %r47;
	ld.shared.u8 	%rs22, [%r162];
	setp.eq.s16 	%p45, %rs22, 0;
	@%p45 bra 	$L__BB470_73;
	add.s32 	%r163, %r182, %r48;
	ld.shared.u8 	%rs23, [%r163];
	setp.eq.s16 	%p47, %rs23, 0;
	@%p47 bra 	$L__BB470_73;
	add.s32 	%r164, %r182, %r49;
	ld.shared.u8 	%rs24, [%r164];
	setp.eq.s16 	%p49, %rs24, 0;
	@%p49 bra 	$L__BB470_73;
	add.s32 	%r165, %r182, %r50;
	ld.shared.u8 	%rs25, [%r165];
	setp.eq.s16 	%p51, %rs25, 0;
	@%p51 bra 	$L__BB470_73;
	add.s32 	%r166, %r182, %r51;
	ld.shared.u8 	%rs26, [%r166];
	setp.eq.s16 	%p53, %rs26, 0;
	@%p53 bra 	$L__BB470_73;
	add.s32 	%r167, %r182, %r52;
	ld.shared.u8 	%rs27, [%r167];
	setp.eq.s16 	%p55, %rs27, 0;
	@%p55 bra 	$L__BB470_73;
	add.s32 	%r168, %r182, %r46;
	ld.shared.u8 	%rs28, [%r168];
	setp.ne.s16 	%p77, %rs28, 0;
$L__BB470_73:
	selp.u16 	%rs48, 1, 0, %p77;
	add.s32 	%r184, %r184, 8;
	add.s32 	%r183, %r183, 8;
	add.s32 	%r182, %r182, %r46;
	setp.ne.s32 	%p56, %r184, 0;
	@%p56 bra 	$L__BB470_64;
	add.s32 	%r186, %r183, 1;
$L__BB470_75:
	setp.eq.s32 	%p57, %r44, 0;
	@%p57 bra 	$L__BB470_93;
	and.b32  	%r61, %r43, 3;
	setp.lt.u32 	%p58, %r44, 4;
	@%p58 bra 	$L__BB470_83;
	and.b16  	%rs30, %rs48, 255;
	setp.eq.s16 	%p60, %rs30, 0;
	mov.pred 	%p78, 0;
	@%p60 bra 	$L__BB470_82;
	mad.lo.s32 	%r62, %r186, %r2, %r42;
	ld.shared.u8 	%rs31, [%r62];
	setp.eq.s16 	%p62, %rs31, 0;
	@%p62 bra 	$L__BB470_82;
	add.s32 	%r63, %r62, %r2;
	ld.shared.u8 	%rs32, [%r63];
	setp.eq.s16 	%p64, %rs32, 0;
	@%p64 bra 	$L__BB470_82;
	add.s32 	%r64, %r63, %r2;
	ld.shared.u8 	%rs33, [%r64];
	setp.eq.s16 	%p66, %rs33, 0;
	@%p66 bra 	$L__BB470_82;
	add.s32 	%r169, %r64, %r2;
	ld.shared.u8 	%rs34, [%r169];
	setp.ne.s16 	%p78, %rs34, 0;
$L__BB470_82:
	add.s32 	%r186, %r186, 4;
	selp.u16 	%rs48, 1, 0, %p78;
$L__BB470_83:
	setp.eq.s32 	%p67, %r61, 0;
	@%p67 bra 	$L__BB470_93;
	setp.eq.s32 	%p68, %r61, 1;
	@%p68 bra 	$L__BB470_89;
	and.b16  	%rs36, %rs48, 255;
	setp.eq.s16 	%p70, %rs36, 0;
	mov.pred 	%p79, 0;
	@%p70 bra 	$L__BB470_88;
	mad.lo.s32 	%r67, %r186, %r2, %r42;
	ld.shared.u8 	%rs37, [%r67];
	setp.eq.s16 	%p72, %rs37, 0;
	@%p72 bra 	$L__BB470_88;
	add.s32 	%r170, %r67, %r2;
	ld.shared.u8 	%rs38, [%r170];
	setp.ne.s16 	%p79, %rs38, 0;
$L__BB470_88:
	add.s32 	%r186, %r186, 2;
	selp.u16 	%rs48, 1, 0, %p79;
$L__BB470_89:
	and.b32  	%r171, %r43, 1;
	setp.eq.b32 	%p73, %r171, 1;
	not.pred 	%p74, %p73;
	@%p74 bra 	$L__BB470_93;
	and.b16  	%rs39, %rs48, 255;
	setp.eq.s16 	%p76, %rs39, 0;
	mov.pred 	%p80, 0;
	@%p76 bra 	$L__BB470_92;
	mad.lo.s32 	%r172, %r186, %r2, %r42;
	ld.shared.u8 	%rs40, [%r172];
	setp.ne.s16 	%p80, %rs40, 0;
$L__BB470_92:
	selp.u16 	%rs48, 1, 0, %p80;
$L__BB470_93:
	st.shared.u8 	[%r42], %rs48;
$L__BB470_94:
	cvt.u64.u32 	%rd266, %r4;
	mad.lo.s64 	%rd267, %rd147, %rd266, %rd3;
	cvta.to.global.u64 	%rd268, %rd144;
	add.s64 	%rd269, %rd268, %rd267;
	st.global.u8 	[%rd269], %rs48;
$L__BB470_95:
	ret;

}
	// .globl	contiguous_all33_u16
.visible .entry contiguous_all33_u16(
	.param .u64 .ptr .align 1 contiguous_all33_u16_param_0,
	.param .u64 .ptr .align 1 contiguous_all33_u16_param_1,
	.param .u64 contiguous_all33_u16_param_2,
	.param .u64 contiguous_all33_u16_param_3,
	.param .u64 contiguous_all33_u16_param_4
)
{
	.reg .pred 	%p<56>;
	.reg .b16 	%rs<49>;
	.reg .b32 	%r<69>;
	.reg .b64 	%rd<15>;

	ld.param.u64 	%rd2, [contiguous_all33_u16_param_0];
	ld.param.u64 	%rd3, [contiguous_all33_u16_param_1];
	ld.param.u64 	%rd4, [contiguous_all33_u16_param_3];
	ld.param.u64 	%rd5, [contiguous_all33_u16_param_4];
	mov.u32 	%r1, %tid.y;
	mov.u32 	%r2, %ntid.x;
	mov.u32 	%r3, %tid.x;
	mad.lo.s32 	%r36, %r1, %r2, %r3;
	mov.u32 	%r37, %ctaid.x;
	mad.lo.s32 	%r38, %r37, %r2, %r3;
	mov.u32 	%r4, %ctaid.y;
	mov.u32 	%r5, %ntid.y;
	mad.lo.s32 	%r39, %r4, %r5, %r1;
	mov.u32 	%r40, allsdata_u16;
	add.s32 	%r7, %r40, %r36;
	mov.b16 	%rs16, 1;
	st.shared.u8 	[%r7], %rs16;
	cvt.u64.u32 	%rd1, %r38;
	setp.le.u64 	%p9, %rd4, %rd1;
	cvt.u64.u32 	%rd7, %r39;
	setp.le.u64 	%p10, %rd5, %rd7;
	or.pred  	%p11, %p9, %p10;
	@%p11 bra 	$L__BB471_37;
	cvt.u32.u64 	%r41, %rd1;
	cvta.to.global.u64 	%rd8, %rd3;
	cvt.u32.u64 	%r42, %rd4;
	mad.lo.s32 	%r43, %r39, %r42, %r41;
	cvt.u64.u32 	%rd9, %r43;
	add.s64 	%rd10, %rd8, %rd9;
	ld.global.u8 	%rs17, [%rd10];
	st.shared.u8 	[%r7], %rs17;
	bar.sync 	0;
	setp.ne.s32 	%p12, %r1, 0;
	@%p12 bra 	$L__BB471_37;
	setp.gt.u32 	%p13, %r5, 1;
	@%p13 bra 	$L__BB471_4;
	add.s32 	%r45, %r40, %r3;
	ld.shared.u8 	%rs47, [%r45];
	bra.uni 	$L__BB471_36;
$L__BB471_4:
	add.s32 	%r8, %r40, %r3;
	ld.shared.u8 	%rs47, [%r8];
	add.s32 	%r9, %r5, -1;
	add.s32 	%r48, %r5, -2;
	and.b32  	%r10, %r9, 7;
	setp.lt.u32 	%p14, %r48, 7;
	mov.b32 	%r67, 1;
	@%p14 bra 	$L__BB471_17;
	and.b32  	%r50, %r9, -8;
	neg.s32 	%r65, %r50;
	shl.b32 	%r12, %r2, 3;
	shl.b32 	%r13, %r2, 1;
	mul.lo.s32 	%r14, %r2, 3;
	shl.b32 	%r15, %r2, 2;
	mul.lo.s32 	%r16, %r2, 5;
	mul.lo.s32 	%r17, %r2, 6;
	mul.lo.s32 	%r18, %r2, 7;
	mov.b32 	%r64, 0;
	mov.u32 	%r63, %r8;
$L__BB471_6:
	.pragma "nounroll";
	and.b16  	%rs19, %rs47, 255;
	setp.eq.s16 	%p16, %rs19, 0;
	mov.pred 	%p52, 0;
	@%p16 bra 	$L__BB471_15;
	add.s32 	%r51, %r63, %r2;
	ld.shared.u8 	%rs20, [%r51];
	setp.eq.s16 	%p18, %rs20, 0;
	@%p18 bra 	$L__BB471_15;
	add.s32 	%r52, %r63, %r13;
	ld.shared.u8 	%rs21, [%r52];
	setp.eq.s16 	%p20, %rs21, 0;
	@%p20 bra 	$L__BB471_15;
	add.s32 	%r53, %r63, %r14;
	ld.shared.u8 	%rs22, [%r53];
	setp.eq.s16 	%p22, %rs22, 0;
	@%p22 bra 	$L__BB471_15;
	add.s32 	%r54, %r63, %r15;
	ld.shared.u8 	%rs23, [%r54];
	setp.eq.s16 	%p24, %rs23, 0;
	@%p24 bra 	$L__BB471_15;
	add.s32 	%r55, %r63, %r16;
	ld.shared.u8 	%rs24, [%r55];
	setp.eq.s16 	%p26, %rs24, 0;
	@%p26 bra 	$L__BB471_15;
	add.s32 	%r56, %r63, %r17;
	ld.shared.u8 	%rs25, [%r56];
	setp.eq.s16 	%p28, %rs25, 0;
	@%p28 bra 	$L__BB471_15;
	add.s32 	%r57, %r63, %r18;
	ld.shared.u8 	%rs26, [%r57];
	setp.eq.s16 	%p30, %rs26, 0;
	@%p30 bra 	$L__BB471_15;
	add.s32 	%r58, %r63, %r12;
	ld.shared.u8 	%rs27, [%r58];
	setp.ne.s16 	%p52, %rs27, 0;
$L__BB471_15:
	selp.u16 	%rs47, 1, 0, %p52;
	add.s32 	%r65, %r65, 8;
	add.s32 	%r64, %r64, 8;
	add.s32 	%r63, %r63, %r12;
	setp.ne.s32 	%p31, %r65, 0;
	@%p31 bra 	$L__BB471_6;
	add.s32 	%r67, %r64, 1;
$L__BB471_17:
	setp.eq.s32 	%p32, %r10, 0;
	@%p32 bra 	$L__BB471_35;
	and.b32  	%r27, %r9, 3;
	setp.lt.u32 	%p33, %r10, 4;
	@%p33 bra 	$L__BB471_25;
	and.b16  	%rs29, %rs47, 255;
	setp.eq.s16 	%p35, %rs29, 0;
	mov.pred 	%p53, 0;
	@%p35 bra 	$L__BB471_24;
	mad.lo.s32 	%r28, %r67, %r2, %r8;
	ld.shared.u8 	%rs30, [%r28];
	setp.eq.s16 	%p37, %rs30, 0;
	@%p37 bra 	$L__BB471_24;
	add.s32 	%r29, %r28, %r2;
	ld.shared.u8 	%rs31, [%r29];
	setp.eq.s16 	%p39, %rs31, 0;
	@%p39 bra 	$L__BB471_24;
	add.s32 	%r30, %r29, %r2;
	ld.shared.u8 	%rs32, [%r30];
	setp.eq.s16 	%p41, %rs32, 0;
	@%p41 bra 	$L__BB471_24;
	add.s32 	%r59, %r30, %r2;
	ld.shared.u8 	%rs33, [%r59];
	setp.ne.s16 	%p53, %rs33, 0;
$L__BB471_24:
	add.s32 	%r67, %r67, 4;
	selp.u16 	%rs47, 1, 0, %p53;
$L__BB471_25:
	setp.eq.s32 	%p42, %r27, 0;
	@%p42 bra 	$L__BB471_35;
	setp.eq.s32 	%p43, %r27, 1;
	@%p43 bra 	$L__BB471_31;
	and.b16  	%rs35, %rs47, 255;
	setp.eq.s16 	%p45, %rs35, 0;
	mov.pred 	%p54, 0;
	@%p45 bra 	$L__BB471_30;
	mad.lo.s32 	%r33, %r67, %r2, %r8;
	ld.shared.u8 	%rs36, [%r33];
	setp.eq.s16 	%p47, %rs36, 0;
	@%p47 bra 	$L__BB471_30;
	add.s32 	%r60, %r33, %r2;
	ld.shared.u8 	%rs37, [%r60];
	setp.ne.s16 	%p54, %rs37, 0;
$L__BB471_30:
	add.s32 	%r67, %r67, 2;
	selp.u16 	%rs47, 1, 0, %p54;
$L__BB471_31:
	and.b32  	%r61, %r9, 1;
	setp.eq.b32 	%p48, %r61, 1;
	not.pred 	%p49, %p48;
	@%p49 bra 	$L__BB471_35;
	and.b16  	%rs38, %rs47, 255;
	setp.eq.s16 	%p51, %rs38, 0;
	mov.pred 	%p55, 0;
	@%p51 bra 	$L__BB471_34;
	mad.lo.s32 	%r62, %r67, %r2, %r8;
	ld.shared.u8 	%rs39, [%r62];
	setp.ne.s16 	%p55, %rs39, 0;
$L__BB471_34:
	selp.u16 	%rs47, 1, 0, %p55;
$L__BB471_35:
	st.shared.u8 	[%r8], %rs47;
$L__BB471_36:
	cvt.u64.u32 	%rd11, %r4;
	mad.lo.s64 	%rd12, %rd4, %rd11, %rd1;
	cvta.to.global.u64 	%rd13, %rd2;
	add.s64 	%rd14, %rd13, %rd12;
	st.global.u8 	[%rd14], %rs47;
$L__BB471_37:
	ret;

}
	// .globl	contiguous_all_u32
.visible .entry contiguous_all_u32(
	.param .u64 .ptr .align 1 contiguous_all_u32_param_0,
	.param .u64 .ptr .align 1 contiguous_all_u32_param_1,
	.param .u64 contiguous_all_u32_param_2
)
{
	.reg .pred 	%p<49>;
	.reg .b16 	%rs<26>;
	.reg .b32 	%r<17>;
	.reg .b64 	%rd<16>;

	ld.param.u64 	%rd4, [contiguous_all_u32_param_0];
	ld.param.u64 	%rd6, [contiguous_all_u32_param_1];
	ld.param.u64 	%rd5, [contiguous_all_u32_param_2];
	cvta.to.global.u64 	%rd1, %rd6;
	mov.u32 	%r1, %tid.x;
	mov.u32 	%r2, %ctaid.x;
	mov.u32 	%r16, %ntid.x;
	mul.lo.s32 	%r8, %r2, %r16;
	shl.b32 	%r9, %r8, 1;
	add.s32 	%r4, %r9, %r1;
	mov.u32 	%r10, allsdata_u32;
	add.s32 	%r5, %r10, %r1;
	mov.b16 	%rs1, 1;
	st.shared.u8 	[%r5], %rs1;
	add.s32 	%r11, %r4, %r16;
	cvt.u64.u32 	%rd2, %r11;
	setp.le.u64 	%p17, %rd5, %rd2;
	@%p17 bra 	$L__BB472_4;
	mul.wide.u32 	%rd9, %r4, 4;
	add.s64 	%rd10, %rd1, %rd9;
	ld.global.u32 	%r13, [%rd10];
	setp.eq.s32 	%p21, %r13, 0;
	mov.pred 	%p41, 0;
	@%p21 bra 	$L__BB472_3;
	shl.b64 	%rd11, %rd2, 2;
	add.s64 	%rd12, %rd1, %rd11;
	ld.global.u32 	%r14, [%rd12];
	setp.ne.s32 	%p41, %r14, 0;
$L__BB472_3:
	selp.u16 	%rs3, 1, 0, %p41;
	st.shared.u8 	[%r5], %rs3;
	bra.uni 	$L__BB472_6;
$L__BB472_4:
	cvt.u64.u32 	%rd3, %r4;
	setp.le.u64 	%p18, %rd5, %rd3;
	@%p18 bra 	$L__BB472_6;
	shl.b64 	%rd7, %rd3, 2;
	add.s64 	%rd8, %rd1, %rd7;
	ld.global.u32 	%r12, [%rd8];
	setp.ne.s32 	%p19, %r12, 0;
	selp.u16 	%rs2, 1, 0, %p19;
	st.shared.u8 	[%r5], %rs2;
$L__BB472_6:
	bar.sync 	0;
	setp.lt.u32 	%p22, %r16, 66;
	@%p22 bra 	$L__BB472_12;
$L__BB472_7:
	shr.u32 	%r7, %r16, 1;
	setp.ge.u32 	%p23, %r1, %r7;
	@%p23 bra 	$L__BB472_11;
	ld.shared.u8 	%rs4, [%r5];
	setp.eq.s16 	%p25, %rs4, 0;
	mov.pred 	%p42, 0;
	@%p25 bra 	$L__BB472_10;
	add.s32 	%r15, %r5, %r7;
	ld.shared.u8 	%rs5, [%r15];
	setp.ne.s16 	%p42, %rs5, 0;
$L__BB472_10:
	selp.u16 	%rs6, 1, 0, %p42;
	st.shared.u8 	[%r5], %rs6;
$L__BB472_11:
	bar.sync 	0;
	setp.gt.u32 	%p26, %r16, 131;
	mov.u32 	%r16, %r7;
	@%p26 bra 	$L__BB472_7;
$L__BB472_12:
	setp.gt.u32 	%p27, %r1, 31;
	@%p27 bra 	$L__BB472_27;
	ld.volatile.shared.u8 	%rs7, [%r5];
	setp.eq.s16 	%p29, %rs7, 0;
	mov.pred 	%p43, 0;
	@%p29 bra 	$L__BB472_15;
	ld.volatile.shared.u8 	%rs8, [%r5+32];
	setp.ne.s16 	%p43, %rs8, 0;
$L__BB472_15:
	selp.u16 	%rs9, 1, 0, %p43;
	st.volatile.shared.u8 	[%r5], %rs9;
	ld.volatile.shared.u8 	%rs10, [%r5];
	setp.eq.s16 	%p31, %rs10, 0;
	mov.pred 	%p44, 0;
	@%p31 bra 	$L__BB472_17;
	ld.volatile.shared.u8 	%rs11, [%r5+16];
	setp.ne.s16 	%p44, %rs11, 0;
$L__BB472_17:
	selp.u16 	%rs12, 1, 0, %p44;
	st.volatile.shared.u8 	[%r5], %rs12;
	ld.volatile.shared.u8 	%rs13, [%r5];
	setp.eq.s16 	%p33, %rs13, 0;
	mov.pred 	%p45, 0;
	@%p33 bra 	$L__BB472_19;
	ld.volatile.shared.u8 	%rs14, [%r5+8];
	setp.ne.s16 	%p45, %rs14, 0;
$L__BB472_19:
	selp.u16 	%rs15, 1, 0, %p45;
	st.volatile.shared.u8 	[%r5], %rs15;
	ld.volatile.shared.u8 	%rs16, [%r5];
	setp.eq.s16 	%p35, %rs16, 0;
	mov.pred 	%p46, 0;
	@%p35 bra 	$L__BB472_21;
	ld.volatile.shared.u8 	%rs17, [%r5+4];
	setp.ne.s16 	%p46, %rs17, 0;
$L__BB472_21:
	selp.u16 	%rs18, 1, 0, %p46;
	st.volatile.shared.u8 	[%r5], %rs18;
	ld.volatile.shared.u8 	%rs19, [%r5];
	setp.eq.s16 	%p37, %rs19, 0;
	mov.pred 	%p47, 0;
	@%p37 bra 	$L__BB472_23;
	ld.volatile.shared.u8 	%rs20, [%r5+2];
	setp.ne.s16 	%p47, %rs20, 0;
$L__BB472_23:
	selp.u16 	%rs21, 1, 0, %p47;
	st.volatile.shared.u8 	[%r5], %rs21;
	ld.volatile.shared.u8 	%rs22, [%r5];
	setp.eq.s16 	%p39, %rs22, 0;
	mov.pred 	%p48, 0;
	@%p39 bra 	$L__BB472_25;
	ld.volatile.shared.u8 	%rs23, [%r5+1];
	setp.ne.s16 	%p48, %rs23, 0;
$L__BB472_25:
	selp.u16 	%rs24, 1, 0, %p48;
	st.volatile.shared.u8 	[%r5], %rs24;
	setp.ne.s32 	%p40, %r1, 0;
	@%p40 bra 	$L__BB472_27;
	ld.shared.u8 	%rs25, [allsdata_u32];
	cvt.u64.u32 	%rd13, %r2;
	cvta.to.global.u64 	%rd14, %rd4;
	add.s64 	%rd15, %rd14, %rd13;
	st.global.u8 	[%rd15], %rs25;
$L__BB472_27:
	ret;

}
	// .globl	contiguous_cumulate_all_u32
.visible .entry contiguous_cumulate_all_u32(
	.param .u64 .ptr .align 1 contiguous_cumulate_all_u32_param_0,
	.param .u64 .ptr .align 1 contiguous_cumulate_all_u32_param_1,
	.param .u64 contiguous_cumulate_all_u32_param_2
)
{
	.reg .pred 	%p<48>;
	.reg .b16 	%rs<28>;
	.reg .b32 	%r<14>;
	.reg .b64 	%rd<14>;

	ld.param.u64 	%rd4, [contiguous_cumulate_all_u32_param_0];
	ld.param.u64 	%rd6, [contiguous_cumulate_all_u32_param_1];
	ld.param.u64 	%rd5, [contiguous_cumulate_all_u32_param_2];
	cvta.to.global.u64 	%rd1, %rd6;
	mov.u32 	%r1, %tid.x;
	mov.u32 	%r2, %ctaid.x;
	mov.u32 	%r13, %ntid.x;
	mul.lo.s32 	%r8, %r2, %r13;
	shl.b32 	%r9, %r8, 1;
	add.s32 	%r4, %r9, %r1;
	mov.u32 	%r10, allsdata_u32;
	add.s32 	%r5, %r10, %r1;
	mov.b16 	%rs1, 1;
	st.shared.u8 	[%r5], %rs1;
	add.s32 	%r11, %r4, %r13;
	cvt.u64.u32 	%rd2, %r11;
	setp.le.u64 	%p17, %rd5, %rd2;
	@%p17 bra 	$L__BB473_4;
	cvt.u64.u32 	%rd8, %r4;
	add.s64 	%rd9, %rd1, %rd8;
	ld.global.u8 	%rs3, [%rd9];
	setp.eq.s16 	%p20, %rs3, 0;
	mov.pred 	%p40, 0;
	@%p20 bra 	$L__BB473_3;
	add.s64 	%rd10, %rd1, %rd2;
	ld.global.u8 	%rs4, [%rd10];
	setp.ne.s16 	%p40, %rs4, 0;
$L__BB473_3:
	selp.u16 	%rs5, 1, 0, %p40;
	st.shared.u8 	[%r5], %rs5;
	bra.uni 	$L__BB473_6;
$L__BB473_4:
	cvt.u64.u32 	%rd3, %r4;
	setp.le.u64 	%p18, %rd5, %rd3;
	@%p18 bra 	$L__BB473_6;
	add.s64 	%rd7, %rd1, %rd3;
	ld.global.u8 	%rs2, [%rd7];
	st.shared.u8 	[%r5], %rs2;
$L__BB473_6:
	bar.sync 	0;
	setp.lt.u32 	%p21, %r13, 66;
	@%p21 bra 	$L__BB473_12;
$L__BB473_7:
	shr.u32 	%r7, %r13, 1;
	setp.ge.u32 	%p22, %r1, %r7;
	@%p22 bra 	$L__BB473_11;
	ld.shared.u8 	%rs6, [%r5];
	setp.eq.s16 	%p24, %rs6, 0;
	mov.pred 	%p41, 0;
	@%p24 bra 	$L__BB473_10;
	add.s32 	%r12, %r5, %r7;
	ld.shared.u8 	%rs7, [%r12];
	setp.ne.s16 	%p41, %rs7, 0;
$L__BB473_10:
	selp.u16 	%rs8, 1, 0, %p41;
	st.shared.u8 	[%r5], %rs8;
$L__BB473_11:
	bar.sync 	0;
	setp.gt.u32 	%p25, %r13, 131;
	mov.u32 	%r13, %r7;
	@%p25 bra 	$L__BB473_7;
$L__BB473_12:
	setp.gt.u32 	%p26, %r1, 31;
	@%p26 bra 	$L__BB473_27;
	ld.volatile.shared.u8 	%rs9, [%r5];
	setp.eq.s16 	%p28, %rs9, 0;
	mov.pred 	%p42, 0;
	@%p28 bra 	$L__BB473_15;
	ld.volatile.shared.u8 	%rs10, [%r5+32];
	setp.ne.s16 	%p42, %rs10, 0;
$L__BB473_15:
	selp.u16 	%rs11, 1, 0, %p42;
	st.volatile.shared.u8 	[%r5], %rs11;
	ld.volatile.shared.u8 	%rs12, [%r5];
	setp.eq.s16 	%p30, %rs12, 0;
	mov.pred 	%p43, 0;
	@%p30 bra 	$L__BB473_17;
	ld.volatile.shared.u8 	%rs13, [%r5+16];
	setp.ne.s16 	%p43, %rs13, 0;
$L__BB473_17:
	selp.u16 	%rs14, 1, 0, %p43;
	st.volatile.shared.u8 	[%r5], %rs14;
	ld.volatile.shared.u8 	%rs15, [%r5];
	setp.eq.s16 	%p32, %rs15, 0;
	mov.pred 	%p44, 0;
	@%p32 bra 	$L__BB473_19;
	ld.volatile.shared.u8 	%rs16, [%r5+8];
	setp.ne.s16 	%p44, %rs16, 0;
$L__BB473_19:
	selp.u16 	%rs17, 1, 0, %p44;
	st.volatile.shared.u8 	[%r5], %rs17;
	ld.volatile.shared.u8 	%rs18, [%r5];
	setp.eq.s16 	%p34, %rs18, 0;
	mov.pred 	%p45, 0;
	@%p34 bra 	$L__BB473_21;
	ld.volatile.shared.u8 	%rs19, [%r5+4];
	setp.ne.s16 	%p45, %rs19, 0;
$L__BB473_21:
	selp.u16 	%rs20, 1, 0, %p45;
	st.volatile.shared.u8 	[%r5], %rs20;
	ld.volatile.shared.u8 	%rs21, [%r5];
	setp.eq.s16 	%p36, %rs21, 0;
	mov.pred 	%p46, 0;
	@%p36 bra 	$L__BB473_23;
	ld.volatile.shared.u8 	%rs22, [%r5+2];
	setp.ne.s16 	%p46, %rs22, 0;
$L__BB473_23:
	selp.u16 	%rs23, 1, 0, %p46;
	st.volatile.shared.u8 	[%r5], %rs23;
	ld.volatile.shared.u8 	%rs24, [%r5];
	setp.eq.s16 	%p38, %rs24, 0;
	mov.pred 	%p47, 0;
	@%p38 bra 	$L__BB473_25;
	ld.volatile.shared.u8 	%rs25, [%r5+1];
	setp.ne.s16 	%p47, %rs25, 0;
$L__BB473_25:
	selp.u16 	%rs26, 1, 0, %p47;
	st.volatile.shared.u8 	[%r5], %rs26;
	setp.ne.s32 	%p39, %r1, 0;
	@%p39 bra 	$L__BB473_27;
	ld.shared.u8 	%rs27, [allsdata_u32];
	cvt.u64.u32 	%rd11, %r2;
	cvta.to.global.u64 	%rd12, %rd4;
	add.s64 	%rd13, %rd12, %rd11;
	st.global.u8 	[%rd13], %rs27;
$L__BB473_27:
	ret;

}
	// .globl	uncontiguous_all_u32
.visible .entry uncontiguous_all_u32(
	.param .u64 .ptr .align 1 uncontiguous_all_u32_param_0,
	.param .u64 .ptr .align 1 uncontiguous_all_u32_param_1,
	.param .u64 .ptr .align 1 uncontiguous_all_u32_param_2,
	.param .u64 .ptr .align 1 uncontiguous_all_u32_param_3,
	.param .u64 uncontiguous_all_u32_param_4,
	.param .u64 uncontiguous_all_u32_param_5
)
{
	.reg .pred 	%p<94>;
	.reg .b16 	%rs<26>;
	.reg .b32 	%r<213>;
	.reg .b64 	%rd<558>;

	ld.param.u64 	%rd260, [uncontiguous_all_u32_param_0];
	ld.param.u64 	%rd263, [uncontiguous_all_u32_param_1];
	ld.param.u64 	%rd264, [uncontiguous_all_u32_param_2];
	ld.param.u64 	%rd265, [uncontiguous_all_u32_param_3];
	ld.param.u64 	%rd261, [uncontiguous_all_u32_param_4];
	ld.param.u64 	%rd262, [uncontiguous_all_u32_param_5];
	cvta.to.global.u64 	%rd1, %rd265;
	cvta.to.global.u64 	%rd2, %rd264;
	cvta.to.global.u64 	%rd3, %rd263;
	mov.u32 	%r1, %tid.x;
	mov.u32 	%r2, %ctaid.x;
	mov.u32 	%r212, %ntid.x;
	mul.lo.s32 	%r52, %r2, %r212;
	shl.b32 	%r53, %r52, 1;
	add.s32 	%r4, %r53, %r1;
	mov.u32 	%r54, allsdata_u32;
	add.s32 	%r5, %r54, %r1;
	mov.b16 	%rs1, 1;
	st.shared.u8 	[%r5], %rs1;
	add.s32 	%r55, %r4, %r212;
	cvt.u64.u32 	%rd511, %r55;
	setp.le.u64 	%p17, %rd262, %rd511;
	@%p17 bra 	$L__BB474_56;
	cvt.u32.u64 	%r6, %rd261;
	add.s32 	%r206, %r6, -1;
	setp.lt.s32 	%p44, %r206, 0;
	mov.b64 	%rd515, 0;
	mov.u64 	%rd516, %rd515;
	@%p44 bra 	$L__BB474_53;
	cvt.u64.u32 	%rd512, %r4;
	setp.lt.u32 	%p45, %r206, 3;
	mov.b64 	%rd516, 0;
	mov.u64 	%rd515, %rd516;
	@%p45 bra 	$L__BB474_30;
	add.s32 	%r204, %r6, -2;
	and.b32  	%r132, %r6, -4;
	neg.s32 	%r203, %r132;
	mov.b64 	%rd516, 0;
$L__BB474_4:
	.pragma "nounroll";
	add.s32 	%r12, %r204, 1;
	mul.wide.u32 	%rd397, %r12, 8;
	add.s64 	%rd398, %rd2, %rd397;
	ld.global.u64 	%rd10, [%rd398];
	or.b64  	%rd399, %rd512, %rd10;
	and.b64  	%rd400, %rd399, -4294967296;
	setp.ne.s64 	%p46, %rd400, 0;
	@%p46 bra 	$L__BB474_6;
	cvt.u32.u64 	%r133, %rd10;
	cvt.u32.u64 	%r134, %rd512;
	div.u32 	%r135, %r134, %r133;
	mul.lo.s32 	%r136, %r135, %r133;
	sub.s32 	%r137, %r134, %r136;
	cvt.u64.u32 	%rd477, %r135;
	cvt.u64.u32 	%rd478, %r137;
	bra.uni 	$L__BB474_7;
$L__BB474_6:
	div.s64 	%rd477, %rd512, %rd10;
	mul.lo.s64 	%rd401, %rd477, %rd10;
	sub.s64 	%rd478, %rd512, %rd401;
$L__BB474_7:
	mul.wide.u32 	%rd402, %r12, 8;
	add.s64 	%rd403, %rd1, %rd402;
	ld.global.u64 	%rd17, [%rd403];
	mad.lo.s64 	%rd18, %rd17, %rd478, %rd515;
	or.b64  	%rd404, %rd511, %rd10;
	and.b64  	%rd405, %rd404, -4294967296;
	setp.ne.s64 	%p47, %rd405, 0;
	@%p47 bra 	$L__BB474_9;
	cvt.u32.u64 	%r138, %rd10;
	cvt.u32.u64 	%r139, %rd511;
	div.u32 	%r140, %r139, %r138;
	mul.lo.s32 	%r141, %r140, %r138;
	sub.s32 	%r142, %r139, %r141;
	cvt.u64.u32 	%rd479, %r140;
	cvt.u64.u32 	%rd480, %r142;
	bra.uni 	$L__BB474_10;
$L__BB474_9:
	div.s64 	%rd479, %rd511, %rd10;
	mul.lo.s64 	%rd406, %rd479, %rd10;
	sub.s64 	%rd480, %rd511, %rd406;
$L__BB474_10:
	mad.lo.s64 	%rd25, %rd480, %rd17, %rd516;
	add.s32 	%r13, %r204, -2;
	mul.wide.u32 	%rd407, %r204, 8;
	add.s64 	%rd408, %rd2, %rd407;
	ld.global.u64 	%rd26, [%rd408];
	or.b64  	%rd409, %rd477, %rd26;
	and.b64  	%rd410, %rd409, -4294967296;
	setp.ne.s64 	%p48, %rd410, 0;
	@%p48 bra 	$L__BB474_12;
	cvt.u32.u64 	%r143, %rd26;
	cvt.u32.u64 	%r144, %rd477;
	div.u32 	%r145, %r144, %r143;
	mul.lo.s32 	%r146, %r145, %r143;
	sub.s32 	%r147, %r144, %r146;
	cvt.u64.u32 	%rd481, %r145;
	cvt.u64.u32 	%rd482, %r147;
	bra.uni 	$L__BB474_13;
$L__BB474_12:
	div.s64 	%rd481, %rd477, %rd26;
	mul.lo.s64 	%rd411, %rd481, %rd26;
	sub.s64 	%rd482, %rd477, %rd411;
$L__BB474_13:
	mul.wide.u32 	%rd412, %r204, 8;
	add.s64 	%rd413, %rd1, %rd412;
	ld.global.u64 	%rd33, [%rd413];
	mad.lo.s64 	%rd34, %rd33, %rd482, %rd18;
	or.b64  	%rd414, %rd479, %rd26;
	and.b64  	%rd415, %rd414, -4294967296;
	setp.ne.s64 	%p49, %rd415, 0;
	@%p49 bra 	$L__BB474_15;
	cvt.u32.u64 	%r148, %rd26;
	cvt.u32.u64 	%r149, %rd479;
	div.u32 	%r150, %r149, %r148;
	mul.lo.s32 	%r151, %r150, %r148;
	sub.s32 	%r152, %r149, %r151;
	cvt.u64.u32 	%rd483, %r150;
	cvt.u64.u32 	%rd484, %r152;
	bra.uni 	$L__BB474_16;
$L__BB474_15:
	div.s64 	%rd483, %rd479, %rd26;
	mul.lo.s64 	%rd416, %rd483, %rd26;
	sub.s64 	%rd484, %rd479, %rd416;
$L__BB474_16:
	mad.lo.s64 	%rd41, %rd484, %rd33, %rd25;
	add.s32 	%r14, %r204, -1;
	mul.wide.u32 	%rd417, %r14, 8;
	add.s64 	%rd418, %rd2, %rd417;
	ld.global.u64 	%rd42, [%rd418];
	or.b64  	%rd419, %rd481, %rd42;
	and.b64  	%rd420, %rd419, -4294967296;
	setp.ne.s64 	%p50, %rd420, 0;
	@%p50 bra 	$L__BB474_18;
	cvt.u32.u64 	%r153, %rd42;
	cvt.u32.u64 	%r154, %rd481;
	div.u32 	%r155, %r154, %r153;
	mul.lo.s32 	%r156, %r155, %r153;
	sub.s32 	%r157, %r154, %r156;
	cvt.u64.u32 	%rd485, %r155;
	cvt.u64.u32 	%rd486, %r157;
	bra.uni 	$L__BB474_19;
$L__BB474_18:
	div.s64 	%rd485, %rd481, %rd42;
	mul.lo.s64 	%rd421, %rd485, %rd42;
	sub.s64 	%rd486, %rd481, %rd421;
$L__BB474_19:
	mul.wide.u32 	%rd422, %r14, 8;
	add.s64 	%rd423, %rd1, %rd422;
	ld.global.u64 	%rd49, [%rd423];
	mad.lo.s64 	%rd50, %rd49, %rd486, %rd34;
	or.b64  	%rd424, %rd483, %rd42;
	and.b64  	%rd425, %rd424, -4294967296;
	setp.ne.s64 	%p51, %rd425, 0;
	@%p51 bra 	$L__BB474_21;
	cvt.u32.u64 	%r158, %rd42;
	cvt.u32.u64 	%r159, %rd483;
	div.u32 	%r160, %r159, %r158;
	mul.lo.s32 	%r161, %r160, %r158;
	sub.s32 	%r162, %r159, %r161;
	cvt.u64.u32 	%rd487, %r160;
	cvt.u64.u32 	%rd488, %r162;
	bra.uni 	$L__BB474_22;
$L__BB474_21:
	div.s64 	%rd487, %rd483, %rd42;
	mul.lo.s64 	%rd426, %rd487, %rd42;
	sub.s64 	%rd488, %rd483, %rd426;
$L__BB474_22:
	mad.lo.s64 	%rd57, %rd488, %rd49, %rd41;
	mul.wide.u32 	%rd427, %r13, 8;
	add.s64 	%rd428, %rd2, %rd427;
	ld.global.u64 	%rd58, [%rd428];
	or.b64  	%rd429, %rd485, %rd58;
	and.b64  	%rd430, %rd429, -4294967296;
	setp.ne.s64 	%p52, %rd430, 0;
	@%p52 bra 	$L__BB474_24;
	cvt.u32.u64 	%r163, %rd58;
	cvt.u32.u64 	%r164, %rd485;
	div.u32 	%r165, %r164, %r163;
	mul.lo.s32 	%r166, %r165, %r163;
	sub.s32 	%r167, %r164, %r166;
	cvt.u64.u32 	%rd512, %r165;
	cvt.u64.u32 	%rd490, %r167;
	bra.uni 	$L__BB474_25;
$L__BB474_24:
	div.s64 	%rd512, %rd485, %rd58;
	mul.lo.s64 	%rd431, %rd512, %rd58;
	sub.s64 	%rd490, %rd485, %rd431;
$L__BB474_25:
	mul.wide.u32 	%rd432, %r13, 8;
	add.s64 	%rd433, %rd1, %rd432;
	ld.global.u64 	%rd65, [%rd433];
	mad.lo.s64 	%rd515, %rd65, %rd490, %rd50;
	or.b64  	%rd434, %rd487, %rd58;
	and.b64  	%rd435, %rd434, -4294967296;
	setp.ne.s64 	%p53, %rd435, 0;
	@%p53 bra 	$L__BB474_27;
	cvt.u32.u64 	%r168, %rd58;
	cvt.u32.u64 	%r169, %rd487;
	div.u32 	%r170, %r169, %r168;
	mul.lo.s32 	%r171, %r170, %r168;
	sub.s32 	%r172, %r169, %r171;
	cvt.u64.u32 	%rd511, %r170;
	cvt.u64.u32 	%rd492, %r172;
	bra.uni 	$L__BB474_28;
$L__BB474_27:
	div.s64 	%rd511, %rd487, %rd58;
	mul.lo.s64 	%rd436, %rd511, %rd58;
	sub.s64 	%rd492, %rd487, %rd436;
$L__BB474_28:
	mad.lo.s64 	%rd516, %rd492, %rd65, %rd57;
	add.s32 	%r204, %r204, -4;
	add.s32 	%r203, %r203, 4;
	setp.ne.s32 	%p54, %r203, 0;
	@%p54 bra 	$L__BB474_4;
	add.s32 	%r206, %r204, 1;
$L__BB474_30:
	and.b32  	%r19, %r6, 3;
	setp.eq.s32 	%p55, %r19, 0;
	@%p55 bra 	$L__BB474_53;
	setp.eq.s32 	%p56, %r19, 1;
	@%p56 bra 	$L__BB474_45;
	mul.wide.u32 	%rd438, %r206, 8;
	add.s64 	%rd439, %rd2, %rd438;
	ld.global.u64 	%rd80, [%rd439];
	or.b64  	%rd440, %rd512, %rd80;
	and.b64  	%rd441, %rd440, -4294967296;
	setp.ne.s64 	%p57, %rd441, 0;
	@%p57 bra 	$L__BB474_34;
	cvt.u32.u64 	%r173, %rd80;
	cvt.u32.u64 	%r174, %rd512;
	div.u32 	%r175, %r174, %r173;
	mul.lo.s32 	%r176, %r175, %r173;
	sub.s32 	%r177, %r174, %r176;
	cvt.u64.u32 	%rd499, %r175;
	cvt.u64.u32 	%rd500, %r177;
	bra.uni 	$L__BB474_35;
$L__BB474_34:
	div.s64 	%rd499, %rd512, %rd80;
	mul.lo.s64 	%rd442, %rd499, %rd80;
	sub.s64 	%rd500, %rd512, %rd442;
$L__BB474_35:
	add.s64 	%rd444, %rd1, %rd438;
	ld.global.u64 	%rd87, [%rd444];
	mad.lo.s64 	%rd88, %rd87, %rd500, %rd515;
	or.b64  	%rd445, %rd511, %rd80;
	and.b64  	%rd446, %rd445, -4294967296;
	setp.ne.s64 	%p58, %rd446, 0;
	@%p58 bra 	$L__BB474_37;
	cvt.u32.u64 	%r178, %rd80;
	cvt.u32.u64 	%r179, %rd511;
	div.u32 	%r180, %r179, %r178;
	mul.lo.s32 	%r181, %r180, %r178;
	sub.s32 	%r182, %r179, %r181;
	cvt.u64.u32 	%rd501, %r180;
	cvt.u64.u32 	%rd502, %r182;
	bra.uni 	$L__BB474_38;
$L__BB474_37:
	div.s64 	%rd501, %rd511, %rd80;
	mul.lo.s64 	%rd447, %rd501, %rd80;
	sub.s64 	%rd502, %rd511, %rd447;
$L__BB474_38:
	mad.lo.s64 	%rd95, %rd502, %rd87, %rd516;
	add.s32 	%r20, %r206, -1;
	mul.wide.u32 	%rd448, %r20, 8;
	add.s64 	%rd449, %rd2, %rd448;
	ld.global.u64 	%rd96, [%rd449];
	or.b64  	%rd450, %rd499, %rd96;
	and.b64  	%rd451, %rd450, -4294967296;
	setp.ne.s64 	%p59, %rd451, 0;
	@%p59 bra 	$L__BB474_40;
	cvt.u32.u64 	%r183, %rd96;
	cvt.u32.u64 	%r184, %rd499;
	div.u32 	%r185, %r184, %r183;
	mul.lo.s32 	%r186, %r185, %r183;
	sub.s32 	%r187, %r184, %r186;
	cvt.u64.u32 	%rd512, %r185;
	cvt.u64.u32 	%rd504, %r187;
	bra.uni 	$L__BB474_41;
$L__BB474_40:
	div.s64 	%rd512, %rd499, %rd96;
	mul.lo.s64 	%rd452, %rd512, %rd96;
	sub.s64 	%rd504, %rd499, %rd452;
$L__BB474_41:
	add.s64 	%rd454, %rd1, %rd448;
	ld.global.u64 	%rd103, [%rd454];
	mad.lo.s64 	%rd515, %rd103, %rd504, %rd88;
	or.b64  	%rd455, %rd501, %rd96;
	and.b64  	%rd456, %rd455, -4294967296;
	setp.ne.s64 	%p60, %rd456, 0;
	@%p60 bra 	$L__BB474_43;
	cvt.u32.u64 	%r188, %rd96;
	cvt.u32.u64 	%r189, %rd501;
	div.u32 	%r190, %r189, %r188;
	mul.lo.s32 	%r191, %r190, %r188;
	sub.s32 	%r192, %r189, %r191;
	cvt.u64.u32 	%rd511, %r190;
	cvt.u64.u32 	%rd506, %r192;
	bra.uni 	$L__BB474_44;
$L__BB474_43:
	div.s64 	%rd511, %rd501, %rd96;
	mul.lo.s64 	%rd457, %rd511, %rd96;
	sub.s64 	%rd506, %rd501, %rd457;
$L__BB474_44:
	mad.lo.s64 	%rd516, %rd506, %rd103, %rd95;
	add.s32 	%r206, %r206, -2;
$L__BB474_45:
	and.b32  	%r193, %r6, 1;
	setp.eq.b32 	%p61, %r193, 1;
	not.pred 	%p62, %p61;
	@%p62 bra 	$L__BB474_53;
	mul.wide.u32 	%rd458, %r206, 8;
	add.s64 	%rd459, %rd2, %rd458;
	ld.global.u64 	%rd118, [%rd459];
	or.b64  	%rd460, %rd512, %rd118;
	and.b64  	%rd461, %rd460, -4294967296;
	setp.ne.s64 	%p63, %rd461, 0;
	@%p63 bra 	$L__BB474_48;
	cvt.u32.u64 	%r194, %rd118;
	cvt.u32.u64 	%r195, %rd512;
	rem.u32 	%r196, %r195, %r194;
	cvt.u64.u32 	%rd513, %r196;
	bra.uni 	$L__BB474_49;
$L__BB474_48:
	rem.s64 	%rd513, %rd512, %rd118;
$L__BB474_49:
	add.s64 	%rd463, %rd1, %rd458;
	ld.global.u64 	%rd122, [%rd463];
	mad.lo.s64 	%rd515, %rd122, %rd513, %rd515;
	or.b64  	%rd464, %rd511, %rd118;
	and.b64  	%rd465, %rd464, -4294967296;
	setp.ne.s64 	%p64, %rd465, 0;
	@%p64 bra 	$L__BB474_51;
	cvt.u32.u64 	%r197, %rd118;
	cvt.u32.u64 	%r198, %rd511;
	rem.u32 	%r199, %r198, %r197;
	cvt.u64.u32 	%rd514, %r199;
	bra.uni 	$L__BB474_52;
$L__BB474_51:
	rem.s64 	%rd514, %rd511, %rd118;
$L__BB474_52:
	mad.lo.s64 	%rd516, %rd514, %rd122, %rd516;
$L__BB474_53:
	shl.b64 	%rd466, %rd515, 2;
	add.s64 	%rd467, %rd3, %rd466;
	ld.global.u32 	%r200, [%rd467];
	setp.eq.s32 	%p66, %r200, 0;
	mov.pred 	%p86, 0;
	@%p66 bra 	$L__BB474_55;
	shl.b64 	%rd468, %rd516, 2;
	add.s64 	%rd469, %rd3, %rd468;
	ld.global.u32 	%r201, [%rd469];
	setp.ne.s32 	%p86, %r201, 0;
$L__BB474_55:
	selp.u16 	%rs3, 1, 0, %p86;
	st.shared.u8 	[%r5], %rs3;
	bra.uni 	$L__BB474_116;
$L__BB474_56:
	cvt.u64.u32 	%rd548, %r4;
	setp.le.u64 	%p18, %rd262, %rd548;
	@%p18 bra 	$L__BB474_116;
	cvt.u32.u64 	%r23, %rd261;
	add.s32 	%r210, %r23, -1;
	setp.lt.s32 	%p19, %r210, 0;
	mov.b64 	%rd557, 0;
	@%p19 bra 	$L__BB474_115;
	and.b32  	%r25, %r23, 7;
	setp.lt.u32 	%p20, %r210, 7;
	mov.b64 	%rd557, 0;
	@%p20 bra 	$L__BB474_86;
	add.s32 	%r208, %r23, -4;
	and.b32  	%r56, %r23, -8;
	neg.s32 	%r207, %r56;
	mov.b64 	%rd557, 0;
$L__BB474_60:
	.pragma "nounroll";
	add.s32 	%r30, %r208, 3;
	mul.wide.u32 	%rd270, %r30, 8;
	add.s64 	%rd271, %rd2, %rd270;
	ld.global.u64 	%rd133, [%rd271];
	or.b64  	%rd272, %rd548, %rd133;
	and.b64  	%rd273, %rd272, -4294967296;
	setp.ne.s64 	%p21, %rd273, 0;
	@%p21 bra 	$L__BB474_62;
	cvt.u32.u64 	%r57, %rd133;
	cvt.u32.u64 	%r58, %rd548;
	div.u32 	%r59, %r58, %r57;
	mul.lo.s32 	%r60, %r59, %r57;
	sub.s32 	%r61, %r58, %r60;
	cvt.u64.u32 	%rd519, %r59;
	cvt.u64.u32 	%rd520, %r61;
	bra.uni 	$L__BB474_63;
$L__BB474_62:
	div.s64 	%rd519, %rd548, %rd133;
	mul.lo.s64 	%rd274, %rd519, %rd133;
	sub.s64 	%rd520, %rd548, %rd274;
$L__BB474_63:
	add.s64 	%rd276, %rd1, %rd270;
	ld.global.u64 	%rd277, [%rd276];
	mad.lo.s64 	%rd140, %rd277, %rd520, %rd557;
	add.s32 	%r31, %r208, 2;
	mul.wide.u32 	%rd278, %r31, 8;
	add.s64 	%rd279, %rd2, %rd278;
	ld.global.u64 	%rd141, [%rd279];
	or.b64  	%rd280, %rd519, %rd141;
	and.b64  	%rd281, %rd280, -4294967296;
	setp.ne.s64 	%p22, %rd281, 0;
	@%p22 bra 	$L__BB474_65;
	cvt.u32.u64 	%r62, %rd141;
	cvt.u32.u64 	%r63, %rd519;
	div.u32 	%r64, %r63, %r62;
	mul.lo.s32 	%r65, %r64, %r62;
	sub.s32 	%r66, %r63, %r65;
	cvt.u64.u32 	%rd521, %r64;
	cvt.u64.u32 	%rd522, %r66;
	bra.uni 	$L__BB474_66;
$L__BB474_65:
	div.s64 	%rd521, %rd519, %rd141;
	mul.lo.s64 	%rd282, %rd521, %rd141;
	sub.s64 	%rd522, %rd519, %rd282;
$L__BB474_66:
	add.s64 	%rd284, %rd1, %rd278;
	ld.global.u64 	%rd285, [%rd284];
	mad.lo.s64 	%rd148, %rd285, %rd522, %rd140;
	add.s32 	%r32, %r208, 1;
	mul.wide.u32 	%rd286, %r32, 8;
	add.s64 	%rd287, %rd2, %rd286;
	ld.global.u64 	%rd149, [%rd287];
	or.b64  	%rd288, %rd521, %rd149;
	and.b64  	%rd289, %rd288, -4294967296;
	setp.ne.s64 	%p23, %rd289, 0;
	@%p23 bra 	$L__BB474_68;
	cvt.u32.u64 	%r67, %rd149;
	cvt.u32.u64 	%r68, %rd521;
	div.u32 	%r69, %r68, %r67;
	mul.lo.s32 	%r70, %r69, %r67;
	sub.s32 	%r71, %r68, %r70;
	cvt.u64.u32 	%rd523, %r69;
	cvt.u64.u32 	%rd524, %r71;
	bra.uni 	$L__BB474_69;
$L__BB474_68:
	div.s64 	%rd523, %rd521, %rd149;
	mul.lo.s64 	%rd290, %rd523, %rd149;
	sub.s64 	%rd524, %rd521, %rd290;
$L__BB474_69:
	add.s64 	%rd292, %rd1, %rd286;
	ld.global.u64 	%rd293, [%rd292];
	mad.lo.s64 	%rd156, %rd293, %rd524, %rd148;
	add.s32 	%r33, %r208, -4;
	mul.wide.u32 	%rd294, %r208, 8;
	add.s64 	%rd295, %rd2, %rd294;
	ld.global.u64 	%rd157, [%rd295];
	or.b64  	%rd296, %rd523, %rd157;
	and.b64  	%rd297, %rd296, -4294967296;
	setp.ne.s64 	%p24, %rd297, 0;
	@%p24 bra 	$L__BB474_71;
	cvt.u32.u64 	%r72, %rd157;
	cvt.u32.u64 	%r73, %rd523;
	div.u32 	%r74, %r73, %r72;
	mul.lo.s32 	%r75, %r74, %r72;
	sub.s32 	%r76, %r73, %r75;
	cvt.u64.u32 	%rd525, %r74;
	cvt.u64.u32 	%rd526, %r76;
	bra.uni 	$L__BB474_72;
$L__BB474_71:
	div.s64 	%rd525, %rd523, %rd157;
	mul.lo.s64 	%rd298, %rd525, %rd157;
	sub.s64 	%rd526, %rd523, %rd298;
$L__BB474_72:
	add.s64 	%rd300, %rd1, %rd294;
	ld.global.u64 	%rd301, [%rd300];
	mad.lo.s64 	%rd164, %rd301, %rd526, %rd156;
	add.s32 	%r34, %r208, -1;
	mul.wide.u32 	%rd302, %r34, 8;
	add.s64 	%rd303, %rd2, %rd302;
	ld.global.u64 	%rd165, [%rd303];
	or.b64  	%rd304, %rd525, %rd165;
	and.b64  	%rd305, %rd304, -4294967296;
	setp.ne.s64 	%p25, %rd305, 0;
	@%p25 bra 	$L__BB474_74;
	cvt.u32.u64 	%r77, %rd165;
	cvt.u32.u64 	%r78, %rd525;
	div.u32 	%r79, %r78, %r77;
	mul.lo.s32 	%r80, %r79, %r77;
	sub.s32 	%r81, %r78, %r80;
	cvt.u64.u32 	%rd527, %r79;
	cvt.u64.u32 	%rd528, %r81;
	bra.uni 	$L__BB474_75;
$L__BB474_74:
	div.s64 	%rd527, %rd525, %rd165;
	mul.lo.s64 	%rd306, %rd527, %rd165;
	sub.s64 	%rd528, %rd525, %rd306;
$L__BB474_75:
	add.s64 	%rd308, %rd1, %rd302;
	ld.global.u64 	%rd309, [%rd308];
	mad.lo.s64 	%rd172, %rd309, %rd528, %rd164;
	add.s32 	%r35, %r208, -2;
	mul.wide.u32 	%rd310, %r35, 8;
	add.s64 	%rd311, %rd2, %rd310;
	ld.global.u64 	%rd173, [%rd311];
	or.b64  	%rd312, %rd527, %rd173;
	and.b64  	%rd313, %rd312, -4294967296;
	setp.ne.s64 	%p26, %rd313, 0;
	@%p26 bra 	$L__BB474_77;
	cvt.u32.u64 	%r82, %rd173;
	cvt.u32.u64 	%r83, %rd527;
	div.u32 	%r84, %r83, %r82;
	mul.lo.s32 	%r85, %r84, %r82;
	sub.s32 	%r86, %r83, %r85;
	cvt.u64.u32 	%rd529, %r84;
	cvt.u64.u32 	%rd530, %r86;
	bra.uni 	$L__BB474_78;
$L__BB474_77:
	div.s64 	%rd529, %rd527, %rd173;
	mul.lo.s64 	%rd314, %rd529, %rd173;
	sub.s64 	%rd530, %rd527, %rd314;
$L__BB474_78:
	add.s64 	%rd316, %rd1, %rd310;
	ld.global.u64 	%rd317, [%rd316];
	mad.lo.s64 	%rd180, %rd317, %rd530, %rd172;
	add.s32 	%r36, %r208, -3;
	mul.wide.u32 	%rd318, %r36, 8;
	add.s64 	%rd319, %rd2, %rd318;
	ld.global.u64 	%rd181, [%rd319];
	or.b64  	%rd320, %rd529, %rd181;
	and.b64  	%rd321, %rd320, -4294967296;
	setp.ne.s64 	%p27, %rd321, 0;
	@%p27 bra 	$L__BB474_80;
	cvt.u32.u64 	%r87, %rd181;
	cvt.u32.u64 	%r88, %rd529;
	div.u32 	%r89, %r88, %r87;
	mul.lo.s32 	%r90, %r89, %r87;
	sub.s32 	%r91, %r88, %r90;
	cvt.u64.u32 	%rd531, %r89;
	cvt.u64.u32 	%rd532, %r91;
	bra.uni 	$L__BB474_81;
$L__BB474_80:
	div.s64 	%rd531, %rd529, %rd181;
	mul.lo.s64 	%rd322, %rd531, %rd181;
	sub.s64 	%rd532, %rd529, %rd322;
$L__BB474_81:
	add.s64 	%rd324, %rd1, %rd318;
	ld.global.u64 	%rd325, [%rd324];
	mad.lo.s64 	%rd188, %rd325, %rd532, %rd180;
	mul.wide.u32 	%rd326, %r33, 8;
	add.s64 	%rd327, %rd2, %rd326;
	ld.global.u64 	%rd189, [%rd327];
	or.b64  	%rd328, %rd531, %rd189;
	and.b64  	%rd329, %rd328, -4294967296;
	setp.ne.s64 	%p28, %rd329, 0;
	@%p28 bra 	$L__BB474_83;
	cvt.u32.u64 	%r92, %rd189;
	cvt.u32.u64 	%r93, %rd531;
	div.u32 	%r94, %r93, %r92;
	mul.lo.s32 	%r95, %r94, %r92;
	sub.s32 	%r96, %r93, %r95;
	cvt.u64.u32 	%rd548, %r94;
	cvt.u64.u32 	%rd534, %r96;
	bra.uni 	$L__BB474_84;
$L__BB474_83:
	div.s64 	%rd548, %rd531, %rd189;
	mul.lo.s64 	%rd330, %rd548, %rd189;
	sub.s64 	%rd534, %rd531, %rd330;
$L__BB474_84:
	add.s64 	%rd332, %rd1, %rd326;
	ld.global.u64 	%rd333, [%rd332];
	mad.lo.s64 	%rd557, %rd333, %rd534, %rd188;
	add.s32 	%r208, %r208, -8;
	add.s32 	%r207, %r207, 8;
	setp.ne.s32 	%p29, %r207, 0;
	@%p29 bra 	$L__BB474_60;
	add.s32 	%r210, %r208, 3;
$L__BB474_86:
	setp.eq.s32 	%p30, %r25, 0;
	@%p30 bra 	$L__BB474_115;
	and.b32  	%r41, %r23, 3;
	setp.lt.u32 	%p31, %r25, 4;
	@%p31 bra 	$L__BB474_101;
	mul.wide.u32 	%rd335, %r210, 8;
	add.s64 	%rd336, %rd2, %rd335;
	ld.global.u64 	%rd200, [%rd336];
	or.b64  	%rd337, %rd548, %rd200;
	and.b64  	%rd338, %rd337, -4294967296;
	setp.ne.s64 	%p32, %rd338, 0;
	@%p32 bra 	$L__BB474_90;
	cvt.u32.u64 	%r97, %rd200;
	cvt.u32.u64 	%r98, %rd548;
	div.u32 	%r99, %r98, %r97;
	mul.lo.s32 	%r100, %r99, %r97;
	sub.s32 	%r101, %r98, %r100;
	cvt.u64.u32 	%rd538, %r99;
	cvt.u64.u32 	%rd539, %r101;
	bra.uni 	$L__BB474_91;
$L__BB474_90:
	div.s64 	%rd538, %rd548, %rd200;
	mul.lo.s64 	%rd339, %rd538, %rd200;
	sub.s64 	%rd539, %rd548, %rd339;
$L__BB474_91:
	add.s64 	%rd341, %rd1, %rd335;
	ld.global.u64 	%rd342, [%rd341];
	mad.lo.s64 	%rd207, %rd342, %rd539, %rd557;
	add.s32 	%r42, %r210, -1;
	mul.wide.u32 	%rd343, %r42, 8;
	add.s64 	%rd344, %rd2, %rd343;
	ld.global.u64 	%rd208, [%rd344];
	or.b64  	%rd345, %rd538, %rd208;
	and.b64  	%rd346, %rd345, -4294967296;
	setp.ne.s64 	%p33, %rd346, 0;
	@%p33 bra 	$L__BB474_93;
	cvt.u32.u64 	%r102, %rd208;
	cvt.u32.u64 	%r103, %rd538;
	div.u32 	%r104, %r103, %r102;
	mul.lo.s32 	%r105, %r104, %r102;
	sub.s32 	%r106, %r103, %r105;
	cvt.u64.u32 	%rd540, %r104;
	cvt.u64.u32 	%rd541, %r106;
	bra.uni 	$L__BB474_94;
$L__BB474_93:
	div.s64 	%rd540, %rd538, %rd208;
	mul.lo.s64 	%rd347, %rd540, %rd208;
	sub.s64 	%rd541, %rd538, %rd347;
$L__BB474_94:
	add.s64 	%rd349, %rd1, %rd343;
	ld.global.u64 	%rd350, [%rd349];
	mad.lo.s64 	%rd215, %rd350, %rd541, %rd207;
	add.s32 	%r43, %r210, -2;
	mul.wide.u32 	%rd351, %r43, 8;
	add.s64 	%rd352, %rd2, %rd351;
	ld.global.u64 	%rd216, [%rd352];
	or.b64  	%rd353, %rd540, %rd216;
	and.b64  	%rd354, %rd353, -4294967296;
	setp.ne.s64 	%p34, %rd354, 0;
	@%p34 bra 	$L__BB474_96;
	cvt.u32.u64 	%r107, %rd216;
	cvt.u32.u64 	%r108, %rd540;
	div.u32 	%r109, %r108, %r107;
	mul.lo.s32 	%r110, %r109, %r107;
	sub.s32 	%r111, %r108, %r110;
	cvt.u64.u32 	%rd542, %r109;
	cvt.u64.u32 	%rd543, %r111;
	bra.uni 	$L__BB474_97;
$L__BB474_96:
	div.s64 	%rd542, %rd540, %rd216;
	mul.lo.s64 	%rd355, %rd542, %rd216;
	sub.s64 	%rd543, %rd540, %rd355;
$L__BB474_97:
	add.s64 	%rd357, %rd1, %rd351;
	ld.global.u64 	%rd358, [%rd357];
	mad.lo.s64 	%rd223, %rd358, %rd543, %rd215;
	add.s32 	%r44, %r210, -3;
	mul.wide.u32 	%rd359, %r44, 8;
	add.s64 	%rd360, %rd2, %rd359;
	ld.global.u64 	%rd224, [%rd360];
	or.b64  	%rd361, %rd542, %rd224;
	and.b64  	%rd362, %rd361, -4294967296;
	setp.ne.s64 	%p35, %rd362, 0;
	@%p35 bra 	$L__BB474_99;
	cvt.u32.u64 	%r112, %rd224;
	cvt.u32.u64 	%r113, %rd542;
	div.u32 	%r114, %r113, %r112;
	mul.lo.s32 	%r115, %r114, %r112;
	sub.s32 	%r116, %r113, %r115;
	cvt.u64.u32 	%rd548, %r114;
	cvt.u64.u32 	%rd545, %r116;
	bra.uni 	$L__BB474_100;
$L__BB474_99:
	div.s64 	%rd548, %rd542, %rd224;
	mul.lo.s64 	%rd363, %rd548, %rd224;
	sub.s64 	%rd545, %rd542, %rd363;
$L__BB474_100:
	add.s64 	%rd365, %rd1, %rd359;
	ld.global.u64 	%rd366, [%rd365];
	mad.lo.s64 	%rd557, %rd366, %rd545, %rd223;
	add.s32 	%r210, %r210, -4;
$L__BB474_101:
	setp.eq.s32 	%p36, %r41, 0;
	@%p36 bra 	$L__BB474_115;
	setp.eq.s32 	%p37, %r41, 1;
	@%p37 bra 	$L__BB474_110;
	mul.wide.u32 	%rd368, %r210, 8;
	add.s64 	%rd369, %rd2, %rd368;
	ld.global.u64 	%rd235, [%rd369];
	or.b64  	%rd370, %rd548, %rd235;
	and.b64  	%rd371, %rd370, -4294967296;
	setp.ne.s64 	%p38, %rd371, 0;
	@%p38 bra 	$L__BB474_105;
	cvt.u32.u64 	%r117, %rd235;
	cvt.u32.u64 	%r118, %rd548;
	div.u32 	%r119, %r118, %r117;
	mul.lo.s32 	%r120, %r119, %r117;
	sub.s32 	%r121, %r118, %r120;
	cvt.u64.u32 	%rd549, %r119;
	cvt.u64.u32 	%rd550, %r121;
	bra.uni 	$L__BB474_106;
$L__BB474_105:
	div.s64 	%rd549, %rd548, %rd235;
	mul.lo.s64 	%rd372, %rd549, %rd235;
	sub.s64 	%rd550, %rd548, %rd372;
$L__BB474_106:
	add.s64 	%rd374, %rd1, %rd368;
	ld.global.u64 	%rd375, [%rd374];
	mad.lo.s64 	%rd242, %rd375, %rd550, %rd557;
	add.s32 	%r47, %r210, -1;
	mul.wide.u32 	%rd376, %r47, 8;
	add.s64 	%rd377, %rd2, %rd376;
	ld.global.u64 	%rd243, [%rd377];
	or.b64  	%rd378, %rd549, %rd243;
	and.b64  	%rd379, %rd378, -4294967296;
	setp.ne.s64 	%p39, %rd379, 0;
	@%p39 bra 	$L__BB474_108;
	cvt.u32.u64 	%r122, %rd243;
	cvt.u32.u64 	%r123, %rd549;
	div.u32 	%r124, %r123, %r122;
	mul.lo.s32 	%r125, %r124, %r122;
	sub.s32 	%r126, %r123, %r125;
	cvt.u64.u32 	%rd548, %r124;
	cvt.u64.u32 	%rd552, %r126;
	bra.uni 	$L__BB474_109;
$L__BB474_108:
	div.s64 	%rd548, %rd549, %rd243;
	mul.lo.s64 	%rd380, %rd548, %rd243;
	sub.s64 	%rd552, %rd549, %rd380;
$L__BB474_109:
	add.s64 	%rd382, %rd1, %rd376;
	ld.global.u64 	%rd383, [%rd382];
	mad.lo.s64 	%rd557, %rd383, %rd552, %rd242;
	add.s32 	%r210, %r210, -2;
$L__BB474_110:
	and.b32  	%r127, %r23, 1;
	setp.eq.b32 	%p40, %r127, 1;
	not.pred 	%p41, %p40;
	@%p41 bra 	$L__BB474_115;
	mul.wide.u32 	%rd384, %r210, 8;
	add.s64 	%rd385, %rd2, %rd384;
	ld.global.u64 	%rd254, [%rd385];
	or.b64  	%rd386, %rd548, %rd254;
	and.b64  	%rd387, %rd386, -4294967296;
	setp.ne.s64 	%p42, %rd387, 0;
	@%p42 bra 	$L__BB474_113;
	cvt.u32.u64 	%r128, %rd254;
	cvt.u32.u64 	%r129, %rd548;
	rem.u32 	%r130, %r129, %r128;
	cvt.u64.u32 	%rd556, %r130;
	bra.uni 	$L__BB474_114;
$L__BB474_113:
	rem.s64 	%rd556, %rd548, %rd254;
$L__BB474_114:
	add.s64 	%rd389, %rd1, %rd384;
	ld.global.u64 	%rd390, [%rd389];
	mad.lo.s64 	%rd557, %rd390, %rd556, %rd557;
$L__BB474_115:
	shl.b64 	%rd391, %rd557, 2;
	add.s64 	%rd392, %rd3, %rd391;
	ld.global.u32 	%r131, [%rd392];
	setp.ne.s32 	%p43, %r131, 0;
	selp.u16 	%rs2, 1, 0, %p43;
	st.shared.u8 	[%r5], %rs2;
$L__BB474_116:
	bar.sync 	0;
	setp.lt.u32 	%p67, %r212, 66;
	@%p67 bra 	$L__BB474_122;
$L__BB474_117:
	shr.u32 	%r51, %r212, 1;
	setp.ge.u32 	%p68, %r1, %r51;
	@%p68 bra 	$L__BB474_121;
	ld.shared.u8 	%rs4, [%r5];
	setp.eq.s16 	%p70, %rs4, 0;
	mov.pred 	%p87, 0;
	@%p70 bra 	$L__BB474_120;
	add.s32 	%r202, %r5, %r51;
	ld.shared.u8 	%rs5, [%r202];
	setp.ne.s16 	%p87, %rs5, 0;
$L__BB474_120:
	selp.u16 	%rs6, 1, 0, %p87;
	st.shared.u8 	[%r5], %rs6;
$L__BB474_121:
	bar.sync 	0;
	setp.gt.u32 	%p71, %r212, 131;
	mov.u32 	%r212, %r51;
	@%p71 bra 	$L__BB474_117;
$L__BB474_122:
	setp.gt.u32 	%p72, %r1, 31;
	@%p72 bra 	$L__BB474_137;
	ld.volatile.shared.u8 	%rs7, [%r5];
	setp.eq.s16 	%p74, %rs7, 0;
	mov.pred 	%p88, 0;
	@%p74 bra 	$L__BB474_125;
	ld.volatile.shared.u8 	%rs8, [%r5+32];
	setp.ne.s16 	%p88, %rs8, 0;
$L__BB474_125:
	selp.u16 	%rs9, 1, 0, %p88;
	st.volatile.shared.u8 	[%r5], %rs9;
	ld.volatile.shared.u8 	%rs10, [%r5];
	setp.eq.s16 	%p76, %rs10, 0;
	mov.pred 	%p89, 0;
	@%p76 bra 	$L__BB474_127;
	ld.volatile.shared.u8 	%rs11, [%r5+16];
	setp.ne.s16 	%p89, %rs11, 0;
$L__BB474_127:
	selp.u16 	%rs12, 1, 0, %p89;
	st.volatile.shared.u8 	[%r5], %rs12;
	ld.volatile.shared.u8 	%rs13, [%r5];
	setp.eq.s16 	%p78, %rs13, 0;
	mov.pred 	%p90, 0;
	@%p78 bra 	$L__BB474_129;
	ld.volatile.shared.u8 	%rs14, [%r5+8];
	setp.ne.s16 	%p90, %rs14, 0;
$L__BB474_129:
	selp.u16 	%rs15, 1, 0, %p90;
	st.volatile.shared.u8 	[%r5], %rs15;
	ld.volatile.shared.u8 	%rs16, [%r5];
	setp.eq.s16 	%p80, %rs16, 0;
	mov.pred 	%p91, 0;
	@%p80 bra 	$L__BB474_131;
	ld.volatile.shared.u8 	%rs17, [%r5+4];
	setp.ne.s16 	%p91, %rs17, 0;
$L__BB474_131:
	selp.u16 	%rs18, 1, 0, %p91;
	st.volatile.shared.u8 	[%r5], %rs18;
	ld.volatile.shared.u8 	%rs19, [%r5];
	setp.eq.s16 	%p82, %rs19, 0;
	mov.pred 	%p92, 0;
	@%p82 bra 	$L__BB474_133;
	ld.volatile.shared.u8 	%rs20, [%r5+2];
	setp.ne.s16 	%p92, %rs20, 0;
$L__BB474_133:
	selp.u16 	%rs21, 1, 0, %p92;
	st.volatile.shared.u8 	[%r5], %rs21;
	ld.volatile.shared.u8 	%rs22, [%r5];
	setp.eq.s16 	%p84, %rs22, 0;
	mov.pred 	%p93, 0;
	@%p84 bra 	$L__BB474_135;
	ld.volatile.shared.u8 	%rs23, [%r5+1];
	setp.ne.s16 	%p93, %rs23, 0;
$L__BB474_135:
	selp.u16 	%rs24, 1, 0, %p93;
	st.volatile.shared.u8 	[%r5], %rs24;
	setp.ne.s32 	%p85, %r1, 0;
	@%p85 bra 	$L__BB474_137;
	ld.shared.u8 	%rs25, [allsdata_u32];
	cvt.u64.u32 	%rd470, %r2;
	cvta.to.global.u64 	%rd471, %rd260;
	add.s64 	%rd472, %rd471, %rd470;
	st.global.u8 	[%rd472], %rs25;
$L__BB474_137:
	ret;

}
	// .globl	uncontiguous_cumulate_all_u32
.visible .entry uncontiguous_cumulate_all_u32(
	.param .u64 .ptr .align 1 uncontiguous_cumulate_all_u32_param_0,
	.param .u64 .ptr .align 1 uncontiguous_cumulate_all_u32_param_1,
	.param .u64 .ptr .align 1 uncontiguous_cumulate_all_u32_param_2,
	.param .u64 .ptr .align 1 uncontiguous_cumulate_all_u32_param_3,
	.param .u64 uncontiguous_cumulate_all_u32_param_4,
	.param .u64 uncontiguous_cumulate_all_u32_param_5
)
{
	.reg .pred 	%p<93>;
	.reg .b16 	%rs<28>;
	.reg .b32 	%r<210>;
	.reg .b64 	%rd<555>;

	ld.param.u64 	%rd260, [uncontiguous_cumulate_all_u32_param_0];
	ld.param.u64 	%rd263, [uncontiguous_cumulate_all_u32_param_1];
	ld.param.u64 	%rd264, [uncontiguous_cumulate_all_u32_param_2];
	ld.param.u64 	%rd265, [uncontiguous_cumulate_all_u32_param_3];
	ld.param.u64 	%rd261, [uncontiguous_cumulate_all_u32_param_4];
	ld.param.u64 	%rd262, [uncontiguous_cumulate_all_u32_param_5];
	cvta.to.global.u64 	%rd1, %rd265;
	cvta.to.global.u64 	%rd2, %rd264;
	cvta.to.global.u64 	%rd3, %rd263;
	mov.u32 	%r1, %tid.x;
	mov.u32 	%r2, %ctaid.x;
	mov.u32 	%r209, %ntid.x;
	mul.lo.s32 	%r52, %r2, %r209;
	shl.b32 	%r53, %r52, 1;
	add.s32 	%r4, %r53, %r1;
	mov.u32 	%r54, allsdata_u32;
	add.s32 	%r5, %r54, %r1;
	mov.b16 	%rs1, 1;
	st.shared.u8 	[%r5], %rs1;
	add.s32 	%r55, %r4, %r209;
	cvt.u64.u32 	%rd508, %r55;
	setp.le.u64 	%p17, %rd262, %rd508;
	@%p17 bra 	$L__BB475_56;
	cvt.u32.u64 	%r6, %rd261;
	add.s32 	%r203, %r6, -1;
	setp.lt.s32 	%p43, %r203, 0;
	mov.b64 	%rd512, 0;
	mov.u64 	%rd513, %rd512;
	@%p43 bra 	$L__BB475_53;
	cvt.u64.u32 	%rd509, %r4;
	setp.lt.u32 	%p44, %r203, 3;
	mov.b64 	%rd513, 0;
	mov.u64 	%rd512, %rd513;
	@%p44 bra 	$L__BB475_30;
	add.s32 	%r201, %r6, -2;
	and.b32  	%r131, %r6, -4;
	neg.s32 	%r200, %r131;
	mov.b64 	%rd513, 0;
$L__BB475_4:
	.pragma "nounroll";
	add.s32 	%r12, %r201, 1;
	mul.wide.u32 	%rd396, %r12, 8;
	add.s64 	%rd397, %rd2, %rd396;
	ld.global.u64 	%rd10, [%rd397];
	or.b64  	%rd398, %rd509, %rd10;
	and.b64  	%rd399, %rd398, -4294967296;
	setp.ne.s64 	%p45, %rd399, 0;
	@%p45 bra 	$L__BB475_6;
	cvt.u32.u64 	%r132, %rd10;
	cvt.u32.u64 	%r133, %rd509;
	div.u32 	%r134, %r133, %r132;
	mul.lo.s32 	%r135, %r134, %r132;
	sub.s32 	%r136, %r133, %r135;
	cvt.u64.u32 	%rd474, %r134;
	cvt.u64.u32 	%rd475, %r136;
	bra.uni 	$L__BB475_7;
$L__BB475_6:
	div.s64 	%rd474, %rd509, %rd10;
	mul.lo.s64 	%rd400, %rd474, %rd10;
	sub.s64 	%rd475, %rd509, %rd400;
$L__BB475_7:
	mul.wide.u32 	%rd401, %r12, 8;
	add.s64 	%rd402, %rd1, %rd401;
	ld.global.u64 	%rd17, [%rd402];
	mad.lo.s64 	%rd18, %rd17, %rd475, %rd512;
	or.b64  	%rd403, %rd508, %rd10;
	and.b64  	%rd404, %rd403, -4294967296;
	setp.ne.s64 	%p46, %rd404, 0;
	@%p46 bra 	$L__BB475_9;
	cvt.u32.u64 	%r137, %rd10;
	cvt.u32.u64 	%r138, %rd508;
	div.u32 	%r139, %r138, %r137;
	mul.lo.s32 	%r140, %r139, %r137;
	sub.s32 	%r141, %r138, %r140;
	cvt.u64.u32 	%rd476, %r139;
	cvt.u64.u32 	%rd477, %r141;
	bra.uni 	$L__BB475_10;
$L__BB475_9:
	div.s64 	%rd476, %rd508, %rd10;
	mul.lo.s64 	%rd405, %rd476, %rd10;
	sub.s64 	%rd477, %rd508, %rd405;
$L__BB475_10:
	mad.lo.s64 	%rd25, %rd477, %rd17, %rd513;
	add.s32 	%r13, %r201, -2;
	mul.wide.u32 	%rd406, %r201, 8;
	add.s64 	%rd407, %rd2, %rd406;
	ld.global.u64 	%rd26, [%rd407];
	or.b64  	%rd408, %rd474, %rd26;
	and.b64  	%rd409, %rd408, -4294967296;
	setp.ne.s64 	%p47, %rd409, 0;
	@%p47 bra 	$L__BB475_12;
	cvt.u32.u64 	%r142, %rd26;
	cvt.u32.u64 	%r143, %rd474;
	div.u32 	%r144, %r143, %r142;
	mul.lo.s32 	%r145, %r144, %r142;
	sub.s32 	%r146, %r143, %r145;
	cvt.u64.u32 	%rd478, %r144;
	cvt.u64.u32 	%rd479, %r146;
	bra.uni 	$L__BB475_13;
$L__BB475_12:
	div.s64 	%rd478, %rd474, %rd26;
	mul.lo.s64 	%rd410, %rd478, %rd26;
	sub.s64 	%rd479, %rd474, %rd410;
$L__BB475_13:
	mul.wide.u32 	%rd411, %r201, 8;
	add.s64 	%rd412, %rd1, %rd411;
	ld.global.u64 	%rd33, [%rd412];
	mad.lo.s64 	%rd34, %rd33, %rd479, %rd18;
	or.b64  	%rd413, %rd476, %rd26;
	and.b64  	%rd414, %rd413, -4294967296;
	setp.ne.s64 	%p48, %rd414, 0;
	@%p48 bra 	$L__BB475_15;
	cvt.u32.u64 	%r147, %rd26;
	cvt.u32.u64 	%r148, %rd476;
	div.u32 	%r149, %r148, %r147;
	mul.lo.s32 	%r150, %r149, %r147;
	sub.s32 	%r151, %r148, %r150;
	cvt.u64.u32 	%rd480, %r149;
	cvt.u64.u32 	%rd481, %r151;
	bra.uni 	$L__BB475_16;
$L__BB475_15:
	div.s64 	%rd480, %rd476, %rd26;
	mul.lo.s64 	%rd415, %rd480, %rd26;
	sub.s64 	%rd481, %rd476, %rd415;
$L__BB475_16:
	mad.lo.s64 	%rd41, %rd481, %rd33, %rd25;
	add.s32 	%r14, %r201, -1;
	mul.wide.u32 	%rd416, %r14, 8;
	add.s64 	%rd417, %rd2, %rd416;
	ld.global.u64 	%rd42, [%rd417];
	or.b64  	%rd418, %rd478, %rd42;
	and.b64  	%rd419, %rd418, -4294967296;
	setp.ne.s64 	%p49, %rd419, 0;
	@%p49 bra 	$L__BB475_18;
	cvt.u32.u64 	%r152, %rd42;
	cvt.u32.u64 	%r153, %rd478;
	div.u32 	%r154, %r153, %r152;
	mul.lo.s32 	%r155, %r154, %r152;
	sub.s32 	%r156, %r153, %r155;
	cvt.u64.u32 	%rd482, %r154;
	cvt.u64.u32 	%rd483, %r156;
	bra.uni 	$L__BB475_19;
$L__BB475_18:
	div.s64 	%rd482, %rd478, %rd42;
	mul.lo.s64 	%rd420, %rd482, %rd42;
	sub.s64 	%rd483, %rd478, %rd420;
$L__BB475_19:
	mul.wide.u32 	%rd421, %r14, 8;
	add.s64 	%rd422, %rd1, %rd421;
	ld.global.u64 	%rd49, [%rd422];
	mad.lo.s64 	%rd50, %rd49, %rd483, %rd34;
	or.b64  	%rd423, %rd480, %rd42;
	and.b64  	%rd424, %rd423, -4294967296;
	setp.ne.s64 	%p50, %rd424, 0;
	@%p50 bra 	$L__BB475_21;
	cvt.u32.u64 	%r157, %rd42;
	cvt.u32.u64 	%r158, %rd480;
	div.u32 	%r159, %r158, %r157;
	mul.lo.s32 	%r160, %r159, %r157;
	sub.s32 	%r161, %r158, %r160;
	cvt.u64.u32 	%rd484, %r159;
	cvt.u64.u32 	%rd485, %r161;
	bra.uni 	$L__BB475_22;
$L__BB475_21:
	div.s64 	%rd484, %rd480, %rd42;
	mul.lo.s64 	%rd425, %rd484, %rd42;
	sub.s64 	%rd485, %rd480, %rd425;
$L__BB475_22:
	mad.lo.s64 	%rd57, %rd485, %rd49, %rd41;
	mul.wide.u32 	%rd426, %r13, 8;
	add.s64 	%rd427, %rd2, %rd426;
	ld.global.u64 	%rd58, [%rd427];
	or.b64  	%rd428, %rd482, %rd58;
	and.b64  	%rd429, %rd428, -4294967296;
	setp.ne.s64 	%p51, %rd429, 0;
	@%p51 bra 	$L__BB475_24;
	cvt.u32.u64 	%r162, %rd58;
	cvt.u32.u64 	%r163, %rd482;
	div.u32 	%r164, %r163, %r162;
	mul.lo.s32 	%r165, %r164, %r162;
	sub.s32 	%r166, %r163, %r165;
	cvt.u64.u32 	%rd509, %r164;
	cvt.u64.u32 	%rd487, %r166;
	bra.uni 	$L__BB475_25;
$L__BB475_24:
	div.s64 	%rd509, %rd482, %rd58;
	mul.lo.s64 	%rd430, %rd509, %rd58;
	sub.s64 	%rd487, %rd482, %rd430;
$L__BB475_25:
	mul.wide.u32 	%rd431, %r13, 8;
	add.s64 	%rd432, %rd1, %rd431;
	ld.global.u64 	%rd65, [%rd432];
	mad.lo.s64 	%rd512, %rd65, %rd487, %rd50;
	or.b64  	%rd433, %rd484, %rd58;
	and.b64  	%rd434, %rd433, -4294967296;
	setp.ne.s64 	%p52, %rd434, 0;
	@%p52 bra 	$L__BB475_27;
	cvt.u32.u64 	%r167, %rd58;
	cvt.u32.u64 	%r168, %rd484;
	div.u32 	%r169, %r168, %r167;
	mul.lo.s32 	%r170, %r169, %r167;
	sub.s32 	%r171, %r168, %r170;
	cvt.u64.u32 	%rd508, %r169;
	cvt.u64.u32 	%rd489, %r171;
	bra.uni 	$L__BB475_28;
$L__BB475_27:
	div.s64 	%rd508, %rd484, %rd58;
	mul.lo.s64 	%rd435, %rd508, %rd58;
	sub.s64 	%rd489, %rd484, %rd435;
$L__BB475_28:
	mad.lo.s64 	%rd513, %rd489, %rd65, %rd57;
	add.s32 	%r201, %r201, -4;
	add.s32 	%r200, %r200, 4;
	setp.ne.s32 	%p53, %r200, 0;
	@%p53 bra 	$L__BB475_4;
	add.s32 	%r203, %r201, 1;
$L__BB475_30:
	and.b32  	%r19, %r6, 3;
	setp.eq.s32 	%p54, %r19, 0;
	@%p54 bra 	$L__BB475_53;
	setp.eq.s32 	%p55, %r19, 1;
	@%p55 bra 	$L__BB475_45;
	mul.wide.u32 	%rd437, %r203, 8;
	add.s64 	%rd438, %rd2, %rd437;
	ld.global.u64 	%rd80, [%rd438];
	or.b64  	%rd439, %rd509, %rd80;
	and.b64  	%rd440, %rd439, -4294967296;
	setp.ne.s64 	%p56, %rd440, 0;
	@%p56 bra 	$L__BB475_34;
	cvt.u32.u64 	%r172, %rd80;
	cvt.u32.u64 	%r173, %rd509;
	div.u32 	%r174, %r173, %r172;
	mul.lo.s32 	%r175, %r174, %r172;
	sub.s32 	%r176, %r173, %r175;
	cvt.u64.u32 	%rd496, %r174;
	cvt.u64.u32 	%rd497, %r176;
	bra.uni 	$L__BB475_35;
$L__BB475_34:
	div.s64 	%rd496, %rd509, %rd80;
	mul.lo.s64 	%rd441, %rd496, %rd80;
	sub.s64 	%rd497, %rd509, %rd441;
$L__BB475_35:
	add.s64 	%rd443, %rd1, %rd437;
	ld.global.u64 	%rd87, [%rd443];
	mad.lo.s64 	%rd88, %rd87, %rd497, %rd512;
	or.b64  	%rd444, %rd508, %rd80;
	and.b64  	%rd445, %rd444, -4294967296;
	setp.ne.s64 	%p57, %rd445, 0;
	@%p57 bra 	$L__BB475_37;
	cvt.u32.u64 	%r177, %rd80;
	cvt.u32.u64 	%r178, %rd508;
	div.u32 	%r179, %r178, %r177;
	mul.lo.s32 	%r180, %r179, %r177;
	sub.s32 	%r181, %r178, %r180;
	cvt.u64.u32 	%rd498, %r179;
	cvt.u64.u32 	%rd499, %r181;
	bra.uni 	$L__BB475_38;
$L__BB475_37:
	div.s64 	%rd498, %rd508, %rd80;
	mul.lo.s64 	%rd446, %rd498, %rd80;
	sub.s64 	%rd499, %rd508, %rd446;
$L__BB475_38:
	mad.lo.s64 	%rd95, %rd499, %rd87, %rd513;
	add.s32 	%r20, %r203, -1;
	mul.wide.u32 	%rd447, %r20, 8;
	add.s64 	%rd448, %rd2, %rd447;
	ld.global.u64 	%rd96, [%rd448];
	or.b64  	%rd449, %rd496, %rd96;
	and.b64  	%rd450, %rd449, -4294967296;
	setp.ne.s64 	%p58, %rd450, 0;
	@%p58 bra 	$L__BB475_40;
	cvt.u32.u64 	%r182, %rd96;
	cvt.u32.u64 	%r183, %rd496;
	div.u32 	%r184, %r183, %r182;
	mul.lo.s32 	%r185, %r184, %r182;
	sub.s32 	%r186, %r183, %r185;
	cvt.u64.u32 	%rd509, %r184;
	cvt.u64.u32 	%rd501, %r186;
	bra.uni 	$L__BB475_41;
$L__BB475_40:
	div.s64 	%rd509, %rd496, %rd96;
	mul.lo.s64 	%rd451, %rd509, %rd96;
	sub.s64 	%rd501, %rd496, %rd451;
$L__BB475_41:
	add.s64 	%rd453, %rd1, %rd447;
	ld.global.u64 	%rd103, [%rd453];
	mad.lo.s64 	%rd512, %rd103, %rd501, %rd88;
	or.b64  	%rd454, %rd498, %rd96;
	and.b64  	%rd455, %rd454, -4294967296;
	setp.ne.s64 	%p59, %rd455, 0;
	@%p59 bra 	$L__BB475_43;
	cvt.u32.u64 	%r187, %rd96;
	cvt.u32.u64 	%r188, %rd498;
	div.u32 	%r189, %r188, %r187;
	mul.lo.s32 	%r190, %r189, %r187;
	sub.s32 	%r191, %r188, %r190;
	cvt.u64.u32 	%rd508, %r189;
	cvt.u64.u32 	%rd503, %r191;
	bra.uni 	$L__BB475_44;
$L__BB475_43:
	div.s64 	%rd508, %rd498, %rd96;
	mul.lo.s64 	%rd456, %rd508, %rd96;
	sub.s64 	%rd503, %rd498, %rd456;
$L__BB475_44:
	mad.lo.s64 	%rd513, %rd503, %rd103, %rd95;
	add.s32 	%r203, %r203, -2;
$L__BB475_45:
	and.b32  	%r192, %r6, 1;
	setp.eq.b32 	%p60, %r192, 1;
	not.pred 	%p61, %p60;
	@%p61 bra 	$L__BB475_53;
	mul.wide.u32 	%rd457, %r203, 8;
	add.s64 	%rd458, %rd2, %rd457;
	ld.global.u64 	%rd118, [%rd458];
	or.b64  	%rd459, %rd509, %rd118;
	and.b64  	%rd460, %rd459, -4294967296;
	setp.ne.s64 	%p62, %rd460, 0;
	@%p62 bra 	$L__BB475_48;
	cvt.u32.u64 	%r193, %rd118;
	cvt.u32.u64 	%r194, %rd509;
	rem.u32 	%r195, %r194, %r193;
	cvt.u64.u32 	%rd510, %r195;
	bra.uni 	$L__BB475_49;
$L__BB475_48:
	rem.s64 	%rd510, %rd509, %rd118;
$L__BB475_49:
	add.s64 	%rd462, %rd1, %rd457;
	ld.global.u64 	%rd122, [%rd462];
	mad.lo.s64 	%rd512, %rd122, %rd510, %rd512;
	or.b64  	%rd463, %rd508, %rd118;
	and.b64  	%rd464, %rd463, -4294967296;
	setp.ne.s64 	%p63, %rd464, 0;
	@%p63 bra 	$L__BB475_51;
	cvt.u32.u64 	%r196, %rd118;
	cvt.u32.u64 	%r197, %rd508;
	rem.u32 	%r198, %r197, %r196;
	cvt.u64.u32 	%rd511, %r198;
	bra.uni 	$L__BB475_52;
$L__BB475_51:
	rem.s64 	%rd511, %rd508, %rd118;
$L__BB475_52:
	mad.lo.s64 	%rd513, %rd511, %rd122, %rd513;
$L__BB475_53:
	add.s64 	%rd465, %rd3, %rd512;
	ld.global.u8 	%rs3, [%rd465];
	setp.eq.s16 	%p65, %rs3, 0;
	mov.pred 	%p85, 0;
	@%p65 bra 	$L__BB475_55;
	add.s64 	%rd466, %rd3, %rd513;
	ld.global.u8 	%rs4, [%rd466];
	setp.ne.s16 	%p85, %rs4, 0;
$L__BB475_55:
	selp.u16 	%rs5, 1, 0, %p85;
	st.shared.u8 	[%r5], %rs5;
	bra.uni 	$L__BB475_116;
$L__BB475_56:
	cvt.u64.u32 	%rd545, %r4;
	setp.le.u64 	%p18, %rd262, %rd545;
	@%p18 bra 	$L__BB475_116;
	cvt.u32.u64 	%r23, %rd261;
	add.s32 	%r207, %r23, -1;
	setp.lt.s32 	%p19, %r207, 0;
	mov.b64 	%rd554, 0;
	@%p19 bra 	$L__BB475_115;
	and.b32  	%r25, %r23, 7;
	setp.lt.u32 	%p20, %r207, 7;
	mov.b64 	%rd554, 0;
	@%p20 bra 	$L__BB475_86;
	add.s32 	%r205, %r23, -4;
	and.b32  	%r56, %r23, -8;
	neg.s32 	%r204, %r56;
	mov.b64 	%rd554, 0;
$L__BB475_60:
	.pragma "nounroll";
	add.s32 	%r30, %r205, 3;
	mul.wide.u32 	%rd270, %r30, 8;
	add.s64 	%rd271, %rd2, %rd270;
	ld.global.u64 	%rd133, [%rd271];
	or.b64  	%rd272, %rd545, %rd133;
	and.b64  	%rd273, %rd272, -4294967296;
	setp.ne.s64 	%p21, %rd273, 0;
	@%p21 bra 	$L__BB475_62;
	cvt.u32.u64 	%r57, %rd133;
	cvt.u32.u64 	%r58, %rd545;
	div.u32 	%r59, %r58, %r57;
	mul.lo.s32 	%r60, %r59, %r57;
	sub.s32 	%r61, %r58, %r60;
	cvt.u64.u32 	%rd516, %r59;
	cvt.u64.u32 	%rd517, %r61;
	bra.uni 	$L__BB475_63;
$L__BB475_62:
	div.s64 	%rd516, %rd545, %rd133;
	mul.lo.s64 	%rd274, %rd516, %rd133;
	sub.s64 	%rd517, %rd545, %rd274;
$L__BB475_63:
	add.s64 	%rd276, %rd1, %rd270;
	ld.global.u64 	%rd277, [%rd276];
	mad.lo.s64 	%rd140, %rd277, %rd517, %rd554;
	add.s32 	%r31, %r205, 2;
	mul.wide.u32 	%rd278, %r31, 8;
	add.s64 	%rd279, %rd2, %rd278;
	ld.global.u64 	%rd141, [%rd279];
	or.b64  	%rd280, %rd516, %rd141;
	and.b64  	%rd281, %rd280, -4294967296;
	setp.ne.s64 	%p22, %rd281, 0;
	@%p22 bra 	$L__BB475_65;
	cvt.u32.u64 	%r62, %rd141;
	cvt.u32.u64 	%r63, %rd516;
	div.u32 	%r64, %r63, %r62;
	mul.lo.s32 	%r65, %r64, %r62;
	sub.s32 	%r66, %r63, %r65;
	cvt.u64.u32 	%rd518, %r64;
	cvt.u64.u32 	%rd519, %r66;
	bra.uni 	$L__BB475_66;
$L__BB475_65:
	div.s64 	%rd518, %rd516, %rd141;
	mul.lo.s64 	%rd282, %rd518, %rd141;
	sub.s64 	%rd519, %rd516, %rd282;
$L__BB475_66:
	add.s64 	%rd284, %rd1, %rd278;
	ld.global.u64 	%rd285, [%rd284];
	mad.lo.s64 	%rd148, %rd285, %rd519, %rd140;
	add.s32 	%r32, %r205, 1;
	mul.wide.u32 	%rd286, %r32, 8;
	add.s64 	%rd287, %rd2, %rd286;
	ld.global.u64 	%rd149, [%rd287];
	or.b64  	%rd288, %rd518, %rd149;
	and.b64  	%rd289, %rd288, -4294967296;
	setp.ne.s64 	%p23, %rd289, 0;
	@%p23 bra 	$L__BB475_68;
	cvt.u32.u64 	%r67, %rd149;
	cvt.u32.u64 	%r68, %rd518;
	div.u32 	%r69, %r68, %r67;
	mul.lo.s32 	%r70, %r69, %r67;
	sub.s32 	%r71, %r68, %r70;
	cvt.u64.u32 	%rd520, %r69;
	cvt.u64.u32 	%rd521, %r71;
	bra.uni 	$L__BB475_69;
$L__BB475_68:
	div.s64 	%rd520, %rd518, %rd149;
	mul.lo.s64 	%rd290, %rd520, %rd149;
	sub.s64 	%rd521, %rd518, %rd290;
$L__BB475_69:
	add.s64 	%rd292, %rd1, %rd286;
	ld.global.u64 	%rd293, [%rd292];
	mad.lo.s64 	%rd156, %rd293, %rd521, %rd148;
	add.s32 	%r33, %r205, -4;
	mul.wide.u32 	%rd294, %r205, 8;
	add.s64 	%rd295, %rd2, %rd294;
	ld.global.u64 	%rd157, [%rd295];
	or.b64  	%rd296, %rd520, %rd157;
	and.b64  	%rd297, %rd296, -4294967296;
	setp.ne.s64 	%p24, %rd297, 0;
	@%p24 bra 	$L__BB475_71;
	cvt.u32.u64 	%r72, %rd157;
	cvt.u32.u64 	%r73, %rd520;
	div.u32 	%r74, %r73, %r72;
	mul.lo.s32 	%r75, %r74, %r72;
	sub.s32 	%r76, %r73, %r75;
	cvt.u64.u32 	%rd522, %r74;
	cvt.u64.u32 	%rd523, %r76;
	bra.uni 	$L__BB475_72;
$L__BB475_71:
	div.s64 	%rd522, %rd520, %rd157;
	mul.lo.s64 	%rd298, %rd522, %rd157;
	sub.s64 	%rd523, %rd520, %rd298;
$L__BB475_72:
	add.s64 	%rd300, %rd1, %rd294;
	ld.global.u64 	%rd301, [%rd300];
	mad.lo.s64 	%rd164, %rd301, %rd523, %rd156;
	add.s32 	%r34, %r205, -1;
	mul.wide.u32 	%rd302, %r34, 8;
	add.s64 	%rd303, %rd2, %rd302;
	ld.global.u64 	%rd165, [%rd303];
	or.b64  	%rd304, %rd522, %rd165;
	and.b64  	%rd305, %rd304, -4294967296;
	setp.ne.s64 	%p25, %rd305, 0;
	@%p25 bra 	$L__BB475_74;
	cvt.u32.u64 	%r77, %rd165;
	cvt.u32.u64 	%r78, %rd522;
	div.u32 	%r79, %r78, %r77;
	mul.lo.s32 	%r80, %r79, %r77;
	sub.s32 	%r81, %r78, %r80;
	cvt.u64.u32 	%rd524, %r79;
	cvt.u64.u32 	%rd525, %r81;
	bra.uni 	$L__BB475_75;
$L__BB475_74:
	div.s64 	%rd524, %rd522, %rd165;
	mul.lo.s64 	%rd306, %rd524, %rd165;
	sub.s64 	%rd525, %rd522, %rd306;
$L__BB475_75:
	add.s64 	%rd308, %rd1, %rd302;
	ld.global.u64 	%rd309, [%rd308];
	mad.lo.s64 	%rd172, %rd309, %rd525, %rd164;
	add.s32 	%r35, %r205, -2;
	mul.wide.u32 	%rd310, %r35, 8;
	add.s64 	%rd311, %rd2, %rd310;
	ld.global.u64 	%rd173, [%rd311];
	or.b64  	%rd312, %rd524, %rd173;
	and.b64  	%rd313, %rd312, -4294967296;
	setp.ne.s64 	%p26, %rd313, 0;
	@%p26 bra 	$L__BB475_77;
	cvt.u32.u64 	%r82, %rd173;
	cvt.u32.u64 	%r83, %rd524;
	div.u32 	%r84, %r83, %r82;
	mul.lo.s32 	%r85, %r84, %r82;
	sub.s32 	%r86, %r83, %r85;
	cvt.u64.u32 	%rd526, %r84;
	cvt.u64.u32 	%rd527, %r86;
	bra.uni 	$L__BB475_78;
$L__BB475_77:
	div.s64 	%rd526, %rd524, %rd173;
	mul.lo.s64 	%rd314, %rd526, %rd173;
	sub.s64 	%rd527, %rd524, %rd314;
$L__BB475_78:
	add.s64 	%rd316, %rd1, %rd310;
	ld.global.u64 	%rd317, [%rd316];
	mad.lo.s64 	%rd180, %rd317, %rd527, %rd172;
	add.s32 	%r36, %r205, -3;
	mul.wide.u32 	%rd318, %r36, 8;
	add.s64 	%rd319, %rd2, %rd318;
	ld.global.u64 	%rd181, [%rd319];
	or.b64  	%rd320, %rd526, %rd181;
	and.b64  	%rd321, %rd320, -4294967296;
	setp.ne.s64 	%p27, %rd321, 0;
	@%p27 bra 	$L__BB475_80;
	cvt.u32.u64 	%r87, %rd181;
	cvt.u32.u64 	%r88, %rd526;
	div.u32 	%r89, %r88, %r87;
	mul.lo.s32 	%r90, %r89, %r87;
	sub.s32 	%r91, %r88, %r90;
	cvt.u64.u32 	%rd528, %r89;
	cvt.u64.u32 	%rd529, %r91;
	bra.uni 	$L__BB475_81;
$L__BB475_80:
	div.s64 	%rd528, %rd526, %rd181;
	mul.lo.s64 	%rd322, %rd528, %rd181;
	sub.s64 	%rd529, %rd526, %rd322;
$L__BB475_81:
	add.s64 	%rd324, %rd1, %rd318;
	ld.global.u64 	%rd325, [%rd324];
	mad.lo.s64 	%rd188, %rd325, %rd529, %rd180;
	mul.wide.u32 	%rd326, %r33, 8;
	add.s64 	%rd327, %rd2, %rd326;
	ld.global.u64 	%rd189, [%rd327];
	or.b64  	%rd328, %rd528, %rd189;
	and.b64  	%rd329, %rd328, -4294967296;
	setp.ne.s64 	%p28, %rd329, 0;
	@%p28 bra 	$L__BB475_83;
	cvt.u32.u64 	%r92, %rd189;
	cvt.u32.u64 	%r93, %rd528;
	div.u32 	%r94, %r93, %r92;
	mul.lo.s32 	%r95, %r94, %r92;
	sub.s32 	%r96, %r93, %r95;
	cvt.u64.u32 	%rd545, %r94;
	cvt.u64.u32 	%rd531, %r96;
	bra.uni 	$L__BB475_84;
$L__BB475_83:
	div.s64 	%rd545, %rd528, %rd189;
	mul.lo.s64 	%rd330, %rd545, %rd189;
	sub.s64 	%rd531, %rd528, %rd330;
$L__BB475_84:
	add.s64 	%rd332, %rd1, %rd326;
	ld.global.u64 	%rd333, [%rd332];
	mad.lo.s64 	%rd554, %rd333, %rd531, %rd188;
	add.s32 	%r205, %r205, -8;
	add.s32 	%r204, %r204, 8;
	setp.ne.s32 	%p29, %r204, 0;
	@%p29 bra 	$L__BB475_60;
	add.s32 	%r207, %r205, 3;
$L__BB475_86:
	setp.eq.s32 	%p30, %r25, 0;
	@%p30 bra 	$L__BB475_115;
	and.b32  	%r41, %r23, 3;
	setp.lt.u32 	%p31, %r25, 4;
	@%p31 bra 	$L__BB475_101;
	mul.wide.u32 	%rd335, %r207, 8;
	add.s64 	%rd336, %rd2, %rd335;
	ld.global.u64 	%rd200, [%rd336];
	or.b64  	%rd337, %rd545, %rd200;
	and.b64  	%rd338, %rd337, -4294967296;
	setp.ne.s64 	%p32, %rd338, 0;
	@%p32 bra 	$L__BB475_90;
	cvt.u32.u64 	%r97, %rd200;
	cvt.u32.u64 	%r98, %rd545;
	div.u32 	%r99, %r98, %r97;
	mul.lo.s32 	%r100, %r99, %r97;
	sub.s32 	%r101, %r98, %r100;
	cvt.u64.u32 	%rd535, %r99;
	cvt.u64.u32 	%rd536, %r101;
	bra.uni 	$L__BB475_91;
$L__BB475_90:
	div.s64 	%rd535, %rd545, %rd200;
	mul.lo.s64 	%rd339, %rd535, %rd200;
	sub.s64 	%rd536, %rd545, %rd339;
$L__BB475_91:
	add.s64 	%rd341, %rd1, %rd335;
	ld.global.u64 	%rd342, [%rd341];
	mad.lo.s64 	%rd207, %rd342, %rd536, %rd554;
	add.s32 	%r42, %r207, -1;
	mul.wide.u32 	%rd343, %r42, 8;
	add.s64 	%rd344, %rd2, %rd343;
	ld.global.u64 	%rd208, [%rd344];
	or.b64  	%rd345, %rd535, %rd208;
	and.b64  	%rd346, %rd345, -4294967296;
	setp.ne.s64 	%p33, %rd346, 0;
	@%p33 bra 	$L__BB475_93;
	cvt.u32.u64 	%r102, %rd208;
	cvt.u32.u64 	%r103, %rd535;
	div.u32 	%r104, %r103, %r102;
	mul.lo.s32 	%r105, %r104, %r102;
	sub.s32 	%r106, %r103, %r105;
	cvt.u64.u32 	%rd537, %r104;
	cvt.u64.u32 	%rd538, %r106;
	bra.uni 	$L__BB475_94;
$L__BB475_93:
	div.s64 	%rd537, %rd535, %rd208;
	mul.lo.s64 	%rd347, %rd537, %rd208;
	sub.s64 	%rd538, %rd535, %rd347;
$L__BB475_94:
	add.s64 	%rd349, %rd1, %rd343;
	ld.global.u64 	%rd350, [%rd349];
	mad.lo.s64 	%rd215, %rd350, %rd538, %rd207;
	add.s32 	%r43, %r207, -2;
	mul.wide.u32 	%rd351, %r43, 8;
	add.s64 	%rd352, %rd2, %rd351;
	ld.global.u64 	%rd216, [%rd352];
	or.b64  	%rd353, %rd537, %rd216;
	and.b64  	%rd354, %rd353, -4294967296;
	setp.ne.s64 	%p34, %rd354, 0;
	@%p34 bra 	$L__BB475_96;
	cvt.u32.u64 	%r107, %rd216;
	cvt.u32.u64 	%r108, %rd537;
	div.u32 	%r109, %r108, %r107;
	mul.lo.s32 	%r110, %r109, %r107;
	sub.s32 	%r111, %r108, %r110;
	cvt.u64.u32 	%rd539, %r109;
	cvt.u64.u32 	%rd540, %r111;
	bra.uni 	$L__BB475_97;
$L__BB475_96:
	div.s64 	%rd539, %rd537, %rd216;
	mul.lo.s64 	%rd355, %rd539, %rd216;
	sub.s64 	%rd540, %rd537, %rd355;
$L__BB475_97:
	add.s64 	%rd357, %rd1, %rd351;
	ld.global.u64 	%rd358, [%rd357];
	mad.lo.s64 	%rd223, %rd358, %rd540, %rd215;
	add.s32 	%r44, %r207, -3;
	mul.wide.u32 	%rd359, %r44, 8;
	add.s64 	%rd360, %rd2, %rd359;
	ld.global.u64 	%rd224, [%rd360];
	or.b64  	%rd361, %rd539, %rd224;
	and.b64  	%rd362, %rd361, -4294967296;
	setp.ne.s64 	%p35, %rd362, 0;
	@%p35 bra 	$L__BB475_99;
	cvt.u32.u64 	%r112, %rd224;
	cvt.u32.u64 	%r113, %rd539;
	div.u32 	%r114, %r113, %r112;
	mul.lo.s32 	%r115, %r114, %r112;
	sub.s32 	%r116, %r113, %r115;
	cvt.u64.u32 	%rd545, %r114;
	cvt.u64.u32 	%rd542, %r116;
	bra.uni 	$L__BB475_100;
$L__BB475_99:
	div.s64 	%rd545, %rd539, %rd224;
	mul.lo.s64 	%rd363, %rd545, %rd224;
	sub.s64 	%rd542, %rd539, %rd363;
$L__BB475_100:
	add.s64 	%rd365, %rd1, %rd359;
	ld.global.u64 	%rd366, [%rd365];
	mad.lo.s64 	%rd554, %rd366, %rd542, %rd223;
	add.s32 	%r207, %r207, -4;
$L__BB475_101:
	setp.eq.s32 	%p36, %r41, 0;
	@%p36 bra 	$L__BB475_115;
	setp.eq.s32 	%p37, %r41, 1;
	@%p37 bra 	$L__BB475_110;
	mul.wide.u32 	%rd368, %r207, 8;
	add.s64 	%rd369, %rd2, %rd368;
	ld.global.u64 	%rd235, [%rd369];
	or.b64  	%rd370, %rd545, %rd235;
	and.b64  	%rd371, %rd370, -4294967296;
	setp.ne.s64 	%p38, %rd371, 0;
	@%p38 bra 	$L__BB475_105;
	cvt.u32.u64 	%r117, %rd235;
	cvt.u32.u64 	%r118, %rd545;
	div.u32 	%r119, %r118, %r117;
	mul.lo.s32 	%r120, %r119, %r117;
	sub.s32 	%r121, %r118, %r120;
	cvt.u64.u32 	%rd546, %r119;
	cvt.u64.u32 	%rd547, %r121;
	bra.uni 	$L__BB475_106;
$L__BB475_105:
	div.s64 	%rd546, %rd545, %rd235;
	mul.lo.s64 	%rd372, %rd546, %rd235;
	sub.s64 	%rd547, %rd545, %rd372;
$L__BB475_106:
	add.s64 	%rd374, %rd1, %rd368;
	ld.global.u64 	%rd375, [%rd374];
	mad.lo.s64 	%rd242, %rd375, %rd547, %rd554;
	add.s32 	%r47, %r207, -1;
	mul.wide.u32 	%rd376, %r47, 8;
	add.s64 	%rd377, %rd2, %rd376;
	ld.global.u64 	%rd243, [%rd377];
	or.b64  	%rd378, %rd546, %rd243;
	and.b64  	%rd379, %rd378, -4294967296;
	setp.ne.s64 	%p39, %rd379, 0;
	@%p39 bra 	$L__BB475_108;
	cvt.u32.u64 	%r122, %rd243;
	cvt.u32.u64 	%r123, %rd546;
	div.u32 	%r124, %r123, %r122;
	mul.lo.s32 	%r125, %r124, %r122;
	sub.s32 	%r126, %r123, %r125;
	cvt.u64.u32 	%rd545, %r124;
	cvt.u64.u32 	%rd549, %r126;
	bra.uni 	$L__BB475_109;
$L__BB475_108:
	div.s64 	%rd545, %rd546, %rd243;
	mul.lo.s64 	%rd380, %rd545, %rd243;
	sub.s64 	%rd549, %rd546, %rd380;
$L__BB475_109:
	add.s64 	%rd382, %rd1, %rd376;
	ld.global.u64 	%rd383, [%rd382];
	mad.lo.s64 	%rd554, %rd383, %rd549, %rd242;
	add.s32 	%r207, %r207, -2;
$L__BB475_110:
	and.b32  	%r127, %r23, 1;
	setp.eq.b32 	%p40, %r127, 1;
	not.pred 	%p41, %p40;
	@%p41 bra 	$L__BB475_115;
	mul.wide.u32 	%rd384, %r207, 8;
	add.s64 	%rd385, %rd2, %rd384;
	ld.global.u64 	%rd254, [%rd385];
	or.b64  	%rd386, %rd545, %rd254;
	and.b64  	%rd387, %rd386, -4294967296;
	setp.ne.s64 	%p42, %rd387, 0;
	@%p42 bra 	$L__BB475_113;
	cvt.u32.u64 	%r128, %rd254;
	cvt.u32.u64 	%r129, %rd545;
	rem.u32 	%r130, %r129, %r128;
	cvt.u64.u32 	%rd553, %r130;
	bra.uni 	$L__BB475_114;
$L__BB475_113:
	rem.s64 	%rd553, %rd545, %rd254;
$L__BB475_114:
	add.s64 	%rd389, %rd1, %rd384;
	ld.global.u64 	%rd390, [%rd389];
	mad.lo.s64 	%rd554, %rd390, %rd553, %rd554;
$L__BB475_115:
	add.s64 	%rd391, %rd3, %rd554;
	ld.global.u8 	%rs2, [%rd391];
	st.shared.u8 	[%r5], %rs2;
$L__BB475_116:
	bar.sync 	0;
	setp.lt.u32 	%p66, %r209, 66;
	@%p66 bra 	$L__BB475_122;
$L__BB475_117:
	shr.u32 	%r51, %r209, 1;
	setp.ge.u32 	%p67, %r1, %r51;
	@%p67 bra 	$L__BB475_121;
	ld.shared.u8 	%rs6, [%r5];
	setp.eq.s16 	%p69, %rs6, 0;
	mov.pred 	%p86, 0;
	@%p69 bra 	$L__BB475_120;
	add.s32 	%r199, %r5, %r51;
	ld.shared.u8 	%rs7, [%r199];
	setp.ne.s16 	%p86, %rs7, 0;
$L__BB475_120:
	selp.u16 	%rs8, 1, 0, %p86;
	st.shared.u8 	[%r5], %rs8;
$L__BB475_121:
	bar.sync 	0;
	setp.gt.u32 	%p70, %r209, 131;
	mov.u32 	%r209, %r51;
	@%p70 bra 	$L__BB475_117;
$L__BB475_122:
	setp.gt.u32 	%p71, %r1, 31;
	@%p71 bra 	$L__BB475_137;
	ld.volatile.shared.u8 	%rs9, [%r5];
	setp.eq.s16 	%p73, %rs9, 0;
	mov.pred 	%p87, 0;
	@%p73 bra 	$L__BB475_125;
	ld.volatile.shared.u8 	%rs10, [%r5+32];
	setp.ne.s16 	%p87, %rs10, 0;
$L__BB475_125:
	selp.u16 	%rs11, 1, 0, %p87;
	st.volatile.shared.u8 	[%r5], %rs11;
	ld.volatile.shared.u8 	%rs12, [%r5];
	setp.eq.s16 	%p75, %rs12, 0;
	mov.pred 	%p88, 0;
	@%p75 bra 	$L__BB475_127;
	ld.volatile.shared.u8 	%rs13, [%r5+16];
	setp.ne.s16 	%p88, %rs13, 0;
$L__BB475_127:
	selp.u16 	%rs14, 1, 0, %p88;
	st.volatile.shared.u8 	[%r5], %rs14;
	ld.volatile.shared.u8 	%rs15, [%r5];
	setp.eq.s16 	%p77, %rs15, 0;
	mov.pred 	%p89, 0;
	@%p77 bra 	$L__BB475_129;
	ld.volatile.shared.u8 	%rs16, [%r5+8];
	setp.ne.s16 	%p89, %rs16, 0;
$L__BB475_129:
	selp.u16 	%rs17, 1, 0, %p89;
	st.volatile.shared.u8 	[%r5], %rs17;
	ld.volatile.shared.u8 	%rs18, [%r5];
	setp.eq.s16 	%p79, %rs18, 0;
	mov.pred 	%p90, 0;
	@%p79 bra 	$L__BB475_131;
	ld.volatile.shared.u8 	%rs19, [%r5+4];
	setp.ne.s16 	%p90, %rs19, 0;
$L__BB475_131:
	selp.u16 	%rs20, 1, 0, %p90;
	st.volatile.shared.u8 	[%r5], %rs20;
	ld.volatile.shared.u8 	%rs21, [%r5];
	setp.eq.s16 	%p81, %rs21, 0;
	mov.pred 	%p91, 0;
	@%p81 bra 	$L__BB475_133;
	ld.volatile.shared.u8 	%rs22, [%r5+2];
	setp.ne.s16 	%p91, %rs22, 0;
$L__BB475_133:
	selp.u16 	%rs23, 1, 0, %p91;
	st.volatile.shared.u8 	[%r5], %rs23;
	ld.volatile.shared.u8 	%rs24, [%r5];
	setp.eq.s16 	%p83, %rs24, 0;
	mov.pred 	%p92, 0;
	@%p83 bra 	$L__BB475_135;
	ld.volatile.shared.u8 	%rs25, [%r5+1];
	setp.ne.s16 	%p92, %rs25, 0;
$L__BB475_135:
	selp.u16 	%rs26, 1, 0, %p92;
	st.volatile.shared.u8 	[%r5], %rs26;
	setp.ne.s32 	%p84, %r1, 0;
	@%p84 bra 	$L__BB475_137;
	ld.shared.u8 	%rs27, [allsdata_u32];
	cvt.u64.u32 	%rd467, %r2;
	cvta.to.global.u64 	%rd468, %rd260;
	add.s64 	%rd469, %rd468, %rd467;
	st.global.u8 	[%rd469], %rs27;
$L__BB475_137:
	ret;

}
	// .globl	contiguous_all2_u32
.visible .entry contiguous_all2_u32(
	.param .u64 .ptr .align 1 contiguous_all2_u32_param_0,
	.param .u64 .ptr .align 1 contiguous_all2_u32_param_1,
	.param .u64 .ptr .align 1 contiguous_all2_u32_param_2,
	.param .u64 .ptr .align 1 contiguous_all2_u32_param_3,
	.param .u64 contiguous_all2_u32_param_4,
	.param .u64 contiguous_all2_u32_param_5,
	.param .u64 contiguous_all2_u32_param_6,
	.param .u64 contiguous_all2_u32_param_7,
	.param .u64 contiguous_all2_u32_param_8
)
{
	.reg .pred 	%p<95>;
	.reg .b16 	%rs<26>;
	.reg .b32 	%r<214>;
	.reg .b64 	%rd<573>;

	ld.param.u64 	%rd267, [contiguous_all2_u32_param_1];
	ld.param.u64 	%rd268, [contiguous_all2_u32_param_2];
	ld.param.u64 	%rd269, [contiguous_all2_u32_param_3];
	ld.param.u64 	%rd264, [contiguous_all2_u32_param_4];
	ld.param.u64 	%rd270, [contiguous_all2_u32_param_5];
	ld.param.u64 	%rd265, [contiguous_all2_u32_param_6];
	ld.param.u64 	%rd271, [contiguous_all2_u32_param_7];
	cvta.to.global.u64 	%rd1, %rd269;
	cvta.to.global.u64 	%rd2, %rd268;
	cvta.to.global.u64 	%rd572, %rd267;
	mov.u32 	%r1, %tid.x;
	mov.u32 	%r2, %ctaid.x;
	mov.u32 	%r213, %ntid.x;
	mul.lo.s32 	%r52, %r2, %r213;
	shl.b32 	%r53, %r52, 1;
	add.s32 	%r4, %r53, %r1;
	mov.u32 	%r54, allsdata_u32;
	add.s32 	%r5, %r54, %r1;
	mov.b16 	%rs1, 1;
	st.shared.u8 	[%r5], %rs1;
	mov.u32 	%r55, %ctaid.y;
	cvt.u64.u32 	%rd272, %r55;
	add.s64 	%rd4, %rd270, %rd272;
	setp.ge.u64 	%p17, %rd4, %rd271;
	@%p17 bra 	$L__BB476_138;
	add.s32 	%r56, %r4, %r213;
	cvt.u64.u32 	%rd5, %r56;
	setp.le.u64 	%p18, %rd265, %rd5;
	@%p18 bra 	$L__BB476_57;
	cvt.u64.u32 	%rd404, %r4;
	mul.lo.s64 	%rd405, %rd4, %rd265;
	add.s64 	%rd526, %rd405, %rd404;
	add.s64 	%rd524, %rd405, %rd5;
	cvt.u32.u64 	%r6, %rd264;
	add.s32 	%r207, %r6, -1;
	setp.lt.s32 	%p45, %r207, 0;
	mov.b64 	%rd530, 0;
	mov.u64 	%rd531, %rd530;
	@%p45 bra 	$L__BB476_54;
	setp.lt.u32 	%p46, %r207, 3;
	mov.b64 	%rd531, 0;
	mov.u64 	%rd530, %rd531;
	@%p46 bra 	$L__BB476_31;
	add.s32 	%r205, %r6, -2;
	and.b32  	%r133, %r6, -4;
	neg.s32 	%r204, %r133;
	mov.b64 	%rd531, 0;
$L__BB476_5:
	.pragma "nounroll";
	add.s32 	%r12, %r205, 1;
	mul.wide.u32 	%rd409, %r12, 8;
	add.s64 	%rd410, %rd2, %rd409;
	ld.global.u64 	%rd12, [%rd410];
	or.b64  	%rd411, %rd526, %rd12;
	and.b64  	%rd412, %rd411, -4294967296;
	setp.ne.s64 	%p47, %rd412, 0;
	@%p47 bra 	$L__BB476_7;
	cvt.u32.u64 	%r134, %rd12;
	cvt.u32.u64 	%r135, %rd526;
	div.u32 	%r136, %r135, %r134;
	mul.lo.s32 	%r137, %r136, %r134;
	sub.s32 	%r138, %r135, %r137;
	cvt.u64.u32 	%rd492, %r136;
	cvt.u64.u32 	%rd493, %r138;
	bra.uni 	$L__BB476_8;
$L__BB476_7:
	div.s64 	%rd492, %rd526, %rd12;
	mul.lo.s64 	%rd413, %rd492, %rd12;
	sub.s64 	%rd493, %rd526, %rd413;
$L__BB476_8:
	mul.wide.u32 	%rd414, %r12, 8;
	add.s64 	%rd415, %rd1, %rd414;
	ld.global.u64 	%rd19, [%rd415];
	mad.lo.s64 	%rd20, %rd19, %rd493, %rd530;
	or.b64  	%rd416, %rd524, %rd12;
	and.b64  	%rd417, %rd416, -4294967296;
	setp.ne.s64 	%p48, %rd417, 0;
	@%p48 bra 	$L__BB476_10;
	cvt.u32.u64 	%r139, %rd12;
	cvt.u32.u64 	%r140, %rd524;
	div.u32 	%r141, %r140, %r139;
	mul.lo.s32 	%r142, %r141, %r139;
	sub.s32 	%r143, %r140, %r142;
	cvt.u64.u32 	%rd494, %r141;
	cvt.u64.u32 	%rd495, %r143;
	bra.uni 	$L__BB476_11;
$L__BB476_10:
	div.s64 	%rd494, %rd524, %rd12;
	mul.lo.s64 	%rd418, %rd494, %rd12;
	sub.s64 	%rd495, %rd524, %rd418;
$L__BB476_11:
	mad.lo.s64 	%rd27, %rd495, %rd19, %rd531;
	add.s32 	%r13, %r205, -2;
	mul.wide.u32 	%rd419, %r205, 8;
	add.s64 	%rd420, %rd2, %rd419;
	ld.global.u64 	%rd28, [%rd420];
	or.b64  	%rd421, %rd492, %rd28;
	and.b64  	%rd422, %rd421, -4294967296;
	setp.ne.s64 	%p49, %rd422, 0;
	@%p49 bra 	$L__BB476_13;
	cvt.u32.u64 	%r144, %rd28;
	cvt.u32.u64 	%r145, %rd492;
	div.u32 	%r146, %r145, %r144;
	mul.lo.s32 	%r147, %r146, %r144;
	sub.s32 	%r148, %r145, %r147;
	cvt.u64.u32 	%rd496, %r146;
	cvt.u64.u32 	%rd497, %r148;
	bra.uni 	$L__BB476_14;
$L__BB476_13:
	div.s64 	%rd496, %rd492, %rd28;
	mul.lo.s64 	%rd423, %rd496, %rd28;
	sub.s64 	%rd497, %rd492, %rd423;
$L__BB476_14:
	mul.wide.u32 	%rd424, %r205, 8;
	add.s64 	%rd425, %rd1, %rd424;
	ld.global.u64 	%rd35, [%rd425];
	mad.lo.s64 	%rd36, %rd35, %rd497, %rd20;
	or.b64  	%rd426, %rd494, %rd28;
	and.b64  	%rd427, %rd426, -4294967296;
	setp.ne.s64 	%p50, %rd427, 0;
	@%p50 bra 	$L__BB476_16;
	cvt.u32.u64 	%r149, %rd28;
	cvt.u32.u64 	%r150, %rd494;
	div.u32 	%r151, %r150, %r149;
	mul.lo.s32 	%r152, %r151, %r149;
	sub.s32 	%r153, %r150, %r152;
	cvt.u64.u32 	%rd498, %r151;
	cvt.u64.u32 	%rd499, %r153;
	bra.uni 	$L__BB476_17;
$L__BB476_16:
	div.s64 	%rd498, %rd494, %rd28;
	mul.lo.s64 	%rd428, %rd498, %rd28;
	sub.s64 	%rd499, %rd494, %rd428;
$L__BB476_17:
	mad.lo.s64 	%rd43, %rd499, %rd35, %rd27;
	add.s32 	%r14, %r205, -1;
	mul.wide.u32 	%rd429, %r14, 8;
	add.s64 	%rd430, %rd2, %rd429;
	ld.global.u64 	%rd44, [%rd430];
	or.b64  	%rd431, %rd496, %rd44;
	and.b64  	%rd432, %rd431, -4294967296;
	setp.ne.s64 	%p51, %rd432, 0;
	@%p51 bra 	$L__BB476_19;
	cvt.u32.u64 	%r154, %rd44;
	cvt.u32.u64 	%r155, %rd496;
	div.u32 	%r156, %r155, %r154;
	mul.lo.s32 	%r157, %r156, %r154;
	sub.s32 	%r158, %r155, %r157;
	cvt.u64.u32 	%rd500, %r156;
	cvt.u64.u32 	%rd501, %r158;
	bra.uni 	$L__BB476_20;
$L__BB476_19:
	div.s64 	%rd500, %rd496, %rd44;
	mul.lo.s64 	%rd433, %rd500, %rd44;
	sub.s64 	%rd501, %rd496, %rd433;
$L__BB476_20:
	mul.wide.u32 	%rd434, %r14, 8;
	add.s64 	%rd435, %rd1, %rd434;
	ld.global.u64 	%rd51, [%rd435];
	mad.lo.s64 	%rd52, %rd51, %rd501, %rd36;
	or.b64  	%rd436, %rd498, %rd44;
	and.b64  	%rd437, %rd436, -4294967296;
	setp.ne.s64 	%p52, %rd437, 0;
	@%p52 bra 	$L__BB476_22;
	cvt.u32.u64 	%r159, %rd44;
	cvt.u32.u64 	%r160, %rd498;
	div.u32 	%r161, %r160, %r159;
	mul.lo.s32 	%r162, %r161, %r159;
	sub.s32 	%r163, %r160, %r162;
	cvt.u64.u32 	%rd502, %r161;
	cvt.u64.u32 	%rd503, %r163;
	bra.uni 	$L__BB476_23;
$L__BB476_22:
	div.s64 	%rd502, %rd498, %rd44;
	mul.lo.s64 	%rd438, %rd502, %rd44;
	sub.s64 	%rd503, %rd498, %rd438;
$L__BB476_23:
	mad.lo.s64 	%rd59, %rd503, %rd51, %rd43;
	mul.wide.u32 	%rd439, %r13, 8;
	add.s64 	%rd440, %rd2, %rd439;
	ld.global.u64 	%rd60, [%rd440];
	or.b64  	%rd441, %rd500, %rd60;
	and.b64  	%rd442, %rd441, -4294967296;
	setp.ne.s64 	%p53, %rd442, 0;
	@%p53 bra 	$L__BB476_25;
	cvt.u32.u64 	%r164, %rd60;
	cvt.u32.u64 	%r165, %rd500;
	div.u32 	%r166, %r165, %r164;
	mul.lo.s32 	%r167, %r166, %r164;
	sub.s32 	%r168, %r165, %r167;
	cvt.u64.u32 	%rd526, %r166;
	cvt.u64.u32 	%rd505, %r168;
	bra.uni 	$L__BB476_26;
$L__BB476_25:
	div.s64 	%rd526, %rd500, %rd60;
	mul.lo.s64 	%rd443, %rd526, %rd60;
	sub.s64 	%rd505, %rd500, %rd443;
$L__BB476_26:
	mul.wide.u32 	%rd444, %r13, 8;
	add.s64 	%rd445, %rd1, %rd444;
	ld.global.u64 	%rd67, [%rd445];
	mad.lo.s64 	%rd530, %rd67, %rd505, %rd52;
	or.b64  	%rd446, %rd502, %rd60;
	and.b64  	%rd447, %rd446, -4294967296;
	setp.ne.s64 	%p54, %rd447, 0;
	@%p54 bra 	$L__BB476_28;
	cvt.u32.u64 	%r169, %rd60;
	cvt.u32.u64 	%r170, %rd502;
	div.u32 	%r171, %r170, %r169;
	mul.lo.s32 	%r172, %r171, %r169;
	sub.s32 	%r173, %r170, %r172;
	cvt.u64.u32 	%rd524, %r171;
	cvt.u64.u32 	%rd507, %r173;
	bra.uni 	$L__BB476_29;
$L__BB476_28:
	div.s64 	%rd524, %rd502, %rd60;
	mul.lo.s64 	%rd448, %rd524, %rd60;
	sub.s64 	%rd507, %rd502, %rd448;
$L__BB476_29:
	mad.lo.s64 	%rd531, %rd507, %rd67, %rd59;
	add.s32 	%r205, %r205, -4;
	add.s32 	%r204, %r204, 4;
	setp.ne.s32 	%p55, %r204, 0;
	@%p55 bra 	$L__BB476_5;
	add.s32 	%r207, %r205, 1;
$L__BB476_31:
	and.b32  	%r19, %r6, 3;
	setp.eq.s32 	%p56, %r19, 0;
	@%p56 bra 	$L__BB476_54;
	setp.eq.s32 	%p57, %r19, 1;
	@%p57 bra 	$L__BB476_46;
	mul.wide.u32 	%rd450, %r207, 8;
	add.s64 	%rd451, %rd2, %rd450;
	ld.global.u64 	%rd82, [%rd451];
	or.b64  	%rd452, %rd526, %rd82;
	and.b64  	%rd453, %rd452, -4294967296;
	setp.ne.s64 	%p58, %rd453, 0;
	@%p58 bra 	$L__BB476_35;
	cvt.u32.u64 	%r174, %rd82;
	cvt.u32.u64 	%r175, %rd526;
	div.u32 	%r176, %r175, %r174;
	mul.lo.s32 	%r177, %r176, %r174;
	sub.s32 	%r178, %r175, %r177;
	cvt.u64.u32 	%rd514, %r176;
	cvt.u64.u32 	%rd515, %r178;
	bra.uni 	$L__BB476_36;
$L__BB476_35:
	div.s64 	%rd514, %rd526, %rd82;
	mul.lo.s64 	%rd454, %rd514, %rd82;
	sub.s64 	%rd515, %rd526, %rd454;
$L__BB476_36:
	add.s64 	%rd456, %rd1, %rd450;
	ld.global.u64 	%rd89, [%rd456];
	mad.lo.s64 	%rd90, %rd89, %rd515, %rd530;
	or.b64  	%rd457, %rd524, %rd82;
	and.b64  	%rd458, %rd457, -4294967296;
	setp.ne.s64 	%p59, %rd458, 0;
	@%p59 bra 	$L__BB476_38;
	cvt.u32.u64 	%r179, %rd82;
	cvt.u32.u64 	%r180, %rd524;
	div.u32 	%r181, %r180, %r179;
	mul.lo.s32 	%r182, %r181, %r179;
	sub.s32 	%r183, %r180, %r182;
	cvt.u64.u32 	%rd516, %r181;
	cvt.u64.u32 	%rd517, %r183;
	bra.uni 	$L__BB476_39;
$L__BB476_38:
	div.s64 	%rd516, %rd524, %rd82;
	mul.lo.s64 	%rd459, %rd516, %rd82;
	sub.s64 	%rd517, %rd524, %rd459;
$L__BB476_39:
	mad.lo.s64 	%rd97, %rd517, %rd89, %rd531;
	add.s32 	%r20, %r207, -1;
	mul.wide.u32 	%rd460, %r20, 8;
	add.s64 	%rd461, %rd2, %rd460;
	ld.global.u64 	%rd98, [%rd461];
	or.b64  	%rd462, %rd514, %rd98;
	and.b64  	%rd463, %rd462, -4294967296;
	setp.ne.s64 	%p60, %rd463, 0;
	@%p60 bra 	$L__BB476_41;
	cvt.u32.u64 	%r184, %rd98;
	cvt.u32.u64 	%r185, %rd514;
	div.u32 	%r186, %r185, %r184;
	mul.lo.s32 	%r187, %r186, %r184;
	sub.s32 	%r188, %r185, %r187;
	cvt.u64.u32 	%rd526, %r186;
	cvt.u64.u32 	%rd519, %r188;
	bra.uni 	$L__BB476_42;
$L__BB476_41:
	div.s64 	%rd526, %rd514, %rd98;
	mul.lo.s64 	%rd464, %rd526, %rd98;
	sub.s64 	%rd519, %rd514, %rd464;
$L__BB476_42:
	add.s64 	%rd466, %rd1, %rd460;
	ld.global.u64 	%rd105, [%rd466];
	mad.lo.s64 	%rd530, %rd105, %rd519, %rd90;
	or.b64  	%rd467, %rd516, %rd98;
	and.b64  	%rd468, %rd467, -4294967296;
	setp.ne.s64 	%p61, %rd468, 0;
	@%p61 bra 	$L__BB476_44;
	cvt.u32.u64 	%r189, %rd98;
	cvt.u32.u64 	%r190, %rd516;
	div.u32 	%r191, %r190, %r189;
	mul.lo.s32 	%r192, %r191, %r189;
	sub.s32 	%r193, %r190, %r192;
	cvt.u64.u32 	%rd524, %r191;
	cvt.u64.u32 	%rd521, %r193;
	bra.uni 	$L__BB476_45;
$L__BB476_44:
	div.s64 	%rd524, %rd516, %rd98;
	mul.lo.s64 	%rd469, %rd524, %rd98;
	sub.s64 	%rd521, %rd516, %rd469;
$L__BB476_45:
	mad.lo.s64 	%rd531, %rd521, %rd105, %rd97;
	add.s32 	%r207, %r207, -2;
$L__BB476_46:
	and.b32  	%r194, %r6, 1;
	setp.eq.b32 	%p62, %r194, 1;
	not.pred 	%p63, %p62;
	@%p63 bra 	$L__BB476_54;
	mul.wide.u32 	%rd470, %r207, 8;
	add.s64 	%rd471, %rd2, %rd470;
	ld.global.u64 	%rd120, [%rd471];
	or.b64  	%rd472, %rd526, %rd120;
	and.b64  	%rd473, %rd472, -4294967296;
	setp.ne.s64 	%p64, %rd473, 0;
	@%p64 bra 	$L__BB476_49;
	cvt.u32.u64 	%r195, %rd120;
	cvt.u32.u64 	%r196, %rd526;
	rem.u32 	%r197, %r196, %r195;
	cvt.u64.u32 	%rd528, %r197;
	bra.uni 	$L__BB476_50;
$L__BB476_49:
	rem.s64 	%rd528, %rd526, %rd120;
$L__BB476_50:
	add.s64 	%rd475, %rd1, %rd470;
	ld.global.u64 	%rd124, [%rd475];
	mad.lo.s64 	%rd530, %rd124, %rd528, %rd530;
	or.b64  	%rd476, %rd524, %rd120;
	and.b64  	%rd477, %rd476, -4294967296;
	setp.ne.s64 	%p65, %rd477, 0;
	@%p65 bra 	$L__BB476_52;
	cvt.u32.u64 	%r198, %rd120;
	cvt.u32.u64 	%r199, %rd524;
	rem.u32 	%r200, %r199, %r198;
	cvt.u64.u32 	%rd529, %r200;
	bra.uni 	$L__BB476_53;
$L__BB476_52:
	rem.s64 	%rd529, %rd524, %rd120;
$L__BB476_53:
	mad.lo.s64 	%rd531, %rd529, %rd124, %rd531;
$L__BB476_54:
	shl.b64 	%rd478, %rd530, 2;
	add.s64 	%rd479, %rd572, %rd478;
	ld.global.u32 	%r201, [%rd479];
	setp.eq.s32 	%p67, %r201, 0;
	mov.pred 	%p87, 0;
	@%p67 bra 	$L__BB476_56;
	shl.b64 	%rd480, %rd531, 2;
	add.s64 	%rd481, %rd572, %rd480;
	ld.global.u32 	%r202, [%rd481];
	setp.ne.s32 	%p87, %r202, 0;
$L__BB476_56:
	selp.u16 	%rs3, 1, 0, %p87;
	st.shared.u8 	[%r5], %rs3;
	bra.uni 	$L__BB476_117;
$L__BB476_57:
	cvt.u64.u32 	%rd132, %r4;
	setp.le.u64 	%p19, %rd265, %rd132;
	@%p19 bra 	$L__BB476_117;
	mad.lo.s64 	%rd563, %rd4, %rd265, %rd132;
	cvt.u32.u64 	%r23, %rd264;
	add.s32 	%r211, %r23, -1;
	setp.lt.s32 	%p20, %r211, 0;
	@%p20 bra 	$L__BB476_116;
	and.b32  	%r25, %r23, 7;
	setp.lt.u32 	%p21, %r211, 7;
	@%p21 bra 	$L__BB476_87;
	add.s32 	%r209, %r23, -4;
	and.b32  	%r57, %r23, -8;
	neg.s32 	%r208, %r57;
$L__BB476_61:
	.pragma "nounroll";
	add.s32 	%r30, %r209, 3;
	mul.wide.u32 	%rd274, %r30, 8;
	add.s64 	%rd275, %rd2, %rd274;
	ld.global.u64 	%rd136, [%rd275];
	or.b64  	%rd276, %rd563, %rd136;
	and.b64  	%rd277, %rd276, -4294967296;
	setp.ne.s64 	%p22, %rd277, 0;
	@%p22 bra 	$L__BB476_63;
	cvt.u32.u64 	%r58, %rd136;
	cvt.u32.u64 	%r59, %rd563;
	div.u32 	%r60, %r59, %r58;
	mul.lo.s32 	%r61, %r60, %r58;
	sub.s32 	%r62, %r59, %r61;
	cvt.u64.u32 	%rd534, %r60;
	cvt.u64.u32 	%rd535, %r62;
	bra.uni 	$L__BB476_64;
$L__BB476_63:
	div.s64 	%rd534, %rd563, %rd136;
	mul.lo.s64 	%rd278, %rd534, %rd136;
	sub.s64 	%rd535, %rd563, %rd278;
$L__BB476_64:
	add.s64 	%rd280, %rd1, %rd274;
	ld.global.u64 	%rd281, [%rd280];
	mul.lo.s64 	%rd143, %rd281, %rd535;
	add.s32 	%r31, %r209, 2;
	mul.wide.u32 	%rd282, %r31, 8;
	add.s64 	%rd283, %rd2, %rd282;
	ld.global.u64 	%rd144, [%rd283];
	or.b64  	%rd284, %rd534, %rd144;
	and.b64  	%rd285, %rd284, -4294967296;
	setp.ne.s64 	%p23, %rd285, 0;
	@%p23 bra 	$L__BB476_66;
	cvt.u32.u64 	%r63, %rd144;
	cvt.u32.u64 	%r64, %rd534;
	div.u32 	%r65, %r64, %r63;
	mul.lo.s32 	%r66, %r65, %r63;
	sub.s32 	%r67, %r64, %r66;
	cvt.u64.u32 	%rd536, %r65;
	cvt.u64.u32 	%rd537, %r67;
	bra.uni 	$L__BB476_67;
$L__BB476_66:
	div.s64 	%rd536, %rd534, %rd144;
	mul.lo.s64 	%rd286, %rd536, %rd144;
	sub.s64 	%rd537, %rd534, %rd286;
$L__BB476_67:
	add.s64 	%rd288, %rd1, %rd282;
	ld.global.u64 	%rd289, [%rd288];
	mad.lo.s64 	%rd151, %rd289, %rd537, %rd143;
	add.s32 	%r32, %r209, 1;
	mul.wide.u32 	%rd290, %r32, 8;
	add.s64 	%rd291, %rd2, %rd290;
	ld.global.u64 	%rd152, [%rd291];
	or.b64  	%rd292, %rd536, %rd152;
	and.b64  	%rd293, %rd292, -4294967296;
	setp.ne.s64 	%p24, %rd293, 0;
	@%p24 bra 	$L__BB476_69;
	cvt.u32.u64 	%r68, %rd152;
	cvt.u32.u64 	%r69, %rd536;
	div.u32 	%r70, %r69, %r68;
	mul.lo.s32 	%r71, %r70, %r68;
	sub.s32 	%r72, %r69, %r71;
	cvt.u64.u32 	%rd538, %r70;
	cvt.u64.u32 	%rd539, %r72;
	bra.uni 	$L__BB476_70;
$L__BB476_69:
	div.s64 	%rd538, %rd536, %rd152;
	mul.lo.s64 	%rd294, %rd538, %rd152;
	sub.s64 	%rd539, %rd536, %rd294;
$L__BB476_70:
	add.s64 	%rd296, %rd1, %rd290;
	ld.global.u64 	%rd297, [%rd296];
	mad.lo.s64 	%rd159, %rd297, %rd539, %rd151;
	add.s32 	%r33, %r209, -4;
	mul.wide.u32 	%rd298, %r209, 8;
	add.s64 	%rd299, %rd2, %rd298;
	ld.global.u64 	%rd160, [%rd299];
	or.b64  	%rd300, %rd538, %rd160;
	and.b64  	%rd301, %rd300, -4294967296;
	setp.ne.s64 	%p25, %rd301, 0;
	@%p25 bra 	$L__BB476_72;
	cvt.u32.u64 	%r73, %rd160;
	cvt.u32.u64 	%r74, %rd538;
	div.u32 	%r75, %r74, %r73;
	mul.lo.s32 	%r76, %r75, %r73;
	sub.s32 	%r77, %r74, %r76;
	cvt.u64.u32 	%rd540, %r75;
	cvt.u64.u32 	%rd541, %r77;
	bra.uni 	$L__BB476_73;
$L__BB476_72:
	div.s64 	%rd540, %rd538, %rd160;
	mul.lo.s64 	%rd302, %rd540, %rd160;
	sub.s64 	%rd541, %rd538, %rd302;
$L__BB476_73:
	add.s64 	%rd304, %rd1, %rd298;
	ld.global.u64 	%rd305, [%rd304];
	mad.lo.s64 	%rd167, %rd305, %rd541, %rd159;
	add.s32 	%r34, %r209, -1;
	mul.wide.u32 	%rd306, %r34, 8;
	add.s64 	%rd307, %rd2, %rd306;
	ld.global.u64 	%rd168, [%rd307];
	or.b64  	%rd308, %rd540, %rd168;
	and.b64  	%rd309, %rd308, -4294967296;
	setp.ne.s64 	%p26, %rd309, 0;
	@%p26 bra 	$L__BB476_75;
	cvt.u32.u64 	%r78, %rd168;
	cvt.u32.u64 	%r79, %rd540;
	div.u32 	%r80, %r79, %r78;
	mul.lo.s32 	%r81, %r80, %r78;
	sub.s32 	%r82, %r79, %r81;
	cvt.u64.u32 	%rd542, %r80;
	cvt.u64.u32 	%rd543, %r82;
	bra.uni 	$L__BB476_76;
$L__BB476_75:
	div.s64 	%rd542, %rd540, %rd168;
	mul.lo.s64 	%rd310, %rd542, %rd168;
	sub.s64 	%rd543, %rd540, %rd310;
$L__BB476_76:
	add.s64 	%rd312, %rd1, %rd306;
	ld.global.u64 	%rd313, [%rd312];
	mad.lo.s64 	%rd175, %rd313, %rd543, %rd167;
	add.s32 	%r35, %r209, -2;
	mul.wide.u32 	%rd314, %r35, 8;
	add.s64 	%rd315, %rd2, %rd314;
	ld.global.u64 	%rd176, [%rd315];
	or.b64  	%rd316, %rd542, %rd176;
	and.b64  	%rd317, %rd316, -4294967296;
	setp.ne.s64 	%p27, %rd317, 0;
	@%p27 bra 	$L__BB476_78;
	cvt.u32.u64 	%r83, %rd176;
	cvt.u32.u64 	%r84, %rd542;
	div.u32 	%r85, %r84, %r83;
	mul.lo.s32 	%r86, %r85, %r83;
	sub.s32 	%r87, %r84, %r86;
	cvt.u64.u32 	%rd544, %r85;
	cvt.u64.u32 	%rd545, %r87;
	bra.uni 	$L__BB476_79;
$L__BB476_78:
	div.s64 	%rd544, %rd542, %rd176;
	mul.lo.s64 	%rd318, %rd544, %rd176;
	sub.s64 	%rd545, %rd542, %rd318;
$L__BB476_79:
	add.s64 	%rd320, %rd1, %rd314;
	ld.global.u64 	%rd321, [%rd320];
	mad.lo.s64 	%rd183, %rd321, %rd545, %rd175;
	add.s32 	%r36, %r209, -3;
	mul.wide.u32 	%rd322, %r36, 8;
	add.s64 	%rd323, %rd2, %rd322;
	ld.global.u64 	%rd184, [%rd323];
	or.b64  	%rd324, %rd544, %rd184;
	and.b64  	%rd325, %rd324, -4294967296;
	setp.ne.s64 	%p28, %rd325, 0;
	@%p28 bra 	$L__BB476_81;
	cvt.u32.u64 	%r88, %rd184;
	cvt.u32.u64 	%r89, %rd544;
	div.u32 	%r90, %r89, %r88;
	mul.lo.s32 	%r91, %r90, %r88;
	sub.s32 	%r92, %r89, %r91;
	cvt.u64.u32 	%rd546, %r90;
	cvt.u64.u32 	%rd547, %r92;
	bra.uni 	$L__BB476_82;
$L__BB476_81:
	div.s64 	%rd546, %rd544, %rd184;
	mul.lo.s64 	%rd326, %rd546, %rd184;
	sub.s64 	%rd547, %rd544, %rd326;
$L__BB476_82:
	add.s64 	%rd328, %rd1, %rd322;
	ld.global.u64 	%rd329, [%rd328];
	mad.lo.s64 	%rd191, %rd329, %rd547, %rd183;
	mul.wide.u32 	%rd330, %r33, 8;
	add.s64 	%rd331, %rd2, %rd330;
	ld.global.u64 	%rd192, [%rd331];
	or.b64  	%rd332, %rd546, %rd192;
	and.b64  	%rd333, %rd332, -4294967296;
	setp.ne.s64 	%p29, %rd333, 0;
	@%p29 bra 	$L__BB476_84;
	cvt.u32.u64 	%r93, %rd192;
	cvt.u32.u64 	%r94, %rd546;
	div.u32 	%r95, %r94, %r93;
	mul.lo.s32 	%r96, %r95, %r93;
	sub.s32 	%r97, %r94, %r96;
	cvt.u64.u32 	%rd563, %r95;
	cvt.u64.u32 	%rd549, %r97;
	bra.uni 	$L__BB476_85;
$L__BB476_84:
	div.s64 	%rd563, %rd546, %rd192;
	mul.lo.s64 	%rd334, %rd563, %rd192;
	sub.s64 	%rd549, %rd546, %rd334;
$L__BB476_85:
	add.s64 	%rd336, %rd1, %rd330;
	ld.global.u64 	%rd337, [%rd336];
	mad.lo.s64 	%rd338, %rd337, %rd549, %rd191;
	shl.b64 	%rd339, %rd338, 2;
	add.s64 	%rd572, %rd572, %rd339;
	add.s32 	%r209, %r209, -8;
	add.s32 	%r208, %r208, 8;
	setp.ne.s32 	%p30, %r208, 0;
	@%p30 bra 	$L__BB476_61;
	add.s32 	%r211, %r209, 3;
$L__BB476_87:
	setp.eq.s32 	%p31, %r25, 0;
	@%p31 bra 	$L__BB476_116;
	and.b32  	%r41, %r23, 3;
	setp.lt.u32 	%p32, %r25, 4;
	@%p32 bra 	$L__BB476_102;
	mul.wide.u32 	%rd341, %r211, 8;
	add.s64 	%rd342, %rd2, %rd341;
	ld.global.u64 	%rd203, [%rd342];
	or.b64  	%rd343, %rd563, %rd203;
	and.b64  	%rd344, %rd343, -4294967296;
	setp.ne.s64 	%p33, %rd344, 0;
	@%p33 bra 	$L__BB476_91;
	cvt.u32.u64 	%r98, %rd203;
	cvt.u32.u64 	%r99, %rd563;
	div.u32 	%r100, %r99, %r98;
	mul.lo.s32 	%r101, %r100, %r98;
	sub.s32 	%r102, %r99, %r101;
	cvt.u64.u32 	%rd553, %r100;
	cvt.u64.u32 	%rd554, %r102;
	bra.uni 	$L__BB476_92;
$L__BB476_91:
	div.s64 	%rd553, %rd563, %rd203;
	mul.lo.s64 	%rd345, %rd553, %rd203;
	sub.s64 	%rd554, %rd563, %rd345;
$L__BB476_92:
	add.s64 	%rd347, %rd1, %rd341;
	ld.global.u64 	%rd348, [%rd347];
	mul.lo.s64 	%rd210, %rd348, %rd554;
	add.s32 	%r42, %r211, -1;
	mul.wide.u32 	%rd349, %r42, 8;
	add.s64 	%rd350, %rd2, %rd349;
	ld.global.u64 	%rd211, [%rd350];
	or.b64  	%rd351, %rd553, %rd211;
	and.b64  	%rd352, %rd351, -4294967296;
	setp.ne.s64 	%p34, %rd352, 0;
	@%p34 bra 	$L__BB476_94;
	cvt.u32.u64 	%r103, %rd211;
	cvt.u32.u64 	%r104, %rd553;
	div.u32 	%r105, %r104, %r103;
	mul.lo.s32 	%r106, %r105, %r103;
	sub.s32 	%r107, %r104, %r106;
	cvt.u64.u32 	%rd555, %r105;
	cvt.u64.u32 	%rd556, %r107;
	bra.uni 	$L__BB476_95;
$L__BB476_94:
	div.s64 	%rd555, %rd553, %rd211;
	mul.lo.s64 	%rd353, %rd555, %rd211;
	sub.s64 	%rd556, %rd553, %rd353;
$L__BB476_95:
	add.s64 	%rd355, %rd1, %rd349;
	ld.global.u64 	%rd356, [%rd355];
	mad.lo.s64 	%rd218, %rd356, %rd556, %rd210;
	add.s32 	%r43, %r211, -2;
	mul.wide.u32 	%rd357, %r43, 8;
	add.s64 	%rd358, %rd2, %rd357;
	ld.global.u64 	%rd219, [%rd358];
	or.b64  	%rd359, %rd555, %rd219;
	and.b64  	%rd360, %rd359, -4294967296;
	setp.ne.s64 	%p35, %rd360, 0;
	@%p35 bra 	$L__BB476_97;
	cvt.u32.u64 	%r108, %rd219;
	cvt.u32.u64 	%r109, %rd555;
	div.u32 	%r110, %r109, %r108;
	mul.lo.s32 	%r111, %r110, %r108;
	sub.s32 	%r112, %r109, %r111;
	cvt.u64.u32 	%rd557, %r110;
	cvt.u64.u32 	%rd558, %r112;
	bra.uni 	$L__BB476_98;
$L__BB476_97:
	div.s64 	%rd557, %rd555, %rd219;
	mul.lo.s64 	%rd361, %rd557, %rd219;
	sub.s64 	%rd558, %rd555, %rd361;
$L__BB476_98:
	add.s64 	%rd363, %rd1, %rd357;
	ld.global.u64 	%rd364, [%rd363];
	mad.lo.s64 	%rd226, %rd364, %rd558, %rd218;
	add.s32 	%r44, %r211, -3;
	mul.wide.u32 	%rd365, %r44, 8;
	add.s64 	%rd366, %rd2, %rd365;
	ld.global.u64 	%rd227, [%rd366];
	or.b64  	%rd367, %rd557, %rd227;
	and.b64  	%rd368, %rd367, -4294967296;
	setp.ne.s64 	%p36, %rd368, 0;
	@%p36 bra 	$L__BB476_100;
	cvt.u32.u64 	%r113, %rd227;
	cvt.u32.u64 	%r114, %rd557;
	div.u32 	%r115, %r114, %r113;
	mul.lo.s32 	%r116, %r115, %r113;
	sub.s32 	%r117, %r114, %r116;
	cvt.u64.u32 	%rd563, %r115;
	cvt.u64.u32 	%rd560, %r117;
	bra.uni 	$L__BB476_101;
$L__BB476_100:
	div.s64 	%rd563, %rd557, %rd227;
	mul.lo.s64 	%rd369, %rd563, %rd227;
	sub.s64 	%rd560, %rd557, %rd369;
$L__BB476_101:
	add.s64 	%rd371, %rd1, %rd365;
	ld.global.u64 	%rd372, [%rd371];
	mad.lo.s64 	%rd373, %rd372, %rd560, %rd226;
	shl.b64 	%rd374, %rd373, 2;
	add.s64 	%rd572, %rd572, %rd374;
	add.s32 	%r211, %r211, -4;
$L__BB476_102:
	setp.eq.s32 	%p37, %r41, 0;
	@%p37 bra 	$L__BB476_116;
	setp.eq.s32 	%p38, %r41, 1;
	@%p38 bra 	$L__BB476_111;
	mul.wide.u32 	%rd376, %r211, 8;
	add.s64 	%rd377, %rd2, %rd376;
	ld.global.u64 	%rd238, [%rd377];
	or.b64  	%rd378, %rd563, %rd238;
	and.b64  	%rd379, %rd378, -4294967296;
	setp.ne.s64 	%p39, %rd379, 0;
	@%p39 bra 	$L__BB476_106;
	cvt.u32.u64 	%r118, %rd238;
	cvt.u32.u64 	%r119, %rd563;
	div.u32 	%r120, %r119, %r118;
	mul.lo.s32 	%r121, %r120, %r118;
	sub.s32 	%r122, %r119, %r121;
	cvt.u64.u32 	%rd564, %r120;
	cvt.u64.u32 	%rd565, %r122;
	bra.uni 	$L__BB476_107;
$L__BB476_106:
	div.s64 	%rd564, %rd563, %rd238;
	mul.lo.s64 	%rd380, %rd564, %rd238;
	sub.s64 	%rd565, %rd563, %rd380;
$L__BB476_107:
	add.s64 	%rd382, %rd1, %rd376;
	ld.global.u64 	%rd383, [%rd382];
	mul.lo.s64 	%rd245, %rd383, %rd565;
	add.s32 	%r47, %r211, -1;
	mul.wide.u32 	%rd384, %r47, 8;
	add.s64 	%rd385, %rd2, %rd384;
	ld.global.u64 	%rd246, [%rd385];
	or.b64  	%rd386, %rd564, %rd246;
	and.b64  	%rd387, %rd386, -4294967296;
	setp.ne.s64 	%p40, %rd387, 0;
	@%p40 bra 	$L__BB476_109;
	cvt.u32.u64 	%r123, %rd246;
	cvt.u32.u64 	%r124, %rd564;
	div.u32 	%r125, %r124, %r123;
	mul.lo.s32 	%r126, %r125, %r123;
	sub.s32 	%r127, %r124, %r126;
	cvt.u64.u32 	%rd563, %r125;
	cvt.u64.u32 	%rd567, %r127;
	bra.uni 	$L__BB476_110;
$L__BB476_109:
	div.s64 	%rd563, %rd564, %rd246;
	mul.lo.s64 	%rd388, %rd563, %rd246;
	sub.s64 	%rd567, %rd564, %rd388;
$L__BB476_110:
	add.s64 	%rd390, %rd1, %rd384;
	ld.global.u64 	%rd391, [%rd390];
	mad.lo.s64 	%rd392, %rd391, %rd567, %rd245;
	shl.b64 	%rd393, %rd392, 2;
	add.s64 	%rd572, %rd572, %rd393;
	add.s32 	%r211, %r211, -2;
$L__BB476_111:
	and.b32  	%r128, %r23, 1;
	setp.eq.b32 	%p41, %r128, 1;
	not.pred 	%p42, %p41;
	@%p42 bra 	$L__BB476_116;
	mul.wide.u32 	%rd394, %r211, 8;
	add.s64 	%rd395, %rd2, %rd394;
	ld.global.u64 	%rd257, [%rd395];
	or.b64  	%rd396, %rd563, %rd257;
	and.b64  	%rd397, %rd396, -4294967296;
	setp.ne.s64 	%p43, %rd397, 0;
	@%p43 bra 	$L__BB476_114;
	cvt.u32.u64 	%r129, %rd257;
	cvt.u32.u64 	%r130, %rd563;
	rem.u32 	%r131, %r130, %r129;
	cvt.u64.u32 	%rd571, %r131;
	bra.uni 	$L__BB476_115;
$L__BB476_114:
	rem.s64 	%rd571, %rd563, %rd257;
$L__BB476_115:
	add.s64 	%rd399, %rd1, %rd394;
	ld.global.u64 	%rd400, [%rd399];
	mul.lo.s64 	%rd401, %rd400, %rd571;
	shl.b64 	%rd402, %rd401, 2;
	add.s64 	%rd572, %rd572, %rd402;
$L__BB476_116:
	ld.global.u32 	%r132, [%rd572];
	setp.ne.s32 	%p44, %r132, 0;
	selp.u16 	%rs2, 1, 0, %p44;
	st.shared.u8 	[%r5], %rs2;
$L__BB476_117:
	bar.sync 	0;
	setp.lt.u32 	%p68, %r213, 66;
	@%p68 bra 	$L__BB476_123;
$L__BB476_118:
	shr.u32 	%r51, %r213, 1;
	setp.ge.u32 	%p69, %r1, %r51;
	@%p69 bra 	$L__BB476_122;
	ld.shared.u8 	%rs4, [%r5];
	setp.eq.s16 	%p71, %rs4, 0;
	mov.pred 	%p88, 0;
	@%p71 bra 	$L__BB476_121;
	add.s32 	%r203, %r5, %r51;
	ld.shared.u8 	%rs5, [%r203];
	setp.ne.s16 	%p88, %rs5, 0;
$L__BB476_121:
	selp.u16 	%rs6, 1, 0, %p88;
	st.shared.u8 	[%r5], %rs6;
$L__BB476_122:
	bar.sync 	0;
	setp.gt.u32 	%p72, %r213, 131;
	mov.u32 	%r213, %r51;
	@%p72 bra 	$L__BB476_118;
$L__BB476_123:
	setp.gt.u32 	%p73, %r1, 31;
	@%p73 bra 	$L__BB476_138;
	ld.volatile.shared.u8 	%rs7, [%r5];
	setp.eq.s16 	%p75, %rs7, 0;
	mov.pred 	%p89, 0;
	@%p75 bra 	$L__BB476_126;
	ld.volatile.shared.u8 	%rs8, [%r5+32];
	setp.ne.s16 	%p89, %rs8, 0;
$L__BB476_126:
	selp.u16 	%rs9, 1, 0, %p89;
	st.volatile.shared.u8 	[%r5], %rs9;
	ld.volatile.shared.u8 	%rs10, [%r5];
	setp.eq.s16 	%p77, %rs10, 0;
	mov.pred 	%p90, 0;
	@%p77 bra 	$L__BB476_128;
	ld.volatile.shared.u8 	%rs11, [%r5+16];
	setp.ne.s16 	%p90, %rs11, 0;
$L__BB476_128:
	selp.u16 	%rs12, 1, 0, %p90;
	st.volatile.shared.u8 	[%r5], %rs12;
	ld.volatile.shared.u8 	%rs13, [%r5];
	setp.eq.s16 	%p79, %rs13, 0;
	mov.pred 	%p91, 0;
	@%p79 bra 	$L__BB476_130;
	ld.volatile.shared.u8 	%rs14, [%r5+8];
	setp.ne.s16 	%p91, %rs14, 0;
$L__BB476_130:
	selp.u16 	%rs15, 1, 0, %p91;
	st.volatile.shared.u8 	[%r5], %rs15;
	ld.volatile.shared.u8 	%rs16, [%r5];
	setp.eq.s16 	%p81, %rs16, 0;
	mov.pred 	%p92, 0;
	@%p81 bra 	$L__BB476_132;
	ld.volatile.shared.u8 	%rs17, [%r5+4];
	setp.ne.s16 	%p92, %rs17, 0;
$L__BB476_132:
	selp.u16 	%rs18, 1, 0, %p92;
	st.volatile.shared.u8 	[%r5], %rs18;
	ld.volatile.shared.u8 	%rs19, [%r5];
	setp.eq.s16 	%p83, %rs19, 0;
	mov.pred 	%p93, 0;
	@%p83 bra 	$L__BB476_134;
	ld.volatile.shared.u8 	%rs20, [%r5+2];
	setp.ne.s16 	%p93, %rs20, 0;
$L__BB476_134:
	selp.u16 	%rs21, 1, 0, %p93;
	st.volatile.shared.u8 	[%r5], %rs21;
	ld.volatile.shared.u8 	%rs22, [%r5];
	setp.eq.s16 	%p85, %rs22, 0;
	mov.pred 	%p94, 0;
	@%p85 bra 	$L__BB476_136;
	ld.volatile.shared.u8 	%rs23, [%r5+1];
	setp.ne.s16 	%p94, %rs23, 0;
$L__BB476_136:
	selp.u16 	%rs24, 1, 0, %p94;
	st.volatile.shared.u8 	[%r5], %rs24;
	setp.ne.s32 	%p86, %r1, 0;
	@%p86 bra 	$L__BB476_138;
	ld.param.u64 	%rd487, [contiguous_all2_u32_param_8];
	ld.param.u64 	%rd486, [contiguous_all2_u32_param_0];
	ld.shared.u8 	%rs25, [allsdata_u32];
	cvt.u64.u32 	%rd482, %r2;
	mad.lo.s64 	%rd483, %rd487, %rd4, %rd482;
	cvta.to.global.u64 	%rd484, %rd486;
	add.s64 	%rd485, %rd484, %rd483;
	st.global.u8 	[%rd485], %rs25;
$L__BB476_138:
	ret;

}
	// .globl	contiguous_all22_u32
.visible .entry contiguous_all22_u32(
	.param .u64 .ptr .align 1 contiguous_all22_u32_param_0,
	.param .u64 .ptr .align 1 contiguous_all22_u32_param_1,
	.param .u64 contiguous_all22_u32_param_2,
	.param .u64 contiguous_all22_u32_param_3,
	.param .u64 contiguous_all22_u32_param_4,
	.param .u64 contiguous_all22_u32_param_5
)
{
	.reg .pred 	%p<49>;
	.reg .b16 	%rs<28>;
	.reg .b32 	%r<15>;
	.reg .b64 	%rd<24>;

	ld.param.u64 	%rd6, [contiguous_all22_u32_param_0];
	ld.param.u64 	%rd9, [contiguous_all22_u32_param_1];
	ld.param.u64 	%rd10, [contiguous_all22_u32_param_2];
	ld.param.u64 	%rd7, [contiguous_all22_u32_param_3];
	ld.param.u64 	%rd11, [contiguous_all22_u32_param_4];
	ld.param.u64 	%rd8, [contiguous_all22_u32_param_5];
	cvta.to.global.u64 	%rd1, %rd9;
	mov.u32 	%r1, %tid.x;
	mov.u32 	%r2, %ctaid.x;
	mov.u32 	%r14, %ntid.x;
	mul.lo.s32 	%r8, %r2, %r14;
	shl.b32 	%r9, %r8, 1;
	add.s32 	%r4, %r9, %r1;
	mov.u32 	%r10, allsdata_u32;
	add.s32 	%r5, %r10, %r1;
	mov.b16 	%rs1, 1;
	st.shared.u8 	[%r5], %rs1;
	mov.u32 	%r11, %ctaid.y;
	cvt.u64.u32 	%rd12, %r11;
	add.s64 	%rd2, %rd10, %rd12;
	setp.ge.u64 	%p17, %rd2, %rd11;
	@%p17 bra 	$L__BB477_28;
	add.s32 	%r12, %r4, %r14;
	cvt.u64.u32 	%rd3, %r12;
	setp.le.u64 	%p18, %rd7, %rd3;
	@%p18 bra 	$L__BB477_5;
	cvt.u64.u32 	%rd15, %r4;
	mul.lo.s64 	%rd4, %rd2, %rd7;
	add.s64 	%rd16, %rd4, %rd15;
	add.s64 	%rd17, %rd1, %rd16;
	ld.global.u8 	%rs3, [%rd17];
	setp.eq.s16 	%p21, %rs3, 0;
	mov.pred 	%p41, 0;
	@%p21 bra 	$L__BB477_4;
	add.s64 	%rd18, %rd4, %rd3;
	add.s64 	%rd19, %rd1, %rd18;
	ld.global.u8 	%rs4, [%rd19];
	setp.ne.s16 	%p41, %rs4, 0;
$L__BB477_4:
	selp.u16 	%rs5, 1, 0, %p41;
	st.shared.u8 	[%r5], %rs5;
	bra.uni 	$L__BB477_7;
$L__BB477_5:
	cvt.u64.u32 	%rd5, %r4;
	setp.le.u64 	%p19, %rd7, %rd5;
	@%p19 bra 	$L__BB477_7;
	mad.lo.s64 	%rd13, %rd2, %rd7, %rd5;
	add.s64 	%rd14, %rd1, %rd13;
	ld.global.u8 	%rs2, [%rd14];
	st.shared.u8 	[%r5], %rs2;
$L__BB477_7:
	bar.sync 	0;
	setp.lt.u32 	%p22, %r14, 66;
	@%p22 bra 	$L__BB477_13;
$L__BB477_8:
	shr.u32 	%r7, %r14, 1;
	setp.ge.u32 	%p23, %r1, %r7;
	@%p23 bra 	$L__BB477_12;
	ld.shared.u8 	%rs6, [%r5];
	setp.eq.s16 	%p25, %rs6, 0;
	mov.pred 	%p42, 0;
	@%p25 bra 	$L__BB477_11;
	add.s32 	%r13, %r5, %r7;
	ld.shared.u8 	%rs7, [%r13];
	setp.ne.s16 	%p42, %rs7, 0;
$L__BB477_11:
	selp.u16 	%rs8, 1, 0, %p42;
	st.shared.u8 	[%r5], %rs8;
$L__BB477_12:
	bar.sync 	0;
	setp.gt.u32 	%p26, %r14, 131;
	mov.u32 	%r14, %r7;
	@%p26 bra 	$L__BB477_8;
$L__BB477_13:
	setp.gt.u32 	%p27, %r1, 31;
	@%p27 bra 	$L__BB477_28;
	ld.volatile.shared.u8 	%rs9, [%r5];
	setp.eq.s16 	%p29, %rs9, 0;
	mov.pred 	%p43, 0;
	@%p29 bra 	$L__BB477_16;
	ld.volatile.shared.u8 	%rs10, [%r5+32];
	setp.ne.s16 	%p43, %rs10, 0;
$L__BB477_16:
	selp.u16 	%rs11, 1, 0, %p43;
	st.volatile.shared.u8 	[%r5], %rs11;
	ld.volatile.shared.u8 	%rs12, [%r5];
	setp.eq.s16 	%p31, %rs12, 0;
	mov.pred 	%p44, 0;
	@%p31 bra 	$L__BB477_18;
	ld.volatile.shared.u8 	%rs13, [%r5+16];
	setp.ne.s16 	%p44, %rs13, 0;
$L__BB477_18:
	selp.u16 	%rs14, 1, 0, %p44;
	st.volatile.shared.u8 	[%r5], %rs14;
	ld.volatile.shared.u8 	%rs15, [%r5];
	setp.eq.s16 	%p33, %rs15, 0;
	mov.pred 	%p45, 0;
	@%p33 bra 	$L__BB477_20;
	ld.volatile.shared.u8 	%rs16, [%r5+8];
	setp.ne.s16 	%p45, %rs16, 0;
$L__BB477_20:
	selp.u16 	%rs17, 1, 0, %p45;
	st.volatile.shared.u8 	[%r5], %rs17;
	ld.volatile.shared.u8 	%rs18, [%r5];
	setp.eq.s16 	%p35, %rs18, 0;
	mov.pred 	%p46, 0;
	@%p35 bra 	$L__BB477_22;
	ld.volatile.shared.u8 	%rs19, [%r5+4];
	setp.ne.s16 	%p46, %rs19, 0;
$L__BB477_22:
	selp.u16 	%rs20, 1, 0, %p46;
	st.volatile.shared.u8 	[%r5], %rs20;
	ld.volatile.shared.u8 	%rs21, [%r5];
	setp.eq.s16 	%p37, %rs21, 0;
	mov.pred 	%p47, 0;
	@%p37 bra 	$L__BB477_24;
	ld.volatile.shared.u8 	%rs22, [%r5+2];
	setp.ne.s16 	%p47, %rs22, 0;
$L__BB477_24:
	selp.u16 	%rs23, 1, 0, %p47;
	st.volatile.shared.u8 	[%r5], %rs23;
	ld.volatile.shared.u8 	%rs24, [%r5];
	setp.eq.s16 	%p39, %rs24, 0;
	mov.pred 	%p48, 0;
	@%p39 bra 	$L__BB477_26;
	ld.volatile.shared.u8 	%rs25, [%r5+1];
	setp.ne.s16 	%p48, %rs25, 0;
$L__BB477_26:
	selp.u16 	%rs26, 1, 0, %p48;
	st.volatile.shared.u8 	[%r5], %rs26;
	setp.ne.s32 	%p40, %r1, 0;
	@%p40 bra 	$L__BB477_28;
	ld.shared.u8 	%rs27, [allsdata_u32];
	cvt.u64.u32 	%rd20, %r2;
	mad.lo.s64 	%rd21, %rd8, %rd2, %rd20;
	cvta.to.global.u64 	%rd22, %rd6;
	add.s64 	%rd23, %rd22, %rd21;
	st.global.u8 	[%rd23], %rs27;
$L__BB477_28:
	ret;

}
	// .globl	contiguous_all3_u32
.visible .entry contiguous_all3_u32(
	.param .u64 .ptr .align 1 contiguous_all3_u32_param_0,
	.param .u64 .ptr .align 1 contiguous_all3_u32_param_1,
	.param .u64 .ptr .align 1 contiguous_all3_u32_param_2,
	.param .u64 .ptr .align 1 contiguous_all3_u32_param_3,
	.param .u64 contiguous_all3_u32_param_4,
	.param .u64 contiguous_all3_u32_param_5,
	.param .u64 contiguous_all3_u32_param_6
)
{
	.reg .pred 	%p<81>;
	.reg .b16 	%rs<49>;
	.reg .b32 	%r<189>;
	.reg .b64 	%rd<307>;

	ld.param.u64 	%rd144, [contiguous_all3_u32_param_0];
	ld.param.u64 	%rd145, [contiguous_all3_u32_param_1];
	ld.param.u64 	%rd148, [contiguous_all3_u32_param_2];
	ld.param.u64 	%rd149, [contiguous_all3_u32_param_3];
	ld.param.u64 	%rd146, [contiguous_all3_u32_param_4];
	ld.param.u64 	%rd147, [contiguous_all3_u32_param_5];
	ld.param.u64 	%rd150, [contiguous_all3_u32_param_6];
	cvta.to.global.u64 	%rd1, %rd149;
	cvta.to.global.u64 	%rd2, %rd148;
	mov.u32 	%r1, %tid.y;
	mov.u32 	%r2, %ntid.x;
	mov.u32 	%r3, %tid.x;
	mad.lo.s32 	%r70, %r1, %r2, %r3;
	mov.u32 	%r71, %ctaid.x;
	mad.lo.s32 	%r72, %r71, %r2, %r3;
	mov.u32 	%r4, %ctaid.y;
	mov.u32 	%r5, %ntid.y;
	mad.lo.s32 	%r73, %r4, %r5, %r1;
	mov.u32 	%r74, allsdata_u32;
	add.s32 	%r7, %r74, %r70;
	mov.b16 	%rs16, 1;
	st.shared.u8 	[%r7], %rs16;
	cvt.u64.u32 	%rd3, %r72;
	setp.le.u64 	%p9, %rd147, %rd3;
	cvt.u64.u32 	%rd152, %r73;
	setp.le.u64 	%p10, %rd150, %rd152;
	or.pred  	%p11, %p9, %p10;
	@%p11 bra 	$L__BB478_95;
	cvt.u32.u64 	%r75, %rd3;
	cvt.u32.u64 	%r76, %rd147;
	mad.lo.s32 	%r180, %r73, %r76, %r75;
	cvt.u32.u64 	%r9, %rd146;
	add.s32 	%r179, %r9, -1;
	setp.lt.s32 	%p12, %r179, 0;
	mov.b64 	%rd306, 0;
	@%p12 bra 	$L__BB478_59;
	setp.lt.u32 	%p13, %r179, 7;
	mov.b64 	%rd306, 0;
	@%p13 bra 	$L__BB478_30;
	add.s32 	%r175, %r9, -4;
	and.b32  	%r77, %r9, -8;
	neg.s32 	%r174, %r77;
	mov.b64 	%rd306, 0;
$L__BB478_4:
	.pragma "nounroll";
	add.s32 	%r16, %r175, 3;
	cvt.u64.u32 	%rd5, %r180;
	mul.wide.u32 	%rd157, %r16, 8;
	add.s64 	%rd158, %rd2, %rd157;
	ld.global.u64 	%rd6, [%rd158];
	and.b64  	%rd159, %rd6, -4294967296;
	setp.ne.s64 	%p14, %rd159, 0;
	@%p14 bra 	$L__BB478_6;
	cvt.u32.u64 	%r78, %rd6;
	cvt.u32.u64 	%r79, %rd5;
	div.u32 	%r80, %r79, %r78;
	mul.lo.s32 	%r81, %r80, %r78;
	sub.s32 	%r82, %r79, %r81;
	cvt.u64.u32 	%rd271, %r80;
	cvt.u64.u32 	%rd272, %r82;
	bra.uni 	$L__BB478_7;
$L__BB478_6:
	div.s64 	%rd271, %rd5, %rd6;
	mul.lo.s64 	%rd160, %rd271, %rd6;
	sub.s64 	%rd272, %rd5, %rd160;
$L__BB478_7:
	mul.wide.u32 	%rd161, %r16, 8;
	add.s64 	%rd162, %rd1, %rd161;
	ld.global.u64 	%rd163, [%rd162];
	mad.lo.s64 	%rd13, %rd163, %rd272, %rd306;
	add.s32 	%r17, %r175, 2;
	and.b64  	%rd14, %rd271, 4294967295;
	mul.wide.u32 	%rd164, %r17, 8;
	add.s64 	%rd165, %rd2, %rd164;
	ld.global.u64 	%rd15, [%rd165];
	and.b64  	%rd166, %rd15, -4294967296;
	setp.ne.s64 	%p15, %rd166, 0;
	@%p15 bra 	$L__BB478_9;
	cvt.u32.u64 	%r83, %rd15;
	cvt.u32.u64 	%r84, %rd14;
	div.u32 	%r85, %r84, %r83;
	mul.lo.s32 	%r86, %r85, %r83;
	sub.s32 	%r87, %r84, %r86;
	cvt.u64.u32 	%rd273, %r85;
	cvt.u64.u32 	%rd274, %r87;
	bra.uni 	$L__BB478_10;
$L__BB478_9:
	div.s64 	%rd273, %rd14, %rd15;
	mul.lo.s64 	%rd167, %rd273, %rd15;
	sub.s64 	%rd274, %rd14, %rd167;
$L__BB478_10:
	mul.wide.u32 	%rd168, %r17, 8;
	add.s64 	%rd169, %rd1, %rd168;
	ld.global.u64 	%rd170, [%rd169];
	mad.lo.s64 	%rd22, %rd170, %rd274, %rd13;
	add.s32 	%r18, %r175, 1;
	and.b64  	%rd23, %rd273, 4294967295;
	mul.wide.u32 	%rd171, %r18, 8;
	add.s64 	%rd172, %rd2, %rd171;
	ld.global.u64 	%rd24, [%rd172];
	and.b64  	%rd173, %rd24, -4294967296;
	setp.ne.s64 	%p16, %rd173, 0;
	@%p16 bra 	$L__BB478_12;
	cvt.u32.u64 	%r88, %rd24;
	cvt.u32.u64 	%r89, %rd23;
	div.u32 	%r90, %r89, %r88;
	mul.lo.s32 	%r91, %r90, %r88;
	sub.s32 	%r92, %r89, %r91;
	cvt.u64.u32 	%rd275, %r90;
	cvt.u64.u32 	%rd276, %r92;
	bra.uni 	$L__BB478_13;
$L__BB478_12:
	div.s64 	%rd275, %rd23, %rd24;
	mul.lo.s64 	%rd174, %rd275, %rd24;
	sub.s64 	%rd276, %rd23, %rd174;
$L__BB478_13:
	mul.wide.u32 	%rd175, %r18, 8;
	add.s64 	%rd176, %rd1, %rd175;
	ld.global.u64 	%rd177, [%rd176];
	mad.lo.s64 	%rd31, %rd177, %rd276, %rd22;
	and.b64  	%rd32, %rd275, 4294967295;
	mul.wide.u32 	%rd178, %r175, 8;
	add.s64 	%rd179, %rd2, %rd178;
	ld.global.u64 	%rd33, [%rd179];
	and.b64  	%rd180, %rd33, -4294967296;
	setp.ne.s64 	%p17, %rd180, 0;
	@%p17 bra 	$L__BB478_15;
	cvt.u32.u64 	%r93, %rd33;
	cvt.u32.u64 	%r94, %rd32;
	div.u32 	%r95, %r94, %r93;
	mul.lo.s32 	%r96, %r95, %r93;
	sub.s32 	%r97, %r94, %r96;
	cvt.u64.u32 	%rd277, %r95;
	cvt.u64.u32 	%rd278, %r97;
	bra.uni 	$L__BB478_16;
$L__BB478_15:
	div.s64 	%rd277, %rd32, %rd33;
	mul.lo.s64 	%rd181, %rd277, %rd33;
	sub.s64 	%rd278, %rd32, %rd181;
$L__BB478_16:
	mul.wide.u32 	%rd182, %r175, 8;
	add.s64 	%rd183, %rd1, %rd182;
	ld.global.u64 	%rd184, [%rd183];
	mad.lo.s64 	%rd40, %rd184, %rd278, %rd31;
	add.s32 	%r19, %r175, -1;
	and.b64  	%rd41, %rd277, 4294967295;
	mul.wide.u32 	%rd185, %r19, 8;
	add.s64 	%rd186, %rd2, %rd185;
	ld.global.u64 	%rd42, [%rd186];
	and.b64  	%rd187, %rd42, -4294967296;
	setp.ne.s64 	%p18, %rd187, 0;
	@%p18 bra 	$L__BB478_18;
	cvt.u32.u64 	%r98, %rd42;
	cvt.u32.u64 	%r99, %rd41;
	div.u32 	%r100, %r99, %r98;
	mul.lo.s32 	%r101, %r100, %r98;
	sub.s32 	%r102, %r99, %r101;
	cvt.u64.u32 	%rd279, %r100;
	cvt.u64.u32 	%rd280, %r102;
	bra.uni 	$L__BB478_19;
$L__BB478_18:
	div.s64 	%rd279, %rd41, %rd42;
	mul.lo.s64 	%rd188, %rd279, %rd42;
	sub.s64 	%rd280, %rd41, %rd188;
$L__BB478_19:
	mul.wide.u32 	%rd189, %r19, 8;
	add.s64 	%rd190, %rd1, %rd189;
	ld.global.u64 	%rd191, [%rd190];
	mad.lo.s64 	%rd49, %rd191, %rd280, %rd40;
	add.s32 	%r20, %r175, -2;
	and.b64  	%rd50, %rd279, 4294967295;
	mul.wide.u32 	%rd192, %r20, 8;
	add.s64 	%rd193, %rd2, %rd192;
	ld.global.u64 	%rd51, [%rd193];
	and.b64  	%rd194, %rd51, -4294967296;
	setp.ne.s64 	%p19, %rd194, 0;
	@%p19 bra 	$L__BB478_21;
	cvt.u32.u64 	%r103, %rd51;
	cvt.u32.u64 	%r104, %rd50;
	div.u32 	%r105, %r104, %r103;
	mul.lo.s32 	%r106, %r105, %r103;
	sub.s32 	%r107, %r104, %r106;
	cvt.u64.u32 	%rd281, %r105;
	cvt.u64.u32 	%rd282, %r107;
	bra.uni 	$L__BB478_22;
$L__BB478_21:
	div.s64 	%rd281, %rd50, %rd51;
	mul.lo.s64 	%rd195, %rd281, %rd51;
	sub.s64 	%rd282, %rd50, %rd195;
$L__BB478_22:
	mul.wide.u32 	%rd196, %r20, 8;
	add.s64 	%rd197, %rd1, %rd196;
	ld.global.u64 	%rd198, [%rd197];
	mad.lo.s64 	%rd58, %rd198, %rd282, %rd49;
	add.s32 	%r21, %r175, -3;
	and.b64  	%rd59, %rd281, 4294967295;
	mul.wide.u32 	%rd199, %r21, 8;
	add.s64 	%rd200, %rd2, %rd199;
	ld.global.u64 	%rd60, [%rd200];
	and.b64  	%rd201, %rd60, -4294967296;
	setp.ne.s64 	%p20, %rd201, 0;
	@%p20 bra 	$L__BB478_24;
	cvt.u32.u64 	%r108, %rd60;
	cvt.u32.u64 	%r109, %rd59;
	div.u32 	%r110, %r109, %r108;
	mul.lo.s32 	%r111, %r110, %r108;
	sub.s32 	%r112, %r109, %r111;
	cvt.u64.u32 	%rd283, %r110;
	cvt.u64.u32 	%rd284, %r112;
	bra.uni 	$L__BB478_25;
$L__BB478_24:
	div.s64 	%rd283, %rd59, %rd60;
	mul.lo.s64 	%rd202, %rd283, %rd60;
	sub.s64 	%rd284, %rd59, %rd202;
$L__BB478_25:
	mul.wide.u32 	%rd203, %r21, 8;
	add.s64 	%rd204, %rd1, %rd203;
	ld.global.u64 	%rd205, [%rd204];
	mad.lo.s64 	%rd67, %rd205, %rd284, %rd58;
	and.b64  	%rd68, %rd283, 4294967295;
	add.s32 	%r113, %r175, -4;
	mul.wide.u32 	%rd206, %r113, 8;
	add.s64 	%rd207, %rd2, %rd206;
	ld.global.u64 	%rd69, [%rd207];
	and.b64  	%rd208, %rd69, -4294967296;
	setp.ne.s64 	%p21, %rd208, 0;
	@%p21 bra 	$L__BB478_27;
	cvt.u32.u64 	%r114, %rd69;
	cvt.u32.u64 	%r115, %rd68;
	div.u32 	%r116, %r115, %r114;
	mul.lo.s32 	%r117, %r116, %r114;
	sub.s32 	%r118, %r115, %r117;
	cvt.u64.u32 	%rd285, %r116;
	cvt.u64.u32 	%rd286, %r118;
	bra.uni 	$L__BB478_28;
$L__BB478_27:
	div.s64 	%rd285, %rd68, %rd69;
	mul.lo.s64 	%rd209, %rd285, %rd69;
	sub.s64 	%rd286, %rd68, %rd209;
$L__BB478_28:
	mul.wide.u32 	%rd210, %r113, 8;
	add.s64 	%rd211, %rd1, %rd210;
	ld.global.u64 	%rd212, [%rd211];
	mad.lo.s64 	%rd306, %rd212, %rd286, %rd67;
	cvt.u32.u64 	%r180, %rd285;
	add.s32 	%r175, %r175, -8;
	add.s32 	%r174, %r174, 8;
	setp.ne.s32 	%p22, %r174, 0;
	@%p22 bra 	$L__BB478_4;
	add.s32 	%r179, %r175, 3;
$L__BB478_30:
	and.b32  	%r28, %r9, 7;
	setp.eq.s32 	%p23, %r28, 0;
	@%p23 bra 	$L__BB478_59;
	and.b32  	%r29, %r9, 3;
	setp.lt.u32 	%p24, %r28, 4;
	@%p24 bra 	$L__BB478_45;
	cvt.u64.u32 	%rd79, %r180;
	mul.wide.u32 	%rd214, %r179, 8;
	add.s64 	%rd215, %rd2, %rd214;
	ld.global.u64 	%rd80, [%rd215];
	and.b64  	%rd216, %rd80, -4294967296;
	setp.ne.s64 	%p25, %rd216, 0;
	@%p25 bra 	$L__BB478_34;
	cvt.u32.u64 	%r120, %rd80;
	cvt.u32.u64 	%r121, %rd79;
	div.u32 	%r122, %r121, %r120;
	mul.lo.s32 	%r123, %r122, %r120;
	sub.s32 	%r124, %r121, %r123;
	cvt.u64.u32 	%rd289, %r122;
	cvt.u64.u32 	%rd290, %r124;
	bra.uni 	$L__BB478_35;
$L__BB478_34:
	div.s64 	%rd289, %rd79, %rd80;
	mul.lo.s64 	%rd217, %rd289, %rd80;
	sub.s64 	%rd290, %rd79, %rd217;
$L__BB478_35:
	mul.wide.u32 	%rd218, %r179, 8;
	add.s64 	%rd219, %rd1, %rd218;
	ld.global.u64 	%rd220, [%rd219];
	mad.lo.s64 	%rd87, %rd220, %rd290, %rd306;
	add.s32 	%r30, %r179, -1;
	and.b64  	%rd88, %rd289, 4294967295;
	mul.wide.u32 	%rd221, %r30, 8;
	add.s64 	%rd222, %rd2, %rd221;
	ld.global.u64 	%rd89, [%rd222];
	and.b64  	%rd223, %rd89, -4294967296;
	setp.ne.s64 	%p26, %rd223, 0;
	@%p26 bra 	$L__BB478_37;
	cvt.u32.u64 	%r125, %rd89;
	cvt.u32.u64 	%r126, %rd88;
	div.u32 	%r127, %r126, %r125;
	mul.lo.s32 	%r128, %r127, %r125;
	sub.s32 	%r129, %r126, %r128;
	cvt.u64.u32 	%rd291, %r127;
	cvt.u64.u32 	%rd292, %r129;
	bra.uni 	$L__BB478_38;
$L__BB478_37:
	div.s64 	%rd291, %rd88, %rd89;
	mul.lo.s64 	%rd224, %rd291, %rd89;
	sub.s64 	%rd292, %rd88, %rd224;
$L__BB478_38:
	mul.wide.u32 	%rd225, %r30, 8;
	add.s64 	%rd226, %rd1, %rd225;
	ld.global.u64 	%rd227, [%rd226];
	mad.lo.s64 	%rd96, %rd227, %rd292, %rd87;
	add.s32 	%r31, %r179, -2;
	and.b64  	%rd97, %rd291, 4294967295;
	mul.wide.u32 	%rd228, %r31, 8;
	add.s64 	%rd229, %rd2, %rd228;
	ld.global.u64 	%rd98, [%rd229];
	and.b64  	%rd230, %rd98, -4294967296;
	setp.ne.s64 	%p27, %rd230, 0;
	@%p27 bra 	$L__BB478_40;
	cvt.u32.u64 	%r130, %rd98;
	cvt.u32.u64 	%r131, %rd97;
	div.u32 	%r132, %r131, %r130;
	mul.lo.s32 	%r133, %r132, %r130;
	sub.s32 	%r134, %r131, %r133;
	cvt.u64.u32 	%rd293, %r132;
	cvt.u64.u32 	%rd294, %r134;
	bra.uni 	$L__BB478_41;
$L__BB478_40:
	div.s64 	%rd293, %rd97, %rd98;
	mul.lo.s64 	%rd231, %rd293, %rd98;
	sub.s64 	%rd294, %rd97, %rd231;
$L__BB478_41:
	mul.wide.u32 	%rd232, %r31, 8;
	add.s64 	%rd233, %rd1, %rd232;
	ld.global.u64 	%rd234, [%rd233];
	mad.lo.s64 	%rd105, %rd234, %rd294, %rd96;
	add.s32 	%r32, %r179, -3;
	and.b64  	%rd106, %rd293, 4294967295;
	mul.wide.u32 	%rd235, %r32, 8;
	add.s64 	%rd236, %rd2, %rd235;
	ld.global.u64 	%rd107, [%rd236];
	and.b64  	%rd237, %rd107, -4294967296;
	setp.ne.s64 	%p28, %rd237, 0;
	@%p28 bra 	$L__BB478_43;
	cvt.u32.u64 	%r135, %rd107;
	cvt.u32.u64 	%r136, %rd106;
	div.u32 	%r137, %r136, %r135;
	mul.lo.s32 	%r138, %r137, %r135;
	sub.s32 	%r139, %r136, %r138;
	cvt.u64.u32 	%rd295, %r137;
	cvt.u64.u32 	%rd296, %r139;
	bra.uni 	$L__BB478_44;
$L__BB478_43:
	div.s64 	%rd295, %rd106, %rd107;
	mul.lo.s64 	%rd238, %rd295, %rd107;
	sub.s64 	%rd296, %rd106, %rd238;
$L__BB478_44:
	mul.wide.u32 	%rd239, %r32, 8;
	add.s64 	%rd240, %rd1, %rd239;
	ld.global.u64 	%rd241, [%rd240];
	mad.lo.s64 	%rd306, %rd241, %rd296, %rd105;
	cvt.u32.u64 	%r180, %rd295;
	add.s32 	%r179, %r179, -4;
$L__BB478_45:
	setp.eq.s32 	%p29, %r29, 0;
	@%p29 bra 	$L__BB478_59;
	setp.eq.s32 	%p30, %r29, 1;
	@%p30 bra 	$L__BB478_54;
	cvt.u64.u32 	%rd117, %r180;
	mul.wide.u32 	%rd243, %r179, 8;
	add.s64 	%rd244, %rd2, %rd243;
	ld.global.u64 	%rd118, [%rd244];
	and.b64  	%rd245, %rd118, -4294967296;
	setp.ne.s64 	%p31, %rd245, 0;
	@%p31 bra 	$L__BB478_49;
	cvt.u32.u64 	%r140, %rd118;
	cvt.u32.u64 	%r141, %rd117;
	div.u32 	%r142, %r141, %r140;
	mul.lo.s32 	%r143, %r142, %r140;
	sub.s32 	%r144, %r141, %r143;
	cvt.u64.u32 	%rd299, %r142;
	cvt.u64.u32 	%rd300, %r144;
	bra.uni 	$L__BB478_50;
$L__BB478_49:
	div.s64 	%rd299, %rd117, %rd118;
	mul.lo.s64 	%rd246, %rd299, %rd118;
	sub.s64 	%rd300, %rd117, %rd246;
$L__BB478_50:
	add.s64 	%rd248, %rd1, %rd243;
	ld.global.u64 	%rd249, [%rd248];
	mad.lo.s64 	%rd125, %rd249, %rd300, %rd306;
	add.s32 	%r37, %r179, -1;
	and.b64  	%rd126, %rd299, 4294967295;
	mul.wide.u32 	%rd250, %r37, 8;
	add.s64 	%rd251, %rd2, %rd250;
	ld.global.u64 	%rd127, [%rd251];
	and.b64  	%rd252, %rd127, -4294967296;
	setp.ne.s64 	%p32, %rd252, 0;
	@%p32 bra 	$L__BB478_52;
	cvt.u32.u64 	%r145, %rd127;
	cvt.u32.u64 	%r146, %rd126;
	div.u32 	%r147, %r146, %r145;
	mul.lo.s32 	%r148, %r147, %r145;
	sub.s32 	%r149, %r146, %r148;
	cvt.u64.u32 	%rd301, %r147;
	cvt.u64.u32 	%rd302, %r149;
	bra.uni 	$L__BB478_53;
$L__BB478_52:
	div.s64 	%rd301, %rd126, %rd127;
	mul.lo.s64 	%rd253, %rd301, %rd127;
	sub.s64 	%rd302, %rd126, %rd253;
$L__BB478_53:
	add.s64 	%rd255, %rd1, %rd250;
	ld.global.u64 	%rd256, [%rd255];
	mad.lo.s64 	%rd306, %rd256, %rd302, %rd125;
	cvt.u32.u64 	%r180, %rd301;
	add.s32 	%r179, %r179, -2;
$L__BB478_54:
	and.b32  	%r150, %r9, 1;
	setp.eq.b32 	%p33, %r150, 1;
	not.pred 	%p34, %p33;
	@%p34 bra 	$L__BB478_59;
	cvt.u64.u32 	%rd137, %r180;
	mul.wide.u32 	%rd257, %r179, 8;
	add.s64 	%rd258, %rd2, %rd257;
	ld.global.u64 	%rd138, [%rd258];
	and.b64  	%rd259, %rd138, -4294967296;
	setp.ne.s64 	%p35, %rd259, 0;
	@%p35 bra 	$L__BB478_57;
	cvt.u32.u64 	%r151, %rd138;
	cvt.u32.u64 	%r152, %rd137;
	rem.u32 	%r153, %r152, %r151;
	cvt.u64.u32 	%rd305, %r153;
	bra.uni 	$L__BB478_58;
$L__BB478_57:
	rem.s64 	%rd305, %rd137, %rd138;
$L__BB478_58:
	add.s64 	%rd261, %rd1, %rd257;
	ld.global.u64 	%rd262, [%rd261];
	mad.lo.s64 	%rd306, %rd262, %rd305, %rd306;
$L__BB478_59:
	cvta.to.global.u64 	%rd263, %rd145;
	shl.b64 	%rd264, %rd306, 2;
	add.s64 	%rd265, %rd263, %rd264;
	ld.global.u32 	%r154, [%rd265];
	setp.ne.s32 	%p36, %r154, 0;
	selp.u16 	%rs17, 1, 0, %p36;
	st.shared.u8 	[%r7], %rs17;
	bar.sync 	0;
	setp.ne.s32 	%p37, %r1, 0;
	@%p37 bra 	$L__BB478_95;
	setp.gt.u32 	%p38, %r5, 1;
	@%p38 bra 	$L__BB478_62;
	mov.u32 	%r155, allsdata_u32;
	add.s32 	%r156, %r155, %r3;
	ld.shared.u8 	%rs47, [%r156];
	bra.uni 	$L__BB478_94;
$L__BB478_62:
	mov.u32 	%r158, allsdata_u32;
	add.s32 	%r42, %r158, %r3;
	ld.shared.u8 	%rs47, [%r42];
	add.s32 	%r43, %r5, -1;
	add.s32 	%r159, %r5, -2;
	and.b32  	%r44, %r43, 7;
	setp.lt.u32 	%p39, %r159, 7;
	mov.b32 	%r187, 1;
	@%p39 bra 	$L__BB478_75;
	and.b32  	%r161, %r43, -8;
	neg.s32 	%r185, %r161;
	shl.b32 	%r46, %r2, 3;
	shl.b32 	%r47, %r2, 1;
	mul.lo.s32 	%r48, %r2, 3;
	shl.b32 	%r49, %r2, 2;
	mul.lo.s32 	%r50, %r2, 5;
	mul.lo.s32 	%r51, %r2, 6;
	mul.lo.s32 	%r52, %r2, 7;
	mov.b32 	%r184, 0;
	mov.u32 	%r183, %r42;
$L__BB478_64:
	.pragma "nounroll";
	and.b16  	%rs19, %rs47, 255;
	setp.eq.s16 	%p41, %rs19, 0;
	mov.pred 	%p77, 0;
	@%p41 bra 	$L__BB478_73;
	add.s32 	%r162, %r183, %r2;
	ld.shared.u8 	%rs20, [%r162];
	setp.eq.s16 	%p43, %rs20, 0;
	@%p43 bra 	$L__BB478_73;
	add.s32 	%r163, %r183, %r47;
	ld.shared.u8 	%rs21, [%r163];
	setp.eq.s16 	%p45, %rs21, 0;
	@%p45 bra 	$L__BB478_73;
	add.s32 	%r164, %r183, %r48;
	ld.shared.u8 	%rs22, [%r164];
	setp.eq.s16 	%p47, %rs22, 0;
	@%p47 bra 	$L__BB478_73;
	add.s32 	%r165, %r183, %r49;
	ld.shared.u8 	%rs23, [%r165];
	setp.eq.s16 	%p49, %rs23, 0;
	@%p49 bra 	$L__BB478_73;
	add.s32 	%r166, %r183, %r50;
	ld.shared.u8 	%rs24, [%r166];
	setp.eq.s16 	%p51, %rs24, 0;
	@%p51 bra 	$L__BB478_73;
	add.s32 	%r167, %r183, %r51;
	ld.shared.u8 	%rs25, [%r167];
	setp.eq.s16 	%p53, %rs25, 0;
	@%p53 bra 	$L__BB478_73;
	add.s32 	%r168, %r183, %r52;
	ld.shared.u8 	%rs26, [%r168];
	setp.eq.s16 	%p55, %rs26, 0;
	@%p55 bra 	$L__BB478_73;
	add.s32 	%r169, %r183, %r46;
	ld.shared.u8 	%rs27, [%r169];
	setp.ne.s16 	%p77, %rs27, 0;
$L__BB478_73:
	selp.u16 	%rs47, 1, 0, %p77;
	add.s32 	%r185, %r185, 8;
	add.s32 	%r184, %r184, 8;
	add.s32 	%r183, %r183, %r46;
	setp.ne.s32 	%p56, %r185, 0;
	@%p56 bra 	$L__BB478_64;
	add.s32 	%r187, %r184, 1;
$L__BB478_75:
	setp.eq.s32 	%p57, %r44, 0;
	@%p57 bra 	$L__BB478_93;
	and.b32  	%r61, %r43, 3;
	setp.lt.u32 	%p58, %r44, 4;
	@%p58 bra 	$L__BB478_83;
	and.b16  	%rs29, %rs47, 255;
	setp.eq.s16 	%p60, %rs29, 0;
	mov.pred 	%p78, 0;
	@%p60 bra 	$L__BB478_82;
	mad.lo.s32 	%r62, %r187, %r2, %r42;
	ld.shared.u8 	%rs30, [%r62];
	setp.eq.s16 	%p62, %rs30, 0;
	@%p62 bra 	$L__BB478_82;
	add.s32 	%r63, %r62, %r2;
	ld.shared.u8 	%rs31, [%r63];
	setp.eq.s16 	%p64, %rs31, 0;
	@%p64 bra 	$L__BB478_82;
	add.s32 	%r64, %r63, %r2;
	ld.shared.u8 	%rs32, [%r64];
	setp.eq.s16 	%p66, %rs32, 0;
	@%p66 bra 	$L__BB478_82;
	add.s32 	%r170, %r64, %r2;
	ld.shared.u8 	%rs33, [%r170];
	setp.ne.s16 	%p78, %rs33, 0;
$L__BB478_82:
	add.s32 	%r187, %r187, 4;
	selp.u16 	%rs47, 1, 0, %p78;
$L__BB478_83:
	setp.eq.s32 	%p67, %r61, 0;
	@%p67 bra 	$L__BB478_93;
	setp.eq.s32 	%p68, %r61, 1;
	@%p68 bra 	$L__BB478_89;
	and.b16  	%rs35, %rs47, 255;
	setp.eq.s16 	%p70, %rs35, 0;
	mov.pred 	%p79, 0;
	@%p70 bra 	$L__BB478_88;
	mad.lo.s32 	%r67, %r187, %r2, %r42;
	ld.shared.u8 	%rs36, [%r67];
	setp.eq.s16 	%p72, %rs36, 0;
	@%p72 bra 	$L__BB478_88;
	add.s32 	%r171, %r67, %r2;
	ld.shared.u8 	%rs37, [%r171];
	setp.ne.s16 	%p79, %rs37, 0;
$L__BB478_88:
	add.s32 	%r187, %r187, 2;
	selp.u16 	%rs47, 1, 0, %p79;
$L__BB478_89:
	and.b32  	%r172, %r43, 1;
	setp.eq.b32 	%p73, %r172, 1;
	not.pred 	%p74, %p73;
	@%p74 bra 	$L__BB478_93;
	and.b16  	%rs38, %rs47, 255;
	setp.eq.s16 	%p76, %rs38, 0;
	mov.pred 	%p80, 0;
	@%p76 bra 	$L__BB478_92;
	mad.lo.s32 	%r173, %r187, %r2, %r42;
	ld.shared.u8 	%rs39, [%r173];
	setp.ne.s16 	%p80, %rs39, 0;
$L__BB478_92:
	selp.u16 	%rs47, 1, 0, %p80;
$L__BB478_93:
	st.shared.u8 	[%r42], %rs47;
$L__BB478_94:
	cvt.u64.u32 	%rd266, %r4;
	mad.lo.s64 	%rd267, %rd147, %rd266, %rd3;
	cvta.to.global.u64 	%rd268, %rd144;
	add.s64 	%rd269, %rd268, %rd267;
	st.global.u8 	[%rd269], %rs47;
$L__BB478_95:
	ret;

}
	// .globl	contiguous_all33_u32
.visible .entry contiguous_all33_u32(
	.param .u64 .ptr .align 1 contiguous_all33_u32_param_0,
	.param .u64 .ptr .align 1 contiguous_all33_u32_param_1,
	.param .u64 contiguous_all33_u32_param_2,
	.param .u64 contiguous_all33_u32_param_3,
	.param .u64 contiguous_all33_u32_param_4
)
{
	.reg .pred 	%p<56>;
	.reg .b16 	%rs<49>;
	.reg .b32 	%r<69>;
	.reg .b64 	%rd<15>;

	ld.param.u64 	%rd2, [contiguous_all33_u32_param_0];
	ld.param.u64 	%rd3, [contiguous_all33_u32_param_1];
	ld.param.u64 	%rd4, [contiguous_all33_u32_param_3];
	ld.param.u64 	%rd5, [contiguous_all33_u32_param_4];
	mov.u32 	%r1, %tid.y;
	mov.u32 	%r2, %ntid.x;
	mov.u32 	%r3, %tid.x;
	mad.lo.s32 	%r36, %r1, %r2, %r3;
	mov.u32 	%r37, %ctaid.x;
	mad.lo.s32 	%r38, %r37, %r2, %r3;
	mov.u32 	%r4, %ctaid.y;
	mov.u32 	%r5, %ntid.y;
	mad.lo.s32 	%r39, %r4, %r5, %r1;
	mov.u32 	%r40, allsdata_u32;
	add.s32 	%r7, %r40, %r36;
	mov.b16 	%rs16, 1;
	st.shared.u8 	[%r7], %rs16;
	cvt.u64.u32 	%rd1, %r38;
	setp.le.u64 	%p9, %rd4, %rd1;
	cvt.u64.u32 	%rd7, %r39;
	setp.le.u64 	%p10, %rd5, %rd7;
	or.pred  	%p11, %p9, %p10;
	@%p11 bra 	$L__BB479_37;
	cvt.u32.u64 	%r41, %rd1;
	cvta.to.global.u64 	%rd8, %rd3;
	cvt.u32.u64 	%r42, %rd4;
	mad.lo.s32 	%r43, %r39, %r42, %r41;
	cvt.u64.u32 	%rd9, %r43;
	add.s64 	%rd10, %rd8, %rd9;
	ld.global.u8 	%rs17, [%rd10];
	st.shared.u8 	[%r7], %rs17;
	bar.sync 	0;
	setp.ne.s32 	%p12, %r1, 0;
	@%p12 bra 	$L__BB479_37;
	setp.gt.u32 	%p13, %r5, 1;
	@%p13 bra 	$L__BB479_4;
	add.s32 	%r45, %r40, %r3;
	ld.shared.u8 	%rs47, [%r45];
	bra.uni 	$L__BB479_36;
$L__BB479_4:
	add.s32 	%r8, %r40, %r3;
	ld.shared.u8 	%rs47, [%r8];
	add.s32 	%r9, %r5, -1;
	add.s32 	%r48, %r5, -2;
	and.b32  	%r10, %r9, 7;
	setp.lt.u32 	%p14, %r48, 7;
	mov.b32 	%r67, 1;
	@%p14 bra 	$L__BB479_17;
	and.b32  	%r50, %r9, -8;
	neg.s32 	%r65, %r50;
	shl.b32 	%r12, %r2, 3;
	shl.b32 	%r13, %r2, 1;
	mul.lo.s32 	%r14, %r2, 3;
	shl.b32 	%r15, %r2, 2;
	mul.lo.s32 	%r16, %r2, 5;
	mul.lo.s32 	%r17, %r2, 6;
	mul.lo.s32 	%r18, %r2, 7;
	mov.b32 	%r64, 0;
	mov.u32 	%r63, %r8;
$L__BB479_6:
	.pragma "nounroll";
	and.b16  	%rs19, %rs47, 255;
	setp.eq.s16 	%p16, %rs19, 0;
	mov.pred 	%p52, 0;
	@%p16 bra 	$L__BB479_15;
	add.s32 	%r51, %r63, %r2;
	ld.shared.u8 	%rs20, [%r51];
	setp.eq.s16 	%p18, %rs20, 0;
	@%p18 bra 	$L__BB479_15;
	add.s32 	%r52, %r63, %r13;
	ld.shared.u8 	%rs21, [%r52];
	setp.eq.s16 	%p20, %rs21, 0;
	@%p20 bra 	$L__BB479_15;
	add.s32 	%r53, %r63, %r14;
	ld.shared.u8 	%rs22, [%r53];
	setp.eq.s16 	%p22, %rs22, 0;
	@%p22 bra 	$L__BB479_15;
	add.s32 	%r54, %r63, %r15;
	ld.shared.u8 	%rs23, [%r54];
	setp.eq.s16 	%p24, %rs23, 0;
	@%p24 bra 	$L__BB479_15;
	add.s32 	%r55, %r63, %r16;
	ld.shared.u8 	%rs24, [%r55];
	setp.eq.s16 	%p26, %rs24, 0;
	@%p26 bra 	$L__BB479_15;
	add.s32 	%r56, %r63, %r17;
	ld.shared.u8 	%rs25, [%r56];
	setp.eq.s16 	%p28, %rs25, 0;
	@%p28 bra 	$L__BB479_15;
	add.s32 	%r57, %r63, %r18;
	ld.shared.u8 	%rs26, [%r57];
	setp.eq.s16 	%p30, %rs26, 0;
	@%p30 bra 	$L__BB479_15;
	add.s32 	%r58, %r63, %r12;
	ld.shared.u8 	%rs27, [%r58];
	setp.ne.s16 	%p52, %rs27, 0;
$L__BB479_15:
	selp.u16 	%rs47, 1, 0, %p52;
	add.s32 	%r65, %r65, 8;
	add.s32 	%r64, %r64, 8;
	add.s32 	%r63, %r63, %r12;
	setp.ne.s32 	%p31, %r65, 0;
	@%p31 bra 	$L__BB479_6;
	add.s32 	%r67, %r64, 1;
$L__BB479_17:
	setp.eq.s32 	%p32, %r10, 0;
	@%p32 bra 	$L__BB479_35;
	and.b32  	%r27, %r9, 3;
	setp.lt.u32 	%p33, %r10, 4;
	@%p33 bra 	$L__BB479_25;
	and.b16  	%rs29, %rs47, 255;
	setp.eq.s16 	%p35, %rs29, 0;
	mov.pred 	%p53, 0;
	@%p35 bra 	$L__BB479_24;
	mad.lo.s32 	%r28, %r67, %r2, %r8;
	ld.shared.u8 	%rs30, [%r28];
	setp.eq.s16 	%p37, %rs30, 0;
	@%p37 bra 	$L__BB479_24;
	add.s32 	%r29, %r28, %r2;
	ld.shared.u8 	%rs31, [%r29];
	setp.eq.s16 	%p39, %rs31, 0;
	@%p39 bra 	$L__BB479_24;
	add.s32 	%r30, %r29, %r2;
	ld.shared.u8 	%rs32, [%r30];
	setp.eq.s16 	%p41, %rs32, 0;
	@%p41 bra 	$L__BB479_24;
	add.s32 	%r59, %r30, %r2;
	ld.shared.u8 	%rs33, [%r59];
	setp.ne.s16 	%p53, %rs33, 0;
$L__BB479_24:
	add.s32 	%r67, %r67, 4;
	selp.u16 	%rs47, 1, 0, %p53;
$L__BB479_25:
	setp.eq.s32 	%p42, %r27, 0;
	@%p42 bra 	$L__BB479_35;
	setp.eq.s32 	%p43, %r27, 1;
	@%p43 bra 	$L__BB479_31;
	and.b16  	%rs35, %rs47, 255;
	setp.eq.s16 	%p45, %rs35, 0;
	mov.pred 	%p54, 0;
	@%p45 bra 	$L__BB479_30;
	mad.lo.s32 	%r33, %r67, %r2, %r8;
	ld.shared.u8 	%rs36, [%r33];
	setp.eq.s16 	%p47, %rs36, 0;
	@%p47 bra 	$L__BB479_30;
	add.s32 	%r60, %r33, %r2;
	ld.shared.u8 	%rs37, [%r60];
	setp.ne.s16 	%p54, %rs37, 0;
$L__BB479_30:
	add.s32 	%r67, %r67, 2;
	selp.u16 	%rs47, 1, 0, %p54;
$L__BB479_31:
	and.b32  	%r61, %r9, 1;
	setp.eq.b32 	%p48, %r61, 1;
	not.pred 	%p49, %p48;
	@%p49 bra 	$L__BB479_35;
	and.b16  	%rs38, %rs47, 255;
	setp.eq.s16 	%p51, %rs38, 0;
	mov.pred 	%p55, 0;
	@%p51 bra 	$L__BB479_34;
	mad.lo.s32 	%r62, %r67, %r2, %r8;
	ld.shared.u8 	%rs39, [%r62];
	setp.ne.s16 	%p55, %rs39, 0;
$L__BB479_34:
	selp.u16 	%rs47, 1, 0, %p55;
$L__BB479_35:
	st.shared.u8 	[%r8], %rs47;
$L__BB479_36:
	cvt.u64.u32 	%rd11, %r4;
	mad.lo.s64 	%rd12, %rd4, %rd11, %rd1;
	cvta.to.global.u64 	%rd13, %rd2;
	add.s64 	%rd14, %rd13, %rd12;
	st.global.u8 	[%rd14], %rs47;
$L__BB479_37:
	ret;

}
	// .globl	contiguous_all_u64
.visible .entry contiguous_all_u64(
	.param .u64 .ptr .align 1 contiguous_all_u64_param_0,
	.param .u64 .ptr .align 1 contiguous_all_u64_param_1,
	.param .u64 contiguous_all_u64_param_2
)
{
	.reg .pred 	%p<49>;
	.reg .b16 	%rs<26>;
	.reg .b32 	%r<14>;
	.reg .b64 	%rd<19>;

	ld.param.u64 	%rd4, [contiguous_all_u64_param_0];
	ld.param.u64 	%rd6, [contiguous_all_u64_param_1];
	ld.param.u64 	%rd5, [contiguous_all_u64_param_2];
	cvta.to.global.u64 	%rd1, %rd6;
	mov.u32 	%r1, %tid.x;
	mov.u32 	%r2, %ctaid.x;
	mov.u32 	%r13, %ntid.x;
	mul.lo.s32 	%r8, %r2, %r13;
	shl.b32 	%r9, %r8, 1;
	add.s32 	%r4, %r9, %r1;
	mov.u32 	%r10, allsdata_u64;
	add.s32 	%r5, %r10, %r1;
	mov.b16 	%rs1, 1;
	st.shared.u8 	[%r5], %rs1;
	add.s32 	%r11, %r4, %r13;
	cvt.u64.u32 	%rd2, %r11;
	setp.le.u64 	%p17, %rd5, %rd2;
	@%p17 bra 	$L__BB480_4;
	mul.wide.u32 	%rd10, %r4, 8;
	add.s64 	%rd11, %rd1, %rd10;
	ld.global.u64 	%rd12, [%rd11];
	setp.eq.s64 	%p21, %rd12, 0;
	mov.pred 	%p41, 0;
	@%p21 bra 	$L__BB480_3;
	shl.b64 	%rd13, %rd2, 3;
	add.s64 	%rd14, %rd1, %rd13;
	ld.global.u64 	%rd15, [%rd14];
	setp.ne.s64 	%p41, %rd15, 0;
$L__BB480_3:
	selp.u16 	%rs3, 1, 0, %p41;
	st.shared.u8 	[%r5], %rs3;
	bra.uni 	$L__BB480_6;
$L__BB480_4:
	cvt.u64.u32 	%rd3, %r4;
	setp.le.u64 	%p18, %rd5, %rd3;
	@%p18 bra 	$L__BB480_6;
	shl.b64 	%rd7, %rd3, 3;
	add.s64 	%rd8, %rd1, %rd7;
	ld.global.u64 	%rd9, [%rd8];
	setp.ne.s64 	%p19, %rd9, 0;
	selp.u16 	%rs2, 1, 0, %p19;
	st.shared.u8 	[%r5], %rs2;
$L__BB480_6:
	bar.sync 	0;
	setp.lt.u32 	%p22, %r13, 66;
	@%p22 bra 	$L__BB480_12;
$L__BB480_7:
	shr.u32 	%r7, %r13, 1;
	setp.ge.u32 	%p23, %r1, %r7;
	@%p23 bra 	$L__BB480_11;
	ld.shared.u8 	%rs4, [%r5];
	setp.eq.s16 	%p25, %rs4, 0;
	mov.pred 	%p42, 0;
	@%p25 bra 	$L__BB480_10;
	add.s32 	%r12, %r5, %r7;
	ld.shared.u8 	%rs5, [%r12];
	setp.ne.s16 	%p42, %rs5, 0;
$L__BB480_10:
	selp.u16 	%rs6, 1, 0, %p42;
	st.shared.u8 	[%r5], %rs6;
$L__BB480_11:
	bar.sync 	0;
	setp.gt.u32 	%p26, %r13, 131;
	mov.u32 	%r13, %r7;
	@%p26 bra 	$L__BB480_7;
$L__BB480_12:
	setp.gt.u32 	%p27, %r1, 31;
	@%p27 bra 	$L__BB480_27;
	ld.volatile.shared.u8 	%rs7, [%r5];
	setp.eq.s16 	%p29, %rs7, 0;
	mov.pred 	%p43, 0;
	@%p29 bra 	$L__BB480_15;
	ld.volatile.shared.u8 	%rs8, [%r5+32];
	setp.ne.s16 	%p43, %rs8, 0;
$L__BB480_15:
	selp.u16 	%rs9, 1, 0, %p43;
	st.volatile.shared.u8 	[%r5], %rs9;
	ld.volatile.shared.u8 	%rs10, [%r5];
	setp.eq.s16 	%p31, %rs10, 0;
	mov.pred 	%p44, 0;
	@%p31 bra 	$L__BB480_17;
	ld.volatile.shared.u8 	%rs11, [%r5+16];
	setp.ne.s16 	%p44, %rs11, 0;
$L__BB480_17:
	selp.u16 	%rs12, 1, 0, %p44;
	st.volatile.shared.u8 	[%r5], %rs12;
	ld.volatile.shared.u8 	%rs13, [%r5];
	setp.eq.s16 	%p33, %rs13, 0;
	mov.pred 	%p45, 0;
	@%p33 bra 	$L__BB480_19;
	ld.volatile.shared.u8 	%rs14, [%r5+8];
	setp.ne.s16 	%p45, %rs14, 0;
$L__BB480_19:
	selp.u16 	%rs15, 1, 0, %p45;
	st.volatile.shared.u8 	[%r5], %rs15;
	ld.volatile.shared.u8 	%rs16, [%r5];
	setp.eq.s16 	%p35, %rs16, 0;
	mov.pred 	%p46, 0;
	@%p35 bra 	$L__BB480_21;
	ld.volatile.shared.u8 	%rs17, [%r5+4];
	setp.ne.s16 	%p46, %rs17, 0;
$L__BB480_21:
	selp.u16 	%rs18, 1, 0, %p46;
	st.volatile.shared.u8 	[%r5], %rs18;
	ld.volatile.shared.u8 	%rs19, [%r5];
	setp.eq.s16 	%p37, %rs19, 0;
	mov.pred 	%p47, 0;
	@%p37 bra 	$L__BB480_23;
	ld.volatile.shared.u8 	%rs20, [%r5+2];
	setp.ne.s16 	%p47, %rs20, 0;
$L__BB480_23:
	selp.u16 	%rs21, 1, 0, %p47;
	st.volatile.shared.u8 	[%r5], %rs21;
	ld.volatile.shared.u8 	%rs22, [%r5];
	setp.eq.s16 	%p39, %rs22, 0;
	mov.pred 	%p48, 0;
	@%p39 bra 	$L__BB480_25;
	ld.volatile.shared.u8 	%rs23, [%r5+1];
	setp.ne.s16 	%p48, %rs23, 0;
$L__BB480_25:
	selp.u16 	%rs24, 1, 0, %p48;
	st.volatile.shared.u8 	[%r5], %rs24;
	setp.ne.s32 	%p40, %r1, 0;
	@%p40 bra 	$L__BB480_27;
	ld.shared.u8 	%rs25, [allsdata_u64];
	cvt.u64.u32 	%rd16, %r2;
	cvta.to.global.u64 	%rd17, %rd4;
	add.s64 	%rd18, %rd17, %rd16;
	st.global.u8 	[%rd18], %rs25;
$L__BB480_27:
	ret;

}
	// .globl	contiguous_cumulate_all_u64
.visible .entry contiguous_cumulate_all_u64(
	.param .u64 .ptr .align 1 contiguous_cumulate_all_u64_param_0,
	.param .u64 .ptr .align 1 contiguous_cumulate_all_u64_param_1,
	.param .u64 contiguous_cumulate_all_u64_param_2
)
{
	.reg .pred 	%p<48>;
	.reg .b16 	%rs<28>;
	.reg .b32 	%r<14>;
	.reg .b64 	%rd<14>;

	ld.param.u64 	%rd4, [contiguous_cumulate_all_u64_param_0];
	ld.param.u64 	%rd6, [contiguous_cumulate_all_u64_param_1];
	ld.param.u64 	%rd5, [contiguous_cumulate_all_u64_param_2];
	cvta.to.global.u64 	%rd1, %rd6;
	mov.u32 	%r1, %tid.x;
	mov.u32 	%r2, %ctaid.x;
	mov.u32 	%r13, %ntid.x;
	mul.lo.s32 	%r8, %r2, %r13;
	shl.b32 	%r9, %r8, 1;
	add.s32 	%r4, %r9, %r1;
	mov.u32 	%r10, allsdata_u64;
	add.s32 	%r5, %r10, %r1;
	mov.b16 	%rs1, 1;
	st.shared.u8 	[%r5], %rs1;
	add.s32 	%r11, %r4, %r13;
	cvt.u64.u32 	%rd2, %r11;
	setp.le.u64 	%p17, %rd5, %rd2;
	@%p17 bra 	$L__BB481_4;
	cvt.u64.u32 	%rd8, %r4;
	add.s64 	%rd9, %rd1, %rd8;
	ld.global.u8 	%rs3, [%rd9];
	setp.eq.s16 	%p20, %rs3, 0;
	mov.pred 	%p40, 0;
	@%p20 bra 	$L__BB481_3;
	add.s64 	%rd10, %rd1, %rd2;
	ld.global.u8 	%rs4, [%rd10];
	setp.ne.s16 	%p40, %rs4, 0;
$L__BB481_3:
	selp.u16 	%rs5, 1, 0, %p40;
	st.shared.u8 	[%r5], %rs5;
	bra.uni 	$L__BB481_6;
$L__BB481_4:
	cvt.u64.u32 	%rd3, %r4;
	setp.le.u64 	%p18, %rd5, %rd3;
	@%p18 bra 	$L__BB481_6;
	add.s64 	%rd7, %rd1, %rd3;
	ld.global.u8 	%rs2, [%rd7];
	st.shared.u8 	[%r5], %rs2;
$L__BB481_6:
	bar.sync 	0;
	setp.lt.u32 	%p21, %r13, 66;
	@%p21 bra 	$L__BB481_12;
$L__BB481_7:
	shr.u32 	%r7, %r13, 1;
	setp.ge.u32 	%p22, %r1, %r7;
	@%p22 bra 	$L__BB481_11;
	ld.shared.u8 	%rs6, [%r5];
	setp.eq.s16 	%p24, %rs6, 0;
	mov.pred 	%p41, 0;
	@%p24 bra 	$L__BB481_10;
	add.s32 	%r12, %r5, %r7;
	ld.shared.u8 	%rs7, [%r12];
	setp.ne.s16 	%p41, %rs7, 0;
$L__BB481_10:
	selp.u16 	%rs8, 1, 0, %p41;
	st.shared.u8 	[%r5], %rs8;
$L__BB481_11:
	bar.sync 	0;
	setp.gt.u32 	%p25, %r13, 131;
	mov.u32 	%r13, %r7;
	@%p25 bra 	$L__BB481_7;
$L__BB481_12:
	setp.gt.u32 	%p26, %r1, 31;
	@%p26 bra 	$L__BB481_27;
	ld.volatile.shared.u8 	%rs9, [%r5];
	setp.eq.s16 	%p28, %rs9, 0;
	mov.pred 	%p42, 0;
	@%p28 bra 	$L__BB481_15;
	ld.volatile.shared.u8 	%rs10, [%r5+32];
	setp.ne.s16 	%p42, %rs10, 0;
$L__BB481_15:
	selp.u16 	%rs11, 1, 0, %p42;
	st.volatile.shared.u8 	[%r5], %rs11;
	ld.volatile.shared.u8 	%rs12, [%r5];
	setp.eq.s16 	%p30, %rs12, 0;
	mov.pred 	%p43, 0;
	@%p30 bra 	$L__BB481_17;
	ld.volatile.shared.u8 	%rs13, [%r5+16];
	setp.ne.s16 	%p43, %rs13, 0;
$L__BB481_17:
	selp.u16 	%rs14, 1, 0, %p43;
	st.volatile.shared.u8 	[%r5], %rs14;
	ld.volatile.shared.u8 	%rs15, [%r5];
	setp.eq.s16 	%p32, %rs15, 0;
	mov.pred 	%p44, 0;
	@%p32 bra 	$L__BB481_19;
	ld.volatile.shared.u8 	%rs16, [%r5+8];
	setp.ne.s16 	%p44, %rs16, 0;
$L__BB481_19:
	selp.u16 	%rs17, 1, 0, %p44;
	st.volatile.shared.u8 	[%r5], %rs17;
	ld.volatile.shared.u8 	%rs18, [%r5];
	setp.eq.s16 	%p34, %rs18, 0;
	mov.pred 	%p45, 0;
	@%p34 bra 	$L__BB481_21;
	ld.volatile.shared.u8 	%rs19, [%r5+4];
	setp.ne.s16 	%p45, %rs19, 0;
$L__BB481_21:
	selp.u16 	%rs20, 1, 0, %p45;
	st.volatile.shared.u8 	[%r5], %rs20;
	ld.volatile.shared.u8 	%rs21, [%r5];
	setp.eq.s16 	%p36, %rs21, 0;
	mov.pred 	%p46, 0;
	@%p36 bra 	$L__BB481_23;
	ld.volatile.shared.u8 	%rs22, [%r5+2];
	setp.ne.s16 	%p46, %rs22, 0;
$L__BB481_23:
	selp.u16 	%rs23, 1, 0, %p46;
	st.volatile.shared.u8 	[%r5], %rs23;
	ld.volatile.shared.u8 	%rs24, [%r5];
	setp.eq.s16 	%p38, %rs24, 0;
	mov.pred 	%p47, 0;
	@%p38 bra 	$L__BB481_25;
	ld.volatile.shared.u8 	%rs25, [%r5+1];
	setp.ne.s16 	%p47, %rs25, 0;
$L__BB481_25:
	selp.u16 	%rs26, 1, 0, %p47;
	st.volatile.shared.u8 	[%r5], %rs26;
	setp.ne.s32 	%p39, %r1, 0;
	@%p39 bra 	$L__BB481_27;
	ld.shared.u8 	%rs27, [allsdata_u64];
	cvt.u64.u32 	%rd11, %r2;
	cvta.to.global.u64 	%rd12, %rd4;
	add.s64 	%rd13, %rd12, %rd11;
	st.global.u8 	[%rd13], %rs27;
$L__BB481_27:
	ret;

}
	// .globl	uncontiguous_all_u64
.visible .entry uncontiguous_all_u64(
	.param .u64 .ptr .align 1 uncontiguous_all_u64_param_0,
	.param .u64 .ptr .align 1 uncontiguous_all_u64_param_1,
	.param .u64 .ptr .align 1 uncontiguous_all_u64_param_2,
	.param .u64 .ptr .align 1 uncontiguous_all_u64_param_3,
	.param .u64 uncontiguous_all_u64_param_4,
	.param .u64 uncontiguous_all_u64_param_5
)
{
	.reg .pred 	%p<94>;
	.reg .b16 	%rs<26>;
	.reg .b32 	%r<210>;
	.reg .b64 	%rd<561>;

	ld.param.u64 	%rd260, [uncontiguous_all_u64_param_0];
	ld.param.u64 	%rd263, [uncontiguous_all_u64_param_1];
	ld.param.u64 	%rd264, [uncontiguous_all_u64_param_2];
	ld.param.u64 	%rd265, [uncontiguous_all_u64_param_3];
	ld.param.u64 	%rd261, [uncontiguous_all_u64_param_4];
	ld.param.u64 	%rd262, [uncontiguous_all_u64_param_5];
	cvta.to.global.u64 	%rd1, %rd265;
	cvta.to.global.u64 	%rd2, %rd264;
	cvta.to.global.u64 	%rd3, %rd263;
	mov.u32 	%r1, %tid.x;
	mov.u32 	%r2, %ctaid.x;
	mov.u32 	%r209, %ntid.x;
	mul.lo.s32 	%r52, %r2, %r209;
	shl.b32 	%r53, %r52, 1;
	add.s32 	%r4, %r53, %r1;
	mov.u32 	%r54, allsdata_u64;
	add.s32 	%r5, %r54, %r1;
	mov.b16 	%rs1, 1;
	st.shared.u8 	[%r5], %rs1;
	add.s32 	%r55, %r4, %r209;
	cvt.u64.u32 	%rd514, %r55;
	setp.le.u64 	%p17, %rd262, %rd514;
	@%p17 bra 	$L__BB482_56;
	cvt.u32.u64 	%r6, %rd261;
	add.s32 	%r203, %r6, -1;
	setp.lt.s32 	%p44, %r203, 0;
	mov.b64 	%rd518, 0;
	mov.u64 	%rd519, %rd518;
	@%p44 bra 	$L__BB482_53;
	cvt.u64.u32 	%rd515, %r4;
	setp.lt.u32 	%p45, %r203, 3;
	mov.b64 	%rd519, 0;
	mov.u64 	%rd518, %rd519;
	@%p45 bra 	$L__BB482_30;
	add.s32 	%r201, %r6, -2;
	and.b32  	%r131, %r6, -4;
	neg.s32 	%r200, %r131;
	mov.b64 	%rd519, 0;
$L__BB482_4:
	.pragma "nounroll";
	add.s32 	%r12, %r201, 1;
	mul.wide.u32 	%rd398, %r12, 8;
	add.s64 	%rd399, %rd2, %rd398;
	ld.global.u64 	%rd10, [%rd399];
	or.b64  	%rd400, %rd515, %rd10;
	and.b64  	%rd401, %rd400, -4294967296;
	setp.ne.s64 	%p46, %rd401, 0;
	@%p46 bra 	$L__BB482_6;
	cvt.u32.u64 	%r132, %rd10;
	cvt.u32.u64 	%r133, %rd515;
	div.u32 	%r134, %r133, %r132;
	mul.lo.s32 	%r135, %r134, %r132;
	sub.s32 	%r136, %r133, %r135;
	cvt.u64.u32 	%rd480, %r134;
	cvt.u64.u32 	%rd481, %r136;
	bra.uni 	$L__BB482_7;
$L__BB482_6:
	div.s64 	%rd480, %rd515, %rd10;
	mul.lo.s64 	%rd402, %rd480, %rd10;
	sub.s64 	%rd481, %rd515, %rd402;
$L__BB482_7:
	mul.wide.u32 	%rd403, %r12, 8;
	add.s64 	%rd404, %rd1, %rd403;
	ld.global.u64 	%rd17, [%rd404];
	mad.lo.s64 	%rd18, %rd17, %rd481, %rd518;
	or.b64  	%rd405, %rd514, %rd10;
	and.b64  	%rd406, %rd405, -4294967296;
	setp.ne.s64 	%p47, %rd406, 0;
	@%p47 bra 	$L__BB482_9;
	cvt.u32.u64 	%r137, %rd10;
	cvt.u32.u64 	%r138, %rd514;
	div.u32 	%r139, %r138, %r137;
	mul.lo.s32 	%r140, %r139, %r137;
	sub.s32 	%r141, %r138, %r140;
	cvt.u64.u32 	%rd482, %r139;
	cvt.u64.u32 	%rd483, %r141;
	bra.uni 	$L__BB482_10;
$L__BB482_9:
	div.s64 	%rd482, %rd514, %rd10;
	mul.lo.s64 	%rd407, %rd482, %rd10;
	sub.s64 	%rd483, %rd514, %rd407;
$L__BB482_10:
	mad.lo.s64 	%rd25, %rd483, %rd17, %rd519;
	add.s32 	%r13, %r201, -2;
	mul.wide.u32 	%rd408, %r201, 8;
	add.s64 	%rd409, %rd2, %rd408;
	ld.global.u64 	%rd26, [%rd409];
	or.b64  	%rd410, %rd480, %rd26;
	and.b64  	%rd411, %rd410, -4294967296;
	setp.ne.s64 	%p48, %rd411, 0;
	@%p48 bra 	$L__BB482_12;
	cvt.u32.u64 	%r142, %rd26;
	cvt.u32.u64 	%r143, %rd480;
	div.u32 	%r144, %r143, %r142;
	mul.lo.s32 	%r145, %r144, %r142;
	sub.s32 	%r146, %r143, %r145;
	cvt.u64.u32 	%rd484, %r144;
	cvt.u64.u32 	%rd485, %r146;
	bra.uni 	$L__BB482_13;
$L__BB482_12:
	div.s64 	%rd484, %rd480, %rd26;
	mul.lo.s64 	%rd412, %rd484, %rd26;
	sub.s64 	%rd485, %rd480, %rd412;
$L__BB482_13:
	mul.wide.u32 	%rd413, %r201, 8;
	add.s64 	%rd414, %rd1, %rd413;
	ld.global.u64 	%rd33, [%rd414];
	mad.lo.s64 	%rd34, %rd33, %rd485, %rd18;
	or.b64  	%rd415, %rd482, %rd26;
	and.b64  	%rd416, %rd415, -4294967296;
	setp.ne.s64 	%p49, %rd416, 0;
	@%p49 bra 	$L__BB482_15;
	cvt.u32.u64 	%r147, %rd26;
	cvt.u32.u64 	%r148, %rd482;
	div.u32 	%r149, %r148, %r147;
	mul.lo.s32 	%r150, %r149, %r147;
	sub.s32 	%r151, %r148, %r150;
	cvt.u64.u32 	%rd486, %r149;
	cvt.u64.u32 	%rd487, %r151;
	bra.uni 	$L__BB482_16;
$L__BB482_15:
	div.s64 	%rd486, %rd482, %rd26;
	mul.lo.s64 	%rd417, %rd486, %rd26;
	sub.s64 	%rd487, %rd482, %rd417;
$L__BB482_16:
	mad.lo.s64 	%rd41, %rd487, %rd33, %rd25;
	add.s32 	%r14, %r201, -1;
	mul.wide.u32 	%rd418, %r14, 8;
	add.s64 	%rd419, %rd2, %rd418;
	ld.global.u64 	%rd42, [%rd419];
	or.b64  	%rd420, %rd484, %rd42;
	and.b64  	%rd421, %rd420, -4294967296;
	setp.ne.s64 	%p50, %rd421, 0;
	@%p50 bra 	$L__BB482_18;
	cvt.u32.u64 	%r152, %rd42;
	cvt.u32.u64 	%r153, %rd484;
	div.u32 	%r154, %r153, %r152;
	mul.lo.s32 	%r155, %r154, %r152;
	sub.s32 	%r156, %r153, %r155;
	cvt.u64.u32 	%rd488, %r154;
	cvt.u64.u32 	%rd489, %r156;
	bra.uni 	$L__BB482_19;
$L__BB482_18:
	div.s64 	%rd488, %rd484, %rd42;
	mul.lo.s64 	%rd422, %rd488, %rd42;
	sub.s64 	%rd489, %rd484, %rd422;
$L__BB482_19:
	mul.wide.u32 	%rd423, %r14, 8;
	add.s64 	%rd424, %rd1, %rd423;
	ld.global.u64 	%rd49, [%rd424];
	mad.lo.s64 	%rd50, %rd49, %rd489, %rd34;
	or.b64  	%rd425, %rd486, %rd42;
	and.b64  	%rd426, %rd425, -4294967296;
	setp.ne.s64 	%p51, %rd426, 0;
	@%p51 bra 	$L__BB482_21;
	cvt.u32.u64 	%r157, %rd42;
	cvt.u32.u64 	%r158, %rd486;
	div.u32 	%r159, %r158, %r157;
	mul.lo.s32 	%r160, %r159, %r157;
	sub.s32 	%r161, %r158, %r160;
	cvt.u64.u32 	%rd490, %r159;
	cvt.u64.u32 	%rd491, %r161;
	bra.uni 	$L__BB482_22;
$L__BB482_21:
	div.s64 	%rd490, %rd486, %rd42;
	mul.lo.s64 	%rd427, %rd490, %rd42;
	sub.s64 	%rd491, %rd486, %rd427;
$L__BB482_22:
	mad.lo.s64 	%rd57, %rd491, %rd49, %rd41;
	mul.wide.u32 	%rd428, %r13, 8;
	add.s64 	%rd429, %rd2, %rd428;
	ld.global.u64 	%rd58, [%rd429];
	or.b64  	%rd430, %rd488, %rd58;
	and.b64  	%rd431, %rd430, -4294967296;
	setp.ne.s64 	%p52, %rd431, 0;
	@%p52 bra 	$L__BB482_24;
	cvt.u32.u64 	%r162, %rd58;
	cvt.u32.u64 	%r163, %rd488;
	div.u32 	%r164, %r163, %r162;
	mul.lo.s32 	%r165, %r164, %r162;
	sub.s32 	%r166, %r163, %r165;
	cvt.u64.u32 	%rd515, %r164;
	cvt.u64.u32 	%rd493, %r166;
	bra.uni 	$L__BB482_25;
$L__BB482_24:
	div.s64 	%rd515, %rd488, %rd58;
	mul.lo.s64 	%rd432, %rd515, %rd58;
	sub.s64 	%rd493, %rd488, %rd432;
$L__BB482_25:
	mul.wide.u32 	%rd433, %r13, 8;
	add.s64 	%rd434, %rd1, %rd433;
	ld.global.u64 	%rd65, [%rd434];
	mad.lo.s64 	%rd518, %rd65, %rd493, %rd50;
	or.b64  	%rd435, %rd490, %rd58;
	and.b64  	%rd436, %rd435, -4294967296;
	setp.ne.s64 	%p53, %rd436, 0;
	@%p53 bra 	$L__BB482_27;
	cvt.u32.u64 	%r167, %rd58;
	cvt.u32.u64 	%r168, %rd490;
	div.u32 	%r169, %r168, %r167;
	mul.lo.s32 	%r170, %r169, %r167;
	sub.s32 	%r171, %r168, %r170;
	cvt.u64.u32 	%rd514, %r169;
	cvt.u64.u32 	%rd495, %r171;
	bra.uni 	$L__BB482_28;
$L__BB482_27:
	div.s64 	%rd514, %rd490, %rd58;
	mul.lo.s64 	%rd437, %rd514, %rd58;
	sub.s64 	%rd495, %rd490, %rd437;
$L__BB482_28:
	mad.lo.s64 	%rd519, %rd495, %rd65, %rd57;
	add.s32 	%r201, %r201, -4;
	add.s32 	%r200, %r200, 4;
	setp.ne.s32 	%p54, %r200, 0;
	@%p54 bra 	$L__BB482_4;
	add.s32 	%r203, %r201, 1;
$L__BB482_30:
	and.b32  	%r19, %r6, 3;
	setp.eq.s32 	%p55, %r19, 0;
	@%p55 bra 	$L__BB482_53;
	setp.eq.s32 	%p56, %r19, 1;
	@%p56 bra 	$L__BB482_45;
	mul.wide.u32 	%rd439, %r203, 8;
	add.s64 	%rd440, %rd2, %rd439;
	ld.global.u64 	%rd80, [%rd440];
	or.b64  	%rd441, %rd515, %rd80;
	and.b64  	%rd442, %rd441, -4294967296;
	setp.ne.s64 	%p57, %rd442, 0;
	@%p57 bra 	$L__BB482_34;
	cvt.u32.u64 	%r172, %rd80;
	cvt.u32.u64 	%r173, %rd515;
	div.u32 	%r174, %r173, %r172;
	mul.lo.s32 	%r175, %r174, %r172;
	sub.s32 	%r176, %r173, %r175;
	cvt.u64.u32 	%rd502, %r174;
	cvt.u64.u32 	%rd503, %r176;
	bra.uni 	$L__BB482_35;
$L__BB482_34:
	div.s64 	%rd502, %rd515, %rd80;
	mul.lo.s64 	%rd443, %rd502, %rd80;
	sub.s64 	%rd503, %rd515, %rd443;
$L__BB482_35:
	add.s64 	%rd445, %rd1, %rd439;
	ld.global.u64 	%rd87, [%rd445];
	mad.lo.s64 	%rd88, %rd87, %rd503, %rd518;
	or.b64  	%rd446, %rd514, %rd80;
	and.b64  	%rd447, %rd446, -4294967296;
	setp.ne.s64 	%p58, %rd447, 0;
	@%p58 bra 	$L__BB482_37;
	cvt.u32.u64 	%r177, %rd80;
	cvt.u32.u64 	%r178, %rd514;
	div.u32 	%r179, %r178, %r177;
	mul.lo.s32 	%r180, %r179, %r177;
	sub.s32 	%r181, %r178, %r180;
	cvt.u64.u32 	%rd504, %r179;
	cvt.u64.u32 	%rd505, %r181;
	bra.uni 	$L__BB482_38;
$L__BB482_37:
	div.s64 	%rd504, %rd514, %rd80;
	mul.lo.s64 	%rd448, %rd504, %rd80;
	sub.s64 	%rd505, %rd514, %rd448;
$L__BB482_38:
	mad.lo.s64 	%rd95, %rd505, %rd87, %rd519;
	add.s32 	%r20, %r203, -1;
	mul.wide.u32 	%rd449, %r20, 8;
	add.s64 	%rd450, %rd2, %rd449;
	ld.global.u64 	%rd96, [%rd450];
	or.b64  	%rd451, %rd502, %rd96;
	and.b64  	%rd452, %rd451, -4294967296;
	setp.ne.s64 	%p59, %rd452, 0;
	@%p59 bra 	$L__BB482_40;
	cvt.u32.u64 	%r182, %rd96;
	cvt.u32.u64 	%r183, %rd502;
	div.u32 	%r184, %r183, %r182;
	mul.lo.s32 	%r185, %r184, %r182;
	sub.s32 	%r186, %r183, %r185;
	cvt.u64.u32 	%rd515, %r184;
	cvt.u64.u32 	%rd507, %r186;
	bra.uni 	$L__BB482_41;
$L__BB482_40:
	div.s64 	%rd515, %rd502, %rd96;
	mul.lo.s64 	%rd453, %rd515, %rd96;
	sub.s64 	%rd507, %rd502, %rd453;
$L__BB482_41:
	add.s64 	%rd455, %rd1, %rd449;
	ld.global.u64 	%rd103, [%rd455];
	mad.lo.s64 	%rd518, %rd103, %rd507, %rd88;
	or.b64  	%rd456, %rd504, %rd96;
	and.b64  	%rd457, %rd456, -4294967296;
	setp.ne.s64 	%p60, %rd457, 0;
	@%p60 bra 	$L__BB482_43;
	cvt.u32.u64 	%r187, %rd96;
	cvt.u32.u64 	%r188, %rd504;
	div.u32 	%r189, %r188, %r187;
	mul.lo.s32 	%r190, %r189, %r187;
	sub.s32 	%r191, %r188, %r190;
	cvt.u64.u32 	%rd514, %r189;
	cvt.u64.u32 	%rd509, %r191;
	bra.uni 	$L__BB482_44;
$L__BB482_43:
	div.s64 	%rd514, %rd504, %rd96;
	mul.lo.s64 	%rd458, %rd514, %rd96;
	sub.s64 	%rd509, %rd504, %rd458;
$L__BB482_44:
	mad.lo.s64 	%rd519, %rd509, %rd103, %rd95;
	add.s32 	%r203, %r203, -2;
$L__BB482_45:
	and.b32  	%r192, %r6, 1;
	setp.eq.b32 	%p61, %r192, 1;
	not.pred 	%p62, %p61;
	@%p62 bra 	$L__BB482_53;
	mul.wide.u32 	%rd459, %r203, 8;
	add.s64 	%rd460, %rd2, %rd459;
	ld.global.u64 	%rd118, [%rd460];
	or.b64  	%rd461, %rd515, %rd118;
	and.b64  	%rd462, %rd461, -4294967296;
	setp.ne.s64 	%p63, %rd462, 0;
	@%p63 bra 	$L__BB482_48;
	cvt.u32.u64 	%r193, %rd118;
	cvt.u32.u64 	%r194, %rd515;
	rem.u32 	%r195, %r194, %r193;
	cvt.u64.u32 	%rd516, %r195;
	bra.uni 	$L__BB482_49;
$L__BB482_48:
	rem.s64 	%rd516, %rd515, %rd118;
$L__BB482_49:
	add.s64 	%rd464, %rd1, %rd459;
	ld.global.u64 	%rd122, [%rd464];
	mad.lo.s64 	%rd518, %rd122, %rd516, %rd518;
	or.b64  	%rd465, %rd514, %rd118;
	and.b64  	%rd466, %rd465, -4294967296;
	setp.ne.s64 	%p64, %rd466, 0;
	@%p64 bra 	$L__BB482_51;
	cvt.u32.u64 	%r196, %rd118;
	cvt.u32.u64 	%r197, %rd514;
	rem.u32 	%r198, %r197, %r196;
	cvt.u64.u32 	%rd517, %r198;
	bra.uni 	$L__BB482_52;
$L__BB482_51:
	rem.s64 	%rd517, %rd514, %rd118;
$L__BB482_52:
	mad.lo.s64 	%rd519, %rd517, %rd122, %rd519;
$L__BB482_53:
	shl.b64 	%rd467, %rd518, 3;
	add.s64 	%rd468, %rd3, %rd467;
	ld.global.u64 	%rd469, [%rd468];
	setp.eq.s64 	%p66, %rd469, 0;
	mov.pred 	%p86, 0;
	@%p66 bra 	$L__BB482_55;
	shl.b64 	%rd470, %rd519, 3;
	add.s64 	%rd471, %rd3, %rd470;
	ld.global.u64 	%rd472, [%rd471];
	setp.ne.s64 	%p86, %rd472, 0;
$L__BB482_55:
	selp.u16 	%rs3, 1, 0, %p86;
	st.shared.u8 	[%r5], %rs3;
	bra.uni 	$L__BB482_116;
$L__BB482_56:
	cvt.u64.u32 	%rd551, %r4;
	setp.le.u64 	%p18, %rd262, %rd551;
	@%p18 bra 	$L__BB482_116;
	cvt.u32.u64 	%r23, %rd261;
	add.s32 	%r207, %r23, -1;
	setp.lt.s32 	%p19, %r207, 0;
	mov.b64 	%rd560, 0;
	@%p19 bra 	$L__BB482_115;
	and.b32  	%r25, %r23, 7;
	setp.lt.u32 	%p20, %r207, 7;
	mov.b64 	%rd560, 0;
	@%p20 bra 	$L__BB482_86;
	add.s32 	%r205, %r23, -4;
	and.b32  	%r56, %r23, -8;
	neg.s32 	%r204, %r56;
	mov.b64 	%rd560, 0;
$L__BB482_60:
	.pragma "nounroll";
	add.s32 	%r30, %r205, 3;
	mul.wide.u32 	%rd270, %r30, 8;
	add.s64 	%rd271, %rd2, %rd270;
	ld.global.u64 	%rd133, [%rd271];
	or.b64  	%rd272, %rd551, %rd133;
	and.b64  	%rd273, %rd272, -4294967296;
	setp.ne.s64 	%p21, %rd273, 0;
	@%p21 bra 	$L__BB482_62;
	cvt.u32.u64 	%r57, %rd133;
	cvt.u32.u64 	%r58, %rd551;
	div.u32 	%r59, %r58, %r57;
	mul.lo.s32 	%r60, %r59, %r57;
	sub.s32 	%r61, %r58, %r60;
	cvt.u64.u32 	%rd522, %r59;
	cvt.u64.u32 	%rd523, %r61;
	bra.uni 	$L__BB482_63;
$L__BB482_62:
	div.s64 	%rd522, %rd551, %rd133;
	mul.lo.s64 	%rd274, %rd522, %rd133;
	sub.s64 	%rd523, %rd551, %rd274;
$L__BB482_63:
	add.s64 	%rd276, %rd1, %rd270;
	ld.global.u64 	%rd277, [%rd276];
	mad.lo.s64 	%rd140, %rd277, %rd523, %rd560;
	add.s32 	%r31, %r205, 2;
	mul.wide.u32 	%rd278, %r31, 8;
	add.s64 	%rd279, %rd2, %rd278;
	ld.global.u64 	%rd141, [%rd279];
	or.b64  	%rd280, %rd522, %rd141;
	and.b64  	%rd281, %rd280, -4294967296;
	setp.ne.s64 	%p22, %rd281, 0;
	@%p22 bra 	$L__BB482_65;
	cvt.u32.u64 	%r62, %rd141;
	cvt.u32.u64 	%r63, %rd522;
	div.u32 	%r64, %r63, %r62;
	mul.lo.s32 	%r65, %r64, %r62;
	sub.s32 	%r66, %r63, %r65;
	cvt.u64.u32 	%rd524, %r64;
	cvt.u64.u32 	%rd525, %r66;
	bra.uni 	$L__BB482_66;
$L__BB482_65:
	div.s64 	%rd524, %rd522, %rd141;
	mul.lo.s64 	%rd282, %rd524, %rd141;
	sub.s64 	%rd525, %rd522, %rd282;
$L__BB482_66:
	add.s64 	%rd284, %rd1, %rd278;
	ld.global.u64 	%rd285, [%rd284];
	mad.lo.s64 	%rd148, %rd285, %rd525, %rd140;
	add.s32 	%r32, %r205, 1;
	mul.wide.u32 	%rd286, %r32, 8;
	add.s64 	%rd287, %rd2, %rd286;
	ld.global.u64 	%rd149, [%rd287];
	or.b64  	%rd288, %rd524, %rd149;
	and.b64  	%rd289, %rd288, -4294967296;
	setp.ne.s64 	%p23, %rd289, 0;
	@%p23 bra 	$L__BB482_68;
	cvt.u32.u64 	%r67, %rd149;
	cvt.u32.u64 	%r68, %rd524;
	div.u32 	%r69, %r68, %r67;
	mul.lo.s32 	%r70, %r69, %r67;
	sub.s32 	%r71, %r68, %r70;
	cvt.u64.u32 	%rd526, %r69;
	cvt.u64.u32 	%rd527, %r71;
	bra.uni 	$L__BB482_69;
$L__BB482_68:
	div.s64 	%rd526, %rd524, %rd149;
	mul.lo.s64 	%rd290, %rd526, %rd149;
	sub.s64 	%rd527, %rd524, %rd290;
$L__BB482_69:
	add.s64 	%rd292, %rd1, %rd286;
	ld.global.u64 	%rd293, [%rd292];
	mad.lo.s64 	%rd156, %rd293, %rd527, %rd148;
	add.s32 	%r33, %r205, -4;
	mul.wide.u32 	%rd294, %r205, 8;
	add.s64 	%rd295, %rd2, %rd294;
	ld.global.u64 	%rd157, [%rd295];
	or.b64  	%rd296, %rd526, %rd157;
	and.b64  	%rd297, %rd296, -4294967296;
	setp.ne.s64 	%p24, %rd297, 0;
	@%p24 bra 	$L__BB482_71;
	cvt.u32.u64 	%r72, %rd157;
	cvt.u32.u64 	%r73, %rd526;
	div.u32 	%r74, %r73, %r72;
	mul.lo.s32 	%r75, %r74, %r72;
	sub.s32 	%r76, %r73, %r75;
	cvt.u64.u32 	%rd528, %r74;
	cvt.u64.u32 	%rd529, %r76;
	bra.uni 	$L__BB482_72;
$L__BB482_71:
	div.s64 	%rd528, %rd526, %rd157;
	mul.lo.s64 	%rd298, %rd528, %rd157;
	sub.s64 	%rd529, %rd526, %rd298;
$L__BB482_72:
	add.s64 	%rd300, %rd1, %rd294;
	ld.global.u64 	%rd301, [%rd300];
	mad.lo.s64 	%rd164, %rd301, %rd529, %rd156;
	add.s32 	%r34, %r205, -1;
	mul.wide.u32 	%rd302, %r34, 8;
	add.s64 	%rd303, %rd2, %rd302;
	ld.global.u64 	%rd165, [%rd303];
	or.b64  	%rd304, %rd528, %rd165;
	and.b64  	%rd305, %rd304, -4294967296;
	setp.ne.s64 	%p25, %rd305, 0;
	@%p25 bra 	$L__BB482_74;
	cvt.u32.u64 	%r77, %rd165;
	cvt.u32.u64 	%r78, %rd528;
	div.u32 	%r79, %r78, %r77;
	mul.lo.s32 	%r80, %r79, %r77;
	sub.s32 	%r81, %r78, %r80;
	cvt.u64.u32 	%rd530, %r79;
	cvt.u64.u32 	%rd531, %r81;
	bra.uni 	$L__BB482_75;
$L__BB482_74:
	div.s64 	%rd530, %rd528, %rd165;
	mul.lo.s64 	%rd306, %rd530, %rd165;
	sub.s64 	%rd531, %rd528, %rd306;
$L__BB482_75:
	add.s64 	%rd308, %rd1, %rd302;
	ld.global.u64 	%rd309, [%rd308];
	mad.lo.s64 	%rd172, %rd309, %rd531, %rd164;
	add.s32 	%r35, %r205, -2;
	mul.wide.u32 	%rd310, %r35, 8;
	add.s64 	%rd311, %rd2, %rd310;
	ld.global.u64 	%rd173, [%rd311];
	or.b64  	%rd312, %rd530, %rd173;
	and.b64  	%rd313, %rd312, -4294967296;
	setp.ne.s64 	%p26, %rd313, 0;
	@%p26 bra 	$L__BB482_77;
	cvt.u32.u64 	%r82, %rd173;
	cvt.u32.u64 	%r83, %rd530;
	div.u32 	%r84, %r83, %r82;
	mul.lo.s32 	%r85, %r84, %r82;
	sub.s32 	%r86, %r83, %r85;
	cvt.u64.u32 	%rd532, %r84;
	cvt.u64.u32 	%rd533, %r86;
	bra.uni 	$L__BB482_78;
$L__BB482_77:
	div.s64 	%rd532, %rd530, %rd173;
	mul.lo.s64 	%rd314, %rd532, %rd173;
	sub.s64 	%rd533, %rd530, %rd314;
$L__BB482_78:
	add.s64 	%rd316, %rd1, %rd310;
	ld.global.u64 	%rd317, [%rd316];
	mad.lo.s64 	%rd180, %rd317, %rd533, %rd172;
	add.s32 	%r36, %r205, -3;
	mul.wide.u32 	%rd318, %r36, 8;
	add.s64 	%rd319, %rd2, %rd318;
	ld.global.u64 	%rd181, [%rd319];
	or.b64  	%rd320, %rd532, %rd181;
	and.b64  	%rd321, %rd320, -4294967296;
	setp.ne.s64 	%p27, %rd321, 0;
	@%p27 bra 	$L__BB482_80;
	cvt.u32.u64 	%r87, %rd181;
	cvt.u32.u64 	%r88, %rd532;
	div.u32 	%r89, %r88, %r87;
	mul.lo.s32 	%r90, %r89, %r87;
	sub.s32 	%r91, %r88, %r90;
	cvt.u64.u32 	%rd534, %r89;
	cvt.u64.u32 	%rd535, %r91;
	bra.uni 	$L__BB482_81;
$L__BB482_80:
	div.s64 	%rd534, %rd532, %rd181;
	mul.lo.s64 	%rd322, %rd534, %rd181;
	sub.s64 	%rd535, %rd532, %rd322;
$L__BB482_81:
	add.s64 	%rd324, %rd1, %rd318;
	ld.global.u64 	%rd325, [%rd324];
	mad.lo.s64 	%rd188, %rd325, %rd535, %rd180;
	mul.wide.u32 	%rd326, %r33, 8;
	add.s64 	%rd327, %rd2, %rd326;
	ld.global.u64 	%rd189, [%rd327];
	or.b64  	%rd328, %rd534, %rd189;
	and.b64  	%rd329, %rd328, -4294967296;
	setp.ne.s64 	%p28, %rd329, 0;
	@%p28 bra 	$L__BB482_83;
	cvt.u32.u64 	%r92, %rd189;
	cvt.u32.u64 	%r93, %rd534;
	div.u32 	%r94, %r93, %r92;
	mul.lo.s32 	%r95, %r94, %r92;
	sub.s32 	%r96, %r93, %r95;
	cvt.u64.u32 	%rd551, %r94;
	cvt.u64.u32 	%rd537, %r96;
	bra.uni 	$L__BB482_84;
$L__BB482_83:
	div.s64 	%rd551, %rd534, %rd189;
	mul.lo.s64 	%rd330, %rd551, %rd189;
	sub.s64 	%rd537, %rd534, %rd330;
$L__BB482_84:
	add.s64 	%rd332, %rd1, %rd326;
	ld.global.u64 	%rd333, [%rd332];
	mad.lo.s64 	%rd560, %rd333, %rd537, %rd188;
	add.s32 	%r205, %r205, -8;
	add.s32 	%r204, %r204, 8;
	setp.ne.s32 	%p29, %r204, 0;
	@%p29 bra 	$L__BB482_60;
	add.s32 	%r207, %r205, 3;
$L__BB482_86:
	setp.eq.s32 	%p30, %r25, 0;
	@%p30 bra 	$L__BB482_115;
	and.b32  	%r41, %r23, 3;
	setp.lt.u32 	%p31, %r25, 4;
	@%p31 bra 	$L__BB482_101;
	mul.wide.u32 	%rd335, %r207, 8;
	add.s64 	%rd336, %rd2, %rd335;
	ld.global.u64 	%rd200, [%rd336];
	or.b64  	%rd337, %rd551, %rd200;
	and.b64  	%rd338, %rd337, -4294967296;
	setp.ne.s64 	%p32, %rd338, 0;
	@%p32 bra 	$L__BB482_90;
	cvt.u32.u64 	%r97, %rd200;
	cvt.u32.u64 	%r98, %rd551;
	div.u32 	%r99, %r98, %r97;
	mul.lo.s32 	%r100, %r99, %r97;
	sub.s32 	%r101, %r98, %r100;
	cvt.u64.u32 	%rd541, %r99;
	cvt.u64.u32 	%rd542, %r101;
	bra.uni 	$L__BB482_91;
$L__BB482_90:
	div.s64 	%rd541, %rd551, %rd200;
	mul.lo.s64 	%rd339, %rd541, %rd200;
	sub.s64 	%rd542, %rd551, %rd339;
$L__BB482_91:
	add.s64 	%rd341, %rd1, %rd335;
	ld.global.u64 	%rd342, [%rd341];
	mad.lo.s64 	%rd207, %rd342, %rd542, %rd560;
	add.s32 	%r42, %r207, -1;
	mul.wide.u32 	%rd343, %r42, 8;
	add.s64 	%rd344, %rd2, %rd343;
	ld.global.u64 	%rd208, [%rd344];
	or.b64  	%rd345, %rd541, %rd208;
	and.b64  	%rd346, %rd345, -4294967296;
	setp.ne.s64 	%p33, %rd346, 0;
	@%p33 bra 	$L__BB482_93;
	cvt.u32.u64 	%r102, %rd208;
	cvt.u32.u64 	%r103, %rd541;
	div.u32 	%r104, %r103, %r102;
	mul.lo.s32 	%r105, %r104, %r102;
	sub.s32 	%r106, %r103, %r105;
	cvt.u64.u32 	%rd543, %r104;
	cvt.u64.u32 	%rd544, %r106;
	bra.uni 	$L__BB482_94;
$L__BB482_93:
	div.s64 	%rd543, %rd541, %rd208;
	mul.lo.s64 	%rd347, %rd543, %rd208;
	sub.s64 	%rd544, %rd541, %rd347;
$L__BB482_94:
	add.s64 	%rd349, %rd1, %rd343;
	ld.global.u64 	%rd350, [%rd349];
	mad.lo.s64 	%rd215, %rd350, %rd544, %rd207;
	add.s32 	%r43, %r207, -2;
	mul.wide.u32 	%rd351, %r43, 8;
	add.s64 	%rd352, %rd2, %rd351;
	ld.global.u64 	%rd216, [%rd352];
	or.b64  	%rd353, %rd543, %rd216;
	and.b64  	%rd354, %rd353, -4294967296;
	setp.ne.s64 	%p34, %rd354, 0;
	@%p34 bra 	$L__BB482_96;
	cvt.u32.u64 	%r107, %rd216;
	cvt.u32.u64 	%r108, %rd543;
	div.u32 	%r109, %r108, %r107;
	mul.lo.s32 	%r110, %r109, %r107;
	sub.s32 	%r111, %r108, %r110;
	cvt.u64.u32 	%rd545, %r109;
	cvt.u64.u32 	%rd546, %r111;
	bra.uni 	$L__BB482_97;
$L__BB482_96:
	div.s64 	%rd545, %rd543, %rd216;
	mul.lo.s64 	%rd355, %rd545, %rd216;
	sub.s64 	%rd546, %rd543, %rd355;
$L__BB482_97:
	add.s64 	%rd357, %rd1, %rd351;
	ld.global.u64 	%rd358, [%rd357];
	mad.lo.s64 	%rd223, %rd358, %rd546, %rd215;
	add.s32 	%r44, %r207, -3;
	mul.wide.u32 	%rd359, %r44, 8;
	add.s64 	%rd360, %rd2, %rd359;
	ld.global.u64 	%rd224, [%rd360];
	or.b64  	%rd361, %rd545, %rd224;
	and.b64  	%rd362, %rd361, -4294967296;
	setp.ne.s64 	%p35, %rd362, 0;
	@%p35 bra 	$L__BB482_99;
	cvt.u32.u64 	%r112, %rd224;
	cvt.u32.u64 	%r113, %rd545;
	div.u32 	%r114, %r113, %r112;
	mul.lo.s32 	%r115, %r114, %r112;
	sub.s32 	%r116, %r113, %r115;
	cvt.u64.u32 	%rd551, %r114;
	cvt.u64.u32 	%rd548, %r116;
	bra.uni 	$L__BB482_100;
$L__BB482_99:
	div.s64 	%rd551, %rd545, %rd224;
	mul.lo.s64 	%rd363, %rd551, %rd224;
	sub.s64 	%rd548, %rd545, %rd363;
$L__BB482_100:
	add.s64 	%rd365, %rd1, %rd359;
	ld.global.u64 	%rd366, [%rd365];
	mad.lo.s64 	%rd560, %rd366, %rd548, %rd223;
	add.s32 	%r207, %r207, -4;
$L__BB482_101:
	setp.eq.s32 	%p36, %r41, 0;
	@%p36 bra 	$L__BB482_115;
	setp.eq.s32 	%p37, %r41, 1;
	@%p37 bra 	$L__BB482_110;
	mul.wide.u32 	%rd368, %r207, 8;
	add.s64 	%rd369, %rd2, %rd368;
	ld.global.u64 	%rd235, [%rd369];
	or.b64  	%rd370, %rd551, %rd235;
	and.b64  	%rd371, %rd370, -4294967296;
	setp.ne.s64 	%p38, %rd371, 0;
	@%p38 bra 	$L__BB482_105;
	cvt.u32.u64 	%r117, %rd235;
	cvt.u32.u64 	%r118, %rd551;
	div.u32 	%r119, %r118, %r117;
	mul.lo.s32 	%r120, %r119, %r117;
	sub.s32 	%r121, %r118, %r120;
	cvt.u64.u32 	%rd552, %r119;
	cvt.u64.u32 	%rd553, %r121;
	bra.uni 	$L__BB482_106;
$L__BB482_105:
	div.s64 	%rd552, %rd551, %rd235;
	mul.lo.s64 	%rd372, %rd552, %rd235;
	sub.s64 	%rd553, %rd551, %rd372;
$L__BB482_106:
	add.s64 	%rd374, %rd1, %rd368;
	ld.global.u64 	%rd375, [%rd374];
	mad.lo.s64 	%rd242, %rd375, %rd553, %rd560;
	add.s32 	%r47, %r207, -1;
	mul.wide.u32 	%rd376, %r47, 8;
	add.s64 	%rd377, %rd2, %rd376;
	ld.global.u64 	%rd243, [%rd377];
	or.b64  	%rd378, %rd552, %rd243;
	and.b64  	%rd379, %rd378, -4294967296;
	setp.ne.s64 	%p39, %rd379, 0;
	@%p39 bra 	$L__BB482_108;
	cvt.u32.u64 	%r122, %rd243;
	cvt.u32.u64 	%r123, %rd552;
	div.u32 	%r124, %r123, %r122;
	mul.lo.s32 	%r125, %r124, %r122;
	sub.s32 	%r126, %r123, %r125;
	cvt.u64.u32 	%rd551, %r124;
	cvt.u64.u32 	%rd555, %r126;
	bra.uni 	$L__BB482_109;
$L__BB482_108:
	div.s64 	%rd551, %rd552, %rd243;
	mul.lo.s64 	%rd380, %rd551, %rd243;
	sub.s64 	%rd555, %rd552, %rd380;
$L__BB482_109:
	add.s64 	%rd382, %rd1, %rd376;
	ld.global.u64 	%rd383, [%rd382];
	mad.lo.s64 	%rd560, %rd383, %rd555, %rd242;
	add.s32 	%r207, %r207, -2;
$L__BB482_110:
	and.b32  	%r127, %r23, 1;
	setp.eq.b32 	%p40, %r127, 1;
	not.pred 	%p41, %p40;
	@%p41 bra 	$L__BB482_115;
	mul.wide.u32 	%rd384, %r207, 8;
	add.s64 	%rd385, %rd2, %rd384;
	ld.global.u64 	%rd254, [%rd385];
	or.b64  	%rd386, %rd551, %rd254;
	and.b64  	%rd387, %rd386, -4294967296;
	setp.ne.s64 	%p42, %rd387, 0;
	@%p42 bra 	$L__BB482_113;
	cvt.u32.u64 	%r128, %rd254;
	cvt.u32.u64 	%r129, %rd551;
	rem.u32 	%r130, %r129, %r128;
	cvt.u64.u32 	%rd559, %r130;
	bra.uni 	$L__BB482_114;
$L__BB482_113:
	rem.s64 	%rd559, %rd551, %rd254;
$L__BB482_114:
	add.s64 	%rd389, %rd1, %rd384;
	ld.global.u64 	%rd390, [%rd389];
	mad.lo.s64 	%rd560, %rd390, %rd559, %rd560;
$L__BB482_115:
	shl.b64 	%rd391, %rd560, 3;
	add.s64 	%rd392, %rd3, %rd391;
	ld.global.u64 	%rd393, [%rd392];
	setp.ne.s64 	%p43, %rd393, 0;
	selp.u16 	%rs2, 1, 0, %p43;
	st.shared.u8 	[%r5], %rs2;
$L__BB482_116:
	bar.sync 	0;
	setp.lt.u32 	%p67, %r209, 66;
	@%p67 bra 	$L__BB482_122;
$L__BB482_117:
	shr.u32 	%r51, %r209, 1;
	setp.ge.u32 	%p68, %r1, %r51;
	@%p68 bra 	$L__BB482_121;
	ld.shared.u8 	%rs4, [%r5];
	setp.eq.s16 	%p70, %rs4, 0;
	mov.pred 	%p87, 0;
	@%p70 bra 	$L__BB482_120;
	add.s32 	%r199, %r5, %r51;
	ld.shared.u8 	%rs5, [%r199];
	setp.ne.s16 	%p87, %rs5, 0;
$L__BB482_120:
	selp.u16 	%rs6, 1, 0, %p87;
	st.shared.u8 	[%r5], %rs6;
$L__BB482_121:
	bar.sync 	0;
	setp.gt.u32 	%p71, %r209, 131;
	mov.u32 	%r209, %r51;
	@%p71 bra 	$L__BB482_117;
$L__BB482_122:
	setp.gt.u32 	%p72, %r1, 31;
	@%p72 bra 	$L__BB482_137;
	ld.volatile.shared.u8 	%rs7, [%r5];
	setp.eq.s16 	%p74, %rs7, 0;
	mov.pred 	%p88, 0;
	@%p74 bra 	$L__BB482_125;
	ld.volatile.shared.u8 	%rs8, [%r5+32];
	setp.ne.s16 	%p88, %rs8, 0;
$L__BB482_125:
	selp.u16 	%rs9, 1, 0, %p88;
	st.volatile.shared.u8 	[%r5], %rs9;
	ld.volatile.shared.u8 	%rs10, [%r5];
	setp.eq.s16 	%p76, %rs10, 0;
	mov.pred 	%p89, 0;
	@%p76 bra 	$L__BB482_127;
	ld.volatile.shared.u8 	%rs11, [%r5+16];
	setp.ne.s16 	%p89, %rs11, 0;
$L__BB482_127:
	selp.u16 	%rs12, 1, 0, %p89;
	st.volatile.shared.u8 	[%r5], %rs12;
	ld.volatile.shared.u8 	%rs13, [%r5];
	setp.eq.s16 	%p78, %rs13, 0;
	mov.pred 	%p90, 0;
	@%p78 bra 	$L__BB482_129;
	ld.volatile.shared.u8 	%rs14, [%r5+8];
	setp.ne.s16 	%p90, %rs14, 0;
$L__BB482_129:
	selp.u16 	%rs15, 1, 0, %p90;
	st.volatile.shared.u8 	[%r5], %rs15;
	ld.volatile.shared.u8 	%rs16, [%r5];
	setp.eq.s16 	%p80, %rs16, 0;
	mov.pred 	%p91, 0;
	@%p80 bra 	$L__BB482_131;
	ld.volatile.shared.u8 	%rs17, [%r5+4];
	setp.ne.s16 	%p91, %rs17, 0;
$L__BB482_131:
	selp.u16 	%rs18, 1, 0, %p91;
	st.volatile.shared.u8 	[%r5], %rs18;
	ld.volatile.shared.u8 	%rs19, [%r5];
	setp.eq.s16 	%p82, %rs19, 0;
	mov.pred 	%p92, 0;
	@%p82 bra 	$L__BB482_133;
	ld.volatile.shared.u8 	%rs20, [%r5+2];
	setp.ne.s16 	%p92, %rs20, 0;
$L__BB482_133:
	selp.u16 	%rs21, 1, 0, %p92;
	st.volatile.shared.u8 	[%r5], %rs21;
	ld.volatile.shared.u8 	%rs22, [%r5];
	setp.eq.s16 	%p84, %rs22, 0;
	mov.pred 	%p93, 0;
	@%p84 bra 	$L__BB482_135;
	ld.volatile.shared.u8 	%rs23, [%r5+1];
	setp.ne.s16 	%p93, %rs23, 0;
$L__BB482_135:
	selp.u16 	%rs24, 1, 0, %p93;
	st.volatile.shared.u8 	[%r5], %rs24;
	setp.ne.s32 	%p85, %r1, 0;
	@%p85 bra 	$L__BB482_137;
	ld.shared.u8 	%rs25, [allsdata_u64];
	cvt.u64.u32 	%rd473, %r2;
	cvta.to.global.u64 	%rd474, %rd260;
	add.s64 	%rd475, %rd474, %rd473;
	st.global.u8 	[%rd475], %rs25;
$L__BB482_137:
	ret;

}
	// .globl	uncontiguous_cumulate_all_u64
.visible .entry uncontiguous_cumulate_all_u64(
	.param .u64 .ptr .align 1 uncontiguous_cumulate_all_u64_param_0,
	.param .u64 .ptr .align 1 uncontiguous_cumulate_all_u64_param_1,
	.param .u64 .ptr .align 1 uncontiguous_cumulate_all_u64_param_2,
	.param .u64 .ptr .align 1 uncontiguous_cumulate_all_u64_param_3,
	.param .u64 uncontiguous_cumulate_all_u64_param_4,
	.param .u64 uncontiguous_cumulate_all_u64_param_5
)
{
	.reg .pred 	%p<93>;
	.reg .b16 	%rs<28>;
	.reg .b32 	%r<210>;
	.reg .b64 	%rd<555>;

	ld.param.u64 	%rd260, [uncontiguous_cumulate_all_u64_param_0];
	ld.param.u64 	%rd263, [uncontiguous_cumulate_all_u64_param_1];
	ld.param.u64 	%rd264, [uncontiguous_cumulate_all_u64_param_2];
	ld.param.u64 	%rd265, [uncontiguous_cumulate_all_u64_param_3];
	ld.param.u64 	%rd261, [uncontiguous_cumulate_all_u64_param_4];
	ld.param.u64 	%rd262, [uncontiguous_cumulate_all_u64_param_5];
	cvta.to.global.u64 	%rd1, %rd265;
	cvta.to.global.u64 	%rd2, %rd264;
	cvta.to.global.u64 	%rd3, %rd263;
	mov.u32 	%r1, %tid.x;
	mov.u32 	%r2, %ctaid.x;
	mov.u32 	%r209, %ntid.x;
	mul.lo.s32 	%r52, %r2, %r209;
	shl.b32 	%r53, %r52, 1;
	add.s32 	%r4, %r53, %r1;
	mov.u32 	%r54, allsdata_u64;
	add.s32 	%r5, %r54, %r1;
	mov.b16 	%rs1, 1;
	st.shared.u8 	[%r5], %rs1;
	add.s32 	%r55, %r4, %r209;
	cvt.u64.u32 	%rd508, %r55;
	setp.le.u64 	%p17, %rd262, %rd508;
	@%p17 bra 	$L__BB483_56;
	cvt.u32.u64 	%r6, %rd261;
	add.s32 	%r203, %r6, -1;
	setp.lt.s32 	%p43, %r203, 0;
	mov.b64 	%rd512, 0;
	mov.u64 	%rd513, %rd512;
	@%p43 bra 	$L__BB483_53;
	cvt.u64.u32 	%rd509, %r4;
	setp.lt.u32 	%p44, %r203, 3;
	mov.b64 	%rd513, 0;
	mov.u64 	%rd512, %rd513;
	@%p44 bra 	$L__BB483_30;
	add.s32 	%r201, %r6, -2;
	and.b32  	%r131, %r6, -4;
	neg.s32 	%r200, %r131;
	mov.b64 	%rd513, 0;
$L__BB483_4:
	.pragma "nounroll";
	add.s32 	%r12, %r201, 1;
	mul.wide.u32 	%rd396, %r12, 8;
	add.s64 	%rd397, %rd2, %rd396;
	ld.global.u64 	%rd10, [%rd397];
	or.b64  	%rd398, %rd509, %rd10;
	and.b64  	%rd399, %rd398, -4294967296;
	setp.ne.s64 	%p45, %rd399, 0;
	@%p45 bra 	$L__BB483_6;
	cvt.u32.u64 	%r132, %rd10;
	cvt.u32.u64 	%r133, %rd509;
	div.u32 	%r134, %r133, %r132;
	mul.lo.s32 	%r135, %r134, %r132;
	sub.s32 	%r136, %r133, %r135;
	cvt.u64.u32 	%rd474, %r134;
	cvt.u64.u32 	%rd475, %r136;
	bra.uni 	$L__BB483_7;
$L__BB483_6:
	div.s64 	%rd474, %rd509, %rd10;
	mul.lo.s64 	%rd400, %rd474, %rd10;
	sub.s64 	%rd475, %rd509, %rd400;
$L__BB483_7:
	mul.wide.u32 	%rd401, %r12, 8;
	add.s64 	%rd402, %rd1, %rd401;
	ld.global.u64 	%rd17, [%rd402];
	mad.lo.s64 	%rd18, %rd17, %rd475, %rd512;
	or.b64  	%rd403, %rd508, %rd10;
	and.b64  	%rd404, %rd403, -4294967296;
	setp.ne.s64 	%p46, %rd404, 0;
	@%p46 bra 	$L__BB483_9;
	cvt.u32.u64 	%r137, %rd10;
	cvt.u32.u64 	%r138, %rd508;
	div.u32 	%r139, %r138, %r137;
	mul.lo.s32 	%r140, %r139, %r137;
	sub.s32 	%r141, %r138, %r140;
	cvt.u64.u32 	%rd476, %r139;
	cvt.u64.u32 	%rd477, %r141;
	bra.uni 	$L__BB483_10;
$L__BB483_9:
	div.s64 	%rd476, %rd508, %rd10;
	mul.lo.s64 	%rd405, %rd476, %rd10;
	sub.s64 	%rd477, %rd508, %rd405;
$L__BB483_10:
	mad.lo.s64 	%rd25, %rd477, %rd17, %rd513;
	add.s32 	%r13, %r201, -2;
	mul.wide.u32 	%rd406, %r201, 8;
	add.s64 	%rd407, %rd2, %rd406;
	ld.global.u64 	%rd26, [%rd407];
	or.b64  	%rd408, %rd474, %rd26;
	and.b64  	%rd409, %rd408, -4294967296;
	setp.ne.s64 	%p47, %rd409, 0;
	@%p47 bra 	$L__BB483_12;
	cvt.u32.u64 	%r142, %rd26;
	cvt.u32.u64 	%r143, %rd474;
	div.u32 	%r144, %r143, %r142;
	mul.lo.s32 	%r145, %r144, %r142;
	sub.s32 	%r146, %r143, %r145;
	cvt.u64.u32 	%rd478, %r144;
	cvt.u64.u32 	%rd479, %r146;
	bra.uni 	$L__BB483_13;
$L__BB483_12:
	div.s64 	%rd478, %rd474, %rd26;
	mul.lo.s64 	%rd410, %rd478, %rd26;
	sub.s64 	%rd479, %rd474, %rd410;
$L__BB483_13:
	mul.wide.u32 	%rd411, %r201, 8;
	add.s64 	%rd412, %rd1, %rd411;
	ld.global.u64 	%rd33, [%rd412];
	mad.lo.s64 	%rd34, %rd33, %rd479, %rd18;
	or.b64  	%rd413, %rd476, %rd26;
	and.b64  	%rd414, %rd413, -4294967296;
	setp.ne.s64 	%p48, %rd414, 0;
	@%p48 bra 	$L__BB483_15;
	cvt.u32.u64 	%r147, %rd26;
	cvt.u32.u64 	%r148, %rd476;
	div.u32 	%r149, %r148, %r147;
	mul.lo.s32 	%r150, %r149, %r147;
	sub.s32 	%r151, %r148, %r150;
	cvt.u64.u32 	%rd480, %r149;
	cvt.u64.u32 	%rd481, %r151;
	bra.uni 	$L__BB483_16;
$L__BB483_15:
	div.s64 	%rd480, %rd476, %rd26;
	mul.lo.s64 	%rd415, %rd480, %rd26;
	sub.s64 	%rd481, %rd476, %rd415;
$L__BB483_16:
	mad.lo.s64 	%rd41, %rd481, %rd33, %rd25;
	add.s32 	%r14, %r201, -1;
	mul.wide.u32 	%rd416, %r14, 8;
	add.s64 	%rd417, %rd2, %rd416;
	ld.global.u64 	%rd42, [%rd417];
	or.b64  	%rd418, %rd478, %rd42;
	and.b64  	%rd419, %rd418, -4294967296;
	setp.ne.s64 	%p49, %rd419, 0;
	@%p49 bra 	$L__BB483_18;
	cvt.u32.u64 	%r152, %rd42;
	cvt.u32.u64 	%r153, %rd478;
	div.u32 	%r154, %r153, %r152;
	mul.lo.s32 	%r155, %r154, %r152;
	sub.s32 	%r156, %r153, %r155;
	cvt.u64.u32 	%rd482, %r154;
	cvt.u64.u32 	%rd483, %r156;
	bra.uni 	$L__BB483_19;
$L__BB483_18:
	div.s64 	%rd482, %rd478, %rd42;
	mul.lo.s64 	%rd420, %rd482, %rd42;
	sub.s64 	%rd483, %rd478, %rd420;
$L__BB483_19:
	mul.wide.u32 	%rd421, %r14, 8;
	add.s64 	%rd422, %rd1, %rd421;
	ld.global.u64 	%rd49, [%rd422];
	mad.lo.s64 	%rd50, %rd49, %rd483, %rd34;
	or.b64  	%rd423, %rd480, %rd42;
	and.b64  	%rd424, %rd423, -4294967296;
	setp.ne.s64 	%p50, %rd424, 0;
	@%p50 bra 	$L__BB483_21;
	cvt.u32.u64 	%r157, %rd42;
	cvt.u32.u64 	%r158, %rd480;
	div.u32 	%r159, %r158, %r157;
	mul.lo.s32 	%r160, %r159, %r157;
	sub.s32 	%r161, %r158, %r160;
	cvt.u64.u32 	%rd484, %r159;
	cvt.u64.u32 	%rd485, %r161;
	bra.uni 	$L__BB483_22;
$L__BB483_21:
	div.s64 	%rd484, %rd480, %rd42;
	mul.lo.s64 	%rd425, %rd484, %rd42;
	sub.s64 	%rd485, %rd480, %rd425;
$L__BB483_22:
	mad.lo.s64 	%rd57, %rd485, %rd49, %rd41;
	mul.wide.u32 	%rd426, %r13, 8;
	add.s64 	%rd427, %rd2, %rd426;
	ld.global.u64 	%rd58, [%rd427];
	or.b64  	%rd428, %rd482, %rd58;
	and.b64  	%rd429, %rd428, -4294967296;
	setp.ne.s64 	%p51, %rd429, 0;
	@%p51 bra 	$L__BB483_24;
	cvt.u32.u64 	%r162, %rd58;
	cvt.u32.u64 	%r163, %rd482;
	div.u32 	%r164, %r163, %r162;
	mul.lo.s32 	%r165, %r164, %r162;
	sub.s32 	%r166, %r163, %r165;
	cvt.u64.u32 	%rd509, %r164;
	cvt.u64.u32 	%rd487, %r166;
	bra.uni 	$L__BB483_25;
$L__BB483_24:
	div.s64 	%rd509, %rd482, %rd58;
	mul.lo.s64 	%rd430, %rd509, %rd58;
	sub.s64 	%rd487, %rd482, %rd430;
$L__BB483_25:
	mul.wide.u32 	%rd431, %r13, 8;
	add.s64 	%rd432, %rd1, %rd431;
	ld.global.u64 	%rd65, [%rd432];
	mad.lo.s64 	%rd512, %rd65, %rd487, %rd50;
	or.b64  	%rd433, %rd484, %rd58;
	and.b64  	%rd434, %rd433, -4294967296;
	setp.ne.s64 	%p52, %rd434, 0;
	@%p52 bra 	$L__BB483_27;
	cvt.u32.u64 	%r167, %rd58;
	cvt.u32.u64 	%r168, %rd484;
	div.u32 	%r169, %r168, %r167;
	mul.lo.s32 	%r170, %r169, %r167;
	sub.s32 	%r171, %r168, %r170;
	cvt.u64.u32 	%rd508, %r169;
	cvt.u64.u32 	%rd489, %r171;
	bra.uni 	$L__BB483_28;
$L__BB483_27:
	div.s64 	%rd508, %rd484, %rd58;
	mul.lo.s64 	%rd435, %rd508, %rd58;
	sub.s64 	%rd489, %rd484, %rd435;
$L__BB483_28:
	mad.lo.s64 	%rd513, %rd489, %rd65, %rd57;
	add.s32 	%r201, %r201, -4;
	add.s32 	%r200, %r200, 4;
	setp.ne.s32 	%p53, %r200, 0;
	@%p53 bra 	$L__BB483_4;
	add.s32 	%r203, %r201, 1;
$L__BB483_30:
	and.b32  	%r19, %r6, 3;
	setp.eq.s32 	%p54, %r19, 0;
	@%p54 bra 	$L__BB483_53;
	setp.eq.s32 	%p55, %r19, 1;
	@%p55 bra 	$L__BB483_45;
	mul.wide.u32 	%rd437, %r203, 8;
	add.s64 	%rd438, %rd2, %rd437;
	ld.global.u64 	%rd80, [%rd438];
	or.b64  	%rd439, %rd509, %rd80;
	and.b64  	%rd440, %rd439, -4294967296;
	setp.ne.s64 	%p56, %rd440, 0;
	@%p56 bra 	$L__BB483_34;
	cvt.u32.u64 	%r172, %rd80;
	cvt.u32.u64 	%r173, %rd509;
	div.u32 	%r174, %r173, %r172;
	mul.lo.s32 	%r175, %r174, %r172;
	sub.s32 	%r176, %r173, %r175;
	cvt.u64.u32 	%rd496, %r174;
	cvt.u64.u32 	%rd497, %r176;
	bra.uni 	$L__BB483_35;
$L__BB483_34:
	div.s64 	%rd496, %rd509, %rd80;
	mul.lo.s64 	%rd441, %rd496, %rd80;
	sub.s64 	%rd497, %rd509, %rd441;
$L__BB483_35:
	add.s64 	%rd443, %rd1, %rd437;
	ld.global.u64 	%rd87, [%rd443];
	mad.lo.s64 	%rd88, %rd87, %rd497, %rd512;
	or.b64  	%rd444, %rd508, %rd80;
	and.b64  	%rd445, %rd444, -4294967296;
	setp.ne.s64 	%p57, %rd445, 0;
	@%p57 bra 	$L__BB483_37;
	cvt.u32.u64 	%r177, %rd80;
	cvt.u32.u64 	%r178, %rd508;
	div.u32 	%r179, %r178, %r177;
	mul.lo.s32 	%r180, %r179, %r177;
	sub.s32 	%r181, %r178, %r180;
	cvt.u64.u32 	%rd498, %r179;
	cvt.u64.u32 	%rd499, %r181;
	bra.uni 	$L__BB483_38;
$L__BB483_37:
	div.s64 	%rd498, %rd508, %rd80;
	mul.lo.s64 	%rd446, %rd498, %rd80;
	sub.s64 	%rd499, %rd508, %rd446;
$L__BB483_38:
	mad.lo.s64 	%rd95, %rd499, %rd87, %rd513;
	add.s32 	%r20, %r203, -1;
	mul.wide.u32 	%rd447, %r20, 8;
	add.s64 	%rd448, %rd2, %rd447;
	ld.global.u64 	%rd96, [%rd448];
	or.b64  	%rd449, %rd496, %rd96;
	and.b64  	%rd450, %rd449, -4294967296;
	setp.ne.s64 	%p58, %rd450, 0;
	@%p58 bra 	$L__BB483_40;
	cvt.u32.u64 	%r182, %rd96;
	cvt.u32.u64 	%r183, %rd496;
	div.u32 	%r184, %r183, %r182;
	mul.lo.s32 	%r185, %r184, %r182;
	sub.s32 	%r186, %r183, %r185;
	cvt.u64.u32 	%rd509, %r184;
	cvt.u64.u32 	%rd501, %r186;
	bra.uni 	$L__BB483_41;
$L__BB483_40:
	div.s64 	%rd509, %rd496, %rd96;
	mul.lo.s64 	%rd451, %rd509, %rd96;
	sub.s64 	%rd501, %rd496, %rd451;
$L__BB483_41:
	add.s64 	%rd453, %rd1, %rd447;
	ld.global.u64 	%rd103, [%rd453];
	mad.lo.s64 	%rd512, %rd103, %rd501, %rd88;
	or.b64  	%rd454, %rd498, %rd96;
	and.b64  	%rd455, %rd454, -4294967296;
	setp.ne.s64 	%p59, %rd455, 0;
	@%p59 bra 	$L__BB483_43;
	cvt.u32.u64 	%r187, %rd96;
	cvt.u32.u64 	%r188, %rd498;
	div.u32 	%r189, %r188, %r187;
	mul.lo.s32 	%r190, %r189, %r187;
	sub.s32 	%r191, %r188, %r190;
	cvt.u64.u32 	%rd508, %r189;
	cvt.u64.u32 	%rd503, %r191;
	bra.uni 	$L__BB483_44;
$L__BB483_43:
	div.s64 	%rd508, %rd498, %rd96;
	mul.lo.s64 	%rd456, %rd508, %rd96;
	sub.s64 	%rd503, %rd498, %rd456;
$L__BB483_44:
	mad.lo.s64 	%rd513, %rd503, %rd103, %rd95;
	add.s32 	%r203, %r203, -2;
$L__BB483_45:
	and.b32  	%r192, %r6, 1;
	setp.eq.b32 	%p60, %r192, 1;
	not.pred 	%p61, %p60;
	@%p61 bra 	$L__BB483_53;
	mul.wide.u32 	%rd457, %r203, 8;
	add.s64 	%rd458, %rd2, %rd457;
	ld.global.u64 	%rd118, [%rd458];
	or.b64  	%rd459, %rd509, %rd118;
	and.b64  	%rd460, %rd459, -4294967296;
	setp.ne.s64 	%p62, %rd460, 0;
	@%p62 bra 	$L__BB483_48;
	cvt.u32.u64 	%r193, %rd118;
	cvt.u32.u64 	%r194, %rd509;
	rem.u32 	%r195, %r194, %r193;
	cvt.u64.u32 	%rd510, %r195;
	bra.uni 	$L__BB483_49;
$L__BB483_48:
	rem.s64 	%rd510, %rd509, %rd118;
$L__BB483_49:
	add.s64 	%rd462, %rd1, %rd457;
	ld.global.u64 	%rd122, [%rd462];
	mad.lo.s64 	%rd512, %rd122, %rd510, %rd512;
	or.b64  	%rd463, %rd508, %rd118;
	and.b64  	%rd464, %rd463, -4294967296;
	setp.ne.s64 	%p63, %rd464, 0;
	@%p63 bra 	$L__BB483_51;
	cvt.u32.u64 	%r196, %rd118;
	cvt.u32.u64 	%r197, %rd508;
	rem.u32 	%r198, %r197, %r196;
	cvt.u64.u32 	%rd511, %r198;
	bra.uni 	$L__BB483_52;
$L__BB483_51:
	rem.s64 	%rd511, %rd508, %rd118;
$L__BB483_52:
	mad.lo.s64 	%rd513, %rd511, %rd122, %rd513;
$L__BB483_53:
	add.s64 	%rd465, %rd3, %rd512;
	ld.global.u8 	%rs3, [%rd465];
	setp.eq.s16 	%p65, %rs3, 0;
	mov.pred 	%p85, 0;
	@%p65 bra 	$L__BB483_55;
	add.s64 	%rd466, %rd3, %rd513;
	ld.global.u8 	%rs4, [%rd466];
	setp.ne.s16 	%p85, %rs4, 0;
$L__BB483_55:
	selp.u16 	%rs5, 1, 0, %p85;
	st.shared.u8 	[%r5], %rs5;
	bra.uni 	$L__BB483_116;
$L__BB483_56:
	cvt.u64.u32 	%rd545, %r4;
	setp.le.u64 	%p18, %rd262, %rd545;
	@%p18 bra 	$L__BB483_116;
	cvt.u32.u64 	%r23, %rd261;
	add.s32 	%r207, %r23, -1;
	setp.lt.s32 	%p19, %r207, 0;
	mov.b64 	%rd554, 0;
	@%p19 bra 	$L__BB483_115;
	and.b32  	%r25, %r23, 7;
	setp.lt.u32 	%p20, %r207, 7;
	mov.b64 	%rd554, 0;
	@%p20 bra 	$L__BB483_86;
	add.s32 	%r205, %r23, -4;
	and.b32  	%r56, %r23, -8;
	neg.s32 	%r204, %r56;
	mov.b64 	%rd554, 0;
$L__BB483_60:
	.pragma "nounroll";
	add.s32 	%r30, %r205, 3;
	mul.wide.u32 	%rd270, %r30, 8;
	add.s64 	%rd271, %rd2, %rd270;
	ld.global.u64 	%rd133, [%rd271];
	or.b64  	%rd272, %rd545, %rd133;
	and.b64  	%rd273, %rd272, -4294967296;
	setp.ne.s64 	%p21, %rd273, 0;
	@%p21 bra 	$L__BB483_62;
	cvt.u32.u64 	%r57, %rd133;
	cvt.u32.u64 	%r58, %rd545;
	div.u32 	%r59, %r58, %r57;
	mul.lo.s32 	%r60, %r59, %r57;
	sub.s32 	%r61, %r58, %r60;
	cvt.u64.u32 	%rd516, %r59;
	cvt.u64.u32 	%rd517, %r61;
	bra.uni 	$L__BB483_63;
$L__BB483_62:
	div.s64 	%rd516, %rd545, %rd133;
	mul.lo.s64 	%rd274, %rd516, %rd133;
	sub.s64 	%rd517, %rd545, %rd274;
$L__BB483_63:
	add.s64 	%rd276, %rd1, %rd270;
	ld.global.u64 	%rd277, [%rd276];
	mad.lo.s64 	%rd140, %rd277, %rd517, %rd554;
	add.s32 	%r31, %r205, 2;
	mul.wide.u32 	%rd278, %r31, 8;
	add.s64 	%rd279, %rd2, %rd278;
	ld.global.u64 	%rd141, [%rd279];
	or.b64  	%rd280, %rd516, %rd141;
	and.b64  	%rd281, %rd280, -4294967296;
	setp.ne.s64 	%p22, %rd281, 0;
	@%p22 bra 	$L__BB483_65;
	cvt.u32.u64 	%r62, %rd141;
	cvt.u32.u64 	%r63, %rd516;
	div.u32 	%r64, %r63, %r62;
	mul.lo.s32 	%r65, %r64, %r62;
	sub.s32 	%r66, %r63, %r65;
	cvt.u64.u32 	%rd518, %r64;
	cvt.u64.u32 	%rd519, %r66;
	bra.uni 	$L__BB483_66;
$L__BB483_65:
	div.s64 	%rd518, %rd516, %rd141;
	mul.lo.s64 	%rd282, %rd518, %rd141;
	sub.s64 	%rd519, %rd516, %rd282;
$L__BB483_66:
	add.s64 	%rd284, %rd1, %rd278;
	ld.global.u64 	%rd285, [%rd284];
	mad.lo.s64 	%rd148, %rd285, %rd519, %rd140;
	add.s32 	%r32, %r205, 1;
	mul.wide.u32 	%rd286, %r32, 8;
	add.s64 	%rd287, %rd2, %rd286;
	ld.global.u64 	%rd149, [%rd287];
	or.b64  	%rd288, %rd518, %rd149;
	and.b64  	%rd289, %rd288, -4294967296;
	setp.ne.s64 	%p23, %rd289, 0;
	@%p23 bra 	$L__BB483_68;
	cvt.u32.u64 	%r67, %rd149;
	cvt.u32.u64 	%r68, %rd518;
	div.u32 	%r69, %r68, %r67;
	mul.lo.s32 	%r70, %r69, %r67;
	sub.s32 	%r71, %r68, %r70;
	cvt.u64.u32 	%rd520, %r69;
	cvt.u64.u32 	%rd521, %r71;
	bra.uni 	$L__BB483_69;
$L__BB483_68:
	div.s64 	%rd520, %rd518, %rd149;
	mul.lo.s64 	%rd290, %rd520, %rd149;
	sub.s64 	%rd521, %rd518, %rd290;
$L__BB483_69:
	add.s64 	%rd292, %rd1, %rd286;
	ld.global.u64 	%rd293, [%rd292];
	mad.lo.s64 	%rd156, %rd293, %rd521, %rd148;
	add.s32 	%r33, %r205, -4;
	mul.wide.u32 	%rd294, %r205, 8;
	add.s64 	%rd295, %rd2, %rd294;
	ld.global.u64 	%rd157, [%rd295];
	or.b64  	%rd296, %rd520, %rd157;
	and.b64  	%rd297, %rd296, -4294967296;
	setp.ne.s64 	%p24, %rd297, 0;
	@%p24 bra 	$L__BB483_71;
	cvt.u32.u64 	%r72, %rd157;
	cvt.u32.u64 	%r73, %rd520;
	div.u32 	%r74, %r73, %r72;
	mul.lo.s32 	%r75, %r74, %r72;
	sub.s32 	%r76, %r73, %r75;
	cvt.u64.u32 	%rd522, %r74;
	cvt.u64.u32 	%rd523, %r76;
	bra.uni 	$L__BB483_72;
$L__BB483_71:
	div.s64 	%rd522, %rd520, %rd157;
	mul.lo.s64 	%rd298, %rd522, %rd157;
	sub.s64 	%rd523, %rd520, %rd298;
$L__BB483_72:
	add.s64 	%rd300, %rd1, %rd294;
	ld.global.u64 	%rd301, [%rd300];
	mad.lo.s64 	%rd164, %rd301, %rd523, %rd156;
	add.s32 	%r34, %r205, -1;
	mul.wide.u32 	%rd302, %r34, 8;
	add.s64 	%rd303, %rd2, %rd302;
	ld.global.u64 	%rd165, [%rd303];
	or.b64  	%rd304, %rd522, %rd165;
	and.b64  	%rd305, %rd304, -4294967296;
	setp.ne.s64 	%p25, %rd305, 0;
	@%p25 bra 	$L__BB483_74;
	cvt.u32.u64 	%r77, %rd165;
	cvt.u32.u64 	%r78, %rd522;
	div.u32 	%r79, %r78, %r77;
	mul.lo.s32 	%r80, %r79, %r77;
	sub.s32 	%r81, %r78, %r80;
	cvt.u64.u32 	%rd524, %r79;
	cvt.u64.u32 	%rd525, %r81;
	bra.uni 	$L__BB483_75;
$L__BB483_74:
	div.s64 	%rd524, %rd522, %rd165;
	mul.lo.s64 	%rd306, %rd524, %rd165;
	sub.s64 	%rd525, %rd522, %rd306;
$L__BB483_75:
	add.s64 	%rd308, %rd1, %rd302;
	ld.global.u64 	%rd309, [%rd308];
	mad.lo.s64 	%rd172, %rd309, %rd525, %rd164;
	add.s32 	%r35, %r205, -2;
	mul.wide.u32 	%rd310, %r35, 8;
	add.s64 	%rd311, %rd2, %rd310;
	ld.global.u64 	%rd173, [%rd311];
	or.b64  	%rd312, %rd524, %rd173;
	and.b64  	%rd313, %rd312, -4294967296;
	setp.ne.s64 	%p26, %rd313, 0;
	@%p26 bra 	$L__BB483_77;
	cvt.u32.u64 	%r82, %rd173;
	cvt.u32.u64 	%r83, %rd524;
	div.u32 	%r84, %r83, %r82;
	mul.lo.s32 	%r85, %r84, %r82;
	sub.s32 	%r86, %r83, %r85;
	cvt.u64.u32 	%rd526, %r84;
	cvt.u64.u32 	%rd527, %r86;
	bra.uni 	$L__BB483_78;
$L__BB483_77:
	div.s64 	%rd526, %rd524, %rd173;
	mul.lo.s64 	%rd314, %rd526, %rd173;
	sub.s64 	%rd527, %rd524, %rd314;
$L__BB483_78:
	add.s64 	%rd316, %rd1, %rd310;
	ld.global.u64 	%rd317, [%rd316];
	mad.lo.s64 	%rd180, %rd317, %rd527, %rd172;
	add.s32 	%r36, %r205, -3;
	mul.wide.u32 	%rd318, %r36, 8;
	add.s64 	%rd319, %rd2, %rd318;
	ld.global.u64 	%rd181, [%rd319];
	or.b64  	%rd320, %rd526, %rd181;
	and.b64  	%rd321, %rd320, -4294967296;
	setp.ne.s64 	%p27, %rd321, 0;
	@%p27 bra 	$L__BB483_80;
	cvt.u32.u64 	%r87, %rd181;
	cvt.u32.u64 	%r88, %rd526;
	div.u32 	%r89, %r88, %r87;
	mul.lo.s32 	%r90, %r89, %r87;
	sub.s32 	%r91, %r88, %r90;
	cvt.u64.u32 	%rd528, %r89;
	cvt.u64.u32 	%rd529, %r91;
	bra.uni 	$L__BB483_81;
$L__BB483_80:
	div.s64 	%rd528, %rd526, %rd181;
	mul.lo.s64 	%rd322, %rd528, %rd181;
	sub.s64 	%rd529, %rd526, %rd322;
$L__BB483_81:
	add.s64 	%rd324, %rd1, %rd318;
	ld.global.u64 	%rd325, [%rd324];
	mad.lo.s64 	%rd188, %rd325, %rd529, %rd180;
	mul.wide.u32 	%rd326, %r33, 8;
	add.s64 	%rd327, %rd2, %rd326;
	ld.global.u64 	%rd189, [%rd327];
	or.b64  	%rd328, %rd528, %rd189;
	and.b64  	%rd329, %rd328, -4294967296;
	setp.ne.s64 	%p28, %rd329, 0;
	@%p28 bra 	$L__BB483_83;
	cvt.u32.u64 	%r92, %rd189;
	cvt.u32.u64 	%r93, %rd528;
	div.u32 	%r94, %r93, %r92;
	mul.lo.s32 	%r95, %r94, %r92;
	sub.s32 	%r96, %r93, %r95;
	cvt.u64.u32 	%rd545, %r94;
	cvt.u64.u32 	%rd531, %r96;
	bra.uni 	$L__BB483_84;
$L__BB483_83:
	div.s64 	%rd545, %rd528, %rd189;
	mul.lo.s64 	%rd330, %rd545, %rd189;
	sub.s64 	%rd531, %rd528, %rd330;
$L__BB483_84:
	add.s64 	%rd332, %rd1, %rd326;
	ld.global.u64 	%rd333, [%rd332];
	mad.lo.s64 	%rd554, %rd333, %rd531, %rd188;
	add.s32 	%r205, %r205, -8;
	add.s32 	%r204, %r204, 8;
	setp.ne.s32 	%p29, %r204, 0;
	@%p29 bra 	$L__BB483_60;
	add.s32 	%r207, %r205, 3;
$L__BB483_86:
	setp.eq.s32 	%p30, %r25, 0;
	@%p30 bra 	$L__BB483_115;
	and.b32  	%r41, %r23, 3;
	setp.lt.u32 	%p31, %r25, 4;
	@%p31 bra 	$L__BB483_101;
	mul.wide.u32 	%rd335, %r207, 8;
	add.s64 	%rd336, %rd2, %rd335;
	ld.global.u64 	%rd200, [%rd336];
	or.b64  	%rd337, %rd545, %rd200;
	and.b64  	%rd338, %rd337, -4294967296;
	setp.ne.s64 	%p32, %rd338, 0;
	@%p32 bra 	$L__BB483_90;
	cvt.u32.u64 	%r97, %rd200;
	cvt.u32.u64 	%r98, %rd545;
	div.u32 	%r99, %r98, %r97;
	mul.lo.s32 	%r100, %r99, %r97;
	sub.s32 	%r101, %r98, %r100;
	cvt.u64.u32 	%rd535, %r99;
	cvt.u64.u32 	%rd536, %r101;
	bra.uni 	$L__BB483_91;
$L__BB483_90:
	div.s64 	%rd535, %rd545, %rd200;
	mul.lo.s64 	%rd339, %rd535, %rd200;
	sub.s64 	%rd536, %rd545, %rd339;
$L__BB483_91:
	add.s64 	%rd341, %rd1, %rd335;
	ld.global.u64 	%rd342, [%rd341];
	mad.lo.s64 	%rd207, %rd342, %rd536, %rd554;
	add.s32 	%r42, %r207, -1;
	mul.wide.u32 	%rd343, %r42, 8;
	add.s64 	%rd344, %rd2, %rd343;
	ld.global.u64 	%rd208, [%rd344];
	or.b64  	%rd345, %rd535, %rd208;
	and.b64  	%rd346, %rd345, -4294967296;
	setp.ne.s64 	%p33, %rd346, 0;
	@%p33 bra 	$L__BB483_93;
	cvt.u32.u64 	%r102, %rd208;
	cvt.u32.u64 	%r103, %rd535;
	div.u32 	%r104, %r103, %r102;
	mul.lo.s32 	%r105, %r104, %r102;
	sub.s32 	%r106, %r103, %r105;
	cvt.u64.u32 	%rd537, %r104;
	cvt.u64.u32 	%rd538, %r106;
	bra.uni 	$L__BB483_94;
$L__BB483_93:
	div.s64 	%rd537, %rd535, %rd208;
	mul.lo.s64 	%rd347, %rd537, %rd208;
	sub.s64 	%rd538, %rd535, %rd347;
$L__BB483_94:
	add.s64 	%rd349, %rd1, %rd343;
	ld.global.u64 	%rd350, [%rd349];
	mad.lo.s64 	%rd215, %rd350, %rd538, %rd207;
	add.s32 	%r43, %r207, -2;
	mul.wide.u32 	%rd351, %r43, 8;
	add.s64 	%rd352, %rd2, %rd351;
	ld.global.u64 	%rd216, [%rd352];
	or.b64  	%rd353, %rd537, %rd216;
	and.b64  	%rd354, %rd353, -4294967296;
	setp.ne.s64 	%p34, %rd354, 0;
	@%p34 bra 	$L__BB483_96;
	cvt.u32.u64 	%r107, %rd216;
	cvt.u32.u64 	%r108, %rd537;
	div.u32 	%r109, %r108, %r107;
	mul.lo.s32 	%r110, %r109, %r107;
	sub.s32 	%r111, %r108, %r110;
	cvt.u64.u32 	%rd539, %r109;
	cvt.u64.u32 	%rd540, %r111;
	bra.uni 	$L__BB483_97;
$L__BB483_96:
	div.s64 	%rd539, %rd537, %rd216;
	mul.lo.s64 	%rd355, %rd539, %rd216;
	sub.s64 	%rd540, %rd537, %rd355;
$L__BB483_97:
	add.s64 	%rd357, %rd1, %rd351;
	ld.global.u64 	%rd358, [%rd357];
	mad.lo.s64 	%rd223, %rd358, %rd540, %rd215;
	add.s32 	%r44, %r207, -3;
	mul.wide.u32 	%rd359, %r44, 8;
	add.s64 	%rd360, %rd2, %rd359;
	ld.global.u64 	%rd224, [%rd360];
	or.b64  	%rd361, %rd539, %rd224;
	and.b64  	%rd362, %rd361, -4294967296;
	setp.ne.s64 	%p35, %rd362, 0;
	@%p35 bra 	$L__BB483_99;
	cvt.u32.u64 	%r112, %rd224;
	cvt.u32.u64 	%r113, %rd539;
	div.u32 	%r114, %r113, %r112;
	mul.lo.s32 	%r115, %r114, %r112;
	sub.s32 	%r116, %r113, %r115;
	cvt.u64.u32 	%rd545, %r114;
	cvt.u64.u32 	%rd542, %r116;
	bra.uni 	$L__BB483_100;
$L__BB483_99:
	div.s64 	%rd545, %rd539, %rd224;
	mul.lo.s64 	%rd363, %rd545, %rd224;
	sub.s64 	%rd542, %rd539, %rd363;
$L__BB483_100:
	add.s64 	%rd365, %rd1, %rd359;
	ld.global.u64 	%rd366, [%rd365];
	mad.lo.s64 	%rd554, %rd366, %rd542, %rd223;
	add.s32 	%r207, %r207, -4;
$L__BB483_101:
	setp.eq.s32 	%p36, %r41, 0;
	@%p36 bra 	$L__BB483_115;
	setp.eq.s32 	%p37, %r41, 1;
	@%p37 bra 	$L__BB483_110;
	mul.wide.u32 	%rd368, %r207, 8;
	add.s64 	%rd369, %rd2, %rd368;
	ld.global.u64 	%rd235, [%rd369];
	or.b64  	%rd370, %rd545, %rd235;
	and.b64  	%rd371, %rd370, -4294967296;
	setp.ne.s64 	%p38, %rd371, 0;
	@%p38 bra 	$L__BB483_105;
	cvt.u32.u64 	%r117, %rd235;
	cvt.u32.u64 	%r118, %rd545;
	div.u32 	%r119, %r118, %r117;
	mul.lo.s32 	%r120, %r119, %r117;
	sub.s32 	%r121, %r118, %r120;
	cvt.u64.u32 	%rd546, %r119;
	cvt.u64.u32 	%rd547, %r121;
	bra.uni 	$L__BB483_106;
$L__BB483_105:
	div.s64 	%rd546, %rd545, %rd235;
	mul.lo.s64 	%rd372, %rd546, %rd235;
	sub.s64 	%rd547, %rd545, %rd372;
$L__BB483_106:
	add.s64 	%rd374, %rd1, %rd368;
	ld.global.u64 	%rd375, [%rd374];
	mad.lo.s64 	%rd242, %rd375, %rd547, %rd554;
	add.s32 	%r47, %r207, -1;
	mul.wide.u32 	%rd376, %r47, 8;
	add.s64 	%rd377, %rd2, %rd376;
	ld.global.u64 	%rd243, [%rd377];
	or.b64  	%rd378, %rd546, %rd243;
	and.b64  	%rd379, %rd378, -4294967296;
	setp.ne.s64 	%p39, %rd379, 0;
	@%p39 bra 	$L__BB483_108;
	cvt.u32.u64 	%r122, %rd243;
	cvt.u32.u64 	%r123, %rd546;
	div.u32 	%r124, %r123, %r122;
	mul.lo.s32 	%r125, %r124, %r122;
	sub.s32 	%r126, %r123, %r125;
	cvt.u64.u32 	%rd545, %r124;
	cvt.u64.u32 	%rd549, %r126;
	bra.uni 	$L__BB483_109;
$L__BB483_108:
	div.s64 	%rd545, %rd546, %rd243;
	mul.lo.s64 	%rd380, %rd545, %rd243;
	sub.s64 	%rd549, %rd546, %rd380;
$L__BB483_109:
	add.s64 	%rd382, %rd1, %rd376;
	ld.global.u64 	%rd383, [%rd382];
	mad.lo.s64 	%rd554, %rd383, %rd549, %rd242;
	add.s32 	%r207, %r207, -2;
$L__BB483_110:
	and.b32  	%r127, %r23, 1;
	setp.eq.b32 	%p40, %r127, 1;
	not.pred 	%p41, %p40;
	@%p41 bra 	$L__BB483_115;
	mul.wide.u32 	%rd384, %r207, 8;
	add.s64 	%rd385, %rd2, %rd384;
	ld.global.u64 	%rd254, [%rd385];
	or.b64  	%rd386, %rd545, %rd254;
	and.b64  	%rd387, %rd386, -4294967296;
	setp.ne.s64 	%p42, %rd387, 0;
	@%p42 bra 	$L__BB483_113;
	cvt.u32.u64 	%r128, %rd254;
	cvt.u32.u64 	%r129, %rd545;
	rem.u32 	%r130, %r129, %r128;
	cvt.u64.u32 	%rd553, %r130;
	bra.uni 	$L__BB483_114;
$L__BB483_113:
	rem.s64 	%rd553, %rd545, %rd254;
$L__BB483_114:
	add.s64 	%rd389, %rd1, %rd384;
	ld.global.u64 	%rd390, [%rd389];
	mad.lo.s64 	%rd554, %rd390, %rd553, %rd554;
$L__BB483_115:
	add.s64 	%rd391, %rd3, %rd554;
	ld.global.u8 	%rs2, [%rd391];
	st.shared.u8 	[%r5], %rs2;
$L__BB483_116:
	bar.sync 	0;
	setp.lt.u32 	%p66, %r209, 66;
	@%p66 bra 	$L__BB483_122;
$L__BB483_117:
	shr.u32 	%r51, %r209, 1;
	setp.ge.u32 	%p67, %r1, %r51;
	@%p67 bra 	$L__BB483_121;
	ld.shared.u8 	%rs6, [%r5];
	setp.eq.s16 	%p69, %rs6, 0;
	mov.pred 	%p86, 0;
	@%p69 bra 	$L__BB483_120;
	add.s32 	%r199, %r5, %r51;
	ld.shared.u8 	%rs7, [%r199];
	setp.ne.s16 	%p86, %rs7, 0;
$L__BB483_120:
	selp.u16 	%rs8, 1, 0, %p86;
	st.shared.u8 	[%r5], %rs8;
$L__BB483_121:
	bar.sync 	0;
	setp.gt.u32 	%p70, %r209, 131;
	mov.u32 	%r209, %r51;
	@%p70 bra 	$L__BB483_117;
$L__BB483_122:
	setp.gt.u32 	%p71, %r1, 31;
	@%p71 bra 	$L__BB483_137;
	ld.volatile.shared.u8 	%rs9, [%r5];
	setp.eq.s16 	%p73, %rs9, 0;
	mov.pred 	%p87, 0;
	@%p73 bra 	$L__BB483_125;
	ld.volatile.shared.u8 	%rs10, [%r5+32];
	setp.ne.s16 	%p87, %rs10, 0;
$L__BB483_125:
	selp.u16 	%rs11, 1, 0, %p87;
	st.volatile.shared.u8 	[%r5], %rs11;
	ld.volatile.shared.u8 	%rs12, [%r5];
	setp.eq.s16 	%p75, %rs12, 0;
	mov.pred 	%p88, 0;
	@%p75 bra 	$L__BB483_127;
	ld.volatile.shared.u8 	%rs13, [%r5+16];
	setp.ne.s16 	%p88, %rs13, 0;
$L__BB483_127:
	selp.u16 	%rs14, 1, 0, %p88;
	st.volatile.shared.u8 	[%r5], %rs14;
	ld.volatile.shared.u8 	%rs15, [%r5];
	setp.eq.s16 	%p77, %rs15, 0;
	mov.pred 	%p89, 0;
	@%p77 bra 	$L__BB483_129;
	ld.volatile.shared.u8 	%rs16, [%r5+8];
	setp.ne.s16 	%p89, %rs16, 0;
$L__BB483_129:
	selp.u16 	%rs17, 1, 0, %p89;
	st.volatile.shared.u8 	[%r5], %rs17;
	ld.volatile.shared.u8 	%rs18, [%r5];
	setp.eq.s16 	%p79, %rs18, 0;
	mov.pred 	%p90, 0;
	@%p79 bra 	$L__BB483_131;
	ld.volatile.shared.u8 	%rs19, [%r5+4];
	setp.ne.s16 	%p90, %rs19, 0;
$L__BB483_131:
	selp.u16 	%rs20, 1, 0, %p90;
	st.volatile.shared.u8 	[%r5], %rs20;
	ld.volatile.shared.u8 	%rs21, [%r5];
	setp.eq.s16 	%p81, %rs21, 0;
	mov.pred 	%p91, 0;
	@%p81 bra 	$L__BB483_133;
	ld.volatile.shared.u8 	%rs22, [%r5+2];
	setp.ne.s16 	%p91, %rs22, 0;
$L__BB483_133:
	selp.u16 	%rs23, 1, 0, %p91;
	st.volatile.shared.u8 	[%r5], %rs23;
	ld.volatile.shared.u8 	%rs24, [%r5];
	setp.eq.s16 	%p83, %rs24, 0;
	mov.pred 	%p92, 0;
	@%p83 bra 	$L__BB483_135;
	ld.volatile.shared.u8 	%rs25, [%r5+1];
	setp.ne.s16 	%p92, %rs25, 0;
$L__BB483_135:
	selp.u16 	%rs26, 1, 0, %p92;
	st.volatile.shared.u8 	[%r5], %rs26;
	setp.ne.s32 	%p84, %r1, 0;
	@%p84 bra 	$L__BB483_137;
	ld.shared.u8 	%rs27, [allsdata_u64];
	cvt.u64.u32 	%rd467, %r2;
	cvta.to.global.u64 	%rd468, %rd260;
	add.s64 	%rd469, %rd468, %rd467;
	st.global.u8 	[%rd469], %rs27;
$L__BB483_137:
	ret;

}
	// .globl	contiguous_all2_u64
.visible .entry contiguous_all2_u64(
	.param .u64 .ptr .align 1 contiguous_all2_u64_param_0,
	.param .u64 .ptr .align 1 contiguous_all2_u64_param_1,
	.param .u64 .ptr .align 1 contiguous_all2_u64_param_2,
	.param .u64 .ptr .align 1 contiguous_all2_u64_param_3,
	.param .u64 contiguous_all2_u64_param_4,
	.param .u64 contiguous_all2_u64_param_5,
	.param .u64 contiguous_all2_u64_param_6,
	.param .u64 contiguous_all2_u64_param_7,
	.param .u64 contiguous_all2_u64_param_8
)
{
	.reg .pred 	%p<95>;
	.reg .b16 	%rs<26>;
	.reg .b32 	%r<211>;
	.reg .b64 	%rd<576>;

	ld.param.u64 	%rd267, [contiguous_all2_u64_param_1];
	ld.param.u64 	%rd268, [contiguous_all2_u64_param_2];
	ld.param.u64 	%rd269, [contiguous_all2_u64_param_3];
	ld.param.u64 	%rd264, [contiguous_all2_u64_param_4];
	ld.param.u64 	%rd270, [contiguous_all2_u64_param_5];
	ld.param.u64 	%rd265, [contiguous_all2_u64_param_6];
	ld.param.u64 	%rd271, [contiguous_all2_u64_param_7];
	cvta.to.global.u64 	%rd1, %rd269;
	cvta.to.global.u64 	%rd2, %rd268;
	cvta.to.global.u64 	%rd575, %rd267;
	mov.u32 	%r1, %tid.x;
	mov.u32 	%r2, %ctaid.x;
	mov.u32 	%r210, %ntid.x;
	mul.lo.s32 	%r52, %r2, %r210;
	shl.b32 	%r53, %r52, 1;
	add.s32 	%r4, %r53, %r1;
	mov.u32 	%r54, allsdata_u64;
	add.s32 	%r5, %r54, %r1;
	mov.b16 	%rs1, 1;
	st.shared.u8 	[%r5], %rs1;
	mov.u32 	%r55, %ctaid.y;
	cvt.u64.u32 	%rd272, %r55;
	add.s64 	%rd4, %rd270, %rd272;
	setp.ge.u64 	%p17, %rd4, %rd271;
	@%p17 bra 	$L__BB484_138;
	add.s32 	%r56, %r4, %r210;
	cvt.u64.u32 	%rd5, %r56;
	setp.le.u64 	%p18, %rd265, %rd5;
	@%p18 bra 	$L__BB484_57;
	cvt.u64.u32 	%rd405, %r4;
	mul.lo.s64 	%rd406, %rd4, %rd265;
	add.s64 	%rd529, %rd406, %rd405;
	add.s64 	%rd527, %rd406, %rd5;
	cvt.u32.u64 	%r6, %rd264;
	add.s32 	%r204, %r6, -1;
	setp.lt.s32 	%p45, %r204, 0;
	mov.b64 	%rd533, 0;
	mov.u64 	%rd534, %rd533;
	@%p45 bra 	$L__BB484_54;
	setp.lt.u32 	%p46, %r204, 3;
	mov.b64 	%rd534, 0;
	mov.u64 	%rd533, %rd534;
	@%p46 bra 	$L__BB484_31;
	add.s32 	%r202, %r6, -2;
	and.b32  	%r132, %r6, -4;
	neg.s32 	%r201, %r132;
	mov.b64 	%rd534, 0;
$L__BB484_5:
	.pragma "nounroll";
	add.s32 	%r12, %r202, 1;
	mul.wide.u32 	%rd410, %r12, 8;
	add.s64 	%rd411, %rd2, %rd410;
	ld.global.u64 	%rd12, [%rd411];
	or.b64  	%rd412, %rd529, %rd12;
	and.b64  	%rd413, %rd412, -4294967296;
	setp.ne.s64 	%p47, %rd413, 0;
	@%p47 bra 	$L__BB484_7;
	cvt.u32.u64 	%r133, %rd12;
	cvt.u32.u64 	%r134, %rd529;
	div.u32 	%r135, %r134, %r133;
	mul.lo.s32 	%r136, %r135, %r133;
	sub.s32 	%r137, %r134, %r136;
	cvt.u64.u32 	%rd495, %r135;
	cvt.u64.u32 	%rd496, %r137;
	bra.uni 	$L__BB484_8;
$L__BB484_7:
	div.s64 	%rd495, %rd529, %rd12;
	mul.lo.s64 	%rd414, %rd495, %rd12;
	sub.s64 	%rd496, %rd529, %rd414;
$L__BB484_8:
	mul.wide.u32 	%rd415, %r12, 8;
	add.s64 	%rd416, %rd1, %rd415;
	ld.global.u64 	%rd19, [%rd416];
	mad.lo.s64 	%rd20, %rd19, %rd496, %rd533;
	or.b64  	%rd417, %rd527, %rd12;
	and.b64  	%rd418, %rd417, -4294967296;
	setp.ne.s64 	%p48, %rd418, 0;
	@%p48 bra 	$L__BB484_10;
	cvt.u32.u64 	%r138, %rd12;
	cvt.u32.u64 	%r139, %rd527;
	div.u32 	%r140, %r139, %r138;
	mul.lo.s32 	%r141, %r140, %r138;
	sub.s32 	%r142, %r139, %r141;
	cvt.u64.u32 	%rd497, %r140;
	cvt.u64.u32 	%rd498, %r142;
	bra.uni 	$L__BB484_11;
$L__BB484_10:
	div.s64 	%rd497, %rd527, %rd12;
	mul.lo.s64 	%rd419, %rd497, %rd12;
	sub.s64 	%rd498, %rd527, %rd419;
$L__BB484_11:
	mad.lo.s64 	%rd27, %rd498, %rd19, %rd534;
	add.s32 	%r13, %r202, -2;
	mul.wide.u32 	%rd420, %r202, 8;
	add.s64 	%rd421, %rd2, %rd420;
	ld.global.u64 	%rd28, [%rd421];
	or.b64  	%rd422, %rd495, %rd28;
	and.b64  	%rd423, %rd422, -4294967296;
	setp.ne.s64 	%p49, %rd423, 0;
	@%p49 bra 	$L__BB484_13;
	cvt.u32.u64 	%r143, %rd28;
	cvt.u32.u64 	%r144, %rd495;
	div.u32 	%r145, %r144, %r143;
	mul.lo.s32 	%r146, %r145, %r143;
	sub.s32 	%r147, %r144, %r146;
	cvt.u64.u32 	%rd499, %r145;
	cvt.u64.u32 	%rd500, %r147;
	bra.uni 	$L__BB484_14;
$L__BB484_13:
	div.s64 	%rd499, %rd495, %rd28;
	mul.lo.s64 	%rd424, %rd499, %rd28;
	sub.s64 	%rd500, %rd495, %rd424;
$L__BB484_14:
	mul.wide.u32 	%rd425, %r202, 8;
	add.s64 	%rd426, %rd1, %rd425;
	ld.global.u64 	%rd35, [%rd426];
	mad.lo.s64 	%rd36, %rd35, %rd500, %rd20;
	or.b64  	%rd427, %rd497, %rd28;
	and.b64  	%rd428, %rd427, -4294967296;
	setp.ne.s64 	%p50, %rd428, 0;
	@%p50 bra 	$L__BB484_16;
	cvt.u32.u64 	%r148, %rd28;
	cvt.u32.u64 	%r149, %rd497;
	div.u32 	%r150, %r149, %r148;
	mul.lo.s32 	%r151, %r150, %r148;
	sub.s32 	%r152, %r149, %r151;
	cvt.u64.u32 	%rd501, %r150;
	cvt.u64.u32 	%rd502, %r152;
	bra.uni 	$L__BB484_17;
$L__BB484_16:
	div.s64 	%rd501, %rd497, %rd28;
	mul.lo.s64 	%rd429, %rd501, %rd28;
	sub.s64 	%rd502, %rd497, %rd429;
$L__BB484_17:
	mad.lo.s64 	%rd43, %rd502, %rd35, %rd27;
	add.s32 	%r14, %r202, -1;
	mul.wide.u32 	%rd430, %r14, 8;
	add.s64 	%rd431, %rd2, %rd430;
	ld.global.u64 	%rd44, [%rd431];
	or.b64  	%rd432, %rd499, %rd44;
	and.b64  	%rd433, %rd432, -4294967296;
	setp.ne.s64 	%p51, %rd433, 0;
	@%p51 bra 	$L__BB484_19;
	cvt.u32.u64 	%r153, %rd44;
	cvt.u32.u64 	%r154, %rd499;
	div.u32 	%r155, %r154, %r153;
	mul.lo.s32 	%r156, %r155, %r153;
	sub.s32 	%r157, %r154, %r156;
	cvt.u64.u32 	%rd503, %r155;
	cvt.u64.u32 	%rd504, %r157;
	bra.uni 	$L__BB484_20;
$L__BB484_19:
	div.s64 	%rd503, %rd499, %rd44;
	mul.lo.s64 	%rd434, %rd503, %rd44;
	sub.s64 	%rd504, %rd499, %rd434;
$L__BB484_20:
	mul.wide.u32 	%rd435, %r14, 8;
	add.s64 	%rd436, %rd1, %rd435;
	ld.global.u64 	%rd51, [%rd436];
	mad.lo.s64 	%rd52, %rd51, %rd504, %rd36;
	or.b64  	%rd437, %rd501, %rd44;
	and.b64  	%rd438, %rd437, -4294967296;
	setp.ne.s64 	%p52, %rd438, 0;
	@%p52 bra 	$L__BB484_22;
	cvt.u32.u64 	%r158, %rd44;
	cvt.u32.u64 	%r159, %rd501;
	div.u32 	%r160, %r159, %r158;
	mul.lo.s32 	%r161, %r160, %r158;
	sub.s32 	%r162, %r159, %r161;
	cvt.u64.u32 	%rd505, %r160;
	cvt.u64.u32 	%rd506, %r162;
	bra.uni 	$L__BB484_23;
$L__BB484_22:
	div.s64 	%rd505, %rd501, %rd44;
	mul.lo.s64 	%rd439, %rd505, %rd44;
	sub.s64 	%rd506, %rd501, %rd439;
$L__BB484_23:
	mad.lo.s64 	%rd59, %rd506, %rd51, %rd43;
	mul.wide.u32 	%rd440, %r13, 8;
	add.s64 	%rd441, %rd2, %rd440;
	ld.global.u64 	%rd60, [%rd441];
	or.b64  	%rd442, %rd503, %rd60;
	and.b64  	%rd443, %rd442, -4294967296;
	setp.ne.s64 	%p53, %rd443, 0;
	@%p53 bra 	$L__BB484_25;
	cvt.u32.u64 	%r163, %rd60;
	cvt.u32.u64 	%r164, %rd503;
	div.u32 	%r165, %r164, %r163;
	mul.lo.s32 	%r166, %r165, %r163;
	sub.s32 	%r167, %r164, %r166;
	cvt.u64.u32 	%rd529, %r165;
	cvt.u64.u32 	%rd508, %r167;
	bra.uni 	$L__BB484_26;
$L__BB484_25:
	div.s64 	%rd529, %rd503, %rd60;
	mul.lo.s64 	%rd444, %rd529, %rd60;
	sub.s64 	%rd508, %rd503, %rd444;
$L__BB484_26:
	mul.wide.u32 	%rd445, %r13, 8;
	add.s64 	%rd446, %rd1, %rd445;
	ld.global.u64 	%rd67, [%rd446];
	mad.lo.s64 	%rd533, %rd67, %rd508, %rd52;
	or.b64  	%rd447, %rd505, %rd60;
	and.b64  	%rd448, %rd447, -4294967296;
	setp.ne.s64 	%p54, %rd448, 0;
	@%p54 bra 	$L__BB484_28;
	cvt.u32.u64 	%r168, %rd60;
	cvt.u32.u64 	%r169, %rd505;
	div.u32 	%r170, %r169, %r168;
	mul.lo.s32 	%r171, %r170, %r168;
	sub.s32 	%r172, %r169, %r171;
	cvt.u64.u32 	%rd527, %r170;
	cvt.u64.u32 	%rd510, %r172;
	bra.uni 	$L__BB484_29;
$L__BB484_28:
	div.s64 	%rd527, %rd505, %rd60;
	mul.lo.s64 	%rd449, %rd527, %rd60;
	sub.s64 	%rd510, %rd505, %rd449;
$L__BB484_29:
	mad.lo.s64 	%rd534, %rd510, %rd67, %rd59;
	add.s32 	%r202, %r202, -4;
	add.s32 	%r201, %r201, 4;
	setp.ne.s32 	%p55, %r201, 0;
	@%p55 bra 	$L__BB484_5;
	add.s32 	%r204, %r202, 1;
$L__BB484_31:
	and.b32  	%r19, %r6, 3;
	setp.eq.s32 	%p56, %r19, 0;
	@%p56 bra 	$L__BB484_54;
	setp.eq.s32 	%p57, %r19, 1;
	@%p57 bra 	$L__BB484_46;
	mul.wide.u32 	%rd451, %r204, 8;
	add.s64 	%rd452, %rd2, %rd451;
	ld.global.u64 	%rd82, [%rd452];
	or.b64  	%rd453, %rd529, %rd82;
	and.b64  	%rd454, %rd453, -4294967296;
	setp.ne.s64 	%p58, %rd454, 0;
	@%p58 bra 	$L__BB484_35;
	cvt.u32.u64 	%r173, %rd82;
	cvt.u32.u64 	%r174, %rd529;
	div.u32 	%r175, %r174, %r173;
	mul.lo.s32 	%r176, %r175, %r173;
	sub.s32 	%r177, %r174, %r176;
	cvt.u64.u32 	%rd517, %r175;
	cvt.u64.u32 	%rd518, %r177;
	bra.uni 	$L__BB484_36;
$L__BB484_35:
	div.s64 	%rd517, %rd529, %rd82;
	mul.lo.s64 	%rd455, %rd517, %rd82;
	sub.s64 	%rd518, %rd529, %rd455;
$L__BB484_36:
	add.s64 	%rd457, %rd1, %rd451;
	ld.global.u64 	%rd89, [%rd457];
	mad.lo.s64 	%rd90, %rd89, %rd518, %rd533;
	or.b64  	%rd458, %rd527, %rd82;
	and.b64  	%rd459, %rd458, -4294967296;
	setp.ne.s64 	%p59, %rd459, 0;
	@%p59 bra 	$L__BB484_38;
	cvt.u32.u64 	%r178, %rd82;
	cvt.u32.u64 	%r179, %rd527;
	div.u32 	%r180, %r179, %r178;
	mul.lo.s32 	%r181, %r180, %r178;
	sub.s32 	%r182, %r179, %r181;
	cvt.u64.u32 	%rd519, %r180;
	cvt.u64.u32 	%rd520, %r182;
	bra.uni 	$L__BB484_39;
$L__BB484_38:
	div.s64 	%rd519, %rd527, %rd82;
	mul.lo.s64 	%rd460, %rd519, %rd82;
	sub.s64 	%rd520, %rd527, %rd460;
$L__BB484_39:
	mad.lo.s64 	%rd97, %rd520, %rd89, %rd534;
	add.s32 	%r20, %r204, -1;
	mul.wide.u32 	%rd461, %r20, 8;
	add.s64 	%rd462, %rd2, %rd461;
	ld.global.u64 	%rd98, [%rd462];
	or.b64  	%rd463, %rd517, %rd98;
	and.b64  	%rd464, %rd463, -4294967296;
	setp.ne.s64 	%p60, %rd464, 0;
	@%p60 bra 	$L__BB484_41;
	cvt.u32.u64 	%r183, %rd98;
	cvt.u32.u64 	%r184, %rd517;
	div.u32 	%r185, %r184, %r183;
	mul.lo.s32 	%r186, %r185, %r183;
	sub.s32 	%r187, %r184, %r186;
	cvt.u64.u32 	%rd529, %r185;
	cvt.u64.u32 	%rd522, %r187;
	bra.uni 	$L__BB484_42;
$L__BB484_41:
	div.s64 	%rd529, %rd517, %rd98;
	mul.lo.s64 	%rd465, %rd529, %rd98;
	sub.s64 	%rd522, %rd517, %rd465;
$L__BB484_42:
	add.s64 	%rd467, %rd1, %rd461;
	ld.global.u64 	%rd105, [%rd467];
	mad.lo.s64 	%rd533, %rd105, %rd522, %rd90;
	or.b64  	%rd468, %rd519, %rd98;
	and.b64  	%rd469, %rd468, -4294967296;
	setp.ne.s64 	%p61, %rd469, 0;
	@%p61 bra 	$L__BB484_44;
	cvt.u32.u64 	%r188, %rd98;
	cvt.u32.u64 	%r189, %rd519;
	div.u32 	%r190, %r189, %r188;
	mul.lo.s32 	%r191, %r190, %r188;
	sub.s32 	%r192, %r189, %r191;
	cvt.u64.u32 	%rd527, %r190;
	cvt.u64.u32 	%rd524, %r192;
	bra.uni 	$L__BB484_45;
$L__BB484_44:
	div.s64 	%rd527, %rd519, %rd98;
	mul.lo.s64 	%rd470, %rd527, %rd98;
	sub.s64 	%rd524, %rd519, %rd470;
$L__BB484_45:
	mad.lo.s64 	%rd534, %rd524, %rd105, %rd97;
	add.s32 	%r204, %r204, -2;
$L__BB484_46:
	and.b32  	%r193, %r6, 1;
	setp.eq.b32 	%p62, %r193, 1;
	not.pred 	%p63, %p62;
	@%p63 bra 	$L__BB484_54;
	mul.wide.u32 	%rd471, %r204, 8;
	add.s64 	%rd472, %rd2, %rd471;
	ld.global.u64 	%rd120, [%rd472];
	or.b64  	%rd473, %rd529, %rd120;
	and.b64  	%rd474, %rd473, -4294967296;
	setp.ne.s64 	%p64, %rd474, 0;
	@%p64 bra 	$L__BB484_49;
	cvt.u32.u64 	%r194, %rd120;
	cvt.u32.u64 	%r195, %rd529;
	rem.u32 	%r196, %r195, %r194;
	cvt.u64.u32 	%rd531, %r196;
	bra.uni 	$L__BB484_50;
$L__BB484_49:
	rem.s64 	%rd531, %rd529, %rd120;
$L__BB484_50:
	add.s64 	%rd476, %rd1, %rd471;
	ld.global.u64 	%rd124, [%rd476];
	mad.lo.s64 	%rd533, %rd124, %rd531, %rd533;
	or.b64  	%rd477, %rd527, %rd120;
	and.b64  	%rd478, %rd477, -4294967296;
	setp.ne.s64 	%p65, %rd478, 0;
	@%p65 bra 	$L__BB484_52;
	cvt.u32.u64 	%r197, %rd120;
	cvt.u32.u64 	%r198, %rd527;
	rem.u32 	%r199, %r198, %r197;
	cvt.u64.u32 	%rd532, %r199;
	bra.uni 	$L__BB484_53;
$L__BB484_52:
	rem.s64 	%rd532, %rd527, %rd120;
$L__BB484_53:
	mad.lo.s64 	%rd534, %rd532, %rd124, %rd534;
$L__BB484_54:
	shl.b64 	%rd479, %rd533, 3;
	add.s64 	%rd480, %rd575, %rd479;
	ld.global.u64 	%rd481, [%rd480];
	setp.eq.s64 	%p67, %rd481, 0;
	mov.pred 	%p87, 0;
	@%p67 bra 	$L__BB484_56;
	shl.b64 	%rd482, %rd534, 3;
	add.s64 	%rd483, %rd575, %rd482;
	ld.global.u64 	%rd484, [%rd483];
	setp.ne.s64 	%p87, %rd484, 0;
$L__BB484_56:
	selp.u16 	%rs3, 1, 0, %p87;
	st.shared.u8 	[%r5], %rs3;
	bra.uni 	$L__BB484_117;
$L__BB484_57:
	cvt.u64.u32 	%rd132, %r4;
	setp.le.u64 	%p19, %rd265, %rd132;
	@%p19 bra 	$L__BB484_117;
	mad.lo.s64 	%rd566, %rd4, %rd265, %rd132;
	cvt.u32.u64 	%r23, %rd264;
	add.s32 	%r208, %r23, -1;
	setp.lt.s32 	%p20, %r208, 0;
	@%p20 bra 	$L__BB484_116;
	and.b32  	%r25, %r23, 7;
	setp.lt.u32 	%p21, %r208, 7;
	@%p21 bra 	$L__BB484_87;
	add.s32 	%r206, %r23, -4;
	and.b32  	%r57, %r23, -8;
	neg.s32 	%r205, %r57;
$L__BB484_61:
	.pragma "nounroll";
	add.s32 	%r30, %r206, 3;
	mul.wide.u32 	%rd274, %r30, 8;
	add.s64 	%rd275, %rd2, %rd274;
	ld.global.u64 	%rd136, [%rd275];
	or.b64  	%rd276, %rd566, %rd136;
	and.b64  	%rd277, %rd276, -4294967296;
	setp.ne.s64 	%p22, %rd277, 0;
	@%p22 bra 	$L__BB484_63;
	cvt.u32.u64 	%r58, %rd136;
	cvt.u32.u64 	%r59, %rd566;
	div.u32 	%r60, %r59, %r58;
	mul.lo.s32 	%r61, %r60, %r58;
	sub.s32 	%r62, %r59, %r61;
	cvt.u64.u32 	%rd537, %r60;
	cvt.u64.u32 	%rd538, %r62;
	bra.uni 	$L__BB484_64;
$L__BB484_63:
	div.s64 	%rd537, %rd566, %rd136;
	mul.lo.s64 	%rd278, %rd537, %rd136;
	sub.s64 	%rd538, %rd566, %rd278;
$L__BB484_64:
	add.s64 	%rd280, %rd1, %rd274;
	ld.global.u64 	%rd281, [%rd280];
	mul.lo.s64 	%rd143, %rd281, %rd538;
	add.s32 	%r31, %r206, 2;
	mul.wide.u32 	%rd282, %r31, 8;
	add.s64 	%rd283, %rd2, %rd282;
	ld.global.u64 	%rd144, [%rd283];
	or.b64  	%rd284, %rd537, %rd144;
	and.b64  	%rd285, %rd284, -4294967296;
	setp.ne.s64 	%p23, %rd285, 0;
	@%p23 bra 	$L__BB484_66;
	cvt.u32.u64 	%r63, %rd144;
	cvt.u32.u64 	%r64, %rd537;
	div.u32 	%r65, %r64, %r63;
	mul.lo.s32 	%r66, %r65, %r63;
	sub.s32 	%r67, %r64, %r66;
	cvt.u64.u32 	%rd539, %r65;
	cvt.u64.u32 	%rd540, %r67;
	bra.uni 	$L__BB484_67;
$L__BB484_66:
	div.s64 	%rd539, %rd537, %rd144;
	mul.lo.s64 	%rd286, %rd539, %rd144;
	sub.s64 	%rd540, %rd537, %rd286;
$L__BB484_67:
	add.s64 	%rd288, %rd1, %rd282;
	ld.global.u64 	%rd289, [%rd288];
	mad.lo.s64 	%rd151, %rd289, %rd540, %rd143;
	add.s32 	%r32, %r206, 1;
	mul.wide.u32 	%rd290, %r32, 8;
	add.s64 	%rd291, %rd2, %rd290;
	ld.global.u64 	%rd152, [%rd291];
	or.b64  	%rd292, %rd539, %rd152;
	and.b64  	%rd293, %rd292, -4294967296;
	setp.ne.s64 	%p24, %rd293, 0;
	@%p24 bra 	$L__BB484_69;
	cvt.u32.u64 	%r68, %rd152;
	cvt.u32.u64 	%r69, %rd539;
	div.u32 	%r70, %r69, %r68;
	mul.lo.s32 	%r71, %r70, %r68;
	sub.s32 	%r72, %r69, %r71;
	cvt.u64.u32 	%rd541, %r70;
	cvt.u64.u32 	%rd542, %r72;
	bra.uni 	$L__BB484_70;
$L__BB484_69:
	div.s64 	%rd541, %rd539, %rd152;
	mul.lo.s64 	%rd294, %rd541, %rd152;
	sub.s64 	%rd542, %rd539, %rd294;
$L__BB484_70:
	add.s64 	%rd296, %rd1, %rd290;
	ld.global.u64 	%rd297, [%rd296];
	mad.lo.s64 	%rd159, %rd297, %rd542, %rd151;
	add.s32 	%r33, %r206, -4;
	mul.wide.u32 	%rd298, %r206, 8;
	add.s64 	%rd299, %rd2, %rd298;
	ld.global.u64 	%rd160, [%rd299];
	or.b64  	%rd300, %rd541, %rd160;
	and.b64  	%rd301, %rd300, -4294967296;
	setp.ne.s64 	%p25, %rd301, 0;
	@%p25 bra 	$L__BB484_72;
	cvt.u32.u64 	%r73, %rd160;
	cvt.u32.u64 	%r74, %rd541;
	div.u32 	%r75, %r74, %r73;
	mul.lo.s32 	%r76, %r75, %r73;
	sub.s32 	%r77, %r74, %r76;
	cvt.u64.u32 	%rd543, %r75;
	cvt.u64.u32 	%rd544, %r77;
	bra.uni 	$L__BB484_73;
$L__BB484_72:
	div.s64 	%rd543, %rd541, %rd160;
	mul.lo.s64 	%rd302, %rd543, %rd160;
	sub.s64 	%rd544, %rd541, %rd302;
$L__BB484_73:
	add.s64 	%rd304, %rd1, %rd298;
	ld.global.u64 	%rd305, [%rd304];
	mad.lo.s64 	%rd167, %rd305, %rd544, %rd159;
	add.s32 	%r34, %r206, -1;
	mul.wide.u32 	%rd306, %r34, 8;
	add.s64 	%rd307, %rd2, %rd306;
	ld.global.u64 	%rd168, [%rd307];
	or.b64  	%rd308, %rd543, %rd168;
	and.b64  	%rd309, %rd308, -4294967296;
	setp.ne.s64 	%p26, %rd309, 0;
	@%p26 bra 	$L__BB484_75;
	cvt.u32.u64 	%r78, %rd168;
	cvt.u32.u64 	%r79, %rd543;
	div.u32 	%r80, %r79, %r78;
	mul.lo.s32 	%r81, %r80, %r78;
	sub.s32 	%r82, %r79, %r81;
	cvt.u64.u32 	%rd545, %r80;
	cvt.u64.u32 	%rd546, %r82;
	bra.uni 	$L__BB484_76;
$L__BB484_75:
	div.s64 	%rd545, %rd543, %rd168;
	mul.lo.s64 	%rd310, %rd545, %rd168;
	sub.s64 	%rd546, %rd543, %rd310;
$L__BB484_76:
	add.s64 	%rd312, %rd1, %rd306;
	ld.global.u64 	%rd313, [%rd312];
	mad.lo.s64 	%rd175, %rd313, %rd546, %rd167;
	add.s32 	%r35, %r206, -2;
	mul.wide.u32 	%rd314, %r35, 8;
	add.s64 	%rd315, %rd2, %rd314;
	ld.global.u64 	%rd176, [%rd315];
	or.b64  	%rd316, %rd545, %rd176;
	and.b64  	%rd317, %rd316, -4294967296;
	setp.ne.s64 	%p27, %rd317, 0;
	@%p27 bra 	$L__BB484_78;
	cvt.u32.u64 	%r83, %rd176;
	cvt.u32.u64 	%r84, %rd545;
	div.u32 	%r85, %r84, %r83;
	mul.lo.s32 	%r86, %r85, %r83;
	sub.s32 	%r87, %r84, %r86;
	cvt.u64.u32 	%rd547, %r85;
	cvt.u64.u32 	%rd548, %r87;
	bra.uni 	$L__BB484_79;
$L__BB484_78:
	div.s64 	%rd547, %rd545, %rd176;
	mul.lo.s64 	%rd318, %rd547, %rd176;
	sub.s64 	%rd548, %rd545, %rd318;
$L__BB484_79:
	add.s64 	%rd320, %rd1, %rd314;
	ld.global.u64 	%rd321, [%rd320];
	mad.lo.s64 	%rd183, %rd321, %rd548, %rd175;
	add.s32 	%r36, %r206, -3;
	mul.wide.u32 	%rd322, %r36, 8;
	add.s64 	%rd323, %rd2, %rd322;
	ld.global.u64 	%rd184, [%rd323];
	or.b64  	%rd324, %rd547, %rd184;
	and.b64  	%rd325, %rd324, -4294967296;
	setp.ne.s64 	%p28, %rd325, 0;
	@%p28 bra 	$L__BB484_81;
	cvt.u32.u64 	%r88, %rd184;
	cvt.u32.u64 	%r89, %rd547;
	div.u32 	%r90, %r89, %r88;
	mul.lo.s32 	%r91, %r90, %r88;
	sub.s32 	%r92, %r89, %r91;
	cvt.u64.u32 	%rd549, %r90;
	cvt.u64.u32 	%rd550, %r92;
	bra.uni 	$L__BB484_82;
$L__BB484_81:
	div.s64 	%rd549, %rd547, %rd184;
	mul.lo.s64 	%rd326, %rd549, %rd184;
	sub.s64 	%rd550, %rd547, %rd326;
$L__BB484_82:
	add.s64 	%rd328, %rd1, %rd322;
	ld.global.u64 	%rd329, [%rd328];
	mad.lo.s64 	%rd191, %rd329, %rd550, %rd183;
	mul.wide.u32 	%rd330, %r33, 8;
	add.s64 	%rd331, %rd2, %rd330;
	ld.global.u64 	%rd192, [%rd331];
	or.b64  	%rd332, %rd549, %rd192;
	and.b64  	%rd333, %rd332, -4294967296;
	setp.ne.s64 	%p29, %rd333, 0;
	@%p29 bra 	$L__BB484_84;
	cvt.u32.u64 	%r93, %rd192;
	cvt.u32.u64 	%r94, %rd549;
	div.u32 	%r95, %r94, %r93;
	mul.lo.s32 	%r96, %r95, %r93;
	sub.s32 	%r97, %r94, %r96;
	cvt.u64.u32 	%rd566, %r95;
	cvt.u64.u32 	%rd552, %r97;
	bra.uni 	$L__BB484_85;
$L__BB484_84:
	div.s64 	%rd566, %rd549, %rd192;
	mul.lo.s64 	%rd334, %rd566, %rd192;
	sub.s64 	%rd552, %rd549, %rd334;
$L__BB484_85:
	add.s64 	%rd336, %rd1, %rd330;
	ld.global.u64 	%rd337, [%rd336];
	mad.lo.s64 	%rd338, %rd337, %rd552, %rd191;
	shl.b64 	%rd339, %rd338, 3;
	add.s64 	%rd575, %rd575, %rd339;
	add.s32 	%r206, %r206, -8;
	add.s32 	%r205, %r205, 8;
	setp.ne.s32 	%p30, %r205, 0;
	@%p30 bra 	$L__BB484_61;
	add.s32 	%r208, %r206, 3;
$L__BB484_87:
	setp.eq.s32 	%p31, %r25, 0;
	@%p31 bra 	$L__BB484_116;
	and.b32  	%r41, %r23, 3;
	setp.lt.u32 	%p32, %r25, 4;
	@%p32 bra 	$L__BB484_102;
	mul.wide.u32 	%rd341, %r208, 8;
	add.s64 	%rd342, %rd2, %rd341;
	ld.global.u64 	%rd203, [%rd342];
	or.b64  	%rd343, %rd566, %rd203;
	and.b64  	%rd344, %rd343, -4294967296;
	setp.ne.s64 	%p33, %rd344, 0;
	@%p33 bra 	$L__BB484_91;
	cvt.u32.u64 	%r98, %rd203;
	cvt.u32.u64 	%r99, %rd566;
	div.u32 	%r100, %r99, %r98;
	mul.lo.s32 	%r101, %r100, %r98;
	sub.s32 	%r102, %r99, %r101;
	cvt.u64.u32 	%rd556, %r100;
	cvt.u64.u32 	%rd557, %r102;
	bra.uni 	$L__BB484_92;
$L__BB484_91:
	div.s64 	%rd556, %rd566, %rd203;
	mul.lo.s64 	%rd345, %rd556, %rd203;
	sub.s64 	%rd557, %rd566, %rd345;
$L__BB484_92:
	add.s64 	%rd347, %rd1, %rd341;
	ld.global.u64 	%rd348, [%rd347];
	mul.lo.s64 	%rd210, %rd348, %rd557;
	add.s32 	%r42, %r208, -1;
	mul.wide.u32 	%rd349, %r42, 8;
	add.s64 	%rd350, %rd2, %rd349;
	ld.global.u64 	%rd211, [%rd350];
	or.b64  	%rd351, %rd556, %rd211;
	and.b64  	%rd352, %rd351, -4294967296;
	setp.ne.s64 	%p34, %rd352, 0;
	@%p34 bra 	$L__BB484_94;
	cvt.u32.u64 	%r103, %rd211;
	cvt.u32.u64 	%r104, %rd556;
	div.u32 	%r105, %r104, %r103;
	mul.lo.s32 	%r106, %r105, %r103;
	sub.s32 	%r107, %r104, %r106;
	cvt.u64.u32 	%rd558, %r105;
	cvt.u64.u32 	%rd559, %r107;
	bra.uni 	$L__BB484_95;
$L__BB484_94:
	div.s64 	%rd558, %rd556, %rd211;
	mul.lo.s64 	%rd353, %rd558, %rd211;
	sub.s64 	%rd559, %rd556, %rd353;
$L__BB484_95:
	add.s64 	%rd355, %rd1, %rd349;
	ld.global.u64 	%rd356, [%rd355];
	mad.lo.s64 	%rd218, %rd356, %rd559, %rd210;
	add.s32 	%r43, %r208, -2;
	mul.wide.u32 	%rd357, %r43, 8;
	add.s64 	%rd358, %rd2, %rd357;
	ld.global.u64 	%rd219, [%rd358];
	or.b64  	%rd359, %rd558, %rd219;
	and.b64  	%rd360, %rd359, -4294967296;
	setp.ne.s64 	%p35, %rd360, 0;
	@%p35 bra 	$L__BB484_97;
	cvt.u32.u64 	%r108, %rd219;
	cvt.u32.u64 	%r109, %rd558;
	div.u32 	%r110, %r109, %r108;
	mul.lo.s32 	%r111, %r110, %r108;
	sub.s32 	%r112, %r109, %r111;
	cvt.u64.u32 	%rd560, %r110;
	cvt.u64.u32 	%rd561, %r112;
	bra.uni 	$L__BB484_98;
$L__BB484_97:
	div.s64 	%rd560, %rd558, %rd219;
	mul.lo.s64 	%rd361, %rd560, %rd219;
	sub.s64 	%rd561, %rd558, %rd361;
$L__BB484_98:
	add.s64 	%rd363, %rd1, %rd357;
	ld.global.u64 	%rd364, [%rd363];
	mad.lo.s64 	%rd226, %rd364, %rd561, %rd218;
	add.s32 	%r44, %r208, -3;
	mul.wide.u32 	%rd365, %r44, 8;
	add.s64 	%rd366, %rd2, %rd365;
	ld.global.u64 	%rd227, [%rd366];
	or.b64  	%rd367, %rd560, %rd227;
	and.b64  	%rd368, %rd367, -4294967296;
	setp.ne.s64 	%p36, %rd368, 0;
	@%p36 bra 	$L__BB484_100;
	cvt.u32.u64 	%r113, %rd227;
	cvt.u32.u64 	%r114, %rd560;
	div.u32 	%r115, %r114, %r113;
	mul.lo.s32 	%r116, %r115, %r113;
	sub.s32 	%r117, %r114, %r116;
	cvt.u64.u32 	%rd566, %r115;
	cvt.u64.u32 	%rd563, %r117;
	bra.uni 	$L__BB484_101;
$L__BB484_100:
	div.s64 	%rd566, %rd560, %rd227;
	mul.lo.s64 	%rd369, %rd566, %rd227;
	sub.s64 	%rd563, %rd560, %rd369;
$L__BB484_101:
	add.s64 	%rd371, %rd1, %rd365;
	ld.global.u64 	%rd372, [%rd371];
	mad.lo.s64 	%rd373, %rd372, %rd563, %rd226;
	shl.b64 	%rd374, %rd373, 3;
	add.s64 	%rd575, %rd575, %rd374;
	add.s32 	%r208, %r208, -4;
$L__BB484_102:
	setp.eq.s32 	%p37, %r41, 0;
	@%p37 bra 	$L__BB484_116;
	setp.eq.s32 	%p38, %r41, 1;
	@%p38 bra 	$L__BB484_111;
	mul.wide.u32 	%rd376, %r208, 8;
	add.s64 	%rd377, %rd2, %rd376;
	ld.global.u64 	%rd238, [%rd377];
	or.b64  	%rd378, %rd566, %rd238;
	and.b64  	%rd379, %rd378, -4294967296;
	setp.ne.s64 	%p39, %rd379, 0;
	@%p39 bra 	$L__BB484_106;
	cvt.u32.u64 	%r118, %rd238;
	cvt.u32.u64 	%r119, %rd566;
	div.u32 	%r120, %r119, %r118;
	mul.lo.s32 	%r121, %r120, %r118;
	sub.s32 	%r122, %r119, %r121;
	cvt.u64.u32 	%rd567, %r120;
	cvt.u64.u32 	%rd568, %r122;
	bra.uni 	$L__BB484_107;
$L__BB484_106:
	div.s64 	%rd567, %rd566, %rd238;
	mul.lo.s64 	%rd380, %rd567, %rd238;
	sub.s64 	%rd568, %rd566, %rd380;
$L__BB484_107:
	add.s64 	%rd382, %rd1, %rd376;
	ld.global.u64 	%rd383, [%rd382];
	mul.lo.s64 	%rd245, %rd383, %rd568;
	add.s32 	%r47, %r208, -1;
	mul.wide.u32 	%rd384, %r47, 8;
	add.s64 	%rd385, %rd2, %rd384;
	ld.global.u64 	%rd246, [%rd385];
	or.b64  	%rd386, %rd567, %rd246;
	and.b64  	%rd387, %rd386, -4294967296;
	setp.ne.s64 	%p40, %rd387, 0;
	@%p40 bra 	$L__BB484_109;
	cvt.u32.u64 	%r123, %rd246;
	cvt.u32.u64 	%r124, %rd567;
	div.u32 	%r125, %r124, %r123;
	mul.lo.s32 	%r126, %r125, %r123;
	sub.s32 	%r127, %r124, %r126;
	cvt.u64.u32 	%rd566, %r125;
	cvt.u64.u32 	%rd570, %r127;
	bra.uni 	$L__BB484_110;
$L__BB484_109:
	div.s64 	%rd566, %rd567, %rd246;
	mul.lo.s64 	%rd388, %rd566, %rd246;
	sub.s64 	%rd570, %rd567, %rd388;
$L__BB484_110:
	add.s64 	%rd390, %rd1, %rd384;
	ld.global.u64 	%rd391, [%rd390];
	mad.lo.s64 	%rd392, %rd391, %rd570, %rd245;
	shl.b64 	%rd393, %rd392, 3;
	add.s64 	%rd575, %rd575, %rd393;
	add.s32 	%r208, %r208, -2;
$L__BB484_111:
	and.b32  	%r128, %r23, 1;
	setp.eq.b32 	%p41, %r128, 1;
	not.pred 	%p42, %p41;
	@%p42 bra 	$L__BB484_116;
	mul.wide.u32 	%rd394, %r208, 8;
	add.s64 	%rd395, %rd2, %rd394;
	ld.global.u64 	%rd257, [%rd395];
	or.b64  	%rd396, %rd566, %rd257;
	and.b64  	%rd397, %rd396, -4294967296;
	setp.ne.s64 	%p43, %rd397, 0;
	@%p43 bra 	$L__BB484_114;
	cvt.u32.u64 	%r129, %rd257;
	cvt.u32.u64 	%r130, %rd566;
	rem.u32 	%r131, %r130, %r129;
	cvt.u64.u32 	%rd574, %r131;
	bra.uni 	$L__BB484_115;
$L__BB484_114:
	rem.s64 	%rd574, %rd566, %rd257;
$L__BB484_115:
	add.s64 	%rd399, %rd1, %rd394;
	ld.global.u64 	%rd400, [%rd399];
	mul.lo.s64 	%rd401, %rd400, %rd574;
	shl.b64 	%rd402, %rd401, 3;
	add.s64 	%rd575, %rd575, %rd402;
$L__BB484_116:
	ld.global.u64 	%rd403, [%rd575];
	setp.ne.s64 	%p44, %rd403, 0;
	selp.u16 	%rs2, 1, 0, %p44;
	st.shared.u8 	[%r5], %rs2;
$L__BB484_117:
	bar.sync 	0;
	setp.lt.u32 	%p68, %r210, 66;
	@%p68 bra 	$L__BB484_123;
$L__BB484_118:
	shr.u32 	%r51, %r210, 1;
	setp.ge.u32 	%p69, %r1, %r51;
	@%p69 bra 	$L__BB484_122;
	ld.shared.u8 	%rs4, [%r5];
	setp.eq.s16 	%p71, %rs4, 0;
	mov.pred 	%p88, 0;
	@%p71 bra 	$L__BB484_121;
	add.s32 	%r200, %r5, %r51;
	ld.shared.u8 	%rs5, [%r200];
	setp.ne.s16 	%p88, %rs5, 0;
$L__BB484_121:
	selp.u16 	%rs6, 1, 0, %p88;
	st.shared.u8 	[%r5], %rs6;
$L__BB484_122:
	bar.sync 	0;
	setp.gt.u32 	%p72, %r210, 131;
	mov.u32 	%r210, %r51;
	@%p72 bra 	$L__BB484_118;
$L__BB484_123:
	setp.gt.u32 	%p73, %r1, 31;
	@%p73 bra 	$L__BB484_138;
	ld.volatile.shared.u8 	%rs7, [%r5];
	setp.eq.s16 	%p75, %rs7, 0;
	mov.pred 	%p89, 0;
	@%p75 bra 	$L__BB484_126;
	ld.volatile.shared.u8 	%rs8, [%r5+32];
	setp.ne.s16 	%p89, %rs8, 0;
$L__BB484_126:
	selp.u16 	%rs9, 1, 0, %p89;
	st.volatile.shared.u8 	[%r5], %rs9;
	ld.volatile.shared.u8 	%rs10, [%r5];
	setp.eq.s16 	%p77, %rs10, 0;
	mov.pred 	%p90, 0;
	@%p77 bra 	$L__BB484_128;
	ld.volatile.shared.u8 	%rs11, [%r5+16];
	setp.ne.s16 	%p90, %rs11, 0;
$L__BB484_128:
	selp.u16 	%rs12, 1, 0, %p90;
	st.volatile.shared.u8 	[%r5], %rs12;
	ld.volatile.shared.u8 	%rs13, [%r5];
	setp.eq.s16 	%p79, %rs13, 0;
	mov.pred 	%p91, 0;
	@%p79 bra 	$L__BB484_130;
	ld.volatile.shared.u8 	%rs14, [%r5+8];
	setp.ne.s16 	%p91, %rs14, 0;
$L__BB484_130:
	selp.u16 	%rs15, 1, 0, %p91;
	st.volatile.shared.u8 	[%r5], %rs15;
	ld.volatile.shared.u8 	%rs16, [%r5];
	setp.eq.s16 	%p81, %rs16, 0;
	mov.pred 	%p92, 0;
	@%p81 bra 	$L__BB484_132;
	ld.volatile.shared.u8 	%rs17, [%r5+4];
	setp.ne.s16 	%p92, %rs17, 0;
$L__BB484_132:
	selp.u16 	%rs18, 1, 0, %p92;
	st.volatile.shared.u8 	[%r5], %rs18;
	ld.volatile.shared.u8 	%rs19, [%r5];
	setp.eq.s16 	%p83, %rs19, 0;
	mov.pred 	%p93, 0;
	@%p83 bra 	$L__BB484_134;
	ld.volatile.shared.u8 	%rs20, [%r5+2];
	setp.ne.s16 	%p93, %rs20, 0;
$L__BB484_134:
	selp.u16 	%rs21, 1, 0, %p93;
	st.volatile.shared.u8 	[%r5], %rs21;
	ld.volatile.shared.u8 	%rs22, [%r5];
	setp.eq.s16 	%p85, %rs22, 0;
	mov.pred 	%p94, 0;
	@%p85 bra 	$L__BB484_136;
	ld.volatile.shared.u8 	%rs23, [%r5+1];
	setp.ne.s16 	%p94, %rs23, 0;
$L__BB484_136:
	selp.u16 	%rs24, 1, 0, %p94;
	st.volatile.shared.u8 	[%r5], %rs24;
	setp.ne.s32 	%p86, %r1, 0;
	@%p86 bra 	$L__BB484_138;
	ld.param.u64 	%rd490, [contiguous_all2_u64_param_8];
	ld.param.u64 	%rd489, [contiguous_all2_u64_param_0];
	ld.shared.u8 	%rs25, [allsdata_u64];
	cvt.u64.u32 	%rd485, %r2;
	mad.lo.s64 	%rd486, %rd490, %rd4, %rd485;
	cvta.to.global.u64 	%rd487, %rd489;
	add.s64 	%rd488, %rd487, %rd486;
	st.global.u8 	[%rd488], %rs25;
$L__BB484_138:
	ret;

}
	// .globl	contiguous_all22_u64
.visible .entry contiguous_all22_u64(
	.param .u64 .ptr .align 1 contiguous_all22_u64_param_0,
	.param .u64 .ptr .align 1 contiguous_all22_u64_param_1,
	.param .u64 contiguous_all22_u64_param_2,
	.param .u64 contiguous_all22_u64_param_3,
	.param .u64 contiguous_all22_u64_param_4,
	.param .u64 contiguous_all22_u64_param_5
)
{
	.reg .pred 	%p<49>;
	.reg .b16 	%rs<28>;
	.reg .b32 	%r<15>;
	.reg .b64 	%rd<24>;

	ld.param.u64 	%rd6, [contiguous_all22_u64_param_0];
	ld.param.u64 	%rd9, [contiguous_all22_u64_param_1];
	ld.param.u64 	%rd10, [contiguous_all22_u64_param_2];
	ld.param.u64 	%rd7, [contiguous_all22_u64_param_3];
	ld.param.u64 	%rd11, [contiguous_all22_u64_param_4];
	ld.param.u64 	%rd8, [contiguous_all22_u64_param_5];
	cvta.to.global.u64 	%rd1, %rd9;
	mov.u32 	%r1, %tid.x;
	mov.u32 	%r2, %ctaid.x;
	mov.u32 	%r14, %ntid.x;
	mul.lo.s32 	%r8, %r2, %r14;
	shl.b32 	%r9, %r8, 1;
	add.s32 	%r4, %r9, %r1;
	mov.u32 	%r10, allsdata_u64;
	add.s32 	%r5, %r10, %r1;
	mov.b16 	%rs1, 1;
	st.shared.u8 	[%r5], %rs1;
	mov.u32 	%r11, %ctaid.y;
	cvt.u64.u32 	%rd12, %r11;
	add.s64 	%rd2, %rd10, %rd12;
	setp.ge.u64 	%p17, %rd2, %rd11;
	@%p17 bra 	$L__BB485_28;
	add.s32 	%r12, %r4, %r14;
	cvt.u64.u32 	%rd3, %r12;
	setp.le.u64 	%p18, %rd7, %rd3;
	@%p18 bra 	$L__BB485_5;
	cvt.u64.u32 	%rd15, %r4;
	mul.lo.s64 	%rd4, %rd2, %rd7;
	add.s64 	%rd16, %rd4, %rd15;
	add.s64 	%rd17, %rd1, %rd16;
	ld.global.u8 	%rs3, [%rd17];
	setp.eq.s16 	%p21, %rs3, 0;
	mov.pred 	%p41, 0;
	@%p21 bra 	$L__BB485_4;
	add.s64 	%rd18, %rd4, %rd3;
	add.s64 	%rd19, %rd1, %rd18;
	ld.global.u8 	%rs4, [%rd19];
	setp.ne.s16 	%p41, %rs4, 0;
$L__BB485_4:
	selp.u16 	%rs5, 1, 0, %p41;
	st.shared.u8 	[%r5], %rs5;
	bra.uni 	$L__BB485_7;
$L__BB485_5:
	cvt.u64.u32 	%rd5, %r4;
	setp.le.u64 	%p19, %rd7, %rd5;
	@%p19 bra 	$L__BB485_7;
	mad.lo.s64 	%rd13, %rd2, %rd7, %rd5;
	add.s64 	%rd14, %rd1, %rd13;
	ld.global.u8 	%rs2, [%rd14];
	st.shared.u8 	[%r5], %rs2;
$L__BB485_7:
	bar.sync 	0;
	setp.lt.u32 	%p22, %r14, 66;
	@%p22 bra 	$L__BB485_13;
$L__BB485_8:
	shr.u32 	%r7, %r14, 1;
	setp.ge.u32 	%p23, %r1, %r7;
	@%p23 bra 	$L__BB485_12;
	ld.shared.u8 	%rs6, [%r5];
	setp.eq.s16 	%p25, %rs6, 0;
	mov.pred 	%p42, 0;
	@%p25 bra 	$L__BB485_11;
	add.s32 	%r13, %r5, %r7;
	ld.shared.u8 	%rs7, [%r13];
	setp.ne.s16 	%p42, %rs7, 0;
$L__BB485_11:
	selp.u16 	%rs8, 1, 0, %p42;
	st.shared.u8 	[%r5], %rs8;
$L__BB485_12:
	bar.sync 	0;
	setp.gt.u32 	%p26, %r14, 131;
	mov.u32 	%r14, %r7;
	@%p26 bra 	$L__BB485_8;
$L__BB485_13:
	setp.gt.u32 	%p27, %r1, 31;
	@%p27 bra 	$L__BB485_28;
	ld.volatile.shared.u8 	%rs9, [%r5];
	setp.eq.s16 	%p29, %rs9, 0;
	mov.pred 	%p43, 0;
	@%p29 bra 	$L__BB485_16;
	ld.volatile.shared.u8 	%rs10, [%r5+32];
	setp.ne.s16 	%p43, %rs10, 0;
$L__BB485_16:
	selp.u16 	%rs11, 1, 0, %p43;
	st.volatile.shared.u8 	[%r5], %rs11;
	ld.volatile.shared.u8 	%rs12, [%r5];
	setp.eq.s16 	%p31, %rs12, 0;
	mov.pred 	%p44, 0;
	@%p31 bra 	$L__BB485_18;
	ld.volatile.shared.u8 	%rs13, [%r5+16];
	setp.ne.s16 	%p44, %rs13, 0;
$L__BB485_18:
	selp.u16 	%rs14, 1, 0, %p44;
	st.volatile.shared.u8 	[%r5], %rs14;
	ld.volatile.shared.u8 	%rs15, [%r5];
	setp.eq.s16 	%p33, %rs15, 0;
	mov.pred 	%p45, 0;
	@%p33 bra 	$L__BB485_20;
	ld.volatile.shared.u8 	%rs16, [%r5+8];
	setp.ne.s16 	%p45, %rs16, 0;
$L__BB485_20:
	selp.u16 	%rs17, 1, 0, %p45;
	st.volatile.shared.u8 	[%r5], %rs17;
	ld.volatile.shared.u8 	%rs18, [%r5];
	setp.eq.s16 	%p35, %rs18, 0;
	mov.pred 	%p46, 0;
	@%p35 bra 	$L__BB485_22;
	ld.volatile.shared.u8 	%rs19, [%r5+4];
	setp.ne.s16 	%p46, %rs19, 0;
$L__BB485_22:
	selp.u16 	%rs20, 1, 0, %p46;
	st.volatile.shared.u8 	[%r5], %rs20;
	ld.volatile.shared.u8 	%rs21, [%r5];
	setp.eq.s16 	%p37, %rs21, 0;
	mov.pred 	%p47, 0;
	@%p37 bra 	$L__BB485_24;
	ld.volatile.shared.u8 	%rs22, [%r5+2];
	setp.ne.s16 	%p47, %rs22, 0;
$L__BB485_24:
	selp.u16 	%rs23, 1, 0, %p47;
	st.volatile.shared.u8 	[%r5], %rs23;
	ld.volatile.shared.u8 	%rs24, [%r5];
	setp.eq.s16 	%p39, %rs24, 0;
	mov.pred 	%p48, 0;
	@%p39 bra 	$L__BB485_26;
	ld.volatile.shared.u8 	%rs25, [%r5+1];
	setp.ne.s16 	%p48, %rs25, 0;
$L__BB485_26:
	selp.u16 	%rs26, 1, 0, %p48;
	st.volatile.shared.u8 	[%r5], %rs26;
	setp.ne.s32 	%p40, %r1, 0;
	@%p40 bra 	$L__BB485_28;
	ld.shared.u8 	%rs27, [allsdata_u64];
	cvt.u64.u32 	%rd20, %r2;
	mad.lo.s64 	%rd21, %rd8, %rd2, %rd20;
	cvta.to.global.u64 	%rd22, %rd6;
	add.s64 	%rd23, %rd22, %rd21;
	st.global.u8 	[%rd23], %rs27;
$L__BB485_28:
	ret;

}
	// .globl	contiguous_all3_u64
.visible .entry contiguous_all3_u64(
	.param .u64 .ptr .align 1 contiguous_all3_u64_param_0,
	.param .u64 .ptr .align 1 contiguous_all3_u64_param_1,
	.param .u64 .ptr .align 1 contiguous_all3_u64_param_2,
	.param .u64 .ptr .align 1 contiguous_all3_u64_param_3,
	.param .u64 contiguous_all3_u64_param_4,
	.param .u64 contiguous_all3_u64_param_5,
	.param .u64 contiguous_all3_u64_param_6
)
{
	.reg .pred 	%p<81>;
	.reg .b16 	%rs<49>;
	.reg .b32 	%r<188>;
	.reg .b64 	%rd<308>;

	ld.param.u64 	%rd144, [contiguous_all3_u64_param_0];
	ld.param.u64 	%rd145, [contiguous_all3_u64_param_1];
	ld.param.u64 	%rd148, [contiguous_all3_u64_param_2];
	ld.param.u64 	%rd149, [contiguous_all3_u64_param_3];
	ld.param.u64 	%rd146, [contiguous_all3_u64_param_4];
	ld.param.u64 	%rd147, [contiguous_all3_u64_param_5];
	ld.param.u64 	%rd150, [contiguous_all3_u64_param_6];
	cvta.to.global.u64 	%rd1, %rd149;
	cvta.to.global.u64 	%rd2, %rd148;
	mov.u32 	%r1, %tid.y;
	mov.u32 	%r2, %ntid.x;
	mov.u32 	%r3, %tid.x;
	mad.lo.s32 	%r70, %r1, %r2, %r3;
	mov.u32 	%r71, %ctaid.x;
	mad.lo.s32 	%r72, %r71, %r2, %r3;
	mov.u32 	%r4, %ctaid.y;
	mov.u32 	%r5, %ntid.y;
	mad.lo.s32 	%r73, %r4, %r5, %r1;
	mov.u32 	%r74, allsdata_u64;
	add.s32 	%r7, %r74, %r70;
	mov.b16 	%rs16, 1;
	st.shared.u8 	[%r7], %rs16;
	cvt.u64.u32 	%rd3, %r72;
	setp.le.u64 	%p9, %rd147, %rd3;
	cvt.u64.u32 	%rd152, %r73;
	setp.le.u64 	%p10, %rd150, %rd152;
	or.pred  	%p11, %p9, %p10;
	@%p11 bra 	$L__BB486_95;
	cvt.u32.u64 	%r75, %rd3;
	cvt.u32.u64 	%r76, %rd147;
	mad.lo.s32 	%r179, %r73, %r76, %r75;
	cvt.u32.u64 	%r9, %rd146;
	add.s32 	%r178, %r9, -1;
	setp.lt.s32 	%p12, %r178, 0;
	mov.b64 	%rd307, 0;
	@%p12 bra 	$L__BB486_59;
	setp.lt.u32 	%p13, %r178, 7;
	mov.b64 	%rd307, 0;
	@%p13 bra 	$L__BB486_30;
	add.s32 	%r174, %r9, -4;
	and.b32  	%r77, %r9, -8;
	neg.s32 	%r173, %r77;
	mov.b64 	%rd307, 0;
$L__BB486_4:
	.pragma "nounroll";
	add.s32 	%r16, %r174, 3;
	cvt.u64.u32 	%rd5, %r179;
	mul.wide.u32 	%rd157, %r16, 8;
	add.s64 	%rd158, %rd2, %rd157;
	ld.global.u64 	%rd6, [%rd158];
	and.b64  	%rd159, %rd6, -4294967296;
	setp.ne.s64 	%p14, %rd159, 0;
	@%p14 bra 	$L__BB486_6;
	cvt.u32.u64 	%r78, %rd6;
	cvt.u32.u64 	%r79, %rd5;
	div.u32 	%r80, %r79, %r78;
	mul.lo.s32 	%r81, %r80, %r78;
	sub.s32 	%r82, %r79, %r81;
	cvt.u64.u32 	%rd272, %r80;
	cvt.u64.u32 	%rd273, %r82;
	bra.uni 	$L__BB486_7;
$L__BB486_6:
	div.s64 	%rd272, %rd5, %rd6;
	mul.lo.s64 	%rd160, %rd272, %rd6;
	sub.s64 	%rd273, %rd5, %rd160;
$L__BB486_7:
	mul.wide.u32 	%rd161, %r16, 8;
	add.s64 	%rd162, %rd1, %rd161;
	ld.global.u64 	%rd163, [%rd162];
	mad.lo.s64 	%rd13, %rd163, %rd273, %rd307;
	add.s32 	%r17, %r174, 2;
	and.b64  	%rd14, %rd272, 4294967295;
	mul.wide.u32 	%rd164, %r17, 8;
	add.s64 	%rd165, %rd2, %rd164;
	ld.global.u64 	%rd15, [%rd165];
	and.b64  	%rd166, %rd15, -4294967296;
	setp.ne.s64 	%p15, %rd166, 0;
	@%p15 bra 	$L__BB486_9;
	cvt.u32.u64 	%r83, %rd15;
	cvt.u32.u64 	%r84, %rd14;
	div.u32 	%r85, %r84, %r83;
	mul.lo.s32 	%r86, %r85, %r83;
	sub.s32 	%r87, %r84, %r86;
	cvt.u64.u32 	%rd274, %r85;
	cvt.u64.u32 	%rd275, %r87;
	bra.uni 	$L__BB486_10;
$L__BB486_9:
	div.s64 	%rd274, %rd14, %rd15;
	mul.lo.s64 	%rd167, %rd274, %rd15;
	sub.s64 	%rd275, %rd14, %rd167;
$L__BB486_10:
	mul.wide.u32 	%rd168, %r17, 8;
	add.s64 	%rd169, %rd1, %rd168;
	ld.global.u64 	%rd170, [%rd169];
	mad.lo.s64 	%rd22, %rd170, %rd275, %rd13;
	add.s32 	%r18, %r174, 1;
	and.b64  	%rd23, %rd274, 4294967295;
	mul.wide.u32 	%rd171, %r18, 8;
	add.s64 	%rd172, %rd2, %rd171;
	ld.global.u64 	%rd24, [%rd172];
	and.b64  	%rd173, %rd24, -4294967296;
	setp.ne.s64 	%p16, %rd173, 0;
	@%p16 bra 	$L__BB486_12;
	cvt.u32.u64 	%r88, %rd24;
	cvt.u32.u64 	%r89, %rd23;
	div.u32 	%r90, %r89, %r88;
	mul.lo.s32 	%r91, %r90, %r88;
	sub.s32 	%r92, %r89, %r91;
	cvt.u64.u32 	%rd276, %r90;
	cvt.u64.u32 	%rd277, %r92;
	bra.uni 	$L__BB486_13;
$L__BB486_12:
	div.s64 	%rd276, %rd23, %rd24;
	mul.lo.s64 	%rd174, %rd276, %rd24;
	sub.s64 	%rd277, %rd23, %rd174;
$L__BB486_13:
	mul.wide.u32 	%rd175, %r18, 8;
	add.s64 	%rd176, %rd1, %rd175;
	ld.global.u64 	%rd177, [%rd176];
	mad.lo.s64 	%rd31, %rd177, %rd277, %rd22;
	and.b64  	%rd32, %rd276, 4294967295;
	mul.wide.u32 	%rd178, %r174, 8;
	add.s64 	%rd179, %rd2, %rd178;
	ld.global.u64 	%rd33, [%rd179];
	and.b64  	%rd180, %rd33, -4294967296;
	setp.ne.s64 	%p17, %rd180, 0;
	@%p17 bra 	$L__BB486_15;
	cvt.u32.u64 	%r93, %rd33;
	cvt.u32.u64 	%r94, %rd32;
	div.u32 	%r95, %r94, %r93;
	mul.lo.s32 	%r96, %r95, %r93;
	sub.s32 	%r97, %r94, %r96;
	cvt.u64.u32 	%rd278, %r95;
	cvt.u64.u32 	%rd279, %r97;
	bra.uni 	$L__BB486_16;
$L__BB486_15:
	div.s64 	%rd278, %rd32, %rd33;
	mul.lo.s64 	%rd181, %rd278, %rd33;
	sub.s64 	%rd279, %rd32, %rd181;
$L__BB486_16:
	mul.wide.u32 	%rd182, %r174, 8;
	add.s64 	%rd183, %rd1, %rd182;
	ld.global.u64 	%rd184, [%rd183];
	mad.lo.s64 	%rd40, %rd184, %rd279, %rd31;
	add.s32 	%r19, %r174, -1;
	and.b64  	%rd41, %rd278, 4294967295;
	mul.wide.u32 	%rd185, %r19, 8;
	add.s64 	%rd186, %rd2, %rd185;
	ld.global.u64 	%rd42, [%rd186];
	and.b64  	%rd187, %rd42, -4294967296;
	setp.ne.s64 	%p18, %rd187, 0;
	@%p18 bra 	$L__BB486_18;
	cvt.u32.u64 	%r98, %rd42;
	cvt.u32.u64 	%r99, %rd41;
	div.u32 	%r100, %r99, %r98;
	mul.lo.s32 	%r101, %r100, %r98;
	sub.s32 	%r102, %r99, %r101;
	cvt.u64.u32 	%rd280, %r100;
	cvt.u64.u32 	%rd281, %r102;
	bra.uni 	$L__BB486_19;
$L__BB486_18:
	div.s64 	%rd280, %rd41, %rd42;
	mul.lo.s64 	%rd188, %rd280, %rd42;
	sub.s64 	%rd281, %rd41, %rd188;
$L__BB486_19:
	mul.wide.u32 	%rd189, %r19, 8;
	add.s64 	%rd190, %rd1, %rd189;
	ld.global.u64 	%rd191, [%rd190];
	mad.lo.s64 	%rd49, %rd191, %rd281, %rd40;
	add.s32 	%r20, %r174, -2;
	and.b64  	%rd50, %rd280, 4294967295;
	mul.wide.u32 	%rd192, %r20, 8;
	add.s64 	%rd193, %rd2, %rd192;
	ld.global.u64 	%rd51, [%rd193];
	and.b64  	%rd194, %rd51, -4294967296;
	setp.ne.s64 	%p19, %rd194, 0;
	@%p19 bra 	$L__BB486_21;
	cvt.u32.u64 	%r103, %rd51;
	cvt.u32.u64 	%r104, %rd50;
	div.u32 	%r105, %r104, %r103;
	mul.lo.s32 	%r106, %r105, %r103;
	sub.s32 	%r107, %r104, %r106;
	cvt.u64.u32 	%rd282, %r105;
	cvt.u64.u32 	%rd283, %r107;
	bra.uni 	$L__BB486_22;
$L__BB486_21:
	div.s64 	%rd282, %rd50, %rd51;
	mul.lo.s64 	%rd195, %rd282, %rd51;
	sub.s64 	%rd283, %rd50, %rd195;
$L__BB486_22:
	mul.wide.u32 	%rd196, %r20, 8;
	add.s64 	%rd197, %rd1, %rd196;
	ld.global.u64 	%rd198, [%rd197];
	mad.lo.s64 	%rd58, %rd198, %rd283, %rd49;
	add.s32 	%r21, %r174, -3;
	and.b64  	%rd59, %rd282, 4294967295;
	mul.wide.u32 	%rd199, %r21, 8;
	add.s64 	%rd200, %rd2, %rd199;
	ld.global.u64 	%rd60, [%rd200];
	and.b64  	%rd201, %rd60, -4294967296;
	setp.ne.s64 	%p20, %rd201, 0;
	@%p20 bra 	$L__BB486_24;
	cvt.u32.u64 	%r108, %rd60;
	cvt.u32.u64 	%r109, %rd59;
	div.u32 	%r110, %r109, %r108;
	mul.lo.s32 	%r111, %r110, %r108;
	sub.s32 	%r112, %r109, %r111;
	cvt.u64.u32 	%rd284, %r110;
	cvt.u64.u32 	%rd285, %r112;
	bra.uni 	$L__BB486_25;
$L__BB486_24:
	div.s64 	%rd284, %rd59, %rd60;
	mul.lo.s64 	%rd202, %rd284, %rd60;
	sub.s64 	%rd285, %rd59, %rd202;
$L__BB486_25:
	mul.wide.u32 	%rd203, %r21, 8;
	add.s64 	%rd204, %rd1, %rd203;
	ld.global.u64 	%rd205, [%rd204];
	mad.lo.s64 	%rd67, %rd205, %rd285, %rd58;
	and.b64  	%rd68, %rd284, 4294967295;
	add.s32 	%r113, %r174, -4;
	mul.wide.u32 	%rd206, %r113, 8;
	add.s64 	%rd207, %rd2, %rd206;
	ld.global.u64 	%rd69, [%rd207];
	and.b64  	%rd208, %rd69, -4294967296;
	setp.ne.s64 	%p21, %rd208, 0;
	@%p21 bra 	$L__BB486_27;
	cvt.u32.u64 	%r114, %rd69;
	cvt.u32.u64 	%r115, %rd68;
	div.u32 	%r116, %r115, %r114;
	mul.lo.s32 	%r117, %r116, %r114;
	sub.s32 	%r118, %r115, %r117;
	cvt.u64.u32 	%rd286, %r116;
	cvt.u64.u32 	%rd287, %r118;
	bra.uni 	$L__BB486_28;
$L__BB486_27:
	div.s64 	%rd286, %rd68, %rd69;
	mul.lo.s64 	%rd209, %rd286, %rd69;
	sub.s64 	%rd287, %rd68, %rd209;
$L__BB486_28:
	mul.wide.u32 	%rd210, %r113, 8;
	add.s64 	%rd211, %rd1, %rd210;
	ld.global.u64 	%rd212, [%rd211];
	mad.lo.s64 	%rd307, %rd212, %rd287, %rd67;
	cvt.u32.u64 	%r179, %rd286;
	add.s32 	%r174, %r174, -8;
	add.s32 	%r173, %r173, 8;
	setp.ne.s32 	%p22, %r173, 0;
	@%p22 bra 	$L__BB486_4;
	add.s32 	%r178, %r174, 3;
$L__BB486_30:
	and.b32  	%r28, %r9, 7;
	setp.eq.s32 	%p23, %r28, 0;
	@%p23 bra 	$L__BB486_59;
	and.b32  	%r29, %r9, 3;
	setp.lt.u32 	%p24, %r28, 4;
	@%p24 bra 	$L__BB486_45;
	cvt.u64.u32 	%rd79, %r179;
	mul.wide.u32 	%rd214, %r178, 8;
	add.s64 	%rd215, %rd2, %rd214;
	ld.global.u64 	%rd80, [%rd215];
	and.b64  	%rd216, %rd80, -4294967296;
	setp.ne.s64 	%p25, %rd216, 0;
	@%p25 bra 	$L__BB486_34;
	cvt.u32.u64 	%r120, %rd80;
	cvt.u32.u64 	%r121, %rd79;
	div.u32 	%r122, %r121, %r120;
	mul.lo.s32 	%r123, %r122, %r120;
	sub.s32 	%r124, %r121, %r123;
	cvt.u64.u32 	%rd290, %r122;
	cvt.u64.u32 	%rd291, %r124;
	bra.uni 	$L__BB486_35;
$L__BB486_34:
	div.s64 	%rd290, %rd79, %rd80;
	mul.lo.s64 	%rd217, %rd290, %rd80;
	sub.s64 	%rd291, %rd79, %rd217;
$L__BB486_35:
	mul.wide.u32 	%rd218, %r178, 8;
	add.s64 	%rd219, %rd1, %rd218;
	ld.global.u64 	%rd220, [%rd219];
	mad.lo.s64 	%rd87, %rd220, %rd291, %rd307;
	add.s32 	%r30, %r178, -1;
	and.b64  	%rd88, %rd290, 4294967295;
	mul.wide.u32 	%rd221, %r30, 8;
	add.s64 	%rd222, %rd2, %rd221;
	ld.global.u64 	%rd89, [%rd222];
	and.b64  	%rd223, %rd89, -4294967296;
	setp.ne.s64 	%p26, %rd223, 0;
	@%p26 bra 	$L__BB486_37;
	cvt.u32.u64 	%r125, %rd89;
	cvt.u32.u64 	%r126, %rd88;
	div.u32 	%r127, %r126, %r125;
	mul.lo.s32 	%r128, %r127, %r125;
	sub.s32 	%r129, %r126, %r128;
	cvt.u64.u32 	%rd292, %r127;
	cvt.u64.u32 	%rd293, %r129;
	bra.uni 	$L__BB486_38;
$L__BB486_37:
	div.s64 	%rd292, %rd88, %rd89;
	mul.lo.s64 	%rd224, %rd292, %rd89;
	sub.s64 	%rd293, %rd88, %rd224;
$L__BB486_38:
	mul.wide.u32 	%rd225, %r30, 8;
	add.s64 	%rd226, %rd1, %rd225;
	ld.global.u64 	%rd227, [%rd226];
	mad.lo.s64 	%rd96, %rd227, %rd293, %rd87;
	add.s32 	%r31, %r178, -2;
	and.b64  	%rd97, %rd292, 4294967295;
	mul.wide.u32 	%rd228, %r31, 8;
	add.s64 	%rd229, %rd2, %rd228;
	ld.global.u64 	%rd98, [%rd229];
	and.b64  	%rd230, %rd98, -4294967296;
	setp.ne.s64 	%p27, %rd230, 0;
	@%p27 bra 	$L__BB486_40;
	cvt.u32.u64 	%r130, %rd98;
	cvt.u32.u64 	%r131, %rd97;
	div.u32 	%r132, %r131, %r130;
	mul.lo.s32 	%r133, %r132, %r130;
	sub.s32 	%r134, %r131, %r133;
	cvt.u64.u32 	%rd294, %r132;
	cvt.u64.u32 	%rd295, %r134;
	bra.uni 	$L__BB486_41;
$L__BB486_40:
	div.s64 	%rd294, %rd97, %rd98;
	mul.lo.s64 	%rd231, %rd294, %rd98;
	sub.s64 	%rd295, %rd97, %rd231;
$L__BB486_41:
	mul.wide.u32 	%rd232, %r31, 8;
	add.s64 	%rd233, %rd1, %rd232;
	ld.global.u64 	%rd234, [%rd233];
	mad.lo.s64 	%rd105, %rd234, %rd295, %rd96;
	add.s32 	%r32, %r178, -3;
	and.b64  	%rd106, %rd294, 4294967295;
	mul.wide.u32 	%rd235, %r32, 8;
	add.s64 	%rd236, %rd2, %rd235;
	ld.global.u64 	%rd107, [%rd236];
	and.b64  	%rd237, %rd107, -4294967296;
	setp.ne.s64 	%p28, %rd237, 0;
	@%p28 bra 	$L__BB486_43;
	cvt.u32.u64 	%r135, %rd107;
	cvt.u32.u64 	%r136, %rd106;
	div.u32 	%r137, %r136, %r135;
	mul.lo.s32 	%r138, %r137, %r135;
	sub.s32 	%r139, %r136, %r138;
	cvt.u64.u32 	%rd296, %r137;
	cvt.u64.u32 	%rd297, %r139;
	bra.uni 	$L__BB486_44;
$L__BB486_43:
	div.s64 	%rd296, %rd106, %rd107;
	mul.lo.s64 	%rd238, %rd296, %rd107;
	sub.s64 	%rd297, %rd106, %rd238;
$L__BB486_44:
	mul.wide.u32 	%rd239, %r32, 8;
	add.s64 	%rd240, %rd1, %rd239;
	ld.global.u64 	%rd241, [%rd240];
	mad.lo.s64 	%rd307, %rd241, %rd297, %rd105;
	cvt.u32.u64 	%r179, %rd296;
	add.s32 	%r178, %r178, -4;
$L__BB486_45:
	setp.eq.s32 	%p29, %r29, 0;
	@%p29 bra 	$L__BB486_59;
	setp.eq.s32 	%p30, %r29, 1;
	@%p30 bra 	$L__BB486_54;
	cvt.u64.u32 	%rd117, %r179;
	mul.wide.u32 	%rd243, %r178, 8;
	add.s64 	%rd244, %rd2, %rd243;
	ld.global.u64 	%rd118, [%rd244];
	and.b64  	%rd245, %rd118, -4294967296;
	setp.ne.s64 	%p31, %rd245, 0;
	@%p31 bra 	$L__BB486_49;
	cvt.u32.u64 	%r140, %rd118;
	cvt.u32.u64 	%r141, %rd117;
	div.u32 	%r142, %r141, %r140;
	mul.lo.s32 	%r143, %r142, %r140;
	sub.s32 	%r144, %r141, %r143;
	cvt.u64.u32 	%rd300, %r142;
	cvt.u64.u32 	%rd301, %r144;
	bra.uni 	$L__BB486_50;
$L__BB486_49:
	div.s64 	%rd300, %rd117, %rd118;
	mul.lo.s64 	%rd246, %rd300, %rd118;
	sub.s64 	%rd301, %rd117, %rd246;
$L__BB486_50:
	add.s64 	%rd248, %rd1, %rd243;
	ld.global.u64 	%rd249, [%rd248];
	mad.lo.s64 	%rd125, %rd249, %rd301, %rd307;
	add.s32 	%r37, %r178, -1;
	and.b64  	%rd126, %rd300, 4294967295;
	mul.wide.u32 	%rd250, %r37, 8;
	add.s64 	%rd251, %rd2, %rd250;
	ld.global.u64 	%rd127, [%rd251];
	and.b64  	%rd252, %rd127, -4294967296;
	setp.ne.s64 	%p32, %rd252, 0;
	@%p32 bra 	$L__BB486_52;
	cvt.u32.u64 	%r145, %rd127;
	cvt.u32.u64 	%r146, %rd126;
	div.u32 	%r147, %r146, %r145;
	mul.lo.s32 	%r148, %r147, %r145;
	sub.s32 	%r149, %r146, %r148;
	cvt.u64.u32 	%rd302, %r147;
	cvt.u64.u32 	%rd303, %r149;
	bra.uni 	$L__BB486_53;
$L__BB486_52:
	div.s64 	%rd302, %rd126, %rd127;
	mul.lo.s64 	%rd253, %rd302, %rd127;
	sub.s64 	%rd303, %rd126, %rd253;
$L__BB486_53:
	add.s64 	%rd255, %rd1, %rd250;
	ld.global.u64 	%rd256, [%rd255];
	mad.lo.s64 	%rd307, %rd256, %rd303, %rd125;
	cvt.u32.u64 	%r179, %rd302;
	add.s32 	%r178, %r178, -2;
$L__BB486_54:
	and.b32  	%r150, %r9, 1;
	setp.eq.b32 	%p33, %r150, 1;
	not.pred 	%p34, %p33;
	@%p34 bra 	$L__BB486_59;
	cvt.u64.u32 	%rd137, %r179;
	mul.wide.u32 	%rd257, %r178, 8;
	add.s64 	%rd258, %rd2, %rd257;
	ld.global.u64 	%rd138, [%rd258];
	and.b64  	%rd259, %rd138, -4294967296;
	setp.ne.s64 	%p35, %rd259, 0;
	@%p35 bra 	$L__BB486_57;
	cvt.u32.u64 	%r151, %rd138;
	cvt.u32.u64 	%r152, %rd137;
	rem.u32 	%r153, %r152, %r151;
	cvt.u64.u32 	%rd306, %r153;
	bra.uni 	$L__BB486_58;
$L__BB486_57:
	rem.s64 	%rd306, %rd137, %rd138;
$L__BB486_58:
	add.s64 	%rd261, %rd1, %rd257;
	ld.global.u64 	%rd262, [%rd261];
	mad.lo.s64 	%rd307, %rd262, %rd306, %rd307;
$L__BB486_59:
	cvta.to.global.u64 	%rd263, %rd145;
	shl.b64 	%rd264, %rd307, 3;
	add.s64 	%rd265, %rd263, %rd264;
	ld.global.u64 	%rd266, [%rd265];
	setp.ne.s64 	%p36, %rd266, 0;
	selp.u16 	%rs17, 1, 0, %p36;
	st.shared.u8 	[%r7], %rs17;
	bar.sync 	0;
	setp.ne.s32 	%p37, %r1, 0;
	@%p37 bra 	$L__BB486_95;
	setp.gt.u32 	%p38, %r5, 1;
	@%p38 bra 	$L__BB486_62;
	mov.u32 	%r154, allsdata_u64;
	add.s32 	%r155, %r154, %r3;
	ld.shared.u8 	%rs47, [%r155];
	bra.uni 	$L__BB486_94;
$L__BB486_62:
	mov.u32 	%r157, allsdata_u64;
	add.s32 	%r42, %r157, %r3;
	ld.shared.u8 	%rs47, [%r42];
	add.s32 	%r43, %r5, -1;
	add.s32 	%r158, %r5, -2;
	and.b32  	%r44, %r43, 7;
	setp.lt.u32 	%p39, %r158, 7;
	mov.b32 	%r186, 1;
	@%p39 bra 	$L__BB486_75;
	and.b32  	%r160, %r43, -8;
	neg.s32 	%r184, %r160;
	shl.b32 	%r46, %r2, 3;
	shl.b32 	%r47, %r2, 1;
	mul.lo.s32 	%r48, %r2, 3;
	shl.b32 	%r49, %r2, 2;
	mul.lo.s32 	%r50, %r2, 5;
	mul.lo.s32 	%r51, %r2, 6;
	mul.lo.s32 	%r52, %r2, 7;
	mov.b32 	%r183, 0;
	mov.u32 	%r182, %r42;
$L__BB486_64:
	.pragma "nounroll";
	and.b16  	%rs19, %rs47, 255;
	setp.eq.s16 	%p41, %rs19, 0;
	mov.pred 	%p77, 0;
	@%p41 bra 	$L__BB486_73;
	add.s32 	%r161, %r182, %r2;
	ld.shared.u8 	%rs20, [%r161];
	setp.eq.s16 	%p43, %rs20, 0;
	@%p43 bra 	$L__BB486_73;
	add.s32 	%r162, %r182, %r47;
	ld.shared.u8 	%rs21, [%r162];
	setp.eq.s16 	%p45, %rs21, 0;
	@%p45 bra 	$L__BB486_73;
	add.s32 	%r163, %r182, %r48;
	ld.shared.u8 	%rs22, [%r163];
	setp.eq.s16 	%p47, %rs22, 0;
	@%p47 bra 	$L__BB486_73;
	add.s32 	%r164, %r182, %r49;
	ld.shared.u8 	%rs23, [%r164];
	setp.eq.s16 	%p49, %rs23, 0;
	@%p49 bra 	$L__BB486_73;
	add.s32 	%r165, %r182, %r50;
	ld.shared.u8 	%rs24, [%r165];
	setp.eq.s16 	%p51, %rs24, 0;
	@%p51 bra 	$L__BB486_73;
	add.s32 	%r166, %r182, %r51;
	ld.shared.u8 	%rs25, [%r166];
	setp.eq.s16 	%p53, %rs25, 0;
	@%p53 bra 	$L__BB486_73;
	add.s32 	%r167, %r182, %r52;
	ld.shared.u8 	%rs26, [%r167];
	setp.eq.s16 	%p55, %rs26, 0;
	@%p55 bra 	$L__BB486_73;
	add.s32 	%r168, %r182, %r46;
	ld.shared.u8 	%rs27, [%r168];
	setp.ne.s16 	%p77, %rs27, 0;
$L__BB486_73:
	selp.u16 	%rs47, 1, 0, %p77;
	add.s32 	%r184, %r184, 8;
	add.s32 	%r183, %r183, 8;
	add.s32 	%r182, %r182, %r46;
	setp.ne.s32 	%p56, %r184, 0;
	@%p56 bra 	$L__BB486_64;
	add.s32 	%r186, %r183, 1;
$L__BB486_75:
	setp.eq.s32 	%p57, %r44, 0;
	@%p57 bra 	$L__BB486_93;
	and.b32  	%r61, %r43, 3;
	setp.lt.u32 	%p58, %r44, 4;
	@%p58 bra 	$L__BB486_83;
	and.b16  	%rs29, %rs47, 255;
	setp.eq.s16 	%p60, %rs29, 0;
	mov.pred 	%p78, 0;
	@%p60 bra 	$L__BB486_82;
	mad.lo.s32 	%r62, %r186, %r2, %r42;
	ld.shared.u8 	%rs30, [%r62];
	setp.eq.s16 	%p62, %rs30, 0;
	@%p62 bra 	$L__BB486_82;
	add.s32 	%r63, %r62, %r2;
	ld.shared.u8 	%rs31, [%r63];
	setp.eq.s16 	%p64, %rs31, 0;
	@%p64 bra 	$L__BB486_82;
	add.s32 	%r64, %r63, %r2;
	ld.shared.u8 	%rs32, [%r64];
	setp.eq.s16 	%p66, %rs32, 0;
	@%p66 bra 	$L__BB486_82;
	add.s32 	%r169, %r64, %r2;
	ld.shared.u8 	%rs33, [%r169];
	setp.ne.s16 	%p78, %rs33, 0;
$L__BB486_82:
	add.s32 	%r186, %r186, 4;
	selp.u16 	%rs47, 1, 0, %p78;
$L__BB486_83:
	setp.eq.s32 	%p67, %r61, 0;
	@%p67 bra 	$L__BB486_93;
	setp.eq.s32 	%p68, %r61, 1;
	@%p68 bra 	$L__BB486_89;
	and.b16  	%rs35, %rs47, 255;
	setp.eq.s16 	%p70, %rs35, 0;
	mov.pred 	%p79, 0;
	@%p70 bra 	$L__BB486_88;
	mad.lo.s32 	%r67, %r186, %r2, %r42;
	ld.shared.u8 	%rs36, [%r67];
	setp.eq.s16 	%p72, %rs36, 0;
	@%p72 bra 	$L__BB486_88;
	add.s32 	%r170, %r67, %r2;
	ld.shared.u8 	%rs37, [%r170];
	setp.ne.s16 	%p79, %rs37, 0;
$L__BB486_88:
	add.s32 	%r186, %r186, 2;
	selp.u16 	%rs47, 1, 0, %p79;
$L__BB486_89:
	and.b32  	%r171, %r43, 1;
	setp.eq.b32 	%p73, %r171, 1;
	not.pred 	%p74, %p73;
	@%p74 bra 	$L__BB486_93;
	and.b16  	%rs38, %rs47, 255;
	setp.eq.s16 	%p76, %rs38, 0;
	mov.pred 	%p80, 0;
	@%p76 bra 	$L__BB486_92;
	mad.lo.s32 	%r172, %r186, %r2, %r42;
	ld.shared.u8 	%rs39, [%r172];
	setp.ne.s16 	%p80, %rs39, 0;
$L__BB486_92:
	selp.u16 	%rs47, 1, 0, %p80;
$L__BB486_93:
	st.shared.u8 	[%r42], %rs47;
$L__BB486_94:
	cvt.u64.u32 	%rd267, %r4;
	mad.lo.s64 	%rd268, %rd147, %rd267, %rd3;
	cvta.to.global.u64 	%rd269, %rd144;
	add.s64 	%rd270, %rd269, %rd268;
	st.global.u8 	[%rd270], %rs47;
$L__BB486_95:
	ret;

}
	// .globl	contiguous_all33_u64
.visible .entry contiguous_all33_u64(
	.param .u64 .ptr .align 1 contiguous_all33_u64_param_0,
	.param .u64 .ptr .align 1 contiguous_all33_u64_param_1,
	.param .u64 contiguous_all33_u64_param_2,
	.param .u64 contiguous_all33_u64_param_3,
	.param .u64 contiguous_all33_u64_param_4
)
{
	.reg .pred 	%p<56>;
	.reg .b16 	%rs<49>;
	.reg .b32 	%r<69>;
	.reg .b64 	%rd<15>;

	ld.param.u64 	%rd2, [contiguous_all33_u64_param_0];
	ld.param.u64 	%rd3, [contiguous_all33_u64_param_1];
	ld.param.u64 	%rd4, [contiguous_all33_u64_param_3];
	ld.param.u64 	%rd5, [contiguous_all33_u64_param_4];
	mov.u32 	%r1, %tid.y;
	mov.u32 	%r2, %ntid.x;
	mov.u32 	%r3, %tid.x;
	mad.lo.s32 	%r36, %r1, %r2, %r3;
	mov.u32 	%r37, %ctaid.x;
	mad.lo.s32 	%r38, %r37, %r2, %r3;
	mov.u32 	%r4, %ctaid.y;
	mov.u32 	%r5, %ntid.y;
	mad.lo.s32 	%r39, %r4, %r5, %r1;
	mov.u32 	%r40, allsdata_u64;
	add.s32 	%r7, %r40, %r36;
	mov.b16 	%rs16, 1;
	st.shared.u8 	[%r7], %rs16;
	cvt.u64.u32 	%rd1, %r38;
	setp.le.u64 	%p9, %rd4, %rd1;
	cvt.u64.u32 	%rd7, %r39;
	setp.le.u64 	%p10, %rd5, %rd7;
	or.pred  	%p11, %p9, %p10;
	@%p11 bra 	$L__BB487_37;
	cvt.u32.u64 	%r41, %rd1;
	cvta.to.global.u64 	%rd8, %rd3;
	cvt.u32.u64 	%r42, %rd4;
	mad.lo.s32 	%r43, %r39, %r42, %r41;
	cvt.u64.u32 	%rd9, %r43;
	add.s64 	%rd10, %rd8, %rd9;
	ld.global.u8 	%rs17, [%rd10];
	st.shared.u8 	[%r7], %rs17;
	bar.sync 	0;
	setp.ne.s32 	%p12, %r1, 0;
	@%p12 bra 	$L__BB487_37;
	setp.gt.u32 	%p13, %r5, 1;
	@%p13 bra 	$L__BB487_4;
	add.s32 	%r45, %r40, %r3;
	ld.shared.u8 	%rs47, [%r45];
	bra.uni 	$L__BB487_36;
$L__BB487_4:
	add.s32 	%r8, %r40, %r3;
	ld.shared.u8 	%rs47, [%r8];
	add.s32 	%r9, %r5, -1;
	add.s32 	%r48, %r5, -2;
	and.b32  	%r10, %r9, 7;
	setp.lt.u32 	%p14, %r48, 7;
	mov.b32 	%r67, 1;
	@%p14 bra 	$L__BB487_17;
	and.b32  	%r50, %r9, -8;
	neg.s32 	%r65, %r50;
	shl.b32 	%r12, %r2, 3;
	shl.b32 	%r13, %r2, 1;
	mul.lo.s32 	%r14, %r2, 3;
	shl.b32 	%r15, %r2, 2;
	mul.lo.s32 	%r16, %r2, 5;
	mul.lo.s32 	%r17, %r2, 6;
	mul.lo.s32 	%r18, %r2, 7;
	mov.b32 	%r64, 0;
	mov.u32 	%r63, %r8;
$L__BB487_6:
	.pragma "nounroll";
	and.b16  	%rs19, %rs47, 255;
	setp.eq.s16 	%p16, %rs19, 0;
	mov.pred 	%p52, 0;
	@%p16 bra 	$L__BB487_15;
	add.s32 	%r51, %r63, %r2;
	ld.shared.u8 	%rs20, [%r51];
	setp.eq.s16 	%p18, %rs20, 0;
	@%p18 bra 	$L__BB487_15;
	add.s32 	%r52, %r63, %r13;
	ld.shared.u8 	%rs21, [%r52];
	setp.eq.s16 	%p20, %rs21, 0;
	@%p20 bra 	$L__BB487_15;
	add.s32 	%r53, %r63, %r14;
	ld.shared.u8 	%rs22, [%r53];
	setp.eq.s16 	%p22, %rs22, 0;
	@%p22 bra 	$L__BB487_15;
	add.s32 	%r54, %r63, %r15;
	ld.shared.u8 	%rs23, [%r54];
	setp.eq.s16 	%p24, %rs23, 0;
	@%p24 bra 	$L__BB487_15;
	add.s32 	%r55, %r63, %r16;
	ld.shared.u8 	%rs24, [%r55];
	setp.eq.s16 	%p26, %rs24, 0;
	@%p26 bra 	$L__BB487_15;
	add.s32 	%r56, %r63, %r17;
	ld.shared.u8 	%rs25, [%r56];
	setp.eq.s16 	%p28, %rs25, 0;
	@%p28 bra 	$L__BB487_15;
	add.s32 	%r57, %r63, %r18;
	ld.shared.u8 	%rs26, [%r57];
	setp.eq.s16 	%p30, %rs26, 0;
	@%p30 bra 	$L__BB487_15;
	add.s32 	%r58, %r63, %r12;
	ld.shared.u8 	%rs27, [%r58];
	setp.ne.s16 	%p52, %rs27, 0;
$L__BB487_15:
	selp.u16 	%rs47, 1, 0, %p52;
	add.s32 	%r65, %r65, 8;
	add.s32 	%r64, %r64, 8;
	add.s32 	%r63, %r63, %r12;
	setp.ne.s32 	%p31, %r65, 0;
	@%p31 bra 	$L__BB487_6;
	add.s32 	%r67, %r64, 1;
$L__BB487_17:
	setp.eq.s32 	%p32, %r10, 0;
	@%p32 bra 	$L__BB487_35;
	and.b32  	%r27, %r9, 3;
	setp.lt.u32 	%p33, %r10, 4;
	@%p33 bra 	$L__BB487_25;
	and.b16  	%rs29, %rs47, 255;
	setp.eq.s16 	%p35, %rs29, 0;
	mov.pred 	%p53, 0;
	@%p35 bra 	$L__BB487_24;
	mad.lo.s32 	%r28, %r67, %r2, %r8;
	ld.shared.u8 	%rs30, [%r28];
	setp.eq.s16 	%p37, %rs30, 0;
	@%p37 bra 	$L__BB487_24;
	add.s32 	%r29, %r28, %r2;
	ld.shared.u8 	%rs31, [%r29];
	setp.eq.s16 	%p39, %rs31, 0;
	@%p39 bra 	$L__BB487_24;
	add.s32 	%r30, %r29, %r2;
	ld.shared.u8 	%rs32, [%r30];
	setp.eq.s16 	%p41, %rs32, 0;
	@%p41 bra 	$L__BB487_24;
	add.s32 	%r59, %r30, %r2;
	ld.shared.u8 	%rs33, [%r59];
	setp.ne.s16 	%p53, %rs33, 0;
$L__BB487_24:
	add.s32 	%r67, %r67, 4;
	selp.u16 	%rs47, 1, 0, %p53;
$L__BB487_25:
	setp.eq.s32 	%p42, %r27, 0;
	@%p42 bra 	$L__BB487_35;
	setp.eq.s32 	%p43, %r27, 1;
	@%p43 bra 	$L__BB487_31;
	and.b16  	%rs35, %rs47, 255;
	setp.eq.s16 	%p45, %rs35, 0;
	mov.pred 	%p54, 0;
	@%p45 bra 	$L__BB487_30;
	mad.lo.s32 	%r33, %r67, %r2, %r8;
	ld.shared.u8 	%rs36, [%r33];
	setp.eq.s16 	%p47, %rs36, 0;
	@%p47 bra 	$L__BB487_30;
	add.s32 	%r60, %r33, %r2;
	ld.shared.u8 	%rs37, [%r60];
	setp.ne.s16 	%p54, %rs37, 0;
$L__BB487_30:
	add.s32 	%r67, %r67, 2;
	selp.u16 	%rs47, 1, 0, %p54;
$L__BB487_31:
	and.b32  	%r61, %r9, 1;
	setp.eq.b32 	%p48, %r61, 1;
	not.pred 	%p49, %p48;
	@%p49 bra 	$L__BB487_35;
	and.b16  	%rs38, %rs47, 255;
	setp.eq.s16 	%p51, %rs38, 0;
	mov.pred 	%p55, 0;
	@%p51 bra 	$L__BB487_34;
	mad.lo.s32 	%r62, %r67, %r2, %r8;
	ld.shared.u8 	%rs39, [%r62];
	setp.ne.s16 	%p55, %rs39, 0;
$L__BB487_34:
	selp.u16 	%rs47, 1, 0, %p55;
$L__BB487_35:
	st.shared.u8 	[%r8], %rs47;
$L__BB487_36:
	cvt.u64.u32 	%rd11, %r4;
	mad.lo.s64 	%rd12, %rd4, %rd11, %rd1;
	cvta.to.global.u64 	%rd13, %rd2;
	add.s64 	%rd14, %rd13, %rd12;
	st.global.u8 	[%rd14], %rs47;
$L__BB487_37:
	ret;

}
	// .globl	contiguous_all_f32
.visible .entry contiguous_all_f32(
	.param .u64 .ptr .align 1 contiguous_all_f32_param_0,
	.param .u64 .ptr .align 1 contiguous_all_f32_param_1,
	.param .u64 contiguous_all_f32_param_2
)
{
	.reg .pred 	%p<49>;
	.reg .b16 	%rs<26>;
	.reg .b32 	%r<14>;
	.reg .b32 	%f<4>;
	.reg .b64 	%rd<16>;

	ld.param.u64 	%rd4, [contiguous_all_f32_param_0];
	ld.param.u64 	%rd6, [contiguous_all_f32_param_1];
	ld.param.u64 	%rd5, [contiguous_all_f32_param_2];
	cvta.to.global.u64 	%rd1, %rd6;
	mov.u32 	%r1, %tid.x;
	mov.u32 	%r2, %ctaid.x;
	mov.u32 	%r13, %ntid.x;
	mul.lo.s32 	%r8, %r2, %r13;
	shl.b32 	%r9, %r8, 1;
	add.s32 	%r4, %r9, %r1;
	mov.u32 	%r10, allsdata_f32;
	add.s32 	%r5, %r10, %r1;
	mov.b16 	%rs1, 1;
	st.shared.u8 	[%r5], %rs1;
	add.s32 	%r11, %r4, %r13;
	cvt.u64.u32 	%rd2, %r11;
	setp.le.u64 	%p17, %rd5, %rd2;
	@%p17 bra 	$L__BB488_4;
	mul.wide.u32 	%rd9, %r4, 4;
	add.s64 	%rd10, %rd1, %rd9;
	ld.global.f32 	%f2, [%rd10];
	setp.eq.f32 	%p21, %f2, 0f00000000;
	mov.pred 	%p41, 0;
	@%p21 bra 	$L__BB488_3;
	shl.b64 	%rd11, %rd2, 2;
	add.s64 	%rd12, %rd1, %rd11;
	ld.global.f32 	%f3, [%rd12];
	setp.neu.f32 	%p41, %f3, 0f00000000;
$L__BB488_3:
	selp.u16 	%rs3, 1, 0, %p41;
	st.shared.u8 	[%r5], %rs3;
	bra.uni 	$L__BB488_6;
$L__BB488_4:
	cvt.u64.u32 	%rd3, %r4;
	setp.le.u64 	%p18, %rd5, %rd3;
	@%p18 bra 	$L__BB488_6;
	shl.b64 	%rd7, %rd3, 2;
	add.s64 	%rd8, %rd1, %rd7;
	ld.global.f32 	%f1, [%rd8];
	setp.neu.f32 	%p19, %f1, 0f00000000;
	selp.u16 	%rs2, 1, 0, %p19;
	st.shared.u8 	[%r5], %rs2;
$L__BB488_6:
	bar.sync 	0;
	setp.lt.u32 	%p22, %r13, 66;
	@%p22 bra 	$L__BB488_12;
$L__BB488_7:
	shr.u32 	%r7, %r13, 1;
	setp.ge.u32 	%p23, %r1, %r7;
	@%p23 bra 	$L__BB488_11;
	ld.shared.u8 	%rs4, [%r5];
	setp.eq.s16 	%p25, %rs4, 0;
	mov.pred 	%p42, 0;
	@%p25 bra 	$L__BB488_10;
	add.s32 	%r12, %r5, %r7;
	ld.shared.u8 	%rs5, [%r12];
	setp.ne.s16 	%p42, %rs5, 0;
$L__BB488_10:
	selp.u16 	%rs6, 1, 0, %p42;
	st.shared.u8 	[%r5], %rs6;
$L__BB488_11:
	bar.sync 	0;
	setp.gt.u32 	%p26, %r13, 131;
	mov.u32 	%r13, %r7;
	@%p26 bra 	$L__BB488_7;
$L__BB488_12:
	setp.gt.u32 	%p27, %r1, 31;
	@%p27 bra 	$L__BB488_27;
	ld.volatile.shared.u8 	%rs7, [%r5];
	setp.eq.s16 	%p29, %rs7, 0;
	mov.pred 	%p43, 0;
	@%p29 bra 	$L__BB488_15;
	ld.volatile.shared.u8 	%rs8, [%r5+32];
	setp.ne.s16 	%p43, %rs8, 0;
$L__BB488_15:
	selp.u16 	%rs9, 1, 0, %p43;
	st.volatile.shared.u8 	[%r5], %rs9;
	ld.volatile.shared.u8 	%rs10, [%r5];
	setp.eq.s16 	%p31, %rs10, 0;
	mov.pred 	%p44, 0;
	@%p31 bra 	$L__BB488_17;
	ld.volatile.shared.u8 	%rs11, [%r5+16];
	setp.ne.s16 	%p44, %rs11, 0;
$L__BB488_17:
	selp.u16 	%rs12, 1, 0, %p44;
	st.volatile.shared.u8 	[%r5], %rs12;
	ld.volatile.shared.u8 	%rs13, [%r5];
	setp.eq.s16 	%p33, %rs13, 0;
	mov.pred 	%p45, 0;
	@%p33 bra 	$L__BB488_19;
	ld.volatile.shared.u8 	%rs14, [%r5+8];
	setp.ne.s16 	%p45, %rs14, 0;
$L__BB488_19:
	selp.u16 	%rs15, 1, 0, %p45;
	st.volatile.shared.u8 	[%r5], %rs15;
	ld.volatile.shared.u8 	%rs16, [%r5];
	setp.eq.s16 	%p35, %rs16, 0;
	mov.pred 	%p46, 0;
	@%p35 bra 	$L__BB488_21;
	ld.volatile.shared.u8 	%rs17, [%r5+4];
	setp.ne.s16 	%p46, %rs17, 0;
$L__BB488_21:
	selp.u16 	%rs18, 1, 0, %p46;
	st.volatile.shared.u8 	[%r5], %rs18;
	ld.volatile.shared.u8 	%rs19, [%r5];
	setp.eq.s16 	%p37, %rs19, 0;
	mov.pred 	%p47, 0;
	@%p37 bra 	$L__BB488_23;
	ld.volatile.shared.u8 	%rs20, [%r5+2];
	setp.ne.s16 	%p47, %rs20, 0;
$L__BB488_23:
	selp.u16 	%rs21, 1, 0, %p47;
	st.volatile.shared.u8 	[%r5], %rs21;
	ld.volatile.shared.u8 	%rs22, [%r5];
	setp.eq.s16 	%p39, %rs22, 0;
	mov.pred 	%p48, 0;
	@%p39 bra 	$L__BB488_25;
	ld.volatile.shared.u8 	%rs23, [%r5+1];
	setp.ne.s16 	%p48, %rs23, 0;
$L__BB488_25:
	selp.u16 	%rs24, 1, 0, %p48;
	st.volatile.shared.u8 	[%r5], %rs24;
	setp.ne.s32 	%p40, %r1, 0;
	@%p40 bra 	$L__BB488_27;
	ld.shared.u8 	%rs25, [allsdata_f32];
	cvt.u64.u32 	%rd13, %r2;
	cvta.to.global.u64 	%rd14, %rd4;
	add.s64 	%rd15, %rd14, %rd13;
	st.global.u8 	[%rd15], %rs25;
$L__BB488_27:
	ret;

}
	// .globl	contiguous_cumulate_all_f32
.visible .entry contiguous_cumulate_all_f32(
	.param .u64 .ptr .align 1 contiguous_cumulate_all_f32_param_0,
	.param .u64 .ptr .align 1 contiguous_cumulate_all_f32_param_1,
	.param .u64 contiguous_cumulate_all_f32_param_2
)
{
	.reg .pred 	%p<48>;
	.reg .b16 	%rs<28>;
	.reg .b32 	%r<14>;
	.reg .b64 	%rd<14>;

	ld.param.u64 	%rd4, [contiguous_cumulate_all_f32_param_0];
	ld.param.u64 	%rd6, [contiguous_cumulate_all_f32_param_1];
	ld.param.u64 	%rd5, [contiguous_cumulate_all_f32_param_2];
	cvta.to.global.u64 	%rd1, %rd6;
	mov.u32 	%r1, %tid.x;
	mov.u32 	%r2, %ctaid.x;
	mov.u32 	%r13, %ntid.x;
	mul.lo.s32 	%r8, %r2, %r13;
	shl.b32 	%r9, %r8, 1;
	add.s32 	%r4, %r9, %r1;
	mov.u32 	%r10, allsdata_f32;
	add.s32 	%r5, %r10, %r1;
	mov.b16 	%rs1, 1;
	st.shared.u8 	[%r5], %rs1;
	add.s32 	%r11, %r4, %r13;
	cvt.u64.u32 	%rd2, %r11;
	setp.le.u64 	%p17, %rd5, %rd2;
	@%p17 bra 	$L__BB489_4;
	cvt.u64.u32 	%rd8, %r4;
	add.s64 	%rd9, %rd1, %rd8;
	ld.global.u8 	%rs3, [%rd9];
	setp.eq.s16 	%p20, %rs3, 0;
	mov.pred 	%p40, 0;
	@%p20 bra 	$L__BB489_3;
	add.s64 	%rd10, %rd1, %rd2;
	ld.global.u8 	%rs4, [%rd10];
	setp.ne.s16 	%p40, %rs4, 0;
$L__BB489_3:
	selp.u16 	%rs5, 1, 0, %p40;
	st.shared.u8 	[%r5], %rs5;
	bra.uni 	$L__BB489_6;
$L__BB489_4:
	cvt.u64.u32 	%rd3, %r4;
	setp.le.u64 	%p18, %rd5, %rd3;
	@%p18 bra 	$L__BB489_6;
	add.s64 	%rd7, %rd1, %rd3;
	ld.global.u8 	%rs2, [%rd7];
	st.shared.u8 	[%r5], %rs2;
$L__BB489_6:
	bar.sync 	0;
	setp.lt.u32 	%p21, %r13, 66;
	@%p21 bra 	$L__BB489_12;
$L__BB489_7:
	shr.u32 	%r7, %r13, 1;
	setp.ge.u32 	%p22, %r1, %r7;
	@%p22 bra 	$L__BB489_11;
	ld.shared.u8 	%rs6, [%r5];
	setp.eq.s16 	%p24, %rs6, 0;
	mov.pred 	%p41, 0;
	@%p24 bra 	$L__BB489_10;
	add.s32 	%r12, %r5, %r7;
	ld.shared.u8 	%rs7, [%r12];
	setp.ne.s16 	%p41, %rs7, 0;
$L__BB489_10:
	selp.u16 	%rs8, 1, 0, %p41;
	st.shared.u8 	[%r5], %rs8;
$L__BB489_11:
	bar.sync 	0;
	setp.gt.u32 	%p25, %r13, 131;
	mov.u32 	%r13, %r7;
	@%p25 bra 	$L__BB489_7;
$L__BB489_12:
	setp.gt.u32 	%p26, %r1, 31;
	@%p26 bra 	$L__BB489_27;
	ld.volatile.shared.u8 	%rs9, [%r5];
	setp.eq.s16 	%p28, %rs9, 0;
	mov.pred 	%p42, 0;
	@%p28 bra 	$L__BB489_15;
	ld.volatile.shared.u8 	%rs10, [%r5+32];
	setp.ne.s16 	%p42, %rs10, 0;
$L__BB489_15:
	selp.u16 	%rs11, 1, 0, %p42;
	st.volatile.shared.u8 	[%r5], %rs11;
	ld.volatile.shared.u8 	%rs12, [%r5];
	setp.eq.s16 	%p30, %rs12, 0;
	mov.pred 	%p43, 0;
	@%p30 bra 	$L__BB489_17;
	ld.volatile.shared.u8 	%rs13, [%r5+16];
	setp.ne.s16 	%p43, %rs13, 0;
$L__BB489_17:
	selp.u16 	%rs14, 1, 0, %p43;
	st.volatile.shared.u8 	[%r5], %rs14;
	ld.volatile.shared.u8 	%rs15, [%r5];
	setp.eq.s16 	%p32, %rs15, 0;
	mov.pred 	%p44, 0;
	@%p32 bra 	$L__BB489_19;
	ld.volatile.shared.u8 	%rs16, [%r5+8];
	setp.ne.s16 	%p44, %rs16, 0;
$L__BB489_19:
	selp.u16 	%rs17, 1, 0, %p44;
	st.volatile.shared.u8 	[%r5], %rs17;
	ld.volatile.shared.u8 	%rs18, [%r5];
	setp.eq.s16 	%p34, %rs18, 0;
	mov.pred 	%p45, 0;
	@%p34 bra 	$L__BB489_21;
	ld.volatile.shared.u8 	%rs19, [%r5+4];
	setp.ne.s16 	%p45, %rs19, 0;
$L__BB489_21:
	selp.u16 	%rs20, 1, 0, %p45;
	st.volatile.shared.u8 	[%r5], %rs20;
	ld.volatile.shared.u8 	%rs21, [%r5];
	setp.eq.s16 	%p36, %rs21, 0;
	mov.pred 	%p46, 0;
	@%p36 bra 	$L__BB489_23;
	ld.volatile.shared.u8 	%rs22, [%r5+2];
	setp.ne.s16 	%p46, %rs22, 0;
$L__BB489_23:
	selp.u16 	%rs23, 1, 0, %p46;
	st.volatile.shared.u8 	[%r5], %rs23;
	ld.volatile.shared.u8 	%rs24, [%r5];
	setp.eq.s16 	%p38, %rs24, 0;
	mov.pred 	%p47, 0;
	@%p38 bra 	$L__BB489_25;
	ld.volatile.shared.u8 	%rs25, [%r5+1];
	setp.ne.s16 	%p47, %rs25, 0;
$L__BB489_25:
	selp.u16 	%rs26, 1, 0, %p47;
	st.volatile.shared.u8 	[%r5], %rs26;
	setp.ne.s32 	%p39, %r1, 0;
	@%p39 bra 	$L__BB489_27;
	ld.shared.u8 	%rs27, [allsdata_f32];
	cvt.u64.u32 	%rd11, %r2;
	cvta.to.global.u64 	%rd12, %rd4;
	add.s64 	%rd13, %rd12, %rd11;
	st.global.u8 	[%rd13], %rs27;
$L__BB489_27:
	ret;

}
	// .globl	uncontiguous_all_f32
.visible .entry uncontiguous_all_f32(
	.param .u64 .ptr .align 1 uncontiguous_all_f32_param_0,
	.param .u64 .ptr .align 1 uncontiguous_all_f32_param_1,
	.param .u64 .ptr .align 1 uncontiguous_all_f32_param_2,
	.param .u64 .ptr .align 1 uncontiguous_all_f32_param_3,
	.param .u64 uncontiguous_all_f32_param_4,
	.param .u64 uncontiguous_all_f32_param_5
)
{
	.reg .pred 	%p<94>;
	.reg .b16 	%rs<26>;
	.reg .b32 	%r<210>;
	.reg .b32 	%f<4>;
	.reg .b64 	%rd<558>;

	ld.param.u64 	%rd260, [uncontiguous_all_f32_param_0];
	ld.param.u64 	%rd263, [uncontiguous_all_f32_param_1];
	ld.param.u64 	%rd264, [uncontiguous_all_f32_param_2];
	ld.param.u64 	%rd265, [uncontiguous_all_f32_param_3];
	ld.param.u64 	%rd261, [uncontiguous_all_f32_param_4];
	ld.param.u64 	%rd262, [uncontiguous_all_f32_param_5];
	cvta.to.global.u64 	%rd1, %rd265;
	cvta.to.global.u64 	%rd2, %rd264;
	cvta.to.global.u64 	%rd3, %rd263;
	mov.u32 	%r1, %tid.x;
	mov.u32 	%r2, %ctaid.x;
	mov.u32 	%r209, %ntid.x;
	mul.lo.s32 	%r52, %r2, %r209;
	shl.b32 	%r53, %r52, 1;
	add.s32 	%r4, %r53, %r1;
	mov.u32 	%r54, allsdata_f32;
	add.s32 	%r5, %r54, %r1;
	mov.b16 	%rs1, 1;
	st.shared.u8 	[%r5], %rs1;
	add.s32 	%r55, %r4, %r209;
	cvt.u64.u32 	%rd511, %r55;
	setp.le.u64 	%p17, %rd262, %rd511;
	@%p17 bra 	$L__BB490_56;
	cvt.u32.u64 	%r6, %rd261;
	add.s32 	%r203, %r6, -1;
	setp.lt.s32 	%p44, %r203, 0;
	mov.b64 	%rd515, 0;
	mov.u64 	%rd516, %rd515;
	@%p44 bra 	$L__BB490_53;
	cvt.u64.u32 	%rd512, %r4;
	setp.lt.u32 	%p45, %r203, 3;
	mov.b64 	%rd516, 0;
	mov.u64 	%rd515, %rd516;
	@%p45 bra 	$L__BB490_30;
	add.s32 	%r201, %r6, -2;
	and.b32  	%r131, %r6, -4;
	neg.s32 	%r200, %r131;
	mov.b64 	%rd516, 0;
$L__BB490_4:
	.pragma "nounroll";
	add.s32 	%r12, %r201, 1;
	mul.wide.u32 	%rd397, %r12, 8;
	add.s64 	%rd398, %rd2, %rd397;
	ld.global.u64 	%rd10, [%rd398];
	or.b64  	%rd399, %rd512, %rd10;
	and.b64  	%rd400, %rd399, -4294967296;
	setp.ne.s64 	%p46, %rd400, 0;
	@%p46 bra 	$L__BB490_6;
	cvt.u32.u64 	%r132, %rd10;
	cvt.u32.u64 	%r133, %rd512;
	div.u32 	%r134, %r133, %r132;
	mul.lo.s32 	%r135, %r134, %r132;
	sub.s32 	%r136, %r133, %r135;
	cvt.u64.u32 	%rd477, %r134;
	cvt.u64.u32 	%rd478, %r136;
	bra.uni 	$L__BB490_7;
$L__BB490_6:
	div.s64 	%rd477, %rd512, %rd10;
	mul.lo.s64 	%rd401, %rd477, %rd10;
	sub.s64 	%rd478, %rd512, %rd401;
$L__BB490_7:
	mul.wide.u32 	%rd402, %r12, 8;
	add.s64 	%rd403, %rd1, %rd402;
	ld.global.u64 	%rd17, [%rd403];
	mad.lo.s64 	%rd18, %rd17, %rd478, %rd515;
	or.b64  	%rd404, %rd511, %rd10;
	and.b64  	%rd405, %rd404, -4294967296;
	setp.ne.s64 	%p47, %rd405, 0;
	@%p47 bra 	$L__BB490_9;
	cvt.u32.u64 	%r137, %rd10;
	cvt.u32.u64 	%r138, %rd511;
	div.u32 	%r139, %r138, %r137;
	mul.lo.s32 	%r140, %r139, %r137;
	sub.s32 	%r141, %r138, %r140;
	cvt.u64.u32 	%rd479, %r139;
	cvt.u64.u32 	%rd480, %r141;
	bra.uni 	$L__BB490_10;
$L__BB490_9:
	div.s64 	%rd479, %rd511, %rd10;
	mul.lo.s64 	%rd406, %rd479, %rd10;
	sub.s64 	%rd480, %rd511, %rd406;
$L__BB490_10:
	mad.lo.s64 	%rd25, %rd480, %rd17, %rd516;
	add.s32 	%r13, %r201, -2;
	mul.wide.u32 	%rd407, %r201, 8;
	add.s64 	%rd408, %rd2, %rd407;
	ld.global.u64 	%rd26, [%rd408];
	or.b64  	%rd409, %rd477, %rd26;
	and.b64  	%rd410, %rd409, -4294967296;
	setp.ne.s64 	%p48, %rd410, 0;
	@%p48 bra 	$L__BB490_12;
	cvt.u32.u64 	%r142, %rd26;
	cvt.u32.u64 	%r143, %rd477;
	div.u32 	%r144, %r143, %r142;
	mul.lo.s32 	%r145, %r144, %r142;
	sub.s32 	%r146, %r143, %r145;
	cvt.u64.u32 	%rd481, %r144;
	cvt.u64.u32 	%rd482, %r146;
	bra.uni 	$L__BB490_13;
$L__BB490_12:
	div.s64 	%rd481, %rd477, %rd26;
	mul.lo.s64 	%rd411, %rd481, %rd26;
	sub.s64 	%rd482, %rd477, %rd411;
$L__BB490_13:
	mul.wide.u32 	%rd412, %r201, 8;
	add.s64 	%rd413, %rd1, %rd412;
	ld.global.u64 	%rd33, [%rd413];
	mad.lo.s64 	%rd34, %rd33, %rd482, %rd18;
	or.b64  	%rd414, %rd479, %rd26;
	and.b64  	%rd415, %rd414, -4294967296;
	setp.ne.s64 	%p49, %rd415, 0;
	@%p49 bra 	$L__BB490_15;
	cvt.u32.u64 	%r147, %rd26;
	cvt.u32.u64 	%r148, %rd479;
	div.u32 	%r149, %r148, %r147;
	mul.lo.s32 	%r150, %r149, %r147;
	sub.s32 	%r151, %r148, %r150;
	cvt.u64.u32 	%rd483, %r149;
	cvt.u64.u32 	%rd484, %r151;
	bra.uni 	$L__BB490_16;
$L__BB490_15:
	div.s64 	%rd483, %rd479, %rd26;
	mul.lo.s64 	%rd416, %rd483, %rd26;
	sub.s64 	%rd484, %rd479, %rd416;
$L__BB490_16:
	mad.lo.s64 	%rd41, %rd484, %rd33, %rd25;
	add.s32 	%r14, %r201, -1;
	mul.wide.u32 	%rd417, %r14, 8;
	add.s64 	%rd418, %rd2, %rd417;
	ld.global.u64 	%rd42, [%rd418];
	or.b64  	%rd419, %rd481, %rd42;
	and.b64  	%rd420, %rd419, -4294967296;
	setp.ne.s64 	%p50, %rd420, 0;
	@%p50 bra 	$L__BB490_18;
	cvt.u32.u64 	%r152, %rd42;
	cvt.u32.u64 	%r153, %rd481;
	div.u32 	%r154, %r153, %r152;
	mul.lo.s32 	%r155, %r154, %r152;
	sub.s32 	%r156, %r153, %r155;
	cvt.u64.u32 	%rd485, %r154;
	cvt.u64.u32 	%rd486, %r156;
	bra.uni 	$L__BB490_19;
$L__BB490_18:
	div.s64 	%rd485, %rd481, %rd42;
	mul.lo.s64 	%rd421, %rd485, %rd42;
	sub.s64 	%rd486, %rd481, %rd421;
$L__BB490_19:
	mul.wide.u32 	%rd422, %r14, 8;
	add.s64 	%rd423, %rd1, %rd422;
	ld.global.u64 	%rd49, [%rd423];
	mad.lo.s64 	%rd50, %rd49, %rd486, %rd34;
	or.b64  	%rd424, %rd483, %rd42;
	and.b64  	%rd425, %rd424, -4294967296;
	setp.ne.s64 	%p51, %rd425, 0;
	@%p51 bra 	$L__BB490_21;
	cvt.u32.u64 	%r157, %rd42;
	cvt.u32.u64 	%r158, %rd483;
	div.u32 	%r159, %r158, %r157;
	mul.lo.s32 	%r160, %r159, %r157;
	sub.s32 	%r161, %r158, %r160;
	cvt.u64.u32 	%rd487, %r159;
	cvt.u64.u32 	%rd488, %r161;
	bra.uni 	$L__BB490_22;
$L__BB490_21:
	div.s64 	%rd487, %rd483, %rd42;
	mul.lo.s64 	%rd426, %rd487, %rd42;
	sub.s64 	%rd488, %rd483, %rd426;
$L__BB490_22:
	mad.lo.s64 	%rd57, %rd488, %rd49, %rd41;
	mul.wide.u32 	%rd427, %r13, 8;
	add.s64 	%rd428, %rd2, %rd427;
	ld.global.u64 	%rd58, [%rd428];
	or.b64  	%rd429, %rd485, %rd58;
	and.b64  	%rd430, %rd429, -4294967296;
	setp.ne.s64 	%p52, %rd430, 0;
	@%p52 bra 	$L__BB490_24;
	cvt.u32.u64 	%r162, %rd58;
	cvt.u32.u64 	%r163, %rd485;
	div.u32 	%r164, %r163, %r162;
	mul.lo.s32 	%r165, %r164, %r162;
	sub.s32 	%r166, %r163, %r165;
	cvt.u64.u32 	%rd512, %r164;
	cvt.u64.u32 	%rd490, %r166;
	bra.uni 	$L__BB490_25;
$L__BB490_24:
	div.s64 	%rd512, %rd485, %rd58;
	mul.lo.s64 	%rd431, %rd512, %rd58;
	sub.s64 	%rd490, %rd485, %rd431;
$L__BB490_25:
	mul.wide.u32 	%rd432, %r13, 8;
	add.s64 	%rd433, %rd1, %rd432;
	ld.global.u64 	%rd65, [%rd433];
	mad.lo.s64 	%rd515, %rd65, %rd490, %rd50;
	or.b64  	%rd434, %rd487, %rd58;
	and.b64  	%rd435, %rd434, -4294967296;
	setp.ne.s64 	%p53, %rd435, 0;
	@%p53 bra 	$L__BB490_27;
	cvt.u32.u64 	%r167, %rd58;
	cvt.u32.u64 	%r168, %rd487;
	div.u32 	%r169, %r168, %r167;
	mul.lo.s32 	%r170, %r169, %r167;
	sub.s32 	%r171, %r168, %r170;
	cvt.u64.u32 	%rd511, %r169;
	cvt.u64.u32 	%rd492, %r171;
	bra.uni 	$L__BB490_28;
$L__BB490_27:
	div.s64 	%rd511, %rd487, %rd58;
	mul.lo.s64 	%rd436, %rd511, %rd58;
	sub.s64 	%rd492, %rd487, %rd436;
$L__BB490_28:
	mad.lo.s64 	%rd516, %rd492, %rd65, %rd57;
	add.s32 	%r201, %r201, -4;
	add.s32 	%r200, %r200, 4;
	setp.ne.s32 	%p54, %r200, 0;
	@%p54 bra 	$L__BB490_4;
	add.s32 	%r203, %r201, 1;
$L__BB490_30:
	and.b32  	%r19, %r6, 3;
	setp.eq.s32 	%p55, %r19, 0;
	@%p55 bra 	$L__BB490_53;
	setp.eq.s32 	%p56, %r19, 1;
	@%p56 bra 	$L__BB490_45;
	mul.wide.u32 	%rd438, %r203, 8;
	add.s64 	%rd439, %rd2, %rd438;
	ld.global.u64 	%rd80, [%rd439];
	or.b64  	%rd440, %rd512, %rd80;
	and.b64  	%rd441, %rd440, -4294967296;
	setp.ne.s64 	%p57, %rd441, 0;
	@%p57 bra 	$L__BB490_34;
	cvt.u32.u64 	%r172, %rd80;
	cvt.u32.u64 	%r173, %rd512;
	div.u32 	%r174, %r173, %r172;
	mul.lo.s32 	%r175, %r174, %r172;
	sub.s32 	%r176, %r173, %r175;
	cvt.u64.u32 	%rd499, %r174;
	cvt.u64.u32 	%rd500, %r176;
	bra.uni 	$L__BB490_35;
$L__BB490_34:
	div.s64 	%rd499, %rd512, %rd80;
	mul.lo.s64 	%rd442, %rd499, %rd80;
	sub.s64 	%rd500, %rd512, %rd442;
$L__BB490_35:
	add.s64 	%rd444, %rd1, %rd438;
	ld.global.u64 	%rd87, [%rd444];
	mad.lo.s64 	%rd88, %rd87, %rd500, %rd515;
	or.b64  	%rd445, %rd511, %rd80;
	and.b64  	%rd446, %rd445, -4294967296;
	setp.ne.s64 	%p58, %rd446, 0;
	@%p58 bra 	$L__BB490_37;
	cvt.u32.u64 	%r177, %rd80;
	cvt.u32.u64 	%r178, %rd511;
	div.u32 	%r179, %r178, %r177;
	mul.lo.s32 	%r180, %r179, %r177;
	sub.s32 	%r181, %r178, %r180;
	cvt.u64.u32 	%rd501, %r179;
	cvt.u64.u32 	%rd502, %r181;
	bra.uni 	$L__BB490_38;
$L__BB490_37:
	div.s64 	%rd501, %rd511, %rd80;
	mul.lo.s64 	%rd447, %rd501, %rd80;
	sub.s64 	%rd502, %rd511, %rd447;
$L__BB490_38:
	mad.lo.s64 	%rd95, %rd502, %rd87, %rd516;
	add.s32 	%r20, %r203, -1;
	mul.wide.u32 	%rd448, %r20, 8;
	add.s64 	%rd449, %rd2, %rd448;
	ld.global.u64 	%rd96, [%rd449];
	or.b64  	%rd450, %rd499, %rd96;
	and.b64  	%rd451, %rd450, -4294967296;
	setp.ne.s64 	%p59, %rd451, 0;
	@%p59 bra 	$L__BB490_40;
	cvt.u32.u64 	%r182, %rd96;
	cvt.u32.u64 	%r183, %rd499;
	div.u32 	%r184, %r183, %r182;
	mul.lo.s32 	%r185, %r184, %r182;
	sub.s32 	%r186, %r183, %r185;
	cvt.u64.u32 	%rd512, %r184;
	cvt.u64.u32 	%rd504, %r186;
	bra.uni 	$L__BB490_41;
$L__BB490_40:
	div.s64 	%rd512, %rd499, %rd96;
	mul.lo.s64 	%rd452, %rd512, %rd96;
	sub.s64 	%rd504, %rd499, %rd452;
$L__BB490_41:
	add.s64 	%rd454, %rd1, %rd448;
	ld.global.u64 	%rd103, [%rd454];
	mad.lo.s64 	%rd515, %rd103, %rd504, %rd88;
	or.b64  	%rd455, %rd501, %rd96;
	and.b64  	%rd456, %rd455, -4294967296;
	setp.ne.s64 	%p60, %rd456, 0;
	@%p60 bra 	$L__BB490_43;
	cvt.u32.u64 	%r187, %rd96;
	cvt.u32.u64 	%r188, %rd501;
	div.u32 	%r189, %r188, %r187;
	mul.lo.s32 	%r190, %r189, %r187;
	sub.s32 	%r191, %r188, %r190;
	cvt.u64.u32 	%rd511, %r189;
	cvt.u64.u32 	%rd506, %r191;
	bra.uni 	$L__BB490_44;
$L__BB490_43:
	div.s64 	%rd511, %rd501, %rd96;
	mul.lo.s64 	%rd457, %rd511, %rd96;
	sub.s64 	%rd506, %rd501, %rd457;
$L__BB490_44:
	mad.lo.s64 	%rd516, %rd506, %rd103, %rd95;
	add.s32 	%r203, %r203, -2;
$L__BB490_45:
	and.b32  	%r192, %r6, 1;
	setp.eq.b32 	%p61, %r192, 1;
	not.pred 	%p62, %p61;
	@%p62 bra 	$L__BB490_53;
	mul.wide.u32 	%rd458, %r203, 8;
	add.s64 	%rd459, %rd2, %rd458;
	ld.global.u64 	%rd118, [%rd459];
	or.b64  	%rd460, %rd512, %rd118;
	and.b64  	%rd461, %rd460, -4294967296;
	setp.ne.s64 	%p63, %rd461, 0;
	@%p63 bra 	$L__BB490_48;
	cvt.u32.u64 	%r193, %rd118;
	cvt.u32.u64 	%r194, %rd512;
	rem.u32 	%r195, %r194, %r193;
	cvt.u64.u32 	%rd513, %r195;
	bra.uni 	$L__BB490_49;
$L__BB490_48:
	rem.s64 	%rd513, %rd512, %rd118;
$L__BB490_49:
	add.s64 	%rd463, %rd1, %rd458;
	ld.global.u64 	%rd122, [%rd463];
	mad.lo.s64 	%rd515, %rd122, %rd513, %rd515;
	or.b64  	%rd464, %rd511, %rd118;
	and.b64  	%rd465, %rd464, -4294967296;
	setp.ne.s64 	%p64, %rd465, 0;
	@%p64 bra 	$L__BB490_51;
	cvt.u32.u64 	%r196, %rd118;
	cvt.u32.u64 	%r197, %rd511;
	rem.u32 	%r198, %r197, %r196;
	cvt.u64.u32 	%rd514, %r198;
	bra.uni 	$L__BB490_52;
$L__BB490_51:
	rem.s64 	%rd514, %rd511, %rd118;
$L__BB490_52:
	mad.lo.s64 	%rd516, %rd514, %rd122, %rd516;
$L__BB490_53:
	shl.b64 	%rd466, %rd515, 2;
	add.s64 	%rd467, %rd3, %rd466;
	ld.global.f32 	%f2, [%rd467];
	setp.eq.f32 	%p66, %f2, 0f00000000;
	mov.pred 	%p86, 0;
	@%p66 bra 	$L__BB490_55;
	shl.b64 	%rd468, %rd516, 2;
	add.s64 	%rd469, %rd3, %rd468;
	ld.global.f32 	%f3, [%rd469];
	setp.neu.f32 	%p86, %f3, 0f00000000;
$L__BB490_55:
	selp.u16 	%rs3, 1, 0, %p86;
	st.shared.u8 	[%r5], %rs3;
	bra.uni 	$L__BB490_116;
$L__BB490_56:
	cvt.u64.u32 	%rd548, %r4;
	setp.le.u64 	%p18, %rd262, %rd548;
	@%p18 bra 	$L__BB490_116;
	cvt.u32.u64 	%r23, %rd261;
	add.s32 	%r207, %r23, -1;
	setp.lt.s32 	%p19, %r207, 0;
	mov.b64 	%rd557, 0;
	@%p19 bra 	$L__BB490_115;
	and.b32  	%r25, %r23, 7;
	setp.lt.u32 	%p20, %r207, 7;
	mov.b64 	%rd557, 0;
	@%p20 bra 	$L__BB490_86;
	add.s32 	%r205, %r23, -4;
	and.b32  	%r56, %r23, -8;
	neg.s32 	%r204, %r56;
	mov.b64 	%rd557, 0;
$L__BB490_60:
	.pragma "nounroll";
	add.s32 	%r30, %r205, 3;
	mul.wide.u32 	%rd270, %r30, 8;
	add.s64 	%rd271, %rd2, %rd270;
	ld.global.u64 	%rd133, [%rd271];
	or.b64  	%rd272, %rd548, %rd133;
	and.b64  	%rd273, %rd272, -4294967296;
	setp.ne.s64 	%p21, %rd273, 0;
	@%p21 bra 	$L__BB490_62;
	cvt.u32.u64 	%r57, %rd133;
	cvt.u32.u64 	%r58, %rd548;
	div.u32 	%r59, %r58, %r57;
	mul.lo.s32 	%r60, %r59, %r57;
	sub.s32 	%r61, %r58, %r60;
	cvt.u64.u32 	%rd519, %r59;
	cvt.u64.u32 	%rd520, %r61;
	bra.uni 	$L__BB490_63;
$L__BB490_62:
	div.s64 	%rd519, %rd548, %rd133;
	mul.lo.s64 	%rd274, %rd519, %rd133;
	sub.s64 	%rd520, %rd548, %rd274;
$L__BB490_63:
	add.s64 	%rd276, %rd1, %rd270;
	ld.global.u64 	%rd277, [%rd276];
	mad.lo.s64 	%rd140, %rd277, %rd520, %rd557;
	add.s32 	%r31, %r205, 2;
	mul.wide.u32 	%rd278, %r31, 8;
	add.s64 	%rd279, %rd2, %rd278;
	ld.global.u64 	%rd141, [%rd279];
	or.b64  	%rd280, %rd519, %rd141;
	and.b64  	%rd281, %rd280, -4294967296;
	setp.ne.s64 	%p22, %rd281, 0;
	@%p22 bra 	$L__BB490_65;
	cvt.u32.u64 	%r62, %rd141;
	cvt.u32.u64 	%r63, %rd519;
	div.u32 	%r64, %r63, %r62;
	mul.lo.s32 	%r65, %r64, %r62;
	sub.s32 	%r66, %r63, %r65;
	cvt.u64.u32 	%rd521, %r64;
	cvt.u64.u32 	%rd522, %r66;
	bra.uni 	$L__BB490_66;
$L__BB490_65:
	div.s64 	%rd521, %rd519, %rd141;
	mul.lo.s64 	%rd282, %rd521, %rd141;
	sub.s64 	%rd522, %rd519, %rd282;
$L__BB490_66:
	add.s64 	%rd284, %rd1, %rd278;
	ld.global.u64 	%rd285, [%rd284];
	mad.lo.s64 	%rd148, %rd285, %rd522, %rd140;
	add.s32 	%r32, %r205, 1;
	mul.wide.u32 	%rd286, %r32, 8;
	add.s64 	%rd287, %rd2, %rd286;
	ld.global.u64 	%rd149, [%rd287];
	or.b64  	%rd288, %rd521, %rd149;
	and.b64  	%rd289, %rd288, -4294967296;
	setp.ne.s64 	%p23, %rd289, 0;
	@%p23 bra 	$L__BB490_68;
	cvt.u32.u64 	%r67, %rd149;
	cvt.u32.u64 	%r68, %rd521;
	div.u32 	%r69, %r68, %r67;
	mul.lo.s32 	%r70, %r69, %r67;
	sub.s32 	%r71, %r68, %r70;
	cvt.u64.u32 	%rd523, %r69;
	cvt.u64.u32 	%rd524, %r71;
	bra.uni 	$L__BB490_69;
$L__BB490_68:
	div.s64 	%rd523, %rd521, %rd149;
	mul.lo.s64 	%rd290, %rd523, %rd149;
	sub.s64 	%rd524, %rd521, %rd290;
$L__BB490_69:
	add.s64 	%rd292, %rd1, %rd286;
	ld.global.u64 	%rd293, [%rd292];
	mad.lo.s64 	%rd156, %rd293, %rd524, %rd148;
	add.s32 	%r33, %r205, -4;
	mul.wide.u32 	%rd294, %r205, 8;
	add.s64 	%rd295, %rd2, %rd294;
	ld.global.u64 	%rd157, [%rd295];
	or.b64  	%rd296, %rd523, %rd157;
	and.b64  	%rd297, %rd296, -4294967296;
	setp.ne.s64 	%p24, %rd297, 0;
	@%p24 bra 	$L__BB490_71;
	cvt.u32.u64 	%r72, %rd157;
	cvt.u32.u64 	%r73, %rd523;
	div.u32 	%r74, %r73, %r72;
	mul.lo.s32 	%r75, %r74, %r72;
	sub.s32 	%r76, %r73, %r75;
	cvt.u64.u32 	%rd525, %r74;
	cvt.u64.u32 	%rd526, %r76;
	bra.uni 	$L__BB490_72;
$L__BB490_71:
	div.s64 	%rd525, %rd523, %rd157;
	mul.lo.s64 	%rd298, %rd525, %rd157;
	sub.s64 	%rd526, %rd523, %rd298;
$L__BB490_72:
	add.s64 	%rd300, %rd1, %rd294;
	ld.global.u64 	%rd301, [%rd300];
	mad.lo.s64 	%rd164, %rd301, %rd526, %rd156;
	add.s32 	%r34, %r205, -1;
	mul.wide.u32 	%rd302, %r34, 8;
	add.s64 	%rd303, %rd2, %rd302;
	ld.global.u64 	%rd165, [%rd303];
	or.b64  	%rd304, %rd525, %rd165;
	and.b64  	%rd305, %rd304, -4294967296;
	setp.ne.s64 	%p25, %rd305, 0;
	@%p25 bra 	$L__BB490_74;
	cvt.u32.u64 	%r77, %rd165;
	cvt.u32.u64 	%r78, %rd525;
	div.u32 	%r79, %r78, %r77;
	mul.lo.s32 	%r80, %r79, %r77;
	sub.s32 	%r81, %r78, %r80;
	cvt.u64.u32 	%rd527, %r79;
	cvt.u64.u32 	%rd528, %r81;
	bra.uni 	$L__BB490_75;
$L__BB490_74:
	div.s64 	%rd527, %rd525, %rd165;
	mul.lo.s64 	%rd306, %rd527, %rd165;
	sub.s64 	%rd528, %rd525, %rd306;
$L__BB490_75:
	add.s64 	%rd308, %rd1, %rd302;
	ld.global.u64 	%rd309, [%rd308];
	mad.lo.s64 	%rd172, %rd309, %rd528, %rd164;
	add.s32 	%r35, %r205, -2;
	mul.wide.u32 	%rd310, %r35, 8;
	add.s64 	%rd311, %rd2, %rd310;
	ld.global.u64 	%rd173, [%rd311];
	or.b64  	%rd312, %rd527, %rd173;
	and.b64  	%rd313, %rd312, -4294967296;
	setp.ne.s64 	%p26, %rd313, 0;
	@%p26 bra 	$L__BB490_77;
	cvt.u32.u64 	%r82, %rd173;
	cvt.u32.u64 	%r83, %rd527;
	div.u32 	%r84, %r83, %r82;
	mul.lo.s32 	%r85, %r84, %r82;
	sub.s32 	%r86, %r83, %r85;
	cvt.u64.u32 	%rd529, %r84;
	cvt.u64.u32 	%rd530, %r86;
	bra.uni 	$L__BB490_78;
$L__BB490_77:
	div.s64 	%rd529, %rd527, %rd173;
	mul.lo.s64 	%rd314, %rd529, %rd173;
	sub.s64 	%rd530, %rd527, %rd314;
$L__BB490_78:
	add.s64 	%rd316, %rd1, %rd310;
	ld.global.u64 	%rd317, [%rd316];
	mad.lo.s64 	%rd180, %rd317, %rd530, %rd172;
	add.s32 	%r36, %r205, -3;
	mul.wide.u32 	%rd318, %r36, 8;
	add.s64 	%rd319, %rd2, %rd318;
	ld.global.u64 	%rd181, [%rd319];
	or.b64  	%rd320, %rd529, %rd181;
	and.b64  	%rd321, %rd320, -4294967296;
	setp.ne.s64 	%p27, %rd321, 0;
	@%p27 bra 	$L__BB490_80;
	cvt.u32.u64 	%r87, %rd181;
	cvt.u32.u64 	%r88, %rd529;
	div.u32 	%r89, %r88, %r87;
	mul.lo.s32 	%r90, %r89, %r87;
	sub.s32 	%r91, %r88, %r90;
	cvt.u64.u32 	%rd531, %r89;
	cvt.u64.u32 	%rd532, %r91;
	bra.uni 	$L__BB490_81;
$L__BB490_80:
	div.s64 	%rd531, %rd529, %rd181;
	mul.lo.s64 	%rd322, %rd531, %rd181;
	sub.s64 	%rd532, %rd529, %rd322;
$L__BB490_81:
	add.s64 	%rd324, %rd1, %rd318;
	ld.global.u64 	%rd325, [%rd324];
	mad.lo.s64 	%rd188, %rd325, %rd532, %rd180;
	mul.wide.u32 	%rd326, %r33, 8;
	add.s64 	%rd327, %rd2, %rd326;
	ld.global.u64 	%rd189, [%rd327];
	or.b64  	%rd328, %rd531, %rd189;
	and.b64  	%rd329, %rd328, -4294967296;
	setp.ne.s64 	%p28, %rd329, 0;
	@%p28 bra 	$L__BB490_83;
	cvt.u32.u64 	%r92, %rd189;
	cvt.u32.u64 	%r93, %rd531;
	div.u32 	%r94, %r93, %r92;
	mul.lo.s32 	%r95, %r94, %r92;
	sub.s32 	%r96, %r93, %r95;
	cvt.u64.u32 	%rd548, %r94;
	cvt.u64.u32 	%rd534, %r96;
	bra.uni 	$L__BB490_84;
$L__BB490_83:
	div.s64 	%rd548, %rd531, %rd189;
	mul.lo.s64 	%rd330, %rd548, %rd189;
	sub.s64 	%rd534, %rd531, %rd330;
$L__BB490_84:
	add.s64 	%rd332, %rd1, %rd326;
	ld.global.u64 	%rd333, [%rd332];
	mad.lo.s64 	%rd557, %rd333, %rd534, %rd188;
	add.s32 	%r205, %r205, -8;
	add.s32 	%r204, %r204, 8;
	setp.ne.s32 	%p29, %r204, 0;
	@%p29 bra 	$L__BB490_60;
	add.s32 	%r207, %r205, 3;
$L__BB490_86:
	setp.eq.s32 	%p30, %r25, 0;
	@%p30 bra 	$L__BB490_115;
	and.b32  	%r41, %r23, 3;
	setp.lt.u32 	%p31, %r25, 4;
	@%p31 bra 	$L__BB490_101;
	mul.wide.u32 	%rd335, %r207, 8;
	add.s64 	%rd336, %rd2, %rd335;
	ld.global.u64 	%rd200, [%rd336];
	or.b64  	%rd337, %rd548, %rd200;
	and.b64  	%rd338, %rd337, -4294967296;
	setp.ne.s64 	%p32, %rd338, 0;
	@%p32 bra 	$L__BB490_90;
	cvt.u32.u64 	%r97, %rd200;
	cvt.u32.u64 	%r98, %rd548;
	div.u32 	%r99, %r98, %r97;
	mul.lo.s32 	%r100, %r99, %r97;
	sub.s32 	%r101, %r98, %r100;
	cvt.u64.u32 	%rd538, %r99;
	cvt.u64.u32 	%rd539, %r101;
	bra.uni 	$L__BB490_91;
$L__BB490_90:
	div.s64 	%rd538, %rd548, %rd200;
	mul.lo.s64 	%rd339, %rd538, %rd200;
	sub.s64 	%rd539, %rd548, %rd339;
$L__BB490_91:
	add.s64 	%rd341, %rd1, %rd335;
	ld.global.u64 	%rd342, [%rd341];
	mad.lo.s64 	%rd207, %rd342, %rd539, %rd557;
	add.s32 	%r42, %r207, -1;
	mul.wide.u32 	%rd343, %r42, 8;
	add.s64 	%rd344, %rd2, %rd343;
	ld.global.u64 	%rd208, [%rd344];
	or.b64  	%rd345, %rd538, %rd208;
	and.b64  	%rd346, %rd345, -4294967296;
	setp.ne.s64 	%p33, %rd346, 0;
	@%p33 bra 	$L__BB490_93;
	cvt.u32.u64 	%r102, %rd208;
	cvt.u32.u64 	%r103, %rd538;
	div.u32 	%r104, %r103, %r102;
	mul.lo.s32 	%r105, %r104, %r102;
	sub.s32 	%r106, %r103, %r105;
	cvt.u64.u32 	%rd540, %r104;
	cvt.u64.u32 	%rd541, %r106;
	bra.uni 	$L__BB490_94;
$L__BB490_93:
	div.s64 	%rd540, %rd538, %rd208;
	mul.lo.s64 	%rd347, %rd540, %rd208;
	sub.s64 	%rd541, %rd538, %rd347;
$L__BB490_94:
	add.s64 	%rd349, %rd1, %rd343;
	ld.global.u64 	%rd350, [%rd349];
	mad.lo.s64 	%rd215, %rd350, %rd541, %rd207;
	add.s32 	%r43, %r207, -2;
	mul.wide.u32 	%rd351, %r43, 8;
	add.s64 	%rd352, %rd2, %rd351;
	ld.global.u64 	%rd216, [%rd352];
	or.b64  	%rd353, %rd540, %rd216;
	and.b64  	%rd354, %rd353, -4294967296;
	setp.ne.s64 	%p34, %rd354, 0;
	@%p34 bra 	$L__BB490_96;
	cvt.u32.u64 	%r107, %rd216;
	cvt.u32.u64 	%r108, %rd540;
	div.u32 	%r109, %r108, %r107;
	mul.lo.s32 	%r110, %r109, %r107;
	sub.s32 	%r111, %r108, %r110;
	cvt.u64.u32 	%rd542, %r109;
	cvt.u64.u32 	%rd543, %r111;
	bra.uni 	$L__BB490_97;
$L__BB490_96:
	div.s64 	%rd542, %rd540, %rd216;
	mul.lo.s64 	%rd355, %rd542, %rd216;
	sub.s64 	%rd543, %rd540, %rd355;
$L__BB490_97:
	add.s64 	%rd357, %rd1, %rd351;
	ld.global.u64 	%rd358, [%rd357];
	mad.lo.s64 	%rd223, %rd358, %rd543, %rd215;
	add.s32 	%r44, %r207, -3;
	mul.wide.u32 	%rd359, %r44, 8;
	add.s64 	%rd360, %rd2, %rd359;
	ld.global.u64 	%rd224, [%rd360];
	or.b64  	%rd361, %rd542, %rd224;
	and.b64  	%rd362, %rd361, -4294967296;
	setp.ne.s64 	%p35, %rd362, 0;
	@%p35 bra 	$L__BB490_99;
	cvt.u32.u64 	%r112, %rd224;
	cvt.u32.u64 	%r113, %rd542;
	div.u32 	%r114, %r113, %r112;
	mul.lo.s32 	%r115, %r114, %r112;
	sub.s32 	%r116, %r113, %r115;
	cvt.u64.u32 	%rd548, %r114;
	cvt.u64.u32 	%rd545, %r116;
	bra.uni 	$L__BB490_100;
$L__BB490_99:
	div.s64 	%rd548, %rd542, %rd224;
	mul.lo.s64 	%rd363, %rd548, %rd224;
	sub.s64 	%rd545, %rd542, %rd363;
$L__BB490_100:
	add.s64 	%rd365, %rd1, %rd359;
	ld.global.u64 	%rd366, [%rd365];
	mad.lo.s64 	%rd557, %rd366, %rd545, %rd223;
	add.s32 	%r207, %r207, -4;
$L__BB490_101:
	setp.eq.s32 	%p36, %r41, 0;
	@%p36 bra 	$L__BB490_115;
	setp.eq.s32 	%p37, %r41, 1;
	@%p37 bra 	$L__BB490_110;
	mul.wide.u32 	%rd368, %r207, 8;
	add.s64 	%rd369, %rd2, %rd368;
	ld.global.u64 	%rd235, [%rd369];
	or.b64  	%rd370, %rd548, %rd235;
	and.b64  	%rd371, %rd370, -4294967296;
	setp.ne.s64 	%p38, %rd371, 0;
	@%p38 bra 	$L__BB490_105;
	cvt.u32.u64 	%r117, %rd235;
	cvt.u32.u64 	%r118, %rd548;
	div.u32 	%r119, %r118, %r117;
	mul.lo.s32 	%r120, %r119, %r117;
	sub.s32 	%r121, %r118, %r120;
	cvt.u64.u32 	%rd549, %r119;
	cvt.u64.u32 	%rd550, %r121;
	bra.uni 	$L__BB490_106;
$L__BB490_105:
	div.s64 	%rd549, %rd548, %rd235;
	mul.lo.s64 	%rd372, %rd549, %rd235;
	sub.s64 	%rd550, %rd548, %rd372;
$L__BB490_106:
	add.s64 	%rd374, %rd1, %rd368;
	ld.global.u64 	%rd375, [%rd374];
	mad.lo.s64 	%rd242, %rd375, %rd550, %rd557;
	add.s32 	%r47, %r207, -1;
	mul.wide.u32 	%rd376, %r47, 8;
	add.s64 	%rd377, %rd2, %rd376;
	ld.global.u64 	%rd243, [%rd377];
	or.b64  	%rd378, %rd549, %rd243;
	and.b64  	%rd379, %rd378, -4294967296;
	setp.ne.s64 	%p39, %rd379, 0;
	@%p39 bra 	$L__BB490_108;
	cvt.u32.u64 	%r122, %rd243;
	cvt.u32.u64 	%r123, %rd549;
	div.u32 	%r124, %r123, %r122;
	mul.lo.s32 	%r125, %r124, %r122;
	sub.s32 	%r126, %r123, %r125;
	cvt.u64.u32 	%rd548, %r124;
	cvt.u64.u32 	%rd552, %r126;
	bra.uni 	$L__BB490_109;
$L__BB490_108:
	div.s64 	%rd548, %rd549, %rd243;
	mul.lo.s64 	%rd380, %rd548, %rd243;
	sub.s64 	%rd552, %rd549, %rd380;
$L__BB490_109:
	add.s64 	%rd382, %rd1, %rd376;
	ld.global.u64 	%rd383, [%rd382];
	mad.lo.s64 	%rd557, %rd383, %rd552, %rd242;
	add.s32 	%r207, %r207, -2;
$L__BB490_110:
	and.b32  	%r127, %r23, 1;
	setp.eq.b32 	%p40, %r127, 1;
	not.pred 	%p41, %p40;
	@%p41 bra 	$L__BB490_115;
	mul.wide.u32 	%rd384, %r207, 8;
	add.s64 	%rd385, %rd2, %rd384;
	ld.global.u64 	%rd254, [%rd385];
	or.b64  	%rd386, %rd548, %rd254;
	and.b64  	%rd387, %rd386, -4294967296;
	setp.ne.s64 	%p42, %rd387, 0;
	@%p42 bra 	$L__BB490_113;
	cvt.u32.u64 	%r128, %rd254;
	cvt.u32.u64 	%r129, %rd548;
	rem.u32 	%r130, %r129, %r128;
	cvt.u64.u32 	%rd556, %r130;
	bra.uni 	$L__BB490_114;
$L__BB490_113:
	rem.s64 	%rd556, %rd548, %rd254;
$L__BB490_114:
	add.s64 	%rd389, %rd1, %rd384;
	ld.global.u64 	%rd390, [%rd389];
	mad.lo.s64 	%rd557, %rd390, %rd556, %rd557;
$L__BB490_115:
	shl.b64 	%rd391, %rd557, 2;
	add.s64 	%rd392, %rd3, %rd391;
	ld.global.f32 	%f1, [%rd392];
	setp.neu.f32 	%p43, %f1, 0f00000000;
	selp.u16 	%rs2, 1, 0, %p43;
	st.shared.u8 	[%r5], %rs2;
$L__BB490_116:
	bar.sync 	0;
	setp.lt.u32 	%p67, %r209, 66;
	@%p67 bra 	$L__BB490_122;
$L__BB490_117:
	shr.u32 	%r51, %r209, 1;
	setp.ge.u32 	%p68, %r1, %r51;
	@%p68 bra 	$L__BB490_121;
	ld.shared.u8 	%rs4, [%r5];
	setp.eq.s16 	%p70, %rs4, 0;
	mov.pred 	%p87, 0;
	@%p70 bra 	$L__BB490_120;
	add.s32 	%r199, %r5, %r51;
	ld.shared.u8 	%rs5, [%r199];
	setp.ne.s16 	%p87, %rs5, 0;
$L__BB490_120:
	selp.u16 	%rs6, 1, 0, %p87;
	st.shared.u8 	[%r5], %rs6;
$L__BB490_121:
	bar.sync 	0;
	setp.gt.u32 	%p71, %r209, 131;
	mov.u32 	%r209, %r51;
	@%p71 bra 	$L__BB490_117;
$L__BB490_122:
	setp.gt.u32 	%p72, %r1, 31;
	@%p72 bra 	$L__BB490_137;
	ld.volatile.shared.u8 	%rs7, [%r5];
	setp.eq.s16 	%p74, %rs7, 0;
	mov.pred 	%p88, 0;
	@%p74 bra 	$L__BB490_125;
	ld.volatile.shared.u8 	%rs8, [%r5+32];
	setp.ne.s16 	%p88, %rs8, 0;
$L__BB490_125:
	selp.u16 	%rs9, 1, 0, %p88;
	st.volatile.shared.u8 	[%r5], %rs9;
	ld.volatile.shared.u8 	%rs10, [%r5];
	setp.eq.s16 	%p76, %rs10, 0;
	mov.pred 	%p89, 0;
	@%p76 bra 	$L__BB490_127;
	ld.volatile.shared.u8 	%rs11, [%r5+16];
	setp.ne.s16 	%p89, %rs11, 0;
$L__BB490_127:
	selp.u16 	%rs12, 1, 0, %p89;
	st.volatile.shared.u8 	[%r5], %rs12;
	ld.volatile.shared.u8 	%rs13, [%r5];
	setp.eq.s16 	%p78, %rs13, 0;
	mov.pred 	%p90, 0;
	@%p78 bra 	$L__BB490_129;
	ld.volatile.shared.u8 	%rs14, [%r5+8];
	setp.ne.s16 	%p90, %rs14, 0;
$L__BB490_129:
	selp.u16 	%rs15, 1, 0, %p90;
	st.volatile.shared.u8 	[%r5], %rs15;
	ld.volatile.shared.u8 	%rs16, [%r5];
	setp.eq.s16 	%p80, %rs16, 0;
	mov.pred 	%p91, 0;
	@%p80 bra 	$L__BB490_131;
	ld.volatile.shared.u8 	%rs17, [%r5+4];
	setp.ne.s16 	%p91, %rs17, 0;
$L__BB490_131:
	selp.u16 	%rs18, 1, 0, %p91;
	st.volatile.shared.u8 	[%r5], %rs18;
	ld.volatile.shared.u8 	%rs19, [%r5];
	setp.eq.s16 	%p82, %rs19, 0;
	mov.pred 	%p92, 0;
	@%p82 bra 	$L__BB490_133;
	ld.volatile.shared.u8 	%rs20, [%r5+2];
	setp.ne.s16 	%p92, %rs20, 0;
$L__BB490_133:
	selp.u16 	%rs21, 1, 0, %p92;
	st.volatile.shared.u8 	[%r5], %rs21;
	ld.volatile.shared.u8 	%rs22, [%r5];
	setp.eq.s16 	%p84, %rs22, 0;
	mov.pred 	%p93, 0;
	@%p84 bra 	$L__BB490_135;
	ld.volatile.shared.u8 	%rs23, [%r5+1];
	setp.ne.s16 	%p93, %rs23, 0;
$L__BB490_135:
	selp.u16 	%rs24, 1, 0, %p93;
	st.volatile.shared.u8 	[%r5], %rs24;
	setp.ne.s32 	%p85, %r1, 0;
	@%p85 bra 	$L__BB490_137;
	ld.shared.u8 	%rs25, [allsdata_f32];
	cvt.u64.u32 	%rd470, %r2;
	cvta.to.global.u64 	%rd471, %rd260;
	add.s64 	%rd472, %rd471, %rd470;
	st.global.u8 	[%rd472], %rs25;
$L__BB490_137:
	ret;

}
	// .globl	uncontiguous_cumulate_all_f32
.visible .entry uncontiguous_cumulate_all_f32(
	.param .u64 .ptr .align 1 uncontiguous_cumulate_all_f32_param_0,
	.param .u64 .ptr .align 1 uncontiguous_cumulate_all_f32_param_1,
	.param .u64 .ptr .align 1 uncontiguous_cumulate_all_f32_param_2,
	.param .u64 .ptr .align 1 uncontiguous_cumulate_all_f32_param_3,
	.param .u64 uncontiguous_cumulate_all_f32_param_4,
	.param .u64 uncontiguous_cumulate_all_f32_param_5
)
{
	.reg .pred 	%p<93>;
	.reg .b16 	%rs<28>;
	.reg .b32 	%r<210>;
	.reg .b64 	%rd<555>;

	ld.param.u64 	%rd260, [uncontiguous_cumulate_all_f32_param_0];
	ld.param.u64 	%rd263, [uncontiguous_cumulate_all_f32_param_1];
	ld.param.u64 	%rd264, [uncontiguous_cumulate_all_f32_param_2];
	ld.param.u64 	%rd265, [uncontiguous_cumulate_all_f32_param_3];
	ld.param.u64 	%rd261, [uncontiguous_cumulate_all_f32_param_4];
	ld.param.u64 	%rd262, [uncontiguous_cumulate_all_f32_param_5];
	cvta.to.global.u64 	%rd1, %rd265;
	cvta.to.global.u64 	%rd2, %rd264;
	cvta.to.global.u64 	%rd3, %rd263;
	mov.u32 	%r1, %tid.x;
	mov.u32 	%r2, %ctaid.x;
	mov.u32 	%r209, %ntid.x;
	mul.lo.s32 	%r52, %r2, %r209;
	shl.b32 	%r53, %r52, 1;
	add.s32 	%r4, %r53, %r1;
	mov.u32 	%r54, allsdata_f32;
	add.s32 	%r5, %r54, %r1;
	mov.b16 	%rs1, 1;
	st.shared.u8 	[%r5], %rs1;
	add.s32 	%r55, %r4, %r209;
	cvt.u64.u32 	%rd508, %r55;
	setp.le.u64 	%p17, %rd262, %rd508;
	@%p17 bra 	$L__BB491_56;
	cvt.u32.u64 	%r6, %rd261;
	add.s32 	%r203, %r6, -1;
	setp.lt.s32 	%p43, %r203, 0;
	mov.b64 	%rd512, 0;
	mov.u64 	%rd513, %rd512;
	@%p43 bra 	$L__BB491_53;
	cvt.u64.u32 	%rd509, %r4;
	setp.lt.u32 	%p44, %r203, 3;
	mov.b64 	%rd513, 0;
	mov.u64 	%rd512, %rd513;
	@%p44 bra 	$L__BB491_30;
	add.s32 	%r201, %r6, -2;
	and.b32  	%r131, %r6, -4;
	neg.s32 	%r200, %r131;
	mov.b64 	%rd513, 0;
$L__BB491_4:
	.pragma "nounroll";
	add.s32 	%r12, %r201, 1;
	mul.wide.u32 	%rd396, %r12, 8;
	add.s64 	%rd397, %rd2, %rd396;
	ld.global.u64 	%rd10, [%rd397];
	or.b64  	%rd398, %rd509, %rd10;
	and.b64  	%rd399, %rd398, -4294967296;
	setp.ne.s64 	%p45, %rd399, 0;
	@%p45 bra 	$L__BB491_6;
	cvt.u32.u64 	%r132, %rd10;
	cvt.u32.u64 	%r133, %rd509;
	div.u32 	%r134, %r133, %r132;
	mul.lo.s32 	%r135, %r134, %r132;
	sub.s32 	%r136, %r133, %r135;
	cvt.u64.u32 	%rd474, %r134;
	cvt.u64.u32 	%rd475, %r136;
	bra.uni 	$L__BB491_7;
$L__BB491_6:
	div.s64 	%rd474, %rd509, %rd10;
	mul.lo.s64 	%rd400, %rd474, %rd10;
	sub.s64 	%rd475, %rd509, %rd400;
$L__BB491_7:
	mul.wide.u32 	%rd401, %r12, 8;
	add.s64 	%rd402, %rd1, %rd401;
	ld.global.u64 	%rd17, [%rd402];
	mad.lo.s64 	%rd18, %rd17, %rd475, %rd512;
	or.b64  	%rd403, %rd508, %rd10;
	and.b64  	%rd404, %rd403, -4294967296;
	setp.ne.s64 	%p46, %rd404, 0;
	@%p46 bra 	$L__BB491_9;
	cvt.u32.u64 	%r137, %rd10;
	cvt.u32.u64 	%r138, %rd508;
	div.u32 	%r139, %r138, %r137;
	mul.lo.s32 	%r140, %r139, %r137;
	sub.s32 	%r141, %r138, %r140;
	cvt.u64.u32 	%rd476, %r139;
	cvt.u64.u32 	%rd477, %r141;
	bra.uni 	$L__BB491_10;
$L__BB491_9:
	div.s64 	%rd476, %rd508, %rd10;
	mul.lo.s64 	%rd405, %rd476, %rd10;
	sub.s64 	%rd477, %rd508, %rd405;
$L__BB491_10:
	mad.lo.s64 	%rd25, %rd477, %rd17, %rd513;
	add.s32 	%r13, %r201, -2;
	mul.wide.u32 	%rd406, %r201, 8;
	add.s64 	%rd407, %rd2, %rd406;
	ld.global.u64 	%rd26, [%rd407];
	or.b64  	%rd408, %rd474, %rd26;
	and.b64  	%rd409, %rd408, -4294967296;
	setp.ne.s64 	%p47, %rd409, 0;
	@%p47 bra 	$L__BB491_12;
	cvt.u32.u64 	%r142, %rd26;
	cvt.u32.u64 	%r143, %rd474;
	div.u32 	%r144, %r143, %r142;
	mul.lo.s32 	%r145, %r144, %r142;
	sub.s32 	%r146, %r143, %r145;
	cvt.u64.u32 	%rd478, %r144;
	cvt.u64.u32 	%rd479, %r146;
	bra.uni 	$L__BB491_13;
$L__BB491_12:
	div.s64 	%rd478, %rd474, %rd26;
	mul.lo.s64 	%rd410, %rd478, %rd26;
	sub.s64 	%rd479, %rd474, %rd410;
$L__BB491_13:
	mul.wide.u32 	%rd411, %r201, 8;
	add.s64 	%rd412, %rd1, %rd411;
	ld.global.u64 	%rd33, [%rd412];
	mad.lo.s64 	%rd34, %rd33, %rd479, %rd18;
	or.b64  	%rd413, %rd476, %rd26;
	and.b64  	%rd414, %rd413, -4294967296;
	setp.ne.s64 	%p48, %rd414, 0;
	@%p48 bra 	$L__BB491_15;
	cvt.u32.u64 	%r147, %rd26;
	cvt.u32.u64 	%r148, %rd476;
	div.u32 	%r149, %r148, %r147;
	mul.lo.s32 	%r150, %r149, %r147;
	sub.s32 	%r151, %r148, %r150;
	cvt.u64.u32 	%rd480, %r149;
	cvt.u64.u32 	%rd481, %r151;
	bra.uni 	$L__BB491_16;
$L__BB491_15:
	div.s64 	%rd480, %rd476, %rd26;
	mul.lo.s64 	%rd415, %rd480, %rd26;
	sub.s64 	%rd481, %rd476, %rd415;
$L__BB491_16:
	mad.lo.s64 	%rd41, %rd481, %rd33, %rd25;
	add.s32 	%r14, %r201, -1;
	mul.wide.u32 	%rd416, %r14, 8;
	add.s64 	%rd417, %rd2, %rd416;
	ld.global.u64 	%rd42, [%rd417];
	or.b64  	%rd418, %rd478, %rd42;
	and.b64  	%rd419, %rd418, -4294967296;
	setp.ne.s64 	%p49, %rd419, 0;
	@%p49 bra 	$L__BB491_18;
	cvt.u32.u64 	%r152, %rd42;
	cvt.u32.u64 	%r153, %rd478;
	div.u32 	%r154, %r153, %r152;
	mul.lo.s32 	%r155, %r154, %r152;
	sub.s32 	%r156, %r153, %r155;
	cvt.u64.u32 	%rd482, %r154;
	cvt.u64.u32 	%rd483, %r156;
	bra.uni 	$L__BB491_19;
$L__BB491_18:
	div.s64 	%rd482, %rd478, %rd42;
	mul.lo.s64 	%rd420, %rd482, %rd42;
	sub.s64 	%rd483, %rd478, %rd420;
$L__BB491_19:
	mul.wide.u32 	%rd421, %r14, 8;
	add.s64 	%rd422, %rd1, %rd421;
	ld.global.u64 	%rd49, [%rd422];
	mad.lo.s64 	%rd50, %rd49, %rd483, %rd34;
	or.b64  	%rd423, %rd480, %rd42;
	and.b64  	%rd424, %rd423, -4294967296;
	setp.ne.s64 	%p50, %rd424, 0;
	@%p50 bra 	$L__BB491_21;
	cvt.u32.u64 	%r157, %rd42;
	cvt.u32.u64 	%r158, %rd480;
	div.u32 	%r159, %r158, %r157;
	mul.lo.s32 	%r160, %r159, %r157;
	sub.s32 	%r161, %r158, %r160;
	cvt.u64.u32 	%rd484, %r159;
	cvt.u64.u32 	%rd485, %r161;
	bra.uni 	$L__BB491_22;
$L__BB491_21:
	div.s64 	%rd484, %rd480, %rd42;
	mul.lo.s64 	%rd425, %rd484, %rd42;
	sub.s64 	%rd485, %rd480, %rd425;
$L__BB491_22:
	mad.lo.s64 	%rd57, %rd485, %rd49, %rd41;
	mul.wide.u32 	%rd426, %r13, 8;
	add.s64 	%rd427, %rd2, %rd426;
	ld.global.u64 	%rd58, [%rd427];
	or.b64  	%rd428, %rd482, %rd58;
	and.b64  	%rd429, %rd428, -4294967296;
	setp.ne.s64 	%p51, %rd429, 0;
	@%p51 bra 	$L__BB491_24;
	cvt.u32.u64 	%r162, %rd58;
	cvt.u32.u64 	%r163, %rd482;
	div.u32 	%r164, %r163, %r162;
	mul.lo.s32 	%r165, %r164, %r162;
	sub.s32 	%r166, %r163, %r165;
	cvt.u64.u32 	%rd509, %r164;
	cvt.u64.u32 	%rd487, %r166;
	bra.uni 	$L__BB491_25;
$L__BB491_24:
	div.s64 	%rd509, %rd482, %rd58;
	mul.lo.s64 	%rd430, %rd509, %rd58;
	sub.s64 	%rd487, %rd482, %rd430;
$L__BB491_25:
	mul.wide.u32 	%rd431, %r13, 8;
	add.s64 	%rd432, %rd1, %rd431;
	ld.global.u64 	%rd65, [%rd432];
	mad.lo.s64 	%rd512, %rd65, %rd487, %rd50;
	or.b64  	%rd433, %rd484, %rd58;
	and.b64  	%rd434, %rd433, -4294967296;
	setp.ne.s64 	%p52, %rd434, 0;
	@%p52 bra 	$L__BB491_27;
	cvt.u32.u64 	%r167, %rd58;
	cvt.u32.u64 	%r168, %rd484;
	div.u32 	%r169, %r168, %r167;
	mul.lo.s32 	%r170, %r169, %r167;
	sub.s32 	%r171, %r168, %r170;
	cvt.u64.u32 	%rd508, %r169;
	cvt.u64.u32 	%rd489, %r171;
	bra.uni 	$L__BB491_28;
$L__BB491_27:
	div.s64 	%rd508, %rd484, %rd58;
	mul.lo.s64 	%rd435, %rd508, %rd58;
	sub.s64 	%rd489, %rd484, %rd435;
$L__BB491_28:
	mad.lo.s64 	%rd513, %rd489, %rd65, %rd57;
	add.s32 	%r201, %r201, -4;
	add.s32 	%r200, %r200, 4;
	setp.ne.s32 	%p53, %r200, 0;
	@%p53 bra 	$L__BB491_4;
	add.s32 	%r203, %r201, 1;
$L__BB491_30:
	and.b32  	%r19, %r6, 3;
	setp.eq.s32 	%p54, %r19, 0;
	@%p54 bra 	$L__BB491_53;
	setp.eq.s32 	%p55, %r19, 1;
	@%p55 bra 	$L__BB491_45;
	mul.wide.u32 	%rd437, %r203, 8;
	add.s64 	%rd438, %rd2, %rd437;
	ld.global.u64 	%rd80, [%rd438];
	or.b64  	%rd439, %rd509, %rd80;
	and.b64  	%rd440, %rd439, -4294967296;
	setp.ne.s64 	%p56, %rd440, 0;
	@%p56 bra 	$L__BB491_34;
	cvt.u32.u64 	%r172, %rd80;
	cvt.u32.u64 	%r173, %rd509;
	div.u32 	%r174, %r173, %r172;
	mul.lo.s32 	%r175, %r174, %r172;
	sub.s32 	%r176, %r173, %r175;
	cvt.u64.u32 	%rd496, %r174;
	cvt.u64.u32 	%rd497, %r176;
	bra.uni 	$L__BB491_35;
$L__BB491_34:
	div.s64 	%rd496, %rd509, %rd80;
	mul.lo.s64 	%rd441, %rd496, %rd80;
	sub.s64 	%rd497, %rd509, %rd441;
$L__BB491_35:
	add.s64 	%rd443, %rd1, %rd437;
	ld.global.u64 	%rd87, [%rd443];
	mad.lo.s64 	%rd88, %rd87, %rd497, %rd512;
	or.b64  	%rd444, %rd508, %rd80;
	and.b64  	%rd445, %rd444, -4294967296;
	setp.ne.s64 	%p57, %rd445, 0;
	@%p57 bra 	$L__BB491_37;
	cvt.u32.u64 	%r177, %rd80;
	cvt.u32.u64 	%r178, %rd508;
	div.u32 	%r179, %r178, %r177;
	mul.lo.s32 	%r180, %r179, %r177;
	sub.s32 	%r181, %r178, %r180;
	cvt.u64.u32 	%rd498, %r179;
	cvt.u64.u32 	%rd499, %r181;
	bra.uni 	$L__BB491_38;
$L__BB491_37:
	div.s64 	%rd498, %rd508, %rd80;
	mul.lo.s64 	%rd446, %rd498, %rd80;
	sub.s64 	%rd499, %rd508, %rd446;
$L__BB491_38:
	mad.lo.s64 	%rd95, %rd499, %rd87, %rd513;
	add.s32 	%r20, %r203, -1;
	mul.wide.u32 	%rd447, %r20, 8;
	add.s64 	%rd448, %rd2, %rd447;
	ld.global.u64 	%rd96, [%rd448];
	or.b64  	%rd449, %rd496, %rd96;
	and.b64  	%rd450, %rd449, -4294967296;
	setp.ne.s64 	%p58, %rd450, 0;
	@%p58 bra 	$L__BB491_40;
	cvt.u32.u64 	%r182, %rd96;
	cvt.u32.u64 	%r183, %rd496;
	div.u32 	%r184, %r183, %r182;
	mul.lo.s32 	%r185, %r184, %r182;
	sub.s32 	%r186, %r183, %r185;
	cvt.u64.u32 	%rd509, %r184;
	cvt.u64.u32 	%rd501, %r186;
	bra.uni 	$L__BB491_41;
$L__BB491_40:
	div.s64 	%rd509, %rd496, %rd96;
	mul.lo.s64 	%rd451, %rd509, %rd96;
	sub.s64 	%rd501, %rd496, %rd451;
$L__BB491_41:
	add.s64 	%rd453, %rd1, %rd447;
	ld.global.u64 	%rd103, [%rd453];
	mad.lo.s64 	%rd512, %rd103, %rd501, %rd88;
	or.b64  	%rd454, %rd498, %rd96;
	and.b64  	%rd455, %rd454, -4294967296;
	setp.ne.s64 	%p59, %rd455, 0;
	@%p59 bra 	$L__BB491_43;
	cvt.u32.u64 	%r187, %rd96;
	cvt.u32.u64 	%r188, %rd498;
	div.u32 	%r189, %r188, %r187;
	mul.lo.s32 	%r190, %r189, %r187;
	sub.s32 	%r191, %r188, %r190;
	cvt.u64.u32 	%rd508, %r189;
	cvt.u64.u32 	%rd503, %r191;
	bra.uni 	$L__BB491_44;
$L__BB491_43:
	div.s64 	%rd508, %rd498, %rd96;
	mul.lo.s64 	%rd456, %rd508, %rd96;
	sub.s64 	%rd503, %rd498, %rd456;
$L__BB491_44:
	mad.lo.s64 	%rd513, %rd503, %rd103, %rd95;
	add.s32 	%r203, %r203, -2;
$L__BB491_45:
	and.b32  	%r192, %r6, 1;
	setp.eq.b32 	%p60, %r192, 1;
	not.pred 	%p61, %p60;
	@%p61 bra 	$L__BB491_53;
	mul.wide.u32 	%rd457, %r203, 8;
	add.s64 	%rd458, %rd2, %rd457;
	ld.global.u64 	%rd118, [%rd458];
	or.b64  	%rd459, %rd509, %rd118;
	and.b64  	%rd460, %rd459, -4294967296;
	setp.ne.s64 	%p62, %rd460, 0;
	@%p62 bra 	$L__BB491_48;
	cvt.u32.u64 	%r193, %rd118;
	cvt.u32.u64 	%r194, %rd509;
	rem.u32 	%r195, %r194, %r193;
	cvt.u64.u32 	%rd510, %r195;
	bra.uni 	$L__BB491_49;
$L__BB491_48:
	rem.s64 	%rd510, %rd509, %rd118;
$L__BB491_49:
	add.s64 	%rd462, %rd1, %rd457;
	ld.global.u64 	%rd122, [%rd462];
	mad.lo.s64 	%rd512, %rd122, %rd510, %rd512;
	or.b64  	%rd463, %rd508, %rd118;
	and.b64  	%rd464, %rd463, -4294967296;
	setp.ne.s64 	%p63, %rd464, 0;
	@%p63 bra 	$L__BB491_51;
	cvt.u32.u64 	%r196, %rd118;
	cvt.u32.u64 	%r197, %rd508;
	rem.u32 	%r198, %r197, %r196;
	cvt.u64.u32 	%rd511, %r198;
	bra.uni 	$L__BB491_52;
$L__BB491_51:
	rem.s64 	%rd511, %rd508, %rd118;
$L__BB491_52:
	mad.lo.s64 	%rd513, %rd511, %rd122, %rd513;
$L__BB491_53:
	add.s64 	%rd465, %rd3, %rd512;
	ld.global.u8 	%rs3, [%rd465];
	setp.eq.s16 	%p65, %rs3, 0;
	mov.pred 	%p85, 0;
	@%p65 bra 	$L__BB491_55;
	add.s64 	%rd466, %rd3, %rd513;
	ld.global.u8 	%rs4, [%rd466];
	setp.ne.s16 	%p85, %rs4, 0;
$L__BB491_55:
	selp.u16 	%rs5, 1, 0, %p85;
	st.shared.u8 	[%r5], %rs5;
	bra.uni 	$L__BB491_116;
$L__BB491_56:
	cvt.u64.u32 	%rd545, %r4;
	setp.le.u64 	%p18, %rd262, %rd545;
	@%p18 bra 	$L__BB491_116;
	cvt.u32.u64 	%r23, %rd261;
	add.s32 	%r207, %r23, -1;
	setp.lt.s32 	%p19, %r207, 0;
	mov.b64 	%rd554, 0;
	@%p19 bra 	$L__BB491_115;
	and.b32  	%r25, %r23, 7;
	setp.lt.u32 	%p20, %r207, 7;
	mov.b64 	%rd554, 0;
	@%p20 bra 	$L__BB491_86;
	add.s32 	%r205, %r23, -4;
	and.b32  	%r56, %r23, -8;
	neg.s32 	%r204, %r56;
	mov.b64 	%rd554, 0;
$L__BB491_60:
	.pragma "nounroll";
	add.s32 	%r30, %r205, 3;
	mul.wide.u32 	%rd270, %r30, 8;
	add.s64 	%rd271, %rd2, %rd270;
	ld.global.u64 	%rd133, [%rd271];
	or.b64  	%rd272, %rd545, %rd133;
	and.b64  	%rd273, %rd272, -4294967296;
	setp.ne.s64 	%p21, %rd273, 0;
	@%p21 bra 	$L__BB491_62;
	cvt.u32.u64 	%r57, %rd133;
	cvt.u32.u64 	%r58, %rd545;
	div.u32 	%r59, %r58, %r57;
	mul.lo.s32 	%r60, %r59, %r57;
	sub.s32 	%r61, %r58, %r60;
	cvt.u64.u32 	%rd516, %r59;
	cvt.u64.u32 	%rd517, %r61;
	bra.uni 	$L__BB491_63;
$L__BB491_62:
	div.s64 	%rd516, %rd545, %rd133;
	mul.lo.s64 	%rd274, %rd516, %rd133;
	sub.s64 	%rd517, %rd545, %rd274;
$L__BB491_63:
	add.s64 	%rd276, %rd1, %rd270;
	ld.global.u64 	%rd277, [%rd276];
	mad.lo.s64 	%rd140, %rd277, %rd517, %rd554;
	add.s32 	%r31, %r205, 2;
	mul.wide.u32 	%rd278, %r31, 8;
	add.s64 	%rd279, %rd2, %rd278;
	ld.global.u64 	%rd141, [%rd279];
	or.b64  	%rd280, %rd516, %rd141;
	and.b64  	%rd281, %rd280, -4294967296;
	setp.ne.s64 	%p22, %rd281, 0;
	@%p22 bra 	$L__BB491_65;
	cvt.u32.u64 	%r62, %rd141;
	cvt.u32.u64 	%r63, %rd516;
	div.u32 	%r64, %r63, %r62;
	mul.lo.s32 	%r65, %r64, %r62;
	sub.s32 	%r66, %r63, %r65;
	cvt.u64.u32 	%rd518, %r64;
	cvt.u64.u32 	%rd519, %r66;
	bra.uni 	$L__BB491_66;
$L__BB491_65:
	div.s64 	%rd518, %rd516, %rd141;
	mul.lo.s64 	%rd282, %rd518, %rd141;
	sub.s64 	%rd519, %rd516, %rd282;
$L__BB491_66:
	add.s64 	%rd284, %rd1, %rd278;
	ld.global.u64 	%rd285, [%rd284];
	mad.lo.s64 	%rd148, %rd285, %rd519, %rd140;
	add.s32 	%r32, %r205, 1;
	mul.wide.u32 	%rd286, %r32, 8;
	add.s64 	%rd287, %rd2, %rd286;
	ld.global.u64 	%rd149, [%rd287];
	or.b64  	%rd288, %rd518, %rd149;
	and.b64  	%rd289, %rd288, -4294967296;
	setp.ne.s64 	%p23, %rd289, 0;
	@%p23 bra 	$L__BB491_68;
	cvt.u32.u64 	%r67, %rd149;
	cvt.u32.u64 	%r68, %rd518;
	div.u32 	%r69, %r68, %r67;
	mul.lo.s32 	%r70, %r69, %r67;
	sub.s32 	%r71, %r68, %r70;
	cvt.u64.u32 	%rd520, %r69;
	cvt.u64.u32 	%rd521, %r71;
	bra.uni 	$L__BB491_69;
$L__BB491_68:
	div.s64 	%rd520, %rd518, %rd149;
	mul.lo.s64 	%rd290, %rd520, %rd149;
	sub.s64 	%rd521, %rd518, %rd290;
$L__BB491_69:
	add.s64 	%rd292, %rd1, %rd286;
	ld.global.u64 	%rd293, [%rd292];
	mad.lo.s64 	%rd156, %rd293, %rd521, %rd148;
	add.s32 	%r33, %r205, -4;
	mul.wide.u32 	%rd294, %r205, 8;
	add.s64 	%rd295, %rd2, %rd294;
	ld.global.u64 	%rd157, [%rd295];
	or.b64  	%rd296, %rd520, %rd157;
	and.b64  	%rd297, %rd296, -4294967296;
	setp.ne.s64 	%p24, %rd297, 0;
	@%p24 bra 	$L__BB491_71;
	cvt.u32.u64 	%r72, %rd157;
	cvt.u32.u64 	%r73, %rd520;
	div.u32 	%r74, %r73, %r72;
	mul.lo.s32 	%r75, %r74, %r72;
	sub.s32 	%r76, %r73, %r75;
	cvt.u64.u32 	%rd522, %r74;
	cvt.u64.u32 	%rd523, %r76;
	bra.uni 	$L__BB491_72;
$L__BB491_71:
	div.s64 	%rd522, %rd520, %rd157;
	mul.lo.s64 	%rd298, %rd522, %rd157;
	sub.s64 	%rd523, %rd520, %rd298;
$L__BB491_72:
	add.s64 	%rd300, %rd1, %rd294;
	ld.global.u64 	%rd301, [%rd300];
	mad.lo.s64 	%rd164, %rd301, %rd523, %rd156;
	add.s32 	%r34, %r205, -1;
	mul.wide.u32 	%rd302, %r34, 8;
	add.s64 	%rd303, %rd2, %rd302;
	ld.global.u64 	%rd165, [%rd303];
	or.b64  	%rd304, %rd522, %rd165;
	and.b64  	%rd305, %rd304, -4294967296;
	setp.ne.s64 	%p25, %rd305, 0;
	@%p25 bra 	$L__BB491_74;
	cvt.u32.u64 	%r77, %rd165;
	cvt.u32.u64 	%r78, %rd522;
	div.u32 	%r79, %r78, %r77;
	mul.lo.s32 	%r80, %r79, %r77;
	sub.s32 	%r81, %r78, %r80;
	cvt.u64.u32 	%rd524, %r79;
	cvt.u64.u32 	%rd525, %r81;
	bra.uni 	$L__BB491_75;
$L__BB491_74:
	div.s64 	%rd524, %rd522, %rd165;
	mul.lo.s64 	%rd306, %rd524, %rd165;
	sub.s64 	%rd525, %rd522, %rd306;
$L__BB491_75:
	add.s64 	%rd308, %rd1, %rd302;
	ld.global.u64 	%rd309, [%rd308];
	mad.lo.s64 	%rd172, %rd309, %rd525, %rd164;
	add.s32 	%r35, %r205, -2;
	mul.wide.u32 	%rd310, %r35, 8;
	add.s64 	%rd311, %rd2, %rd310;
	ld.global.u64 	%rd173, [%rd311];
	or.b64  	%rd312, %rd524, %rd173;
	and.b64  	%rd313, %rd312, -4294967296;
	setp.ne.s64 	%p26, %rd313, 0;
	@%p26 bra 	$L__BB491_77;
	cvt.u32.u64 	%r82, %rd173;
	cvt.u32.u64 	%r83, %rd524;
	div.u32 	%r84, %r83, %r82;
	mul.lo.s32 	%r85, %r84, %r82;
	sub.s32 	%r86, %r83, %r85;
	cvt.u64.u32 	%rd526, %r84;
	cvt.u64.u32 	%rd527, %r86;
	bra.uni 	$L__BB491_78;
$L__BB491_77:
	div.s64 	%rd526, %rd524, %rd173;
	mul.lo.s64 	%rd314, %rd526, %rd173;
	sub.s64 	%rd527, %rd524, %rd314;
$L__BB491_78:
	add.s64 	%rd316, %rd1, %rd310;
	ld.global.u64 	%rd317, [%rd316];
	mad.lo.s64 	%rd180, %rd317, %rd527, %rd172;
	add.s32 	%r36, %r205, -3;
	mul.wide.u32 	%rd318, %r36, 8;
	add.s64 	%rd319, %rd2, %rd318;
	ld.global.u64 	%rd181, [%rd319];
	or.b64  	%rd320, %rd526, %rd181;
	and.b64  	%rd321, %rd320, -4294967296;
	setp.ne.s64 	%p27, %rd321, 0;
	@%p27 bra 	$L__BB491_80;
	cvt.u32.u64 	%r87, %rd181;
	cvt.u32.u64 	%r88, %rd526;
	div.u32 	%r89, %r88, %r87;
	mul.lo.s32 	%r90, %r89, %r87;
	sub.s32 	%r91, %r88, %r90;
	cvt.u64.u32 	%rd528, %r89;
	cvt.u64.u32 	%rd529, %r91;
	bra.uni 	$L__BB491_81;
$L__BB491_80:
	div.s64 	%rd528, %rd526, %rd181;
	mul.lo.s64 	%rd322, %rd528, %rd181;
	sub.s64 	%rd529, %rd526, %rd322;
$L__BB491_81:
	add.s64 	%rd324, %rd1, %rd318;
	ld.global.u64 	%rd325, [%rd324];
	mad.lo.s64 	%rd188, %rd325, %rd529, %rd180;
	mul.wide.u32 	%rd326, %r33, 8;
	add.s64 	%rd327, %rd2, %rd326;
	ld.global.u64 	%rd189, [%rd327];
	or.b64  	%rd328, %rd528, %rd189;
	and.b64  	%rd329, %rd328, -4294967296;
	setp.ne.s64 	%p28, %rd329, 0;
	@%p28 bra 	$L__BB491_83;
	cvt.u32.u64 	%r92, %rd189;
	cvt.u32.u64 	%r93, %rd528;
	div.u32 	%r94, %r93, %r92;
	mul.lo.s32 	%r95, %r94, %r92;
	sub.s32 	%r96, %r93, %r95;
	cvt.u64.u32 	%rd545, %r94;
	cvt.u64.u32 	%rd531, %r96;
	bra.uni 	$L__BB491_84;
$L__BB491_83:
	div.s64 	%rd545, %rd528, %rd189;
	mul.lo.s64 	%rd330, %rd545, %rd189;
	sub.s64 	%rd531, %rd528, %rd330;
$L__BB491_84:
	add.s64 	%rd332, %rd1, %rd326;
	ld.global.u64 	%rd333, [%rd332];
	mad.lo.s64 	%rd554, %rd333, %rd531, %rd188;
	add.s32 	%r205, %r205, -8;
	add.s32 	%r204, %r204, 8;
	setp.ne.s32 	%p29, %r204, 0;
	@%p29 bra 	$L__BB491_60;
	add.s32 	%r207, %r205, 3;
$L__BB491_86:
	setp.eq.s32 	%p30, %r25, 0;
	@%p30 bra 	$L__BB491_115;
	and.b32  	%r41, %r23, 3;
	setp.lt.u32 	%p31, %r25, 4;
	@%p31 bra 	$L__BB491_101;
	mul.wide.u32 	%rd335, %r207, 8;
	add.s64 	%rd336, %rd2, %rd335;
	ld.global.u64 	%rd200, [%rd336];
	or.b64  	%rd337, %rd545, %rd200;
	and.b64  	%rd338, %rd337, -4294967296;
	setp.ne.s64 	%p32, %rd338, 0;
	@%p32 bra 	$L__BB491_90;
	cvt.u32.u64 	%r97, %rd200;
	cvt.u32.u64 	%r98, %rd545;
	div.u32 	%r99, %r98, %r97;
	mul.lo.s32 	%r100, %r99, %r97;
	sub.s32 	%r101, %r98, %r100;
	cvt.u64.u32 	%rd535, %r99;
	cvt.u64.u32 	%rd536, %r101;
	bra.uni 	$L__BB491_91;
$L__BB491_90:
	div.s64 	%rd535, %rd545, %rd200;
	mul.lo.s64 	%rd339, %rd535, %rd200;
	sub.s64 	%rd536, %rd545, %rd339;
$L__BB491_91:
	add.s64 	%rd341, %rd1, %rd335;
	ld.global.u64 	%rd342, [%rd341];
	mad.lo.s64 	%rd207, %rd342, %rd536, %rd554;
	add.s32 	%r42, %r207, -1;
	mul.wide.u32 	%rd343, %r42, 8;
	add.s64 	%rd344, %rd2, %rd343;
	ld.global.u64 	%rd208, [%rd344];
	or.b64  	%rd345, %rd535, %rd208;
	and.b64  	%rd346, %rd345, -4294967296;
	setp.ne.s64 	%p33, %rd346, 0;
	@%p33 bra 	$L__BB491_93;
	cvt.u32.u64 	%r102, %rd208;
	cvt.u32.u64 	%r103, %rd535;
	div.u32 	%r104, %r103, %r102;
	mul.lo.s32 	%r105, %r104, %r102;
	sub.s32 	%r106, %r103, %r105;
	cvt.u64.u32 	%rd537, %r104;
	cvt.u64.u32 	%rd538, %r106;
	bra.uni 	$L__BB491_94;
$L__BB491_93:
	div.s64 	%rd537, %rd535, %rd208;
	mul.lo.s64 	%rd347, %rd537, %rd208;
	sub.s64 	%rd538, %rd535, %rd347;
$L__BB491_94:
	add.s64 	%rd349, %rd1, %rd343;
	ld.global.u64 	%rd350, [%rd349];
	mad.lo.s64 	%rd215, %rd350, %rd538, %rd207;
	add.s32 	%r43, %r207, -2;
	mul.wide.u32 	%rd351, %r43, 8;
	add.s64 	%rd352, %rd2, %rd351;
	ld.global.u64 	%rd216, [%rd352];
	or.b64  	%rd353, %rd537, %rd216;
	and.b64  	%rd354, %rd353, -4294967296;
	setp.ne.s64 	%p34, %rd354, 0;
	@%p34 bra 	$L__BB491_96;
	cvt.u32.u64 	%r107, %rd216;
	cvt.u32.u64 	%r108, %rd537;
	div.u32 	%r109, %r108, %r107;
	mul.lo.s32 	%r110, %r109, %r107;
	sub.s32 	%r111, %r108, %r110;
	cvt.u64.u32 	%rd539, %r109;
	cvt.u64.u32 	%rd540, %r111;
	bra.uni 	$L__BB491_97;
$L__BB491_96:
	div.s64 	%rd539, %rd537, %rd216;
	mul.lo.s64 	%rd355, %rd539, %rd216;
	sub.s64 	%rd540, %rd537, %rd355;
$L__BB491_97:
	add.s64 	%rd357, %rd1, %rd351;
	ld.global.u64 	%rd358, [%rd357];
	mad.lo.s64 	%rd223, %rd358, %rd540, %rd215;
	add.s32 	%r44, %r207, -3;
	mul.wide.u32 	%rd359, %r44, 8;
	add.s64 	%rd360, %rd2, %rd359;
	ld.global.u64 	%rd224, [%rd360];
	or.b64  	%rd361, %rd539, %rd224;
	and.b64  	%rd362, %rd361, -4294967296;
	setp.ne.s64 	%p35, %rd362, 0;
	@%p35 bra 	$L__BB491_99;
	cvt.u32.u64 	%r112, %rd224;
	cvt.u32.u64 	%r113, %rd539;
	div.u32 	%r114, %r113, %r112;
	mul.lo.s32 	%r115, %r114, %r112;
	sub.s32 	%r116, %r113, %r115;
	cvt.u64.u32 	%rd545, %r114;
	cvt.u64.u32 	%rd542, %r116;
	bra.uni 	$L__BB491_100;
$L__BB491_99:
	div.s64 	%rd545, %rd539, %rd224;
	mul.lo.s64 	%rd363, %rd545, %rd224;
	sub.s64 	%rd542, %rd539, %rd363;
$L__BB491_100:
	add.s64 	%rd365, %rd1, %rd359;
	ld.global.u64 	%rd366, [%rd365];
	mad.lo.s64 	%rd554, %rd366, %rd542, %rd223;
	add.s32 	%r207, %r207, -4;
$L__BB491_101:
	setp.eq.s32 	%p36, %r41, 0;
	@%p36 bra 	$L__BB491_115;
	setp.eq.s32 	%p37, %r41, 1;
	@%p37 bra 	$L__BB491_110;
	mul.wide.u32 	%rd368, %r207, 8;
	add.s64 	%rd369, %rd2, %rd368;
	ld.global.u64 	%rd235, [%rd369];
	or.b64  	%rd370, %rd545, %rd235;
	and.b64  	%rd371, %rd370, -4294967296;
	setp.ne.s64 	%p38, %rd371, 0;
	@%p38 bra 	$L__BB491_105;
	cvt.u32.u64 	%r117, %rd235;
	cvt.u32.u64 	%r118, %rd545;
	div.u32 	%r119, %r118, %r117;
	mul.lo.s32 	%r120, %r119, %r117;
	sub.s32 	%r121, %r118, %r120;
	cvt.u64.u32 	%rd546, %r119;
	cvt.u64.u32 	%rd547, %r121;
	bra.uni 	$L__BB491_106;
$L__BB491_105:
	div.s64 	%rd546, %rd545, %rd235;
	mul.lo.s64 	%rd372, %rd546, %rd235;
	sub.s64 	%rd547, %rd545, %rd372;
$L__BB491_106:
	add.s64 	%rd374, %rd1, %rd368;
	ld.global.u64 	%rd375, [%rd374];
	mad.lo.s64 	%rd242, %rd375, %rd547, %rd554;
	add.s32 	%r47, %r207, -1;
	mul.wide.u32 	%rd376, %r47, 8;
	add.s64 	%rd377, %rd2, %rd376;
	ld.global.u64 	%rd243, [%rd377];
	or.b64  	%rd378, %rd546, %rd243;
	and.b64  	%rd379, %rd378, -4294967296;
	setp.ne.s64 	%p39, %rd379, 0;
	@%p39 bra 	$L__BB491_108;
	cvt.u32.u64 	%r122, %rd243;
	cvt.u32.u64 	%r123, %rd546;
	div.u32 	%r124, %r123, %r122;
	mul.lo.s32 	%r125, %r124, %r122;
	sub.s32 	%r126, %r123, %r125;
	cvt.u64.u32 	%rd545, %r124;
	cvt.u64.u32 	%rd549, %r126;
	bra.uni 	$L__BB491_109;
$L__BB491_108:
	div.s64 	%rd545, %rd546, %rd243;
	mul.lo.s64 	%rd380, %rd545, %rd243;
	sub.s64 	%rd549, %rd546, %rd380;
$L__BB491_109:
	add.s64 	%rd382, %rd1, %rd376;
	ld.global.u64 	%rd383, [%rd382];
	mad.lo.s64 	%rd554, %rd383, %rd549, %rd242;
	add.s32 	%r207, %r207, -2;
$L__BB491_110:
	and.b32  	%r127, %r23, 1;
	setp.eq.b32 	%p40, %r127, 1;
	not.pred 	%p41, %p40;
	@%p41 bra 	$L__BB491_115;
	mul.wide.u32 	%rd384, %r207, 8;
	add.s64 	%rd385, %rd2, %rd384;
	ld.global.u64 	%rd254, [%rd385];
	or.b64  	%rd386, %rd545, %rd254;
	and.b64  	%rd387, %rd386, -4294967296;
	setp.ne.s64 	%p42, %rd387, 0;
	@%p42 bra 	$L__BB491_113;
	cvt.u32.u64 	%r128, %rd254;
	cvt.u32.u64 	%r129, %rd545;
	rem.u32 	%r130, %r129, %r128;
	cvt.u64.u32 	%rd553, %r130;
	bra.uni 	$L__BB491_114;
$L__BB491_113:
	rem.s64 	%rd553, %rd545, %rd254;
$L__BB491_114:
	add.s64 	%rd389, %rd1, %rd384;
	ld.global.u64 	%rd390, [%rd389];
	mad.lo.s64 	%rd554, %rd390, %rd553, %rd554;
$L__BB491_115:
	add.s64 	%rd391, %rd3, %rd554;
	ld.global.u8 	%rs2, [%rd391];
	st.shared.u8 	[%r5], %rs2;
$L__BB491_116:
	bar.sync 	0;
	setp.lt.u32 	%p66, %r209, 66;
	@%p66 bra 	$L__BB491_122;
$L__BB491_117:
	shr.u32 	%r51, %r209, 1;
	setp.ge.u32 	%p67, %r1, %r51;
	@%p67 bra 	$L__BB491_121;
	ld.shared.u8 	%rs6, [%r5];
	setp.eq.s16 	%p69, %rs6, 0;
	mov.pred 	%p86, 0;
	@%p69 bra 	$L__BB491_120;
	add.s32 	%r199, %r5, %r51;
	ld.shared.u8 	%rs7, [%r199];
	setp.ne.s16 	%p86, %rs7, 0;
$L__BB491_120:
	selp.u16 	%rs8, 1, 0, %p86;
	st.shared.u8 	[%r5], %rs8;
$L__BB491_121:
	bar.sync 	0;
	setp.gt.u32 	%p70, %r209, 131;
	mov.u32 	%r209, %r51;
	@%p70 bra 	$L__BB491_117;
$L__BB491_122:
	setp.gt.u32 	%p71, %r1, 31;
	@%p71 bra 	$L__BB491_137;
	ld.volatile.shared.u8 	%rs9, [%r5];
	setp.eq.s16 	%p73, %rs9, 0;
	mov.pred 	%p87, 0;
	@%p73 bra 	$L__BB491_125;
	ld.volatile.shared.u8 	%rs10, [%r5+32];
	setp.ne.s16 	%p87, %rs10, 0;
$L__BB491_125:
	selp.u16 	%rs11, 1, 0, %p87;
	st.volatile.shared.u8 	[%r5], %rs11;
	ld.volatile.shared.u8 	%rs12, [%r5];
	setp.eq.s16 	%p75, %rs12, 0;
	mov.pred 	%p88, 0;
	@%p75 bra 	$L__BB491_127;
	ld.volatile.shared.u8 	%rs13, [%r5+16];
	setp.ne.s16 	%p88, %rs13, 0;
$L__BB491_127:
	selp.u16 	%rs14, 1, 0, %p88;
	st.volatile.shared.u8 	[%r5], %rs14;
	ld.volatile.shared.u8 	%rs15, [%r5];
	setp.eq.s16 	%p77, %rs15, 0;
	mov.pred 	%p89, 0;
	@%p77 bra 	$L__BB491_129;
	ld.volatile.shared.u8 	%rs16, [%r5+8];
	setp.ne.s16 	%p89, %rs16, 0;
$L__BB491_129:
	selp.u16 	%rs17, 1, 0, %p89;
	st.volatile.shared.u8 	[%r5], %rs17;
	ld.volatile.shared.u8 	%rs18, [%r5];
	setp.eq.s16 	%p79, %rs18, 0;
	mov.pred 	%p90, 0;
	@%p79 bra 	$L__BB491_131;
	ld.volatile.shared.u8 	%rs19, [%r5+4];
	setp.ne.s16 	%p90, %rs19, 0;
$L__BB491_131:
	selp.u16 	%rs20, 1, 0, %p90;
	st.volatile.shared.u8 	[%r5], %rs20;
	ld.volatile.shared.u8 	%rs21, [%r5];
	setp.eq.s16 	%p81, %rs21, 0;
	mov.pred 	%p91, 0;
	@%p81 bra 	$L__BB491_133;
	ld.volatile.shared.u8 	%rs22, [%r5+2];
	setp.ne.s16 	%p91, %rs22, 0;
$L__BB491_133:
	selp.u16 	%rs23, 1, 0, %p91;
	st.volatile.shared.u8 	[%r5], %rs23;
	ld.volatile.shared.u8 	%rs24, [%r5];
	setp.eq.s16 	%p83, %rs24, 0;
	mov.pred 	%p92, 0;
	@%p83 bra 	$L__BB491_135;
	ld.volatile.shared.u8 	%rs25, [%r5+1];
	setp.ne.s16 	%p92, %rs25, 0;
$L__BB491_135:
	selp.u16 	%rs26, 1, 0, %p92;
	st.volatile.shared.u8 	[%r5], %rs26;
	setp.ne.s32 	%p84, %r1, 0;
	@%p84 bra 	$L__BB491_137;
	ld.shared.u8 	%rs27, [allsdata_f32];
	cvt.u64.u32 	%rd467, %r2;
	cvta.to.global.u64 	%rd468, %rd260;
	add.s64 	%rd469, %rd468, %rd467;
	st.global.u8 	[%rd469], %rs27;
$L__BB491_137:
	ret;

}
	// .globl	contiguous_all2_f32
.visible .entry contiguous_all2_f32(
	.param .u64 .ptr .align 1 contiguous_all2_f32_param_0,
	.param .u64 .ptr .align 1 contiguous_all2_f32_param_1,
	.param .u64 .ptr .align 1 contiguous_all2_f32_param_2,
	.param .u64 .ptr .align 1 contiguous_all2_f32_param_3,
	.param .u64 contiguous_all2_f32_param_4,
	.param .u64 contiguous_all2_f32_param_5,
	.param .u64 contiguous_all2_f32_param_6,
	.param .u64 contiguous_all2_f32_param_7,
	.param .u64 contiguous_all2_f32_param_8
)
{
	.reg .pred 	%p<95>;
	.reg .b16 	%rs<26>;
	.reg .b32 	%r<211>;
	.reg .b32 	%f<4>;
	.reg .b64 	%rd<573>;

	ld.param.u64 	%rd267, [contiguous_all2_f32_param_1];
	ld.param.u64 	%rd268, [contiguous_all2_f32_param_2];
	ld.param.u64 	%rd269, [contiguous_all2_f32_param_3];
	ld.param.u64 	%rd264, [contiguous_all2_f32_param_4];
	ld.param.u64 	%rd270, [contiguous_all2_f32_param_5];
	ld.param.u64 	%rd265, [contiguous_all2_f32_param_6];
	ld.param.u64 	%rd271, [contiguous_all2_f32_param_7];
	cvta.to.global.u64 	%rd1, %rd269;
	cvta.to.global.u64 	%rd2, %rd268;
	cvta.to.global.u64 	%rd572, %rd267;
	mov.u32 	%r1, %tid.x;
	mov.u32 	%r2, %ctaid.x;
	mov.u32 	%r210, %ntid.x;
	mul.lo.s32 	%r52, %r2, %r210;
	shl.b32 	%r53, %r52, 1;
	add.s32 	%r4, %r53, %r1;
	mov.u32 	%r54, allsdata_f32;
	add.s32 	%r5, %r54, %r1;
	mov.b16 	%rs1, 1;
	st.shared.u8 	[%r5], %rs1;
	mov.u32 	%r55, %ctaid.y;
	cvt.u64.u32 	%rd272, %r55;
	add.s64 	%rd4, %rd270, %rd272;
	setp.ge.u64 	%p17, %rd4, %rd271;
	@%p17 bra 	$L__BB492_138;
	add.s32 	%r56, %r4, %r210;
	cvt.u64.u32 	%rd5, %r56;
	setp.le.u64 	%p18, %rd265, %rd5;
	@%p18 bra 	$L__BB492_57;
	cvt.u64.u32 	%rd404, %r4;
	mul.lo.s64 	%rd405, %rd4, %rd265;
	add.s64 	%rd526, %rd405, %rd404;
	add.s64 	%rd524, %rd405, %rd5;
	cvt.u32.u64 	%r6, %rd264;
	add.s32 	%r204, %r6, -1;
	setp.lt.s32 	%p45, %r204, 0;
	mov.b64 	%rd530, 0;
	mov.u64 	%rd531, %rd530;
	@%p45 bra 	$L__BB492_54;
	setp.lt.u32 	%p46, %r204, 3;
	mov.b64 	%rd531, 0;
	mov.u64 	%rd530, %rd531;
	@%p46 bra 	$L__BB492_31;
	add.s32 	%r202, %r6, -2;
	and.b32  	%r132, %r6, -4;
	neg.s32 	%r201, %r132;
	mov.b64 	%rd531, 0;
$L__BB492_5:
	.pragma "nounroll";
	add.s32 	%r12, %r202, 1;
	mul.wide.u32 	%rd409, %r12, 8;
	add.s64 	%rd410, %rd2, %rd409;
	ld.global.u64 	%rd12, [%rd410];
	or.b64  	%rd411, %rd526, %rd12;
	and.b64  	%rd412, %rd411, -4294967296;
	setp.ne.s64 	%p47, %rd412, 0;
	@%p47 bra 	$L__BB492_7;
	cvt.u32.u64 	%r133, %rd12;
	cvt.u32.u64 	%r134, %rd526;
	div.u32 	%r135, %r134, %r133;
	mul.lo.s32 	%r136, %r135, %r133;
	sub.s32 	%r137, %r134, %r136;
	cvt.u64.u32 	%rd492, %r135;
	cvt.u64.u32 	%rd493, %r137;
	bra.uni 	$L__BB492_8;
$L__BB492_7:
	div.s64 	%rd492, %rd526, %rd12;
	mul.lo.s64 	%rd413, %rd492, %rd12;
	sub.s64 	%rd493, %rd526, %rd413;
$L__BB492_8:
	mul.wide.u32 	%rd414, %r12, 8;
	add.s64 	%rd415, %rd1, %rd414;
	ld.global.u64 	%rd19, [%rd415];
	mad.lo.s64 	%rd20, %rd19, %rd493, %rd530;
	or.b64  	%rd416, %rd524, %rd12;
	and.b64  	%rd417, %rd416, -4294967296;
	setp.ne.s64 	%p48, %rd417, 0;
	@%p48 bra 	$L__BB492_10;
	cvt.u32.u64 	%r138, %rd12;
	cvt.u32.u64 	%r139, %rd524;
	div.u32 	%r140, %r139, %r138;
	mul.lo.s32 	%r141, %r140, %r138;
	sub.s32 	%r142, %r139, %r141;
	cvt.u64.u32 	%rd494, %r140;
	cvt.u64.u32 	%rd495, %r142;
	bra.uni 	$L__BB492_11;
$L__BB492_10:
	div.s64 	%rd494, %rd524, %rd12;
	mul.lo.s64 	%rd418, %rd494, %rd12;
	sub.s64 	%rd495, %rd524, %rd418;
$L__BB492_11:
	mad.lo.s64 	%rd27, %rd495, %rd19, %rd531;
	add.s32 	%r13, %r202, -2;
	mul.wide.u32 	%rd419, %r202, 8;
	add.s64 	%rd420, %rd2, %rd419;
	ld.global.u64 	%rd28, [%rd420];
	or.b64  	%rd421, %rd492, %rd28;
	and.b64  	%rd422, %rd421, -4294967296;
	setp.ne.s64 	%p49, %rd422, 0;
	@%p49 bra 	$L__BB492_13;
	cvt.u32.u64 	%r143, %rd28;
	cvt.u32.u64 	%r144, %rd492;
	div.u32 	%r145, %r144, %r143;
	mul.lo.s32 	%r146, %r145, %r143;
	sub.s32 	%r147, %r144, %r146;
	cvt.u64.u32 	%rd496, %r145;
	cvt.u64.u32 	%rd497, %r147;
	bra.uni 	$L__BB492_14;
$L__BB492_13:
	div.s64 	%rd496, %rd492, %rd28;
	mul.lo.s64 	%rd423, %rd496, %rd28;
	sub.s64 	%rd497, %rd492, %rd423;
$L__BB492_14:
	mul.wide.u32 	%rd424, %r202, 8;
	add.s64 	%rd425, %rd1, %rd424;
	ld.global.u64 	%rd35, [%rd425];
	mad.lo.s64 	%rd36, %rd35, %rd497, %rd20;
	or.b64  	%rd426, %rd494, %rd28;
	and.b64  	%rd427, %rd426, -4294967296;
	setp.ne.s64 	%p50, %rd427, 0;
	@%p50 bra 	$L__BB492_16;
	cvt.u32.u64 	%r148, %rd28;
	cvt.u32.u64 	%r149, %rd494;
	div.u32 	%r150, %r149, %r148;
	mul.lo.s32 	%r151, %r150, %r148;
	sub.s32 	%r152, %r149, %r151;
	cvt.u64.u32 	%rd498, %r150;
	cvt.u64.u32 	%rd499, %r152;
	bra.uni 	$L__BB492_17;
$L__BB492_16:
	div.s64 	%rd498, %rd494, %rd28;
	mul.lo.s64 	%rd428, %rd498, %rd28;
	sub.s64 	%rd499, %rd494, %rd428;
$L__BB492_17:
	mad.lo.s64 	%rd43, %rd499, %rd35, %rd27;
	add.s32 	%r14, %r202, -1;
	mul.wide.u32 	%rd429, %r14, 8;
	add.s64 	%rd430, %rd2, %rd429;
	ld.global.u64 	%rd44, [%rd430];
	or.b64  	%rd431, %rd496, %rd44;
	and.b64  	%rd432, %rd431, -4294967296;
	setp.ne.s64 	%p51, %rd432, 0;
	@%p51 bra 	$L__BB492_19;
	cvt.u32.u64 	%r153, %rd44;
	cvt.u32.u64 	%r154, %rd496;
	div.u32 	%r155, %r154, %r153;
	mul.lo.s32 	%r156, %r155, %r153;
	sub.s32 	%r157, %r154, %r156;
	cvt.u64.u32 	%rd500, %r155;
	cvt.u64.u32 	%rd501, %r157;
	bra.uni 	$L__BB492_20;
$L__BB492_19:
	div.s64 	%rd500, %rd496, %rd44;
	mul.lo.s64 	%rd433, %rd500, %rd44;
	sub.s64 	%rd501, %rd496, %rd433;
$L__BB492_20:
	mul.wide.u32 	%rd434, %r14, 8;
	add.s64 	%rd435, %rd1, %rd434;
	ld.global.u64 	%rd51, [%rd435];
	mad.lo.s64 	%rd52, %rd51, %rd501, %rd36;
	or.b64  	%rd436, %rd498, %rd44;
	and.b64  	%rd437, %rd436, -4294967296;
	setp.ne.s64 	%p52, %rd437, 0;
	@%p52 bra 	$L__BB492_22;
	cvt.u32.u64 	%r158, %rd44;
	cvt.u32.u64 	%r159, %rd498;
	div.u32 	%r160, %r159, %r158;
	mul.lo.s32 	%r161, %r160, %r158;
	sub.s32 	%r162, %r159, %r161;
	cvt.u64.u32 	%rd502, %r160;
	cvt.u64.u32 	%rd503, %r162;
	bra.uni 	$L__BB492_23;
$L__BB492_22:
	div.s64 	%rd502, %rd498, %rd44;
	mul.lo.s64 	%rd438, %rd502, %rd44;
	sub.s64 	%rd503, %rd498, %rd438;
$L__BB492_23:
	mad.lo.s64 	%rd59, %rd503, %rd51, %rd43;
	mul.wide.u32 	%rd439, %r13, 8;
	add.s64 	%rd440, %rd2, %rd439;
	ld.global.u64 	%rd60, [%rd440];
	or.b64  	%rd441, %rd500, %rd60;
	and.b64  	%rd442, %rd441, -4294967296;
	setp.ne.s64 	%p53, %rd442, 0;
	@%p53 bra 	$L__BB492_25;
	cvt.u32.u64 	%r163, %rd60;
	cvt.u32.u64 	%r164, %rd500;
	div.u32 	%r165, %r164, %r163;
	mul.lo.s32 	%r166, %r165, %r163;
	sub.s32 	%r167, %r164, %r166;
	cvt.u64.u32 	%rd526, %r165;
	cvt.u64.u32 	%rd505, %r167;
	bra.uni 	$L__BB492_26;
$L__BB492_25:
	div.s64 	%rd526, %rd500, %rd60;
	mul.lo.s64 	%rd443, %rd526, %rd60;
	sub.s64 	%rd505, %rd500, %rd443;
$L__BB492_26:
	mul.wide.u32 	%rd444, %r13, 8;
	add.s64 	%rd445, %rd1, %rd444;
	ld.global.u64 	%rd67, [%rd445];
	mad.lo.s64 	%rd530, %rd67, %rd505, %rd52;
	or.b64  	%rd446, %rd502, %rd60;
	and.b64  	%rd447, %rd446, -4294967296;
	setp.ne.s64 	%p54, %rd447, 0;
	@%p54 bra 	$L__BB492_28;
	cvt.u32.u64 	%r168, %rd60;
	cvt.u32.u64 	%r169, %rd502;
	div.u32 	%r170, %r169, %r168;
	mul.lo.s32 	%r171, %r170, %r168;
	sub.s32 	%r172, %r169, %r171;
	cvt.u64.u32 	%rd524, %r170;
	cvt.u64.u32 	%rd507, %r172;
	bra.uni 	$L__BB492_29;
$L__BB492_28:
	div.s64 	%rd524, %rd502, %rd60;
	mul.lo.s64 	%rd448, %rd524, %rd60;
	sub.s64 	%rd507, %rd502, %rd448;
$L__BB492_29:
	mad.lo.s64 	%rd531, %rd507, %rd67, %rd59;
	add.s32 	%r202, %r202, -4;
	add.s32 	%r201, %r201, 4;
	setp.ne.s32 	%p55, %r201, 0;
	@%p55 bra 	$L__BB492_5;
	add.s32 	%r204, %r202, 1;
$L__BB492_31:
	and.b32  	%r19, %r6, 3;
	setp.eq.s32 	%p56, %r19, 0;
	@%p56 bra 	$L__BB492_54;
	setp.eq.s32 	%p57, %r19, 1;
	@%p57 bra 	$L__BB492_46;
	mul.wide.u32 	%rd450, %r204, 8;
	add.s64 	%rd451, %rd2, %rd450;
	ld.global.u64 	%rd82, [%rd451];
	or.b64  	%rd452, %rd526, %rd82;
	and.b64  	%rd453, %rd452, -4294967296;
	setp.ne.s64 	%p58, %rd453, 0;
	@%p58 bra 	$L__BB492_35;
	cvt.u32.u64 	%r173, %rd82;
	cvt.u32.u64 	%r174, %rd526;
	div.u32 	%r175, %r174, %r173;
	mul.lo.s32 	%r176, %r175, %r173;
	sub.s32 	%r177, %r174, %r176;
	cvt.u64.u32 	%rd514, %r175;
	cvt.u64.u32 	%rd515, %r177;
	bra.uni 	$L__BB492_36;
$L__BB492_35:
	div.s64 	%rd514, %rd526, %rd82;
	mul.lo.s64 	%rd454, %rd514, %rd82;
	sub.s64 	%rd515, %rd526, %rd454;
$L__BB492_36:
	add.s64 	%rd456, %rd1, %rd450;
	ld.global.u64 	%rd89, [%rd456];
	mad.lo.s64 	%rd90, %rd89, %rd515, %rd530;
	or.b64  	%rd457, %rd524, %rd82;
	and.b64  	%rd458, %rd457, -4294967296;
	setp.ne.s64 	%p59, %rd458, 0;
	@%p59 bra 	$L__BB492_38;
	cvt.u32.u64 	%r178, %rd82;
	cvt.u32.u64 	%r179, %rd524;
	div.u32 	%r180, %r179, %r178;
	mul.lo.s32 	%r181, %r180, %r178;
	sub.s32 	%r182, %r179, %r181;
	cvt.u64.u32 	%rd516, %r180;
	cvt.u64.u32 	%rd517, %r182;
	bra.uni 	$L__BB492_39;
$L__BB492_38:
	div.s64 	%rd516, %rd524, %rd82;
	mul.lo.s64 	%rd459, %rd516, %rd82;
	sub.s64 	%rd517, %rd524, %rd459;
$L__BB492_39:
	mad.lo.s64 	%rd97, %rd517, %rd89, %rd531;
	add.s32 	%r20, %r204, -1;
	mul.wide.u32 	%rd460, %r20, 8;
	add.s64 	%rd461, %rd2, %rd460;
	ld.global.u64 	%rd98, [%rd461];
	or.b64  	%rd462, %rd514, %rd98;
	and.b64  	%rd463, %rd462, -4294967296;
	setp.ne.s64 	%p60, %rd463, 0;
	@%p60 bra 	$L__BB492_41;
	cvt.u32.u64 	%r183, %rd98;
	cvt.u32.u64 	%r184, %rd514;
	div.u32 	%r185, %r184, %r183;
	mul.lo.s32 	%r186, %r185, %r183;
	sub.s32 	%r187, %r184, %r186;
	cvt.u64.u32 	%rd526, %r185;
	cvt.u64.u32 	%rd519, %r187;
	bra.uni 	$L__BB492_42;
$L__BB492_41:
	div.s64 	%rd526, %rd514, %rd98;
	mul.lo.s64 	%rd464, %rd526, %rd98;
	sub.s64 	%rd519, %rd514, %rd464;
$L__BB492_42:
	add.s64 	%rd466, %rd1, %rd460;
	ld.global.u64 	%rd105, [%rd466];
	mad.lo.s64 	%rd530, %rd105, %rd519, %rd90;
	or.b64  	%rd467, %rd516, %rd98;
	and.b64  	%rd468, %rd467, -4294967296;
	setp.ne.s64 	%p61, %rd468, 0;
	@%p61 bra 	$L__BB492_44;
	cvt.u32.u64 	%r188, %rd98;
	cvt.u32.u64 	%r189, %rd516;
	div.u32 	%r190, %r189, %r188;
	mul.lo.s32 	%r191, %r190, %r188;
	sub.s32 	%r192, %r189, %r191;
	cvt.u64.u32 	%rd524, %r190;
	cvt.u64.u32 	%rd521, %r192;
	bra.uni 	$L__BB492_45;
$L__BB492_44:
	div.s64 	%rd524, %rd516, %rd98;
	mul.lo.s64 	%rd469, %rd524, %rd98;
	sub.s64 	%rd521, %rd516, %rd469;
$L__BB492_45:
	mad.lo.s64 	%rd531, %rd521, %rd105, %rd97;
	add.s32 	%r204, %r204, -2;
$L__BB492_46:
	and.b32  	%r193, %r6, 1;
	setp.eq.b32 	%p62, %r193, 1;
	not.pred 	%p63, %p62;
	@%p63 bra 	$L__BB492_54;
	mul.wide.u32 	%rd470, %r204, 8;
	add.s64 	%rd471, %rd2, %rd470;
	ld.global.u64 	%rd120, [%rd471];
	or.b64  	%rd472, %rd526, %rd120;
	and.b64  	%rd473, %rd472, -4294967296;
	setp.ne.s64 	%p64, %rd473, 0;
	@%p64 bra 	$L__BB492_49;
	cvt.u32.u64 	%r194, %rd120;
	cvt.u32.u64 	%r195, %rd526;
	rem.u32 	%r196, %r195, %r194;
	cvt.u64.u32 	%rd528, %r196;
	bra.uni 	$L__BB492_50;
$L__BB492_49:
	rem.s64 	%rd528, %rd526, %rd120;
$L__BB492_50:
	add.s64 	%rd475, %rd1, %rd470;
	ld.global.u64 	%rd124, [%rd475];
	mad.lo.s64 	%rd530, %rd124, %rd528, %rd530;
	or.b64  	%rd476, %rd524, %rd120;
	and.b64  	%rd477, %rd476, -4294967296;
	setp.ne.s64 	%p65, %rd477, 0;
	@%p65 bra 	$L__BB492_52;
	cvt.u32.u64 	%r197, %rd120;
	cvt.u32.u64 	%r198, %rd524;
	rem.u32 	%r199, %r198, %r197;
	cvt.u64.u32 	%rd529, %r199;
	bra.uni 	$L__BB492_53;
$L__BB492_52:
	rem.s64 	%rd529, %rd524, %rd120;
$L__BB492_53:
	mad.lo.s64 	%rd531, %rd529, %rd124, %rd531;
$L__BB492_54:
	shl.b64 	%rd478, %rd530, 2;
	add.s64 	%rd479, %rd572, %rd478;
	ld.global.f32 	%f2, [%rd479];
	setp.eq.f32 	%p67, %f2, 0f00000000;
	mov.pred 	%p87, 0;
	@%p67 bra 	$L__BB492_56;
	shl.b64 	%rd480, %rd531, 2;
	add.s64 	%rd481, %rd572, %rd480;
	ld.global.f32 	%f3, [%rd481];
	setp.neu.f32 	%p87, %f3, 0f00000000;
$L__BB492_56:
	selp.u16 	%rs3, 1, 0, %p87;
	st.shared.u8 	[%r5], %rs3;
	bra.uni 	$L__BB492_117;
$L__BB492_57:
	cvt.u64.u32 	%rd132, %r4;
	setp.le.u64 	%p19, %rd265, %rd132;
	@%p19 bra 	$L__BB492_117;
	mad.lo.s64 	%rd563, %rd4, %rd265, %rd132;
	cvt.u32.u64 	%r23, %rd264;
	add.s32 	%r208, %r23, -1;
	setp.lt.s32 	%p20, %r208, 0;
	@%p20 bra 	$L__BB492_116;
	and.b32  	%r25, %r23, 7;
	setp.lt.u32 	%p21, %r208, 7;
	@%p21 bra 	$L__BB492_87;
	add.s32 	%r206, %r23, -4;
	and.b32  	%r57, %r23, -8;
	neg.s32 	%r205, %r57;
$L__BB492_61:
	.pragma "nounroll";
	add.s32 	%r30, %r206, 3;
	mul.wide.u32 	%rd274, %r30, 8;
	add.s64 	%rd275, %rd2, %rd274;
	ld.global.u64 	%rd136, [%rd275];
	or.b64  	%rd276, %rd563, %rd136;
	and.b64  	%rd277, %rd276, -4294967296;
	setp.ne.s64 	%p22, %rd277, 0;
	@%p22 bra 	$L__BB492_63;
	cvt.u32.u64 	%r58, %rd136;
	cvt.u32.u64 	%r59, %rd563;
	div.u32 	%r60, %r59, %r58;
	mul.lo.s32 	%r61, %r60, %r58;
	sub.s32 	%r62, %r59, %r61;
	cvt.u64.u32 	%rd534, %r60;
	cvt.u64.u32 	%rd535, %r62;
	bra.uni 	$L__BB492_64;
$L__BB492_63:
	div.s64 	%rd534, %rd563, %rd136;
	mul.lo.s64 	%rd278, %rd534, %rd136;
	sub.s64 	%rd535, %rd563, %rd278;
$L__BB492_64:
	add.s64 	%rd280, %rd1, %rd274;
	ld.global.u64 	%rd281, [%rd280];
	mul.lo.s64 	%rd143, %rd281, %rd535;
	add.s32 	%r31, %r206, 2;
	mul.wide.u32 	%rd282, %r31, 8;
	add.s64 	%rd283, %rd2, %rd282;
	ld.global.u64 	%rd144, [%rd283];
	or.b64  	%rd284, %rd534, %rd144;
	and.b64  	%rd285, %rd284, -4294967296;
	setp.ne.s64 	%p23, %rd285, 0;
	@%p23 bra 	$L__BB492_66;
	cvt.u32.u64 	%r63, %rd144;
	cvt.u32.u64 	%r64, %rd534;
	div.u32 	%r65, %r64, %r63;
	mul.lo.s32 	%r66, %r65, %r63;
	sub.s32 	%r67, %r64, %r66;
	cvt.u64.u32 	%rd536, %r65;
	cvt.u64.u32 	%rd537, %r67;
	bra.uni 	$L__BB492_67;
$L__BB492_66:
	div.s64 	%rd536, %rd534, %rd144;
	mul.lo.s64 	%rd286, %rd536, %rd144;
	sub.s64 	%rd537, %rd534, %rd286;
$L__BB492_67:
	add.s64 	%rd288, %rd1, %rd282;
	ld.global.u64 	%rd289, [%rd288];
	mad.lo.s64 	%rd151, %rd289, %rd537, %rd143;
	add.s32 	%r32, %r206, 1;
	mul.wide.u32 	%rd290, %r32, 8;
	add.s64 	%rd291, %rd2, %rd290;
	ld.global.u64 	%rd152, [%rd291];
	or.b64  	%rd292, %rd536, %rd152;
	and.b64  	%rd293, %rd292, -4294967296;
	setp.ne.s64 	%p24, %rd293, 0;
	@%p24 bra 	$L__BB492_69;
	cvt.u32.u64 	%r68, %rd152;
	cvt.u32.u64 	%r69, %rd536;
	div.u32 	%r70, %r69, %r68;
	mul.lo.s32 	%r71, %r70, %r68;
	sub.s32 	%r72, %r69, %r71;
	cvt.u64.u32 	%rd538, %r70;
	cvt.u64.u32 	%rd539, %r72;
	bra.uni 	$L__BB492_70;
$L__BB492_69:
	div.s64 	%rd538, %rd536, %rd152;
	mul.lo.s64 	%rd294, %rd538, %rd152;
	sub.s64 	%rd539, %rd536, %rd294;
$L__BB492_70:
	add.s64 	%rd296, %rd1, %rd290;
	ld.global.u64 	%rd297, [%rd296];
	mad.lo.s64 	%rd159, %rd297, %rd539, %rd151;
	add.s32 	%r33, %r206, -4;
	mul.wide.u32 	%rd298, %r206, 8;
	add.s64 	%rd299, %rd2, %rd298;
	ld.global.u64 	%rd160, [%rd299];
	or.b64  	%rd300, %rd538, %rd160;
	and.b64  	%rd301, %rd300, -4294967296;
	setp.ne.s64 	%p25, %rd301, 0;
	@%p25 bra 	$L__BB492_72;
	cvt.u32.u64 	%r73, %rd160;
	cvt.u32.u64 	%r74, %rd538;
	div.u32 	%r75, %r74, %r73;
	mul.lo.s32 	%r76, %r75, %r73;
	sub.s32 	%r77, %r74, %r76;
	cvt.u64.u32 	%rd540, %r75;
	cvt.u64.u32 	%rd541, %r77;
	bra.uni 	$L__BB492_73;
$L__BB492_72:
	div.s64 	%rd540, %rd538, %rd160;
	mul.lo.s64 	%rd302, %rd540, %rd160;
	sub.s64 	%rd541, %rd538, %rd302;
$L__BB492_73:
	add.s64 	%rd304, %rd1, %rd298;
	ld.global.u64 	%rd305, [%rd304];
	mad.lo.s64 	%rd167, %rd305, %rd541, %rd159;
	add.s32 	%r34, %r206, -1;
	mul.wide.u32 	%rd306, %r34, 8;
	add.s64 	%rd307, %rd2, %rd306;
	ld.global.u64 	%rd168, [%rd307];
	or.b64  	%rd308, %rd540, %rd168;
	and.b64  	%rd309, %rd308, -4294967296;
	setp.ne.s64 	%p26, %rd309, 0;
	@%p26 bra 	$L__BB492_75;
	cvt.u32.u64 	%r78, %rd168;
	cvt.u32.u64 	%r79, %rd540;
	div.u32 	%r80, %r79, %r78;
	mul.lo.s32 	%r81, %r80, %r78;
	sub.s32 	%r82, %r79, %r81;
	cvt.u64.u32 	%rd542, %r80;
	cvt.u64.u32 	%rd543, %r82;
	bra.uni 	$L__BB492_76;
$L__BB492_75:
	div.s64 	%rd542, %rd540, %rd168;
	mul.lo.s64 	%rd310, %rd542, %rd168;
	sub.s64 	%rd543, %rd540, %rd310;
$L__BB492_76:
	add.s64 	%rd312, %rd1, %rd306;
	ld.global.u64 	%rd313, [%rd312];
	mad.lo.s64 	%rd175, %rd313, %rd543, %rd167;
	add.s32 	%r35, %r206, -2;
	mul.wide.u32 	%rd314, %r35, 8;
	add.s64 	%rd315, %rd2, %rd314;
	ld.global.u64 	%rd176, [%rd315];
	or.b64  	%rd316, %rd542, %rd176;
	and.b64  	%rd317, %rd316, -4294967296;
	setp.ne.s64 	%p27, %rd317, 0;
	@%p27 bra 	$L__BB492_78;
	cvt.u32.u64 	%r83, %rd176;
	cvt.u32.u64 	%r84, %rd542;
	div.u32 	%r85, %r84, %r83;
	mul.lo.s32 	%r86, %r85, %r83;
	sub.s32 	%r87, %r84, %r86;
	cvt.u64.u32 	%rd544, %r85;
	cvt.u64.u32 	%rd545, %r87;
	bra.uni 	$L__BB492_79;
$L__BB492_78:
	div.s64 	%rd544, %rd542, %rd176;
	mul.lo.s64 	%rd318, %rd544, %rd176;
	sub.s64 	%rd545, %rd542, %rd318;
$L__BB492_79:
	add.s64 	%rd320, %rd1, %rd314;
	ld.global.u64 	%rd321, [%rd320];
	mad.lo.s64 	%rd183, %rd321, %rd545, %rd175;
	add.s32 	%r36, %r206, -3;
	mul.wide.u32 	%rd322, %r36, 8;
	add.s64 	%rd323, %rd2, %rd322;
	ld.global.u64 	%rd184, [%rd323];
	or.b64  	%rd324, %rd544, %rd184;
	and.b64  	%rd325, %rd324, -4294967296;
	setp.ne.s64 	%p28, %rd325, 0;
	@%p28 bra 	$L__BB492_81;
	cvt.u32.u64 	%r88, %rd184;
	cvt.u32.u64 	%r89, %rd544;
	div.u32 	%r90, %r89, %r88;
	mul.lo.s32 	%r91, %r90, %r88;
	sub.s32 	%r92, %r89, %r91;
	cvt.u64.u32 	%rd546, %r90;
	cvt.u64.u32 	%rd547, %r92;
	bra.uni 	$L__BB492_82;
$L__BB492_81:
	div.s64 	%rd546, %rd544, %rd184;
	mul.lo.s64 	%rd326, %rd546, %rd184;
	sub.s64 	%rd547, %rd544, %rd326;
$L__BB492_82:
	add.s64 	%rd328, %rd1, %rd322;
	ld.global.u64 	%rd329, [%rd328];
	mad.lo.s64 	%rd191, %rd329, %rd547, %rd183;
	mul.wide.u32 	%rd330, %r33, 8;
	add.s64 	%rd331, %rd2, %rd330;
	ld.global.u64 	%rd192, [%rd331];
	or.b64  	%rd332, %rd546, %rd192;
	and.b64  	%rd333, %rd332, -4294967296;
	setp.ne.s64 	%p29, %rd333, 0;
	@%p29 bra 	$L__BB492_84;
	cvt.u32.u64 	%r93, %rd192;
	cvt.u32.u64 	%r94, %rd546;
	div.u32 	%r95, %r94, %r93;
	mul.lo.s32 	%r96, %r95, %r93;
	sub.s32 	%r97, %r94, %r96;
	cvt.u64.u32 	%rd563, %r95;
	cvt.u64.u32 	%rd549, %r97;
	bra.uni 	$L__BB492_85;
$L__BB492_84:
	div.s64 	%rd563, %rd546, %rd192;
	mul.lo.s64 	%rd334, %rd563, %rd192;
	sub.s64 	%rd549, %rd546, %rd334;
$L__BB492_85:
	add.s64 	%rd336, %rd1, %rd330;
	ld.global.u64 	%rd337, [%rd336];
	mad.lo.s64 	%rd338, %rd337, %rd549, %rd191;
	shl.b64 	%rd339, %rd338, 2;
	add.s64 	%rd572, %rd572, %rd339;
	add.s32 	%r206, %r206, -8;
	add.s32 	%r205, %r205, 8;
	setp.ne.s32 	%p30, %r205, 0;
	@%p30 bra 	$L__BB492_61;
	add.s32 	%r208, %r206, 3;
$L__BB492_87:
	setp.eq.s32 	%p31, %r25, 0;
	@%p31 bra 	$L__BB492_116;
	and.b32  	%r41, %r23, 3;
	setp.lt.u32 	%p32, %r25, 4;
	@%p32 bra 	$L__BB492_102;
	mul.wide.u32 	%rd341, %r208, 8;
	add.s64 	%rd342, %rd2, %rd341;
	ld.global.u64 	%rd203, [%rd342];
	or.b64  	%rd343, %rd563, %rd203;
	and.b64  	%rd344, %rd343, -4294967296;
	setp.ne.s64 	%p33, %rd344, 0;
	@%p33 bra 	$L__BB492_91;
	cvt.u32.u64 	%r98, %rd203;
	cvt.u32.u64 	%r99, %rd563;
	div.u32 	%r100, %r99, %r98;
	mul.lo.s32 	%r101, %r100, %r98;
	sub.s32 	%r102, %r99, %r101;
	cvt.u64.u32 	%rd553, %r100;
	cvt.u64.u32 	%rd554, %r102;
	bra.uni 	$L__BB492_92;
$L__BB492_91:
	div.s64 	%rd553, %rd563, %rd203;
	mul.lo.s64 	%rd345, %rd553, %rd203;
	sub.s64 	%rd554, %rd563, %rd345;
$L__BB492_92:
	add.s64 	%rd347, %rd1, %rd341;
	ld.global.u64 	%rd348, [%rd347];
	mul.lo.s64 	%rd210, %rd348, %rd554;
	add.s32 	%r42, %r208, -1;
	mul.wide.u32 	%rd349, %r42, 8;
	add.s64 	%rd350, %rd2, %rd349;
	ld.global.u64 	%rd211, [%rd350];
	or.b64  	%rd351, %rd553, %rd211;
	and.b64  	%rd352, %rd351, -4294967296;
	setp.ne.s64 	%p34, %rd352, 0;
	@%p34 bra 	$L__BB492_94;
	cvt.u32.u64 	%r103, %rd211;
	cvt.u32.u64 	%r104, %rd553;
	div.u32 	%r105, %r104, %r103;
	mul.lo.s32 	%r106, %r105, %r103;
	sub.s32 	%r107, %r104, %r106;
	cvt.u64.u32 	%rd555, %r105;
	cvt.u64.u32 	%rd556, %r107;
	bra.uni 	$L__BB492_95;
$L__BB492_94:
	div.s64 	%rd555, %rd553, %rd211;
	mul.lo.s64 	%rd353, %rd555, %rd211;
	sub.s64 	%rd556, %rd553, %rd353;
$L__BB492_95:
	add.s64 	%rd355, %rd1, %rd349;
	ld.global.u64 	%rd356, [%rd355];
	mad.lo.s64 	%rd218, %rd356, %rd556, %rd210;
	add.s32 	%r43, %r208, -2;
	mul.wide.u32 	%rd357, %r43, 8;
	add.s64 	%rd358, %rd2, %rd357;
	ld.global.u64 	%rd219, [%rd358];
	or.b64  	%rd359, %rd555, %rd219;
	and.b64  	%rd360, %rd359, -4294967296;
	setp.ne.s64 	%p35, %rd360, 0;
	@%p35 bra 	$L__BB492_97;
	cvt.u32.u64 	%r108, %rd219;
	cvt.u32.u64 	%r109, %rd555;
	div.u32 	%r110, %r109, %r108;
	mul.lo.s32 	%r111, %r110, %r108;
	sub.s32 	%r112, %r109, %r111;
	cvt.u64.u32 	%rd557, %r110;
	cvt.u64.u32 	%rd558, %r112;
	bra.uni 	$L__BB492_98;
$L__BB492_97:
	div.s64 	%rd557, %rd555, %rd219;
	mul.lo.s64 	%rd361, %rd557, %rd219;
	sub.s64 	%rd558, %rd555, %rd361;
$L__BB492_98:
	add.s64 	%rd363, %rd1, %rd357;
	ld.global.u64 	%rd364, [%rd363];
	mad.lo.s64 	%rd226, %rd364, %rd558, %rd218;
	add.s32 	%r44, %r208, -3;
	mul.wide.u32 	%rd365, %r44, 8;
	add.s64 	%rd366, %rd2, %rd365;
	ld.global.u64 	%rd227, [%rd366];
	or.b64  	%rd367, %rd557, %rd227;
	and.b64  	%rd368, %rd367, -4294967296;
	setp.ne.s64 	%p36, %rd368, 0;
	@%p36 bra 	$L__BB492_100;
	cvt.u32.u64 	%r113, %rd227;
	cvt.u32.u64 	%r114, %rd557;
	div.u32 	%r115, %r114, %r113;
	mul.lo.s32 	%r116, %r115, %r113;
	sub.s32 	%r117, %r114, %r116;
	cvt.u64.u32 	%rd563, %r115;
	cvt.u64.u32 	%rd560, %r117;
	bra.uni 	$L__BB492_101;
$L__BB492_100:
	div.s64 	%rd563, %rd557, %rd227;
	mul.lo.s64 	%rd369, %rd563, %rd227;
	sub.s64 	%rd560, %rd557, %rd369;
$L__BB492_101:
	add.s64 	%rd371, %rd1, %rd365;
	ld.global.u64 	%rd372, [%rd371];
	mad.lo.s64 	%rd373, %rd372, %rd560, %rd226;
	shl.b64 	%rd374, %rd373, 2;
	add.s64 	%rd572, %rd572, %rd374;
	add.s32 	%r208, %r208, -4;
$L__BB492_102:
	setp.eq.s32 	%p37, %r41, 0;
	@%p37 bra 	$L__BB492_116;
	setp.eq.s32 	%p38, %r41, 1;
	@%p38 bra 	$L__BB492_111;
	mul.wide.u32 	%rd376, %r208, 8;
	add.s64 	%rd377, %rd2, %rd376;
	ld.global.u64 	%rd238, [%rd377];
	or.b64  	%rd378, %rd563, %rd238;
	and.b64  	%rd379, %rd378, -4294967296;
	setp.ne.s64 	%p39, %rd379, 0;
	@%p39 bra 	$L__BB492_106;
	cvt.u32.u64 	%r118, %rd238;
	cvt.u32.u64 	%r119, %rd563;
	div.u32 	%r120, %r119, %r118;
	mul.lo.s32 	%r121, %r120, %r118;
	sub.s32 	%r122, %r119, %r121;
	cvt.u64.u32 	%rd564, %r120;
	cvt.u64.u32 	%rd565, %r122;
	bra.uni 	$L__BB492_107;
$L__BB492_106:
	div.s64 	%rd564, %rd563, %rd238;
	mul.lo.s64 	%rd380, %rd564, %rd238;
	sub.s64 	%rd565, %rd563, %rd380;
$L__BB492_107:
	add.s64 	%rd382, %rd1, %rd376;
	ld.global.u64 	%rd383, [%rd382];
	mul.lo.s64 	%rd245, %rd383, %rd565;
	add.s32 	%r47, %r208, -1;
	mul.wide.u32 	%rd384, %r47, 8;
	add.s64 	%rd385, %rd2, %rd384;
	ld.global.u64 	%rd246, [%rd385];
	or.b64  	%rd386, %rd564, %rd246;
	and.b64  	%rd387, %rd386, -4294967296;
	setp.ne.s64 	%p40, %rd387, 0;
	@%p40 bra 	$L__BB492_109;
	cvt.u32.u64 	%r123, %rd246;
	cvt.u32.u64 	%r124, %rd564;
	div.u32 	%r125, %r124, %r123;
	mul.lo.s32 	%r126, %r125, %r123;
	sub.s32 	%r127, %r124, %r126;
	cvt.u64.u32 	%rd563, %r125;
	cvt.u64.u32 	%rd567, %r127;
	bra.uni 	$L__BB492_110;
$L__BB492_109:
	div.s64 	%rd563, %rd564, %rd246;
	mul.lo.s64 	%rd388, %rd563, %rd246;
	sub.s64 	%rd567, %rd564, %rd388;
$L__BB492_110:
	add.s64 	%rd390, %rd1, %rd384;
	ld.global.u64 	%rd391, [%rd390];
	mad.lo.s64 	%rd392, %rd391, %rd567, %rd245;
	shl.b64 	%rd393, %rd392, 2;
	add.s64 	%rd572, %rd572, %rd393;
	add.s32 	%r208, %r208, -2;
$L__BB492_111:
	and.b32  	%r128, %r23, 1;
	setp.eq.b32 	%p41, %r128, 1;
	not.pred 	%p42, %p41;
	@%p42 bra 	$L__BB492_116;
	mul.wide.u32 	%rd394, %r208, 8;
	add.s64 	%rd395, %rd2, %rd394;
	ld.global.u64 	%rd257, [%rd395];
	or.b64  	%rd396, %rd563, %rd257;
	and.b64  	%rd397, %rd396, -4294967296;
	setp.ne.s64 	%p43, %rd397, 0;
	@%p43 bra 	$L__BB492_114;
	cvt.u32.u64 	%r129, %rd257;
	cvt.u32.u64 	%r130, %rd563;
	rem.u32 	%r131, %r130, %r129;
	cvt.u64.u32 	%rd571, %r131;
	bra.uni 	$L__BB492_115;
$L__BB492_114:
	rem.s64 	%rd571, %rd563, %rd257;
$L__BB492_115:
	add.s64 	%rd399, %rd1, %rd394;
	ld.global.u64 	%rd400, [%rd399];
	mul.lo.s64 	%rd401, %rd400, %rd571;
	shl.b64 	%rd402, %rd401, 2;
	add.s64 	%rd572, %rd572, %rd402;
$L__BB492_116:
	ld.global.f32 	%f1, [%rd572];
	setp.neu.f32 	%p44, %f1, 0f00000000;
	selp.u16 	%rs2, 1, 0, %p44;
	st.shared.u8 	[%r5], %rs2;
$L__BB492_117:
	bar.sync 	0;
	setp.lt.u32 	%p68, %r210, 66;
	@%p68 bra 	$L__BB492_123;
$L__BB492_118:
	shr.u32 	%r51, %r210, 1;
	setp.ge.u32 	%p69, %r1, %r51;
	@%p69 bra 	$L__BB492_122;
	ld.shared.u8 	%rs4, [%r5];
	setp.eq.s16 	%p71, %rs4, 0;
	mov.pred 	%p88, 0;
	@%p71 bra 	$L__BB492_121;
	add.s32 	%r200, %r5, %r51;
	ld.shared.u8 	%rs5, [%r200];
	setp.ne.s16 	%p88, %rs5, 0;
$L__BB492_121:
	selp.u16 	%rs6, 1, 0, %p88;
	st.shared.u8 	[%r5], %rs6;
$L__BB492_122:
	bar.sync 	0;
	setp.gt.u32 	%p72, %r210, 131;
	mov.u32 	%r210, %r51;
	@%p72 bra 	$L__BB492_118;
$L__BB492_123:
	setp.gt.u32 	%p73, %r1, 31;
	@%p73 bra 	$L__BB492_138;
	ld.volatile.shared.u8 	%rs7, [%r5];
	setp.eq.s16 	%p75, %rs7, 0;
	mov.pred 	%p89, 0;
	@%p75 bra 	$L__BB492_126;
	ld.volatile.shared.u8 	%rs8, [%r5+32];
	setp.ne.s16 	%p89, %rs8, 0;
$L__BB492_126:
	selp.u16 	%rs9, 1, 0, %p89;
	st.volatile.shared.u8 	[%r5], %rs9;
	ld.volatile.shared.u8 	%rs10, [%r5];
	setp.eq.s16 	%p77, %rs10, 0;
	mov.pred 	%p90, 0;
	@%p77 bra 	$L__BB492_128;
	ld.volatile.shared.u8 	%rs11, [%r5+16];
	setp.ne.s16 	%p90, %rs11, 0;
$L__BB492_128:
	selp.u16 	%rs12, 1, 0, %p90;
	st.volatile.shared.u8 	[%r5], %rs12;
	ld.volatile.shared.u8 	%rs13, [%r5];
	setp.eq.s16 	%p79, %rs13, 0;
	mov.pred 	%p91, 0;
	@%p79 bra 	$L__BB492_130;
	ld.volatile.shared.u8 	%rs14, [%r5+8];
	setp.ne.s16 	%p91, %rs14, 0;
$L__BB492_130:
	selp.u16 	%rs15, 1, 0, %p91;
	st.volatile.shared.u8 	[%r5], %rs15;
	ld.volatile.shared.u8 	%rs16, [%r5];
	setp.eq.s16 	%p81, %rs16, 0;
	mov.pred 	%p92, 0;
	@%p81 bra 	$L__BB492_132;
	ld.volatile.shared.u8 	%rs17, [%r5+4];
	setp.ne.s16 	%p92, %rs17, 0;
$L__BB492_132:
	selp.u16 	%rs18, 1, 0, %p92;
	st.volatile.shared.u8 	[%r5], %rs18;
	ld.volatile.shared.u8 	%rs19, [%r5];
	setp.eq.s16 	%p83, %rs19, 0;
	mov.pred 	%p93, 0;
	@%p83 bra 	$L__BB492_134;
	ld.volatile.shared.u8 	%rs20, [%r5+2];
	setp.ne.s16 	%p93, %rs20, 0;
$L__BB492_134:
	selp.u16 	%rs21, 1, 0, %p93;
	st.volatile.shared.u8 	[%r5], %rs21;
	ld.volatile.shared.u8 	%rs22, [%r5];
	setp.eq.s16 	%p85, %rs22, 0;
	mov.pred 	%p94, 0;
	@%p85 bra 	$L__BB492_136;
	ld.volatile.shared.u8 	%rs23, [%r5+1];
	setp.ne.s16 	%p94, %rs23, 0;
$L__BB492_136:
	selp.u16 	%rs24, 1, 0, %p94;
	st.volatile.shared.u8 	[%r5], %rs24;
	setp.ne.s32 	%p86, %r1, 0;
	@%p86 bra 	$L__BB492_138;
	ld.param.u64 	%rd487, [contiguous_all2_f32_param_8];
	ld.param.u64 	%rd486, [contiguous_all2_f32_param_0];
	ld.shared.u8 	%rs25, [allsdata_f32];
	cvt.u64.u32 	%rd482, %r2;
	mad.lo.s64 	%rd483, %rd487, %rd4, %rd482;
	cvta.to.global.u64 	%rd484, %rd486;
	add.s64 	%rd485, %rd484, %rd483;
	st.global.u8 	[%rd485], %rs25;
$L__BB492_138:
	ret;

}
	// .globl	contiguous_all22_f32
.visible .entry contiguous_all22_f32(
	.param .u64 .ptr .align 1 contiguous_all22_f32_param_0,
	.param .u64 .ptr .align 1 contiguous_all22_f32_param_1,
	.param .u64 contiguous_all22_f32_param_2,
	.param .u64 contiguous_all22_f32_param_3,
	.param .u64 contiguous_all22_f32_param_4,
	.param .u64 contiguous_all22_f32_param_5
)
{
	.reg .pred 	%p<49>;
	.reg .b16 	%rs<28>;
	.reg .b32 	%r<15>;
	.reg .b64 	%rd<24>;

	ld.param.u64 	%rd6, [contiguous_all22_f32_param_0];
	ld.param.u64 	%rd9, [contiguous_all22_f32_param_1];
	ld.param.u64 	%rd10, [contiguous_all22_f32_param_2];
	ld.param.u64 	%rd7, [contiguous_all22_f32_param_3];
	ld.param.u64 	%rd11, [contiguous_all22_f32_param_4];
	ld.param.u64 	%rd8, [contiguous_all22_f32_param_5];
	cvta.to.global.u64 	%rd1, %rd9;
	mov.u32 	%r1, %tid.x;
	mov.u32 	%r2, %ctaid.x;
	mov.u32 	%r14, %ntid.x;
	mul.lo.s32 	%r8, %r2, %r14;
	shl.b32 	%r9, %r8, 1;
	add.s32 	%r4, %r9, %r1;
	mov.u32 	%r10, allsdata_f32;
	add.s32 	%r5, %r10, %r1;
	mov.b16 	%rs1, 1;
	st.shared.u8 	[%r5], %rs1;
	mov.u32 	%r11, %ctaid.y;
	cvt.u64.u32 	%rd12, %r11;
	add.s64 	%rd2, %rd10, %rd12;
	setp.ge.u64 	%p17, %rd2, %rd11;
	@%p17 bra 	$L__BB493_28;
	add.s32 	%r12, %r4, %r14;
	cvt.u64.u32 	%rd3, %r12;
	setp.le.u64 	%p18, %rd7, %rd3;
	@%p18 bra 	$L__BB493_5;
	cvt.u64.u32 	%rd15, %r4;
	mul.lo.s64 	%rd4, %rd2, %rd7;
	add.s64 	%rd16, %rd4, %rd15;
	add.s64 	%rd17, %rd1, %rd16;
	ld.global.u8 	%rs3, [%rd17];
	setp.eq.s16 	%p21, %rs3, 0;
	mov.pred 	%p41, 0;
	@%p21 bra 	$L__BB493_4;
	add.s64 	%rd18, %rd4, %rd3;
	add.s64 	%rd19, %rd1, %rd18;
	ld.global.u8 	%rs4, [%rd19];
	setp.ne.s16 	%p41, %rs4, 0;
$L__BB493_4:
	selp.u16 	%rs5, 1, 0, %p41;
	st.shared.u8 	[%r5], %rs5;
	bra.uni 	$L__BB493_7;
$L__BB493_5:
	cvt.u64.u32 	%rd5, %r4;
	setp.le.u64 	%p19, %rd7, %rd5;
	@%p19 bra 	$L__BB493_7;
	mad.lo.s64 	%rd13, %rd2, %rd7, %rd5;
	add.s64 	%rd14, %rd1, %rd13;
	ld.global.u8 	%rs2, [%rd14];
	st.shared.u8 	[%r5], %rs2;
$L__BB493_7:
	bar.sync 	0;
	setp.lt.u32 	%p22, %r14, 66;
	@%p22 bra 	$L__BB493_13;
$L__BB493_8:
	shr.u32 	%r7, %r14, 1;
	setp.ge.u32 	%p23, %r1, %r7;
	@%p23 bra 	$L__BB493_12;
	ld.shared.u8 	%rs6, [%r5];
	setp.eq.s16 	%p25, %rs6, 0;
	mov.pred 	%p42, 0;
	@%p25 bra 	$L__BB493_11;
	add.s32 	%r13, %r5, %r7;
	ld.shared.u8 	%rs7, [%r13];
	setp.ne.s16 	%p42, %rs7, 0;
$L__BB493_11:
	selp.u16 	%rs8, 1, 0, %p42;
	st.shared.u8 	[%r5], %rs8;
$L__BB493_12:
	bar.sync 	0;
	setp.gt.u32 	%p26, %r14, 131;
	mov.u32 	%r14, %r7;
	@%p26 bra 	$L__BB493_8;
$L__BB493_13:
	setp.gt.u32 	%p27, %r1, 31;
	@%p27 bra 	$L__BB493_28;
	ld.volatile.shared.u8 	%rs9, [%r5];
	setp.eq.s16 	%p29, %rs9, 0;
	mov.pred 	%p43, 0;
	@%p29 bra 	$L__BB493_16;
	ld.volatile.shared.u8 	%rs10, [%r5+32];
	setp.ne.s16 	%p43, %rs10, 0;
$L__BB493_16:
	selp.u16 	%rs11, 1, 0, %p43;
	st.volatile.shared.u8 	[%r5], %rs11;
	ld.volatile.shared.u8 	%rs12, [%r5];
	setp.eq.s16 	%p31, %rs12, 0;
	mov.pred 	%p44, 0;
	@%p31 bra 	$L__BB493_18;
	ld.volatile.shared.u8 	%rs13, [%r5+16];
	setp.ne.s16 	%p44, %rs13, 0;
$L__BB493_18:
	selp.u16 	%rs14, 1, 0, %p44;
	st.volatile.shared.u8 	[%r5], %rs14;
	ld.volatile.shared.u8 	%rs15, [%r5];
	setp.eq.s16 	%p33, %rs15, 0;
	mov.pred 	%p45, 0;
	@%p33 bra 	$L__BB493_20;
	ld.volatile.shared.u8 	%rs16, [%r5+8];
	setp.ne.s16 	%p45, %rs16, 0;
$L__BB493_20:
	selp.u16 	%rs17, 1, 0, %p45;
	st.volatile.shared.u8 	[%r5], %rs17;
	ld.volatile.shared.u8 	%rs18, [%r5];
	setp.eq.s16 	%p35, %rs18, 0;
	mov.pred 	%p46, 0;
	@%p35 bra 	$L__BB493_22;
	ld.volatile.shared.u8 	%rs19, [%r5+4];
	setp.ne.s16 	%p46, %rs19, 0;
$L__BB493_22:
	selp.u16 	%rs20, 1, 0, %p46;
	st.volatile.shared.u8 	[%r5], %rs20;
	ld.volatile.shared.u8 	%rs21, [%r5];
	setp.eq.s16 	%p37, %rs21, 0;
	mov.pred 	%p47, 0;
	@%p37 bra 	$L__BB493_24;
	ld.volatile.shared.u8 	%rs22, [%r5+2];
	setp.ne.s16 	%p47, %rs22, 0;
$L__BB493_24:
	selp.u16 	%rs23, 1, 0, %p47;
	st.volatile.shared.u8 	[%r5], %rs23;
	ld.volatile.shared.u8 	%rs24, [%r5];
	setp.eq.s16 	%p39, %rs24, 0;
	mov.pred 	%p48, 0;
	@%p39 bra 	$L__BB493_26;
	ld.volatile.shared.u8 	%rs25, [%r5+1];
	setp.ne.s16 	%p48, %rs25, 0;
$L__BB493_26:
	selp.u16 	%rs26, 1, 0, %p48;
	st.volatile.shared.u8 	[%r5], %rs26;
	setp.ne.s32 	%p40, %r1, 0;
	@%p40 bra 	$L__BB493_28;
	ld.shared.u8 	%rs27, [allsdata_f32];
	cvt.u64.u32 	%rd20, %r2;
	mad.lo.s64 	%rd21, %rd8, %rd2, %rd20;
	cvta.to.global.u64 	%rd22, %rd6;
	add.s64 	%rd23, %rd22, %rd21;
	st.global.u8 	[%rd23], %rs27;
$L__BB493_28:
	ret;

}
	// .globl	contiguous_all3_f32
.visible .entry contiguous_all3_f32(
	.param .u64 .ptr .align 1 contiguous_all3_f32_param_0,
	.param .u64 .ptr .align 1 contiguous_all3_f32_param_1,
	.param .u64 .ptr .align 1 contiguous_all3_f32_param_2,
	.param .u64 .ptr .align 1 contiguous_all3_f32_param_3,
	.param .u64 contiguous_all3_f32_param_4,
	.param .u64 contiguous_all3_f32_param_5,
	.param .u64 contiguous_all3_f32_param_6
)
{
	.reg .pred 	%p<81>;
	.reg .b16 	%rs<49>;
	.reg .b32 	%r<188>;
	.reg .b32 	%f<2>;
	.reg .b64 	%rd<307>;

	ld.param.u64 	%rd144, [contiguous_all3_f32_param_0];
	ld.param.u64 	%rd145, [contiguous_all3_f32_param_1];
	ld.param.u64 	%rd148, [contiguous_all3_f32_param_2];
	ld.param.u64 	%rd149, [contiguous_all3_f32_param_3];
	ld.param.u64 	%rd146, [contiguous_all3_f32_param_4];
	ld.param.u64 	%rd147, [contiguous_all3_f32_param_5];
	ld.param.u64 	%rd150, [contiguous_all3_f32_param_6];
	cvta.to.global.u64 	%rd1, %rd149;
	cvta.to.global.u64 	%rd2, %rd148;
	mov.u32 	%r1, %tid.y;
	mov.u32 	%r2, %ntid.x;
	mov.u32 	%r3, %tid.x;
	mad.lo.s32 	%r70, %r1, %r2, %r3;
	mov.u32 	%r71, %ctaid.x;
	mad.lo.s32 	%r72, %r71, %r2, %r3;
	mov.u32 	%r4, %ctaid.y;
	mov.u32 	%r5, %ntid.y;
	mad.lo.s32 	%r73, %r4, %r5, %r1;
	mov.u32 	%r74, allsdata_f32;
	add.s32 	%r7, %r74, %r70;
	mov.b16 	%rs16, 1;
	st.shared.u8 	[%r7], %rs16;
	cvt.u64.u32 	%rd3, %r72;
	setp.le.u64 	%p9, %rd147, %rd3;
	cvt.u64.u32 	%rd152, %r73;
	setp.le.u64 	%p10, %rd150, %rd152;
	or.pred  	%p11, %p9, %p10;
	@%p11 bra 	$L__BB494_95;
	cvt.u32.u64 	%r75, %rd3;
	cvt.u32.u64 	%r76, %rd147;
	mad.lo.s32 	%r179, %r73, %r76, %r75;
	cvt.u32.u64 	%r9, %rd146;
	add.s32 	%r178, %r9, -1;
	setp.lt.s32 	%p12, %r178, 0;
	mov.b64 	%rd306, 0;
	@%p12 bra 	$L__BB494_59;
	setp.lt.u32 	%p13, %r178, 7;
	mov.b64 	%rd306, 0;
	@%p13 bra 	$L__BB494_30;
	add.s32 	%r174, %r9, -4;
	and.b32  	%r77, %r9, -8;
	neg.s32 	%r173, %r77;
	mov.b64 	%rd306, 0;
$L__BB494_4:
	.pragma "nounroll";
	add.s32 	%r16, %r174, 3;
	cvt.u64.u32 	%rd5, %r179;
	mul.wide.u32 	%rd157, %r16, 8;
	add.s64 	%rd158, %rd2, %rd157;
	ld.global.u64 	%rd6, [%rd158];
	and.b64  	%rd159, %rd6, -4294967296;
	setp.ne.s64 	%p14, %rd159, 0;
	@%p14 bra 	$L__BB494_6;
	cvt.u32.u64 	%r78, %rd6;
	cvt.u32.u64 	%r79, %rd5;
	div.u32 	%r80, %r79, %r78;
	mul.lo.s32 	%r81, %r80, %r78;
	sub.s32 	%r82, %r79, %r81;
	cvt.u64.u32 	%rd271, %r80;
	cvt.u64.u32 	%rd272, %r82;
	bra.uni 	$L__BB494_7;
$L__BB494_6:
	div.s64 	%rd271, %rd5, %rd6;
	mul.lo.s64 	%rd160, %rd271, %rd6;
	sub.s64 	%rd272, %rd5, %rd160;
$L__BB494_7:
	mul.wide.u32 	%rd161, %r16, 8;
	add.s64 	%rd162, %rd1, %rd161;
	ld.global.u64 	%rd163, [%rd162];
	mad.lo.s64 	%rd13, %rd163, %rd272, %rd306;
	add.s32 	%r17, %r174, 2;
	and.b64  	%rd14, %rd271, 4294967295;
	mul.wide.u32 	%rd164, %r17, 8;
	add.s64 	%rd165, %rd2, %rd164;
	ld.global.u64 	%rd15, [%rd165];
	and.b64  	%rd166, %rd15, -4294967296;
	setp.ne.s64 	%p15, %rd166, 0;
	@%p15 bra 	$L__BB494_9;
	cvt.u32.u64 	%r83, %rd15;
	cvt.u32.u64 	%r84, %rd14;
	div.u32 	%r85, %r84, %r83;
	mul.lo.s32 	%r86, %r85, %r83;
	sub.s32 	%r87, %r84, %r86;
	cvt.u64.u32 	%rd273, %r85;
	cvt.u64.u32 	%rd274, %r87;
	bra.uni 	$L__BB494_10;
$L__BB494_9:
	div.s64 	%rd273, %rd14, %rd15;
	mul.lo.s64 	%rd167, %rd273, %rd15;
	sub.s64 	%rd274, %rd14, %rd167;
$L__BB494_10:
	mul.wide.u32 	%rd168, %r17, 8;
	add.s64 	%rd169, %rd1, %rd168;
	ld.global.u64 	%rd170, [%rd169];
	mad.lo.s64 	%rd22, %rd170, %rd274, %rd13;
	add.s32 	%r18, %r174, 1;
	and.b64  	%rd23, %rd273, 4294967295;
	mul.wide.u32 	%rd171, %r18, 8;
	add.s64 	%rd172, %rd2, %rd171;
	ld.global.u64 	%rd24, [%rd172];
	and.b64  	%rd173, %rd24, -4294967296;
	setp.ne.s64 	%p16, %rd173, 0;
	@%p16 bra 	$L__BB494_12;
	cvt.u32.u64 	%r88, %rd24;
	cvt.u32.u64 	%r89, %rd23;
	div.u32 	%r90, %r89, %r88;
	mul.lo.s32 	%r91, %r90, %r88;
	sub.s32 	%r92, %r89, %r91;
	cvt.u64.u32 	%rd275, %r90;
	cvt.u64.u32 	%rd276, %r92;
	bra.uni 	$L__BB494_13;
$L__BB494_12:
	div.s64 	%rd275, %rd23, %rd24;
	mul.lo.s64 	%rd174, %rd275, %rd24;
	sub.s64 	%rd276, %rd23, %rd174;
$L__BB494_13:
	mul.wide.u32 	%rd175, %r18, 8;
	add.s64 	%rd176, %rd1, %rd175;
	ld.global.u64 	%rd177, [%rd176];
	mad.lo.s64 	%rd31, %rd177, %rd276, %rd22;
	and.b64  	%rd32, %rd275, 4294967295;
	mul.wide.u32 	%rd178, %r174, 8;
	add.s64 	%rd179, %rd2, %rd178;
	ld.global.u64 	%rd33, [%rd179];
	and.b64  	%rd180, %rd33, -4294967296;
	setp.ne.s64 	%p17, %rd180, 0;
	@%p17 bra 	$L__BB494_15;
	cvt.u32.u64 	%r93, %rd33;
	cvt.u32.u64 	%r94, %rd32;
	div.u32 	%r95, %r94, %r93;
	mul.lo.s32 	%r96, %r95, %r93;
	sub.s32 	%r97, %r94, %r96;
	cvt.u64.u32 	%rd277, %r95;
	cvt.u64.u32 	%rd278, %r97;
	bra.uni 	$L__BB494_16;
$L__BB494_15:
	div.s64 	%rd277, %rd32, %rd33;
	mul.lo.s64 	%rd181, %rd277, %rd33;
	sub.s64 	%rd278, %rd32, %rd181;
$L__BB494_16:
	mul.wide.u32 	%rd182, %r174, 8;
	add.s64 	%rd183, %rd1, %rd182;
	ld.global.u64 	%rd184, [%rd183];
	mad.lo.s64 	%rd40, %rd184, %rd278, %rd31;
	add.s32 	%r19, %r174, -1;
	and.b64  	%rd41, %rd277, 4294967295;
	mul.wide.u32 	%rd185, %r19, 8;
	add.s64 	%rd186, %rd2, %rd185;
	ld.global.u64 	%rd42, [%rd186];
	and.b64  	%rd187, %rd42, -4294967296;
	setp.ne.s64 	%p18, %rd187, 0;
	@%p18 bra 	$L__BB494_18;
	cvt.u32.u64 	%r98, %rd42;
	cvt.u32.u64 	%r99, %rd41;
	div.u32 	%r100, %r99, %r98;
	mul.lo.s32 	%r101, %r100, %r98;
	sub.s32 	%r102, %r99, %r101;
	cvt.u64.u32 	%rd279, %r100;
	cvt.u64.u32 	%rd280, %r102;
	bra.uni 	$L__BB494_19;
$L__BB494_18:
	div.s64 	%rd279, %rd41, %rd42;
	mul.lo.s64 	%rd188, %rd279, %rd42;
	sub.s64 	%rd280, %rd41, %rd188;
$L__BB494_19:
	mul.wide.u32 	%rd189, %r19, 8;
	add.s64 	%rd190, %rd1, %rd189;
	ld.global.u64 	%rd191, [%rd190];
	mad.lo.s64 	%rd49, %rd191, %rd280, %rd40;
	add.s32 	%r20, %r174, -2;
	and.b64  	%rd50, %rd279, 4294967295;
	mul.wide.u32 	%rd192, %r20, 8;
	add.s64 	%rd193, %rd2, %rd192;
	ld.global.u64 	%rd51, [%rd193];
	and.b64  	%rd194, %rd51, -4294967296;
	setp.ne.s64 	%p19, %rd194, 0;
	@%p19 bra 	$L__BB494_21;
	cvt.u32.u64 	%r103, %rd51;
	cvt.u32.u64 	%r104, %rd50;
	div.u32 	%r105, %r104, %r103;
	mul.lo.s32 	%r106, %r105, %r103;
	sub.s32 	%r107, %r104, %r106;
	cvt.u64.u32 	%rd281, %r105;
	cvt.u64.u32 	%rd282, %r107;
	bra.uni 	$L__BB494_22;
$L__BB494_21:
	div.s64 	%rd281, %rd50, %rd51;
	mul.lo.s64 	%rd195, %rd281, %rd51;
	sub.s64 	%rd282, %rd50, %rd195;
$L__BB494_22:
	mul.wide.u32 	%rd196, %r20, 8;
	add.s64 	%rd197, %rd1, %rd196;
	ld.global.u64 	%rd198, [%rd197];
	mad.lo.s64 	%rd58, %rd198, %rd282, %rd49;
	add.s32 	%r21, %r174, -3;
	and.b64  	%rd59, %rd281, 4294967295;
	mul.wide.u32 	%rd199, %r21, 8;
	add.s64 	%rd200, %rd2, %rd199;
	ld.global.u64 	%rd60, [%rd200];
	and.b64  	%rd201, %rd60, -4294967296;
	setp.ne.s64 	%p20, %rd201, 0;
	@%p20 bra 	$L__BB494_24;
	cvt.u32.u64 	%r108, %rd60;
	cvt.u32.u64 	%r109, %rd59;
	div.u32 	%r110, %r109, %r108;
	mul.lo.s32 	%r111, %r110, %r108;
	sub.s32 	%r112, %r109, %r111;
	cvt.u64.u32 	%rd283, %r110;
	cvt.u64.u32 	%rd284, %r112;
	bra.uni 	$L__BB494_25;
$L__BB494_24:
	div.s64 	%rd283, %rd59, %rd60;
	mul.lo.s64 	%rd202, %rd283, %rd60;
	sub.s64 	%rd284, %rd59, %rd202;
$L__BB494_25:
	mul.wide.u32 	%rd203, %r21, 8;
	add.s64 	%rd204, %rd1, %rd203;
	ld.global.u64 	%rd205, [%rd204];
	mad.lo.s64 	%rd67, %rd205, %rd284, %rd58;
	and.b64  	%rd68, %rd283, 4294967295;
	add.s32 	%r113, %r174, -4;
	mul.wide.u32 	%rd206, %r113, 8;
	add.s64 	%rd207, %rd2, %rd206;
	ld.global.u64 	%rd69, [%rd207];
	and.b64  	%rd208, %rd69, -4294967296;
	setp.ne.s64 	%p21, %rd208, 0;
	@%p21 bra 	$L__BB494_27;
	cvt.u32.u64 	%r114, %rd69;
	cvt.u32.u64 	%r115, %rd68;
	div.u32 	%r116, %r115, %r114;
	mul.lo.s32 	%r117, %r116, %r114;
	sub.s32 	%r118, %r115, %r117;
	cvt.u64.u32 	%rd285, %r116;
	cvt.u64.u32 	%rd286, %r118;
	bra.uni 	$L__BB494_28;
$L__BB494_27:
	div.s64 	%rd285, %rd68, %rd69;
	mul.lo.s64 	%rd209, %rd285, %rd69;
	sub.s64 	%rd286, %rd68, %rd209;
$L__BB494_28:
	mul.wide.u32 	%rd210, %r113, 8;
	add.s64 	%rd211, %rd1, %rd210;
	ld.global.u64 	%rd212, [%rd211];
	mad.lo.s64 	%rd306, %rd212, %rd286, %rd67;
	cvt.u32.u64 	%r179, %rd285;
	add.s32 	%r174, %r174, -8;
	add.s32 	%r173, %r173, 8;
	setp.ne.s32 	%p22, %r173, 0;
	@%p22 bra 	$L__BB494_4;
	add.s32 	%r178, %r174, 3;
$L__BB494_30:
	and.b32  	%r28, %r9, 7;
	setp.eq.s32 	%p23, %r28, 0;
	@%p23 bra 	$L__BB494_59;
	and.b32  	%r29, %r9, 3;
	setp.lt.u32 	%p24, %r28, 4;
	@%p24 bra 	$L__BB494_45;
	cvt.u64.u32 	%rd79, %r179;
	mul.wide.u32 	%rd214, %r178, 8;
	add.s64 	%rd215, %rd2, %rd214;
	ld.global.u64 	%rd80, [%rd215];
	and.b64  	%rd216, %rd80, -4294967296;
	setp.ne.s64 	%p25, %rd216, 0;
	@%p25 bra 	$L__BB494_34;
	cvt.u32.u64 	%r120, %rd80;
	cvt.u32.u64 	%r121, %rd79;
	div.u32 	%r122, %r121, %r120;
	mul.lo.s32 	%r123, %r122, %r120;
	sub.s32 	%r124, %r121, %r123;
	cvt.u64.u32 	%rd289, %r122;
	cvt.u64.u32 	%rd290, %r124;
	bra.uni 	$L__BB494_35;
$L__BB494_34:
	div.s64 	%rd289, %rd79, %rd80;
	mul.lo.s64 	%rd217, %rd289, %rd80;
	sub.s64 	%rd290, %rd79, %rd217;
$L__BB494_35:
	mul.wide.u32 	%rd218, %r178, 8;
	add.s64 	%rd219, %rd1, %rd218;
	ld.global.u64 	%rd220, [%rd219];
	mad.lo.s64 	%rd87, %rd220, %rd290, %rd306;
	add.s32 	%r30, %r178, -1;
	and.b64  	%rd88, %rd289, 4294967295;
	mul.wide.u32 	%rd221, %r30, 8;
	add.s64 	%rd222, %rd2, %rd221;
	ld.global.u64 	%rd89, [%rd222];
	and.b64  	%rd223, %rd89, -4294967296;
	setp.ne.s64 	%p26, %rd223, 0;
	@%p26 bra 	$L__BB494_37;
	cvt.u32.u64 	%r125, %rd89;
	cvt.u32.u64 	%r126, %rd88;
	div.u32 	%r127, %r126, %r125;
	mul.lo.s32 	%r128, %r127, %r125;
	sub.s32 	%r129, %r126, %r128;
	cvt.u64.u32 	%rd291, %r127;
	cvt.u64.u32 	%rd292, %r129;
	bra.uni 	$L__BB494_38;
$L__BB494_37:
	div.s64 	%rd291, %rd88, %rd89;
	mul.lo.s64 	%rd224, %rd291, %rd89;
	sub.s64 	%rd292, %rd88, %rd224;
$L__BB494_38:
	mul.wide.u32 	%rd225, %r30, 8;
	add.s64 	%rd226, %rd1, %rd225;
	ld.global.u64 	%rd227, [%rd226];
	mad.lo.s64 	%rd96, %rd227, %rd292, %rd87;
	add.s32 	%r31, %r178, -2;
	and.b64  	%rd97, %rd291, 4294967295;
	mul.wide.u32 	%rd228, %r31, 8;
	add.s64 	%rd229, %rd2, %rd228;
	ld.global.u64 	%rd98, [%rd229];
	and.b64  	%rd230, %rd98, -4294967296;
	setp.ne.s64 	%p27, %rd230, 0;
	@%p27 bra 	$L__BB494_40;
	cvt.u32.u64 	%r130, %rd98;
	cvt.u32.u64 	%r131, %rd97;
	div.u32 	%r132, %r131, %r130;
	mul.lo.s32 	%r133, %r132, %r130;
	sub.s32 	%r134, %r131, %r133;
	cvt.u64.u32 	%rd293, %r132;
	cvt.u64.u32 	%rd294, %r134;
	bra.uni 	$L__BB494_41;
$L__BB494_40:
	div.s64 	%rd293, %rd97, %rd98;
	mul.lo.s64 	%rd231, %rd293, %rd98;
	sub.s64 	%rd294, %rd97, %rd231;
$L__BB494_41:
	mul.wide.u32 	%rd232, %r31, 8;
	add.s64 	%rd233, %rd1, %rd232;
	ld.global.u64 	%rd234, [%rd233];
	mad.lo.s64 	%rd105, %rd234, %rd294, %rd96;
	add.s32 	%r32, %r178, -3;
	and.b64  	%rd106, %rd293, 4294967295;
	mul.wide.u32 	%rd235, %r32, 8;
	add.s64 	%rd236, %rd2, %rd235;
	ld.global.u64 	%rd107, [%rd236];
	and.b64  	%rd237, %rd107, -4294967296;
	setp.ne.s64 	%p28, %rd237, 0;
	@%p28 bra 	$L__BB494_43;
	cvt.u32.u64 	%r135, %rd107;
	cvt.u32.u64 	%r136, %rd106;
	div.u32 	%r137, %r136, %r135;
	mul.lo.s32 	%r138, %r137, %r135;
	sub.s32 	%r139, %r136, %r138;
	cvt.u64.u32 	%rd295, %r137;
	cvt.u64.u32 	%rd296, %r139;
	bra.uni 	$L__BB494_44;
$L__BB494_43:
	div.s64 	%rd295, %rd106, %rd107;
	mul.lo.s64 	%rd238, %rd295, %rd107;
	sub.s64 	%rd296, %rd106, %rd238;
$L__BB494_44:
	mul.wide.u32 	%rd239, %r32, 8;
	add.s64 	%rd240, %rd1, %rd239;
	ld.global.u64 	%rd241, [%rd240];
	mad.lo.s64 	%rd306, %rd241, %rd296, %rd105;
	cvt.u32.u64 	%r179, %rd295;
	add.s32 	%r178, %r178, -4;
$L__BB494_45:
	setp.eq.s32 	%p29, %r29, 0;
	@%p29 bra 	$L__BB494_59;
	setp.eq.s32 	%p30, %r29, 1;
	@%p30 bra 	$L__BB494_54;
	cvt.u64.u32 	%rd117, %r179;
	mul.wide.u32 	%rd243, %r178, 8;
	add.s64 	%rd244, %rd2, %rd243;
	ld.global.u64 	%rd118, [%rd244];
	and.b64  	%rd245, %rd118, -4294967296;
	setp.ne.s64 	%p31, %rd245, 0;
	@%p31 bra 	$L__BB494_49;
	cvt.u32.u64 	%r140, %rd118;
	cvt.u32.u64 	%r141, %rd117;
	div.u32 	%r142, %r141, %r140;
	mul.lo.s32 	%r143, %r142, %r140;
	sub.s32 	%r144, %r141, %r143;
	cvt.u64.u32 	%rd299, %r142;
	cvt.u64.u32 	%rd300, %r144;
	bra.uni 	$L__BB494_50;
$L__BB494_49:
	div.s64 	%rd299, %rd117, %rd118;
	mul.lo.s64 	%rd246, %rd299, %rd118;
	sub.s64 	%rd300, %rd117, %rd246;
$L__BB494_50:
	add.s64 	%rd248, %rd1, %rd243;
	ld.global.u64 	%rd249, [%rd248];
	mad.lo.s64 	%rd125, %rd249, %rd300, %rd306;
	add.s32 	%r37, %r178, -1;
	and.b64  	%rd126, %rd299, 4294967295;
	mul.wide.u32 	%rd250, %r37, 8;
	add.s64 	%rd251, %rd2, %rd250;
	ld.global.u64 	%rd127, [%rd251];
	and.b64  	%rd252, %rd127, -4294967296;
	setp.ne.s64 	%p32, %rd252, 0;
	@%p32 bra 	$L__BB494_52;
	cvt.u32.u64 	%r145, %rd127;
	cvt.u32.u64 	%r146, %rd126;
	div.u32 	%r147, %r146, %r145;
	mul.lo.s32 	%r148, %r147, %r145;
	sub.s32 	%r149, %r146, %r148;
	cvt.u64.u32 	%rd301, %r147;
	cvt.u64.u32 	%rd302, %r149;
	bra.uni 	$L__BB494_53;
$L__BB494_52:
	div.s64 	%rd301, %rd126, %rd127;
	mul.lo.s64 	%rd253, %rd301, %rd127;
	sub.s64 	%rd302, %rd126, %rd253;
$L__BB494_53:
	add.s64 	%rd255, %rd1, %rd250;
	ld.global.u64 	%rd256, [%rd255];
	mad.lo.s64 	%rd306, %rd256, %rd302, %rd125;
	cvt.u32.u64 	%r179, %rd301;
	add.s32 	%r178, %r178, -2;
$L__BB494_54:
	and.b32  	%r150, %r9, 1;
	setp.eq.b32 	%p33, %r150, 1;
	not.pred 	%p34, %p33;
	@%p34 bra 	$L__BB494_59;
	cvt.u64.u32 	%rd137, %r179;
	mul.wide.u32 	%rd257, %r178, 8;
	add.s64 	%rd258, %rd2, %rd257;
	ld.global.u64 	%rd138, [%rd258];
	and.b64  	%rd259, %rd138, -4294967296;
	setp.ne.s64 	%p35, %rd259, 0;
	@%p35 bra 	$L__BB494_57;
	cvt.u32.u64 	%r151, %rd138;
	cvt.u32.u64 	%r152, %rd137;
	rem.u32 	%r153, %r152, %r151;
	cvt.u64.u32 	%rd305, %r153;
	bra.uni 	$L__BB494_58;
$L__BB494_57:
	rem.s64 	%rd305, %rd137, %rd138;
$L__BB494_58:
	add.s64 	%rd261, %rd1, %rd257;
	ld.global.u64 	%rd262, [%rd261];
	mad.lo.s64 	%rd306, %rd262, %rd305, %rd306;
$L__BB494_59:
	cvta.to.global.u64 	%rd263, %rd145;
	shl.b64 	%rd264, %rd306, 2;
	add.s64 	%rd265, %rd263, %rd264;
	ld.global.f32 	%f1, [%rd265];
	setp.neu.f32 	%p36, %f1, 0f00000000;
	selp.u16 	%rs17, 1, 0, %p36;
	st.shared.u8 	[%r7], %rs17;
	bar.sync 	0;
	setp.ne.s32 	%p37, %r1, 0;
	@%p37 bra 	$L__BB494_95;
	setp.gt.u32 	%p38, %r5, 1;
	@%p38 bra 	$L__BB494_62;
	mov.u32 	%r154, allsdata_f32;
	add.s32 	%r155, %r154, %r3;
	ld.shared.u8 	%rs47, [%r155];
	bra.uni 	$L__BB494_94;
$L__BB494_62:
	mov.u32 	%r157, allsdata_f32;
	add.s32 	%r42, %r157, %r3;
	ld.shared.u8 	%rs47, [%r42];
	add.s32 	%r43, %r5, -1;
	add.s32 	%r158, %r5, -2;
	and.b32  	%r44, %r43, 7;
	setp.lt.u32 	%p39, %r158, 7;
	mov.b32 	%r186, 1;
	@%p39 bra 	$L__BB494_75;
	and.b32  	%r160, %r43, -8;
	neg.s32 	%r184, %r160;
	shl.b32 	%r46, %r2, 3;
	shl.b32 	%r47, %r2, 1;
	mul.lo.s32 	%r48, %r2, 3;
	shl.b32 	%r49, %r2, 2;
	mul.lo.s32 	%r50, %r2, 5;
	mul.lo.s32 	%r51, %r2, 6;
	mul.lo.s32 	%r52, %r2, 7;
	mov.b32 	%r183, 0;
	mov.u32 	%r182, %r42;
$L__BB494_64:
	.pragma "nounroll";
	and.b16  	%rs19, %rs47, 255;
	setp.eq.s16 	%p41, %rs19, 0;
	mov.pred 	%p77, 0;
	@%p41 bra 	$L__BB494_73;
	add.s32 	%r161, %r182, %r2;
	ld.shared.u8 	%rs20, [%r161];
	setp.eq.s16 	%p43, %rs20, 0;
	@%p43 bra 	$L__BB494_73;
	add.s32 	%r162, %r182, %r47;
	ld.shared.u8 	%rs21, [%r162];
	setp.eq.s16 	%p45, %rs21, 0;
	@%p45 bra 	$L__BB494_73;
	add.s32 	%r163, %r182, %r48;
	ld.shared.u8 	%rs22, [%r163];
	setp.eq.s16 	%p47, %rs22, 0;
	@%p47 bra 	$L__BB494_73;
	add.s32 	%r164, %r182, %r49;
	ld.shared.u8 	%rs23, [%r164];
	setp.eq.s16 	%p49, %rs23, 0;
	@%p49 bra 	$L__BB494_73;
	add.s32 	%r165, %r182, %r50;
	ld.shared.u8 	%rs24, [%r165];
	setp.eq.s16 	%p51, %rs24, 0;
	@%p51 bra 	$L__BB494_73;
	add.s32 	%r166, %r182, %r51;
	ld.shared.u8 	%rs25, [%r166];
	setp.eq.s16 	%p53, %rs25, 0;
	@%p53 bra 	$L__BB494_73;
	add.s32 	%r167, %r182, %r52;
	ld.shared.u8 	%rs26, [%r167];
	setp.eq.s16 	%p55, %rs26, 0;
	@%p55 bra 	$L__BB494_73;
	add.s32 	%r168, %r182, %r46;
	ld.shared.u8 	%rs27, [%r168];
	setp.ne.s16 	%p77, %rs27, 0;
$L__BB494_73:
	selp.u16 	%rs47, 1, 0, %p77;
	add.s32 	%r184, %r184, 8;
	add.s32 	%r183, %r183, 8;
	add.s32 	%r182, %r182, %r46;
	setp.ne.s32 	%p56, %r184, 0;
	@%p56 bra 	$L__BB494_64;
	add.s32 	%r186, %r183, 1;
$L__BB494_75:
	setp.eq.s32 	%p57, %r44, 0;
	@%p57 bra 	$L__BB494_93;
	and.b32  	%r61, %r43, 3;
	setp.lt.u32 	%p58, %r44, 4;
	@%p58 bra 	$L__BB494_83;
	and.b16  	%rs29, %rs47, 255;
	setp.eq.s16 	%p60, %rs29, 0;
	mov.pred 	%p78, 0;
	@%p60 bra 	$L__BB494_82;
	mad.lo.s32 	%r62, %r186, %r2, %r42;
	ld.shared.u8 	%rs30, [%r62];
	setp.eq.s16 	%p62, %rs30, 0;
	@%p62 bra 	$L__BB494_82;
	add.s32 	%r63, %r62, %r2;
	ld.shared.u8 	%rs31, [%r63];
	setp.eq.s16 	%p64, %rs31, 0;
	@%p64 bra 	$L__BB494_82;
	add.s32 	%r64, %r63, %r2;
	ld.shared.u8 	%rs32, [%r64];
	setp.eq.s16 	%p66, %rs32, 0;
	@%p66 bra 	$L__BB494_82;
	add.s32 	%r169, %r64, %r2;
	ld.shared.u8 	%rs33, [%r169];
	setp.ne.s16 	%p78, %rs33, 0;
$L__BB494_82:
	add.s32 	%r186, %r186, 4;
	selp.u16 	%rs47, 1, 0, %p78;
$L__BB494_83:
	setp.eq.s32 	%p67, %r61, 0;
	@%p67 bra 	$L__BB494_93;
	setp.eq.s32 	%p68, %r61, 1;
	@%p68 bra 	$L__BB494_89;
	and.b16  	%rs35, %rs47, 255;
	setp.eq.s16 	%p70, %rs35, 0;
	mov.pred 	%p79, 0;
	@%p70 bra 	$L__BB494_88;
	mad.lo.s32 	%r67, %r186, %r2, %r42;
	ld.shared.u8 	%rs36, [%r67];
	setp.eq.s16 	%p72, %rs36, 0;
	@%p72 bra 	$L__BB494_88;
	add.s32 	%r170, %r67, %r2;
	ld.shared.u8 	%rs37, [%r170];
	setp.ne.s16 	%p79, %rs37, 0;
$L__BB494_88:
	add.s32 	%r186, %r186, 2;
	selp.u16 	%rs47, 1, 0, %p79;
$L__BB494_89:
	and.b32  	%r171, %r43, 1;
	setp.eq.b32 	%p73, %r171, 1;
	not.pred 	%p74, %p73;
	@%p74 bra 	$L__BB494_93;
	and.b16  	%rs38, %rs47, 255;
	setp.eq.s16 	%p76, %rs38, 0;
	mov.pred 	%p80, 0;
	@%p76 bra 	$L__BB494_92;
	mad.lo.s32 	%r172, %r186, %r2, %r42;
	ld.shared.u8 	%rs39, [%r172];
	setp.ne.s16 	%p80, %rs39, 0;
$L__BB494_92:
	selp.u16 	%rs47, 1, 0, %p80;
$L__BB494_93:
	st.shared.u8 	[%r42], %rs47;
$L__BB494_94:
	cvt.u64.u32 	%rd266, %r4;
	mad.lo.s64 	%rd267, %rd147, %rd266, %rd3;
	cvta.to.global.u64 	%rd268, %rd144;
	add.s64 	%rd269, %rd268, %rd267;
	st.global.u8 	[%rd269], %rs47;
$L__BB494_95:
	ret;

}
	// .globl	contiguous_all33_f32
.visible .entry contiguous_all33_f32(
	.param .u64 .ptr .align 1 contiguous_all33_f32_param_0,
	.param .u64 .ptr .align 1 contiguous_all33_f32_param_1,
	.param .u64 contiguous_all33_f32_param_2,
	.param .u64 contiguous_all33_f32_param_3,
	.param .u64 contiguous_all33_f32_param_4
)
{
	.reg .pred 	%p<56>;
	.reg .b16 	%rs<49>;
	.reg .b32 	%r<69>;
	.reg .b64 	%rd<15>;

	ld.param.u64 	%rd2, [contiguous_all33_f32_param_0];
	ld.param.u64 	%rd3, [contiguous_all33_f32_param_1];
	ld.param.u64 	%rd4, [contiguous_all33_f32_param_3];
	ld.param.u64 	%rd5, [contiguous_all33_f32_param_4];
	mov.u32 	%r1, %tid.y;
	mov.u32 	%r2, %ntid.x;
	mov.u32 	%r3, %tid.x;
	mad.lo.s32 	%r36, %r1, %r2, %r3;
	mov.u32 	%r37, %ctaid.x;
	mad.lo.s32 	%r38, %r37, %r2, %r3;
	mov.u32 	%r4, %ctaid.y;
	mov.u32 	%r5, %ntid.y;
	mad.lo.s32 	%r39, %r4, %r5, %r1;
	mov.u32 	%r40, allsdata_f32;
	add.s32 	%r7, %r40, %r36;
	mov.b16 	%rs16, 1;
	st.shared.u8 	[%r7], %rs16;
	cvt.u64.u32 	%rd1, %r38;
	setp.le.u64 	%p9, %rd4, %rd1;
	cvt.u64.u32 	%rd7, %r39;
	setp.le.u64 	%p10, %rd5, %rd7;
	or.pred  	%p11, %p9, %p10;
	@%p11 bra 	$L__BB495_37;
	cvt.u32.u64 	%r41, %rd1;
	cvta.to.global.u64 	%rd8, %rd3;
	cvt.u32.u64 	%r42, %rd4;
	mad.lo.s32 	%r43, %r39, %r42, %r41;
	cvt.u64.u32 	%rd9, %r43;
	add.s64 	%rd10, %rd8, %rd9;
	ld.global.u8 	%rs17, [%rd10];
	st.shared.u8 	[%r7], %rs17;
	bar.sync 	0;
	setp.ne.s32 	%p12, %r1, 0;
	@%p12 bra 	$L__BB495_37;
	setp.gt.u32 	%p13, %r5, 1;
	@%p13 bra 	$L__BB495_4;
	add.s32 	%r45, %r40, %r3;
	ld.shared.u8 	%rs47, [%r45];
	bra.uni 	$L__BB495_36;
$L__BB495_4:
	add.s32 	%r8, %r40, %r3;
	ld.shared.u8 	%rs47, [%r8];
	add.s32 	%r9, %r5, -1;
	add.s32 	%r48, %r5, -2;
	and.b32  	%r10, %r9, 7;
	setp.lt.u32 	%p14, %r48, 7;
	mov.b32 	%r67, 1;
	@%p14 bra 	$L__BB495_17;
	and.b32  	%r50, %r9, -8;
	neg.s32 	%r65, %r50;
	shl.b32 	%r12, %r2, 3;
	shl.b32 	%r13, %r2, 1;
	mul.lo.s32 	%r14, %r2, 3;
	shl.b32 	%r15, %r2, 2;
	mul.lo.s32 	%r16, %r2, 5;
	mul.lo.s32 	%r17, %r2, 6;
	mul.lo.s32 	%r18, %r2, 7;
	mov.b32 	%r64, 0;
	mov.u32 	%r63, %r8;
$L__BB495_6:
	.pragma "nounroll";
	and.b16  	%rs19, %rs47, 255;
	setp.eq.s16 	%p16, %rs19, 0;
	mov.pred 	%p52, 0;
	@%p16 bra 	$L__BB495_15;
	add.s32 	%r51, %r63, %r2;
	ld.shared.u8 	%rs20, [%r51];
	setp.eq.s16 	%p18, %rs20, 0;
	@%p18 bra 	$L__BB495_15;
	add.s32 	%r52, %r63, %r13;
	ld.shared.u8 	%rs21, [%r52];
	setp.eq.s16 	%p20, %rs21, 0;
	@%p20 bra 	$L__BB495_15;
	add.s32 	%r53, %r63, %r14;
	ld.shared.u8 	%rs22, [%r53];
	setp.eq.s16 	%p22, %rs22, 0;
	@%p22 bra 	$L__BB495_15;
	add.s32 	%r54, %r63, %r15;
	ld.shared.u8 	%rs23, [%r54];
	setp.eq.s16 	%p24, %rs23, 0;
	@%p24 bra 	$L__BB495_15;
	add.s32 	%r55, %r63, %r16;
	ld.shared.u8 	%rs24, [%r55];
	setp.eq.s16 	%p26, %rs24, 0;
	@%p26 bra 	$L__BB495_15;
	add.s32 	%r56, %r63, %r17;
	ld.shared.u8 	%rs25, [%r56];
	setp.eq.s16 	%p28, %rs25, 0;
	@%p28 bra 	$L__BB495_15;
	add.s32 	%r57, %r63, %r18;
	ld.shared.u8 	%rs26, [%r57];
	setp.eq.s16 	%p30, %rs26, 0;
	@%p30 bra 	$L__BB495_15;
	add.s32 	%r58, %r63, %r12;
	ld.shared.u8 	%rs27, [%r58];
	setp.ne.s16 	%p52, %rs27, 0;
$L__BB495_15:
	selp.u16 	%rs47, 1, 0, %p52;
	add.s32 	%r65, %r65, 8;
	add.s32 	%r64, %r64, 8;
	add.s32 	%r63, %r63, %r12;
	setp.ne.s32 	%p31, %r65, 0;
	@%p31 bra 	$L__BB495_6;
	add.s32 	%r67, %r64, 1;
$L__BB495_17:
	setp.eq.s32 	%p32, %r10, 0;
	@%p32 bra 	$L__BB495_35;
	and.b32  	%r27, %r9, 3;
	setp.lt.u32 	%p33, %r10, 4;
	@%p33 bra 	$L__BB495_25;
	and.b16  	%rs29, %rs47, 255;
	setp.eq.s16 	%p35, %rs29, 0;
	mov.pred 	%p53, 0;
	@%p35 bra 	$L__BB495_24;
	mad.lo.s32 	%r28, %r67, %r2, %r8;
	ld.shared.u8 	%rs30, [%r28];
	setp.eq.s16 	%p37, %rs30, 0;
	@%p37 bra 	$L__BB495_24;
	add.s32 	%r29, %r28, %r2;
	ld.shared.u8 	%rs31, [%r29];
	setp.eq.s16 	%p39, %rs31, 0;
	@%p39 bra 	$L__BB495_24;
	add.s32 	%r30, %r29, %r2;
	ld.shared.u8 	%rs32, [%r30];
	setp.eq.s16 	%p41, %rs32, 0;
	@%p41 bra 	$L__BB495_24;
	add.s32 	%r59, %r30, %r2;
	ld.shared.u8 	%rs33, [%r59];
	setp.ne.s16 	%p53, %rs33, 0;
$L__BB495_24:
	add.s32 	%r67, %r67, 4;
	selp.u16 	%rs47, 1, 0, %p53;
$L__BB495_25:
	setp.eq.s32 	%p42, %r27, 0;
	@%p42 bra 	$L__BB495_35;
	setp.eq.s32 	%p43, %r27, 1;
	@%p43 bra 	$L__BB495_31;
	and.b16  	%rs35, %rs47, 255;
	setp.eq.s16 	%p45, %rs35, 0;
	mov.pred 	%p54, 0;
	@%p45 bra 	$L__BB495_30;
	mad.lo.s32 	%r33, %r67, %r2, %r8;
	ld.shared.u8 	%rs36, [%r33];
	setp.eq.s16 	%p47, %rs36, 0;
	@%p47 bra 	$L__BB495_30;
	add.s32 	%r60, %r33, %r2;
	ld.shared.u8 	%rs37, [%r60];
	setp.ne.s16 	%p54, %rs37, 0;
$L__BB495_30:
	add.s32 	%r67, %r67, 2;
	selp.u16 	%rs47, 1, 0, %p54;
$L__BB495_31:
	and.b32  	%r61, %r9, 1;
	setp.eq.b32 	%p48, %r61, 1;
	not.pred 	%p49, %p48;
	@%p49 bra 	$L__BB495_35;
	and.b16  	%rs38, %rs47, 255;
	setp.eq.s16 	%p51, %rs38, 0;
	mov.pred 	%p55, 0;
	@%p51 bra 	$L__BB495_34;
	mad.lo.s32 	%r62, %r67, %r2, %r8;
	ld.shared.u8 	%rs39, [%r62];
	setp.ne.s16 	%p55, %rs39, 0;
$L__BB495_34:
	selp.u16 	%rs47, 1, 0, %p55;
$L__BB495_35:
	st.shared.u8 	[%r8], %rs47;
$L__BB495_36:
	cvt.u64.u32 	%rd11, %r4;
	mad.lo.s64 	%rd12, %rd4, %rd11, %rd1;
	cvta.to.global.u64 	%rd13, %rd2;
	add.s64 	%rd14, %rd13, %rd12;
	st.global.u8 	[%rd14], %rs47;
$L__BB495_37:
	ret;

}
	// .globl	contiguous_all_f64
.visible .entry contiguous_all_f64(
	.param .u64 .ptr .align 1 contiguous_all_f64_param_0,
	.param .u64 .ptr .align 1 contiguous_all_f64_param_1,
	.param .u64 contiguous_all_f64_param_2
)
{
	.reg .pred 	%p<49>;
	.reg .b16 	%rs<26>;
	.reg .b32 	%r<14>;
	.reg .b64 	%rd<16>;
	.reg .b64 	%fd<4>;

	ld.param.u64 	%rd4, [contiguous_all_f64_param_0];
	ld.param.u64 	%rd6, [contiguous_all_f64_param_1];
	ld.param.u64 	%rd5, [contiguous_all_f64_param_2];
	cvta.to.global.u64 	%rd1, %rd6;
	mov.u32 	%r1, %tid.x;
	mov.u32 	%r2, %ctaid.x;
	mov.u32 	%r13, %ntid.x;
	mul.lo.s32 	%r8, %r2, %r13;
	shl.b32 	%r9, %r8, 1;
	add.s32 	%r4, %r9, %r1;
	mov.u32 	%r10, allsdata_f64;
	add.s32 	%r5, %r10, %r1;
	mov.b16 	%rs1, 1;
	st.shared.u8 	[%r5], %rs1;
	add.s32 	%r11, %r4, %r13;
	cvt.u64.u32 	%rd2, %r11;
	setp.le.u64 	%p17, %rd5, %rd2;
	@%p17 bra 	$L__BB496_4;
	mul.wide.u32 	%rd9, %r4, 8;
	add.s64 	%rd10, %rd1, %rd9;
	ld.global.f64 	%fd2, [%rd10];
	setp.eq.f64 	%p21, %fd2, 0d0000000000000000;
	mov.pred 	%p41, 0;
	@%p21 bra 	$L__BB496_3;
	shl.b64 	%rd11, %rd2, 3;
	add.s64 	%rd12, %rd1, %rd11;
	ld.global.f64 	%fd3, [%rd12];
	setp.neu.f64 	%p41, %fd3, 0d0000000000000000;
$L__BB496_3:
	selp.u16 	%rs3, 1, 0, %p41;
	st.shared.u8 	[%r5], %rs3;
	bra.uni 	$L__BB496_6;
$L__BB496_4:
	cvt.u64.u32 	%rd3, %r4;
	setp.le.u64 	%p18, %rd5, %rd3;
	@%p18 bra 	$L__BB496_6;
	shl.b64 	%rd7, %rd3, 3;
	add.s64 	%rd8, %rd1, %rd7;
	ld.global.f64 	%fd1, [%rd8];
	setp.neu.f64 	%p19, %fd1, 0d0000000000000000;
	selp.u16 	%rs2, 1, 0, %p19;
	st.shared.u8 	[%r5], %rs2;
$L__BB496_6:
	bar.sync 	0;
	setp.lt.u32 	%p22, %r13, 66;
	@%p22 bra 	$L__BB496_12;
$L__BB496_7:
	shr.u32 	%r7, %r13, 1;
	setp.ge.u32 	%p23, %r1, %r7;
	@%p23 bra 	$L__BB496_11;
	ld.shared.u8 	%rs4, [%r5];
	setp.eq.s16 	%p25, %rs4, 0;
	mov.pred 	%p42, 0;
	@%p25 bra 	$L__BB496_10;
	add.s32 	%r12, %r5, %r7;
	ld.shared.u8 	%rs5, [%r12];
	setp.ne.s16 	%p42, %rs5, 0;
$L__BB496_10:
	selp.u16 	%rs6, 1, 0, %p42;
	st.shared.u8 	[%r5], %rs6;
$L__BB496_11:
	bar.sync 	0;
	setp.gt.u32 	%p26, %r13, 131;
	mov.u32 	%r13, %r7;
	@%p26 bra 	$L__BB496_7;
$L__BB496_12:
	setp.gt.u32 	%p27, %r1, 31;
	@%p27 bra 	$L__BB496_27;
	ld.volatile.shared.u8 	%rs7, [%r5];
	setp.eq.s16 	%p29, %rs7, 0;
	mov.pred 	%p43, 0;
	@%p29 bra 	$L__BB496_15;
	ld.volatile.shared.u8 	%rs8, [%r5+32];
	setp.ne.s16 	%p43, %rs8, 0;
$L__BB496_15:
	selp.u16 	%rs9, 1, 0, %p43;
	st.volatile.shared.u8 	[%r5], %rs9;
	ld.volatile.shared.u8 	%rs10, [%r5];
	setp.eq.s16 	%p31, %rs10, 0;
	mov.pred 	%p44, 0;
	@%p31 bra 	$L__BB496_17;
	ld.volatile.shared.u8 	%rs11, [%r5+16];
	setp.ne.s16 	%p44, %rs11, 0;
$L__BB496_17:
	selp.u16 	%rs12, 1, 0, %p44;
	st.volatile.shared.u8 	[%r5], %rs12;
	ld.volatile.shared.u8 	%rs13, [%r5];
	setp.eq.s16 	%p33, %rs13, 0;
	mov.pred 	%p45, 0;
	@%p33 bra 	$L__BB496_19;
	ld.volatile.shared.u8 	%rs14, [%r5+8];
	setp.ne.s16 	%p45, %rs14, 0;
$L__BB496_19:
	selp.u16 	%rs15, 1, 0, %p45;
	st.volatile.shared.u8 	[%r5], %rs15;
	ld.volatile.shared.u8 	%rs16, [%r5];
	setp.eq.s16 	%p35, %rs16, 0;
	mov.pred 	%p46, 0;
	@%p35 bra 	$L__BB496_21;
	ld.volatile.shared.u8 	%rs17, [%r5+4];
	setp.ne.s16 	%p46, %rs17, 0;
$L__BB496_21:
	selp.u16 	%rs18, 1, 0, %p46;
	st.volatile.shared.u8 	[%r5], %rs18;
	ld.volatile.shared.u8 	%rs19, [%r5];
	setp.eq.s16 	%p37, %rs19, 0;
	mov.pred 	%p47, 0;
	@%p37 bra 	$L__BB496_23;
	ld.volatile.shared.u8 	%rs20, [%r5+2];
	setp.ne.s16 	%p47, %rs20, 0;
$L__BB496_23:
	selp.u16 	%rs21, 1, 0, %p47;
	st.volatile.shared.u8 	[%r5], %rs21;
	ld.volatile.shared.u8 	%rs22, [%r5];
	setp.eq.s16 	%p39, %rs22, 0;
	mov.pred 	%p48, 0;
	@%p39 bra 	$L__BB496_25;
	ld.volatile.shared.u8 	%rs23, [%r5+1];
	setp.ne.s16 	%p48, %rs23, 0;
$L__BB496_25:
	selp.u16 	%rs24, 1, 0, %p48;
	st.volatile.shared.u8 	[%r5], %rs24;
	setp.ne.s32 	%p40, %r1, 0;
	@%p40 bra 	$L__BB496_27;
	ld.shared.u8 	%rs25, [allsdata_f64];
	cvt.u64.u32 	%rd13, %r2;
	cvta.to.global.u64 	%rd14, %rd4;
	add.s64 	%rd15, %rd14, %rd13;
	st.global.u8 	[%rd15], %rs25;
$L__BB496_27:
	ret;

}
	// .globl	contiguous_cumulate_all_f64
.visible .entry contiguous_cumulate_all_f64(
	.param .u64 .ptr .align 1 contiguous_cumulate_all_f64_param_0,
	.param .u64 .ptr .align 1 contiguous_cumulate_all_f64_param_1,
	.param .u64 contiguous_cumulate_all_f64_param_2
)
{
	.reg .pred 	%p<48>;
	.reg .b16 	%rs<28>;
	.reg .b32 	%r<14>;
	.reg .b64 	%rd<14>;

	ld.param.u64 	%rd4, [contiguous_cumulate_all_f64_param_0];
	ld.param.u64 	%rd6, [contiguous_cumulate_all_f64_param_1];
	ld.param.u64 	%rd5, [contiguous_cumulate_all_f64_param_2];
	cvta.to.global.u64 	%rd1, %rd6;
	mov.u32 	%r1, %tid.x;
	mov.u32 	%r2, %ctaid.x;
	mov.u32 	%r13, %ntid.x;
	mul.lo.s32 	%r8, %r2, %r13;
	shl.b32 	%r9, %r8, 1;
	add.s32 	%r4, %r9, %r1;
	mov.u32 	%r10, allsdata_f64;
	add.s32 	%r5, %r10, %r1;
	mov.b16 	%rs1, 1;
	st.shared.u8 	[%r5], %rs1;
	add.s32 	%r11, %r4, %r13;
	cvt.u64.u32 	%rd2, %r11;
	setp.le.u64 	%p17, %rd5, %rd2;
	@%p17 bra 	$L__BB497_4;
	cvt.u64.u32 	%rd8, %r4;
	add.s64 	%rd9, %rd1, %rd8;
	ld.global.u8 	%rs3, [%rd9];
	setp.eq.s16 	%p20, %rs3, 0;
	mov.pred 	%p40, 0;
	@%p20 bra 	$L__BB497_3;
	add.s64 	%rd10, %rd1, %rd2;
	ld.global.u8 	%rs4, [%rd10];
	setp.ne.s16 	%p40, %rs4, 0;
$L__BB497_3:
	selp.u16 	%rs5, 1, 0, %p40;
	st.shared.u8 	[%r5], %rs5;
	bra.uni 	$L__BB497_6;
$L__BB497_4:
	cvt.u64.u32 	%rd3, %r4;
	setp.le.u64 	%p18, %rd5, %rd3;
	@%p18 bra 	$L__BB497_6;
	add.s64 	%rd7, %rd1, %rd3;
	ld.global.u8 	%rs2, [%rd7];
	st.shared.u8 	[%r5], %rs2;
$L__BB497_6:
	bar.sync 	0;
	setp.lt.u32 	%p21, %r13, 66;
	@%p21 bra 	$L__BB497_12;
$L__BB497_7:
	shr.u32 	%r7, %r13, 1;
	setp.ge.u32 	%p22, %r1, %r7;
	@%p22 bra 	$L__BB497_11;
	ld.shared.u8 	%rs6, [%r5];
	setp.eq.s16 	%p24, %rs6, 0;
	mov.pred 	%p41, 0;
	@%p24 bra 	$L__BB497_10;
	add.s32 	%r12, %r5, %r7;
	ld.shared.u8 	%rs7, [%r12];
	setp.ne.s16 	%p41, %rs7, 0;
$L__BB497_10:
	selp.u16 	%rs8, 1, 0, %p41;
	st.shared.u8 	[%r5], %rs8;
$L__BB497_11:
	bar.sync 	0;
	setp.gt.u32 	%p25, %r13, 131;
	mov.u32 	%r13, %r7;
	@%p25 bra 	$L__BB497_7;
$L__BB497_12:
	setp.gt.u32 	%p26, %r1, 31;
	@%p26 bra 	$L__BB497_27;
	ld.volatile.shared.u8 	%rs9, [%r5];
	setp.eq.s16 	%p28, %rs9, 0;
	mov.pred 	%p42, 0;
	@%p28 bra 	$L__BB497_15;
	ld.volatile.shared.u8 	%rs10, [%r5+32];
	setp.ne.s16 	%p42, %rs10, 0;
$L__BB497_15:
	selp.u16 	%rs11, 1, 0, %p42;
	st.volatile.shared.u8 	[%r5], %rs11;
	ld.volatile.shared.u8 	%rs12, [%r5];
	setp.eq.s16 	%p30, %rs12, 0;
	mov.pred 	%p43, 0;
	@%p30 bra 	$L__BB497_17;
	ld.volatile.shared.u8 	%rs13, [%r5+16];
	setp.ne.s16 	%p43, %rs13, 0;
$L__BB497_17:
	selp.u16 	%rs14, 1, 0, %p43;
	st.volatile.shared.u8 	[%r5], %rs14;
	ld.volatile.shared.u8 	%rs15, [%r5];
	setp.eq.s16 	%p32, %rs15, 0;
	mov.pred 	%p44, 0;
	@%p32 bra 	$L__BB497_19;
	ld.volatile.shared.u8 	%rs16, [%r5+8];
	setp.ne.s16 	%p44, %rs16, 0;
$L__BB497_19:
	selp.u16 	%rs17, 1, 0, %p44;
	st.volatile.shared.u8 	[%r5], %rs17;
	ld.volatile.shared.u8 	%rs18, [%r5];
	setp.eq.s16 	%p34, %rs18, 0;
	mov.pred 	%p45, 0;
	@%p34 bra 	$L__BB497_21;
	ld.volatile.shared.u8 	%rs19, [%r5+4];
	setp.ne.s16 	%p45, %rs19, 0;
$L__BB497_21:
	selp.u16 	%rs20, 1, 0, %p45;
	st.volatile.shared.u8 	[%r5], %rs20;
	ld.volatile.shared.u8 	%rs21, [%r5];
	setp.eq.s16 	%p36, %rs21, 0;
	mov.pred 	%p46, 0;
	@%p36 bra 	$L__BB497_23;
	ld.volatile.shared.u8 	%rs22, [%r5+2];
	setp.ne.s16 	%p46, %rs22, 0;
$L__BB497_23:
	selp.u16 	%rs23, 1, 0, %p46;
	st.volatile.shared.u8 	[%r5], %rs23;
	ld.volatile.shared.u8 	%rs24, [%r5];
	setp.eq.s16 	%p38, %rs24, 0;
	mov.pred 	%p47, 0;
	@%p38 bra 	$L__BB497_25;
	ld.volatile.shared.u8 	%rs25, [%r5+1];
	setp.ne.s16 	%p47, %rs25, 0;
$L__BB497_25:
	selp.u16 	%rs26, 1, 0, %p47;
	st.volatile.shared.u8 	[%r5], %rs26;
	setp.ne.s32 	%p39, %r1, 0;
	@%p39 bra 	$L__BB497_27;
	ld.shared.u8 	%rs27, [allsdata_f64];
	cvt.u64.u32 	%rd11, %r2;
	cvta.to.global.u64 	%rd12, %rd4;
	add.s64 	%rd13, %rd12, %rd11;
	st.global.u8 	[%rd13], %rs27;
$L__BB497_27:
	ret;

}
	// .globl	uncontiguous_all_f64
.visible .entry uncontiguous_all_f64(
	.param .u64 .ptr .align 1 uncontiguous_all_f64_param_0,
	.param .u64 .ptr .align 1 uncontiguous_all_f64_param_1,
	.param .u64 .ptr .align 1 uncontiguous_all_f64_param_2,
	.param .u64 .ptr .align 1 uncontiguous_all_f64_param_3,
	.param .u64 uncontiguous_all_f64_param_4,
	.param .u64 uncontiguous_all_f64_param_5
)
{
	.reg .pred 	%p<94>;
	.reg .b16 	%rs<26>;
	.reg .b32 	%r<210>;
	.reg .b64 	%rd<558>;
	.reg .b64 	%fd<4>;

	ld.param.u64 	%rd260, [uncontiguous_all_f64_param_0];
	ld.param.u64 	%rd263, [uncontiguous_all_f64_param_1];
	ld.param.u64 	%rd264, [uncontiguous_all_f64_param_2];
	ld.param.u64 	%rd265, [uncontiguous_all_f64_param_3];
	ld.param.u64 	%rd261, [uncontiguous_all_f64_param_4];
	ld.param.u64 	%rd262, [uncontiguous_all_f64_param_5];
	cvta.to.global.u64 	%rd1, %rd265;
	cvta.to.global.u64 	%rd2, %rd264;
	cvta.to.global.u64 	%rd3, %rd263;
	mov.u32 	%r1, %tid.x;
	mov.u32 	%r2, %ctaid.x;
	mov.u32 	%r209, %ntid.x;
	mul.lo.s32 	%r52, %r2, %r209;
	shl.b32 	%r53, %r52, 1;
	add.s32 	%r4, %r53, %r1;
	mov.u32 	%r54, allsdata_f64;
	add.s32 	%r5, %r54, %r1;
	mov.b16 	%rs1, 1;
	st.shared.u8 	[%r5], %rs1;
	add.s32 	%r55, %r4, %r209;
	cvt.u64.u32 	%rd511, %r55;
	setp.le.u64 	%p17, %rd262, %rd511;
	@%p17 bra 	$L__BB498_56;
	cvt.u32.u64 	%r6, %rd261;
	add.s32 	%r203, %r6, -1;
	setp.lt.s32 	%p44, %r203, 0;
	mov.b64 	%rd515, 0;
	mov.u64 	%rd516, %rd515;
	@%p44 bra 	$L__BB498_53;
	cvt.u64.u32 	%rd512, %r4;
	setp.lt.u32 	%p45, %r203, 3;
	mov.b64 	%rd516, 0;
	mov.u64 	%rd515, %rd516;
	@%p45 bra 	$L__BB498_30;
	add.s32 	%r201, %r6, -2;
	and.b32  	%r131, %r6, -4;
	neg.s32 	%r200, %r131;
	mov.b64 	%rd516, 0;
$L__BB498_4:
	.pragma "nounroll";
	add.s32 	%r12, %r201, 1;
	mul.wide.u32 	%rd397, %r12, 8;
	add.s64 	%rd398, %rd2, %rd397;
	ld.global.u64 	%rd10, [%rd398];
	or.b64  	%rd399, %rd512, %rd10;
	and.b64  	%rd400, %rd399, -4294967296;
	setp.ne.s64 	%p46, %rd400, 0;
	@%p46 bra 	$L__BB498_6;
	cvt.u32.u64 	%r132, %rd10;
	cvt.u32.u64 	%r133, %rd512;
	div.u32 	%r134, %r133, %r132;
	mul.lo.s32 	%r135, %r134, %r132;
	sub.s32 	%r136, %r133, %r135;
	cvt.u64.u32 	%rd477, %r134;
	cvt.u64.u32 	%rd478, %r136;
	bra.uni 	$L__BB498_7;
$L__BB498_6:
	div.s64 	%rd477, %rd512, %rd10;
	mul.lo.s64 	%rd401, %rd477, %rd10;
	sub.s64 	%rd478, %rd512, %rd401;
$L__BB498_7:
	mul.wide.u32 	%rd402, %r12, 8;
	add.s64 	%rd403, %rd1, %rd402;
	ld.global.u64 	%rd17, [%rd403];
	mad.lo.s64 	%rd18, %rd17, %rd478, %rd515;
	or.b64  	%rd404, %rd511, %rd10;
	and.b64  	%rd405, %rd404, -4294967296;
	setp.ne.s64 	%p47, %rd405, 0;
	@%p47 bra 	$L__BB498_9;
	cvt.u32.u64 	%r137, %rd10;
	cvt.u32.u64 	%r138, %rd511;
	div.u32 	%r139, %r138, %r137;
	mul.lo.s32 	%r140, %r139, %r137;
	sub.s32 	%r141, %r138, %r140;
	cvt.u64.u32 	%rd479, %r139;
	cvt.u64.u32 	%rd480, %r141;
	bra.uni 	$L__BB498_10;
$L__BB498_9:
	div.s64 	%rd479, %rd511, %rd10;
	mul.lo.s64 	%rd406, %rd479, %rd10;
	sub.s64 	%rd480, %rd511, %rd406;
$L__BB498_10:
	mad.lo.s64 	%rd25, %rd480, %rd17, %rd516;
	add.s32 	%r13, %r201, -2;
	mul.wide.u32 	%rd407, %r201, 8;
	add.s64 	%rd408, %rd2, %rd407;
	ld.global.u64 	%rd26, [%rd408];
	or.b64  	%rd409, %rd477, %rd26;
	and.b64  	%rd410, %rd409, -4294967296;
	setp.ne.s64 	%p48, %rd410, 0;
	@%p48 bra 	$L__BB498_12;
	cvt.u32.u64 	%r142, %rd26;
	cvt.u32.u64 	%r143, %rd477;
	div.u32 	%r144, %r143, %r142;
	mul.lo.s32 	%r145, %r144, %r142;
	sub.s32 	%r146, %r143, %r145;
	cvt.u64.u32 	%rd481, %r144;
	cvt.u64.u32 	%rd482, %r146;
	bra.uni 	$L__BB498_13;
$L__BB498_12:
	div.s64 	%rd481, %rd477, %rd26;
	mul.lo.s64 	%rd411, %rd481, %rd26;
	sub.s64 	%rd482, %rd477, %rd411;
$L__BB498_13:
	mul.wide.u32 	%rd412, %r201, 8;
	add.s64 	%rd413, %rd1, %rd412;
	ld.global.u64 	%rd33, [%rd413];
	mad.lo.s64 	%rd34, %rd33, %rd482, %rd18;
	or.b64  	%rd414, %rd479, %rd26;
	and.b64  	%rd415, %rd414, -4294967296;
	setp.ne.s64 	%p49, %rd415, 0;
	@%p49 bra 	$L__BB498_15;
	cvt.u32.u64 	%r147, %rd26;
	cvt.u32.u64 	%r148, %rd479;
	div.u32 	%r149, %r148, %r147;
	mul.lo.s32 	%r150, %r149, %r147;
	sub.s32 	%r151, %r148, %r150;
	cvt.u64.u32 	%rd483, %r149;
	cvt.u64.u32 	%rd484, %r151;
	bra.uni 	$L__BB498_16;
$L__BB498_15:
	div.s64 	%rd483, %rd479, %rd26;
	mul.lo.s64 	%rd416, %rd483, %rd26;
	sub.s64 	%rd484, %rd479, %rd416;
$L__BB498_16:
	mad.lo.s64 	%rd41, %rd484, %rd33, %rd25;
	add.s32 	%r14, %r201, -1;
	mul.wide.u32 	%rd417, %r14, 8;
	add.s64 	%rd418, %rd2, %rd417;
	ld.global.u64 	%rd42, [%rd418];
	or.b64  	%rd419, %rd481, %rd42;
	and.b64  	%rd420, %rd419, -4294967296;
	setp.ne.s64 	%p50, %rd420, 0;
	@%p50 bra 	$L__BB498_18;
	cvt.u32.u64 	%r152, %rd42;
	cvt.u32.u64 	%r153, %rd481;
	div.u32 	%r154, %r153, %r152;
	mul.lo.s32 	%r155, %r154, %r152;
	sub.s32 	%r156, %r153, %r155;
	cvt.u64.u32 	%rd485, %r154;
	cvt.u64.u32 	%rd486, %r156;
	bra.uni 	$L__BB498_19;
$L__BB498_18:
	div.s64 	%rd485, %rd481, %rd42;
	mul.lo.s64 	%rd421, %rd485, %rd42;
	sub.s64 	%rd486, %rd481, %rd421;
$L__BB498_19:
	mul.wide.u32 	%rd422, %r14, 8;
	add.s64 	%rd423, %rd1, %rd422;
	ld.global.u64 	%rd49, [%rd423];
	mad.lo.s64 	%rd50, %rd49, %rd486, %rd34;
	or.b64  	%rd424, %rd483, %rd42;
	and.b64  	%rd425, %rd424, -4294967296;
	setp.ne.s64 	%p51, %rd425, 0;
	@%p51 bra 	$L__BB498_21;
	cvt.u32.u64 	%r157, %rd42;
	cvt.u32.u64 	%r158, %rd483;
	div.u32 	%r159, %r158, %r157;
	mul.lo.s32 	%r160, %r159, %r157;
	sub.s32 	%r161, %r158, %r160;
	cvt.u64.u32 	%rd487, %r159;
	cvt.u64.u32 	%rd488, %r161;
	bra.uni 	$L__BB498_22;
$L__BB498_21:
	div.s64 	%rd487, %rd483, %rd42;
	mul.lo.s64 	%rd426, %rd487, %rd42;
	sub.s64 	%rd488, %rd483, %rd426;
$L__BB498_22:
	mad.lo.s64 	%rd57, %rd488, %rd49, %rd41;
	mul.wide.u32 	%rd427, %r13, 8;
	add.s64 	%rd428, %rd2, %rd427;
	ld.global.u64 	%rd58, [%rd428];
	or.b64  	%rd429, %rd485, %rd58;
	and.b64  	%rd430, %rd429, -4294967296;
	setp.ne.s64 	%p52, %rd430, 0;
	@%p52 bra 	$L__BB498_24;
	cvt.u32.u64 	%r162, %rd58;
	cvt.u32.u64 	%r163, %rd485;
	div.u32 	%r164, %r163, %r162;
	mul.lo.s32 	%r165, %r164, %r162;
	sub.s32 	%r166, %r163, %r165;
	cvt.u64.u32 	%rd512, %r164;
	cvt.u64.u32 	%rd490, %r166;
	bra.uni 	$L__BB498_25;
$L__BB498_24:
	div.s64 	%rd512, %rd485, %rd58;
	mul.lo.s64 	%rd431, %rd512, %rd58;
	sub.s64 	%rd490, %rd485, %rd431;
$L__BB498_25:
	mul.wide.u32 	%rd432, %r13, 8;
	add.s64 	%rd433, %rd1, %rd432;
	ld.global.u64 	%rd65, [%rd433];
	mad.lo.s64 	%rd515, %rd65, %rd490, %rd50;
	or.b64  	%rd434, %rd487, %rd58;
	and.b64  	%rd435, %rd434, -4294967296;
	setp.ne.s64 	%p53, %rd435, 0;
	@%p53 bra 	$L__BB498_27;
	cvt.u32.u64 	%r167, %rd58;
	cvt.u32.u64 	%r168, %rd487;
	div.u32 	%r169, %r168, %r167;
	mul.lo.s32 	%r170, %r169, %r167;
	sub.s32 	%r171, %r168, %r170;
	cvt.u64.u32 	%rd511, %r169;
	cvt.u64.u32 	%rd492, %r171;
	bra.uni 	$L__BB498_28;
$L__BB498_27:
	div.s64 	%rd511, %rd487, %rd58;
	mul.lo.s64 	%rd436, %rd511, %rd58;
	sub.s64 	%rd492, %rd487, %rd436;
$L__BB498_28:
	mad.lo.s64 	%rd516, %rd492, %rd65, %rd57;
	add.s32 	%r201, %r201, -4;
	add.s32 	%r200, %r200, 4;
	setp.ne.s32 	%p54, %r200, 0;
	@%p54 bra 	$L__BB498_4;
	add.s32 	%r203, %r201, 1;
$L__BB498_30:
	and.b32  	%r19, %r6, 3;
	setp.eq.s32 	%p55, %r19, 0;
	@%p55 bra 	$L__BB498_53;
	setp.eq.s32 	%p56, %r19, 1;
	@%p56 bra 	$L__BB498_45;
	mul.wide.u32 	%rd438, %r203, 8;
	add.s64 	%rd439, %rd2, %rd438;
	ld.global.u64 	%rd80, [%rd439];
	or.b64  	%rd440, %rd512, %rd80;
	and.b64  	%rd441, %rd440, -4294967296;
	setp.ne.s64 	%p57, %rd441, 0;
	@%p57 bra 	$L__BB498_34;
	cvt.u32.u64 	%r172, %rd80;
	cvt.u32.u64 	%r173, %rd512;
	div.u32 	%r174, %r173, %r172;
	mul.lo.s32 	%r175, %r174, %r172;
	sub.s32 	%r176, %r173, %r175;
	cvt.u64.u32 	%rd499, %r174;
	cvt.u64.u32 	%rd500, %r176;
	bra.uni 	$L__BB498_35;
$L__BB498_34:
	div.s64 	%rd499, %rd512, %rd80;
	mul.lo.s64 	%rd442, %rd499, %rd80;
	sub.s64 	%rd500, %rd512, %rd442;
$L__BB498_35:
	add.s64 	%rd444, %rd1, %rd438;
	ld.global.u64 	%rd87, [%rd444];
	mad.lo.s64 	%rd88, %rd87, %rd500, %rd515;
	or.b64  	%rd445, %rd511, %rd80;
	and.b64  	%rd446, %rd445, -4294967296;
	setp.ne.s64 	%p58, %rd446, 0;
	@%p58 bra 	$L__BB498_37;
	cvt.u32.u64 	%r177, %rd80;
	cvt.u32.u64 	%r178, %rd511;
	div.u32 	%r179, %r178, %r177;
	mul.lo.s32 	%r180, %r179, %r177;
	sub.s32 	%r181, %r178, %r180;
	cvt.u64.u32 	%rd501, %r179;
	cvt.u64.u32 	%rd502, %r181;
	bra.uni 	$L__BB498_38;
$L__BB498_37:
	div.s64 	%rd501, %rd511, %rd80;
	mul.lo.s64 	%rd447, %rd501, %rd80;
	sub.s64 	%rd502, %rd511, %rd447;
$L__BB498_38:
	mad.lo.s64 	%rd95, %rd502, %rd87, %rd516;
	add.s32 	%r20, %r203, -1;
	mul.wide.u32 	%rd448, %r20, 8;
	add.s64 	%rd449, %rd2, %rd448;
	ld.global.u64 	%rd96, [%rd449];
	or.b64  	%rd450, %rd499, %rd96;
	and.b64  	%rd451, %rd450, -4294967296;
	setp.ne.s64 	%p59, %rd451, 0;
	@%p59 bra 	$L__BB498_40;
	cvt.u32.u64 	%r182, %rd96;
	cvt.u32.u64 	%r183, %rd499;
	div.u32 	%r184, %r183, %r182;
	mul.lo.s32 	%r185, %r184, %r182;
	sub.s32 	%r186, %r183, %r185;
	cvt.u64.u32 	%rd512, %r184;
	cvt.u64.u32 	%rd504, %r186;
	bra.uni 	$L__BB498_41;
$L__BB498_40:
	div.s64 	%rd512, %rd499, %rd96;
	mul.lo.s64 	%rd452, %rd512, %rd96;
	sub.s64 	%rd504, %rd499, %rd452;
$L__BB498_41:
	add.s64 	%rd454, %rd1, %rd448;
	ld.global.u64 	%rd103, [%rd454];
	mad.lo.s64 	%rd515, %rd103, %rd504, %rd88;
	or.b64  	%rd455, %rd501, %rd96;
	and.b64  	%rd456, %rd455, -4294967296;
	setp.ne.s64 	%p60, %rd456, 0;
	@%p60 bra 	$L__BB498_43;
	cvt.u32.u64 	%r187, %rd96;
	cvt.u32.u64 	%r188, %rd501;
	div.u32 	%r189, %r188, %r187;
	mul.lo.s32 	%r190, %r189, %r187;
	sub.s32 	%r191, %r188, %r190;
	cvt.u64.u32 	%rd511, %r189;
	cvt.u64.u32 	%rd506, %r191;
	bra.uni 	$L__BB498_44;
$L__BB498_43:
	div.s64 	%rd511, %rd501, %rd96;
	mul.lo.s64 	%rd457, %rd511, %rd96;
	sub.s64 	%rd506, %rd501, %rd457;
$L__BB498_44:
	mad.lo.s64 	%rd516, %rd506, %rd103, %rd95;
	add.s32 	%r203, %r203, -2;
$L__BB498_45:
	and.b32  	%r192, %r6, 1;
	setp.eq.b32 	%p61, %r192, 1;
	not.pred 	%p62, %p61;
	@%p62 bra 	$L__BB498_53;
	mul.wide.u32 	%rd458, %r203, 8;
	add.s64 	%rd459, %rd2, %rd458;
	ld.global.u64 	%rd118, [%rd459];
	or.b64  	%rd460, %rd512, %rd118;
	and.b64  	%rd461, %rd460, -4294967296;
	setp.ne.s64 	%p63, %rd461, 0;
	@%p63 bra 	$L__BB498_48;
	cvt.u32.u64 	%r193, %rd118;
	cvt.u32.u64 	%r194, %rd512;
	rem.u32 	%r195, %r194, %r193;
	cvt.u64.u32 	%rd513, %r195;
	bra.uni 	$L__BB498_49;
$L__BB498_48:
	rem.s64 	%rd513, %rd512, %rd118;
$L__BB498_49:
	add.s64 	%rd463, %rd1, %rd458;
	ld.global.u64 	%rd122, [%rd463];
	mad.lo.s64 	%rd515, %rd122, %rd513, %rd515;
	or.b64  	%rd464, %rd511, %rd118;
	and.b64  	%rd465, %rd464, -4294967296;
	setp.ne.s64 	%p64, %rd465, 0;
	@%p64 bra 	$L__BB498_51;
	cvt.u32.u64 	%r196, %rd118;
	cvt.u32.u64 	%r197, %rd511;
	rem.u32 	%r198, %r197, %r196;
	cvt.u64.u32 	%rd514, %r198;
	bra.uni 	$L__BB498_52;
$L__BB498_51:
	rem.s64 	%rd514, %rd511, %rd118;
$L__BB498_52:
	mad.lo.s64 	%rd516, %rd514, %rd122, %rd516;
$L__BB498_53:
	shl.b64 	%rd466, %rd515, 3;
	add.s64 	%rd467, %rd3, %rd466;
	ld.global.f64 	%fd2, [%rd467];
	setp.eq.f64 	%p66, %fd2, 0d0000000000000000;
	mov.pred 	%p86, 0;
	@%p66 bra 	$L__BB498_55;
	shl.b64 	%rd468, %rd516, 3;
	add.s64 	%rd469, %rd3, %rd468;
	ld.global.f64 	%fd3, [%rd469];
	setp.neu.f64 	%p86, %fd3, 0d0000000000000000;
$L__BB498_55:
	selp.u16 	%rs3, 1, 0, %p86;
	st.shared.u8 	[%r5], %rs3;
	bra.uni 	$L__BB498_116;
$L__BB498_56:
	cvt.u64.u32 	%rd548, %r4;
	setp.le.u64 	%p18, %rd262, %rd548;
	@%p18 bra 	$L__BB498_116;
	cvt.u32.u64 	%r23, %rd261;
	add.s32 	%r207, %r23, -1;
	setp.lt.s32 	%p19, %r207, 0;
	mov.b64 	%rd557, 0;
	@%p19 bra 	$L__BB498_115;
	and.b32  	%r25, %r23, 7;
	setp.lt.u32 	%p20, %r207, 7;
	mov.b64 	%rd557, 0;
	@%p20 bra 	$L__BB498_86;
	add.s32 	%r205, %r23, -4;
	and.b32  	%r56, %r23, -8;
	neg.s32 	%r204, %r56;
	mov.b64 	%rd557, 0;
$L__BB498_60:
	.pragma "nounroll";
	add.s32 	%r30, %r205, 3;
	mul.wide.u32 	%rd270, %r30, 8;
	add.s64 	%rd271, %rd2, %rd270;
	ld.global.u64 	%rd133, [%rd271];
	or.b64  	%rd272, %rd548, %rd133;
	and.b64  	%rd273, %rd272, -4294967296;
	setp.ne.s64 	%p21, %rd273, 0;
	@%p21 bra 	$L__BB498_62;
	cvt.u32.u64 	%r57, %rd133;
	cvt.u32.u64 	%r58, %rd548;
	div.u32 	%r59, %r58, %r57;
	mul.lo.s32 	%r60, %r59, %r57;
	sub.s32 	%r61, %r58, %r60;
	cvt.u64.u32 	%rd519, %r59;
	cvt.u64.u32 	%rd520, %r61;
	bra.uni 	$L__BB498_63;
$L__BB498_62:
	div.s64 	%rd519, %rd548, %rd133;
	mul.lo.s64 	%rd274, %rd519, %rd133;
	sub.s64 	%rd520, %rd548, %rd274;
$L__BB498_63:
	add.s64 	%rd276, %rd1, %rd270;
	ld.global.u64 	%rd277, [%rd276];
	mad.lo.s64 	%rd140, %rd277, %rd520, %rd557;
	add.s32 	%r31, %r205, 2;
	mul.wide.u32 	%rd278, %r31, 8;
	add.s64 	%rd279, %rd2, %rd278;
	ld.global.u64 	%rd141, [%rd279];
	or.b64  	%rd280, %rd519, %rd141;
	and.b64  	%rd281, %rd280, -4294967296;
	setp.ne.s64 	%p22, %rd281, 0;
	@%p22 bra 	$L__BB498_65;
	cvt.u32.u64 	%r62, %rd141;
	cvt.u32.u64 	%r63, %rd519;
	div.u32 	%r64, %r63, %r62;
	mul.lo.s32 	%r65, %r64, %r62;
	sub.s32 	%r66, %r63, %r65;
	cvt.u64.u32 	%rd521, %r64;
	cvt.u64.u32 	%rd522, %r66;
	bra.uni 	$L__BB498_66;
$L__BB498_65:
	div.s64 	%rd521, %rd519, %rd141;
	mul.lo.s64 	%rd282, %rd521, %rd141;
	sub.s64 	%rd522, %rd519, %rd282;
$L__BB498_66:
	add.s64 	%rd284, %rd1, %rd278;
	ld.global.u64 	%rd285, [%rd284];
	mad.lo.s64 	%rd148, %rd285, %rd522, %rd140;
	add.s32 	%r32, %r205, 1;
	mul.wide.u32 	%rd286, %r32, 8;
	add.s64 	%rd287, %rd2, %rd286;
	ld.global.u64 	%rd149, [%rd287];
	or.b64  	%rd288, %rd521, %rd149;
	and.b64  	%rd289, %rd288, -4294967296;
	setp.ne.s64 	%p23, %rd289, 0;
	@%p23 bra 	$L__BB498_68;
	cvt.u32.u64 	%r67, %rd149;
	cvt.u32.u64 	%r68, %rd521;
	div.u32 	%r69, %r68, %r67;
	mul.lo.s32 	%r70, %r69, %r67;
	sub.s32 	%r71, %r68, %r70;
	cvt.u64.u32 	%rd523, %r69;
	cvt.u64.u32 	%rd524, %r71;
	bra.uni 	$L__BB498_69;
$L__BB498_68:
	div.s64 	%rd523, %rd521, %rd149;
	mul.lo.s64 	%rd290, %rd523, %rd149;
	sub.s64 	%rd524, %rd521, %rd290;
$L__BB498_69:
	add.s64 	%rd292, %rd1, %rd286;
	ld.global.u64 	%rd293, [%rd292];
	mad.lo.s64 	%rd156, %rd293, %rd524, %rd148;
	add.s32 	%r33, %r205, -4;
	mul.wide.u32 	%rd294, %r205, 8;
	add.s64 	%rd295, %rd2, %rd294;
	ld.global.u64 	%rd157, [%rd295];
	or.b64  	%rd296, %rd523, %rd157;
	and.b64  	%rd297, %rd296, -4294967296;
	setp.ne.s64 	%p24, %rd297, 0;
	@%p24 bra 	$L__BB498_71;
	cvt.u32.u64 	%r72, %rd157;
	cvt.u32.u64 	%r73, %rd523;
	div.u32 	%r74, %r73, %r72;
	mul.lo.s32 	%r75, %r74, %r72;
	sub.s32 	%r76, %r73, %r75;
	cvt.u64.u32 	%rd525, %r74;
	cvt.u64.u32 	%rd526, %r76;
	bra.uni 	$L__BB498_72;
$L__BB498_71:
	div.s64 	%rd525, %rd523, %rd157;
	mul.lo.s64 	%rd298, %rd525, %rd157;
	sub.s64 	%rd526, %rd523, %rd298;
$L__BB498_72:
	add.s64 	%rd300, %rd1, %rd294;
	ld.global.u64 	%rd301, [%rd300];
	mad.lo.s64 	%rd164, %rd301, %rd526, %rd156;
	add.s32 	%r34, %r205, -1;
	mul.wide.u32 	%rd302, %r34, 8;
	add.s64 	%rd303, %rd2, %rd302;
	ld.global.u64 	%rd165, [%rd303];
	or.b64  	%rd304, %rd525, %rd165;
	and.b64  	%rd305, %rd304, -4294967296;
	setp.ne.s64 	%p25, %rd305, 0;
	@%p25 bra 	$L__BB498_74;
	cvt.u32.u64 	%r77, %rd165;
	cvt.u32.u64 	%r78, %rd525;
	div.u32 	%r79, %r78, %r77;
	mul.lo.s32 	%r80, %r79, %r77;
	sub.s32 	%r81, %r78, %r80;
	cvt.u64.u32 	%rd527, %r79;
	cvt.u64.u32 	%rd528, %r81;
	bra.uni 	$L__BB498_75;
$L__BB498_74:
	div.s64 	%rd527, %rd525, %rd165;
	mul.lo.s64 	%rd306, %rd527, %rd165;
	sub.s64 	%rd528, %rd525, %rd306;
$L__BB498_75:
	add.s64 	%rd308, %rd1, %rd302;
	ld.global.u64 	%rd309, [%rd308];
	mad.lo.s64 	%rd172, %rd309, %rd528, %rd164;
	add.s32 	%r35, %r205, -2;
	mul.wide.u32 	%rd310, %r35, 8;
	add.s64 	%rd311, %rd2, %rd310;
	ld.global.u64 	%rd173, [%rd311];
	or.b64  	%rd312, %rd527, %rd173;
	and.b64  	%rd313, %rd312, -4294967296;
	setp.ne.s64 	%p26, %rd313, 0;
	@%p26 bra 	$L__BB498_77;
	cvt.u32.u64 	%r82, %rd173;
	cvt.u32.u64 	%r83, %rd527;
	div.u32 	%r84, %r83, %r82;
	mul.lo.s32 	%r85, %r84, %r82;
	sub.s32 	%r86, %r83, %r85;
	cvt.u64.u32 	%rd529, %r84;
	cvt.u64.u32 	%rd530, %r86;
	bra.uni 	$L__BB498_78;
$L__BB498_77:
	div.s64 	%rd529, %rd527, %rd173;
	mul.lo.s64 	%rd314, %rd529, %rd173;
	sub.s64 	%rd530, %rd527, %rd314;
$L__BB498_78:
	add.s64 	%rd316, %rd1, %rd310;
	ld.global.u64 	%rd317, [%rd316];
	mad.lo.s64 	%rd180, %rd317, %rd530, %rd172;
	add.s32 	%r36, %r205, -3;
	mul.wide.u32 	%rd318, %r36, 8;
	add.s64 	%rd319, %rd2, %rd318;
	ld.global.u64 	%rd181, [%rd319];
	or.b64  	%rd320, %rd529, %rd181;
	and.b64  	%rd321, %rd320, -4294967296;
	setp.ne.s64 	%p27, %rd321, 0;
	@%p27 bra 	$L__BB498_80;
	cvt.u32.u64 	%r87, %rd181;
	cvt.u32.u64 	%r88, %rd529;
	div.u32 	%r89, %r88, %r87;
	mul.lo.s32 	%r90, %r89, %r87;
	sub.s32 	%r91, %r88, %r90;
	cvt.u64.u32 	%rd531, %r89;
	cvt.u64.u32 	%rd532, %r91;
	bra.uni 	$L__BB498_81;
$L__BB498_80:
	div.s64 	%rd531, %rd529, %rd181;
	mul.lo.s64 	%rd322, %rd531, %rd181;
	sub.s64 	%rd532, %rd529, %rd322;
$L__BB498_81:
	add.s64 	%rd324, %rd1, %rd318;
	ld.global.u64 	%rd325, [%rd324];
	mad.lo.s64 	%rd188, %rd325, %rd532, %rd180;
	mul.wide.u32 	%rd326, %r33, 8;
	add.s64 	%rd327, %rd2, %rd326;
	ld.global.u64 	%rd189, [%rd327];
	or.b64  	%rd328, %rd531, %rd189;
	and.b64  	%rd329, %rd328, -4294967296;
	setp.ne.s64 	%p28, %rd329, 0;
	@%p28 bra 	$L__BB498_83;
	cvt.u32.u64 	%r92, %rd189;
	cvt.u32.u64 	%r93, %rd531;
	div.u32 	%r94, %r93, %r92;
	mul.lo.s32 	%r95, %r94, %r92;
	sub.s32 	%r96, %r93, %r95;
	cvt.u64.u32 	%rd548, %r94;
	cvt.u64.u32 	%rd534, %r96;
	bra.uni 	$L__BB498_84;
$L__BB498_83:
	div.s64 	%rd548, %rd531, %rd189;
	mul.lo.s64 	%rd330, %rd548, %rd189;
	sub.s64 	%rd534, %rd531, %rd330;
$L__BB498_84:
	add.s64 	%rd332, %rd1, %rd326;
	ld.global.u64 	%rd333, [%rd332];
	mad.lo.s64 	%rd557, %rd333, %rd534, %rd188;
	add.s32 	%r205, %r205, -8;
	add.s32 	%r204, %r204, 8;
	setp.ne.s32 	%p29, %r204, 0;
	@%p29 bra 	$L__BB498_60;
	add.s32 	%r207, %r205, 3;
$L__BB498_86:
	setp.eq.s32 	%p30, %r25, 0;
	@%p30 bra 	$L__BB498_115;
	and.b32  	%r41, %r23, 3;
	setp.lt.u32 	%p31, %r25, 4;
	@%p31 bra 	$L__BB498_101;
	mul.wide.u32 	%rd335, %r207, 8;
	add.s64 	%rd336, %rd2, %rd335;
	ld.global.u64 	%rd200, [%rd336];
	or.b64  	%rd337, %rd548, %rd200;
	and.b64  	%rd338, %rd337, -4294967296;
	setp.ne.s64 	%p32, %rd338, 0;
	@%p32 bra 	$L__BB498_90;
	cvt.u32.u64 	%r97, %rd200;
	cvt.u32.u64 	%r98, %rd548;
	div.u32 	%r99, %r98, %r97;
	mul.lo.s32 	%r100, %r99, %r97;
	sub.s32 	%r101, %r98, %r100;
	cvt.u64.u32 	%rd538, %r99;
	cvt.u64.u32 	%rd539, %r101;
	bra.uni 	$L__BB498_91;
$L__BB498_90:
	div.s64 	%rd538, %rd548, %rd200;
	mul.lo.s64 	%rd339, %rd538, %rd200;
	sub.s64 	%rd539, %rd548, %rd339;
$L__BB498_91:
	add.s64 	%rd341, %rd1, %rd335;
	ld.global.u64 	%rd342, [%rd341];
	mad.lo.s64 	%rd207, %rd342, %rd539, %rd557;
	add.s32 	%r42, %r207, -1;
	mul.wide.u32 	%rd343, %r42, 8;
	add.s64 	%rd344, %rd2, %rd343;
	ld.global.u64 	%rd208, [%rd344];
	or.b64  	%rd345, %rd538, %rd208;
	and.b64  	%rd346, %rd345, -4294967296;
	setp.ne.s64 	%p33, %rd346, 0;
	@%p33 bra 	$L__BB498_93;
	cvt.u32.u64 	%r102, %rd208;
	cvt.u32.u64 	%r103, %rd538;
	div.u32 	%r104, %r103, %r102;
	mul.lo.s32 	%r105, %r104, %r102;
	sub.s32 	%r106, %r103, %r105;
	cvt.u64.u32 	%rd540, %r104;
	cvt.u64.u32 	%rd541, %r106;
	bra.uni 	$L__BB498_94;
$L__BB498_93:
	div.s64 	%rd540, %rd538, %rd208;
	mul.lo.s64 	%rd347, %rd540, %rd208;
	sub.s64 	%rd541, %rd538, %rd347;
$L__BB498_94:
	add.s64 	%rd349, %rd1, %rd343;
	ld.global.u64 	%rd350, [%rd349];
	mad.lo.s64 	%rd215, %rd350, %rd541, %rd207;
	add.s32 	%r43, %r207, -2;
	mul.wide.u32 	%rd351, %r43, 8;
	add.s64 	%rd352, %rd2, %rd351;
	ld.global.u64 	%rd216, [%rd352];
	or.b64  	%rd353, %rd540, %rd216;
	and.b64  	%rd354, %rd353, -4294967296;
	setp.ne.s64 	%p34, %rd354, 0;
	@%p34 bra 	$L__BB498_96;
	cvt.u32.u64 	%r107, %rd216;
	cvt.u32.u64 	%r108, %rd540;
	div.u32 	%r109, %r108, %r107;
	mul.lo.s32 	%r110, %r109, %r107;
	sub.s32 	%r111, %r108, %r110;
	cvt.u64.u32 	%rd542, %r109;
	cvt.u64.u32 	%rd543, %r111;
	bra.uni 	$L__BB498_97;
$L__BB498_96:
	div.s64 	%rd542, %rd540, %rd216;
	mul.lo.s64 	%rd355, %rd542, %rd216;
	sub.s64 	%rd543, %rd540, %rd355;
$L__BB498_97:
	add.s64 	%rd357, %rd1, %rd351;
	ld.global.u64 	%rd358, [%rd357];
	mad.lo.s64 	%rd223, %rd358, %rd543, %rd215;
	add.s32 	%r44, %r207, -3;
	mul.wide.u32 	%rd359, %r44, 8;
	add.s64 	%rd360, %rd2, %rd359;
	ld.global.u64 	%rd224, [%rd360];
	or.b64  	%rd361, %rd542, %rd224;
	and.b64  	%rd362, %rd361, -4294967296;
	setp.ne.s64 	%p35, %rd362, 0;
	@%p35 bra 	$L__BB498_99;
	cvt.u32.u64 	%r112, %rd224;
	cvt.u32.u64 	%r113, %rd542;
	div.u32 	%r114, %r113, %r112;
	mul.lo.s32 	%r115, %r114, %r112;
	sub.s32 	%r116, %r113, %r115;
	cvt.u64.u32 	%rd548, %r114;
	cvt.u64.u32 	%rd545, %r116;
	bra.uni 	$L__BB498_100;
$L__BB498_99:
	div.s64 	%rd548, %rd542, %rd224;
	mul.lo.s64 	%rd363, %rd548, %rd224;
	sub.s64 	%rd545, %rd542, %rd363;
$L__BB498_100:
	add.s64 	%rd365, %rd1, %rd359;
	ld.global.u64 	%rd366, [%rd365];
	mad.lo.s64 	%rd557, %rd366, %rd545, %rd223;
	add.s32 	%r207, %r207, -4;
$L__BB498_101:
	setp.eq.s32 	%p36, %r41, 0;
	@%p36 bra 	$L__BB498_115;
	setp.eq.s32 	%p37, %r41, 1;
	@%p37 bra 	$L__BB498_110;
	mul.wide.u32 	%rd368, %r207, 8;
	add.s64 	%rd369, %rd2, %rd368;
	ld.global.u64 	%rd235, [%rd369];
	or.b64  	%rd370, %rd548, %rd235;
	and.b64  	%rd371, %rd370, -4294967296;
	setp.ne.s64 	%p38, %rd371, 0;
	@%p38 bra 	$L__BB498_105;
	cvt.u32.u64 	%r117, %rd235;
	cvt.u32.u64 	%r118, %rd548;
	div.u32 	%r119, %r118, %r117;
	mul.lo.s32 	%r120, %r119, %r117;
	sub.s32 	%r121, %r118, %r120;
	cvt.u64.u32 	%rd549, %r119;
	cvt.u64.u32 	%rd550, %r121;
	bra.uni 	$L__BB498_106;
$L__BB498_105:
	div.s64 	%rd549, %rd548, %rd235;
	mul.lo.s64 	%rd372, %rd549, %rd235;
	sub.s64 	%rd550, %rd548, %rd372;
$L__BB498_106:
	add.s64 	%rd374, %rd1, %rd368;
	ld.global.u64 	%rd375, [%rd374];
	mad.lo.s64 	%rd242, %rd375, %rd550, %rd557;
	add.s32 	%r47, %r207, -1;
	mul.wide.u32 	%rd376, %r47, 8;
	add.s64 	%rd377, %rd2, %rd376;
	ld.global.u64 	%rd243, [%rd377];
	or.b64  	%rd378, %rd549, %rd243;
	and.b64  	%rd379, %rd378, -4294967296;
	setp.ne.s64 	%p39, %rd379, 0;
	@%p39 bra 	$L__BB498_108;
	cvt.u32.u64 	%r122, %rd243;
	cvt.u32.u64 	%r123, %rd549;
	div.u32 	%r124, %r123, %r122;
	mul.lo.s32 	%r125, %r124, %r122;
	sub.s32 	%r126, %r123, %r125;
	cvt.u64.u32 	%rd548, %r124;
	cvt.u64.u32 	%rd552, %r126;
	bra.uni 	$L__BB498_109;
$L__BB498_108:
	div.s64 	%rd548, %rd549, %rd243;
	mul.lo.s64 	%rd380, %rd548, %rd243;
	sub.s64 	%rd552, %rd549, %rd380;
$L__BB498_109:
	add.s64 	%rd382, %rd1, %rd376;
	ld.global.u64 	%rd383, [%rd382];
	mad.lo.s64 	%rd557, %rd383, %rd552, %rd242;
	add.s32 	%r207, %r207, -2;
$L__BB498_110:
	and.b32  	%r127, %r23, 1;
	setp.eq.b32 	%p40, %r127, 1;
	not.pred 	%p41, %p40;
	@%p41 bra 	$L__BB498_115;
	mul.wide.u32 	%rd384, %r207, 8;
	add.s64 	%rd385, %rd2, %rd384;
	ld.global.u64 	%rd254, [%rd385];
	or.b64  	%rd386, %rd548, %rd254;
	and.b64  	%rd387, %rd386, -4294967296;
	setp.ne.s64 	%p42, %rd387, 0;
	@%p42 bra 	$L__BB498_113;
	cvt.u32.u64 	%r128, %rd254;
	cvt.u32.u64 	%r129, %rd548;
	rem.u32 	%r130, %r129, %r128;
	cvt.u64.u32 	%rd556, %r130;
	bra.uni 	$L__BB498_114;
$L__BB498_113:
	rem.s64 	%rd556, %rd548, %rd254;
$L__BB498_114:
	add.s64 	%rd389, %rd1, %rd384;
	ld.global.u64 	%rd390, [%rd389];
	mad.lo.s64 	%rd557, %rd390, %rd556, %rd557;
$L__BB498_115:
	shl.b64 	%rd391, %rd557, 3;
	add.s64 	%rd392, %rd3, %rd391;
	ld.global.f64 	%fd1, [%rd392];
	setp.neu.f64 	%p43, %fd1, 0d0000000000000000;
	selp.u16 	%rs2, 1, 0, %p43;
	st.shared.u8 	[%r5], %rs2;
$L__BB498_116:
	bar.sync 	0;
	setp.lt.u32 	%p67, %r209, 66;
	@%p67 bra 	$L__BB498_122;
$L__BB498_117:
	shr.u32 	%r51, %r209, 1;
	setp.ge.u32 	%p68, %r1, %r51;
	@%p68 bra 	$L__BB498_121;
	ld.shared.u8 	%rs4, [%r5];
	setp.eq.s16 	%p70, %rs4, 0;
	mov.pred 	%p87, 0;
	@%p70 bra 	$L__BB498_120;
	add.s32 	%r199, %r5, %r51;
	ld.shared.u8 	%rs5, [%r199];
	setp.ne.s16 	%p87, %rs5, 0;
$L__BB498_120:
	selp.u16 	%rs6, 1, 0, %p87;
	st.shared.u8 	[%r5], %rs6;
$L__BB498_121:
	bar.sync 	0;
	setp.gt.u32 	%p71, %r209, 131;
	mov.u32 	%r209, %r51;
	@%p71 bra 	$L__BB498_117;
$L__BB498_122:
	setp.gt.u32 	%p72, %r1, 31;
	@%p72 bra 	$L__BB498_137;
	ld.volatile.shared.u8 	%rs7, [%r5];
	setp.eq.s16 	%p74, %rs7, 0;
	mov.pred 	%p88, 0;
	@%p74 bra 	$L__BB498_125;
	ld.volatile.shared.u8 	%rs8, [%r5+32];
	setp.ne.s16 	%p88, %rs8, 0;
$L__BB498_125:
	selp.u16 	%rs9, 1, 0, %p88;
	st.volatile.shared.u8 	[%r5], %rs9;
	ld.volatile.shared.u8 	%rs10, [%r5];
	setp.eq.s16 	%p76, %rs10, 0;
	mov.pred 	%p89, 0;
	@%p76 bra 	$L__BB498_127;
	ld.volatile.shared.u8 	%rs11, [%r5+16];
	setp.ne.s16 	%p89, %rs11, 0;
$L__BB498_127:
	selp.u16 	%rs12, 1, 0, %p89;
	st.volatile.shared.u8 	[%r5], %rs12;
	ld.volatile.shared.u8 	%rs13, [%r5];
	setp.eq.s16 	%p78, %rs13, 0;
	mov.pred 	%p90, 0;
	@%p78 bra 	$L__BB498_129;
	ld.volatile.shared.u8 	%rs14, [%r5+8];
	setp.ne.s16 	%p90, %rs14, 0;
$L__BB498_129:
	selp.u16 	%rs15, 1, 0, %p90;
	st.volatile.shared.u8 	[%r5], %rs15;
	ld.volatile.shared.u8 	%rs16, [%r5];
	setp.eq.s16 	%p80, %rs16, 0;
	mov.pred 	%p91, 0;
	@%p80 bra 	$L__BB498_131;
	ld.volatile.shared.u8 	%rs17, [%r5+4];
	setp.ne.s16 	%p91, %rs17, 0;
$L__BB498_131:
	selp.u16 	%rs18, 1, 0, %p91;
	st.volatile.shared.u8 	[%r5], %rs18;
	ld.volatile.shared.u8 	%rs19, [%r5];
	setp.eq.s16 	%p82, %rs19, 0;
	mov.pred 	%p92, 0;
	@%p82 bra 	$L__BB498_133;
	ld.volatile.shared.u8 	%rs20, [%r5+2];
	setp.ne.s16 	%p92, %rs20, 0;
$L__BB498_133:
	selp.u16 	%rs21, 1, 0, %p92;
	st.volatile.shared.u8 	[%r5], %rs21;
	ld.volatile.shared.u8 	%rs22, [%r5];
	setp.eq.s16 	%p84, %rs22, 0;
	mov.pred 	%p93, 0;
	@%p84 bra 	$L__BB498_135;
	ld.volatile.shared.u8 	%rs23, [%r5+1];
	setp.ne.s16 	%p93, %rs23, 0;
$L__BB498_135:
	selp.u16 	%rs24, 1, 0, %p93;
	st.volatile.shared.u8 	[%r5], %rs24;
	setp.ne.s32 	%p85, %r1, 0;
	@%p85 bra 	$L__BB498_137;
	ld.shared.u8 	%rs25, [allsdata_f64];
	cvt.u64.u32 	%rd470, %r2;
	cvta.to.global.u64 	%rd471, %rd260;
	add.s64 	%rd472, %rd471, %rd470;
	st.global.u8 	[%rd472], %rs25;
$L__BB498_137:
	ret;

}
	// .globl	uncontiguous_cumulate_all_f64
.visible .entry uncontiguous_cumulate_all_f64(
	.param .u64 .ptr .align 1 uncontiguous_cumulate_all_f64_param_0,
	.param .u64 .ptr .align 1 uncontiguous_cumulate_all_f64_param_1,
	.param .u64 .ptr .align 1 uncontiguous_cumulate_all_f64_param_2,
	.param .u64 .ptr .align 1 uncontiguous_cumulate_all_f64_param_3,
	.param .u64 uncontiguous_cumulate_all_f64_param_4,
	.param .u64 uncontiguous_cumulate_all_f64_param_5
)
{
	.reg .pred 	%p<93>;
	.reg .b16 	%rs<28>;
	.reg .b32 	%r<210>;
	.reg .b64 	%rd<555>;

	ld.param.u64 	%rd260, [uncontiguous_cumulate_all_f64_param_0];
	ld.param.u64 	%rd263, [uncontiguous_cumulate_all_f64_param_1];
	ld.param.u64 	%rd264, [uncontiguous_cumulate_all_f64_param_2];
	ld.param.u64 	%rd265, [uncontiguous_cumulate_all_f64_param_3];
	ld.param.u64 	%rd261, [uncontiguous_cumulate_all_f64_param_4];
	ld.param.u64 	%rd262, [uncontiguous_cumulate_all_f64_param_5];
	cvta.to.global.u64 	%rd1, %rd265;
	cvta.to.global.u64 	%rd2, %rd264;
	cvta.to.global.u64 	%rd3, %rd263;
	mov.u32 	%r1, %tid.x;
	mov.u32 	%r2, %ctaid.x;
	mov.u32 	%r209, %ntid.x;
	mul.lo.s32 	%r52, %r2, %r209;
	shl.b32 	%r53, %r52, 1;
	add.s32 	%r4, %r53, %r1;
	mov.u32 	%r54, allsdata_f64;
	add.s32 	%r5, %r54, %r1;
	mov.b16 	%rs1, 1;
	st.shared.u8 	[%r5], %rs1;
	add.s32 	%r55, %r4, %r209;
	cvt.u64.u32 	%rd508, %r55;
	setp.le.u64 	%p17, %rd262, %rd508;
	@%p17 bra 	$L__BB499_56;
	cvt.u32.u64 	%r6, %rd261;
	add.s32 	%r203, %r6, -1;
	setp.lt.s32 	%p43, %r203, 0;
	mov.b64 	%rd512, 0;
	mov.u64 	%rd513, %rd512;
	@%p43 bra 	$L__BB499_53;
	cvt.u64.u32 	%rd509, %r4;
	setp.lt.u32 	%p44, %r203, 3;
	mov.b64 	%rd513, 0;
	mov.u64 	%rd512, %rd513;
	@%p44 bra 	$L__BB499_30;
	add.s32 	%r201, %r6, -2;
	and.b32  	%r131, %r6, -4;
	neg.s32 	%r200, %r131;
	mov.b64 	%rd513, 0;
$L__BB499_4:
	.pragma "nounroll";
	add.s32 	%r12, %r201, 1;
	mul.wide.u32 	%rd396, %r12, 8;
	add.s64 	%rd397, %rd2, %rd396;
	ld.global.u64 	%rd10, [%rd397];
	or.b64  	%rd398, %rd509, %rd10;
	and.b64  	%rd399, %rd398, -4294967296;
	setp.ne.s64 	%p45, %rd399, 0;
	@%p45 bra 	$L__BB499_6;
	cvt.u32.u64 	%r132, %rd10;
	cvt.u32.u64 	%r133, %rd509;
	div.u32 	%r134, %r133, %r132;
	mul.lo.s32 	%r135, %r134, %r132;
	sub.s32 	%r136, %r133, %r135;
	cvt.u64.u32 	%rd474, %r134;
	cvt.u64.u32 	%rd475, %r136;
	bra.uni 	$L__BB499_7;
$L__BB499_6:
	div.s64 	%rd474, %rd509, %rd10;
	mul.lo.s64 	%rd400, %rd474, %rd10;
	sub.s64 	%rd475, %rd509, %rd400;
$L__BB499_7:
	mul.wide.u32 	%rd401, %r12, 8;
	add.s64 	%rd402, %rd1, %rd401;
	ld.global.u64 	%rd17, [%rd402];
	mad.lo.s64 	%rd18, %rd17, %rd475, %rd512;
	or.b64  	%rd403, %rd508, %rd10;
	and.b64  	%rd404, %rd403, -4294967296;
	setp.ne.s64 	%p46, %rd404, 0;
	@%p46 bra 	$L__BB499_9;
	cvt.u32.u64 	%r137, %rd10;
	cvt.u32.u64 	%r138, %rd508;
	div.u32 	%r139, %r138, %r137;
	mul.lo.s32 	%r140, %r139, %r137;
	sub.s32 	%r141, %r138, %r140;
	cvt.u64.u32 	%rd476, %r139;
	cvt.u64.u32 	%rd477, %r141;
	bra.uni 	$L__BB499_10;
$L__BB499_9:
	div.s64 	%rd476, %rd508, %rd10;
	mul.lo.s64 	%rd405, %rd476, %rd10;
	sub.s64 	%rd477, %rd508, %rd405;
$L__BB499_10:
	mad.lo.s64 	%rd25, %rd477, %rd17, %rd513;
	add.s32 	%r13, %r201, -2;
	mul.wide.u32 	%rd406, %r201, 8;
	add.s64 	%rd407, %rd2, %rd406;
	ld.global.u64 	%rd26, [%rd407];
	or.b64  	%rd408, %rd474, %rd26;
	and.b64  	%rd409, %rd408, -4294967296;
	setp.ne.s64 	%p47, %rd409, 0;
	@%p47 bra 	$L__BB499_12;
	cvt.u32.u64 	%r142, %rd26;
	cvt.u32.u64 	%r143, %rd474;
	div.u32 	%r144, %r143, %r142;
	mul.lo.s32 	%r145, %r144, %r142;
	sub.s32 	%r146, %r143, %r145;
	cvt.u64.u32 	%rd478, %r144;
	cvt.u64.u32 	%rd479, %r146;
	bra.uni 	$L__BB499_13;
$L__BB499_12:
	div.s64 	%rd478, %rd474, %rd26;
	mul.lo.s64 	%rd410, %rd478, %rd26;
	sub.s64 	%rd479, %rd474, %rd410;
$L__BB499_13:
	mul.wide.u32 	%rd411, %r201, 8;
	add.s64 	%rd412, %rd1, %rd411;
	ld.global.u64 	%rd33, [%rd412];
	mad.lo.s64 	%rd34, %rd33, %rd479, %rd18;
	or.b64  	%rd413, %rd476, %rd26;
	and.b64  	%rd414, %rd413, -4294967296;
	setp.ne.s64 	%p48, %rd414, 0;
	@%p48 bra 	$L__BB499_15;
	cvt.u32.u64 	%r147, %rd26;
	cvt.u32.u64 	%r148, %rd476;
	div.u32 	%r149, %r148, %r147;
	mul.lo.s32 	%r150, %r149, %r147;
	sub.s32 	%r151, %r148, %r150;
	cvt.u64.u32 	%rd480, %r149;
	cvt.u64.u32 	%rd481, %r151;
	bra.uni 	$L__BB499_16;
$L__BB499_15:
	div.s64 	%rd480, %rd476, %rd26;
	mul.lo.s64 	%rd415, %rd480, %rd26;
	sub.s64 	%rd481, %rd476, %rd415;
$L__BB499_16:
	mad.lo.s64 	%rd41, %rd481, %rd33, %rd25;
	add.s32 	%r14, %r201, -1;
	mul.wide.u32 	%rd416, %r14, 8;
	add.s64 	%rd417, %rd2, %rd416;
	ld.global.u64 	%rd42, [%rd417];
	or.b64  	%rd418, %rd478, %rd42;
	and.b64  	%rd419, %rd418, -4294967296;
	setp.ne.s64 	%p49, %rd419, 0;
	@%p49 bra 	$L__BB499_18;
	cvt.u32.u64 	%r152, %rd42;
	cvt.u32.u64 	%r153, %rd478;
	div.u32 	%r154, %r153, %r152;
	mul.lo.s32 	%r155, %r154, %r152;
	sub.s32 	%r156, %r153, %r155;
	cvt.u64.u32 	%rd482, %r154;
	cvt.u64.u32 	%rd483, %r156;
	bra.uni 	$L__BB499_19;
$L__BB499_18:
	div.s64 	%rd482, %rd478, %rd42;
	mul.lo.s64 	%rd420, %rd482, %rd42;
	sub.s64 	%rd483, %rd478, %rd420;
$L__BB499_19:
	mul.wide.u32 	%rd421, %r14, 8;
	add.s64 	%rd422, %rd1, %rd421;
	ld.global.u64 	%rd49, [%rd422];
	mad.lo.s64 	%rd50, %rd49, %rd483, %rd34;
	or.b64  	%rd423, %rd480, %rd42;
	and.b64  	%rd424, %rd423, -4294967296;
	setp.ne.s64 	%p50, %rd424, 0;
	@%p50 bra 	$L__BB499_21;
	cvt.u32.u64 	%r157, %rd42;
	cvt.u32.u64 	%r158, %rd480;
	div.u32 	%r159, %r158, %r157;
	mul.lo.s32 	%r160, %r159, %r157;
	sub.s32 	%r161, %r158, %r160;
	cvt.u64.u32 	%rd484, %r159;
	cvt.u64.u32 	%rd485, %r161;
	bra.uni 	$L__BB499_22;
$L__BB499_21:
	div.s64 	%rd484, %rd480, %rd42;
	mul.lo.s64 	%rd425, %rd484, %rd42;
	sub.s64 	%rd485, %rd480, %rd425;
$L__BB499_22:
	mad.lo.s64 	%rd57, %rd485, %rd49, %rd41;
	mul.wide.u32 	%rd426, %r13, 8;
	add.s64 	%rd427, %rd2, %rd426;
	ld.global.u64 	%rd58, [%rd427];
	or.b64  	%rd428, %rd482, %rd58;
	and.b64  	%rd429, %rd428, -4294967296;
	setp.ne.s64 	%p51, %rd429, 0;
	@%p51 bra 	$L__BB499_24;
	cvt.u32.u64 	%r162, %rd58;
	cvt.u32.u64 	%r163, %rd482;
	div.u32 	%r164, %r163, %r162;
	mul.lo.s32 	%r165, %r164, %r162;
	sub.s32 	%r166, %r163, %r165;
	cvt.u64.u32 	%rd509, %r164;
	cvt.u64.u32 	%rd487, %r166;
	bra.uni 	$L__BB499_25;
$L__BB499_24:
	div.s64 	%rd509, %rd482, %rd58;
	mul.lo.s64 	%rd430, %rd509, %rd58;
	sub.s64 	%rd487, %rd482, %rd430;
$L__BB499_25:
	mul.wide.u32 	%rd431, %r13, 8;
	add.s64 	%rd432, %rd1, %rd431;
	ld.global.u64 	%rd65, [%rd432];
	mad.lo.s64 	%rd512, %rd65, %rd487, %rd50;
	or.b64  	%rd433, %rd484, %rd58;
	and.b64  	%rd434, %rd433, -4294967296;
	setp.ne.s64 	%p52, %rd434, 0;
	@%p52 bra 	$L__BB499_27;
	cvt.u32.u64 	%r167, %rd58;
	cvt.u32.u64 	%r168, %rd484;
	div.u32 	%r169, %r168, %r167;
	mul.lo.s32 	%r170, %r169, %r167;
	sub.s32 	%r171, %r168, %r170;
	cvt.u64.u32 	%rd508, %r169;
	cvt.u64.u32 	%rd489, %r171;
	bra.uni 	$L__BB499_28;
$L__BB499_27:
	div.s64 	%rd508, %rd484, %rd58;
	mul.lo.s64 	%rd435, %rd508, %rd58;
	sub.s64 	%rd489, %rd484, %rd435;
$L__BB499_28:
	mad.lo.s64 	%rd513, %rd489, %rd65, %rd57;
	add.s32 	%r201, %r201, -4;
	add.s32 	%r200, %r200, 4;
	setp.ne.s32 	%p53, %r200, 0;
	@%p53 bra 	$L__BB499_4;
	add.s32 	%r203, %r201, 1;
$L__BB499_30:
	and.b32  	%r19, %r6, 3;
	setp.eq.s32 	%p54, %r19, 0;
	@%p54 bra 	$L__BB499_53;
	setp.eq.s32 	%p55, %r19, 1;
	@%p55 bra 	$L__BB499_45;
	mul.wide.u32 	%rd437, %r203, 8;
	add.s64 	%rd438, %rd2, %rd437;
	ld.global.u64 	%rd80, [%rd438];
	or.b64  	%rd439, %rd509, %rd80;
	and.b64  	%rd440, %rd439, -4294967296;
	setp.ne.s64 	%p56, %rd440, 0;
	@%p56 bra 	$L__BB499_34;
	cvt.u32.u64 	%r172, %rd80;
	cvt.u32.u64 	%r173, %rd509;
	div.u32 	%r174, %r173, %r172;
	mul.lo.s32 	%r175, %r174, %r172;
	sub.s32 	%r176, %r173, %r175;
	cvt.u64.u32 	%rd496, %r174;
	cvt.u64.u32 	%rd497, %r176;
	bra.uni 	$L__BB499_35;
$L__BB499_34:
	div.s64 	%rd496, %rd509, %rd80;
	mul.lo.s64 	%rd441, %rd496, %rd80;
	sub.s64 	%rd497, %rd509, %rd441;
$L__BB499_35:
	add.s64 	%rd443, %rd1, %rd437;
	ld.global.u64 	%rd87, [%rd443];
	mad.lo.s64 	%rd88, %rd87, %rd497, %rd512;
	or.b64  	%rd444, %rd508, %rd80;
	and.b64  	%rd445, %rd444, -4294967296;
	setp.ne.s64 	%p57, %rd445, 0;
	@%p57 bra 	$L__BB499_37;
	cvt.u32.u64 	%r177, %rd80;
	cvt.u32.u64 	%r178, %rd508;
	div.u32 	%r179, %r178, %r177;
	mul.lo.s32 	%r180, %r179, %r177;
	sub.s32 	%r181, %r178, %r180;
	cvt.u64.u32 	%rd498, %r179;
	cvt.u64.u32 	%rd499, %r181;
	bra.uni 	$L__BB499_38;
$L__BB499_37:
	div.s64 	%rd498, %rd508, %rd80;
	mul.lo.s64 	%rd446, %rd498, %rd80;
	sub.s64 	%rd499, %rd508, %rd446;
$L__BB499_38:
	mad.lo.s64 	%rd95, %rd499, %rd87, %rd513;
	add.s32 	%r20, %r203, -1;
	mul.wide.u32 	%rd447, %r20, 8;
	add.s64 	%rd448, %rd2, %rd447;
	ld.global.u64 	%rd96, [%rd448];
	or.b64  	%rd449, %rd496, %rd96;
	and.b64  	%rd450, %rd449, -4294967296;
	setp.ne.s64 	%p58, %rd450, 0;
	@%p58 bra 	$L__BB499_40;
	cvt.u32.u64 	%r182, %rd96;
	cvt.u32.u64 	%r183, %rd496;
	div.u32 	%r184, %r183, %r182;
	mul.lo.s32 	%r185, %r184, %r182;
	sub.s32 	%r186, %r183, %r185;
	cvt.u64.u32 	%rd509, %r184;
	cvt.u64.u32 	%rd501, %r186;
	bra.uni 	$L__BB499_41;
$L__BB499_40:
	div.s64 	%rd509, %rd496, %rd96;
	mul.lo.s64 	%rd451, %rd509, %rd96;
	sub.s64 	%rd501, %rd496, %rd451;
$L__BB499_41:
	add.s64 	%rd453, %rd1, %rd447;
	ld.global.u64 	%rd103, [%rd453];
	mad.lo.s64 	%rd512, %rd103, %rd501, %rd88;
	or.b64  	%rd454, %rd498, %rd96;
	and.b64  	%rd455, %rd454, -4294967296;
	setp.ne.s64 	%p59, %rd455, 0;
	@%p59 bra 	$L__BB499_43;
	cvt.u32.u64 	%r187, %rd96;
	cvt.u32.u64 	%r188, %rd498;
	div.u32 	%r189, %r188, %r187;
	mul.lo.s32 	%r190, %r189, %r187;
	sub.s32 	%r191, %r188, %r190;
	cvt.u64.u32 	%rd508, %r189;
	cvt.u64.u32 	%rd503, %r191;
	bra.uni 	$L__BB499_44;
$L__BB499_43:
	div.s64 	%rd508, %rd498, %rd96;
	mul.lo.s64 	%rd456, %rd508, %rd96;
	sub.s64 	%rd503, %rd498, %rd456;
$L__BB499_44:
	mad.lo.s64 	%rd513, %rd503, %rd103, %rd95;
	add.s32 	%r203, %r203, -2;
$L__BB499_45:
	and.b32  	%r192, %r6, 1;
	setp.eq.b32 	%p60, %r192, 1;
	not.pred 	%p61, %p60;
	@%p61 bra 	$L__BB499_53;
	mul.wide.u32 	%rd457, %r203, 8;
	add.s64 	%rd458, %rd2, %rd457;
	ld.global.u64 	%rd118, [%rd458];
	or.b64  	%rd459, %rd509, %rd118;
	and.b64  	%rd460, %rd459, -4294967296;
	setp.ne.s64 	%p62, %rd460, 0;
	@%p62 bra 	$L__BB499_48;
	cvt.u32.u64 	%r193, %rd118;
	cvt.u32.u64 	%r194, %rd509;
	rem.u32 	%r195, %r194, %r193;
	cvt.u64.u32 	%rd510, %r195;
	bra.uni 	$L__BB499_49;
$L__BB499_48:
	rem.s64 	%rd510, %rd509, %rd118;
$L__BB499_49:
	add.s64 	%rd462, %rd1, %rd457;
	ld.global.u64 	%rd122, [%rd462];
	mad.lo.s64 	%rd512, %rd122, %rd510, %rd512;
	or.b64  	%rd463, %rd508, %rd118;
	and.b64  	%rd464, %rd463, -4294967296;
	setp.ne.s64 	%p63, %rd464, 0;
	@%p63 bra 	$L__BB499_51;
	cvt.u32.u64 	%r196, %rd118;
	cvt.u32.u64 	%r197, %rd508;
	rem.u32 	%r198, %r197, %r196;
	cvt.u64.u32 	%rd511, %r198;
	bra.uni 	$L__BB499_52;
$L__BB499_51:
	rem.s64 	%rd511, %rd508, %rd118;
$L__BB499_52:
	mad.lo.s64 	%rd513, %rd511, %rd122, %rd513;
$L__BB499_53:
	add.s64 	%rd465, %rd3, %rd512;
	ld.global.u8 	%rs3, [%rd465];
	setp.eq.s16 	%p65, %rs3, 0;
	mov.pred 	%p85, 0;
	@%p65 bra 	$L__BB499_55;
	add.s64 	%rd466, %rd3, %rd513;
	ld.global.u8 	%rs4, [%rd466];
	setp.ne.s16 	%p85, %rs4, 0;
$L__BB499_55:
	selp.u16 	%rs5, 1, 0, %p85;
	st.shared.u8 	[%r5], %rs5;
	bra.uni 	$L__BB499_116;
$L__BB499_56:
	cvt.u64.u32 	%rd545, %r4;
	setp.le.u64 	%p18, %rd262, %rd545;
	@%p18 bra 	$L__BB499_116;
	cvt.u32.u64 	%r23, %rd261;
	add.s32 	%r207, %r23, -1;
	setp.lt.s32 	%p19, %r207, 0;
	mov.b64 	%rd554, 0;
	@%p19 bra 	$L__BB499_115;
	and.b32  	%r25, %r23, 7;
	setp.lt.u32 	%p20, %r207, 7;
	mov.b64 	%rd554, 0;
	@%p20 bra 	$L__BB499_86;
	add.s32 	%r205, %r23, -4;
	and.b32  	%r56, %r23, -8;
	neg.s32 	%r204, %r56;
	mov.b64 	%rd554, 0;
$L__BB499_60:
	.pragma "nounroll";
	add.s32 	%r30, %r205, 3;
	mul.wide.u32 	%rd270, %r30, 8;
	add.s64 	%rd271, %rd2, %rd270;
	ld.global.u64 	%rd133, [%rd271];
	or.b64  	%rd272, %rd545, %rd133;
	and.b64  	%rd273, %rd272, -4294967296;
	setp.ne.s64 	%p21, %rd273, 0;
	@%p21 bra 	$L__BB499_62;
	cvt.u32.u64 	%r57, %rd133;
	cvt.u32.u64 	%r58, %rd545;
	div.u32 	%r59, %r58, %r57;
	mul.lo.s32 	%r60, %r59, %r57;
	sub.s32 	%r61, %r58, %r60;
	cvt.u64.u32 	%rd516, %r59;
	cvt.u64.u32 	%rd517, %r61;
	bra.uni 	$L__BB499_63;
$L__BB499_62:
	div.s64 	%rd516, %rd545, %rd133;
	mul.lo.s64 	%rd274, %rd516, %rd133;
	sub.s64 	%rd517, %rd545, %rd274;
$L__BB499_63:
	add.s64 	%rd276, %rd1, %rd270;
	ld.global.u64 	%rd277, [%rd276];
	mad.lo.s64 	%rd140, %rd277, %rd517, %rd554;
	add.s32 	%r31, %r205, 2;
	mul.wide.u32 	%rd278, %r31, 8;
	add.s64 	%rd279, %rd2, %rd278;
	ld.global.u64 	%rd141, [%rd279];
	or.b64  	%rd280, %rd516, %rd141;
	and.b64  	%rd281, %rd280, -4294967296;
	setp.ne.s64 	%p22, %rd281, 0;
	@%p22 bra 	$L__BB499_65;
	cvt.u32.u64 	%r62, %rd141;
	cvt.u32.u64 	%r63, %rd516;
	div.u32 	%r64, %r63, %r62;
	mul.lo.s32 	%r65, %r64, %r62;
	sub.s32 	%r66, %r63, %r65;
	cvt.u64.u32 	%rd518, %r64;
	cvt.u64.u32 	%rd519, %r66;
	bra.uni 	$L__BB499_66;
$L__BB499_65:
	div.s64 	%rd518, %rd516, %rd141;
	mul.lo.s64 	%rd282, %rd518, %rd141;
	sub.s64 	%rd519, %rd516, %rd282;
$L__BB499_66:
	add.s64 	%rd284, %rd1, %rd278;
	ld.global.u64 	%rd285, [%rd284];
	mad.lo.s64 	%rd148, %rd285, %rd519, %rd140;
	add.s32 	%r32, %r205, 1;
	mul.wide.u32 	%rd286, %r32, 8;
	add.s64 	%rd287, %rd2, %rd286;
	ld.global.u64 	%rd149, [%rd287];
	or.b64  	%rd288, %rd518, %rd149;
	and.b64  	%rd289, %rd288, -4294967296;
	setp.ne.s64 	%p23, %rd289, 0;
	@%p23 bra 	$L__BB499_68;
	cvt.u32.u64 	%r67, %rd149;
	cvt.u32.u64 	%r68, %rd518;
	div.u32 	%r69, %r68, %r67;
	mul.lo.s32 	%r70, %r69, %r67;
	sub.s32 	%r71, %r68, %r70;
	cvt.u64.u32 	%rd520, %r69;
	cvt.u64.u32 	%rd521, %r71;
	bra.uni 	$L__BB499_69;
$L__BB499_68:
	div.s64 	%rd520, %rd518, %rd149;
	mul.lo.s64 	%rd290, %rd520, %rd149;
	sub.s64 	%rd521, %rd518, %rd290;
$L__BB499_69:
	add.s64 	%rd292, %rd1, %rd286;
	ld.global.u64 	%rd293, [%rd292];
	mad.lo.s64 	%rd156, %rd293, %rd521, %rd148;
	add.s32 	%r33, %r205, -4;
	mul.wide.u32 	%rd294, %r205, 8;
	add.s64 	%rd295, %rd2, %rd294;
	ld.global.u64 	%rd157, [%rd295];
	or.b64  	%rd296, %rd520, %rd157;
	and.b64  	%rd297, %rd296, -4294967296;
	setp.ne.s64 	%p24, %rd297, 0;
	@%p24 bra 	$L__BB499_71;
	cvt.u32.u64 	%r72, %rd157;
	cvt.u32.u64 	%r73, %rd520;
	div.u32 	%r74, %r73, %r72;
	mul.lo.s32 	%r75, %r74, %r72;
	sub.s32 	%r76, %r73, %r75;
	cvt.u64.u32 	%rd522, %r74;
	cvt.u64.u32 	%rd523, %r76;
	bra.uni 	$L__BB499_72;
$L__BB499_71:
	div.s64 	%rd522, %rd520, %rd157;
	mul.lo.s64 	%rd298, %rd522, %rd157;
	sub.s64 	%rd523, %rd520, %rd298;
$L__BB499_72:
	add.s64 	%rd300, %rd1, %rd294;
	ld.global.u64 	%rd301, [%rd300];
	mad.lo.s64 	%rd164, %rd301, %rd523, %rd156;
	add.s32 	%r34, %r205, -1;
	mul.wide.u32 	%rd302, %r34, 8;
	add.s64 	%rd303, %rd2, %rd302;
	ld.global.u64 	%rd165, [%rd303];
	or.b64  	%rd304, %rd522, %rd165;
	and.b64  	%rd305, %rd304, -4294967296;
	setp.ne.s64 	%p25, %rd305, 0;
	@%p25 bra 	$L__BB499_74;
	cvt.u32.u64 	%r77, %rd165;
	cvt.u32.u64 	%r78, %rd522;
	div.u32 	%r79, %r78, %r77;
	mul.lo.s32 	%r80, %r79, %r77;
	sub.s32 	%r81, %r78, %r80;
	cvt.u64.u32 	%rd524, %r79;
	cvt.u64.u32 	%rd525, %r81;
	bra.uni 	$L__BB499_75;
$L__BB499_74:
	div.s64 	%rd524, %rd522, %rd165;
	mul.lo.s64 	%rd306, %rd524, %rd165;
	sub.s64 	%rd525, %rd522, %rd306;
$L__BB499_75:
	add.s64 	%rd308, %rd1, %rd302;
	ld.global.u64 	%rd309, [%rd308];
	mad.lo.s64 	%rd172, %rd309, %rd525, %rd164;
	add.s32 	%r35, %r205, -2;
	mul.wide.u32 	%rd310, %r35, 8;
	add.s64 	%rd311, %rd2, %rd310;
	ld.global.u64 	%rd173, [%rd311];
	or.b64  	%rd312, %rd524, %rd173;
	and.b64  	%rd313, %rd312, -4294967296;
	setp.ne.s64 	%p26, %rd313, 0;
	@%p26 bra 	$L__BB499_77;
	cvt.u32.u64 	%r82, %rd173;
	cvt.u32.u64 	%r83, %rd524;
	div.u32 	%r84, %r83, %r82;
	mul.lo.s32 	%r85, %r84, %r82;
	sub.s32 	%r86, %r83, %r85;
	cvt.u64.u32 	%rd526, %r84;
	cvt.u64.u32 	%rd527, %r86;
	bra.uni 	$L__BB499_78;
$L__BB499_77:
	div.s64 	%rd526, %rd524, %rd173;
	mul.lo.s64 	%rd314, %rd526, %rd173;
	sub.s64 	%rd527, %rd524, %rd314;
$L__BB499_78:
	add.s64 	%rd316, %rd1, %rd310;
	ld.global.u64 	%rd317, [%rd316];
	mad.lo.s64 	%rd180, %rd317, %rd527, %rd172;
	add.s32 	%r36, %r205, -3;
	mul.wide.u32 	%rd318, %r36, 8;
	add.s64 	%rd319, %rd2, %rd318;
	ld.global.u64 	%rd181, [%rd319];
	or.b64  	%rd320, %rd526, %rd181;
	and.b64  	%rd321, %rd320, -4294967296;
	setp.ne.s64 	%p27, %rd321, 0;
	@%p27 bra 	$L__BB499_80;
	cvt.u32.u64 	%r87, %rd181;
	cvt.u32.u64 	%r88, %rd526;
	div.u32 	%r89, %r88, %r87;
	mul.lo.s32 	%r90, %r89, %r87;
	sub.s32 	%r91, %r88, %r90;
	cvt.u64.u32 	%rd528, %r89;
	cvt.u64.u32 	%rd529, %r91;
	bra.uni 	$L__BB499_81;
$L__BB499_80:
	div.s64 	%rd528, %rd526, %rd181;
	mul.lo.s64 	%rd322, %rd528, %rd181;
	sub.s64 	%rd529, %rd526, %rd322;
$L__BB499_81:
	add.s64 	%rd324, %rd1, %rd318;
	ld.global.u64 	%rd325, [%rd324];
	mad.lo.s64 	%rd188, %rd325, %rd529, %rd180;
	mul.wide.u32 	%rd326, %r33, 8;
	add.s64 	%rd327, %rd2, %rd326;
	ld.global.u64 	%rd189, [%rd327];
	or.b64  	%rd328, %rd528, %rd189;
	and.b64  	%rd329, %rd328, -4294967296;
	setp.ne.s64 	%p28, %rd329, 0;
	@%p28 bra 	$L__BB499_83;
	cvt.u32.u64 	%r92, %rd189;
	cvt.u32.u64 	%r93, %rd528;
	div.u32 	%r94, %r93, %r92;
	mul.lo.s32 	%r95, %r94, %r92;
	sub.s32 	%r96, %r93, %r95;
	cvt.u64.u32 	%rd545, %r94;
	cvt.u64.u32 	%rd531, %r96;
	bra.uni 	$L__BB499_84;
$L__BB499_83:
	div.s64 	%rd545, %rd528, %rd189;
	mul.lo.s64 	%rd330, %rd545, %rd189;
	sub.s64 	%rd531, %rd528, %rd330;
$L__BB499_84:
	add.s64 	%rd332, %rd1, %rd326;
	ld.global.u64 	%rd333, [%rd332];
	mad.lo.s64 	%rd554, %rd333, %rd531, %rd188;
	add.s32 	%r205, %r205, -8;
	add.s32 	%r204, %r204, 8;
	setp.ne.s32 	%p29, %r204, 0;
	@%p29 bra 	$L__BB499_60;
	add.s32 	%r207, %r205, 3;
$L__BB499_86:
	setp.eq.s32 	%p30, %r25, 0;
	@%p30 bra 	$L__BB499_115;
	and.b32  	%r41, %r23, 3;
	setp.lt.u32 	%p31, %r25, 4;
	@%p31 bra 	$L__BB499_101;
	mul.wide.u32 	%rd335, %r207, 8;
	add.s64 	%rd336, %rd2, %rd335;
	ld.global.u64 	%rd200, [%rd336];
	or.b64  	%rd337, %rd545, %rd200;
	and.b64  	%rd338, %rd337, -4294967296;
	setp.ne.s64 	%p32, %rd338, 0;
	@%p32 bra 	$L__BB499_90;
	cvt.u32.u64 	%r97, %rd200;
	cvt.u32.u64 	%r98, %rd545;
	div.u32 	%r99, %r98, %r97;
	mul.lo.s32 	%r100, %r99, %r97;
	sub.s32 	%r101, %r98, %r100;
	cvt.u64.u32 	%rd535, %r99;
	cvt.u64.u32 	%rd536, %r101;
	bra.uni 	$L__BB499_91;
$L__BB499_90:
	div.s64 	%rd535, %rd545, %rd200;
	mul.lo.s64 	%rd339, %rd535, %rd200;
	sub.s64 	%rd536, %rd545, %rd339;
$L__BB499_91:
	add.s64 	%rd341, %rd1, %rd335;
	ld.global.u64 	%rd342, [%rd341];
	mad.lo.s64 	%rd207, %rd342, %rd536, %rd554;
	add.s32 	%r42, %r207, -1;
	mul.wide.u32 	%rd343, %r42, 8;
	add.s64 	%rd344, %rd2, %rd343;
	ld.global.u64 	%rd208, [%rd344];
	or.b64  	%rd345, %rd535, %rd208;
	and.b64  	%rd346, %rd345, -4294967296;
	setp.ne.s64 	%p33, %rd346, 0;
	@%p33 bra 	$L__BB499_93;
	cvt.u32.u64 	%r102, %rd208;
	cvt.u32.u64 	%r103, %rd535;
	div.u32 	%r104, %r103, %r102;
	mul.lo.s32 	%r105, %r104, %r102;
	sub.s32 	%r106, %r103, %r105;
	cvt.u64.u32 	%rd537, %r104;
	cvt.u64.u32 	%rd538, %r106;
	bra.uni 	$L__BB499_94;
$L__BB499_93:
	div.s64 	%rd537, %rd535, %rd208;
	mul.lo.s64 	%rd347, %rd537, %rd208;
	sub.s64 	%rd538, %rd535, %rd347;
$L__BB499_94:
	add.s64 	%rd349, %rd1, %rd343;
	ld.global.u64 	%rd350, [%rd349];
	mad.lo.s64 	%rd215, %rd350, %rd538, %rd207;
	add.s32 	%r43, %r207, -2;
	mul.wide.u32 	%rd351, %r43, 8;
	add.s64 	%rd352, %rd2, %rd351;
	ld.global.u64 	%rd216, [%rd352];
	or.b64  	%rd353, %rd537, %rd216;
	and.b64  	%rd354, %rd353, -4294967296;
	setp.ne.s64 	%p34, %rd354, 0;
	@%p34 bra 	$L__BB499_96;
	cvt.u32.u64 	%r107, %rd216;
	cvt.u32.u64 	%r108, %rd537;
	div.u32 	%r109, %r108, %r107;
	mul.lo.s32 	%r110, %r109, %r107;
	sub.s32 	%r111, %r108, %r110;
	cvt.u64.u32 	%rd539, %r109;
	cvt.u64.u32 	%rd540, %r111;
	bra.uni 	$L__BB499_97;
$L__BB499_96:
	div.s64 	%rd539, %rd537, %rd216;
	mul.lo.s64 	%rd355, %rd539, %rd216;
	sub.s64 	%rd540, %rd537, %rd355;
$L__BB499_97:
	add.s64 	%rd357, %rd1, %rd351;
	ld.global.u64 	%rd358, [%rd357];
	mad.lo.s64 	%rd223, %rd358, %rd540, %rd215;
	add.s32 	%r44, %r207, -3;
	mul.wide.u32 	%rd359, %r44, 8;
	add.s64 	%rd360, %rd2, %rd359;
	ld.global.u64 	%rd224, [%rd360];
	or.b64  	%rd361, %rd539, %rd224;
	and.b64  	%rd362, %rd361, -4294967296;
	setp.ne.s64 	%p35, %rd362, 0;
	@%p35 bra 	$L__BB499_99;
	cvt.u32.u64 	%r112, %rd224;
	cvt.u32.u64 	%r113, %rd539;
	div.u32 	%r114, %r113, %r112;
	mul.lo.s32 	%r115, %r114, %r112;
	sub.s32 	%r116, %r113, %r115;
	cvt.u64.u32 	%rd545, %r114;
	cvt.u64.u32 	%rd542, %r116;
	bra.uni 	$L__BB499_100;
$L__BB499_99:
	div.s64 	%rd545, %rd539, %rd224;
	mul.lo.s64 	%rd363, %rd545, %rd224;
	sub.s64 	%rd542, %rd539, %rd363;
$L__BB499_100:
	add.s64 	%rd365, %rd1, %rd359;
	ld.global.u64 	%rd366, [%rd365];
	mad.lo.s64 	%rd554, %rd366, %rd542, %rd223;
	add.s32 	%r207, %r207, -4;
$L__BB499_101:
	setp.eq.s32 	%p36, %r41, 0;
	@%p36 bra 	$L__BB499_115;
	setp.eq.s32 	%p37, %r41, 1;
	@%p37 bra 	$L__BB499_110;
	mul.wide.u32 	%rd368, %r207, 8;
	add.s64 	%rd369, %rd2, %rd368;
	ld.global.u64 	%rd235, [%rd369];
	or.b64  	%rd370, %rd545, %rd235;
	and.b64  	%rd371, %rd370, -4294967296;
	setp.ne.s64 	%p38, %rd371, 0;
	@%p38 bra 	$L__BB499_105;
	cvt.u32.u64 	%r117, %rd235;
	cvt.u32.u64 	%r118, %rd545;
	div.u32 	%r119, %r118, %r117;
	mul.lo.s32 	%r120, %r119, %r117;
	sub.s32 	%r121, %r118, %r120;
	cvt.u64.u32 	%rd546, %r119;
	cvt.u64.u32 	%rd547, %r121;
	bra.uni 	$L__BB499_106;
$L__BB499_105:
	div.s64 	%rd546, %rd545, %rd235;
	mul.lo.s64 	%rd372, %rd546, %rd235;
	sub.s64 	%rd547, %rd545, %rd372;
$L__BB499_106:
	add.s64 	%rd374, %rd1, %rd368;
	ld.global.u64 	%rd375, [%rd374];
	mad.lo.s64 	%rd242, %rd375, %rd547, %rd554;
	add.s32 	%r47, %r207, -1;
	mul.wide.u32 	%rd376, %r47, 8;
	add.s64 	%rd377, %rd2, %rd376;
	ld.global.u64 	%rd243, [%rd377];
	or.b64  	%rd378, %rd546, %rd243;
	and.b64  	%rd379, %rd378, -4294967296;
	setp.ne.s64 	%p39, %rd379, 0;
	@%p39 bra 	$L__BB499_108;
	cvt.u32.u64 	%r122, %rd243;
	cvt.u32.u64 	%r123, %rd546;
	div.u32 	%r124, %r123, %r122;
	mul.lo.s32 	%r125, %r124, %r122;
	sub.s32 	%r126, %r123, %r125;
	cvt.u64.u32 	%rd545, %r124;
	cvt.u64.u32 	%rd549, %r126;
	bra.uni 	$L__BB499_109;
$L__BB499_108:
	div.s64 	%rd545, %rd546, %rd243;
	mul.lo.s64 	%rd380, %rd545, %rd243;
	sub.s64 	%rd549, %rd546, %rd380;
$L__BB499_109:
	add.s64 	%rd382, %rd1, %rd376;
	ld.global.u64 	%rd383, [%rd382];
	mad.lo.s64 	%rd554, %rd383, %rd549, %rd242;
	add.s32 	%r207, %r207, -2;
$L__BB499_110:
	and.b32  	%r127, %r23, 1;
	setp.eq.b32 	%p40, %r127, 1;
	not.pred 	%p41, %p40;
	@%p41 bra 	$L__BB499_115;
	mul.wide.u32 	%rd384, %r207, 8;
	add.s64 	%rd385, %rd2, %rd384;
	ld.global.u64 	%rd254, [%rd385];
	or.b64  	%rd386, %rd545, %rd254;
	and.b64  	%rd387, %rd386, -4294967296;
	setp.ne.s64 	%p42, %rd387, 0;
	@%p42 bra 	$L__BB499_113;
	cvt.u32.u64 	%r128, %rd254;
	cvt.u32.u64 	%r129, %rd545;
	rem.u32 	%r130, %r129, %r128;
	cvt.u64.u32 	%rd553, %r130;
	bra.uni 	$L__BB499_114;
$L__BB499_113:
	rem.s64 	%rd553, %rd545, %rd254;
$L__BB499_114:
	add.s64 	%rd389, %rd1, %rd384;
	ld.global.u64 	%rd390, [%rd389];
	mad.lo.s64 	%rd554, %rd390, %rd553, %rd554;
$L__BB499_115:
	add.s64 	%rd391, %rd3, %rd554;
	ld.global.u8 	%rs2, [%rd391];
	st.shared.u8 	[%r5], %rs2;
$L__BB499_116:
	bar.sync 	0;
	setp.lt.u32 	%p66, %r209, 66;
	@%p66 bra 	$L__BB499_122;
$L__BB499_117:
	shr.u32 	%r51, %r209, 1;
	setp.ge.u32 	%p67, %r1, %r51;
	@%p67 bra 	$L__BB499_121;
	ld.shared.u8 	%rs6, [%r5];
	setp.eq.s16 	%p69, %rs6, 0;
	mov.pred 	%p86, 0;
	@%p69 bra 	$L__BB499_120;
	add.s32 	%r199, %r5, %r51;
	ld.shared.u8 	%rs7, [%r199];
	setp.ne.s16 	%p86, %rs7, 0;
$L__BB499_120:
	selp.u16 	%rs8, 1, 0, %p86;
	st.shared.u8 	[%r5], %rs8;
$L__BB499_121:
	bar.sync 	0;
	setp.gt.u32 	%p70, %r209, 131;
	mov.u32 	%r209, %r51;
	@%p70 bra 	$L__BB499_117;
$L__BB499_122:
	setp.gt.u32 	%p71, %r1, 31;
	@%p71 bra 	$L__BB499_137;
	ld.volatile.shared.u8 	%rs9, [%r5];
	setp.eq.s16 	%p73, %rs9, 0;
	mov.pred 	%p87, 0;
	@%p73 bra 	$L__BB499_125;
	ld.volatile.shared.u8 	%rs10, [%r5+32];
	setp.ne.s16 	%p87, %rs10, 0;
$L__BB499_125:
	selp.u16 	%rs11, 1, 0, %p87;
	st.volatile.shared.u8 	[%r5], %rs11;
	ld.volatile.shared.u8 	%rs12, [%r5];
	setp.eq.s16 	%p75, %rs12, 0;
	mov.pred 	%p88, 0;
	@%p75 bra 	$L__BB499_127;
	ld.volatile.shared.u8 	%rs13, [%r5+16];
	setp.ne.s16 	%p88, %rs13, 0;
$L__BB499_127:
	selp.u16 	%rs14, 1, 0, %p88;
	st.volatile.shared.u8 	[%r5], %rs14;
	ld.volatile.shared.u8 	%rs15, [%r5];
	setp.eq.s16 	%p77, %rs15, 0;
	mov.pred 	%p89, 0;
	@%p77 bra 	$L__BB499_129;
	ld.volatile.shared.u8 	%rs16, [%r5+8];
	setp.ne.s16 	%p89, %rs16, 0;
$L__BB499_129:
	selp.u16 	%rs17, 1, 0, %p89;
	st.volatile.shared.u8 	[%r5], %rs17;
	ld.volatile.shared.u8 	%rs18, [%r5];
	setp.eq.s16 	%p79, %rs18, 0;
	mov.pred 	%p90, 0;
	@%p79 bra 	$L__BB499_131;
	ld.volatile.shared.u8 	%rs19, [%r5+4];
	setp.ne.s16 	%p90, %rs19, 0;
$L__BB499_131:
	selp.u16 	%rs20, 1, 0, %p90;
	st.volatile.shared.u8 	[%r5], %rs20;
	ld.volatile.shared.u8 	%rs21, [%r5];
	setp.eq.s16 	%p81, %rs21, 0;
	mov.pred 	%p91, 0;
	@%p81 bra 	$L__BB499_133;
	ld.volatile.shared.u8 	%rs22, [%r5+2];
	setp.ne.s16 	%p91, %rs22, 0;
$L__BB499_133:
	selp.u16 	%rs23, 1, 0, %p91;
	st.volatile.shared.u8 	[%r5], %rs23;
	ld.volatile.shared.u8 	%rs24, [%r5];
	setp.eq.s16 	%p83, %rs24, 0;
	mov.pred 	%p92, 0;
	@%p83 bra 	$L__BB499_135;
	ld.volatile.shared.u8 	%rs25, [%r5+1];
	setp.ne.s16 	%p92, %rs25, 0;
$L__BB499_135:
	selp.u16 	%rs26, 1, 0, %p92;
	st.volatile.shared.u8 	[%r5], %rs26;
	setp.ne.s32 	%p84, %r1, 0;
	@%p84 bra 	$L__BB499_137;
	ld.shared.u8 	%rs27, [allsdata_f64];
	cvt.u64.u32 	%rd467, %r2;
	cvta.to.global.u64 	%rd468, %rd260;
	add.s64 	%rd469, %rd468, %rd467;
	st.global.u8 	[%rd469], %rs27;
$L__BB499_137:
	ret;

}
	// .globl	contiguous_all2_f64
.visible .entry contiguous_all2_f64(
	.param .u64 .ptr .align 1 contiguous_all2_f64_param_0,
	.param .u64 .ptr .align 1 contiguous_all2_f64_param_1,
	.param .u64 .ptr .align 1 contiguous_all2_f64_param_2,
	.param .u64 .ptr .align 1 contiguous_all2_f64_param_3,
	.param .u64 contiguous_all2_f64_param_4,
	.param .u64 contiguous_all2_f64_param_5,
	.param .u64 contiguous_all2_f64_param_6,
	.param .u64 contiguous_all2_f64_param_7,
	.param .u64 contiguous_all2_f64_param_8
)
{
	.reg .pred 	%p<95>;
	.reg .b16 	%rs<26>;
	.reg .b32 	%r<211>;
	.reg .b64 	%rd<573>;
	.reg .b64 	%fd<4>;

	ld.param.u64 	%rd267, [contiguous_all2_f64_param_1];
	ld.param.u64 	%rd268, [contiguous_all2_f64_param_2];
	ld.param.u64 	%rd269, [contiguous_all2_f64_param_3];
	ld.param.u64 	%rd264, [contiguous_all2_f64_param_4];
	ld.param.u64 	%rd270, [contiguous_all2_f64_param_5];
	ld.param.u64 	%rd265, [contiguous_all2_f64_param_6];
	ld.param.u64 	%rd271, [contiguous_all2_f64_param_7];
	cvta.to.global.u64 	%rd1, %rd269;
	cvta.to.global.u64 	%rd2, %rd268;
	cvta.to.global.u64 	%rd572, %rd267;
	mov.u32 	%r1, %tid.x;
	mov.u32 	%r2, %ctaid.x;
	mov.u32 	%r210, %ntid.x;
	mul.lo.s32 	%r52, %r2, %r210;
	shl.b32 	%r53, %r52, 1;
	add.s32 	%r4, %r53, %r1;
	mov.u32 	%r54, allsdata_f64;
	add.s32 	%r5, %r54, %r1;
	mov.b16 	%rs1, 1;
	st.shared.u8 	[%r5], %rs1;
	mov.u32 	%r55, %ctaid.y;
	cvt.u64.u32 	%rd272, %r55;
	add.s64 	%rd4, %rd270, %rd272;
	setp.ge.u64 	%p17, %rd4, %rd271;
	@%p17 bra 	$L__BB500_138;
	add.s32 	%r56, %r4, %r210;
	cvt.u64.u32 	%rd5, %r56;
	setp.le.u64 	%p18, %rd265, %rd5;
	@%p18 bra 	$L__BB500_57;
	cvt.u64.u32 	%rd404, %r4;
	mul.lo.s64 	%rd405, %rd4, %rd265;
	add.s64 	%rd526, %rd405, %rd404;
	add.s64 	%rd524, %rd405, %rd5;
	cvt.u32.u64 	%r6, %rd264;
	add.s32 	%r204, %r6, -1;
	setp.lt.s32 	%p45, %r204, 0;
	mov.b64 	%rd530, 0;
	mov.u64 	%rd531, %rd530;
	@%p45 bra 	$L__BB500_54;
	setp.lt.u32 	%p46, %r204, 3;
	mov.b64 	%rd531, 0;
	mov.u64 	%rd530, %rd531;
	@%p46 bra 	$L__BB500_31;
	add.s32 	%r202, %r6, -2;
	and.b32  	%r132, %r6, -4;
	neg.s32 	%r201, %r132;
	mov.b64 	%rd531, 0;
$L__BB500_5:
	.pragma "nounroll";
	add.s32 	%r12, %r202, 1;
	mul.wide.u32 	%rd409, %r12, 8;
	add.s64 	%rd410, %rd2, %rd409;
	ld.global.u64 	%rd12, [%rd410];
	or.b64  	%rd411, %rd526, %rd12;
	and.b64  	%rd412, %rd411, -4294967296;
	setp.ne.s64 	%p47, %rd412, 0;
	@%p47 bra 	$L__BB500_7;
	cvt.u32.u64 	%r133, %rd12;
	cvt.u32.u64 	%r134, %rd526;
	div.u32 	%r135, %r134, %r133;
	mul.lo.s32 	%r136, %r135, %r133;
	sub.s32 	%r137, %r134, %r136;
	cvt.u64.u32 	%rd492, %r135;
	cvt.u64.u32 	%rd493, %r137;
	bra.uni 	$L__BB500_8;
$L__BB500_7:
	div.s64 	%rd492, %rd526, %rd12;
	mul.lo.s64 	%rd413, %rd492, %rd12;
	sub.s64 	%rd493, %rd526, %rd413;
$L__BB500_8:
	mul.wide.u32 	%rd414, %r12, 8;
	add.s64 	%rd415, %rd1, %rd414;
	ld.global.u64 	%rd19, [%rd415];
	mad.lo.s64 	%rd20, %rd19, %rd493, %rd530;
	or.b64  	%rd416, %rd524, %rd12;
	and.b64  	%rd417, %rd416, -4294967296;
	setp.ne.s64 	%p48, %rd417, 0;
	@%p48 bra 	$L__BB500_10;
	cvt.u32.u64 	%r138, %rd12;
	cvt.u32.u64 	%r139, %rd524;
	div.u32 	%r140, %r139, %r138;
	mul.lo.s32 	%r141, %r140, %r138;
	sub.s32 	%r142, %r139, %r141;
	cvt.u64.u32 	%rd494, %r140;
	cvt.u64.u32 	%rd495, %r142;
	bra.uni 	$L__BB500_11;
$L__BB500_10:
	div.s64 	%rd494, %rd524, %rd12;
	mul.lo.s64 	%rd418, %rd494, %rd12;
	sub.s64 	%rd495, %rd524, %rd418;
$L__BB500_11:
	mad.lo.s64 	%rd27, %rd495, %rd19, %rd531;
	add.s32 	%r13, %r202, -2;
	mul.wide.u32 	%rd419, %r202, 8;
	add.s64 	%rd420, %rd2, %rd419;
	ld.global.u64 	%rd28, [%rd420];
	or.b64  	%rd421, %rd492, %rd28;
	and.b64  	%rd422, %rd421, -4294967296;
	setp.ne.s64 	%p49, %rd422, 0;
	@%p49 bra 	$L__BB500_13;
	cvt.u32.u64 	%r143, %rd28;
	cvt.u32.u64 	%r144, %rd492;
	div.u32 	%r145, %r144, %r143;
	mul.lo.s32 	%r146, %r145, %r143;
	sub.s32 	%r147, %r144, %r146;
	cvt.u64.u32 	%rd496, %r145;
	cvt.u64.u32 	%rd497, %r147;
	bra.uni 	$L__BB500_14;
$L__BB500_13:
	div.s64 	%rd496, %rd492, %rd28;
	mul.lo.s64 	%rd423, %rd496, %rd28;
	sub.s64 	%rd497, %rd492, %rd423;
$L__BB500_14:
	mul.wide.u32 	%rd424, %r202, 8;
	add.s64 	%rd425, %rd1, %rd424;
	ld.global.u64 	%rd35, [%rd425];
	mad.lo.s64 	%rd36, %rd35, %rd497, %rd20;
	or.b64  	%rd426, %rd494, %rd28;
	and.b64  	%rd427, %rd426, -4294967296;
	setp.ne.s64 	%p50, %rd427, 0;
	@%p50 bra 	$L__BB500_16;
	cvt.u32.u64 	%r148, %rd28;
	cvt.u32.u64 	%r149, %rd494;
	div.u32 	%r150, %r149, %r148;
	mul.lo.s32 	%r151, %r150, %r148;
	sub.s32 	%r152, %r149, %r151;
	cvt.u64.u32 	%rd498, %r150;
	cvt.u64.u32 	%rd499, %r152;
	bra.uni 	$L__BB500_17;
$L__BB500_16:
	div.s64 	%rd498, %rd494, %rd28;
	mul.lo.s64 	%rd428, %rd498, %rd28;
	sub.s64 	%rd499, %rd494, %rd428;
$L__BB500_17:
	mad.lo.s64 	%rd43, %rd499, %rd35, %rd27;
	add.s32 	%r14, %r202, -1;
	mul.wide.u32 	%rd429, %r14, 8;
	add.s64 	%rd430, %rd2, %rd429;
	ld.global.u64 	%rd44, [%rd430];
	or.b64  	%rd431, %rd496, %rd44;
	and.b64  	%rd432, %rd431, -4294967296;
	setp.ne.s64 	%p51, %rd432, 0;
	@%p51 bra 	$L__BB500_19;
	cvt.u32.u64 	%r153, %rd44;
	cvt.u32.u64 	%r154, %rd496;
	div.u32 	%r155, %r154, %r153;
	mul.lo.s32 	%r156, %r155, %r153;
	sub.s32 	%r157, %r154, %r156;
	cvt.u64.u32 	%rd500, %r155;
	cvt.u64.u32 	%rd501, %r157;
	bra.uni 	$L__BB500_20;
$L__BB500_19:
	div.s64 	%rd500, %rd496, %rd44;
	mul.lo.s64 	%rd433, %rd500, %rd44;
	sub.s64 	%rd501, %rd496, %rd433;
$L__BB500_20:
	mul.wide.u32 	%rd434, %r14, 8;
	add.s64 	%rd435, %rd1, %rd434;
	ld.global.u64 	%rd51, [%rd435];
	mad.lo.s64 	%rd52, %rd51, %rd501, %rd36;
	or.b64  	%rd436, %rd498, %rd44;
	and.b64  	%rd437, %rd436, -4294967296;
	setp.ne.s64 	%p52, %rd437, 0;
	@%p52 bra 	$L__BB500_22;
	cvt.u32.u64 	%r158, %rd44;
	cvt.u32.u64 	%r159, %rd498;
	div.u32 	%r160, %r159, %r158;
	mul.lo.s32 	%r161, %r160, %r158;
	sub.s32 	%r162, %r159, %r161;
	cvt.u64.u32 	%rd502, %r160;
	cvt.u64.u32 	%rd503, %r162;
	bra.uni 	$L__BB500_23;
$L__BB500_22:
	div.s64 	%rd502, %rd498, %rd44;
	mul.lo.s64 	%rd438, %rd502, %rd44;
	sub.s64 	%rd503, %rd498, %rd438;
$L__BB500_23:
	mad.lo.s64 	%rd59, %rd503, %rd51, %rd43;
	mul.wide.u32 	%rd439, %r13, 8;
	add.s64 	%rd440, %rd2, %rd439;
	ld.global.u64 	%rd60, [%rd440];
	or.b64  	%rd441, %rd500, %rd60;
	and.b64  	%rd442, %rd441, -4294967296;
	setp.ne.s64 	%p53, %rd442, 0;
	@%p53 bra 	$L__BB500_25;
	cvt.u32.u64 	%r163, %rd60;
	cvt.u32.u64 	%r164, %rd500;
	div.u32 	%r165, %r164, %r163;
	mul.lo.s32 	%r166, %r165, %r163;
	sub.s32 	%r167, %r164, %r166;
	cvt.u64.u32 	%rd526, %r165;
	cvt.u64.u32 	%rd505, %r167;
	bra.uni 	$L__BB500_26;
$L__BB500_25:
	div.s64 	%rd526, %rd500, %rd60;
	mul.lo.s64 	%rd443, %rd526, %rd60;
	sub.s64 	%rd505, %rd500, %rd443;
$L__BB500_26:
	mul.wide.u32 	%rd444, %r13, 8;
	add.s64 	%rd445, %rd1, %rd444;
	ld.global.u64 	%rd67, [%rd445];
	mad.lo.s64 	%rd530, %rd67, %rd505, %rd52;
	or.b64  	%rd446, %rd502, %rd60;
	and.b64  	%rd447, %rd446, -4294967296;
	setp.ne.s64 	%p54, %rd447, 0;
	@%p54 bra 	$L__BB500_28;
	cvt.u32.u64 	%r168, %rd60;
	cvt.u32.u64 	%r169, %rd502;
	div.u32 	%r170, %r169, %r168;
	mul.lo.s32 	%r171, %r170, %r168;
	sub.s32 	%r172, %r169, %r171;
	cvt.u64.u32 	%rd524, %r170;
	cvt.u64.u32 	%rd507, %r172;
	bra.uni 	$L__BB500_29;
$L__BB500_28:
	div.s64 	%rd524, %rd502, %rd60;
	mul.lo.s64 	%rd448, %rd524, %rd60;
	sub.s64 	%rd507, %rd502, %rd448;
$L__BB500_29:
	mad.lo.s64 	%rd531, %rd507, %rd67, %rd59;
	add.s32 	%r202, %r202, -4;
	add.s32 	%r201, %r201, 4;
	setp.ne.s32 	%p55, %r201, 0;
	@%p55 bra 	$L__BB500_5;
	add.s32 	%r204, %r202, 1;
$L__BB500_31:
	and.b32  	%r19, %r6, 3;
	setp.eq.s32 	%p56, %r19, 0;
	@%p56 bra 	$L__BB500_54;
	setp.eq.s32 	%p57, %r19, 1;
	@%p57 bra 	$L__BB500_46;
	mul.wide.u32 	%rd450, %r204, 8;
	add.s64 	%rd451, %rd2, %rd450;
	ld.global.u64 	%rd82, [%rd451];
	or.b64  	%rd452, %rd526, %rd82;
	and.b64  	%rd453, %rd452, -4294967296;
	setp.ne.s64 	%p58, %rd453, 0;
	@%p58 bra 	$L__BB500_35;
	cvt.u32.u64 	%r173, %rd82;
	cvt.u32.u64 	%r174, %rd526;
	div.u32 	%r175, %r174, %r173;
	mul.lo.s32 	%r176, %r175, %r173;
	sub.s32 	%r177, %r174, %r176;
	cvt.u64.u32 	%rd514, %r175;
	cvt.u64.u32 	%rd515, %r177;
	bra.uni 	$L__BB500_36;
$L__BB500_35:
	div.s64 	%rd514, %rd526, %rd82;
	mul.lo.s64 	%rd454, %rd514, %rd82;
	sub.s64 	%rd515, %rd526, %rd454;
$L__BB500_36:
	add.s64 	%rd456, %rd1, %rd450;
	ld.global.u64 	%rd89, [%rd456];
	mad.lo.s64 	%rd90, %rd89, %rd515, %rd530;
	or.b64  	%rd457, %rd524, %rd82;
	and.b64  	%rd458, %rd457, -4294967296;
	setp.ne.s64 	%p59, %rd458, 0;
	@%p59 bra 	$L__BB500_38;
	cvt.u32.u64 	%r178, %rd82;
	cvt.u32.u64 	%r179, %rd524;
	div.u32 	%r180, %r179, %r178;
	mul.lo.s32 	%r181, %r180, %r178;
	sub.s32 	%r182, %r179, %r181;
	cvt.u64.u32 	%rd516, %r180;
	cvt.u64.u32 	%rd517, %r182;
	bra.uni 	$L__BB500_39;
$L__BB500_38:
	div.s64 	%rd516, %rd524, %rd82;
	mul.lo.s64 	%rd459, %rd516, %rd82;
	sub.s64 	%rd517, %rd524, %rd459;
$L__BB500_39:
	mad.lo.s64 	%rd97, %rd517, %rd89, %rd531;
	add.s32 	%r20, %r204, -1;
	mul.wide.u32 	%rd460, %r20, 8;
	add.s64 	%rd461, %rd2, %rd460;
	ld.global.u64 	%rd98, [%rd461];
	or.b64  	%rd462, %rd514, %rd98;
	and.b64  	%rd463, %rd462, -4294967296;
	setp.ne.s64 	%p60, %rd463, 0;
	@%p60 bra 	$L__BB500_41;
	cvt.u32.u64 	%r183, %rd98;
	cvt.u32.u64 	%r184, %rd514;
	div.u32 	%r185, %r184, %r183;
	mul.lo.s32 	%r186, %r185, %r183;
	sub.s32 	%r187, %r184, %r186;
	cvt.u64.u32 	%rd526, %r185;
	cvt.u64.u32 	%rd519, %r187;
	bra.uni 	$L__BB500_42;
$L__BB500_41:
	div.s64 	%rd526, %rd514, %rd98;
	mul.lo.s64 	%rd464, %rd526, %rd98;
	sub.s64 	%rd519, %rd514, %rd464;
$L__BB500_42:
	add.s64 	%rd466, %rd1, %rd460;
	ld.global.u64 	%rd105, [%rd466];
	mad.lo.s64 	%rd530, %rd105, %rd519, %rd90;
	or.b64  	%rd467, %rd516, %rd98;
	and.b64  	%rd468, %rd467, -4294967296;
	setp.ne.s64 	%p61, %rd468, 0;
	@%p61 bra 	$L__BB500_44;
	cvt.u32.u64 	%r188, %rd98;
	cvt.u32.u64 	%r189, %rd516;
	div.u32 	%r190, %r189, %r188;
	mul.lo.s32 	%r191, %r190, %r188;
	sub.s32 	%r192, %r189, %r191;
	cvt.u64.u32 	%rd524, %r190;
	cvt.u64.u32 	%rd521, %r192;
	bra.uni 	$L__BB500_45;
$L__BB500_44:
	div.s64 	%rd524, %rd516, %rd98;
	mul.lo.s64 	%rd469, %rd524, %rd98;
	sub.s64 	%rd521, %rd516, %rd469;
$L__BB500_45:
	mad.lo.s64 	%rd531, %rd521, %rd105, %rd97;
	add.s32 	%r204, %r204, -2;
$L__BB500_46:
	and.b32  	%r193, %r6, 1;
	setp.eq.b32 	%p62, %r193, 1;
	not.pred 	%p63, %p62;
	@%p63 bra 	$L__BB500_54;
	mul.wide.u32 	%rd470, %r204, 8;
	add.s64 	%rd471, %rd2, %rd470;
	ld.global.u64 	%rd120, [%rd471];
	or.b64  	%rd472, %rd526, %rd120;
	and.b64  	%rd473, %rd472, -4294967296;
	setp.ne.s64 	%p64, %rd473, 0;
	@%p64 bra 	$L__BB500_49;
	cvt.u32.u64 	%r194, %rd120;
	cvt.u32.u64 	%r195, %rd526;
	rem.u32 	%r196, %r195, %r194;
	cvt.u64.u32 	%rd528, %r196;
	bra.uni 	$L__BB500_50;
$L__BB500_49:
	rem.s64 	%rd528, %rd526, %rd120;
$L__BB500_50:
	add.s64 	%rd475, %rd1, %rd470;
	ld.global.u64 	%rd124, [%rd475];
	mad.lo.s64 	%rd530, %rd124, %rd528, %rd530;
	or.b64  	%rd476, %rd524, %rd120;
	and.b64  	%rd477, %rd476, -4294967296;
	setp.ne.s64 	%p65, %rd477, 0;
	@%p65 bra 	$L__BB500_52;
	cvt.u32.u64 	%r197, %rd120;
	cvt.u32.u64 	%r198, %rd524;
	rem.u32 	%r199, %r198, %r197;
	cvt.u64.u32 	%rd529, %r199;
	bra.uni 	$L__BB500_53;
$L__BB500_52:
	rem.s64 	%rd529, %rd524, %rd120;
$L__BB500_53:
	mad.lo.s64 	%rd531, %rd529, %rd124, %rd531;
$L__BB500_54:
	shl.b64 	%rd478, %rd530, 3;
	add.s64 	%rd479, %rd572, %rd478;
	ld.global.f64 	%fd2, [%rd479];
	setp.eq.f64 	%p67, %fd2, 0d0000000000000000;
	mov.pred 	%p87, 0;
	@%p67 bra 	$L__BB500_56;
	shl.b64 	%rd480, %rd531, 3;
	add.s64 	%rd481, %rd572, %rd480;
	ld.global.f64 	%fd3, [%rd481];
	setp.neu.f64 	%p87, %fd3, 0d0000000000000000;
$L__BB500_56:
	selp.u16 	%rs3, 1, 0, %p87;
	st.shared.u8 	[%r5], %rs3;
	bra.uni 	$L__BB500_117;
$L__BB500_57:
	cvt.u64.u32 	%rd132, %r4;
	setp.le.u64 	%p19, %rd265, %rd132;
	@%p19 bra 	$L__BB500_117;
	mad.lo.s64 	%rd563, %rd4, %rd265, %rd132;
	cvt.u32.u64 	%r23, %rd264;
	add.s32 	%r208, %r23, -1;
	setp.lt.s32 	%p20, %r208, 0;
	@%p20 bra 	$L__BB500_116;
	and.b32  	%r25, %r23, 7;
	setp.lt.u32 	%p21, %r208, 7;
	@%p21 bra 	$L__BB500_87;
	add.s32 	%r206, %r23, -4;
	and.b32  	%r57, %r23, -8;
	neg.s32 	%r205, %r57;
$L__BB500_61:
	.pragma "nounroll";
	add.s32 	%r30, %r206, 3;
	mul.wide.u32 	%rd274, %r30, 8;
	add.s64 	%rd275, %rd2, %rd274;
	ld.global.u64 	%rd136, [%rd275];
	or.b64  	%rd276, %rd563, %rd136;
	and.b64  	%rd277, %rd276, -4294967296;
	setp.ne.s64 	%p22, %rd277, 0;
	@%p22 bra 	$L__BB500_63;
	cvt.u32.u64 	%r58, %rd136;
	cvt.u32.u64 	%r59, %rd563;
	div.u32 	%r60, %r59, %r58;
	mul.lo.s32 	%r61, %r60, %r58;
	sub.s32 	%r62, %r59, %r61;
	cvt.u64.u32 	%rd534, %r60;
	cvt.u64.u32 	%rd535, %r62;
	bra.uni 	$L__BB500_64;
$L__BB500_63:
	div.s64 	%rd534, %rd563, %rd136;
	mul.lo.s64 	%rd278, %rd534, %rd136;
	sub.s64 	%rd535, %rd563, %rd278;
$L__BB500_64:
	add.s64 	%rd280, %rd1, %rd274;
	ld.global.u64 	%rd281, [%rd280];
	mul.lo.s64 	%rd143, %rd281, %rd535;
	add.s32 	%r31, %r206, 2;
	mul.wide.u32 	%rd282, %r31, 8;
	add.s64 	%rd283, %rd2, %rd282;
	ld.global.u64 	%rd144, [%rd283];
	or.b64  	%rd284, %rd534, %rd144;
	and.b64  	%rd285, %rd284, -4294967296;
	setp.ne.s64 	%p23, %rd285, 0;
	@%p23 bra 	$L__BB500_66;
	cvt.u32.u64 	%r63, %rd144;
	cvt.u32.u64 	%r64, %rd534;
	div.u32 	%r65, %r64, %r63;
	mul.lo.s32 	%r66, %r65, %r63;
	sub.s32 	%r67, %r64, %r66;
	cvt.u64.u32 	%rd536, %r65;
	cvt.u64.u32 	%rd537, %r67;
	bra.uni 	$L__BB500_67;
$L__BB500_66:
	div.s64 	%rd536, %rd534, %rd144;
	mul.lo.s64 	%rd286, %rd536, %rd144;
	sub.s64 	%rd537, %rd534, %rd286;
$L__BB500_67:
	add.s64 	%rd288, %rd1, %rd282;
	ld.global.u64 	%rd289, [%rd288];
	mad.lo.s64 	%rd151, %rd289, %rd537, %rd143;
	add.s32 	%r32, %r206, 1;
	mul.wide.u32 	%rd290, %r32, 8;
	add.s64 	%rd291, %rd2, %rd290;
	ld.global.u64 	%rd152, [%rd291];
	or.b64  	%rd292, %rd536, %rd152;
	and.b64  	%rd293, %rd292, -4294967296;
	setp.ne.s64 	%p24, %rd293, 0;
	@%p24 bra 	$L__BB500_69;
	cvt.u32.u64 	%r68, %rd152;
	cvt.u32.u64 	%r69, %rd536;
	div.u32 	%r70, %r69, %r68;
	mul.lo.s32 	%r71, %r70, %r68;
	sub.s32 	%r72, %r69, %r71;
	cvt.u64.u32 	%rd538, %r70;
	cvt.u64.u32 	%rd539, %r72;
	bra.uni 	$L__BB500_70;
$L__BB500_69:
	div.s64 	%rd538, %rd536, %rd152;
	mul.lo.s64 	%rd294, %rd538, %rd152;
	sub.s64 	%rd539, %rd536, %rd294;
$L__BB500_70:
	add.s64 	%rd296, %rd1, %rd290;
	ld.global.u64 	%rd297, [%rd296];
	mad.lo.s64 	%rd159, %rd297, %rd539, %rd151;
	add.s32 	%r33, %r206, -4;
	mul.wide.u32 	%rd298, %r206, 8;
	add.s64 	%rd299, %rd2, %rd298;
	ld.global.u64 	%rd160, [%rd299];
	or.b64  	%rd300, %rd538, %rd160;
	and.b64  	%rd301, %rd300, -4294967296;
	setp.ne.s64 	%p25, %rd301, 0;
	@%p25 bra 	$L__BB500_72;
	cvt.u32.u64 	%r73, %rd160;
	cvt.u32.u64 	%r74, %rd538;
	div.u32 	%r75, %r74, %r73;
	mul.lo.s32 	%r76, %r75, %r73;
	sub.s32 	%r77, %r74, %r76;
	cvt.u64.u32 	%rd540, %r75;
	cvt.u64.u32 	%rd541, %r77;
	bra.uni 	$L__BB500_73;
$L__BB500_72:
	div.s64 	%rd540, %rd538, %rd160;
	mul.lo.s64 	%rd302, %rd540, %rd160;
	sub.s64 	%rd541, %rd538, %rd302;
$L__BB500_73:
	add.s64 	%rd304, %rd1, %rd298;
	ld.global.u64 	%rd305, [%rd304];
	mad.lo.s64 	%rd167, %rd305, %rd541, %rd159;
	add.s32 	%r34, %r206, -1;
	mul.wide.u32 	%rd306, %r34, 8;
	add.s64 	%rd307, %rd2, %rd306;
	ld.global.u64 	%rd168, [%rd307];
	or.b64  	%rd308, %rd540, %rd168;
	and.b64  	%rd309, %rd308, -4294967296;
	setp.ne.s64 	%p26, %rd309, 0;
	@%p26 bra 	$L__BB500_75;
	cvt.u32.u64 	%r78, %rd168;
	cvt.u32.u64 	%r79, %rd540;
	div.u32 	%r80, %r79, %r78;
	mul.lo.s32 	%r81, %r80, %r78;
	sub.s32 	%r82, %r79, %r81;
	cvt.u64.u32 	%rd542, %r80;
	cvt.u64.u32 	%rd543, %r82;
	bra.uni 	$L__BB500_76;
$L__BB500_75:
	div.s64 	%rd542, %rd540, %rd168;
	mul.lo.s64 	%rd310, %rd542, %rd168;
	sub.s64 	%rd543, %rd540, %rd310;
$L__BB500_76:
	add.s64 	%rd312, %rd1, %rd306;
	ld.global.u64 	%rd313, [%rd312];
	mad.lo.s64 	%rd175, %rd313, %rd543, %rd167;
	add.s32 	%r35, %r206, -2;
	mul.wide.u32 	%rd314, %r35, 8;
	add.s64 	%rd315, %rd2, %rd314;
	ld.global.u64 	%rd176, [%rd315];
	or.b64  	%rd316, %rd542, %rd176;
	and.b64  	%rd317, %rd316, -4294967296;
	setp.ne.s64 	%p27, %rd317, 0;
	@%p27 bra 	$L__BB500_78;
	cvt.u32.u64 	%r83, %rd176;
	cvt.u32.u64 	%r84, %rd542;
	div.u32 	%r85, %r84, %r83;
	mul.lo.s32 	%r86, %r85, %r83;
	sub.s32 	%r87, %r84, %r86;
	cvt.u64.u32 	%rd544, %r85;
	cvt.u64.u32 	%rd545, %r87;
	bra.uni 	$L__BB500_79;
$L__BB500_78:
	div.s64 	%rd544, %rd542, %rd176;
	mul.lo.s64 	%rd318, %rd544, %rd176;
	sub.s64 	%rd545, %rd542, %rd318;
$L__BB500_79:
	add.s64 	%rd320, %rd1, %rd314;
	ld.global.u64 	%rd321, [%rd320];
	mad.lo.s64 	%rd183, %rd321, %rd545, %rd175;
	add.s32 	%r36, %r206, -3;
	mul.wide.u32 	%rd322, %r36, 8;
	add.s64 	%rd323, %rd2, %rd322;
	ld.global.u64 	%rd184, [%rd323];
	or.b64  	%rd324, %rd544, %rd184;
	and.b64  	%rd325, %rd324, -4294967296;
	setp.ne.s64 	%p28, %rd325, 0;
	@%p28 bra 	$L__BB500_81;
	cvt.u32.u64 	%r88, %rd184;
	cvt.u32.u64 	%r89, %rd544;
	div.u32 	%r90, %r89, %r88;
	mul.lo.s32 	%r91, %r90, %r88;
	sub.s32 	%r92, %r89, %r91;
	cvt.u64.u32 	%rd546, %r90;
	cvt.u64.u32 	%rd547, %r92;
	bra.uni 	$L__BB500_82;
$L__BB500_81:
	div.s64 	%rd546, %rd544, %rd184;
	mul.lo.s64 	%rd326, %rd546, %rd184;
	sub.s64 	%rd547, %rd544, %rd326;
$L__BB500_82:
	add.s64 	%rd328, %rd1, %rd322;
	ld.global.u64 	%rd329, [%rd328];
	mad.lo.s64 	%rd191, %rd329, %rd547, %rd183;
	mul.wide.u32 	%rd330, %r33, 8;
	add.s64 	%rd331, %rd2, %rd330;
	ld.global.u64 	%rd192, [%rd331];
	or.b64  	%rd332, %rd546, %rd192;
	and.b64  	%rd333, %rd332, -4294967296;
	setp.ne.s64 	%p29, %rd333, 0;
	@%p29 bra 	$L__BB500_84;
	cvt.u32.u64 	%r93, %rd192;
	cvt.u32.u64 	%r94, %rd546;
	div.u32 	%r95, %r94, %r93;
	mul.lo.s32 	%r96, %r95, %r93;
	sub.s32 	%r97, %r94, %r96;
	cvt.u64.u32 	%rd563, %r95;
	cvt.u64.u32 	%rd549, %r97;
	bra.uni 	$L__BB500_85;
$L__BB500_84:
	div.s64 	%rd563, %rd546, %rd192;
	mul.lo.s64 	%rd334, %rd563, %rd192;
	sub.s64 	%rd549, %rd546, %rd334;
$L__BB500_85:
	add.s64 	%rd336, %rd1, %rd330;
	ld.global.u64 	%rd337, [%rd336];
	mad.lo.s64 	%rd338, %rd337, %rd549, %rd191;
	shl.b64 	%rd339, %rd338, 3;
	add.s64 	%rd572, %rd572, %rd339;
	add.s32 	%r206, %r206, -8;
	add.s32 	%r205, %r205, 8;
	setp.ne.s32 	%p30, %r205, 0;
	@%p30 bra 	$L__BB500_61;
	add.s32 	%r208, %r206, 3;
$L__BB500_87:
	setp.eq.s32 	%p31, %r25, 0;
	@%p31 bra 	$L__BB500_116;
	and.b32  	%r41, %r23, 3;
	setp.lt.u32 	%p32, %r25, 4;
	@%p32 bra 	$L__BB500_102;
	mul.wide.u32 	%rd341, %r208, 8;
	add.s64 	%rd342, %rd2, %rd341;
	ld.global.u64 	%rd203, [%rd342];
	or.b64  	%rd343, %rd563, %rd203;
	and.b64  	%rd344, %rd343, -4294967296;
	setp.ne.s64 	%p33, %rd344, 0;
	@%p33 bra 	$L__BB500_91;
	cvt.u32.u64 	%r98, %rd203;
	cvt.u32.u64 	%r99, %rd563;
	div.u32 	%r100, %r99, %r98;
	mul.lo.s32 	%r101, %r100, %r98;
	sub.s32 	%r102, %r99, %r101;
	cvt.u64.u32 	%rd553, %r100;
	cvt.u64.u32 	%rd554, %r102;
	bra.uni 	$L__BB500_92;
$L__BB500_91:
	div.s64 	%rd553, %rd563, %rd203;
	mul.lo.s64 	%rd345, %rd553, %rd203;
	sub.s64 	%rd554, %rd563, %rd345;
$L__BB500_92:
	add.s64 	%rd347, %rd1, %rd341;
	ld.global.u64 	%rd348, [%rd347];
	mul.lo.s64 	%rd210, %rd348, %rd554;
	add.s32 	%r42, %r208, -1;
	mul.wide.u32 	%rd349, %r42, 8;
	add.s64 	%rd350, %rd2, %rd349;
	ld.global.u64 	%rd211, [%rd350];
	or.b64  	%rd351, %rd553, %rd211;
	and.b64  	%rd352, %rd351, -4294967296;
	setp.ne.s64 	%p34, %rd352, 0;
	@%p34 bra 	$L__BB500_94;
	cvt.u32.u64 	%r103, %rd211;
	cvt.u32.u64 	%r104, %rd553;
	div.u32 	%r105, %r104, %r103;
	mul.lo.s32 	%r106, %r105, %r103;
	sub.s32 	%r107, %r104, %r106;
	cvt.u64.u32 	%rd555, %r105;
	cvt.u64.u32 	%rd556, %r107;
	bra.uni 	$L__BB500_95;
$L__BB500_94:
	div.s64 	%rd555, %rd553, %rd211;
	mul.lo.s64 	%rd353, %rd555, %rd211;
	sub.s64 	%rd556, %rd553, %rd353;
$L__BB500_95:
	add.s64 	%rd355, %rd1, %rd349;
	ld.global.u64 	%rd356, [%rd355];
	mad.lo.s64 	%rd218, %rd356, %rd556, %rd210;
	add.s32 	%r43, %r208, -2;
	mul.wide.u32 	%rd357, %r43, 8;
	add.s64 	%rd358, %rd2, %rd357;
	ld.global.u64 	%rd219, [%rd358];
	or.b64  	%rd359, %rd555, %rd219;
	and.b64  	%rd360, %rd359, -4294967296;
	setp.ne.s64 	%p35, %rd360, 0;
	@%p35 bra 	$L__BB500_97;
	cvt.u32.u64 	%r108, %rd219;
	cvt.u32.u64 	%r109, %rd555;
	div.u32 	%r110, %r109, %r108;
	mul.lo.s32 	%r111, %r110, %r108;
	sub.s32 	%r112, %r109, %r111;
	cvt.u64.u32 	%rd557, %r110;
	cvt.u64.u32 	%rd558, %r112;
	bra.uni 	$L__BB500_98;
$L__BB500_97:
	div.s64 	%rd557, %rd555, %rd219;
	mul.lo.s64 	%rd361, %rd557, %rd219;
	sub.s64 	%rd558, %rd555, %rd361;
$L__BB500_98:
	add.s64 	%rd363, %rd1, %rd357;
	ld.global.u64 	%rd364, [%rd363];
	mad.lo.s64 	%rd226, %rd364, %rd558, %rd218;
	add.s32 	%r44, %r208, -3;
	mul.wide.u32 	%rd365, %r44, 8;
	add.s64 	%rd366, %rd2, %rd365;
	ld.global.u64 	%rd227, [%rd366];
	or.b64  	%rd367, %rd557, %rd227;
	and.b64  	%rd368, %rd367, -4294967296;
	setp.ne.s64 	%p36, %rd368, 0;
	@%p36 bra 	$L__BB500_100;
	cvt.u32.u64 	%r113, %rd227;
	cvt.u32.u64 	%r114, %rd557;
	div.u32 	%r115, %r114, %r113;
	mul.lo.s32 	%r116, %r115, %r113;
	sub.s32 	%r117, %r114, %r116;
	cvt.u64.u32 	%rd563, %r115;
	cvt.u64.u32 	%rd560, %r117;
	bra.uni 	$L__BB500_101;
$L__BB500_100:
	div.s64 	%rd563, %rd557, %rd227;
	mul.lo.s64 	%rd369, %rd563, %rd227;
	sub.s64 	%rd560, %rd557, %rd369;
$L__BB500_101:
	add.s64 	%rd371, %rd1, %rd365;
	ld.global.u64 	%rd372, [%rd371];
	mad.lo.s64 	%rd373, %rd372, %rd560, %rd226;
	shl.b64 	%rd374, %rd373, 3;
	add.s64 	%rd572, %rd572, %rd374;
	add.s32 	%r208, %r208, -4;
$L__BB500_102:
	setp.eq.s32 	%p37, %r41, 0;
	@%p37 bra 	$L__BB500_116;
	setp.eq.s32 	%p38, %r41, 1;
	@%p38 bra 	$L__BB500_111;
	mul.wide.u32 	%rd376, %r208, 8;
	add.s64 	%rd377, %rd2, %rd376;
	ld.global.u64 	%rd238, [%rd377];
	or.b64  	%rd378, %rd563, %rd238;
	and.b64  	%rd379, %rd378, -4294967296;
	setp.ne.s64 	%p39, %rd379, 0;
	@%p39 bra 	$L__BB500_106;
	cvt.u32.u64 	%r118, %rd238;
	cvt.u32.u64 	%r119, %rd563;
	div.u32 	%r120, %r119, %r118;
	mul.lo.s32 	%r121, %r120, %r118;
	sub.s32 	%r122, %r119, %r121;
	cvt.u64.u32 	%rd564, %r120;
	cvt.u64.u32 	%rd565, %r122;
	bra.uni 	$L__BB500_107;
$L__BB500_106:
	div.s64 	%rd564, %rd563, %rd238;
	mul.lo.s64 	%rd380, %rd564, %rd238;
	sub.s64 	%rd565, %rd563, %rd380;
$L__BB500_107:
	add.s64 	%rd382, %rd1, %rd376;
	ld.global.u64 	%rd383, [%rd382];
	mul.lo.s64 	%rd245, %rd383, %rd565;
	add.s32 	%r47, %r208, -1;
	mul.wide.u32 	%rd384, %r47, 8;
	add.s64 	%rd385, %rd2, %rd384;
	ld.global.u64 	%rd246, [%rd385];
	or.b64  	%rd386, %rd564, %rd246;
	and.b64  	%rd387, %rd386, -4294967296;
	setp.ne.s64 	%p40, %rd387, 0;
	@%p40 bra 	$L__BB500_109;
	cvt.u32.u64 	%r123, %rd246;
	cvt.u32.u64 	%r124, %rd564;
	div.u32 	%r125, %r124, %r123;
	mul.lo.s32 	%r126, %r125, %r123;
	sub.s32 	%r127, %r124, %r126;
	cvt.u64.u32 	%rd563, %r125;
	cvt.u64.u32 	%rd567, %r127;
	bra.uni 	$L__BB500_110;
$L__BB500_109:
	div.s64 	%rd563, %rd564, %rd246;
	mul.lo.s64 	%rd388, %rd563, %rd246;
	sub.s64 	%rd567, %rd564, %rd388;
$L__BB500_110:
	add.s64 	%rd390, %rd1, %rd384;
	ld.global.u64 	%rd391, [%rd390];
	mad.lo.s64 	%rd392, %rd391, %rd567, %rd245;
	shl.b64 	%rd393, %rd392, 3;
	add.s64 	%rd572, %rd572, %rd393;
	add.s32 	%r208, %r208, -2;
$L__BB500_111:
	and.b32  	%r128, %r23, 1;
	setp.eq.b32 	%p41, %r128, 1;
	not.pred 	%p42, %p41;
	@%p42 bra 	$L__BB500_116;
	mul.wide.u32 	%rd394, %r208, 8;
	add.s64 	%rd395, %rd2, %rd394;
	ld.global.u64 	%rd257, [%rd395];
	or.b64  	%rd396, %rd563, %rd257;
	and.b64  	%rd397, %rd396, -4294967296;
	setp.ne.s64 	%p43, %rd397, 0;
	@%p43 bra 	$L__BB500_114;
	cvt.u32.u64 	%r129, %rd257;
	cvt.u32.u64 	%r130, %rd563;
	rem.u32 	%r131, %r130, %r129;
	cvt.u64.u32 	%rd571, %r131;
	bra.uni 	$L__BB500_115;
$L__BB500_114:
	rem.s64 	%rd571, %rd563, %rd257;
$L__BB500_115:
	add.s64 	%rd399, %rd1, %rd394;
	ld.global.u64 	%rd400, [%rd399];
	mul.lo.s64 	%rd401, %rd400, %rd571;
	shl.b64 	%rd402, %rd401, 3;
	add.s64 	%rd572, %rd572, %rd402;
$L__BB500_116:
	ld.global.f64 	%fd1, [%rd572];
	setp.neu.f64 	%p44, %fd1, 0d0000000000000000;
	selp.u16 	%rs2, 1, 0, %p44;
	st.shared.u8 	[%r5], %rs2;
$L__BB500_117:
	bar.sync 	0;
	setp.lt.u32 	%p68, %r210, 66;
	@%p68 bra 	$L__BB500_123;
$L__BB500_118:
	shr.u32 	%r51, %r210, 1;
	setp.ge.u32 	%p69, %r1, %r51;
	@%p69 bra 	$L__BB500_122;
	ld.shared.u8 	%rs4, [%r5];
	setp.eq.s16 	%p71, %rs4, 0;
	mov.pred 	%p88, 0;
	@%p71 bra 	$L__BB500_121;
	add.s32 	%r200, %r5, %r51;
	ld.shared.u8 	%rs5, [%r200];
	setp.ne.s16 	%p88, %rs5, 0;
$L__BB500_121:
	selp.u16 	%rs6, 1, 0, %p88;
	st.shared.u8 	[%r5], %rs6;
$L__BB500_122:
	bar.sync 	0;
	setp.gt.u32 	%p72, %r210, 131;
	mov.u32 	%r210, %r51;
	@%p72 bra 	$L__BB500_118;
$L__BB500_123:
	setp.gt.u32 	%p73, %r1, 31;
	@%p73 bra 	$L__BB500_138;
	ld.volatile.shared.u8 	%rs7, [%r5];
	setp.eq.s16 	%p75, %rs7, 0;
	mov.pred 	%p89, 0;
	@%p75 bra 	$L__BB500_126;
	ld.volatile.shared.u8 	%rs8, [%r5+32];
	setp.ne.s16 	%p89, %rs8, 0;
$L__BB500_126:
	selp.u16 	%rs9, 1, 0, %p89;
	st.volatile.shared.u8 	[%r5], %rs9;
	ld.volatile.shared.u8 	%rs10, [%r5];
	setp.eq.s16 	%p77, %rs10, 0;
	mov.pred 	%p90, 0;
	@%p77 bra 	$L__BB500_128;
	ld.volatile.shared.u8 	%rs11, [%r5+16];
	setp.ne.s16 	%p90, %rs11, 0;
$L__BB500_128:
	selp.u16 	%rs12, 1, 0, %p90;
	st.volatile.shared.u8 	[%r5], %rs12;
	ld.volatile.shared.u8 	%rs13, [%r5];
	setp.eq.s16 	%p79, %rs13, 0;
	mov.pred 	%p91, 0;
	@%p79 bra 	$L__BB500_130;
	ld.volatile.shared.u8 	%rs14, [%r5+8];
	setp.ne.s16 	%p91, %rs14, 0;
$L__BB500_130:
	selp.u16 	%rs15, 1, 0, %p91;
	st.volatile.shared.u8 	[%r5], %rs15;
	ld.volatile.shared.u8 	%rs16, [%r5];
	setp.eq.s16 	%p81, %rs16, 0;
	mov.pred 	%p92, 0;
	@%p81 bra 	$L__BB500_132;
	ld.volatile.shared.u8 	%rs17, [%r5+4];
	setp.ne.s16 	%p92, %rs17, 0;
$L__BB500_132:
	selp.u16 	%rs18, 1, 0, %p92;
	st.volatile.shared.u8 	[%r5], %rs18;
	ld.volatile.shared.u8 	%rs19, [%r5];
	setp.eq.s16 	%p83, %rs19, 0;
	mov.pred 	%p93, 0;
	@%p83 bra 	$L__BB500_134;
	ld.volatile.shared.u8 	%rs20, [%r5+2];
	setp.ne.s16 	%p93, %rs20, 0;
$L__BB500_134:
	selp.u16 	%rs21, 1, 0, %p93;
	st.volatile.shared.u8 	[%r5], %rs21;
	ld.volatile.shared.u8 	%rs22, [%r5];
	setp.eq.s16 	%p85, %rs22, 0;
	mov.pred 	%p94, 0;
	@%p85 bra 	$L__BB500_136;
	ld.volatile.shared.u8 	%rs23, [%r5+1];
	setp.ne.s16 	%p94, %rs23, 0;
$L__BB500_136:
	selp.u16 	%rs24, 1, 0, %p94;
	st.volatile.shared.u8 	[%r5], %rs24;
	setp.ne.s32 	%p86, %r1, 0;
	@%p86 bra 	$L__BB500_138;
	ld.param.u64 	%rd487, [contiguous_all2_f64_param_8];
	ld.param.u64 	%rd486, [contiguous_all2_f64_param_0];
	ld.shared.u8 	%rs25, [allsdata_f64];
	cvt.u64.u32 	%rd482, %r2;
	mad.lo.s64 	%rd483, %rd487, %rd4, %rd482;
	cvta.to.global.u64 	%rd484, %rd486;
	add.s64 	%rd485, %rd484, %rd483;
	st.global.u8 	[%rd485], %rs25;
$L__BB500_138:
	ret;

}
	// .globl	contiguous_all22_f64
.visible .entry contiguous_all22_f64(
	.param .u64 .ptr .align 1 contiguous_all22_f64_param_0,
	.param .u64 .ptr .align 1 contiguous_all22_f64_param_1,
	.param .u64 contiguous_all22_f64_param_2,
	.param .u64 contiguous_all22_f64_param_3,
	.param .u64 contiguous_all22_f64_param_4,
	.param .u64 contiguous_all22_f64_param_5
)
{
	.reg .pred 	%p<49>;
	.reg .b16 	%rs<28>;
	.reg .b32 	%r<15>;
	.reg .b64 	%rd<24>;

	ld.param.u64 	%rd6, [contiguous_all22_f64_param_0];
	ld.param.u64 	%rd9, [contiguous_all22_f64_param_1];
	ld.param.u64 	%rd10, [contiguous_all22_f64_param_2];
	ld.param.u64 	%rd7, [contiguous_all22_f64_param_3];
	ld.param.u64 	%rd11, [contiguous_all22_f64_param_4];
	ld.param.u64 	%rd8, [contiguous_all22_f64_param_5];
	cvta.to.global.u64 	%rd1, %rd9;
	mov.u32 	%r1, %tid.x;
	mov.u32 	%r2, %ctaid.x;
	mov.u32 	%r14, %ntid.x;
	mul.lo.s32 	%r8, %r2, %r14;
	shl.b32 	%r9, %r8, 1;
	add.s32 	%r4, %r9, %r1;
	mov.u32 	%r10, allsdata_f64;
	add.s32 	%r5, %r10, %r1;
	mov.b16 	%rs1, 1;
	st.shared.u8 	[%r5], %rs1;
	mov.u32 	%r11, %ctaid.y;
	cvt.u64.u32 	%rd12, %r11;
	add.s64 	%rd2, %rd10, %rd12;
	setp.ge.u64 	%p17, %rd2, %rd11;
	@%p17 bra 	$L__BB501_28;
	add.s32 	%r12, %r4, %r14;
	cvt.u64.u32 	%rd3, %r12;
	setp.le.u64 	%p18, %rd7, %rd3;
	@%p18 bra 	$L__BB501_5;
	cvt.u64.u32 	%rd15, %r4;
	mul.lo.s64 	%rd4, %rd2, %rd7;
	add.s64 	%rd16, %rd4, %rd15;
	add.s64 	%rd17, %rd1, %rd16;
	ld.global.u8 	%rs3, [%rd17];
	setp.eq.s16 	%p21, %rs3, 0;
	mov.pred 	%p41, 0;
	@%p21 bra 	$L__BB501_4;
	add.s64 	%rd18, %rd4, %rd3;
	add.s64 	%rd19, %rd1, %rd18;
	ld.global.u8 	%rs4, [%rd19];
	setp.ne.s16 	%p41, %rs4, 0;
$L__BB501_4:
	selp.u16 	%rs5, 1, 0, %p41;
	st.shared.u8 	[%r5], %rs5;
	bra.uni 	$L__BB501_7;
$L__BB501_5:
	cvt.u64.u32 	%rd5, %r4;
	setp.le.u64 	%p19, %rd7, %rd5;
	@%p19 bra 	$L__BB501_7;
	mad.lo.s64 	%rd13, %rd2, %rd7, %rd5;
	add.s64 	%rd14, %rd1, %rd13;
	ld.global.u8 	%rs2, [%rd14];
	st.shared.u8 	[%r5], %rs2;
$L__BB501_7:
	bar.sync 	0;
	setp.lt.u32 	%p22, %r14, 66;
	@%p22 bra 	$L__BB501_13;
$L__BB501_8:
	shr.u32 	%r7, %r14, 1;
	setp.ge.u32 	%p23, %r1, %r7;
	@%p23 bra 	$L__BB501_12;
	ld.shared.u8 	%rs6, [%r5];
	setp.eq.s16 	%p25, %rs6, 0;
	mov.pred 	%p42, 0;
	@%p25 bra 	$L__BB501_11;
	add.s32 	%r13, %r5, %r7;
	ld.shared.u8 	%rs7, [%r13];
	setp.ne.s16 	%p42, %rs7, 0;
$L__BB501_11:
	selp.u16 	%rs8, 1, 0, %p42;
	st.shared.u8 	[%r5], %rs8;
$L__BB501_12:
	bar.sync 	0;
	setp.gt.u32 	%p26, %r14, 131;
	mov.u32 	%r14, %r7;
	@%p26 bra 	$L__BB501_8;
$L__BB501_13:
	setp.gt.u32 	%p27, %r1, 31;
	@%p27 bra 	$L__BB501_28;
	ld.volatile.shared.u8 	%rs9, [%r5];
	setp.eq.s16 	%p29, %rs9, 0;
	mov.pred 	%p43, 0;
	@%p29 bra 	$L__BB501_16;
	ld.volatile.shared.u8 	%rs10, [%r5+32];
	setp.ne.s16 	%p43, %rs10, 0;
$L__BB501_16:
	selp.u16 	%rs11, 1, 0, %p43;
	st.volatile.shared.u8 	[%r5], %rs11;
	ld.volatile.shared.u8 	%rs12, [%r5];
	setp.eq.s16 	%p31, %rs12, 0;
	mov.pred 	%p44, 0;
	@%p31 bra 	$L__BB501_18;
	ld.volatile.shared.u8 	%rs13, [%r5+16];
	setp.ne.s16 	%p44, %rs13, 0;
$L__BB501_18:
	selp.u16 	%rs14, 1, 0, %p44;
	st.volatile.shared.u8 	[%r5], %rs14;
	ld.volatile.shared.u8 	%rs15, [%r5];
	setp.eq.s16 	%p33, %rs15, 0;
	mov.pred 	%p45, 0;
	@%p33 bra 	$L__BB501_20;
	ld.volatile.shared.u8 	%rs16, [%r5+8];
	setp.ne.s16 	%p45, %rs16, 0;
$L__BB501_20:
	selp.u16 	%rs17, 1, 0, %p45;
	st.volatile.shared.u8 	[%r5], %rs17;
	ld.volatile.shared.u8 	%rs18, [%r5];
	setp.eq.s16 	%p35, %rs18, 0;
	mov.pred 	%p46, 0;
	@%p35 bra 	$L__BB501_22;
	ld.volatile.shared.u8 	%rs19, [%r5+4];
	setp.ne.s16 	%p46, %rs19, 0;
$L__BB501_22:
	selp.u16 	%rs20, 1, 0, %p46;
	st.volatile.shared.u8 	[%r5], %rs20;
	ld.volatile.shared.u8 	%rs21, [%r5];
	setp.eq.s16 	%p37, %rs21, 0;
	mov.pred 	%p47, 0;
	@%p37 bra 	$L__BB501_24;
	ld.volatile.shared.u8 	%rs22, [%r5+2];
	setp.ne.s16 	%p47, %rs22, 0;
$L__BB501_24:
	selp.u16 	%rs23, 1, 0, %p47;
	st.volatile.shared.u8 	[%r5], %rs23;
	ld.volatile.shared.u8 	%rs24, [%r5];
	setp.eq.s16 	%p39, %rs24, 0;
	mov.pred 	%p48, 0;
	@%p39 bra 	$L__BB501_26;
	ld.volatile.shared.u8 	%rs25, [%r5+1];
	setp.ne.s16 	%p48, %rs25, 0;
$L__BB501_26:
	selp.u16 	%rs26, 1, 0, %p48;
	st.volatile.shared.u8 	[%r5], %rs26;
	setp.ne.s32 	%p40, %r1, 0;
	@%p40 bra 	$L__BB501_28;
	ld.shared.u8 	%rs27, [allsdata_f64];
	cvt.u64.u32 	%rd20, %r2;
	mad.lo.s64 	%rd21, %rd8, %rd2, %rd20;
	cvta.to.global.u64 	%rd22, %rd6;
	add.s64 	%rd23, %rd22, %rd21;
	st.global.u8 	[%rd23], %rs27;
$L__BB501_28:
	ret;

}
	// .globl	contiguous_all3_f64
.visible .entry contiguous_all3_f64(
	.param .u64 .ptr .align 1 contiguous_all3_f64_param_0,
	.param .u64 .ptr .align 1 contiguous_all3_f64_param_1,
	.param .u64 .ptr .align 1 contiguous_all3_f64_param_2,
	.param .u64 .ptr .align 1 contiguous_all3_f64_param_3,
	.param .u64 contiguous_all3_f64_param_4,
	.param .u64 contiguous_all3_f64_param_5,
	.param .u64 contiguous_all3_f64_param_6
)
{
	.reg .pred 	%p<81>;
	.reg .b16 	%rs<49>;
	.reg .b32 	%r<188>;
	.reg .b64 	%rd<307>;
	.reg .b64 	%fd<2>;

	ld.param.u64 	%rd144, [contiguous_all3_f64_param_0];
	ld.param.u64 	%rd145, [contiguous_all3_f64_param_1];
	ld.param.u64 	%rd148, [contiguous_all3_f64_param_2];
	ld.param.u64 	%rd149, [contiguous_all3_f64_param_3];
	ld.param.u64 	%rd146, [contiguous_all3_f64_param_4];
	ld.param.u64 	%rd147, [contiguous_all3_f64_param_5];
	ld.param.u64 	%rd150, [contiguous_all3_f64_param_6];
	cvta.to.global.u64 	%rd1, %rd149;
	cvta.to.global.u64 	%rd2, %rd148;
	mov.u32 	%r1, %tid.y;
	mov.u32 	%r2, %ntid.x;
	mov.u32 	%r3, %tid.x;
	mad.lo.s32 	%r70, %r1, %r2, %r3;
	mov.u32 	%r71, %ctaid.x;
	mad.lo.s32 	%r72, %r71, %r2, %r3;
	mov.u32 	%r4, %ctaid.y;
	mov.u32 	%r5, %ntid.y;
	mad.lo.s32 	%r73, %r4, %r5, %r1;
	mov.u32 	%r74, allsdata_f64;
	add.s32 	%r7, %r74, %r70;
	mov.b16 	%rs16, 1;
	st.shared.u8 	[%r7], %rs16;
	cvt.u64.u32 	%rd3, %r72;
	setp.le.u64 	%p9, %rd147, %rd3;
	cvt.u64.u32 	%rd152, %r73;
	setp.le.u64 	%p10, %rd150, %rd152;
	or.pred  	%p11, %p9, %p10;
	@%p11 bra 	$L__BB502_95;
	cvt.u32.u64 	%r75, %rd3;
	cvt.u32.u64 	%r76, %rd147;
	mad.lo.s32 	%r179, %r73, %r76, %r75;
	cvt.u32.u64 	%r9, %rd146;
	add.s32 	%r178, %r9, -1;
	setp.lt.s32 	%p12, %r178, 0;
	mov.b64 	%rd306, 0;
	@%p12 bra 	$L__BB502_59;
	setp.lt.u32 	%p13, %r178, 7;
	mov.b64 	%rd306, 0;
	@%p13 bra 	$L__BB502_30;
	add.s32 	%r174, %r9, -4;
	and.b32  	%r77, %r9, -8;
	neg.s32 	%r173, %r77;
	mov.b64 	%rd306, 0;
$L__BB502_4:
	.pragma "nounroll";
	add.s32 	%r16, %r174, 3;
	cvt.u64.u32 	%rd5, %r179;
	mul.wide.u32 	%rd157, %r16, 8;
	add.s64 	%rd158, %rd2, %rd157;
	ld.global.u64 	%rd6, [%rd158];
	and.b64  	%rd159, %rd6, -4294967296;
	setp.ne.s64 	%p14, %rd159, 0;
	@%p14 bra 	$L__BB502_6;
	cvt.u32.u64 	%r78, %rd6;
	cvt.u32.u64 	%r79, %rd5;
	div.u32 	%r80, %r79, %r78;
	mul.lo.s32 	%r81, %r80, %r78;
	sub.s32 	%r82, %r79, %r81;
	cvt.u64.u32 	%rd271, %r80;
	cvt.u64.u32 	%rd272, %r82;
	bra.uni 	$L__BB502_7;
$L__BB502_6:
	div.s64 	%rd271, %rd5, %rd6;
	mul.lo.s64 	%rd160, %rd271, %rd6;
	sub.s64 	%rd272, %rd5, %rd160;
$L__BB502_7:
	mul.wide.u32 	%rd161, %r16, 8;
	add.s64 	%rd162, %rd1, %rd161;
	ld.global.u64 	%rd163, [%rd162];
	mad.lo.s64 	%rd13, %rd163, %rd272, %rd306;
	add.s32 	%r17, %r174, 2;
	and.b64  	%rd14, %rd271, 4294967295;
	mul.wide.u32 	%rd164, %r17, 8;
	add.s64 	%rd165, %rd2, %rd164;
	ld.global.u64 	%rd15, [%rd165];
	and.b64  	%rd166, %rd15, -4294967296;
	setp.ne.s64 	%p15, %rd166, 0;
	@%p15 bra 	$L__BB502_9;
	cvt.u32.u64 	%r83, %rd15;
	cvt.u32.u64 	%r84, %rd14;
	div.u32 	%r85, %r84, %r83;
	mul.lo.s32 	%r86, %r85, %r83;
	sub.s32 	%r87, %r84, %r86;
	cvt.u64.u32 	%rd273, %r85;
	cvt.u64.u32 	%rd274, %r87;
	bra.uni 	$L__BB502_10;
$L__BB502_9:
	div.s64 	%rd273, %rd14, %rd15;
	mul.lo.s64 	%rd167, %rd273, %rd15;
	sub.s64 	%rd274, %rd14, %rd167;
$L__BB502_10:
	mul.wide.u32 	%rd168, %r17, 8;
	add.s64 	%rd169, %rd1, %rd168;
	ld.global.u64 	%rd170, [%rd169];
	mad.lo.s64 	%rd22, %rd170, %rd274, %rd13;
	add.s32 	%r18, %r174, 1;
	and.b64  	%rd23, %rd273, 4294967295;
	mul.wide.u32 	%rd171, %r18, 8;
	add.s64 	%rd172, %rd2, %rd171;
	ld.global.u64 	%rd24, [%rd172];
	and.b64  	%rd173, %rd24, -4294967296;
	setp.ne.s64 	%p16, %rd173, 0;
	@%p16 bra 	$L__BB502_12;
	cvt.u32.u64 	%r88, %rd24;
	cvt.u32.u64 	%r89, %rd23;
	div.u32 	%r90, %r89, %r88;
	mul.lo.s32 	%r91, %r90, %r88;
	sub.s32 	%r92, %r89, %r91;
	cvt.u64.u32 	%rd275, %r90;
	cvt.u64.u32 	%rd276, %r92;
	bra.uni 	$L__BB502_13;
$L__BB502_12:
	div.s64 	%rd275, %rd23, %rd24;
	mul.lo.s64 	%rd174, %rd275, %rd24;
	sub.s64 	%rd276, %rd23, %rd174;
$L__BB502_13:
	mul.wide.u32 	%rd175, %r18, 8;
	add.s64 	%rd176, %rd1, %rd175;
	ld.global.u64 	%rd177, [%rd176];
	mad.lo.s64 	%rd31, %rd177, %rd276, %rd22;
	and.b64  	%rd32, %rd275, 4294967295;
	mul.wide.u32 	%rd178, %r174, 8;
	add.s64 	%rd179, %rd2, %rd178;
	ld.global.u64 	%rd33, [%rd179];
	and.b64  	%rd180, %rd33, -4294967296;
	setp.ne.s64 	%p17, %rd180, 0;
	@%p17 bra 	$L__BB502_15;
	cvt.u32.u64 	%r93, %rd33;
	cvt.u32.u64 	%r94, %rd32;
	div.u32 	%r95, %r94, %r93;
	mul.lo.s32 	%r96, %r95, %r93;
	sub.s32 	%r97, %r94, %r96;
	cvt.u64.u32 	%rd277, %r95;
	cvt.u64.u32 	%rd278, %r97;
	bra.uni 	$L__BB502_16;
$L__BB502_15:
	div.s64 	%rd277, %rd32, %rd33;
	mul.lo.s64 	%rd181, %rd277, %rd33;
	sub.s64 	%rd278, %rd32, %rd181;
$L__BB502_16:
	mul.wide.u32 	%rd182, %r174, 8;
	add.s64 	%rd183, %rd1, %rd182;
	ld.global.u64 	%rd184, [%rd183];
	mad.lo.s64 	%rd40, %rd184, %rd278, %rd31;
	add.s32 	%r19, %r174, -1;
	and.b64  	%rd41, %rd277, 4294967295;
	mul.wide.u32 	%rd185, %r19, 8;
	add.s64 	%rd186, %rd2, %rd185;
	ld.global.u64 	%rd42, [%rd186];
	and.b64  	%rd187, %rd42, -4294967296;
	setp.ne.s64 	%p18, %rd187, 0;
	@%p18 bra 	$L__BB502_18;
	cvt.u32.u64 	%r98, %rd42;
	cvt.u32.u64 	%r99, %rd41;
	div.u32 	%r100, %r99, %r98;
	mul.lo.s32 	%r101, %r100, %r98;
	sub.s32 	%r102, %r99, %r101;
	cvt.u64.u32 	%rd279, %r100;
	cvt.u64.u32 	%rd280, %r102;
	bra.uni 	$L__BB502_19;
$L__BB502_18:
	div.s64 	%rd279, %rd41, %rd42;
	mul.lo.s64 	%rd188, %rd279, %rd42;
	sub.s64 	%rd280, %rd41, %rd188;
$L__BB502_19:
	mul.wide.u32 	%rd189, %r19, 8;
	add.s64 	%rd190, %rd1, %rd189;
	ld.global.u64 	%rd191, [%rd190];
	mad.lo.s64 	%rd49, %rd191, %rd280, %rd40;
	add.s32 	%r20, %r174, -2;
	and.b64  	%rd50, %rd279, 4294967295;
	mul.wide.u32 	%rd192, %r20, 8;
	add.s64 	%rd193, %rd2, %rd192;
	ld.global.u64 	%rd51, [%rd193];
	and.b64  	%rd194, %rd51, -4294967296;
	setp.ne.s64 	%p19, %rd194, 0;
	@%p19 bra 	$L__BB502_21;
	cvt.u32.u64 	%r103, %rd51;
	cvt.u32.u64 	%r104, %rd50;
	div.u32 	%r105, %r104, %r103;
	mul.lo.s32 	%r106, %r105, %r103;
	sub.s32 	%r107, %r104, %r106;
	cvt.u64.u32 	%rd281, %r105;
	cvt.u64.u32 	%rd282, %r107;
	bra.uni 	$L__BB502_22;
$L__BB502_21:
	div.s64 	%rd281, %rd50, %rd51;
	mul.lo.s64 	%rd195, %rd281, %rd51;
	sub.s64 	%rd282, %rd50, %rd195;
$L__BB502_22:
	mul.wide.u32 	%rd196, %r20, 8;
	add.s64 	%rd197, %rd1, %rd196;
	ld.global.u64 	%rd198, [%rd197];
	mad.lo.s64 	%rd58, %rd198, %rd282, %rd49;
	add.s32 	%r21, %r174, -3;
	and.b64  	%rd59, %rd281, 4294967295;
	mul.wide.u32 	%rd199, %r21, 8;
	add.s64 	%rd200, %rd2, %rd199;
	ld.global.u64 	%rd60, [%rd200];
	and.b64  	%rd201, %rd60, -4294967296;
	setp.ne.s64 	%p20, %rd201, 0;
	@%p20 bra 	$L__BB502_24;
	cvt.u32.u64 	%r108, %rd60;
	cvt.u32.u64 	%r109, %rd59;
	div.u32 	%r110, %r109, %r108;
	mul.lo.s32 	%r111, %r110, %r108;
	sub.s32 	%r112, %r109, %r111;
	cvt.u64.u32 	%rd283, %r110;
	cvt.u64.u32 	%rd284, %r112;
	bra.uni 	$L__BB502_25;
$L__BB502_24:
	div.s64 	%rd283, %rd59, %rd60;
	mul.lo.s64 	%rd202, %rd283, %rd60;
	sub.s64 	%rd284, %rd59, %rd202;
$L__BB502_25:
	mul.wide.u32 	%rd203, %r21, 8;
	add.s64 	%rd204, %rd1, %rd203;
	ld.global.u64 	%rd205, [%rd204];
	mad.lo.s64 	%rd67, %rd205, %rd284, %rd58;
	and.b64  	%rd68, %rd283, 4294967295;
	add.s32 	%r113, %r174, -4;
	mul.wide.u32 	%rd206, %r113, 8;
	add.s64 	%rd207, %rd2, %rd206;
	ld.global.u64 	%rd69, [%rd207];
	and.b64  	%rd208, %rd69, -4294967296;
	setp.ne.s64 	%p21, %rd208, 0;
	@%p21 bra 	$L__BB502_27;
	cvt.u32.u64 	%r114, %rd69;
	cvt.u32.u64 	%r115, %rd68;
	div.u32 	%r116, %r115, %r114;
	mul.lo.s32 	%r117, %r116, %r114;
	sub.s32 	%r118, %r115, %r117;
	cvt.u64.u32 	%rd285, %r116;
	cvt.u64.u32 	%rd286, %r118;
	bra.uni 	$L__BB502_28;
$L__BB502_27:
	div.s64 	%rd285, %rd68, %rd69;
	mul.lo.s64 	%rd209, %rd285, %rd69;
	sub.s64 	%rd286, %rd68, %rd209;
$L__BB502_28:
	mul.wide.u32 	%rd210, %r113, 8;
	add.s64 	%rd211, %rd1, %rd210;
	ld.global.u64 	%rd212, [%rd211];
	mad.lo.s64 	%rd306, %rd212, %rd286, %rd67;
	cvt.u32.u64 	%r179, %rd285;
	add.s32 	%r174, %r174, -8;
	add.s32 	%r173, %r173, 8;
	setp.ne.s32 	%p22, %r173, 0;
	@%p22 bra 	$L__BB502_4;
	add.s32 	%r178, %r174, 3;
$L__BB502_30:
	and.b32  	%r28, %r9, 7;
	setp.eq.s32 	%p23, %r28, 0;
	@%p23 bra 	$L__BB502_59;
	and.b32  	%r29, %r9, 3;
	setp.lt.u32 	%p24, %r28, 4;
	@%p24 bra 	$L__BB502_45;
	cvt.u64.u32 	%rd79, %r179;
	mul.wide.u32 	%rd214, %r178, 8;
	add.s64 	%rd215, %rd2, %rd214;
	ld.global.u64 	%rd80, [%rd215];
	and.b64  	%rd216, %rd80, -4294967296;
	setp.ne.s64 	%p25, %rd216, 0;
	@%p25 bra 	$L__BB502_34;
	cvt.u32.u64 	%r120, %rd80;
	cvt.u32.u64 	%r121, %rd79;
	div.u32 	%r122, %r121, %r120;
	mul.lo.s32 	%r123, %r122, %r120;
	sub.s32 	%r124, %r121, %r123;
	cvt.u64.u32 	%rd289, %r122;
	cvt.u64.u32 	%rd290, %r124;
	bra.uni 	$L__BB502_35;
$L__BB502_34:
	div.s64 	%rd289, %rd79, %rd80;
	mul.lo.s64 	%rd217, %rd289, %rd80;
	sub.s64 	%rd290, %rd79, %rd217;
$L__BB502_35:
	mul.wide.u32 	%rd218, %r178, 8;
	add.s64 	%rd219, %rd1, %rd218;
	ld.global.u64 	%rd220, [%rd219];
	mad.lo.s64 	%rd87, %rd220, %rd290, %rd306;
	add.s32 	%r30, %r178, -1;
	and.b64  	%rd88, %rd289, 4294967295;
	mul.wide.u32 	%rd221, %r30, 8;
	add.s64 	%rd222, %rd2, %rd221;
	ld.global.u64 	%rd89, [%rd222];
	and.b64  	%rd223, %rd89, -4294967296;
	setp.ne.s64 	%p26, %rd223, 0;
	@%p26 bra 	$L__BB502_37;
	cvt.u32.u64 	%r125, %rd89;
	cvt.u32.u64 	%r126, %rd88;
	div.u32 	%r127, %r126, %r125;
	mul.lo.s32 	%r128, %r127, %r125;
	sub.s32 	%r129, %r126, %r128;
	cvt.u64.u32 	%rd291, %r127;
	cvt.u64.u32 	%rd292, %r129;
	bra.uni 	$L__BB502_38;
$L__BB502_37:
	div.s64 	%rd291, %rd88, %rd89;
	mul.lo.s64 	%rd224, %rd291, %rd89;
	sub.s64 	%rd292, %rd88, %rd224;
$L__BB502_38:
	mul.wide.u32 	%rd225, %r30, 8;
	add.s64 	%rd226, %rd1, %rd225;
	ld.global.u64 	%rd227, [%rd226];
	mad.lo.s64 	%rd96, %rd227, %rd292, %rd87;
	add.s32 	%r31, %r178, -2;
	and.b64  	%rd97, %rd291, 4294967295;
	mul.wide.u32 	%rd228, %r31, 8;
	add.s64 	%rd229, %rd2, %rd228;
	ld.global.u64 	%rd98, [%rd229];
	and.b64  	%rd230, %rd98, -4294967296;
	setp.ne.s64 	%p27, %rd230, 0;
	@%p27 bra 	$L__BB502_40;
	cvt.u32.u64 	%r130, %rd98;
	cvt.u32.u64 	%r131, %rd97;
	div.u32 	%r132, %r131, %r130;
	mul.lo.s32 	%r133, %r132, %r130;
	sub.s32 	%r134, %r131, %r133;
	cvt.u64.u32 	%rd293, %r132;
	cvt.u64.u32 	%rd294, %r134;
	bra.uni 	$L__BB502_41;
$L__BB502_40:
	div.s64 	%rd293, %rd97, %rd98;
	mul.lo.s64 	%rd231, %rd293, %rd98;
	sub.s64 	%rd294, %rd97, %rd231;
$L__BB502_41:
	mul.wide.u32 	%rd232, %r31, 8;
	add.s64 	%rd233, %rd1, %rd232;
	ld.global.u64 	%rd234, [%rd233];
	mad.lo.s64 	%rd105, %rd234, %rd294, %rd96;
	add.s32 	%r32, %r178, -3;
	and.b64  	%rd106, %rd293, 4294967295;
	mul.wide.u32 	%rd235, %r32, 8;
	add.s64 	%rd236, %rd2, %rd235;
	ld.global.u64 	%rd107, [%rd236];
	and.b64  	%rd237, %rd107, -4294967296;
	setp.ne.s64 	%p28, %rd237, 0;
	@%p28 bra 	$L__BB502_43;
	cvt.u32.u64 	%r135, %rd107;
	cvt.u32.u64 	%r136, %rd106;
	div.u32 	%r137, %r136, %r135;
	mul.lo.s32 	%r138, %r137, %r135;
	sub.s32 	%r139, %r136, %r138;
	cvt.u64.u32 	%rd295, %r137;
	cvt.u64.u32 	%rd296, %r139;
	bra.uni 	$L__BB502_44;
$L__BB502_43:
	div.s64 	%rd295, %rd106, %rd107;
	mul.lo.s64 	%rd238, %rd295, %rd107;
	sub.s64 	%rd296, %rd106, %rd238;
$L__BB502_44:
	mul.wide.u32 	%rd239, %r32, 8;
	add.s64 	%rd240, %rd1, %rd239;
	ld.global.u64 	%rd241, [%rd240];
	mad.lo.s64 	%rd306, %rd241, %rd296, %rd105;
	cvt.u32.u64 	%r179, %rd295;
	add.s32 	%r178, %r178, -4;
$L__BB502_45:
	setp.eq.s32 	%p29, %r29, 0;
	@%p29 bra 	$L__BB502_59;
	setp.eq.s32 	%p30, %r29, 1;
	@%p30 bra 	$L__BB502_54;
	cvt.u64.u32 	%rd117, %r179;
	mul.wide.u32 	%rd243, %r178, 8;
	add.s64 	%rd244, %rd2, %rd243;
	ld.global.u64 	%rd118, [%rd244];
	and.b64  	%rd245, %rd118, -4294967296;
	setp.ne.s64 	%p31, %rd245, 0;
	@%p31 bra 	$L__BB502_49;
	cvt.u32.u64 	%r140, %rd118;
	cvt.u32.u64 	%r141, %rd117;
	div.u32 	%r142, %r141, %r140;
	mul.lo.s32 	%r143, %r142, %r140;
	sub.s32 	%r144, %r141, %r143;
	cvt.u64.u32 	%rd299, %r142;
	cvt.u64.u32 	%rd300, %r144;
	bra.uni 	$L__BB502_50;
$L__BB502_49:
	div.s64 	%rd299, %rd117, %rd118;
	mul.lo.s64 	%rd246, %rd299, %rd118;
	sub.s64 	%rd300, %rd117, %rd246;
$L__BB502_50:
	add.s64 	%rd248, %rd1, %rd243;
	ld.global.u64 	%rd249, [%rd248];
	mad.lo.s64 	%rd125, %rd249, %rd300, %rd306;
	add.s32 	%r37, %r178, -1;
	and.b64  	%rd126, %rd299, 4294967295;
	mul.wide.u32 	%rd250, %r37, 8;
	add.s64 	%rd251, %rd2, %rd250;
	ld.global.u64 	%rd127, [%rd251];
	and.b64  	%rd252, %rd127, -4294967296;
	setp.ne.s64 	%p32, %rd252, 0;
	@%p32 bra 	$L__BB502_52;
	cvt.u32.u64 	%r145, %rd127;
	cvt.u32.u64 	%r146, %rd126;
	div.u32 	%r147, %r146, %r145;
	mul.lo.s32 	%r148, %r147, %r145;
	sub.s32 	%r149, %r146, %r148;
	cvt.u64.u32 	%rd301, %r147;
	cvt.u64.u32 	%rd302, %r149;
	bra.uni 	$L__BB502_53;
$L__BB502_52:
	div.s64 	%rd301, %rd126, %rd127;
	mul.lo.s64 	%rd253, %rd301, %rd127;
	sub.s64 	%rd302, %rd126, %rd253;
$L__BB502_53:
	add.s64 	%rd255, %rd1, %rd250;
	ld.global.u64 	%rd256, [%rd255];
	mad.lo.s64 	%rd306, %rd256, %rd302, %rd125;
	cvt.u32.u64 	%r179, %rd301;
	add.s32 	%r178, %r178, -2;
$L__BB502_54:
	and.b32  	%r150, %r9, 1;
	setp.eq.b32 	%p33, %r150, 1;
	not.pred 	%p34, %p33;
	@%p34 bra 	$L__BB502_59;
	cvt.u64.u32 	%rd137, %r179;
	mul.wide.u32 	%rd257, %r178, 8;
	add.s64 	%rd258, %rd2, %rd257;
	ld.global.u64 	%rd138, [%rd258];
	and.b64  	%rd259, %rd138, -4294967296;
	setp.ne.s64 	%p35, %rd259, 0;
	@%p35 bra 	$L__BB502_57;
	cvt.u32.u64 	%r151, %rd138;
	cvt.u32.u64 	%r152, %rd137;
	rem.u32 	%r153, %r152, %r151;
	cvt.u64.u32 	%rd305, %r153;
	bra.uni 	$L__BB502_58;
$L__BB502_57:
	rem.s64 	%rd305, %rd137, %rd138;
$L__BB502_58:
	add.s64 	%rd261, %rd1, %rd257;
	ld.global.u64 	%rd262, [%rd261];
	mad.lo.s64 	%rd306, %rd262, %rd305, %rd306;
$L__BB502_59:
	cvta.to.global.u64 	%rd263, %rd145;
	shl.b64 	%rd264, %rd306, 3;
	add.s64 	%rd265, %rd263, %rd264;
	ld.global.f64 	%fd1, [%rd265];
	setp.neu.f64 	%p36, %fd1, 0d0000000000000000;
	selp.u16 	%rs17, 1, 0, %p36;
	st.shared.u8 	[%r7], %rs17;
	bar.sync 	0;
	setp.ne.s32 	%p37, %r1, 0;
	@%p37 bra 	$L__BB502_95;
	setp.gt.u32 	%p38, %r5, 1;
	@%p38 bra 	$L__BB502_62;
	mov.u32 	%r154, allsdata_f64;
	add.s32 	%r155, %r154, %r3;
	ld.shared.u8 	%rs47, [%r155];
	bra.uni 	$L__BB502_94;
$L__BB502_62:
	mov.u32 	%r157, allsdata_f64;
	add.s32 	%r42, %r157, %r3;
	ld.shared.u8 	%rs47, [%r42];
	add.s32 	%r43, %r5, -1;
	add.s32 	%r158, %r5, -2;
	and.b32  	%r44, %r43, 7;
	setp.lt.u32 	%p39, %r158, 7;
	mov.b32 	%r186, 1;
	@%p39 bra 	$L__BB502_75;
	and.b32  	%r160, %r43, -8;
	neg.s32 	%r184, %r160;
	shl.b32 	%r46, %r2, 3;
	shl.b32 	%r47, %r2, 1;
	mul.lo.s32 	%r48, %r2, 3;
	shl.b32 	%r49, %r2, 2;
	mul.lo.s32 	%r50, %r2, 5;
	mul.lo.s32 	%r51, %r2, 6;
	mul.lo.s32 	%r52, %r2, 7;
	mov.b32 	%r183, 0;
	mov.u32 	%r182, %r42;
$L__BB502_64:
	.pragma "nounroll";
	and.b16  	%rs19, %rs47, 255;
	setp.eq.s16 	%p41, %rs19, 0;
	mov.pred 	%p77, 0;
	@%p41 bra 	$L__BB502_73;
	add.s32 	%r161, %r182, %r2;
	ld.shared.u8 	%rs20, [%r161];
	setp.eq.s16 	%p43, %rs20, 0;
	@%p43 bra 	$L__BB502_73;
	add.s32 	%r162, %r182, %r47;
	ld.shared.u8 	%rs21, [%r162];
	setp.eq.s16 	%p45, %rs21, 0;
	@%p45 bra 	$L__BB502_73;
	add.s32 	%r163, %r182, %r48;
	ld.shared.u8 	%rs22, [%r163];
	setp.eq.s16 	%p47, %rs22, 0;
	@%p47 bra 	$L__BB502_73;
	add.s32 	%r164, %r182, %r49;
	ld.shared.u8 	%rs23, [%r164];
	setp.eq.s16 	%p49, %rs23, 0;
	@%p49 bra 	$L__BB502_73;
	add.s32 	%r165, %r182, %r50;
	ld.shared.u8 	%rs24, [%r165];
	setp.eq.s16 	%p51, %rs24, 0;
	@%p51 bra 	$L__BB502_73;
	add.s32 	%r166, %r182, %r51;
	ld.shared.u8 	%rs25, [%r166];
	setp.eq.s16 	%p53, %rs25, 0;
	@%p53 bra 	$L__BB502_73;
	add.s32 	%r167, %r182, %r52;
	ld.shared.u8 	%rs26, [%r167];
	setp.eq.s16 	%p55, %rs26, 0;
	@%p55 bra 	$L__BB502_73;
	add.s32 	%r168, %r182, %r46;
	ld.shared.u8 	%rs27, [%r168];
	setp.ne.s16 	%p77, %rs27, 0;
$L__BB502_73:
	selp.u16 	%rs47, 1, 0, %p77;
	add.s32 	%r184, %r184, 8;
	add.s32 	%r183, %r183, 8;
	add.s32 	%r182, %r182, %r46;
	setp.ne.s32 	%p56, %r184, 0;
	@%p56 bra 	$L__BB502_64;
	add.s32 	%r186, %r183, 1;
$L__BB502_75:
	setp.eq.s32 	%p57, %r44, 0;
	@%p57 bra 	$L__BB502_93;
	and.b32  	%r61, %r43, 3;
	setp.lt.u32 	%p58, %r44, 4;
	@%p58 bra 	$L__BB502_83;
	and.b16  	%rs29, %rs47, 255;
	setp.eq.s16 	%p60, %rs29, 0;
	mov.pred 	%p78, 0;
	@%p60 bra 	$L__BB502_82;
	mad.lo.s32 	%r62, %r186, %r2, %r42;
	ld.shared.u8 	%rs30, [%r62];
	setp.eq.s16 	%p62, %rs30, 0;
	@%p62 bra 	$L__BB502_82;
	add.s32 	%r63, %r62, %r2;
	ld.shared.u8 	%rs31, [%r63];
	setp.eq.s16 	%p64, %rs31, 0;
	@%p64 bra 	$L__BB502_82;
	add.s32 	%r64, %r63, %r2;
	ld.shared.u8 	%rs32, [%r64];
	setp.eq.s16 	%p66, %rs32, 0;
	@%p66 bra 	$L__BB502_82;
	add.s32 	%r169, %r64, %r2;
	ld.shared.u8 	%rs33, [%r169];
	setp.ne.s16 	%p78, %rs33, 0;
$L__BB502_82:
	add.s32 	%r186, %r186, 4;
	selp.u16 	%rs47, 1, 0, %p78;
$L__BB502_83:
	setp.eq.s32 	%p67, %r61, 0;
	@%p67 bra 	$L__BB502_93;
	setp.eq.s32 	%p68, %r61, 1;
	@%p68 bra 	$L__BB502_89;
	and.b16  	%rs35, %rs47, 255;
	setp.eq.s16 	%p70, %rs35, 0;
	mov.pred 	%p79, 0;
	@%p70 bra 	$L__BB502_88;
	mad.lo.s32 	%r67, %r186, %r2, %r42;
	ld.shared.u8 	%rs36, [%r67];
	setp.eq.s16 	%p72, %rs36, 0;
	@%p72 bra 	$L__BB502_88;
	add.s32 	%r170, %r67, %r2;
	ld.shared.u8 	%rs37, [%r170];
	setp.ne.s16 	%p79, %rs37, 0;
$L__BB502_88:
	add.s32 	%r186, %r186, 2;
	selp.u16 	%rs47, 1, 0, %p79;
$L__BB502_89:
	and.b32  	%r171, %r43, 1;
	setp.eq.b32 	%p73, %r171, 1;
	not.pred 	%p74, %p73;
	@%p74 bra 	$L__BB502_93;
	and.b16  	%rs38, %rs47, 255;
	setp.eq.s16 	%p76, %rs38, 0;
	mov.pred 	%p80, 0;
	@%p76 bra 	$L__BB502_92;
	mad.lo.s32 	%r172, %r186, %r2, %r42;
	ld.shared.u8 	%rs39, [%r172];
	setp.ne.s16 	%p80, %rs39, 0;
$L__BB502_92:
	selp.u16 	%rs47, 1, 0, %p80;
$L__BB502_93:
	st.shared.u8 	[%r42], %rs47;
$L__BB502_94:
	cvt.u64.u32 	%rd266, %r4;
	mad.lo.s64 	%rd267, %rd147, %rd266, %rd3;
	cvta.to.global.u64 	%rd268, %rd144;
	add.s64 	%rd269, %rd268, %rd267;
	st.global.u8 	[%rd269], %rs47;
$L__BB502_95:
	ret;

}
	// .globl	contiguous_all33_f64
.visible .entry contiguous_all33_f64(
	.param .u64 .ptr .align 1 contiguous_all33_f64_param_0,
	.param .u64 .ptr .align 1 contiguous_all33_f64_param_1,
	.param .u64 contiguous_all33_f64_param_2,
	.param .u64 contiguous_all33_f64_param_3,
	.param .u64 contiguous_all33_f64_param_4
)
{
	.reg .pred 	%p<56>;
	.reg .b16 	%rs<49>;
	.reg .b32 	%r<69>;
	.reg .b64 	%rd<15>;

	ld.param.u64 	%rd2, [contiguous_all33_f64_param_0];
	ld.param.u64 	%rd3, [contiguous_all33_f64_param_1];
	ld.param.u64 	%rd4, [contiguous_all33_f64_param_3];
	ld.param.u64 	%rd5, [contiguous_all33_f64_param_4];
	mov.u32 	%r1, %tid.y;
	mov.u32 	%r2, %ntid.x;
	mov.u32 	%r3, %tid.x;
	mad.lo.s32 	%r36, %r1, %r2, %r3;
	mov.u32 	%r37, %ctaid.x;
	mad.lo.s32 	%r38, %r37, %r2, %r3;
	mov.u32 	%r4, %ctaid.y;
	mov.u32 	%r5, %ntid.y;
	mad.lo.s32 	%r39, %r4, %r5, %r1;
	mov.u32 	%r40, allsdata_f64;
	add.s32 	%r7, %r40, %r36;
	mov.b16 	%rs16, 1;
	st.shared.u8 	[%r7], %rs16;
	cvt.u64.u32 	%rd1, %r38;
	setp.le.u64 	%p9, %rd4, %rd1;
	cvt.u64.u32 	%rd7, %r39;
	setp.le.u64 	%p10, %rd5, %rd7;
	or.pred  	%p11, %p9, %p10;
	@%p11 bra 	$L__BB503_37;
	cvt.u32.u64 	%r41, %rd1;
	cvta.to.global.u64 	%rd8, %rd3;
	cvt.u32.u64 	%r42, %rd4;
	mad.lo.s32 	%r43, %r39, %r42, %r41;
	cvt.u64.u32 	%rd9, %r43;
	add.s64 	%rd10, %rd8, %rd9;
	ld.global.u8 	%rs17, [%rd10];
	st.shared.u8 	[%r7], %rs17;
	bar.sync 	0;
	setp.ne.s32 	%p12, %r1, 0;
	@%p12 bra 	$L__BB503_37;
	setp.gt.u32 	%p13, %r5, 1;
	@%p13 bra 	$L__BB503_4;
	add.s32 	%r45, %r40, %r3;
	ld.shared.u8 	%rs47, [%r45];
	bra.uni 	$L__BB503_36;
$L__BB503_4:
	add.s32 	%r8, %r40, %r3;
	ld.shared.u8 	%rs47, [%r8];
	add.s32 	%r9, %r5, -1;
	add.s32 	%r48, %r5, -2;
	and.b32  	%r10, %r9, 7;
	setp.lt.u32 	%p14, %r48, 7;
	mov.b32 	%r67, 1;
	@%p14 bra 	$L__BB503_17;
	and.b32  	%r50, %r9, -8;
	neg.s32 	%r65, %r50;
	shl.b32 	%r12, %r2, 3;
	shl.b32 	%r13, %r2, 1;
	mul.lo.s32 	%r14, %r2, 3;
	shl.b32 	%r15, %r2, 2;
	mul.lo.s32 	%r16, %r2, 5;
	mul.lo.s32 	%r17, %r2, 6;
	mul.lo.s32 	%r18, %r2, 7;
	mov.b32 	%r64, 0;
	mov.u32 	%r63, %r8;
$L__BB503_6:
	.pragma "nounroll";
	and.b16  	%rs19, %rs47, 255;
	setp.eq.s16 	%p16, %rs19, 0;
	mov.pred 	%p52, 0;
	@%p16 bra 	$L__BB503_15;
	add.s32 	%r51, %r63, %r2;
	ld.shared.u8 	%rs20, [%r51];
	setp.eq.s16 	%p18, %rs20, 0;
	@%p18 bra 	$L__BB503_15;
	add.s32 	%r52, %r63, %r13;
	ld.shared.u8 	%rs21, [%r52];
	setp.eq.s16 	%p20, %rs21, 0;
	@%p20 bra 	$L__BB503_15;
	add.s32 	%r53, %r63, %r14;
	ld.shared.u8 	%rs22, [%r53];
	setp.eq.s16 	%p22, %rs22, 0;
	@%p22 bra 	$L__BB503_15;
	add.s32 	%r54, %r63, %r15;
	ld.shared.u8 	%rs23, [%r54];
	setp.eq.s16 	%p24, %rs23, 0;
	@%p24 bra 	$L__BB503_15;
	add.s32 	%r55, %r63, %r16;
	ld.shared.u8 	%rs24, [%r55];
	setp.eq.s16 	%p26, %rs24, 0;
	@%p26 bra 	$L__BB503_15;
	add.s32 	%r56, %r63, %r17;
	ld.shared.u8 	%rs25, [%r56];
	setp.eq.s16 	%p28, %rs25, 0;
	@%p28 bra 	$L__BB503_15;
	add.s32 	%r57, %r63, %r18;
	ld.shared.u8 	%rs26, [%r57];
	setp.eq.s16 	%p30, %rs26, 0;
	@%p30 bra 	$L__BB503_15;
	add.s32 	%r58, %r63, %r12;
	ld.shared.u8 	%rs27, [%r58];
	setp.ne.s16 	%p52, %rs27, 0;
$L__BB503_15:
	selp.u16 	%rs47, 1, 0, %p52;
	add.s32 	%r65, %r65, 8;
	add.s32 	%r64, %r64, 8;
	add.s32 	%r63, %r63, %r12;
	setp.ne.s32 	%p31, %r65, 0;
	@%p31 bra 	$L__BB503_6;
	add.s32 	%r67, %r64, 1;
$L__BB503_17:
	setp.eq.s32 	%p32, %r10, 0;
	@%p32 bra 	$L__BB503_35;
	and.b32  	%r27, %r9, 3;
	setp.lt.u32 	%p33, %r10, 4;
	@%p33 bra 	$L__BB503_25;
	and.b16  	%rs29, %rs47, 255;
	setp.eq.s16 	%p35, %rs29, 0;
	mov.pred 	%p53, 0;
	@%p35 bra 	$L__BB503_24;
	mad.lo.s32 	%r28, %r67, %r2, %r8;
	ld.shared.u8 	%rs30, [%r28];
	setp.eq.s16 	%p37, %rs30, 0;
	@%p37 bra 	$L__BB503_24;
	add.s32 	%r29, %r28, %r2;
	ld.shared.u8 	%rs31, [%r29];
	setp.eq.s16 	%p39, %rs31, 0;
	@%p39 bra 	$L__BB503_24;
	add.s32 	%r30, %r29, %r2;
	ld.shared.u8 	%rs32, [%r30];
	setp.eq.s16 	%p41, %rs32, 0;
	@%p41 bra 	$L__BB503_24;
	add.s32 	%r59, %r30, %r2;
	ld.shared.u8 	%rs33, [%r59];
	setp.ne.s16 	%p53, %rs33, 0;
$L__BB503_24:
	add.s32 	%r67, %r67, 4;
	selp.u16 	%rs47, 1, 0, %p53;
$L__BB503_25:
	setp.eq.s32 	%p42, %r27, 0;
	@%p42 bra 	$L__BB503_35;
	setp.eq.s32 	%p43, %r27, 1;
	@%p43 bra 	$L__BB503_31;
	and.b16  	%rs35, %rs47, 255;
	setp.eq.s16 	%p45, %rs35, 0;
	mov.pred 	%p54, 0;
	@%p45 bra 	$L__BB503_30;
	mad.lo.s32 	%r33, %r67, %r2, %r8;
	ld.shared.u8 	%rs36, [%r33];
	setp.eq.s16 	%p47, %rs36, 0;
	@%p47 bra 	$L__BB503_30;
	add.s32 	%r60, %r33, %r2;
	ld.shared.u8 	%rs37, [%r60];
	setp.ne.s16 	%p54, %rs37, 0;
$L__BB503_30:
	add.s32 	%r67, %r67, 2;
	selp.u16 	%rs47, 1, 0, %p54;
$L__BB503_31:
	and.b32  	%r61, %r9, 1;
	setp.eq.b32 	%p48, %r61, 1;
	not.pred 	%p49, %p48;
	@%p49 bra 	$L__BB503_35;
	and.b16  	%rs38, %rs47, 255;
	setp.eq.s16 	%p51, %rs38, 0;
	mov.pred 	%p55, 0;
	@%p51 bra 	$L__BB503_34;
	mad.lo.s32 	%r62, %r67, %r2, %r8;
	ld.shared.u8 	%rs39, [%r62];
	setp.ne.s16 	%p55, %rs39, 0;
$L__BB503_34:
	selp.u16 	%rs47, 1, 0, %p55;
$L__BB503_35:
	st.shared.u8 	[%r8], %rs47;
$L__BB503_36:
	cvt.u64.u32 	%rd11, %r4;
	mad.lo.s64 	%rd12, %rd4, %rd11, %rd1;
	cvta.to.global.u64 	%rd13, %rd2;
	add.s64 	%rd14, %rd13, %rd12;
	st.global.u8 	[%rd14], %rs47;
$L__BB503_37:
	ret;

}
	// .globl	contiguous_all_f16
.visible .entry contiguous_all_f16(
	.param .u64 .ptr .align 1 contiguous_all_f16_param_0,
	.param .u64 .ptr .align 1 contiguous_all_f16_param_1,
	.param .u64 contiguous_all_f16_param_2
)
{
	.reg .pred 	%p<49>;
	.reg .b16 	%rs<31>;
	.reg .b32 	%r<14>;
	.reg .b32 	%f<2>;
	.reg .b64 	%rd<16>;

	ld.param.u64 	%rd4, [contiguous_all_f16_param_0];
	ld.param.u64 	%rd6, [contiguous_all_f16_param_1];
	ld.param.u64 	%rd5, [contiguous_all_f16_param_2];
	cvta.to.global.u64 	%rd1, %rd6;
	mov.u32 	%r1, %tid.x;
	mov.u32 	%r2, %ctaid.x;
	mov.u32 	%r13, %ntid.x;
	mul.lo.s32 	%r8, %r2, %r13;
	shl.b32 	%r9, %r8, 1;
	add.s32 	%r4, %r9, %r1;
	mov.u32 	%r10, allsdata_f16;
	add.s32 	%r5, %r10, %r1;
	mov.b16 	%rs1, 1;
	st.shared.u8 	[%r5], %rs1;
	add.s32 	%r11, %r4, %r13;
	cvt.u64.u32 	%rd2, %r11;
	setp.le.u64 	%p17, %rd5, %rd2;
	@%p17 bra 	$L__BB504_4;
	mul.wide.u32 	%rd9, %r4, 2;
	add.s64 	%rd10, %rd1, %rd9;
	ld.global.u16 	%rs4, [%rd10];
	and.b16  	%rs5, %rs4, 32767;
	setp.eq.s16 	%p21, %rs5, 0;
	mov.pred 	%p41, 0;
	@%p21 bra 	$L__BB504_3;
	shl.b64 	%rd11, %rd2, 1;
	add.s64 	%rd12, %rd1, %rd11;
	ld.global.u16 	%rs6, [%rd12];
	and.b16  	%rs7, %rs6, 32767;
	setp.ne.s16 	%p41, %rs7, 0;
$L__BB504_3:
	selp.u16 	%rs8, 1, 0, %p41;
	st.shared.u8 	[%r5], %rs8;
	bra.uni 	$L__BB504_6;
$L__BB504_4:
	cvt.u64.u32 	%rd3, %r4;
	setp.le.u64 	%p18, %rd5, %rd3;
	@%p18 bra 	$L__BB504_6;
	shl.b64 	%rd7, %rd3, 1;
	add.s64 	%rd8, %rd1, %rd7;
	ld.global.u16 	%rs2, [%rd8];
	// begin inline asm
	{  cvt.f32.f16 %f1, %rs2;}

	// end inline asm
	setp.neu.f32 	%p19, %f1, 0f00000000;
	selp.u16 	%rs3, 1, 0, %p19;
	st.shared.u8 	[%r5], %rs3;
$L__BB504_6:
	bar.sync 	0;
	setp.lt.u32 	%p22, %r13, 66;
	@%p22 bra 	$L__BB504_12;
$L__BB504_7:
	shr.u32 	%r7, %r13, 1;
	setp.ge.u32 	%p23, %r1, %r7;
	@%p23 bra 	$L__BB504_11;
	ld.shared.u8 	%rs9, [%r5];
	setp.eq.s16 	%p25, %rs9, 0;
	mov.pred 	%p42, 0;
	@%p25 bra 	$L__BB504_10;
	add.s32 	%r12, %r5, %r7;
	ld.shared.u8 	%rs10, [%r12];
	setp.ne.s16 	%p42, %rs10, 0;
$L__BB504_10:
	selp.u16 	%rs11, 1, 0, %p42;
	st.shared.u8 	[%r5], %rs11;
$L__BB504_11:
	bar.sync 	0;
	setp.gt.u32 	%p26, %r13, 131;
	mov.u32 	%r13, %r7;
	@%p26 bra 	$L__BB504_7;
$L__BB504_12:
	setp.gt.u32 	%p27, %r1, 31;
	@%p27 bra 	$L__BB504_27;
	ld.volatile.shared.u8 	%rs12, [%r5];
	setp.eq.s16 	%p29, %rs12, 0;
	mov.pred 	%p43, 0;
	@%p29 bra 	$L__BB504_15;
	ld.volatile.shared.u8 	%rs13, [%r5+32];
	setp.ne.s16 	%p43, %rs13, 0;
$L__BB504_15:
	selp.u16 	%rs14, 1, 0, %p43;
	st.volatile.shared.u8 	[%r5], %rs14;
	ld.volatile.shared.u8 	%rs15, [%r5];
	setp.eq.s16 	%p31, %rs15, 0;
	mov.pred 	%p44, 0;
	@%p31 bra 	$L__BB504_17;
	ld.volatile.shared.u8 	%rs16, [%r5+16];
	setp.ne.s16 	%p44, %rs16, 0;
$L__BB504_17:
	selp.u16 	%rs17, 1, 0, %p44;
	st.volatile.shared.u8 	[%r5], %rs17;
	ld.volatile.shared.u8 	%rs18, [%r5];
	setp.eq.s16 	%p33, %rs18, 0;
	mov.pred 	%p45, 0;
	@%p33 bra 	$L__BB504_19;
	ld.volatile.shared.u8 	%rs19, [%r5+8];
	setp.ne.s16 	%p45, %rs19, 0;
$L__BB504_19:
	selp.u16 	%rs20, 1, 0, %p45;
	st.volatile.shared.u8 	[%r5], %rs20;
	ld.volatile.shared.u8 	%rs21, [%r5];
	setp.eq.s16 	%p35, %rs21, 0;
	mov.pred 	%p46, 0;
	@%p35 bra 	$L__BB504_21;
	ld.volatile.shared.u8 	%rs22, [%r5+4];
	setp.ne.s16 	%p46, %rs22, 0;
$L__BB504_21:
	selp.u16 	%rs23, 1, 0, %p46;
	st.volatile.shared.u8 	[%r5], %rs23;
	ld.volatile.shared.u8 	%rs24, [%r5];
	setp.eq.s16 	%p37, %rs24, 0;
	mov.pred 	%p47, 0;
	@%p37 bra 	$L__BB504_23;
	ld.volatile.shared.u8 	%rs25, [%r5+2];
	setp.ne.s16 	%p47, %rs25, 0;
$L__BB504_23:
	selp.u16 	%rs26, 1, 0, %p47;
	st.volatile.shared.u8 	[%r5], %rs26;
	ld.volatile.shared.u8 	%rs27, [%r5];
	setp.eq.s16 	%p39, %rs27, 0;
	mov.pred 	%p48, 0;
	@%p39 bra 	$L__BB504_25;
	ld.volatile.shared.u8 	%rs28, [%r5+1];
	setp.ne.s16 	%p48, %rs28, 0;
$L__BB504_25:
	selp.u16 	%rs29, 1, 0, %p48;
	st.volatile.shared.u8 	[%r5], %rs29;
	setp.ne.s32 	%p40, %r1, 0;
	@%p40 bra 	$L__BB504_27;
	ld.shared.u8 	%rs30, [allsdata_f16];
	cvt.u64.u32 	%rd13, %r2;
	cvta.to.global.u64 	%rd14, %rd4;
	add.s64 	%rd15, %rd14, %rd13;
	st.global.u8 	[%rd15], %rs30;
$L__BB504_27:
	ret;

}
	// .globl	contiguous_cumulate_all_f16
.visible .entry contiguous_cumulate_all_f16(
	.param .u64 .ptr .align 1 contiguous_cumulate_all_f16_param_0,
	.param .u64 .ptr .align 1 contiguous_cumulate_all_f16_param_1,
	.param .u64 contiguous_cumulate_all_f16_param_2
)
{
	.reg .pred 	%p<48>;
	.reg .b16 	%rs<28>;
	.reg .b32 	%r<14>;
	.reg .b64 	%rd<14>;

	ld.param.u64 	%rd4, [contiguous_cumulate_all_f16_param_0];
	ld.param.u64 	%rd6, [contiguous_cumulate_all_f16_param_1];
	ld.param.u64 	%rd5, [contiguous_cumulate_all_f16_param_2];
	cvta.to.global.u64 	%rd1, %rd6;
	mov.u32 	%r1, %tid.x;
	mov.u32 	%r2, %ctaid.x;
	mov.u32 	%r13, %ntid.x;
	mul.lo.s32 	%r8, %r2, %r13;
	shl.b32 	%r9, %r8, 1;
	add.s32 	%r4, %r9, %r1;
	mov.u32 	%r10, allsdata_f16;
	add.s32 	%r5, %r10, %r1;
	mov.b16 	%rs1, 1;
	st.shared.u8 	[%r5], %rs1;
	add.s32 	%r11, %r4, %r13;
	cvt.u64.u32 	%rd2, %r11;
	setp.le.u64 	%p17, %rd5, %rd2;
	@%p17 bra 	$L__BB505_4;
	cvt.u64.u32 	%rd8, %r4;
	add.s64 	%rd9, %rd1, %rd8;
	ld.global.u8 	%rs3, [%rd9];
	setp.eq.s16 	%p20, %rs3, 0;
	mov.pred 	%p40, 0;
	@%p20 bra 	$L__BB505_3;
	add.s64 	%rd10, %rd1, %rd2;
	ld.global.u8 	%rs4, [%rd10];
	setp.ne.s16 	%p40, %rs4, 0;
$L__BB505_3:
	selp.u16 	%rs5, 1, 0, %p40;
	st.shared.u8 	[%r5], %rs5;
	bra.uni 	$L__BB505_6;
$L__BB505_4:
	cvt.u64.u32 	%rd3, %r4;
	setp.le.u64 	%p18, %rd5, %rd3;
	@%p18 bra 	$L__BB505_6;
	add.s64 	%rd7, %rd1, %rd3;
	ld.global.u8 	%rs2, [%rd7];
	st.shared.u8 	[%r5], %rs2;
$L__BB505_6:
	bar.sync 	0;
	setp.lt.u32 	%p21, %r13, 66;
	@%p21 bra 	$L__BB505_12;
$L__BB505_7:
	shr.u32 	%r7, %r13, 1;
	setp.ge.u32 	%p22, %r1, %r7;
	@%p22 bra 	$L__BB505_11;
	ld.shared.u8 	%rs6, [%r5];
	setp.eq.s16 	%p24, %rs6, 0;
	mov.pred 	%p41, 0;
	@%p24 bra 	$L__BB505_10;
	add.s32 	%r12, %r5, %r7;
	ld.shared.u8 	%rs7, [%r12];
	setp.ne.s16 	%p41, %rs7, 0;
$L__BB505_10:
	selp.u16 	%rs8, 1, 0, %p41;
	st.shared.u8 	[%r5], %rs8;
$L__BB505_11:
	bar.sync 	0;
	setp.gt.u32 	%p25, %r13, 131;
	mov.u32 	%r13, %r7;
	@%p25 bra 	$L__BB505_7;
$L__BB505_12:
	setp.gt.u32 	%p26, %r1, 31;
	@%p26 bra 	$L__BB505_27;
	ld.volatile.shared.u8 	%rs9, [%r5];
	setp.eq.s16 	%p28, %rs9, 0;
	mov.pred 	%p42, 0;
	@%p28 bra 	$L__BB505_15;
	ld.volatile.shared.u8 	%rs10, [%r5+32];
	setp.ne.s16 	%p42, %rs10, 0;
$L__BB505_15:
	selp.u16 	%rs11, 1, 0, %p42;
	st.volatile.shared.u8 	[%r5], %rs11;
	ld.volatile.shared.u8 	%rs12, [%r5];
	setp.eq.s16 	%p30, %rs12, 0;
	mov.pred 	%p43, 0;
	@%p30 bra 	$L__BB505_17;
	ld.volatile.shared.u8 	%rs13, [%r5+16];
	setp.ne.s16 	%p43, %rs13, 0;
$L__BB505_17:
	selp.u16 	%rs14, 1, 0, %p43;
	st.volatile.shared.u8 	[%r5], %rs14;
	ld.volatile.shared.u8 	%rs15, [%r5];
	setp.eq.s16 	%p32, %rs15, 0;
	mov.pred 	%p44, 0;
	@%p32 bra 	$L__BB505_19;
	ld.volatile.shared.u8 	%rs16, [%r5+8];
	setp.ne.s16 	%p44, %rs16, 0;
$L__BB505_19:
	selp.u16 	%rs17, 1, 0, %p44;
	st.volatile.shared.u8 	[%r5], %rs17;
	ld.volatile.shared.u8 	%rs18, [%r5];
	setp.eq.s16 	%p34, %rs18, 0;
	mov.pred 	%p45, 0;
	@%p34 bra 	$L__BB505_21;
	ld.volatile.shared.u8 	%rs19, [%r5+4];
	setp.ne.s16 	%p45, %rs19, 0;
$L__BB505_21:
	selp.u16 	%rs20, 1, 0, %p45;
	st.volatile.shared.u8 	[%r5], %rs20;
	ld.volatile.shared.u8 	%rs21, [%r5];
	setp.eq.s16 	%p36, %rs21, 0;
	mov.pred 	%p46, 0;
	@%p36 bra 	$L__BB505_23;
	ld.volatile.shared.u8 	%rs22, [%r5+2];
	setp.ne.s16 	%p46, %rs22, 0;
$L__BB505_23:
	selp.u16 	%rs23, 1, 0, %p46;
	st.volatile.shared.u8 	[%r5], %rs23;
	ld.volatile.shared.u8 	%rs24, [%r5];
	setp.eq.s16 	%p38, %rs24, 0;
	mov.pred 	%p47, 0;
	@%p38 bra 	$L__BB505_25;
	ld.volatile.shared.u8 	%rs25, [%r5+1];
	setp.ne.s16 	%p47, %rs25, 0;
$L__BB505_25:
	selp.u16 	%rs26, 1, 0, %p47;
	st.volatile.shared.u8 	[%r5], %rs26;
	setp.ne.s32 	%p39, %r1, 0;
	@%p39 bra 	$L__BB505_27;
	ld.shared.u8 	%rs27, [allsdata_f16];
	cvt.u64.u32 	%rd11, %r2;
	cvta.to.global.u64 	%rd12, %rd4;
	add.s64 	%rd13, %rd12, %rd11;
	st.global.u8 	[%rd13], %rs27;
$L__BB505_27:
	ret;

}
	// .globl	uncontiguous_all_f16
.visible .entry uncontiguous_all_f16(
	.param .u64 .ptr .align 1 uncontiguous_all_f16_param_0,
	.param .u64 .ptr .align 1 uncontiguous_all_f16_param_1,
	.param .u64 .ptr .align 1 uncontiguous_all_f16_param_2,
	.param .u64 .ptr .align 1 uncontiguous_all_f16_param_3,
	.param .u64 uncontiguous_all_f16_param_4,
	.param .u64 uncontiguous_all_f16_param_5
)
{
	.reg .pred 	%p<94>;
	.reg .b16 	%rs<31>;
	.reg .b32 	%r<210>;
	.reg .b32 	%f<2>;
	.reg .b64 	%rd<558>;

	ld.param.u64 	%rd260, [uncontiguous_all_f16_param_0];
	ld.param.u64 	%rd263, [uncontiguous_all_f16_param_1];
	ld.param.u64 	%rd264, [uncontiguous_all_f16_param_2];
	ld.param.u64 	%rd265, [uncontiguous_all_f16_param_3];
	ld.param.u64 	%rd261, [uncontiguous_all_f16_param_4];
	ld.param.u64 	%rd262, [uncontiguous_all_f16_param_5];
	cvta.to.global.u64 	%rd1, %rd265;
	cvta.to.global.u64 	%rd2, %rd264;
	cvta.to.global.u64 	%rd3, %rd263;
	mov.u32 	%r1, %tid.x;
	mov.u32 	%r2, %ctaid.x;
	mov.u32 	%r209, %ntid.x;
	mul.lo.s32 	%r52, %r2, %r209;
	shl.b32 	%r53, %r52, 1;
	add.s32 	%r4, %r53, %r1;
	mov.u32 	%r54, allsdata_f16;
	add.s32 	%r5, %r54, %r1;
	mov.b16 	%rs1, 1;
	st.shared.u8 	[%r5], %rs1;
	add.s32 	%r55, %r4, %r209;
	cvt.u64.u32 	%rd511, %r55;
	setp.le.u64 	%p17, %rd262, %rd511;
	@%p17 bra 	$L__BB506_56;
	cvt.u32.u64 	%r6, %rd261;
	add.s32 	%r203, %r6, -1;
	setp.lt.s32 	%p44, %r203, 0;
	mov.b64 	%rd515, 0;
	mov.u64 	%rd516, %rd515;
	@%p44 bra 	$L__BB506_53;
	cvt.u64.u32 	%rd512, %r4;
	setp.lt.u32 	%p45, %r203, 3;
	mov.b64 	%rd516, 0;
	mov.u64 	%rd515, %rd516;
	@%p45 bra 	$L__BB506_30;
	add.s32 	%r201, %r6, -2;
	and.b32  	%r131, %r6, -4;
	neg.s32 	%r200, %r131;
	mov.b64 	%rd516, 0;
$L__BB506_4:
	.pragma "nounroll";
	add.s32 	%r12, %r201, 1;
	mul.wide.u32 	%rd397, %r12, 8;
	add.s64 	%rd398, %rd2, %rd397;
	ld.global.u64 	%rd10, [%rd398];
	or.b64  	%rd399, %rd512, %rd10;
	and.b64  	%rd400, %rd399, -4294967296;
	setp.ne.s64 	%p46, %rd400, 0;
	@%p46 bra 	$L__BB506_6;
	cvt.u32.u64 	%r132, %rd10;
	cvt.u32.u64 	%r133, %rd512;
	div.u32 	%r134, %r133, %r132;
	mul.lo.s32 	%r135, %r134, %r132;
	sub.s32 	%r136, %r133, %r135;
	cvt.u64.u32 	%rd477, %r134;
	cvt.u64.u32 	%rd478, %r136;
	bra.uni 	$L__BB506_7;
$L__BB506_6:
	div.s64 	%rd477, %rd512, %rd10;
	mul.lo.s64 	%rd401, %rd477, %rd10;
	sub.s64 	%rd478, %rd512, %rd401;
$L__BB506_7:
	mul.wide.u32 	%rd402, %r12, 8;
	add.s64 	%rd403, %rd1, %rd402;
	ld.global.u64 	%rd17, [%rd403];
	mad.lo.s64 	%rd18, %rd17, %rd478, %rd515;
	or.b64  	%rd404, %rd511, %rd10;
	and.b64  	%rd405, %rd404, -4294967296;
	setp.ne.s64 	%p47, %rd405, 0;
	@%p47 bra 	$L__BB506_9;
	cvt.u32.u64 	%r137, %rd10;
	cvt.u32.u64 	%r138, %rd511;
	div.u32 	%r139, %r138, %r137;
	mul.lo.s32 	%r140, %r139, %r137;
	sub.s32 	%r141, %r138, %r140;
	cvt.u64.u32 	%rd479, %r139;
	cvt.u64.u32 	%rd480, %r141;
	bra.uni 	$L__BB506_10;
$L__BB506_9:
	div.s64 	%rd479, %rd511, %rd10;
	mul.lo.s64 	%rd406, %rd479, %rd10;
	sub.s64 	%rd480, %rd511, %rd406;
$L__BB506_10:
	mad.lo.s64 	%rd25, %rd480, %rd17, %rd516;
	add.s32 	%r13, %r201, -2;
	mul.wide.u32 	%rd407, %r201, 8;
	add.s64 	%rd408, %rd2, %rd407;
	ld.global.u64 	%rd26, [%rd408];
	or.b64  	%rd409, %rd477, %rd26;
	and.b64  	%rd410, %rd409, -4294967296;
	setp.ne.s64 	%p48, %rd410, 0;
	@%p48 bra 	$L__BB506_12;
	cvt.u32.u64 	%r142, %rd26;
	cvt.u32.u64 	%r143, %rd477;
	div.u32 	%r144, %r143, %r142;
	mul.lo.s32 	%r145, %r144, %r142;
	sub.s32 	%r146, %r143, %r145;
	cvt.u64.u32 	%rd481, %r144;
	cvt.u64.u32 	%rd482, %r146;
	bra.uni 	$L__BB506_13;
$L__BB506_12:
	div.s64 	%rd481, %rd477, %rd26;
	mul.lo.s64 	%rd411, %rd481, %rd26;
	sub.s64 	%rd482, %rd477, %rd411;
$L__BB506_13:
	mul.wide.u32 	%rd412, %r201, 8;
	add.s64 	%rd413, %rd1, %rd412;
	ld.global.u64 	%rd33, [%rd413];
	mad.lo.s64 	%rd34, %rd33, %rd482, %rd18;
	or.b64  	%rd414, %rd479, %rd26;
	and.b64  	%rd415, %rd414, -4294967296;
	setp.ne.s64 	%p49, %rd415, 0;
	@%p49 bra 	$L__BB506_15;
	cvt.u32.u64 	%r147, %rd26;
	cvt.u32.u64 	%r148, %rd479;
	div.u32 	%r149, %r148, %r147;
	mul.lo.s32 	%r150, %r149, %r147;
	sub.s32 	%r151, %r148, %r150;
	cvt.u64.u32 	%rd483, %r149;
	cvt.u64.u32 	%rd484, %r151;
	bra.uni 	$L__BB506_16;
$L__BB506_15:
	div.s64 	%rd483, %rd479, %rd26;
	mul.lo.s64 	%rd416, %rd483, %rd26;
	sub.s64 	%rd484, %rd479, %rd416;
$L__BB506_16:
	mad.lo.s64 	%rd41, %rd484, %rd33, %rd25;
	add.s32 	%r14, %r201, -1;
	mul.wide.u32 	%rd417, %r14, 8;
	add.s64 	%rd418, %rd2, %rd417;
	ld.global.u64 	%rd42, [%rd418];
	or.b64  	%rd419, %rd481, %rd42;
	and.b64  	%rd420, %rd419, -4294967296;
	setp.ne.s64 	%p50, %rd420, 0;
	@%p50 bra 	$L__BB506_18;
	cvt.u32.u64 	%r152, %rd42;
	cvt.u32.u64 	%r153, %rd481;
	div.u32 	%r154, %r153, %r152;
	mul.lo.s32 	%r155, %r154, %r152;
	sub.s32 	%r156, %r153, %r155;
	cvt.u64.u32 	%rd485, %r154;
	cvt.u64.u32 	%rd486, %r156;
	bra.uni 	$L__BB506_19;
$L__BB506_18:
	div.s64 	%rd485, %rd481, %rd42;
	mul.lo.s64 	%rd421, %rd485, %rd42;
	sub.s64 	%rd486, %rd481, %rd421;
$L__BB506_19:
	mul.wide.u32 	%rd422, %r14, 8;
	add.s64 	%rd423, %rd1, %rd422;
	ld.global.u64 	%rd49, [%rd423];
	mad.lo.s64 	%rd50, %rd49, %rd486, %rd34;
	or.b64  	%rd424, %rd483, %rd42;
	and.b64  	%rd425, %rd424, -4294967296;
	setp.ne.s64 	%p51, %rd425, 0;
	@%p51 bra 	$L__BB506_21;
	cvt.u32.u64 	%r157, %rd42;
	cvt.u32.u64 	%r158, %rd483;
	div.u32 	%r159, %r158, %r157;
	mul.lo.s32 	%r160, %r159, %r157;
	sub.s32 	%r161, %r158, %r160;
	cvt.u64.u32 	%rd487, %r159;
	cvt.u64.u32 	%rd488, %r161;
	bra.uni 	$L__BB506_22;
$L__BB506_21:
	div.s64 	%rd487, %rd483, %rd42;
	mul.lo.s64 	%rd426, %rd487, %rd42;
	sub.s64 	%rd488, %rd483, %rd426;
$L__BB506_22:
	mad.lo.s64 	%rd57, %rd488, %rd49, %rd41;
	mul.wide.u32 	%rd427, %r13, 8;
	add.s64 	%rd428, %rd2, %rd427;
	ld.global.u64 	%rd58, [%rd428];
	or.b64  	%rd429, %rd485, %rd58;
	and.b64  	%rd430, %rd429, -4294967296;
	setp.ne.s64 	%p52, %rd430, 0;
	@%p52 bra 	$L__BB506_24;
	cvt.u32.u64 	%r162, %rd58;
	cvt.u32.u64 	%r163, %rd485;
	div.u32 	%r164, %r163, %r162;
	mul.lo.s32 	%r165, %r164, %r162;
	sub.s32 	%r166, %r163, %r165;
	cvt.u64.u32 	%rd512, %r164;
	cvt.u64.u32 	%rd490, %r166;
	bra.uni 	$L__BB506_25;
$L__BB506_24:
	div.s64 	%rd512, %rd485, %rd58;
	mul.lo.s64 	%rd431, %rd512, %rd58;
	sub.s64 	%rd490, %rd485, %rd431;
$L__BB506_25:
	mul.wide.u32 	%rd432, %r13, 8;
	add.s64 	%rd433, %rd1, %rd432;
	ld.global.u64 	%rd65, [%rd433];
	mad.lo.s64 	%rd515, %rd65, %rd490, %rd50;
	or.b64  	%rd434, %rd487, %rd58;
	and.b64  	%rd435, %rd434, -4294967296;
	setp.ne.s64 	%p53, %rd435, 0;
	@%p53 bra 	$L__BB506_27;
	cvt.u32.u64 	%r167, %rd58;
	cvt.u32.u64 	%r168, %rd487;
	div.u32 	%r169, %r168, %r167;
	mul.lo.s32 	%r170, %r169, %r167;
	sub.s32 	%r171, %r168, %r170;
	cvt.u64.u32 	%rd511, %r169;
	cvt.u64.u32 	%rd492, %r171;
	bra.uni 	$L__BB506_28;
$L__BB506_27:
	div.s64 	%rd511, %rd487, %rd58;
	mul.lo.s64 	%rd436, %rd511, %rd58;
	sub.s64 	%rd492, %rd487, %rd436;
$L__BB506_28:
	mad.lo.s64 	%rd516, %rd492, %rd65, %rd57;
	add.s32 	%r201, %r201, -4;
	add.s32 	%r200, %r200, 4;
	setp.ne.s32 	%p54, %r200, 0;
	@%p54 bra 	$L__BB506_4;
	add.s32 	%r203, %r201, 1;
$L__BB506_30:
	and.b32  	%r19, %r6, 3;
	setp.eq.s32 	%p55, %r19, 0;
	@%p55 bra 	$L__BB506_53;
	setp.eq.s32 	%p56, %r19, 1;
	@%p56 bra 	$L__BB506_45;
	mul.wide.u32 	%rd438, %r203, 8;
	add.s64 	%rd439, %rd2, %rd438;
	ld.global.u64 	%rd80, [%rd439];
	or.b64  	%rd440, %rd512, %rd80;
	and.b64  	%rd441, %rd440, -4294967296;
	setp.ne.s64 	%p57, %rd441, 0;
	@%p57 bra 	$L__BB506_34;
	cvt.u32.u64 	%r172, %rd80;
	cvt.u32.u64 	%r173, %rd512;
	div.u32 	%r174, %r173, %r172;
	mul.lo.s32 	%r175, %r174, %r172;
	sub.s32 	%r176, %r173, %r175;
	cvt.u64.u32 	%rd499, %r174;
	cvt.u64.u32 	%rd500, %r176;
	bra.uni 	$L__BB506_35;
$L__BB506_34:
	div.s64 	%rd499, %rd512, %rd80;
	mul.lo.s64 	%rd442, %rd499, %rd80;
	sub.s64 	%rd500, %rd512, %rd442;
$L__BB506_35:
	add.s64 	%rd444, %rd1, %rd438;
	ld.global.u64 	%rd87, [%rd444];
	mad.lo.s64 	%rd88, %rd87, %rd500, %rd515;
	or.b64  	%rd445, %rd511, %rd80;
	and.b64  	%rd446, %rd445, -4294967296;
	setp.ne.s64 	%p58, %rd446, 0;
	@%p58 bra 	$L__BB506_37;
	cvt.u32.u64 	%r177, %rd80;
	cvt.u32.u64 	%r178, %rd511;
	div.u32 	%r179, %r178, %r177;
	mul.lo.s32 	%r180, %r179, %r177;
	sub.s32 	%r181, %r178, %r180;
	cvt.u64.u32 	%rd501, %r179;
	cvt.u64.u32 	%rd502, %r181;
	bra.uni 	$L__BB506_38;
$L__BB506_37:
	div.s64 	%rd501, %rd511, %rd80;
	mul.lo.s64 	%rd447, %rd501, %rd80;
	sub.s64 	%rd502, %rd511, %rd447;
$L__BB506_38:
	mad.lo.s64 	%rd95, %rd502, %rd87, %rd516;
	add.s32 	%r20, %r203, -1;
	mul.wide.u32 	%rd448, %r20, 8;
	add.s64 	%rd449, %rd2, %rd448;
	ld.global.u64 	%rd96, [%rd449];
	or.b64  	%rd450, %rd499, %rd96;
	and.b64  	%rd451, %rd450, -4294967296;
	setp.ne.s64 	%p59, %rd451, 0;
	@%p59 bra 	$L__BB506_40;
	cvt.u32.u64 	%r182, %rd96;
	cvt.u32.u64 	%r183, %rd499;
	div.u32 	%r184, %r183, %r182;
	mul.lo.s32 	%r185, %r184, %r182;
	sub.s32 	%r186, %r183, %r185;
	cvt.u64.u32 	%rd512, %r184;
	cvt.u64.u32 	%rd504, %r186;
	bra.uni 	$L__BB506_41;
$L__BB506_40:
	div.s64 	%rd512, %rd499, %rd96;
	mul.lo.s64 	%rd452, %rd512, %rd96;
	sub.s64 	%rd504, %rd499, %rd452;
$L__BB506_41:
	add.s64 	%rd454, %rd1, %rd448;
	ld.global.u64 	%rd103, [%rd454];
	mad.lo.s64 	%rd515, %rd103, %rd504, %rd88;
	or.b64  	%rd455, %rd501, %rd96;
	and.b64  	%rd456, %rd455, -4294967296;
	setp.ne.s64 	%p60, %rd456, 0;
	@%p60 bra 	$L__BB506_43;
	cvt.u32.u64 	%r187, %rd96;
	cvt.u32.u64 	%r188, %rd501;
	div.u32 	%r189, %r188, %r187;
	mul.lo.s32 	%r190, %r189, %r187;
	sub.s32 	%r191, %r188, %r190;
	cvt.u64.u32 	%rd511, %r189;
	cvt.u64.u32 	%rd506, %r191;
	bra.uni 	$L__BB506_44;
$L__BB506_43:
	div.s64 	%rd511, %rd501, %rd96;
	mul.lo.s64 	%rd457, %rd511, %rd96;
	sub.s64 	%rd506, %rd501, %rd457;
$L__BB506_44:
	mad.lo.s64 	%rd516, %rd506, %rd103, %rd95;
	add.s32 	%r203, %r203, -2;
$L__BB506_45:
	and.b32  	%r192, %r6, 1;
	setp.eq.b32 	%p61, %r192, 1;
	not.pred 	%p62, %p61;
	@%p62 bra 	$L__BB506_53;
	mul.wide.u32 	%rd458, %r203, 8;
	add.s64 	%rd459, %rd2, %rd458;
	ld.global.u64 	%rd118, [%rd459];
	or.b64  	%rd460, %rd512, %rd118;
	and.b64  	%rd461, %rd460, -4294967296;
	setp.ne.s64 	%p63, %rd461, 0;
	@%p63 bra 	$L__BB506_48;
	cvt.u32.u64 	%r193, %rd118;
	cvt.u32.u64 	%r194, %rd512;
	rem.u32 	%r195, %r194, %r193;
	cvt.u64.u32 	%rd513, %r195;
	bra.uni 	$L__BB506_49;
$L__BB506_48:
	rem.s64 	%rd513, %rd512, %rd118;
$L__BB506_49:
	add.s64 	%rd463, %rd1, %rd458;
	ld.global.u64 	%rd122, [%rd463];
	mad.lo.s64 	%rd515, %rd122, %rd513, %rd515;
	or.b64  	%rd464, %rd511, %rd118;
	and.b64  	%rd465, %rd464, -4294967296;
	setp.ne.s64 	%p64, %rd465, 0;
	@%p64 bra 	$L__BB506_51;
	cvt.u32.u64 	%r196, %rd118;
	cvt.u32.u64 	%r197, %rd511;
	rem.u32 	%r198, %r197, %r196;
	cvt.u64.u32 	%rd514, %r198;
	bra.uni 	$L__BB506_52;
$L__BB506_51:
	rem.s64 	%rd514, %rd511, %rd118;
$L__BB506_52:
	mad.lo.s64 	%rd516, %rd514, %rd122, %rd516;
$L__BB506_53:
	shl.b64 	%rd466, %rd515, 1;
	add.s64 	%rd467, %rd3, %rd466;
	ld.global.u16 	%rs4, [%rd467];
	and.b16  	%rs5, %rs4, 32767;
	setp.eq.s16 	%p66, %rs5, 0;
	mov.pred 	%p86, 0;
	@%p66 bra 	$L__BB506_55;
	shl.b64 	%rd468, %rd516, 1;
	add.s64 	%rd469, %rd3, %rd468;
	ld.global.u16 	%rs6, [%rd469];
	and.b16  	%rs7, %rs6, 32767;
	setp.ne.s16 	%p86, %rs7, 0;
$L__BB506_55:
	selp.u16 	%rs8, 1, 0, %p86;
	st.shared.u8 	[%r5], %rs8;
	bra.uni 	$L__BB506_116;
$L__BB506_56:
	cvt.u64.u32 	%rd548, %r4;
	setp.le.u64 	%p18, %rd262, %rd548;
	@%p18 bra 	$L__BB506_116;
	cvt.u32.u64 	%r23, %rd261;
	add.s32 	%r207, %r23, -1;
	setp.lt.s32 	%p19, %r207, 0;
	mov.b64 	%rd557, 0;
	@%p19 bra 	$L__BB506_115;
	and.b32  	%r25, %r23, 7;
	setp.lt.u32 	%p20, %r207, 7;
	mov.b64 	%rd557, 0;
	@%p20 bra 	$L__BB506_86;
	add.s32 	%r205, %r23, -4;
	and.b32  	%r56, %r23, -8;
	neg.s32 	%r204, %r56;
	mov.b64 	%rd557, 0;
$L__BB506_60:
	.pragma "nounroll";
	add.s32 	%r30, %r205, 3;
	mul.wide.u32 	%rd270, %r30, 8;
	add.s64 	%rd271, %rd2, %rd270;
	ld.global.u64 	%rd133, [%rd271];
	or.b64  	%rd272, %rd548, %rd133;
	and.b64  	%rd273, %rd272, -4294967296;
	setp.ne.s64 	%p21, %rd273, 0;
	@%p21 bra 	$L__BB506_62;
	cvt.u32.u64 	%r57, %rd133;
	cvt.u32.u64 	%r58, %rd548;
	div.u32 	%r59, %r58, %r57;
	mul.lo.s32 	%r60, %r59, %r57;
	sub.s32 	%r61, %r58, %r60;
	cvt.u64.u32 	%rd519, %r59;
	cvt.u64.u32 	%rd520, %r61;
	bra.uni 	$L__BB506_63;
$L__BB506_62:
	div.s64 	%rd519, %rd548, %rd133;
	mul.lo.s64 	%rd274, %rd519, %rd133;
	sub.s64 	%rd520, %rd548, %rd274;
$L__BB506_63:
	add.s64 	%rd276, %rd1, %rd270;
	ld.global.u64 	%rd277, [%rd276];
	mad.lo.s64 	%rd140, %rd277, %rd520, %rd557;
	add.s32 	%r31, %r205, 2;
	mul.wide.u32 	%rd278, %r31, 8;
	add.s64 	%rd279, %rd2, %rd278;
	ld.global.u64 	%rd141, [%rd279];
	or.b64  	%rd280, %rd519, %rd141;
	and.b64  	%rd281, %rd280, -4294967296;
	setp.ne.s64 	%p22, %rd281, 0;
	@%p22 bra 	$L__BB506_65;
	cvt.u32.u64 	%r62, %rd141;
	cvt.u32.u64 	%r63, %rd519;
	div.u32 	%r64, %r63, %r62;
	mul.lo.s32 	%r65, %r64, %r62;
	sub.s32 	%r66, %r63, %r65;
	cvt.u64.u32 	%rd521, %r64;
	cvt.u64.u32 	%rd522, %r66;
	bra.uni 	$L__BB506_66;
$L__BB506_65:
	div.s64 	%rd521, %rd519, %rd141;
	mul.lo.s64 	%rd282, %rd521, %rd141;
	sub.s64 	%rd522, %rd519, %rd282;
$L__BB506_66:
	add.s64 	%rd284, %rd1, %rd278;
	ld.global.u64 	%rd285, [%rd284];
	mad.lo.s64 	%rd148, %rd285, %rd522, %rd140;
	add.s32 	%r32, %r205, 1;
	mul.wide.u32 	%rd286, %r32, 8;
	add.s64 	%rd287, %rd2, %rd286;
	ld.global.u64 	%rd149, [%rd287];
	or.b64  	%rd288, %rd521, %rd149;
	and.b64  	%rd289, %rd288, -4294967296;
	setp.ne.s64 	%p23, %rd289, 0;
	@%p23 bra 	$L__BB506_68;
	cvt.u32.u64 	%r67, %rd149;
	cvt.u32.u64 	%r68, %rd521;
	div.u32 	%r69, %r68, %r67;
	mul.lo.s32 	%r70, %r69, %r67;
	sub.s32 	%r71, %r68, %r70;
	cvt.u64.u32 	%rd523, %r69;
	cvt.u64.u32 	%rd524, %r71;
	bra.uni 	$L__BB506_69;
$L__BB506_68:
	div.s64 	%rd523, %rd521, %rd149;
	mul.lo.s64 	%rd290, %rd523, %rd149;
	sub.s64 	%rd524, %rd521, %rd290;
$L__BB506_69:
	add.s64 	%rd292, %rd1, %rd286;
	ld.global.u64 	%rd293, [%rd292];
	mad.lo.s64 	%rd156, %rd293, %rd524, %rd148;
	add.s32 	%r33, %r205, -4;
	mul.wide.u32 	%rd294, %r205, 8;
	add.s64 	%rd295, %rd2, %rd294;
	ld.global.u64 	%rd157, [%rd295];
	or.b64  	%rd296, %rd523, %rd157;
	and.b64  	%rd297, %rd296, -4294967296;
	setp.ne.s64 	%p24, %rd297, 0;
	@%p24 bra 	$L__BB506_71;
	cvt.u32.u64 	%r72, %rd157;
	cvt.u32.u64 	%r73, %rd523;
	div.u32 	%r74, %r73, %r72;
	mul.lo.s32 	%r75, %r74, %r72;
	sub.s32 	%r76, %r73, %r75;
	cvt.u64.u32 	%rd525, %r74;
	cvt.u64.u32 	%rd526, %r76;
	bra.uni 	$L__BB506_72;
$L__BB506_71:
	div.s64 	%rd525, %rd523, %rd157;
	mul.lo.s64 	%rd298, %rd525, %rd157;
	sub.s64 	%rd526, %rd523, %rd298;
$L__BB506_72:
	add.s64 	%rd300, %rd1, %rd294;
	ld.global.u64 	%rd301, [%rd300];
	mad.lo.s64 	%rd164, %rd301, %rd526, %rd156;
	add.s32 	%r34, %r205, -1;
	mul.wide.u32 	%rd302, %r34, 8;
	add.s64 	%rd303, %rd2, %rd302;
	ld.global.u64 	%rd165, [%rd303];
	or.b64  	%rd304, %rd525, %rd165;
	and.b64  	%rd305, %rd304, -4294967296;
	setp.ne.s64 	%p25, %rd305, 0;
	@%p25 bra 	$L__BB506_74;
	cvt.u32.u64 	%r77, %rd165;
	cvt.u32.u64 	%r78, %rd525;
	div.u32 	%r79, %r78, %r77;
	mul.lo.s32 	%r80, %r79, %r77;
	sub.s32 	%r81, %r78, %r80;
	cvt.u64.u32 	%rd527, %r79;
	cvt.u64.u32 	%rd528, %r81;
	bra.uni 	$L__BB506_75;
$L__BB506_74:
	div.s64 	%rd527, %rd525, %rd165;
	mul.lo.s64 	%rd306, %rd527, %rd165;
	sub.s64 	%rd528, %rd525, %rd306;
$L__BB506_75:
	add.s64 	%rd308, %rd1, %rd302;
	ld.global.u64 	%rd309, [%rd308];
	mad.lo.s64 	%rd172, %rd309, %rd528, %rd164;
	add.s32 	%r35, %r205, -2;
	mul.wide.u32 	%rd310, %r35, 8;
	add.s64 	%rd311, %rd2, %rd310;
	ld.global.u64 	%rd173, [%rd311];
	or.b64  	%rd312, %rd527, %rd173;
	and.b64  	%rd313, %rd312, -4294967296;
	setp.ne.s64 	%p26, %rd313, 0;
	@%p26 bra 	$L__BB506_77;
	cvt.u32.u64 	%r82, %rd173;
	cvt.u32.u64 	%r83, %rd527;
	div.u32 	%r84, %r83, %r82;
	mul.lo.s32 	%r85, %r84, %r82;
	sub.s32 	%r86, %r83, %r85;
	cvt.u64.u32 	%rd529, %r84;
	cvt.u64.u32 	%rd530, %r86;
	bra.uni 	$L__BB506_78;
$L__BB506_77:
	div.s64 	%rd529, %rd527, %rd173;
	mul.lo.s64 	%rd314, %rd529, %rd173;
	sub.s64 	%rd530, %rd527, %rd314;
$L__BB506_78:
	add.s64 	%rd316, %rd1, %rd310;
	ld.global.u64 	%rd317, [%rd316];
	mad.lo.s64 	%rd180, %rd317, %rd530, %rd172;
	add.s32 	%r36, %r205, -3;
	mul.wide.u32 	%rd318, %r36, 8;
	add.s64 	%rd319, %rd2, %rd318;
	ld.global.u64 	%rd181, [%rd319];
	or.b64  	%rd320, %rd529, %rd181;
	and.b64  	%rd321, %rd320, -4294967296;
	setp.ne.s64 	%p27, %rd321, 0;
	@%p27 bra 	$L__BB506_80;
	cvt.u32.u64 	%r87, %rd181;
	cvt.u32.u64 	%r88, %rd529;
	div.u32 	%r89, %r88, %r87;
	mul.lo.s32 	%r90, %r89, %r87;
	sub.s32 	%r91, %r88, %r90;
	cvt.u64.u32 	%rd531, %r89;
	cvt.u64.u32 	%rd532, %r91;
	bra.uni 	$L__BB506_81;
$L__BB506_80:
	div.s64 	%rd531, %rd529, %rd181;
	mul.lo.s64 	%rd322, %rd531, %rd181;
	sub.s64 	%rd532, %rd529, %rd322;
$L__BB506_81:
	add.s64 	%rd324, %rd1, %rd318;
	ld.global.u64 	%rd325, [%rd324];
	mad.lo.s64 	%rd188, %rd325, %rd532, %rd180;
	mul.wide.u32 	%rd326, %r33, 8;
	add.s64 	%rd327, %rd2, %rd326;
	ld.global.u64 	%rd189, [%rd327];
	or.b64  	%rd328, %rd531, %rd189;
	and.b64  	%rd329, %rd328, -4294967296;
	setp.ne.s64 	%p28, %rd329, 0;
	@%p28 bra 	$L__BB506_83;
	cvt.u32.u64 	%r92, %rd189;
	cvt.u32.u64 	%r93, %rd531;
	div.u32 	%r94, %r93, %r92;
	mul.lo.s32 	%r95, %r94, %r92;
	sub.s32 	%r96, %r93, %r95;
	cvt.u64.u32 	%rd548, %r94;
	cvt.u64.u32 	%rd534, %r96;
	bra.uni 	$L__BB506_84;
$L__BB506_83:
	div.s64 	%rd548, %rd531, %rd189;
	mul.lo.s64 	%rd330, %rd548, %rd189;
	sub.s64 	%rd534, %rd531, %rd330;
$L__BB506_84:
	add.s64 	%rd332, %rd1, %rd326;
	ld.global.u64 	%rd333, [%rd332];
	mad.lo.s64 	%rd557, %rd333, %rd534, %rd188;
	add.s32 	%r205, %r205, -8;
	add.s32 	%r204, %r204, 8;
	setp.ne.s32 	%p29, %r204, 0;
	@%p29 bra 	$L__BB506_60;
	add.s32 	%r207, %r205, 3;
$L__BB506_86:
	setp.eq.s32 	%p30, %r25, 0;
	@%p30 bra 	$L__BB506_115;
	and.b32  	%r41, %r23, 3;
	setp.lt.u32 	%p31, %r25, 4;
	@%p31 bra 	$L__BB506_101;
	mul.wide.u32 	%rd335, %r207, 8;
	add.s64 	%rd336, %rd2, %rd335;
	ld.global.u64 	%rd200, [%rd336];
	or.b64  	%rd337, %rd548, %rd200;
	and.b64  	%rd338, %rd337, -4294967296;
	setp.ne.s64 	%p32, %rd338, 0;
	@%p32 bra 	$L__BB506_90;
	cvt.u32.u64 	%r97, %rd200;
	cvt.u32.u64 	%r98, %rd548;
	div.u32 	%r99, %r98, %r97;
	mul.lo.s32 	%r100, %r99, %r97;
	sub.s32 	%r101, %r98, %r100;
	cvt.u64.u32 	%rd538, %r99;
	cvt.u64.u32 	%rd539, %r101;
	bra.uni 	$L__BB506_91;
$L__BB506_90:
	div.s64 	%rd538, %rd548, %rd200;
	mul.lo.s64 	%rd339, %rd538, %rd200;
	sub.s64 	%rd539, %rd548, %rd339;
$L__BB506_91:
	add.s64 	%rd341, %rd1, %rd335;
	ld.global.u64 	%rd342, [%rd341];
	mad.lo.s64 	%rd207, %rd342, %rd539, %rd557;
	add.s32 	%r42, %r207, -1;
	mul.wide.u32 	%rd343, %r42, 8;
	add.s64 	%rd344, %rd2, %rd343;
	ld.global.u64 	%rd208, [%rd344];
	or.b64  	%rd345, %rd538, %rd208;
	and.b64  	%rd346, %rd345, -4294967296;
	setp.ne.s64 	%p33, %rd346, 0;
	@%p33 bra 	$L__BB506_93;
	cvt.u32.u64 	%r102, %rd208;
	cvt.u32.u64 	%r103, %rd538;
	div.u32 	%r104, %r103, %r102;
	mul.lo.s32 	%r105, %r104, %r102;
	sub.s32 	%r106, %r103, %r105;
	cvt.u64.u32 	%rd540, %r104;
	cvt.u64.u32 	%rd541, %r106;
	bra.uni 	$L__BB506_94;
$L__BB506_93:
	div.s64 	%rd540, %rd538, %rd208;
	mul.lo.s64 	%rd347, %rd540, %rd208;
	sub.s64 	%rd541, %rd538, %rd347;
$L__BB506_94:
	add.s64 	%rd349, %rd1, %rd343;
	ld.global.u64 	%rd350, [%rd349];
	mad.lo.s64 	%rd215, %rd350, %rd541, %rd207;
	add.s32 	%r43, %r207, -2;
	mul.wide.u32 	%rd351, %r43, 8;
	add.s64 	%rd352, %rd2, %rd351;
	ld.global.u64 	%rd216, [%rd352];
	or.b64  	%rd353, %rd540, %rd216;
	and.b64  	%rd354, %rd353, -4294967296;
	setp.ne.s64 	%p34, %rd354, 0;
	@%p34 bra 	$L__BB506_96;
	cvt.u32.u64 	%r107, %rd216;
	cvt.u32.u64 	%r108, %rd540;
	div.u32 	%r109, %r108, %r107;
	mul.lo.s32 	%r110, %r109, %r107;
	sub.s32 	%r111, %r108, %r110;
	cvt.u64.u32 	%rd542, %r109;
	cvt.u64.u32 	%rd543, %r111;
	bra.uni 	$L__BB506_97;
$L__BB506_96:
	div.s64 	%rd542, %rd540, %rd216;
	mul.lo.s64 	%rd355, %rd542, %rd216;
	sub.s64 	%rd543, %rd540, %rd355;
$L__BB506_97:
	add.s64 	%rd357, %rd1, %rd351;
	ld.global.u64 	%rd358, [%rd357];
	mad.lo.s64 	%rd223, %rd358, %rd543, %rd215;
	add.s32 	%r44, %r207, -3;
	mul.wide.u32 	%rd359, %r44, 8;
	add.s64 	%rd360, %rd2, %rd359;
	ld.global.u64 	%rd224, [%rd360];
	or.b64  	%rd361, %rd542, %rd224;
	and.b64  	%rd362, %rd361, -4294967296;
	setp.ne.s64 	%p35, %rd362, 0;
	@%p35 bra 	$L__BB506_99;
	cvt.u32.u64 	%r112, %rd224;
	cvt.u32.u64 	%r113, %rd542;
	div.u32 	%r114, %r113, %r112;
	mul.lo.s32 	%r115, %r114, %r112;
	sub.s32 	%r116, %r113, %r115;
	cvt.u64.u32 	%rd548, %r114;
	cvt.u64.u32 	%rd545, %r116;
	bra.uni 	$L__BB506_100;
$L__BB506_99:
	div.s64 	%rd548, %rd542, %rd224;
	mul.lo.s64 	%rd363, %rd548, %rd224;
	sub.s64 	%rd545, %rd542, %rd363;
$L__BB506_100:
	add.s64 	%rd365, %rd1, %rd359;
	ld.global.u64 	%rd366, [%rd365];
	mad.lo.s64 	%rd557, %rd366, %rd545, %rd223;
	add.s32 	%r207, %r207, -4;
$L__BB506_101:
	setp.eq.s32 	%p36, %r41, 0;
	@%p36 bra 	$L__BB506_115;
	setp.eq.s32 	%p37, %r41, 1;
	@%p37 bra 	$L__BB506_110;
	mul.wide.u32 	%rd368, %r207, 8;
	add.s64 	%rd369, %rd2, %rd368;
	ld.global.u64 	%rd235, [%rd369];
	or.b64  	%rd370, %rd548, %rd235;
	and.b64  	%rd371, %rd370, -4294967296;
	setp.ne.s64 	%p38, %rd371, 0;
	@%p38 bra 	$L__BB506_105;
	cvt.u32.u64 	%r117, %rd235;
	cvt.u32.u64 	%r118, %rd548;
	div.u32 	%r119, %r118, %r117;
	mul.lo.s32 	%r120, %r119, %r117;
	sub.s32 	%r121, %r118, %r120;
	cvt.u64.u32 	%rd549, %r119;
	cvt.u64.u32 	%rd550, %r121;
	bra.uni 	$L__BB506_106;
$L__BB506_105:
	div.s64 	%rd549, %rd548, %rd235;
	mul.lo.s64 	%rd372, %rd549, %rd235;
	sub.s64 	%rd550, %rd548, %rd372;
$L__BB506_106:
	add.s64 	%rd374, %rd1, %rd368;
	ld.global.u64 	%rd375, [%rd374];
	mad.lo.s64 	%rd242, %rd375, %rd550, %rd557;
	add.s32 	%r47, %r207, -1;
	mul.wide.u32 	%rd376, %r47, 8;
	add.s64 	%rd377, %rd2, %rd376;
	ld.global.u64 	%rd243, [%rd377];
	or.b64  	%rd378, %rd549, %rd243;
	and.b64  	%rd379, %rd378, -4294967296;
	setp.ne.s64 	%p39, %rd379, 0;
	@%p39 bra 	$L__BB506_108;
	cvt.u32.u64 	%r122, %rd243;
	cvt.u32.u64 	%r123, %rd549;
	div.u32 	%r124, %r123, %r122;
	mul.lo.s32 	%r125, %r124, %r122;
	sub.s32 	%r126, %r123, %r125;
	cvt.u64.u32 	%rd548, %r124;
	cvt.u64.u32 	%rd552, %r126;
	bra.uni 	$L__BB506_109;
$L__BB506_108:
	div.s64 	%rd548, %rd549, %rd243;
	mul.lo.s64 	%rd380, %rd548, %rd243;
	sub.s64 	%rd552, %rd549, %rd380;
$L__BB506_109:
	add.s64 	%rd382, %rd1, %rd376;
	ld.global.u64 	%rd383, [%rd382];
	mad.lo.s64 	%rd557, %rd383, %rd552, %rd242;
	add.s32 	%r207, %r207, -2;
$L__BB506_110:
	and.b32  	%r127, %r23, 1;
	setp.eq.b32 	%p40, %r127, 1;
	not.pred 	%p41, %p40;
	@%p41 bra 	$L__BB506_115;
	mul.wide.u32 	%rd384, %r207, 8;
	add.s64 	%rd385, %rd2, %rd384;
	ld.global.u64 	%rd254, [%rd385];
	or.b64  	%rd386, %rd548, %rd254;
	and.b64  	%rd387, %rd386, -4294967296;
	setp.ne.s64 	%p42, %rd387, 0;
	@%p42 bra 	$L__BB506_113;
	cvt.u32.u64 	%r128, %rd254;
	cvt.u32.u64 	%r129, %rd548;
	rem.u32 	%r130, %r129, %r128;
	cvt.u64.u32 	%rd556, %r130;
	bra.uni 	$L__BB506_114;
$L__BB506_113:
	rem.s64 	%rd556, %rd548, %rd254;
$L__BB506_114:
	add.s64 	%rd389, %rd1, %rd384;
	ld.global.u64 	%rd390, [%rd389];
	mad.lo.s64 	%rd557, %rd390, %rd556, %rd557;
$L__BB506_115:
	shl.b64 	%rd391, %rd557, 1;
	add.s64 	%rd392, %rd3, %rd391;
	ld.global.u16 	%rs2, [%rd392];
	// begin inline asm
	{  cvt.f32.f16 %f1, %rs2;}

	// end inline asm
	setp.neu.f32 	%p43, %f1, 0f00000000;
	selp.u16 	%rs3, 1, 0, %p43;
	st.shared.u8 	[%r5], %rs3;
$L__BB506_116:
	bar.sync 	0;
	setp.lt.u32 	%p67, %r209, 66;
	@%p67 bra 	$L__BB506_122;
$L__BB506_117:
	shr.u32 	%r51, %r209, 1;
	setp.ge.u32 	%p68, %r1, %r51;
	@%p68 bra 	$L__BB506_121;
	ld.shared.u8 	%rs9, [%r5];
	setp.eq.s16 	%p70, %rs9, 0;
	mov.pred 	%p87, 0;
	@%p70 bra 	$L__BB506_120;
	add.s32 	%r199, %r5, %r51;
	ld.shared.u8 	%rs10, [%r199];
	setp.ne.s16 	%p87, %rs10, 0;
$L__BB506_120:
	selp.u16 	%rs11, 1, 0, %p87;
	st.shared.u8 	[%r5], %rs11;
$L__BB506_121:
	bar.sync 	0;
	setp.gt.u32 	%p71, %r209, 131;
	mov.u32 	%r209, %r51;
	@%p71 bra 	$L__BB506_117;
$L__BB506_122:
	setp.gt.u32 	%p72, %r1, 31;
	@%p72 bra 	$L__BB506_137;
	ld.volatile.shared.u8 	%rs12, [%r5];
	setp.eq.s16 	%p74, %rs12, 0;
	mov.pred 	%p88, 0;
	@%p74 bra 	$L__BB506_125;
	ld.volatile.shared.u8 	%rs13, [%r5+32];
	setp.ne.s16 	%p88, %rs13, 0;
$L__BB506_125:
	selp.u16 	%rs14, 1, 0, %p88;
	st.volatile.shared.u8 	[%r5], %rs14;
	ld.volatile.shared.u8 	%rs15, [%r5];
	setp.eq.s16 	%p76, %rs15, 0;
	mov.pred 	%p89, 0;
	@%p76 bra 	$L__BB506_127;
	ld.volatile.shared.u8 	%rs16, [%r5+16];
	setp.ne.s16 	%p89, %rs16, 0;
$L__BB506_127:
	selp.u16 	%rs17, 1, 0, %p89;
	st.volatile.shared.u8 	[%r5], %rs17;
	ld.volatile.shared.u8 	%rs18, [%r5];
	setp.eq.s16 	%p78, %rs18, 0;
	mov.pred 	%p90, 0;
	@%p78 bra 	$L__BB506_129;
	ld.volatile.shared.u8 	%rs19, [%r5+8];
	setp.ne.s16 	%p90, %rs19, 0;
$L__BB506_129:
	selp.u16 	%rs20, 1, 0, %p90;
	st.volatile.shared.u8 	[%r5], %rs20;
	ld.volatile.shared.u8 	%rs21, [%r5];
	setp.eq.s16 	%p80, %rs21, 0;
	mov.pred 	%p91, 0;
	@%p80 bra 	$L__BB506_131;
	ld.volatile.shared.u8 	%rs22, [%r5+4];
	setp.ne.s16 	%p91, %rs22, 0;
$L__BB506_131:
	selp.u16 	%rs23, 1, 0, %p91;
	st.volatile.shared.u8 	[%r5], %rs23;
	ld.volatile.shared.u8 	%rs24, [%r5];
	setp.eq.s16 	%p82, %rs24, 0;
	mov.pred 	%p92, 0;
	@%p82 bra 	$L__BB506_133;
	ld.volatile.shared.u8 	%rs25, [%r5+2];
	setp.ne.s16 	%p92, %rs25, 0;
$L__BB506_133:
	selp.u16 	%rs26, 1, 0, %p92;
	st.volatile.shared.u8 	[%r5], %rs26;
	ld.volatile.shared.u8 	%rs27, [%r5];
	setp.eq.s16 	%p84, %rs27, 0;
	mov.pred 	%p93, 0;
	@%p84 bra 	$L__BB506_135;
	ld.volatile.shared.u8 	%rs28, [%r5+1];
	setp.ne.s16 	%p93, %rs28, 0;
$L__BB506_135:
	selp.u16 	%rs29, 1, 0, %p93;
	st.volatile.shared.u8 	[%r5], %rs29;
	setp.ne.s32 	%p85, %r1, 0;
	@%p85 bra 	$L__BB506_137;
	ld.shared.u8 	%rs30, [allsdata_f16];
	cvt.u64.u32 	%rd470, %r2;
	cvta.to.global.u64 	%rd471, %rd260;
	add.s64 	%rd472, %rd471, %rd470;
	st.global.u8 	[%rd472], %rs30;
$L__BB506_137:
	ret;

}
	// .globl	uncontiguous_cumulate_all_f16
.visible .entry uncontiguous_cumulate_all_f16(
	.param .u64 .ptr .align 1 uncontiguous_cumulate_all_f16_param_0,
	.param .u64 .ptr .align 1 uncontiguous_cumulate_all_f16_param_1,
	.param .u64 .ptr .align 1 uncontiguous_cumulate_all_f16_param_2,
	.param .u64 .ptr .align 1 uncontiguous_cumulate_all_f16_param_3,
	.param .u64 uncontiguous_cumulate_all_f16_param_4,
	.param .u64 uncontiguous_cumulate_all_f16_param_5
)
{
	.reg .pred 	%p<93>;
	.reg .b16 	%rs<28>;
	.reg .b32 	%r<210>;
	.reg .b64 	%rd<555>;

	ld.param.u64 	%rd260, [uncontiguous_cumulate_all_f16_param_0];
	ld.param.u64 	%rd263, [uncontiguous_cumulate_all_f16_param_1];
	ld.param.u64 	%rd264, [uncontiguous_cumulate_all_f16_param_2];
	ld.param.u64 	%rd265, [uncontiguous_cumulate_all_f16_param_3];
	ld.param.u64 	%rd261, [uncontiguous_cumulate_all_f16_param_4];
	ld.param.u64 	%rd262, [uncontiguous_cumulate_all_f16_param_5];
	cvta.to.global.u64 	%rd1, %rd265;
	cvta.to.global.u64 	%rd2, %rd264;
	cvta.to.global.u64 	%rd3, %rd263;
	mov.u32 	%r1, %tid.x;
	mov.u32 	%r2, %ctaid.x;
	mov.u32 	%r209, %ntid.x;
	mul.lo.s32 	%r52, %r2, %r209;
	shl.b32 	%r53, %r52, 1;
	add.s32 	%r4, %r53, %r1;
	mov.u32 	%r54, allsdata_f16;
	add.s32 	%r5, %r54, %r1;
	mov.b16 	%rs1, 1;
	st.shared.u8 	[%r5], %rs1;
	add.s32 	%r55, %r4, %r209;
	cvt.u64.u32 	%rd508, %r55;
	setp.le.u64 	%p17, %rd262, %rd508;
	@%p17 bra 	$L__BB507_56;
	cvt.u32.u64 	%r6, %rd261;
	add.s32 	%r203, %r6, -1;
	setp.lt.s32 	%p43, %r203, 0;
	mov.b64 	%rd512, 0;
	mov.u64 	%rd513, %rd512;
	@%p43 bra 	$L__BB507_53;
	cvt.u64.u32 	%rd509, %r4;
	setp.lt.u32 	%p44, %r203, 3;
	mov.b64 	%rd513, 0;
	mov.u64 	%rd512, %rd513;
	@%p44 bra 	$L__BB507_30;
	add.s32 	%r201, %r6, -2;
	and.b32  	%r131, %r6, -4;
	neg.s32 	%r200, %r131;
	mov.b64 	%rd513, 0;
$L__BB507_4:
	.pragma "nounroll";
	add.s32 	%r12, %r201, 1;
	mul.wide.u32 	%rd396, %r12, 8;
	add.s64 	%rd397, %rd2, %rd396;
	ld.global.u64 	%rd10, [%rd397];
	or.b64  	%rd398, %rd509, %rd10;
	and.b64  	%rd399, %rd398, -4294967296;
	setp.ne.s64 	%p45, %rd399, 0;
	@%p45 bra 	$L__BB507_6;
	cvt.u32.u64 	%r132, %rd10;
	cvt.u32.u64 	%r133, %rd509;
	div.u32 	%r134, %r133, %r132;
	mul.lo.s32 	%r135, %r134, %r132;
	sub.s32 	%r136, %r133, %r135;
	cvt.u64.u32 	%rd474, %r134;
	cvt.u64.u32 	%rd475, %r136;
	bra.uni 	$L__BB507_7;
$L__BB507_6:
	div.s64 	%rd474, %rd509, %rd10;
	mul.lo.s64 	%rd400, %rd474, %rd10;
	sub.s64 	%rd475, %rd509, %rd400;
$L__BB507_7:
	mul.wide.u32 	%rd401, %r12, 8;
	add.s64 	%rd402, %rd1, %rd401;
	ld.global.u64 	%rd17, [%rd402];
	mad.lo.s64 	%rd18, %rd17, %rd475, %rd512;
	or.b64  	%rd403, %rd508, %rd10;
	and.b64  	%rd404, %rd403, -4294967296;
	setp.ne.s64 	%p46, %rd404, 0;
	@%p46 bra 	$L__BB507_9;
	cvt.u32.u64 	%r137, %rd10;
	cvt.u32.u64 	%r138, %rd508;
	div.u32 	%r139, %r138, %r137;
	mul.lo.s32 	%r140, %r139, %r137;
	sub.s32 	%r141, %r138, %r140;
	cvt.u64.u32 	%rd476, %r139;
	cvt.u64.u32 	%rd477, %r141;
	bra.uni 	$L__BB507_10;
$L__BB507_9:
	div.s64 	%rd476, %rd508, %rd10;
	mul.lo.s64 	%rd405, %rd476, %rd10;
	sub.s64 	%rd477, %rd508, %rd405;
$L__BB507_10:
	mad.lo.s64 	%rd25, %rd477, %rd17, %rd513;
	add.s32 	%r13, %r201, -2;
	mul.wide.u32 	%rd406, %r201, 8;
	add.s64 	%rd407, %rd2, %rd406;
	ld.global.u64 	%rd26, [%rd407];
	or.b64  	%rd408, %rd474, %rd26;
	and.b64  	%rd409, %rd408, -4294967296;
	setp.ne.s64 	%p47, %rd409, 0;
	@%p47 bra 	$L__BB507_12;
	cvt.u32.u64 	%r142, %rd26;
	cvt.u32.u64 	%r143, %rd474;
	div.u32 	%r144, %r143, %r142;
	mul.lo.s32 	%r145, %r144, %r142;
	sub.s32 	%r146, %r143, %r145;
	cvt.u64.u32 	%rd478, %r144;
	cvt.u64.u32 	%rd479, %r146;
	bra.uni 	$L__BB507_13;
$L__BB507_12:
	div.s64 	%rd478, %rd474, %rd26;
	mul.lo.s64 	%rd410, %rd478, %rd26;
	sub.s64 	%rd479, %rd474, %rd410;
$L__BB507_13:
	mul.wide.u32 	%rd411, %r201, 8;
	add.s64 	%rd412, %rd1, %rd411;
	ld.global.u64 	%rd33, [%rd412];
	mad.lo.s64 	%rd34, %rd33, %rd479, %rd18;
	or.b64  	%rd413, %rd476, %rd26;
	and.b64  	%rd414, %rd413, -4294967296;
	setp.ne.s64 	%p48, %rd414, 0;
	@%p48 bra 	$L__BB507_15;
	cvt.u32.u64 	%r147, %rd26;
	cvt.u32.u64 	%r148, %rd476;
	div.u32 	%r149, %r148, %r147;
	mul.lo.s32 	%r150, %r149, %r147;
	sub.s32 	%r151, %r148, %r150;
	cvt.u64.u32 	%rd480, %r149;
	cvt.u64.u32 	%rd481, %r151;
	bra.uni 	$L__BB507_16;
$L__BB507_15:
	div.s64 	%rd480, %rd476, %rd26;
	mul.lo.s64 	%rd415, %rd480, %rd26;
	sub.s64 	%rd481, %rd476, %rd415;
$L__BB507_16:
	mad.lo.s64 	%rd41, %rd481, %rd33, %rd25;
	add.s32 	%r14, %r201, -1;
	mul.wide.u32 	%rd416, %r14, 8;
	add.s64 	%rd417, %rd2, %rd416;
	ld.global.u64 	%rd42, [%rd417];
	or.b64  	%rd418, %rd478, %rd42;
	and.b64  	%rd419, %rd418, -4294967296;
	setp.ne.s64 	%p49, %rd419, 0;
	@%p49 bra 	$L__BB507_18;
	cvt.u32.u64 	%r152, %rd42;
	cvt.u32.u64 	%r153, %rd478;
	div.u32 	%r154, %r153, %r152;
	mul.lo.s32 	%r155, %r154, %r152;
	sub.s32 	%r156, %r153, %r155;
	cvt.u64.u32 	%rd482, %r154;
	cvt.u64.u32 	%rd483, %r156;
	bra.uni 	$L__BB507_19;
$L__BB507_18:
	div.s64 	%rd482, %rd478, %rd42;
	mul.lo.s64 	%rd420, %rd482, %rd42;
	sub.s64 	%rd483, %rd478, %rd420;
$L__BB507_19:
	mul.wide.u32 	%rd421, %r14, 8;
	add.s64 	%rd422, %rd1, %rd421;
	ld.global.u64 	%rd49, [%rd422];
	mad.lo.s64 	%rd50, %rd49, %rd483, %rd34;
	or.b64  	%rd423, %rd480, %rd42;
	and.b64  	%rd424, %rd423, -4294967296;
	setp.ne.s64 	%p50, %rd424, 0;
	@%p50 bra 	$L__BB507_21;
	cvt.u32.u64 	%r157, %rd42;
	cvt.u32.u64 	%r158, %rd480;
	div.u32 	%r159, %r158, %r157;
	mul.lo.s32 	%r160, %r159, %r157;
	sub.s32 	%r161, %r158, %r160;
	cvt.u64.u32 	%rd484, %r159;
	cvt.u64.u32 	%rd485, %r161;
	bra.uni 	$L__BB507_22;
$L__BB507_21:
	div.s64 	%rd484, %rd480, %rd42;
	mul.lo.s64 	%rd425, %rd484, %rd42;
	sub.s64 	%rd485, %rd480, %rd425;
$L__BB507_22:
	mad.lo.s64 	%rd57, %rd485, %rd49, %rd41;
	mul.wide.u32 	%rd426, %r13, 8;
	add.s64 	%rd427, %rd2, %rd426;
	ld.global.u64 	%rd58, [%rd427];
	or.b64  	%rd428, %rd482, %rd58;
	and.b64  	%rd429, %rd428, -4294967296;
	setp.ne.s64 	%p51, %rd429, 0;
	@%p51 bra 	$L__BB507_24;
	cvt.u32.u64 	%r162, %rd58;
	cvt.u32.u64 	%r163, %rd482;
	div.u32 	%r164, %r163, %r162;
	mul.lo.s32 	%r165, %r164, %r162;
	sub.s32 	%r166, %r163, %r165;
	cvt.u64.u32 	%rd509, %r164;
	cvt.u64.u32 	%rd487, %r166;
	bra.uni 	$L__BB507_25;
$L__BB507_24:
	div.s64 	%rd509, %rd482, %rd58;
	mul.lo.s64 	%rd430, %rd509, %rd58;
	sub.s64 	%rd487, %rd482, %rd430;
$L__BB507_25:
	mul.wide.u32 	%rd431, %r13, 8;
	add.s64 	%rd432, %rd1, %rd431;
	ld.global.u64 	%rd65, [%rd432];
	mad.lo.s64 	%rd512, %rd65, %rd487, %rd50;
	or.b64  	%rd433, %rd484, %rd58;
	and.b64  	%rd434, %rd433, -4294967296;
	setp.ne.s64 	%p52, %rd434, 0;
	@%p52 bra 	$L__BB507_27;
	cvt.u32.u64 	%r167, %rd58;
	cvt.u32.u64 	%r168, %rd484;
	div.u32 	%r169, %r168, %r167;
	mul.lo.s32 	%r170, %r169, %r167;
	sub.s32 	%r171, %r168, %r170;
	cvt.u64.u32 	%rd508, %r169;
	cvt.u64.u32 	%rd489, %r171;
	bra.uni 	$L__BB507_28;
$L__BB507_27:
	div.s64 	%rd508, %rd484, %rd58;
	mul.lo.s64 	%rd435, %rd508, %rd58;
	sub.s64 	%rd489, %rd484, %rd435;
$L__BB507_28:
	mad.lo.s64 	%rd513, %rd489, %rd65, %rd57;
	add.s32 	%r201, %r201, -4;
	add.s32 	%r200, %r200, 4;
	setp.ne.s32 	%p53, %r200, 0;
	@%p53 bra 	$L__BB507_4;
	add.s32 	%r203, %r201, 1;
$L__BB507_30:
	and.b32  	%r19, %r6, 3;
	setp.eq.s32 	%p54, %r19, 0;
	@%p54 bra 	$L__BB507_53;
	setp.eq.s32 	%p55, %r19, 1;
	@%p55 bra 	$L__BB507_45;
	mul.wide.u32 	%rd437, %r203, 8;
	add.s64 	%rd438, %rd2, %rd437;
	ld.global.u64 	%rd80, [%rd438];
	or.b64  	%rd439, %rd509, %rd80;
	and.b64  	%rd440, %rd439, -4294967296;
	setp.ne.s64 	%p56, %rd440, 0;
	@%p56 bra 	$L__BB507_34;
	cvt.u32.u64 	%r172, %rd80;
	cvt.u32.u64 	%r173, %rd509;
	div.u32 	%r174, %r173, %r172;
	mul.lo.s32 	%r175, %r174, %r172;
	sub.s32 	%r176, %r173, %r175;
	cvt.u64.u32 	%rd496, %r174;
	cvt.u64.u32 	%rd497, %r176;
	bra.uni 	$L__BB507_35;
$L__BB507_34:
	div.s64 	%rd496, %rd509, %rd80;
	mul.lo.s64 	%rd441, %rd496, %rd80;
	sub.s64 	%rd497, %rd509, %rd441;
$L__BB507_35:
	add.s64 	%rd443, %rd1, %rd437;
	ld.global.u64 	%rd87, [%rd443];
	mad.lo.s64 	%rd88, %rd87, %rd497, %rd512;
	or.b64  	%rd444, %rd508, %rd80;
	and.b64  	%rd445, %rd444, -4294967296;
	setp.ne.s64 	%p57, %rd445, 0;
	@%p57 bra 	$L__BB507_37;
	cvt.u32.u64 	%r177, %rd80;
	cvt.u32.u64 	%r178, %rd508;
	div.u32 	%r179, %r178, %r177;
	mul.lo.s32 	%r180, %r179, %r177;
	sub.s32 	%r181, %r178, %r180;
	cvt.u64.u32 	%rd498, %r179;
	cvt.u64.u32 	%rd499, %r181;
	bra.uni 	$L__BB507_38;
$L__BB507_37:
	div.s64 	%rd498, %rd508, %rd80;
	mul.lo.s64 	%rd446, %rd498, %rd80;
	sub.s64 	%rd499, %rd508, %rd446;
$L__BB507_38:
	mad.lo.s64 	%rd95, %rd499, %rd87, %rd513;
	add.s32 	%r20, %r203, -1;
	mul.wide.u32 	%rd447, %r20, 8;
	add.s64 	%rd448, %rd2, %rd447;
	ld.global.u64 	%rd96, [%rd448];
	or.b64  	%rd449, %rd496, %rd96;
	and.b64  	%rd450, %rd449, -4294967296;
	setp.ne.s64 	%p58, %rd450, 0;
	@%p58 bra 	$L__BB507_40;
	cvt.u32.u64 	%r182, %rd96;
	cvt.u32.u64 	%r183, %rd496;
	div.u32 	%r184, %r183, %r182;
	mul.lo.s32 	%r185, %r184, %r182;
	sub.s32 	%r186, %r183, %r185;
	cvt.u64.u32 	%rd509, %r184;
	cvt.u64.u32 	%rd501, %r186;
	bra.uni 	$L__BB507_41;
$L__BB507_40:
	div.s64 	%rd509, %rd496, %rd96;
	mul.lo.s64 	%rd451, %rd509, %rd96;
	sub.s64 	%rd501, %rd496, %rd451;
$L__BB507_41:
	add.s64 	%rd453, %rd1, %rd447;
	ld.global.u64 	%rd103, [%rd453];
	mad.lo.s64 	%rd512, %rd103, %rd501, %rd88;
	or.b64  	%rd454, %rd498, %rd96;
	and.b64  	%rd455, %rd454, -4294967296;
	setp.ne.s64 	%p59, %rd455, 0;
	@%p59 bra 	$L__BB507_43;
	cvt.u32.u64 	%r187, %rd96;
	cvt.u32.u64 	%r188, %rd498;
	div.u32 	%r189, %r188, %r187;
	mul.lo.s32 	%r190, %r189, %r187;
	sub.s32 	%r191, %r188, %r190;
	cvt.u64.u32 	%rd508, %r189;
	cvt.u64.u32 	%rd503, %r191;
	bra.uni 	$L__BB507_44;
$L__BB507_43:
	div.s64 	%rd508, %rd498, %rd96;
	mul.lo.s64 	%rd456, %rd508, %rd96;
	sub.s64 	%rd503, %rd498, %rd456;
$L__BB507_44:
	mad.lo.s64 	%rd513, %rd503, %rd103, %rd95;
	add.s32 	%r203, %r203, -2;
$L__BB507_45:
	and.b32  	%r192, %r6, 1;
	setp.eq.b32 	%p60, %r192, 1;
	not.pred 	%p61, %p60;
	@%p61 bra 	$L__BB507_53;
	mul.wide.u32 	%rd457, %r203, 8;
	add.s64 	%rd458, %rd2, %rd457;
	ld.global.u64 	%rd118, [%rd458];
	or.b64  	%rd459, %rd509, %rd118;
	and.b64  	%rd460, %rd459, -4294967296;
	setp.ne.s64 	%p62, %rd460, 0;
	@%p62 bra 	$L__BB507_48;
	cvt.u32.u64 	%r193, %rd118;
	cvt.u32.u64 	%r194, %rd509;
	rem.u32 	%r195, %r194, %r193;
	cvt.u64.u32 	%rd510, %r195;
	bra.uni 	$L__BB507_49;
$L__BB507_48:
	rem.s64 	%rd510, %rd509, %rd118;
$L__BB507_49:
	add.s64 	%rd462, %rd1, %rd457;
	ld.global.u64 	%rd122, [%rd462];
	mad.lo.s64 	%rd512, %rd122, %rd510, %rd512;
	or.b64  	%rd463, %rd508, %rd118;
	and.b64  	%rd464, %rd463, -4294967296;
	setp.ne.s64 	%p63, %rd464, 0;
	@%p63 bra 	$L__BB507_51;
	cvt.u32.u64 	%r196, %rd118;
	cvt.u32.u64 	%r197, %rd508;
	rem.u32 	%r198, %r197, %r196;
	cvt.u64.u32 	%rd511, %r198;
	bra.uni 	$L__BB507_52;
$L__BB507_51:
	rem.s64 	%rd511, %rd508, %rd118;
$L__BB507_52:
	mad.lo.s64 	%rd513, %rd511, %rd122, %rd513;
$L__BB507_53:
	add.s64 	%rd465, %rd3, %rd512;
	ld.global.u8 	%rs3, [%rd465];
	setp.eq.s16 	%p65, %rs3, 0;
	mov.pred 	%p85, 0;
	@%p65 bra 	$L__BB507_55;
	add.s64 	%rd466, %rd3, %rd513;
	ld.global.u8 	%rs4, [%rd466];
	setp.ne.s16 	%p85, %rs4, 0;
$L__BB507_55:
	selp.u16 	%rs5, 1, 0, %p85;
	st.shared.u8 	[%r5], %rs5;
	bra.uni 	$L__BB507_116;
$L__BB507_56:
	cvt.u64.u32 	%rd545, %r4;
	setp.le.u64 	%p18, %rd262, %rd545;
	@%p18 bra 	$L__BB507_116;
	cvt.u32.u64 	%r23, %rd261;
	add.s32 	%r207, %r23, -1;
	setp.lt.s32 	%p19, %r207, 0;
	mov.b64 	%rd554, 0;
	@%p19 bra 	$L__BB507_115;
	and.b32  	%r25, %r23, 7;
	setp.lt.u32 	%p20, %r207, 7;
	mov.b64 	%rd554, 0;
	@%p20 bra 	$L__BB507_86;
	add.s32 	%r205, %r23, -4;
	and.b32  	%r56, %r23, -8;
	neg.s32 	%r204, %r56;
	mov.b64 	%rd554, 0;
$L__BB507_60:
	.pragma "nounroll";
	add.s32 	%r30, %r205, 3;
	mul.wide.u32 	%rd270, %r30, 8;
	add.s64 	%rd271, %rd2, %rd270;
	ld.global.u64 	%rd133, [%rd271];
	or.b64  	%rd272, %rd545, %rd133;
	and.b64  	%rd273, %rd272, -4294967296;
	setp.ne.s64 	%p21, %rd273, 0;
	@%p21 bra 	$L__BB507_62;
	cvt.u32.u64 	%r57, %rd133;
	cvt.u32.u64 	%r58, %rd545;
	div.u32 	%r59, %r58, %r57;
	mul.lo.s32 	%r60, %r59, %r57;
	sub.s32 	%r61, %r58, %r60;
	cvt.u64.u32 	%rd516, %r59;
	cvt.u64.u32 	%rd517, %r61;
	bra.uni 	$L__BB507_63;
$L__BB507_62:
	div.s64 	%rd516, %rd545, %rd133;
	mul.lo.s64 	%rd274, %rd516, %rd133;
	sub.s64 	%rd517, %rd545, %rd274;
$L__BB507_63:
	add.s64 	%rd276, %rd1, %rd270;
	ld.global.u64 	%rd277, [%rd276];
	mad.lo.s64 	%rd140, %rd277, %rd517, %rd554;
	add.s32 	%r31, %r205, 2;
	mul.wide.u32 	%rd278, %r31, 8;
	add.s64 	%rd279, %rd2, %rd278;
	ld.global.u64 	%rd141, [%rd279];
	or.b64  	%rd280, %rd516, %rd141;
	and.b64  	%rd281, %rd280, -4294967296;
	setp.ne.s64 	%p22, %rd281, 0;
	@%p22 bra 	$L__BB507_65;
	cvt.u32.u64 	%r62, %rd141;
	cvt.u32.u64 	%r63, %rd516;
	div.u32 	%r64, %r63, %r62;
	mul.lo.s32 	%r65, %r64, %r62;
	sub.s32 	%r66, %r63, %r65;
	cvt.u64.u32 	%rd518, %r64;
	cvt.u64.u32 	%rd519, %r66;
	bra.uni 	$L__BB507_66;
$L__BB507_65:
	div.s64 	%rd518, %rd516, %rd141;
	mul.lo.s64 	%rd282, %rd518, %rd141;
	sub.s64 	%rd519, %rd516, %rd282;
$L__BB507_66:
	add.s64 	%rd284, %rd1, %rd278;
	ld.global.u64 	%rd285, [%rd284];
	mad.lo.s64 	%rd148, %rd285, %rd519, %rd140;
	add.s32 	%r32, %r205, 1;
	mul.wide.u32 	%rd286, %r32, 8;
	add.s64 	%rd287, %rd2, %rd286;
	ld.global.u64 	%rd149, [%rd287];
	or.b64  	%rd288, %rd518, %rd149;
	and.b64  	%rd289, %rd288, -4294967296;
	setp.ne.s64 	%p23, %rd289, 0;
	@%p23 bra 	$L__BB507_68;
	cvt.u32.u64 	%r67, %rd149;
	cvt.u32.u64 	%r68, %rd518;
	div.u32 	%r69, %r68, %r67;
	mul.lo.s32 	%r70, %r69, %r67;
	sub.s32 	%r71, %r68, %r70;
	cvt.u64.u32 	%rd520, %r69;
	cvt.u64.u32 	%rd521, %r71;
	bra.uni 	$L__BB507_69;
$L__BB507_68:
	div.s64 	%rd520, %rd518, %rd149;
	mul.lo.s64 	%rd290, %rd520, %rd149;
	sub.s64 	%rd521, %rd518, %rd290;
$L__BB507_69:
	add.s64 	%rd292, %rd1, %rd286;
	ld.global.u64 	%rd293, [%rd292];
	mad.lo.s64 	%rd156, %rd293, %rd521, %rd148;
	add.s32 	%r33, %r205, -4;
	mul.wide.u32 	%rd294, %r205, 8;
	add.s64 	%rd295, %rd2, %rd294;
	ld.global.u64 	%rd157, [%rd295];
	or.b64  	%rd296, %rd520, %rd157;
	and.b64  	%rd297, %rd296, -4294967296;
	setp.ne.s64 	%p24, %rd297, 0;
	@%p24 bra 	$L__BB507_71;
	cvt.u32.u64 	%r72, %rd157;
	cvt.u32.u64 	%r73, %rd520;
	div.u32 	%r74, %r73, %r72;
	mul.lo.s32 	%r75, %r74, %r72;
	sub.s32 	%r76, %r73, %r75;
	cvt.u64.u32 	%rd522, %r74;
	cvt.u64.u32 	%rd523, %r76;
	bra.uni 	$L__BB507_72;
$L__BB507_71:
	div.s64 	%rd522, %rd520, %rd157;
	mul.lo.s64 	%rd298, %rd522, %rd157;
	sub.s64 	%rd523, %rd520, %rd298;
$L__BB507_72:
	add.s64 	%rd300, %rd1, %rd294;
	ld.global.u64 	%rd301, [%rd300];
	mad.lo.s64 	%rd164, %rd301, %rd523, %rd156;
	add.s32 	%r34, %r205, -1;
	mul.wide.u32 	%rd302, %r34, 8;
	add.s64 	%rd303, %rd2, %rd302;
	ld.global.u64 	%rd165, [%rd303];
	or.b64  	%rd304, %rd522, %rd165;
	and.b64  	%rd305, %rd304, -4294967296;
	setp.ne.s64 	%p25, %rd305, 0;
	@%p25 bra 	$L__BB507_74;
	cvt.u32.u64 	%r77, %rd165;
	cvt.u32.u64 	%r78, %rd522;
	div.u32 	%r79, %r78, %r77;
	mul.lo.s32 	%r80, %r79, %r77;
	sub.s32 	%r81, %r78, %r80;
	cvt.u64.u32 	%rd524, %r79;
	cvt.u64.u32 	%rd525, %r81;
	bra.uni 	$L__BB507_75;
$L__BB507_74:
	div.s64 	%rd524, %rd522, %rd165;
	mul.lo.s64 	%rd306, %rd524, %rd165;
	sub.s64 	%rd525, %rd522, %rd306;
$L__BB507_75:
	add.s64 	%rd308, %rd1, %rd302;
	ld.global.u64 	%rd309, [%rd308];
	mad.lo.s64 	%rd172, %rd309, %rd525, %rd164;
	add.s32 	%r35, %r205, -2;
	mul.wide.u32 	%rd310, %r35, 8;
	add.s64 	%rd311, %rd2, %rd310;
	ld.global.u64 	%rd173, [%rd311];
	or.b64  	%rd312, %rd524, %rd173;
	and.b64  	%rd313, %rd312, -4294967296;
	setp.ne.s64 	%p26, %rd313, 0;
	@%p26 bra 	$L__BB507_77;
	cvt.u32.u64 	%r82, %rd173;
	cvt.u32.u64 	%r83, %rd524;
	div.u32 	%r84, %r83, %r82;
	mul.lo.s32 	%r85, %r84, %r82;
	sub.s32 	%r86, %r83, %r85;
	cvt.u64.u32 	%rd526, %r84;
	cvt.u64.u32 	%rd527, %r86;
	bra.uni 	$L__BB507_78;
$L__BB507_77:
	div.s64 	%rd526, %rd524, %rd173;
	mul.lo.s64 	%rd314, %rd526, %rd173;
	sub.s64 	%rd527, %rd524, %rd314;
$L__BB507_78:
	add.s64 	%rd316, %rd1, %rd310;
	ld.global.u64 	%rd317, [%rd316];
	mad.lo.s64 	%rd180, %rd317, %rd527, %rd172;
	add.s32 	%r36, %r205, -3;
	mul.wide.u32 	%rd318, %r36, 8;
	add.s64 	%rd319, %rd2, %rd318;
	ld.global.u64 	%rd181, [%rd319];
	or.b64  	%rd320, %rd526, %rd181;
	and.b64  	%rd321, %rd320, -4294967296;
	setp.ne.s64 	%p27, %rd321, 0;
	@%p27 bra 	$L__BB507_80;
	cvt.u32.u64 	%r87, %rd181;
	cvt.u32.u64 	%r88, %rd526;
	div.u32 	%r89, %r88, %r87;
	mul.lo.s32 	%r90, %r89, %r87;
	sub.s32 	%r91, %r88, %r90;
	cvt.u64.u32 	%rd528, %r89;
	cvt.u64.u32 	%rd529, %r91;
	bra.uni 	$L__BB507_81;
$L__BB507_80:
	div.s64 	%rd528, %rd526, %rd181;
	mul.lo.s64 	%rd322, %rd528, %rd181;
	sub.s64 	%rd529, %rd526, %rd322;
$L__BB507_81:
	add.s64 	%rd324, %rd1, %rd318;
	ld.global.u64 	%rd325, [%rd324];
	mad.lo.s64 	%rd188, %rd325, %rd529, %rd180;
	mul.wide.u32 	%rd326, %r33, 8;
	add.s64 	%rd327, %rd2, %rd326;
	ld.global.u64 	%rd189, [%rd327];
	or.b64  	%rd328, %rd528, %rd189;
	and.b64  	%rd329, %rd328, -4294967296;
	setp.ne.s64 	%p28, %rd329, 0;
	@%p28 bra 	$L__BB507_83;
	cvt.u32.u64 	%r92, %rd189;
	cvt.u32.u64 	%r93, %rd528;
	div.u32 	%r94, %r93, %r92;
	mul.lo.s32 	%r95, %r94, %r92;
	sub.s32 	%r96, %r93, %r95;
	cvt.u64.u32 	%rd545, %r94;
	cvt.u64.u32 	%rd531, %r96;
	bra.uni 	$L__BB507_84;
$L__BB507_83:
	div.s64 	%rd545, %rd528, %rd189;
	mul.lo.s64 	%rd330, %rd545, %rd189;
	sub.s64 	%rd531, %rd528, %rd330;
$L__BB507_84:
	add.s64 	%rd332, %rd1, %rd326;
	ld.global.u64 	%rd333, [%rd332];
	mad.lo.s64 	%rd554, %rd333, %rd531, %rd188;
	add.s32 	%r205, %r205, -8;
	add.s32 	%r204, %r204, 8;
	setp.ne.s32 	%p29, %r204, 0;
	@%p29 bra 	$L__BB507_60;
	add.s32 	%r207, %r205, 3;
$L__BB507_86:
	setp.eq.s32 	%p30, %r25, 0;
	@%p30 bra 	$L__BB507_115;
	and.b32  	%r41, %r23, 3;
	setp.lt.u32 	%p31, %r25, 4;
	@%p31 bra 	$L__BB507_101;
	mul.wide.u32 	%rd335, %r207, 8;
	add.s64 	%rd336, %rd2, %rd335;
	ld.global.u64 	%rd200, [%rd336];
	or.b64  	%rd337, %rd545, %rd200;
	and.b64  	%rd338, %rd337, -4294967296;
	setp.ne.s64 	%p32, %rd338, 0;
	@%p32 bra 	$L__BB507_90;
	cvt.u32.u64 	%r97, %rd200;
	cvt.u32.u64 	%r98, %rd545;
	div.u32 	%r99, %r98, %r97;
	mul.lo.s32 	%r100, %r99, %r97;
	sub.s32 	%r101, %r98, %r100;
	cvt.u64.u32 	%rd535, %r99;
	cvt.u64.u32 	%rd536, %r101;
	bra.uni 	$L__BB507_91;
$L__BB507_90:
	div.s64 	%rd535, %rd545, %rd200;
	mul.lo.s64 	%rd339, %rd535, %rd200;
	sub.s64 	%rd536, %rd545, %rd339;
$L__BB507_91:
	add.s64 	%rd341, %rd1, %rd335;
	ld.global.u64 	%rd342, [%rd341];
	mad.lo.s64 	%rd207, %rd342, %rd536, %rd554;
	add.s32 	%r42, %r207, -1;
	mul.wide.u32 	%rd343, %r42, 8;
	add.s64 	%rd344, %rd2, %rd343;
	ld.global.u64 	%rd208, [%rd344];
	or.b64  	%rd345, %rd535, %rd208;
	and.b64  	%rd346, %rd345, -4294967296;
	setp.ne.s64 	%p33, %rd346, 0;
	@%p33 bra 	$L__BB507_93;
	cvt.u32.u64 	%r102, %rd208;
	cvt.u32.u64 	%r103, %rd535;
	div.u32 	%r104, %r103, %r102;
	mul.lo.s32 	%r105, %r104, %r102;
	sub.s32 	%r106, %r103, %r105;
	cvt.u64.u32 	%rd537, %r104;
	cvt.u64.u32 	%rd538, %r106;
	bra.uni 	$L__BB507_94;
$L__BB507_93:
	div.s64 	%rd537, %rd535, %rd208;
	mul.lo.s64 	%rd347, %rd537, %rd208;
	sub.s64 	%rd538, %rd535, %rd347;
$L__BB507_94:
	add.s64 	%rd349, %rd1, %rd343;
	ld.global.u64 	%rd350, [%rd349];
	mad.lo.s64 	%rd215, %rd350, %rd538, %rd207;
	add.s32 	%r43, %r207, -2;
	mul.wide.u32 	%rd351, %r43, 8;
	add.s64 	%rd352, %rd2, %rd351;
	ld.global.u64 	%rd216, [%rd352];
	or.b64  	%rd353, %rd537, %rd216;
	and.b64  	%rd354, %rd353, -4294967296;
	setp.ne.s64 	%p34, %rd354, 0;
	@%p34 bra 	$L__BB507_96;
	cvt.u32.u64 	%r107, %rd216;
	cvt.u32.u64 	%r108, %rd537;
	div.u32 	%r109, %r108, %r107;
	mul.lo.s32 	%r110, %r109, %r107;
	sub.s32 	%r111, %r108, %r110;
	cvt.u64.u32 	%rd539, %r109;
	cvt.u64.u32 	%rd540, %r111;
	bra.uni 	$L__BB507_97;
$L__BB507_96:
	div.s64 	%rd539, %rd537, %rd216;
	mul.lo.s64 	%rd355, %rd539, %rd216;
	sub.s64 	%rd540, %rd537, %rd355;
$L__BB507_97:
	add.s64 	%rd357, %rd1, %rd351;
	ld.global.u64 	%rd358, [%rd357];
	mad.lo.s64 	%rd223, %rd358, %rd540, %rd215;
	add.s32 	%r44, %r207, -3;
	mul.wide.u32 	%rd359, %r44, 8;
	add.s64 	%rd360, %rd2, %rd359;
	ld.global.u64 	%rd224, [%rd360];
	or.b64  	%rd361, %rd539, %rd224;
	and.b64  	%rd362, %rd361, -4294967296;
	setp.ne.s64 	%p35, %rd362, 0;
	@%p35 bra 	$L__BB507_99;
	cvt.u32.u64 	%r112, %rd224;
	cvt.u32.u64 	%r113, %rd539;
	div.u32 	%r114, %r113, %r112;
	mul.lo.s32 	%r115, %r114, %r112;
	sub.s32 	%r116, %r113, %r115;
	cvt.u64.u32 	%rd545, %r114;
	cvt.u64.u32 	%rd542, %r116;
	bra.uni 	$L__BB507_100;
$L__BB507_99:
	div.s64 	%rd545, %rd539, %rd224;
	mul.lo.s64 	%rd363, %rd545, %rd224;
	sub.s64 	%rd542, %rd539, %rd363;
$L__BB507_100:
	add.s64 	%rd365, %rd1, %rd359;
	ld.global.u64 	%rd366, [%rd365];
	mad.lo.s64 	%rd554, %rd366, %rd542, %rd223;
	add.s32 	%r207, %r207, -4;
$L__BB507_101:
	setp.eq.s32 	%p36, %r41, 0;
	@%p36 bra 	$L__BB507_115;
	setp.eq.s32 	%p37, %r41, 1;
	@%p37 bra 	$L__BB507_110;
	mul.wide.u32 	%rd368, %r207, 8;
	add.s64 	%rd369, %rd2, %rd368;
	ld.global.u64 	%rd235, [%rd369];
	or.b64  	%rd370, %rd545, %rd235;
	and.b64  	%rd371, %rd370, -4294967296;
	setp.ne.s64 	%p38, %rd371, 0;
	@%p38 bra 	$L__BB507_105;
	cvt.u32.u64 	%r117, %rd235;
	cvt.u32.u64 	%r118, %rd545;
	div.u32 	%r119, %r118, %r117;
	mul.lo.s32 	%r120, %r119, %r117;
	sub.s32 	%r121, %r118, %r120;
	cvt.u64.u32 	%rd546, %r119;
	cvt.u64.u32 	%rd547, %r121;
	bra.uni 	$L__BB507_106;
$L__BB507_105:
	div.s64 	%rd546, %rd545, %rd235;
	mul.lo.s64 	%rd372, %rd546, %rd235;
	sub.s64 	%rd547, %rd545, %rd372;
$L__BB507_106:
	add.s64 	%rd374, %rd1, %rd368;
	ld.global.u64 	%rd375, [%rd374];
	mad.lo.s64 	%rd242, %rd375, %rd547, %rd554;
	add.s32 	%r47, %r207, -1;
	mul.wide.u32 	%rd376, %r47, 8;
	add.s64 	%rd377, %rd2, %rd376;
	ld.global.u64 	%rd243, [%rd377];
	or.b64  	%rd378, %rd546, %rd243;
	and.b64  	%rd379, %rd378, -4294967296;
	setp.ne.s64 	%p39, %rd379, 0;
	@%p39 bra 	$L__BB507_108;
	cvt.u32.u64 	%r122, %rd243;
	cvt.u32.u64 	%r123, %rd546;
	div.u32 	%r124, %r123, %r122;
	mul.lo.s32 	%r125, %r124, %r122;
	sub.s32 	%r126, %r123, %r125;
	cvt.u64.u32 	%rd545, %r124;
	cvt.u64.u32 	%rd549, %r126;
	bra.uni 	$L__BB507_109;
$L__BB507_108:
	div.s64 	%rd545, %rd546, %rd243;
	mul.lo.s64 	%rd380, %rd545, %rd243;
	sub.s64 	%rd549, %rd546, %rd380;
$L__BB507_109:
	add.s64 	%rd382, %rd1, %rd376;
	ld.global.u64 	%rd383, [%rd382];
	mad.lo.s64 	%rd554, %rd383, %rd549, %rd242;
	add.s32 	%r207, %r207, -2;
$L__BB507_110:
	and.b32  	%r127, %r23, 1;
	setp.eq.b32 	%p40, %r127, 1;
	not.pred 	%p41, %p40;
	@%p41 bra 	$L__BB507_115;
	mul.wide.u32 	%rd384, %r207, 8;
	add.s64 	%rd385, %rd2, %rd384;
	ld.global.u64 	%rd254, [%rd385];
	or.b64  	%rd386, %rd545, %rd254;
	and.b64  	%rd387, %rd386, -4294967296;
	setp.ne.s64 	%p42, %rd387, 0;
	@%p42 bra 	$L__BB507_113;
	cvt.u32.u64 	%r128, %rd254;
	cvt.u32.u64 	%r129, %rd545;
	rem.u32 	%r130, %r129, %r128;
	cvt.u64.u32 	%rd553, %r130;
	bra.uni 	$L__BB507_114;
$L__BB507_113:
	rem.s64 	%rd553, %rd545, %rd254;
$L__BB507_114:
	add.s64 	%rd389, %rd1, %rd384;
	ld.global.u64 	%rd390, [%rd389];
	mad.lo.s64 	%rd554, %rd390, %rd553, %rd554;
$L__BB507_115:
	add.s64 	%rd391, %rd3, %rd554;
	ld.global.u8 	%rs2, [%rd391];
	st.shared.u8 	[%r5], %rs2;
$L__BB507_116:
	bar.sync 	0;
	setp.lt.u32 	%p66, %r209, 66;
	@%p66 bra 	$L__BB507_122;
$L__BB507_117:
	shr.u32 	%r51, %r209, 1;
	setp.ge.u32 	%p67, %r1, %r51;
	@%p67 bra 	$L__BB507_121;
	ld.shared.u8 	%rs6, [%r5];
	setp.eq.s16 	%p69, %rs6, 0;
	mov.pred 	%p86, 0;
	@%p69 bra 	$L__BB507_120;
	add.s32 	%r199, %r5, %r51;
	ld.shared.u8 	%rs7, [%r199];
	setp.ne.s16 	%p86, %rs7, 0;
$L__BB507_120:
	selp.u16 	%rs8, 1, 0, %p86;
	st.shared.u8 	[%r5], %rs8;
$L__BB507_121:
	bar.sync 	0;
	setp.gt.u32 	%p70, %r209, 131;
	mov.u32 	%r209, %r51;
	@%p70 bra 	$L__BB507_117;
$L__BB507_122:
	setp.gt.u32 	%p71, %r1, 31;
	@%p71 bra 	$L__BB507_137;
	ld.volatile.shared.u8 	%rs9, [%r5];
	setp.eq.s16 	%p73, %rs9, 0;
	mov.pred 	%p87, 0;
	@%p73 bra 	$L__BB507_125;
	ld.volatile.shared.u8 	%rs10, [%r5+32];
	setp.ne.s16 	%p87, %rs10, 0;
$L__BB507_125:
	selp.u16 	%rs11, 1, 0, %p87;
	st.volatile.shared.u8 	[%r5], %rs11;
	ld.volatile.shared.u8 	%rs12, [%r5];
	setp.eq.s16 	%p75, %rs12, 0;
	mov.pred 	%p88, 0;
	@%p75 bra 	$L__BB507_127;
	ld.volatile.shared.u8 	%rs13, [%r5+16];
	setp.ne.s16 	%p88, %rs13, 0;
$L__BB507_127:
	selp.u16 	%rs14, 1, 0, %p88;
	st.volatile.shared.u8 	[%r5], %rs14;
	ld.volatile.shared.u8 	%rs15, [%r5];
	setp.eq.s16 	%p77, %rs15, 0;
	mov.pred 	%p89, 0;
	@%p77 bra 	$L__BB507_129;
	ld.volatile.shared.u8 	%rs16, [%r5+8];
	setp.ne.s16 	%p89, %rs16, 0;
$L__BB507_129:
	selp.u16 	%rs17, 1, 0, %p89;
	st.volatile.shared.u8 	[%r5], %rs17;
	ld.volatile.shared.u8 	%rs18, [%r5];
	setp.eq.s16 	%p79, %rs18, 0;
	mov.pred 	%p90, 0;
	@%p79 bra 	$L__BB507_131;
	ld.volatile.shared.u8 	%rs19, [%r5+4];
	setp.ne.s16 	%p90, %rs19, 0;
$L__BB507_131:
	selp.u16 	%rs20, 1, 0, %p90;
	st.volatile.shared.u8 	[%r5], %rs20;
	ld.volatile.shared.u8 	%rs21, [%r5];
	setp.eq.s16 	%p81, %rs21, 0;
	mov.pred 	%p91, 0;
	@%p81 bra 	$L__BB507_133;
	ld.volatile.shared.u8 	%rs22, [%r5+2];
	setp.ne.s16 	%p91, %rs22, 0;
$L__BB507_133:
	selp.u16 	%rs23, 1, 0, %p91;
	st.volatile.shared.u8 	[%r5], %rs23;
	ld.volatile.shared.u8 	%rs24, [%r5];
	setp.eq.s16 	%p83, %rs24, 0;
	mov.pred 	%p92, 0;
	@%p83 bra 	$L__BB507_135;
	ld.volatile.shared.u8 	%rs25, [%r5+1];
	setp.ne.s16 	%p92, %rs25, 0;
$L__BB507_135:
	selp.u16 	%rs26, 1, 0, %p92;
	st.volatile.shared.u8 	[%r5], %rs26;
	setp.ne.s32 	%p84, %r1, 0;
	@%p84 bra 	$L__BB507_137;
	ld.shared.u8 	%rs27, [allsdata_f16];
	cvt.u64.u32 	%rd467, %r2;
	cvta.to.global.u64 	%rd468, %rd260;
	add.s64 	%rd469, %rd468, %rd467;
	st.global.u8 	[%rd469], %rs27;
$L__BB507_137:
	ret;

}
	// .globl	contiguous_all2_f16
.visible .entry contiguous_all2_f16(
	.param .u64 .ptr .align 1 contiguous_all2_f16_param_0,
	.param .u64 .ptr .align 1 contiguous_all2_f16_param_1,
	.param .u64 .ptr .align 1 contiguous_all2_f16_param_2,
	.param .u64 .ptr .align 1 contiguous_all2_f16_param_3,
	.param .u64 contiguous_all2_f16_param_4,
	.param .u64 contiguous_all2_f16_param_5,
	.param .u64 contiguous_all2_f16_param_6,
	.param .u64 contiguous_all2_f16_param_7,
	.param .u64 contiguous_all2_f16_param_8
)
{
	.reg .pred 	%p<95>;
	.reg .b16 	%rs<31>;
	.reg .b32 	%r<211>;
	.reg .b32 	%f<2>;
	.reg .b64 	%rd<573>;

	ld.param.u64 	%rd267, [contiguous_all2_f16_param_1];
	ld.param.u64 	%rd268, [contiguous_all2_f16_param_2];
	ld.param.u64 	%rd269, [contiguous_all2_f16_param_3];
	ld.param.u64 	%rd264, [contiguous_all2_f16_param_4];
	ld.param.u64 	%rd270, [contiguous_all2_f16_param_5];
	ld.param.u64 	%rd265, [contiguous_all2_f16_param_6];
	ld.param.u64 	%rd271, [contiguous_all2_f16_param_7];
	cvta.to.global.u64 	%rd1, %rd269;
	cvta.to.global.u64 	%rd2, %rd268;
	cvta.to.global.u64 	%rd572, %rd267;
	mov.u32 	%r1, %tid.x;
	mov.u32 	%r2, %ctaid.x;
	mov.u32 	%r210, %ntid.x;
	mul.lo.s32 	%r52, %r2, %r210;
	shl.b32 	%r53, %r52, 1;
	add.s32 	%r4, %r53, %r1;
	mov.u32 	%r54, allsdata_f16;
	add.s32 	%r5, %r54, %r1;
	mov.b16 	%rs1, 1;
	st.shared.u8 	[%r5], %rs1;
	mov.u32 	%r55, %ctaid.y;
	cvt.u64.u32 	%rd272, %r55;
	add.s64 	%rd4, %rd270, %rd272;
	setp.ge.u64 	%p17, %rd4, %rd271;
	@%p17 bra 	$L__BB508_138;
	add.s32 	%r56, %r4, %r210;
	cvt.u64.u32 	%rd5, %r56;
	setp.le.u64 	%p18, %rd265, %rd5;
	@%p18 bra 	$L__BB508_57;
	cvt.u64.u32 	%rd404, %r4;
	mul.lo.s64 	%rd405, %rd4, %rd265;
	add.s64 	%rd526, %rd405, %rd404;
	add.s64 	%rd524, %rd405, %rd5;
	cvt.u32.u64 	%r6, %rd264;
	add.s32 	%r204, %r6, -1;
	setp.lt.s32 	%p45, %r204, 0;
	mov.b64 	%rd530, 0;
	mov.u64 	%rd531, %rd530;
	@%p45 bra 	$L__BB508_54;
	setp.lt.u32 	%p46, %r204, 3;
	mov.b64 	%rd531, 0;
	mov.u64 	%rd530, %rd531;
	@%p46 bra 	$L__BB508_31;
	add.s32 	%r202, %r6, -2;
	and.b32  	%r132, %r6, -4;
	neg.s32 	%r201, %r132;
	mov.b64 	%rd531, 0;
$L__BB508_5:
	.pragma "nounroll";
	add.s32 	%r12, %r202, 1;
	mul.wide.u32 	%rd409, %r12, 8;
	add.s64 	%rd410, %rd2, %rd409;
	ld.global.u64 	%rd12, [%rd410];
	or.b64  	%rd411, %rd526, %rd12;
	and.b64  	%rd412, %rd411, -4294967296;
	setp.ne.s64 	%p47, %rd412, 0;
	@%p47 bra 	$L__BB508_7;
	cvt.u32.u64 	%r133, %rd12;
	cvt.u32.u64 	%r134, %rd526;
	div.u32 	%r135, %r134, %r133;
	mul.lo.s32 	%r136, %r135, %r133;
	sub.s32 	%r137, %r134, %r136;
	cvt.u64.u32 	%rd492, %r135;
	cvt.u64.u32 	%rd493, %r137;
	bra.uni 	$L__BB508_8;
$L__BB508_7:
	div.s64 	%rd492, %rd526, %rd12;
	mul.lo.s64 	%rd413, %rd492, %rd12;
	sub.s64 	%rd493, %rd526, %rd413;
$L__BB508_8:
	mul.wide.u32 	%rd414, %r12, 8;
	add.s64 	%rd415, %rd1, %rd414;
	ld.global.u64 	%rd19, [%rd415];
	mad.lo.s64 	%rd20, %rd19, %rd493, %rd530;
	or.b64  	%rd416, %rd524, %rd12;
	and.b64  	%rd417, %rd416, -4294967296;
	setp.ne.s64 	%p48, %rd417, 0;
	@%p48 bra 	$L__BB508_10;
	cvt.u32.u64 	%r138, %rd12;
	cvt.u32.u64 	%r139, %rd524;
	div.u32 	%r140, %r139, %r138;
	mul.lo.s32 	%r141, %r140, %r138;
	sub.s32 	%r142, %r139, %r141;
	cvt.u64.u32 	%rd494, %r140;
	cvt.u64.u32 	%rd495, %r142;
	bra.uni 	$L__BB508_11;
$L__BB508_10:
	div.s64 	%rd494, %rd524, %rd12;
	mul.lo.s64 	%rd418, %rd494, %rd12;
	sub.s64 	%rd495, %rd524, %rd418;
$L__BB508_11:
	mad.lo.s64 	%rd27, %rd495, %rd19, %rd531;
	add.s32 	%r13, %r202, -2;
	mul.wide.u32 	%rd419, %r202, 8;
	add.s64 	%rd420, %rd2, %rd419;
	ld.global.u64 	%rd28, [%rd420];
	or.b64  	%rd421, %rd492, %rd28;
	and.b64  	%rd422, %rd421, -4294967296;
	setp.ne.s64 	%p49, %rd422, 0;
	@%p49 bra 	$L__BB508_13;
	cvt.u32.u64 	%r143, %rd28;
	cvt.u32.u64 	%r144, %rd492;
	div.u32 	%r145, %r144, %r143;
	mul.lo.s32 	%r146, %r145, %r143;
	sub.s32 	%r147, %r144, %r146;
	cvt.u64.u32 	%rd496, %r145;
	cvt.u64.u32 	%rd497, %r147;
	bra.uni 	$L__BB508_14;
$L__BB508_13:
	div.s64 	%rd496, %rd492, %rd28;
	mul.lo.s64 	%rd423, %rd496, %rd28;
	sub.s64 	%rd497, %rd492, %rd423;
$L__BB508_14:
	mul.wide.u32 	%rd424, %r202, 8;
	add.s64 	%rd425, %rd1, %rd424;
	ld.global.u64 	%rd35, [%rd425];
	mad.lo.s64 	%rd36, %rd35, %rd497, %rd20;
	or.b64  	%rd426, %rd494, %rd28;
	and.b64  	%rd427, %rd426, -4294967296;
	setp.ne.s64 	%p50, %rd427, 0;
	@%p50 bra 	$L__BB508_16;
	cvt.u32.u64 	%r148, %rd28;
	cvt.u32.u64 	%r149, %rd494;
	div.u32 	%r150, %r149, %r148;
	mul.lo.s32 	%r151, %r150, %r148;
	sub.s32 	%r152, %r149, %r151;
	cvt.u64.u32 	%rd498, %r150;
	cvt.u64.u32 	%rd499, %r152;
	bra.uni 	$L__BB508_17;
$L__BB508_16:
	div.s64 	%rd498, %rd494, %rd28;
	mul.lo.s64 	%rd428, %rd498, %rd28;
	sub.s64 	%rd499, %rd494, %rd428;
$L__BB508_17:
	mad.lo.s64 	%rd43, %rd499, %rd35, %rd27;
	add.s32 	%r14, %r202, -1;
	mul.wide.u32 	%rd429, %r14, 8;
	add.s64 	%rd430, %rd2, %rd429;
	ld.global.u64 	%rd44, [%rd430];
	or.b64  	%rd431, %rd496, %rd44;
	and.b64  	%rd432, %rd431, -4294967296;
	setp.ne.s64 	%p51, %rd432, 0;
	@%p51 bra 	$L__BB508_19;
	cvt.u32.u64 	%r153, %rd44;
	cvt.u32.u64 	%r154, %rd496;
	div.u32 	%r155, %r154, %r153;
	mul.lo.s32 	%r156, %r155, %r153;
	sub.s32 	%r157, %r154, %r156;
	cvt.u64.u32 	%rd500, %r155;
	cvt.u64.u32 	%rd501, %r157;
	bra.uni 	$L__BB508_20;
$L__BB508_19:
	div.s64 	%rd500, %rd496, %rd44;
	mul.lo.s64 	%rd433, %rd500, %rd44;
	sub.s64 	%rd501, %rd496, %rd433;
$L__BB508_20:
	mul.wide.u32 	%rd434, %r14, 8;
	add.s64 	%rd435, %rd1, %rd434;
	ld.global.u64 	%rd51, [%rd435];
	mad.lo.s64 	%rd52, %rd51, %rd501, %rd36;
	or.b64  	%rd436, %rd498, %rd44;
	and.b64  	%rd437, %rd436, -4294967296;
	setp.ne.s64 	%p52, %rd437, 0;
	@%p52 bra 	$L__BB508_22;
	cvt.u32.u64 	%r158, %rd44;
	cvt.u32.u64 	%r159, %rd498;
	div.u32 	%r160, %r159, %r158;
	mul.lo.s32 	%r161, %r160, %r158;
	sub.s32 	%r162, %r159, %r161;
	cvt.u64.u32 	%rd502, %r160;
	cvt.u64.u32 	%rd503, %r162;
	bra.uni 	$L__BB508_23;
$L__BB508_22:
	div.s64 	%rd502, %rd498, %rd44;
	mul.lo.s64 	%rd438, %rd502, %rd44;
	sub.s64 	%rd503, %rd498, %rd438;
$L__BB508_23:
	mad.lo.s64 	%rd59, %rd503, %rd51, %rd43;
	mul.wide.u32 	%rd439, %r13, 8;
	add.s64 	%rd440, %rd2, %rd439;
	ld.global.u64 	%rd60, [%rd440];
	or.b64  	%rd441, %rd500, %rd60;
	and.b64  	%rd442, %rd441, -4294967296;
	setp.ne.s64 	%p53, %rd442, 0;
	@%p53 bra 	$L__BB508_25;
	cvt.u32.u64 	%r163, %rd60;
	cvt.u32.u64 	%r164, %rd500;
	div.u32 	%r165, %r164, %r163;
	mul.lo.s32 	%r166, %r165, %r163;
	sub.s32 	%r167, %r164, %r166;
	cvt.u64.u32 	%rd526, %r165;
	cvt.u64.u32 	%rd505, %r167;
	bra.uni 	$L__BB508_26;
$L__BB508_25:
	div.s64 	%rd526, %rd500, %rd60;
	mul.lo.s64 	%rd443, %rd526, %rd60;
	sub.s64 	%rd505, %rd500, %rd443;
$L__BB508_26:
	mul.wide.u32 	%rd444, %r13, 8;
	add.s64 	%rd445, %rd1, %rd444;
	ld.global.u64 	%rd67, [%rd445];
	mad.lo.s64 	%rd530, %rd67, %rd505, %rd52;
	or.b64  	%rd446, %rd502, %rd60;
	and.b64  	%rd447, %rd446, -4294967296;
	setp.ne.s64 	%p54, %rd447, 0;
	@%p54 bra 	$L__BB508_28;
	cvt.u32.u64 	%r168, %rd60;
	cvt.u32.u64 	%r169, %rd502;
	div.u32 	%r170, %r169, %r168;
	mul.lo.s32 	%r171, %r170, %r168;
	sub.s32 	%r172, %r169, %r171;
	cvt.u64.u32 	%rd524, %r170;
	cvt.u64.u32 	%rd507, %r172;
	bra.uni 	$L__BB508_29;
$L__BB508_28:
	div.s64 	%rd524, %rd502, %rd60;
	mul.lo.s64 	%rd448, %rd524, %rd60;
	sub.s64 	%rd507, %rd502, %rd448;
$L__BB508_29:
	mad.lo.s64 	%rd531, %rd507, %rd67, %rd59;
	add.s32 	%r202, %r202, -4;
	add.s32 	%r201, %r201, 4;
	setp.ne.s32 	%p55, %r201, 0;
	@%p55 bra 	$L__BB508_5;
	add.s32 	%r204, %r202, 1;
$L__BB508_31:
	and.b32  	%r19, %r6, 3;
	setp.eq.s32 	%p56, %r19, 0;
	@%p56 bra 	$L__BB508_54;
	setp.eq.s32 	%p57, %r19, 1;
	@%p57 bra 	$L__BB508_46;
	mul.wide.u32 	%rd450, %r204, 8;
	add.s64 	%rd451, %rd2, %rd450;
	ld.global.u64 	%rd82, [%rd451];
	or.b64  	%rd452, %rd526, %rd82;
	and.b64  	%rd453, %rd452, -4294967296;
	setp.ne.s64 	%p58, %rd453, 0;
	@%p58 bra 	$L__BB508_35;
	cvt.u32.u64 	%r173, %rd82;
	cvt.u32.u64 	%r174, %rd526;
	div.u32 	%r175, %r174, %r173;
	mul.lo.s32 	%r176, %r175, %r173;
	sub.s32 	%r177, %r174, %r176;
	cvt.u64.u32 	%rd514, %r175;
	cvt.u64.u32 	%rd515, %r177;
	bra.uni 	$L__BB508_36;
$L__BB508_35:
	div.s64 	%rd514, %rd526, %rd82;
	mul.lo.s64 	%rd454, %rd514, %rd82;
	sub.s64 	%rd515, %rd526, %rd454;
$L__BB508_36:
	add.s64 	%rd456, %rd1, %rd450;
	ld.global.u64 	%rd89, [%rd456];
	mad.lo.s64 	%rd90, %rd89, %rd515, %rd530;
	or.b64  	%rd457, %rd524, %rd82;
	and.b64  	%rd458, %rd457, -4294967296;
	setp.ne.s64 	%p59, %rd458, 0;
	@%p59 bra 	$L__BB508_38;
	cvt.u32.u64 	%r178, %rd82;
	cvt.u32.u64 	%r179, %rd524;
	div.u32 	%r180, %r179, %r178;
	mul.lo.s32 	%r181, %r180, %r178;
	sub.s32 	%r182, %r179, %r181;
	cvt.u64.u32 	%rd516, %r180;
	cvt.u64.u32 	%rd517, %r182;
	bra.uni 	$L__BB508_39;
$L__BB508_38:
	div.s64 	%rd516, %rd524, %rd82;
	mul.lo.s64 	%rd459, %rd516, %rd82;
	sub.s64 	%rd517, %rd524, %rd459;
$L__BB508_39:
	mad.lo.s64 	%rd97, %rd517, %rd89, %rd531;
	add.s32 	%r20, %r204, -1;
	mul.wide.u32 	%rd460, %r20, 8;
	add.s64 	%rd461, %rd2, %rd460;
	ld.global.u64 	%rd98, [%rd461];
	or.b64  	%rd462, %rd514, %rd98;
	and.b64  	%rd463, %rd462, -4294967296;
	setp.ne.s64 	%p60, %rd463, 0;
	@%p60 bra 	$L__BB508_41;
	cvt.u32.u64 	%r183, %rd98;
	cvt.u32.u64 	%r184, %rd514;
	div.u32 	%r185, %r184, %r183;
	mul.lo.s32 	%r186, %r185, %r183;
	sub.s32 	%r187, %r184, %r186;
	cvt.u64.u32 	%rd526, %r185;
	cvt.u64.u32 	%rd519, %r187;
	bra.uni 	$L__BB508_42;
$L__BB508_41:
	div.s64 	%rd526, %rd514, %rd98;
	mul.lo.s64 	%rd464, %rd526, %rd98;
	sub.s64 	%rd519, %rd514, %rd464;
$L__BB508_42:
	add.s64 	%rd466, %rd1, %rd460;
	ld.global.u64 	%rd105, [%rd466];
	mad.lo.s64 	%rd530, %rd105, %rd519, %rd90;
	or.b64  	%rd467, %rd516, %rd98;
	and.b64  	%rd468, %rd467, -4294967296;
	setp.ne.s64 	%p61, %rd468, 0;
	@%p61 bra 	$L__BB508_44;
	cvt.u32.u64 	%r188, %rd98;
	cvt.u32.u64 	%r189, %rd516;
	div.u32 	%r190, %r189, %r188;
	mul.lo.s32 	%r191, %r190, %r188;
	sub.s32 	%r192, %r189, %r191;
	cvt.u64.u32 	%rd524, %r190;
	cvt.u64.u32 	%rd521, %r192;
	bra.uni 	$L__BB508_45;
$L__BB508_44:
	div.s64 	%rd524, %rd516, %rd98;
	mul.lo.s64 	%rd469, %rd524, %rd98;
	sub.s64 	%rd521, %rd516, %rd469;
$L__BB508_45:
	mad.lo.s64 	%rd531, %rd521, %rd105, %rd97;
	add.s32 	%r204, %r204, -2;
$L__BB508_46:
	and.b32  	%r193, %r6, 1;
	setp.eq.b32 	%p62, %r193, 1;
	not.pred 	%p63, %p62;
	@%p63 bra 	$L__BB508_54;
	mul.wide.u32 	%rd470, %r204, 8;
	add.s64 	%rd471, %rd2, %rd470;
	ld.global.u64 	%rd120, [%rd471];
	or.b64  	%rd472, %rd526, %rd120;
	and.b64  	%rd473, %rd472, -4294967296;
	setp.ne.s64 	%p64, %rd473, 0;
	@%p64 bra 	$L__BB508_49;
	cvt.u32.u64 	%r194, %rd120;
	cvt.u32.u64 	%r195, %rd526;
	rem.u32 	%r196, %r195, %r194;
	cvt.u64.u32 	%rd528, %r196;
	bra.uni 	$L__BB508_50;
$L__BB508_49:
	rem.s64 	%rd528, %rd526, %rd120;
$L__BB508_50:
	add.s64 	%rd475, %rd1, %rd470;
	ld.global.u64 	%rd124, [%rd475];
	mad.lo.s64 	%rd530, %rd124, %rd528, %rd530;
	or.b64  	%rd476, %rd524, %rd120;
	and.b64  	%rd477, %rd476, -4294967296;
	setp.ne.s64 	%p65, %rd477, 0;
	@%p65 bra 	$L__BB508_52;
	cvt.u32.u64 	%r197, %rd120;
	cvt.u32.u64 	%r198, %rd524;
	rem.u32 	%r199, %r198, %r197;
	cvt.u64.u32 	%rd529, %r199;
	bra.uni 	$L__BB508_53;
$L__BB508_52:
	rem.s64 	%rd529, %rd524, %rd120;
$L__BB508_53:
	mad.lo.s64 	%rd531, %rd529, %rd124, %rd531;
$L__BB508_54:
	shl.b64 	%rd478, %rd530, 1;
	add.s64 	%rd479, %rd572, %rd478;
	ld.global.u16 	%rs4, [%rd479];
	and.b16  	%rs5, %rs4, 32767;
	setp.eq.s16 	%p67, %rs5, 0;
	mov.pred 	%p87, 0;
	@%p67 bra 	$L__BB508_56;
	shl.b64 	%rd480, %rd531, 1;
	add.s64 	%rd481, %rd572, %rd480;
	ld.global.u16 	%rs6, [%rd481];
	and.b16  	%rs7, %rs6, 32767;
	setp.ne.s16 	%p87, %rs7, 0;
$L__BB508_56:
	selp.u16 	%rs8, 1, 0, %p87;
	st.shared.u8 	[%r5], %rs8;
	bra.uni 	$L__BB508_117;
$L__BB508_57:
	cvt.u64.u32 	%rd132, %r4;
	setp.le.u64 	%p19, %rd265, %rd132;
	@%p19 bra 	$L__BB508_117;
	mad.lo.s64 	%rd563, %rd4, %rd265, %rd132;
	cvt.u32.u64 	%r23, %rd264;
	add.s32 	%r208, %r23, -1;
	setp.lt.s32 	%p20, %r208, 0;
	@%p20 bra 	$L__BB508_116;
	and.b32  	%r25, %r23, 7;
	setp.lt.u32 	%p21, %r208, 7;
	@%p21 bra 	$L__BB508_87;
	add.s32 	%r206, %r23, -4;
	and.b32  	%r57, %r23, -8;
	neg.s32 	%r205, %r57;
$L__BB508_61:
	.pragma "nounroll";
	add.s32 	%r30, %r206, 3;
	mul.wide.u32 	%rd274, %r30, 8;
	add.s64 	%rd275, %rd2, %rd274;
	ld.global.u64 	%rd136, [%rd275];
	or.b64  	%rd276, %rd563, %rd136;
	and.b64  	%rd277, %rd276, -4294967296;
	setp.ne.s64 	%p22, %rd277, 0;
	@%p22 bra 	$L__BB508_63;
	cvt.u32.u64 	%r58, %rd136;
	cvt.u32.u64 	%r59, %rd563;
	div.u32 	%r60, %r59, %r58;
	mul.lo.s32 	%r61, %r60, %r58;
	sub.s32 	%r62, %r59, %r61;
	cvt.u64.u32 	%rd534, %r60;
	cvt.u64.u32 	%rd535, %r62;
	bra.uni 	$L__BB508_64;
$L__BB508_63:
	div.s64 	%rd534, %rd563, %rd136;
	mul.lo.s64 	%rd278, %rd534, %rd136;
	sub.s64 	%rd535, %rd563, %rd278;
$L__BB508_64:
	add.s64 	%rd280, %rd1, %rd274;
	ld.global.u64 	%rd281, [%rd280];
	mul.lo.s64 	%rd143, %rd281, %rd535;
	add.s32 	%r31, %r206, 2;
	mul.wide.u32 	%rd282, %r31, 8;
	add.s64 	%rd283, %rd2, %rd282;
	ld.global.u64 	%rd144, [%rd283];
	or.b64  	%rd284, %rd534, %rd144;
	and.b64  	%rd285, %rd284, -4294967296;
	setp.ne.s64 	%p23, %rd285, 0;
	@%p23 bra 	$L__BB508_66;
	cvt.u32.u64 	%r63, %rd144;
	cvt.u32.u64 	%r64, %rd534;
	div.u32 	%r65, %r64, %r63;
	mul.lo.s32 	%r66, %r65, %r63;
	sub.s32 	%r67, %r64, %r66;
	cvt.u64.u32 	%rd536, %r65;
	cvt.u64.u32 	%rd537, %r67;
	bra.uni 	$L__BB508_67;
$L__BB508_66:
	div.s64 	%rd536, %rd534, %rd144;
	mul.lo.s64 	%rd286, %rd536, %rd144;
	sub.s64 	%rd537, %rd534, %rd286;
$L__BB508_67:
	add.s64 	%rd288, %rd1, %rd282;
	ld.global.u64 	%rd289, [%rd288];
	mad.lo.s64 	%rd151, %rd289, %rd537, %rd143;
	add.s32 	%r32, %r206, 1;
	mul.wide.u32 	%rd290, %r32, 8;
	add.s64 	%rd291, %rd2, %rd290;
	ld.global.u64 	%rd152, [%rd291];
	or.b64  	%rd292, %rd536, %rd152;
	and.b64  	%rd293, %rd292, -4294967296;
	setp.ne.s64 	%p24, %rd293, 0;
	@%p24 bra 	$L__BB508_69;
	cvt.u32.u64 	%r68, %rd152;
	cvt.u32.u64 	%r69, %rd536;
	div.u32 	%r70, %r69, %r68;
	mul.lo.s32 	%r71, %r70, %r68;
	sub.s32 	%r72, %r69, %r71;
	cvt.u64.u32 	%rd538, %r70;
	cvt.u64.u32 	%rd539, %r72;
	bra.uni 	$L__BB508_70;
$L__BB508_69:
	div.s64 	%rd538, %rd536, %rd152;
	mul.lo.s64 	%rd294, %rd538, %rd152;
	sub.s64 	%rd539, %rd536, %rd294;
$L__BB508_70:
	add.s64 	%rd296, %rd1, %rd290;
	ld.global.u64 	%rd297, [%rd296];
	mad.lo.s64 	%rd159, %rd297, %rd539, %rd151;
	add.s32 	%r33, %r206, -4;
	mul.wide.u32 	%rd298, %r206, 8;
	add.s64 	%rd299, %rd2, %rd298;
	ld.global.u64 	%rd160, [%rd299];
	or.b64  	%rd300, %rd538, %rd160;
	and.b64  	%rd301, %rd300, -4294967296;
	setp.ne.s64 	%p25, %rd301, 0;
	@%p25 bra 	$L__BB508_72;
	cvt.u32.u64 	%r73, %rd160;
	cvt.u32.u64 	%r74, %rd538;
	div.u32 	%r75, %r74, %r73;
	mul.lo.s32 	%r76, %r75, %r73;
	sub.s32 	%r77, %r74, %r76;
	cvt.u64.u32 	%rd540, %r75;
	cvt.u64.u32 	%rd541, %r77;
	bra.uni 	$L__BB508_73;
$L__BB508_72:
	div.s64 	%rd540, %rd538, %rd160;
	mul.lo.s64 	%rd302, %rd540, %rd160;
	sub.s64 	%rd541, %rd538, %rd302;
$L__BB508_73:
	add.s64 	%rd304, %rd1, %rd298;
	ld.global.u64 	%rd305, [%rd304];
	mad.lo.s64 	%rd167, %rd305, %rd541, %rd159;
	add.s32 	%r34, %r206, -1;
	mul.wide.u32 	%rd306, %r34, 8;
	add.s64 	%rd307, %rd2, %rd306;
	ld.global.u64 	%rd168, [%rd307];
	or.b64  	%rd308, %rd540, %rd168;
	and.b64  	%rd309, %rd308, -4294967296;
	setp.ne.s64 	%p26, %rd309, 0;
	@%p26 bra 	$L__BB508_75;
	cvt.u32.u64 	%r78, %rd168;
	cvt.u32.u64 	%r79, %rd540;
	div.u32 	%r80, %r79, %r78;
	mul.lo.s32 	%r81, %r80, %r78;
	sub.s32 	%r82, %r79, %r81;
	cvt.u64.u32 	%rd542, %r80;
	cvt.u64.u32 	%rd543, %r82;
	bra.uni 	$L__BB508_76;
$L__BB508_75:
	div.s64 	%rd542, %rd540, %rd168;
	mul.lo.s64 	%rd310, %rd542, %rd168;
	sub.s64 	%rd543, %rd540, %rd310;
$L__BB508_76:
	add.s64 	%rd312, %rd1, %rd306;
	ld.global.u64 	%rd313, [%rd312];
	mad.lo.s64 	%rd175, %rd313, %rd543, %rd167;
	add.s32 	%r35, %r206, -2;
	mul.wide.u32 	%rd314, %r35, 8;
	add.s64 	%rd315, %rd2, %rd314;
	ld.global.u64 	%rd176, [%rd315];
	or.b64  	%rd316, %rd542, %rd176;
	and.b64  	%rd317, %rd316, -4294967296;
	setp.ne.s64 	%p27, %rd317, 0;
	@%p27 bra 	$L__BB508_78;
	cvt.u32.u64 	%r83, %rd176;
	cvt.u32.u64 	%r84, %rd542;
	div.u32 	%r85, %r84, %r83;
	mul.lo.s32 	%r86, %r85, %r83;
	sub.s32 	%r87, %r84, %r86;
	cvt.u64.u32 	%rd544, %r85;
	cvt.u64.u32 	%rd545, %r87;
	bra.uni 	$L__BB508_79;
$L__BB508_78:
	div.s64 	%rd544, %rd542, %rd176;
	mul.lo.s64 	%rd318, %rd544, %rd176;
	sub.s64 	%rd545, %rd542, %rd318;
$L__BB508_79:
	add.s64 	%rd320, %rd1, %rd314;
	ld.global.u64 	%rd321, [%rd320];
	mad.lo.s64 	%rd183, %rd321, %rd545, %rd175;
	add.s32 	%r36, %r206, -3;
	mul.wide.u32 	%rd322, %r36, 8;
	add.s64 	%rd323, %rd2, %rd322;
	ld.global.u64 	%rd184, [%rd323];
	or.b64  	%rd324, %rd544, %rd184;
	and.b64  	%rd325, %rd324, -4294967296;
	setp.ne.s64 	%p28, %rd325, 0;
	@%p28 bra 	$L__BB508_81;
	cvt.u32.u64 	%r88, %rd184;
	cvt.u32.u64 	%r89, %rd544;
	div.u32 	%r90, %r89, %r88;
	mul.lo.s32 	%r91, %r90, %r88;
	sub.s32 	%r92, %r89, %r91;
	cvt.u64.u32 	%rd546, %r90;
	cvt.u64.u32 	%rd547, %r92;
	bra.uni 	$L__BB508_82;
$L__BB508_81:
	div.s64 	%rd546, %rd544, %rd184;
	mul.lo.s64 	%rd326, %rd546, %rd184;
	sub.s64 	%rd547, %rd544, %rd326;
$L__BB508_82:
	add.s64 	%rd328, %rd1, %rd322;
	ld.global.u64 	%rd329, [%rd328];
	mad.lo.s64 	%rd191, %rd329, %rd547, %rd183;
	mul.wide.u32 	%rd330, %r33, 8;
	add.s64 	%rd331, %rd2, %rd330;
	ld.global.u64 	%rd192, [%rd331];
	or.b64  	%rd332, %rd546, %rd192;
	and.b64  	%rd333, %rd332, -4294967296;
	setp.ne.s64 	%p29, %rd333, 0;
	@%p29 bra 	$L__BB508_84;
	cvt.u32.u64 	%r93, %rd192;
	cvt.u32.u64 	%r94, %rd546;
	div.u32 	%r95, %r94, %r93;
	mul.lo.s32 	%r96, %r95, %r93;
	sub.s32 	%r97, %r94, %r96;
	cvt.u64.u32 	%rd563, %r95;
	cvt.u64.u32 	%rd549, %r97;
	bra.uni 	$L__BB508_85;
$L__BB508_84:
	div.s64 	%rd563, %rd546, %rd192;
	mul.lo.s64 	%rd334, %rd563, %rd192;
	sub.s64 	%rd549, %rd546, %rd334;
$L__BB508_85:
	add.s64 	%rd336, %rd1, %rd330;
	ld.global.u64 	%rd337, [%rd336];
	mad.lo.s64 	%rd338, %rd337, %rd549, %rd191;
	shl.b64 	%rd339, %rd338, 1;
	add.s64 	%rd572, %rd572, %rd339;
	add.s32 	%r206, %r206, -8;
	add.s32 	%r205, %r205, 8;
	setp.ne.s32 	%p30, %r205, 0;
	@%p30 bra 	$L__BB508_61;
	add.s32 	%r208, %r206, 3;
$L__BB508_87:
	setp.eq.s32 	%p31, %r25, 0;
	@%p31 bra 	$L__BB508_116;
	and.b32  	%r41, %r23, 3;
	setp.lt.u32 	%p32, %r25, 4;
	@%p32 bra 	$L__BB508_102;
	mul.wide.u32 	%rd341, %r208, 8;
	add.s64 	%rd342, %rd2, %rd341;
	ld.global.u64 	%rd203, [%rd342];
	or.b64  	%rd343, %rd563, %rd203;
	and.b64  	%rd344, %rd343, -4294967296;
	setp.ne.s64 	%p33, %rd344, 0;
	@%p33 bra 	$L__BB508_91;
	cvt.u32.u64 	%r98, %rd203;
	cvt.u32.u64 	%r99, %rd563;
	div.u32 	%r100, %r99, %r98;
	mul.lo.s32 	%r101, %r100, %r98;
	sub.s32 	%r102, %r99, %r101;
	cvt.u64.u32 	%rd553, %r100;
	cvt.u64.u32 	%rd554, %r102;
	bra.uni 	$L__BB508_92;
$L__BB508_91:
	div.s64 	%rd553, %rd563, %rd203;
	mul.lo.s64 	%rd345, %rd553, %rd203;
	sub.s64 	%rd554, %rd563, %rd345;
$L__BB508_92:
	add.s64 	%rd347, %rd1, %rd341;
	ld.global.u64 	%rd348, [%rd347];
	mul.lo.s64 	%rd210, %rd348, %rd554;
	add.s32 	%r42, %r208, -1;
	mul.wide.u32 	%rd349, %r42, 8;
	add.s64 	%rd350, %rd2, %rd349;
	ld.global.u64 	%rd211, [%rd350];
	or.b64  	%rd351, %rd553, %rd211;
	and.b64  	%rd352, %rd351, -4294967296;
	setp.ne.s64 	%p34, %rd352, 0;
	@%p34 bra 	$L__BB508_94;
	cvt.u32.u64 	%r103, %rd211;
	cvt.u32.u64 	%r104, %rd553;
	div.u32 	%r105, %r104, %r103;
	mul.lo.s32 	%r106, %r105, %r103;
	sub.s32 	%r107, %r104, %r106;
	cvt.u64.u32 	%rd555, %r105;
	cvt.u64.u32 	%rd556, %r107;
	bra.uni 	$L__BB508_95;
$L__BB508_94:
	div.s64 	%rd555, %rd553, %rd211;
	mul.lo.s64 	%rd353, %rd555, %rd211;
	sub.s64 	%rd556, %rd553, %rd353;
$L__BB508_95:
	add.s64 	%rd355, %rd1, %rd349;
	ld.global.u64 	%rd356, [%rd355];
	mad.lo.s64 	%rd218, %rd356, %rd556, %rd210;
	add.s32 	%r43, %r208, -2;
	mul.wide.u32 	%rd357, %r43, 8;
	add.s64 	%rd358, %rd2, %rd357;
	ld.global.u64 	%rd219, [%rd358];
	or.b64  	%rd359, %rd555, %rd219;
	and.b64  	%rd360, %rd359, -4294967296;
	setp.ne.s64 	%p35, %rd360, 0;
	@%p35 bra 	$L__BB508_97;
	cvt.u32.u64 	%r108, %rd219;
	cvt.u32.u64 	%r109, %rd555;
	div.u32 	%r110, %r109, %r108;
	mul.lo.s32 	%r111, %r110, %r108;
	sub.s32 	%r112, %r109, %r111;
	cvt.u64.u32 	%rd557, %r110;
	cvt.u64.u32 	%rd558, %r112;
	bra.uni 	$L__BB508_98;
$L__BB508_97:
	div.s64 	%rd557, %rd555, %rd219;
	mul.lo.s64 	%rd361, %rd557, %rd219;
	sub.s64 	%rd558, %rd555, %rd361;
$L__BB508_98:
	add.s64 	%rd363, %rd1, %rd357;
	ld.global.u64 	%rd364, [%rd363];
	mad.lo.s64 	%rd226, %rd364, %rd558, %rd218;
	add.s32 	%r44, %r208, -3;
	mul.wide.u32 	%rd365, %r44, 8;
	add.s64 	%rd366, %rd2, %rd365;
	ld.global.u64 	%rd227, [%rd366];
	or.b64  	%rd367, %rd557, %rd227;
	and.b64  	%rd368, %rd367, -4294967296;
	setp.ne.s64 	%p36, %rd368, 0;
	@%p36 bra 	$L__BB508_100;
	cvt.u32.u64 	%r113, %rd227;
	cvt.u32.u64 	%r114, %rd557;
	div.u32 	%r115, %r114, %r113;
	mul.lo.s32 	%r116, %r115, %r113;
	sub.s32 	%r117, %r114, %r116;
	cvt.u64.u32 	%rd563, %r115;
	cvt.u64.u32 	%rd560, %r117;
	bra.uni 	$L__BB508_101;
$L__BB508_100:
	div.s64 	%rd563, %rd557, %rd227;
	mul.lo.s64 	%rd369, %rd563, %rd227;
	sub.s64 	%rd560, %rd557, %rd369;
$L__BB508_101:
	add.s64 	%rd371, %rd1, %rd365;
	ld.global.u64 	%rd372, [%rd371];
	mad.lo.s64 	%rd373, %rd372, %rd560, %rd226;
	shl.b64 	%rd374, %rd373, 1;
	add.s64 	%rd572, %rd572, %rd374;
	add.s32 	%r208, %r208, -4;
$L__BB508_102:
	setp.eq.s32 	%p37, %r41, 0;
	@%p37 bra 	$L__BB508_116;
	setp.eq.s32 	%p38, %r41, 1;
	@%p38 bra 	$L__BB508_111;
	mul.wide.u32 	%rd376, %r208, 8;
	add.s64 	%rd377, %rd2, %rd376;
	ld.global.u64 	%rd238, [%rd377];
	or.b64  	%rd378, %rd563, %rd238;
	and.b64  	%rd379, %rd378, -4294967296;
	setp.ne.s64 	%p39, %rd379, 0;
	@%p39 bra 	$L__BB508_106;
	cvt.u32.u64 	%r118, %rd238;
	cvt.u32.u64 	%r119, %rd563;
	div.u32 	%r120, %r119, %r118;
	mul.lo.s32 	%r121, %r120, %r118;
	sub.s32 	%r122, %r119, %r121;
	cvt.u64.u32 	%rd564, %r120;
	cvt.u64.u32 	%rd565, %r122;
	bra.uni 	$L__BB508_107;
$L__BB508_106:
	div.s64 	%rd564, %rd563, %rd238;
	mul.lo.s64 	%rd380, %rd564, %rd238;
	sub.s64 	%rd565, %rd563, %rd380;
$L__BB508_107:
	add.s64 	%rd382, %rd1, %rd376;
	ld.global.u64 	%rd383, [%rd382];
	mul.lo.s64 	%rd245, %rd383, %rd565;
	add.s32 	%r47, %r208, -1;
	mul.wide.u32 	%rd384, %r47, 8;
	add.s64 	%rd385, %rd2, %rd384;
	ld.global.u64 	%rd246, [%rd385];
	or.b64  	%rd386, %rd564, %rd246;
	and.b64  	%rd387, %rd386, -4294967296;
	setp.ne.s64 	%p40, %rd387, 0;
	@%p40 bra 	$L__BB508_109;
	cvt.u32.u64 	%r123, %rd246;
	cvt.u32.u64 	%r124, %rd564;
	div.u32 	%r125, %r124, %r123;
	mul.lo.s32 	%r126, %r125, %r123;
	sub.s32 	%r127, %r124, %r126;
	cvt.u64.u32 	%rd563, %r125;
	cvt.u64.u32 	%rd567, %r127;
	bra.uni 	$L__BB508_110;
$L__BB508_109:
	div.s64 	%rd563, %rd564, %rd246;
	mul.lo.s64 	%rd388, %rd563, %rd246;
	sub.s64 	%rd567, %rd564, %rd388;
$L__BB508_110:
	add.s64 	%rd390, %rd1, %rd384;
	ld.global.u64 	%rd391, [%rd390];
	mad.lo.s64 	%rd392, %rd391, %rd567, %rd245;
	shl.b64 	%rd393, %rd392, 1;
	add.s64 	%rd572, %rd572, %rd393;
	add.s32 	%r208, %r208, -2;
$L__BB508_111:
	and.b32  	%r128, %r23, 1;
	setp.eq.b32 	%p41, %r128, 1;
	not.pred 	%p42, %p41;
	@%p42 bra 	$L__BB508_116;
	mul.wide.u32 	%rd394, %r208, 8;
	add.s64 	%rd395, %rd2, %rd394;
	ld.global.u64 	%rd257, [%rd395];
	or.b64  	%rd396, %rd563, %rd257;
	and.b64  	%rd397, %rd396, -4294967296;
	setp.ne.s64 	%p43, %rd397, 0;
	@%p43 bra 	$L__BB508_114;
	cvt.u32.u64 	%r129, %rd257;
	cvt.u32.u64 	%r130, %rd563;
	rem.u32 	%r131, %r130, %r129;
	cvt.u64.u32 	%rd571, %r131;
	bra.uni 	$L__BB508_115;
$L__BB508_114:
	rem.s64 	%rd571, %rd563, %rd257;
$L__BB508_115:
	add.s64 	%rd399, %rd1, %rd394;
	ld.global.u64 	%rd400, [%rd399];
	mul.lo.s64 	%rd401, %rd400, %rd571;
	shl.b64 	%rd402, %rd401, 1;
	add.s64 	%rd572, %rd572, %rd402;
$L__BB508_116:
	ld.global.u16 	%rs2, [%rd572];
	// begin inline asm
	{  cvt.f32.f16 %f1, %rs2;}

	// end inline asm
	setp.neu.f32 	%p44, %f1, 0f00000000;
	selp.u16 	%rs3, 1, 0, %p44;
	st.shared.u8 	[%r5], %rs3;
$L__BB508_117:
	bar.sync 	0;
	setp.lt.u32 	%p68, %r210, 66;
	@%p68 bra 	$L__BB508_123;
$L__BB508_118:
	shr.u32 	%r51, %r210, 1;
	setp.ge.u32 	%p69, %r1, %r51;
	@%p69 bra 	$L__BB508_122;
	ld.shared.u8 	%rs9, [%r5];
	setp.eq.s16 	%p71, %rs9, 0;
	mov.pred 	%p88, 0;
	@%p71 bra 	$L__BB508_121;
	add.s32 	%r200, %r5, %r51;
	ld.shared.u8 	%rs10, [%r200];
	setp.ne.s16 	%p88, %rs10, 0;
$L__BB508_121:
	selp.u16 	%rs11, 1, 0, %p88;
	st.shared.u8 	[%r5], %rs11;
$L__BB508_122:
	bar.sync 	0;
	setp.gt.u32 	%p72, %r210, 131;
	mov.u32 	%r210, %r51;
	@%p72 bra 	$L__BB508_118;
$L__BB508_123:
	setp.gt.u32 	%p73, %r1, 31;
	@%p73 bra 	$L__BB508_138;
	ld.volatile.shared.u8 	%rs12, [%r5];
	setp.eq.s16 	%p75, %rs12, 0;
	mov.pred 	%p89, 0;
	@%p75 bra 	$L__BB508_126;
	ld.volatile.shared.u8 	%rs13, [%r5+32];
	setp.ne.s16 	%p89, %rs13, 0;
$L__BB508_126:
	selp.u16 	%rs14, 1, 0, %p89;
	st.volatile.shared.u8 	[%r5], %rs14;
	ld.volatile.shared.u8 	%rs15, [%r5];
	setp.eq.s16 	%p77, %rs15, 0;
	mov.pred 	%p90, 0;
	@%p77 bra 	$L__BB508_128;
	ld.volatile.shared.u8 	%rs16, [%r5+16];
	setp.ne.s16 	%p90, %rs16, 0;
$L__BB508_128:
	selp.u16 	%rs17, 1, 0, %p90;
	st.volatile.shared.u8 	[%r5], %rs17;
	ld.volatile.shared.u8 	%rs18, [%r5];
	setp.eq.s16 	%p79, %rs18, 0;
	mov.pred 	%p91, 0;
	@%p79 bra 	$L__BB508_130;
	ld.volatile.shared.u8 	%rs19, [%r5+8];
	setp.ne.s16 	%p91, %rs19, 0;
$L__BB508_130:
	selp.u16 	%rs20, 1, 0, %p91;
	st.volatile.shared.u8 	[%r5], %rs20;
	ld.volatile.shared.u8 	%rs21, [%r5];
	setp.eq.s16 	%p81, %rs21, 0;
	mov.pred 	%p92, 0;
	@%p81 bra 	$L__BB508_132;
	ld.volatile.shared.u8 	%rs22, [%r5+4];
	setp.ne.s16 	%p92, %rs22, 0;
$L__BB508_132:
	selp.u16 	%rs23, 1, 0, %p92;
	st.volatile.shared.u8 	[%r5], %rs23;
	ld.volatile.shared.u8 	%rs24, [%r5];
	setp.eq.s16 	%p83, %rs24, 0;
	mov.pred 	%p93, 0;
	@%p83 bra 	$L__BB508_134;
	ld.volatile.shared.u8 	%rs25, [%r5+2];
	setp.ne.s16 	%p93, %rs25, 0;
$L__BB508_134:
	selp.u16 	%rs26, 1, 0, %p93;
	st.volatile.shared.u8 	[%r5], %rs26;
	ld.volatile.shared.u8 	%rs27, [%r5];
	setp.eq.s16 	%p85, %rs27, 0;
	mov.pred 	%p94, 0;
	@%p85 bra 	$L__BB508_136;
	ld.volatile.shared.u8 	%rs28, [%r5+1];
	setp.ne.s16 	%p94, %rs28, 0;
$L__BB508_136:
	selp.u16 	%rs29, 1, 0, %p94;
	st.volatile.shared.u8 	[%r5], %rs29;
	setp.ne.s32 	%p86, %r1, 0;
	@%p86 bra 	$L__BB508_138;
	ld.param.u64 	%rd487, [contiguous_all2_f16_param_8];
	ld.param.u64 	%rd486, [contiguous_all2_f16_param_0];
	ld.shared.u8 	%rs30, [allsdata_f16];
	cvt.u64.u32 	%rd482, %r2;
	mad.lo.s64 	%rd483, %rd487, %rd4, %rd482;
	cvta.to.global.u64 	%rd484, %rd486;
	add.s64 	%rd485, %rd484, %rd483;
	st.global.u8 	[%rd485], %rs30;
$L__BB508_138:
	ret;

}
	// .globl	contiguous_all22_f16
.visible .entry contiguous_all22_f16(
	.param .u64 .ptr .align 1 contiguous_all22_f16_param_0,
	.param .u64 .ptr .align 1 contiguous_all22_f16_param_1,
	.param .u64 contiguous_all22_f16_param_2,
	.param .u64 contiguous_all22_f16_param_3,
	.param .u64 contiguous_all22_f16_param_4,
	.param .u64 contiguous_all22_f16_param_5
)
{
	.reg .pred 	%p<49>;
	.reg .b16 	%rs<28>;
	.reg .b32 	%r<15>;
	.reg .b64 	%rd<24>;

	ld.param.u64 	%rd6, [contiguous_all22_f16_param_0];
	ld.param.u64 	%rd9, [contiguous_all22_f16_param_1];
	ld.param.u64 	%rd10, [contiguous_all22_f16_param_2];
	ld.param.u64 	%rd7, [contiguous_all22_f16_param_3];
	ld.param.u64 	%rd11, [contiguous_all22_f16_param_4];
	ld.param.u64 	%rd8, [contiguous_all22_f16_param_5];
	cvta.to.global.u64 	%rd1, %rd9;
	mov.u32 	%r1, %tid.x;
	mov.u32 	%r2, %ctaid.x;
	mov.u32 	%r14, %ntid.x;
	mul.lo.s32 	%r8, %r2, %r14;
	shl.b32 	%r9, %r8, 1;
	add.s32 	%r4, %r9, %r1;
	mov.u32 	%r10, allsdata_f16;
	add.s32 	%r5, %r10, %r1;
	mov.b16 	%rs1, 1;
	st.shared.u8 	[%r5], %rs1;
	mov.u32 	%r11, %ctaid.y;
	cvt.u64.u32 	%rd12, %r11;
	add.s64 	%rd2, %rd10, %rd12;
	setp.ge.u64 	%p17, %rd2, %rd11;
	@%p17 bra 	$L__BB509_28;
	add.s32 	%r12, %r4, %r14;
	cvt.u64.u32 	%rd3, %r12;
	setp.le.u64 	%p18, %rd7, %rd3;
	@%p18 bra 	$L__BB509_5;
	cvt.u64.u32 	%rd15, %r4;
	mul.lo.s64 	%rd4, %rd2, %rd7;
	add.s64 	%rd16, %rd4, %rd15;
	add.s64 	%rd17, %rd1, %rd16;
	ld.global.u8 	%rs3, [%rd17];
	setp.eq.s16 	%p21, %rs3, 0;
	mov.pred 	%p41, 0;
	@%p21 bra 	$L__BB509_4;
	add.s64 	%rd18, %rd4, %rd3;
	add.s64 	%rd19, %rd1, %rd18;
	ld.global.u8 	%rs4, [%rd19];
	setp.ne.s16 	%p41, %rs4, 0;
$L__BB509_4:
	selp.u16 	%rs5, 1, 0, %p41;
	st.shared.u8 	[%r5], %rs5;
	bra.uni 	$L__BB509_7;
$L__BB509_5:
	cvt.u64.u32 	%rd5, %r4;
	setp.le.u64 	%p19, %rd7, %rd5;
	@%p19 bra 	$L__BB509_7;
	mad.lo.s64 	%rd13, %rd2, %rd7, %rd5;
	add.s64 	%rd14, %rd1, %rd13;
	ld.global.u8 	%rs2, [%rd14];
	st.shared.u8 	[%r5], %rs2;
$L__BB509_7:
	bar.sync 	0;
	setp.lt.u32 	%p22, %r14, 66;
	@%p22 bra 	$L__BB509_13;
$L__BB509_8:
	shr.u32 	%r7, %r14, 1;
	setp.ge.u32 	%p23, %r1, %r7;
	@%p23 bra 	$L__BB509_12;
	ld.shared.u8 	%rs6, [%r5];
	setp.eq.s16 	%p25, %rs6, 0;
	mov.pred 	%p42, 0;
	@%p25 bra 	$L__BB509_11;
	add.s32 	%r13, %r5, %r7;
	ld.shared.u8 	%rs7, [%r13];
	setp.ne.s16 	%p42, %rs7, 0;
$L__BB509_11:
	selp.u16 	%rs8, 1, 0, %p42;
	st.shared.u8 	[%r5], %rs8;
$L__BB509_12:
	bar.sync 	0;
	setp.gt.u32 	%p26, %r14, 131;
	mov.u32 	%r14, %r7;
	@%p26 bra 	$L__BB509_8;
$L__BB509_13:
	setp.gt.u32 	%p27, %r1, 31;
	@%p27 bra 	$L__BB509_28;
	ld.volatile.shared.u8 	%rs9, [%r5];
	setp.eq.s16 	%p29, %rs9, 0;
	mov.pred 	%p43, 0;
	@%p29 bra 	$L__BB509_16;
	ld.volatile.shared.u8 	%rs10, [%r5+32];
	setp.ne.s16 	%p43, %rs10, 0;
$L__BB509_16:
	selp.u16 	%rs11, 1, 0, %p43;
	st.volatile.shared.u8 	[%r5], %rs11;
	ld.volatile.shared.u8 	%rs12, [%r5];
	setp.eq.s16 	%p31, %rs12, 0;
	mov.pred 	%p44, 0;
	@%p31 bra 	$L__BB509_18;
	ld.volatile.shared.u8 	%rs13, [%r5+16];
	setp.ne.s16 	%p44, %rs13, 0;
$L__BB509_18:
	selp.u16 	%rs14, 1, 0, %p44;
	st.volatile.shared.u8 	[%r5], %rs14;
	ld.volatile.shared.u8 	%rs15, [%r5];
	setp.eq.s16 	%p33, %rs15, 0;
	mov.pred 	%p45, 0;
	@%p33 bra 	$L__BB509_20;
	ld.volatile.shared.u8 	%rs16, [%r5+8];
	setp.ne.s16 	%p45, %rs16, 0;
$L__BB509_20:
	selp.u16 	%rs17, 1, 0, %p45;
	st.volatile.shared.u8 	[%r5], %rs17;
	ld.volatile.shared.u8 	%rs18, [%r5];
	setp.eq.s16 	%p35, %rs18, 0;
	mov.pred 	%p46, 0;
	@%p35 bra 	$L__BB509_22;
	ld.volatile.shared.u8 	%rs19, [%r5+4];
	setp.ne.s16 	%p46, %rs19, 0;
$L__BB509_22:
	selp.u16 	%rs20, 1, 0, %p46;
	st.volatile.shared.u8 	[%r5], %rs20;
	ld.volatile.shared.u8 	%rs21, [%r5];
	setp.eq.s16 	%p37, %rs21, 0;
	mov.pred 	%p47, 0;
	@%p37 bra 	$L__BB509_24;
	ld.volatile.shared.u8 	%rs22, [%r5+2];
	setp.ne.s16 	%p47, %rs22, 0;
$L__BB509_24:
	selp.u16 	%rs23, 1, 0, %p47;
	st.volatile.shared.u8 	[%r5], %rs23;
	ld.volatile.shared.u8 	%rs24, [%r5];
	setp.eq.s16 	%p39, %rs24, 0;
	mov.pred 	%p48, 0;
	@%p39 bra 	$L__BB509_26;
	ld.volatile.shared.u8 	%rs25, [%r5+1];
	setp.ne.s16 	%p48, %rs25, 0;
$L__BB509_26:
	selp.u16 	%rs26, 1, 0, %p48;
	st.volatile.shared.u8 	[%r5], %rs26;
	setp.ne.s32 	%p40, %r1, 0;
	@%p40 bra 	$L__BB509_28;
	ld.shared.u8 	%rs27, [allsdata_f16];
	cvt.u64.u32 	%rd20, %r2;
	mad.lo.s64 	%rd21, %rd8, %rd2, %rd20;
	cvta.to.global.u64 	%rd22, %rd6;
	add.s64 	%rd23, %rd22, %rd21;
	st.global.u8 	[%rd23], %rs27;
$L__BB509_28:
	ret;

}
	// .globl	contiguous_all3_f16
.visible .entry contiguous_all3_f16(
	.param .u64 .ptr .align 1 contiguous_all3_f16_param_0,
	.param .u64 .ptr .align 1 contiguous_all3_f16_param_1,
	.param .u64 .ptr .align 1 contiguous_all3_f16_param_2,
	.param .u64 .ptr .align 1 contiguous_all3_f16_param_3,
	.param .u64 contiguous_all3_f16_param_4,
	.param .u64 contiguous_all3_f16_param_5,
	.param .u64 contiguous_all3_f16_param_6
)
{
	.reg .pred 	%p<81>;
	.reg .b16 	%rs<50>;
	.reg .b32 	%r<188>;
	.reg .b32 	%f<2>;
	.reg .b64 	%rd<307>;

	ld.param.u64 	%rd144, [contiguous_all3_f16_param_0];
	ld.param.u64 	%rd145, [contiguous_all3_f16_param_1];
	ld.param.u64 	%rd148, [contiguous_all3_f16_param_2];
	ld.param.u64 	%rd149, [contiguous_all3_f16_param_3];
	ld.param.u64 	%rd146, [contiguous_all3_f16_param_4];
	ld.param.u64 	%rd147, [contiguous_all3_f16_param_5];
	ld.param.u64 	%rd150, [contiguous_all3_f16_param_6];
	cvta.to.global.u64 	%rd1, %rd149;
	cvta.to.global.u64 	%rd2, %rd148;
	mov.u32 	%r1, %tid.y;
	mov.u32 	%r2, %ntid.x;
	mov.u32 	%r3, %tid.x;
	mad.lo.s32 	%r70, %r1, %r2, %r3;
	mov.u32 	%r71, %ctaid.x;
	mad.lo.s32 	%r72, %r71, %r2, %r3;
	mov.u32 	%r4, %ctaid.y;
	mov.u32 	%r5, %ntid.y;
	mad.lo.s32 	%r73, %r4, %r5, %r1;
	mov.u32 	%r74, allsdata_f16;
	add.s32 	%r7, %r74, %r70;
	mov.b16 	%rs16, 1;
	st.shared.u8 	[%r7], %rs16;
	cvt.u64.u32 	%rd3, %r72;
	setp.le.u64 	%p9, %rd147, %rd3;
	cvt.u64.u32 	%rd152, %r73;
	setp.le.u64 	%p10, %rd150, %rd152;
	or.pred  	%p11, %p9, %p10;
	@%p11 bra 	$L__BB510_95;
	cvt.u32.u64 	%r75, %rd3;
	cvt.u32.u64 	%r76, %rd147;
	mad.lo.s32 	%r179, %r73, %r76, %r75;
	cvt.u32.u64 	%r9, %rd146;
	add.s32 	%r178, %r9, -1;
	setp.lt.s32 	%p12, %r178, 0;
	mov.b64 	%rd306, 0;
	@%p12 bra 	$L__BB510_59;
	setp.lt.u32 	%p13, %r178, 7;
	mov.b64 	%rd306, 0;
	@%p13 bra 	$L__BB510_30;
	add.s32 	%r174, %r9, -4;
	and.b32  	%r77, %r9, -8;
	neg.s32 	%r173, %r77;
	mov.b64 	%rd306, 0;
$L__BB510_4:
	.pragma "nounroll";
	add.s32 	%r16, %r174, 3;
	cvt.u64.u32 	%rd5, %r179;
	mul.wide.u32 	%rd157, %r16, 8;
	add.s64 	%rd158, %rd2, %rd157;
	ld.global.u64 	%rd6, [%rd158];
	and.b64  	%rd159, %rd6, -4294967296;
	setp.ne.s64 	%p14, %rd159, 0;
	@%p14 bra 	$L__BB510_6;
	cvt.u32.u64 	%r78, %rd6;
	cvt.u32.u64 	%r79, %rd5;
	div.u32 	%r80, %r79, %r78;
	mul.lo.s32 	%r81, %r80, %r78;
	sub.s32 	%r82, %r79, %r81;
	cvt.u64.u32 	%rd271, %r80;
	cvt.u64.u32 	%rd272, %r82;
	bra.uni 	$L__BB510_7;
$L__BB510_6:
	div.s64 	%rd271, %rd5, %rd6;
	mul.lo.s64 	%rd160, %rd271, %rd6;
	sub.s64 	%rd272, %rd5, %rd160;
$L__BB510_7:
	mul.wide.u32 	%rd161, %r16, 8;
	add.s64 	%rd162, %rd1, %rd161;
	ld.global.u64 	%rd163, [%rd162];
	mad.lo.s64 	%rd13, %rd163, %rd272, %rd306;
	add.s32 	%r17, %r174, 2;
	and.b64  	%rd14, %rd271, 4294967295;
	mul.wide.u32 	%rd164, %r17, 8;
	add.s64 	%rd165, %rd2, %rd164;
	ld.global.u64 	%rd15, [%rd165];
	and.b64  	%rd166, %rd15, -4294967296;
	setp.ne.s64 	%p15, %rd166, 0;
	@%p15 bra 	$L__BB510_9;
	cvt.u32.u64 	%r83, %rd15;
	cvt.u32.u64 	%r84, %rd14;
	div.u32 	%r85, %r84, %r83;
	mul.lo.s32 	%r86, %r85, %r83;
	sub.s32 	%r87, %r84, %r86;
	cvt.u64.u32 	%rd273, %r85;
	cvt.u64.u32 	%rd274, %r87;
	bra.uni 	$L__BB510_10;
$L__BB510_9:
	div.s64 	%rd273, %rd14, %rd15;
	mul.lo.s64 	%rd167, %rd273, %rd15;
	sub.s64 	%rd274, %rd14, %rd167;
$L__BB510_10:
	mul.wide.u32 	%rd168, %r17, 8;
	add.s64 	%rd169, %rd1, %rd168;
	ld.global.u64 	%rd170, [%rd169];
	mad.lo.s64 	%rd22, %rd170, %rd274, %rd13;
	add.s32 	%r18, %r174, 1;
	and.b64  	%rd23, %rd273, 4294967295;
	mul.wide.u32 	%rd171, %r18, 8;
	add.s64 	%rd172, %rd2, %rd171;
	ld.global.u64 	%rd24, [%rd172];
	and.b64  	%rd173, %rd24, -4294967296;
	setp.ne.s64 	%p16, %rd173, 0;
	@%p16 bra 	$L__BB510_12;
	cvt.u32.u64 	%r88, %rd24;
	cvt.u32.u64 	%r89, %rd23;
	div.u32 	%r90, %r89, %r88;
	mul.lo.s32 	%r91, %r90, %r88;
	sub.s32 	%r92, %r89, %r91;
	cvt.u64.u32 	%rd275, %r90;
	cvt.u64.u32 	%rd276, %r92;
	bra.uni 	$L__BB510_13;
$L__BB510_12:
	div.s64 	%rd275, %rd23, %rd24;
	mul.lo.s64 	%rd174, %rd275, %rd24;
	sub.s64 	%rd276, %rd23, %rd174;
$L__BB510_13:
	mul.wide.u32 	%rd175, %r18, 8;
	add.s64 	%rd176, %rd1, %rd175;
	ld.global.u64 	%rd177, [%rd176];
	mad.lo.s64 	%rd31, %rd177, %rd276, %rd22;
	and.b64  	%rd32, %rd275, 4294967295;
	mul.wide.u32 	%rd178, %r174, 8;
	add.s64 	%rd179, %rd2, %rd178;
	ld.global.u64 	%rd33, [%rd179];
	and.b64  	%rd180, %rd33, -4294967296;
	setp.ne.s64 	%p17, %rd180, 0;
	@%p17 bra 	$L__BB510_15;
	cvt.u32.u64 	%r93, %rd33;
	cvt.u32.u64 	%r94, %rd32;
	div.u32 	%r95, %r94, %r93;
	mul.lo.s32 	%r96, %r95, %r93;
	sub.s32 	%r97, %r94, %r96;
	cvt.u64.u32 	%rd277, %r95;
	cvt.u64.u32 	%rd278, %r97;
	bra.uni 	$L__BB510_16;
$L__BB510_15:
	div.s64 	%rd277, %rd32, %rd33;
	mul.lo.s64 	%rd181, %rd277, %rd33;
	sub.s64 	%rd278, %rd32, %rd181;
$L__BB510_16:
	mul.wide.u32 	%rd182, %r174, 8;
	add.s64 	%rd183, %rd1, %rd182;
	ld.global.u64 	%rd184, [%rd183];
	mad.lo.s64 	%rd40, %rd184, %rd278, %rd31;
	add.s32 	%r19, %r174, -1;
	and.b64  	%rd41, %rd277, 4294967295;
	mul.wide.u32 	%rd185, %r19, 8;
	add.s64 	%rd186, %rd2, %rd185;
	ld.global.u64 	%rd42, [%rd186];
	and.b64  	%rd187, %rd42, -4294967296;
	setp.ne.s64 	%p18, %rd187, 0;
	@%p18 bra 	$L__BB510_18;
	cvt.u32.u64 	%r98, %rd42;
	cvt.u32.u64 	%r99, %rd41;
	div.u32 	%r100, %r99, %r98;
	mul.lo.s32 	%r101, %r100, %r98;
	sub.s32 	%r102, %r99, %r101;
	cvt.u64.u32 	%rd279, %r100;
	cvt.u64.u32 	%rd280, %r102;
	bra.uni 	$L__BB510_19;
$L__BB510_18:
	div.s64 	%rd279, %rd41, %rd42;
	mul.lo.s64 	%rd188, %rd279, %rd42;
	sub.s64 	%rd280, %rd41, %rd188;
$L__BB510_19:
	mul.wide.u32 	%rd189, %r19, 8;
	add.s64 	%rd190, %rd1, %rd189;
	ld.global.u64 	%rd191, [%rd190];
	mad.lo.s64 	%rd49, %rd191, %rd280, %rd40;
	add.s32 	%r20, %r174, -2;
	and.b64  	%rd50, %rd279, 4294967295;
	mul.wide.u32 	%rd192, %r20, 8;
	add.s64 	%rd193, %rd2, %rd192;
	ld.global.u64 	%rd51, [%rd193];
	and.b64  	%rd194, %rd51, -4294967296;
	setp.ne.s64 	%p19, %rd194, 0;
	@%p19 bra 	$L__BB510_21;
	cvt.u32.u64 	%r103, %rd51;
	cvt.u32.u64 	%r104, %rd50;
	div.u32 	%r105, %r104, %r103;
	mul.lo.s32 	%r106, %r105, %r103;
	sub.s32 	%r107, %r104, %r106;
	cvt.u64.u32 	%rd281, %r105;
	cvt.u64.u32 	%rd282, %r107;
	bra.uni 	$L__BB510_22;
$L__BB510_21:
	div.s64 	%rd281, %rd50, %rd51;
	mul.lo.s64 	%rd195, %rd281, %rd51;
	sub.s64 	%rd282, %rd50, %rd195;
$L__BB510_22:
	mul.wide.u32 	%rd196, %r20, 8;
	add.s64 	%rd197, %rd1, %rd196;
	ld.global.u64 	%rd198, [%rd197];
	mad.lo.s64 	%rd58, %rd198, %rd282, %rd49;
	add.s32 	%r21, %r174, -3;
	and.b64  	%rd59, %rd281, 4294967295;
	mul.wide.u32 	%rd199, %r21, 8;
	add.s64 	%rd200, %rd2, %rd199;
	ld.global.u64 	%rd60, [%rd200];
	and.b64  	%rd201, %rd60, -4294967296;
	setp.ne.s64 	%p20, %rd201, 0;
	@%p20 bra 	$L__BB510_24;
	cvt.u32.u64 	%r108, %rd60;
	cvt.u32.u64 	%r109, %rd59;
	div.u32 	%r110, %r109, %r108;
	mul.lo.s32 	%r111, %r110, %r108;
	sub.s32 	%r112, %r109, %r111;
	cvt.u64.u32 	%rd283, %r110;
	cvt.u64.u32 	%rd284, %r112;
	bra.uni 	$L__BB510_25;
$L__BB510_24:
	div.s64 	%rd283, %rd59, %rd60;
	mul.lo.s64 	%rd202, %rd283, %rd60;
	sub.s64 	%rd284, %rd59, %rd202;
$L__BB510_25:
	mul.wide.u32 	%rd203, %r21, 8;
	add.s64 	%rd204, %rd1, %rd203;
	ld.global.u64 	%rd205, [%rd204];
	mad.lo.s64 	%rd67, %rd205, %rd284, %rd58;
	and.b64  	%rd68, %rd283, 4294967295;
	add.s32 	%r113, %r174, -4;
	mul.wide.u32 	%rd206, %r113, 8;
	add.s64 	%rd207, %rd2, %rd206;
	ld.global.u64 	%rd69, [%rd207];
	and.b64  	%rd208, %rd69, -4294967296;
	setp.ne.s64 	%p21, %rd208, 0;
	@%p21 bra 	$L__BB510_27;
	cvt.u32.u64 	%r114, %rd69;
	cvt.u32.u64 	%r115, %rd68;
	div.u32 	%r116, %r115, %r114;
	mul.lo.s32 	%r117, %r116, %r114;
	sub.s32 	%r118, %r115, %r117;
	cvt.u64.u32 	%rd285, %r116;
	cvt.u64.u32 	%rd286, %r118;
	bra.uni 	$L__BB510_28;
$L__BB510_27:
	div.s64 	%rd285, %rd68, %rd69;
	mul.lo.s64 	%rd209, %rd285, %rd69;
	sub.s64 	%rd286, %rd68, %rd209;
$L__BB510_28:
	mul.wide.u32 	%rd210, %r113, 8;
	add.s64 	%rd211, %rd1, %rd210;
	ld.global.u64 	%rd212, [%rd211];
	mad.lo.s64 	%rd306, %rd212, %rd286, %rd67;
	cvt.u32.u64 	%r179, %rd285;
	add.s32 	%r174, %r174, -8;
	add.s32 	%r173, %r173, 8;
	setp.ne.s32 	%p22, %r173, 0;
	@%p22 bra 	$L__BB510_4;
	add.s32 	%r178, %r174, 3;
$L__BB510_30:
	and.b32  	%r28, %r9, 7;
	setp.eq.s32 	%p23, %r28, 0;
	@%p23 bra 	$L__BB510_59;
	and.b32  	%r29, %r9, 3;
	setp.lt.u32 	%p24, %r28, 4;
	@%p24 bra 	$L__BB510_45;
	cvt.u64.u32 	%rd79, %r179;
	mul.wide.u32 	%rd214, %r178, 8;
	add.s64 	%rd215, %rd2, %rd214;
	ld.global.u64 	%rd80, [%rd215];
	and.b64  	%rd216, %rd80, -4294967296;
	setp.ne.s64 	%p25, %rd216, 0;
	@%p25 bra 	$L__BB510_34;
	cvt.u32.u64 	%r120, %rd80;
	cvt.u32.u64 	%r121, %rd79;
	div.u32 	%r122, %r121, %r120;
	mul.lo.s32 	%r123, %r122, %r120;
	sub.s32 	%r124, %r121, %r123;
	cvt.u64.u32 	%rd289, %r122;
	cvt.u64.u32 	%rd290, %r124;
	bra.uni 	$L__BB510_35;
$L__BB510_34:
	div.s64 	%rd289, %rd79, %rd80;
	mul.lo.s64 	%rd217, %rd289, %rd80;
	sub.s64 	%rd290, %rd79, %rd217;
$L__BB510_35:
	mul.wide.u32 	%rd218, %r178, 8;
	add.s64 	%rd219, %rd1, %rd218;
	ld.global.u64 	%rd220, [%rd219];
	mad.lo.s64 	%rd87, %rd220, %rd290, %rd306;
	add.s32 	%r30, %r178, -1;
	and.b64  	%rd88, %rd289, 4294967295;
	mul.wide.u32 	%rd221, %r30, 8;
	add.s64 	%rd222, %rd2, %rd221;
	ld.global.u64 	%rd89, [%rd222];
	and.b64  	%rd223, %rd89, -4294967296;
	setp.ne.s64 	%p26, %rd223, 0;
	@%p26 bra 	$L__BB510_37;
	cvt.u32.u64 	%r125, %rd89;
	cvt.u32.u64 	%r126, %rd88;
	div.u32 	%r127, %r126, %r125;
	mul.lo.s32 	%r128, %r127, %r125;
	sub.s32 	%r129, %r126, %r128;
	cvt.u64.u32 	%rd291, %r127;
	cvt.u64.u32 	%rd292, %r129;
	bra.uni 	$L__BB510_38;
$L__BB510_37:
	div.s64 	%rd291, %rd88, %rd89;
	mul.lo.s64 	%rd224, %rd291, %rd89;
	sub.s64 	%rd292, %rd88, %rd224;
$L__BB510_38:
	mul.wide.u32 	%rd225, %r30, 8;
	add.s64 	%rd226, %rd1, %rd225;
	ld.global.u64 	%rd227, [%rd226];
	mad.lo.s64 	%rd96, %rd227, %rd292, %rd87;
	add.s32 	%r31, %r178, -2;
	and.b64  	%rd97, %rd291, 4294967295;
	mul.wide.u32 	%rd228, %r31, 8;
	add.s64 	%rd229, %rd2, %rd228;
	ld.global.u64 	%rd98, [%rd229];
	and.b64  	%rd230, %rd98, -4294967296;
	setp.ne.s64 	%p27, %rd230, 0;
	@%p27 bra 	$L__BB510_40;
	cvt.u32.u64 	%r130, %rd98;
	cvt.u32.u64 	%r131, %rd97;
	div.u32 	%r132, %r131, %r130;
	mul.lo.s32 	%r133, %r132, %r130;
	sub.s32 	%r134, %r131, %r133;
	cvt.u64.u32 	%rd293, %r132;
	cvt.u64.u32 	%rd294, %r134;
	bra.uni 	$L__BB510_41;
$L__BB510_40:
	div.s64 	%rd293, %rd97, %rd98;
	mul.lo.s64 	%rd231, %rd293, %rd98;
	sub.s64 	%rd294, %rd97, %rd231;
$L__BB510_41:
	mul.wide.u32 	%rd232, %r31, 8;
	add.s64 	%rd233, %rd1, %rd232;
	ld.global.u64 	%rd234, [%rd233];
	mad.lo.s64 	%rd105, %rd234, %rd294, %rd96;
	add.s32 	%r32, %r178, -3;
	and.b64  	%rd106, %rd293, 4294967295;
	mul.wide.u32 	%rd235, %r32, 8;
	add.s64 	%rd236, %rd2, %rd235;
	ld.global.u64 	%rd107, [%rd236];
	and.b64  	%rd237, %rd107, -4294967296;
	setp.ne.s64 	%p28, %rd237, 0;
	@%p28 bra 	$L__BB510_43;
	cvt.u32.u64 	%r135, %rd107;
	cvt.u32.u64 	%r136, %rd106;
	div.u32 	%r137, %r136, %r135;
	mul.lo.s32 	%r138, %r137, %r135;
	sub.s32 	%r139, %r136, %r138;
	cvt.u64.u32 	%rd295, %r137;
	cvt.u64.u32 	%rd296, %r139;
	bra.uni 	$L__BB510_44;
$L__BB510_43:
	div.s64 	%rd295, %rd106, %rd107;
	mul.lo.s64 	%rd238, %rd295, %rd107;
	sub.s64 	%rd296, %rd106, %rd238;
$L__BB510_44:
	mul.wide.u32 	%rd239, %r32, 8;
	add.s64 	%rd240, %rd1, %rd239;
	ld.global.u64 	%rd241, [%rd240];
	mad.lo.s64 	%rd306, %rd241, %rd296, %rd105;
	cvt.u32.u64 	%r179, %rd295;
	add.s32 	%r178, %r178, -4;
$L__BB510_45:
	setp.eq.s32 	%p29, %r29, 0;
	@%p29 bra 	$L__BB510_59;
	setp.eq.s32 	%p30, %r29, 1;
	@%p30 bra 	$L__BB510_54;
	cvt.u64.u32 	%rd117, %r179;
	mul.wide.u32 	%rd243, %r178, 8;
	add.s64 	%rd244, %rd2, %rd243;
	ld.global.u64 	%rd118, [%rd244];
	and.b64  	%rd245, %rd118, -4294967296;
	setp.ne.s64 	%p31, %rd245, 0;
	@%p31 bra 	$L__BB510_49;
	cvt.u32.u64 	%r140, %rd118;
	cvt.u32.u64 	%r141, %rd117;
	div.u32 	%r142, %r141, %r140;
	mul.lo.s32 	%r143, %r142, %r140;
	sub.s32 	%r144, %r141, %r143;
	cvt.u64.u32 	%rd299, %r142;
	cvt.u64.u32 	%rd300, %r144;
	bra.uni 	$L__BB510_50;
$L__BB510_49:
	div.s64 	%rd299, %rd117, %rd118;
	mul.lo.s64 	%rd246, %rd299, %rd118;
	sub.s64 	%rd300, %rd117, %rd246;
$L__BB510_50:
	add.s64 	%rd248, %rd1, %rd243;
	ld.global.u64 	%rd249, [%rd248];
	mad.lo.s64 	%rd125, %rd249, %rd300, %rd306;
	add.s32 	%r37, %r178, -1;
	and.b64  	%rd126, %rd299, 4294967295;
	mul.wide.u32 	%rd250, %r37, 8;
	add.s64 	%rd251, %rd2, %rd250;
	ld.global.u64 	%rd127, [%rd251];
	and.b64  	%rd252, %rd127, -4294967296;
	setp.ne.s64 	%p32, %rd252, 0;
	@%p32 bra 	$L__BB510_52;
	cvt.u32.u64 	%r145, %rd127;
	cvt.u32.u64 	%r146, %rd126;
	div.u32 	%r147, %r146, %r145;
	mul.lo.s32 	%r148, %r147, %r145;
	sub.s32 	%r149, %r146, %r148;
	cvt.u64.u32 	%rd301, %r147;
	cvt.u64.u32 	%rd302, %r149;
	bra.uni 	$L__BB510_53;
$L__BB510_52:
	div.s64 	%rd301, %rd126, %rd127;
	mul.lo.s64 	%rd253, %rd301, %rd127;
	sub.s64 	%rd302, %rd126, %rd253;
$L__BB510_53:
	add.s64 	%rd255, %rd1, %rd250;
	ld.global.u64 	%rd256, [%rd255];
	mad.lo.s64 	%rd306, %rd256, %rd302, %rd125;
	cvt.u32.u64 	%r179, %rd301;
	add.s32 	%r178, %r178, -2;
$L__BB510_54:
	and.b32  	%r150, %r9, 1;
	setp.eq.b32 	%p33, %r150, 1;
	not.pred 	%p34, %p33;
	@%p34 bra 	$L__BB510_59;
	cvt.u64.u32 	%rd137, %r179;
	mul.wide.u32 	%rd257, %r178, 8;
	add.s64 	%rd258, %rd2, %rd257;
	ld.global.u64 	%rd138, [%rd258];
	and.b64  	%rd259, %rd138, -4294967296;
	setp.ne.s64 	%p35, %rd259, 0;
	@%p35 bra 	$L__BB510_57;
	cvt.u32.u64 	%r151, %rd138;
	cvt.u32.u64 	%r152, %rd137;
	rem.u32 	%r153, %r152, %r151;
	cvt.u64.u32 	%rd305, %r153;
	bra.uni 	$L__BB510_58;
$L__BB510_57:
	rem.s64 	%rd305, %rd137, %rd138;
$L__BB510_58:
	add.s64 	%rd261, %rd1, %rd257;
	ld.global.u64 	%rd262, [%rd261];
	mad.lo.s64 	%rd306, %rd262, %rd305, %rd306;
$L__BB510_59:
	cvta.to.global.u64 	%rd263, %rd145;
	shl.b64 	%rd264, %rd306, 1;
	add.s64 	%rd265, %rd263, %rd264;
	ld.global.u16 	%rs17, [%rd265];
	// begin inline asm
	{  cvt.f32.f16 %f1, %rs17;}

	// end inline asm
	setp.neu.f32 	%p36, %f1, 0f00000000;
	selp.u16 	%rs18, 1, 0, %p36;
	st.shared.u8 	[%r7], %rs18;
	bar.sync 	0;
	setp.ne.s32 	%p37, %r1, 0;
	@%p37 bra 	$L__BB510_95;
	setp.gt.u32 	%p38, %r5, 1;
	@%p38 bra 	$L__BB510_62;
	mov.u32 	%r154, allsdata_f16;
	add.s32 	%r155, %r154, %r3;
	ld.shared.u8 	%rs48, [%r155];
	bra.uni 	$L__BB510_94;
$L__BB510_62:
	mov.u32 	%r157, allsdata_f16;
	add.s32 	%r42, %r157, %r3;
	ld.shared.u8 	%rs48, [%r42];
	add.s32 	%r43, %r5, -1;
	add.s32 	%r158, %r5, -2;
	and.b32  	%r44, %r43, 7;
	setp.lt.u32 	%p39, %r158, 7;
	mov.b32 	%r186, 1;
	@%p39 bra 	$L__BB510_75;
	and.b32  	%r160, %r43, -8;
	neg.s32 	%r184, %r160;
	shl.b32 	%r46, %r2, 3;
	shl.b32 	%r47, %r2, 1;
	mul.lo.s32 	%r48, %r2, 3;
	shl.b32 	%r49, %r2, 2;
	mul.lo.s32 	%r50, %r2, 5;
	mul.lo.s32 	%r51, %r2, 6;
	mul.lo.s32 	%r52, %r2, 7;
	mov.b32 	%r183, 0;
	mov.u32 	%r182, %r42;
$L__BB510_64:
	.pragma "nounroll";
	and.b16  	%rs20, %rs48, 255;
	setp.eq.s16 	%p41, %rs20, 0;
	mov.pred 	%p77, 0;
	@%p41 bra 	$L__BB510_73;
	add.s32 	%r161, %r182, %r2;
	ld.shared.u8 	%rs21, [%r161];
	setp.eq.s16 	%p43, %rs21, 0;
	@%p43 bra 	$L__BB510_73;
	add.s32 	%r162, %r182, %r47;
	ld.shared.u8 	%rs22, [%r162];
	setp.eq.s16 	%p45, %rs22, 0;
	@%p45 bra 	$L__BB510_73;
	add.s32 	%r163, %r182, %r48;
	ld.shared.u8 	%rs23, [%r163];
	setp.eq.s16 	%p47, %rs23, 0;
	@%p47 bra 	$L__BB510_73;
	add.s32 	%r164, %r182, %r49;
	ld.shared.u8 	%rs24, [%r164];
	setp.eq.s16 	%p49, %rs24, 0;
	@%p49 bra 	$L__BB510_73;
	add.s32 	%r165, %r182, %r50;
	ld.shared.u8 	%rs25, [%r165];
	setp.eq.s16 	%p51, %rs25, 0;
	@%p51 bra 	$L__BB510_73;
	add.s32 	%r166, %r182, %r51;
	ld.shared.u8 	%rs26, [%r166];
	setp.eq.s16 	%p53, %rs26, 0;
	@%p53 bra 	$L__BB510_73;
	add.s32 	%r167, %r182, %r52;
	ld.shared.u8 	%rs27, [%r167];
	setp.eq.s16 	%p55, %rs27, 0;
	@%p55 bra 	$L__BB510_73;
	add.s32 	%r168, %r182, %r46;
	ld.shared.u8 	%rs28, [%r168];
	setp.ne.s16 	%p77, %rs28, 0;
$L__BB510_73:
	selp.u16 	%rs48, 1, 0, %p77;
	add.s32 	%r184, %r184, 8;
	add.s32 	%r183, %r183, 8;
	add.s32 	%r182, %r182, %r46;
	setp.ne.s32 	%p56, %r184, 0;
	@%p56 bra 	$L__BB510_64;
	add.s32 	%r186, %r183, 1;
$L__BB510_75:
	setp.eq.s32 	%p57, %r44, 0;
	@%p57 bra 	$L__BB510_93;
	and.b32  	%r61, %r43, 3;
	setp.lt.u32 	%p58, %r44, 4;
	@%p58 bra 	$L__BB510_83;
	and.b16  	%rs30, %rs48, 255;
	setp.eq.s16 	%p60, %rs30, 0;
	mov.pred 	%p78, 0;
	@%p60 bra 	$L__BB510_82;
	mad.lo.s32 	%r62, %r186, %r2, %r42;
	ld.shared.u8 	%rs31, [%r62];
	setp.eq.s16 	%p62, %rs31, 0;
	@%p62 bra 	$L__BB510_82;
	add.s32 	%r63, %r62, %r2;
	ld.shared.u8 	%rs32, [%r63];
	setp.eq.s16 	%p64, %rs32, 0;
	@%p64 bra 	$L__BB510_82;
	add.s32 	%r64, %r63, %r2;
	ld.shared.u8 	%rs33, [%r64];
	setp.eq.s16 	%p66, %rs33, 0;
	@%p66 bra 	$L__BB510_82;
	add.s32 	%r169, %r64, %r2;
	ld.shared.u8 	%rs34, [%r169];
	setp.ne.s16 	%p78, %rs34, 0;
$L__BB510_82:
	add.s32 	%r186, %r186, 4;
	selp.u16 	%rs48, 1, 0, %p78;
$L__BB510_83:
	setp.eq.s32 	%p67, %r61, 0;
	@%p67 bra 	$L__BB510_93;
	setp.eq.s32 	%p68, %r61, 1;
	@%p68 bra 	$L__BB510_89;
	and.b16  	%rs36, %rs48, 255;
	setp.eq.s16 	%p70, %rs36, 0;
	mov.pred 	%p79, 0;
	@%p70 bra 	$L__BB510_88;
	mad.lo.s32 	%r67, %r186, %r2, %r42;
	ld.shared.u8 	%rs37, [%r67];
	setp.eq.s16 	%p72, %rs37, 0;
	@%p72 bra 	$L__BB510_88;
	add.s32 	%r170, %r67, %r2;
	ld.shared.u8 	%rs38, [%r170];
	setp.ne.s16 	%p79, %rs38, 0;
$L__BB510_88:
	add.s32 	%r186, %r186, 2;
	selp.u16 	%rs48, 1, 0, %p79;
$L__BB510_89:
	and.b32  	%r171, %r43, 1;
	setp.eq.b32 	%p73, %r171, 1;
	not.pred 	%p74, %p73;
	@%p74 bra 	$L__BB510_93;
	and.b16  	%rs39, %rs48, 255;
	setp.eq.s16 	%p76, %rs39, 0;
	mov.pred 	%p80, 0;
	@%p76 bra 	$L__BB510_92;
	mad.lo.s32 	%r172, %r186, %r2, %r42;
	ld.shared.u8 	%rs40, [%r172];
	setp.ne.s16 	%p80, %rs40, 0;
$L__BB510_92:
	selp.u16 	%rs48, 1, 0, %p80;
$L__BB510_93:
	st.shared.u8 	[%r42], %rs48;
$L__BB510_94:
	cvt.u64.u32 	%rd266, %r4;
	mad.lo.s64 	%rd267, %rd147, %rd266, %rd3;
	cvta.to.global.u64 	%rd268, %rd144;
	add.s64 	%rd269, %rd268, %rd267;
	st.global.u8 	[%rd269], %rs48;
$L__BB510_95:
	ret;

}
	// .globl	contiguous_all33_f16
.visible .entry contiguous_all33_f16(
	.param .u64 .ptr .align 1 contiguous_all33_f16_param_0,
	.param .u64 .ptr .align 1 contiguous_all33_f16_param_1,
	.param .u64 contiguous_all33_f16_param_2,
	.param .u64 contiguous_all33_f16_param_3,
	.param .u64 contiguous_all33_f16_param_4
)
{
	.reg .pred 	%p<56>;
	.reg .b16 	%rs<49>;
	.reg .b32 	%r<69>;
	.reg .b64 	%rd<15>;

	ld.param.u64 	%rd2, [contiguous_all33_f16_param_0];
	ld.param.u64 	%rd3, [contiguous_all33_f16_param_1];
	ld.param.u64 	%rd4, [contiguous_all33_f16_param_3];
	ld.param.u64 	%rd5, [contiguous_all33_f16_param_4];
	mov.u32 	%r1, %tid.y;
	mov.u32 	%r2, %ntid.x;
	mov.u32 	%r3, %tid.x;
	mad.lo.s32 	%r36, %r1, %r2, %r3;
	mov.u32 	%r37, %ctaid.x;
	mad.lo.s32 	%r38, %r37, %r2, %r3;
	mov.u32 	%r4, %ctaid.y;
	mov.u32 	%r5, %ntid.y;
	mad.lo.s32 	%r39, %r4, %r5, %r1;
	mov.u32 	%r40, allsdata_f16;
	add.s32 	%r7, %r40, %r36;
	mov.b16 	%rs16, 1;
	st.shared.u8 	[%r7], %rs16;
	cvt.u64.u32 	%rd1, %r38;
	setp.le.u64 	%p9, %rd4, %rd1;
	cvt.u64.u32 	%rd7, %r39;
	setp.le.u64 	%p10, %rd5, %rd7;
	or.pred  	%p11, %p9, %p10;
	@%p11 bra 	$L__BB511_37;
	cvt.u32.u64 	%r41, %rd1;
	cvta.to.global.u64 	%rd8, %rd3;
	cvt.u32.u64 	%r42, %rd4;
	mad.lo.s32 	%r43, %r39, %r42, %r41;
	cvt.u64.u32 	%rd9, %r43;
	add.s64 	%rd10, %rd8, %rd9;
	ld.global.u8 	%rs17, [%rd10];
	st.shared.u8 	[%r7], %rs17;
	bar.sync 	0;
	setp.ne.s32 	%p12, %r1, 0;
	@%p12 bra 	$L__BB511_37;
	setp.gt.u32 	%p13, %r5, 1;
	@%p13 bra 	$L__BB511_4;
	add.s32 	%r45, %r40, %r3;
	ld.shared.u8 	%rs47, [%r45];
	bra.uni 	$L__BB511_36;
$L__BB511_4:
	add.s32 	%r8, %r40, %r3;
	ld.shared.u8 	%rs47, [%r8];
	add.s32 	%r9, %r5, -1;
	add.s32 	%r48, %r5, -2;
	and.b32  	%r10, %r9, 7;
	setp.lt.u32 	%p14, %r48, 7;
	mov.b32 	%r67, 1;
	@%p14 bra 	$L__BB511_17;
	and.b32  	%r50, %r9, -8;
	neg.s32 	%r65, %r50;
	shl.b32 	%r12, %r2, 3;
	shl.b32 	%r13, %r2, 1;
	mul.lo.s32 	%r14, %r2, 3;
	shl.b32 	%r15, %r2, 2;
	mul.lo.s32 	%r16, %r2, 5;
	mul.lo.s32 	%r17, %r2, 6;
	mul.lo.s32 	%r18, %r2, 7;
	mov.b32 	%r64, 0;
	mov.u32 	%r63, %r8;
$L__BB511_6:
	.pragma "nounroll";
	and.b16  	%rs19, %rs47, 255;
	setp.eq.s16 	%p16, %rs19, 0;
	mov.pred 	%p52, 0;
	@%p16 bra 	$L__BB511_15;
	add.s32 	%r51, %r63, %r2;
	ld.shared.u8 	%rs20, [%r51];
	setp.eq.s16 	%p18, %rs20, 0;
	@%p18 bra 	$L__BB511_15;
	add.s32 	%r52, %r63, %r13;
	ld.shared.u8 	%rs21, [%r52];
	setp.eq.s16 	%p20, %rs21, 0;
	@%p20 bra 	$L__BB511_15;
	add.s32 	%r53, %r63, %r14;
	ld.shared.u8 	%rs22, [%r53];
	setp.eq.s16 	%p22, %rs22, 0;
	@%p22 bra 	$L__BB511_15;
	add.s32 	%r54, %r63, %r15;
	ld.shared.u8 	%rs23, [%r54];
	setp.eq.s16 	%p24, %rs23, 0;
	@%p24 bra 	$L__BB511_15;
	add.s32 	%r55, %r63, %r16;
	ld.shared.u8 	%rs24, [%r55];
	setp.eq.s16 	%p26, %rs24, 0;
	@%p26 bra 	$L__BB511_15;
	add.s32 	%r56, %r63, %r17;
	ld.shared.u8 	%rs25, [%r56];
	setp.eq.s16 	%p28, %rs25, 0;
	@%p28 bra 	$L__BB511_15;
	add.s32 	%r57, %r63, %r18;
	ld.shared.u8 	%rs26, [%r57];
	setp.eq.s16 	%p30, %rs26, 0;
	@%p30 bra 	$L__BB511_15;
	add.s32 	%r58, %r63, %r12;
	ld.shared.u8 	%rs27, [%r58];
	setp.ne.s16 	%p52, %rs27, 0;
$L__BB511_15:
	selp.u16 	%rs47, 1, 0, %p52;
	add.s32 	%r65, %r65, 8;
	add.s32 	%r64, %r64, 8;
	add.s32 	%r63, %r63, %r12;
	setp.ne.s32 	%p31, %r65, 0;
	@%p31 bra 	$L__BB511_6;
	add.s32 	%r67, %r64, 1;
$L__BB511_17:
	setp.eq.s32 	%p32, %r10, 0;
	@%p32 bra 	$L__BB511_35;
	and.b32  	%r27, %r9, 3;
	setp.lt.u32 	%p33, %r10, 4;
	@%p33 bra 	$L__BB511_25;
	and.b16  	%rs29, %rs47, 255;
	setp.eq.s16 	%p35, %rs29, 0;
	mov.pred 	%p53, 0;
	@%p35 bra 	$L__BB511_24;
	mad.lo.s32 	%r28, %r67, %r2, %r8;
	ld.shared.u8 	%rs30, [%r28];
	setp.eq.s16 	%p37, %rs30, 0;
	@%p37 bra 	$L__BB511_24;
	add.s32 	%r29, %r28, %r2;
	ld.shared.u8 	%rs31, [%r29];
	setp.eq.s16 	%p39, %rs31, 0;
	@%p39 bra 	$L__BB511_24;
	add.s32 	%r30, %r29, %r2;
	ld.shared.u8 	%rs32, [%r30];
	setp.eq.s16 	%p41, %rs32, 0;
	@%p41 bra 	$L__BB511_24;
	add.s32 	%r59, %r30, %r2;
	ld.shared.u8 	%rs33, [%r59];
	setp.ne.s16 	%p53, %rs33, 0;
$L__BB511_24:
	add.s32 	%r67, %r67, 4;
	selp.u16 	%rs47, 1, 0, %p53;
$L__BB511_25:
	setp.eq.s32 	%p42, %r27, 0;
	@%p42 bra 	$L__BB511_35;
	setp.eq.s32 	%p43, %r27, 1;
	@%p43 bra 	$L__BB511_31;
	and.b16  	%rs35, %rs47, 255;
	setp.eq.s16 	%p45, %rs35, 0;
	mov.pred 	%p54, 0;
	@%p45 bra 	$L__BB511_30;
	mad.lo.s32 	%r33, %r67, %r2, %r8;
	ld.shared.u8 	%rs36, [%r33];
	setp.eq.s16 	%p47, %rs36, 0;
	@%p47 bra 	$L__BB511_30;
	add.s32 	%r60, %r33, %r2;
	ld.shared.u8 	%rs37, [%r60];
	setp.ne.s16 	%p54, %rs37, 0;
$L__BB511_30:
	add.s32 	%r67, %r67, 2;
	selp.u16 	%rs47, 1, 0, %p54;
$L__BB511_31:
	and.b32  	%r61, %r9, 1;
	setp.eq.b32 	%p48, %r61, 1;
	not.pred 	%p49, %p48;
	@%p49 bra 	$L__BB511_35;
	and.b16  	%rs38, %rs47, 255;
	setp.eq.s16 	%p51, %rs38, 0;
	mov.pred 	%p55, 0;
	@%p51 bra 	$L__BB511_34;
	mad.lo.s32 	%r62, %r67, %r2, %r8;
	ld.shared.u8 	%rs39, [%r62];
	setp.ne.s16 	%p55, %rs39, 0;
$L__BB511_34:
	selp.u16 	%rs47, 1, 0, %p55;
$L__BB511_35:
	st.shared.u8 	[%r8], %rs47;
$L__BB511_36:
	cvt.u64.u32 	%rd11, %r4;
	mad.lo.s64 	%rd12, %rd4, %rd11, %rd1;
	cvta.to.global.u64 	%rd13, %rd2;
	add.s64 	%rd14, %rd13, %rd12;
	st.global.u8 	[%rd14], %rs47;
$L__BB511_37:
	ret;

}
	// .globl	contiguous_all_bf16
.visible .entry contiguous_all_bf16(
	.param .u64 .ptr .align 1 contiguous_all_bf16_param_0,
	.param .u64 .ptr .align 1 contiguous_all_bf16_param_1,
	.param .u64 contiguous_all_bf16_param_2
)
{
	.reg .pred 	%p<49>;
	.reg .b16 	%rs<31>;
	.reg .b32 	%r<14>;
	.reg .b32 	%f<2>;
	.reg .b64 	%rd<16>;

	ld.param.u64 	%rd4, [contiguous_all_bf16_param_0];
	ld.param.u64 	%rd6, [contiguous_all_bf16_param_1];
	ld.param.u64 	%rd5, [contiguous_all_bf16_param_2];
	cvta.to.global.u64 	%rd1, %rd6;
	mov.u32 	%r1, %tid.x;
	mov.u32 	%r2, %ctaid.x;
	mov.u32 	%r13, %ntid.x;
	mul.lo.s32 	%r8, %r2, %r13;
	shl.b32 	%r9, %r8, 1;
	add.s32 	%r4, %r9, %r1;
	mov.u32 	%r10, allsdata_bf16;
	add.s32 	%r5, %r10, %r1;
	mov.b16 	%rs1, 1;
	st.shared.u8 	[%r5], %rs1;
	add.s32 	%r11, %r4, %r13;
	cvt.u64.u32 	%rd2, %r11;
	setp.le.u64 	%p17, %rd5, %rd2;
	@%p17 bra 	$L__BB512_4;
	mul.wide.u32 	%rd9, %r4, 2;
	add.s64 	%rd10, %rd1, %rd9;
	ld.global.u16 	%rs4, [%rd10];
	and.b16  	%rs5, %rs4, 32767;
	setp.eq.s16 	%p21, %rs5, 0;
	mov.pred 	%p41, 0;
	@%p21 bra 	$L__BB512_3;
	shl.b64 	%rd11, %rd2, 1;
	add.s64 	%rd12, %rd1, %rd11;
	ld.global.u16 	%rs6, [%rd12];
	and.b16  	%rs7, %rs6, 32767;
	setp.ne.s16 	%p41, %rs7, 0;
$L__BB512_3:
	selp.u16 	%rs8, 1, 0, %p41;
	st.shared.u8 	[%r5], %rs8;
	bra.uni 	$L__BB512_6;
$L__BB512_4:
	cvt.u64.u32 	%rd3, %r4;
	setp.le.u64 	%p18, %rd5, %rd3;
	@%p18 bra 	$L__BB512_6;
	shl.b64 	%rd7, %rd3, 1;
	add.s64 	%rd8, %rd1, %rd7;
	ld.global.u16 	%rs2, [%rd8];
	// begin inline asm
	{ cvt.f32.bf16 %f1, %rs2;}

	// end inline asm
	setp.neu.f32 	%p19, %f1, 0f00000000;
	selp.u16 	%rs3, 1, 0, %p19;
	st.shared.u8 	[%r5], %rs3;
$L__BB512_6:
	bar.sync 	0;
	setp.lt.u32 	%p22, %r13, 66;
	@%p22 bra 	$L__BB512_12;
$L__BB512_7:
	shr.u32 	%r7, %r13, 1;
	setp.ge.u32 	%p23, %r1, %r7;
	@%p23 bra 	$L__BB512_11;
	ld.shared.u8 	%rs9, [%r5];
	setp.eq.s16 	%p25, %rs9, 0;
	mov.pred 	%p42, 0;
	@%p25 bra 	$L__BB512_10;
	add.s32 	%r12, %r5, %r7;
	ld.shared.u8 	%rs10, [%r12];
	setp.ne.s16 	%p42, %rs10, 0;
$L__BB512_10:
	selp.u16 	%rs11, 1, 0, %p42;
	st.shared.u8 	[%r5], %rs11;
$L__BB512_11:
	bar.sync 	0;
	setp.gt.u32 	%p26, %r13, 131;
	mov.u32 	%r13, %r7;
	@%p26 bra 	$L__BB512_7;
$L__BB512_12:
	setp.gt.u32 	%p27, %r1, 31;
	@%p27 bra 	$L__BB512_27;
	ld.volatile.shared.u8 	%rs12, [%r5];
	setp.eq.s16 	%p29, %rs12, 0;
	mov.pred 	%p43, 0;
	@%p29 bra 	$L__BB512_15;
	ld.volatile.shared.u8 	%rs13, [%r5+32];
	setp.ne.s16 	%p43, %rs13, 0;
$L__BB512_15:
	selp.u16 	%rs14, 1, 0, %p43;
	st.volatile.shared.u8 	[%r5], %rs14;
	ld.volatile.shared.u8 	%rs15, [%r5];
	setp.eq.s16 	%p31, %rs15, 0;
	mov.pred 	%p44, 0;
	@%p31 bra 	$L__BB512_17;
	ld.volatile.shared.u8 	%rs16, [%r5+16];
	setp.ne.s16 	%p44, %rs16, 0;
$L__BB512_17:
	selp.u16 	%rs17, 1, 0, %p44;
	st.volatile.shared.u8 	[%r5], %rs17;
	ld.volatile.shared.u8 	%rs18, [%r5];
	setp.eq.s16 	%p33, %rs18, 0;
	mov.pred 	%p45, 0;
	@%p33 bra 	$L__BB512_19;
	ld.volatile.shared.u8 	%rs19, [%r5+8];
	setp.ne.s16 	%p45, %rs19, 0;
$L__BB512_19:
	selp.u16 	%rs20, 1, 0, %p45;
	st.volatile.shared.u8 	[%r5], %rs20;
	ld.volatile.shared.u8 	%rs21, [%r5];
	setp.eq.s16 	%p35, %rs21, 0;
	mov.pred 	%p46, 0;
	@%p35 bra 	$L__BB512_21;
	ld.volatile.shared.u8 	%rs22, [%r5+4];
	setp.ne.s16 	%p46, %rs22, 0;
$L__BB512_21:
	selp.u16 	%rs23, 1, 0, %p46;
	st.volatile.shared.u8 	[%r5], %rs23;
	ld.volatile.shared.u8 	%rs24, [%r5];
	setp.eq.s16 	%p37, %rs24, 0;
	mov.pred 	%p47, 0;
	@%p37 bra 	$L__BB512_23;
	ld.volatile.shared.u8 	%rs25, [%r5+2];
	setp.ne.s16 	%p47, %rs25, 0;
$L__BB512_23:
	selp.u16 	%rs26, 1, 0, %p47;
	st.volatile.shared.u8 	[%r5], %rs26;
	ld.volatile.shared.u8 	%rs27, [%r5];
	setp.eq.s16 	%p39, %rs27, 0;
	mov.pred 	%p48, 0;
	@%p39 bra 	$L__BB512_25;
	ld.volatile.shared.u8 	%rs28, [%r5+1];
	setp.ne.s16 	%p48, %rs28, 0;
$L__BB512_25:
	selp.u16 	%rs29, 1, 0, %p48;
	st.volatile.shared.u8 	[%r5], %rs29;
	setp.ne.s32 	%p40, %r1, 0;
	@%p40 bra 	$L__BB512_27;
	ld.shared.u8 	%rs30, [allsdata_bf16];
	cvt.u64.u32 	%rd13, %r2;
	cvta.to.global.u64 	%rd14, %rd4;
	add.s64 	%rd15, %rd14, %rd13;
	st.global.u8 	[%rd15], %rs30;
$L__BB512_27:
	ret;

}
	// .globl	contiguous_cumulate_all_bf16
.visible .entry contiguous_cumulate_all_bf16(
	.param .u64 .ptr .align 1 contiguous_cumulate_all_bf16_param_0,
	.param .u64 .ptr .align 1 contiguous_cumulate_all_bf16_param_1,
	.param .u64 contiguous_cumulate_all_bf16_param_2
)
{
	.reg .pred 	%p<48>;
	.reg .b16 	%rs<28>;
	.reg .b32 	%r<14>;
	.reg .b64 	%rd<14>;

	ld.param.u64 	%rd4, [contiguous_cumulate_all_bf16_param_0];
	ld.param.u64 	%rd6, [contiguous_cumulate_all_bf16_param_1];
	ld.param.u64 	%rd5, [contiguous_cumulate_all_bf16_param_2];
	cvta.to.global.u64 	%rd1, %rd6;
	mov.u32 	%r1, %tid.x;
	mov.u32 	%r2, %ctaid.x;
	mov.u32 	%r13, %ntid.x;
	mul.lo.s32 	%r8, %r2, %r13;
	shl.b32 	%r9, %r8, 1;
	add.s32 	%r4, %r9, %r1;
	mov.u32 	%r10, allsdata_bf16;
	add.s32 	%r5, %r10, %r1;
	mov.b16 	%rs1, 1;
	st.shared.u8 	[%r5], %rs1;
	add.s32 	%r11, %r4, %r13;
	cvt.u64.u32 	%rd2, %r11;
	setp.le.u64 	%p17, %rd5, %rd2;
	@%p17 bra 	$L__BB513_4;
	cvt.u64.u32 	%rd8, %r4;
	add.s64 	%rd9, %rd1, %rd8;
	ld.global.u8 	%rs3, [%rd9];
	setp.eq.s16 	%p20, %rs3, 0;
	mov.pred 	%p40, 0;
	@%p20 bra 	$L__BB513_3;
	add.s64 	%rd10, %rd1, %rd2;
	ld.global.u8 	%rs4, [%rd10];
	setp.ne.s16 	%p40, %rs4, 0;
$L__BB513_3:
	selp.u16 	%rs5, 1, 0, %p40;
	st.shared.u8 	[%r5], %rs5;
	bra.uni 	$L__BB513_6;
$L__BB513_4:
	cvt.u64.u32 	%rd3, %r4;
	setp.le.u64 	%p18, %rd5, %rd3;
	@%p18 bra 	$L__BB513_6;
	add.s64 	%rd7, %rd1, %rd3;
	ld.global.u8 	%rs2, [%rd7];
	st.shared.u8 	[%r5], %rs2;
$L__BB513_6:
	bar.sync 	0;
	setp.lt.u32 	%p21, %r13, 66;
	@%p21 bra 	$L__BB513_12;
$L__BB513_7:
	shr.u32 	%r7, %r13, 1;
	setp.ge.u32 	%p22, %r1, %r7;
	@%p22 bra 	$L__BB513_11;
	ld.shared.u8 	%rs6, [%r5];
	setp.eq.s16 	%p24, %rs6, 0;
	mov.pred 	%p41, 0;
	@%p24 bra 	$L__BB513_10;
	add.s32 	%r12, %r5, %r7;
	ld.shared.u8 	%rs7, [%r12];
	setp.ne.s16 	%p41, %rs7, 0;
$L__BB513_10:
	selp.u16 	%rs8, 1, 0, %p41;
	st.shared.u8 	[%r5], %rs8;
$L__BB513_11:
	bar.sync 	0;
	setp.gt.u32 	%p25, %r13, 131;
	mov.u32 	%r13, %r7;
	@%p25 bra 	$L__BB513_7;
$L__BB513_12:
	setp.gt.u32 	%p26, %r1, 31;
	@%p26 bra 	$L__BB513_27;
	ld.volatile.shared.u8 	%rs9, [%r5];
	setp.eq.s16 	%p28, %rs9, 0;
	mov.pred 	%p42, 0;
	@%p28 bra 	$L__BB513_15;
	ld.volatile.shared.u8 	%rs10, [%r5+32];
	setp.ne.s16 	%p42, %rs10, 0;
$L__BB513_15:
	selp.u16 	%rs11, 1, 0, %p42;
	st.volatile.shared.u8 	[%r5], %rs11;
	ld.volatile.shared.u8 	%rs12, [%r5];
	setp.eq.s16 	%p30, %rs12, 0;
	mov.pred 	%p43, 0;
	@%p30 bra 	$L__BB513_17;
	ld.volatile.shared.u8 	%rs13, [%r5+16];
	setp.ne.s16 	%p43, %rs13, 0;
$L__BB513_17:
	selp.u16 	%rs14, 1, 0, %p43;
	st.volatile.shared.u8 	[%r5], %rs14;
	ld.volatile.shared.u8 	%rs15, [%r5];
	setp.eq.s16 	%p32, %rs15, 0;
	mov.pred 	%p44, 0;
	@%p32 bra 	$L__BB513_19;
	ld.volatile.shared.u8 	%rs16, [%r5+8];
	setp.ne.s16 	%p44, %rs16, 0;
$L__BB513_19:
	selp.u16 	%rs17, 1, 0, %p44;
	st.volatile.shared.u8 	[%r5], %rs17;
	ld.volatile.shared.u8 	%rs18, [%r5];
	setp.eq.s16 	%p34, %rs18, 0;
	mov.pred 	%p45, 0;
	@%p34 bra 	$L__BB513_21;
	ld.volatile.shared.u8 	%rs19, [%r5+4];
	setp.ne.s16 	%p45, %rs19, 0;
$L__BB513_21:
	selp.u16 	%rs20, 1, 0, %p45;
	st.volatile.shared.u8 	[%r5], %rs20;
	ld.volatile.shared.u8 	%rs21, [%r5];
	setp.eq.s16 	%p36, %rs21, 0;
	mov.pred 	%p46, 0;
	@%p36 bra 	$L__BB513_23;
	ld.volatile.shared.u8 	%rs22, [%r5+2];
	setp.ne.s16 	%p46, %rs22, 0;
$L__BB513_23:
	selp.u16 	%rs23, 1, 0, %p46;
	st.volatile.shared.u8 	[%r5], %rs23;
	ld.volatile.shared.u8 	%rs24, [%r5];
	setp.eq.s16 	%p38, %rs24, 0;
	mov.pred 	%p47, 0;
	@%p38 bra 	$L__BB513_25;
	ld.volatile.shared.u8 	%rs25, [%r5+1];
	setp.ne.s16 	%p47, %rs25, 0;
$L__BB513_25:
	selp.u16 	%rs26, 1, 0, %p47;
	st.volatile.shared.u8 	[%r5], %rs26;
	setp.ne.s32 	%p39, %r1, 0;
	@%p39 bra 	$L__BB513_27;
	ld.shared.u8 	%rs27, [allsdata_bf16];
	cvt.u64.u32 	%rd11, %r2;
	cvta.to.global.u64 	%rd12, %rd4;
	add.s64 	%rd13, %rd12, %rd11;
	st.global.u8 	[%rd13], %rs27;
$L__BB513_27:
	ret;

}
	// .globl	uncontiguous_all_bf16
.visible .entry uncontiguous_all_bf16(
	.param .u64 .ptr .align 1 uncontiguous_all_bf16_param_0,
	.param .u64 .ptr .align 1 uncontiguous_all_bf16_param_1,
	.param .u64 .ptr .align 1 uncontiguous_all_bf16_param_2,
	.param .u64 .ptr .align 1 uncontiguous_all_bf16_param_3,
	.param .u64 uncontiguous_all_bf16_param_4,
	.param .u64 uncontiguous_all_bf16_param_5
)
{
	.reg .pred 	%p<94>;
	.reg .b16 	%rs<31>;
	.reg .b32 	%r<210>;
	.reg .b32 	%f<2>;
	.reg .b64 	%rd<558>;

	ld.param.u64 	%rd260, [uncontiguous_all_bf16_param_0];
	ld.param.u64 	%rd263, [uncontiguous_all_bf16_param_1];
	ld.param.u64 	%rd264, [uncontiguous_all_bf16_param_2];
	ld.param.u64 	%rd265, [uncontiguous_all_bf16_param_3];
	ld.param.u64 	%rd261, [uncontiguous_all_bf16_param_4];
	ld.param.u64 	%rd262, [uncontiguous_all_bf16_param_5];
	cvta.to.global.u64 	%rd1, %rd265;
	cvta.to.global.u64 	%rd2, %rd264;
	cvta.to.global.u64 	%rd3, %rd263;
	mov.u32 	%r1, %tid.x;
	mov.u32 	%r2, %ctaid.x;
	mov.u32 	%r209, %ntid.x;
	mul.lo.s32 	%r52, %r2, %r209;
	shl.b32 	%r53, %r52, 1;
	add.s32 	%r4, %r53, %r1;
	mov.u32 	%r54, allsdata_bf16;
	add.s32 	%r5, %r54, %r1;
	mov.b16 	%rs1, 1;
	st.shared.u8 	[%r5], %rs1;
	add.s32 	%r55, %r4, %r209;
	cvt.u64.u32 	%rd511, %r55;
	setp.le.u64 	%p17, %rd262, %rd511;
	@%p17 bra 	$L__BB514_56;
	cvt.u32.u64 	%r6, %rd261;
	add.s32 	%r203, %r6, -1;
	setp.lt.s32 	%p44, %r203, 0;
	mov.b64 	%rd515, 0;
	mov.u64 	%rd516, %rd515;
	@%p44 bra 	$L__BB514_53;
	cvt.u64.u32 	%rd512, %r4;
	setp.lt.u32 	%p45, %r203, 3;
	mov.b64 	%rd516, 0;
	mov.u64 	%rd515, %rd516;
	@%p45 bra 	$L__BB514_30;
	add.s32 	%r201, %r6, -2;
	and.b32  	%r131, %r6, -4;
	neg.s32 	%r200, %r131;
	mov.b64 	%rd516, 0;
$L__BB514_4:
	.pragma "nounroll";
	add.s32 	%r12, %r201, 1;
	mul.wide.u32 	%rd397, %r12, 8;
	add.s64 	%rd398, %rd2, %rd397;
	ld.global.u64 	%rd10, [%rd398];
	or.b64  	%rd399, %rd512, %rd10;
	and.b64  	%rd400, %rd399, -4294967296;
	setp.ne.s64 	%p46, %rd400, 0;
	@%p46 bra 	$L__BB514_6;
	cvt.u32.u64 	%r132, %rd10;
	cvt.u32.u64 	%r133, %rd512;
	div.u32 	%r134, %r133, %r132;
	mul.lo.s32 	%r135, %r134, %r132;
	sub.s32 	%r136, %r133, %r135;
	cvt.u64.u32 	%rd477, %r134;
	cvt.u64.u32 	%rd478, %r136;
	bra.uni 	$L__BB514_7;
$L__BB514_6:
	div.s64 	%rd477, %rd512, %rd10;
	mul.lo.s64 	%rd401, %rd477, %rd10;
	sub.s64 	%rd478, %rd512, %rd401;
$L__BB514_7:
	mul.wide.u32 	%rd402, %r12, 8;
	add.s64 	%rd403, %rd1, %rd402;
	ld.global.u64 	%rd17, [%rd403];
	mad.lo.s64 	%rd18, %rd17, %rd478, %rd515;
	or.b64  	%rd404, %rd511, %rd10;
	and.b64  	%rd405, %rd404, -4294967296;
	setp.ne.s64 	%p47, %rd405, 0;
	@%p47 bra 	$L__BB514_9;
	cvt.u32.u64 	%r137, %rd10;
	cvt.u32.u64 	%r138, %rd511;
	div.u32 	%r139, %r138, %r137;
	mul.lo.s32 	%r140, %r139, %r137;
	sub.s32 	%r141, %r138, %r140;
	cvt.u64.u32 	%rd479, %r139;
	cvt.u64.u32 	%rd480, %r141;
	bra.uni 	$L__BB514_10;
$L__BB514_9:
	div.s64 	%rd479, %rd511, %rd10;
	mul.lo.s64 	%rd406, %rd479, %rd10;
	sub.s64 	%rd480, %rd511, %rd406;
$L__BB514_10:
	mad.lo.s64 	%rd25, %rd480, %rd17, %rd516;
	add.s32 	%r13, %r201, -2;
	mul.wide.u32 	%rd407, %r201, 8;
	add.s64 	%rd408, %rd2, %rd407;
	ld.global.u64 	%rd26, [%rd408];
	or.b64  	%rd409, %rd477, %rd26;
	and.b64  	%rd410, %rd409, -4294967296;
	setp.ne.s64 	%p48, %rd410, 0;
	@%p48 bra 	$L__BB514_12;
	cvt.u32.u64 	%r142, %rd26;
	cvt.u32.u64 	%r143, %rd477;
	div.u32 	%r144, %r143, %r142;
	mul.lo.s32 	%r145, %r144, %r142;
	sub.s32 	%r146, %r143, %r145;
	cvt.u64.u32 	%rd481, %r144;
	cvt.u64.u32 	%rd482, %r146;
	bra.uni 	$L__BB514_13;
$L__BB514_12:
	div.s64 	%rd481, %rd477, %rd26;
	mul.lo.s64 	%rd411, %rd481, %rd26;
	sub.s64 	%rd482, %rd477, %rd411;
$L__BB514_13:
	mul.wide.u32 	%rd412, %r201, 8;
	add.s64 	%rd413, %rd1, %rd412;
	ld.global.u64 	%rd33, [%rd413];
	mad.lo.s64 	%rd34, %rd33, %rd482, %rd18;
	or.b64  	%rd414, %rd479, %rd26;
	and.b64  	%rd415, %rd414, -4294967296;
	setp.ne.s64 	%p49, %rd415, 0;
	@%p49 bra 	$L__BB514_15;
	cvt.u32.u64 	%r147, %rd26;
	cvt.u32.u64 	%r148, %rd479;
	div.u32 	%r149, %r148, %r147;
	mul.lo.s32 	%r150, %r149, %r147;
	sub.s32 	%r151, %r148, %r150;
	cvt.u64.u32 	%rd483, %r149;
	cvt.u64.u32 	%rd484, %r151;
	bra.uni 	$L__BB514_16;
$L__BB514_15:
	div.s64 	%rd483, %rd479, %rd26;
	mul.lo.s64 	%rd416, %rd483, %rd26;
	sub.s64 	%rd484, %rd479, %rd416;
$L__BB514_16:
	mad.lo.s64 	%rd41, %rd484, %rd33, %rd25;
	add.s32 	%r14, %r201, -1;
	mul.wide.u32 	%rd417, %r14, 8;
	add.s64 	%rd418, %rd2, %rd417;
	ld.global.u64 	%rd42, [%rd418];
	or.b64  	%rd419, %rd481, %rd42;
	and.b64  	%rd420, %rd419, -4294967296;
	setp.ne.s64 	%p50, %rd420, 0;
	@%p50 bra 	$L__BB514_18;
	cvt.u32.u64 	%r152, %rd42;
	cvt.u32.u64 	%r153, %rd481;
	div.u32 	%r154, %r153, %r152;
	mul.lo.s32 	%r155, %r154, %r152;
	sub.s32 	%r156, %r153, %r155;
	cvt.u64.u32 	%rd485, %r154;
	cvt.u64.u32 	%rd486, %r156;
	bra.uni 	$L__BB514_19;
$L__BB514_18:
	div.s64 	%rd485, %rd481, %rd42;
	mul.lo.s64 	%rd421, %rd485, %rd42;
	sub.s64 	%rd486, %rd481, %rd421;
$L__BB514_19:
	mul.wide.u32 	%rd422, %r14, 8;
	add.s64 	%rd423, %rd1, %rd422;
	ld.global.u64 	%rd49, [%rd423];
	mad.lo.s64 	%rd50, %rd49, %rd486, %rd34;
	or.b64  	%rd424, %rd483, %rd42;
	and.b64  	%rd425, %rd424, -4294967296;
	setp.ne.s64 	%p51, %rd425, 0;
	@%p51 bra 	$L__BB514_21;
	cvt.u32.u64 	%r157, %rd42;
	cvt.u32.u64 	%r158, %rd483;
	div.u32 	%r159, %r158, %r157;
	mul.lo.s32 	%r160, %r159, %r157;
	sub.s32 	%r161, %r158, %r160;
	cvt.u64.u32 	%rd487, %r159;
	cvt.u64.u32 	%rd488, %r161;
	bra.uni 	$L__BB514_22;
$L__BB514_21:
	div.s64 	%rd487, %rd483, %rd42;
	mul.lo.s64 	%rd426, %rd487, %rd42;
	sub.s64 	%rd488, %rd483, %rd426;
$L__BB514_22:
	mad.lo.s64 	%rd57, %rd488, %rd49, %rd41;
	mul.wide.u32 	%rd427, %r13, 8;
	add.s64 	%rd428, %rd2, %rd427;
	ld.global.u64 	%rd58, [%rd428];
	or.b64  	%rd429, %rd485, %rd58;
	and.b64  	%rd430, %rd429, -4294967296;
	setp.ne.s64 	%p52, %rd430, 0;
	@%p52 bra 	$L__BB514_24;
	cvt.u32.u64 	%r162, %rd58;
	cvt.u32.u64 	%r163, %rd485;
	div.u32 	%r164, %r163, %r162;
	mul.lo.s32 	%r165, %r164, %r162;
	sub.s32 	%r166, %r163, %r165;
	cvt.u64.u32 	%rd512, %r164;
	cvt.u64.u32 	%rd490, %r166;
	bra.uni 	$L__BB514_25;
$L__BB514_24:
	div.s64 	%rd512, %rd485, %rd58;
	mul.lo.s64 	%rd431, %rd512, %rd58;
	sub.s64 	%rd490, %rd485, %rd431;
$L__BB514_25:
	mul.wide.u32 	%rd432, %r13, 8;
	add.s64 	%rd433, %rd1, %rd432;
	ld.global.u64 	%rd65, [%rd433];
	mad.lo.s64 	%rd515, %rd65, %rd490, %rd50;
	or.b64  	%rd434, %rd487, %rd58;
	and.b64  	%rd435, %rd434, -4294967296;
	setp.ne.s64 	%p53, %rd435, 0;
	@%p53 bra 	$L__BB514_27;
	cvt.u32.u64 	%r167, %rd58;
	cvt.u32.u64 	%r168, %rd487;
	div.u32 	%r169, %r168, %r167;
	mul.lo.s32 	%r170, %r169, %r167;
	sub.s32 	%r171, %r168, %r170;
	cvt.u64.u32 	%rd511, %r169;
	cvt.u64.u32 	%rd492, %r171;
	bra.uni 	$L__BB514_28;
$L__BB514_27:
	div.s64 	%rd511, %rd487, %rd58;
	mul.lo.s64 	%rd436, %rd511, %rd58;
	sub.s64 	%rd492, %rd487, %rd436;
$L__BB514_28:
	mad.lo.s64 	%rd516, %rd492, %rd65, %rd57;
	add.s32 	%r201, %r201, -4;
	add.s32 	%r200, %r200, 4;
	setp.ne.s32 	%p54, %r200, 0;
	@%p54 bra 	$L__BB514_4;
	add.s32 	%r203, %r201, 1;
$L__BB514_30:
	and.b32  	%r19, %r6, 3;
	setp.eq.s32 	%p55, %r19, 0;
	@%p55 bra 	$L__BB514_53;
	setp.eq.s32 	%p56, %r19, 1;
	@%p56 bra 	$L__BB514_45;
	mul.wide.u32 	%rd438, %r203, 8;
	add.s64 	%rd439, %rd2, %rd438;
	ld.global.u64 	%rd80, [%rd439];
	or.b64  	%rd440, %rd512, %rd80;
	and.b64  	%rd441, %rd440, -4294967296;
	setp.ne.s64 	%p57, %rd441, 0;
	@%p57 bra 	$L__BB514_34;
	cvt.u32.u64 	%r172, %rd80;
	cvt.u32.u64 	%r173, %rd512;
	div.u32 	%r174, %r173, %r172;
	mul.lo.s32 	%r175, %r174, %r172;
	sub.s32 	%r176, %r173, %r175;
	cvt.u64.u32 	%rd499, %r174;
	cvt.u64.u32 	%rd500, %r176;
	bra.uni 	$L__BB514_35;
$L__BB514_34:
	div.s64 	%rd499, %rd512, %rd80;
	mul.lo.s64 	%rd442, %rd499, %rd80;
	sub.s64 	%rd500, %rd512, %rd442;
$L__BB514_35:
	add.s64 	%rd444, %rd1, %rd438;
	ld.global.u64 	%rd87, [%rd444];
	mad.lo.s64 	%rd88, %rd87, %rd500, %rd515;
	or.b64  	%rd445, %rd511, %rd80;
	and.b64  	%rd446, %rd445, -4294967296;
	setp.ne.s64 	%p58, %rd446, 0;
	@%p58 bra 	$L__BB514_37;
	cvt.u32.u64 	%r177, %rd80;
	cvt.u32.u64 	%r178, %rd511;
	div.u32 	%r179, %r178, %r177;
	mul.lo.s32 	%r180, %r179, %r177;
	sub.s32 	%r181, %r178, %r180;
	cvt.u64.u32 	%rd501, %r179;
	cvt.u64.u32 	%rd502, %r181;
	bra.uni 	$L__BB514_38;
$L__BB514_37:
	div.s64 	%rd501, %rd511, %rd80;
	mul.lo.s64 	%rd447, %rd501, %rd80;
	sub.s64 	%rd502, %rd511, %rd447;
$L__BB514_38:
	mad.lo.s64 	%rd95, %rd502, %rd87, %rd516;
	add.s32 	%r20, %r203, -1;
	mul.wide.u32 	%rd448, %r20, 8;
	add.s64 	%rd449, %rd2, %rd448;
	ld.global.u64 	%rd96, [%rd449];
	or.b64  	%rd450, %rd499, %rd96;
	and.b64  	%rd451, %rd450, -4294967296;
	setp.ne.s64 	%p59, %rd451, 0;
	@%p59 bra 	$L__BB514_40;
	cvt.u32.u64 	%r182, %rd96;
	cvt.u32.u64 	%r183, %rd499;
	div.u32 	%r184, %r183, %r182;
	mul.lo.s32 	%r185, %r184, %r182;
	sub.s32 	%r186, %r183, %r185;
	cvt.u64.u32 	%rd512, %r184;
	cvt.u64.u32 	%rd504, %r186;
	bra.uni 	$L__BB514_41;
$L__BB514_40:
	div.s64 	%rd512, %rd499, %rd96;
	mul.lo.s64 	%rd452, %rd512, %rd96;
	sub.s64 	%rd504, %rd499, %rd452;
$L__BB514_41:
	add.s64 	%rd454, %rd1, %rd448;
	ld.global.u64 	%rd103, [%rd454];
	mad.lo.s64 	%rd515, %rd103, %rd504, %rd88;
	or.b64  	%rd455, %rd501, %rd96;
	and.b64  	%rd456, %rd455, -4294967296;
	setp.ne.s64 	%p60, %rd456, 0;
	@%p60 bra 	$L__BB514_43;
	cvt.u32.u64 	%r187, %rd96;
	cvt.u32.u64 	%r188, %rd501;
	div.u32 	%r189, %r188, %r187;
	mul.lo.s32 	%r190, %r189, %r187;
	sub.s32 	%r191, %r188, %r190;
	cvt.u64.u32 	%rd511, %r189;
	cvt.u64.u32 	%rd506, %r191;
	bra.uni 	$L__BB514_44;
$L__BB514_43:
	div.s64 	%rd511, %rd501, %rd96;
	mul.lo.s64 	%rd457, %rd511, %rd96;
	sub.s64 	%rd506, %rd501, %rd457;
$L__BB514_44:
	mad.lo.s64 	%rd516, %rd506, %rd103, %rd95;
	add.s32 	%r203, %r203, -2;
$L__BB514_45:
	and.b32  	%r192, %r6, 1;
	setp.eq.b32 	%p61, %r192, 1;
	not.pred 	%p62, %p61;
	@%p62 bra 	$L__BB514_53;
	mul.wide.u32 	%rd458, %r203, 8;
	add.s64 	%rd459, %rd2, %rd458;
	ld.global.u64 	%rd118, [%rd459];
	or.b64  	%rd460, %rd512, %rd118;
	and.b64  	%rd461, %rd460, -4294967296;
	setp.ne.s64 	%p63, %rd461, 0;
	@%p63 bra 	$L__BB514_48;
	cvt.u32.u64 	%r193, %rd118;
	cvt.u32.u64 	%r194, %rd512;
	rem.u32 	%r195, %r194, %r193;
	cvt.u64.u32 	%rd513, %r195;
	bra.uni 	$L__BB514_49;
$L__BB514_48:
	rem.s64 	%rd513, %rd512, %rd118;
$L__BB514_49:
	add.s64 	%rd463, %rd1, %rd458;
	ld.global.u64 	%rd122, [%rd463];
	mad.lo.s64 	%rd515, %rd122, %rd513, %rd515;
	or.b64  	%rd464, %rd511, %rd118;
	and.b64  	%rd465, %rd464, -4294967296;
	setp.ne.s64 	%p64, %rd465, 0;
	@%p64 bra 	$L__BB514_51;
	cvt.u32.u64 	%r196, %rd118;
	cvt.u32.u64 	%r197, %rd511;
	rem.u32 	%r198, %r197, %r196;
	cvt.u64.u32 	%rd514, %r198;
	bra.uni 	$L__BB514_52;
$L__BB514_51:
	rem.s64 	%rd514, %rd511, %rd118;
$L__BB514_52:
	mad.lo.s64 	%rd516, %rd514, %rd122, %rd516;
$L__BB514_53:
	shl.b64 	%rd466, %rd515, 1;
	add.s64 	%rd467, %rd3, %rd466;
	ld.global.u16 	%rs4, [%rd467];
	and.b16  	%rs5, %rs4, 32767;
	setp.eq.s16 	%p66, %rs5, 0;
	mov.pred 	%p86, 0;
	@%p66 bra 	$L__BB514_55;
	shl.b64 	%rd468, %rd516, 1;
	add.s64 	%rd469, %rd3, %rd468;
	ld.global.u16 	%rs6, [%rd469];
	and.b16  	%rs7, %rs6, 32767;
	setp.ne.s16 	%p86, %rs7, 0;
$L__BB514_55:
	selp.u16 	%rs8, 1, 0, %p86;
	st.shared.u8 	[%r5], %rs8;
	bra.uni 	$L__BB514_116;
$L__BB514_56:
	cvt.u64.u32 	%rd548, %r4;
	setp.le.u64 	%p18, %rd262, %rd548;
	@%p18 bra 	$L__BB514_116;
	cvt.u32.u64 	%r23, %rd261;
	add.s32 	%r207, %r23, -1;
	setp.lt.s32 	%p19, %r207, 0;
	mov.b64 	%rd557, 0;
	@%p19 bra 	$L__BB514_115;
	and.b32  	%r25, %r23, 7;
	setp.lt.u32 	%p20, %r207, 7;
	mov.b64 	%rd557, 0;
	@%p20 bra 	$L__BB514_86;
	add.s32 	%r205, %r23, -4;
	and.b32  	%r56, %r23, -8;
	neg.s32 	%r204, %r56;
	mov.b64 	%rd557, 0;
$L__BB514_60:
	.pragma "nounroll";
	add.s32 	%r30, %r205, 3;
	mul.wide.u32 	%rd270, %r30, 8;
	add.s64 	%rd271, %rd2, %rd270;
	ld.global.u64 	%rd133, [%rd271];
	or.b64  	%rd272, %rd548, %rd133;
	and.b64  	%rd273, %rd272, -4294967296;
	setp.ne.s64 	%p21, %rd273, 0;
	@%p21 bra 	$L__BB514_62;
	cvt.u32.u64 	%r57, %rd133;
	cvt.u32.u64 	%r58, %rd548;
	div.u32 	%r59, %r58, %r57;
	mul.lo.s32 	%r60, %r59, %r57;
	sub.s32 	%r61, %r58, %r60;
	cvt.u64.u32 	%rd519, %r59;
	cvt.u64.u32 	%rd520, %r61;
	bra.uni 	$L__BB514_63;
$L__BB514_62:
	div.s64 	%rd519, %rd548, %rd133;
	mul.lo.s64 	%rd274, %rd519, %rd133;
	sub.s64 	%rd520, %rd548, %rd274;
$L__BB514_63:
	add.s64 	%rd276, %rd1, %rd270;
	ld.global.u64 	%rd277, [%rd276];
	mad.lo.s64 	%rd140, %rd277, %rd520, %rd557;
	add.s32 	%r31, %r205, 2;
	mul.wide.u32 	%rd278, %r31, 8;
	add.s64 	%rd279, %rd2, %rd278;
	ld.global.u64 	%rd141, [%rd279];
	or.b64  	%rd280, %rd519, %rd141;
	and.b64  	%rd281, %rd280, -4294967296;
	setp.ne.s64 	%p22, %rd281, 0;
	@%p22 bra 	$L__BB514_65;
	cvt.u32.u64 	%r62, %rd141;
	cvt.u32.u64 	%r63, %rd519;
	div.u32 	%r64, %r63, %r62;
	mul.lo.s32 	%r65, %r64, %r62;
	sub.s32 	%r66, %r63, %r65;
	cvt.u64.u32 	%rd521, %r64;
	cvt.u64.u32 	%rd522, %r66;
	bra.uni 	$L__BB514_66;
$L__BB514_65:
	div.s64 	%rd521, %rd519, %rd141;
	mul.lo.s64 	%rd282, %rd521, %rd141;
	sub.s64 	%rd522, %rd519, %rd282;
$L__BB514_66:
	add.s64 	%rd284, %rd1, %rd278;
	ld.global.u64 	%rd285, [%rd284];
	mad.lo.s64 	%rd148, %rd285, %rd522, %rd140;
	add.s32 	%r32, %r205, 1;
	mul.wide.u32 	%rd286, %r32, 8;
	add.s64 	%rd287, %rd2, %rd286;
	ld.global.u64 	%rd149, [%rd287];
	or.b64  	%rd288, %rd521, %rd149;
	and.b64  	%rd289, %rd288, -4294967296;
	setp.ne.s64 	%p23, %rd289, 0;
	@%p23 bra 	$L__BB514_68;
	cvt.u32.u64 	%r67, %rd149;
	cvt.u32.u64 	%r68, %rd521;
	div.u32 	%r69, %r68, %r67;
	mul.lo.s32 	%r70, %r69, %r67;
	sub.s32 	%r71, %r68, %r70;
	cvt.u64.u32 	%rd523, %r69;
	cvt.u64.u32 	%rd524, %r71;
	bra.uni 	$L__BB514_69;
$L__BB514_68:
	div.s64 	%rd523, %rd521, %rd149;
	mul.lo.s64 	%rd290, %rd523, %rd149;
	sub.s64 	%rd524, %rd521, %rd290;
$L__BB514_69:
	add.s64 	%rd292, %rd1, %rd286;
	ld.global.u64 	%rd293, [%rd292];
	mad.lo.s64 	%rd156, %rd293, %rd524, %rd148;
	add.s32 	%r33, %r205, -4;
	mul.wide.u32 	%rd294, %r205, 8;
	add.s64 	%rd295, %rd2, %rd294;
	ld.global.u64 	%rd157, [%rd295];
	or.b64  	%rd296, %rd523, %rd157;
	and.b64  	%rd297, %rd296, -4294967296;
	setp.ne.s64 	%p24, %rd297, 0;
	@%p24 bra 	$L__BB514_71;
	cvt.u32.u64 	%r72, %rd157;
	cvt.u32.u64 	%r73, %rd523;
	div.u32 	%r74, %r73, %r72;
	mul.lo.s32 	%r75, %r74, %r72;
	sub.s32 	%r76, %r73, %r75;
	cvt.u64.u32 	%rd525, %r74;
	cvt.u64.u32 	%rd526, %r76;
	bra.uni 	$L__BB514_72;
$L__BB514_71:
	div.s64 	%rd525, %rd523, %rd157;
	mul.lo.s64 	%rd298, %rd525, %rd157;
	sub.s64 	%rd526, %rd523, %rd298;
$L__BB514_72:
	add.s64 	%rd300, %rd1, %rd294;
	ld.global.u64 	%rd301, [%rd300];
	mad.lo.s64 	%rd164, %rd301, %rd526, %rd156;
	add.s32 	%r34, %r205, -1;
	mul.wide.u32 	%rd302, %r34, 8;
	add.s64 	%rd303, %rd2, %rd302;
	ld.global.u64 	%rd165, [%rd303];
	or.b64  	%rd304, %rd525, %rd165;
	and.b64  	%rd305, %rd304, -4294967296;
	setp.ne.s64 	%p25, %rd305, 0;
	@%p25 bra 	$L__BB514_74;
	cvt.u32.u64 	%r77, %rd165;
	cvt.u32.u64 	%r78, %rd525;
	div.u32 	%r79, %r78, %r77;
	mul.lo.s32 	%r80, %r79, %r77;
	sub.s32 	%r81, %r78, %r80;
	cvt.u64.u32 	%rd527, %r79;
	cvt.u64.u32 	%rd528, %r81;
	bra.uni 	$L__BB514_75;
$L__BB514_74:
	div.s64 	%rd527, %rd525, %rd165;
	mul.lo.s64 	%rd306, %rd527, %rd165;
	sub.s64 	%rd528, %rd525, %rd306;
$L__BB514_75:
	add.s64 	%rd308, %rd1, %rd302;
	ld.global.u64 	%rd309, [%rd308];
	mad.lo.s64 	%rd172, %rd309, %rd528, %rd164;
	add.s32 	%r35, %r205, -2;
	mul.wide.u32 	%rd310, %r35, 8;
	add.s64 	%rd311, %rd2, %rd310;
	ld.global.u64 	%rd173, [%rd311];
	or.b64  	%rd312, %rd527, %rd173;
	and.b64  	%rd313, %rd312, -4294967296;
	setp.ne.s64 	%p26, %rd313, 0;
	@%p26 bra 	$L__BB514_77;
	cvt.u32.u64 	%r82, %rd173;
	cvt.u32.u64 	%r83, %rd527;
	div.u32 	%r84, %r83, %r82;
	mul.lo.s32 	%r85, %r84, %r82;
	sub.s32 	%r86, %r83, %r85;
	cvt.u64.u32 	%rd529, %r84;
	cvt.u64.u32 	%rd530, %r86;
	bra.uni 	$L__BB514_78;
$L__BB514_77:
	div.s64 	%rd529, %rd527, %rd173;
	mul.lo.s64 	%rd314, %rd529, %rd173;
	sub.s64 	%rd530, %rd527, %rd314;
$L__BB514_78:
	add.s64 	%rd316, %rd1, %rd310;
	ld.global.u64 	%rd317, [%rd316];
	mad.lo.s64 	%rd180, %rd317, %rd530, %rd172;
	add.s32 	%r36, %r205, -3;
	mul.wide.u32 	%rd318, %r36, 8;
	add.s64 	%rd319, %rd2, %rd318;
	ld.global.u64 	%rd181, [%rd319];
	or.b64  	%rd320, %rd529, %rd181;
	and.b64  	%rd321, %rd320, -4294967296;
	setp.ne.s64 	%p27, %rd321, 0;
	@%p27 bra 	$L__BB514_80;
	cvt.u32.u64 	%r87, %rd181;
	cvt.u32.u64 	%r88, %rd529;
	div.u32 	%r89, %r88, %r87;
	mul.lo.s32 	%r90, %r89, %r87;
	sub.s32 	%r91, %r88, %r90;
	cvt.u64.u32 	%rd531, %r89;
	cvt.u64.u32 	%rd532, %r91;
	bra.uni 	$L__BB514_81;
$L__BB514_80:
	div.s64 	%rd531, %rd529, %rd181;
	mul.lo.s64 	%rd322, %rd531, %rd181;
	sub.s64 	%rd532, %rd529, %rd322;
$L__BB514_81:
	add.s64 	%rd324, %rd1, %rd318;
	ld.global.u64 	%rd325, [%rd324];
	mad.lo.s64 	%rd188, %rd325, %rd532, %rd180;
	mul.wide.u32 	%rd326, %r33, 8;
	add.s64 	%rd327, %rd2, %rd326;
	ld.global.u64 	%rd189, [%rd327];
	or.b64  	%rd328, %rd531, %rd189;
	and.b64  	%rd329, %rd328, -4294967296;
	setp.ne.s64 	%p28, %rd329, 0;
	@%p28 bra 	$L__BB514_83;
	cvt.u32.u64 	%r92, %rd189;
	cvt.u32.u64 	%r93, %rd531;
	div.u32 	%r94, %r93, %r92;
	mul.lo.s32 	%r95, %r94, %r92;
	sub.s32 	%r96, %r93, %r95;
	cvt.u64.u32 	%rd548, %r94;
	cvt.u64.u32 	%rd534, %r96;
	bra.uni 	$L__BB514_84;
$L__BB514_83:
	div.s64 	%rd548, %rd531, %rd189;
	mul.lo.s64 	%rd330, %rd548, %rd189;
	sub.s64 	%rd534, %rd531, %rd330;
$L__BB514_84:
	add.s64 	%rd332, %rd1, %rd326;
	ld.global.u64 	%rd333, [%rd332];
	mad.lo.s64 	%rd557, %rd333, %rd534, %rd188;
	add.s32 	%r205, %r205, -8;
	add.s32 	%r204, %r204, 8;
	setp.ne.s32 	%p29, %r204, 0;
	@%p29 bra 	$L__BB514_60;
	add.s32 	%r207, %r205, 3;
$L__BB514_86:
	setp.eq.s32 	%p30, %r25, 0;
	@%p30 bra 	$L__BB514_115;
	and.b32  	%r41, %r23, 3;
	setp.lt.u32 	%p31, %r25, 4;
	@%p31 bra 	$L__BB514_101;
	mul.wide.u32 	%rd335, %r207, 8;
	add.s64 	%rd336, %rd2, %rd335;
	ld.global.u64 	%rd200, [%rd336];
	or.b64  	%rd337, %rd548, %rd200;
	and.b64  	%rd338, %rd337, -4294967296;
	setp.ne.s64 	%p32, %rd338, 0;
	@%p32 bra 	$L__BB514_90;
	cvt.u32.u64 	%r97, %rd200;
	cvt.u32.u64 	%r98, %rd548;
	div.u32 	%r99, %r98, %r97;
	mul.lo.s32 	%r100, %r99, %r97;
	sub.s32 	%r101, %r98, %r100;
	cvt.u64.u32 	%rd538, %r99;
	cvt.u64.u32 	%rd539, %r101;
	bra.uni 	$L__BB514_91;
$L__BB514_90:
	div.s64 	%rd538, %rd548, %rd200;
	mul.lo.s64 	%rd339, %rd538, %rd200;
	sub.s64 	%rd539, %rd548, %rd339;
$L__BB514_91:
	add.s64 	%rd341, %rd1, %rd335;
	ld.global.u64 	%rd342, [%rd341];
	mad.lo.s64 	%rd207, %rd342, %rd539, %rd557;
	add.s32 	%r42, %r207, -1;
	mul.wide.u32 	%rd343, %r42, 8;
	add.s64 	%rd344, %rd2, %rd343;
	ld.global.u64 	%rd208, [%rd344];
	or.b64  	%rd345, %rd538, %rd208;
	and.b64  	%rd346, %rd345, -4294967296;
	setp.ne.s64 	%p33, %rd346, 0;
	@%p33 bra 	$L__BB514_93;
	cvt.u32.u64 	%r102, %rd208;
	cvt.u32.u64 	%r103, %rd538;
	div.u32 	%r104, %r103, %r102;
	mul.lo.s32 	%r105, %r104, %r102;
	sub.s32 	%r106, %r103, %r105;
	cvt.u64.u32 	%rd540, %r104;
	cvt.u64.u32 	%rd541, %r106;
	bra.uni 	$L__BB514_94;
$L__BB514_93:
	div.s64 	%rd540, %rd538, %rd208;
	mul.lo.s64 	%rd347, %rd540, %rd208;
	sub.s64 	%rd541, %rd538, %rd347;
$L__BB514_94:
	add.s64 	%rd349, %rd1, %rd343;
	ld.global.u64 	%rd350, [%rd349];
	mad.lo.s64 	%rd215, %rd350, %rd541, %rd207;
	add.s32 	%r43, %r207, -2;
	mul.wide.u32 	%rd351, %r43, 8;
	add.s64 	%rd352, %rd2, %rd351;
	ld.global.u64 	%rd216, [%rd352];
	or.b64  	%rd353, %rd540, %rd216;
	and.b64  	%rd354, %rd353, -4294967296;
	setp.ne.s64 	%p34, %rd354, 0;
	@%p34 bra 	$L__BB514_96;
	cvt.u32.u64 	%r107, %rd216;
	cvt.u32.u64 	%r108, %rd540;
	div.u32 	%r109, %r108, %r107;
	mul.lo.s32 	%r110, %r109, %r107;
	sub.s32 	%r111, %r108, %r110;
	cvt.u64.u32 	%rd542, %r109;
	cvt.u64.u32 	%rd543, %r111;
	bra.uni 	$L__BB514_97;
$L__BB514_96:
	div.s64 	%rd542, %rd540, %rd216;
	mul.lo.s64 	%rd355, %rd542, %rd216;
	sub.s64 	%rd543, %rd540, %rd355;
$L__BB514_97:
	add.s64 	%rd357, %rd1, %rd351;
	ld.global.u64 	%rd358, [%rd357];
	mad.lo.s64 	%rd223, %rd358, %rd543, %rd215;
	add.s32 	%r44, %r207, -3;
	mul.wide.u32 	%rd359, %r44, 8;
	add.s64 	%rd360, %rd2, %rd359;
	ld.global.u64 	%rd224, [%rd360];
	or.b64  	%rd361, %rd542, %rd224;
	and.b64  	%rd362, %rd361, -4294967296;
	setp.ne.s64 	%p35, %rd362, 0;
	@%p35 bra 	$L__BB514_99;
	cvt.u32.u64 	%r112, %rd224;
	cvt.u32.u64 	%r113, %rd542;
	div.u32 	%r114, %r113, %r112;
	mul.lo.s32 	%r115, %r114, %r112;
	sub.s32 	%r116, %r113, %r115;
	cvt.u64.u32 	%rd548, %r114;
	cvt.u64.u32 	%rd545, %r116;
	bra.uni 	$L__BB514_100;
$L__BB514_99:
	div.s64 	%rd548, %rd542, %rd224;
	mul.lo.s64 	%rd363, %rd548, %rd224;
	sub.s64 	%rd545, %rd542, %rd363;
$L__BB514_100:
	add.s64 	%rd365, %rd1, %rd359;
	ld.global.u64 	%rd366, [%rd365];
	mad.lo.s64 	%rd557, %rd366, %rd545, %rd223;
	add.s32 	%r207, %r207, -4;
$L__BB514_101:
	setp.eq.s32 	%p36, %r41, 0;
	@%p36 bra 	$L__BB514_115;
	setp.eq.s32 	%p37, %r41, 1;
	@%p37 bra 	$L__BB514_110;
	mul.wide.u32 	%rd368, %r207, 8;
	add.s64 	%rd369, %rd2, %rd368;
	ld.global.u64 	%rd235, [%rd369];
	or.b64  	%rd370, %rd548, %rd235;
	and.b64  	%rd371, %rd370, -4294967296;
	setp.ne.s64 	%p38, %rd371, 0;
	@%p38 bra 	$L__BB514_105;
	cvt.u32.u64 	%r117, %rd235;
	cvt.u32.u64 	%r118, %rd548;
	div.u32 	%r119, %r118, %r117;
	mul.lo.s32 	%r120, %r119, %r117;
	sub.s32 	%r121, %r118, %r120;
	cvt.u64.u32 	%rd549, %r119;
	cvt.u64.u32 	%rd550, %r121;
	bra.uni 	$L__BB514_106;
$L__BB514_105:
	div.s64 	%rd549, %rd548, %rd235;
	mul.lo.s64 	%rd372, %rd549, %rd235;
	sub.s64 	%rd550, %rd548, %rd372;
$L__BB514_106:
	add.s64 	%rd374, %rd1, %rd368;
	ld.global.u64 	%rd375, [%rd374];
	mad.lo.s64 	%rd242, %rd375, %rd550, %rd557;
	add.s32 	%r47, %r207, -1;
	mul.wide.u32 	%rd376, %r47, 8;
	add.s64 	%rd377, %rd2, %rd376;
	ld.global.u64 	%rd243, [%rd377];
	or.b64  	%rd378, %rd549, %rd243;
	and.b64  	%rd379, %rd378, -4294967296;
	setp.ne.s64 	%p39, %rd379, 0;
	@%p39 bra 	$L__BB514_108;
	cvt.u32.u64 	%r122, %rd243;
	cvt.u32.u64 	%r123, %rd549;
	div.u32 	%r124, %r123, %r122;
	mul.lo.s32 	%r125, %r124, %r122;
	sub.s32 	%r126, %r123, %r125;
	cvt.u64.u32 	%rd548, %r124;
	cvt.u64.u32 	%rd552, %r126;
	bra.uni 	$L__BB514_109;
$L__BB514_108:
	div.s64 	%rd548, %rd549, %rd243;
	mul.lo.s64 	%rd380, %rd548, %rd243;
	sub.s64 	%rd552, %rd549, %rd380;
$L__BB514_109:
	add.s64 	%rd382, %rd1, %rd376;
	ld.global.u64 	%rd383, [%rd382];
	mad.lo.s64 	%rd557, %rd383, %rd552, %rd242;
	add.s32 	%r207, %r207, -2;
$L__BB514_110:
	and.b32  	%r127, %r23, 1;
	setp.eq.b32 	%p40, %r127, 1;
	not.pred 	%p41, %p40;
	@%p41 bra 	$L__BB514_115;
	mul.wide.u32 	%rd384, %r207, 8;
	add.s64 	%rd385, %rd2, %rd384;
	ld.global.u64 	%rd254, [%rd385];
	or.b64  	%rd386, %rd548, %rd254;
	and.b64  	%rd387, %rd386, -4294967296;
	setp.ne.s64 	%p42, %rd387, 0;
	@%p42 bra 	$L__BB514_113;
	cvt.u32.u64 	%r128, %rd254;
	cvt.u32.u64 	%r129, %rd548;
	rem.u32 	%r130, %r129, %r128;
	cvt.u64.u32 	%rd556, %r130;
	bra.uni 	$L__BB514_114;
$L__BB514_113:
	rem.s64 	%rd556, %rd548, %rd254;
$L__BB514_114:
	add.s64 	%rd389, %rd1, %rd384;
	ld.global.u64 	%rd390, [%rd389];
	mad.lo.s64 	%rd557, %rd390, %rd556, %rd557;
$L__BB514_115:
	shl.b64 	%rd391, %rd557, 1;
	add.s64 	%rd392, %rd3, %rd391;
	ld.global.u16 	%rs2, [%rd392];
	// begin inline asm
	{ cvt.f32.bf16 %f1, %rs2;}

	// end inline asm
	setp.neu.f32 	%p43, %f1, 0f00000000;
	selp.u16 	%rs3, 1, 0, %p43;
	st.shared.u8 	[%r5], %rs3;
$L__BB514_116:
	bar.sync 	0;
	setp.lt.u32 	%p67, %r209, 66;
	@%p67 bra 	$L__BB514_122;
$L__BB514_117:
	shr.u32 	%r51, %r209, 1;
	setp.ge.u32 	%p68, %r1, %r51;
	@%p68 bra 	$L__BB514_121;
	ld.shared.u8 	%rs9, [%r5];
	setp.eq.s16 	%p70, %rs9, 0;
	mov.pred 	%p87, 0;
	@%p70 bra 	$L__BB514_120;
	add.s32 	%r199, %r5, %r51;
	ld.shared.u8 	%rs10, [%r199];
	setp.ne.s16 	%p87, %rs10, 0;
$L__BB514_120:
	selp.u16 	%rs11, 1, 0, %p87;
	st.shared.u8 	[%r5], %rs11;
$L__BB514_121:
	bar.sync 	0;
	setp.gt.u32 	%p71, %r209, 131;
	mov.u32 	%r209, %r51;
	@%p71 bra 	$L__BB514_117;
$L__BB514_122:
	setp.gt.u32 	%p72, %r1, 31;
	@%p72 bra 	$L__BB514_137;
	ld.volatile.shared.u8 	%rs12, [%r5];
	setp.eq.s16 	%p74, %rs12, 0;
	mov.pred 	%p88, 0;
	@%p74 bra 	$L__BB514_125;
	ld.volatile.shared.u8 	%rs13, [%r5+32];
	setp.ne.s16 	%p88, %rs13, 0;
$L__BB514_125:
	selp.u16 	%rs14, 1, 0, %p88;
	st.volatile.shared.u8 	[%r5], %rs14;
	ld.volatile.shared.u8 	%rs15, [%r5];
	setp.eq.s16 	%p76, %rs15, 0;
	mov.pred 	%p89, 0;
	@%p76 bra 	$L__BB514_127;
	ld.volatile.shared.u8 	%rs16, [%r5+16];
	setp.ne.s16 	%p89, %rs16, 0;
$L__BB514_127:
	selp.u16 	%rs17, 1, 0, %p89;
	st.volatile.shared.u8 	[%r5], %rs17;
	ld.volatile.shared.u8 	%rs18, [%r5];
	setp.eq.s16 	%p78, %rs18, 0;
	mov.pred 	%p90, 0;
	@%p78 bra 	$L__BB514_129;
	ld.volatile.shared.u8 	%rs19, [%r5+8];
	setp.ne.s16 	%p90, %rs19, 0;
$L__BB514_129:
	selp.u16 	%rs20, 1, 0, %p90;
	st.volatile.shared.u8 	[%r5], %rs20;
	ld.volatile.shared.u8 	%rs21, [%r5];
	setp.eq.s16 	%p80, %rs21, 0;
	mov.pred 	%p91, 0;
	@%p80 bra 	$L__BB514_131;
	ld.volatile.shared.u8 	%rs22, [%r5+4];
	setp.ne.s16 	%p91, %rs22, 0;
$L__BB514_131:
	selp.u16 	%rs23, 1, 0, %p91;
	st.volatile.shared.u8 	[%r5], %rs23;
	ld.volatile.shared.u8 	%rs24, [%r5];
	setp.eq.s16 	%p82, %rs24, 0;
	mov.pred 	%p92, 0;
	@%p82 bra 	$L__BB514_133;
	ld.volatile.shared.u8 	%rs25, [%r5+2];
	setp.ne.s16 	%p92, %rs25, 0;
$L__BB514_133:
	selp.u16 	%rs26, 1, 0, %p92;
	st.volatile.shared.u8 	[%r5], %rs26;
	ld.volatile.shared.u8 	%rs27, [%r5];
	setp.eq.s16 	%p84, %rs27, 0;
	mov.pred 	%p93, 0;
	@%p84 bra 	$L__BB514_135;
	ld.volatile.shared.u8 	%rs28, [%r5+1];
	setp.ne.s16 	%p93, %rs28, 0;
$L__BB514_135:
	selp.u16 	%rs29, 1, 0, %p93;
	st.volatile.shared.u8 	[%r5], %rs29;
	setp.ne.s32 	%p85, %r1, 0;
	@%p85 bra 	$L__BB514_137;
	ld.shared.u8 	%rs30, [allsdata_bf16];
	cvt.u64.u32 	%rd470, %r2;
	cvta.to.global.u64 	%rd471, %rd260;
	add.s64 	%rd472, %rd471, %rd470;
	st.global.u8 	[%rd472], %rs30;
$L__BB514_137:
	ret;

}
	// .globl	uncontiguous_cumulate_all_bf16
.visible .entry uncontiguous_cumulate_all_bf16(
	.param .u64 .ptr .align 1 uncontiguous_cumulate_all_bf16_param_0,
	.param .u64 .ptr .align 1 uncontiguous_cumulate_all_bf16_param_1,
	.param .u64 .ptr .align 1 uncontiguous_cumulate_all_bf16_param_2,
	.param .u64 .ptr .align 1 uncontiguous_cumulate_all_bf16_param_3,
	.param .u64 uncontiguous_cumulate_all_bf16_param_4,
	.param .u64 uncontiguous_cumulate_all_bf16_param_5
)
{
	.reg .pred 	%p<93>;
	.reg .b16 	%rs<28>;
	.reg .b32 	%r<210>;
	.reg .b64 	%rd<555>;

	ld.param.u64 	%rd260, [uncontiguous_cumulate_all_bf16_param_0];
	ld.param.u64 	%rd263, [uncontiguous_cumulate_all_bf16_param_1];
	ld.param.u64 	%rd264, [uncontiguous_cumulate_all_bf16_param_2];
	ld.param.u64 	%rd265, [uncontiguous_cumulate_all_bf16_param_3];
	ld.param.u64 	%rd261, [uncontiguous_cumulate_all_bf16_param_4];
	ld.param.u64 	%rd262, [uncontiguous_cumulate_all_bf16_param_5];
	cvta.to.global.u64 	%rd1, %rd265;
	cvta.to.global.u64 	%rd2, %rd264;
	cvta.to.global.u64 	%rd3, %rd263;
	mov.u32 	%r1, %tid.x;
	mov.u32 	%r2, %ctaid.x;
	mov.u32 	%r209, %ntid.x;
	mul.lo.s32 	%r52, %r2, %r209;
	shl.b32 	%r53, %r52, 1;
	add.s32 	%r4, %r53, %r1;
	mov.u32 	%r54, allsdata_bf16;
	add.s32 	%r5, %r54, %r1;
	mov.b16 	%rs1, 1;
	st.shared.u8 	[%r5], %rs1;
	add.s32 	%r55, %r4, %r209;
	cvt.u64.u32 	%rd508, %r55;
	setp.le.u64 	%p17, %rd262, %rd508;
	@%p17 bra 	$L__BB515_56;
	cvt.u32.u64 	%r6, %rd261;
	add.s32 	%r203, %r6, -1;
	setp.lt.s32 	%p43, %r203, 0;
	mov.b64 	%rd512, 0;
	mov.u64 	%rd513, %rd512;
	@%p43 bra 	$L__BB515_53;
	cvt.u64.u32 	%rd509, %r4;
	setp.lt.u32 	%p44, %r203, 3;
	mov.b64 	%rd513, 0;
	mov.u64 	%rd512, %rd513;
	@%p44 bra 	$L__BB515_30;
	add.s32 	%r201, %r6, -2;
	and.b32  	%r131, %r6, -4;
	neg.s32 	%r200, %r131;
	mov.b64 	%rd513, 0;
$L__BB515_4:
	.pragma "nounroll";
	add.s32 	%r12, %r201, 1;
	mul.wide.u32 	%rd396, %r12, 8;
	add.s64 	%rd397, %rd2, %rd396;
	ld.global.u64 	%rd10, [%rd397];
	or.b64  	%rd398, %rd509, %rd10;
	and.b64  	%rd399, %rd398, -4294967296;
	setp.ne.s64 	%p45, %rd399, 0;
	@%p45 bra 	$L__BB515_6;
	cvt.u32.u64 	%r132, %rd10;
	cvt.u32.u64 	%r133, %rd509;
	div.u32 	%r134, %r133, %r132;
	mul.lo.s32 	%r135, %r134, %r132;
	sub.s32 	%r136, %r133, %r135;
	cvt.u64.u32 	%rd474, %r134;
	cvt.u64.u32 	%rd475, %r136;
	bra.uni 	$L__BB515_7;
$L__BB515_6:
	div.s64 	%rd474, %rd509, %rd10;
	mul.lo.s64 	%rd400, %rd474, %rd10;
	sub.s64 	%rd475, %rd509, %rd400;
$L__BB515_7:
	mul.wide.u32 	%rd401, %r12, 8;
	add.s64 	%rd402, %rd1, %rd401;
	ld.global.u64 	%rd17, [%rd402];
	mad.lo.s64 	%rd18, %rd17, %rd475, %rd512;
	or.b64  	%rd403, %rd508, %rd10;
	and.b64  	%rd404, %rd403, -4294967296;
	setp.ne.s64 	%p46, %rd404, 0;
	@%p46 bra 	$L__BB515_9;
	cvt.u32.u64 	%r137, %rd10;
	cvt.u32.u64 	%r138, %rd508;
	div.u32 	%r139, %r138, %r137;
	mul.lo.s32 	%r140, %r139, %r137;
	sub.s32 	%r141, %r138, %r140;
	cvt.u64.u32 	%rd476, %r139;
	cvt.u64.u32 	%rd477, %r141;
	bra.uni 	$L__BB515_10;
$L__BB515_9:
	div.s64 	%rd476, %rd508, %rd10;
	mul.lo.s64 	%rd405, %rd476, %rd10;
	sub.s64 	%rd477, %rd508, %rd405;
$L__BB515_10:
	mad.lo.s64 	%rd25, %rd477, %rd17, %rd513;
	add.s32 	%r13, %r201, -2;
	mul.wide.u32 	%rd406, %r201, 8;
	add.s64 	%rd407, %rd2, %rd406;
	ld.global.u64 	%rd26, [%rd407];
	or.b64  	%rd408, %rd474, %rd26;
	and.b64  	%rd409, %rd408, -4294967296;
	setp.ne.s64 	%p47, %rd409, 0;
	@%p47 bra 	$L__BB515_12;
	cvt.u32.u64 	%r142, %rd26;
	cvt.u32.u64 	%r143, %rd474;
	div.u32 	%r144, %r143, %r142;
	mul.lo.s32 	%r145, %r144, %r142;
	sub.s32 	%r146, %r143, %r145;
	cvt.u64.u32 	%rd478, %r144;
	cvt.u64.u32 	%rd479, %r146;
	bra.uni 	$L__BB515_13;
$L__BB515_12:
	div.s64 	%rd478, %rd474, %rd26;
	mul.lo.s64 	%rd410, %rd478, %rd26;
	sub.s64 	%rd479, %rd474, %rd410;
$L__BB515_13:
	mul.wide.u32 	%rd411, %r201, 8;
	add.s64 	%rd412, %rd1, %rd411;
	ld.global.u64 	%rd33, [%rd412];
	mad.lo.s64 	%rd34, %rd33, %rd479, %rd18;
	or.b64  	%rd413, %rd476, %rd26;
	and.b64  	%rd414, %rd413, -4294967296;
	setp.ne.s64 	%p48, %rd414, 0;
	@%p48 bra 	$L__BB515_15;
	cvt.u32.u64 	%r147, %rd26;
	cvt.u32.u64 	%r148, %rd476;
	div.u32 	%r149, %r148, %r147;
	mul.lo.s32 	%r150, %r149, %r147;
	sub.s32 	%r151, %r148, %r150;
	cvt.u64.u32 	%rd480, %r149;
	cvt.u64.u32 	%rd481, %r151;
	bra.uni 	$L__BB515_16;
$L__BB515_15:
	div.s64 	%rd480, %rd476, %rd26;
	mul.lo.s64 	%rd415, %rd480, %rd26;
	sub.s64 	%rd481, %rd476, %rd415;
$L__BB515_16:
	mad.lo.s64 	%rd41, %rd481, %rd33, %rd25;
	add.s32 	%r14, %r201, -1;
	mul.wide.u32 	%rd416, %r14, 8;
	add.s64 	%rd417, %rd2, %rd416;
	ld.global.u64 	%rd42, [%rd417];
	or.b64  	%rd418, %rd478, %rd42;
	and.b64  	%rd419, %rd418, -4294967296;
	setp.ne.s64 	%p49, %rd419, 0;
	@%p49 bra 	$L__BB515_18;
	cvt.u32.u64 	%r152, %rd42;
	cvt.u32.u64 	%r153, %rd478;
	div.u32 	%r154, %r153, %r152;
	mul.lo.s32 	%r155, %r154, %r152;
	sub.s32 	%r156, %r153, %r155;
	cvt.u64.u32 	%rd482, %r154;
	cvt.u64.u32 	%rd483, %r156;
	bra.uni 	$L__BB515_19;
$L__BB515_18:
	div.s64 	%rd482, %rd478, %rd42;
	mul.lo.s64 	%rd420, %rd482, %rd42;
	sub.s64 	%rd483, %rd478, %rd420;
$L__BB515_19:
	mul.wide.u32 	%rd421, %r14, 8;
	add.s64 	%rd422, %rd1, %rd421;
	ld.global.u64 	%rd49, [%rd422];
	mad.lo.s64 	%rd50, %rd49, %rd483, %rd34;
	or.b64  	%rd423, %rd480, %rd42;
	and.b64  	%rd424, %rd423, -4294967296;
	setp.ne.s64 	%p50, %rd424, 0;
	@%p50 bra 	$L__BB515_21;
	cvt.u32.u64 	%r157, %rd42;
	cvt.u32.u64 	%r158, %rd480;
	div.u32 	%r159, %r158, %r157;
	mul.lo.s32 	%r160, %r159, %r157;
	sub.s32 	%r161, %r158, %r160;
	cvt.u64.u32 	%rd484, %r159;
	cvt.u64.u32 	%rd485, %r161;
	bra.uni 	$L__BB515_22;
$L__BB515_21:
	div.s64 	%rd484, %rd480, %rd42;
	mul.lo.s64 	%rd425, %rd484, %rd42;
	sub.s64 	%rd485, %rd480, %rd425;
$L__BB515_22:
	mad.lo.s64 	%rd57, %rd485, %rd49, %rd41;
	mul.wide.u32 	%rd426, %r13, 8;
	add.s64 	%rd427, %rd2, %rd426;
	ld.global.u64 	%rd58, [%rd427];
	or.b64  	%rd428, %rd482, %rd58;
	and.b64  	%rd429, %rd428, -4294967296;
	setp.ne.s64 	%p51, %rd429, 0;
	@%p51 bra 	$L__BB515_24;
	cvt.u32.u64 	%r162, %rd58;
	cvt.u32.u64 	%r163, %rd482;
	div.u32 	%r164, %r163, %r162;
	mul.lo.s32 	%r165, %r164, %r162;
	sub.s32 	%r166, %r163, %r165;
	cvt.u64.u32 	%rd509, %r164;
	cvt.u64.u32 	%rd487, %r166;
	bra.uni 	$L__BB515_25;
$L__BB515_24:
	div.s64 	%rd509, %rd482, %rd58;
	mul.lo.s64 	%rd430, %rd509, %rd58;
	sub.s64 	%rd487, %rd482, %rd430;
$L__BB515_25:
	mul.wide.u32 	%rd431, %r13, 8;
	add.s64 	%rd432, %rd1, %rd431;
	ld.global.u64 	%rd65, [%rd432];
	mad.lo.s64 	%rd512, %rd65, %rd487, %rd50;
	or.b64  	%rd433, %rd484, %rd58;
	and.b64  	%rd434, %rd433, -4294967296;
	setp.ne.s64 	%p52, %rd434, 0;
	@%p52 bra 	$L__BB515_27;
	cvt.u32.u64 	%r167, %rd58;
	cvt.u32.u64 	%r168, %rd484;
	div.u32 	%r169, %r168, %r167;
	mul.lo.s32 	%r170, %r169, %r167;
	sub.s32 	%r171, %r168, %r170;
	cvt.u64.u32 	%rd508, %r169;
	cvt.u64.u32 	%rd489, %r171;
	bra.uni 	$L__BB515_28;
$L__BB515_27:
	div.s64 	%rd508, %rd484, %rd58;
	mul.lo.s64 	%rd435, %rd508, %rd58;
	sub.s64 	%rd489, %rd484, %rd435;
$L__BB515_28:
	mad.lo.s64 	%rd513, %rd489, %rd65, %rd57;
	add.s32 	%r201, %r201, -4;
	add.s32 	%r200, %r200, 4;
	setp.ne.s32 	%p53, %r200, 0;
	@%p53 bra 	$L__BB515_4;
	add.s32 	%r203, %r201, 1;
$L__BB515_30:
	and.b32  	%r19, %r6, 3;
	setp.eq.s32 	%p54, %r19, 0;
	@%p54 bra 	$L__BB515_53;
	setp.eq.s32 	%p55, %r19, 1;
	@%p55 bra 	$L__BB515_45;
	mul.wide.u32 	%rd437, %r203, 8;
	add.s64 	%rd438, %rd2, %rd437;
	ld.global.u64 	%rd80, [%rd438];
	or.b64  	%rd439, %rd509, %rd80;
	and.b64  	%rd440, %rd439, -4294967296;
	setp.ne.s64 	%p56, %rd440, 0;
	@%p56 bra 	$L__BB515_34;
	cvt.u32.u64 	%r172, %rd80;
	cvt.u32.u64 	%r173, %rd509;
	div.u32 	%r174, %r173, %r172;
	mul.lo.s32 	%r175, %r174, %r172;
	sub.s32 	%r176, %r173, %r175;
	cvt.u64.u32 	%rd496, %r174;
	cvt.u64.u32 	%rd497, %r176;
	bra.uni 	$L__BB515_35;
$L__BB515_34:
	div.s64 	%rd496, %rd509, %rd80;
	mul.lo.s64 	%rd441, %rd496, %rd80;
	sub.s64 	%rd497, %rd509, %rd441;
$L__BB515_35:
	add.s64 	%rd443, %rd1, %rd437;
	ld.global.u64 	%rd87, [%rd443];
	mad.lo.s64 	%rd88, %rd87, %rd497, %rd512;
	or.b64  	%rd444, %rd508, %rd80;
	and.b64  	%rd445, %rd444, -4294967296;
	setp.ne.s64 	%p57, %rd445, 0;
	@%p57 bra 	$L__BB515_37;
	cvt.u32.u64 	%r177, %rd80;
	cvt.u32.u64 	%r178, %rd508;
	div.u32 	%r179, %r178, %r177;
	mul.lo.s32 	%r180, %r179, %r177;
	sub.s32 	%r181, %r178, %r180;
	cvt.u64.u32 	%rd498, %r179;
	cvt.u64.u32 	%rd499, %r181;
	bra.uni 	$L__BB515_38;
$L__BB515_37:
	div.s64 	%rd498, %rd508, %rd80;
	mul.lo.s64 	%rd446, %rd498, %rd80;
	sub.s64 	%rd499, %rd508, %rd446;
$L__BB515_38:
	mad.lo.s64 	%rd95, %rd499, %rd87, %rd513;
	add.s32 	%r20, %r203, -1;
	mul.wide.u32 	%rd447, %r20, 8;
	add.s64 	%rd448, %rd2, %rd447;
	ld.global.u64 	%rd96, [%rd448];
	or.b64  	%rd449, %rd496, %rd96;
	and.b64  	%rd450, %rd449, -4294967296;
	setp.ne.s64 	%p58, %rd450, 0;
	@%p58 bra 	$L__BB515_40;
	cvt.u32.u64 	%r182, %rd96;
	cvt.u32.u64 	%r183, %rd496;
	div.u32 	%r184, %r183, %r182;
	mul.lo.s32 	%r185, %r184, %r182;
	sub.s32 	%r186, %r183, %r185;
	cvt.u64.u32 	%rd509, %r184;
	cvt.u64.u32 	%rd501, %r186;
	bra.uni 	$L__BB515_41;
$L__BB515_40:
	div.s64 	%rd509, %rd496, %rd96;
	mul.lo.s64 	%rd451, %rd509, %rd96;
	sub.s64 	%rd501, %rd496, %rd451;
$L__BB515_41:
	add.s64 	%rd453, %rd1, %rd447;
	ld.global.u64 	%rd103, [%rd453];
	mad.lo.s64 	%rd512, %rd103, %rd501, %rd88;
	or.b64  	%rd454, %rd498, %rd96;
	and.b64  	%rd455, %rd454, -4294967296;
	setp.ne.s64 	%p59, %rd455, 0;
	@%p59 bra 	$L__BB515_43;
	cvt.u32.u64 	%r187, %rd96;
	cvt.u32.u64 	%r188, %rd498;
	div.u32 	%r189, %r188, %r187;
	mul.lo.s32 	%r190, %r189, %r187;
	sub.s32 	%r191, %r188, %r190;
	cvt.u64.u32 	%rd508, %r189;
	cvt.u64.u32 	%rd503, %r191;
	bra.uni 	$L__BB515_44;
$L__BB515_43:
	div.s64 	%rd508, %rd498, %rd96;
	mul.lo.s64 	%rd456, %rd508, %rd96;
	sub.s64 	%rd503, %rd498, %rd456;
$L__BB515_44:
	mad.lo.s64 	%rd513, %rd503, %rd103, %rd95;
	add.s32 	%r203, %r203, -2;
$L__BB515_45:
	and.b32  	%r192, %r6, 1;
	setp.eq.b32 	%p60, %r192, 1;
	not.pred 	%p61, %p60;
	@%p61 bra 	$L__BB515_53;
	mul.wide.u32 	%rd457, %r203, 8;
	add.s64 	%rd458, %rd2, %rd457;
	ld.global.u64 	%rd118, [%rd458];
	or.b64  	%rd459, %rd509, %rd118;
	and.b64  	%rd460, %rd459, -4294967296;
	setp.ne.s64 	%p62, %rd460, 0;
	@%p62 bra 	$L__BB515_48;
	cvt.u32.u64 	%r193, %rd118;
	cvt.u32.u64 	%r194, %rd509;
	rem.u32 	%r195, %r194, %r193;
	cvt.u64.u32 	%rd510, %r195;
	bra.uni 	$L__BB515_49;
$L__BB515_48:
	rem.s64 	%rd510, %rd509, %rd118;
$L__BB515_49:
	add.s64 	%rd462, %rd1, %rd457;
	ld.global.u64 	%rd122, [%rd462];
	mad.lo.s64 	%rd512, %rd122, %rd510, %rd512;
	or.b64  	%rd463, %rd508, %rd118;
	and.b64  	%rd464, %rd463, -4294967296;
	setp.ne.s64 	%p63, %rd464, 0;
	@%p63 bra 	$L__BB515_51;
	cvt.u32.u64 	%r196, %rd118;
	cvt.u32.u64 	%r197, %rd508;
	rem.u32 	%r198, %r197, %r196;
	cvt.u64.u32 	%rd511, %r198;
	bra.uni 	$L__BB515_52;
$L__BB515_51:
	rem.s64 	%rd511, %rd508, %rd118;
$L__BB515_52:
	mad.lo.s64 	%rd513, %rd511, %rd122, %rd513;
$L__BB515_53:
	add.s64 	%rd465, %rd3, %rd512;
	ld.global.u8 	%rs3, [%rd465];
	setp.eq.s16 	%p65, %rs3, 0;
	mov.pred 	%p85, 0;
	@%p65 bra 	$L__BB515_55;
	add.s64 	%rd466, %rd3, %rd513;
	ld.global.u8 	%rs4, [%rd466];
	setp.ne.s16 	%p85, %rs4, 0;
$L__BB515_55:
	selp.u16 	%rs5, 1, 0, %p85;
	st.shared.u8 	[%r5], %rs5;
	bra.uni 	$L__BB515_116;
$L__BB515_56:
	cvt.u64.u32 	%rd545, %r4;
	setp.le.u64 	%p18, %rd262, %rd545;
	@%p18 bra 	$L__BB515_116;
	cvt.u32.u64 	%r23, %rd261;
	add.s32 	%r207, %r23, -1;
	setp.lt.s32 	%p19, %r207, 0;
	mov.b64 	%rd554, 0;
	@%p19 bra 	$L__BB515_115;
	and.b32  	%r25, %r23, 7;
	setp.lt.u32 	%p20, %r207, 7;
	mov.b64 	%rd554, 0;
	@%p20 bra 	$L__BB515_86;
	add.s32 	%r205, %r23, -4;
	and.b32  	%r56, %r23, -8;
	neg.s32 	%r204, %r56;
	mov.b64 	%rd554, 0;
$L__BB515_60:
	.pragma "nounroll";
	add.s32 	%r30, %r205, 3;
	mul.wide.u32 	%rd270, %r30, 8;
	add.s64 	%rd271, %rd2, %rd270;
	ld.global.u64 	%rd133, [%rd271];
	or.b64  	%rd272, %rd545, %rd133;
	and.b64  	%rd273, %rd272, -4294967296;
	setp.ne.s64 	%p21, %rd273, 0;
	@%p21 bra 	$L__BB515_62;
	cvt.u32.u64 	%r57, %rd133;
	cvt.u32.u64 	%r58, %rd545;
	div.u32 	%r59, %r58, %r57;
	mul.lo.s32 	%r60, %r59, %r57;
	sub.s32 	%r61, %r58, %r60;
	cvt.u64.u32 	%rd516, %r59;
	cvt.u64.u32 	%rd517, %r61;
	bra.uni 	$L__BB515_63;
$L__BB515_62:
	div.s64 	%rd516, %rd545, %rd133;
	mul.lo.s64 	%rd274, %rd516, %rd133;
	sub.s64 	%rd517, %rd545, %rd274;
$L__BB515_63:
	add.s64 	%rd276, %rd1, %rd270;
	ld.global.u64 	%rd277, [%rd276];
	mad.lo.s64 	%rd140, %rd277, %rd517, %rd554;
	add.s32 	%r31, %r205, 2;
	mul.wide.u32 	%rd278, %r31, 8;
	add.s64 	%rd279, %rd2, %rd278;
	ld.global.u64 	%rd141, [%rd279];
	or.b64  	%rd280, %rd516, %rd141;
	and.b64  	%rd281, %rd280, -4294967296;
	setp.ne.s64 	%p22, %rd281, 0;
	@%p22 bra 	$L__BB515_65;
	cvt.u32.u64 	%r62, %rd141;
	cvt.u32.u64 	%r63, %rd516;
	div.u32 	%r64, %r63, %r62;
	mul.lo.s32 	%r65, %r64, %r62;
	sub.s32 	%r66, %r63, %r65;
	cvt.u64.u32 	%rd518, %r64;
	cvt.u64.u32 	%rd519, %r66;
	bra.uni 	$L__BB515_66;
$L__BB515_65:
	div.s64 	%rd518, %rd516, %rd141;
	mul.lo.s64 	%rd282, %rd518, %rd141;
	sub.s64 	%rd519, %rd516, %rd282;
$L__BB515_66:
	add.s64 	%rd284, %rd1, %rd278;
	ld.global.u64 	%rd285, [%rd284];
	mad.lo.s64 	%rd148, %rd285, %rd519, %rd140;
	add.s32 	%r32, %r205, 1;
	mul.wide.u32 	%rd286, %r32, 8;
	add.s64 	%rd287, %rd2, %rd286;
	ld.global.u64 	%rd149, [%rd287];
	or.b64  	%rd288, %rd518, %rd149;
	and.b64  	%rd289, %rd288, -4294967296;
	setp.ne.s64 	%p23, %rd289, 0;
	@%p23 bra 	$L__BB515_68;
	cvt.u32.u64 	%r67, %rd149;
	cvt.u32.u64 	%r68, %rd518;
	div.u32 	%r69, %r68, %r67;
	mul.lo.s32 	%r70, %r69, %r67;
	sub.s32 	%r71, %r68, %r70;
	cvt.u64.u32 	%rd520, %r69;
	cvt.u64.u32 	%rd521, %r71;
	bra.uni 	$L__BB515_69;
$L__BB515_68:
	div.s64 	%rd520, %rd518, %rd149;
	mul.lo.s64 	%rd290, %rd520, %rd149;
	sub.s64 	%rd521, %rd518, %rd290;
$L__BB515_69:
	add.s64 	%rd292, %rd1, %rd286;
	ld.global.u64 	%rd293, [%rd292];
	mad.lo.s64 	%rd156, %rd293, %rd521, %rd148;
	add.s32 	%r33, %r205, -4;
	mul.wide.u32 	%rd294, %r205, 8;
	add.s64 	%rd295, %rd2, %rd294;
	ld.global.u64 	%rd157, [%rd295];
	or.b64  	%rd296, %rd520, %rd157;
	and.b64  	%rd297, %rd296, -4294967296;
	setp.ne.s64 	%p24, %rd297, 0;
	@%p24 bra 	$L__BB515_71;
	cvt.u32.u64 	%r72, %rd157;
	cvt.u32.u64 	%r73, %rd520;
	div.u32 	%r74, %r73, %r72;
	mul.lo.s32 	%r75, %r74, %r72;
	sub.s32 	%r76, %r73, %r75;
	cvt.u64.u32 	%rd522, %r74;
	cvt.u64.u32 	%rd523, %r76;
	bra.uni 	$L__BB515_72;
$L__BB515_71:
	div.s64 	%rd522, %rd520, %rd157;
	mul.lo.s64 	%rd298, %rd522, %rd157;
	sub.s64 	%rd523, %rd520, %rd298;
$L__BB515_72:
	add.s64 	%rd300, %rd1, %rd294;
	ld.global.u64 	%rd301, [%rd300];
	mad.lo.s64 	%rd164, %rd301, %rd523, %rd156;
	add.s32 	%r34, %r205, -1;
	mul.wide.u32 	%rd302, %r34, 8;
	add.s64 	%rd303, %rd2, %rd302;
	ld.global.u64 	%rd165, [%rd303];
	or.b64  	%rd304, %rd522, %rd165;
	and.b64  	%rd305, %rd304, -4294967296;
	setp.ne.s64 	%p25, %rd305, 0;
	@%p25 bra 	$L__BB515_74;
	cvt.u32.u64 	%r77, %rd165;
	cvt.u32.u64 	%r78, %rd522;
	div.u32 	%r79, %r78, %r77;
	mul.lo.s32 	%r80, %r79, %r77;
	sub.s32 	%r81, %r78, %r80;
	cvt.u64.u32 	%rd524, %r79;
	cvt.u64.u32 	%rd525, %r81;
	bra.uni 	$L__BB515_75;
$L__BB515_74:
	div.s64 	%rd524, %rd522, %rd165;
	mul.lo.s64 	%rd306, %rd524, %rd165;
	sub.s64 	%rd525, %rd522, %rd306;
$L__BB515_75:
	add.s64 	%rd308, %rd1, %rd302;
	ld.global.u64 	%rd309, [%rd308];
	mad.lo.s64 	%rd172, %rd309, %rd525, %rd164;
	add.s32 	%r35, %r205, -2;
	mul.wide.u32 	%rd310, %r35, 8;
	add.s64 	%rd311, %rd2, %rd310;
	ld.global.u64 	%rd173, [%rd311];
	or.b64  	%rd312, %rd524, %rd173;
	and.b64  	%rd313, %rd312, -4294967296;
	setp.ne.s64 	%p26, %rd313, 0;
	@%p26 bra 	$L__BB515_77;
	cvt.u32.u64 	%r82, %rd173;
	cvt.u32.u64 	%r83, %rd524;
	div.u32 	%r84, %r83, %r82;
	mul.lo.s32 	%r85, %r84, %r82;
	sub.s32 	%r86, %r83, %r85;
	cvt.u64.u32 	%rd526, %r84;
	cvt.u64.u32 	%rd527, %r86;
	bra.uni 	$L__BB515_78;
$L__BB515_77:
	div.s64 	%rd526, %rd524, %rd173;
	mul.lo.s64 	%rd314, %rd526, %rd173;
	sub.s64 	%rd527, %rd524, %rd314;
$L__BB515_78:
	add.s64 	%rd316, %rd1, %rd310;
	ld.global.u64 	%rd317, [%rd316];
	mad.lo.s64 	%rd180, %rd317, %rd527, %rd172;
	add.s32 	%r36, %r205, -3;
	mul.wide.u32 	%rd318, %r36, 8;
	add.s64 	%rd319, %rd2, %rd318;
	ld.global.u64 	%rd181, [%rd319];
	or.b64  	%rd320, %rd526, %rd181;
	and.b64  	%rd321, %rd320, -4294967296;
	setp.ne.s64 	%p27, %rd321, 0;
	@%p27 bra 	$L__BB515_80;
	cvt.u32.u64 	%r87, %rd181;
	cvt.u32.u64 	%r88, %rd526;
	div.u32 	%r89, %r88, %r87;
	mul.lo.s32 	%r90, %r89, %r87;
	sub.s32 	%r91, %r88, %r90;
	cvt.u64.u32 	%rd528, %r89;
	cvt.u64.u32 	%rd529, %r91;
	bra.uni 	$L__BB515_81;
$L__BB515_80:
	div.s64 	%rd528, %rd526, %rd181;
	mul.lo.s64 	%rd322, %rd528, %rd181;
	sub.s64 	%rd529, %rd526, %rd322;
$L__BB515_81:
	add.s64 	%rd324, %rd1, %rd318;
	ld.global.u64 	%rd325, [%rd324];
	mad.lo.s64 	%rd188, %rd325, %rd529, %rd180;
	mul.wide.u32 	%rd326, %r33, 8;
	add.s64 	%rd327, %rd2, %rd326;
	ld.global.u64 	%rd189, [%rd327];
	or.b64  	%rd328, %rd528, %rd189;
	and.b64  	%rd329, %rd328, -4294967296;
	setp.ne.s64 	%p28, %rd329, 0;
	@%p28 bra 	$L__BB515_83;
	cvt.u32.u64 	%r92, %rd189;
	cvt.u32.u64 	%r93, %rd528;
	div.u32 	%r94, %r93, %r92;
	mul.lo.s32 	%r95, %r94, %r92;
	sub.s32 	%r96, %r93, %r95;
	cvt.u64.u32 	%rd545, %r94;
	cvt.u64.u32 	%rd531, %r96;
	bra.uni 	$L__BB515_84;
$L__BB515_83:
	div.s64 	%rd545, %rd528, %rd189;
	mul.lo.s64 	%rd330, %rd545, %rd189;
	sub.s64 	%rd531, %rd528, %rd330;
$L__BB515_84:
	add.s64 	%rd332, %rd1, %rd326;
	ld.global.u64 	%rd333, [%rd332];
	mad.lo.s64 	%rd554, %rd333, %rd531, %rd188;
	add.s32 	%r205, %r205, -8;
	add.s32 	%r204, %r204, 8;
	setp.ne.s32 	%p29, %r204, 0;
	@%p29 bra 	$L__BB515_60;
	add.s32 	%r207, %r205, 3;
$L__BB515_86:
	setp.eq.s32 	%p30, %r25, 0;
	@%p30 bra 	$L__BB515_115;
	and.b32  	%r41, %r23, 3;
	setp.lt.u32 	%p31, %r25, 4;
	@%p31 bra 	$L__BB515_101;
	mul.wide.u32 	%rd335, %r207, 8;
	add.s64 	%rd336, %rd2, %rd335;
	ld.global.u64 	%rd200, [%rd336];
	or.b64  	%rd337, %rd545, %rd200;
	and.b64  	%rd338, %rd337, -4294967296;
	setp.ne.s64 	%p32, %rd338, 0;
	@%p32 bra 	$L__BB515_90;
	cvt.u32.u64 	%r97, %rd200;
	cvt.u32.u64 	%r98, %rd545;
	div.u32 	%r99, %r98, %r97;
	mul.lo.s32 	%r100, %r99, %r97;
	sub.s32 	%r101, %r98, %r100;
	cvt.u64.u32 	%rd535, %r99;
	cvt.u64.u32 	%rd536, %r101;
	bra.uni 	$L__BB515_91;
$L__BB515_90:
	div.s64 	%rd535, %rd545, %rd200;
	mul.lo.s64 	%rd339, %rd535, %rd200;
	sub.s64 	%rd536, %rd545, %rd339;
$L__BB515_91:
	add.s64 	%rd341, %rd1, %rd335;
	ld.global.u64 	%rd342, [%rd341];
	mad.lo.s64 	%rd207, %rd342, %rd536, %rd554;
	add.s32 	%r42, %r207, -1;
	mul.wide.u32 	%rd343, %r42, 8;
	add.s64 	%rd344, %rd2, %rd343;
	ld.global.u64 	%rd208, [%rd344];
	or.b64  	%rd345, %rd535, %rd208;
	and.b64  	%rd346, %rd345, -4294967296;
	setp.ne.s64 	%p33, %rd346, 0;
	@%p33 bra 	$L__BB515_93;
	cvt.u32.u64 	%r102, %rd208;
	cvt.u32.u64 	%r103, %rd535;
	div.u32 	%r104, %r103, %r102;
	mul.lo.s32 	%r105, %r104, %r102;
	sub.s32 	%r106, %r103, %r105;
	cvt.u64.u32 	%rd537, %r104;
	cvt.u64.u32 	%rd538, %r106;
	bra.uni 	$L__BB515_94;
$L__BB515_93:
	div.s64 	%rd537, %rd535, %rd208;
	mul.lo.s64 	%rd347, %rd537, %rd208;
	sub.s64 	%rd538, %rd535, %rd347;
$L__BB515_94:
	add.s64 	%rd349, %rd1, %rd343;
	ld.global.u64 	%rd350, [%rd349];
	mad.lo.s64 	%rd215, %rd350, %rd538, %rd207;
	add.s32 	%r43, %r207, -2;
	mul.wide.u32 	%rd351, %r43, 8;
	add.s64 	%rd352, %rd2, %rd351;
	ld.global.u64 	%rd216, [%rd352];
	or.b64  	%rd353, %rd537, %rd216;
	and.b64  	%rd354, %rd353, -4294967296;
	setp.ne.s64 	%p34, %rd354, 0;
	@%p34 bra 	$L__BB515_96;
	cvt.u32.u64 	%r107, %rd216;
	cvt.u32.u64 	%r108, %rd537;
	div.u32 	%r109, %r108, %r107;
	mul.lo.s32 	%r110, %r109, %r107;
	sub.s32 	%r111, %r108, %r110;
	cvt.u64.u32 	%rd539, %r109;
	cvt.u64.u32 	%rd540, %r111;
	bra.uni 	$L__BB515_97;
$L__BB515_96:
	div.s64 	%rd539, %rd537, %rd216;
	mul.lo.s64 	%rd355, %rd539, %rd216;
	sub.s64 	%rd540, %rd537, %rd355;
$L__BB515_97:
	add.s64 	%rd357, %rd1, %rd351;
	ld.global.u64 	%rd358, [%rd357];
	mad.lo.s64 	%rd223, %rd358, %rd540, %rd215;
	add.s32 	%r44, %r207, -3;
	mul.wide.u32 	%rd359, %r44, 8;
	add.s64 	%rd360, %rd2, %rd359;
	ld.global.u64 	%rd224, [%rd360];
	or.b64  	%rd361, %rd539, %rd224;
	and.b64  	%rd362, %rd361, -4294967296;
	setp.ne.s64 	%p35, %rd362, 0;
	@%p35 bra 	$L__BB515_99;
	cvt.u32.u64 	%r112, %rd224;
	cvt.u32.u64 	%r113, %rd539;
	div.u32 	%r114, %r113, %r112;
	mul.lo.s32 	%r115, %r114, %r112;
	sub.s32 	%r116, %r113, %r115;
	cvt.u64.u32 	%rd545, %r114;
	cvt.u64.u32 	%rd542, %r116;
	bra.uni 	$L__BB515_100;
$L__BB515_99:
	div.s64 	%rd545, %rd539, %rd224;
	mul.lo.s64 	%rd363, %rd545, %rd224;
	sub.s64 	%rd542, %rd539, %rd363;
$L__BB515_100:
	add.s64 	%rd365, %rd1, %rd359;
	ld.global.u64 	%rd366, [%rd365];
	mad.lo.s64 	%rd554, %rd366, %rd542, %rd223;
	add.s32 	%r207, %r207, -4;
$L__BB515_101:
	setp.eq.s32 	%p36, %r41, 0;
	@%p36 bra 	$L__BB515_115;
	setp.eq.s32 	%p37, %r41, 1;
	@%p37 bra 	$L__BB515_110;
	mul.wide.u32 	%rd368, %r207, 8;
	add.s64 	%rd369, %rd2, %rd368;
	ld.global.u64 	%rd235, [%rd369];
	or.b64  	%rd370, %rd545, %rd235;
	and.b64  	%rd371, %rd370, -4294967296;
	setp.ne.s64 	%p38, %rd371, 0;
	@%p38 bra 	$L__BB515_105;
	cvt.u32.u64 	%r117, %rd235;
	cvt.u32.u64 	%r118, %rd545;
	div.u32 	%r119, %r118, %r117;
	mul.lo.s32 	%r120, %r119, %r117;
	sub.s32 	%r121, %r118, %r120;
	cvt.u64.u32 	%rd546, %r119;
	cvt.u64.u32 	%rd547, %r121;
	bra.uni 	$L__BB515_106;
$L__BB515_105:
	div.s64 	%rd546, %rd545, %rd235;
	mul.lo.s64 	%rd372, %rd546, %rd235;
	sub.s64 	%rd547, %rd545, %rd372;
$L__BB515_106:
	add.s64 	%rd374, %rd1, %rd368;
	ld.global.u64 	%rd375, [%rd374];
	mad.lo.s64 	%rd242, %rd375, %rd547, %rd554;
	add.s32 	%r47, %r207, -1;
	mul.wide.u32 	%rd376, %r47, 8;
	add.s64 	%rd377, %rd2, %rd376;
	ld.global.u64 	%rd243, [%rd377];
	or.b64  	%rd378, %rd546, %rd243;
	and.b64  	%rd379, %rd378, -4294967296;
	setp.ne.s64 	%p39, %rd379, 0;
	@%p39 bra 	$L__BB515_108;
	cvt.u32.u64 	%r122, %rd243;
	cvt.u32.u64 	%r123, %rd546;
	div.u32 	%r124, %r123, %r122;
	mul.lo.s32 	%r125, %r124, %r122;
	sub.s32 	%r126, %r123, %r125;
	cvt.u64.u32 	%rd545, %r124;
	cvt.u64.u32 	%rd549, %r126;
	bra.uni 	$L__BB515_109;
$L__BB515_108:
	div.s64 	%rd545, %rd546, %rd243;
	mul.lo.s64 	%rd380, %rd545, %rd243;
	sub.s64 	%rd549, %rd546, %rd380;
$L__BB515_109:
	add.s64 	%rd382, %rd1, %rd376;
	ld.global.u64 	%rd383, [%rd382];
	mad.lo.s64 	%rd554, %rd383, %rd549, %rd242;
	add.s32 	%r207, %r207, -2;
$L__BB515_110:
	and.b32  	%r127, %r23, 1;
	setp.eq.b32 	%p40, %r127, 1;
	not.pred 	%p41, %p40;
	@%p41 bra 	$L__BB515_115;
	mul.wide.u32 	%rd384, %r207, 8;
	add.s64 	%rd385, %rd2, %rd384;
	ld.global.u64 	%rd254, [%rd385];
	or.b64  	%rd386, %rd545, %rd254;
	and.b64  	%rd387, %rd386, -4294967296;
	setp.ne.s64 	%p42, %rd387, 0;
	@%p42 bra 	$L__BB515_113;
	cvt.u32.u64 	%r128, %rd254;
	cvt.u32.u64 	%r129, %rd545;
	rem.u32 	%r130, %r129, %r128;
	cvt.u64.u32 	%rd553, %r130;
	bra.uni 	$L__BB515_114;
$L__BB515_113:
	rem.s64 	%rd553, %rd545, %rd254;
$L__BB515_114:
	add.s64 	%rd389, %rd1, %rd384;
	ld.global.u64 	%rd390, [%rd389];
	mad.lo.s64 	%rd554, %rd390, %rd553, %rd554;
$L__BB515_115:
	add.s64 	%rd391, %rd3, %rd554;
	ld.global.u8 	%rs2, [%rd391];
	st.shared.u8 	[%r5], %rs2;
$L__BB515_116:
	bar.sync 	0;
	setp.lt.u32 	%p66, %r209, 66;
	@%p66 bra 	$L__BB515_122;
$L__BB515_117:
	shr.u32 	%r51, %r209, 1;
	setp.ge.u32 	%p67, %r1, %r51;
	@%p67 bra 	$L__BB515_121;
	ld.shared.u8 	%rs6, [%r5];
	setp.eq.s16 	%p69, %rs6, 0;
	mov.pred 	%p86, 0;
	@%p69 bra 	$L__BB515_120;
	add.s32 	%r199, %r5, %r51;
	ld.shared.u8 	%rs7, [%r199];
	setp.ne.s16 	%p86, %rs7, 0;
$L__BB515_120:
	selp.u16 	%rs8, 1, 0, %p86;
	st.shared.u8 	[%r5], %rs8;
$L__BB515_121:
	bar.sync 	0;
	setp.gt.u32 	%p70, %r209, 131;
	mov.u32 	%r209, %r51;
	@%p70 bra 	$L__BB515_117;
$L__BB515_122:
	setp.gt.u32 	%p71, %r1, 31;
	@%p71 bra 	$L__BB515_137;
	ld.volatile.shared.u8 	%rs9, [%r5];
	setp.eq.s16 	%p73, %rs9, 0;
	mov.pred 	%p87, 0;
	@%p73 bra 	$L__BB515_125;
	ld.volatile.shared.u8 	%rs10, [%r5+32];
	setp.ne.s16 	%p87, %rs10, 0;
$L__BB515_125:
	selp.u16 	%rs11, 1, 0, %p87;
	st.volatile.shared.u8 	[%r5], %rs11;
	ld.volatile.shared.u8 	%rs12, [%r5];
	setp.eq.s16 	%p75, %rs12, 0;
	mov.pred 	%p88, 0;
	@%p75 bra 	$L__BB515_127;
	ld.volatile.shared.u8 	%rs13, [%r5+16];
	setp.ne.s16 	%p88, %rs13, 0;
$L__BB515_127:
	selp.u16 	%rs14, 1, 0, %p88;
	st.volatile.shared.u8 	[%r5], %rs14;
	ld.volatile.shared.u8 	%rs15, [%r5];
	setp.eq.s16 	%p77, %rs15, 0;
	mov.pred 	%p89, 0;
	@%p77 bra 	$L__BB515_129;
	ld.volatile.shared.u8 	%rs16, [%r5+8];
	setp.ne.s16 	%p89, %rs16, 0;
$L__BB515_129:
	selp.u16 	%rs17, 1, 0, %p89;
	st.volatile.shared.u8 	[%r5], %rs17;
	ld.volatile.shared.u8 	%rs18, [%r5];
	setp.eq.s16 	%p79, %rs18, 0;
	mov.pred 	%p90, 0;
	@%p79 bra 	$L__BB515_131;
	ld.volatile.shared.u8 	%rs19, [%r5+4];
	setp.ne.s16 	%p90, %rs19, 0;
$L__BB515_131:
	selp.u16 	%rs20, 1, 0, %p90;
	st.volatile.shared.u8 	[%r5], %rs20;
	ld.volatile.shared.u8 	%rs21, [%r5];
	setp.eq.s16 	%p81, %rs21, 0;
	mov.pred 	%p91, 0;
	@%p81 bra 	$L__BB515_133;
	ld.volatile.shared.u8 	%rs22, [%r5+2];
	setp.ne.s16 	%p91, %rs22, 0;
$L__BB515_133:
	selp.u16 	%rs23, 1, 0, %p91;
	st.volatile.shared.u8 	[%r5], %rs23;
	ld.volatile.shared.u8 	%rs24, [%r5];
	setp.eq.s16 	%p83, %rs24, 0;
	mov.pred 	%p92, 0;
	@%p83 bra 	$L__BB515_135;
	ld.volatile.shared.u8 	%rs25, [%r5+1];
	setp.ne.s16 	%p92, %rs25, 0;
$L__BB515_135:
	selp.u16 	%rs26, 1, 0, %p92;
	st.volatile.shared.u8 	[%r5], %rs26;
	setp.ne.s32 	%p84, %r1, 0;
	@%p84 bra 	$L__BB515_137;
	ld.shared.u8 	%rs27, [allsdata_bf16];
	cvt.u64.u32 	%rd467, %r2;
	cvta.to.global.u64 	%rd468, %rd260;
	add.s64 	%rd469, %rd468, %rd467;
	st.global.u8 	[%rd469], %rs27;
$L__BB515_137:
	ret;

}
	// .globl	contiguous_all2_bf16
.visible .entry contiguous_all2_bf16(
	.param .u64 .ptr .align 1 contiguous_all2_bf16_param_0,
	.param .u64 .ptr .align 1 contiguous_all2_bf16_param_1,
	.param .u64 .ptr .align 1 contiguous_all2_bf16_param_2,
	.param .u64 .ptr .align 1 contiguous_all2_bf16_param_3,
	.param .u64 contiguous_all2_bf16_param_4,
	.param .u64 contiguous_all2_bf16_param_5,
	.param .u64 contiguous_all2_bf16_param_6,
	.param .u64 contiguous_all2_bf16_param_7,
	.param .u64 contiguous_all2_bf16_param_8
)
{
	.reg .pred 	%p<95>;
	.reg .b16 	%rs<31>;
	.reg .b32 	%r<211>;
	.reg .b32 	%f<2>;
	.reg .b64 	%rd<573>;

	ld.param.u64 	%rd267, [contiguous_all2_bf16_param_1];
	ld.param.u64 	%rd268, [contiguous_all2_bf16_param_2];
	ld.param.u64 	%rd269, [contiguous_all2_bf16_param_3];
	ld.param.u64 	%rd264, [contiguous_all2_bf16_param_4];
	ld.param.u64 	%rd270, [contiguous_all2_bf16_param_5];
	ld.param.u64 	%rd265, [contiguous_all2_bf16_param_6];
	ld.param.u64 	%rd271, [contiguous_all2_bf16_param_7];
	cvta.to.global.u64 	%rd1, %rd269;
	cvta.to.global.u64 	%rd2, %rd268;
	cvta.to.global.u64 	%rd572, %rd267;
	mov.u32 	%r1, %tid.x;
	mov.u32 	%r2, %ctaid.x;
	mov.u32 	%r210, %ntid.x;
	mul.lo.s32 	%r52, %r2, %r210;
	shl.b32 	%r53, %r52, 1;
	add.s32 	%r4, %r53, %r1;
	mov.u32 	%r54, allsdata_bf16;
	add.s32 	%r5, %r54, %r1;
	mov.b16 	%rs1, 1;
	st.shared.u8 	[%r5], %rs1;
	mov.u32 	%r55, %ctaid.y;
	cvt.u64.u32 	%rd272, %r55;
	add.s64 	%rd4, %rd270, %rd272;
	setp.ge.u64 	%p17, %rd4, %rd271;
	@%p17 bra 	$L__BB516_138;
	add.s32 	%r56, %r4, %r210;
	cvt.u64.u32 	%rd5, %r56;
	setp.le.u64 	%p18, %rd265, %rd5;
	@%p18 bra 	$L__BB516_57;
	cvt.u64.u32 	%rd404, %r4;
	mul.lo.s64 	%rd405, %rd4, %rd265;
	add.s64 	%rd526, %rd405, %rd404;
	add.s64 	%rd524, %rd405, %rd5;
	cvt.u32.u64 	%r6, %rd264;
	add.s32 	%r204, %r6, -1;
	setp.lt.s32 	%p45, %r204, 0;
	mov.b64 	%rd530, 0;
	mov.u64 	%rd531, %rd530;
	@%p45 bra 	$L__BB516_54;
	setp.lt.u32 	%p46, %r204, 3;
	mov.b64 	%rd531, 0;
	mov.u64 	%rd530, %rd531;
	@%p46 bra 	$L__BB516_31;
	add.s32 	%r202, %r6, -2;
	and.b32  	%r132, %r6, -4;
	neg.s32 	%r201, %r132;
	mov.b64 	%rd531, 0;
$L__BB516_5:
	.pragma "nounroll";
	add.s32 	%r12, %r202, 1;
	mul.wide.u32 	%rd409, %r12, 8;
	add.s64 	%rd410, %rd2, %rd409;
	ld.global.u64 	%rd12, [%rd410];
	or.b64  	%rd411, %rd526, %rd12;
	and.b64  	%rd412, %rd411, -4294967296;
	setp.ne.s64 	%p47, %rd412, 0;
	@%p47 bra 	$L__BB516_7;
	cvt.u32.u64 	%r133, %rd12;
	cvt.u32.u64 	%r134, %rd526;
	div.u32 	%r135, %r134, %r133;
	mul.lo.s32 	%r136, %r135, %r133;
	sub.s32 	%r137, %r134, %r136;
	cvt.u64.u32 	%rd492, %r135;
	cvt.u64.u32 	%rd493, %r137;
	bra.uni 	$L__BB516_8;
$L__BB516_7:
	div.s64 	%rd492, %rd526, %rd12;
	mul.lo.s64 	%rd413, %rd492, %rd12;
	sub.s64 	%rd493, %rd526, %rd413;
$L__BB516_8:
	mul.wide.u32 	%rd414, %r12, 8;
	add.s64 	%rd415, %rd1, %rd414;
	ld.global.u64 	%rd19, [%rd415];
	mad.lo.s64 	%rd20, %rd19, %rd493, %rd530;
	or.b64  	%rd416, %rd524, %rd12;
	and.b64  	%rd417, %rd416, -4294967296;
	setp.ne.s64 	%p48, %rd417, 0;
	@%p48 bra 	$L__BB516_10;
	cvt.u32.u64 	%r138, %rd12;
	cvt.u32.u64 	%r139, %rd524;
	div.u32 	%r140, %r139, %r138;
	mul.lo.s32 	%r141, %r140, %r138;
	sub.s32 	%r142, %r139, %r141;
	cvt.u64.u32 	%rd494, %r140;
	cvt.u64.u32 	%rd495, %r142;
	bra.uni 	$L__BB516_11;
$L__BB516_10:
	div.s64 	%rd494, %rd524, %rd12;
	mul.lo.s64 	%rd418, %rd494, %rd12;
	sub.s64 	%rd495, %rd524, %rd418;
$L__BB516_11:
	mad.lo.s64 	%rd27, %rd495, %rd19, %rd531;
	add.s32 	%r13, %r202, -2;
	mul.wide.u32 	%rd419, %r202, 8;
	add.s64 	%rd420, %rd2, %rd419;
	ld.global.u64 	%rd28, [%rd420];
	or.b64  	%rd421, %rd492, %rd28;
	and.b64  	%rd422, %rd421, -4294967296;
	setp.ne.s64 	%p49, %rd422, 0;
	@%p49 bra 	$L__BB516_13;
	cvt.u32.u64 	%r143, %rd28;
	cvt.u32.u64 	%r144, %rd492;
	div.u32 	%r145, %r144, %r143;
	mul.lo.s32 	%r146, %r145, %r143;
	sub.s32 	%r147, %r144, %r146;
	cvt.u64.u32 	%rd496, %r145;
	cvt.u64.u32 	%rd497, %r147;
	bra.uni 	$L__BB516_14;
$L__BB516_13:
	div.s64 	%rd496, %rd492, %rd28;
	mul.lo.s64 	%rd423, %rd496, %rd28;
	sub.s64 	%rd497, %rd492, %rd423;
$L__BB516_14:
	mul.wide.u32 	%rd424, %r202, 8;
	add.s64 	%rd425, %rd1, %rd424;
	ld.global.u64 	%rd35, [%rd425];
	mad.lo.s64 	%rd36, %rd35, %rd497, %rd20;
	or.b64  	%rd426, %rd494, %rd28;
	and.b64  	%rd427, %rd426, -4294967296;
	setp.ne.s64 	%p50, %rd427, 0;
	@%p50 bra 	$L__BB516_16;
	cvt.u32.u64 	%r148, %rd28;
	cvt.u32.u64 	%r149, %rd494;
	div.u32 	%r150, %r149, %r148;
	mul.lo.s32 	%r151, %r150, %r148;
	sub.s32 	%r152, %r149, %r151;
	cvt.u64.u32 	%rd498, %r150;
	cvt.u64.u32 	%rd499, %r152;
	bra.uni 	$L__BB516_17;
$L__BB516_16:
	div.s64 	%rd498, %rd494, %rd28;
	mul.lo.s64 	%rd428, %rd498, %rd28;
	sub.s64 	%rd499, %rd494, %rd428;
$L__BB516_17:
	mad.lo.s64 	%rd43, %rd499, %rd35, %rd27;
	add.s32 	%r14, %r202, -1;
	mul.wide.u32 	%rd429, %r14, 8;
	add.s64 	%rd430, %rd2, %rd429;
	ld.global.u64 	%rd44, [%rd430];
	or.b64  	%rd431, %rd496, %rd44;
	and.b64  	%rd432, %rd431, -4294967296;
	setp.ne.s64 	%p51, %rd432, 0;
	@%p51 bra 	$L__BB516_19;
	cvt.u32.u64 	%r153, %rd44;
	cvt.u32.u64 	%r154, %rd496;
	div.u32 	%r155, %r154, %r153;
	mul.lo.s32 	%r156, %r155, %r153;
	sub.s32 	%r157, %r154, %r156;
	cvt.u64.u32 	%rd500, %r155;
	cvt.u64.u32 	%rd501, %r157;
	bra.uni 	$L__BB516_20;
$L__BB516_19:
	div.s64 	%rd500, %rd496, %rd44;
	mul.lo.s64 	%rd433, %rd500, %rd44;
	sub.s64 	%rd501, %rd496, %rd433;
$L__BB516_20:
	mul.wide.u32 	%rd434, %r14, 8;
	add.s64 	%rd435, %rd1, %rd434;
	ld.global.u64 	%rd51, [%rd435];
	mad.lo.s64 	%rd52, %rd51, %rd501, %rd36;
	or.b64  	%rd436, %rd498, %rd44;
	and.b64  	%rd437, %rd436, -4294967296;
	setp.ne.s64 	%p52, %rd437, 0;
	@%p52 bra 	$L__BB516_22;
	cvt.u32.u64 	%r158, %rd44;
	cvt.u32.u64 	%r159, %rd498;
	div.u32 	%r160, %r159, %r158;
	mul.lo.s32 	%r161, %r160, %r158;
	sub.s32 	%r162, %r159, %r161;
	cvt.u64.u32 	%rd502, %r160;
	cvt.u64.u32 	%rd503, %r162;
	bra.uni 	$L__BB516_23;
$L__BB516_22:
	div.s64 	%rd502, %rd498, %rd44;
	mul.lo.s64 	%rd438, %rd502, %rd44;
	sub.s64 	%rd503, %rd498, %rd438;
$L__BB516_23:
	mad.lo.s64 	%rd59, %rd503, %rd51, %rd43;
	mul.wide.u32 	%rd439, %r13, 8;
	add.s64 	%rd440, %rd2, %rd439;
	ld.global.u64 	%rd60, [%rd440];
	or.b64  	%rd441, %rd500, %rd60;
	and.b64  	%rd442, %rd441, -4294967296;
	setp.ne.s64 	%p53, %rd442, 0;
	@%p53 bra 	$L__BB516_25;
	cvt.u32.u64 	%r163, %rd60;
	cvt.u32.u64 	%r164, %rd500;
	div.u32 	%r165, %r164, %r163;
	mul.lo.s32 	%r166, %r165, %r163;
	sub.s32 	%r167, %r164, %r166;
	cvt.u64.u32 	%rd526, %r165;
	cvt.u64.u32 	%rd505, %r167;
	bra.uni 	$L__BB516_26;
$L__BB516_25:
	div.s64 	%rd526, %rd500, %rd60;
	mul.lo.s64 	%rd443, %rd526, %rd60;
	sub.s64 	%rd505, %rd500, %rd443;
$L__BB516_26:
	mul.wide.u32 	%rd444, %r13, 8;
	add.s64 	%rd445, %rd1, %rd444;
	ld.global.u64 	%rd67, [%rd445];
	mad.lo.s64 	%rd530, %rd67, %rd505, %rd52;
	or.b64  	%rd446, %rd502, %rd60;
	and.b64  	%rd447, %rd446, -4294967296;
	setp.ne.s64 	%p54, %rd447, 0;
	@%p54 bra 	$L__BB516_28;
	cvt.u32.u64 	%r168, %rd60;
	cvt.u32.u64 	%r169, %rd502;
	div.u32 	%r170, %r169, %r168;
	mul.lo.s32 	%r171, %r170, %r168;
	sub.s32 	%r172, %r169, %r171;
	cvt.u64.u32 	%rd524, %r170;
	cvt.u64.u32 	%rd507, %r172;
	bra.uni 	$L__BB516_29;
$L__BB516_28:
	div.s64 	%rd524, %rd502, %rd60;
	mul.lo.s64 	%rd448, %rd524, %rd60;
	sub.s64 	%rd507, %rd502, %rd448;
$L__BB516_29:
	mad.lo.s64 	%rd531, %rd507, %rd67, %rd59;
	add.s32 	%r202, %r202, -4;
	add.s32 	%r201, %r201, 4;
	setp.ne.s32 	%p55, %r201, 0;
	@%p55 bra 	$L__BB516_5;
	add.s32 	%r204, %r202, 1;
$L__BB516_31:
	and.b32  	%r19, %r6, 3;
	setp.eq.s32 	%p56, %r19, 0;
	@%p56 bra 	$L__BB516_54;
	setp.eq.s32 	%p57, %r19, 1;
	@%p57 bra 	$L__BB516_46;
	mul.wide.u32 	%rd450, %r204, 8;
	add.s64 	%rd451, %rd2, %rd450;
	ld.global.u64 	%rd82, [%rd451];
	or.b64  	%rd452, %rd526, %rd82;
	and.b64  	%rd453, %rd452, -4294967296;
	setp.ne.s64 	%p58, %rd453, 0;
	@%p58 bra 	$L__BB516_35;
	cvt.u32.u64 	%r173, %rd82;
	cvt.u32.u64 	%r174, %rd526;
	div.u32 	%r175, %r174, %r173;
	mul.lo.s32 	%r176, %r175, %r173;
	sub.s32 	%r177, %r174, %r176;
	cvt.u64.u32 	%rd514, %r175;
	cvt.u64.u32 	%rd515, %r177;
	bra.uni 	$L__BB516_36;
$L__BB516_35:
	div.s64 	%rd514, %rd526, %rd82;
	mul.lo.s64 	%rd454, %rd514, %rd82;
	sub.s64 	%rd515, %rd526, %rd454;
$L__BB516_36:
	add.s64 	%rd456, %rd1, %rd450;
	ld.global.u64 	%rd89, [%rd456];
	mad.lo.s64 	%rd90, %rd89, %rd515, %rd530;
	or.b64  	%rd457, %rd524, %rd82;
	and.b64  	%rd458, %rd457, -4294967296;
	setp.ne.s64 	%p59, %rd458, 0;
	@%p59 bra 	$L__BB516_38;
	cvt.u32.u64 	%r178, %rd82;
	cvt.u32.u64 	%r179, %rd524;
	div.u32 	%r180, %r179, %r178;
	mul.lo.s32 	%r181, %r180, %r178;
	sub.s32 	%r182, %r179, %r181;
	cvt.u64.u32 	%rd516, %r180;
	cvt.u64.u32 	%rd517, %r182;
	bra.uni 	$L__BB516_39;
$L__BB516_38:
	div.s64 	%rd516, %rd524, %rd82;
	mul.lo.s64 	%rd459, %rd516, %rd82;
	sub.s64 	%rd517, %rd524, %rd459;
$L__BB516_39:
	mad.lo.s64 	%rd97, %rd517, %rd89, %rd531;
	add.s32 	%r20, %r204, -1;
	mul.wide.u32 	%rd460, %r20, 8;
	add.s64 	%rd461, %rd2, %rd460;
	ld.global.u64 	%rd98, [%rd461];
	or.b64  	%rd462, %rd514, %rd98;
	and.b64  	%rd463, %rd462, -4294967296;
	setp.ne.s64 	%p60, %rd463, 0;
	@%p60 bra 	$L__BB516_41;
	cvt.u32.u64 	%r183, %rd98;
	cvt.u32.u64 	%r184, %rd514;
	div.u32 	%r185, %r184, %r183;
	mul.lo.s32 	%r186, %r185, %r183;
	sub.s32 	%r187, %r184, %r186;
	cvt.u64.u32 	%rd526, %r185;
	cvt.u64.u32 	%rd519, %r187;
	bra.uni 	$L__BB516_42;
$L__BB516_41:
	div.s64 	%rd526, %rd514, %rd98;
	mul.lo.s64 	%rd464, %rd526, %rd98;
	sub.s64 	%rd519, %rd514, %rd464;
$L__BB516_42:
	add.s64 	%rd466, %rd1, %rd460;
	ld.global.u64 	%rd105, [%rd466];
	mad.lo.s64 	%rd530, %rd105, %rd519, %rd90;
	or.b64  	%rd467, %rd516, %rd98;
	and.b64  	%rd468, %rd467, -4294967296;
	setp.ne.s64 	%p61, %rd468, 0;
	@%p61 bra 	$L__BB516_44;
	cvt.u32.u64 	%r188, %rd98;
	cvt.u32.u64 	%r189, %rd516;
	div.u32 	%r190, %r189, %r188;
	mul.lo.s32 	%r191, %r190, %r188;
	sub.s32 	%r192, %r189, %r191;
	cvt.u64.u32 	%rd524, %r190;
	cvt.u64.u32 	%rd521, %r192;
	bra.uni 	$L__BB516_45;
$L__BB516_44:
	div.s64 	%rd524, %rd516, %rd98;
	mul.lo.s64 	%rd469, %rd524, %rd98;
	sub.s64 	%rd521, %rd516, %rd469;
$L__BB516_45:
	mad.lo.s64 	%rd531, %rd521, %rd105, %rd97;
	add.s32 	%r204, %r204, -2;
$L__BB516_46:
	and.b32  	%r193, %r6, 1;
	setp.eq.b32 	%p62, %r193, 1;
	not.pred 	%p63, %p62;
	@%p63 bra 	$L__BB516_54;
	mul.wide.u32 	%rd470, %r204, 8;
	add.s64 	%rd471, %rd2, %rd470;
	ld.global.u64 	%rd120, [%rd471];
	or.b64  	%rd472, %rd526, %rd120;
	and.b64  	%rd473, %rd472, -4294967296;
	setp.ne.s64 	%p64, %rd473, 0;
	@%p64 bra 	$L__BB516_49;
	cvt.u32.u64 	%r194, %rd120;
	cvt.u32.u64 	%r195, %rd526;
	rem.u32 	%r196, %r195, %r194;
	cvt.u64.u32 	%rd528, %r196;
	bra.uni 	$L__BB516_50;
$L__BB516_49:
	rem.s64 	%rd528, %rd526, %rd120;
$L__BB516_50:
	add.s64 	%rd475, %rd1, %rd470;
	ld.global.u64 	%rd124, [%rd475];
	mad.lo.s64 	%rd530, %rd124, %rd528, %rd530;
	or.b64  	%rd476, %rd524, %rd120;
	and.b64  	%rd477, %rd476, -4294967296;
	setp.ne.s64 	%p65, %rd477, 0;
	@%p65 bra 	$L__BB516_52;
	cvt.u32.u64 	%r197, %rd120;
	cvt.u32.u64 	%r198, %rd524;
	rem.u32 	%r199, %r198, %r197;
	cvt.u64.u32 	%rd529, %r199;
	bra.uni 	$L__BB516_53;
$L__BB516_52:
	rem.s64 	%rd529, %rd524, %rd120;
$L__BB516_53:
	mad.lo.s64 	%rd531, %rd529, %rd124, %rd531;
$L__BB516_54:
	shl.b64 	%rd478, %rd530, 1;
	add.s64 	%rd479, %rd572, %rd478;
	ld.global.u16 	%rs4, [%rd479];
	and.b16  	%rs5, %rs4, 32767;
	setp.eq.s16 	%p67, %rs5, 0;
	mov.pred 	%p87, 0;
	@%p67 bra 	$L__BB516_56;
	shl.b64 	%rd480, %rd531, 1;
	add.s64 	%rd481, %rd572, %rd480;
	ld.global.u16 	%rs6, [%rd481];
	and.b16  	%rs7, %rs6, 32767;
	setp.ne.s16 	%p87, %rs7, 0;
$L__BB516_56:
	selp.u16 	%rs8, 1, 0, %p87;
	st.shared.u8 	[%r5], %rs8;
	bra.uni 	$L__BB516_117;
$L__BB516_57:
	cvt.u64.u32 	%rd132, %r4;
	setp.le.u64 	%p19, %rd265, %rd132;
	@%p19 bra 	$L__BB516_117;
	mad.lo.s64 	%rd563, %rd4, %rd265, %rd132;
	cvt.u32.u64 	%r23, %rd264;
	add.s32 	%r208, %r23, -1;
	setp.lt.s32 	%p20, %r208, 0;
	@%p20 bra 	$L__BB516_116;
	and.b32  	%r25, %r23, 7;
	setp.lt.u32 	%p21, %r208, 7;
	@%p21 bra 	$L__BB516_87;
	add.s32 	%r206, %r23, -4;
	and.b32  	%r57, %r23, -8;
	neg.s32 	%r205, %r57;
$L__BB516_61:
	.pragma "nounroll";
	add.s32 	%r30, %r206, 3;
	mul.wide.u32 	%rd274, %r30, 8;
	add.s64 	%rd275, %rd2, %rd274;
	ld.global.u64 	%rd136, [%rd275];
	or.b64  	%rd276, %rd563, %rd136;
	and.b64  	%rd277, %rd276, -4294967296;
	setp.ne.s64 	%p22, %rd277, 0;
	@%p22 bra 	$L__BB516_63;
	cvt.u32.u64 	%r58, %rd136;
	cvt.u32.u64 	%r59, %rd563;
	div.u32 	%r60, %r59, %r58;
	mul.lo.s32 	%r61, %r60, %r58;
	sub.s32 	%r62, %r59, %r61;
	cvt.u64.u32 	%rd534, %r60;
	cvt.u64.u32 	%rd535, %r62;
	bra.uni 	$L__BB516_64;
$L__BB516_63:
	div.s64 	%rd534, %rd563, %rd136;
	mul.lo.s64 	%rd278, %rd534, %rd136;
	sub.s64 	%rd535, %rd563, %rd278;
$L__BB516_64:
	add.s64 	%rd280, %rd1, %rd274;
	ld.global.u64 	%rd281, [%rd280];
	mul.lo.s64 	%rd143, %rd281, %rd535;
	add.s32 	%r31, %r206, 2;
	mul.wide.u32 	%rd282, %r31, 8;
	add.s64 	%rd283, %rd2, %rd282;
	ld.global.u64 	%rd144, [%rd283];
	or.b64  	%rd284, %rd534, %rd144;
	and.b64  	%rd285, %rd284, -4294967296;
	setp.ne.s64 	%p23, %rd285, 0;
	@%p23 bra 	$L__BB516_66;
	cvt.u32.u64 	%r63, %rd144;
	cvt.u32.u64 	%r64, %rd534;
	div.u32 	%r65, %r64, %r63;
	mul.lo.s32 	%r66, %r65, %r63;
	sub.s32 	%r67, %r64, %r66;
	cvt.u64.u32 	%rd536, %r65;
	cvt.u64.u32 	%rd537, %r67;
	bra.uni 	$L__BB516_67;
$L__BB516_66:
	div.s64 	%rd536, %rd534, %rd144;
	mul.lo.s64 	%rd286, %rd536, %rd144;
	sub.s64 	%rd537, %rd534, %rd286;
$L__BB516_67:
	add.s64 	%rd288, %rd1, %rd282;
	ld.global.u64 	%rd289, [%rd288];
	mad.lo.s64 	%rd151, %rd289, %rd537, %rd143;
	add.s32 	%r32, %r206, 1;
	mul.wide.u32 	%rd290, %r32, 8;
	add.s64 	%rd291, %rd2, %rd290;
	ld.global.u64 	%rd152, [%rd291];
	or.b64  	%rd292, %rd536, %rd152;
	and.b64  	%rd293, %rd292, -4294967296;
	setp.ne.s64 	%p24, %rd293, 0;
	@%p24 bra 	$L__BB516_69;
	cvt.u32.u64 	%r68, %rd152;
	cvt.u32.u64 	%r69, %rd536;
	div.u32 	%r70, %r69, %r68;
	mul.lo.s32 	%r71, %r70, %r68;
	sub.s32 	%r72, %r69, %r71;
	cvt.u64.u32 	%rd538, %r70;
	cvt.u64.u32 	%rd539, %r72;
	bra.uni 	$L__BB516_70;
$L__BB516_69:
	div.s64 	%rd538, %rd536, %rd152;
	mul.lo.s64 	%rd294, %rd538, %rd152;
	sub.s64 	%rd539, %rd536, %rd294;
$L__BB516_70:
	add.s64 	%rd296, %rd1, %rd290;
	ld.global.u64 	%rd297, [%rd296];
	mad.lo.s64 	%rd159, %rd297, %rd539, %rd151;
	add.s32 	%r33, %r206, -4;
	mul.wide.u32 	%rd298, %r206, 8;
	add.s64 	%rd299, %rd2, %rd298;
	ld.global.u64 	%rd160, [%rd299];
	or.b64  	%rd300, %rd538, %rd160;
	and.b64  	%rd301, %rd300, -4294967296;
	setp.ne.s64 	%p25, %rd301, 0;
	@%p25 bra 	$L__BB516_72;
	cvt.u32.u64 	%r73, %rd160;
	cvt.u32.u64 	%r74, %rd538;
	div.u32 	%r75, %r74, %r73;
	mul.lo.s32 	%r76, %r75, %r73;
	sub.s32 	%r77, %r74, %r76;
	cvt.u64.u32 	%rd540, %r75;
	cvt.u64.u32 	%rd541, %r77;
	bra.uni 	$L__BB516_73;
$L__BB516_72:
	div.s64 	%rd540, %rd538, %rd160;
	mul.lo.s64 	%rd302, %rd540, %rd160;
	sub.s64 	%rd541, %rd538, %rd302;
$L__BB516_73:
	add.s64 	%rd304, %rd1, %rd298;
	ld.global.u64 	%rd305, [%rd304];
	mad.lo.s64 	%rd167, %rd305, %rd541, %rd159;
	add.s32 	%r34, %r206, -1;
	mul.wide.u32 	%rd306, %r34, 8;
	add.s64 	%rd307, %rd2, %rd306;
	ld.global.u64 	%rd168, [%rd307];
	or.b64  	%rd308, %rd540, %rd168;
	and.b64  	%rd309, %rd308, -4294967296;
	setp.ne.s64 	%p26, %rd309, 0;
	@%p26 bra 	$L__BB516_75;
	cvt.u32.u64 	%r78, %rd168;
	cvt.u32.u64 	%r79, %rd540;
	div.u32 	%r80, %r79, %r78;
	mul.lo.s32 	%r81, %r80, %r78;
	sub.s32 	%r82, %r79, %r81;
	cvt.u64.u32 	%rd542, %r80;
	cvt.u64.u32 	%rd543, %r82;
	bra.uni 	$L__BB516_76;
$L__BB516_75:
	div.s64 	%rd542, %rd540, %rd168;
	mul.lo.s64 	%rd310, %rd542, %rd168;
	sub.s64 	%rd543, %rd540, %rd310;
$L__BB516_76:
	add.s64 	%rd312, %rd1, %rd306;
	ld.global.u64 	%rd313, [%rd312];
	mad.lo.s64 	%rd175, %rd313, %rd543, %rd167;
	add.s32 	%r35, %r206, -2;
	mul.wide.u32 	%rd314, %r35, 8;
	add.s64 	%rd315, %rd2, %rd314;
	ld.global.u64 	%rd176, [%rd315];
	or.b64  	%rd316, %rd542, %rd176;
	and.b64  	%rd317, %rd316, -4294967296;
	setp.ne.s64 	%p27, %rd317, 0;
	@%p27 bra 	$L__BB516_78;
	cvt.u32.u64 	%r83, %rd176;
	cvt.u32.u64 	%r84, %rd542;
	div.u32 	%r85, %r84, %r83;
	mul.lo.s32 	%r86, %r85, %r83;
	sub.s32 	%r87, %r84, %r86;
	cvt.u64.u32 	%rd544, %r85;
	cvt.u64.u32 	%rd545, %r87;
	bra.uni 	$L__BB516_79;
$L__BB516_78:
	div.s64 	%rd544, %rd542, %rd176;
	mul.lo.s64 	%rd318, %rd544, %rd176;
	sub.s64 	%rd545, %rd542, %rd318;
$L__BB516_79:
	add.s64 	%rd320, %rd1, %rd314;
	ld.global.u64 	%rd321, [%rd320];
	mad.lo.s64 	%rd183, %rd321, %rd545, %rd175;
	add.s32 	%r36, %r206, -3;
	mul.wide.u32 	%rd322, %r36, 8;
	add.s64 	%rd323, %rd2, %rd322;
	ld.global.u64 	%rd184, [%rd323];
	or.b64  	%rd324, %rd544, %rd184;
	and.b64  	%rd325, %rd324, -4294967296;
	setp.ne.s64 	%p28, %rd325, 0;
	@%p28 bra 	$L__BB516_81;
	cvt.u32.u64 	%r88, %rd184;
	cvt.u32.u64 	%r89, %rd544;
	div.u32 	%r90, %r89, %r88;
	mul.lo.s32 	%r91, %r90, %r88;
	sub.s32 	%r92, %r89, %r91;
	cvt.u64.u32 	%rd546, %r90;
	cvt.u64.u32 	%rd547, %r92;
	bra.uni 	$L__BB516_82;
$L__BB516_81:
	div.s64 	%rd546, %rd544, %rd184;
	mul.lo.s64 	%rd326, %rd546, %rd184;
	sub.s64 	%rd547, %rd544, %rd326;
$L__BB516_82:
	add.s64 	%rd328, %rd1, %rd322;
	ld.global.u64 	%rd329, [%rd328];
	mad.lo.s64 	%rd191, %rd329, %rd547, %rd183;
	mul.wide.u32 	%rd330, %r33, 8;
	add.s64 	%rd331, %rd2, %rd330;
	ld.global.u64 	%rd192, [%rd331];
	or.b64  	%rd332, %rd546, %rd192;
	and.b64  	%rd333, %rd332, -4294967296;
	setp.ne.s64 	%p29, %rd333, 0;
	@%p29 bra 	$L__BB516_84;
	cvt.u32.u64 	%r93, %rd192;
	cvt.u32.u64 	%r94, %rd546;
	div.u32 	%r95, %r94, %r93;
	mul.lo.s32 	%r96, %r95, %r93;
	sub.s32 	%r97, %r94, %r96;
	cvt.u64.u32 	%rd563, %r95;
	cvt.u64.u32 	%rd549, %r97;
	bra.uni 	$L__BB516_85;
$L__BB516_84:
	div.s64 	%rd563, %rd546, %rd192;
	mul.lo.s64 	%rd334, %rd563, %rd192;
	sub.s64 	%rd549, %rd546, %rd334;
$L__BB516_85:
	add.s64 	%rd336, %rd1, %rd330;
	ld.global.u64 	%rd337, [%rd336];
	mad.lo.s64 	%rd338, %rd337, %rd549, %rd191;
	shl.b64 	%rd339, %rd338, 1;
	add.s64 	%rd572, %rd572, %rd339;
	add.s32 	%r206, %r206, -8;
	add.s32 	%r205, %r205, 8;
	setp.ne.s32 	%p30, %r205, 0;
	@%p30 bra 	$L__BB516_61;
	add.s32 	%r208, %r206, 3;
$L__BB516_87:
	setp.eq.s32 	%p31, %r25, 0;
	@%p31 bra 	$L__BB516_116;
	and.b32  	%r41, %r23, 3;
	setp.lt.u32 	%p32, %r25, 4;
	@%p32 bra 	$L__BB516_102;
	mul.wide.u32 	%rd341, %r208, 8;
	add.s64 	%rd342, %rd2, %rd341;
	ld.global.u64 	%rd203, [%rd342];
	or.b64  	%rd343, %rd563, %rd203;
	and.b64  	%rd344, %rd343, -4294967296;
	setp.ne.s64 	%p33, %rd344, 0;
	@%p33 bra 	$L__BB516_91;
	cvt.u32.u64 	%r98, %rd203;
	cvt.u32.u64 	%r99, %rd563;
	div.u32 	%r100, %r99, %r98;
	mul.lo.s32 	%r101, %r100, %r98;
	sub.s32 	%r102, %r99, %r101;
	cvt.u64.u32 	%rd553, %r100;
	cvt.u64.u32 	%rd554, %r102;
	bra.uni 	$L__BB516_92;
$L__BB516_91:
	div.s64 	%rd553, %rd563, %rd203;
	mul.lo.s64 	%rd345, %rd553, %rd203;
	sub.s64 	%rd554, %rd563, %rd345;
$L__BB516_92:
	add.s64 	%rd347, %rd1, %rd341;
	ld.global.u64 	%rd348, [%rd347];
	mul.lo.s64 	%rd210, %rd348, %rd554;
	add.s32 	%r42, %r208, -1;
	mul.wide.u32 	%rd349, %r42, 8;
	add.s64 	%rd350, %rd2, %rd349;
	ld.global.u64 	%rd211, [%rd350];
	or.b64  	%rd351, %rd553, %rd211;
	and.b64  	%rd352, %rd351, -4294967296;
	setp.ne.s64 	%p34, %rd352, 0;
	@%p34 bra 	$L__BB516_94;
	cvt.u32.u64 	%r103, %rd211;
	cvt.u32.u64 	%r104, %rd553;
	div.u32 	%r105, %r104, %r103;
	mul.lo.s32 	%r106, %r105, %r103;
	sub.s32 	%r107, %r104, %r106;
	cvt.u64.u32 	%rd555, %r105;
	cvt.u64.u32 	%rd556, %r107;
	bra.uni 	$L__BB516_95;
$L__BB516_94:
	div.s64 	%rd555, %rd553, %rd211;
	mul.lo.s64 	%rd353, %rd555, %rd211;
	sub.s64 	%rd556, %rd553, %rd353;
$L__BB516_95:
	add.s64 	%rd355, %rd1, %rd349;
	ld.global.u64 	%rd356, [%rd355];
	mad.lo.s64 	%rd218, %rd356, %rd556, %rd210;
	add.s32 	%r43, %r208, -2;
	mul.wide.u32 	%rd357, %r43, 8;
	add.s64 	%rd358, %rd2, %rd357;
	ld.global.u64 	%rd219, [%rd358];
	or.b64  	%rd359, %rd555, %rd219;
	and.b64  	%rd360, %rd359, -4294967296;
	setp.ne.s64 	%p35, %rd360, 0;
	@%p35 bra 	$L__BB516_97;
	cvt.u32.u64 	%r108, %rd219;
	cvt.u32.u64 	%r109, %rd555;
	div.u32 	%r110, %r109, %r108;
	mul.lo.s32 	%r111, %r110, %r108;
	sub.s32 	%r112, %r109, %r111;
	cvt.u64.u32 	%rd557, %r110;
	cvt.u64.u32 	%rd558, %r112;
	bra.uni 	$L__BB516_98;
$L__BB516_97:
	div.s64 	%rd557, %rd555, %rd219;
	mul.lo.s64 	%rd361, %rd557, %rd219;
	sub.s64 	%rd558, %rd555, %rd361;
$L__BB516_98:
	add.s64 	%rd363, %rd1, %rd357;
	ld.global.u64 	%rd364, [%rd363];
	mad.lo.s64 	%rd226, %rd364, %rd558, %rd218;
	add.s32 	%r44, %r208, -3;
	mul.wide.u32 	%rd365, %r44, 8;
	add.s64 	%rd366, %rd2, %rd365;
	ld.global.u64 	%rd227, [%rd366];
	or.b64  	%rd367, %rd557, %rd227;
	and.b64  	%rd368, %rd367, -4294967296;
	setp.ne.s64 	%p36, %rd368, 0;
	@%p36 bra 	$L__BB516_100;
	cvt.u32.u64 	%r113, %rd227;
	cvt.u32.u64 	%r114, %rd557;
	div.u32 	%r115, %r114, %r113;
	mul.lo.s32 	%r116, %r115, %r113;
	sub.s32 	%r117, %r114, %r116;
	cvt.u64.u32 	%rd563, %r115;
	cvt.u64.u32 	%rd560, %r117;
	bra.uni 	$L__BB516_101;
$L__BB516_100:
	div.s64 	%rd563, %rd557, %rd227;
	mul.lo.s64 	%rd369, %rd563, %rd227;
	sub.s64 	%rd560, %rd557, %rd369;
$L__BB516_101:
	add.s64 	%rd371, %rd1, %rd365;
	ld.global.u64 	%rd372, [%rd371];
	mad.lo.s64 	%rd373, %rd372, %rd560, %rd226;
	shl.b64 	%rd374, %rd373, 1;
	add.s64 	%rd572, %rd572, %rd374;
	add.s32 	%r208, %r208, -4;
$L__BB516_102:
	setp.eq.s32 	%p37, %r41, 0;
	@%p37 bra 	$L__BB516_116;
	setp.eq.s32 	%p38, %r41, 1;
	@%p38 bra 	$L__BB516_111;
	mul.wide.u32 	%rd376, %r208, 8;
	add.s64 	%rd377, %rd2, %rd376;
	ld.global.u64 	%rd238, [%rd377];
	or.b64  	%rd378, %rd563, %rd238;
	and.b64  	%rd379, %rd378, -4294967296;
	setp.ne.s64 	%p39, %rd379, 0;
	@%p39 bra 	$L__BB516_106;
	cvt.u32.u64 	%r118, %rd238;
	cvt.u32.u64 	%r119, %rd563;
	div.u32 	%r120, %r119, %r118;
	mul.lo.s32 	%r121, %r120, %r118;
	sub.s32 	%r122, %r119, %r121;
	cvt.u64.u32 	%rd564, %r120;
	cvt.u64.u32 	%rd565, %r122;
	bra.uni 	$L__BB516_107;
$L__BB516_106:
	div.s64 	%rd564, %rd563, %rd238;
	mul.lo.s64 	%rd380, %rd564, %rd238;
	sub.s64 	%rd565, %rd563, %rd380;
$L__BB516_107:
	add.s64 	%rd382, %rd1, %rd376;
	ld.global.u64 	%rd383, [%rd382];
	mul.lo.s64 	%rd245, %rd383, %rd565;
	add.s32 	%r47, %r208, -1;
	mul.wide.u32 	%rd384, %r47, 8;
	add.s64 	%rd385, %rd2, %rd384;
	ld.global.u64 	%rd246, [%rd385];
	or.b64  	%rd386, %rd564, %rd246;
	and.b64  	%rd387, %rd386, -4294967296;
	setp.ne.s64 	%p40, %rd387, 0;
	@%p40 bra 	$L__BB516_109;
	cvt.u32.u64 	%r123, %rd246;
	cvt.u32.u64 	%r124, %rd564;
	div.u32 	%r125, %r124, %r123;
	mul.lo.s32 	%r126, %r125, %r123;
	sub.s32 	%r127, %r124, %r126;
	cvt.u64.u32 	%rd563, %r125;
	cvt.u64.u32 	%rd567, %r127;
	bra.uni 	$L__BB516_110;
$L__BB516_109:
	div.s64 	%rd563, %rd564, %rd246;
	mul.lo.s64 	%rd388, %rd563, %rd246;
	sub.s64 	%rd567, %rd564, %rd388;
$L__BB516_110:
	add.s64 	%rd390, %rd1, %rd384;
	ld.global.u64 	%rd391, [%rd390];
	mad.lo.s64 	%rd392, %rd391, %rd567, %rd245;
	shl.b64 	%rd393, %rd392, 1;
	add.s64 	%rd572, %rd572, %rd393;
	add.s32 	%r208, %r208, -2;
$L__BB516_111:
	and.b32  	%r128, %r23, 1;
	setp.eq.b32 	%p41, %r128, 1;
	not.pred 	%p42, %p41;
	@%p42 bra 	$L__BB516_116;
	mul.wide.u32 	%rd394, %r208, 8;
	add.s64 	%rd395, %rd2, %rd394;
	ld.global.u64 	%rd257, [%rd395];
	or.b64  	%rd396, %rd563, %rd257;
	and.b64  	%rd397, %rd396, -4294967296;
	setp.ne.s64 	%p43, %rd397, 0;
	@%p43 bra 	$L__BB516_114;
	cvt.u32.u64 	%r129, %rd257;
	cvt.u32.u64 	%r130, %rd563;
	rem.u32 	%r131, %r130, %r129;
	cvt.u64.u32 	%rd571, %r131;
	bra.uni 	$L__BB516_115;
$L__BB516_114:
	rem.s64 	%rd571, %rd563, %rd257;
$L__BB516_115:
	add.s64 	%rd399, %rd1, %rd394;
	ld.global.u64 	%rd400, [%rd399];
	mul.lo.s64 	%rd401, %rd400, %rd571;
	shl.b64 	%rd402, %rd401, 1;
	add.s64 	%rd572, %rd572, %rd402;
$L__BB516_116:
	ld.global.u16 	%rs2, [%rd572];
	// begin inline asm
	{ cvt.f32.bf16 %f1, %rs2;}

	// end inline asm
	setp.neu.f32 	%p44, %f1, 0f00000000;
	selp.u16 	%rs3, 1, 0, %p44;
	st.shared.u8 	[%r5], %rs3;
$L__BB516_117:
	bar.sync 	0;
	setp.lt.u32 	%p68, %r210, 66;
	@%p68 bra 	$L__BB516_123;
$L__BB516_118:
	shr.u32 	%r51, %r210, 1;
	setp.ge.u32 	%p69, %r1, %r51;
	@%p69 bra 	$L__BB516_122;
	ld.shared.u8 	%rs9, [%r5];
	setp.eq.s16 	%p71, %rs9, 0;
	mov.pred 	%p88, 0;
	@%p71 bra 	$L__BB516_121;
	add.s32 	%r200, %r5, %r51;
	ld.shared.u8 	%rs10, [%r200];
	setp.ne.s16 	%p88, %rs10, 0;
$L__BB516_121:
	selp.u16 	%rs11, 1, 0, %p88;
	st.shared.u8 	[%r5], %rs11;
$L__BB516_122:
	bar.sync 	0;
	setp.gt.u32 	%p72, %r210, 131;
	mov.u32 	%r210, %r51;
	@%p72 bra 	$L__BB516_118;
$L__BB516_123:
	setp.gt.u32 	%p73, %r1, 31;
	@%p73 bra 	$L__BB516_138;
	ld.volatile.shared.u8 	%rs12, [%r5];
	setp.eq.s16 	%p75, %rs12, 0;
	mov.pred 	%p89, 0;
	@%p75 bra 	$L__BB516_126;
	ld.volatile.shared.u8 	%rs13, [%r5+32];
	setp.ne.s16 	%p89, %rs13, 0;
$L__BB516_126:
	selp.u16 	%rs14, 1, 0, %p89;
	st.volatile.shared.u8 	[%r5], %rs14;
	ld.volatile.shared.u8 	%rs15, [%r5];
	setp.eq.s16 	%p77, %rs15, 0;
	mov.pred 	%p90, 0;
	@%p77 bra 	$L__BB516_128;
	ld.volatile.shared.u8 	%rs16, [%r5+16];
	setp.ne.s16 	%p90, %rs16, 0;
$L__BB516_128:
	selp.u16 	%rs17, 1, 0, %p90;
	st.volatile.shared.u8 	[%r5], %rs17;
	ld.volatile.shared.u8 	%rs18, [%r5];
	setp.eq.s16 	%p79, %rs18, 0;
	mov.pred 	%p91, 0;
	@%p79 bra 	$L__BB516_130;
	ld.volatile.shared.u8 	%rs19, [%r5+8];
	setp.ne.s16 	%p91, %rs19, 0;
$L__BB516_130:
	selp.u16 	%rs20, 1, 0, %p91;
	st.volatile.shared.u8 	[%r5], %rs20;
	ld.volatile.shared.u8 	%rs21, [%r5];
	setp.eq.s16 	%p81, %rs21, 0;
	mov.pred 	%p92, 0;
	@%p81 bra 	$L__BB516_132;
	ld.volatile.shared.u8 	%rs22, [%r5+4];
	setp.ne.s16 	%p92, %rs22, 0;
$L__BB516_132:
	selp.u16 	%rs23, 1, 0, %p92;
	st.volatile.shared.u8 	[%r5], %rs23;
	ld.volatile.shared.u8 	%rs24, [%r5];
	setp.eq.s16 	%p83, %rs24, 0;
	mov.pred 	%p93, 0;
	@%p83 bra 	$L__BB516_134;
	ld.volatile.shared.u8 	%rs25, [%r5+2];
	setp.ne.s16 	%p93, %rs25, 0;
$L__BB516_134:
	selp.u16 	%rs26, 1, 0, %p93;
	st.volatile.shared.u8 	[%r5], %rs26;
	ld.volatile.shared.u8 	%rs27, [%r5];
	setp.eq.s16 	%p85, %rs27, 0;
	mov.pred 	%p94, 0;
	@%p85 bra 	$L__BB516_136;
	ld.volatile.shared.u8 	%rs28, [%r5+1];
	setp.ne.s16 	%p94, %rs28, 0;
$L__BB516_136:
	selp.u16 	%rs29, 1, 0, %p94;
	st.volatile.shared.u8 	[%r5], %rs29;
	setp.ne.s32 	%p86, %r1, 0;
	@%p86 bra 	$L__BB516_138;
	ld.param.u64 	%rd487, [contiguous_all2_bf16_param_8];
	ld.param.u64 	%rd486, [contiguous_all2_bf16_param_0];
	ld.shared.u8 	%rs30, [allsdata_bf16];
	cvt.u64.u32 	%rd482, %r2;
	mad.lo.s64 	%rd483, %rd487, %rd4, %rd482;
	cvta.to.global.u64 	%rd484, %rd486;
	add.s64 	%rd485, %rd484, %rd483;
	st.global.u8 	[%rd485], %rs30;
$L__BB516_138:
	ret;

}
	// .globl	contiguous_all22_bf16
.visible .entry contiguous_all22_bf16(
	.param .u64 .ptr .align 1 contiguous_all22_bf16_param_0,
	.param .u64 .ptr .align 1 contiguous_all22_bf16_param_1,
	.param .u64 contiguous_all22_bf16_param_2,
	.param .u64 contiguous_all22_bf16_param_3,
	.param .u64 contiguous_all22_bf16_param_4,
	.param .u64 contiguous_all22_bf16_param_5
)
{
	.reg .pred 	%p<49>;
	.reg .b16 	%rs<28>;
	.reg .b32 	%r<15>;
	.reg .b64 	%rd<24>;

	ld.param.u64 	%rd6, [contiguous_all22_bf16_param_0];
	ld.param.u64 	%rd9, [contiguous_all22_bf16_param_1];
	ld.param.u64 	%rd10, [contiguous_all22_bf16_param_2];
	ld.param.u64 	%rd7, [contiguous_all22_bf16_param_3];
	ld.param.u64 	%rd11, [contiguous_all22_bf16_param_4];
	ld.param.u64 	%rd8, [contiguous_all22_bf16_param_5];
	cvta.to.global.u64 	%rd1, %rd9;
	mov.u32 	%r1, %tid.x;
	mov.u32 	%r2, %ctaid.x;
	mov.u32 	%r14, %ntid.x;
	mul.lo.s32 	%r8, %r2, %r14;
	shl.b32 	%r9, %r8, 1;
	add.s32 	%r4, %r9, %r1;
	mov.u32 	%r10, allsdata_bf16;
	add.s32 	%r5, %r10, %r1;
	mov.b16 	%rs1, 1;
	st.shared.u8 	[%r5], %rs1;
	mov.u32 	%r11, %ctaid.y;
	cvt.u64.u32 	%rd12, %r11;
	add.s64 	%rd2, %rd10, %rd12;
	setp.ge.u64 	%p17, %rd2, %rd11;
	@%p17 bra 	$L__BB517_28;
	add.s32 	%r12, %r4, %r14;
	cvt.u64.u32 	%rd3, %r12;
	setp.le.u64 	%p18, %rd7, %rd3;
	@%p18 bra 	$L__BB517_5;
	cvt.u64.u32 	%rd15, %r4;
	mul.lo.s64 	%rd4, %rd2, %rd7;
	add.s64 	%rd16, %rd4, %rd15;
	add.s64 	%rd17, %rd1, %rd16;
	ld.global.u8 	%rs3, [%rd17];
	setp.eq.s16 	%p21, %rs3, 0;
	mov.pred 	%p41, 0;
	@%p21 bra 	$L__BB517_4;
	add.s64 	%rd18, %rd4, %rd3;
	add.s64 	%rd19, %rd1, %rd18;
	ld.global.u8 	%rs4, [%rd19];
	setp.ne.s16 	%p41, %rs4, 0;
$L__BB517_4:
	selp.u16 	%rs5, 1, 0, %p41;
	st.shared.u8 	[%r5], %rs5;
	bra.uni 	$L__BB517_7;
$L__BB517_5:
	cvt.u64.u32 	%rd5, %r4;
	setp.le.u64 	%p19, %rd7, %rd5;
	@%p19 bra 	$L__BB517_7;
	mad.lo.s64 	%rd13, %rd2, %rd7, %rd5;
	add.s64 	%rd14, %rd1, %rd13;
	ld.global.u8 	%rs2, [%rd14];
	st.shared.u8 	[%r5], %rs2;
$L__BB517_7:
	bar.sync 	0;
	setp.lt.u32 	%p22, %r14, 66;
	@%p22 bra 	$L__BB517_13;
$L__BB517_8:
	shr.u32 	%r7, %r14, 1;
	setp.ge.u32 	%p23, %r1, %r7;
	@%p23 bra 	$L__BB517_12;
	ld.shared.u8 	%rs6, [%r5];
	setp.eq.s16 	%p25, %rs6, 0;
	mov.pred 	%p42, 0;
	@%p25 bra 	$L__BB517_11;
	add.s32 	%r13, %r5, %r7;
	ld.shared.u8 	%rs7, [%r13];
	setp.ne.s16 	%p42, %rs7, 0;
$L__BB517_11:
	selp.u16 	%rs8, 1, 0, %p42;
	st.shared.u8 	[%r5], %rs8;
$L__BB517_12:
	bar.sync 	0;
	setp.gt.u32 	%p26, %r14, 131;
	mov.u32 	%r14, %r7;
	@%p26 bra 	$L__BB517_8;
$L__BB517_13:
	setp.gt.u32 	%p27, %r1, 31;
	@%p27 bra 	$L__BB517_28;
	ld.volatile.shared.u8 	%rs9, [%r5];
	setp.eq.s16 	%p29, %rs9, 0;
	mov.pred 	%p43, 0;
	@%p29 bra 	$L__BB517_16;
	ld.volatile.shared.u8 	%rs10, [%r5+32];
	setp.ne.s16 	%p43, %rs10, 0;
$L__BB517_16:
	selp.u16 	%rs11, 1, 0, %p43;
	st.volatile.shared.u8 	[%r5], %rs11;
	ld.volatile.shared.u8 	%rs12, [%r5];
	setp.eq.s16 	%p31, %rs12, 0;
	mov.pred 	%p44, 0;
	@%p31 bra 	$L__BB517_18;
	ld.volatile.shared.u8 	%rs13, [%r5+16];
	setp.ne.s16 	%p44, %rs13, 0;
$L__BB517_18:
	selp.u16 	%rs14, 1, 0, %p44;
	st.volatile.shared.u8 	[%r5], %rs14;
	ld.volatile.shared.u8 	%rs15, [%r5];
	setp.eq.s16 	%p33, %rs15, 0;
	mov.pred 	%p45, 0;
	@%p33 bra 	$L__BB517_20;
	ld.volatile.shared.u8 	%rs16, [%r5+8];
	setp.ne.s16 	%p45, %rs16, 0;
$L__BB517_20:
	selp.u16 	%rs17, 1, 0, %p45;
	st.volatile.shared.u8 	[%r5], %rs17;
	ld.volatile.shared.u8 	%rs18, [%r5];
	setp.eq.s16 	%p35, %rs18, 0;
	mov.pred 	%p46, 0;
	@%p35 bra 	$L__BB517_22;
	ld.volatile.shared.u8 	%rs19, [%r5+4];
	setp.ne.s16 	%p46, %rs19, 0;
$L__BB517_22:
	selp.u16 	%rs20, 1, 0, %p46;
	st.volatile.shared.u8 	[%r5], %rs20;
	ld.volatile.shared.u8 	%rs21, [%r5];
	setp.eq.s16 	%p37, %rs21, 0;
	mov.pred 	%p47, 0;
	@%p37 bra 	$L__BB517_24;
	ld.volatile.shared.u8 	%rs22, [%r5+2];
	setp.ne.s16 	%p47, %rs22, 0;
$L__BB517_24:
	selp.u16 	%rs23, 1, 0, %p47;
	st.volatile.shared.u8 	[%r5], %rs23;
	ld.volatile.shared.u8 	%rs24, [%r5];
	setp.eq.s16 	%p39, %rs24, 0;
	mov.pred 	%p48, 0;
	@%p39 bra 	$L__BB517_26;
	ld.volatile.shared.u8 	%rs25, [%r5+1];
	setp.ne.s16 	%p48, %rs25, 0;
$L__BB517_26:
	selp.u16 	%rs26, 1, 0, %p48;
	st.volatile.shared.u8 	[%r5], %rs26;
	setp.ne.s32 	%p40, %r1, 0;
	@%p40 bra 	$L__BB517_28;
	ld.shared.u8 	%rs27, [allsdata_bf16];
	cvt.u64.u32 	%rd20, %r2;
	mad.lo.s64 	%rd21, %rd8, %rd2, %rd20;
	cvta.to.global.u64 	%rd22, %rd6;
	add.s64 	%rd23, %rd22, %rd21;
	st.global.u8 	[%rd23], %rs27;
$L__BB517_28:
	ret;

}
	// .globl	contiguous_all3_bf16
.visible .entry contiguous_all3_bf16(
	.param .u64 .ptr .align 1 contiguous_all3_bf16_param_0,
	.param .u64 .ptr .align 1 contiguous_all3_bf16_param_1,
	.param .u64 .ptr .align 1 contiguous_all3_bf16_param_2,
	.param .u64 .ptr .align 1 contiguous_all3_bf16_param_3,
	.param .u64 contiguous_all3_bf16_param_4,
	.param .u64 contiguous_all3_bf16_param_5,
	.param .u64 contiguous_all3_bf16_param_6
)
{
	.reg .pred 	%p<81>;
	.reg .b16 	%rs<50>;
	.reg .b32 	%r<188>;
	.reg .b32 	%f<2>;
	.reg .b64 	%rd<307>;

	ld.param.u64 	%rd144, [contiguous_all3_bf16_param_0];
	ld.param.u64 	%rd145, [contiguous_all3_bf16_param_1];
	ld.param.u64 	%rd148, [contiguous_all3_bf16_param_2];
	ld.param.u64 	%rd149, [contiguous_all3_bf16_param_3];
	ld.param.u64 	%rd146, [contiguous_all3_bf16_param_4];
	ld.param.u64 	%rd147, [contiguous_all3_bf16_param_5];
	ld.param.u64 	%rd150, [contiguous_all3_bf16_param_6];
	cvta.to.global.u64 	%rd1, %rd149;
	cvta.to.global.u64 	%rd2, %rd148;
	mov.u32 	%r1, %tid.y;
	mov.u32 	%r2, %ntid.x;
	mov.u32 	%r3, %tid.x;
	mad.lo.s32 	%r70, %r1, %r2, %r3;
	mov.u32 	%r71, %ctaid.x;
	mad.lo.s32 	%r72, %r71, %r2, %r3;
	mov.u32 	%r4, %ctaid.y;
	mov.u32 	%r5, %ntid.y;
	mad.lo.s32 	%r73, %r4, %r5, %r1;
	mov.u32 	%r74, allsdata_bf16;
	add.s32 	%r7, %r74, %r70;
	mov.b16 	%rs16, 1;
	st.shared.u8 	[%r7], %rs16;
	cvt.u64.u32 	%rd3, %r72;
	setp.le.u64 	%p9, %rd147, %rd3;
	cvt.u64.u32 	%rd152, %r73;
	setp.le.u64 	%p10, %rd150, %rd152;
	or.pred  	%p11, %p9, %p10;
	@%p11 bra 	$L__BB518_95;
	cvt.u32.u64 	%r75, %rd3;
	cvt.u32.u64 	%r76, %rd147;
	mad.lo.s32 	%r179, %r73, %r76, %r75;
	cvt.u32.u64 	%r9, %rd146;
	add.s32 	%r178, %r9, -1;
	setp.lt.s32 	%p12, %r178, 0;
	mov.b64 	%rd306, 0;
	@%p12 bra 	$L__BB518_59;
	setp.lt.u32 	%p13, %r178, 7;
	mov.b64 	%rd306, 0;
	@%p13 bra 	$L__BB518_30;
	add.s32 	%r174, %r9, -4;
	and.b32  	%r77, %r9, -8;
	neg.s32 	%r173, %r77;
	mov.b64 	%rd306, 0;
$L__BB518_4:
	.pragma "nounroll";
	add.s32 	%r16, %r174, 3;
	cvt.u64.u32 	%rd5, %r179;
	mul.wide.u32 	%rd157, %r16, 8;
	add.s64 	%rd158, %rd2, %rd157;
	ld.global.u64 	%rd6, [%rd158];
	and.b64  	%rd159, %rd6, -4294967296;
	setp.ne.s64 	%p14, %rd159, 0;
	@%p14 bra 	$L__BB518_6;
	cvt.u32.u64 	%r78, %rd6;
	cvt.u32.u64 	%r79, %rd5;
	div.u32 	%r80, %r79, %r78;
	mul.lo.s32 	%r81, %r80, %r78;
	sub.s32 	%r82, %r79, %r81;
	cvt.u64.u32 	%rd271, %r80;
	cvt.u64.u32 	%rd272, %r82;
	bra.uni 	$L__BB518_7;
$L__BB518_6:
	div.s64 	%rd271, %rd5, %rd6;
	mul.lo.s64 	%rd160, %rd271, %rd6;
	sub.s64 	%rd272, %rd5, %rd160;
$L__BB518_7:
	mul.wide.u32 	%rd161, %r16, 8;
	add.s64 	%rd162, %rd1, %rd161;
	ld.global.u64 	%rd163, [%rd162];
	mad.lo.s64 	%rd13, %rd163, %rd272, %rd306;
	add.s32 	%r17, %r174, 2;
	and.b64  	%rd14, %rd271, 4294967295;
	mul.wide.u32 	%rd164, %r17, 8;
	add.s64 	%rd165, %rd2, %rd164;
	ld.global.u64 	%rd15, [%rd165];
	and.b64  	%rd166, %rd15, -4294967296;
	setp.ne.s64 	%p15, %rd166, 0;
	@%p15 bra 	$L__BB518_9;
	cvt.u32.u64 	%r83, %rd15;
	cvt.u32.u64 	%r84, %rd14;
	div.u32 	%r85, %r84, %r83;
	mul.lo.s32 	%r86, %r85, %r83;
	sub.s32 	%r87, %r84, %r86;
	cvt.u64.u32 	%rd273, %r85;
	cvt.u64.u32 	%rd274, %r87;
	bra.uni 	$L__BB518_10;
$L__BB518_9:
	div.s64 	%rd273, %rd14, %rd15;
	mul.lo.s64 	%rd167, %rd273, %rd15;
	sub.s64 	%rd274, %rd14, %rd167;
$L__BB518_10:
	mul.wide.u32 	%rd168, %r17, 8;
	add.s64 	%rd169, %rd1, %rd168;
	ld.global.u64 	%rd170, [%rd169];
	mad.lo.s64 	%rd22, %rd170, %rd274, %rd13;
	add.s32 	%r18, %r174, 1;
	and.b64  	%rd23, %rd273, 4294967295;
	mul.wide.u32 	%rd171, %r18, 8;
	add.s64 	%rd172, %rd2, %rd171;
	ld.global.u64 	%rd24, [%rd172];
	and.b64  	%rd173, %rd24, -4294967296;
	setp.ne.s64 	%p16, %rd173, 0;
	@%p16 bra 	$L__BB518_12;
	cvt.u32.u64 	%r88, %rd24;
	cvt.u32.u64 	%r89, %rd23;
	div.u32 	%r90, %r89, %r88;
	mul.lo.s32 	%r91, %r90, %r88;
	sub.s32 	%r92, %r89, %r91;
	cvt.u64.u32 	%rd275, %r90;
	cvt.u64.u32 	%rd276, %r92;
	bra.uni 	$L__BB518_13;
$L__BB518_12:
	div.s64 	%rd275, %rd23, %rd24;
	mul.lo.s64 	%rd174, %rd275, %rd24;
	sub.s64 	%rd276, %rd23, %rd174;
$L__BB518_13:
	mul.wide.u32 	%rd175, %r18, 8;
	add.s64 	%rd176, %rd1, %rd175;
	ld.global.u64 	%rd177, [%rd176];
	mad.lo.s64 	%rd31, %rd177, %rd276, %rd22;
	and.b64  	%rd32, %rd275, 4294967295;
	mul.wide.u32 	%rd178, %r174, 8;
	add.s64 	%rd179, %rd2, %rd178;
	ld.global.u64 	%rd33, [%rd179];
	and.b64  	%rd180, %rd33, -4294967296;
	setp.ne.s64 	%p17, %rd180, 0;
	@%p17 bra 	$L__BB518_15;
	cvt.u32.u64 	%r93, %rd33;
	cvt.u32.u64 	%r94, %rd32;
	div.u32 	%r95, %r94, %r93;
	mul.lo.s32 	%r96, %r95, %r93;
	sub.s32 	%r97, %r94, %r96;
	cvt.u64.u32 	%rd277, %r95;
	cvt.u64.u32 	%rd278, %r97;
	bra.uni 	$L__BB518_16;
$L__BB518_15:
	div.s64 	%rd277, %rd32, %rd33;
	mul.lo.s64 	%rd181, %rd277, %rd33;
	sub.s64 	%rd278, %rd32, %rd181;
$L__BB518_16:
	mul.wide.u32 	%rd182, %r174, 8;
	add.s64 	%rd183, %rd1, %rd182;
	ld.global.u64 	%rd184, [%rd183];
	mad.lo.s64 	%rd40, %rd184, %rd278, %rd31;
	add.s32 	%r19, %r174, -1;
	and.b64  	%rd41, %rd277, 4294967295;
	mul.wide.u32 	%rd185, %r19, 8;
	add.s64 	%rd186, %rd2, %rd185;
	ld.global.u64 	%rd42, [%rd186];
	and.b64  	%rd187, %rd42, -4294967296;
	setp.ne.s64 	%p18, %rd187, 0;
	@%p18 bra 	$L__BB518_18;
	cvt.u32.u64 	%r98, %rd42;
	cvt.u32.u64 	%r99, %rd41;
	div.u32 	%r100, %r99, %r98;
	mul.lo.s32 	%r101, %r100, %r98;
	sub.s32 	%r102, %r99, %r101;
	cvt.u64.u32 	%rd279, %r100;
	cvt.u64.u32 	%rd280, %r102;
	bra.uni 	$L__BB518_19;
$L__BB518_18:
	div.s64 	%rd279, %rd41, %rd42;
	mul.lo.s64 	%rd188, %rd279, %rd42;
	sub.s64 	%rd280, %rd41, %rd188;
$L__BB518_19:
	mul.wide.u32 	%rd189, %r19, 8;
	add.s64 	%rd190, %rd1, %rd189;
	ld.global.u64 	%rd191, [%rd190];
	mad.lo.s64 	%rd49, %rd191, %rd280, %rd40;
	add.s32 	%r20, %r174, -2;
	and.b64  	%rd50, %rd279, 4294967295;
	mul.wide.u32 	%rd192, %r20, 8;
	add.s64 	%rd193, %rd2, %rd192;
	ld.global.u64 	%rd51, [%rd193];
	and.b64  	%rd194, %rd51, -4294967296;
	setp.ne.s64 	%p19, %rd194, 0;
	@%p19 bra 	$L__BB518_21;
	cvt.u32.u64 	%r103, %rd51;
	cvt.u32.u64 	%r104, %rd50;
	div.u32 	%r105, %r104, %r103;
	mul.lo.s32 	%r106, %r105, %r103;
	sub.s32 	%r107, %r104, %r106;
	cvt.u64.u32 	%rd281, %r105;
	cvt.u64.u32 	%rd282, %r107;
	bra.uni 	$L__BB518_22;
$L__BB518_21:
	div.s64 	%rd281, %rd50, %rd51;
	mul.lo.s64 	%rd195, %rd281, %rd51;
	sub.s64 	%rd282, %rd50, %rd195;
$L__BB518_22:
	mul.wide.u32 	%rd196, %r20, 8;
	add.s64 	%rd197, %rd1, %rd196;
	ld.global.u64 	%rd198, [%rd197];
	mad.lo.s64 	%rd58, %rd198, %rd282, %rd49;
	add.s32 	%r21, %r174, -3;
	and.b64  	%rd59, %rd281, 4294967295;
	mul.wide.u32 	%rd199, %r21, 8;
	add.s64 	%rd200, %rd2, %rd199;
	ld.global.u64 	%rd60, [%rd200];
	and.b64  	%rd201, %rd60, -4294967296;
	setp.ne.s64 	%p20, %rd201, 0;
	@%p20 bra 	$L__BB518_24;
	cvt.u32.u64 	%r108, %rd60;
	cvt.u32.u64 	%r109, %rd59;
	div.u32 	%r110, %r109, %r108;
	mul.lo.s32 	%r111, %r110, %r108;
	sub.s32 	%r112, %r109, %r111;
	cvt.u64.u32 	%rd283, %r110;
	cvt.u64.u32 	%rd284, %r112;
	bra.uni 	$L__BB518_25;
$L__BB518_24:
	div.s64 	%rd283, %rd59, %rd60;
	mul.lo.s64 	%rd202, %rd283, %rd60;
	sub.s64 	%rd284, %rd59, %rd202;
$L__BB518_25:
	mul.wide.u32 	%rd203, %r21, 8;
	add.s64 	%rd204, %rd1, %rd203;
	ld.global.u64 	%rd205, [%rd204];
	mad.lo.s64 	%rd67, %rd205, %rd284, %rd58;
	and.b64  	%rd68, %rd283, 4294967295;
	add.s32 	%r113, %r174, -4;
	mul.wide.u32 	%rd206, %r113, 8;
	add.s64 	%rd207, %rd2, %rd206;
	ld.global.u64 	%rd69, [%rd207];
	and.b64  	%rd208, %rd69, -4294967296;
	setp.ne.s64 	%p21, %rd208, 0;
	@%p21 bra 	$L__BB518_27;
	cvt.u32.u64 	%r114, %rd69;
	cvt.u32.u64 	%r115, %rd68;
	div.u32 	%r116, %r115, %r114;
	mul.lo.s32 	%r117, %r116, %r114;
	sub.s32 	%r118, %r115, %r117;
	cvt.u64.u32 	%rd285, %r116;
	cvt.u64.u32 	%rd286, %r118;
	bra.uni 	$L__BB518_28;
$L__BB518_27:
	div.s64 	%rd285, %rd68, %rd69;
	mul.lo.s64 	%rd209, %rd285, %rd69;
	sub.s64 	%rd286, %rd68, %rd209;
$L__BB518_28:
	mul.wide.u32 	%rd210, %r113, 8;
	add.s64 	%rd211, %rd1, %rd210;
	ld.global.u64 	%rd212, [%rd211];
	mad.lo.s64 	%rd306, %rd212, %rd286, %rd67;
	cvt.u32.u64 	%r179, %rd285;
	add.s32 	%r174, %r174, -8;
	add.s32 	%r173, %r173, 8;
	setp.ne.s32 	%p22, %r173, 0;
	@%p22 bra 	$L__BB518_4;
	add.s32 	%r178, %r174, 3;
$L__BB518_30:
	and.b32  	%r28, %r9, 7;
	setp.eq.s32 	%p23, %r28, 0;
	@%p23 bra 	$L__BB518_59;
	and.b32  	%r29, %r9, 3;
	setp.lt.u32 	%p24, %r28, 4;
	@%p24 bra 	$L__BB518_45;
	cvt.u64.u32 	%rd79, %r179;
	mul.wide.u32 	%rd214, %r178, 8;
	add.s64 	%rd215, %rd2, %rd214;
	ld.global.u64 	%rd80, [%rd215];
	and.b64  	%rd216, %rd80, -4294967296;
	setp.ne.s64 	%p25, %rd216, 0;
	@%p25 bra 	$L__BB518_34;
	cvt.u32.u64 	%r120, %rd80;
	cvt.u32.u64 	%r121, %rd79;
	div.u32 	%r122, %r121, %r120;
	mul.lo.s32 	%r123, %r122, %r120;
	sub.s32 	%r124, %r121, %r123;
	cvt.u64.u32 	%rd289, %r122;
	cvt.u64.u32 	%rd290, %r124;
	bra.uni 	$L__BB518_35;
$L__BB518_34:
	div.s64 	%rd289, %rd79, %rd80;
	mul.lo.s64 	%rd217, %rd289, %rd80;
	sub.s64 	%rd290, %rd79, %rd217;
$L__BB518_35:
	mul.wide.u32 	%rd218, %r178, 8;
	add.s64 	%rd219, %rd1, %rd218;
	ld.global.u64 	%rd220, [%rd219];
	mad.lo.s64 	%rd87, %rd220, %rd290, %rd306;
	add.s32 	%r30, %r178, -1;
	and.b64  	%rd88, %rd289, 4294967295;
	mul.wide.u32 	%rd221, %r30, 8;
	add.s64 	%rd222, %rd2, %rd221;
	ld.global.u64 	%rd89, [%rd222];
	and.b64  	%rd223, %rd89, -4294967296;
	setp.ne.s64 	%p26, %rd223, 0;
	@%p26 bra 	$L__BB518_37;
	cvt.u32.u64 	%r125, %rd89;
	cvt.u32.u64 	%r126, %rd88;
	div.u32 	%r127, %r126, %r125;
	mul.lo.s32 	%r128, %r127, %r125;
	sub.s32 	%r129, %r126, %r128;
	cvt.u64.u32 	%rd291, %r127;
	cvt.u64.u32 	%rd292, %r129;
	bra.uni 	$L__BB518_38;
$L__BB518_37:
	div.s64 	%rd291, %rd88, %rd89;
	mul.lo.s64 	%rd224, %rd291, %rd89;
	sub.s64 	%rd292, %rd88, %rd224;
$L__BB518_38:
	mul.wide.u32 	%rd225, %r30, 8;
	add.s64 	%rd226, %rd1, %rd225;
	ld.global.u64 	%rd227, [%rd226];
	mad.lo.s64 	%rd96, %rd227, %rd292, %rd87;
	add.s32 	%r31, %r178, -2;
	and.b64  	%rd97, %rd291, 4294967295;
	mul.wide.u32 	%rd228, %r31, 8;
	add.s64 	%rd229, %rd2, %rd228;
	ld.global.u64 	%rd98, [%rd229];
	and.b64  	%rd230, %rd98, -4294967296;
	setp.ne.s64 	%p27, %rd230, 0;
	@%p27 bra 	$L__BB518_40;
	cvt.u32.u64 	%r130, %rd98;
	cvt.u32.u64 	%r131, %rd97;
	div.u32 	%r132, %r131, %r130;
	mul.lo.s32 	%r133, %r132, %r130;
	sub.s32 	%r134, %r131, %r133;
	cvt.u64.u32 	%rd293, %r132;
	cvt.u64.u32 	%rd294, %r134;
	bra.uni 	$L__BB518_41;
$L__BB518_40:
	div.s64 	%rd293, %rd97, %rd98;
	mul.lo.s64 	%rd231, %rd293, %rd98;
	sub.s64 	%rd294, %rd97, %rd231;
$L__BB518_41:
	mul.wide.u32 	%rd232, %r31, 8;
	add.s64 	%rd233, %rd1, %rd232;
	ld.global.u64 	%rd234, [%rd233];
	mad.lo.s64 	%rd105, %rd234, %rd294, %rd96;
	add.s32 	%r32, %r178, -3;
	and.b64  	%rd106, %rd293, 4294967295;
	mul.wide.u32 	%rd235, %r32, 8;
	add.s64 	%rd236, %rd2, %rd235;
	ld.global.u64 	%rd107, [%rd236];
	and.b64  	%rd237, %rd107, -4294967296;
	setp.ne.s64 	%p28, %rd237, 0;
	@%p28 bra 	$L__BB518_43;
	cvt.u32.u64 	%r135, %rd107;
	cvt.u32.u64 	%r136, %rd106;
	div.u32 	%r137, %r136, %r135;
	mul.lo.s32 	%r138, %r137, %r135;
	sub.s32 	%r139, %r136, %r138;
	cvt.u64.u32 	%rd295, %r137;
	cvt.u64.u32 	%rd296, %r139;
	bra.uni 	$L__BB518_44;
$L__BB518_43:
	div.s64 	%rd295, %rd106, %rd107;
	mul.lo.s64 	%rd238, %rd295, %rd107;
	sub.s64 	%rd296, %rd106, %rd238;
$L__BB518_44:
	mul.wide.u32 	%rd239, %r32, 8;
	add.s64 	%rd240, %rd1, %rd239;
	ld.global.u64 	%rd241, [%rd240];
	mad.lo.s64 	%rd306, %rd241, %rd296, %rd105;
	cvt.u32.u64 	%r179, %rd295;
	add.s32 	%r178, %r178, -4;
$L__BB518_45:
	setp.eq.s32 	%p29, %r29, 0;
	@%p29 bra 	$L__BB518_59;
	setp.eq.s32 	%p30, %r29, 1;
	@%p30 bra 	$L__BB518_54;
	cvt.u64.u32 	%rd117, %r179;
	mul.wide.u32 	%rd243, %r178, 8;
	add.s64 	%rd244, %rd2, %rd243;
	ld.global.u64 	%rd118, [%rd244];
	and.b64  	%rd245, %rd118, -4294967296;
	setp.ne.s64 	%p31, %rd245, 0;
	@%p31 bra 	$L__BB518_49;
	cvt.u32.u64 	%r140, %rd118;
	cvt.u32.u64 	%r141, %rd117;
	div.u32 	%r142, %r141, %r140;
	mul.lo.s32 	%r143, %r142, %r140;
	sub.s32 	%r144, %r141, %r143;
	cvt.u64.u32 	%rd299, %r142;
	cvt.u64.u32 	%rd300, %r144;
	bra.uni 	$L__BB518_50;
$L__BB518_49:
	div.s64 	%rd299, %rd117, %rd118;
	mul.lo.s64 	%rd246, %rd299, %rd118;
	sub.s64 	%rd300, %rd117, %rd246;
$L__BB518_50:
	add.s64 	%rd248, %rd1, %rd243;
	ld.global.u64 	%rd249, [%rd248];
	mad.lo.s64 	%rd125, %rd249, %rd300, %rd306;
	add.s32 	%r37, %r178, -1;
	and.b64  	%rd126, %rd299, 4294967295;
	mul.wide.u32 	%rd250, %r37, 8;
	add.s64 	%rd251, %rd2, %rd250;
	ld.global.u64 	%rd127, [%rd251];
	and.b64  	%rd252, %rd127, -4294967296;
	setp.ne.s64 	%p32, %rd252, 0;
	@%p32 bra 	$L__BB518_52;
	cvt.u32.u64 	%r145, %rd127;
	cvt.u32.u64 	%r146, %rd126;
	div.u32 	%r147, %r146, %r145;
	mul.lo.s32 	%r148, %r147, %r145;
	sub.s32 	%r149, %r146, %r148;
	cvt.u64.u32 	%rd301, %r147;
	cvt.u64.u32 	%rd302, %r149;
	bra.uni 	$L__BB518_53;
$L__BB518_52:
	div.s64 	%rd301, %rd126, %rd127;
	mul.lo.s64 	%rd253, %rd301, %rd127;
	sub.s64 	%rd302, %rd126, %rd253;
$L__BB518_53:
	add.s64 	%rd255, %rd1, %rd250;
	ld.global.u64 	%rd256, [%rd255];
	mad.lo.s64 	%rd306, %rd256, %rd302, %rd125;
	cvt.u32.u64 	%r179, %rd301;
	add.s32 	%r178, %r178, -2;
$L__BB518_54:
	and.b32  	%r150, %r9, 1;
	setp.eq.b32 	%p33, %r150, 1;
	not.pred 	%p34, %p33;
	@%p34 bra 	$L__BB518_59;
	cvt.u64.u32 	%rd137, %r179;
	mul.wide.u32 	%rd257, %r178, 8;
	add.s64 	%rd258, %rd2, %rd257;
	ld.global.u64 	%rd138, [%rd258];
	and.b64  	%rd259, %rd138, -4294967296;
	setp.ne.s64 	%p35, %rd259, 0;
	@%p35 bra 	$L__BB518_57;
	cvt.u32.u64 	%r151, %rd138;
	cvt.u32.u64 	%r152, %rd137;
	rem.u32 	%r153, %r152, %r151;
	cvt.u64.u32 	%rd305, %r153;
	bra.uni 	$L__BB518_58;
$L__BB518_57:
	rem.s64 	%rd305, %rd137, %rd138;
$L__BB518_58:
	add.s64 	%rd261, %rd1, %rd257;
	ld.global.u64 	%rd262, [%rd261];
	mad.lo.s64 	%rd306, %rd262, %rd305, %rd306;
$L__BB518_59:
	cvta.to.global.u64 	%rd263, %rd145;
	shl.b64 	%rd264, %rd306, 1;
	add.s64 	%rd265, %rd263, %rd264;
	ld.global.u16 	%rs17, [%rd265];
	// begin inline asm
	{ cvt.f32.bf16 %f1, %rs17;}

	// end inline asm
	setp.neu.f32 	%p36, %f1, 0f00000000;
	selp.u16 	%rs18, 1, 0, %p36;
	st.shared.u8 	[%r7], %rs18;
	bar.sync 	0;
	setp.ne.s32 	%p37, %r1, 0;
	@%p37 bra 	$L__BB518_95;
	setp.gt.u32 	%p38, %r5, 1;
	@%p38 bra 	$L__BB518_62;
	mov.u32 	%r154, allsdata_bf16;
	add.s32 	%r155, %r154, %r3;
	ld.shared.u8 	%rs48, [%r155];
	bra.uni 	$L__BB518_94;
$L__BB518_62:
	mov.u32 	%r157, allsdata_bf16;
	add.s32 	%r42, %r157, %r3;
	ld.shared.u8 	%rs48, [%r42];
	add.s32 	%r43, %r5, -1;
	add.s32 	%r158, %r5, -2;
	and.b32  	%r44, %r43, 7;
	setp.lt.u32 	%p39, %r158, 7;
	mov.b32 	%r186, 1;
	@%p39 bra 	$L__BB518_75;
	and.b32  	%r160, %r43, -8;
	neg.s32 	%r184, %r160;
	shl.b32 	%r46, %r2, 3;
	shl.b32 	%r47, %r2, 1;
	mul.lo.s32 	%r48, %r2, 3;
	shl.b32 	%r49, %r2, 2;
	mul.lo.s32 	%r50, %r2, 5;
	mul.lo.s32 	%r51, %r2, 6;
	mul.lo.s32 	%r52, %r2, 7;
	mov.b32 	%r183, 0;
	mov.u32 	%r182, %r42;
$L__BB518_64:
	.pragma "nounroll";
	and.b16  	%rs20, %rs48, 255;
	setp.eq.s16 	%p41, %rs20, 0;
	mov.pred 	%p77, 0;
	@%p41 bra 	$L__BB518_73;
	add.s32 	%r161, %r182, %r2;
	ld.shared.u8 	%rs21, [%r161];
	setp.eq.s16 	%p43, %rs21, 0;
	@%p43 bra 	$L__BB518_73;
	add.s32 	%r162, %r182, %r47;
	ld.shared.u8 	%rs22, [%r162];
	setp.eq.s16 	%p45, %rs22, 0;
	@%p45 bra 	$L__BB518_73;
	add.s32 	%r163, %r182, %r48;
	ld.shared.u8 	%rs23, [%r163];
	setp.eq.s16 	%p47, %rs23, 0;
	@%p47 bra 	$L__BB518_73;
	add.s32 	%r164, %r182, %r49;
	ld.shared.u8 	%rs24, [%r164];
	setp.eq.s16 	%p49, %rs24, 0;
	@%p49 bra 	$L__BB518_73;
	add.s32 	%r165, %r182, %r50;
	ld.shared.u8 	%rs25, [%r165];
	setp.eq.s16 	%p51, %rs25, 0;
	@%p51 bra 	$L__BB518_73;
	add.s32 	%r166, %r182, %r51;
	ld.shared.u8 	%rs26, [%r166];
	setp.eq.s16 	%p53, %rs26, 0;
	@%p53 bra 	$L__BB518_73;
	add.s32 	%r167, %r182, %r52;
	ld.shared.u8 	%rs27, [%r167];
	setp.eq.s16 	%p55, %rs27, 0;
	@%p55 bra 	$L__BB518_73;
	add.s32 	%r168, %r182, %r46;
	ld.shared.u8 	%rs28, [%r168];
	setp.ne.s16 	%p77, %rs28, 0;
$L__BB518_73:
	selp.u16 	%rs48, 1, 0, %p77;
	add.s32 	%r184, %r184, 8;
	add.s32 	%r183, %r183, 8;
	add.s32 	%r182, %r182, %r46;
	setp.ne.s32 	%p56, %r184, 0;
	@%p56 bra 	$L__BB518_64;
	add.s32 	%r186, %r183, 1;
$L__BB518_75:
	setp.eq.s32 	%p57, %r44, 0;
	@%p57 bra 	$L__BB518_93;
	and.b32  	%r61, %r43, 3;
	setp.lt.u32 	%p58, %r44, 4;
	@%p58 bra 	$L__BB518_83;
	and.b16  	%rs30, %rs48, 255;
	setp.eq.s16 	%p60, %rs30, 0;
	mov.pred 	%p78, 0;
	@%p60 bra 	$L__BB518_82;
	mad.lo.s32 	%r62, %r186, %r2, %r42;
	ld.shared.u8 	%rs31, [%r62];
	setp.eq.s16 	%p62, %rs31, 0;
	@%p62 bra 	$L__BB518_82;
	add.s32 	%r63, %r62, %r2;
	ld.shared.u8 	%rs32, [%r63];
	setp.eq.s16 	%p64, %rs32, 0;
	@%p64 bra 	$L__BB518_82;
	add.s32 	%r64, %r63, %r2;
	ld.shared.u8 	%rs33, [%r64];
	setp.eq.s16 	%p66, %rs33, 0;
	@%p66 bra 	$L__BB518_82;
	add.s32 	%r169, %r64, %r2;
	ld.shared.u8 	%rs34, [%r169];
	setp.ne.s16 	%p78, %rs34, 0;
$L__BB518_82:
	add.s32 	%r186, %r186, 4;
	selp.u16 	%rs48, 1, 0, %p78;
$L__BB518_83:
	setp.eq.s32 	%p67, %r61, 0;
	@%p67 bra 	$L__BB518_93;
	setp.eq.s32 	%p68, %r61, 1;
	@%p68 bra 	$L__BB518_89;
	and.b16  	%rs36, %rs48, 255;
	setp.eq.s16 	%p70, %rs36, 0;
	mov.pred 	%p79, 0;
	@%p70 bra 	$L__BB518_88;
	mad.lo.s32 	%r67, %r186, %r2, %r42;
	ld.shared.u8 	%rs37, [%r67];
	setp.eq.s16 	%p72, %rs37, 0;
	@%p72 bra 	$L__BB518_88;
	add.s32 	%r170, %r67, %r2;
	ld.shared.u8 	%rs38, [%r170];
	setp.ne.s16 	%p79, %rs38, 0;
$L__BB518_88:
	add.s32 	%r186, %r186, 2;
	selp.u16 	%rs48, 1, 0, %p79;
$L__BB518_89:
	and.b32  	%r171, %r43, 1;
	setp.eq.b32 	%p73, %r171, 1;
	not.pred 	%p74, %p73;
	@%p74 bra 	$L__BB518_93;
	and.b16  	%rs39, %rs48, 255;
	setp.eq.s16 	%p76, %rs39, 0;
	mov.pred 	%p80, 0;
	@%p76 bra 	$L__BB518_92;
	mad.lo.s32 	%r172, %r186, %r2, %r42;
	ld.shared.u8 	%rs40, [%r172];
	setp.ne.s16 	%p80, %rs40, 0;
$L__BB518_92:
	selp.u16 	%rs48, 1, 0, %p80;
$L__BB518_93:
	st.shared.u8 	[%r42], %rs48;
$L__BB518_94:
	cvt.u64.u32 	%rd266, %r4;
	mad.lo.s64 	%rd267, %rd147, %rd266, %rd3;
	cvta.to.global.u64 	%rd268, %rd144;
	add.s64 	%rd269, %rd268, %rd267;
	st.global.u8 	[%rd269], %rs48;
$L__BB518_95:
	ret;

}
	// .globl	contiguous_all33_bf16
.visible .entry contiguous_all33_bf16(
	.param .u64 .ptr .align 1 contiguous_all33_bf16_param_0,
	.param .u64 .ptr .align 1 contiguous_all33_bf16_param_1,
	.param .u64 contiguous_all33_bf16_param_2,
	.param .u64 contiguous_all33_bf16_param_3,
	.param .u64 contiguous_all33_bf16_param_4
)
{
	.reg .pred 	%p<56>;
	.reg .b16 	%rs<49>;
	.reg .b32 	%r<69>;
	.reg .b64 	%rd<15>;

	ld.param.u64 	%rd2, [contiguous_all33_bf16_param_0];
	ld.param.u64 	%rd3, [contiguous_all33_bf16_param_1];
	ld.param.u64 	%rd4, [contiguous_all33_bf16_param_3];
	ld.param.u64 	%rd5, [contiguous_all33_bf16_param_4];
	mov.u32 	%r1, %tid.y;
	mov.u32 	%r2, %ntid.x;
	mov.u32 	%r3, %tid.x;
	mad.lo.s32 	%r36, %r1, %r2, %r3;
	mov.u32 	%r37, %ctaid.x;
	mad.lo.s32 	%r38, %r37, %r2, %r3;
	mov.u32 	%r4, %ctaid.y;
	mov.u32 	%r5, %ntid.y;
	mad.lo.s32 	%r39, %r4, %r5, %r1;
	mov.u32 	%r40, allsdata_bf16;
	add.s32 	%r7, %r40, %r36;
	mov.b16 	%rs16, 1;
	st.shared.u8 	[%r7], %rs16;
	cvt.u64.u32 	%rd1, %r38;
	setp.le.u64 	%p9, %rd4, %rd1;
	cvt.u64.u32 	%rd7, %r39;
	setp.le.u64 	%p10, %rd5, %rd7;
	or.pred  	%p11, %p9, %p10;
	@%p11 bra 	$L__BB519_37;
	cvt.u32.u64 	%r41, %rd1;
	cvta.to.global.u64 	%rd8, %rd3;
	cvt.u32.u64 	%r42, %rd4;
	mad.lo.s32 	%r43, %r39, %r42, %r41;
	cvt.u64.u32 	%rd9, %r43;
	add.s64 	%rd10, %rd8, %rd9;
	ld.global.u8 	%rs17, [%rd10];
	st.shared.u8 	[%r7], %rs17;
	bar.sync 	0;
	setp.ne.s32 	%p12, %r1, 0;
	@%p12 bra 	$L__BB519_37;
	setp.gt.u32 	%p13, %r5, 1;
	@%p13 bra 	$L__BB519_4;
	add.s32 	%r45, %r40, %r3;
	ld.shared.u8 	%rs47, [%r45];
	bra.uni 	$L__BB519_36;
$L__BB519_4:
	add.s32 	%r8, %r40, %r3;
	ld.shared.u8 	%rs47, [%r8];
	add.s32 	%r9, %r5, -1;
	add.s32 	%r48, %r5, -2;
	and.b32  	%r10, %r9, 7;
	setp.lt.u32 	%p14, %r48, 7;
	mov.b32 	%r67, 1;
	@%p14 bra 	$L__BB519_17;
	and.b32  	%r50, %r9, -8;
	neg.s32 	%r65, %r50;
	shl.b32 	%r12, %r2, 3;
	shl.b32 	%r13, %r2, 1;
	mul.lo.s32 	%r14, %r2, 3;
	shl.b32 	%r15, %r2, 2;
	mul.lo.s32 	%r16, %r2, 5;
	mul.lo.s32 	%r17, %r2, 6;
	mul.lo.s32 	%r18, %r2, 7;
	mov.b32 	%r64, 0;
	mov.u32 	%r63, %r8;
$L__BB519_6:
	.pragma "nounroll";
	and.b16  	%rs19, %rs47, 255;
	setp.eq.s16 	%p16, %rs19, 0;
	mov.pred 	%p52, 0;
	@%p16 bra 	$L__BB519_15;
	add.s32 	%r51, %r63, %r2;
	ld.shared.u8 	%rs20, [%r51];
	setp.eq.s16 	%p18, %rs20, 0;
	@%p18 bra 	$L__BB519_15;
	add.s32 	%r52, %r63, %r13;
	ld.shared.u8 	%rs21, [%r52];
	setp.eq.s16 	%p20, %rs21, 0;
	@%p20 bra 	$L__BB519_15;
	add.s32 	%r53, %r63, %r14;
	ld.shared.u8 	%rs22, [%r53];
	setp.eq.s16 	%p22, %rs22, 0;
	@%p22 bra 	$L__BB519_15;
	add.s32 	%r54, %r63, %r15;
	ld.shared.u8 	%rs23, [%r54];
	setp.eq.s16 	%p24, %rs23, 0;
	@%p24 bra 	$L__BB519_15;
	add.s32 	%r55, %r63, %r16;
	ld.shared.u8 	%rs24, [%r55];
	setp.eq.s16 	%p26, %rs24, 0;
	@%p26 bra 	$L__BB519_15;
	add.s32 	%r56, %r63, %r17;
	ld.shared.u8 	%rs25, [%r56];
	setp.eq.s16 	%p28, %rs25, 0;
	@%p28 bra 	$L__BB519_15;
	add.s32 	%r57, %r63, %r18;
	ld.shared.u8 	%rs26, [%r57];
	setp.eq.s16 	%p30, %rs26, 0;
	@%p30 bra 	$L__BB519_15;
	add.s32 	%r58, %r63, %r12;
	ld.shared.u8 	%rs27, [%r58];
	setp.ne.s16 	%p52, %rs27, 0;
$L__BB519_15:
	selp.u16 	%rs47, 1, 0, %p52;
	add.s32 	%r65, %r65, 8;
	add.s32 	%r64, %r64, 8;
	add.s32 	%r63, %r63, %r12;
	setp.ne.s32 	%p31, %r65, 0;
	@%p31 bra 	$L__BB519_6;
	add.s32 	%r67, %r64, 1;
$L__BB519_17:
	setp.eq.s32 	%p32, %r10, 0;
	@%p32 bra 	$L__BB519_35;
	and.b32  	%r27, %r9, 3;
	setp.lt.u32 	%p33, %r10, 4;
	@%p33 bra 	$L__BB519_25;
	and.b16  	%rs29, %rs47, 255;
	setp.eq.s16 	%p35, %rs29, 0;
	mov.pred 	%p53, 0;
	@%p35 bra 	$L__BB519_24;
	mad.lo.s32 	%r28, %r67, %r2, %r8;
	ld.shared.u8 	%rs30, [%r28];
	setp.eq.s16 	%p37, %rs30, 0;
	@%p37 bra 	$L__BB519_24;
	add.s32 	%r29, %r28, %r2;
	ld.shared.u8 	%rs31, [%r29];
	setp.eq.s16 	%p39, %rs31, 0;
	@%p39 bra 	$L__BB519_24;
	add.s32 	%r30, %r29, %r2;
	ld.shared.u8 	%rs32, [%r30];
	setp.eq.s16 	%p41, %rs32, 0;
	@%p41 bra 	$L__BB519_24;
	add.s32 	%r59, %r30, %r2;
	ld.shared.u8 	%rs33, [%r59];
	setp.ne.s16 	%p53, %rs33, 0;
$L__BB519_24:
	add.s32 	%r67, %r67, 4;
	selp.u16 	%rs47, 1, 0, %p53;
$L__BB519_25:
	setp.eq.s32 	%p42, %r27, 0;
	@%p42 bra 	$L__BB519_35;
	setp.eq.s32 	%p43, %r27, 1;
	@%p43 bra 	$L__BB519_31;
	and.b16  	%rs35, %rs47, 255;
	setp.eq.s16 	%p45, %rs35, 0;
	mov.pred 	%p54, 0;
	@%p45 bra 	$L__BB519_30;
	mad.lo.s32 	%r33, %r67, %r2, %r8;
	ld.shared.u8 	%rs36, [%r33];
	setp.eq.s16 	%p47, %rs36, 0;
	@%p47 bra 	$L__BB519_30;
	add.s32 	%r60, %r33, %r2;
	ld.shared.u8 	%rs37, [%r60];
	setp.ne.s16 	%p54, %rs37, 0;
$L__BB519_30:
	add.s32 	%r67, %r67, 2;
	selp.u16 	%rs47, 1, 0, %p54;
$L__BB519_31:
	and.b32  	%r61, %r9, 1;
	setp.eq.b32 	%p48, %r61, 1;
	not.pred 	%p49, %p48;
	@%p49 bra 	$L__BB519_35;
	and.b16  	%rs38, %rs47, 255;
	setp.eq.s16 	%p51, %rs38, 0;
	mov.pred 	%p55, 0;
	@%p51 bra 	$L__BB519_34;
	mad.lo.s32 	%r62, %r67, %r2, %r8;
	ld.shared.u8 	%rs39, [%r62];
	setp.ne.s16 	%p55, %rs39, 0;
$L__BB519_34:
	selp.u16 	%rs47, 1, 0, %p55;
$L__BB519_35:
	st.shared.u8 	[%r8], %rs47;
$L__BB519_36:
	cvt.u64.u32 	%rd11, %r4;
	mad.lo.s64 	%rd12, %rd4, %rd11, %rd1;
	cvta.to.global.u64 	%rd13, %rd2;
	add.s64 	%rd14, %rd13, %rd12;
	st.global.u8 	[%rd14], %rs47;
$L__BB519_37:
	ret;

}
	// .globl	contiguous_logsumexp_bool
.visible .entry contiguous_logsumexp_bool(
	.param .u64 .ptr .align 1 contiguous_logsumexp_bool_param_0,
	.param .u64 .ptr .align 1 contiguous_logsumexp_bool_param_1,
	.param .u64 contiguous_logsumexp_bool_param_2
)
{
	.reg .pred 	%p<8>;
	.reg .b16 	%rs<29>;
	.reg .b32 	%r<23>;
	.reg .b32 	%f<38>;
	.reg .b64 	%rd<14>;

	ld.param.u64 	%rd4, [contiguous_logsumexp_bool_param_0];
	ld.param.u64 	%rd6, [contiguous_logsumexp_bool_param_1];
	ld.param.u64 	%rd5, [contiguous_logsumexp_bool_param_2];
	cvta.to.global.u64 	%rd1, %rd6;
	mov.u32 	%r1, %tid.x;
	mov.u32 	%r2, %ctaid.x;
	mov.u32 	%r22, %ntid.x;
	mul.lo.s32 	%r9, %r2, %r22;
	shl.b32 	%r10, %r9, 1;
	add.s32 	%r4, %r10, %r1;
	shl.b32 	%r11, %r1, 1;
	mov.u32 	%r12, logsumexpsdata_bool;
	add.s32 	%r5, %r12, %r11;
	mov.b32 	%r8, 0;
	// begin inline asm
	cvt.rn.f16.s32 %rs1, %r8;
	// end inline asm
	st.shared.u16 	[%r5], %rs1;
	add.s32 	%r13, %r4, %r22;
	cvt.u64.u32 	%rd2, %r13;
	setp.le.u64 	%p1, %rd5, %rd2;
	@%p1 bra 	$L__BB520_2;
	cvt.u64.u32 	%rd8, %r4;
	add.s64 	%rd9, %rd1, %rd8;
	ld.global.s8 	%rs5, [%rd9];
	cvt.rn.f32.s16 	%f15, %rs5;
	fma.rn.f32 	%f16, %f15, 0f3BBB989D, 0f3F000000;
	cvt.sat.f32.f32 	%f17, %f16;
	mov.f32 	%f18, 0f4B400001;
	mov.f32 	%f19, 0f437C0000;
	fma.rm.f32 	%f20, %f17, %f19, %f18;
	add.f32 	%f21, %f20, 0fCB40007F;
	neg.f32 	%f22, %f21;
	fma.rn.f32 	%f23, %f15, 0f3FB8AA3B, %f22;
	fma.rn.f32 	%f24, %f15, 0f32A57060, %f23;
	mov.b32 	%r16, %f20;
	shl.b32 	%r17, %r16, 23;
	mov.b32 	%f25, %r17;
	ex2.approx.ftz.f32 	%f26, %f24;
	add.s64 	%rd10, %rd1, %rd2;
	ld.global.s8 	%rs6, [%rd10];
	cvt.rn.f32.s16 	%f27, %rs6;
	fma.rn.f32 	%f28, %f27, 0f3BBB989D, 0f3F000000;
	cvt.sat.f32.f32 	%f29, %f28;
	fma.rm.f32 	%f30, %f29, %f19, %f18;
	add.f32 	%f31, %f30, 0fCB40007F;
	neg.f32 	%f32, %f31;
	fma.rn.f32 	%f33, %f27, 0f3FB8AA3B, %f32;
	fma.rn.f32 	%f34, %f27, 0f32A57060, %f33;
	mov.b32 	%r18, %f30;
	shl.b32 	%r19, %r18, 23;
	mov.b32 	%f35, %r19;
	ex2.approx.ftz.f32 	%f36, %f34;
	mul.f32 	%f37, %f36, %f35;
	fma.rn.f32 	%f14, %f26, %f25, %f37;
	// begin inline asm
	{  cvt.rn.f16.f32 %rs4, %f14;}

	// end inline asm
	st.shared.u16 	[%r5], %rs4;
	bra.uni 	$L__BB520_4;
$L__BB520_2:
	cvt.u64.u32 	%rd3, %r4;
	setp.le.u64 	%p2, %rd5, %rd3;
	@%p2 bra 	$L__BB520_4;
	add.s64 	%rd7, %rd1, %rd3;
	ld.global.s8 	%rs3, [%rd7];
	cvt.rn.f32.s16 	%f2, %rs3;
	fma.rn.f32 	%f3, %f2, 0f3BBB989D, 0f3F000000;
	cvt.sat.f32.f32 	%f4, %f3;
	mov.f32 	%f5, 0f4B400001;
	mov.f32 	%f6, 0f437C0000;
	fma.rm.f32 	%f7, %f4, %f6, %f5;
	add.f32 	%f8, %f7, 0fCB40007F;
	neg.f32 	%f9, %f8;
	fma.rn.f32 	%f10, %f2, 0f3FB8AA3B, %f9;
	fma.rn.f32 	%f11, %f2, 0f32A57060, %f10;
	mov.b32 	%r14, %f7;
	shl.b32 	%r15, %r14, 23;
	mov.b32 	%f12, %r15;
	ex2.approx.ftz.f32 	%f13, %f11;
	mul.f32 	%f1, %f13, %f12;
	// begin inline asm
	{  cvt.rn.f16.f32 %rs2, %f1;}

	// end inline asm
	st.shared.u16 	[%r5], %rs2;
$L__BB520_4:
	bar.sync 	0;
	setp.lt.u32 	%p3, %r22, 66;
	@%p3 bra 	$L__BB520_8;
$L__BB520_5:
	shr.u32 	%r7, %r22, 1;
	setp.ge.u32 	%p4, %r1, %r7;
	@%p4 bra 	$L__BB520_7;
	ld.shared.u16 	%rs8, [%r5];
	and.b32  	%r20, %r22, 2046;
	add.s32 	%r21, %r5, %r20;
	ld.shared.u16 	%rs9, [%r21];
	// begin inline asm
	{add.f16 %rs7,%rs8,%rs9;
}
	// end inline asm
	st.shared.u16 	[%r5], %rs7;
$L__BB520_7:
	bar.sync 	0;
	setp.gt.u32 	%p5, %r22, 131;
	mov.u32 	%r22, %r7;
	@%p5 bra 	$L__BB520_5;
$L__BB520_8:
	setp.gt.u32 	%p6, %r1, 31;
	@%p6 bra 	$L__BB520_11;
	ld.shared.u16 	%rs11, [%r5];
	ld.shared.u16 	%rs12, [%r5+64];
	// begin inline asm
	{add.f16 %rs10,%rs11,%rs12;
}
	// end inline asm
	st.volatile.shared.u16 	[%r5], %rs10;
	ld.shared.u16 	%rs15, [%r5+32];
	// begin inline asm
	{add.f16 %rs13,%rs10,%rs15;
}
	// end inline asm
	st.volatile.shared.u16 	[%r5], %rs13;
	ld.shared.u16 	%rs18, [%r5+16];
	// begin inline asm
	{add.f16 %rs16,%rs13,%rs18;
}
	// end inline asm
	st.volatile.shared.u16 	[%r5], %rs16;
	ld.shared.u16 	%rs21, [%r5+8];
	// begin inline asm
	{add.f16 %rs19,%rs16,%rs21;
}
	// end inline asm
	st.volatile.shared.u16 	[%r5], %rs19;
	ld.shared.u16 	%rs24, [%r5+4];
	// begin inline asm
	{add.f16 %rs22,%rs19,%rs24;
}
	// end inline asm
	st.volatile.shared.u16 	[%r5], %rs22;
	ld.shared.u16 	%rs27, [%r5+2];
	// begin inline asm
	{add.f16 %rs25,%rs22,%rs27;
}
	// end inline asm
	st.volatile.shared.u16 	[%r5], %rs25;
	setp.ne.s32 	%p7, %r1, 0;
	@%p7 bra 	$L__BB520_11;
	cvta.to.global.u64 	%rd11, %rd4;
	mul.wide.u32 	%rd12, %r2, 2;
	add.s64 	%rd13, %rd11, %rd12;
	ld.shared.u16 	%rs28, [logsumexpsdata_bool];
	st.global.u16 	[%rd13], %rs28;
$L__BB520_11:
	ret;

}
	// .globl	contiguous_cumulate_logsumexp_bool
.visible .entry contiguous_cumulate_logsumexp_bool(
	.param .u64 .ptr .align 1 contiguous_cumulate_logsumexp_bool_param_0,
	.param .u64 .ptr .align 1 contiguous_cumulate_logsumexp_bool_param_1,
	.param .u64 contiguous_cumulate_logsumexp_bool_param_2
)
{
	.reg .pred 	%p<8>;
	.reg .b16 	%rs<28>;
	.reg .b32 	%r<17>;
	.reg .b64 	%rd<16>;

	ld.param.u64 	%rd4, [contiguous_cumulate_logsumexp_bool_param_0];
	ld.param.u64 	%rd6, [contiguous_cumulate_logsumexp_bool_param_1];
	ld.param.u64 	%rd5, [contiguous_cumulate_logsumexp_bool_param_2];
	cvta.to.global.u64 	%rd1, %rd6;
	mov.u32 	%r1, %tid.x;
	mov.u32 	%r2, %ctaid.x;
	mov.u32 	%r16, %ntid.x;
	mul.lo.s32 	%r9, %r2, %r16;
	shl.b32 	%r10, %r9, 1;
	add.s32 	%r4, %r10, %r1;
	shl.b32 	%r11, %r1, 1;
	mov.u32 	%r12, logsumexpsdata_bool;
	add.s32 	%r5, %r12, %r11;
	mov.b32 	%r8, 0;
	// begin inline asm
	cvt.rn.f16.s32 %rs1, %r8;
	// end inline asm
	st.shared.u16 	[%r5], %rs1;
	add.s32 	%r13, %r4, %r16;
	cvt.u64.u32 	%rd2, %r13;
	setp.le.u64 	%p1, %rd5, %rd2;
	@%p1 bra 	$L__BB521_2;
	mul.wide.u32 	%rd9, %r4, 2;
	add.s64 	%rd10, %rd1, %rd9;
	ld.global.u16 	%rs4, [%rd10];
	shl.b64 	%rd11, %rd2, 1;
	add.s64 	%rd12, %rd1, %rd11;
	ld.global.u16 	%rs5, [%rd12];
	// begin inline asm
	{add.f16 %rs3,%rs4,%rs5;
}
	// end inline asm
	st.shared.u16 	[%r5], %rs3;
	bra.uni 	$L__BB521_4;
$L__BB521_2:
	cvt.u64.u32 	%rd3, %r4;
	setp.le.u64 	%p2, %rd5, %rd3;
	@%p2 bra 	$L__BB521_4;
	shl.b64 	%rd7, %rd3, 1;
	add.s64 	%rd8, %rd1, %rd7;
	ld.global.u16 	%rs2, [%rd8];
	st.shared.u16 	[%r5], %rs2;
$L__BB521_4:
	bar.sync 	0;
	setp.lt.u32 	%p3, %r16, 66;
	@%p3 bra 	$L__BB521_8;
$L__BB521_5:
	shr.u32 	%r7, %r16, 1;
	setp.ge.u32 	%p4, %r1, %r7;
	@%p4 bra 	$L__BB521_7;
	ld.shared.u16 	%rs7, [%r5];
	and.b32  	%r14, %r16, 2046;
	add.s32 	%r15, %r5, %r14;
	ld.shared.u16 	%rs8, [%r15];
	// begin inline asm
	{add.f16 %rs6,%rs7,%rs8;
}
	// end inline asm
	st.shared.u16 	[%r5], %rs6;
$L__BB521_7:
	bar.sync 	0;
	setp.gt.u32 	%p5, %r16, 131;
	mov.u32 	%r16, %r7;
	@%p5 bra 	$L__BB521_5;
$L__BB521_8:
	setp.gt.u32 	%p6, %r1, 31;
	@%p6 bra 	$L__BB521_11;
	ld.shared.u16 	%rs10, [%r5];
	ld.shared.u16 	%rs11, [%r5+64];
	// begin inline asm
	{add.f16 %rs9,%rs10,%rs11;
}
	// end inline asm
	st.volatile.shared.u16 	[%r5], %rs9;
	ld.shared.u16 	%rs14, [%r5+32];
	// begin inline asm
	{add.f16 %rs12,%rs9,%rs14;
}
	// end inline asm
	st.volatile.shared.u16 	[%r5], %rs12;
	ld.shared.u16 	%rs17, [%r5+16];
	// begin inline asm
	{add.f16 %rs15,%rs12,%rs17;
}
	// end inline asm
	st.volatile.shared.u16 	[%r5], %rs15;
	ld.shared.u16 	%rs20, [%r5+8];
	// begin inline asm
	{add.f16 %rs18,%rs15,%rs20;
}
	// end inline asm
	st.volatile.shared.u16 	[%r5], %rs18;
	ld.shared.u16 	%rs23, [%r5+4];
	// begin inline asm
	{add.f16 %rs21,%rs18,%rs23;
}
	// end inline asm
	st.volatile.shared.u16 	[%r5], %rs21;
	ld.shared.u16 	%rs26, [%r5+2];
	// begin inline asm
	{add.f16 %rs24,%rs21,%rs26;
}
	// end inline asm
	st.volatile.shared.u16 	[%r5], %rs24;
	setp.ne.s32 	%p7, %r1, 0;
	@%p7 bra 	$L__BB521_11;
	cvta.to.global.u64 	%rd13, %rd4;
	mul.wide.u32 	%rd14, %r2, 2;
	add.s64 	%rd15, %rd13, %rd14;
	ld.shared.u16 	%rs27, [logsumexpsdata_bool];
	st.global.u16 	[%rd15], %rs27;
$L__BB521_11:
	ret;

}
	// .globl	uncontiguous_logsumexp_bool
.visible .entry uncontiguous_logsumexp_bool(
	.param .u64 .ptr .align 1 uncontiguous_logsumexp_bool_param_0,
	.param .u64 .ptr .align 1 uncontiguous_logsumexp_bool_param_1,
	.param .u64 .ptr .align 1 uncontiguous_logsumexp_bool_param_2,
	.param .u64 .ptr .align 1 uncontiguous_logsumexp_bool_param_3,
	.param .u64 uncontiguous_logsumexp_bool_param_4,
	.param .u64 uncontiguous_logsumexp_bool_param_5
)
{
	.reg .pred 	%p<53>;
	.reg .b16 	%rs<29>;
	.reg .b32 	%r<219>;
	.reg .b32 	%f<38>;
	.reg .b64 	%rd<555>;

	ld.param.u64 	%rd260, [uncontiguous_logsumexp_bool_param_0];
	ld.param.u64 	%rd263, [uncontiguous_logsumexp_bool_param_1];
	ld.param.u64 	%rd264, [uncontiguous_logsumexp_bool_param_2];
	ld.param.u64 	%rd265, [uncontiguous_logsumexp_bool_param_3];
	ld.param.u64 	%rd261, [uncontiguous_logsumexp_bool_param_4];
	ld.param.u64 	%rd262, [uncontiguous_logsumexp_bool_param_5];
	cvta.to.global.u64 	%rd1, %rd265;
	cvta.to.global.u64 	%rd2, %rd264;
	cvta.to.global.u64 	%rd3, %rd263;
	mov.u32 	%r1, %tid.x;
	mov.u32 	%r2, %ctaid.x;
	mov.u32 	%r218, %ntid.x;
	mul.lo.s32 	%r53, %r2, %r218;
	shl.b32 	%r54, %r53, 1;
	add.s32 	%r4, %r54, %r1;
	shl.b32 	%r55, %r1, 1;
	mov.u32 	%r56, logsumexpsdata_bool;
	add.s32 	%r5, %r56, %r55;
	mov.b32 	%r52, 0;
	// begin inline asm
	cvt.rn.f16.s32 %rs1, %r52;
	// end inline asm
	st.shared.u16 	[%r5], %rs1;
	add.s32 	%r57, %r4, %r218;
	cvt.u64.u32 	%rd508, %r57;
	setp.le.u64 	%p1, %rd262, %rd508;
	@%p1 bra 	$L__BB522_54;
	cvt.u32.u64 	%r6, %rd261;
	add.s32 	%r212, %r6, -1;
	setp.lt.s32 	%p27, %r212, 0;
	mov.b64 	%rd512, 0;
	mov.u64 	%rd513, %rd512;
	@%p27 bra 	$L__BB522_53;
	cvt.u64.u32 	%rd509, %r4;
	setp.lt.u32 	%p28, %r212, 3;
	mov.b64 	%rd513, 0;
	mov.u64 	%rd512, %rd513;
	@%p28 bra 	$L__BB522_30;
	add.s32 	%r210, %r6, -2;
	and.b32  	%r135, %r6, -4;
	neg.s32 	%r209, %r135;
	mov.b64 	%rd513, 0;
$L__BB522_4:
	.pragma "nounroll";
	add.s32 	%r12, %r210, 1;
	mul.wide.u32 	%rd396, %r12, 8;
	add.s64 	%rd397, %rd2, %rd396;
	ld.global.u64 	%rd10, [%rd397];
	or.b64  	%rd398, %rd509, %rd10;
	and.b64  	%rd399, %rd398, -4294967296;
	setp.ne.s64 	%p29, %rd399, 0;
	@%p29 bra 	$L__BB522_6;
	cvt.u32.u64 	%r136, %rd10;
	cvt.u32.u64 	%r137, %rd509;
	div.u32 	%r138, %r137, %r136;
	mul.lo.s32 	%r139, %r138, %r136;
	sub.s32 	%r140, %r137, %r139;
	cvt.u64.u32 	%rd474, %r138;
	cvt.u64.u32 	%rd475, %r140;
	bra.uni 	$L__BB522_7;
$L__BB522_6:
	div.s64 	%rd474, %rd509, %rd10;
	mul.lo.s64 	%rd400, %rd474, %rd10;
	sub.s64 	%rd475, %rd509, %rd400;
$L__BB522_7:
	mul.wide.u32 	%rd401, %r12, 8;
	add.s64 	%rd402, %rd1, %rd401;
	ld.global.u64 	%rd17, [%rd402];
	mad.lo.s64 	%rd18, %rd17, %rd475, %rd512;
	or.b64  	%rd403, %rd508, %rd10;
	and.b64  	%rd404, %rd403, -4294967296;
	setp.ne.s64 	%p30, %rd404, 0;
	@%p30 bra 	$L__BB522_9;
	cvt.u32.u64 	%r141, %rd10;
	cvt.u32.u64 	%r142, %rd508;
	div.u32 	%r143, %r142, %r141;
	mul.lo.s32 	%r144, %r143, %r141;
	sub.s32 	%r145, %r142, %r144;
	cvt.u64.u32 	%rd476, %r143;
	cvt.u64.u32 	%rd477, %r145;
	bra.uni 	$L__BB522_10;
$L__BB522_9:
	div.s64 	%rd476, %rd508, %rd10;
	mul.lo.s64 	%rd405, %rd476, %rd10;
	sub.s64 	%rd477, %rd508, %rd405;
$L__BB522_10:
	mad.lo.s64 	%rd25, %rd477, %rd17, %rd513;
	add.s32 	%r13, %r210, -2;
	mul.wide.u32 	%rd406, %r210, 8;
	add.s64 	%rd407, %rd2, %rd406;
	ld.global.u64 	%rd26, [%rd407];
	or.b64  	%rd408, %rd474, %rd26;
	and.b64  	%rd409, %rd408, -4294967296;
	setp.ne.s64 	%p31, %rd409, 0;
	@%p31 bra 	$L__BB522_12;
	cvt.u32.u64 	%r146, %rd26;
	cvt.u32.u64 	%r147, %rd474;
	div.u32 	%r148, %r147, %r146;
	mul.lo.s32 	%r149, %r148, %r146;
	sub.s32 	%r150, %r147, %r149;
	cvt.u64.u32 	%rd478, %r148;
	cvt.u64.u32 	%rd479, %r150;
	bra.uni 	$L__BB522_13;
$L__BB522_12:
	div.s64 	%rd478, %rd474, %rd26;
	mul.lo.s64 	%rd410, %rd478, %rd26;
	sub.s64 	%rd479, %rd474, %rd410;
$L__BB522_13:
	mul.wide.u32 	%rd411, %r210, 8;
	add.s64 	%rd412, %rd1, %rd411;
	ld.global.u64 	%rd33, [%rd412];
	mad.lo.s64 	%rd34, %rd33, %rd479, %rd18;
	or.b64  	%rd413, %rd476, %rd26;
	and.b64  	%rd414, %rd413, -4294967296;
	setp.ne.s64 	%p32, %rd414, 0;
	@%p32 bra 	$L__BB522_15;
	cvt.u32.u64 	%r151, %rd26;
	cvt.u32.u64 	%r152, %rd476;
	div.u32 	%r153, %r152, %r151;
	mul.lo.s32 	%r154, %r153, %r151;
	sub.s32 	%r155, %r152, %r154;
	cvt.u64.u32 	%rd480, %r153;
	cvt.u64.u32 	%rd481, %r155;
	bra.uni 	$L__BB522_16;
$L__BB522_15:
	div.s64 	%rd480, %rd476, %rd26;
	mul.lo.s64 	%rd415, %rd480, %rd26;
	sub.s64 	%rd481, %rd476, %rd415;
$L__BB522_16:
	mad.lo.s64 	%rd41, %rd481, %rd33, %rd25;
	add.s32 	%r14, %r210, -1;
	mul.wide.u32 	%rd416, %r14, 8;
	add.s64 	%rd417, %rd2, %rd416;
	ld.global.u64 	%rd42, [%rd417];
	or.b64  	%rd418, %rd478, %rd42;
	and.b64  	%rd419, %rd418, -4294967296;
	setp.ne.s64 	%p33, %rd419, 0;
	@%p33 bra 	$L__BB522_18;
	cvt.u32.u64 	%r156, %rd42;
	cvt.u32.u64 	%r157, %rd478;
	div.u32 	%r158, %r157, %r156;
	mul.lo.s32 	%r159, %r158, %r156;
	sub.s32 	%r160, %r157, %r159;
	cvt.u64.u32 	%rd482, %r158;
	cvt.u64.u32 	%rd483, %r160;
	bra.uni 	$L__BB522_19;
$L__BB522_18:
	div.s64 	%rd482, %rd478, %rd42;
	mul.lo.s64 	%rd420, %rd482, %rd42;
	sub.s64 	%rd483, %rd478, %rd420;
$L__BB522_19:
	mul.wide.u32 	%rd421, %r14, 8;
	add.s64 	%rd422, %rd1, %rd421;
	ld.global.u64 	%rd49, [%rd422];
	mad.lo.s64 	%rd50, %rd49, %rd483, %rd34;
	or.b64  	%rd423, %rd480, %rd42;
	and.b64  	%rd424, %rd423, -4294967296;
	setp.ne.s64 	%p34, %rd424, 0;
	@%p34 bra 	$L__BB522_21;
	cvt.u32.u64 	%r161, %rd42;
	cvt.u32.u64 	%r162, %rd480;
	div.u32 	%r163, %r162, %r161;
	mul.lo.s32 	%r164, %r163, %r161;
	sub.s32 	%r165, %r162, %r164;
	cvt.u64.u32 	%rd484, %r163;
	cvt.u64.u32 	%rd485, %r165;
	bra.uni 	$L__BB522_22;
$L__BB522_21:
	div.s64 	%rd484, %rd480, %rd42;
	mul.lo.s64 	%rd425, %rd484, %rd42;
	sub.s64 	%rd485, %rd480, %rd425;
$L__BB522_22:
	mad.lo.s64 	%rd57, %rd485, %rd49, %rd41;
	mul.wide.u32 	%rd426, %r13, 8;
	add.s64 	%rd427, %rd2, %rd426;
	ld.global.u64 	%rd58, [%rd427];
	or.b64  	%rd428, %rd482, %rd58;
	and.b64  	%rd429, %rd428, -4294967296;
	setp.ne.s64 	%p35, %rd429, 0;
	@%p35 bra 	$L__BB522_24;
	cvt.u32.u64 	%r166, %rd58;
	cvt.u32.u64 	%r167, %rd482;
	div.u32 	%r168, %r167, %r166;
	mul.lo.s32 	%r169, %r168, %r166;
	sub.s32 	%r170, %r167, %r169;
	cvt.u64.u32 	%rd509, %r168;
	cvt.u64.u32 	%rd487, %r170;
	bra.uni 	$L__BB522_25;
$L__BB522_24:
	div.s64 	%rd509, %rd482, %rd58;
	mul.lo.s64 	%rd430, %rd509, %rd58;
	sub.s64 	%rd487, %rd482, %rd430;
$L__BB522_25:
	mul.wide.u32 	%rd431, %r13, 8;
	add.s64 	%rd432, %rd1, %rd431;
	ld.global.u64 	%rd65, [%rd432];
	mad.lo.s64 	%rd512, %rd65, %rd487, %rd50;
	or.b64  	%rd433, %rd484, %rd58;
	and.b64  	%rd434, %rd433, -4294967296;
	setp.ne.s64 	%p36, %rd434, 0;
	@%p36 bra 	$L__BB522_27;
	cvt.u32.u64 	%r171, %rd58;
	cvt.u32.u64 	%r172, %rd484;
	div.u32 	%r173, %r172, %r171;
	mul.lo.s32 	%r174, %r173, %r171;
	sub.s32 	%r175, %r172, %r174;
	cvt.u64.u32 	%rd508, %r173;
	cvt.u64.u32 	%rd489, %r175;
	bra.uni 	$L__BB522_28;
$L__BB522_27:
	div.s64 	%rd508, %rd484, %rd58;
	mul.lo.s64 	%rd435, %rd508, %rd58;
	sub.s64 	%rd489, %rd484, %rd435;
$L__BB522_28:
	mad.lo.s64 	%rd513, %rd489, %rd65, %rd57;
	add.s32 	%r210, %r210, -4;
	add.s32 	%r209, %r209, 4;
	setp.ne.s32 	%p37, %r209, 0;
	@%p37 bra 	$L__BB522_4;
	add.s32 	%r212, %r210, 1;
$L__BB522_30:
	and.b32  	%r19, %r6, 3;
	setp.eq.s32 	%p38, %r19, 0;
	@%p38 bra 	$L__BB522_53;
	setp.eq.s32 	%p39, %r19, 1;
	@%p39 bra 	$L__BB522_45;
	mul.wide.u32 	%rd437, %r212, 8;
	add.s64 	%rd438, %rd2, %rd437;
	ld.global.u64 	%rd80, [%rd438];
	or.b64  	%rd439, %rd509, %rd80;
	and.b64  	%rd440, %rd439, -4294967296;
	setp.ne.s64 	%p40, %rd440, 0;
	@%p40 bra 	$L__BB522_34;
	cvt.u32.u64 	%r176, %rd80;
	cvt.u32.u64 	%r177, %rd509;
	div.u32 	%r178, %r177, %r176;
	mul.lo.s32 	%r179, %r178, %r176;
	sub.s32 	%r180, %r177, %r179;
	cvt.u64.u32 	%rd496, %r178;
	cvt.u64.u32 	%rd497, %r180;
	bra.uni 	$L__BB522_35;
$L__BB522_34:
	div.s64 	%rd496, %rd509, %rd80;
	mul.lo.s64 	%rd441, %rd496, %rd80;
	sub.s64 	%rd497, %rd509, %rd441;
$L__BB522_35:
	add.s64 	%rd443, %rd1, %rd437;
	ld.global.u64 	%rd87, [%rd443];
	mad.lo.s64 	%rd88, %rd87, %rd497, %rd512;
	or.b64  	%rd444, %rd508, %rd80;
	and.b64  	%rd445, %rd444, -4294967296;
	setp.ne.s64 	%p41, %rd445, 0;
	@%p41 bra 	$L__BB522_37;
	cvt.u32.u64 	%r181, %rd80;
	cvt.u32.u64 	%r182, %rd508;
	div.u32 	%r183, %r182, %r181;
	mul.lo.s32 	%r184, %r183, %r181;
	sub.s32 	%r185, %r182, %r184;
	cvt.u64.u32 	%rd498, %r183;
	cvt.u64.u32 	%rd499, %r185;
	bra.uni 	$L__BB522_38;
$L__BB522_37:
	div.s64 	%rd498, %rd508, %rd80;
	mul.lo.s64 	%rd446, %rd498, %rd80;
	sub.s64 	%rd499, %rd508, %rd446;
$L__BB522_38:
	mad.lo.s64 	%rd95, %rd499, %rd87, %rd513;
	add.s32 	%r20, %r212, -1;
	mul.wide.u32 	%rd447, %r20, 8;
	add.s64 	%rd448, %rd2, %rd447;
	ld.global.u64 	%rd96, [%rd448];
	or.b64  	%rd449, %rd496, %rd96;
	and.b64  	%rd450, %rd449, -4294967296;
	setp.ne.s64 	%p42, %rd450, 0;
	@%p42 bra 	$L__BB522_40;
	cvt.u32.u64 	%r186, %rd96;
	cvt.u32.u64 	%r187, %rd496;
	div.u32 	%r188, %r187, %r186;
	mul.lo.s32 	%r189, %r188, %r186;
	sub.s32 	%r190, %r187, %r189;
	cvt.u64.u32 	%rd509, %r188;
	cvt.u64.u32 	%rd501, %r190;
	bra.uni 	$L__BB522_41;
$L__BB522_40:
	div.s64 	%rd509, %rd496, %rd96;
	mul.lo.s64 	%rd451, %rd509, %rd96;
	sub.s64 	%rd501, %rd496, %rd451;
$L__BB522_41:
	add.s64 	%rd453, %rd1, %rd447;
	ld.global.u64 	%rd103, [%rd453];
	mad.lo.s64 	%rd512, %rd103, %rd501, %rd88;
	or.b64  	%rd454, %rd498, %rd96;
	and.b64  	%rd455, %rd454, -4294967296;
	setp.ne.s64 	%p43, %rd455, 0;
	@%p43 bra 	$L__BB522_43;
	cvt.u32.u64 	%r191, %rd96;
	cvt.u32.u64 	%r192, %rd498;
	div.u32 	%r193, %r192, %r191;
	mul.lo.s32 	%r194, %r193, %r191;
	sub.s32 	%r195, %r192, %r194;
	cvt.u64.u32 	%rd508, %r193;
	cvt.u64.u32 	%rd503, %r195;
	bra.uni 	$L__BB522_44;
$L__BB522_43:
	div.s64 	%rd508, %rd498, %rd96;
	mul.lo.s64 	%rd456, %rd508, %rd96;
	sub.s64 	%rd503, %rd498, %rd456;
$L__BB522_44:
	mad.lo.s64 	%rd513, %rd503, %rd103, %rd95;
	add.s32 	%r212, %r212, -2;
$L__BB522_45:
	and.b32  	%r196, %r6, 1;
	setp.eq.b32 	%p44, %r196, 1;
	not.pred 	%p45, %p44;
	@%p45 bra 	$L__BB522_53;
	mul.wide.u32 	%rd457, %r212, 8;
	add.s64 	%rd458, %rd2, %rd457;
	ld.global.u64 	%rd118, [%rd458];
	or.b64  	%rd459, %rd509, %rd118;
	and.b64  	%rd460, %rd459, -4294967296;
	setp.ne.s64 	%p46, %rd460, 0;
	@%p46 bra 	$L__BB522_48;
	cvt.u32.u64 	%r197, %rd118;
	cvt.u32.u64 	%r198, %rd509;
	rem.u32 	%r199, %r198, %r197;
	cvt.u64.u32 	%rd510, %r199;
	bra.uni 	$L__BB522_49;
$L__BB522_48:
	rem.s64 	%rd510, %rd509, %rd118;
$L__BB522_49:
	add.s64 	%rd462, %rd1, %rd457;
	ld.global.u64 	%rd122, [%rd462];
	mad.lo.s64 	%rd512, %rd122, %rd510, %rd512;
	or.b64  	%rd463, %rd508, %rd118;
	and.b64  	%rd464, %rd463, -4294967296;
	setp.ne.s64 	%p47, %rd464, 0;
	@%p47 bra 	$L__BB522_51;
	cvt.u32.u64 	%r200, %rd118;
	cvt.u32.u64 	%r201, %rd508;
	rem.u32 	%r202, %r201, %r200;
	cvt.u64.u32 	%rd511, %r202;
	bra.uni 	$L__BB522_52;
$L__BB522_51:
	rem.s64 	%rd511, %rd508, %rd118;
$L__BB522_52:
	mad.lo.s64 	%rd513, %rd511, %rd122, %rd513;
$L__BB522_53:
	add.s64 	%rd465, %rd3, %rd512;
	ld.global.s8 	%rs5, [%rd465];
	cvt.rn.f32.s16 	%f15, %rs5;
	fma.rn.f32 	%f16, %f15, 0f3BBB989D, 0f3F000000;
	cvt.sat.f32.f32 	%f17, %f16;
	mov.f32 	%f18, 0f4B400001;
	mov.f32 	%f19, 0f437C0000;
	fma.rm.f32 	%f20, %f17, %f19, %f18;
	add.f32 	%f21, %f20, 0fCB40007F;
	neg.f32 	%f22, %f21;
	fma.rn.f32 	%f23, %f15, 0f3FB8AA3B, %f22;
	fma.rn.f32 	%f24, %f15, 0f32A57060, %f23;
	mov.b32 	%r203, %f20;
	shl.b32 	%r204, %r203, 23;
	mov.b32 	%f25, %r204;
	ex2.approx.ftz.f32 	%f26, %f24;
	add.s64 	%rd466, %rd3, %rd513;
	ld.global.s8 	%rs6, [%rd466];
	cvt.rn.f32.s16 	%f27, %rs6;
	fma.rn.f32 	%f28, %f27, 0f3BBB989D, 0f3F000000;
	cvt.sat.f32.f32 	%f29, %f28;
	fma.rm.f32 	%f30, %f29, %f19, %f18;
	add.f32 	%f31, %f30, 0fCB40007F;
	neg.f32 	%f32, %f31;
	fma.rn.f32 	%f33, %f27, 0f3FB8AA3B, %f32;
	fma.rn.f32 	%f34, %f27, 0f32A57060, %f33;
	mov.b32 	%r205, %f30;
	shl.b32 	%r206, %r205, 23;
	mov.b32 	%f35, %r206;
	ex2.approx.ftz.f32 	%f36, %f34;
	mul.f32 	%f37, %f36, %f35;
	fma.rn.f32 	%f14, %f26, %f25, %f37;
	// begin inline asm
	{  cvt.rn.f16.f32 %rs4, %f14;}

	// end inline asm
	st.shared.u16 	[%r5], %rs4;
	bra.uni 	$L__BB522_114;
$L__BB522_54:
	cvt.u64.u32 	%rd545, %r4;
	setp.le.u64 	%p2, %rd262, %rd545;
	@%p2 bra 	$L__BB522_114;
	cvt.u32.u64 	%r23, %rd261;
	add.s32 	%r216, %r23, -1;
	setp.lt.s32 	%p3, %r216, 0;
	mov.b64 	%rd554, 0;
	@%p3 bra 	$L__BB522_113;
	and.b32  	%r25, %r23, 7;
	setp.lt.u32 	%p4, %r216, 7;
	mov.b64 	%rd554, 0;
	@%p4 bra 	$L__BB522_84;
	add.s32 	%r214, %r23, -4;
	and.b32  	%r58, %r23, -8;
	neg.s32 	%r213, %r58;
	mov.b64 	%rd554, 0;
$L__BB522_58:
	.pragma "nounroll";
	add.s32 	%r30, %r214, 3;
	mul.wide.u32 	%rd270, %r30, 8;
	add.s64 	%rd271, %rd2, %rd270;
	ld.global.u64 	%rd133, [%rd271];
	or.b64  	%rd272, %rd545, %rd133;
	and.b64  	%rd273, %rd272, -4294967296;
	setp.ne.s64 	%p5, %rd273, 0;
	@%p5 bra 	$L__BB522_60;
	cvt.u32.u64 	%r59, %rd133;
	cvt.u32.u64 	%r60, %rd545;
	div.u32 	%r61, %r60, %r59;
	mul.lo.s32 	%r62, %r61, %r59;
	sub.s32 	%r63, %r60, %r62;
	cvt.u64.u32 	%rd516, %r61;
	cvt.u64.u32 	%rd517, %r63;
	bra.uni 	$L__BB522_61;
$L__BB522_60:
	div.s64 	%rd516, %rd545, %rd133;
	mul.lo.s64 	%rd274, %rd516, %rd133;
	sub.s64 	%rd517, %rd545, %rd274;
$L__BB522_61:
	add.s64 	%rd276, %rd1, %rd270;
	ld.global.u64 	%rd277, [%rd276];
	mad.lo.s64 	%rd140, %rd277, %rd517, %rd554;
	add.s32 	%r31, %r214, 2;
	mul.wide.u32 	%rd278, %r31, 8;
	add.s64 	%rd279, %rd2, %rd278;
	ld.global.u64 	%rd141, [%rd279];
	or.b64  	%rd280, %rd516, %rd141;
	and.b64  	%rd281, %rd280, -4294967296;
	setp.ne.s64 	%p6, %rd281, 0;
	@%p6 bra 	$L__BB522_63;
	cvt.u32.u64 	%r64, %rd141;
	cvt.u32.u64 	%r65, %rd516;
	div.u32 	%r66, %r65, %r64;
	mul.lo.s32 	%r67, %r66, %r64;
	sub.s32 	%r68, %r65, %r67;
	cvt.u64.u32 	%rd518, %r66;
	cvt.u64.u32 	%rd519, %r68;
	bra.uni 	$L__BB522_64;
$L__BB522_63:
	div.s64 	%rd518, %rd516, %rd141;
	mul.lo.s64 	%rd282, %rd518, %rd141;
	sub.s64 	%rd519, %rd516, %rd282;
$L__BB522_64:
	add.s64 	%rd284, %rd1, %rd278;
	ld.global.u64 	%rd285, [%rd284];
	mad.lo.s64 	%rd148, %rd285, %rd519, %rd140;
	add.s32 	%r32, %r214, 1;
	mul.wide.u32 	%rd286, %r32, 8;
	add.s64 	%rd287, %rd2, %rd286;
	ld.global.u64 	%rd149, [%rd287];
	or.b64  	%rd288, %rd518, %rd149;
	and.b64  	%rd289, %rd288, -4294967296;
	setp.ne.s64 	%p7, %rd289, 0;
	@%p7 bra 	$L__BB522_66;
	cvt.u32.u64 	%r69, %rd149;
	cvt.u32.u64 	%r70, %rd518;
	div.u32 	%r71, %r70, %r69;
	mul.lo.s32 	%r72, %r71, %r69;
	sub.s32 	%r73, %r70, %r72;
	cvt.u64.u32 	%rd520, %r71;
	cvt.u64.u32 	%rd521, %r73;
	bra.uni 	$L__BB522_67;
$L__BB522_66:
	div.s64 	%rd520, %rd518, %rd149;
	mul.lo.s64 	%rd290, %rd520, %rd149;
	sub.s64 	%rd521, %rd518, %rd290;
$L__BB522_67:
	add.s64 	%rd292, %rd1, %rd286;
	ld.global.u64 	%rd293, [%rd292];
	mad.lo.s64 	%rd156, %rd293, %rd521, %rd148;
	add.s32 	%r33, %r214, -4;
	mul.wide.u32 	%rd294, %r214, 8;
	add.s64 	%rd295, %rd2, %rd294;
	ld.global.u64 	%rd157, [%rd295];
	or.b64  	%rd296, %rd520, %rd157;
	and.b64  	%rd297, %rd296, -4294967296;
	setp.ne.s64 	%p8, %rd297, 0;
	@%p8 bra 	$L__BB522_69;
	cvt.u32.u64 	%r74, %rd157;
	cvt.u32.u64 	%r75, %rd520;
	div.u32 	%r76, %r75, %r74;
	mul.lo.s32 	%r77, %r76, %r74;
	sub.s32 	%r78, %r75, %r77;
	cvt.u64.u32 	%rd522, %r76;
	cvt.u64.u32 	%rd523, %r78;
	bra.uni 	$L__BB522_70;
$L__BB522_69:
	div.s64 	%rd522, %rd520, %rd157;
	mul.lo.s64 	%rd298, %rd522, %rd157;
	sub.s64 	%rd523, %rd520, %rd298;
$L__BB522_70:
	add.s64 	%rd300, %rd1, %rd294;
	ld.global.u64 	%rd301, [%rd300];
	mad.lo.s64 	%rd164, %rd301, %rd523, %rd156;
	add.s32 	%r34, %r214, -1;
	mul.wide.u32 	%rd302, %r34, 8;
	add.s64 	%rd303, %rd2, %rd302;
	ld.global.u64 	%rd165, [%rd303];
	or.b64  	%rd304, %rd522, %rd165;
	and.b64  	%rd305, %rd304, -4294967296;
	setp.ne.s64 	%p9, %rd305, 0;
	@%p9 bra 	$L__BB522_72;
	cvt.u32.u64 	%r79, %rd165;
	cvt.u32.u64 	%r80, %rd522;
	div.u32 	%r81, %r80, %r79;
	mul.lo.s32 	%r82, %r81, %r79;
	sub.s32 	%r83, %r80, %r82;
	cvt.u64.u32 	%rd524, %r81;
	cvt.u64.u32 	%rd525, %r83;
	bra.uni 	$L__BB522_73;
$L__BB522_72:
	div.s64 	%rd524, %rd522, %rd165;
	mul.lo.s64 	%rd306, %rd524, %rd165;
	sub.s64 	%rd525, %rd522, %rd306;
$L__BB522_73:
	add.s64 	%rd308, %rd1, %rd302;
	ld.global.u64 	%rd309, [%rd308];
	mad.lo.s64 	%rd172, %rd309, %rd525, %rd164;
	add.s32 	%r35, %r214, -2;
	mul.wide.u32 	%rd310, %r35, 8;
	add.s64 	%rd311, %rd2, %rd310;
	ld.global.u64 	%rd173, [%rd311];
	or.b64  	%rd312, %rd524, %rd173;
	and.b64  	%rd313, %rd312, -4294967296;
	setp.ne.s64 	%p10, %rd313, 0;
	@%p10 bra 	$L__BB522_75;
	cvt.u32.u64 	%r84, %rd173;
	cvt.u32.u64 	%r85, %rd524;
	div.u32 	%r86, %r85, %r84;
	mul.lo.s32 	%r87, %r86, %r84;
	sub.s32 	%r88, %r85, %r87;
	cvt.u64.u32 	%rd526, %r86;
	cvt.u64.u32 	%rd527, %r88;
	bra.uni 	$L__BB522_76;
$L__BB522_75:
	div.s64 	%rd526, %rd524, %rd173;
	mul.lo.s64 	%rd314, %rd526, %rd173;
	sub.s64 	%rd527, %rd524, %rd314;
$L__BB522_76:
	add.s64 	%rd316, %rd1, %rd310;
	ld.global.u64 	%rd317, [%rd316];
	mad.lo.s64 	%rd180, %rd317, %rd527, %rd172;
	add.s32 	%r36, %r214, -3;
	mul.wide.u32 	%rd318, %r36, 8;
	add.s64 	%rd319, %rd2, %rd318;
	ld.global.u64 	%rd181, [%rd319];
	or.b64  	%rd320, %rd526, %rd181;
	and.b64  	%rd321, %rd320, -4294967296;
	setp.ne.s64 	%p11, %rd321, 0;
	@%p11 bra 	$L__BB522_78;
	cvt.u32.u64 	%r89, %rd181;
	cvt.u32.u64 	%r90, %rd526;
	div.u32 	%r91, %r90, %r89;
	mul.lo.s32 	%r92, %r91, %r89;
	sub.s32 	%r93, %r90, %r92;
	cvt.u64.u32 	%rd528, %r91;
	cvt.u64.u32 	%rd529, %r93;
	bra.uni 	$L__BB522_79;
$L__BB522_78:
	div.s64 	%rd528, %rd526, %rd181;
	mul.lo.s64 	%rd322, %rd528, %rd181;
	sub.s64 	%rd529, %rd526, %rd322;
$L__BB522_79:
	add.s64 	%rd324, %rd1, %rd318;
	ld.global.u64 	%rd325, [%rd324];
	mad.lo.s64 	%rd188, %rd325, %rd529, %rd180;
	mul.wide.u32 	%rd326, %r33, 8;
	add.s64 	%rd327, %rd2, %rd326;
	ld.global.u64 	%rd189, [%rd327];
	or.b64  	%rd328, %rd528, %rd189;
	and.b64  	%rd329, %rd328, -4294967296;
	setp.ne.s64 	%p12, %rd329, 0;
	@%p12 bra 	$L__BB522_81;
	cvt.u32.u64 	%r94, %rd189;
	cvt.u32.u64 	%r95, %rd528;
	div.u32 	%r96, %r95, %r94;
	mul.lo.s32 	%r97, %r96, %r94;
	sub.s32 	%r98, %r95, %r97;
	cvt.u64.u32 	%rd545, %r96;
	cvt.u64.u32 	%rd531, %r98;
	bra.uni 	$L__BB522_82;
$L__BB522_81:
	div.s64 	%rd545, %rd528, %rd189;
	mul.lo.s64 	%rd330, %rd545, %rd189;
	sub.s64 	%rd531, %rd528, %rd330;
$L__BB522_82:
	add.s64 	%rd332, %rd1, %rd326;
	ld.global.u64 	%rd333, [%rd332];
	mad.lo.s64 	%rd554, %rd333, %rd531, %rd188;
	add.s32 	%r214, %r214, -8;
	add.s32 	%r213, %r213, 8;
	setp.ne.s32 	%p13, %r213, 0;
	@%p13 bra 	$L__BB522_58;
	add.s32 	%r216, %r214, 3;
$L__BB522_84:
	setp.eq.s32 	%p14, %r25, 0;
	@%p14 bra 	$L__BB522_113;
	and.b32  	%r41, %r23, 3;
	setp.lt.u32 	%p15, %r25, 4;
	@%p15 bra 	$L__BB522_99;
	mul.wide.u32 	%rd335, %r216, 8;
	add.s64 	%rd336, %rd2, %rd335;
	ld.global.u64 	%rd200, [%rd336];
	or.b64  	%rd337, %rd545, %rd200;
	and.b64  	%rd338, %rd337, -4294967296;
	setp.ne.s64 	%p16, %rd338, 0;
	@%p16 bra 	$L__BB522_88;
	cvt.u32.u64 	%r99, %rd200;
	cvt.u32.u64 	%r100, %rd545;
	div.u32 	%r101, %r100, %r99;
	mul.lo.s32 	%r102, %r101, %r99;
	sub.s32 	%r103, %r100, %r102;
	cvt.u64.u32 	%rd535, %r101;
	cvt.u64.u32 	%rd536, %r103;
	bra.uni 	$L__BB522_89;
$L__BB522_88:
	div.s64 	%rd535, %rd545, %rd200;
	mul.lo.s64 	%rd339, %rd535, %rd200;
	sub.s64 	%rd536, %rd545, %rd339;
$L__BB522_89:
	add.s64 	%rd341, %rd1, %rd335;
	ld.global.u64 	%rd342, [%rd341];
	mad.lo.s64 	%rd207, %rd342, %rd536, %rd554;
	add.s32 	%r42, %r216, -1;
	mul.wide.u32 	%rd343, %r42, 8;
	add.s64 	%rd344, %rd2, %rd343;
	ld.global.u64 	%rd208, [%rd344];
	or.b64  	%rd345, %rd535, %rd208;
	and.b64  	%rd346, %rd345, -4294967296;
	setp.ne.s64 	%p17, %rd346, 0;
	@%p17 bra 	$L__BB522_91;
	cvt.u32.u64 	%r104, %rd208;
	cvt.u32.u64 	%r105, %rd535;
	div.u32 	%r106, %r105, %r104;
	mul.lo.s32 	%r107, %r106, %r104;
	sub.s32 	%r108, %r105, %r107;
	cvt.u64.u32 	%rd537, %r106;
	cvt.u64.u32 	%rd538, %r108;
	bra.uni 	$L__BB522_92;
$L__BB522_91:
	div.s64 	%rd537, %rd535, %rd208;
	mul.lo.s64 	%rd347, %rd537, %rd208;
	sub.s64 	%rd538, %rd535, %rd347;
$L__BB522_92:
	add.s64 	%rd349, %rd1, %rd343;
	ld.global.u64 	%rd350, [%rd349];
	mad.lo.s64 	%rd215, %rd350, %rd538, %rd207;
	add.s32 	%r43, %r216, -2;
	mul.wide.u32 	%rd351, %r43, 8;
	add.s64 	%rd352, %rd2, %rd351;
	ld.global.u64 	%rd216, [%rd352];
	or.b64  	%rd353, %rd537, %rd216;
	and.b64  	%rd354, %rd353, -4294967296;
	setp.ne.s64 	%p18, %rd354, 0;
	@%p18 bra 	$L__BB522_94;
	cvt.u32.u64 	%r109, %rd216;
	cvt.u32.u64 	%r110, %rd537;
	div.u32 	%r111, %r110, %r109;
	mul.lo.s32 	%r112, %r111, %r109;
	sub.s32 	%r113, %r110, %r112;
	cvt.u64.u32 	%rd539, %r111;
	cvt.u64.u32 	%rd540, %r113;
	bra.uni 	$L__BB522_95;
$L__BB522_94:
	div.s64 	%rd539, %rd537, %rd216;
	mul.lo.s64 	%rd355, %rd539, %rd216;
	sub.s64 	%rd540, %rd537, %rd355;
$L__BB522_95:
	add.s64 	%rd357, %rd1, %rd351;
	ld.global.u64 	%rd358, [%rd357];
	mad.lo.s64 	%rd223, %rd358, %rd540, %rd215;
	add.s32 	%r44, %r216, -3;
	mul.wide.u32 	%rd359, %r44, 8;
	add.s64 	%rd360, %rd2, %rd359;
	ld.global.u64 	%rd224, [%rd360];
	or.b64  	%rd361, %rd539, %rd224;
	and.b64  	%rd362, %rd361, -4294967296;
	setp.ne.s64 	%p19, %rd362, 0;
	@%p19 bra 	$L__BB522_97;
	cvt.u32.u64 	%r114, %rd224;
	cvt.u32.u64 	%r115, %rd539;
	div.u32 	%r116, %r115, %r114;
	mul.lo.s32 	%r117, %r116, %r114;
	sub.s32 	%r118, %r115, %r117;
	cvt.u64.u32 	%rd545, %r116;
	cvt.u64.u32 	%rd542, %r118;
	bra.uni 	$L__BB522_98;
$L__BB522_97:
	div.s64 	%rd545, %rd539, %rd224;
	mul.lo.s64 	%rd363, %rd545, %rd224;
	sub.s64 	%rd542, %rd539, %rd363;
$L__BB522_98:
	add.s64 	%rd365, %rd1, %rd359;
	ld.global.u64 	%rd366, [%rd365];
	mad.lo.s64 	%rd554, %rd366, %rd542, %rd223;
	add.s32 	%r216, %r216, -4;
$L__BB522_99:
	setp.eq.s32 	%p20, %r41, 0;
	@%p20 bra 	$L__BB522_113;
	setp.eq.s32 	%p21, %r41, 1;
	@%p21 bra 	$L__BB522_108;
	mul.wide.u32 	%rd368, %r216, 8;
	add.s64 	%rd369, %rd2, %rd368;
	ld.global.u64 	%rd235, [%rd369];
	or.b64  	%rd370, %rd545, %rd235;
	and.b64  	%rd371, %rd370, -4294967296;
	setp.ne.s64 	%p22, %rd371, 0;
	@%p22 bra 	$L__BB522_103;
	cvt.u32.u64 	%r119, %rd235;
	cvt.u32.u64 	%r120, %rd545;
	div.u32 	%r121, %r120, %r119;
	mul.lo.s32 	%r122, %r121, %r119;
	sub.s32 	%r123, %r120, %r122;
	cvt.u64.u32 	%rd546, %r121;
	cvt.u64.u32 	%rd547, %r123;
	bra.uni 	$L__BB522_104;
$L__BB522_103:
	div.s64 	%rd546, %rd545, %rd235;
	mul.lo.s64 	%rd372, %rd546, %rd235;
	sub.s64 	%rd547, %rd545, %rd372;
$L__BB522_104:
	add.s64 	%rd374, %rd1, %rd368;
	ld.global.u64 	%rd375, [%rd374];
	mad.lo.s64 	%rd242, %rd375, %rd547, %rd554;
	add.s32 	%r47, %r216, -1;
	mul.wide.u32 	%rd376, %r47, 8;
	add.s64 	%rd377, %rd2, %rd376;
	ld.global.u64 	%rd243, [%rd377];
	or.b64  	%rd378, %rd546, %rd243;
	and.b64  	%rd379, %rd378, -4294967296;
	setp.ne.s64 	%p23, %rd379, 0;
	@%p23 bra 	$L__BB522_106;
	cvt.u32.u64 	%r124, %rd243;
	cvt.u32.u64 	%r125, %rd546;
	div.u32 	%r126, %r125, %r124;
	mul.lo.s32 	%r127, %r126, %r124;
	sub.s32 	%r128, %r125, %r127;
	cvt.u64.u32 	%rd545, %r126;
	cvt.u64.u32 	%rd549, %r128;
	bra.uni 	$L__BB522_107;
$L__BB522_106:
	div.s64 	%rd545, %rd546, %rd243;
	mul.lo.s64 	%rd380, %rd545, %rd243;
	sub.s64 	%rd549, %rd546, %rd380;
$L__BB522_107:
	add.s64 	%rd382, %rd1, %rd376;
	ld.global.u64 	%rd383, [%rd382];
	mad.lo.s64 	%rd554, %rd383, %rd549, %rd242;
	add.s32 	%r216, %r216, -2;
$L__BB522_108:
	and.b32  	%r129, %r23, 1;
	setp.eq.b32 	%p24, %r129, 1;
	not.pred 	%p25, %p24;
	@%p25 bra 	$L__BB522_113;
	mul.wide.u32 	%rd384, %r216, 8;
	add.s64 	%rd385, %rd2, %rd384;
	ld.global.u64 	%rd254, [%rd385];
	or.b64  	%rd386, %rd545, %rd254;
	and.b64  	%rd387, %rd386, -4294967296;
	setp.ne.s64 	%p26, %rd387, 0;
	@%p26 bra 	$L__BB522_111;
	cvt.u32.u64 	%r130, %rd254;
	cvt.u32.u64 	%r131, %rd545;
	rem.u32 	%r132, %r131, %r130;
	cvt.u64.u32 	%rd553, %r132;
	bra.uni 	$L__BB522_112;
$L__BB522_111:
	rem.s64 	%rd553, %rd545, %rd254;
$L__BB522_112:
	add.s64 	%rd389, %rd1, %rd384;
	ld.global.u64 	%rd390, [%rd389];
	mad.lo.s64 	%rd554, %rd390, %rd553, %rd554;
$L__BB522_113:
	add.s64 	%rd391, %rd3, %rd554;
	ld.global.s8 	%rs3, [%rd391];
	cvt.rn.f32.s16 	%f2, %rs3;
	fma.rn.f32 	%f3, %f2, 0f3BBB989D, 0f3F000000;
	cvt.sat.f32.f32 	%f4, %f3;
	mov.f32 	%f5, 0f4B400001;
	mov.f32 	%f6, 0f437C0000;
	fma.rm.f32 	%f7, %f4, %f6, %f5;
	add.f32 	%f8, %f7, 0fCB40007F;
	neg.f32 	%f9, %f8;
	fma.rn.f32 	%f10, %f2, 0f3FB8AA3B, %f9;
	fma.rn.f32 	%f11, %f2, 0f32A57060, %f10;
	mov.b32 	%r133, %f7;
	shl.b32 	%r134, %r133, 23;
	mov.b32 	%f12, %r134;
	ex2.approx.ftz.f32 	%f13, %f11;
	mul.f32 	%f1, %f13, %f12;
	// begin inline asm
	{  cvt.rn.f16.f32 %rs2, %f1;}

	// end inline asm
	st.shared.u16 	[%r5], %rs2;
$L__BB522_114:
	bar.sync 	0;
	setp.lt.u32 	%p48, %r218, 66;
	@%p48 bra 	$L__BB522_118;
$L__BB522_115:
	shr.u32 	%r51, %r218, 1;
	setp.ge.u32 	%p49, %r1, %r51;
	@%p49 bra 	$L__BB522_117;
	ld.shared.u16 	%rs8, [%r5];
	and.b32  	%r207, %r218, 2046;
	add.s32 	%r208, %r5, %r207;
	ld.shared.u16 	%rs9, [%r208];
	// begin inline asm
	{add.f16 %rs7,%rs8,%rs9;
}
	// end inline asm
	st.shared.u16 	[%r5], %rs7;
$L__BB522_117:
	bar.sync 	0;
	setp.gt.u32 	%p50, %r218, 131;
	mov.u32 	%r218, %r51;
	@%p50 bra 	$L__BB522_115;
$L__BB522_118:
	setp.gt.u32 	%p51, %r1, 31;
	@%p51 bra 	$L__BB522_121;
	ld.shared.u16 	%rs11, [%r5];
	ld.shared.u16 	%rs12, [%r5+64];
	// begin inline asm
	{add.f16 %rs10,%rs11,%rs12;
}
	// end inline asm
	st.volatile.shared.u16 	[%r5], %rs10;
	ld.shared.u16 	%rs15, [%r5+32];
	// begin inline asm
	{add.f16 %rs13,%rs10,%rs15;
}
	// end inline asm
	st.volatile.shared.u16 	[%r5], %rs13;
	ld.shared.u16 	%rs18, [%r5+16];
	// begin inline asm
	{add.f16 %rs16,%rs13,%rs18;
}
	// end inline asm
	st.volatile.shared.u16 	[%r5], %rs16;
	ld.shared.u16 	%rs21, [%r5+8];
	// begin inline asm
	{add.f16 %rs19,%rs16,%rs21;
}
	// end inline asm
	st.volatile.shared.u16 	[%r5], %rs19;
	ld.shared.u16 	%rs24, [%r5+4];
	// begin inline asm
	{add.f16 %rs22,%rs19,%rs24;
}
	// end inline asm
	st.volatile.shared.u16 	[%r5], %rs22;
	ld.shared.u16 	%rs27, [%r5+2];
	// begin inline asm
	{add.f16 %rs25,%rs22,%rs27;
}
	// end inline asm
	st.volatile.shared.u16 	[%r5], %rs25;
	setp.ne.s32 	%p52, %r1, 0;
	@%p52 bra 	$L__BB522_121;
	cvta.to.global.u64 	%rd467, %rd260;
	mul.wide.u32 	%rd468, %r2, 2;
	add.s64 	%rd469, %rd467, %rd468;
	ld.shared.u16 	%rs28, [logsumexpsdata_bool];
	st.global.u16 	[%rd469], %rs28;
$L__BB522_121:
	ret;

}
	// .globl	uncontiguous_cumulate_logsumexp_bool
.visible .entry uncontiguous_cumulate_logsumexp_bool(
	.param .u64 .ptr .align 1 uncontiguous_cumulate_logsumexp_bool_param_0,
	.param .u64 .ptr .align 1 uncontiguous_cumulate_logsumexp_bool_param_1,
	.param .u64 .ptr .align 1 uncontiguous_cumulate_logsumexp_bool_param_2,
	.param .u64 .ptr .align 1 uncontiguous_cumulate_logsumexp_bool_param_3,
	.param .u64 uncontiguous_cumulate_logsumexp_bool_param_4,
	.param .u64 uncontiguous_cumulate_logsumexp_bool_param_5
)
{
	.reg .pred 	%p<53>;
	.reg .b16 	%rs<28>;
	.reg .b32 	%r<213>;
	.reg .b64 	%rd<558>;

	ld.param.u64 	%rd260, [uncontiguous_cumulate_logsumexp_bool_param_0];
	ld.param.u64 	%rd263, [uncontiguous_cumulate_logsumexp_bool_param_1];
	ld.param.u64 	%rd264, [uncontiguous_cumulate_logsumexp_bool_param_2];
	ld.param.u64 	%rd265, [uncontiguous_cumulate_logsumexp_bool_param_3];
	ld.param.u64 	%rd261, [uncontiguous_cumulate_logsumexp_bool_param_4];
	ld.param.u64 	%rd262, [uncontiguous_cumulate_logsumexp_bool_param_5];
	cvta.to.global.u64 	%rd1, %rd265;
	cvta.to.global.u64 	%rd2, %rd264;
	cvta.to.global.u64 	%rd3, %rd263;
	mov.u32 	%r1, %tid.x;
	mov.u32 	%r2, %ctaid.x;
	mov.u32 	%r212, %ntid.x;
	mul.lo.s32 	%r53, %r2, %r212;
	shl.b32 	%r54, %r53, 1;
	add.s32 	%r4, %r54, %r1;
	shl.b32 	%r55, %r1, 1;
	mov.u32 	%r56, logsumexpsdata_bool;
	add.s32 	%r5, %r56, %r55;
	mov.b32 	%r52, 0;
	// begin inline asm
	cvt.rn.f16.s32 %rs1, %r52;
	// end inline asm
	st.shared.u16 	[%r5], %rs1;
	add.s32 	%r57, %r4, %r212;
	cvt.u64.u32 	%rd511, %r57;
	setp.le.u64 	%p1, %rd262, %rd511;
	@%p1 bra 	$L__BB523_54;
	cvt.u32.u64 	%r6, %rd261;
	add.s32 	%r206, %r6, -1;
	setp.lt.s32 	%p27, %r206, 0;
	mov.b64 	%rd515, 0;
	mov.u64 	%rd516, %rd515;
	@%p27 bra 	$L__BB523_53;
	cvt.u64.u32 	%rd512, %r4;
	setp.lt.u32 	%p28, %r206, 3;
	mov.b64 	%rd516, 0;
	mov.u64 	%rd515, %rd516;
	@%p28 bra 	$L__BB523_30;
	add.s32 	%r204, %r6, -2;
	and.b32  	%r133, %r6, -4;
	neg.s32 	%r203, %r133;
	mov.b64 	%rd516, 0;
$L__BB523_4:
	.pragma "nounroll";
	add.s32 	%r12, %r204, 1;
	mul.wide.u32 	%rd397, %r12, 8;
	add.s64 	%rd398, %rd2, %rd397;
	ld.global.u64 	%rd10, [%rd398];
	or.b64  	%rd399, %rd512, %rd10;
	and.b64  	%rd400, %rd399, -4294967296;
	setp.ne.s64 	%p29, %rd400, 0;
	@%p29 bra 	$L__BB523_6;
	cvt.u32.u64 	%r134, %rd10;
	cvt.u32.u64 	%r135, %rd512;
	div.u32 	%r136, %r135, %r134;
	mul.lo.s32 	%r137, %r136, %r134;
	sub.s32 	%r138, %r135, %r137;
	cvt.u64.u32 	%rd477, %r136;
	cvt.u64.u32 	%rd478, %r138;
	bra.uni 	$L__BB523_7;
$L__BB523_6:
	div.s64 	%rd477, %rd512, %rd10;
	mul.lo.s64 	%rd401, %rd477, %rd10;
	sub.s64 	%rd478, %rd512, %rd401;
$L__BB523_7:
	mul.wide.u32 	%rd402, %r12, 8;
	add.s64 	%rd403, %rd1, %rd402;
	ld.global.u64 	%rd17, [%rd403];
	mad.lo.s64 	%rd18, %rd17, %rd478, %rd515;
	or.b64  	%rd404, %rd511, %rd10;
	and.b64  	%rd405, %rd404, -4294967296;
	setp.ne.s64 	%p30, %rd405, 0;
	@%p30 bra 	$L__BB523_9;
	cvt.u32.u64 	%r139, %rd10;
	cvt.u32.u64 	%r140, %rd511;
	div.u32 	%r141, %r140, %r139;
	mul.lo.s32 	%r142, %r141, %r139;
	sub.s32 	%r143, %r140, %r142;
	cvt.u64.u32 	%rd479, %r141;
	cvt.u64.u32 	%rd480, %r143;
	bra.uni 	$L__BB523_10;
$L__BB523_9:
	div.s64 	%rd479, %rd511, %rd10;
	mul.lo.s64 	%rd406, %rd479, %rd10;
	sub.s64 	%rd480, %rd511, %rd406;
$L__BB523_10:
	mad.lo.s64 	%rd25, %rd480, %rd17, %rd516;
	add.s32 	%r13, %r204, -2;
	mul.wide.u32 	%rd407, %r204, 8;
	add.s64 	%rd408, %rd2, %rd407;
	ld.global.u64 	%rd26, [%rd408];
	or.b64  	%rd409, %rd477, %rd26;
	and.b64  	%rd410, %rd409, -4294967296;
	setp.ne.s64 	%p31, %rd410, 0;
	@%p31 bra 	$L__BB523_12;
	cvt.u32.u64 	%r144, %rd26;
	cvt.u32.u64 	%r145, %rd477;
	div.u32 	%r146, %r145, %r144;
	mul.lo.s32 	%r147, %r146, %r144;
	sub.s32 	%r148, %r145, %r147;
	cvt.u64.u32 	%rd481, %r146;
	cvt.u64.u32 	%rd482, %r148;
	bra.uni 	$L__BB523_13;
$L__BB523_12:
	div.s64 	%rd481, %rd477, %rd26;
	mul.lo.s64 	%rd411, %rd481, %rd26;
	sub.s64 	%rd482, %rd477, %rd411;
$L__BB523_13:
	mul.wide.u32 	%rd412, %r204, 8;
	add.s64 	%rd413, %rd1, %rd412;
	ld.global.u64 	%rd33, [%rd413];
	mad.lo.s64 	%rd34, %rd33, %rd482, %rd18;
	or.b64  	%rd414, %rd479, %rd26;
	and.b64  	%rd415, %rd414, -4294967296;
	setp.ne.s64 	%p32, %rd415, 0;
	@%p32 bra 	$L__BB523_15;
	cvt.u32.u64 	%r149, %rd26;
	cvt.u32.u64 	%r150, %rd479;
	div.u32 	%r151, %r150, %r149;
	mul.lo.s32 	%r152, %r151, %r149;
	sub.s32 	%r153, %r150, %r152;
	cvt.u64.u32 	%rd483, %r151;
	cvt.u64.u32 	%rd484, %r153;
	bra.uni 	$L__BB523_16;
$L__BB523_15:
	div.s64 	%rd483, %rd479, %rd26;
	mul.lo.s64 	%rd416, %rd483, %rd26;
	sub.s64 	%rd484, %rd479, %rd416;
$L__BB523_16:
	mad.lo.s64 	%rd41, %rd484, %rd33, %rd25;
	add.s32 	%r14, %r204, -1;
	mul.wide.u32 	%rd417, %r14, 8;
	add.s64 	%rd418, %rd2, %rd417;
	ld.global.u64 	%rd42, [%rd418];
	or.b64  	%rd419, %rd481, %rd42;
	and.b64  	%rd420, %rd419, -4294967296;
	setp.ne.s64 	%p33, %rd420, 0;
	@%p33 bra 	$L__BB523_18;
	cvt.u32.u64 	%r154, %rd42;
	cvt.u32.u64 	%r155, %rd481;
	div.u32 	%r156, %r155, %r154;
	mul.lo.s32 	%r157, %r156, %r154;
	sub.s32 	%r158, %r155, %r157;
	cvt.u64.u32 	%rd485, %r156;
	cvt.u64.u32 	%rd486, %r158;
	bra.uni 	$L__BB523_19;
$L__BB523_18:
	div.s64 	%rd485, %rd481, %rd42;
	mul.lo.s64 	%rd421, %rd485, %rd42;
	sub.s64 	%rd486, %rd481, %rd421;
$L__BB523_19:
	mul.wide.u32 	%rd422, %r14, 8;
	add.s64 	%rd423, %rd1, %rd422;
	ld.global.u64 	%rd49, [%rd423];
	mad.lo.s64 	%rd50, %rd49, %rd486, %rd34;
	or.b64  	%rd424, %rd483, %rd42;
	and.b64  	%rd425, %rd424, -4294967296;
	setp.ne.s64 	%p34, %rd425, 0;
	@%p34 bra 	$L__BB523_21;
	cvt.u32.u64 	%r159, %rd42;
	cvt.u32.u64 	%r160, %rd483;
	div.u32 	%r161, %r160, %r159;
	mul.lo.s32 	%r162, %r161, %r159;
	sub.s32 	%r163, %r160, %r162;
	cvt.u64.u32 	%rd487, %r161;
	cvt.u64.u32 	%rd488, %r163;
	bra.uni 	$L__BB523_22;
$L__BB523_21:
	div.s64 	%rd487, %rd483, %rd42;
	mul.lo.s64 	%rd426, %rd487, %rd42;
	sub.s64 	%rd488, %rd483, %rd426;
$L__BB523_22:
	mad.lo.s64 	%rd57, %rd488, %rd49, %rd41;
	mul.wide.u32 	%rd427, %r13, 8;
	add.s64 	%rd428, %rd2, %rd427;
	ld.global.u64 	%rd58, [%rd428];
	or.b64  	%rd429, %rd485, %rd58;
	and.b64  	%rd430, %rd429, -4294967296;
	setp.ne.s64 	%p35, %rd430, 0;
	@%p35 bra 	$L__BB523_24;
	cvt.u32.u64 	%r164, %rd58;
	cvt.u32.u64 	%r165, %rd485;
	div.u32 	%r166, %r165, %r164;
	mul.lo.s32 	%r167, %r166, %r164;
	sub.s32 	%r168, %r165, %r167;
	cvt.u64.u32 	%rd512, %r166;
	cvt.u64.u32 	%rd490, %r168;
	bra.uni 	$L__BB523_25;
$L__BB523_24:
	div.s64 	%rd512, %rd485, %rd58;
	mul.lo.s64 	%rd431, %rd512, %rd58;
	sub.s64 	%rd490, %rd485, %rd431;
$L__BB523_25:
	mul.wide.u32 	%rd432, %r13, 8;
	add.s64 	%rd433, %rd1, %rd432;
	ld.global.u64 	%rd65, [%rd433];
	mad.lo.s64 	%rd515, %rd65, %rd490, %rd50;
	or.b64  	%rd434, %rd487, %rd58;
	and.b64  	%rd435, %rd434, -4294967296;
	setp.ne.s64 	%p36, %rd435, 0;
	@%p36 bra 	$L__BB523_27;
	cvt.u32.u64 	%r169, %rd58;
	cvt.u32.u64 	%r170, %rd487;
	div.u32 	%r171, %r170, %r169;
	mul.lo.s32 	%r172, %r171, %r169;
	sub.s32 	%r173, %r170, %r172;
	cvt.u64.u32 	%rd511, %r171;
	cvt.u64.u32 	%rd492, %r173;
	bra.uni 	$L__BB523_28;
$L__BB523_27:
	div.s64 	%rd511, %rd487, %rd58;
	mul.lo.s64 	%rd436, %rd511, %rd58;
	sub.s64 	%rd492, %rd487, %rd436;
$L__BB523_28:
	mad.lo.s64 	%rd516, %rd492, %rd65, %rd57;
	add.s32 	%r204, %r204, -4;
	add.s32 	%r203, %r203, 4;
	setp.ne.s32 	%p37, %r203, 0;
	@%p37 bra 	$L__BB523_4;
	add.s32 	%r206, %r204, 1;
$L__BB523_30:
	and.b32  	%r19, %r6, 3;
	setp.eq.s32 	%p38, %r19, 0;
	@%p38 bra 	$L__BB523_53;
	setp.eq.s32 	%p39, %r19, 1;
	@%p39 bra 	$L__BB523_45;
	mul.wide.u32 	%rd438, %r206, 8;
	add.s64 	%rd439, %rd2, %rd438;
	ld.global.u64 	%rd80, [%rd439];
	or.b64  	%rd440, %rd512, %rd80;
	and.b64  	%rd441, %rd440, -4294967296;
	setp.ne.s64 	%p40, %rd441, 0;
	@%p40 bra 	$L__BB523_34;
	cvt.u32.u64 	%r174, %rd80;
	cvt.u32.u64 	%r175, %rd512;
	div.u32 	%r176, %r175, %r174;
	mul.lo.s32 	%r177, %r176, %r174;
	sub.s32 	%r178, %r175, %r177;
	cvt.u64.u32 	%rd499, %r176;
	cvt.u64.u32 	%rd500, %r178;
	bra.uni 	$L__BB523_35;
$L__BB523_34:
	div.s64 	%rd499, %rd512, %rd80;
	mul.lo.s64 	%rd442, %rd499, %rd80;
	sub.s64 	%rd500, %rd512, %rd442;
$L__BB523_35:
	add.s64 	%rd444, %rd1, %rd438;
	ld.global.u64 	%rd87, [%rd444];
	mad.lo.s64 	%rd88, %rd87, %rd500, %rd515;
	or.b64  	%rd445, %rd511, %rd80;
	and.b64  	%rd446, %rd445, -4294967296;
	setp.ne.s64 	%p41, %rd446, 0;
	@%p41 bra 	$L__BB523_37;
	cvt.u32.u64 	%r179, %rd80;
	cvt.u32.u64 	%r180, %rd511;
	div.u32 	%r181, %r180, %r179;
	mul.lo.s32 	%r182, %r181, %r179;
	sub.s32 	%r183, %r180, %r182;
	cvt.u64.u32 	%rd501, %r181;
	cvt.u64.u32 	%rd502, %r183;
	bra.uni 	$L__BB523_38;
$L__BB523_37:
	div.s64 	%rd501, %rd511, %rd80;
	mul.lo.s64 	%rd447, %rd501, %rd80;
	sub.s64 	%rd502, %rd511, %rd447;
$L__BB523_38:
	mad.lo.s64 	%rd95, %rd502, %rd87, %rd516;
	add.s32 	%r20, %r206, -1;
	mul.wide.u32 	%rd448, %r20, 8;
	add.s64 	%rd449, %rd2, %rd448;
	ld.global.u64 	%rd96, [%rd449];
	or.b64  	%rd450, %rd499, %rd96;
	and.b64  	%rd451, %rd450, -4294967296;
	setp.ne.s64 	%p42, %rd451, 0;
	@%p42 bra 	$L__BB523_40;
	cvt.u32.u64 	%r184, %rd96;
	cvt.u32.u64 	%r185, %rd499;
	div.u32 	%r186, %r185, %r184;
	mul.lo.s32 	%r187, %r186, %r184;
	sub.s32 	%r188, %r185, %r187;
	cvt.u64.u32 	%rd512, %r186;
	cvt.u64.u32 	%rd504, %r188;
	bra.uni 	$L__BB523_41;
$L__BB523_40:
	div.s64 	%rd512, %rd499, %rd96;
	mul.lo.s64 	%rd452, %rd512, %rd96;
	sub.s64 	%rd504, %rd499, %rd452;
$L__BB523_41:
	add.s64 	%rd454, %rd1, %rd448;
	ld.global.u64 	%rd103, [%rd454];
	mad.lo.s64 	%rd515, %rd103, %rd504, %rd88;
	or.b64  	%rd455, %rd501, %rd96;
	and.b64  	%rd456, %rd455, -4294967296;
	setp.ne.s64 	%p43, %rd456, 0;
	@%p43 bra 	$L__BB523_43;
	cvt.u32.u64 	%r189, %rd96;
	cvt.u32.u64 	%r190, %rd501;
	div.u32 	%r191, %r190, %r189;
	mul.lo.s32 	%r192, %r191, %r189;
	sub.s32 	%r193, %r190, %r192;
	cvt.u64.u32 	%rd511, %r191;
	cvt.u64.u32 	%rd506, %r193;
	bra.uni 	$L__BB523_44;
$L__BB523_43:
	div.s64 	%rd511, %rd501, %rd96;
	mul.lo.s64 	%rd457, %rd511, %rd96;
	sub.s64 	%rd506, %rd501, %rd457;
$L__BB523_44:
	mad.lo.s64 	%rd516, %rd506, %rd103, %rd95;
	add.s32 	%r206, %r206, -2;
$L__BB523_45:
	and.b32  	%r194, %r6, 1;
	setp.eq.b32 	%p44, %r194, 1;
	not.pred 	%p45, %p44;
	@%p45 bra 	$L__BB523_53;
	mul.wide.u32 	%rd458, %r206, 8;
	add.s64 	%rd459, %rd2, %rd458;
	ld.global.u64 	%rd118, [%rd459];
	or.b64  	%rd460, %rd512, %rd118;
	and.b64  	%rd461, %rd460, -4294967296;
	setp.ne.s64 	%p46, %rd461, 0;
	@%p46 bra 	$L__BB523_48;
	cvt.u32.u64 	%r195, %rd118;
	cvt.u32.u64 	%r196, %rd512;
	rem.u32 	%r197, %r196, %r195;
	cvt.u64.u32 	%rd513, %r197;
	bra.uni 	$L__BB523_49;
$L__BB523_48:
	rem.s64 	%rd513, %rd512, %rd118;
$L__BB523_49:
	add.s64 	%rd463, %rd1, %rd458;
	ld.global.u64 	%rd122, [%rd463];
	mad.lo.s64 	%rd515, %rd122, %rd513, %rd515;
	or.b64  	%rd464, %rd511, %rd118;
	and.b64  	%rd465, %rd464, -4294967296;
	setp.ne.s64 	%p47, %rd465, 0;
	@%p47 bra 	$L__BB523_51;
	cvt.u32.u64 	%r198, %rd118;
	cvt.u32.u64 	%r199, %rd511;
	rem.u32 	%r200, %r199, %r198;
	cvt.u64.u32 	%rd514, %r200;
	bra.uni 	$L__BB523_52;
$L__BB523_51:
	rem.s64 	%rd514, %rd511, %rd118;
$L__BB523_52:
	mad.lo.s64 	%rd516, %rd514, %rd122, %rd516;
$L__BB523_53:
	shl.b64 	%rd466, %rd515, 1;
	add.s64 	%rd467, %rd3, %rd466;
	ld.global.u16 	%rs4, [%rd467];
	shl.b64 	%rd468, %rd516, 1;
	add.s64 	%rd469, %rd3, %rd468;
	ld.global.u16 	%rs5, [%rd469];
	// begin inline asm
	{add.f16 %rs3,%rs4,%rs5;
}
	// end inline asm
	st.shared.u16 	[%r5], %rs3;
	bra.uni 	$L__BB523_114;
$L__BB523_54:
	cvt.u64.u32 	%rd548, %r4;
	setp.le.u64 	%p2, %rd262, %rd548;
	@%p2 bra 	$L__BB523_114;
	cvt.u32.u64 	%r23, %rd261;
	add.s32 	%r210, %r23, -1;
	setp.lt.s32 	%p3, %r210, 0;
	mov.b64 	%rd557, 0;
	@%p3 bra 	$L__BB523_113;
	and.b32  	%r25, %r23, 7;
	setp.lt.u32 	%p4, %r210, 7;
	mov.b64 	%rd557, 0;
	@%p4 bra 	$L__BB523_84;
	add.s32 	%r208, %r23, -4;
	and.b32  	%r58, %r23, -8;
	neg.s32 	%r207, %r58;
	mov.b64 	%rd557, 0;
$L__BB523_58:
	.pragma "nounroll";
	add.s32 	%r30, %r208, 3;
	mul.wide.u32 	%rd270, %r30, 8;
	add.s64 	%rd271, %rd2, %rd270;
	ld.global.u64 	%rd133, [%rd271];
	or.b64  	%rd272, %rd548, %rd133;
	and.b64  	%rd273, %rd272, -4294967296;
	setp.ne.s64 	%p5, %rd273, 0;
	@%p5 bra 	$L__BB523_60;
	cvt.u32.u64 	%r59, %rd133;
	cvt.u32.u64 	%r60, %rd548;
	div.u32 	%r61, %r60, %r59;
	mul.lo.s32 	%r62, %r61, %r59;
	sub.s32 	%r63, %r60, %r62;
	cvt.u64.u32 	%rd519, %r61;
	cvt.u64.u32 	%rd520, %r63;
	bra.uni 	$L__BB523_61;
$L__BB523_60:
	div.s64 	%rd519, %rd548, %rd133;
	mul.lo.s64 	%rd274, %rd519, %rd133;
	sub.s64 	%rd520, %rd548, %rd274;
$L__BB523_61:
	add.s64 	%rd276, %rd1, %rd270;
	ld.global.u64 	%rd277, [%rd276];
	mad.lo.s64 	%rd140, %rd277, %rd520, %rd557;
	add.s32 	%r31, %r208, 2;
	mul.wide.u32 	%rd278, %r31, 8;
	add.s64 	%rd279, %rd2, %rd278;
	ld.global.u64 	%rd141, [%rd279];
	or.b64  	%rd280, %rd519, %rd141;
	and.b64  	%rd281, %rd280, -4294967296;
	setp.ne.s64 	%p6, %rd281, 0;
	@%p6 bra 	$L__BB523_63;
	cvt.u32.u64 	%r64, %rd141;
	cvt.u32.u64 	%r65, %rd519;
	div.u32 	%r66, %r65, %r64;
	mul.lo.s32 	%r67, %r66, %r64;
	sub.s32 	%r68, %r65, %r67;
	cvt.u64.u32 	%rd521, %r66;
	cvt.u64.u32 	%rd522, %r68;
	bra.uni 	$L__BB523_64;
$L__BB523_63:
	div.s64 	%rd521, %rd519, %rd141;
	mul.lo.s64 	%rd282, %rd521, %rd141;
	sub.s64 	%rd522, %rd519, %rd282;
$L__BB523_64:
	add.s64 	%rd284, %rd1, %rd278;
	ld.global.u64 	%rd285, [%rd284];
	mad.lo.s64 	%rd148, %rd285, %rd522, %rd140;
	add.s32 	%r32, %r208, 1;
	mul.wide.u32 	%rd286, %r32, 8;
	add.s64 	%rd287, %rd2, %rd286;
	ld.global.u64 	%rd149, [%rd287];
	or.b64  	%rd288, %rd521, %rd149;
	and.b64  	%rd289, %rd288, -4294967296;
	setp.ne.s64 	%p7, %rd289, 0;
	@%p7 bra 	$L__BB523_66;
	cvt.u32.u64 	%r69, %rd149;
	cvt.u32.u64 	%r70, %rd521;
	div.u32 	%r71, %r70, %r69;
	mul.lo.s32 	%r72, %r71, %r69;
	sub.s32 	%r73, %r70, %r72;
	cvt.u64.u32 	%rd523, %r71;
	cvt.u64.u32 	%rd524, %r73;
	bra.uni 	$L__BB523_67;
$L__BB523_66:
	div.s64 	%rd523, %rd521, %rd149;
	mul.lo.s64 	%rd290, %rd523, %rd149;
	sub.s64 	%rd524, %rd521, %rd290;
$L__BB523_67:
	add.s64 	%rd292, %rd1, %rd286;
	ld.global.u64 	%rd293, [%rd292];
	mad.lo.s64 	%rd156, %rd293, %rd524, %rd148;
	add.s32 	%r33, %r208, -4;
	mul.wide.u32 	%rd294, %r208, 8;
	add.s64 	%rd295, %rd2, %rd294;
	ld.global.u64 	%rd157, [%rd295];
	or.b64  	%rd296, %rd523, %rd157;
	and.b64  	%rd297, %rd296, -4294967296;
	setp.ne.s64 	%p8, %rd297, 0;
	@%p8 bra 	$L__BB523_69;
	cvt.u32.u64 	%r74, %rd157;
	cvt.u32.u64 	%r75, %rd523;
	div.u32 	%r76, %r75, %r74;
	mul.lo.s32 	%r77, %r76, %r74;
	sub.s32 	%r78, %r75, %r77;
	cvt.u64.u32 	%rd525, %r76;
	cvt.u64.u32 	%rd526, %r78;
	bra.uni 	$L__BB523_70;
$L__BB523_69:
	div.s64 	%rd525, %rd523, %rd157;
	mul.lo.s64 	%rd298, %rd525, %rd157;
	sub.s64 	%rd526, %rd523, %rd298;
$L__BB523_70:
	add.s64 	%rd300, %rd1, %rd294;
	ld.global.u64 	%rd301, [%rd300];
	mad.lo.s64 	%rd164, %rd301, %rd526, %rd156;
	add.s32 	%r34, %r208, -1;
	mul.wide.u32 	%rd302, %r34, 8;
	add.s64 	%rd303, %rd2, %rd302;
	ld.global.u64 	%rd165, [%rd303];
	or.b64  	%rd304, %rd525, %rd165;
	and.b64  	%rd305, %rd304, -4294967296;
	setp.ne.s64 	%p9, %rd305, 0;
	@%p9 bra 	$L__BB523_72;
	cvt.u32.u64 	%r79, %rd165;
	cvt.u32.u64 	%r80, %rd525;
	div.u32 	%r81, %r80, %r79;
	mul.lo.s32 	%r82, %r81, %r79;
	sub.s32 	%r83, %r80, %r82;
	cvt.u64.u32 	%rd527, %r81;
	cvt.u64.u32 	%rd528, %r83;
	bra.uni 	$L__BB523_73;
$L__BB523_72:
	div.s64 	%rd527, %rd525, %rd165;
	mul.lo.s64 	%rd306, %rd527, %rd165;
	sub.s64 	%rd528, %rd525, %rd306;
$L__BB523_73:
	add.s64 	%rd308, %rd1, %rd302;
	ld.global.u64 	%rd309, [%rd308];
	mad.lo.s64 	%rd172, %rd309, %rd528, %rd164;
	add.s32 	%r35, %r208, -2;
	mul.wide.u32 	%rd310, %r35, 8;
	add.s64 	%rd311, %rd2, %rd310;
	ld.global.u64 	%rd173, [%rd311];
	or.b64  	%rd312, %rd527, %rd173;
	and.b64  	%rd313, %rd312, -4294967296;
	setp.ne.s64 	%p10, %rd313, 0;
	@%p10 bra 	$L__BB523_75;
	cvt.u32.u64 	%r84, %rd173;
	cvt.u32.u64 	%r85, %rd527;
	div.u32 	%r86, %r85, %r84;
	mul.lo.s32 	%r87, %r86, %r84;
	sub.s32 	%r88, %r85, %r87;
	cvt.u64.u32 	%rd529, %r86;
	cvt.u64.u32 	%rd530, %r88;
	bra.uni 	$L__BB523_76;
$L__BB523_75:
	div.s64 	%rd529, %rd527, %rd173;
	mul.lo.s64 	%rd314, %rd529, %rd173;
	sub.s64 	%rd530, %rd527, %rd314;
$L__BB523_76:
	add.s64 	%rd316, %rd1, %rd310;
	ld.global.u64 	%rd317, [%rd316];
	mad.lo.s64 	%rd180, %rd317, %rd530, %rd172;
	add.s32 	%r36, %r208, -3;
	mul.wide.u32 	%rd318, %r36, 8;
	add.s64 	%rd319, %rd2, %rd318;
	ld.global.u64 	%rd181, [%rd319];
	or.b64  	%rd320, %rd529, %rd181;
	and.b64  	%rd321, %rd320, -4294967296;
	setp.ne.s64 	%p11, %rd321, 0;
	@%p11 bra 	$L__BB523_78;
	cvt.u32.u64 	%r89, %rd181;
	cvt.u32.u64 	%r90, %rd529;
	div.u32 	%r91, %r90, %r89;
	mul.lo.s32 	%r92, %r91, %r89;
	sub.s32 	%r93, %r90, %r92;
	cvt.u64.u32 	%rd531, %r91;
	cvt.u64.u32 	%rd532, %r93;
	bra.uni 	$L__BB523_79;
$L__BB523_78:
	div.s64 	%rd531, %rd529, %rd181;
	mul.lo.s64 	%rd322, %rd531, %rd181;
	sub.s64 	%rd532, %rd529, %rd322;
$L__BB523_79:
	add.s64 	%rd324, %rd1, %rd318;
	ld.global.u64 	%rd325, [%rd324];
	mad.lo.s64 	%rd188, %rd325, %rd532, %rd180;
	mul.wide.u32 	%rd326, %r33, 8;
	add.s64 	%rd327, %rd2, %rd326;
	ld.global.u64 	%rd189, [%rd327];
	or.b64  	%rd328, %rd531, %rd189;
	and.b64  	%rd329, %rd328, -4294967296;
	setp.ne.s64 	%p12, %rd329, 0;
	@%p12 bra 	$L__BB523_81;
	cvt.u32.u64 	%r94, %rd189;
	cvt.u32.u64 	%r95, %rd531;
	div.u32 	%r96, %r95, %r94;
	mul.lo.s32 	%r97, %r96, %r94;
	sub.s32 	%r98, %r95, %r97;
	cvt.u64.u32 	%rd548, %r96;
	cvt.u64.u32 	%rd534, %r98;
	bra.uni 	$L__BB523_82;
$L__BB523_81:
	div.s64 	%rd548, %rd531, %rd189;
	mul.lo.s64 	%rd330, %rd548, %rd189;
	sub.s64 	%rd534, %rd531, %rd330;
$L__BB523_82:
	add.s64 	%rd332, %rd1, %rd326;
	ld.global.u64 	%rd333, [%rd332];
	mad.lo.s64 	%rd557, %rd333, %rd534, %rd188;
	add.s32 	%r208, %r208, -8;
	add.s32 	%r207, %r207, 8;
	setp.ne.s32 	%p13, %r207, 0;
	@%p13 bra 	$L__BB523_58;
	add.s32 	%r210, %r208, 3;
$L__BB523_84:
	setp.eq.s32 	%p14, %r25, 0;
	@%p14 bra 	$L__BB523_113;
	and.b32  	%r41, %r23, 3;
	setp.lt.u32 	%p15, %r25, 4;
	@%p15 bra 	$L__BB523_99;
	mul.wide.u32 	%rd335, %r210, 8;
	add.s64 	%rd336, %rd2, %rd335;
	ld.global.u64 	%rd200, [%rd336];
	or.b64  	%rd337, %rd548, %rd200;
	and.b64  	%rd338, %rd337, -4294967296;
	setp.ne.s64 	%p16, %rd338, 0;
	@%p16 bra 	$L__BB523_88;
	cvt.u32.u64 	%r99, %rd200;
	cvt.u32.u64 	%r100, %rd548;
	div.u32 	%r101, %r100, %r99;
	mul.lo.s32 	%r102, %r101, %r99;
	sub.s32 	%r103, %r100, %r102;
	cvt.u64.u32 	%rd538, %r101;
	cvt.u64.u32 	%rd539, %r103;
	bra.uni 	$L__BB523_89;
$L__BB523_88:
	div.s64 	%rd538, %rd548, %rd200;
	mul.lo.s64 	%rd339, %rd538, %rd200;
	sub.s64 	%rd539, %rd548, %rd339;
$L__BB523_89:
	add.s64 	%rd341, %rd1, %rd335;
	ld.global.u64 	%rd342, [%rd341];
	mad.lo.s64 	%rd207, %rd342, %rd539, %rd557;
	add.s32 	%r42, %r210, -1;
	mul.wide.u32 	%rd343, %r42, 8;
	add.s64 	%rd344, %rd2, %rd343;
	ld.global.u64 	%rd208, [%rd344];
	or.b64  	%rd345, %rd538, %rd208;
	and.b64  	%rd346, %rd345, -4294967296;
	setp.ne.s64 	%p17, %rd346, 0;
	@%p17 bra 	$L__BB523_91;
	cvt.u32.u64 	%r104, %rd208;
	cvt.u32.u64 	%r105, %rd538;
	div.u32 	%r106, %r105, %r104;
	mul.lo.s32 	%r107, %r106, %r104;
	sub.s32 	%r108, %r105, %r107;
	cvt.u64.u32 	%rd540, %r106;
	cvt.u64.u32 	%rd541, %r108;
	bra.uni 	$L__BB523_92;
$L__BB523_91:
	div.s64 	%rd540, %rd538, %rd208;
	mul.lo.s64 	%rd347, %rd540, %rd208;
	sub.s64 	%rd541, %rd538, %rd347;
$L__BB523_92:
	add.s64 	%rd349, %rd1, %rd343;
	ld.global.u64 	%rd350, [%rd349];
	mad.lo.s64 	%rd215, %rd350, %rd541, %rd207;
	add.s32 	%r43, %r210, -2;
	mul.wide.u32 	%rd351, %r43, 8;
	add.s64 	%rd352, %rd2, %rd351;
	ld.global.u64 	%rd216, [%rd352];
	or.b64  	%rd353, %rd540, %rd216;
	and.b64  	%rd354, %rd353, -4294967296;
	setp.ne.s64 	%p18, %rd354, 0;
	@%p18 bra 	$L__BB523_94;
	cvt.u32.u64 	%r109, %rd216;
	cvt.u32.u64 	%r110, %rd540;
	div.u32 	%r111, %r110, %r109;
	mul.lo.s32 	%r112, %r111, %r109;
	sub.s32 	%r113, %r110, %r112;
	cvt.u64.u32 	%rd542, %r111;
	cvt.u64.u32 	%rd543, %r113;
	bra.uni 	$L__BB523_95;
$L__BB523_94:
	div.s64 	%rd542, %rd540, %rd216;
	mul.lo.s64 	%rd355, %rd542, %rd216;
	sub.s64 	%rd543, %rd540, %rd355;
$L__BB523_95:
	add.s64 	%rd357, %rd1, %rd351;
	ld.global.u64 	%rd358, [%rd357];
	mad.lo.s64 	%rd223, %rd358, %rd543, %rd215;
	add.s32 	%r44, %r210, -3;
	mul.wide.u32 	%rd359, %r44, 8;
	add.s64 	%rd360, %rd2, %rd359;
	ld.global.u64 	%rd224, [%rd360];
	or.b64  	%rd361, %rd542, %rd224;
	and.b64  	%rd362, %rd361, -4294967296;
	setp.ne.s64 	%p19, %rd362, 0;
	@%p19 bra 	$L__BB523_97;
	cvt.u32.u64 	%r114, %rd224;
	cvt.u32.u64 	%r115, %rd542;
	div.u32 	%r116, %r115, %r114;
	mul.lo.s32 	%r117, %r116, %r114;
	sub.s32 	%r118, %r115, %r117;
	cvt.u64.u32 	%rd548, %r116;
	cvt.u64.u32 	%rd545, %r118;
	bra.uni 	$L__BB523_98;
$L__BB523_97:
	div.s64 	%rd548, %rd542, %rd224;
	mul.lo.s64 	%rd363, %rd548, %rd224;
	sub.s64 	%rd545, %rd542, %rd363;
$L__BB523_98:
	add.s64 	%rd365, %rd1, %rd359;
	ld.global.u64 	%rd366, [%rd365];
	mad.lo.s64 	%rd557, %rd366, %rd545, %rd223;
	add.s32 	%r210, %r210, -4;
$L__BB523_99:
	setp.eq.s32 	%p20, %r41, 0;
	@%p20 bra 	$L__BB523_113;
	setp.eq.s32 	%p21, %r41, 1;
	@%p21 bra 	$L__BB523_108;
	mul.wide.u32 	%rd368, %r210, 8;
	add.s64 	%rd369, %rd2, %rd368;
	ld.global.u64 	%rd235, [%rd369];
	or.b64  	%rd370, %rd548, %rd235;
	and.b64  	%rd371, %rd370, -4294967296;
	setp.ne.s64 	%p22, %rd371, 0;
	@%p22 bra 	$L__BB523_103;
	cvt.u32.u64 	%r119, %rd235;
	cvt.u32.u64 	%r120, %rd548;
	div.u32 	%r121, %r120, %r119;
	mul.lo.s32 	%r122, %r121, %r119;
	sub.s32 	%r123, %r120, %r122;
	cvt.u64.u32 	%rd549, %r121;
	cvt.u64.u32 	%rd550, %r123;
	bra.uni 	$L__BB523_104;
$L__BB523_103:
	div.s64 	%rd549, %rd548, %rd235;
	mul.lo.s64 	%rd372, %rd549, %rd235;
	sub.s64 	%rd550, %rd548, %rd372;
$L__BB523_104:
	add.s64 	%rd374, %rd1, %rd368;
	ld.global.u64 	%rd375, [%rd374];
	mad.lo.s64 	%rd242, %rd375, %rd550, %rd557;
	add.s32 	%r47, %r210, -1;
	mul.wide.u32 	%rd376, %r47, 8;
	add.s64 	%rd377, %rd2, %rd376;
	ld.global.u64 	%rd243, [%rd377];
	or.b64  	%rd378, %rd549, %rd243;
	and.b64  	%rd379, %rd378, -4294967296;
	setp.ne.s64 	%p23, %rd379, 0;
	@%p23 bra 	$L__BB523_106;
	cvt.u32.u64 	%r124, %rd243;
	cvt.u32.u64 	%r125, %rd549;
	div.u32 	%r126, %r125, %r124;
	mul.lo.s32 	%r127, %r126, %r124;
	sub.s32 	%r128, %r125, %r127;
	cvt.u64.u32 	%rd548, %r126;
	cvt.u64.u32 	%rd552, %r128;
	bra.uni 	$L__BB523_107;
$L__BB523_106:
	div.s64 	%rd548, %rd549, %rd243;
	mul.lo.s64 	%rd380, %rd548, %rd243;
	sub.s64 	%rd552, %rd549, %rd380;
$L__BB523_107:
	add.s64 	%rd382, %rd1, %rd376;
	ld.global.u64 	%rd383, [%rd382];
	mad.lo.s64 	%rd557, %rd383, %rd552, %rd242;
	add.s32 	%r210, %r210, -2;
$L__BB523_108:
	and.b32  	%r129, %r23, 1;
	setp.eq.b32 	%p24, %r129, 1;
	not.pred 	%p25, %p24;
	@%p25 bra 	$L__BB523_113;
	mul.wide.u32 	%rd384, %r210, 8;
	add.s64 	%rd385, %rd2, %rd384;
	ld.global.u64 	%rd254, [%rd385];
	or.b64  	%rd386, %rd548, %rd254;
	and.b64  	%rd387, %rd386, -4294967296;
	setp.ne.s64 	%p26, %rd387, 0;
	@%p26 bra 	$L__BB523_111;
	cvt.u32.u64 	%r130, %rd254;
	cvt.u32.u64 	%r131, %rd548;
	rem.u32 	%r132, %r131, %r130;
	cvt.u64.u32 	%rd556, %r132;
	bra.uni 	$L__BB523_112;
$L__BB523_111:
	rem.s64 	%rd556, %rd548, %rd254;
$L__BB523_112:
	add.s64 	%rd389, %rd1, %rd384;
	ld.global.u64 	%rd390, [%rd389];
	mad.lo.s64 	%rd557, %rd390, %rd556, %rd557;
$L__BB523_113:
	shl.b64 	%rd391, %rd557, 1;
	add.s64 	%rd392, %rd3, %rd391;
	ld.global.u16 	%rs2, [%rd392];
	st.shared.u16 	[%r5], %rs2;
$L__BB523_114:
	bar.sync 	0;
	setp.lt.u32 	%p48, %r212, 66;
	@%p48 bra 	$L__BB523_118;
$L__BB523_115:
	shr.u32 	%r51, %r212, 1;
	setp.ge.u32 	%p49, %r1, %r51;
	@%p49 bra 	$L__BB523_117;
	ld.shared.u16 	%rs7, [%r5];
	and.b32  	%r201, %r212, 2046;
	add.s32 	%r202, %r5, %r201;
	ld.shared.u16 	%rs8, [%r202];
	// begin inline asm
	{add.f16 %rs6,%rs7,%rs8;
}
	// end inline asm
	st.shared.u16 	[%r5], %rs6;
$L__BB523_117:
	bar.sync 	0;
	setp.gt.u32 	%p50, %r212, 131;
	mov.u32 	%r212, %r51;
	@%p50 bra 	$L__BB523_115;
$L__BB523_118:
	setp.gt.u32 	%p51, %r1, 31;
	@%p51 bra 	$L__BB523_121;
	ld.shared.u16 	%rs10, [%r5];
	ld.shared.u16 	%rs11, [%r5+64];
	// begin inline asm
	{add.f16 %rs9,%rs10,%rs11;
}
	// end inline asm
	st.volatile.shared.u16 	[%r5], %rs9;
	ld.shared.u16 	%rs14, [%r5+32];
	// begin inline asm
	{add.f16 %rs12,%rs9,%rs14;
}
	// end inline asm
	st.volatile.shared.u16 	[%r5], %rs12;
	ld.shared.u16 	%rs17, [%r5+16];
	// begin inline asm
	{add.f16 %rs15,%rs12,%rs17;
}
	// end inline asm
	st.volatile.shared.u16 	[%r5], %rs15;
	ld.shared.u16 	%rs20, [%r5+8];
	// begin inline asm
	{add.f16 %rs18,%rs15,%rs20;
}
	// end inline asm
	st.volatile.shared.u16 	[%r5], %rs18;
	ld.shared.u16 	%rs23, [%r5+4];
	// begin inline asm
	{add.f16 %rs21,%rs18,%rs23;
}
	// end inline asm
	st.volatile.shared.u16 	[%r5], %rs21;
	ld.shared.u16 	%rs26, [%r5+2];
	// begin inline asm
	{add.f16 %rs24,%rs21,%rs26;
}
	// end inline asm
	st.volatile.shared.u16 	[%r5], %rs24;
	setp.ne.s32 	%p52, %r1, 0;
	@%p52 bra 	$L__BB523_121;
	cvta.to.global.u64 	%rd470, %rd260;
	mul.wide.u32 	%rd471, %r2, 2;
	add.s64 	%rd472, %rd470, %rd471;
	ld.shared.u16 	%rs27, [logsumexpsdata_bool];
	st.global.u16 	[%rd472], %rs27;
$L__BB523_121:
	ret;

}
	// .globl	contiguous_logsumexp2_bool
.visible .entry contiguous_logsumexp2_bool(
	.param .u64 .ptr .align 1 contiguous_logsumexp2_bool_param_0,
	.param .u64 .ptr .align 1 contiguous_logsumexp2_bool_param_1,
	.param .u64 .ptr .align 1 contiguous_logsumexp2_bool_param_2,
	.param .u64 .ptr .align 1 contiguous_logsumexp2_bool_param_3,
	.param .u64 contiguous_logsumexp2_bool_param_4,
	.param .u64 contiguous_logsumexp2_bool_param_5,
	.param .u64 contiguous_logsumexp2_bool_param_6,
	.param .u64 contiguous_logsumexp2_bool_param_7,
	.param .u64 contiguous_logsumexp2_bool_param_8
)
{
	.reg .pred 	%p<54>;
	.reg .b16 	%rs<29>;
	.reg .b32 	%r<220>;
	.reg .b32 	%f<38>;
	.reg .b64 	%rd<567>;

	ld.param.u64 	%rd267, [contiguous_logsumexp2_bool_param_1];
	ld.param.u64 	%rd268, [contiguous_logsumexp2_bool_param_2];
	ld.param.u64 	%rd269, [contiguous_logsumexp2_bool_param_3];
	ld.param.u64 	%rd264, [contiguous_logsumexp2_bool_param_4];
	ld.param.u64 	%rd270, [contiguous_logsumexp2_bool_param_5];
	ld.param.u64 	%rd265, [contiguous_logsumexp2_bool_param_6];
	ld.param.u64 	%rd271, [contiguous_logsumexp2_bool_param_7];
	cvta.to.global.u64 	%rd1, %rd269;
	cvta.to.global.u64 	%rd2, %rd268;
	cvta.to.global.u64 	%rd566, %rd267;
	mov.u32 	%r1, %tid.x;
	mov.u32 	%r2, %ctaid.x;
	mov.u32 	%r219, %ntid.x;
	mul.lo.s32 	%r53, %r2, %r219;
	shl.b32 	%r54, %r53, 1;
	add.s32 	%r4, %r54, %r1;
	shl.b32 	%r55, %r1, 1;
	mov.u32 	%r56, logsumexpsdata_bool;
	add.s32 	%r5, %r56, %r55;
	mov.b32 	%r52, 0;
	// begin inline asm
	cvt.rn.f16.s32 %rs1, %r52;
	// end inline asm
	st.shared.u16 	[%r5], %rs1;
	mov.u32 	%r57, %ctaid.y;
	cvt.u64.u32 	%rd272, %r57;
	add.s64 	%rd4, %rd270, %rd272;
	setp.ge.u64 	%p1, %rd4, %rd271;
	@%p1 bra 	$L__BB524_122;
	add.s32 	%r58, %r4, %r219;
	cvt.u64.u32 	%rd5, %r58;
	setp.le.u64 	%p2, %rd265, %rd5;
	@%p2 bra 	$L__BB524_55;
	cvt.u64.u32 	%rd399, %r4;
	mul.lo.s64 	%rd400, %rd4, %rd265;
	add.s64 	%rd520, %rd400, %rd399;
	add.s64 	%rd518, %rd400, %rd5;
	cvt.u32.u64 	%r6, %rd264;
	add.s32 	%r213, %r6, -1;
	setp.lt.s32 	%p28, %r213, 0;
	mov.b64 	%rd524, 0;
	mov.u64 	%rd525, %rd524;
	@%p28 bra 	$L__BB524_54;
	setp.lt.u32 	%p29, %r213, 3;
	mov.b64 	%rd525, 0;
	mov.u64 	%rd524, %rd525;
	@%p29 bra 	$L__BB524_31;
	add.s32 	%r211, %r6, -2;
	and.b32  	%r136, %r6, -4;
	neg.s32 	%r210, %r136;
	mov.b64 	%rd525, 0;
$L__BB524_5:
	.pragma "nounroll";
	add.s32 	%r12, %r211, 1;
	mul.wide.u32 	%rd404, %r12, 8;
	add.s64 	%rd405, %rd2, %rd404;
	ld.global.u64 	%rd12, [%rd405];
	or.b64  	%rd406, %rd520, %rd12;
	and.b64  	%rd407, %rd406, -4294967296;
	setp.ne.s64 	%p30, %rd407, 0;
	@%p30 bra 	$L__BB524_7;
	cvt.u32.u64 	%r137, %rd12;
	cvt.u32.u64 	%r138, %rd520;
	div.u32 	%r139, %r138, %r137;
	mul.lo.s32 	%r140, %r139, %r137;
	sub.s32 	%r141, %r138, %r140;
	cvt.u64.u32 	%rd486, %r139;
	cvt.u64.u32 	%rd487, %r141;
	bra.uni 	$L__BB524_8;
$L__BB524_7:
	div.s64 	%rd486, %rd520, %rd12;
	mul.lo.s64 	%rd408, %rd486, %rd12;
	sub.s64 	%rd487, %rd520, %rd408;
$L__BB524_8:
	mul.wide.u32 	%rd409, %r12, 8;
	add.s64 	%rd410, %rd1, %rd409;
	ld.global.u64 	%rd19, [%rd410];
	mad.lo.s64 	%rd20, %rd19, %rd487, %rd524;
	or.b64  	%rd411, %rd518, %rd12;
	and.b64  	%rd412, %rd411, -4294967296;
	setp.ne.s64 	%p31, %rd412, 0;
	@%p31 bra 	$L__BB524_10;
	cvt.u32.u64 	%r142, %rd12;
	cvt.u32.u64 	%r143, %rd518;
	div.u32 	%r144, %r143, %r142;
	mul.lo.s32 	%r145, %r144, %r142;
	sub.s32 	%r146, %r143, %r145;
	cvt.u64.u32 	%rd488, %r144;
	cvt.u64.u32 	%rd489, %r146;
	bra.uni 	$L__BB524_11;
$L__BB524_10:
	div.s64 	%rd488, %rd518, %rd12;
	mul.lo.s64 	%rd413, %rd488, %rd12;
	sub.s64 	%rd489, %rd518, %rd413;
$L__BB524_11:
	mad.lo.s64 	%rd27, %rd489, %rd19, %rd525;
	add.s32 	%r13, %r211, -2;
	mul.wide.u32 	%rd414, %r211, 8;
	add.s64 	%rd415, %rd2, %rd414;
	ld.global.u64 	%rd28, [%rd415];
	or.b64  	%rd416, %rd486, %rd28;
	and.b64  	%rd417, %rd416, -4294967296;
	setp.ne.s64 	%p32, %rd417, 0;
	@%p32 bra 	$L__BB524_13;
	cvt.u32.u64 	%r147, %rd28;
	cvt.u32.u64 	%r148, %rd486;
	div.u32 	%r149, %r148, %r147;
	mul.lo.s32 	%r150, %r149, %r147;
	sub.s32 	%r151, %r148, %r150;
	cvt.u64.u32 	%rd490, %r149;
	cvt.u64.u32 	%rd491, %r151;
	bra.uni 	$L__BB524_14;
$L__BB524_13:
	div.s64 	%rd490, %rd486, %rd28;
	mul.lo.s64 	%rd418, %rd490, %rd28;
	sub.s64 	%rd491, %rd486, %rd418;
$L__BB524_14:
	mul.wide.u32 	%rd419, %r211, 8;
	add.s64 	%rd420, %rd1, %rd419;
	ld.global.u64 	%rd35, [%rd420];
	mad.lo.s64 	%rd36, %rd35, %rd491, %rd20;
	or.b64  	%rd421, %rd488, %rd28;
	and.b64  	%rd422, %rd421, -4294967296;
	setp.ne.s64 	%p33, %rd422, 0;
	@%p33 bra 	$L__BB524_16;
	cvt.u32.u64 	%r152, %rd28;
	cvt.u32.u64 	%r153, %rd488;
	div.u32 	%r154, %r153, %r152;
	mul.lo.s32 	%r155, %r154, %r152;
	sub.s32 	%r156, %r153, %r155;
	cvt.u64.u32 	%rd492, %r154;
	cvt.u64.u32 	%rd493, %r156;
	bra.uni 	$L__BB524_17;
$L__BB524_16:
	div.s64 	%rd492, %rd488, %rd28;
	mul.lo.s64 	%rd423, %rd492, %rd28;
	sub.s64 	%rd493, %rd488, %rd423;
$L__BB524_17:
	mad.lo.s64 	%rd43, %rd493, %rd35, %rd27;
	add.s32 	%r14, %r211, -1;
	mul.wide.u32 	%rd424, %r14, 8;
	add.s64 	%rd425, %rd2, %rd424;
	ld.global.u64 	%rd44, [%rd425];
	or.b64  	%rd426, %rd490, %rd44;
	and.b64  	%rd427, %rd426, -4294967296;
	setp.ne.s64 	%p34, %rd427, 0;
	@%p34 bra 	$L__BB524_19;
	cvt.u32.u64 	%r157, %rd44;
	cvt.u32.u64 	%r158, %rd490;
	div.u32 	%r159, %r158, %r157;
	mul.lo.s32 	%r160, %r159, %r157;
	sub.s32 	%r161, %r158, %r160;
	cvt.u64.u32 	%rd494, %r159;
	cvt.u64.u32 	%rd495, %r161;
	bra.uni 	$L__BB524_20;
$L__BB524_19:
	div.s64 	%rd494, %rd490, %rd44;
	mul.lo.s64 	%rd428, %rd494, %rd44;
	sub.s64 	%rd495, %rd490, %rd428;
$L__BB524_20:
	mul.wide.u32 	%rd429, %r14, 8;
	add.s64 	%rd430, %rd1, %rd429;
	ld.global.u64 	%rd51, [%rd430];
	mad.lo.s64 	%rd52, %rd51, %rd495, %rd36;
	or.b64  	%rd431, %rd492, %rd44;
	and.b64  	%rd432, %rd431, -4294967296;
	setp.ne.s64 	%p35, %rd432, 0;
	@%p35 bra 	$L__BB524_22;
	cvt.u32.u64 	%r162, %rd44;
	cvt.u32.u64 	%r163, %rd492;
	div.u32 	%r164, %r163, %r162;
	mul.lo.s32 	%r165, %r164, %r162;
	sub.s32 	%r166, %r163, %r165;
	cvt.u64.u32 	%rd496, %r164;
	cvt.u64.u32 	%rd497, %r166;
	bra.uni 	$L__BB524_23;
$L__BB524_22:
	div.s64 	%rd496, %rd492, %rd44;
	mul.lo.s64 	%rd433, %rd496, %rd44;
	sub.s64 	%rd497, %rd492, %rd433;
$L__BB524_23:
	mad.lo.s64 	%rd59, %rd497, %rd51, %rd43;
	mul.wide.u32 	%rd434, %r13, 8;
	add.s64 	%rd435, %rd2, %rd434;
	ld.global.u64 	%rd60, [%rd435];
	or.b64  	%rd436, %rd494, %rd60;
	and.b64  	%rd437, %rd436, -4294967296;
	setp.ne.s64 	%p36, %rd437, 0;
	@%p36 bra 	$L__BB524_25;
	cvt.u32.u64 	%r167, %rd60;
	cvt.u32.u64 	%r168, %rd494;
	div.u32 	%r169, %r168, %r167;
	mul.lo.s32 	%r170, %r169, %r167;
	sub.s32 	%r171, %r168, %r170;
	cvt.u64.u32 	%rd520, %r169;
	cvt.u64.u32 	%rd499, %r171;
	bra.uni 	$L__BB524_26;
$L__BB524_25:
	div.s64 	%rd520, %rd494, %rd60;
	mul.lo.s64 	%rd438, %rd520, %rd60;
	sub.s64 	%rd499, %rd494, %rd438;
$L__BB524_26:
	mul.wide.u32 	%rd439, %r13, 8;
	add.s64 	%rd440, %rd1, %rd439;
	ld.global.u64 	%rd67, [%rd440];
	mad.lo.s64 	%rd524, %rd67, %rd499, %rd52;
	or.b64  	%rd441, %rd496, %rd60;
	and.b64  	%rd442, %rd441, -4294967296;
	setp.ne.s64 	%p37, %rd442, 0;
	@%p37 bra 	$L__BB524_28;
	cvt.u32.u64 	%r172, %rd60;
	cvt.u32.u64 	%r173, %rd496;
	div.u32 	%r174, %r173, %r172;
	mul.lo.s32 	%r175, %r174, %r172;
	sub.s32 	%r176, %r173, %r175;
	cvt.u64.u32 	%rd518, %r174;
	cvt.u64.u32 	%rd501, %r176;
	bra.uni 	$L__BB524_29;
$L__BB524_28:
	div.s64 	%rd518, %rd496, %rd60;
	mul.lo.s64 	%rd443, %rd518, %rd60;
	sub.s64 	%rd501, %rd496, %rd443;
$L__BB524_29:
	mad.lo.s64 	%rd525, %rd501, %rd67, %rd59;
	add.s32 	%r211, %r211, -4;
	add.s32 	%r210, %r210, 4;
	setp.ne.s32 	%p38, %r210, 0;
	@%p38 bra 	$L__BB524_5;
	add.s32 	%r213, %r211, 1;
$L__BB524_31:
	and.b32  	%r19, %r6, 3;
	setp.eq.s32 	%p39, %r19, 0;
	@%p39 bra 	$L__BB524_54;
	setp.eq.s32 	%p40, %r19, 1;
	@%p40 bra 	$L__BB524_46;
	mul.wide.u32 	%rd445, %r213, 8;
	add.s64 	%rd446, %rd2, %rd445;
	ld.global.u64 	%rd82, [%rd446];
	or.b64  	%rd447, %rd520, %rd82;
	and.b64  	%rd448, %rd447, -4294967296;
	setp.ne.s64 	%p41, %rd448, 0;
	@%p41 bra 	$L__BB524_35;
	cvt.u32.u64 	%r177, %rd82;
	cvt.u32.u64 	%r178, %rd520;
	div.u32 	%r179, %r178, %r177;
	mul.lo.s32 	%r180, %r179, %r177;
	sub.s32 	%r181, %r178, %r180;
	cvt.u64.u32 	%rd508, %r179;
	cvt.u64.u32 	%rd509, %r181;
	bra.uni 	$L__BB524_36;
$L__BB524_35:
	div.s64 	%rd508, %rd520, %rd82;
	mul.lo.s64 	%rd449, %rd508, %rd82;
	sub.s64 	%rd509, %rd520, %rd449;
$L__BB524_36:
	add.s64 	%rd451, %rd1, %rd445;
	ld.global.u64 	%rd89, [%rd451];
	mad.lo.s64 	%rd90, %rd89, %rd509, %rd524;
	or.b64  	%rd452, %rd518, %rd82;
	and.b64  	%rd453, %rd452, -4294967296;
	setp.ne.s64 	%p42, %rd453, 0;
	@%p42 bra 	$L__BB524_38;
	cvt.u32.u64 	%r182, %rd82;
	cvt.u32.u64 	%r183, %rd518;
	div.u32 	%r184, %r183, %r182;
	mul.lo.s32 	%r185, %r184, %r182;
	sub.s32 	%r186, %r183, %r185;
	cvt.u64.u32 	%rd510, %r184;
	cvt.u64.u32 	%rd511, %r186;
	bra.uni 	$L__BB524_39;
$L__BB524_38:
	div.s64 	%rd510, %rd518, %rd82;
	mul.lo.s64 	%rd454, %rd510, %rd82;
	sub.s64 	%rd511, %rd518, %rd454;
$L__BB524_39:
	mad.lo.s64 	%rd97, %rd511, %rd89, %rd525;
	add.s32 	%r20, %r213, -1;
	mul.wide.u32 	%rd455, %r20, 8;
	add.s64 	%rd456, %rd2, %rd455;
	ld.global.u64 	%rd98, [%rd456];
	or.b64  	%rd457, %rd508, %rd98;
	and.b64  	%rd458, %rd457, -4294967296;
	setp.ne.s64 	%p43, %rd458, 0;
	@%p43 bra 	$L__BB524_41;
	cvt.u32.u64 	%r187, %rd98;
	cvt.u32.u64 	%r188, %rd508;
	div.u32 	%r189, %r188, %r187;
	mul.lo.s32 	%r190, %r189, %r187;
	sub.s32 	%r191, %r188, %r190;
	cvt.u64.u32 	%rd520, %r189;
	cvt.u64.u32 	%rd513, %r191;
	bra.uni 	$L__BB524_42;
$L__BB524_41:
	div.s64 	%rd520, %rd508, %rd98;
	mul.lo.s64 	%rd459, %rd520, %rd98;
	sub.s64 	%rd513, %rd508, %rd459;
$L__BB524_42:
	add.s64 	%rd461, %rd1, %rd455;
	ld.global.u64 	%rd105, [%rd461];
	mad.lo.s64 	%rd524, %rd105, %rd513, %rd90;
	or.b64  	%rd462, %rd510, %rd98;
	and.b64  	%rd463, %rd462, -4294967296;
	setp.ne.s64 	%p44, %rd463, 0;
	@%p44 bra 	$L__BB524_44;
	cvt.u32.u64 	%r192, %rd98;
	cvt.u32.u64 	%r193, %rd510;
	div.u32 	%r194, %r193, %r192;
	mul.lo.s32 	%r195, %r194, %r192;
	sub.s32 	%r196, %r193, %r195;
	cvt.u64.u32 	%rd518, %r194;
	cvt.u64.u32 	%rd515, %r196;
	bra.uni 	$L__BB524_45;
$L__BB524_44:
	div.s64 	%rd518, %rd510, %rd98;
	mul.lo.s64 	%rd464, %rd518, %rd98;
	sub.s64 	%rd515, %rd510, %rd464;
$L__BB524_45:
	mad.lo.s64 	%rd525, %rd515, %rd105, %rd97;
	add.s32 	%r213, %r213, -2;
$L__BB524_46:
	and.b32  	%r197, %r6, 1;
	setp.eq.b32 	%p45, %r197, 1;
	not.pred 	%p46, %p45;
	@%p46 bra 	$L__BB524_54;
	mul.wide.u32 	%rd465, %r213, 8;
	add.s64 	%rd466, %rd2, %rd465;
	ld.global.u64 	%rd120, [%rd466];
	or.b64  	%rd467, %rd520, %rd120;
	and.b64  	%rd468, %rd467, -4294967296;
	setp.ne.s64 	%p47, %rd468, 0;
	@%p47 bra 	$L__BB524_49;
	cvt.u32.u64 	%r198, %rd120;
	cvt.u32.u64 	%r199, %rd520;
	rem.u32 	%r200, %r199, %r198;
	cvt.u64.u32 	%rd522, %r200;
	bra.uni 	$L__BB524_50;
$L__BB524_49:
	rem.s64 	%rd522, %rd520, %rd120;
$L__BB524_50:
	add.s64 	%rd470, %rd1, %rd465;
	ld.global.u64 	%rd124, [%rd470];
	mad.lo.s64 	%rd524, %rd124, %rd522, %rd524;
	or.b64  	%rd471, %rd518, %rd120;
	and.b64  	%rd472, %rd471, -4294967296;
	setp.ne.s64 	%p48, %rd472, 0;
	@%p48 bra 	$L__BB524_52;
	cvt.u32.u64 	%r201, %rd120;
	cvt.u32.u64 	%r202, %rd518;
	rem.u32 	%r203, %r202, %r201;
	cvt.u64.u32 	%rd523, %r203;
	bra.uni 	$L__BB524_53;
$L__BB524_52:
	rem.s64 	%rd523, %rd518, %rd120;
$L__BB524_53:
	mad.lo.s64 	%rd525, %rd523, %rd124, %rd525;
$L__BB524_54:
	add.s64 	%rd473, %rd566, %rd524;
	ld.global.s8 	%rs5, [%rd473];
	cvt.rn.f32.s16 	%f15, %rs5;
	fma.rn.f32 	%f16, %f15, 0f3BBB989D, 0f3F000000;
	cvt.sat.f32.f32 	%f17, %f16;
	mov.f32 	%f18, 0f4B400001;
	mov.f32 	%f19, 0f437C0000;
	fma.rm.f32 	%f20, %f17, %f19, %f18;
	add.f32 	%f21, %f20, 0fCB40007F;
	neg.f32 	%f22, %f21;
	fma.rn.f32 	%f23, %f15, 0f3FB8AA3B, %f22;
	fma.rn.f32 	%f24, %f15, 0f32A57060, %f23;
	mov.b32 	%r204, %f20;
	shl.b32 	%r205, %r204, 23;
	mov.b32 	%f25, %r205;
	ex2.approx.ftz.f32 	%f26, %f24;
	add.s64 	%rd474, %rd566, %rd525;
	ld.global.s8 	%rs6, [%rd474];
	cvt.rn.f32.s16 	%f27, %rs6;
	fma.rn.f32 	%f28, %f27, 0f3BBB989D, 0f3F000000;
	cvt.sat.f32.f32 	%f29, %f28;
	fma.rm.f32 	%f30, %f29, %f19, %f18;
	add.f32 	%f31, %f30, 0fCB40007F;
	neg.f32 	%f32, %f31;
	fma.rn.f32 	%f33, %f27, 0f3FB8AA3B, %f32;
	fma.rn.f32 	%f34, %f27, 0f32A57060, %f33;
	mov.b32 	%r206, %f30;
	shl.b32 	%r207, %r206, 23;
	mov.b32 	%f35, %r207;
	ex2.approx.ftz.f32 	%f36, %f34;
	mul.f32 	%f37, %f36, %f35;
	fma.rn.f32 	%f14, %f26, %f25, %f37;
	// begin inline asm
	{  cvt.rn.f16.f32 %rs4, %f14;}

	// end inline asm
	st.shared.u16 	[%r5], %rs4;
	bra.uni 	$L__BB524_115;
$L__BB524_55:
	cvt.u64.u32 	%rd132, %r4;
	setp.le.u64 	%p3, %rd265, %rd132;
	@%p3 bra 	$L__BB524_115;
	mad.lo.s64 	%rd557, %rd4, %rd265, %rd132;
	cvt.u32.u64 	%r23, %rd264;
	add.s32 	%r217, %r23, -1;
	setp.lt.s32 	%p4, %r217, 0;
	@%p4 bra 	$L__BB524_114;
	and.b32  	%r25, %r23, 7;
	setp.lt.u32 	%p5, %r217, 7;
	@%p5 bra 	$L__BB524_85;
	add.s32 	%r215, %r23, -4;
	and.b32  	%r59, %r23, -8;
	neg.s32 	%r214, %r59;
$L__BB524_59:
	.pragma "nounroll";
	add.s32 	%r30, %r215, 3;
	mul.wide.u32 	%rd274, %r30, 8;
	add.s64 	%rd275, %rd2, %rd274;
	ld.global.u64 	%rd136, [%rd275];
	or.b64  	%rd276, %rd557, %rd136;
	and.b64  	%rd277, %rd276, -4294967296;
	setp.ne.s64 	%p6, %rd277, 0;
	@%p6 bra 	$L__BB524_61;
	cvt.u32.u64 	%r60, %rd136;
	cvt.u32.u64 	%r61, %rd557;
	div.u32 	%r62, %r61, %r60;
	mul.lo.s32 	%r63, %r62, %r60;
	sub.s32 	%r64, %r61, %r63;
	cvt.u64.u32 	%rd528, %r62;
	cvt.u64.u32 	%rd529, %r64;
	bra.uni 	$L__BB524_62;
$L__BB524_61:
	div.s64 	%rd528, %rd557, %rd136;
	mul.lo.s64 	%rd278, %rd528, %rd136;
	sub.s64 	%rd529, %rd557, %rd278;
$L__BB524_62:
	add.s64 	%rd280, %rd1, %rd274;
	ld.global.u64 	%rd281, [%rd280];
	mul.lo.s64 	%rd143, %rd281, %rd529;
	add.s32 	%r31, %r215, 2;
	mul.wide.u32 	%rd282, %r31, 8;
	add.s64 	%rd283, %rd2, %rd282;
	ld.global.u64 	%rd144, [%rd283];
	or.b64  	%rd284, %rd528, %rd144;
	and.b64  	%rd285, %rd284, -4294967296;
	setp.ne.s64 	%p7, %rd285, 0;
	@%p7 bra 	$L__BB524_64;
	cvt.u32.u64 	%r65, %rd144;
	cvt.u32.u64 	%r66, %rd528;
	div.u32 	%r67, %r66, %r65;
	mul.lo.s32 	%r68, %r67, %r65;
	sub.s32 	%r69, %r66, %r68;
	cvt.u64.u32 	%rd530, %r67;
	cvt.u64.u32 	%rd531, %r69;
	bra.uni 	$L__BB524_65;
$L__BB524_64:
	div.s64 	%rd530, %rd528, %rd144;
	mul.lo.s64 	%rd286, %rd530, %rd144;
	sub.s64 	%rd531, %rd528, %rd286;
$L__BB524_65:
	add.s64 	%rd288, %rd1, %rd282;
	ld.global.u64 	%rd289, [%rd288];
	mad.lo.s64 	%rd151, %rd289, %rd531, %rd143;
	add.s32 	%r32, %r215, 1;
	mul.wide.u32 	%rd290, %r32, 8;
	add.s64 	%rd291, %rd2, %rd290;
	ld.global.u64 	%rd152, [%rd291];
	or.b64  	%rd292, %rd530, %rd152;
	and.b64  	%rd293, %rd292, -4294967296;
	setp.ne.s64 	%p8, %rd293, 0;
	@%p8 bra 	$L__BB524_67;
	cvt.u32.u64 	%r70, %rd152;
	cvt.u32.u64 	%r71, %rd530;
	div.u32 	%r72, %r71, %r70;
	mul.lo.s32 	%r73, %r72, %r70;
	sub.s32 	%r74, %r71, %r73;
	cvt.u64.u32 	%rd532, %r72;
	cvt.u64.u32 	%rd533, %r74;
	bra.uni 	$L__BB524_68;
$L__BB524_67:
	div.s64 	%rd532, %rd530, %rd152;
	mul.lo.s64 	%rd294, %rd532, %rd152;
	sub.s64 	%rd533, %rd530, %rd294;
$L__BB524_68:
	add.s64 	%rd296, %rd1, %rd290;
	ld.global.u64 	%rd297, [%rd296];
	mad.lo.s64 	%rd159, %rd297, %rd533, %rd151;
	add.s32 	%r33, %r215, -4;
	mul.wide.u32 	%rd298, %r215, 8;
	add.s64 	%rd299, %rd2, %rd298;
	ld.global.u64 	%rd160, [%rd299];
	or.b64  	%rd300, %rd532, %rd160;
	and.b64  	%rd301, %rd300, -4294967296;
	setp.ne.s64 	%p9, %rd301, 0;
	@%p9 bra 	$L__BB524_70;
	cvt.u32.u64 	%r75, %rd160;
	cvt.u32.u64 	%r76, %rd532;
	div.u32 	%r77, %r76, %r75;
	mul.lo.s32 	%r78, %r77, %r75;
	sub.s32 	%r79, %r76, %r78;
	cvt.u64.u32 	%rd534, %r77;
	cvt.u64.u32 	%rd535, %r79;
	bra.uni 	$L__BB524_71;
$L__BB524_70:
	div.s64 	%rd534, %rd532, %rd160;
	mul.lo.s64 	%rd302, %rd534, %rd160;
	sub.s64 	%rd535, %rd532, %rd302;
$L__BB524_71:
	add.s64 	%rd304, %rd1, %rd298;
	ld.global.u64 	%rd305, [%rd304];
	mad.lo.s64 	%rd167, %rd305, %rd535, %rd159;
	add.s32 	%r34, %r215, -1;
	mul.wide.u32 	%rd306, %r34, 8;
	add.s64 	%rd307, %rd2, %rd306;
	ld.global.u64 	%rd168, [%rd307];
	or.b64  	%rd308, %rd534, %rd168;
	and.b64  	%rd309, %rd308, -4294967296;
	setp.ne.s64 	%p10, %rd309, 0;
	@%p10 bra 	$L__BB524_73;
	cvt.u32.u64 	%r80, %rd168;
	cvt.u32.u64 	%r81, %rd534;
	div.u32 	%r82, %r81, %r80;
	mul.lo.s32 	%r83, %r82, %r80;
	sub.s32 	%r84, %r81, %r83;
	cvt.u64.u32 	%rd536, %r82;
	cvt.u64.u32 	%rd537, %r84;
	bra.uni 	$L__BB524_74;
$L__BB524_73:
	div.s64 	%rd536, %rd534, %rd168;
	mul.lo.s64 	%rd310, %rd536, %rd168;
	sub.s64 	%rd537, %rd534, %rd310;
$L__BB524_74:
	add.s64 	%rd312, %rd1, %rd306;
	ld.global.u64 	%rd313, [%rd312];
	mad.lo.s64 	%rd175, %rd313, %rd537, %rd167;
	add.s32 	%r35, %r215, -2;
	mul.wide.u32 	%rd314, %r35, 8;
	add.s64 	%rd315, %rd2, %rd314;
	ld.global.u64 	%rd176, [%rd315];
	or.b64  	%rd316, %rd536, %rd176;
	and.b64  	%rd317, %rd316, -4294967296;
	setp.ne.s64 	%p11, %rd317, 0;
	@%p11 bra 	$L__BB524_76;
	cvt.u32.u64 	%r85, %rd176;
	cvt.u32.u64 	%r86, %rd536;
	div.u32 	%r87, %r86, %r85;
	mul.lo.s32 	%r88, %r87, %r85;
	sub.s32 	%r89, %r86, %r88;
	cvt.u64.u32 	%rd538, %r87;
	cvt.u64.u32 	%rd539, %r89;
	bra.uni 	$L__BB524_77;
$L__BB524_76:
	div.s64 	%rd538, %rd536, %rd176;
	mul.lo.s64 	%rd318, %rd538, %rd176;
	sub.s64 	%rd539, %rd536, %rd318;
$L__BB524_77:
	add.s64 	%rd320, %rd1, %rd314;
	ld.global.u64 	%rd321, [%rd320];
	mad.lo.s64 	%rd183, %rd321, %rd539, %rd175;
	add.s32 	%r36, %r215, -3;
	mul.wide.u32 	%rd322, %r36, 8;
	add.s64 	%rd323, %rd2, %rd322;
	ld.global.u64 	%rd184, [%rd323];
	or.b64  	%rd324, %rd538, %rd184;
	and.b64  	%rd325, %rd324, -4294967296;
	setp.ne.s64 	%p12, %rd325, 0;
	@%p12 bra 	$L__BB524_79;
	cvt.u32.u64 	%r90, %rd184;
	cvt.u32.u64 	%r91, %rd538;
	div.u32 	%r92, %r91, %r90;
	mul.lo.s32 	%r93, %r92, %r90;
	sub.s32 	%r94, %r91, %r93;
	cvt.u64.u32 	%rd540, %r92;
	cvt.u64.u32 	%rd541, %r94;
	bra.uni 	$L__BB524_80;
$L__BB524_79:
	div.s64 	%rd540, %rd538, %rd184;
	mul.lo.s64 	%rd326, %rd540, %rd184;
	sub.s64 	%rd541, %rd538, %rd326;
$L__BB524_80:
	add.s64 	%rd328, %rd1, %rd322;
	ld.global.u64 	%rd329, [%rd328];
	mad.lo.s64 	%rd191, %rd329, %rd541, %rd183;
	mul.wide.u32 	%rd330, %r33, 8;
	add.s64 	%rd331, %rd2, %rd330;
	ld.global.u64 	%rd192, [%rd331];
	or.b64  	%rd332, %rd540, %rd192;
	and.b64  	%rd333, %rd332, -4294967296;
	setp.ne.s64 	%p13, %rd333, 0;
	@%p13 bra 	$L__BB524_82;
	cvt.u32.u64 	%r95, %rd192;
	cvt.u32.u64 	%r96, %rd540;
	div.u32 	%r97, %r96, %r95;
	mul.lo.s32 	%r98, %r97, %r95;
	sub.s32 	%r99, %r96, %r98;
	cvt.u64.u32 	%rd557, %r97;
	cvt.u64.u32 	%rd543, %r99;
	bra.uni 	$L__BB524_83;
$L__BB524_82:
	div.s64 	%rd557, %rd540, %rd192;
	mul.lo.s64 	%rd334, %rd557, %rd192;
	sub.s64 	%rd543, %rd540, %rd334;
$L__BB524_83:
	add.s64 	%rd336, %rd1, %rd330;
	ld.global.u64 	%rd337, [%rd336];
	mad.lo.s64 	%rd338, %rd337, %rd543, %rd191;
	add.s64 	%rd566, %rd566, %rd338;
	add.s32 	%r215, %r215, -8;
	add.s32 	%r214, %r214, 8;
	setp.ne.s32 	%p14, %r214, 0;
	@%p14 bra 	$L__BB524_59;
	add.s32 	%r217, %r215, 3;
$L__BB524_85:
	setp.eq.s32 	%p15, %r25, 0;
	@%p15 bra 	$L__BB524_114;
	and.b32  	%r41, %r23, 3;
	setp.lt.u32 	%p16, %r25, 4;
	@%p16 bra 	$L__BB524_100;
	mul.wide.u32 	%rd340, %r217, 8;
	add.s64 	%rd341, %rd2, %rd340;
	ld.global.u64 	%rd203, [%rd341];
	or.b64  	%rd342, %rd557, %rd203;
	and.b64  	%rd343, %rd342, -4294967296;
	setp.ne.s64 	%p17, %rd343, 0;
	@%p17 bra 	$L__BB524_89;
	cvt.u32.u64 	%r100, %rd203;
	cvt.u32.u64 	%r101, %rd557;
	div.u32 	%r102, %r101, %r100;
	mul.lo.s32 	%r103, %r102, %r100;
	sub.s32 	%r104, %r101, %r103;
	cvt.u64.u32 	%rd547, %r102;
	cvt.u64.u32 	%rd548, %r104;
	bra.uni 	$L__BB524_90;
$L__BB524_89:
	div.s64 	%rd547, %rd557, %rd203;
	mul.lo.s64 	%rd344, %rd547, %rd203;
	sub.s64 	%rd548, %rd557, %rd344;
$L__BB524_90:
	add.s64 	%rd346, %rd1, %rd340;
	ld.global.u64 	%rd347, [%rd346];
	mul.lo.s64 	%rd210, %rd347, %rd548;
	add.s32 	%r42, %r217, -1;
	mul.wide.u32 	%rd348, %r42, 8;
	add.s64 	%rd349, %rd2, %rd348;
	ld.global.u64 	%rd211, [%rd349];
	or.b64  	%rd350, %rd547, %rd211;
	and.b64  	%rd351, %rd350, -4294967296;
	setp.ne.s64 	%p18, %rd351, 0;
	@%p18 bra 	$L__BB524_92;
	cvt.u32.u64 	%r105, %rd211;
	cvt.u32.u64 	%r106, %rd547;
	div.u32 	%r107, %r106, %r105;
	mul.lo.s32 	%r108, %r107, %r105;
	sub.s32 	%r109, %r106, %r108;
	cvt.u64.u32 	%rd549, %r107;
	cvt.u64.u32 	%rd550, %r109;
	bra.uni 	$L__BB524_93;
$L__BB524_92:
	div.s64 	%rd549, %rd547, %rd211;
	mul.lo.s64 	%rd352, %rd549, %rd211;
	sub.s64 	%rd550, %rd547, %rd352;
$L__BB524_93:
	add.s64 	%rd354, %rd1, %rd348;
	ld.global.u64 	%rd355, [%rd354];
	mad.lo.s64 	%rd218, %rd355, %rd550, %rd210;
	add.s32 	%r43, %r217, -2;
	mul.wide.u32 	%rd356, %r43, 8;
	add.s64 	%rd357, %rd2, %rd356;
	ld.global.u64 	%rd219, [%rd357];
	or.b64  	%rd358, %rd549, %rd219;
	and.b64  	%rd359, %rd358, -4294967296;
	setp.ne.s64 	%p19, %rd359, 0;
	@%p19 bra 	$L__BB524_95;
	cvt.u32.u64 	%r110, %rd219;
	cvt.u32.u64 	%r111, %rd549;
	div.u32 	%r112, %r111, %r110;
	mul.lo.s32 	%r113, %r112, %r110;
	sub.s32 	%r114, %r111, %r113;
	cvt.u64.u32 	%rd551, %r112;
	cvt.u64.u32 	%rd552, %r114;
	bra.uni 	$L__BB524_96;
$L__BB524_95:
	div.s64 	%rd551, %rd549, %rd219;
	mul.lo.s64 	%rd360, %rd551, %rd219;
	sub.s64 	%rd552, %rd549, %rd360;
$L__BB524_96:
	add.s64 	%rd362, %rd1, %rd356;
	ld.global.u64 	%rd363, [%rd362];
	mad.lo.s64 	%rd226, %rd363, %rd552, %rd218;
	add.s32 	%r44, %r217, -3;
	mul.wide.u32 	%rd364, %r44, 8;
	add.s64 	%rd365, %rd2, %rd364;
	ld.global.u64 	%rd227, [%rd365];
	or.b64  	%rd366, %rd551, %rd227;
	and.b64  	%rd367, %rd366, -4294967296;
	setp.ne.s64 	%p20, %rd367, 0;
	@%p20 bra 	$L__BB524_98;
	cvt.u32.u64 	%r115, %rd227;
	cvt.u32.u64 	%r116, %rd551;
	div.u32 	%r117, %r116, %r115;
	mul.lo.s32 	%r118, %r117, %r115;
	sub.s32 	%r119, %r116, %r118;
	cvt.u64.u32 	%rd557, %r117;
	cvt.u64.u32 	%rd554, %r119;
	bra.uni 	$L__BB524_99;
$L__BB524_98:
	div.s64 	%rd557, %rd551, %rd227;
	mul.lo.s64 	%rd368, %rd557, %rd227;
	sub.s64 	%rd554, %rd551, %rd368;
$L__BB524_99:
	add.s64 	%rd370, %rd1, %rd364;
	ld.global.u64 	%rd371, [%rd370];
	mad.lo.s64 	%rd372, %rd371, %rd554, %rd226;
	add.s64 	%rd566, %rd566, %rd372;
	add.s32 	%r217, %r217, -4;
$L__BB524_100:
	setp.eq.s32 	%p21, %r41, 0;
	@%p21 bra 	$L__BB524_114;
	setp.eq.s32 	%p22, %r41, 1;
	@%p22 bra 	$L__BB524_109;
	mul.wide.u32 	%rd374, %r217, 8;
	add.s64 	%rd375, %rd2, %rd374;
	ld.global.u64 	%rd238, [%rd375];
	or.b64  	%rd376, %rd557, %rd238;
	and.b64  	%rd377, %rd376, -4294967296;
	setp.ne.s64 	%p23, %rd377, 0;
	@%p23 bra 	$L__BB524_104;
	cvt.u32.u64 	%r120, %rd238;
	cvt.u32.u64 	%r121, %rd557;
	div.u32 	%r122, %r121, %r120;
	mul.lo.s32 	%r123, %r122, %r120;
	sub.s32 	%r124, %r121, %r123;
	cvt.u64.u32 	%rd558, %r122;
	cvt.u64.u32 	%rd559, %r124;
	bra.uni 	$L__BB524_105;
$L__BB524_104:
	div.s64 	%rd558, %rd557, %rd238;
	mul.lo.s64 	%rd378, %rd558, %rd238;
	sub.s64 	%rd559, %rd557, %rd378;
$L__BB524_105:
	add.s64 	%rd380, %rd1, %rd374;
	ld.global.u64 	%rd381, [%rd380];
	mul.lo.s64 	%rd245, %rd381, %rd559;
	add.s32 	%r47, %r217, -1;
	mul.wide.u32 	%rd382, %r47, 8;
	add.s64 	%rd383, %rd2, %rd382;
	ld.global.u64 	%rd246, [%rd383];
	or.b64  	%rd384, %rd558, %rd246;
	and.b64  	%rd385, %rd384, -4294967296;
	setp.ne.s64 	%p24, %rd385, 0;
	@%p24 bra 	$L__BB524_107;
	cvt.u32.u64 	%r125, %rd246;
	cvt.u32.u64 	%r126, %rd558;
	div.u32 	%r127, %r126, %r125;
	mul.lo.s32 	%r128, %r127, %r125;
	sub.s32 	%r129, %r126, %r128;
	cvt.u64.u32 	%rd557, %r127;
	cvt.u64.u32 	%rd561, %r129;
	bra.uni 	$L__BB524_108;
$L__BB524_107:
	div.s64 	%rd557, %rd558, %rd246;
	mul.lo.s64 	%rd386, %rd557, %rd246;
	sub.s64 	%rd561, %rd558, %rd386;
$L__BB524_108:
	add.s64 	%rd388, %rd1, %rd382;
	ld.global.u64 	%rd389, [%rd388];
	mad.lo.s64 	%rd390, %rd389, %rd561, %rd245;
	add.s64 	%rd566, %rd566, %rd390;
	add.s32 	%r217, %r217, -2;
$L__BB524_109:
	and.b32  	%r130, %r23, 1;
	setp.eq.b32 	%p25, %r130, 1;
	not.pred 	%p26, %p25;
	@%p26 bra 	$L__BB524_114;
	mul.wide.u32 	%rd391, %r217, 8;
	add.s64 	%rd392, %rd2, %rd391;
	ld.global.u64 	%rd257, [%rd392];
	or.b64  	%rd393, %rd557, %rd257;
	and.b64  	%rd394, %rd393, -4294967296;
	setp.ne.s64 	%p27, %rd394, 0;
	@%p27 bra 	$L__BB524_112;
	cvt.u32.u64 	%r131, %rd257;
	cvt.u32.u64 	%r132, %rd557;
	rem.u32 	%r133, %r132, %r131;
	cvt.u64.u32 	%rd565, %r133;
	bra.uni 	$L__BB524_113;
$L__BB524_112:
	rem.s64 	%rd565, %rd557, %rd257;
$L__BB524_113:
	add.s64 	%rd396, %rd1, %rd391;
	ld.global.u64 	%rd397, [%rd396];
	mad.lo.s64 	%rd566, %rd397, %rd565, %rd566;
$L__BB524_114:
	ld.global.s8 	%rs3, [%rd566];
	cvt.rn.f32.s16 	%f2, %rs3;
	fma.rn.f32 	%f3, %f2, 0f3BBB989D, 0f3F000000;
	cvt.sat.f32.f32 	%f4, %f3;
	mov.f32 	%f5, 0f4B400001;
	mov.f32 	%f6, 0f437C0000;
	fma.rm.f32 	%f7, %f4, %f6, %f5;
	add.f32 	%f8, %f7, 0fCB40007F;
	neg.f32 	%f9, %f8;
	fma.rn.f32 	%f10, %f2, 0f3FB8AA3B, %f9;
	fma.rn.f32 	%f11, %f2, 0f32A57060, %f10;
	mov.b32 	%r134, %f7;
	shl.b32 	%r135, %r134, 23;
	mov.b32 	%f12, %r135;
	ex2.approx.ftz.f32 	%f13, %f11;
	mul.f32 	%f1, %f13, %f12;
	// begin inline asm
	{  cvt.rn.f16.f32 %rs2, %f1;}

	// end inline asm
	st.shared.u16 	[%r5], %rs2;
$L__BB524_115:
	bar.sync 	0;
	setp.lt.u32 	%p49, %r219, 66;
	@%p49 bra 	$L__BB524_119;
$L__BB524_116:
	shr.u32 	%r51, %r219, 1;
	setp.ge.u32 	%p50, %r1, %r51;
	@%p50 bra 	$L__BB524_118;
	ld.shared.u16 	%rs8, [%r5];
	and.b32  	%r208, %r219, 2046;
	add.s32 	%r209, %r5, %r208;
	ld.shared.u16 	%rs9, [%r209];
	// begin inline asm
	{add.f16 %rs7,%rs8,%rs9;
}
	// end inline asm
	st.shared.u16 	[%r5], %rs7;
$L__BB524_118:
	bar.sync 	0;
	setp.gt.u32 	%p51, %r219, 131;
	mov.u32 	%r219, %r51;
	@%p51 bra 	$L__BB524_116;
$L__BB524_119:
	setp.gt.u32 	%p52, %r1, 31;
	@%p52 bra 	$L__BB524_122;
	ld.shared.u16 	%rs11, [%r5];
	ld.shared.u16 	%rs12, [%r5+64];
	// begin inline asm
	{add.f16 %rs10,%rs11,%rs12;
}
	// end inline asm
	st.volatile.shared.u16 	[%r5], %rs10;
	ld.shared.u16 	%rs15, [%r5+32];
	// begin inline asm
	{add.f16 %rs13,%rs10,%rs15;
}
	// end inline asm
	st.volatile.shared.u16 	[%r5], %rs13;
	ld.shared.u16 	%rs18, [%r5+16];
	// begin inline asm
	{add.f16 %rs16,%rs13,%rs18;
}
	// end inline asm
	st.volatile.shared.u16 	[%r5], %rs16;
	ld.shared.u16 	%rs21, [%r5+8];
	// begin inline asm
	{add.f16 %rs19,%rs16,%rs21;
}
	// end inline asm
	st.volatile.shared.u16 	[%r5], %rs19;
	ld.shared.u16 	%rs24, [%r5+4];
	// begin inline asm
	{add.f16 %rs22,%rs19,%rs24;
}
	// end inline asm
	st.volatile.shared.u16 	[%r5], %rs22;
	ld.shared.u16 	%rs27, [%r5+2];
	// begin inline asm
	{add.f16 %rs25,%rs22,%rs27;
}
	// end inline asm
	st.volatile.shared.u16 	[%r5], %rs25;
	setp.ne.s32 	%p53, %r1, 0;
	@%p53 bra 	$L__BB524_122;
	ld.param.u64 	%rd481, [contiguous_logsumexp2_bool_param_8];
	ld.param.u64 	%rd480, [contiguous_logsumexp2_bool_param_0];
	cvt.u64.u32 	%rd475, %r2;
	mad.lo.s64 	%rd476, %rd481, %rd4, %rd475;
	cvta.to.global.u64 	%rd477, %rd480;
	shl.b64 	%rd478, %rd476, 1;
	add.s64 	%rd479, %rd477, %rd478;
	ld.shared.u16 	%rs28, [logsumexpsdata_bool];
	st.global.u16 	[%rd479], %rs28;
$L__BB524_122:
	ret;

}
	// .globl	contiguous_logsumexp22_bool
.visible .entry contiguous_logsumexp22_bool(
	.param .u64 .ptr .align 1 contiguous_logsumexp22_bool_param_0,
	.param .u64 .ptr .align 1 contiguous_logsumexp22_bool_param_1,
	.param .u64 contiguous_logsumexp22_bool_param_2,
	.param .u64 contiguous_logsumexp22_bool_param_3,
	.param .u64 contiguous_logsumexp22_bool_param_4,
	.param .u64 contiguous_logsumexp22_bool_param_5
)
{
	.reg .pred 	%p<9>;
	.reg .b16 	%rs<28>;
	.reg .b32 	%r<18>;
	.reg .b64 	%rd<28>;

	ld.param.u64 	%rd5, [contiguous_logsumexp22_bool_param_0];
	ld.param.u64 	%rd8, [contiguous_logsumexp22_bool_param_1];
	ld.param.u64 	%rd9, [contiguous_logsumexp22_bool_param_2];
	ld.param.u64 	%rd6, [contiguous_logsumexp22_bool_param_3];
	ld.param.u64 	%rd10, [contiguous_logsumexp22_bool_param_4];
	ld.param.u64 	%rd7, [contiguous_logsumexp22_bool_param_5];
	cvta.to.global.u64 	%rd1, %rd8;
	mov.u32 	%r1, %tid.x;
	mov.u32 	%r2, %ctaid.x;
	mov.u32 	%r17, %ntid.x;
	mul.lo.s32 	%r9, %r2, %r17;
	shl.b32 	%r10, %r9, 1;
	add.s32 	%r4, %r10, %r1;
	shl.b32 	%r11, %r1, 1;
	mov.u32 	%r12, logsumexpsdata_bool;
	add.s32 	%r5, %r12, %r11;
	mov.b32 	%r8, 0;
	// begin inline asm
	cvt.rn.f16.s32 %rs1, %r8;
	// end inline asm
	st.shared.u16 	[%r5], %rs1;
	mov.u32 	%r13, %ctaid.y;
	cvt.u64.u32 	%rd11, %r13;
	add.s64 	%rd2, %rd9, %rd11;
	setp.ge.u64 	%p1, %rd2, %rd10;
	@%p1 bra 	$L__BB525_12;
	add.s32 	%r14, %r4, %r17;
	cvt.u64.u32 	%rd3, %r14;
	setp.le.u64 	%p2, %rd6, %rd3;
	@%p2 bra 	$L__BB525_3;
	cvt.u64.u32 	%rd15, %r4;
	mul.lo.s64 	%rd16, %rd2, %rd6;
	add.s64 	%rd17, %rd16, %rd15;
	shl.b64 	%rd18, %rd17, 1;
	add.s64 	%rd19, %rd1, %rd18;
	ld.global.u16 	%rs4, [%rd19];
	add.s64 	%rd20, %rd16, %rd3;
	shl.b64 	%rd21, %rd20, 1;
	add.s64 	%rd22, %rd1, %rd21;
	ld.global.u16 	%rs5, [%rd22];
	// begin inline asm
	{add.f16 %rs3,%rs4,%rs5;
}
	// end inline asm
	st.shared.u16 	[%r5], %rs3;
	bra.uni 	$L__BB525_5;
$L__BB525_3:
	cvt.u64.u32 	%rd4, %r4;
	setp.le.u64 	%p3, %rd6, %rd4;
	@%p3 bra 	$L__BB525_5;
	mad.lo.s64 	%rd12, %rd2, %rd6, %rd4;
	shl.b64 	%rd13, %rd12, 1;
	add.s64 	%rd14, %rd1, %rd13;
	ld.global.u16 	%rs2, [%rd14];
	st.shared.u16 	[%r5], %rs2;
$L__BB525_5:
	bar.sync 	0;
	setp.lt.u32 	%p4, %r17, 66;
	@%p4 bra 	$L__BB525_9;
$L__BB525_6:
	shr.u32 	%r7, %r17, 1;
	setp.ge.u32 	%p5, %r1, %r7;
	@%p5 bra 	$L__BB525_8;
	ld.shared.u16 	%rs7, [%r5];
	and.b32  	%r15, %r17, 2046;
	add.s32 	%r16, %r5, %r15;
	ld.shared.u16 	%rs8, [%r16];
	// begin inline asm
	{add.f16 %rs6,%rs7,%rs8;
}
	// end inline asm
	st.shared.u16 	[%r5], %rs6;
$L__BB525_8:
	bar.sync 	0;
	setp.gt.u32 	%p6, %r17, 131;
	mov.u32 	%r17, %r7;
	@%p6 bra 	$L__BB525_6;
$L__BB525_9:
	setp.gt.u32 	%p7, %r1, 31;
	@%p7 bra 	$L__BB525_12;
	ld.shared.u16 	%rs10, [%r5];
	ld.shared.u16 	%rs11, [%r5+64];
	// begin inline asm
	{add.f16 %rs9,%rs10,%rs11;
}
	// end inline asm
	st.volatile.shared.u16 	[%r5], %rs9;
	ld.shared.u16 	%rs14, [%r5+32];
	// begin inline asm
	{add.f16 %rs12,%rs9,%rs14;
}
	// end inline asm
	st.volatile.shared.u16 	[%r5], %rs12;
	ld.shared.u16 	%rs17, [%r5+16];
	// begin inline asm
	{add.f16 %rs15,%rs12,%rs17;
}
	// end inline asm
	st.volatile.shared.u16 	[%r5], %rs15;
	ld.shared.u16 	%rs20, [%r5+8];
	// begin inline asm
	{add.f16 %rs18,%rs15,%rs20;
}
	// end inline asm
	st.volatile.shared.u16 	[%r5], %rs18;
	ld.shared.u16 	%rs23, [%r5+4];
	// begin inline asm
	{add.f16 %rs21,%rs18,%rs23;
}
	// end inline asm
	st.volatile.shared.u16 	[%r5], %rs21;
	ld.shared.u16 	%rs26, [%r5+2];
	// begin inline asm
	{add.f16 %rs24,%rs21,%rs26;
}
	// end inline asm
	st.volatile.shared.u16 	[%r5], %rs24;
	setp.ne.s32 	%p8, %r1, 0;
	@%p8 bra 	$L__BB525_12;
	cvt.u64.u32 	%rd23, %r2;
	mad.lo.s64 	%rd24, %rd7, %rd2, %rd23;
	cvta.to.global.u64 	%rd25, %rd5;
	shl.b64 	%rd26, %rd24, 1;
	add.s64 	%rd27, %rd25, %rd26;
	ld.shared.u16 	%rs27, [logsumexpsdata_bool];
	st.global.u16 	[%rd27], %rs27;
$L__BB525_12:
	ret;

}
	// .globl	contiguous_logsumexp3_bool
.visible .entry contiguous_logsumexp3_bool(
	.param .u64 .ptr .align 1 contiguous_logsumexp3_bool_param_0,
	.param .u64 .ptr .align 1 contiguous_logsumexp3_bool_param_1,
	.param .u64 .ptr .align 1 contiguous_logsumexp3_bool_param_2,
	.param .u64 .ptr .align 1 contiguous_logsumexp3_bool_param_3,
	.param .u64 contiguous_logsumexp3_bool_param_4,
	.param .u64 contiguous_logsumexp3_bool_param_5,
	.param .u64 contiguous_logsumexp3_bool_param_6
)
{
	.reg .pred 	%p<38>;
	.reg .b16 	%rs<120>;
	.reg .b32 	%r<232>;
	.reg .b32 	%f<14>;
	.reg .b64 	%rd<307>;

	ld.param.u64 	%rd144, [contiguous_logsumexp3_bool_param_0];
	ld.param.u64 	%rd145, [contiguous_logsumexp3_bool_param_1];
	ld.param.u64 	%rd148, [contiguous_logsumexp3_bool_param_2];
	ld.param.u64 	%rd149, [contiguous_logsumexp3_bool_param_3];
	ld.param.u64 	%rd146, [contiguous_logsumexp3_bool_param_4];
	ld.param.u64 	%rd147, [contiguous_logsumexp3_bool_param_5];
	ld.param.u64 	%rd150, [contiguous_logsumexp3_bool_param_6];
	cvta.to.global.u64 	%rd1, %rd149;
	cvta.to.global.u64 	%rd2, %rd148;
	mov.u32 	%r1, %tid.y;
	mov.u32 	%r2, %ntid.x;
	mov.u32 	%r3, %tid.x;
	mad.lo.s32 	%r73, %r1, %r2, %r3;
	mov.u32 	%r74, %ctaid.x;
	mad.lo.s32 	%r75, %r74, %r2, %r3;
	mov.u32 	%r4, %ctaid.y;
	mov.u32 	%r5, %ntid.y;
	mad.lo.s32 	%r76, %r4, %r5, %r1;
	shl.b32 	%r77, %r73, 1;
	mov.u32 	%r78, logsumexpsdata_bool;
	add.s32 	%r7, %r78, %r77;
	mov.b32 	%r72, 0;
	// begin inline asm
	cvt.rn.f16.s32 %rs17, %r72;
	// end inline asm
	st.shared.u16 	[%r7], %rs17;
	cvt.u64.u32 	%rd3, %r75;
	setp.le.u64 	%p1, %rd147, %rd3;
	cvt.u64.u32 	%rd152, %r76;
	setp.le.u64 	%p2, %rd150, %rd152;
	or.pred  	%p3, %p1, %p2;
	@%p3 bra 	$L__BB526_77;
	cvt.u32.u64 	%r79, %rd3;
	cvt.u32.u64 	%r80, %rd147;
	mad.lo.s32 	%r220, %r76, %r80, %r79;
	cvt.u32.u64 	%r9, %rd146;
	add.s32 	%r219, %r9, -1;
	setp.lt.s32 	%p4, %r219, 0;
	mov.b64 	%rd306, 0;
	@%p4 bra 	$L__BB526_59;
	setp.lt.u32 	%p5, %r219, 7;
	mov.b64 	%rd306, 0;
	@%p5 bra 	$L__BB526_30;
	add.s32 	%r215, %r9, -4;
	and.b32  	%r81, %r9, -8;
	neg.s32 	%r214, %r81;
	mov.b64 	%rd306, 0;
$L__BB526_4:
	.pragma "nounroll";
	add.s32 	%r16, %r215, 3;
	cvt.u64.u32 	%rd5, %r220;
	mul.wide.u32 	%rd157, %r16, 8;
	add.s64 	%rd158, %rd2, %rd157;
	ld.global.u64 	%rd6, [%rd158];
	and.b64  	%rd159, %rd6, -4294967296;
	setp.ne.s64 	%p6, %rd159, 0;
	@%p6 bra 	$L__BB526_6;
	cvt.u32.u64 	%r82, %rd6;
	cvt.u32.u64 	%r83, %rd5;
	div.u32 	%r84, %r83, %r82;
	mul.lo.s32 	%r85, %r84, %r82;
	sub.s32 	%r86, %r83, %r85;
	cvt.u64.u32 	%rd271, %r84;
	cvt.u64.u32 	%rd272, %r86;
	bra.uni 	$L__BB526_7;
$L__BB526_6:
	div.s64 	%rd271, %rd5, %rd6;
	mul.lo.s64 	%rd160, %rd271, %rd6;
	sub.s64 	%rd272, %rd5, %rd160;
$L__BB526_7:
	mul.wide.u32 	%rd161, %r16, 8;
	add.s64 	%rd162, %rd1, %rd161;
	ld.global.u64 	%rd163, [%rd162];
	mad.lo.s64 	%rd13, %rd163, %rd272, %rd306;
	add.s32 	%r17, %r215, 2;
	and.b64  	%rd14, %rd271, 4294967295;
	mul.wide.u32 	%rd164, %r17, 8;
	add.s64 	%rd165, %rd2, %rd164;
	ld.global.u64 	%rd15, [%rd165];
	and.b64  	%rd166, %rd15, -4294967296;
	setp.ne.s64 	%p7, %rd166, 0;
	@%p7 bra 	$L__BB526_9;
	cvt.u32.u64 	%r87, %rd15;
	cvt.u32.u64 	%r88, %rd14;
	div.u32 	%r89, %r88, %r87;
	mul.lo.s32 	%r90, %r89, %r87;
	sub.s32 	%r91, %r88, %r90;
	cvt.u64.u32 	%rd273, %r89;
	cvt.u64.u32 	%rd274, %r91;
	bra.uni 	$L__BB526_10;
$L__BB526_9:
	div.s64 	%rd273, %rd14, %rd15;
	mul.lo.s64 	%rd167, %rd273, %rd15;
	sub.s64 	%rd274, %rd14, %rd167;
$L__BB526_10:
	mul.wide.u32 	%rd168, %r17, 8;
	add.s64 	%rd169, %rd1, %rd168;
	ld.global.u64 	%rd170, [%rd169];
	mad.lo.s64 	%rd22, %rd170, %rd274, %rd13;
	add.s32 	%r18, %r215, 1;
	and.b64  	%rd23, %rd273, 4294967295;
	mul.wide.u32 	%rd171, %r18, 8;
	add.s64 	%rd172, %rd2, %rd171;
	ld.global.u64 	%rd24, [%rd172];
	and.b64  	%rd173, %rd24, -4294967296;
	setp.ne.s64 	%p8, %rd173, 0;
	@%p8 bra 	$L__BB526_12;
	cvt.u32.u64 	%r92, %rd24;
	cvt.u32.u64 	%r93, %rd23;
	div.u32 	%r94, %r93, %r92;
	mul.lo.s32 	%r95, %r94, %r92;
	sub.s32 	%r96, %r93, %r95;
	cvt.u64.u32 	%rd275, %r94;
	cvt.u64.u32 	%rd276, %r96;
	bra.uni 	$L__BB526_13;
$L__BB526_12:
	div.s64 	%rd275, %rd23, %rd24;
	mul.lo.s64 	%rd174, %rd275, %rd24;
	sub.s64 	%rd276, %rd23, %rd174;
$L__BB526_13:
	mul.wide.u32 	%rd175, %r18, 8;
	add.s64 	%rd176, %rd1, %rd175;
	ld.global.u64 	%rd177, [%rd176];
	mad.lo.s64 	%rd31, %rd177, %rd276, %rd22;
	and.b64  	%rd32, %rd275, 4294967295;
	mul.wide.u32 	%rd178, %r215, 8;
	add.s64 	%rd179, %rd2, %rd178;
	ld.global.u64 	%rd33, [%rd179];
	and.b64  	%rd180, %rd33, -4294967296;
	setp.ne.s64 	%p9, %rd180, 0;
	@%p9 bra 	$L__BB526_15;
	cvt.u32.u64 	%r97, %rd33;
	cvt.u32.u64 	%r98, %rd32;
	div.u32 	%r99, %r98, %r97;
	mul.lo.s32 	%r100, %r99, %r97;
	sub.s32 	%r101, %r98, %r100;
	cvt.u64.u32 	%rd277, %r99;
	cvt.u64.u32 	%rd278, %r101;
	bra.uni 	$L__BB526_16;
$L__BB526_15:
	div.s64 	%rd277, %rd32, %rd33;
	mul.lo.s64 	%rd181, %rd277, %rd33;
	sub.s64 	%rd278, %rd32, %rd181;
$L__BB526_16:
	mul.wide.u32 	%rd182, %r215, 8;
	add.s64 	%rd183, %rd1, %rd182;
	ld.global.u64 	%rd184, [%rd183];
	mad.lo.s64 	%rd40, %rd184, %rd278, %rd31;
	add.s32 	%r19, %r215, -1;
	and.b64  	%rd41, %rd277, 4294967295;
	mul.wide.u32 	%rd185, %r19, 8;
	add.s64 	%rd186, %rd2, %rd185;
	ld.global.u64 	%rd42, [%rd186];
	and.b64  	%rd187, %rd42, -4294967296;
	setp.ne.s64 	%p10, %rd187, 0;
	@%p10 bra 	$L__BB526_18;
	cvt.u32.u64 	%r102, %rd42;
	cvt.u32.u64 	%r103, %rd41;
	div.u32 	%r104, %r103, %r102;
	mul.lo.s32 	%r105, %r104, %r102;
	sub.s32 	%r106, %r103, %r105;
	cvt.u64.u32 	%rd279, %r104;
	cvt.u64.u32 	%rd280, %r106;
	bra.uni 	$L__BB526_19;
$L__BB526_18:
	div.s64 	%rd279, %rd41, %rd42;
	mul.lo.s64 	%rd188, %rd279, %rd42;
	sub.s64 	%rd280, %rd41, %rd188;
$L__BB526_19:
	mul.wide.u32 	%rd189, %r19, 8;
	add.s64 	%rd190, %rd1, %rd189;
	ld.global.u64 	%rd191, [%rd190];
	mad.lo.s64 	%rd49, %rd191, %rd280, %rd40;
	add.s32 	%r20, %r215, -2;
	and.b64  	%rd50, %rd279, 4294967295;
	mul.wide.u32 	%rd192, %r20, 8;
	add.s64 	%rd193, %rd2, %rd192;
	ld.global.u64 	%rd51, [%rd193];
	and.b64  	%rd194, %rd51, -4294967296;
	setp.ne.s64 	%p11, %rd194, 0;
	@%p11 bra 	$L__BB526_21;
	cvt.u32.u64 	%r107, %rd51;
	cvt.u32.u64 	%r108, %rd50;
	div.u32 	%r109, %r108, %r107;
	mul.lo.s32 	%r110, %r109, %r107;
	sub.s32 	%r111, %r108, %r110;
	cvt.u64.u32 	%rd281, %r109;
	cvt.u64.u32 	%rd282, %r111;
	bra.uni 	$L__BB526_22;
$L__BB526_21:
	div.s64 	%rd281, %rd50, %rd51;
	mul.lo.s64 	%rd195, %rd281, %rd51;
	sub.s64 	%rd282, %rd50, %rd195;
$L__BB526_22:
	mul.wide.u32 	%rd196, %r20, 8;
	add.s64 	%rd197, %rd1, %rd196;
	ld.global.u64 	%rd198, [%rd197];
	mad.lo.s64 	%rd58, %rd198, %rd282, %rd49;
	add.s32 	%r21, %r215, -3;
	and.b64  	%rd59, %rd281, 4294967295;
	mul.wide.u32 	%rd199, %r21, 8;
	add.s64 	%rd200, %rd2, %rd199;
	ld.global.u64 	%rd60, [%rd200];
	and.b64  	%rd201, %rd60, -4294967296;
	setp.ne.s64 	%p12, %rd201, 0;
	@%p12 bra 	$L__BB526_24;
	cvt.u32.u64 	%r112, %rd60;
	cvt.u32.u64 	%r113, %rd59;
	div.u32 	%r114, %r113, %r112;
	mul.lo.s32 	%r115, %r114, %r112;
	sub.s32 	%r116, %r113, %r115;
	cvt.u64.u32 	%rd283, %r114;
	cvt.u64.u32 	%rd284, %r116;
	bra.uni 	$L__BB526_25;
$L__BB526_24:
	div.s64 	%rd283, %rd59, %rd60;
	mul.lo.s64 	%rd202, %rd283, %rd60;
	sub.s64 	%rd284, %rd59, %rd202;
$L__BB526_25:
	mul.wide.u32 	%rd203, %r21, 8;
	add.s64 	%rd204, %rd1, %rd203;
	ld.global.u64 	%rd205, [%rd204];
	mad.lo.s64 	%rd67, %rd205, %rd284, %rd58;
	and.b64  	%rd68, %rd283, 4294967295;
	add.s32 	%r117, %r215, -4;
	mul.wide.u32 	%rd206, %r117, 8;
	add.s64 	%rd207, %rd2, %rd206;
	ld.global.u64 	%rd69, [%rd207];
	and.b64  	%rd208, %rd69, -4294967296;
	setp.ne.s64 	%p13, %rd208, 0;
	@%p13 bra 	$L__BB526_27;
	cvt.u32.u64 	%r118, %rd69;
	cvt.u32.u64 	%r119, %rd68;
	div.u32 	%r120, %r119, %r118;
	mul.lo.s32 	%r121, %r120, %r118;
	sub.s32 	%r122, %r119, %r121;
	cvt.u64.u32 	%rd285, %r120;
	cvt.u64.u32 	%rd286, %r122;
	bra.uni 	$L__BB526_28;
$L__BB526_27:
	div.s64 	%rd285, %rd68, %rd69;
	mul.lo.s64 	%rd209, %rd285, %rd69;
	sub.s64 	%rd286, %rd68, %rd209;
$L__BB526_28:
	mul.wide.u32 	%rd210, %r117, 8;
	add.s64 	%rd211, %rd1, %rd210;
	ld.global.u64 	%rd212, [%rd211];
	mad.lo.s64 	%rd306, %rd212, %rd286, %rd67;
	cvt.u32.u64 	%r220, %rd285;
	add.s32 	%r215, %r215, -8;
	add.s32 	%r214, %r214, 8;
	setp.ne.s32 	%p14, %r214, 0;
	@%p14 bra 	$L__BB526_4;
	add.s32 	%r219, %r215, 3;
$L__BB526_30:
	and.b32  	%r28, %r9, 7;
	setp.eq.s32 	%p15, %r28, 0;
	@%p15 bra 	$L__BB526_59;
	and.b32  	%r29, %r9, 3;
	setp.lt.u32 	%p16, %r28, 4;
	@%p16 bra 	$L__BB526_45;
	cvt.u64.u32 	%rd79, %r220;
	mul.wide.u32 	%rd214, %r219, 8;
	add.s64 	%rd215, %rd2, %rd214;
	ld.global.u64 	%rd80, [%rd215];
	and.b64  	%rd216, %rd80, -4294967296;
	setp.ne.s64 	%p17, %rd216, 0;
	@%p17 bra 	$L__BB526_34;
	cvt.u32.u64 	%r124, %rd80;
	cvt.u32.u64 	%r125, %rd79;
	div.u32 	%r126, %r125, %r124;
	mul.lo.s32 	%r127, %r126, %r124;
	sub.s32 	%r128, %r125, %r127;
	cvt.u64.u32 	%rd289, %r126;
	cvt.u64.u32 	%rd290, %r128;
	bra.uni 	$L__BB526_35;
$L__BB526_34:
	div.s64 	%rd289, %rd79, %rd80;
	mul.lo.s64 	%rd217, %rd289, %rd80;
	sub.s64 	%rd290, %rd79, %rd217;
$L__BB526_35:
	mul.wide.u32 	%rd218, %r219, 8;
	add.s64 	%rd219, %rd1, %rd218;
	ld.global.u64 	%rd220, [%rd219];
	mad.lo.s64 	%rd87, %rd220, %rd290, %rd306;
	add.s32 	%r30, %r219, -1;
	and.b64  	%rd88, %rd289, 4294967295;
	mul.wide.u32 	%rd221, %r30, 8;
	add.s64 	%rd222, %rd2, %rd221;
	ld.global.u64 	%rd89, [%rd222];
	and.b64  	%rd223, %rd89, -4294967296;
	setp.ne.s64 	%p18, %rd223, 0;
	@%p18 bra 	$L__BB526_37;
	cvt.u32.u64 	%r129, %rd89;
	cvt.u32.u64 	%r130, %rd88;
	div.u32 	%r131, %r130, %r129;
	mul.lo.s32 	%r132, %r131, %r129;
	sub.s32 	%r133, %r130, %r132;
	cvt.u64.u32 	%rd291, %r131;
	cvt.u64.u32 	%rd292, %r133;
	bra.uni 	$L__BB526_38;
$L__BB526_37:
	div.s64 	%rd291, %rd88, %rd89;
	mul.lo.s64 	%rd224, %rd291, %rd89;
	sub.s64 	%rd292, %rd88, %rd224;
$L__BB526_38:
	mul.wide.u32 	%rd225, %r30, 8;
	add.s64 	%rd226, %rd1, %rd225;
	ld.global.u64 	%rd227, [%rd226];
	mad.lo.s64 	%rd96, %rd227, %rd292, %rd87;
	add.s32 	%r31, %r219, -2;
	and.b64  	%rd97, %rd291, 4294967295;
	mul.wide.u32 	%rd228, %r31, 8;
	add.s64 	%rd229, %rd2, %rd228;
	ld.global.u64 	%rd98, [%rd229];
	and.b64  	%rd230, %rd98, -4294967296;
	setp.ne.s64 	%p19, %rd230, 0;
	@%p19 bra 	$L__BB526_40;
	cvt.u32.u64 	%r134, %rd98;
	cvt.u32.u64 	%r135, %rd97;
	div.u32 	%r136, %r135, %r134;
	mul.lo.s32 	%r137, %r136, %r134;
	sub.s32 	%r138, %r135, %r137;
	cvt.u64.u32 	%rd293, %r136;
	cvt.u64.u32 	%rd294, %r138;
	bra.uni 	$L__BB526_41;
$L__BB526_40:
	div.s64 	%rd293, %rd97, %rd98;
	mul.lo.s64 	%rd231, %rd293, %rd98;
	sub.s64 	%rd294, %rd97, %rd231;
$L__BB526_41:
	mul.wide.u32 	%rd232, %r31, 8;
	add.s64 	%rd233, %rd1, %rd232;
	ld.global.u64 	%rd234, [%rd233];
	mad.lo.s64 	%rd105, %rd234, %rd294, %rd96;
	add.s32 	%r32, %r219, -3;
	and.b64  	%rd106, %rd293, 4294967295;
	mul.wide.u32 	%rd235, %r32, 8;
	add.s64 	%rd236, %rd2, %rd235;
	ld.global.u64 	%rd107, [%rd236];
	and.b64  	%rd237, %rd107, -4294967296;
	setp.ne.s64 	%p20, %rd237, 0;
	@%p20 bra 	$L__BB526_43;
	cvt.u32.u64 	%r139, %rd107;
	cvt.u32.u64 	%r140, %rd106;
	div.u32 	%r141, %r140, %r139;
	mul.lo.s32 	%r142, %r141, %r139;
	sub.s32 	%r143, %r140, %r142;
	cvt.u64.u32 	%rd295, %r141;
	cvt.u64.u32 	%rd296, %r143;
	bra.uni 	$L__BB526_44;
$L__BB526_43:
	div.s64 	%rd295, %rd106, %rd107;
	mul.lo.s64 	%rd238, %rd295, %rd107;
	sub.s64 	%rd296, %rd106, %rd238;
$L__BB526_44:
	mul.wide.u32 	%rd239, %r32, 8;
	add.s64 	%rd240, %rd1, %rd239;
	ld.global.u64 	%rd241, [%rd240];
	mad.lo.s64 	%rd306, %rd241, %rd296, %rd105;
	cvt.u32.u64 	%r220, %rd295;
	add.s32 	%r219, %r219, -4;
$L__BB526_45:
	setp.eq.s32 	%p21, %r29, 0;
	@%p21 bra 	$L__BB526_59;
	setp.eq.s32 	%p22, %r29, 1;
	@%p22 bra 	$L__BB526_54;
	cvt.u64.u32 	%rd117, %r220;
	mul.wide.u32 	%rd243, %r219, 8;
	add.s64 	%rd244, %rd2, %rd243;
	ld.global.u64 	%rd118, [%rd244];
	and.b64  	%rd245, %rd118, -4294967296;
	setp.ne.s64 	%p23, %rd245, 0;
	@%p23 bra 	$L__BB526_49;
	cvt.u32.u64 	%r144, %rd118;
	cvt.u32.u64 	%r145, %rd117;
	div.u32 	%r146, %r145, %r144;
	mul.lo.s32 	%r147, %r146, %r144;
	sub.s32 	%r148, %r145, %r147;
	cvt.u64.u32 	%rd299, %r146;
	cvt.u64.u32 	%rd300, %r148;
	bra.uni 	$L__BB526_50;
$L__BB526_49:
	div.s64 	%rd299, %rd117, %rd118;
	mul.lo.s64 	%rd246, %rd299, %rd118;
	sub.s64 	%rd300, %rd117, %rd246;
$L__BB526_50:
	add.s64 	%rd248, %rd1, %rd243;
	ld.global.u64 	%rd249, [%rd248];
	mad.lo.s64 	%rd125, %rd249, %rd300, %rd306;
	add.s32 	%r37, %r219, -1;
	and.b64  	%rd126, %rd299, 4294967295;
	mul.wide.u32 	%rd250, %r37, 8;
	add.s64 	%rd251, %rd2, %rd250;
	ld.global.u64 	%rd127, [%rd251];
	and.b64  	%rd252, %rd127, -4294967296;
	setp.ne.s64 	%p24, %rd252, 0;
	@%p24 bra 	$L__BB526_52;
	cvt.u32.u64 	%r149, %rd127;
	cvt.u32.u64 	%r150, %rd126;
	div.u32 	%r151, %r150, %r149;
	mul.lo.s32 	%r152, %r151, %r149;
	sub.s32 	%r153, %r150, %r152;
	cvt.u64.u32 	%rd301, %r151;
	cvt.u64.u32 	%rd302, %r153;
	bra.uni 	$L__BB526_53;
$L__BB526_52:
	div.s64 	%rd301, %rd126, %rd127;
	mul.lo.s64 	%rd253, %rd301, %rd127;
	sub.s64 	%rd302, %rd126, %rd253;
$L__BB526_53:
	add.s64 	%rd255, %rd1, %rd250;
	ld.global.u64 	%rd256, [%rd255];
	mad.lo.s64 	%rd306, %rd256, %rd302, %rd125;
	cvt.u32.u64 	%r220, %rd301;
	add.s32 	%r219, %r219, -2;
$L__BB526_54:
	and.b32  	%r154, %r9, 1;
	setp.eq.b32 	%p25, %r154, 1;
	not.pred 	%p26, %p25;
	@%p26 bra 	$L__BB526_59;
	cvt.u64.u32 	%rd137, %r220;
	mul.wide.u32 	%rd257, %r219, 8;
	add.s64 	%rd258, %rd2, %rd257;
	ld.global.u64 	%rd138, [%rd258];
	and.b64  	%rd259, %rd138, -4294967296;
	setp.ne.s64 	%p27, %rd259, 0;
	@%p27 bra 	$L__BB526_57;
	cvt.u32.u64 	%r155, %rd138;
	cvt.u32.u64 	%r156, %rd137;
	rem.u32 	%r157, %r156, %r155;
	cvt.u64.u32 	%rd305, %r157;
	bra.uni 	$L__BB526_58;
$L__BB526_57:
	rem.s64 	%rd305, %rd137, %rd138;
$L__BB526_58:
	add.s64 	%rd261, %rd1, %rd257;
	ld.global.u64 	%rd262, [%rd261];
	mad.lo.s64 	%rd306, %rd262, %rd305, %rd306;
$L__BB526_59:
	cvta.to.global.u64 	%rd263, %rd145;
	add.s64 	%rd264, %rd263, %rd306;
	ld.global.s8 	%rs19, [%rd264];
	cvt.rn.f32.s16 	%f2, %rs19;
	fma.rn.f32 	%f3, %f2, 0f3BBB989D, 0f3F000000;
	cvt.sat.f32.f32 	%f4, %f3;
	mov.f32 	%f5, 0f4B400001;
	mov.f32 	%f6, 0f437C0000;
	fma.rm.f32 	%f7, %f4, %f6, %f5;
	add.f32 	%f8, %f7, 0fCB40007F;
	neg.f32 	%f9, %f8;
	fma.rn.f32 	%f10, %f2, 0f3FB8AA3B, %f9;
	fma.rn.f32 	%f11, %f2, 0f32A57060, %f10;
	mov.b32 	%r158, %f7;
	shl.b32 	%r159, %r158, 23;
	mov.b32 	%f12, %r159;
	ex2.approx.ftz.f32 	%f13, %f11;
	mul.f32 	%f1, %f13, %f12;
	// begin inline asm
	{  cvt.rn.f16.f32 %rs18, %f1;}

	// end inline asm
	st.shared.u16 	[%r7], %rs18;
	bar.sync 	0;
	setp.ne.s32 	%p28, %r1, 0;
	@%p28 bra 	$L__BB526_77;
	setp.gt.u32 	%p29, %r5, 1;
	@%p29 bra 	$L__BB526_62;
	shl.b32 	%r160, %r3, 1;
	mov.u32 	%r161, logsumexpsdata_bool;
	add.s32 	%r162, %r161, %r160;
	ld.shared.u16 	%rs118, [%r162];
	bra.uni 	$L__BB526_76;
$L__BB526_62:
	shl.b32 	%r164, %r3, 1;
	mov.u32 	%r165, logsumexpsdata_bool;
	add.s32 	%r42, %r165, %r164;
	ld.shared.u16 	%rs118, [%r42];
	add.s32 	%r43, %r5, -1;
	add.s32 	%r166, %r5, -2;
	and.b32  	%r44, %r43, 15;
	setp.lt.u32 	%p30, %r166, 15;
	mov.b32 	%r228, 1;
	@%p30 bra 	$L__BB526_66;
	and.b32  	%r169, %r43, -16;
	neg.s32 	%r225, %r169;
	shl.b32 	%r46, %r2, 1;
	add.s32 	%r171, %r164, %r46;
	add.s32 	%r223, %r165, %r171;
	shl.b32 	%r48, %r2, 5;
	mov.b32 	%r226, 1;
	mov.b32 	%r224, 0;
$L__BB526_64:
	.pragma "nounroll";
	mul.lo.s32 	%r173, %r226, %r2;
	shl.b32 	%r174, %r173, 1;
	add.s32 	%r175, %r42, %r174;
	ld.shared.u16 	%rs23, [%r223];
	// begin inline asm
	{add.f16 %rs21,%rs118,%rs23;
}
	// end inline asm
	add.s32 	%r176, %r175, %r46;
	ld.shared.u16 	%rs26, [%r176];
	// begin inline asm
	{add.f16 %rs24,%rs21,%rs26;
}
	// end inline asm
	add.s32 	%r177, %r176, %r46;
	ld.shared.u16 	%rs29, [%r177];
	// begin inline asm
	{add.f16 %rs27,%rs24,%rs29;
}
	// end inline asm
	add.s32 	%r178, %r177, %r46;
	ld.shared.u16 	%rs32, [%r178];
	// begin inline asm
	{add.f16 %rs30,%rs27,%rs32;
}
	// end inline asm
	add.s32 	%r179, %r178, %r46;
	ld.shared.u16 	%rs35, [%r179];
	// begin inline asm
	{add.f16 %rs33,%rs30,%rs35;
}
	// end inline asm
	add.s32 	%r180, %r179, %r46;
	ld.shared.u16 	%rs38, [%r180];
	// begin inline asm
	{add.f16 %rs36,%rs33,%rs38;
}
	// end inline asm
	add.s32 	%r181, %r180, %r46;
	ld.shared.u16 	%rs41, [%r181];
	// begin inline asm
	{add.f16 %rs39,%rs36,%rs41;
}
	// end inline asm
	add.s32 	%r182, %r181, %r46;
	ld.shared.u16 	%rs44, [%r182];
	// begin inline asm
	{add.f16 %rs42,%rs39,%rs44;
}
	// end inline asm
	add.s32 	%r183, %r182, %r46;
	ld.shared.u16 	%rs47, [%r183];
	// begin inline asm
	{add.f16 %rs45,%rs42,%rs47;
}
	// end inline asm
	add.s32 	%r184, %r183, %r46;
	ld.shared.u16 	%rs50, [%r184];
	// begin inline asm
	{add.f16 %rs48,%rs45,%rs50;
}
	// end inline asm
	add.s32 	%r185, %r184, %r46;
	ld.shared.u16 	%rs53, [%r185];
	// begin inline asm
	{add.f16 %rs51,%rs48,%rs53;
}
	// end inline asm
	add.s32 	%r186, %r185, %r46;
	ld.shared.u16 	%rs56, [%r186];
	// begin inline asm
	{add.f16 %rs54,%rs51,%rs56;
}
	// end inline asm
	add.s32 	%r187, %r186, %r46;
	ld.shared.u16 	%rs59, [%r187];
	// begin inline asm
	{add.f16 %rs57,%rs54,%rs59;
}
	// end inline asm
	add.s32 	%r188, %r187, %r46;
	ld.shared.u16 	%rs62, [%r188];
	// begin inline asm
	{add.f16 %rs60,%rs57,%rs62;
}
	// end inline asm
	add.s32 	%r189, %r188, %r46;
	ld.shared.u16 	%rs65, [%r189];
	// begin inline asm
	{add.f16 %rs63,%rs60,%rs65;
}
	// end inline asm
	add.s32 	%r190, %r189, %r46;
	ld.shared.u16 	%rs68, [%r190];
	// begin inline asm
	{add.f16 %rs118,%rs63,%rs68;
}
	// end inline asm
	add.s32 	%r226, %r226, 16;
	add.s32 	%r225, %r225, 16;
	add.s32 	%r224, %r224, 16;
	add.s32 	%r223, %r223, %r48;
	setp.ne.s32 	%p31, %r225, 0;
	@%p31 bra 	$L__BB526_64;
	add.s32 	%r228, %r224, 1;
$L__BB526_66:
	setp.eq.s32 	%p32, %r44, 0;
	@%p32 bra 	$L__BB526_75;
	and.b32  	%r59, %r43, 7;
	setp.lt.u32 	%p33, %r44, 8;
	@%p33 bra 	$L__BB526_69;
	mul.lo.s32 	%r191, %r228, %r2;
	shl.b32 	%r192, %r191, 1;
	add.s32 	%r193, %r42, %r192;
	ld.shared.u16 	%rs72, [%r193];
	// begin inline asm
	{add.f16 %rs70,%rs118,%rs72;
}
	// end inline asm
	shl.b32 	%r194, %r2, 1;
	add.s32 	%r195, %r193, %r194;
	ld.shared.u16 	%rs75, [%r195];
	// begin inline asm
	{add.f16 %rs73,%rs70,%rs75;
}
	// end inline asm
	add.s32 	%r196, %r195, %r194;
	ld.shared.u16 	%rs78, [%r196];
	// begin inline asm
	{add.f16 %rs76,%rs73,%rs78;
}
	// end inline asm
	add.s32 	%r197, %r196, %r194;
	ld.shared.u16 	%rs81, [%r197];
	// begin inline asm
	{add.f16 %rs79,%rs76,%rs81;
}
	// end inline asm
	add.s32 	%r198, %r197, %r194;
	ld.shared.u16 	%rs84, [%r198];
	// begin inline asm
	{add.f16 %rs82,%rs79,%rs84;
}
	// end inline asm
	add.s32 	%r199, %r198, %r194;
	ld.shared.u16 	%rs87, [%r199];
	// begin inline asm
	{add.f16 %rs85,%rs82,%rs87;
}
	// end inline asm
	add.s32 	%r200, %r199, %r194;
	ld.shared.u16 	%rs90, [%r200];
	// begin inline asm
	{add.f16 %rs88,%rs85,%rs90;
}
	// end inline asm
	add.s32 	%r201, %r200, %r194;
	ld.shared.u16 	%rs93, [%r201];
	// begin inline asm
	{add.f16 %rs118,%rs88,%rs93;
}
	// end inline asm
	add.s32 	%r228, %r228, 8;
$L__BB526_69:
	setp.eq.s32 	%p34, %r59, 0;
	@%p34 bra 	$L__BB526_75;
	and.b32  	%r62, %r43, 3;
	setp.lt.u32 	%p35, %r59, 4;
	@%p35 bra 	$L__BB526_72;
	mul.lo.s32 	%r202, %r228, %r2;
	shl.b32 	%r203, %r202, 1;
	add.s32 	%r204, %r42, %r203;
	ld.shared.u16 	%rs97, [%r204];
	// begin inline asm
	{add.f16 %rs95,%rs118,%rs97;
}
	// end inline asm
	shl.b32 	%r205, %r2, 1;
	add.s32 	%r206, %r204, %r205;
	ld.shared.u16 	%rs100, [%r206];
	// begin inline asm
	{add.f16 %rs98,%rs95,%rs100;
}
	// end inline asm
	add.s32 	%r207, %r206, %r205;
	ld.shared.u16 	%rs103, [%r207];
	// begin inline asm
	{add.f16 %rs101,%rs98,%rs103;
}
	// end inline asm
	add.s32 	%r208, %r207, %r205;
	ld.shared.u16 	%rs106, [%r208];
	// begin inline asm
	{add.f16 %rs118,%rs101,%rs106;
}
	// end inline asm
	add.s32 	%r228, %r228, 4;
$L__BB526_72:
	setp.eq.s32 	%p36, %r62, 0;
	@%p36 bra 	$L__BB526_75;
	mul.lo.s32 	%r209, %r2, %r228;
	shl.b32 	%r210, %r209, 1;
	add.s32 	%r212, %r210, %r164;
	add.s32 	%r231, %r165, %r212;
	shl.b32 	%r66, %r2, 1;
	neg.s32 	%r230, %r62;
$L__BB526_74:
	.pragma "nounroll";
	ld.shared.u16 	%rs109, [%r231];
	// begin inline asm
	{add.f16 %rs118,%rs118,%rs109;
}
	// end inline asm
	add.s32 	%r231, %r231, %r66;
	add.s32 	%r230, %r230, 1;
	setp.ne.s32 	%p37, %r230, 0;
	@%p37 bra 	$L__BB526_74;
$L__BB526_75:
	st.shared.u16 	[%r42], %rs118;
$L__BB526_76:
	cvt.u64.u32 	%rd265, %r4;
	mad.lo.s64 	%rd266, %rd147, %rd265, %rd3;
	cvta.to.global.u64 	%rd267, %rd144;
	shl.b64 	%rd268, %rd266, 1;
	add.s64 	%rd269, %rd267, %rd268;
	st.global.u16 	[%rd269], %rs118;
$L__BB526_77:
	ret;

}
	// .globl	contiguous_logsumexp33_bool
.visible .entry contiguous_logsumexp33_bool(
	.param .u64 .ptr .align 1 contiguous_logsumexp33_bool_param_0,
	.param .u64 .ptr .align 1 contiguous_logsumexp33_bool_param_1,
	.param .u64 contiguous_logsumexp33_bool_param_2,
	.param .u64 contiguous_logsumexp33_bool_param_3,
	.param .u64 contiguous_logsumexp33_bool_param_4
)
{
	.reg .pred 	%p<14>;
	.reg .b16 	%rs<119>;
	.reg .b32 	%r<111>;
	.reg .b64 	%rd<16>;

	ld.param.u64 	%rd2, [contiguous_logsumexp33_bool_param_0];
	ld.param.u64 	%rd3, [contiguous_logsumexp33_bool_param_1];
	ld.param.u64 	%rd4, [contiguous_logsumexp33_bool_param_3];
	ld.param.u64 	%rd5, [contiguous_logsumexp33_bool_param_4];
	mov.u32 	%r1, %tid.y;
	mov.u32 	%r2, %ntid.x;
	mov.u32 	%r3, %tid.x;
	mad.lo.s32 	%r39, %r1, %r2, %r3;
	mov.u32 	%r40, %ctaid.x;
	mad.lo.s32 	%r41, %r40, %r2, %r3;
	mov.u32 	%r4, %ctaid.y;
	mov.u32 	%r5, %ntid.y;
	mad.lo.s32 	%r42, %r4, %r5, %r1;
	shl.b32 	%r43, %r39, 1;
	mov.u32 	%r44, logsumexpsdata_bool;
	add.s32 	%r7, %r44, %r43;
	mov.b32 	%r38, 0;
	// begin inline asm
	cvt.rn.f16.s32 %rs17, %r38;
	// end inline asm
	st.shared.u16 	[%r7], %rs17;
	cvt.u64.u32 	%rd1, %r41;
	setp.le.u64 	%p1, %rd4, %rd1;
	cvt.u64.u32 	%rd7, %r42;
	setp.le.u64 	%p2, %rd5, %rd7;
	or.pred  	%p3, %p1, %p2;
	@%p3 bra 	$L__BB527_19;
	cvt.u32.u64 	%r45, %rd1;
	cvta.to.global.u64 	%rd8, %rd3;
	cvt.u32.u64 	%r46, %rd4;
	mad.lo.s32 	%r47, %r42, %r46, %r45;
	mul.wide.u32 	%rd9, %r47, 2;
	add.s64 	%rd10, %rd8, %rd9;
	ld.global.u16 	%rs18, [%rd10];
	st.shared.u16 	[%r7], %rs18;
	bar.sync 	0;
	setp.ne.s32 	%p4, %r1, 0;
	@%p4 bra 	$L__BB527_19;
	setp.gt.u32 	%p5, %r5, 1;
	@%p5 bra 	$L__BB527_4;
	shl.b32 	%r48, %r3, 1;
	add.s32 	%r50, %r44, %r48;
	ld.shared.u16 	%rs117, [%r50];
	bra.uni 	$L__BB527_18;
$L__BB527_4:
	shl.b32 	%r52, %r3, 1;
	add.s32 	%r8, %r44, %r52;
	ld.shared.u16 	%rs117, [%r8];
	add.s32 	%r9, %r5, -1;
	add.s32 	%r54, %r5, -2;
	and.b32  	%r10, %r9, 15;
	setp.lt.u32 	%p6, %r54, 15;
	mov.b32 	%r107, 1;
	@%p6 bra 	$L__BB527_8;
	and.b32  	%r57, %r9, -16;
	neg.s32 	%r104, %r57;
	shl.b32 	%r12, %r2, 1;
	add.s32 	%r59, %r52, %r12;
	add.s32 	%r102, %r44, %r59;
	shl.b32 	%r14, %r2, 5;
	mov.b32 	%r105, 1;
	mov.b32 	%r103, 0;
$L__BB527_6:
	.pragma "nounroll";
	mul.lo.s32 	%r61, %r105, %r2;
	shl.b32 	%r62, %r61, 1;
	add.s32 	%r63, %r8, %r62;
	ld.shared.u16 	%rs22, [%r102];
	// begin inline asm
	{add.f16 %rs20,%rs117,%rs22;
}
	// end inline asm
	add.s32 	%r64, %r63, %r12;
	ld.shared.u16 	%rs25, [%r64];
	// begin inline asm
	{add.f16 %rs23,%rs20,%rs25;
}
	// end inline asm
	add.s32 	%r65, %r64, %r12;
	ld.shared.u16 	%rs28, [%r65];
	// begin inline asm
	{add.f16 %rs26,%rs23,%rs28;
}
	// end inline asm
	add.s32 	%r66, %r65, %r12;
	ld.shared.u16 	%rs31, [%r66];
	// begin inline asm
	{add.f16 %rs29,%rs26,%rs31;
}
	// end inline asm
	add.s32 	%r67, %r66, %r12;
	ld.shared.u16 	%rs34, [%r67];
	// begin inline asm
	{add.f16 %rs32,%rs29,%rs34;
}
	// end inline asm
	add.s32 	%r68, %r67, %r12;
	ld.shared.u16 	%rs37, [%r68];
	// begin inline asm
	{add.f16 %rs35,%rs32,%rs37;
}
	// end inline asm
	add.s32 	%r69, %r68, %r12;
	ld.shared.u16 	%rs40, [%r69];
	// begin inline asm
	{add.f16 %rs38,%rs35,%rs40;
}
	// end inline asm
	add.s32 	%r70, %r69, %r12;
	ld.shared.u16 	%rs43, [%r70];
	// begin inline asm
	{add.f16 %rs41,%rs38,%rs43;
}
	// end inline asm
	add.s32 	%r71, %r70, %r12;
	ld.shared.u16 	%rs46, [%r71];
	// begin inline asm
	{add.f16 %rs44,%rs41,%rs46;
}
	// end inline asm
	add.s32 	%r72, %r71, %r12;
	ld.shared.u16 	%rs49, [%r72];
	// begin inline asm
	{add.f16 %rs47,%rs44,%rs49;
}
	// end inline asm
	add.s32 	%r73, %r72, %r12;
	ld.shared.u16 	%rs52, [%r73];
	// begin inline asm
	{add.f16 %rs50,%rs47,%rs52;
}
	// end inline asm
	add.s32 	%r74, %r73, %r12;
	ld.shared.u16 	%rs55, [%r74];
	// begin inline asm
	{add.f16 %rs53,%rs50,%rs55;
}
	// end inline asm
	add.s32 	%r75, %r74, %r12;
	ld.shared.u16 	%rs58, [%r75];
	// begin inline asm
	{add.f16 %rs56,%rs53,%rs58;
}
	// end inline asm
	add.s32 	%r76, %r75, %r12;
	ld.shared.u16 	%rs61, [%r76];
	// begin inline asm
	{add.f16 %rs59,%rs56,%rs61;
}
	// end inline asm
	add.s32 	%r77, %r76, %r12;
	ld.shared.u16 	%rs64, [%r77];
	// begin inline asm
	{add.f16 %rs62,%rs59,%rs64;
}
	// end inline asm
	add.s32 	%r78, %r77, %r12;
	ld.shared.u16 	%rs67, [%r78];
	// begin inline asm
	{add.f16 %rs117,%rs62,%rs67;
}
	// end inline asm
	add.s32 	%r105, %r105, 16;
	add.s32 	%r104, %r104, 16;
	add.s32 	%r103, %r103, 16;
	add.s32 	%r102, %r102, %r14;
	setp.ne.s32 	%p7, %r104, 0;
	@%p7 bra 	$L__BB527_6;
	add.s32 	%r107, %r103, 1;
$L__BB527_8:
	setp.eq.s32 	%p8, %r10, 0;
	@%p8 bra 	$L__BB527_17;
	and.b32  	%r25, %r9, 7;
	setp.lt.u32 	%p9, %r10, 8;
	@%p9 bra 	$L__BB527_11;
	mul.lo.s32 	%r79, %r107, %r2;
	shl.b32 	%r80, %r79, 1;
	add.s32 	%r81, %r8, %r80;
	ld.shared.u16 	%rs71, [%r81];
	// begin inline asm
	{add.f16 %rs69,%rs117,%rs71;
}
	// end inline asm
	shl.b32 	%r82, %r2, 1;
	add.s32 	%r83, %r81, %r82;
	ld.shared.u16 	%rs74, [%r83];
	// begin inline asm
	{add.f16 %rs72,%rs69,%rs74;
}
	// end inline asm
	add.s32 	%r84, %r83, %r82;
	ld.shared.u16 	%rs77, [%r84];
	// begin inline asm
	{add.f16 %rs75,%rs72,%rs77;
}
	// end inline asm
	add.s32 	%r85, %r84, %r82;
	ld.shared.u16 	%rs80, [%r85];
	// begin inline asm
	{add.f16 %rs78,%rs75,%rs80;
}
	// end inline asm
	add.s32 	%r86, %r85, %r82;
	ld.shared.u16 	%rs83, [%r86];
	// begin inline asm
	{add.f16 %rs81,%rs78,%rs83;
}
	// end inline asm
	add.s32 	%r87, %r86, %r82;
	ld.shared.u16 	%rs86, [%r87];
	// begin inline asm
	{add.f16 %rs84,%rs81,%rs86;
}
	// end inline asm
	add.s32 	%r88, %r87, %r82;
	ld.shared.u16 	%rs89, [%r88];
	// begin inline asm
	{add.f16 %rs87,%rs84,%rs89;
}
	// end inline asm
	add.s32 	%r89, %r88, %r82;
	ld.shared.u16 	%rs92, [%r89];
	// begin inline asm
	{add.f16 %rs117,%rs87,%rs92;
}
	// end inline asm
	add.s32 	%r107, %r107, 8;
$L__BB527_11:
	setp.eq.s32 	%p10, %r25, 0;
	@%p10 bra 	$L__BB527_17;
	and.b32  	%r28, %r9, 3;
	setp.lt.u32 	%p11, %r25, 4;
	@%p11 bra 	$L__BB527_14;
	mul.lo.s32 	%r90, %r107, %r2;
	shl.b32 	%r91, %r90, 1;
	add.s32 	%r92, %r8, %r91;
	ld.shared.u16 	%rs96, [%r92];
	// begin inline asm
	{add.f16 %rs94,%rs117,%rs96;
}
	// end inline asm
	shl.b32 	%r93, %r2, 1;
	add.s32 	%r94, %r92, %r93;
	ld.shared.u16 	%rs99, [%r94];
	// begin inline asm
	{add.f16 %rs97,%rs94,%rs99;
}
	// end inline asm
	add.s32 	%r95, %r94, %r93;
	ld.shared.u16 	%rs102, [%r95];
	// begin inline asm
	{add.f16 %rs100,%rs97,%rs102;
}
	// end inline asm
	add.s32 	%r96, %r95, %r93;
	ld.shared.u16 	%rs105, [%r96];
	// begin inline asm
	{add.f16 %rs117,%rs100,%rs105;
}
	// end inline asm
	add.s32 	%r107, %r107, 4;
$L__BB527_14:
	setp.eq.s32 	%p12, %r28, 0;
	@%p12 bra 	$L__BB527_17;
	mul.lo.s32 	%r97, %r2, %r107;
	shl.b32 	%r98, %r97, 1;
	add.s32 	%r100, %r98, %r52;
	add.s32 	%r110, %r44, %r100;
	shl.b32 	%r32, %r2, 1;
	neg.s32 	%r109, %r28;
$L__BB527_16:
	.pragma "nounroll";
	ld.shared.u16 	%rs108, [%r110];
	// begin inline asm
	{add.f16 %rs117,%rs117,%rs108;
}
	// end inline asm
	add.s32 	%r110, %r110, %r32;
	add.s32 	%r109, %r109, 1;
	setp.ne.s32 	%p13, %r109, 0;
	@%p13 bra 	$L__BB527_16;
$L__BB527_17:
	st.shared.u16 	[%r8], %rs117;
$L__BB527_18:
	cvt.u64.u32 	%rd11, %r4;
	mad.lo.s64 	%rd12, %rd4, %rd11, %rd1;
	cvta.to.global.u64 	%rd13, %rd2;
	shl.b64 	%rd14, %rd12, 1;
	add.s64 	%rd15, %rd13, %rd14;
	st.global.u16 	[%rd15], %rs117;
$L__BB527_19:
	ret;

}
	// .globl	contiguous_logsumexp_i8
.visible .entry contiguous_logsumexp_i8(
	.param .u64 .ptr .align 1 contiguous_logsumexp_i8_param_0,
	.param .u64 .ptr .align 1 contiguous_logsumexp_i8_param_1,
	.param .u64 contiguous_logsumexp_i8_param_2
)
{
	.reg .pred 	%p<8>;
	.reg .b16 	%rs<29>;
	.reg .b32 	%r<23>;
	.reg .b32 	%f<38>;
	.reg .b64 	%rd<14>;

	ld.param.u64 	%rd4, [contiguous_logsumexp_i8_param_0];
	ld.param.u64 	%rd6, [contiguous_logsumexp_i8_param_1];
	ld.param.u64 	%rd5, [contiguous_logsumexp_i8_param_2];
	cvta.to.global.u64 	%rd1, %rd6;
	mov.u32 	%r1, %tid.x;
	mov.u32 	%r2, %ctaid.x;
	mov.u32 	%r22, %ntid.x;
	mul.lo.s32 	%r9, %r2, %r22;
	shl.b32 	%r10, %r9, 1;
	add.s32 	%r4, %r10, %r1;
	shl.b32 	%r11, %r1, 1;
	mov.u32 	%r12, logsumexpsdata_i8;
	add.s32 	%r5, %r12, %r11;
	mov.b32 	%r8, 0;
	// begin inline asm
	cvt.rn.f16.s32 %rs1, %r8;
	// end inline asm
	st.shared.u16 	[%r5], %rs1;
	add.s32 	%r13, %r4, %r22;
	cvt.u64.u32 	%rd2, %r13;
	setp.le.u64 	%p1, %rd5, %rd2;
	@%p1 bra 	$L__BB528_2;
	cvt.u64.u32 	%rd8, %r4;
	add.s64 	%rd9, %rd1, %rd8;
	ld.global.s8 	%rs5, [%rd9];
	cvt.rn.f32.s16 	%f15, %rs5;
	fma.rn.f32 	%f16, %f15, 0f3BBB989D, 0f3F000000;
	cvt.sat.f32.f32 	%f17, %f16;
	mov.f32 	%f18, 0f4B400001;
	mov.f32 	%f19, 0f437C0000;
	fma.rm.f32 	%f20, %f17, %f19, %f18;
	add.f32 	%f21, %f20, 0fCB40007F;
	neg.f32 	%f22, %f21;
	fma.rn.f32 	%f23, %f15, 0f3FB8AA3B, %f22;
	fma.rn.f32 	%f24, %f15, 0f32A57060, %f23;
	mov.b32 	%r16, %f20;
	shl.b32 	%r17, %r16, 23;
	mov.b32 	%f25, %r17;
	ex2.approx.ftz.f32 	%f26, %f24;
	add.s64 	%rd10, %rd1, %rd2;
	ld.global.s8 	%rs6, [%rd10];
	cvt.rn.f32.s16 	%f27, %rs6;
	fma.rn.f32 	%f28, %f27, 0f3BBB989D, 0f3F000000;
	cvt.sat.f32.f32 	%f29, %f28;
	fma.rm.f32 	%f30, %f29, %f19, %f18;
	add.f32 	%f31, %f30, 0fCB40007F;
	neg.f32 	%f32, %f31;
	fma.rn.f32 	%f33, %f27, 0f3FB8AA3B, %f32;
	fma.rn.f32 	%f34, %f27, 0f32A57060, %f33;
	mov.b32 	%r18, %f30;
	shl.b32 	%r19, %r18, 23;
	mov.b32 	%f35, %r19;
	ex2.approx.ftz.f32 	%f36, %f34;
	mul.f32 	%f37, %f36, %f35;
	fma.rn.f32 	%f14, %f26, %f25, %f37;
	// begin inline asm
	{  cvt.rn.f16.f32 %rs4, %f14;}

	// end inline asm
	st.shared.u16 	[%r5], %rs4;
	bra.uni 	$L__BB528_4;
$L__BB528_2:
	cvt.u64.u32 	%rd3, %r4;
	setp.le.u64 	%p2, %rd5, %rd3;
	@%p2 bra 	$L__BB528_4;
	add.s64 	%rd7, %rd1, %rd3;
	ld.global.s8 	%rs3, [%rd7];
	cvt.rn.f32.s16 	%f2, %rs3;
	fma.rn.f32 	%f3, %f2, 0f3BBB989D, 0f3F000000;
	cvt.sat.f32.f32 	%f4, %f3;
	mov.f32 	%f5, 0f4B400001;
	mov.f32 	%f6, 0f437C0000;
	fma.rm.f32 	%f7, %f4, %f6, %f5;
	add.f32 	%f8, %f7, 0fCB40007F;
	neg.f32 	%f9, %f8;
	fma.rn.f32 	%f10, %f2, 0f3FB8AA3B, %f9;
	fma.rn.f32 	%f11, %f2, 0f32A57060, %f10;
	mov.b32 	%r14, %f7;
	shl.b32 	%r15, %r14, 23;
	mov.b32 	%f12, %r15;
	ex2.approx.ftz.f32 	%f13, %f11;
	mul.f32 	%f1, %f13, %f12;
	// begin inline asm
	{  cvt.rn.f16.f32 %rs2, %f1;}

	// end inline asm
	st.shared.u16 	[%r5], %rs2;
$L__BB528_4:
	bar.sync 	0;
	setp.lt.u32 	%p3, %r22, 66;
	@%p3 bra 	$L__BB528_8;
$L__BB528_5:
	shr.u32 	%r7, %r22, 1;
	setp.ge.u32 	%p4, %r1, %r7;
	@%p4 bra 	$L__BB528_7;
	ld.shared.u16 	%rs8, [%r5];
	and.b32  	%r20, %r22, 2046;
	add.s32 	%r21, %r5, %r20;
	ld.shared.u16 	%rs9, [%r21];
	// begin inline asm
	{add.f16 %rs7,%rs8,%rs9;
}
	// end inline asm
	st.shared.u16 	[%r5], %rs7;
$L__BB528_7:
	bar.sync 	0;
	setp.gt.u32 	%p5, %r22, 131;
	mov.u32 	%r22, %r7;
	@%p5 bra 	$L__BB528_5;
$L__BB528_8:
	setp.gt.u32 	%p6, %r1, 31;
	@%p6 bra 	$L__BB528_11;
	ld.shared.u16 	%rs11, [%r5];
	ld.shared.u16 	%rs12, [%r5+64];
	// begin inline asm
	{add.f16 %rs10,%rs11,%rs12;
}
	// end inline asm
	st.volatile.shared.u16 	[%r5], %rs10;
	ld.shared.u16 	%rs15, [%r5+32];
	// begin inline asm
	{add.f16 %rs13,%rs10,%rs15;
}
	// end inline asm
	st.volatile.shared.u16 	[%r5], %rs13;
	ld.shared.u16 	%rs18, [%r5+16];
	// begin inline asm
	{add.f16 %rs16,%rs13,%rs18;
}
	// end inline asm
	st.volatile.shared.u16 	[%r5], %rs16;
	ld.shared.u16 	%rs21, [%r5+8];
	// begin inline asm
	{add.f16 %rs19,%rs16,%rs21;
}
	// end inline asm
	st.volatile.shared.u16 	[%r5], %rs19;
	ld.shared.u16 	%rs24, [%r5+4];
	// begin inline asm
	{add.f16 %rs22,%rs19,%rs24;
}
	// end inline asm
	st.volatile.shared.u16 	[%r5], %rs22;
	ld.shared.u16 	%rs27, [%r5+2];
	// begin inline asm
	{add.f16 %rs25,%rs22,%rs27;
}
	// end inline asm
	st.volatile.shared.u16 	[%r5], %rs25;
	setp.ne.s32 	%p7, %r1, 0;
	@%p7 bra 	$L__BB528_11;
	cvta.to.global.u64 	%rd11, %rd4;
	mul.wide.u32 	%rd12, %r2, 2;
	add.s64 	%rd13, %rd11, %rd12;
	ld.shared.u16 	%rs28, [logsumexpsdata_i8];
	st.global.u16 	[%rd13], %rs28;
$L__BB528_11:
	ret;

}
	// .globl	contiguous_cumulate_logsumexp_i8
.visible .entry contiguous_cumulate_logsumexp_i8(
	.param .u64 .ptr .align 1 contiguous_cumulate_logsumexp_i8_param_0,
	.param .u64 .ptr .align 1 contiguous_cumulate_logsumexp_i8_param_1,
	.param .u64 contiguous_cumulate_logsumexp_i8_param_2
)
{
	.reg .pred 	%p<8>;
	.reg .b16 	%rs<28>;
	.reg .b32 	%r<17>;
	.reg .b64 	%rd<16>;

	ld.param.u64 	%rd4, [contiguous_cumulate_logsumexp_i8_param_0];
	ld.param.u64 	%rd6, [contiguous_cumulate_logsumexp_i8_param_1];
	ld.param.u64 	%rd5, [contiguous_cumulate_logsumexp_i8_param_2];
	cvta.to.global.u64 	%rd1, %rd6;
	mov.u32 	%r1, %tid.x;
	mov.u32 	%r2, %ctaid.x;
	mov.u32 	%r16, %ntid.x;
	mul.lo.s32 	%r9, %r2, %r16;
	shl.b32 	%r10, %r9, 1;
	add.s32 	%r4, %r10, %r1;
	shl.b32 	%r11, %r1, 1;
	mov.u32 	%r12, logsumexpsdata_i8;
	add.s32 	%r5, %r12, %r11;
	mov.b32 	%r8, 0;
	// begin inline asm
	cvt.rn.f16.s32 %rs1, %r8;
	// end inline asm
	st.shared.u16 	[%r5], %rs1;
	add.s32 	%r13, %r4, %r16;
	cvt.u64.u32 	%rd2, %r13;
	setp.le.u64 	%p1, %rd5, %rd2;
	@%p1 bra 	$L__BB529_2;
	mul.wide.u32 	%rd9, %r4, 2;
	add.s64 	%rd10, %rd1, %rd9;
	ld.global.u16 	%rs4, [%rd10];
	shl.b64 	%rd11, %rd2, 1;
	add.s64 	%rd12, %rd1, %rd11;
	ld.global.u16 	%rs5, [%rd12];
	// begin inline asm
	{add.f16 %rs3,%rs4,%rs5;
}
	// end inline asm
	st.shared.u16 	[%r5], %rs3;
	bra.uni 	$L__BB529_4;
$L__BB529_2:
	cvt.u64.u32 	%rd3, %r4;
	setp.le.u64 	%p2, %rd5, %rd3;
	@%p2 bra 	$L__BB529_4;
	shl.b64 	%rd7, %rd3, 1;
	add.s64 	%rd8, %rd1, %rd7;
	ld.global.u16 	%rs2, [%rd8];
	st.shared.u16 	[%r5], %rs2;
$L__BB529_4:
	bar.sync 	0;
	setp.lt.u32 	%p3, %r16, 66;
	@%p3 bra 	$L__BB529_8;
$L__BB529_5:
	shr.u32 	%r7, %r16, 1;
	setp.ge.u32 	%p4, %r1, %r7;
	@%p4 bra 	$L__BB529_7;
	ld.shared.u16 	%rs7, [%r5];
	and.b32  	%r14, %r16, 2046;
	add.s32 	%r15, %r5, %r14;
	ld.shared.u16 	%rs8, [%r15];
	// begin inline asm
	{add.f16 %rs6,%rs7,%rs8;
}
	// end inline asm
	st.shared.u16 	[%r5], %rs6;
$L__BB529_7:
	bar.sync 	0;
	setp.gt.u32 	%p5, %r16, 131;
	mov.u32 	%r16, %r7;
	@%p5 bra 	$L__BB529_5;
$L__BB529_8:
	setp.gt.u32 	%p6, %r1, 31;
	@%p6 bra 	$L__BB529_11;
	ld.shared.u16 	%rs10, [%r5];
	ld.shared.u16 	%rs11, [%r5+64];
	// begin inline asm
	{add.f16 %rs9,%rs10,%rs11;
}
	// end inline asm
	st.volatile.shared.u16 	[%r5], %rs9;
	ld.shared.u16 	%rs14, [%r5+32];
	// begin inline asm
	{add.f16 %rs12,%rs9,%rs14;
}
	// end inline asm
	st.volatile.shared.u16 	[%r5], %rs12;
	ld.shared.u16 	%rs17, [%r5+16];
	// begin inline asm
	{add.f16 %rs15,%rs12,%rs17;
}
	// end inline asm
	st.volatile.shared.u16 	[%r5], %rs15;
	ld.shared.u16 	%rs20, [%r5+8];
	// begin inline asm
	{add.f16 %rs18,%rs15,%rs20;
}
	// end inline asm
	st.volatile.shared.u16 	[%r5], %rs18;
	ld.shared.u16 	%rs23, [%r5+4];
	// begin inline asm
	{add.f16 %rs21,%rs18,%rs23;
}
	// end inline asm
	st.volatile.shared.u16 	[%r5], %rs21;
	ld.shared.u16 	%rs26, [%r5+2];
	// begin inline asm
	{add.f16 %rs24,%rs21,%rs26;
}
	// end inline asm
	st.volatile.shared.u16 	[%r5], %rs24;
	setp.ne.s32 	%p7, %r1, 0;
	@%p7 bra 	$L__BB529_11;
	cvta.to.global.u64 	%rd13, %rd4;
	mul.wide.u32 	%rd14, %r2, 2;
	add.s64 	%rd15, %rd13, %rd14;
	ld.shared.u16 	%rs27, [logsumexpsdata_i8];
	st.global.u16 	[%rd15], %rs27;
$L__BB529_11:
	ret;

}
	// .globl	uncontiguous_logsumexp_i8
.visible .entry uncontiguous_logsumexp_i8(
	.param .u64 .ptr .align 1 uncontiguous_logsumexp_i8_param_0,
	.param .u64 .ptr .align 1 uncontiguous_logsumexp_i8_param_1,
	.param .u64 .ptr .align 1 uncontiguous_logsumexp_i8_param_2,
	.param .u64 .ptr .align 1 uncontiguous_logsumexp_i8_param_3,
	.param .u64 uncontiguous_logsumexp_i8_param_4,
	.param .u64 uncontiguous_logsumexp_i8_param_5
)
{
	.reg .pred 	%p<53>;
	.reg .b16 	%rs<29>;
	.reg .b32 	%r<219>;
	.reg .b32 	%f<38>;
	.reg .b64 	%rd<555>;

	ld.param.u64 	%rd260, [uncontiguous_logsumexp_i8_param_0];
	ld.param.u64 	%rd263, [uncontiguous_logsumexp_i8_param_1];
	ld.param.u64 	%rd264, [uncontiguous_logsumexp_i8_param_2];
	ld.param.u64 	%rd265, [uncontiguous_logsumexp_i8_param_3];
	ld.param.u64 	%rd261, [uncontiguous_logsumexp_i8_param_4];
	ld.param.u64 	%rd262, [uncontiguous_logsumexp_i8_param_5];
	cvta.to.global.u64 	%rd1, %rd265;
	cvta.to.global.u64 	%rd2, %rd264;
	cvta.to.global.u64 	%rd3, %rd263;
	mov.u32 	%r1, %tid.x;
	mov.u32 	%r2, %ctaid.x;
	mov.u32 	%r218, %ntid.x;
	mul.lo.s32 	%r53, %r2, %r218;
	shl.b32 	%r54, %r53, 1;
	add.s32 	%r4, %r54, %r1;
	shl.b32 	%r55, %r1, 1;
	mov.u32 	%r56, logsumexpsdata_i8;
	add.s32 	%r5, %r56, %r55;
	mov.b32 	%r52, 0;
	// begin inline asm
	cvt.rn.f16.s32 %rs1, %r52;
	// end inline asm
	st.shared.u16 	[%r5], %rs1;
	add.s32 	%r57, %r4, %r218;
	cvt.u64.u32 	%rd508, %r57;
	setp.le.u64 	%p1, %rd262, %rd508;
	@%p1 bra 	$L__BB530_54;
	cvt.u32.u64 	%r6, %rd261;
	add.s32 	%r212, %r6, -1;
	setp.lt.s32 	%p27, %r212, 0;
	mov.b64 	%rd512, 0;
	mov.u64 	%rd513, %rd512;
	@%p27 bra 	$L__BB530_53;
	cvt.u64.u32 	%rd509, %r4;
	setp.lt.u32 	%p28, %r212, 3;
	mov.b64 	%rd513, 0;
	mov.u64 	%rd512, %rd513;
	@%p28 bra 	$L__BB530_30;
	add.s32 	%r210, %r6, -2;
	and.b32  	%r135, %r6, -4;
	neg.s32 	%r209, %r135;
	mov.b64 	%rd513, 0;
$L__BB530_4:
	.pragma "nounroll";
	add.s32 	%r12, %r210, 1;
	mul.wide.u32 	%rd396, %r12, 8;
	add.s64 	%rd397, %rd2, %rd396;
	ld.global.u64 	%rd10, [%rd397];
	or.b64  	%rd398, %rd509, %rd10;
	and.b64  	%rd399, %rd398, -4294967296;
	setp.ne.s64 	%p29, %rd399, 0;
	@%p29 bra 	$L__BB530_6;
	cvt.u32.u64 	%r136, %rd10;
	cvt.u32.u64 	%r137, %rd509;
	div.u32 	%r138, %r137, %r136;
	mul.lo.s32 	%r139, %r138, %r136;
	sub.s32 	%r140, %r137, %r139;
	cvt.u64.u32 	%rd474, %r138;
	cvt.u64.u32 	%rd475, %r140;
	bra.uni 	$L__BB530_7;
$L__BB530_6:
	div.s64 	%rd474, %rd509, %rd10;
	mul.lo.s64 	%rd400, %rd474, %rd10;
	sub.s64 	%rd475, %rd509, %rd400;
$L__BB530_7:
	mul.wide.u32 	%rd401, %r12, 8;
	add.s64 	%rd402, %rd1, %rd401;
	ld.global.u64 	%rd17, [%rd402];
	mad.lo.s64 	%rd18, %rd17, %rd475, %rd512;
	or.b64  	%rd403, %rd508, %rd10;
	and.b64  	%rd404, %rd403, -4294967296;
	setp.ne.s64 	%p30, %rd404, 0;
	@%p30 bra 	$L__BB530_9;
	cvt.u32.u64 	%r141, %rd10;
	cvt.u32.u64 	%r142, %rd508;
	div.u32 	%r143, %r142, %r141;
	mul.lo.s32 	%r144, %r143, %r141;
	sub.s32 	%r145, %r142, %r144;
	cvt.u64.u32 	%rd476, %r143;
	cvt.u64.u32 	%rd477, %r145;
	bra.uni 	$L__BB530_10;
$L__BB530_9:
	div.s64 	%rd476, %rd508, %rd10;
	mul.lo.s64 	%rd405, %rd476, %rd10;
	sub.s64 	%rd477, %rd508, %rd405;
$L__BB530_10:
	mad.lo.s64 	%rd25, %rd477, %rd17, %rd513;
	add.s32 	%r13, %r210, -2;
	mul.wide.u32 	%rd406, %r210, 8;
	add.s64 	%rd407, %rd2, %rd406;
	ld.global.u64 	%rd26, [%rd407];
	or.b64  	%rd408, %rd474, %rd26;
	and.b64  	%rd409, %rd408, -4294967296;
	setp.ne.s64 	%p31, %rd409, 0;
	@%p31 bra 	$L__BB530_12;
	cvt.u32.u64 	%r146, %rd26;
	cvt.u32.u64 	%r147, %rd474;
	div.u32 	%r148, %r147, %r146;
	mul.lo.s32 	%r149, %r148, %r146;
	sub.s32 	%r150, %r147, %r149;
	cvt.u64.u32 	%rd478, %r148;
	cvt.u64.u32 	%rd479, %r150;
	bra.uni 	$L__BB530_13;
$L__BB530_12:
	div.s64 	%rd478, %rd474, %rd26;
	mul.lo.s64 	%rd410, %rd478, %rd26;
	sub.s64 	%rd479, %rd474, %rd410;
$L__BB530_13:
	mul.wide.u32 	%rd411, %r210, 8;
	add.s64 	%rd412, %rd1, %rd411;
	ld.global.u64 	%rd33, [%rd412];
	mad.lo.s64 	%rd34, %rd33, %rd479, %rd18;
	or.b64  	%rd413, %rd476, %rd26;
	and.b64  	%rd414, %rd413, -4294967296;
	setp.ne.s64 	%p32, %rd414, 0;
	@%p32 bra 	$L__BB530_15;
	cvt.u32.u64 	%r151, %rd26;
	cvt.u32.u64 	%r152, %rd476;
	div.u32 	%r153, %r152, %r151;
	mul.lo.s32 	%r154, %r153, %r151;
	sub.s32 	%r155, %r152, %r154;
	cvt.u64.u32 	%rd480, %r153;
	cvt.u64.u32 	%rd481, %r155;
	bra.uni 	$L__BB530_16;
$L__BB530_15:
	div.s64 	%rd480, %rd476, %rd26;
	mul.lo.s64 	%rd415, %rd480, %rd26;
	sub.s64 	%rd481, %rd476, %rd415;
$L__BB530_16:
	mad.lo.s64 	%rd41, %rd481, %rd33, %rd25;
	add.s32 	%r14, %r210, -1;
	mul.wide.u32 	%rd416, %r14, 8;
	add.s64 	%rd417, %rd2, %rd416;
	ld.global.u64 	%rd42, [%rd417];
	or.b64  	%rd418, %rd478, %rd42;
	and.b64  	%rd419, %rd418, -4294967296;
	setp.ne.s64 	%p33, %rd419, 0;
	@%p33 bra 	$L__BB530_18;
	cvt.u32.u64 	%r156, %rd42;
	cvt.u32.u64 	%r157, %rd478;
	div.u32 	%r158, %r157, %r156;
	mul.lo.s32 	%r159, %r158, %r156;
	sub.s32 	%r160, %r157, %r159;
	cvt.u64.u32 	%rd482, %r158;
	cvt.u64.u32 	%rd483, %r160;
	bra.uni 	$L__BB530_19;
$L__BB530_18:
	div.s64 	%rd482, %rd478, %rd42;
	mul.lo.s64 	%rd420, %rd482, %rd42;
	sub.s64 	%rd483, %rd478, %rd420;
$L__BB530_19:
	mul.wide.u32 	%rd421, %r14, 8;
	add.s64 	%rd422, %rd1, %rd421;
	ld.global.u64 	%rd49, [%rd422];
	mad.lo.s64 	%rd50, %rd49, %rd483, %rd34;
	or.b64  	%rd423, %rd480, %rd42;
	and.b64  	%rd424, %rd423, -4294967296;
	setp.ne.s64 	%p34, %rd424, 0;
	@%p34 bra 	$L__BB530_21;
	cvt.u32.u64 	%r161, %rd42;
	cvt.u32.u64 	%r162, %rd480;
	div.u32 	%r163, %r162, %r161;
	mul.lo.s32 	%r164, %r163, %r161;
	sub.s32 	%r165, %r162, %r164;
	cvt.u64.u32 	%rd484, %r163;
	cvt.u64.u32 	%rd485, %r165;
	bra.uni 	$L__BB530_22;
$L__BB530_21:
	div.s64 	%rd484, %rd480, %rd42;
	mul.lo.s64 	%rd425, %rd484, %rd42;
	sub.s64 	%rd485, %rd480, %rd425;
$L__BB530_22:
	mad.lo.s64 	%rd57, %rd485, %rd49, %rd41;
	mul.wide.u32 	%rd426, %r13, 8;
	add.s64 	%rd427, %rd2, %rd426;
	ld.global.u64 	%rd58, [%rd427];
	or.b64  	%rd428, %rd482, %rd58;
	and.b64  	%rd429, %rd428, -4294967296;
	setp.ne.s64 	%p35, %rd429, 0;
	@%p35 bra 	$L__BB530_24;
	cvt.u32.u64 	%r166, %rd58;
	cvt.u32.u64 	%r167, %rd482;
	div.u32 	%r168, %r167, %r166;
	mul.lo.s32 	%r169, %r168, %r166;
	sub.s32 	%r170, %r167, %r169;
	cvt.u64.u32 	%rd509, %r168;
	cvt.u64.u32 	%rd487, %r170;
	bra.uni 	$L__BB530_25;
$L__BB530_24:
	div.s64 	%rd509, %rd482, %rd58;
	mul.lo.s64 	%rd430, %rd509, %rd58;
	sub.s64 	%rd487, %rd482, %rd430;
$L__BB530_25:
	mul.wide.u32 	%rd431, %r13, 8;
	add.s64 	%rd432, %rd1, %rd431;
	ld.global.u64 	%rd65, [%rd432];
	mad.lo.s64 	%rd512, %rd65, %rd487, %rd50;
	or.b64  	%rd433, %rd484, %rd58;
	and.b64  	%rd434, %rd433, -4294967296;
	setp.ne.s64 	%p36, %rd434, 0;
	@%p36 bra 	$L__BB530_27;
	cvt.u32.u64 	%r171, %rd58;
	cvt.u32.u64 	%r172, %rd484;
	div.u32 	%r173, %r172, %r171;
	mul.lo.s32 	%r174, %r173, %r171;
	sub.s32 	%r175, %r172, %r174;
	cvt.u64.u32 	%rd508, %r173;
	cvt.u64.u32 	%rd489, %r175;
	bra.uni 	$L__BB530_28;
$L__BB530_27:
	div.s64 	%rd508, %rd484, %rd58;
	mul.lo.s64 	%rd435, %rd508, %rd58;
	sub.s64 	%rd489, %rd484, %rd435;
$L__BB530_28:
	mad.lo.s64 	%rd513, %rd489, %rd65, %rd57;
	add.s32 	%r210, %r210, -4;
	add.s32 	%r209, %r209, 4;
	setp.ne.s32 	%p37, %r209, 0;
	@%p37 bra 	$L__BB530_4;
	add.s32 	%r212, %r210, 1;
$L__BB530_30:
	and.b32  	%r19, %r6, 3;
	setp.eq.s32 	%p38, %r19, 0;
	@%p38 bra 	$L__BB530_53;
	setp.eq.s32 	%p39, %r19, 1;
	@%p39 bra 	$L__BB530_45;
	mul.wide.u32 	%rd437, %r212, 8;
	add.s64 	%rd438, %rd2, %rd437;
	ld.global.u64 	%rd80, [%rd438];
	or.b64  	%rd439, %rd509, %rd80;
	and.b64  	%rd440, %rd439, -4294967296;
	setp.ne.s64 	%p40, %rd440, 0;
	@%p40 bra 	$L__BB530_34;
	cvt.u32.u64 	%r176, %rd80;
	cvt.u32.u64 	%r177, %rd509;
	div.u32 	%r178, %r177, %r176;
	mul.lo.s32 	%r179, %r178, %r176;
	sub.s32 	%r180, %r177, %r179;
	cvt.u64.u32 	%rd496, %r178;
	cvt.u64.u32 	%rd497, %r180;
	bra.uni 	$L__BB530_35;
$L__BB530_34:
	div.s64 	%rd496, %rd509, %rd80;
	mul.lo.s64 	%rd441, %rd496, %rd80;
	sub.s64 	%rd497, %rd509, %rd441;
$L__BB530_35:
	add.s64 	%rd443, %rd1, %rd437;
	ld.global.u64 	%rd87, [%rd443];
	mad.lo.s64 	%rd88, %rd87, %rd497, %rd512;
	or.b64  	%rd444, %rd508, %rd80;
	and.b64  	%rd445, %rd444, -4294967296;
	setp.ne.s64 	%p41, %rd445, 0;
	@%p41 bra 	$L__BB530_37;
	cvt.u32.u64 	%r181, %rd80;
	cvt.u32.u64 	%r182, %rd508;
	div.u32 	%r183, %r182, %r181;
	mul.lo.s32 	%r184, %r183, %r181;
	sub.s32 	%r185, %r182, %r184;
	cvt.u64.u32 	%rd498, %r183;
	cvt.u64.u32 	%rd499, %r185;
	bra.uni 	$L__BB530_38;
$L__BB530_37:
	div.s64 	%rd498, %rd508, %rd80;
	mul.lo.s64 	%rd446, %rd498, %rd80;
	sub.s64 	%rd499, %rd508, %rd446;
$L__BB530_38:
	mad.lo.s64 	%rd95, %rd499, %rd87, %rd513;
	add.s32 	%r20, %r212, -1;
	mul.wide.u32 	%rd447, %r20, 8;
	add.s64 	%rd448, %rd2, %rd447;
	ld.global.u64 	%rd96, [%rd448];
	or.b64  	%rd449, %rd496, %rd96;
	and.b64  	%rd450, %rd449, -4294967296;
	setp.ne.s64 	%p42, %rd450, 0;
	@%p42 bra 	$L__BB530_40;
	cvt.u32.u64 	%r186, %rd96;
	cvt.u32.u64 	%r187, %rd496;
	div.u32 	%r188, %r187, %r186;
	mul.lo.s32 	%r189, %r188, %r186;
	sub.s32 	%r190, %r187, %r189;
	cvt.u64.u32 	%rd509, %r188;
	cvt.u64.u32 	%rd501, %r190;
	bra.uni 	$L__BB530_41;
$L__BB530_40:
	div.s64 	%rd509, %rd496, %rd96;
	mul.lo.s64 	%rd451, %rd509, %rd96;
	sub.s64 	%rd501, %rd496, %rd451;
$L__BB530_41:
	add.s64 	%rd453, %rd1, %rd447;
	ld.global.u64 	%rd103, [%rd453];
	mad.lo.s64 	%rd512, %rd103, %rd501, %rd88;
	or.b64  	%rd454, %rd498, %rd96;
	and.b64  	%rd455, %rd454, -4294967296;
	setp.ne.s64 	%p43, %rd455, 0;
	@%p43 bra 	$L__BB530_43;
	cvt.u32.u64 	%r191, %rd96;
	cvt.u32.u64 	%r192, %rd498;
	div.u32 	%r193, %r192, %r191;
	mul.lo.s32 	%r194, %r193, %r191;
	sub.s32 	%r195, %r192, %r194;
	cvt.u64.u32 	%rd508, %r193;
	cvt.u64.u32 	%rd503, %r195;
	bra.uni 	$L__BB530_44;
$L__BB530_43:
	div.s64 	%rd508, %rd498, %rd96;
	mul.lo.s64 	%rd456, %rd508, %rd96;
	sub.s64 	%rd503, %rd498, %rd456;
$L__BB530_44:
	mad.lo.s64 	%rd513, %rd503, %rd103, %rd95;
	add.s32 	%r212, %r212, -2;
$L__BB530_45:
	and.b32  	%r196, %r6, 1;
	setp.eq.b32 	%p44, %r196, 1;
	not.pred 	%p45, %p44;
	@%p45 bra 	$L__BB530_53;
	mul.wide.u32 	%rd457, %r212, 8;
	add.s64 	%rd458, %rd2, %rd457;
	ld.global.u64 	%rd118, [%rd458];
	or.b64  	%rd459, %rd509, %rd118;
	and.b64  	%rd460, %rd459, -4294967296;
	setp.ne.s64 	%p46, %rd460, 0;
	@%p46 bra 	$L__BB530_48;
	cvt.u32.u64 	%r197, %rd118;
	cvt.u32.u64 	%r198, %rd509;
	rem.u32 	%r199, %r198, %r197;
	cvt.u64.u32 	%rd510, %r199;
	bra.uni 	$L__BB530_49;
$L__BB530_48:
	rem.s64 	%rd510, %rd509, %rd118;
$L__BB530_49:
	add.s64 	%rd462, %rd1, %rd457;
	ld.global.u64 	%rd122, [%rd462];
	mad.lo.s64 	%rd512, %rd122, %rd510, %rd512;
	or.b64  	%rd463, %rd508, %rd118;
	and.b64  	%rd464, %rd463, -4294967296;
	setp.ne.s64 	%p47, %rd464, 0;
	@%p47 bra 	$L__BB530_51;
	cvt.u32.u64 	%r200, %rd118;
	cvt.u32.u64 	%r201, %rd508;
	rem.u32 	%r202, %r201, %r200;
	cvt.u64.u32 	%rd511, %r202;
	bra.uni 	$L__BB530_52;
$L__BB530_51:
	rem.s64 	%rd511, %rd508, %rd118;
$L__BB530_52:
	mad.lo.s64 	%rd513, %rd511, %rd122, %rd513;
$L__BB530_53:
	add.s64 	%rd465, %rd3, %rd512;
	ld.global.s8 	%rs5, [%rd465];
	cvt.rn.f32.s16 	%f15, %rs5;
	fma.rn.f32 	%f16, %f15, 0f3BBB989D, 0f3F000000;
	cvt.sat.f32.f32 	%f17, %f16;
	mov.f32 	%f18, 0f4B400001;
	mov.f32 	%f19, 0f437C0000;
	fma.rm.f32 	%f20, %f17, %f19, %f18;
	add.f32 	%f21, %f20, 0fCB40007F;
	neg.f32 	%f22, %f21;
	fma.rn.f32 	%f23, %f15, 0f3FB8AA3B, %f22;
	fma.rn.f32 	%f24, %f15, 0f32A57060, %f23;
	mov.b32 	%r203, %f20;
	shl.b32 	%r204, %r203, 23;
	mov.b32 	%f25, %r204;
	ex2.approx.ftz.f32 	%f26, %f24;
	add.s64 	%rd466, %rd3, %rd513;
	ld.global.s8 	%rs6, [%rd466];
	cvt.rn.f32.s16 	%f27, %rs6;
	fma.rn.f32 	%f28, %f27, 0f3BBB989D, 0f3F000000;
	cvt.sat.f32.f32 	%f29, %f28;
	fma.rm.f32 	%f30, %f29, %f19, %f18;
	add.f32 	%f31, %f30, 0fCB40007F;
	neg.f32 	%f32, %f31;
	fma.rn.f32 	%f33, %f27, 0f3FB8AA3B, %f32;
	fma.rn.f32 	%f34, %f27, 0f32A57060, %f33;
	mov.b32 	%r205, %f30;
	shl.b32 	%r206, %r205, 23;
	mov.b32 	%f35, %r206;
	ex2.approx.ftz.f32 	%f36, %f34;
	mul.f32 	%f37, %f36, %f35;
	fma.rn.f32 	%f14, %f26, %f25, %f37;
	// begin inline asm
	{  cvt.rn.f16.f32 %rs4, %f14;}

	// end inline asm
	st.shared.u16 	[%r5], %rs4;
	bra.uni 	$L__BB530_114;
$L__BB530_54:
	cvt.u64.u32 	%rd545, %r4;
	setp.le.u64 	%p2, %rd262, %rd545;
	@%p2 bra 	$L__BB530_114;
	cvt.u32.u64 	%r23, %rd261;
	add.s32 	%r216, %r23, -1;
	setp.lt.s32 	%p3, %r216, 0;
	mov.b64 	%rd554, 0;
	@%p3 bra 	$L__BB530_113;
	and.b32  	%r25, %r23, 7;
	setp.lt.u32 	%p4, %r216, 7;
	mov.b64 	%rd554, 0;
	@%p4 bra 	$L__BB530_84;
	add.s32 	%r214, %r23, -4;
	and.b32  	%r58, %r23, -8;
	neg.s32 	%r213, %r58;
	mov.b64 	%rd554, 0;
$L__BB530_58:
	.pragma "nounroll";
	add.s32 	%r30, %r214, 3;
	mul.wide.u32 	%rd270, %r30, 8;
	add.s64 	%rd271, %rd2, %rd270;
	ld.global.u64 	%rd133, [%rd271];
	or.b64  	%rd272, %rd545, %rd133;
	and.b64  	%rd273, %rd272, -4294967296;
	setp.ne.s64 	%p5, %rd273, 0;
	@%p5 bra 	$L__BB530_60;
	cvt.u32.u64 	%r59, %rd133;
	cvt.u32.u64 	%r60, %rd545;
	div.u32 	%r61, %r60, %r59;
	mul.lo.s32 	%r62, %r61, %r59;
	sub.s32 	%r63, %r60, %r62;
	cvt.u64.u32 	%rd516, %r61;
	cvt.u64.u32 	%rd517, %r63;
	bra.uni 	$L__BB530_61;
$L__BB530_60:
	div.s64 	%rd516, %rd545, %rd133;
	mul.lo.s64 	%rd274, %rd516, %rd133;
	sub.s64 	%rd517, %rd545, %rd274;
$L__BB530_61:
	add.s64 	%rd276, %rd1, %rd270;
	ld.global.u64 	%rd277, [%rd276];
	mad.lo.s64 	%rd140, %rd277, %rd517, %rd554;
	add.s32 	%r31, %r214, 2;
	mul.wide.u32 	%rd278, %r31, 8;
	add.s64 	%rd279, %rd2, %rd278;
	ld.global.u64 	%rd141, [%rd279];
	or.b64  	%rd280, %rd516, %rd141;
	and.b64  	%rd281, %rd280, -4294967296;
	setp.ne.s64 	%p6, %rd281, 0;
	@%p6 bra 	$L__BB530_63;
	cvt.u32.u64 	%r64, %rd141;
	cvt.u32.u64 	%r65, %rd516;
	div.u32 	%r66, %r65, %r64;
	mul.lo.s32 	%r67, %r66, %r64;
	sub.s32 	%r68, %r65, %r67;
	cvt.u64.u32 	%rd518, %r66;
	cvt.u64.u32 	%rd519, %r68;
	bra.uni 	$L__BB530_64;
$L__BB530_63:
	div.s64 	%rd518, %rd516, %rd141;
	mul.lo.s64 	%rd282, %rd518, %rd141;
	sub.s64 	%rd519, %rd516, %rd282;
$L__BB530_64:
	add.s64 	%rd284, %rd1, %rd278;
	ld.global.u64 	%rd285, [%rd284];
	mad.lo.s64 	%rd148, %rd285, %rd519, %rd140;
	add.s32 	%r32, %r214, 1;
	mul.wide.u32 	%rd286, %r32, 8;
	add.s64 	%rd287, %rd2, %rd286;
	ld.global.u64 	%rd149, [%rd287];
	or.b64  	%rd288, %rd518, %rd149;
	and.b64  	%rd289, %rd288, -4294967296;
	setp.ne.s64 	%p7, %rd289, 0;
	@%p7 bra 	$L__BB530_66;
	cvt.u32.u64 	%r69, %rd149;
	cvt.u32.u64 	%r70, %rd518;
	div.u32 	%r71, %r70, %r69;
	mul.lo.s32 	%r72, %r71, %r69;
	sub.s32 	%r73, %r70, %r72;
	cvt.u64.u32 	%rd520, %r71;
	cvt.u64.u32 	%rd521, %r73;
	bra.uni 	$L__BB530_67;
$L__BB530_66:
	div.s64 	%rd520, %rd518, %rd149;
	mul.lo.s64 	%rd290, %rd520, %rd149;
	sub.s64 	%rd521, %rd518, %rd290;
$L__BB530_67:
	add.s64 	%rd292, %rd1, %rd286;
	ld.global.u64 	%rd293, [%rd292];
	mad.lo.s64 	%rd156, %rd293, %rd521, %rd148;
	add.s32 	%r33, %r214, -4;
	mul.wide.u32 	%rd294, %r214, 8;
	add.s64 	%rd295, %rd2, %rd294;
	ld.global.u64 	%rd157, [%rd295];
	or.b64  	%rd296, %rd520, %rd157;
	and.b64  	%rd297, %rd296, -4294967296;
	setp.ne.s64 	%p8, %rd297, 0;
	@%p8 bra 	$L__BB530_69;
	cvt.u32.u64 	%r74, %rd157;
	cvt.u32.u64 	%r75, %rd520;
	div.u32 	%r76, %r75, %r74;
	mul.lo.s32 	%r77, %r76, %r74;
	sub.s32 	%r78, %r75, %r77;
	cvt.u64.u32 	%rd522, %r76;
	cvt.u64.u32 	%rd523, %r78;
	bra.uni 	$L__BB530_70;
$L__BB530_69:
	div.s64 	%rd522, %rd520, %rd157;
	mul.lo.s64 	%rd298, %rd522, %rd157;
	sub.s64 	%rd523, %rd520, %rd298;
$L__BB530_70:
	add.s64 	%rd300, %rd1, %rd294;
	ld.global.u64 	%rd301, [%rd300];
	mad.lo.s64 	%rd164, %rd301, %rd523, %rd156;
	add.s32 	%r34, %r214, -1;
	mul.wide.u32 	%rd302, %r34, 8;
	add.s64 	%rd303, %rd2, %rd302;
	ld.global.u64 	%rd165, [%rd303];
	or.b64  	%rd304, %rd522, %rd165;
	and.b64  	%rd305, %rd304, -4294967296;
	setp.ne.s64 	%p9, %rd305, 0;
	@%p9 bra 	$L__BB530_72;
	cvt.u32.u64 	%r79, %rd165;
	cvt.u32.u64 	%r80, %rd522;
	div.u32 	%r81, %r80, %r79;
	mul.lo.s32 	%r82, %r81, %r79;
	sub.s32 	%r83, %r80, %r82;
	cvt.u64.u32 	%rd524, %r81;
	cvt.u64.u32 	%rd525, %r83;
	bra.uni 	$L__BB530_73;
$L__BB530_72:
	div.s64 	%rd524, %rd522, %rd165;
	mul.lo.s64 	%rd306, %rd524, %rd165;
	sub.s64 	%rd525, %rd522, %rd306;
$L__BB530_73:
	add.s64 	%rd308, %rd1, %rd302;
	ld.global.u64 	%rd309, [%rd308];
	mad.lo.s64 	%rd172, %rd309, %rd525, %rd164;
	add.s32 	%r35, %r214, -2;
	mul.wide.u32 	%rd310, %r35, 8;
	add.s64 	%rd311, %rd2, %rd310;
	ld.global.u64 	%rd173, [%rd311];
	or.b64  	%rd312, %rd524, %rd173;
	and.b64  	%rd313, %rd312, -4294967296;
	setp.ne.s64 	%p10, %rd313, 0;
	@%p10 bra 	$L__BB530_75;
	cvt.u32.u64 	%r84, %rd173;
	cvt.u32.u64 	%r85, %rd524;
	div.u32 	%r86, %r85, %r84;
	mul.lo.s32 	%r87, %r86, %r84;
	sub.s32 	%r88, %r85, %r87;
	cvt.u64.u32 	%rd526, %r86;
	cvt.u64.u32 	%rd527, %r88;
	bra.uni 	$L__BB530_76;
$L__BB530_75:
	div.s64 	%rd526, %rd524, %rd173;
	mul.lo.s64 	%rd314, %rd526, %rd173;
	sub.s64 	%rd527, %rd524, %rd314;
$L__BB530_76:
	add.s64 	%rd316, %rd1, %rd310;
	ld.global.u64 	%rd317, [%rd316];
	mad.lo.s64 	%rd180, %rd317, %rd527, %rd172;
	add.s32 	%r36, %r214, -3;
	mul.wide.u32 	%rd318, %r36, 8;
	add.s64 	%rd319, %rd2, %rd318;
	ld.global.u64 	%rd181, [%rd319];
	or.b64  	%rd320, %rd526, %rd181;
	and.b64  	%rd321, %rd320, -4294967296;
	setp.ne.s64 	%p11, %rd321, 0;
	@%p11 bra 	$L__BB530_78;
	cvt.u32.u64 	%r89, %rd181;
	cvt.u32.u64 	%r90, %rd526;
	div.u32 	%r91, %r90, %r89;
	mul.lo.s32 	%r92, %r91, %r89;
	sub.s32 	%r93, %r90, %r92;
	cvt.u64.u32 	%rd528, %r91;
	cvt.u64.u32 	%rd529, %r93;
	bra.uni 	$L__BB530_79;
$L__BB530_78:
	div.s64 	%rd528, %rd526, %rd181;
	mul.lo.s64 	%rd322, %rd528, %rd181;
	sub.s64 	%rd529, %rd526, %rd322;
$L__BB530_79:
	add.s64 	%rd324, %rd1, %rd318;
	ld.global.u64 	%rd325, [%rd324];
	mad.lo.s64 	%rd188, %rd325, %rd529, %rd180;
	mul.wide.u32 	%rd326, %r33, 8;
	add.s64 	%rd327, %rd2, %rd326;
	ld.global.u64 	%rd189, [%rd327];
	or.b64  	%rd328, %rd528, %rd189;
	and.b64  	%rd329, %rd328, -4294967296;
	setp.ne.s64 	%p12, %rd329, 0;
	@%p12 bra 	$L__BB530_81;
	cvt.u32.u64 	%r94, %rd189;
	cvt.u32.u64 	%r95, %rd528;
	div.u32 	%r96, %r95, %r94;
	mul.lo.s32 	%r97, %r96, %r94;
	sub.s32 	%r98, %r95, %r97;
	cvt.u64.u32 	%rd545, %r96;
	cvt.u64.u32 	%rd531, %r98;
	bra.uni 	$L__BB530_82;
$L__BB530_81:
	div.s64 	%rd545, %rd528, %rd189;
	mul.lo.s64 	%rd330, %rd545, %rd189;
	sub.s64 	%rd531, %rd528, %rd330;
$L__BB530_82:
	add.s64 	%rd332, %rd1, %rd326;
	ld.global.u64 	%rd333, [%rd332];
	mad.lo.s64 	%rd554, %rd333, %rd531, %rd188;
	add.s32 	%r214, %r214, -8;
	add.s32 	%r213, %r213, 8;
	setp.ne.s32 	%p13, %r213, 0;
	@%p13 bra 	$L__BB530_58;
	add.s32 	%r216, %r214, 3;
$L__BB530_84:
	setp.eq.s32 	%p14, %r25, 0;
	@%p14 bra 	$L__BB530_113;
	and.b32  	%r41, %r23, 3;
	setp.lt.u32 	%p15, %r25, 4;
	@%p15 bra 	$L__BB530_99;
	mul.wide.u32 	%rd335, %r216, 8;
	add.s64 	%rd336, %rd2, %rd335;
	ld.global.u64 	%rd200, [%rd336];
	or.b64  	%rd337, %rd545, %rd200;
	and.b64  	%rd338, %rd337, -4294967296;
	setp.ne.s64 	%p16, %rd338, 0;
	@%p16 bra 	$L__BB530_88;
	cvt.u32.u64 	%r99, %rd200;
	cvt.u32.u64 	%r100, %rd545;
	div.u32 	%r101, %r100, %r99;
	mul.lo.s32 	%r102, %r101, %r99;
	sub.s32 	%r103, %r100, %r102;
	cvt.u64.u32 	%rd535, %r101;
	cvt.u64.u32 	%rd536, %r103;
	bra.uni 	$L__BB530_89;
$L__BB530_88:
	div.s64 	%rd535, %rd545, %rd200;
	mul.lo.s64 	%rd339, %rd535, %rd200;
	sub.s64 	%rd536, %rd545, %rd339;
$L__BB530_89:
	add.s64 	%rd341, %rd1, %rd335;
	ld.global.u64 	%rd342, [%rd341];
	mad.lo.s64 	%rd207, %rd342, %rd536, %rd554;
	add.s32 	%r42, %r216, -1;
	mul.wide.u32 	%rd343, %r42, 8;
	add.s64 	%rd344, %rd2, %rd343;
	ld.global.u64 	%rd208, [%rd344];
	or.b64  	%rd345, %rd535, %rd208;
	and.b64  	%rd346, %rd345, -4294967296;
	setp.ne.s64 	%p17, %rd346, 0;
	@%p17 bra 	$L__BB530_91;
	cvt.u32.u64 	%r104, %rd208;
	cvt.u32.u64 	%r105, %rd535;
	div.u32 	%r106, %r105, %r104;
	mul.lo.s32 	%r107, %r106, %r104;
	sub.s32 	%r108, %r105, %r107;
	cvt.u64.u32 	%rd537, %r106;
	cvt.u64.u32 	%rd538, %r108;
	bra.uni 	$L__BB530_92;
$L__BB530_91:
	div.s64 	%rd537, %rd535, %rd208;
	mul.lo.s64 	%rd347, %rd537, %rd208;
	sub.s64 	%rd538, %rd535, %rd347;
$L__BB530_92:
	add.s64 	%rd349, %rd1, %rd343;
	ld.global.u64 	%rd350, [%rd349];
	mad.lo.s64 	%rd215, %rd350, %rd538, %rd207;
	add.s32 	%r43, %r216, -2;
	mul.wide.u32 	%rd351, %r43, 8;
	add.s64 	%rd352, %rd2, %rd351;
	ld.global.u64 	%rd216, [%rd352];
	or.b64  	%rd353, %rd537, %rd216;
	and.b64  	%rd354, %rd353, -4294967296;
	setp.ne.s64 	%p18, %rd354, 0;
	@%p18 bra 	$L__BB530_94;
	cvt.u32.u64 	%r109, %rd216;
	cvt.u32.u64 	%r110, %rd537;
	div.u32 	%r111, %r110, %r109;
	mul.lo.s32 	%r112, %r111, %r109;
	sub.s32 	%r113, %r110, %r112;
	cvt.u64.u32 	%rd539, %r111;
	cvt.u64.u32 	%rd540, %r113;
	bra.uni 	$L__BB530_95;
$L__BB530_94:
	div.s64 	%rd539, %rd537, %rd216;
	mul.lo.s64 	%rd355, %rd539, %rd216;
	sub.s64 	%rd540, %rd537, %rd355;
$L__BB530_95:
	add.s64 	%rd357, %rd1, %rd351;
	ld.global.u64 	%rd358, [%rd357];
	mad.lo.s64 	%rd223, %rd358, %rd540, %rd215;
	add.s32 	%r44, %r216, -3;
	mul.wide.u32 	%rd359, %r44, 8;
	add.s64 	%rd360, %rd2, %rd359;
	ld.global.u64 	%rd224, [%rd360];
	or.b64  	%rd361, %rd539, %rd224;
	and.b64  	%rd362, %rd361, -4294967296;
	setp.ne.s64 	%p19, %rd362, 0;
	@%p19 bra 	$L__BB530_97;
	cvt.u32.u64 	%r114, %rd224;
	cvt.u32.u64 	%r115, %rd539;
	div.u32 	%r116, %r115, %r114;
	mul.lo.s32 	%r117, %r116, %r114;
	sub.s32 	%r118, %r115, %r117;
	cvt.u64.u32 	%rd545, %r116;
	cvt.u64.u32 	%rd542, %r118;
	bra.uni 	$L__BB530_98;
$L__BB530_97:
	div.s64 	%rd545, %rd539, %rd224;
	mul.lo.s64 	%rd363, %rd545, %rd224;
	sub.s64 	%rd542, %rd539, %rd363;
$L__BB530_98:
	add.s64 	%rd365, %rd1, %rd359;
	ld.global.u64 	%rd366, [%rd365];
	mad.lo.s64 	%rd554, %rd366, %rd542, %rd223;
	add.s32 	%r216, %r216, -4;
$L__BB530_99:
	setp.eq.s32 	%p20, %r41, 0;
	@%p20 bra 	$L__BB530_113;
	setp.eq.s32 	%p21, %r41, 1;
	@%p21 bra 	$L__BB530_108;
	mul.wide.u32 	%rd368, %r216, 8;
	add.s64 	%rd369, %rd2, %rd368;
	ld.global.u64 	%rd235, [%rd369];
	or.b64  	%rd370, %rd545, %rd235;
	and.b64  	%rd371, %rd370, -4294967296;
	setp.ne.s64 	%p22, %rd371, 0;
	@%p22 bra 	$L__BB530_103;
	cvt.u32.u64 	%r119, %rd235;
	cvt.u32.u64 	%r120, %rd545;
	div.u32 	%r121, %r120, %r119;
	mul.lo.s32 	%r122, %r121, %r119;
	sub.s32 	%r123, %r120, %r122;
	cvt.u64.u32 	%rd546, %r121;
	cvt.u64.u32 	%rd547, %r123;
	bra.uni 	$L__BB530_104;
$L__BB530_103:
	div.s64 	%rd546, %rd545, %rd235;
	mul.lo.s64 	%rd372, %rd546, %rd235;
	sub.s64 	%rd547, %rd545, %rd372;
$L__BB530_104:
	add.s64 	%rd374, %rd1, %rd368;
	ld.global.u64 	%rd375, [%rd374];
	mad.lo.s64 	%rd242, %rd375, %rd547, %rd554;
	add.s32 	%r47, %r216, -1;
	mul.wide.u32 	%rd376, %r47, 8;
	add.s64 	%rd377, %rd2, %rd376;
	ld.global.u64 	%rd243, [%rd377];
	or.b64  	%rd378, %rd546, %rd243;
	and.b64  	%rd379, %rd378, -4294967296;
	setp.ne.s64 	%p23, %rd379, 0;
	@%p23 bra 	$L__BB530_106;
	cvt.u32.u64 	%r124, %rd243;
	cvt.u32.u64 	%r125, %rd546;
	div.u32 	%r126, %r125, %r124;
	mul.lo.s32 	%r127, %r126, %r124;
	sub.s32 	%r128, %r125, %r127;
	cvt.u64.u32 	%rd545, %r126;
	cvt.u64.u32 	%rd549, %r128;
	bra.uni 	$L__BB530_107;
$L__BB530_106:
	div.s64 	%rd545, %rd546, %rd243;
	mul.lo.s64 	%rd380, %rd545, %rd243;
	sub.s64 	%rd549, %rd546, %rd380;
$L__BB530_107:
	add.s64 	%rd382, %rd1, %rd376;
	ld.global.u64 	%rd383, [%rd382];
	mad.lo.s64 	%rd554, %rd383, %rd549, %rd242;
	add.s32 	%r216, %r216, -2;
$L__BB530_108:
	and.b32  	%r129, %r23, 1;
	setp.eq.b32 	%p24, %r129, 1;
	not.pred 	%p25, %p24;
	@%p25 bra 	$L__BB530_113;
	mul.wide.u32 	%rd384, %r216, 8;
	add.s64 	%rd385, %rd2, %rd384;
	ld.global.u64 	%rd254, [%rd385];
	or.b64  	%rd386, %rd545, %rd254;
	and.b64  	%rd387, %rd386, -4294967296;
	setp.ne.s64 	%p26, %rd387, 0;
	@%p26 bra 	$L__BB530_111;
	cvt.u32.u64 	%r130, %rd254;
	cvt.u32.u64 	%r131, %rd545;
	rem.u32 	%r132, %r131, %r130;
	cvt.u64.u32 	%rd553, %r132;
	bra.uni 	$L__BB530_112;
$L__BB530_111:
	rem.s64 	%rd553, %rd545, %rd254;
$L__BB530_112:
	add.s64 	%rd389, %rd1, %rd384;
	ld.global.u64 	%rd390, [%rd389];
	mad.lo.s64 	%rd554, %rd390, %rd553, %rd554;
$L__BB530_113:
	add.s64 	%rd391, %rd3, %rd554;
	ld.global.s8 	%rs3, [%rd391];
	cvt.rn.f32.s16 	%f2, %rs3;
	fma.rn.f32 	%f3, %f2, 0f3BBB989D, 0f3F000000;
	cvt.sat.f32.f32 	%f4, %f3;
	mov.f32 	%f5, 0f4B400001;
	mov.f32 	%f6, 0f437C0000;
	fma.rm.f32 	%f7, %f4, %f6, %f5;
	add.f32 	%f8, %f7, 0fCB40007F;
	neg.f32 	%f9, %f8;
	fma.rn.f32 	%f10, %f2, 0f3FB8AA3B, %f9;
	fma.rn.f32 	%f11, %f2, 0f32A57060, %f10;
	mov.b32 	%r133, %f7;
	shl.b32 	%r134, %r133, 23;
	mov.b32 	%f12, %r134;
	ex2.approx.ftz.f32 	%f13, %f11;
	mul.f32 	%f1, %f13, %f12;
	// begin inline asm
	{  cvt.rn.f16.f32 %rs2, %f1;}

	// end inline asm
	st.shared.u16 	[%r5], %rs2;
$L__BB530_114:
	bar.sync 	0;
	setp.lt.u32 	%p48, %r218, 66;
	@%p48 bra 	$L__BB530_118;
$L__BB530_115:
	shr.u32 	%r51, %r218, 1;
	setp.ge.u32 	%p49, %r1, %r51;
	@%p49 bra 	$L__BB530_117;
	ld.shared.u16 	%rs8, [%r5];
	and.b32  	%r207, %r218, 2046;
	add.s32 	%r208, %r5, %r207;
	ld.shared.u16 	%rs9, [%r208];
	// begin inline asm
	{add.f16 %rs7,%rs8,%rs9;
}
	// end inline asm
	st.shared.u16 	[%r5], %rs7;
$L__BB530_117:
	bar.sync 	0;
	setp.gt.u32 	%p50, %r218, 131;
	mov.u32 	%r218, %r51;
	@%p50 bra 	$L__BB530_115;
$L__BB530_118:
	setp.gt.u32 	%p51, %r1, 31;
	@%p51 bra 	$L__BB530_121;
	ld.shared.u16 	%rs11, [%r5];
	ld.shared.u16 	%rs12, [%r5+64];
	// begin inline asm
	{add.f16 %rs10,%rs11,%rs12;
}
	// end inline asm
	st.volatile.shared.u16 	[%r5], %rs10;
	ld.shared.u16 	%rs15, [%r5+32];
	// begin inline asm
	{add.f16 %rs13,%rs10,%rs15;
}
	// end inline asm
	st.volatile.shared.u16 	[%r5], %rs13;
	ld.shared.u16 	%rs18, [%r5+16];
	// begin inline asm
	{add.f16 %rs16,%rs13,%rs18;
}
	// end inline asm
	st.volatile.shared.u16 	[%r5], %rs16;
	ld.shared.u16 	%rs21, [%r5+8];
	// begin inline asm
	{add.f16 %rs19,%rs16,%rs21;
}
	// end inline asm
	st.volatile.shared.u16 	[%r5], %rs19;
	ld.shared.u16 	%rs24, [%r5+4];
	// begin inline asm
	{add.f16 %rs22,%rs19,%rs24;
}
	// end inline asm
	st.volatile.shared.u16 	[%r5], %rs22;
	ld.shared.u16 	%rs27, [%r5+2];
	// begin inline asm
	{add.f16 %rs25,%rs22,%rs27;
}
	// end inline asm
	st.volatile.shared.u16 	[%r5], %rs25;
	setp.ne.s32 	%p52, %r1, 0;
	@%p52 bra 	$L__BB530_121;
	cvta.to.global.u64 	%rd467, %rd260;
	mul.wide.u32 	%rd468, %r2, 2;
	add.s64 	%rd469, %rd467, %rd468;
	ld.shared.u16 	%rs28, [logsumexpsdata_i8];
	st.global.u16 	[%rd469], %rs28;
$L__BB530_121:
	ret;

}
	// .globl	uncontiguous_cumulate_logsumexp_i8
.visible .entry uncontiguous_cumulate_logsumexp_i8(
	.param .u64 .ptr .align 1 uncontiguous_cumulate_logsumexp_i8_param_0,
	.param .u64 .ptr .align 1 uncontiguous_cumulate_logsumexp_i8_param_1,
	.param .u64 .ptr .align 1 uncontiguous_cumulate_logsumexp_i8_param_2,
	.param .u64 .ptr .align 1 uncontiguous_cumulate_logsumexp_i8_param_3,
	.param .u64 uncontiguous_cumulate_logsumexp_i8_param_4,
	.param .u64 uncontiguous_cumulate_logsumexp_i8_param_5
)
{
	.reg .pred 	%p<53>;
	.reg .b16 	%rs<28>;
	.reg .b32 	%r<213>;
	.reg .b64 	%rd<558>;

	ld.param.u64 	%rd260, [uncontiguous_cumulate_logsumexp_i8_param_0];
	ld.param.u64 	%rd263, [uncontiguous_cumulate_logsumexp_i8_param_1];
	ld.param.u64 	%rd264, [uncontiguous_cumulate_logsumexp_i8_param_2];
	ld.param.u64 	%rd265, [uncontiguous_cumulate_logsumexp_i8_param_3];
	ld.param.u64 	%rd261, [uncontiguous_cumulate_logsumexp_i8_param_4];
	ld.param.u64 	%rd262, [uncontiguous_cumulate_logsumexp_i8_param_5];
	cvta.to.global.u64 	%rd1, %rd265;
	cvta.to.global.u64 	%rd2, %rd264;
	cvta.to.global.u64 	%rd3, %rd263;
	mov.u32 	%r1, %tid.x;
	mov.u32 	%r2, %ctaid.x;
	mov.u32 	%r212, %ntid.x;
	mul.lo.s32 	%r53, %r2, %r212;
	shl.b32 	%r54, %r53, 1;
	add.s32 	%r4, %r54, %r1;
	shl.b32 	%r55, %r1, 1;
	mov.u32 	%r56, logsumexpsdata_i8;
	add.s32 	%r5, %r56, %r55;
	mov.b32 	%r52, 0;
	// begin inline asm
	cvt.rn.f16.s32 %rs1, %r52;
	// end inline asm
	st.shared.u16 	[%r5], %rs1;
	add.s32 	%r57, %r4, %r212;
	cvt.u64.u32 	%rd511, %r57;
	setp.le.u64 	%p1, %rd262, %rd511;
	@%p1 bra 	$L__BB531_54;
	cvt.u32.u64 	%r6, %rd261;
	add.s32 	%r206, %r6, -1;
	setp.lt.s32 	%p27, %r206, 0;
	mov.b64 	%rd515, 0;
	mov.u64 	%rd516, %rd515;
	@%p27 bra 	$L__BB531_53;
	cvt.u64.u32 	%rd512, %r4;
	setp.lt.u32 	%p28, %r206, 3;
	mov.b64 	%rd516, 0;
	mov.u64 	%rd515, %rd516;
	@%p28 bra 	$L__BB531_30;
	add.s32 	%r204, %r6, -2;
	and.b32  	%r133, %r6, -4;
	neg.s32 	%r203, %r133;
	mov.b64 	%rd516, 0;
$L__BB531_4:
	.pragma "nounroll";
	add.s32 	%r12, %r204, 1;
	mul.wide.u32 	%rd397, %r12, 8;
	add.s64 	%rd398, %rd2, %rd397;
	ld.global.u64 	%rd10, [%rd398];
	or.b64  	%rd399, %rd512, %rd10;
	and.b64  	%rd400, %rd399, -4294967296;
	setp.ne.s64 	%p29, %rd400, 0;
	@%p29 bra 	$L__BB531_6;
	cvt.u32.u64 	%r134, %rd10;
	cvt.u32.u64 	%r135, %rd512;
	div.u32 	%r136, %r135, %r134;
	mul.lo.s32 	%r137, %r136, %r134;
	sub.s32 	%r138, %r135, %r137;
	cvt.u64.u32 	%rd477, %r136;
	cvt.u64.u32 	%rd478, %r138;
	bra.uni 	$L__BB531_7;
$L__BB531_6:
	div.s64 	%rd477, %rd512, %rd10;
	mul.lo.s64 	%rd401, %rd477, %rd10;
	sub.s64 	%rd478, %rd512, %rd401;
$L__BB531_7:
	mul.wide.u32 	%rd402, %r12, 8;
	add.s64 	%rd403, %rd1, %rd402;
	ld.global.u64 	%rd17, [%rd403];
	mad.lo.s64 	%rd18, %rd17, %rd478, %rd515;
	or.b64  	%rd404, %rd511, %rd10;
	and.b64  	%rd405, %rd404, -4294967296;
	setp.ne.s64 	%p30, %rd405, 0;
	@%p30 bra 	$L__BB531_9;
	cvt.u32.u64 	%r139, %rd10;
	cvt.u32.u64 	%r140, %rd511;
	div.u32 	%r141, %r140, %r139;
	mul.lo.s32 	%r142, %r141, %r139;
	sub.s32 	%r143, %r140, %r142;
	cvt.u64.u32 	%rd479, %r141;
	cvt.u64.u32 	%rd480, %r143;
	bra.uni 	$L__BB531_10;
$L__BB531_9:
	div.s64 	%rd479, %rd511, %rd10;
	mul.lo.s64 	%rd406, %rd479, %rd10;
	sub.s64 	%rd480, %rd511, %rd406;
$L__BB531_10:
	mad.lo.s64 	%rd25, %rd480, %rd17, %rd516;
	add.s32 	%r13, %r204, -2;
	mul.wide.u32 	%rd407, %r204, 8;
	add.s64 	%rd408, %rd2, %rd407;
	ld.global.u64 	%rd26, [%rd408];
	or.b64  	%rd409, %rd477, %rd26;
	and.b64  	%rd410, %rd409, -4294967296;
	setp.ne.s64 	%p31, %rd410, 0;
	@%p31 bra 	$L__BB531_12;
	cvt.u32.u64 	%r144, %rd26;
	cvt.u32.u64 	%r145, %rd477;
	div.u32 	%r146, %r145, %r144;
	mul.lo.s32 	%r147, %r146, %r144;
	sub.s32 	%r148, %r145, %r147;
	cvt.u64.u32 	%rd481, %r146;
	cvt.u64.u32 	%rd482, %r148;
	bra.uni 	$L__BB531_13;
$L__BB531_12:
	div.s64 	%rd481, %rd477, %rd26;
	mul.lo.s64 	%rd411, %rd481, %rd26;
	sub.s64 	%rd482, %rd477, %rd411;
$L__BB531_13:
	mul.wide.u32 	%rd412, %r204, 8;
	add.s64 	%rd413, %rd1, %rd412;
	ld.global.u64 	%rd33, [%rd413];
	mad.lo.s64 	%rd34, %rd33, %rd482, %rd18;
	or.b64  	%rd414, %rd479, %rd26;
	and.b64  	%rd415, %rd414, -4294967296;
	setp.ne.s64 	%p32, %rd415, 0;
	@%p32 bra 	$L__BB531_15;
	cvt.u32.u64 	%r149, %rd26;
	cvt.u32.u64 	%r150, %rd479;
	div.u32 	%r151, %r150, %r149;
	mul.lo.s32 	%r152, %r151, %r149;
	sub.s32 	%r153, %r150, %r152;
	cvt.u64.u32 	%rd483, %r151;
	cvt.u64.u32 	%rd484, %r153;
	bra.uni 	$L__BB531_16;
$L__BB531_15:
	div.s64 	%rd483, %rd479, %rd26;
	mul.lo.s64 	%rd416, %rd483, %rd26;
	sub.s64 	%rd484, %rd479, %rd416;
$L__BB531_16:
	mad.lo.s64 	%rd41, %rd484, %rd33, %rd25;
	add.s32 	%r14, %r204, -1;
	mul.wide.u32 	%rd417, %r14, 8;
	add.s64 	%rd418, %rd2, %rd417;
	ld.global.u64 	%rd42, [%rd418];
	or.b64  	%rd419, %rd481, %rd42;
	and.b64  	%rd420, %rd419, -4294967296;
	setp.ne.s64 	%p33, %rd420, 0;
	@%p33 bra 	$L__BB531_18;
	cvt.u32.u64 	%r154, %rd42;
	cvt.u32.u64 	%r155, %rd481;
	div.u32 	%r156, %r155, %r154;
	mul.lo.s32 	%r157, %r156, %r154;
	sub.s32 	%r158, %r155, %r157;
	cvt.u64.u32 	%rd485, %r156;
	cvt.u64.u32 	%rd486, %r158;
	bra.uni 	$L__BB531_19;
$L__BB531_18:
	div.s64 	%rd485, %rd481, %rd42;
	mul.lo.s64 	%rd421, %rd485, %rd42;
	sub.s64 	%rd486, %rd481, %rd421;
$L__BB531_19:
	mul.wide.u32 	%rd422, %r14, 8;
	add.s64 	%rd423, %rd1, %rd422;
	ld.global.u64 	%rd49, [%rd423];
	mad.lo.s64 	%rd50, %rd49, %rd486, %rd34;
	or.b64  	%rd424, %rd483, %rd42;
	and.b64  	%rd425, %rd424, -4294967296;
	setp.ne.s64 	%p34, %rd425, 0;
	@%p34 bra 	$L__BB531_21;
	cvt.u32.u64 	%r159, %rd42;
	cvt.u32.u64 	%r160, %rd483;
	div.u32 	%r161, %r160, %r159;
	mul.lo.s32 	%r162, %r161, %r159;
	sub.s32 	%r163, %r160, %r162;
	cvt.u64.u32 	%rd487, %r161;
	cvt.u64.u32 	%rd488, %r163;
	bra.uni 	$L__BB531_22;
$L__BB531_21:
	div.s64 	%rd487, %rd483, %rd42;
	mul.lo.s64 	%rd426, %rd487, %rd42;
	sub.s64 	%rd488, %rd483, %rd426;
$L__BB531_22:
	mad.lo.s64 	%rd57, %rd488, %rd49, %rd41;
	mul.wide.u32 	%rd427, %r13, 8;
	add.s64 	%rd428, %rd2, %rd427;
	ld.global.u64 	%rd58, [%rd428];
	or.b64  	%rd429, %rd485, %rd58;
	and.b64  	%rd430, %rd429, -4294967296;
	setp.ne.s64 	%p35, %rd430, 0;
	@%p35 bra 	$L__BB531_24;
	cvt.u32.u64 	%r164, %rd58;
	cvt.u32.u64 	%r165, %rd485;
	div.u32 	%r166, %r165, %r164;
	mul.lo.s32 	%r167, %r166, %r164;
	sub.s32 	%r168, %r165, %r167;
	cvt.u64.u32 	%rd512, %r166;
	cvt.u64.u32 	%rd490, %r168;
	bra.uni 	$L__BB531_25;
$L__BB531_24:
	div.s64 	%rd512, %rd485, %rd58;
	mul.lo.s64 	%rd431, %rd512, %rd58;
	sub.s64 	%rd490, %rd485, %rd431;
$L__BB531_25:
	mul.wide.u32 	%rd432, %r13, 8;
	add.s64 	%rd433, %rd1, %rd432;
	ld.global.u64 	%rd65, [%rd433];
	mad.lo.s64 	%rd515, %rd65, %rd490, %rd50;
	or.b64  	%rd434, %rd487, %rd58;
	and.b64  	%rd435, %rd434, -4294967296;
	setp.ne.s64 	%p36, %rd435, 0;
	@%p36 bra 	$L__BB531_27;
	cvt.u32.u64 	%r169, %rd58;
	cvt.u32.u64 	%r170, %rd487;
	div.u32 	%r171, %r170, %r169;
	mul.lo.s32 	%r172, %r171, %r169;
	sub.s32 	%r173, %r170, %r172;
	cvt.u64.u32 	%rd511, %r171;
	cvt.u64.u32 	%rd492, %r173;
	bra.uni 	$L__BB531_28;
$L__BB531_27:
	div.s64 	%rd511, %rd487, %rd58;
	mul.lo.s64 	%rd436, %rd511, %rd58;
	sub.s64 	%rd492, %rd487, %rd436;
$L__BB531_28:
	mad.lo.s64 	%rd516, %rd492, %rd65, %rd57;
	add.s32 	%r204, %r204, -4;
	add.s32 	%r203, %r203, 4;
	setp.ne.s32 	%p37, %r203, 0;
	@%p37 bra 	$L__BB531_4;
	add.s32 	%r206, %r204, 1;
$L__BB531_30:
	and.b32  	%r19, %r6, 3;
	setp.eq.s32 	%p38, %r19, 0;
	@%p38 bra 	$L__BB531_53;
	setp.eq.s32 	%p39, %r19, 1;
	@%p39 bra 	$L__BB531_45;
	mul.wide.u32 	%rd438, %r206, 8;
	add.s64 	%rd439, %rd2, %rd438;
	ld.global.u64 	%rd80, [%rd439];
	or.b64  	%rd440, %rd512, %rd80;
	and.b64  	%rd441, %rd440, -4294967296;
	setp.ne.s64 	%p40, %rd441, 0;
	@%p40 bra 	$L__BB531_34;
	cvt.u32.u64 	%r174, %rd80;
	cvt.u32.u64 	%r175, %rd512;
	div.u32 	%r176, %r175, %r174;
	mul.lo.s32 	%r177, %r176, %r174;
	sub.s32 	%r178, %r175, %r177;
	cvt.u64.u32 	%rd499, %r176;
	cvt.u64.u32 	%rd500, %r178;
	bra.uni 	$L__BB531_35;
$L__BB531_34:
	div.s64 	%rd499, %rd512, %rd80;
	mul.lo.s64 	%rd442, %rd499, %rd80;
	sub.s64 	%rd500, %rd512, %rd442;
$L__BB531_35:
	add.s64 	%rd444, %rd1, %rd438;
	ld.global.u64 	%rd87, [%rd444];
	mad.lo.s64 	%rd88, %rd87, %rd500, %rd515;
	or.b64  	%rd445, %rd511, %rd80;
	and.b64  	%rd446, %rd445, -4294967296;
	setp.ne.s64 	%p41, %rd446, 0;
	@%p41 bra 	$L__BB531_37;
	cvt.u32.u64 	%r179, %rd80;
	cvt.u32.u64 	%r180, %rd511;
	div.u32 	%r181, %r180, %r179;
	mul.lo.s32 	%r182, %r181, %r179;
	sub.s32 	%r183, %r180, %r182;
	cvt.u64.u32 	%rd501, %r181;
	cvt.u64.u32 	%rd502, %r183;
	bra.uni 	$L__BB531_38;
$L__BB531_37:
	div.s64 	%rd501, %rd511, %rd80;
	mul.lo.s64 	%rd447, %rd501, %rd80;
	sub.s64 	%rd502, %rd511, %rd447;
$L__BB531_38:
	mad.lo.s64 	%rd95, %rd502, %rd87, %rd516;
	add.s32 	%r20, %r206, -1;
	mul.wide.u32 	%rd448, %r20, 8;
	add.s64 	%rd449, %rd2, %rd448;
	ld.global.u64 	%rd96, [%rd449];
	or.b64  	%rd450, %rd499, %rd96;
	and.b64  	%rd451, %rd450, -4294967296;
	setp.ne.s64 	%p42, %rd451, 0;
	@%p42 bra 	$L__BB531_40;
	cvt.u32.u64 	%r184, %rd96;
	cvt.u32.u64 	%r185, %rd499;
	div.u32 	%r186, %r185, %r184;
	mul.lo.s32 	%r187, %r186, %r184;
	sub.s32 	%r188, %r185, %r187;
	cvt.u64.u32 	%rd512, %r186;
	cvt.u64.u32 	%rd504, %r188;
	bra.uni 	$L__BB531_41;
$L__BB531_40:
	div.s64 	%rd512, %rd499, %rd96;
	mul.lo.s64 	%rd452, %rd512, %rd96;
	sub.s64 	%rd504, %rd499, %rd452;
$L__BB531_41:
	add.s64 	%rd454, %rd1, %rd448;
	ld.global.u64 	%rd103, [%rd454];
	mad.lo.s64 	%rd515, %rd103, %rd504, %rd88;
	or.b64  	%rd455, %rd501, %rd96;
	and.b64  	%rd456, %rd455, -4294967296;
	setp.ne.s64 	%p43, %rd456, 0;
	@%p43 bra 	$L__BB531_43;
	cvt.u32.u64 	%r189, %rd96;
	cvt.u32.u64 	%r190, %rd501;
	div.u32 	%r191, %r190, %r189;
	mul.lo.s32 	%r192, %r191, %r189;
	sub.s32 	%r193, %r190, %r192;
	cvt.u64.u32 	%rd511, %r191;
	cvt.u64.u32 	%rd506, %r193;
	bra.uni 	$L__BB531_44;
$L__BB531_43:
	div.s64 	%rd511, %rd501, %rd96;
	mul.lo.s64 	%rd457, %rd511, %rd96;
	sub.s64 	%rd506, %rd501, %rd457;
$L__BB531_44:
	mad.lo.s64 	%rd516, %rd506, %rd103, %rd95;
	add.s32 	%r206, %r206, -2;
$L__BB531_45:
	and.b32  	%r194, %r6, 1;
	setp.eq.b32 	%p44, %r194, 1;
	not.pred 	%p45, %p44;
	@%p45 bra 	$L__BB531_53;
	mul.wide.u32 	%rd458, %r206, 8;
	add.s64 	%rd459, %rd2, %rd458;
	ld.global.u64 	%rd118, [%rd459];
	or.b64  	%rd460, %rd512, %rd118;
	and.b64  	%rd461, %rd460, -4294967296;
	setp.ne.s64 	%p46, %rd461, 0;
	@%p46 bra 	$L__BB531_48;
	cvt.u32.u64 	%r195, %rd118;
	cvt.u32.u64 	%r196, %rd512;
	rem.u32 	%r197, %r196, %r195;
	cvt.u64.u32 	%rd513, %r197;
	bra.uni 	$L__BB531_49;
$L__BB531_48:
	rem.s64 	%rd513, %rd512, %rd118;
$L__BB531_49:
	add.s64 	%rd463, %rd1, %rd458;
	ld.global.u64 	%rd122, [%rd463];
	mad.lo.s64 	%rd515, %rd122, %rd513, %rd515;
	or.b64  	%rd464, %rd511, %rd118;
	and.b64  	%rd465, %rd464, -4294967296;
	setp.ne.s64 	%p47, %rd465, 0;
	@%p47 bra 	$L__BB531_51;
	cvt.u32.u64 	%r198, %rd118;
	cvt.u32.u64 	%r199, %rd511;
	rem.u32 	%r200, %r199, %r198;
	cvt.u64.u32 	%rd514, %r200;
	bra.uni 	$L__BB531_52;
$L__BB531_51:
	rem.s64 	%rd514, %rd511, %rd118;
$L__BB531_52:
	mad.lo.s64 	%rd516, %rd514, %rd122, %rd516;
$L__BB531_53:
	shl.b64 	%rd466, %rd515, 1;
	add.s64 	%rd467, %rd3, %rd466;
	ld.global.u16 	%rs4, [%rd467];
	shl.b64 	%rd468, %rd516, 1;
	add.s64 	%rd469, %rd3, %rd468;
	ld.global.u16 	%rs5, [%rd469];
	// begin inline asm
	{add.f16 %rs3,%rs4,%rs5;
}
	// end inline asm
	st.shared.u16 	[%r5], %rs3;
	bra.uni 	$L__BB531_114;
$L__BB531_54:
	cvt.u64.u32 	%rd548, %r4;
	setp.le.u64 	%p2, %rd262, %rd548;
	@%p2 bra 	$L__BB531_114;
	cvt.u32.u64 	%r23, %rd261;
	add.s32 	%r210, %r23, -1;
	setp.lt.s32 	%p3, %r210, 0;
	mov.b64 	%rd557, 0;
	@%p3 bra 	$L__BB531_113;
	and.b32  	%r25, %r23, 7;
	setp.lt.u32 	%p4, %r210, 7;
	mov.b64 	%rd557, 0;
	@%p4 bra 	$L__BB531_84;
	add.s32 	%r208, %r23, -4;
	and.b32  	%r58, %r23, -8;
	neg.s32 	%r207, %r58;
	mov.b64 	%rd557, 0;
$L__BB531_58:
	.pragma "nounroll";
	add.s32 	%r30, %r208, 3;
	mul.wide.u32 	%rd270, %r30, 8;
	add.s64 	%rd271, %rd2, %rd270;
	ld.global.u64 	%rd133, [%rd271];
	or.b64  	%rd272, %rd548, %rd133;
	and.b64  	%rd273, %rd272, -4294967296;
	setp.ne.s64 	%p5, %rd273, 0;
	@%p5 bra 	$L__BB531_60;
	cvt.u32.u64 	%r59, %rd133;
	cvt.u32.u64 	%r60, %rd548;
	div.u32 	%r61, %r60, %r59;
	mul.lo.s32 	%r62, %r61, %r59;
	sub.s32 	%r63, %r60, %r62;
	cvt.u64.u32 	%rd519, %r61;
	cvt.u64.u32 	%rd520, %r63;
	bra.uni 	$L__BB531_61;
$L__BB531_60:
	div.s64 	%rd519, %rd548, %rd133;
	mul.lo.s64 	%rd274, %rd519, %rd133;
	sub.s64 	%rd520, %rd548, %rd274;
$L__BB531_61:
	add.s64 	%rd276, %rd1, %rd270;
	ld.global.u64 	%rd277, [%rd276];
	mad.lo.s64 	%rd140, %rd277, %rd520, %rd557;
	add.s32 	%r31, %r208, 2;
	mul.wide.u32 	%rd278, %r31, 8;
	add.s64 	%rd279, %rd2, %rd278;
	ld.global.u64 	%rd141, [%rd279];
	or.b64  	%rd280, %rd519, %rd141;
	and.b64  	%rd281, %rd280, -4294967296;
	setp.ne.s64 	%p6, %rd281, 0;
	@%p6 bra 	$L__BB531_63;
	cvt.u32.u64 	%r64, %rd141;
	cvt.u32.u64 	%r65, %rd519;
	div.u32 	%r66, %r65, %r64;
	mul.lo.s32 	%r67, %r66, %r64;
	sub.s32 	%r68, %r65, %r67;
	cvt.u64.u32 	%rd521, %r66;
	cvt.u64.u32 	%rd522, %r68;
	bra.uni 	$L__BB531_64;
$L__BB531_63:
	div.s64 	%rd521, %rd519, %rd141;
	mul.lo.s64 	%rd282, %rd521, %rd141;
	sub.s64 	%rd522, %rd519, %rd282;
$L__BB531_64:
	add.s64 	%rd284, %rd1, %rd278;
	ld.global.u64 	%rd285, [%rd284];
	mad.lo.s64 	%rd148, %rd285, %rd522, %rd140;
	add.s32 	%r32, %r208, 1;
	mul.wide.u32 	%rd286, %r32, 8;
	add.s64 	%rd287, %rd2, %rd286;
	ld.global.u64 	%rd149, [%rd287];
	or.b64  	%rd288, %rd521, %rd149;
	and.b64  	%rd289, %rd288, -4294967296;
	setp.ne.s64 	%p7, %rd289, 0;
	@%p7 bra 	$L__BB531_66;
	cvt.u32.u64 	%r69, %rd149;
	cvt.u32.u64 	%r70, %rd521;
	div.u32 	%r71, %r70, %r69;
	mul.lo.s32 	%r72, %r71, %r69;
	sub.s32 	%r73, %r70, %r72;
	cvt.u64.u32 	%rd523, %r71;
	cvt.u64.u32 	%rd524, %r73;
	bra.uni 	$L__BB531_67;
$L__BB531_66:
	div.s64 	%rd523, %rd521, %rd149;
	mul.lo.s64 	%rd290, %rd523, %rd149;
	sub.s64 	%rd524, %rd521, %rd290;
$L__BB531_67:
	add.s64 	%rd292, %rd1, %rd286;
	ld.global.u64 	%rd293, [%rd292];
	mad.lo.s64 	%rd156, %rd293, %rd524, %rd148;
	add.s32 	%r33, %r208, -4;
	mul.wide.u32 	%rd294, %r208, 8;
	add.s64 	%rd295, %rd2, %rd294;
	ld.global.u64 	%rd157, [%rd295];
	or.b64  	%rd296, %rd523, %rd157;
	and.b64  	%rd297, %rd296, -4294967296;
	setp.ne.s64 	%p8, %rd297, 0;
	@%p8 bra 	$L__BB531_69;
	cvt.u32.u64 	%r74, %rd157;
	cvt.u32.u64 	%r75, %rd523;
	div.u32 	%r76, %r75, %r74;
	mul.lo.s32 	%r77, %r76, %r74;
	sub.s32 	%r78, %r75, %r77;
	cvt.u64.u32 	%rd525, %r76;
	cvt.u64.u32 	%rd526, %r78;
	bra.uni 	$L__BB531_70;
$L__BB531_69:
	div.s64 	%rd525, %rd523, %rd157;
	mul.lo.s64 	%rd298, %rd525, %rd157;
	sub.s64 	%rd526, %rd523, %rd298;
$L__BB531_70:
	add.s64 	%rd300, %rd1, %rd294;
	ld.global.u64 	%rd301, [%rd300];
	mad.lo.s64 	%rd164, %rd301, %rd526, %rd156;
	add.s32 	%r34, %r208, -1;
	mul.wide.u32 	%rd302, %r34, 8;
	add.s64 	%rd303, %rd2, %rd302;
	ld.global.u64 	%rd165, [%rd303];
	or.b64  	%rd304, %rd525, %rd165;
	and.b64  	%rd305, %rd304, -4294967296;
	setp.ne.s64 	%p9, %rd305, 0;
	@%p9 bra 	$L__BB531_72;
	cvt.u32.u64 	%r79, %rd165;
	cvt.u32.u64 	%r80, %rd525;
	div.u32 	%r81, %r80, %r79;
	mul.lo.s32 	%r82, %r81, %r79;
	sub.s32 	%r83, %r80, %r82;
	cvt.u64.u32 	%rd527, %r81;
	cvt.u64.u32 	%rd528, %r83;
	bra.uni 	$L__BB531_73;
$L__BB531_72:
	div.s64 	%rd527, %rd525, %rd165;
	mul.lo.s64 	%rd306, %rd527, %rd165;
	sub.s64 	%rd528, %rd525, %rd306;
$L__BB531_73:
	add.s64 	%rd308, %rd1, %rd302;
	ld.global.u64 	%rd309, [%rd308];
	mad.lo.s64 	%rd172, %rd309, %rd528, %rd164;
	add.s32 	%r35, %r208, -2;
	mul.wide.u32 	%rd310, %r35, 8;
	add.s64 	%rd311, %rd2, %rd310;
	ld.global.u64 	%rd173, [%rd311];
	or.b64  	%rd312, %rd527, %rd173;
	and.b64  	%rd313, %rd312, -4294967296;
	setp.ne.s64 	%p10, %rd313, 0;
	@%p10 bra 	$L__BB531_75;
	cvt.u32.u64 	%r84, %rd173;
	cvt.u32.u64 	%r85, %rd527;
	div.u32 	%r86, %r85, %r84;
	mul.lo.s32 	%r87, %r86, %r84;
	sub.s32 	%r88, %r85, %r87;
	cvt.u64.u32 	%rd529, %r86;
	cvt.u64.u32 	%rd530, %r88;
	bra.uni 	$L__BB531_76;
$L__BB531_75:
	div.s64 	%rd529, %rd527, %rd173;
	mul.lo.s64 	%rd314, %rd529, %rd173;
	sub.s64 	%rd530, %rd527, %rd314;
$L__BB531_76:
	add.s64 	%rd316, %rd1, %rd310;
	ld.global.u64 	%rd317, [%rd316];
	mad.lo.s64 	%rd180, %rd317, %rd530, %rd172;
	add.s32 	%r36, %r208, -3;
	mul.wide.u32 	%rd318, %r36, 8;
	add.s64 	%rd319, %rd2, %rd318;
	ld.global.u64 	%rd181, [%rd319];
	or.b64  	%rd320, %rd529, %rd181;
	and.b64  	%rd321, %rd320, -4294967296;
	setp.ne.s64 	%p11, %rd321, 0;
	@%p11 bra 	$L__BB531_78;
	cvt.u32.u64 	%r89, %rd181;
	cvt.u32.u64 	%r90, %rd529;
	div.u32 	%r91, %r90, %r89;
	mul.lo.s32 	%r92, %r91, %r89;
	sub.s32 	%r93, %r90, %r92;
	cvt.u64.u32 	%rd531, %r91;
	cvt.u64.u32 	%rd532, %r93;
	bra.uni 	$L__BB531_79;
$L__BB531_78:
	div.s64 	%rd531, %rd529, %rd181;
	mul.lo.s64 	%rd322, %rd531, %rd181;
	sub.s64 	%rd532, %rd529, %rd322;
$L__BB531_79:
	add.s64 	%rd324, %rd1, %rd318;
	ld.global.u64 	%rd325, [%rd324];
	mad.lo.s64 	%rd188, %rd325, %rd532, %rd180;
	mul.wide.u32 	%rd326, %r33, 8;
	add.s64 	%rd327, %rd2, %rd326;
	ld.global.u64 	%rd189, [%rd327];
	or.b64  	%rd328, %rd531, %rd189;
	and.b64  	%rd329, %rd328, -4294967296;
	setp.ne.s64 	%p12, %rd329, 0;
	@%p12 bra 	$L__BB531_81;
	cvt.u32.u64 	%r94, %rd189;
	cvt.u32.u64 	%r95, %rd531;
	div.u32 	%r96, %r95, %r94;
	mul.lo.s32 	%r97, %r96, %r94;
	sub.s32 	%r98, %r95, %r97;
	cvt.u64.u32 	%rd548, %r96;
	cvt.u64.u32 	%rd534, %r98;
	bra.uni 	$L__BB531_82;
$L__BB531_81:
	div.s64 	%rd548, %rd531, %rd189;
	mul.lo.s64 	%rd330, %rd548, %rd189;
	sub.s64 	%rd534, %rd531, %rd330;
$L__BB531_82:
	add.s64 	%rd332, %rd1, %rd326;
	ld.global.u64 	%rd333, [%rd332];
	mad.lo.s64 	%rd557, %rd333, %rd534, %rd188;
	add.s32 	%r208, %r208, -8;
	add.s32 	%r207, %r207, 8;
	setp.ne.s32 	%p13, %r207, 0;
	@%p13 bra 	$L__BB531_58;
	add.s32 	%r210, %r208, 3;
$L__BB531_84:
	setp.eq.s32 	%p14, %r25, 0;
	@%p14 bra 	$L__BB531_113;
	and.b32  	%r41, %r23, 3;
	setp.lt.u32 	%p15, %r25, 4;
	@%p15 bra 	$L__BB531_99;
	mul.wide.u32 	%rd335, %r210, 8;
	add.s64 	%rd336, %rd2, %rd335;
	ld.global.u64 	%rd200, [%rd336];
	or.b64  	%rd337, %rd548, %rd200;
	and.b64  	%rd338, %rd337, -4294967296;
	setp.ne.s64 	%p16, %rd338, 0;
	@%p16 bra 	$L__BB531_88;
	cvt.u32.u64 	%r99, %rd200;
	cvt.u32.u64 	%r100, %rd548;
	div.u32 	%r101, %r100, %r99;
	mul.lo.s32 	%r102, %r101, %r99;
	sub.s32 	%r103, %r100, %r102;
	cvt.u64.u32 	%rd538, %r101;
	cvt.u64.u32 	%rd539, %r103;
	bra.uni 	$L__BB531_89;
$L__BB531_88:
	div.s64 	%rd538, %rd548, %rd200;
	mul.lo.s64 	%rd339, %rd538, %rd200;
	sub.s64 	%rd539, %rd548, %rd339;
$L__BB531_89:
	add.s64 	%rd341, %rd1, %rd335;
	ld.global.u64 	%rd342, [%rd341];
	mad.lo.s64 	%rd207, %rd342, %rd539, %rd557;
	add.s32 	%r42, %r210, -1;
	mul.wide.u32 	%rd343, %r42, 8;
	add.s64 	%rd344, %rd2, %rd343;
	ld.global.u64 	%rd208, [%rd344];
	or.b64  	%rd345, %rd538, %rd208;
	and.b64  	%rd346, %rd345, -4294967296;
	setp.ne.s64 	%p17, %rd346, 0;
	@%p17 bra 	$L__BB531_91;
	cvt.u32.u64 	%r104, %rd208;
	cvt.u32.u64 	%r105, %rd538;
	div.u32 	%r106, %r105, %r104;
	mul.lo.s32 	%r107, %r106, %r104;
	sub.s32 	%r108, %r105, %r107;
	cvt.u64.u32 	%rd540, %r106;
	cvt.u64.u32 	%rd541, %r108;
	bra.uni 	$L__BB531_92;
$L__BB531_91:
	div.s64 	%rd540, %rd538, %rd208;
	mul.lo.s64 	%rd347, %rd540, %rd208;
	sub.s64 	%rd541, %rd538, %rd347;
$L__BB531_92:
	add.s64 	%rd349, %rd1, %rd343;
	ld.global.u64 	%rd350, [%rd349];
	mad.lo.s64 	%rd215, %rd350, %rd541, %rd207;
	add.s32 	%r43, %r210, -2;
	mul.wide.u32 	%rd351, %r43, 8;
	add.s64 	%rd352, %rd2, %rd351;
	ld.global.u64 	%rd216, [%rd352];
	or.b64  	%rd353, %rd540, %rd216;
	and.b64  	%rd354, %rd353, -4294967296;
	setp.ne.s64 	%p18, %rd354, 0;
	@%p18 bra 	$L__BB531_94;
	cvt.u32.u64 	%r109, %rd216;
	cvt.u32.u64 	%r110, %rd540;
	div.u32 	%r111, %r110, %r109;
	mul.lo.s32 	%r112, %r111, %r109;
	sub.s32 	%r113, %r110, %r112;
	cvt.u64.u32 	%rd542, %r111;
	cvt.u64.u32 	%rd543, %r113;
	bra.uni 	$L__BB531_95;
$L__BB531_94:
	div.s64 	%rd542, %rd540, %rd216;
	mul.lo.s64 	%rd355, %rd542, %rd216;
	sub.s64 	%rd543, %rd540, %rd355;
$L__BB531_95:
	add.s64 	%rd357, %rd1, %rd351;
	ld.global.u64 	%rd358, [%rd357];
	mad.lo.s64 	%rd223, %rd358, %rd543, %rd215;
	add.s32 	%r44, %r210, -3;
	mul.wide.u32 	%rd359, %r44, 8;
	add.s64 	%rd360, %rd2, %rd359;
	ld.global.u64 	%rd224, [%rd360];
	or.b64  	%rd361, %rd542, %rd224;
	and.b64  	%rd362, %rd361, -4294967296;
	setp.ne.s64 	%p19, %rd362, 0;
	@%p19 bra 	$L__BB531_97;
	cvt.u32.u64 	%r114, %rd224;
	cvt.u32.u64 	%r115, %rd542;
	div.u32 	%r116, %r115, %r114;
	mul.lo.s32 	%r117, %r116, %r114;
	sub.s32 	%r118, %r115, %r117;
	cvt.u64.u32 	%rd548, %r116;
	cvt.u64.u32 	%rd545, %r118;
	bra.uni 	$L__BB531_98;
$L__BB531_97:
	div.s64 	%rd548, %rd542, %rd224;
	mul.lo.s64 	%rd363, %rd548, %rd224;
	sub.s64 	%rd545, %rd542, %rd363;
$L__BB531_98:
	add.s64 	%rd365, %rd1, %rd359;
	ld.global.u64 	%rd366, [%rd365];
	mad.lo.s64 	%rd557, %rd366, %rd545, %rd223;
	add.s32 	%r210, %r210, -4;
$L__BB531_99:
	setp.eq.s32 	%p20, %r41, 0;
	@%p20 bra 	$L__BB531_113;
	setp.eq.s32 	%p21, %r41, 1;
	@%p21 bra 	$L__BB531_108;
	mul.wide.u32 	%rd368, %r210, 8;
	add.s64 	%rd369, %rd2, %rd368;
	ld.global.u64 	%rd235, [%rd369];
	or.b64  	%rd370, %rd548, %rd235;
	and.b64  	%rd371, %rd370, -4294967296;
	setp.ne.s64 	%p22, %rd371, 0;
	@%p22 bra 	$L__BB531_103;
	cvt.u32.u64 	%r119, %rd235;
	cvt.u32.u64 	%r120, %rd548;
	div.u32 	%r121, %r120, %r119;
	mul.lo.s32 	%r122, %r121, %r119;
	sub.s32 	%r123, %r120, %r122;
	cvt.u64.u32 	%rd549, %r121;
	cvt.u64.u32 	%rd550, %r123;
	bra.uni 	$L__BB531_104;
$L__BB531_103:
	div.s64 	%rd549, %rd548, %rd235;
	mul.lo.s64 	%rd372, %rd549, %rd235;
	sub.s64 	%rd550, %rd548, %rd372;
$L__BB531_104:
	add.s64 	%rd374, %rd1, %rd368;
	ld.global.u64 	%rd375, [%rd374];
	mad.lo.s64 	%rd242, %rd375, %rd550, %rd557;
	add.s32 	%r47, %r210, -1;
	mul.wide.u32 	%rd376, %r47, 8;
	add.s64 	%rd377, %rd2, %rd376;
	ld.global.u64 	%rd243, [%rd377];
	or.b64  	%rd378, %rd549, %rd243;
	and.b64  	%rd379, %rd378, -4294967296;
	setp.ne.s64 	%p23, %rd379, 0;
	@%p23 bra 	$L__BB531_106;
	cvt.u32.u64 	%r124, %rd243;
	cvt.u32.u64 	%r125, %rd549;
	div.u32 	%r126, %r125, %r124;
	mul.lo.s32 	%r127, %r126, %r124;
	sub.s32 	%r128, %r125, %r127;
	cvt.u64.u32 	%rd548, %r126;
	cvt.u64.u32 	%rd552, %r128;
	bra.uni 	$L__BB531_107;
$L__BB531_106:
	div.s64 	%rd548, %rd549, %rd243;
	mul.lo.s64 	%rd380, %rd548, %rd243;
	sub.s64 	%rd552, %rd549, %rd380;
$L__BB531_107:
	add.s64 	%rd382, %rd1, %rd376;
	ld.global.u64 	%rd383, [%rd382];
	mad.lo.s64 	%rd557, %rd383, %rd552, %rd242;
	add.s32 	%r210, %r210, -2;
$L__BB531_108:
	and.b32  	%r129, %r23, 1;
	setp.eq.b32 	%p24, %r129, 1;
	not.pred 	%p25, %p24;
	@%p25 bra 	$L__BB531_113;
	mul.wide.u32 	%rd384, %r210, 8;
	add.s64 	%rd385, %rd2, %rd384;
	ld.global.u64 	%rd254, [%rd385];
	or.b64  	%rd386, %rd548, %rd254;
	and.b64  	%rd387, %rd386, -4294967296;
	setp.ne.s64 	%p26, %rd387, 0;
	@%p26 bra 	$L__BB531_111;
	cvt.u32.u64 	%r130, %rd254;
	cvt.u32.u64 	%r131, %rd548;
	rem.u32 	%r132, %r131, %r130;
	cvt.u64.u32 	%rd556, %r132;
	bra.uni 	$L__BB531_112;
$L__BB531_111:
	rem.s64 	%rd556, %rd548, %rd254;
$L__BB531_112:
	add.s64 	%rd389, %rd1, %rd384;
	ld.global.u64 	%rd390, [%rd389];
	mad.lo.s64 	%rd557, %rd390, %rd556, %rd557;
$L__BB531_113:
	shl.b64 	%rd391, %rd557, 1;
	add.s64 	%rd392, %rd3, %rd391;
	ld.global.u16 	%rs2, [%rd392];
	st.shared.u16 	[%r5], %rs2;
$L__BB531_114:
	bar.sync 	0;
	setp.lt.u32 	%p48, %r212, 66;
	@%p48 bra 	$L__BB531_118;
$L__BB531_115:
	shr.u32 	%r51, %r212, 1;
	setp.ge.u32 	%p49, %r1, %r51;
	@%p49 bra 	$L__BB531_117;
	ld.shared.u16 	%rs7, [%r5];
	and.b32  	%r201, %r212, 2046;
	add.s32 	%r202, %r5, %r201;
	ld.shared.u16 	%rs8, [%r202];
	// begin inline asm
	{add.f16 %rs6,%rs7,%rs8;
}
	// end inline asm
	st.shared.u16 	[%r5], %rs6;
$L__BB531_117:
	bar.sync 	0;
	setp.gt.u32 	%p50, %r212, 131;
	mov.u32 	%r212, %r51;
	@%p50 bra 	$L__BB531_115;
$L__BB531_118:
	setp.gt.u32 	%p51, %r1, 31;
	@%p51 bra 	$L__BB531_121;
	ld.shared.u16 	%rs10, [%r5];
	ld.shared.u16 	%rs11, [%r5+64];
	// begin inline asm
	{add.f16 %rs9,%rs10,%rs11;
}
	// end inline asm
	st.volatile.shared.u16 	[%r5], %rs9;
	ld.shared.u16 	%rs14, [%r5+32];
	// begin inline asm
	{add.f16 %rs12,%rs9,%rs14;
}
	// end inline asm
	st.volatile.shared.u16 	[%r5], %rs12;
	ld.shared.u16 	%rs17, [%r5+16];
	// begin inline asm
	{add.f16 %rs15,%rs12,%rs17;
}
	// end inline asm
	st.volatile.shared.u16 	[%r5], %rs15;
	ld.shared.u16 	%rs20, [%r5+8];
	// begin inline asm
	{add.f16 %rs18,%rs15,%rs20;
}
	// end inline asm
	st.volatile.shared.u16 	[%r5], %rs18;
	ld.shared.u16 	%rs23, [%r5+4];
	// begin inline asm
	{add.f16 %rs21,%rs18,%rs23;
}
	// end inline asm
	st.volatile.shared.u16 	[%r5], %rs21;
	ld.shared.u16 	%rs26, [%r5+2];
	// begin inline asm
	{add.f16 %rs24,%rs21,%rs26;
}
	// end inline asm
	st.volatile.shared.u16 	[%r5], %rs24;
	setp.ne.s32 	%p52, %r1, 0;
	@%p52 bra 	$L__BB531_121;
	cvta.to.global.u64 	%rd470, %rd260;
	mul.wide.u32 	%rd471, %r2, 2;
	add.s64 	%rd472, %rd470, %rd471;
	ld.shared.u16 	%rs27, [logsumexpsdata_i8];
	st.global.u16 	[%rd472], %rs27;
$L__BB531_121:
	ret;

}
	// .globl	contiguous_logsumexp2_i8
.visible .entry contiguous_logsumexp2_i8(
	.param .u64 .ptr .align 1 contiguous_logsumexp2_i8_param_0,
	.param .u64 .ptr .align 1 contiguous_logsumexp2_i8_param_1,
	.param .u64 .ptr .align 1 contiguous_logsumexp2_i8_param_2,
	.param .u64 .ptr .align 1 contiguous_logsumexp2_i8_param_3,
	.param .u64 contiguous_logsumexp2_i8_param_4,
	.param .u64 contiguous_logsumexp2_i8_param_5,
	.param .u64 contiguous_logsumexp2_i8_param_6,
	.param .u64 contiguous_logsumexp2_i8_param_7,
	.param .u64 contiguous_logsumexp2_i8_param_8
)
{
	.reg .pred 	%p<54>;
	.reg .b16 	%rs<29>;
	.reg .b32 	%r<220>;
	.reg .b32 	%f<38>;
	.reg .b64 	%rd<567>;

	ld.param.u64 	%rd267, [contiguous_logsumexp2_i8_param_1];
	ld.param.u64 	%rd268, [contiguous_logsumexp2_i8_param_2];
	ld.param.u64 	%rd269, [contiguous_logsumexp2_i8_param_3];
	ld.param.u64 	%rd264, [contiguous_logsumexp2_i8_param_4];
	ld.param.u64 	%rd270, [contiguous_logsumexp2_i8_param_5];
	ld.param.u64 	%rd265, [contiguous_logsumexp2_i8_param_6];
	ld.param.u64 	%rd271, [contiguous_logsumexp2_i8_param_7];
	cvta.to.global.u64 	%rd1, %rd269;
	cvta.to.global.u64 	%rd2, %rd268;
	cvta.to.global.u64 	%rd566, %rd267;
	mov.u32 	%r1, %tid.x;
	mov.u32 	%r2, %ctaid.x;
	mov.u32 	%r219, %ntid.x;
	mul.lo.s32 	%r53, %r2, %r219;
	shl.b32 	%r54, %r53, 1;
	add.s32 	%r4, %r54, %r1;
	shl.b32 	%r55, %r1, 1;
	mov.u32 	%r56, logsumexpsdata_i8;
	add.s32 	%r5, %r56, %r55;
	mov.b32 	%r52, 0;
	// begin inline asm
	cvt.rn.f16.s32 %rs1, %r52;
	// end inline asm
	st.shared.u16 	[%r5], %rs1;
	mov.u32 	%r57, %ctaid.y;
	cvt.u64.u32 	%rd272, %r57;
	add.s64 	%rd4, %rd270, %rd272;
	setp.ge.u64 	%p1, %rd4, %rd271;
	@%p1 bra 	$L__BB532_122;
	add.s32 	%r58, %r4, %r219;
	cvt.u64.u32 	%rd5, %r58;
	setp.le.u64 	%p2, %rd265, %rd5;
	@%p2 bra 	$L__BB532_55;
	cvt.u64.u32 	%rd399, %r4;
	mul.lo.s64 	%rd400, %rd4, %rd265;
	add.s64 	%rd520, %rd400, %rd399;
	add.s64 	%rd518, %rd400, %rd5;
	cvt.u32.u64 	%r6, %rd264;
	add.s32 	%r213, %r6, -1;
	setp.lt.s32 	%p28, %r213, 0;
	mov.b64 	%rd524, 0;
	mov.u64 	%rd525, %rd524;
	@%p28 bra 	$L__BB532_54;
	setp.lt.u32 	%p29, %r213, 3;
	mov.b64 	%rd525, 0;
	mov.u64 	%rd524, %rd525;
	@%p29 bra 	$L__BB532_31;
	add.s32 	%r211, %r6, -2;
	and.b32  	%r136, %r6, -4;
	neg.s32 	%r210, %r136;
	mov.b64 	%rd525, 0;
$L__BB532_5:
	.pragma "nounroll";
	add.s32 	%r12, %r211, 1;
	mul.wide.u32 	%rd404, %r12, 8;
	add.s64 	%rd405, %rd2, %rd404;
	ld.global.u64 	%rd12, [%rd405];
	or.b64  	%rd406, %rd520, %rd12;
	and.b64  	%rd407, %rd406, -4294967296;
	setp.ne.s64 	%p30, %rd407, 0;
	@%p30 bra 	$L__BB532_7;
	cvt.u32.u64 	%r137, %rd12;
	cvt.u32.u64 	%r138, %rd520;
	div.u32 	%r139, %r138, %r137;
	mul.lo.s32 	%r140, %r139, %r137;
	sub.s32 	%r141, %r138, %r140;
	cvt.u64.u32 	%rd486, %r139;
	cvt.u64.u32 	%rd487, %r141;
	bra.uni 	$L__BB532_8;
$L__BB532_7:
	div.s64 	%rd486, %rd520, %rd12;
	mul.lo.s64 	%rd408, %rd486, %rd12;
	sub.s64 	%rd487, %rd520, %rd408;
$L__BB532_8:
	mul.wide.u32 	%rd409, %r12, 8;
	add.s64 	%rd410, %rd1, %rd409;
	ld.global.u64 	%rd19, [%rd410];
	mad.lo.s64 	%rd20, %rd19, %rd487, %rd524;
	or.b64  	%rd411, %rd518, %rd12;
	and.b64  	%rd412, %rd411, -4294967296;
	setp.ne.s64 	%p31, %rd412, 0;
	@%p31 bra 	$L__BB532_10;
	cvt.u32.u64 	%r142, %rd12;
	cvt.u32.u64 	%r143, %rd518;
	div.u32 	%r144, %r143, %r142;
	mul.lo.s32 	%r145, %r144, %r142;
	sub.s32 	%r146, %r143, %r145;
	cvt.u64.u32 	%rd488, %r144;
	cvt.u64.u32 	%rd489, %r146;
	bra.uni 	$L__BB532_11;
$L__BB532_10:
	div.s64 	%rd488, %rd518, %rd12;
	mul.lo.s64 	%rd413, %rd488, %rd12;
	sub.s64 	%rd489, %rd518, %rd413;
$L__BB532_11:
	mad.lo.s64 	%rd27, %rd489, %rd19, %rd525;
	add.s32 	%r13, %r211, -2;
	mul.wide.u32 	%rd414, %r211, 8;
	add.s64 	%rd415, %rd2, %rd414;
	ld.global.u64 	%rd28, [%rd415];
	or.b64  	%rd416, %rd486, %rd28;
	and.b64  	%rd417, %rd416, -4294967296;
	setp.ne.s64 	%p32, %rd417, 0;
	@%p32 bra 	$L__BB532_13;
	cvt.u32.u64 	%r147, %rd28;
	cvt.u32.u64 	%r148, %rd486;
	div.u32 	%r149, %r148, %r147;
	mul.lo.s32 	%r150, %r149, %r147;
	sub.s32 	%r151, %r148, %r150;
	cvt.u64.u32 	%rd490, %r149;
	cvt.u64.u32 	%rd491, %r151;
	bra.uni 	$L__BB532_14;
$L__BB532_13:
	div.s64 	%rd490, %rd486, %rd28;
	mul.lo.s64 	%rd418, %rd490, %rd28;
	sub.s64 	%rd491, %rd486, %rd418;
$L__BB532_14:
	mul.wide.u32 	%rd419, %r211, 8;
	add.s64 	%rd420, %rd1, %rd419;
	ld.global.u64 	%rd35, [%rd420];
	mad.lo.s64 	%rd36, %rd35, %rd491, %rd20;
	or.b64  	%rd421, %rd488, %rd28;
	and.b64  	%rd422, %rd421, -4294967296;
	setp.ne.s64 	%p33, %rd422, 0;
	@%p33 bra 	$L__BB532_16;
	cvt.u32.u64 	%r152, %rd28;
	cvt.u32.u64 	%r153, %rd488;
	div.u32 	%r154, %r153, %r152;
	mul.lo.s32 	%r155, %r154, %r152;
	sub.s32 	%r156, %r153, %r155;
	cvt.u64.u32 	%rd492, %r154;
	cvt.u64.u32 	%rd493, %r156;
	bra.uni 	$L__BB532_17;
$L__BB532_16:
	div.s64 	%rd492, %rd488, %rd28;
	mul.lo.s64 	%rd423, %rd492, %rd28;
	sub.s64 	%rd493, %rd488, %rd423;
$L__BB532_17:
	mad.lo.s64 	%rd43, %rd493, %rd35, %rd27;
	add.s32 	%r14, %r211, -1;
	mul.wide.u32 	%rd424, %r14, 8;
	add.s64 	%rd425, %rd2, %rd424;
	ld.global.u64 	%rd44, [%rd425];
	or.b64  	%rd426, %rd490, %rd44;
	and.b64  	%rd427, %rd426, -4294967296;
	setp.ne.s64 	%p34, %rd427, 0;
	@%p34 bra 	$L__BB532_19;
	cvt.u32.u64 	%r157, %rd44;
	cvt.u32.u64 	%r158, %rd490;
	div.u32 	%r159, %r158, %r157;
	mul.lo.s32 	%r160, %r159, %r157;
	sub.s32 	%r161, %r158, %r160;
	cvt.u64.u32 	%rd494, %r159;
	cvt.u64.u32 	%rd495, %r161;
	bra.uni 	$L__BB532_20;
$L__BB532_19:
	div.s64 	%rd494, %rd490, %rd44;
	mul.lo.s64 	%rd428, %rd494, %rd44;
	sub.s64 	%rd495, %rd490, %rd428;
$L__BB532_20:
	mul.wide.u32 	%rd429, %r14, 8;
	add.s64 	%rd430, %rd1, %rd429;
	ld.global.u64 	%rd51, [%rd430];
	mad.lo.s64 	%rd52, %rd51, %rd495, %rd36;
	or.b64  	%rd431, %rd492, %rd44;
	and.b64  	%rd432, %rd431, -4294967296;
	setp.ne.s64 	%p35, %rd432, 0;
	@%p35 bra 	$L__BB532_22;
	cvt.u32.u64 	%r162, %rd44;
	cvt.u32.u64 	%r163, %rd492;
	div.u32 	%r164, %r163, %r162;
	mul.lo.s32 	%r165, %r164, %r162;
	sub.s32 	%r166, %r163, %r165;
	cvt.u64.u32 	%rd496, %r164;
	cvt.u64.u32 	%rd497, %r166;
	bra.uni 	$L__BB532_23;
$L__BB532_22:
	div.s64 	%rd496, %rd492, %rd44;
	mul.lo.s64 	%rd433, %rd496, %rd44;
	sub.s64 	%rd497, %rd492, %rd433;
$L__BB532_23:
	mad.lo.s64 	%rd59, %rd497, %rd51, %rd43;
	mul.wide.u32 	%rd434, %r13, 8;
	add.s64 	%rd435, %rd2, %rd434;
	ld.global.u64 	%rd60, [%rd435];
	or.b64  	%rd436, %rd494, %rd60;
	and.b64  	%rd437, %rd436, -4294967296;
	setp.ne.s64 	%p36, %rd437, 0;
	@%p36 bra 	$L__BB532_25;
	cvt.u32.u64 	%r167, %rd60;
	cvt.u32.u64 	%r168, %rd494;
	div.u32 	%r169, %r168, %r167;
	mul.lo.s32 	%r170, %r169, %r167;
	sub.s32 	%r171, %r168, %r170;
	cvt.u64.u32 	%rd520, %r169;
	cvt.u64.u32 	%rd499, %r171;
	bra.uni 	$L__BB532_26;
$L__BB532_25:
	div.s64 	%rd520, %rd494, %rd60;
	mul.lo.s64 	%rd438, %rd520, %rd60;
	sub.s64 	%rd499, %rd494, %rd438;
$L__BB532_26:
	mul.wide.u32 	%rd439, %r13, 8;
	add.s64 	%rd440, %rd1, %rd439;
	ld.global.u64 	%rd67, [%rd440];
	mad.lo.s64 	%rd524, %rd67, %rd499, %rd52;
	or.b64  	%rd441, %rd496, %rd60;
	and.b64  	%rd442, %rd441, -4294967296;
	setp.ne.s64 	%p37, %rd442, 0;
	@%p37 bra 	$L__BB532_28;
	cvt.u32.u64 	%r172, %rd60;
	cvt.u32.u64 	%r173, %rd496;
	div.u32 	%r174, %r173, %r172;
	mul.lo.s32 	%r175, %r174, %r172;
	sub.s32 	%r176, %r173, %r175;
	cvt.u64.u32 	%rd518, %r174;
	cvt.u64.u32 	%rd501, %r176;
	bra.uni 	$L__BB532_29;
$L__BB532_28:
	div.s64 	%rd518, %rd496, %rd60;
	mul.lo.s64 	%rd443, %rd518, %rd60;
	sub.s64 	%rd501, %rd496, %rd443;
$L__BB532_29:
	mad.lo.s64 	%rd525, %rd501, %rd67, %rd59;
	add.s32 	%r211, %r211, -4;
	add.s32 	%r210, %r210, 4;
	setp.ne.s32 	%p38, %r210, 0;
	@%p38 bra 	$L__BB532_5;
	add.s32 	%r213, %r211, 1;
$L__BB532_31:
	and.b32  	%r19, %r6, 3;
	setp.eq.s32 	%p39, %r19, 0;
	@%p39 bra 	$L__BB532_54;
	setp.eq.s32 	%p40, %r19, 1;
	@%p40 bra 	$L__BB532_46;
	mul.wide.u32 	%rd445, %r213, 8;
	add.s64 	%rd446, %rd2, %rd445;
	ld.global.u64 	%rd82, [%rd446];
	or.b64  	%rd447, %rd520, %rd82;
	and.b64  	%rd448, %rd447, -4294967296;
	setp.ne.s64 	%p41, %rd448, 0;
	@%p41 bra 	$L__BB532_35;
	cvt.u32.u64 	%r177, %rd82;
	cvt.u32.u64 	%r178, %rd520;
	div.u32 	%r179, %r178, %r177;
	mul.lo.s32 	%r180, %r179, %r177;
	sub.s32 	%r181, %r178, %r180;
	cvt.u64.u32 	%rd508, %r179;
	cvt.u64.u32 	%rd509, %r181;
	bra.uni 	$L__BB532_36;
$L__BB532_35:
	div.s64 	%rd508, %rd520, %rd82;
	mul.lo.s64 	%rd449, %rd508, %rd82;
	sub.s64 	%rd509, %rd520, %rd449;
$L__BB532_36:
	add.s64 	%rd451, %rd1, %rd445;
	ld.global.u64 	%rd89, [%rd451];
	mad.lo.s64 	%rd90, %rd89, %rd509, %rd524;
	or.b64  	%rd452, %rd518, %rd82;
	and.b64  	%rd453, %rd452, -4294967296;
	setp.ne.s64 	%p42, %rd453, 0;
	@%p42 bra 	$L__BB532_38;
	cvt.u32.u64 	%r182, %rd82;
	cvt.u32.u64 	%r183, %rd518;
	div.u32 	%r184, %r183, %r182;
	mul.lo.s32 	%r185, %r184, %r182;
	sub.s32 	%r186, %r183, %r185;
	cvt.u64.u32 	%rd510, %r184;
	cvt.u64.u32 	%rd511, %r186;
	bra.uni 	$L__BB532_39;
$L__BB532_38:
	div.s64 	%rd510, %rd518, %rd82;
	mul.lo.s64 	%rd454, %rd510, %rd82;
	sub.s64 	%rd511, %rd518, %rd454;
$L__BB532_39:
	mad.lo.s64 	%rd97, %rd511, %rd89, %rd525;
	add.s32 	%r20, %r213, -1;
	mul.wide.u32 	%rd455, %r20, 8;
	add.s64 	%rd456, %rd2, %rd455;
	ld.global.u64 	%rd98, [%rd456];
	or.b64  	%rd457, %rd508, %rd98;
	and.b64  	%rd458, %rd457, -4294967296;
	setp.ne.s64 	%p43, %rd458, 0;
	@%p43 bra 	$L__BB532_41;
	cvt.u32.u64 	%r187, %rd98;
	cvt.u32.u64 	%r188, %rd508;
	div.u32 	%r189, %r188, %r187;
	mul.lo.s32 	%r190, %r189, %r187;
	sub.s32 	%r191, %r188, %r190;
	cvt.u64.u32 	%rd520, %r189;
	cvt.u64.u32 	%rd513, %r191;
	bra.uni 	$L__BB532_42;
$L__BB532_41:
	div.s64 	%rd520, %rd508, %rd98;
	mul.lo.s64 	%rd459, %rd520, %rd98;
	sub.s64 	%rd513, %rd508, %rd459;
$L__BB532_42:
	add.s64 	%rd461, %rd1, %rd455;
	ld.global.u64 	%rd105, [%rd461];
	mad.lo.s64 	%rd524, %rd105, %rd513, %rd90;
	or.b64  	%rd462, %rd510, %rd98;
	and.b64  	%rd463, %rd462, -4294967296;
	setp.ne.s64 	%p44, %rd463, 0;
	@%p44 bra 	$L__BB532_44;
	cvt.u32.u64 	%r192, %rd98;
	cvt.u32.u64 	%r193, %rd510;
	div.u32 	%r194, %r193, %r192;
	mul.lo.s32 	%r195, %r194, %r192;
	sub.s32 	%r196, %r193, %r195;
	cvt.u64.u32 	%rd518, %r194;
	cvt.u64.u32 	%rd515, %r196;
	bra.uni 	$L__BB532_45;
$L__BB532_44:
	div.s64 	%rd518, %rd510, %rd98;
	mul.lo.s64 	%rd464, %rd518, %rd98;
	sub.s64 	%rd515, %rd510, %rd464;
$L__BB532_45:
	mad.lo.s64 	%rd525, %rd515, %rd105, %rd97;
	add.s32 	%r213, %r213, -2;
$L__BB532_46:
	and.b32  	%r197, %r6, 1;
	setp.eq.b32 	%p45, %r197, 1;
	not.pred 	%p46, %p45;
	@%p46 bra 	$L__BB532_54;
	mul.wide.u32 	%rd465, %r213, 8;
	add.s64 	%rd466, %rd2, %rd465;
	ld.global.u64 	%rd120, [%rd466];
	or.b64  	%rd467, %rd520, %rd120;
	and.b64  	%rd468, %rd467, -4294967296;
	setp.ne.s64 	%p47, %rd468, 0;
	@%p47 bra 	$L__BB532_49;
	cvt.u32.u64 	%r198, %rd120;
	cvt.u32.u64 	%r199, %rd520;
	rem.u32 	%r200, %r199, %r198;
	cvt.u64.u32 	%rd522, %r200;
	bra.uni 	$L__BB532_50;
$L__BB532_49:
	rem.s64 	%rd522, %rd520, %rd120;
$L__BB532_50:
	add.s64 	%rd470, %rd1, %rd465;
	ld.global.u64 	%rd124, [%rd470];
	mad.lo.s64 	%rd524, %rd124, %rd522, %rd524;
	or.b64  	%rd471, %rd518, %rd120;
	and.b64  	%rd472, %rd471, -4294967296;
	setp.ne.s64 	%p48, %rd472, 0;
	@%p48 bra 	$L__BB532_52;
	cvt.u32.u64 	%r201, %rd120;
	cvt.u32.u64 	%r202, %rd518;
	rem.u32 	%r203, %r202, %r201;
	cvt.u64.u32 	%rd523, %r203;
	bra.uni 	$L__BB532_53;
$L__BB532_52:
	rem.s64 	%rd523, %rd518, %rd120;
$L__BB532_53:
	mad.lo.s64 	%rd525, %rd523, %rd124, %rd525;
$L__BB532_54:
	add.s64 	%rd473, %rd566, %rd524;
	ld.global.s8 	%rs5, [%rd473];
	cvt.rn.f32.s16 	%f15, %rs5;
	fma.rn.f32 	%f16, %f15, 0f3BBB989D, 0f3F000000;
	cvt.sat.f32.f32 	%f17, %f16;
	mov.f32 	%f18, 0f4B400001;
	mov.f32 	%f19, 0f437C0000;
	fma.rm.f32 	%f20, %f17, %f19, %f18;
	add.f32 	%f21, %f20, 0fCB40007F;
	neg.f32 	%f22, %f21;
	fma.rn.f32 	%f23, %f15, 0f3FB8AA3B, %f22;
	fma.rn.f32 	%f24, %f15, 0f32A57060, %f23;
	mov.b32 	%r204, %f20;
	shl.b32 	%r205, %r204, 23;
	mov.b32 	%f25, %r205;
	ex2.approx.ftz.f32 	%f26, %f24;
	add.s64 	%rd474, %rd566, %rd525;
	ld.global.s8 	%rs6, [%rd474];
	cvt.rn.f32.s16 	%f27, %rs6;
	fma.rn.f32 	%f28, %f27, 0f3BBB989D, 0f3F000000;
	cvt.sat.f32.f32 	%f29, %f28;
	fma.rm.f32 	%f30, %f29, %f19, %f18;
	add.f32 	%f31, %f30, 0fCB40007F;
	neg.f32 	%f32, %f31;
	fma.rn.f32 	%f33, %f27, 0f3FB8AA3B, %f32;
	fma.rn.f32 	%f34, %f27, 0f32A57060, %f33;
	mov.b32 	%r206, %f30;
	shl.b32 	%r207, %r206, 23;
	mov.b32 	%f35, %r207;
	ex2.approx.ftz.f32 	%f36, %f34;
	mul.f32 	%f37, %f36, %f35;
	fma.rn.f32 	%f14, %f26, %f25, %f37;
	// begin inline asm
	{  cvt.rn.f16.f32 %rs4, %f14;}

	// end inline asm
	st.shared.u16 	[%r5], %rs4;
	bra.uni 	$L__BB532_115;
$L__BB532_55:
	cvt.u64.u32 	%rd132, %r4;
	setp.le.u64 	%p3, %rd265, %rd132;
	@%p3 bra 	$L__BB532_115;
	mad.lo.s64 	%rd557, %rd4, %rd265, %rd132;
	cvt.u32.u64 	%r23, %rd264;
	add.s32 	%r217, %r23, -1;
	setp.lt.s32 	%p4, %r217, 0;
	@%p4 bra 	$L__BB532_114;
	and.b32  	%r25, %r23, 7;
	setp.lt.u32 	%p5, %r217, 7;
	@%p5 bra 	$L__BB532_85;
	add.s32 	%r215, %r23, -4;
	and.b32  	%r59, %r23, -8;
	neg.s32 	%r214, %r59;
$L__BB532_59:
	.pragma "nounroll";
	add.s32 	%r30, %r215, 3;
	mul.wide.u32 	%rd274, %r30, 8;
	add.s64 	%rd275, %rd2, %rd274;
	ld.global.u64 	%rd136, [%rd275];
	or.b64  	%rd276, %rd557, %rd136;
	and.b64  	%rd277, %rd276, -4294967296;
	setp.ne.s64 	%p6, %rd277, 0;
	@%p6 bra 	$L__BB532_61;
	cvt.u32.u64 	%r60, %rd136;
	cvt.u32.u64 	%r61, %rd557;
	div.u32 	%r62, %r61, %r60;
	mul.lo.s32 	%r63, %r62, %r60;
	sub.s32 	%r64, %r61, %r63;
	cvt.u64.u32 	%rd528, %r62;
	cvt.u64.u32 	%rd529, %r64;
	bra.uni 	$L__BB532_62;
$L__BB532_61:
	div.s64 	%rd528, %rd557, %rd136;
	mul.lo.s64 	%rd278, %rd528, %rd136;
	sub.s64 	%rd529, %rd557, %rd278;
$L__BB532_62:
	add.s64 	%rd280, %rd1, %rd274;
	ld.global.u64 	%rd281, [%rd280];
	mul.lo.s64 	%rd143, %rd281, %rd529;
	add.s32 	%r31, %r215, 2;
	mul.wide.u32 	%rd282, %r31, 8;
	add.s64 	%rd283, %rd2, %rd282;
	ld.global.u64 	%rd144, [%rd283];
	or.b64  	%rd284, %rd528, %rd144;
	and.b64  	%rd285, %rd284, -4294967296;
	setp.ne.s64 	%p7, %rd285, 0;
	@%p7 bra 	$L__BB532_64;
	cvt.u32.u64 	%r65, %rd144;
	cvt.u32.u64 	%r66, %rd528;
	div.u32 	%r67, %r66, %r65;
	mul.lo.s32 	%r68, %r67, %r65;
	sub.s32 	%r69, %r66, %r68;
	cvt.u64.u32 	%rd530, %r67;
	cvt.u64.u32 	%rd531, %r69;
	bra.uni 	$L__BB532_65;
$L__BB532_64:
	div.s64 	%rd530, %rd528, %rd144;
	mul.lo.s64 	%rd286, %rd530, %rd144;
	sub.s64 	%rd531, %rd528, %rd286;
$L__BB532_65:
	add.s64 	%rd288, %rd1, %rd282;
	ld.global.u64 	%rd289, [%rd288];
	mad.lo.s64 	%rd151, %rd289, %rd531, %rd143;
	add.s32 	%r32, %r215, 1;
	mul.wide.u32 	%rd290, %r32, 8;
	add.s64 	%rd291, %rd2, %rd290;
	ld.global.u64 	%rd152, [%rd291];
	or.b64  	%rd292, %rd530, %rd152;
	and.b64  	%rd293, %rd292, -4294967296;
	setp.ne.s64 	%p8, %rd293, 0;
	@%p8 bra 	$L__BB532_67;
	cvt.u32.u64 	%r70, %rd152;
	cvt.u32.u64 	%r71, %rd530;
	div.u32 	%r72, %r71, %r70;
	mul.lo.s32 	%r73, %r72, %r70;
	sub.s32 	%r74, %r71, %r73;
	cvt.u64.u32 	%rd532, %r72;
	cvt.u64.u32 	%rd533, %r74;
	bra.uni 	$L__BB532_68;
$L__BB532_67:
	div.s64 	%rd532, %rd530, %rd152;
	mul.lo.s64 	%rd294, %rd532, %rd152;
	sub.s64 	%rd533, %rd530, %rd294;
$L__BB532_68:
	add.s64 	%rd296, %rd1, %rd290;
	ld.global.u64 	%rd297, [%rd296];
	mad.lo.s64 	%rd159, %rd297, %rd533, %rd151;
	add.s32 	%r33, %r215, -4;
	mul.wide.u32 	%rd298, %r215, 8;
	add.s64 	%rd299, %rd2, %rd298;
	ld.global.u64 	%rd160, [%rd299];
	or.b64  	%rd300, %rd532, %rd160;
	and.b64  	%rd301, %rd300, -4294967296;
	setp.ne.s64 	%p9, %rd301, 0;
	@%p9 bra 	$L__BB532_70;
	cvt.u32.u64 	%r75, %rd160;
	cvt.u32.u64 	%r76, %rd532;
	div.u32 	%r77, %r76, %r75;
	mul.lo.s32 	%r78, %r77, %r75;
	sub.s32 	%r79, %r76, %r78;
	cvt.u64.u32 	%rd534, %r77;
	cvt.u64.u32 	%rd535, %r79;
	bra.uni 	$L__BB532_71;
$L__BB532_70:
	div.s64 	%rd534, %rd532, %rd160;
	mul.lo.s64 	%rd302, %rd534, %rd160;
	sub.s64 	%rd535, %rd532, %rd302;
$L__BB532_71:
	add.s64 	%rd304, %rd1, %rd298;
	ld.global.u64 	%rd305, [%rd304];
	mad.lo.s64 	%rd167, %rd305, %rd535, %rd159;
	add.s32 	%r34, %r215, -1;
	mul.wide.u32 	%rd306, %r34, 8;
	add.s64 	%rd307, %rd2, %rd306;
	ld.global.u64 	%rd168, [%rd307];
	or.b64  	%rd308, %rd534, %rd168;
	and.b64  	%rd309, %rd308, -4294967296;
	setp.ne.s64 	%p10, %rd309, 0;
	@%p10 bra 	$L__BB532_73;
	cvt.u32.u64 	%r80, %rd168;
	cvt.u32.u64 	%r81, %rd534;
	div.u32 	%r82, %r81, %r80;
	mul.lo.s32 	%r83, %r82, %r80;
	sub.s32 	%r84, %r81, %r83;
	cvt.u64.u32 	%rd536, %r82;
	cvt.u64.u32 	%rd537, %r84;
	bra.uni 	$L__BB532_74;
$L__BB532_73:
	div.s64 	%rd536, %rd534, %rd168;
	mul.lo.s64 	%rd310, %rd536, %rd168;
	sub.s64 	%rd537, %rd534, %rd310;
$L__BB532_74:
	add.s64 	%rd312, %rd1, %rd306;
	ld.global.u64 	%rd313, [%rd312];
	mad.lo.s64 	%rd175, %rd313, %rd537, %rd167;
	add.s32 	%r35, %r215, -2;
	mul.wide.u32 	%rd314, %r35, 8;
	add.s64 	%rd315, %rd2, %rd314;
	ld.global.u64 	%rd176, [%rd315];
	or.b64  	%rd316, %rd536, %rd176;
	and.b64  	%rd317, %rd316, -4294967296;
	setp.ne.s64 	%p11, %rd317, 0;
	@%p11 bra 	$L__BB532_76;
	cvt.u32.u64 	%r85, %rd176;
	cvt.u32.u64 	%r86, %rd536;
	div.u32 	%r87, %r86, %r85;
	mul.lo.s32 	%r88, %r87, %r85;
	sub.s32 	%r89, %r86, %r88;
	cvt.u64.u32 	%rd538, %r87;
	cvt.u64.u32 	%rd539, %r89;
	bra.uni 	$L__BB532_77;
$L__BB532_76:
	div.s64 	%rd538, %rd536, %rd176;
	mul.lo.s64 	%rd318, %rd538, %rd176;
	sub.s64 	%rd539, %rd536, %rd318;
$L__BB532_77:
	add.s64 	%rd320, %rd1, %rd314;
	ld.global.u64 	%rd321, [%rd320];
	mad.lo.s64 	%rd183, %rd321, %rd539, %rd175;
	add.s32 	%r36, %r215, -3;
	mul.wide.u32 	%rd322, %r36, 8;
	add.s64 	%rd323, %rd2, %rd322;
	ld.global.u64 	%rd184, [%rd323];
	or.b64  	%rd324, %rd538, %rd184;
	and.b64  	%rd325, %rd324, -4294967296;
	setp.ne.s64 	%p12, %rd325, 0;
	@%p12 bra 	$L__BB532_79;
	cvt.u32.u64 	%r90, %rd184;
	cvt.u32.u64 	%r91, %rd538;
	div.u32 	%r92, %r91, %r90;
	mul.lo.s32 	%r93, %r92, %r90;
	sub.s32 	%r94, %r91, %r93;
	cvt.u64.u32 	%rd540, %r92;
	cvt.u64.u32 	%rd541, %r94;
	bra.uni 	$L__BB532_80;
$L__BB532_79:
	div.s64 	%rd540, %rd538, %rd184;
	mul.lo.s64 	%rd326, %rd540, %rd184;
	sub.s64 	%rd541, %rd538, %rd326;
$L__BB532_80:
	add.s64 	%rd328, %rd1, %rd322;
	ld.global.u64 	%rd329, [%rd328];
	mad.lo.s64 	%rd191, %rd329, %rd541, %rd183;
	mul.wide.u32 	%rd330, %r33, 8;
	add.s64 	%rd331, %rd2, %rd330;
	ld.global.u64 	%rd192, [%rd331];
	or.b64  	%rd332, %rd540, %rd192;
	and.b64  	%rd333, %rd332, -4294967296;
	setp.ne.s64 	%p13, %rd333, 0;
	@%p13 bra 	$L__BB532_82;
	cvt.u32.u64 	%r95, %rd192;
	cvt.u32.u64 	%r96, %rd540;
	div.u32 	%r97, %r96, %r95;
	mul.lo.s32 	%r98, %r97, %r95;
	sub.s32 	%r99, %r96, %r98;
	cvt.u64.u32 	%rd557, %r97;
	cvt.u64.u32 	%rd543, %r99;
	bra.uni 	$L__BB532_83;
$L__BB532_82:
	div.s64 	%rd557, %rd540, %rd192;
	mul.lo.s64 	%rd334, %rd557, %rd192;
	sub.s64 	%rd543, %rd540, %rd334;
$L__BB532_83:
	add.s64 	%rd336, %rd1, %rd330;
	ld.global.u64 	%rd337, [%rd336];
	mad.lo.s64 	%rd338, %rd337, %rd543, %rd191;
	add.s64 	%rd566, %rd566, %rd338;
	add.s32 	%r215, %r215, -8;
	add.s32 	%r214, %r214, 8;
	setp.ne.s32 	%p14, %r214, 0;
	@%p14 bra 	$L__BB532_59;
	add.s32 	%r217, %r215, 3;
$L__BB532_85:
	setp.eq.s32 	%p15, %r25, 0;
	@%p15 bra 	$L__BB532_114;
	and.b32  	%r41, %r23, 3;
	setp.lt.u32 	%p16, %r25, 4;
	@%p16 bra 	$L__BB532_100;
	mul.wide.u32 	%rd340, %r217, 8;
	add.s64 	%rd341, %rd2, %rd340;
	ld.global.u64 	%rd203, [%rd341];
	or.b64  	%rd342, %rd557, %rd203;
	and.b64  	%rd343, %rd342, -4294967296;
	setp.ne.s64 	%p17, %rd343, 0;
	@%p17 bra 	$L__BB532_89;
	cvt.u32.u64 	%r100, %rd203;
	cvt.u32.u64 	%r101, %rd557;
	div.u32 	%r102, %r101, %r100;
	mul.lo.s32 	%r103, %r102, %r100;
	sub.s32 	%r104, %r101, %r103;
	cvt.u64.u32 	%rd547, %r102;
	cvt.u64.u32 	%rd548, %r104;
	bra.uni 	$L__BB532_90;
$L__BB532_89:
	div.s64 	%rd547, %rd557, %rd203;
	mul.lo.s64 	%rd344, %rd547, %rd203;
	sub.s64 	%rd548, %rd557, %rd344;
$L__BB532_90:
	add.s64 	%rd346, %rd1, %rd340;
	ld.global.u64 	%rd347, [%rd346];
	mul.lo.s64 	%rd210, %rd347, %rd548;
	add.s32 	%r42, %r217, -1;
	mul.wide.u32 	%rd348, %r42, 8;
	add.s64 	%rd349, %rd2, %rd348;
	ld.global.u64 	%rd211, [%rd349];
	or.b64  	%rd350, %rd547, %rd211;
	and.b64  	%rd351, %rd350, -4294967296;
	setp.ne.s64 	%p18, %rd351, 0;
	@%p18 bra 	$L__BB532_92;
	cvt.u32.u64 	%r105, %rd211;
	cvt.u32.u64 	%r106, %rd547;
	div.u32 	%r107, %r106, %r105;
	mul.lo.s32 	%r108, %r107, %r105;
	sub.s32 	%r109, %r106, %r108;
	cvt.u64.u32 	%rd549, %r107;
	cvt.u64.u32 	%rd550, %r109;
	bra.uni 	$L__BB532_93;
$L__BB532_92:
	div.s64 	%rd549, %rd547, %rd211;
	mul.lo.s64 	%rd352, %rd549, %rd211;
	sub.s64 	%rd550, %rd547, %rd352;
$L__BB532_93:
	add.s64 	%rd354, %rd1, %rd348;
	ld.global.u64 	%rd355, [%rd354];
	mad.lo.s64 	%rd218, %rd355, %rd550, %rd210;
	add.s32 	%r43, %r217, -2;
	mul.wide.u32 	%rd356, %r43, 8;
	add.s64 	%rd357, %rd2, %rd356;
	ld.global.u64 	%rd219, [%rd357];
	or.b64  	%rd358, %rd549, %rd219;
	and.b64  	%rd359, %rd358, -4294967296;
	setp.ne.s64 	%p19, %rd359, 0;
	@%p19 bra 	$L__BB532_95;
	cvt.u32.u64 	%r110, %rd219;
	cvt.u32.u64 	%r111, %rd549;
	div.u32 	%r112, %r111, %r110;
	mul.lo.s32 	%r113, %r112, %r110;
	sub.s32 	%r114, %r111, %r113;
	cvt.u64.u32 	%rd551, %r112;
	cvt.u64.u32 	%rd552, %r114;
	bra.uni 	$L__BB532_96;
$L__BB532_95:
	div.s64 	%rd551, %rd549, %rd219;
	mul.lo.s64 	%rd360, %rd551, %rd219;
	sub.s64 	%rd552, %rd549, %rd360;
$L__BB532_96:
	add.s64 	%rd362, %rd1, %rd356;
	ld.global.u64 	%rd363, [%rd362];
	mad.lo.s64 	%rd226, %rd363, %rd552, %rd218;
	add.s32 	%r44, %r217, -3;
	mul.wide.u32 	%rd364, %r44, 8;
	add.s64 	%rd365, %rd2, %rd364;
	ld.global.u64 	%rd227, [%rd365];
	or.b64  	%rd366, %rd551, %rd227;
	and.b64  	%rd367, %rd366, -4294967296;
	setp.ne.s64 	%p20, %rd367, 0;
	@%p20 bra 	$L__BB532_98;
	cvt.u32.u64 	%r115, %rd227;
	cvt.u32.u64 	%r116, %rd551;
	div.u32 	%r117, %r116, %r115;
	mul.lo.s32 	%r118, %r117, %r115;
	sub.s32 	%r119, %r116, %r118;
	cvt.u64.u32 	%rd557, %r117;
	cvt.u64.u32 	%rd554, %r119;
	bra.uni 	$L__BB532_99;
$L__BB532_98:
	div.s64 	%rd557, %rd551, %rd227;
	mul.lo.s64 	%rd368, %rd557, %rd227;
	sub.s64 	%rd554, %rd551, %rd368;
$L__BB532_99:
	add.s64 	%rd370, %rd1, %rd364;
	ld.global.u64 	%rd371, [%rd370];
	mad.lo.s64 	%rd372, %rd371, %rd554, %rd226;
	add.s64 	%rd566, %rd566, %rd372;
	add.s32 	%r217, %r217, -4;
$L__BB532_100:
	setp.eq.s32 	%p21, %r41, 0;
	@%p21 bra 	$L__BB532_114;
	setp.eq.s32 	%p22, %r41, 1;
	@%p22 bra 	$L__BB532_109;
	mul.wide.u32 	%rd374, %r217, 8;
	add.s64 	%rd375, %rd2, %rd374;
	ld.global.u64 	%rd238, [%rd375];
	or.b64  	%rd376, %rd557, %rd238;
	and.b64  	%rd377, %rd376, -4294967296;
	setp.ne.s64 	%p23, %rd377, 0;
	@%p23 bra 	$L__BB532_104;
	cvt.u32.u64 	%r120, %rd238;
	cvt.u32.u64 	%r121, %rd557;
	div.u32 	%r122, %r121, %r120;
	mul.lo.s32 	%r123, %r122, %r120;
	sub.s32 	%r124, %r121, %r123;
	cvt.u64.u32 	%rd558, %r122;
	cvt.u64.u32 	%rd559, %r124;
	bra.uni 	$L__BB532_105;
$L__BB532_104:
	div.s64 	%rd558, %rd557, %rd238;
	mul.lo.s64 	%rd378, %rd558, %rd238;
	sub.s64 	%rd559, %rd557, %rd378;
$L__BB532_105:
	add.s64 	%rd380, %rd1, %rd374;
	ld.global.u64 	%rd381, [%rd380];
	mul.lo.s64 	%rd245, %rd381, %rd559;
	add.s32 	%r47, %r217, -1;
	mul.wide.u32 	%rd382, %r47, 8;
	add.s64 	%rd383, %rd2, %rd382;
	ld.global.u64 	%rd246, [%rd383];
	or.b64  	%rd384, %rd558, %rd246;
	and.b64  	%rd385, %rd384, -4294967296;
	setp.ne.s64 	%p24, %rd385, 0;
	@%p24 bra 	$L__BB532_107;
	cvt.u32.u64 	%r125, %rd246;
	cvt.u32.u64 	%r126, %rd558;
	div.u32 	%r127, %r126, %r125;
	mul.lo.s32 	%r128, %r127, %r125;
	sub.s32 	%r129, %r126, %r128;
	cvt.u64.u32 	%rd557, %r127;
	cvt.u64.u32 	%rd561, %r129;
	bra.uni 	$L__BB532_108;
$L__BB532_107:
	div.s64 	%rd557, %rd558, %rd246;
	mul.lo.s64 	%rd386, %rd557, %rd246;
	sub.s64 	%rd561, %rd558, %rd386;
$L__BB532_108:
	add.s64 	%rd388, %rd1, %rd382;
	ld.global.u64 	%rd389, [%rd388];
	mad.lo.s64 	%rd390, %rd389, %rd561, %rd245;
	add.s64 	%rd566, %rd566, %rd390;
	add.s32 	%r217, %r217, -2;
$L__BB532_109:
	and.b32  	%r130, %r23, 1;
	setp.eq.b32 	%p25, %r130, 1;
	not.pred 	%p26, %p25;
	@%p26 bra 	$L__BB532_114;
	mul.wide.u32 	%rd391, %r217, 8;
	add.s64 	%rd392, %rd2, %rd391;
	ld.global.u64 	%rd257, [%rd392];
	or.b64  	%rd393, %rd557, %rd257;
	and.b64  	%rd394, %rd393, -4294967296;
	setp.ne.s64 	%p27, %rd394, 0;
	@%p27 bra 	$L__BB532_112;
	cvt.u32.u64 	%r131, %rd257;
	cvt.u32.u64 	%r132, %rd557;
	rem.u32 	%r133, %r132, %r131;
	cvt.u64.u32 	%rd565, %r133;
	bra.uni 	$L__BB532_113;
$L__BB532_112:
	rem.s64 	%rd565, %rd557, %rd257;
$L__BB532_113:
	add.s64 	%rd396, %rd1, %rd391;
	ld.global.u64 	%rd397, [%rd396];
	mad.lo.s64 	%rd566, %rd397, %rd565, %rd566;
$L__BB532_114:
	ld.global.s8 	%rs3, [%rd566];
	cvt.rn.f32.s16 	%f2, %rs3;
	fma.rn.f32 	%f3, %f2, 0f3BBB989D, 0f3F000000;
	cvt.sat.f32.f32 	%f4, %f3;
	mov.f32 	%f5, 0f4B400001;
	mov.f32 	%f6, 0f437C0000;
	fma.rm.f32 	%f7, %f4, %f6, %f5;
	add.f32 	%f8, %f7, 0fCB40007F;
	neg.f32 	%f9, %f8;
	fma.rn.f32 	%f10, %f2, 0f3FB8AA3B, %f9;
	fma.rn.f32 	%f11, %f2, 0f32A57060, %f10;
	mov.b32 	%r134, %f7;
	shl.b32 	%r135, %r134, 23;
	mov.b32 	%f12, %r135;
	ex2.approx.ftz.f32 	%f13, %f11;
	mul.f32 	%f1, %f13, %f12;
	// begin inline asm
	{  cvt.rn.f16.f32 %rs2, %f1;}

	// end inline asm
	st.shared.u16 	[%r5], %rs2;
$L__BB532_115:
	bar.sync 	0;
	setp.lt.u32 	%p49, %r219, 66;
	@%p49 bra 	$L__BB532_119;
$L__BB532_116:
	shr.u32 	%r51, %r219, 1;
	setp.ge.u32 	%p50, %r1, %r51;
	@%p50 bra 	$L__BB532_118;
	ld.shared.u16 	%rs8, [%r5];
	and.b32  	%r208, %r219, 2046;
	add.s32 	%r209, %r5, %r208;
	ld.shared.u16 	%rs9, [%r209];
	// begin inline asm
	{add.f16 %rs7,%rs8,%rs9;
}
	// end inline asm
	st.shared.u16 	[%r5], %rs7;
$L__BB532_118:
	bar.sync 	0;
	setp.gt.u32 	%p51, %r219, 131;
	mov.u32 	%r219, %r51;
	@%p51 bra 	$L__BB532_116;
$L__BB532_119:
	setp.gt.u32 	%p52, %r1, 31;
	@%p52 bra 	$L__BB532_122;
	ld.shared.u16 	%rs11, [%r5];
	ld.shared.u16 	%rs12, [%r5+64];
	// begin inline asm
	{add.f16 %rs10,%rs11,%rs12;
}
	// end inline asm
	st.volatile.shared.u16 	[%r5], %rs10;
	ld.shared.u16 	%rs15, [%r5+32];
	// begin inline asm
	{add.f16 %rs13,%rs10,%rs15;
}
	// end inline asm
	st.volatile.shared.u16 	[%r5], %rs13;
	ld.shared.u16 	%rs18, [%r5+16];
	// begin inline asm
	{add.f16 %rs16,%rs13,%rs18;
}
	// end inline asm
	st.volatile.shared.u16 	[%r5], %rs16;
	ld.shared.u16 	%rs21, [%r5+8];
	// begin inline asm
	{add.f16 %rs19,%rs16,%rs21;
}
	// end inline asm
	st.volatile.shared.u16 	[%r5], %rs19;
	ld.shared.u16 	%rs24, [%r5+4];
	// begin inline asm
	{add.f16 %rs22,%rs19,%rs24;
}
	// end inline asm
	st.volatile.shared.u16 	[%r5], %rs22;
	ld.shared.u16 	%rs27, [%r5+2];
	// begin inline asm
	{add.f16 %rs25,%rs22,%rs27;
}
	// end inline asm
	st.volatile.shared.u16 	[%r5], %rs25;
	setp.ne.s32 	%p53, %r1, 0;
	@%p53 bra 	$L__BB532_122;
	ld.param.u64 	%rd481, [contiguous_logsumexp2_i8_param_8];
	ld.param.u64 	%rd480, [contiguous_logsumexp2_i8_param_0];
	cvt.u64.u32 	%rd475, %r2;
	mad.lo.s64 	%rd476, %rd481, %rd4, %rd475;
	cvta.to.global.u64 	%rd477, %rd480;
	shl.b64 	%rd478, %rd476, 1;
	add.s64 	%rd479, %rd477, %rd478;
	ld.shared.u16 	%rs28, [logsumexpsdata_i8];
	st.global.u16 	[%rd479], %rs28;
$L__BB532_122:
	ret;

}
	// .globl	contiguous_logsumexp22_i8
.visible .entry contiguous_logsumexp22_i8(
	.param .u64 .ptr .align 1 contiguous_logsumexp22_i8_param_0,
	.param .u64 .ptr .align 1 contiguous_logsumexp22_i8_param_1,
	.param .u64 contiguous_logsumexp22_i8_param_2,
	.param .u64 contiguous_logsumexp22_i8_param_3,
	.param .u64 contiguous_logsumexp22_i8_param_4,
	.param .u64 contiguous_logsumexp22_i8_param_5
)
{
	.reg .pred 	%p<9>;
	.reg .b16 	%rs<28>;
	.reg .b32 	%r<18>;
	.reg .b64 	%rd<28>;

	ld.param.u64 	%rd5, [contiguous_logsumexp22_i8_param_0];
	ld.param.u64 	%rd8, [contiguous_logsumexp22_i8_param_1];
	ld.param.u64 	%rd9, [contiguous_logsumexp22_i8_param_2];
	ld.param.u64 	%rd6, [contiguous_logsumexp22_i8_param_3];
	ld.param.u64 	%rd10, [contiguous_logsumexp22_i8_param_4];
	ld.param.u64 	%rd7, [contiguous_logsumexp22_i8_param_5];
	cvta.to.global.u64 	%rd1, %rd8;
	mov.u32 	%r1, %tid.x;
	mov.u32 	%r2, %ctaid.x;
	mov.u32 	%r17, %ntid.x;
	mul.lo.s32 	%r9, %r2, %r17;
	shl.b32 	%r10, %r9, 1;
	add.s32 	%r4, %r10, %r1;
	shl.b32 	%r11, %r1, 1;
	mov.u32 	%r12, logsumexpsdata_i8;
	add.s32 	%r5, %r12, %r11;
	mov.b32 	%r8, 0;
	// begin inline asm
	cvt.rn.f16.s32 %rs1, %r8;
	// end inline asm
	st.shared.u16 	[%r5], %rs1;
	mov.u32 	%r13, %ctaid.y;
	cvt.u64.u32 	%rd11, %r13;
	add.s64 	%rd2, %rd9, %rd11;
	setp.ge.u64 	%p1, %rd2, %rd10;
	@%p1 bra 	$L__BB533_12;
	add.s32 	%r14, %r4, %r17;
	cvt.u64.u32 	%rd3, %r14;
	setp.le.u64 	%p2, %rd6, %rd3;
	@%p2 bra 	$L__BB533_3;
	cvt.u64.u32 	%rd15, %r4;
	mul.lo.s64 	%rd16, %rd2, %rd6;
	add.s64 	%rd17, %rd16, %rd15;
	shl.b64 	%rd18, %rd17, 1;
	add.s64 	%rd19, %rd1, %rd18;
	ld.global.u16 	%rs4, [%rd19];
	add.s64 	%rd20, %rd16, %rd3;
	shl.b64 	%rd21, %rd20, 1;
	add.s64 	%rd22, %rd1, %rd21;
	ld.global.u16 	%rs5, [%rd22];
	// begin inline asm
	{add.f16 %rs3,%rs4,%rs5;
}
	// end inline asm
	st.shared.u16 	[%r5], %rs3;
	bra.uni 	$L__BB533_5;
$L__BB533_3:
	cvt.u64.u32 	%rd4, %r4;
	setp.le.u64 	%p3, %rd6, %rd4;
	@%p3 bra 	$L__BB533_5;
	mad.lo.s64 	%rd12, %rd2, %rd6, %rd4;
	shl.b64 	%rd13, %rd12, 1;
	add.s64 	%rd14, %rd1, %rd13;
	ld.global.u16 	%rs2, [%rd14];
	st.shared.u16 	[%r5], %rs2;
$L__BB533_5:
	bar.sync 	0;
	setp.lt.u32 	%p4, %r17, 66;
	@%p4 bra 	$L__BB533_9;
$L__BB533_6:
	shr.u32 	%r7, %r17, 1;
	setp.ge.u32 	%p5, %r1, %r7;
	@%p5 bra 	$L__BB533_8;
	ld.shared.u16 	%rs7, [%r5];
	and.b32  	%r15, %r17, 2046;
	add.s32 	%r16, %r5, %r15;
	ld.shared.u16 	%rs8, [%r16];
	// begin inline asm
	{add.f16 %rs6,%rs7,%rs8;
}
	// end inline asm
	st.shared.u16 	[%r5], %rs6;
$L__BB533_8:
	bar.sync 	0;
	setp.gt.u32 	%p6, %r17, 131;
	mov.u32 	%r17, %r7;
	@%p6 bra 	$L__BB533_6;
$L__BB533_9:
	setp.gt.u32 	%p7, %r1, 31;
	@%p7 bra 	$L__BB533_12;
	ld.shared.u16 	%rs10, [%r5];
	ld.shared.u16 	%rs11, [%r5+64];
	// begin inline asm
	{add.f16 %rs9,%rs10,%rs11;
}
	// end inline asm
	st.volatile.shared.u16 	[%r5], %rs9;
	ld.shared.u16 	%rs14, [%r5+32];
	// begin inline asm
	{add.f16 %rs12,%rs9,%rs14;
}
	// end inline asm
	st.volatile.shared.u16 	[%r5], %rs12;
	ld.shared.u16 	%rs17, [%r5+16];
	// begin inline asm
	{add.f16 %rs15,%rs12,%rs17;
}
	// end inline asm
	st.volatile.shared.u16 	[%r5], %rs15;
	ld.shared.u16 	%rs20, [%r5+8];
	// begin inline asm
	{add.f16 %rs18,%rs15,%rs20;
}
	// end inline asm
	st.volatile.shared.u16 	[%r5], %rs18;
	ld.shared.u16 	%rs23, [%r5+4];
	// begin inline asm
	{add.f16 %rs21,%rs18,%rs23;
}
	// end inline asm
	st.volatile.shared.u16 	[%r5], %rs21;
	ld.shared.u16 	%rs26, [%r5+2];
	// begin inline asm
	{add.f16 %rs24,%rs21,%rs26;
}
	// end inline asm
	st.volatile.shared.u16 	[%r5], %rs24;
	setp.ne.s32 	%p8, %r1, 0;
	@%p8 bra 	$L__BB533_12;
	cvt.u64.u32 	%rd23, %r2;
	mad.lo.s64 	%rd24, %rd7, %rd2, %rd23;
	cvta.to.global.u64 	%rd25, %rd5;
	shl.b64 	%rd26, %rd24, 1;
	add.s64 	%rd27, %rd25, %rd26;
	ld.shared.u16 	%rs27, [logsumexpsdata_i8];
	st.global.u16 	[%rd27], %rs27;
$L__BB533_12:
	ret;

}
	// .globl	contiguous_logsumexp3_i8
.visible .entry contiguous_logsumexp3_i8(
	.param .u64 .ptr .align 1 contiguous_logsumexp3_i8_param_0,
	.param .u64 .ptr .align 1 contiguous_logsumexp3_i8_param_1,
	.param .u64 .ptr .align 1 contiguous_logsumexp3_i8_param_2,
	.param .u64 .ptr .align 1 contiguous_logsumexp3_i8_param_3,
	.param .u64 contiguous_logsumexp3_i8_param_4,
	.param .u64 contiguous_logsumexp3_i8_param_5,
	.param .u64 contiguous_logsumexp3_i8_param_6
)
{
	.reg .pred 	%p<38>;
	.reg .b16 	%rs<120>;
	.reg .b32 	%r<232>;
	.reg .b32 	%f<14>;
	.reg .b64 	%rd<307>;

	ld.param.u64 	%rd144, [contiguous_logsumexp3_i8_param_0];
	ld.param.u64 	%rd145, [contiguous_logsumexp3_i8_param_1];
	ld.param.u64 	%rd148, [contiguous_logsumexp3_i8_param_2];
	ld.param.u64 	%rd149, [contiguous_logsumexp3_i8_param_3];
	ld.param.u64 	%rd146, [contiguous_logsumexp3_i8_param_4];
	ld.param.u64 	%rd147, [contiguous_logsumexp3_i8_param_5];
	ld.param.u64 	%rd150, [contiguous_logsumexp3_i8_param_6];
	cvta.to.global.u64 	%rd1, %rd149;
	cvta.to.global.u64 	%rd2, %rd148;
	mov.u32 	%r1, %tid.y;
	mov.u32 	%r2, %ntid.x;
	mov.u32 	%r3, %tid.x;
	mad.lo.s32 	%r73, %r1, %r2, %r3;
	mov.u32 	%r74, %ctaid.x;
	mad.lo.s32 	%r75, %r74, %r2, %r3;
	mov.u32 	%r4, %ctaid.y;
	mov.u32 	%r5, %ntid.y;
	mad.lo.s32 	%r76, %r4, %r5, %r1;
	shl.b32 	%r77, %r73, 1;
	mov.u32 	%r78, logsumexpsdata_i8;
	add.s32 	%r7, %r78, %r77;
	mov.b32 	%r72, 0;
	// begin inline asm
	cvt.rn.f16.s32 %rs17, %r72;
	// end inline asm
	st.shared.u16 	[%r7], %rs17;
	cvt.u64.u32 	%rd3, %r75;
	setp.le.u64 	%p1, %rd147, %rd3;
	cvt.u64.u32 	%rd152, %r76;
	setp.le.u64 	%p2, %rd150, %rd152;
	or.pred  	%p3, %p1, %p2;
	@%p3 bra 	$L__BB534_77;
	cvt.u32.u64 	%r79, %rd3;
	cvt.u32.u64 	%r80, %rd147;
	mad.lo.s32 	%r220, %r76, %r80, %r79;
	cvt.u32.u64 	%r9, %rd146;
	add.s32 	%r219, %r9, -1;
	setp.lt.s32 	%p4, %r219, 0;
	mov.b64 	%rd306, 0;
	@%p4 bra 	$L__BB534_59;
	setp.lt.u32 	%p5, %r219, 7;
	mov.b64 	%rd306, 0;
	@%p5 bra 	$L__BB534_30;
	add.s32 	%r215, %r9, -4;
	and.b32  	%r81, %r9, -8;
	neg.s32 	%r214, %r81;
	mov.b64 	%rd306, 0;
$L__BB534_4:
	.pragma "nounroll";
	add.s32 	%r16, %r215, 3;
	cvt.u64.u32 	%rd5, %r220;
	mul.wide.u32 	%rd157, %r16, 8;
	add.s64 	%rd158, %rd2, %rd157;
	ld.global.u64 	%rd6, [%rd158];
	and.b64  	%rd159, %rd6, -4294967296;
	setp.ne.s64 	%p6, %rd159, 0;
	@%p6 bra 	$L__BB534_6;
	cvt.u32.u64 	%r82, %rd6;
	cvt.u32.u64 	%r83, %rd5;
	div.u32 	%r84, %r83, %r82;
	mul.lo.s32 	%r85, %r84, %r82;
	sub.s32 	%r86, %r83, %r85;
	cvt.u64.u32 	%rd271, %r84;
	cvt.u64.u32 	%rd272, %r86;
	bra.uni 	$L__BB534_7;
$L__BB534_6:
	div.s64 	%rd271, %rd5, %rd6;
	mul.lo.s64 	%rd160, %rd271, %rd6;
	sub.s64 	%rd272, %rd5, %rd160;
$L__BB534_7:
	mul.wide.u32 	%rd161, %r16, 8;
	add.s64 	%rd162, %rd1, %rd161;
	ld.global.u64 	%rd163, [%rd162];
	mad.lo.s64 	%rd13, %rd163, %rd272, %rd306;
	add.s32 	%r17, %r215, 2;
	and.b64  	%rd14, %rd271, 4294967295;
	mul.wide.u32 	%rd164, %r17, 8;
	add.s64 	%rd165, %rd2, %rd164;
	ld.global.u64 	%rd15, [%rd165];
	and.b64  	%rd166, %rd15, -4294967296;
	setp.ne.s64 	%p7, %rd166, 0;
	@%p7 bra 	$L__BB534_9;
	cvt.u32.u64 	%r87, %rd15;
	cvt.u32.u64 	%r88, %rd14;
	div.u32 	%r89, %r88, %r87;
	mul.lo.s32 	%r90, %r89, %r87;
	sub.s32 	%r91, %r88, %r90;
	cvt.u64.u32 	%rd273, %r89;
	cvt.u64.u32 	%rd274, %r91;
	bra.uni 	$L__BB534_10;
$L__BB534_9:
	div.s64 	%rd273, %rd14, %rd15;
	mul.lo.s64 	%rd167, %rd273, %rd15;
	sub.s64 	%rd274, %rd14, %rd167;
$L__BB534_10:
	mul.wide.u32 	%rd168, %r17, 8;
	add.s64 	%rd169, %rd1, %rd168;
	ld.global.u64 	%rd170, [%rd169];
	mad.lo.s64 	%rd22, %rd170, %rd274, %rd13;
	add.s32 	%r18, %r215, 1;
	and.b64  	%rd23, %rd273, 4294967295;
	mul.wide.u32 	%rd171, %r18, 8;
	add.s64 	%rd172, %rd2, %rd171;
	ld.global.u64 	%rd24, [%rd172];
	and.b64  	%rd173, %rd24, -4294967296;
	setp.ne.s64 	%p8, %rd173, 0;
	@%p8 bra 	$L__BB534_12;
	cvt.u32.u64 	%r92, %rd24;
	cvt.u32.u64 	%r93, %rd23;
	div.u32 	%r94, %r93, %r92;
	mul.lo.s32 	%r95, %r94, %r92;
	sub.s32 	%r96, %r93, %r95;
	cvt.u64.u32 	%rd275, %r94;
	cvt.u64.u32 	%rd276, %r96;
	bra.uni 	$L__BB534_13;
$L__BB534_12:
	div.s64 	%rd275, %rd23, %rd24;
	mul.lo.s64 	%rd174, %rd275, %rd24;
	sub.s64 	%rd276, %rd23, %rd174;
$L__BB534_13:
	mul.wide.u32 	%rd175, %r18, 8;
	add.s64 	%rd176, %rd1, %rd175;
	ld.global.u64 	%rd177, [%rd176];
	mad.lo.s64 	%rd31, %rd177, %rd276, %rd22;
	and.b64  	%rd32, %rd275, 4294967295;
	mul.wide.u32 	%rd178, %r215, 8;
	add.s64 	%rd179, %rd2, %rd178;
	ld.global.u64 	%rd33, [%rd179];
	and.b64  	%rd180, %rd33, -4294967296;
	setp.ne.s64 	%p9, %rd180, 0;
	@%p9 bra 	$L__BB534_15;
	cvt.u32.u64 	%r97, %rd33;
	cvt.u32.u64 	%r98, %rd32;
	div.u32 	%r99, %r98, %r97;
	mul.lo.s32 	%r100, %r99, %r97;
	sub.s32 	%r101, %r98, %r100;
	cvt.u64.u32 	%rd277, %r99;
	cvt.u64.u32 	%rd278, %r101;
	bra.uni 	$L__BB534_16;
$L__BB534_15:
	div.s64 	%rd277, %rd32, %rd33;
	mul.lo.s64 	%rd181, %rd277, %rd33;
	sub.s64 	%rd278, %rd32, %rd181;
$L__BB534_16:
	mul.wide.u32 	%rd182, %r215, 8;
	add.s64 	%rd183, %rd1, %rd182;
	ld.global.u64 	%rd184, [%rd183];
	mad.lo.s64 	%rd40, %rd184, %rd278, %rd31;
	add.s32 	%r19, %r215, -1;
	and.b64  	%rd41, %rd277, 4294967295;
	mul.wide.u32 	%rd185, %r19, 8;
	add.s64 	%rd186, %rd2, %rd185;
	ld.global.u64 	%rd42, [%rd186];
	and.b64  	%rd187, %rd42, -4294967296;
	setp.ne.s64 	%p10, %rd187, 0;
	@%p10 bra 	$L__BB534_18;
	cvt.u32.u64 	%r102, %rd42;
	cvt.u32.u64 	%r103, %rd41;
	div.u32 	%r104, %r103, %r102;
	mul.lo.s32 	%r105, %r104, %r102;
	sub.s32 	%r106, %r103, %r105;
	cvt.u64.u32 	%rd279, %r104;
	cvt.u64.u32 	%rd280, %r106;
	bra.uni 	$L__BB534_19;
$L__BB534_18:
	div.s64 	%rd279, %rd41, %rd42;
	mul.lo.s64 	%rd188, %rd279, %rd42;
	sub.s64 	%rd280, %rd41, %rd188;
$L__BB534_19:
	mul.wide.u32 	%rd189, %r19, 8;
	add.s64 	%rd190, %rd1, %rd189;
	ld.global.u64 	%rd191, [%rd190];
	mad.lo.s64 	%rd49, %rd191, %rd280, %rd40;
	add.s32 	%r20, %r215, -2;
	and.b64  	%rd50, %rd279, 4294967295;
	mul.wide.u32 	%rd192, %r20, 8;
	add.s64 	%rd193, %rd2, %rd192;
	ld.global.u64 	%rd51, [%rd193];
	and.b64  	%rd194, %rd51, -4294967296;
	setp.ne.s64 	%p11, %rd194, 0;
	@%p11 bra 	$L__BB534_21;
	cvt.u32.u64 	%r107, %rd51;
	cvt.u32.u64 	%r108, %rd50;
	div.u32 	%r109, %r108, %r107;
	mul.lo.s32 	%r110, %r109, %r107;
	sub.s32 	%r111, %r108, %r110;
	cvt.u64.u32 	%rd281, %r109;
	cvt.u64.u32 	%rd282, %r111;
	bra.uni 	$L__BB534_22;
$L__BB534_21:
	div.s64 	%rd281, %rd50, %rd51;
	mul.lo.s64 	%rd195, %rd281, %rd51;
	sub.s64 	%rd282, %rd50, %rd195;
$L__BB534_22:
	mul.wide.u32 	%rd196, %r20, 8;
	add.s64 	%rd197, %rd1, %rd196;
	ld.global.u64 	%rd198, [%rd197];
	mad.lo.s64 	%rd58, %rd198, %rd282, %rd49;
	add.s32 	%r21, %r215, -3;
	and.b64  	%rd59, %rd281, 4294967295;
	mul.wide.u32 	%rd199, %r21, 8;
	add.s64 	%rd200, %rd2, %rd199;
	ld.global.u64 	%rd60, [%rd200];
	and.b64  	%rd201, %rd60, -4294967296;
	setp.ne.s64 	%p12, %rd201, 0;
	@%p12 bra 	$L__BB534_24;
	cvt.u32.u64 	%r112, %rd60;
	cvt.u32.u64 	%r113, %rd59;
	div.u32 	%r114, %r113, %r112;
	mul.lo.s32 	%r115, %r114, %r112;
	sub.s32 	%r116, %r113, %r115;
	cvt.u64.u32 	%rd283, %r114;
	cvt.u64.u32 	%rd284, %r116;
	bra.uni 	$L__BB534_25;
$L__BB534_24:
	div.s64 	%rd283, %rd59, %rd60;
	mul.lo.s64 	%rd202, %rd283, %rd60;
	sub.s64 	%rd284, %rd59, %rd202;
$L__BB534_25:
	mul.wide.u32 	%rd203, %r21, 8;
	add.s64 	%rd204, %rd1, %rd203;
	ld.global.u64 	%rd205, [%rd204];
	mad.lo.s64 	%rd67, %rd205, %rd284, %rd58;
	and.b64  	%rd68, %rd283, 4294967295;
	add.s32 	%r117, %r215, -4;
	mul.wide.u32 	%rd206, %r117, 8;
	add.s64 	%rd207, %rd2, %rd206;
	ld.global.u64 	%rd69, [%rd207];
	and.b64  	%rd208, %rd69, -4294967296;
	setp.ne.s64 	%p13, %rd208, 0;
	@%p13 bra 	$L__BB534_27;
	cvt.u32.u64 	%r118, %rd69;
	cvt.u32.u64 	%r119, %rd68;
	div.u32 	%r120, %r119, %r118;
	mul.lo.s32 	%r121, %r120, %r118;
	sub.s32 	%r122, %r119, %r121;
	cvt.u64.u32 	%rd285, %r120;
	cvt.u64.u32 	%rd286, %r122;
	bra.uni 	$L__BB534_28;
$L__BB534_27:
	div.s64 	%rd285, %rd68, %rd69;
	mul.lo.s64 	%rd209, %rd285, %rd69;
	sub.s64 	%rd286, %rd68, %rd209;
$L__BB534_28:
	mul.wide.u32 	%rd210, %r117, 8;
	add.s64 	%rd211, %rd1, %rd210;
	ld.global.u64 	%rd212, [%rd211];
	mad.lo.s64 	%rd306, %rd212, %rd286, %rd67;
	cvt.u32.u64 	%r220, %rd285;
	add.s32 	%r215, %r215, -8;
	add.s32 	%r214, %r214, 8;
	setp.ne.s32 	%p14, %r214, 0;
	@%p14 bra 	$L__BB534_4;
	add.s32 	%r219, %r215, 3;
$L__BB534_30:
	and.b32  	%r28, %r9, 7;
	setp.eq.s32 	%p15, %r28, 0;
	@%p15 bra 	$L__BB534_59;
	and.b32  	%r29, %r9, 3;
	setp.lt.u32 	%p16, %r28, 4;
	@%p16 bra 	$L__BB534_45;
	cvt.u64.u32 	%rd79, %r220;
	mul.wide.u32 	%rd214, %r219, 8;
	add.s64 	%rd215, %rd2, %rd214;
	ld.global.u64 	%rd80, [%rd215];
	and.b64  	%rd216, %rd80, -4294967296;
	setp.ne.s64 	%p17, %rd216, 0;
	@%p17 bra 	$L__BB534_34;
	cvt.u32.u64 	%r124, %rd80;
	cvt.u32.u64 	%r125, %rd79;
	div.u32 	%r126, %r125, %r124;
	mul.lo.s32 	%r127, %r126, %r124;
	sub.s32 	%r128, %r125, %r127;
	cvt.u64.u32 	%rd289, %r126;
	cvt.u64.u32 	%rd290, %r128;
	bra.uni 	$L__BB534_35;
$L__BB534_34:
	div.s64 	%rd289, %rd79, %rd80;
	mul.lo.s64 	%rd217, %rd289, %rd80;
	sub.s64 	%rd290, %rd79, %rd217;
$L__BB534_35:
	mul.wide.u32 	%rd218, %r219, 8;
	add.s64 	%rd219, %rd1, %rd218;
	ld.global.u64 	%rd220, [%rd219];
	mad.lo.s64 	%rd87, %rd220, %rd290, %rd306;
	add.s32 	%r30, %r219, -1;
	and.b64  	%rd88, %rd289, 4294967295;
	mul.wide.u32 	%rd221, %r30, 8;
	add.s64 	%rd222, %rd2, %rd221;
	ld.global.u64 	%rd89, [%rd222];
	and.b64  	%rd223, %rd89, -4294967296;
	setp.ne.s64 	%p18, %rd223, 0;
	@%p18 bra 	$L__BB534_37;
	cvt.u32.u64 	%r129, %rd89;
	cvt.u32.u64 	%r130, %rd88;
	div.u32 	%r131, %r130, %r129;
	mul.lo.s32 	%r132, %r131, %r129;
	sub.s32 	%r133, %r130, %r132;
	cvt.u64.u32 	%rd291, %r131;
	cvt.u64.u32 	%rd292, %r133;
	bra.uni 	$L__BB534_38;
$L__BB534_37:
	div.s64 	%rd291, %rd88, %rd89;
	mul.lo.s64 	%rd224, %rd291, %rd89;
	sub.s64 	%rd292, %rd88, %rd224;
$L__BB534_38:
	mul.wide.u32 	%rd225, %r30, 8;
	add.s64 	%rd226, %rd1, %rd225;
	ld.global.u64 	%rd227, [%rd226];
	mad.lo.s64 	%rd96, %rd227, %rd292, %rd87;
	add.s32 	%r31, %r219, -2;
	and.b64  	%rd97, %rd291, 4294967295;
	mul.wide.u32 	%rd228, %r31, 8;
	add.s64 	%rd229, %rd2, %rd228;
	ld.global.u64 	%rd98, [%rd229];
	and.b64  	%rd230, %rd98, -4294967296;
	setp.ne.s64 	%p19, %rd230, 0;
	@%p19 bra 	$L__BB534_40;
	cvt.u32.u64 	%r134, %rd98;
	cvt.u32.u64 	%r135, %rd97;
	div.u32 	%r136, %r135, %r134;
	mul.lo.s32 	%r137, %r136, %r134;
	sub.s32 	%r138, %r135, %r137;
	cvt.u64.u32 	%rd293, %r136;
	cvt.u64.u32 	%rd294, %r138;
	bra.uni 	$L__BB534_41;
$L__BB534_40:
	div.s64 	%rd293, %rd97, %rd98;
	mul.lo.s64 	%rd231, %rd293, %rd98;
	sub.s64 	%rd294, %rd97, %rd231;
$L__BB534_41:
	mul.wide.u32 	%rd232, %r31, 8;
	add.s64 	%rd233, %rd1, %rd232;
	ld.global.u64 	%rd234, [%rd233];
	mad.lo.s64 	%rd105, %rd234, %rd294, %rd96;
	add.s32 	%r32, %r219, -3;
	and.b64  	%rd106, %rd293, 4294967295;
	mul.wide.u32 	%rd235, %r32, 8;
	add.s64 	%rd236, %rd2, %rd235;
	ld.global.u64 	%rd107, [%rd236];
	and.b64  	%rd237, %rd107, -4294967296;
	setp.ne.s64 	%p20, %rd237, 0;
	@%p20 bra 	$L__BB534_43;
	cvt.u32.u64 	%r139, %rd107;
	cvt.u32.u64 	%r140, %rd106;
	div.u32 	%r141, %r140, %r139;
	mul.lo.s32 	%r142, %r141, %r139;
	sub.s32 	%r143, %r140, %r142;
	cvt.u64.u32 	%rd295, %r141;
	cvt.u64.u32 	%rd296, %r143;
	bra.uni 	$L__BB534_44;
$L__BB534_43:
	div.s64 	%rd295, %rd106, %rd107;
	mul.lo.s64 	%rd238, %rd295, %rd107;
	sub.s64 	%rd296, %rd106, %rd238;
$L__BB534_44:
	mul.wide.u32 	%rd239, %r32, 8;
	add.s64 	%rd240, %rd1, %rd239;
	ld.global.u64 	%rd241, [%rd240];
	mad.lo.s64 	%rd306, %rd241, %rd296, %rd105;
	cvt.u32.u64 	%r220, %rd295;
	add.s32 	%r219, %r219, -4;
$L__BB534_45:
	setp.eq.s32 	%p21, %r29, 0;
	@%p21 bra 	$L__BB534_59;
	setp.eq.s32 	%p22, %r29, 1;
	@%p22 bra 	$L__BB534_54;
	cvt.u64.u32 	%rd117, %r220;
	mul.wide.u32 	%rd243, %r219, 8;
	add.s64 	%rd244, %rd2, %rd243;
	ld.global.u64 	%rd118, [%rd244];
	and.b64  	%rd245, %rd118, -4294967296;
	setp.ne.s64 	%p23, %rd245, 0;
	@%p23 bra 	$L__BB534_49;
	cvt.u32.u64 	%r144, %rd118;
	cvt.u32.u64 	%r145, %rd117;
	div.u32 	%r146, %r145, %r144;
	mul.lo.s32 	%r147, %r146, %r144;
	sub.s32 	%r148, %r145, %r147;
	cvt.u64.u32 	%rd299, %r146;
	cvt.u64.u32 	%rd300, %r148;
	bra.uni 	$L__BB534_50;
$L__BB534_49:
	div.s64 	%rd299, %rd117, %rd118;
	mul.lo.s64 	%rd246, %rd299, %rd118;
	sub.s64 	%rd300, %rd117, %rd246;
$L__BB534_50:
	add.s64 	%rd248, %rd1, %rd243;
	ld.global.u64 	%rd249, [%rd248];
	mad.lo.s64 	%rd125, %rd249, %rd300, %rd306;
	add.s32 	%r37, %r219, -1;
	and.b64  	%rd126, %rd299, 4294967295;
	mul.wide.u32 	%rd250, %r37, 8;
	add.s64 	%rd251, %rd2, %rd250;
	ld.global.u64 	%rd127, [%rd251];
	and.b64  	%rd252, %rd127, -4294967296;
	setp.ne.s64 	%p24, %rd252, 0;
	@%p24 bra 	$L__BB534_52;
	cvt.u32.u64 	%r149, %rd127;
	cvt.u32.u64 	%r150, %rd126;
	div.u32 	%r151, %r150, %r149;
	mul.lo.s32 	%r152, %r151, %r149;
	sub.s32 	%r153, %r150, %r152;
	cvt.u64.u32 	%rd301, %r151;
	cvt.u64.u32 	%rd302, %r153;
	bra.uni 	$L__BB534_53;
$L__BB534_52:
	div.s64 	%rd301, %rd126, %rd127;
	mul.lo.s64 	%rd253, %rd301, %rd127;
	sub.s64 	%rd302, %rd126, %rd253;
$L__BB534_53:
	add.s64 	%rd255, %rd1, %rd250;
	ld.global.u64 	%rd256, [%rd255];
	mad.lo.s64 	%rd306, %rd256, %rd302, %rd125;
	cvt.u32.u64 	%r220, %rd301;
	add.s32 	%r219, %r219, -2;
$L__BB534_54:
	and.b32  	%r154, %r9, 1;
	setp.eq.b32 	%p25, %r154, 1;
	not.pred 	%p26, %p25;
	@%p26 bra 	$L__BB534_59;
	cvt.u64.u32 	%rd137, %r220;
	mul.wide.u32 	%rd257, %r219, 8;
	add.s64 	%rd258, %rd2, %rd257;
	ld.global.u64 	%rd138, [%rd258];
	and.b64  	%rd259, %rd138, -4294967296;
	setp.ne.s64 	%p27, %rd259, 0;
	@%p27 bra 	$L__BB534_57;
	cvt.u32.u64 	%r155, %rd138;
	cvt.u32.u64 	%r156, %rd137;
	rem.u32 	%r157, %r156, %r155;
	cvt.u64.u32 	%rd305, %r157;
	bra.uni 	$L__BB534_58;
$L__BB534_57:
	rem.s64 	%rd305, %rd137, %rd138;
$L__BB534_58:
	add.s64 	%rd261, %rd1, %rd257;
	ld.global.u64 	%rd262, [%rd261];
	mad.lo.s64 	%rd306, %rd262, %rd305, %rd306;
$L__BB534_59:
	cvta.to.global.u64 	%rd263, %rd145;
	add.s64 	%rd264, %rd263, %rd306;
	ld.global.s8 	%rs19, [%rd264];
	cvt.rn.f32.s16 	%f2, %rs19;
	fma.rn.f32 	%f3, %f2, 0f3BBB989D, 0f3F000000;
	cvt.sat.f32.f32 	%f4, %f3;
	mov.f32 	%f5, 0f4B400001;
	mov.f32 	%f6, 0f437C0000;
	fma.rm.f32 	%f7, %f4, %f6, %f5;
	add.f32 	%f8, %f7, 0fCB40007F;
	neg.f32 	%f9, %f8;
	fma.rn.f32 	%f10, %f2, 0f3FB8AA3B, %f9;
	fma.rn.f32 	%f11, %f2, 0f32A57060, %f10;
	mov.b32 	%r158, %f7;
	shl.b32 	%r159, %r158, 23;
	mov.b32 	%f12, %r159;
	ex2.approx.ftz.f32 	%f13, %f11;
	mul.f32 	%f1, %f13, %f12;
	// begin inline asm
	{  cvt.rn.f16.f32 %rs18, %f1;}

	// end inline asm
	st.shared.u16 	[%r7], %rs18;
	bar.sync 	0;
	setp.ne.s32 	%p28, %r1, 0;
	@%p28 bra 	$L__BB534_77;
	setp.gt.u32 	%p29, %r5, 1;
	@%p29 bra 	$L__BB534_62;
	shl.b32 	%r160, %r3, 1;
	mov.u32 	%r161, logsumexpsdata_i8;
	add.s32 	%r162, %r161, %r160;
	ld.shared.u16 	%rs118, [%r162];
	bra.uni 	$L__BB534_76;
$L__BB534_62:
	shl.b32 	%r164, %r3, 1;
	mov.u32 	%r165, logsumexpsdata_i8;
	add.s32 	%r42, %r165, %r164;
	ld.shared.u16 	%rs118, [%r42];
	add.s32 	%r43, %r5, -1;
	add.s32 	%r166, %r5, -2;
	and.b32  	%r44, %r43, 15;
	setp.lt.u32 	%p30, %r166, 15;
	mov.b32 	%r228, 1;
	@%p30 bra 	$L__BB534_66;
	and.b32  	%r169, %r43, -16;
	neg.s32 	%r225, %r169;
	shl.b32 	%r46, %r2, 1;
	add.s32 	%r171, %r164, %r46;
	add.s32 	%r223, %r165, %r171;
	shl.b32 	%r48, %r2, 5;
	mov.b32 	%r226, 1;
	mov.b32 	%r224, 0;
$L__BB534_64:
	.pragma "nounroll";
	mul.lo.s32 	%r173, %r226, %r2;
	shl.b32 	%r174, %r173, 1;
	add.s32 	%r175, %r42, %r174;
	ld.shared.u16 	%rs23, [%r223];
	// begin inline asm
	{add.f16 %rs21,%rs118,%rs23;
}
	// end inline asm
	add.s32 	%r176, %r175, %r46;
	ld.shared.u16 	%rs26, [%r176];
	// begin inline asm
	{add.f16 %rs24,%rs21,%rs26;
}
	// end inline asm
	add.s32 	%r177, %r176, %r46;
	ld.shared.u16 	%rs29, [%r177];
	// begin inline asm
	{add.f16 %rs27,%rs24,%rs29;
}
	// end inline asm
	add.s32 	%r178, %r177, %r46;
	ld.shared.u16 	%rs32, [%r178];
	// begin inline asm
	{add.f16 %rs30,%rs27,%rs32;
}
	// end inline asm
	add.s32 	%r179, %r178, %r46;
	ld.shared.u16 	%rs35, [%r179];
	// begin inline asm
	{add.f16 %rs33,%rs30,%rs35;
}
	// end inline asm
	add.s32 	%r180, %r179, %r46;
	ld.shared.u16 	%rs38, [%r180];
	// begin inline asm
	{add.f16 %rs36,%rs33,%rs38;
}
	// end inline asm
	add.s32 	%r181, %r180, %r46;
	ld.shared.u16 	%rs41, [%r181];
	// begin inline asm
	{add.f16 %rs39,%rs36,%rs41;
}
	// end inline asm
	add.s32 	%r182, %r181, %r46;
	ld.shared.u16 	%rs44, [%r182];
	// begin inline asm
	{add.f16 %rs42,%rs39,%rs44;
}
	// end inline asm
	add.s32 	%r183, %r182, %r46;
	ld.shared.u16 	%rs47, [%r183];
	// begin inline asm
	{add.f16 %rs45,%rs42,%rs47;
}
	// end inline asm
	add.s32 	%r184, %r183, %r46;
	ld.shared.u16 	%rs50, [%r184];
	// begin inline asm
	{add.f16 %rs48,%rs45,%rs50;
}
	// end inline asm
	add.s32 	%r185, %r184, %r46;
	ld.shared.u16 	%rs53, [%r185];
	// begin inline asm
	{add.f16 %rs51,%rs48,%rs53;
}
	// end inline asm
	add.s32 	%r186, %r185, %r46;
	ld.shared.u16 	%rs56, [%r186];
	// begin inline asm
	{add.f16 %rs54,%rs51,%rs56;
}
	// end inline asm
	add.s32 	%r187, %r186, %r46;
	ld.shared.u16 	%rs59, [%r187];
	// begin inline asm
	{add.f16 %rs57,%rs54,%rs59;
}
	// end inline asm
	add.s32 	%r188, %r187, %r46;
	ld.shared.u16 	%rs62, [%r188];
	// begin inline asm
	{add.f16 %rs60,%rs57,%rs62;
}
	// end inline asm
	add.s32 	%r189, %r188, %r46;
	ld.shared.u16 	%rs65, [%r189];
	// begin inline asm
	{add.f16 %rs63,%rs60,%rs65;
}
	// end inline asm
	add.s32 	%r190, %r189, %r46;
	ld.shared.u16 	%rs68, [%r190];
	// begin inline asm
	{add.f16 %rs118,%rs63,%rs68;
}
	// end inline asm
	add.s32 	%r226, %r226, 16;
	add.s32 	%r225, %r225, 16;
	add.s32 	%r224, %r224, 16;
	add.s32 	%r223, %r223, %r48;
	setp.ne.s32 	%p31, %r225, 0;
	@%p31 bra 	$L__BB534_64;
	add.s32 	%r228, %r224, 1;
$L__BB534_66:
	setp.eq.s32 	%p32, %r44, 0;
	@%p32 bra 	$L__BB534_75;
	and.b32  	%r59, %r43, 7;
	setp.lt.u32 	%p33, %r44, 8;
	@%p33 bra 	$L__BB534_69;
	mul.lo.s32 	%r191, %r228, %r2;
	shl.b32 	%r192, %r191, 1;
	add.s32 	%r193, %r42, %r192;
	ld.shared.u16 	%rs72, [%r193];
	// begin inline asm
	{add.f16 %rs70,%rs118,%rs72;
}
	// end inline asm
	shl.b32 	%r194, %r2, 1;
	add.s32 	%r195, %r193, %r194;
	ld.shared.u16 	%rs75, [%r195];
	// begin inline asm
	{add.f16 %rs73,%rs70,%rs75;
}
	// end inline asm
	add.s32 	%r196, %r195, %r194;
	ld.shared.u16 	%rs78, [%r196];
	// begin inline asm
	{add.f16 %rs76,%rs73,%rs78;
}
	// end inline asm
	add.s32 	%r197, %r196, %r194;
	ld.shared.u16 	%rs81, [%r197];
	// begin inline asm
	{add.f16 %rs79,%rs76,%rs81;
}
	// end inline asm
	add.s32 	%r198, %r197, %r194;
	ld.shared.u16 	%rs84, [%r198];
	// begin inline asm
	{add.f16 %rs82,%rs79,%rs84;
}
	// end inline asm
	add.s32 	%r199, %r198, %r194;
	ld.shared.u16 	%rs87, [%r199];
	// begin inline asm
	{add.f16 %rs85,%rs82,%rs87;
}
	// end inline asm
	add.s32 	%r200, %r199, %r194;
	ld.shared.u16 	%rs90, [%r200];
	// begin inline asm
	{add.f16 %rs88,%rs85,%rs90;
}
	// end inline asm
	add.s32 	%r201, %r200, %r194;
	ld.shared.u16 	%rs93, [%r201];
	// begin inline asm
	{add.f16 %rs118,%rs88,%rs93;
}
	// end inline asm
	add.s32 	%r228, %r228, 8;
$L__BB534_69:
	setp.eq.s32 	%p34, %r59, 0;
	@%p34 bra 	$L__BB534_75;
	and.b32  	%r62, %r43, 3;
	setp.lt.u32 	%p35, %r59, 4;
	@%p35 bra 	$L__BB534_72;
	mul.lo.s32 	%r202, %r228, %r2;
	shl.b32 	%r203, %r202, 1;
	add.s32 	%r204, %r42, %r203;
	ld.shared.u16 	%rs97, [%r204];
	// begin inline asm
	{add.f16 %rs95,%rs118,%rs97;
}
	// end inline asm
	shl.b32 	%r205, %r2, 1;
	add.s32 	%r206, %r204, %r205;
	ld.shared.u16 	%rs100, [%r206];
	// begin inline asm
	{add.f16 %rs98,%rs95,%rs100;
}
	// end inline asm
	add.s32 	%r207, %r206, %r205;
	ld.shared.u16 	%rs103, [%r207];
	// begin inline asm
	{add.f16 %rs101,%rs98,%rs103;
}
	// end inline asm
	add.s32 	%r208, %r207, %r205;
	ld.shared.u16 	%rs106, [%r208];
	// begin inline asm
	{add.f16 %rs118,%rs101,%rs106;
}
	// end inline asm
	add.s32 	%r228, %r228, 4;
$L__BB534_72:
	setp.eq.s32 	%p36, %r62, 0;
	@%p36 bra 	$L__BB534_75;
	mul.lo.s32 	%r209, %r2, %r228;
	shl.b32 	%r210, %r209, 1;
	add.s32 	%r212, %r210, %r164;
	add.s32 	%r231, %r165, %r212;
	shl.b32 	%r66, %r2, 1;
	neg.s32 	%r230, %r62;
$L__BB534_74:
	.pragma "nounroll";
	ld.shared.u16 	%rs109, [%r231];
	// begin inline asm
	{add.f16 %rs118,%rs118,%rs109;
}
	// end inline asm
	add.s32 	%r231, %r231, %r66;
	add.s32 	%r230, %r230, 1;
	setp.ne.s32 	%p37, %r230, 0;
	@%p37 bra 	$L__BB534_74;
$L__BB534_75:
	st.shared.u16 	[%r42], %rs118;
$L__BB534_76:
	cvt.u64.u32 	%rd265, %r4;
	mad.lo.s64 	%rd266, %rd147, %rd265, %rd3;
	cvta.to.global.u64 	%rd267, %rd144;
	shl.b64 	%rd268, %rd266, 1;
	add.s64 	%rd269, %rd267, %rd268;
	st.global.u16 	[%rd269], %rs118;
$L__BB534_77:
	ret;

}
	// .globl	contiguous_logsumexp33_i8
.visible .entry contiguous_logsumexp33_i8(
	.param .u64 .ptr .align 1 contiguous_logsumexp33_i8_param_0,
	.param .u64 .ptr .align 1 contiguous_logsumexp33_i8_param_1,
	.param .u64 contiguous_logsumexp33_i8_param_2,
	.param .u64 contiguous_logsumexp33_i8_param_3,
	.param .u64 contiguous_logsumexp33_i8_param_4
)
{
	.reg .pred 	%p<14>;
	.reg .b16 	%rs<119>;
	.reg .b32 	%r<111>;
	.reg .b64 	%rd<16>;

	ld.param.u64 	%rd2, [contiguous_logsumexp33_i8_param_0];
	ld.param.u64 	%rd3, [contiguous_logsumexp33_i8_param_1];
	ld.param.u64 	%rd4, [contiguous_logsumexp33_i8_param_3];
	ld.param.u64 	%rd5, [contiguous_logsumexp33_i8_param_4];
	mov.u32 	%r1, %tid.y;
	mov.u32 	%r2, %ntid.x;
	mov.u32 	%r3, %tid.x;
	mad.lo.s32 	%r39, %r1, %r2, %r3;
	mov.u32 	%r40, %ctaid.x;
	mad.lo.s32 	%r41, %r40, %r2, %r3;
	mov.u32 	%r4, %ctaid.y;
	mov.u32 	%r5, %ntid.y;
	mad.lo.s32 	%r42, %r4, %r5, %r1;
	shl.b32 	%r43, %r39, 1;
	mov.u32 	%r44, logsumexpsdata_i8;
	add.s32 	%r7, %r44, %r43;
	mov.b32 	%r38, 0;
	// begin inline asm
	cvt.rn.f16.s32 %rs17, %r38;
	// end inline asm
	st.shared.u16 	[%r7], %rs17;
	cvt.u64.u32 	%rd1, %r41;
	setp.le.u64 	%p1, %rd4, %rd1;
	cvt.u64.u32 	%rd7, %r42;
	setp.le.u64 	%p2, %rd5, %rd7;
	or.pred  	%p3, %p1, %p2;
	@%p3 bra 	$L__BB535_19;
	cvt.u32.u64 	%r45, %rd1;
	cvta.to.global.u64 	%rd8, %rd3;
	cvt.u32.u64 	%r46, %rd4;
	mad.lo.s32 	%r47, %r42, %r46, %r45;
	mul.wide.u32 	%rd9, %r47, 2;
	add.s64 	%rd10, %rd8, %rd9;
	ld.global.u16 	%rs18, [%rd10];
	st.shared.u16 	[%r7], %rs18;
	bar.sync 	0;
	setp.ne.s32 	%p4, %r1, 0;
	@%p4 bra 	$L__BB535_19;
	setp.gt.u32 	%p5, %r5, 1;
	@%p5 bra 	$L__BB535_4;
	shl.b32 	%r48, %r3, 1;
	add.s32 	%r50, %r44, %r48;
	ld.shared.u16 	%rs117, [%r50];
	bra.uni 	$L__BB535_18;
$L__BB535_4:
	shl.b32 	%r52, %r3, 1;
	add.s32 	%r8, %r44, %r52;
	ld.shared.u16 	%rs117, [%r8];
	add.s32 	%r9, %r5, -1;
	add.s32 	%r54, %r5, -2;
	and.b32  	%r10, %r9, 15;
	setp.lt.u32 	%p6, %r54, 15;
	mov.b32 	%r107, 1;
	@%p6 bra 	$L__BB535_8;
	and.b32  	%r57, %r9, -16;
	neg.s32 	%r104, %r57;
	shl.b32 	%r12, %r2, 1;
	add.s32 	%r59, %r52, %r12;
	add.s32 	%r102, %r44, %r59;
	shl.b32 	%r14, %r2, 5;
	mov.b32 	%r105, 1;
	mov.b32 	%r103, 0;
$L__BB535_6:
	.pragma "nounroll";
	mul.lo.s32 	%r61, %r105, %r2;
	shl.b32 	%r62, %r61, 1;
	add.s32 	%r63, %r8, %r62;
	ld.shared.u16 	%rs22, [%r102];
	// begin inline asm
	{add.f16 %rs20,%rs117,%rs22;
}
	// end inline asm
	add.s32 	%r64, %r63, %r12;
	ld.shared.u16 	%rs25, [%r64];
	// begin inline asm
	{add.f16 %rs23,%rs20,%rs25;
}
	// end inline asm
	add.s32 	%r65, %r64, %r12;
	ld.shared.u16 	%rs28, [%r65];
	// begin inline asm
	{add.f16 %rs26,%rs23,%rs28;
}
	// end inline asm
	add.s32 	%r66, %r65, %r12;
	ld.shared.u16 	%rs31, [%r66];
	// begin inline asm
	{add.f16 %rs29,%rs26,%rs31;
}
	// end inline asm
	add.s32 	%r67, %r66, %r12;
	ld.shared.u16 	%rs34, [%r67];
	// begin inline asm
	{add.f16 %rs32,%rs29,%rs34;
}
	// end inline asm
	add.s32 	%r68, %r67, %r12;
	ld.shared.u16 	%rs37, [%r68];
	// begin inline asm
	{add.f16 %rs35,%rs32,%rs37;
}
	// end inline asm
	add.s32 	%r69, %r68, %r12;
	ld.shared.u16 	%rs40, [%r69];
	// begin inline asm
	{add.f16 %rs38,%rs35,%rs40;
}
	// end inline asm
	add.s32 	%r70, %r69, %r12;
	ld.shared.u16 	%rs43, [%r70];
	// begin inline asm
	{add.f16 %rs41,%rs38,%rs43;
}
	// end inline asm
	add.s32 	%r71, %r70, %r12;
	ld.shared.u16 	%rs46, [%r71];
	// begin inline asm
	{add.f16 %rs44,%rs41,%rs46;
}
	// end inline asm
	add.s32 	%r72, %r71, %r12;
	ld.shared.u16 	%rs49, [%r72];
	// begin inline asm
	{add.f16 %rs47,%rs44,%rs49;
}
	// end inline asm
	add.s32 	%r73, %r72, %r12;
	ld.shared.u16 	%rs52, [%r73];
	// begin inline asm
	{add.f16 %rs50,%rs47,%rs52;
}
	// end inline asm
	add.s32 	%r74, %r73, %r12;
	ld.shared.u16 	%rs55, [%r74];
	// begin inline asm
	{add.f16 %rs53,%rs50,%rs55;
}
	// end inline asm
	add.s32 	%r75, %r74, %r12;
	ld.shared.u16 	%rs58, [%r75];
	// begin inline asm
	{add.f16 %rs56,%rs53,%rs58;
}
	// end inline asm
	add.s32 	%r76, %r75, %r12;
	ld.shared.u16 	%rs61, [%r76];
	// begin inline asm
	{add.f16 %rs59,%rs56,%rs61;
}
	// end inline asm
	add.s32 	%r77, %r76, %r12;
	ld.shared.u16 	%rs64, [%r77];
	// begin inline asm
	{add.f16 %rs62,%rs59,%rs64;
}
	// end inline asm
	add.s32 	%r78, %r77, %r12;
	ld.shared.u16 	%rs67, [%r78];
	// begin inline asm
	{add.f16 %rs117,%rs62,%rs67;
}
	// end inline asm
	add.s32 	%r105, %r105, 16;
	add.s32 	%r104, %r104, 16;
	add.s32 	%r103, %r103, 16;
	add.s32 	%r102, %r102, %r14;
	setp.ne.s32 	%p7, %r104, 0;
	@%p7 bra 	$L__BB535_6;
	add.s32 	%r107, %r103, 1;
$L__BB535_8:
	setp.eq.s32 	%p8, %r10, 0;
	@%p8 bra 	$L__BB535_17;
	and.b32  	%r25, %r9, 7;
	setp.lt.u32 	%p9, %r10, 8;
	@%p9 bra 	$L__BB535_11;
	mul.lo.s32 	%r79, %r107, %r2;
	shl.b32 	%r80, %r79, 1;
	add.s32 	%r81, %r8, %r80;
	ld.shared.u16 	%rs71, [%r81];
	// begin inline asm
	{add.f16 %rs69,%rs117,%rs71;
}
	// end inline asm
	shl.b32 	%r82, %r2, 1;
	add.s32 	%r83, %r81, %r82;
	ld.shared.u16 	%rs74, [%r83];
	// begin inline asm
	{add.f16 %rs72,%rs69,%rs74;
}
	// end inline asm
	add.s32 	%r84, %r83, %r82;
	ld.shared.u16 	%rs77, [%r84];
	// begin inline asm
	{add.f16 %rs75,%rs72,%rs77;
}
	// end inline asm
	add.s32 	%r85, %r84, %r82;
	ld.shared.u16 	%rs80, [%r85];
	// begin inline asm
	{add.f16 %rs78,%rs75,%rs80;
}
	// end inline asm
	add.s32 	%r86, %r85, %r82;
	ld.shared.u16 	%rs83, [%r86];
	// begin inline asm
	{add.f16 %rs81,%rs78,%rs83;
}
	// end inline asm
	add.s32 	%r87, %r86, %r82;
	ld.shared.u16 	%rs86, [%r87];
	// begin inline asm
	{add.f16 %rs84,%rs81,%rs86;
}
	// end inline asm
	add.s32 	%r88, %r87, %r82;
	ld.shared.u16 	%rs89, [%r88];
	// begin inline asm
	{add.f16 %rs87,%rs84,%rs89;
}
	// end inline asm
	add.s32 	%r89, %r88, %r82;
	ld.shared.u16 	%rs92, [%r89];
	// begin inline asm
	{add.f16 %rs117,%rs87,%rs92;
}
	// end inline asm
	add.s32 	%r107, %r107, 8;
$L__BB535_11:
	setp.eq.s32 	%p10, %r25, 0;
	@%p10 bra 	$L__BB535_17;
	and.b32  	%r28, %r9, 3;
	setp.lt.u32 	%p11, %r25, 4;
	@%p11 bra 	$L__BB535_14;
	mul.lo.s32 	%r90, %r107, %r2;
	shl.b32 	%r91, %r90, 1;
	add.s32 	%r92, %r8, %r91;
	ld.shared.u16 	%rs96, [%r92];
	// begin inline asm
	{add.f16 %rs94,%rs117,%rs96;
}
	// end inline asm
	shl.b32 	%r93, %r2, 1;
	add.s32 	%r94, %r92, %r93;
	ld.shared.u16 	%rs99, [%r94];
	// begin inline asm
	{add.f16 %rs97,%rs94,%rs99;
}
	// end inline asm
	add.s32 	%r95, %r94, %r93;
	ld.shared.u16 	%rs102, [%r95];
	// begin inline asm
	{add.f16 %rs100,%rs97,%rs102;
}
	// end inline asm
	add.s32 	%r96, %r95, %r93;
	ld.shared.u16 	%rs105, [%r96];
	// begin inline asm
	{add.f16 %rs117,%rs100,%rs105;
}
	// end inline asm
	add.s32 	%r107, %r107, 4;
$L__BB535_14:
	setp.eq.s32 	%p12, %r28, 0;
	@%p12 bra 	$L__BB535_17;
	mul.lo.s32 	%r97, %r2, %r107;
	shl.b32 	%r98, %r97, 1;
	add.s32 	%r100, %r98, %r52;
	add.s32 	%r110, %r44, %r100;
	shl.b32 	%r32, %r2, 1;
	neg.s32 	%r109, %r28;
$L__BB535_16:
	.pragma "nounroll";
	ld.shared.u16 	%rs108, [%r110];
	// begin inline asm
	{add.f16 %rs117,%rs117,%rs108;
}
	// end inline asm
	add.s32 	%r110, %r110, %r32;
	add.s32 	%r109, %r109, 1;
	setp.ne.s32 	%p13, %r109, 0;
	@%p13 bra 	$L__BB535_16;
$L__BB535_17:
	st.shared.u16 	[%r8], %rs117;
$L__BB535_18:
	cvt.u64.u32 	%rd11, %r4;
	mad.lo.s64 	%rd12, %rd4, %rd11, %rd1;
	cvta.to.global.u64 	%rd13, %rd2;
	shl.b64 	%rd14, %rd12, 1;
	add.s64 	%rd15, %rd13, %rd14;
	st.global.u16 	[%rd15], %rs117;
$L__BB535_19:
	ret;

}
	// .globl	contiguous_logsumexp_i16
.visible .entry contiguous_logsumexp_i16(
	.param .u64 .ptr .align 1 contiguous_logsumexp_i16_param_0,
	.param .u64 .ptr .align 1 contiguous_logsumexp_i16_param_1,
	.param .u64 contiguous_logsumexp_i16_param_2
)
{
	.reg .pred 	%p<8>;
	.reg .b16 	%rs<29>;
	.reg .b32 	%r<23>;
	.reg .b32 	%f<38>;
	.reg .b64 	%rd<16>;

	ld.param.u64 	%rd4, [contiguous_logsumexp_i16_param_0];
	ld.param.u64 	%rd6, [contiguous_logsumexp_i16_param_1];
	ld.param.u64 	%rd5, [contiguous_logsumexp_i16_param_2];
	cvta.to.global.u64 	%rd1, %rd6;
	mov.u32 	%r1, %tid.x;
	mov.u32 	%r2, %ctaid.x;
	mov.u32 	%r22, %ntid.x;
	mul.lo.s32 	%r9, %r2, %r22;
	shl.b32 	%r10, %r9, 1;
	add.s32 	%r4, %r10, %r1;
	shl.b32 	%r11, %r1, 1;
	mov.u32 	%r12, logsumexpsdata_i16;
	add.s32 	%r5, %r12, %r11;
	mov.b32 	%r8, 0;
	// begin inline asm
	cvt.rn.f16.s32 %rs1, %r8;
	// end inline asm
	st.shared.u16 	[%r5], %rs1;
	add.s32 	%r13, %r4, %r22;
	cvt.u64.u32 	%rd2, %r13;
	setp.le.u64 	%p1, %rd5, %rd2;
	@%p1 bra 	$L__BB536_2;
	mul.wide.u32 	%rd9, %r4, 2;
	add.s64 	%rd10, %rd1, %rd9;
	ld.global.u16 	%rs5, [%rd10];
	cvt.rn.f32.s16 	%f15, %rs5;
	fma.rn.f32 	%f16, %f15, 0f3BBB989D, 0f3F000000;
	cvt.sat.f32.f32 	%f17, %f16;
	mov.f32 	%f18, 0f4B400001;
	mov.f32 	%f19, 0f437C0000;
	fma.rm.f32 	%f20, %f17, %f19, %f18;
	add.f32 	%f21, %f20, 0fCB40007F;
	neg.f32 	%f22, %f21;
	fma.rn.f32 	%f23, %f15, 0f3FB8AA3B, %f22;
	fma.rn.f32 	%f24, %f15, 0f32A57060, %f23;
	mov.b32 	%r16, %f20;
	shl.b32 	%r17, %r16, 23;
	mov.b32 	%f25, %r17;
	ex2.approx.ftz.f32 	%f26, %f24;
	shl.b64 	%rd11, %rd2, 1;
	add.s64 	%rd12, %rd1, %rd11;
	ld.global.u16 	%rs6, [%rd12];
	cvt.rn.f32.s16 	%f27, %rs6;
	fma.rn.f32 	%f28, %f27, 0f3BBB989D, 0f3F000000;
	cvt.sat.f32.f32 	%f29, %f28;
	fma.rm.f32 	%f30, %f29, %f19, %f18;
	add.f32 	%f31, %f30, 0fCB40007F;
	neg.f32 	%f32, %f31;
	fma.rn.f32 	%f33, %f27, 0f3FB8AA3B, %f32;
	fma.rn.f32 	%f34, %f27, 0f32A57060, %f33;
	mov.b32 	%r18, %f30;
	shl.b32 	%r19, %r18, 23;
	mov.b32 	%f35, %r19;
	ex2.approx.ftz.f32 	%f36, %f34;
	mul.f32 	%f37, %f36, %f35;
	fma.rn.f32 	%f14, %f26, %f25, %f37;
	// begin inline asm
	{  cvt.rn.f16.f32 %rs4, %f14;}

	// end inline asm
	st.shared.u16 	[%r5], %rs4;
	bra.uni 	$L__BB536_4;
$L__BB536_2:
	cvt.u64.u32 	%rd3, %r4;
	setp.le.u64 	%p2, %rd5, %rd3;
	@%p2 bra 	$L__BB536_4;
	shl.b64 	%rd7, %rd3, 1;
	add.s64 	%rd8, %rd1, %rd7;
	ld.global.u16 	%rs3, [%rd8];
	cvt.rn.f32.s16 	%f2, %rs3;
	fma.rn.f32 	%f3, %f2, 0f3BBB989D, 0f3F000000;
	cvt.sat.f32.f32 	%f4, %f3;
	mov.f32 	%f5, 0f4B400001;
	mov.f32 	%f6, 0f437C0000;
	fma.rm.f32 	%f7, %f4, %f6, %f5;
	add.f32 	%f8, %f7, 0fCB40007F;
	neg.f32 	%f9, %f8;
	fma.rn.f32 	%f10, %f2, 0f3FB8AA3B, %f9;
	fma.rn.f32 	%f11, %f2, 0f32A57060, %f10;
	mov.b32 	%r14, %f7;
	shl.b32 	%r15, %r14, 23;
	mov.b32 	%f12, %r15;
	ex2.approx.ftz.f32 	%f13, %f11;
	mul.f32 	%f1, %f13, %f12;
	// begin inline asm
	{  cvt.rn.f16.f32 %rs2, %f1;}

	// end inline asm
	st.shared.u16 	[%r5], %rs2;
$L__BB536_4:
	bar.sync 	0;
	setp.lt.u32 	%p3, %r22, 66;
	@%p3 bra 	$L__BB536_8;
$L__BB536_5:
	shr.u32 	%r7, %r22, 1;
	setp.ge.u32 	%p4, %r1, %r7;
	@%p4 bra 	$L__BB536_7;
	ld.shared.u16 	%rs8, [%r5];
	and.b32  	%r20, %r22, 2046;
	add.s32 	%r21, %r5, %r20;
	ld.shared.u16 	%rs9, [%r21];
	// begin inline asm
	{add.f16 %rs7,%rs8,%rs9;
}
	// end inline asm
	st.shared.u16 	[%r5], %rs7;
$L__BB536_7:
	bar.sync 	0;
	setp.gt.u32 	%p5, %r22, 131;
	mov.u32 	%r22, %r7;
	@%p5 bra 	$L__BB536_5;
$L__BB536_8:
	setp.gt.u32 	%p6, %r1, 31;
	@%p6 bra 	$L__BB536_11;
	ld.shared.u16 	%rs11, [%r5];
	ld.shared.u16 	%rs12, [%r5+64];
	// begin inline asm
	{add.f16 %rs10,%rs11,%rs12;
}
	// end inline asm
	st.volatile.shared.u16 	[%r5], %rs10;
	ld.shared.u16 	%rs15, [%r5+32];
	// begin inline asm
	{add.f16 %rs13,%rs10,%rs15;
}
	// end inline asm
	st.volatile.shared.u16 	[%r5], %rs13;
	ld.shared.u16 	%rs18, [%r5+16];
	// begin inline asm
	{add.f16 %rs16,%rs13,%rs18;
}
	// end inline asm
	st.volatile.shared.u16 	[%r5], %rs16;
	ld.shared.u16 	%rs21, [%r5+8];
	// begin inline asm
	{add.f16 %rs19,%rs16,%rs21;
}
	// end inline asm
	st.volatile.shared.u16 	[%r5], %rs19;
	ld.shared.u16 	%rs24, [%r5+4];
	// begin inline asm
	{add.f16 %rs22,%rs19,%rs24;
}
	// end inline asm
	st.volatile.shared.u16 	[%r5], %rs22;
	ld.shared.u16 	%rs27, [%r5+2];
	// begin inline asm
	{add.f16 %rs25,%rs22,%rs27;
}
	// end inline asm
	st.volatile.shared.u16 	[%r5], %rs25;
	setp.ne.s32 	%p7, %r1, 0;
	@%p7 bra 	$L__BB536_11;
	cvta.to.global.u64 	%rd13, %rd4;
	mul.wide.u32 	%rd14, %r2, 2;
	add.s64 	%rd15, %rd13, %rd14;
	ld.shared.u16 	%rs28, [logsumexpsdata_i16];
	st.global.u16 	[%rd15], %rs28;
$L__BB536_11:
	ret;

}
	// .globl	contiguous_cumulate_logsumexp_i16
.visible .entry contiguous_cumulate_logsumexp_i16(
	.param .u64 .ptr .align 1 contiguous_cumulate_logsumexp_i16_param_0,
	.param .u64 .ptr .align 1 contiguous_cumulate_logsumexp_i16_param_1,
	.param .u64 contiguous_cumulate_logsumexp_i16_param_2
)
{
	.reg .pred 	%p<8>;
	.reg .b16 	%rs<28>;
	.reg .b32 	%r<17>;
	.reg .b64 	%rd<16>;

	ld.param.u64 	%rd4, [contiguous_cumulate_logsumexp_i16_param_0];
	ld.param.u64 	%rd6, [contiguous_cumulate_logsumexp_i16_param_1];
	ld.param.u64 	%rd5, [contiguous_cumulate_logsumexp_i16_param_2];
	cvta.to.global.u64 	%rd1, %rd6;
	mov.u32 	%r1, %tid.x;
	mov.u32 	%r2, %ctaid.x;
	mov.u32 	%r16, %ntid.x;
	mul.lo.s32 	%r9, %r2, %r16;
	shl.b32 	%r10, %r9, 1;
	add.s32 	%r4, %r10, %r1;
	shl.b32 	%r11, %r1, 1;
	mov.u32 	%r12, logsumexpsdata_i16;
	add.s32 	%r5, %r12, %r11;
	mov.b32 	%r8, 0;
	// begin inline asm
	cvt.rn.f16.s32 %rs1, %r8;
	// end inline asm
	st.shared.u16 	[%r5], %rs1;
	add.s32 	%r13, %r4, %r16;
	cvt.u64.u32 	%rd2, %r13;
	setp.le.u64 	%p1, %rd5, %rd2;
	@%p1 bra 	$L__BB537_2;
	mul.wide.u32 	%rd9, %r4, 2;
	add.s64 	%rd10, %rd1, %rd9;
	ld.global.u16 	%rs4, [%rd10];
	shl.b64 	%rd11, %rd2, 1;
	add.s64 	%rd12, %rd1, %rd11;
	ld.global.u16 	%rs5, [%rd12];
	// begin inline asm
	{add.f16 %rs3,%rs4,%rs5;
}
	// end inline asm
	st.shared.u16 	[%r5], %rs3;
	bra.uni 	$L__BB537_4;
$L__BB537_2:
	cvt.u64.u32 	%rd3, %r4;
	setp.le.u64 	%p2, %rd5, %rd3;
	@%p2 bra 	$L__BB537_4;
	shl.b64 	%rd7, %rd3, 1;
	add.s64 	%rd8, %rd1, %rd7;
	ld.global.u16 	%rs2, [%rd8];
	st.shared.u16 	[%r5], %rs2;
$L__BB537_4:
	bar.sync 	0;
	setp.lt.u32 	%p3, %r16, 66;
	@%p3 bra 	$L__BB537_8;
$L__BB537_5:
	shr.u32 	%r7, %r16, 1;
	setp.ge.u32 	%p4, %r1, %r7;
	@%p4 bra 	$L__BB537_7;
	ld.shared.u16 	%rs7, [%r5];
	and.b32  	%r14, %r16, 2046;
	add.s32 	%r15, %r5, %r14;
	ld.shared.u16 	%rs8, [%r15];
	// begin inline asm
	{add.f16 %rs6,%rs7,%rs8;
}
	// end inline asm
	st.shared.u16 	[%r5], %rs6;
$L__BB537_7:
	bar.sync 	0;
	setp.gt.u32 	%p5, %r16, 131;
	mov.u32 	%r16, %r7;
	@%p5 bra 	$L__BB537_5;
$L__BB537_8:
	setp.gt.u32 	%p6, %r1, 31;
	@%p6 bra 	$L__BB537_11;
	ld.shared.u16 	%rs10, [%r5];
	ld.shared.u16 	%rs11, [%r5+64];
	// begin inline asm
	{add.f16 %rs9,%rs10,%rs11;
}
	// end inline asm
	st.volatile.shared.u16 	[%r5], %rs9;
	ld.shared.u16 	%rs14, [%r5+32];
	// begin inline asm
	{add.f16 %rs12,%rs9,%rs14;
}
	// end inline asm
	st.volatile.shared.u16 	[%r5], %rs12;
	ld.shared.u16 	%rs17, [%r5+16];
	// begin inline asm
	{add.f16 %rs15,%rs12,%rs17;
}
	// end inline asm
	st.volatile.shared.u16 	[%r5], %rs15;
	ld.shared.u16 	%rs20, [%r5+8];
	// begin inline asm
	{add.f16 %rs18,%rs15,%rs20;
}
	// end inline asm
	st.volatile.shared.u16 	[%r5], %rs18;
	ld.shared.u16 	%rs23, [%r5+4];
	// begin inline asm
	{add.f16 %rs21,%rs18,%rs23;
}
	// end inline asm
	st.volatile.shared.u16 	[%r5], %rs21;
	ld.shared.u16 	%rs26, [%r5+2];
	// begin inline asm
	{add.f16 %rs24,%rs21,%rs26;
}
	// end inline asm
	st.volatile.shared.u16 	[%r5], %rs24;
	setp.ne.s32 	%p7, %r1, 0;
	@%p7 bra 	$L__BB537_11;
	cvta.to.global.u64 	%rd13, %rd4;
	mul.wide.u32 	%rd14, %r2, 2;
	add.s64 	%rd15, %rd13, %rd14;
	ld.shared.u16 	%rs27, [logsumexpsdata_i16];
	st.global.u16 	[%rd15], %rs27;
$L__BB537_11:
	ret;

}
	// .globl	uncontiguous_logsumexp_i16
.visible .entry uncontiguous_logsumexp_i16(
	.param .u64 .ptr .align 1 uncontiguous_logsumexp_i16_param_0,
	.param .u64 .ptr .align 1 uncontiguous_logsumexp_i16_param_1,
	.param .u64 .ptr .align 1 uncontiguous_logsumexp_i16_param_2,
	.param .u64 .ptr .align 1 uncontiguous_logsumexp_i16_param_3,
	.param .u64 uncontiguous_logsumexp_i16_param_4,
	.param .u64 uncontiguous_logsumexp_i16_param_5
)
{
	.reg .pred 	%p<53>;
	.reg .b16 	%rs<29>;
	.reg .b32 	%r<219>;
	.reg .b32 	%f<38>;
	.reg .b64 	%rd<558>;

	ld.param.u64 	%rd260, [uncontiguous_logsumexp_i16_param_0];
	ld.param.u64 	%rd263, [uncontiguous_logsumexp_i16_param_1];
	ld.param.u64 	%rd264, [uncontiguous_logsumexp_i16_param_2];
	ld.param.u64 	%rd265, [uncontiguous_logsumexp_i16_param_3];
	ld.param.u64 	%rd261, [uncontiguous_logsumexp_i16_param_4];
	ld.param.u64 	%rd262, [uncontiguous_logsumexp_i16_param_5];
	cvta.to.global.u64 	%rd1, %rd265;
	cvta.to.global.u64 	%rd2, %rd264;
	cvta.to.global.u64 	%rd3, %rd263;
	mov.u32 	%r1, %tid.x;
	mov.u32 	%r2, %ctaid.x;
	mov.u32 	%r218, %ntid.x;
	mul.lo.s32 	%r53, %r2, %r218;
	shl.b32 	%r54, %r53, 1;
	add.s32 	%r4, %r54, %r1;
	shl.b32 	%r55, %r1, 1;
	mov.u32 	%r56, logsumexpsdata_i16;
	add.s32 	%r5, %r56, %r55;
	mov.b32 	%r52, 0;
	// begin inline asm
	cvt.rn.f16.s32 %rs1, %r52;
	// end inline asm
	st.shared.u16 	[%r5], %rs1;
	add.s32 	%r57, %r4, %r218;
	cvt.u64.u32 	%rd511, %r57;
	setp.le.u64 	%p1, %rd262, %rd511;
	@%p1 bra 	$L__BB538_54;
	cvt.u32.u64 	%r6, %rd261;
	add.s32 	%r212, %r6, -1;
	setp.lt.s32 	%p27, %r212, 0;
	mov.b64 	%rd515, 0;
	mov.u64 	%rd516, %rd515;
	@%p27 bra 	$L__BB538_53;
	cvt.u64.u32 	%rd512, %r4;
	setp.lt.u32 	%p28, %r212, 3;
	mov.b64 	%rd516, 0;
	mov.u64 	%rd515, %rd516;
	@%p28 bra 	$L__BB538_30;
	add.s32 	%r210, %r6, -2;
	and.b32  	%r135, %r6, -4;
	neg.s32 	%r209, %r135;
	mov.b64 	%rd516, 0;
$L__BB538_4:
	.pragma "nounroll";
	add.s32 	%r12, %r210, 1;
	mul.wide.u32 	%rd397, %r12, 8;
	add.s64 	%rd398, %rd2, %rd397;
	ld.global.u64 	%rd10, [%rd398];
	or.b64  	%rd399, %rd512, %rd10;
	and.b64  	%rd400, %rd399, -4294967296;
	setp.ne.s64 	%p29, %rd400, 0;
	@%p29 bra 	$L__BB538_6;
	cvt.u32.u64 	%r136, %rd10;
	cvt.u32.u64 	%r137, %rd512;
	div.u32 	%r138, %r137, %r136;
	mul.lo.s32 	%r139, %r138, %r136;
	sub.s32 	%r140, %r137, %r139;
	cvt.u64.u32 	%rd477, %r138;
	cvt.u64.u32 	%rd478, %r140;
	bra.uni 	$L__BB538_7;
$L__BB538_6:
	div.s64 	%rd477, %rd512, %rd10;
	mul.lo.s64 	%rd401, %rd477, %rd10;
	sub.s64 	%rd478, %rd512, %rd401;
$L__BB538_7:
	mul.wide.u32 	%rd402, %r12, 8;
	add.s64 	%rd403, %rd1, %rd402;
	ld.global.u64 	%rd17, [%rd403];
	mad.lo.s64 	%rd18, %rd17, %rd478, %rd515;
	or.b64  	%rd404, %rd511, %rd10;
	and.b64  	%rd405, %rd404, -4294967296;
	setp.ne.s64 	%p30, %rd405, 0;
	@%p30 bra 	$L__BB538_9;
	cvt.u32.u64 	%r141, %rd10;
	cvt.u32.u64 	%r142, %rd511;
	div.u32 	%r143, %r142, %r141;
	mul.lo.s32 	%r144, %r143, %r141;
	sub.s32 	%r145, %r142, %r144;
	cvt.u64.u32 	%rd479, %r143;
	cvt.u64.u32 	%rd480, %r145;
	bra.uni 	$L__BB538_10;
$L__BB538_9:
	div.s64 	%rd479, %rd511, %rd10;
	mul.lo.s64 	%rd406, %rd479, %rd10;
	sub.s64 	%rd480, %rd511, %rd406;
$L__BB538_10:
	mad.lo.s64 	%rd25, %rd480, %rd17, %rd516;
	add.s32 	%r13, %r210, -2;
	mul.wide.u32 	%rd407, %r210, 8;
	add.s64 	%rd408, %rd2, %rd407;
	ld.global.u64 	%rd26, [%rd408];
	or.b64  	%rd409, %rd477, %rd26;
	and.b64  	%rd410, %rd409, -4294967296;
	setp.ne.s64 	%p31, %rd410, 0;
	@%p31 bra 	$L__BB538_12;
	cvt.u32.u64 	%r146, %rd26;
	cvt.u32.u64 	%r147, %rd477;
	div.u32 	%r148, %r147, %r146;
	mul.lo.s32 	%r149, %r148, %r146;
	sub.s32 	%r150, %r147, %r149;
	cvt.u64.u32 	%rd481, %r148;
	cvt.u64.u32 	%rd482, %r150;
	bra.uni 	$L__BB538_13;
$L__BB538_12:
	div.s64 	%rd481, %rd477, %rd26;
	mul.lo.s64 	%rd411, %rd481, %rd26;
	sub.s64 	%rd482, %rd477, %rd411;
$L__BB538_13:
	mul.wide.u32 	%rd412, %r210, 8;
	add.s64 	%rd413, %rd1, %rd412;
	ld.global.u64 	%rd33, [%rd413];
	mad.lo.s64 	%rd34, %rd33, %rd482, %rd18;
	or.b64  	%rd414, %rd479, %rd26;
	and.b64  	%rd415, %rd414, -4294967296;
	setp.ne.s64 	%p32, %rd415, 0;
	@%p32 bra 	$L__BB538_15;
	cvt.u32.u64 	%r151, %rd26;
	cvt.u32.u64 	%r152, %rd479;
	div.u32 	%r153, %r152, %r151;
	mul.lo.s32 	%r154, %r153, %r151;
	sub.s32 	%r155, %r152, %r154;
	cvt.u64.u32 	%rd483, %r153;
	cvt.u64.u32 	%rd484, %r155;
	bra.uni 	$L__BB538_16;
$L__BB538_15:
	div.s64 	%rd483, %rd479, %rd26;
	mul.lo.s64 	%rd416, %rd483, %rd26;
	sub.s64 	%rd484, %rd479, %rd416;
$L__BB538_16:
	mad.lo.s64 	%rd41, %rd484, %rd33, %rd25;
	add.s32 	%r14, %r210, -1;
	mul.wide.u32 	%rd417, %r14, 8;
	add.s64 	%rd418, %rd2, %rd417;
	ld.global.u64 	%rd42, [%rd418];
	or.b64  	%rd419, %rd481, %rd42;
	and.b64  	%rd420, %rd419, -4294967296;
	setp.ne.s64 	%p33, %rd420, 0;
	@%p33 bra 	$L__BB538_18;
	cvt.u32.u64 	%r156, %rd42;
	cvt.u32.u64 	%r157, %rd481;
	div.u32 	%r158, %r157, %r156;
	mul.lo.s32 	%r159, %r158, %r156;
	sub.s32 	%r160, %r157, %r159;
	cvt.u64.u32 	%rd485, %r158;
	cvt.u64.u32 	%rd486, %r160;
	bra.uni 	$L__BB538_19;
$L__BB538_18:
	div.s64 	%rd485, %rd481, %rd42;
	mul.lo.s64 	%rd421, %rd485, %rd42;
	sub.s64 	%rd486, %rd481, %rd421;
$L__BB538_19:
	mul.wide.u32 	%rd422, %r14, 8;
	add.s64 	%rd423, %rd1, %rd422;
	ld.global.u64 	%rd49, [%rd423];
	mad.lo.s64 	%rd50, %rd49, %rd486, %rd34;
	or.b64  	%rd424, %rd483, %rd42;
	and.b64  	%rd425, %rd424, -4294967296;
	setp.ne.s64 	%p34, %rd425, 0;
	@%p34 bra 	$L__BB538_21;
	cvt.u32.u64 	%r161, %rd42;
	cvt.u32.u64 	%r162, %rd483;
	div.u32 	%r163, %r162, %r161;
	mul.lo.s32 	%r164, %r163, %r161;
	sub.s32 	%r165, %r162, %r164;
	cvt.u64.u32 	%rd487, %r163;
	cvt.u64.u32 	%rd488, %r165;
	bra.uni 	$L__BB538_22;
$L__BB538_21:
	div.s64 	%rd487, %rd483, %rd42;
	mul.lo.s64 	%rd426, %rd487, %rd42;
	sub.s64 	%rd488, %rd483, %rd426;
$L__BB538_22:
	mad.lo.s64 	%rd57, %rd488, %rd49, %rd41;
	mul.wide.u32 	%rd427, %r13, 8;
	add.s64 	%rd428, %rd2, %rd427;
	ld.global.u64 	%rd58, [%rd428];
	or.b64  	%rd429, %rd485, %rd58;
	and.b64  	%rd430, %rd429, -4294967296;
	setp.ne.s64 	%p35, %rd430, 0;
	@%p35 bra 	$L__BB538_24;
	cvt.u32.u64 	%r166, %rd58;
	cvt.u32.u64 	%r167, %rd485;
	div.u32 	%r168, %r167, %r166;
	mul.lo.s32 	%r169, %r168, %r166;
	sub.s32 	%r170, %r167, %r169;
	cvt.u64.u32 	%rd512, %r168;
	cvt.u64.u32 	%rd490, %r170;
	bra.uni 	$L__BB538_25;
$L__BB538_24:
	div.s64 	%rd512, %rd485, %rd58;
	mul.lo.s64 	%rd431, %rd512, %rd58;
	sub.s64 	%rd490, %rd485, %rd431;
$L__BB538_25:
	mul.wide.u32 	%rd432, %r13, 8;
	add.s64 	%rd433, %rd1, %rd432;
	ld.global.u64 	%rd65, [%rd433];
	mad.lo.s64 	%rd515, %rd65, %rd490, %rd50;
	or.b64  	%rd434, %rd487, %rd58;
	and.b64  	%rd435, %rd434, -4294967296;
	setp.ne.s64 	%p36, %rd435, 0;
	@%p36 bra 	$L__BB538_27;
	cvt.u32.u64 	%r171, %rd58;
	cvt.u32.u64 	%r172, %rd487;
	div.u32 	%r173, %r172, %r171;
	mul.lo.s32 	%r174, %r173, %r171;
	sub.s32 	%r175, %r172, %r174;
	cvt.u64.u32 	%rd511, %r173;
	cvt.u64.u32 	%rd492, %r175;
	bra.uni 	$L__BB538_28;
$L__BB538_27:
	div.s64 	%rd511, %rd487, %rd58;
	mul.lo.s64 	%rd436, %rd511, %rd58;
	sub.s64 	%rd492, %rd487, %rd436;
$L__BB538_28:
	mad.lo.s64 	%rd516, %rd492, %rd65, %rd57;
	add.s32 	%r210, %r210, -4;
	add.s32 	%r209, %r209, 4;
	setp.ne.s32 	%p37, %r209, 0;
	@%p37 bra 	$L__BB538_4;
	add.s32 	%r212, %r210, 1;
$L__BB538_30:
	and.b32  	%r19, %r6, 3;
	setp.eq.s32 	%p38, %r19, 0;
	@%p38 bra 	$L__BB538_53;
	setp.eq.s32 	%p39, %r19, 1;
	@%p39 bra 	$L__BB538_45;
	mul.wide.u32 	%rd438, %r212, 8;
	add.s64 	%rd439, %rd2, %rd438;
	ld.global.u64 	%rd80, [%rd439];
	or.b64  	%rd440, %rd512, %rd80;
	and.b64  	%rd441, %rd440, -4294967296;
	setp.ne.s64 	%p40, %rd441, 0;
	@%p40 bra 	$L__BB538_34;
	cvt.u32.u64 	%r176, %rd80;
	cvt.u32.u64 	%r177, %rd512;
	div.u32 	%r178, %r177, %r176;
	mul.lo.s32 	%r179, %r178, %r176;
	sub.s32 	%r180, %r177, %r179;
	cvt.u64.u32 	%rd499, %r178;
	cvt.u64.u32 	%rd500, %r180;
	bra.uni 	$L__BB538_35;
$L__BB538_34:
	div.s64 	%rd499, %rd512, %rd80;
	mul.lo.s64 	%rd442, %rd499, %rd80;
	sub.s64 	%rd500, %rd512, %rd442;
$L__BB538_35:
	add.s64 	%rd444, %rd1, %rd438;
	ld.global.u64 	%rd87, [%rd444];
	mad.lo.s64 	%rd88, %rd87, %rd500, %rd515;
	or.b64  	%rd445, %rd511, %rd80;
	and.b64  	%rd446, %rd445, -4294967296;
	setp.ne.s64 	%p41, %rd446, 0;
	@%p41 bra 	$L__BB538_37;
	cvt.u32.u64 	%r181, %rd80;
	cvt.u32.u64 	%r182, %rd511;
	div.u32 	%r183, %r182, %r181;
	mul.lo.s32 	%r184, %r183, %r181;
	sub.s32 	%r185, %r182, %r184;
	cvt.u64.u32 	%rd501, %r183;
	cvt.u64.u32 	%rd502, %r185;
	bra.uni 	$L__BB538_38;
$L__BB538_37:
	div.s64 	%rd501, %rd511, %rd80;
	mul.lo.s64 	%rd447, %rd501, %rd80;
	sub.s64 	%rd502, %rd511, %rd447;
$L__BB538_38:
	mad.lo.s64 	%rd95, %rd502, %rd87, %rd516;
	add.s32 	%r20, %r212, -1;
	mul.wide.u32 	%rd448, %r20, 8;
	add.s64 	%rd449, %rd2, %rd448;
	ld.global.u64 	%rd96, [%rd449];
	or.b64  	%rd450, %rd499, %rd96;
	and.b64  	%rd451, %rd450, -4294967296;
	setp.ne.s64 	%p42, %rd451, 0;
	@%p42 bra 	$L__BB538_40;
	cvt.u32.u64 	%r186, %rd96;
	cvt.u32.u64 	%r187, %rd499;
	div.u32 	%r188, %r187, %r186;
	mul.lo.s32 	%r189, %r188, %r186;
	sub.s32 	%r190, %r187, %r189;
	cvt.u64.u32 	%rd512, %r188;
	cvt.u64.u32 	%rd504, %r190;
	bra.uni 	$L__BB538_41;
$L__BB538_40:
	div.s64 	%rd512, %rd499, %rd96;
	mul.lo.s64 	%rd452, %rd512, %rd96;
	sub.s64 	%rd504, %rd499, %rd452;
$L__BB538_41:
	add.s64 	%rd454, %rd1, %rd448;
	ld.global.u64 	%rd103, [%rd454];
	mad.lo.s64 	%rd515, %rd103, %rd504, %rd88;
	or.b64  	%rd455, %rd501, %rd96;
	and.b64  	%rd456, %rd455, -4294967296;
	setp.ne.s64 	%p43, %rd456, 0;
	@%p43 bra 	$L__BB538_43;
	cvt.u32.u64 	%r191, %rd96;
	cvt.u32.u64 	%r192, %rd501;
	div.u32 	%r193, %r192, %r191;
	mul.lo.s32 	%r194, %r193, %r191;
	sub.s32 	%r195, %r192, %r194;
	cvt.u64.u32 	%rd511, %r193;
	cvt.u64.u32 	%rd506, %r195;
	bra.uni 	$L__BB538_44;
$L__BB538_43:
	div.s64 	%rd511, %rd501, %rd96;
	mul.lo.s64 	%rd457, %rd511, %rd96;
	sub.s64 	%rd506, %rd501, %rd457;
$L__BB538_44:
	mad.lo.s64 	%rd516, %rd506, %rd103, %rd95;
	add.s32 	%r212, %r212, -2;
$L__BB538_45:
	and.b32  	%r196, %r6, 1;
	setp.eq.b32 	%p44, %r196, 1;
	not.pred 	%p45, %p44;
	@%p45 bra 	$L__BB538_53;
	mul.wide.u32 	%rd458, %r212, 8;
	add.s64 	%rd459, %rd2, %rd458;
	ld.global.u64 	%rd118, [%rd459];
	or.b64  	%rd460, %rd512, %rd118;
	and.b64  	%rd461, %rd460, -4294967296;
	setp.ne.s64 	%p46, %rd461, 0;
	@%p46 bra 	$L__BB538_48;
	cvt.u32.u64 	%r197, %rd118;
	cvt.u32.u64 	%r198, %rd512;
	rem.u32 	%r199, %r198, %r197;
	cvt.u64.u32 	%rd513, %r199;
	bra.uni 	$L__BB538_49;
$L__BB538_48:
	rem.s64 	%rd513, %rd512, %rd118;
$L__BB538_49:
	add.s64 	%rd463, %rd1, %rd458;
	ld.global.u64 	%rd122, [%rd463];
	mad.lo.s64 	%rd515, %rd122, %rd513, %rd515;
	or.b64  	%rd464, %rd511, %rd118;
	and.b64  	%rd465, %rd464, -4294967296;
	setp.ne.s64 	%p47, %rd465, 0;
	@%p47 bra 	$L__BB538_51;
	cvt.u32.u64 	%r200, %rd118;
	cvt.u32.u64 	%r201, %rd511;
	rem.u32 	%r202, %r201, %r200;
	cvt.u64.u32 	%rd514, %r202;
	bra.uni 	$L__BB538_52;
$L__BB538_51:
	rem.s64 	%rd514, %rd511, %rd118;
$L__BB538_52:
	mad.lo.s64 	%rd516, %rd514, %rd122, %rd516;
$L__BB538_53:
	shl.b64 	%rd466, %rd515, 1;
	add.s64 	%rd467, %rd3, %rd466;
	ld.global.u16 	%rs5, [%rd467];
	cvt.rn.f32.s16 	%f15, %rs5;
	fma.rn.f32 	%f16, %f15, 0f3BBB989D, 0f3F000000;
	cvt.sat.f32.f32 	%f17, %f16;
	mov.f32 	%f18, 0f4B400001;
	mov.f32 	%f19, 0f437C0000;
	fma.rm.f32 	%f20, %f17, %f19, %f18;
	add.f32 	%f21, %f20, 0fCB40007F;
	neg.f32 	%f22, %f21;
	fma.rn.f32 	%f23, %f15, 0f3FB8AA3B, %f22;
	fma.rn.f32 	%f24, %f15, 0f32A57060, %f23;
	mov.b32 	%r203, %f20;
	shl.b32 	%r204, %r203, 23;
	mov.b32 	%f25, %r204;
	ex2.approx.ftz.f32 	%f26, %f24;
	shl.b64 	%rd468, %rd516, 1;
	add.s64 	%rd469, %rd3, %rd468;
	ld.global.u16 	%rs6, [%rd469];
	cvt.rn.f32.s16 	%f27, %rs6;
	fma.rn.f32 	%f28, %f27, 0f3BBB989D, 0f3F000000;
	cvt.sat.f32.f32 	%f29, %f28;
	fma.rm.f32 	%f30, %f29, %f19, %f18;
	add.f32 	%f31, %f30, 0fCB40007F;
	neg.f32 	%f32, %f31;
	fma.rn.f32 	%f33, %f27, 0f3FB8AA3B, %f32;
	fma.rn.f32 	%f34, %f27, 0f32A57060, %f33;
	mov.b32 	%r205, %f30;
	shl.b32 	%r206, %r205, 23;
	mov.b32 	%f35, %r206;
	ex2.approx.ftz.f32 	%f36, %f34;
	mul.f32 	%f37, %f36, %f35;
	fma.rn.f32 	%f14, %f26, %f25, %f37;
	// begin inline asm
	{  cvt.rn.f16.f32 %rs4, %f14;}

	// end inline asm
	st.shared.u16 	[%r5], %rs4;
	bra.uni 	$L__BB538_114;
$L__BB538_54:
	cvt.u64.u32 	%rd548, %r4;
	setp.le.u64 	%p2, %rd262, %rd548;
	@%p2 bra 	$L__BB538_114;
	cvt.u32.u64 	%r23, %rd261;
	add.s32 	%r216, %r23, -1;
	setp.lt.s32 	%p3, %r216, 0;
	mov.b64 	%rd557, 0;
	@%p3 bra 	$L__BB538_113;
	and.b32  	%r25, %r23, 7;
	setp.lt.u32 	%p4, %r216, 7;
	mov.b64 	%rd557, 0;
	@%p4 bra 	$L__BB538_84;
	add.s32 	%r214, %r23, -4;
	and.b32  	%r58, %r23, -8;
	neg.s32 	%r213, %r58;
	mov.b64 	%rd557, 0;
$L__BB538_58:
	.pragma "nounroll";
	add.s32 	%r30, %r214, 3;
	mul.wide.u32 	%rd270, %r30, 8;
	add.s64 	%rd271, %rd2, %rd270;
	ld.global.u64 	%rd133, [%rd271];
	or.b64  	%rd272, %rd548, %rd133;
	and.b64  	%rd273, %rd272, -4294967296;
	setp.ne.s64 	%p5, %rd273, 0;
	@%p5 bra 	$L__BB538_60;
	cvt.u32.u64 	%r59, %rd133;
	cvt.u32.u64 	%r60, %rd548;
	div.u32 	%r61, %r60, %r59;
	mul.lo.s32 	%r62, %r61, %r59;
	sub.s32 	%r63, %r60, %r62;
	cvt.u64.u32 	%rd519, %r61;
	cvt.u64.u32 	%rd520, %r63;
	bra.uni 	$L__BB538_61;
$L__BB538_60:
	div.s64 	%rd519, %rd548, %rd133;
	mul.lo.s64 	%rd274, %rd519, %rd133;
	sub.s64 	%rd520, %rd548, %rd274;
$L__BB538_61:
	add.s64 	%rd276, %rd1, %rd270;
	ld.global.u64 	%rd277, [%rd276];
	mad.lo.s64 	%rd140, %rd277, %rd520, %rd557;
	add.s32 	%r31, %r214, 2;
	mul.wide.u32 	%rd278, %r31, 8;
	add.s64 	%rd279, %rd2, %rd278;
	ld.global.u64 	%rd141, [%rd279];
	or.b64  	%rd280, %rd519, %rd141;
	and.b64  	%rd281, %rd280, -4294967296;
	setp.ne.s64 	%p6, %rd281, 0;
	@%p6 bra 	$L__BB538_63;
	cvt.u32.u64 	%r64, %rd141;
	cvt.u32.u64 	%r65, %rd519;
	div.u32 	%r66, %r65, %r64;
	mul.lo.s32 	%r67, %r66, %r64;
	sub.s32 	%r68, %r65, %r67;
	cvt.u64.u32 	%rd521, %r66;
	cvt.u64.u32 	%rd522, %r68;
	bra.uni 	$L__BB538_64;
$L__BB538_63:
	div.s64 	%rd521, %rd519, %rd141;
	mul.lo.s64 	%rd282, %rd521, %rd141;
	sub.s64 	%rd522, %rd519, %rd282;
$L__BB538_64:
	add.s64 	%rd284, %rd1, %rd278;
	ld.global.u64 	%rd285, [%rd284];
	mad.lo.s64 	%rd148, %rd285, %rd522, %rd140;
	add.s32 	%r32, %r214, 1;
	mul.wide.u32 	%rd286, %r32, 8;
	add.s64 	%rd287, %rd2, %rd286;
	ld.global.u64 	%rd149, [%rd287];
	or.b64  	%rd288, %rd521, %rd149;
	and.b64  	%rd289, %rd288, -4294967296;
	setp.ne.s64 	%p7, %rd289, 0;
	@%p7 bra 	$L__BB538_66;
	cvt.u32.u64 	%r69, %rd149;
	cvt.u32.u64 	%r70, %rd521;
	div.u32 	%r71, %r70, %r69;
	mul.lo.s32 	%r72, %r71, %r69;
	sub.s32 	%r73, %r70, %r72;
	cvt.u64.u32 	%rd523, %r71;
	cvt.u64.u32 	%rd524, %r73;
	bra.uni 	$L__BB538_67;
$L__BB538_66:
	div.s64 	%rd523, %rd521, %rd149;
	mul.lo.s64 	%rd290, %rd523, %rd149;
	sub.s64 	%rd524, %rd521, %rd290;
$L__BB538_67:
	add.s64 	%rd292, %rd1, %rd286;
	ld.global.u64 	%rd293, [%rd292];
	mad.lo.s64 	%rd156, %rd293, %rd524, %rd148;
	add.s32 	%r33, %r214, -4;
	mul.wide.u32 	%rd294, %r214, 8;
	add.s64 	%rd295, %rd2, %rd294;
	ld.global.u64 	%rd157, [%rd295];
	or.b64  	%rd296, %rd523, %rd157;
	and.b64  	%rd297, %rd296, -4294967296;
	setp.ne.s64 	%p8, %rd297, 0;
	@%p8 bra 	$L__BB538_69;
	cvt.u32.u64 	%r74, %rd157;
	cvt.u32.u64 	%r75, %rd523;
	div.u32 	%r76, %r75, %r74;
	mul.lo.s32 	%r77, %r76, %r74;
	sub.s32 	%r78, %r75, %r77;
	cvt.u64.u32 	%rd525, %r76;
	cvt.u64.u32 	%rd526, %r78;
	bra.uni 	$L__BB538_70;
$L__BB538_69:
	div.s64 	%rd525, %rd523, %rd157;
	mul.lo.s64 	%rd298, %rd525, %rd157;
	sub.s64 	%rd526, %rd523, %rd298;
$L__BB538_70:
	add.s64 	%rd300, %rd1, %rd294;
	ld.global.u64 	%rd301, [%rd300];
	mad.lo.s64 	%rd164, %rd301, %rd526, %rd156;
	add.s32 	%r34, %r214, -1;
	mul.wide.u32 	%rd302, %r34, 8;
	add.s64 	%rd303, %rd2, %rd302;
	ld.global.u64 	%rd165, [%rd303];
	or.b64  	%rd304, %rd525, %rd165;
	and.b64  	%rd305, %rd304, -4294967296;
	setp.ne.s64 	%p9, %rd305, 0;
	@%p9 bra 	$L__BB538_72;
	cvt.u32.u64 	%r79, %rd165;
	cvt.u32.u64 	%r80, %rd525;
	div.u32 	%r81, %r80, %r79;
	mul.lo.s32 	%r82, %r81, %r79;
	sub.s32 	%r83, %r80, %r82;
	cvt.u64.u32 	%rd527, %r81;
	cvt.u64.u32 	%rd528, %r83;
	bra.uni 	$L__BB538_73;
$L__BB538_72:
	div.s64 	%rd527, %rd525, %rd165;
	mul.lo.s64 	%rd306, %rd527, %rd165;
	sub.s64 	%rd528, %rd525, %rd306;
$L__BB538_73:
	add.s64 	%rd308, %rd1, %rd302;
	ld.global.u64 	%rd309, [%rd308];
	mad.lo.s64 	%rd172, %rd309, %rd528, %rd164;
	add.s32 	%r35, %r214, -2;
	mul.wide.u32 	%rd310, %r35, 8;
	add.s64 	%rd311, %rd2, %rd310;
	ld.global.u64 	%rd173, [%rd311];
	or.b64  	%rd312, %rd527, %rd173;
	and.b64  	%rd313, %rd312, -4294967296;
	setp.ne.s64 	%p10, %rd313, 0;
	@%p10 bra 	$L__BB538_75;
	cvt.u32.u64 	%r84, %rd173;
	cvt.u32.u64 	%r85, %rd527;
	div.u32 	%r86, %r85, %r84;
	mul.lo.s32 	%r87, %r86, %r84;
	sub.s32 	%r88, %r85, %r87;
	cvt.u64.u32 	%rd529, %r86;
	cvt.u64.u32 	%rd530, %r88;
	bra.uni 	$L__BB538_76;
$L__BB538_75:
	div.s64 	%rd529, %rd527, %rd173;
	mul.lo.s64 	%rd314, %rd529, %rd173;
	sub.s64 	%rd530, %rd527, %rd314;
$L__BB538_76:
	add.s64 	%rd316, %rd1, %rd310;
	ld.global.u64 	%rd317, [%rd316];
	mad.lo.s64 	%rd180, %rd317, %rd530, %rd172;
	add.s32 	%r36, %r214, -3;
	mul.wide.u32 	%rd318, %r36, 8;
	add.s64 	%rd319, %rd2, %rd318;
	ld.global.u64 	%rd181, [%rd319];
	or.b64  	%rd320, %rd529, %rd181;
	and.b64  	%rd321, %rd320, -4294967296;
	setp.ne.s64 	%p11, %rd321, 0;
	@%p11 bra 	$L__BB538_78;
	cvt.u32.u64 	%r89, %rd181;
	cvt.u32.u64 	%r90, %rd529;
	div.u32 	%r91, %r90, %r89;
	mul.lo.s32 	%r92, %r91, %r89;
	sub.s32 	%r93, %r90, %r92;
	cvt.u64.u32 	%rd531, %r91;
	cvt.u64.u32 	%rd532, %r93;
	bra.uni 	$L__BB538_79;
$L__BB538_78:
	div.s64 	%rd531, %rd529, %rd181;
	mul.lo.s64 	%rd322, %rd531, %rd181;
	sub.s64 	%rd532, %rd529, %rd322;
$L__BB538_79:
	add.s64 	%rd324, %rd1, %rd318;
	ld.global.u64 	%rd325, [%rd324];
	mad.lo.s64 	%rd188, %rd325, %rd532, %rd180;
	mul.wide.u32 	%rd326, %r33, 8;
	add.s64 	%rd327, %rd2, %rd326;
	ld.global.u64 	%rd189, [%rd327];
	or.b64  	%rd328, %rd531, %rd189;
	and.b64  	%rd329, %rd328, -4294967296;
	setp.ne.s64 	%p12, %rd329, 0;
	@%p12 bra 	$L__BB538_81;
	cvt.u32.u64 	%r94, %rd189;
	cvt.u32.u64 	%r95, %rd531;
	div.u32 	%r96, %r95, %r94;
	mul.lo.s32 	%r97, %r96, %r94;
	sub.s32 	%r98, %r95, %r97;
	cvt.u64.u32 	%rd548, %r96;
	cvt.u64.u32 	%rd534, %r98;
	bra.uni 	$L__BB538_82;
$L__BB538_81:
	div.s64 	%rd548, %rd531, %rd189;
	mul.lo.s64 	%rd330, %rd548, %rd189;
	sub.s64 	%rd534, %rd531, %rd330;
$L__BB538_82:
	add.s64 	%rd332, %rd1, %rd326;
	ld.global.u64 	%rd333, [%rd332];
	mad.lo.s64 	%rd557, %rd333, %rd534, %rd188;
	add.s32 	%r214, %r214, -8;
	add.s32 	%r213, %r213, 8;
	setp.ne.s32 	%p13, %r213, 0;
	@%p13 bra 	$L__BB538_58;
	add.s32 	%r216, %r214, 3;
$L__BB538_84:
	setp.eq.s32 	%p14, %r25, 0;
	@%p14 bra 	$L__BB538_113;
	and.b32  	%r41, %r23, 3;
	setp.lt.u32 	%p15, %r25, 4;
	@%p15 bra 	$L__BB538_99;
	mul.wide.u32 	%rd335, %r216, 8;
	add.s64 	%rd336, %rd2, %rd335;
	ld.global.u64 	%rd200, [%rd336];
	or.b64  	%rd337, %rd548, %rd200;
	and.b64  	%rd338, %rd337, -4294967296;
	setp.ne.s64 	%p16, %rd338, 0;
	@%p16 bra 	$L__BB538_88;
	cvt.u32.u64 	%r99, %rd200;
	cvt.u32.u64 	%r100, %rd548;
	div.u32 	%r101, %r100, %r99;
	mul.lo.s32 	%r102, %r101, %r99;
	sub.s32 	%r103, %r100, %r102;
	cvt.u64.u32 	%rd538, %r101;
	cvt.u64.u32 	%rd539, %r103;
	bra.uni 	$L__BB538_89;
$L__BB538_88:
	div.s64 	%rd538, %rd548, %rd200;
	mul.lo.s64 	%rd339, %rd538, %rd200;
	sub.s64 	%rd539, %rd548, %rd339;
$L__BB538_89:
	add.s64 	%rd341, %rd1, %rd335;
	ld.global.u64 	%rd342, [%rd341];
	mad.lo.s64 	%rd207, %rd342, %rd539, %rd557;
	add.s32 	%r42, %r216, -1;
	mul.wide.u32 	%rd343, %r42, 8;
	add.s64 	%rd344, %rd2, %rd343;
	ld.global.u64 	%rd208, [%rd344];
	or.b64  	%rd345, %rd538, %rd208;
	and.b64  	%rd346, %rd345, -4294967296;
	setp.ne.s64 	%p17, %rd346, 0;
	@%p17 bra 	$L__BB538_91;
	cvt.u32.u64 	%r104, %rd208;
	cvt.u32.u64 	%r105, %rd538;
	div.u32 	%r106, %r105, %r104;
	mul.lo.s32 	%r107, %r106, %r104;
	sub.s32 	%r108, %r105, %r107;
	cvt.u64.u32 	%rd540, %r106;
	cvt.u64.u32 	%rd541, %r108;
	bra.uni 	$L__BB538_92;
$L__BB538_91:
	div.s64 	%rd540, %rd538, %rd208;
	mul.lo.s64 	%rd347, %rd540, %rd208;
	sub.s64 	%rd541, %rd538, %rd347;
$L__BB538_92:
	add.s64 	%rd349, %rd1, %rd343;
	ld.global.u64 	%rd350, [%rd349];
	mad.lo.s64 	%rd215, %rd350, %rd541, %rd207;
	add.s32 	%r43, %r216, -2;
	mul.wide.u32 	%rd351, %r43, 8;
	add.s64 	%rd352, %rd2, %rd351;
	ld.global.u64 	%rd216, [%rd352];
	or.b64  	%rd353, %rd540, %rd216;
	and.b64  	%rd354, %rd353, -4294967296;
	setp.ne.s64 	%p18, %rd354, 0;
	@%p18 bra 	$L__BB538_94;
	cvt.u32.u64 	%r109, %rd216;
	cvt.u32.u64 	%r110, %rd540;
	div.u32 	%r111, %r110, %r109;
	mul.lo.s32 	%r112, %r111, %r109;
	sub.s32 	%r113, %r110, %r112;
	cvt.u64.u32 	%rd542, %r111;
	cvt.u64.u32 	%rd543, %r113;
	bra.uni 	$L__BB538_95;
$L__BB538_94:
	div.s64 	%rd542, %rd540, %rd216;
	mul.lo.s64 	%rd355, %rd542, %rd216;
	sub.s64 	%rd543, %rd540, %rd355;
$L__BB538_95:
	add.s64 	%rd357, %rd1, %rd351;
	ld.global.u64 	%rd358, [%rd357];
	mad.lo.s64 	%rd223, %rd358, %rd543, %rd215;
	add.s32 	%r44, %r216, -3;
	mul.wide.u32 	%rd359, %r44, 8;
	add.s64 	%rd360, %rd2, %rd359;
	ld.global.u64 	%rd224, [%rd360];
	or.b64  	%rd361, %rd542, %rd224;
	and.b64  	%rd362, %rd361, -4294967296;
	setp.ne.s64 	%p19, %rd362, 0;
	@%p19 bra 	$L__BB538_97;
	cvt.u32.u64 	%r114, %rd224;
	cvt.u32.u64 	%r115, %rd542;
	div.u32 	%r116, %r115, %r114;
	mul.lo.s32 	%r117, %r116, %r114;
	sub.s32 	%r118, %r115, %r117;
	cvt.u64.u32 	%rd548, %r116;
	cvt.u64.u32 	%rd545, %r118;
	bra.uni 	$L__BB538_98;
$L__BB538_97:
	div.s64 	%rd548, %rd542, %rd224;
	mul.lo.s64 	%rd363, %rd548, %rd224;
	sub.s64 	%rd545, %rd542, %rd363;
$L__BB538_98:
	add.s64 	%rd365, %rd1, %rd359;
	ld.global.u64 	%rd366, [%rd365];
	mad.lo.s64 	%rd557, %rd366, %rd545, %rd223;
	add.s32 	%r216, %r216, -4;
$L__BB538_99:
	setp.eq.s32 	%p20, %r41, 0;
	@%p20 bra 	$L__BB538_113;
	setp.eq.s32 	%p21, %r41, 1;
	@%p21 bra 	$L__BB538_108;
	mul.wide.u32 	%rd368, %r216, 8;
	add.s64 	%rd369, %rd2, %rd368;
	ld.global.u64 	%rd235, [%rd369];
	or.b64  	%rd370, %rd548, %rd235;
	and.b64  	%rd371, %rd370, -4294967296;
	setp.ne.s64 	%p22, %rd371, 0;
	@%p22 bra 	$L__BB538_103;
	cvt.u32.u64 	%r119, %rd235;
	cvt.u32.u64 	%r120, %rd548;
	div.u32 	%r121, %r120, %r119;
	mul.lo.s32 	%r122, %r121, %r119;
	sub.s32 	%r123, %r120, %r122;
	cvt.u64.u32 	%rd549, %r121;
	cvt.u64.u32 	%rd550, %r123;
	bra.uni 	$L__BB538_104;
$L__BB538_103:
	div.s64 	%rd549, %rd548, %rd235;
	mul.lo.s64 	%rd372, %rd549, %rd235;
	sub.s64 	%rd550, %rd548, %rd372;
$L__BB538_104:
	add.s64 	%rd374, %rd1, %rd368;
	ld.global.u64 	%rd375, [%rd374];
	mad.lo.s64 	%rd242, %rd375, %rd550, %rd557;
	add.s32 	%r47, %r216, -1;
	mul.wide.u32 	%rd376, %r47, 8;
	add.s64 	%rd377, %rd2, %rd376;
	ld.global.u64 	%rd243, [%rd377];
	or.b64  	%rd378, %rd549, %rd243;
	and.b64  	%rd379, %rd378, -4294967296;
	setp.ne.s64 	%p23, %rd379, 0;
	@%p23 bra 	$L__BB538_106;
	cvt.u32.u64 	%r124, %rd243;
	cvt.u32.u64 	%r125, %rd549;
	div.u32 	%r126, %r125, %r124;
	mul.lo.s32 	%r127, %r126, %r124;
	sub.s32 	%r128, %r125, %r127;
	cvt.u64.u32 	%rd548, %r126;
	cvt.u64.u32 	%rd552, %r128;
	bra.uni 	$L__BB538_107;
$L__BB538_106:
	div.s64 	%rd548, %rd549, %rd243;
	mul.lo.s64 	%rd380, %rd548, %rd243;
	sub.s64 	%rd552, %rd549, %rd380;
$L__BB538_107:
	add.s64 	%rd382, %rd1, %rd376;
	ld.global.u64 	%rd383, [%rd382];
	mad.lo.s64 	%rd557, %rd383, %rd552, %rd242;
	add.s32 	%r216, %r216, -2;
$L__BB538_108:
	and.b32  	%r129, %r23, 1;
	setp.eq.b32 	%p24, %r129, 1;
	not.pred 	%p25, %p24;
	@%p25 bra 	$L__BB538_113;
	mul.wide.u32 	%rd384, %r216, 8;
	add.s64 	%rd385, %rd2, %rd384;
	ld.global.u64 	%rd254, [%rd385];
	or.b64  	%rd386, %rd548, %rd254;
	and.b64  	%rd387, %rd386, -4294967296;
	setp.ne.s64 	%p26, %rd387, 0;
	@%p26 bra 	$L__BB538_111;
	cvt.u32.u64 	%r130, %rd254;
	cvt.u32.u64 	%r131, %rd548;
	rem.u32 	%r132, %r131, %r130;
	cvt.u64.u32 	%rd556, %r132;
	bra.uni 	$L__BB538_112;
$L__BB538_111:
	rem.s64 	%rd556, %rd548, %rd254;
$L__BB538_112:
	add.s64 	%rd389, %rd1, %rd384;
	ld.global.u64 	%rd390, [%rd389];
	mad.lo.s64 	%rd557, %rd390, %rd556, %rd557;
$L__BB538_113:
	shl.b64 	%rd391, %rd557, 1;
	add.s64 	%rd392, %rd3, %rd391;
	ld.global.u16 	%rs3, [%rd392];
	cvt.rn.f32.s16 	%f2, %rs3;
	fma.rn.f32 	%f3, %f2, 0f3BBB989D, 0f3F000000;
	cvt.sat.f32.f32 	%f4, %f3;
	mov.f32 	%f5, 0f4B400001;
	mov.f32 	%f6, 0f437C0000;
	fma.rm.f32 	%f7, %f4, %f6, %f5;
	add.f32 	%f8, %f7, 0fCB40007F;
	neg.f32 	%f9, %f8;
	fma.rn.f32 	%f10, %f2, 0f3FB8AA3B, %f9;
	fma.rn.f32 	%f11, %f2, 0f32A57060, %f10;
	mov.b32 	%r133, %f7;
	shl.b32 	%r134, %r133, 23;
	mov.b32 	%f12, %r134;
	ex2.approx.ftz.f32 	%f13, %f11;
	mul.f32 	%f1, %f13, %f12;
	// begin inline asm
	{  cvt.rn.f16.f32 %rs2, %f1;}

	// end inline asm
	st.shared.u16 	[%r5], %rs2;
$L__BB538_114:
	bar.sync 	0;
	setp.lt.u32 	%p48, %r218, 66;
	@%p48 bra 	$L__BB538_118;
$L__BB538_115:
	shr.u32 	%r51, %r218, 1;
	setp.ge.u32 	%p49, %r1, %r51;
	@%p49 bra 	$L__BB538_117;
	ld.shared.u16 	%rs8, [%r5];
	and.b32  	%r207, %r218, 2046;
	add.s32 	%r208, %r5, %r207;
	ld.shared.u16 	%rs9, [%r208];
	// begin inline asm
	{add.f16 %rs7,%rs8,%rs9;
}
	// end inline asm
	st.shared.u16 	[%r5], %rs7;
$L__BB538_117:
	bar.sync 	0;
	setp.gt.u32 	%p50, %r218, 131;
	mov.u32 	%r218, %r51;
	@%p50 bra 	$L__BB538_115;
$L__BB538_118:
	setp.gt.u32 	%p51, %r1, 31;
	@%p51 bra 	$L__BB538_121;
	ld.shared.u16 	%rs11, [%r5];
	ld.shared.u16 	%rs12, [%r5+64];
	// begin inline asm
	{add.f16 %rs10,%rs11,%rs12;
}
	// end inline asm
	st.volatile.shared.u16 	[%r5], %rs10;
	ld.shared.u16 	%rs15, [%r5+32];
	// begin inline asm
	{add.f16 %rs13,%rs10,%rs15;
}
	// end inline asm
	st.volatile.shared.u16 	[%r5], %rs13;
	ld.shared.u16 	%rs18, [%r5+16];
	// begin inline asm
	{add.f16 %rs16,%rs13,%rs18;
}
	// end inline asm
	st.volatile.shared.u16 	[%r5], %rs16;
	ld.shared.u16 	%rs21, [%r5+8];
	// begin inline asm
	{add.f16 %rs19,%rs16,%rs21;
}
	// end inline asm
	st.volatile.shared.u16 	[%r5], %rs19;
	ld.shared.u16 	%rs24, [%r5+4];
	// begin inline asm
	{add.f16 %rs22,%rs19,%rs24;
}
	// end inline asm
	st.volatile.shared.u16 	[%r5], %rs22;
	ld.shared.u16 	%rs27, [%r5+2];
	// begin inline asm
	{add.f16 %rs25,%rs22,%rs27;
}
	// end inline asm
	st.volatile.shared.u16 	[%r5], %rs25;
	setp.ne.s32 	%p52, %r1, 0;
	@%p52 bra 	$L__BB538_121;
	cvta.to.global.u64 	%rd470, %rd260;
	mul.wide.u32 	%rd471, %r2, 2;
	add.s64 	%rd472, %rd470, %rd471;
	ld.shared.u16 	%rs28, [logsumexpsdata_i16];
	st.global.u16 	[%rd472], %rs28;
$L__BB538_121:
	ret;

}
	// .globl	uncontiguous_cumulate_logsumexp_i16
.visible .entry uncontiguous_cumulate_logsumexp_i16(
	.param .u64 .ptr .align 1 uncontiguous_cumulate_logsumexp_i16_param_0,
	.param .u64 .ptr .align 1 uncontiguous_cumulate_logsumexp_i16_param_1,
	.param .u64 .ptr .align 1 uncontiguous_cumulate_logsumexp_i16_param_2,
	.param .u64 .ptr .align 1 uncontiguous_cumulate_logsumexp_i16_param_3,
	.param .u64 uncontiguous_cumulate_logsumexp_i16_param_4,
	.param .u64 uncontiguous_cumulate_logsumexp_i16_param_5
)
{
	.reg .pred 	%p<53>;
	.reg .b16 	%rs<28>;
	.reg .b32 	%r<213>;
	.reg .b64 	%rd<558>;

	ld.param.u64 	%rd260, [uncontiguous_cumulate_logsumexp_i16_param_0];
	ld.param.u64 	%rd263, [uncontiguous_cumulate_logsumexp_i16_param_1];
	ld.param.u64 	%rd264, [uncontiguous_cumulate_logsumexp_i16_param_2];
	ld.param.u64 	%rd265, [uncontiguous_cumulate_logsumexp_i16_param_3];
	ld.param.u64 	%rd261, [uncontiguous_cumulate_logsumexp_i16_param_4];
	ld.param.u64 	%rd262, [uncontiguous_cumulate_logsumexp_i16_param_5];
	cvta.to.global.u64 	%rd1, %rd265;
	cvta.to.global.u64 	%rd2, %rd264;
	cvta.to.global.u64 	%rd3, %rd263;
	mov.u32 	%r1, %tid.x;
	mov.u32 	%r2, %ctaid.x;
	mov.u32 	%r212, %ntid.x;
	mul.lo.s32 	%r53, %r2, %r212;
	shl.b32 	%r54, %r53, 1;
	add.s32 	%r4, %r54, %r1;
	shl.b32 	%r55, %r1, 1;
	mov.u32 	%r56, logsumexpsdata_i16;
	add.s32 	%r5, %r56, %r55;
	mov.b32 	%r52, 0;
	// begin inline asm
	cvt.rn.f16.s32 %rs1, %r52;
	// end inline asm
	st.shared.u16 	[%r5], %rs1;
	add.s32 	%r57, %r4, %r212;
	cvt.u64.u32 	%rd511, %r57;
	setp.le.u64 	%p1, %rd262, %rd511;
	@%p1 bra 	$L__BB539_54;
	cvt.u32.u64 	%r6, %rd261;
	add.s32 	%r206, %r6, -1;
	setp.lt.s32 	%p27, %r206, 0;
	mov.b64 	%rd515, 0;
	mov.u64 	%rd516, %rd515;
	@%p27 bra 	$L__BB539_53;
	cvt.u64.u32 	%rd512, %r4;
	setp.lt.u32 	%p28, %r206, 3;
	mov.b64 	%rd516, 0;
	mov.u64 	%rd515, %rd516;
	@%p28 bra 	$L__BB539_30;
	add.s32 	%r204, %r6, -2;
	and.b32  	%r133, %r6, -4;
	neg.s32 	%r203, %r133;
	mov.b64 	%rd516, 0;
$L__BB539_4:
	.pragma "nounroll";
	add.s32 	%r12, %r204, 1;
	mul.wide.u32 	%rd397, %r12, 8;
	add.s64 	%rd398, %rd2, %rd397;
	ld.global.u64 	%rd10, [%rd398];
	or.b64  	%rd399, %rd512, %rd10;
	and.b64  	%rd400, %rd399, -4294967296;
	setp.ne.s64 	%p29, %rd400, 0;
	@%p29 bra 	$L__BB539_6;
	cvt.u32.u64 	%r134, %rd10;
	cvt.u32.u64 	%r135, %rd512;
	div.u32 	%r136, %r135, %r134;
	mul.lo.s32 	%r137, %r136, %r134;
	sub.s32 	%r138, %r135, %r137;
	cvt.u64.u32 	%rd477, %r136;
	cvt.u64.u32 	%rd478, %r138;
	bra.uni 	$L__BB539_7;
$L__BB539_6:
	div.s64 	%rd477, %rd512, %rd10;
	mul.lo.s64 	%rd401, %rd477, %rd10;
	sub.s64 	%rd478, %rd512, %rd401;
$L__BB539_7:
	mul.wide.u32 	%rd402, %r12, 8;
	add.s64 	%rd403, %rd1, %rd402;
	ld.global.u64 	%rd17, [%rd403];
	mad.lo.s64 	%rd18, %rd17, %rd478, %rd515;
	or.b64  	%rd404, %rd511, %rd10;
	and.b64  	%rd405, %rd404, -4294967296;
	setp.ne.s64 	%p30, %rd405, 0;
	@%p30 bra 	$L__BB539_9;
	cvt.u32.u64 	%r139, %rd10;
	cvt.u32.u64 	%r140, %rd511;
	div.u32 	%r141, %r140, %r139;
	mul.lo.s32 	%r142, %r141, %r139;
	sub.s32 	%r143, %r140, %r142;
	cvt.u64.u32 	%rd479, %r141;
	cvt.u64.u32 	%rd480, %r143;
	bra.uni 	$L__BB539_10;
$L__BB539_9:
	div.s64 	%rd479, %rd511, %rd10;
	mul.lo.s64 	%rd406, %rd479, %rd10;
	sub.s64 	%rd480, %rd511, %rd406;
$L__BB539_10:
	mad.lo.s64 	%rd25, %rd480, %rd17, %rd516;
	add.s32 	%r13, %r204, -2;
	mul.wide.u32 	%rd407, %r204, 8;
	add.s64 	%rd408, %rd2, %rd407;
	ld.global.u64 	%rd26, [%rd408];
	or.b64  	%rd409, %rd477, %rd26;
	and.b64  	%rd410, %rd409, -4294967296;
	setp.ne.s64 	%p31, %rd410, 0;
	@%p31 bra 	$L__BB539_12;
	cvt.u32.u64 	%r144, %rd26;
	cvt.u32.u64 	%r145, %rd477;
	div.u32 	%r146, %r145, %r144;
	mul.lo.s32 	%r147, %r146, %r144;
	sub.s32 	%r148, %r145, %r147;
	cvt.u64.u32 	%rd481, %r146;
	cvt.u64.u32 	%rd482, %r148;
	bra.uni 	$L__BB539_13;
$L__BB539_12:
	div.s64 	%rd481, %rd477, %rd26;
	mul.lo.s64 	%rd411, %rd481, %rd26;
	sub.s64 	%rd482, %rd477, %rd411;
$L__BB539_13:
	mul.wide.u32 	%rd412, %r204, 8;
	add.s64 	%rd413, %rd1, %rd412;
	ld.global.u64 	%rd33, [%rd413];
	mad.lo.s64 	%rd34, %rd33, %rd482, %rd18;
	or.b64  	%rd414, %rd479, %rd26;
	and.b64  	%rd415, %rd414, -4294967296;
	setp.ne.s64 	%p32, %rd415, 0;
	@%p32 bra 	$L__BB539_15;
	cvt.u32.u64 	%r149, %rd26;
	cvt.u32.u64 	%r150, %rd479;
	div.u32 	%r151, %r150, %r149;
	mul.lo.s32 	%r152, %r151, %r149;
	sub.s32 	%r153, %r150, %r152;
	cvt.u64.u32 	%rd483, %r151;
	cvt.u64.u32 	%rd484, %r153;
	bra.uni 	$L__BB539_16;
$L__BB539_15:
	div.s64 	%rd483, %rd479, %rd26;
	mul.lo.s64 	%rd416, %rd483, %rd26;
	sub.s64 	%rd484, %rd479, %rd416;
$L__BB539_16:
	mad.lo.s64 	%rd41, %rd484, %rd33, %rd25;
	add.s32 	%r14, %r204, -1;
	mul.wide.u32 	%rd417, %r14, 8;
	add.s64 	%rd418, %rd2, %rd417;
	ld.global.u64 	%rd42, [%rd418];
	or.b64  	%rd419, %rd481, %rd42;
	and.b64  	%rd420, %rd419, -4294967296;
	setp.ne.s64 	%p33, %rd420, 0;
	@%p33 bra 	$L__BB539_18;
	cvt.u32.u64 	%r154, %rd42;
	cvt.u32.u64 	%r155, %rd481;
	div.u32 	%r156, %r155, %r154;
	mul.lo.s32 	%r157, %r156, %r154;
	sub.s32 	%r158, %r155, %r157;
	cvt.u64.u32 	%rd485, %r156;
	cvt.u64.u32 	%rd486, %r158;
	bra.uni 	$L__BB539_19;
$L__BB539_18:
	div.s64 	%rd485, %rd481, %rd42;
	mul.lo.s64 	%rd421, %rd485, %rd42;
	sub.s64 	%rd486, %rd481, %rd421;
$L__BB539_19:
	mul.wide.u32 	%rd422, %r14, 8;
	add.s64 	%rd423, %rd1, %rd422;
	ld.global.u64 	%rd49, [%rd423];
	mad.lo.s64 	%rd50, %rd49, %rd486, %rd34;
	or.b64  	%rd424, %rd483, %rd42;
	and.b64  	%rd425, %rd424, -4294967296;
	setp.ne.s64 	%p34, %rd425, 0;
	@%p34 bra 	$L__BB539_21;
	cvt.u32.u64 	%r159, %rd42;
	cvt.u32.u64 	%r160, %rd483;
	div.u32 	%r161, %r160, %r159;
	mul.lo.s32 	%r162, %r161, %r159;
	sub.s32 	%r163, %r160, %r162;
	cvt.u64.u32 	%rd487, %r161;
	cvt.u64.u32 	%rd488, %r163;
	bra.uni 	$L__BB539_22;
$L__BB539_21:
	div.s64 	%rd487, %rd483, %rd42;
	mul.lo.s64 	%rd426, %rd487, %rd42;
	sub.s64 	%rd488, %rd483, %rd426;
$L__BB539_22:
	mad.lo.s64 	%rd57, %rd488, %rd49, %rd41;
	mul.wide.u32 	%rd427, %r13, 8;
	add.s64 	%rd428, %rd2, %rd427;
	ld.global.u64 	%rd58, [%rd428];
	or.b64  	%rd429, %rd485, %rd58;
	and.b64  	%rd430, %rd429, -4294967296;
	setp.ne.s64 	%p35, %rd430, 0;
	@%p35 bra 	$L__BB539_24;
	cvt.u32.u64 	%r164, %rd58;
	cvt.u32.u64 	%r165, %rd485;
	div.u32 	%r166, %r165, %r164;
	mul.lo.s32 	%r167, %r166, %r164;
	sub.s32 	%r168, %r165, %r167;
	cvt.u64.u32 	%rd512, %r166;
	cvt.u64.u32 	%rd490, %r168;
	bra.uni 	$L__BB539_25;
$L__BB539_24:
	div.s64 	%rd512, %rd485, %rd58;
	mul.lo.s64 	%rd431, %rd512, %rd58;
	sub.s64 	%rd490, %rd485, %rd431;
$L__BB539_25:
	mul.wide.u32 	%rd432, %r13, 8;
	add.s64 	%rd433, %rd1, %rd432;
	ld.global.u64 	%rd65, [%rd433];
	mad.lo.s64 	%rd515, %rd65, %rd490, %rd50;
	or.b64  	%rd434, %rd487, %rd58;
	and.b64  	%rd435, %rd434, -4294967296;
	setp.ne.s64 	%p36, %rd435, 0;
	@%p36 bra 	$L__BB539_27;
	cvt.u32.u64 	%r169, %rd58;
	cvt.u32.u64 	%r170, %rd487;
	div.u32 	%r171, %r170, %r169;
	mul.lo.s32 	%r172, %r171, %r169;
	sub.s32 	%r173, %r170, %r172;
	cvt.u64.u32 	%rd511, %r171;
	cvt.u64.u32 	%rd492, %r173;
	bra.uni 	$L__BB539_28;
$L__BB539_27:
	div.s64 	%rd511, %rd487, %rd58;
	mul.lo.s64 	%rd436, %rd511, %rd58;
	sub.s64 	%rd492, %rd487, %rd436;
$L__BB539_28:
	mad.lo.s64 	%rd516, %rd492, %rd65, %rd57;
	add.s32 	%r204, %r204, -4;
	add.s32 	%r203, %r203, 4;
	setp.ne.s32 	%p37, %r203, 0;
	@%p37 bra 	$L__BB539_4;
	add.s32 	%r206, %r204, 1;
$L__BB539_30:
	and.b32  	%r19, %r6, 3;
	setp.eq.s32 	%p38, %r19, 0;
	@%p38 bra 	$L__BB539_53;
	setp.eq.s32 	%p39, %r19, 1;
	@%p39 bra 	$L__BB539_45;
	mul.wide.u32 	%rd438, %r206, 8;
	add.s64 	%rd439, %rd2, %rd438;
	ld.global.u64 	%rd80, [%rd439];
	or.b64  	%rd440, %rd512, %rd80;
	and.b64  	%rd441, %rd440, -4294967296;
	setp.ne.s64 	%p40, %rd441, 0;
	@%p40 bra 	$L__BB539_34;
	cvt.u32.u64 	%r174, %rd80;
	cvt.u32.u64 	%r175, %rd512;
	div.u32 	%r176, %r175, %r174;
	mul.lo.s32 	%r177, %r176, %r174;
	sub.s32 	%r178, %r175, %r177;
	cvt.u64.u32 	%rd499, %r176;
	cvt.u64.u32 	%rd500, %r178;
	bra.uni 	$L__BB539_35;
$L__BB539_34:
	div.s64 	%rd499, %rd512, %rd80;
	mul.lo.s64 	%rd442, %rd499, %rd80;
	sub.s64 	%rd500, %rd512, %rd442;
$L__BB539_35:
	add.s64 	%rd444, %rd1, %rd438;
	ld.global.u64 	%rd87, [%rd444];
	mad.lo.s64 	%rd88, %rd87, %rd500, %rd515;
	or.b64  	%rd445, %rd511, %rd80;
	and.b64  	%rd446, %rd445, -4294967296;
	setp.ne.s64 	%p41, %rd446, 0;
	@%p41 bra 	$L__BB539_37;
	cvt.u32.u64 	%r179, %rd80;
	cvt.u32.u64 	%r180, %rd511;
	div.u32 	%r181, %r180, %r179;
	mul.lo.s32 	%r182, %r181, %r179;
	sub.s32 	%r183, %r180, %r182;
	cvt.u64.u32 	%rd501, %r181;
	cvt.u64.u32 	%rd502, %r183;
	bra.uni 	$L__BB539_38;
$L__BB539_37:
	div.s64 	%rd501, %rd511, %rd80;
	mul.lo.s64 	%rd447, %rd501, %rd80;
	sub.s64 	%rd502, %rd511, %rd447;
$L__BB539_38:
	mad.lo.s64 	%rd95, %rd502, %rd87, %rd516;
	add.s32 	%r20, %r206, -1;
	mul.wide.u32 	%rd448, %r20, 8;
	add.s64 	%rd449, %rd2, %rd448;
	ld.global.u64 	%rd96, [%rd449];
	or.b64  	%rd450, %rd499, %rd96;
	and.b64  	%rd451, %rd450, -4294967296;
	setp.ne.s64 	%p42, %rd451, 0;
	@%p42 bra 	$L__BB539_40;
	cvt.u32.u64 	%r184, %rd96;
	cvt.u32.u64 	%r185, %rd499;
	div.u32 	%r186, %r185, %r184;
	mul.lo.s32 	%r187, %r186, %r184;
	sub.s32 	%r188, %r185, %r187;
	cvt.u64.u32 	%rd512, %r186;
	cvt.u64.u32 	%rd504, %r188;
	bra.uni 	$L__BB539_41;
$L__BB539_40:
	div.s64 	%rd512, %rd499, %rd96;
	mul.lo.s64 	%rd452, %rd512, %rd96;
	sub.s64 	%rd504, %rd499, %rd452;
$L__BB539_41:
	add.s64 	%rd454, %rd1, %rd448;
	ld.global.u64 	%rd103, [%rd454];
	mad.lo.s64 	%rd515, %rd103, %rd504, %rd88;
	or.b64  	%rd455, %rd501, %rd96;
	and.b64  	%rd456, %rd455, -4294967296;
	setp.ne.s64 	%p43, %rd456, 0;
	@%p43 bra 	$L__BB539_43;
	cvt.u32.u64 	%r189, %rd96;
	cvt.u32.u64 	%r190, %rd501;
	div.u32 	%r191, %r190, %r189;
	mul.lo.s32 	%r192, %r191, %r189;
	sub.s32 	%r193, %r190, %r192;
	cvt.u64.u32 	%rd511, %r191;
	cvt.u64.u32 	%rd506, %r193;
	bra.uni 	$L__BB539_44;
$L__BB539_43:
	div.s64 	%rd511, %rd501, %rd96;
	mul.lo.s64 	%rd457, %rd511, %rd96;
	sub.s64 	%rd506, %rd501, %rd457;
$L__BB539_44:
	mad.lo.s64 	%rd516, %rd506, %rd103, %rd95;
	add.s32 	%r206, %r206, -2;
$L__BB539_45:
	and.b32  	%r194, %r6, 1;
	setp.eq.b32 	%p44, %r194, 1;
	not.pred 	%p45, %p44;
	@%p45 bra 	$L__BB539_53;
	mul.wide.u32 	%rd458, %r206, 8;
	add.s64 	%rd459, %rd2, %rd458;
	ld.global.u64 	%rd118, [%rd459];
	or.b64  	%rd460, %rd512, %rd118;
	and.b64  	%rd461, %rd460, -4294967296;
	setp.ne.s64 	%p46, %rd461, 0;
	@%p46 bra 	$L__BB539_48;
	cvt.u32.u64 	%r195, %rd118;
	cvt.u32.u64 	%r196, %rd512;
	rem.u32 	%r197, %r196, %r195;
	cvt.u64.u32 	%rd513, %r197;
	bra.uni 	$L__BB539_49;
$L__BB539_48:
	rem.s64 	%rd513, %rd512, %rd118;
$L__BB539_49:
	add.s64 	%rd463, %rd1, %rd458;
	ld.global.u64 	%rd122, [%rd463];
	mad.lo.s64 	%rd515, %rd122, %rd513, %rd515;
	or.b64  	%rd464, %rd511, %rd118;
	and.b64  	%rd465, %rd464, -4294967296;
	setp.ne.s64 	%p47, %rd465, 0;
	@%p47 bra 	$L__BB539_51;
	cvt.u32.u64 	%r198, %rd118;
	cvt.u32.u64 	%r199, %rd511;
	rem.u32 	%r200, %r199, %r198;
	cvt.u64.u32 	%rd514, %r200;
	bra.uni 	$L__BB539_52;
$L__BB539_51:
	rem.s64 	%rd514, %rd511, %rd118;
$L__BB539_52:
	mad.lo.s64 	%rd516, %rd514, %rd122, %rd516;
$L__BB539_53:
	shl.b64 	%rd466, %rd515, 1;
	add.s64 	%rd467, %rd3, %rd466;
	ld.global.u16 	%rs4, [%rd467];
	shl.b64 	%rd468, %rd516, 1;
	add.s64 	%rd469, %rd3, %rd468;
	ld.global.u16 	%rs5, [%rd469];
	// begin inline asm
	{add.f16 %rs3,%rs4,%rs5;
}
	// end inline asm
	st.shared.u16 	[%r5], %rs3;
	bra.uni 	$L__BB539_114;
$L__BB539_54:
	cvt.u64.u32 	%rd548, %r4;
	setp.le.u64 	%p2, %rd262, %rd548;
	@%p2 bra 	$L__BB539_114;
	cvt.u32.u64 	%r23, %rd261;
	add.s32 	%r210, %r23, -1;
	setp.lt.s32 	%p3, %r210, 0;
	mov.b64 	%rd557, 0;
	@%p3 bra 	$L__BB539_113;
	and.b32  	%r25, %r23, 7;
	setp.lt.u32 	%p4, %r210, 7;
	mov.b64 	%rd557, 0;
	@%p4 bra 	$L__BB539_84;
	add.s32 	%r208, %r23, -4;
	and.b32  	%r58, %r23, -8;
	neg.s32 	%r207, %r58;
	mov.b64 	%rd557, 0;
$L__BB539_58:
	.pragma "nounroll";
	add.s32 	%r30, %r208, 3;
	mul.wide.u32 	%rd270, %r30, 8;
	add.s64 	%rd271, %rd2, %rd270;
	ld.global.u64 	%rd133, [%rd271];
	or.b64  	%rd272, %rd548, %rd133;
	and.b64  	%rd273, %rd272, -4294967296;
	setp.ne.s64 	%p5, %rd273, 0;
	@%p5 bra 	$L__BB539_60;
	cvt.u32.u64 	%r59, %rd133;
	cvt.u32.u64 	%r60, %rd548;
	div.u32 	%r61, %r60, %r59;
	mul.lo.s32 	%r62, %r61, %r59;
	sub.s32 	%r63, %r60, %r62;
	cvt.u64.u32 	%rd519, %r61;
	cvt.u64.u32 	%rd520, %r63;
	bra.uni 	$L__BB539_61;
$L__BB539_60:
	div.s64 	%rd519, %rd548, %rd133;
	mul.lo.s64 	%rd274, %rd519, %rd133;
	sub.s64 	%rd520, %rd548, %rd274;
$L__BB539_61:
	add.s64 	%rd276, %rd1, %rd270;
	ld.global.u64 	%rd277, [%rd276];
	mad.lo.s64 	%rd140, %rd277, %rd520, %rd557;
	add.s32 	%r31, %r208, 2;
	mul.wide.u32 	%rd278, %r31, 8;
	add.s64 	%rd279, %rd2, %rd278;
	ld.global.u64 	%rd141, [%rd279];
	or.b64  	%rd280, %rd519, %rd141;
	and.b64  	%rd281, %rd280, -4294967296;
	setp.ne.s64 	%p6, %rd281, 0;
	@%p6 bra 	$L__BB539_63;
	cvt.u32.u64 	%r64, %rd141;
	cvt.u32.u64 	%r65, %rd519;
	div.u32 	%r66, %r65, %r64;
	mul.lo.s32 	%r67, %r66, %r64;
	sub.s32 	%r68, %r65, %r67;
	cvt.u64.u32 	%rd521, %r66;
	cvt.u64.u32 	%rd522, %r68;
	bra.uni 	$L__BB539_64;
$L__BB539_63:
	div.s64 	%rd521, %rd519, %rd141;
	mul.lo.s64 	%rd282, %rd521, %rd141;
	sub.s64 	%rd522, %rd519, %rd282;
$L__BB539_64:
	add.s64 	%rd284, %rd1, %rd278;
	ld.global.u64 	%rd285, [%rd284];
	mad.lo.s64 	%rd148, %rd285, %rd522, %rd140;
	add.s32 	%r32, %r208, 1;
	mul.wide.u32 	%rd286, %r32, 8;
	add.s64 	%rd287, %rd2, %rd286;
	ld.global.u64 	%rd149, [%rd287];
	or.b64  	%rd288, %rd521, %rd149;
	and.b64  	%rd289, %rd288, -4294967296;
	setp.ne.s64 	%p7, %rd289, 0;
	@%p7 bra 	$L__BB539_66;
	cvt.u32.u64 	%r69, %rd149;
	cvt.u32.u64 	%r70, %rd521;
	div.u32 	%r71, %r70, %r69;
	mul.lo.s32 	%r72, %r71, %r69;
	sub.s32 	%r73, %r70, %r72;
	cvt.u64.u32 	%rd523, %r71;
	cvt.u64.u32 	%rd524, %r73;
	bra.uni 	$L__BB539_67;
$L__BB539_66:
	div.s64 	%rd523, %rd521, %rd149;
	mul.lo.s64 	%rd290, %rd523, %rd149;
	sub.s64 	%rd524, %rd521, %rd290;
$L__BB539_67:
	add.s64 	%rd292, %rd1, %rd286;
	ld.global.u64 	%rd293, [%rd292];
	mad.lo.s64 	%rd156, %rd293, %rd524, %rd148;
	add.s32 	%r33, %r208, -4;
	mul.wide.u32 	%rd294, %r208, 8;
	add.s64 	%rd295, %rd2, %rd294;
	ld.global.u64 	%rd157, [%rd295];
	or.b64  	%rd296, %rd523, %rd157;
	and.b64  	%rd297, %rd296, -4294967296;
	setp.ne.s64 	%p8, %rd297, 0;
	@%p8 bra 	$L__BB539_69;
	cvt.u32.u64 	%r74, %rd157;
	cvt.u32.u64 	%r75, %rd523;
	div.u32 	%r76, %r75, %r74;
	mul.lo.s32 	%r77, %r76, %r74;
	sub.s32 	%r78, %r75, %r77;
	cvt.u64.u32 	%rd525, %r76;
	cvt.u64.u32 	%rd526, %r78;
	bra.uni 	$L__BB539_70;
$L__BB539_69:
	div.s64 	%rd525, %rd523, %rd157;
	mul.lo.s64 	%rd298, %rd525, %rd157;
	sub.s64 	%rd526, %rd523, %rd298;
$L__BB539_70:
	add.s64 	%rd300, %rd1, %rd294;
	ld.global.u64 	%rd301, [%rd300];
	mad.lo.s64 	%rd164, %rd301, %rd526, %rd156;
	add.s32 	%r34, %r208, -1;
	mul.wide.u32 	%rd302, %r34, 8;
	add.s64 	%rd303, %rd2, %rd302;
	ld.global.u64 	%rd165, [%rd303];
	or.b64  	%rd304, %rd525, %rd165;
	and.b64  	%rd305, %rd304, -4294967296;
	setp.ne.s64 	%p9, %rd305, 0;
	@%p9 bra 	$L__BB539_72;
	cvt.u32.u64 	%r79, %rd165;
	cvt.u32.u64 	%r80, %rd525;
	div.u32 	%r81, %r80, %r79;
	mul.lo.s32 	%r82, %r81, %r79;
	sub.s32 	%r83, %r80, %r82;
	cvt.u64.u32 	%rd527, %r81;
	cvt.u64.u32 	%rd528, %r83;
	bra.uni 	$L__BB539_73;
$L__BB539_72:
	div.s64 	%rd527, %rd525, %rd165;
	mul.lo.s64 	%rd306, %rd527, %rd165;
	sub.s64 	%rd528, %rd525, %rd306;
$L__BB539_73:
	add.s64 	%rd308, %rd1, %rd302;
	ld.global.u64 	%rd309, [%rd308];
	mad.lo.s64 	%rd172, %rd309, %rd528, %rd164;
	add.s32 	%r35, %r208, -2;
	mul.wide.u32 	%rd310, %r35, 8;
	add.s64 	%rd311, %rd2, %rd310;
	ld.global.u64 	%rd173, [%rd311];
	or.b64  	%rd312, %rd527, %rd173;
	and.b64  	%rd313, %rd312, -4294967296;
	setp.ne.s64 	%p10, %rd313, 0;
	@%p10 bra 	$L__BB539_75;
	cvt.u32.u64 	%r84, %rd173;
	cvt.u32.u64 	%r85, %rd527;
	div.u32 	%r86, %r85, %r84;
	mul.lo.s32 	%r87, %r86, %r84;
	sub.s32 	%r88, %r85, %r87;
	cvt.u64.u32 	%rd529, %r86;
	cvt.u64.u32 	%rd530, %r88;
	bra.uni 	$L__BB539_76;
$L__BB539_75:
	div.s64 	%rd529, %rd527, %rd173;
	mul.lo.s64 	%rd314, %rd529, %rd173;
	sub.s64 	%rd530, %rd527, %rd314;
$L__BB539_76:
	add.s64 	%rd316, %rd1, %rd310;
	ld.global.u64 	%rd317, [%rd316];
	mad.lo.s64 	%rd180, %rd317, %rd530, %rd172;
	add.s32 	%r36, %r208, -3;
	mul.wide.u32 	%rd318, %r36, 8;
	add.s64 	%rd319, %rd2, %rd318;
	ld.global.u64 	%rd181, [%rd319];
	or.b64  	%rd320, %rd529, %rd181;
	and.b64  	%rd321, %rd320, -4294967296;
	setp.ne.s64 	%p11, %rd321, 0;
	@%p11 bra 	$L__BB539_78;
	cvt.u32.u64 	%r89, %rd181;
	cvt.u32.u64 	%r90, %rd529;
	div.u32 	%r91, %r90, %r89;
	mul.lo.s32 	%r92, %r91, %r89;
	sub.s32 	%r93, %r90, %r92;
	cvt.u64.u32 	%rd531, %r91;
	cvt.u64.u32 	%rd532, %r93;
	bra.uni 	$L__BB539_79;
$L__BB539_78:
	div.s64 	%rd531, %rd529, %rd181;
	mul.lo.s64 	%rd322, %rd531, %rd181;
	sub.s64 	%rd532, %rd529, %rd322;
$L__BB539_79:
	add.s64 	%rd324, %rd1, %rd318;
	ld.global.u64 	%rd325, [%rd324];
	mad.lo.s64 	%rd188, %rd325, %rd532, %rd180;
	mul.wide.u32 	%rd326, %r33, 8;
	add.s64 	%rd327, %rd2, %rd326;
	ld.global.u64 	%rd189, [%rd327];
	or.b64  	%rd328, %rd531, %rd189;
	and.b64  	%rd329, %rd328, -4294967296;
	setp.ne.s64 	%p12, %rd329, 0;
	@%p12 bra 	$L__BB539_81;
	cvt.u32.u64 	%r94, %rd189;
	cvt.u32.u64 	%r95, %rd531;
	div.u32 	%r96, %r95, %r94;
	mul.lo.s32 	%r97, %r96, %r94;
	sub.s32 	%r98, %r95, %r97;
	cvt.u64.u32 	%rd548, %r96;
	cvt.u64.u32 	%rd534, %r98;
	bra.uni 	$L__BB539_82;
$L__BB539_81:
	div.s64 	%rd548, %rd531, %rd189;
	mul.lo.s64 	%rd330, %rd548, %rd189;
	sub.s64 	%rd534, %rd531, %rd330;
$L__BB539_82:
	add.s64 	%rd332, %rd1, %rd326;
	ld.global.u64 	%rd333, [%rd332];
	mad.lo.s64 	%rd557, %rd333, %rd534, %rd188;
	add.s32 	%r208, %r208, -8;
	add.s32 	%r207, %r207, 8;
	setp.ne.s32 	%p13, %r207, 0;
	@%p13 bra 	$L__BB539_58;
	add.s32 	%r210, %r208, 3;
$L__BB539_84:
	setp.eq.s32 	%p14, %r25, 0;
	@%p14 bra 	$L__BB539_113;
	and.b32  	%r41, %r23, 3;
	setp.lt.u32 	%p15, %r25, 4;
	@%p15 bra 	$L__BB539_99;
	mul.wide.u32 	%rd335, %r210, 8;
	add.s64 	%rd336, %rd2, %rd335;
	ld.global.u64 	%rd200, [%rd336];
	or.b64  	%rd337, %rd548, %rd200;
	and.b64  	%rd338, %rd337, -4294967296;
	setp.ne.s64 	%p16, %rd338, 0;
	@%p16 bra 	$L__BB539_88;
	cvt.u32.u64 	%r99, %rd200;
	cvt.u32.u64 	%r100, %rd548;
	div.u32 	%r101, %r100, %r99;
	mul.lo.s32 	%r102, %r101, %r99;
	sub.s32 	%r103, %r100, %r102;
	cvt.u64.u32 	%rd538, %r101;
	cvt.u64.u32 	%rd539, %r103;
	bra.uni 	$L__BB539_89;
$L__BB539_88:
	div.s64 	%rd538, %rd548, %rd200;
	mul.lo.s64 	%rd339, %rd538, %rd200;
	sub.s64 	%rd539, %rd548, %rd339;
$L__BB539_89:
	add.s64 	%rd341, %rd1, %rd335;
	ld.global.u64 	%rd342, [%rd341];
	mad.lo.s64 	%rd207, %rd342, %rd539, %rd557;
	add.s32 	%r42, %r210, -1;
	mul.wide.u32 	%rd343, %r42, 8;
	add.s64 	%rd344, %rd2, %rd343;
	ld.global.u64 	%rd208, [%rd344];
	or.b64  	%rd345, %rd538, %rd208;
	and.b64  	%rd346, %rd345, -4294967296;
	setp.ne.s64 	%p17, %rd346, 0;
	@%p17 bra 	$L__BB539_91;
	cvt.u32.u64 	%r104, %rd208;
	cvt.u32.u64 	%r105, %rd538;
	div.u32 	%r106, %r105, %r104;
	mul.lo.s32 	%r107, %r106, %r104;
	sub.s32 	%r108, %r105, %r107;
	cvt.u64.u32 	%rd540, %r106;
	cvt.u64.u32 	%rd541, %r108;
	bra.uni 	$L__BB539_92;
$L__BB539_91:
	div.s64 	%rd540, %rd538, %rd208;
	mul.lo.s64 	%rd347, %rd540, %rd208;
	sub.s64 	%rd541, %rd538, %rd347;
$L__BB539_92:
	add.s64 	%rd349, %rd1, %rd343;
	ld.global.u64 	%rd350, [%rd349];
	mad.lo.s64 	%rd215, %rd350, %rd541, %rd207;
	add.s32 	%r43, %r210, -2;
	mul.wide.u32 	%rd351, %r43, 8;
	add.s64 	%rd352, %rd2, %rd351;
	ld.global.u64 	%rd216, [%rd352];
	or.b64  	%rd353, %rd540, %rd216;
	and.b64  	%rd354, %rd353, -4294967296;
	setp.ne.s64 	%p18, %rd354, 0;
	@%p18 bra 	$L__BB539_94;
	cvt.u32.u64 	%r109, %rd216;
	cvt.u32.u64 	%r110, %rd540;
	div.u32 	%r111, %r110, %r109;
	mul.lo.s32 	%r112, %r111, %r109;
	sub.s32 	%r113, %r110, %r112;
	cvt.u64.u32 	%rd542, %r111;
	cvt.u64.u32 	%rd543, %r113;
	bra.uni 	$L__BB539_95;
$L__BB539_94:
	div.s64 	%rd542, %rd540, %rd216;
	mul.lo.s64 	%rd355, %rd542, %rd216;
	sub.s64 	%rd543, %rd540, %rd355;
$L__BB539_95:
	add.s64 	%rd357, %rd1, %rd351;
	ld.global.u64 	%rd358, [%rd357];
	mad.lo.s64 	%rd223, %rd358, %rd543, %rd215;
	add.s32 	%r44, %r210, -3;
	mul.wide.u32 	%rd359, %r44, 8;
	add.s64 	%rd360, %rd2, %rd359;
	ld.global.u64 	%rd224, [%rd360];
	or.b64  	%rd361, %rd542, %rd224;
	and.b64  	%rd362, %rd361, -4294967296;
	setp.ne.s64 	%p19, %rd362, 0;
	@%p19 bra 	$L__BB539_97;
	cvt.u32.u64 	%r114, %rd224;
	cvt.u32.u64 	%r115, %rd542;
	div.u32 	%r116, %r115, %r114;
	mul.lo.s32 	%r117, %r116, %r114;
	sub.s32 	%r118, %r115, %r117;
	cvt.u64.u32 	%rd548, %r116;
	cvt.u64.u32 	%rd545, %r118;
	bra.uni 	$L__BB539_98;
$L__BB539_97:
	div.s64 	%rd548, %rd542, %rd224;
	mul.lo.s64 	%rd363, %rd548, %rd224;
	sub.s64 	%rd545, %rd542, %rd363;
$L__BB539_98:
	add.s64 	%rd365, %rd1, %rd359;
	ld.global.u64 	%rd366, [%rd365];
	mad.lo.s64 	%rd557, %rd366, %rd545, %rd223;
	add.s32 	%r210, %r210, -4;
$L__BB539_99:
	setp.eq.s32 	%p20, %r41, 0;
	@%p20 bra 	$L__BB539_113;
	setp.eq.s32 	%p21, %r41, 1;
	@%p21 bra 	$L__BB539_108;
	mul.wide.u32 	%rd368, %r210, 8;
	add.s64 	%rd369, %rd2, %rd368;
	ld.global.u64 	%rd235, [%rd369];
	or.b64  	%rd370, %rd548, %rd235;
	and.b64  	%rd371, %rd370, -4294967296;
	setp.ne.s64 	%p22, %rd371, 0;
	@%p22 bra 	$L__BB539_103;
	cvt.u32.u64 	%r119, %rd235;
	cvt.u32.u64 	%r120, %rd548;
	div.u32 	%r121, %r120, %r119;
	mul.lo.s32 	%r122, %r121, %r119;
	sub.s32 	%r123, %r120, %r122;
	cvt.u64.u32 	%rd549, %r121;
	cvt.u64.u32 	%rd550, %r123;
	bra.uni 	$L__BB539_104;
$L__BB539_103:
	div.s64 	%rd549, %rd548, %rd235;
	mul.lo.s64 	%rd372, %rd549, %rd235;
	sub.s64 	%rd550, %rd548, %rd372;
$L__BB539_104:
	add.s64 	%rd374, %rd1, %rd368;
	ld.global.u64 	%rd375, [%rd374];
	mad.lo.s64 	%rd242, %rd375, %rd550, %rd557;
	add.s32 	%r47, %r210, -1;
	mul.wide.u32 	%rd376, %r47, 8;
	add.s64 	%rd377, %rd2, %rd376;
	ld.global.u64 	%rd243, [%rd377];
	or.b64  	%rd378, %rd549, %rd243;
	and.b64  	%rd379, %rd378, -4294967296;
	setp.ne.s64 	%p23, %rd379, 0;
	@%p23 bra 	$L__BB539_106;
	cvt.u32.u64 	%r124, %rd243;
	cvt.u32.u64 	%r125, %rd549;
	div.u32 	%r126, %r125, %r124;
	mul.lo.s32 	%r127, %r126, %r124;
	sub.s32 	%r128, %r125, %r127;
	cvt.u64.u32 	%rd548, %r126;
	cvt.u64.u32 	%rd552, %r128;
	bra.uni 	$L__BB539_107;
$L__BB539_106:
	div.s64 	%rd548, %rd549, %rd243;
	mul.lo.s64 	%rd380, %rd548, %rd243;
	sub.s64 	%rd552, %rd549, %rd380;
$L__BB539_107:
	add.s64 	%rd382, %rd1, %rd376;
	ld.global.u64 	%rd383, [%rd382];
	mad.lo.s64 	%rd557, %rd383, %rd552, %rd242;
	add.s32 	%r210, %r210, -2;
$L__BB539_108:
	and.b32  	%r129, %r23, 1;
	setp.eq.b32 	%p24, %r129, 1;
	not.pred 	%p25, %p24;
	@%p25 bra 	$L__BB539_113;
	mul.wide.u32 	%rd384, %r210, 8;
	add.s64 	%rd385, %rd2, %rd384;
	ld.global.u64 	%rd254, [%rd385];
	or.b64  	%rd386, %rd548, %rd254;
	and.b64  	%rd387, %rd386, -4294967296;
	setp.ne.s64 	%p26, %rd387, 0;
	@%p26 bra 	$L__BB539_111;
	cvt.u32.u64 	%r130, %rd254;
	cvt.u32.u64 	%r131, %rd548;
	rem.u32 	%r132, %r131, %r130;
	cvt.u64.u32 	%rd556, %r132;
	bra.uni 	$L__BB539_112;
$L__BB539_111:
	rem.s64 	%rd556, %rd548, %rd254;
$L__BB539_112:
	add.s64 	%rd389, %rd1, %rd384;
	ld.global.u64 	%rd390, [%rd389];
	mad.lo.s64 	%rd557, %rd390, %rd556, %rd557;
$L__BB539_113:
	shl.b64 	%rd391, %rd557, 1;
	add.s64 	%rd392, %rd3, %rd391;
	ld.global.u16 	%rs2, [%rd392];
	st.shared.u16 	[%r5], %rs2;
$L__BB539_114:
	bar.sync 	0;
	setp.lt.u32 	%p48, %r212, 66;
	@%p48 bra 	$L__BB539_118;
$L__BB539_115:
	shr.u32 	%r51, %r212, 1;
	setp.ge.u32 	%p49, %r1, %r51;
	@%p49 bra 	$L__BB539_117;
	ld.shared.u16 	%rs7, [%r5];
	and.b32  	%r201, %r212, 2046;
	add.s32 	%r202, %r5, %r201;
	ld.shared.u16 	%rs8, [%r202];
	// begin inline asm
	{add.f16 %rs6,%rs7,%rs8;
}
	// end inline asm
	st.shared.u16 	[%r5], %rs6;
$L__BB539_117:
	bar.sync 	0;
	setp.gt.u32 	%p50, %r212, 131;
	mov.u32 	%r212, %r51;
	@%p50 bra 	$L__BB539_115;
$L__BB539_118:
	setp.gt.u32 	%p51, %r1, 31;
	@%p51 bra 	$L__BB539_121;
	ld.shared.u16 	%rs10, [%r5];
	ld.shared.u16 	%rs11, [%r5+64];
	// begin inline asm
	{add.f16 %rs9,%rs10,%rs11;
}
	// end inline asm
	st.volatile.shared.u16 	[%r5], %rs9;
	ld.shared.u16 	%rs14, [%r5+32];
	// begin inline asm
	{add.f16 %rs12,%rs9,%rs14;
}
	// end inline asm
	st.volatile.shared.u16 	[%r5], %rs12;
	ld.shared.u16 	%rs17, [%r5+16];
	// begin inline asm
	{add.f16 %rs15,%rs12,%rs17;
}
	// end inline asm
	st.volatile.shared.u16 	[%r5], %rs15;
	ld.shared.u16 	%rs20, [%r5+8];
	// begin inline asm
	{add.f16 %rs18,%rs15,%rs20;
}
	// end inline asm
	st.volatile.shared.u16 	[%r5], %rs18;
	ld.shared.u16 	%rs23, [%r5+4];
	// begin inline asm
	{add.f16 %rs21,%rs18,%rs23;
}
	// end inline asm
	st.volatile.shared.u16 	[%r5], %rs21;
	ld.shared.u16 	%rs26, [%r5+2];
	// begin inline asm
	{add.f16 %rs24,%rs21,%rs26;
}
	// end inline asm
	st.volatile.shared.u16 	[%r5], %rs24;
	setp.ne.s32 	%p52, %r1, 0;
	@%p52 bra 	$L__BB539_121;
	cvta.to.global.u64 	%rd470, %rd260;
	mul.wide.u32 	%rd471, %r2, 2;
	add.s64 	%rd472, %rd470, %rd471;
	ld.shared.u16 	%rs27, [logsumexpsdata_i16];
	st.global.u16 	[%rd472], %rs27;
$L__BB539_121:
	ret;

}
	// .globl	contiguous_logsumexp2_i16
.visible .entry contiguous_logsumexp2_i16(
	.param .u64 .ptr .align 1 contiguous_logsumexp2_i16_param_0,
	.param .u64 .ptr .align 1 contiguous_logsumexp2_i16_param_1,
	.param .u64 .ptr .align 1 contiguous_logsumexp2_i16_param_2,
	.param .u64 .ptr .align 1 contiguous_logsumexp2_i16_param_3,
	.param .u64 contiguous_logsumexp2_i16_param_4,
	.param .u64 contiguous_logsumexp2_i16_param_5,
	.param .u64 contiguous_logsumexp2_i16_param_6,
	.param .u64 contiguous_logsumexp2_i16_param_7,
	.param .u64 contiguous_logsumexp2_i16_param_8
)
{
	.reg .pred 	%p<54>;
	.reg .b16 	%rs<29>;
	.reg .b32 	%r<220>;
	.reg .b32 	%f<38>;
	.reg .b64 	%rd<574>;

	ld.param.u64 	%rd267, [contiguous_logsumexp2_i16_param_1];
	ld.param.u64 	%rd268, [contiguous_logsumexp2_i16_param_2];
	ld.param.u64 	%rd269, [contiguous_logsumexp2_i16_param_3];
	ld.param.u64 	%rd264, [contiguous_logsumexp2_i16_param_4];
	ld.param.u64 	%rd270, [contiguous_logsumexp2_i16_param_5];
	ld.param.u64 	%rd265, [contiguous_logsumexp2_i16_param_6];
	ld.param.u64 	%rd271, [contiguous_logsumexp2_i16_param_7];
	cvta.to.global.u64 	%rd1, %rd269;
	cvta.to.global.u64 	%rd2, %rd268;
	cvta.to.global.u64 	%rd573, %rd267;
	mov.u32 	%r1, %tid.x;
	mov.u32 	%r2, %ctaid.x;
	mov.u32 	%r219, %ntid.x;
	mul.lo.s32 	%r53, %r2, %r219;
	shl.b32 	%r54, %r53, 1;
	add.s32 	%r4, %r54, %r1;
	shl.b32 	%r55, %r1, 1;
	mov.u32 	%r56, logsumexpsdata_i16;
	add.s32 	%r5, %r56, %r55;
	mov.b32 	%r52, 0;
	// begin inline asm
	cvt.rn.f16.s32 %rs1, %r52;
	// end inline asm
	st.shared.u16 	[%r5], %rs1;
	mov.u32 	%r57, %ctaid.y;
	cvt.u64.u32 	%rd272, %r57;
	add.s64 	%rd4, %rd270, %rd272;
	setp.ge.u64 	%p1, %rd4, %rd271;
	@%p1 bra 	$L__BB540_122;
	add.s32 	%r58, %r4, %r219;
	cvt.u64.u32 	%rd5, %r58;
	setp.le.u64 	%p2, %rd265, %rd5;
	@%p2 bra 	$L__BB540_55;
	cvt.u64.u32 	%rd404, %r4;
	mul.lo.s64 	%rd405, %rd4, %rd265;
	add.s64 	%rd527, %rd405, %rd404;
	add.s64 	%rd525, %rd405, %rd5;
	cvt.u32.u64 	%r6, %rd264;
	add.s32 	%r213, %r6, -1;
	setp.lt.s32 	%p28, %r213, 0;
	mov.b64 	%rd531, 0;
	mov.u64 	%rd532, %rd531;
	@%p28 bra 	$L__BB540_54;
	setp.lt.u32 	%p29, %r213, 3;
	mov.b64 	%rd532, 0;
	mov.u64 	%rd531, %rd532;
	@%p29 bra 	$L__BB540_31;
	add.s32 	%r211, %r6, -2;
	and.b32  	%r136, %r6, -4;
	neg.s32 	%r210, %r136;
	mov.b64 	%rd532, 0;
$L__BB540_5:
	.pragma "nounroll";
	add.s32 	%r12, %r211, 1;
	mul.wide.u32 	%rd409, %r12, 8;
	add.s64 	%rd410, %rd2, %rd409;
	ld.global.u64 	%rd12, [%rd410];
	or.b64  	%rd411, %rd527, %rd12;
	and.b64  	%rd412, %rd411, -4294967296;
	setp.ne.s64 	%p30, %rd412, 0;
	@%p30 bra 	$L__BB540_7;
	cvt.u32.u64 	%r137, %rd12;
	cvt.u32.u64 	%r138, %rd527;
	div.u32 	%r139, %r138, %r137;
	mul.lo.s32 	%r140, %r139, %r137;
	sub.s32 	%r141, %r138, %r140;
	cvt.u64.u32 	%rd493, %r139;
	cvt.u64.u32 	%rd494, %r141;
	bra.uni 	$L__BB540_8;
$L__BB540_7:
	div.s64 	%rd493, %rd527, %rd12;
	mul.lo.s64 	%rd413, %rd493, %rd12;
	sub.s64 	%rd494, %rd527, %rd413;
$L__BB540_8:
	mul.wide.u32 	%rd414, %r12, 8;
	add.s64 	%rd415, %rd1, %rd414;
	ld.global.u64 	%rd19, [%rd415];
	mad.lo.s64 	%rd20, %rd19, %rd494, %rd531;
	or.b64  	%rd416, %rd525, %rd12;
	and.b64  	%rd417, %rd416, -4294967296;
	setp.ne.s64 	%p31, %rd417, 0;
	@%p31 bra 	$L__BB540_10;
	cvt.u32.u64 	%r142, %rd12;
	cvt.u32.u64 	%r143, %rd525;
	div.u32 	%r144, %r143, %r142;
	mul.lo.s32 	%r145, %r144, %r142;
	sub.s32 	%r146, %r143, %r145;
	cvt.u64.u32 	%rd495, %r144;
	cvt.u64.u32 	%rd496, %r146;
	bra.uni 	$L__BB540_11;
$L__BB540_10:
	div.s64 	%rd495, %rd525, %rd12;
	mul.lo.s64 	%rd418, %rd495, %rd12;
	sub.s64 	%rd496, %rd525, %rd418;
$L__BB540_11:
	mad.lo.s64 	%rd27, %rd496, %rd19, %rd532;
	add.s32 	%r13, %r211, -2;
	mul.wide.u32 	%rd419, %r211, 8;
	add.s64 	%rd420, %rd2, %rd419;
	ld.global.u64 	%rd28, [%rd420];
	or.b64  	%rd421, %rd493, %rd28;
	and.b64  	%rd422, %rd421, -4294967296;
	setp.ne.s64 	%p32, %rd422, 0;
	@%p32 bra 	$L__BB540_13;
	cvt.u32.u64 	%r147, %rd28;
	cvt.u32.u64 	%r148, %rd493;
	div.u32 	%r149, %r148, %r147;
	mul.lo.s32 	%r150, %r149, %r147;
	sub.s32 	%r151, %r148, %r150;
	cvt.u64.u32 	%rd497, %r149;
	cvt.u64.u32 	%rd498, %r151;
	bra.uni 	$L__BB540_14;
$L__BB540_13:
	div.s64 	%rd497, %rd493, %rd28;
	mul.lo.s64 	%rd423, %rd497, %rd28;
	sub.s64 	%rd498, %rd493, %rd423;
$L__BB540_14:
	mul.wide.u32 	%rd424, %r211, 8;
	add.s64 	%rd425, %rd1, %rd424;
	ld.global.u64 	%rd35, [%rd425];
	mad.lo.s64 	%rd36, %rd35, %rd498, %rd20;
	or.b64  	%rd426, %rd495, %rd28;
	and.b64  	%rd427, %rd426, -4294967296;
	setp.ne.s64 	%p33, %rd427, 0;
	@%p33 bra 	$L__BB540_16;
	cvt.u32.u64 	%r152, %rd28;
	cvt.u32.u64 	%r153, %rd495;
	div.u32 	%r154, %r153, %r152;
	mul.lo.s32 	%r155, %r154, %r152;
	sub.s32 	%r156, %r153, %r155;
	cvt.u64.u32 	%rd499, %r154;
	cvt.u64.u32 	%rd500, %r156;
	bra.uni 	$L__BB540_17;
$L__BB540_16:
	div.s64 	%rd499, %rd495, %rd28;
	mul.lo.s64 	%rd428, %rd499, %rd28;
	sub.s64 	%rd500, %rd495, %rd428;
$L__BB540_17:
	mad.lo.s64 	%rd43, %rd500, %rd35, %rd27;
	add.s32 	%r14, %r211, -1;
	mul.wide.u32 	%rd429, %r14, 8;
	add.s64 	%rd430, %rd2, %rd429;
	ld.global.u64 	%rd44, [%rd430];
	or.b64  	%rd431, %rd497, %rd44;
	and.b64  	%rd432, %rd431, -4294967296;
	setp.ne.s64 	%p34, %rd432, 0;
	@%p34 bra 	$L__BB540_19;
	cvt.u32.u64 	%r157, %rd44;
	cvt.u32.u64 	%r158, %rd497;
	div.u32 	%r159, %r158, %r157;
	mul.lo.s32 	%r160, %r159, %r157;
	sub.s32 	%r161, %r158, %r160;
	cvt.u64.u32 	%rd501, %r159;
	cvt.u64.u32 	%rd502, %r161;
	bra.uni 	$L__BB540_20;
$L__BB540_19:
	div.s64 	%rd501, %rd497, %rd44;
	mul.lo.s64 	%rd433, %rd501, %rd44;
	sub.s64 	%rd502, %rd497, %rd433;
$L__BB540_20:
	mul.wide.u32 	%rd434, %r14, 8;
	add.s64 	%rd435, %rd1, %rd434;
	ld.global.u64 	%rd51, [%rd435];
	mad.lo.s64 	%rd52, %rd51, %rd502, %rd36;
	or.b64  	%rd436, %rd499, %rd44;
	and.b64  	%rd437, %rd436, -4294967296;
	setp.ne.s64 	%p35, %rd437, 0;
	@%p35 bra 	$L__BB540_22;
	cvt.u32.u64 	%r162, %rd44;
	cvt.u32.u64 	%r163, %rd499;
	div.u32 	%r164, %r163, %r162;
	mul.lo.s32 	%r165, %r164, %r162;
	sub.s32 	%r166, %r163, %r165;
	cvt.u64.u32 	%rd503, %r164;
	cvt.u64.u32 	%rd504, %r166;
	bra.uni 	$L__BB540_23;
$L__BB540_22:
	div.s64 	%rd503, %rd499, %rd44;
	mul.lo.s64 	%rd438, %rd503, %rd44;
	sub.s64 	%rd504, %rd499, %rd438;
$L__BB540_23:
	mad.lo.s64 	%rd59, %rd504, %rd51, %rd43;
	mul.wide.u32 	%rd439, %r13, 8;
	add.s64 	%rd440, %rd2, %rd439;
	ld.global.u64 	%rd60, [%rd440];
	or.b64  	%rd441, %rd501, %rd60;
	and.b64  	%rd442, %rd441, -4294967296;
	setp.ne.s64 	%p36, %rd442, 0;
	@%p36 bra 	$L__BB540_25;
	cvt.u32.u64 	%r167, %rd60;
	cvt.u32.u64 	%r168, %rd501;
	div.u32 	%r169, %r168, %r167;
	mul.lo.s32 	%r170, %r169, %r167;
	sub.s32 	%r171, %r168, %r170;
	cvt.u64.u32 	%rd527, %r169;
	cvt.u64.u32 	%rd506, %r171;
	bra.uni 	$L__BB540_26;
$L__BB540_25:
	div.s64 	%rd527, %rd501, %rd60;
	mul.lo.s64 	%rd443, %rd527, %rd60;
	sub.s64 	%rd506, %rd501, %rd443;
$L__BB540_26:
	mul.wide.u32 	%rd444, %r13, 8;
	add.s64 	%rd445, %rd1, %rd444;
	ld.global.u64 	%rd67, [%rd445];
	mad.lo.s64 	%rd531, %rd67, %rd506, %rd52;
	or.b64  	%rd446, %rd503, %rd60;
	and.b64  	%rd447, %rd446, -4294967296;
	setp.ne.s64 	%p37, %rd447, 0;
	@%p37 bra 	$L__BB540_28;
	cvt.u32.u64 	%r172, %rd60;
	cvt.u32.u64 	%r173, %rd503;
	div.u32 	%r174, %r173, %r172;
	mul.lo.s32 	%r175, %r174, %r172;
	sub.s32 	%r176, %r173, %r175;
	cvt.u64.u32 	%rd525, %r174;
	cvt.u64.u32 	%rd508, %r176;
	bra.uni 	$L__BB540_29;
$L__BB540_28:
	div.s64 	%rd525, %rd503, %rd60;
	mul.lo.s64 	%rd448, %rd525, %rd60;
	sub.s64 	%rd508, %rd503, %rd448;
$L__BB540_29:
	mad.lo.s64 	%rd532, %rd508, %rd67, %rd59;
	add.s32 	%r211, %r211, -4;
	add.s32 	%r210, %r210, 4;
	setp.ne.s32 	%p38, %r210, 0;
	@%p38 bra 	$L__BB540_5;
	add.s32 	%r213, %r211, 1;
$L__BB540_31:
	and.b32  	%r19, %r6, 3;
	setp.eq.s32 	%p39, %r19, 0;
	@%p39 bra 	$L__BB540_54;
	setp.eq.s32 	%p40, %r19, 1;
	@%p40 bra 	$L__BB540_46;
	mul.wide.u32 	%rd450, %r213, 8;
	add.s64 	%rd451, %rd2, %rd450;
	ld.global.u64 	%rd82, [%rd451];
	or.b64  	%rd452, %rd527, %rd82;
	and.b64  	%rd453, %rd452, -4294967296;
	setp.ne.s64 	%p41, %rd453, 0;
	@%p41 bra 	$L__BB540_35;
	cvt.u32.u64 	%r177, %rd82;
	cvt.u32.u64 	%r178, %rd527;
	div.u32 	%r179, %r178, %r177;
	mul.lo.s32 	%r180, %r179, %r177;
	sub.s32 	%r181, %r178, %r180;
	cvt.u64.u32 	%rd515, %r179;
	cvt.u64.u32 	%rd516, %r181;
	bra.uni 	$L__BB540_36;
$L__BB540_35:
	div.s64 	%rd515, %rd527, %rd82;
	mul.lo.s64 	%rd454, %rd515, %rd82;
	sub.s64 	%rd516, %rd527, %rd454;
$L__BB540_36:
	add.s64 	%rd456, %rd1, %rd450;
	ld.global.u64 	%rd89, [%rd456];
	mad.lo.s64 	%rd90, %rd89, %rd516, %rd531;
	or.b64  	%rd457, %rd525, %rd82;
	and.b64  	%rd458, %rd457, -4294967296;
	setp.ne.s64 	%p42, %rd458, 0;
	@%p42 bra 	$L__BB540_38;
	cvt.u32.u64 	%r182, %rd82;
	cvt.u32.u64 	%r183, %rd525;
	div.u32 	%r184, %r183, %r182;
	mul.lo.s32 	%r185, %r184, %r182;
	sub.s32 	%r186, %r183, %r185;
	cvt.u64.u32 	%rd517, %r184;
	cvt.u64.u32 	%rd518, %r186;
	bra.uni 	$L__BB540_39;
$L__BB540_38:
	div.s64 	%rd517, %rd525, %rd82;
	mul.lo.s64 	%rd459, %rd517, %rd82;
	sub.s64 	%rd518, %rd525, %rd459;
$L__BB540_39:
	mad.lo.s64 	%rd97, %rd518, %rd89, %rd532;
	add.s32 	%r20, %r213, -1;
	mul.wide.u32 	%rd460, %r20, 8;
	add.s64 	%rd461, %rd2, %rd460;
	ld.global.u64 	%rd98, [%rd461];
	or.b64  	%rd462, %rd515, %rd98;
	and.b64  	%rd463, %rd462, -4294967296;
	setp.ne.s64 	%p43, %rd463, 0;
	@%p43 bra 	$L__BB540_41;
	cvt.u32.u64 	%r187, %rd98;
	cvt.u32.u64 	%r188, %rd515;
	div.u32 	%r189, %r188, %r187;
	mul.lo.s32 	%r190, %r189, %r187;
	sub.s32 	%r191, %r188, %r190;
	cvt.u64.u32 	%rd527, %r189;
	cvt.u64.u32 	%rd520, %r191;
	bra.uni 	$L__BB540_42;
$L__BB540_41:
	div.s64 	%rd527, %rd515, %rd98;
	mul.lo.s64 	%rd464, %rd527, %rd98;
	sub.s64 	%rd520, %rd515, %rd464;
$L__BB540_42:
	add.s64 	%rd466, %rd1, %rd460;
	ld.global.u64 	%rd105, [%rd466];
	mad.lo.s64 	%rd531, %rd105, %rd520, %rd90;
	or.b64  	%rd467, %rd517, %rd98;
	and.b64  	%rd468, %rd467, -4294967296;
	setp.ne.s64 	%p44, %rd468, 0;
	@%p44 bra 	$L__BB540_44;
	cvt.u32.u64 	%r192, %rd98;
	cvt.u32.u64 	%r193, %rd517;
	div.u32 	%r194, %r193, %r192;
	mul.lo.s32 	%r195, %r194, %r192;
	sub.s32 	%r196, %r193, %r195;
	cvt.u64.u32 	%rd525, %r194;
	cvt.u64.u32 	%rd522, %r196;
	bra.uni 	$L__BB540_45;
$L__BB540_44:
	div.s64 	%rd525, %rd517, %rd98;
	mul.lo.s64 	%rd469, %rd525, %rd98;
	sub.s64 	%rd522, %rd517, %rd469;
$L__BB540_45:
	mad.lo.s64 	%rd532, %rd522, %rd105, %rd97;
	add.s32 	%r213, %r213, -2;
$L__BB540_46:
	and.b32  	%r197, %r6, 1;
	setp.eq.b32 	%p45, %r197, 1;
	not.pred 	%p46, %p45;
	@%p46 bra 	$L__BB540_54;
	mul.wide.u32 	%rd470, %r213, 8;
	add.s64 	%rd471, %rd2, %rd470;
	ld.global.u64 	%rd120, [%rd471];
	or.b64  	%rd472, %rd527, %rd120;
	and.b64  	%rd473, %rd472, -4294967296;
	setp.ne.s64 	%p47, %rd473, 0;
	@%p47 bra 	$L__BB540_49;
	cvt.u32.u64 	%r198, %rd120;
	cvt.u32.u64 	%r199, %rd527;
	rem.u32 	%r200, %r199, %r198;
	cvt.u64.u32 	%rd529, %r200;
	bra.uni 	$L__BB540_50;
$L__BB540_49:
	rem.s64 	%rd529, %rd527, %rd120;
$L__BB540_50:
	add.s64 	%rd475, %rd1, %rd470;
	ld.global.u64 	%rd124, [%rd475];
	mad.lo.s64 	%rd531, %rd124, %rd529, %rd531;
	or.b64  	%rd476, %rd525, %rd120;
	and.b64  	%rd477, %rd476, -4294967296;
	setp.ne.s64 	%p48, %rd477, 0;
	@%p48 bra 	$L__BB540_52;
	cvt.u32.u64 	%r201, %rd120;
	cvt.u32.u64 	%r202, %rd525;
	rem.u32 	%r203, %r202, %r201;
	cvt.u64.u32 	%rd530, %r203;
	bra.uni 	$L__BB540_53;
$L__BB540_52:
	rem.s64 	%rd530, %rd525, %rd120;
$L__BB540_53:
	mad.lo.s64 	%rd532, %rd530, %rd124, %rd532;
$L__BB540_54:
	shl.b64 	%rd478, %rd531, 1;
	add.s64 	%rd479, %rd573, %rd478;
	ld.global.u16 	%rs5, [%rd479];
	cvt.rn.f32.s16 	%f15, %rs5;
	fma.rn.f32 	%f16, %f15, 0f3BBB989D, 0f3F000000;
	cvt.sat.f32.f32 	%f17, %f16;
	mov.f32 	%f18, 0f4B400001;
	mov.f32 	%f19, 0f437C0000;
	fma.rm.f32 	%f20, %f17, %f19, %f18;
	add.f32 	%f21, %f20, 0fCB40007F;
	neg.f32 	%f22, %f21;
	fma.rn.f32 	%f23, %f15, 0f3FB8AA3B, %f22;
	fma.rn.f32 	%f24, %f15, 0f32A57060, %f23;
	mov.b32 	%r204, %f20;
	shl.b32 	%r205, %r204, 23;
	mov.b32 	%f25, %r205;
	ex2.approx.ftz.f32 	%f26, %f24;
	shl.b64 	%rd480, %rd532, 1;
	add.s64 	%rd481, %rd573, %rd480;
	ld.global.u16 	%rs6, [%rd481];
	cvt.rn.f32.s16 	%f27, %rs6;
	fma.rn.f32 	%f28, %f27, 0f3BBB989D, 0f3F000000;
	cvt.sat.f32.f32 	%f29, %f28;
	fma.rm.f32 	%f30, %f29, %f19, %f18;
	add.f32 	%f31, %f30, 0fCB40007F;
	neg.f32 	%f32, %f31;
	fma.rn.f32 	%f33, %f27, 0f3FB8AA3B, %f32;
	fma.rn.f32 	%f34, %f27, 0f32A57060, %f33;
	mov.b32 	%r206, %f30;
	shl.b32 	%r207, %r206, 23;
	mov.b32 	%f35, %r207;
	ex2.approx.ftz.f32 	%f36, %f34;
	mul.f32 	%f37, %f36, %f35;
	fma.rn.f32 	%f14, %f26, %f25, %f37;
	// begin inline asm
	{  cvt.rn.f16.f32 %rs4, %f14;}

	// end inline asm
	st.shared.u16 	[%r5], %rs4;
	bra.uni 	$L__BB540_115;
$L__BB540_55:
	cvt.u64.u32 	%rd132, %r4;
	setp.le.u64 	%p3, %rd265, %rd132;
	@%p3 bra 	$L__BB540_115;
	mad.lo.s64 	%rd564, %rd4, %rd265, %rd132;
	cvt.u32.u64 	%r23, %rd264;
	add.s32 	%r217, %r23, -1;
	setp.lt.s32 	%p4, %r217, 0;
	@%p4 bra 	$L__BB540_114;
	and.b32  	%r25, %r23, 7;
	setp.lt.u32 	%p5, %r217, 7;
	@%p5 bra 	$L__BB540_85;
	add.s32 	%r215, %r23, -4;
	and.b32  	%r59, %r23, -8;
	neg.s32 	%r214, %r59;
$L__BB540_59:
	.pragma "nounroll";
	add.s32 	%r30, %r215, 3;
	mul.wide.u32 	%rd274, %r30, 8;
	add.s64 	%rd275, %rd2, %rd274;
	ld.global.u64 	%rd136, [%rd275];
	or.b64  	%rd276, %rd564, %rd136;
	and.b64  	%rd277, %rd276, -4294967296;
	setp.ne.s64 	%p6, %rd277, 0;
	@%p6 bra 	$L__BB540_61;
	cvt.u32.u64 	%r60, %rd136;
	cvt.u32.u64 	%r61, %rd564;
	div.u32 	%r62, %r61, %r60;
	mul.lo.s32 	%r63, %r62, %r60;
	sub.s32 	%r64, %r61, %r63;
	cvt.u64.u32 	%rd535, %r62;
	cvt.u64.u32 	%rd536, %r64;
	bra.uni 	$L__BB540_62;
$L__BB540_61:
	div.s64 	%rd535, %rd564, %rd136;
	mul.lo.s64 	%rd278, %rd535, %rd136;
	sub.s64 	%rd536, %rd564, %rd278;
$L__BB540_62:
	add.s64 	%rd280, %rd1, %rd274;
	ld.global.u64 	%rd281, [%rd280];
	mul.lo.s64 	%rd143, %rd281, %rd536;
	add.s32 	%r31, %r215, 2;
	mul.wide.u32 	%rd282, %r31, 8;
	add.s64 	%rd283, %rd2, %rd282;
	ld.global.u64 	%rd144, [%rd283];
	or.b64  	%rd284, %rd535, %rd144;
	and.b64  	%rd285, %rd284, -4294967296;
	setp.ne.s64 	%p7, %rd285, 0;
	@%p7 bra 	$L__BB540_64;
	cvt.u32.u64 	%r65, %rd144;
	cvt.u32.u64 	%r66, %rd535;
	div.u32 	%r67, %r66, %r65;
	mul.lo.s32 	%r68, %r67, %r65;
	sub.s32 	%r69, %r66, %r68;
	cvt.u64.u32 	%rd537, %r67;
	cvt.u64.u32 	%rd538, %r69;
	bra.uni 	$L__BB540_65;
$L__BB540_64:
	div.s64 	%rd537, %rd535, %rd144;
	mul.lo.s64 	%rd286, %rd537, %rd144;
	sub.s64 	%rd538, %rd535, %rd286;
$L__BB540_65:
	add.s64 	%rd288, %rd1, %rd282;
	ld.global.u64 	%rd289, [%rd288];
	mad.lo.s64 	%rd151, %rd289, %rd538, %rd143;
	add.s32 	%r32, %r215, 1;
	mul.wide.u32 	%rd290, %r32, 8;
	add.s64 	%rd291, %rd2, %rd290;
	ld.global.u64 	%rd152, [%rd291];
	or.b64  	%rd292, %rd537, %rd152;
	and.b64  	%rd293, %rd292, -4294967296;
	setp.ne.s64 	%p8, %rd293, 0;
	@%p8 bra 	$L__BB540_67;
	cvt.u32.u64 	%r70, %rd152;
	cvt.u32.u64 	%r71, %rd537;
	div.u32 	%r72, %r71, %r70;
	mul.lo.s32 	%r73, %r72, %r70;
	sub.s32 	%r74, %r71, %r73;
	cvt.u64.u32 	%rd539, %r72;
	cvt.u64.u32 	%rd540, %r74;
	bra.uni 	$L__BB540_68;
$L__BB540_67:
	div.s64 	%rd539, %rd537, %rd152;
	mul.lo.s64 	%rd294, %rd539, %rd152;
	sub.s64 	%rd540, %rd537, %rd294;
$L__BB540_68:
	add.s64 	%rd296, %rd1, %rd290;
	ld.global.u64 	%rd297, [%rd296];
	mad.lo.s64 	%rd159, %rd297, %rd540, %rd151;
	add.s32 	%r33, %r215, -4;
	mul.wide.u32 	%rd298, %r215, 8;
	add.s64 	%rd299, %rd2, %rd298;
	ld.global.u64 	%rd160, [%rd299];
	or.b64  	%rd300, %rd539, %rd160;
	and.b64  	%rd301, %rd300, -4294967296;
	setp.ne.s64 	%p9, %rd301, 0;
	@%p9 bra 	$L__BB540_70;
	cvt.u32.u64 	%r75, %rd160;
	cvt.u32.u64 	%r76, %rd539;
	div.u32 	%r77, %r76, %r75;
	mul.lo.s32 	%r78, %r77, %r75;
	sub.s32 	%r79, %r76, %r78;
	cvt.u64.u32 	%rd541, %r77;
	cvt.u64.u32 	%rd542, %r79;
	bra.uni 	$L__BB540_71;
$L__BB540_70:
	div.s64 	%rd541, %rd539, %rd160;
	mul.lo.s64 	%rd302, %rd541, %rd160;
	sub.s64 	%rd542, %rd539, %rd302;
$L__BB540_71:
	add.s64 	%rd304, %rd1, %rd298;
	ld.global.u64 	%rd305, [%rd304];
	mad.lo.s64 	%rd167, %rd305, %rd542, %rd159;
	add.s32 	%r34, %r215, -1;
	mul.wide.u32 	%rd306, %r34, 8;
	add.s64 	%rd307, %rd2, %rd306;
	ld.global.u64 	%rd168, [%rd307];
	or.b64  	%rd308, %rd541, %rd168;
	and.b64  	%rd309, %rd308, -4294967296;
	setp.ne.s64 	%p10, %rd309, 0;
	@%p10 bra 	$L__BB540_73;
	cvt.u32.u64 	%r80, %rd168;
	cvt.u32.u64 	%r81, %rd541;
	div.u32 	%r82, %r81, %r80;
	mul.lo.s32 	%r83, %r82, %r80;
	sub.s32 	%r84, %r81, %r83;
	cvt.u64.u32 	%rd543, %r82;
	cvt.u64.u32 	%rd544, %r84;
	bra.uni 	$L__BB540_74;
$L__BB540_73:
	div.s64 	%rd543, %rd541, %rd168;
	mul.lo.s64 	%rd310, %rd543, %rd168;
	sub.s64 	%rd544, %rd541, %rd310;
$L__BB540_74:
	add.s64 	%rd312, %rd1, %rd306;
	ld.global.u64 	%rd313, [%rd312];
	mad.lo.s64 	%rd175, %rd313, %rd544, %rd167;
	add.s32 	%r35, %r215, -2;
	mul.wide.u32 	%rd314, %r35, 8;
	add.s64 	%rd315, %rd2, %rd314;
	ld.global.u64 	%rd176, [%rd315];
	or.b64  	%rd316, %rd543, %rd176;
	and.b64  	%rd317, %rd316, -4294967296;
	setp.ne.s64 	%p11, %rd317, 0;
	@%p11 bra 	$L__BB540_76;
	cvt.u32.u64 	%r85, %rd176;
	cvt.u32.u64 	%r86, %rd543;
	div.u32 	%r87, %r86, %r85;
	mul.lo.s32 	%r88, %r87, %r85;
	sub.s32 	%r89, %r86, %r88;
	cvt.u64.u32 	%rd545, %r87;
	cvt.u64.u32 	%rd546, %r89;
	bra.uni 	$L__BB540_77;
$L__BB540_76:
	div.s64 	%rd545, %rd543, %rd176;
	mul.lo.s64 	%rd318, %rd545, %rd176;
	sub.s64 	%rd546, %rd543, %rd318;
$L__BB540_77:
	add.s64 	%rd320, %rd1, %rd314;
	ld.global.u64 	%rd321, [%rd320];
	mad.lo.s64 	%rd183, %rd321, %rd546, %rd175;
	add.s32 	%r36, %r215, -3;
	mul.wide.u32 	%rd322, %r36, 8;
	add.s64 	%rd323, %rd2, %rd322;
	ld.global.u64 	%rd184, [%rd323];
	or.b64  	%rd324, %rd545, %rd184;
	and.b64  	%rd325, %rd324, -4294967296;
	setp.ne.s64 	%p12, %rd325, 0;
	@%p12 bra 	$L__BB540_79;
	cvt.u32.u64 	%r90, %rd184;
	cvt.u32.u64 	%r91, %rd545;
	div.u32 	%r92, %r91, %r90;
	mul.lo.s32 	%r93, %r92, %r90;
	sub.s32 	%r94, %r91, %r93;
	cvt.u64.u32 	%rd547, %r92;
	cvt.u64.u32 	%rd548, %r94;
	bra.uni 	$L__BB540_80;
$L__BB540_79:
	div.s64 	%rd547, %rd545, %rd184;
	mul.lo.s64 	%rd326, %rd547, %rd184;
	sub.s64 	%rd548, %rd545, %rd326;
$L__BB540_80:
	add.s64 	%rd328, %rd1, %rd322;
	ld.global.u64 	%rd329, [%rd328];
	mad.lo.s64 	%rd191, %rd329, %rd548, %rd183;
	mul.wide.u32 	%rd330, %r33, 8;
	add.s64 	%rd331, %rd2, %rd330;
	ld.global.u64 	%rd192, [%rd331];
	or.b64  	%rd332, %rd547, %rd192;
	and.b64  	%rd333, %rd332, -4294967296;
	setp.ne.s64 	%p13, %rd333, 0;
	@%p13 bra 	$L__BB540_82;
	cvt.u32.u64 	%r95, %rd192;
	cvt.u32.u64 	%r96, %rd547;
	div.u32 	%r97, %r96, %r95;
	mul.lo.s32 	%r98, %r97, %r95;
	sub.s32 	%r99, %r96, %r98;
	cvt.u64.u32 	%rd564, %r97;
	cvt.u64.u32 	%rd550, %r99;
	bra.uni 	$L__BB540_83;
$L__BB540_82:
	div.s64 	%rd564, %rd547, %rd192;
	mul.lo.s64 	%rd334, %rd564, %rd192;
	sub.s64 	%rd550, %rd547, %rd334;
$L__BB540_83:
	add.s64 	%rd336, %rd1, %rd330;
	ld.global.u64 	%rd337, [%rd336];
	mad.lo.s64 	%rd338, %rd337, %rd550, %rd191;
	shl.b64 	%rd339, %rd338, 1;
	add.s64 	%rd573, %rd573, %rd339;
	add.s32 	%r215, %r215, -8;
	add.s32 	%r214, %r214, 8;
	setp.ne.s32 	%p14, %r214, 0;
	@%p14 bra 	$L__BB540_59;
	add.s32 	%r217, %r215, 3;
$L__BB540_85:
	setp.eq.s32 	%p15, %r25, 0;
	@%p15 bra 	$L__BB540_114;
	and.b32  	%r41, %r23, 3;
	setp.lt.u32 	%p16, %r25, 4;
	@%p16 bra 	$L__BB540_100;
	mul.wide.u32 	%rd341, %r217, 8;
	add.s64 	%rd342, %rd2, %rd341;
	ld.global.u64 	%rd203, [%rd342];
	or.b64  	%rd343, %rd564, %rd203;
	and.b64  	%rd344, %rd343, -4294967296;
	setp.ne.s64 	%p17, %rd344, 0;
	@%p17 bra 	$L__BB540_89;
	cvt.u32.u64 	%r100, %rd203;
	cvt.u32.u64 	%r101, %rd564;
	div.u32 	%r102, %r101, %r100;
	mul.lo.s32 	%r103, %r102, %r100;
	sub.s32 	%r104, %r101, %r103;
	cvt.u64.u32 	%rd554, %r102;
	cvt.u64.u32 	%rd555, %r104;
	bra.uni 	$L__BB540_90;
$L__BB540_89:
	div.s64 	%rd554, %rd564, %rd203;
	mul.lo.s64 	%rd345, %rd554, %rd203;
	sub.s64 	%rd555, %rd564, %rd345;
$L__BB540_90:
	add.s64 	%rd347, %rd1, %rd341;
	ld.global.u64 	%rd348, [%rd347];
	mul.lo.s64 	%rd210, %rd348, %rd555;
	add.s32 	%r42, %r217, -1;
	mul.wide.u32 	%rd349, %r42, 8;
	add.s64 	%rd350, %rd2, %rd349;
	ld.global.u64 	%rd211, [%rd350];
	or.b64  	%rd351, %rd554, %rd211;
	and.b64  	%rd352, %rd351, -4294967296;
	setp.ne.s64 	%p18, %rd352, 0;
	@%p18 bra 	$L__BB540_92;
	cvt.u32.u64 	%r105, %rd211;
	cvt.u32.u64 	%r106, %rd554;
	div.u32 	%r107, %r106, %r105;
	mul.lo.s32 	%r108, %r107, %r105;
	sub.s32 	%r109, %r106, %r108;
	cvt.u64.u32 	%rd556, %r107;
	cvt.u64.u32 	%rd557, %r109;
	bra.uni 	$L__BB540_93;
$L__BB540_92:
	div.s64 	%rd556, %rd554, %rd211;
	mul.lo.s64 	%rd353, %rd556, %rd211;
	sub.s64 	%rd557, %rd554, %rd353;
$L__BB540_93:
	add.s64 	%rd355, %rd1, %rd349;
	ld.global.u64 	%rd356, [%rd355];
	mad.lo.s64 	%rd218, %rd356, %rd557, %rd210;
	add.s32 	%r43, %r217, -2;
	mul.wide.u32 	%rd357, %r43, 8;
	add.s64 	%rd358, %rd2, %rd357;
	ld.global.u64 	%rd219, [%rd358];
	or.b64  	%rd359, %rd556, %rd219;
	and.b64  	%rd360, %rd359, -4294967296;
	setp.ne.s64 	%p19, %rd360, 0;
	@%p19 bra 	$L__BB540_95;
	cvt.u32.u64 	%r110, %rd219;
	cvt.u32.u64 	%r111, %rd556;
	div.u32 	%r112, %r111, %r110;
	mul.lo.s32 	%r113, %r112, %r110;
	sub.s32 	%r114, %r111, %r113;
	cvt.u64.u32 	%rd558, %r112;
	cvt.u64.u32 	%rd559, %r114;
	bra.uni 	$L__BB540_96;
$L__BB540_95:
	div.s64 	%rd558, %rd556, %rd219;
	mul.lo.s64 	%rd361, %rd558, %rd219;
	sub.s64 	%rd559, %rd556, %rd361;
$L__BB540_96:
	add.s64 	%rd363, %rd1, %rd357;
	ld.global.u64 	%rd364, [%rd363];
	mad.lo.s64 	%rd226, %rd364, %rd559, %rd218;
	add.s32 	%r44, %r217, -3;
	mul.wide.u32 	%rd365, %r44, 8;
	add.s64 	%rd366, %rd2, %rd365;
	ld.global.u64 	%rd227, [%rd366];
	or.b64  	%rd367, %rd558, %rd227;
	and.b64  	%rd368, %rd367, -4294967296;
	setp.ne.s64 	%p20, %rd368, 0;
	@%p20 bra 	$L__BB540_98;
	cvt.u32.u64 	%r115, %rd227;
	cvt.u32.u64 	%r116, %rd558;
	div.u32 	%r117, %r116, %r115;
	mul.lo.s32 	%r118, %r117, %r115;
	sub.s32 	%r119, %r116, %r118;
	cvt.u64.u32 	%rd564, %r117;
	cvt.u64.u32 	%rd561, %r119;
	bra.uni 	$L__BB540_99;
$L__BB540_98:
	div.s64 	%rd564, %rd558, %rd227;
	mul.lo.s64 	%rd369, %rd564, %rd227;
	sub.s64 	%rd561, %rd558, %rd369;
$L__BB540_99:
	add.s64 	%rd371, %rd1, %rd365;
	ld.global.u64 	%rd372, [%rd371];
	mad.lo.s64 	%rd373, %rd372, %rd561, %rd226;
	shl.b64 	%rd374, %rd373, 1;
	add.s64 	%rd573, %rd573, %rd374;
	add.s32 	%r217, %r217, -4;
$L__BB540_100:
	setp.eq.s32 	%p21, %r41, 0;
	@%p21 bra 	$L__BB540_114;
	setp.eq.s32 	%p22, %r41, 1;
	@%p22 bra 	$L__BB540_109;
	mul.wide.u32 	%rd376, %r217, 8;
	add.s64 	%rd377, %rd2, %rd376;
	ld.global.u64 	%rd238, [%rd377];
	or.b64  	%rd378, %rd564, %rd238;
	and.b64  	%rd379, %rd378, -4294967296;
	setp.ne.s64 	%p23, %rd379, 0;
	@%p23 bra 	$L__BB540_104;
	cvt.u32.u64 	%r120, %rd238;
	cvt.u32.u64 	%r121, %rd564;
	div.u32 	%r122, %r121, %r120;
	mul.lo.s32 	%r123, %r122, %r120;
	sub.s32 	%r124, %r121, %r123;
	cvt.u64.u32 	%rd565, %r122;
	cvt.u64.u32 	%rd566, %r124;
	bra.uni 	$L__BB540_105;
$L__BB540_104:
	div.s64 	%rd565, %rd564, %rd238;
	mul.lo.s64 	%rd380, %rd565, %rd238;
	sub.s64 	%rd566, %rd564, %rd380;
$L__BB540_105:
	add.s64 	%rd382, %rd1, %rd376;
	ld.global.u64 	%rd383, [%rd382];
	mul.lo.s64 	%rd245, %rd383, %rd566;
	add.s32 	%r47, %r217, -1;
	mul.wide.u32 	%rd384, %r47, 8;
	add.s64 	%rd385, %rd2, %rd384;
	ld.global.u64 	%rd246, [%rd385];
	or.b64  	%rd386, %rd565, %rd246;
	and.b64  	%rd387, %rd386, -4294967296;
	setp.ne.s64 	%p24, %rd387, 0;
	@%p24 bra 	$L__BB540_107;
	cvt.u32.u64 	%r125, %rd246;
	cvt.u32.u64 	%r126, %rd565;
	div.u32 	%r127, %r126, %r125;
	mul.lo.s32 	%r128, %r127, %r125;
	sub.s32 	%r129, %r126, %r128;
	cvt.u64.u32 	%rd564, %r127;
	cvt.u64.u32 	%rd568, %r129;
	bra.uni 	$L__BB540_108;
$L__BB540_107:
	div.s64 	%rd564, %rd565, %rd246;
	mul.lo.s64 	%rd388, %rd564, %rd246;
	sub.s64 	%rd568, %rd565, %rd388;
$L__BB540_108:
	add.s64 	%rd390, %rd1, %rd384;
	ld.global.u64 	%rd391, [%rd390];
	mad.lo.s64 	%rd392, %rd391, %rd568, %rd245;
	shl.b64 	%rd393, %rd392, 1;
	add.s64 	%rd573, %rd573, %rd393;
	add.s32 	%r217, %r217, -2;
$L__BB540_109:
	and.b32  	%r130, %r23, 1;
	setp.eq.b32 	%p25, %r130, 1;
	not.pred 	%p26, %p25;
	@%p26 bra 	$L__BB540_114;
	mul.wide.u32 	%rd394, %r217, 8;
	add.s64 	%rd395, %rd2, %rd394;
	ld.global.u64 	%rd257, [%rd395];
	or.b64  	%rd396, %rd564, %rd257;
	and.b64  	%rd397, %rd396, -4294967296;
	setp.ne.s64 	%p27, %rd397, 0;
	@%p27 bra 	$L__BB540_112;
	cvt.u32.u64 	%r131, %rd257;
	cvt.u32.u64 	%r132, %rd564;
	rem.u32 	%r133, %r132, %r131;
	cvt.u64.u32 	%rd572, %r133;
	bra.uni 	$L__BB540_113;
$L__BB540_112:
	rem.s64 	%rd572, %rd564, %rd257;
$L__BB540_113:
	add.s64 	%rd399, %rd1, %rd394;
	ld.global.u64 	%rd400, [%rd399];
	mul.lo.s64 	%rd401, %rd400, %rd572;
	shl.b64 	%rd402, %rd401, 1;
	add.s64 	%rd573, %rd573, %rd402;
$L__BB540_114:
	ld.global.u16 	%rs3, [%rd573];
	cvt.rn.f32.s16 	%f2, %rs3;
	fma.rn.f32 	%f3, %f2, 0f3BBB989D, 0f3F000000;
	cvt.sat.f32.f32 	%f4, %f3;
	mov.f32 	%f5, 0f4B400001;
	mov.f32 	%f6, 0f437C0000;
	fma.rm.f32 	%f7, %f4, %f6, %f5;
	add.f32 	%f8, %f7, 0fCB40007F;
	neg.f32 	%f9, %f8;
	fma.rn.f32 	%f10, %f2, 0f3FB8AA3B, %f9;
	fma.rn.f32 	%f11, %f2, 0f32A57060, %f10;
	mov.b32 	%r134, %f7;
	shl.b32 	%r135, %r134, 23;
	mov.b32 	%f12, %r135;
	ex2.approx.ftz.f32 	%f13, %f11;
	mul.f32 	%f1, %f13, %f12;
	// begin inline asm
	{  cvt.rn.f16.f32 %rs2, %f1;}

	// end inline asm
	st.shared.u16 	[%r5], %rs2;
$L__BB540_115:
	bar.sync 	0;
	setp.lt.u32 	%p49, %r219, 66;
	@%p49 bra 	$L__BB540_119;
$L__BB540_116:
	shr.u32 	%r51, %r219, 1;
	setp.ge.u32 	%p50, %r1, %r51;
	@%p50 bra 	$L__BB540_118;
	ld.shared.u16 	%rs8, [%r5];
	and.b32  	%r208, %r219, 2046;
	add.s32 	%r209, %r5, %r208;
	ld.shared.u16 	%rs9, [%r209];
	// begin inline asm
	{add.f16 %rs7,%rs8,%rs9;
}
	// end inline asm
	st.shared.u16 	[%r5], %rs7;
$L__BB540_118:
	bar.sync 	0;
	setp.gt.u32 	%p51, %r219, 131;
	mov.u32 	%r219, %r51;
	@%p51 bra 	$L__BB540_116;
$L__BB540_119:
	setp.gt.u32 	%p52, %r1, 31;
	@%p52 bra 	$L__BB540_122;
	ld.shared.u16 	%rs11, [%r5];
	ld.shared.u16 	%rs12, [%r5+64];
	// begin inline asm
	{add.f16 %rs10,%rs11,%rs12;
}
	// end inline asm
	st.volatile.shared.u16 	[%r5], %rs10;
	ld.shared.u16 	%rs15, [%r5+32];
	// begin inline asm
	{add.f16 %rs13,%rs10,%rs15;
}
	// end inline asm
	st.volatile.shared.u16 	[%r5], %rs13;
	ld.shared.u16 	%rs18, [%r5+16];
	// begin inline asm
	{add.f16 %rs16,%rs13,%rs18;
}
	// end inline asm
	st.volatile.shared.u16 	[%r5], %rs16;
	ld.shared.u16 	%rs21, [%r5+8];
	// begin inline asm
	{add.f16 %rs19,%rs16,%rs21;
}
	// end inline asm
	st.volatile.shared.u16 	[%r5], %rs19;
	ld.shared.u16 	%rs24, [%r5+4];
	// begin inline asm
	{add.f16 %rs22,%rs19,%rs24;
}
	// end inline asm
	st.volatile.shared.u16 	[%r5], %rs22;
	ld.shared.u16 	%rs27, [%r5+2];
	// begin inline asm
	{add.f16 %rs25,%rs22,%rs27;
}
	// end inline asm
	st.volatile.shared.u16 	[%r5], %rs25;
	setp.ne.s32 	%p53, %r1, 0;
	@%p53 bra 	$L__BB540_122;
	ld.param.u64 	%rd488, [contiguous_logsumexp2_i16_param_8];
	ld.param.u64 	%rd487, [contiguous_logsumexp2_i16_param_0];
	cvt.u64.u32 	%rd482, %r2;
	mad.lo.s64 	%rd483, %rd488, %rd4, %rd482;
	cvta.to.global.u64 	%rd484, %rd487;
	shl.b64 	%rd485, %rd483, 1;
	add.s64 	%rd486, %rd484, %rd485;
	ld.shared.u16 	%rs28, [logsumexpsdata_i16];
	st.global.u16 	[%rd486], %rs28;
$L__BB540_122:
	ret;

}
	// .globl	contiguous_logsumexp22_i16
.visible .entry contiguous_logsumexp22_i16(
	.param .u64 .ptr .align 1 contiguous_logsumexp22_i16_param_0,
	.param .u64 .ptr .align 1 contiguous_logsumexp22_i16_param_1,
	.param .u64 contiguous_logsumexp22_i16_param_2,
	.param .u64 contiguous_logsumexp22_i16_param_3,
	.param .u64 contiguous_logsumexp22_i16_param_4,
	.param .u64 contiguous_logsumexp22_i16_param_5
)
{
	.reg .pred 	%p<9>;
	.reg .b16 	%rs<28>;
	.reg .b32 	%r<18>;
	.reg .b64 	%rd<28>;

	ld.param.u64 	%rd5, [contiguous_logsumexp22_i16_param_0];
	ld.param.u64 	%rd8, [contiguous_logsumexp22_i16_param_1];
	ld.param.u64 	%rd9, [contiguous_logsumexp22_i16_param_2];
	ld.param.u64 	%rd6, [contiguous_logsumexp22_i16_param_3];
	ld.param.u64 	%rd10, [contiguous_logsumexp22_i16_param_4];
	ld.param.u64 	%rd7, [contiguous_logsumexp22_i16_param_5];
	cvta.to.global.u64 	%rd1, %rd8;
	mov.u32 	%r1, %tid.x;
	mov.u32 	%r2, %ctaid.x;
	mov.u32 	%r17, %ntid.x;
	mul.lo.s32 	%r9, %r2, %r17;
	shl.b32 	%r10, %r9, 1;
	add.s32 	%r4, %r10, %r1;
	shl.b32 	%r11, %r1, 1;
	mov.u32 	%r12, logsumexpsdata_i16;
	add.s32 	%r5, %r12, %r11;
	mov.b32 	%r8, 0;
	// begin inline asm
	cvt.rn.f16.s32 %rs1, %r8;
	// end inline asm
	st.shared.u16 	[%r5], %rs1;
	mov.u32 	%r13, %ctaid.y;
	cvt.u64.u32 	%rd11, %r13;
	add.s64 	%rd2, %rd9, %rd11;
	setp.ge.u64 	%p1, %rd2, %rd10;
	@%p1 bra 	$L__BB541_12;
	add.s32 	%r14, %r4, %r17;
	cvt.u64.u32 	%rd3, %r14;
	setp.le.u64 	%p2, %rd6, %rd3;
	@%p2 bra 	$L__BB541_3;
	cvt.u64.u32 	%rd15, %r4;
	mul.lo.s64 	%rd16, %rd2, %rd6;
	add.s64 	%rd17, %rd16, %rd15;
	shl.b64 	%rd18, %rd17, 1;
	add.s64 	%rd19, %rd1, %rd18;
	ld.global.u16 	%rs4, [%rd19];
	add.s64 	%rd20, %rd16, %rd3;
	shl.b64 	%rd21, %rd20, 1;
	add.s64 	%rd22, %rd1, %rd21;
	ld.global.u16 	%rs5, [%rd22];
	// begin inline asm
	{add.f16 %rs3,%rs4,%rs5;
}
	// end inline asm
	st.shared.u16 	[%r5], %rs3;
	bra.uni 	$L__BB541_5;
$L__BB541_3:
	cvt.u64.u32 	%rd4, %r4;
	setp.le.u64 	%p3, %rd6, %rd4;
	@%p3 bra 	$L__BB541_5;
	mad.lo.s64 	%rd12, %rd2, %rd6, %rd4;
	shl.b64 	%rd13, %rd12, 1;
	add.s64 	%rd14, %rd1, %rd13;
	ld.global.u16 	%rs2, [%rd14];
	st.shared.u16 	[%r5], %rs2;
$L__BB541_5:
	bar.sync 	0;
	setp.lt.u32 	%p4, %r17, 66;
	@%p4 bra 	$L__BB541_9;
$L__BB541_6:
	shr.u32 	%r7, %r17, 1;
	setp.ge.u32 	%p5, %r1, %r7;
	@%p5 bra 	$L__BB541_8;
	ld.shared.u16 	%rs7, [%r5];
	and.b32  	%r15, %r17, 2046;
	add.s32 	%r16, %r5, %r15;
	ld.shared.u16 	%rs8, [%r16];
	// begin inline asm
	{add.f16 %rs6,%rs7,%rs8;
}
	// end inline asm
	st.shared.u16 	[%r5], %rs6;
$L__BB541_8:
	bar.sync 	0;
	setp.gt.u32 	%p6, %r17, 131;
	mov.u32 	%r17, %r7;
	@%p6 bra 	$L__BB541_6;
$L__BB541_9:
	setp.gt.u32 	%p7, %r1, 31;
	@%p7 bra 	$L__BB541_12;
	ld.shared.u16 	%rs10, [%r5];
	ld.shared.u16 	%rs11, [%r5+64];
	// begin inline asm
	{add.f16 %rs9,%rs10,%rs11;
}
	// end inline asm
	st.volatile.shared.u16 	[%r5], %rs9;
	ld.shared.u16 	%rs14, [%r5+32];
	// begin inline asm
	{add.f16 %rs12,%rs9,%rs14;
}
	// end inline asm
	st.volatile.shared.u16 	[%r5], %rs12;
	ld.shared.u16 	%rs17, [%r5+16];
	// begin inline asm
	{add.f16 %rs15,%rs12,%rs17;
}
	// end inline asm
	st.volatile.shared.u16 	[%r5], %rs15;
	ld.shared.u16 	%rs20, [%r5+8];
	// begin inline asm
	{add.f16 %rs18,%rs15,%rs20;
}
	// end inline asm
	st.volatile.shared.u16 	[%r5], %rs18;
	ld.shared.u16 	%rs23, [%r5+4];
	// begin inline asm
	{add.f16 %rs21,%rs18,%rs23;
}
	// end inline asm
	st.volatile.shared.u16 	[%r5], %rs21;
	ld.shared.u16 	%rs26, [%r5+2];
	// begin inline asm
	{add.f16 %rs24,%rs21,%rs26;
}
	// end inline asm
	st.volatile.shared.u16 	[%r5], %rs24;
	setp.ne.s32 	%p8, %r1, 0;
	@%p8 bra 	$L__BB541_12;
	cvt.u64.u32 	%rd23, %r2;
	mad.lo.s64 	%rd24, %rd7, %rd2, %rd23;
	cvta.to.global.u64 	%rd25, %rd5;
	shl.b64 	%rd26, %rd24, 1;
	add.s64 	%rd27, %rd25, %rd26;
	ld.shared.u16 	%rs27, [logsumexpsdata_i16];
	st.global.u16 	[%rd27], %rs27;
$L__BB541_12:
	ret;

}
	// .globl	contiguous_logsumexp3_i16
.visible .entry contiguous_logsumexp3_i16(
	.param .u64 .ptr .align 1 contiguous_logsumexp3_i16_param_0,
	.param .u64 .ptr .align 1 contiguous_logsumexp3_i16_param_1,
	.param .u64 .ptr .align 1 contiguous_logsumexp3_i16_param_2,
	.param .u64 .ptr .align 1 contiguous_logsumexp3_i16_param_3,
	.param .u64 contiguous_logsumexp3_i16_param_4,
	.param .u64 contiguous_logsumexp3_i16_param_5,
	.param .u64 contiguous_logsumexp3_i16_param_6
)
{
	.reg .pred 	%p<38>;
	.reg .b16 	%rs<120>;
	.reg .b32 	%r<232>;
	.reg .b32 	%f<14>;
	.reg .b64 	%rd<308>;

	ld.param.u64 	%rd144, [contiguous_logsumexp3_i16_param_0];
	ld.param.u64 	%rd145, [contiguous_logsumexp3_i16_param_1];
	ld.param.u64 	%rd148, [contiguous_logsumexp3_i16_param_2];
	ld.param.u64 	%rd149, [contiguous_logsumexp3_i16_param_3];
	ld.param.u64 	%rd146, [contiguous_logsumexp3_i16_param_4];
	ld.param.u64 	%rd147, [contiguous_logsumexp3_i16_param_5];
	ld.param.u64 	%rd150, [contiguous_logsumexp3_i16_param_6];
	cvta.to.global.u64 	%rd1, %rd149;
	cvta.to.global.u64 	%rd2, %rd148;
	mov.u32 	%r1, %tid.y;
	mov.u32 	%r2, %ntid.x;
	mov.u32 	%r3, %tid.x;
	mad.lo.s32 	%r73, %r1, %r2, %r3;
	mov.u32 	%r74, %ctaid.x;
	mad.lo.s32 	%r75, %r74, %r2, %r3;
	mov.u32 	%r4, %ctaid.y;
	mov.u32 	%r5, %ntid.y;
	mad.lo.s32 	%r76, %r4, %r5, %r1;
	shl.b32 	%r77, %r73, 1;
	mov.u32 	%r78, logsumexpsdata_i16;
	add.s32 	%r7, %r78, %r77;
	mov.b32 	%r72, 0;
	// begin inline asm
	cvt.rn.f16.s32 %rs17, %r72;
	// end inline asm
	st.shared.u16 	[%r7], %rs17;
	cvt.u64.u32 	%rd3, %r75;
	setp.le.u64 	%p1, %rd147, %rd3;
	cvt.u64.u32 	%rd152, %r76;
	setp.le.u64 	%p2, %rd150, %rd152;
	or.pred  	%p3, %p1, %p2;
	@%p3 bra 	$L__BB542_77;
	cvt.u32.u64 	%r79, %rd3;
	cvt.u32.u64 	%r80, %rd147;
	mad.lo.s32 	%r220, %r76, %r80, %r79;
	cvt.u32.u64 	%r9, %rd146;
	add.s32 	%r219, %r9, -1;
	setp.lt.s32 	%p4, %r219, 0;
	mov.b64 	%rd307, 0;
	@%p4 bra 	$L__BB542_59;
	setp.lt.u32 	%p5, %r219, 7;
	mov.b64 	%rd307, 0;
	@%p5 bra 	$L__BB542_30;
	add.s32 	%r215, %r9, -4;
	and.b32  	%r81, %r9, -8;
	neg.s32 	%r214, %r81;
	mov.b64 	%rd307, 0;
$L__BB542_4:
	.pragma "nounroll";
	add.s32 	%r16, %r215, 3;
	cvt.u64.u32 	%rd5, %r220;
	mul.wide.u32 	%rd157, %r16, 8;
	add.s64 	%rd158, %rd2, %rd157;
	ld.global.u64 	%rd6, [%rd158];
	and.b64  	%rd159, %rd6, -4294967296;
	setp.ne.s64 	%p6, %rd159, 0;
	@%p6 bra 	$L__BB542_6;
	cvt.u32.u64 	%r82, %rd6;
	cvt.u32.u64 	%r83, %rd5;
	div.u32 	%r84, %r83, %r82;
	mul.lo.s32 	%r85, %r84, %r82;
	sub.s32 	%r86, %r83, %r85;
	cvt.u64.u32 	%rd272, %r84;
	cvt.u64.u32 	%rd273, %r86;
	bra.uni 	$L__BB542_7;
$L__BB542_6:
	div.s64 	%rd272, %rd5, %rd6;
	mul.lo.s64 	%rd160, %rd272, %rd6;
	sub.s64 	%rd273, %rd5, %rd160;
$L__BB542_7:
	mul.wide.u32 	%rd161, %r16, 8;
	add.s64 	%rd162, %rd1, %rd161;
	ld.global.u64 	%rd163, [%rd162];
	mad.lo.s64 	%rd13, %rd163, %rd273, %rd307;
	add.s32 	%r17, %r215, 2;
	and.b64  	%rd14, %rd272, 4294967295;
	mul.wide.u32 	%rd164, %r17, 8;
	add.s64 	%rd165, %rd2, %rd164;
	ld.global.u64 	%rd15, [%rd165];
	and.b64  	%rd166, %rd15, -4294967296;
	setp.ne.s64 	%p7, %rd166, 0;
	@%p7 bra 	$L__BB542_9;
	cvt.u32.u64 	%r87, %rd15;
	cvt.u32.u64 	%r88, %rd14;
	div.u32 	%r89, %r88, %r87;
	mul.lo.s32 	%r90, %r89, %r87;
	sub.s32 	%r91, %r88, %r90;
	cvt.u64.u32 	%rd274, %r89;
	cvt.u64.u32 	%rd275, %r91;
	bra.uni 	$L__BB542_10;
$L__BB542_9:
	div.s64 	%rd274, %rd14, %rd15;
	mul.lo.s64 	%rd167, %rd274, %rd15;
	sub.s64 	%rd275, %rd14, %rd167;
$L__BB542_10:
	mul.wide.u32 	%rd168, %r17, 8;
	add.s64 	%rd169, %rd1, %rd168;
	ld.global.u64 	%rd170, [%rd169];
	mad.lo.s64 	%rd22, %rd170, %rd275, %rd13;
	add.s32 	%r18, %r215, 1;
	and.b64  	%rd23, %rd274, 4294967295;
	mul.wide.u32 	%rd171, %r18, 8;
	add.s64 	%rd172, %rd2, %rd171;
	ld.global.u64 	%rd24, [%rd172];
	and.b64  	%rd173, %rd24, -4294967296;
	setp.ne.s64 	%p8, %rd173, 0;
	@%p8 bra 	$L__BB542_12;
	cvt.u32.u64 	%r92, %rd24;
	cvt.u32.u64 	%r93, %rd23;
	div.u32 	%r94, %r93, %r92;
	mul.lo.s32 	%r95, %r94, %r92;
	sub.s32 	%r96, %r93, %r95;
	cvt.u64.u32 	%rd276, %r94;
	cvt.u64.u32 	%rd277, %r96;
	bra.uni 	$L__BB542_13;
$L__BB542_12:
	div.s64 	%rd276, %rd23, %rd24;
	mul.lo.s64 	%rd174, %rd276, %rd24;
	sub.s64 	%rd277, %rd23, %rd174;
$L__BB542_13:
	mul.wide.u32 	%rd175, %r18, 8;
	add.s64 	%rd176, %rd1, %rd175;
	ld.global.u64 	%rd177, [%rd176];
	mad.lo.s64 	%rd31, %rd177, %rd277, %rd22;
	and.b64  	%rd32, %rd276, 4294967295;
	mul.wide.u32 	%rd178, %r215, 8;
	add.s64 	%rd179, %rd2, %rd178;
	ld.global.u64 	%rd33, [%rd179];
	and.b64  	%rd180, %rd33, -4294967296;
	setp.ne.s64 	%p9, %rd180, 0;
	@%p9 bra 	$L__BB542_15;
	cvt.u32.u64 	%r97, %rd33;
	cvt.u32.u64 	%r98, %rd32;
	div.u32 	%r99, %r98, %r97;
	mul.lo.s32 	%r100, %r99, %r97;
	sub.s32 	%r101, %r98, %r100;
	cvt.u64.u32 	%rd278, %r99;
	cvt.u64.u32 	%rd279, %r101;
	bra.uni 	$L__BB542_16;
$L__BB542_15:
	div.s64 	%rd278, %rd32, %rd33;
	mul.lo.s64 	%rd181, %rd278, %rd33;
	sub.s64 	%rd279, %rd32, %rd181;
$L__BB542_16:
	mul.wide.u32 	%rd182, %r215, 8;
	add.s64 	%rd183, %rd1, %rd182;
	ld.global.u64 	%rd184, [%rd183];
	mad.lo.s64 	%rd40, %rd184, %rd279, %rd31;
	add.s32 	%r19, %r215, -1;
	and.b64  	%rd41, %rd278, 4294967295;
	mul.wide.u32 	%rd185, %r19, 8;
	add.s64 	%rd186, %rd2, %rd185;
	ld.global.u64 	%rd42, [%rd186];
	and.b64  	%rd187, %rd42, -4294967296;
	setp.ne.s64 	%p10, %rd187, 0;
	@%p10 bra 	$L__BB542_18;
	cvt.u32.u64 	%r102, %rd42;
	cvt.u32.u64 	%r103, %rd41;
	div.u32 	%r104, %r103, %r102;
	mul.lo.s32 	%r105, %r104, %r102;
	sub.s32 	%r106, %r103, %r105;
	cvt.u64.u32 	%rd280, %r104;
	cvt.u64.u32 	%rd281, %r106;
	bra.uni 	$L__BB542_19;
$L__BB542_18:
	div.s64 	%rd280, %rd41, %rd42;
	mul.lo.s64 	%rd188, %rd280, %rd42;
	sub.s64 	%rd281, %rd41, %rd188;
$L__BB542_19:
	mul.wide.u32 	%rd189, %r19, 8;
	add.s64 	%rd190, %rd1, %rd189;
	ld.global.u64 	%rd191, [%rd190];
	mad.lo.s64 	%rd49, %rd191, %rd281, %rd40;
	add.s32 	%r20, %r215, -2;
	and.b64  	%rd50, %rd280, 4294967295;
	mul.wide.u32 	%rd192, %r20, 8;
	add.s64 	%rd193, %rd2, %rd192;
	ld.global.u64 	%rd51, [%rd193];
	and.b64  	%rd194, %rd51, -4294967296;
	setp.ne.s64 	%p11, %rd194, 0;
	@%p11 bra 	$L__BB542_21;
	cvt.u32.u64 	%r107, %rd51;
	cvt.u32.u64 	%r108, %rd50;
	div.u32 	%r109, %r108, %r107;
	mul.lo.s32 	%r110, %r109, %r107;
	sub.s32 	%r111, %r108, %r110;
	cvt.u64.u32 	%rd282, %r109;
	cvt.u64.u32 	%rd283, %r111;
	bra.uni 	$L__BB542_22;
$L__BB542_21:
	div.s64 	%rd282, %rd50, %rd51;
	mul.lo.s64 	%rd195, %rd282, %rd51;
	sub.s64 	%rd283, %rd50, %rd195;
$L__BB542_22:
	mul.wide.u32 	%rd196, %r20, 8;
	add.s64 	%rd197, %rd1, %rd196;
	ld.global.u64 	%rd198, [%rd197];
	mad.lo.s64 	%rd58, %rd198, %rd283, %rd49;
	add.s32 	%r21, %r215, -3;
	and.b64  	%rd59, %rd282, 4294967295;
	mul.wide.u32 	%rd199, %r21, 8;
	add.s64 	%rd200, %rd2, %rd199;
	ld.global.u64 	%rd60, [%rd200];
	and.b64  	%rd201, %rd60, -4294967296;
	setp.ne.s64 	%p12, %rd201, 0;
	@%p12 bra 	$L__BB542_24;
	cvt.u32.u64 	%r112, %rd60;
	cvt.u32.u64 	%r113, %rd59;
	div.u32 	%r114, %r113, %r112;
	mul.lo.s32 	%r115, %r114, %r112;
	sub.s32 	%r116, %r113, %r115;
	cvt.u64.u32 	%rd284, %r114;
	cvt.u64.u32 	%rd285, %r116;
	bra.uni 	$L__BB542_25;
$L__BB542_24:
	div.s64 	%rd284, %rd59, %rd60;
	mul.lo.s64 	%rd202, %rd284, %rd60;
	sub.s64 	%rd285, %rd59, %rd202;
$L__BB542_25:
	mul.wide.u32 	%rd203, %r21, 8;
	add.s64 	%rd204, %rd1, %rd203;
	ld.global.u64 	%rd205, [%rd204];
	mad.lo.s64 	%rd67, %rd205, %rd285, %rd58;
	and.b64  	%rd68, %rd284, 4294967295;
	add.s32 	%r117, %r215, -4;
	mul.wide.u32 	%rd206, %r117, 8;
	add.s64 	%rd207, %rd2, %rd206;
	ld.global.u64 	%rd69, [%rd207];
	and.b64  	%rd208, %rd69, -4294967296;
	setp.ne.s64 	%p13, %rd208, 0;
	@%p13 bra 	$L__BB542_27;
	cvt.u32.u64 	%r118, %rd69;
	cvt.u32.u64 	%r119, %rd68;
	div.u32 	%r120, %r119, %r118;
	mul.lo.s32 	%r121, %r120, %r118;
	sub.s32 	%r122, %r119, %r121;
	cvt.u64.u32 	%rd286, %r120;
	cvt.u64.u32 	%rd287, %r122;
	bra.uni 	$L__BB542_28;
$L__BB542_27:
	div.s64 	%rd286, %rd68, %rd69;
	mul.lo.s64 	%rd209, %rd286, %rd69;
	sub.s64 	%rd287, %rd68, %rd209;
$L__BB542_28:
	mul.wide.u32 	%rd210, %r117, 8;
	add.s64 	%rd211, %rd1, %rd210;
	ld.global.u64 	%rd212, [%rd211];
	mad.lo.s64 	%rd307, %rd212, %rd287, %rd67;
	cvt.u32.u64 	%r220, %rd286;
	add.s32 	%r215, %r215, -8;
	add.s32 	%r214, %r214, 8;
	setp.ne.s32 	%p14, %r214, 0;
	@%p14 bra 	$L__BB542_4;
	add.s32 	%r219, %r215, 3;
$L__BB542_30:
	and.b32  	%r28, %r9, 7;
	setp.eq.s32 	%p15, %r28, 0;
	@%p15 bra 	$L__BB542_59;
	and.b32  	%r29, %r9, 3;
	setp.lt.u32 	%p16, %r28, 4;
	@%p16 bra 	$L__BB542_45;
	cvt.u64.u32 	%rd79, %r220;
	mul.wide.u32 	%rd214, %r219, 8;
	add.s64 	%rd215, %rd2, %rd214;
	ld.global.u64 	%rd80, [%rd215];
	and.b64  	%rd216, %rd80, -4294967296;
	setp.ne.s64 	%p17, %rd216, 0;
	@%p17 bra 	$L__BB542_34;
	cvt.u32.u64 	%r124, %rd80;
	cvt.u32.u64 	%r125, %rd79;
	div.u32 	%r126, %r125, %r124;
	mul.lo.s32 	%r127, %r126, %r124;
	sub.s32 	%r128, %r125, %r127;
	cvt.u64.u32 	%rd290, %r126;
	cvt.u64.u32 	%rd291, %r128;
	bra.uni 	$L__BB542_35;
$L__BB542_34:
	div.s64 	%rd290, %rd79, %rd80;
	mul.lo.s64 	%rd217, %rd290, %rd80;
	sub.s64 	%rd291, %rd79, %rd217;
$L__BB542_35:
	mul.wide.u32 	%rd218, %r219, 8;
	add.s64 	%rd219, %rd1, %rd218;
	ld.global.u64 	%rd220, [%rd219];
	mad.lo.s64 	%rd87, %rd220, %rd291, %rd307;
	add.s32 	%r30, %r219, -1;
	and.b64  	%rd88, %rd290, 4294967295;
	mul.wide.u32 	%rd221, %r30, 8;
	add.s64 	%rd222, %rd2, %rd221;
	ld.global.u64 	%rd89, [%rd222];
	and.b64  	%rd223, %rd89, -4294967296;
	setp.ne.s64 	%p18, %rd223, 0;
	@%p18 bra 	$L__BB542_37;
	cvt.u32.u64 	%r129, %rd89;
	cvt.u32.u64 	%r130, %rd88;
	div.u32 	%r131, %r130, %r129;
	mul.lo.s32 	%r132, %r131, %r129;
	sub.s32 	%r133, %r130, %r132;
	cvt.u64.u32 	%rd292, %r131;
	cvt.u64.u32 	%rd293, %r133;
	bra.uni 	$L__BB542_38;
$L__BB542_37:
	div.s64 	%rd292, %rd88, %rd89;
	mul.lo.s64 	%rd224, %rd292, %rd89;
	sub.s64 	%rd293, %rd88, %rd224;
$L__BB542_38:
	mul.wide.u32 	%rd225, %r30, 8;
	add.s64 	%rd226, %rd1, %rd225;
	ld.global.u64 	%rd227, [%rd226];
	mad.lo.s64 	%rd96, %rd227, %rd293, %rd87;
	add.s32 	%r31, %r219, -2;
	and.b64  	%rd97, %rd292, 4294967295;
	mul.wide.u32 	%rd228, %r31, 8;
	add.s64 	%rd229, %rd2, %rd228;
	ld.global.u64 	%rd98, [%rd229];
	and.b64  	%rd230, %rd98, -4294967296;
	setp.ne.s64 	%p19, %rd230, 0;
	@%p19 bra 	$L__BB542_40;
	cvt.u32.u64 	%r134, %rd98;
	cvt.u32.u64 	%r135, %rd97;
	div.u32 	%r136, %r135, %r134;
	mul.lo.s32 	%r137, %r136, %r134;
	sub.s32 	%r138, %r135, %r137;
	cvt.u64.u32 	%rd294, %r136;
	cvt.u64.u32 	%rd295, %r138;
	bra.uni 	$L__BB542_41;
$L__BB542_40:
	div.s64 	%rd294, %rd97, %rd98;
	mul.lo.s64 	%rd231, %rd294, %rd98;
	sub.s64 	%rd295, %rd97, %rd231;
$L__BB542_41:
	mul.wide.u32 	%rd232, %r31, 8;
	add.s64 	%rd233, %rd1, %rd232;
	ld.global.u64 	%rd234, [%rd233];
	mad.lo.s64 	%rd105, %rd234, %rd295, %rd96;
	add.s32 	%r32, %r219, -3;
	and.b64  	%rd106, %rd294, 4294967295;
	mul.wide.u32 	%rd235, %r32, 8;
	add.s64 	%rd236, %rd2, %rd235;
	ld.global.u64 	%rd107, [%rd236];
	and.b64  	%rd237, %rd107, -4294967296;
	setp.ne.s64 	%p20, %rd237, 0;
	@%p20 bra 	$L__BB542_43;
	cvt.u32.u64 	%r139, %rd107;
	cvt.u32.u64 	%r140, %rd106;
	div.u32 	%r141, %r140, %r139;
	mul.lo.s32 	%r142, %r141, %r139;
	sub.s32 	%r143, %r140, %r142;
	cvt.u64.u32 	%rd296, %r141;
	cvt.u64.u32 	%rd297, %r143;
	bra.uni 	$L__BB542_44;
$L__BB542_43:
	div.s64 	%rd296, %rd106, %rd107;
	mul.lo.s64 	%rd238, %rd296, %rd107;
	sub.s64 	%rd297, %rd106, %rd238;
$L__BB542_44:
	mul.wide.u32 	%rd239, %r32, 8;
	add.s64 	%rd240, %rd1, %rd239;
	ld.global.u64 	%rd241, [%rd240];
	mad.lo.s64 	%rd307, %rd241, %rd297, %rd105;
	cvt.u32.u64 	%r220, %rd296;
	add.s32 	%r219, %r219, -4;
$L__BB542_45:
	setp.eq.s32 	%p21, %r29, 0;
	@%p21 bra 	$L__BB542_59;
	setp.eq.s32 	%p22, %r29, 1;
	@%p22 bra 	$L__BB542_54;
	cvt.u64.u32 	%rd117, %r220;
	mul.wide.u32 	%rd243, %r219, 8;
	add.s64 	%rd244, %rd2, %rd243;
	ld.global.u64 	%rd118, [%rd244];
	and.b64  	%rd245, %rd118, -4294967296;
	setp.ne.s64 	%p23, %rd245, 0;
	@%p23 bra 	$L__BB542_49;
	cvt.u32.u64 	%r144, %rd118;
	cvt.u32.u64 	%r145, %rd117;
	div.u32 	%r146, %r145, %r144;
	mul.lo.s32 	%r147, %r146, %r144;
	sub.s32 	%r148, %r145, %r147;
	cvt.u64.u32 	%rd300, %r146;
	cvt.u64.u32 	%rd301, %r148;
	bra.uni 	$L__BB542_50;
$L__BB542_49:
	div.s64 	%rd300, %rd117, %rd118;
	mul.lo.s64 	%rd246, %rd300, %rd118;
	sub.s64 	%rd301, %rd117, %rd246;
$L__BB542_50:
	add.s64 	%rd248, %rd1, %rd243;
	ld.global.u64 	%rd249, [%rd248];
	mad.lo.s64 	%rd125, %rd249, %rd301, %rd307;
	add.s32 	%r37, %r219, -1;
	and.b64  	%rd126, %rd300, 4294967295;
	mul.wide.u32 	%rd250, %r37, 8;
	add.s64 	%rd251, %rd2, %rd250;
	ld.global.u64 	%rd127, [%rd251];
	and.b64  	%rd252, %rd127, -4294967296;
	setp.ne.s64 	%p24, %rd252, 0;
	@%p24 bra 	$L__BB542_52;
	cvt.u32.u64 	%r149, %rd127;
	cvt.u32.u64 	%r150, %rd126;
	div.u32 	%r151, %r150, %r149;
	mul.lo.s32 	%r152, %r151, %r149;
	sub.s32 	%r153, %r150, %r152;
	cvt.u64.u32 	%rd302, %r151;
	cvt.u64.u32 	%rd303, %r153;
	bra.uni 	$L__BB542_53;
$L__BB542_52:
	div.s64 	%rd302, %rd126, %rd127;
	mul.lo.s64 	%rd253, %rd302, %rd127;
	sub.s64 	%rd303, %rd126, %rd253;
$L__BB542_53:
	add.s64 	%rd255, %rd1, %rd250;
	ld.global.u64 	%rd256, [%rd255];
	mad.lo.s64 	%rd307, %rd256, %rd303, %rd125;
	cvt.u32.u64 	%r220, %rd302;
	add.s32 	%r219, %r219, -2;
$L__BB542_54:
	and.b32  	%r154, %r9, 1;
	setp.eq.b32 	%p25, %r154, 1;
	not.pred 	%p26, %p25;
	@%p26 bra 	$L__BB542_59;
	cvt.u64.u32 	%rd137, %r220;
	mul.wide.u32 	%rd257, %r219, 8;
	add.s64 	%rd258, %rd2, %rd257;
	ld.global.u64 	%rd138, [%rd258];
	and.b64  	%rd259, %rd138, -4294967296;
	setp.ne.s64 	%p27, %rd259, 0;
	@%p27 bra 	$L__BB542_57;
	cvt.u32.u64 	%r155, %rd138;
	cvt.u32.u64 	%r156, %rd137;
	rem.u32 	%r157, %r156, %r155;
	cvt.u64.u32 	%rd306, %r157;
	bra.uni 	$L__BB542_58;
$L__BB542_57:
	rem.s64 	%rd306, %rd137, %rd138;
$L__BB542_58:
	add.s64 	%rd261, %rd1, %rd257;
	ld.global.u64 	%rd262, [%rd261];
	mad.lo.s64 	%rd307, %rd262, %rd306, %rd307;
$L__BB542_59:
	cvta.to.global.u64 	%rd263, %rd145;
	shl.b64 	%rd264, %rd307, 1;
	add.s64 	%rd265, %rd263, %rd264;
	ld.global.u16 	%rs19, [%rd265];
	cvt.rn.f32.s16 	%f2, %rs19;
	fma.rn.f32 	%f3, %f2, 0f3BBB989D, 0f3F000000;
	cvt.sat.f32.f32 	%f4, %f3;
	mov.f32 	%f5, 0f4B400001;
	mov.f32 	%f6, 0f437C0000;
	fma.rm.f32 	%f7, %f4, %f6, %f5;
	add.f32 	%f8, %f7, 0fCB40007F;
	neg.f32 	%f9, %f8;
	fma.rn.f32 	%f10, %f2, 0f3FB8AA3B, %f9;
	fma.rn.f32 	%f11, %f2, 0f32A57060, %f10;
	mov.b32 	%r158, %f7;
	shl.b32 	%r159, %r158, 23;
	mov.b32 	%f12, %r159;
	ex2.approx.ftz.f32 	%f13, %f11;
	mul.f32 	%f1, %f13, %f12;
	// begin inline asm
	{  cvt.rn.f16.f32 %rs18, %f1;}

	// end inline asm
	st.shared.u16 	[%r7], %rs18;
	bar.sync 	0;
	setp.ne.s32 	%p28, %r1, 0;
	@%p28 bra 	$L__BB542_77;
	setp.gt.u32 	%p29, %r5, 1;
	@%p29 bra 	$L__BB542_62;
	shl.b32 	%r160, %r3, 1;
	mov.u32 	%r161, logsumexpsdata_i16;
	add.s32 	%r162, %r161, %r160;
	ld.shared.u16 	%rs118, [%r162];
	bra.uni 	$L__BB542_76;
$L__BB542_62:
	shl.b32 	%r164, %r3, 1;
	mov.u32 	%r165, logsumexpsdata_i16;
	add.s32 	%r42, %r165, %r164;
	ld.shared.u16 	%rs118, [%r42];
	add.s32 	%r43, %r5, -1;
	add.s32 	%r166, %r5, -2;
	and.b32  	%r44, %r43, 15;
	setp.lt.u32 	%p30, %r166, 15;
	mov.b32 	%r228, 1;
	@%p30 bra 	$L__BB542_66;
	and.b32  	%r169, %r43, -16;
	neg.s32 	%r225, %r169;
	shl.b32 	%r46, %r2, 1;
	add.s32 	%r171, %r164, %r46;
	add.s32 	%r223, %r165, %r171;
	shl.b32 	%r48, %r2, 5;
	mov.b32 	%r226, 1;
	mov.b32 	%r224, 0;
$L__BB542_64:
	.pragma "nounroll";
	mul.lo.s32 	%r173, %r226, %r2;
	shl.b32 	%r174, %r173, 1;
	add.s32 	%r175, %r42, %r174;
	ld.shared.u16 	%rs23, [%r223];
	// begin inline asm
	{add.f16 %rs21,%rs118,%rs23;
}
	// end inline asm
	add.s32 	%r176, %r175, %r46;
	ld.shared.u16 	%rs26, [%r176];
	// begin inline asm
	{add.f16 %rs24,%rs21,%rs26;
}
	// end inline asm
	add.s32 	%r177, %r176, %r46;
	ld.shared.u16 	%rs29, [%r177];
	// begin inline asm
	{add.f16 %rs27,%rs24,%rs29;
}
	// end inline asm
	add.s32 	%r178, %r177, %r46;
	ld.shared.u16 	%rs32, [%r178];
	// begin inline asm
	{add.f16 %rs30,%rs27,%rs32;
}
	// end inline asm
	add.s32 	%r179, %r178, %r46;
	ld.shared.u16 	%rs35, [%r179];
	// begin inline asm
	{add.f16 %rs33,%rs30,%rs35;
}
	// end inline asm
	add.s32 	%r180, %r179, %r46;
	ld.shared.u16 	%rs38, [%r180];
	// begin inline asm
	{add.f16 %rs36,%rs33,%rs38;
}
	// end inline asm
	add.s32 	%r181, %r180, %r46;
	ld.shared.u16 	%rs41, [%r181];
	// begin inline asm
	{add.f16 %rs39,%rs36,%rs41;
}
	// end inline asm
	add.s32 	%r182, %r181, %r46;
	ld.shared.u16 	%rs44, [%r182];
	// begin inline asm
	{add.f16 %rs42,%rs39,%rs44;
}
	// end inline asm
	add.s32 	%r183, %r182, %r46;
	ld.shared.u16 	%rs47, [%r183];
	// begin inline asm
	{add.f16 %rs45,%rs42,%rs47;
}
	// end inline asm
	add.s32 	%r184, %r183, %r46;
	ld.shared.u16 	%rs50, [%r184];
	// begin inline asm
	{add.f16 %rs48,%rs45,%rs50;
}
	// end inline asm
	add.s32 	%r185, %r184, %r46;
	ld.shared.u16 	%rs53, [%r185];
	// begin inline asm
	{add.f16 %rs51,%rs48,%rs53;
}
	// end inline asm
	add.s32 	%r186, %r185, %r46;
	ld.shared.u16 	%rs56, [%r186];
	// begin inline asm
	{add.f16 %rs54,%rs51,%rs56;
}
	// end inline asm
	add.s32 	%r187, %r186, %r46;
	ld.shared.u16 	%rs59, [%r187];
	// begin inline asm
	{add.f16 %rs57,%rs54,%rs59;
}
	// end inline asm
	add.s32 	%r188, %r187, %r46;
	ld.shared.u16 	%rs62, [%r188];
	// begin inline asm
	{add.f16 %rs60,%rs57,%rs62;
}
	// end inline asm
	add.s32 	%r189, %r188, %r46;
	ld.shared.u16 	%rs65, [%r189];
	// begin inline asm
	{add.f16 %rs63,%rs60,%rs65;
}
	// end inline asm
	add.s32 	%r190, %r189, %r46;
	ld.shared.u16 	%rs68, [%r190];
	// begin inline asm
	{add.f16 %rs118,%rs63,%rs68;
}
	// end inline asm
	add.s32 	%r226, %r226, 16;
	add.s32 	%r225, %r225, 16;
	add.s32 	%r224, %r224, 16;
	add.s32 	%r223, %r223, %r48;
	setp.ne.s32 	%p31, %r225, 0;
	@%p31 bra 	$L__BB542_64;
	add.s32 	%r228, %r224, 1;
$L__BB542_66:
	setp.eq.s32 	%p32, %r44, 0;
	@%p32 bra 	$L__BB542_75;
	and.b32  	%r59, %r43, 7;
	setp.lt.u32 	%p33, %r44, 8;
	@%p33 bra 	$L__BB542_69;
	mul.lo.s32 	%r191, %r228, %r2;
	shl.b32 	%r192, %r191, 1;
	add.s32 	%r193, %r42, %r192;
	ld.shared.u16 	%rs72, [%r193];
	// begin inline asm
	{add.f16 %rs70,%rs118,%rs72;
}
	// end inline asm
	shl.b32 	%r194, %r2, 1;
	add.s32 	%r195, %r193, %r194;
	ld.shared.u16 	%rs75, [%r195];
	// begin inline asm
	{add.f16 %rs73,%rs70,%rs75;
}
	// end inline asm
	add.s32 	%r196, %r195, %r194;
	ld.shared.u16 	%rs78, [%r196];
	// begin inline asm
	{add.f16 %rs76,%rs73,%rs78;
}
	// end inline asm
	add.s32 	%r197, %r196, %r194;
	ld.shared.u16 	%rs81, [%r197];
	// begin inline asm
	{add.f16 %rs79,%rs76,%rs81;
}
	// end inline asm
	add.s32 	%r198, %r197, %r194;
	ld.shared.u16 	%rs84, [%r198];
	// begin inline asm
	{add.f16 %rs82,%rs79,%rs84;
}
	// end inline asm
	add.s32 	%r199, %r198, %r194;
	ld.shared.u16 	%rs87, [%r199];
	// begin inline asm
	{add.f16 %rs85,%rs82,%rs87;
}
	// end inline asm
	add.s32 	%r200, %r199, %r194;
	ld.shared.u16 	%rs90, [%r200];
	// begin inline asm
	{add.f16 %rs88,%rs85,%rs90;
}
	// end inline asm
	add.s32 	%r201, %r200, %r194;
	ld.shared.u16 	%rs93, [%r201];
	// begin inline asm
	{add.f16 %rs118,%rs88,%rs93;
}
	// end inline asm
	add.s32 	%r228, %r228, 8;
$L__BB542_69:
	setp.eq.s32 	%p34, %r59, 0;
	@%p34 bra 	$L__BB542_75;
	and.b32  	%r62, %r43, 3;
	setp.lt.u32 	%p35, %r59, 4;
	@%p35 bra 	$L__BB542_72;
	mul.lo.s32 	%r202, %r228, %r2;
	shl.b32 	%r203, %r202, 1;
	add.s32 	%r204, %r42, %r203;
	ld.shared.u16 	%rs97, [%r204];
	// begin inline asm
	{add.f16 %rs95,%rs118,%rs97;
}
	// end inline asm
	shl.b32 	%r205, %r2, 1;
	add.s32 	%r206, %r204, %r205;
	ld.shared.u16 	%rs100, [%r206];
	// begin inline asm
	{add.f16 %rs98,%rs95,%rs100;
}
	// end inline asm
	add.s32 	%r207, %r206, %r205;
	ld.shared.u16 	%rs103, [%r207];
	// begin inline asm
	{add.f16 %rs101,%rs98,%rs103;
}
	// end inline asm
	add.s32 	%r208, %r207, %r205;
	ld.shared.u16 	%rs106, [%r208];
	// begin inline asm
	{add.f16 %rs118,%rs101,%rs106;
}
	// end inline asm
	add.s32 	%r228, %r228, 4;
$L__BB542_72:
	setp.eq.s32 	%p36, %r62, 0;
	@%p36 bra 	$L__BB542_75;
	mul.lo.s32 	%r209, %r2, %r228;
	shl.b32 	%r210, %r209, 1;
	add.s32 	%r212, %r210, %r164;
	add.s32 	%r231, %r165, %r212;
	shl.b32 	%r66, %r2, 1;
	neg.s32 	%r230, %r62;
$L__BB542_74:
	.pragma "nounroll";
	ld.shared.u16 	%rs109, [%r231];
	// begin inline asm
	{add.f16 %rs118,%rs118,%rs109;
}
	// end inline asm
	add.s32 	%r231, %r231, %r66;
	add.s32 	%r230, %r230, 1;
	setp.ne.s32 	%p37, %r230, 0;
	@%p37 bra 	$L__BB542_74;
$L__BB542_75:
	st.shared.u16 	[%r42], %rs118;
$L__BB542_76:
	cvt.u64.u32 	%rd266, %r4;
	mad.lo.s64 	%rd267, %rd147, %rd266, %rd3;
	cvta.to.global.u64 	%rd268, %rd144;
	shl.b64 	%rd269, %rd267, 1;
	add.s64 	%rd270, %rd268, %rd269;
	st.global.u16 	[%rd270], %rs118;
$L__BB542_77:
	ret;

}
	// .globl	contiguous_logsumexp33_i16
.visible .entry contiguous_logsumexp33_i16(
	.param .u64 .ptr .align 1 contiguous_logsumexp33_i16_param_0,
	.param .u64 .ptr .align 1 contiguous_logsumexp33_i16_param_1,
	.param .u64 contiguous_logsumexp33_i16_param_2,
	.param .u64 contiguous_logsumexp33_i16_param_3,
	.param .u64 contiguous_logsumexp33_i16_param_4
)
{
	.reg .pred 	%p<14>;
	.reg .b16 	%rs<119>;
	.reg .b32 	%r<111>;
	.reg .b64 	%rd<16>;

	ld.param.u64 	%rd2, [contiguous_logsumexp33_i16_param_0];
	ld.param.u64 	%rd3, [contiguous_logsumexp33_i16_param_1];
	ld.param.u64 	%rd4, [contiguous_logsumexp33_i16_param_3];
	ld.param.u64 	%rd5, [contiguous_logsumexp33_i16_param_4];
	mov.u32 	%r1, %tid.y;
	mov.u32 	%r2, %ntid.x;
	mov.u32 	%r3, %tid.x;
	mad.lo.s32 	%r39, %r1, %r2, %r3;
	mov.u32 	%r40, %ctaid.x;
	mad.lo.s32 	%r41, %r40, %r2, %r3;
	mov.u32 	%r4, %ctaid.y;
	mov.u32 	%r5, %ntid.y;
	mad.lo.s32 	%r42, %r4, %r5, %r1;
	shl.b32 	%r43, %r39, 1;
	mov.u32 	%r44, logsumexpsdata_i16;
	add.s32 	%r7, %r44, %r43;
	mov.b32 	%r38, 0;
	// begin inline asm
	cvt.rn.f16.s32 %rs17, %r38;
	// end inline asm
	st.shared.u16 	[%r7], %rs17;
	cvt.u64.u32 	%rd1, %r41;
	setp.le.u64 	%p1, %rd4, %rd1;
	cvt.u64.u32 	%rd7, %r42;
	setp.le.u64 	%p2, %rd5, %rd7;
	or.pred  	%p3, %p1, %p2;
	@%p3 bra 	$L__BB543_19;
	cvt.u32.u64 	%r45, %rd1;
	cvta.to.global.u64 	%rd8, %rd3;
	cvt.u32.u64 	%r46, %rd4;
	mad.lo.s32 	%r47, %r42, %r46, %r45;
	mul.wide.u32 	%rd9, %r47, 2;
	add.s64 	%rd10, %rd8, %rd9;
	ld.global.u16 	%rs18, [%rd10];
	st.shared.u16 	[%r7], %rs18;
	bar.sync 	0;
	setp.ne.s32 	%p4, %r1, 0;
	@%p4 bra 	$L__BB543_19;
	setp.gt.u32 	%p5, %r5, 1;
	@%p5 bra 	$L__BB543_4;
	shl.b32 	%r48, %r3, 1;
	add.s32 	%r50, %r44, %r48;
	ld.shared.u16 	%rs117, [%r50];
	bra.uni 	$L__BB543_18;
$L__BB543_4:
	shl.b32 	%r52, %r3, 1;
	add.s32 	%r8, %r44, %r52;
	ld.shared.u16 	%rs117, [%r8];
	add.s32 	%r9, %r5, -1;
	add.s32 	%r54, %r5, -2;
	and.b32  	%r10, %r9, 15;
	setp.lt.u32 	%p6, %r54, 15;
	mov.b32 	%r107, 1;
	@%p6 bra 	$L__BB543_8;
	and.b32  	%r57, %r9, -16;
	neg.s32 	%r104, %r57;
	shl.b32 	%r12, %r2, 1;
	add.s32 	%r59, %r52, %r12;
	add.s32 	%r102, %r44, %r59;
	shl.b32 	%r14, %r2, 5;
	mov.b32 	%r105, 1;
	mov.b32 	%r103, 0;
$L__BB543_6:
	.pragma "nounroll";
	mul.lo.s32 	%r61, %r105, %r2;
	shl.b32 	%r62, %r61, 1;
	add.s32 	%r63, %r8, %r62;
	ld.shared.u16 	%rs22, [%r102];
	// begin inline asm
	{add.f16 %rs20,%rs117,%rs22;
}
	// end inline asm
	add.s32 	%r64, %r63, %r12;
	ld.shared.u16 	%rs25, [%r64];
	// begin inline asm
	{add.f16 %rs23,%rs20,%rs25;
}
	// end inline asm
	add.s32 	%r65, %r64, %r12;
	ld.shared.u16 	%rs28, [%r65];
	// begin inline asm
	{add.f16 %rs26,%rs23,%rs28;
}
	// end inline asm
	add.s32 	%r66, %r65, %r12;
	ld.shared.u16 	%rs31, [%r66];
	// begin inline asm
	{add.f16 %rs29,%rs26,%rs31;
}
	// end inline asm
	add.s32 	%r67, %r66, %r12;
	ld.shared.u16 	%rs34, [%r67];
	// begin inline asm
	{add.f16 %rs32,%rs29,%rs34;
}
	// end inline asm
	add.s32 	%r68, %r67, %r12;
	ld.shared.u16 	%rs37, [%r68];
	// begin inline asm
	{add.f16 %rs35,%rs32,%rs37;
}
	// end inline asm
	add.s32 	%r69, %r68, %r12;
	ld.shared.u16 	%rs40, [%r69];
	// begin inline asm
	{add.f16 %rs38,%rs35,%rs40;
}
	// end inline asm
	add.s32 	%r70, %r69, %r12;
	ld.shared.u16 	%rs43, [%r70];
	// begin inline asm
	{add.f16 %rs41,%rs38,%rs43;
}
	// end inline asm
	add.s32 	%r71, %r70, %r12;
	ld.shared.u16 	%rs46, [%r71];
	// begin inline asm
	{add.f16 %rs44,%rs41,%rs46;
}
	// end inline asm
	add.s32 	%r72, %r71, %r12;
	ld.shared.u16 	%rs49, [%r72];
	// begin inline asm
	{add.f16 %rs47,%rs44,%rs49;
}
	// end inline asm
	add.s32 	%r73, %r72, %r12;
	ld.shared.u16 	%rs52, [%r73];
	// begin inline asm
	{add.f16 %rs50,%rs47,%rs52;
}
	// end inline asm
	add.s32 	%r74, %r73, %r12;
	ld.shared.u16 	%rs55, [%r74];
	// begin inline asm
	{add.f16 %rs53,%rs50,%rs55;
}
	// end inline asm
	add.s32 	%r75, %r74, %r12;
	ld.shared.u16 	%rs58, [%r75];
	// begin inline asm
	{add.f16 %rs56,%rs53,%rs58;
}
	// end inline asm
	add.s32 	%r76, %r75, %r12;
	ld.shared.u16 	%rs61, [%r76];
	// begin inline asm
	{add.f16 %rs59,%rs56,%rs61;
}
	// end inline asm
	add.s32 	%r77, %r76, %r12;
	ld.shared.u16 	%rs64, [%r77];
	// begin inline asm
	{add.f16 %rs62,%rs59,%rs64;
}
	// end inline asm
	add.s32 	%r78, %r77, %r12;
	ld.shared.u16 	%rs67, [%r78];
	// begin inline asm
	{add.f16 %rs117,%rs62,%rs67;
}
	// end inline asm
	add.s32 	%r105, %r105, 16;
	add.s32 	%r104, %r104, 16;
	add.s32 	%r103, %r103, 16;
	add.s32 	%r102, %r102, %r14;
	setp.ne.s32 	%p7, %r104, 0;
	@%p7 bra 	$L__BB543_6;
	add.s32 	%r107, %r103, 1;
$L__BB543_8:
	setp.eq.s32 	%p8, %r10, 0;
	@%p8 bra 	$L__BB543_17;
	and.b32  	%r25, %r9, 7;
	setp.lt.u32 	%p9, %r10, 8;
	@%p9 bra 	$L__BB543_11;
	mul.lo.s32 	%r79, %r107, %r2;
	shl.b32 	%r80, %r79, 1;
	add.s32 	%r81, %r8, %r80;
	ld.shared.u16 	%rs71, [%r81];
	// begin inline asm
	{add.f16 %rs69,%rs117,%rs71;
}
	// end inline asm
	shl.b32 	%r82, %r2, 1;
	add.s32 	%r83, %r81, %r82;
	ld.shared.u16 	%rs74, [%r83];
	// begin inline asm
	{add.f16 %rs72,%rs69,%rs74;
}
	// end inline asm
	add.s32 	%r84, %r83, %r82;
	ld.shared.u16 	%rs77, [%r84];
	// begin inline asm
	{add.f16 %rs75,%rs72,%rs77;
}
	// end inline asm
	add.s32 	%r85, %r84, %r82;
	ld.shared.u16 	%rs80, [%r85];
	// begin inline asm
	{add.f16 %rs78,%rs75,%rs80;
}
	// end inline asm
	add.s32 	%r86, %r85, %r82;
	ld.shared.u16 	%rs83, [%r86];
	// begin inline asm
	{add.f16 %rs81,%rs78,%rs83;
}
	// end inline asm
	add.s32 	%r87, %r86, %r82;
	ld.shared.u16 	%rs86, [%r87];
	// begin inline asm
	{add.f16 %rs84,%rs81,%rs86;
}
	// end inline asm
	add.s32 	%r88, %r87, %r82;
	ld.shared.u16 	%rs89, [%r88];
	// begin inline asm
	{add.f16 %rs87,%rs84,%rs89;
}
	// end inline asm
	add.s32 	%r89, %r88, %r82;
	ld.shared.u16 	%rs92, [%r89];
	// begin inline asm
	{add.f16 %rs117,%rs87,%rs92;
}
	// end inline asm
	add.s32 	%r107, %r107, 8;
$L__BB543_11:
	setp.eq.s32 	%p10, %r25, 0;
	@%p10 bra 	$L__BB543_17;
	and.b32  	%r28, %r9, 3;
	setp.lt.u32 	%p11, %r25, 4;
	@%p11 bra 	$L__BB543_14;
	mul.lo.s32 	%r90, %r107, %r2;
	shl.b32 	%r91, %r90, 1;
	add.s32 	%r92, %r8, %r91;
	ld.shared.u16 	%rs96, [%r92];
	// begin inline asm
	{add.f16 %rs94,%rs117,%rs96;
}
	// end inline asm
	shl.b32 	%r93, %r2, 1;
	add.s32 	%r94, %r92, %r93;
	ld.shared.u16 	%rs99, [%r94];
	// begin inline asm
	{add.f16 %rs97,%rs94,%rs99;
}
	// end inline asm
	add.s32 	%r95, %r94, %r93;
	ld.shared.u16 	%rs102, [%r95];
	// begin inline asm
	{add.f16 %rs100,%rs97,%rs102;
}
	// end inline asm
	add.s32 	%r96, %r95, %r93;
	ld.shared.u16 	%rs105, [%r96];
	// begin inline asm
	{add.f16 %rs117,%rs100,%rs105;
}
	// end inline asm
	add.s32 	%r107, %r107, 4;
$L__BB543_14:
	setp.eq.s32 	%p12, %r28, 0;
	@%p12 bra 	$L__BB543_17;
	mul.lo.s32 	%r97, %r2, %r107;
	shl.b32 	%r98, %r97, 1;
	add.s32 	%r100, %r98, %r52;
	add.s32 	%r110, %r44, %r100;
	shl.b32 	%r32, %r2, 1;
	neg.s32 	%r109, %r28;
$L__BB543_16:
	.pragma "nounroll";
	ld.shared.u16 	%rs108, [%r110];
	// begin inline asm
	{add.f16 %rs117,%rs117,%rs108;
}
	// end inline asm
	add.s32 	%r110, %r110, %r32;
	add.s32 	%r109, %r109, 1;
	setp.ne.s32 	%p13, %r109, 0;
	@%p13 bra 	$L__BB543_16;
$L__BB543_17:
	st.shared.u16 	[%r8], %rs117;
$L__BB543_18:
	cvt.u64.u32 	%rd11, %r4;
	mad.lo.s64 	%rd12, %rd4, %rd11, %rd1;
	cvta.to.global.u64 	%rd13, %rd2;
	shl.b64 	%rd14, %rd12, 1;
	add.s64 	%rd15, %rd13, %rd14;
	st.global.u16 	[%rd15], %rs117;
$L__BB543_19:
	ret;

}
	// .globl	contiguous_logsumexp_i32
.visible .entry contiguous_logsumexp_i32(
	.param .u64 .ptr .align 1 contiguous_logsumexp_i32_param_0,
	.param .u64 .ptr .align 1 contiguous_logsumexp_i32_param_1,
	.param .u64 contiguous_logsumexp_i32_param_2
)
{
	.reg .pred 	%p<8>;
	.reg .b32 	%r<26>;
	.reg .b32 	%f<60>;
	.reg .b64 	%rd<16>;

	ld.param.u64 	%rd4, [contiguous_logsumexp_i32_param_0];
	ld.param.u64 	%rd6, [contiguous_logsumexp_i32_param_1];
	ld.param.u64 	%rd5, [contiguous_logsumexp_i32_param_2];
	cvta.to.global.u64 	%rd1, %rd6;
	mov.u32 	%r1, %tid.x;
	mov.u32 	%r2, %ctaid.x;
	mov.u32 	%r25, %ntid.x;
	mul.lo.s32 	%r8, %r2, %r25;
	shl.b32 	%r9, %r8, 1;
	add.s32 	%r4, %r9, %r1;
	shl.b32 	%r10, %r1, 2;
	mov.u32 	%r11, logsumexpsdata_i32;
	add.s32 	%r5, %r11, %r10;
	mov.b32 	%r12, 0;
	st.shared.u32 	[%r5], %r12;
	add.s32 	%r13, %r4, %r25;
	cvt.u64.u32 	%rd2, %r13;
	setp.le.u64 	%p1, %rd5, %rd2;
	@%p1 bra 	$L__BB544_2;
	mul.wide.u32 	%rd9, %r4, 4;
	add.s64 	%rd10, %rd1, %rd9;
	ld.global.u32 	%r17, [%rd10];
	cvt.rn.f32.s32 	%f14, %r17;
	fma.rn.f32 	%f15, %f14, 0f3BBB989D, 0f3F000000;
	cvt.sat.f32.f32 	%f16, %f15;
	mov.f32 	%f17, 0f4B400001;
	mov.f32 	%f18, 0f437C0000;
	fma.rm.f32 	%f19, %f16, %f18, %f17;
	add.f32 	%f20, %f19, 0fCB40007F;
	neg.f32 	%f21, %f20;
	fma.rn.f32 	%f22, %f14, 0f3FB8AA3B, %f21;
	fma.rn.f32 	%f23, %f14, 0f32A57060, %f22;
	mov.b32 	%r18, %f19;
	shl.b32 	%r19, %r18, 23;
	mov.b32 	%f24, %r19;
	ex2.approx.ftz.f32 	%f25, %f23;
	shl.b64 	%rd11, %rd2, 2;
	add.s64 	%rd12, %rd1, %rd11;
	ld.global.u32 	%r20, [%rd12];
	cvt.rn.f32.s32 	%f26, %r20;
	fma.rn.f32 	%f27, %f26, 0f3BBB989D, 0f3F000000;
	cvt.sat.f32.f32 	%f28, %f27;
	fma.rm.f32 	%f29, %f28, %f18, %f17;
	add.f32 	%f30, %f29, 0fCB40007F;
	neg.f32 	%f31, %f30;
	fma.rn.f32 	%f32, %f26, 0f3FB8AA3B, %f31;
	fma.rn.f32 	%f33, %f26, 0f32A57060, %f32;
	mov.b32 	%r21, %f29;
	shl.b32 	%r22, %r21, 23;
	mov.b32 	%f34, %r22;
	ex2.approx.ftz.f32 	%f35, %f33;
	mul.f32 	%f36, %f35, %f34;
	fma.rn.f32 	%f37, %f25, %f24, %f36;
	st.shared.f32 	[%r5], %f37;
	bra.uni 	$L__BB544_4;
$L__BB544_2:
	cvt.u64.u32 	%rd3, %r4;
	setp.le.u64 	%p2, %rd5, %rd3;
	@%p2 bra 	$L__BB544_4;
	shl.b64 	%rd7, %rd3, 2;
	add.s64 	%rd8, %rd1, %rd7;
	ld.global.u32 	%r14, [%rd8];
	cvt.rn.f32.s32 	%f1, %r14;
	fma.rn.f32 	%f2, %f1, 0f3BBB989D, 0f3F000000;
	cvt.sat.f32.f32 	%f3, %f2;
	mov.f32 	%f4, 0f4B400001;
	mov.f32 	%f5, 0f437C0000;
	fma.rm.f32 	%f6, %f3, %f5, %f4;
	add.f32 	%f7, %f6, 0fCB40007F;
	neg.f32 	%f8, %f7;
	fma.rn.f32 	%f9, %f1, 0f3FB8AA3B, %f8;
	fma.rn.f32 	%f10, %f1, 0f32A57060, %f9;
	mov.b32 	%r15, %f6;
	shl.b32 	%r16, %r15, 23;
	mov.b32 	%f11, %r16;
	ex2.approx.ftz.f32 	%f12, %f10;
	mul.f32 	%f13, %f12, %f11;
	st.shared.f32 	[%r5], %f13;
$L__BB544_4:
	bar.sync 	0;
	setp.lt.u32 	%p3, %r25, 66;
	@%p3 bra 	$L__BB544_8;
$L__BB544_5:
	shr.u32 	%r7, %r25, 1;
	setp.ge.u32 	%p4, %r1, %r7;
	@%p4 bra 	$L__BB544_7;
	ld.shared.f32 	%f38, [%r5];
	shl.b32 	%r23, %r7, 2;
	add.s32 	%r24, %r5, %r23;
	ld.shared.f32 	%f39, [%r24];
	add.f32 	%f40, %f38, %f39;
	st.shared.f32 	[%r5], %f40;
$L__BB544_7:
	bar.sync 	0;
	setp.gt.u32 	%p5, %r25, 131;
	mov.u32 	%r25, %r7;
	@%p5 bra 	$L__BB544_5;
$L__BB544_8:
	setp.gt.u32 	%p6, %r1, 31;
	@%p6 bra 	$L__BB544_11;
	ld.volatile.shared.f32 	%f41, [%r5];
	ld.volatile.shared.f32 	%f42, [%r5+128];
	add.f32 	%f43, %f41, %f42;
	st.volatile.shared.f32 	[%r5], %f43;
	ld.volatile.shared.f32 	%f44, [%r5];
	ld.volatile.shared.f32 	%f45, [%r5+64];
	add.f32 	%f46, %f44, %f45;
	st.volatile.shared.f32 	[%r5], %f46;
	ld.volatile.shared.f32 	%f47, [%r5];
	ld.volatile.shared.f32 	%f48, [%r5+32];
	add.f32 	%f49, %f47, %f48;
	st.volatile.shared.f32 	[%r5], %f49;
	ld.volatile.shared.f32 	%f50, [%r5];
	ld.volatile.shared.f32 	%f51, [%r5+16];
	add.f32 	%f52, %f50, %f51;
	st.volatile.shared.f32 	[%r5], %f52;
	ld.volatile.shared.f32 	%f53, [%r5];
	ld.volatile.shared.f32 	%f54, [%r5+8];
	add.f32 	%f55, %f53, %f54;
	st.volatile.shared.f32 	[%r5], %f55;
	ld.volatile.shared.f32 	%f56, [%r5];
	ld.volatile.shared.f32 	%f57, [%r5+4];
	add.f32 	%f58, %f56, %f57;
	st.volatile.shared.f32 	[%r5], %f58;
	setp.ne.s32 	%p7, %r1, 0;
	@%p7 bra 	$L__BB544_11;
	ld.shared.f32 	%f59, [logsumexpsdata_i32];
	cvta.to.global.u64 	%rd13, %rd4;
	mul.wide.u32 	%rd14, %r2, 4;
	add.s64 	%rd15, %rd13, %rd14;
	st.global.f32 	[%rd15], %f59;
$L__BB544_11:
	ret;

}
	// .globl	contiguous_cumulate_logsumexp_i32
.visible .entry contiguous_cumulate_logsumexp_i32(
	.param .u64 .ptr .align 1 contiguous_cumulate_logsumexp_i32_param_0,
	.param .u64 .ptr .align 1 contiguous_cumulate_logsumexp_i32_param_1,
	.param .u64 contiguous_cumulate_logsumexp_i32_param_2
)
{
	.reg .pred 	%p<8>;
	.reg .b32 	%r<17>;
	.reg .b32 	%f<27>;
	.reg .b64 	%rd<16>;

	ld.param.u64 	%rd4, [contiguous_cumulate_logsumexp_i32_param_0];
	ld.param.u64 	%rd6, [contiguous_cumulate_logsumexp_i32_param_1];
	ld.param.u64 	%rd5, [contiguous_cumulate_logsumexp_i32_param_2];
	cvta.to.global.u64 	%rd1, %rd6;
	mov.u32 	%r1, %tid.x;
	mov.u32 	%r2, %ctaid.x;
	mov.u32 	%r16, %ntid.x;
	mul.lo.s32 	%r8, %r2, %r16;
	shl.b32 	%r9, %r8, 1;
	add.s32 	%r4, %r9, %r1;
	shl.b32 	%r10, %r1, 2;
	mov.u32 	%r11, logsumexpsdata_i32;
	add.s32 	%r5, %r11, %r10;
	mov.b32 	%r12, 0;
	st.shared.u32 	[%r5], %r12;
	add.s32 	%r13, %r4, %r16;
	cvt.u64.u32 	%rd2, %r13;
	setp.le.u64 	%p1, %rd5, %rd2;
	@%p1 bra 	$L__BB545_2;
	mul.wide.u32 	%rd9, %r4, 4;
	add.s64 	%rd10, %rd1, %rd9;
	ld.global.f32 	%f2, [%rd10];
	shl.b64 	%rd11, %rd2, 2;
	add.s64 	%rd12, %rd1, %rd11;
	ld.global.f32 	%f3, [%rd12];
	add.f32 	%f4, %f2, %f3;
	st.shared.f32 	[%r5], %f4;
	bra.uni 	$L__BB545_4;
$L__BB545_2:
	cvt.u64.u32 	%rd3, %r4;
	setp.le.u64 	%p2, %rd5, %rd3;
	@%p2 bra 	$L__BB545_4;
	shl.b64 	%rd7, %rd3, 2;
	add.s64 	%rd8, %rd1, %rd7;
	ld.global.f32 	%f1, [%rd8];
	st.shared.f32 	[%r5], %f1;
$L__BB545_4:
	bar.sync 	0;
	setp.lt.u32 	%p3, %r16, 66;
	@%p3 bra 	$L__BB545_8;
$L__BB545_5:
	shr.u32 	%r7, %r16, 1;
	setp.ge.u32 	%p4, %r1, %r7;
	@%p4 bra 	$L__BB545_7;
	ld.shared.f32 	%f5, [%r5];
	shl.b32 	%r14, %r7, 2;
	add.s32 	%r15, %r5, %r14;
	ld.shared.f32 	%f6, [%r15];
	add.f32 	%f7, %f5, %f6;
	st.shared.f32 	[%r5], %f7;
$L__BB545_7:
	bar.sync 	0;
	setp.gt.u32 	%p5, %r16, 131;
	mov.u32 	%r16, %r7;
	@%p5 bra 	$L__BB545_5;
$L__BB545_8:
	setp.gt.u32 	%p6, %r1, 31;
	@%p6 bra 	$L__BB545_11;
	ld.volatile.shared.f32 	%f8, [%r5];
	ld.volatile.shared.f32 	%f9, [%r5+128];
	add.f32 	%f10, %f8, %f9;
	st.volatile.shared.f32 	[%r5], %f10;
	ld.volatile.shared.f32 	%f11, [%r5];
	ld.volatile.shared.f32 	%f12, [%r5+64];
	add.f32 	%f13, %f11, %f12;
	st.volatile.shared.f32 	[%r5], %f13;
	ld.volatile.shared.f32 	%f14, [%r5];
	ld.volatile.shared.f32 	%f15, [%r5+32];
	add.f32 	%f16, %f14, %f15;
	st.volatile.shared.f32 	[%r5], %f16;
	ld.volatile.shared.f32 	%f17, [%r5];
	ld.volatile.shared.f32 	%f18, [%r5+16];
	add.f32 	%f19, %f17, %f18;
	st.volatile.shared.f32 	[%r5], %f19;
	ld.volatile.shared.f32 	%f20, [%r5];
	ld.volatile.shared.f32 	%f21, [%r5+8];
	add.f32 	%f22, %f20, %f21;
	st.volatile.shared.f32 	[%r5], %f22;
	ld.volatile.shared.f32 	%f23, [%r5];
	ld.volatile.shared.f32 	%f24, [%r5+4];
	add.f32 	%f25, %f23, %f24;
	st.volatile.shared.f32 	[%r5], %f25;
	setp.ne.s32 	%p7, %r1, 0;
	@%p7 bra 	$L__BB545_11;
	ld.shared.f32 	%f26, [logsumexpsdata_i32];
	cvta.to.global.u64 	%rd13, %rd4;
	mul.wide.u32 	%rd14, %r2, 4;
	add.s64 	%rd15, %rd13, %rd14;
	st.global.f32 	[%rd15], %f26;
$L__BB545_11:
	ret;

}
	// .globl	uncontiguous_logsumexp_i32
.visible .entry uncontiguous_logsumexp_i32(
	.param .u64 .ptr .align 1 uncontiguous_logsumexp_i32_param_0,
	.param .u64 .ptr .align 1 uncontiguous_logsumexp_i32_param_1,
	.param .u64 .ptr .align 1 uncontiguous_logsumexp_i32_param_2,
	.param .u64 .ptr .align 1 uncontiguous_logsumexp_i32_param_3,
	.param .u64 uncontiguous_logsumexp_i32_param_4,
	.param .u64 uncontiguous_logsumexp_i32_param_5
)
{
	.reg .pred 	%p<53>;
	.reg .b32 	%r<222>;
	.reg .b32 	%f<60>;
	.reg .b64 	%rd<558>;

	ld.param.u64 	%rd260, [uncontiguous_logsumexp_i32_param_0];
	ld.param.u64 	%rd263, [uncontiguous_logsumexp_i32_param_1];
	ld.param.u64 	%rd264, [uncontiguous_logsumexp_i32_param_2];
	ld.param.u64 	%rd265, [uncontiguous_logsumexp_i32_param_3];
	ld.param.u64 	%rd261, [uncontiguous_logsumexp_i32_param_4];
	ld.param.u64 	%rd262, [uncontiguous_logsumexp_i32_param_5];
	cvta.to.global.u64 	%rd1, %rd265;
	cvta.to.global.u64 	%rd2, %rd264;
	cvta.to.global.u64 	%rd3, %rd263;
	mov.u32 	%r1, %tid.x;
	mov.u32 	%r2, %ctaid.x;
	mov.u32 	%r221, %ntid.x;
	mul.lo.s32 	%r52, %r2, %r221;
	shl.b32 	%r53, %r52, 1;
	add.s32 	%r4, %r53, %r1;
	shl.b32 	%r54, %r1, 2;
	mov.u32 	%r55, logsumexpsdata_i32;
	add.s32 	%r5, %r55, %r54;
	mov.b32 	%r56, 0;
	st.shared.u32 	[%r5], %r56;
	add.s32 	%r57, %r4, %r221;
	cvt.u64.u32 	%rd511, %r57;
	setp.le.u64 	%p1, %rd262, %rd511;
	@%p1 bra 	$L__BB546_54;
	cvt.u32.u64 	%r6, %rd261;
	add.s32 	%r215, %r6, -1;
	setp.lt.s32 	%p27, %r215, 0;
	mov.b64 	%rd515, 0;
	mov.u64 	%rd516, %rd515;
	@%p27 bra 	$L__BB546_53;
	cvt.u64.u32 	%rd512, %r4;
	setp.lt.u32 	%p28, %r215, 3;
	mov.b64 	%rd516, 0;
	mov.u64 	%rd515, %rd516;
	@%p28 bra 	$L__BB546_30;
	add.s32 	%r213, %r6, -2;
	and.b32  	%r136, %r6, -4;
	neg.s32 	%r212, %r136;
	mov.b64 	%rd516, 0;
$L__BB546_4:
	.pragma "nounroll";
	add.s32 	%r12, %r213, 1;
	mul.wide.u32 	%rd397, %r12, 8;
	add.s64 	%rd398, %rd2, %rd397;
	ld.global.u64 	%rd10, [%rd398];
	or.b64  	%rd399, %rd512, %rd10;
	and.b64  	%rd400, %rd399, -4294967296;
	setp.ne.s64 	%p29, %rd400, 0;
	@%p29 bra 	$L__BB546_6;
	cvt.u32.u64 	%r137, %rd10;
	cvt.u32.u64 	%r138, %rd512;
	div.u32 	%r139, %r138, %r137;
	mul.lo.s32 	%r140, %r139, %r137;
	sub.s32 	%r141, %r138, %r140;
	cvt.u64.u32 	%rd477, %r139;
	cvt.u64.u32 	%rd478, %r141;
	bra.uni 	$L__BB546_7;
$L__BB546_6:
	div.s64 	%rd477, %rd512, %rd10;
	mul.lo.s64 	%rd401, %rd477, %rd10;
	sub.s64 	%rd478, %rd512, %rd401;
$L__BB546_7:
	mul.wide.u32 	%rd402, %r12, 8;
	add.s64 	%rd403, %rd1, %rd402;
	ld.global.u64 	%rd17, [%rd403];
	mad.lo.s64 	%rd18, %rd17, %rd478, %rd515;
	or.b64  	%rd404, %rd511, %rd10;
	and.b64  	%rd405, %rd404, -4294967296;
	setp.ne.s64 	%p30, %rd405, 0;
	@%p30 bra 	$L__BB546_9;
	cvt.u32.u64 	%r142, %rd10;
	cvt.u32.u64 	%r143, %rd511;
	div.u32 	%r144, %r143, %r142;
	mul.lo.s32 	%r145, %r144, %r142;
	sub.s32 	%r146, %r143, %r145;
	cvt.u64.u32 	%rd479, %r144;
	cvt.u64.u32 	%rd480, %r146;
	bra.uni 	$L__BB546_10;
$L__BB546_9:
	div.s64 	%rd479, %rd511, %rd10;
	mul.lo.s64 	%rd406, %rd479, %rd10;
	sub.s64 	%rd480, %rd511, %rd406;
$L__BB546_10:
	mad.lo.s64 	%rd25, %rd480, %rd17, %rd516;
	add.s32 	%r13, %r213, -2;
	mul.wide.u32 	%rd407, %r213, 8;
	add.s64 	%rd408, %rd2, %rd407;
	ld.global.u64 	%rd26, [%rd408];
	or.b64  	%rd409, %rd477, %rd26;
	and.b64  	%rd410, %rd409, -4294967296;
	setp.ne.s64 	%p31, %rd410, 0;
	@%p31 bra 	$L__BB546_12;
	cvt.u32.u64 	%r147, %rd26;
	cvt.u32.u64 	%r148, %rd477;
	div.u32 	%r149, %r148, %r147;
	mul.lo.s32 	%r150, %r149, %r147;
	sub.s32 	%r151, %r148, %r150;
	cvt.u64.u32 	%rd481, %r149;
	cvt.u64.u32 	%rd482, %r151;
	bra.uni 	$L__BB546_13;
$L__BB546_12:
	div.s64 	%rd481, %rd477, %rd26;
	mul.lo.s64 	%rd411, %rd481, %rd26;
	sub.s64 	%rd482, %rd477, %rd411;
$L__BB546_13:
	mul.wide.u32 	%rd412, %r213, 8;
	add.s64 	%rd413, %rd1, %rd412;
	ld.global.u64 	%rd33, [%rd413];
	mad.lo.s64 	%rd34, %rd33, %rd482, %rd18;
	or.b64  	%rd414, %rd479, %rd26;
	and.b64  	%rd415, %rd414, -4294967296;
	setp.ne.s64 	%p32, %rd415, 0;
	@%p32 bra 	$L__BB546_15;
	cvt.u32.u64 	%r152, %rd26;
	cvt.u32.u64 	%r153, %rd479;
	div.u32 	%r154, %r153, %r152;
	mul.lo.s32 	%r155, %r154, %r152;
	sub.s32 	%r156, %r153, %r155;
	cvt.u64.u32 	%rd483, %r154;
	cvt.u64.u32 	%rd484, %r156;
	bra.uni 	$L__BB546_16;
$L__BB546_15:
	div.s64 	%rd483, %rd479, %rd26;
	mul.lo.s64 	%rd416, %rd483, %rd26;
	sub.s64 	%rd484, %rd479, %rd416;
$L__BB546_16:
	mad.lo.s64 	%rd41, %rd484, %rd33, %rd25;
	add.s32 	%r14, %r213, -1;
	mul.wide.u32 	%rd417, %r14, 8;
	add.s64 	%rd418, %rd2, %rd417;
	ld.global.u64 	%rd42, [%rd418];
	or.b64  	%rd419, %rd481, %rd42;
	and.b64  	%rd420, %rd419, -4294967296;
	setp.ne.s64 	%p33, %rd420, 0;
	@%p33 bra 	$L__BB546_18;
	cvt.u32.u64 	%r157, %rd42;
	cvt.u32.u64 	%r158, %rd481;
	div.u32 	%r159, %r158, %r157;
	mul.lo.s32 	%r160, %r159, %r157;
	sub.s32 	%r161, %r158, %r160;
	cvt.u64.u32 	%rd485, %r159;
	cvt.u64.u32 	%rd486, %r161;
	bra.uni 	$L__BB546_19;
$L__BB546_18:
	div.s64 	%rd485, %rd481, %rd42;
	mul.lo.s64 	%rd421, %rd485, %rd42;
	sub.s64 	%rd486, %rd481, %rd421;
$L__BB546_19:
	mul.wide.u32 	%rd422, %r14, 8;
	add.s64 	%rd423, %rd1, %rd422;
	ld.global.u64 	%rd49, [%rd423];
	mad.lo.s64 	%rd50, %rd49, %rd486, %rd34;
	or.b64  	%rd424, %rd483, %rd42;
	and.b64  	%rd425, %rd424, -4294967296;
	setp.ne.s64 	%p34, %rd425, 0;
	@%p34 bra 	$L__BB546_21;
	cvt.u32.u64 	%r162, %rd42;
	cvt.u32.u64 	%r163, %rd483;
	div.u32 	%r164, %r163, %r162;
	mul.lo.s32 	%r165, %r164, %r162;
	sub.s32 	%r166, %r163, %r165;
	cvt.u64.u32 	%rd487, %r164;
	cvt.u64.u32 	%rd488, %r166;
	bra.uni 	$L__BB546_22;
$L__BB546_21:
	div.s64 	%rd487, %rd483, %rd42;
	mul.lo.s64 	%rd426, %rd487, %rd42;
	sub.s64 	%rd488, %rd483, %rd426;
$L__BB546_22:
	mad.lo.s64 	%rd57, %rd488, %rd49, %rd41;
	mul.wide.u32 	%rd427, %r13, 8;
	add.s64 	%rd428, %rd2, %rd427;
	ld.global.u64 	%rd58, [%rd428];
	or.b64  	%rd429, %rd485, %rd58;
	and.b64  	%rd430, %rd429, -4294967296;
	setp.ne.s64 	%p35, %rd430, 0;
	@%p35 bra 	$L__BB546_24;
	cvt.u32.u64 	%r167, %rd58;
	cvt.u32.u64 	%r168, %rd485;
	div.u32 	%r169, %r168, %r167;
	mul.lo.s32 	%r170, %r169, %r167;
	sub.s32 	%r171, %r168, %r170;
	cvt.u64.u32 	%rd512, %r169;
	cvt.u64.u32 	%rd490, %r171;
	bra.uni 	$L__BB546_25;
$L__BB546_24:
	div.s64 	%rd512, %rd485, %rd58;
	mul.lo.s64 	%rd431, %rd512, %rd58;
	sub.s64 	%rd490, %rd485, %rd431;
$L__BB546_25:
	mul.wide.u32 	%rd432, %r13, 8;
	add.s64 	%rd433, %rd1, %rd432;
	ld.global.u64 	%rd65, [%rd433];
	mad.lo.s64 	%rd515, %rd65, %rd490, %rd50;
	or.b64  	%rd434, %rd487, %rd58;
	and.b64  	%rd435, %rd434, -4294967296;
	setp.ne.s64 	%p36, %rd435, 0;
	@%p36 bra 	$L__BB546_27;
	cvt.u32.u64 	%r172, %rd58;
	cvt.u32.u64 	%r173, %rd487;
	div.u32 	%r174, %r173, %r172;
	mul.lo.s32 	%r175, %r174, %r172;
	sub.s32 	%r176, %r173, %r175;
	cvt.u64.u32 	%rd511, %r174;
	cvt.u64.u32 	%rd492, %r176;
	bra.uni 	$L__BB546_28;
$L__BB546_27:
	div.s64 	%rd511, %rd487, %rd58;
	mul.lo.s64 	%rd436, %rd511, %rd58;
	sub.s64 	%rd492, %rd487, %rd436;
$L__BB546_28:
	mad.lo.s64 	%rd516, %rd492, %rd65, %rd57;
	add.s32 	%r213, %r213, -4;
	add.s32 	%r212, %r212, 4;
	setp.ne.s32 	%p37, %r212, 0;
	@%p37 bra 	$L__BB546_4;
	add.s32 	%r215, %r213, 1;
$L__BB546_30:
	and.b32  	%r19, %r6, 3;
	setp.eq.s32 	%p38, %r19, 0;
	@%p38 bra 	$L__BB546_53;
	setp.eq.s32 	%p39, %r19, 1;
	@%p39 bra 	$L__BB546_45;
	mul.wide.u32 	%rd438, %r215, 8;
	add.s64 	%rd439, %rd2, %rd438;
	ld.global.u64 	%rd80, [%rd439];
	or.b64  	%rd440, %rd512, %rd80;
	and.b64  	%rd441, %rd440, -4294967296;
	setp.ne.s64 	%p40, %rd441, 0;
	@%p40 bra 	$L__BB546_34;
	cvt.u32.u64 	%r177, %rd80;
	cvt.u32.u64 	%r178, %rd512;
	div.u32 	%r179, %r178, %r177;
	mul.lo.s32 	%r180, %r179, %r177;
	sub.s32 	%r181, %r178, %r180;
	cvt.u64.u32 	%rd499, %r179;
	cvt.u64.u32 	%rd500, %r181;
	bra.uni 	$L__BB546_35;
$L__BB546_34:
	div.s64 	%rd499, %rd512, %rd80;
	mul.lo.s64 	%rd442, %rd499, %rd80;
	sub.s64 	%rd500, %rd512, %rd442;
$L__BB546_35:
	add.s64 	%rd444, %rd1, %rd438;
	ld.global.u64 	%rd87, [%rd444];
	mad.lo.s64 	%rd88, %rd87, %rd500, %rd515;
	or.b64  	%rd445, %rd511, %rd80;
	and.b64  	%rd446, %rd445, -4294967296;
	setp.ne.s64 	%p41, %rd446, 0;
	@%p41 bra 	$L__BB546_37;
	cvt.u32.u64 	%r182, %rd80;
	cvt.u32.u64 	%r183, %rd511;
	div.u32 	%r184, %r183, %r182;
	mul.lo.s32 	%r185, %r184, %r182;
	sub.s32 	%r186, %r183, %r185;
	cvt.u64.u32 	%rd501, %r184;
	cvt.u64.u32 	%rd502, %r186;
	bra.uni 	$L__BB546_38;
$L__BB546_37:
	div.s64 	%rd501, %rd511, %rd80;
	mul.lo.s64 	%rd447, %rd501, %rd80;
	sub.s64 	%rd502, %rd511, %rd447;
$L__BB546_38:
	mad.lo.s64 	%rd95, %rd502, %rd87, %rd516;
	add.s32 	%r20, %r215, -1;
	mul.wide.u32 	%rd448, %r20, 8;
	add.s64 	%rd449, %rd2, %rd448;
	ld.global.u64 	%rd96, [%rd449];
	or.b64  	%rd450, %rd499, %rd96;
	and.b64  	%rd451, %rd450, -4294967296;
	setp.ne.s64 	%p42, %rd451, 0;
	@%p42 bra 	$L__BB546_40;
	cvt.u32.u64 	%r187, %rd96;
	cvt.u32.u64 	%r188, %rd499;
	div.u32 	%r189, %r188, %r187;
	mul.lo.s32 	%r190, %r189, %r187;
	sub.s32 	%r191, %r188, %r190;
	cvt.u64.u32 	%rd512, %r189;
	cvt.u64.u32 	%rd504, %r191;
	bra.uni 	$L__BB546_41;
$L__BB546_40:
	div.s64 	%rd512, %rd499, %rd96;
	mul.lo.s64 	%rd452, %rd512, %rd96;
	sub.s64 	%rd504, %rd499, %rd452;
$L__BB546_41:
	add.s64 	%rd454, %rd1, %rd448;
	ld.global.u64 	%rd103, [%rd454];
	mad.lo.s64 	%rd515, %rd103, %rd504, %rd88;
	or.b64  	%rd455, %rd501, %rd96;
	and.b64  	%rd456, %rd455, -4294967296;
	setp.ne.s64 	%p43, %rd456, 0;
	@%p43 bra 	$L__BB546_43;
	cvt.u32.u64 	%r192, %rd96;
	cvt.u32.u64 	%r193, %rd501;
	div.u32 	%r194, %r193, %r192;
	mul.lo.s32 	%r195, %r194, %r192;
	sub.s32 	%r196, %r193, %r195;
	cvt.u64.u32 	%rd511, %r194;
	cvt.u64.u32 	%rd506, %r196;
	bra.uni 	$L__BB546_44;
$L__BB546_43:
	div.s64 	%rd511, %rd501, %rd96;
	mul.lo.s64 	%rd457, %rd511, %rd96;
	sub.s64 	%rd506, %rd501, %rd457;
$L__BB546_44:
	mad.lo.s64 	%rd516, %rd506, %rd103, %rd95;
	add.s32 	%r215, %r215, -2;
$L__BB546_45:
	and.b32  	%r197, %r6, 1;
	setp.eq.b32 	%p44, %r197, 1;
	not.pred 	%p45, %p44;
	@%p45 bra 	$L__BB546_53;
	mul.wide.u32 	%rd458, %r215, 8;
	add.s64 	%rd459, %rd2, %rd458;
	ld.global.u64 	%rd118, [%rd459];
	or.b64  	%rd460, %rd512, %rd118;
	and.b64  	%rd461, %rd460, -4294967296;
	setp.ne.s64 	%p46, %rd461, 0;
	@%p46 bra 	$L__BB546_48;
	cvt.u32.u64 	%r198, %rd118;
	cvt.u32.u64 	%r199, %rd512;
	rem.u32 	%r200, %r199, %r198;
	cvt.u64.u32 	%rd513, %r200;
	bra.uni 	$L__BB546_49;
$L__BB546_48:
	rem.s64 	%rd513, %rd512, %rd118;
$L__BB546_49:
	add.s64 	%rd463, %rd1, %rd458;
	ld.global.u64 	%rd122, [%rd463];
	mad.lo.s64 	%rd515, %rd122, %rd513, %rd515;
	or.b64  	%rd464, %rd511, %rd118;
	and.b64  	%rd465, %rd464, -4294967296;
	setp.ne.s64 	%p47, %rd465, 0;
	@%p47 bra 	$L__BB546_51;
	cvt.u32.u64 	%r201, %rd118;
	cvt.u32.u64 	%r202, %rd511;
	rem.u32 	%r203, %r202, %r201;
	cvt.u64.u32 	%rd514, %r203;
	bra.uni 	$L__BB546_52;
$L__BB546_51:
	rem.s64 	%rd514, %rd511, %rd118;
$L__BB546_52:
	mad.lo.s64 	%rd516, %rd514, %rd122, %rd516;
$L__BB546_53:
	shl.b64 	%rd466, %rd515, 2;
	add.s64 	%rd467, %rd3, %rd466;
	ld.global.u32 	%r204, [%rd467];
	cvt.rn.f32.s32 	%f14, %r204;
	fma.rn.f32 	%f15, %f14, 0f3BBB989D, 0f3F000000;
	cvt.sat.f32.f32 	%f16, %f15;
	mov.f32 	%f17, 0f4B400001;
	mov.f32 	%f18, 0f437C0000;
	fma.rm.f32 	%f19, %f16, %f18, %f17;
	add.f32 	%f20, %f19, 0fCB40007F;
	neg.f32 	%f21, %f20;
	fma.rn.f32 	%f22, %f14, 0f3FB8AA3B, %f21;
	fma.rn.f32 	%f23, %f14, 0f32A57060, %f22;
	mov.b32 	%r205, %f19;
	shl.b32 	%r206, %r205, 23;
	mov.b32 	%f24, %r206;
	ex2.approx.ftz.f32 	%f25, %f23;
	shl.b64 	%rd468, %rd516, 2;
	add.s64 	%rd469, %rd3, %rd468;
	ld.global.u32 	%r207, [%rd469];
	cvt.rn.f32.s32 	%f26, %r207;
	fma.rn.f32 	%f27, %f26, 0f3BBB989D, 0f3F000000;
	cvt.sat.f32.f32 	%f28, %f27;
	fma.rm.f32 	%f29, %f28, %f18, %f17;
	add.f32 	%f30, %f29, 0fCB40007F;
	neg.f32 	%f31, %f30;
	fma.rn.f32 	%f32, %f26, 0f3FB8AA3B, %f31;
	fma.rn.f32 	%f33, %f26, 0f32A57060, %f32;
	mov.b32 	%r208, %f29;
	shl.b32 	%r209, %r208, 23;
	mov.b32 	%f34, %r209;
	ex2.approx.ftz.f32 	%f35, %f33;
	mul.f32 	%f36, %f35, %f34;
	fma.rn.f32 	%f37, %f25, %f24, %f36;
	st.shared.f32 	[%r5], %f37;
	bra.uni 	$L__BB546_114;
$L__BB546_54:
	cvt.u64.u32 	%rd548, %r4;
	setp.le.u64 	%p2, %rd262, %rd548;
	@%p2 bra 	$L__BB546_114;
	cvt.u32.u64 	%r23, %rd261;
	add.s32 	%r219, %r23, -1;
	setp.lt.s32 	%p3, %r219, 0;
	mov.b64 	%rd557, 0;
	@%p3 bra 	$L__BB546_113;
	and.b32  	%r25, %r23, 7;
	setp.lt.u32 	%p4, %r219, 7;
	mov.b64 	%rd557, 0;
	@%p4 bra 	$L__BB546_84;
	add.s32 	%r217, %r23, -4;
	and.b32  	%r58, %r23, -8;
	neg.s32 	%r216, %r58;
	mov.b64 	%rd557, 0;
$L__BB546_58:
	.pragma "nounroll";
	add.s32 	%r30, %r217, 3;
	mul.wide.u32 	%rd270, %r30, 8;
	add.s64 	%rd271, %rd2, %rd270;
	ld.global.u64 	%rd133, [%rd271];
	or.b64  	%rd272, %rd548, %rd133;
	and.b64  	%rd273, %rd272, -4294967296;
	setp.ne.s64 	%p5, %rd273, 0;
	@%p5 bra 	$L__BB546_60;
	cvt.u32.u64 	%r59, %rd133;
	cvt.u32.u64 	%r60, %rd548;
	div.u32 	%r61, %r60, %r59;
	mul.lo.s32 	%r62, %r61, %r59;
	sub.s32 	%r63, %r60, %r62;
	cvt.u64.u32 	%rd519, %r61;
	cvt.u64.u32 	%rd520, %r63;
	bra.uni 	$L__BB546_61;
$L__BB546_60:
	div.s64 	%rd519, %rd548, %rd133;
	mul.lo.s64 	%rd274, %rd519, %rd133;
	sub.s64 	%rd520, %rd548, %rd274;
$L__BB546_61:
	add.s64 	%rd276, %rd1, %rd270;
	ld.global.u64 	%rd277, [%rd276];
	mad.lo.s64 	%rd140, %rd277, %rd520, %rd557;
	add.s32 	%r31, %r217, 2;
	mul.wide.u32 	%rd278, %r31, 8;
	add.s64 	%rd279, %rd2, %rd278;
	ld.global.u64 	%rd141, [%rd279];
	or.b64  	%rd280, %rd519, %rd141;
	and.b64  	%rd281, %rd280, -4294967296;
	setp.ne.s64 	%p6, %rd281, 0;
	@%p6 bra 	$L__BB546_63;
	cvt.u32.u64 	%r64, %rd141;
	cvt.u32.u64 	%r65, %rd519;
	div.u32 	%r66, %r65, %r64;
	mul.lo.s32 	%r67, %r66, %r64;
	sub.s32 	%r68, %r65, %r67;
	cvt.u64.u32 	%rd521, %r66;
	cvt.u64.u32 	%rd522, %r68;
	bra.uni 	$L__BB546_64;
$L__BB546_63:
	div.s64 	%rd521, %rd519, %rd141;
	mul.lo.s64 	%rd282, %rd521, %rd141;
	sub.s64 	%rd522, %rd519, %rd282;
$L__BB546_64:
	add.s64 	%rd284, %rd1, %rd278;
	ld.global.u64 	%rd285, [%rd284];
	mad.lo.s64 	%rd148, %rd285, %rd522, %rd140;
	add.s32 	%r32, %r217, 1;
	mul.wide.u32 	%rd286, %r32, 8;
	add.s64 	%rd287, %rd2, %rd286;
	ld.global.u64 	%rd149, [%rd287];
	or.b64  	%rd288, %rd521, %rd149;
	and.b64  	%rd289, %rd288, -4294967296;
	setp.ne.s64 	%p7, %rd289, 0;
	@%p7 bra 	$L__BB546_66;
	cvt.u32.u64 	%r69, %rd149;
	cvt.u32.u64 	%r70, %rd521;
	div.u32 	%r71, %r70, %r69;
	mul.lo.s32 	%r72, %r71, %r69;
	sub.s32 	%r73, %r70, %r72;
	cvt.u64.u32 	%rd523, %r71;
	cvt.u64.u32 	%rd524, %r73;
	bra.uni 	$L__BB546_67;
$L__BB546_66:
	div.s64 	%rd523, %rd521, %rd149;
	mul.lo.s64 	%rd290, %rd523, %rd149;
	sub.s64 	%rd524, %rd521, %rd290;
$L__BB546_67:
	add.s64 	%rd292, %rd1, %rd286;
	ld.global.u64 	%rd293, [%rd292];
	mad.lo.s64 	%rd156, %rd293, %rd524, %rd148;
	add.s32 	%r33, %r217, -4;
	mul.wide.u32 	%rd294, %r217, 8;
	add.s64 	%rd295, %rd2, %rd294;
	ld.global.u64 	%rd157, [%rd295];
	or.b64  	%rd296, %rd523, %rd157;
	and.b64  	%rd297, %rd296, -4294967296;
	setp.ne.s64 	%p8, %rd297, 0;
	@%p8 bra 	$L__BB546_69;
	cvt.u32.u64 	%r74, %rd157;
	cvt.u32.u64 	%r75, %rd523;
	div.u32 	%r76, %r75, %r74;
	mul.lo.s32 	%r77, %r76, %r74;
	sub.s32 	%r78, %r75, %r77;
	cvt.u64.u32 	%rd525, %r76;
	cvt.u64.u32 	%rd526, %r78;
	bra.uni 	$L__BB546_70;
$L__BB546_69:
	div.s64 	%rd525, %rd523, %rd157;
	mul.lo.s64 	%rd298, %rd525, %rd157;
	sub.s64 	%rd526, %rd523, %rd298;
$L__BB546_70:
	add.s64 	%rd300, %rd1, %rd294;
	ld.global.u64 	%rd301, [%rd300];
	mad.lo.s64 	%rd164, %rd301, %rd526, %rd156;
	add.s32 	%r34, %r217, -1;
	mul.wide.u32 	%rd302, %r34, 8;
	add.s64 	%rd303, %rd2, %rd302;
	ld.global.u64 	%rd165, [%rd303];
	or.b64  	%rd304, %rd525, %rd165;
	and.b64  	%rd305, %rd304, -4294967296;
	setp.ne.s64 	%p9, %rd305, 0;
	@%p9 bra 	$L__BB546_72;
	cvt.u32.u64 	%r79, %rd165;
	cvt.u32.u64 	%r80, %rd525;
	div.u32 	%r81, %r80, %r79;
	mul.lo.s32 	%r82, %r81, %r79;
	sub.s32 	%r83, %r80, %r82;
	cvt.u64.u32 	%rd527, %r81;
	cvt.u64.u32 	%rd528, %r83;
	bra.uni 	$L__BB546_73;
$L__BB546_72:
	div.s64 	%rd527, %rd525, %rd165;
	mul.lo.s64 	%rd306, %rd527, %rd165;
	sub.s64 	%rd528, %rd525, %rd306;
$L__BB546_73:
	add.s64 	%rd308, %rd1, %rd302;
	ld.global.u64 	%rd309, [%rd308];
	mad.lo.s64 	%rd172, %rd309, %rd528, %rd164;
	add.s32 	%r35, %r217, -2;
	mul.wide.u32 	%rd310, %r35, 8;
	add.s64 	%rd311, %rd2, %rd310;
	ld.global.u64 	%rd173, [%rd311];
	or.b64  	%rd312, %rd527, %rd173;
	and.b64  	%rd313, %rd312, -4294967296;
	setp.ne.s64 	%p10, %rd313, 0;
	@%p10 bra 	$L__BB546_75;
	cvt.u32.u64 	%r84, %rd173;
	cvt.u32.u64 	%r85, %rd527;
	div.u32 	%r86, %r85, %r84;
	mul.lo.s32 	%r87, %r86, %r84;
	sub.s32 	%r88, %r85, %r87;
	cvt.u64.u32 	%rd529, %r86;
	cvt.u64.u32 	%rd530, %r88;
	bra.uni 	$L__BB546_76;
$L__BB546_75:
	div.s64 	%rd529, %rd527, %rd173;
	mul.lo.s64 	%rd314, %rd529, %rd173;
	sub.s64 	%rd530, %rd527, %rd314;
$L__BB546_76:
	add.s64 	%rd316, %rd1, %rd310;
	ld.global.u64 	%rd317, [%rd316];
	mad.lo.s64 	%rd180, %rd317, %rd530, %rd172;
	add.s32 	%r36, %r217, -3;
	mul.wide.u32 	%rd318, %r36, 8;
	add.s64 	%rd319, %rd2, %rd318;
	ld.global.u64 	%rd181, [%rd319];
	or.b64  	%rd320, %rd529, %rd181;
	and.b64  	%rd321, %rd320, -4294967296;
	setp.ne.s64 	%p11, %rd321, 0;
	@%p11 bra 	$L__BB546_78;
	cvt.u32.u64 	%r89, %rd181;
	cvt.u32.u64 	%r90, %rd529;
	div.u32 	%r91, %r90, %r89;
	mul.lo.s32 	%r92, %r91, %r89;
	sub.s32 	%r93, %r90, %r92;
	cvt.u64.u32 	%rd531, %r91;
	cvt.u64.u32 	%rd532, %r93;
	bra.uni 	$L__BB546_79;
$L__BB546_78:
	div.s64 	%rd531, %rd529, %rd181;
	mul.lo.s64 	%rd322, %rd531, %rd181;
	sub.s64 	%rd532, %rd529, %rd322;
$L__BB546_79:
	add.s64 	%rd324, %rd1, %rd318;
	ld.global.u64 	%rd325, [%rd324];
	mad.lo.s64 	%rd188, %rd325, %rd532, %rd180;
	mul.wide.u32 	%rd326, %r33, 8;
	add.s64 	%rd327, %rd2, %rd326;
	ld.global.u64 	%rd189, [%rd327];
	or.b64  	%rd328, %rd531, %rd189;
	and.b64  	%rd329, %rd328, -4294967296;
	setp.ne.s64 	%p12, %rd329, 0;
	@%p12 bra 	$L__BB546_81;
	cvt.u32.u64 	%r94, %rd189;
	cvt.u32.u64 	%r95, %rd531;
	div.u32 	%r96, %r95, %r94;
	mul.lo.s32 	%r97, %r96, %r94;
	sub.s32 	%r98, %r95, %r97;
	cvt.u64.u32 	%rd548, %r96;
	cvt.u64.u32 	%rd534, %r98;
	bra.uni 	$L__BB546_82;
$L__BB546_81:
	div.s64 	%rd548, %rd531, %rd189;
	mul.lo.s64 	%rd330, %rd548, %rd189;
	sub.s64 	%rd534, %rd531, %rd330;
$L__BB546_82:
	add.s64 	%rd332, %rd1, %rd326;
	ld.global.u64 	%rd333, [%rd332];
	mad.lo.s64 	%rd557, %rd333, %rd534, %rd188;
	add.s32 	%r217, %r217, -8;
	add.s32 	%r216, %r216, 8;
	setp.ne.s32 	%p13, %r216, 0;
	@%p13 bra 	$L__BB546_58;
	add.s32 	%r219, %r217, 3;
$L__BB546_84:
	setp.eq.s32 	%p14, %r25, 0;
	@%p14 bra 	$L__BB546_113;
	and.b32  	%r41, %r23, 3;
	setp.lt.u32 	%p15, %r25, 4;
	@%p15 bra 	$L__BB546_99;
	mul.wide.u32 	%rd335, %r219, 8;
	add.s64 	%rd336, %rd2, %rd335;
	ld.global.u64 	%rd200, [%rd336];
	or.b64  	%rd337, %rd548, %rd200;
	and.b64  	%rd338, %rd337, -4294967296;
	setp.ne.s64 	%p16, %rd338, 0;
	@%p16 bra 	$L__BB546_88;
	cvt.u32.u64 	%r99, %rd200;
	cvt.u32.u64 	%r100, %rd548;
	div.u32 	%r101, %r100, %r99;
	mul.lo.s32 	%r102, %r101, %r99;
	sub.s32 	%r103, %r100, %r102;
	cvt.u64.u32 	%rd538, %r101;
	cvt.u64.u32 	%rd539, %r103;
	bra.uni 	$L__BB546_89;
$L__BB546_88:
	div.s64 	%rd538, %rd548, %rd200;
	mul.lo.s64 	%rd339, %rd538, %rd200;
	sub.s64 	%rd539, %rd548, %rd339;
$L__BB546_89:
	add.s64 	%rd341, %rd1, %rd335;
	ld.global.u64 	%rd342, [%rd341];
	mad.lo.s64 	%rd207, %rd342, %rd539, %rd557;
	add.s32 	%r42, %r219, -1;
	mul.wide.u32 	%rd343, %r42, 8;
	add.s64 	%rd344, %rd2, %rd343;
	ld.global.u64 	%rd208, [%rd344];
	or.b64  	%rd345, %rd538, %rd208;
	and.b64  	%rd346, %rd345, -4294967296;
	setp.ne.s64 	%p17, %rd346, 0;
	@%p17 bra 	$L__BB546_91;
	cvt.u32.u64 	%r104, %rd208;
	cvt.u32.u64 	%r105, %rd538;
	div.u32 	%r106, %r105, %r104;
	mul.lo.s32 	%r107, %r106, %r104;
	sub.s32 	%r108, %r105, %r107;
	cvt.u64.u32 	%rd540, %r106;
	cvt.u64.u32 	%rd541, %r108;
	bra.uni 	$L__BB546_92;
$L__BB546_91:
	div.s64 	%rd540, %rd538, %rd208;
	mul.lo.s64 	%rd347, %rd540, %rd208;
	sub.s64 	%rd541, %rd538, %rd347;
$L__BB546_92:
	add.s64 	%rd349, %rd1, %rd343;
	ld.global.u64 	%rd350, [%rd349];
	mad.lo.s64 	%rd215, %rd350, %rd541, %rd207;
	add.s32 	%r43, %r219, -2;
	mul.wide.u32 	%rd351, %r43, 8;
	add.s64 	%rd352, %rd2, %rd351;
	ld.global.u64 	%rd216, [%rd352];
	or.b64  	%rd353, %rd540, %rd216;
	and.b64  	%rd354, %rd353, -4294967296;
	setp.ne.s64 	%p18, %rd354, 0;
	@%p18 bra 	$L__BB546_94;
	cvt.u32.u64 	%r109, %rd216;
	cvt.u32.u64 	%r110, %rd540;
	div.u32 	%r111, %r110, %r109;
	mul.lo.s32 	%r112, %r111, %r109;
	sub.s32 	%r113, %r110, %r112;
	cvt.u64.u32 	%rd542, %r111;
	cvt.u64.u32 	%rd543, %r113;
	bra.uni 	$L__BB546_95;
$L__BB546_94:
	div.s64 	%rd542, %rd540, %rd216;
	mul.lo.s64 	%rd355, %rd542, %rd216;
	sub.s64 	%rd543, %rd540, %rd355;
$L__BB546_95:
	add.s64 	%rd357, %rd1, %rd351;
	ld.global.u64 	%rd358, [%rd357];
	mad.lo.s64 	%rd223, %rd358, %rd543, %rd215;
	add.s32 	%r44, %r219, -3;
	mul.wide.u32 	%rd359, %r44, 8;
	add.s64 	%rd360, %rd2, %rd359;
	ld.global.u64 	%rd224, [%rd360];
	or.b64  	%rd361, %rd542, %rd224;
	and.b64  	%rd362, %rd361, -4294967296;
	setp.ne.s64 	%p19, %rd362, 0;
	@%p19 bra 	$L__BB546_97;
	cvt.u32.u64 	%r114, %rd224;
	cvt.u32.u64 	%r115, %rd542;
	div.u32 	%r116, %r115, %r114;
	mul.lo.s32 	%r117, %r116, %r114;
	sub.s32 	%r118, %r115, %r117;
	cvt.u64.u32 	%rd548, %r116;
	cvt.u64.u32 	%rd545, %r118;
	bra.uni 	$L__BB546_98;
$L__BB546_97:
	div.s64 	%rd548, %rd542, %rd224;
	mul.lo.s64 	%rd363, %rd548, %rd224;
	sub.s64 	%rd545, %rd542, %rd363;
$L__BB546_98:
	add.s64 	%rd365, %rd1, %rd359;
	ld.global.u64 	%rd366, [%rd365];
	mad.lo.s64 	%rd557, %rd366, %rd545, %rd223;
	add.s32 	%r219, %r219, -4;
$L__BB546_99:
	setp.eq.s32 	%p20, %r41, 0;
	@%p20 bra 	$L__BB546_113;
	setp.eq.s32 	%p21, %r41, 1;
	@%p21 bra 	$L__BB546_108;
	mul.wide.u32 	%rd368, %r219, 8;
	add.s64 	%rd369, %rd2, %rd368;
	ld.global.u64 	%rd235, [%rd369];
	or.b64  	%rd370, %rd548, %rd235;
	and.b64  	%rd371, %rd370, -4294967296;
	setp.ne.s64 	%p22, %rd371, 0;
	@%p22 bra 	$L__BB546_103;
	cvt.u32.u64 	%r119, %rd235;
	cvt.u32.u64 	%r120, %rd548;
	div.u32 	%r121, %r120, %r119;
	mul.lo.s32 	%r122, %r121, %r119;
	sub.s32 	%r123, %r120, %r122;
	cvt.u64.u32 	%rd549, %r121;
	cvt.u64.u32 	%rd550, %r123;
	bra.uni 	$L__BB546_104;
$L__BB546_103:
	div.s64 	%rd549, %rd548, %rd235;
	mul.lo.s64 	%rd372, %rd549, %rd235;
	sub.s64 	%rd550, %rd548, %rd372;
$L__BB546_104:
	add.s64 	%rd374, %rd1, %rd368;
	ld.global.u64 	%rd375, [%rd374];
	mad.lo.s64 	%rd242, %rd375, %rd550, %rd557;
	add.s32 	%r47, %r219, -1;
	mul.wide.u32 	%rd376, %r47, 8;
	add.s64 	%rd377, %rd2, %rd376;
	ld.global.u64 	%rd243, [%rd377];
	or.b64  	%rd378, %rd549, %rd243;
	and.b64  	%rd379, %rd378, -4294967296;
	setp.ne.s64 	%p23, %rd379, 0;
	@%p23 bra 	$L__BB546_106;
	cvt.u32.u64 	%r124, %rd243;
	cvt.u32.u64 	%r125, %rd549;
	div.u32 	%r126, %r125, %r124;
	mul.lo.s32 	%r127, %r126, %r124;
	sub.s32 	%r128, %r125, %r127;
	cvt.u64.u32 	%rd548, %r126;
	cvt.u64.u32 	%rd552, %r128;
	bra.uni 	$L__BB546_107;
$L__BB546_106:
	div.s64 	%rd548, %rd549, %rd243;
	mul.lo.s64 	%rd380, %rd548, %rd243;
	sub.s64 	%rd552, %rd549, %rd380;
$L__BB546_107:
	add.s64 	%rd382, %rd1, %rd376;
	ld.global.u64 	%rd383, [%rd382];
	mad.lo.s64 	%rd557, %rd383, %rd552, %rd242;
	add.s32 	%r219, %r219, -2;
$L__BB546_108:
	and.b32  	%r129, %r23, 1;
	setp.eq.b32 	%p24, %r129, 1;
	not.pred 	%p25, %p24;
	@%p25 bra 	$L__BB546_113;
	mul.wide.u32 	%rd384, %r219, 8;
	add.s64 	%rd385, %rd2, %rd384;
	ld.global.u64 	%rd254, [%rd385];
	or.b64  	%rd386, %rd548, %rd254;
	and.b64  	%rd387, %rd386, -4294967296;
	setp.ne.s64 	%p26, %rd387, 0;
	@%p26 bra 	$L__BB546_111;
	cvt.u32.u64 	%r130, %rd254;
	cvt.u32.u64 	%r131, %rd548;
	rem.u32 	%r132, %r131, %r130;
	cvt.u64.u32 	%rd556, %r132;
	bra.uni 	$L__BB546_112;
$L__BB546_111:
	rem.s64 	%rd556, %rd548, %rd254;
$L__BB546_112:
	add.s64 	%rd389, %rd1, %rd384;
	ld.global.u64 	%rd390, [%rd389];
	mad.lo.s64 	%rd557, %rd390, %rd556, %rd557;
$L__BB546_113:
	shl.b64 	%rd391, %rd557, 2;
	add.s64 	%rd392, %rd3, %rd391;
	ld.global.u32 	%r133, [%rd392];
	cvt.rn.f32.s32 	%f1, %r133;
	fma.rn.f32 	%f2, %f1, 0f3BBB989D, 0f3F000000;
	cvt.sat.f32.f32 	%f3, %f2;
	mov.f32 	%f4, 0f4B400001;
	mov.f32 	%f5, 0f437C0000;
	fma.rm.f32 	%f6, %f3, %f5, %f4;
	add.f32 	%f7, %f6, 0fCB40007F;
	neg.f32 	%f8, %f7;
	fma.rn.f32 	%f9, %f1, 0f3FB8AA3B, %f8;
	fma.rn.f32 	%f10, %f1, 0f32A57060, %f9;
	mov.b32 	%r134, %f6;
	shl.b32 	%r135, %r134, 23;
	mov.b32 	%f11, %r135;
	ex2.approx.ftz.f32 	%f12, %f10;
	mul.f32 	%f13, %f12, %f11;
	st.shared.f32 	[%r5], %f13;
$L__BB546_114:
	bar.sync 	0;
	setp.lt.u32 	%p48, %r221, 66;
	@%p48 bra 	$L__BB546_118;
$L__BB546_115:
	shr.u32 	%r51, %r221, 1;
	setp.ge.u32 	%p49, %r1, %r51;
	@%p49 bra 	$L__BB546_117;
	ld.shared.f32 	%f38, [%r5];
	shl.b32 	%r210, %r51, 2;
	add.s32 	%r211, %r5, %r210;
	ld.shared.f32 	%f39, [%r211];
	add.f32 	%f40, %f38, %f39;
	st.shared.f32 	[%r5], %f40;
$L__BB546_117:
	bar.sync 	0;
	setp.gt.u32 	%p50, %r221, 131;
	mov.u32 	%r221, %r51;
	@%p50 bra 	$L__BB546_115;
$L__BB546_118:
	setp.gt.u32 	%p51, %r1, 31;
	@%p51 bra 	$L__BB546_121;
	ld.volatile.shared.f32 	%f41, [%r5];
	ld.volatile.shared.f32 	%f42, [%r5+128];
	add.f32 	%f43, %f41, %f42;
	st.volatile.shared.f32 	[%r5], %f43;
	ld.volatile.shared.f32 	%f44, [%r5];
	ld.volatile.shared.f32 	%f45, [%r5+64];
	add.f32 	%f46, %f44, %f45;
	st.volatile.shared.f32 	[%r5], %f46;
	ld.volatile.shared.f32 	%f47, [%r5];
	ld.volatile.shared.f32 	%f48, [%r5+32];
	add.f32 	%f49, %f47, %f48;
	st.volatile.shared.f32 	[%r5], %f49;
	ld.volatile.shared.f32 	%f50, [%r5];
	ld.volatile.shared.f32 	%f51, [%r5+16];
	add.f32 	%f52, %f50, %f51;
	st.volatile.shared.f32 	[%r5], %f52;
	ld.volatile.shared.f32 	%f53, [%r5];
	ld.volatile.shared.f32 	%f54, [%r5+8];
	add.f32 	%f55, %f53, %f54;
	st.volatile.shared.f32 	[%r5], %f55;
	ld.volatile.shared.f32 	%f56, [%r5];
	ld.volatile.shared.f32 	%f57, [%r5+4];
	add.f32 	%f58, %f56, %f57;
	st.volatile.shared.f32 	[%r5], %f58;
	setp.ne.s32 	%p52, %r1, 0;
	@%p52 bra 	$L__BB546_121;
	ld.shared.f32 	%f59, [logsumexpsdata_i32];
	cvta.to.global.u64 	%rd470, %rd260;
	mul.wide.u32 	%rd471, %r2, 4;
	add.s64 	%rd472, %rd470, %rd471;
	st.global.f32 	[%rd472], %f59;
$L__BB546_121:
	ret;

}
	// .globl	uncontiguous_cumulate_logsumexp_i32
.visible .entry uncontiguous_cumulate_logsumexp_i32(
	.param .u64 .ptr .align 1 uncontiguous_cumulate_logsumexp_i32_param_0,
	.param .u64 .ptr .align 1 uncontiguous_cumulate_logsumexp_i32_param_1,
	.param .u64 .ptr .align 1 uncontiguous_cumulate_logsumexp_i32_param_2,
	.param .u64 .ptr .align 1 uncontiguous_cumulate_logsumexp_i32_param_3,
	.param .u64 uncontiguous_cumulate_logsumexp_i32_param_4,
	.param .u64 uncontiguous_cumulate_logsumexp_i32_param_5
)
{
	.reg .pred 	%p<53>;
	.reg .b32 	%r<213>;
	.reg .b32 	%f<27>;
	.reg .b64 	%rd<558>;

	ld.param.u64 	%rd260, [uncontiguous_cumulate_logsumexp_i32_param_0];
	ld.param.u64 	%rd263, [uncontiguous_cumulate_logsumexp_i32_param_1];
	ld.param.u64 	%rd264, [uncontiguous_cumulate_logsumexp_i32_param_2];
	ld.param.u64 	%rd265, [uncontiguous_cumulate_logsumexp_i32_param_3];
	ld.param.u64 	%rd261, [uncontiguous_cumulate_logsumexp_i32_param_4];
	ld.param.u64 	%rd262, [uncontiguous_cumulate_logsumexp_i32_param_5];
	cvta.to.global.u64 	%rd1, %rd265;
	cvta.to.global.u64 	%rd2, %rd264;
	cvta.to.global.u64 	%rd3, %rd263;
	mov.u32 	%r1, %tid.x;
	mov.u32 	%r2, %ctaid.x;
	mov.u32 	%r212, %ntid.x;
	mul.lo.s32 	%r52, %r2, %r212;
	shl.b32 	%r53, %r52, 1;
	add.s32 	%r4, %r53, %r1;
	shl.b32 	%r54, %r1, 2;
	mov.u32 	%r55, logsumexpsdata_i32;
	add.s32 	%r5, %r55, %r54;
	mov.b32 	%r56, 0;
	st.shared.u32 	[%r5], %r56;
	add.s32 	%r57, %r4, %r212;
	cvt.u64.u32 	%rd511, %r57;
	setp.le.u64 	%p1, %rd262, %rd511;
	@%p1 bra 	$L__BB547_54;
	cvt.u32.u64 	%r6, %rd261;
	add.s32 	%r206, %r6, -1;
	setp.lt.s32 	%p27, %r206, 0;
	mov.b64 	%rd515, 0;
	mov.u64 	%rd516, %rd515;
	@%p27 bra 	$L__BB547_53;
	cvt.u64.u32 	%rd512, %r4;
	setp.lt.u32 	%p28, %r206, 3;
	mov.b64 	%rd516, 0;
	mov.u64 	%rd515, %rd516;
	@%p28 bra 	$L__BB547_30;
	add.s32 	%r204, %r6, -2;
	and.b32  	%r133, %r6, -4;
	neg.s32 	%r203, %r133;
	mov.b64 	%rd516, 0;
$L__BB547_4:
	.pragma "nounroll";
	add.s32 	%r12, %r204, 1;
	mul.wide.u32 	%rd397, %r12, 8;
	add.s64 	%rd398, %rd2, %rd397;
	ld.global.u64 	%rd10, [%rd398];
	or.b64  	%rd399, %rd512, %rd10;
	and.b64  	%rd400, %rd399, -4294967296;
	setp.ne.s64 	%p29, %rd400, 0;
	@%p29 bra 	$L__BB547_6;
	cvt.u32.u64 	%r134, %rd10;
	cvt.u32.u64 	%r135, %rd512;
	div.u32 	%r136, %r135, %r134;
	mul.lo.s32 	%r137, %r136, %r134;
	sub.s32 	%r138, %r135, %r137;
	cvt.u64.u32 	%rd477, %r136;
	cvt.u64.u32 	%rd478, %r138;
	bra.uni 	$L__BB547_7;
$L__BB547_6:
	div.s64 	%rd477, %rd512, %rd10;
	mul.lo.s64 	%rd401, %rd477, %rd10;
	sub.s64 	%rd478, %rd512, %rd401;
$L__BB547_7:
	mul.wide.u32 	%rd402, %r12, 8;
	add.s64 	%rd403, %rd1, %rd402;
	ld.global.u64 	%rd17, [%rd403];
	mad.lo.s64 	%rd18, %rd17, %rd478, %rd515;
	or.b64  	%rd404, %rd511, %rd10;
	and.b64  	%rd405, %rd404, -4294967296;
	setp.ne.s64 	%p30, %rd405, 0;
	@%p30 bra 	$L__BB547_9;
	cvt.u32.u64 	%r139, %rd10;
	cvt.u32.u64 	%r140, %rd511;
	div.u32 	%r141, %r140, %r139;
	mul.lo.s32 	%r142, %r141, %r139;
	sub.s32 	%r143, %r140, %r142;
	cvt.u64.u32 	%rd479, %r141;
	cvt.u64.u32 	%rd480, %r143;
	bra.uni 	$L__BB547_10;
$L__BB547_9:
	div.s64 	%rd479, %rd511, %rd10;
	mul.lo.s64 	%rd406, %rd479, %rd10;
	sub.s64 	%rd480, %rd511, %rd406;
$L__BB547_10:
	mad.lo.s64 	%rd25, %rd480, %rd17, %rd516;
	add.s32 	%r13, %r204, -2;
	mul.wide.u32 	%rd407, %r204, 8;
	add.s64 	%rd408, %rd2, %rd407;
	ld.global.u64 	%rd26, [%rd408];
	or.b64  	%rd409, %rd477, %rd26;
	and.b64  	%rd410, %rd409, -4294967296;
	setp.ne.s64 	%p31, %rd410, 0;
	@%p31 bra 	$L__BB547_12;
	cvt.u32.u64 	%r144, %rd26;
	cvt.u32.u64 	%r145, %rd477;
	div.u32 	%r146, %r145, %r144;
	mul.lo.s32 	%r147, %r146, %r144;
	sub.s32 	%r148, %r145, %r147;
	cvt.u64.u32 	%rd481, %r146;
	cvt.u64.u32 	%rd482, %r148;
	bra.uni 	$L__BB547_13;
$L__BB547_12:
	div.s64 	%rd481, %rd477, %rd26;
	mul.lo.s64 	%rd411, %rd481, %rd26;
	sub.s64 	%rd482, %rd477, %rd411;
$L__BB547_13:
	mul.wide.u32 	%rd412, %r204, 8;
	add.s64 	%rd413, %rd1, %rd412;
	ld.global.u64 	%rd33, [%rd413];
	mad.lo.s64 	%rd34, %rd33, %rd482, %rd18;
	or.b64  	%rd414, %rd479, %rd26;
	and.b64  	%rd415, %rd414, -4294967296;
	setp.ne.s64 	%p32, %rd415, 0;
	@%p32 bra 	$L__BB547_15;
	cvt.u32.u64 	%r149, %rd26;
	cvt.u32.u64 	%r150, %rd479;
	div.u32 	%r151, %r150, %r149;
	mul.lo.s32 	%r152, %r151, %r149;
	sub.s32 	%r153, %r150, %r152;
	cvt.u64.u32 	%rd483, %r151;
	cvt.u64.u32 	%rd484, %r153;
	bra.uni 	$L__BB547_16;
$L__BB547_15:
	div.s64 	%rd483, %rd479, %rd26;
	mul.lo.s64 	%rd416, %rd483, %rd26;
	sub.s64 	%rd484, %rd479, %rd416;
$L__BB547_16:
	mad.lo.s64 	%rd41, %rd484, %rd33, %rd25;
	add.s32 	%r14, %r204, -1;
	mul.wide.u32 	%rd417, %r14, 8;
	add.s64 	%rd418, %rd2, %rd417;
	ld.global.u64 	%rd42, [%rd418];
	or.b64  	%rd419, %rd481, %rd42;
	and.b64  	%rd420, %rd419, -4294967296;
	setp.ne.s64 	%p33, %rd420, 0;
	@%p33 bra 	$L__BB547_18;
	cvt.u32.u64 	%r154, %rd42;
	cvt.u32.u64 	%r155, %rd481;
	div.u32 	%r156, %r155, %r154;
	mul.lo.s32 	%r157, %r156, %r154;
	sub.s32 	%r158, %r155, %r157;
	cvt.u64.u32 	%rd485, %r156;
	cvt.u64.u32 	%rd486, %r158;
	bra.uni 	$L__BB547_19;
$L__BB547_18:
	div.s64 	%rd485, %rd481, %rd42;
	mul.lo.s64 	%rd421, %rd485, %rd42;
	sub.s64 	%rd486, %rd481, %rd421;
$L__BB547_19:
	mul.wide.u32 	%rd422, %r14, 8;
	add.s64 	%rd423, %rd1, %rd422;
	ld.global.u64 	%rd49, [%rd423];
	mad.lo.s64 	%rd50, %rd49, %rd486, %rd34;
	or.b64  	%rd424, %rd483, %rd42;
	and.b64  	%rd425, %rd424, -4294967296;
	setp.ne.s64 	%p34, %rd425, 0;
	@%p34 bra 	$L__BB547_21;
	cvt.u32.u64 	%r159, %rd42;
	cvt.u32.u64 	%r160, %rd483;
	div.u32 	%r161, %r160, %r159;
	mul.lo.s32 	%r162, %r161, %r159;
	sub.s32 	%r163, %r160, %r162;
	cvt.u64.u32 	%rd487, %r161;
	cvt.u64.u32 	%rd488, %r163;
	bra.uni 	$L__BB547_22;
$L__BB547_21:
	div.s64 	%rd487, %rd483, %rd42;
	mul.lo.s64 	%rd426, %rd487, %rd42;
	sub.s64 	%rd488, %rd483, %rd426;
$L__BB547_22:
	mad.lo.s64 	%rd57, %rd488, %rd49, %rd41;
	mul.wide.u32 	%rd427, %r13, 8;
	add.s64 	%rd428, %rd2, %rd427;
	ld.global.u64 	%rd58, [%rd428];
	or.b64  	%rd429, %rd485, %rd58;
	and.b64  	%rd430, %rd429, -4294967296;
	setp.ne.s64 	%p35, %rd430, 0;
	@%p35 bra 	$L__BB547_24;
	cvt.u32.u64 	%r164, %rd58;
	cvt.u32.u64 	%r165, %rd485;
	div.u32 	%r166, %r165, %r164;
	mul.lo.s32 	%r167, %r166, %r164;
	sub.s32 	%r168, %r165, %r167;
	cvt.u64.u32 	%rd512, %r166;
	cvt.u64.u32 	%rd490, %r168;
	bra.uni 	$L__BB547_25;
$L__BB547_24:
	div.s64 	%rd512, %rd485, %rd58;
	mul.lo.s64 	%rd431, %rd512, %rd58;
	sub.s64 	%rd490, %rd485, %rd431;
$L__BB547_25:
	mul.wide.u32 	%rd432, %r13, 8;
	add.s64 	%rd433, %rd1, %rd432;
	ld.global.u64 	%rd65, [%rd433];
	mad.lo.s64 	%rd515, %rd65, %rd490, %rd50;
	or.b64  	%rd434, %rd487, %rd58;
	and.b64  	%rd435, %rd434, -4294967296;
	setp.ne.s64 	%p36, %rd435, 0;
	@%p36 bra 	$L__BB547_27;
	cvt.u32.u64 	%r169, %rd58;
	cvt.u32.u64 	%r170, %rd487;
	div.u32 	%r171, %r170, %r169;
	mul.lo.s32 	%r172, %r171, %r169;
	sub.s32 	%r173, %r170, %r172;
	cvt.u64.u32 	%rd511, %r171;
	cvt.u64.u32 	%rd492, %r173;
	bra.uni 	$L__BB547_28;
$L__BB547_27:
	div.s64 	%rd511, %rd487, %rd58;
	mul.lo.s64 	%rd436, %rd511, %rd58;
	sub.s64 	%rd492, %rd487, %rd436;
$L__BB547_28:
	mad.lo.s64 	%rd516, %rd492, %rd65, %rd57;
	add.s32 	%r204, %r204, -4;
	add.s32 	%r203, %r203, 4;
	setp.ne.s32 	%p37, %r203, 0;
	@%p37 bra 	$L__BB547_4;
	add.s32 	%r206, %r204, 1;
$L__BB547_30:
	and.b32  	%r19, %r6, 3;
	setp.eq.s32 	%p38, %r19, 0;
	@%p38 bra 	$L__BB547_53;
	setp.eq.s32 	%p39, %r19, 1;
	@%p39 bra 	$L__BB547_45;
	mul.wide.u32 	%rd438, %r206, 8;
	add.s64 	%rd439, %rd2, %rd438;
	ld.global.u64 	%rd80, [%rd439];
	or.b64  	%rd440, %rd512, %rd80;
	and.b64  	%rd441, %rd440, -4294967296;
	setp.ne.s64 	%p40, %rd441, 0;
	@%p40 bra 	$L__BB547_34;
	cvt.u32.u64 	%r174, %rd80;
	cvt.u32.u64 	%r175, %rd512;
	div.u32 	%r176, %r175, %r174;
	mul.lo.s32 	%r177, %r176, %r174;
	sub.s32 	%r178, %r175, %r177;
	cvt.u64.u32 	%rd499, %r176;
	cvt.u64.u32 	%rd500, %r178;
	bra.uni 	$L__BB547_35;
$L__BB547_34:
	div.s64 	%rd499, %rd512, %rd80;
	mul.lo.s64 	%rd442, %rd499, %rd80;
	sub.s64 	%rd500, %rd512, %rd442;
$L__BB547_35:
	add.s64 	%rd444, %rd1, %rd438;
	ld.global.u64 	%rd87, [%rd444];
	mad.lo.s64 	%rd88, %rd87, %rd500, %rd515;
	or.b64  	%rd445, %rd511, %rd80;
	and.b64  	%rd446, %rd445, -4294967296;
	setp.ne.s64 	%p41, %rd446, 0;
	@%p41 bra 	$L__BB547_37;
	cvt.u32.u64 	%r179, %rd80;
	cvt.u32.u64 	%r180, %rd511;
	div.u32 	%r181, %r180, %r179;
	mul.lo.s32 	%r182, %r181, %r179;
	sub.s32 	%r183, %r180, %r182;
	cvt.u64.u32 	%rd501, %r181;
	cvt.u64.u32 	%rd502, %r183;
	bra.uni 	$L__BB547_38;
$L__BB547_37:
	div.s64 	%rd501, %rd511, %rd80;
	mul.lo.s64 	%rd447, %rd501, %rd80;
	sub.s64 	%rd502, %rd511, %rd447;
$L__BB547_38:
	mad.lo.s64 	%rd95, %rd502, %rd87, %rd516;
	add.s32 	%r20, %r206, -1;
	mul.wide.u32 	%rd448, %r20, 8;
	add.s64 	%rd449, %rd2, %rd448;
	ld.global.u64 	%rd96, [%rd449];
	or.b64  	%rd450, %rd499, %rd96;
	and.b64  	%rd451, %rd450, -4294967296;
	setp.ne.s64 	%p42, %rd451, 0;
	@%p42 bra 	$L__BB547_40;
	cvt.u32.u64 	%r184, %rd96;
	cvt.u32.u64 	%r185, %rd499;
	div.u32 	%r186, %r185, %r184;
	mul.lo.s32 	%r187, %r186, %r184;
	sub.s32 	%r188, %r185, %r187;
	cvt.u64.u32 	%rd512, %r186;
	cvt.u64.u32 	%rd504, %r188;
	bra.uni 	$L__BB547_41;
$L__BB547_40:
	div.s64 	%rd512, %rd499, %rd96;
	mul.lo.s64 	%rd452, %rd512, %rd96;
	sub.s64 	%rd504, %rd499, %rd452;
$L__BB547_41:
	add.s64 	%rd454, %rd1, %rd448;
	ld.global.u64 	%rd103, [%rd454];
	mad.lo.s64 	%rd515, %rd103, %rd504, %rd88;
	or.b64  	%rd455, %rd501, %rd96;
	and.b64  	%rd456, %rd455, -4294967296;
	setp.ne.s64 	%p43, %rd456, 0;
	@%p43 bra 	$L__BB547_43;
	cvt.u32.u64 	%r189, %rd96;
	cvt.u32.u64 	%r190, %rd501;
	div.u32 	%r191, %r190, %r189;
	mul.lo.s32 	%r192, %r191, %r189;
	sub.s32 	%r193, %r190, %r192;
	cvt.u64.u32 	%rd511, %r191;
	cvt.u64.u32 	%rd506, %r193;
	bra.uni 	$L__BB547_44;
$L__BB547_43:
	div.s64 	%rd511, %rd501, %rd96;
	mul.lo.s64 	%rd457, %rd511, %rd96;
	sub.s64 	%rd506, %rd501, %rd457;
$L__BB547_44:
	mad.lo.s64 	%rd516, %rd506, %rd103, %rd95;
	add.s32 	%r206, %r206, -2;
$L__BB547_45:
	and.b32  	%r194, %r6, 1;
	setp.eq.b32 	%p44, %r194, 1;
	not.pred 	%p45, %p44;
	@%p45 bra 	$L__BB547_53;
	mul.wide.u32 	%rd458, %r206, 8;
	add.s64 	%rd459, %rd2, %rd458;
	ld.global.u64 	%rd118, [%rd459];
	or.b64  	%rd460, %rd512, %rd118;
	and.b64  	%rd461, %rd460, -4294967296;
	setp.ne.s64 	%p46, %rd461, 0;
	@%p46 bra 	$L__BB547_48;
	cvt.u32.u64 	%r195, %rd118;
	cvt.u32.u64 	%r196, %rd512;
	rem.u32 	%r197, %r196, %r195;
	cvt.u64.u32 	%rd513, %r197;
	bra.uni 	$L__BB547_49;
$L__BB547_48:
	rem.s64 	%rd513, %rd512, %rd118;
$L__BB547_49:
	add.s64 	%rd463, %rd1, %rd458;
	ld.global.u64 	%rd122, [%rd463];
	mad.lo.s64 	%rd515, %rd122, %rd513, %rd515;
	or.b64  	%rd464, %rd511, %rd118;
	and.b64  	%rd465, %rd464, -4294967296;
	setp.ne.s64 	%p47, %rd465, 0;
	@%p47 bra 	$L__BB547_51;
	cvt.u32.u64 	%r198, %rd118;
	cvt.u32.u64 	%r199, %rd511;
	rem.u32 	%r200, %r199, %r198;
	cvt.u64.u32 	%rd514, %r200;
	bra.uni 	$L__BB547_52;
$L__BB547_51:
	rem.s64 	%rd514, %rd511, %rd118;
$L__BB547_52:
	mad.lo.s64 	%rd516, %rd514, %rd122, %rd516;
$L__BB547_53:
	shl.b64 	%rd466, %rd515, 2;
	add.s64 	%rd467, %rd3, %rd466;
	ld.global.f32 	%f2, [%rd467];
	shl.b64 	%rd468, %rd516, 2;
	add.s64 	%rd469, %rd3, %rd468;
	ld.global.f32 	%f3, [%rd469];
	add.f32 	%f4, %f2, %f3;
	st.shared.f32 	[%r5], %f4;
	bra.uni 	$L__BB547_114;
$L__BB547_54:
	cvt.u64.u32 	%rd548, %r4;
	setp.le.u64 	%p2, %rd262, %rd548;
	@%p2 bra 	$L__BB547_114;
	cvt.u32.u64 	%r23, %rd261;
	add.s32 	%r210, %r23, -1;
	setp.lt.s32 	%p3, %r210, 0;
	mov.b64 	%rd557, 0;
	@%p3 bra 	$L__BB547_113;
	and.b32  	%r25, %r23, 7;
	setp.lt.u32 	%p4, %r210, 7;
	mov.b64 	%rd557, 0;
	@%p4 bra 	$L__BB547_84;
	add.s32 	%r208, %r23, -4;
	and.b32  	%r58, %r23, -8;
	neg.s32 	%r207, %r58;
	mov.b64 	%rd557, 0;
$L__BB547_58:
	.pragma "nounroll";
	add.s32 	%r30, %r208, 3;
	mul.wide.u32 	%rd270, %r30, 8;
	add.s64 	%rd271, %rd2, %rd270;
	ld.global.u64 	%rd133, [%rd271];
	or.b64  	%rd272, %rd548, %rd133;
	and.b64  	%rd273, %rd272, -4294967296;
	setp.ne.s64 	%p5, %rd273, 0;
	@%p5 bra 	$L__BB547_60;
	cvt.u32.u64 	%r59, %rd133;
	cvt.u32.u64 	%r60, %rd548;
	div.u32 	%r61, %r60, %r59;
	mul.lo.s32 	%r62, %r61, %r59;
	sub.s32 	%r63, %r60, %r62;
	cvt.u64.u32 	%rd519, %r61;
	cvt.u64.u32 	%rd520, %r63;
	bra.uni 	$L__BB547_61;
$L__BB547_60:
	div.s64 	%rd519, %rd548, %rd133;
	mul.lo.s64 	%rd274, %rd519, %rd133;
	sub.s64 	%rd520, %rd548, %rd274;
$L__BB547_61:
	add.s64 	%rd276, %rd1, %rd270;
	ld.global.u64 	%rd277, [%rd276];
	mad.lo.s64 	%rd140, %rd277, %rd520, %rd557;
	add.s32 	%r31, %r208, 2;
	mul.wide.u32 	%rd278, %r31, 8;
	add.s64 	%rd279, %rd2, %rd278;
	ld.global.u64 	%rd141, [%rd279];
	or.b64  	%rd280, %rd519, %rd141;
	and.b64  	%rd281, %rd280, -4294967296;
	setp.ne.s64 	%p6, %rd281, 0;
	@%p6 bra 	$L__BB547_63;
	cvt.u32.u64 	%r64, %rd141;
	cvt.u32.u64 	%r65, %rd519;
	div.u32 	%r66, %r65, %r64;
	mul.lo.s32 	%r67, %r66, %r64;
	sub.s32 	%r68, %r65, %r67;
	cvt.u64.u32 	%rd521, %r66;
	cvt.u64.u32 	%rd522, %r68;
	bra.uni 	$L__BB547_64;
$L__BB547_63:
	div.s64 	%rd521, %rd519, %rd141;
	mul.lo.s64 	%rd282, %rd521, %rd141;
	sub.s64 	%rd522, %rd519, %rd282;
$L__BB547_64:
	add.s64 	%rd284, %rd1, %rd278;
	ld.global.u64 	%rd285, [%rd284];
	mad.lo.s64 	%rd148, %rd285, %rd522, %rd140;
	add.s32 	%r32, %r208, 1;
	mul.wide.u32 	%rd286, %r32, 8;
	add.s64 	%rd287, %rd2, %rd286;
	ld.global.u64 	%rd149, [%rd287];
	or.b64  	%rd288, %rd521, %rd149;
	and.b64  	%rd289, %rd288, -4294967296;
	setp.ne.s64 	%p7, %rd289, 0;
	@%p7 bra 	$L__BB547_66;
	cvt.u32.u64 	%r69, %rd149;
	cvt.u32.u64 	%r70, %rd521;
	div.u32 	%r71, %r70, %r69;
	mul.lo.s32 	%r72, %r71, %r69;
	sub.s32 	%r73, %r70, %r72;
	cvt.u64.u32 	%rd523, %r71;
	cvt.u64.u32 	%rd524, %r73;
	bra.uni 	$L__BB547_67;
$L__BB547_66:
	div.s64 	%rd523, %rd521, %rd149;
	mul.lo.s64 	%rd290, %rd523, %rd149;
	sub.s64 	%rd524, %rd521, %rd290;
$L__BB547_67:
	add.s64 	%rd292, %rd1, %rd286;
	ld.global.u64 	%rd293, [%rd292];
	mad.lo.s64 	%rd156, %rd293, %rd524, %rd148;
	add.s32 	%r33, %r208, -4;
	mul.wide.u32 	%rd294, %r208, 8;
	add.s64 	%rd295, %rd2, %rd294;
	ld.global.u64 	%rd157, [%rd295];
	or.b64  	%rd296, %rd523, %rd157;
	and.b64  	%rd297, %rd296, -4294967296;
	setp.ne.s64 	%p8, %rd297, 0;
	@%p8 bra 	$L__BB547_69;
	cvt.u32.u64 	%r74, %rd157;
	cvt.u32.u64 	%r75, %rd523;
	div.u32 	%r76, %r75, %r74;
	mul.lo.s32 	%r77, %r76, %r74;
	sub.s32 	%r78, %r75, %r77;
	cvt.u64.u32 	%rd525, %r76;
	cvt.u64.u32 	%rd526, %r78;
	bra.uni 	$L__BB547_70;
$L__BB547_69:
	div.s64 	%rd525, %rd523, %rd157;
	mul.lo.s64 	%rd298, %rd525, %rd157;
	sub.s64 	%rd526, %rd523, %rd298;
$L__BB547_70:
	add.s64 	%rd300, %rd1, %rd294;
	ld.global.u64 	%rd301, [%rd300];
	mad.lo.s64 	%rd164, %rd301, %rd526, %rd156;
	add.s32 	%r34, %r208, -1;
	mul.wide.u32 	%rd302, %r34, 8;
	add.s64 	%rd303, %rd2, %rd302;
	ld.global.u64 	%rd165, [%rd303];
	or.b64  	%rd304, %rd525, %rd165;
	and.b64  	%rd305, %rd304, -4294967296;
	setp.ne.s64 	%p9, %rd305, 0;
	@%p9 bra 	$L__BB547_72;
	cvt.u32.u64 	%r79, %rd165;
	cvt.u32.u64 	%r80, %rd525;
	div.u32 	%r81, %r80, %r79;
	mul.lo.s32 	%r82, %r81, %r79;
	sub.s32 	%r83, %r80, %r82;
	cvt.u64.u32 	%rd527, %r81;
	cvt.u64.u32 	%rd528, %r83;
	bra.uni 	$L__BB547_73;
$L__BB547_72:
	div.s64 	%rd527, %rd525, %rd165;
	mul.lo.s64 	%rd306, %rd527, %rd165;
	sub.s64 	%rd528, %rd525, %rd306;
$L__BB547_73:
	add.s64 	%rd308, %rd1, %rd302;
	ld.global.u64 	%rd309, [%rd308];
	mad.lo.s64 	%rd172, %rd309, %rd528, %rd164;
	add.s32 	%r35, %r208, -2;
	mul.wide.u32 	%rd310, %r35, 8;
	add.s64 	%rd311, %rd2, %rd310;
	ld.global.u64 	%rd173, [%rd311];
	or.b64  	%rd312, %rd527, %rd173;
	and.b64  	%rd313, %rd312, -4294967296;
	setp.ne.s64 	%p10, %rd313, 0;
	@%p10 bra 	$L__BB547_75;
	cvt.u32.u64 	%r84, %rd173;
	cvt.u32.u64 	%r85, %rd527;
	div.u32 	%r86, %r85, %r84;
	mul.lo.s32 	%r87, %r86, %r84;
	sub.s32 	%r88, %r85, %r87;
	cvt.u64.u32 	%rd529, %r86;
	cvt.u64.u32 	%rd530, %r88;
	bra.uni 	$L__BB547_76;
$L__BB547_75:
	div.s64 	%rd529, %rd527, %rd173;
	mul.lo.s64 	%rd314, %rd529, %rd173;
	sub.s64 	%rd530, %rd527, %rd314;
$L__BB547_76:
	add.s64 	%rd316, %rd1, %rd310;
	ld.global.u64 	%rd317, [%rd316];
	mad.lo.s64 	%rd180, %rd317, %rd530, %rd172;
	add.s32 	%r36, %r208, -3;
	mul.wide.u32 	%rd318, %r36, 8;
	add.s64 	%rd319, %rd2, %rd318;
	ld.global.u64 	%rd181, [%rd319];
	or.b64  	%rd320, %rd529, %rd181;
	and.b64  	%rd321, %rd320, -4294967296;
	setp.ne.s64 	%p11, %rd321, 0;
	@%p11 bra 	$L__BB547_78;
	cvt.u32.u64 	%r89, %rd181;
	cvt.u32.u64 	%r90, %rd529;
	div.u32 	%r91, %r90, %r89;
	mul.lo.s32 	%r92, %r91, %r89;
	sub.s32 	%r93, %r90, %r92;
	cvt.u64.u32 	%rd531, %r91;
	cvt.u64.u32 	%rd532, %r93;
	bra.uni 	$L__BB547_79;
$L__BB547_78:
	div.s64 	%rd531, %rd529, %rd181;
	mul.lo.s64 	%rd322, %rd531, %rd181;
	sub.s64 	%rd532, %rd529, %rd322;
$L__BB547_79:
	add.s64 	%rd324, %rd1, %rd318;
	ld.global.u64 	%rd325, [%rd324];
	mad.lo.s64 	%rd188, %rd325, %rd532, %rd180;
	mul.wide.u32 	%rd326, %r33, 8;
	add.s64 	%rd327, %rd2, %rd326;
	ld.global.u64 	%rd189, [%rd327];
	or.b64  	%rd328, %rd531, %rd189;
	and.b64  	%rd329, %rd328, -4294967296;
	setp.ne.s64 	%p12, %rd329, 0;
	@%p12 bra 	$L__BB547_81;
	cvt.u32.u64 	%r94, %rd189;
	cvt.u32.u64 	%r95, %rd531;
	div.u32 	%r96, %r95, %r94;
	mul.lo.s32 	%r97, %r96, %r94;
	sub.s32 	%r98, %r95, %r97;
	cvt.u64.u32 	%rd548, %r96;
	cvt.u64.u32 	%rd534, %r98;
	bra.uni 	$L__BB547_82;
$L__BB547_81:
	div.s64 	%rd548, %rd531, %rd189;
	mul.lo.s64 	%rd330, %rd548, %rd189;
	sub.s64 	%rd534, %rd531, %rd330;
$L__BB547_82:
	add.s64 	%rd332, %rd1, %rd326;
	ld.global.u64 	%rd333, [%rd332];
	mad.lo.s64 	%rd557, %rd333, %rd534, %rd188;
	add.s32 	%r208, %r208, -8;
	add.s32 	%r207, %r207, 8;
	setp.ne.s32 	%p13, %r207, 0;
	@%p13 bra 	$L__BB547_58;
	add.s32 	%r210, %r208, 3;
$L__BB547_84:
	setp.eq.s32 	%p14, %r25, 0;
	@%p14 bra 	$L__BB547_113;
	and.b32  	%r41, %r23, 3;
	setp.lt.u32 	%p15, %r25, 4;
	@%p15 bra 	$L__BB547_99;
	mul.wide.u32 	%rd335, %r210, 8;
	add.s64 	%rd336, %rd2, %rd335;
	ld.global.u64 	%rd200, [%rd336];
	or.b64  	%rd337, %rd548, %rd200;
	and.b64  	%rd338, %rd337, -4294967296;
	setp.ne.s64 	%p16, %rd338, 0;
	@%p16 bra 	$L__BB547_88;
	cvt.u32.u64 	%r99, %rd200;
	cvt.u32.u64 	%r100, %rd548;
	div.u32 	%r101, %r100, %r99;
	mul.lo.s32 	%r102, %r101, %r99;
	sub.s32 	%r103, %r100, %r102;
	cvt.u64.u32 	%rd538, %r101;
	cvt.u64.u32 	%rd539, %r103;
	bra.uni 	$L__BB547_89;
$L__BB547_88:
	div.s64 	%rd538, %rd548, %rd200;
	mul.lo.s64 	%rd339, %rd538, %rd200;
	sub.s64 	%rd539, %rd548, %rd339;
$L__BB547_89:
	add.s64 	%rd341, %rd1, %rd335;
	ld.global.u64 	%rd342, [%rd341];
	mad.lo.s64 	%rd207, %rd342, %rd539, %rd557;
	add.s32 	%r42, %r210, -1;
	mul.wide.u32 	%rd343, %r42, 8;
	add.s64 	%rd344, %rd2, %rd343;
	ld.global.u64 	%rd208, [%rd344];
	or.b64  	%rd345, %rd538, %rd208;
	and.b64  	%rd346, %rd345, -4294967296;
	setp.ne.s64 	%p17, %rd346, 0;
	@%p17 bra 	$L__BB547_91;
	cvt.u32.u64 	%r104, %rd208;
	cvt.u32.u64 	%r105, %rd538;
	div.u32 	%r106, %r105, %r104;
	mul.lo.s32 	%r107, %r106, %r104;
	sub.s32 	%r108, %r105, %r107;
	cvt.u64.u32 	%rd540, %r106;
	cvt.u64.u32 	%rd541, %r108;
	bra.uni 	$L__BB547_92;
$L__BB547_91:
	div.s64 	%rd540, %rd538, %rd208;
	mul.lo.s64 	%rd347, %rd540, %rd208;
	sub.s64 	%rd541, %rd538, %rd347;
$L__BB547_92:
	add.s64 	%rd349, %rd1, %rd343;
	ld.global.u64 	%rd350, [%rd349];
	mad.lo.s64 	%rd215, %rd350, %rd541, %rd207;
	add.s32 	%r43, %r210, -2;
	mul.wide.u32 	%rd351, %r43, 8;
	add.s64 	%rd352, %rd2, %rd351;
	ld.global.u64 	%rd216, [%rd352];
	or.b64  	%rd353, %rd540, %rd216;
	and.b64  	%rd354, %rd353, -4294967296;
	setp.ne.s64 	%p18, %rd354, 0;
	@%p18 bra 	$L__BB547_94;
	cvt.u32.u64 	%r109, %rd216;
	cvt.u32.u64 	%r110, %rd540;
	div.u32 	%r111, %r110, %r109;
	mul.lo.s32 	%r112, %r111, %r109;
	sub.s32 	%r113, %r110, %r112;
	cvt.u64.u32 	%rd542, %r111;
	cvt.u64.u32 	%rd543, %r113;
	bra.uni 	$L__BB547_95;
$L__BB547_94:
	div.s64 	%rd542, %rd540, %rd216;
	mul.lo.s64 	%rd355, %rd542, %rd216;
	sub.s64 	%rd543, %rd540, %rd355;
$L__BB547_95:
	add.s64 	%rd357, %rd1, %rd351;
	ld.global.u64 	%rd358, [%rd357];
	mad.lo.s64 	%rd223, %rd358, %rd543, %rd215;
	add.s32 	%r44, %r210, -3;
	mul.wide.u32 	%rd359, %r44, 8;
	add.s64 	%rd360, %rd2, %rd359;
	ld.global.u64 	%rd224, [%rd360];
	or.b64  	%rd361, %rd542, %rd224;
	and.b64  	%rd362, %rd361, -4294967296;
	setp.ne.s64 	%p19, %rd362, 0;
	@%p19 bra 	$L__BB547_97;
	cvt.u32.u64 	%r114, %rd224;
	cvt.u32.u64 	%r115, %rd542;
	div.u32 	%r116, %r115, %r114;
	mul.lo.s32 	%r117, %r116, %r114;
	sub.s32 	%r118, %r115, %r117;
	cvt.u64.u32 	%rd548, %r116;
	cvt.u64.u32 	%rd545, %r118;
	bra.uni 	$L__BB547_98;
$L__BB547_97:
	div.s64 	%rd548, %rd542, %rd224;
	mul.lo.s64 	%rd363, %rd548, %rd224;
	sub.s64 	%rd545, %rd542, %rd363;
$L__BB547_98:
	add.s64 	%rd365, %rd1, %rd359;
	ld.global.u64 	%rd366, [%rd365];
	mad.lo.s64 	%rd557, %rd366, %rd545, %rd223;
	add.s32 	%r210, %r210, -4;
$L__BB547_99:
	setp.eq.s32 	%p20, %r41, 0;
	@%p20 bra 	$L__BB547_113;
	setp.eq.s32 	%p21, %r41, 1;
	@%p21 bra 	$L__BB547_108;
	mul.wide.u32 	%rd368, %r210, 8;
	add.s64 	%rd369, %rd2, %rd368;
	ld.global.u64 	%rd235, [%rd369];
	or.b64  	%rd370, %rd548, %rd235;
	and.b64  	%rd371, %rd370, -4294967296;
	setp.ne.s64 	%p22, %rd371, 0;
	@%p22 bra 	$L__BB547_103;
	cvt.u32.u64 	%r119, %rd235;
	cvt.u32.u64 	%r120, %rd548;
	div.u32 	%r121, %r120, %r119;
	mul.lo.s32 	%r122, %r121, %r119;
	sub.s32 	%r123, %r120, %r122;
	cvt.u64.u32 	%rd549, %r121;
	cvt.u64.u32 	%rd550, %r123;
	bra.uni 	$L__BB547_104;
$L__BB547_103:
	div.s64 	%rd549, %rd548, %rd235;
	mul.lo.s64 	%rd372, %rd549, %rd235;
	sub.s64 	%rd550, %rd548, %rd372;
$L__BB547_104:
	add.s64 	%rd374, %rd1, %rd368;
	ld.global.u64 	%rd375, [%rd374];
	mad.lo.s64 	%rd242, %rd375, %rd550, %rd557;
	add.s32 	%r47, %r210, -1;
	mul.wide.u32 	%rd376, %r47, 8;
	add.s64 	%rd377, %rd2, %rd376;
	ld.global.u64 	%rd243, [%rd377];
	or.b64  	%rd378, %rd549, %rd243;
	and.b64  	%rd379, %rd378, -4294967296;
	setp.ne.s64 	%p23, %rd379, 0;
	@%p23 bra 	$L__BB547_106;
	cvt.u32.u64 	%r124, %rd243;
	cvt.u32.u64 	%r125, %rd549;
	div.u32 	%r126, %r125, %r124;
	mul.lo.s32 	%r127, %r126, %r124;
	sub.s32 	%r128, %r125, %r127;
	cvt.u64.u32 	%rd548, %r126;
	cvt.u64.u32 	%rd552, %r128;
	bra.uni 	$L__BB547_107;
$L__BB547_106:
	div.s64 	%rd548, %rd549, %rd243;
	mul.lo.s64 	%rd380, %rd548, %rd243;
	sub.s64 	%rd552, %rd549, %rd380;
$L__BB547_107:
	add.s64 	%rd382, %rd1, %rd376;
	ld.global.u64 	%rd383, [%rd382];
	mad.lo.s64 	%rd557, %rd383, %rd552, %rd242;
	add.s32 	%r210, %r210, -2;
$L__BB547_108:
	and.b32  	%r129, %r23, 1;
	setp.eq.b32 	%p24, %r129, 1;
	not.pred 	%p25, %p24;
	@%p25 bra 	$L__BB547_113;
	mul.wide.u32 	%rd384, %r210, 8;
	add.s64 	%rd385, %rd2, %rd384;
	ld.global.u64 	%rd254, [%rd385];
	or.b64  	%rd386, %rd548, %rd254;
	and.b64  	%rd387, %rd386, -4294967296;
	setp.ne.s64 	%p26, %rd387, 0;
	@%p26 bra 	$L__BB547_111;
	cvt.u32.u64 	%r130, %rd254;
	cvt.u32.u64 	%r131, %rd548;
	rem.u32 	%r132, %r131, %r130;
	cvt.u64.u32 	%rd556, %r132;
	bra.uni 	$L__BB547_112;
$L__BB547_111:
	rem.s64 	%rd556, %rd548, %rd254;
$L__BB547_112:
	add.s64 	%rd389, %rd1, %rd384;
	ld.global.u64 	%rd390, [%rd389];
	mad.lo.s64 	%rd557, %rd390, %rd556, %rd557;
$L__BB547_113:
	shl.b64 	%rd391, %rd557, 2;
	add.s64 	%rd392, %rd3, %rd391;
	ld.global.f32 	%f1, [%rd392];
	st.shared.f32 	[%r5], %f1;
$L__BB547_114:
	bar.sync 	0;
	setp.lt.u32 	%p48, %r212, 66;
	@%p48 bra 	$L__BB547_118;
$L__BB547_115:
	shr.u32 	%r51, %r212, 1;
	setp.ge.u32 	%p49, %r1, %r51;
	@%p49 bra 	$L__BB547_117;
	ld.shared.f32 	%f5, [%r5];
	shl.b32 	%r201, %r51, 2;
	add.s32 	%r202, %r5, %r201;
	ld.shared.f32 	%f6, [%r202];
	add.f32 	%f7, %f5, %f6;
	st.shared.f32 	[%r5], %f7;
$L__BB547_117:
	bar.sync 	0;
	setp.gt.u32 	%p50, %r212, 131;
	mov.u32 	%r212, %r51;
	@%p50 bra 	$L__BB547_115;
$L__BB547_118:
	setp.gt.u32 	%p51, %r1, 31;
	@%p51 bra 	$L__BB547_121;
	ld.volatile.shared.f32 	%f8, [%r5];
	ld.volatile.shared.f32 	%f9, [%r5+128];
	add.f32 	%f10, %f8, %f9;
	st.volatile.shared.f32 	[%r5], %f10;
	ld.volatile.shared.f32 	%f11, [%r5];
	ld.volatile.shared.f32 	%f12, [%r5+64];
	add.f32 	%f13, %f11, %f12;
	st.volatile.shared.f32 	[%r5], %f13;
	ld.volatile.shared.f32 	%f14, [%r5];
	ld.volatile.shared.f32 	%f15, [%r5+32];
	add.f32 	%f16, %f14, %f15;
	st.volatile.shared.f32 	[%r5], %f16;
	ld.volatile.shared.f32 	%f17, [%r5];
	ld.volatile.shared.f32 	%f18, [%r5+16];
	add.f32 	%f19, %f17, %f18;
	st.volatile.shared.f32 	[%r5], %f19;
	ld.volatile.shared.f32 	%f20, [%r5];
	ld.volatile.shared.f32 	%f21, [%r5+8];
	add.f32 	%f22, %f20, %f21;
	st.volatile.shared.f32 	[%r5], %f22;
	ld.volatile.shared.f32 	%f23, [%r5];
	ld.volatile.shared.f32 	%f24, [%r5+4];
	add.f32 	%f25, %f23, %f24;
	st.volatile.shared.f32 	[%r5], %f25;
	setp.ne.s32 	%p52, %r1, 0;
	@%p52 bra 	$L__BB547_121;
	ld.shared.f32 	%f26, [logsumexpsdata_i32];
	cvta.to.global.u64 	%rd470, %rd260;
	mul.wide.u32 	%rd471, %r2, 4;
	add.s64 	%rd472, %rd470, %rd471;
	st.global.f32 	[%rd472], %f26;
$L__BB547_121:
	ret;

}
	// .globl	contiguous_logsumexp2_i32
.visible .entry contiguous_logsumexp2_i32(
	.param .u64 .ptr .align 1 contiguous_logsumexp2_i32_param_0,
	.param .u64 .ptr .align 1 contiguous_logsumexp2_i32_param_1,
	.param .u64 .ptr .align 1 contiguous_logsumexp2_i32_param_2,
	.param .u64 .ptr .align 1 contiguous_logsumexp2_i32_param_3,
	.param .u64 contiguous_logsumexp2_i32_param_4,
	.param .u64 contiguous_logsumexp2_i32_param_5,
	.param .u64 contiguous_logsumexp2_i32_param_6,
	.param .u64 contiguous_logsumexp2_i32_param_7,
	.param .u64 contiguous_logsumexp2_i32_param_8
)
{
	.reg .pred 	%p<54>;
	.reg .b32 	%r<223>;
	.reg .b32 	%f<60>;
	.reg .b64 	%rd<574>;

	ld.param.u64 	%rd267, [contiguous_logsumexp2_i32_param_1];
	ld.param.u64 	%rd268, [contiguous_logsumexp2_i32_param_2];
	ld.param.u64 	%rd269, [contiguous_logsumexp2_i32_param_3];
	ld.param.u64 	%rd264, [contiguous_logsumexp2_i32_param_4];
	ld.param.u64 	%rd270, [contiguous_logsumexp2_i32_param_5];
	ld.param.u64 	%rd265, [contiguous_logsumexp2_i32_param_6];
	ld.param.u64 	%rd271, [contiguous_logsumexp2_i32_param_7];
	cvta.to.global.u64 	%rd1, %rd269;
	cvta.to.global.u64 	%rd2, %rd268;
	cvta.to.global.u64 	%rd573, %rd267;
	mov.u32 	%r1, %tid.x;
	mov.u32 	%r2, %ctaid.x;
	mov.u32 	%r222, %ntid.x;
	mul.lo.s32 	%r52, %r2, %r222;
	shl.b32 	%r53, %r52, 1;
	add.s32 	%r4, %r53, %r1;
	shl.b32 	%r54, %r1, 2;
	mov.u32 	%r55, logsumexpsdata_i32;
	add.s32 	%r5, %r55, %r54;
	mov.b32 	%r56, 0;
	st.shared.u32 	[%r5], %r56;
	mov.u32 	%r57, %ctaid.y;
	cvt.u64.u32 	%rd272, %r57;
	add.s64 	%rd4, %rd270, %rd272;
	setp.ge.u64 	%p1, %rd4, %rd271;
	@%p1 bra 	$L__BB548_122;
	add.s32 	%r58, %r4, %r222;
	cvt.u64.u32 	%rd5, %r58;
	setp.le.u64 	%p2, %rd265, %rd5;
	@%p2 bra 	$L__BB548_55;
	cvt.u64.u32 	%rd404, %r4;
	mul.lo.s64 	%rd405, %rd4, %rd265;
	add.s64 	%rd527, %rd405, %rd404;
	add.s64 	%rd525, %rd405, %rd5;
	cvt.u32.u64 	%r6, %rd264;
	add.s32 	%r216, %r6, -1;
	setp.lt.s32 	%p28, %r216, 0;
	mov.b64 	%rd531, 0;
	mov.u64 	%rd532, %rd531;
	@%p28 bra 	$L__BB548_54;
	setp.lt.u32 	%p29, %r216, 3;
	mov.b64 	%rd532, 0;
	mov.u64 	%rd531, %rd532;
	@%p29 bra 	$L__BB548_31;
	add.s32 	%r214, %r6, -2;
	and.b32  	%r137, %r6, -4;
	neg.s32 	%r213, %r137;
	mov.b64 	%rd532, 0;
$L__BB548_5:
	.pragma "nounroll";
	add.s32 	%r12, %r214, 1;
	mul.wide.u32 	%rd409, %r12, 8;
	add.s64 	%rd410, %rd2, %rd409;
	ld.global.u64 	%rd12, [%rd410];
	or.b64  	%rd411, %rd527, %rd12;
	and.b64  	%rd412, %rd411, -4294967296;
	setp.ne.s64 	%p30, %rd412, 0;
	@%p30 bra 	$L__BB548_7;
	cvt.u32.u64 	%r138, %rd12;
	cvt.u32.u64 	%r139, %rd527;
	div.u32 	%r140, %r139, %r138;
	mul.lo.s32 	%r141, %r140, %r138;
	sub.s32 	%r142, %r139, %r141;
	cvt.u64.u32 	%rd493, %r140;
	cvt.u64.u32 	%rd494, %r142;
	bra.uni 	$L__BB548_8;
$L__BB548_7:
	div.s64 	%rd493, %rd527, %rd12;
	mul.lo.s64 	%rd413, %rd493, %rd12;
	sub.s64 	%rd494, %rd527, %rd413;
$L__BB548_8:
	mul.wide.u32 	%rd414, %r12, 8;
	add.s64 	%rd415, %rd1, %rd414;
	ld.global.u64 	%rd19, [%rd415];
	mad.lo.s64 	%rd20, %rd19, %rd494, %rd531;
	or.b64  	%rd416, %rd525, %rd12;
	and.b64  	%rd417, %rd416, -4294967296;
	setp.ne.s64 	%p31, %rd417, 0;
	@%p31 bra 	$L__BB548_10;
	cvt.u32.u64 	%r143, %rd12;
	cvt.u32.u64 	%r144, %rd525;
	div.u32 	%r145, %r144, %r143;
	mul.lo.s32 	%r146, %r145, %r143;
	sub.s32 	%r147, %r144, %r146;
	cvt.u64.u32 	%rd495, %r145;
	cvt.u64.u32 	%rd496, %r147;
	bra.uni 	$L__BB548_11;
$L__BB548_10:
	div.s64 	%rd495, %rd525, %rd12;
	mul.lo.s64 	%rd418, %rd495, %rd12;
	sub.s64 	%rd496, %rd525, %rd418;
$L__BB548_11:
	mad.lo.s64 	%rd27, %rd496, %rd19, %rd532;
	add.s32 	%r13, %r214, -2;
	mul.wide.u32 	%rd419, %r214, 8;
	add.s64 	%rd420, %rd2, %rd419;
	ld.global.u64 	%rd28, [%rd420];
	or.b64  	%rd421, %rd493, %rd28;
	and.b64  	%rd422, %rd421, -4294967296;
	setp.ne.s64 	%p32, %rd422, 0;
	@%p32 bra 	$L__BB548_13;
	cvt.u32.u64 	%r148, %rd28;
	cvt.u32.u64 	%r149, %rd493;
	div.u32 	%r150, %r149, %r148;
	mul.lo.s32 	%r151, %r150, %r148;
	sub.s32 	%r152, %r149, %r151;
	cvt.u64.u32 	%rd497, %r150;
	cvt.u64.u32 	%rd498, %r152;
	bra.uni 	$L__BB548_14;
$L__BB548_13:
	div.s64 	%rd497, %rd493, %rd28;
	mul.lo.s64 	%rd423, %rd497, %rd28;
	sub.s64 	%rd498, %rd493, %rd423;
$L__BB548_14:
	mul.wide.u32 	%rd424, %r214, 8;
	add.s64 	%rd425, %rd1, %rd424;
	ld.global.u64 	%rd35, [%rd425];
	mad.lo.s64 	%rd36, %rd35, %rd498, %rd20;
	or.b64  	%rd426, %rd495, %rd28;
	and.b64  	%rd427, %rd426, -4294967296;
	setp.ne.s64 	%p33, %rd427, 0;
	@%p33 bra 	$L__BB548_16;
	cvt.u32.u64 	%r153, %rd28;
	cvt.u32.u64 	%r154, %rd495;
	div.u32 	%r155, %r154, %r153;
	mul.lo.s32 	%r156, %r155, %r153;
	sub.s32 	%r157, %r154, %r156;
	cvt.u64.u32 	%rd499, %r155;
	cvt.u64.u32 	%rd500, %r157;
	bra.uni 	$L__BB548_17;
$L__BB548_16:
	div.s64 	%rd499, %rd495, %rd28;
	mul.lo.s64 	%rd428, %rd499, %rd28;
	sub.s64 	%rd500, %rd495, %rd428;
$L__BB548_17:
	mad.lo.s64 	%rd43, %rd500, %rd35, %rd27;
	add.s32 	%r14, %r214, -1;
	mul.wide.u32 	%rd429, %r14, 8;
	add.s64 	%rd430, %rd2, %rd429;
	ld.global.u64 	%rd44, [%rd430];
	or.b64  	%rd431, %rd497, %rd44;
	and.b64  	%rd432, %rd431, -4294967296;
	setp.ne.s64 	%p34, %rd432, 0;
	@%p34 bra 	$L__BB548_19;
	cvt.u32.u64 	%r158, %rd44;
	cvt.u32.u64 	%r159, %rd497;
	div.u32 	%r160, %r159, %r158;
	mul.lo.s32 	%r161, %r160, %r158;
	sub.s32 	%r162, %r159, %r161;
	cvt.u64.u32 	%rd501, %r160;
	cvt.u64.u32 	%rd502, %r162;
	bra.uni 	$L__BB548_20;
$L__BB548_19:
	div.s64 	%rd501, %rd497, %rd44;
	mul.lo.s64 	%rd433, %rd501, %rd44;
	sub.s64 	%rd502, %rd497, %rd433;
$L__BB548_20:
	mul.wide.u32 	%rd434, %r14, 8;
	add.s64 	%rd435, %rd1, %rd434;
	ld.global.u64 	%rd51, [%rd435];
	mad.lo.s64 	%rd52, %rd51, %rd502, %rd36;
	or.b64  	%rd436, %rd499, %rd44;
	and.b64  	%rd437, %rd436, -4294967296;
	setp.ne.s64 	%p35, %rd437, 0;
	@%p35 bra 	$L__BB548_22;
	cvt.u32.u64 	%r163, %rd44;
	cvt.u32.u64 	%r164, %rd499;
	div.u32 	%r165, %r164, %r163;
	mul.lo.s32 	%r166, %r165, %r163;
	sub.s32 	%r167, %r164, %r166;
	cvt.u64.u32 	%rd503, %r165;
	cvt.u64.u32 	%rd504, %r167;
	bra.uni 	$L__BB548_23;
$L__BB548_22:
	div.s64 	%rd503, %rd499, %rd44;
	mul.lo.s64 	%rd438, %rd503, %rd44;
	sub.s64 	%rd504, %rd499, %rd438;
$L__BB548_23:
	mad.lo.s64 	%rd59, %rd504, %rd51, %rd43;
	mul.wide.u32 	%rd439, %r13, 8;
	add.s64 	%rd440, %rd2, %rd439;
	ld.global.u64 	%rd60, [%rd440];
	or.b64  	%rd441, %rd501, %rd60;
	and.b64  	%rd442, %rd441, -4294967296;
	setp.ne.s64 	%p36, %rd442, 0;
	@%p36 bra 	$L__BB548_25;
	cvt.u32.u64 	%r168, %rd60;
	cvt.u32.u64 	%r169, %rd501;
	div.u32 	%r170, %r169, %r168;
	mul.lo.s32 	%r171, %r170, %r168;
	sub.s32 	%r172, %r169, %r171;
	cvt.u64.u32 	%rd527, %r170;
	cvt.u64.u32 	%rd506, %r172;
	bra.uni 	$L__BB548_26;
$L__BB548_25:
	div.s64 	%rd527, %rd501, %rd60;
	mul.lo.s64 	%rd443, %rd527, %rd60;
	sub.s64 	%rd506, %rd501, %rd443;
$L__BB548_26:
	mul.wide.u32 	%rd444, %r13, 8;
	add.s64 	%rd445, %rd1, %rd444;
	ld.global.u64 	%rd67, [%rd445];
	mad.lo.s64 	%rd531, %rd67, %rd506, %rd52;
	or.b64  	%rd446, %rd503, %rd60;
	and.b64  	%rd447, %rd446, -4294967296;
	setp.ne.s64 	%p37, %rd447, 0;
	@%p37 bra 	$L__BB548_28;
	cvt.u32.u64 	%r173, %rd60;
	cvt.u32.u64 	%r174, %rd503;
	div.u32 	%r175, %r174, %r173;
	mul.lo.s32 	%r176, %r175, %r173;
	sub.s32 	%r177, %r174, %r176;
	cvt.u64.u32 	%rd525, %r175;
	cvt.u64.u32 	%rd508, %r177;
	bra.uni 	$L__BB548_29;
$L__BB548_28:
	div.s64 	%rd525, %rd503, %rd60;
	mul.lo.s64 	%rd448, %rd525, %rd60;
	sub.s64 	%rd508, %rd503, %rd448;
$L__BB548_29:
	mad.lo.s64 	%rd532, %rd508, %rd67, %rd59;
	add.s32 	%r214, %r214, -4;
	add.s32 	%r213, %r213, 4;
	setp.ne.s32 	%p38, %r213, 0;
	@%p38 bra 	$L__BB548_5;
	add.s32 	%r216, %r214, 1;
$L__BB548_31:
	and.b32  	%r19, %r6, 3;
	setp.eq.s32 	%p39, %r19, 0;
	@%p39 bra 	$L__BB548_54;
	setp.eq.s32 	%p40, %r19, 1;
	@%p40 bra 	$L__BB548_46;
	mul.wide.u32 	%rd450, %r216, 8;
	add.s64 	%rd451, %rd2, %rd450;
	ld.global.u64 	%rd82, [%rd451];
	or.b64  	%rd452, %rd527, %rd82;
	and.b64  	%rd453, %rd452, -4294967296;
	setp.ne.s64 	%p41, %rd453, 0;
	@%p41 bra 	$L__BB548_35;
	cvt.u32.u64 	%r178, %rd82;
	cvt.u32.u64 	%r179, %rd527;
	div.u32 	%r180, %r179, %r178;
	mul.lo.s32 	%r181, %r180, %r178;
	sub.s32 	%r182, %r179, %r181;
	cvt.u64.u32 	%rd515, %r180;
	cvt.u64.u32 	%rd516, %r182;
	bra.uni 	$L__BB548_36;
$L__BB548_35:
	div.s64 	%rd515, %rd527, %rd82;
	mul.lo.s64 	%rd454, %rd515, %rd82;
	sub.s64 	%rd516, %rd527, %rd454;
$L__BB548_36:
	add.s64 	%rd456, %rd1, %rd450;
	ld.global.u64 	%rd89, [%rd456];
	mad.lo.s64 	%rd90, %rd89, %rd516, %rd531;
	or.b64  	%rd457, %rd525, %rd82;
	and.b64  	%rd458, %rd457, -4294967296;
	setp.ne.s64 	%p42, %rd458, 0;
	@%p42 bra 	$L__BB548_38;
	cvt.u32.u64 	%r183, %rd82;
	cvt.u32.u64 	%r184, %rd525;
	div.u32 	%r185, %r184, %r183;
	mul.lo.s32 	%r186, %r185, %r183;
	sub.s32 	%r187, %r184, %r186;
	cvt.u64.u32 	%rd517, %r185;
	cvt.u64.u32 	%rd518, %r187;
	bra.uni 	$L__BB548_39;
$L__BB548_38:
	div.s64 	%rd517, %rd525, %rd82;
	mul.lo.s64 	%rd459, %rd517, %rd82;
	sub.s64 	%rd518, %rd525, %rd459;
$L__BB548_39:
	mad.lo.s64 	%rd97, %rd518, %rd89, %rd532;
	add.s32 	%r20, %r216, -1;
	mul.wide.u32 	%rd460, %r20, 8;
	add.s64 	%rd461, %rd2, %rd460;
	ld.global.u64 	%rd98, [%rd461];
	or.b64  	%rd462, %rd515, %rd98;
	and.b64  	%rd463, %rd462, -4294967296;
	setp.ne.s64 	%p43, %rd463, 0;
	@%p43 bra 	$L__BB548_41;
	cvt.u32.u64 	%r188, %rd98;
	cvt.u32.u64 	%r189, %rd515;
	div.u32 	%r190, %r189, %r188;
	mul.lo.s32 	%r191, %r190, %r188;
	sub.s32 	%r192, %r189, %r191;
	cvt.u64.u32 	%rd527, %r190;
	cvt.u64.u32 	%rd520, %r192;
	bra.uni 	$L__BB548_42;
$L__BB548_41:
	div.s64 	%rd527, %rd515, %rd98;
	mul.lo.s64 	%rd464, %rd527, %rd98;
	sub.s64 	%rd520, %rd515, %rd464;
$L__BB548_42:
	add.s64 	%rd466, %rd1, %rd460;
	ld.global.u64 	%rd105, [%rd466];
	mad.lo.s64 	%rd531, %rd105, %rd520, %rd90;
	or.b64  	%rd467, %rd517, %rd98;
	and.b64  	%rd468, %rd467, -4294967296;
	setp.ne.s64 	%p44, %rd468, 0;
	@%p44 bra 	$L__BB548_44;
	cvt.u32.u64 	%r193, %rd98;
	cvt.u32.u64 	%r194, %rd517;
	div.u32 	%r195, %r194, %r193;
	mul.lo.s32 	%r196, %r195, %r193;
	sub.s32 	%r197, %r194, %r196;
	cvt.u64.u32 	%rd525, %r195;
	cvt.u64.u32 	%rd522, %r197;
	bra.uni 	$L__BB548_45;
$L__BB548_44:
	div.s64 	%rd525, %rd517, %rd98;
	mul.lo.s64 	%rd469, %rd525, %rd98;
	sub.s64 	%rd522, %rd517, %rd469;
$L__BB548_45:
	mad.lo.s64 	%rd532, %rd522, %rd105, %rd97;
	add.s32 	%r216, %r216, -2;
$L__BB548_46:
	and.b32  	%r198, %r6, 1;
	setp.eq.b32 	%p45, %r198, 1;
	not.pred 	%p46, %p45;
	@%p46 bra 	$L__BB548_54;
	mul.wide.u32 	%rd470, %r216, 8;
	add.s64 	%rd471, %rd2, %rd470;
	ld.global.u64 	%rd120, [%rd471];
	or.b64  	%rd472, %rd527, %rd120;
	and.b64  	%rd473, %rd472, -4294967296;
	setp.ne.s64 	%p47, %rd473, 0;
	@%p47 bra 	$L__BB548_49;
	cvt.u32.u64 	%r199, %rd120;
	cvt.u32.u64 	%r200, %rd527;
	rem.u32 	%r201, %r200, %r199;
	cvt.u64.u32 	%rd529, %r201;
	bra.uni 	$L__BB548_50;
$L__BB548_49:
	rem.s64 	%rd529, %rd527, %rd120;
$L__BB548_50:
	add.s64 	%rd475, %rd1, %rd470;
	ld.global.u64 	%rd124, [%rd475];
	mad.lo.s64 	%rd531, %rd124, %rd529, %rd531;
	or.b64  	%rd476, %rd525, %rd120;
	and.b64  	%rd477, %rd476, -4294967296;
	setp.ne.s64 	%p48, %rd477, 0;
	@%p48 bra 	$L__BB548_52;
	cvt.u32.u64 	%r202, %rd120;
	cvt.u32.u64 	%r203, %rd525;
	rem.u32 	%r204, %r203, %r202;
	cvt.u64.u32 	%rd530, %r204;
	bra.uni 	$L__BB548_53;
$L__BB548_52:
	rem.s64 	%rd530, %rd525, %rd120;
$L__BB548_53:
	mad.lo.s64 	%rd532, %rd530, %rd124, %rd532;
$L__BB548_54:
	shl.b64 	%rd478, %rd531, 2;
	add.s64 	%rd479, %rd573, %rd478;
	ld.global.u32 	%r205, [%rd479];
	cvt.rn.f32.s32 	%f14, %r205;
	fma.rn.f32 	%f15, %f14, 0f3BBB989D, 0f3F000000;
	cvt.sat.f32.f32 	%f16, %f15;
	mov.f32 	%f17, 0f4B400001;
	mov.f32 	%f18, 0f437C0000;
	fma.rm.f32 	%f19, %f16, %f18, %f17;
	add.f32 	%f20, %f19, 0fCB40007F;
	neg.f32 	%f21, %f20;
	fma.rn.f32 	%f22, %f14, 0f3FB8AA3B, %f21;
	fma.rn.f32 	%f23, %f14, 0f32A57060, %f22;
	mov.b32 	%r206, %f19;
	shl.b32 	%r207, %r206, 23;
	mov.b32 	%f24, %r207;
	ex2.approx.ftz.f32 	%f25, %f23;
	shl.b64 	%rd480, %rd532, 2;
	add.s64 	%rd481, %rd573, %rd480;
	ld.global.u32 	%r208, [%rd481];
	cvt.rn.f32.s32 	%f26, %r208;
	fma.rn.f32 	%f27, %f26, 0f3BBB989D, 0f3F000000;
	cvt.sat.f32.f32 	%f28, %f27;
	fma.rm.f32 	%f29, %f28, %f18, %f17;
	add.f32 	%f30, %f29, 0fCB40007F;
	neg.f32 	%f31, %f30;
	fma.rn.f32 	%f32, %f26, 0f3FB8AA3B, %f31;
	fma.rn.f32 	%f33, %f26, 0f32A57060, %f32;
	mov.b32 	%r209, %f29;
	shl.b32 	%r210, %r209, 23;
	mov.b32 	%f34, %r210;
	ex2.approx.ftz.f32 	%f35, %f33;
	mul.f32 	%f36, %f35, %f34;
	fma.rn.f32 	%f37, %f25, %f24, %f36;
	st.shared.f32 	[%r5], %f37;
	bra.uni 	$L__BB548_115;
$L__BB548_55:
	cvt.u64.u32 	%rd132, %r4;
	setp.le.u64 	%p3, %rd265, %rd132;
	@%p3 bra 	$L__BB548_115;
	mad.lo.s64 	%rd564, %rd4, %rd265, %rd132;
	cvt.u32.u64 	%r23, %rd264;
	add.s32 	%r220, %r23, -1;
	setp.lt.s32 	%p4, %r220, 0;
	@%p4 bra 	$L__BB548_114;
	and.b32  	%r25, %r23, 7;
	setp.lt.u32 	%p5, %r220, 7;
	@%p5 bra 	$L__BB548_85;
	add.s32 	%r218, %r23, -4;
	and.b32  	%r59, %r23, -8;
	neg.s32 	%r217, %r59;
$L__BB548_59:
	.pragma "nounroll";
	add.s32 	%r30, %r218, 3;
	mul.wide.u32 	%rd274, %r30, 8;
	add.s64 	%rd275, %rd2, %rd274;
	ld.global.u64 	%rd136, [%rd275];
	or.b64  	%rd276, %rd564, %rd136;
	and.b64  	%rd277, %rd276, -4294967296;
	setp.ne.s64 	%p6, %rd277, 0;
	@%p6 bra 	$L__BB548_61;
	cvt.u32.u64 	%r60, %rd136;
	cvt.u32.u64 	%r61, %rd564;
	div.u32 	%r62, %r61, %r60;
	mul.lo.s32 	%r63, %r62, %r60;
	sub.s32 	%r64, %r61, %r63;
	cvt.u64.u32 	%rd535, %r62;
	cvt.u64.u32 	%rd536, %r64;
	bra.uni 	$L__BB548_62;
$L__BB548_61:
	div.s64 	%rd535, %rd564, %rd136;
	mul.lo.s64 	%rd278, %rd535, %rd136;
	sub.s64 	%rd536, %rd564, %rd278;
$L__BB548_62:
	add.s64 	%rd280, %rd1, %rd274;
	ld.global.u64 	%rd281, [%rd280];
	mul.lo.s64 	%rd143, %rd281, %rd536;
	add.s32 	%r31, %r218, 2;
	mul.wide.u32 	%rd282, %r31, 8;
	add.s64 	%rd283, %rd2, %rd282;
	ld.global.u64 	%rd144, [%rd283];
	or.b64  	%rd284, %rd535, %rd144;
	and.b64  	%rd285, %rd284, -4294967296;
	setp.ne.s64 	%p7, %rd285, 0;
	@%p7 bra 	$L__BB548_64;
	cvt.u32.u64 	%r65, %rd144;
	cvt.u32.u64 	%r66, %rd535;
	div.u32 	%r67, %r66, %r65;
	mul.lo.s32 	%r68, %r67, %r65;
	sub.s32 	%r69, %r66, %r68;
	cvt.u64.u32 	%rd537, %r67;
	cvt.u64.u32 	%rd538, %r69;
	bra.uni 	$L__BB548_65;
$L__BB548_64:
	div.s64 	%rd537, %rd535, %rd144;
	mul.lo.s64 	%rd286, %rd537, %rd144;
	sub.s64 	%rd538, %rd535, %rd286;
$L__BB548_65:
	add.s64 	%rd288, %rd1, %rd282;
	ld.global.u64 	%rd289, [%rd288];
	mad.lo.s64 	%rd151, %rd289, %rd538, %rd143;
	add.s32 	%r32, %r218, 1;
	mul.wide.u32 	%rd290, %r32, 8;
	add.s64 	%rd291, %rd2, %rd290;
	ld.global.u64 	%rd152, [%rd291];
	or.b64  	%rd292, %rd537, %rd152;
	and.b64  	%rd293, %rd292, -4294967296;
	setp.ne.s64 	%p8, %rd293, 0;
	@%p8 bra 	$L__BB548_67;
	cvt.u32.u64 	%r70, %rd152;
	cvt.u32.u64 	%r71, %rd537;
	div.u32 	%r72, %r71, %r70;
	mul.lo.s32 	%r73, %r72, %r70;
	sub.s32 	%r74, %r71, %r73;
	cvt.u64.u32 	%rd539, %r72;
	cvt.u64.u32 	%rd540, %r74;
	bra.uni 	$L__BB548_68;
$L__BB548_67:
	div.s64 	%rd539, %rd537, %rd152;
	mul.lo.s64 	%rd294, %rd539, %rd152;
	sub.s64 	%rd540, %rd537, %rd294;
$L__BB548_68:
	add.s64 	%rd296, %rd1, %rd290;
	ld.global.u64 	%rd297, [%rd296];
	mad.lo.s64 	%rd159, %rd297, %rd540, %rd151;
	add.s32 	%r33, %r218, -4;
	mul.wide.u32 	%rd298, %r218, 8;
	add.s64 	%rd299, %rd2, %rd298;
	ld.global.u64 	%rd160, [%rd299];
	or.b64  	%rd300, %rd539, %rd160;
	and.b64  	%rd301, %rd300, -4294967296;
	setp.ne.s64 	%p9, %rd301, 0;
	@%p9 bra 	$L__BB548_70;
	cvt.u32.u64 	%r75, %rd160;
	cvt.u32.u64 	%r76, %rd539;
	div.u32 	%r77, %r76, %r75;
	mul.lo.s32 	%r78, %r77, %r75;
	sub.s32 	%r79, %r76, %r78;
	cvt.u64.u32 	%rd541, %r77;
	cvt.u64.u32 	%rd542, %r79;
	bra.uni 	$L__BB548_71;
$L__BB548_70:
	div.s64 	%rd541, %rd539, %rd160;
	mul.lo.s64 	%rd302, %rd541, %rd160;
	sub.s64 	%rd542, %rd539, %rd302;
$L__BB548_71:
	add.s64 	%rd304, %rd1, %rd298;
	ld.global.u64 	%rd305, [%rd304];
	mad.lo.s64 	%rd167, %rd305, %rd542, %rd159;
	add.s32 	%r34, %r218, -1;
	mul.wide.u32 	%rd306, %r34, 8;
	add.s64 	%rd307, %rd2, %rd306;
	ld.global.u64 	%rd168, [%rd307];
	or.b64  	%rd308, %rd541, %rd168;
	and.b64  	%rd309, %rd308, -4294967296;
	setp.ne.s64 	%p10, %rd309, 0;
	@%p10 bra 	$L__BB548_73;
	cvt.u32.u64 	%r80, %rd168;
	cvt.u32.u64 	%r81, %rd541;
	div.u32 	%r82, %r81, %r80;
	mul.lo.s32 	%r83, %r82, %r80;
	sub.s32 	%r84, %r81, %r83;
	cvt.u64.u32 	%rd543, %r82;
	cvt.u64.u32 	%rd544, %r84;
	bra.uni 	$L__BB548_74;
$L__BB548_73:
	div.s64 	%rd543, %rd541, %rd168;
	mul.lo.s64 	%rd310, %rd543, %rd168;
	sub.s64 	%rd544, %rd541, %rd310;
$L__BB548_74:
	add.s64 	%rd312, %rd1, %rd306;
	ld.global.u64 	%rd313, [%rd312];
	mad.lo.s64 	%rd175, %rd313, %rd544, %rd167;
	add.s32 	%r35, %r218, -2;
	mul.wide.u32 	%rd314, %r35, 8;
	add.s64 	%rd315, %rd2, %rd314;
	ld.global.u64 	%rd176, [%rd315];
	or.b64  	%rd316, %rd543, %rd176;
	and.b64  	%rd317, %rd316, -4294967296;
	setp.ne.s64 	%p11, %rd317, 0;
	@%p11 bra 	$L__BB548_76;
	cvt.u32.u64 	%r85, %rd176;
	cvt.u32.u64 	%r86, %rd543;
	div.u32 	%r87, %r86, %r85;
	mul.lo.s32 	%r88, %r87, %r85;
	sub.s32 	%r89, %r86, %r88;
	cvt.u64.u32 	%rd545, %r87;
	cvt.u64.u32 	%rd546, %r89;
	bra.uni 	$L__BB548_77;
$L__BB548_76:
	div.s64 	%rd545, %rd543, %rd176;
	mul.lo.s64 	%rd318, %rd545, %rd176;
	sub.s64 	%rd546, %rd543, %rd318;
$L__BB548_77:
	add.s64 	%rd320, %rd1, %rd314;
	ld.global.u64 	%rd321, [%rd320];
	mad.lo.s64 	%rd183, %rd321, %rd546, %rd175;
	add.s32 	%r36, %r218, -3;
	mul.wide.u32 	%rd322, %r36, 8;
	add.s64 	%rd323, %rd2, %rd322;
	ld.global.u64 	%rd184, [%rd323];
	or.b64  	%rd324, %rd545, %rd184;
	and.b64  	%rd325, %rd324, -4294967296;
	setp.ne.s64 	%p12, %rd325, 0;
	@%p12 bra 	$L__BB548_79;
	cvt.u32.u64 	%r90, %rd184;
	cvt.u32.u64 	%r91, %rd545;
	div.u32 	%r92, %r91, %r90;
	mul.lo.s32 	%r93, %r92, %r90;
	sub.s32 	%r94, %r91, %r93;
	cvt.u64.u32 	%rd547, %r92;
	cvt.u64.u32 	%rd548, %r94;
	bra.uni 	$L__BB548_80;
$L__BB548_79:
	div.s64 	%rd547, %rd545, %rd184;
	mul.lo.s64 	%rd326, %rd547, %rd184;
	sub.s64 	%rd548, %rd545, %rd326;
$L__BB548_80:
	add.s64 	%rd328, %rd1, %rd322;
	ld.global.u64 	%rd329, [%rd328];
	mad.lo.s64 	%rd191, %rd329, %rd548, %rd183;
	mul.wide.u32 	%rd330, %r33, 8;
	add.s64 	%rd331, %rd2, %rd330;
	ld.global.u64 	%rd192, [%rd331];
	or.b64  	%rd332, %rd547, %rd192;
	and.b64  	%rd333, %rd332, -4294967296;
	setp.ne.s64 	%p13, %rd333, 0;
	@%p13 bra 	$L__BB548_82;
	cvt.u32.u64 	%r95, %rd192;
	cvt.u32.u64 	%r96, %rd547;
	div.u32 	%r97, %r96, %r95;
	mul.lo.s32 	%r98, %r97, %r95;
	sub.s32 	%r99, %r96, %r98;
	cvt.u64.u32 	%rd564, %r97;
	cvt.u64.u32 	%rd550, %r99;
	bra.uni 	$L__BB548_83;
$L__BB548_82:
	div.s64 	%rd564, %rd547, %rd192;
	mul.lo.s64 	%rd334, %rd564, %rd192;
	sub.s64 	%rd550, %rd547, %rd334;
$L__BB548_83:
	add.s64 	%rd336, %rd1, %rd330;
	ld.global.u64 	%rd337, [%rd336];
	mad.lo.s64 	%rd338, %rd337, %rd550, %rd191;
	shl.b64 	%rd339, %rd338, 2;
	add.s64 	%rd573, %rd573, %rd339;
	add.s32 	%r218, %r218, -8;
	add.s32 	%r217, %r217, 8;
	setp.ne.s32 	%p14, %r217, 0;
	@%p14 bra 	$L__BB548_59;
	add.s32 	%r220, %r218, 3;
$L__BB548_85:
	setp.eq.s32 	%p15, %r25, 0;
	@%p15 bra 	$L__BB548_114;
	and.b32  	%r41, %r23, 3;
	setp.lt.u32 	%p16, %r25, 4;
	@%p16 bra 	$L__BB548_100;
	mul.wide.u32 	%rd341, %r220, 8;
	add.s64 	%rd342, %rd2, %rd341;
	ld.global.u64 	%rd203, [%rd342];
	or.b64  	%rd343, %rd564, %rd203;
	and.b64  	%rd344, %rd343, -4294967296;
	setp.ne.s64 	%p17, %rd344, 0;
	@%p17 bra 	$L__BB548_89;
	cvt.u32.u64 	%r100, %rd203;
	cvt.u32.u64 	%r101, %rd564;
	div.u32 	%r102, %r101, %r100;
	mul.lo.s32 	%r103, %r102, %r100;
	sub.s32 	%r104, %r101, %r103;
	cvt.u64.u32 	%rd554, %r102;
	cvt.u64.u32 	%rd555, %r104;
	bra.uni 	$L__BB548_90;
$L__BB548_89:
	div.s64 	%rd554, %rd564, %rd203;
	mul.lo.s64 	%rd345, %rd554, %rd203;
	sub.s64 	%rd555, %rd564, %rd345;
$L__BB548_90:
	add.s64 	%rd347, %rd1, %rd341;
	ld.global.u64 	%rd348, [%rd347];
	mul.lo.s64 	%rd210, %rd348, %rd555;
	add.s32 	%r42, %r220, -1;
	mul.wide.u32 	%rd349, %r42, 8;
	add.s64 	%rd350, %rd2, %rd349;
	ld.global.u64 	%rd211, [%rd350];
	or.b64  	%rd351, %rd554, %rd211;
	and.b64  	%rd352, %rd351, -4294967296;
	setp.ne.s64 	%p18, %rd352, 0;
	@%p18 bra 	$L__BB548_92;
	cvt.u32.u64 	%r105, %rd211;
	cvt.u32.u64 	%r106, %rd554;
	div.u32 	%r107, %r106, %r105;
	mul.lo.s32 	%r108, %r107, %r105;
	sub.s32 	%r109, %r106, %r108;
	cvt.u64.u32 	%rd556, %r107;
	cvt.u64.u32 	%rd557, %r109;
	bra.uni 	$L__BB548_93;
$L__BB548_92:
	div.s64 	%rd556, %rd554, %rd211;
	mul.lo.s64 	%rd353, %rd556, %rd211;
	sub.s64 	%rd557, %rd554, %rd353;
$L__BB548_93:
	add.s64 	%rd355, %rd1, %rd349;
	ld.global.u64 	%rd356, [%rd355];
	mad.lo.s64 	%rd218, %rd356, %rd557, %rd210;
	add.s32 	%r43, %r220, -2;
	mul.wide.u32 	%rd357, %r43, 8;
	add.s64 	%rd358, %rd2, %rd357;
	ld.global.u64 	%rd219, [%rd358];
	or.b64  	%rd359, %rd556, %rd219;
	and.b64  	%rd360, %rd359, -4294967296;
	setp.ne.s64 	%p19, %rd360, 0;
	@%p19 bra 	$L__BB548_95;
	cvt.u32.u64 	%r110, %rd219;
	cvt.u32.u64 	%r111, %rd556;
	div.u32 	%r112, %r111, %r110;
	mul.lo.s32 	%r113, %r112, %r110;
	sub.s32 	%r114, %r111, %r113;
	cvt.u64.u32 	%rd558, %r112;
	cvt.u64.u32 	%rd559, %r114;
	bra.uni 	$L__BB548_96;
$L__BB548_95:
	div.s64 	%rd558, %rd556, %rd219;
	mul.lo.s64 	%rd361, %rd558, %rd219;
	sub.s64 	%rd559, %rd556, %rd361;
$L__BB548_96:
	add.s64 	%rd363, %rd1, %rd357;
	ld.global.u64 	%rd364, [%rd363];
	mad.lo.s64 	%rd226, %rd364, %rd559, %rd218;
	add.s32 	%r44, %r220, -3;
	mul.wide.u32 	%rd365, %r44, 8;
	add.s64 	%rd366, %rd2, %rd365;
	ld.global.u64 	%rd227, [%rd366];
	or.b64  	%rd367, %rd558, %rd227;
	and.b64  	%rd368, %rd367, -4294967296;
	setp.ne.s64 	%p20, %rd368, 0;
	@%p20 bra 	$L__BB548_98;
	cvt.u32.u64 	%r115, %rd227;
	cvt.u32.u64 	%r116, %rd558;
	div.u32 	%r117, %r116, %r115;
	mul.lo.s32 	%r118, %r117, %r115;
	sub.s32 	%r119, %r116, %r118;
	cvt.u64.u32 	%rd564, %r117;
	cvt.u64.u32 	%rd561, %r119;
	bra.uni 	$L__BB548_99;
$L__BB548_98:
	div.s64 	%rd564, %rd558, %rd227;
	mul.lo.s64 	%rd369, %rd564, %rd227;
	sub.s64 	%rd561, %rd558, %rd369;
$L__BB548_99:
	add.s64 	%rd371, %rd1, %rd365;
	ld.global.u64 	%rd372, [%rd371];
	mad.lo.s64 	%rd373, %rd372, %rd561, %rd226;
	shl.b64 	%rd374, %rd373, 2;
	add.s64 	%rd573, %rd573, %rd374;
	add.s32 	%r220, %r220, -4;
$L__BB548_100:
	setp.eq.s32 	%p21, %r41, 0;
	@%p21 bra 	$L__BB548_114;
	setp.eq.s32 	%p22, %r41, 1;
	@%p22 bra 	$L__BB548_109;
	mul.wide.u32 	%rd376, %r220, 8;
	add.s64 	%rd377, %rd2, %rd376;
	ld.global.u64 	%rd238, [%rd377];
	or.b64  	%rd378, %rd564, %rd238;
	and.b64  	%rd379, %rd378, -4294967296;
	setp.ne.s64 	%p23, %rd379, 0;
	@%p23 bra 	$L__BB548_104;
	cvt.u32.u64 	%r120, %rd238;
	cvt.u32.u64 	%r121, %rd564;
	div.u32 	%r122, %r121, %r120;
	mul.lo.s32 	%r123, %r122, %r120;
	sub.s32 	%r124, %r121, %r123;
	cvt.u64.u32 	%rd565, %r122;
	cvt.u64.u32 	%rd566, %r124;
	bra.uni 	$L__BB548_105;
$L__BB548_104:
	div.s64 	%rd565, %rd564, %rd238;
	mul.lo.s64 	%rd380, %rd565, %rd238;
	sub.s64 	%rd566, %rd564, %rd380;
$L__BB548_105:
	add.s64 	%rd382, %rd1, %rd376;
	ld.global.u64 	%rd383, [%rd382];
	mul.lo.s64 	%rd245, %rd383, %rd566;
	add.s32 	%r47, %r220, -1;
	mul.wide.u32 	%rd384, %r47, 8;
	add.s64 	%rd385, %rd2, %rd384;
	ld.global.u64 	%rd246, [%rd385];
	or.b64  	%rd386, %rd565, %rd246;
	and.b64  	%rd387, %rd386, -4294967296;
	setp.ne.s64 	%p24, %rd387, 0;
	@%p24 bra 	$L__BB548_107;
	cvt.u32.u64 	%r125, %rd246;
	cvt.u32.u64 	%r126, %rd565;
	div.u32 	%r127, %r126, %r125;
	mul.lo.s32 	%r128, %r127, %r125;
	sub.s32 	%r129, %r126, %r128;
	cvt.u64.u32 	%rd564, %r127;
	cvt.u64.u32 	%rd568, %r129;
	bra.uni 	$L__BB548_108;
$L__BB548_107:
	div.s64 	%rd564, %rd565, %rd246;
	mul.lo.s64 	%rd388, %rd564, %rd246;
	sub.s64 	%rd568, %rd565, %rd388;
$L__BB548_108:
	add.s64 	%rd390, %rd1, %rd384;
	ld.global.u64 	%rd391, [%rd390];
	mad.lo.s64 	%rd392, %rd391, %rd568, %rd245;
	shl.b64 	%rd393, %rd392, 2;
	add.s64 	%rd573, %rd573, %rd393;
	add.s32 	%r220, %r220, -2;
$L__BB548_109:
	and.b32  	%r130, %r23, 1;
	setp.eq.b32 	%p25, %r130, 1;
	not.pred 	%p26, %p25;
	@%p26 bra 	$L__BB548_114;
	mul.wide.u32 	%rd394, %r220, 8;
	add.s64 	%rd395, %rd2, %rd394;
	ld.global.u64 	%rd257, [%rd395];
	or.b64  	%rd396, %rd564, %rd257;
	and.b64  	%rd397, %rd396, -4294967296;
	setp.ne.s64 	%p27, %rd397, 0;
	@%p27 bra 	$L__BB548_112;
	cvt.u32.u64 	%r131, %rd257;
	cvt.u32.u64 	%r132, %rd564;
	rem.u32 	%r133, %r132, %r131;
	cvt.u64.u32 	%rd572, %r133;
	bra.uni 	$L__BB548_113;
$L__BB548_112:
	rem.s64 	%rd572, %rd564, %rd257;
$L__BB548_113:
	add.s64 	%rd399, %rd1, %rd394;
	ld.global.u64 	%rd400, [%rd399];
	mul.lo.s64 	%rd401, %rd400, %rd572;
	shl.b64 	%rd402, %rd401, 2;
	add.s64 	%rd573, %rd573, %rd402;
$L__BB548_114:
	ld.global.u32 	%r134, [%rd573];
	cvt.rn.f32.s32 	%f1, %r134;
	fma.rn.f32 	%f2, %f1, 0f3BBB989D, 0f3F000000;
	cvt.sat.f32.f32 	%f3, %f2;
	mov.f32 	%f4, 0f4B400001;
	mov.f32 	%f5, 0f437C0000;
	fma.rm.f32 	%f6, %f3, %f5, %f4;
	add.f32 	%f7, %f6, 0fCB40007F;
	neg.f32 	%f8, %f7;
	fma.rn.f32 	%f9, %f1, 0f3FB8AA3B, %f8;
	fma.rn.f32 	%f10, %f1, 0f32A57060, %f9;
	mov.b32 	%r135, %f6;
	shl.b32 	%r136, %r135, 23;
	mov.b32 	%f11, %r136;
	ex2.approx.ftz.f32 	%f12, %f10;
	mul.f32 	%f13, %f12, %f11;
	st.shared.f32 	[%r5], %f13;
$L__BB548_115:
	bar.sync 	0;
	setp.lt.u32 	%p49, %r222, 66;
	@%p49 bra 	$L__BB548_119;
$L__BB548_116:
	shr.u32 	%r51, %r222, 1;
	setp.ge.u32 	%p50, %r1, %r51;
	@%p50 bra 	$L__BB548_118;
	ld.shared.f32 	%f38, [%r5];
	shl.b32 	%r211, %r51, 2;
	add.s32 	%r212, %r5, %r211;
	ld.shared.f32 	%f39, [%r212];
	add.f32 	%f40, %f38, %f39;
	st.shared.f32 	[%r5], %f40;
$L__BB548_118:
	bar.sync 	0;
	setp.gt.u32 	%p51, %r222, 131;
	mov.u32 	%r222, %r51;
	@%p51 bra 	$L__BB548_116;
$L__BB548_119:
	setp.gt.u32 	%p52, %r1, 31;
	@%p52 bra 	$L__BB548_122;
	ld.volatile.shared.f32 	%f41, [%r5];
	ld.volatile.shared.f32 	%f42, [%r5+128];
	add.f32 	%f43, %f41, %f42;
	st.volatile.shared.f32 	[%r5], %f43;
	ld.volatile.shared.f32 	%f44, [%r5];
	ld.volatile.shared.f32 	%f45, [%r5+64];
	add.f32 	%f46, %f44, %f45;
	st.volatile.shared.f32 	[%r5], %f46;
	ld.volatile.shared.f32 	%f47, [%r5];
	ld.volatile.shared.f32 	%f48, [%r5+32];
	add.f32 	%f49, %f47, %f48;
	st.volatile.shared.f32 	[%r5], %f49;
	ld.volatile.shared.f32 	%f50, [%r5];
	ld.volatile.shared.f32 	%f51, [%r5+16];
	add.f32 	%f52, %f50, %f51;
	st.volatile.shared.f32 	[%r5], %f52;
	ld.volatile.shared.f32 	%f53, [%r5];
	ld.volatile.shared.f32 	%f54, [%r5+8];
	add.f32 	%f55, %f53, %f54;
	st.volatile.shared.f32 	[%r5], %f55;
	ld.volatile.shared.f32 	%f56, [%r5];
	ld.volatile.shared.f32 	%f57, [%r5+4];
	add.f32 	%f58, %f56, %f57;
	st.volatile.shared.f32 	[%r5], %f58;
	setp.ne.s32 	%p53, %r1, 0;
	@%p53 bra 	$L__BB548_122;
	ld.param.u64 	%rd488, [contiguous_logsumexp2_i32_param_8];
	ld.param.u64 	%rd487, [contiguous_logsumexp2_i32_param_0];
	ld.shared.f32 	%f59, [logsumexpsdata_i32];
	cvt.u64.u32 	%rd482, %r2;
	mad.lo.s64 	%rd483, %rd488, %rd4, %rd482;
	cvta.to.global.u64 	%rd484, %rd487;
	shl.b64 	%rd485, %rd483, 2;
	add.s64 	%rd486, %rd484, %rd485;
	st.global.f32 	[%rd486], %f59;
$L__BB548_122:
	ret;

}
	// .globl	contiguous_logsumexp22_i32
.visible .entry contiguous_logsumexp22_i32(
	.param .u64 .ptr .align 1 contiguous_logsumexp22_i32_param_0,
	.param .u64 .ptr .align 1 contiguous_logsumexp22_i32_param_1,
	.param .u64 contiguous_logsumexp22_i32_param_2,
	.param .u64 contiguous_logsumexp22_i32_param_3,
	.param .u64 contiguous_logsumexp22_i32_param_4,
	.param .u64 contiguous_logsumexp22_i32_param_5
)
{
	.reg .pred 	%p<9>;
	.reg .b32 	%r<18>;
	.reg .b32 	%f<27>;
	.reg .b64 	%rd<28>;

	ld.param.u64 	%rd5, [contiguous_logsumexp22_i32_param_0];
	ld.param.u64 	%rd8, [contiguous_logsumexp22_i32_param_1];
	ld.param.u64 	%rd9, [contiguous_logsumexp22_i32_param_2];
	ld.param.u64 	%rd6, [contiguous_logsumexp22_i32_param_3];
	ld.param.u64 	%rd10, [contiguous_logsumexp22_i32_param_4];
	ld.param.u64 	%rd7, [contiguous_logsumexp22_i32_param_5];
	cvta.to.global.u64 	%rd1, %rd8;
	mov.u32 	%r1, %tid.x;
	mov.u32 	%r2, %ctaid.x;
	mov.u32 	%r17, %ntid.x;
	mul.lo.s32 	%r8, %r2, %r17;
	shl.b32 	%r9, %r8, 1;
	add.s32 	%r4, %r9, %r1;
	shl.b32 	%r10, %r1, 2;
	mov.u32 	%r11, logsumexpsdata_i32;
	add.s32 	%r5, %r11, %r10;
	mov.b32 	%r12, 0;
	st.shared.u32 	[%r5], %r12;
	mov.u32 	%r13, %ctaid.y;
	cvt.u64.u32 	%rd11, %r13;
	add.s64 	%rd2, %rd9, %rd11;
	setp.ge.u64 	%p1, %rd2, %rd10;
	@%p1 bra 	$L__BB549_12;
	add.s32 	%r14, %r4, %r17;
	cvt.u64.u32 	%rd3, %r14;
	setp.le.u64 	%p2, %rd6, %rd3;
	@%p2 bra 	$L__BB549_3;
	cvt.u64.u32 	%rd15, %r4;
	mul.lo.s64 	%rd16, %rd2, %rd6;
	add.s64 	%rd17, %rd16, %rd15;
	shl.b64 	%rd18, %rd17, 2;
	add.s64 	%rd19, %rd1, %rd18;
	ld.global.f32 	%f2, [%rd19];
	add.s64 	%rd20, %rd16, %rd3;
	shl.b64 	%rd21, %rd20, 2;
	add.s64 	%rd22, %rd1, %rd21;
	ld.global.f32 	%f3, [%rd22];
	add.f32 	%f4, %f2, %f3;
	st.shared.f32 	[%r5], %f4;
	bra.uni 	$L__BB549_5;
$L__BB549_3:
	cvt.u64.u32 	%rd4, %r4;
	setp.le.u64 	%p3, %rd6, %rd4;
	@%p3 bra 	$L__BB549_5;
	mad.lo.s64 	%rd12, %rd2, %rd6, %rd4;
	shl.b64 	%rd13, %rd12, 2;
	add.s64 	%rd14, %rd1, %rd13;
	ld.global.f32 	%f1, [%rd14];
	st.shared.f32 	[%r5], %f1;
$L__BB549_5:
	bar.sync 	0;
	setp.lt.u32 	%p4, %r17, 66;
	@%p4 bra 	$L__BB549_9;
$L__BB549_6:
	shr.u32 	%r7, %r17, 1;
	setp.ge.u32 	%p5, %r1, %r7;
	@%p5 bra 	$L__BB549_8;
	ld.shared.f32 	%f5, [%r5];
	shl.b32 	%r15, %r7, 2;
	add.s32 	%r16, %r5, %r15;
	ld.shared.f32 	%f6, [%r16];
	add.f32 	%f7, %f5, %f6;
	st.shared.f32 	[%r5], %f7;
$L__BB549_8:
	bar.sync 	0;
	setp.gt.u32 	%p6, %r17, 131;
	mov.u32 	%r17, %r7;
	@%p6 bra 	$L__BB549_6;
$L__BB549_9:
	setp.gt.u32 	%p7, %r1, 31;
	@%p7 bra 	$L__BB549_12;
	ld.volatile.shared.f32 	%f8, [%r5];
	ld.volatile.shared.f32 	%f9, [%r5+128];
	add.f32 	%f10, %f8, %f9;
	st.volatile.shared.f32 	[%r5], %f10;
	ld.volatile.shared.f32 	%f11, [%r5];
	ld.volatile.shared.f32 	%f12, [%r5+64];
	add.f32 	%f13, %f11, %f12;
	st.volatile.shared.f32 	[%r5], %f13;
	ld.volatile.shared.f32 	%f14, [%r5];
	ld.volatile.shared.f32 	%f15, [%r5+32];
	add.f32 	%f16, %f14, %f15;
	st.volatile.shared.f32 	[%r5], %f16;
	ld.volatile.shared.f32 	%f17, [%r5];
	ld.volatile.shared.f32 	%f18, [%r5+16];
	add.f32 	%f19, %f17, %f18;
	st.volatile.shared.f32 	[%r5], %f19;
	ld.volatile.shared.f32 	%f20, [%r5];
	ld.volatile.shared.f32 	%f21, [%r5+8];
	add.f32 	%f22, %f20, %f21;
	st.volatile.shared.f32 	[%r5], %f22;
	ld.volatile.shared.f32 	%f23, [%r5];
	ld.volatile.shared.f32 	%f24, [%r5+4];
	add.f32 	%f25, %f23, %f24;
	st.volatile.shared.f32 	[%r5], %f25;
	setp.ne.s32 	%p8, %r1, 0;
	@%p8 bra 	$L__BB549_12;
	ld.shared.f32 	%f26, [logsumexpsdata_i32];
	cvt.u64.u32 	%rd23, %r2;
	mad.lo.s64 	%rd24, %rd7, %rd2, %rd23;
	cvta.to.global.u64 	%rd25, %rd5;
	shl.b64 	%rd26, %rd24, 2;
	add.s64 	%rd27, %rd25, %rd26;
	st.global.f32 	[%rd27], %f26;
$L__BB549_12:
	ret;

}
	// .globl	contiguous_logsumexp3_i32
.visible .entry contiguous_logsumexp3_i32(
	.param .u64 .ptr .align 1 contiguous_logsumexp3_i32_param_0,
	.param .u64 .ptr .align 1 contiguous_logsumexp3_i32_param_1,
	.param .u64 .ptr .align 1 contiguous_logsumexp3_i32_param_2,
	.param .u64 .ptr .align 1 contiguous_logsumexp3_i32_param_3,
	.param .u64 contiguous_logsumexp3_i32_param_4,
	.param .u64 contiguous_logsumexp3_i32_param_5,
	.param .u64 contiguous_logsumexp3_i32_param_6
)
{
	.reg .pred 	%p<38>;
	.reg .b32 	%r<208>;
	.reg .b32 	%f<67>;
	.reg .b64 	%rd<308>;

	ld.param.u64 	%rd144, [contiguous_logsumexp3_i32_param_0];
	ld.param.u64 	%rd145, [contiguous_logsumexp3_i32_param_1];
	ld.param.u64 	%rd148, [contiguous_logsumexp3_i32_param_2];
	ld.param.u64 	%rd149, [contiguous_logsumexp3_i32_param_3];
	ld.param.u64 	%rd146, [contiguous_logsumexp3_i32_param_4];
	ld.param.u64 	%rd147, [contiguous_logsumexp3_i32_param_5];
	ld.param.u64 	%rd150, [contiguous_logsumexp3_i32_param_6];
	cvta.to.global.u64 	%rd1, %rd149;
	cvta.to.global.u64 	%rd2, %rd148;
	mov.u32 	%r1, %tid.y;
	mov.u32 	%r2, %ntid.x;
	mov.u32 	%r3, %tid.x;
	mad.lo.s32 	%r64, %r1, %r2, %r3;
	mov.u32 	%r65, %ctaid.x;
	mad.lo.s32 	%r66, %r65, %r2, %r3;
	mov.u32 	%r4, %ctaid.y;
	mov.u32 	%r5, %ntid.y;
	mad.lo.s32 	%r67, %r4, %r5, %r1;
	shl.b32 	%r68, %r64, 2;
	mov.u32 	%r69, logsumexpsdata_i32;
	add.s32 	%r7, %r69, %r68;
	mov.b32 	%r70, 0;
	st.shared.u32 	[%r7], %r70;
	cvt.u64.u32 	%rd3, %r66;
	setp.le.u64 	%p1, %rd147, %rd3;
	cvt.u64.u32 	%rd152, %r67;
	setp.le.u64 	%p2, %rd150, %rd152;
	or.pred  	%p3, %p1, %p2;
	@%p3 bra 	$L__BB550_76;
	cvt.u32.u64 	%r71, %rd3;
	cvt.u32.u64 	%r72, %rd147;
	mad.lo.s32 	%r198, %r67, %r72, %r71;
	cvt.u32.u64 	%r9, %rd146;
	add.s32 	%r197, %r9, -1;
	setp.lt.s32 	%p4, %r197, 0;
	mov.b64 	%rd307, 0;
	@%p4 bra 	$L__BB550_59;
	setp.lt.u32 	%p5, %r197, 7;
	mov.b64 	%rd307, 0;
	@%p5 bra 	$L__BB550_30;
	add.s32 	%r193, %r9, -4;
	and.b32  	%r73, %r9, -8;
	neg.s32 	%r192, %r73;
	mov.b64 	%rd307, 0;
$L__BB550_4:
	.pragma "nounroll";
	add.s32 	%r16, %r193, 3;
	cvt.u64.u32 	%rd5, %r198;
	mul.wide.u32 	%rd157, %r16, 8;
	add.s64 	%rd158, %rd2, %rd157;
	ld.global.u64 	%rd6, [%rd158];
	and.b64  	%rd159, %rd6, -4294967296;
	setp.ne.s64 	%p6, %rd159, 0;
	@%p6 bra 	$L__BB550_6;
	cvt.u32.u64 	%r74, %rd6;
	cvt.u32.u64 	%r75, %rd5;
	div.u32 	%r76, %r75, %r74;
	mul.lo.s32 	%r77, %r76, %r74;
	sub.s32 	%r78, %r75, %r77;
	cvt.u64.u32 	%rd272, %r76;
	cvt.u64.u32 	%rd273, %r78;
	bra.uni 	$L__BB550_7;
$L__BB550_6:
	div.s64 	%rd272, %rd5, %rd6;
	mul.lo.s64 	%rd160, %rd272, %rd6;
	sub.s64 	%rd273, %rd5, %rd160;
$L__BB550_7:
	mul.wide.u32 	%rd161, %r16, 8;
	add.s64 	%rd162, %rd1, %rd161;
	ld.global.u64 	%rd163, [%rd162];
	mad.lo.s64 	%rd13, %rd163, %rd273, %rd307;
	add.s32 	%r17, %r193, 2;
	and.b64  	%rd14, %rd272, 4294967295;
	mul.wide.u32 	%rd164, %r17, 8;
	add.s64 	%rd165, %rd2, %rd164;
	ld.global.u64 	%rd15, [%rd165];
	and.b64  	%rd166, %rd15, -4294967296;
	setp.ne.s64 	%p7, %rd166, 0;
	@%p7 bra 	$L__BB550_9;
	cvt.u32.u64 	%r79, %rd15;
	cvt.u32.u64 	%r80, %rd14;
	div.u32 	%r81, %r80, %r79;
	mul.lo.s32 	%r82, %r81, %r79;
	sub.s32 	%r83, %r80, %r82;
	cvt.u64.u32 	%rd274, %r81;
	cvt.u64.u32 	%rd275, %r83;
	bra.uni 	$L__BB550_10;
$L__BB550_9:
	div.s64 	%rd274, %rd14, %rd15;
	mul.lo.s64 	%rd167, %rd274, %rd15;
	sub.s64 	%rd275, %rd14, %rd167;
$L__BB550_10:
	mul.wide.u32 	%rd168, %r17, 8;
	add.s64 	%rd169, %rd1, %rd168;
	ld.global.u64 	%rd170, [%rd169];
	mad.lo.s64 	%rd22, %rd170, %rd275, %rd13;
	add.s32 	%r18, %r193, 1;
	and.b64  	%rd23, %rd274, 4294967295;
	mul.wide.u32 	%rd171, %r18, 8;
	add.s64 	%rd172, %rd2, %rd171;
	ld.global.u64 	%rd24, [%rd172];
	and.b64  	%rd173, %rd24, -4294967296;
	setp.ne.s64 	%p8, %rd173, 0;
	@%p8 bra 	$L__BB550_12;
	cvt.u32.u64 	%r84, %rd24;
	cvt.u32.u64 	%r85, %rd23;
	div.u32 	%r86, %r85, %r84;
	mul.lo.s32 	%r87, %r86, %r84;
	sub.s32 	%r88, %r85, %r87;
	cvt.u64.u32 	%rd276, %r86;
	cvt.u64.u32 	%rd277, %r88;
	bra.uni 	$L__BB550_13;
$L__BB550_12:
	div.s64 	%rd276, %rd23, %rd24;
	mul.lo.s64 	%rd174, %rd276, %rd24;
	sub.s64 	%rd277, %rd23, %rd174;
$L__BB550_13:
	mul.wide.u32 	%rd175, %r18, 8;
	add.s64 	%rd176, %rd1, %rd175;
	ld.global.u64 	%rd177, [%rd176];
	mad.lo.s64 	%rd31, %rd177, %rd277, %rd22;
	and.b64  	%rd32, %rd276, 4294967295;
	mul.wide.u32 	%rd178, %r193, 8;
	add.s64 	%rd179, %rd2, %rd178;
	ld.global.u64 	%rd33, [%rd179];
	and.b64  	%rd180, %rd33, -4294967296;
	setp.ne.s64 	%p9, %rd180, 0;
	@%p9 bra 	$L__BB550_15;
	cvt.u32.u64 	%r89, %rd33;
	cvt.u32.u64 	%r90, %rd32;
	div.u32 	%r91, %r90, %r89;
	mul.lo.s32 	%r92, %r91, %r89;
	sub.s32 	%r93, %r90, %r92;
	cvt.u64.u32 	%rd278, %r91;
	cvt.u64.u32 	%rd279, %r93;
	bra.uni 	$L__BB550_16;
$L__BB550_15:
	div.s64 	%rd278, %rd32, %rd33;
	mul.lo.s64 	%rd181, %rd278, %rd33;
	sub.s64 	%rd279, %rd32, %rd181;
$L__BB550_16:
	mul.wide.u32 	%rd182, %r193, 8;
	add.s64 	%rd183, %rd1, %rd182;
	ld.global.u64 	%rd184, [%rd183];
	mad.lo.s64 	%rd40, %rd184, %rd279, %rd31;
	add.s32 	%r19, %r193, -1;
	and.b64  	%rd41, %rd278, 4294967295;
	mul.wide.u32 	%rd185, %r19, 8;
	add.s64 	%rd186, %rd2, %rd185;
	ld.global.u64 	%rd42, [%rd186];
	and.b64  	%rd187, %rd42, -4294967296;
	setp.ne.s64 	%p10, %rd187, 0;
	@%p10 bra 	$L__BB550_18;
	cvt.u32.u64 	%r94, %rd42;
	cvt.u32.u64 	%r95, %rd41;
	div.u32 	%r96, %r95, %r94;
	mul.lo.s32 	%r97, %r96, %r94;
	sub.s32 	%r98, %r95, %r97;
	cvt.u64.u32 	%rd280, %r96;
	cvt.u64.u32 	%rd281, %r98;
	bra.uni 	$L__BB550_19;
$L__BB550_18:
	div.s64 	%rd280, %rd41, %rd42;
	mul.lo.s64 	%rd188, %rd280, %rd42;
	sub.s64 	%rd281, %rd41, %rd188;
$L__BB550_19:
	mul.wide.u32 	%rd189, %r19, 8;
	add.s64 	%rd190, %rd1, %rd189;
	ld.global.u64 	%rd191, [%rd190];
	mad.lo.s64 	%rd49, %rd191, %rd281, %rd40;
	add.s32 	%r20, %r193, -2;
	and.b64  	%rd50, %rd280, 4294967295;
	mul.wide.u32 	%rd192, %r20, 8;
	add.s64 	%rd193, %rd2, %rd192;
	ld.global.u64 	%rd51, [%rd193];
	and.b64  	%rd194, %rd51, -4294967296;
	setp.ne.s64 	%p11, %rd194, 0;
	@%p11 bra 	$L__BB550_21;
	cvt.u32.u64 	%r99, %rd51;
	cvt.u32.u64 	%r100, %rd50;
	div.u32 	%r101, %r100, %r99;
	mul.lo.s32 	%r102, %r101, %r99;
	sub.s32 	%r103, %r100, %r102;
	cvt.u64.u32 	%rd282, %r101;
	cvt.u64.u32 	%rd283, %r103;
	bra.uni 	$L__BB550_22;
$L__BB550_21:
	div.s64 	%rd282, %rd50, %rd51;
	mul.lo.s64 	%rd195, %rd282, %rd51;
	sub.s64 	%rd283, %rd50, %rd195;
$L__BB550_22:
	mul.wide.u32 	%rd196, %r20, 8;
	add.s64 	%rd197, %rd1, %rd196;
	ld.global.u64 	%rd198, [%rd197];
	mad.lo.s64 	%rd58, %rd198, %rd283, %rd49;
	add.s32 	%r21, %r193, -3;
	and.b64  	%rd59, %rd282, 4294967295;
	mul.wide.u32 	%rd199, %r21, 8;
	add.s64 	%rd200, %rd2, %rd199;
	ld.global.u64 	%rd60, [%rd200];
	and.b64  	%rd201, %rd60, -4294967296;
	setp.ne.s64 	%p12, %rd201, 0;
	@%p12 bra 	$L__BB550_24;
	cvt.u32.u64 	%r104, %rd60;
	cvt.u32.u64 	%r105, %rd59;
	div.u32 	%r106, %r105, %r104;
	mul.lo.s32 	%r107, %r106, %r104;
	sub.s32 	%r108, %r105, %r107;
	cvt.u64.u32 	%rd284, %r106;
	cvt.u64.u32 	%rd285, %r108;
	bra.uni 	$L__BB550_25;
$L__BB550_24:
	div.s64 	%rd284, %rd59, %rd60;
	mul.lo.s64 	%rd202, %rd284, %rd60;
	sub.s64 	%rd285, %rd59, %rd202;
$L__BB550_25:
	mul.wide.u32 	%rd203, %r21, 8;
	add.s64 	%rd204, %rd1, %rd203;
	ld.global.u64 	%rd205, [%rd204];
	mad.lo.s64 	%rd67, %rd205, %rd285, %rd58;
	and.b64  	%rd68, %rd284, 4294967295;
	add.s32 	%r109, %r193, -4;
	mul.wide.u32 	%rd206, %r109, 8;
	add.s64 	%rd207, %rd2, %rd206;
	ld.global.u64 	%rd69, [%rd207];
	and.b64  	%rd208, %rd69, -4294967296;
	setp.ne.s64 	%p13, %rd208, 0;
	@%p13 bra 	$L__BB550_27;
	cvt.u32.u64 	%r110, %rd69;
	cvt.u32.u64 	%r111, %rd68;
	div.u32 	%r112, %r111, %r110;
	mul.lo.s32 	%r113, %r112, %r110;
	sub.s32 	%r114, %r111, %r113;
	cvt.u64.u32 	%rd286, %r112;
	cvt.u64.u32 	%rd287, %r114;
	bra.uni 	$L__BB550_28;
$L__BB550_27:
	div.s64 	%rd286, %rd68, %rd69;
	mul.lo.s64 	%rd209, %rd286, %rd69;
	sub.s64 	%rd287, %rd68, %rd209;
$L__BB550_28:
	mul.wide.u32 	%rd210, %r109, 8;
	add.s64 	%rd211, %rd1, %rd210;
	ld.global.u64 	%rd212, [%rd211];
	mad.lo.s64 	%rd307, %rd212, %rd287, %rd67;
	cvt.u32.u64 	%r198, %rd286;
	add.s32 	%r193, %r193, -8;
	add.s32 	%r192, %r192, 8;
	setp.ne.s32 	%p14, %r192, 0;
	@%p14 bra 	$L__BB550_4;
	add.s32 	%r197, %r193, 3;
$L__BB550_30:
	and.b32  	%r28, %r9, 7;
	setp.eq.s32 	%p15, %r28, 0;
	@%p15 bra 	$L__BB550_59;
	and.b32  	%r29, %r9, 3;
	setp.lt.u32 	%p16, %r28, 4;
	@%p16 bra 	$L__BB550_45;
	cvt.u64.u32 	%rd79, %r198;
	mul.wide.u32 	%rd214, %r197, 8;
	add.s64 	%rd215, %rd2, %rd214;
	ld.global.u64 	%rd80, [%rd215];
	and.b64  	%rd216, %rd80, -4294967296;
	setp.ne.s64 	%p17, %rd216, 0;
	@%p17 bra 	$L__BB550_34;
	cvt.u32.u64 	%r116, %rd80;
	cvt.u32.u64 	%r117, %rd79;
	div.u32 	%r118, %r117, %r116;
	mul.lo.s32 	%r119, %r118, %r116;
	sub.s32 	%r120, %r117, %r119;
	cvt.u64.u32 	%rd290, %r118;
	cvt.u64.u32 	%rd291, %r120;
	bra.uni 	$L__BB550_35;
$L__BB550_34:
	div.s64 	%rd290, %rd79, %rd80;
	mul.lo.s64 	%rd217, %rd290, %rd80;
	sub.s64 	%rd291, %rd79, %rd217;
$L__BB550_35:
	mul.wide.u32 	%rd218, %r197, 8;
	add.s64 	%rd219, %rd1, %rd218;
	ld.global.u64 	%rd220, [%rd219];
	mad.lo.s64 	%rd87, %rd220, %rd291, %rd307;
	add.s32 	%r30, %r197, -1;
	and.b64  	%rd88, %rd290, 4294967295;
	mul.wide.u32 	%rd221, %r30, 8;
	add.s64 	%rd222, %rd2, %rd221;
	ld.global.u64 	%rd89, [%rd222];
	and.b64  	%rd223, %rd89, -4294967296;
	setp.ne.s64 	%p18, %rd223, 0;
	@%p18 bra 	$L__BB550_37;
	cvt.u32.u64 	%r121, %rd89;
	cvt.u32.u64 	%r122, %rd88;
	div.u32 	%r123, %r122, %r121;
	mul.lo.s32 	%r124, %r123, %r121;
	sub.s32 	%r125, %r122, %r124;
	cvt.u64.u32 	%rd292, %r123;
	cvt.u64.u32 	%rd293, %r125;
	bra.uni 	$L__BB550_38;
$L__BB550_37:
	div.s64 	%rd292, %rd88, %rd89;
	mul.lo.s64 	%rd224, %rd292, %rd89;
	sub.s64 	%rd293, %rd88, %rd224;
$L__BB550_38:
	mul.wide.u32 	%rd225, %r30, 8;
	add.s64 	%rd226, %rd1, %rd225;
	ld.global.u64 	%rd227, [%rd226];
	mad.lo.s64 	%rd96, %rd227, %rd293, %rd87;
	add.s32 	%r31, %r197, -2;
	and.b64  	%rd97, %rd292, 4294967295;
	mul.wide.u32 	%rd228, %r31, 8;
	add.s64 	%rd229, %rd2, %rd228;
	ld.global.u64 	%rd98, [%rd229];
	and.b64  	%rd230, %rd98, -4294967296;
	setp.ne.s64 	%p19, %rd230, 0;
	@%p19 bra 	$L__BB550_40;
	cvt.u32.u64 	%r126, %rd98;
	cvt.u32.u64 	%r127, %rd97;
	div.u32 	%r128, %r127, %r126;
	mul.lo.s32 	%r129, %r128, %r126;
	sub.s32 	%r130, %r127, %r129;
	cvt.u64.u32 	%rd294, %r128;
	cvt.u64.u32 	%rd295, %r130;
	bra.uni 	$L__BB550_41;
$L__BB550_40:
	div.s64 	%rd294, %rd97, %rd98;
	mul.lo.s64 	%rd231, %rd294, %rd98;
	sub.s64 	%rd295, %rd97, %rd231;
$L__BB550_41:
	mul.wide.u32 	%rd232, %r31, 8;
	add.s64 	%rd233, %rd1, %rd232;
	ld.global.u64 	%rd234, [%rd233];
	mad.lo.s64 	%rd105, %rd234, %rd295, %rd96;
	add.s32 	%r32, %r197, -3;
	and.b64  	%rd106, %rd294, 4294967295;
	mul.wide.u32 	%rd235, %r32, 8;
	add.s64 	%rd236, %rd2, %rd235;
	ld.global.u64 	%rd107, [%rd236];
	and.b64  	%rd237, %rd107, -4294967296;
	setp.ne.s64 	%p20, %rd237, 0;
	@%p20 bra 	$L__BB550_43;
	cvt.u32.u64 	%r131, %rd107;
	cvt.u32.u64 	%r132, %rd106;
	div.u32 	%r133, %r132, %r131;
	mul.lo.s32 	%r134, %r133, %r131;
	sub.s32 	%r135, %r132, %r134;
	cvt.u64.u32 	%rd296, %r133;
	cvt.u64.u32 	%rd297, %r135;
	bra.uni 	$L__BB550_44;
$L__BB550_43:
	div.s64 	%rd296, %rd106, %rd107;
	mul.lo.s64 	%rd238, %rd296, %rd107;
	sub.s64 	%rd297, %rd106, %rd238;
$L__BB550_44:
	mul.wide.u32 	%rd239, %r32, 8;
	add.s64 	%rd240, %rd1, %rd239;
	ld.global.u64 	%rd241, [%rd240];
	mad.lo.s64 	%rd307, %rd241, %rd297, %rd105;
	cvt.u32.u64 	%r198, %rd296;
	add.s32 	%r197, %r197, -4;
$L__BB550_45:
	setp.eq.s32 	%p21, %r29, 0;
	@%p21 bra 	$L__BB550_59;
	setp.eq.s32 	%p22, %r29, 1;
	@%p22 bra 	$L__BB550_54;
	cvt.u64.u32 	%rd117, %r198;
	mul.wide.u32 	%rd243, %r197, 8;
	add.s64 	%rd244, %rd2, %rd243;
	ld.global.u64 	%rd118, [%rd244];
	and.b64  	%rd245, %rd118, -4294967296;
	setp.ne.s64 	%p23, %rd245, 0;
	@%p23 bra 	$L__BB550_49;
	cvt.u32.u64 	%r136, %rd118;
	cvt.u32.u64 	%r137, %rd117;
	div.u32 	%r138, %r137, %r136;
	mul.lo.s32 	%r139, %r138, %r136;
	sub.s32 	%r140, %r137, %r139;
	cvt.u64.u32 	%rd300, %r138;
	cvt.u64.u32 	%rd301, %r140;
	bra.uni 	$L__BB550_50;
$L__BB550_49:
	div.s64 	%rd300, %rd117, %rd118;
	mul.lo.s64 	%rd246, %rd300, %rd118;
	sub.s64 	%rd301, %rd117, %rd246;
$L__BB550_50:
	add.s64 	%rd248, %rd1, %rd243;
	ld.global.u64 	%rd249, [%rd248];
	mad.lo.s64 	%rd125, %rd249, %rd301, %rd307;
	add.s32 	%r37, %r197, -1;
	and.b64  	%rd126, %rd300, 4294967295;
	mul.wide.u32 	%rd250, %r37, 8;
	add.s64 	%rd251, %rd2, %rd250;
	ld.global.u64 	%rd127, [%rd251];
	and.b64  	%rd252, %rd127, -4294967296;
	setp.ne.s64 	%p24, %rd252, 0;
	@%p24 bra 	$L__BB550_52;
	cvt.u32.u64 	%r141, %rd127;
	cvt.u32.u64 	%r142, %rd126;
	div.u32 	%r143, %r142, %r141;
	mul.lo.s32 	%r144, %r143, %r141;
	sub.s32 	%r145, %r142, %r144;
	cvt.u64.u32 	%rd302, %r143;
	cvt.u64.u32 	%rd303, %r145;
	bra.uni 	$L__BB550_53;
$L__BB550_52:
	div.s64 	%rd302, %rd126, %rd127;
	mul.lo.s64 	%rd253, %rd302, %rd127;
	sub.s64 	%rd303, %rd126, %rd253;
$L__BB550_53:
	add.s64 	%rd255, %rd1, %rd250;
	ld.global.u64 	%rd256, [%rd255];
	mad.lo.s64 	%rd307, %rd256, %rd303, %rd125;
	cvt.u32.u64 	%r198, %rd302;
	add.s32 	%r197, %r197, -2;
$L__BB550_54:
	and.b32  	%r146, %r9, 1;
	setp.eq.b32 	%p25, %r146, 1;
	not.pred 	%p26, %p25;
	@%p26 bra 	$L__BB550_59;
	cvt.u64.u32 	%rd137, %r198;
	mul.wide.u32 	%rd257, %r197, 8;
	add.s64 	%rd258, %rd2, %rd257;
	ld.global.u64 	%rd138, [%rd258];
	and.b64  	%rd259, %rd138, -4294967296;
	setp.ne.s64 	%p27, %rd259, 0;
	@%p27 bra 	$L__BB550_57;
	cvt.u32.u64 	%r147, %rd138;
	cvt.u32.u64 	%r148, %rd137;
	rem.u32 	%r149, %r148, %r147;
	cvt.u64.u32 	%rd306, %r149;
	bra.uni 	$L__BB550_58;
$L__BB550_57:
	rem.s64 	%rd306, %rd137, %rd138;
$L__BB550_58:
	add.s64 	%rd261, %rd1, %rd257;
	ld.global.u64 	%rd262, [%rd261];
	mad.lo.s64 	%rd307, %rd262, %rd306, %rd307;
$L__BB550_59:
	cvta.to.global.u64 	%rd263, %rd145;
	shl.b64 	%rd264, %rd307, 2;
	add.s64 	%rd265, %rd263, %rd264;
	ld.global.u32 	%r150, [%rd265];
	cvt.rn.f32.s32 	%f16, %r150;
	fma.rn.f32 	%f17, %f16, 0f3BBB989D, 0f3F000000;
	cvt.sat.f32.f32 	%f18, %f17;
	mov.f32 	%f19, 0f4B400001;
	mov.f32 	%f20, 0f437C0000;
	fma.rm.f32 	%f21, %f18, %f20, %f19;
	add.f32 	%f22, %f21, 0fCB40007F;
	neg.f32 	%f23, %f22;
	fma.rn.f32 	%f24, %f16, 0f3FB8AA3B, %f23;
	fma.rn.f32 	%f25, %f16, 0f32A57060, %f24;
	mov.b32 	%r151, %f21;
	shl.b32 	%r152, %r151, 23;
	mov.b32 	%f26, %r152;
	ex2.approx.ftz.f32 	%f27, %f25;
	mul.f32 	%f28, %f27, %f26;
	st.shared.f32 	[%r7], %f28;
	bar.sync 	0;
	setp.ne.s32 	%p28, %r1, 0;
	@%p28 bra 	$L__BB550_76;
	setp.gt.u32 	%p29, %r5, 1;
	@%p29 bra 	$L__BB550_62;
	shl.b32 	%r153, %r3, 2;
	mov.u32 	%r154, logsumexpsdata_i32;
	add.s32 	%r155, %r154, %r153;
	ld.shared.f32 	%f65, [%r155];
	bra.uni 	$L__BB550_75;
$L__BB550_62:
	shl.b32 	%r157, %r3, 2;
	mov.u32 	%r158, logsumexpsdata_i32;
	add.s32 	%r42, %r158, %r157;
	ld.shared.f32 	%f65, [%r42];
	add.s32 	%r43, %r5, -1;
	add.s32 	%r159, %r5, -2;
	and.b32  	%r44, %r43, 7;
	setp.lt.u32 	%p30, %r159, 7;
	mov.b32 	%r206, 1;
	@%p30 bra 	$L__BB550_66;
	and.b32  	%r162, %r43, -8;
	neg.s32 	%r203, %r162;
	shl.b32 	%r46, %r2, 2;
	add.s32 	%r164, %r157, %r46;
	add.s32 	%r201, %r158, %r164;
	shl.b32 	%r48, %r2, 5;
	mov.b32 	%r204, 1;
	mov.b32 	%r202, 0;
$L__BB550_64:
	.pragma "nounroll";
	mul.lo.s32 	%r166, %r204, %r2;
	shl.b32 	%r167, %r166, 2;
	add.s32 	%r168, %r42, %r167;
	ld.shared.f32 	%f30, [%r201];
	add.f32 	%f31, %f65, %f30;
	add.s32 	%r169, %r168, %r46;
	ld.shared.f32 	%f32, [%r169];
	add.f32 	%f33, %f31, %f32;
	add.s32 	%r170, %r169, %r46;
	ld.shared.f32 	%f34, [%r170];
	add.f32 	%f35, %f33, %f34;
	add.s32 	%r171, %r170, %r46;
	ld.shared.f32 	%f36, [%r171];
	add.f32 	%f37, %f35, %f36;
	add.s32 	%r172, %r171, %r46;
	ld.shared.f32 	%f38, [%r172];
	add.f32 	%f39, %f37, %f38;
	add.s32 	%r173, %r172, %r46;
	ld.shared.f32 	%f40, [%r173];
	add.f32 	%f41, %f39, %f40;
	add.s32 	%r174, %r173, %r46;
	ld.shared.f32 	%f42, [%r174];
	add.f32 	%f43, %f41, %f42;
	add.s32 	%r175, %r174, %r46;
	ld.shared.f32 	%f44, [%r175];
	add.f32 	%f65, %f43, %f44;
	add.s32 	%r204, %r204, 8;
	add.s32 	%r203, %r203, 8;
	add.s32 	%r202, %r202, 8;
	add.s32 	%r201, %r201, %r48;
	setp.ne.s32 	%p31, %r203, 0;
	@%p31 bra 	$L__BB550_64;
	add.s32 	%r206, %r202, 1;
$L__BB550_66:
	setp.eq.s32 	%p32, %r44, 0;
	@%p32 bra 	$L__BB550_74;
	and.b32  	%r59, %r43, 3;
	setp.lt.u32 	%p33, %r44, 4;
	@%p33 bra 	$L__BB550_69;
	mul.lo.s32 	%r176, %r206, %r2;
	shl.b32 	%r177, %r176, 2;
	add.s32 	%r178, %r42, %r177;
	ld.shared.f32 	%f46, [%r178];
	add.f32 	%f47, %f65, %f46;
	shl.b32 	%r179, %r2, 2;
	add.s32 	%r180, %r178, %r179;
	ld.shared.f32 	%f48, [%r180];
	add.f32 	%f49, %f47, %f48;
	add.s32 	%r181, %r180, %r179;
	ld.shared.f32 	%f50, [%r181];
	add.f32 	%f51, %f49, %f50;
	add.s32 	%r182, %r181, %r179;
	ld.shared.f32 	%f52, [%r182];
	add.f32 	%f65, %f51, %f52;
	add.s32 	%r206, %r206, 4;
$L__BB550_69:
	setp.eq.s32 	%p34, %r59, 0;
	@%p34 bra 	$L__BB550_74;
	setp.eq.s32 	%p35, %r59, 1;
	@%p35 bra 	$L__BB550_72;
	mul.lo.s32 	%r183, %r206, %r2;
	shl.b32 	%r184, %r183, 2;
	add.s32 	%r185, %r42, %r184;
	ld.shared.f32 	%f54, [%r185];
	add.f32 	%f55, %f65, %f54;
	shl.b32 	%r186, %r2, 2;
	add.s32 	%r187, %r185, %r186;
	ld.shared.f32 	%f56, [%r187];
	add.f32 	%f65, %f55, %f56;
	add.s32 	%r206, %r206, 2;
$L__BB550_72:
	and.b32  	%r188, %r43, 1;
	setp.eq.b32 	%p36, %r188, 1;
	not.pred 	%p37, %p36;
	@%p37 bra 	$L__BB550_74;
	mul.lo.s32 	%r189, %r206, %r2;
	shl.b32 	%r190, %r189, 2;
	add.s32 	%r191, %r42, %r190;
	ld.shared.f32 	%f57, [%r191];
	add.f32 	%f65, %f65, %f57;
$L__BB550_74:
	st.shared.f32 	[%r42], %f65;
$L__BB550_75:
	cvt.u64.u32 	%rd266, %r4;
	mad.lo.s64 	%rd267, %rd147, %rd266, %rd3;
	cvta.to.global.u64 	%rd268, %rd144;
	shl.b64 	%rd269, %rd267, 2;
	add.s64 	%rd270, %rd268, %rd269;
	st.global.f32 	[%rd270], %f65;
$L__BB550_76:
	ret;

}
	// .globl	contiguous_logsumexp33_i32
.visible .entry contiguous_logsumexp33_i32(
	.param .u64 .ptr .align 1 contiguous_logsumexp33_i32_param_0,
	.param .u64 .ptr .align 1 contiguous_logsumexp33_i32_param_1,
	.param .u64 contiguous_logsumexp33_i32_param_2,
	.param .u64 contiguous_logsumexp33_i32_param_3,
	.param .u64 contiguous_logsumexp33_i32_param_4
)
{
	.reg .pred 	%p<14>;
	.reg .b32 	%r<86>;
	.reg .b32 	%f<55>;
	.reg .b64 	%rd<16>;

	ld.param.u64 	%rd2, [contiguous_logsumexp33_i32_param_0];
	ld.param.u64 	%rd3, [contiguous_logsumexp33_i32_param_1];
	ld.param.u64 	%rd4, [contiguous_logsumexp33_i32_param_3];
	ld.param.u64 	%rd5, [contiguous_logsumexp33_i32_param_4];
	mov.u32 	%r1, %tid.y;
	mov.u32 	%r2, %ntid.x;
	mov.u32 	%r3, %tid.x;
	mad.lo.s32 	%r30, %r1, %r2, %r3;
	mov.u32 	%r31, %ctaid.x;
	mad.lo.s32 	%r32, %r31, %r2, %r3;
	mov.u32 	%r4, %ctaid.y;
	mov.u32 	%r5, %ntid.y;
	mad.lo.s32 	%r33, %r4, %r5, %r1;
	shl.b32 	%r34, %r30, 2;
	mov.u32 	%r35, logsumexpsdata_i32;
	add.s32 	%r7, %r35, %r34;
	mov.b32 	%r36, 0;
	st.shared.u32 	[%r7], %r36;
	cvt.u64.u32 	%rd1, %r32;
	setp.le.u64 	%p1, %rd4, %rd1;
	cvt.u64.u32 	%rd7, %r33;
	setp.le.u64 	%p2, %rd5, %rd7;
	or.pred  	%p3, %p1, %p2;
	@%p3 bra 	$L__BB551_18;
	cvt.u32.u64 	%r37, %rd1;
	cvta.to.global.u64 	%rd8, %rd3;
	cvt.u32.u64 	%r38, %rd4;
	mad.lo.s32 	%r39, %r33, %r38, %r37;
	mul.wide.u32 	%rd9, %r39, 4;
	add.s64 	%rd10, %rd8, %rd9;
	ld.global.f32 	%f16, [%rd10];
	st.shared.f32 	[%r7], %f16;
	bar.sync 	0;
	setp.ne.s32 	%p4, %r1, 0;
	@%p4 bra 	$L__BB551_18;
	setp.gt.u32 	%p5, %r5, 1;
	@%p5 bra 	$L__BB551_4;
	shl.b32 	%r40, %r3, 2;
	add.s32 	%r42, %r35, %r40;
	ld.shared.f32 	%f53, [%r42];
	bra.uni 	$L__BB551_17;
$L__BB551_4:
	shl.b32 	%r44, %r3, 2;
	add.s32 	%r8, %r35, %r44;
	ld.shared.f32 	%f53, [%r8];
	add.s32 	%r9, %r5, -1;
	add.s32 	%r46, %r5, -2;
	and.b32  	%r10, %r9, 7;
	setp.lt.u32 	%p6, %r46, 7;
	mov.b32 	%r84, 1;
	@%p6 bra 	$L__BB551_8;
	and.b32  	%r49, %r9, -8;
	neg.s32 	%r81, %r49;
	shl.b32 	%r12, %r2, 2;
	add.s32 	%r51, %r44, %r12;
	add.s32 	%r79, %r35, %r51;
	shl.b32 	%r14, %r2, 5;
	mov.b32 	%r82, 1;
	mov.b32 	%r80, 0;
$L__BB551_6:
	.pragma "nounroll";
	mul.lo.s32 	%r53, %r82, %r2;
	shl.b32 	%r54, %r53, 2;
	add.s32 	%r55, %r8, %r54;
	ld.shared.f32 	%f18, [%r79];
	add.f32 	%f19, %f53, %f18;
	add.s32 	%r56, %r55, %r12;
	ld.shared.f32 	%f20, [%r56];
	add.f32 	%f21, %f19, %f20;
	add.s32 	%r57, %r56, %r12;
	ld.shared.f32 	%f22, [%r57];
	add.f32 	%f23, %f21, %f22;
	add.s32 	%r58, %r57, %r12;
	ld.shared.f32 	%f24, [%r58];
	add.f32 	%f25, %f23, %f24;
	add.s32 	%r59, %r58, %r12;
	ld.shared.f32 	%f26, [%r59];
	add.f32 	%f27, %f25, %f26;
	add.s32 	%r60, %r59, %r12;
	ld.shared.f32 	%f28, [%r60];
	add.f32 	%f29, %f27, %f28;
	add.s32 	%r61, %r60, %r12;
	ld.shared.f32 	%f30, [%r61];
	add.f32 	%f31, %f29, %f30;
	add.s32 	%r62, %r61, %r12;
	ld.shared.f32 	%f32, [%r62];
	add.f32 	%f53, %f31, %f32;
	add.s32 	%r82, %r82, 8;
	add.s32 	%r81, %r81, 8;
	add.s32 	%r80, %r80, 8;
	add.s32 	%r79, %r79, %r14;
	setp.ne.s32 	%p7, %r81, 0;
	@%p7 bra 	$L__BB551_6;
	add.s32 	%r84, %r80, 1;
$L__BB551_8:
	setp.eq.s32 	%p8, %r10, 0;
	@%p8 bra 	$L__BB551_16;
	and.b32  	%r25, %r9, 3;
	setp.lt.u32 	%p9, %r10, 4;
	@%p9 bra 	$L__BB551_11;
	mul.lo.s32 	%r63, %r84, %r2;
	shl.b32 	%r64, %r63, 2;
	add.s32 	%r65, %r8, %r64;
	ld.shared.f32 	%f34, [%r65];
	add.f32 	%f35, %f53, %f34;
	shl.b32 	%r66, %r2, 2;
	add.s32 	%r67, %r65, %r66;
	ld.shared.f32 	%f36, [%r67];
	add.f32 	%f37, %f35, %f36;
	add.s32 	%r68, %r67, %r66;
	ld.shared.f32 	%f38, [%r68];
	add.f32 	%f39, %f37, %f38;
	add.s32 	%r69, %r68, %r66;
	ld.shared.f32 	%f40, [%r69];
	add.f32 	%f53, %f39, %f40;
	add.s32 	%r84, %r84, 4;
$L__BB551_11:
	setp.eq.s32 	%p10, %r25, 0;
	@%p10 bra 	$L__BB551_16;
	setp.eq.s32 	%p11, %r25, 1;
	@%p11 bra 	$L__BB551_14;
	mul.lo.s32 	%r70, %r84, %r2;
	shl.b32 	%r71, %r70, 2;
	add.s32 	%r72, %r8, %r71;
	ld.shared.f32 	%f42, [%r72];
	add.f32 	%f43, %f53, %f42;
	shl.b32 	%r73, %r2, 2;
	add.s32 	%r74, %r72, %r73;
	ld.shared.f32 	%f44, [%r74];
	add.f32 	%f53, %f43, %f44;
	add.s32 	%r84, %r84, 2;
$L__BB551_14:
	and.b32  	%r75, %r9, 1;
	setp.eq.b32 	%p12, %r75, 1;
	not.pred 	%p13, %p12;
	@%p13 bra 	$L__BB551_16;
	mul.lo.s32 	%r76, %r84, %r2;
	shl.b32 	%r77, %r76, 2;
	add.s32 	%r78, %r8, %r77;
	ld.shared.f32 	%f45, [%r78];
	add.f32 	%f53, %f53, %f45;
$L__BB551_16:
	st.shared.f32 	[%r8], %f53;
$L__BB551_17:
	cvt.u64.u32 	%rd11, %r4;
	mad.lo.s64 	%rd12, %rd4, %rd11, %rd1;
	cvta.to.global.u64 	%rd13, %rd2;
	shl.b64 	%rd14, %rd12, 2;
	add.s64 	%rd15, %rd13, %rd14;
	st.global.f32 	[%rd15], %f53;
$L__BB551_18:
	ret;

}
	// .globl	contiguous_logsumexp_i64
.visible .entry contiguous_logsumexp_i64(
	.param .u64 .ptr .align 1 contiguous_logsumexp_i64_param_0,
	.param .u64 .ptr .align 1 contiguous_logsumexp_i64_param_1,
	.param .u64 contiguous_logsumexp_i64_param_2
)
{
	.reg .pred 	%p<17>;
	.reg .b32 	%r<61>;
	.reg .b32 	%f<7>;
	.reg .b64 	%rd<20>;
	.reg .b64 	%fd<99>;

	ld.param.u64 	%rd7, [contiguous_logsumexp_i64_param_0];
	ld.param.u64 	%rd9, [contiguous_logsumexp_i64_param_1];
	ld.param.u64 	%rd8, [contiguous_logsumexp_i64_param_2];
	cvta.to.global.u64 	%rd1, %rd9;
	mov.u32 	%r1, %tid.x;
	mov.u32 	%r2, %ctaid.x;
	mov.u32 	%r60, %ntid.x;
	mul.lo.s32 	%r17, %r2, %r60;
	shl.b32 	%r18, %r17, 1;
	add.s32 	%r4, %r18, %r1;
	shl.b32 	%r19, %r1, 3;
	mov.u32 	%r20, logsumexpsdata_i64;
	add.s32 	%r5, %r20, %r19;
	mov.b64 	%rd10, 0;
	st.shared.u64 	[%r5], %rd10;
	add.s32 	%r21, %r4, %r60;
	cvt.u64.u32 	%rd2, %r21;
	setp.le.u64 	%p1, %rd8, %rd2;
	@%p1 bra 	$L__BB552_8;
	mul.wide.u32 	%rd13, %r4, 8;
	add.s64 	%rd14, %rd1, %rd13;
	ld.global.u64 	%rd3, [%rd14];
	cvt.rn.f64.s64 	%fd1, %rd3;
	fma.rn.f64 	%fd35, %fd1, 0d3FF71547652B82FE, 0d4338000000000000;
	{
	.reg .b32 %temp; 
	mov.b64 	{%r6, %temp}, %fd35;
	}
	mov.f64 	%fd36, 0dC338000000000000;
	add.rn.f64 	%fd37, %fd35, %fd36;
	fma.rn.f64 	%fd38, %fd37, 0dBFE62E42FEFA39EF, %fd1;
	fma.rn.f64 	%fd39, %fd37, 0dBC7ABC9E3B39803F, %fd38;
	fma.rn.f64 	%fd40, %fd39, 0d3E5ADE1569CE2BDF, 0d3E928AF3FCA213EA;
	fma.rn.f64 	%fd41, %fd40, %fd39, 0d3EC71DEE62401315;
	fma.rn.f64 	%fd42, %fd41, %fd39, 0d3EFA01997C89EB71;
	fma.rn.f64 	%fd43, %fd42, %fd39, 0d3F2A01A014761F65;
	fma.rn.f64 	%fd44, %fd43, %fd39, 0d3F56C16C1852B7AF;
	fma.rn.f64 	%fd45, %fd44, %fd39, 0d3F81111111122322;
	fma.rn.f64 	%fd46, %fd45, %fd39, 0d3FA55555555502A1;
	fma.rn.f64 	%fd47, %fd46, %fd39, 0d3FC5555555555511;
	fma.rn.f64 	%fd48, %fd47, %fd39, 0d3FE000000000000B;
	fma.rn.f64 	%fd49, %fd48, %fd39, 0d3FF0000000000000;
	fma.rn.f64 	%fd50, %fd49, %fd39, 0d3FF0000000000000;
	{
	.reg .b32 %temp; 
	mov.b64 	{%r7, %temp}, %fd50;
	}
	{
	.reg .b32 %temp; 
	mov.b64 	{%temp, %r8}, %fd50;
	}
	shl.b32 	%r34, %r6, 20;
	add.s32 	%r35, %r34, %r8;
	mov.b64 	%fd96, {%r7, %r35};
	{
	.reg .b32 %temp; 
	mov.b64 	{%temp, %r36}, %fd1;
	}
	mov.b32 	%f5, %r36;
	abs.f32 	%f1, %f5;
	setp.lt.f32 	%p6, %f1, 0f4086232B;
	@%p6 bra 	$L__BB552_4;
	setp.lt.s64 	%p7, %rd3, 0;
	add.f64 	%fd51, %fd1, 0d7FF0000000000000;
	selp.f64 	%fd96, 0d0000000000000000, %fd51, %p7;
	setp.geu.f32 	%p8, %f1, 0f40874800;
	@%p8 bra 	$L__BB552_4;
	shr.u32 	%r37, %r6, 31;
	add.s32 	%r38, %r6, %r37;
	shr.s32 	%r39, %r38, 1;
	shl.b32 	%r40, %r39, 20;
	add.s32 	%r41, %r8, %r40;
	mov.b64 	%fd52, {%r7, %r41};
	sub.s32 	%r42, %r6, %r39;
	shl.b32 	%r43, %r42, 20;
	add.s32 	%r44, %r43, 1072693248;
	mov.b32 	%r45, 0;
	mov.b64 	%fd53, {%r45, %r44};
	mul.f64 	%fd96, %fd53, %fd52;
$L__BB552_4:
	shl.b64 	%rd15, %rd2, 3;
	add.s64 	%rd16, %rd1, %rd15;
	ld.global.u64 	%rd4, [%rd16];
	cvt.rn.f64.s64 	%fd6, %rd4;
	fma.rn.f64 	%fd54, %fd6, 0d3FF71547652B82FE, 0d4338000000000000;
	{
	.reg .b32 %temp; 
	mov.b64 	{%r9, %temp}, %fd54;
	}
	mov.f64 	%fd55, 0dC338000000000000;
	add.rn.f64 	%fd56, %fd54, %fd55;
	fma.rn.f64 	%fd57, %fd56, 0dBFE62E42FEFA39EF, %fd6;
	fma.rn.f64 	%fd58, %fd56, 0dBC7ABC9E3B39803F, %fd57;
	fma.rn.f64 	%fd59, %fd58, 0d3E5ADE1569CE2BDF, 0d3E928AF3FCA213EA;
	fma.rn.f64 	%fd60, %fd59, %fd58, 0d3EC71DEE62401315;
	fma.rn.f64 	%fd61, %fd60, %fd58, 0d3EFA01997C89EB71;
	fma.rn.f64 	%fd62, %fd61, %fd58, 0d3F2A01A014761F65;
	fma.rn.f64 	%fd63, %fd62, %fd58, 0d3F56C16C1852B7AF;
	fma.rn.f64 	%fd64, %fd63, %fd58, 0d3F81111111122322;
	fma.rn.f64 	%fd65, %fd64, %fd58, 0d3FA55555555502A1;
	fma.rn.f64 	%fd66, %fd65, %fd58, 0d3FC5555555555511;
	fma.rn.f64 	%fd67, %fd66, %fd58, 0d3FE000000000000B;
	fma.rn.f64 	%fd68, %fd67, %fd58, 0d3FF0000000000000;
	fma.rn.f64 	%fd69, %fd68, %fd58, 0d3FF0000000000000;
	{
	.reg .b32 %temp; 
	mov.b64 	{%r10, %temp}, %fd69;
	}
	{
	.reg .b32 %temp; 
	mov.b64 	{%temp, %r11}, %fd69;
	}
	shl.b32 	%r46, %r9, 20;
	add.s32 	%r47, %r46, %r11;
	mov.b64 	%fd97, {%r10, %r47};
	{
	.reg .b32 %temp; 
	mov.b64 	{%temp, %r48}, %fd6;
	}
	mov.b32 	%f6, %r48;
	abs.f32 	%f2, %f6;
	setp.lt.f32 	%p9, %f2, 0f4086232B;
	@%p9 bra 	$L__BB552_7;
	setp.lt.s64 	%p10, %rd4, 0;
	add.f64 	%fd70, %fd6, 0d7FF0000000000000;
	selp.f64 	%fd97, 0d0000000000000000, %fd70, %p10;
	setp.geu.f32 	%p11, %f2, 0f40874800;
	@%p11 bra 	$L__BB552_7;
	shr.u32 	%r49, %r9, 31;
	add.s32 	%r50, %r9, %r49;
	shr.s32 	%r51, %r50, 1;
	shl.b32 	%r52, %r51, 20;
	add.s32 	%r53, %r11, %r52;
	mov.b64 	%fd71, {%r10, %r53};
	sub.s32 	%r54, %r9, %r51;
	shl.b32 	%r55, %r54, 20;
	add.s32 	%r56, %r55, 1072693248;
	mov.b32 	%r57, 0;
	mov.b64 	%fd72, {%r57, %r56};
	mul.f64 	%fd97, %fd72, %fd71;
$L__BB552_7:
	add.f64 	%fd73, %fd96, %fd97;
	st.shared.f64 	[%r5], %fd73;
	bra.uni 	$L__BB552_13;
$L__BB552_8:
	cvt.u64.u32 	%rd5, %r4;
	setp.le.u64 	%p2, %rd8, %rd5;
	@%p2 bra 	$L__BB552_13;
	shl.b64 	%rd11, %rd5, 3;
	add.s64 	%rd12, %rd1, %rd11;
	ld.global.u64 	%rd6, [%rd12];
	cvt.rn.f64.s64 	%fd11, %rd6;
	fma.rn.f64 	%fd16, %fd11, 0d3FF71547652B82FE, 0d4338000000000000;
	{
	.reg .b32 %temp; 
	mov.b64 	{%r12, %temp}, %fd16;
	}
	mov.f64 	%fd17, 0dC338000000000000;
	add.rn.f64 	%fd18, %fd16, %fd17;
	fma.rn.f64 	%fd19, %fd18, 0dBFE62E42FEFA39EF, %fd11;
	fma.rn.f64 	%fd20, %fd18, 0dBC7ABC9E3B39803F, %fd19;
	fma.rn.f64 	%fd21, %fd20, 0d3E5ADE1569CE2BDF, 0d3E928AF3FCA213EA;
	fma.rn.f64 	%fd22, %fd21, %fd20, 0d3EC71DEE62401315;
	fma.rn.f64 	%fd23, %fd22, %fd20, 0d3EFA01997C89EB71;
	fma.rn.f64 	%fd24, %fd23, %fd20, 0d3F2A01A014761F65;
	fma.rn.f64 	%fd25, %fd24, %fd20, 0d3F56C16C1852B7AF;
	fma.rn.f64 	%fd26, %fd25, %fd20, 0d3F81111111122322;
	fma.rn.f64 	%fd27, %fd26, %fd20, 0d3FA55555555502A1;
	fma.rn.f64 	%fd28, %fd27, %fd20, 0d3FC5555555555511;
	fma.rn.f64 	%fd29, %fd28, %fd20, 0d3FE000000000000B;
	fma.rn.f64 	%fd30, %fd29, %fd20, 0d3FF0000000000000;
	fma.rn.f64 	%fd31, %fd30, %fd20, 0d3FF0000000000000;
	{
	.reg .b32 %temp; 
	mov.b64 	{%r13, %temp}, %fd31;
	}
	{
	.reg .b32 %temp; 
	mov.b64 	{%temp, %r14}, %fd31;
	}
	shl.b32 	%r22, %r12, 20;
	add.s32 	%r23, %r22, %r14;
	mov.b64 	%fd98, {%r13, %r23};
	{
	.reg .b32 %temp; 
	mov.b64 	{%temp, %r24}, %fd11;
	}
	mov.b32 	%f4, %r24;
	abs.f32 	%f3, %f4;
	setp.lt.f32 	%p3, %f3, 0f4086232B;
	@%p3 bra 	$L__BB552_12;
	setp.lt.s64 	%p4, %rd6, 0;
	add.f64 	%fd32, %fd11, 0d7FF0000000000000;
	selp.f64 	%fd98, 0d0000000000000000, %fd32, %p4;
	setp.geu.f32 	%p5, %f3, 0f40874800;
	@%p5 bra 	$L__BB552_12;
	shr.u32 	%r25, %r12, 31;
	add.s32 	%r26, %r12, %r25;
	shr.s32 	%r27, %r26, 1;
	shl.b32 	%r28, %r27, 20;
	add.s32 	%r29, %r14, %r28;
	mov.b64 	%fd33, {%r13, %r29};
	sub.s32 	%r30, %r12, %r27;
	shl.b32 	%r31, %r30, 20;
	add.s32 	%r32, %r31, 1072693248;
	mov.b32 	%r33, 0;
	mov.b64 	%fd34, {%r33, %r32};
	mul.f64 	%fd98, %fd34, %fd33;
$L__BB552_12:
	st.shared.f64 	[%r5], %fd98;
$L__BB552_13:
	bar.sync 	0;
	setp.lt.u32 	%p12, %r60, 66;
	@%p12 bra 	$L__BB552_17;
$L__BB552_14:
	shr.u32 	%r16, %r60, 1;
	setp.ge.u32 	%p13, %r1, %r16;
	@%p13 bra 	$L__BB552_16;
	ld.shared.f64 	%fd74, [%r5];
	shl.b32 	%r58, %r16, 3;
	add.s32 	%r59, %r5, %r58;
	ld.shared.f64 	%fd75, [%r59];
	add.f64 	%fd76, %fd74, %fd75;
	st.shared.f64 	[%r5], %fd76;
$L__BB552_16:
	bar.sync 	0;
	setp.gt.u32 	%p14, %r60, 131;
	mov.u32 	%r60, %r16;
	@%p14 bra 	$L__BB552_14;
$L__BB552_17:
	setp.gt.u32 	%p15, %r1, 31;
	@%p15 bra 	$L__BB552_20;
	ld.volatile.shared.f64 	%fd77, [%r5];
	ld.volatile.shared.f64 	%fd78, [%r5+256];
	add.f64 	%fd79, %fd77, %fd78;
	st.volatile.shared.f64 	[%r5], %fd79;
	ld.volatile.shared.f64 	%fd80, [%r5];
	ld.volatile.shared.f64 	%fd81, [%r5+128];
	add.f64 	%fd82, %fd80, %fd81;
	st.volatile.shared.f64 	[%r5], %fd82;
	ld.volatile.shared.f64 	%fd83, [%r5];
	ld.volatile.shared.f64 	%fd84, [%r5+64];
	add.f64 	%fd85, %fd83, %fd84;
	st.volatile.shared.f64 	[%r5], %fd85;
	ld.volatile.shared.f64 	%fd86, [%r5];
	ld.volatile.shared.f64 	%fd87, [%r5+32];
	add.f64 	%fd88, %fd86, %fd87;
	st.volatile.shared.f64 	[%r5], %fd88;
	ld.volatile.shared.f64 	%fd89, [%r5];
	ld.volatile.shared.f64 	%fd90, [%r5+16];
	add.f64 	%fd91, %fd89, %fd90;
	st.volatile.shared.f64 	[%r5], %fd91;
	ld.volatile.shared.f64 	%fd92, [%r5];
	ld.volatile.shared.f64 	%fd93, [%r5+8];
	add.f64 	%fd94, %fd92, %fd93;
	st.volatile.shared.f64 	[%r5], %fd94;
	setp.ne.s32 	%p16, %r1, 0;
	@%p16 bra 	$L__BB552_20;
	ld.shared.f64 	%fd95, [logsumexpsdata_i64];
	cvta.to.global.u64 	%rd17, %rd7;
	mul.wide.u32 	%rd18, %r2, 8;
	add.s64 	%rd19, %rd17, %rd18;
	st.global.f64 	[%rd19], %fd95;
$L__BB552_20:
	ret;

}
	// .globl	contiguous_cumulate_logsumexp_i64
.visible .entry contiguous_cumulate_logsumexp_i64(
	.param .u64 .ptr .align 1 contiguous_cumulate_logsumexp_i64_param_0,
	.param .u64 .ptr .align 1 contiguous_cumulate_logsumexp_i64_param_1,
	.param .u64 contiguous_cumulate_logsumexp_i64_param_2
)
{
	.reg .pred 	%p<8>;
	.reg .b32 	%r<16>;
	.reg .b64 	%rd<17>;
	.reg .b64 	%fd<27>;

	ld.param.u64 	%rd4, [contiguous_cumulate_logsumexp_i64_param_0];
	ld.param.u64 	%rd6, [contiguous_cumulate_logsumexp_i64_param_1];
	ld.param.u64 	%rd5, [contiguous_cumulate_logsumexp_i64_param_2];
	cvta.to.global.u64 	%rd1, %rd6;
	mov.u32 	%r1, %tid.x;
	mov.u32 	%r2, %ctaid.x;
	mov.u32 	%r15, %ntid.x;
	mul.lo.s32 	%r8, %r2, %r15;
	shl.b32 	%r9, %r8, 1;
	add.s32 	%r4, %r9, %r1;
	shl.b32 	%r10, %r1, 3;
	mov.u32 	%r11, logsumexpsdata_i64;
	add.s32 	%r5, %r11, %r10;
	mov.b64 	%rd7, 0;
	st.shared.u64 	[%r5], %rd7;
	add.s32 	%r12, %r4, %r15;
	cvt.u64.u32 	%rd2, %r12;
	setp.le.u64 	%p1, %rd5, %rd2;
	@%p1 bra 	$L__BB553_2;
	mul.wide.u32 	%rd10, %r4, 8;
	add.s64 	%rd11, %rd1, %rd10;
	ld.global.f64 	%fd2, [%rd11];
	shl.b64 	%rd12, %rd2, 3;
	add.s64 	%rd13, %rd1, %rd12;
	ld.global.f64 	%fd3, [%rd13];
	add.f64 	%fd4, %fd2, %fd3;
	st.shared.f64 	[%r5], %fd4;
	bra.uni 	$L__BB553_4;
$L__BB553_2:
	cvt.u64.u32 	%rd3, %r4;
	setp.le.u64 	%p2, %rd5, %rd3;
	@%p2 bra 	$L__BB553_4;
	shl.b64 	%rd8, %rd3, 3;
	add.s64 	%rd9, %rd1, %rd8;
	ld.global.f64 	%fd1, [%rd9];
	st.shared.f64 	[%r5], %fd1;
$L__BB553_4:
	bar.sync 	0;
	setp.lt.u32 	%p3, %r15, 66;
	@%p3 bra 	$L__BB553_8;
$L__BB553_5:
	shr.u32 	%r7, %r15, 1;
	setp.ge.u32 	%p4, %r1, %r7;
	@%p4 bra 	$L__BB553_7;
	ld.shared.f64 	%fd5, [%r5];
	shl.b32 	%r13, %r7, 3;
	add.s32 	%r14, %r5, %r13;
	ld.shared.f64 	%fd6, [%r14];
	add.f64 	%fd7, %fd5, %fd6;
	st.shared.f64 	[%r5], %fd7;
$L__BB553_7:
	bar.sync 	0;
	setp.gt.u32 	%p5, %r15, 131;
	mov.u32 	%r15, %r7;
	@%p5 bra 	$L__BB553_5;
$L__BB553_8:
	setp.gt.u32 	%p6, %r1, 31;
	@%p6 bra 	$L__BB553_11;
	ld.volatile.shared.f64 	%fd8, [%r5];
	ld.volatile.shared.f64 	%fd9, [%r5+256];
	add.f64 	%fd10, %fd8, %fd9;
	st.volatile.shared.f64 	[%r5], %fd10;
	ld.volatile.shared.f64 	%fd11, [%r5];
	ld.volatile.shared.f64 	%fd12, [%r5+128];
	add.f64 	%fd13, %fd11, %fd12;
	st.volatile.shared.f64 	[%r5], %fd13;
	ld.volatile.shared.f64 	%fd14, [%r5];
	ld.volatile.shared.f64 	%fd15, [%r5+64];
	add.f64 	%fd16, %fd14, %fd15;
	st.volatile.shared.f64 	[%r5], %fd16;
	ld.volatile.shared.f64 	%fd17, [%r5];
	ld.volatile.shared.f64 	%fd18, [%r5+32];
	add.f64 	%fd19, %fd17, %fd18;
	st.volatile.shared.f64 	[%r5], %fd19;
	ld.volatile.shared.f64 	%fd20, [%r5];
	ld.volatile.shared.f64 	%fd21, [%r5+16];
	add.f64 	%fd22, %fd20, %fd21;
	st.volatile.shared.f64 	[%r5], %fd22;
	ld.volatile.shared.f64 	%fd23, [%r5];
	ld.volatile.shared.f64 	%fd24, [%r5+8];
	add.f64 	%fd25, %fd23, %fd24;
	st.volatile.shared.f64 	[%r5], %fd25;
	setp.ne.s32 	%p7, %r1, 0;
	@%p7 bra 	$L__BB553_11;
	ld.shared.f64 	%fd26, [logsumexpsdata_i64];
	cvta.to.global.u64 	%rd14, %rd4;
	mul.wide.u32 	%rd15, %r2, 8;
	add.s64 	%rd16, %rd14, %rd15;
	st.global.f64 	[%rd16], %fd26;
$L__BB553_11:
	ret;

}
	// .globl	uncontiguous_logsumexp_i64
.visible .entry uncontiguous_logsumexp_i64(
	.param .u64 .ptr .align 1 uncontiguous_logsumexp_i64_param_0,
	.param .u64 .ptr .align 1 uncontiguous_logsumexp_i64_param_1,
	.param .u64 .ptr .align 1 uncontiguous_logsumexp_i64_param_2,
	.param .u64 .ptr .align 1 uncontiguous_logsumexp_i64_param_3,
	.param .u64 uncontiguous_logsumexp_i64_param_4,
	.param .u64 uncontiguous_logsumexp_i64_param_5
)
{
	.reg .pred 	%p<62>;
	.reg .b32 	%r<257>;
	.reg .b32 	%f<7>;
	.reg .b64 	%rd<562>;
	.reg .b64 	%fd<99>;

	ld.param.u64 	%rd263, [uncontiguous_logsumexp_i64_param_0];
	ld.param.u64 	%rd266, [uncontiguous_logsumexp_i64_param_1];
	ld.param.u64 	%rd267, [uncontiguous_logsumexp_i64_param_2];
	ld.param.u64 	%rd268, [uncontiguous_logsumexp_i64_param_3];
	ld.param.u64 	%rd264, [uncontiguous_logsumexp_i64_param_4];
	ld.param.u64 	%rd265, [uncontiguous_logsumexp_i64_param_5];
	cvta.to.global.u64 	%rd1, %rd268;
	cvta.to.global.u64 	%rd2, %rd267;
	cvta.to.global.u64 	%rd3, %rd266;
	mov.u32 	%r1, %tid.x;
	mov.u32 	%r2, %ctaid.x;
	mov.u32 	%r256, %ntid.x;
	mul.lo.s32 	%r61, %r2, %r256;
	shl.b32 	%r62, %r61, 1;
	add.s32 	%r4, %r62, %r1;
	shl.b32 	%r63, %r1, 3;
	mov.u32 	%r64, logsumexpsdata_i64;
	add.s32 	%r5, %r64, %r63;
	mov.b64 	%rd269, 0;
	st.shared.u64 	[%r5], %rd269;
	add.s32 	%r65, %r4, %r256;
	cvt.u64.u32 	%rd515, %r65;
	setp.le.u64 	%p1, %rd265, %rd515;
	@%p1 bra 	$L__BB554_60;
	cvt.u32.u64 	%r6, %rd264;
	add.s32 	%r250, %r6, -1;
	setp.lt.s32 	%p30, %r250, 0;
	mov.b64 	%rd519, 0;
	mov.u64 	%rd520, %rd519;
	@%p30 bra 	$L__BB554_53;
	cvt.u64.u32 	%rd516, %r4;
	setp.lt.u32 	%p31, %r250, 3;
	mov.b64 	%rd520, 0;
	mov.u64 	%rd519, %rd520;
	@%p31 bra 	$L__BB554_30;
	add.s32 	%r248, %r6, -2;
	and.b32  	%r153, %r6, -4;
	neg.s32 	%r247, %r153;
	mov.b64 	%rd520, 0;
$L__BB554_4:
	.pragma "nounroll";
	add.s32 	%r12, %r248, 1;
	mul.wide.u32 	%rd401, %r12, 8;
	add.s64 	%rd402, %rd2, %rd401;
	ld.global.u64 	%rd10, [%rd402];
	or.b64  	%rd403, %rd516, %rd10;
	and.b64  	%rd404, %rd403, -4294967296;
	setp.ne.s64 	%p32, %rd404, 0;
	@%p32 bra 	$L__BB554_6;
	cvt.u32.u64 	%r154, %rd10;
	cvt.u32.u64 	%r155, %rd516;
	div.u32 	%r156, %r155, %r154;
	mul.lo.s32 	%r157, %r156, %r154;
	sub.s32 	%r158, %r155, %r157;
	cvt.u64.u32 	%rd481, %r156;
	cvt.u64.u32 	%rd482, %r158;
	bra.uni 	$L__BB554_7;
$L__BB554_6:
	div.s64 	%rd481, %rd516, %rd10;
	mul.lo.s64 	%rd405, %rd481, %rd10;
	sub.s64 	%rd482, %rd516, %rd405;
$L__BB554_7:
	mul.wide.u32 	%rd406, %r12, 8;
	add.s64 	%rd407, %rd1, %rd406;
	ld.global.u64 	%rd17, [%rd407];
	mad.lo.s64 	%rd18, %rd17, %rd482, %rd519;
	or.b64  	%rd408, %rd515, %rd10;
	and.b64  	%rd409, %rd408, -4294967296;
	setp.ne.s64 	%p33, %rd409, 0;
	@%p33 bra 	$L__BB554_9;
	cvt.u32.u64 	%r159, %rd10;
	cvt.u32.u64 	%r160, %rd515;
	div.u32 	%r161, %r160, %r159;
	mul.lo.s32 	%r162, %r161, %r159;
	sub.s32 	%r163, %r160, %r162;
	cvt.u64.u32 	%rd483, %r161;
	cvt.u64.u32 	%rd484, %r163;
	bra.uni 	$L__BB554_10;
$L__BB554_9:
	div.s64 	%rd483, %rd515, %rd10;
	mul.lo.s64 	%rd410, %rd483, %rd10;
	sub.s64 	%rd484, %rd515, %rd410;
$L__BB554_10:
	mad.lo.s64 	%rd25, %rd484, %rd17, %rd520;
	add.s32 	%r13, %r248, -2;
	mul.wide.u32 	%rd411, %r248, 8;
	add.s64 	%rd412, %rd2, %rd411;
	ld.global.u64 	%rd26, [%rd412];
	or.b64  	%rd413, %rd481, %rd26;
	and.b64  	%rd414, %rd413, -4294967296;
	setp.ne.s64 	%p34, %rd414, 0;
	@%p34 bra 	$L__BB554_12;
	cvt.u32.u64 	%r164, %rd26;
	cvt.u32.u64 	%r165, %rd481;
	div.u32 	%r166, %r165, %r164;
	mul.lo.s32 	%r167, %r166, %r164;
	sub.s32 	%r168, %r165, %r167;
	cvt.u64.u32 	%rd485, %r166;
	cvt.u64.u32 	%rd486, %r168;
	bra.uni 	$L__BB554_13;
$L__BB554_12:
	div.s64 	%rd485, %rd481, %rd26;
	mul.lo.s64 	%rd415, %rd485, %rd26;
	sub.s64 	%rd486, %rd481, %rd415;
$L__BB554_13:
	mul.wide.u32 	%rd416, %r248, 8;
	add.s64 	%rd417, %rd1, %rd416;
	ld.global.u64 	%rd33, [%rd417];
	mad.lo.s64 	%rd34, %rd33, %rd486, %rd18;
	or.b64  	%rd418, %rd483, %rd26;
	and.b64  	%rd419, %rd418, -4294967296;
	setp.ne.s64 	%p35, %rd419, 0;
	@%p35 bra 	$L__BB554_15;
	cvt.u32.u64 	%r169, %rd26;
	cvt.u32.u64 	%r170, %rd483;
	div.u32 	%r171, %r170, %r169;
	mul.lo.s32 	%r172, %r171, %r169;
	sub.s32 	%r173, %r170, %r172;
	cvt.u64.u32 	%rd487, %r171;
	cvt.u64.u32 	%rd488, %r173;
	bra.uni 	$L__BB554_16;
$L__BB554_15:
	div.s64 	%rd487, %rd483, %rd26;
	mul.lo.s64 	%rd420, %rd487, %rd26;
	sub.s64 	%rd488, %rd483, %rd420;
$L__BB554_16:
	mad.lo.s64 	%rd41, %rd488, %rd33, %rd25;
	add.s32 	%r14, %r248, -1;
	mul.wide.u32 	%rd421, %r14, 8;
	add.s64 	%rd422, %rd2, %rd421;
	ld.global.u64 	%rd42, [%rd422];
	or.b64  	%rd423, %rd485, %rd42;
	and.b64  	%rd424, %rd423, -4294967296;
	setp.ne.s64 	%p36, %rd424, 0;
	@%p36 bra 	$L__BB554_18;
	cvt.u32.u64 	%r174, %rd42;
	cvt.u32.u64 	%r175, %rd485;
	div.u32 	%r176, %r175, %r174;
	mul.lo.s32 	%r177, %r176, %r174;
	sub.s32 	%r178, %r175, %r177;
	cvt.u64.u32 	%rd489, %r176;
	cvt.u64.u32 	%rd490, %r178;
	bra.uni 	$L__BB554_19;
$L__BB554_18:
	div.s64 	%rd489, %rd485, %rd42;
	mul.lo.s64 	%rd425, %rd489, %rd42;
	sub.s64 	%rd490, %rd485, %rd425;
$L__BB554_19:
	mul.wide.u32 	%rd426, %r14, 8;
	add.s64 	%rd427, %rd1, %rd426;
	ld.global.u64 	%rd49, [%rd427];
	mad.lo.s64 	%rd50, %rd49, %rd490, %rd34;
	or.b64  	%rd428, %rd487, %rd42;
	and.b64  	%rd429, %rd428, -4294967296;
	setp.ne.s64 	%p37, %rd429, 0;
	@%p37 bra 	$L__BB554_21;
	cvt.u32.u64 	%r179, %rd42;
	cvt.u32.u64 	%r180, %rd487;
	div.u32 	%r181, %r180, %r179;
	mul.lo.s32 	%r182, %r181, %r179;
	sub.s32 	%r183, %r180, %r182;
	cvt.u64.u32 	%rd491, %r181;
	cvt.u64.u32 	%rd492, %r183;
	bra.uni 	$L__BB554_22;
$L__BB554_21:
	div.s64 	%rd491, %rd487, %rd42;
	mul.lo.s64 	%rd430, %rd491, %rd42;
	sub.s64 	%rd492, %rd487, %rd430;
$L__BB554_22:
	mad.lo.s64 	%rd57, %rd492, %rd49, %rd41;
	mul.wide.u32 	%rd431, %r13, 8;
	add.s64 	%rd432, %rd2, %rd431;
	ld.global.u64 	%rd58, [%rd432];
	or.b64  	%rd433, %rd489, %rd58;
	and.b64  	%rd434, %rd433, -4294967296;
	setp.ne.s64 	%p38, %rd434, 0;
	@%p38 bra 	$L__BB554_24;
	cvt.u32.u64 	%r184, %rd58;
	cvt.u32.u64 	%r185, %rd489;
	div.u32 	%r186, %r185, %r184;
	mul.lo.s32 	%r187, %r186, %r184;
	sub.s32 	%r188, %r185, %r187;
	cvt.u64.u32 	%rd516, %r186;
	cvt.u64.u32 	%rd494, %r188;
	bra.uni 	$L__BB554_25;
$L__BB554_24:
	div.s64 	%rd516, %rd489, %rd58;
	mul.lo.s64 	%rd435, %rd516, %rd58;
	sub.s64 	%rd494, %rd489, %rd435;
$L__BB554_25:
	mul.wide.u32 	%rd436, %r13, 8;
	add.s64 	%rd437, %rd1, %rd436;
	ld.global.u64 	%rd65, [%rd437];
	mad.lo.s64 	%rd519, %rd65, %rd494, %rd50;
	or.b64  	%rd438, %rd491, %rd58;
	and.b64  	%rd439, %rd438, -4294967296;
	setp.ne.s64 	%p39, %rd439, 0;
	@%p39 bra 	$L__BB554_27;
	cvt.u32.u64 	%r189, %rd58;
	cvt.u32.u64 	%r190, %rd491;
	div.u32 	%r191, %r190, %r189;
	mul.lo.s32 	%r192, %r191, %r189;
	sub.s32 	%r193, %r190, %r192;
	cvt.u64.u32 	%rd515, %r191;
	cvt.u64.u32 	%rd496, %r193;
	bra.uni 	$L__BB554_28;
$L__BB554_27:
	div.s64 	%rd515, %rd491, %rd58;
	mul.lo.s64 	%rd440, %rd515, %rd58;
	sub.s64 	%rd496, %rd491, %rd440;
$L__BB554_28:
	mad.lo.s64 	%rd520, %rd496, %rd65, %rd57;
	add.s32 	%r248, %r248, -4;
	add.s32 	%r247, %r247, 4;
	setp.ne.s32 	%p40, %r247, 0;
	@%p40 bra 	$L__BB554_4;
	add.s32 	%r250, %r248, 1;
$L__BB554_30:
	and.b32  	%r19, %r6, 3;
	setp.eq.s32 	%p41, %r19, 0;
	@%p41 bra 	$L__BB554_53;
	setp.eq.s32 	%p42, %r19, 1;
	@%p42 bra 	$L__BB554_45;
	mul.wide.u32 	%rd442, %r250, 8;
	add.s64 	%rd443, %rd2, %rd442;
	ld.global.u64 	%rd80, [%rd443];
	or.b64  	%rd444, %rd516, %rd80;
	and.b64  	%rd445, %rd444, -4294967296;
	setp.ne.s64 	%p43, %rd445, 0;
	@%p43 bra 	$L__BB554_34;
	cvt.u32.u64 	%r194, %rd80;
	cvt.u32.u64 	%r195, %rd516;
	div.u32 	%r196, %r195, %r194;
	mul.lo.s32 	%r197, %r196, %r194;
	sub.s32 	%r198, %r195, %r197;
	cvt.u64.u32 	%rd503, %r196;
	cvt.u64.u32 	%rd504, %r198;
	bra.uni 	$L__BB554_35;
$L__BB554_34:
	div.s64 	%rd503, %rd516, %rd80;
	mul.lo.s64 	%rd446, %rd503, %rd80;
	sub.s64 	%rd504, %rd516, %rd446;
$L__BB554_35:
	add.s64 	%rd448, %rd1, %rd442;
	ld.global.u64 	%rd87, [%rd448];
	mad.lo.s64 	%rd88, %rd87, %rd504, %rd519;
	or.b64  	%rd449, %rd515, %rd80;
	and.b64  	%rd450, %rd449, -4294967296;
	setp.ne.s64 	%p44, %rd450, 0;
	@%p44 bra 	$L__BB554_37;
	cvt.u32.u64 	%r199, %rd80;
	cvt.u32.u64 	%r200, %rd515;
	div.u32 	%r201, %r200, %r199;
	mul.lo.s32 	%r202, %r201, %r199;
	sub.s32 	%r203, %r200, %r202;
	cvt.u64.u32 	%rd505, %r201;
	cvt.u64.u32 	%rd506, %r203;
	bra.uni 	$L__BB554_38;
$L__BB554_37:
	div.s64 	%rd505, %rd515, %rd80;
	mul.lo.s64 	%rd451, %rd505, %rd80;
	sub.s64 	%rd506, %rd515, %rd451;
$L__BB554_38:
	mad.lo.s64 	%rd95, %rd506, %rd87, %rd520;
	add.s32 	%r20, %r250, -1;
	mul.wide.u32 	%rd452, %r20, 8;
	add.s64 	%rd453, %rd2, %rd452;
	ld.global.u64 	%rd96, [%rd453];
	or.b64  	%rd454, %rd503, %rd96;
	and.b64  	%rd455, %rd454, -4294967296;
	setp.ne.s64 	%p45, %rd455, 0;
	@%p45 bra 	$L__BB554_40;
	cvt.u32.u64 	%r204, %rd96;
	cvt.u32.u64 	%r205, %rd503;
	div.u32 	%r206, %r205, %r204;
	mul.lo.s32 	%r207, %r206, %r204;
	sub.s32 	%r208, %r205, %r207;
	cvt.u64.u32 	%rd516, %r206;
	cvt.u64.u32 	%rd508, %r208;
	bra.uni 	$L__BB554_41;
$L__BB554_40:
	div.s64 	%rd516, %rd503, %rd96;
	mul.lo.s64 	%rd456, %rd516, %rd96;
	sub.s64 	%rd508, %rd503, %rd456;
$L__BB554_41:
	add.s64 	%rd458, %rd1, %rd452;
	ld.global.u64 	%rd103, [%rd458];
	mad.lo.s64 	%rd519, %rd103, %rd508, %rd88;
	or.b64  	%rd459, %rd505, %rd96;
	and.b64  	%rd460, %rd459, -4294967296;
	setp.ne.s64 	%p46, %rd460, 0;
	@%p46 bra 	$L__BB554_43;
	cvt.u32.u64 	%r209, %rd96;
	cvt.u32.u64 	%r210, %rd505;
	div.u32 	%r211, %r210, %r209;
	mul.lo.s32 	%r212, %r211, %r209;
	sub.s32 	%r213, %r210, %r212;
	cvt.u64.u32 	%rd515, %r211;
	cvt.u64.u32 	%rd510, %r213;
	bra.uni 	$L__BB554_44;
$L__BB554_43:
	div.s64 	%rd515, %rd505, %rd96;
	mul.lo.s64 	%rd461, %rd515, %rd96;
	sub.s64 	%rd510, %rd505, %rd461;
$L__BB554_44:
	mad.lo.s64 	%rd520, %rd510, %rd103, %rd95;
	add.s32 	%r250, %r250, -2;
$L__BB554_45:
	and.b32  	%r214, %r6, 1;
	setp.eq.b32 	%p47, %r214, 1;
	not.pred 	%p48, %p47;
	@%p48 bra 	$L__BB554_53;
	mul.wide.u32 	%rd462, %r250, 8;
	add.s64 	%rd463, %rd2, %rd462;
	ld.global.u64 	%rd118, [%rd463];
	or.b64  	%rd464, %rd516, %rd118;
	and.b64  	%rd465, %rd464, -4294967296;
	setp.ne.s64 	%p49, %rd465, 0;
	@%p49 bra 	$L__BB554_48;
	cvt.u32.u64 	%r215, %rd118;
	cvt.u32.u64 	%r216, %rd516;
	rem.u32 	%r217, %r216, %r215;
	cvt.u64.u32 	%rd517, %r217;
	bra.uni 	$L__BB554_49;
$L__BB554_48:
	rem.s64 	%rd517, %rd516, %rd118;
$L__BB554_49:
	add.s64 	%rd467, %rd1, %rd462;
	ld.global.u64 	%rd122, [%rd467];
	mad.lo.s64 	%rd519, %rd122, %rd517, %rd519;
	or.b64  	%rd468, %rd515, %rd118;
	and.b64  	%rd469, %rd468, -4294967296;
	setp.ne.s64 	%p50, %rd469, 0;
	@%p50 bra 	$L__BB554_51;
	cvt.u32.u64 	%r218, %rd118;
	cvt.u32.u64 	%r219, %rd515;
	rem.u32 	%r220, %r219, %r218;
	cvt.u64.u32 	%rd518, %r220;
	bra.uni 	$L__BB554_52;
$L__BB554_51:
	rem.s64 	%rd518, %rd515, %rd118;
$L__BB554_52:
	mad.lo.s64 	%rd520, %rd518, %rd122, %rd520;
$L__BB554_53:
	shl.b64 	%rd470, %rd519, 3;
	add.s64 	%rd471, %rd3, %rd470;
	ld.global.u64 	%rd130, [%rd471];
	cvt.rn.f64.s64 	%fd1, %rd130;
	fma.rn.f64 	%fd35, %fd1, 0d3FF71547652B82FE, 0d4338000000000000;
	{
	.reg .b32 %temp; 
	mov.b64 	{%r23, %temp}, %fd35;
	}
	mov.f64 	%fd36, 0dC338000000000000;
	add.rn.f64 	%fd37, %fd35, %fd36;
	fma.rn.f64 	%fd38, %fd37, 0dBFE62E42FEFA39EF, %fd1;
	fma.rn.f64 	%fd39, %fd37, 0dBC7ABC9E3B39803F, %fd38;
	fma.rn.f64 	%fd40, %fd39, 0d3E5ADE1569CE2BDF, 0d3E928AF3FCA213EA;
	fma.rn.f64 	%fd41, %fd40, %fd39, 0d3EC71DEE62401315;
	fma.rn.f64 	%fd42, %fd41, %fd39, 0d3EFA01997C89EB71;
	fma.rn.f64 	%fd43, %fd42, %fd39, 0d3F2A01A014761F65;
	fma.rn.f64 	%fd44, %fd43, %fd39, 0d3F56C16C1852B7AF;
	fma.rn.f64 	%fd45, %fd44, %fd39, 0d3F81111111122322;
	fma.rn.f64 	%fd46, %fd45, %fd39, 0d3FA55555555502A1;
	fma.rn.f64 	%fd47, %fd46, %fd39, 0d3FC5555555555511;
	fma.rn.f64 	%fd48, %fd47, %fd39, 0d3FE000000000000B;
	fma.rn.f64 	%fd49, %fd48, %fd39, 0d3FF0000000000000;
	fma.rn.f64 	%fd50, %fd49, %fd39, 0d3FF0000000000000;
	{
	.reg .b32 %temp; 
	mov.b64 	{%r24, %temp}, %fd50;
	}
	{
	.reg .b32 %temp; 
	mov.b64 	{%temp, %r25}, %fd50;
	}
	shl.b32 	%r221, %r23, 20;
	add.s32 	%r222, %r221, %r25;
	mov.b64 	%fd96, {%r24, %r222};
	{
	.reg .b32 %temp; 
	mov.b64 	{%temp, %r223}, %fd1;
	}
	mov.b32 	%f5, %r223;
	abs.f32 	%f1, %f5;
	setp.lt.f32 	%p51, %f1, 0f4086232B;
	@%p51 bra 	$L__BB554_56;
	setp.lt.s64 	%p52, %rd130, 0;
	add.f64 	%fd51, %fd1, 0d7FF0000000000000;
	selp.f64 	%fd96, 0d0000000000000000, %fd51, %p52;
	setp.geu.f32 	%p53, %f1, 0f40874800;
	@%p53 bra 	$L__BB554_56;
	shr.u32 	%r224, %r23, 31;
	add.s32 	%r225, %r23, %r224;
	shr.s32 	%r226, %r225, 1;
	shl.b32 	%r227, %r226, 20;
	add.s32 	%r228, %r25, %r227;
	mov.b64 	%fd52, {%r24, %r228};
	sub.s32 	%r229, %r23, %r226;
	shl.b32 	%r230, %r229, 20;
	add.s32 	%r231, %r230, 1072693248;
	mov.b32 	%r232, 0;
	mov.b64 	%fd53, {%r232, %r231};
	mul.f64 	%fd96, %fd53, %fd52;
$L__BB554_56:
	shl.b64 	%rd472, %rd520, 3;
	add.s64 	%rd473, %rd3, %rd472;
	ld.global.u64 	%rd131, [%rd473];
	cvt.rn.f64.s64 	%fd6, %rd131;
	fma.rn.f64 	%fd54, %fd6, 0d3FF71547652B82FE, 0d4338000000000000;
	{
	.reg .b32 %temp; 
	mov.b64 	{%r26, %temp}, %fd54;
	}
	mov.f64 	%fd55, 0dC338000000000000;
	add.rn.f64 	%fd56, %fd54, %fd55;
	fma.rn.f64 	%fd57, %fd56, 0dBFE62E42FEFA39EF, %fd6;
	fma.rn.f64 	%fd58, %fd56, 0dBC7ABC9E3B39803F, %fd57;
	fma.rn.f64 	%fd59, %fd58, 0d3E5ADE1569CE2BDF, 0d3E928AF3FCA213EA;
	fma.rn.f64 	%fd60, %fd59, %fd58, 0d3EC71DEE62401315;
	fma.rn.f64 	%fd61, %fd60, %fd58, 0d3EFA01997C89EB71;
	fma.rn.f64 	%fd62, %fd61, %fd58, 0d3F2A01A014761F65;
	fma.rn.f64 	%fd63, %fd62, %fd58, 0d3F56C16C1852B7AF;
	fma.rn.f64 	%fd64, %fd63, %fd58, 0d3F81111111122322;
	fma.rn.f64 	%fd65, %fd64, %fd58, 0d3FA55555555502A1;
	fma.rn.f64 	%fd66, %fd65, %fd58, 0d3FC5555555555511;
	fma.rn.f64 	%fd67, %fd66, %fd58, 0d3FE000000000000B;
	fma.rn.f64 	%fd68, %fd67, %fd58, 0d3FF0000000000000;
	fma.rn.f64 	%fd69, %fd68, %fd58, 0d3FF0000000000000;
	{
	.reg .b32 %temp; 
	mov.b64 	{%r27, %temp}, %fd69;
	}
	{
	.reg .b32 %temp; 
	mov.b64 	{%temp, %r28}, %fd69;
	}
	shl.b32 	%r233, %r26, 20;
	add.s32 	%r234, %r233, %r28;
	mov.b64 	%fd97, {%r27, %r234};
	{
	.reg .b32 %temp; 
	mov.b64 	{%temp, %r235}, %fd6;
	}
	mov.b32 	%f6, %r235;
	abs.f32 	%f2, %f6;
	setp.lt.f32 	%p54, %f2, 0f4086232B;
	@%p54 bra 	$L__BB554_59;
	setp.lt.s64 	%p55, %rd131, 0;
	add.f64 	%fd70, %fd6, 0d7FF0000000000000;
	selp.f64 	%fd97, 0d0000000000000000, %fd70, %p55;
	setp.geu.f32 	%p56, %f2, 0f40874800;
	@%p56 bra 	$L__BB554_59;
	shr.u32 	%r236, %r26, 31;
	add.s32 	%r237, %r26, %r236;
	shr.s32 	%r238, %r237, 1;
	shl.b32 	%r239, %r238, 20;
	add.s32 	%r240, %r28, %r239;
	mov.b64 	%fd71, {%r27, %r240};
	sub.s32 	%r241, %r26, %r238;
	shl.b32 	%r242, %r241, 20;
	add.s32 	%r243, %r242, 1072693248;
	mov.b32 	%r244, 0;
	mov.b64 	%fd72, {%r244, %r243};
	mul.f64 	%fd97, %fd72, %fd71;
$L__BB554_59:
	add.f64 	%fd73, %fd96, %fd97;
	st.shared.f64 	[%r5], %fd73;
	bra.uni 	$L__BB554_123;
$L__BB554_60:
	cvt.u64.u32 	%rd552, %r4;
	setp.le.u64 	%p2, %rd265, %rd552;
	@%p2 bra 	$L__BB554_123;
	cvt.u32.u64 	%r29, %rd264;
	add.s32 	%r254, %r29, -1;
	setp.lt.s32 	%p3, %r254, 0;
	mov.b64 	%rd561, 0;
	@%p3 bra 	$L__BB554_119;
	and.b32  	%r31, %r29, 7;
	setp.lt.u32 	%p4, %r254, 7;
	mov.b64 	%rd561, 0;
	@%p4 bra 	$L__BB554_90;
	add.s32 	%r252, %r29, -4;
	and.b32  	%r66, %r29, -8;
	neg.s32 	%r251, %r66;
	mov.b64 	%rd561, 0;
$L__BB554_64:
	.pragma "nounroll";
	add.s32 	%r36, %r252, 3;
	mul.wide.u32 	%rd274, %r36, 8;
	add.s64 	%rd275, %rd2, %rd274;
	ld.global.u64 	%rd135, [%rd275];
	or.b64  	%rd276, %rd552, %rd135;
	and.b64  	%rd277, %rd276, -4294967296;
	setp.ne.s64 	%p5, %rd277, 0;
	@%p5 bra 	$L__BB554_66;
	cvt.u32.u64 	%r67, %rd135;
	cvt.u32.u64 	%r68, %rd552;
	div.u32 	%r69, %r68, %r67;
	mul.lo.s32 	%r70, %r69, %r67;
	sub.s32 	%r71, %r68, %r70;
	cvt.u64.u32 	%rd523, %r69;
	cvt.u64.u32 	%rd524, %r71;
	bra.uni 	$L__BB554_67;
$L__BB554_66:
	div.s64 	%rd523, %rd552, %rd135;
	mul.lo.s64 	%rd278, %rd523, %rd135;
	sub.s64 	%rd524, %rd552, %rd278;
$L__BB554_67:
	add.s64 	%rd280, %rd1, %rd274;
	ld.global.u64 	%rd281, [%rd280];
	mad.lo.s64 	%rd142, %rd281, %rd524, %rd561;
	add.s32 	%r37, %r252, 2;
	mul.wide.u32 	%rd282, %r37, 8;
	add.s64 	%rd283, %rd2, %rd282;
	ld.global.u64 	%rd143, [%rd283];
	or.b64  	%rd284, %rd523, %rd143;
	and.b64  	%rd285, %rd284, -4294967296;
	setp.ne.s64 	%p6, %rd285, 0;
	@%p6 bra 	$L__BB554_69;
	cvt.u32.u64 	%r72, %rd143;
	cvt.u32.u64 	%r73, %rd523;
	div.u32 	%r74, %r73, %r72;
	mul.lo.s32 	%r75, %r74, %r72;
	sub.s32 	%r76, %r73, %r75;
	cvt.u64.u32 	%rd525, %r74;
	cvt.u64.u32 	%rd526, %r76;
	bra.uni 	$L__BB554_70;
$L__BB554_69:
	div.s64 	%rd525, %rd523, %rd143;
	mul.lo.s64 	%rd286, %rd525, %rd143;
	sub.s64 	%rd526, %rd523, %rd286;
$L__BB554_70:
	add.s64 	%rd288, %rd1, %rd282;
	ld.global.u64 	%rd289, [%rd288];
	mad.lo.s64 	%rd150, %rd289, %rd526, %rd142;
	add.s32 	%r38, %r252, 1;
	mul.wide.u32 	%rd290, %r38, 8;
	add.s64 	%rd291, %rd2, %rd290;
	ld.global.u64 	%rd151, [%rd291];
	or.b64  	%rd292, %rd525, %rd151;
	and.b64  	%rd293, %rd292, -4294967296;
	setp.ne.s64 	%p7, %rd293, 0;
	@%p7 bra 	$L__BB554_72;
	cvt.u32.u64 	%r77, %rd151;
	cvt.u32.u64 	%r78, %rd525;
	div.u32 	%r79, %r78, %r77;
	mul.lo.s32 	%r80, %r79, %r77;
	sub.s32 	%r81, %r78, %r80;
	cvt.u64.u32 	%rd527, %r79;
	cvt.u64.u32 	%rd528, %r81;
	bra.uni 	$L__BB554_73;
$L__BB554_72:
	div.s64 	%rd527, %rd525, %rd151;
	mul.lo.s64 	%rd294, %rd527, %rd151;
	sub.s64 	%rd528, %rd525, %rd294;
$L__BB554_73:
	add.s64 	%rd296, %rd1, %rd290;
	ld.global.u64 	%rd297, [%rd296];
	mad.lo.s64 	%rd158, %rd297, %rd528, %rd150;
	add.s32 	%r39, %r252, -4;
	mul.wide.u32 	%rd298, %r252, 8;
	add.s64 	%rd299, %rd2, %rd298;
	ld.global.u64 	%rd159, [%rd299];
	or.b64  	%rd300, %rd527, %rd159;
	and.b64  	%rd301, %rd300, -4294967296;
	setp.ne.s64 	%p8, %rd301, 0;
	@%p8 bra 	$L__BB554_75;
	cvt.u32.u64 	%r82, %rd159;
	cvt.u32.u64 	%r83, %rd527;
	div.u32 	%r84, %r83, %r82;
	mul.lo.s32 	%r85, %r84, %r82;
	sub.s32 	%r86, %r83, %r85;
	cvt.u64.u32 	%rd529, %r84;
	cvt.u64.u32 	%rd530, %r86;
	bra.uni 	$L__BB554_76;
$L__BB554_75:
	div.s64 	%rd529, %rd527, %rd159;
	mul.lo.s64 	%rd302, %rd529, %rd159;
	sub.s64 	%rd530, %rd527, %rd302;
$L__BB554_76:
	add.s64 	%rd304, %rd1, %rd298;
	ld.global.u64 	%rd305, [%rd304];
	mad.lo.s64 	%rd166, %rd305, %rd530, %rd158;
	add.s32 	%r40, %r252, -1;
	mul.wide.u32 	%rd306, %r40, 8;
	add.s64 	%rd307, %rd2, %rd306;
	ld.global.u64 	%rd167, [%rd307];
	or.b64  	%rd308, %rd529, %rd167;
	and.b64  	%rd309, %rd308, -4294967296;
	setp.ne.s64 	%p9, %rd309, 0;
	@%p9 bra 	$L__BB554_78;
	cvt.u32.u64 	%r87, %rd167;
	cvt.u32.u64 	%r88, %rd529;
	div.u32 	%r89, %r88, %r87;
	mul.lo.s32 	%r90, %r89, %r87;
	sub.s32 	%r91, %r88, %r90;
	cvt.u64.u32 	%rd531, %r89;
	cvt.u64.u32 	%rd532, %r91;
	bra.uni 	$L__BB554_79;
$L__BB554_78:
	div.s64 	%rd531, %rd529, %rd167;
	mul.lo.s64 	%rd310, %rd531, %rd167;
	sub.s64 	%rd532, %rd529, %rd310;
$L__BB554_79:
	add.s64 	%rd312, %rd1, %rd306;
	ld.global.u64 	%rd313, [%rd312];
	mad.lo.s64 	%rd174, %rd313, %rd532, %rd166;
	add.s32 	%r41, %r252, -2;
	mul.wide.u32 	%rd314, %r41, 8;
	add.s64 	%rd315, %rd2, %rd314;
	ld.global.u64 	%rd175, [%rd315];
	or.b64  	%rd316, %rd531, %rd175;
	and.b64  	%rd317, %rd316, -4294967296;
	setp.ne.s64 	%p10, %rd317, 0;
	@%p10 bra 	$L__BB554_81;
	cvt.u32.u64 	%r92, %rd175;
	cvt.u32.u64 	%r93, %rd531;
	div.u32 	%r94, %r93, %r92;
	mul.lo.s32 	%r95, %r94, %r92;
	sub.s32 	%r96, %r93, %r95;
	cvt.u64.u32 	%rd533, %r94;
	cvt.u64.u32 	%rd534, %r96;
	bra.uni 	$L__BB554_82;
$L__BB554_81:
	div.s64 	%rd533, %rd531, %rd175;
	mul.lo.s64 	%rd318, %rd533, %rd175;
	sub.s64 	%rd534, %rd531, %rd318;
$L__BB554_82:
	add.s64 	%rd320, %rd1, %rd314;
	ld.global.u64 	%rd321, [%rd320];
	mad.lo.s64 	%rd182, %rd321, %rd534, %rd174;
	add.s32 	%r42, %r252, -3;
	mul.wide.u32 	%rd322, %r42, 8;
	add.s64 	%rd323, %rd2, %rd322;
	ld.global.u64 	%rd183, [%rd323];
	or.b64  	%rd324, %rd533, %rd183;
	and.b64  	%rd325, %rd324, -4294967296;
	setp.ne.s64 	%p11, %rd325, 0;
	@%p11 bra 	$L__BB554_84;
	cvt.u32.u64 	%r97, %rd183;
	cvt.u32.u64 	%r98, %rd533;
	div.u32 	%r99, %r98, %r97;
	mul.lo.s32 	%r100, %r99, %r97;
	sub.s32 	%r101, %r98, %r100;
	cvt.u64.u32 	%rd535, %r99;
	cvt.u64.u32 	%rd536, %r101;
	bra.uni 	$L__BB554_85;
$L__BB554_84:
	div.s64 	%rd535, %rd533, %rd183;
	mul.lo.s64 	%rd326, %rd535, %rd183;
	sub.s64 	%rd536, %rd533, %rd326;
$L__BB554_85:
	add.s64 	%rd328, %rd1, %rd322;
	ld.global.u64 	%rd329, [%rd328];
	mad.lo.s64 	%rd190, %rd329, %rd536, %rd182;
	mul.wide.u32 	%rd330, %r39, 8;
	add.s64 	%rd331, %rd2, %rd330;
	ld.global.u64 	%rd191, [%rd331];
	or.b64  	%rd332, %rd535, %rd191;
	and.b64  	%rd333, %rd332, -4294967296;
	setp.ne.s64 	%p12, %rd333, 0;
	@%p12 bra 	$L__BB554_87;
	cvt.u32.u64 	%r102, %rd191;
	cvt.u32.u64 	%r103, %rd535;
	div.u32 	%r104, %r103, %r102;
	mul.lo.s32 	%r105, %r104, %r102;
	sub.s32 	%r106, %r103, %r105;
	cvt.u64.u32 	%rd552, %r104;
	cvt.u64.u32 	%rd538, %r106;
	bra.uni 	$L__BB554_88;
$L__BB554_87:
	div.s64 	%rd552, %rd535, %rd191;
	mul.lo.s64 	%rd334, %rd552, %rd191;
	sub.s64 	%rd538, %rd535, %rd334;
$L__BB554_88:
	add.s64 	%rd336, %rd1, %rd330;
	ld.global.u64 	%rd337, [%rd336];
	mad.lo.s64 	%rd561, %rd337, %rd538, %rd190;
	add.s32 	%r252, %r252, -8;
	add.s32 	%r251, %r251, 8;
	setp.ne.s32 	%p13, %r251, 0;
	@%p13 bra 	$L__BB554_64;
	add.s32 	%r254, %r252, 3;
$L__BB554_90:
	setp.eq.s32 	%p14, %r31, 0;
	@%p14 bra 	$L__BB554_119;
	and.b32  	%r47, %r29, 3;
	setp.lt.u32 	%p15, %r31, 4;
	@%p15 bra 	$L__BB554_105;
	mul.wide.u32 	%rd339, %r254, 8;
	add.s64 	%rd340, %rd2, %rd339;
	ld.global.u64 	%rd202, [%rd340];
	or.b64  	%rd341, %rd552, %rd202;
	and.b64  	%rd342, %rd341, -4294967296;
	setp.ne.s64 	%p16, %rd342, 0;
	@%p16 bra 	$L__BB554_94;
	cvt.u32.u64 	%r107, %rd202;
	cvt.u32.u64 	%r108, %rd552;
	div.u32 	%r109, %r108, %r107;
	mul.lo.s32 	%r110, %r109, %r107;
	sub.s32 	%r111, %r108, %r110;
	cvt.u64.u32 	%rd542, %r109;
	cvt.u64.u32 	%rd543, %r111;
	bra.uni 	$L__BB554_95;
$L__BB554_94:
	div.s64 	%rd542, %rd552, %rd202;
	mul.lo.s64 	%rd343, %rd542, %rd202;
	sub.s64 	%rd543, %rd552, %rd343;
$L__BB554_95:
	add.s64 	%rd345, %rd1, %rd339;
	ld.global.u64 	%rd346, [%rd345];
	mad.lo.s64 	%rd209, %rd346, %rd543, %rd561;
	add.s32 	%r48, %r254, -1;
	mul.wide.u32 	%rd347, %r48, 8;
	add.s64 	%rd348, %rd2, %rd347;
	ld.global.u64 	%rd210, [%rd348];
	or.b64  	%rd349, %rd542, %rd210;
	and.b64  	%rd350, %rd349, -4294967296;
	setp.ne.s64 	%p17, %rd350, 0;
	@%p17 bra 	$L__BB554_97;
	cvt.u32.u64 	%r112, %rd210;
	cvt.u32.u64 	%r113, %rd542;
	div.u32 	%r114, %r113, %r112;
	mul.lo.s32 	%r115, %r114, %r112;
	sub.s32 	%r116, %r113, %r115;
	cvt.u64.u32 	%rd544, %r114;
	cvt.u64.u32 	%rd545, %r116;
	bra.uni 	$L__BB554_98;
$L__BB554_97:
	div.s64 	%rd544, %rd542, %rd210;
	mul.lo.s64 	%rd351, %rd544, %rd210;
	sub.s64 	%rd545, %rd542, %rd351;
$L__BB554_98:
	add.s64 	%rd353, %rd1, %rd347;
	ld.global.u64 	%rd354, [%rd353];
	mad.lo.s64 	%rd217, %rd354, %rd545, %rd209;
	add.s32 	%r49, %r254, -2;
	mul.wide.u32 	%rd355, %r49, 8;
	add.s64 	%rd356, %rd2, %rd355;
	ld.global.u64 	%rd218, [%rd356];
	or.b64  	%rd357, %rd544, %rd218;
	and.b64  	%rd358, %rd357, -4294967296;
	setp.ne.s64 	%p18, %rd358, 0;
	@%p18 bra 	$L__BB554_100;
	cvt.u32.u64 	%r117, %rd218;
	cvt.u32.u64 	%r118, %rd544;
	div.u32 	%r119, %r118, %r117;
	mul.lo.s32 	%r120, %r119, %r117;
	sub.s32 	%r121, %r118, %r120;
	cvt.u64.u32 	%rd546, %r119;
	cvt.u64.u32 	%rd547, %r121;
	bra.uni 	$L__BB554_101;
$L__BB554_100:
	div.s64 	%rd546, %rd544, %rd218;
	mul.lo.s64 	%rd359, %rd546, %rd218;
	sub.s64 	%rd547, %rd544, %rd359;
$L__BB554_101:
	add.s64 	%rd361, %rd1, %rd355;
	ld.global.u64 	%rd362, [%rd361];
	mad.lo.s64 	%rd225, %rd362, %rd547, %rd217;
	add.s32 	%r50, %r254, -3;
	mul.wide.u32 	%rd363, %r50, 8;
	add.s64 	%rd364, %rd2, %rd363;
	ld.global.u64 	%rd226, [%rd364];
	or.b64  	%rd365, %rd546, %rd226;
	and.b64  	%rd366, %rd365, -4294967296;
	setp.ne.s64 	%p19, %rd366, 0;
	@%p19 bra 	$L__BB554_103;
	cvt.u32.u64 	%r122, %rd226;
	cvt.u32.u64 	%r123, %rd546;
	div.u32 	%r124, %r123, %r122;
	mul.lo.s32 	%r125, %r124, %r122;
	sub.s32 	%r126, %r123, %r125;
	cvt.u64.u32 	%rd552, %r124;
	cvt.u64.u32 	%rd549, %r126;
	bra.uni 	$L__BB554_104;
$L__BB554_103:
	div.s64 	%rd552, %rd546, %rd226;
	mul.lo.s64 	%rd367, %rd552, %rd226;
	sub.s64 	%rd549, %rd546, %rd367;
$L__BB554_104:
	add.s64 	%rd369, %rd1, %rd363;
	ld.global.u64 	%rd370, [%rd369];
	mad.lo.s64 	%rd561, %rd370, %rd549, %rd225;
	add.s32 	%r254, %r254, -4;
$L__BB554_105:
	setp.eq.s32 	%p20, %r47, 0;
	@%p20 bra 	$L__BB554_119;
	setp.eq.s32 	%p21, %r47, 1;
	@%p21 bra 	$L__BB554_114;
	mul.wide.u32 	%rd372, %r254, 8;
	add.s64 	%rd373, %rd2, %rd372;
	ld.global.u64 	%rd237, [%rd373];
	or.b64  	%rd374, %rd552, %rd237;
	and.b64  	%rd375, %rd374, -4294967296;
	setp.ne.s64 	%p22, %rd375, 0;
	@%p22 bra 	$L__BB554_109;
	cvt.u32.u64 	%r127, %rd237;
	cvt.u32.u64 	%r128, %rd552;
	div.u32 	%r129, %r128, %r127;
	mul.lo.s32 	%r130, %r129, %r127;
	sub.s32 	%r131, %r128, %r130;
	cvt.u64.u32 	%rd553, %r129;
	cvt.u64.u32 	%rd554, %r131;
	bra.uni 	$L__BB554_110;
$L__BB554_109:
	div.s64 	%rd553, %rd552, %rd237;
	mul.lo.s64 	%rd376, %rd553, %rd237;
	sub.s64 	%rd554, %rd552, %rd376;
$L__BB554_110:
	add.s64 	%rd378, %rd1, %rd372;
	ld.global.u64 	%rd379, [%rd378];
	mad.lo.s64 	%rd244, %rd379, %rd554, %rd561;
	add.s32 	%r53, %r254, -1;
	mul.wide.u32 	%rd380, %r53, 8;
	add.s64 	%rd381, %rd2, %rd380;
	ld.global.u64 	%rd245, [%rd381];
	or.b64  	%rd382, %rd553, %rd245;
	and.b64  	%rd383, %rd382, -4294967296;
	setp.ne.s64 	%p23, %rd383, 0;
	@%p23 bra 	$L__BB554_112;
	cvt.u32.u64 	%r132, %rd245;
	cvt.u32.u64 	%r133, %rd553;
	div.u32 	%r134, %r133, %r132;
	mul.lo.s32 	%r135, %r134, %r132;
	sub.s32 	%r136, %r133, %r135;
	cvt.u64.u32 	%rd552, %r134;
	cvt.u64.u32 	%rd556, %r136;
	bra.uni 	$L__BB554_113;
$L__BB554_112:
	div.s64 	%rd552, %rd553, %rd245;
	mul.lo.s64 	%rd384, %rd552, %rd245;
	sub.s64 	%rd556, %rd553, %rd384;
$L__BB554_113:
	add.s64 	%rd386, %rd1, %rd380;
	ld.global.u64 	%rd387, [%rd386];
	mad.lo.s64 	%rd561, %rd387, %rd556, %rd244;
	add.s32 	%r254, %r254, -2;
$L__BB554_114:
	and.b32  	%r137, %r29, 1;
	setp.eq.b32 	%p24, %r137, 1;
	not.pred 	%p25, %p24;
	@%p25 bra 	$L__BB554_119;
	mul.wide.u32 	%rd388, %r254, 8;
	add.s64 	%rd389, %rd2, %rd388;
	ld.global.u64 	%rd256, [%rd389];
	or.b64  	%rd390, %rd552, %rd256;
	and.b64  	%rd391, %rd390, -4294967296;
	setp.ne.s64 	%p26, %rd391, 0;
	@%p26 bra 	$L__BB554_117;
	cvt.u32.u64 	%r138, %rd256;
	cvt.u32.u64 	%r139, %rd552;
	rem.u32 	%r140, %r139, %r138;
	cvt.u64.u32 	%rd560, %r140;
	bra.uni 	$L__BB554_118;
$L__BB554_117:
	rem.s64 	%rd560, %rd552, %rd256;
$L__BB554_118:
	add.s64 	%rd393, %rd1, %rd388;
	ld.global.u64 	%rd394, [%rd393];
	mad.lo.s64 	%rd561, %rd394, %rd560, %rd561;
$L__BB554_119:
	shl.b64 	%rd395, %rd561, 3;
	add.s64 	%rd396, %rd3, %rd395;
	ld.global.u64 	%rd262, [%rd396];
	cvt.rn.f64.s64 	%fd11, %rd262;
	fma.rn.f64 	%fd16, %fd11, 0d3FF71547652B82FE, 0d4338000000000000;
	{
	.reg .b32 %temp; 
	mov.b64 	{%r56, %temp}, %fd16;
	}
	mov.f64 	%fd17, 0dC338000000000000;
	add.rn.f64 	%fd18, %fd16, %fd17;
	fma.rn.f64 	%fd19, %fd18, 0dBFE62E42FEFA39EF, %fd11;
	fma.rn.f64 	%fd20, %fd18, 0dBC7ABC9E3B39803F, %fd19;
	fma.rn.f64 	%fd21, %fd20, 0d3E5ADE1569CE2BDF, 0d3E928AF3FCA213EA;
	fma.rn.f64 	%fd22, %fd21, %fd20, 0d3EC71DEE62401315;
	fma.rn.f64 	%fd23, %fd22, %fd20, 0d3EFA01997C89EB71;
	fma.rn.f64 	%fd24, %fd23, %fd20, 0d3F2A01A014761F65;
	fma.rn.f64 	%fd25, %fd24, %fd20, 0d3F56C16C1852B7AF;
	fma.rn.f64 	%fd26, %fd25, %fd20, 0d3F81111111122322;
	fma.rn.f64 	%fd27, %fd26, %fd20, 0d3FA55555555502A1;
	fma.rn.f64 	%fd28, %fd27, %fd20, 0d3FC5555555555511;
	fma.rn.f64 	%fd29, %fd28, %fd20, 0d3FE000000000000B;
	fma.rn.f64 	%fd30, %fd29, %fd20, 0d3FF0000000000000;
	fma.rn.f64 	%fd31, %fd30, %fd20, 0d3FF0000000000000;
	{
	.reg .b32 %temp; 
	mov.b64 	{%r57, %temp}, %fd31;
	}
	{
	.reg .b32 %temp; 
	mov.b64 	{%temp, %r58}, %fd31;
	}
	shl.b32 	%r141, %r56, 20;
	add.s32 	%r142, %r141, %r58;
	mov.b64 	%fd98, {%r57, %r142};
	{
	.reg .b32 %temp; 
	mov.b64 	{%temp, %r143}, %fd11;
	}
	mov.b32 	%f4, %r143;
	abs.f32 	%f3, %f4;
	setp.lt.f32 	%p27, %f3, 0f4086232B;
	@%p27 bra 	$L__BB554_122;
	setp.lt.s64 	%p28, %rd262, 0;
	add.f64 	%fd32, %fd11, 0d7FF0000000000000;
	selp.f64 	%fd98, 0d0000000000000000, %fd32, %p28;
	setp.geu.f32 	%p29, %f3, 0f40874800;
	@%p29 bra 	$L__BB554_122;
	shr.u32 	%r144, %r56, 31;
	add.s32 	%r145, %r56, %r144;
	shr.s32 	%r146, %r145, 1;
	shl.b32 	%r147, %r146, 20;
	add.s32 	%r148, %r58, %r147;
	mov.b64 	%fd33, {%r57, %r148};
	sub.s32 	%r149, %r56, %r146;
	shl.b32 	%r150, %r149, 20;
	add.s32 	%r151, %r150, 1072693248;
	mov.b32 	%r152, 0;
	mov.b64 	%fd34, {%r152, %r151};
	mul.f64 	%fd98, %fd34, %fd33;
$L__BB554_122:
	st.shared.f64 	[%r5], %fd98;
$L__BB554_123:
	bar.sync 	0;
	setp.lt.u32 	%p57, %r256, 66;
	@%p57 bra 	$L__BB554_127;
$L__BB554_124:
	shr.u32 	%r60, %r256, 1;
	setp.ge.u32 	%p58, %r1, %r60;
	@%p58 bra 	$L__BB554_126;
	ld.shared.f64 	%fd74, [%r5];
	shl.b32 	%r245, %r60, 3;
	add.s32 	%r246, %r5, %r245;
	ld.shared.f64 	%fd75, [%r246];
	add.f64 	%fd76, %fd74, %fd75;
	st.shared.f64 	[%r5], %fd76;
$L__BB554_126:
	bar.sync 	0;
	setp.gt.u32 	%p59, %r256, 131;
	mov.u32 	%r256, %r60;
	@%p59 bra 	$L__BB554_124;
$L__BB554_127:
	setp.gt.u32 	%p60, %r1, 31;
	@%p60 bra 	$L__BB554_130;
	ld.volatile.shared.f64 	%fd77, [%r5];
	ld.volatile.shared.f64 	%fd78, [%r5+256];
	add.f64 	%fd79, %fd77, %fd78;
	st.volatile.shared.f64 	[%r5], %fd79;
	ld.volatile.shared.f64 	%fd80, [%r5];
	ld.volatile.shared.f64 	%fd81, [%r5+128];
	add.f64 	%fd82, %fd80, %fd81;
	st.volatile.shared.f64 	[%r5], %fd82;
	ld.volatile.shared.f64 	%fd83, [%r5];
	ld.volatile.shared.f64 	%fd84, [%r5+64];
	add.f64 	%fd85, %fd83, %fd84;
	st.volatile.shared.f64 	[%r5], %fd85;
	ld.volatile.shared.f64 	%fd86, [%r5];
	ld.volatile.shared.f64 	%fd87, [%r5+32];
	add.f64 	%fd88, %fd86, %fd87;
	st.volatile.shared.f64 	[%r5], %fd88;
	ld.volatile.shared.f64 	%fd89, [%r5];
	ld.volatile.shared.f64 	%fd90, [%r5+16];
	add.f64 	%fd91, %fd89, %fd90;
	st.volatile.shared.f64 	[%r5], %fd91;
	ld.volatile.shared.f64 	%fd92, [%r5];
	ld.volatile.shared.f64 	%fd93, [%r5+8];
	add.f64 	%fd94, %fd92, %fd93;
	st.volatile.shared.f64 	[%r5], %fd94;
	setp.ne.s32 	%p61, %r1, 0;
	@%p61 bra 	$L__BB554_130;
	ld.shared.f64 	%fd95, [logsumexpsdata_i64];
	cvta.to.global.u64 	%rd474, %rd263;
	mul.wide.u32 	%rd475, %r2, 8;
	add.s64 	%rd476, %rd474, %rd475;
	st.global.f64 	[%rd476], %fd95;
$L__BB554_130:
	ret;

}
	// .globl	uncontiguous_cumulate_logsumexp_i64
.visible .entry uncontiguous_cumulate_logsumexp_i64(
	.param .u64 .ptr .align 1 uncontiguous_cumulate_logsumexp_i64_param_0,
	.param .u64 .ptr .align 1 uncontiguous_cumulate_logsumexp_i64_param_1,
	.param .u64 .ptr .align 1 uncontiguous_cumulate_logsumexp_i64_param_2,
	.param .u64 .ptr .align 1 uncontiguous_cumulate_logsumexp_i64_param_3,
	.param .u64 uncontiguous_cumulate_logsumexp_i64_param_4,
	.param .u64 uncontiguous_cumulate_logsumexp_i64_param_5
)
{
	.reg .pred 	%p<53>;
	.reg .b32 	%r<212>;
	.reg .b64 	%rd<559>;
	.reg .b64 	%fd<27>;

	ld.param.u64 	%rd260, [uncontiguous_cumulate_logsumexp_i64_param_0];
	ld.param.u64 	%rd263, [uncontiguous_cumulate_logsumexp_i64_param_1];
	ld.param.u64 	%rd264, [uncontiguous_cumulate_logsumexp_i64_param_2];
	ld.param.u64 	%rd265, [uncontiguous_cumulate_logsumexp_i64_param_3];
	ld.param.u64 	%rd261, [uncontiguous_cumulate_logsumexp_i64_param_4];
	ld.param.u64 	%rd262, [uncontiguous_cumulate_logsumexp_i64_param_5];
	cvta.to.global.u64 	%rd1, %rd265;
	cvta.to.global.u64 	%rd2, %rd264;
	cvta.to.global.u64 	%rd3, %rd263;
	mov.u32 	%r1, %tid.x;
	mov.u32 	%r2, %ctaid.x;
	mov.u32 	%r211, %ntid.x;
	mul.lo.s32 	%r52, %r2, %r211;
	shl.b32 	%r53, %r52, 1;
	add.s32 	%r4, %r53, %r1;
	shl.b32 	%r54, %r1, 3;
	mov.u32 	%r55, logsumexpsdata_i64;
	add.s32 	%r5, %r55, %r54;
	mov.b64 	%rd266, 0;
	st.shared.u64 	[%r5], %rd266;
	add.s32 	%r56, %r4, %r211;
	cvt.u64.u32 	%rd512, %r56;
	setp.le.u64 	%p1, %rd262, %rd512;
	@%p1 bra 	$L__BB555_54;
	cvt.u32.u64 	%r6, %rd261;
	add.s32 	%r205, %r6, -1;
	setp.lt.s32 	%p27, %r205, 0;
	mov.b64 	%rd516, 0;
	mov.u64 	%rd517, %rd516;
	@%p27 bra 	$L__BB555_53;
	cvt.u64.u32 	%rd513, %r4;
	setp.lt.u32 	%p28, %r205, 3;
	mov.b64 	%rd517, 0;
	mov.u64 	%rd516, %rd517;
	@%p28 bra 	$L__BB555_30;
	add.s32 	%r203, %r6, -2;
	and.b32  	%r132, %r6, -4;
	neg.s32 	%r202, %r132;
	mov.b64 	%rd517, 0;
$L__BB555_4:
	.pragma "nounroll";
	add.s32 	%r12, %r203, 1;
	mul.wide.u32 	%rd398, %r12, 8;
	add.s64 	%rd399, %rd2, %rd398;
	ld.global.u64 	%rd10, [%rd399];
	or.b64  	%rd400, %rd513, %rd10;
	and.b64  	%rd401, %rd400, -4294967296;
	setp.ne.s64 	%p29, %rd401, 0;
	@%p29 bra 	$L__BB555_6;
	cvt.u32.u64 	%r133, %rd10;
	cvt.u32.u64 	%r134, %rd513;
	div.u32 	%r135, %r134, %r133;
	mul.lo.s32 	%r136, %r135, %r133;
	sub.s32 	%r137, %r134, %r136;
	cvt.u64.u32 	%rd478, %r135;
	cvt.u64.u32 	%rd479, %r137;
	bra.uni 	$L__BB555_7;
$L__BB555_6:
	div.s64 	%rd478, %rd513, %rd10;
	mul.lo.s64 	%rd402, %rd478, %rd10;
	sub.s64 	%rd479, %rd513, %rd402;
$L__BB555_7:
	mul.wide.u32 	%rd403, %r12, 8;
	add.s64 	%rd404, %rd1, %rd403;
	ld.global.u64 	%rd17, [%rd404];
	mad.lo.s64 	%rd18, %rd17, %rd479, %rd516;
	or.b64  	%rd405, %rd512, %rd10;
	and.b64  	%rd406, %rd405, -4294967296;
	setp.ne.s64 	%p30, %rd406, 0;
	@%p30 bra 	$L__BB555_9;
	cvt.u32.u64 	%r138, %rd10;
	cvt.u32.u64 	%r139, %rd512;
	div.u32 	%r140, %r139, %r138;
	mul.lo.s32 	%r141, %r140, %r138;
	sub.s32 	%r142, %r139, %r141;
	cvt.u64.u32 	%rd480, %r140;
	cvt.u64.u32 	%rd481, %r142;
	bra.uni 	$L__BB555_10;
$L__BB555_9:
	div.s64 	%rd480, %rd512, %rd10;
	mul.lo.s64 	%rd407, %rd480, %rd10;
	sub.s64 	%rd481, %rd512, %rd407;
$L__BB555_10:
	mad.lo.s64 	%rd25, %rd481, %rd17, %rd517;
	add.s32 	%r13, %r203, -2;
	mul.wide.u32 	%rd408, %r203, 8;
	add.s64 	%rd409, %rd2, %rd408;
	ld.global.u64 	%rd26, [%rd409];
	or.b64  	%rd410, %rd478, %rd26;
	and.b64  	%rd411, %rd410, -4294967296;
	setp.ne.s64 	%p31, %rd411, 0;
	@%p31 bra 	$L__BB555_12;
	cvt.u32.u64 	%r143, %rd26;
	cvt.u32.u64 	%r144, %rd478;
	div.u32 	%r145, %r144, %r143;
	mul.lo.s32 	%r146, %r145, %r143;
	sub.s32 	%r147, %r144, %r146;
	cvt.u64.u32 	%rd482, %r145;
	cvt.u64.u32 	%rd483, %r147;
	bra.uni 	$L__BB555_13;
$L__BB555_12:
	div.s64 	%rd482, %rd478, %rd26;
	mul.lo.s64 	%rd412, %rd482, %rd26;
	sub.s64 	%rd483, %rd478, %rd412;
$L__BB555_13:
	mul.wide.u32 	%rd413, %r203, 8;
	add.s64 	%rd414, %rd1, %rd413;
	ld.global.u64 	%rd33, [%rd414];
	mad.lo.s64 	%rd34, %rd33, %rd483, %rd18;
	or.b64  	%rd415, %rd480, %rd26;
	and.b64  	%rd416, %rd415, -4294967296;
	setp.ne.s64 	%p32, %rd416, 0;
	@%p32 bra 	$L__BB555_15;
	cvt.u32.u64 	%r148, %rd26;
	cvt.u32.u64 	%r149, %rd480;
	div.u32 	%r150, %r149, %r148;
	mul.lo.s32 	%r151, %r150, %r148;
	sub.s32 	%r152, %r149, %r151;
	cvt.u64.u32 	%rd484, %r150;
	cvt.u64.u32 	%rd485, %r152;
	bra.uni 	$L__BB555_16;
$L__BB555_15:
	div.s64 	%rd484, %rd480, %rd26;
	mul.lo.s64 	%rd417, %rd484, %rd26;
	sub.s64 	%rd485, %rd480, %rd417;
$L__BB555_16:
	mad.lo.s64 	%rd41, %rd485, %rd33, %rd25;
	add.s32 	%r14, %r203, -1;
	mul.wide.u32 	%rd418, %r14, 8;
	add.s64 	%rd419, %rd2, %rd418;
	ld.global.u64 	%rd42, [%rd419];
	or.b64  	%rd420, %rd482, %rd42;
	and.b64  	%rd421, %rd420, -4294967296;
	setp.ne.s64 	%p33, %rd421, 0;
	@%p33 bra 	$L__BB555_18;
	cvt.u32.u64 	%r153, %rd42;
	cvt.u32.u64 	%r154, %rd482;
	div.u32 	%r155, %r154, %r153;
	mul.lo.s32 	%r156, %r155, %r153;
	sub.s32 	%r157, %r154, %r156;
	cvt.u64.u32 	%rd486, %r155;
	cvt.u64.u32 	%rd487, %r157;
	bra.uni 	$L__BB555_19;
$L__BB555_18:
	div.s64 	%rd486, %rd482, %rd42;
	mul.lo.s64 	%rd422, %rd486, %rd42;
	sub.s64 	%rd487, %rd482, %rd422;
$L__BB555_19:
	mul.wide.u32 	%rd423, %r14, 8;
	add.s64 	%rd424, %rd1, %rd423;
	ld.global.u64 	%rd49, [%rd424];
	mad.lo.s64 	%rd50, %rd49, %rd487, %rd34;
	or.b64  	%rd425, %rd484, %rd42;
	and.b64  	%rd426, %rd425, -4294967296;
	setp.ne.s64 	%p34, %rd426, 0;
	@%p34 bra 	$L__BB555_21;
	cvt.u32.u64 	%r158, %rd42;
	cvt.u32.u64 	%r159, %rd484;
	div.u32 	%r160, %r159, %r158;
	mul.lo.s32 	%r161, %r160, %r158;
	sub.s32 	%r162, %r159, %r161;
	cvt.u64.u32 	%rd488, %r160;
	cvt.u64.u32 	%rd489, %r162;
	bra.uni 	$L__BB555_22;
$L__BB555_21:
	div.s64 	%rd488, %rd484, %rd42;
	mul.lo.s64 	%rd427, %rd488, %rd42;
	sub.s64 	%rd489, %rd484, %rd427;
$L__BB555_22:
	mad.lo.s64 	%rd57, %rd489, %rd49, %rd41;
	mul.wide.u32 	%rd428, %r13, 8;
	add.s64 	%rd429, %rd2, %rd428;
	ld.global.u64 	%rd58, [%rd429];
	or.b64  	%rd430, %rd486, %rd58;
	and.b64  	%rd431, %rd430, -4294967296;
	setp.ne.s64 	%p35, %rd431, 0;
	@%p35 bra 	$L__BB555_24;
	cvt.u32.u64 	%r163, %rd58;
	cvt.u32.u64 	%r164, %rd486;
	div.u32 	%r165, %r164, %r163;
	mul.lo.s32 	%r166, %r165, %r163;
	sub.s32 	%r167, %r164, %r166;
	cvt.u64.u32 	%rd513, %r165;
	cvt.u64.u32 	%rd491, %r167;
	bra.uni 	$L__BB555_25;
$L__BB555_24:
	div.s64 	%rd513, %rd486, %rd58;
	mul.lo.s64 	%rd432, %rd513, %rd58;
	sub.s64 	%rd491, %rd486, %rd432;
$L__BB555_25:
	mul.wide.u32 	%rd433, %r13, 8;
	add.s64 	%rd434, %rd1, %rd433;
	ld.global.u64 	%rd65, [%rd434];
	mad.lo.s64 	%rd516, %rd65, %rd491, %rd50;
	or.b64  	%rd435, %rd488, %rd58;
	and.b64  	%rd436, %rd435, -4294967296;
	setp.ne.s64 	%p36, %rd436, 0;
	@%p36 bra 	$L__BB555_27;
	cvt.u32.u64 	%r168, %rd58;
	cvt.u32.u64 	%r169, %rd488;
	div.u32 	%r170, %r169, %r168;
	mul.lo.s32 	%r171, %r170, %r168;
	sub.s32 	%r172, %r169, %r171;
	cvt.u64.u32 	%rd512, %r170;
	cvt.u64.u32 	%rd493, %r172;
	bra.uni 	$L__BB555_28;
$L__BB555_27:
	div.s64 	%rd512, %rd488, %rd58;
	mul.lo.s64 	%rd437, %rd512, %rd58;
	sub.s64 	%rd493, %rd488, %rd437;
$L__BB555_28:
	mad.lo.s64 	%rd517, %rd493, %rd65, %rd57;
	add.s32 	%r203, %r203, -4;
	add.s32 	%r202, %r202, 4;
	setp.ne.s32 	%p37, %r202, 0;
	@%p37 bra 	$L__BB555_4;
	add.s32 	%r205, %r203, 1;
$L__BB555_30:
	and.b32  	%r19, %r6, 3;
	setp.eq.s32 	%p38, %r19, 0;
	@%p38 bra 	$L__BB555_53;
	setp.eq.s32 	%p39, %r19, 1;
	@%p39 bra 	$L__BB555_45;
	mul.wide.u32 	%rd439, %r205, 8;
	add.s64 	%rd440, %rd2, %rd439;
	ld.global.u64 	%rd80, [%rd440];
	or.b64  	%rd441, %rd513, %rd80;
	and.b64  	%rd442, %rd441, -4294967296;
	setp.ne.s64 	%p40, %rd442, 0;
	@%p40 bra 	$L__BB555_34;
	cvt.u32.u64 	%r173, %rd80;
	cvt.u32.u64 	%r174, %rd513;
	div.u32 	%r175, %r174, %r173;
	mul.lo.s32 	%r176, %r175, %r173;
	sub.s32 	%r177, %r174, %r176;
	cvt.u64.u32 	%rd500, %r175;
	cvt.u64.u32 	%rd501, %r177;
	bra.uni 	$L__BB555_35;
$L__BB555_34:
	div.s64 	%rd500, %rd513, %rd80;
	mul.lo.s64 	%rd443, %rd500, %rd80;
	sub.s64 	%rd501, %rd513, %rd443;
$L__BB555_35:
	add.s64 	%rd445, %rd1, %rd439;
	ld.global.u64 	%rd87, [%rd445];
	mad.lo.s64 	%rd88, %rd87, %rd501, %rd516;
	or.b64  	%rd446, %rd512, %rd80;
	and.b64  	%rd447, %rd446, -4294967296;
	setp.ne.s64 	%p41, %rd447, 0;
	@%p41 bra 	$L__BB555_37;
	cvt.u32.u64 	%r178, %rd80;
	cvt.u32.u64 	%r179, %rd512;
	div.u32 	%r180, %r179, %r178;
	mul.lo.s32 	%r181, %r180, %r178;
	sub.s32 	%r182, %r179, %r181;
	cvt.u64.u32 	%rd502, %r180;
	cvt.u64.u32 	%rd503, %r182;
	bra.uni 	$L__BB555_38;
$L__BB555_37:
	div.s64 	%rd502, %rd512, %rd80;
	mul.lo.s64 	%rd448, %rd502, %rd80;
	sub.s64 	%rd503, %rd512, %rd448;
$L__BB555_38:
	mad.lo.s64 	%rd95, %rd503, %rd87, %rd517;
	add.s32 	%r20, %r205, -1;
	mul.wide.u32 	%rd449, %r20, 8;
	add.s64 	%rd450, %rd2, %rd449;
	ld.global.u64 	%rd96, [%rd450];
	or.b64  	%rd451, %rd500, %rd96;
	and.b64  	%rd452, %rd451, -4294967296;
	setp.ne.s64 	%p42, %rd452, 0;
	@%p42 bra 	$L__BB555_40;
	cvt.u32.u64 	%r183, %rd96;
	cvt.u32.u64 	%r184, %rd500;
	div.u32 	%r185, %r184, %r183;
	mul.lo.s32 	%r186, %r185, %r183;
	sub.s32 	%r187, %r184, %r186;
	cvt.u64.u32 	%rd513, %r185;
	cvt.u64.u32 	%rd505, %r187;
	bra.uni 	$L__BB555_41;
$L__BB555_40:
	div.s64 	%rd513, %rd500, %rd96;
	mul.lo.s64 	%rd453, %rd513, %rd96;
	sub.s64 	%rd505, %rd500, %rd453;
$L__BB555_41:
	add.s64 	%rd455, %rd1, %rd449;
	ld.global.u64 	%rd103, [%rd455];
	mad.lo.s64 	%rd516, %rd103, %rd505, %rd88;
	or.b64  	%rd456, %rd502, %rd96;
	and.b64  	%rd457, %rd456, -4294967296;
	setp.ne.s64 	%p43, %rd457, 0;
	@%p43 bra 	$L__BB555_43;
	cvt.u32.u64 	%r188, %rd96;
	cvt.u32.u64 	%r189, %rd502;
	div.u32 	%r190, %r189, %r188;
	mul.lo.s32 	%r191, %r190, %r188;
	sub.s32 	%r192, %r189, %r191;
	cvt.u64.u32 	%rd512, %r190;
	cvt.u64.u32 	%rd507, %r192;
	bra.uni 	$L__BB555_44;
$L__BB555_43:
	div.s64 	%rd512, %rd502, %rd96;
	mul.lo.s64 	%rd458, %rd512, %rd96;
	sub.s64 	%rd507, %rd502, %rd458;
$L__BB555_44:
	mad.lo.s64 	%rd517, %rd507, %rd103, %rd95;
	add.s32 	%r205, %r205, -2;
$L__BB555_45:
	and.b32  	%r193, %r6, 1;
	setp.eq.b32 	%p44, %r193, 1;
	not.pred 	%p45, %p44;
	@%p45 bra 	$L__BB555_53;
	mul.wide.u32 	%rd459, %r205, 8;
	add.s64 	%rd460, %rd2, %rd459;
	ld.global.u64 	%rd118, [%rd460];
	or.b64  	%rd461, %rd513, %rd118;
	and.b64  	%rd462, %rd461, -4294967296;
	setp.ne.s64 	%p46, %rd462, 0;
	@%p46 bra 	$L__BB555_48;
	cvt.u32.u64 	%r194, %rd118;
	cvt.u32.u64 	%r195, %rd513;
	rem.u32 	%r196, %r195, %r194;
	cvt.u64.u32 	%rd514, %r196;
	bra.uni 	$L__BB555_49;
$L__BB555_48:
	rem.s64 	%rd514, %rd513, %rd118;
$L__BB555_49:
	add.s64 	%rd464, %rd1, %rd459;
	ld.global.u64 	%rd122, [%rd464];
	mad.lo.s64 	%rd516, %rd122, %rd514, %rd516;
	or.b64  	%rd465, %rd512, %rd118;
	and.b64  	%rd466, %rd465, -4294967296;
	setp.ne.s64 	%p47, %rd466, 0;
	@%p47 bra 	$L__BB555_51;
	cvt.u32.u64 	%r197, %rd118;
	cvt.u32.u64 	%r198, %rd512;
	rem.u32 	%r199, %r198, %r197;
	cvt.u64.u32 	%rd515, %r199;
	bra.uni 	$L__BB555_52;
$L__BB555_51:
	rem.s64 	%rd515, %rd512, %rd118;
$L__BB555_52:
	mad.lo.s64 	%rd517, %rd515, %rd122, %rd517;
$L__BB555_53:
	shl.b64 	%rd467, %rd516, 3;
	add.s64 	%rd468, %rd3, %rd467;
	ld.global.f64 	%fd2, [%rd468];
	shl.b64 	%rd469, %rd517, 3;
	add.s64 	%rd470, %rd3, %rd469;
	ld.global.f64 	%fd3, [%rd470];
	add.f64 	%fd4, %fd2, %fd3;
	st.shared.f64 	[%r5], %fd4;
	bra.uni 	$L__BB555_114;
$L__BB555_54:
	cvt.u64.u32 	%rd549, %r4;
	setp.le.u64 	%p2, %rd262, %rd549;
	@%p2 bra 	$L__BB555_114;
	cvt.u32.u64 	%r23, %rd261;
	add.s32 	%r209, %r23, -1;
	setp.lt.s32 	%p3, %r209, 0;
	mov.b64 	%rd558, 0;
	@%p3 bra 	$L__BB555_113;
	and.b32  	%r25, %r23, 7;
	setp.lt.u32 	%p4, %r209, 7;
	mov.b64 	%rd558, 0;
	@%p4 bra 	$L__BB555_84;
	add.s32 	%r207, %r23, -4;
	and.b32  	%r57, %r23, -8;
	neg.s32 	%r206, %r57;
	mov.b64 	%rd558, 0;
$L__BB555_58:
	.pragma "nounroll";
	add.s32 	%r30, %r207, 3;
	mul.wide.u32 	%rd271, %r30, 8;
	add.s64 	%rd272, %rd2, %rd271;
	ld.global.u64 	%rd133, [%rd272];
	or.b64  	%rd273, %rd549, %rd133;
	and.b64  	%rd274, %rd273, -4294967296;
	setp.ne.s64 	%p5, %rd274, 0;
	@%p5 bra 	$L__BB555_60;
	cvt.u32.u64 	%r58, %rd133;
	cvt.u32.u64 	%r59, %rd549;
	div.u32 	%r60, %r59, %r58;
	mul.lo.s32 	%r61, %r60, %r58;
	sub.s32 	%r62, %r59, %r61;
	cvt.u64.u32 	%rd520, %r60;
	cvt.u64.u32 	%rd521, %r62;
	bra.uni 	$L__BB555_61;
$L__BB555_60:
	div.s64 	%rd520, %rd549, %rd133;
	mul.lo.s64 	%rd275, %rd520, %rd133;
	sub.s64 	%rd521, %rd549, %rd275;
$L__BB555_61:
	add.s64 	%rd277, %rd1, %rd271;
	ld.global.u64 	%rd278, [%rd277];
	mad.lo.s64 	%rd140, %rd278, %rd521, %rd558;
	add.s32 	%r31, %r207, 2;
	mul.wide.u32 	%rd279, %r31, 8;
	add.s64 	%rd280, %rd2, %rd279;
	ld.global.u64 	%rd141, [%rd280];
	or.b64  	%rd281, %rd520, %rd141;
	and.b64  	%rd282, %rd281, -4294967296;
	setp.ne.s64 	%p6, %rd282, 0;
	@%p6 bra 	$L__BB555_63;
	cvt.u32.u64 	%r63, %rd141;
	cvt.u32.u64 	%r64, %rd520;
	div.u32 	%r65, %r64, %r63;
	mul.lo.s32 	%r66, %r65, %r63;
	sub.s32 	%r67, %r64, %r66;
	cvt.u64.u32 	%rd522, %r65;
	cvt.u64.u32 	%rd523, %r67;
	bra.uni 	$L__BB555_64;
$L__BB555_63:
	div.s64 	%rd522, %rd520, %rd141;
	mul.lo.s64 	%rd283, %rd522, %rd141;
	sub.s64 	%rd523, %rd520, %rd283;
$L__BB555_64:
	add.s64 	%rd285, %rd1, %rd279;
	ld.global.u64 	%rd286, [%rd285];
	mad.lo.s64 	%rd148, %rd286, %rd523, %rd140;
	add.s32 	%r32, %r207, 1;
	mul.wide.u32 	%rd287, %r32, 8;
	add.s64 	%rd288, %rd2, %rd287;
	ld.global.u64 	%rd149, [%rd288];
	or.b64  	%rd289, %rd522, %rd149;
	and.b64  	%rd290, %rd289, -4294967296;
	setp.ne.s64 	%p7, %rd290, 0;
	@%p7 bra 	$L__BB555_66;
	cvt.u32.u64 	%r68, %rd149;
	cvt.u32.u64 	%r69, %rd522;
	div.u32 	%r70, %r69, %r68;
	mul.lo.s32 	%r71, %r70, %r68;
	sub.s32 	%r72, %r69, %r71;
	cvt.u64.u32 	%rd524, %r70;
	cvt.u64.u32 	%rd525, %r72;
	bra.uni 	$L__BB555_67;
$L__BB555_66:
	div.s64 	%rd524, %rd522, %rd149;
	mul.lo.s64 	%rd291, %rd524, %rd149;
	sub.s64 	%rd525, %rd522, %rd291;
$L__BB555_67:
	add.s64 	%rd293, %rd1, %rd287;
	ld.global.u64 	%rd294, [%rd293];
	mad.lo.s64 	%rd156, %rd294, %rd525, %rd148;
	add.s32 	%r33, %r207, -4;
	mul.wide.u32 	%rd295, %r207, 8;
	add.s64 	%rd296, %rd2, %rd295;
	ld.global.u64 	%rd157, [%rd296];
	or.b64  	%rd297, %rd524, %rd157;
	and.b64  	%rd298, %rd297, -4294967296;
	setp.ne.s64 	%p8, %rd298, 0;
	@%p8 bra 	$L__BB555_69;
	cvt.u32.u64 	%r73, %rd157;
	cvt.u32.u64 	%r74, %rd524;
	div.u32 	%r75, %r74, %r73;
	mul.lo.s32 	%r76, %r75, %r73;
	sub.s32 	%r77, %r74, %r76;
	cvt.u64.u32 	%rd526, %r75;
	cvt.u64.u32 	%rd527, %r77;
	bra.uni 	$L__BB555_70;
$L__BB555_69:
	div.s64 	%rd526, %rd524, %rd157;
	mul.lo.s64 	%rd299, %rd526, %rd157;
	sub.s64 	%rd527, %rd524, %rd299;
$L__BB555_70:
	add.s64 	%rd301, %rd1, %rd295;
	ld.global.u64 	%rd302, [%rd301];
	mad.lo.s64 	%rd164, %rd302, %rd527, %rd156;
	add.s32 	%r34, %r207, -1;
	mul.wide.u32 	%rd303, %r34, 8;
	add.s64 	%rd304, %rd2, %rd303;
	ld.global.u64 	%rd165, [%rd304];
	or.b64  	%rd305, %rd526, %rd165;
	and.b64  	%rd306, %rd305, -4294967296;
	setp.ne.s64 	%p9, %rd306, 0;
	@%p9 bra 	$L__BB555_72;
	cvt.u32.u64 	%r78, %rd165;
	cvt.u32.u64 	%r79, %rd526;
	div.u32 	%r80, %r79, %r78;
	mul.lo.s32 	%r81, %r80, %r78;
	sub.s32 	%r82, %r79, %r81;
	cvt.u64.u32 	%rd528, %r80;
	cvt.u64.u32 	%rd529, %r82;
	bra.uni 	$L__BB555_73;
$L__BB555_72:
	div.s64 	%rd528, %rd526, %rd165;
	mul.lo.s64 	%rd307, %rd528, %rd165;
	sub.s64 	%rd529, %rd526, %rd307;
$L__BB555_73:
	add.s64 	%rd309, %rd1, %rd303;
	ld.global.u64 	%rd310, [%rd309];
	mad.lo.s64 	%rd172, %rd310, %rd529, %rd164;
	add.s32 	%r35, %r207, -2;
	mul.wide.u32 	%rd311, %r35, 8;
	add.s64 	%rd312, %rd2, %rd311;
	ld.global.u64 	%rd173, [%rd312];
	or.b64  	%rd313, %rd528, %rd173;
	and.b64  	%rd314, %rd313, -4294967296;
	setp.ne.s64 	%p10, %rd314, 0;
	@%p10 bra 	$L__BB555_75;
	cvt.u32.u64 	%r83, %rd173;
	cvt.u32.u64 	%r84, %rd528;
	div.u32 	%r85, %r84, %r83;
	mul.lo.s32 	%r86, %r85, %r83;
	sub.s32 	%r87, %r84, %r86;
	cvt.u64.u32 	%rd530, %r85;
	cvt.u64.u32 	%rd531, %r87;
	bra.uni 	$L__BB555_76;
$L__BB555_75:
	div.s64 	%rd530, %rd528, %rd173;
	mul.lo.s64 	%rd315, %rd530, %rd173;
	sub.s64 	%rd531, %rd528, %rd315;
$L__BB555_76:
	add.s64 	%rd317, %rd1, %rd311;
	ld.global.u64 	%rd318, [%rd317];
	mad.lo.s64 	%rd180, %rd318, %rd531, %rd172;
	add.s32 	%r36, %r207, -3;
	mul.wide.u32 	%rd319, %r36, 8;
	add.s64 	%rd320, %rd2, %rd319;
	ld.global.u64 	%rd181, [%rd320];
	or.b64  	%rd321, %rd530, %rd181;
	and.b64  	%rd322, %rd321, -4294967296;
	setp.ne.s64 	%p11, %rd322, 0;
	@%p11 bra 	$L__BB555_78;
	cvt.u32.u64 	%r88, %rd181;
	cvt.u32.u64 	%r89, %rd530;
	div.u32 	%r90, %r89, %r88;
	mul.lo.s32 	%r91, %r90, %r88;
	sub.s32 	%r92, %r89, %r91;
	cvt.u64.u32 	%rd532, %r90;
	cvt.u64.u32 	%rd533, %r92;
	bra.uni 	$L__BB555_79;
$L__BB555_78:
	div.s64 	%rd532, %rd530, %rd181;
	mul.lo.s64 	%rd323, %rd532, %rd181;
	sub.s64 	%rd533, %rd530, %rd323;
$L__BB555_79:
	add.s64 	%rd325, %rd1, %rd319;
	ld.global.u64 	%rd326, [%rd325];
	mad.lo.s64 	%rd188, %rd326, %rd533, %rd180;
	mul.wide.u32 	%rd327, %r33, 8;
	add.s64 	%rd328, %rd2, %rd327;
	ld.global.u64 	%rd189, [%rd328];
	or.b64  	%rd329, %rd532, %rd189;
	and.b64  	%rd330, %rd329, -4294967296;
	setp.ne.s64 	%p12, %rd330, 0;
	@%p12 bra 	$L__BB555_81;
	cvt.u32.u64 	%r93, %rd189;
	cvt.u32.u64 	%r94, %rd532;
	div.u32 	%r95, %r94, %r93;
	mul.lo.s32 	%r96, %r95, %r93;
	sub.s32 	%r97, %r94, %r96;
	cvt.u64.u32 	%rd549, %r95;
	cvt.u64.u32 	%rd535, %r97;
	bra.uni 	$L__BB555_82;
$L__BB555_81:
	div.s64 	%rd549, %rd532, %rd189;
	mul.lo.s64 	%rd331, %rd549, %rd189;
	sub.s64 	%rd535, %rd532, %rd331;
$L__BB555_82:
	add.s64 	%rd333, %rd1, %rd327;
	ld.global.u64 	%rd334, [%rd333];
	mad.lo.s64 	%rd558, %rd334, %rd535, %rd188;
	add.s32 	%r207, %r207, -8;
	add.s32 	%r206, %r206, 8;
	setp.ne.s32 	%p13, %r206, 0;
	@%p13 bra 	$L__BB555_58;
	add.s32 	%r209, %r207, 3;
$L__BB555_84:
	setp.eq.s32 	%p14, %r25, 0;
	@%p14 bra 	$L__BB555_113;
	and.b32  	%r41, %r23, 3;
	setp.lt.u32 	%p15, %r25, 4;
	@%p15 bra 	$L__BB555_99;
	mul.wide.u32 	%rd336, %r209, 8;
	add.s64 	%rd337, %rd2, %rd336;
	ld.global.u64 	%rd200, [%rd337];
	or.b64  	%rd338, %rd549, %rd200;
	and.b64  	%rd339, %rd338, -4294967296;
	setp.ne.s64 	%p16, %rd339, 0;
	@%p16 bra 	$L__BB555_88;
	cvt.u32.u64 	%r98, %rd200;
	cvt.u32.u64 	%r99, %rd549;
	div.u32 	%r100, %r99, %r98;
	mul.lo.s32 	%r101, %r100, %r98;
	sub.s32 	%r102, %r99, %r101;
	cvt.u64.u32 	%rd539, %r100;
	cvt.u64.u32 	%rd540, %r102;
	bra.uni 	$L__BB555_89;
$L__BB555_88:
	div.s64 	%rd539, %rd549, %rd200;
	mul.lo.s64 	%rd340, %rd539, %rd200;
	sub.s64 	%rd540, %rd549, %rd340;
$L__BB555_89:
	add.s64 	%rd342, %rd1, %rd336;
	ld.global.u64 	%rd343, [%rd342];
	mad.lo.s64 	%rd207, %rd343, %rd540, %rd558;
	add.s32 	%r42, %r209, -1;
	mul.wide.u32 	%rd344, %r42, 8;
	add.s64 	%rd345, %rd2, %rd344;
	ld.global.u64 	%rd208, [%rd345];
	or.b64  	%rd346, %rd539, %rd208;
	and.b64  	%rd347, %rd346, -4294967296;
	setp.ne.s64 	%p17, %rd347, 0;
	@%p17 bra 	$L__BB555_91;
	cvt.u32.u64 	%r103, %rd208;
	cvt.u32.u64 	%r104, %rd539;
	div.u32 	%r105, %r104, %r103;
	mul.lo.s32 	%r106, %r105, %r103;
	sub.s32 	%r107, %r104, %r106;
	cvt.u64.u32 	%rd541, %r105;
	cvt.u64.u32 	%rd542, %r107;
	bra.uni 	$L__BB555_92;
$L__BB555_91:
	div.s64 	%rd541, %rd539, %rd208;
	mul.lo.s64 	%rd348, %rd541, %rd208;
	sub.s64 	%rd542, %rd539, %rd348;
$L__BB555_92:
	add.s64 	%rd350, %rd1, %rd344;
	ld.global.u64 	%rd351, [%rd350];
	mad.lo.s64 	%rd215, %rd351, %rd542, %rd207;
	add.s32 	%r43, %r209, -2;
	mul.wide.u32 	%rd352, %r43, 8;
	add.s64 	%rd353, %rd2, %rd352;
	ld.global.u64 	%rd216, [%rd353];
	or.b64  	%rd354, %rd541, %rd216;
	and.b64  	%rd355, %rd354, -4294967296;
	setp.ne.s64 	%p18, %rd355, 0;
	@%p18 bra 	$L__BB555_94;
	cvt.u32.u64 	%r108, %rd216;
	cvt.u32.u64 	%r109, %rd541;
	div.u32 	%r110, %r109, %r108;
	mul.lo.s32 	%r111, %r110, %r108;
	sub.s32 	%r112, %r109, %r111;
	cvt.u64.u32 	%rd543, %r110;
	cvt.u64.u32 	%rd544, %r112;
	bra.uni 	$L__BB555_95;
$L__BB555_94:
	div.s64 	%rd543, %rd541, %rd216;
	mul.lo.s64 	%rd356, %rd543, %rd216;
	sub.s64 	%rd544, %rd541, %rd356;
$L__BB555_95:
	add.s64 	%rd358, %rd1, %rd352;
	ld.global.u64 	%rd359, [%rd358];
	mad.lo.s64 	%rd223, %rd359, %rd544, %rd215;
	add.s32 	%r44, %r209, -3;
	mul.wide.u32 	%rd360, %r44, 8;
	add.s64 	%rd361, %rd2, %rd360;
	ld.global.u64 	%rd224, [%rd361];
	or.b64  	%rd362, %rd543, %rd224;
	and.b64  	%rd363, %rd362, -4294967296;
	setp.ne.s64 	%p19, %rd363, 0;
	@%p19 bra 	$L__BB555_97;
	cvt.u32.u64 	%r113, %rd224;
	cvt.u32.u64 	%r114, %rd543;
	div.u32 	%r115, %r114, %r113;
	mul.lo.s32 	%r116, %r115, %r113;
	sub.s32 	%r117, %r114, %r116;
	cvt.u64.u32 	%rd549, %r115;
	cvt.u64.u32 	%rd546, %r117;
	bra.uni 	$L__BB555_98;
$L__BB555_97:
	div.s64 	%rd549, %rd543, %rd224;
	mul.lo.s64 	%rd364, %rd549, %rd224;
	sub.s64 	%rd546, %rd543, %rd364;
$L__BB555_98:
	add.s64 	%rd366, %rd1, %rd360;
	ld.global.u64 	%rd367, [%rd366];
	mad.lo.s64 	%rd558, %rd367, %rd546, %rd223;
	add.s32 	%r209, %r209, -4;
$L__BB555_99:
	setp.eq.s32 	%p20, %r41, 0;
	@%p20 bra 	$L__BB555_113;
	setp.eq.s32 	%p21, %r41, 1;
	@%p21 bra 	$L__BB555_108;
	mul.wide.u32 	%rd369, %r209, 8;
	add.s64 	%rd370, %rd2, %rd369;
	ld.global.u64 	%rd235, [%rd370];
	or.b64  	%rd371, %rd549, %rd235;
	and.b64  	%rd372, %rd371, -4294967296;
	setp.ne.s64 	%p22, %rd372, 0;
	@%p22 bra 	$L__BB555_103;
	cvt.u32.u64 	%r118, %rd235;
	cvt.u32.u64 	%r119, %rd549;
	div.u32 	%r120, %r119, %r118;
	mul.lo.s32 	%r121, %r120, %r118;
	sub.s32 	%r122, %r119, %r121;
	cvt.u64.u32 	%rd550, %r120;
	cvt.u64.u32 	%rd551, %r122;
	bra.uni 	$L__BB555_104;
$L__BB555_103:
	div.s64 	%rd550, %rd549, %rd235;
	mul.lo.s64 	%rd373, %rd550, %rd235;
	sub.s64 	%rd551, %rd549, %rd373;
$L__BB555_104:
	add.s64 	%rd375, %rd1, %rd369;
	ld.global.u64 	%rd376, [%rd375];
	mad.lo.s64 	%rd242, %rd376, %rd551, %rd558;
	add.s32 	%r47, %r209, -1;
	mul.wide.u32 	%rd377, %r47, 8;
	add.s64 	%rd378, %rd2, %rd377;
	ld.global.u64 	%rd243, [%rd378];
	or.b64  	%rd379, %rd550, %rd243;
	and.b64  	%rd380, %rd379, -4294967296;
	setp.ne.s64 	%p23, %rd380, 0;
	@%p23 bra 	$L__BB555_106;
	cvt.u32.u64 	%r123, %rd243;
	cvt.u32.u64 	%r124, %rd550;
	div.u32 	%r125, %r124, %r123;
	mul.lo.s32 	%r126, %r125, %r123;
	sub.s32 	%r127, %r124, %r126;
	cvt.u64.u32 	%rd549, %r125;
	cvt.u64.u32 	%rd553, %r127;
	bra.uni 	$L__BB555_107;
$L__BB555_106:
	div.s64 	%rd549, %rd550, %rd243;
	mul.lo.s64 	%rd381, %rd549, %rd243;
	sub.s64 	%rd553, %rd550, %rd381;
$L__BB555_107:
	add.s64 	%rd383, %rd1, %rd377;
	ld.global.u64 	%rd384, [%rd383];
	mad.lo.s64 	%rd558, %rd384, %rd553, %rd242;
	add.s32 	%r209, %r209, -2;
$L__BB555_108:
	and.b32  	%r128, %r23, 1;
	setp.eq.b32 	%p24, %r128, 1;
	not.pred 	%p25, %p24;
	@%p25 bra 	$L__BB555_113;
	mul.wide.u32 	%rd385, %r209, 8;
	add.s64 	%rd386, %rd2, %rd385;
	ld.global.u64 	%rd254, [%rd386];
	or.b64  	%rd387, %rd549, %rd254;
	and.b64  	%rd388, %rd387, -4294967296;
	setp.ne.s64 	%p26, %rd388, 0;
	@%p26 bra 	$L__BB555_111;
	cvt.u32.u64 	%r129, %rd254;
	cvt.u32.u64 	%r130, %rd549;
	rem.u32 	%r131, %r130, %r129;
	cvt.u64.u32 	%rd557, %r131;
	bra.uni 	$L__BB555_112;
$L__BB555_111:
	rem.s64 	%rd557, %rd549, %rd254;
$L__BB555_112:
	add.s64 	%rd390, %rd1, %rd385;
	ld.global.u64 	%rd391, [%rd390];
	mad.lo.s64 	%rd558, %rd391, %rd557, %rd558;
$L__BB555_113:
	shl.b64 	%rd392, %rd558, 3;
	add.s64 	%rd393, %rd3, %rd392;
	ld.global.f64 	%fd1, [%rd393];
	st.shared.f64 	[%r5], %fd1;
$L__BB555_114:
	bar.sync 	0;
	setp.lt.u32 	%p48, %r211, 66;
	@%p48 bra 	$L__BB555_118;
$L__BB555_115:
	shr.u32 	%r51, %r211, 1;
	setp.ge.u32 	%p49, %r1, %r51;
	@%p49 bra 	$L__BB555_117;
	ld.shared.f64 	%fd5, [%r5];
	shl.b32 	%r200, %r51, 3;
	add.s32 	%r201, %r5, %r200;
	ld.shared.f64 	%fd6, [%r201];
	add.f64 	%fd7, %fd5, %fd6;
	st.shared.f64 	[%r5], %fd7;
$L__BB555_117:
	bar.sync 	0;
	setp.gt.u32 	%p50, %r211, 131;
	mov.u32 	%r211, %r51;
	@%p50 bra 	$L__BB555_115;
$L__BB555_118:
	setp.gt.u32 	%p51, %r1, 31;
	@%p51 bra 	$L__BB555_121;
	ld.volatile.shared.f64 	%fd8, [%r5];
	ld.volatile.shared.f64 	%fd9, [%r5+256];
	add.f64 	%fd10, %fd8, %fd9;
	st.volatile.shared.f64 	[%r5], %fd10;
	ld.volatile.shared.f64 	%fd11, [%r5];
	ld.volatile.shared.f64 	%fd12, [%r5+128];
	add.f64 	%fd13, %fd11, %fd12;
	st.volatile.shared.f64 	[%r5], %fd13;
	ld.volatile.shared.f64 	%fd14, [%r5];
	ld.volatile.shared.f64 	%fd15, [%r5+64];
	add.f64 	%fd16, %fd14, %fd15;
	st.volatile.shared.f64 	[%r5], %fd16;
	ld.volatile.shared.f64 	%fd17, [%r5];
	ld.volatile.shared.f64 	%fd18, [%r5+32];
	add.f64 	%fd19, %fd17, %fd18;
	st.volatile.shared.f64 	[%r5], %fd19;
	ld.volatile.shared.f64 	%fd20, [%r5];
	ld.volatile.shared.f64 	%fd21, [%r5+16];
	add.f64 	%fd22, %fd20, %fd21;
	st.volatile.shared.f64 	[%r5], %fd22;
	ld.volatile.shared.f64 	%fd23, [%r5];
	ld.volatile.shared.f64 	%fd24, [%r5+8];
	add.f64 	%fd25, %fd23, %fd24;
	st.volatile.shared.f64 	[%r5], %fd25;
	setp.ne.s32 	%p52, %r1, 0;
	@%p52 bra 	$L__BB555_121;
	ld.shared.f64 	%fd26, [logsumexpsdata_i64];
	cvta.to.global.u64 	%rd471, %rd260;
	mul.wide.u32 	%rd472, %r2, 8;
	add.s64 	%rd473, %rd471, %rd472;
	st.global.f64 	[%rd473], %fd26;
$L__BB555_121:
	ret;

}
	// .globl	contiguous_logsumexp2_i64
.visible .entry contiguous_logsumexp2_i64(
	.param .u64 .ptr .align 1 contiguous_logsumexp2_i64_param_0,
	.param .u64 .ptr .align 1 contiguous_logsumexp2_i64_param_1,
	.param .u64 .ptr .align 1 contiguous_logsumexp2_i64_param_2,
	.param .u64 .ptr .align 1 contiguous_logsumexp2_i64_param_3,
	.param .u64 contiguous_logsumexp2_i64_param_4,
	.param .u64 contiguous_logsumexp2_i64_param_5,
	.param .u64 contiguous_logsumexp2_i64_param_6,
	.param .u64 contiguous_logsumexp2_i64_param_7,
	.param .u64 contiguous_logsumexp2_i64_param_8
)
{
	.reg .pred 	%p<63>;
	.reg .b32 	%r<258>;
	.reg .b32 	%f<7>;
	.reg .b64 	%rd<578>;
	.reg .b64 	%fd<99>;

	ld.param.u64 	%rd270, [contiguous_logsumexp2_i64_param_1];
	ld.param.u64 	%rd271, [contiguous_logsumexp2_i64_param_2];
	ld.param.u64 	%rd272, [contiguous_logsumexp2_i64_param_3];
	ld.param.u64 	%rd267, [contiguous_logsumexp2_i64_param_4];
	ld.param.u64 	%rd273, [contiguous_logsumexp2_i64_param_5];
	ld.param.u64 	%rd268, [contiguous_logsumexp2_i64_param_6];
	ld.param.u64 	%rd274, [contiguous_logsumexp2_i64_param_7];
	cvta.to.global.u64 	%rd1, %rd272;
	cvta.to.global.u64 	%rd2, %rd271;
	cvta.to.global.u64 	%rd577, %rd270;
	mov.u32 	%r1, %tid.x;
	mov.u32 	%r2, %ctaid.x;
	mov.u32 	%r257, %ntid.x;
	mul.lo.s32 	%r61, %r2, %r257;
	shl.b32 	%r62, %r61, 1;
	add.s32 	%r4, %r62, %r1;
	shl.b32 	%r63, %r1, 3;
	mov.u32 	%r64, logsumexpsdata_i64;
	add.s32 	%r5, %r64, %r63;
	mov.b64 	%rd275, 0;
	st.shared.u64 	[%r5], %rd275;
	mov.u32 	%r65, %ctaid.y;
	cvt.u64.u32 	%rd276, %r65;
	add.s64 	%rd4, %rd273, %rd276;
	setp.ge.u64 	%p1, %rd4, %rd274;
	@%p1 bra 	$L__BB556_131;
	add.s32 	%r66, %r4, %r257;
	cvt.u64.u32 	%rd5, %r66;
	setp.le.u64 	%p2, %rd268, %rd5;
	@%p2 bra 	$L__BB556_61;
	cvt.u64.u32 	%rd408, %r4;
	mul.lo.s64 	%rd409, %rd4, %rd268;
	add.s64 	%rd531, %rd409, %rd408;
	add.s64 	%rd529, %rd409, %rd5;
	cvt.u32.u64 	%r6, %rd267;
	add.s32 	%r251, %r6, -1;
	setp.lt.s32 	%p31, %r251, 0;
	mov.b64 	%rd535, 0;
	mov.u64 	%rd536, %rd535;
	@%p31 bra 	$L__BB556_54;
	setp.lt.u32 	%p32, %r251, 3;
	mov.b64 	%rd536, 0;
	mov.u64 	%rd535, %rd536;
	@%p32 bra 	$L__BB556_31;
	add.s32 	%r249, %r6, -2;
	and.b32  	%r154, %r6, -4;
	neg.s32 	%r248, %r154;
	mov.b64 	%rd536, 0;
$L__BB556_5:
	.pragma "nounroll";
	add.s32 	%r12, %r249, 1;
	mul.wide.u32 	%rd413, %r12, 8;
	add.s64 	%rd414, %rd2, %rd413;
	ld.global.u64 	%rd12, [%rd414];
	or.b64  	%rd415, %rd531, %rd12;
	and.b64  	%rd416, %rd415, -4294967296;
	setp.ne.s64 	%p33, %rd416, 0;
	@%p33 bra 	$L__BB556_7;
	cvt.u32.u64 	%r155, %rd12;
	cvt.u32.u64 	%r156, %rd531;
	div.u32 	%r157, %r156, %r155;
	mul.lo.s32 	%r158, %r157, %r155;
	sub.s32 	%r159, %r156, %r158;
	cvt.u64.u32 	%rd497, %r157;
	cvt.u64.u32 	%rd498, %r159;
	bra.uni 	$L__BB556_8;
$L__BB556_7:
	div.s64 	%rd497, %rd531, %rd12;
	mul.lo.s64 	%rd417, %rd497, %rd12;
	sub.s64 	%rd498, %rd531, %rd417;
$L__BB556_8:
	mul.wide.u32 	%rd418, %r12, 8;
	add.s64 	%rd419, %rd1, %rd418;
	ld.global.u64 	%rd19, [%rd419];
	mad.lo.s64 	%rd20, %rd19, %rd498, %rd535;
	or.b64  	%rd420, %rd529, %rd12;
	and.b64  	%rd421, %rd420, -4294967296;
	setp.ne.s64 	%p34, %rd421, 0;
	@%p34 bra 	$L__BB556_10;
	cvt.u32.u64 	%r160, %rd12;
	cvt.u32.u64 	%r161, %rd529;
	div.u32 	%r162, %r161, %r160;
	mul.lo.s32 	%r163, %r162, %r160;
	sub.s32 	%r164, %r161, %r163;
	cvt.u64.u32 	%rd499, %r162;
	cvt.u64.u32 	%rd500, %r164;
	bra.uni 	$L__BB556_11;
$L__BB556_10:
	div.s64 	%rd499, %rd529, %rd12;
	mul.lo.s64 	%rd422, %rd499, %rd12;
	sub.s64 	%rd500, %rd529, %rd422;
$L__BB556_11:
	mad.lo.s64 	%rd27, %rd500, %rd19, %rd536;
	add.s32 	%r13, %r249, -2;
	mul.wide.u32 	%rd423, %r249, 8;
	add.s64 	%rd424, %rd2, %rd423;
	ld.global.u64 	%rd28, [%rd424];
	or.b64  	%rd425, %rd497, %rd28;
	and.b64  	%rd426, %rd425, -4294967296;
	setp.ne.s64 	%p35, %rd426, 0;
	@%p35 bra 	$L__BB556_13;
	cvt.u32.u64 	%r165, %rd28;
	cvt.u32.u64 	%r166, %rd497;
	div.u32 	%r167, %r166, %r165;
	mul.lo.s32 	%r168, %r167, %r165;
	sub.s32 	%r169, %r166, %r168;
	cvt.u64.u32 	%rd501, %r167;
	cvt.u64.u32 	%rd502, %r169;
	bra.uni 	$L__BB556_14;
$L__BB556_13:
	div.s64 	%rd501, %rd497, %rd28;
	mul.lo.s64 	%rd427, %rd501, %rd28;
	sub.s64 	%rd502, %rd497, %rd427;
$L__BB556_14:
	mul.wide.u32 	%rd428, %r249, 8;
	add.s64 	%rd429, %rd1, %rd428;
	ld.global.u64 	%rd35, [%rd429];
	mad.lo.s64 	%rd36, %rd35, %rd502, %rd20;
	or.b64  	%rd430, %rd499, %rd28;
	and.b64  	%rd431, %rd430, -4294967296;
	setp.ne.s64 	%p36, %rd431, 0;
	@%p36 bra 	$L__BB556_16;
	cvt.u32.u64 	%r170, %rd28;
	cvt.u32.u64 	%r171, %rd499;
	div.u32 	%r172, %r171, %r170;
	mul.lo.s32 	%r173, %r172, %r170;
	sub.s32 	%r174, %r171, %r173;
	cvt.u64.u32 	%rd503, %r172;
	cvt.u64.u32 	%rd504, %r174;
	bra.uni 	$L__BB556_17;
$L__BB556_16:
	div.s64 	%rd503, %rd499, %rd28;
	mul.lo.s64 	%rd432, %rd503, %rd28;
	sub.s64 	%rd504, %rd499, %rd432;
$L__BB556_17:
	mad.lo.s64 	%rd43, %rd504, %rd35, %rd27;
	add.s32 	%r14, %r249, -1;
	mul.wide.u32 	%rd433, %r14, 8;
	add.s64 	%rd434, %rd2, %rd433;
	ld.global.u64 	%rd44, [%rd434];
	or.b64  	%rd435, %rd501, %rd44;
	and.b64  	%rd436, %rd435, -4294967296;
	setp.ne.s64 	%p37, %rd436, 0;
	@%p37 bra 	$L__BB556_19;
	cvt.u32.u64 	%r175, %rd44;
	cvt.u32.u64 	%r176, %rd501;
	div.u32 	%r177, %r176, %r175;
	mul.lo.s32 	%r178, %r177, %r175;
	sub.s32 	%r179, %r176, %r178;
	cvt.u64.u32 	%rd505, %r177;
	cvt.u64.u32 	%rd506, %r179;
	bra.uni 	$L__BB556_20;
$L__BB556_19:
	div.s64 	%rd505, %rd501, %rd44;
	mul.lo.s64 	%rd437, %rd505, %rd44;
	sub.s64 	%rd506, %rd501, %rd437;
$L__BB556_20:
	mul.wide.u32 	%rd438, %r14, 8;
	add.s64 	%rd439, %rd1, %rd438;
	ld.global.u64 	%rd51, [%rd439];
	mad.lo.s64 	%rd52, %rd51, %rd506, %rd36;
	or.b64  	%rd440, %rd503, %rd44;
	and.b64  	%rd441, %rd440, -4294967296;
	setp.ne.s64 	%p38, %rd441, 0;
	@%p38 bra 	$L__BB556_22;
	cvt.u32.u64 	%r180, %rd44;
	cvt.u32.u64 	%r181, %rd503;
	div.u32 	%r182, %r181, %r180;
	mul.lo.s32 	%r183, %r182, %r180;
	sub.s32 	%r184, %r181, %r183;
	cvt.u64.u32 	%rd507, %r182;
	cvt.u64.u32 	%rd508, %r184;
	bra.uni 	$L__BB556_23;
$L__BB556_22:
	div.s64 	%rd507, %rd503, %rd44;
	mul.lo.s64 	%rd442, %rd507, %rd44;
	sub.s64 	%rd508, %rd503, %rd442;
$L__BB556_23:
	mad.lo.s64 	%rd59, %rd508, %rd51, %rd43;
	mul.wide.u32 	%rd443, %r13, 8;
	add.s64 	%rd444, %rd2, %rd443;
	ld.global.u64 	%rd60, [%rd444];
	or.b64  	%rd445, %rd505, %rd60;
	and.b64  	%rd446, %rd445, -4294967296;
	setp.ne.s64 	%p39, %rd446, 0;
	@%p39 bra 	$L__BB556_25;
	cvt.u32.u64 	%r185, %rd60;
	cvt.u32.u64 	%r186, %rd505;
	div.u32 	%r187, %r186, %r185;
	mul.lo.s32 	%r188, %r187, %r185;
	sub.s32 	%r189, %r186, %r188;
	cvt.u64.u32 	%rd531, %r187;
	cvt.u64.u32 	%rd510, %r189;
	bra.uni 	$L__BB556_26;
$L__BB556_25:
	div.s64 	%rd531, %rd505, %rd60;
	mul.lo.s64 	%rd447, %rd531, %rd60;
	sub.s64 	%rd510, %rd505, %rd447;
$L__BB556_26:
	mul.wide.u32 	%rd448, %r13, 8;
	add.s64 	%rd449, %rd1, %rd448;
	ld.global.u64 	%rd67, [%rd449];
	mad.lo.s64 	%rd535, %rd67, %rd510, %rd52;
	or.b64  	%rd450, %rd507, %rd60;
	and.b64  	%rd451, %rd450, -4294967296;
	setp.ne.s64 	%p40, %rd451, 0;
	@%p40 bra 	$L__BB556_28;
	cvt.u32.u64 	%r190, %rd60;
	cvt.u32.u64 	%r191, %rd507;
	div.u32 	%r192, %r191, %r190;
	mul.lo.s32 	%r193, %r192, %r190;
	sub.s32 	%r194, %r191, %r193;
	cvt.u64.u32 	%rd529, %r192;
	cvt.u64.u32 	%rd512, %r194;
	bra.uni 	$L__BB556_29;
$L__BB556_28:
	div.s64 	%rd529, %rd507, %rd60;
	mul.lo.s64 	%rd452, %rd529, %rd60;
	sub.s64 	%rd512, %rd507, %rd452;
$L__BB556_29:
	mad.lo.s64 	%rd536, %rd512, %rd67, %rd59;
	add.s32 	%r249, %r249, -4;
	add.s32 	%r248, %r248, 4;
	setp.ne.s32 	%p41, %r248, 0;
	@%p41 bra 	$L__BB556_5;
	add.s32 	%r251, %r249, 1;
$L__BB556_31:
	and.b32  	%r19, %r6, 3;
	setp.eq.s32 	%p42, %r19, 0;
	@%p42 bra 	$L__BB556_54;
	setp.eq.s32 	%p43, %r19, 1;
	@%p43 bra 	$L__BB556_46;
	mul.wide.u32 	%rd454, %r251, 8;
	add.s64 	%rd455, %rd2, %rd454;
	ld.global.u64 	%rd82, [%rd455];
	or.b64  	%rd456, %rd531, %rd82;
	and.b64  	%rd457, %rd456, -4294967296;
	setp.ne.s64 	%p44, %rd457, 0;
	@%p44 bra 	$L__BB556_35;
	cvt.u32.u64 	%r195, %rd82;
	cvt.u32.u64 	%r196, %rd531;
	div.u32 	%r197, %r196, %r195;
	mul.lo.s32 	%r198, %r197, %r195;
	sub.s32 	%r199, %r196, %r198;
	cvt.u64.u32 	%rd519, %r197;
	cvt.u64.u32 	%rd520, %r199;
	bra.uni 	$L__BB556_36;
$L__BB556_35:
	div.s64 	%rd519, %rd531, %rd82;
	mul.lo.s64 	%rd458, %rd519, %rd82;
	sub.s64 	%rd520, %rd531, %rd458;
$L__BB556_36:
	add.s64 	%rd460, %rd1, %rd454;
	ld.global.u64 	%rd89, [%rd460];
	mad.lo.s64 	%rd90, %rd89, %rd520, %rd535;
	or.b64  	%rd461, %rd529, %rd82;
	and.b64  	%rd462, %rd461, -4294967296;
	setp.ne.s64 	%p45, %rd462, 0;
	@%p45 bra 	$L__BB556_38;
	cvt.u32.u64 	%r200, %rd82;
	cvt.u32.u64 	%r201, %rd529;
	div.u32 	%r202, %r201, %r200;
	mul.lo.s32 	%r203, %r202, %r200;
	sub.s32 	%r204, %r201, %r203;
	cvt.u64.u32 	%rd521, %r202;
	cvt.u64.u32 	%rd522, %r204;
	bra.uni 	$L__BB556_39;
$L__BB556_38:
	div.s64 	%rd521, %rd529, %rd82;
	mul.lo.s64 	%rd463, %rd521, %rd82;
	sub.s64 	%rd522, %rd529, %rd463;
$L__BB556_39:
	mad.lo.s64 	%rd97, %rd522, %rd89, %rd536;
	add.s32 	%r20, %r251, -1;
	mul.wide.u32 	%rd464, %r20, 8;
	add.s64 	%rd465, %rd2, %rd464;
	ld.global.u64 	%rd98, [%rd465];
	or.b64  	%rd466, %rd519, %rd98;
	and.b64  	%rd467, %rd466, -4294967296;
	setp.ne.s64 	%p46, %rd467, 0;
	@%p46 bra 	$L__BB556_41;
	cvt.u32.u64 	%r205, %rd98;
	cvt.u32.u64 	%r206, %rd519;
	div.u32 	%r207, %r206, %r205;
	mul.lo.s32 	%r208, %r207, %r205;
	sub.s32 	%r209, %r206, %r208;
	cvt.u64.u32 	%rd531, %r207;
	cvt.u64.u32 	%rd524, %r209;
	bra.uni 	$L__BB556_42;
$L__BB556_41:
	div.s64 	%rd531, %rd519, %rd98;
	mul.lo.s64 	%rd468, %rd531, %rd98;
	sub.s64 	%rd524, %rd519, %rd468;
$L__BB556_42:
	add.s64 	%rd470, %rd1, %rd464;
	ld.global.u64 	%rd105, [%rd470];
	mad.lo.s64 	%rd535, %rd105, %rd524, %rd90;
	or.b64  	%rd471, %rd521, %rd98;
	and.b64  	%rd472, %rd471, -4294967296;
	setp.ne.s64 	%p47, %rd472, 0;
	@%p47 bra 	$L__BB556_44;
	cvt.u32.u64 	%r210, %rd98;
	cvt.u32.u64 	%r211, %rd521;
	div.u32 	%r212, %r211, %r210;
	mul.lo.s32 	%r213, %r212, %r210;
	sub.s32 	%r214, %r211, %r213;
	cvt.u64.u32 	%rd529, %r212;
	cvt.u64.u32 	%rd526, %r214;
	bra.uni 	$L__BB556_45;
$L__BB556_44:
	div.s64 	%rd529, %rd521, %rd98;
	mul.lo.s64 	%rd473, %rd529, %rd98;
	sub.s64 	%rd526, %rd521, %rd473;
$L__BB556_45:
	mad.lo.s64 	%rd536, %rd526, %rd105, %rd97;
	add.s32 	%r251, %r251, -2;
$L__BB556_46:
	and.b32  	%r215, %r6, 1;
	setp.eq.b32 	%p48, %r215, 1;
	not.pred 	%p49, %p48;
	@%p49 bra 	$L__BB556_54;
	mul.wide.u32 	%rd474, %r251, 8;
	add.s64 	%rd475, %rd2, %rd474;
	ld.global.u64 	%rd120, [%rd475];
	or.b64  	%rd476, %rd531, %rd120;
	and.b64  	%rd477, %rd476, -4294967296;
	setp.ne.s64 	%p50, %rd477, 0;
	@%p50 bra 	$L__BB556_49;
	cvt.u32.u64 	%r216, %rd120;
	cvt.u32.u64 	%r217, %rd531;
	rem.u32 	%r218, %r217, %r216;
	cvt.u64.u32 	%rd533, %r218;
	bra.uni 	$L__BB556_50;
$L__BB556_49:
	rem.s64 	%rd533, %rd531, %rd120;
$L__BB556_50:
	add.s64 	%rd479, %rd1, %rd474;
	ld.global.u64 	%rd124, [%rd479];
	mad.lo.s64 	%rd535, %rd124, %rd533, %rd535;
	or.b64  	%rd480, %rd529, %rd120;
	and.b64  	%rd481, %rd480, -4294967296;
	setp.ne.s64 	%p51, %rd481, 0;
	@%p51 bra 	$L__BB556_52;
	cvt.u32.u64 	%r219, %rd120;
	cvt.u32.u64 	%r220, %rd529;
	rem.u32 	%r221, %r220, %r219;
	cvt.u64.u32 	%rd534, %r221;
	bra.uni 	$L__BB556_53;
$L__BB556_52:
	rem.s64 	%rd534, %rd529, %rd120;
$L__BB556_53:
	mad.lo.s64 	%rd536, %rd534, %rd124, %rd536;
$L__BB556_54:
	shl.b64 	%rd482, %rd535, 3;
	add.s64 	%rd483, %rd577, %rd482;
	ld.global.u64 	%rd132, [%rd483];
	cvt.rn.f64.s64 	%fd1, %rd132;
	fma.rn.f64 	%fd35, %fd1, 0d3FF71547652B82FE, 0d4338000000000000;
	{
	.reg .b32 %temp; 
	mov.b64 	{%r23, %temp}, %fd35;
	}
	mov.f64 	%fd36, 0dC338000000000000;
	add.rn.f64 	%fd37, %fd35, %fd36;
	fma.rn.f64 	%fd38, %fd37, 0dBFE62E42FEFA39EF, %fd1;
	fma.rn.f64 	%fd39, %fd37, 0dBC7ABC9E3B39803F, %fd38;
	fma.rn.f64 	%fd40, %fd39, 0d3E5ADE1569CE2BDF, 0d3E928AF3FCA213EA;
	fma.rn.f64 	%fd41, %fd40, %fd39, 0d3EC71DEE62401315;
	fma.rn.f64 	%fd42, %fd41, %fd39, 0d3EFA01997C89EB71;
	fma.rn.f64 	%fd43, %fd42, %fd39, 0d3F2A01A014761F65;
	fma.rn.f64 	%fd44, %fd43, %fd39, 0d3F56C16C1852B7AF;
	fma.rn.f64 	%fd45, %fd44, %fd39, 0d3F81111111122322;
	fma.rn.f64 	%fd46, %fd45, %fd39, 0d3FA55555555502A1;
	fma.rn.f64 	%fd47, %fd46, %fd39, 0d3FC5555555555511;
	fma.rn.f64 	%fd48, %fd47, %fd39, 0d3FE000000000000B;
	fma.rn.f64 	%fd49, %fd48, %fd39, 0d3FF0000000000000;
	fma.rn.f64 	%fd50, %fd49, %fd39, 0d3FF0000000000000;
	{
	.reg .b32 %temp; 
	mov.b64 	{%r24, %temp}, %fd50;
	}
	{
	.reg .b32 %temp; 
	mov.b64 	{%temp, %r25}, %fd50;
	}
	shl.b32 	%r222, %r23, 20;
	add.s32 	%r223, %r222, %r25;
	mov.b64 	%fd96, {%r24, %r223};
	{
	.reg .b32 %temp; 
	mov.b64 	{%temp, %r224}, %fd1;
	}
	mov.b32 	%f5, %r224;
	abs.f32 	%f1, %f5;
	setp.lt.f32 	%p52, %f1, 0f4086232B;
	@%p52 bra 	$L__BB556_57;
	setp.lt.s64 	%p53, %rd132, 0;
	add.f64 	%fd51, %fd1, 0d7FF0000000000000;
	selp.f64 	%fd96, 0d0000000000000000, %fd51, %p53;
	setp.geu.f32 	%p54, %f1, 0f40874800;
	@%p54 bra 	$L__BB556_57;
	shr.u32 	%r225, %r23, 31;
	add.s32 	%r226, %r23, %r225;
	shr.s32 	%r227, %r226, 1;
	shl.b32 	%r228, %r227, 20;
	add.s32 	%r229, %r25, %r228;
	mov.b64 	%fd52, {%r24, %r229};
	sub.s32 	%r230, %r23, %r227;
	shl.b32 	%r231, %r230, 20;
	add.s32 	%r232, %r231, 1072693248;
	mov.b32 	%r233, 0;
	mov.b64 	%fd53, {%r233, %r232};
	mul.f64 	%fd96, %fd53, %fd52;
$L__BB556_57:
	shl.b64 	%rd484, %rd536, 3;
	add.s64 	%rd485, %rd577, %rd484;
	ld.global.u64 	%rd133, [%rd485];
	cvt.rn.f64.s64 	%fd6, %rd133;
	fma.rn.f64 	%fd54, %fd6, 0d3FF71547652B82FE, 0d4338000000000000;
	{
	.reg .b32 %temp; 
	mov.b64 	{%r26, %temp}, %fd54;
	}
	mov.f64 	%fd55, 0dC338000000000000;
	add.rn.f64 	%fd56, %fd54, %fd55;
	fma.rn.f64 	%fd57, %fd56, 0dBFE62E42FEFA39EF, %fd6;
	fma.rn.f64 	%fd58, %fd56, 0dBC7ABC9E3B39803F, %fd57;
	fma.rn.f64 	%fd59, %fd58, 0d3E5ADE1569CE2BDF, 0d3E928AF3FCA213EA;
	fma.rn.f64 	%fd60, %fd59, %fd58, 0d3EC71DEE62401315;
	fma.rn.f64 	%fd61, %fd60, %fd58, 0d3EFA01997C89EB71;
	fma.rn.f64 	%fd62, %fd61, %fd58, 0d3F2A01A014761F65;
	fma.rn.f64 	%fd63, %fd62, %fd58, 0d3F56C16C1852B7AF;
	fma.rn.f64 	%fd64, %fd63, %fd58, 0d3F81111111122322;
	fma.rn.f64 	%fd65, %fd64, %fd58, 0d3FA55555555502A1;
	fma.rn.f64 	%fd66, %fd65, %fd58, 0d3FC5555555555511;
	fma.rn.f64 	%fd67, %fd66, %fd58, 0d3FE000000000000B;
	fma.rn.f64 	%fd68, %fd67, %fd58, 0d3FF0000000000000;
	fma.rn.f64 	%fd69, %fd68, %fd58, 0d3FF0000000000000;
	{
	.reg .b32 %temp; 
	mov.b64 	{%r27, %temp}, %fd69;
	}
	{
	.reg .b32 %temp; 
	mov.b64 	{%temp, %r28}, %fd69;
	}
	shl.b32 	%r234, %r26, 20;
	add.s32 	%r235, %r234, %r28;
	mov.b64 	%fd97, {%r27, %r235};
	{
	.reg .b32 %temp; 
	mov.b64 	{%temp, %r236}, %fd6;
	}
	mov.b32 	%f6, %r236;
	abs.f32 	%f2, %f6;
	setp.lt.f32 	%p55, %f2, 0f4086232B;
	@%p55 bra 	$L__BB556_60;
	setp.lt.s64 	%p56, %rd133, 0;
	add.f64 	%fd70, %fd6, 0d7FF0000000000000;
	selp.f64 	%fd97, 0d0000000000000000, %fd70, %p56;
	setp.geu.f32 	%p57, %f2, 0f40874800;
	@%p57 bra 	$L__BB556_60;
	shr.u32 	%r237, %r26, 31;
	add.s32 	%r238, %r26, %r237;
	shr.s32 	%r239, %r238, 1;
	shl.b32 	%r240, %r239, 20;
	add.s32 	%r241, %r28, %r240;
	mov.b64 	%fd71, {%r27, %r241};
	sub.s32 	%r242, %r26, %r239;
	shl.b32 	%r243, %r242, 20;
	add.s32 	%r244, %r243, 1072693248;
	mov.b32 	%r245, 0;
	mov.b64 	%fd72, {%r245, %r244};
	mul.f64 	%fd97, %fd72, %fd71;
$L__BB556_60:
	add.f64 	%fd73, %fd96, %fd97;
	st.shared.f64 	[%r5], %fd73;
	bra.uni 	$L__BB556_124;
$L__BB556_61:
	cvt.u64.u32 	%rd134, %r4;
	setp.le.u64 	%p3, %rd268, %rd134;
	@%p3 bra 	$L__BB556_124;
	mad.lo.s64 	%rd568, %rd4, %rd268, %rd134;
	cvt.u32.u64 	%r29, %rd267;
	add.s32 	%r255, %r29, -1;
	setp.lt.s32 	%p4, %r255, 0;
	@%p4 bra 	$L__BB556_120;
	and.b32  	%r31, %r29, 7;
	setp.lt.u32 	%p5, %r255, 7;
	@%p5 bra 	$L__BB556_91;
	add.s32 	%r253, %r29, -4;
	and.b32  	%r67, %r29, -8;
	neg.s32 	%r252, %r67;
$L__BB556_65:
	.pragma "nounroll";
	add.s32 	%r36, %r253, 3;
	mul.wide.u32 	%rd278, %r36, 8;
	add.s64 	%rd279, %rd2, %rd278;
	ld.global.u64 	%rd138, [%rd279];
	or.b64  	%rd280, %rd568, %rd138;
	and.b64  	%rd281, %rd280, -4294967296;
	setp.ne.s64 	%p6, %rd281, 0;
	@%p6 bra 	$L__BB556_67;
	cvt.u32.u64 	%r68, %rd138;
	cvt.u32.u64 	%r69, %rd568;
	div.u32 	%r70, %r69, %r68;
	mul.lo.s32 	%r71, %r70, %r68;
	sub.s32 	%r72, %r69, %r71;
	cvt.u64.u32 	%rd539, %r70;
	cvt.u64.u32 	%rd540, %r72;
	bra.uni 	$L__BB556_68;
$L__BB556_67:
	div.s64 	%rd539, %rd568, %rd138;
	mul.lo.s64 	%rd282, %rd539, %rd138;
	sub.s64 	%rd540, %rd568, %rd282;
$L__BB556_68:
	add.s64 	%rd284, %rd1, %rd278;
	ld.global.u64 	%rd285, [%rd284];
	mul.lo.s64 	%rd145, %rd285, %rd540;
	add.s32 	%r37, %r253, 2;
	mul.wide.u32 	%rd286, %r37, 8;
	add.s64 	%rd287, %rd2, %rd286;
	ld.global.u64 	%rd146, [%rd287];
	or.b64  	%rd288, %rd539, %rd146;
	and.b64  	%rd289, %rd288, -4294967296;
	setp.ne.s64 	%p7, %rd289, 0;
	@%p7 bra 	$L__BB556_70;
	cvt.u32.u64 	%r73, %rd146;
	cvt.u32.u64 	%r74, %rd539;
	div.u32 	%r75, %r74, %r73;
	mul.lo.s32 	%r76, %r75, %r73;
	sub.s32 	%r77, %r74, %r76;
	cvt.u64.u32 	%rd541, %r75;
	cvt.u64.u32 	%rd542, %r77;
	bra.uni 	$L__BB556_71;
$L__BB556_70:
	div.s64 	%rd541, %rd539, %rd146;
	mul.lo.s64 	%rd290, %rd541, %rd146;
	sub.s64 	%rd542, %rd539, %rd290;
$L__BB556_71:
	add.s64 	%rd292, %rd1, %rd286;
	ld.global.u64 	%rd293, [%rd292];
	mad.lo.s64 	%rd153, %rd293, %rd542, %rd145;
	add.s32 	%r38, %r253, 1;
	mul.wide.u32 	%rd294, %r38, 8;
	add.s64 	%rd295, %rd2, %rd294;
	ld.global.u64 	%rd154, [%rd295];
	or.b64  	%rd296, %rd541, %rd154;
	and.b64  	%rd297, %rd296, -4294967296;
	setp.ne.s64 	%p8, %rd297, 0;
	@%p8 bra 	$L__BB556_73;
	cvt.u32.u64 	%r78, %rd154;
	cvt.u32.u64 	%r79, %rd541;
	div.u32 	%r80, %r79, %r78;
	mul.lo.s32 	%r81, %r80, %r78;
	sub.s32 	%r82, %r79, %r81;
	cvt.u64.u32 	%rd543, %r80;
	cvt.u64.u32 	%rd544, %r82;
	bra.uni 	$L__BB556_74;
$L__BB556_73:
	div.s64 	%rd543, %rd541, %rd154;
	mul.lo.s64 	%rd298, %rd543, %rd154;
	sub.s64 	%rd544, %rd541, %rd298;
$L__BB556_74:
	add.s64 	%rd300, %rd1, %rd294;
	ld.global.u64 	%rd301, [%rd300];
	mad.lo.s64 	%rd161, %rd301, %rd544, %rd153;
	add.s32 	%r39, %r253, -4;
	mul.wide.u32 	%rd302, %r253, 8;
	add.s64 	%rd303, %rd2, %rd302;
	ld.global.u64 	%rd162, [%rd303];
	or.b64  	%rd304, %rd543, %rd162;
	and.b64  	%rd305, %rd304, -4294967296;
	setp.ne.s64 	%p9, %rd305, 0;
	@%p9 bra 	$L__BB556_76;
	cvt.u32.u64 	%r83, %rd162;
	cvt.u32.u64 	%r84, %rd543;
	div.u32 	%r85, %r84, %r83;
	mul.lo.s32 	%r86, %r85, %r83;
	sub.s32 	%r87, %r84, %r86;
	cvt.u64.u32 	%rd545, %r85;
	cvt.u64.u32 	%rd546, %r87;
	bra.uni 	$L__BB556_77;
$L__BB556_76:
	div.s64 	%rd545, %rd543, %rd162;
	mul.lo.s64 	%rd306, %rd545, %rd162;
	sub.s64 	%rd546, %rd543, %rd306;
$L__BB556_77:
	add.s64 	%rd308, %rd1, %rd302;
	ld.global.u64 	%rd309, [%rd308];
	mad.lo.s64 	%rd169, %rd309, %rd546, %rd161;
	add.s32 	%r40, %r253, -1;
	mul.wide.u32 	%rd310, %r40, 8;
	add.s64 	%rd311, %rd2, %rd310;
	ld.global.u64 	%rd170, [%rd311];
	or.b64  	%rd312, %rd545, %rd170;
	and.b64  	%rd313, %rd312, -4294967296;
	setp.ne.s64 	%p10, %rd313, 0;
	@%p10 bra 	$L__BB556_79;
	cvt.u32.u64 	%r88, %rd170;
	cvt.u32.u64 	%r89, %rd545;
	div.u32 	%r90, %r89, %r88;
	mul.lo.s32 	%r91, %r90, %r88;
	sub.s32 	%r92, %r89, %r91;
	cvt.u64.u32 	%rd547, %r90;
	cvt.u64.u32 	%rd548, %r92;
	bra.uni 	$L__BB556_80;
$L__BB556_79:
	div.s64 	%rd547, %rd545, %rd170;
	mul.lo.s64 	%rd314, %rd547, %rd170;
	sub.s64 	%rd548, %rd545, %rd314;
$L__BB556_80:
	add.s64 	%rd316, %rd1, %rd310;
	ld.global.u64 	%rd317, [%rd316];
	mad.lo.s64 	%rd177, %rd317, %rd548, %rd169;
	add.s32 	%r41, %r253, -2;
	mul.wide.u32 	%rd318, %r41, 8;
	add.s64 	%rd319, %rd2, %rd318;
	ld.global.u64 	%rd178, [%rd319];
	or.b64  	%rd320, %rd547, %rd178;
	and.b64  	%rd321, %rd320, -4294967296;
	setp.ne.s64 	%p11, %rd321, 0;
	@%p11 bra 	$L__BB556_82;
	cvt.u32.u64 	%r93, %rd178;
	cvt.u32.u64 	%r94, %rd547;
	div.u32 	%r95, %r94, %r93;
	mul.lo.s32 	%r96, %r95, %r93;
	sub.s32 	%r97, %r94, %r96;
	cvt.u64.u32 	%rd549, %r95;
	cvt.u64.u32 	%rd550, %r97;
	bra.uni 	$L__BB556_83;
$L__BB556_82:
	div.s64 	%rd549, %rd547, %rd178;
	mul.lo.s64 	%rd322, %rd549, %rd178;
	sub.s64 	%rd550, %rd547, %rd322;
$L__BB556_83:
	add.s64 	%rd324, %rd1, %rd318;
	ld.global.u64 	%rd325, [%rd324];
	mad.lo.s64 	%rd185, %rd325, %rd550, %rd177;
	add.s32 	%r42, %r253, -3;
	mul.wide.u32 	%rd326, %r42, 8;
	add.s64 	%rd327, %rd2, %rd326;
	ld.global.u64 	%rd186, [%rd327];
	or.b64  	%rd328, %rd549, %rd186;
	and.b64  	%rd329, %rd328, -4294967296;
	setp.ne.s64 	%p12, %rd329, 0;
	@%p12 bra 	$L__BB556_85;
	cvt.u32.u64 	%r98, %rd186;
	cvt.u32.u64 	%r99, %rd549;
	div.u32 	%r100, %r99, %r98;
	mul.lo.s32 	%r101, %r100, %r98;
	sub.s32 	%r102, %r99, %r101;
	cvt.u64.u32 	%rd551, %r100;
	cvt.u64.u32 	%rd552, %r102;
	bra.uni 	$L__BB556_86;
$L__BB556_85:
	div.s64 	%rd551, %rd549, %rd186;
	mul.lo.s64 	%rd330, %rd551, %rd186;
	sub.s64 	%rd552, %rd549, %rd330;
$L__BB556_86:
	add.s64 	%rd332, %rd1, %rd326;
	ld.global.u64 	%rd333, [%rd332];
	mad.lo.s64 	%rd193, %rd333, %rd552, %rd185;
	mul.wide.u32 	%rd334, %r39, 8;
	add.s64 	%rd335, %rd2, %rd334;
	ld.global.u64 	%rd194, [%rd335];
	or.b64  	%rd336, %rd551, %rd194;
	and.b64  	%rd337, %rd336, -4294967296;
	setp.ne.s64 	%p13, %rd337, 0;
	@%p13 bra 	$L__BB556_88;
	cvt.u32.u64 	%r103, %rd194;
	cvt.u32.u64 	%r104, %rd551;
	div.u32 	%r105, %r104, %r103;
	mul.lo.s32 	%r106, %r105, %r103;
	sub.s32 	%r107, %r104, %r106;
	cvt.u64.u32 	%rd568, %r105;
	cvt.u64.u32 	%rd554, %r107;
	bra.uni 	$L__BB556_89;
$L__BB556_88:
	div.s64 	%rd568, %rd551, %rd194;
	mul.lo.s64 	%rd338, %rd568, %rd194;
	sub.s64 	%rd554, %rd551, %rd338;
$L__BB556_89:
	add.s64 	%rd340, %rd1, %rd334;
	ld.global.u64 	%rd341, [%rd340];
	mad.lo.s64 	%rd342, %rd341, %rd554, %rd193;
	shl.b64 	%rd343, %rd342, 3;
	add.s64 	%rd577, %rd577, %rd343;
	add.s32 	%r253, %r253, -8;
	add.s32 	%r252, %r252, 8;
	setp.ne.s32 	%p14, %r252, 0;
	@%p14 bra 	$L__BB556_65;
	add.s32 	%r255, %r253, 3;
$L__BB556_91:
	setp.eq.s32 	%p15, %r31, 0;
	@%p15 bra 	$L__BB556_120;
	and.b32  	%r47, %r29, 3;
	setp.lt.u32 	%p16, %r31, 4;
	@%p16 bra 	$L__BB556_106;
	mul.wide.u32 	%rd345, %r255, 8;
	add.s64 	%rd346, %rd2, %rd345;
	ld.global.u64 	%rd205, [%rd346];
	or.b64  	%rd347, %rd568, %rd205;
	and.b64  	%rd348, %rd347, -4294967296;
	setp.ne.s64 	%p17, %rd348, 0;
	@%p17 bra 	$L__BB556_95;
	cvt.u32.u64 	%r108, %rd205;
	cvt.u32.u64 	%r109, %rd568;
	div.u32 	%r110, %r109, %r108;
	mul.lo.s32 	%r111, %r110, %r108;
	sub.s32 	%r112, %r109, %r111;
	cvt.u64.u32 	%rd558, %r110;
	cvt.u64.u32 	%rd559, %r112;
	bra.uni 	$L__BB556_96;
$L__BB556_95:
	div.s64 	%rd558, %rd568, %rd205;
	mul.lo.s64 	%rd349, %rd558, %rd205;
	sub.s64 	%rd559, %rd568, %rd349;
$L__BB556_96:
	add.s64 	%rd351, %rd1, %rd345;
	ld.global.u64 	%rd352, [%rd351];
	mul.lo.s64 	%rd212, %rd352, %rd559;
	add.s32 	%r48, %r255, -1;
	mul.wide.u32 	%rd353, %r48, 8;
	add.s64 	%rd354, %rd2, %rd353;
	ld.global.u64 	%rd213, [%rd354];
	or.b64  	%rd355, %rd558, %rd213;
	and.b64  	%rd356, %rd355, -4294967296;
	setp.ne.s64 	%p18, %rd356, 0;
	@%p18 bra 	$L__BB556_98;
	cvt.u32.u64 	%r113, %rd213;
	cvt.u32.u64 	%r114, %rd558;
	div.u32 	%r115, %r114, %r113;
	mul.lo.s32 	%r116, %r115, %r113;
	sub.s32 	%r117, %r114, %r116;
	cvt.u64.u32 	%rd560, %r115;
	cvt.u64.u32 	%rd561, %r117;
	bra.uni 	$L__BB556_99;
$L__BB556_98:
	div.s64 	%rd560, %rd558, %rd213;
	mul.lo.s64 	%rd357, %rd560, %rd213;
	sub.s64 	%rd561, %rd558, %rd357;
$L__BB556_99:
	add.s64 	%rd359, %rd1, %rd353;
	ld.global.u64 	%rd360, [%rd359];
	mad.lo.s64 	%rd220, %rd360, %rd561, %rd212;
	add.s32 	%r49, %r255, -2;
	mul.wide.u32 	%rd361, %r49, 8;
	add.s64 	%rd362, %rd2, %rd361;
	ld.global.u64 	%rd221, [%rd362];
	or.b64  	%rd363, %rd560, %rd221;
	and.b64  	%rd364, %rd363, -4294967296;
	setp.ne.s64 	%p19, %rd364, 0;
	@%p19 bra 	$L__BB556_101;
	cvt.u32.u64 	%r118, %rd221;
	cvt.u32.u64 	%r119, %rd560;
	div.u32 	%r120, %r119, %r118;
	mul.lo.s32 	%r121, %r120, %r118;
	sub.s32 	%r122, %r119, %r121;
	cvt.u64.u32 	%rd562, %r120;
	cvt.u64.u32 	%rd563, %r122;
	bra.uni 	$L__BB556_102;
$L__BB556_101:
	div.s64 	%rd562, %rd560, %rd221;
	mul.lo.s64 	%rd365, %rd562, %rd221;
	sub.s64 	%rd563, %rd560, %rd365;
$L__BB556_102:
	add.s64 	%rd367, %rd1, %rd361;
	ld.global.u64 	%rd368, [%rd367];
	mad.lo.s64 	%rd228, %rd368, %rd563, %rd220;
	add.s32 	%r50, %r255, -3;
	mul.wide.u32 	%rd369, %r50, 8;
	add.s64 	%rd370, %rd2, %rd369;
	ld.global.u64 	%rd229, [%rd370];
	or.b64  	%rd371, %rd562, %rd229;
	and.b64  	%rd372, %rd371, -4294967296;
	setp.ne.s64 	%p20, %rd372, 0;
	@%p20 bra 	$L__BB556_104;
	cvt.u32.u64 	%r123, %rd229;
	cvt.u32.u64 	%r124, %rd562;
	div.u32 	%r125, %r124, %r123;
	mul.lo.s32 	%r126, %r125, %r123;
	sub.s32 	%r127, %r124, %r126;
	cvt.u64.u32 	%rd568, %r125;
	cvt.u64.u32 	%rd565, %r127;
	bra.uni 	$L__BB556_105;
$L__BB556_104:
	div.s64 	%rd568, %rd562, %rd229;
	mul.lo.s64 	%rd373, %rd568, %rd229;
	sub.s64 	%rd565, %rd562, %rd373;
$L__BB556_105:
	add.s64 	%rd375, %rd1, %rd369;
	ld.global.u64 	%rd376, [%rd375];
	mad.lo.s64 	%rd377, %rd376, %rd565, %rd228;
	shl.b64 	%rd378, %rd377, 3;
	add.s64 	%rd577, %rd577, %rd378;
	add.s32 	%r255, %r255, -4;
$L__BB556_106:
	setp.eq.s32 	%p21, %r47, 0;
	@%p21 bra 	$L__BB556_120;
	setp.eq.s32 	%p22, %r47, 1;
	@%p22 bra 	$L__BB556_115;
	mul.wide.u32 	%rd380, %r255, 8;
	add.s64 	%rd381, %rd2, %rd380;
	ld.global.u64 	%rd240, [%rd381];
	or.b64  	%rd382, %rd568, %rd240;
	and.b64  	%rd383, %rd382, -4294967296;
	setp.ne.s64 	%p23, %rd383, 0;
	@%p23 bra 	$L__BB556_110;
	cvt.u32.u64 	%r128, %rd240;
	cvt.u32.u64 	%r129, %rd568;
	div.u32 	%r130, %r129, %r128;
	mul.lo.s32 	%r131, %r130, %r128;
	sub.s32 	%r132, %r129, %r131;
	cvt.u64.u32 	%rd569, %r130;
	cvt.u64.u32 	%rd570, %r132;
	bra.uni 	$L__BB556_111;
$L__BB556_110:
	div.s64 	%rd569, %rd568, %rd240;
	mul.lo.s64 	%rd384, %rd569, %rd240;
	sub.s64 	%rd570, %rd568, %rd384;
$L__BB556_111:
	add.s64 	%rd386, %rd1, %rd380;
	ld.global.u64 	%rd387, [%rd386];
	mul.lo.s64 	%rd247, %rd387, %rd570;
	add.s32 	%r53, %r255, -1;
	mul.wide.u32 	%rd388, %r53, 8;
	add.s64 	%rd389, %rd2, %rd388;
	ld.global.u64 	%rd248, [%rd389];
	or.b64  	%rd390, %rd569, %rd248;
	and.b64  	%rd391, %rd390, -4294967296;
	setp.ne.s64 	%p24, %rd391, 0;
	@%p24 bra 	$L__BB556_113;
	cvt.u32.u64 	%r133, %rd248;
	cvt.u32.u64 	%r134, %rd569;
	div.u32 	%r135, %r134, %r133;
	mul.lo.s32 	%r136, %r135, %r133;
	sub.s32 	%r137, %r134, %r136;
	cvt.u64.u32 	%rd568, %r135;
	cvt.u64.u32 	%rd572, %r137;
	bra.uni 	$L__BB556_114;
$L__BB556_113:
	div.s64 	%rd568, %rd569, %rd248;
	mul.lo.s64 	%rd392, %rd568, %rd248;
	sub.s64 	%rd572, %rd569, %rd392;
$L__BB556_114:
	add.s64 	%rd394, %rd1, %rd388;
	ld.global.u64 	%rd395, [%rd394];
	mad.lo.s64 	%rd396, %rd395, %rd572, %rd247;
	shl.b64 	%rd397, %rd396, 3;
	add.s64 	%rd577, %rd577, %rd397;
	add.s32 	%r255, %r255, -2;
$L__BB556_115:
	and.b32  	%r138, %r29, 1;
	setp.eq.b32 	%p25, %r138, 1;
	not.pred 	%p26, %p25;
	@%p26 bra 	$L__BB556_120;
	mul.wide.u32 	%rd398, %r255, 8;
	add.s64 	%rd399, %rd2, %rd398;
	ld.global.u64 	%rd259, [%rd399];
	or.b64  	%rd400, %rd568, %rd259;
	and.b64  	%rd401, %rd400, -4294967296;
	setp.ne.s64 	%p27, %rd401, 0;
	@%p27 bra 	$L__BB556_118;
	cvt.u32.u64 	%r139, %rd259;
	cvt.u32.u64 	%r140, %rd568;
	rem.u32 	%r141, %r140, %r139;
	cvt.u64.u32 	%rd576, %r141;
	bra.uni 	$L__BB556_119;
$L__BB556_118:
	rem.s64 	%rd576, %rd568, %rd259;
$L__BB556_119:
	add.s64 	%rd403, %rd1, %rd398;
	ld.global.u64 	%rd404, [%rd403];
	mul.lo.s64 	%rd405, %rd404, %rd576;
	shl.b64 	%rd406, %rd405, 3;
	add.s64 	%rd577, %rd577, %rd406;
$L__BB556_120:
	ld.global.u64 	%rd265, [%rd577];
	cvt.rn.f64.s64 	%fd11, %rd265;
	fma.rn.f64 	%fd16, %fd11, 0d3FF71547652B82FE, 0d4338000000000000;
	{
	.reg .b32 %temp; 
	mov.b64 	{%r56, %temp}, %fd16;
	}
	mov.f64 	%fd17, 0dC338000000000000;
	add.rn.f64 	%fd18, %fd16, %fd17;
	fma.rn.f64 	%fd19, %fd18, 0dBFE62E42FEFA39EF, %fd11;
	fma.rn.f64 	%fd20, %fd18, 0dBC7ABC9E3B39803F, %fd19;
	fma.rn.f64 	%fd21, %fd20, 0d3E5ADE1569CE2BDF, 0d3E928AF3FCA213EA;
	fma.rn.f64 	%fd22, %fd21, %fd20, 0d3EC71DEE62401315;
	fma.rn.f64 	%fd23, %fd22, %fd20, 0d3EFA01997C89EB71;
	fma.rn.f64 	%fd24, %fd23, %fd20, 0d3F2A01A014761F65;
	fma.rn.f64 	%fd25, %fd24, %fd20, 0d3F56C16C1852B7AF;
	fma.rn.f64 	%fd26, %fd25, %fd20, 0d3F81111111122322;
	fma.rn.f64 	%fd27, %fd26, %fd20, 0d3FA55555555502A1;
	fma.rn.f64 	%fd28, %fd27, %fd20, 0d3FC5555555555511;
	fma.rn.f64 	%fd29, %fd28, %fd20, 0d3FE000000000000B;
	fma.rn.f64 	%fd30, %fd29, %fd20, 0d3FF0000000000000;
	fma.rn.f64 	%fd31, %fd30, %fd20, 0d3FF0000000000000;
	{
	.reg .b32 %temp; 
	mov.b64 	{%r57, %temp}, %fd31;
	}
	{
	.reg .b32 %temp; 
	mov.b64 	{%temp, %r58}, %fd31;
	}
	shl.b32 	%r142, %r56, 20;
	add.s32 	%r143, %r142, %r58;
	mov.b64 	%fd98, {%r57, %r143};
	{
	.reg .b32 %temp; 
	mov.b64 	{%temp, %r144}, %fd11;
	}
	mov.b32 	%f4, %r144;
	abs.f32 	%f3, %f4;
	setp.lt.f32 	%p28, %f3, 0f4086232B;
	@%p28 bra 	$L__BB556_123;
	setp.lt.s64 	%p29, %rd265, 0;
	add.f64 	%fd32, %fd11, 0d7FF0000000000000;
	selp.f64 	%fd98, 0d0000000000000000, %fd32, %p29;
	setp.geu.f32 	%p30, %f3, 0f40874800;
	@%p30 bra 	$L__BB556_123;
	shr.u32 	%r145, %r56, 31;
	add.s32 	%r146, %r56, %r145;
	shr.s32 	%r147, %r146, 1;
	shl.b32 	%r148, %r147, 20;
	add.s32 	%r149, %r58, %r148;
	mov.b64 	%fd33, {%r57, %r149};
	sub.s32 	%r150, %r56, %r147;
	shl.b32 	%r151, %r150, 20;
	add.s32 	%r152, %r151, 1072693248;
	mov.b32 	%r153, 0;
	mov.b64 	%fd34, {%r153, %r152};
	mul.f64 	%fd98, %fd34, %fd33;
$L__BB556_123:
	st.shared.f64 	[%r5], %fd98;
$L__BB556_124:
	bar.sync 	0;
	setp.lt.u32 	%p58, %r257, 66;
	@%p58 bra 	$L__BB556_128;
$L__BB556_125:
	shr.u32 	%r60, %r257, 1;
	setp.ge.u32 	%p59, %r1, %r60;
	@%p59 bra 	$L__BB556_127;
	ld.shared.f64 	%fd74, [%r5];
	shl.b32 	%r246, %r60, 3;
	add.s32 	%r247, %r5, %r246;
	ld.shared.f64 	%fd75, [%r247];
	add.f64 	%fd76, %fd74, %fd75;
	st.shared.f64 	[%r5], %fd76;
$L__BB556_127:
	bar.sync 	0;
	setp.gt.u32 	%p60, %r257, 131;
	mov.u32 	%r257, %r60;
	@%p60 bra 	$L__BB556_125;
$L__BB556_128:
	setp.gt.u32 	%p61, %r1, 31;
	@%p61 bra 	$L__BB556_131;
	ld.volatile.shared.f64 	%fd77, [%r5];
	ld.volatile.shared.f64 	%fd78, [%r5+256];
	add.f64 	%fd79, %fd77, %fd78;
	st.volatile.shared.f64 	[%r5], %fd79;
	ld.volatile.shared.f64 	%fd80, [%r5];
	ld.volatile.shared.f64 	%fd81, [%r5+128];
	add.f64 	%fd82, %fd80, %fd81;
	st.volatile.shared.f64 	[%r5], %fd82;
	ld.volatile.shared.f64 	%fd83, [%r5];
	ld.volatile.shared.f64 	%fd84, [%r5+64];
	add.f64 	%fd85, %fd83, %fd84;
	st.volatile.shared.f64 	[%r5], %fd85;
	ld.volatile.shared.f64 	%fd86, [%r5];
	ld.volatile.shared.f64 	%fd87, [%r5+32];
	add.f64 	%fd88, %fd86, %fd87;
	st.volatile.shared.f64 	[%r5], %fd88;
	ld.volatile.shared.f64 	%fd89, [%r5];
	ld.volatile.shared.f64 	%fd90, [%r5+16];
	add.f64 	%fd91, %fd89, %fd90;
	st.volatile.shared.f64 	[%r5], %fd91;
	ld.volatile.shared.f64 	%fd92, [%r5];
	ld.volatile.shared.f64 	%fd93, [%r5+8];
	add.f64 	%fd94, %fd92, %fd93;
	st.volatile.shared.f64 	[%r5], %fd94;
	setp.ne.s32 	%p62, %r1, 0;
	@%p62 bra 	$L__BB556_131;
	ld.param.u64 	%rd492, [contiguous_logsumexp2_i64_param_8];
	ld.param.u64 	%rd491, [contiguous_logsumexp2_i64_param_0];
	ld.shared.f64 	%fd95, [logsumexpsdata_i64];
	cvt.u64.u32 	%rd486, %r2;
	mad.lo.s64 	%rd487, %rd492, %rd4, %rd486;
	cvta.to.global.u64 	%rd488, %rd491;
	shl.b64 	%rd489, %rd487, 3;
	add.s64 	%rd490, %rd488, %rd489;
	st.global.f64 	[%rd490], %fd95;
$L__BB556_131:
	ret;

}
	// .globl	contiguous_logsumexp22_i64
.visible .entry contiguous_logsumexp22_i64(
	.param .u64 .ptr .align 1 contiguous_logsumexp22_i64_param_0,
	.param .u64 .ptr .align 1 contiguous_logsumexp22_i64_param_1,
	.param .u64 contiguous_logsumexp22_i64_param_2,
	.param .u64 contiguous_logsumexp22_i64_param_3,
	.param .u64 contiguous_logsumexp22_i64_param_4,
	.param .u64 contiguous_logsumexp22_i64_param_5
)
{
	.reg .pred 	%p<9>;
	.reg .b32 	%r<17>;
	.reg .b64 	%rd<29>;
	.reg .b64 	%fd<27>;

	ld.param.u64 	%rd5, [contiguous_logsumexp22_i64_param_0];
	ld.param.u64 	%rd8, [contiguous_logsumexp22_i64_param_1];
	ld.param.u64 	%rd9, [contiguous_logsumexp22_i64_param_2];
	ld.param.u64 	%rd6, [contiguous_logsumexp22_i64_param_3];
	ld.param.u64 	%rd10, [contiguous_logsumexp22_i64_param_4];
	ld.param.u64 	%rd7, [contiguous_logsumexp22_i64_param_5];
	cvta.to.global.u64 	%rd1, %rd8;
	mov.u32 	%r1, %tid.x;
	mov.u32 	%r2, %ctaid.x;
	mov.u32 	%r16, %ntid.x;
	mul.lo.s32 	%r8, %r2, %r16;
	shl.b32 	%r9, %r8, 1;
	add.s32 	%r4, %r9, %r1;
	shl.b32 	%r10, %r1, 3;
	mov.u32 	%r11, logsumexpsdata_i64;
	add.s32 	%r5, %r11, %r10;
	mov.b64 	%rd11, 0;
	st.shared.u64 	[%r5], %rd11;
	mov.u32 	%r12, %ctaid.y;
	cvt.u64.u32 	%rd12, %r12;
	add.s64 	%rd2, %rd9, %rd12;
	setp.ge.u64 	%p1, %rd2, %rd10;
	@%p1 bra 	$L__BB557_12;
	add.s32 	%r13, %r4, %r16;
	cvt.u64.u32 	%rd3, %r13;
	setp.le.u64 	%p2, %rd6, %rd3;
	@%p2 bra 	$L__BB557_3;
	cvt.u64.u32 	%rd16, %r4;
	mul.lo.s64 	%rd17, %rd2, %rd6;
	add.s64 	%rd18, %rd17, %rd16;
	shl.b64 	%rd19, %rd18, 3;
	add.s64 	%rd20, %rd1, %rd19;
	ld.global.f64 	%fd2, [%rd20];
	add.s64 	%rd21, %rd17, %rd3;
	shl.b64 	%rd22, %rd21, 3;
	add.s64 	%rd23, %rd1, %rd22;
	ld.global.f64 	%fd3, [%rd23];
	add.f64 	%fd4, %fd2, %fd3;
	st.shared.f64 	[%r5], %fd4;
	bra.uni 	$L__BB557_5;
$L__BB557_3:
	cvt.u64.u32 	%rd4, %r4;
	setp.le.u64 	%p3, %rd6, %rd4;
	@%p3 bra 	$L__BB557_5;
	mad.lo.s64 	%rd13, %rd2, %rd6, %rd4;
	shl.b64 	%rd14, %rd13, 3;
	add.s64 	%rd15, %rd1, %rd14;
	ld.global.f64 	%fd1, [%rd15];
	st.shared.f64 	[%r5], %fd1;
$L__BB557_5:
	bar.sync 	0;
	setp.lt.u32 	%p4, %r16, 66;
	@%p4 bra 	$L__BB557_9;
$L__BB557_6:
	shr.u32 	%r7, %r16, 1;
	setp.ge.u32 	%p5, %r1, %r7;
	@%p5 bra 	$L__BB557_8;
	ld.shared.f64 	%fd5, [%r5];
	shl.b32 	%r14, %r7, 3;
	add.s32 	%r15, %r5, %r14;
	ld.shared.f64 	%fd6, [%r15];
	add.f64 	%fd7, %fd5, %fd6;
	st.shared.f64 	[%r5], %fd7;
$L__BB557_8:
	bar.sync 	0;
	setp.gt.u32 	%p6, %r16, 131;
	mov.u32 	%r16, %r7;
	@%p6 bra 	$L__BB557_6;
$L__BB557_9:
	setp.gt.u32 	%p7, %r1, 31;
	@%p7 bra 	$L__BB557_12;
	ld.volatile.shared.f64 	%fd8, [%r5];
	ld.volatile.shared.f64 	%fd9, [%r5+256];
	add.f64 	%fd10, %fd8, %fd9;
	st.volatile.shared.f64 	[%r5], %fd10;
	ld.volatile.shared.f64 	%fd11, [%r5];
	ld.volatile.shared.f64 	%fd12, [%r5+128];
	add.f64 	%fd13, %fd11, %fd12;
	st.volatile.shared.f64 	[%r5], %fd13;
	ld.volatile.shared.f64 	%fd14, [%r5];
	ld.volatile.shared.f64 	%fd15, [%r5+64];
	add.f64 	%fd16, %fd14, %fd15;
	st.volatile.shared.f64 	[%r5], %fd16;
	ld.volatile.shared.f64 	%fd17, [%r5];
	ld.volatile.shared.f64 	%fd18, [%r5+32];
	add.f64 	%fd19, %fd17, %fd18;
	st.volatile.shared.f64 	[%r5], %fd19;
	ld.volatile.shared.f64 	%fd20, [%r5];
	ld.volatile.shared.f64 	%fd21, [%r5+16];
	add.f64 	%fd22, %fd20, %fd21;
	st.volatile.shared.f64 	[%r5], %fd22;
	ld.volatile.shared.f64 	%fd23, [%r5];
	ld.volatile.shared.f64 	%fd24, [%r5+8];
	add.f64 	%fd25, %fd23, %fd24;
	st.volatile.shared.f64 	[%r5], %fd25;
	setp.ne.s32 	%p8, %r1, 0;
	@%p8 bra 	$L__BB557_12;
	ld.shared.f64 	%fd26, [logsumexpsdata_i64];
	cvt.u64.u32 	%rd24, %r2;
	mad.lo.s64 	%rd25, %rd7, %rd2, %rd24;
	cvta.to.global.u64 	%rd26, %rd5;
	shl.b64 	%rd27, %rd25, 3;
	add.s64 	%rd28, %rd26, %rd27;
	st.global.f64 	[%rd28], %fd26;
$L__BB557_12:
	ret;

}
	// .globl	contiguous_logsumexp3_i64
.visible .entry contiguous_logsumexp3_i64(
	.param .u64 .ptr .align 1 contiguous_logsumexp3_i64_param_0,
	.param .u64 .ptr .align 1 contiguous_logsumexp3_i64_param_1,
	.param .u64 .ptr .align 1 contiguous_logsumexp3_i64_param_2,
	.param .u64 .ptr .align 1 contiguous_logsumexp3_i64_param_3,
	.param .u64 contiguous_logsumexp3_i64_param_4,
	.param .u64 contiguous_logsumexp3_i64_param_5,
	.param .u64 contiguous_logsumexp3_i64_param_6
)
{
	.reg .pred 	%p<41>;
	.reg .b32 	%r<219>;
	.reg .b32 	%f<3>;
	.reg .b64 	%rd<310>;
	.reg .b64 	%fd<79>;

	ld.param.u64 	%rd145, [contiguous_logsumexp3_i64_param_0];
	ld.param.u64 	%rd146, [contiguous_logsumexp3_i64_param_1];
	ld.param.u64 	%rd149, [contiguous_logsumexp3_i64_param_2];
	ld.param.u64 	%rd150, [contiguous_logsumexp3_i64_param_3];
	ld.param.u64 	%rd147, [contiguous_logsumexp3_i64_param_4];
	ld.param.u64 	%rd148, [contiguous_logsumexp3_i64_param_5];
	ld.param.u64 	%rd151, [contiguous_logsumexp3_i64_param_6];
	cvta.to.global.u64 	%rd1, %rd150;
	cvta.to.global.u64 	%rd2, %rd149;
	mov.u32 	%r1, %tid.y;
	mov.u32 	%r2, %ntid.x;
	mov.u32 	%r3, %tid.x;
	mad.lo.s32 	%r67, %r1, %r2, %r3;
	mov.u32 	%r68, %ctaid.x;
	mad.lo.s32 	%r69, %r68, %r2, %r3;
	mov.u32 	%r4, %ctaid.y;
	mov.u32 	%r5, %ntid.y;
	mad.lo.s32 	%r70, %r4, %r5, %r1;
	shl.b32 	%r71, %r67, 3;
	mov.u32 	%r72, logsumexpsdata_i64;
	add.s32 	%r7, %r72, %r71;
	mov.b64 	%rd153, 0;
	st.shared.u64 	[%r7], %rd153;
	cvt.u64.u32 	%rd3, %r69;
	setp.le.u64 	%p1, %rd148, %rd3;
	cvt.u64.u32 	%rd154, %r70;
	setp.le.u64 	%p2, %rd151, %rd154;
	or.pred  	%p3, %p1, %p2;
	@%p3 bra 	$L__BB558_79;
	cvt.u32.u64 	%r73, %rd3;
	cvt.u32.u64 	%r74, %rd148;
	mad.lo.s32 	%r209, %r70, %r74, %r73;
	cvt.u32.u64 	%r9, %rd147;
	add.s32 	%r208, %r9, -1;
	setp.lt.s32 	%p4, %r208, 0;
	mov.b64 	%rd309, 0;
	@%p4 bra 	$L__BB558_59;
	setp.lt.u32 	%p5, %r208, 7;
	mov.b64 	%rd309, 0;
	@%p5 bra 	$L__BB558_30;
	add.s32 	%r204, %r9, -4;
	and.b32  	%r75, %r9, -8;
	neg.s32 	%r203, %r75;
	mov.b64 	%rd309, 0;
$L__BB558_4:
	.pragma "nounroll";
	add.s32 	%r16, %r204, 3;
	cvt.u64.u32 	%rd5, %r209;
	mul.wide.u32 	%rd159, %r16, 8;
	add.s64 	%rd160, %rd2, %rd159;
	ld.global.u64 	%rd6, [%rd160];
	and.b64  	%rd161, %rd6, -4294967296;
	setp.ne.s64 	%p6, %rd161, 0;
	@%p6 bra 	$L__BB558_6;
	cvt.u32.u64 	%r76, %rd6;
	cvt.u32.u64 	%r77, %rd5;
	div.u32 	%r78, %r77, %r76;
	mul.lo.s32 	%r79, %r78, %r76;
	sub.s32 	%r80, %r77, %r79;
	cvt.u64.u32 	%rd274, %r78;
	cvt.u64.u32 	%rd275, %r80;
	bra.uni 	$L__BB558_7;
$L__BB558_6:
	div.s64 	%rd274, %rd5, %rd6;
	mul.lo.s64 	%rd162, %rd274, %rd6;
	sub.s64 	%rd275, %rd5, %rd162;
$L__BB558_7:
	mul.wide.u32 	%rd163, %r16, 8;
	add.s64 	%rd164, %rd1, %rd163;
	ld.global.u64 	%rd165, [%rd164];
	mad.lo.s64 	%rd13, %rd165, %rd275, %rd309;
	add.s32 	%r17, %r204, 2;
	and.b64  	%rd14, %rd274, 4294967295;
	mul.wide.u32 	%rd166, %r17, 8;
	add.s64 	%rd167, %rd2, %rd166;
	ld.global.u64 	%rd15, [%rd167];
	and.b64  	%rd168, %rd15, -4294967296;
	setp.ne.s64 	%p7, %rd168, 0;
	@%p7 bra 	$L__BB558_9;
	cvt.u32.u64 	%r81, %rd15;
	cvt.u32.u64 	%r82, %rd14;
	div.u32 	%r83, %r82, %r81;
	mul.lo.s32 	%r84, %r83, %r81;
	sub.s32 	%r85, %r82, %r84;
	cvt.u64.u32 	%rd276, %r83;
	cvt.u64.u32 	%rd277, %r85;
	bra.uni 	$L__BB558_10;
$L__BB558_9:
	div.s64 	%rd276, %rd14, %rd15;
	mul.lo.s64 	%rd169, %rd276, %rd15;
	sub.s64 	%rd277, %rd14, %rd169;
$L__BB558_10:
	mul.wide.u32 	%rd170, %r17, 8;
	add.s64 	%rd171, %rd1, %rd170;
	ld.global.u64 	%rd172, [%rd171];
	mad.lo.s64 	%rd22, %rd172, %rd277, %rd13;
	add.s32 	%r18, %r204, 1;
	and.b64  	%rd23, %rd276, 4294967295;
	mul.wide.u32 	%rd173, %r18, 8;
	add.s64 	%rd174, %rd2, %rd173;
	ld.global.u64 	%rd24, [%rd174];
	and.b64  	%rd175, %rd24, -4294967296;
	setp.ne.s64 	%p8, %rd175, 0;
	@%p8 bra 	$L__BB558_12;
	cvt.u32.u64 	%r86, %rd24;
	cvt.u32.u64 	%r87, %rd23;
	div.u32 	%r88, %r87, %r86;
	mul.lo.s32 	%r89, %r88, %r86;
	sub.s32 	%r90, %r87, %r89;
	cvt.u64.u32 	%rd278, %r88;
	cvt.u64.u32 	%rd279, %r90;
	bra.uni 	$L__BB558_13;
$L__BB558_12:
	div.s64 	%rd278, %rd23, %rd24;
	mul.lo.s64 	%rd176, %rd278, %rd24;
	sub.s64 	%rd279, %rd23, %rd176;
$L__BB558_13:
	mul.wide.u32 	%rd177, %r18, 8;
	add.s64 	%rd178, %rd1, %rd177;
	ld.global.u64 	%rd179, [%rd178];
	mad.lo.s64 	%rd31, %rd179, %rd279, %rd22;
	and.b64  	%rd32, %rd278, 4294967295;
	mul.wide.u32 	%rd180, %r204, 8;
	add.s64 	%rd181, %rd2, %rd180;
	ld.global.u64 	%rd33, [%rd181];
	and.b64  	%rd182, %rd33, -4294967296;
	setp.ne.s64 	%p9, %rd182, 0;
	@%p9 bra 	$L__BB558_15;
	cvt.u32.u64 	%r91, %rd33;
	cvt.u32.u64 	%r92, %rd32;
	div.u32 	%r93, %r92, %r91;
	mul.lo.s32 	%r94, %r93, %r91;
	sub.s32 	%r95, %r92, %r94;
	cvt.u64.u32 	%rd280, %r93;
	cvt.u64.u32 	%rd281, %r95;
	bra.uni 	$L__BB558_16;
$L__BB558_15:
	div.s64 	%rd280, %rd32, %rd33;
	mul.lo.s64 	%rd183, %rd280, %rd33;
	sub.s64 	%rd281, %rd32, %rd183;
$L__BB558_16:
	mul.wide.u32 	%rd184, %r204, 8;
	add.s64 	%rd185, %rd1, %rd184;
	ld.global.u64 	%rd186, [%rd185];
	mad.lo.s64 	%rd40, %rd186, %rd281, %rd31;
	add.s32 	%r19, %r204, -1;
	and.b64  	%rd41, %rd280, 4294967295;
	mul.wide.u32 	%rd187, %r19, 8;
	add.s64 	%rd188, %rd2, %rd187;
	ld.global.u64 	%rd42, [%rd188];
	and.b64  	%rd189, %rd42, -4294967296;
	setp.ne.s64 	%p10, %rd189, 0;
	@%p10 bra 	$L__BB558_18;
	cvt.u32.u64 	%r96, %rd42;
	cvt.u32.u64 	%r97, %rd41;
	div.u32 	%r98, %r97, %r96;
	mul.lo.s32 	%r99, %r98, %r96;
	sub.s32 	%r100, %r97, %r99;
	cvt.u64.u32 	%rd282, %r98;
	cvt.u64.u32 	%rd283, %r100;
	bra.uni 	$L__BB558_19;
$L__BB558_18:
	div.s64 	%rd282, %rd41, %rd42;
	mul.lo.s64 	%rd190, %rd282, %rd42;
	sub.s64 	%rd283, %rd41, %rd190;
$L__BB558_19:
	mul.wide.u32 	%rd191, %r19, 8;
	add.s64 	%rd192, %rd1, %rd191;
	ld.global.u64 	%rd193, [%rd192];
	mad.lo.s64 	%rd49, %rd193, %rd283, %rd40;
	add.s32 	%r20, %r204, -2;
	and.b64  	%rd50, %rd282, 4294967295;
	mul.wide.u32 	%rd194, %r20, 8;
	add.s64 	%rd195, %rd2, %rd194;
	ld.global.u64 	%rd51, [%rd195];
	and.b64  	%rd196, %rd51, -4294967296;
	setp.ne.s64 	%p11, %rd196, 0;
	@%p11 bra 	$L__BB558_21;
	cvt.u32.u64 	%r101, %rd51;
	cvt.u32.u64 	%r102, %rd50;
	div.u32 	%r103, %r102, %r101;
	mul.lo.s32 	%r104, %r103, %r101;
	sub.s32 	%r105, %r102, %r104;
	cvt.u64.u32 	%rd284, %r103;
	cvt.u64.u32 	%rd285, %r105;
	bra.uni 	$L__BB558_22;
$L__BB558_21:
	div.s64 	%rd284, %rd50, %rd51;
	mul.lo.s64 	%rd197, %rd284, %rd51;
	sub.s64 	%rd285, %rd50, %rd197;
$L__BB558_22:
	mul.wide.u32 	%rd198, %r20, 8;
	add.s64 	%rd199, %rd1, %rd198;
	ld.global.u64 	%rd200, [%rd199];
	mad.lo.s64 	%rd58, %rd200, %rd285, %rd49;
	add.s32 	%r21, %r204, -3;
	and.b64  	%rd59, %rd284, 4294967295;
	mul.wide.u32 	%rd201, %r21, 8;
	add.s64 	%rd202, %rd2, %rd201;
	ld.global.u64 	%rd60, [%rd202];
	and.b64  	%rd203, %rd60, -4294967296;
	setp.ne.s64 	%p12, %rd203, 0;
	@%p12 bra 	$L__BB558_24;
	cvt.u32.u64 	%r106, %rd60;
	cvt.u32.u64 	%r107, %rd59;
	div.u32 	%r108, %r107, %r106;
	mul.lo.s32 	%r109, %r108, %r106;
	sub.s32 	%r110, %r107, %r109;
	cvt.u64.u32 	%rd286, %r108;
	cvt.u64.u32 	%rd287, %r110;
	bra.uni 	$L__BB558_25;
$L__BB558_24:
	div.s64 	%rd286, %rd59, %rd60;
	mul.lo.s64 	%rd204, %rd286, %rd60;
	sub.s64 	%rd287, %rd59, %rd204;
$L__BB558_25:
	mul.wide.u32 	%rd205, %r21, 8;
	add.s64 	%rd206, %rd1, %rd205;
	ld.global.u64 	%rd207, [%rd206];
	mad.lo.s64 	%rd67, %rd207, %rd287, %rd58;
	and.b64  	%rd68, %rd286, 4294967295;
	add.s32 	%r111, %r204, -4;
	mul.wide.u32 	%rd208, %r111, 8;
	add.s64 	%rd209, %rd2, %rd208;
	ld.global.u64 	%rd69, [%rd209];
	and.b64  	%rd210, %rd69, -4294967296;
	setp.ne.s64 	%p13, %rd210, 0;
	@%p13 bra 	$L__BB558_27;
	cvt.u32.u64 	%r112, %rd69;
	cvt.u32.u64 	%r113, %rd68;
	div.u32 	%r114, %r113, %r112;
	mul.lo.s32 	%r115, %r114, %r112;
	sub.s32 	%r116, %r113, %r115;
	cvt.u64.u32 	%rd288, %r114;
	cvt.u64.u32 	%rd289, %r116;
	bra.uni 	$L__BB558_28;
$L__BB558_27:
	div.s64 	%rd288, %rd68, %rd69;
	mul.lo.s64 	%rd211, %rd288, %rd69;
	sub.s64 	%rd289, %rd68, %rd211;
$L__BB558_28:
	mul.wide.u32 	%rd212, %r111, 8;
	add.s64 	%rd213, %rd1, %rd212;
	ld.global.u64 	%rd214, [%rd213];
	mad.lo.s64 	%rd309, %rd214, %rd289, %rd67;
	cvt.u32.u64 	%r209, %rd288;
	add.s32 	%r204, %r204, -8;
	add.s32 	%r203, %r203, 8;
	setp.ne.s32 	%p14, %r203, 0;
	@%p14 bra 	$L__BB558_4;
	add.s32 	%r208, %r204, 3;
$L__BB558_30:
	and.b32  	%r28, %r9, 7;
	setp.eq.s32 	%p15, %r28, 0;
	@%p15 bra 	$L__BB558_59;
	and.b32  	%r29, %r9, 3;
	setp.lt.u32 	%p16, %r28, 4;
	@%p16 bra 	$L__BB558_45;
	cvt.u64.u32 	%rd79, %r209;
	mul.wide.u32 	%rd216, %r208, 8;
	add.s64 	%rd217, %rd2, %rd216;
	ld.global.u64 	%rd80, [%rd217];
	and.b64  	%rd218, %rd80, -4294967296;
	setp.ne.s64 	%p17, %rd218, 0;
	@%p17 bra 	$L__BB558_34;
	cvt.u32.u64 	%r118, %rd80;
	cvt.u32.u64 	%r119, %rd79;
	div.u32 	%r120, %r119, %r118;
	mul.lo.s32 	%r121, %r120, %r118;
	sub.s32 	%r122, %r119, %r121;
	cvt.u64.u32 	%rd292, %r120;
	cvt.u64.u32 	%rd293, %r122;
	bra.uni 	$L__BB558_35;
$L__BB558_34:
	div.s64 	%rd292, %rd79, %rd80;
	mul.lo.s64 	%rd219, %rd292, %rd80;
	sub.s64 	%rd293, %rd79, %rd219;
$L__BB558_35:
	mul.wide.u32 	%rd220, %r208, 8;
	add.s64 	%rd221, %rd1, %rd220;
	ld.global.u64 	%rd222, [%rd221];
	mad.lo.s64 	%rd87, %rd222, %rd293, %rd309;
	add.s32 	%r30, %r208, -1;
	and.b64  	%rd88, %rd292, 4294967295;
	mul.wide.u32 	%rd223, %r30, 8;
	add.s64 	%rd224, %rd2, %rd223;
	ld.global.u64 	%rd89, [%rd224];
	and.b64  	%rd225, %rd89, -4294967296;
	setp.ne.s64 	%p18, %rd225, 0;
	@%p18 bra 	$L__BB558_37;
	cvt.u32.u64 	%r123, %rd89;
	cvt.u32.u64 	%r124, %rd88;
	div.u32 	%r125, %r124, %r123;
	mul.lo.s32 	%r126, %r125, %r123;
	sub.s32 	%r127, %r124, %r126;
	cvt.u64.u32 	%rd294, %r125;
	cvt.u64.u32 	%rd295, %r127;
	bra.uni 	$L__BB558_38;
$L__BB558_37:
	div.s64 	%rd294, %rd88, %rd89;
	mul.lo.s64 	%rd226, %rd294, %rd89;
	sub.s64 	%rd295, %rd88, %rd226;
$L__BB558_38:
	mul.wide.u32 	%rd227, %r30, 8;
	add.s64 	%rd228, %rd1, %rd227;
	ld.global.u64 	%rd229, [%rd228];
	mad.lo.s64 	%rd96, %rd229, %rd295, %rd87;
	add.s32 	%r31, %r208, -2;
	and.b64  	%rd97, %rd294, 4294967295;
	mul.wide.u32 	%rd230, %r31, 8;
	add.s64 	%rd231, %rd2, %rd230;
	ld.global.u64 	%rd98, [%rd231];
	and.b64  	%rd232, %rd98, -4294967296;
	setp.ne.s64 	%p19, %rd232, 0;
	@%p19 bra 	$L__BB558_40;
	cvt.u32.u64 	%r128, %rd98;
	cvt.u32.u64 	%r129, %rd97;
	div.u32 	%r130, %r129, %r128;
	mul.lo.s32 	%r131, %r130, %r128;
	sub.s32 	%r132, %r129, %r131;
	cvt.u64.u32 	%rd296, %r130;
	cvt.u64.u32 	%rd297, %r132;
	bra.uni 	$L__BB558_41;
$L__BB558_40:
	div.s64 	%rd296, %rd97, %rd98;
	mul.lo.s64 	%rd233, %rd296, %rd98;
	sub.s64 	%rd297, %rd97, %rd233;
$L__BB558_41:
	mul.wide.u32 	%rd234, %r31, 8;
	add.s64 	%rd235, %rd1, %rd234;
	ld.global.u64 	%rd236, [%rd235];
	mad.lo.s64 	%rd105, %rd236, %rd297, %rd96;
	add.s32 	%r32, %r208, -3;
	and.b64  	%rd106, %rd296, 4294967295;
	mul.wide.u32 	%rd237, %r32, 8;
	add.s64 	%rd238, %rd2, %rd237;
	ld.global.u64 	%rd107, [%rd238];
	and.b64  	%rd239, %rd107, -4294967296;
	setp.ne.s64 	%p20, %rd239, 0;
	@%p20 bra 	$L__BB558_43;
	cvt.u32.u64 	%r133, %rd107;
	cvt.u32.u64 	%r134, %rd106;
	div.u32 	%r135, %r134, %r133;
	mul.lo.s32 	%r136, %r135, %r133;
	sub.s32 	%r137, %r134, %r136;
	cvt.u64.u32 	%rd298, %r135;
	cvt.u64.u32 	%rd299, %r137;
	bra.uni 	$L__BB558_44;
$L__BB558_43:
	div.s64 	%rd298, %rd106, %rd107;
	mul.lo.s64 	%rd240, %rd298, %rd107;
	sub.s64 	%rd299, %rd106, %rd240;
$L__BB558_44:
	mul.wide.u32 	%rd241, %r32, 8;
	add.s64 	%rd242, %rd1, %rd241;
	ld.global.u64 	%rd243, [%rd242];
	mad.lo.s64 	%rd309, %rd243, %rd299, %rd105;
	cvt.u32.u64 	%r209, %rd298;
	add.s32 	%r208, %r208, -4;
$L__BB558_45:
	setp.eq.s32 	%p21, %r29, 0;
	@%p21 bra 	$L__BB558_59;
	setp.eq.s32 	%p22, %r29, 1;
	@%p22 bra 	$L__BB558_54;
	cvt.u64.u32 	%rd117, %r209;
	mul.wide.u32 	%rd245, %r208, 8;
	add.s64 	%rd246, %rd2, %rd245;
	ld.global.u64 	%rd118, [%rd246];
	and.b64  	%rd247, %rd118, -4294967296;
	setp.ne.s64 	%p23, %rd247, 0;
	@%p23 bra 	$L__BB558_49;
	cvt.u32.u64 	%r138, %rd118;
	cvt.u32.u64 	%r139, %rd117;
	div.u32 	%r140, %r139, %r138;
	mul.lo.s32 	%r141, %r140, %r138;
	sub.s32 	%r142, %r139, %r141;
	cvt.u64.u32 	%rd302, %r140;
	cvt.u64.u32 	%rd303, %r142;
	bra.uni 	$L__BB558_50;
$L__BB558_49:
	div.s64 	%rd302, %rd117, %rd118;
	mul.lo.s64 	%rd248, %rd302, %rd118;
	sub.s64 	%rd303, %rd117, %rd248;
$L__BB558_50:
	add.s64 	%rd250, %rd1, %rd245;
	ld.global.u64 	%rd251, [%rd250];
	mad.lo.s64 	%rd125, %rd251, %rd303, %rd309;
	add.s32 	%r37, %r208, -1;
	and.b64  	%rd126, %rd302, 4294967295;
	mul.wide.u32 	%rd252, %r37, 8;
	add.s64 	%rd253, %rd2, %rd252;
	ld.global.u64 	%rd127, [%rd253];
	and.b64  	%rd254, %rd127, -4294967296;
	setp.ne.s64 	%p24, %rd254, 0;
	@%p24 bra 	$L__BB558_52;
	cvt.u32.u64 	%r143, %rd127;
	cvt.u32.u64 	%r144, %rd126;
	div.u32 	%r145, %r144, %r143;
	mul.lo.s32 	%r146, %r145, %r143;
	sub.s32 	%r147, %r144, %r146;
	cvt.u64.u32 	%rd304, %r145;
	cvt.u64.u32 	%rd305, %r147;
	bra.uni 	$L__BB558_53;
$L__BB558_52:
	div.s64 	%rd304, %rd126, %rd127;
	mul.lo.s64 	%rd255, %rd304, %rd127;
	sub.s64 	%rd305, %rd126, %rd255;
$L__BB558_53:
	add.s64 	%rd257, %rd1, %rd252;
	ld.global.u64 	%rd258, [%rd257];
	mad.lo.s64 	%rd309, %rd258, %rd305, %rd125;
	cvt.u32.u64 	%r209, %rd304;
	add.s32 	%r208, %r208, -2;
$L__BB558_54:
	and.b32  	%r148, %r9, 1;
	setp.eq.b32 	%p25, %r148, 1;
	not.pred 	%p26, %p25;
	@%p26 bra 	$L__BB558_59;
	cvt.u64.u32 	%rd137, %r209;
	mul.wide.u32 	%rd259, %r208, 8;
	add.s64 	%rd260, %rd2, %rd259;
	ld.global.u64 	%rd138, [%rd260];
	and.b64  	%rd261, %rd138, -4294967296;
	setp.ne.s64 	%p27, %rd261, 0;
	@%p27 bra 	$L__BB558_57;
	cvt.u32.u64 	%r149, %rd138;
	cvt.u32.u64 	%r150, %rd137;
	rem.u32 	%r151, %r150, %r149;
	cvt.u64.u32 	%rd308, %r151;
	bra.uni 	$L__BB558_58;
$L__BB558_57:
	rem.s64 	%rd308, %rd137, %rd138;
$L__BB558_58:
	add.s64 	%rd263, %rd1, %rd259;
	ld.global.u64 	%rd264, [%rd263];
	mad.lo.s64 	%rd309, %rd264, %rd308, %rd309;
$L__BB558_59:
	cvta.to.global.u64 	%rd265, %rd146;
	shl.b64 	%rd266, %rd309, 3;
	add.s64 	%rd267, %rd265, %rd266;
	ld.global.u64 	%rd144, [%rd267];
	cvt.rn.f64.s64 	%fd1, %rd144;
	fma.rn.f64 	%fd21, %fd1, 0d3FF71547652B82FE, 0d4338000000000000;
	{
	.reg .b32 %temp; 
	mov.b64 	{%r42, %temp}, %fd21;
	}
	mov.f64 	%fd22, 0dC338000000000000;
	add.rn.f64 	%fd23, %fd21, %fd22;
	fma.rn.f64 	%fd24, %fd23, 0dBFE62E42FEFA39EF, %fd1;
	fma.rn.f64 	%fd25, %fd23, 0dBC7ABC9E3B39803F, %fd24;
	fma.rn.f64 	%fd26, %fd25, 0d3E5ADE1569CE2BDF, 0d3E928AF3FCA213EA;
	fma.rn.f64 	%fd27, %fd26, %fd25, 0d3EC71DEE62401315;
	fma.rn.f64 	%fd28, %fd27, %fd25, 0d3EFA01997C89EB71;
	fma.rn.f64 	%fd29, %fd28, %fd25, 0d3F2A01A014761F65;
	fma.rn.f64 	%fd30, %fd29, %fd25, 0d3F56C16C1852B7AF;
	fma.rn.f64 	%fd31, %fd30, %fd25, 0d3F81111111122322;
	fma.rn.f64 	%fd32, %fd31, %fd25, 0d3FA55555555502A1;
	fma.rn.f64 	%fd33, %fd32, %fd25, 0d3FC5555555555511;
	fma.rn.f64 	%fd34, %fd33, %fd25, 0d3FE000000000000B;
	fma.rn.f64 	%fd35, %fd34, %fd25, 0d3FF0000000000000;
	fma.rn.f64 	%fd36, %fd35, %fd25, 0d3FF0000000000000;
	{
	.reg .b32 %temp; 
	mov.b64 	{%r43, %temp}, %fd36;
	}
	{
	.reg .b32 %temp; 
	mov.b64 	{%temp, %r44}, %fd36;
	}
	shl.b32 	%r152, %r42, 20;
	add.s32 	%r153, %r152, %r44;
	mov.b64 	%fd69, {%r43, %r153};
	{
	.reg .b32 %temp; 
	mov.b64 	{%temp, %r154}, %fd1;
	}
	mov.b32 	%f2, %r154;
	abs.f32 	%f1, %f2;
	setp.lt.f32 	%p28, %f1, 0f4086232B;
	@%p28 bra 	$L__BB558_62;
	setp.lt.s64 	%p29, %rd144, 0;
	add.f64 	%fd37, %fd1, 0d7FF0000000000000;
	selp.f64 	%fd69, 0d0000000000000000, %fd37, %p29;
	setp.geu.f32 	%p30, %f1, 0f40874800;
	@%p30 bra 	$L__BB558_62;
	shr.u32 	%r155, %r42, 31;
	add.s32 	%r156, %r42, %r155;
	shr.s32 	%r157, %r156, 1;
	shl.b32 	%r158, %r157, 20;
	add.s32 	%r159, %r44, %r158;
	mov.b64 	%fd38, {%r43, %r159};
	sub.s32 	%r160, %r42, %r157;
	shl.b32 	%r161, %r160, 20;
	add.s32 	%r162, %r161, 1072693248;
	mov.b32 	%r163, 0;
	mov.b64 	%fd39, {%r163, %r162};
	mul.f64 	%fd69, %fd39, %fd38;
$L__BB558_62:
	st.shared.f64 	[%r7], %fd69;
	bar.sync 	0;
	setp.ne.s32 	%p31, %r1, 0;
	@%p31 bra 	$L__BB558_79;
	setp.gt.u32 	%p32, %r5, 1;
	@%p32 bra 	$L__BB558_65;
	shl.b32 	%r164, %r3, 3;
	mov.u32 	%r165, logsumexpsdata_i64;
	add.s32 	%r166, %r165, %r164;
	ld.shared.f64 	%fd77, [%r166];
	bra.uni 	$L__BB558_78;
$L__BB558_65:
	shl.b32 	%r168, %r3, 3;
	mov.u32 	%r169, logsumexpsdata_i64;
	add.s32 	%r45, %r169, %r168;
	ld.shared.f64 	%fd77, [%r45];
	add.s32 	%r46, %r5, -1;
	add.s32 	%r170, %r5, -2;
	and.b32  	%r47, %r46, 7;
	setp.lt.u32 	%p33, %r170, 7;
	mov.b32 	%r217, 1;
	@%p33 bra 	$L__BB558_69;
	and.b32  	%r173, %r46, -8;
	neg.s32 	%r214, %r173;
	shl.b32 	%r49, %r2, 3;
	add.s32 	%r175, %r168, %r49;
	add.s32 	%r212, %r169, %r175;
	shl.b32 	%r51, %r2, 6;
	mov.b32 	%r215, 1;
	mov.b32 	%r213, 0;
$L__BB558_67:
	.pragma "nounroll";
	mul.lo.s32 	%r177, %r215, %r2;
	shl.b32 	%r178, %r177, 3;
	add.s32 	%r179, %r45, %r178;
	ld.shared.f64 	%fd41, [%r212];
	add.f64 	%fd42, %fd77, %fd41;
	add.s32 	%r180, %r179, %r49;
	ld.shared.f64 	%fd43, [%r180];
	add.f64 	%fd44, %fd42, %fd43;
	add.s32 	%r181, %r180, %r49;
	ld.shared.f64 	%fd45, [%r181];
	add.f64 	%fd46, %fd44, %fd45;
	add.s32 	%r182, %r181, %r49;
	ld.shared.f64 	%fd47, [%r182];
	add.f64 	%fd48, %fd46, %fd47;
	add.s32 	%r183, %r182, %r49;
	ld.shared.f64 	%fd49, [%r183];
	add.f64 	%fd50, %fd48, %fd49;
	add.s32 	%r184, %r183, %r49;
	ld.shared.f64 	%fd51, [%r184];
	add.f64 	%fd52, %fd50, %fd51;
	add.s32 	%r185, %r184, %r49;
	ld.shared.f64 	%fd53, [%r185];
	add.f64 	%fd54, %fd52, %fd53;
	add.s32 	%r186, %r185, %r49;
	ld.shared.f64 	%fd55, [%r186];
	add.f64 	%fd77, %fd54, %fd55;
	add.s32 	%r215, %r215, 8;
	add.s32 	%r214, %r214, 8;
	add.s32 	%r213, %r213, 8;
	add.s32 	%r212, %r212, %r51;
	setp.ne.s32 	%p34, %r214, 0;
	@%p34 bra 	$L__BB558_67;
	add.s32 	%r217, %r213, 1;
$L__BB558_69:
	setp.eq.s32 	%p35, %r47, 0;
	@%p35 bra 	$L__BB558_77;
	and.b32  	%r62, %r46, 3;
	setp.lt.u32 	%p36, %r47, 4;
	@%p36 bra 	$L__BB558_72;
	mul.lo.s32 	%r187, %r217, %r2;
	shl.b32 	%r188, %r187, 3;
	add.s32 	%r189, %r45, %r188;
	ld.shared.f64 	%fd57, [%r189];
	add.f64 	%fd58, %fd77, %fd57;
	shl.b32 	%r190, %r2, 3;
	add.s32 	%r191, %r189, %r190;
	ld.shared.f64 	%fd59, [%r191];
	add.f64 	%fd60, %fd58, %fd59;
	add.s32 	%r192, %r191, %r190;
	ld.shared.f64 	%fd61, [%r192];
	add.f64 	%fd62, %fd60, %fd61;
	add.s32 	%r193, %r192, %r190;
	ld.shared.f64 	%fd63, [%r193];
	add.f64 	%fd77, %fd62, %fd63;
	add.s32 	%r217, %r217, 4;
$L__BB558_72:
	setp.eq.s32 	%p37, %r62, 0;
	@%p37 bra 	$L__BB558_77;
	setp.eq.s32 	%p38, %r62, 1;
	@%p38 bra 	$L__BB558_75;
	mul.lo.s32 	%r194, %r217, %r2;
	shl.b32 	%r195, %r194, 3;
	add.s32 	%r196, %r45, %r195;
	ld.shared.f64 	%fd65, [%r196];
	add.f64 	%fd66, %fd77, %fd65;
	shl.b32 	%r197, %r2, 3;
	add.s32 	%r198, %r196, %r197;
	ld.shared.f64 	%fd67, [%r198];
	add.f64 	%fd77, %fd66, %fd67;
	add.s32 	%r217, %r217, 2;
$L__BB558_75:
	and.b32  	%r199, %r46, 1;
	setp.eq.b32 	%p39, %r199, 1;
	not.pred 	%p40, %p39;
	@%p40 bra 	$L__BB558_77;
	mul.lo.s32 	%r200, %r217, %r2;
	shl.b32 	%r201, %r200, 3;
	add.s32 	%r202, %r45, %r201;
	ld.shared.f64 	%fd68, [%r202];
	add.f64 	%fd77, %fd77, %fd68;
$L__BB558_77:
	st.shared.f64 	[%r45], %fd77;
$L__BB558_78:
	cvt.u64.u32 	%rd268, %r4;
	mad.lo.s64 	%rd269, %rd148, %rd268, %rd3;
	cvta.to.global.u64 	%rd270, %rd145;
	shl.b64 	%rd271, %rd269, 3;
	add.s64 	%rd272, %rd270, %rd271;
	st.global.f64 	[%rd272], %fd77;
$L__BB558_79:
	ret;

}
	// .globl	contiguous_logsumexp33_i64
.visible .entry contiguous_logsumexp33_i64(
	.param .u64 .ptr .align 1 contiguous_logsumexp33_i64_param_0,
	.param .u64 .ptr .align 1 contiguous_logsumexp33_i64_param_1,
	.param .u64 contiguous_logsumexp33_i64_param_2,
	.param .u64 contiguous_logsumexp33_i64_param_3,
	.param .u64 contiguous_logsumexp33_i64_param_4
)
{
	.reg .pred 	%p<14>;
	.reg .b32 	%r<85>;
	.reg .b64 	%rd<17>;
	.reg .b64 	%fd<55>;

	ld.param.u64 	%rd2, [contiguous_logsumexp33_i64_param_0];
	ld.param.u64 	%rd3, [contiguous_logsumexp33_i64_param_1];
	ld.param.u64 	%rd4, [contiguous_logsumexp33_i64_param_3];
	ld.param.u64 	%rd5, [contiguous_logsumexp33_i64_param_4];
	mov.u32 	%r1, %tid.y;
	mov.u32 	%r2, %ntid.x;
	mov.u32 	%r3, %tid.x;
	mad.lo.s32 	%r30, %r1, %r2, %r3;
	mov.u32 	%r31, %ctaid.x;
	mad.lo.s32 	%r32, %r31, %r2, %r3;
	mov.u32 	%r4, %ctaid.y;
	mov.u32 	%r5, %ntid.y;
	mad.lo.s32 	%r33, %r4, %r5, %r1;
	shl.b32 	%r34, %r30, 3;
	mov.u32 	%r35, logsumexpsdata_i64;
	add.s32 	%r7, %r35, %r34;
	mov.b64 	%rd7, 0;
	st.shared.u64 	[%r7], %rd7;
	cvt.u64.u32 	%rd1, %r32;
	setp.le.u64 	%p1, %rd4, %rd1;
	cvt.u64.u32 	%rd8, %r33;
	setp.le.u64 	%p2, %rd5, %rd8;
	or.pred  	%p3, %p1, %p2;
	@%p3 bra 	$L__BB559_18;
	cvt.u32.u64 	%r36, %rd1;
	cvta.to.global.u64 	%rd9, %rd3;
	cvt.u32.u64 	%r37, %rd4;
	mad.lo.s32 	%r38, %r33, %r37, %r36;
	mul.wide.u32 	%rd10, %r38, 8;
	add.s64 	%rd11, %rd9, %rd10;
	ld.global.f64 	%fd16, [%rd11];
	st.shared.f64 	[%r7], %fd16;
	bar.sync 	0;
	setp.ne.s32 	%p4, %r1, 0;
	@%p4 bra 	$L__BB559_18;
	setp.gt.u32 	%p5, %r5, 1;
	@%p5 bra 	$L__BB559_4;
	shl.b32 	%r39, %r3, 3;
	add.s32 	%r41, %r35, %r39;
	ld.shared.f64 	%fd53, [%r41];
	bra.uni 	$L__BB559_17;
$L__BB559_4:
	shl.b32 	%r43, %r3, 3;
	add.s32 	%r8, %r35, %r43;
	ld.shared.f64 	%fd53, [%r8];
	add.s32 	%r9, %r5, -1;
	add.s32 	%r45, %r5, -2;
	and.b32  	%r10, %r9, 7;
	setp.lt.u32 	%p6, %r45, 7;
	mov.b32 	%r83, 1;
	@%p6 bra 	$L__BB559_8;
	and.b32  	%r48, %r9, -8;
	neg.s32 	%r80, %r48;
	shl.b32 	%r12, %r2, 3;
	add.s32 	%r50, %r43, %r12;
	add.s32 	%r78, %r35, %r50;
	shl.b32 	%r14, %r2, 6;
	mov.b32 	%r81, 1;
	mov.b32 	%r79, 0;
$L__BB559_6:
	.pragma "nounroll";
	mul.lo.s32 	%r52, %r81, %r2;
	shl.b32 	%r53, %r52, 3;
	add.s32 	%r54, %r8, %r53;
	ld.shared.f64 	%fd18, [%r78];
	add.f64 	%fd19, %fd53, %fd18;
	add.s32 	%r55, %r54, %r12;
	ld.shared.f64 	%fd20, [%r55];
	add.f64 	%fd21, %fd19, %fd20;
	add.s32 	%r56, %r55, %r12;
	ld.shared.f64 	%fd22, [%r56];
	add.f64 	%fd23, %fd21, %fd22;
	add.s32 	%r57, %r56, %r12;
	ld.shared.f64 	%fd24, [%r57];
	add.f64 	%fd25, %fd23, %fd24;
	add.s32 	%r58, %r57, %r12;
	ld.shared.f64 	%fd26, [%r58];
	add.f64 	%fd27, %fd25, %fd26;
	add.s32 	%r59, %r58, %r12;
	ld.shared.f64 	%fd28, [%r59];
	add.f64 	%fd29, %fd27, %fd28;
	add.s32 	%r60, %r59, %r12;
	ld.shared.f64 	%fd30, [%r60];
	add.f64 	%fd31, %fd29, %fd30;
	add.s32 	%r61, %r60, %r12;
	ld.shared.f64 	%fd32, [%r61];
	add.f64 	%fd53, %fd31, %fd32;
	add.s32 	%r81, %r81, 8;
	add.s32 	%r80, %r80, 8;
	add.s32 	%r79, %r79, 8;
	add.s32 	%r78, %r78, %r14;
	setp.ne.s32 	%p7, %r80, 0;
	@%p7 bra 	$L__BB559_6;
	add.s32 	%r83, %r79, 1;
$L__BB559_8:
	setp.eq.s32 	%p8, %r10, 0;
	@%p8 bra 	$L__BB559_16;
	and.b32  	%r25, %r9, 3;
	setp.lt.u32 	%p9, %r10, 4;
	@%p9 bra 	$L__BB559_11;
	mul.lo.s32 	%r62, %r83, %r2;
	shl.b32 	%r63, %r62, 3;
	add.s32 	%r64, %r8, %r63;
	ld.shared.f64 	%fd34, [%r64];
	add.f64 	%fd35, %fd53, %fd34;
	shl.b32 	%r65, %r2, 3;
	add.s32 	%r66, %r64, %r65;
	ld.shared.f64 	%fd36, [%r66];
	add.f64 	%fd37, %fd35, %fd36;
	add.s32 	%r67, %r66, %r65;
	ld.shared.f64 	%fd38, [%r67];
	add.f64 	%fd39, %fd37, %fd38;
	add.s32 	%r68, %r67, %r65;
	ld.shared.f64 	%fd40, [%r68];
	add.f64 	%fd53, %fd39, %fd40;
	add.s32 	%r83, %r83, 4;
$L__BB559_11:
	setp.eq.s32 	%p10, %r25, 0;
	@%p10 bra 	$L__BB559_16;
	setp.eq.s32 	%p11, %r25, 1;
	@%p11 bra 	$L__BB559_14;
	mul.lo.s32 	%r69, %r83, %r2;
	shl.b32 	%r70, %r69, 3;
	add.s32 	%r71, %r8, %r70;
	ld.shared.f64 	%fd42, [%r71];
	add.f64 	%fd43, %fd53, %fd42;
	shl.b32 	%r72, %r2, 3;
	add.s32 	%r73, %r71, %r72;
	ld.shared.f64 	%fd44, [%r73];
	add.f64 	%fd53, %fd43, %fd44;
	add.s32 	%r83, %r83, 2;
$L__BB559_14:
	and.b32  	%r74, %r9, 1;
	setp.eq.b32 	%p12, %r74, 1;
	not.pred 	%p13, %p12;
	@%p13 bra 	$L__BB559_16;
	mul.lo.s32 	%r75, %r83, %r2;
	shl.b32 	%r76, %r75, 3;
	add.s32 	%r77, %r8, %r76;
	ld.shared.f64 	%fd45, [%r77];
	add.f64 	%fd53, %fd53, %fd45;
$L__BB559_16:
	st.shared.f64 	[%r8], %fd53;
$L__BB559_17:
	cvt.u64.u32 	%rd12, %r4;
	mad.lo.s64 	%rd13, %rd4, %rd12, %rd1;
	cvta.to.global.u64 	%rd14, %rd2;
	shl.b64 	%rd15, %rd13, 3;
	add.s64 	%rd16, %rd14, %rd15;
	st.global.f64 	[%rd16], %fd53;
$L__BB559_18:
	ret;

}
	// .globl	contiguous_logsumexp_u8
.visible .entry contiguous_logsumexp_u8(
	.param .u64 .ptr .align 1 contiguous_logsumexp_u8_param_0,
	.param .u64 .ptr .align 1 contiguous_logsumexp_u8_param_1,
	.param .u64 contiguous_logsumexp_u8_param_2
)
{
	.reg .pred 	%p<8>;
	.reg .b16 	%rs<29>;
	.reg .b32 	%r<23>;
	.reg .b32 	%f<38>;
	.reg .b64 	%rd<14>;

	ld.param.u64 	%rd4, [contiguous_logsumexp_u8_param_0];
	ld.param.u64 	%rd6, [contiguous_logsumexp_u8_param_1];
	ld.param.u64 	%rd5, [contiguous_logsumexp_u8_param_2];
	cvta.to.global.u64 	%rd1, %rd6;
	mov.u32 	%r1, %tid.x;
	mov.u32 	%r2, %ctaid.x;
	mov.u32 	%r22, %ntid.x;
	mul.lo.s32 	%r9, %r2, %r22;
	shl.b32 	%r10, %r9, 1;
	add.s32 	%r4, %r10, %r1;
	shl.b32 	%r11, %r1, 1;
	mov.u32 	%r12, logsumexpsdata_u8;
	add.s32 	%r5, %r12, %r11;
	mov.b32 	%r8, 0;
	// begin inline asm
	cvt.rn.f16.s32 %rs1, %r8;
	// end inline asm
	st.shared.u16 	[%r5], %rs1;
	add.s32 	%r13, %r4, %r22;
	cvt.u64.u32 	%rd2, %r13;
	setp.le.u64 	%p1, %rd5, %rd2;
	@%p1 bra 	$L__BB560_2;
	cvt.u64.u32 	%rd8, %r4;
	add.s64 	%rd9, %rd1, %rd8;
	ld.global.u8 	%rs5, [%rd9];
	cvt.rn.f32.u16 	%f15, %rs5;
	fma.rn.f32 	%f16, %f15, 0f3BBB989D, 0f3F000000;
	cvt.sat.f32.f32 	%f17, %f16;
	mov.f32 	%f18, 0f4B400001;
	mov.f32 	%f19, 0f437C0000;
	fma.rm.f32 	%f20, %f17, %f19, %f18;
	add.f32 	%f21, %f20, 0fCB40007F;
	neg.f32 	%f22, %f21;
	fma.rn.f32 	%f23, %f15, 0f3FB8AA3B, %f22;
	fma.rn.f32 	%f24, %f15, 0f32A57060, %f23;
	mov.b32 	%r16, %f20;
	shl.b32 	%r17, %r16, 23;
	mov.b32 	%f25, %r17;
	ex2.approx.ftz.f32 	%f26, %f24;
	add.s64 	%rd10, %rd1, %rd2;
	ld.global.u8 	%rs6, [%rd10];
	cvt.rn.f32.u16 	%f27, %rs6;
	fma.rn.f32 	%f28, %f27, 0f3BBB989D, 0f3F000000;
	cvt.sat.f32.f32 	%f29, %f28;
	fma.rm.f32 	%f30, %f29, %f19, %f18;
	add.f32 	%f31, %f30, 0fCB40007F;
	neg.f32 	%f32, %f31;
	fma.rn.f32 	%f33, %f27, 0f3FB8AA3B, %f32;
	fma.rn.f32 	%f34, %f27, 0f32A57060, %f33;
	mov.b32 	%r18, %f30;
	shl.b32 	%r19, %r18, 23;
	mov.b32 	%f35, %r19;
	ex2.approx.ftz.f32 	%f36, %f34;
	mul.f32 	%f37, %f36, %f35;
	fma.rn.f32 	%f14, %f26, %f25, %f37;
	// begin inline asm
	{  cvt.rn.f16.f32 %rs4, %f14;}

	// end inline asm
	st.shared.u16 	[%r5], %rs4;
	bra.uni 	$L__BB560_4;
$L__BB560_2:
	cvt.u64.u32 	%rd3, %r4;
	setp.le.u64 	%p2, %rd5, %rd3;
	@%p2 bra 	$L__BB560_4;
	add.s64 	%rd7, %rd1, %rd3;
	ld.global.u8 	%rs3, [%rd7];
	cvt.rn.f32.u16 	%f2, %rs3;
	fma.rn.f32 	%f3, %f2, 0f3BBB989D, 0f3F000000;
	cvt.sat.f32.f32 	%f4, %f3;
	mov.f32 	%f5, 0f4B400001;
	mov.f32 	%f6, 0f437C0000;
	fma.rm.f32 	%f7, %f4, %f6, %f5;
	add.f32 	%f8, %f7, 0fCB40007F;
	neg.f32 	%f9, %f8;
	fma.rn.f32 	%f10, %f2, 0f3FB8AA3B, %f9;
	fma.rn.f32 	%f11, %f2, 0f32A57060, %f10;
	mov.b32 	%r14, %f7;
	shl.b32 	%r15, %r14, 23;
	mov.b32 	%f12, %r15;
	ex2.approx.ftz.f32 	%f13, %f11;
	mul.f32 	%f1, %f13, %f12;
	// begin inline asm
	{  cvt.rn.f16.f32 %rs2, %f1;}

	// end inline asm
	st.shared.u16 	[%r5], %rs2;
$L__BB560_4:
	bar.sync 	0;
	setp.lt.u32 	%p3, %r22, 66;
	@%p3 bra 	$L__BB560_8;
$L__BB560_5:
	shr.u32 	%r7, %r22, 1;
	setp.ge.u32 	%p4, %r1, %r7;
	@%p4 bra 	$L__BB560_7;
	ld.shared.u16 	%rs8, [%r5];
	and.b32  	%r20, %r22, 2046;
	add.s32 	%r21, %r5, %r20;
	ld.shared.u16 	%rs9, [%r21];
	// begin inline asm
	{add.f16 %rs7,%rs8,%rs9;
}
	// end inline asm
	st.shared.u16 	[%r5], %rs7;
$L__BB560_7:
	bar.sync 	0;
	setp.gt.u32 	%p5, %r22, 131;
	mov.u32 	%r22, %r7;
	@%p5 bra 	$L__BB560_5;
$L__BB560_8:
	setp.gt.u32 	%p6, %r1, 31;
	@%p6 bra 	$L__BB560_11;
	ld.shared.u16 	%rs11, [%r5];
	ld.shared.u16 	%rs12, [%r5+64];
	// begin inline asm
	{add.f16 %rs10,%rs11,%rs12;
}
	// end inline asm
	st.volatile.shared.u16 	[%r5], %rs10;
	ld.shared.u16 	%rs15, [%r5+32];
	// begin inline asm
	{add.f16 %rs13,%rs10,%rs15;
}
	// end inline asm
	st.volatile.shared.u16 	[%r5], %rs13;
	ld.shared.u16 	%rs18, [%r5+16];
	// begin inline asm
	{add.f16 %rs16,%rs13,%rs18;
}
	// end inline asm
	st.volatile.shared.u16 	[%r5], %rs16;
	ld.shared.u16 	%rs21, [%r5+8];
	// begin inline asm
	{add.f16 %rs19,%rs16,%rs21;
}
	// end inline asm
	st.volatile.shared.u16 	[%r5], %rs19;
	ld.shared.u16 	%rs24, [%r5+4];
	// begin inline asm
	{add.f16 %rs22,%rs19,%rs24;
}
	// end inline asm
	st.volatile.shared.u16 	[%r5], %rs22;
	ld.shared.u16 	%rs27, [%r5+2];
	// begin inline asm
	{add.f16 %rs25,%rs22,%rs27;
}
	// end inline asm
	st.volatile.shared.u16 	[%r5], %rs25;
	setp.ne.s32 	%p7, %r1, 0;
	@%p7 bra 	$L__BB560_11;
	cvta.to.global.u64 	%rd11, %rd4;
	mul.wide.u32 	%rd12, %r2, 2;
	add.s64 	%rd13, %rd11, %rd12;
	ld.shared.u16 	%rs28, [logsumexpsdata_u8];
	st.global.u16 	[%rd13], %rs28;
$L__BB560_11:
	ret;

}
	// .globl	contiguous_cumulate_logsumexp_u8
.visible .entry contiguous_cumulate_logsumexp_u8(
	.param .u64 .ptr .align 1 contiguous_cumulate_logsumexp_u8_param_0,
	.param .u64 .ptr .align 1 contiguous_cumulate_logsumexp_u8_param_1,
	.param .u64 contiguous_cumulate_logsumexp_u8_param_2
)
{
	.reg .pred 	%p<8>;
	.reg .b16 	%rs<28>;
	.reg .b32 	%r<17>;
	.reg .b64 	%rd<16>;

	ld.param.u64 	%rd4, [contiguous_cumulate_logsumexp_u8_param_0];
	ld.param.u64 	%rd6, [contiguous_cumulate_logsumexp_u8_param_1];
	ld.param.u64 	%rd5, [contiguous_cumulate_logsumexp_u8_param_2];
	cvta.to.global.u64 	%rd1, %rd6;
	mov.u32 	%r1, %tid.x;
	mov.u32 	%r2, %ctaid.x;
	mov.u32 	%r16, %ntid.x;
	mul.lo.s32 	%r9, %r2, %r16;
	shl.b32 	%r10, %r9, 1;
	add.s32 	%r4, %r10, %r1;
	shl.b32 	%r11, %r1, 1;
	mov.u32 	%r12, logsumexpsdata_u8;
	add.s32 	%r5, %r12, %r11;
	mov.b32 	%r8, 0;
	// begin inline asm
	cvt.rn.f16.s32 %rs1, %r8;
	// end inline asm
	st.shared.u16 	[%r5], %rs1;
	add.s32 	%r13, %r4, %r16;
	cvt.u64.u32 	%rd2, %r13;
	setp.le.u64 	%p1, %rd5, %rd2;
	@%p1 bra 	$L__BB561_2;
	mul.wide.u32 	%rd9, %r4, 2;
	add.s64 	%rd10, %rd1, %rd9;
	ld.global.u16 	%rs4, [%rd10];
	shl.b64 	%rd11, %rd2, 1;
	add.s64 	%rd12, %rd1, %rd11;
	ld.global.u16 	%rs5, [%rd12];
	// begin inline asm
	{add.f16 %rs3,%rs4,%rs5;
}
	// end inline asm
	st.shared.u16 	[%r5], %rs3;
	bra.uni 	$L__BB561_4;
$L__BB561_2:
	cvt.u64.u32 	%rd3, %r4;
	setp.le.u64 	%p2, %rd5, %rd3;
	@%p2 bra 	$L__BB561_4;
	shl.b64 	%rd7, %rd3, 1;
	add.s64 	%rd8, %rd1, %rd7;
	ld.global.u16 	%rs2, [%rd8];
	st.shared.u16 	[%r5], %rs2;
$L__BB561_4:
	bar.sync 	0;
	setp.lt.u32 	%p3, %r16, 66;
	@%p3 bra 	$L__BB561_8;
$L__BB561_5:
	shr.u32 	%r7, %r16, 1;
	setp.ge.u32 	%p4, %r1, %r7;
	@%p4 bra 	$L__BB561_7;
	ld.shared.u16 	%rs7, [%r5];
	and.b32  	%r14, %r16, 2046;
	add.s32 	%r15, %r5, %r14;
	ld.shared.u16 	%rs8, [%r15];
	// begin inline asm
	{add.f16 %rs6,%rs7,%rs8;
}
	// end inline asm
	st.shared.u16 	[%r5], %rs6;
$L__BB561_7:
	bar.sync 	0;
	setp.gt.u32 	%p5, %r16, 131;
	mov.u32 	%r16, %r7;
	@%p5 bra 	$L__BB561_5;
$L__BB561_8:
	setp.gt.u32 	%p6, %r1, 31;
	@%p6 bra 	$L__BB561_11;
	ld.shared.u16 	%rs10, [%r5];
	ld.shared.u16 	%rs11, [%r5+64];
	// begin inline asm
	{add.f16 %rs9,%rs10,%rs11;
}
	// end inline asm
	st.volatile.shared.u16 	[%r5], %rs9;
	ld.shared.u16 	%rs14, [%r5+32];
	// begin inline asm
	{add.f16 %rs12,%rs9,%rs14;
}
	// end inline asm
	st.volatile.shared.u16 	[%r5], %rs12;
	ld.shared.u16 	%rs17, [%r5+16];
	// begin inline asm
	{add.f16 %rs15,%rs12,%rs17;
}
	// end inline asm
	st.volatile.shared.u16 	[%r5], %rs15;
	ld.shared.u16 	%rs20, [%r5+8];
	// begin inline asm
	{add.f16 %rs18,%rs15,%rs20;
}
	// end inline asm
	st.volatile.shared.u16 	[%r5], %rs18;
	ld.shared.u16 	%rs23, [%r5+4];
	// begin inline asm
	{add.f16 %rs21,%rs18,%rs23;
}
	// end inline asm
	st.volatile.shared.u16 	[%r5], %rs21;
	ld.shared.u16 	%rs26, [%r5+2];
	// begin inline asm
	{add.f16 %rs24,%rs21,%rs26;
}
	// end inline asm
	st.volatile.shared.u16 	[%r5], %rs24;
	setp.ne.s32 	%p7, %r1, 0;
	@%p7 bra 	$L__BB561_11;
	cvta.to.global.u64 	%rd13, %rd4;
	mul.wide.u32 	%rd14, %r2, 2;
	add.s64 	%rd15, %rd13, %rd14;
	ld.shared.u16 	%rs27, [logsumexpsdata_u8];
	st.global.u16 	[%rd15], %rs27;
$L__BB561_11:
	ret;

}
	// .globl	uncontiguous_logsumexp_u8
.visible .entry uncontiguous_logsumexp_u8(
	.param .u64 .ptr .align 1 uncontiguous_logsumexp_u8_param_0,
	.param .u64 .ptr .align 1 uncontiguous_logsumexp_u8_param_1,
	.param .u64 .ptr .align 1 uncontiguous_logsumexp_u8_param_2,
	.param .u64 .ptr .align 1 uncontiguous_logsumexp_u8_param_3,
	.param .u64 uncontiguous_logsumexp_u8_param_4,
	.param .u64 uncontiguous_logsumexp_u8_param_5
)
{
	.reg .pred 	%p<53>;
	.reg .b16 	%rs<29>;
	.reg .b32 	%r<219>;
	.reg .b32 	%f<38>;
	.reg .b64 	%rd<555>;

	ld.param.u64 	%rd260, [uncontiguous_logsumexp_u8_param_0];
	ld.param.u64 	%rd263, [uncontiguous_logsumexp_u8_param_1];
	ld.param.u64 	%rd264, [uncontiguous_logsumexp_u8_param_2];
	ld.param.u64 	%rd265, [uncontiguous_logsumexp_u8_param_3];
	ld.param.u64 	%rd261, [uncontiguous_logsumexp_u8_param_4];
	ld.param.u64 	%rd262, [uncontiguous_logsumexp_u8_param_5];
	cvta.to.global.u64 	%rd1, %rd265;
	cvta.to.global.u64 	%rd2, %rd264;
	cvta.to.global.u64 	%rd3, %rd263;
	mov.u32 	%r1, %tid.x;
	mov.u32 	%r2, %ctaid.x;
	mov.u32 	%r218, %ntid.x;
	mul.lo.s32 	%r53, %r2, %r218;
	shl.b32 	%r54, %r53, 1;
	add.s32 	%r4, %r54, %r1;
	shl.b32 	%r55, %r1, 1;
	mov.u32 	%r56, logsumexpsdata_u8;
	add.s32 	%r5, %r56, %r55;
	mov.b32 	%r52, 0;
	// begin inline asm
	cvt.rn.f16.s32 %rs1, %r52;
	// end inline asm
	st.shared.u16 	[%r5], %rs1;
	add.s32 	%r57, %r4, %r218;
	cvt.u64.u32 	%rd508, %r57;
	setp.le.u64 	%p1, %rd262, %rd508;
	@%p1 bra 	$L__BB562_54;
	cvt.u32.u64 	%r6, %rd261;
	add.s32 	%r212, %r6, -1;
	setp.lt.s32 	%p27, %r212, 0;
	mov.b64 	%rd512, 0;
	mov.u64 	%rd513, %rd512;
	@%p27 bra 	$L__BB562_53;
	cvt.u64.u32 	%rd509, %r4;
	setp.lt.u32 	%p28, %r212, 3;
	mov.b64 	%rd513, 0;
	mov.u64 	%rd512, %rd513;
	@%p28 bra 	$L__BB562_30;
	add.s32 	%r210, %r6, -2;
	and.b32  	%r135, %r6, -4;
	neg.s32 	%r209, %r135;
	mov.b64 	%rd513, 0;
$L__BB562_4:
	.pragma "nounroll";
	add.s32 	%r12, %r210, 1;
	mul.wide.u32 	%rd396, %r12, 8;
	add.s64 	%rd397, %rd2, %rd396;
	ld.global.u64 	%rd10, [%rd397];
	or.b64  	%rd398, %rd509, %rd10;
	and.b64  	%rd399, %rd398, -4294967296;
	setp.ne.s64 	%p29, %rd399, 0;
	@%p29 bra 	$L__BB562_6;
	cvt.u32.u64 	%r136, %rd10;
	cvt.u32.u64 	%r137, %rd509;
	div.u32 	%r138, %r137, %r136;
	mul.lo.s32 	%r139, %r138, %r136;
	sub.s32 	%r140, %r137, %r139;
	cvt.u64.u32 	%rd474, %r138;
	cvt.u64.u32 	%rd475, %r140;
	bra.uni 	$L__BB562_7;
$L__BB562_6:
	div.s64 	%rd474, %rd509, %rd10;
	mul.lo.s64 	%rd400, %rd474, %rd10;
	sub.s64 	%rd475, %rd509, %rd400;
$L__BB562_7:
	mul.wide.u32 	%rd401, %r12, 8;
	add.s64 	%rd402, %rd1, %rd401;
	ld.global.u64 	%rd17, [%rd402];
	mad.lo.s64 	%rd18, %rd17, %rd475, %rd512;
	or.b64  	%rd403, %rd508, %rd10;
	and.b64  	%rd404, %rd403, -4294967296;
	setp.ne.s64 	%p30, %rd404, 0;
	@%p30 bra 	$L__BB562_9;
	cvt.u32.u64 	%r141, %rd10;
	cvt.u32.u64 	%r142, %rd508;
	div.u32 	%r143, %r142, %r141;
	mul.lo.s32 	%r144, %r143, %r141;
	sub.s32 	%r145, %r142, %r144;
	cvt.u64.u32 	%rd476, %r143;
	cvt.u64.u32 	%rd477, %r145;
	bra.uni 	$L__BB562_10;
$L__BB562_9:
	div.s64 	%rd476, %rd508, %rd10;
	mul.lo.s64 	%rd405, %rd476, %rd10;
	sub.s64 	%rd477, %rd508, %rd405;
$L__BB562_10:
	mad.lo.s64 	%rd25, %rd477, %rd17, %rd513;
	add.s32 	%r13, %r210, -2;
	mul.wide.u32 	%rd406, %r210, 8;
	add.s64 	%rd407, %rd2, %rd406;
	ld.global.u64 	%rd26, [%rd407];
	or.b64  	%rd408, %rd474, %rd26;
	and.b64  	%rd409, %rd408, -4294967296;
	setp.ne.s64 	%p31, %rd409, 0;
	@%p31 bra 	$L__BB562_12;
	cvt.u32.u64 	%r146, %rd26;
	cvt.u32.u64 	%r147, %rd474;
	div.u32 	%r148, %r147, %r146;
	mul.lo.s32 	%r149, %r148, %r146;
	sub.s32 	%r150, %r147, %r149;
	cvt.u64.u32 	%rd478, %r148;
	cvt.u64.u32 	%rd479, %r150;
	bra.uni 	$L__BB562_13;
$L__BB562_12:
	div.s64 	%rd478, %rd474, %rd26;
	mul.lo.s64 	%rd410, %rd478, %rd26;
	sub.s64 	%rd479, %rd474, %rd410;
$L__BB562_13:
	mul.wide.u32 	%rd411, %r210, 8;
	add.s64 	%rd412, %rd1, %rd411;
	ld.global.u64 	%rd33, [%rd412];
	mad.lo.s64 	%rd34, %rd33, %rd479, %rd18;
	or.b64  	%rd413, %rd476, %rd26;
	and.b64  	%rd414, %rd413, -4294967296;
	setp.ne.s64 	%p32, %rd414, 0;
	@%p32 bra 	$L__BB562_15;
	cvt.u32.u64 	%r151, %rd26;
	cvt.u32.u64 	%r152, %rd476;
	div.u32 	%r153, %r152, %r151;
	mul.lo.s32 	%r154, %r153, %r151;
	sub.s32 	%r155, %r152, %r154;
	cvt.u64.u32 	%rd480, %r153;
	cvt.u64.u32 	%rd481, %r155;
	bra.uni 	$L__BB562_16;
$L__BB562_15:
	div.s64 	%rd480, %rd476, %rd26;
	mul.lo.s64 	%rd415, %rd480, %rd26;
	sub.s64 	%rd481, %rd476, %rd415;
$L__BB562_16:
	mad.lo.s64 	%rd41, %rd481, %rd33, %rd25;
	add.s32 	%r14, %r210, -1;
	mul.wide.u32 	%rd416, %r14, 8;
	add.s64 	%rd417, %rd2, %rd416;
	ld.global.u64 	%rd42, [%rd417];
	or.b64  	%rd418, %rd478, %rd42;
	and.b64  	%rd419, %rd418, -4294967296;
	setp.ne.s64 	%p33, %rd419, 0;
	@%p33 bra 	$L__BB562_18;
	cvt.u32.u64 	%r156, %rd42;
	cvt.u32.u64 	%r157, %rd478;
	div.u32 	%r158, %r157, %r156;
	mul.lo.s32 	%r159, %r158, %r156;
	sub.s32 	%r160, %r157, %r159;
	cvt.u64.u32 	%rd482, %r158;
	cvt.u64.u32 	%rd483, %r160;
	bra.uni 	$L__BB562_19;
$L__BB562_18:
	div.s64 	%rd482, %rd478, %rd42;
	mul.lo.s64 	%rd420, %rd482, %rd42;
	sub.s64 	%rd483, %rd478, %rd420;
$L__BB562_19:
	mul.wide.u32 	%rd421, %r14, 8;
	add.s64 	%rd422, %rd1, %rd421;
	ld.global.u64 	%rd49, [%rd422];
	mad.lo.s64 	%rd50, %rd49, %rd483, %rd34;
	or.b64  	%rd423, %rd480, %rd42;
	and.b64  	%rd424, %rd423, -4294967296;
	setp.ne.s64 	%p34, %rd424, 0;
	@%p34 bra 	$L__BB562_21;
	cvt.u32.u64 	%r161, %rd42;
	cvt.u32.u64 	%r162, %rd480;
	div.u32 	%r163, %r162, %r161;
	mul.lo.s32 	%r164, %r163, %r161;
	sub.s32 	%r165, %r162, %r164;
	cvt.u64.u32 	%rd484, %r163;
	cvt.u64.u32 	%rd485, %r165;
	bra.uni 	$L__BB562_22;
$L__BB562_21:
	div.s64 	%rd484, %rd480, %rd42;
	mul.lo.s64 	%rd425, %rd484, %rd42;
	sub.s64 	%rd485, %rd480, %rd425;
$L__BB562_22:
	mad.lo.s64 	%rd57, %rd485, %rd49, %rd41;
	mul.wide.u32 	%rd426, %r13, 8;
	add.s64 	%rd427, %rd2, %rd426;
	ld.global.u64 	%rd58, [%rd427];
	or.b64  	%rd428, %rd482, %rd58;
	and.b64  	%rd429, %rd428, -4294967296;
	setp.ne.s64 	%p35, %rd429, 0;
	@%p35 bra 	$L__BB562_24;
	cvt.u32.u64 	%r166, %rd58;
	cvt.u32.u64 	%r167, %rd482;
	div.u32 	%r168, %r167, %r166;
	mul.lo.s32 	%r169, %r168, %r166;
	sub.s32 	%r170, %r167, %r169;
	cvt.u64.u32 	%rd509, %r168;
	cvt.u64.u32 	%rd487, %r170;
	bra.uni 	$L__BB562_25;
$L__BB562_24:
	div.s64 	%rd509, %rd482, %rd58;
	mul.lo.s64 	%rd430, %rd509, %rd58;
	sub.s64 	%rd487, %rd482, %rd430;
$L__BB562_25:
	mul.wide.u32 	%rd431, %r13, 8;
	add.s64 	%rd432, %rd1, %rd431;
	ld.global.u64 	%rd65, [%rd432];
	mad.lo.s64 	%rd512, %rd65, %rd487, %rd50;
	or.b64  	%rd433, %rd484, %rd58;
	and.b64  	%rd434, %rd433, -4294967296;
	setp.ne.s64 	%p36, %rd434, 0;
	@%p36 bra 	$L__BB562_27;
	cvt.u32.u64 	%r171, %rd58;
	cvt.u32.u64 	%r172, %rd484;
	div.u32 	%r173, %r172, %r171;
	mul.lo.s32 	%r174, %r173, %r171;
	sub.s32 	%r175, %r172, %r174;
	cvt.u64.u32 	%rd508, %r173;
	cvt.u64.u32 	%rd489, %r175;
	bra.uni 	$L__BB562_28;
$L__BB562_27:
	div.s64 	%rd508, %rd484, %rd58;
	mul.lo.s64 	%rd435, %rd508, %rd58;
	sub.s64 	%rd489, %rd484, %rd435;
$L__BB562_28:
	mad.lo.s64 	%rd513, %rd489, %rd65, %rd57;
	add.s32 	%r210, %r210, -4;
	add.s32 	%r209, %r209, 4;
	setp.ne.s32 	%p37, %r209, 0;
	@%p37 bra 	$L__BB562_4;
	add.s32 	%r212, %r210, 1;
$L__BB562_30:
	and.b32  	%r19, %r6, 3;
	setp.eq.s32 	%p38, %r19, 0;
	@%p38 bra 	$L__BB562_53;
	setp.eq.s32 	%p39, %r19, 1;
	@%p39 bra 	$L__BB562_45;
	mul.wide.u32 	%rd437, %r212, 8;
	add.s64 	%rd438, %rd2, %rd437;
	ld.global.u64 	%rd80, [%rd438];
	or.b64  	%rd439, %rd509, %rd80;
	and.b64  	%rd440, %rd439, -4294967296;
	setp.ne.s64 	%p40, %rd440, 0;
	@%p40 bra 	$L__BB562_34;
	cvt.u32.u64 	%r176, %rd80;
	cvt.u32.u64 	%r177, %rd509;
	div.u32 	%r178, %r177, %r176;
	mul.lo.s32 	%r179, %r178, %r176;
	sub.s32 	%r180, %r177, %r179;
	cvt.u64.u32 	%rd496, %r178;
	cvt.u64.u32 	%rd497, %r180;
	bra.uni 	$L__BB562_35;
$L__BB562_34:
	div.s64 	%rd496, %rd509, %rd80;
	mul.lo.s64 	%rd441, %rd496, %rd80;
	sub.s64 	%rd497, %rd509, %rd441;
$L__BB562_35:
	add.s64 	%rd443, %rd1, %rd437;
	ld.global.u64 	%rd87, [%rd443];
	mad.lo.s64 	%rd88, %rd87, %rd497, %rd512;
	or.b64  	%rd444, %rd508, %rd80;
	and.b64  	%rd445, %rd444, -4294967296;
	setp.ne.s64 	%p41, %rd445, 0;
	@%p41 bra 	$L__BB562_37;
	cvt.u32.u64 	%r181, %rd80;
	cvt.u32.u64 	%r182, %rd508;
	div.u32 	%r183, %r182, %r181;
	mul.lo.s32 	%r184, %r183, %r181;
	sub.s32 	%r185, %r182, %r184;
	cvt.u64.u32 	%rd498, %r183;
	cvt.u64.u32 	%rd499, %r185;
	bra.uni 	$L__BB562_38;
$L__BB562_37:
	div.s64 	%rd498, %rd508, %rd80;
	mul.lo.s64 	%rd446, %rd498, %rd80;
	sub.s64 	%rd499, %rd508, %rd446;
$L__BB562_38:
	mad.lo.s64 	%rd95, %rd499, %rd87, %rd513;
	add.s32 	%r20, %r212, -1;
	mul.wide.u32 	%rd447, %r20, 8;
	add.s64 	%rd448, %rd2, %rd447;
	ld.global.u64 	%rd96, [%rd448];
	or.b64  	%rd449, %rd496, %rd96;
	and.b64  	%rd450, %rd449, -4294967296;
	setp.ne.s64 	%p42, %rd450, 0;
	@%p42 bra 	$L__BB562_40;
	cvt.u32.u64 	%r186, %rd96;
	cvt.u32.u64 	%r187, %rd496;
	div.u32 	%r188, %r187, %r186;
	mul.lo.s32 	%r189, %r188, %r186;
	sub.s32 	%r190, %r187, %r189;
	cvt.u64.u32 	%rd509, %r188;
	cvt.u64.u32 	%rd501, %r190;
	bra.uni 	$L__BB562_41;
$L__BB562_40:
	div.s64 	%rd509, %rd496, %rd96;
	mul.lo.s64 	%rd451, %rd509, %rd96;
	sub.s64 	%rd501, %rd496, %rd451;
$L__BB562_41:
	add.s64 	%rd453, %rd1, %rd447;
	ld.global.u64 	%rd103, [%rd453];
	mad.lo.s64 	%rd512, %rd103, %rd501, %rd88;
	or.b64  	%rd454, %rd498, %rd96;
	and.b64  	%rd455, %rd454, -4294967296;
	setp.ne.s64 	%p43, %rd455, 0;
	@%p43 bra 	$L__BB562_43;
	cvt.u32.u64 	%r191, %rd96;
	cvt.u32.u64 	%r192, %rd498;
	div.u32 	%r193, %r192, %r191;
	mul.lo.s32 	%r194, %r193, %r191;
	sub.s32 	%r195, %r192, %r194;
	cvt.u64.u32 	%rd508, %r193;
	cvt.u64.u32 	%rd503, %r195;
	bra.uni 	$L__BB562_44;
$L__BB562_43:
	div.s64 	%rd508, %rd498, %rd96;
	mul.lo.s64 	%rd456, %rd508, %rd96;
	sub.s64 	%rd503, %rd498, %rd456;
$L__BB562_44:
	mad.lo.s64 	%rd513, %rd503, %rd103, %rd95;
	add.s32 	%r212, %r212, -2;
$L__BB562_45:
	and.b32  	%r196, %r6, 1;
	setp.eq.b32 	%p44, %r196, 1;
	not.pred 	%p45, %p44;
	@%p45 bra 	$L__BB562_53;
	mul.wide.u32 	%rd457, %r212, 8;
	add.s64 	%rd458, %rd2, %rd457;
	ld.global.u64 	%rd118, [%rd458];
	or.b64  	%rd459, %rd509, %rd118;
	and.b64  	%rd460, %rd459, -4294967296;
	setp.ne.s64 	%p46, %rd460, 0;
	@%p46 bra 	$L__BB562_48;
	cvt.u32.u64 	%r197, %rd118;
	cvt.u32.u64 	%r198, %rd509;
	rem.u32 	%r199, %r198, %r197;
	cvt.u64.u32 	%rd510, %r199;
	bra.uni 	$L__BB562_49;
$L__BB562_48:
	rem.s64 	%rd510, %rd509, %rd118;
$L__BB562_49:
	add.s64 	%rd462, %rd1, %rd457;
	ld.global.u64 	%rd122, [%rd462];
	mad.lo.s64 	%rd512, %rd122, %rd510, %rd512;
	or.b64  	%rd463, %rd508, %rd118;
	and.b64  	%rd464, %rd463, -4294967296;
	setp.ne.s64 	%p47, %rd464, 0;
	@%p47 bra 	$L__BB562_51;
	cvt.u32.u64 	%r200, %rd118;
	cvt.u32.u64 	%r201, %rd508;
	rem.u32 	%r202, %r201, %r200;
	cvt.u64.u32 	%rd511, %r202;
	bra.uni 	$L__BB562_52;
$L__BB562_51:
	rem.s64 	%rd511, %rd508, %rd118;
$L__BB562_52:
	mad.lo.s64 	%rd513, %rd511, %rd122, %rd513;
$L__BB562_53:
	add.s64 	%rd465, %rd3, %rd512;
	ld.global.u8 	%rs5, [%rd465];
	cvt.rn.f32.u16 	%f15, %rs5;
	fma.rn.f32 	%f16, %f15, 0f3BBB989D, 0f3F000000;
	cvt.sat.f32.f32 	%f17, %f16;
	mov.f32 	%f18, 0f4B400001;
	mov.f32 	%f19, 0f437C0000;
	fma.rm.f32 	%f20, %f17, %f19, %f18;
	add.f32 	%f21, %f20, 0fCB40007F;
	neg.f32 	%f22, %f21;
	fma.rn.f32 	%f23, %f15, 0f3FB8AA3B, %f22;
	fma.rn.f32 	%f24, %f15, 0f32A57060, %f23;
	mov.b32 	%r203, %f20;
	shl.b32 	%r204, %r203, 23;
	mov.b32 	%f25, %r204;
	ex2.approx.ftz.f32 	%f26, %f24;
	add.s64 	%rd466, %rd3, %rd513;
	ld.global.u8 	%rs6, [%rd466];
	cvt.rn.f32.u16 	%f27, %rs6;
	fma.rn.f32 	%f28, %f27, 0f3BBB989D, 0f3F000000;
	cvt.sat.f32.f32 	%f29, %f28;
	fma.rm.f32 	%f30, %f29, %f19, %f18;
	add.f32 	%f31, %f30, 0fCB40007F;
	neg.f32 	%f32, %f31;
	fma.rn.f32 	%f33, %f27, 0f3FB8AA3B, %f32;
	fma.rn.f32 	%f34, %f27, 0f32A57060, %f33;
	mov.b32 	%r205, %f30;
	shl.b32 	%r206, %r205, 23;
	mov.b32 	%f35, %r206;
	ex2.approx.ftz.f32 	%f36, %f34;
	mul.f32 	%f37, %f36, %f35;
	fma.rn.f32 	%f14, %f26, %f25, %f37;
	// begin inline asm
	{  cvt.rn.f16.f32 %rs4, %f14;}

	// end inline asm
	st.shared.u16 	[%r5], %rs4;
	bra.uni 	$L__BB562_114;
$L__BB562_54:
	cvt.u64.u32 	%rd545, %r4;
	setp.le.u64 	%p2, %rd262, %rd545;
	@%p2 bra 	$L__BB562_114;
	cvt.u32.u64 	%r23, %rd261;
	add.s32 	%r216, %r23, -1;
	setp.lt.s32 	%p3, %r216, 0;
	mov.b64 	%rd554, 0;
	@%p3 bra 	$L__BB562_113;
	and.b32  	%r25, %r23, 7;
	setp.lt.u32 	%p4, %r216, 7;
	mov.b64 	%rd554, 0;
	@%p4 bra 	$L__BB562_84;
	add.s32 	%r214, %r23, -4;
	and.b32  	%r58, %r23, -8;
	neg.s32 	%r213, %r58;
	mov.b64 	%rd554, 0;
$L__BB562_58:
	.pragma "nounroll";
	add.s32 	%r30, %r214, 3;
	mul.wide.u32 	%rd270, %r30, 8;
	add.s64 	%rd271, %rd2, %rd270;
	ld.global.u64 	%rd133, [%rd271];
	or.b64  	%rd272, %rd545, %rd133;
	and.b64  	%rd273, %rd272, -4294967296;
	setp.ne.s64 	%p5, %rd273, 0;
	@%p5 bra 	$L__BB562_60;
	cvt.u32.u64 	%r59, %rd133;
	cvt.u32.u64 	%r60, %rd545;
	div.u32 	%r61, %r60, %r59;
	mul.lo.s32 	%r62, %r61, %r59;
	sub.s32 	%r63, %r60, %r62;
	cvt.u64.u32 	%rd516, %r61;
	cvt.u64.u32 	%rd517, %r63;
	bra.uni 	$L__BB562_61;
$L__BB562_60:
	div.s64 	%rd516, %rd545, %rd133;
	mul.lo.s64 	%rd274, %rd516, %rd133;
	sub.s64 	%rd517, %rd545, %rd274;
$L__BB562_61:
	add.s64 	%rd276, %rd1, %rd270;
	ld.global.u64 	%rd277, [%rd276];
	mad.lo.s64 	%rd140, %rd277, %rd517, %rd554;
	add.s32 	%r31, %r214, 2;
	mul.wide.u32 	%rd278, %r31, 8;
	add.s64 	%rd279, %rd2, %rd278;
	ld.global.u64 	%rd141, [%rd279];
	or.b64  	%rd280, %rd516, %rd141;
	and.b64  	%rd281, %rd280, -4294967296;
	setp.ne.s64 	%p6, %rd281, 0;
	@%p6 bra 	$L__BB562_63;
	cvt.u32.u64 	%r64, %rd141;
	cvt.u32.u64 	%r65, %rd516;
	div.u32 	%r66, %r65, %r64;
	mul.lo.s32 	%r67, %r66, %r64;
	sub.s32 	%r68, %r65, %r67;
	cvt.u64.u32 	%rd518, %r66;
	cvt.u64.u32 	%rd519, %r68;
	bra.uni 	$L__BB562_64;
$L__BB562_63:
	div.s64 	%rd518, %rd516, %rd141;
	mul.lo.s64 	%rd282, %rd518, %rd141;
	sub.s64 	%rd519, %rd516, %rd282;
$L__BB562_64:
	add.s64 	%rd284, %rd1, %rd278;
	ld.global.u64 	%rd285, [%rd284];
	mad.lo.s64 	%rd148, %rd285, %rd519, %rd140;
	add.s32 	%r32, %r214, 1;
	mul.wide.u32 	%rd286, %r32, 8;
	add.s64 	%rd287, %rd2, %rd286;
	ld.global.u64 	%rd149, [%rd287];
	or.b64  	%rd288, %rd518, %rd149;
	and.b64  	%rd289, %rd288, -4294967296;
	setp.ne.s64 	%p7, %rd289, 0;
	@%p7 bra 	$L__BB562_66;
	cvt.u32.u64 	%r69, %rd149;
	cvt.u32.u64 	%r70, %rd518;
	div.u32 	%r71, %r70, %r69;
	mul.lo.s32 	%r72, %r71, %r69;
	sub.s32 	%r73, %r70, %r72;
	cvt.u64.u32 	%rd520, %r71;
	cvt.u64.u32 	%rd521, %r73;
	bra.uni 	$L__BB562_67;
$L__BB562_66:
	div.s64 	%rd520, %rd518, %rd149;
	mul.lo.s64 	%rd290, %rd520, %rd149;
	sub.s64 	%rd521, %rd518, %rd290;
$L__BB562_67:
	add.s64 	%rd292, %rd1, %rd286;
	ld.global.u64 	%rd293, [%rd292];
	mad.lo.s64 	%rd156, %rd293, %rd521, %rd148;
	add.s32 	%r33, %r214, -4;
	mul.wide.u32 	%rd294, %r214, 8;
	add.s64 	%rd295, %rd2, %rd294;
	ld.global.u64 	%rd157, [%rd295];
	or.b64  	%rd296, %rd520, %rd157;
	and.b64  	%rd297, %rd296, -4294967296;
	setp.ne.s64 	%p8, %rd297, 0;
	@%p8 bra 	$L__BB562_69;
	cvt.u32.u64 	%r74, %rd157;
	cvt.u32.u64 	%r75, %rd520;
	div.u32 	%r76, %r75, %r74;
	mul.lo.s32 	%r77, %r76, %r74;
	sub.s32 	%r78, %r75, %r77;
	cvt.u64.u32 	%rd522, %r76;
	cvt.u64.u32 	%rd523, %r78;
	bra.uni 	$L__BB562_70;
$L__BB562_69:
	div.s64 	%rd522, %rd520, %rd157;
	mul.lo.s64 	%rd298, %rd522, %rd157;
	sub.s64 	%rd523, %rd520, %rd298;
$L__BB562_70:
	add.s64 	%rd300, %rd1, %rd294;
	ld.global.u64 	%rd301, [%rd300];
	mad.lo.s64 	%rd164, %rd301, %rd523, %rd156;
	add.s32 	%r34, %r214, -1;
	mul.wide.u32 	%rd302, %r34, 8;
	add.s64 	%rd303, %rd2, %rd302;
	ld.global.u64 	%rd165, [%rd303];
	or.b64  	%rd304, %rd522, %rd165;
	and.b64  	%rd305, %rd304, -4294967296;
	setp.ne.s64 	%p9, %rd305, 0;
	@%p9 bra 	$L__BB562_72;
	cvt.u32.u64 	%r79, %rd165;
	cvt.u32.u64 	%r80, %rd522;
	div.u32 	%r81, %r80, %r79;
	mul.lo.s32 	%r82, %r81, %r79;
	sub.s32 	%r83, %r80, %r82;
	cvt.u64.u32 	%rd524, %r81;
	cvt.u64.u32 	%rd525, %r83;
	bra.uni 	$L__BB562_73;
$L__BB562_72:
	div.s64 	%rd524, %rd522, %rd165;
	mul.lo.s64 	%rd306, %rd524, %rd165;
	sub.s64 	%rd525, %rd522, %rd306;
$L__BB562_73:
	add.s64 	%rd308, %rd1, %rd302;
	ld.global.u64 	%rd309, [%rd308];
	mad.lo.s64 	%rd172, %rd309, %rd525, %rd164;
	add.s32 	%r35, %r214, -2;
	mul.wide.u32 	%rd310, %r35, 8;
	add.s64 	%rd311, %rd2, %rd310;
	ld.global.u64 	%rd173, [%rd311];
	or.b64  	%rd312, %rd524, %rd173;
	and.b64  	%rd313, %rd312, -4294967296;
	setp.ne.s64 	%p10, %rd313, 0;
	@%p10 bra 	$L__BB562_75;
	cvt.u32.u64 	%r84, %rd173;
	cvt.u32.u64 	%r85, %rd524;
	div.u32 	%r86, %r85, %r84;
	mul.lo.s32 	%r87, %r86, %r84;
	sub.s32 	%r88, %r85, %r87;
	cvt.u64.u32 	%rd526, %r86;
	cvt.u64.u32 	%rd527, %r88;
	bra.uni 	$L__BB562_76;
$L__BB562_75:
	div.s64 	%rd526, %rd524, %rd173;
	mul.lo.s64 	%rd314, %rd526, %rd173;
	sub.s64 	%rd527, %rd524, %rd314;
$L__BB562_76:
	add.s64 	%rd316, %rd1, %rd310;
	ld.global.u64 	%rd317, [%rd316];
	mad.lo.s64 	%rd180, %rd317, %rd527, %rd172;
	add.s32 	%r36, %r214, -3;
	mul.wide.u32 	%rd318, %r36, 8;
	add.s64 	%rd319, %rd2, %rd318;
	ld.global.u64 	%rd181, [%rd319];
	or.b64  	%rd320, %rd526, %rd181;
	and.b64  	%rd321, %rd320, -4294967296;
	setp.ne.s64 	%p11, %rd321, 0;
	@%p11 bra 	$L__BB562_78;
	cvt.u32.u64 	%r89, %rd181;
	cvt.u32.u64 	%r90, %rd526;
	div.u32 	%r91, %r90, %r89;
	mul.lo.s32 	%r92, %r91, %r89;
	sub.s32 	%r93, %r90, %r92;
	cvt.u64.u32 	%rd528, %r91;
	cvt.u64.u32 	%rd529, %r93;
	bra.uni 	$L__BB562_79;
$L__BB562_78:
	div.s64 	%rd528, %rd526, %rd181;
	mul.lo.s64 	%rd322, %rd528, %rd181;
	sub.s64 	%rd529, %rd526, %rd322;
$L__BB562_79:
	add.s64 	%rd324, %rd1, %rd318;
	ld.global.u64 	%rd325, [%rd324];
	mad.lo.s64 	%rd188, %rd325, %rd529, %rd180;
	mul.wide.u32 	%rd326, %r33, 8;
	add.s64 	%rd327, %rd2, %rd326;
	ld.global.u64 	%rd189, [%rd327];
	or.b64  	%rd328, %rd528, %rd189;
	and.b64  	%rd329, %rd328, -4294967296;
	setp.ne.s64 	%p12, %rd329, 0;
	@%p12 bra 	$L__BB562_81;
	cvt.u32.u64 	%r94, %rd189;
	cvt.u32.u64 	%r95, %rd528;
	div.u32 	%r96, %r95, %r94;
	mul.lo.s32 	%r97, %r96, %r94;
	sub.s32 	%r98, %r95, %r97;
	cvt.u64.u32 	%rd545, %r96;
	cvt.u64.u32 	%rd531, %r98;
	bra.uni 	$L__BB562_82;
$L__BB562_81:
	div.s64 	%rd545, %rd528, %rd189;
	mul.lo.s64 	%rd330, %rd545, %rd189;
	sub.s64 	%rd531, %rd528, %rd330;
$L__BB562_82:
	add.s64 	%rd332, %rd1, %rd326;
	ld.global.u64 	%rd333, [%rd332];
	mad.lo.s64 	%rd554, %rd333, %rd531, %rd188;
	add.s32 	%r214, %r214, -8;
	add.s32 	%r213, %r213, 8;
	setp.ne.s32 	%p13, %r213, 0;
	@%p13 bra 	$L__BB562_58;
	add.s32 	%r216, %r214, 3;
$L__BB562_84:
	setp.eq.s32 	%p14, %r25, 0;
	@%p14 bra 	$L__BB562_113;
	and.b32  	%r41, %r23, 3;
	setp.lt.u32 	%p15, %r25, 4;
	@%p15 bra 	$L__BB562_99;
	mul.wide.u32 	%rd335, %r216, 8;
	add.s64 	%rd336, %rd2, %rd335;
	ld.global.u64 	%rd200, [%rd336];
	or.b64  	%rd337, %rd545, %rd200;
	and.b64  	%rd338, %rd337, -4294967296;
	setp.ne.s64 	%p16, %rd338, 0;
	@%p16 bra 	$L__BB562_88;
	cvt.u32.u64 	%r99, %rd200;
	cvt.u32.u64 	%r100, %rd545;
	div.u32 	%r101, %r100, %r99;
	mul.lo.s32 	%r102, %r101, %r99;
	sub.s32 	%r103, %r100, %r102;
	cvt.u64.u32 	%rd535, %r101;
	cvt.u64.u32 	%rd536, %r103;
	bra.uni 	$L__BB562_89;
$L__BB562_88:
	div.s64 	%rd535, %rd545, %rd200;
	mul.lo.s64 	%rd339, %rd535, %rd200;
	sub.s64 	%rd536, %rd545, %rd339;
$L__BB562_89:
	add.s64 	%rd341, %rd1, %rd335;
	ld.global.u64 	%rd342, [%rd341];
	mad.lo.s64 	%rd207, %rd342, %rd536, %rd554;
	add.s32 	%r42, %r216, -1;
	mul.wide.u32 	%rd343, %r42, 8;
	add.s64 	%rd344, %rd2, %rd343;
	ld.global.u64 	%rd208, [%rd344];
	or.b64  	%rd345, %rd535, %rd208;
	and.b64  	%rd346, %rd345, -4294967296;
	setp.ne.s64 	%p17, %rd346, 0;
	@%p17 bra 	$L__BB562_91;
	cvt.u32.u64 	%r104, %rd208;
	cvt.u32.u64 	%r105, %rd535;
	div.u32 	%r106, %r105, %r104;
	mul.lo.s32 	%r107, %r106, %r104;
	sub.s32 	%r108, %r105, %r107;
	cvt.u64.u32 	%rd537, %r106;
	cvt.u64.u32 	%rd538, %r108;
	bra.uni 	$L__BB562_92;
$L__BB562_91:
	div.s64 	%rd537, %rd535, %rd208;
	mul.lo.s64 	%rd347, %rd537, %rd208;
	sub.s64 	%rd538, %rd535, %rd347;
$L__BB562_92:
	add.s64 	%rd349, %rd1, %rd343;
	ld.global.u64 	%rd350, [%rd349];
	mad.lo.s64 	%rd215, %rd350, %rd538, %rd207;
	add.s32 	%r43, %r216, -2;
	mul.wide.u32 	%rd351, %r43, 8;
	add.s64 	%rd352, %rd2, %rd351;
	ld.global.u64 	%rd216, [%rd352];
	or.b64  	%rd353, %rd537, %rd216;
	and.b64  	%rd354, %rd353, -4294967296;
	setp.ne.s64 	%p18, %rd354, 0;
	@%p18 bra 	$L__BB562_94;
	cvt.u32.u64 	%r109, %rd216;
	cvt.u32.u64 	%r110, %rd537;
	div.u32 	%r111, %r110, %r109;
	mul.lo.s32 	%r112, %r111, %r109;
	sub.s32 	%r113, %r110, %r112;
	cvt.u64.u32 	%rd539, %r111;
	cvt.u64.u32 	%rd540, %r113;
	bra.uni 	$L__BB562_95;
$L__BB562_94:
	div.s64 	%rd539, %rd537, %rd216;
	mul.lo.s64 	%rd355, %rd539, %rd216;
	sub.s64 	%rd540, %rd537, %rd355;
$L__BB562_95:
	add.s64 	%rd357, %rd1, %rd351;
	ld.global.u64 	%rd358, [%rd357];
	mad.lo.s64 	%rd223, %rd358, %rd540, %rd215;
	add.s32 	%r44, %r216, -3;
	mul.wide.u32 	%rd359, %r44, 8;
	add.s64 	%rd360, %rd2, %rd359;
	ld.global.u64 	%rd224, [%rd360];
	or.b64  	%rd361, %rd539, %rd224;
	and.b64  	%rd362, %rd361, -4294967296;
	setp.ne.s64 	%p19, %rd362, 0;
	@%p19 bra 	$L__BB562_97;
	cvt.u32.u64 	%r114, %rd224;
	cvt.u32.u64 	%r115, %rd539;
	div.u32 	%r116, %r115, %r114;
	mul.lo.s32 	%r117, %r116, %r114;
	sub.s32 	%r118, %r115, %r117;
	cvt.u64.u32 	%rd545, %r116;
	cvt.u64.u32 	%rd542, %r118;
	bra.uni 	$L__BB562_98;
$L__BB562_97:
	div.s64 	%rd545, %rd539, %rd224;
	mul.lo.s64 	%rd363, %rd545, %rd224;
	sub.s64 	%rd542, %rd539, %rd363;
$L__BB562_98:
	add.s64 	%rd365, %rd1, %rd359;
	ld.global.u64 	%rd366, [%rd365];
	mad.lo.s64 	%rd554, %rd366, %rd542, %rd223;
	add.s32 	%r216, %r216, -4;
$L__BB562_99:
	setp.eq.s32 	%p20, %r41, 0;
	@%p20 bra 	$L__BB562_113;
	setp.eq.s32 	%p21, %r41, 1;
	@%p21 bra 	$L__BB562_108;
	mul.wide.u32 	%rd368, %r216, 8;
	add.s64 	%rd369, %rd2, %rd368;
	ld.global.u64 	%rd235, [%rd369];
	or.b64  	%rd370, %rd545, %rd235;
	and.b64  	%rd371, %rd370, -4294967296;
	setp.ne.s64 	%p22, %rd371, 0;
	@%p22 bra 	$L__BB562_103;
	cvt.u32.u64 	%r119, %rd235;
	cvt.u32.u64 	%r120, %rd545;
	div.u32 	%r121, %r120, %r119;
	mul.lo.s32 	%r122, %r121, %r119;
	sub.s32 	%r123, %r120, %r122;
	cvt.u64.u32 	%rd546, %r121;
	cvt.u64.u32 	%rd547, %r123;
	bra.uni 	$L__BB562_104;
$L__BB562_103:
	div.s64 	%rd546, %rd545, %rd235;
	mul.lo.s64 	%rd372, %rd546, %rd235;
	sub.s64 	%rd547, %rd545, %rd372;
$L__BB562_104:
	add.s64 	%rd374, %rd1, %rd368;
	ld.global.u64 	%rd375, [%rd374];
	mad.lo.s64 	%rd242, %rd375, %rd547, %rd554;
	add.s32 	%r47, %r216, -1;
	mul.wide.u32 	%rd376, %r47, 8;
	add.s64 	%rd377, %rd2, %rd376;
	ld.global.u64 	%rd243, [%rd377];
	or.b64  	%rd378, %rd546, %rd243;
	and.b64  	%rd379, %rd378, -4294967296;
	setp.ne.s64 	%p23, %rd379, 0;
	@%p23 bra 	$L__BB562_106;
	cvt.u32.u64 	%r124, %rd243;
	cvt.u32.u64 	%r125, %rd546;
	div.u32 	%r126, %r125, %r124;
	mul.lo.s32 	%r127, %r126, %r124;
	sub.s32 	%r128, %r125, %r127;
	cvt.u64.u32 	%rd545, %r126;
	cvt.u64.u32 	%rd549, %r128;
	bra.uni 	$L__BB562_107;
$L__BB562_106:
	div.s64 	%rd545, %rd546, %rd243;
	mul.lo.s64 	%rd380, %rd545, %rd243;
	sub.s64 	%rd549, %rd546, %rd380;
$L__BB562_107:
	add.s64 	%rd382, %rd1, %rd376;
	ld.global.u64 	%rd383, [%rd382];
	mad.lo.s64 	%rd554, %rd383, %rd549, %rd242;
	add.s32 	%r216, %r216, -2;
$L__BB562_108:
	and.b32  	%r129, %r23, 1;
	setp.eq.b32 	%p24, %r129, 1;
	not.pred 	%p25, %p24;
	@%p25 bra 	$L__BB562_113;
	mul.wide.u32 	%rd384, %r216, 8;
	add.s64 	%rd385, %rd2, %rd384;
	ld.global.u64 	%rd254, [%rd385];
	or.b64  	%rd386, %rd545, %rd254;
	and.b64  	%rd387, %rd386, -4294967296;
	setp.ne.s64 	%p26, %rd387, 0;
	@%p26 bra 	$L__BB562_111;
	cvt.u32.u64 	%r130, %rd254;
	cvt.u32.u64 	%r131, %rd545;
	rem.u32 	%r132, %r131, %r130;
	cvt.u64.u32 	%rd553, %r132;
	bra.uni 	$L__BB562_112;
$L__BB562_111:
	rem.s64 	%rd553, %rd545, %rd254;
$L__BB562_112:
	add.s64 	%rd389, %rd1, %rd384;
	ld.global.u64 	%rd390, [%rd389];
	mad.lo.s64 	%rd554, %rd390, %rd553, %rd554;
$L__BB562_113:
	add.s64 	%rd391, %rd3, %rd554;
	ld.global.u8 	%rs3, [%rd391];
	cvt.rn.f32.u16 	%f2, %rs3;
	fma.rn.f32 	%f3, %f2, 0f3BBB989D, 0f3F000000;
	cvt.sat.f32.f32 	%f4, %f3;
	mov.f32 	%f5, 0f4B400001;
	mov.f32 	%f6, 0f437C0000;
	fma.rm.f32 	%f7, %f4, %f6, %f5;
	add.f32 	%f8, %f7, 0fCB40007F;
	neg.f32 	%f9, %f8;
	fma.rn.f32 	%f10, %f2, 0f3FB8AA3B, %f9;
	fma.rn.f32 	%f11, %f2, 0f32A57060, %f10;
	mov.b32 	%r133, %f7;
	shl.b32 	%r134, %r133, 23;
	mov.b32 	%f12, %r134;
	ex2.approx.ftz.f32 	%f13, %f11;
	mul.f32 	%f1, %f13, %f12;
	// begin inline asm
	{  cvt.rn.f16.f32 %rs2, %f1;}

	// end inline asm
	st.shared.u16 	[%r5], %rs2;
$L__BB562_114:
	bar.sync 	0;
	setp.lt.u32 	%p48, %r218, 66;
	@%p48 bra 	$L__BB562_118;
$L__BB562_115:
	shr.u32 	%r51, %r218, 1;
	setp.ge.u32 	%p49, %r1, %r51;
	@%p49 bra 	$L__BB562_117;
	ld.shared.u16 	%rs8, [%r5];
	and.b32  	%r207, %r218, 2046;
	add.s32 	%r208, %r5, %r207;
	ld.shared.u16 	%rs9, [%r208];
	// begin inline asm
	{add.f16 %rs7,%rs8,%rs9;
}
	// end inline asm
	st.shared.u16 	[%r5], %rs7;
$L__BB562_117:
	bar.sync 	0;
	setp.gt.u32 	%p50, %r218, 131;
	mov.u32 	%r218, %r51;
	@%p50 bra 	$L__BB562_115;
$L__BB562_118:
	setp.gt.u32 	%p51, %r1, 31;
	@%p51 bra 	$L__BB562_121;
	ld.shared.u16 	%rs11, [%r5];
	ld.shared.u16 	%rs12, [%r5+64];
	// begin inline asm
	{add.f16 %rs10,%rs11,%rs12;
}
	// end inline asm
	st.volatile.shared.u16 	[%r5], %rs10;
	ld.shared.u16 	%rs15, [%r5+32];
	// begin inline asm
	{add.f16 %rs13,%rs10,%rs15;
}
	// end inline asm
	st.volatile.shared.u16 	[%r5], %rs13;
	ld.shared.u16 	%rs18, [%r5+16];
	// begin inline asm
	{add.f16 %rs16,%rs13,%rs18;
}
	// end inline asm
	st.volatile.shared.u16 	[%r5], %rs16;
	ld.shared.u16 	%rs21, [%r5+8];
	// begin inline asm
	{add.f16 %rs19,%rs16,%rs21;
}
	// end inline asm
	st.volatile.shared.u16 	[%r5], %rs19;
	ld.shared.u16 	%rs24, [%r5+4];
	// begin inline asm
	{add.f16 %rs22,%rs19,%rs24;
}
	// end inline asm
	st.volatile.shared.u16 	[%r5], %rs22;
	ld.shared.u16 	%rs27, [%r5+2];
	// begin inline asm
	{add.f16 %rs25,%rs22,%rs27;
}
	// end inline asm
	st.volatile.shared.u16 	[%r5], %rs25;
	setp.ne.s32 	%p52, %r1, 0;
	@%p52 bra 	$L__BB562_121;
	cvta.to.global.u64 	%rd467, %rd260;
	mul.wide.u32 	%rd468, %r2, 2;
	add.s64 	%rd469, %rd467, %rd468;
	ld.shared.u16 	%rs28, [logsumexpsdata_u8];
	st.global.u16 	[%rd469], %rs28;
$L__BB562_121:
	ret;

}
	// .globl	uncontiguous_cumulate_logsumexp_u8
.visible .entry uncontiguous_cumulate_logsumexp_u8(
	.param .u64 .ptr .align 1 uncontiguous_cumulate_logsumexp_u8_param_0,
	.param .u64 .ptr .align 1 uncontiguous_cumulate_logsumexp_u8_param_1,
	.param .u64 .ptr .align 1 uncontiguous_cumulate_logsumexp_u8_param_2,
	.param .u64 .ptr .align 1 uncontiguous_cumulate_logsumexp_u8_param_3,
	.param .u64 uncontiguous_cumulate_logsumexp_u8_param_4,
	.param .u64 uncontiguous_cumulate_logsumexp_u8_param_5
)
{
	.reg .pred 	%p<53>;
	.reg .b16 	%rs<28>;
	.reg .b32 	%r<213>;
	.reg .b64 	%rd<558>;

	ld.param.u64 	%rd260, [uncontiguous_cumulate_logsumexp_u8_param_0];
	ld.param.u64 	%rd263, [uncontiguous_cumulate_logsumexp_u8_param_1];
	ld.param.u64 	%rd264, [uncontiguous_cumulate_logsumexp_u8_param_2];
	ld.param.u64 	%rd265, [uncontiguous_cumulate_logsumexp_u8_param_3];
	ld.param.u64 	%rd261, [uncontiguous_cumulate_logsumexp_u8_param_4];
	ld.param.u64 	%rd262, [uncontiguous_cumulate_logsumexp_u8_param_5];
	cvta.to.global.u64 	%rd1, %rd265;
	cvta.to.global.u64 	%rd2, %rd264;
	cvta.to.global.u64 	%rd3, %rd263;
	mov.u32 	%r1, %tid.x;
	mov.u32 	%r2, %ctaid.x;
	mov.u32 	%r212, %ntid.x;
	mul.lo.s32 	%r53, %r2, %r212;
	shl.b32 	%r54, %r53, 1;
	add.s32 	%r4, %r54, %r1;
	shl.b32 	%r55, %r1, 1;
	mov.u32 	%r56, logsumexpsdata_u8;
	add.s32 	%r5, %r56, %r55;
	mov.b32 	%r52, 0;
	// begin inline asm
	cvt.rn.f16.s32 %rs1, %r52;
	// end inline asm
	st.shared.u16 	[%r5], %rs1;
	add.s32 	%r57, %r4, %r212;
	cvt.u64.u32 	%rd511, %r57;
	setp.le.u64 	%p1, %rd262, %rd511;
	@%p1 bra 	$L__BB563_54;
	cvt.u32.u64 	%r6, %rd261;
	add.s32 	%r206, %r6, -1;
	setp.lt.s32 	%p27, %r206, 0;
	mov.b64 	%rd515, 0;
	mov.u64 	%rd516, %rd515;
	@%p27 bra 	$L__BB563_53;
	cvt.u64.u32 	%rd512, %r4;
	setp.lt.u32 	%p28, %r206, 3;
	mov.b64 	%rd516, 0;
	mov.u64 	%rd515, %rd516;
	@%p28 bra 	$L__BB563_30;
	add.s32 	%r204, %r6, -2;
	and.b32  	%r133, %r6, -4;
	neg.s32 	%r203, %r133;
	mov.b64 	%rd516, 0;
$L__BB563_4:
	.pragma "nounroll";
	add.s32 	%r12, %r204, 1;
	mul.wide.u32 	%rd397, %r12, 8;
	add.s64 	%rd398, %rd2, %rd397;
	ld.global.u64 	%rd10, [%rd398];
	or.b64  	%rd399, %rd512, %rd10;
	and.b64  	%rd400, %rd399, -4294967296;
	setp.ne.s64 	%p29, %rd400, 0;
	@%p29 bra 	$L__BB563_6;
	cvt.u32.u64 	%r134, %rd10;
	cvt.u32.u64 	%r135, %rd512;
	div.u32 	%r136, %r135, %r134;
	mul.lo.s32 	%r137, %r136, %r134;
	sub.s32 	%r138, %r135, %r137;
	cvt.u64.u32 	%rd477, %r136;
	cvt.u64.u32 	%rd478, %r138;
	bra.uni 	$L__BB563_7;
$L__BB563_6:
	div.s64 	%rd477, %rd512, %rd10;
	mul.lo.s64 	%rd401, %rd477, %rd10;
	sub.s64 	%rd478, %rd512, %rd401;
$L__BB563_7:
	mul.wide.u32 	%rd402, %r12, 8;
	add.s64 	%rd403, %rd1, %rd402;
	ld.global.u64 	%rd17, [%rd403];
	mad.lo.s64 	%rd18, %rd17, %rd478, %rd515;
	or.b64  	%rd404, %rd511, %rd10;
	and.b64  	%rd405, %rd404, -4294967296;
	setp.ne.s64 	%p30, %rd405, 0;
	@%p30 bra 	$L__BB563_9;
	cvt.u32.u64 	%r139, %rd10;
	cvt.u32.u64 	%r140, %rd511;
	div.u32 	%r141, %r140, %r139;
	mul.lo.s32 	%r142, %r141, %r139;
	sub.s32 	%r143, %r140, %r142;
	cvt.u64.u32 	%rd479, %r141;
	cvt.u64.u32 	%rd480, %r143;
	bra.uni 	$L__BB563_10;
$L__BB563_9:
	div.s64 	%rd479, %rd511, %rd10;
	mul.lo.s64 	%rd406, %rd479, %rd10;
	sub.s64 	%rd480, %rd511, %rd406;
$L__BB563_10:
	mad.lo.s64 	%rd25, %rd480, %rd17, %rd516;
	add.s32 	%r13, %r204, -2;
	mul.wide.u32 	%rd407, %r204, 8;
	add.s64 	%rd408, %rd2, %rd407;
	ld.global.u64 	%rd26, [%rd408];
	or.b64  	%rd409, %rd477, %rd26;
	and.b64  	%rd410, %rd409, -4294967296;
	setp.ne.s64 	%p31, %rd410, 0;
	@%p31 bra 	$L__BB563_12;
	cvt.u32.u64 	%r144, %rd26;
	cvt.u32.u64 	%r145, %rd477;
	div.u32 	%r146, %r145, %r144;
	mul.lo.s32 	%r147, %r146, %r144;
	sub.s32 	%r148, %r145, %r147;
	cvt.u64.u32 	%rd481, %r146;
	cvt.u64.u32 	%rd482, %r148;
	bra.uni 	$L__BB563_13;
$L__BB563_12:
	div.s64 	%rd481, %rd477, %rd26;
	mul.lo.s64 	%rd411, %rd481, %rd26;
	sub.s64 	%rd482, %rd477, %rd411;
$L__BB563_13:
	mul.wide.u32 	%rd412, %r204, 8;
	add.s64 	%rd413, %rd1, %rd412;
	ld.global.u64 	%rd33, [%rd413];
	mad.lo.s64 	%rd34, %rd33, %rd482, %rd18;
	or.b64  	%rd414, %rd479, %rd26;
	and.b64  	%rd415, %rd414, -4294967296;
	setp.ne.s64 	%p32, %rd415, 0;
	@%p32 bra 	$L__BB563_15;
	cvt.u32.u64 	%r149, %rd26;
	cvt.u32.u64 	%r150, %rd479;
	div.u32 	%r151, %r150, %r149;
	mul.lo.s32 	%r152, %r151, %r149;
	sub.s32 	%r153, %r150, %r152;
	cvt.u64.u32 	%rd483, %r151;
	cvt.u64.u32 	%rd484, %r153;
	bra.uni 	$L__BB563_16;
$L__BB563_15:
	div.s64 	%rd483, %rd479, %rd26;
	mul.lo.s64 	%rd416, %rd483, %rd26;
	sub.s64 	%rd484, %rd479, %rd416;
$L__BB563_16:
	mad.lo.s64 	%rd41, %rd484, %rd33, %rd25;
	add.s32 	%r14, %r204, -1;
	mul.wide.u32 	%rd417, %r14, 8;
	add.s64 	%rd418, %rd2, %rd417;
	ld.global.u64 	%rd42, [%rd418];
	or.b64  	%rd419, %rd481, %rd42;
	and.b64  	%rd420, %rd419, -4294967296;
	setp.ne.s64 	%p33, %rd420, 0;
	@%p33 bra 	$L__BB563_18;
	cvt.u32.u64 	%r154, %rd42;
	cvt.u32.u64 	%r155, %rd481;
	div.u32 	%r156, %r155, %r154;
	mul.lo.s32 	%r157, %r156, %r154;
	sub.s32 	%r158, %r155, %r157;
	cvt.u64.u32 	%rd485, %r156;
	cvt.u64.u32 	%rd486, %r158;
	bra.uni 	$L__BB563_19;
$L__BB563_18:
	div.s64 	%rd485, %rd481, %rd42;
	mul.lo.s64 	%rd421, %rd485, %rd42;
	sub.s64 	%rd486, %rd481, %rd421;
$L__BB563_19:
	mul.wide.u32 	%rd422, %r14, 8;
	add.s64 	%rd423, %rd1, %rd422;
	ld.global.u64 	%rd49, [%rd423];
	mad.lo.s64 	%rd50, %rd49, %rd486, %rd34;
	or.b64  	%rd424, %rd483, %rd42;
	and.b64  	%rd425, %rd424, -4294967296;
	setp.ne.s64 	%p34, %rd425, 0;
	@%p34 bra 	$L__BB563_21;
	cvt.u32.u64 	%r159, %rd42;
	cvt.u32.u64 	%r160, %rd483;
	div.u32 	%r161, %r160, %r159;
	mul.lo.s32 	%r162, %r161, %r159;
	sub.s32 	%r163, %r160, %r162;
	cvt.u64.u32 	%rd487, %r161;
	cvt.u64.u32 	%rd488, %r163;
	bra.uni 	$L__BB563_22;
$L__BB563_21:
	div.s64 	%rd487, %rd483, %rd42;
	mul.lo.s64 	%rd426, %rd487, %rd42;
	sub.s64 	%rd488, %rd483, %rd426;
$L__BB563_22:
	mad.lo.s64 	%rd57, %rd488, %rd49, %rd41;
	mul.wide.u32 	%rd427, %r13, 8;
	add.s64 	%rd428, %rd2, %rd427;
	ld.global.u64 	%rd58, [%rd428];
	or.b64  	%rd429, %rd485, %rd58;
	and.b64  	%rd430, %rd429, -4294967296;
	setp.ne.s64 	%p35, %rd430, 0;
	@%p35 bra 	$L__BB563_24;
	cvt.u32.u64 	%r164, %rd58;
	cvt.u32.u64 	%r165, %rd485;
	div.u32 	%r166, %r165, %r164;
	mul.lo.s32 	%r167, %r166, %r164;
	sub.s32 	%r168, %r165, %r167;
	cvt.u64.u32 	%rd512, %r166;
	cvt.u64.u32 	%rd490, %r168;
	bra.uni 	$L__BB563_25;
$L__BB563_24:
	div.s64 	%rd512, %rd485, %rd58;
	mul.lo.s64 	%rd431, %rd512, %rd58;
	sub.s64 	%rd490, %rd485, %rd431;
$L__BB563_25:
	mul.wide.u32 	%rd432, %r13, 8;
	add.s64 	%rd433, %rd1, %rd432;
	ld.global.u64 	%rd65, [%rd433];
	mad.lo.s64 	%rd515, %rd65, %rd490, %rd50;
	or.b64  	%rd434, %rd487, %rd58;
	and.b64  	%rd435, %rd434, -4294967296;
	setp.ne.s64 	%p36, %rd435, 0;
	@%p36 bra 	$L__BB563_27;
	cvt.u32.u64 	%r169, %rd58;
	cvt.u32.u64 	%r170, %rd487;
	div.u32 	%r171, %r170, %r169;
	mul.lo.s32 	%r172, %r171, %r169;
	sub.s32 	%r173, %r170, %r172;
	cvt.u64.u32 	%rd511, %r171;
	cvt.u64.u32 	%rd492, %r173;
	bra.uni 	$L__BB563_28;
$L__BB563_27:
	div.s64 	%rd511, %rd487, %rd58;
	mul.lo.s64 	%rd436, %rd511, %rd58;
	sub.s64 	%rd492, %rd487, %rd436;
$L__BB563_28:
	mad.lo.s64 	%rd516, %rd492, %rd65, %rd57;
	add.s32 	%r204, %r204, -4;
	add.s32 	%r203, %r203, 4;
	setp.ne.s32 	%p37, %r203, 0;
	@%p37 bra 	$L__BB563_4;
	add.s32 	%r206, %r204, 1;
$L__BB563_30:
	and.b32  	%r19, %r6, 3;
	setp.eq.s32 	%p38, %r19, 0;
	@%p38 bra 	$L__BB563_53;
	setp.eq.s32 	%p39, %r19, 1;
	@%p39 bra 	$L__BB563_45;
	mul.wide.u32 	%rd438, %r206, 8;
	add.s64 	%rd439, %rd2, %rd438;
	ld.global.u64 	%rd80, [%rd439];
	or.b64  	%rd440, %rd512, %rd80;
	and.b64  	%rd441, %rd440, -4294967296;
	setp.ne.s64 	%p40, %rd441, 0;
	@%p40 bra 	$L__BB563_34;
	cvt.u32.u64 	%r174, %rd80;
	cvt.u32.u64 	%r175, %rd512;
	div.u32 	%r176, %r175, %r174;
	mul.lo.s32 	%r177, %r176, %r174;
	sub.s32 	%r178, %r175, %r177;
	cvt.u64.u32 	%rd499, %r176;
	cvt.u64.u32 	%rd500, %r178;
	bra.uni 	$L__BB563_35;
$L__BB563_34:
	div.s64 	%rd499, %rd512, %rd80;
	mul.lo.s64 	%rd442, %rd499, %rd80;
	sub.s64 	%rd500, %rd512, %rd442;
$L__BB563_35:
	add.s64 	%rd444, %rd1, %rd438;
	ld.global.u64 	%rd87, [%rd444];
	mad.lo.s64 	%rd88, %rd87, %rd500, %rd515;
	or.b64  	%rd445, %rd511, %rd80;
	and.b64  	%rd446, %rd445, -4294967296;
	setp.ne.s64 	%p41, %rd446, 0;
	@%p41 bra 	$L__BB563_37;
	cvt.u32.u64 	%r179, %rd80;
	cvt.u32.u64 	%r180, %rd511;
	div.u32 	%r181, %r180, %r179;
	mul.lo.s32 	%r182, %r181, %r179;
	sub.s32 	%r183, %r180, %r182;
	cvt.u64.u32 	%rd501, %r181;
	cvt.u64.u32 	%rd502, %r183;
	bra.uni 	$L__BB563_38;
$L__BB563_37:
	div.s64 	%rd501, %rd511, %rd80;
	mul.lo.s64 	%rd447, %rd501, %rd80;
	sub.s64 	%rd502, %rd511, %rd447;
$L__BB563_38:
	mad.lo.s64 	%rd95, %rd502, %rd87, %rd516;
	add.s32 	%r20, %r206, -1;
	mul.wide.u32 	%rd448, %r20, 8;
	add.s64 	%rd449, %rd2, %rd448;
	ld.global.u64 	%rd96, [%rd449];
	or.b64  	%rd450, %rd499, %rd96;
	and.b64  	%rd451, %rd450, -4294967296;
	setp.ne.s64 	%p42, %rd451, 0;
	@%p42 bra 	$L__BB563_40;
	cvt.u32.u64 	%r184, %rd96;
	cvt.u32.u64 	%r185, %rd499;
	div.u32 	%r186, %r185, %r184;
	mul.lo.s32 	%r187, %r186, %r184;
	sub.s32 	%r188, %r185, %r187;
	cvt.u64.u32 	%rd512, %r186;
	cvt.u64.u32 	%rd504, %r188;
	bra.uni 	$L__BB563_41;
$L__BB563_40:
	div.s64 	%rd512, %rd499, %rd96;
	mul.lo.s64 	%rd452, %rd512, %rd96;
	sub.s64 	%rd504, %rd499, %rd452;
$L__BB563_41:
	add.s64 	%rd454, %rd1, %rd448;
	ld.global.u64 	%rd103, [%rd454];
	mad.lo.s64 	%rd515, %rd103, %rd504, %rd88;
	or.b64  	%rd455, %rd501, %rd96;
	and.b64  	%rd456, %rd455, -4294967296;
	setp.ne.s64 	%p43, %rd456, 0;
	@%p43 bra 	$L__BB563_43;
	cvt.u32.u64 	%r189, %rd96;
	cvt.u32.u64 	%r190, %rd501;
	div.u32 	%r191, %r190, %r189;
	mul.lo.s32 	%r192, %r191, %r189;
	sub.s32 	%r193, %r190, %r192;
	cvt.u64.u32 	%rd511, %r191;
	cvt.u64.u32 	%rd506, %r193;
	bra.uni 	$L__BB563_44;
$L__BB563_43:
	div.s64 	%rd511, %rd501, %rd96;
	mul.lo.s64 	%rd457, %rd511, %rd96;
	sub.s64 	%rd506, %rd501, %rd457;
$L__BB563_44:
	mad.lo.s64 	%rd516, %rd506, %rd103, %rd95;
	add.s32 	%r206, %r206, -2;
$L__BB563_45:
	and.b32  	%r194, %r6, 1;
	setp.eq.b32 	%p44, %r194, 1;
	not.pred 	%p45, %p44;
	@%p45 bra 	$L__BB563_53;
	mul.wide.u32 	%rd458, %r206, 8;
	add.s64 	%rd459, %rd2, %rd458;
	ld.global.u64 	%rd118, [%rd459];
	or.b64  	%rd460, %rd512, %rd118;
	and.b64  	%rd461, %rd460, -4294967296;
	setp.ne.s64 	%p46, %rd461, 0;
	@%p46 bra 	$L__BB563_48;
	cvt.u32.u64 	%r195, %rd118;
	cvt.u32.u64 	%r196, %rd512;
	rem.u32 	%r197, %r196, %r195;
	cvt.u64.u32 	%rd513, %r197;
	bra.uni 	$L__BB563_49;
$L__BB563_48:
	rem.s64 	%rd513, %rd512, %rd118;
$L__BB563_49:
	add.s64 	%rd463, %rd1, %rd458;
	ld.global.u64 	%rd122, [%rd463];
	mad.lo.s64 	%rd515, %rd122, %rd513, %rd515;
	or.b64  	%rd464, %rd511, %rd118;
	and.b64  	%rd465, %rd464, -4294967296;
	setp.ne.s64 	%p47, %rd465, 0;
	@%p47 bra 	$L__BB563_51;
	cvt.u32.u64 	%r198, %rd118;
	cvt.u32.u64 	%r199, %rd511;
	rem.u32 	%r200, %r199, %r198;
	cvt.u64.u32 	%rd514, %r200;
	bra.uni 	$L__BB563_52;
$L__BB563_51:
	rem.s64 	%rd514, %rd511, %rd118;
$L__BB563_52:
	mad.lo.s64 	%rd516, %rd514, %rd122, %rd516;
$L__BB563_53:
	shl.b64 	%rd466, %rd515, 1;
	add.s64 	%rd467, %rd3, %rd466;
	ld.global.u16 	%rs4, [%rd467];
	shl.b64 	%rd468, %rd516, 1;
	add.s64 	%rd469, %rd3, %rd468;
	ld.global.u16 	%rs5, [%rd469];
	// begin inline asm
	{add.f16 %rs3,%rs4,%rs5;
}
	// end inline asm
	st.shared.u16 	[%r5], %rs3;
	bra.uni 	$L__BB563_114;
$L__BB563_54:
	cvt.u64.u32 	%rd548, %r4;
	setp.le.u64 	%p2, %rd262, %rd548;
	@%p2 bra 	$L__BB563_114;
	cvt.u32.u64 	%r23, %rd261;
	add.s32 	%r210, %r23, -1;
	setp.lt.s32 	%p3, %r210, 0;
	mov.b64 	%rd557, 0;
	@%p3 bra 	$L__BB563_113;
	and.b32  	%r25, %r23, 7;
	setp.lt.u32 	%p4, %r210, 7;
	mov.b64 	%rd557, 0;
	@%p4 bra 	$L__BB563_84;
	add.s32 	%r208, %r23, -4;
	and.b32  	%r58, %r23, -8;
	neg.s32 	%r207, %r58;
	mov.b64 	%rd557, 0;
$L__BB563_58:
	.pragma "nounroll";
	add.s32 	%r30, %r208, 3;
	mul.wide.u32 	%rd270, %r30, 8;
	add.s64 	%rd271, %rd2, %rd270;
	ld.global.u64 	%rd133, [%rd271];
	or.b64  	%rd272, %rd548, %rd133;
	and.b64  	%rd273, %rd272, -4294967296;
	setp.ne.s64 	%p5, %rd273, 0;
	@%p5 bra 	$L__BB563_60;
	cvt.u32.u64 	%r59, %rd133;
	cvt.u32.u64 	%r60, %rd548;
	div.u32 	%r61, %r60, %r59;
	mul.lo.s32 	%r62, %r61, %r59;
	sub.s32 	%r63, %r60, %r62;
	cvt.u64.u32 	%rd519, %r61;
	cvt.u64.u32 	%rd520, %r63;
	bra.uni 	$L__BB563_61;
$L__BB563_60:
	div.s64 	%rd519, %rd548, %rd133;
	mul.lo.s64 	%rd274, %rd519, %rd133;
	sub.s64 	%rd520, %rd548, %rd274;
$L__BB563_61:
	add.s64 	%rd276, %rd1, %rd270;
	ld.global.u64 	%rd277, [%rd276];
	mad.lo.s64 	%rd140, %rd277, %rd520, %rd557;
	add.s32 	%r31, %r208, 2;
	mul.wide.u32 	%rd278, %r31, 8;
	add.s64 	%rd279, %rd2, %rd278;
	ld.global.u64 	%rd141, [%rd279];
	or.b64  	%rd280, %rd519, %rd141;
	and.b64  	%rd281, %rd280, -4294967296;
	setp.ne.s64 	%p6, %rd281, 0;
	@%p6 bra 	$L__BB563_63;
	cvt.u32.u64 	%r64, %rd141;
	cvt.u32.u64 	%r65, %rd519;
	div.u32 	%r66, %r65, %r64;
	mul.lo.s32 	%r67, %r66, %r64;
	sub.s32 	%r68, %r65, %r67;
	cvt.u64.u32 	%rd521, %r66;
	cvt.u64.u32 	%rd522, %r68;
	bra.uni 	$L__BB563_64;
$L__BB563_63:
	div.s64 	%rd521, %rd519, %rd141;
	mul.lo.s64 	%rd282, %rd521, %rd141;
	sub.s64 	%rd522, %rd519, %rd282;
$L__BB563_64:
	add.s64 	%rd284, %rd1, %rd278;
	ld.global.u64 	%rd285, [%rd284];
	mad.lo.s64 	%rd148, %rd285, %rd522, %rd140;
	add.s32 	%r32, %r208, 1;
	mul.wide.u32 	%rd286, %r32, 8;
	add.s64 	%rd287, %rd2, %rd286;
	ld.global.u64 	%rd149, [%rd287];
	or.b64  	%rd288, %rd521, %rd149;
	and.b64  	%rd289, %rd288, -4294967296;
	setp.ne.s64 	%p7, %rd289, 0;
	@%p7 bra 	$L__BB563_66;
	cvt.u32.u64 	%r69, %rd149;
	cvt.u32.u64 	%r70, %rd521;
	div.u32 	%r71, %r70, %r69;
	mul.lo.s32 	%r72, %r71, %r69;
	sub.s32 	%r73, %r70, %r72;
	cvt.u64.u32 	%rd523, %r71;
	cvt.u64.u32 	%rd524, %r73;
	bra.uni 	$L__BB563_67;
$L__BB563_66:
	div.s64 	%rd523, %rd521, %rd149;
	mul.lo.s64 	%rd290, %rd523, %rd149;
	sub.s64 	%rd524, %rd521, %rd290;
$L__BB563_67:
	add.s64 	%rd292, %rd1, %rd286;
	ld.global.u64 	%rd293, [%rd292];
	mad.lo.s64 	%rd156, %rd293, %rd524, %rd148;
	add.s32 	%r33, %r208, -4;
	mul.wide.u32 	%rd294, %r208, 8;
	add.s64 	%rd295, %rd2, %rd294;
	ld.global.u64 	%rd157, [%rd295];
	or.b64  	%rd296, %rd523, %rd157;
	and.b64  	%rd297, %rd296, -4294967296;
	setp.ne.s64 	%p8, %rd297, 0;
	@%p8 bra 	$L__BB563_69;
	cvt.u32.u64 	%r74, %rd157;
	cvt.u32.u64 	%r75, %rd523;
	div.u32 	%r76, %r75, %r74;
	mul.lo.s32 	%r77, %r76, %r74;
	sub.s32 	%r78, %r75, %r77;
	cvt.u64.u32 	%rd525, %r76;
	cvt.u64.u32 	%rd526, %r78;
	bra.uni 	$L__BB563_70;
$L__BB563_69:
	div.s64 	%rd525, %rd523, %rd157;
	mul.lo.s64 	%rd298, %rd525, %rd157;
	sub.s64 	%rd526, %rd523, %rd298;
$L__BB563_70:
	add.s64 	%rd300, %rd1, %rd294;
	ld.global.u64 	%rd301, [%rd300];
	mad.lo.s64 	%rd164, %rd301, %rd526, %rd156;
	add.s32 	%r34, %r208, -1;
	mul.wide.u32 	%rd302, %r34, 8;
	add.s64 	%rd303, %rd2, %rd302;
	ld.global.u64 	%rd165, [%rd303];
	or.b64  	%rd304, %rd525, %rd165;
	and.b64  	%rd305, %rd304, -4294967296;
	setp.ne.s64 	%p9, %rd305, 0;
	@%p9 bra 	$L__BB563_72;
	cvt.u32.u64 	%r79, %rd165;
	cvt.u32.u64 	%r80, %rd525;
	div.u32 	%r81, %r80, %r79;
	mul.lo.s32 	%r82, %r81, %r79;
	sub.s32 	%r83, %r80, %r82;
	cvt.u64.u32 	%rd527, %r81;
	cvt.u64.u32 	%rd528, %r83;
	bra.uni 	$L__BB563_73;
$L__BB563_72:
	div.s64 	%rd527, %rd525, %rd165;
	mul.lo.s64 	%rd306, %rd527, %rd165;
	sub.s64 	%rd528, %rd525, %rd306;
$L__BB563_73:
	add.s64 	%rd308, %rd1, %rd302;
	ld.global.u64 	%rd309, [%rd308];
	mad.lo.s64 	%rd172, %rd309, %rd528, %rd164;
	add.s32 	%r35, %r208, -2;
	mul.wide.u32 	%rd310, %r35, 8;
	add.s64 	%rd311, %rd2, %rd310;
	ld.global.u64 	%rd173, [%rd311];
	or.b64  	%rd312, %rd527, %rd173;
	and.b64  	%rd313, %rd312, -4294967296;
	setp.ne.s64 	%p10, %rd313, 0;
	@%p10 bra 	$L__BB563_75;
	cvt.u32.u64 	%r84, %rd173;
	cvt.u32.u64 	%r85, %rd527;
	div.u32 	%r86, %r85, %r84;
	mul.lo.s32 	%r87, %r86, %r84;
	sub.s32 	%r88, %r85, %r87;
	cvt.u64.u32 	%rd529, %r86;
	cvt.u64.u32 	%rd530, %r88;
	bra.uni 	$L__BB563_76;
$L__BB563_75:
	div.s64 	%rd529, %rd527, %rd173;
	mul.lo.s64 	%rd314, %rd529, %rd173;
	sub.s64 	%rd530, %rd527, %rd314;
$L__BB563_76:
	add.s64 	%rd316, %rd1, %rd310;
	ld.global.u64 	%rd317, [%rd316];
	mad.lo.s64 	%rd180, %rd317, %rd530, %rd172;
	add.s32 	%r36, %r208, -3;
	mul.wide.u32 	%rd318, %r36, 8;
	add.s64 	%rd319, %rd2, %rd318;
	ld.global.u64 	%rd181, [%rd319];
	or.b64  	%rd320, %rd529, %rd181;
	and.b64  	%rd321, %rd320, -4294967296;
	setp.ne.s64 	%p11, %rd321, 0;
	@%p11 bra 	$L__BB563_78;
	cvt.u32.u64 	%r89, %rd181;
	cvt.u32.u64 	%r90, %rd529;
	div.u32 	%r91, %r90, %r89;
	mul.lo.s32 	%r92, %r91, %r89;
	sub.s32 	%r93, %r90, %r92;
	cvt.u64.u32 	%rd531, %r91;
	cvt.u64.u32 	%rd532, %r93;
	bra.uni 	$L__BB563_79;
$L__BB563_78:
	div.s64 	%rd531, %rd529, %rd181;
	mul.lo.s64 	%rd322, %rd531, %rd181;
	sub.s64 	%rd532, %rd529, %rd322;
$L__BB563_79:
	add.s64 	%rd324, %rd1, %rd318;
	ld.global.u64 	%rd325, [%rd324];
	mad.lo.s64 	%rd188, %rd325, %rd532, %rd180;
	mul.wide.u32 	%rd326, %r33, 8;
	add.s64 	%rd327, %rd2, %rd326;
	ld.global.u64 	%rd189, [%rd327];
	or.b64  	%rd328, %rd531, %rd189;
	and.b64  	%rd329, %rd328, -4294967296;
	setp.ne.s64 	%p12, %rd329, 0;
	@%p12 bra 	$L__BB563_81;
	cvt.u32.u64 	%r94, %rd189;
	cvt.u32.u64 	%r95, %rd531;
	div.u32 	%r96, %r95, %r94;
	mul.lo.s32 	%r97, %r96, %r94;
	sub.s32 	%r98, %r95, %r97;
	cvt.u64.u32 	%rd548, %r96;
	cvt.u64.u32 	%rd534, %r98;
	bra.uni 	$L__BB563_82;
$L__BB563_81:
	div.s64 	%rd548, %rd531, %rd189;
	mul.lo.s64 	%rd330, %rd548, %rd189;
	sub.s64 	%rd534, %rd531, %rd330;
$L__BB563_82:
	add.s64 	%rd332, %rd1, %rd326;
	ld.global.u64 	%rd333, [%rd332];
	mad.lo.s64 	%rd557, %rd333, %rd534, %rd188;
	add.s32 	%r208, %r208, -8;
	add.s32 	%r207, %r207, 8;
	setp.ne.s32 	%p13, %r207, 0;
	@%p13 bra 	$L__BB563_58;
	add.s32 	%r210, %r208, 3;
$L__BB563_84:
	setp.eq.s32 	%p14, %r25, 0;
	@%p14 bra 	$L__BB563_113;
	and.b32  	%r41, %r23, 3;
	setp.lt.u32 	%p15, %r25, 4;
	@%p15 bra 	$L__BB563_99;
	mul.wide.u32 	%rd335, %r210, 8;
	add.s64 	%rd336, %rd2, %rd335;
	ld.global.u64 	%rd200, [%rd336];
	or.b64  	%rd337, %rd548, %rd200;
	and.b64  	%rd338, %rd337, -4294967296;
	setp.ne.s64 	%p16, %rd338, 0;
	@%p16 bra 	$L__BB563_88;
	cvt.u32.u64 	%r99, %rd200;
	cvt.u32.u64 	%r100, %rd548;
	div.u32 	%r101, %r100, %r99;
	mul.lo.s32 	%r102, %r101, %r99;
	sub.s32 	%r103, %r100, %r102;
	cvt.u64.u32 	%rd538, %r101;
	cvt.u64.u32 	%rd539, %r103;
	bra.uni 	$L__BB563_89;
$L__BB563_88:
	div.s64 	%rd538, %rd548, %rd200;
	mul.lo.s64 	%rd339, %rd538, %rd200;
	sub.s64 	%rd539, %rd548, %rd339;
$L__BB563_89:
	add.s64 	%rd341, %rd1, %rd335;
	ld.global.u64 	%rd342, [%rd341];
	mad.lo.s64 	%rd207, %rd342, %rd539, %rd557;
	add.s32 	%r42, %r210, -1;
	mul.wide.u32 	%rd343, %r42, 8;
	add.s64 	%rd344, %rd2, %rd343;
	ld.global.u64 	%rd208, [%rd344];
	or.b64  	%rd345, %rd538, %rd208;
	and.b64  	%rd346, %rd345, -4294967296;
	setp.ne.s64 	%p17, %rd346, 0;
	@%p17 bra 	$L__BB563_91;
	cvt.u32.u64 	%r104, %rd208;
	cvt.u32.u64 	%r105, %rd538;
	div.u32 	%r106, %r105, %r104;
	mul.lo.s32 	%r107, %r106, %r104;
	sub.s32 	%r108, %r105, %r107;
	cvt.u64.u32 	%rd540, %r106;
	cvt.u64.u32 	%rd541, %r108;
	bra.uni 	$L__BB563_92;
$L__BB563_91:
	div.s64 	%rd540, %rd538, %rd208;
	mul.lo.s64 	%rd347, %rd540, %rd208;
	sub.s64 	%rd541, %rd538, %rd347;
$L__BB563_92:
	add.s64 	%rd349, %rd1, %rd343;
	ld.global.u64 	%rd350, [%rd349];
	mad.lo.s64 	%rd215, %rd350, %rd541, %rd207;
	add.s32 	%r43, %r210, -2;
	mul.wide.u32 	%rd351, %r43, 8;
	add.s64 	%rd352, %rd2, %rd351;
	ld.global.u64 	%rd216, [%rd352];
	or.b64  	%rd353, %rd540, %rd216;
	and.b64  	%rd354, %rd353, -4294967296;
	setp.ne.s64 	%p18, %rd354, 0;
	@%p18 bra 	$L__BB563_94;
	cvt.u32.u64 	%r109, %rd216;
	cvt.u32.u64 	%r110, %rd540;
	div.u32 	%r111, %r110, %r109;
	mul.lo.s32 	%r112, %r111, %r109;
	sub.s32 	%r113, %r110, %r112;
	cvt.u64.u32 	%rd542, %r111;
	cvt.u64.u32 	%rd543, %r113;
	bra.uni 	$L__BB563_95;
$L__BB563_94:
	div.s64 	%rd542, %rd540, %rd216;
	mul.lo.s64 	%rd355, %rd542, %rd216;
	sub.s64 	%rd543, %rd540, %rd355;
$L__BB563_95:
	add.s64 	%rd357, %rd1, %rd351;
	ld.global.u64 	%rd358, [%rd357];
	mad.lo.s64 	%rd223, %rd358, %rd543, %rd215;
	add.s32 	%r44, %r210, -3;
	mul.wide.u32 	%rd359, %r44, 8;
	add.s64 	%rd360, %rd2, %rd359;
	ld.global.u64 	%rd224, [%rd360];
	or.b64  	%rd361, %rd542, %rd224;
	and.b64  	%rd362, %rd361, -4294967296;
	setp.ne.s64 	%p19, %rd362, 0;
	@%p19 bra 	$L__BB563_97;
	cvt.u32.u64 	%r114, %rd224;
	cvt.u32.u64 	%r115, %rd542;
	div.u32 	%r116, %r115, %r114;
	mul.lo.s32 	%r117, %r116, %r114;
	sub.s32 	%r118, %r115, %r117;
	cvt.u64.u32 	%rd548, %r116;
	cvt.u64.u32 	%rd545, %r118;
	bra.uni 	$L__BB563_98;
$L__BB563_97:
	div.s64 	%rd548, %rd542, %rd224;
	mul.lo.s64 	%rd363, %rd548, %rd224;
	sub.s64 	%rd545, %rd542, %rd363;
$L__BB563_98:
	add.s64 	%rd365, %rd1, %rd359;
	ld.global.u64 	%rd366, [%rd365];
	mad.lo.s64 	%rd557, %rd366, %rd545, %rd223;
	add.s32 	%r210, %r210, -4;
$L__BB563_99:
	setp.eq.s32 	%p20, %r41, 0;
	@%p20 bra 	$L__BB563_113;
	setp.eq.s32 	%p21, %r41, 1;
	@%p21 bra 	$L__BB563_108;
	mul.wide.u32 	%rd368, %r210, 8;
	add.s64 	%rd369, %rd2, %rd368;
	ld.global.u64 	%rd235, [%rd369];
	or.b64  	%rd370, %rd548, %rd235;
	and.b64  	%rd371, %rd370, -4294967296;
	setp.ne.s64 	%p22, %rd371, 0;
	@%p22 bra 	$L__BB563_103;
	cvt.u32.u64 	%r119, %rd235;
	cvt.u32.u64 	%r120, %rd548;
	div.u32 	%r121, %r120, %r119;
	mul.lo.s32 	%r122, %r121, %r119;
	sub.s32 	%r123, %r120, %r122;
	cvt.u64.u32 	%rd549, %r121;
	cvt.u64.u32 	%rd550, %r123;
	bra.uni 	$L__BB563_104;
$L__BB563_103:
	div.s64 	%rd549, %rd548, %rd235;
	mul.lo.s64 	%rd372, %rd549, %rd235;
	sub.s64 	%rd550, %rd548, %rd372;
$L__BB563_104:
	add.s64 	%rd374, %rd1, %rd368;
	ld.global.u64 	%rd375, [%rd374];
	mad.lo.s64 	%rd242, %rd375, %rd550, %rd557;
	add.s32 	%r47, %r210, -1;
	mul.wide.u32 	%rd376, %r47, 8;
	add.s64 	%rd377, %rd2, %rd376;
	ld.global.u64 	%rd243, [%rd377];
	or.b64  	%rd378, %rd549, %rd243;
	and.b64  	%rd379, %rd378, -4294967296;
	setp.ne.s64 	%p23, %rd379, 0;
	@%p23 bra 	$L__BB563_106;
	cvt.u32.u64 	%r124, %rd243;
	cvt.u32.u64 	%r125, %rd549;
	div.u32 	%r126, %r125, %r124;
	mul.lo.s32 	%r127, %r126, %r124;
	sub.s32 	%r128, %r125, %r127;
	cvt.u64.u32 	%rd548, %r126;
	cvt.u64.u32 	%rd552, %r128;
	bra.uni 	$L__BB563_107;
$L__BB563_106:
	div.s64 	%rd548, %rd549, %rd243;
	mul.lo.s64 	%rd380, %rd548, %rd243;
	sub.s64 	%rd552, %rd549, %rd380;
$L__BB563_107:
	add.s64 	%rd382, %rd1, %rd376;
	ld.global.u64 	%rd383, [%rd382];
	mad.lo.s64 	%rd557, %rd383, %rd552, %rd242;
	add.s32 	%r210, %r210, -2;
$L__BB563_108:
	and.b32  	%r129, %r23, 1;
	setp.eq.b32 	%p24, %r129, 1;
	not.pred 	%p25, %p24;
	@%p25 bra 	$L__BB563_113;
	mul.wide.u32 	%rd384, %r210, 8;
	add.s64 	%rd385, %rd2, %rd384;
	ld.global.u64 	%rd254, [%rd385];
	or.b64  	%rd386, %rd548, %rd254;
	and.b64  	%rd387, %rd386, -4294967296;
	setp.ne.s64 	%p26, %rd387, 0;
	@%p26 bra 	$L__BB563_111;
	cvt.u32.u64 	%r130, %rd254;
	cvt.u32.u64 	%r131, %rd548;
	rem.u32 	%r132, %r131, %r130;
	cvt.u64.u32 	%rd556, %r132;
	bra.uni 	$L__BB563_112;
$L__BB563_111:
	rem.s64 	%rd556, %rd548, %rd254;
$L__BB563_112:
	add.s64 	%rd389, %rd1, %rd384;
	ld.global.u64 	%rd390, [%rd389];
	mad.lo.s64 	%rd557, %rd390, %rd556, %rd557;
$L__BB563_113:
	shl.b64 	%rd391, %rd557, 1;
	add.s64 	%rd392, %rd3, %rd391;
	ld.global.u16 	%rs2, [%rd392];
	st.shared.u16 	[%r5], %rs2;
$L__BB563_114:
	bar.sync 	0;
	setp.lt.u32 	%p48, %r212, 66;
	@%p48 bra 	$L__BB563_118;
$L__BB563_115:
	shr.u32 	%r51, %r212, 1;
	setp.ge.u32 	%p49, %r1, %r51;
	@%p49 bra 	$L__BB563_117;
	ld.shared.u16 	%rs7, [%r5];
	and.b32  	%r201, %r212, 2046;
	add.s32 	%r202, %r5, %r201;
	ld.shared.u16 	%rs8, [%r202];
	// begin inline asm
	{add.f16 %rs6,%rs7,%rs8;
}
	// end inline asm
	st.shared.u16 	[%r5], %rs6;
$L__BB563_117:
	bar.sync 	0;
	setp.gt.u32 	%p50, %r212, 131;
	mov.u32 	%r212, %r51;
	@%p50 bra 	$L__BB563_115;
$L__BB563_118:
	setp.gt.u32 	%p51, %r1, 31;
	@%p51 bra 	$L__BB563_121;
	ld.shared.u16 	%rs10, [%r5];
	ld.shared.u16 	%rs11, [%r5+64];
	// begin inline asm
	{add.f16 %rs9,%rs10,%rs11;
}
	// end inline asm
	st.volatile.shared.u16 	[%r5], %rs9;
	ld.shared.u16 	%rs14, [%r5+32];
	// begin inline asm
	{add.f16 %rs12,%rs9,%rs14;
}
	// end inline asm
	st.volatile.shared.u16 	[%r5], %rs12;
	ld.shared.u16 	%rs17, [%r5+16];
	// begin inline asm
	{add.f16 %rs15,%rs12,%rs17;
}
	// end inline asm
	st.volatile.shared.u16 	[%r5], %rs15;
	ld.shared.u16 	%rs20, [%r5+8];
	// begin inline asm
	{add.f16 %rs18,%rs15,%rs20;
}
	// end inline asm
	st.volatile.shared.u16 	[%r5], %rs18;
	ld.shared.u16 	%rs23, [%r5+4];
	// begin inline asm
	{add.f16 %rs21,%rs18,%rs23;
}
	// end inline asm
	st.volatile.shared.u16 	[%r5], %rs21;
	ld.shared.u16 	%rs26, [%r5+2];
	// begin inline asm
	{add.f16 %rs24,%rs21,%rs26;
}
	// end inline asm
	st.volatile.shared.u16 	[%r5], %rs24;
	setp.ne.s32 	%p52, %r1, 0;
	@%p52 bra 	$L__BB563_121;
	cvta.to.global.u64 	%rd470, %rd260;
	mul.wide.u32 	%rd471, %r2, 2;
	add.s64 	%rd472, %rd470, %rd471;
	ld.shared.u16 	%rs27, [logsumexpsdata_u8];
	st.global.u16 	[%rd472], %rs27;
$L__BB563_121:
	ret;

}
	// .globl	contiguous_logsumexp2_u8
.visible .entry contiguous_logsumexp2_u8(
	.param .u64 .ptr .align 1 contiguous_logsumexp2_u8_param_0,
	.param .u64 .ptr .align 1 contiguous_logsumexp2_u8_param_1,
	.param .u64 .ptr .align 1 contiguous_logsumexp2_u8_param_2,
	.param .u64 .ptr .align 1 contiguous_logsumexp2_u8_param_3,
	.param .u64 contiguous_logsumexp2_u8_param_4,
	.param .u64 contiguous_logsumexp2_u8_param_5,
	.param .u64 contiguous_logsumexp2_u8_param_6,
	.param .u64 contiguous_logsumexp2_u8_param_7,
	.param .u64 contiguous_logsumexp2_u8_param_8
)
{
	.reg .pred 	%p<54>;
	.reg .b16 	%rs<29>;
	.reg .b32 	%r<220>;
	.reg .b32 	%f<38>;
	.reg .b64 	%rd<567>;

	ld.param.u64 	%rd267, [contiguous_logsumexp2_u8_param_1];
	ld.param.u64 	%rd268, [contiguous_logsumexp2_u8_param_2];
	ld.param.u64 	%rd269, [contiguous_logsumexp2_u8_param_3];
	ld.param.u64 	%rd264, [contiguous_logsumexp2_u8_param_4];
	ld.param.u64 	%rd270, [contiguous_logsumexp2_u8_param_5];
	ld.param.u64 	%rd265, [contiguous_logsumexp2_u8_param_6];
	ld.param.u64 	%rd271, [contiguous_logsumexp2_u8_param_7];
	cvta.to.global.u64 	%rd1, %rd269;
	cvta.to.global.u64 	%rd2, %rd268;
	cvta.to.global.u64 	%rd566, %rd267;
	mov.u32 	%r1, %tid.x;
	mov.u32 	%r2, %ctaid.x;
	mov.u32 	%r219, %ntid.x;
	mul.lo.s32 	%r53, %r2, %r219;
	shl.b32 	%r54, %r53, 1;
	add.s32 	%r4, %r54, %r1;
	shl.b32 	%r55, %r1, 1;
	mov.u32 	%r56, logsumexpsdata_u8;
	add.s32 	%r5, %r56, %r55;
	mov.b32 	%r52, 0;
	// begin inline asm
	cvt.rn.f16.s32 %rs1, %r52;
	// end inline asm
	st.shared.u16 	[%r5], %rs1;
	mov.u32 	%r57, %ctaid.y;
	cvt.u64.u32 	%rd272, %r57;
	add.s64 	%rd4, %rd270, %rd272;
	setp.ge.u64 	%p1, %rd4, %rd271;
	@%p1 bra 	$L__BB564_122;
	add.s32 	%r58, %r4, %r219;
	cvt.u64.u32 	%rd5, %r58;
	setp.le.u64 	%p2, %rd265, %rd5;
	@%p2 bra 	$L__BB564_55;
	cvt.u64.u32 	%rd399, %r4;
	mul.lo.s64 	%rd400, %rd4, %rd265;
	add.s64 	%rd520, %rd400, %rd399;
	add.s64 	%rd518, %rd400, %rd5;
	cvt.u32.u64 	%r6, %rd264;
	add.s32 	%r213, %r6, -1;
	setp.lt.s32 	%p28, %r213, 0;
	mov.b64 	%rd524, 0;
	mov.u64 	%rd525, %rd524;
	@%p28 bra 	$L__BB564_54;
	setp.lt.u32 	%p29, %r213, 3;
	mov.b64 	%rd525, 0;
	mov.u64 	%rd524, %rd525;
	@%p29 bra 	$L__BB564_31;
	add.s32 	%r211, %r6, -2;
	and.b32  	%r136, %r6, -4;
	neg.s32 	%r210, %r136;
	mov.b64 	%rd525, 0;
$L__BB564_5:
	.pragma "nounroll";
	add.s32 	%r12, %r211, 1;
	mul.wide.u32 	%rd404, %r12, 8;
	add.s64 	%rd405, %rd2, %rd404;
	ld.global.u64 	%rd12, [%rd405];
	or.b64  	%rd406, %rd520, %rd12;
	and.b64  	%rd407, %rd406, -4294967296;
	setp.ne.s64 	%p30, %rd407, 0;
	@%p30 bra 	$L__BB564_7;
	cvt.u32.u64 	%r137, %rd12;
	cvt.u32.u64 	%r138, %rd520;
	div.u32 	%r139, %r138, %r137;
	mul.lo.s32 	%r140, %r139, %r137;
	sub.s32 	%r141, %r138, %r140;
	cvt.u64.u32 	%rd486, %r139;
	cvt.u64.u32 	%rd487, %r141;
	bra.uni 	$L__BB564_8;
$L__BB564_7:
	div.s64 	%rd486, %rd520, %rd12;
	mul.lo.s64 	%rd408, %rd486, %rd12;
	sub.s64 	%rd487, %rd520, %rd408;
$L__BB564_8:
	mul.wide.u32 	%rd409, %r12, 8;
	add.s64 	%rd410, %rd1, %rd409;
	ld.global.u64 	%rd19, [%rd410];
	mad.lo.s64 	%rd20, %rd19, %rd487, %rd524;
	or.b64  	%rd411, %rd518, %rd12;
	and.b64  	%rd412, %rd411, -4294967296;
	setp.ne.s64 	%p31, %rd412, 0;
	@%p31 bra 	$L__BB564_10;
	cvt.u32.u64 	%r142, %rd12;
	cvt.u32.u64 	%r143, %rd518;
	div.u32 	%r144, %r143, %r142;
	mul.lo.s32 	%r145, %r144, %r142;
	sub.s32 	%r146, %r143, %r145;
	cvt.u64.u32 	%rd488, %r144;
	cvt.u64.u32 	%rd489, %r146;
	bra.uni 	$L__BB564_11;
$L__BB564_10:
	div.s64 	%rd488, %rd518, %rd12;
	mul.lo.s64 	%rd413, %rd488, %rd12;
	sub.s64 	%rd489, %rd518, %rd413;
$L__BB564_11:
	mad.lo.s64 	%rd27, %rd489, %rd19, %rd525;
	add.s32 	%r13, %r211, -2;
	mul.wide.u32 	%rd414, %r211, 8;
	add.s64 	%rd415, %rd2, %rd414;
	ld.global.u64 	%rd28, [%rd415];
	or.b64  	%rd416, %rd486, %rd28;
	and.b64  	%rd417, %rd416, -4294967296;
	setp.ne.s64 	%p32, %rd417, 0;
	@%p32 bra 	$L__BB564_13;
	cvt.u32.u64 	%r147, %rd28;
	cvt.u32.u64 	%r148, %rd486;
	div.u32 	%r149, %r148, %r147;
	mul.lo.s32 	%r150, %r149, %r147;
	sub.s32 	%r151, %r148, %r150;
	cvt.u64.u32 	%rd490, %r149;
	cvt.u64.u32 	%rd491, %r151;
	bra.uni 	$L__BB564_14;
$L__BB564_13:
	div.s64 	%rd490, %rd486, %rd28;
	mul.lo.s64 	%rd418, %rd490, %rd28;
	sub.s64 	%rd491, %rd486, %rd418;
$L__BB564_14:
	mul.wide.u32 	%rd419, %r211, 8;
	add.s64 	%rd420, %rd1, %rd419;
	ld.global.u64 	%rd35, [%rd420];
	mad.lo.s64 	%rd36, %rd35, %rd491, %rd20;
	or.b64  	%rd421, %rd488, %rd28;
	and.b64  	%rd422, %rd421, -4294967296;
	setp.ne.s64 	%p33, %rd422, 0;
	@%p33 bra 	$L__BB564_16;
	cvt.u32.u64 	%r152, %rd28;
	cvt.u32.u64 	%r153, %rd488;
	div.u32 	%r154, %r153, %r152;
	mul.lo.s32 	%r155, %r154, %r152;
	sub.s32 	%r156, %r153, %r155;
	cvt.u64.u32 	%rd492, %r154;
	cvt.u64.u32 	%rd493, %r156;
	bra.uni 	$L__BB564_17;
$L__BB564_16:
	div.s64 	%rd492, %rd488, %rd28;
	mul.lo.s64 	%rd423, %rd492, %rd28;
	sub.s64 	%rd493, %rd488, %rd423;
$L__BB564_17:
	mad.lo.s64 	%rd43, %rd493, %rd35, %rd27;
	add.s32 	%r14, %r211, -1;
	mul.wide.u32 	%rd424, %r14, 8;
	add.s64 	%rd425, %rd2, %rd424;
	ld.global.u64 	%rd44, [%rd425];
	or.b64  	%rd426, %rd490, %rd44;
	and.b64  	%rd427, %rd426, -4294967296;
	setp.ne.s64 	%p34, %rd427, 0;
	@%p34 bra 	$L__BB564_19;
	cvt.u32.u64 	%r157, %rd44;
	cvt.u32.u64 	%r158, %rd490;
	div.u32 	%r159, %r158, %r157;
	mul.lo.s32 	%r160, %r159, %r157;
	sub.s32 	%r161, %r158, %r160;
	cvt.u64.u32 	%rd494, %r159;
	cvt.u64.u32 	%rd495, %r161;
	bra.uni 	$L__BB564_20;
$L__BB564_19:
	div.s64 	%rd494, %rd490, %rd44;
	mul.lo.s64 	%rd428, %rd494, %rd44;
	sub.s64 	%rd495, %rd490, %rd428;
$L__BB564_20:
	mul.wide.u32 	%rd429, %r14, 8;
	add.s64 	%rd430, %rd1, %rd429;
	ld.global.u64 	%rd51, [%rd430];
	mad.lo.s64 	%rd52, %rd51, %rd495, %rd36;
	or.b64  	%rd431, %rd492, %rd44;
	and.b64  	%rd432, %rd431, -4294967296;
	setp.ne.s64 	%p35, %rd432, 0;
	@%p35 bra 	$L__BB564_22;
	cvt.u32.u64 	%r162, %rd44;
	cvt.u32.u64 	%r163, %rd492;
	div.u32 	%r164, %r163, %r162;
	mul.lo.s32 	%r165, %r164, %r162;
	sub.s32 	%r166, %r163, %r165;
	cvt.u64.u32 	%rd496, %r164;
	cvt.u64.u32 	%rd497, %r166;
	bra.uni 	$L__BB564_23;
$L__BB564_22:
	div.s64 	%rd496, %rd492, %rd44;
	mul.lo.s64 	%rd433, %rd496, %rd44;
	sub.s64 	%rd497, %rd492, %rd433;
$L__BB564_23:
	mad.lo.s64 	%rd59, %rd497, %rd51, %rd43;
	mul.wide.u32 	%rd434, %r13, 8;
	add.s64 	%rd435, %rd2, %rd434;
	ld.global.u64 	%rd60, [%rd435];
	or.b64  	%rd436, %rd494, %rd60;
	and.b64  	%rd437, %rd436, -4294967296;
	setp.ne.s64 	%p36, %rd437, 0;
	@%p36 bra 	$L__BB564_25;
	cvt.u32.u64 	%r167, %rd60;
	cvt.u32.u64 	%r168, %rd494;
	div.u32 	%r169, %r168, %r167;
	mul.lo.s32 	%r170, %r169, %r167;
	sub.s32 	%r171, %r168, %r170;
	cvt.u64.u32 	%rd520, %r169;
	cvt.u64.u32 	%rd499, %r171;
	bra.uni 	$L__BB564_26;
$L__BB564_25:
	div.s64 	%rd520, %rd494, %rd60;
	mul.lo.s64 	%rd438, %rd520, %rd60;
	sub.s64 	%rd499, %rd494, %rd438;
$L__BB564_26:
	mul.wide.u32 	%rd439, %r13, 8;
	add.s64 	%rd440, %rd1, %rd439;
	ld.global.u64 	%rd67, [%rd440];
	mad.lo.s64 	%rd524, %rd67, %rd499, %rd52;
	or.b64  	%rd441, %rd496, %rd60;
	and.b64  	%rd442, %rd441, -4294967296;
	setp.ne.s64 	%p37, %rd442, 0;
	@%p37 bra 	$L__BB564_28;
	cvt.u32.u64 	%r172, %rd60;
	cvt.u32.u64 	%r173, %rd496;
	div.u32 	%r174, %r173, %r172;
	mul.lo.s32 	%r175, %r174, %r172;
	sub.s32 	%r176, %r173, %r175;
	cvt.u64.u32 	%rd518, %r174;
	cvt.u64.u32 	%rd501, %r176;
	bra.uni 	$L__BB564_29;
$L__BB564_28:
	div.s64 	%rd518, %rd496, %rd60;
	mul.lo.s64 	%rd443, %rd518, %rd60;
	sub.s64 	%rd501, %rd496, %rd443;
$L__BB564_29:
	mad.lo.s64 	%rd525, %rd501, %rd67, %rd59;
	add.s32 	%r211, %r211, -4;
	add.s32 	%r210, %r210, 4;
	setp.ne.s32 	%p38, %r210, 0;
	@%p38 bra 	$L__BB564_5;
	add.s32 	%r213, %r211, 1;
$L__BB564_31:
	and.b32  	%r19, %r6, 3;
	setp.eq.s32 	%p39, %r19, 0;
	@%p39 bra 	$L__BB564_54;
	setp.eq.s32 	%p40, %r19, 1;
	@%p40 bra 	$L__BB564_46;
	mul.wide.u32 	%rd445, %r213, 8;
	add.s64 	%rd446, %rd2, %rd445;
	ld.global.u64 	%rd82, [%rd446];
	or.b64  	%rd447, %rd520, %rd82;
	and.b64  	%rd448, %rd447, -4294967296;
	setp.ne.s64 	%p41, %rd448, 0;
	@%p41 bra 	$L__BB564_35;
	cvt.u32.u64 	%r177, %rd82;
	cvt.u32.u64 	%r178, %rd520;
	div.u32 	%r179, %r178, %r177;
	mul.lo.s32 	%r180, %r179, %r177;
	sub.s32 	%r181, %r178, %r180;
	cvt.u64.u32 	%rd508, %r179;
	cvt.u64.u32 	%rd509, %r181;
	bra.uni 	$L__BB564_36;
$L__BB564_35:
	div.s64 	%rd508, %rd520, %rd82;
	mul.lo.s64 	%rd449, %rd508, %rd82;
	sub.s64 	%rd509, %rd520, %rd449;
$L__BB564_36:
	add.s64 	%rd451, %rd1, %rd445;
	ld.global.u64 	%rd89, [%rd451];
	mad.lo.s64 	%rd90, %rd89, %rd509, %rd524;
	or.b64  	%rd452, %rd518, %rd82;
	and.b64  	%rd453, %rd452, -4294967296;
	setp.ne.s64 	%p42, %rd453, 0;
	@%p42 bra 	$L__BB564_38;
	cvt.u32.u64 	%r182, %rd82;
	cvt.u32.u64 	%r183, %rd518;
	div.u32 	%r184, %r183, %r182;
	mul.lo.s32 	%r185, %r184, %r182;
	sub.s32 	%r186, %r183, %r185;
	cvt.u64.u32 	%rd510, %r184;
	cvt.u64.u32 	%rd511, %r186;
	bra.uni 	$L__BB564_39;
$L__BB564_38:
	div.s64 	%rd510, %rd518, %rd82;
	mul.lo.s64 	%rd454, %rd510, %rd82;
	sub.s64 	%rd511, %rd518, %rd454;
$L__BB564_39:
	mad.lo.s64 	%rd97, %rd511, %rd89, %rd525;
	add.s32 	%r20, %r213, -1;
	mul.wide.u32 	%rd455, %r20, 8;
	add.s64 	%rd456, %rd2, %rd455;
	ld.global.u64 	%rd98, [%rd456];
	or.b64  	%rd457, %rd508, %rd98;
	and.b64  	%rd458, %rd457, -4294967296;
	setp.ne.s64 	%p43, %rd458, 0;
	@%p43 bra 	$L__BB564_41;
	cvt.u32.u64 	%r187, %rd98;
	cvt.u32.u64 	%r188, %rd508;
	div.u32 	%r189, %r188, %r187;
	mul.lo.s32 	%r190, %r189, %r187;
	sub.s32 	%r191, %r188, %r190;
	cvt.u64.u32 	%rd520, %r189;
	cvt.u64.u32 	%rd513, %r191;
	bra.uni 	$L__BB564_42;
$L__BB564_41:
	div.s64 	%rd520, %rd508, %rd98;
	mul.lo.s64 	%rd459, %rd520, %rd98;
	sub.s64 	%rd513, %rd508, %rd459;
$L__BB564_42:
	add.s64 	%rd461, %rd1, %rd455;
	ld.global.u64 	%rd105, [%rd461];
	mad.lo.s64 	%rd524, %rd105, %rd513, %rd90;
	or.b64  	%rd462, %rd510, %rd98;
	and.b64  	%rd463, %rd462, -4294967296;
	setp.ne.s64 	%p44, %rd463, 0;
	@%p44 bra 	$L__BB564_44;
	cvt.u32.u64 	%r192, %rd98;
	cvt.u32.u64 	%r193, %rd510;
	div.u32 	%r194, %r193, %r192;
	mul.lo.s32 	%r195, %r194, %r192;
	sub.s32 	%r196, %r193, %r195;
	cvt.u64.u32 	%rd518, %r194;
	cvt.u64.u32 	%rd515, %r196;
	bra.uni 	$L__BB564_45;
$L__BB564_44:
	div.s64 	%rd518, %rd510, %rd98;
	mul.lo.s64 	%rd464, %rd518, %rd98;
	sub.s64 	%rd515, %rd510, %rd464;
$L__BB564_45:
	mad.lo.s64 	%rd525, %rd515, %rd105, %rd97;
	add.s32 	%r213, %r213, -2;
$L__BB564_46:
	and.b32  	%r197, %r6, 1;
	setp.eq.b32 	%p45, %r197, 1;
	not.pred 	%p46, %p45;
	@%p46 bra 	$L__BB564_54;
	mul.wide.u32 	%rd465, %r213, 8;
	add.s64 	%rd466, %rd2, %rd465;
	ld.global.u64 	%rd120, [%rd466];
	or.b64  	%rd467, %rd520, %rd120;
	and.b64  	%rd468, %rd467, -4294967296;
	setp.ne.s64 	%p47, %rd468, 0;
	@%p47 bra 	$L__BB564_49;
	cvt.u32.u64 	%r198, %rd120;
	cvt.u32.u64 	%r199, %rd520;
	rem.u32 	%r200, %r199, %r198;
	cvt.u64.u32 	%rd522, %r200;
	bra.uni 	$L__BB564_50;
$L__BB564_49:
	rem.s64 	%rd522, %rd520, %rd120;
$L__BB564_50:
	add.s64 	%rd470, %rd1, %rd465;
	ld.global.u64 	%rd124, [%rd470];
	mad.lo.s64 	%rd524, %rd124, %rd522, %rd524;
	or.b64  	%rd471, %rd518, %rd120;
	and.b64  	%rd472, %rd471, -4294967296;
	setp.ne.s64 	%p48, %rd472, 0;
	@%p48 bra 	$L__BB564_52;
	cvt.u32.u64 	%r201, %rd120;
	cvt.u32.u64 	%r202, %rd518;
	rem.u32 	%r203, %r202, %r201;
	cvt.u64.u32 	%rd523, %r203;
	bra.uni 	$L__BB564_53;
$L__BB564_52:
	rem.s64 	%rd523, %rd518, %rd120;
$L__BB564_53:
	mad.lo.s64 	%rd525, %rd523, %rd124, %rd525;
$L__BB564_54:
	add.s64 	%rd473, %rd566, %rd524;
	ld.global.u8 	%rs5, [%rd473];
	cvt.rn.f32.u16 	%f15, %rs5;
	fma.rn.f32 	%f16, %f15, 0f3BBB989D, 0f3F000000;
	cvt.sat.f32.f32 	%f17, %f16;
	mov.f32 	%f18, 0f4B400001;
	mov.f32 	%f19, 0f437C0000;
	fma.rm.f32 	%f20, %f17, %f19, %f18;
	add.f32 	%f21, %f20, 0fCB40007F;
	neg.f32 	%f22, %f21;
	fma.rn.f32 	%f23, %f15, 0f3FB8AA3B, %f22;
	fma.rn.f32 	%f24, %f15, 0f32A57060, %f23;
	mov.b32 	%r204, %f20;
	shl.b32 	%r205, %r204, 23;
	mov.b32 	%f25, %r205;
	ex2.approx.ftz.f32 	%f26, %f24;
	add.s64 	%rd474, %rd566, %rd525;
	ld.global.u8 	%rs6, [%rd474];
	cvt.rn.f32.u16 	%f27, %rs6;
	fma.rn.f32 	%f28, %f27, 0f3BBB989D, 0f3F000000;
	cvt.sat.f32.f32 	%f29, %f28;
	fma.rm.f32 	%f30, %f29, %f19, %f18;
	add.f32 	%f31, %f30, 0fCB40007F;
	neg.f32 	%f32, %f31;
	fma.rn.f32 	%f33, %f27, 0f3FB8AA3B, %f32;
	fma.rn.f32 	%f34, %f27, 0f32A57060, %f33;
	mov.b32 	%r206, %f30;
	shl.b32 	%r207, %r206, 23;
	mov.b32 	%f35, %r207;
	ex2.approx.ftz.f32 	%f36, %f34;
	mul.f32 	%f37, %f36, %f35;
	fma.rn.f32 	%f14, %f26, %f25, %f37;
	// begin inline asm
	{  cvt.rn.f16.f32 %rs4, %f14;}

	// end inline asm
	st.shared.u16 	[%r5], %rs4;
	bra.uni 	$L__BB564_115;
$L__BB564_55:
	cvt.u64.u32 	%rd132, %r4;
	setp.le.u64 	%p3, %rd265, %rd132;
	@%p3 bra 	$L__BB564_115;
	mad.lo.s64 	%rd557, %rd4, %rd265, %rd132;
	cvt.u32.u64 	%r23, %rd264;
	add.s32 	%r217, %r23, -1;
	setp.lt.s32 	%p4, %r217, 0;
	@%p4 bra 	$L__BB564_114;
	and.b32  	%r25, %r23, 7;
	setp.lt.u32 	%p5, %r217, 7;
	@%p5 bra 	$L__BB564_85;
	add.s32 	%r215, %r23, -4;
	and.b32  	%r59, %r23, -8;
	neg.s32 	%r214, %r59;
$L__BB564_59:
	.pragma "nounroll";
	add.s32 	%r30, %r215, 3;
	mul.wide.u32 	%rd274, %r30, 8;
	add.s64 	%rd275, %rd2, %rd274;
	ld.global.u64 	%rd136, [%rd275];
	or.b64  	%rd276, %rd557, %rd136;
	and.b64  	%rd277, %rd276, -4294967296;
	setp.ne.s64 	%p6, %rd277, 0;
	@%p6 bra 	$L__BB564_61;
	cvt.u32.u64 	%r60, %rd136;
	cvt.u32.u64 	%r61, %rd557;
	div.u32 	%r62, %r61, %r60;
	mul.lo.s32 	%r63, %r62, %r60;
	sub.s32 	%r64, %r61, %r63;
	cvt.u64.u32 	%rd528, %r62;
	cvt.u64.u32 	%rd529, %r64;
	bra.uni 	$L__BB564_62;
$L__BB564_61:
	div.s64 	%rd528, %rd557, %rd136;
	mul.lo.s64 	%rd278, %rd528, %rd136;
	sub.s64 	%rd529, %rd557, %rd278;
$L__BB564_62:
	add.s64 	%rd280, %rd1, %rd274;
	ld.global.u64 	%rd281, [%rd280];
	mul.lo.s64 	%rd143, %rd281, %rd529;
	add.s32 	%r31, %r215, 2;
	mul.wide.u32 	%rd282, %r31, 8;
	add.s64 	%rd283, %rd2, %rd282;
	ld.global.u64 	%rd144, [%rd283];
	or.b64  	%rd284, %rd528, %rd144;
	and.b64  	%rd285, %rd284, -4294967296;
	setp.ne.s64 	%p7, %rd285, 0;
	@%p7 bra 	$L__BB564_64;
	cvt.u32.u64 	%r65, %rd144;
	cvt.u32.u64 	%r66, %rd528;
	div.u32 	%r67, %r66, %r65;
	mul.lo.s32 	%r68, %r67, %r65;
	sub.s32 	%r69, %r66, %r68;
	cvt.u64.u32 	%rd530, %r67;
	cvt.u64.u32 	%rd531, %r69;
	bra.uni 	$L__BB564_65;
$L__BB564_64:
	div.s64 	%rd530, %rd528, %rd144;
	mul.lo.s64 	%rd286, %rd530, %rd144;
	sub.s64 	%rd531, %rd528, %rd286;
$L__BB564_65:
	add.s64 	%rd288, %rd1, %rd282;
	ld.global.u64 	%rd289, [%rd288];
	mad.lo.s64 	%rd151, %rd289, %rd531, %rd143;
	add.s32 	%r32, %r215, 1;
	mul.wide.u32 	%rd290, %r32, 8;
	add.s64 	%rd291, %rd2, %rd290;
	ld.global.u64 	%rd152, [%rd291];
	or.b64  	%rd292, %rd530, %rd152;
	and.b64  	%rd293, %rd292, -4294967296;
	setp.ne.s64 	%p8, %rd293, 0;
	@%p8 bra 	$L__BB564_67;
	cvt.u32.u64 	%r70, %rd152;
	cvt.u32.u64 	%r71, %rd530;
	div.u32 	%r72, %r71, %r70;
	mul.lo.s32 	%r73, %r72, %r70;
	sub.s32 	%r74, %r71, %r73;
	cvt.u64.u32 	%rd532, %r72;
	cvt.u64.u32 	%rd533, %r74;
	bra.uni 	$L__BB564_68;
$L__BB564_67:
	div.s64 	%rd532, %rd530, %rd152;
	mul.lo.s64 	%rd294, %rd532, %rd152;
	sub.s64 	%rd533, %rd530, %rd294;
$L__BB564_68:
	add.s64 	%rd296, %rd1, %rd290;
	ld.global.u64 	%rd297, [%rd296];
	mad.lo.s64 	%rd159, %rd297, %rd533, %rd151;
	add.s32 	%r33, %r215, -4;
	mul.wide.u32 	%rd298, %r215, 8;
	add.s64 	%rd299, %rd2, %rd298;
	ld.global.u64 	%rd160, [%rd299];
	or.b64  	%rd300, %rd532, %rd160;
	and.b64  	%rd301, %rd300, -4294967296;
	setp.ne.s64 	%p9, %rd301, 0;
	@%p9 bra 	$L__BB564_70;
	cvt.u32.u64 	%r75, %rd160;
	cvt.u32.u64 	%r76, %rd532;
	div.u32 	%r77, %r76, %r75;
	mul.lo.s32 	%r78, %r77, %r75;
	sub.s32 	%r79, %r76, %r78;
	cvt.u64.u32 	%rd534, %r77;
	cvt.u64.u32 	%rd535, %r79;
	bra.uni 	$L__BB564_71;
$L__BB564_70:
	div.s64 	%rd534, %rd532, %rd160;
	mul.lo.s64 	%rd302, %rd534, %rd160;
	sub.s64 	%rd535, %rd532, %rd302;
$L__BB564_71:
	add.s64 	%rd304, %rd1, %rd298;
	ld.global.u64 	%rd305, [%rd304];
	mad.lo.s64 	%rd167, %rd305, %rd535, %rd159;
	add.s32 	%r34, %r215, -1;
	mul.wide.u32 	%rd306, %r34, 8;
	add.s64 	%rd307, %rd2, %rd306;
	ld.global.u64 	%rd168, [%rd307];
	or.b64  	%rd308, %rd534, %rd168;
	and.b64  	%rd309, %rd308, -4294967296;
	setp.ne.s64 	%p10, %rd309, 0;
	@%p10 bra 	$L__BB564_73;
	cvt.u32.u64 	%r80, %rd168;
	cvt.u32.u64 	%r81, %rd534;
	div.u32 	%r82, %r81, %r80;
	mul.lo.s32 	%r83, %r82, %r80;
	sub.s32 	%r84, %r81, %r83;
	cvt.u64.u32 	%rd536, %r82;
	cvt.u64.u32 	%rd537, %r84;
	bra.uni 	$L__BB564_74;
$L__BB564_73:
	div.s64 	%rd536, %rd534, %rd168;
	mul.lo.s64 	%rd310, %rd536, %rd168;
	sub.s64 	%rd537, %rd534, %rd310;
$L__BB564_74:
	add.s64 	%rd312, %rd1, %rd306;
	ld.global.u64 	%rd313, [%rd312];
	mad.lo.s64 	%rd175, %rd313, %rd537, %rd167;
	add.s32 	%r35, %r215, -2;
	mul.wide.u32 	%rd314, %r35, 8;
	add.s64 	%rd315, %rd2, %rd314;
	ld.global.u64 	%rd176, [%rd315];
	or.b64  	%rd316, %rd536, %rd176;
	and.b64  	%rd317, %rd316, -4294967296;
	setp.ne.s64 	%p11, %rd317, 0;
	@%p11 bra 	$L__BB564_76;
	cvt.u32.u64 	%r85, %rd176;
	cvt.u32.u64 	%r86, %rd536;
	div.u32 	%r87, %r86, %r85;
	mul.lo.s32 	%r88, %r87, %r85;
	sub.s32 	%r89, %r86, %r88;
	cvt.u64.u32 	%rd538, %r87;
	cvt.u64.u32 	%rd539, %r89;
	bra.uni 	$L__BB564_77;
$L__BB564_76:
	div.s64 	%rd538, %rd536, %rd176;
	mul.lo.s64 	%rd318, %rd538, %rd176;
	sub.s64 	%rd539, %rd536, %rd318;
$L__BB564_77:
	add.s64 	%rd320, %rd1, %rd314;
	ld.global.u64 	%rd321, [%rd320];
	mad.lo.s64 	%rd183, %rd321, %rd539, %rd175;
	add.s32 	%r36, %r215, -3;
	mul.wide.u32 	%rd322, %r36, 8;
	add.s64 	%rd323, %rd2, %rd322;
	ld.global.u64 	%rd184, [%rd323];
	or.b64  	%rd324, %rd538, %rd184;
	and.b64  	%rd325, %rd324, -4294967296;
	setp.ne.s64 	%p12, %rd325, 0;
	@%p12 bra 	$L__BB564_79;
	cvt.u32.u64 	%r90, %rd184;
	cvt.u32.u64 	%r91, %rd538;
	div.u32 	%r92, %r91, %r90;
	mul.lo.s32 	%r93, %r92, %r90;
	sub.s32 	%r94, %r91, %r93;
	cvt.u64.u32 	%rd540, %r92;
	cvt.u64.u32 	%rd541, %r94;
	bra.uni 	$L__BB564_80;
$L__BB564_79:
	div.s64 	%rd540, %rd538, %rd184;
	mul.lo.s64 	%rd326, %rd540, %rd184;
	sub.s64 	%rd541, %rd538, %rd326;
$L__BB564_80:
	add.s64 	%rd328, %rd1, %rd322;
	ld.global.u64 	%rd329, [%rd328];
	mad.lo.s64 	%rd191, %rd329, %rd541, %rd183;
	mul.wide.u32 	%rd330, %r33, 8;
	add.s64 	%rd331, %rd2, %rd330;
	ld.global.u64 	%rd192, [%rd331];
	or.b64  	%rd332, %rd540, %rd192;
	and.b64  	%rd333, %rd332, -4294967296;
	setp.ne.s64 	%p13, %rd333, 0;
	@%p13 bra 	$L__BB564_82;
	cvt.u32.u64 	%r95, %rd192;
	cvt.u32.u64 	%r96, %rd540;
	div.u32 	%r97, %r96, %r95;
	mul.lo.s32 	%r98, %r97, %r95;
	sub.s32 	%r99, %r96, %r98;
	cvt.u64.u32 	%rd557, %r97;
	cvt.u64.u32 	%rd543, %r99;
	bra.uni 	$L__BB564_83;
$L__BB564_82:
	div.s64 	%rd557, %rd540, %rd192;
	mul.lo.s64 	%rd334, %rd557, %rd192;
	sub.s64 	%rd543, %rd540, %rd334;
$L__BB564_83:
	add.s64 	%rd336, %rd1, %rd330;
	ld.global.u64 	%rd337, [%rd336];
	mad.lo.s64 	%rd338, %rd337, %rd543, %rd191;
	add.s64 	%rd566, %rd566, %rd338;
	add.s32 	%r215, %r215, -8;
	add.s32 	%r214, %r214, 8;
	setp.ne.s32 	%p14, %r214, 0;
	@%p14 bra 	$L__BB564_59;
	add.s32 	%r217, %r215, 3;
$L__BB564_85:
	setp.eq.s32 	%p15, %r25, 0;
	@%p15 bra 	$L__BB564_114;
	and.b32  	%r41, %r23, 3;
	setp.lt.u32 	%p16, %r25, 4;
	@%p16 bra 	$L__BB564_100;
	mul.wide.u32 	%rd340, %r217, 8;
	add.s64 	%rd341, %rd2, %rd340;
	ld.global.u64 	%rd203, [%rd341];
	or.b64  	%rd342, %rd557, %rd203;
	and.b64  	%rd343, %rd342, -4294967296;
	setp.ne.s64 	%p17, %rd343, 0;
	@%p17 bra 	$L__BB564_89;
	cvt.u32.u64 	%r100, %rd203;
	cvt.u32.u64 	%r101, %rd557;
	div.u32 	%r102, %r101, %r100;
	mul.lo.s32 	%r103, %r102, %r100;
	sub.s32 	%r104, %r101, %r103;
	cvt.u64.u32 	%rd547, %r102;
	cvt.u64.u32 	%rd548, %r104;
	bra.uni 	$L__BB564_90;
$L__BB564_89:
	div.s64 	%rd547, %rd557, %rd203;
	mul.lo.s64 	%rd344, %rd547, %rd203;
	sub.s64 	%rd548, %rd557, %rd344;
$L__BB564_90:
	add.s64 	%rd346, %rd1, %rd340;
	ld.global.u64 	%rd347, [%rd346];
	mul.lo.s64 	%rd210, %rd347, %rd548;
	add.s32 	%r42, %r217, -1;
	mul.wide.u32 	%rd348, %r42, 8;
	add.s64 	%rd349, %rd2, %rd348;
	ld.global.u64 	%rd211, [%rd349];
	or.b64  	%rd350, %rd547, %rd211;
	and.b64  	%rd351, %rd350, -4294967296;
	setp.ne.s64 	%p18, %rd351, 0;
	@%p18 bra 	$L__BB564_92;
	cvt.u32.u64 	%r105, %rd211;
	cvt.u32.u64 	%r106, %rd547;
	div.u32 	%r107, %r106, %r105;
	mul.lo.s32 	%r108, %r107, %r105;
	sub.s32 	%r109, %r106, %r108;
	cvt.u64.u32 	%rd549, %r107;
	cvt.u64.u32 	%rd550, %r109;
	bra.uni 	$L__BB564_93;
$L__BB564_92:
	div.s64 	%rd549, %rd547, %rd211;
	mul.lo.s64 	%rd352, %rd549, %rd211;
	sub.s64 	%rd550, %rd547, %rd352;
$L__BB564_93:
	add.s64 	%rd354, %rd1, %rd348;
	ld.global.u64 	%rd355, [%rd354];
	mad.lo.s64 	%rd218, %rd355, %rd550, %rd210;
	add.s32 	%r43, %r217, -2;
	mul.wide.u32 	%rd356, %r43, 8;
	add.s64 	%rd357, %rd2, %rd356;
	ld.global.u64 	%rd219, [%rd357];
	or.b64  	%rd358, %rd549, %rd219;
	and.b64  	%rd359, %rd358, -4294967296;
	setp.ne.s64 	%p19, %rd359, 0;
	@%p19 bra 	$L__BB564_95;
	cvt.u32.u64 	%r110, %rd219;
	cvt.u32.u64 	%r111, %rd549;
	div.u32 	%r112, %r111, %r110;
	mul.lo.s32 	%r113, %r112, %r110;
	sub.s32 	%r114, %r111, %r113;
	cvt.u64.u32 	%rd551, %r112;
	cvt.u64.u32 	%rd552, %r114;
	bra.uni 	$L__BB564_96;
$L__BB564_95:
	div.s64 	%rd551, %rd549, %rd219;
	mul.lo.s64 	%rd360, %rd551, %rd219;
	sub.s64 	%rd552, %rd549, %rd360;
$L__BB564_96:
	add.s64 	%rd362, %rd1, %rd356;
	ld.global.u64 	%rd363, [%rd362];
	mad.lo.s64 	%rd226, %rd363, %rd552, %rd218;
	add.s32 	%r44, %r217, -3;
	mul.wide.u32 	%rd364, %r44, 8;
	add.s64 	%rd365, %rd2, %rd364;
	ld.global.u64 	%rd227, [%rd365];
	or.b64  	%rd366, %rd551, %rd227;
	and.b64  	%rd367, %rd366, -4294967296;
	setp.ne.s64 	%p20, %rd367, 0;
	@%p20 bra 	$L__BB564_98;
	cvt.u32.u64 	%r115, %rd227;
	cvt.u32.u64 	%r116, %rd551;
	div.u32 	%r117, %r116, %r115;
	mul.lo.s32 	%r118, %r117, %r115;
	sub.s32 	%r119, %r116, %r118;
	cvt.u64.u32 	%rd557, %r117;
	cvt.u64.u32 	%rd554, %r119;
	bra.uni 	$L__BB564_99;
$L__BB564_98:
	div.s64 	%rd557, %rd551, %rd227;
	mul.lo.s64 	%rd368, %rd557, %rd227;
	sub.s64 	%rd554, %rd551, %rd368;
$L__BB564_99:
	add.s64 	%rd370, %rd1, %rd364;
	ld.global.u64 	%rd371, [%rd370];
	mad.lo.s64 	%rd372, %rd371, %rd554, %rd226;
	add.s64 	%rd566, %rd566, %rd372;
	add.s32 	%r217, %r217, -4;
$L__BB564_100:
	setp.eq.s32 	%p21, %r41, 0;
	@%p21 bra 	$L__BB564_114;
	setp.eq.s32 	%p22, %r41, 1;
	@%p22 bra 	$L__BB564_109;
	mul.wide.u32 	%rd374, %r217, 8;
	add.s64 	%rd375, %rd2, %rd374;
	ld.global.u64 	%rd238, [%rd375];
	or.b64  	%rd376, %rd557, %rd238;
	and.b64  	%rd377, %rd376, -4294967296;
	setp.ne.s64 	%p23, %rd377, 0;
	@%p23 bra 	$L__BB564_104;
	cvt.u32.u64 	%r120, %rd238;
	cvt.u32.u64 	%r121, %rd557;
	div.u32 	%r122, %r121, %r120;
	mul.lo.s32 	%r123, %r122, %r120;
	sub.s32 	%r124, %r121, %r123;
	cvt.u64.u32 	%rd558, %r122;
	cvt.u64.u32 	%rd559, %r124;
	bra.uni 	$L__BB564_105;
$L__BB564_104:
	div.s64 	%rd558, %rd557, %rd238;
	mul.lo.s64 	%rd378, %rd558, %rd238;
	sub.s64 	%rd559, %rd557, %rd378;
$L__BB564_105:
	add.s64 	%rd380, %rd1, %rd374;
	ld.global.u64 	%rd381, [%rd380];
	mul.lo.s64 	%rd245, %rd381, %rd559;
	add.s32 	%r47, %r217, -1;
	mul.wide.u32 	%rd382, %r47, 8;
	add.s64 	%rd383, %rd2, %rd382;
	ld.global.u64 	%rd246, [%rd383];
	or.b64  	%rd384, %rd558, %rd246;
	and.b64  	%rd385, %rd384, -4294967296;
	setp.ne.s64 	%p24, %rd385, 0;
	@%p24 bra 	$L__BB564_107;
	cvt.u32.u64 	%r125, %rd246;
	cvt.u32.u64 	%r126, %rd558;
	div.u32 	%r127, %r126, %r125;
	mul.lo.s32 	%r128, %r127, %r125;
	sub.s32 	%r129, %r126, %r128;
	cvt.u64.u32 	%rd557, %r127;
	cvt.u64.u32 	%rd561, %r129;
	bra.uni 	$L__BB564_108;
$L__BB564_107:
	div.s64 	%rd557, %rd558, %rd246;
	mul.lo.s64 	%rd386, %rd557, %rd246;
	sub.s64 	%rd561, %rd558, %rd386;
$L__BB564_108:
	add.s64 	%rd388, %rd1, %rd382;
	ld.global.u64 	%rd389, [%rd388];
	mad.lo.s64 	%rd390, %rd389, %rd561, %rd245;
	add.s64 	%rd566, %rd566, %rd390;
	add.s32 	%r217, %r217, -2;
$L__BB564_109:
	and.b32  	%r130, %r23, 1;
	setp.eq.b32 	%p25, %r130, 1;
	not.pred 	%p26, %p25;
	@%p26 bra 	$L__BB564_114;
	mul.wide.u32 	%rd391, %r217, 8;
	add.s64 	%rd392, %rd2, %rd391;
	ld.global.u64 	%rd257, [%rd392];
	or.b64  	%rd393, %rd557, %rd257;
	and.b64  	%rd394, %rd393, -4294967296;
	setp.ne.s64 	%p27, %rd394, 0;
	@%p27 bra 	$L__BB564_112;
	cvt.u32.u64 	%r131, %rd257;
	cvt.u32.u64 	%r132, %rd557;
	rem.u32 	%r133, %r132, %r131;
	cvt.u64.u32 	%rd565, %r133;
	bra.uni 	$L__BB564_113;
$L__BB564_112:
	rem.s64 	%rd565, %rd557, %rd257;
$L__BB564_113:
	add.s64 	%rd396, %rd1, %rd391;
	ld.global.u64 	%rd397, [%rd396];
	mad.lo.s64 	%rd566, %rd397, %rd565, %rd566;
$L__BB564_114:
	ld.global.u8 	%rs3, [%rd566];
	cvt.rn.f32.u16 	%f2, %rs3;
	fma.rn.f32 	%f3, %f2, 0f3BBB989D, 0f3F000000;
	cvt.sat.f32.f32 	%f4, %f3;
	mov.f32 	%f5, 0f4B400001;
	mov.f32 	%f6, 0f437C0000;
	fma.rm.f32 	%f7, %f4, %f6, %f5;
	add.f32 	%f8, %f7, 0fCB40007F;
	neg.f32 	%f9, %f8;
	fma.rn.f32 	%f10, %f2, 0f3FB8AA3B, %f9;
	fma.rn.f32 	%f11, %f2, 0f32A57060, %f10;
	mov.b32 	%r134, %f7;
	shl.b32 	%r135, %r134, 23;
	mov.b32 	%f12, %r135;
	ex2.approx.ftz.f32 	%f13, %f11;
	mul.f32 	%f1, %f13, %f12;
	// begin inline asm
	{  cvt.rn.f16.f32 %rs2, %f1;}

	// end inline asm
	st.shared.u16 	[%r5], %rs2;
$L__BB564_115:
	bar.sync 	0;
	setp.lt.u32 	%p49, %r219, 66;
	@%p49 bra 	$L__BB564_119;
$L__BB564_116:
	shr.u32 	%r51, %r219, 1;
	setp.ge.u32 	%p50, %r1, %r51;
	@%p50 bra 	$L__BB564_118;
	ld.shared.u16 	%rs8, [%r5];
	and.b32  	%r208, %r219, 2046;
	add.s32 	%r209, %r5, %r208;
	ld.shared.u16 	%rs9, [%r209];
	// begin inline asm
	{add.f16 %rs7,%rs8,%rs9;
}
	// end inline asm
	st.shared.u16 	[%r5], %rs7;
$L__BB564_118:
	bar.sync 	0;
	setp.gt.u32 	%p51, %r219, 131;
	mov.u32 	%r219, %r51;
	@%p51 bra 	$L__BB564_116;
$L__BB564_119:
	setp.gt.u32 	%p52, %r1, 31;
	@%p52 bra 	$L__BB564_122;
	ld.shared.u16 	%rs11, [%r5];
	ld.shared.u16 	%rs12, [%r5+64];
	// begin inline asm
	{add.f16 %rs10,%rs11,%rs12;
}
	// end inline asm
	st.volatile.shared.u16 	[%r5], %rs10;
	ld.shared.u16 	%rs15, [%r5+32];
	// begin inline asm
	{add.f16 %rs13,%rs10,%rs15;
}
	// end inline asm
	st.volatile.shared.u16 	[%r5], %rs13;
	ld.shared.u16 	%rs18, [%r5+16];
	// begin inline asm
	{add.f16 %rs16,%rs13,%rs18;
}
	// end inline asm
	st.volatile.shared.u16 	[%r5], %rs16;
	ld.shared.u16 	%rs21, [%r5+8];
	// begin inline asm
	{add.f16 %rs19,%rs16,%rs21;
}
	// end inline asm
	st.volatile.shared.u16 	[%r5], %rs19;
	ld.shared.u16 	%rs24, [%r5+4];
	// begin inline asm
	{add.f16 %rs22,%rs19,%rs24;
}
	// end inline asm
	st.volatile.shared.u16 	[%r5], %rs22;
	ld.shared.u16 	%rs27, [%r5+2];
	// begin inline asm
	{add.f16 %rs25,%rs22,%rs27;
}
	// end inline asm
	st.volatile.shared.u16 	[%r5], %rs25;
	setp.ne.s32 	%p53, %r1, 0;
	@%p53 bra 	$L__BB564_122;
	ld.param.u64 	%rd481, [contiguous_logsumexp2_u8_param_8];
	ld.param.u64 	%rd480, [contiguous_logsumexp2_u8_param_0];
	cvt.u64.u32 	%rd475, %r2;
	mad.lo.s64 	%rd476, %rd481, %rd4, %rd475;
	cvta.to.global.u64 	%rd477, %rd480;
	shl.b64 	%rd478, %rd476, 1;
	add.s64 	%rd479, %rd477, %rd478;
	ld.shared.u16 	%rs28, [logsumexpsdata_u8];
	st.global.u16 	[%rd479], %rs28;
$L__BB564_122:
	ret;

}
	// .globl	contiguous_logsumexp22_u8
.visible .entry contiguous_logsumexp22_u8(
	.param .u64 .ptr .align 1 contiguous_logsumexp22_u8_param_0,
	.param .u64 .ptr .align 1 contiguous_logsumexp22_u8_param_1,
	.param .u64 contiguous_logsumexp22_u8_param_2,
	.param .u64 contiguous_logsumexp22_u8_param_3,
	.param .u64 contiguous_logsumexp22_u8_param_4,
	.param .u64 contiguous_logsumexp22_u8_param_5
)
{
	.reg .pred 	%p<9>;
	.reg .b16 	%rs<28>;
	.reg .b32 	%r<18>;
	.reg .b64 	%rd<28>;

	ld.param.u64 	%rd5, [contiguous_logsumexp22_u8_param_0];
	ld.param.u64 	%rd8, [contiguous_logsumexp22_u8_param_1];
	ld.param.u64 	%rd9, [contiguous_logsumexp22_u8_param_2];
	ld.param.u64 	%rd6, [contiguous_logsumexp22_u8_param_3];
	ld.param.u64 	%rd10, [contiguous_logsumexp22_u8_param_4];
	ld.param.u64 	%rd7, [contiguous_logsumexp22_u8_param_5];
	cvta.to.global.u64 	%rd1, %rd8;
	mov.u32 	%r1, %tid.x;
	mov.u32 	%r2, %ctaid.x;
	mov.u32 	%r17, %ntid.x;
	mul.lo.s32 	%r9, %r2, %r17;
	shl.b32 	%r10, %r9, 1;
	add.s32 	%r4, %r10, %r1;
	shl.b32 	%r11, %r1, 1;
	mov.u32 	%r12, logsumexpsdata_u8;
	add.s32 	%r5, %r12, %r11;
	mov.b32 	%r8, 0;
	// begin inline asm
	cvt.rn.f16.s32 %rs1, %r8;
	// end inline asm
	st.shared.u16 	[%r5], %rs1;
	mov.u32 	%r13, %ctaid.y;
	cvt.u64.u32 	%rd11, %r13;
	add.s64 	%rd2, %rd9, %rd11;
	setp.ge.u64 	%p1, %rd2, %rd10;
	@%p1 bra 	$L__BB565_12;
	add.s32 	%r14, %r4, %r17;
	cvt.u64.u32 	%rd3, %r14;
	setp.le.u64 	%p2, %rd6, %rd3;
	@%p2 bra 	$L__BB565_3;
	cvt.u64.u32 	%rd15, %r4;
	mul.lo.s64 	%rd16, %rd2, %rd6;
	add.s64 	%rd17, %rd16, %rd15;
	shl.b64 	%rd18, %rd17, 1;
	add.s64 	%rd19, %rd1, %rd18;
	ld.global.u16 	%rs4, [%rd19];
	add.s64 	%rd20, %rd16, %rd3;
	shl.b64 	%rd21, %rd20, 1;
	add.s64 	%rd22, %rd1, %rd21;
	ld.global.u16 	%rs5, [%rd22];
	// begin inline asm
	{add.f16 %rs3,%rs4,%rs5;
}
	// end inline asm
	st.shared.u16 	[%r5], %rs3;
	bra.uni 	$L__BB565_5;
$L__BB565_3:
	cvt.u64.u32 	%rd4, %r4;
	setp.le.u64 	%p3, %rd6, %rd4;
	@%p3 bra 	$L__BB565_5;
	mad.lo.s64 	%rd12, %rd2, %rd6, %rd4;
	shl.b64 	%rd13, %rd12, 1;
	add.s64 	%rd14, %rd1, %rd13;
	ld.global.u16 	%rs2, [%rd14];
	st.shared.u16 	[%r5], %rs2;
$L__BB565_5:
	bar.sync 	0;
	setp.lt.u32 	%p4, %r17, 66;
	@%p4 bra 	$L__BB565_9;
$L__BB565_6:
	shr.u32 	%r7, %r17, 1;
	setp.ge.u32 	%p5, %r1, %r7;
	@%p5 bra 	$L__BB565_8;
	ld.shared.u16 	%rs7, [%r5];
	and.b32  	%r15, %r17, 2046;
	add.s32 	%r16, %r5, %r15;
	ld.shared.u16 	%rs8, [%r16];
	// begin inline asm
	{add.f16 %rs6,%rs7,%rs8;
}
	// end inline asm
	st.shared.u16 	[%r5], %rs6;
$L__BB565_8:
	bar.sync 	0;
	setp.gt.u32 	%p6, %r17, 131;
	mov.u32 	%r17, %r7;
	@%p6 bra 	$L__BB565_6;
$L__BB565_9:
	setp.gt.u32 	%p7, %r1, 31;
	@%p7 bra 	$L__BB565_12;
	ld.shared.u16 	%rs10, [%r5];
	ld.shared.u16 	%rs11, [%r5+64];
	// begin inline asm
	{add.f16 %rs9,%rs10,%rs11;
}
	// end inline asm
	st.volatile.shared.u16 	[%r5], %rs9;
	ld.shared.u16 	%rs14, [%r5+32];
	// begin inline asm
	{add.f16 %rs12,%rs9,%rs14;
}
	// end inline asm
	st.volatile.shared.u16 	[%r5], %rs12;
	ld.shared.u16 	%rs17, [%r5+16];
	// begin inline asm
	{add.f16 %rs15,%rs12,%rs17;
}
	// end inline asm
	st.volatile.shared.u16 	[%r5], %rs15;
	ld.shared.u16 	%rs20, [%r5+8];
	// begin inline asm
	{add.f16 %rs18,%rs15,%rs20;
}
	// end inline asm
	st.volatile.shared.u16 	[%r5], %rs18;
	ld.shared.u16 	%rs23, [%r5+4];
	// begin inline asm
	{add.f16 %rs21,%rs18,%rs23;
}
	// end inline asm
	st.volatile.shared.u16 	[%r5], %rs21;
	ld.shared.u16 	%rs26, [%r5+2];
	// begin inline asm
	{add.f16 %rs24,%rs21,%rs26;
}
	// end inline asm
	st.volatile.shared.u16 	[%r5], %rs24;
	setp.ne.s32 	%p8, %r1, 0;
	@%p8 bra 	$L__BB565_12;
	cvt.u64.u32 	%rd23, %r2;
	mad.lo.s64 	%rd24, %rd7, %rd2, %rd23;
	cvta.to.global.u64 	%rd25, %rd5;
	shl.b64 	%rd26, %rd24, 1;
	add.s64 	%rd27, %rd25, %rd26;
	ld.shared.u16 	%rs27, [logsumexpsdata_u8];
	st.global.u16 	[%rd27], %rs27;
$L__BB565_12:
	ret;

}
	// .globl	contiguous_logsumexp3_u8
.visible .entry contiguous_logsumexp3_u8(
	.param .u64 .ptr .align 1 contiguous_logsumexp3_u8_param_0,
	.param .u64 .ptr .align 1 contiguous_logsumexp3_u8_param_1,
	.param .u64 .ptr .align 1 contiguous_logsumexp3_u8_param_2,
	.param .u64 .ptr .align 1 contiguous_logsumexp3_u8_param_3,
	.param .u64 contiguous_logsumexp3_u8_param_4,
	.param .u64 contiguous_logsumexp3_u8_param_5,
	.param .u64 contiguous_logsumexp3_u8_param_6
)
{
	.reg .pred 	%p<38>;
	.reg .b16 	%rs<120>;
	.reg .b32 	%r<232>;
	.reg .b32 	%f<14>;
	.reg .b64 	%rd<307>;

	ld.param.u64 	%rd144, [contiguous_logsumexp3_u8_param_0];
	ld.param.u64 	%rd145, [contiguous_logsumexp3_u8_param_1];
	ld.param.u64 	%rd148, [contiguous_logsumexp3_u8_param_2];
	ld.param.u64 	%rd149, [contiguous_logsumexp3_u8_param_3];
	ld.param.u64 	%rd146, [contiguous_logsumexp3_u8_param_4];
	ld.param.u64 	%rd147, [contiguous_logsumexp3_u8_param_5];
	ld.param.u64 	%rd150, [contiguous_logsumexp3_u8_param_6];
	cvta.to.global.u64 	%rd1, %rd149;
	cvta.to.global.u64 	%rd2, %rd148;
	mov.u32 	%r1, %tid.y;
	mov.u32 	%r2, %ntid.x;
	mov.u32 	%r3, %tid.x;
	mad.lo.s32 	%r73, %r1, %r2, %r3;
	mov.u32 	%r74, %ctaid.x;
	mad.lo.s32 	%r75, %r74, %r2, %r3;
	mov.u32 	%r4, %ctaid.y;
	mov.u32 	%r5, %ntid.y;
	mad.lo.s32 	%r76, %r4, %r5, %r1;
	shl.b32 	%r77, %r73, 1;
	mov.u32 	%r78, logsumexpsdata_u8;
	add.s32 	%r7, %r78, %r77;
	mov.b32 	%r72, 0;
	// begin inline asm
	cvt.rn.f16.s32 %rs17, %r72;
	// end inline asm
	st.shared.u16 	[%r7], %rs17;
	cvt.u64.u32 	%rd3, %r75;
	setp.le.u64 	%p1, %rd147, %rd3;
	cvt.u64.u32 	%rd152, %r76;
	setp.le.u64 	%p2, %rd150, %rd152;
	or.pred  	%p3, %p1, %p2;
	@%p3 bra 	$L__BB566_77;
	cvt.u32.u64 	%r79, %rd3;
	cvt.u32.u64 	%r80, %rd147;
	mad.lo.s32 	%r220, %r76, %r80, %r79;
	cvt.u32.u64 	%r9, %rd146;
	add.s32 	%r219, %r9, -1;
	setp.lt.s32 	%p4, %r219, 0;
	mov.b64 	%rd306, 0;
	@%p4 bra 	$L__BB566_59;
	setp.lt.u32 	%p5, %r219, 7;
	mov.b64 	%rd306, 0;
	@%p5 bra 	$L__BB566_30;
	add.s32 	%r215, %r9, -4;
	and.b32  	%r81, %r9, -8;
	neg.s32 	%r214, %r81;
	mov.b64 	%rd306, 0;
$L__BB566_4:
	.pragma "nounroll";
	add.s32 	%r16, %r215, 3;
	cvt.u64.u32 	%rd5, %r220;
	mul.wide.u32 	%rd157, %r16, 8;
	add.s64 	%rd158, %rd2, %rd157;
	ld.global.u64 	%rd6, [%rd158];
	and.b64  	%rd159, %rd6, -4294967296;
	setp.ne.s64 	%p6, %rd159, 0;
	@%p6 bra 	$L__BB566_6;
	cvt.u32.u64 	%r82, %rd6;
	cvt.u32.u64 	%r83, %rd5;
	div.u32 	%r84, %r83, %r82;
	mul.lo.s32 	%r85, %r84, %r82;
	sub.s32 	%r86, %r83, %r85;
	cvt.u64.u32 	%rd271, %r84;
	cvt.u64.u32 	%rd272, %r86;
	bra.uni 	$L__BB566_7;
$L__BB566_6:
	div.s64 	%rd271, %rd5, %rd6;
	mul.lo.s64 	%rd160, %rd271, %rd6;
	sub.s64 	%rd272, %rd5, %rd160;
$L__BB566_7:
	mul.wide.u32 	%rd161, %r16, 8;
	add.s64 	%rd162, %rd1, %rd161;
	ld.global.u64 	%rd163, [%rd162];
	mad.lo.s64 	%rd13, %rd163, %rd272, %rd306;
	add.s32 	%r17, %r215, 2;
	and.b64  	%rd14, %rd271, 4294967295;
	mul.wide.u32 	%rd164, %r17, 8;
	add.s64 	%rd165, %rd2, %rd164;
	ld.global.u64 	%rd15, [%rd165];
	and.b64  	%rd166, %rd15, -4294967296;
	setp.ne.s64 	%p7, %rd166, 0;
	@%p7 bra 	$L__BB566_9;
	cvt.u32.u64 	%r87, %rd15;
	cvt.u32.u64 	%r88, %rd14;
	div.u32 	%r89, %r88, %r87;
	mul.lo.s32 	%r90, %r89, %r87;
	sub.s32 	%r91, %r88, %r90;
	cvt.u64.u32 	%rd273, %r89;
	cvt.u64.u32 	%rd274, %r91;
	bra.uni 	$L__BB566_10;
$L__BB566_9:
	div.s64 	%rd273, %rd14, %rd15;
	mul.lo.s64 	%rd167, %rd273, %rd15;
	sub.s64 	%rd274, %rd14, %rd167;
$L__BB566_10:
	mul.wide.u32 	%rd168, %r17, 8;
	add.s64 	%rd169, %rd1, %rd168;
	ld.global.u64 	%rd170, [%rd169];
	mad.lo.s64 	%rd22, %rd170, %rd274, %rd13;
	add.s32 	%r18, %r215, 1;
	and.b64  	%rd23, %rd273, 4294967295;
	mul.wide.u32 	%rd171, %r18, 8;
	add.s64 	%rd172, %rd2, %rd171;
	ld.global.u64 	%rd24, [%rd172];
	and.b64  	%rd173, %rd24, -4294967296;
	setp.ne.s64 	%p8, %rd173, 0;
	@%p8 bra 	$L__BB566_12;
	cvt.u32.u64 	%r92, %rd24;
	cvt.u32.u64 	%r93, %rd23;
	div.u32 	%r94, %r93, %r92;
	mul.lo.s32 	%r95, %r94, %r92;
	sub.s32 	%r96, %r93, %r95;
	cvt.u64.u32 	%rd275, %r94;
	cvt.u64.u32 	%rd276, %r96;
	bra.uni 	$L__BB566_13;
$L__BB566_12:
	div.s64 	%rd275, %rd23, %rd24;
	mul.lo.s64 	%rd174, %rd275, %rd24;
	sub.s64 	%rd276, %rd23, %rd174;
$L__BB566_13:
	mul.wide.u32 	%rd175, %r18, 8;
	add.s64 	%rd176, %rd1, %rd175;
	ld.global.u64 	%rd177, [%rd176];
	mad.lo.s64 	%rd31, %rd177, %rd276, %rd22;
	and.b64  	%rd32, %rd275, 4294967295;
	mul.wide.u32 	%rd178, %r215, 8;
	add.s64 	%rd179, %rd2, %rd178;
	ld.global.u64 	%rd33, [%rd179];
	and.b64  	%rd180, %rd33, -4294967296;
	setp.ne.s64 	%p9, %rd180, 0;
	@%p9 bra 	$L__BB566_15;
	cvt.u32.u64 	%r97, %rd33;
	cvt.u32.u64 	%r98, %rd32;
	div.u32 	%r99, %r98, %r97;
	mul.lo.s32 	%r100, %r99, %r97;
	sub.s32 	%r101, %r98, %r100;
	cvt.u64.u32 	%rd277, %r99;
	cvt.u64.u32 	%rd278, %r101;
	bra.uni 	$L__BB566_16;
$L__BB566_15:
	div.s64 	%rd277, %rd32, %rd33;
	mul.lo.s64 	%rd181, %rd277, %rd33;
	sub.s64 	%rd278, %rd32, %rd181;
$L__BB566_16:
	mul.wide.u32 	%rd182, %r215, 8;
	add.s64 	%rd183, %rd1, %rd182;
	ld.global.u64 	%rd184, [%rd183];
	mad.lo.s64 	%rd40, %rd184, %rd278, %rd31;
	add.s32 	%r19, %r215, -1;
	and.b64  	%rd41, %rd277, 4294967295;
	mul.wide.u32 	%rd185, %r19, 8;
	add.s64 	%rd186, %rd2, %rd185;
	ld.global.u64 	%rd42, [%rd186];
	and.b64  	%rd187, %rd42, -4294967296;
	setp.ne.s64 	%p10, %rd187, 0;
	@%p10 bra 	$L__BB566_18;
	cvt.u32.u64 	%r102, %rd42;
	cvt.u32.u64 	%r103, %rd41;
	div.u32 	%r104, %r103, %r102;
	mul.lo.s32 	%r105, %r104, %r102;
	sub.s32 	%r106, %r103, %r105;
	cvt.u64.u32 	%rd279, %r104;
	cvt.u64.u32 	%rd280, %r106;
	bra.uni 	$L__BB566_19;
$L__BB566_18:
	div.s64 	%rd279, %rd41, %rd42;
	mul.lo.s64 	%rd188, %rd279, %rd42;
	sub.s64 	%rd280, %rd41, %rd188;
$L__BB566_19:
	mul.wide.u32 	%rd189, %r19, 8;
	add.s64 	%rd190, %rd1, %rd189;
	ld.global.u64 	%rd191, [%rd190];
	mad.lo.s64 	%rd49, %rd191, %rd280, %rd40;
	add.s32 	%r20, %r215, -2;
	and.b64  	%rd50, %rd279, 4294967295;
	mul.wide.u32 	%rd192, %r20, 8;
	add.s64 	%rd193, %rd2, %rd192;
	ld.global.u64 	%rd51, [%rd193];
	and.b64  	%rd194, %rd51, -4294967296;
	setp.ne.s64 	%p11, %rd194, 0;
	@%p11 bra 	$L__BB566_21;
	cvt.u32.u64 	%r107, %rd51;
	cvt.u32.u64 	%r108, %rd50;
	div.u32 	%r109, %r108, %r107;
	mul.lo.s32 	%r110, %r109, %r107;
	sub.s32 	%r111, %r108, %r110;
	cvt.u64.u32 	%rd281, %r109;
	cvt.u64.u32 	%rd282, %r111;
	bra.uni 	$L__BB566_22;
$L__BB566_21:
	div.s64 	%rd281, %rd50, %rd51;
	mul.lo.s64 	%rd195, %rd281, %rd51;
	sub.s64 	%rd282, %rd50, %rd195;
$L__BB566_22:
	mul.wide.u32 	%rd196, %r20, 8;
	add.s64 	%rd197, %rd1, %rd196;
	ld.global.u64 	%rd198, [%rd197];
	mad.lo.s64 	%rd58, %rd198, %rd282, %rd49;
	add.s32 	%r21, %r215, -3;
	and.b64  	%rd59, %rd281, 4294967295;
	mul.wide.u32 	%rd199, %r21, 8;
	add.s64 	%rd200, %rd2, %rd199;
	ld.global.u64 	%rd60, [%rd200];
	and.b64  	%rd201, %rd60, -4294967296;
	setp.ne.s64 	%p12, %rd201, 0;
	@%p12 bra 	$L__BB566_24;
	cvt.u32.u64 	%r112, %rd60;
	cvt.u32.u64 	%r113, %rd59;
	div.u32 	%r114, %r113, %r112;
	mul.lo.s32 	%r115, %r114, %r112;
	sub.s32 	%r116, %r113, %r115;
	cvt.u64.u32 	%rd283, %r114;
	cvt.u64.u32 	%rd284, %r116;
	bra.uni 	$L__BB566_25;
$L__BB566_24:
	div.s64 	%rd283, %rd59, %rd60;
	mul.lo.s64 	%rd202, %rd283, %rd60;
	sub.s64 	%rd284, %rd59, %rd202;
$L__BB566_25:
	mul.wide.u32 	%rd203, %r21, 8;
	add.s64 	%rd204, %rd1, %rd203;
	ld.global.u64 	%rd205, [%rd204];
	mad.lo.s64 	%rd67, %rd205, %rd284, %rd58;
	and.b64  	%rd68, %rd283, 4294967295;
	add.s32 	%r117, %r215, -4;
	mul.wide.u32 	%rd206, %r117, 8;
	add.s64 	%rd207, %rd2, %rd206;
	ld.global.u64 	%rd69, [%rd207];
	and.b64  	%rd208, %rd69, -4294967296;
	setp.ne.s64 	%p13, %rd208, 0;
	@%p13 bra 	$L__BB566_27;
	cvt.u32.u64 	%r118, %rd69;
	cvt.u32.u64 	%r119, %rd68;
	div.u32 	%r120, %r119, %r118;
	mul.lo.s32 	%r121, %r120, %r118;
	sub.s32 	%r122, %r119, %r121;
	cvt.u64.u32 	%rd285, %r120;
	cvt.u64.u32 	%rd286, %r122;
	bra.uni 	$L__BB566_28;
$L__BB566_27:
	div.s64 	%rd285, %rd68, %rd69;
	mul.lo.s64 	%rd209, %rd285, %rd69;
	sub.s64 	%rd286, %rd68, %rd209;
$L__BB566_28:
	mul.wide.u32 	%rd210, %r117, 8;
	add.s64 	%rd211, %rd1, %rd210;
	ld.global.u64 	%rd212, [%rd211];
	mad.lo.s64 	%rd306, %rd212, %rd286, %rd67;
	cvt.u32.u64 	%r220, %rd285;
	add.s32 	%r215, %r215, -8;
	add.s32 	%r214, %r214, 8;
	setp.ne.s32 	%p14, %r214, 0;
	@%p14 bra 	$L__BB566_4;
	add.s32 	%r219, %r215, 3;
$L__BB566_30:
	and.b32  	%r28, %r9, 7;
	setp.eq.s32 	%p15, %r28, 0;
	@%p15 bra 	$L__BB566_59;
	and.b32  	%r29, %r9, 3;
	setp.lt.u32 	%p16, %r28, 4;
	@%p16 bra 	$L__BB566_45;
	cvt.u64.u32 	%rd79, %r220;
	mul.wide.u32 	%rd214, %r219, 8;
	add.s64 	%rd215, %rd2, %rd214;
	ld.global.u64 	%rd80, [%rd215];
	and.b64  	%rd216, %rd80, -4294967296;
	setp.ne.s64 	%p17, %rd216, 0;
	@%p17 bra 	$L__BB566_34;
	cvt.u32.u64 	%r124, %rd80;
	cvt.u32.u64 	%r125, %rd79;
	div.u32 	%r126, %r125, %r124;
	mul.lo.s32 	%r127, %r126, %r124;
	sub.s32 	%r128, %r125, %r127;
	cvt.u64.u32 	%rd289, %r126;
	cvt.u64.u32 	%rd290, %r128;
	bra.uni 	$L__BB566_35;
$L__BB566_34:
	div.s64 	%rd289, %rd79, %rd80;
	mul.lo.s64 	%rd217, %rd289, %rd80;
	sub.s64 	%rd290, %rd79, %rd217;
$L__BB566_35:
	mul.wide.u32 	%rd218, %r219, 8;
	add.s64 	%rd219, %rd1, %rd218;
	ld.global.u64 	%rd220, [%rd219];
	mad.lo.s64 	%rd87, %rd220, %rd290, %rd306;
	add.s32 	%r30, %r219, -1;
	and.b64  	%rd88, %rd289, 4294967295;
	mul.wide.u32 	%rd221, %r30, 8;
	add.s64 	%rd222, %rd2, %rd221;
	ld.global.u64 	%rd89, [%rd222];
	and.b64  	%rd223, %rd89, -4294967296;
	setp.ne.s64 	%p18, %rd223, 0;
	@%p18 bra 	$L__BB566_37;
	cvt.u32.u64 	%r129, %rd89;
	cvt.u32.u64 	%r130, %rd88;
	div.u32 	%r131, %r130, %r129;
	mul.lo.s32 	%r132, %r131, %r129;
	sub.s32 	%r133, %r130, %r132;
	cvt.u64.u32 	%rd291, %r131;
	cvt.u64.u32 	%rd292, %r133;
	bra.uni 	$L__BB566_38;
$L__BB566_37:
	div.s64 	%rd291, %rd88, %rd89;
	mul.lo.s64 	%rd224, %rd291, %rd89;
	sub.s64 	%rd292, %rd88, %rd224;
$L__BB566_38:
	mul.wide.u32 	%rd225, %r30, 8;
	add.s64 	%rd226, %rd1, %rd225;
	ld.global.u64 	%rd227, [%rd226];
	mad.lo.s64 	%rd96, %rd227, %rd292, %rd87;
	add.s32 	%r31, %r219, -2;
	and.b64  	%rd97, %rd291, 4294967295;
	mul.wide.u32 	%rd228, %r31, 8;
	add.s64 	%rd229, %rd2, %rd228;
	ld.global.u64 	%rd98, [%rd229];
	and.b64  	%rd230, %rd98, -4294967296;
	setp.ne.s64 	%p19, %rd230, 0;
	@%p19 bra 	$L__BB566_40;
	cvt.u32.u64 	%r134, %rd98;
	cvt.u32.u64 	%r135, %rd97;
	div.u32 	%r136, %r135, %r134;
	mul.lo.s32 	%r137, %r136, %r134;
	sub.s32 	%r138, %r135, %r137;
	cvt.u64.u32 	%rd293, %r136;
	cvt.u64.u32 	%rd294, %r138;
	bra.uni 	$L__BB566_41;
$L__BB566_40:
	div.s64 	%rd293, %rd97, %rd98;
	mul.lo.s64 	%rd231, %rd293, %rd98;
	sub.s64 	%rd294, %rd97, %rd231;
$L__BB566_41:
	mul.wide.u32 	%rd232, %r31, 8;
	add.s64 	%rd233, %rd1, %rd232;
	ld.global.u64 	%rd234, [%rd233];
	mad.lo.s64 	%rd105, %rd234, %rd294, %rd96;
	add.s32 	%r32, %r219, -3;
	and.b64  	%rd106, %rd293, 4294967295;
	mul.wide.u32 	%rd235, %r32, 8;
	add.s64 	%rd236, %rd2, %rd235;
	ld.global.u64 	%rd107, [%rd236];
	and.b64  	%rd237, %rd107, -4294967296;
	setp.ne.s64 	%p20, %rd237, 0;
	@%p20 bra 	$L__BB566_43;
	cvt.u32.u64 	%r139, %rd107;
	cvt.u32.u64 	%r140, %rd106;
	div.u32 	%r141, %r140, %r139;
	mul.lo.s32 	%r142, %r141, %r139;
	sub.s32 	%r143, %r140, %r142;
	cvt.u64.u32 	%rd295, %r141;
	cvt.u64.u32 	%rd296, %r143;
	bra.uni 	$L__BB566_44;
$L__BB566_43:
	div.s64 	%rd295, %rd106, %rd107;
	mul.lo.s64 	%rd238, %rd295, %rd107;
	sub.s64 	%rd296, %rd106, %rd238;
$L__BB566_44:
	mul.wide.u32 	%rd239, %r32, 8;
	add.s64 	%rd240, %rd1, %rd239;
	ld.global.u64 	%rd241, [%rd240];
	mad.lo.s64 	%rd306, %rd241, %rd296, %rd105;
	cvt.u32.u64 	%r220, %rd295;
	add.s32 	%r219, %r219, -4;
$L__BB566_45:
	setp.eq.s32 	%p21, %r29, 0;
	@%p21 bra 	$L__BB566_59;
	setp.eq.s32 	%p22, %r29, 1;
	@%p22 bra 	$L__BB566_54;
	cvt.u64.u32 	%rd117, %r220;
	mul.wide.u32 	%rd243, %r219, 8;
	add.s64 	%rd244, %rd2, %rd243;
	ld.global.u64 	%rd118, [%rd244];
	and.b64  	%rd245, %rd118, -4294967296;
	setp.ne.s64 	%p23, %rd245, 0;
	@%p23 bra 	$L__BB566_49;
	cvt.u32.u64 	%r144, %rd118;
	cvt.u32.u64 	%r145, %rd117;
	div.u32 	%r146, %r145, %r144;
	mul.lo.s32 	%r147, %r146, %r144;
	sub.s32 	%r148, %r145, %r147;
	cvt.u64.u32 	%rd299, %r146;
	cvt.u64.u32 	%rd300, %r148;
	bra.uni 	$L__BB566_50;
$L__BB566_49:
	div.s64 	%rd299, %rd117, %rd118;
	mul.lo.s64 	%rd246, %rd299, %rd118;
	sub.s64 	%rd300, %rd117, %rd246;
$L__BB566_50:
	add.s64 	%rd248, %rd1, %rd243;
	ld.global.u64 	%rd249, [%rd248];
	mad.lo.s64 	%rd125, %rd249, %rd300, %rd306;
	add.s32 	%r37, %r219, -1;
	and.b64  	%rd126, %rd299, 4294967295;
	mul.wide.u32 	%rd250, %r37, 8;
	add.s64 	%rd251, %rd2, %rd250;
	ld.global.u64 	%rd127, [%rd251];
	and.b64  	%rd252, %rd127, -4294967296;
	setp.ne.s64 	%p24, %rd252, 0;
	@%p24 bra 	$L__BB566_52;
	cvt.u32.u64 	%r149, %rd127;
	cvt.u32.u64 	%r150, %rd126;
	div.u32 	%r151, %r150, %r149;
	mul.lo.s32 	%r152, %r151, %r149;
	sub.s32 	%r153, %r150, %r152;
	cvt.u64.u32 	%rd301, %r151;
	cvt.u64.u32 	%rd302, %r153;
	bra.uni 	$L__BB566_53;
$L__BB566_52:
	div.s64 	%rd301, %rd126, %rd127;
	mul.lo.s64 	%rd253, %rd301, %rd127;
	sub.s64 	%rd302, %rd126, %rd253;
$L__BB566_53:
	add.s64 	%rd255, %rd1, %rd250;
	ld.global.u64 	%rd256, [%rd255];
	mad.lo.s64 	%rd306, %rd256, %rd302, %rd125;
	cvt.u32.u64 	%r220, %rd301;
	add.s32 	%r219, %r219, -2;
$L__BB566_54:
	and.b32  	%r154, %r9, 1;
	setp.eq.b32 	%p25, %r154, 1;
	not.pred 	%p26, %p25;
	@%p26 bra 	$L__BB566_59;
	cvt.u64.u32 	%rd137, %r220;
	mul.wide.u32 	%rd257, %r219, 8;
	add.s64 	%rd258, %rd2, %rd257;
	ld.global.u64 	%rd138, [%rd258];
	and.b64  	%rd259, %rd138, -4294967296;
	setp.ne.s64 	%p27, %rd259, 0;
	@%p27 bra 	$L__BB566_57;
	cvt.u32.u64 	%r155, %rd138;
	cvt.u32.u64 	%r156, %rd137;
	rem.u32 	%r157, %r156, %r155;
	cvt.u64.u32 	%rd305, %r157;
	bra.uni 	$L__BB566_58;
$L__BB566_57:
	rem.s64 	%rd305, %rd137, %rd138;
$L__BB566_58:
	add.s64 	%rd261, %rd1, %rd257;
	ld.global.u64 	%rd262, [%rd261];
	mad.lo.s64 	%rd306, %rd262, %rd305, %rd306;
$L__BB566_59:
	cvta.to.global.u64 	%rd263, %rd145;
	add.s64 	%rd264, %rd263, %rd306;
	ld.global.u8 	%rs19, [%rd264];
	cvt.rn.f32.u16 	%f2, %rs19;
	fma.rn.f32 	%f3, %f2, 0f3BBB989D, 0f3F000000;
	cvt.sat.f32.f32 	%f4, %f3;
	mov.f32 	%f5, 0f4B400001;
	mov.f32 	%f6, 0f437C0000;
	fma.rm.f32 	%f7, %f4, %f6, %f5;
	add.f32 	%f8, %f7, 0fCB40007F;
	neg.f32 	%f9, %f8;
	fma.rn.f32 	%f10, %f2, 0f3FB8AA3B, %f9;
	fma.rn.f32 	%f11, %f2, 0f32A57060, %f10;
	mov.b32 	%r158, %f7;
	shl.b32 	%r159, %r158, 23;
	mov.b32 	%f12, %r159;
	ex2.approx.ftz.f32 	%f13, %f11;
	mul.f32 	%f1, %f13, %f12;
	// begin inline asm
	{  cvt.rn.f16.f32 %rs18, %f1;}

	// end inline asm
	st.shared.u16 	[%r7], %rs18;
	bar.sync 	0;
	setp.ne.s32 	%p28, %r1, 0;
	@%p28 bra 	$L__BB566_77;
	setp.gt.u32 	%p29, %r5, 1;
	@%p29 bra 	$L__BB566_62;
	shl.b32 	%r160, %r3, 1;
	mov.u32 	%r161, logsumexpsdata_u8;
	add.s32 	%r162, %r161, %r160;
	ld.shared.u16 	%rs118, [%r162];
	bra.uni 	$L__BB566_76;
$L__BB566_62:
	shl.b32 	%r164, %r3, 1;
	mov.u32 	%r165, logsumexpsdata_u8;
	add.s32 	%r42, %r165, %r164;
	ld.shared.u16 	%rs118, [%r42];
	add.s32 	%r43, %r5, -1;
	add.s32 	%r166, %r5, -2;
	and.b32  	%r44, %r43, 15;
	setp.lt.u32 	%p30, %r166, 15;
	mov.b32 	%r228, 1;
	@%p30 bra 	$L__BB566_66;
	and.b32  	%r169, %r43, -16;
	neg.s32 	%r225, %r169;
	shl.b32 	%r46, %r2, 1;
	add.s32 	%r171, %r164, %r46;
	add.s32 	%r223, %r165, %r171;
	shl.b32 	%r48, %r2, 5;
	mov.b32 	%r226, 1;
	mov.b32 	%r224, 0;
$L__BB566_64:
	.pragma "nounroll";
	mul.lo.s32 	%r173, %r226, %r2;
	shl.b32 	%r174, %r173, 1;
	add.s32 	%r175, %r42, %r174;
	ld.shared.u16 	%rs23, [%r223];
	// begin inline asm
	{add.f16 %rs21,%rs118,%rs23;
}
	// end inline asm
	add.s32 	%r176, %r175, %r46;
	ld.shared.u16 	%rs26, [%r176];
	// begin inline asm
	{add.f16 %rs24,%rs21,%rs26;
}
	// end inline asm
	add.s32 	%r177, %r176, %r46;
	ld.shared.u16 	%rs29, [%r177];
	// begin inline asm
	{add.f16 %rs27,%rs24,%rs29;
}
	// end inline asm
	add.s32 	%r178, %r177, %r46;
	ld.shared.u16 	%rs32, [%r178];
	// begin inline asm
	{add.f16 %rs30,%rs27,%rs32;
}
	// end inline asm
	add.s32 	%r179, %r178, %r46;
	ld.shared.u16 	%rs35, [%r179];
	// begin inline asm
	{add.f16 %rs33,%rs30,%rs35;
}
	// end inline asm
	add.s32 	%r180, %r179, %r46;
	ld.shared.u16 	%rs38, [%r180];
	// begin inline asm
	{add.f16 %rs36,%rs33,%rs38;
}
	// end inline asm
	add.s32 	%r181, %r180, %r46;
	ld.shared.u16 	%rs41, [%r181];
	// begin inline asm
	{add.f16 %rs39,%rs36,%rs41;
}
	// end inline asm
	add.s32 	%r182, %r181, %r46;
	ld.shared.u16 	%rs44, [%r182];
	// begin inline asm
	{add.f16 %rs42,%rs39,%rs44;
}
	// end inline asm
	add.s32 	%r183, %r182, %r46;
	ld.shared.u16 	%rs47, [%r183];
	// begin inline asm
	{add.f16 %rs45,%rs42,%rs47;
}
	// end inline asm
	add.s32 	%r184, %r183, %r46;
	ld.shared.u16 	%rs50, [%r184];
	// begin inline asm
	{add.f16 %rs48,%rs45,%rs50;
}
	// end inline asm
	add.s32 	%r185, %r184, %r46;
	ld.shared.u16 	%rs53, [%r185];
	// begin inline asm
	{add.f16 %rs51,%rs48,%rs53;
}
	// end inline asm
	add.s32 	%r186, %r185, %r46;
	ld.shared.u16 	%rs56, [%r186];
	// begin inline asm
	{add.f16 %rs54,%rs51,%rs56;
}
	// end inline asm
	add.s32 	%r187, %r186, %r46;
	ld.shared.u16 	%rs59, [%r187];
	// begin inline asm
	{add.f16 %rs57,%rs54,%rs59;
}
	// end inline asm
	add.s32 	%r188, %r187, %r46;
	ld.shared.u16 	%rs62, [%r188];
	// begin inline asm
	{add.f16 %rs60,%rs57,%rs62;
}
	// end inline asm
	add.s32 	%r189, %r188, %r46;
	ld.shared.u16 	%rs65, [%r189];
	// begin inline asm
	{add.f16 %rs63,%rs60,%rs65;
}
	// end inline asm
	add.s32 	%r190, %r189, %r46;
	ld.shared.u16 	%rs68, [%r190];
	// begin inline asm
	{add.f16 %rs118,%rs63,%rs68;
}
	// end inline asm
	add.s32 	%r226, %r226, 16;
	add.s32 	%r225, %r225, 16;
	add.s32 	%r224, %r224, 16;
	add.s32 	%r223, %r223, %r48;
	setp.ne.s32 	%p31, %r225, 0;
	@%p31 bra 	$L__BB566_64;
	add.s32 	%r228, %r224, 1;
$L__BB566_66:
	setp.eq.s32 	%p32, %r44, 0;
	@%p32 bra 	$L__BB566_75;
	and.b32  	%r59, %r43, 7;
	setp.lt.u32 	%p33, %r44, 8;
	@%p33 bra 	$L__BB566_69;
	mul.lo.s32 	%r191, %r228, %r2;
	shl.b32 	%r192, %r191, 1;
	add.s32 	%r193, %r42, %r192;
	ld.shared.u16 	%rs72, [%r193];
	// begin inline asm
	{add.f16 %rs70,%rs118,%rs72;
}
	// end inline asm
	shl.b32 	%r194, %r2, 1;
	add.s32 	%r195, %r193, %r194;
	ld.shared.u16 	%rs75, [%r195];
	// begin inline asm
	{add.f16 %rs73,%rs70,%rs75;
}
	// end inline asm
	add.s32 	%r196, %r195, %r194;
	ld.shared.u16 	%rs78, [%r196];
	// begin inline asm
	{add.f16 %rs76,%rs73,%rs78;
}
	// end inline asm
	add.s32 	%r197, %r196, %r194;
	ld.shared.u16 	%rs81, [%r197];
	// begin inline asm
	{add.f16 %rs79,%rs76,%rs81;
}
	// end inline asm
	add.s32 	%r198, %r197, %r194;
	ld.shared.u16 	%rs84, [%r198];
	// begin inline asm
	{add.f16 %rs82,%rs79,%rs84;
}
	// end inline asm
	add.s32 	%r199, %r198, %r194;
	ld.shared.u16 	%rs87, [%r199];
	// begin inline asm
	{add.f16 %rs85,%rs82,%rs87;
}
	// end inline asm
	add.s32 	%r200, %r199, %r194;
	ld.shared.u16 	%rs90, [%r200];
	// begin inline asm
	{add.f16 %rs88,%rs85,%rs90;
}
	// end inline asm
	add.s32 	%r201, %r200, %r194;
	ld.shared.u16 	%rs93, [%r201];
	// begin inline asm
	{add.f16 %rs118,%rs88,%rs93;
}
	// end inline asm
	add.s32 	%r228, %r228, 8;
$L__BB566_69:
	setp.eq.s32 	%p34, %r59, 0;
	@%p34 bra 	$L__BB566_75;
	and.b32  	%r62, %r43, 3;
	setp.lt.u32 	%p35, %r59, 4;
	@%p35 bra 	$L__BB566_72;
	mul.lo.s32 	%r202, %r228, %r2;
	shl.b32 	%r203, %r202, 1;
	add.s32 	%r204, %r42, %r203;
	ld.shared.u16 	%rs97, [%r204];
	// begin inline asm
	{add.f16 %rs95,%rs118,%rs97;
}
	// end inline asm
	shl.b32 	%r205, %r2, 1;
	add.s32 	%r206, %r204, %r205;
	ld.shared.u16 	%rs100, [%r206];
	// begin inline asm
	{add.f16 %rs98,%rs95,%rs100;
}
	// end inline asm
	add.s32 	%r207, %r206, %r205;
	ld.shared.u16 	%rs103, [%r207];
	// begin inline asm
	{add.f16 %rs101,%rs98,%rs103;
}
	// end inline asm
	add.s32 	%r208, %r207, %r205;
	ld.shared.u16 	%rs106, [%r208];
	// begin inline asm
	{add.f16 %rs118,%rs101,%rs106;
}
	// end inline asm
	add.s32 	%r228, %r228, 4;
$L__BB566_72:
	setp.eq.s32 	%p36, %r62, 0;
	@%p36 bra 	$L__BB566_75;
	mul.lo.s32 	%r209, %r2, %r228;
	shl.b32 	%r210, %r209, 1;
	add.s32 	%r212, %r210, %r164;
	add.s32 	%r231, %r165, %r212;
	shl.b32 	%r66, %r2, 1;
	neg.s32 	%r230, %r62;
$L__BB566_74:
	.pragma "nounroll";
	ld.shared.u16 	%rs109, [%r231];
	// begin inline asm
	{add.f16 %rs118,%rs118,%rs109;
}
	// end inline asm
	add.s32 	%r231, %r231, %r66;
	add.s32 	%r230, %r230, 1;
	setp.ne.s32 	%p37, %r230, 0;
	@%p37 bra 	$L__BB566_74;
$L__BB566_75:
	st.shared.u16 	[%r42], %rs118;
$L__BB566_76:
	cvt.u64.u32 	%rd265, %r4;
	mad.lo.s64 	%rd266, %rd147, %rd265, %rd3;
	cvta.to.global.u64 	%rd267, %rd144;
	shl.b64 	%rd268, %rd266, 1;
	add.s64 	%rd269, %rd267, %rd268;
	st.global.u16 	[%rd269], %rs118;
$L__BB566_77:
	ret;

}
	// .globl	contiguous_logsumexp33_u8
.visible .entry contiguous_logsumexp33_u8(
	.param .u64 .ptr .align 1 contiguous_logsumexp33_u8_param_0,
	.param .u64 .ptr .align 1 contiguous_logsumexp33_u8_param_1,
	.param .u64 contiguous_logsumexp33_u8_param_2,
	.param .u64 contiguous_logsumexp33_u8_param_3,
	.param .u64 contiguous_logsumexp33_u8_param_4
)
{
	.reg .pred 	%p<14>;
	.reg .b16 	%rs<119>;
	.reg .b32 	%r<111>;
	.reg .b64 	%rd<16>;

	ld.param.u64 	%rd2, [contiguous_logsumexp33_u8_param_0];
	ld.param.u64 	%rd3, [contiguous_logsumexp33_u8_param_1];
	ld.param.u64 	%rd4, [contiguous_logsumexp33_u8_param_3];
	ld.param.u64 	%rd5, [contiguous_logsumexp33_u8_param_4];
	mov.u32 	%r1, %tid.y;
	mov.u32 	%r2, %ntid.x;
	mov.u32 	%r3, %tid.x;
	mad.lo.s32 	%r39, %r1, %r2, %r3;
	mov.u32 	%r40, %ctaid.x;
	mad.lo.s32 	%r41, %r40, %r2, %r3;
	mov.u32 	%r4, %ctaid.y;
	mov.u32 	%r5, %ntid.y;
	mad.lo.s32 	%r42, %r4, %r5, %r1;
	shl.b32 	%r43, %r39, 1;
	mov.u32 	%r44, logsumexpsdata_u8;
	add.s32 	%r7, %r44, %r43;
	mov.b32 	%r38, 0;
	// begin inline asm
	cvt.rn.f16.s32 %rs17, %r38;
	// end inline asm
	st.shared.u16 	[%r7], %rs17;
	cvt.u64.u32 	%rd1, %r41;
	setp.le.u64 	%p1, %rd4, %rd1;
	cvt.u64.u32 	%rd7, %r42;
	setp.le.u64 	%p2, %rd5, %rd7;
	or.pred  	%p3, %p1, %p2;
	@%p3 bra 	$L__BB567_19;
	cvt.u32.u64 	%r45, %rd1;
	cvta.to.global.u64 	%rd8, %rd3;
	cvt.u32.u64 	%r46, %rd4;
	mad.lo.s32 	%r47, %r42, %r46, %r45;
	mul.wide.u32 	%rd9, %r47, 2;
	add.s64 	%rd10, %rd8, %rd9;
	ld.global.u16 	%rs18, [%rd10];
	st.shared.u16 	[%r7], %rs18;
	bar.sync 	0;
	setp.ne.s32 	%p4, %r1, 0;
	@%p4 bra 	$L__BB567_19;
	setp.gt.u32 	%p5, %r5, 1;
	@%p5 bra 	$L__BB567_4;
	shl.b32 	%r48, %r3, 1;
	add.s32 	%r50, %r44, %r48;
	ld.shared.u16 	%rs117, [%r50];
	bra.uni 	$L__BB567_18;
$L__BB567_4:
	shl.b32 	%r52, %r3, 1;
	add.s32 	%r8, %r44, %r52;
	ld.shared.u16 	%rs117, [%r8];
	add.s32 	%r9, %r5, -1;
	add.s32 	%r54, %r5, -2;
	and.b32  	%r10, %r9, 15;
	setp.lt.u32 	%p6, %r54, 15;
	mov.b32 	%r107, 1;
	@%p6 bra 	$L__BB567_8;
	and.b32  	%r57, %r9, -16;
	neg.s32 	%r104, %r57;
	shl.b32 	%r12, %r2, 1;
	add.s32 	%r59, %r52, %r12;
	add.s32 	%r102, %r44, %r59;
	shl.b32 	%r14, %r2, 5;
	mov.b32 	%r105, 1;
	mov.b32 	%r103, 0;
$L__BB567_6:
	.pragma "nounroll";
	mul.lo.s32 	%r61, %r105, %r2;
	shl.b32 	%r62, %r61, 1;
	add.s32 	%r63, %r8, %r62;
	ld.shared.u16 	%rs22, [%r102];
	// begin inline asm
	{add.f16 %rs20,%rs117,%rs22;
}
	// end inline asm
	add.s32 	%r64, %r63, %r12;
	ld.shared.u16 	%rs25, [%r64];
	// begin inline asm
	{add.f16 %rs23,%rs20,%rs25;
}
	// end inline asm
	add.s32 	%r65, %r64, %r12;
	ld.shared.u16 	%rs28, [%r65];
	// begin inline asm
	{add.f16 %rs26,%rs23,%rs28;
}
	// end inline asm
	add.s32 	%r66, %r65, %r12;
	ld.shared.u16 	%rs31, [%r66];
	// begin inline asm
	{add.f16 %rs29,%rs26,%rs31;
}
	// end inline asm
	add.s32 	%r67, %r66, %r12;
	ld.shared.u16 	%rs34, [%r67];
	// begin inline asm
	{add.f16 %rs32,%rs29,%rs34;
}
	// end inline asm
	add.s32 	%r68, %r67, %r12;
	ld.shared.u16 	%rs37, [%r68];
	// begin inline asm
	{add.f16 %rs35,%rs32,%rs37;
}
	// end inline asm
	add.s32 	%r69, %r68, %r12;
	ld.shared.u16 	%rs40, [%r69];
	// begin inline asm
	{add.f16 %rs38,%rs35,%rs40;
}
	// end inline asm
	add.s32 	%r70, %r69, %r12;
	ld.shared.u16 	%rs43, [%r70];
	// begin inline asm
	{add.f16 %rs41,%rs38,%rs43;
}
	// end inline asm
	add.s32 	%r71, %r70, %r12;
	ld.shared.u16 	%rs46, [%r71];
	// begin inline asm
	{add.f16 %rs44,%rs41,%rs46;
}
	// end inline asm
	add.s32 	%r72, %r71, %r12;
	ld.shared.u16 	%rs49, [%r72];
	// begin inline asm
	{add.f16 %rs47,%rs44,%rs49;
}
	// end inline asm
	add.s32 	%r73, %r72, %r12;
	ld.shared.u16 	%rs52, [%r73];
	// begin inline asm
	{add.f16 %rs50,%rs47,%rs52;
}
	// end inline asm
	add.s32 	%r74, %r73, %r12;
	ld.shared.u16 	%rs55, [%r74];
	// begin inline asm
	{add.f16 %rs53,%rs50,%rs55;
}
	// end inline asm
	add.s32 	%r75, %r74, %r12;
	ld.shared.u16 	%rs58, [%r75];
	// begin inline asm
	{add.f16 %rs56,%rs53,%rs58;
}
	// end inline asm
	add.s32 	%r76, %r75, %r12;
	ld.shared.u16 	%rs61, [%r76];
	// begin inline asm
	{add.f16 %rs59,%rs56,%rs61;
}
	// end inline asm
	add.s32 	%r77, %r76, %r12;
	ld.shared.u16 	%rs64, [%r77];
	// begin inline asm
	{add.f16 %rs62,%rs59,%rs64;
}
	// end inline asm
	add.s32 	%r78, %r77, %r12;
	ld.shared.u16 	%rs67, [%r78];
	// begin inline asm
	{add.f16 %rs117,%rs62,%rs67;
}
	// end inline asm
	add.s32 	%r105, %r105, 16;
	add.s32 	%r104, %r104, 16;
	add.s32 	%r103, %r103, 16;
	add.s32 	%r102, %r102, %r14;
	setp.ne.s32 	%p7, %r104, 0;
	@%p7 bra 	$L__BB567_6;
	add.s32 	%r107, %r103, 1;
$L__BB567_8:
	setp.eq.s32 	%p8, %r10, 0;
	@%p8 bra 	$L__BB567_17;
	and.b32  	%r25, %r9, 7;
	setp.lt.u32 	%p9, %r10, 8;
	@%p9 bra 	$L__BB567_11;
	mul.lo.s32 	%r79, %r107, %r2;
	shl.b32 	%r80, %r79, 1;
	add.s32 	%r81, %r8, %r80;
	ld.shared.u16 	%rs71, [%r81];
	// begin inline asm
	{add.f16 %rs69,%rs117,%rs71;
}
	// end inline asm
	shl.b32 	%r82, %r2, 1;
	add.s32 	%r83, %r81, %r82;
	ld.shared.u16 	%rs74, [%r83];
	// begin inline asm
	{add.f16 %rs72,%rs69,%rs74;
}
	// end inline asm
	add.s32 	%r84, %r83, %r82;
	ld.shared.u16 	%rs77, [%r84];
	// begin inline asm
	{add.f16 %rs75,%rs72,%rs77;
}
	// end inline asm
	add.s32 	%r85, %r84, %r82;
	ld.shared.u16 	%rs80, [%r85];
	// begin inline asm
	{add.f16 %rs78,%rs75,%rs80;
}
	// end inline asm
	add.s32 	%r86, %r85, %r82;
	ld.shared.u16 	%rs83, [%r86];
	// begin inline asm
	{add.f16 %rs81,%rs78,%rs83;
}
	// end inline asm
	add.s32 	%r87, %r86, %r82;
	ld.shared.u16 	%rs86, [%r87];
	// begin inline asm
	{add.f16 %rs84,%rs81,%rs86;
}
	// end inline asm
	add.s32 	%r88, %r87, %r82;
	ld.shared.u16 	%rs89, [%r88];
	// begin inline asm
	{add.f16 %rs87,%rs84,%rs89;
}
	// end inline asm
	add.s32 	%r89, %r88, %r82;
	ld.shared.u16 	%rs92, [%r89];
	// begin inline asm
	{add.f16 %rs117,%rs87,%rs92;
}
	// end inline asm
	add.s32 	%r107, %r107, 8;
$L__BB567_11:
	setp.eq.s32 	%p10, %r25, 0;
	@%p10 bra 	$L__BB567_17;
	and.b32  	%r28, %r9, 3;
	setp.lt.u32 	%p11, %r25, 4;
	@%p11 bra 	$L__BB567_14;
	mul.lo.s32 	%r90, %r107, %r2;
	shl.b32 	%r91, %r90, 1;
	add.s32 	%r92, %r8, %r91;
	ld.shared.u16 	%rs96, [%r92];
	// begin inline asm
	{add.f16 %rs94,%rs117,%rs96;
}
	// end inline asm
	shl.b32 	%r93, %r2, 1;
	add.s32 	%r94, %r92, %r93;
	ld.shared.u16 	%rs99, [%r94];
	// begin inline asm
	{add.f16 %rs97,%rs94,%rs99;
}
	// end inline asm
	add.s32 	%r95, %r94, %r93;
	ld.shared.u16 	%rs102, [%r95];
	// begin inline asm
	{add.f16 %rs100,%rs97,%rs102;
}
	// end inline asm
	add.s32 	%r96, %r95, %r93;
	ld.shared.u16 	%rs105, [%r96];
	// begin inline asm
	{add.f16 %rs117,%rs100,%rs105;
}
	// end inline asm
	add.s32 	%r107, %r107, 4;
$L__BB567_14:
	setp.eq.s32 	%p12, %r28, 0;
	@%p12 bra 	$L__BB567_17;
	mul.lo.s32 	%r97, %r2, %r107;
	shl.b32 	%r98, %r97, 1;
	add.s32 	%r100, %r98, %r52;
	add.s32 	%r110, %r44, %r100;
	shl.b32 	%r32, %r2, 1;
	neg.s32 	%r109, %r28;
$L__BB567_16:
	.pragma "nounroll";
	ld.shared.u16 	%rs108, [%r110];
	// begin inline asm
	{add.f16 %rs117,%rs117,%rs108;
}
	// end inline asm
	add.s32 	%r110, %r110, %r32;
	add.s32 	%r109, %r109, 1;
	setp.ne.s32 	%p13, %r109, 0;
	@%p13 bra 	$L__BB567_16;
$L__BB567_17:
	st.shared.u16 	[%r8], %rs117;
$L__BB567_18:
	cvt.u64.u32 	%rd11, %r4;
	mad.lo.s64 	%rd12, %rd4, %rd11, %rd1;
	cvta.to.global.u64 	%rd13, %rd2;
	shl.b64 	%rd14, %rd12, 1;
	add.s64 	%rd15, %rd13, %rd14;
	st.global.u16 	[%rd15], %rs117;
$L__BB567_19:
	ret;

}
	// .globl	contiguous_logsumexp_u16
.visible .entry contiguous_logsumexp_u16(
	.param .u64 .ptr .align 1 contiguous_logsumexp_u16_param_0,
	.param .u64 .ptr .align 1 contiguous_logsumexp_u16_param_1,
	.param .u64 contiguous_logsumexp_u16_param_2
)
{
	.reg .pred 	%p<8>;
	.reg .b16 	%rs<29>;
	.reg .b32 	%r<23>;
	.reg .b32 	%f<38>;
	.reg .b64 	%rd<16>;

	ld.param.u64 	%rd4, [contiguous_logsumexp_u16_param_0];
	ld.param.u64 	%rd6, [contiguous_logsumexp_u16_param_1];
	ld.param.u64 	%rd5, [contiguous_logsumexp_u16_param_2];
	cvta.to.global.u64 	%rd1, %rd6;
	mov.u32 	%r1, %tid.x;
	mov.u32 	%r2, %ctaid.x;
	mov.u32 	%r22, %ntid.x;
	mul.lo.s32 	%r9, %r2, %r22;
	shl.b32 	%r10, %r9, 1;
	add.s32 	%r4, %r10, %r1;
	shl.b32 	%r11, %r1, 1;
	mov.u32 	%r12, logsumexpsdata_u16;
	add.s32 	%r5, %r12, %r11;
	mov.b32 	%r8, 0;
	// begin inline asm
	cvt.rn.f16.s32 %rs1, %r8;
	// end inline asm
	st.shared.u16 	[%r5], %rs1;
	add.s32 	%r13, %r4, %r22;
	cvt.u64.u32 	%rd2, %r13;
	setp.le.u64 	%p1, %rd5, %rd2;
	@%p1 bra 	$L__BB568_2;
	mul.wide.u32 	%rd9, %r4, 2;
	add.s64 	%rd10, %rd1, %rd9;
	ld.global.u16 	%rs5, [%rd10];
	cvt.rn.f32.u16 	%f15, %rs5;
	fma.rn.f32 	%f16, %f15, 0f3BBB989D, 0f3F000000;
	cvt.sat.f32.f32 	%f17, %f16;
	mov.f32 	%f18, 0f4B400001;
	mov.f32 	%f19, 0f437C0000;
	fma.rm.f32 	%f20, %f17, %f19, %f18;
	add.f32 	%f21, %f20, 0fCB40007F;
	neg.f32 	%f22, %f21;
	fma.rn.f32 	%f23, %f15, 0f3FB8AA3B, %f22;
	fma.rn.f32 	%f24, %f15, 0f32A57060, %f23;
	mov.b32 	%r16, %f20;
	shl.b32 	%r17, %r16, 23;
	mov.b32 	%f25, %r17;
	ex2.approx.ftz.f32 	%f26, %f24;
	shl.b64 	%rd11, %rd2, 1;
	add.s64 	%rd12, %rd1, %rd11;
	ld.global.u16 	%rs6, [%rd12];
	cvt.rn.f32.u16 	%f27, %rs6;
	fma.rn.f32 	%f28, %f27, 0f3BBB989D, 0f3F000000;
	cvt.sat.f32.f32 	%f29, %f28;
	fma.rm.f32 	%f30, %f29, %f19, %f18;
	add.f32 	%f31, %f30, 0fCB40007F;
	neg.f32 	%f32, %f31;
	fma.rn.f32 	%f33, %f27, 0f3FB8AA3B, %f32;
	fma.rn.f32 	%f34, %f27, 0f32A57060, %f33;
	mov.b32 	%r18, %f30;
	shl.b32 	%r19, %r18, 23;
	mov.b32 	%f35, %r19;
	ex2.approx.ftz.f32 	%f36, %f34;
	mul.f32 	%f37, %f36, %f35;
	fma.rn.f32 	%f14, %f26, %f25, %f37;
	// begin inline asm
	{  cvt.rn.f16.f32 %rs4, %f14;}

	// end inline asm
	st.shared.u16 	[%r5], %rs4;
	bra.uni 	$L__BB568_4;
$L__BB568_2:
	cvt.u64.u32 	%rd3, %r4;
	setp.le.u64 	%p2, %rd5, %rd3;
	@%p2 bra 	$L__BB568_4;
	shl.b64 	%rd7, %rd3, 1;
	add.s64 	%rd8, %rd1, %rd7;
	ld.global.u16 	%rs3, [%rd8];
	cvt.rn.f32.u16 	%f2, %rs3;
	fma.rn.f32 	%f3, %f2, 0f3BBB989D, 0f3F000000;
	cvt.sat.f32.f32 	%f4, %f3;
	mov.f32 	%f5, 0f4B400001;
	mov.f32 	%f6, 0f437C0000;
	fma.rm.f32 	%f7, %f4, %f6, %f5;
	add.f32 	%f8, %f7, 0fCB40007F;
	neg.f32 	%f9, %f8;
	fma.rn.f32 	%f10, %f2, 0f3FB8AA3B, %f9;
	fma.rn.f32 	%f11, %f2, 0f32A57060, %f10;
	mov.b32 	%r14, %f7;
	shl.b32 	%r15, %r14, 23;
	mov.b32 	%f12, %r15;
	ex2.approx.ftz.f32 	%f13, %f11;
	mul.f32 	%f1, %f13, %f12;
	// begin inline asm
	{  cvt.rn.f16.f32 %rs2, %f1;}

	// end inline asm
	st.shared.u16 	[%r5], %rs2;
$L__BB568_4:
	bar.sync 	0;
	setp.lt.u32 	%p3, %r22, 66;
	@%p3 bra 	$L__BB568_8;
$L__BB568_5:
	shr.u32 	%r7, %r22, 1;
	setp.ge.u32 	%p4, %r1, %r7;
	@%p4 bra 	$L__BB568_7;
	ld.shared.u16 	%rs8, [%r5];
	and.b32  	%r20, %r22, 2046;
	add.s32 	%r21, %r5, %r20;
	ld.shared.u16 	%rs9, [%r21];
	// begin inline asm
	{add.f16 %rs7,%rs8,%rs9;
}
	// end inline asm
	st.shared.u16 	[%r5], %rs7;
$L__BB568_7:
	bar.sync 	0;
	setp.gt.u32 	%p5, %r22, 131;
	mov.u32 	%r22, %r7;
	@%p5 bra 	$L__BB568_5;
$L__BB568_8:
	setp.gt.u32 	%p6, %r1, 31;
	@%p6 bra 	$L__BB568_11;
	ld.shared.u16 	%rs11, [%r5];
	ld.shared.u16 	%rs12, [%r5+64];
	// begin inline asm
	{add.f16 %rs10,%rs11,%rs12;
}
	// end inline asm
	st.volatile.shared.u16 	[%r5], %rs10;
	ld.shared.u16 	%rs15, [%r5+32];
	// begin inline asm
	{add.f16 %rs13,%rs10,%rs15;
}
	// end inline asm
	st.volatile.shared.u16 	[%r5], %rs13;
	ld.shared.u16 	%rs18, [%r5+16];
	// begin inline asm
	{add.f16 %rs16,%rs13,%rs18;
}
	// end inline asm
	st.volatile.shared.u16 	[%r5], %rs16;
	ld.shared.u16 	%rs21, [%r5+8];
	// begin inline asm
	{add.f16 %rs19,%rs16,%rs21;
}
	// end inline asm
	st.volatile.shared.u16 	[%r5], %rs19;
	ld.shared.u16 	%rs24, [%r5+4];
	// begin inline asm
	{add.f16 %rs22,%rs19,%rs24;
}
	// end inline asm
	st.volatile.shared.u16 	[%r5], %rs22;
	ld.shared.u16 	%rs27, [%r5+2];
	// begin inline asm
	{add.f16 %rs25,%rs22,%rs27;
}
	// end inline asm
	st.volatile.shared.u16 	[%r5], %rs25;
	setp.ne.s32 	%p7, %r1, 0;
	@%p7 bra 	$L__BB568_11;
	cvta.to.global.u64 	%rd13, %rd4;
	mul.wide.u32 	%rd14, %r2, 2;
	add.s64 	%rd15, %rd13, %rd14;
	ld.shared.u16 	%rs28, [logsumexpsdata_u16];
	st.global.u16 	[%rd15], %rs28;
$L__BB568_11:
	ret;

}
	// .globl	contiguous_cumulate_logsumexp_u16
.visible .entry contiguous_cumulate_logsumexp_u16(
	.param .u64 .ptr .align 1 contiguous_cumulate_logsumexp_u16_param_0,
	.param .u64 .ptr .align 1 contiguous_cumulate_logsumexp_u16_param_1,
	.param .u64 contiguous_cumulate_logsumexp_u16_param_2
)
{
	.reg .pred 	%p<8>;
	.reg .b16 	%rs<28>;
	.reg .b32 	%r<17>;
	.reg .b64 	%rd<16>;

	ld.param.u64 	%rd4, [contiguous_cumulate_logsumexp_u16_param_0];
	ld.param.u64 	%rd6, [contiguous_cumulate_logsumexp_u16_param_1];
	ld.param.u64 	%rd5, [contiguous_cumulate_logsumexp_u16_param_2];
	cvta.to.global.u64 	%rd1, %rd6;
	mov.u32 	%r1, %tid.x;
	mov.u32 	%r2, %ctaid.x;
	mov.u32 	%r16, %ntid.x;
	mul.lo.s32 	%r9, %r2, %r16;
	shl.b32 	%r10, %r9, 1;
	add.s32 	%r4, %r10, %r1;
	shl.b32 	%r11, %r1, 1;
	mov.u32 	%r12, logsumexpsdata_u16;
	add.s32 	%r5, %r12, %r11;
	mov.b32 	%r8, 0;
	// begin inline asm
	cvt.rn.f16.s32 %rs1, %r8;
	// end inline asm
	st.shared.u16 	[%r5], %rs1;
	add.s32 	%r13, %r4, %r16;
	cvt.u64.u32 	%rd2, %r13;
	setp.le.u64 	%p1, %rd5, %rd2;
	@%p1 bra 	$L__BB569_2;
	mul.wide.u32 	%rd9, %r4, 2;
	add.s64 	%rd10, %rd1, %rd9;
	ld.global.u16 	%rs4, [%rd10];
	shl.b64 	%rd11, %rd2, 1;
	add.s64 	%rd12, %rd1, %rd11;
	ld.global.u16 	%rs5, [%rd12];
	// begin inline asm
	{add.f16 %rs3,%rs4,%rs5;
}
	// end inline asm
	st.shared.u16 	[%r5], %rs3;
	bra.uni 	$L__BB569_4;
$L__BB569_2:
	cvt.u64.u32 	%rd3, %r4;
	setp.le.u64 	%p2, %rd5, %rd3;
	@%p2 bra 	$L__BB569_4;
	shl.b64 	%rd7, %rd3, 1;
	add.s64 	%rd8, %rd1, %rd7;
	ld.global.u16 	%rs2, [%rd8];
	st.shared.u16 	[%r5], %rs2;
$L__BB569_4:
	bar.sync 	0;
	setp.lt.u32 	%p3, %r16, 66;
	@%p3 bra 	$L__BB569_8;
$L__BB569_5:
	shr.u32 	%r7, %r16, 1;
	setp.ge.u32 	%p4, %r1, %r7;
	@%p4 bra 	$L__BB569_7;
	ld.shared.u16 	%rs7, [%r5];
	and.b32  	%r14, %r16, 2046;
	add.s32 	%r15, %r5, %r14;
	ld.shared.u16 	%rs8, [%r15];
	// begin inline asm
	{add.f16 %rs6,%rs7,%rs8;
}
	// end inline asm
	st.shared.u16 	[%r5], %rs6;
$L__BB569_7:
	bar.sync 	0;
	setp.gt.u32 	%p5, %r16, 131;
	mov.u32 	%r16, %r7;
	@%p5 bra 	$L__BB569_5;
$L__BB569_8:
	setp.gt.u32 	%p6, %r1, 31;
	@%p6 bra 	$L__BB569_11;
	ld.shared.u16 	%rs10, [%r5];
	ld.shared.u16 	%rs11, [%r5+64];
	// begin inline asm
	{add.f16 %rs9,%rs10,%rs11;
}
	// end inline asm
	st.volatile.shared.u16 	[%r5], %rs9;
	ld.shared.u16 	%rs14, [%r5+32];
	// begin inline asm
	{add.f16 %rs12,%rs9,%rs14;
}
	// end inline asm
	st.volatile.shared.u16 	[%r5], %rs12;
	ld.shared.u16 	%rs17, [%r5+16];
	// begin inline asm
	{add.f16 %rs15,%rs12,%rs17;
}
	// end inline asm
	st.volatile.shared.u16 	[%r5], %rs15;
	ld.shared.u16 	%rs20, [%r5+8];
	// begin inline asm
	{add.f16 %rs18,%rs15,%rs20;
}
	// end inline asm
	st.volatile.shared.u16 	[%r5], %rs18;
	ld.shared.u16 	%rs23, [%r5+4];
	// begin inline asm
	{add.f16 %rs21,%rs18,%rs23;
}
	// end inline asm
	st.volatile.shared.u16 	[%r5], %rs21;
	ld.shared.u16 	%rs26, [%r5+2];
	// begin inline asm
	{add.f16 %rs24,%rs21,%rs26;
}
	// end inline asm
	st.volatile.shared.u16 	[%r5], %rs24;
	setp.ne.s32 	%p7, %r1, 0;
	@%p7 bra 	$L__BB569_11;
	cvta.to.global.u64 	%rd13, %rd4;
	mul.wide.u32 	%rd14, %r2, 2;
	add.s64 	%rd15, %rd13, %rd14;
	ld.shared.u16 	%rs27, [logsumexpsdata_u16];
	st.global.u16 	[%rd15], %rs27;
$L__BB569_11:
	ret;

}
	// .globl	uncontiguous_logsumexp_u16
.visible .entry uncontiguous_logsumexp_u16(
	.param .u64 .ptr .align 1 uncontiguous_logsumexp_u16_param_0,
	.param .u64 .ptr .align 1 uncontiguous_logsumexp_u16_param_1,
	.param .u64 .ptr .align 1 uncontiguous_logsumexp_u16_param_2,
	.param .u64 .ptr .align 1 uncontiguous_logsumexp_u16_param_3,
	.param .u64 uncontiguous_logsumexp_u16_param_4,
	.param .u64 uncontiguous_logsumexp_u16_param_5
)
{
	.reg .pred 	%p<53>;
	.reg .b16 	%rs<29>;
	.reg .b32 	%r<219>;
	.reg .b32 	%f<38>;
	.reg .b64 	%rd<558>;

	ld.param.u64 	%rd260, [uncontiguous_logsumexp_u16_param_0];
	ld.param.u64 	%rd263, [uncontiguous_logsumexp_u16_param_1];
	ld.param.u64 	%rd264, [uncontiguous_logsumexp_u16_param_2];
	ld.param.u64 	%rd265, [uncontiguous_logsumexp_u16_param_3];
	ld.param.u64 	%rd261, [uncontiguous_logsumexp_u16_param_4];
	ld.param.u64 	%rd262, [uncontiguous_logsumexp_u16_param_5];
	cvta.to.global.u64 	%rd1, %rd265;
	cvta.to.global.u64 	%rd2, %rd264;
	cvta.to.global.u64 	%rd3, %rd263;
	mov.u32 	%r1, %tid.x;
	mov.u32 	%r2, %ctaid.x;
	mov.u32 	%r218, %ntid.x;
	mul.lo.s32 	%r53, %r2, %r218;
	shl.b32 	%r54, %r53, 1;
	add.s32 	%r4, %r54, %r1;
	shl.b32 	%r55, %r1, 1;
	mov.u32 	%r56, logsumexpsdata_u16;
	add.s32 	%r5, %r56, %r55;
	mov.b32 	%r52, 0;
	// begin inline asm
	cvt.rn.f16.s32 %rs1, %r52;
	// end inline asm
	st.shared.u16 	[%r5], %rs1;
	add.s32 	%r57, %r4, %r218;
	cvt.u64.u32 	%rd511, %r57;
	setp.le.u64 	%p1, %rd262, %rd511;
	@%p1 bra 	$L__BB570_54;
	cvt.u32.u64 	%r6, %rd261;
	add.s32 	%r212, %r6, -1;
	setp.lt.s32 	%p27, %r212, 0;
	mov.b64 	%rd515, 0;
	mov.u64 	%rd516, %rd515;
	@%p27 bra 	$L__BB570_53;
	cvt.u64.u32 	%rd512, %r4;
	setp.lt.u32 	%p28, %r212, 3;
	mov.b64 	%rd516, 0;
	mov.u64 	%rd515, %rd516;
	@%p28 bra 	$L__BB570_30;
	add.s32 	%r210, %r6, -2;
	and.b32  	%r135, %r6, -4;
	neg.s32 	%r209, %r135;
	mov.b64 	%rd516, 0;
$L__BB570_4:
	.pragma "nounroll";
	add.s32 	%r12, %r210, 1;
	mul.wide.u32 	%rd397, %r12, 8;
	add.s64 	%rd398, %rd2, %rd397;
	ld.global.u64 	%rd10, [%rd398];
	or.b64  	%rd399, %rd512, %rd10;
	and.b64  	%rd400, %rd399, -4294967296;
	setp.ne.s64 	%p29, %rd400, 0;
	@%p29 bra 	$L__BB570_6;
	cvt.u32.u64 	%r136, %rd10;
	cvt.u32.u64 	%r137, %rd512;
	div.u32 	%r138, %r137, %r136;
	mul.lo.s32 	%r139, %r138, %r136;
	sub.s32 	%r140, %r137, %r139;
	cvt.u64.u32 	%rd477, %r138;
	cvt.u64.u32 	%rd478, %r140;
	bra.uni 	$L__BB570_7;
$L__BB570_6:
	div.s64 	%rd477, %rd512, %rd10;
	mul.lo.s64 	%rd401, %rd477, %rd10;
	sub.s64 	%rd478, %rd512, %rd401;
$L__BB570_7:
	mul.wide.u32 	%rd402, %r12, 8;
	add.s64 	%rd403, %rd1, %rd402;
	ld.global.u64 	%rd17, [%rd403];
	mad.lo.s64 	%rd18, %rd17, %rd478, %rd515;
	or.b64  	%rd404, %rd511, %rd10;
	and.b64  	%rd405, %rd404, -4294967296;
	setp.ne.s64 	%p30, %rd405, 0;
	@%p30 bra 	$L__BB570_9;
	cvt.u32.u64 	%r141, %rd10;
	cvt.u32.u64 	%r142, %rd511;
	div.u32 	%r143, %r142, %r141;
	mul.lo.s32 	%r144, %r143, %r141;
	sub.s32 	%r145, %r142, %r144;
	cvt.u64.u32 	%rd479, %r143;
	cvt.u64.u32 	%rd480, %r145;
	bra.uni 	$L__BB570_10;
$L__BB570_9:
	div.s64 	%rd479, %rd511, %rd10;
	mul.lo.s64 	%rd406, %rd479, %rd10;
	sub.s64 	%rd480, %rd511, %rd406;
$L__BB570_10:
	mad.lo.s64 	%rd25, %rd480, %rd17, %rd516;
	add.s32 	%r13, %r210, -2;
	mul.wide.u32 	%rd407, %r210, 8;
	add.s64 	%rd408, %rd2, %rd407;
	ld.global.u64 	%rd26, [%rd408];
	or.b64  	%rd409, %rd477, %rd26;
	and.b64  	%rd410, %rd409, -4294967296;
	setp.ne.s64 	%p31, %rd410, 0;
	@%p31 bra 	$L__BB570_12;
	cvt.u32.u64 	%r146, %rd26;
	cvt.u32.u64 	%r147, %rd477;
	div.u32 	%r148, %r147, %r146;
	mul.lo.s32 	%r149, %r148, %r146;
	sub.s32 	%r150, %r147, %r149;
	cvt.u64.u32 	%rd481, %r148;
	cvt.u64.u32 	%rd482, %r150;
	bra.uni 	$L__BB570_13;
$L__BB570_12:
	div.s64 	%rd481, %rd477, %rd26;
	mul.lo.s64 	%rd411, %rd481, %rd26;
	sub.s64 	%rd482, %rd477, %rd411;
$L__BB570_13:
	mul.wide.u32 	%rd412, %r210, 8;
	add.s64 	%rd413, %rd1, %rd412;
	ld.global.u64 	%rd33, [%rd413];
	mad.lo.s64 	%rd34, %rd33, %rd482, %rd18;
	or.b64  	%rd414, %rd479, %rd26;
	and.b64  	%rd415, %rd414, -4294967296;
	setp.ne.s64 	%p32, %rd415, 0;
	@%p32 bra 	$L__BB570_15;
	cvt.u32.u64 	%r151, %rd26;
	cvt.u32.u64 	%r152, %rd479;
	div.u32 	%r153, %r152, %r151;
	mul.lo.s32 	%r154, %r153, %r151;
	sub.s32 	%r155, %r152, %r154;
	cvt.u64.u32 	%rd483, %r153;
	cvt.u64.u32 	%rd484, %r155;
	bra.uni 	$L__BB570_16;
$L__BB570_15:
	div.s64 	%rd483, %rd479, %rd26;
	mul.lo.s64 	%rd416, %rd483, %rd26;
	sub.s64 	%rd484, %rd479, %rd416;
$L__BB570_16:
	mad.lo.s64 	%rd41, %rd484, %rd33, %rd25;
	add.s32 	%r14, %r210, -1;
	mul.wide.u32 	%rd417, %r14, 8;
	add.s64 	%rd418, %rd2, %rd417;
	ld.global.u64 	%rd42, [%rd418];
	or.b64  	%rd419, %rd481, %rd42;
	and.b64  	%rd420, %rd419, -4294967296;
	setp.ne.s64 	%p33, %rd420, 0;
	@%p33 bra 	$L__BB570_18;
	cvt.u32.u64 	%r156, %rd42;
	cvt.u32.u64 	%r157, %rd481;
	div.u32 	%r158, %r157, %r156;
	mul.lo.s32 	%r159, %r158, %r156;
	sub.s32 	%r160, %r157, %r159;
	cvt.u64.u32 	%rd485, %r158;
	cvt.u64.u32 	%rd486, %r160;
	bra.uni 	$L__BB570_19;
$L__BB570_18:
	div.s64 	%rd485, %rd481, %rd42;
	mul.lo.s64 	%rd421, %rd485, %rd42;
	sub.s64 	%rd486, %rd481, %rd421;
$L__BB570_19:
	mul.wide.u32 	%rd422, %r14, 8;
	add.s64 	%rd423, %rd1, %rd422;
	ld.global.u64 	%rd49, [%rd423];
	mad.lo.s64 	%rd50, %rd49, %rd486, %rd34;
	or.b64  	%rd424, %rd483, %rd42;
	and.b64  	%rd425, %rd424, -4294967296;
	setp.ne.s64 	%p34, %rd425, 0;
	@%p34 bra 	$L__BB570_21;
	cvt.u32.u64 	%r161, %rd42;
	cvt.u32.u64 	%r162, %rd483;
	div.u32 	%r163, %r162, %r161;
	mul.lo.s32 	%r164, %r163, %r161;
	sub.s32 	%r165, %r162, %r164;
	cvt.u64.u32 	%rd487, %r163;
	cvt.u64.u32 	%rd488, %r165;
	bra.uni 	$L__BB570_22;
$L__BB570_21:
	div.s64 	%rd487, %rd483, %rd42;
	mul.lo.s64 	%rd426, %rd487, %rd42;
	sub.s64 	%rd488, %rd483, %rd426;
$L__BB570_22:
	mad.lo.s64 	%rd57, %rd488, %rd49, %rd41;
	mul.wide.u32 	%rd427, %r13, 8;
	add.s64 	%rd428, %rd2, %rd427;
	ld.global.u64 	%rd58, [%rd428];
	or.b64  	%rd429, %rd485, %rd58;
	and.b64  	%rd430, %rd429, -4294967296;
	setp.ne.s64 	%p35, %rd430, 0;
	@%p35 bra 	$L__BB570_24;
	cvt.u32.u64 	%r166, %rd58;
	cvt.u32.u64 	%r167, %rd485;
	div.u32 	%r168, %r167, %r166;
	mul.lo.s32 	%r169, %r168, %r166;
	sub.s32 	%r170, %r167, %r169;
	cvt.u64.u32 	%rd512, %r168;
	cvt.u64.u32 	%rd490, %r170;
	bra.uni 	$L__BB570_25;
$L__BB570_24:
	div.s64 	%rd512, %rd485, %rd58;
	mul.lo.s64 	%rd431, %rd512, %rd58;
	sub.s64 	%rd490, %rd485, %rd431;
$L__BB570_25:
	mul.wide.u32 	%rd432, %r13, 8;
	add.s64 	%rd433, %rd1, %rd432;
	ld.global.u64 	%rd65, [%rd433];
	mad.lo.s64 	%rd515, %rd65, %rd490, %rd50;
	or.b64  	%rd434, %rd487, %rd58;
	and.b64  	%rd435, %rd434, -4294967296;
	setp.ne.s64 	%p36, %rd435, 0;
	@%p36 bra 	$L__BB570_27;
	cvt.u32.u64 	%r171, %rd58;
	cvt.u32.u64 	%r172, %rd487;
	div.u32 	%r173, %r172, %r171;
	mul.lo.s32 	%r174, %r173, %r171;
	sub.s32 	%r175, %r172, %r174;
	cvt.u64.u32 	%rd511, %r173;
	cvt.u64.u32 	%rd492, %r175;
	bra.uni 	$L__BB570_28;
$L__BB570_27:
	div.s64 	%rd511, %rd487, %rd58;
	mul.lo.s64 	%rd436, %rd511, %rd58;
	sub.s64 	%rd492, %rd487, %rd436;
$L__BB570_28:
	mad.lo.s64 	%rd516, %rd492, %rd65, %rd57;
	add.s32 	%r210, %r210, -4;
	add.s32 	%r209, %r209, 4;
	setp.ne.s32 	%p37, %r209, 0;
	@%p37 bra 	$L__BB570_4;
	add.s32 	%r212, %r210, 1;
$L__BB570_30:
	and.b32  	%r19, %r6, 3;
	setp.eq.s32 	%p38, %r19, 0;
	@%p38 bra 	$L__BB570_53;
	setp.eq.s32 	%p39, %r19, 1;
	@%p39 bra 	$L__BB570_45;
	mul.wide.u32 	%rd438, %r212, 8;
	add.s64 	%rd439, %rd2, %rd438;
	ld.global.u64 	%rd80, [%rd439];
	or.b64  	%rd440, %rd512, %rd80;
	and.b64  	%rd441, %rd440, -4294967296;
	setp.ne.s64 	%p40, %rd441, 0;
	@%p40 bra 	$L__BB570_34;
	cvt.u32.u64 	%r176, %rd80;
	cvt.u32.u64 	%r177, %rd512;
	div.u32 	%r178, %r177, %r176;
	mul.lo.s32 	%r179, %r178, %r176;
	sub.s32 	%r180, %r177, %r179;
	cvt.u64.u32 	%rd499, %r178;
	cvt.u64.u32 	%rd500, %r180;
	bra.uni 	$L__BB570_35;
$L__BB570_34:
	div.s64 	%rd499, %rd512, %rd80;
	mul.lo.s64 	%rd442, %rd499, %rd80;
	sub.s64 	%rd500, %rd512, %rd442;
$L__BB570_35:
	add.s64 	%rd444, %rd1, %rd438;
	ld.global.u64 	%rd87, [%rd444];
	mad.lo.s64 	%rd88, %rd87, %rd500, %rd515;
	or.b64  	%rd445, %rd511, %rd80;
	and.b64  	%rd446, %rd445, -4294967296;
	setp.ne.s64 	%p41, %rd446, 0;
	@%p41 bra 	$L__BB570_37;
	cvt.u32.u64 	%r181, %rd80;
	cvt.u32.u64 	%r182, %rd511;
	div.u32 	%r183, %r182, %r181;
	mul.lo.s32 	%r184, %r183, %r181;
	sub.s32 	%r185, %r182, %r184;
	cvt.u64.u32 	%rd501, %r183;
	cvt.u64.u32 	%rd502, %r185;
	bra.uni 	$L__BB570_38;
$L__BB570_37:
	div.s64 	%rd501, %rd511, %rd80;
	mul.lo.s64 	%rd447, %rd501, %rd80;
	sub.s64 	%rd502, %rd511, %rd447;
$L__BB570_38:
	mad.lo.s64 	%rd95, %rd502, %rd87, %rd516;
	add.s32 	%r20, %r212, -1;
	mul.wide.u32 	%rd448, %r20, 8;
	add.s64 	%rd449, %rd2, %rd448;
	ld.global.u64 	%rd96, [%rd449];
	or.b64  	%rd450, %rd499, %rd96;
	and.b64  	%rd451, %rd450, -4294967296;
	setp.ne.s64 	%p42, %rd451, 0;
	@%p42 bra 	$L__BB570_40;
	cvt.u32.u64 	%r186, %rd96;
	cvt.u32.u64 	%r187, %rd499;
	div.u32 	%r188, %r187, %r186;
	mul.lo.s32 	%r189, %r188, %r186;
	sub.s32 	%r190, %r187, %r189;
	cvt.u64.u32 	%rd512, %r188;
	cvt.u64.u32 	%rd504, %r190;
	bra.uni 	$L__BB570_41;
$L__BB570_40:
	div.s64 	%rd512, %rd499, %rd96;
	mul.lo.s64 	%rd452, %rd512, %rd96;
	sub.s64 	%rd504, %rd499, %rd452;
$L__BB570_41:
	add.s64 	%rd454, %rd1, %rd448;
	ld.global.u64 	%rd103, [%rd454];
	mad.lo.s64 	%rd515, %rd103, %rd504, %rd88;
	or.b64  	%rd455, %rd501, %rd96;
	and.b64  	%rd456, %rd455, -4294967296;
	setp.ne.s64 	%p43, %rd456, 0;
	@%p43 bra 	$L__BB570_43;
	cvt.u32.u64 	%r191, %rd96;
	cvt.u32.u64 	%r192, %rd501;
	div.u32 	%r193, %r192, %r191;
	mul.lo.s32 	%r194, %r193, %r191;
	sub.s32 	%r195, %r192, %r194;
	cvt.u64.u32 	%rd511, %r193;
	cvt.u64.u32 	%rd506, %r195;
	bra.uni 	$L__BB570_44;
$L__BB570_43:
	div.s64 	%rd511, %rd501, %rd96;
	mul.lo.s64 	%rd457, %rd511, %rd96;
	sub.s64 	%rd506, %rd501, %rd457;
$L__BB570_44:
	mad.lo.s64 	%rd516, %rd506, %rd103, %rd95;
	add.s32 	%r212, %r212, -2;
$L__BB570_45:
	and.b32  	%r196, %r6, 1;
	setp.eq.b32 	%p44, %r196, 1;
	not.pred 	%p45, %p44;
	@%p45 bra 	$L__BB570_53;
	mul.wide.u32 	%rd458, %r212, 8;
	add.s64 	%rd459, %rd2, %rd458;
	ld.global.u64 	%rd118, [%rd459];
	or.b64  	%rd460, %rd512, %rd118;
	and.b64  	%rd461, %rd460, -4294967296;
	setp.ne.s64 	%p46, %rd461, 0;
	@%p46 bra 	$L__BB570_48;
	cvt.u32.u64 	%r197, %rd118;
	cvt.u32.u64 	%r198, %rd512;
	rem.u32 	%r199, %r198, %r197;
	cvt.u64.u32 	%rd513, %r199;
	bra.uni 	$L__BB570_49;
$L__BB570_48:
	rem.s64 	%rd513, %rd512, %rd118;
$L__BB570_49:
	add.s64 	%rd463, %rd1, %rd458;
	ld.global.u64 	%rd122, [%rd463];
	mad.lo.s64 	%rd515, %rd122, %rd513, %rd515;
	or.b64  	%rd464, %rd511, %rd118;
	and.b64  	%rd465, %rd464, -4294967296;
	setp.ne.s64 	%p47, %rd465, 0;
	@%p47 bra 	$L__BB570_51;
	cvt.u32.u64 	%r200, %rd118;
	cvt.u32.u64 	%r201, %rd511;
	rem.u32 	%r202, %r201, %r200;
	cvt.u64.u32 	%rd514, %r202;
	bra.uni 	$L__BB570_52;
$L__BB570_51:
	rem.s64 	%rd514, %rd511, %rd118;
$L__BB570_52:
	mad.lo.s64 	%rd516, %rd514, %rd122, %rd516;
$L__BB570_53:
	shl.b64 	%rd466, %rd515, 1;
	add.s64 	%rd467, %rd3, %rd466;
	ld.global.u16 	%rs5, [%rd467];
	cvt.rn.f32.u16 	%f15, %rs5;
	fma.rn.f32 	%f16, %f15, 0f3BBB989D, 0f3F000000;
	cvt.sat.f32.f32 	%f17, %f16;
	mov.f32 	%f18, 0f4B400001;
	mov.f32 	%f19, 0f437C0000;
	fma.rm.f32 	%f20, %f17, %f19, %f18;
	add.f32 	%f21, %f20, 0fCB40007F;
	neg.f32 	%f22, %f21;
	fma.rn.f32 	%f23, %f15, 0f3FB8AA3B, %f22;
	fma.rn.f32 	%f24, %f15, 0f32A57060, %f23;
	mov.b32 	%r203, %f20;
	shl.b32 	%r204, %r203, 23;
	mov.b32 	%f25, %r204;
	ex2.approx.ftz.f32 	%f26, %f24;
	shl.b64 	%rd468, %rd516, 1;
	add.s64 	%rd469, %rd3, %rd468;
	ld.global.u16 	%rs6, [%rd469];
	cvt.rn.f32.u16 	%f27, %rs6;
	fma.rn.f32 	%f28, %f27, 0f3BBB989D, 0f3F000000;
	cvt.sat.f32.f32 	%f29, %f28;
	fma.rm.f32 	%f30, %f29, %f19, %f18;
	add.f32 	%f31, %f30, 0fCB40007F;
	neg.f32 	%f32, %f31;
	fma.rn.f32 	%f33, %f27, 0f3FB8AA3B, %f32;
	fma.rn.f32 	%f34, %f27, 0f32A57060, %f33;
	mov.b32 	%r205, %f30;
	shl.b32 	%r206, %r205, 23;
	mov.b32 	%f35, %r206;
	ex2.approx.ftz.f32 	%f36, %f34;
	mul.f32 	%f37, %f36, %f35;
	fma.rn.f32 	%f14, %f26, %f25, %f37;
	// begin inline asm
	{  cvt.rn.f16.f32 %rs4, %f14;}

	// end inline asm
	st.shared.u16 	[%r5], %rs4;
	bra.uni 	$L__BB570_114;
$L__BB570_54:
	cvt.u64.u32 	%rd548, %r4;
	setp.le.u64 	%p2, %rd262, %rd548;
	@%p2 bra 	$L__BB570_114;
	cvt.u32.u64 	%r23, %rd261;
	add.s32 	%r216, %r23, -1;
	setp.lt.s32 	%p3, %r216, 0;
	mov.b64 	%rd557, 0;
	@%p3 bra 	$L__BB570_113;
	and.b32  	%r25, %r23, 7;
	setp.lt.u32 	%p4, %r216, 7;
	mov.b64 	%rd557, 0;
	@%p4 bra 	$L__BB570_84;
	add.s32 	%r214, %r23, -4;
	and.b32  	%r58, %r23, -8;
	neg.s32 	%r213, %r58;
	mov.b64 	%rd557, 0;
$L__BB570_58:
	.pragma "nounroll";
	add.s32 	%r30, %r214, 3;
	mul.wide.u32 	%rd270, %r30, 8;
	add.s64 	%rd271, %rd2, %rd270;
	ld.global.u64 	%rd133, [%rd271];
	or.b64  	%rd272, %rd548, %rd133;
	and.b64  	%rd273, %rd272, -4294967296;
	setp.ne.s64 	%p5, %rd273, 0;
	@%p5 bra 	$L__BB570_60;
	cvt.u32.u64 	%r59, %rd133;
	cvt.u32.u64 	%r60, %rd548;
	div.u32 	%r61, %r60, %r59;
	mul.lo.s32 	%r62, %r61, %r59;
	sub.s32 	%r63, %r60, %r62;
	cvt.u64.u32 	%rd519, %r61;
	cvt.u64.u32 	%rd520, %r63;
	bra.uni 	$L__BB570_61;
$L__BB570_60:
	div.s64 	%rd519, %rd548, %rd133;
	mul.lo.s64 	%rd274, %rd519, %rd133;
	sub.s64 	%rd520, %rd548, %rd274;
$L__BB570_61:
	add.s64 	%rd276, %rd1, %rd270;
	ld.global.u64 	%rd277, [%rd276];
	mad.lo.s64 	%rd140, %rd277, %rd520, %rd557;
	add.s32 	%r31, %r214, 2;
	mul.wide.u32 	%rd278, %r31, 8;
	add.s64 	%rd279, %rd2, %rd278;
	ld.global.u64 	%rd141, [%rd279];
	or.b64  	%rd280, %rd519, %rd141;
	and.b64  	%rd281, %rd280, -4294967296;
	setp.ne.s64 	%p6, %rd281, 0;
	@%p6 bra 	$L__BB570_63;
	cvt.u32.u64 	%r64, %rd141;
	cvt.u32.u64 	%r65, %rd519;
	div.u32 	%r66, %r65, %r64;
	mul.lo.s32 	%r67, %r66, %r64;
	sub.s32 	%r68, %r65, %r67;
	cvt.u64.u32 	%rd521, %r66;
	cvt.u64.u32 	%rd522, %r68;
	bra.uni 	$L__BB570_64;
$L__BB570_63:
	div.s64 	%rd521, %rd519, %rd141;
	mul.lo.s64 	%rd282, %rd521, %rd141;
	sub.s64 	%rd522, %rd519, %rd282;
$L__BB570_64:
	add.s64 	%rd284, %rd1, %rd278;
	ld.global.u64 	%rd285, [%rd284];
	mad.lo.s64 	%rd148, %rd285, %rd522, %rd140;
	add.s32 	%r32, %r214, 1;
	mul.wide.u32 	%rd286, %r32, 8;
	add.s64 	%rd287, %rd2, %rd286;
	ld.global.u64 	%rd149, [%rd287];
	or.b64  	%rd288, %rd521, %rd149;
	and.b64  	%rd289, %rd288, -4294967296;
	setp.ne.s64 	%p7, %rd289, 0;
	@%p7 bra 	$L__BB570_66;
	cvt.u32.u64 	%r69, %rd149;
	cvt.u32.u64 	%r70, %rd521;
	div.u32 	%r71, %r70, %r69;
	mul.lo.s32 	%r72, %r71, %r69;
	sub.s32 	%r73, %r70, %r72;
	cvt.u64.u32 	%rd523, %r71;
	cvt.u64.u32 	%rd524, %r73;
	bra.uni 	$L__BB570_67;
$L__BB570_66:
	div.s64 	%rd523, %rd521, %rd149;
	mul.lo.s64 	%rd290, %rd523, %rd149;
	sub.s64 	%rd524, %rd521, %rd290;
$L__BB570_67:
	add.s64 	%rd292, %rd1, %rd286;
	ld.global.u64 	%rd293, [%rd292];
	mad.lo.s64 	%rd156, %rd293, %rd524, %rd148;
	add.s32 	%r33, %r214, -4;
	mul.wide.u32 	%rd294, %r214, 8;
	add.s64 	%rd295, %rd2, %rd294;
	ld.global.u64 	%rd157, [%rd295];
	or.b64  	%rd296, %rd523, %rd157;
	and.b64  	%rd297, %rd296, -4294967296;
	setp.ne.s64 	%p8, %rd297, 0;
	@%p8 bra 	$L__BB570_69;
	cvt.u32.u64 	%r74, %rd157;
	cvt.u32.u64 	%r75, %rd523;
	div.u32 	%r76, %r75, %r74;
	mul.lo.s32 	%r77, %r76, %r74;
	sub.s32 	%r78, %r75, %r77;
	cvt.u64.u32 	%rd525, %r76;
	cvt.u64.u32 	%rd526, %r78;
	bra.uni 	$L__BB570_70;
$L__BB570_69:
	div.s64 	%rd525, %rd523, %rd157;
	mul.lo.s64 	%rd298, %rd525, %rd157;
	sub.s64 	%rd526, %rd523, %rd298;
$L__BB570_70:
	add.s64 	%rd300, %rd1, %rd294;
	ld.global.u64 	%rd301, [%rd300];
	mad.lo.s64 	%rd164, %rd301, %rd526, %rd156;
	add.s32 	%r34, %r214, -1;
	mul.wide.u32 	%rd302, %r34, 8;
	add.s64 	%rd303, %rd2, %rd302;
	ld.global.u64 	%rd165, [%rd303];
	or.b64  	%rd304, %rd525, %rd165;
	and.b64  	%rd305, %rd304, -4294967296;
	setp.ne.s64 	%p9, %rd305, 0;
	@%p9 bra 	$L__BB570_72;
	cvt.u32.u64 	%r79, %rd165;
	cvt.u32.u64 	%r80, %rd525;
	div.u32 	%r81, %r80, %r79;
	mul.lo.s32 	%r82, %r81, %r79;
	sub.s32 	%r83, %r80, %r82;
	cvt.u64.u32 	%rd527, %r81;
	cvt.u64.u32 	%rd528, %r83;
	bra.uni 	$L__BB570_73;
$L__BB570_72:
	div.s64 	%rd527, %rd525, %rd165;
	mul.lo.s64 	%rd306, %rd527, %rd165;
	sub.s64 	%rd528, %rd525, %rd306;
$L__BB570_73:
	add.s64 	%rd308, %rd1, %rd302;
	ld.global.u64 	%rd309, [%rd308];
	mad.lo.s64 	%rd172, %rd309, %rd528, %rd164;
	add.s32 	%r35, %r214, -2;
	mul.wide.u32 	%rd310, %r35, 8;
	add.s64 	%rd311, %rd2, %rd310;
	ld.global.u64 	%rd173, [%rd311];
	or.b64  	%rd312, %rd527, %rd173;
	and.b64  	%rd313, %rd312, -4294967296;
	setp.ne.s64 	%p10, %rd313, 0;
	@%p10 bra 	$L__BB570_75;
	cvt.u32.u64 	%r84, %rd173;
	cvt.u32.u64 	%r85, %rd527;
	div.u32 	%r86, %r85, %r84;
	mul.lo.s32 	%r87, %r86, %r84;
	sub.s32 	%r88, %r85, %r87;
	cvt.u64.u32 	%rd529, %r86;
	cvt.u64.u32 	%rd530, %r88;
	bra.uni 	$L__BB570_76;
$L__BB570_75:
	div.s64 	%rd529, %rd527, %rd173;
	mul.lo.s64 	%rd314, %rd529, %rd173;
	sub.s64 	%rd530, %rd527, %rd314;
$L__BB570_76:
	add.s64 	%rd316, %rd1, %rd310;
	ld.global.u64 	%rd317, [%rd316];
	mad.lo.s64 	%rd180, %rd317, %rd530, %rd172;
	add.s32 	%r36, %r214, -3;
	mul.wide.u32 	%rd318, %r36, 8;
	add.s64 	%rd319, %rd2, %rd318;
	ld.global.u64 	%rd181, [%rd319];
	or.b64  	%rd320, %rd529, %rd181;
	and.b64  	%rd321, %rd320, -4294967296;
	setp.ne.s64 	%p11, %rd321, 0;
	@%p11 bra 	$L__BB570_78;
	cvt.u32.u64 	%r89, %rd181;
	cvt.u32.u64 	%r90, %rd529;
	div.u32 	%r91, %r90, %r89;
	mul.lo.s32 	%r92, %r91, %r89;
	sub.s32 	%r93, %r90, %r92;
	cvt.u64.u32 	%rd531, %r91;
	cvt.u64.u32 	%rd532, %r93;
	bra.uni 	$L__BB570_79;
$L__BB570_78:
	div.s64 	%rd531, %rd529, %rd181;
	mul.lo.s64 	%rd322, %rd531, %rd181;
	sub.s64 	%rd532, %rd529, %rd322;
$L__BB570_79:
	add.s64 	%rd324, %rd1, %rd318;
	ld.global.u64 	%rd325, [%rd324];
	mad.lo.s64 	%rd188, %rd325, %rd532, %rd180;
	mul.wide.u32 	%rd326, %r33, 8;
	add.s64 	%rd327, %rd2, %rd326;
	ld.global.u64 	%rd189, [%rd327];
	or.b64  	%rd328, %rd531, %rd189;
	and.b64  	%rd329, %rd328, -4294967296;
	setp.ne.s64 	%p12, %rd329, 0;
	@%p12 bra 	$L__BB570_81;
	cvt.u32.u64 	%r94, %rd189;
	cvt.u32.u64 	%r95, %rd531;
	div.u32 	%r96, %r95, %r94;
	mul.lo.s32 	%r97, %r96, %r94;
	sub.s32 	%r98, %r95, %r97;
	cvt.u64.u32 	%rd548, %r96;
	cvt.u64.u32 	%rd534, %r98;
	bra.uni 	$L__BB570_82;
$L__BB570_81:
	div.s64 	%rd548, %rd531, %rd189;
	mul.lo.s64 	%rd330, %rd548, %rd189;
	sub.s64 	%rd534, %rd531, %rd330;
$L__BB570_82:
	add.s64 	%rd332, %rd1, %rd326;
	ld.global.u64 	%rd333, [%rd332];
	mad.lo.s64 	%rd557, %rd333, %rd534, %rd188;
	add.s32 	%r214, %r214, -8;
	add.s32 	%r213, %r213, 8;
	setp.ne.s32 	%p13, %r213, 0;
	@%p13 bra 	$L__BB570_58;
	add.s32 	%r216, %r214, 3;
$L__BB570_84:
	setp.eq.s32 	%p14, %r25, 0;
	@%p14 bra 	$L__BB570_113;
	and.b32  	%r41, %r23, 3;
	setp.lt.u32 	%p15, %r25, 4;
	@%p15 bra 	$L__BB570_99;
	mul.wide.u32 	%rd335, %r216, 8;
	add.s64 	%rd336, %rd2, %rd335;
	ld.global.u64 	%rd200, [%rd336];
	or.b64  	%rd337, %rd548, %rd200;
	and.b64  	%rd338, %rd337, -4294967296;
	setp.ne.s64 	%p16, %rd338, 0;
	@%p16 bra 	$L__BB570_88;
	cvt.u32.u64 	%r99, %rd200;
	cvt.u32.u64 	%r100, %rd548;
	div.u32 	%r101, %r100, %r99;
	mul.lo.s32 	%r102, %r101, %r99;
	sub.s32 	%r103, %r100, %r102;
	cvt.u64.u32 	%rd538, %r101;
	cvt.u64.u32 	%rd539, %r103;
	bra.uni 	$L__BB570_89;
$L__BB570_88:
	div.s64 	%rd538, %rd548, %rd200;
	mul.lo.s64 	%rd339, %rd538, %rd200;
	sub.s64 	%rd539, %rd548, %rd339;
$L__BB570_89:
	add.s64 	%rd341, %rd1, %rd335;
	ld.global.u64 	%rd342, [%rd341];
	mad.lo.s64 	%rd207, %rd342, %rd539, %rd557;
	add.s32 	%r42, %r216, -1;
	mul.wide.u32 	%rd343, %r42, 8;
	add.s64 	%rd344, %rd2, %rd343;
	ld.global.u64 	%rd208, [%rd344];
	or.b64  	%rd345, %rd538, %rd208;
	and.b64  	%rd346, %rd345, -4294967296;
	setp.ne.s64 	%p17, %rd346, 0;
	@%p17 bra 	$L__BB570_91;
	cvt.u32.u64 	%r104, %rd208;
	cvt.u32.u64 	%r105, %rd538;
	div.u32 	%r106, %r105, %r104;
	mul.lo.s32 	%r107, %r106, %r104;
	sub.s32 	%r108, %r105, %r107;
	cvt.u64.u32 	%rd540, %r106;
	cvt.u64.u32 	%rd541, %r108;
	bra.uni 	$L__BB570_92;
$L__BB570_91:
	div.s64 	%rd540, %rd538, %rd208;
	mul.lo.s64 	%rd347, %rd540, %rd208;
	sub.s64 	%rd541, %rd538, %rd347;
$L__BB570_92:
	add.s64 	%rd349, %rd1, %rd343;
	ld.global.u64 	%rd350, [%rd349];
	mad.lo.s64 	%rd215, %rd350, %rd541, %rd207;
	add.s32 	%r43, %r216, -2;
	mul.wide.u32 	%rd351, %r43, 8;
	add.s64 	%rd352, %rd2, %rd351;
	ld.global.u64 	%rd216, [%rd352];
	or.b64  	%rd353, %rd540, %rd216;
	and.b64  	%rd354, %rd353, -4294967296;
	setp.ne.s64 	%p18, %rd354, 0;
	@%p18 bra 	$L__BB570_94;
	cvt.u32.u64 	%r109, %rd216;
	cvt.u32.u64 	%r110, %rd540;
	div.u32 	%r111, %r110, %r109;
	mul.lo.s32 	%r112, %r111, %r109;
	sub.s32 	%r113, %r110, %r112;
	cvt.u64.u32 	%rd542, %r111;
	cvt.u64.u32 	%rd543, %r113;
	bra.uni 	$L__BB570_95;
$L__BB570_94:
	div.s64 	%rd542, %rd540, %rd216;
	mul.lo.s64 	%rd355, %rd542, %rd216;
	sub.s64 	%rd543, %rd540, %rd355;
$L__BB570_95:
	add.s64 	%rd357, %rd1, %rd351;
	ld.global.u64 	%rd358, [%rd357];
	mad.lo.s64 	%rd223, %rd358, %rd543, %rd215;
	add.s32 	%r44, %r216, -3;
	mul.wide.u32 	%rd359, %r44, 8;
	add.s64 	%rd360, %rd2, %rd359;
	ld.global.u64 	%rd224, [%rd360];
	or.b64  	%rd361, %rd542, %rd224;
	and.b64  	%rd362, %rd361, -4294967296;
	setp.ne.s64 	%p19, %rd362, 0;
	@%p19 bra 	$L__BB570_97;
	cvt.u32.u64 	%r114, %rd224;
	cvt.u32.u64 	%r115, %rd542;
	div.u32 	%r116, %r115, %r114;
	mul.lo.s32 	%r117, %r116, %r114;
	sub.s32 	%r118, %r115, %r117;
	cvt.u64.u32 	%rd548, %r116;
	cvt.u64.u32 	%rd545, %r118;
	bra.uni 	$L__BB570_98;
$L__BB570_97:
	div.s64 	%rd548, %rd542, %rd224;
	mul.lo.s64 	%rd363, %rd548, %rd224;
	sub.s64 	%rd545, %rd542, %rd363;
$L__BB570_98:
	add.s64 	%rd365, %rd1, %rd359;
	ld.global.u64 	%rd366, [%rd365];
	mad.lo.s64 	%rd557, %rd366, %rd545, %rd223;
	add.s32 	%r216, %r216, -4;
$L__BB570_99:
	setp.eq.s32 	%p20, %r41, 0;
	@%p20 bra 	$L__BB570_113;
	setp.eq.s32 	%p21, %r41, 1;
	@%p21 bra 	$L__BB570_108;
	mul.wide.u32 	%rd368, %r216, 8;
	add.s64 	%rd369, %rd2, %rd368;
	ld.global.u64 	%rd235, [%rd369];
	or.b64  	%rd370, %rd548, %rd235;
	and.b64  	%rd371, %rd370, -4294967296;
	setp.ne.s64 	%p22, %rd371, 0;
	@%p22 bra 	$L__BB570_103;
	cvt.u32.u64 	%r119, %rd235;
	cvt.u32.u64 	%r120, %rd548;
	div.u32 	%r121, %r120, %r119;
	mul.lo.s32 	%r122, %r121, %r119;
	sub.s32 	%r123, %r120, %r122;
	cvt.u64.u32 	%rd549, %r121;
	cvt.u64.u32 	%rd550, %r123;
	bra.uni 	$L__BB570_104;
$L__BB570_103:
	div.s64 	%rd549, %rd548, %rd235;
	mul.lo.s64 	%rd372, %rd549, %rd235;
	sub.s64 	%rd550, %rd548, %rd372;
$L__BB570_104:
	add.s64 	%rd374, %rd1, %rd368;
	ld.global.u64 	%rd375, [%rd374];
	mad.lo.s64 	%rd242, %rd375, %rd550, %rd557;
	add.s32 	%r47, %r216, -1;
	mul.wide.u32 	%rd376, %r47, 8;
	add.s64 	%rd377, %rd2, %rd376;
	ld.global.u64 	%rd243, [%rd377];
	or.b64  	%rd378, %rd549, %rd243;
	and.b64  	%rd379, %rd378, -4294967296;
	setp.ne.s64 	%p23, %rd379, 0;
	@%p23 bra 	$L__BB570_106;
	cvt.u32.u64 	%r124, %rd243;
	cvt.u32.u64 	%r125, %rd549;
	div.u32 	%r126, %r125, %r124;
	mul.lo.s32 	%r127, %r126, %r124;
	sub.s32 	%r128, %r125, %r127;
	cvt.u64.u32 	%rd548, %r126;
	cvt.u64.u32 	%rd552, %r128;
	bra.uni 	$L__BB570_107;
$L__BB570_106:
	div.s64 	%rd548, %rd549, %rd243;
	mul.lo.s64 	%rd380, %rd548, %rd243;
	sub.s64 	%rd552, %rd549, %rd380;
$L__BB570_107:
	add.s64 	%rd382, %rd1, %rd376;
	ld.global.u64 	%rd383, [%rd382];
	mad.lo.s64 	%rd557, %rd383, %rd552, %rd242;
	add.s32 	%r216, %r216, -2;
$L__BB570_108:
	and.b32  	%r129, %r23, 1;
	setp.eq.b32 	%p24, %r129, 1;
	not.pred 	%p25, %p24;
	@%p25 bra 	$L__BB570_113;
	mul.wide.u32 	%rd384, %r216, 8;
	add.s64 	%rd385, %rd2, %rd384;
	ld.global.u64 	%rd254, [%rd385];
	or.b64  	%rd386, %rd548, %rd254;
	and.b64  	%rd387, %rd386, -4294967296;
	setp.ne.s64 	%p26, %rd387, 0;
	@%p26 bra 	$L__BB570_111;
	cvt.u32.u64 	%r130, %rd254;
	cvt.u32.u64 	%r131, %rd548;
	rem.u32 	%r132, %r131, %r130;
	cvt.u64.u32 	%rd556, %r132;
	bra.uni 	$L__BB570_112;
$L__BB570_111:
	rem.s64 	%rd556, %rd548, %rd254;
$L__BB570_112:
	add.s64 	%rd389, %rd1, %rd384;
	ld.global.u64 	%rd390, [%rd389];
	mad.lo.s64 	%rd557, %rd390, %rd556, %rd557;
$L__BB570_113:
	shl.b64 	%rd391, %rd557, 1;
	add.s64 	%rd392, %rd3, %rd391;
	ld.global.u16 	%rs3, [%rd392];
	cvt.rn.f32.u16 	%f2, %rs3;
	fma.rn.f32 	%f3, %f2, 0f3BBB989D, 0f3F000000;
	cvt.sat.f32.f32 	%f4, %f3;
	mov.f32 	%f5, 0f4B400001;
	mov.f32 	%f6, 0f437C0000;
	fma.rm.f32 	%f7, %f4, %f6, %f5;
	add.f32 	%f8, %f7, 0fCB40007F;
	neg.f32 	%f9, %f8;
	fma.rn.f32 	%f10, %f2, 0f3FB8AA3B, %f9;
	fma.rn.f32 	%f11, %f2, 0f32A57060, %f10;
	mov.b32 	%r133, %f7;
	shl.b32 	%r134, %r133, 23;
	mov.b32 	%f12, %r134;
	ex2.approx.ftz.f32 	%f13, %f11;
	mul.f32 	%f1, %f13, %f12;
	// begin inline asm
	{  cvt.rn.f16.f32 %rs2, %f1;}

	// end inline asm
	st.shared.u16 	[%r5], %rs2;
$L__BB570_114:
	bar.sync 	0;
	setp.lt.u32 	%p48, %r218, 66;
	@%p48 bra 	$L__BB570_118;
$L__BB570_115:
	shr.u32 	%r51, %r218, 1;
	setp.ge.u32 	%p49, %r1, %r51;
	@%p49 bra 	$L__BB570_117;
	ld.shared.u16 	%rs8, [%r5];
	and.b32  	%r207, %r218, 2046;
	add.s32 	%r208, %r5, %r207;
	ld.shared.u16 	%rs9, [%r208];
	// begin inline asm
	{add.f16 %rs7,%rs8,%rs9;
}
	// end inline asm
	st.shared.u16 	[%r5], %rs7;
$L__BB570_117:
	bar.sync 	0;
	setp.gt.u32 	%p50, %r218, 131;
	mov.u32 	%r218, %r51;
	@%p50 bra 	$L__BB570_115;
$L__BB570_118:
	setp.gt.u32 	%p51, %r1, 31;
	@%p51 bra 	$L__BB570_121;
	ld.shared.u16 	%rs11, [%r5];
	ld.shared.u16 	%rs12, [%r5+64];
	// begin inline asm
	{add.f16 %rs10,%rs11,%rs12;
}
	// end inline asm
	st.volatile.shared.u16 	[%r5], %rs10;
	ld.shared.u16 	%rs15, [%r5+32];
	// begin inline asm
	{add.f16 %rs13,%rs10,%rs15;
}
	// end inline asm
	st.volatile.shared.u16 	[%r5], %rs13;
	ld.shared.u16 	%rs18, [%r5+16];
	// begin inline asm
	{add.f16 %rs16,%rs13,%rs18;
}
	// end inline asm
	st.volatile.shared.u16 	[%r5], %rs16;
	ld.shared.u16 	%rs21, [%r5+8];
	// begin inline asm
	{add.f16 %rs19,%rs16,%rs21;
}
	// end inline asm
	st.volatile.shared.u16 	[%r5], %rs19;
	ld.shared.u16 	%rs24, [%r5+4];
	// begin inline asm
	{add.f16 %rs22,%rs19,%rs24;
}
	// end inline asm
	st.volatile.shared.u16 	[%r5], %rs22;
	ld.shared.u16 	%rs27, [%r5+2];
	// begin inline asm
	{add.f16 %rs25,%rs22,%rs27;
}
	// end inline asm
	st.volatile.shared.u16 	[%r5], %rs25;
	setp.ne.s32 	%p52, %r1, 0;
	@%p52 bra 	$L__BB570_121;
	cvta.to.global.u64 	%rd470, %rd260;
	mul.wide.u32 	%rd471, %r2, 2;
	add.s64 	%rd472, %rd470, %rd471;
	ld.shared.u16 	%rs28, [logsumexpsdata_u16];
	st.global.u16 	[%rd472], %rs28;
$L__BB570_121:
	ret;

}
	// .globl	uncontiguous_cumulate_logsumexp_u16
.visible .entry uncontiguous_cumulate_logsumexp_u16(
	.param .u64 .ptr .align 1 uncontiguous_cumulate_logsumexp_u16_param_0,
	.param .u64 .ptr .align 1 uncontiguous_cumulate_logsumexp_u16_param_1,
	.param .u64 .ptr .align 1 uncontiguous_cumulate_logsumexp_u16_param_2,
	.param .u64 .ptr .align 1 uncontiguous_cumulate_logsumexp_u16_param_3,
	.param .u64 uncontiguous_cumulate_logsumexp_u16_param_4,
	.param .u64 uncontiguous_cumulate_logsumexp_u16_param_5
)
{
	.reg .pred 	%p<53>;
	.reg .b16 	%rs<28>;
	.reg .b32 	%r<213>;
	.reg .b64 	%rd<558>;

	ld.param.u64 	%rd260, [uncontiguous_cumulate_logsumexp_u16_param_0];
	ld.param.u64 	%rd263, [uncontiguous_cumulate_logsumexp_u16_param_1];
	ld.param.u64 	%rd264, [uncontiguous_cumulate_logsumexp_u16_param_2];
	ld.param.u64 	%rd265, [uncontiguous_cumulate_logsumexp_u16_param_3];
	ld.param.u64 	%rd261, [uncontiguous_cumulate_logsumexp_u16_param_4];
	ld.param.u64 	%rd262, [uncontiguous_cumulate_logsumexp_u16_param_5];
	cvta.to.global.u64 	%rd1, %rd265;
	cvta.to.global.u64 	%rd2, %rd264;
	cvta.to.global.u64 	%rd3, %rd263;
	mov.u32 	%r1, %tid.x;
	mov.u32 	%r2, %ctaid.x;
	mov.u32 	%r212, %ntid.x;
	mul.lo.s32 	%r53, %r2, %r212;
	shl.b32 	%r54, %r53, 1;
	add.s32 	%r4, %r54, %r1;
	shl.b32 	%r55, %r1, 1;
	mov.u32 	%r56, logsumexpsdata_u16;
	add.s32 	%r5, %r56, %r55;
	mov.b32 	%r52, 0;
	// begin inline asm
	cvt.rn.f16.s32 %rs1, %r52;
	// end inline asm
	st.shared.u16 	[%r5], %rs1;
	add.s32 	%r57, %r4, %r212;
	cvt.u64.u32 	%rd511, %r57;
	setp.le.u64 	%p1, %rd262, %rd511;
	@%p1 bra 	$L__BB571_54;
	cvt.u32.u64 	%r6, %rd261;
	add.s32 	%r206, %r6, -1;
	setp.lt.s32 	%p27, %r206, 0;
	mov.b64 	%rd515, 0;
	mov.u64 	%rd516, %rd515;
	@%p27 bra 	$L__BB571_53;
	cvt.u64.u32 	%rd512, %r4;
	setp.lt.u32 	%p28, %r206, 3;
	mov.b64 	%rd516, 0;
	mov.u64 	%rd515, %rd516;
	@%p28 bra 	$L__BB571_30;
	add.s32 	%r204, %r6, -2;
	and.b32  	%r133, %r6, -4;
	neg.s32 	%r203, %r133;
	mov.b64 	%rd516, 0;
$L__BB571_4:
	.pragma "nounroll";
	add.s32 	%r12, %r204, 1;
	mul.wide.u32 	%rd397, %r12, 8;
	add.s64 	%rd398, %rd2, %rd397;
	ld.global.u64 	%rd10, [%rd398];
	or.b64  	%rd399, %rd512, %rd10;
	and.b64  	%rd400, %rd399, -4294967296;
	setp.ne.s64 	%p29, %rd400, 0;
	@%p29 bra 	$L__BB571_6;
	cvt.u32.u64 	%r134, %rd10;
	cvt.u32.u64 	%r135, %rd512;
	div.u32 	%r136, %r135, %r134;
	mul.lo.s32 	%r137, %r136, %r134;
	sub.s32 	%r138, %r135, %r137;
	cvt.u64.u32 	%rd477, %r136;
	cvt.u64.u32 	%rd478, %r138;
	bra.uni 	$L__BB571_7;
$L__BB571_6:
	div.s64 	%rd477, %rd512, %rd10;
	mul.lo.s64 	%rd401, %rd477, %rd10;
	sub.s64 	%rd478, %rd512, %rd401;
$L__BB571_7:
	mul.wide.u32 	%rd402, %r12, 8;
	add.s64 	%rd403, %rd1, %rd402;
	ld.global.u64 	%rd17, [%rd403];
	mad.lo.s64 	%rd18, %rd17, %rd478, %rd515;
	or.b64  	%rd404, %rd511, %rd10;
	and.b64  	%rd405, %rd404, -4294967296;
	setp.ne.s64 	%p30, %rd405, 0;
	@%p30 bra 	$L__BB571_9;
	cvt.u32.u64 	%r139, %rd10;
	cvt.u32.u64 	%r140, %rd511;
	div.u32 	%r141, %r140, %r139;
	mul.lo.s32 	%r142, %r141, %r139;
	sub.s32 	%r143, %r140, %r142;
	cvt.u64.u32 	%rd479, %r141;
	cvt.u64.u32 	%rd480, %r143;
	bra.uni 	$L__BB571_10;
$L__BB571_9:
	div.s64 	%rd479, %rd511, %rd10;
	mul.lo.s64 	%rd406, %rd479, %rd10;
	sub.s64 	%rd480, %rd511, %rd406;
$L__BB571_10:
	mad.lo.s64 	%rd25, %rd480, %rd17, %rd516;
	add.s32 	%r13, %r204, -2;
	mul.wide.u32 	%rd407, %r204, 8;
	add.s64 	%rd408, %rd2, %rd407;
	ld.global.u64 	%rd26, [%rd408];
	or.b64  	%rd409, %rd477, %rd26;
	and.b64  	%rd410, %rd409, -4294967296;
	setp.ne.s64 	%p31, %rd410, 0;
	@%p31 bra 	$L__BB571_12;
	cvt.u32.u64 	%r144, %rd26;
	cvt.u32.u64 	%r145, %rd477;
	div.u32 	%r146, %r145, %r144;
	mul.lo.s32 	%r147, %r146, %r144;
	sub.s32 	%r148, %r145, %r147;
	cvt.u64.u32 	%rd481, %r146;
	cvt.u64.u32 	%rd482, %r148;
	bra.uni 	$L__BB571_13;
$L__BB571_12:
	div.s64 	%rd481, %rd477, %rd26;
	mul.lo.s64 	%rd411, %rd481, %rd26;
	sub.s64 	%rd482, %rd477, %rd411;
$L__BB571_13:
	mul.wide.u32 	%rd412, %r204, 8;
	add.s64 	%rd413, %rd1, %rd412;
	ld.global.u64 	%rd33, [%rd413];
	mad.lo.s64 	%rd34, %rd33, %rd482, %rd18;
	or.b64  	%rd414, %rd479, %rd26;
	and.b64  	%rd415, %rd414, -4294967296;
	setp.ne.s64 	%p32, %rd415, 0;
	@%p32 bra 	$L__BB571_15;
	cvt.u32.u64 	%r149, %rd26;
	cvt.u32.u64 	%r150, %rd479;
	div.u32 	%r151, %r150, %r149;
	mul.lo.s32 	%r152, %r151, %r149;
	sub.s32 	%r153, %r150, %r152;
	cvt.u64.u32 	%rd483, %r151;
	cvt.u64.u32 	%rd484, %r153;
	bra.uni 	$L__BB571_16;
$L__BB571_15:
	div.s64 	%rd483, %rd479, %rd26;
	mul.lo.s64 	%rd416, %rd483, %rd26;
	sub.s64 	%rd484, %rd479, %rd416;
$L__BB571_16:
	mad.lo.s64 	%rd41, %rd484, %rd33, %rd25;
	add.s32 	%r14, %r204, -1;
	mul.wide.u32 	%rd417, %r14, 8;
	add.s64 	%rd418, %rd2, %rd417;
	ld.global.u64 	%rd42, [%rd418];
	or.b64  	%rd419, %rd481, %rd42;
	and.b64  	%rd420, %rd419, -4294967296;
	setp.ne.s64 	%p33, %rd420, 0;
	@%p33 bra 	$L__BB571_18;
	cvt.u32.u64 	%r154, %rd42;
	cvt.u32.u64 	%r155, %rd481;
	div.u32 	%r156, %r155, %r154;
	mul.lo.s32 	%r157, %r156, %r154;
	sub.s32 	%r158, %r155, %r157;
	cvt.u64.u32 	%rd485, %r156;
	cvt.u64.u32 	%rd486, %r158;
	bra.uni 	$L__BB571_19;
$L__BB571_18:
	div.s64 	%rd485, %rd481, %rd42;
	mul.lo.s64 	%rd421, %rd485, %rd42;
	sub.s64 	%rd486, %rd481, %rd421;
$L__BB571_19:
	mul.wide.u32 	%rd422, %r14, 8;
	add.s64 	%rd423, %rd1, %rd422;
	ld.global.u64 	%rd49, [%rd423];
	mad.lo.s64 	%rd50, %rd49, %rd486, %rd34;
	or.b64  	%rd424, %rd483, %rd42;
	and.b64  	%rd425, %rd424, -4294967296;
	setp.ne.s64 	%p34, %rd425, 0;
	@%p34 bra 	$L__BB571_21;
	cvt.u32.u64 	%r159, %rd42;
	cvt.u32.u64 	%r160, %rd483;
	div.u32 	%r161, %r160, %r159;
	mul.lo.s32 	%r162, %r161, %r159;
	sub.s32 	%r163, %r160, %r162;
	cvt.u64.u32 	%rd487, %r161;
	cvt.u64.u32 	%rd488, %r163;
	bra.uni 	$L__BB571_22;
$L__BB571_21:
	div.s64 	%rd487, %rd483, %rd42;
	mul.lo.s64 	%rd426, %rd487, %rd42;
	sub.s64 	%rd488, %rd483, %rd426;
$L__BB571_22:
	mad.lo.s64 	%rd57, %rd488, %rd49, %rd41;
	mul.wide.u32 	%rd427, %r13, 8;
	add.s64 	%rd428, %rd2, %rd427;
	ld.global.u64 	%rd58, [%rd428];
	or.b64  	%rd429, %rd485, %rd58;
	and.b64  	%rd430, %rd429, -4294967296;
	setp.ne.s64 	%p35, %rd430, 0;
	@%p35 bra 	$L__BB571_24;
	cvt.u32.u64 	%r164, %rd58;
	cvt.u32.u64 	%r165, %rd485;
	div.u32 	%r166, %r165, %r164;
	mul.lo.s32 	%r167, %r166, %r164;
	sub.s32 	%r168, %r165, %r167;
	cvt.u64.u32 	%rd512, %r166;
	cvt.u64.u32 	%rd490, %r168;
	bra.uni 	$L__BB571_25;
$L__BB571_24:
	div.s64 	%rd512, %rd485, %rd58;
	mul.lo.s64 	%rd431, %rd512, %rd58;
	sub.s64 	%rd490, %rd485, %rd431;
$L__BB571_25:
	mul.wide.u32 	%rd432, %r13, 8;
	add.s64 	%rd433, %rd1, %rd432;
	ld.global.u64 	%rd65, [%rd433];
	mad.lo.s64 	%rd515, %rd65, %rd490, %rd50;
	or.b64  	%rd434, %rd487, %rd58;
	and.b64  	%rd435, %rd434, -4294967296;
	setp.ne.s64 	%p36, %rd435, 0;
	@%p36 bra 	$L__BB571_27;
	cvt.u32.u64 	%r169, %rd58;
	cvt.u32.u64 	%r170, %rd487;
	div.u32 	%r171, %r170, %r169;
	mul.lo.s32 	%r172, %r171, %r169;
	sub.s32 	%r173, %r170, %r172;
	cvt.u64.u32 	%rd511, %r171;
	cvt.u64.u32 	%rd492, %r173;
	bra.uni 	$L__BB571_28;
$L__BB571_27:
	div.s64 	%rd511, %rd487, %rd58;
	mul.lo.s64 	%rd436, %rd511, %rd58;
	sub.s64 	%rd492, %rd487, %rd436;
$L__BB571_28:
	mad.lo.s64 	%rd516, %rd492, %rd65, %rd57;
	add.s32 	%r204, %r204, -4;
	add.s32 	%r203, %r203, 4;
	setp.ne.s32 	%p37, %r203, 0;
	@%p37 bra 	$L__BB571_4;
	add.s32 	%r206, %r204, 1;
$L__BB571_30:
	and.b32  	%r19, %r6, 3;
	setp.eq.s32 	%p38, %r19, 0;
	@%p38 bra 	$L__BB571_53;
	setp.eq.s32 	%p39, %r19, 1;
	@%p39 bra 	$L__BB571_45;
	mul.wide.u32 	%rd438, %r206, 8;
	add.s64 	%rd439, %rd2, %rd438;
	ld.global.u64 	%rd80, [%rd439];
	or.b64  	%rd440, %rd512, %rd80;
	and.b64  	%rd441, %rd440, -4294967296;
	setp.ne.s64 	%p40, %rd441, 0;
	@%p40 bra 	$L__BB571_34;
	cvt.u32.u64 	%r174, %rd80;
	cvt.u32.u64 	%r175, %rd512;
	div.u32 	%r176, %r175, %r174;
	mul.lo.s32 	%r177, %r176, %r174;
	sub.s32 	%r178, %r175, %r177;
	cvt.u64.u32 	%rd499, %r176;
	cvt.u64.u32 	%rd500, %r178;
	bra.uni 	$L__BB571_35;
$L__BB571_34:
	div.s64 	%rd499, %rd512, %rd80;
	mul.lo.s64 	%rd442, %rd499, %rd80;
	sub.s64 	%rd500, %rd512, %rd442;
$L__BB571_35:
	add.s64 	%rd444, %rd1, %rd438;
	ld.global.u64 	%rd87, [%rd444];
	mad.lo.s64 	%rd88, %rd87, %rd500, %rd515;
	or.b64  	%rd445, %rd511, %rd80;
	and.b64  	%rd446, %rd445, -4294967296;
	setp.ne.s64 	%p41, %rd446, 0;
	@%p41 bra 	$L__BB571_37;
	cvt.u32.u64 	%r179, %rd80;
	cvt.u32.u64 	%r180, %rd511;
	div.u32 	%r181, %r180, %r179;
	mul.lo.s32 	%r182, %r181, %r179;
	sub.s32 	%r183, %r180, %r182;
	cvt.u64.u32 	%rd501, %r181;
	cvt.u64.u32 	%rd502, %r183;
	bra.uni 	$L__BB571_38;
$L__BB571_37:
	div.s64 	%rd501, %rd511, %rd80;
	mul.lo.s64 	%rd447, %rd501, %rd80;
	sub.s64 	%rd502, %rd511, %rd447;
$L__BB571_38:
	mad.lo.s64 	%rd95, %rd502, %rd87, %rd516;
	add.s32 	%r20, %r206, -1;
	mul.wide.u32 	%rd448, %r20, 8;
	add.s64 	%rd449, %rd2, %rd448;
	ld.global.u64 	%rd96, [%rd449];
	or.b64  	%rd450, %rd499, %rd96;
	and.b64  	%rd451, %rd450, -4294967296;
	setp.ne.s64 	%p42, %rd451, 0;
	@%p42 bra 	$L__BB571_40;
	cvt.u32.u64 	%r184, %rd96;
	cvt.u32.u64 	%r185, %rd499;
	div.u32 	%r186, %r185, %r184;
	mul.lo.s32 	%r187, %r186, %r184;
	sub.s32 	%r188, %r185, %r187;
	cvt.u64.u32 	%rd512, %r186;
	cvt.u64.u32 	%rd504, %r188;
	bra.uni 	$L__BB571_41;
$L__BB571_40:
	div.s64 	%rd512, %rd499, %rd96;
	mul.lo.s64 	%rd452, %rd512, %rd96;
	sub.s64 	%rd504, %rd499, %rd452;
$L__BB571_41:
	add.s64 	%rd454, %rd1, %rd448;
	ld.global.u64 	%rd103, [%rd454];
	mad.lo.s64 	%rd515, %rd103, %rd504, %rd88;
	or.b64  	%rd455, %rd501, %rd96;
	and.b64  	%rd456, %rd455, -4294967296;
	setp.ne.s64 	%p43, %rd456, 0;
	@%p43 bra 	$L__BB571_43;
	cvt.u32.u64 	%r189, %rd96;
	cvt.u32.u64 	%r190, %rd501;
	div.u32 	%r191, %r190, %r189;
	mul.lo.s32 	%r192, %r191, %r189;
	sub.s32 	%r193, %r190, %r192;
	cvt.u64.u32 	%rd511, %r191;
	cvt.u64.u32 	%rd506, %r193;
	bra.uni 	$L__BB571_44;
$L__BB571_43:
	div.s64 	%rd511, %rd501, %rd96;
	mul.lo.s64 	%rd457, %rd511, %rd96;
	sub.s64 	%rd506, %rd501, %rd457;
$L__BB571_44:
	mad.lo.s64 	%rd516, %rd506, %rd103, %rd95;
	add.s32 	%r206, %r206, -2;
$L__BB571_45:
	and.b32  	%r194, %r6, 1;
	setp.eq.b32 	%p44, %r194, 1;
	not.pred 	%p45, %p44;
	@%p45 bra 	$L__BB571_53;
	mul.wide.u32 	%rd458, %r206, 8;
	add.s64 	%rd459, %rd2, %rd458;
	ld.global.u64 	%rd118, [%rd459];
	or.b64  	%rd460, %rd512, %rd118;
	and.b64  	%rd461, %rd460, -4294967296;
	setp.ne.s64 	%p46, %rd461, 0;
	@%p46 bra 	$L__BB571_48;
	cvt.u32.u64 	%r195, %rd118;
	cvt.u32.u64 	%r196, %rd512;
	rem.u32 	%r197, %r196, %r195;
	cvt.u64.u32 	%rd513, %r197;
	bra.uni 	$L__BB571_49;
$L__BB571_48:
	rem.s64 	%rd513, %rd512, %rd118;
$L__BB571_49:
	add.s64 	%rd463, %rd1, %rd458;
	ld.global.u64 	%rd122, [%rd463];
	mad.lo.s64 	%rd515, %rd122, %rd513, %rd515;
	or.b64  	%rd464, %rd511, %rd118;
	and.b64  	%rd465, %rd464, -4294967296;
	setp.ne.s64 	%p47, %rd465, 0;
	@%p47 bra 	$L__BB571_51;
	cvt.u32.u64 	%r198, %rd118;
	cvt.u32.u64 	%r199, %rd511;
	rem.u32 	%r200, %r199, %r198;
	cvt.u64.u32 	%rd514, %r200;
	bra.uni 	$L__BB571_52;
$L__BB571_51:
	rem.s64 	%rd514, %rd511, %rd118;
$L__BB571_52:
	mad.lo.s64 	%rd516, %rd514, %rd122, %rd516;
$L__BB571_53:
	shl.b64 	%rd466, %rd515, 1;
	add.s64 	%rd467, %rd3, %rd466;
	ld.global.u16 	%rs4, [%rd467];
	shl.b64 	%rd468, %rd516, 1;
	add.s64 	%rd469, %rd3, %rd468;
	ld.global.u16 	%rs5, [%rd469];
	// begin inline asm
	{add.f16 %rs3,%rs4,%rs5;
}
	// end inline asm
	st.shared.u16 	[%r5], %rs3;
	bra.uni 	$L__BB571_114;
$L__BB571_54:
	cvt.u64.u32 	%rd548, %r4;
	setp.le.u64 	%p2, %rd262, %rd548;
	@%p2 bra 	$L__BB571_114;
	cvt.u32.u64 	%r23, %rd261;
	add.s32 	%r210, %r23, -1;
	setp.lt.s32 	%p3, %r210, 0;
	mov.b64 	%rd557, 0;
	@%p3 bra 	$L__BB571_113;
	and.b32  	%r25, %r23, 7;
	setp.lt.u32 	%p4, %r210, 7;
	mov.b64 	%rd557, 0;
	@%p4 bra 	$L__BB571_84;
	add.s32 	%r208, %r23, -4;
	and.b32  	%r58, %r23, -8;
	neg.s32 	%r207, %r58;
	mov.b64 	%rd557, 0;
$L__BB571_58:
	.pragma "nounroll";
	add.s32 	%r30, %r208, 3;
	mul.wide.u32 	%rd270, %r30, 8;
	add.s64 	%rd271, %rd2, %rd270;
	ld.global.u64 	%rd133, [%rd271];
	or.b64  	%rd272, %rd548, %rd133;
	and.b64  	%rd273, %rd272, -4294967296;
	setp.ne.s64 	%p5, %rd273, 0;
	@%p5 bra 	$L__BB571_60;
	cvt.u32.u64 	%r59, %rd133;
	cvt.u32.u64 	%r60, %rd548;
	div.u32 	%r61, %r60, %r59;
	mul.lo.s32 	%r62, %r61, %r59;
	sub.s32 	%r63, %r60, %r62;
	cvt.u64.u32 	%rd519, %r61;
	cvt.u64.u32 	%rd520, %r63;
	bra.uni 	$L__BB571_61;
$L__BB571_60:
	div.s64 	%rd519, %rd548, %rd133;
	mul.lo.s64 	%rd274, %rd519, %rd133;
	sub.s64 	%rd520, %rd548, %rd274;
$L__BB571_61:
	add.s64 	%rd276, %rd1, %rd270;
	ld.global.u64 	%rd277, [%rd276];
	mad.lo.s64 	%rd140, %rd277, %rd520, %rd557;
	add.s32 	%r31, %r208, 2;
	mul.wide.u32 	%rd278, %r31, 8;
	add.s64 	%rd279, %rd2, %rd278;
	ld.global.u64 	%rd141, [%rd279];
	or.b64  	%rd280, %rd519, %rd141;
	and.b64  	%rd281, %rd280, -4294967296;
	setp.ne.s64 	%p6, %rd281, 0;
	@%p6 bra 	$L__BB571_63;
	cvt.u32.u64 	%r64, %rd141;
	cvt.u32.u64 	%r65, %rd519;
	div.u32 	%r66, %r65, %r64;
	mul.lo.s32 	%r67, %r66, %r64;
	sub.s32 	%r68, %r65, %r67;
	cvt.u64.u32 	%rd521, %r66;
	cvt.u64.u32 	%rd522, %r68;
	bra.uni 	$L__BB571_64;
$L__BB571_63:
	div.s64 	%rd521, %rd519, %rd141;
	mul.lo.s64 	%rd282, %rd521, %rd141;
	sub.s64 	%rd522, %rd519, %rd282;
$L__BB571_64:
	add.s64 	%rd284, %rd1, %rd278;
	ld.global.u64 	%rd285, [%rd284];
	mad.lo.s64 	%rd148, %rd285, %rd522, %rd140;
	add.s32 	%r32, %r208, 1;
	mul.wide.u32 	%rd286, %r32, 8;
	add.s64 	%rd287, %rd2, %rd286;
	ld.global.u64 	%rd149, [%rd287];
	or.b64  	%rd288, %rd521, %rd149;
	and.b64  	%rd289, %rd288, -4294967296;
	setp.ne.s64 	%p7, %rd289, 0;
	@%p7 bra 	$L__BB571_66;
	cvt.u32.u64 	%r69, %rd149;
	cvt.u32.u64 	%r70, %rd521;
	div.u32 	%r71, %r70, %r69;
	mul.lo.s32 	%r72, %r71, %r69;
	sub.s32 	%r73, %r70, %r72;
	cvt.u64.u32 	%rd523, %r71;
	cvt.u64.u32 	%rd524, %r73;
	bra.uni 	$L__BB571_67;
$L__BB571_66:
	div.s64 	%rd523, %rd521, %rd149;
	mul.lo.s64 	%rd290, %rd523, %rd149;
	sub.s64 	%rd524, %rd521, %rd290;
$L__BB571_67:
	add.s64 	%rd292, %rd1, %rd286;
	ld.global.u64 	%rd293, [%rd292];
	mad.lo.s64 	%rd156, %rd293, %rd524, %rd148;
	add.s32 	%r33, %r208, -4;
	mul.wide.u32 	%rd294, %r208, 8;
	add.s64 	%rd295, %rd2, %rd294;
	ld.global.u64 	%rd157, [%rd295];
	or.b64  	%rd296, %rd523, %rd157;
	and.b64  	%rd297, %rd296, -4294967296;
	setp.ne.s64 	%p8, %rd297, 0;
	@%p8 bra 	$L__BB571_69;
	cvt.u32.u64 	%r74, %rd157;
	cvt.u32.u64 	%r75, %rd523;
	div.u32 	%r76, %r75, %r74;
	mul.lo.s32 	%r77, %r76, %r74;
	sub.s32 	%r78, %r75, %r77;
	cvt.u64.u32 	%rd525, %r76;
	cvt.u64.u32 	%rd526, %r78;
	bra.uni 	$L__BB571_70;
$L__BB571_69:
	div.s64 	%rd525, %rd523, %rd157;
	mul.lo.s64 	%rd298, %rd525, %rd157;
	sub.s64 	%rd526, %rd523, %rd298;
$L__BB571_70:
	add.s64 	%rd300, %rd1, %rd294;
	ld.global.u64 	%rd301, [%rd300];
	mad.lo.s64 	%rd164, %rd301, %rd526, %rd156;
	add.s32 	%r34, %r208, -1;
	mul.wide.u32 	%rd302, %r34, 8;
	add.s64 	%rd303, %rd2, %rd302;
	ld.global.u64 	%rd165, [%rd303];
	or.b64  	%rd304, %rd525, %rd165;
	and.b64  	%rd305, %rd304, -4294967296;
	setp.ne.s64 	%p9, %rd305, 0;
	@%p9 bra 	$L__BB571_72;
	cvt.u32.u64 	%r79, %rd165;
	cvt.u32.u64 	%r80, %rd525;
	div.u32 	%r81, %r80, %r79;
	mul.lo.s32 	%r82, %r81, %r79;
	sub.s32 	%r83, %r80, %r82;
	cvt.u64.u32 	%rd527, %r81;
	cvt.u64.u32 	%rd528, %r83;
	bra.uni 	$L__BB571_73;
$L__BB571_72:
	div.s64 	%rd527, %rd525, %rd165;
	mul.lo.s64 	%rd306, %rd527, %rd165;
	sub.s64 	%rd528, %rd525, %rd306;
$L__BB571_73:
	add.s64 	%rd308, %rd1, %rd302;
	ld.global.u64 	%rd309, [%rd308];
	mad.lo.s64 	%rd172, %rd309, %rd528, %rd164;
	add.s32 	%r35, %r208, -2;
	mul.wide.u32 	%rd310, %r35, 8;
	add.s64 	%rd311, %rd2, %rd310;
	ld.global.u64 	%rd173, [%rd311];
	or.b64  	%rd312, %rd527, %rd173;
	and.b64  	%rd313, %rd312, -4294967296;
	setp.ne.s64 	%p10, %rd313, 0;
	@%p10 bra 	$L__BB571_75;
	cvt.u32.u64 	%r84, %rd173;
	cvt.u32.u64 	%r85, %rd527;
	div.u32 	%r86, %r85, %r84;
	mul.lo.s32 	%r87, %r86, %r84;
	sub.s32 	%r88, %r85, %r87;
	cvt.u64.u32 	%rd529, %r86;
	cvt.u64.u32 	%rd530, %r88;
	bra.uni 	$L__BB571_76;
$L__BB571_75:
	div.s64 	%rd529, %rd527, %rd173;
	mul.lo.s64 	%rd314, %rd529, %rd173;
	sub.s64 	%rd530, %rd527, %rd314;
$L__BB571_76:
	add.s64 	%rd316, %rd1, %rd310;
	ld.global.u64 	%rd317, [%rd316];
	mad.lo.s64 	%rd180, %rd317, %rd530, %rd172;
	add.s32 	%r36, %r208, -3;
	mul.wide.u32 	%rd318, %r36, 8;
	add.s64 	%rd319, %rd2, %rd318;
	ld.global.u64 	%rd181, [%rd319];
	or.b64  	%rd320, %rd529, %rd181;
	and.b64  	%rd321, %rd320, -4294967296;
	setp.ne.s64 	%p11, %rd321, 0;
	@%p11 bra 	$L__BB571_78;
	cvt.u32.u64 	%r89, %rd181;
	cvt.u32.u64 	%r90, %rd529;
	div.u32 	%r91, %r90, %r89;
	mul.lo.s32 	%r92, %r91, %r89;
	sub.s32 	%r93, %r90, %r92;
	cvt.u64.u32 	%rd531, %r91;
	cvt.u64.u32 	%rd532, %r93;
	bra.uni 	$L__BB571_79;
$L__BB571_78:
	div.s64 	%rd531, %rd529, %rd181;
	mul.lo.s64 	%rd322, %rd531, %rd181;
	sub.s64 	%rd532, %rd529, %rd322;
$L__BB571_79:
	add.s64 	%rd324, %rd1, %rd318;
	ld.global.u64 	%rd325, [%rd324];
	mad.lo.s64 	%rd188, %rd325, %rd532, %rd180;
	mul.wide.u32 	%rd326, %r33, 8;
	add.s64 	%rd327, %rd2, %rd326;
	ld.global.u64 	%rd189, [%rd327];
	or.b64  	%rd328, %rd531, %rd189;
	and.b64  	%rd329, %rd328, -4294967296;
	setp.ne.s64 	%p12, %rd329, 0;
	@%p12 bra 	$L__BB571_81;
	cvt.u32.u64 	%r94, %rd189;
	cvt.u32.u64 	%r95, %rd531;
	div.u32 	%r96, %r95, %r94;
	mul.lo.s32 	%r97, %r96, %r94;
	sub.s32 	%r98, %r95, %r97;
	cvt.u64.u32 	%rd548, %r96;
	cvt.u64.u32 	%rd534, %r98;
	bra.uni 	$L__BB571_82;
$L__BB571_81:
	div.s64 	%rd548, %rd531, %rd189;
	mul.lo.s64 	%rd330, %rd548, %rd189;
	sub.s64 	%rd534, %rd531, %rd330;
$L__BB571_82:
	add.s64 	%rd332, %rd1, %rd326;
	ld.global.u64 	%rd333, [%rd332];
	mad.lo.s64 	%rd557, %rd333, %rd534, %rd188;
	add.s32 	%r208, %r208, -8;
	add.s32 	%r207, %r207, 8;
	setp.ne.s32 	%p13, %r207, 0;
	@%p13 bra 	$L__BB571_58;
	add.s32 	%r210, %r208, 3;
$L__BB571_84:
	setp.eq.s32 	%p14, %r25, 0;
	@%p14 bra 	$L__BB571_113;
	and.b32  	%r41, %r23, 3;
	setp.lt.u32 	%p15, %r25, 4;
	@%p15 bra 	$L__BB571_99;
	mul.wide.u32 	%rd335, %r210, 8;
	add.s64 	%rd336, %rd2, %rd335;
	ld.global.u64 	%rd200, [%rd336];
	or.b64  	%rd337, %rd548, %rd200;
	and.b64  	%rd338, %rd337, -4294967296;
	setp.ne.s64 	%p16, %rd338, 0;
	@%p16 bra 	$L__BB571_88;
	cvt.u32.u64 	%r99, %rd200;
	cvt.u32.u64 	%r100, %rd548;
	div.u32 	%r101, %r100, %r99;
	mul.lo.s32 	%r102, %r101, %r99;
	sub.s32 	%r103, %r100, %r102;
	cvt.u64.u32 	%rd538, %r101;
	cvt.u64.u32 	%rd539, %r103;
	bra.uni 	$L__BB571_89;
$L__BB571_88:
	div.s64 	%rd538, %rd548, %rd200;
	mul.lo.s64 	%rd339, %rd538, %rd200;
	sub.s64 	%rd539, %rd548, %rd339;
$L__BB571_89:
	add.s64 	%rd341, %rd1, %rd335;
	ld.global.u64 	%rd342, [%rd341];
	mad.lo.s64 	%rd207, %rd342, %rd539, %rd557;
	add.s32 	%r42, %r210, -1;
	mul.wide.u32 	%rd343, %r42, 8;
	add.s64 	%rd344, %rd2, %rd343;
	ld.global.u64 	%rd208, [%rd344];
	or.b64  	%rd345, %rd538, %rd208;
	and.b64  	%rd346, %rd345, -4294967296;
	setp.ne.s64 	%p17, %rd346, 0;
	@%p17 bra 	$L__BB571_91;
	cvt.u32.u64 	%r104, %rd208;
	cvt.u32.u64 	%r105, %rd538;
	div.u32 	%r106, %r105, %r104;
	mul.lo.s32 	%r107, %r106, %r104;
	sub.s32 	%r108, %r105, %r107;
	cvt.u64.u32 	%rd540, %r106;
	cvt.u64.u32 	%rd541, %r108;
	bra.uni 	$L__BB571_92;
$L__BB571_91:
	div.s64 	%rd540, %rd538, %rd208;
	mul.lo.s64 	%rd347, %rd540, %rd208;
	sub.s64 	%rd541, %rd538, %rd347;
$L__BB571_92:
	add.s64 	%rd349, %rd1, %rd343;
	ld.global.u64 	%rd350, [%rd349];
	mad.lo.s64 	%rd215, %rd350, %rd541, %rd207;
	add.s32 	%r43, %r210, -2;
	mul.wide.u32 	%rd351, %r43, 8;
	add.s64 	%rd352, %rd2, %rd351;
	ld.global.u64 	%rd216, [%rd352];
	or.b64  	%rd353, %rd540, %rd216;
	and.b64  	%rd354, %rd353, -4294967296;
	setp.ne.s64 	%p18, %rd354, 0;
	@%p18 bra 	$L__BB571_94;
	cvt.u32.u64 	%r109, %rd216;
	cvt.u32.u64 	%r110, %rd540;
	div.u32 	%r111, %r110, %r109;
	mul.lo.s32 	%r112, %r111, %r109;
	sub.s32 	%r113, %r110, %r112;
	cvt.u64.u32 	%rd542, %r111;
	cvt.u64.u32 	%rd543, %r113;
	bra.uni 	$L__BB571_95;
$L__BB571_94:
	div.s64 	%rd542, %rd540, %rd216;
	mul.lo.s64 	%rd355, %rd542, %rd216;
	sub.s64 	%rd543, %rd540, %rd355;
$L__BB571_95:
	add.s64 	%rd357, %rd1, %rd351;
	ld.global.u64 	%rd358, [%rd357];
	mad.lo.s64 	%rd223, %rd358, %rd543, %rd215;
	add.s32 	%r44, %r210, -3;
	mul.wide.u32 	%rd359, %r44, 8;
	add.s64 	%rd360, %rd2, %rd359;
	ld.global.u64 	%rd224, [%rd360];
	or.b64  	%rd361, %rd542, %rd224;
	and.b64  	%rd362, %rd361, -4294967296;
	setp.ne.s64 	%p19, %rd362, 0;
	@%p19 bra 	$L__BB571_97;
	cvt.u32.u64 	%r114, %rd224;
	cvt.u32.u64 	%r115, %rd542;
	div.u32 	%r116, %r115, %r114;
	mul.lo.s32 	%r117, %r116, %r114;
	sub.s32 	%r118, %r115, %r117;
	cvt.u64.u32 	%rd548, %r116;
	cvt.u64.u32 	%rd545, %r118;
	bra.uni 	$L__BB571_98;
$L__BB571_97:
	div.s64 	%rd548, %rd542, %rd224;
	mul.lo.s64 	%rd363, %rd548, %rd224;
	sub.s64 	%rd545, %rd542, %rd363;
$L__BB571_98:
	add.s64 	%rd365, %rd1, %rd359;
	ld.global.u64 	%rd366, [%rd365];
	mad.lo.s64 	%rd557, %rd366, %rd545, %rd223;
	add.s32 	%r210, %r210, -4;
$L__BB571_99:
	setp.eq.s32 	%p20, %r41, 0;
	@%p20 bra 	$L__BB571_113;
	setp.eq.s32 	%p21, %r41, 1;
	@%p21 bra 	$L__BB571_108;
	mul.wide.u32 	%rd368, %r210, 8;
	add.s64 	%rd369, %rd2, %rd368;
	ld.global.u64 	%rd235, [%rd369];
	or.b64  	%rd370, %rd548, %rd235;
	and.b64  	%rd371, %rd370, -4294967296;
	setp.ne.s64 	%p22, %rd371, 0;
	@%p22 bra 	$L__BB571_103;
	cvt.u32.u64 	%r119, %rd235;
	cvt.u32.u64 	%r120, %rd548;
	div.u32 	%r121, %r120, %r119;
	mul.lo.s32 	%r122, %r121, %r119;
	sub.s32 	%r123, %r120, %r122;
	cvt.u64.u32 	%rd549, %r121;
	cvt.u64.u32 	%rd550, %r123;
	bra.uni 	$L__BB571_104;
$L__BB571_103:
	div.s64 	%rd549, %rd548, %rd235;
	mul.lo.s64 	%rd372, %rd549, %rd235;
	sub.s64 	%rd550, %rd548, %rd372;
$L__BB571_104:
	add.s64 	%rd374, %rd1, %rd368;
	ld.global.u64 	%rd375, [%rd374];
	mad.lo.s64 	%rd242, %rd375, %rd550, %rd557;
	add.s32 	%r47, %r210, -1;
	mul.wide.u32 	%rd376, %r47, 8;
	add.s64 	%rd377, %rd2, %rd376;
	ld.global.u64 	%rd243, [%rd377];
	or.b64  	%rd378, %rd549, %rd243;
	and.b64  	%rd379, %rd378, -4294967296;
	setp.ne.s64 	%p23, %rd379, 0;
	@%p23 bra 	$L__BB571_106;
	cvt.u32.u64 	%r124, %rd243;
	cvt.u32.u64 	%r125, %rd549;
	div.u32 	%r126, %r125, %r124;
	mul.lo.s32 	%r127, %r126, %r124;
	sub.s32 	%r128, %r125, %r127;
	cvt.u64.u32 	%rd548, %r126;
	cvt.u64.u32 	%rd552, %r128;
	bra.uni 	$L__BB571_107;
$L__BB571_106:
	div.s64 	%rd548, %rd549, %rd243;
	mul.lo.s64 	%rd380, %rd548, %rd243;
	sub.s64 	%rd552, %rd549, %rd380;
$L__BB571_107:
	add.s64 	%rd382, %rd1, %rd376;
	ld.global.u64 	%rd383, [%rd382];
	mad.lo.s64 	%rd557, %rd383, %rd552, %rd242;
	add.s32 	%r210, %r210, -2;
$L__BB571_108:
	and.b32  	%r129, %r23, 1;
	setp.eq.b32 	%p24, %r129, 1;
	not.pred 	%p25, %p24;
	@%p25 bra 	$L__BB571_113;
	mul.wide.u32 	%rd384, %r210, 8;
	add.s64 	%rd385, %rd2, %rd384;
	ld.global.u64 	%rd254, [%rd385];
	or.b64  	%rd386, %rd548, %rd254;
	and.b64  	%rd387, %rd386, -4294967296;
	setp.ne.s64 	%p26, %rd387, 0;
	@%p26 bra 	$L__BB571_111;
	cvt.u32.u64 	%r130, %rd254;
	cvt.u32.u64 	%r131, %rd548;
	rem.u32 	%r132, %r131, %r130;
	cvt.u64.u32 	%rd556, %r132;
	bra.uni 	$L__BB571_112;
$L__BB571_111:
	rem.s64 	%rd556, %rd548, %rd254;
$L__BB571_112:
	add.s64 	%rd389, %rd1, %rd384;
	ld.global.u64 	%rd390, [%rd389];
	mad.lo.s64 	%rd557, %rd390, %rd556, %rd557;
$L__BB571_113:
	shl.b64 	%rd391, %rd557, 1;
	add.s64 	%rd392, %rd3, %rd391;
	ld.global.u16 	%rs2, [%rd392];
	st.shared.u16 	[%r5], %rs2;
$L__BB571_114:
	bar.sync 	0;
	setp.lt.u32 	%p48, %r212, 66;
	@%p48 bra 	$L__BB571_118;
$L__BB571_115:
	shr.u32 	%r51, %r212, 1;
	setp.ge.u32 	%p49, %r1, %r51;
	@%p49 bra 	$L__BB571_117;
	ld.shared.u16 	%rs7, [%r5];
	and.b32  	%r201, %r212, 2046;
	add.s32 	%r202, %r5, %r201;
	ld.shared.u16 	%rs8, [%r202];
	// begin inline asm
	{add.f16 %rs6,%rs7,%rs8;
}
	// end inline asm
	st.shared.u16 	[%r5], %rs6;
$L__BB571_117:
	bar.sync 	0;
	setp.gt.u32 	%p50, %r212, 131;
	mov.u32 	%r212, %r51;
	@%p50 bra 	$L__BB571_115;
$L__BB571_118:
	setp.gt.u32 	%p51, %r1, 31;
	@%p51 bra 	$L__BB571_121;
	ld.shared.u16 	%rs10, [%r5];
	ld.shared.u16 	%rs11, [%r5+64];
	// begin inline asm
	{add.f16 %rs9,%rs10,%rs11;
}
	// end inline asm
	st.volatile.shared.u16 	[%r5], %rs9;
	ld.shared.u16 	%rs14, [%r5+32];
	// begin inline asm
	{add.f16 %rs12,%rs9,%rs14;
}
	// end inline asm
	st.volatile.shared.u16 	[%r5], %rs12;
	ld.shared.u16 	%rs17, [%r5+16];
	// begin inline asm
	{add.f16 %rs15,%rs12,%rs17;
}
	// end inline asm
	st.volatile.shared.u16 	[%r5], %rs15;
	ld.shared.u16 	%rs20, [%r5+8];
	// begin inline asm
	{add.f16 %rs18,%rs15,%rs20;
}
	// end inline asm
	st.volatile.shared.u16 	[%r5], %rs18;
	ld.shared.u16 	%rs23, [%r5+4];
	// begin inline asm
	{add.f16 %rs21,%rs18,%rs23;
}
	// end inline asm
	st.volatile.shared.u16 	[%r5], %rs21;
	ld.shared.u16 	%rs26, [%r5+2];
	// begin inline asm
	{add.f16 %rs24,%rs21,%rs26;
}
	// end inline asm
	st.volatile.shared.u16 	[%r5], %rs24;
	setp.ne.s32 	%p52, %r1, 0;
	@%p52 bra 	$L__BB571_121;
	cvta.to.global.u64 	%rd470, %rd260;
	mul.wide.u32 	%rd471, %r2, 2;
	add.s64 	%rd472, %rd470, %rd471;
	ld.shared.u16 	%rs27, [logsumexpsdata_u16];
	st.global.u16 	[%rd472], %rs27;
$L__BB571_121:
	ret;

}
	// .globl	contiguous_logsumexp2_u16
.visible .entry contiguous_logsumexp2_u16(
	.param .u64 .ptr .align 1 contiguous_logsumexp2_u16_param_0,
	.param .u64 .ptr .align 1 contiguous_logsumexp2_u16_param_1,
	.param .u64 .ptr .align 1 contiguous_logsumexp2_u16_param_2,
	.param .u64 .ptr .align 1 contiguous_logsumexp2_u16_param_3,
	.param .u64 contiguous_logsumexp2_u16_param_4,
	.param .u64 contiguous_logsumexp2_u16_param_5,
	.param .u64 contiguous_logsumexp2_u16_param_6,
	.param .u64 contiguous_logsumexp2_u16_param_7,
	.param .u64 contiguous_logsumexp2_u16_param_8
)
{
	.reg .pred 	%p<54>;
	.reg .b16 	%rs<29>;
	.reg .b32 	%r<220>;
	.reg .b32 	%f<38>;
	.reg .b64 	%rd<574>;

	ld.param.u64 	%rd267, [contiguous_logsumexp2_u16_param_1];
	ld.param.u64 	%rd268, [contiguous_logsumexp2_u16_param_2];
	ld.param.u64 	%rd269, [contiguous_logsumexp2_u16_param_3];
	ld.param.u64 	%rd264, [contiguous_logsumexp2_u16_param_4];
	ld.param.u64 	%rd270, [contiguous_logsumexp2_u16_param_5];
	ld.param.u64 	%rd265, [contiguous_logsumexp2_u16_param_6];
	ld.param.u64 	%rd271, [contiguous_logsumexp2_u16_param_7];
	cvta.to.global.u64 	%rd1, %rd269;
	cvta.to.global.u64 	%rd2, %rd268;
	cvta.to.global.u64 	%rd573, %rd267;
	mov.u32 	%r1, %tid.x;
	mov.u32 	%r2, %ctaid.x;
	mov.u32 	%r219, %ntid.x;
	mul.lo.s32 	%r53, %r2, %r219;
	shl.b32 	%r54, %r53, 1;
	add.s32 	%r4, %r54, %r1;
	shl.b32 	%r55, %r1, 1;
	mov.u32 	%r56, logsumexpsdata_u16;
	add.s32 	%r5, %r56, %r55;
	mov.b32 	%r52, 0;
	// begin inline asm
	cvt.rn.f16.s32 %rs1, %r52;
	// end inline asm
	st.shared.u16 	[%r5], %rs1;
	mov.u32 	%r57, %ctaid.y;
	cvt.u64.u32 	%rd272, %r57;
	add.s64 	%rd4, %rd270, %rd272;
	setp.ge.u64 	%p1, %rd4, %rd271;
	@%p1 bra 	$L__BB572_122;
	add.s32 	%r58, %r4, %r219;
	cvt.u64.u32 	%rd5, %r58;
	setp.le.u64 	%p2, %rd265, %rd5;
	@%p2 bra 	$L__BB572_55;
	cvt.u64.u32 	%rd404, %r4;
	mul.lo.s64 	%rd405, %rd4, %rd265;
	add.s64 	%rd527, %rd405, %rd404;
	add.s64 	%rd525, %rd405, %rd5;
	cvt.u32.u64 	%r6, %rd264;
	add.s32 	%r213, %r6, -1;
	setp.lt.s32 	%p28, %r213, 0;
	mov.b64 	%rd531, 0;
	mov.u64 	%rd532, %rd531;
	@%p28 bra 	$L__BB572_54;
	setp.lt.u32 	%p29, %r213, 3;
	mov.b64 	%rd532, 0;
	mov.u64 	%rd531, %rd532;
	@%p29 bra 	$L__BB572_31;
	add.s32 	%r211, %r6, -2;
	and.b32  	%r136, %r6, -4;
	neg.s32 	%r210, %r136;
	mov.b64 	%rd532, 0;
$L__BB572_5:
	.pragma "nounroll";
	add.s32 	%r12, %r211, 1;
	mul.wide.u32 	%rd409, %r12, 8;
	add.s64 	%rd410, %rd2, %rd409;
	ld.global.u64 	%rd12, [%rd410];
	or.b64  	%rd411, %rd527, %rd12;
	and.b64  	%rd412, %rd411, -4294967296;
	setp.ne.s64 	%p30, %rd412, 0;
	@%p30 bra 	$L__BB572_7;
	cvt.u32.u64 	%r137, %rd12;
	cvt.u32.u64 	%r138, %rd527;
	div.u32 	%r139, %r138, %r137;
	mul.lo.s32 	%r140, %r139, %r137;
	sub.s32 	%r141, %r138, %r140;
	cvt.u64.u32 	%rd493, %r139;
	cvt.u64.u32 	%rd494, %r141;
	bra.uni 	$L__BB572_8;
$L__BB572_7:
	div.s64 	%rd493, %rd527, %rd12;
	mul.lo.s64 	%rd413, %rd493, %rd12;
	sub.s64 	%rd494, %rd527, %rd413;
$L__BB572_8:
	mul.wide.u32 	%rd414, %r12, 8;
	add.s64 	%rd415, %rd1, %rd414;
	ld.global.u64 	%rd19, [%rd415];
	mad.lo.s64 	%rd20, %rd19, %rd494, %rd531;
	or.b64  	%rd416, %rd525, %rd12;
	and.b64  	%rd417, %rd416, -4294967296;
	setp.ne.s64 	%p31, %rd417, 0;
	@%p31 bra 	$L__BB572_10;
	cvt.u32.u64 	%r142, %rd12;
	cvt.u32.u64 	%r143, %rd525;
	div.u32 	%r144, %r143, %r142;
	mul.lo.s32 	%r145, %r144, %r142;
	sub.s32 	%r146, %r143, %r145;
	cvt.u64.u32 	%rd495, %r144;
	cvt.u64.u32 	%rd496, %r146;
	bra.uni 	$L__BB572_11;
$L__BB572_10:
	div.s64 	%rd495, %rd525, %rd12;
	mul.lo.s64 	%rd418, %rd495, %rd12;
	sub.s64 	%rd496, %rd525, %rd418;
$L__BB572_11:
	mad.lo.s64 	%rd27, %rd496, %rd19, %rd532;
	add.s32 	%r13, %r211, -2;
	mul.wide.u32 	%rd419, %r211, 8;
	add.s64 	%rd420, %rd2, %rd419;
	ld.global.u64 	%rd28, [%rd420];
	or.b64  	%rd421, %rd493, %rd28;
	and.b64  	%rd422, %rd421, -4294967296;
	setp.ne.s64 	%p32, %rd422, 0;
	@%p32 bra 	$L__BB572_13;
	cvt.u32.u64 	%r147, %rd28;
	cvt.u32.u64 	%r148, %rd493;
	div.u32 	%r149, %r148, %r147;
	mul.lo.s32 	%r150, %r149, %r147;
	sub.s32 	%r151, %r148, %r150;
	cvt.u64.u32 	%rd497, %r149;
	cvt.u64.u32 	%rd498, %r151;
	bra.uni 	$L__BB572_14;
$L__BB572_13:
	div.s64 	%rd497, %rd493, %rd28;
	mul.lo.s64 	%rd423, %rd497, %rd28;
	sub.s64 	%rd498, %rd493, %rd423;
$L__BB572_14:
	mul.wide.u32 	%rd424, %r211, 8;
	add.s64 	%rd425, %rd1, %rd424;
	ld.global.u64 	%rd35, [%rd425];
	mad.lo.s64 	%rd36, %rd35, %rd498, %rd20;
	or.b64  	%rd426, %rd495, %rd28;
	and.b64  	%rd427, %rd426, -4294967296;
	setp.ne.s64 	%p33, %rd427, 0;
	@%p33 bra 	$L__BB572_16;
	cvt.u32.u64 	%r152, %rd28;
	cvt.u32.u64 	%r153, %rd495;
	div.u32 	%r154, %r153, %r152;
	mul.lo.s32 	%r155, %r154, %r152;
	sub.s32 	%r156, %r153, %r155;
	cvt.u64.u32 	%rd499, %r154;
	cvt.u64.u32 	%rd500, %r156;
	bra.uni 	$L__BB572_17;
$L__BB572_16:
	div.s64 	%rd499, %rd495, %rd28;
	mul.lo.s64 	%rd428, %rd499, %rd28;
	sub.s64 	%rd500, %rd495, %rd428;
$L__BB572_17:
	mad.lo.s64 	%rd43, %rd500, %rd35, %rd27;
	add.s32 	%r14, %r211, -1;
	mul.wide.u32 	%rd429, %r14, 8;
	add.s64 	%rd430, %rd2, %rd429;
	ld.global.u64 	%rd44, [%rd430];
	or.b64  	%rd431, %rd497, %rd44;
	and.b64  	%rd432, %rd431, -4294967296;
	setp.ne.s64 	%p34, %rd432, 0;
	@%p34 bra 	$L__BB572_19;
	cvt.u32.u64 	%r157, %rd44;
	cvt.u32.u64 	%r158, %rd497;
	div.u32 	%r159, %r158, %r157;
	mul.lo.s32 	%r160, %r159, %r157;
	sub.s32 	%r161, %r158, %r160;
	cvt.u64.u32 	%rd501, %r159;
	cvt.u64.u32 	%rd502, %r161;
	bra.uni 	$L__BB572_20;
$L__BB572_19:
	div.s64 	%rd501, %rd497, %rd44;
	mul.lo.s64 	%rd433, %rd501, %rd44;
	sub.s64 	%rd502, %rd497, %rd433;
$L__BB572_20:
	mul.wide.u32 	%rd434, %r14, 8;
	add.s64 	%rd435, %rd1, %rd434;
	ld.global.u64 	%rd51, [%rd435];
	mad.lo.s64 	%rd52, %rd51, %rd502, %rd36;
	or.b64  	%rd436, %rd499, %rd44;
	and.b64  	%rd437, %rd436, -4294967296;
	setp.ne.s64 	%p35, %rd437, 0;
	@%p35 bra 	$L__BB572_22;
	cvt.u32.u64 	%r162, %rd44;
	cvt.u32.u64 	%r163, %rd499;
	div.u32 	%r164, %r163, %r162;
	mul.lo.s32 	%r165, %r164, %r162;
	sub.s32 	%r166, %r163, %r165;
	cvt.u64.u32 	%rd503, %r164;
	cvt.u64.u32 	%rd504, %r166;
	bra.uni 	$L__BB572_23;
$L__BB572_22:
	div.s64 	%rd503, %rd499, %rd44;
	mul.lo.s64 	%rd438, %rd503, %rd44;
	sub.s64 	%rd504, %rd499, %rd438;
$L__BB572_23:
	mad.lo.s64 	%rd59, %rd504, %rd51, %rd43;
	mul.wide.u32 	%rd439, %r13, 8;
	add.s64 	%rd440, %rd2, %rd439;
	ld.global.u64 	%rd60, [%rd440];
	or.b64  	%rd441, %rd501, %rd60;
	and.b64  	%rd442, %rd441, -4294967296;
	setp.ne.s64 	%p36, %rd442, 0;
	@%p36 bra 	$L__BB572_25;
	cvt.u32.u64 	%r167, %rd60;
	cvt.u32.u64 	%r168, %rd501;
	div.u32 	%r169, %r168, %r167;
	mul.lo.s32 	%r170, %r169, %r167;
	sub.s32 	%r171, %r168, %r170;
	cvt.u64.u32 	%rd527, %r169;
	cvt.u64.u32 	%rd506, %r171;
	bra.uni 	$L__BB572_26;
$L__BB572_25:
	div.s64 	%rd527, %rd501, %rd60;
	mul.lo.s64 	%rd443, %rd527, %rd60;
	sub.s64 	%rd506, %rd501, %rd443;
$L__BB572_26:
	mul.wide.u32 	%rd444, %r13, 8;
	add.s64 	%rd445, %rd1, %rd444;
	ld.global.u64 	%rd67, [%rd445];
	mad.lo.s64 	%rd531, %rd67, %rd506, %rd52;
	or.b64  	%rd446, %rd503, %rd60;
	and.b64  	%rd447, %rd446, -4294967296;
	setp.ne.s64 	%p37, %rd447, 0;
	@%p37 bra 	$L__BB572_28;
	cvt.u32.u64 	%r172, %rd60;
	cvt.u32.u64 	%r173, %rd503;
	div.u32 	%r174, %r173, %r172;
	mul.lo.s32 	%r175, %r174, %r172;
	sub.s32 	%r176, %r173, %r175;
	cvt.u64.u32 	%rd525, %r174;
	cvt.u64.u32 	%rd508, %r176;
	bra.uni 	$L__BB572_29;
$L__BB572_28:
	div.s64 	%rd525, %rd503, %rd60;
	mul.lo.s64 	%rd448, %rd525, %rd60;
	sub.s64 	%rd508, %rd503, %rd448;
$L__BB572_29:
	mad.lo.s64 	%rd532, %rd508, %rd67, %rd59;
	add.s32 	%r211, %r211, -4;
	add.s32 	%r210, %r210, 4;
	setp.ne.s32 	%p38, %r210, 0;
	@%p38 bra 	$L__BB572_5;
	add.s32 	%r213, %r211, 1;
$L__BB572_31:
	and.b32  	%r19, %r6, 3;
	setp.eq.s32 	%p39, %r19, 0;
	@%p39 bra 	$L__BB572_54;
	setp.eq.s32 	%p40, %r19, 1;
	@%p40 bra 	$L__BB572_46;
	mul.wide.u32 	%rd450, %r213, 8;
	add.s64 	%rd451, %rd2, %rd450;
	ld.global.u64 	%rd82, [%rd451];
	or.b64  	%rd452, %rd527, %rd82;
	and.b64  	%rd453, %rd452, -4294967296;
	setp.ne.s64 	%p41, %rd453, 0;
	@%p41 bra 	$L__BB572_35;
	cvt.u32.u64 	%r177, %rd82;
	cvt.u32.u64 	%r178, %rd527;
	div.u32 	%r179, %r178, %r177;
	mul.lo.s32 	%r180, %r179, %r177;
	sub.s32 	%r181, %r178, %r180;
	cvt.u64.u32 	%rd515, %r179;
	cvt.u64.u32 	%rd516, %r181;
	bra.uni 	$L__BB572_36;
$L__BB572_35:
	div.s64 	%rd515, %rd527, %rd82;
	mul.lo.s64 	%rd454, %rd515, %rd82;
	sub.s64 	%rd516, %rd527, %rd454;
$L__BB572_36:
	add.s64 	%rd456, %rd1, %rd450;
	ld.global.u64 	%rd89, [%rd456];
	mad.lo.s64 	%rd90, %rd89, %rd516, %rd531;
	or.b64  	%rd457, %rd525, %rd82;
	and.b64  	%rd458, %rd457, -4294967296;
	setp.ne.s64 	%p42, %rd458, 0;
	@%p42 bra 	$L__BB572_38;
	cvt.u32.u64 	%r182, %rd82;
	cvt.u32.u64 	%r183, %rd525;
	div.u32 	%r184, %r183, %r182;
	mul.lo.s32 	%r185, %r184, %r182;
	sub.s32 	%r186, %r183, %r185;
	cvt.u64.u32 	%rd517, %r184;
	cvt.u64.u32 	%rd518, %r186;
	bra.uni 	$L__BB572_39;
$L__BB572_38:
	div.s64 	%rd517, %rd525, %rd82;
	mul.lo.s64 	%rd459, %rd517, %rd82;
	sub.s64 	%rd518, %rd525, %rd459;
$L__BB572_39:
	mad.lo.s64 	%rd97, %rd518, %rd89, %rd532;
	add.s32 	%r20, %r213, -1;
	mul.wide.u32 	%rd460, %r20, 8;
	add.s64 	%rd461, %rd2, %rd460;
	ld.global.u64 	%rd98, [%rd461];
	or.b64  	%rd462, %rd515, %rd98;
	and.b64  	%rd463, %rd462, -4294967296;
	setp.ne.s64 	%p43, %rd463, 0;
	@%p43 bra 	$L__BB572_41;
	cvt.u32.u64 	%r187, %rd98;
	cvt.u32.u64 	%r188, %rd515;
	div.u32 	%r189, %r188, %r187;
	mul.lo.s32 	%r190, %r189, %r187;
	sub.s32 	%r191, %r188, %r190;
	cvt.u64.u32 	%rd527, %r189;
	cvt.u64.u32 	%rd520, %r191;
	bra.uni 	$L__BB572_42;
$L__BB572_41:
	div.s64 	%rd527, %rd515, %rd98;
	mul.lo.s64 	%rd464, %rd527, %rd98;
	sub.s64 	%rd520, %rd515, %rd464;
$L__BB572_42:
	add.s64 	%rd466, %rd1, %rd460;
	ld.global.u64 	%rd105, [%rd466];
	mad.lo.s64 	%rd531, %rd105, %rd520, %rd90;
	or.b64  	%rd467, %rd517, %rd98;
	and.b64  	%rd468, %rd467, -4294967296;
	setp.ne.s64 	%p44, %rd468, 0;
	@%p44 bra 	$L__BB572_44;
	cvt.u32.u64 	%r192, %rd98;
	cvt.u32.u64 	%r193, %rd517;
	div.u32 	%r194, %r193, %r192;
	mul.lo.s32 	%r195, %r194, %r192;
	sub.s32 	%r196, %r193, %r195;
	cvt.u64.u32 	%rd525, %r194;
	cvt.u64.u32 	%rd522, %r196;
	bra.uni 	$L__BB572_45;
$L__BB572_44:
	div.s64 	%rd525, %rd517, %rd98;
	mul.lo.s64 	%rd469, %rd525, %rd98;
	sub.s64 	%rd522, %rd517, %rd469;
$L__BB572_45:
	mad.lo.s64 	%rd532, %rd522, %rd105, %rd97;
	add.s32 	%r213, %r213, -2;
$L__BB572_46:
	and.b32  	%r197, %r6, 1;
	setp.eq.b32 	%p45, %r197, 1;
	not.pred 	%p46, %p45;
	@%p46 bra 	$L__BB572_54;
	mul.wide.u32 	%rd470, %r213, 8;
	add.s64 	%rd471, %rd2, %rd470;
	ld.global.u64 	%rd120, [%rd471];
	or.b64  	%rd472, %rd527, %rd120;
	and.b64  	%rd473, %rd472, -4294967296;
	setp.ne.s64 	%p47, %rd473, 0;
	@%p47 bra 	$L__BB572_49;
	cvt.u32.u64 	%r198, %rd120;
	cvt.u32.u64 	%r199, %rd527;
	rem.u32 	%r200, %r199, %r198;
	cvt.u64.u32 	%rd529, %r200;
	bra.uni 	$L__BB572_50;
$L__BB572_49:
	rem.s64 	%rd529, %rd527, %rd120;
$L__BB572_50:
	add.s64 	%rd475, %rd1, %rd470;
	ld.global.u64 	%rd124, [%rd475];
	mad.lo.s64 	%rd531, %rd124, %rd529, %rd531;
	or.b64  	%rd476, %rd525, %rd120;
	and.b64  	%rd477, %rd476, -4294967296;
	setp.ne.s64 	%p48, %rd477, 0;
	@%p48 bra 	$L__BB572_52;
	cvt.u32.u64 	%r201, %rd120;
	cvt.u32.u64 	%r202, %rd525;
	rem.u32 	%r203, %r202, %r201;
	cvt.u64.u32 	%rd530, %r203;
	bra.uni 	$L__BB572_53;
$L__BB572_52:
	rem.s64 	%rd530, %rd525, %rd120;
$L__BB572_53:
	mad.lo.s64 	%rd532, %rd530, %rd124, %rd532;
$L__BB572_54:
	shl.b64 	%rd478, %rd531, 1;
	add.s64 	%rd479, %rd573, %rd478;
	ld.global.u16 	%rs5, [%rd479];
	cvt.rn.f32.u16 	%f15, %rs5;
	fma.rn.f32 	%f16, %f15, 0f3BBB989D, 0f3F000000;
	cvt.sat.f32.f32 	%f17, %f16;
	mov.f32 	%f18, 0f4B400001;
	mov.f32 	%f19, 0f437C0000;
	fma.rm.f32 	%f20, %f17, %f19, %f18;
	add.f32 	%f21, %f20, 0fCB40007F;
	neg.f32 	%f22, %f21;
	fma.rn.f32 	%f23, %f15, 0f3FB8AA3B, %f22;
	fma.rn.f32 	%f24, %f15, 0f32A57060, %f23;
	mov.b32 	%r204, %f20;
	shl.b32 	%r205, %r204, 23;
	mov.b32 	%f25, %r205;
	ex2.approx.ftz.f32 	%f26, %f24;
	shl.b64 	%rd480, %rd532, 1;
	add.s64 	%rd481, %rd573, %rd480;
	ld.global.u16 	%rs6, [%rd481];
	cvt.rn.f32.u16 	%f27, %rs6;
	fma.rn.f32 	%f28, %f27, 0f3BBB989D, 0f3F000000;
	cvt.sat.f32.f32 	%f29, %f28;
	fma.rm.f32 	%f30, %f29, %f19, %f18;
	add.f32 	%f31, %f30, 0fCB40007F;
	neg.f32 	%f32, %f31;
	fma.rn.f32 	%f33, %f27, 0f3FB8AA3B, %f32;
	fma.rn.f32 	%f34, %f27, 0f32A57060, %f33;
	mov.b32 	%r206, %f30;
	shl.b32 	%r207, %r206, 23;
	mov.b32 	%f35, %r207;
	ex2.approx.ftz.f32 	%f36, %f34;
	mul.f32 	%f37, %f36, %f35;
	fma.rn.f32 	%f14, %f26, %f25, %f37;
	// begin inline asm
	{  cvt.rn.f16.f32 %rs4, %f14;}

	// end inline asm
	st.shared.u16 	[%r5], %rs4;
	bra.uni 	$L__BB572_115;
$L__BB572_55:
	cvt.u64.u32 	%rd132, %r4;
	setp.le.u64 	%p3, %rd265, %rd132;
	@%p3 bra 	$L__BB572_115;
	mad.lo.s64 	%rd564, %rd4, %rd265, %rd132;
	cvt.u32.u64 	%r23, %rd264;
	add.s32 	%r217, %r23, -1;
	setp.lt.s32 	%p4, %r217, 0;
	@%p4 bra 	$L__BB572_114;
	and.b32  	%r25, %r23, 7;
	setp.lt.u32 	%p5, %r217, 7;
	@%p5 bra 	$L__BB572_85;
	add.s32 	%r215, %r23, -4;
	and.b32  	%r59, %r23, -8;
	neg.s32 	%r214, %r59;
$L__BB572_59:
	.pragma "nounroll";
	add.s32 	%r30, %r215, 3;
	mul.wide.u32 	%rd274, %r30, 8;
	add.s64 	%rd275, %rd2, %rd274;
	ld.global.u64 	%rd136, [%rd275];
	or.b64  	%rd276, %rd564, %rd136;
	and.b64  	%rd277, %rd276, -4294967296;
	setp.ne.s64 	%p6, %rd277, 0;
	@%p6 bra 	$L__BB572_61;
	cvt.u32.u64 	%r60, %rd136;
	cvt.u32.u64 	%r61, %rd564;
	div.u32 	%r62, %r61, %r60;
	mul.lo.s32 	%r63, %r62, %r60;
	sub.s32 	%r64, %r61, %r63;
	cvt.u64.u32 	%rd535, %r62;
	cvt.u64.u32 	%rd536, %r64;
	bra.uni 	$L__BB572_62;
$L__BB572_61:
	div.s64 	%rd535, %rd564, %rd136;
	mul.lo.s64 	%rd278, %rd535, %rd136;
	sub.s64 	%rd536, %rd564, %rd278;
$L__BB572_62:
	add.s64 	%rd280, %rd1, %rd274;
	ld.global.u64 	%rd281, [%rd280];
	mul.lo.s64 	%rd143, %rd281, %rd536;
	add.s32 	%r31, %r215, 2;
	mul.wide.u32 	%rd282, %r31, 8;
	add.s64 	%rd283, %rd2, %rd282;
	ld.global.u64 	%rd144, [%rd283];
	or.b64  	%rd284, %rd535, %rd144;
	and.b64  	%rd285, %rd284, -4294967296;
	setp.ne.s64 	%p7, %rd285, 0;
	@%p7 bra 	$L__BB572_64;
	cvt.u32.u64 	%r65, %rd144;
	cvt.u32.u64 	%r66, %rd535;
	div.u32 	%r67, %r66, %r65;
	mul.lo.s32 	%r68, %r67, %r65;
	sub.s32 	%r69, %r66, %r68;
	cvt.u64.u32 	%rd537, %r67;
	cvt.u64.u32 	%rd538, %r69;
	bra.uni 	$L__BB572_65;
$L__BB572_64:
	div.s64 	%rd537, %rd535, %rd144;
	mul.lo.s64 	%rd286, %rd537, %rd144;
	sub.s64 	%rd538, %rd535, %rd286;
$L__BB572_65:
	add.s64 	%rd288, %rd1, %rd282;
	ld.global.u64 	%rd289, [%rd288];
	mad.lo.s64 	%rd151, %rd289, %rd538, %rd143;
	add.s32 	%r32, %r215, 1;
	mul.wide.u32 	%rd290, %r32, 8;
	add.s64 	%rd291, %rd2, %rd290;
	ld.global.u64 	%rd152, [%rd291];
	or.b64  	%rd292, %rd537, %rd152;
	and.b64  	%rd293, %rd292, -4294967296;
	setp.ne.s64 	%p8, %rd293, 0;
	@%p8 bra 	$L__BB572_67;
	cvt.u32.u64 	%r70, %rd152;
	cvt.u32.u64 	%r71, %rd537;
	div.u32 	%r72, %r71, %r70;
	mul.lo.s32 	%r73, %r72, %r70;
	sub.s32 	%r74, %r71, %r73;
	cvt.u64.u32 	%rd539, %r72;
	cvt.u64.u32 	%rd540, %r74;
	bra.uni 	$L__BB572_68;
$L__BB572_67:
	div.s64 	%rd539, %rd537, %rd152;
	mul.lo.s64 	%rd294, %rd539, %rd152;
	sub.s64 	%rd540, %rd537, %rd294;
$L__BB572_68:
	add.s64 	%rd296, %rd1, %rd290;
	ld.global.u64 	%rd297, [%rd296];
	mad.lo.s64 	%rd159, %rd297, %rd540, %rd151;
	add.s32 	%r33, %r215, -4;
	mul.wide.u32 	%rd298, %r215, 8;
	add.s64 	%rd299, %rd2, %rd298;
	ld.global.u64 	%rd160, [%rd299];
	or.b64  	%rd300, %rd539, %rd160;
	and.b64  	%rd301, %rd300, -4294967296;
	setp.ne.s64 	%p9, %rd301, 0;
	@%p9 bra 	$L__BB572_70;
	cvt.u32.u64 	%r75, %rd160;
	cvt.u32.u64 	%r76, %rd539;
	div.u32 	%r77, %r76, %r75;
	mul.lo.s32 	%r78, %r77, %r75;
	sub.s32 	%r79, %r76, %r78;
	cvt.u64.u32 	%rd541, %r77;
	cvt.u64.u32 	%rd542, %r79;
	bra.uni 	$L__BB572_71;
$L__BB572_70:
	div.s64 	%rd541, %rd539, %rd160;
	mul.lo.s64 	%rd302, %rd541, %rd160;
	sub.s64 	%rd542, %rd539, %rd302;
$L__BB572_71:
	add.s64 	%rd304, %rd1, %rd298;
	ld.global.u64 	%rd305, [%rd304];
	mad.lo.s64 	%rd167, %rd305, %rd542, %rd159;
	add.s32 	%r34, %r215, -1;
	mul.wide.u32 	%rd306, %r34, 8;
	add.s64 	%rd307, %rd2, %rd306;
	ld.global.u64 	%rd168, [%rd307];
	or.b64  	%rd308, %rd541, %rd168;
	and.b64  	%rd309, %rd308, -4294967296;
	setp.ne.s64 	%p10, %rd309, 0;
	@%p10 bra 	$L__BB572_73;
	cvt.u32.u64 	%r80, %rd168;
	cvt.u32.u64 	%r81, %rd541;
	div.u32 	%r82, %r81, %r80;
	mul.lo.s32 	%r83, %r82, %r80;
	sub.s32 	%r84, %r81, %r83;
	cvt.u64.u32 	%rd543, %r82;
	cvt.u64.u32 	%rd544, %r84;
	bra.uni 	$L__BB572_74;
$L__BB572_73:
	div.s64 	%rd543, %rd541, %rd168;
	mul.lo.s64 	%rd310, %rd543, %rd168;
	sub.s64 	%rd544, %rd541, %rd310;
$L__BB572_74:
	add.s64 	%rd312, %rd1, %rd306;
	ld.global.u64 	%rd313, [%rd312];
	mad.lo.s64 	%rd175, %rd313, %rd544, %rd167;
	add.s32 	%r35, %r215, -2;
	mul.wide.u32 	%rd314, %r35, 8;
	add.s64 	%rd315, %rd2, %rd314;
	ld.global.u64 	%rd176, [%rd315];
	or.b64  	%rd316, %rd543, %rd176;
	and.b64  	%rd317, %rd316, -4294967296;
	setp.ne.s64 	%p11, %rd317, 0;
	@%p11 bra 	$L__BB572_76;
	cvt.u32.u64 	%r85, %rd176;
	cvt.u32.u64 	%r86, %rd543;
	div.u32 	%r87, %r86, %r85;
	mul.lo.s32 	%r88, %r87, %r85;
	sub.s32 	%r89, %r86, %r88;
	cvt.u64.u32 	%rd545, %r87;
	cvt.u64.u32 	%rd546, %r89;
	bra.uni 	$L__BB572_77;
$L__BB572_76:
	div.s64 	%rd545, %rd543, %rd176;
	mul.lo.s64 	%rd318, %rd545, %rd176;
	sub.s64 	%rd546, %rd543, %rd318;
$L__BB572_77:
	add.s64 	%rd320, %rd1, %rd314;
	ld.global.u64 	%rd321, [%rd320];
	mad.lo.s64 	%rd183, %rd321, %rd546, %rd175;
	add.s32 	%r36, %r215, -3;
	mul.wide.u32 	%rd322, %r36, 8;
	add.s64 	%rd323, %rd2, %rd322;
	ld.global.u64 	%rd184, [%rd323];
	or.b64  	%rd324, %rd545, %rd184;
	and.b64  	%rd325, %rd324, -4294967296;
	setp.ne.s64 	%p12, %rd325, 0;
	@%p12 bra 	$L__BB572_79;
	cvt.u32.u64 	%r90, %rd184;
	cvt.u32.u64 	%r91, %rd545;
	div.u32 	%r92, %r91, %r90;
	mul.lo.s32 	%r93, %r92, %r90;
	sub.s32 	%r94, %r91, %r93;
	cvt.u64.u32 	%rd547, %r92;
	cvt.u64.u32 	%rd548, %r94;
	bra.uni 	$L__BB572_80;
$L__BB572_79:
	div.s64 	%rd547, %rd545, %rd184;
	mul.lo.s64 	%rd326, %rd547, %rd184;
	sub.s64 	%rd548, %rd545, %rd326;
$L__BB572_80:
	add.s64 	%rd328, %rd1, %rd322;
	ld.global.u64 	%rd329, [%rd328];
	mad.lo.s64 	%rd191, %rd329, %rd548, %rd183;
	mul.wide.u32 	%rd330, %r33, 8;
	add.s64 	%rd331, %rd2, %rd330;
	ld.global.u64 	%rd192, [%rd331];
	or.b64  	%rd332, %rd547, %rd192;
	and.b64  	%rd333, %rd332, -4294967296;
	setp.ne.s64 	%p13, %rd333, 0;
	@%p13 bra 	$L__BB572_82;
	cvt.u32.u64 	%r95, %rd192;
	cvt.u32.u64 	%r96, %rd547;
	div.u32 	%r97, %r96, %r95;
	mul.lo.s32 	%r98, %r97, %r95;
	sub.s32 	%r99, %r96, %r98;
	cvt.u64.u32 	%rd564, %r97;
	cvt.u64.u32 	%rd550, %r99;
	bra.uni 	$L__BB572_83;
$L__BB572_82:
	div.s64 	%rd564, %rd547, %rd192;
	mul.lo.s64 	%rd334, %rd564, %rd192;
	sub.s64 	%rd550, %rd547, %rd334;
$L__BB572_83:
	add.s64 	%rd336, %rd1, %rd330;
	ld.global.u64 	%rd337, [%rd336];
	mad.lo.s64 	%rd338, %rd337, %rd550, %rd191;
	shl.b64 	%rd339, %rd338, 1;
	add.s64 	%rd573, %rd573, %rd339;
	add.s32 	%r215, %r215, -8;
	add.s32 	%r214, %r214, 8;
	setp.ne.s32 	%p14, %r214, 0;
	@%p14 bra 	$L__BB572_59;
	add.s32 	%r217, %r215, 3;
$L__BB572_85:
	setp.eq.s32 	%p15, %r25, 0;
	@%p15 bra 	$L__BB572_114;
	and.b32  	%r41, %r23, 3;
	setp.lt.u32 	%p16, %r25, 4;
	@%p16 bra 	$L__BB572_100;
	mul.wide.u32 	%rd341, %r217, 8;
	add.s64 	%rd342, %rd2, %rd341;
	ld.global.u64 	%rd203, [%rd342];
	or.b64  	%rd343, %rd564, %rd203;
	and.b64  	%rd344, %rd343, -4294967296;
	setp.ne.s64 	%p17, %rd344, 0;
	@%p17 bra 	$L__BB572_89;
	cvt.u32.u64 	%r100, %rd203;
	cvt.u32.u64 	%r101, %rd564;
	div.u32 	%r102, %r101, %r100;
	mul.lo.s32 	%r103, %r102, %r100;
	sub.s32 	%r104, %r101, %r103;
	cvt.u64.u32 	%rd554, %r102;
	cvt.u64.u32 	%rd555, %r104;
	bra.uni 	$L__BB572_90;
$L__BB572_89:
	div.s64 	%rd554, %rd564, %rd203;
	mul.lo.s64 	%rd345, %rd554, %rd203;
	sub.s64 	%rd555, %rd564, %rd345;
$L__BB572_90:
	add.s64 	%rd347, %rd1, %rd341;
	ld.global.u64 	%rd348, [%rd347];
	mul.lo.s64 	%rd210, %rd348, %rd555;
	add.s32 	%r42, %r217, -1;
	mul.wide.u32 	%rd349, %r42, 8;
	add.s64 	%rd350, %rd2, %rd349;
	ld.global.u64 	%rd211, [%rd350];
	or.b64  	%rd351, %rd554, %rd211;
	and.b64  	%rd352, %rd351, -4294967296;
	setp.ne.s64 	%p18, %rd352, 0;
	@%p18 bra 	$L__BB572_92;
	cvt.u32.u64 	%r105, %rd211;
	cvt.u32.u64 	%r106, %rd554;
	div.u32 	%r107, %r106, %r105;
	mul.lo.s32 	%r108, %r107, %r105;
	sub.s32 	%r109, %r106, %r108;
	cvt.u64.u32 	%rd556, %r107;
	cvt.u64.u32 	%rd557, %r109;
	bra.uni 	$L__BB572_93;
$L__BB572_92:
	div.s64 	%rd556, %rd554, %rd211;
	mul.lo.s64 	%rd353, %rd556, %rd211;
	sub.s64 	%rd557, %rd554, %rd353;
$L__BB572_93:
	add.s64 	%rd355, %rd1, %rd349;
	ld.global.u64 	%rd356, [%rd355];
	mad.lo.s64 	%rd218, %rd356, %rd557, %rd210;
	add.s32 	%r43, %r217, -2;
	mul.wide.u32 	%rd357, %r43, 8;
	add.s64 	%rd358, %rd2, %rd357;
	ld.global.u64 	%rd219, [%rd358];
	or.b64  	%rd359, %rd556, %rd219;
	and.b64  	%rd360, %rd359, -4294967296;
	setp.ne.s64 	%p19, %rd360, 0;
	@%p19 bra 	$L__BB572_95;
	cvt.u32.u64 	%r110, %rd219;
	cvt.u32.u64 	%r111, %rd556;
	div.u32 	%r112, %r111, %r110;
	mul.lo.s32 	%r113, %r112, %r110;
	sub.s32 	%r114, %r111, %r113;
	cvt.u64.u32 	%rd558, %r112;
	cvt.u64.u32 	%rd559, %r114;
	bra.uni 	$L__BB572_96;
$L__BB572_95:
	div.s64 	%rd558, %rd556, %rd219;
	mul.lo.s64 	%rd361, %rd558, %rd219;
	sub.s64 	%rd559, %rd556, %rd361;
$L__BB572_96:
	add.s64 	%rd363, %rd1, %rd357;
	ld.global.u64 	%rd364, [%rd363];
	mad.lo.s64 	%rd226, %rd364, %rd559, %rd218;
	add.s32 	%r44, %r217, -3;
	mul.wide.u32 	%rd365, %r44, 8;
	add.s64 	%rd366, %rd2, %rd365;
	ld.global.u64 	%rd227, [%rd366];
	or.b64  	%rd367, %rd558, %rd227;
	and.b64  	%rd368, %rd367, -4294967296;
	setp.ne.s64 	%p20, %rd368, 0;
	@%p20 bra 	$L__BB572_98;
	cvt.u32.u64 	%r115, %rd227;
	cvt.u32.u64 	%r116, %rd558;
	div.u32 	%r117, %r116, %r115;
	mul.lo.s32 	%r118, %r117, %r115;
	sub.s32 	%r119, %r116, %r118;
	cvt.u64.u32 	%rd564, %r117;
	cvt.u64.u32 	%rd561, %r119;
	bra.uni 	$L__BB572_99;
$L__BB572_98:
	div.s64 	%rd564, %rd558, %rd227;
	mul.lo.s64 	%rd369, %rd564, %rd227;
	sub.s64 	%rd561, %rd558, %rd369;
$L__BB572_99:
	add.s64 	%rd371, %rd1, %rd365;
	ld.global.u64 	%rd372, [%rd371];
	mad.lo.s64 	%rd373, %rd372, %rd561, %rd226;
	shl.b64 	%rd374, %rd373, 1;
	add.s64 	%rd573, %rd573, %rd374;
	add.s32 	%r217, %r217, -4;
$L__BB572_100:
	setp.eq.s32 	%p21, %r41, 0;
	@%p21 bra 	$L__BB572_114;
	setp.eq.s32 	%p22, %r41, 1;
	@%p22 bra 	$L__BB572_109;
	mul.wide.u32 	%rd376, %r217, 8;
	add.s64 	%rd377, %rd2, %rd376;
	ld.global.u64 	%rd238, [%rd377];
	or.b64  	%rd378, %rd564, %rd238;
	and.b64  	%rd379, %rd378, -4294967296;
	setp.ne.s64 	%p23, %rd379, 0;
	@%p23 bra 	$L__BB572_104;
	cvt.u32.u64 	%r120, %rd238;
	cvt.u32.u64 	%r121, %rd564;
	div.u32 	%r122, %r121, %r120;
	mul.lo.s32 	%r123, %r122, %r120;
	sub.s32 	%r124, %r121, %r123;
	cvt.u64.u32 	%rd565, %r122;
	cvt.u64.u32 	%rd566, %r124;
	bra.uni 	$L__BB572_105;
$L__BB572_104:
	div.s64 	%rd565, %rd564, %rd238;
	mul.lo.s64 	%rd380, %rd565, %rd238;
	sub.s64 	%rd566, %rd564, %rd380;
$L__BB572_105:
	add.s64 	%rd382, %rd1, %rd376;
	ld.global.u64 	%rd383, [%rd382];
	mul.lo.s64 	%rd245, %rd383, %rd566;
	add.s32 	%r47, %r217, -1;
	mul.wide.u32 	%rd384, %r47, 8;
	add.s64 	%rd385, %rd2, %rd384;
	ld.global.u64 	%rd246, [%rd385];
	or.b64  	%rd386, %rd565, %rd246;
	and.b64  	%rd387, %rd386, -4294967296;
	setp.ne.s64 	%p24, %rd387, 0;
	@%p24 bra 	$L__BB572_107;
	cvt.u32.u64 	%r125, %rd246;
	cvt.u32.u64 	%r126, %rd565;
	div.u32 	%r127, %r126, %r125;
	mul.lo.s32 	%r128, %r127, %r125;
	sub.s32 	%r129, %r126, %r128;
	cvt.u64.u32 	%rd564, %r127;
	cvt.u64.u32 	%rd568, %r129;
	bra.uni 	$L__BB572_108;
$L__BB572_107:
	div.s64 	%rd564, %rd565, %rd246;
	mul.lo.s64 	%rd388, %rd564, %rd246;
	sub.s64 	%rd568, %rd565, %rd388;
$L__BB572_108:
	add.s64 	%rd390, %rd1, %rd384;
	ld.global.u64 	%rd391, [%rd390];
	mad.lo.s64 	%rd392, %rd391, %rd568, %rd245;
	shl.b64 	%rd393, %rd392, 1;
	add.s64 	%rd573, %rd573, %rd393;
	add.s32 	%r217, %r217, -2;
$L__BB572_109:
	and.b32  	%r130, %r23, 1;
	setp.eq.b32 	%p25, %r130, 1;
	not.pred 	%p26, %p25;
	@%p26 bra 	$L__BB572_114;
	mul.wide.u32 	%rd394, %r217, 8;
	add.s64 	%rd395, %rd2, %rd394;
	ld.global.u64 	%rd257, [%rd395];
	or.b64  	%rd396, %rd564, %rd257;
	and.b64  	%rd397, %rd396, -4294967296;
	setp.ne.s64 	%p27, %rd397, 0;
	@%p27 bra 	$L__BB572_112;
	cvt.u32.u64 	%r131, %rd257;
	cvt.u32.u64 	%r132, %rd564;
	rem.u32 	%r133, %r132, %r131;
	cvt.u64.u32 	%rd572, %r133;
	bra.uni 	$L__BB572_113;
$L__BB572_112:
	rem.s64 	%rd572, %rd564, %rd257;
$L__BB572_113:
	add.s64 	%rd399, %rd1, %rd394;
	ld.global.u64 	%rd400, [%rd399];
	mul.lo.s64 	%rd401, %rd400, %rd572;
	shl.b64 	%rd402, %rd401, 1;
	add.s64 	%rd573, %rd573, %rd402;
$L__BB572_114:
	ld.global.u16 	%rs3, [%rd573];
	cvt.rn.f32.u16 	%f2, %rs3;
	fma.rn.f32 	%f3, %f2, 0f3BBB989D, 0f3F000000;
	cvt.sat.f32.f32 	%f4, %f3;
	mov.f32 	%f5, 0f4B400001;
	mov.f32 	%f6, 0f437C0000;
	fma.rm.f32 	%f7, %f4, %f6, %f5;
	add.f32 	%f8, %f7, 0fCB40007F;
	neg.f32 	%f9, %f8;
	fma.rn.f32 	%f10, %f2, 0f3FB8AA3B, %f9;
	fma.rn.f32 	%f11, %f2, 0f32A57060, %f10;
	mov.b32 	%r134, %f7;
	shl.b32 	%r135, %r134, 23;
	mov.b32 	%f12, %r135;
	ex2.approx.ftz.f32 	%f13, %f11;
	mul.f32 	%f1, %f13, %f12;
	// begin inline asm
	{  cvt.rn.f16.f32 %rs2, %f1;}

	// end inline asm
	st.shared.u16 	[%r5], %rs2;
$L__BB572_115:
	bar.sync 	0;
	setp.lt.u32 	%p49, %r219, 66;
	@%p49 bra 	$L__BB572_119;
$L__BB572_116:
	shr.u32 	%r51, %r219, 1;
	setp.ge.u32 	%p50, %r1, %r51;
	@%p50 bra 	$L__BB572_118;
	ld.shared.u16 	%rs8, [%r5];
	and.b32  	%r208, %r219, 2046;
	add.s32 	%r209, %r5, %r208;
	ld.shared.u16 	%rs9, [%r209];
	// begin inline asm
	{add.f16 %rs7,%rs8,%rs9;
}
	// end inline asm
	st.shared.u16 	[%r5], %rs7;
$L__BB572_118:
	bar.sync 	0;
	setp.gt.u32 	%p51, %r219, 131;
	mov.u32 	%r219, %r51;
	@%p51 bra 	$L__BB572_116;
$L__BB572_119:
	setp.gt.u32 	%p52, %r1, 31;
	@%p52 bra 	$L__BB572_122;
	ld.shared.u16 	%rs11, [%r5];
	ld.shared.u16 	%rs12, [%r5+64];
	// begin inline asm
	{add.f16 %rs10,%rs11,%rs12;
}
	// end inline asm
	st.volatile.shared.u16 	[%r5], %rs10;
	ld.shared.u16 	%rs15, [%r5+32];
	// begin inline asm
	{add.f16 %rs13,%rs10,%rs15;
}
	// end inline asm
	st.volatile.shared.u16 	[%r5], %rs13;
	ld.shared.u16 	%rs18, [%r5+16];
	// begin inline asm
	{add.f16 %rs16,%rs13,%rs18;
}
	// end inline asm
	st.volatile.shared.u16 	[%r5], %rs16;
	ld.shared.u16 	%rs21, [%r5+8];
	// begin inline asm
	{add.f16 %rs19,%rs16,%rs21;
}
	// end inline asm
	st.volatile.shared.u16 	[%r5], %rs19;
	ld.shared.u16 	%rs24, [%r5+4];
	// begin inline asm
	{add.f16 %rs22,%rs19,%rs24;
}
	// end inline asm
	st.volatile.shared.u16 	[%r5], %rs22;
	ld.shared.u16 	%rs27, [%r5+2];
	// begin inline asm
	{add.f16 %rs25,%rs22,%rs27;
}
	// end inline asm
	st.volatile.shared.u16 	[%r5], %rs25;
	setp.ne.s32 	%p53, %r1, 0;
	@%p53 bra 	$L__BB572_122;
	ld.param.u64 	%rd488, [contiguous_logsumexp2_u16_param_8];
	ld.param.u64 	%rd487, [contiguous_logsumexp2_u16_param_0];
	cvt.u64.u32 	%rd482, %r2;
	mad.lo.s64 	%rd483, %rd488, %rd4, %rd482;
	cvta.to.global.u64 	%rd484, %rd487;
	shl.b64 	%rd485, %rd483, 1;
	add.s64 	%rd486, %rd484, %rd485;
	ld.shared.u16 	%rs28, [logsumexpsdata_u16];
	st.global.u16 	[%rd486], %rs28;
$L__BB572_122:
	ret;

}
	// .globl	contiguous_logsumexp22_u16
.visible .entry contiguous_logsumexp22_u16(
	.param .u64 .ptr .align 1 contiguous_logsumexp22_u16_param_0,
	.param .u64 .ptr .align 1 contiguous_logsumexp22_u16_param_1,
	.param .u64 contiguous_logsumexp22_u16_param_2,
	.param .u64 contiguous_logsumexp22_u16_param_3,
	.param .u64 contiguous_logsumexp22_u16_param_4,
	.param .u64 contiguous_logsumexp22_u16_param_5
)
{
	.reg .pred 	%p<9>;
	.reg .b16 	%rs<28>;
	.reg .b32 	%r<18>;
	.reg .b64 	%rd<28>;

	ld.param.u64 	%rd5, [contiguous_logsumexp22_u16_param_0];
	ld.param.u64 	%rd8, [contiguous_logsumexp22_u16_param_1];
	ld.param.u64 	%rd9, [contiguous_logsumexp22_u16_param_2];
	ld.param.u64 	%rd6, [contiguous_logsumexp22_u16_param_3];
	ld.param.u64 	%rd10, [contiguous_logsumexp22_u16_param_4];
	ld.param.u64 	%rd7, [contiguous_logsumexp22_u16_param_5];
	cvta.to.global.u64 	%rd1, %rd8;
	mov.u32 	%r1, %tid.x;
	mov.u32 	%r2, %ctaid.x;
	mov.u32 	%r17, %ntid.x;
	mul.lo.s32 	%r9, %r2, %r17;
	shl.b32 	%r10, %r9, 1;
	add.s32 	%r4, %r10, %r1;
	shl.b32 	%r11, %r1, 1;
	mov.u32 	%r12, logsumexpsdata_u16;
	add.s32 	%r5, %r12, %r11;
	mov.b32 	%r8, 0;
	// begin inline asm
	cvt.rn.f16.s32 %rs1, %r8;
	// end inline asm
	st.shared.u16 	[%r5], %rs1;
	mov.u32 	%r13, %ctaid.y;
	cvt.u64.u32 	%rd11, %r13;
	add.s64 	%rd2, %rd9, %rd11;
	setp.ge.u64 	%p1, %rd2, %rd10;
	@%p1 bra 	$L__BB573_12;
	add.s32 	%r14, %r4, %r17;
	cvt.u64.u32 	%rd3, %r14;
	setp.le.u64 	%p2, %rd6, %rd3;
	@%p2 bra 	$L__BB573_3;
	cvt.u64.u32 	%rd15, %r4;
	mul.lo.s64 	%rd16, %rd2, %rd6;
	add.s64 	%rd17, %rd16, %rd15;
	shl.b64 	%rd18, %rd17, 1;
	add.s64 	%rd19, %rd1, %rd18;
	ld.global.u16 	%rs4, [%rd19];
	add.s64 	%rd20, %rd16, %rd3;
	shl.b64 	%rd21, %rd20, 1;
	add.s64 	%rd22, %rd1, %rd21;
	ld.global.u16 	%rs5, [%rd22];
	// begin inline asm
	{add.f16 %rs3,%rs4,%rs5;
}
	// end inline asm
	st.shared.u16 	[%r5], %rs3;
	bra.uni 	$L__BB573_5;
$L__BB573_3:
	cvt.u64.u32 	%rd4, %r4;
	setp.le.u64 	%p3, %rd6, %rd4;
	@%p3 bra 	$L__BB573_5;
	mad.lo.s64 	%rd12, %rd2, %rd6, %rd4;
	shl.b64 	%rd13, %rd12, 1;
	add.s64 	%rd14, %rd1, %rd13;
	ld.global.u16 	%rs2, [%rd14];
	st.shared.u16 	[%r5], %rs2;
$L__BB573_5:
	bar.sync 	0;
	setp.lt.u32 	%p4, %r17, 66;
	@%p4 bra 	$L__BB573_9;
$L__BB573_6:
	shr.u32 	%r7, %r17, 1;
	setp.ge.u32 	%p5, %r1, %r7;
	@%p5 bra 	$L__BB573_8;
	ld.shared.u16 	%rs7, [%r5];
	and.b32  	%r15, %r17, 2046;
	add.s32 	%r16, %r5, %r15;
	ld.shared.u16 	%rs8, [%r16];
	// begin inline asm
	{add.f16 %rs6,%rs7,%rs8;
}
	// end inline asm
	st.shared.u16 	[%r5], %rs6;
$L__BB573_8:
	bar.sync 	0;
	setp.gt.u32 	%p6, %r17, 131;
	mov.u32 	%r17, %r7;
	@%p6 bra 	$L__BB573_6;
$L__BB573_9:
	setp.gt.u32 	%p7, %r1, 31;
	@%p7 bra 	$L__BB573_12;
	ld.shared.u16 	%rs10, [%r5];
	ld.shared.u16 	%rs11, [%r5+64];
	// begin inline asm
	{add.f16 %rs9,%rs10,%rs11;
}
	// end inline asm
	st.volatile.shared.u16 	[%r5], %rs9;
	ld.shared.u16 	%rs14, [%r5+32];
	// begin inline asm
	{add.f16 %rs12,%rs9,%rs14;
}
	// end inline asm
	st.volatile.shared.u16 	[%r5], %rs12;
	ld.shared.u16 	%rs17, [%r5+16];
	// begin inline asm
	{add.f16 %rs15,%rs12,%rs17;
}
	// end inline asm
	st.volatile.shared.u16 	[%r5], %rs15;
	ld.shared.u16 	%rs20, [%r5+8];
	// begin inline asm
	{add.f16 %rs18,%rs15,%rs20;
}
	// end inline asm
	st.volatile.shared.u16 	[%r5], %rs18;
	ld.shared.u16 	%rs23, [%r5+4];
	// begin inline asm
	{add.f16 %rs21,%rs18,%rs23;
}
	// end inline asm
	st.volatile.shared.u16 	[%r5], %rs21;
	ld.shared.u16 	%rs26, [%r5+2];
	// begin inline asm
	{add.f16 %rs24,%rs21,%rs26;
}
	// end inline asm
	st.volatile.shared.u16 	[%r5], %rs24;
	setp.ne.s32 	%p8, %r1, 0;
	@%p8 bra 	$L__BB573_12;
	cvt.u64.u32 	%rd23, %r2;
	mad.lo.s64 	%rd24, %rd7, %rd2, %rd23;
	cvta.to.global.u64 	%rd25, %rd5;
	shl.b64 	%rd26, %rd24, 1;
	add.s64 	%rd27, %rd25, %rd26;
	ld.shared.u16 	%rs27, [logsumexpsdata_u16];
	st.global.u16 	[%rd27], %rs27;
$L__BB573_12:
	ret;

}
	// .globl	contiguous_logsumexp3_u16
.visible .entry contiguous_logsumexp3_u16(
	.param .u64 .ptr .align 1 contiguous_logsumexp3_u16_param_0,
	.param .u64 .ptr .align 1 contiguous_logsumexp3_u16_param_1,
	.param .u64 .ptr .align 1 contiguous_logsumexp3_u16_param_2,
	.param .u64 .ptr .align 1 contiguous_logsumexp3_u16_param_3,
	.param .u64 contiguous_logsumexp3_u16_param_4,
	.param .u64 contiguous_logsumexp3_u16_param_5,
	.param .u64 contiguous_logsumexp3_u16_param_6
)
{
	.reg .pred 	%p<38>;
	.reg .b16 	%rs<120>;
	.reg .b32 	%r<232>;
	.reg .b32 	%f<14>;
	.reg .b64 	%rd<308>;

	ld.param.u64 	%rd144, [contiguous_logsumexp3_u16_param_0];
	ld.param.u64 	%rd145, [contiguous_logsumexp3_u16_param_1];
	ld.param.u64 	%rd148, [contiguous_logsumexp3_u16_param_2];
	ld.param.u64 	%rd149, [contiguous_logsumexp3_u16_param_3];
	ld.param.u64 	%rd146, [contiguous_logsumexp3_u16_param_4];
	ld.param.u64 	%rd147, [contiguous_logsumexp3_u16_param_5];
	ld.param.u64 	%rd150, [contiguous_logsumexp3_u16_param_6];
	cvta.to.global.u64 	%rd1, %rd149;
	cvta.to.global.u64 	%rd2, %rd148;
	mov.u32 	%r1, %tid.y;
	mov.u32 	%r2, %ntid.x;
	mov.u32 	%r3, %tid.x;
	mad.lo.s32 	%r73, %r1, %r2, %r3;
	mov.u32 	%r74, %ctaid.x;
	mad.lo.s32 	%r75, %r74, %r2, %r3;
	mov.u32 	%r4, %ctaid.y;
	mov.u32 	%r5, %ntid.y;
	mad.lo.s32 	%r76, %r4, %r5, %r1;
	shl.b32 	%r77, %r73, 1;
	mov.u32 	%r78, logsumexpsdata_u16;
	add.s32 	%r7, %r78, %r77;
	mov.b32 	%r72, 0;
	// begin inline asm
	cvt.rn.f16.s32 %rs17, %r72;
	// end inline asm
	st.shared.u16 	[%r7], %rs17;
	cvt.u64.u32 	%rd3, %r75;
	setp.le.u64 	%p1, %rd147, %rd3;
	cvt.u64.u32 	%rd152, %r76;
	setp.le.u64 	%p2, %rd150, %rd152;
	or.pred  	%p3, %p1, %p2;
	@%p3 bra 	$L__BB574_77;
	cvt.u32.u64 	%r79, %rd3;
	cvt.u32.u64 	%r80, %rd147;
	mad.lo.s32 	%r220, %r76, %r80, %r79;
	cvt.u32.u64 	%r9, %rd146;
	add.s32 	%r219, %r9, -1;
	setp.lt.s32 	%p4, %r219, 0;
	mov.b64 	%rd307, 0;
	@%p4 bra 	$L__BB574_59;
	setp.lt.u32 	%p5, %r219, 7;
	mov.b64 	%rd307, 0;
	@%p5 bra 	$L__BB574_30;
	add.s32 	%r215, %r9, -4;
	and.b32  	%r81, %r9, -8;
	neg.s32 	%r214, %r81;
	mov.b64 	%rd307, 0;
$L__BB574_4:
	.pragma "nounroll";
	add.s32 	%r16, %r215, 3;
	cvt.u64.u32 	%rd5, %r220;
	mul.wide.u32 	%rd157, %r16, 8;
	add.s64 	%rd158, %rd2, %rd157;
	ld.global.u64 	%rd6, [%rd158];
	and.b64  	%rd159, %rd6, -4294967296;
	setp.ne.s64 	%p6, %rd159, 0;
	@%p6 bra 	$L__BB574_6;
	cvt.u32.u64 	%r82, %rd6;
	cvt.u32.u64 	%r83, %rd5;
	div.u32 	%r84, %r83, %r82;
	mul.lo.s32 	%r85, %r84, %r82;
	sub.s32 	%r86, %r83, %r85;
	cvt.u64.u32 	%rd272, %r84;
	cvt.u64.u32 	%rd273, %r86;
	bra.uni 	$L__BB574_7;
$L__BB574_6:
	div.s64 	%rd272, %rd5, %rd6;
	mul.lo.s64 	%rd160, %rd272, %rd6;
	sub.s64 	%rd273, %rd5, %rd160;
$L__BB574_7:
	mul.wide.u32 	%rd161, %r16, 8;
	add.s64 	%rd162, %rd1, %rd161;
	ld.global.u64 	%rd163, [%rd162];
	mad.lo.s64 	%rd13, %rd163, %rd273, %rd307;
	add.s32 	%r17, %r215, 2;
	and.b64  	%rd14, %rd272, 4294967295;
	mul.wide.u32 	%rd164, %r17, 8;
	add.s64 	%rd165, %rd2, %rd164;
	ld.global.u64 	%rd15, [%rd165];
	and.b64  	%rd166, %rd15, -4294967296;
	setp.ne.s64 	%p7, %rd166, 0;
	@%p7 bra 	$L__BB574_9;
	cvt.u32.u64 	%r87, %rd15;
	cvt.u32.u64 	%r88, %rd14;
	div.u32 	%r89, %r88, %r87;
	mul.lo.s32 	%r90, %r89, %r87;
	sub.s32 	%r91, %r88, %r90;
	cvt.u64.u32 	%rd274, %r89;
	cvt.u64.u32 	%rd275, %r91;
	bra.uni 	$L__BB574_10;
$L__BB574_9:
	div.s64 	%rd274, %rd14, %rd15;
	mul.lo.s64 	%rd167, %rd274, %rd15;
	sub.s64 	%rd275, %rd14, %rd167;
$L__BB574_10:
	mul.wide.u32 	%rd168, %r17, 8;
	add.s64 	%rd169, %rd1, %rd168;
	ld.global.u64 	%rd170, [%rd169];
	mad.lo.s64 	%rd22, %rd170, %rd275, %rd13;
	add.s32 	%r18, %r215, 1;
	and.b64  	%rd23, %rd274, 4294967295;
	mul.wide.u32 	%rd171, %r18, 8;
	add.s64 	%rd172, %rd2, %rd171;
	ld.global.u64 	%rd24, [%rd172];
	and.b64  	%rd173, %rd24, -4294967296;
	setp.ne.s64 	%p8, %rd173, 0;
	@%p8 bra 	$L__BB574_12;
	cvt.u32.u64 	%r92, %rd24;
	cvt.u32.u64 	%r93, %rd23;
	div.u32 	%r94, %r93, %r92;
	mul.lo.s32 	%r95, %r94, %r92;
	sub.s32 	%r96, %r93, %r95;
	cvt.u64.u32 	%rd276, %r94;
	cvt.u64.u32 	%rd277, %r96;
	bra.uni 	$L__BB574_13;
$L__BB574_12:
	div.s64 	%rd276, %rd23, %rd24;
	mul.lo.s64 	%rd174, %rd276, %rd24;
	sub.s64 	%rd277, %rd23, %rd174;
$L__BB574_13:
	mul.wide.u32 	%rd175, %r18, 8;
	add.s64 	%rd176, %rd1, %rd175;
	ld.global.u64 	%rd177, [%rd176];
	mad.lo.s64 	%rd31, %rd177, %rd277, %rd22;
	and.b64  	%rd32, %rd276, 4294967295;
	mul.wide.u32 	%rd178, %r215, 8;
	add.s64 	%rd179, %rd2, %rd178;
	ld.global.u64 	%rd33, [%rd179];
	and.b64  	%rd180, %rd33, -4294967296;
	setp.ne.s64 	%p9, %rd180, 0;
	@%p9 bra 	$L__BB574_15;
	cvt.u32.u64 	%r97, %rd33;
	cvt.u32.u64 	%r98, %rd32;
	div.u32 	%r99, %r98, %r97;
	mul.lo.s32 	%r100, %r99, %r97;
	sub.s32 	%r101, %r98, %r100;
	cvt.u64.u32 	%rd278, %r99;
	cvt.u64.u32 	%rd279, %r101;
	bra.uni 	$L__BB574_16;
$L__BB574_15:
	div.s64 	%rd278, %rd32, %rd33;
	mul.lo.s64 	%rd181, %rd278, %rd33;
	sub.s64 	%rd279, %rd32, %rd181;
$L__BB574_16:
	mul.wide.u32 	%rd182, %r215, 8;
	add.s64 	%rd183, %rd1, %rd182;
	ld.global.u64 	%rd184, [%rd183];
	mad.lo.s64 	%rd40, %rd184, %rd279, %rd31;
	add.s32 	%r19, %r215, -1;
	and.b64  	%rd41, %rd278, 4294967295;
	mul.wide.u32 	%rd185, %r19, 8;
	add.s64 	%rd186, %rd2, %rd185;
	ld.global.u64 	%rd42, [%rd186];
	and.b64  	%rd187, %rd42, -4294967296;
	setp.ne.s64 	%p10, %rd187, 0;
	@%p10 bra 	$L__BB574_18;
	cvt.u32.u64 	%r102, %rd42;
	cvt.u32.u64 	%r103, %rd41;
	div.u32 	%r104, %r103, %r102;
	mul.lo.s32 	%r105, %r104, %r102;
	sub.s32 	%r106, %r103, %r105;
	cvt.u64.u32 	%rd280, %r104;
	cvt.u64.u32 	%rd281, %r106;
	bra.uni 	$L__BB574_19;
$L__BB574_18:
	div.s64 	%rd280, %rd41, %rd42;
	mul.lo.s64 	%rd188, %rd280, %rd42;
	sub.s64 	%rd281, %rd41, %rd188;
$L__BB574_19:
	mul.wide.u32 	%rd189, %r19, 8;
	add.s64 	%rd190, %rd1, %rd189;
	ld.global.u64 	%rd191, [%rd190];
	mad.lo.s64 	%rd49, %rd191, %rd281, %rd40;
	add.s32 	%r20, %r215, -2;
	and.b64  	%rd50, %rd280, 4294967295;
	mul.wide.u32 	%rd192, %r20, 8;
	add.s64 	%rd193, %rd2, %rd192;
	ld.global.u64 	%rd51, [%rd193];
	and.b64  	%rd194, %rd51, -4294967296;
	setp.ne.s64 	%p11, %rd194, 0;
	@%p11 bra 	$L__BB574_21;
	cvt.u32.u64 	%r107, %rd51;
	cvt.u32.u64 	%r108, %rd50;
	div.u32 	%r109, %r108, %r107;
	mul.lo.s32 	%r110, %r109, %r107;
	sub.s32 	%r111, %r108, %r110;
	cvt.u64.u32 	%rd282, %r109;
	cvt.u64.u32 	%rd283, %r111;
	bra.uni 	$L__BB574_22;
$L__BB574_21:
	div.s64 	%rd282, %rd50, %rd51;
	mul.lo.s64 	%rd195, %rd282, %rd51;
	sub.s64 	%rd283, %rd50, %rd195;
$L__BB574_22:
	mul.wide.u32 	%rd196, %r20, 8;
	add.s64 	%rd197, %rd1, %rd196;
	ld.global.u64 	%rd198, [%rd197];
	mad.lo.s64 	%rd58, %rd198, %rd283, %rd49;
	add.s32 	%r21, %r215, -3;
	and.b64  	%rd59, %rd282, 4294967295;
	mul.wide.u32 	%rd199, %r21, 8;
	add.s64 	%rd200, %rd2, %rd199;
	ld.global.u64 	%rd60, [%rd200];
	and.b64  	%rd201, %rd60, -4294967296;
	setp.ne.s64 	%p12, %rd201, 0;
	@%p12 bra 	$L__BB574_24;
	cvt.u32.u64 	%r112, %rd60;
	cvt.u32.u64 	%r113, %rd59;
	div.u32 	%r114, %r113, %r112;
	mul.lo.s32 	%r115, %r114, %r112;
	sub.s32 	%r116, %r113, %r115;
	cvt.u64.u32 	%rd284, %r114;
	cvt.u64.u32 	%rd285, %r116;
	bra.uni 	$L__BB574_25;
$L__BB574_24:
	div.s64 	%rd284, %rd59, %rd60;
	mul.lo.s64 	%rd202, %rd284, %rd60;
	sub.s64 	%rd285, %rd59, %rd202;
$L__BB574_25:
	mul.wide.u32 	%rd203, %r21, 8;
	add.s64 	%rd204, %rd1, %rd203;
	ld.global.u64 	%rd205, [%rd204];
	mad.lo.s64 	%rd67, %rd205, %rd285, %rd58;
	and.b64  	%rd68, %rd284, 4294967295;
	add.s32 	%r117, %r215, -4;
	mul.wide.u32 	%rd206, %r117, 8;
	add.s64 	%rd207, %rd2, %rd206;
	ld.global.u64 	%rd69, [%rd207];
	and.b64  	%rd208, %rd69, -4294967296;
	setp.ne.s64 	%p13, %rd208, 0;
	@%p13 bra 	$L__BB574_27;
	cvt.u32.u64 	%r118, %rd69;
	cvt.u32.u64 	%r119, %rd68;
	div.u32 	%r120, %r119, %r118;
	mul.lo.s32 	%r121, %r120, %r118;
	sub.s32 	%r122, %r119, %r121;
	cvt.u64.u32 	%rd286, %r120;
	cvt.u64.u32 	%rd287, %r122;
	bra.uni 	$L__BB574_28;
$L__BB574_27:
	div.s64 	%rd286, %rd68, %rd69;
	mul.lo.s64 	%rd209, %rd286, %rd69;
	sub.s64 	%rd287, %rd68, %rd209;
$L__BB574_28:
	mul.wide.u32 	%rd210, %r117, 8;
	add.s64 	%rd211, %rd1, %rd210;
	ld.global.u64 	%rd212, [%rd211];
	mad.lo.s64 	%rd307, %rd212, %rd287, %rd67;
	cvt.u32.u64 	%r220, %rd286;
	add.s32 	%r215, %r215, -8;
	add.s32 	%r214, %r214, 8;
	setp.ne.s32 	%p14, %r214, 0;
	@%p14 bra 	$L__BB574_4;
	add.s32 	%r219, %r215, 3;
$L__BB574_30:
	and.b32  	%r28, %r9, 7;
	setp.eq.s32 	%p15, %r28, 0;
	@%p15 bra 	$L__BB574_59;
	and.b32  	%r29, %r9, 3;
	setp.lt.u32 	%p16, %r28, 4;
	@%p16 bra 	$L__BB574_45;
	cvt.u64.u32 	%rd79, %r220;
	mul.wide.u32 	%rd214, %r219, 8;
	add.s64 	%rd215, %rd2, %rd214;
	ld.global.u64 	%rd80, [%rd215];
	and.b64  	%rd216, %rd80, -4294967296;
	setp.ne.s64 	%p17, %rd216, 0;
	@%p17 bra 	$L__BB574_34;
	cvt.u32.u64 	%r124, %rd80;
	cvt.u32.u64 	%r125, %rd79;
	div.u32 	%r126, %r125, %r124;
	mul.lo.s32 	%r127, %r126, %r124;
	sub.s32 	%r128, %r125, %r127;
	cvt.u64.u32 	%rd290, %r126;
	cvt.u64.u32 	%rd291, %r128;
	bra.uni 	$L__BB574_35;
$L__BB574_34:
	div.s64 	%rd290, %rd79, %rd80;
	mul.lo.s64 	%rd217, %rd290, %rd80;
	sub.s64 	%rd291, %rd79, %rd217;
$L__BB574_35:
	mul.wide.u32 	%rd218, %r219, 8;
	add.s64 	%rd219, %rd1, %rd218;
	ld.global.u64 	%rd220, [%rd219];
	mad.lo.s64 	%rd87, %rd220, %rd291, %rd307;
	add.s32 	%r30, %r219, -1;
	and.b64  	%rd88, %rd290, 4294967295;
	mul.wide.u32 	%rd221, %r30, 8;
	add.s64 	%rd222, %rd2, %rd221;
	ld.global.u64 	%rd89, [%rd222];
	and.b64  	%rd223, %rd89, -4294967296;
	setp.ne.s64 	%p18, %rd223, 0;
	@%p18 bra 	$L__BB574_37;
	cvt.u32.u64 	%r129, %rd89;
	cvt.u32.u64 	%r130, %rd88;
	div.u32 	%r131, %r130, %r129;
	mul.lo.s32 	%r132, %r131, %r129;
	sub.s32 	%r133, %r130, %r132;
	cvt.u64.u32 	%rd292, %r131;
	cvt.u64.u32 	%rd293, %r133;
	bra.uni 	$L__BB574_38;
$L__BB574_37:
	div.s64 	%rd292, %rd88, %rd89;
	mul.lo.s64 	%rd224, %rd292, %rd89;
	sub.s64 	%rd293, %rd88, %rd224;
$L__BB574_38:
	mul.wide.u32 	%rd225, %r30, 8;
	add.s64 	%rd226, %rd1, %rd225;
	ld.global.u64 	%rd227, [%rd226];
	mad.lo.s64 	%rd96, %rd227, %rd293, %rd87;
	add.s32 	%r31, %r219, -2;
	and.b64  	%rd97, %rd292, 4294967295;
	mul.wide.u32 	%rd228, %r31, 8;
	add.s64 	%rd229, %rd2, %rd228;
	ld.global.u64 	%rd98, [%rd229];
	and.b64  	%rd230, %rd98, -4294967296;
	setp.ne.s64 	%p19, %rd230, 0;
	@%p19 bra 	$L__BB574_40;
	cvt.u32.u64 	%r134, %rd98;
	cvt.u32.u64 	%r135, %rd97;
	div.u32 	%r136, %r135, %r134;
	mul.lo.s32 	%r137, %r136, %r134;
	sub.s32 	%r138, %r135, %r137;
	cvt.u64.u32 	%rd294, %r136;
	cvt.u64.u32 	%rd295, %r138;
	bra.uni 	$L__BB574_41;
$L__BB574_40:
	div.s64 	%rd294, %rd97, %rd98;
	mul.lo.s64 	%rd231, %rd294, %rd98;
	sub.s64 	%rd295, %rd97, %rd231;
$L__BB574_41:
	mul.wide.u32 	%rd232, %r31, 8;
	add.s64 	%rd233, %rd1, %rd232;
	ld.global.u64 	%rd234, [%rd233];
	mad.lo.s64 	%rd105, %rd234, %rd295, %rd96;
	add.s32 	%r32, %r219, -3;
	and.b64  	%rd106, %rd294, 4294967295;
	mul.wide.u32 	%rd235, %r32, 8;
	add.s64 	%rd236, %rd2, %rd235;
	ld.global.u64 	%rd107, [%rd236];
	and.b64  	%rd237, %rd107, -4294967296;
	setp.ne.s64 	%p20, %rd237, 0;
	@%p20 bra 	$L__BB574_43;
	cvt.u32.u64 	%r139, %rd107;
	cvt.u32.u64 	%r140, %rd106;
	div.u32 	%r141, %r140, %r139;
	mul.lo.s32 	%r142, %r141, %r139;
	sub.s32 	%r143, %r140, %r142;
	cvt.u64.u32 	%rd296, %r141;
	cvt.u64.u32 	%rd297, %r143;
	bra.uni 	$L__BB574_44;
$L__BB574_43:
	div.s64 	%rd296, %rd106, %rd107;
	mul.lo.s64 	%rd238, %rd296, %rd107;
	sub.s64 	%rd297, %rd106, %rd238;
$L__BB574_44:
	mul.wide.u32 	%rd239, %r32, 8;
	add.s64 	%rd240, %rd1, %rd239;
	ld.global.u64 	%rd241, [%rd240];
	mad.lo.s64 	%rd307, %rd241, %rd297, %rd105;
	cvt.u32.u64 	%r220, %rd296;
	add.s32 	%r219, %r219, -4;
$L__BB574_45:
	setp.eq.s32 	%p21, %r29, 0;
	@%p21 bra 	$L__BB574_59;
	setp.eq.s32 	%p22, %r29, 1;
	@%p22 bra 	$L__BB574_54;
	cvt.u64.u32 	%rd117, %r220;
	mul.wide.u32 	%rd243, %r219, 8;
	add.s64 	%rd244, %rd2, %rd243;
	ld.global.u64 	%rd118, [%rd244];
	and.b64  	%rd245, %rd118, -4294967296;
	setp.ne.s64 	%p23, %rd245, 0;
	@%p23 bra 	$L__BB574_49;
	cvt.u32.u64 	%r144, %rd118;
	cvt.u32.u64 	%r145, %rd117;
	div.u32 	%r146, %r145, %r144;
	mul.lo.s32 	%r147, %r146, %r144;
	sub.s32 	%r148, %r145, %r147;
	cvt.u64.u32 	%rd300, %r146;
	cvt.u64.u32 	%rd301, %r148;
	bra.uni 	$L__BB574_50;
$L__BB574_49:
	div.s64 	%rd300, %rd117, %rd118;
	mul.lo.s64 	%rd246, %rd300, %rd118;
	sub.s64 	%rd301, %rd117, %rd246;
$L__BB574_50:
	add.s64 	%rd248, %rd1, %rd243;
	ld.global.u64 	%rd249, [%rd248];
	mad.lo.s64 	%rd125, %rd249, %rd301, %rd307;
	add.s32 	%r37, %r219, -1;
	and.b64  	%rd126, %rd300, 4294967295;
	mul.wide.u32 	%rd250, %r37, 8;
	add.s64 	%rd251, %rd2, %rd250;
	ld.global.u64 	%rd127, [%rd251];
	and.b64  	%rd252, %rd127, -4294967296;
	setp.ne.s64 	%p24, %rd252, 0;
	@%p24 bra 	$L__BB574_52;
	cvt.u32.u64 	%r149, %rd127;
	cvt.u32.u64 	%r150, %rd126;
	div.u32 	%r151, %r150, %r149;
	mul.lo.s32 	%r152, %r151, %r149;
	sub.s32 	%r153, %r150, %r152;
	cvt.u64.u32 	%rd302, %r151;
	cvt.u64.u32 	%rd303, %r153;
	bra.uni 	$L__BB574_53;
$L__BB574_52:
	div.s64 	%rd302, %rd126, %rd127;
	mul.lo.s64 	%rd253, %rd302, %rd127;
	sub.s64 	%rd303, %rd126, %rd253;
$L__BB574_53:
	add.s64 	%rd255, %rd1, %rd250;
	ld.global.u64 	%rd256, [%rd255];
	mad.lo.s64 	%rd307, %rd256, %rd303, %rd125;
	cvt.u32.u64 	%r220, %rd302;
	add.s32 	%r219, %r219, -2;
$L__BB574_54:
	and.b32  	%r154, %r9, 1;
	setp.eq.b32 	%p25, %r154, 1;
	not.pred 	%p26, %p25;
	@%p26 bra 	$L__BB574_59;
	cvt.u64.u32 	%rd137, %r220;
	mul.wide.u32 	%rd257, %r219, 8;
	add.s64 	%rd258, %rd2, %rd257;
	ld.global.u64 	%rd138, [%rd258];
	and.b64  	%rd259, %rd138, -4294967296;
	setp.ne.s64 	%p27, %rd259, 0;
	@%p27 bra 	$L__BB574_57;
	cvt.u32.u64 	%r155, %rd138;
	cvt.u32.u64 	%r156, %rd137;
	rem.u32 	%r157, %r156, %r155;
	cvt.u64.u32 	%rd306, %r157;
	bra.uni 	$L__BB574_58;
$L__BB574_57:
	rem.s64 	%rd306, %rd137, %rd138;
$L__BB574_58:
	add.s64 	%rd261, %rd1, %rd257;
	ld.global.u64 	%rd262, [%rd261];
	mad.lo.s64 	%rd307, %rd262, %rd306, %rd307;
$L__BB574_59:
	cvta.to.global.u64 	%rd263, %rd145;
	shl.b64 	%rd264, %rd307, 1;
	add.s64 	%rd265, %rd263, %rd264;
	ld.global.u16 	%rs19, [%rd265];
	cvt.rn.f32.u16 	%f2, %rs19;
	fma.rn.f32 	%f3, %f2, 0f3BBB989D, 0f3F000000;
	cvt.sat.f32.f32 	%f4, %f3;
	mov.f32 	%f5, 0f4B400001;
	mov.f32 	%f6, 0f437C0000;
	fma.rm.f32 	%f7, %f4, %f6, %f5;
	add.f32 	%f8, %f7, 0fCB40007F;
	neg.f32 	%f9, %f8;
	fma.rn.f32 	%f10, %f2, 0f3FB8AA3B, %f9;
	fma.rn.f32 	%f11, %f2, 0f32A57060, %f10;
	mov.b32 	%r158, %f7;
	shl.b32 	%r159, %r158, 23;
	mov.b32 	%f12, %r159;
	ex2.approx.ftz.f32 	%f13, %f11;
	mul.f32 	%f1, %f13, %f12;
	// begin inline asm
	{  cvt.rn.f16.f32 %rs18, %f1;}

	// end inline asm
	st.shared.u16 	[%r7], %rs18;
	bar.sync 	0;
	setp.ne.s32 	%p28, %r1, 0;
	@%p28 bra 	$L__BB574_77;
	setp.gt.u32 	%p29, %r5, 1;
	@%p29 bra 	$L__BB574_62;
	shl.b32 	%r160, %r3, 1;
	mov.u32 	%r161, logsumexpsdata_u16;
	add.s32 	%r162, %r161, %r160;
	ld.shared.u16 	%rs118, [%r162];
	bra.uni 	$L__BB574_76;
$L__BB574_62:
	shl.b32 	%r164, %r3, 1;
	mov.u32 	%r165, logsumexpsdata_u16;
	add.s32 	%r42, %r165, %r164;
	ld.shared.u16 	%rs118, [%r42];
	add.s32 	%r43, %r5, -1;
	add.s32 	%r166, %r5, -2;
	and.b32  	%r44, %r43, 15;
	setp.lt.u32 	%p30, %r166, 15;
	mov.b32 	%r228, 1;
	@%p30 bra 	$L__BB574_66;
	and.b32  	%r169, %r43, -16;
	neg.s32 	%r225, %r169;
	shl.b32 	%r46, %r2, 1;
	add.s32 	%r171, %r164, %r46;
	add.s32 	%r223, %r165, %r171;
	shl.b32 	%r48, %r2, 5;
	mov.b32 	%r226, 1;
	mov.b32 	%r224, 0;
$L__BB574_64:
	.pragma "nounroll";
	mul.lo.s32 	%r173, %r226, %r2;
	shl.b32 	%r174, %r173, 1;
	add.s32 	%r175, %r42, %r174;
	ld.shared.u16 	%rs23, [%r223];
	// begin inline asm
	{add.f16 %rs21,%rs118,%rs23;
}
	// end inline asm
	add.s32 	%r176, %r175, %r46;
	ld.shared.u16 	%rs26, [%r176];
	// begin inline asm
	{add.f16 %rs24,%rs21,%rs26;
}
	// end inline asm
	add.s32 	%r177, %r176, %r46;
	ld.shared.u16 	%rs29, [%r177];
	// begin inline asm
	{add.f16 %rs27,%rs24,%rs29;
}
	// end inline asm
	add.s32 	%r178, %r177, %r46;
	ld.shared.u16 	%rs32, [%r178];
	// begin inline asm
	{add.f16 %rs30,%rs27,%rs32;
}
	// end inline asm
	add.s32 	%r179, %r178, %r46;
	ld.shared.u16 	%rs35, [%r179];
	// begin inline asm
	{add.f16 %rs33,%rs30,%rs35;
}
	// end inline asm
	add.s32 	%r180, %r179, %r46;
	ld.shared.u16 	%rs38, [%r180];
	// begin inline asm
	{add.f16 %rs36,%rs33,%rs38;
}
	// end inline asm
	add.s32 	%r181, %r180, %r46;
	ld.shared.u16 	%rs41, [%r181];
	// begin inline asm
	{add.f16 %rs39,%rs36,%rs41;
}
	// end inline asm
	add.s32 	%r182, %r181, %r46;
	ld.shared.u16 	%rs44, [%r182];
	// begin inline asm
	{add.f16 %rs42,%rs39,%rs44;
}
	// end inline asm
	add.s32 	%r183, %r182, %r46;
	ld.shared.u16 	%rs47, [%r183];
	// begin inline asm
	{add.f16 %rs45,%rs42,%rs47;
}
	// end inline asm
	add.s32 	%r184, %r183, %r46;
	ld.shared.u16 	%rs50, [%r184];
	// begin inline asm
	{add.f16 %rs48,%rs45,%rs50;
}
	// end inline asm
	add.s32 	%r185, %r184, %r46;
	ld.shared.u16 	%rs53, [%r185];
	// begin inline asm
	{add.f16 %rs51,%rs48,%rs53;
}
	// end inline asm
	add.s32 	%r186, %r185, %r46;
	ld.shared.u16 	%rs56, [%r186];
	// begin inline asm
	{add.f16 %rs54,%rs51,%rs56;
}
	// end inline asm
	add.s32 	%r187, %r186, %r46;
	ld.shared.u16 	%rs59, [%r187];
	// begin inline asm
	{add.f16 %rs57,%rs54,%rs59;
}
	// end inline asm
	add.s32 	%r188, %r187, %r46;
	ld.shared.u16 	%rs62, [%r188];
	// begin inline asm
	{add.f16 %rs60,%rs57,%rs62;
}
	// end inline asm
	add.s32 	%r189, %r188, %r46;
	ld.shared.u16 	%rs65, [%r189];
	// begin inline asm
	{add.f16 %rs63,%rs60,%rs65;
}
	// end inline asm
	add.s32 	%r190, %r189, %r46;
	ld.shared.u16 	%rs68, [%r190];
	// begin inline asm
	{add.f16 %rs118,%rs63,%rs68;
}
	// end inline asm
	add.s32 	%r226, %r226, 16;
	add.s32 	%r225, %r225, 16;
	add.s32 	%r224, %r224, 16;
	add.s32 	%r223, %r223, %r48;
	setp.ne.s32 	%p31, %r225, 0;
	@%p31 bra 	$L__BB574_64;
	add.s32 	%r228, %r224, 1;
$L__BB574_66:
	setp.eq.s32 	%p32, %r44, 0;
	@%p32 bra 	$L__BB574_75;
	and.b32  	%r59, %r43, 7;
	setp.lt.u32 	%p33, %r44, 8;
	@%p33 bra 	$L__BB574_69;
	mul.lo.s32 	%r191, %r228, %r2;
	shl.b32 	%r192, %r191, 1;
	add.s32 	%r193, %r42, %r192;
	ld.shared.u16 	%rs72, [%r193];
	// begin inline asm
	{add.f16 %rs70,%rs118,%rs72;
}
	// end inline asm
	shl.b32 	%r194, %r2, 1;
	add.s32 	%r195, %r193, %r194;
	ld.shared.u16 	%rs75, [%r195];
	// begin inline asm
	{add.f16 %rs73,%rs70,%rs75;
}
	// end inline asm
	add.s32 	%r196, %r195, %r194;
	ld.shared.u16 	%rs78, [%r196];
	// begin inline asm
	{add.f16 %rs76,%rs73,%rs78;
}
	// end inline asm
	add.s32 	%r197, %r196, %r194;
	ld.shared.u16 	%rs81, [%r197];
	// begin inline asm
	{add.f16 %rs79,%rs76,%rs81;
}
	// end inline asm
	add.s32 	%r198, %r197, %r194;
	ld.shared.u16 	%rs84, [%r198];
	// begin inline asm
	{add.f16 %rs82,%rs79,%rs84;
}
	// end inline asm
	add.s32 	%r199, %r198, %r194;
	ld.shared.u16 	%rs87, [%r199];
	// begin inline asm
	{add.f16 %rs85,%rs82,%rs87;
}
	// end inline asm
	add.s32 	%r200, %r199, %r194;
	ld.shared.u16 	%rs90, [%r200];
	// begin inline asm
	{add.f16 %rs88,%rs85,%rs90;
}
	// end inline asm
	add.s32 	%r201, %r200, %r194;
	ld.shared.u16 	%rs93, [%r201];
	// begin inline asm
	{add.f16 %rs118,%rs88,%rs93;
}
	// end inline asm
	add.s32 	%r228, %r228, 8;
$L__BB574_69:
	setp.eq.s32 	%p34, %r59, 0;
	@%p34 bra 	$L__BB574_75;
	and.b32  	%r62, %r43, 3;
	setp.lt.u32 	%p35, %r59, 4;
	@%p35 bra 	$L__BB574_72;
	mul.lo.s32 	%r202, %r228, %r2;
	shl.b32 	%r203, %r202, 1;
	add.s32 	%r204, %r42, %r203;
	ld.shared.u16 	%rs97, [%r204];
	// begin inline asm
	{add.f16 %rs95,%rs118,%rs97;
}
	// end inline asm
	shl.b32 	%r205, %r2, 1;
	add.s32 	%r206, %r204, %r205;
	ld.shared.u16 	%rs100, [%r206];
	// begin inline asm
	{add.f16 %rs98,%rs95,%rs100;
}
	// end inline asm
	add.s32 	%r207, %r206, %r205;
	ld.shared.u16 	%rs103, [%r207];
	// begin inline asm
	{add.f16 %rs101,%rs98,%rs103;
}
	// end inline asm
	add.s32 	%r208, %r207, %r205;
	ld.shared.u16 	%rs106, [%r208];
	// begin inline asm
	{add.f16 %rs118,%rs101,%rs106;
}
	// end inline asm
	add.s32 	%r228, %r228, 4;
$L__BB574_72:
	setp.eq.s32 	%p36, %r62, 0;
	@%p36 bra 	$L__BB574_75;
	mul.lo.s32 	%r209, %r2, %r228;
	shl.b32 	%r210, %r209, 1;
	add.s32 	%r212, %r210, %r164;
	add.s32 	%r231, %r165, %r212;
	shl.b32 	%r66, %r2, 1;
	neg.s32 	%r230, %r62;
$L__BB574_74:
	.pragma "nounroll";
	ld.shared.u16 	%rs109, [%r231];
	// begin inline asm
	{add.f16 %rs118,%rs118,%rs109;
}
	// end inline asm
	add.s32 	%r231, %r231, %r66;
	add.s32 	%r230, %r230, 1;
	setp.ne.s32 	%p37, %r230, 0;
	@%p37 bra 	$L__BB574_74;
$L__BB574_75:
	st.shared.u16 	[%r42], %rs118;
$L__BB574_76:
	cvt.u64.u32 	%rd266, %r4;
	mad.lo.s64 	%rd267, %rd147, %rd266, %rd3;
	cvta.to.global.u64 	%rd268, %rd144;
	shl.b64 	%rd269, %rd267, 1;
	add.s64 	%rd270, %rd268, %rd269;
	st.global.u16 	[%rd270], %rs118;
$L__BB574_77:
	ret;

}
	// .globl	contiguous_logsumexp33_u16
.visible .entry contiguous_logsumexp33_u16(
	.param .u64 .ptr .align 1 contiguous_logsumexp33_u16_param_0,
	.param .u64 .ptr .align 1 contiguous_logsumexp33_u16_param_1,
	.param .u64 contiguous_logsumexp33_u16_param_2,
	.param .u64 contiguous_logsumexp33_u16_param_3,
	.param .u64 contiguous_logsumexp33_u16_param_4
)
{
	.reg .pred 	%p<14>;
	.reg .b16 	%rs<119>;
	.reg .b32 	%r<111>;
	.reg .b64 	%rd<16>;

	ld.param.u64 	%rd2, [contiguous_logsumexp33_u16_param_0];
	ld.param.u64 	%rd3, [contiguous_logsumexp33_u16_param_1];
	ld.param.u64 	%rd4, [contiguous_logsumexp33_u16_param_3];
	ld.param.u64 	%rd5, [contiguous_logsumexp33_u16_param_4];
	mov.u32 	%r1, %tid.y;
	mov.u32 	%r2, %ntid.x;
	mov.u32 	%r3, %tid.x;
	mad.lo.s32 	%r39, %r1, %r2, %r3;
	mov.u32 	%r40, %ctaid.x;
	mad.lo.s32 	%r41, %r40, %r2, %r3;
	mov.u32 	%r4, %ctaid.y;
	mov.u32 	%r5, %ntid.y;
	mad.lo.s32 	%r42, %r4, %r5, %r1;
	shl.b32 	%r43, %r39, 1;
	mov.u32 	%r44, logsumexpsdata_u16;
	add.s32 	%r7, %r44, %r43;
	mov.b32 	%r38, 0;
	// begin inline asm
	cvt.rn.f16.s32 %rs17, %r38;
	// end inline asm
	st.shared.u16 	[%r7], %rs17;
	cvt.u64.u32 	%rd1, %r41;
	setp.le.u64 	%p1, %rd4, %rd1;
	cvt.u64.u32 	%rd7, %r42;
	setp.le.u64 	%p2, %rd5, %rd7;
	or.pred  	%p3, %p1, %p2;
	@%p3 bra 	$L__BB575_19;
	cvt.u32.u64 	%r45, %rd1;
	cvta.to.global.u64 	%rd8, %rd3;
	cvt.u32.u64 	%r46, %rd4;
	mad.lo.s32 	%r47, %r42, %r46, %r45;
	mul.wide.u32 	%rd9, %r47, 2;
	add.s64 	%rd10, %rd8, %rd9;
	ld.global.u16 	%rs18, [%rd10];
	st.shared.u16 	[%r7], %rs18;
	bar.sync 	0;
	setp.ne.s32 	%p4, %r1, 0;
	@%p4 bra 	$L__BB575_19;
	setp.gt.u32 	%p5, %r5, 1;
	@%p5 bra 	$L__BB575_4;
	shl.b32 	%r48, %r3, 1;
	add.s32 	%r50, %r44, %r48;
	ld.shared.u16 	%rs117, [%r50];
	bra.uni 	$L__BB575_18;
$L__BB575_4:
	shl.b32 	%r52, %r3, 1;
	add.s32 	%r8, %r44, %r52;
	ld.shared.u16 	%rs117, [%r8];
	add.s32 	%r9, %r5, -1;
	add.s32 	%r54, %r5, -2;
	and.b32  	%r10, %r9, 15;
	setp.lt.u32 	%p6, %r54, 15;
	mov.b32 	%r107, 1;
	@%p6 bra 	$L__BB575_8;
	and.b32  	%r57, %r9, -16;
	neg.s32 	%r104, %r57;
	shl.b32 	%r12, %r2, 1;
	add.s32 	%r59, %r52, %r12;
	add.s32 	%r102, %r44, %r59;
	shl.b32 	%r14, %r2, 5;
	mov.b32 	%r105, 1;
	mov.b32 	%r103, 0;
$L__BB575_6:
	.pragma "nounroll";
	mul.lo.s32 	%r61, %r105, %r2;
	shl.b32 	%r62, %r61, 1;
	add.s32 	%r63, %r8, %r62;
	ld.shared.u16 	%rs22, [%r102];
	// begin inline asm
	{add.f16 %rs20,%rs117,%rs22;
}
	// end inline asm
	add.s32 	%r64, %r63, %r12;
	ld.shared.u16 	%rs25, [%r64];
	// begin inline asm
	{add.f16 %rs23,%rs20,%rs25;
}
	// end inline asm
	add.s32 	%r65, %r64, %r12;
	ld.shared.u16 	%rs28, [%r65];
	// begin inline asm
	{add.f16 %rs26,%rs23,%rs28;
}
	// end inline asm
	add.s32 	%r66, %r65, %r12;
	ld.shared.u16 	%rs31, [%r66];
	// begin inline asm
	{add.f16 %rs29,%rs26,%rs31;
}
	// end inline asm
	add.s32 	%r67, %r66, %r12;
	ld.shared.u16 	%rs34, [%r67];
	// begin inline asm
	{add.f16 %rs32,%rs29,%rs34;
}
	// end inline asm
	add.s32 	%r68, %r67, %r12;
	ld.shared.u16 	%rs37, [%r68];
	// begin inline asm
	{add.f16 %rs35,%rs32,%rs37;
}
	// end inline asm
	add.s32 	%r69, %r68, %r12;
	ld.shared.u16 	%rs40, [%r69];
	// begin inline asm
	{add.f16 %rs38,%rs35,%rs40;
}
	// end inline asm
	add.s32 	%r70, %r69, %r12;
	ld.shared.u16 	%rs43, [%r70];
	// begin inline asm
	{add.f16 %rs41,%rs38,%rs43;
}
	// end inline asm
	add.s32 	%r71, %r70, %r12;
	ld.shared.u16 	%rs46, [%r71];
	// begin inline asm
	{add.f16 %rs44,%rs41,%rs46;
}
	// end inline asm
	add.s32 	%r72, %r71, %r12;
	ld.shared.u16 	%rs49, [%r72];
	// begin inline asm
	{add.f16 %rs47,%rs44,%rs49;
}
	// end inline asm
	add.s32 	%r73, %r72, %r12;
	ld.shared.u16 	%rs52, [%r73];
	// begin inline asm
	{add.f16 %rs50,%rs47,%rs52;
}
	// end inline asm
	add.s32 	%r74, %r73, %r12;
	ld.shared.u16 	%rs55, [%r74];
	// begin inline asm
	{add.f16 %rs53,%rs50,%rs55;
}
	// end inline asm
	add.s32 	%r75, %r74, %r12;
	ld.shared.u16 	%rs58, [%r75];
	// begin inline asm
	{add.f16 %rs56,%rs53,%rs58;
}
	// end inline asm
	add.s32 	%r76, %r75, %r12;
	ld.shared.u16 	%rs61, [%r76];
	// begin inline asm
	{add.f16 %rs59,%rs56,%rs61;
}
	// end inline asm
	add.s32 	%r77, %r76, %r12;
	ld.shared.u16 	%rs64, [%r77];
	// begin inline asm
	{add.f16 %rs62,%rs59,%rs64;
}
	// end inline asm
	add.s32 	%r78, %r77, %r12;
	ld.shared.u16 	%rs67, [%r78];
	// begin inline asm
	{add.f16 %rs117,%rs62,%rs67;
}
	// end inline asm
	add.s32 	%r105, %r105, 16;
	add.s32 	%r104, %r104, 16;
	add.s32 	%r103, %r103, 16;
	add.s32 	%r102, %r102, %r14;
	setp.ne.s32 	%p7, %r104, 0;
	@%p7 bra 	$L__BB575_6;
	add.s32 	%r107, %r103, 1;
$L__BB575_8:
	setp.eq.s32 	%p8, %r10, 0;
	@%p8 bra 	$L__BB575_17;
	and.b32  	%r25, %r9, 7;
	setp.lt.u32 	%p9, %r10, 8;
	@%p9 bra 	$L__BB575_11;
	mul.lo.s32 	%r79, %r107, %r2;
	shl.b32 	%r80, %r79, 1;
	add.s32 	%r81, %r8, %r80;
	ld.shared.u16 	%rs71, [%r81];
	// begin inline asm
	{add.f16 %rs69,%rs117,%rs71;
}
	// end inline asm
	shl.b32 	%r82, %r2, 1;
	add.s32 	%r83, %r81, %r82;
	ld.shared.u16 	%rs74, [%r83];
	// begin inline asm
	{add.f16 %rs72,%rs69,%rs74;
}
	// end inline asm
	add.s32 	%r84, %r83, %r82;
	ld.shared.u16 	%rs77, [%r84];
	// begin inline asm
	{add.f16 %rs75,%rs72,%rs77;
}
	// end inline asm
	add.s32 	%r85, %r84, %r82;
	ld.shared.u16 	%rs80, [%r85];
	// begin inline asm
	{add.f16 %rs78,%rs75,%rs80;
}
	// end inline asm
	add.s32 	%r86, %r85, %r82;
	ld.shared.u16 	%rs83, [%r86];
	// begin inline asm
	{add.f16 %rs81,%rs78,%rs83;
}
	// end inline asm
	add.s32 	%r87, %r86, %r82;
	ld.shared.u16 	%rs86, [%r87];
	// begin inline asm
	{add.f16 %rs84,%rs81,%rs86;
}
	// end inline asm
	add.s32 	%r88, %r87, %r82;
	ld.shared.u16 	%rs89, [%r88];
	// begin inline asm
	{add.f16 %rs87,%rs84,%rs89;
}
	// end inline asm
	add.s32 	%r89, %r88, %r82;
	ld.shared.u16 	%rs92, [%r89];
	// begin inline asm
	{add.f16 %rs117,%rs87,%rs92;
}
	// end inline asm
	add.s32 	%r107, %r107, 8;
$L__BB575_11:
	setp.eq.s32 	%p10, %r25, 0;
	@%p10 bra 	$L__BB575_17;
	and.b32  	%r28, %r9, 3;
	setp.lt.u32 	%p11, %r25, 4;
	@%p11 bra 	$L__BB575_14;
	mul.lo.s32 	%r90, %r107, %r2;
	shl.b32 	%r91, %r90, 1;
	add.s32 	%r92, %r8, %r91;
	ld.shared.u16 	%rs96, [%r92];
	// begin inline asm
	{add.f16 %rs94,%rs117,%rs96;
}
	// end inline asm
	shl.b32 	%r93, %r2, 1;
	add.s32 	%r94, %r92, %r93;
	ld.shared.u16 	%rs99, [%r94];
	// begin inline asm
	{add.f16 %rs97,%rs94,%rs99;
}
	// end inline asm
	add.s32 	%r95, %r94, %r93;
	ld.shared.u16 	%rs102, [%r95];
	// begin inline asm
	{add.f16 %rs100,%rs97,%rs102;
}
	// end inline asm
	add.s32 	%r96, %r95, %r93;
	ld.shared.u16 	%rs105, [%r96];
	// begin inline asm
	{add.f16 %rs117,%rs100,%rs105;
}
	// end inline asm
	add.s32 	%r107, %r107, 4;
$L__BB575_14:
	setp.eq.s32 	%p12, %r28, 0;
	@%p12 bra 	$L__BB575_17;
	mul.lo.s32 	%r97, %r2, %r107;
	shl.b32 	%r98, %r97, 1;
	add.s32 	%r100, %r98, %r52;
	add.s32 	%r110, %r44, %r100;
	shl.b32 	%r32, %r2, 1;
	neg.s32 	%r109, %r28;
$L__BB575_16:
	.pragma "nounroll";
	ld.shared.u16 	%rs108, [%r110];
	// begin inline asm
	{add.f16 %rs117,%rs117,%rs108;
}
	// end inline asm
	add.s32 	%r110, %r110, %r32;
	add.s32 	%r109, %r109, 1;
	setp.ne.s32 	%p13, %r109, 0;
	@%p13 bra 	$L__BB575_16;
$L__BB575_17:
	st.shared.u16 	[%r8], %rs117;
$L__BB575_18:
	cvt.u64.u32 	%rd11, %r4;
	mad.lo.s64 	%rd12, %rd4, %rd11, %rd1;
	cvta.to.global.u64 	%rd13, %rd2;
	shl.b64 	%rd14, %rd12, 1;
	add.s64 	%rd15, %rd13, %rd14;
	st.global.u16 	[%rd15], %rs117;
$L__BB575_19:
	ret;

}
	// .globl	contiguous_logsumexp_u32
.visible .entry contiguous_logsumexp_u32(
	.param .u64 .ptr .align 1 contiguous_logsumexp_u32_param_0,
	.param .u64 .ptr .align 1 contiguous_logsumexp_u32_param_1,
	.param .u64 contiguous_logsumexp_u32_param_2
)
{
	.reg .pred 	%p<8>;
	.reg .b32 	%r<26>;
	.reg .b32 	%f<60>;
	.reg .b64 	%rd<16>;

	ld.param.u64 	%rd4, [contiguous_logsumexp_u32_param_0];
	ld.param.u64 	%rd6, [contiguous_logsumexp_u32_param_1];
	ld.param.u64 	%rd5, [contiguous_logsumexp_u32_param_2];
	cvta.to.global.u64 	%rd1, %rd6;
	mov.u32 	%r1, %tid.x;
	mov.u32 	%r2, %ctaid.x;
	mov.u32 	%r25, %ntid.x;
	mul.lo.s32 	%r8, %r2, %r25;
	shl.b32 	%r9, %r8, 1;
	add.s32 	%r4, %r9, %r1;
	shl.b32 	%r10, %r1, 2;
	mov.u32 	%r11, logsumexpsdata_u32;
	add.s32 	%r5, %r11, %r10;
	mov.b32 	%r12, 0;
	st.shared.u32 	[%r5], %r12;
	add.s32 	%r13, %r4, %r25;
	cvt.u64.u32 	%rd2, %r13;
	setp.le.u64 	%p1, %rd5, %rd2;
	@%p1 bra 	$L__BB576_2;
	mul.wide.u32 	%rd9, %r4, 4;
	add.s64 	%rd10, %rd1, %rd9;
	ld.global.u32 	%r17, [%rd10];
	cvt.rn.f32.u32 	%f14, %r17;
	fma.rn.f32 	%f15, %f14, 0f3BBB989D, 0f3F000000;
	cvt.sat.f32.f32 	%f16, %f15;
	mov.f32 	%f17, 0f4B400001;
	mov.f32 	%f18, 0f437C0000;
	fma.rm.f32 	%f19, %f16, %f18, %f17;
	add.f32 	%f20, %f19, 0fCB40007F;
	neg.f32 	%f21, %f20;
	fma.rn.f32 	%f22, %f14, 0f3FB8AA3B, %f21;
	fma.rn.f32 	%f23, %f14, 0f32A57060, %f22;
	mov.b32 	%r18, %f19;
	shl.b32 	%r19, %r18, 23;
	mov.b32 	%f24, %r19;
	ex2.approx.ftz.f32 	%f25, %f23;
	shl.b64 	%rd11, %rd2, 2;
	add.s64 	%rd12, %rd1, %rd11;
	ld.global.u32 	%r20, [%rd12];
	cvt.rn.f32.u32 	%f26, %r20;
	fma.rn.f32 	%f27, %f26, 0f3BBB989D, 0f3F000000;
	cvt.sat.f32.f32 	%f28, %f27;
	fma.rm.f32 	%f29, %f28, %f18, %f17;
	add.f32 	%f30, %f29, 0fCB40007F;
	neg.f32 	%f31, %f30;
	fma.rn.f32 	%f32, %f26, 0f3FB8AA3B, %f31;
	fma.rn.f32 	%f33, %f26, 0f32A57060, %f32;
	mov.b32 	%r21, %f29;
	shl.b32 	%r22, %r21, 23;
	mov.b32 	%f34, %r22;
	ex2.approx.ftz.f32 	%f35, %f33;
	mul.f32 	%f36, %f35, %f34;
	fma.rn.f32 	%f37, %f25, %f24, %f36;
	st.shared.f32 	[%r5], %f37;
	bra.uni 	$L__BB576_4;
$L__BB576_2:
	cvt.u64.u32 	%rd3, %r4;
	setp.le.u64 	%p2, %rd5, %rd3;
	@%p2 bra 	$L__BB576_4;
	shl.b64 	%rd7, %rd3, 2;
	add.s64 	%rd8, %rd1, %rd7;
	ld.global.u32 	%r14, [%rd8];
	cvt.rn.f32.u32 	%f1, %r14;
	fma.rn.f32 	%f2, %f1, 0f3BBB989D, 0f3F000000;
	cvt.sat.f32.f32 	%f3, %f2;
	mov.f32 	%f4, 0f4B400001;
	mov.f32 	%f5, 0f437C0000;
	fma.rm.f32 	%f6, %f3, %f5, %f4;
	add.f32 	%f7, %f6, 0fCB40007F;
	neg.f32 	%f8, %f7;
	fma.rn.f32 	%f9, %f1, 0f3FB8AA3B, %f8;
	fma.rn.f32 	%f10, %f1, 0f32A57060, %f9;
	mov.b32 	%r15, %f6;
	shl.b32 	%r16, %r15, 23;
	mov.b32 	%f11, %r16;
	ex2.approx.ftz.f32 	%f12, %f10;
	mul.f32 	%f13, %f12, %f11;
	st.shared.f32 	[%r5], %f13;
$L__BB576_4:
	bar.sync 	0;
	setp.lt.u32 	%p3, %r25, 66;
	@%p3 bra 	$L__BB576_8;
$L__BB576_5:
	shr.u32 	%r7, %r25, 1;
	setp.ge.u32 	%p4, %r1, %r7;
	@%p4 bra 	$L__BB576_7;
	ld.shared.f32 	%f38, [%r5];
	shl.b32 	%r23, %r7, 2;
	add.s32 	%r24, %r5, %r23;
	ld.shared.f32 	%f39, [%r24];
	add.f32 	%f40, %f38, %f39;
	st.shared.f32 	[%r5], %f40;
$L__BB576_7:
	bar.sync 	0;
	setp.gt.u32 	%p5, %r25, 131;
	mov.u32 	%r25, %r7;
	@%p5 bra 	$L__BB576_5;
$L__BB576_8:
	setp.gt.u32 	%p6, %r1, 31;
	@%p6 bra 	$L__BB576_11;
	ld.volatile.shared.f32 	%f41, [%r5];
	ld.volatile.shared.f32 	%f42, [%r5+128];
	add.f32 	%f43, %f41, %f42;
	st.volatile.shared.f32 	[%r5], %f43;
	ld.volatile.shared.f32 	%f44, [%r5];
	ld.volatile.shared.f32 	%f45, [%r5+64];
	add.f32 	%f46, %f44, %f45;
	st.volatile.shared.f32 	[%r5], %f46;
	ld.volatile.shared.f32 	%f47, [%r5];
	ld.volatile.shared.f32 	%f48, [%r5+32];
	add.f32 	%f49, %f47, %f48;
	st.volatile.shared.f32 	[%r5], %f49;
	ld.volatile.shared.f32 	%f50, [%r5];
	ld.volatile.shared.f32 	%f51, [%r5+16];
	add.f32 	%f52, %f50, %f51;
	st.volatile.shared.f32 	[%r5], %f52;
	ld.volatile.shared.f32 	%f53, [%r5];
	ld.volatile.shared.f32 	%f54, [%r5+8];
	add.f32 	%f55, %f53, %f54;
	st.volatile.shared.f32 	[%r5], %f55;
	ld.volatile.shared.f32 	%f56, [%r5];
	ld.volatile.shared.f32 	%f57, [%r5+4];
	add.f32 	%f58, %f56, %f57;
	st.volatile.shared.f32 	[%r5], %f58;
	setp.ne.s32 	%p7, %r1, 0;
	@%p7 bra 	$L__BB576_11;
	ld.shared.f32 	%f59, [logsumexpsdata_u32];
	cvta.to.global.u64 	%rd13, %rd4;
	mul.wide.u32 	%rd14, %r2, 4;
	add.s64 	%rd15, %rd13, %rd14;
	st.global.f32 	[%rd15], %f59;
$L__BB576_11:
	ret;

}
	// .globl	contiguous_cumulate_logsumexp_u32
.visible .entry contiguous_cumulate_logsumexp_u32(
	.param .u64 .ptr .align 1 contiguous_cumulate_logsumexp_u32_param_0,
	.param .u64 .ptr .align 1 contiguous_cumulate_logsumexp_u32_param_1,
	.param .u64 contiguous_cumulate_logsumexp_u32_param_2
)
{
	.reg .pred 	%p<8>;
	.reg .b32 	%r<17>;
	.reg .b32 	%f<27>;
	.reg .b64 	%rd<16>;

	ld.param.u64 	%rd4, [contiguous_cumulate_logsumexp_u32_param_0];
	ld.param.u64 	%rd6, [contiguous_cumulate_logsumexp_u32_param_1];
	ld.param.u64 	%rd5, [contiguous_cumulate_logsumexp_u32_param_2];
	cvta.to.global.u64 	%rd1, %rd6;
	mov.u32 	%r1, %tid.x;
	mov.u32 	%r2, %ctaid.x;
	mov.u32 	%r16, %ntid.x;
	mul.lo.s32 	%r8, %r2, %r16;
	shl.b32 	%r9, %r8, 1;
	add.s32 	%r4, %r9, %r1;
	shl.b32 	%r10, %r1, 2;
	mov.u32 	%r11, logsumexpsdata_u32;
	add.s32 	%r5, %r11, %r10;
	mov.b32 	%r12, 0;
	st.shared.u32 	[%r5], %r12;
	add.s32 	%r13, %r4, %r16;
	cvt.u64.u32 	%rd2, %r13;
	setp.le.u64 	%p1, %rd5, %rd2;
	@%p1 bra 	$L__BB577_2;
	mul.wide.u32 	%rd9, %r4, 4;
	add.s64 	%rd10, %rd1, %rd9;
	ld.global.f32 	%f2, [%rd10];
	shl.b64 	%rd11, %rd2, 2;
	add.s64 	%rd12, %rd1, %rd11;
	ld.global.f32 	%f3, [%rd12];
	add.f32 	%f4, %f2, %f3;
	st.shared.f32 	[%r5], %f4;
	bra.uni 	$L__BB577_4;
$L__BB577_2:
	cvt.u64.u32 	%rd3, %r4;
	setp.le.u64 	%p2, %rd5, %rd3;
	@%p2 bra 	$L__BB577_4;
	shl.b64 	%rd7, %rd3, 2;
	add.s64 	%rd8, %rd1, %rd7;
	ld.global.f32 	%f1, [%rd8];
	st.shared.f32 	[%r5], %f1;
$L__BB577_4:
	bar.sync 	0;
	setp.lt.u32 	%p3, %r16, 66;
	@%p3 bra 	$L__BB577_8;
$L__BB577_5:
	shr.u32 	%r7, %r16, 1;
	setp.ge.u32 	%p4, %r1, %r7;
	@%p4 bra 	$L__BB577_7;
	ld.shared.f32 	%f5, [%r5];
	shl.b32 	%r14, %r7, 2;
	add.s32 	%r15, %r5, %r14;
	ld.shared.f32 	%f6, [%r15];
	add.f32 	%f7, %f5, %f6;
	st.shared.f32 	[%r5], %f7;
$L__BB577_7:
	bar.sync 	0;
	setp.gt.u32 	%p5, %r16, 131;
	mov.u32 	%r16, %r7;
	@%p5 bra 	$L__BB577_5;
$L__BB577_8:
	setp.gt.u32 	%p6, %r1, 31;
	@%p6 bra 	$L__BB577_11;
	ld.volatile.shared.f32 	%f8, [%r5];
	ld.volatile.shared.f32 	%f9, [%r5+128];
	add.f32 	%f10, %f8, %f9;
	st.volatile.shared.f32 	[%r5], %f10;
	ld.volatile.shared.f32 	%f11, [%r5];
	ld.volatile.shared.f32 	%f12, [%r5+64];
	add.f32 	%f13, %f11, %f12;
	st.volatile.shared.f32 	[%r5], %f13;
	ld.volatile.shared.f32 	%f14, [%r5];
	ld.volatile.shared.f32 	%f15, [%r5+32];
	add.f32 	%f16, %f14, %f15;
	st.volatile.shared.f32 	[%r5], %f16;
	ld.volatile.shared.f32 	%f17, [%r5];
	ld.volatile.shared.f32 	%f18, [%r5+16];
	add.f32 	%f19, %f17, %f18;
	st.volatile.shared.f32 	[%r5], %f19;
	ld.volatile.shared.f32 	%f20, [%r5];
	ld.volatile.shared.f32 	%f21, [%r5+8];
	add.f32 	%f22, %f20, %f21;
	st.volatile.shared.f32 	[%r5], %f22;
	ld.volatile.shared.f32 	%f23, [%r5];
	ld.volatile.shared.f32 	%f24, [%r5+4];
	add.f32 	%f25, %f23, %f24;
	st.volatile.shared.f32 	[%r5], %f25;
	setp.ne.s32 	%p7, %r1, 0;
	@%p7 bra 	$L__BB577_11;
	ld.shared.f32 	%f26, [logsumexpsdata_u32];
	cvta.to.global.u64 	%rd13, %rd4;
	mul.wide.u32 	%rd14, %r2, 4;
	add.s64 	%rd15, %rd13, %rd14;
	st.global.f32 	[%rd15], %f26;
$L__BB577_11:
	ret;

}
	// .globl	uncontiguous_logsumexp_u32
.visible .entry uncontiguous_logsumexp_u32(
	.param .u64 .ptr .align 1 uncontiguous_logsumexp_u32_param_0,
	.param .u64 .ptr .align 1 uncontiguous_logsumexp_u32_param_1,
	.param .u64 .ptr .align 1 uncontiguous_logsumexp_u32_param_2,
	.param .u64 .ptr .align 1 uncontiguous_logsumexp_u32_param_3,
	.param .u64 uncontiguous_logsumexp_u32_param_4,
	.param .u64 uncontiguous_logsumexp_u32_param_5
)
{
	.reg .pred 	%p<53>;
	.reg .b32 	%r<222>;
	.reg .b32 	%f<60>;
	.reg .b64 	%rd<558>;

	ld.param.u64 	%rd260, [uncontiguous_logsumexp_u32_param_0];
	ld.param.u64 	%rd263, [uncontiguous_logsumexp_u32_param_1];
	ld.param.u64 	%rd264, [uncontiguous_logsumexp_u32_param_2];
	ld.param.u64 	%rd265, [uncontiguous_logsumexp_u32_param_3];
	ld.param.u64 	%rd261, [uncontiguous_logsumexp_u32_param_4];
	ld.param.u64 	%rd262, [uncontiguous_logsumexp_u32_param_5];
	cvta.to.global.u64 	%rd1, %rd265;
	cvta.to.global.u64 	%rd2, %rd264;
	cvta.to.global.u64 	%rd3, %rd263;
	mov.u32 	%r1, %tid.x;
	mov.u32 	%r2, %ctaid.x;
	mov.u32 	%r221, %ntid.x;
	mul.lo.s32 	%r52, %r2, %r221;
	shl.b32 	%r53, %r52, 1;
	add.s32 	%r4, %r53, %r1;
	shl.b32 	%r54, %r1, 2;
	mov.u32 	%r55, logsumexpsdata_u32;
	add.s32 	%r5, %r55, %r54;
	mov.b32 	%r56, 0;
	st.shared.u32 	[%r5], %r56;
	add.s32 	%r57, %r4, %r221;
	cvt.u64.u32 	%rd511, %r57;
	setp.le.u64 	%p1, %rd262, %rd511;
	@%p1 bra 	$L__BB578_54;
	cvt.u32.u64 	%r6, %rd261;
	add.s32 	%r215, %r6, -1;
	setp.lt.s32 	%p27, %r215, 0;
	mov.b64 	%rd515, 0;
	mov.u64 	%rd516, %rd515;
	@%p27 bra 	$L__BB578_53;
	cvt.u64.u32 	%rd512, %r4;
	setp.lt.u32 	%p28, %r215, 3;
	mov.b64 	%rd516, 0;
	mov.u64 	%rd515, %rd516;
	@%p28 bra 	$L__BB578_30;
	add.s32 	%r213, %r6, -2;
	and.b32  	%r136, %r6, -4;
	neg.s32 	%r212, %r136;
	mov.b64 	%rd516, 0;
$L__BB578_4:
	.pragma "nounroll";
	add.s32 	%r12, %r213, 1;
	mul.wide.u32 	%rd397, %r12, 8;
	add.s64 	%rd398, %rd2, %rd397;
	ld.global.u64 	%rd10, [%rd398];
	or.b64  	%rd399, %rd512, %rd10;
	and.b64  	%rd400, %rd399, -4294967296;
	setp.ne.s64 	%p29, %rd400, 0;
	@%p29 bra 	$L__BB578_6;
	cvt.u32.u64 	%r137, %rd10;
	cvt.u32.u64 	%r138, %rd512;
	div.u32 	%r139, %r138, %r137;
	mul.lo.s32 	%r140, %r139, %r137;
	sub.s32 	%r141, %r138, %r140;
	cvt.u64.u32 	%rd477, %r139;
	cvt.u64.u32 	%rd478, %r141;
	bra.uni 	$L__BB578_7;
$L__BB578_6:
	div.s64 	%rd477, %rd512, %rd10;
	mul.lo.s64 	%rd401, %rd477, %rd10;
	sub.s64 	%rd478, %rd512, %rd401;
$L__BB578_7:
	mul.wide.u32 	%rd402, %r12, 8;
	add.s64 	%rd403, %rd1, %rd402;
	ld.global.u64 	%rd17, [%rd403];
	mad.lo.s64 	%rd18, %rd17, %rd478, %rd515;
	or.b64  	%rd404, %rd511, %rd10;
	and.b64  	%rd405, %rd404, -4294967296;
	setp.ne.s64 	%p30, %rd405, 0;
	@%p30 bra 	$L__BB578_9;
	cvt.u32.u64 	%r142, %rd10;
	cvt.u32.u64 	%r143, %rd511;
	div.u32 	%r144, %r143, %r142;
	mul.lo.s32 	%r145, %r144, %r142;
	sub.s32 	%r146, %r143, %r145;
	cvt.u64.u32 	%rd479, %r144;
	cvt.u64.u32 	%rd480, %r146;
	bra.uni 	$L__BB578_10;
$L__BB578_9:
	div.s64 	%rd479, %rd511, %rd10;
	mul.lo.s64 	%rd406, %rd479, %rd10;
	sub.s64 	%rd480, %rd511, %rd406;
$L__BB578_10:
	mad.lo.s64 	%rd25, %rd480, %rd17, %rd516;
	add.s32 	%r13, %r213, -2;
	mul.wide.u32 	%rd407, %r213, 8;
	add.s64 	%rd408, %rd2, %rd407;
	ld.global.u64 	%rd26, [%rd408];
	or.b64  	%rd409, %rd477, %rd26;
	and.b64  	%rd410, %rd409, -4294967296;
	setp.ne.s64 	%p31, %rd410, 0;
	@%p31 bra 	$L__BB578_12;
	cvt.u32.u64 	%r147, %rd26;
	cvt.u32.u64 	%r148, %rd477;
	div.u32 	%r149, %r148, %r147;
	mul.lo.s32 	%r150, %r149, %r147;
	sub.s32 	%r151, %r148, %r150;
	cvt.u64.u32 	%rd481, %r149;
	cvt.u64.u32 	%rd482, %r151;
	bra.uni 	$L__BB578_13;
$L__BB578_12:
	div.s64 	%rd481, %rd477, %rd26;
	mul.lo.s64 	%rd411, %rd481, %rd26;
	sub.s64 	%rd482, %rd477, %rd411;
$L__BB578_13:
	mul.wide.u32 	%rd412, %r213, 8;
	add.s64 	%rd413, %rd1, %rd412;
	ld.global.u64 	%rd33, [%rd413];
	mad.lo.s64 	%rd34, %rd33, %rd482, %rd18;
	or.b64  	%rd414, %rd479, %rd26;
	and.b64  	%rd415, %rd414, -4294967296;
	setp.ne.s64 	%p32, %rd415, 0;
	@%p32 bra 	$L__BB578_15;
	cvt.u32.u64 	%r152, %rd26;
	cvt.u32.u64 	%r153, %rd479;
	div.u32 	%r154, %r153, %r152;
	mul.lo.s32 	%r155, %r154, %r152;
	sub.s32 	%r156, %r153, %r155;
	cvt.u64.u32 	%rd483, %r154;
	cvt.u64.u32 	%rd484, %r156;
	bra.uni 	$L__BB578_16;
$L__BB578_15:
	div.s64 	%rd483, %rd479, %rd26;
	mul.lo.s64 	%rd416, %rd483, %rd26;
	sub.s64 	%rd484, %rd479, %rd416;
$L__BB578_16:
	mad.lo.s64 	%rd41, %rd484, %rd33, %rd25;
	add.s32 	%r14, %r213, -1;
	mul.wide.u32 	%rd417, %r14, 8;
	add.s64 	%rd418, %rd2, %rd417;
	ld.global.u64 	%rd42, [%rd418];
	or.b64  	%rd419, %rd481, %rd42;
	and.b64  	%rd420, %rd419, -4294967296;
	setp.ne.s64 	%p33, %rd420, 0;
	@%p33 bra 	$L__BB578_18;
	cvt.u32.u64 	%r157, %rd42;
	cvt.u32.u64 	%r158, %rd481;
	div.u32 	%r159, %r158, %r157;
	mul.lo.s32 	%r160, %r159, %r157;
	sub.s32 	%r161, %r158, %r160;
	cvt.u64.u32 	%rd485, %r159;
	cvt.u64.u32 	%rd486, %r161;
	bra.uni 	$L__BB578_19;
$L__BB578_18:
	div.s64 	%rd485, %rd481, %rd42;
	mul.lo.s64 	%rd421, %rd485, %rd42;
	sub.s64 	%rd486, %rd481, %rd421;
$L__BB578_19:
	mul.wide.u32 	%rd422, %r14, 8;
	add.s64 	%rd423, %rd1, %rd422;
	ld.global.u64 	%rd49, [%rd423];
	mad.lo.s64 	%rd50, %rd49, %rd486, %rd34;
	or.b64  	%rd424, %rd483, %rd42;
	and.b64  	%rd425, %rd424, -4294967296;
	setp.ne.s64 	%p34, %rd425, 0;
	@%p34 bra 	$L__BB578_21;
	cvt.u32.u64 	%r162, %rd42;
	cvt.u32.u64 	%r163, %rd483;
	div.u32 	%r164, %r163, %r162;
	mul.lo.s32 	%r165, %r164, %r162;
	sub.s32 	%r166, %r163, %r165;
	cvt.u64.u32 	%rd487, %r164;
	cvt.u64.u32 	%rd488, %r166;
	bra.uni 	$L__BB578_22;
$L__BB578_21:
	div.s64 	%rd487, %rd483, %rd42;
	mul.lo.s64 	%rd426, %rd487, %rd42;
	sub.s64 	%rd488, %rd483, %rd426;
$L__BB578_22:
	mad.lo.s64 	%rd57, %rd488, %rd49, %rd41;
	mul.wide.u32 	%rd427, %r13, 8;
	add.s64 	%rd428, %rd2, %rd427;
	ld.global.u64 	%rd58, [%rd428];
	or.b64  	%rd429, %rd485, %rd58;
	and.b64  	%rd430, %rd429, -4294967296;
	setp.ne.s64 	%p35, %rd430, 0;
	@%p35 bra 	$L__BB578_24;
	cvt.u32.u64 	%r167, %rd58;
	cvt.u32.u64 	%r168, %rd485;
	div.u32 	%r169, %r168, %r167;
	mul.lo.s32 	%r170, %r169, %r167;
	sub.s32 	%r171, %r168, %r170;
	cvt.u64.u32 	%rd512, %r169;
	cvt.u64.u32 	%rd490, %r171;
	bra.uni 	$L__BB578_25;
$L__BB578_24:
	div.s64 	%rd512, %rd485, %rd58;
	mul.lo.s64 	%rd431, %rd512, %rd58;
	sub.s64 	%rd490, %rd485, %rd431;
$L__BB578_25:
	mul.wide.u32 	%rd432, %r13, 8;
	add.s64 	%rd433, %rd1, %rd432;
	ld.global.u64 	%rd65, [%rd433];
	mad.lo.s64 	%rd515, %rd65, %rd490, %rd50;
	or.b64  	%rd434, %rd487, %rd58;
	and.b64  	%rd435, %rd434, -4294967296;
	setp.ne.s64 	%p36, %rd435, 0;
	@%p36 bra 	$L__BB578_27;
	cvt.u32.u64 	%r172, %rd58;
	cvt.u32.u64 	%r173, %rd487;
	div.u32 	%r174, %r173, %r172;
	mul.lo.s32 	%r175, %r174, %r172;
	sub.s32 	%r176, %r173, %r175;
	cvt.u64.u32 	%rd511, %r174;
	cvt.u64.u32 	%rd492, %r176;
	bra.uni 	$L__BB578_28;
$L__BB578_27:
	div.s64 	%rd511, %rd487, %rd58;
	mul.lo.s64 	%rd436, %rd511, %rd58;
	sub.s64 	%rd492, %rd487, %rd436;
$L__BB578_28:
	mad.lo.s64 	%rd516, %rd492, %rd65, %rd57;
	add.s32 	%r213, %r213, -4;
	add.s32 	%r212, %r212, 4;
	setp.ne.s32 	%p37, %r212, 0;
	@%p37 bra 	$L__BB578_4;
	add.s32 	%r215, %r213, 1;
$L__BB578_30:
	and.b32  	%r19, %r6, 3;
	setp.eq.s32 	%p38, %r19, 0;
	@%p38 bra 	$L__BB578_53;
	setp.eq.s32 	%p39, %r19, 1;
	@%p39 bra 	$L__BB578_45;
	mul.wide.u32 	%rd438, %r215, 8;
	add.s64 	%rd439, %rd2, %rd438;
	ld.global.u64 	%rd80, [%rd439];
	or.b64  	%rd440, %rd512, %rd80;
	and.b64  	%rd441, %rd440, -4294967296;
	setp.ne.s64 	%p40, %rd441, 0;
	@%p40 bra 	$L__BB578_34;
	cvt.u32.u64 	%r177, %rd80;
	cvt.u32.u64 	%r178, %rd512;
	div.u32 	%r179, %r178, %r177;
	mul.lo.s32 	%r180, %r179, %r177;
	sub.s32 	%r181, %r178, %r180;
	cvt.u64.u32 	%rd499, %r179;
	cvt.u64.u32 	%rd500, %r181;
	bra.uni 	$L__BB578_35;
$L__BB578_34:
	div.s64 	%rd499, %rd512, %rd80;
	mul.lo.s64 	%rd442, %rd499, %rd80;
	sub.s64 	%rd500, %rd512, %rd442;
$L__BB578_35:
	add.s64 	%rd444, %rd1, %rd438;
	ld.global.u64 	%rd87, [%rd444];
	mad.lo.s64 	%rd88, %rd87, %rd500, %rd515;
	or.b64  	%rd445, %rd511, %rd80;
	and.b64  	%rd446, %rd445, -4294967296;
	setp.ne.s64 	%p41, %rd446, 0;
	@%p41 bra 	$L__BB578_37;
	cvt.u32.u64 	%r182, %rd80;
	cvt.u32.u64 	%r183, %rd511;
	div.u32 	%r184, %r183, %r182;
	mul.lo.s32 	%r185, %r184, %r182;
	sub.s32 	%r186, %r183, %r185;
	cvt.u64.u32 	%rd501, %r184;
	cvt.u64.u32 	%rd502, %r186;
	bra.uni 	$L__BB578_38;
$L__BB578_37:
	div.s64 	%rd501, %rd511, %rd80;
	mul.lo.s64 	%rd447, %rd501, %rd80;
	sub.s64 	%rd502, %rd511, %rd447;
$L__BB578_38:
	mad.lo.s64 	%rd95, %rd502, %rd87, %rd516;
	add.s32 	%r20, %r215, -1;
	mul.wide.u32 	%rd448, %r20, 8;
	add.s64 	%rd449, %rd2, %rd448;
	ld.global.u64 	%rd96, [%rd449];
	or.b64  	%rd450, %rd499, %rd96;
	and.b64  	%rd451, %rd450, -4294967296;
	setp.ne.s64 	%p42, %rd451, 0;
	@%p42 bra 	$L__BB578_40;
	cvt.u32.u64 	%r187, %rd96;
	cvt.u32.u64 	%r188, %rd499;
	div.u32 	%r189, %r188, %r187;
	mul.lo.s32 	%r190, %r189, %r187;
	sub.s32 	%r191, %r188, %r190;
	cvt.u64.u32 	%rd512, %r189;
	cvt.u64.u32 	%rd504, %r191;
	bra.uni 	$L__BB578_41;
$L__BB578_40:
	div.s64 	%rd512, %rd499, %rd96;
	mul.lo.s64 	%rd452, %rd512, %rd96;
	sub.s64 	%rd504, %rd499, %rd452;
$L__BB578_41:
	add.s64 	%rd454, %rd1, %rd448;
	ld.global.u64 	%rd103, [%rd454];
	mad.lo.s64 	%rd515, %rd103, %rd504, %rd88;
	or.b64  	%rd455, %rd501, %rd96;
	and.b64  	%rd456, %rd455, -4294967296;
	setp.ne.s64 	%p43, %rd456, 0;
	@%p43 bra 	$L__BB578_43;
	cvt.u32.u64 	%r192, %rd96;
	cvt.u32.u64 	%r193, %rd501;
	div.u32 	%r194, %r193, %r192;
	mul.lo.s32 	%r195, %r194, %r192;
	sub.s32 	%r196, %r193, %r195;
	cvt.u64.u32 	%rd511, %r194;
	cvt.u64.u32 	%rd506, %r196;
	bra.uni 	$L__BB578_44;
$L__BB578_43:
	div.s64 	%rd511, %rd501, %rd96;
	mul.lo.s64 	%rd457, %rd511, %rd96;
	sub.s64 	%rd506, %rd501, %rd457;
$L__BB578_44:
	mad.lo.s64 	%rd516, %rd506, %rd103, %rd95;
	add.s32 	%r215, %r215, -2;
$L__BB578_45:
	and.b32  	%r197, %r6, 1;
	setp.eq.b32 	%p44, %r197, 1;
	not.pred 	%p45, %p44;
	@%p45 bra 	$L__BB578_53;
	mul.wide.u32 	%rd458, %r215, 8;
	add.s64 	%rd459, %rd2, %rd458;
	ld.global.u64 	%rd118, [%rd459];
	or.b64  	%rd460, %rd512, %rd118;
	and.b64  	%rd461, %rd460, -4294967296;
	setp.ne.s64 	%p46, %rd461, 0;
	@%p46 bra 	$L__BB578_48;
	cvt.u32.u64 	%r198, %rd118;
	cvt.u32.u64 	%r199, %rd512;
	rem.u32 	%r200, %r199, %r198;
	cvt.u64.u32 	%rd513, %r200;
	bra.uni 	$L__BB578_49;
$L__BB578_48:
	rem.s64 	%rd513, %rd512, %rd118;
$L__BB578_49:
	add.s64 	%rd463, %rd1, %rd458;
	ld.global.u64 	%rd122, [%rd463];
	mad.lo.s64 	%rd515, %rd122, %rd513, %rd515;
	or.b64  	%rd464, %rd511, %rd118;
	and.b64  	%rd465, %rd464, -4294967296;
	setp.ne.s64 	%p47, %rd465, 0;
	@%p47 bra 	$L__BB578_51;
	cvt.u32.u64 	%r201, %rd118;
	cvt.u32.u64 	%r202, %rd511;
	rem.u32 	%r203, %r202, %r201;
	cvt.u64.u32 	%rd514, %r203;
	bra.uni 	$L__BB578_52;
$L__BB578_51:
	rem.s64 	%rd514, %rd511, %rd118;
$L__BB578_52:
	mad.lo.s64 	%rd516, %rd514, %rd122, %rd516;
$L__BB578_53:
	shl.b64 	%rd466, %rd515, 2;
	add.s64 	%rd467, %rd3, %rd466;
	ld.global.u32 	%r204, [%rd467];
	cvt.rn.f32.u32 	%f14, %r204;
	fma.rn.f32 	%f15, %f14, 0f3BBB989D, 0f3F000000;
	cvt.sat.f32.f32 	%f16, %f15;
	mov.f32 	%f17, 0f4B400001;
	mov.f32 	%f18, 0f437C0000;
	fma.rm.f32 	%f19, %f16, %f18, %f17;
	add.f32 	%f20, %f19, 0fCB40007F;
	neg.f32 	%f21, %f20;
	fma.rn.f32 	%f22, %f14, 0f3FB8AA3B, %f21;
	fma.rn.f32 	%f23, %f14, 0f32A57060, %f22;
	mov.b32 	%r205, %f19;
	shl.b32 	%r206, %r205, 23;
	mov.b32 	%f24, %r206;
	ex2.approx.ftz.f32 	%f25, %f23;
	shl.b64 	%rd468, %rd516, 2;
	add.s64 	%rd469, %rd3, %rd468;
	ld.global.u32 	%r207, [%rd469];
	cvt.rn.f32.u32 	%f26, %r207;
	fma.rn.f32 	%f27, %f26, 0f3BBB989D, 0f3F000000;
	cvt.sat.f32.f32 	%f28, %f27;
	fma.rm.f32 	%f29, %f28, %f18, %f17;
	add.f32 	%f30, %f29, 0fCB40007F;
	neg.f32 	%f31, %f30;
	fma.rn.f32 	%f32, %f26, 0f3FB8AA3B, %f31;
	fma.rn.f32 	%f33, %f26, 0f32A57060, %f32;
	mov.b32 	%r208, %f29;
	shl.b32 	%r209, %r208, 23;
	mov.b32 	%f34, %r209;
	ex2.approx.ftz.f32 	%f35, %f33;
	mul.f32 	%f36, %f35, %f34;
	fma.rn.f32 	%f37, %f25, %f24, %f36;
	st.shared.f32 	[%r5], %f37;
	bra.uni 	$L__BB578_114;
$L__BB578_54:
	cvt.u64.u32 	%rd548, %r4;
	setp.le.u64 	%p2, %rd262, %rd548;
	@%p2 bra 	$L__BB578_114;
	cvt.u32.u64 	%r23, %rd261;
	add.s32 	%r219, %r23, -1;
	setp.lt.s32 	%p3, %r219, 0;
	mov.b64 	%rd557, 0;
	@%p3 bra 	$L__BB578_113;
	and.b32  	%r25, %r23, 7;
	setp.lt.u32 	%p4, %r219, 7;
	mov.b64 	%rd557, 0;
	@%p4 bra 	$L__BB578_84;
	add.s32 	%r217, %r23, -4;
	and.b32  	%r58, %r23, -8;
	neg.s32 	%r216, %r58;
	mov.b64 	%rd557, 0;
$L__BB578_58:
	.pragma "nounroll";
	add.s32 	%r30, %r217, 3;
	mul.wide.u32 	%rd270, %r30, 8;
	add.s64 	%rd271, %rd2, %rd270;
	ld.global.u64 	%rd133, [%rd271];
	or.b64  	%rd272, %rd548, %rd133;
	and.b64  	%rd273, %rd272, -4294967296;
	setp.ne.s64 	%p5, %rd273, 0;
	@%p5 bra 	$L__BB578_60;
	cvt.u32.u64 	%r59, %rd133;
	cvt.u32.u64 	%r60, %rd548;
	div.u32 	%r61, %r60, %r59;
	mul.lo.s32 	%r62, %r61, %r59;
	sub.s32 	%r63, %r60, %r62;
	cvt.u64.u32 	%rd519, %r61;
	cvt.u64.u32 	%rd520, %r63;
	bra.uni 	$L__BB578_61;
$L__BB578_60:
	div.s64 	%rd519, %rd548, %rd133;
	mul.lo.s64 	%rd274, %rd519, %rd133;
	sub.s64 	%rd520, %rd548, %rd274;
$L__BB578_61:
	add.s64 	%rd276, %rd1, %rd270;
	ld.global.u64 	%rd277, [%rd276];
	mad.lo.s64 	%rd140, %rd277, %rd520, %rd557;
	add.s32 	%r31, %r217, 2;
	mul.wide.u32 	%rd278, %r31, 8;
	add.s64 	%rd279, %rd2, %rd278;
	ld.global.u64 	%rd141, [%rd279];
	or.b64  	%rd280, %rd519, %rd141;
	and.b64  	%rd281, %rd280, -4294967296;
	setp.ne.s64 	%p6, %rd281, 0;
	@%p6 bra 	$L__BB578_63;
	cvt.u32.u64 	%r64, %rd141;
	cvt.u32.u64 	%r65, %rd519;
	div.u32 	%r66, %r65, %r64;
	mul.lo.s32 	%r67, %r66, %r64;
	sub.s32 	%r68, %r65, %r67;
	cvt.u64.u32 	%rd521, %r66;
	cvt.u64.u32 	%rd522, %r68;
	bra.uni 	$L__BB578_64;
$L__BB578_63:
	div.s64 	%rd521, %rd519, %rd141;
	mul.lo.s64 	%rd282, %rd521, %rd141;
	sub.s64 	%rd522, %rd519, %rd282;
$L__BB578_64:
	add.s64 	%rd284, %rd1, %rd278;
	ld.global.u64 	%rd285, [%rd284];
	mad.lo.s64 	%rd148, %rd285, %rd522, %rd140;
	add.s32 	%r32, %r217, 1;
	mul.wide.u32 	%rd286, %r32, 8;
	add.s64 	%rd287, %rd2, %rd286;
	ld.global.u64 	%rd149, [%rd287];
	or.b64  	%rd288, %rd521, %rd149;
	and.b64  	%rd289, %rd288, -4294967296;
	setp.ne.s64 	%p7, %rd289, 0;
	@%p7 bra 	$L__BB578_66;
	cvt.u32.u64 	%r69, %rd149;
	cvt.u32.u64 	%r70, %rd521;
	div.u32 	%r71, %r70, %r69;
	mul.lo.s32 	%r72, %r71, %r69;
	sub.s32 	%r73, %r70, %r72;
	cvt.u64.u32 	%rd523, %r71;
	cvt.u64.u32 	%rd524, %r73;
	bra.uni 	$L__BB578_67;
$L__BB578_66:
	div.s64 	%rd523, %rd521, %rd149;
	mul.lo.s64 	%rd290, %rd523, %rd149;
	sub.s64 	%rd524, %rd521, %rd290;
$L__BB578_67:
	add.s64 	%rd292, %rd1, %rd286;
	ld.global.u64 	%rd293, [%rd292];
	mad.lo.s64 	%rd156, %rd293, %rd524, %rd148;
	add.s32 	%r33, %r217, -4;
	mul.wide.u32 	%rd294, %r217, 8;
	add.s64 	%rd295, %rd2, %rd294;
	ld.global.u64 	%rd157, [%rd295];
	or.b64  	%rd296, %rd523, %rd157;
	and.b64  	%rd297, %rd296, -4294967296;
	setp.ne.s64 	%p8, %rd297, 0;
	@%p8 bra 	$L__BB578_69;
	cvt.u32.u64 	%r74, %rd157;
	cvt.u32.u64 	%r75, %rd523;
	div.u32 	%r76, %r75, %r74;
	mul.lo.s32 	%r77, %r76, %r74;
	sub.s32 	%r78, %r75, %r77;
	cvt.u64.u32 	%rd525, %r76;
	cvt.u64.u32 	%rd526, %r78;
	bra.uni 	$L__BB578_70;
$L__BB578_69:
	div.s64 	%rd525, %rd523, %rd157;
	mul.lo.s64 	%rd298, %rd525, %rd157;
	sub.s64 	%rd526, %rd523, %rd298;
$L__BB578_70:
	add.s64 	%rd300, %rd1, %rd294;
	ld.global.u64 	%rd301, [%rd300];
	mad.lo.s64 	%rd164, %rd301, %rd526, %rd156;
	add.s32 	%r34, %r217, -1;
	mul.wide.u32 	%rd302, %r34, 8;
	add.s64 	%rd303, %rd2, %rd302;
	ld.global.u64 	%rd165, [%rd303];
	or.b64  	%rd304, %rd525, %rd165;
	and.b64  	%rd305, %rd304, -4294967296;
	setp.ne.s64 	%p9, %rd305, 0;
	@%p9 bra 	$L__BB578_72;
	cvt.u32.u64 	%r79, %rd165;
	cvt.u32.u64 	%r80, %rd525;
	div.u32 	%r81, %r80, %r79;
	mul.lo.s32 	%r82, %r81, %r79;
	sub.s32 	%r83, %r80, %r82;
	cvt.u64.u32 	%rd527, %r81;
	cvt.u64.u32 	%rd528, %r83;
	bra.uni 	$L__BB578_73;
$L__BB578_72:
	div.s64 	%rd527, %rd525, %rd165;
	mul.lo.s64 	%rd306, %rd527, %rd165;
	sub.s64 	%rd528, %rd525, %rd306;
$L__BB578_73:
	add.s64 	%rd308, %rd1, %rd302;
	ld.global.u64 	%rd309, [%rd308];
	mad.lo.s64 	%rd172, %rd309, %rd528, %rd164;
	add.s32 	%r35, %r217, -2;
	mul.wide.u32 	%rd310, %r35, 8;
	add.s64 	%rd311, %rd2, %rd310;
	ld.global.u64 	%rd173, [%rd311];
	or.b64  	%rd312, %rd527, %rd173;
	and.b64  	%rd313, %rd312, -4294967296;
	setp.ne.s64 	%p10, %rd313, 0;
	@%p10 bra 	$L__BB578_75;
	cvt.u32.u64 	%r84, %rd173;
	cvt.u32.u64 	%r85, %rd527;
	div.u32 	%r86, %r85, %r84;
	mul.lo.s32 	%r87, %r86, %r84;
	sub.s32 	%r88, %r85, %r87;
	cvt.u64.u32 	%rd529, %r86;
	cvt.u64.u32 	%rd530, %r88;
	bra.uni 	$L__BB578_76;
$L__BB578_75:
	div.s64 	%rd529, %rd527, %rd173;
	mul.lo.s64 	%rd314, %rd529, %rd173;
	sub.s64 	%rd530, %rd527, %rd314;
$L__BB578_76:
	add.s64 	%rd316, %rd1, %rd310;
	ld.global.u64 	%rd317, [%rd316];
	mad.lo.s64 	%rd180, %rd317, %rd530, %rd172;
	add.s32 	%r36, %r217, -3;
	mul.wide.u32 	%rd318, %r36, 8;
	add.s64 	%rd319, %rd2, %rd318;
	ld.global.u64 	%rd181, [%rd319];
	or.b64  	%rd320, %rd529, %rd181;
	and.b64  	%rd321, %rd320, -4294967296;
	setp.ne.s64 	%p11, %rd321, 0;
	@%p11 bra 	$L__BB578_78;
	cvt.u32.u64 	%r89, %rd181;
	cvt.u32.u64 	%r90, %rd529;
	div.u32 	%r91, %r90, %r89;
	mul.lo.s32 	%r92, %r91, %r89;
	sub.s32 	%r93, %r90, %r92;
	cvt.u64.u32 	%rd531, %r91;
	cvt.u64.u32 	%rd532, %r93;
	bra.uni 	$L__BB578_79;
$L__BB578_78:
	div.s64 	%rd531, %rd529, %rd181;
	mul.lo.s64 	%rd322, %rd531, %rd181;
	sub.s64 	%rd532, %rd529, %rd322;
$L__BB578_79:
	add.s64 	%rd324, %rd1, %rd318;
	ld.global.u64 	%rd325, [%rd324];
	mad.lo.s64 	%rd188, %rd325, %rd532, %rd180;
	mul.wide.u32 	%rd326, %r33, 8;
	add.s64 	%rd327, %rd2, %rd326;
	ld.global.u64 	%rd189, [%rd327];
	or.b64  	%rd328, %rd531, %rd189;
	and.b64  	%rd329, %rd328, -4294967296;
	setp.ne.s64 	%p12, %rd329, 0;
	@%p12 bra 	$L__BB578_81;
	cvt.u32.u64 	%r94, %rd189;
	cvt.u32.u64 	%r95, %rd531;
	div.u32 	%r96, %r95, %r94;
	mul.lo.s32 	%r97, %r96, %r94;
	sub.s32 	%r98, %r95, %r97;
	cvt.u64.u32 	%rd548, %r96;
	cvt.u64.u32 	%rd534, %r98;
	bra.uni 	$L__BB578_82;
$L__BB578_81:
	div.s64 	%rd548, %rd531, %rd189;
	mul.lo.s64 	%rd330, %rd548, %rd189;
	sub.s64 	%rd534, %rd531, %rd330;
$L__BB578_82:
	add.s64 	%rd332, %rd1, %rd326;
	ld.global.u64 	%rd333, [%rd332];
	mad.lo.s64 	%rd557, %rd333, %rd534, %rd188;
	add.s32 	%r217, %r217, -8;
	add.s32 	%r216, %r216, 8;
	setp.ne.s32 	%p13, %r216, 0;
	@%p13 bra 	$L__BB578_58;
	add.s32 	%r219, %r217, 3;
$L__BB578_84:
	setp.eq.s32 	%p14, %r25, 0;
	@%p14 bra 	$L__BB578_113;
	and.b32  	%r41, %r23, 3;
	setp.lt.u32 	%p15, %r25, 4;
	@%p15 bra 	$L__BB578_99;
	mul.wide.u32 	%rd335, %r219, 8;
	add.s64 	%rd336, %rd2, %rd335;
	ld.global.u64 	%rd200, [%rd336];
	or.b64  	%rd337, %rd548, %rd200;
	and.b64  	%rd338, %rd337, -4294967296;
	setp.ne.s64 	%p16, %rd338, 0;
	@%p16 bra 	$L__BB578_88;
	cvt.u32.u64 	%r99, %rd200;
	cvt.u32.u64 	%r100, %rd548;
	div.u32 	%r101, %r100, %r99;
	mul.lo.s32 	%r102, %r101, %r99;
	sub.s32 	%r103, %r100, %r102;
	cvt.u64.u32 	%rd538, %r101;
	cvt.u64.u32 	%rd539, %r103;
	bra.uni 	$L__BB578_89;
$L__BB578_88:
	div.s64 	%rd538, %rd548, %rd200;
	mul.lo.s64 	%rd339, %rd538, %rd200;
	sub.s64 	%rd539, %rd548, %rd339;
$L__BB578_89:
	add.s64 	%rd341, %rd1, %rd335;
	ld.global.u64 	%rd342, [%rd341];
	mad.lo.s64 	%rd207, %rd342, %rd539, %rd557;
	add.s32 	%r42, %r219, -1;
	mul.wide.u32 	%rd343, %r42, 8;
	add.s64 	%rd344, %rd2, %rd343;
	ld.global.u64 	%rd208, [%rd344];
	or.b64  	%rd345, %rd538, %rd208;
	and.b64  	%rd346, %rd345, -4294967296;
	setp.ne.s64 	%p17, %rd346, 0;
	@%p17 bra 	$L__BB578_91;
	cvt.u32.u64 	%r104, %rd208;
	cvt.u32.u64 	%r105, %rd538;
	div.u32 	%r106, %r105, %r104;
	mul.lo.s32 	%r107, %r106, %r104;
	sub.s32 	%r108, %r105, %r107;
	cvt.u64.u32 	%rd540, %r106;
	cvt.u64.u32 	%rd541, %r108;
	bra.uni 	$L__BB578_92;
$L__BB578_91:
	div.s64 	%rd540, %rd538, %rd208;
	mul.lo.s64 	%rd347, %rd540, %rd208;
	sub.s64 	%rd541, %rd538, %rd347;
$L__BB578_92:
	add.s64 	%rd349, %rd1, %rd343;
	ld.global.u64 	%rd350, [%rd349];
	mad.lo.s64 	%rd215, %rd350, %rd541, %rd207;
	add.s32 	%r43, %r219, -2;
	mul.wide.u32 	%rd351, %r43, 8;
	add.s64 	%rd352, %rd2, %rd351;
	ld.global.u64 	%rd216, [%rd352];
	or.b64  	%rd353, %rd540, %rd216;
	and.b64  	%rd354, %rd353, -4294967296;
	setp.ne.s64 	%p18, %rd354, 0;
	@%p18 bra 	$L__BB578_94;
	cvt.u32.u64 	%r109, %rd216;
	cvt.u32.u64 	%r110, %rd540;
	div.u32 	%r111, %r110, %r109;
	mul.lo.s32 	%r112, %r111, %r109;
	sub.s32 	%r113, %r110, %r112;
	cvt.u64.u32 	%rd542, %r111;
	cvt.u64.u32 	%rd543, %r113;
	bra.uni 	$L__BB578_95;
$L__BB578_94:
	div.s64 	%rd542, %rd540, %rd216;
	mul.lo.s64 	%rd355, %rd542, %rd216;
	sub.s64 	%rd543, %rd540, %rd355;
$L__BB578_95:
	add.s64 	%rd357, %rd1, %rd351;
	ld.global.u64 	%rd358, [%rd357];
	mad.lo.s64 	%rd223, %rd358, %rd543, %rd215;
	add.s32 	%r44, %r219, -3;
	mul.wide.u32 	%rd359, %r44, 8;
	add.s64 	%rd360, %rd2, %rd359;
	ld.global.u64 	%rd224, [%rd360];
	or.b64  	%rd361, %rd542, %rd224;
	and.b64  	%rd362, %rd361, -4294967296;
	setp.ne.s64 	%p19, %rd362, 0;
	@%p19 bra 	$L__BB578_97;
	cvt.u32.u64 	%r114, %rd224;
	cvt.u32.u64 	%r115, %rd542;
	div.u32 	%r116, %r115, %r114;
	mul.lo.s32 	%r117, %r116, %r114;
	sub.s32 	%r118, %r115, %r117;
	cvt.u64.u32 	%rd548, %r116;
	cvt.u64.u32 	%rd545, %r118;
	bra.uni 	$L__BB578_98;
$L__BB578_97:
	div.s64 	%rd548, %rd542, %rd224;
	mul.lo.s64 	%rd363, %rd548, %rd224;
	sub.s64 	%rd545, %rd542, %rd363;
$L__BB578_98:
	add.s64 	%rd365, %rd1, %rd359;
	ld.global.u64 	%rd366, [%rd365];
	mad.lo.s64 	%rd557, %rd366, %rd545, %rd223;
	add.s32 	%r219, %r219, -4;
$L__BB578_99:
	setp.eq.s32 	%p20, %r41, 0;
	@%p20 bra 	$L__BB578_113;
	setp.eq.s32 	%p21, %r41, 1;
	@%p21 bra 	$L__BB578_108;
	mul.wide.u32 	%rd368, %r219, 8;
	add.s64 	%rd369, %rd2, %rd368;
	ld.global.u64 	%rd235, [%rd369];
	or.b64  	%rd370, %rd548, %rd235;
	and.b64  	%rd371, %rd370, -4294967296;
	setp.ne.s64 	%p22, %rd371, 0;
	@%p22 bra 	$L__BB578_103;
	cvt.u32.u64 	%r119, %rd235;
	cvt.u32.u64 	%r120, %rd548;
	div.u32 	%r121, %r120, %r119;
	mul.lo.s32 	%r122, %r121, %r119;
	sub.s32 	%r123, %r120, %r122;
	cvt.u64.u32 	%rd549, %r121;
	cvt.u64.u32 	%rd550, %r123;
	bra.uni 	$L__BB578_104;
$L__BB578_103:
	div.s64 	%rd549, %rd548, %rd235;
	mul.lo.s64 	%rd372, %rd549, %rd235;
	sub.s64 	%rd550, %rd548, %rd372;
$L__BB578_104:
	add.s64 	%rd374, %rd1, %rd368;
	ld.global.u64 	%rd375, [%rd374];
	mad.lo.s64 	%rd242, %rd375, %rd550, %rd557;
	add.s32 	%r47, %r219, -1;
	mul.wide.u32 	%rd376, %r47, 8;
	add.s64 	%rd377, %rd2, %rd376;
	ld.global.u64 	%rd243, [%rd377];
	or.b64  	%rd378, %rd549, %rd243;
	and.b64  	%rd379, %rd378, -4294967296;
	setp.ne.s64 	%p23, %rd379, 0;
	@%p23 bra 	$L__BB578_106;
	cvt.u32.u64 	%r124, %rd243;
	cvt.u32.u64 	%r125, %rd549;
	div.u32 	%r126, %r125, %r124;
	mul.lo.s32 	%r127, %r126, %r124;
	sub.s32 	%r128, %r125, %r127;
	cvt.u64.u32 	%rd548, %r126;
	cvt.u64.u32 	%rd552, %r128;
	bra.uni 	$L__BB578_107;
$L__BB578_106:
	div.s64 	%rd548, %rd549, %rd243;
	mul.lo.s64 	%rd380, %rd548, %rd243;
	sub.s64 	%rd552, %rd549, %rd380;
$L__BB578_107:
	add.s64 	%rd382, %rd1, %rd376;
	ld.global.u64 	%rd383, [%rd382];
	mad.lo.s64 	%rd557, %rd383, %rd552, %rd242;
	add.s32 	%r219, %r219, -2;
$L__BB578_108:
	and.b32  	%r129, %r23, 1;
	setp.eq.b32 	%p24, %r129, 1;
	not.pred 	%p25, %p24;
	@%p25 bra 	$L__BB578_113;
	mul.wide.u32 	%rd384, %r219, 8;
	add.s64 	%rd385, %rd2, %rd384;
	ld.global.u64 	%rd254, [%rd385];
	or.b64  	%rd386, %rd548, %rd254;
	and.b64  	%rd387, %rd386, -4294967296;
	setp.ne.s64 	%p26, %rd387, 0;
	@%p26 bra 	$L__BB578_111;
	cvt.u32.u64 	%r130, %rd254;
	cvt.u32.u64 	%r131, %rd548;
	rem.u32 	%r132, %r131, %r130;
	cvt.u64.u32 	%rd556, %r132;
	bra.uni 	$L__BB578_112;
$L__BB578_111:
	rem.s64 	%rd556, %rd548, %rd254;
$L__BB578_112:
	add.s64 	%rd389, %rd1, %rd384;
	ld.global.u64 	%rd390, [%rd389];
	mad.lo.s64 	%rd557, %rd390, %rd556, %rd557;
$L__BB578_113:
	shl.b64 	%rd391, %rd557, 2;
	add.s64 	%rd392, %rd3, %rd391;
	ld.global.u32 	%r133, [%rd392];
	cvt.rn.f32.u32 	%f1, %r133;
	fma.rn.f32 	%f2, %f1, 0f3BBB989D, 0f3F000000;
	cvt.sat.f32.f32 	%f3, %f2;
	mov.f32 	%f4, 0f4B400001;
	mov.f32 	%f5, 0f437C0000;
	fma.rm.f32 	%f6, %f3, %f5, %f4;
	add.f32 	%f7, %f6, 0fCB40007F;
	neg.f32 	%f8, %f7;
	fma.rn.f32 	%f9, %f1, 0f3FB8AA3B, %f8;
	fma.rn.f32 	%f10, %f1, 0f32A57060, %f9;
	mov.b32 	%r134, %f6;
	shl.b32 	%r135, %r134, 23;
	mov.b32 	%f11, %r135;
	ex2.approx.ftz.f32 	%f12, %f10;
	mul.f32 	%f13, %f12, %f11;
	st.shared.f32 	[%r5], %f13;
$L__BB578_114:
	bar.sync 	0;
	setp.lt.u32 	%p48, %r221, 66;
	@%p48 bra 	$L__BB578_118;
$L__BB578_115:
	shr.u32 	%r51, %r221, 1;
	setp.ge.u32 	%p49, %r1, %r51;
	@%p49 bra 	$L__BB578_117;
	ld.shared.f32 	%f38, [%r5];
	shl.b32 	%r210, %r51, 2;
	add.s32 	%r211, %r5, %r210;
	ld.shared.f32 	%f39, [%r211];
	add.f32 	%f40, %f38, %f39;
	st.shared.f32 	[%r5], %f40;
$L__BB578_117:
	bar.sync 	0;
	setp.gt.u32 	%p50, %r221, 131;
	mov.u32 	%r221, %r51;
	@%p50 bra 	$L__BB578_115;
$L__BB578_118:
	setp.gt.u32 	%p51, %r1, 31;
	@%p51 bra 	$L__BB578_121;
	ld.volatile.shared.f32 	%f41, [%r5];
	ld.volatile.shared.f32 	%f42, [%r5+128];
	add.f32 	%f43, %f41, %f42;
	st.volatile.shared.f32 	[%r5], %f43;
	ld.volatile.shared.f32 	%f44, [%r5];
	ld.volatile.shared.f32 	%f45, [%r5+64];
	add.f32 	%f46, %f44, %f45;
	st.volatile.shared.f32 	[%r5], %f46;
	ld.volatile.shared.f32 	%f47, [%r5];
	ld.volatile.shared.f32 	%f48, [%r5+32];
	add.f32 	%f49, %f47, %f48;
	st.volatile.shared.f32 	[%r5], %f49;
	ld.volatile.shared.f32 	%f50, [%r5];
	ld.volatile.shared.f32 	%f51, [%r5+16];
	add.f32 	%f52, %f50, %f51;
	st.volatile.shared.f32 	[%r5], %f52;
	ld.volatile.shared.f32 	%f53, [%r5];
	ld.volatile.shared.f32 	%f54, [%r5+8];
	add.f32 	%f55, %f53, %f54;
	st.volatile.shared.f32 	[%r5], %f55;
	ld.volatile.shared.f32 	%f56, [%r5];
	ld.volatile.shared.f32 	%f57, [%r5+4];
	add.f32 	%f58, %f56, %f57;
	st.volatile.shared.f32 	[%r5], %f58;
	setp.ne.s32 	%p52, %r1, 0;
	@%p52 bra 	$L__BB578_121;
	ld.shared.f32 	%f59, [logsumexpsdata_u32];
	cvta.to.global.u64 	%rd470, %rd260;
	mul.wide.u32 	%rd471, %r2, 4;
	add.s64 	%rd472, %rd470, %rd471;
	st.global.f32 	[%rd472], %f59;
$L__BB578_121:
	ret;

}
	// .globl	uncontiguous_cumulate_logsumexp_u32
.visible .entry uncontiguous_cumulate_logsumexp_u32(
	.param .u64 .ptr .align 1 uncontiguous_cumulate_logsumexp_u32_param_0,
	.param .u64 .ptr .align 1 uncontiguous_cumulate_logsumexp_u32_param_1,
	.param .u64 .ptr .align 1 uncontiguous_cumulate_logsumexp_u32_param_2,
	.param .u64 .ptr .align 1 uncontiguous_cumulate_logsumexp_u32_param_3,
	.param .u64 uncontiguous_cumulate_logsumexp_u32_param_4,
	.param .u64 uncontiguous_cumulate_logsumexp_u32_param_5
)
{
	.reg .pred 	%p<53>;
	.reg .b32 	%r<213>;
	.reg .b32 	%f<27>;
	.reg .b64 	%rd<558>;

	ld.param.u64 	%rd260, [uncontiguous_cumulate_logsumexp_u32_param_0];
	ld.param.u64 	%rd263, [uncontiguous_cumulate_logsumexp_u32_param_1];
	ld.param.u64 	%rd264, [uncontiguous_cumulate_logsumexp_u32_param_2];
	ld.param.u64 	%rd265, [uncontiguous_cumulate_logsumexp_u32_param_3];
	ld.param.u64 	%rd261, [uncontiguous_cumulate_logsumexp_u32_param_4];
	ld.param.u64 	%rd262, [uncontiguous_cumulate_logsumexp_u32_param_5];
	cvta.to.global.u64 	%rd1, %rd265;
	cvta.to.global.u64 	%rd2, %rd264;
	cvta.to.global.u64 	%rd3, %rd263;
	mov.u32 	%r1, %tid.x;
	mov.u32 	%r2, %ctaid.x;
	mov.u32 	%r212, %ntid.x;
	mul.lo.s32 	%r52, %r2, %r212;
	shl.b32 	%r53, %r52, 1;
	add.s32 	%r4, %r53, %r1;
	shl.b32 	%r54, %r1, 2;
	mov.u32 	%r55, logsumexpsdata_u32;
	add.s32 	%r5, %r55, %r54;
	mov.b32 	%r56, 0;
	st.shared.u32 	[%r5], %r56;
	add.s32 	%r57, %r4, %r212;
	cvt.u64.u32 	%rd511, %r57;
	setp.le.u64 	%p1, %rd262, %rd511;
	@%p1 bra 	$L__BB579_54;
	cvt.u32.u64 	%r6, %rd261;
	add.s32 	%r206, %r6, -1;
	setp.lt.s32 	%p27, %r206, 0;
	mov.b64 	%rd515, 0;
	mov.u64 	%rd516, %rd515;
	@%p27 bra 	$L__BB579_53;
	cvt.u64.u32 	%rd512, %r4;
	setp.lt.u32 	%p28, %r206, 3;
	mov.b64 	%rd516, 0;
	mov.u64 	%rd515, %rd516;
	@%p28 bra 	$L__BB579_30;
	add.s32 	%r204, %r6, -2;
	and.b32  	%r133, %r6, -4;
	neg.s32 	%r203, %r133;
	mov.b64 	%rd516, 0;
$L__BB579_4:
	.pragma "nounroll";
	add.s32 	%r12, %r204, 1;
	mul.wide.u32 	%rd397, %r12, 8;
	add.s64 	%rd398, %rd2, %rd397;
	ld.global.u64 	%rd10, [%rd398];
	or.b64  	%rd399, %rd512, %rd10;
	and.b64  	%rd400, %rd399, -4294967296;
	setp.ne.s64 	%p29, %rd400, 0;
	@%p29 bra 	$L__BB579_6;
	cvt.u32.u64 	%r134, %rd10;
	cvt.u32.u64 	%r135, %rd512;
	div.u32 	%r136, %r135, %r134;
	mul.lo.s32 	%r137, %r136, %r134;
	sub.s32 	%r138, %r135, %r137;
	cvt.u64.u32 	%rd477, %r136;
	cvt.u64.u32 	%rd478, %r138;
	bra.uni 	$L__BB579_7;
$L__BB579_6:
	div.s64 	%rd477, %rd512, %rd10;
	mul.lo.s64 	%rd401, %rd477, %rd10;
	sub.s64 	%rd478, %rd512, %rd401;
$L__BB579_7:
	mul.wide.u32 	%rd402, %r12, 8;
	add.s64 	%rd403, %rd1, %rd402;
	ld.global.u64 	%rd17, [%rd403];
	mad.lo.s64 	%rd18, %rd17, %rd478, %rd515;
	or.b64  	%rd404, %rd511, %rd10;
	and.b64  	%rd405, %rd404, -4294967296;
	setp.ne.s64 	%p30, %rd405, 0;
	@%p30 bra 	$L__BB579_9;
	cvt.u32.u64 	%r139, %rd10;
	cvt.u32.u64 	%r140, %rd511;
	div.u32 	%r141, %r140, %r139;
	mul.lo.s32 	%r142, %r141, %r139;
	sub.s32 	%r143, %r140, %r142;
	cvt.u64.u32 	%rd479, %r141;
	cvt.u64.u32 	%rd480, %r143;
	bra.uni 	$L__BB579_10;
$L__BB579_9:
	div.s64 	%rd479, %rd511, %rd10;
	mul.lo.s64 	%rd406, %rd479, %rd10;
	sub.s64 	%rd480, %rd511, %rd406;
$L__BB579_10:
	mad.lo.s64 	%rd25, %rd480, %rd17, %rd516;
	add.s32 	%r13, %r204, -2;
	mul.wide.u32 	%rd407, %r204, 8;
	add.s64 	%rd408, %rd2, %rd407;
	ld.global.u64 	%rd26, [%rd408];
	or.b64  	%rd409, %rd477, %rd26;
	and.b64  	%rd410, %rd409, -4294967296;
	setp.ne.s64 	%p31, %rd410, 0;
	@%p31 bra 	$L__BB579_12;
	cvt.u32.u64 	%r144, %rd26;
	cvt.u32.u64 	%r145, %rd477;
	div.u32 	%r146, %r145, %r144;
	mul.lo.s32 	%r147, %r146, %r144;
	sub.s32 	%r148, %r145, %r147;
	cvt.u64.u32 	%rd481, %r146;
	cvt.u64.u32 	%rd482, %r148;
	bra.uni 	$L__BB579_13;
$L__BB579_12:
	div.s64 	%rd481, %rd477, %rd26;
	mul.lo.s64 	%rd411, %rd481, %rd26;
	sub.s64 	%rd482, %rd477, %rd411;
$L__BB579_13:
	mul.wide.u32 	%rd412, %r204, 8;
	add.s64 	%rd413, %rd1, %rd412;
	ld.global.u64 	%rd33, [%rd413];
	mad.lo.s64 	%rd34, %rd33, %rd482, %rd18;
	or.b64  	%rd414, %rd479, %rd26;
	and.b64  	%rd415, %rd414, -4294967296;
	setp.ne.s64 	%p32, %rd415, 0;
	@%p32 bra 	$L__BB579_15;
	cvt.u32.u64 	%r149, %rd26;
	cvt.u32.u64 	%r150, %rd479;
	div.u32 	%r151, %r150, %r149;
	mul.lo.s32 	%r152, %r151, %r149;
	sub.s32 	%r153, %r150, %r152;
	cvt.u64.u32 	%rd483, %r151;
	cvt.u64.u32 	%rd484, %r153;
	bra.uni 	$L__BB579_16;
$L__BB579_15:
	div.s64 	%rd483, %rd479, %rd26;
	mul.lo.s64 	%rd416, %rd483, %rd26;
	sub.s64 	%rd484, %rd479, %rd416;
$L__BB579_16:
	mad.lo.s64 	%rd41, %rd484, %rd33, %rd25;
	add.s32 	%r14, %r204, -1;
	mul.wide.u32 	%rd417, %r14, 8;
	add.s64 	%rd418, %rd2, %rd417;
	ld.global.u64 	%rd42, [%rd418];
	or.b64  	%rd419, %rd481, %rd42;
	and.b64  	%rd420, %rd419, -4294967296;
	setp.ne.s64 	%p33, %rd420, 0;
	@%p33 bra 	$L__BB579_18;
	cvt.u32.u64 	%r154, %rd42;
	cvt.u32.u64 	%r155, %rd481;
	div.u32 	%r156, %r155, %r154;
	mul.lo.s32 	%r157, %r156, %r154;
	sub.s32 	%r158, %r155, %r157;
	cvt.u64.u32 	%rd485, %r156;
	cvt.u64.u32 	%rd486, %r158;
	bra.uni 	$L__BB579_19;
$L__BB579_18:
	div.s64 	%rd485, %rd481, %rd42;
	mul.lo.s64 	%rd421, %rd485, %rd42;
	sub.s64 	%rd486, %rd481, %rd421;
$L__BB579_19:
	mul.wide.u32 	%rd422, %r14, 8;
	add.s64 	%rd423, %rd1, %rd422;
	ld.global.u64 	%rd49, [%rd423];
	mad.lo.s64 	%rd50, %rd49, %rd486, %rd34;
	or.b64  	%rd424, %rd483, %rd42;
	and.b64  	%rd425, %rd424, -4294967296;
	setp.ne.s64 	%p34, %rd425, 0;
	@%p34 bra 	$L__BB579_21;
	cvt.u32.u64 	%r159, %rd42;
	cvt.u32.u64 	%r160, %rd483;
	div.u32 	%r161, %r160, %r159;
	mul.lo.s32 	%r162, %r161, %r159;
	sub.s32 	%r163, %r160, %r162;
	cvt.u64.u32 	%rd487, %r161;
	cvt.u64.u32 	%rd488, %r163;
	bra.uni 	$L__BB579_22;
$L__BB579_21:
	div.s64 	%rd487, %rd483, %rd42;
	mul.lo.s64 	%rd426, %rd487, %rd42;
	sub.s64 	%rd488, %rd483, %rd426;
$L__BB579_22:
	mad.lo.s64 	%rd57, %rd488, %rd49, %rd41;
	mul.wide.u32 	%rd427, %r13, 8;
	add.s64 	%rd428, %rd2, %rd427;
	ld.global.u64 	%rd58, [%rd428];
	or.b64  	%rd429, %rd485, %rd58;
	and.b64  	%rd430, %rd429, -4294967296;
	setp.ne.s64 	%p35, %rd430, 0;
	@%p35 bra 	$L__BB579_24;
	cvt.u32.u64 	%r164, %rd58;
	cvt.u32.u64 	%r165, %rd485;
	div.u32 	%r166, %r165, %r164;
	mul.lo.s32 	%r167, %r166, %r164;
	sub.s32 	%r168, %r165, %r167;
	cvt.u64.u32 	%rd512, %r166;
	cvt.u64.u32 	%rd490, %r168;
	bra.uni 	$L__BB579_25;
$L__BB579_24:
	div.s64 	%rd512, %rd485, %rd58;
	mul.lo.s64 	%rd431, %rd512, %rd58;
	sub.s64 	%rd490, %rd485, %rd431;
$L__BB579_25:
	mul.wide.u32 	%rd432, %r13, 8;
	add.s64 	%rd433, %rd1, %rd432;
	ld.global.u64 	%rd65, [%rd433];
	mad.lo.s64 	%rd515, %rd65, %rd490, %rd50;
	or.b64  	%rd434, %rd487, %rd58;
	and.b64  	%rd435, %rd434, -4294967296;
	setp.ne.s64 	%p36, %rd435, 0;
	@%p36 bra 	$L__BB579_27;
	cvt.u32.u64 	%r169, %rd58;
	cvt.u32.u64 	%r170, %rd487;
	div.u32 	%r171, %r170, %r169;
	mul.lo.s32 	%r172, %r171, %r169;
	sub.s32 	%r173, %r170, %r172;
	cvt.u64.u32 	%rd511, %r171;
	cvt.u64.u32 	%rd492, %r173;
	bra.uni 	$L__BB579_28;
$L__BB579_27:
	div.s64 	%rd511, %rd487, %rd58;
	mul.lo.s64 	%rd436, %rd511, %rd58;
	sub.s64 	%rd492, %rd487, %rd436;
$L__BB579_28:
	mad.lo.s64 	%rd516, %rd492, %rd65, %rd57;
	add.s32 	%r204, %r204, -4;
	add.s32 	%r203, %r203, 4;
	setp.ne.s32 	%p37, %r203, 0;
	@%p37 bra 	$L__BB579_4;
	add.s32 	%r206, %r204, 1;
$L__BB579_30:
	and.b32  	%r19, %r6, 3;
	setp.eq.s32 	%p38, %r19, 0;
	@%p38 bra 	$L__BB579_53;
	setp.eq.s32 	%p39, %r19, 1;
	@%p39 bra 	$L__BB579_45;
	mul.wide.u32 	%rd438, %r206, 8;
	add.s64 	%rd439, %rd2, %rd438;
	ld.global.u64 	%rd80, [%rd439];
	or.b64  	%rd440, %rd512, %rd80;
	and.b64  	%rd441, %rd440, -4294967296;
	setp.ne.s64 	%p40, %rd441, 0;
	@%p40 bra 	$L__BB579_34;
	cvt.u32.u64 	%r174, %rd80;
	cvt.u32.u64 	%r175, %rd512;
	div.u32 	%r176, %r175, %r174;
	mul.lo.s32 	%r177, %r176, %r174;
	sub.s32 	%r178, %r175, %r177;
	cvt.u64.u32 	%rd499, %r176;
	cvt.u64.u32 	%rd500, %r178;
	bra.uni 	$L__BB579_35;
$L__BB579_34:
	div.s64 	%rd499, %rd512, %rd80;
	mul.lo.s64 	%rd442, %rd499, %rd80;
	sub.s64 	%rd500, %rd512, %rd442;
$L__BB579_35:
	add.s64 	%rd444, %rd1, %rd438;
	ld.global.u64 	%rd87, [%rd444];
	mad.lo.s64 	%rd88, %rd87, %rd500, %rd515;
	or.b64  	%rd445, %rd511, %rd80;
	and.b64  	%rd446, %rd445, -4294967296;
	setp.ne.s64 	%p41, %rd446, 0;
	@%p41 bra 	$L__BB579_37;
	cvt.u32.u64 	%r179, %rd80;
	cvt.u32.u64 	%r180, %rd511;
	div.u32 	%r181, %r180, %r179;
	mul.lo.s32 	%r182, %r181, %r179;
	sub.s32 	%r183, %r180, %r182;
	cvt.u64.u32 	%rd501, %r181;
	cvt.u64.u32 	%rd502, %r183;
	bra.uni 	$L__BB579_38;
$L__BB579_37:
	div.s64 	%rd501, %rd511, %rd80;
	mul.lo.s64 	%rd447, %rd501, %rd80;
	sub.s64 	%rd502, %rd511, %rd447;
$L__BB579_38:
	mad.lo.s64 	%rd95, %rd502, %rd87, %rd516;
	add.s32 	%r20, %r206, -1;
	mul.wide.u32 	%rd448, %r20, 8;
	add.s64 	%rd449, %rd2, %rd448;
	ld.global.u64 	%rd96, [%rd449];
	or.b64  	%rd450, %rd499, %rd96;
	and.b64  	%rd451, %rd450, -4294967296;
	setp.ne.s64 	%p42, %rd451, 0;
	@%p42 bra 	$L__BB579_40;
	cvt.u32.u64 	%r184, %rd96;
	cvt.u32.u64 	%r185, %rd499;
	div.u32 	%r186, %r185, %r184;
	mul.lo.s32 	%r187, %r186, %r184;
	sub.s32 	%r188, %r185, %r187;
	cvt.u64.u32 	%rd512, %r186;
	cvt.u64.u32 	%rd504, %r188;
	bra.uni 	$L__BB579_41;
$L__BB579_40:
	div.s64 	%rd512, %rd499, %rd96;
	mul.lo.s64 	%rd452, %rd512, %rd96;
	sub.s64 	%rd504, %rd499, %rd452;
$L__BB579_41:
	add.s64 	%rd454, %rd1, %rd448;
	ld.global.u64 	%rd103, [%rd454];
	mad.lo.s64 	%rd515, %rd103, %rd504, %rd88;
	or.b64  	%rd455, %rd501, %rd96;
	and.b64  	%rd456, %rd455, -4294967296;
	setp.ne.s64 	%p43, %rd456, 0;
	@%p43 bra 	$L__BB579_43;
	cvt.u32.u64 	%r189, %rd96;
	cvt.u32.u64 	%r190, %rd501;
	div.u32 	%r191, %r190, %r189;
	mul.lo.s32 	%r192, %r191, %r189;
	sub.s32 	%r193, %r190, %r192;
	cvt.u64.u32 	%rd511, %r191;
	cvt.u64.u32 	%rd506, %r193;
	bra.uni 	$L__BB579_44;
$L__BB579_43:
	div.s64 	%rd511, %rd501, %rd96;
	mul.lo.s64 	%rd457, %rd511, %rd96;
	sub.s64 	%rd506, %rd501, %rd457;
$L__BB579_44:
	mad.lo.s64 	%rd516, %rd506, %rd103, %rd95;
	add.s32 	%r206, %r206, -2;
$L__BB579_45:
	and.b32  	%r194, %r6, 1;
	setp.eq.b32 	%p44, %r194, 1;
	not.pred 	%p45, %p44;
	@%p45 bra 	$L__BB579_53;
	mul.wide.u32 	%rd458, %r206, 8;
	add.s64 	%rd459, %rd2, %rd458;
	ld.global.u64 	%rd118, [%rd459];
	or.b64  	%rd460, %rd512, %rd118;
	and.b64  	%rd461, %rd460, -4294967296;
	setp.ne.s64 	%p46, %rd461, 0;
	@%p46 bra 	$L__BB579_48;
	cvt.u32.u64 	%r195, %rd118;
	cvt.u32.u64 	%r196, %rd512;
	rem.u32 	%r197, %r196, %r195;
	cvt.u64.u32 	%rd513, %r197;
	bra.uni 	$L__BB579_49;
$L__BB579_48:
	rem.s64 	%rd513, %rd512, %rd118;
$L__BB579_49:
	add.s64 	%rd463, %rd1, %rd458;
	ld.global.u64 	%rd122, [%rd463];
	mad.lo.s64 	%rd515, %rd122, %rd513, %rd515;
	or.b64  	%rd464, %rd511, %rd118;
	and.b64  	%rd465, %rd464, -4294967296;
	setp.ne.s64 	%p47, %rd465, 0;
	@%p47 bra 	$L__BB579_51;
	cvt.u32.u64 	%r198, %rd118;
	cvt.u32.u64 	%r199, %rd511;
	rem.u32 	%r200, %r199, %r198;
	cvt.u64.u32 	%rd514, %r200;
	bra.uni 	$L__BB579_52;
$L__BB579_51:
	rem.s64 	%rd514, %rd511, %rd118;
$L__BB579_52:
	mad.lo.s64 	%rd516, %rd514, %rd122, %rd516;
$L__BB579_53:
	shl.b64 	%rd466, %rd515, 2;
	add.s64 	%rd467, %rd3, %rd466;
	ld.global.f32 	%f2, [%rd467];
	shl.b64 	%rd468, %rd516, 2;
	add.s64 	%rd469, %rd3, %rd468;
	ld.global.f32 	%f3, [%rd469];
	add.f32 	%f4, %f2, %f3;
	st.shared.f32 	[%r5], %f4;
	bra.uni 	$L__BB579_114;
$L__BB579_54:
	cvt.u64.u32 	%rd548, %r4;
	setp.le.u64 	%p2, %rd262, %rd548;
	@%p2 bra 	$L__BB579_114;
	cvt.u32.u64 	%r23, %rd261;
	add.s32 	%r210, %r23, -1;
	setp.lt.s32 	%p3, %r210, 0;
	mov.b64 	%rd557, 0;
	@%p3 bra 	$L__BB579_113;
	and.b32  	%r25, %r23, 7;
	setp.lt.u32 	%p4, %r210, 7;
	mov.b64 	%rd557, 0;
	@%p4 bra 	$L__BB579_84;
	add.s32 	%r208, %r23, -4;
	and.b32  	%r58, %r23, -8;
	neg.s32 	%r207, %r58;
	mov.b64 	%rd557, 0;
$L__BB579_58:
	.pragma "nounroll";
	add.s32 	%r30, %r208, 3;
	mul.wide.u32 	%rd270, %r30, 8;
	add.s64 	%rd271, %rd2, %rd270;
	ld.global.u64 	%rd133, [%rd271];
	or.b64  	%rd272, %rd548, %rd133;
	and.b64  	%rd273, %rd272, -4294967296;
	setp.ne.s64 	%p5, %rd273, 0;
	@%p5 bra 	$L__BB579_60;
	cvt.u32.u64 	%r59, %rd133;
	cvt.u32.u64 	%r60, %rd548;
	div.u32 	%r61, %r60, %r59;
	mul.lo.s32 	%r62, %r61, %r59;
	sub.s32 	%r63, %r60, %r62;
	cvt.u64.u32 	%rd519, %r61;
	cvt.u64.u32 	%rd520, %r63;
	bra.uni 	$L__BB579_61;
$L__BB579_60:
	div.s64 	%rd519, %rd548, %rd133;
	mul.lo.s64 	%rd274, %rd519, %rd133;
	sub.s64 	%rd520, %rd548, %rd274;
$L__BB579_61:
	add.s64 	%rd276, %rd1, %rd270;
	ld.global.u64 	%rd277, [%rd276];
	mad.lo.s64 	%rd140, %rd277, %rd520, %rd557;
	add.s32 	%r31, %r208, 2;
	mul.wide.u32 	%rd278, %r31, 8;
	add.s64 	%rd279, %rd2, %rd278;
	ld.global.u64 	%rd141, [%rd279];
	or.b64  	%rd280, %rd519, %rd141;
	and.b64  	%rd281, %rd280, -4294967296;
	setp.ne.s64 	%p6, %rd281, 0;
	@%p6 bra 	$L__BB579_63;
	cvt.u32.u64 	%r64, %rd141;
	cvt.u32.u64 	%r65, %rd519;
	div.u32 	%r66, %r65, %r64;
	mul.lo.s32 	%r67, %r66, %r64;
	sub.s32 	%r68, %r65, %r67;
	cvt.u64.u32 	%rd521, %r66;
	cvt.u64.u32 	%rd522, %r68;
	bra.uni 	$L__BB579_64;
$L__BB579_63:
	div.s64 	%rd521, %rd519, %rd141;
	mul.lo.s64 	%rd282, %rd521, %rd141;
	sub.s64 	%rd522, %rd519, %rd282;
$L__BB579_64:
	add.s64 	%rd284, %rd1, %rd278;
	ld.global.u64 	%rd285, [%rd284];
	mad.lo.s64 	%rd148, %rd285, %rd522, %rd140;
	add.s32 	%r32, %r208, 1;
	mul.wide.u32 	%rd286, %r32, 8;
	add.s64 	%rd287, %rd2, %rd286;
	ld.global.u64 	%rd149, [%rd287];
	or.b64  	%rd288, %rd521, %rd149;
	and.b64  	%rd289, %rd288, -4294967296;
	setp.ne.s64 	%p7, %rd289, 0;
	@%p7 bra 	$L__BB579_66;
	cvt.u32.u64 	%r69, %rd149;
	cvt.u32.u64 	%r70, %rd521;
	div.u32 	%r71, %r70, %r69;
	mul.lo.s32 	%r72, %r71, %r69;
	sub.s32 	%r73, %r70, %r72;
	cvt.u64.u32 	%rd523, %r71;
	cvt.u64.u32 	%rd524, %r73;
	bra.uni 	$L__BB579_67;
$L__BB579_66:
	div.s64 	%rd523, %rd521, %rd149;
	mul.lo.s64 	%rd290, %rd523, %rd149;
	sub.s64 	%rd524, %rd521, %rd290;
$L__BB579_67:
	add.s64 	%rd292, %rd1, %rd286;
	ld.global.u64 	%rd293, [%rd292];
	mad.lo.s64 	%rd156, %rd293, %rd524, %rd148;
	add.s32 	%r33, %r208, -4;
	mul.wide.u32 	%rd294, %r208, 8;
	add.s64 	%rd295, %rd2, %rd294;
	ld.global.u64 	%rd157, [%rd295];
	or.b64  	%rd296, %rd523, %rd157;
	and.b64  	%rd297, %rd296, -4294967296;
	setp.ne.s64 	%p8, %rd297, 0;
	@%p8 bra 	$L__BB579_69;
	cvt.u32.u64 	%r74, %rd157;
	cvt.u32.u64 	%r75, %rd523;
	div.u32 	%r76, %r75, %r74;
	mul.lo.s32 	%r77, %r76, %r74;
	sub.s32 	%r78, %r75, %r77;
	cvt.u64.u32 	%rd525, %r76;
	cvt.u64.u32 	%rd526, %r78;
	bra.uni 	$L__BB579_70;
$L__BB579_69:
	div.s64 	%rd525, %rd523, %rd157;
	mul.lo.s64 	%rd298, %rd525, %rd157;
	sub.s64 	%rd526, %rd523, %rd298;
$L__BB579_70:
	add.s64 	%rd300, %rd1, %rd294;
	ld.global.u64 	%rd301, [%rd300];
	mad.lo.s64 	%rd164, %rd301, %rd526, %rd156;
	add.s32 	%r34, %r208, -1;
	mul.wide.u32 	%rd302, %r34, 8;
	add.s64 	%rd303, %rd2, %rd302;
	ld.global.u64 	%rd165, [%rd303];
	or.b64  	%rd304, %rd525, %rd165;
	and.b64  	%rd305, %rd304, -4294967296;
	setp.ne.s64 	%p9, %rd305, 0;
	@%p9 bra 	$L__BB579_72;
	cvt.u32.u64 	%r79, %rd165;
	cvt.u32.u64 	%r80, %rd525;
	div.u32 	%r81, %r80, %r79;
	mul.lo.s32 	%r82, %r81, %r79;
	sub.s32 	%r83, %r80, %r82;
	cvt.u64.u32 	%rd527, %r81;
	cvt.u64.u32 	%rd528, %r83;
	bra.uni 	$L__BB579_73;
$L__BB579_72:
	div.s64 	%rd527, %rd525, %rd165;
	mul.lo.s64 	%rd306, %rd527, %rd165;
	sub.s64 	%rd528, %rd525, %rd306;
$L__BB579_73:
	add.s64 	%rd308, %rd1, %rd302;
	ld.global.u64 	%rd309, [%rd308];
	mad.lo.s64 	%rd172, %rd309, %rd528, %rd164;
	add.s32 	%r35, %r208, -2;
	mul.wide.u32 	%rd310, %r35, 8;
	add.s64 	%rd311, %rd2, %rd310;
	ld.global.u64 	%rd173, [%rd311];
	or.b64  	%rd312, %rd527, %rd173;
	and.b64  	%rd313, %rd312, -4294967296;
	setp.ne.s64 	%p10, %rd313, 0;
	@%p10 bra 	$L__BB579_75;
	cvt.u32.u64 	%r84, %rd173;
	cvt.u32.u64 	%r85, %rd527;
	div.u32 	%r86, %r85, %r84;
	mul.lo.s32 	%r87, %r86, %r84;
	sub.s32 	%r88, %r85, %r87;
	cvt.u64.u32 	%rd529, %r86;
	cvt.u64.u32 	%rd530, %r88;
	bra.uni 	$L__BB579_76;
$L__BB579_75:
	div.s64 	%rd529, %rd527, %rd173;
	mul.lo.s64 	%rd314, %rd529, %rd173;
	sub.s64 	%rd530, %rd527, %rd314;
$L__BB579_76:
	add.s64 	%rd316, %rd1, %rd310;
	ld.global.u64 	%rd317, [%rd316];
	mad.lo.s64 	%rd180, %rd317, %rd530, %rd172;
	add.s32 	%r36, %r208, -3;
	mul.wide.u32 	%rd318, %r36, 8;
	add.s64 	%rd319, %rd2, %rd318;
	ld.global.u64 	%rd181, [%rd319];
	or.b64  	%rd320, %rd529, %rd181;
	and.b64  	%rd321, %rd320, -4294967296;
	setp.ne.s64 	%p11, %rd321, 0;
	@%p11 bra 	$L__BB579_78;
	cvt.u32.u64 	%r89, %rd181;
	cvt.u32.u64 	%r90, %rd529;
	div.u32 	%r91, %r90, %r89;
	mul.lo.s32 	%r92, %r91, %r89;
	sub.s32 	%r93, %r90, %r92;
	cvt.u64.u32 	%rd531, %r91;
	cvt.u64.u32 	%rd532, %r93;
	bra.uni 	$L__BB579_79;
$L__BB579_78:
	div.s64 	%rd531, %rd529, %rd181;
	mul.lo.s64 	%rd322, %rd531, %rd181;
	sub.s64 	%rd532, %rd529, %rd322;
$L__BB579_79:
	add.s64 	%rd324, %rd1, %rd318;
	ld.global.u64 	%rd325, [%rd324];
	mad.lo.s64 	%rd188, %rd325, %rd532, %rd180;
	mul.wide.u32 	%rd326, %r33, 8;
	add.s64 	%rd327, %rd2, %rd326;
	ld.global.u64 	%rd189, [%rd327];
	or.b64  	%rd328, %rd531, %rd189;
	and.b64  	%rd329, %rd328, -4294967296;
	setp.ne.s64 	%p12, %rd329, 0;
	@%p12 bra 	$L__BB579_81;
	cvt.u32.u64 	%r94, %rd189;
	cvt.u32.u64 	%r95, %rd531;
	div.u32 	%r96, %r95, %r94;
	mul.lo.s32 	%r97, %r96, %r94;
	sub.s32 	%r98, %r95, %r97;
	cvt.u64.u32 	%rd548, %r96;
	cvt.u64.u32 	%rd534, %r98;
	bra.uni 	$L__BB579_82;
$L__BB579_81:
	div.s64 	%rd548, %rd531, %rd189;
	mul.lo.s64 	%rd330, %rd548, %rd189;
	sub.s64 	%rd534, %rd531, %rd330;
$L__BB579_82:
	add.s64 	%rd332, %rd1, %rd326;
	ld.global.u64 	%rd333, [%rd332];
	mad.lo.s64 	%rd557, %rd333, %rd534, %rd188;
	add.s32 	%r208, %r208, -8;
	add.s32 	%r207, %r207, 8;
	setp.ne.s32 	%p13, %r207, 0;
	@%p13 bra 	$L__BB579_58;
	add.s32 	%r210, %r208, 3;
$L__BB579_84:
	setp.eq.s32 	%p14, %r25, 0;
	@%p14 bra 	$L__BB579_113;
	and.b32  	%r41, %r23, 3;
	setp.lt.u32 	%p15, %r25, 4;
	@%p15 bra 	$L__BB579_99;
	mul.wide.u32 	%rd335, %r210, 8;
	add.s64 	%rd336, %rd2, %rd335;
	ld.global.u64 	%rd200, [%rd336];
	or.b64  	%rd337, %rd548, %rd200;
	and.b64  	%rd338, %rd337, -4294967296;
	setp.ne.s64 	%p16, %rd338, 0;
	@%p16 bra 	$L__BB579_88;
	cvt.u32.u64 	%r99, %rd200;
	cvt.u32.u64 	%r100, %rd548;
	div.u32 	%r101, %r100, %r99;
	mul.lo.s32 	%r102, %r101, %r99;
	sub.s32 	%r103, %r100, %r102;
	cvt.u64.u32 	%rd538, %r101;
	cvt.u64.u32 	%rd539, %r103;
	bra.uni 	$L__BB579_89;
$L__BB579_88:
	div.s64 	%rd538, %rd548, %rd200;
	mul.lo.s64 	%rd339, %rd538, %rd200;
	sub.s64 	%rd539, %rd548, %rd339;
$L__BB579_89:
	add.s64 	%rd341, %rd1, %rd335;
	ld.global.u64 	%rd342, [%rd341];
	mad.lo.s64 	%rd207, %rd342, %rd539, %rd557;
	add.s32 	%r42, %r210, -1;
	mul.wide.u32 	%rd343, %r42, 8;
	add.s64 	%rd344, %rd2, %rd343;
	ld.global.u64 	%rd208, [%rd344];
	or.b64  	%rd345, %rd538, %rd208;
	and.b64  	%rd346, %rd345, -4294967296;
	setp.ne.s64 	%p17, %rd346, 0;
	@%p17 bra 	$L__BB579_91;
	cvt.u32.u64 	%r104, %rd208;
	cvt.u32.u64 	%r105, %rd538;
	div.u32 	%r106, %r105, %r104;
	mul.lo.s32 	%r107, %r106, %r104;
	sub.s32 	%r108, %r105, %r107;
	cvt.u64.u32 	%rd540, %r106;
	cvt.u64.u32 	%rd541, %r108;
	bra.uni 	$L__BB579_92;
$L__BB579_91:
	div.s64 	%rd540, %rd538, %rd208;
	mul.lo.s64 	%rd347, %rd540, %rd208;
	sub.s64 	%rd541, %rd538, %rd347;
$L__BB579_92:
	add.s64 	%rd349, %rd1, %rd343;
	ld.global.u64 	%rd350, [%rd349];
	mad.lo.s64 	%rd215, %rd350, %rd541, %rd207;
	add.s32 	%r43, %r210, -2;
	mul.wide.u32 	%rd351, %r43, 8;
	add.s64 	%rd352, %rd2, %rd351;
	ld.global.u64 	%rd216, [%rd352];
	or.b64  	%rd353, %rd540, %rd216;
	and.b64  	%rd354, %rd353, -4294967296;
	setp.ne.s64 	%p18, %rd354, 0;
	@%p18 bra 	$L__BB579_94;
	cvt.u32.u64 	%r109, %rd216;
	cvt.u32.u64 	%r110, %rd540;
	div.u32 	%r111, %r110, %r109;
	mul.lo.s32 	%r112, %r111, %r109;
	sub.s32 	%r113, %r110, %r112;
	cvt.u64.u32 	%rd542, %r111;
	cvt.u64.u32 	%rd543, %r113;
	bra.uni 	$L__BB579_95;
$L__BB579_94:
	div.s64 	%rd542, %rd540, %rd216;
	mul.lo.s64 	%rd355, %rd542, %rd216;
	sub.s64 	%rd543, %rd540, %rd355;
$L__BB579_95:
	add.s64 	%rd357, %rd1, %rd351;
	ld.global.u64 	%rd358, [%rd357];
	mad.lo.s64 	%rd223, %rd358, %rd543, %rd215;
	add.s32 	%r44, %r210, -3;
	mul.wide.u32 	%rd359, %r44, 8;
	add.s64 	%rd360, %rd2, %rd359;
	ld.global.u64 	%rd224, [%rd360];
	or.b64  	%rd361, %rd542, %rd224;
	and.b64  	%rd362, %rd361, -4294967296;
	setp.ne.s64 	%p19, %rd362, 0;
	@%p19 bra 	$L__BB579_97;
	cvt.u32.u64 	%r114, %rd224;
	cvt.u32.u64 	%r115, %rd542;
	div.u32 	%r116, %r115, %r114;
	mul.lo.s32 	%r117, %r116, %r114;
	sub.s32 	%r118, %r115, %r117;
	cvt.u64.u32 	%rd548, %r116;
	cvt.u64.u32 	%rd545, %r118;
	bra.uni 	$L__BB579_98;
$L__BB579_97:
	div.s64 	%rd548, %rd542, %rd224;
	mul.lo.s64 	%rd363, %rd548, %rd224;
	sub.s64 	%rd545, %rd542, %rd363;
$L__BB579_98:
	add.s64 	%rd365, %rd1, %rd359;
	ld.global.u64 	%rd366, [%rd365];
	mad.lo.s64 	%rd557, %rd366, %rd545, %rd223;
	add.s32 	%r210, %r210, -4;
$L__BB579_99:
	setp.eq.s32 	%p20, %r41, 0;
	@%p20 bra 	$L__BB579_113;
	setp.eq.s32 	%p21, %r41, 1;
	@%p21 bra 	$L__BB579_108;
	mul.wide.u32 	%rd368, %r210, 8;
	add.s64 	%rd369, %rd2, %rd368;
	ld.global.u64 	%rd235, [%rd369];
	or.b64  	%rd370, %rd548, %rd235;
	and.b64  	%rd371, %rd370, -4294967296;
	setp.ne.s64 	%p22, %rd371, 0;
	@%p22 bra 	$L__BB579_103;
	cvt.u32.u64 	%r119, %rd235;
	cvt.u32.u64 	%r120, %rd548;
	div.u32 	%r121, %r120, %r119;
	mul.lo.s32 	%r122, %r121, %r119;
	sub.s32 	%r123, %r120, %r122;
	cvt.u64.u32 	%rd549, %r121;
	cvt.u64.u32 	%rd550, %r123;
	bra.uni 	$L__BB579_104;
$L__BB579_103:
	div.s64 	%rd549, %rd548, %rd235;
	mul.lo.s64 	%rd372, %rd549, %rd235;
	sub.s64 	%rd550, %rd548, %rd372;
$L__BB579_104:
	add.s64 	%rd374, %rd1, %rd368;
	ld.global.u64 	%rd375, [%rd374];
	mad.lo.s64 	%rd242, %rd375, %rd550, %rd557;
	add.s32 	%r47, %r210, -1;
	mul.wide.u32 	%rd376, %r47, 8;
	add.s64 	%rd377, %rd2, %rd376;
	ld.global.u64 	%rd243, [%rd377];
	or.b64  	%rd378, %rd549, %rd243;
	and.b64  	%rd379, %rd378, -4294967296;
	setp.ne.s64 	%p23, %rd379, 0;
	@%p23 bra 	$L__BB579_106;
	cvt.u32.u64 	%r124, %rd243;
	cvt.u32.u64 	%r125, %rd549;
	div.u32 	%r126, %r125, %r124;
	mul.lo.s32 	%r127, %r126, %r124;
	sub.s32 	%r128, %r125, %r127;
	cvt.u64.u32 	%rd548, %r126;
	cvt.u64.u32 	%rd552, %r128;
	bra.uni 	$L__BB579_107;
$L__BB579_106:
	div.s64 	%rd548, %rd549, %rd243;
	mul.lo.s64 	%rd380, %rd548, %rd243;
	sub.s64 	%rd552, %rd549, %rd380;
$L__BB579_107:
	add.s64 	%rd382, %rd1, %rd376;
	ld.global.u64 	%rd383, [%rd382];
	mad.lo.s64 	%rd557, %rd383, %rd552, %rd242;
	add.s32 	%r210, %r210, -2;
$L__BB579_108:
	and.b32  	%r129, %r23, 1;
	setp.eq.b32 	%p24, %r129, 1;
	not.pred 	%p25, %p24;
	@%p25 bra 	$L__BB579_113;
	mul.wide.u32 	%rd384, %r210, 8;
	add.s64 	%rd385, %rd2, %rd384;
	ld.global.u64 	%rd254, [%rd385];
	or.b64  	%rd386, %rd548, %rd254;
	and.b64  	%rd387, %rd386, -4294967296;
	setp.ne.s64 	%p26, %rd387, 0;
	@%p26 bra 	$L__BB579_111;
	cvt.u32.u64 	%r130, %rd254;
	cvt.u32.u64 	%r131, %rd548;
	rem.u32 	%r132, %r131, %r130;
	cvt.u64.u32 	%rd556, %r132;
	bra.uni 	$L__BB579_112;
$L__BB579_111:
	rem.s64 	%rd556, %rd548, %rd254;
$L__BB579_112:
	add.s64 	%rd389, %rd1, %rd384;
	ld.global.u64 	%rd390, [%rd389];
	mad.lo.s64 	%rd557, %rd390, %rd556, %rd557;
$L__BB579_113:
	shl.b64 	%rd391, %rd557, 2;
	add.s64 	%rd392, %rd3, %rd391;
	ld.global.f32 	%f1, [%rd392];
	st.shared.f32 	[%r5], %f1;
$L__BB579_114:
	bar.sync 	0;
	setp.lt.u32 	%p48, %r212, 66;
	@%p48 bra 	$L__BB579_118;
$L__BB579_115:
	shr.u32 	%r51, %r212, 1;
	setp.ge.u32 	%p49, %r1, %r51;
	@%p49 bra 	$L__BB579_117;
	ld.shared.f32 	%f5, [%r5];
	shl.b32 	%r201, %r51, 2;
	add.s32 	%r202, %r5, %r201;
	ld.shared.f32 	%f6, [%r202];
	add.f32 	%f7, %f5, %f6;
	st.shared.f32 	[%r5], %f7;
$L__BB579_117:
	bar.sync 	0;
	setp.gt.u32 	%p50, %r212, 131;
	mov.u32 	%r212, %r51;
	@%p50 bra 	$L__BB579_115;
$L__BB579_118:
	setp.gt.u32 	%p51, %r1, 31;
	@%p51 bra 	$L__BB579_121;
	ld.volatile.shared.f32 	%f8, [%r5];
	ld.volatile.shared.f32 	%f9, [%r5+128];
	add.f32 	%f10, %f8, %f9;
	st.volatile.shared.f32 	[%r5], %f10;
	ld.volatile.shared.f32 	%f11, [%r5];
	ld.volatile.shared.f32 	%f12, [%r5+64];
	add.f32 	%f13, %f11, %f12;
	st.volatile.shared.f32 	[%r5], %f13;
	ld.volatile.shared.f32 	%f14, [%r5];
	ld.volatile.shared.f32 	%f15, [%r5+32];
	add.f32 	%f16, %f14, %f15;
	st.volatile.shared.f32 	[%r5], %f16;
	ld.volatile.shared.f32 	%f17, [%r5];
	ld.volatile.shared.f32 	%f18, [%r5+16];
	add.f32 	%f19, %f17, %f18;
	st.volatile.shared.f32 	[%r5], %f19;
	ld.volatile.shared.f32 	%f20, [%r5];
	ld.volatile.shared.f32 	%f21, [%r5+8];
	add.f32 	%f22, %f20, %f21;
	st.volatile.shared.f32 	[%r5], %f22;
	ld.volatile.shared.f32 	%f23, [%r5];
	ld.volatile.shared.f32 	%f24, [%r5+4];
	add.f32 	%f25, %f23, %f24;
	st.volatile.shared.f32 	[%r5], %f25;
	setp.ne.s32 	%p52, %r1, 0;
	@%p52 bra 	$L__BB579_121;
	ld.shared.f32 	%f26, [logsumexpsdata_u32];
	cvta.to.global.u64 	%rd470, %rd260;
	mul.wide.u32 	%rd471, %r2, 4;
	add.s64 	%rd472, %rd470, %rd471;
	st.global.f32 	[%rd472], %f26;
$L__BB579_121:
	ret;

}
	// .globl	contiguous_logsumexp2_u32
.visible .entry contiguous_logsumexp2_u32(
	.param .u64 .ptr .align 1 contiguous_logsumexp2_u32_param_0,
	.param .u64 .ptr .align 1 contiguous_logsumexp2_u32_param_1,
	.param .u64 .ptr .align 1 contiguous_logsumexp2_u32_param_2,
	.param .u64 .ptr .align 1 contiguous_logsumexp2_u32_param_3,
	.param .u64 contiguous_logsumexp2_u32_param_4,
	.param .u64 contiguous_logsumexp2_u32_param_5,
	.param .u64 contiguous_logsumexp2_u32_param_6,
	.param .u64 contiguous_logsumexp2_u32_param_7,
	.param .u64 contiguous_logsumexp2_u32_param_8
)
{
	.reg .pred 	%p<54>;
	.reg .b32 	%r<223>;
	.reg .b32 	%f<60>;
	.reg .b64 	%rd<574>;

	ld.param.u64 	%rd267, [contiguous_logsumexp2_u32_param_1];
	ld.param.u64 	%rd268, [contiguous_logsumexp2_u32_param_2];
	ld.param.u64 	%rd269, [contiguous_logsumexp2_u32_param_3];
	ld.param.u64 	%rd264, [contiguous_logsumexp2_u32_param_4];
	ld.param.u64 	%rd270, [contiguous_logsumexp2_u32_param_5];
	ld.param.u64 	%rd265, [contiguous_logsumexp2_u32_param_6];
	ld.param.u64 	%rd271, [contiguous_logsumexp2_u32_param_7];
	cvta.to.global.u64 	%rd1, %rd269;
	cvta.to.global.u64 	%rd2, %rd268;
	cvta.to.global.u64 	%rd573, %rd267;
	mov.u32 	%r1, %tid.x;
	mov.u32 	%r2, %ctaid.x;
	mov.u32 	%r222, %ntid.x;
	mul.lo.s32 	%r52, %r2, %r222;
	shl.b32 	%r53, %r52, 1;
	add.s32 	%r4, %r53, %r1;
	shl.b32 	%r54, %r1, 2;
	mov.u32 	%r55, logsumexpsdata_u32;
	add.s32 	%r5, %r55, %r54;
	mov.b32 	%r56, 0;
	st.shared.u32 	[%r5], %r56;
	mov.u32 	%r57, %ctaid.y;
	cvt.u64.u32 	%rd272, %r57;
	add.s64 	%rd4, %rd270, %rd272;
	setp.ge.u64 	%p1, %rd4, %rd271;
	@%p1 bra 	$L__BB580_122;
	add.s32 	%r58, %r4, %r222;
	cvt.u64.u32 	%rd5, %r58;
	setp.le.u64 	%p2, %rd265, %rd5;
	@%p2 bra 	$L__BB580_55;
	cvt.u64.u32 	%rd404, %r4;
	mul.lo.s64 	%rd405, %rd4, %rd265;
	add.s64 	%rd527, %rd405, %rd404;
	add.s64 	%rd525, %rd405, %rd5;
	cvt.u32.u64 	%r6, %rd264;
	add.s32 	%r216, %r6, -1;
	setp.lt.s32 	%p28, %r216, 0;
	mov.b64 	%rd531, 0;
	mov.u64 	%rd532, %rd531;
	@%p28 bra 	$L__BB580_54;
	setp.lt.u32 	%p29, %r216, 3;
	mov.b64 	%rd532, 0;
	mov.u64 	%rd531, %rd532;
	@%p29 bra 	$L__BB580_31;
	add.s32 	%r214, %r6, -2;
	and.b32  	%r137, %r6, -4;
	neg.s32 	%r213, %r137;
	mov.b64 	%rd532, 0;
$L__BB580_5:
	.pragma "nounroll";
	add.s32 	%r12, %r214, 1;
	mul.wide.u32 	%rd409, %r12, 8;
	add.s64 	%rd410, %rd2, %rd409;
	ld.global.u64 	%rd12, [%rd410];
	or.b64  	%rd411, %rd527, %rd12;
	and.b64  	%rd412, %rd411, -4294967296;
	setp.ne.s64 	%p30, %rd412, 0;
	@%p30 bra 	$L__BB580_7;
	cvt.u32.u64 	%r138, %rd12;
	cvt.u32.u64 	%r139, %rd527;
	div.u32 	%r140, %r139, %r138;
	mul.lo.s32 	%r141, %r140, %r138;
	sub.s32 	%r142, %r139, %r141;
	cvt.u64.u32 	%rd493, %r140;
	cvt.u64.u32 	%rd494, %r142;
	bra.uni 	$L__BB580_8;
$L__BB580_7:
	div.s64 	%rd493, %rd527, %rd12;
	mul.lo.s64 	%rd413, %rd493, %rd12;
	sub.s64 	%rd494, %rd527, %rd413;
$L__BB580_8:
	mul.wide.u32 	%rd414, %r12, 8;
	add.s64 	%rd415, %rd1, %rd414;
	ld.global.u64 	%rd19, [%rd415];
	mad.lo.s64 	%rd20, %rd19, %rd494, %rd531;
	or.b64  	%rd416, %rd525, %rd12;
	and.b64  	%rd417, %rd416, -4294967296;
	setp.ne.s64 	%p31, %rd417, 0;
	@%p31 bra 	$L__BB580_10;
	cvt.u32.u64 	%r143, %rd12;
	cvt.u32.u64 	%r144, %rd525;
	div.u32 	%r145, %r144, %r143;
	mul.lo.s32 	%r146, %r145, %r143;
	sub.s32 	%r147, %r144, %r146;
	cvt.u64.u32 	%rd495, %r145;
	cvt.u64.u32 	%rd496, %r147;
	bra.uni 	$L__BB580_11;
$L__BB580_10:
	div.s64 	%rd495, %rd525, %rd12;
	mul.lo.s64 	%rd418, %rd495, %rd12;
	sub.s64 	%rd496, %rd525, %rd418;
$L__BB580_11:
	mad.lo.s64 	%rd27, %rd496, %rd19, %rd532;
	add.s32 	%r13, %r214, -2;
	mul.wide.u32 	%rd419, %r214, 8;
	add.s64 	%rd420, %rd2, %rd419;
	ld.global.u64 	%rd28, [%rd420];
	or.b64  	%rd421, %rd493, %rd28;
	and.b64  	%rd422, %rd421, -4294967296;
	setp.ne.s64 	%p32, %rd422, 0;
	@%p32 bra 	$L__BB580_13;
	cvt.u32.u64 	%r148, %rd28;
	cvt.u32.u64 	%r149, %rd493;
	div.u32 	%r150, %r149, %r148;
	mul.lo.s32 	%r151, %r150, %r148;
	sub.s32 	%r152, %r149, %r151;
	cvt.u64.u32 	%rd497, %r150;
	cvt.u64.u32 	%rd498, %r152;
	bra.uni 	$L__BB580_14;
$L__BB580_13:
	div.s64 	%rd497, %rd493, %rd28;
	mul.lo.s64 	%rd423, %rd497, %rd28;
	sub.s64 	%rd498, %rd493, %rd423;
$L__BB580_14:
	mul.wide.u32 	%rd424, %r214, 8;
	add.s64 	%rd425, %rd1, %rd424;
	ld.global.u64 	%rd35, [%rd425];
	mad.lo.s64 	%rd36, %rd35, %rd498, %rd20;
	or.b64  	%rd426, %rd495, %rd28;
	and.b64  	%rd427, %rd426, -4294967296;
	setp.ne.s64 	%p33, %rd427, 0;
	@%p33 bra 	$L__BB580_16;
	cvt.u32.u64 	%r153, %rd28;
	cvt.u32.u64 	%r154, %rd495;
	div.u32 	%r155, %r154, %r153;
	mul.lo.s32 	%r156, %r155, %r153;
	sub.s32 	%r157, %r154, %r156;
	cvt.u64.u32 	%rd499, %r155;
	cvt.u64.u32 	%rd500, %r157;
	bra.uni 	$L__BB580_17;
$L__BB580_16:
	div.s64 	%rd499, %rd495, %rd28;
	mul.lo.s64 	%rd428, %rd499, %rd28;
	sub.s64 	%rd500, %rd495, %rd428;
$L__BB580_17:
	mad.lo.s64 	%rd43, %rd500, %rd35, %rd27;
	add.s32 	%r14, %r214, -1;
	mul.wide.u32 	%rd429, %r14, 8;
	add.s64 	%rd430, %rd2, %rd429;
	ld.global.u64 	%rd44, [%rd430];
	or.b64  	%rd431, %rd497, %rd44;
	and.b64  	%rd432, %rd431, -4294967296;
	setp.ne.s64 	%p34, %rd432, 0;
	@%p34 bra 	$L__BB580_19;
	cvt.u32.u64 	%r158, %rd44;
	cvt.u32.u64 	%r159, %rd497;
	div.u32 	%r160, %r159, %r158;
	mul.lo.s32 	%r161, %r160, %r158;
	sub.s32 	%r162, %r159, %r161;
	cvt.u64.u32 	%rd501, %r160;
	cvt.u64.u32 	%rd502, %r162;
	bra.uni 	$L__BB580_20;
$L__BB580_19:
	div.s64 	%rd501, %rd497, %rd44;
	mul.lo.s64 	%rd433, %rd501, %rd44;
	sub.s64 	%rd502, %rd497, %rd433;
$L__BB580_20:
	mul.wide.u32 	%rd434, %r14, 8;
	add.s64 	%rd435, %rd1, %rd434;
	ld.global.u64 	%rd51, [%rd435];
	mad.lo.s64 	%rd52, %rd51, %rd502, %rd36;
	or.b64  	%rd436, %rd499, %rd44;
	and.b64  	%rd437, %rd436, -4294967296;
	setp.ne.s64 	%p35, %rd437, 0;
	@%p35 bra 	$L__BB580_22;
	cvt.u32.u64 	%r163, %rd44;
	cvt.u32.u64 	%r164, %rd499;
	div.u32 	%r165, %r164, %r163;
	mul.lo.s32 	%r166, %r165, %r163;
	sub.s32 	%r167, %r164, %r166;
	cvt.u64.u32 	%rd503, %r165;
	cvt.u64.u32 	%rd504, %r167;
	bra.uni 	$L__BB580_23;
$L__BB580_22:
	div.s64 	%rd503, %rd499, %rd44;
	mul.lo.s64 	%rd438, %rd503, %rd44;
	sub.s64 	%rd504, %rd499, %rd438;
$L__BB580_23:
	mad.lo.s64 	%rd59, %rd504, %rd51, %rd43;
	mul.wide.u32 	%rd439, %r13, 8;
	add.s64 	%rd440, %rd2, %rd439;
	ld.global.u64 	%rd60, [%rd440];
	or.b64  	%rd441, %rd501, %rd60;
	and.b64  	%rd442, %rd441, -4294967296;
	setp.ne.s64 	%p36, %rd442, 0;
	@%p36 bra 	$L__BB580_25;
	cvt.u32.u64 	%r168, %rd60;
	cvt.u32.u64 	%r169, %rd501;
	div.u32 	%r170, %r169, %r168;
	mul.lo.s32 	%r171, %r170, %r168;
	sub.s32 	%r172, %r169, %r171;
	cvt.u64.u32 	%rd527, %r170;
	cvt.u64.u32 	%rd506, %r172;
	bra.uni 	$L__BB580_26;
$L__BB580_25:
	div.s64 	%rd527, %rd501, %rd60;
	mul.lo.s64 	%rd443, %rd527, %rd60;
	sub.s64 	%rd506, %rd501, %rd443;
$L__BB580_26:
	mul.wide.u32 	%rd444, %r13, 8;
	add.s64 	%rd445, %rd1, %rd444;
	ld.global.u64 	%rd67, [%rd445];
	mad.lo.s64 	%rd531, %rd67, %rd506, %rd52;
	or.b64  	%rd446, %rd503, %rd60;
	and.b64  	%rd447, %rd446, -4294967296;
	setp.ne.s64 	%p37, %rd447, 0;
	@%p37 bra 	$L__BB580_28;
	cvt.u32.u64 	%r173, %rd60;
	cvt.u32.u64 	%r174, %rd503;
	div.u32 	%r175, %r174, %r173;
	mul.lo.s32 	%r176, %r175, %r173;
	sub.s32 	%r177, %r174, %r176;
	cvt.u64.u32 	%rd525, %r175;
	cvt.u64.u32 	%rd508, %r177;
	bra.uni 	$L__BB580_29;
$L__BB580_28:
	div.s64 	%rd525, %rd503, %rd60;
	mul.lo.s64 	%rd448, %rd525, %rd60;
	sub.s64 	%rd508, %rd503, %rd448;
$L__BB580_29:
	mad.lo.s64 	%rd532, %rd508, %rd67, %rd59;
	add.s32 	%r214, %r214, -4;
	add.s32 	%r213, %r213, 4;
	setp.ne.s32 	%p38, %r213, 0;
	@%p38 bra 	$L__BB580_5;
	add.s32 	%r216, %r214, 1;
$L__BB580_31:
	and.b32  	%r19, %r6, 3;
	setp.eq.s32 	%p39, %r19, 0;
	@%p39 bra 	$L__BB580_54;
	setp.eq.s32 	%p40, %r19, 1;
	@%p40 bra 	$L__BB580_46;
	mul.wide.u32 	%rd450, %r216, 8;
	add.s64 	%rd451, %rd2, %rd450;
	ld.global.u64 	%rd82, [%rd451];
	or.b64  	%rd452, %rd527, %rd82;
	and.b64  	%rd453, %rd452, -4294967296;
	setp.ne.s64 	%p41, %rd453, 0;
	@%p41 bra 	$L__BB580_35;
	cvt.u32.u64 	%r178, %rd82;
	cvt.u32.u64 	%r179, %rd527;
	div.u32 	%r180, %r179, %r178;
	mul.lo.s32 	%r181, %r180, %r178;
	sub.s32 	%r182, %r179, %r181;
	cvt.u64.u32 	%rd515, %r180;
	cvt.u64.u32 	%rd516, %r182;
	bra.uni 	$L__BB580_36;
$L__BB580_35:
	div.s64 	%rd515, %rd527, %rd82;
	mul.lo.s64 	%rd454, %rd515, %rd82;
	sub.s64 	%rd516, %rd527, %rd454;
$L__BB580_36:
	add.s64 	%rd456, %rd1, %rd450;
	ld.global.u64 	%rd89, [%rd456];
	mad.lo.s64 	%rd90, %rd89, %rd516, %rd531;
	or.b64  	%rd457, %rd525, %rd82;
	and.b64  	%rd458, %rd457, -4294967296;
	setp.ne.s64 	%p42, %rd458, 0;
	@%p42 bra 	$L__BB580_38;
	cvt.u32.u64 	%r183, %rd82;
	cvt.u32.u64 	%r184, %rd525;
	div.u32 	%r185, %r184, %r183;
	mul.lo.s32 	%r186, %r185, %r183;
	sub.s32 	%r187, %r184, %r186;
	cvt.u64.u32 	%rd517, %r185;
	cvt.u64.u32 	%rd518, %r187;
	bra.uni 	$L__BB580_39;
$L__BB580_38:
	div.s64 	%rd517, %rd525, %rd82;
	mul.lo.s64 	%rd459, %rd517, %rd82;
	sub.s64 	%rd518, %rd525, %rd459;
$L__BB580_39:
	mad.lo.s64 	%rd97, %rd518, %rd89, %rd532;
	add.s32 	%r20, %r216, -1;
	mul.wide.u32 	%rd460, %r20, 8;
	add.s64 	%rd461, %rd2, %rd460;
	ld.global.u64 	%rd98, [%rd461];
	or.b64  	%rd462, %rd515, %rd98;
	and.b64  	%rd463, %rd462, -4294967296;
	setp.ne.s64 	%p43, %rd463, 0;
	@%p43 bra 	$L__BB580_41;
	cvt.u32.u64 	%r188, %rd98;
	cvt.u32.u64 	%r189, %rd515;
	div.u32 	%r190, %r189, %r188;
	mul.lo.s32 	%r191, %r190, %r188;
	sub.s32 	%r192, %r189, %r191;
	cvt.u64.u32 	%rd527, %r190;
	cvt.u64.u32 	%rd520, %r192;
	bra.uni 	$L__BB580_42;
$L__BB580_41:
	div.s64 	%rd527, %rd515, %rd98;
	mul.lo.s64 	%rd464, %rd527, %rd98;
	sub.s64 	%rd520, %rd515, %rd464;
$L__BB580_42:
	add.s64 	%rd466, %rd1, %rd460;
	ld.global.u64 	%rd105, [%rd466];
	mad.lo.s64 	%rd531, %rd105, %rd520, %rd90;
	or.b64  	%rd467, %rd517, %rd98;
	and.b64  	%rd468, %rd467, -4294967296;
	setp.ne.s64 	%p44, %rd468, 0;
	@%p44 bra 	$L__BB580_44;
	cvt.u32.u64 	%r193, %rd98;
	cvt.u32.u64 	%r194, %rd517;
	div.u32 	%r195, %r194, %r193;
	mul.lo.s32 	%r196, %r195, %r193;
	sub.s32 	%r197, %r194, %r196;
	cvt.u64.u32 	%rd525, %r195;
	cvt.u64.u32 	%rd522, %r197;
	bra.uni 	$L__BB580_45;
$L__BB580_44:
	div.s64 	%rd525, %rd517, %rd98;
	mul.lo.s64 	%rd469, %rd525, %rd98;
	sub.s64 	%rd522, %rd517, %rd469;
$L__BB580_45:
	mad.lo.s64 	%rd532, %rd522, %rd105, %rd97;
	add.s32 	%r216, %r216, -2;
$L__BB580_46:
	and.b32  	%r198, %r6, 1;
	setp.eq.b32 	%p45, %r198, 1;
	not.pred 	%p46, %p45;
	@%p46 bra 	$L__BB580_54;
	mul.wide.u32 	%rd470, %r216, 8;
	add.s64 	%rd471, %rd2, %rd470;
	ld.global.u64 	%rd120, [%rd471];
	or.b64  	%rd472, %rd527, %rd120;
	and.b64  	%rd473, %rd472, -4294967296;
	setp.ne.s64 	%p47, %rd473, 0;
	@%p47 bra 	$L__BB580_49;
	cvt.u32.u64 	%r199, %rd120;
	cvt.u32.u64 	%r200, %rd527;
	rem.u32 	%r201, %r200, %r199;
	cvt.u64.u32 	%rd529, %r201;
	bra.uni 	$L__BB580_50;
$L__BB580_49:
	rem.s64 	%rd529, %rd527, %rd120;
$L__BB580_50:
	add.s64 	%rd475, %rd1, %rd470;
	ld.global.u64 	%rd124, [%rd475];
	mad.lo.s64 	%rd531, %rd124, %rd529, %rd531;
	or.b64  	%rd476, %rd525, %rd120;
	and.b64  	%rd477, %rd476, -4294967296;
	setp.ne.s64 	%p48, %rd477, 0;
	@%p48 bra 	$L__BB580_52;
	cvt.u32.u64 	%r202, %rd120;
	cvt.u32.u64 	%r203, %rd525;
	rem.u32 	%r204, %r203, %r202;
	cvt.u64.u32 	%rd530, %r204;
	bra.uni 	$L__BB580_53;
$L__BB580_52:
	rem.s64 	%rd530, %rd525, %rd120;
$L__BB580_53:
	mad.lo.s64 	%rd532, %rd530, %rd124, %rd532;
$L__BB580_54:
	shl.b64 	%rd478, %rd531, 2;
	add.s64 	%rd479, %rd573, %rd478;
	ld.global.u32 	%r205, [%rd479];
	cvt.rn.f32.u32 	%f14, %r205;
	fma.rn.f32 	%f15, %f14, 0f3BBB989D, 0f3F000000;
	cvt.sat.f32.f32 	%f16, %f15;
	mov.f32 	%f17, 0f4B400001;
	mov.f32 	%f18, 0f437C0000;
	fma.rm.f32 	%f19, %f16, %f18, %f17;
	add.f32 	%f20, %f19, 0fCB40007F;
	neg.f32 	%f21, %f20;
	fma.rn.f32 	%f22, %f14, 0f3FB8AA3B, %f21;
	fma.rn.f32 	%f23, %f14, 0f32A57060, %f22;
	mov.b32 	%r206, %f19;
	shl.b32 	%r207, %r206, 23;
	mov.b32 	%f24, %r207;
	ex2.approx.ftz.f32 	%f25, %f23;
	shl.b64 	%rd480, %rd532, 2;
	add.s64 	%rd481, %rd573, %rd480;
	ld.global.u32 	%r208, [%rd481];
	cvt.rn.f32.u32 	%f26, %r208;
	fma.rn.f32 	%f27, %f26, 0f3BBB989D, 0f3F000000;
	cvt.sat.f32.f32 	%f28, %f27;
	fma.rm.f32 	%f29, %f28, %f18, %f17;
	add.f32 	%f30, %f29, 0fCB40007F;
	neg.f32 	%f31, %f30;
	fma.rn.f32 	%f32, %f26, 0f3FB8AA3B, %f31;
	fma.rn.f32 	%f33, %f26, 0f32A57060, %f32;
	mov.b32 	%r209, %f29;
	shl.b32 	%r210, %r209, 23;
	mov.b32 	%f34, %r210;
	ex2.approx.ftz.f32 	%f35, %f33;
	mul.f32 	%f36, %f35, %f34;
	fma.rn.f32 	%f37, %f25, %f24, %f36;
	st.shared.f32 	[%r5], %f37;
	bra.uni 	$L__BB580_115;
$L__BB580_55:
	cvt.u64.u32 	%rd132, %r4;
	setp.le.u64 	%p3, %rd265, %rd132;
	@%p3 bra 	$L__BB580_115;
	mad.lo.s64 	%rd564, %rd4, %rd265, %rd132;
	cvt.u32.u64 	%r23, %rd264;
	add.s32 	%r220, %r23, -1;
	setp.lt.s32 	%p4, %r220, 0;
	@%p4 bra 	$L__BB580_114;
	and.b32  	%r25, %r23, 7;
	setp.lt.u32 	%p5, %r220, 7;
	@%p5 bra 	$L__BB580_85;
	add.s32 	%r218, %r23, -4;
	and.b32  	%r59, %r23, -8;
	neg.s32 	%r217, %r59;
$L__BB580_59:
	.pragma "nounroll";
	add.s32 	%r30, %r218, 3;
	mul.wide.u32 	%rd274, %r30, 8;
	add.s64 	%rd275, %rd2, %rd274;
	ld.global.u64 	%rd136, [%rd275];
	or.b64  	%rd276, %rd564, %rd136;
	and.b64  	%rd277, %rd276, -4294967296;
	setp.ne.s64 	%p6, %rd277, 0;
	@%p6 bra 	$L__BB580_61;
	cvt.u32.u64 	%r60, %rd136;
	cvt.u32.u64 	%r61, %rd564;
	div.u32 	%r62, %r61, %r60;
	mul.lo.s32 	%r63, %r62, %r60;
	sub.s32 	%r64, %r61, %r63;
	cvt.u64.u32 	%rd535, %r62;
	cvt.u64.u32 	%rd536, %r64;
	bra.uni 	$L__BB580_62;
$L__BB580_61:
	div.s64 	%rd535, %rd564, %rd136;
	mul.lo.s64 	%rd278, %rd535, %rd136;
	sub.s64 	%rd536, %rd564, %rd278;
$L__BB580_62:
	add.s64 	%rd280, %rd1, %rd274;
	ld.global.u64 	%rd281, [%rd280];
	mul.lo.s64 	%rd143, %rd281, %rd536;
	add.s32 	%r31, %r218, 2;
	mul.wide.u32 	%rd282, %r31, 8;
	add.s64 	%rd283, %rd2, %rd282;
	ld.global.u64 	%rd144, [%rd283];
	or.b64  	%rd284, %rd535, %rd144;
	and.b64  	%rd285, %rd284, -4294967296;
	setp.ne.s64 	%p7, %rd285, 0;
	@%p7 bra 	$L__BB580_64;
	cvt.u32.u64 	%r65, %rd144;
	cvt.u32.u64 	%r66, %rd535;
	div.u32 	%r67, %r66, %r65;
	mul.lo.s32 	%r68, %r67, %r65;
	sub.s32 	%r69, %r66, %r68;
	cvt.u64.u32 	%rd537, %r67;
	cvt.u64.u32 	%rd538, %r69;
	bra.uni 	$L__BB580_65;
$L__BB580_64:
	div.s64 	%rd537, %rd535, %rd144;
	mul.lo.s64 	%rd286, %rd537, %rd144;
	sub.s64 	%rd538, %rd535, %rd286;
$L__BB580_65:
	add.s64 	%rd288, %rd1, %rd282;
	ld.global.u64 	%rd289, [%rd288];
	mad.lo.s64 	%rd151, %rd289, %rd538, %rd143;
	add.s32 	%r32, %r218, 1;
	mul.wide.u32 	%rd290, %r32, 8;
	add.s64 	%rd291, %rd2, %rd290;
	ld.global.u64 	%rd152, [%rd291];
	or.b64  	%rd292, %rd537, %rd152;
	and.b64  	%rd293, %rd292, -4294967296;
	setp.ne.s64 	%p8, %rd293, 0;
	@%p8 bra 	$L__BB580_67;
	cvt.u32.u64 	%r70, %rd152;
	cvt.u32.u64 	%r71, %rd537;
	div.u32 	%r72, %r71, %r70;
	mul.lo.s32 	%r73, %r72, %r70;
	sub.s32 	%r74, %r71, %r73;
	cvt.u64.u32 	%rd539, %r72;
	cvt.u64.u32 	%rd540, %r74;
	bra.uni 	$L__BB580_68;
$L__BB580_67:
	div.s64 	%rd539, %rd537, %rd152;
	mul.lo.s64 	%rd294, %rd539, %rd152;
	sub.s64 	%rd540, %rd537, %rd294;
$L__BB580_68:
	add.s64 	%rd296, %rd1, %rd290;
	ld.global.u64 	%rd297, [%rd296];
	mad.lo.s64 	%rd159, %rd297, %rd540, %rd151;
	add.s32 	%r33, %r218, -4;
	mul.wide.u32 	%rd298, %r218, 8;
	add.s64 	%rd299, %rd2, %rd298;
	ld.global.u64 	%rd160, [%rd299];
	or.b64  	%rd300, %rd539, %rd160;
	and.b64  	%rd301, %rd300, -4294967296;
	setp.ne.s64 	%p9, %rd301, 0;
	@%p9 bra 	$L__BB580_70;
	cvt.u32.u64 	%r75, %rd160;
	cvt.u32.u64 	%r76, %rd539;
	div.u32 	%r77, %r76, %r75;
	mul.lo.s32 	%r78, %r77, %r75;
	sub.s32 	%r79, %r76, %r78;
	cvt.u64.u32 	%rd541, %r77;
	cvt.u64.u32 	%rd542, %r79;
	bra.uni 	$L__BB580_71;
$L__BB580_70:
	div.s64 	%rd541, %rd539, %rd160;
	mul.lo.s64 	%rd302, %rd541, %rd160;
	sub.s64 	%rd542, %rd539, %rd302;
$L__BB580_71:
	add.s64 	%rd304, %rd1, %rd298;
	ld.global.u64 	%rd305, [%rd304];
	mad.lo.s64 	%rd167, %rd305, %rd542, %rd159;
	add.s32 	%r34, %r218, -1;
	mul.wide.u32 	%rd306, %r34, 8;
	add.s64 	%rd307, %rd2, %rd306;
	ld.global.u64 	%rd168, [%rd307];
	or.b64  	%rd308, %rd541, %rd168;
	and.b64  	%rd309, %rd308, -4294967296;
	setp.ne.s64 	%p10, %rd309, 0;
	@%p10 bra 	$L__BB580_73;
	cvt.u32.u64 	%r80, %rd168;
	cvt.u32.u64 	%r81, %rd541;
	div.u32 	%r82, %r81, %r80;
	mul.lo.s32 	%r83, %r82, %r80;
	sub.s32 	%r84, %r81, %r83;
	cvt.u64.u32 	%rd543, %r82;
	cvt.u64.u32 	%rd544, %r84;
	bra.uni 	$L__BB580_74;
$L__BB580_73:
	div.s64 	%rd543, %rd541, %rd168;
	mul.lo.s64 	%rd310, %rd543, %rd168;
	sub.s64 	%rd544, %rd541, %rd310;
$L__BB580_74:
	add.s64 	%rd312, %rd1, %rd306;
	ld.global.u64 	%rd313, [%rd312];
	mad.lo.s64 	%rd175, %rd313, %rd544, %rd167;
	add.s32 	%r35, %r218, -2;
	mul.wide.u32 	%rd314, %r35, 8;
	add.s64 	%rd315, %rd2, %rd314;
	ld.global.u64 	%rd176, [%rd315];
	or.b64  	%rd316, %rd543, %rd176;
	and.b64  	%rd317, %rd316, -4294967296;
	setp.ne.s64 	%p11, %rd317, 0;
	@%p11 bra 	$L__BB580_76;
	cvt.u32.u64 	%r85, %rd176;
	cvt.u32.u64 	%r86, %rd543;
	div.u32 	%r87, %r86, %r85;
	mul.lo.s32 	%r88, %r87, %r85;
	sub.s32 	%r89, %r86, %r88;
	cvt.u64.u32 	%rd545, %r87;
	cvt.u64.u32 	%rd546, %r89;
	bra.uni 	$L__BB580_77;
$L__BB580_76:
	div.s64 	%rd545, %rd543, %rd176;
	mul.lo.s64 	%rd318, %rd545, %rd176;
	sub.s64 	%rd546, %rd543, %rd318;
$L__BB580_77:
	add.s64 	%rd320, %rd1, %rd314;
	ld.global.u64 	%rd321, [%rd320];
	mad.lo.s64 	%rd183, %rd321, %rd546, %rd175;
	add.s32 	%r36, %r218, -3;
	mul.wide.u32 	%rd322, %r36, 8;
	add.s64 	%rd323, %rd2, %rd322;
	ld.global.u64 	%rd184, [%rd323];
	or.b64  	%rd324, %rd545, %rd184;
	and.b64  	%rd325, %rd324, -4294967296;
	setp.ne.s64 	%p12, %rd325, 0;
	@%p12 bra 	$L__BB580_79;
	cvt.u32.u64 	%r90, %rd184;
	cvt.u32.u64 	%r91, %rd545;
	div.u32 	%r92, %r91, %r90;
	mul.lo.s32 	%r93, %r92, %r90;
	sub.s32 	%r94, %r91, %r93;
	cvt.u64.u32 	%rd547, %r92;
	cvt.u64.u32 	%rd548, %r94;
	bra.uni 	$L__BB580_80;
$L__BB580_79:
	div.s64 	%rd547, %rd545, %rd184;
	mul.lo.s64 	%rd326, %rd547, %rd184;
	sub.s64 	%rd548, %rd545, %rd326;
$L__BB580_80:
	add.s64 	%rd328, %rd1, %rd322;
	ld.global.u64 	%rd329, [%rd328];
	mad.lo.s64 	%rd191, %rd329, %rd548, %rd183;
	mul.wide.u32 	%rd330, %r33, 8;
	add.s64 	%rd331, %rd2, %rd330;
	ld.global.u64 	%rd192, [%rd331];
	or.b64  	%rd332, %rd547, %rd192;
	and.b64  	%rd333, %rd332, -4294967296;
	setp.ne.s64 	%p13, %rd333, 0;
	@%p13 bra 	$L__BB580_82;
	cvt.u32.u64 	%r95, %rd192;
	cvt.u32.u64 	%r96, %rd547;
	div.u32 	%r97, %r96, %r95;
	mul.lo.s32 	%r98, %r97, %r95;
	sub.s32 	%r99, %r96, %r98;
	cvt.u64.u32 	%rd564, %r97;
	cvt.u64.u32 	%rd550, %r99;
	bra.uni 	$L__BB580_83;
$L__BB580_82:
	div.s64 	%rd564, %rd547, %rd192;
	mul.lo.s64 	%rd334, %rd564, %rd192;
	sub.s64 	%rd550, %rd547, %rd334;
$L__BB580_83:
	add.s64 	%rd336, %rd1, %rd330;
	ld.global.u64 	%rd337, [%rd336];
	mad.lo.s64 	%rd338, %rd337, %rd550, %rd191;
	shl.b64 	%rd339, %rd338, 2;
	add.s64 	%rd573, %rd573, %rd339;
	add.s32 	%r218, %r218, -8;
	add.s32 	%r217, %r217, 8;
	setp.ne.s32 	%p14, %r217, 0;
	@%p14 bra 	$L__BB580_59;
	add.s32 	%r220, %r218, 3;
$L__BB580_85:
	setp.eq.s32 	%p15, %r25, 0;
	@%p15 bra 	$L__BB580_114;
	and.b32  	%r41, %r23, 3;
	setp.lt.u32 	%p16, %r25, 4;
	@%p16 bra 	$L__BB580_100;
	mul.wide.u32 	%rd341, %r220, 8;
	add.s64 	%rd342, %rd2, %rd341;
	ld.global.u64 	%rd203, [%rd342];
	or.b64  	%rd343, %rd564, %rd203;
	and.b64  	%rd344, %rd343, -4294967296;
	setp.ne.s64 	%p17, %rd344, 0;
	@%p17 bra 	$L__BB580_89;
	cvt.u32.u64 	%r100, %rd203;
	cvt.u32.u64 	%r101, %rd564;
	div.u32 	%r102, %r101, %r100;
	mul.lo.s32 	%r103, %r102, %r100;
	sub.s32 	%r104, %r101, %r103;
	cvt.u64.u32 	%rd554, %r102;
	cvt.u64.u32 	%rd555, %r104;
	bra.uni 	$L__BB580_90;
$L__BB580_89:
	div.s64 	%rd554, %rd564, %rd203;
	mul.lo.s64 	%rd345, %rd554, %rd203;
	sub.s64 	%rd555, %rd564, %rd345;
$L__BB580_90:
	add.s64 	%rd347, %rd1, %rd341;
	ld.global.u64 	%rd348, [%rd347];
	mul.lo.s64 	%rd210, %rd348, %rd555;
	add.s32 	%r42, %r220, -1;
	mul.wide.u32 	%rd349, %r42, 8;
	add.s64 	%rd350, %rd2, %rd349;
	ld.global.u64 	%rd211, [%rd350];
	or.b64  	%rd351, %rd554, %rd211;
	and.b64  	%rd352, %rd351, -4294967296;
	setp.ne.s64 	%p18, %rd352, 0;
	@%p18 bra 	$L__BB580_92;
	cvt.u32.u64 	%r105, %rd211;
	cvt.u32.u64 	%r106, %rd554;
	div.u32 	%r107, %r106, %r105;
	mul.lo.s32 	%r108, %r107, %r105;
	sub.s32 	%r109, %r106, %r108;
	cvt.u64.u32 	%rd556, %r107;
	cvt.u64.u32 	%rd557, %r109;
	bra.uni 	$L__BB580_93;
$L__BB580_92:
	div.s64 	%rd556, %rd554, %rd211;
	mul.lo.s64 	%rd353, %rd556, %rd211;
	sub.s64 	%rd557, %rd554, %rd353;
$L__BB580_93:
	add.s64 	%rd355, %rd1, %rd349;
	ld.global.u64 	%rd356, [%rd355];
	mad.lo.s64 	%rd218, %rd356, %rd557, %rd210;
	add.s32 	%r43, %r220, -2;
	mul.wide.u32 	%rd357, %r43, 8;
	add.s64 	%rd358, %rd2, %rd357;
	ld.global.u64 	%rd219, [%rd358];
	or.b64  	%rd359, %rd556, %rd219;
	and.b64  	%rd360, %rd359, -4294967296;
	setp.ne.s64 	%p19, %rd360, 0;
	@%p19 bra 	$L__BB580_95;
	cvt.u32.u64 	%r110, %rd219;
	cvt.u32.u64 	%r111, %rd556;
	div.u32 	%r112, %r111, %r110;
	mul.lo.s32 	%r113, %r112, %r110;
	sub.s32 	%r114, %r111, %r113;
	cvt.u64.u32 	%rd558, %r112;
	cvt.u64.u32 	%rd559, %r114;
	bra.uni 	$L__BB580_96;
$L__BB580_95:
	div.s64 	%rd558, %rd556, %rd219;
	mul.lo.s64 	%rd361, %rd558, %rd219;
	sub.s64 	%rd559, %rd556, %rd361;
$L__BB580_96:
	add.s64 	%rd363, %rd1, %rd357;
	ld.global.u64 	%rd364, [%rd363];
	mad.lo.s64 	%rd226, %rd364, %rd559, %rd218;
	add.s32 	%r44, %r220, -3;
	mul.wide.u32 	%rd365, %r44, 8;
	add.s64 	%rd366, %rd2, %rd365;
	ld.global.u64 	%rd227, [%rd366];
	or.b64  	%rd367, %rd558, %rd227;
	and.b64  	%rd368, %rd367, -4294967296;
	setp.ne.s64 	%p20, %rd368, 0;
	@%p20 bra 	$L__BB580_98;
	cvt.u32.u64 	%r115, %rd227;
	cvt.u32.u64 	%r116, %rd558;
	div.u32 	%r117, %r116, %r115;
	mul.lo.s32 	%r118, %r117, %r115;
	sub.s32 	%r119, %r116, %r118;
	cvt.u64.u32 	%rd564, %r117;
	cvt.u64.u32 	%rd561, %r119;
	bra.uni 	$L__BB580_99;
$L__BB580_98:
	div.s64 	%rd564, %rd558, %rd227;
	mul.lo.s64 	%rd369, %rd564, %rd227;
	sub.s64 	%rd561, %rd558, %rd369;
$L__BB580_99:
	add.s64 	%rd371, %rd1, %rd365;
	ld.global.u64 	%rd372, [%rd371];
	mad.lo.s64 	%rd373, %rd372, %rd561, %rd226;
	shl.b64 	%rd374, %rd373, 2;
	add.s64 	%rd573, %rd573, %rd374;
	add.s32 	%r220, %r220, -4;
$L__BB580_100:
	setp.eq.s32 	%p21, %r41, 0;
	@%p21 bra 	$L__BB580_114;
	setp.eq.s32 	%p22, %r41, 1;
	@%p22 bra 	$L__BB580_109;
	mul.wide.u32 	%rd376, %r220, 8;
	add.s64 	%rd377, %rd2, %rd376;
	ld.global.u64 	%rd238, [%rd377];
	or.b64  	%rd378, %rd564, %rd238;
	and.b64  	%rd379, %rd378, -4294967296;
	setp.ne.s64 	%p23, %rd379, 0;
	@%p23 bra 	$L__BB580_104;
	cvt.u32.u64 	%r120, %rd238;
	cvt.u32.u64 	%r121, %rd564;
	div.u32 	%r122, %r121, %r120;
	mul.lo.s32 	%r123, %r122, %r120;
	sub.s32 	%r124, %r121, %r123;
	cvt.u64.u32 	%rd565, %r122;
	cvt.u64.u32 	%rd566, %r124;
	bra.uni 	$L__BB580_105;
$L__BB580_104:
	div.s64 	%rd565, %rd564, %rd238;
	mul.lo.s64 	%rd380, %rd565, %rd238;
	sub.s64 	%rd566, %rd564, %rd380;
$L__BB580_105:
	add.s64 	%rd382, %rd1, %rd376;
	ld.global.u64 	%rd383, [%rd382];
	mul.lo.s64 	%rd245, %rd383, %rd566;
	add.s32 	%r47, %r220, -1;
	mul.wide.u32 	%rd384, %r47, 8;
	add.s64 	%rd385, %rd2, %rd384;
	ld.global.u64 	%rd246, [%rd385];
	or.b64  	%rd386, %rd565, %rd246;
	and.b64  	%rd387, %rd386, -4294967296;
	setp.ne.s64 	%p24, %rd387, 0;
	@%p24 bra 	$L__BB580_107;
	cvt.u32.u64 	%r125, %rd246;
	cvt.u32.u64 	%r126, %rd565;
	div.u32 	%r127, %r126, %r125;
	mul.lo.s32 	%r128, %r127, %r125;
	sub.s32 	%r129, %r126, %r128;
	cvt.u64.u32 	%rd564, %r127;
	cvt.u64.u32 	%rd568, %r129;
	bra.uni 	$L__BB580_108;
$L__BB580_107:
	div.s64 	%rd564, %rd565, %rd246;
	mul.lo.s64 	%rd388, %rd564, %rd246;
	sub.s64 	%rd568, %rd565, %rd388;
$L__BB580_108:
	add.s64 	%rd390, %rd1, %rd384;
	ld.global.u64 	%rd391, [%rd390];
	mad.lo.s64 	%rd392, %rd391, %rd568, %rd245;
	shl.b64 	%rd393, %rd392, 2;
	add.s64 	%rd573, %rd573, %rd393;
	add.s32 	%r220, %r220, -2;
$L__BB580_109:
	and.b32  	%r130, %r23, 1;
	setp.eq.b32 	%p25, %r130, 1;
	not.pred 	%p26, %p25;
	@%p26 bra 	$L__BB580_114;
	mul.wide.u32 	%rd394, %r220, 8;
	add.s64 	%rd395, %rd2, %rd394;
	ld.global.u64 	%rd257, [%rd395];
	or.b64  	%rd396, %rd564, %rd257;
	and.b64  	%rd397, %rd396, -4294967296;
	setp.ne.s64 	%p27, %rd397, 0;
	@%p27 bra 	$L__BB580_112;
	cvt.u32.u64 	%r131, %rd257;
	cvt.u32.u64 	%r132, %rd564;
	rem.u32 	%r133, %r132, %r131;
	cvt.u64.u32 	%rd572, %r133;
	bra.uni 	$L__BB580_113;
$L__BB580_112:
	rem.s64 	%rd572, %rd564, %rd257;
$L__BB580_113:
	add.s64 	%rd399, %rd1, %rd394;
	ld.global.u64 	%rd400, [%rd399];
	mul.lo.s64 	%rd401, %rd400, %rd572;
	shl.b64 	%rd402, %rd401, 2;
	add.s64 	%rd573, %rd573, %rd402;
$L__BB580_114:
	ld.global.u32 	%r134, [%rd573];
	cvt.rn.f32.u32 	%f1, %r134;
	fma.rn.f32 	%f2, %f1, 0f3BBB989D, 0f3F000000;
	cvt.sat.f32.f32 	%f3, %f2;
	mov.f32 	%f4, 0f4B400001;
	mov.f32 	%f5, 0f437C0000;
	fma.rm.f32 	%f6, %f3, %f5, %f4;
	add.f32 	%f7, %f6, 0fCB40007F;
	neg.f32 	%f8, %f7;
	fma.rn.f32 	%f9, %f1, 0f3FB8AA3B, %f8;
	fma.rn.f32 	%f10, %f1, 0f32A57060, %f9;
	mov.b32 	%r135, %f6;
	shl.b32 	%r136, %r135, 23;
	mov.b32 	%f11, %r136;
	ex2.approx.ftz.f32 	%f12, %f10;
	mul.f32 	%f13, %f12, %f11;
	st.shared.f32 	[%r5], %f13;
$L__BB580_115:
	bar.sync 	0;
	setp.lt.u32 	%p49, %r222, 66;
	@%p49 bra 	$L__BB580_119;
$L__BB580_116:
	shr.u32 	%r51, %r222, 1;
	setp.ge.u32 	%p50, %r1, %r51;
	@%p50 bra 	$L__BB580_118;
	ld.shared.f32 	%f38, [%r5];
	shl.b32 	%r211, %r51, 2;
	add.s32 	%r212, %r5, %r211;
	ld.shared.f32 	%f39, [%r212];
	add.f32 	%f40, %f38, %f39;
	st.shared.f32 	[%r5], %f40;
$L__BB580_118:
	bar.sync 	0;
	setp.gt.u32 	%p51, %r222, 131;
	mov.u32 	%r222, %r51;
	@%p51 bra 	$L__BB580_116;
$L__BB580_119:
	setp.gt.u32 	%p52, %r1, 31;
	@%p52 bra 	$L__BB580_122;
	ld.volatile.shared.f32 	%f41, [%r5];
	ld.volatile.shared.f32 	%f42, [%r5+128];
	add.f32 	%f43, %f41, %f42;
	st.volatile.shared.f32 	[%r5], %f43;
	ld.volatile.shared.f32 	%f44, [%r5];
	ld.volatile.shared.f32 	%f45, [%r5+64];
	add.f32 	%f46, %f44, %f45;
	st.volatile.shared.f32 	[%r5], %f46;
	ld.volatile.shared.f32 	%f47, [%r5];
	ld.volatile.shared.f32 	%f48, [%r5+32];
	add.f32 	%f49, %f47, %f48;
	st.volatile.shared.f32 	[%r5], %f49;
	ld.volatile.shared.f32 	%f50, [%r5];
	ld.volatile.shared.f32 	%f51, [%r5+16];
	add.f32 	%f52, %f50, %f51;
	st.volatile.shared.f32 	[%r5], %f52;
	ld.volatile.shared.f32 	%f53, [%r5];
	ld.volatile.shared.f32 	%f54, [%r5+8];
	add.f32 	%f55, %f53, %f54;
	st.volatile.shared.f32 	[%r5], %f55;
	ld.volatile.shared.f32 	%f56, [%r5];
	ld.volatile.shared.f32 	%f57, [%r5+4];
	add.f32 	%f58, %f56, %f57;
	st.volatile.shared.f32 	[%r5], %f58;
	setp.ne.s32 	%p53, %r1, 0;
	@%p53 bra 	$L__BB580_122;
	ld.param.u64 	%rd488, [contiguous_logsumexp2_u32_param_8];
	ld.param.u64 	%rd487, [contiguous_logsumexp2_u32_param_0];
	ld.shared.f32 	%f59, [logsumexpsdata_u32];
	cvt.u64.u32 	%rd482, %r2;
	mad.lo.s64 	%rd483, %rd488, %rd4, %rd482;
	cvta.to.global.u64 	%rd484, %rd487;
	shl.b64 	%rd485, %rd483, 2;
	add.s64 	%rd486, %rd484, %rd485;
	st.global.f32 	[%rd486], %f59;
$L__BB580_122:
	ret;

}
	// .globl	contiguous_logsumexp22_u32
.visible .entry contiguous_logsumexp22_u32(
	.param .u64 .ptr .align 1 contiguous_logsumexp22_u32_param_0,
	.param .u64 .ptr .align 1 contiguous_logsumexp22_u32_param_1,
	.param .u64 contiguous_logsumexp22_u32_param_2,
	.param .u64 contiguous_logsumexp22_u32_param_3,
	.param .u64 contiguous_logsumexp22_u32_param_4,
	.param .u64 contiguous_logsumexp22_u32_param_5
)
{
	.reg .pred 	%p<9>;
	.reg .b32 	%r<18>;
	.reg .b32 	%f<27>;
	.reg .b64 	%rd<28>;

	ld.param.u64 	%rd5, [contiguous_logsumexp22_u32_param_0];
	ld.param.u64 	%rd8, [contiguous_logsumexp22_u32_param_1];
	ld.param.u64 	%rd9, [contiguous_logsumexp22_u32_param_2];
	ld.param.u64 	%rd6, [contiguous_logsumexp22_u32_param_3];
	ld.param.u64 	%rd10, [contiguous_logsumexp22_u32_param_4];
	ld.param.u64 	%rd7, [contiguous_logsumexp22_u32_param_5];
	cvta.to.global.u64 	%rd1, %rd8;
	mov.u32 	%r1, %tid.x;
	mov.u32 	%r2, %ctaid.x;
	mov.u32 	%r17, %ntid.x;
	mul.lo.s32 	%r8, %r2, %r17;
	shl.b32 	%r9, %r8, 1;
	add.s32 	%r4, %r9, %r1;
	shl.b32 	%r10, %r1, 2;
	mov.u32 	%r11, logsumexpsdata_u32;
	add.s32 	%r5, %r11, %r10;
	mov.b32 	%r12, 0;
	st.shared.u32 	[%r5], %r12;
	mov.u32 	%r13, %ctaid.y;
	cvt.u64.u32 	%rd11, %r13;
	add.s64 	%rd2, %rd9, %rd11;
	setp.ge.u64 	%p1, %rd2, %rd10;
	@%p1 bra 	$L__BB581_12;
	add.s32 	%r14, %r4, %r17;
	cvt.u64.u32 	%rd3, %r14;
	setp.le.u64 	%p2, %rd6, %rd3;
	@%p2 bra 	$L__BB581_3;
	cvt.u64.u32 	%rd15, %r4;
	mul.lo.s64 	%rd16, %rd2, %rd6;
	add.s64 	%rd17, %rd16, %rd15;
	shl.b64 	%rd18, %rd17, 2;
	add.s64 	%rd19, %rd1, %rd18;
	ld.global.f32 	%f2, [%rd19];
	add.s64 	%rd20, %rd16, %rd3;
	shl.b64 	%rd21, %rd20, 2;
	add.s64 	%rd22, %rd1, %rd21;
	ld.global.f32 	%f3, [%rd22];
	add.f32 	%f4, %f2, %f3;
	st.shared.f32 	[%r5], %f4;
	bra.uni 	$L__BB581_5;
$L__BB581_3:
	cvt.u64.u32 	%rd4, %r4;
	setp.le.u64 	%p3, %rd6, %rd4;
	@%p3 bra 	$L__BB581_5;
	mad.lo.s64 	%rd12, %rd2, %rd6, %rd4;
	shl.b64 	%rd13, %rd12, 2;
	add.s64 	%rd14, %rd1, %rd13;
	ld.global.f32 	%f1, [%rd14];
	st.shared.f32 	[%r5], %f1;
$L__BB581_5:
	bar.sync 	0;
	setp.lt.u32 	%p4, %r17, 66;
	@%p4 bra 	$L__BB581_9;
$L__BB581_6:
	shr.u32 	%r7, %r17, 1;
	setp.ge.u32 	%p5, %r1, %r7;
	@%p5 bra 	$L__BB581_8;
	ld.shared.f32 	%f5, [%r5];
	shl.b32 	%r15, %r7, 2;
	add.s32 	%r16, %r5, %r15;
	ld.shared.f32 	%f6, [%r16];
	add.f32 	%f7, %f5, %f6;
	st.shared.f32 	[%r5], %f7;
$L__BB581_8:
	bar.sync 	0;
	setp.gt.u32 	%p6, %r17, 131;
	mov.u32 	%r17, %r7;
	@%p6 bra 	$L__BB581_6;
$L__BB581_9:
	setp.gt.u32 	%p7, %r1, 31;
	@%p7 bra 	$L__BB581_12;
	ld.volatile.shared.f32 	%f8, [%r5];
	ld.volatile.shared.f32 	%f9, [%r5+128];
	add.f32 	%f10, %f8, %f9;
	st.volatile.shared.f32 	[%r5], %f10;
	ld.volatile.shared.f32 	%f11, [%r5];
	ld.volatile.shared.f32 	%f12, [%r5+64];
	add.f32 	%f13, %f11, %f12;
	st.volatile.shared.f32 	[%r5], %f13;
	ld.volatile.shared.f32 	%f14, [%r5];
	ld.volatile.shared.f32 	%f15, [%r5+32];
	add.f32 	%f16, %f14, %f15;
	st.volatile.shared.f32 	[%r5], %f16;
	ld.volatile.shared.f32 	%f17, [%r5];
	ld.volatile.shared.f32 	%f18, [%r5+16];
	add.f32 	%f19, %f17, %f18;
	st.volatile.shared.f32 	[%r5], %f19;
	ld.volatile.shared.f32 	%f20, [%r5];
	ld.volatile.shared.f32 	%f21, [%r5+8];
	add.f32 	%f22, %f20, %f21;
	st.volatile.shared.f32 	[%r5], %f22;
	ld.volatile.shared.f32 	%f23, [%r5];
	ld.volatile.shared.f32 	%f24, [%r5+4];
	add.f32 	%f25, %f23, %f24;
	st.volatile.shared.f32 	[%r5], %f25;
	setp.ne.s32 	%p8, %r1, 0;
	@%p8 bra 	$L__BB581_12;
	ld.shared.f32 	%f26, [logsumexpsdata_u32];
	cvt.u64.u32 	%rd23, %r2;
	mad.lo.s64 	%rd24, %rd7, %rd2, %rd23;
	cvta.to.global.u64 	%rd25, %rd5;
	shl.b64 	%rd26, %rd24, 2;
	add.s64 	%rd27, %rd25, %rd26;
	st.global.f32 	[%rd27], %f26;
$L__BB581_12:
	ret;

}
	// .globl	contiguous_logsumexp3_u32
.visible .entry contiguous_logsumexp3_u32(
	.param .u64 .ptr .align 1 contiguous_logsumexp3_u32_param_0,
	.param .u64 .ptr .align 1 contiguous_logsumexp3_u32_param_1,
	.param .u64 .ptr .align 1 contiguous_logsumexp3_u32_param_2,
	.param .u64 .ptr .align 1 contiguous_logsumexp3_u32_param_3,
	.param .u64 contiguous_logsumexp3_u32_param_4,
	.param .u64 contiguous_logsumexp3_u32_param_5,
	.param .u64 contiguous_logsumexp3_u32_param_6
)
{
	.reg .pred 	%p<38>;
	.reg .b32 	%r<208>;
	.reg .b32 	%f<67>;
	.reg .b64 	%rd<308>;

	ld.param.u64 	%rd144, [contiguous_logsumexp3_u32_param_0];
	ld.param.u64 	%rd145, [contiguous_logsumexp3_u32_param_1];
	ld.param.u64 	%rd148, [contiguous_logsumexp3_u32_param_2];
	ld.param.u64 	%rd149, [contiguous_logsumexp3_u32_param_3];
	ld.param.u64 	%rd146, [contiguous_logsumexp3_u32_param_4];
	ld.param.u64 	%rd147, [contiguous_logsumexp3_u32_param_5];
	ld.param.u64 	%rd150, [contiguous_logsumexp3_u32_param_6];
	cvta.to.global.u64 	%rd1, %rd149;
	cvta.to.global.u64 	%rd2, %rd148;
	mov.u32 	%r1, %tid.y;
	mov.u32 	%r2, %ntid.x;
	mov.u32 	%r3, %tid.x;
	mad.lo.s32 	%r64, %r1, %r2, %r3;
	mov.u32 	%r65, %ctaid.x;
	mad.lo.s32 	%r66, %r65, %r2, %r3;
	mov.u32 	%r4, %ctaid.y;
	mov.u32 	%r5, %ntid.y;
	mad.lo.s32 	%r67, %r4, %r5, %r1;
	shl.b32 	%r68, %r64, 2;
	mov.u32 	%r69, logsumexpsdata_u32;
	add.s32 	%r7, %r69, %r68;
	mov.b32 	%r70, 0;
	st.shared.u32 	[%r7], %r70;
	cvt.u64.u32 	%rd3, %r66;
	setp.le.u64 	%p1, %rd147, %rd3;
	cvt.u64.u32 	%rd152, %r67;
	setp.le.u64 	%p2, %rd150, %rd152;
	or.pred  	%p3, %p1, %p2;
	@%p3 bra 	$L__BB582_76;
	cvt.u32.u64 	%r71, %rd3;
	cvt.u32.u64 	%r72, %rd147;
	mad.lo.s32 	%r198, %r67, %r72, %r71;
	cvt.u32.u64 	%r9, %rd146;
	add.s32 	%r197, %r9, -1;
	setp.lt.s32 	%p4, %r197, 0;
	mov.b64 	%rd307, 0;
	@%p4 bra 	$L__BB582_59;
	setp.lt.u32 	%p5, %r197, 7;
	mov.b64 	%rd307, 0;
	@%p5 bra 	$L__BB582_30;
	add.s32 	%r193, %r9, -4;
	and.b32  	%r73, %r9, -8;
	neg.s32 	%r192, %r73;
	mov.b64 	%rd307, 0;
$L__BB582_4:
	.pragma "nounroll";
	add.s32 	%r16, %r193, 3;
	cvt.u64.u32 	%rd5, %r198;
	mul.wide.u32 	%rd157, %r16, 8;
	add.s64 	%rd158, %rd2, %rd157;
	ld.global.u64 	%rd6, [%rd158];
	and.b64  	%rd159, %rd6, -4294967296;
	setp.ne.s64 	%p6, %rd159, 0;
	@%p6 bra 	$L__BB582_6;
	cvt.u32.u64 	%r74, %rd6;
	cvt.u32.u64 	%r75, %rd5;
	div.u32 	%r76, %r75, %r74;
	mul.lo.s32 	%r77, %r76, %r74;
	sub.s32 	%r78, %r75, %r77;
	cvt.u64.u32 	%rd272, %r76;
	cvt.u64.u32 	%rd273, %r78;
	bra.uni 	$L__BB582_7;
$L__BB582_6:
	div.s64 	%rd272, %rd5, %rd6;
	mul.lo.s64 	%rd160, %rd272, %rd6;
	sub.s64 	%rd273, %rd5, %rd160;
$L__BB582_7:
	mul.wide.u32 	%rd161, %r16, 8;
	add.s64 	%rd162, %rd1, %rd161;
	ld.global.u64 	%rd163, [%rd162];
	mad.lo.s64 	%rd13, %rd163, %rd273, %rd307;
	add.s32 	%r17, %r193, 2;
	and.b64  	%rd14, %rd272, 4294967295;
	mul.wide.u32 	%rd164, %r17, 8;
	add.s64 	%rd165, %rd2, %rd164;
	ld.global.u64 	%rd15, [%rd165];
	and.b64  	%rd166, %rd15, -4294967296;
	setp.ne.s64 	%p7, %rd166, 0;
	@%p7 bra 	$L__BB582_9;
	cvt.u32.u64 	%r79, %rd15;
	cvt.u32.u64 	%r80, %rd14;
	div.u32 	%r81, %r80, %r79;
	mul.lo.s32 	%r82, %r81, %r79;
	sub.s32 	%r83, %r80, %r82;
	cvt.u64.u32 	%rd274, %r81;
	cvt.u64.u32 	%rd275, %r83;
	bra.uni 	$L__BB582_10;
$L__BB582_9:
	div.s64 	%rd274, %rd14, %rd15;
	mul.lo.s64 	%rd167, %rd274, %rd15;
	sub.s64 	%rd275, %rd14, %rd167;
$L__BB582_10:
	mul.wide.u32 	%rd168, %r17, 8;
	add.s64 	%rd169, %rd1, %rd168;
	ld.global.u64 	%rd170, [%rd169];
	mad.lo.s64 	%rd22, %rd170, %rd275, %rd13;
	add.s32 	%r18, %r193, 1;
	and.b64  	%rd23, %rd274, 4294967295;
	mul.wide.u32 	%rd171, %r18, 8;
	add.s64 	%rd172, %rd2, %rd171;
	ld.global.u64 	%rd24, [%rd172];
	and.b64  	%rd173, %rd24, -4294967296;
	setp.ne.s64 	%p8, %rd173, 0;
	@%p8 bra 	$L__BB582_12;
	cvt.u32.u64 	%r84, %rd24;
	cvt.u32.u64 	%r85, %rd23;
	div.u32 	%r86, %r85, %r84;
	mul.lo.s32 	%r87, %r86, %r84;
	sub.s32 	%r88, %r85, %r87;
	cvt.u64.u32 	%rd276, %r86;
	cvt.u64.u32 	%rd277, %r88;
	bra.uni 	$L__BB582_13;
$L__BB582_12:
	div.s64 	%rd276, %rd23, %rd24;
	mul.lo.s64 	%rd174, %rd276, %rd24;
	sub.s64 	%rd277, %rd23, %rd174;
$L__BB582_13:
	mul.wide.u32 	%rd175, %r18, 8;
	add.s64 	%rd176, %rd1, %rd175;
	ld.global.u64 	%rd177, [%rd176];
	mad.lo.s64 	%rd31, %rd177, %rd277, %rd22;
	and.b64  	%rd32, %rd276, 4294967295;
	mul.wide.u32 	%rd178, %r193, 8;
	add.s64 	%rd179, %rd2, %rd178;
	ld.global.u64 	%rd33, [%rd179];
	and.b64  	%rd180, %rd33, -4294967296;
	setp.ne.s64 	%p9, %rd180, 0;
	@%p9 bra 	$L__BB582_15;
	cvt.u32.u64 	%r89, %rd33;
	cvt.u32.u64 	%r90, %rd32;
	div.u32 	%r91, %r90, %r89;
	mul.lo.s32 	%r92, %r91, %r89;
	sub.s32 	%r93, %r90, %r92;
	cvt.u64.u32 	%rd278, %r91;
	cvt.u64.u32 	%rd279, %r93;
	bra.uni 	$L__BB582_16;
$L__BB582_15:
	div.s64 	%rd278, %rd32, %rd33;
	mul.lo.s64 	%rd181, %rd278, %rd33;
	sub.s64 	%rd279, %rd32, %rd181;
$L__BB582_16:
	mul.wide.u32 	%rd182, %r193, 8;
	add.s64 	%rd183, %rd1, %rd182;
	ld.global.u64 	%rd184, [%rd183];
	mad.lo.s64 	%rd40, %rd184, %rd279, %rd31;
	add.s32 	%r19, %r193, -1;
	and.b64  	%rd41, %rd278, 4294967295;
	mul.wide.u32 	%rd185, %r19, 8;
	add.s64 	%rd186, %rd2, %rd185;
	ld.global.u64 	%rd42, [%rd186];
	and.b64  	%rd187, %rd42, -4294967296;
	setp.ne.s64 	%p10, %rd187, 0;
	@%p10 bra 	$L__BB582_18;
	cvt.u32.u64 	%r94, %rd42;
	cvt.u32.u64 	%r95, %rd41;
	div.u32 	%r96, %r95, %r94;
	mul.lo.s32 	%r97, %r96, %r94;
	sub.s32 	%r98, %r95, %r97;
	cvt.u64.u32 	%rd280, %r96;
	cvt.u64.u32 	%rd281, %r98;
	bra.uni 	$L__BB582_19;
$L__BB582_18:
	div.s64 	%rd280, %rd41, %rd42;
	mul.lo.s64 	%rd188, %rd280, %rd42;
	sub.s64 	%rd281, %rd41, %rd188;
$L__BB582_19:
	mul.wide.u32 	%rd189, %r19, 8;
	add.s64 	%rd190, %rd1, %rd189;
	ld.global.u64 	%rd191, [%rd190];
	mad.lo.s64 	%rd49, %rd191, %rd281, %rd40;
	add.s32 	%r20, %r193, -2;
	and.b64  	%rd50, %rd280, 4294967295;
	mul.wide.u32 	%rd192, %r20, 8;
	add.s64 	%rd193, %rd2, %rd192;
	ld.global.u64 	%rd51, [%rd193];
	and.b64  	%rd194, %rd51, -4294967296;
	setp.ne.s64 	%p11, %rd194, 0;
	@%p11 bra 	$L__BB582_21;
	cvt.u32.u64 	%r99, %rd51;
	cvt.u32.u64 	%r100, %rd50;
	div.u32 	%r101, %r100, %r99;
	mul.lo.s32 	%r102, %r101, %r99;
	sub.s32 	%r103, %r100, %r102;
	cvt.u64.u32 	%rd282, %r101;
	cvt.u64.u32 	%rd283, %r103;
	bra.uni 	$L__BB582_22;
$L__BB582_21:
	div.s64 	%rd282, %rd50, %rd51;
	mul.lo.s64 	%rd195, %rd282, %rd51;
	sub.s64 	%rd283, %rd50, %rd195;
$L__BB582_22:
	mul.wide.u32 	%rd196, %r20, 8;
	add.s64 	%rd197, %rd1, %rd196;
	ld.global.u64 	%rd198, [%rd197];
	mad.lo.s64 	%rd58, %rd198, %rd283, %rd49;
	add.s32 	%r21, %r193, -3;
	and.b64  	%rd59, %rd282, 4294967295;
	mul.wide.u32 	%rd199, %r21, 8;
	add.s64 	%rd200, %rd2, %rd199;
	ld.global.u64 	%rd60, [%rd200];
	and.b64  	%rd201, %rd60, -4294967296;
	setp.ne.s64 	%p12, %rd201, 0;
	@%p12 bra 	$L__BB582_24;
	cvt.u32.u64 	%r104, %rd60;
	cvt.u32.u64 	%r105, %rd59;
	div.u32 	%r106, %r105, %r104;
	mul.lo.s32 	%r107, %r106, %r104;
	sub.s32 	%r108, %r105, %r107;
	cvt.u64.u32 	%rd284, %r106;
	cvt.u64.u32 	%rd285, %r108;
	bra.uni 	$L__BB582_25;
$L__BB582_24:
	div.s64 	%rd284, %rd59, %rd60;
	mul.lo.s64 	%rd202, %rd284, %rd60;
	sub.s64 	%rd285, %rd59, %rd202;
$L__BB582_25:
	mul.wide.u32 	%rd203, %r21, 8;
	add.s64 	%rd204, %rd1, %rd203;
	ld.global.u64 	%rd205, [%rd204];
	mad.lo.s64 	%rd67, %rd205, %rd285, %rd58;
	and.b64  	%rd68, %rd284, 4294967295;
	add.s32 	%r109, %r193, -4;
	mul.wide.u32 	%rd206, %r109, 8;
	add.s64 	%rd207, %rd2, %rd206;
	ld.global.u64 	%rd69, [%rd207];
	and.b64  	%rd208, %rd69, -4294967296;
	setp.ne.s64 	%p13, %rd208, 0;
	@%p13 bra 	$L__BB582_27;
	cvt.u32.u64 	%r110, %rd69;
	cvt.u32.u64 	%r111, %rd68;
	div.u32 	%r112, %r111, %r110;
	mul.lo.s32 	%r113, %r112, %r110;
	sub.s32 	%r114, %r111, %r113;
	cvt.u64.u32 	%rd286, %r112;
	cvt.u64.u32 	%rd287, %r114;
	bra.uni 	$L__BB582_28;
$L__BB582_27:
	div.s64 	%rd286, %rd68, %rd69;
	mul.lo.s64 	%rd209, %rd286, %rd69;
	sub.s64 	%rd287, %rd68, %rd209;
$L__BB582_28:
	mul.wide.u32 	%rd210, %r109, 8;
	add.s64 	%rd211, %rd1, %rd210;
	ld.global.u64 	%rd212, [%rd211];
	mad.lo.s64 	%rd307, %rd212, %rd287, %rd67;
	cvt.u32.u64 	%r198, %rd286;
	add.s32 	%r193, %r193, -8;
	add.s32 	%r192, %r192, 8;
	setp.ne.s32 	%p14, %r192, 0;
	@%p14 bra 	$L__BB582_4;
	add.s32 	%r197, %r193, 3;
$L__BB582_30:
	and.b32  	%r28, %r9, 7;
	setp.eq.s32 	%p15, %r28, 0;
	@%p15 bra 	$L__BB582_59;
	and.b32  	%r29, %r9, 3;
	setp.lt.u32 	%p16, %r28, 4;
	@%p16 bra 	$L__BB582_45;
	cvt.u64.u32 	%rd79, %r198;
	mul.wide.u32 	%rd214, %r197, 8;
	add.s64 	%rd215, %rd2, %rd214;
	ld.global.u64 	%rd80, [%rd215];
	and.b64  	%rd216, %rd80, -4294967296;
	setp.ne.s64 	%p17, %rd216, 0;
	@%p17 bra 	$L__BB582_34;
	cvt.u32.u64 	%r116, %rd80;
	cvt.u32.u64 	%r117, %rd79;
	div.u32 	%r118, %r117, %r116;
	mul.lo.s32 	%r119, %r118, %r116;
	sub.s32 	%r120, %r117, %r119;
	cvt.u64.u32 	%rd290, %r118;
	cvt.u64.u32 	%rd291, %r120;
	bra.uni 	$L__BB582_35;
$L__BB582_34:
	div.s64 	%rd290, %rd79, %rd80;
	mul.lo.s64 	%rd217, %rd290, %rd80;
	sub.s64 	%rd291, %rd79, %rd217;
$L__BB582_35:
	mul.wide.u32 	%rd218, %r197, 8;
	add.s64 	%rd219, %rd1, %rd218;
	ld.global.u64 	%rd220, [%rd219];
	mad.lo.s64 	%rd87, %rd220, %rd291, %rd307;
	add.s32 	%r30, %r197, -1;
	and.b64  	%rd88, %rd290, 4294967295;
	mul.wide.u32 	%rd221, %r30, 8;
	add.s64 	%rd222, %rd2, %rd221;
	ld.global.u64 	%rd89, [%rd222];
	and.b64  	%rd223, %rd89, -4294967296;
	setp.ne.s64 	%p18, %rd223, 0;
	@%p18 bra 	$L__BB582_37;
	cvt.u32.u64 	%r121, %rd89;
	cvt.u32.u64 	%r122, %rd88;
	div.u32 	%r123, %r122, %r121;
	mul.lo.s32 	%r124, %r123, %r121;
	sub.s32 	%r125, %r122, %r124;
	cvt.u64.u32 	%rd292, %r123;
	cvt.u64.u32 	%rd293, %r125;
	bra.uni 	$L__BB582_38;
$L__BB582_37:
	div.s64 	%rd292, %rd88, %rd89;
	mul.lo.s64 	%rd224, %rd292, %rd89;
	sub.s64 	%rd293, %rd88, %rd224;
$L__BB582_38:
	mul.wide.u32 	%rd225, %r30, 8;
	add.s64 	%rd226, %rd1, %rd225;
	ld.global.u64 	%rd227, [%rd226];
	mad.lo.s64 	%rd96, %rd227, %rd293, %rd87;
	add.s32 	%r31, %r197, -2;
	and.b64  	%rd97, %rd292, 4294967295;
	mul.wide.u32 	%rd228, %r31, 8;
	add.s64 	%rd229, %rd2, %rd228;
	ld.global.u64 	%rd98, [%rd229];
	and.b64  	%rd230, %rd98, -4294967296;
	setp.ne.s64 	%p19, %rd230, 0;
	@%p19 bra 	$L__BB582_40;
	cvt.u32.u64 	%r126, %rd98;
	cvt.u32.u64 	%r127, %rd97;
	div.u32 	%r128, %r127, %r126;
	mul.lo.s32 	%r129, %r128, %r126;
	sub.s32 	%r130, %r127, %r129;
	cvt.u64.u32 	%rd294, %r128;
	cvt.u64.u32 	%rd295, %r130;
	bra.uni 	$L__BB582_41;
$L__BB582_40:
	div.s64 	%rd294, %rd97, %rd98;
	mul.lo.s64 	%rd231, %rd294, %rd98;
	sub.s64 	%rd295, %rd97, %rd231;
$L__BB582_41:
	mul.wide.u32 	%rd232, %r31, 8;
	add.s64 	%rd233, %rd1, %rd232;
	ld.global.u64 	%rd234, [%rd233];
	mad.lo.s64 	%rd105, %rd234, %rd295, %rd96;
	add.s32 	%r32, %r197, -3;
	and.b64  	%rd106, %rd294, 4294967295;
	mul.wide.u32 	%rd235, %r32, 8;
	add.s64 	%rd236, %rd2, %rd235;
	ld.global.u64 	%rd107, [%rd236];
	and.b64  	%rd237, %rd107, -4294967296;
	setp.ne.s64 	%p20, %rd237, 0;
	@%p20 bra 	$L__BB582_43;
	cvt.u32.u64 	%r131, %rd107;
	cvt.u32.u64 	%r132, %rd106;
	div.u32 	%r133, %r132, %r131;
	mul.lo.s32 	%r134, %r133, %r131;
	sub.s32 	%r135, %r132, %r134;
	cvt.u64.u32 	%rd296, %r133;
	cvt.u64.u32 	%rd297, %r135;
	bra.uni 	$L__BB582_44;
$L__BB582_43:
	div.s64 	%rd296, %rd106, %rd107;
	mul.lo.s64 	%rd238, %rd296, %rd107;
	sub.s64 	%rd297, %rd106, %rd238;
$L__BB582_44:
	mul.wide.u32 	%rd239, %r32, 8;
	add.s64 	%rd240, %rd1, %rd239;
	ld.global.u64 	%rd241, [%rd240];
	mad.lo.s64 	%rd307, %rd241, %rd297, %rd105;
	cvt.u32.u64 	%r198, %rd296;
	add.s32 	%r197, %r197, -4;
$L__BB582_45:
	setp.eq.s32 	%p21, %r29, 0;
	@%p21 bra 	$L__BB582_59;
	setp.eq.s32 	%p22, %r29, 1;
	@%p22 bra 	$L__BB582_54;
	cvt.u64.u32 	%rd117, %r198;
	mul.wide.u32 	%rd243, %r197, 8;
	add.s64 	%rd244, %rd2, %rd243;
	ld.global.u64 	%rd118, [%rd244];
	and.b64  	%rd245, %rd118, -4294967296;
	setp.ne.s64 	%p23, %rd245, 0;
	@%p23 bra 	$L__BB582_49;
	cvt.u32.u64 	%r136, %rd118;
	cvt.u32.u64 	%r137, %rd117;
	div.u32 	%r138, %r137, %r136;
	mul.lo.s32 	%r139, %r138, %r136;
	sub.s32 	%r140, %r137, %r139;
	cvt.u64.u32 	%rd300, %r138;
	cvt.u64.u32 	%rd301, %r140;
	bra.uni 	$L__BB582_50;
$L__BB582_49:
	div.s64 	%rd300, %rd117, %rd118;
	mul.lo.s64 	%rd246, %rd300, %rd118;
	sub.s64 	%rd301, %rd117, %rd246;
$L__BB582_50:
	add.s64 	%rd248, %rd1, %rd243;
	ld.global.u64 	%rd249, [%rd248];
	mad.lo.s64 	%rd125, %rd249, %rd301, %rd307;
	add.s32 	%r37, %r197, -1;
	and.b64  	%rd126, %rd300, 4294967295;
	mul.wide.u32 	%rd250, %r37, 8;
	add.s64 	%rd251, %rd2, %rd250;
	ld.global.u64 	%rd127, [%rd251];
	and.b64  	%rd252, %rd127, -4294967296;
	setp.ne.s64 	%p24, %rd252, 0;
	@%p24 bra 	$L__BB582_52;
	cvt.u32.u64 	%r141, %rd127;
	cvt.u32.u64 	%r142, %rd126;
	div.u32 	%r143, %r142, %r141;
	mul.lo.s32 	%r144, %r143, %r141;
	sub.s32 	%r145, %r142, %r144;
	cvt.u64.u32 	%rd302, %r143;
	cvt.u64.u32 	%rd303, %r145;
	bra.uni 	$L__BB582_53;
$L__BB582_52:
	div.s64 	%rd302, %rd126, %rd127;
	mul.lo.s64 	%rd253, %rd302, %rd127;
	sub.s64 	%rd303, %rd126, %rd253;
$L__BB582_53:
	add.s64 	%rd255, %rd1, %rd250;
	ld.global.u64 	%rd256, [%rd255];
	mad.lo.s64 	%rd307, %rd256, %rd303, %rd125;
	cvt.u32.u64 	%r198, %rd302;
	add.s32 	%r197, %r197, -2;
$L__BB582_54:
	and.b32  	%r146, %r9, 1;
	setp.eq.b32 	%p25, %r146, 1;
	not.pred 	%p26, %p25;
	@%p26 bra 	$L__BB582_59;
	cvt.u64.u32 	%rd137, %r198;
	mul.wide.u32 	%rd257, %r197, 8;
	add.s64 	%rd258, %rd2, %rd257;
	ld.global.u64 	%rd138, [%rd258];
	and.b64  	%rd259, %rd138, -4294967296;
	setp.ne.s64 	%p27, %rd259, 0;
	@%p27 bra 	$L__BB582_57;
	cvt.u32.u64 	%r147, %rd138;
	cvt.u32.u64 	%r148, %rd137;
	rem.u32 	%r149, %r148, %r147;
	cvt.u64.u32 	%rd306, %r149;
	bra.uni 	$L__BB582_58;
$L__BB582_57:
	rem.s64 	%rd306, %rd137, %rd138;
$L__BB582_58:
	add.s64 	%rd261, %rd1, %rd257;
	ld.global.u64 	%rd262, [%rd261];
	mad.lo.s64 	%rd307, %rd262, %rd306, %rd307;
$L__BB582_59:
	cvta.to.global.u64 	%rd263, %rd145;
	shl.b64 	%rd264, %rd307, 2;
	add.s64 	%rd265, %rd263, %rd264;
	ld.global.u32 	%r150, [%rd265];
	cvt.rn.f32.u32 	%f16, %r150;
	fma.rn.f32 	%f17, %f16, 0f3BBB989D, 0f3F000000;
	cvt.sat.f32.f32 	%f18, %f17;
	mov.f32 	%f19, 0f4B400001;
	mov.f32 	%f20, 0f437C0000;
	fma.rm.f32 	%f21, %f18, %f20, %f19;
	add.f32 	%f22, %f21, 0fCB40007F;
	neg.f32 	%f23, %f22;
	fma.rn.f32 	%f24, %f16, 0f3FB8AA3B, %f23;
	fma.rn.f32 	%f25, %f16, 0f32A57060, %f24;
	mov.b32 	%r151, %f21;
	shl.b32 	%r152, %r151, 23;
	mov.b32 	%f26, %r152;
	ex2.approx.ftz.f32 	%f27, %f25;
	mul.f32 	%f28, %f27, %f26;
	st.shared.f32 	[%r7], %f28;
	bar.sync 	0;
	setp.ne.s32 	%p28, %r1, 0;
	@%p28 bra 	$L__BB582_76;
	setp.gt.u32 	%p29, %r5, 1;
	@%p29 bra 	$L__BB582_62;
	shl.b32 	%r153, %r3, 2;
	mov.u32 	%r154, logsumexpsdata_u32;
	add.s32 	%r155, %r154, %r153;
	ld.shared.f32 	%f65, [%r155];
	bra.uni 	$L__BB582_75;
$L__BB582_62:
	shl.b32 	%r157, %r3, 2;
	mov.u32 	%r158, logsumexpsdata_u32;
	add.s32 	%r42, %r158, %r157;
	ld.shared.f32 	%f65, [%r42];
	add.s32 	%r43, %r5, -1;
	add.s32 	%r159, %r5, -2;
	and.b32  	%r44, %r43, 7;
	setp.lt.u32 	%p30, %r159, 7;
	mov.b32 	%r206, 1;
	@%p30 bra 	$L__BB582_66;
	and.b32  	%r162, %r43, -8;
	neg.s32 	%r203, %r162;
	shl.b32 	%r46, %r2, 2;
	add.s32 	%r164, %r157, %r46;
	add.s32 	%r201, %r158, %r164;
	shl.b32 	%r48, %r2, 5;
	mov.b32 	%r204, 1;
	mov.b32 	%r202, 0;
$L__BB582_64:
	.pragma "nounroll";
	mul.lo.s32 	%r166, %r204, %r2;
	shl.b32 	%r167, %r166, 2;
	add.s32 	%r168, %r42, %r167;
	ld.shared.f32 	%f30, [%r201];
	add.f32 	%f31, %f65, %f30;
	add.s32 	%r169, %r168, %r46;
	ld.shared.f32 	%f32, [%r169];
	add.f32 	%f33, %f31, %f32;
	add.s32 	%r170, %r169, %r46;
	ld.shared.f32 	%f34, [%r170];
	add.f32 	%f35, %f33, %f34;
	add.s32 	%r171, %r170, %r46;
	ld.shared.f32 	%f36, [%r171];
	add.f32 	%f37, %f35, %f36;
	add.s32 	%r172, %r171, %r46;
	ld.shared.f32 	%f38, [%r172];
	add.f32 	%f39, %f37, %f38;
	add.s32 	%r173, %r172, %r46;
	ld.shared.f32 	%f40, [%r173];
	add.f32 	%f41, %f39, %f40;
	add.s32 	%r174, %r173, %r46;
	ld.shared.f32 	%f42, [%r174];
	add.f32 	%f43, %f41, %f42;
	add.s32 	%r175, %r174, %r46;
	ld.shared.f32 	%f44, [%r175];
	add.f32 	%f65, %f43, %f44;
	add.s32 	%r204, %r204, 8;
	add.s32 	%r203, %r203, 8;
	add.s32 	%r202, %r202, 8;
	add.s32 	%r201, %r201, %r48;
	setp.ne.s32 	%p31, %r203, 0;
	@%p31 bra 	$L__BB582_64;
	add.s32 	%r206, %r202, 1;
$L__BB582_66:
	setp.eq.s32 	%p32, %r44, 0;
	@%p32 bra 	$L__BB582_74;
	and.b32  	%r59, %r43, 3;
	setp.lt.u32 	%p33, %r44, 4;
	@%p33 bra 	$L__BB582_69;
	mul.lo.s32 	%r176, %r206, %r2;
	shl.b32 	%r177, %r176, 2;
	add.s32 	%r178, %r42, %r177;
	ld.shared.f32 	%f46, [%r178];
	add.f32 	%f47, %f65, %f46;
	shl.b32 	%r179, %r2, 2;
	add.s32 	%r180, %r178, %r179;
	ld.shared.f32 	%f48, [%r180];
	add.f32 	%f49, %f47, %f48;
	add.s32 	%r181, %r180, %r179;
	ld.shared.f32 	%f50, [%r181];
	add.f32 	%f51, %f49, %f50;
	add.s32 	%r182, %r181, %r179;
	ld.shared.f32 	%f52, [%r182];
	add.f32 	%f65, %f51, %f52;
	add.s32 	%r206, %r206, 4;
$L__BB582_69:
	setp.eq.s32 	%p34, %r59, 0;
	@%p34 bra 	$L__BB582_74;
	setp.eq.s32 	%p35, %r59, 1;
	@%p35 bra 	$L__BB582_72;
	mul.lo.s32 	%r183, %r206, %r2;
	shl.b32 	%r184, %r183, 2;
	add.s32 	%r185, %r42, %r184;
	ld.shared.f32 	%f54, [%r185];
	add.f32 	%f55, %f65, %f54;
	shl.b32 	%r186, %r2, 2;
	add.s32 	%r187, %r185, %r186;
	ld.shared.f32 	%f56, [%r187];
	add.f32 	%f65, %f55, %f56;
	add.s32 	%r206, %r206, 2;
$L__BB582_72:
	and.b32  	%r188, %r43, 1;
	setp.eq.b32 	%p36, %r188, 1;
	not.pred 	%p37, %p36;
	@%p37 bra 	$L__BB582_74;
	mul.lo.s32 	%r189, %r206, %r2;
	shl.b32 	%r190, %r189, 2;
	add.s32 	%r191, %r42, %r190;
	ld.shared.f32 	%f57, [%r191];
	add.f32 	%f65, %f65, %f57;
$L__BB582_74:
	st.shared.f32 	[%r42], %f65;
$L__BB582_75:
	cvt.u64.u32 	%rd266, %r4;
	mad.lo.s64 	%rd267, %rd147, %rd266, %rd3;
	cvta.to.global.u64 	%rd268, %rd144;
	shl.b64 	%rd269, %rd267, 2;
	add.s64 	%rd270, %rd268, %rd269;
	st.global.f32 	[%rd270], %f65;
$L__BB582_76:
	ret;

}
	// .globl	contiguous_logsumexp33_u32
.visible .entry contiguous_logsumexp33_u32(
	.param .u64 .ptr .align 1 contiguous_logsumexp33_u32_param_0,
	.param .u64 .ptr .align 1 contiguous_logsumexp33_u32_param_1,
	.param .u64 contiguous_logsumexp33_u32_param_2,
	.param .u64 contiguous_logsumexp33_u32_param_3,
	.param .u64 contiguous_logsumexp33_u32_param_4
)
{
	.reg .pred 	%p<14>;
	.reg .b32 	%r<86>;
	.reg .b32 	%f<55>;
	.reg .b64 	%rd<16>;

	ld.param.u64 	%rd2, [contiguous_logsumexp33_u32_param_0];
	ld.param.u64 	%rd3, [contiguous_logsumexp33_u32_param_1];
	ld.param.u64 	%rd4, [contiguous_logsumexp33_u32_param_3];
	ld.param.u64 	%rd5, [contiguous_logsumexp33_u32_param_4];
	mov.u32 	%r1, %tid.y;
	mov.u32 	%r2, %ntid.x;
	mov.u32 	%r3, %tid.x;
	mad.lo.s32 	%r30, %r1, %r2, %r3;
	mov.u32 	%r31, %ctaid.x;
	mad.lo.s32 	%r32, %r31, %r2, %r3;
	mov.u32 	%r4, %ctaid.y;
	mov.u32 	%r5, %ntid.y;
	mad.lo.s32 	%r33, %r4, %r5, %r1;
	shl.b32 	%r34, %r30, 2;
	mov.u32 	%r35, logsumexpsdata_u32;
	add.s32 	%r7, %r35, %r34;
	mov.b32 	%r36, 0;
	st.shared.u32 	[%r7], %r36;
	cvt.u64.u32 	%rd1, %r32;
	setp.le.u64 	%p1, %rd4, %rd1;
	cvt.u64.u32 	%rd7, %r33;
	setp.le.u64 	%p2, %rd5, %rd7;
	or.pred  	%p3, %p1, %p2;
	@%p3 bra 	$L__BB583_18;
	cvt.u32.u64 	%r37, %rd1;
	cvta.to.global.u64 	%rd8, %rd3;
	cvt.u32.u64 	%r38, %rd4;
	mad.lo.s32 	%r39, %r33, %r38, %r37;
	mul.wide.u32 	%rd9, %r39, 4;
	add.s64 	%rd10, %rd8, %rd9;
	ld.global.f32 	%f16, [%rd10];
	st.shared.f32 	[%r7], %f16;
	bar.sync 	0;
	setp.ne.s32 	%p4, %r1, 0;
	@%p4 bra 	$L__BB583_18;
	setp.gt.u32 	%p5, %r5, 1;
	@%p5 bra 	$L__BB583_4;
	shl.b32 	%r40, %r3, 2;
	add.s32 	%r42, %r35, %r40;
	ld.shared.f32 	%f53, [%r42];
	bra.uni 	$L__BB583_17;
$L__BB583_4:
	shl.b32 	%r44, %r3, 2;
	add.s32 	%r8, %r35, %r44;
	ld.shared.f32 	%f53, [%r8];
	add.s32 	%r9, %r5, -1;
	add.s32 	%r46, %r5, -2;
	and.b32  	%r10, %r9, 7;
	setp.lt.u32 	%p6, %r46, 7;
	mov.b32 	%r84, 1;
	@%p6 bra 	$L__BB583_8;
	and.b32  	%r49, %r9, -8;
	neg.s32 	%r81, %r49;
	shl.b32 	%r12, %r2, 2;
	add.s32 	%r51, %r44, %r12;
	add.s32 	%r79, %r35, %r51;
	shl.b32 	%r14, %r2, 5;
	mov.b32 	%r82, 1;
	mov.b32 	%r80, 0;
$L__BB583_6:
	.pragma "nounroll";
	mul.lo.s32 	%r53, %r82, %r2;
	shl.b32 	%r54, %r53, 2;
	add.s32 	%r55, %r8, %r54;
	ld.shared.f32 	%f18, [%r79];
	add.f32 	%f19, %f53, %f18;
	add.s32 	%r56, %r55, %r12;
	ld.shared.f32 	%f20, [%r56];
	add.f32 	%f21, %f19, %f20;
	add.s32 	%r57, %r56, %r12;
	ld.shared.f32 	%f22, [%r57];
	add.f32 	%f23, %f21, %f22;
	add.s32 	%r58, %r57, %r12;
	ld.shared.f32 	%f24, [%r58];
	add.f32 	%f25, %f23, %f24;
	add.s32 	%r59, %r58, %r12;
	ld.shared.f32 	%f26, [%r59];
	add.f32 	%f27, %f25, %f26;
	add.s32 	%r60, %r59, %r12;
	ld.shared.f32 	%f28, [%r60];
	add.f32 	%f29, %f27, %f28;
	add.s32 	%r61, %r60, %r12;
	ld.shared.f32 	%f30, [%r61];
	add.f32 	%f31, %f29, %f30;
	add.s32 	%r62, %r61, %r12;
	ld.shared.f32 	%f32, [%r62];
	add.f32 	%f53, %f31, %f32;
	add.s32 	%r82, %r82, 8;
	add.s32 	%r81, %r81, 8;
	add.s32 	%r80, %r80, 8;
	add.s32 	%r79, %r79, %r14;
	setp.ne.s32 	%p7, %r81, 0;
	@%p7 bra 	$L__BB583_6;
	add.s32 	%r84, %r80, 1;
$L__BB583_8:
	setp.eq.s32 	%p8, %r10, 0;
	@%p8 bra 	$L__BB583_16;
	and.b32  	%r25, %r9, 3;
	setp.lt.u32 	%p9, %r10, 4;
	@%p9 bra 	$L__BB583_11;
	mul.lo.s32 	%r63, %r84, %r2;
	shl.b32 	%r64, %r63, 2;
	add.s32 	%r65, %r8, %r64;
	ld.shared.f32 	%f34, [%r65];
	add.f32 	%f35, %f53, %f34;
	shl.b32 	%r66, %r2, 2;
	add.s32 	%r67, %r65, %r66;
	ld.shared.f32 	%f36, [%r67];
	add.f32 	%f37, %f35, %f36;
	add.s32 	%r68, %r67, %r66;
	ld.shared.f32 	%f38, [%r68];
	add.f32 	%f39, %f37, %f38;
	add.s32 	%r69, %r68, %r66;
	ld.shared.f32 	%f40, [%r69];
	add.f32 	%f53, %f39, %f40;
	add.s32 	%r84, %r84, 4;
$L__BB583_11:
	setp.eq.s32 	%p10, %r25, 0;
	@%p10 bra 	$L__BB583_16;
	setp.eq.s32 	%p11, %r25, 1;
	@%p11 bra 	$L__BB583_14;
	mul.lo.s32 	%r70, %r84, %r2;
	shl.b32 	%r71, %r70, 2;
	add.s32 	%r72, %r8, %r71;
	ld.shared.f32 	%f42, [%r72];
	add.f32 	%f43, %f53, %f42;
	shl.b32 	%r73, %r2, 2;
	add.s32 	%r74, %r72, %r73;
	ld.shared.f32 	%f44, [%r74];
	add.f32 	%f53, %f43, %f44;
	add.s32 	%r84, %r84, 2;
$L__BB583_14:
	and.b32  	%r75, %r9, 1;
	setp.eq.b32 	%p12, %r75, 1;
	not.pred 	%p13, %p12;
	@%p13 bra 	$L__BB583_16;
	mul.lo.s32 	%r76, %r84, %r2;
	shl.b32 	%r77, %r76, 2;
	add.s32 	%r78, %r8, %r77;
	ld.shared.f32 	%f45, [%r78];
	add.f32 	%f53, %f53, %f45;
$L__BB583_16:
	st.shared.f32 	[%r8], %f53;
$L__BB583_17:
	cvt.u64.u32 	%rd11, %r4;
	mad.lo.s64 	%rd12, %rd4, %rd11, %rd1;
	cvta.to.global.u64 	%rd13, %rd2;
	shl.b64 	%rd14, %rd12, 2;
	add.s64 	%rd15, %rd13, %rd14;
	st.global.f32 	[%rd15], %f53;
$L__BB583_18:
	ret;

}
	// .globl	contiguous_logsumexp_u64
.visible .entry contiguous_logsumexp_u64(
	.param .u64 .ptr .align 1 contiguous_logsumexp_u64_param_0,
	.param .u64 .ptr .align 1 contiguous_logsumexp_u64_param_1,
	.param .u64 contiguous_logsumexp_u64_param_2
)
{
	.reg .pred 	%p<14>;
	.reg .b32 	%r<61>;
	.reg .b32 	%f<7>;
	.reg .b64 	%rd<20>;
	.reg .b64 	%fd<96>;

	ld.param.u64 	%rd4, [contiguous_logsumexp_u64_param_0];
	ld.param.u64 	%rd6, [contiguous_logsumexp_u64_param_1];
	ld.param.u64 	%rd5, [contiguous_logsumexp_u64_param_2];
	cvta.to.global.u64 	%rd1, %rd6;
	mov.u32 	%r1, %tid.x;
	mov.u32 	%r2, %ctaid.x;
	mov.u32 	%r60, %ntid.x;
	mul.lo.s32 	%r17, %r2, %r60;
	shl.b32 	%r18, %r17, 1;
	add.s32 	%r4, %r18, %r1;
	shl.b32 	%r19, %r1, 3;
	mov.u32 	%r20, logsumexpsdata_u64;
	add.s32 	%r5, %r20, %r19;
	mov.b64 	%rd7, 0;
	st.shared.u64 	[%r5], %rd7;
	add.s32 	%r21, %r4, %r60;
	cvt.u64.u32 	%rd2, %r21;
	setp.le.u64 	%p1, %rd5, %rd2;
	@%p1 bra 	$L__BB584_8;
	mul.wide.u32 	%rd11, %r4, 8;
	add.s64 	%rd12, %rd1, %rd11;
	ld.global.u64 	%rd13, [%rd12];
	cvt.rn.f64.u64 	%fd1, %rd13;
	fma.rn.f64 	%fd34, %fd1, 0d3FF71547652B82FE, 0d4338000000000000;
	{
	.reg .b32 %temp; 
	mov.b64 	{%r6, %temp}, %fd34;
	}
	mov.f64 	%fd35, 0dC338000000000000;
	add.rn.f64 	%fd36, %fd34, %fd35;
	fma.rn.f64 	%fd37, %fd36, 0dBFE62E42FEFA39EF, %fd1;
	fma.rn.f64 	%fd38, %fd36, 0dBC7ABC9E3B39803F, %fd37;
	fma.rn.f64 	%fd39, %fd38, 0d3E5ADE1569CE2BDF, 0d3E928AF3FCA213EA;
	fma.rn.f64 	%fd40, %fd39, %fd38, 0d3EC71DEE62401315;
	fma.rn.f64 	%fd41, %fd40, %fd38, 0d3EFA01997C89EB71;
	fma.rn.f64 	%fd42, %fd41, %fd38, 0d3F2A01A014761F65;
	fma.rn.f64 	%fd43, %fd42, %fd38, 0d3F56C16C1852B7AF;
	fma.rn.f64 	%fd44, %fd43, %fd38, 0d3F81111111122322;
	fma.rn.f64 	%fd45, %fd44, %fd38, 0d3FA55555555502A1;
	fma.rn.f64 	%fd46, %fd45, %fd38, 0d3FC5555555555511;
	fma.rn.f64 	%fd47, %fd46, %fd38, 0d3FE000000000000B;
	fma.rn.f64 	%fd48, %fd47, %fd38, 0d3FF0000000000000;
	fma.rn.f64 	%fd49, %fd48, %fd38, 0d3FF0000000000000;
	{
	.reg .b32 %temp; 
	mov.b64 	{%r7, %temp}, %fd49;
	}
	{
	.reg .b32 %temp; 
	mov.b64 	{%temp, %r8}, %fd49;
	}
	shl.b32 	%r34, %r6, 20;
	add.s32 	%r35, %r34, %r8;
	mov.b64 	%fd93, {%r7, %r35};
	{
	.reg .b32 %temp; 
	mov.b64 	{%temp, %r36}, %fd1;
	}
	mov.b32 	%f5, %r36;
	abs.f32 	%f1, %f5;
	setp.lt.f32 	%p5, %f1, 0f4086232B;
	@%p5 bra 	$L__BB584_4;
	add.f64 	%fd93, %fd1, 0d7FF0000000000000;
	setp.geu.f32 	%p6, %f1, 0f40874800;
	@%p6 bra 	$L__BB584_4;
	shr.u32 	%r37, %r6, 31;
	add.s32 	%r38, %r6, %r37;
	shr.s32 	%r39, %r38, 1;
	shl.b32 	%r40, %r39, 20;
	add.s32 	%r41, %r8, %r40;
	mov.b64 	%fd50, {%r7, %r41};
	sub.s32 	%r42, %r6, %r39;
	shl.b32 	%r43, %r42, 20;
	add.s32 	%r44, %r43, 1072693248;
	mov.b32 	%r45, 0;
	mov.b64 	%fd51, {%r45, %r44};
	mul.f64 	%fd93, %fd51, %fd50;
$L__BB584_4:
	shl.b64 	%rd14, %rd2, 3;
	add.s64 	%rd15, %rd1, %rd14;
	ld.global.u64 	%rd16, [%rd15];
	cvt.rn.f64.u64 	%fd6, %rd16;
	fma.rn.f64 	%fd52, %fd6, 0d3FF71547652B82FE, 0d4338000000000000;
	{
	.reg .b32 %temp; 
	mov.b64 	{%r9, %temp}, %fd52;
	}
	mov.f64 	%fd53, 0dC338000000000000;
	add.rn.f64 	%fd54, %fd52, %fd53;
	fma.rn.f64 	%fd55, %fd54, 0dBFE62E42FEFA39EF, %fd6;
	fma.rn.f64 	%fd56, %fd54, 0dBC7ABC9E3B39803F, %fd55;
	fma.rn.f64 	%fd57, %fd56, 0d3E5ADE1569CE2BDF, 0d3E928AF3FCA213EA;
	fma.rn.f64 	%fd58, %fd57, %fd56, 0d3EC71DEE62401315;
	fma.rn.f64 	%fd59, %fd58, %fd56, 0d3EFA01997C89EB71;
	fma.rn.f64 	%fd60, %fd59, %fd56, 0d3F2A01A014761F65;
	fma.rn.f64 	%fd61, %fd60, %fd56, 0d3F56C16C1852B7AF;
	fma.rn.f64 	%fd62, %fd61, %fd56, 0d3F81111111122322;
	fma.rn.f64 	%fd63, %fd62, %fd56, 0d3FA55555555502A1;
	fma.rn.f64 	%fd64, %fd63, %fd56, 0d3FC5555555555511;
	fma.rn.f64 	%fd65, %fd64, %fd56, 0d3FE000000000000B;
	fma.rn.f64 	%fd66, %fd65, %fd56, 0d3FF0000000000000;
	fma.rn.f64 	%fd67, %fd66, %fd56, 0d3FF0000000000000;
	{
	.reg .b32 %temp; 
	mov.b64 	{%r10, %temp}, %fd67;
	}
	{
	.reg .b32 %temp; 
	mov.b64 	{%temp, %r11}, %fd67;
	}
	shl.b32 	%r46, %r9, 20;
	add.s32 	%r47, %r46, %r11;
	mov.b64 	%fd94, {%r10, %r47};
	{
	.reg .b32 %temp; 
	mov.b64 	{%temp, %r48}, %fd6;
	}
	mov.b32 	%f6, %r48;
	abs.f32 	%f2, %f6;
	setp.lt.f32 	%p7, %f2, 0f4086232B;
	@%p7 bra 	$L__BB584_7;
	add.f64 	%fd94, %fd6, 0d7FF0000000000000;
	setp.geu.f32 	%p8, %f2, 0f40874800;
	@%p8 bra 	$L__BB584_7;
	shr.u32 	%r49, %r9, 31;
	add.s32 	%r50, %r9, %r49;
	shr.s32 	%r51, %r50, 1;
	shl.b32 	%r52, %r51, 20;
	add.s32 	%r53, %r11, %r52;
	mov.b64 	%fd68, {%r10, %r53};
	sub.s32 	%r54, %r9, %r51;
	shl.b32 	%r55, %r54, 20;
	add.s32 	%r56, %r55, 1072693248;
	mov.b32 	%r57, 0;
	mov.b64 	%fd69, {%r57, %r56};
	mul.f64 	%fd94, %fd69, %fd68;
$L__BB584_7:
	add.f64 	%fd70, %fd93, %fd94;
	st.shared.f64 	[%r5], %fd70;
	bra.uni 	$L__BB584_13;
$L__BB584_8:
	cvt.u64.u32 	%rd3, %r4;
	setp.le.u64 	%p2, %rd5, %rd3;
	@%p2 bra 	$L__BB584_13;
	shl.b64 	%rd8, %rd3, 3;
	add.s64 	%rd9, %rd1, %rd8;
	ld.global.u64 	%rd10, [%rd9];
	cvt.rn.f64.u64 	%fd11, %rd10;
	fma.rn.f64 	%fd16, %fd11, 0d3FF71547652B82FE, 0d4338000000000000;
	{
	.reg .b32 %temp; 
	mov.b64 	{%r12, %temp}, %fd16;
	}
	mov.f64 	%fd17, 0dC338000000000000;
	add.rn.f64 	%fd18, %fd16, %fd17;
	fma.rn.f64 	%fd19, %fd18, 0dBFE62E42FEFA39EF, %fd11;
	fma.rn.f64 	%fd20, %fd18, 0dBC7ABC9E3B39803F, %fd19;
	fma.rn.f64 	%fd21, %fd20, 0d3E5ADE1569CE2BDF, 0d3E928AF3FCA213EA;
	fma.rn.f64 	%fd22, %fd21, %fd20, 0d3EC71DEE62401315;
	fma.rn.f64 	%fd23, %fd22, %fd20, 0d3EFA01997C89EB71;
	fma.rn.f64 	%fd24, %fd23, %fd20, 0d3F2A01A014761F65;
	fma.rn.f64 	%fd25, %fd24, %fd20, 0d3F56C16C1852B7AF;
	fma.rn.f64 	%fd26, %fd25, %fd20, 0d3F81111111122322;
	fma.rn.f64 	%fd27, %fd26, %fd20, 0d3FA55555555502A1;
	fma.rn.f64 	%fd28, %fd27, %fd20, 0d3FC5555555555511;
	fma.rn.f64 	%fd29, %fd28, %fd20, 0d3FE000000000000B;
	fma.rn.f64 	%fd30, %fd29, %fd20, 0d3FF0000000000000;
	fma.rn.f64 	%fd31, %fd30, %fd20, 0d3FF0000000000000;
	{
	.reg .b32 %temp; 
	mov.b64 	{%r13, %temp}, %fd31;
	}
	{
	.reg .b32 %temp; 
	mov.b64 	{%temp, %r14}, %fd31;
	}
	shl.b32 	%r22, %r12, 20;
	add.s32 	%r23, %r22, %r14;
	mov.b64 	%fd95, {%r13, %r23};
	{
	.reg .b32 %temp; 
	mov.b64 	{%temp, %r24}, %fd11;
	}
	mov.b32 	%f4, %r24;
	abs.f32 	%f3, %f4;
	setp.lt.f32 	%p3, %f3, 0f4086232B;
	@%p3 bra 	$L__BB584_12;
	add.f64 	%fd95, %fd11, 0d7FF0000000000000;
	setp.geu.f32 	%p4, %f3, 0f40874800;
	@%p4 bra 	$L__BB584_12;
	shr.u32 	%r25, %r12, 31;
	add.s32 	%r26, %r12, %r25;
	shr.s32 	%r27, %r26, 1;
	shl.b32 	%r28, %r27, 20;
	add.s32 	%r29, %r14, %r28;
	mov.b64 	%fd32, {%r13, %r29};
	sub.s32 	%r30, %r12, %r27;
	shl.b32 	%r31, %r30, 20;
	add.s32 	%r32, %r31, 1072693248;
	mov.b32 	%r33, 0;
	mov.b64 	%fd33, {%r33, %r32};
	mul.f64 	%fd95, %fd33, %fd32;
$L__BB584_12:
	st.shared.f64 	[%r5], %fd95;
$L__BB584_13:
	bar.sync 	0;
	setp.lt.u32 	%p9, %r60, 66;
	@%p9 bra 	$L__BB584_17;
$L__BB584_14:
	shr.u32 	%r16, %r60, 1;
	setp.ge.u32 	%p10, %r1, %r16;
	@%p10 bra 	$L__BB584_16;
	ld.shared.f64 	%fd71, [%r5];
	shl.b32 	%r58, %r16, 3;
	add.s32 	%r59, %r5, %r58;
	ld.shared.f64 	%fd72, [%r59];
	add.f64 	%fd73, %fd71, %fd72;
	st.shared.f64 	[%r5], %fd73;
$L__BB584_16:
	bar.sync 	0;
	setp.gt.u32 	%p11, %r60, 131;
	mov.u32 	%r60, %r16;
	@%p11 bra 	$L__BB584_14;
$L__BB584_17:
	setp.gt.u32 	%p12, %r1, 31;
	@%p12 bra 	$L__BB584_20;
	ld.volatile.shared.f64 	%fd74, [%r5];
	ld.volatile.shared.f64 	%fd75, [%r5+256];
	add.f64 	%fd76, %fd74, %fd75;
	st.volatile.shared.f64 	[%r5], %fd76;
	ld.volatile.shared.f64 	%fd77, [%r5];
	ld.volatile.shared.f64 	%fd78, [%r5+128];
	add.f64 	%fd79, %fd77, %fd78;
	st.volatile.shared.f64 	[%r5], %fd79;
	ld.volatile.shared.f64 	%fd80, [%r5];
	ld.volatile.shared.f64 	%fd81, [%r5+64];
	add.f64 	%fd82, %fd80, %fd81;
	st.volatile.shared.f64 	[%r5], %fd82;
	ld.volatile.shared.f64 	%fd83, [%r5];
	ld.volatile.shared.f64 	%fd84, [%r5+32];
	add.f64 	%fd85, %fd83, %fd84;
	st.volatile.shared.f64 	[%r5], %fd85;
	ld.volatile.shared.f64 	%fd86, [%r5];
	ld.volatile.shared.f64 	%fd87, [%r5+16];
	add.f64 	%fd88, %fd86, %fd87;
	st.volatile.shared.f64 	[%r5], %fd88;
	ld.volatile.shared.f64 	%fd89, [%r5];
	ld.volatile.shared.f64 	%fd90, [%r5+8];
	add.f64 	%fd91, %fd89, %fd90;
	st.volatile.shared.f64 	[%r5], %fd91;
	setp.ne.s32 	%p13, %r1, 0;
	@%p13 bra 	$L__BB584_20;
	ld.shared.f64 	%fd92, [logsumexpsdata_u64];
	cvta.to.global.u64 	%rd17, %rd4;
	mul.wide.u32 	%rd18, %r2, 8;
	add.s64 	%rd19, %rd17, %rd18;
	st.global.f64 	[%rd19], %fd92;
$L__BB584_20:
	ret;

}
	// .globl	contiguous_cumulate_logsumexp_u64
.visible .entry contiguous_cumulate_logsumexp_u64(
	.param .u64 .ptr .align 1 contiguous_cumulate_logsumexp_u64_param_0,
	.param .u64 .ptr .align 1 contiguous_cumulate_logsumexp_u64_param_1,
	.param .u64 contiguous_cumulate_logsumexp_u64_param_2
)
{
	.reg .pred 	%p<8>;
	.reg .b32 	%r<16>;
	.reg .b64 	%rd<17>;
	.reg .b64 	%fd<27>;

	ld.param.u64 	%rd4, [contiguous_cumulate_logsumexp_u64_param_0];
	ld.param.u64 	%rd6, [contiguous_cumulate_logsumexp_u64_param_1];
	ld.param.u64 	%rd5, [contiguous_cumulate_logsumexp_u64_param_2];
	cvta.to.global.u64 	%rd1, %rd6;
	mov.u32 	%r1, %tid.x;
	mov.u32 	%r2, %ctaid.x;
	mov.u32 	%r15, %ntid.x;
	mul.lo.s32 	%r8, %r2, %r15;
	shl.b32 	%r9, %r8, 1;
	add.s32 	%r4, %r9, %r1;
	shl.b32 	%r10, %r1, 3;
	mov.u32 	%r11, logsumexpsdata_u64;
	add.s32 	%r5, %r11, %r10;
	mov.b64 	%rd7, 0;
	st.shared.u64 	[%r5], %rd7;
	add.s32 	%r12, %r4, %r15;
	cvt.u64.u32 	%rd2, %r12;
	setp.le.u64 	%p1, %rd5, %rd2;
	@%p1 bra 	$L__BB585_2;
	mul.wide.u32 	%rd10, %r4, 8;
	add.s64 	%rd11, %rd1, %rd10;
	ld.global.f64 	%fd2, [%rd11];
	shl.b64 	%rd12, %rd2, 3;
	add.s64 	%rd13, %rd1, %rd12;
	ld.global.f64 	%fd3, [%rd13];
	add.f64 	%fd4, %fd2, %fd3;
	st.shared.f64 	[%r5], %fd4;
	bra.uni 	$L__BB585_4;
$L__BB585_2:
	cvt.u64.u32 	%rd3, %r4;
	setp.le.u64 	%p2, %rd5, %rd3;
	@%p2 bra 	$L__BB585_4;
	shl.b64 	%rd8, %rd3, 3;
	add.s64 	%rd9, %rd1, %rd8;
	ld.global.f64 	%fd1, [%rd9];
	st.shared.f64 	[%r5], %fd1;
$L__BB585_4:
	bar.sync 	0;
	setp.lt.u32 	%p3, %r15, 66;
	@%p3 bra 	$L__BB585_8;
$L__BB585_5:
	shr.u32 	%r7, %r15, 1;
	setp.ge.u32 	%p4, %r1, %r7;
	@%p4 bra 	$L__BB585_7;
	ld.shared.f64 	%fd5, [%r5];
	shl.b32 	%r13, %r7, 3;
	add.s32 	%r14, %r5, %r13;
	ld.shared.f64 	%fd6, [%r14];
	add.f64 	%fd7, %fd5, %fd6;
	st.shared.f64 	[%r5], %fd7;
$L__BB585_7:
	bar.sync 	0;
	setp.gt.u32 	%p5, %r15, 131;
	mov.u32 	%r15, %r7;
	@%p5 bra 	$L__BB585_5;
$L__BB585_8:
	setp.gt.u32 	%p6, %r1, 31;
	@%p6 bra 	$L__BB585_11;
	ld.volatile.shared.f64 	%fd8, [%r5];
	ld.volatile.shared.f64 	%fd9, [%r5+256];
	add.f64 	%fd10, %fd8, %fd9;
	st.volatile.shared.f64 	[%r5], %fd10;
	ld.volatile.shared.f64 	%fd11, [%r5];
	ld.volatile.shared.f64 	%fd12, [%r5+128];
	add.f64 	%fd13, %fd11, %fd12;
	st.volatile.shared.f64 	[%r5], %fd13;
	ld.volatile.shared.f64 	%fd14, [%r5];
	ld.volatile.shared.f64 	%fd15, [%r5+64];
	add.f64 	%fd16, %fd14, %fd15;
	st.volatile.shared.f64 	[%r5], %fd16;
	ld.volatile.shared.f64 	%fd17, [%r5];
	ld.volatile.shared.f64 	%fd18, [%r5+32];
	add.f64 	%fd19, %fd17, %fd18;
	st.volatile.shared.f64 	[%r5], %fd19;
	ld.volatile.shared.f64 	%fd20, [%r5];
	ld.volatile.shared.f64 	%fd21, [%r5+16];
	add.f64 	%fd22, %fd20, %fd21;
	st.volatile.shared.f64 	[%r5], %fd22;
	ld.volatile.shared.f64 	%fd23, [%r5];
	ld.volatile.shared.f64 	%fd24, [%r5+8];
	add.f64 	%fd25, %fd23, %fd24;
	st.volatile.shared.f64 	[%r5], %fd25;
	setp.ne.s32 	%p7, %r1, 0;
	@%p7 bra 	$L__BB585_11;
	ld.shared.f64 	%fd26, [logsumexpsdata_u64];
	cvta.to.global.u64 	%rd14, %rd4;
	mul.wide.u32 	%rd15, %r2, 8;
	add.s64 	%rd16, %rd14, %rd15;
	st.global.f64 	[%rd16], %fd26;
$L__BB585_11:
	ret;

}
	// .globl	uncontiguous_logsumexp_u64
.visible .entry uncontiguous_logsumexp_u64(
	.param .u64 .ptr .align 1 uncontiguous_logsumexp_u64_param_0,
	.param .u64 .ptr .align 1 uncontiguous_logsumexp_u64_param_1,
	.param .u64 .ptr .align 1 uncontiguous_logsumexp_u64_param_2,
	.param .u64 .ptr .align 1 uncontiguous_logsumexp_u64_param_3,
	.param .u64 uncontiguous_logsumexp_u64_param_4,
	.param .u64 uncontiguous_logsumexp_u64_param_5
)
{
	.reg .pred 	%p<59>;
	.reg .b32 	%r<257>;
	.reg .b32 	%f<7>;
	.reg .b64 	%rd<562>;
	.reg .b64 	%fd<96>;

	ld.param.u64 	%rd260, [uncontiguous_logsumexp_u64_param_0];
	ld.param.u64 	%rd263, [uncontiguous_logsumexp_u64_param_1];
	ld.param.u64 	%rd264, [uncontiguous_logsumexp_u64_param_2];
	ld.param.u64 	%rd265, [uncontiguous_logsumexp_u64_param_3];
	ld.param.u64 	%rd261, [uncontiguous_logsumexp_u64_param_4];
	ld.param.u64 	%rd262, [uncontiguous_logsumexp_u64_param_5];
	cvta.to.global.u64 	%rd1, %rd265;
	cvta.to.global.u64 	%rd2, %rd264;
	cvta.to.global.u64 	%rd3, %rd263;
	mov.u32 	%r1, %tid.x;
	mov.u32 	%r2, %ctaid.x;
	mov.u32 	%r256, %ntid.x;
	mul.lo.s32 	%r61, %r2, %r256;
	shl.b32 	%r62, %r61, 1;
	add.s32 	%r4, %r62, %r1;
	shl.b32 	%r63, %r1, 3;
	mov.u32 	%r64, logsumexpsdata_u64;
	add.s32 	%r5, %r64, %r63;
	mov.b64 	%rd266, 0;
	st.shared.u64 	[%r5], %rd266;
	add.s32 	%r65, %r4, %r256;
	cvt.u64.u32 	%rd515, %r65;
	setp.le.u64 	%p1, %rd262, %rd515;
	@%p1 bra 	$L__BB586_60;
	cvt.u32.u64 	%r6, %rd261;
	add.s32 	%r250, %r6, -1;
	setp.lt.s32 	%p29, %r250, 0;
	mov.b64 	%rd519, 0;
	mov.u64 	%rd520, %rd519;
	@%p29 bra 	$L__BB586_53;
	cvt.u64.u32 	%rd516, %r4;
	setp.lt.u32 	%p30, %r250, 3;
	mov.b64 	%rd520, 0;
	mov.u64 	%rd519, %rd520;
	@%p30 bra 	$L__BB586_30;
	add.s32 	%r248, %r6, -2;
	and.b32  	%r153, %r6, -4;
	neg.s32 	%r247, %r153;
	mov.b64 	%rd520, 0;
$L__BB586_4:
	.pragma "nounroll";
	add.s32 	%r12, %r248, 1;
	mul.wide.u32 	%rd399, %r12, 8;
	add.s64 	%rd400, %rd2, %rd399;
	ld.global.u64 	%rd10, [%rd400];
	or.b64  	%rd401, %rd516, %rd10;
	and.b64  	%rd402, %rd401, -4294967296;
	setp.ne.s64 	%p31, %rd402, 0;
	@%p31 bra 	$L__BB586_6;
	cvt.u32.u64 	%r154, %rd10;
	cvt.u32.u64 	%r155, %rd516;
	div.u32 	%r156, %r155, %r154;
	mul.lo.s32 	%r157, %r156, %r154;
	sub.s32 	%r158, %r155, %r157;
	cvt.u64.u32 	%rd481, %r156;
	cvt.u64.u32 	%rd482, %r158;
	bra.uni 	$L__BB586_7;
$L__BB586_6:
	div.s64 	%rd481, %rd516, %rd10;
	mul.lo.s64 	%rd403, %rd481, %rd10;
	sub.s64 	%rd482, %rd516, %rd403;
$L__BB586_7:
	mul.wide.u32 	%rd404, %r12, 8;
	add.s64 	%rd405, %rd1, %rd404;
	ld.global.u64 	%rd17, [%rd405];
	mad.lo.s64 	%rd18, %rd17, %rd482, %rd519;
	or.b64  	%rd406, %rd515, %rd10;
	and.b64  	%rd407, %rd406, -4294967296;
	setp.ne.s64 	%p32, %rd407, 0;
	@%p32 bra 	$L__BB586_9;
	cvt.u32.u64 	%r159, %rd10;
	cvt.u32.u64 	%r160, %rd515;
	div.u32 	%r161, %r160, %r159;
	mul.lo.s32 	%r162, %r161, %r159;
	sub.s32 	%r163, %r160, %r162;
	cvt.u64.u32 	%rd483, %r161;
	cvt.u64.u32 	%rd484, %r163;
	bra.uni 	$L__BB586_10;
$L__BB586_9:
	div.s64 	%rd483, %rd515, %rd10;
	mul.lo.s64 	%rd408, %rd483, %rd10;
	sub.s64 	%rd484, %rd515, %rd408;
$L__BB586_10:
	mad.lo.s64 	%rd25, %rd484, %rd17, %rd520;
	add.s32 	%r13, %r248, -2;
	mul.wide.u32 	%rd409, %r248, 8;
	add.s64 	%rd410, %rd2, %rd409;
	ld.global.u64 	%rd26, [%rd410];
	or.b64  	%rd411, %rd481, %rd26;
	and.b64  	%rd412, %rd411, -4294967296;
	setp.ne.s64 	%p33, %rd412, 0;
	@%p33 bra 	$L__BB586_12;
	cvt.u32.u64 	%r164, %rd26;
	cvt.u32.u64 	%r165, %rd481;
	div.u32 	%r166, %r165, %r164;
	mul.lo.s32 	%r167, %r166, %r164;
	sub.s32 	%r168, %r165, %r167;
	cvt.u64.u32 	%rd485, %r166;
	cvt.u64.u32 	%rd486, %r168;
	bra.uni 	$L__BB586_13;
$L__BB586_12:
	div.s64 	%rd485, %rd481, %rd26;
	mul.lo.s64 	%rd413, %rd485, %rd26;
	sub.s64 	%rd486, %rd481, %rd413;
$L__BB586_13:
	mul.wide.u32 	%rd414, %r248, 8;
	add.s64 	%rd415, %rd1, %rd414;
	ld.global.u64 	%rd33, [%rd415];
	mad.lo.s64 	%rd34, %rd33, %rd486, %rd18;
	or.b64  	%rd416, %rd483, %rd26;
	and.b64  	%rd417, %rd416, -4294967296;
	setp.ne.s64 	%p34, %rd417, 0;
	@%p34 bra 	$L__BB586_15;
	cvt.u32.u64 	%r169, %rd26;
	cvt.u32.u64 	%r170, %rd483;
	div.u32 	%r171, %r170, %r169;
	mul.lo.s32 	%r172, %r171, %r169;
	sub.s32 	%r173, %r170, %r172;
	cvt.u64.u32 	%rd487, %r171;
	cvt.u64.u32 	%rd488, %r173;
	bra.uni 	$L__BB586_16;
$L__BB586_15:
	div.s64 	%rd487, %rd483, %rd26;
	mul.lo.s64 	%rd418, %rd487, %rd26;
	sub.s64 	%rd488, %rd483, %rd418;
$L__BB586_16:
	mad.lo.s64 	%rd41, %rd488, %rd33, %rd25;
	add.s32 	%r14, %r248, -1;
	mul.wide.u32 	%rd419, %r14, 8;
	add.s64 	%rd420, %rd2, %rd419;
	ld.global.u64 	%rd42, [%rd420];
	or.b64  	%rd421, %rd485, %rd42;
	and.b64  	%rd422, %rd421, -4294967296;
	setp.ne.s64 	%p35, %rd422, 0;
	@%p35 bra 	$L__BB586_18;
	cvt.u32.u64 	%r174, %rd42;
	cvt.u32.u64 	%r175, %rd485;
	div.u32 	%r176, %r175, %r174;
	mul.lo.s32 	%r177, %r176, %r174;
	sub.s32 	%r178, %r175, %r177;
	cvt.u64.u32 	%rd489, %r176;
	cvt.u64.u32 	%rd490, %r178;
	bra.uni 	$L__BB586_19;
$L__BB586_18:
	div.s64 	%rd489, %rd485, %rd42;
	mul.lo.s64 	%rd423, %rd489, %rd42;
	sub.s64 	%rd490, %rd485, %rd423;
$L__BB586_19:
	mul.wide.u32 	%rd424, %r14, 8;
	add.s64 	%rd425, %rd1, %rd424;
	ld.global.u64 	%rd49, [%rd425];
	mad.lo.s64 	%rd50, %rd49, %rd490, %rd34;
	or.b64  	%rd426, %rd487, %rd42;
	and.b64  	%rd427, %rd426, -4294967296;
	setp.ne.s64 	%p36, %rd427, 0;
	@%p36 bra 	$L__BB586_21;
	cvt.u32.u64 	%r179, %rd42;
	cvt.u32.u64 	%r180, %rd487;
	div.u32 	%r181, %r180, %r179;
	mul.lo.s32 	%r182, %r181, %r179;
	sub.s32 	%r183, %r180, %r182;
	cvt.u64.u32 	%rd491, %r181;
	cvt.u64.u32 	%rd492, %r183;
	bra.uni 	$L__BB586_22;
$L__BB586_21:
	div.s64 	%rd491, %rd487, %rd42;
	mul.lo.s64 	%rd428, %rd491, %rd42;
	sub.s64 	%rd492, %rd487, %rd428;
$L__BB586_22:
	mad.lo.s64 	%rd57, %rd492, %rd49, %rd41;
	mul.wide.u32 	%rd429, %r13, 8;
	add.s64 	%rd430, %rd2, %rd429;
	ld.global.u64 	%rd58, [%rd430];
	or.b64  	%rd431, %rd489, %rd58;
	and.b64  	%rd432, %rd431, -4294967296;
	setp.ne.s64 	%p37, %rd432, 0;
	@%p37 bra 	$L__BB586_24;
	cvt.u32.u64 	%r184, %rd58;
	cvt.u32.u64 	%r185, %rd489;
	div.u32 	%r186, %r185, %r184;
	mul.lo.s32 	%r187, %r186, %r184;
	sub.s32 	%r188, %r185, %r187;
	cvt.u64.u32 	%rd516, %r186;
	cvt.u64.u32 	%rd494, %r188;
	bra.uni 	$L__BB586_25;
$L__BB586_24:
	div.s64 	%rd516, %rd489, %rd58;
	mul.lo.s64 	%rd433, %rd516, %rd58;
	sub.s64 	%rd494, %rd489, %rd433;
$L__BB586_25:
	mul.wide.u32 	%rd434, %r13, 8;
	add.s64 	%rd435, %rd1, %rd434;
	ld.global.u64 	%rd65, [%rd435];
	mad.lo.s64 	%rd519, %rd65, %rd494, %rd50;
	or.b64  	%rd436, %rd491, %rd58;
	and.b64  	%rd437, %rd436, -4294967296;
	setp.ne.s64 	%p38, %rd437, 0;
	@%p38 bra 	$L__BB586_27;
	cvt.u32.u64 	%r189, %rd58;
	cvt.u32.u64 	%r190, %rd491;
	div.u32 	%r191, %r190, %r189;
	mul.lo.s32 	%r192, %r191, %r189;
	sub.s32 	%r193, %r190, %r192;
	cvt.u64.u32 	%rd515, %r191;
	cvt.u64.u32 	%rd496, %r193;
	bra.uni 	$L__BB586_28;
$L__BB586_27:
	div.s64 	%rd515, %rd491, %rd58;
	mul.lo.s64 	%rd438, %rd515, %rd58;
	sub.s64 	%rd496, %rd491, %rd438;
$L__BB586_28:
	mad.lo.s64 	%rd520, %rd496, %rd65, %rd57;
	add.s32 	%r248, %r248, -4;
	add.s32 	%r247, %r247, 4;
	setp.ne.s32 	%p39, %r247, 0;
	@%p39 bra 	$L__BB586_4;
	add.s32 	%r250, %r248, 1;
$L__BB586_30:
	and.b32  	%r19, %r6, 3;
	setp.eq.s32 	%p40, %r19, 0;
	@%p40 bra 	$L__BB586_53;
	setp.eq.s32 	%p41, %r19, 1;
	@%p41 bra 	$L__BB586_45;
	mul.wide.u32 	%rd440, %r250, 8;
	add.s64 	%rd441, %rd2, %rd440;
	ld.global.u64 	%rd80, [%rd441];
	or.b64  	%rd442, %rd516, %rd80;
	and.b64  	%rd443, %rd442, -4294967296;
	setp.ne.s64 	%p42, %rd443, 0;
	@%p42 bra 	$L__BB586_34;
	cvt.u32.u64 	%r194, %rd80;
	cvt.u32.u64 	%r195, %rd516;
	div.u32 	%r196, %r195, %r194;
	mul.lo.s32 	%r197, %r196, %r194;
	sub.s32 	%r198, %r195, %r197;
	cvt.u64.u32 	%rd503, %r196;
	cvt.u64.u32 	%rd504, %r198;
	bra.uni 	$L__BB586_35;
$L__BB586_34:
	div.s64 	%rd503, %rd516, %rd80;
	mul.lo.s64 	%rd444, %rd503, %rd80;
	sub.s64 	%rd504, %rd516, %rd444;
$L__BB586_35:
	add.s64 	%rd446, %rd1, %rd440;
	ld.global.u64 	%rd87, [%rd446];
	mad.lo.s64 	%rd88, %rd87, %rd504, %rd519;
	or.b64  	%rd447, %rd515, %rd80;
	and.b64  	%rd448, %rd447, -4294967296;
	setp.ne.s64 	%p43, %rd448, 0;
	@%p43 bra 	$L__BB586_37;
	cvt.u32.u64 	%r199, %rd80;
	cvt.u32.u64 	%r200, %rd515;
	div.u32 	%r201, %r200, %r199;
	mul.lo.s32 	%r202, %r201, %r199;
	sub.s32 	%r203, %r200, %r202;
	cvt.u64.u32 	%rd505, %r201;
	cvt.u64.u32 	%rd506, %r203;
	bra.uni 	$L__BB586_38;
$L__BB586_37:
	div.s64 	%rd505, %rd515, %rd80;
	mul.lo.s64 	%rd449, %rd505, %rd80;
	sub.s64 	%rd506, %rd515, %rd449;
$L__BB586_38:
	mad.lo.s64 	%rd95, %rd506, %rd87, %rd520;
	add.s32 	%r20, %r250, -1;
	mul.wide.u32 	%rd450, %r20, 8;
	add.s64 	%rd451, %rd2, %rd450;
	ld.global.u64 	%rd96, [%rd451];
	or.b64  	%rd452, %rd503, %rd96;
	and.b64  	%rd453, %rd452, -4294967296;
	setp.ne.s64 	%p44, %rd453, 0;
	@%p44 bra 	$L__BB586_40;
	cvt.u32.u64 	%r204, %rd96;
	cvt.u32.u64 	%r205, %rd503;
	div.u32 	%r206, %r205, %r204;
	mul.lo.s32 	%r207, %r206, %r204;
	sub.s32 	%r208, %r205, %r207;
	cvt.u64.u32 	%rd516, %r206;
	cvt.u64.u32 	%rd508, %r208;
	bra.uni 	$L__BB586_41;
$L__BB586_40:
	div.s64 	%rd516, %rd503, %rd96;
	mul.lo.s64 	%rd454, %rd516, %rd96;
	sub.s64 	%rd508, %rd503, %rd454;
$L__BB586_41:
	add.s64 	%rd456, %rd1, %rd450;
	ld.global.u64 	%rd103, [%rd456];
	mad.lo.s64 	%rd519, %rd103, %rd508, %rd88;
	or.b64  	%rd457, %rd505, %rd96;
	and.b64  	%rd458, %rd457, -4294967296;
	setp.ne.s64 	%p45, %rd458, 0;
	@%p45 bra 	$L__BB586_43;
	cvt.u32.u64 	%r209, %rd96;
	cvt.u32.u64 	%r210, %rd505;
	div.u32 	%r211, %r210, %r209;
	mul.lo.s32 	%r212, %r211, %r209;
	sub.s32 	%r213, %r210, %r212;
	cvt.u64.u32 	%rd515, %r211;
	cvt.u64.u32 	%rd510, %r213;
	bra.uni 	$L__BB586_44;
$L__BB586_43:
	div.s64 	%rd515, %rd505, %rd96;
	mul.lo.s64 	%rd459, %rd515, %rd96;
	sub.s64 	%rd510, %rd505, %rd459;
$L__BB586_44:
	mad.lo.s64 	%rd520, %rd510, %rd103, %rd95;
	add.s32 	%r250, %r250, -2;
$L__BB586_45:
	and.b32  	%r214, %r6, 1;
	setp.eq.b32 	%p46, %r214, 1;
	not.pred 	%p47, %p46;
	@%p47 bra 	$L__BB586_53;
	mul.wide.u32 	%rd460, %r250, 8;
	add.s64 	%rd461, %rd2, %rd460;
	ld.global.u64 	%rd118, [%rd461];
	or.b64  	%rd462, %rd516, %rd118;
	and.b64  	%rd463, %rd462, -4294967296;
	setp.ne.s64 	%p48, %rd463, 0;
	@%p48 bra 	$L__BB586_48;
	cvt.u32.u64 	%r215, %rd118;
	cvt.u32.u64 	%r216, %rd516;
	rem.u32 	%r217, %r216, %r215;
	cvt.u64.u32 	%rd517, %r217;
	bra.uni 	$L__BB586_49;
$L__BB586_48:
	rem.s64 	%rd517, %rd516, %rd118;
$L__BB586_49:
	add.s64 	%rd465, %rd1, %rd460;
	ld.global.u64 	%rd122, [%rd465];
	mad.lo.s64 	%rd519, %rd122, %rd517, %rd519;
	or.b64  	%rd466, %rd515, %rd118;
	and.b64  	%rd467, %rd466, -4294967296;
	setp.ne.s64 	%p49, %rd467, 0;
	@%p49 bra 	$L__BB586_51;
	cvt.u32.u64 	%r218, %rd118;
	cvt.u32.u64 	%r219, %rd515;
	rem.u32 	%r220, %r219, %r218;
	cvt.u64.u32 	%rd518, %r220;
	bra.uni 	$L__BB586_52;
$L__BB586_51:
	rem.s64 	%rd518, %rd515, %rd118;
$L__BB586_52:
	mad.lo.s64 	%rd520, %rd518, %rd122, %rd520;
$L__BB586_53:
	shl.b64 	%rd468, %rd519, 3;
	add.s64 	%rd469, %rd3, %rd468;
	ld.global.u64 	%rd470, [%rd469];
	cvt.rn.f64.u64 	%fd1, %rd470;
	fma.rn.f64 	%fd34, %fd1, 0d3FF71547652B82FE, 0d4338000000000000;
	{
	.reg .b32 %temp; 
	mov.b64 	{%r23, %temp}, %fd34;
	}
	mov.f64 	%fd35, 0dC338000000000000;
	add.rn.f64 	%fd36, %fd34, %fd35;
	fma.rn.f64 	%fd37, %fd36, 0dBFE62E42FEFA39EF, %fd1;
	fma.rn.f64 	%fd38, %fd36, 0dBC7ABC9E3B39803F, %fd37;
	fma.rn.f64 	%fd39, %fd38, 0d3E5ADE1569CE2BDF, 0d3E928AF3FCA213EA;
	fma.rn.f64 	%fd40, %fd39, %fd38, 0d3EC71DEE62401315;
	fma.rn.f64 	%fd41, %fd40, %fd38, 0d3EFA01997C89EB71;
	fma.rn.f64 	%fd42, %fd41, %fd38, 0d3F2A01A014761F65;
	fma.rn.f64 	%fd43, %fd42, %fd38, 0d3F56C16C1852B7AF;
	fma.rn.f64 	%fd44, %fd43, %fd38, 0d3F81111111122322;
	fma.rn.f64 	%fd45, %fd44, %fd38, 0d3FA55555555502A1;
	fma.rn.f64 	%fd46, %fd45, %fd38, 0d3FC5555555555511;
	fma.rn.f64 	%fd47, %fd46, %fd38, 0d3FE000000000000B;
	fma.rn.f64 	%fd48, %fd47, %fd38, 0d3FF0000000000000;
	fma.rn.f64 	%fd49, %fd48, %fd38, 0d3FF0000000000000;
	{
	.reg .b32 %temp; 
	mov.b64 	{%r24, %temp}, %fd49;
	}
	{
	.reg .b32 %temp; 
	mov.b64 	{%temp, %r25}, %fd49;
	}
	shl.b32 	%r221, %r23, 20;
	add.s32 	%r222, %r221, %r25;
	mov.b64 	%fd93, {%r24, %r222};
	{
	.reg .b32 %temp; 
	mov.b64 	{%temp, %r223}, %fd1;
	}
	mov.b32 	%f5, %r223;
	abs.f32 	%f1, %f5;
	setp.lt.f32 	%p50, %f1, 0f4086232B;
	@%p50 bra 	$L__BB586_56;
	add.f64 	%fd93, %fd1, 0d7FF0000000000000;
	setp.geu.f32 	%p51, %f1, 0f40874800;
	@%p51 bra 	$L__BB586_56;
	shr.u32 	%r224, %r23, 31;
	add.s32 	%r225, %r23, %r224;
	shr.s32 	%r226, %r225, 1;
	shl.b32 	%r227, %r226, 20;
	add.s32 	%r228, %r25, %r227;
	mov.b64 	%fd50, {%r24, %r228};
	sub.s32 	%r229, %r23, %r226;
	shl.b32 	%r230, %r229, 20;
	add.s32 	%r231, %r230, 1072693248;
	mov.b32 	%r232, 0;
	mov.b64 	%fd51, {%r232, %r231};
	mul.f64 	%fd93, %fd51, %fd50;
$L__BB586_56:
	shl.b64 	%rd471, %rd520, 3;
	add.s64 	%rd472, %rd3, %rd471;
	ld.global.u64 	%rd473, [%rd472];
	cvt.rn.f64.u64 	%fd6, %rd473;
	fma.rn.f64 	%fd52, %fd6, 0d3FF71547652B82FE, 0d4338000000000000;
	{
	.reg .b32 %temp; 
	mov.b64 	{%r26, %temp}, %fd52;
	}
	mov.f64 	%fd53, 0dC338000000000000;
	add.rn.f64 	%fd54, %fd52, %fd53;
	fma.rn.f64 	%fd55, %fd54, 0dBFE62E42FEFA39EF, %fd6;
	fma.rn.f64 	%fd56, %fd54, 0dBC7ABC9E3B39803F, %fd55;
	fma.rn.f64 	%fd57, %fd56, 0d3E5ADE1569CE2BDF, 0d3E928AF3FCA213EA;
	fma.rn.f64 	%fd58, %fd57, %fd56, 0d3EC71DEE62401315;
	fma.rn.f64 	%fd59, %fd58, %fd56, 0d3EFA01997C89EB71;
	fma.rn.f64 	%fd60, %fd59, %fd56, 0d3F2A01A014761F65;
	fma.rn.f64 	%fd61, %fd60, %fd56, 0d3F56C16C1852B7AF;
	fma.rn.f64 	%fd62, %fd61, %fd56, 0d3F81111111122322;
	fma.rn.f64 	%fd63, %fd62, %fd56, 0d3FA55555555502A1;
	fma.rn.f64 	%fd64, %fd63, %fd56, 0d3FC5555555555511;
	fma.rn.f64 	%fd65, %fd64, %fd56, 0d3FE000000000000B;
	fma.rn.f64 	%fd66, %fd65, %fd56, 0d3FF0000000000000;
	fma.rn.f64 	%fd67, %fd66, %fd56, 0d3FF0000000000000;
	{
	.reg .b32 %temp; 
	mov.b64 	{%r27, %temp}, %fd67;
	}
	{
	.reg .b32 %temp; 
	mov.b64 	{%temp, %r28}, %fd67;
	}
	shl.b32 	%r233, %r26, 20;
	add.s32 	%r234, %r233, %r28;
	mov.b64 	%fd94, {%r27, %r234};
	{
	.reg .b32 %temp; 
	mov.b64 	{%temp, %r235}, %fd6;
	}
	mov.b32 	%f6, %r235;
	abs.f32 	%f2, %f6;
	setp.lt.f32 	%p52, %f2, 0f4086232B;
	@%p52 bra 	$L__BB586_59;
	add.f64 	%fd94, %fd6, 0d7FF0000000000000;
	setp.geu.f32 	%p53, %f2, 0f40874800;
	@%p53 bra 	$L__BB586_59;
	shr.u32 	%r236, %r26, 31;
	add.s32 	%r237, %r26, %r236;
	shr.s32 	%r238, %r237, 1;
	shl.b32 	%r239, %r238, 20;
	add.s32 	%r240, %r28, %r239;
	mov.b64 	%fd68, {%r27, %r240};
	sub.s32 	%r241, %r26, %r238;
	shl.b32 	%r242, %r241, 20;
	add.s32 	%r243, %r242, 1072693248;
	mov.b32 	%r244, 0;
	mov.b64 	%fd69, {%r244, %r243};
	mul.f64 	%fd94, %fd69, %fd68;
$L__BB586_59:
	add.f64 	%fd70, %fd93, %fd94;
	st.shared.f64 	[%r5], %fd70;
	bra.uni 	$L__BB586_123;
$L__BB586_60:
	cvt.u64.u32 	%rd552, %r4;
	setp.le.u64 	%p2, %rd262, %rd552;
	@%p2 bra 	$L__BB586_123;
	cvt.u32.u64 	%r29, %rd261;
	add.s32 	%r254, %r29, -1;
	setp.lt.s32 	%p3, %r254, 0;
	mov.b64 	%rd561, 0;
	@%p3 bra 	$L__BB586_119;
	and.b32  	%r31, %r29, 7;
	setp.lt.u32 	%p4, %r254, 7;
	mov.b64 	%rd561, 0;
	@%p4 bra 	$L__BB586_90;
	add.s32 	%r252, %r29, -4;
	and.b32  	%r66, %r29, -8;
	neg.s32 	%r251, %r66;
	mov.b64 	%rd561, 0;
$L__BB586_64:
	.pragma "nounroll";
	add.s32 	%r36, %r252, 3;
	mul.wide.u32 	%rd271, %r36, 8;
	add.s64 	%rd272, %rd2, %rd271;
	ld.global.u64 	%rd133, [%rd272];
	or.b64  	%rd273, %rd552, %rd133;
	and.b64  	%rd274, %rd273, -4294967296;
	setp.ne.s64 	%p5, %rd274, 0;
	@%p5 bra 	$L__BB586_66;
	cvt.u32.u64 	%r67, %rd133;
	cvt.u32.u64 	%r68, %rd552;
	div.u32 	%r69, %r68, %r67;
	mul.lo.s32 	%r70, %r69, %r67;
	sub.s32 	%r71, %r68, %r70;
	cvt.u64.u32 	%rd523, %r69;
	cvt.u64.u32 	%rd524, %r71;
	bra.uni 	$L__BB586_67;
$L__BB586_66:
	div.s64 	%rd523, %rd552, %rd133;
	mul.lo.s64 	%rd275, %rd523, %rd133;
	sub.s64 	%rd524, %rd552, %rd275;
$L__BB586_67:
	add.s64 	%rd277, %rd1, %rd271;
	ld.global.u64 	%rd278, [%rd277];
	mad.lo.s64 	%rd140, %rd278, %rd524, %rd561;
	add.s32 	%r37, %r252, 2;
	mul.wide.u32 	%rd279, %r37, 8;
	add.s64 	%rd280, %rd2, %rd279;
	ld.global.u64 	%rd141, [%rd280];
	or.b64  	%rd281, %rd523, %rd141;
	and.b64  	%rd282, %rd281, -4294967296;
	setp.ne.s64 	%p6, %rd282, 0;
	@%p6 bra 	$L__BB586_69;
	cvt.u32.u64 	%r72, %rd141;
	cvt.u32.u64 	%r73, %rd523;
	div.u32 	%r74, %r73, %r72;
	mul.lo.s32 	%r75, %r74, %r72;
	sub.s32 	%r76, %r73, %r75;
	cvt.u64.u32 	%rd525, %r74;
	cvt.u64.u32 	%rd526, %r76;
	bra.uni 	$L__BB586_70;
$L__BB586_69:
	div.s64 	%rd525, %rd523, %rd141;
	mul.lo.s64 	%rd283, %rd525, %rd141;
	sub.s64 	%rd526, %rd523, %rd283;
$L__BB586_70:
	add.s64 	%rd285, %rd1, %rd279;
	ld.global.u64 	%rd286, [%rd285];
	mad.lo.s64 	%rd148, %rd286, %rd526, %rd140;
	add.s32 	%r38, %r252, 1;
	mul.wide.u32 	%rd287, %r38, 8;
	add.s64 	%rd288, %rd2, %rd287;
	ld.global.u64 	%rd149, [%rd288];
	or.b64  	%rd289, %rd525, %rd149;
	and.b64  	%rd290, %rd289, -4294967296;
	setp.ne.s64 	%p7, %rd290, 0;
	@%p7 bra 	$L__BB586_72;
	cvt.u32.u64 	%r77, %rd149;
	cvt.u32.u64 	%r78, %rd525;
	div.u32 	%r79, %r78, %r77;
	mul.lo.s32 	%r80, %r79, %r77;
	sub.s32 	%r81, %r78, %r80;
	cvt.u64.u32 	%rd527, %r79;
	cvt.u64.u32 	%rd528, %r81;
	bra.uni 	$L__BB586_73;
$L__BB586_72:
	div.s64 	%rd527, %rd525, %rd149;
	mul.lo.s64 	%rd291, %rd527, %rd149;
	sub.s64 	%rd528, %rd525, %rd291;
$L__BB586_73:
	add.s64 	%rd293, %rd1, %rd287;
	ld.global.u64 	%rd294, [%rd293];
	mad.lo.s64 	%rd156, %rd294, %rd528, %rd148;
	add.s32 	%r39, %r252, -4;
	mul.wide.u32 	%rd295, %r252, 8;
	add.s64 	%rd296, %rd2, %rd295;
	ld.global.u64 	%rd157, [%rd296];
	or.b64  	%rd297, %rd527, %rd157;
	and.b64  	%rd298, %rd297, -4294967296;
	setp.ne.s64 	%p8, %rd298, 0;
	@%p8 bra 	$L__BB586_75;
	cvt.u32.u64 	%r82, %rd157;
	cvt.u32.u64 	%r83, %rd527;
	div.u32 	%r84, %r83, %r82;
	mul.lo.s32 	%r85, %r84, %r82;
	sub.s32 	%r86, %r83, %r85;
	cvt.u64.u32 	%rd529, %r84;
	cvt.u64.u32 	%rd530, %r86;
	bra.uni 	$L__BB586_76;
$L__BB586_75:
	div.s64 	%rd529, %rd527, %rd157;
	mul.lo.s64 	%rd299, %rd529, %rd157;
	sub.s64 	%rd530, %rd527, %rd299;
$L__BB586_76:
	add.s64 	%rd301, %rd1, %rd295;
	ld.global.u64 	%rd302, [%rd301];
	mad.lo.s64 	%rd164, %rd302, %rd530, %rd156;
	add.s32 	%r40, %r252, -1;
	mul.wide.u32 	%rd303, %r40, 8;
	add.s64 	%rd304, %rd2, %rd303;
	ld.global.u64 	%rd165, [%rd304];
	or.b64  	%rd305, %rd529, %rd165;
	and.b64  	%rd306, %rd305, -4294967296;
	setp.ne.s64 	%p9, %rd306, 0;
	@%p9 bra 	$L__BB586_78;
	cvt.u32.u64 	%r87, %rd165;
	cvt.u32.u64 	%r88, %rd529;
	div.u32 	%r89, %r88, %r87;
	mul.lo.s32 	%r90, %r89, %r87;
	sub.s32 	%r91, %r88, %r90;
	cvt.u64.u32 	%rd531, %r89;
	cvt.u64.u32 	%rd532, %r91;
	bra.uni 	$L__BB586_79;
$L__BB586_78:
	div.s64 	%rd531, %rd529, %rd165;
	mul.lo.s64 	%rd307, %rd531, %rd165;
	sub.s64 	%rd532, %rd529, %rd307;
$L__BB586_79:
	add.s64 	%rd309, %rd1, %rd303;
	ld.global.u64 	%rd310, [%rd309];
	mad.lo.s64 	%rd172, %rd310, %rd532, %rd164;
	add.s32 	%r41, %r252, -2;
	mul.wide.u32 	%rd311, %r41, 8;
	add.s64 	%rd312, %rd2, %rd311;
	ld.global.u64 	%rd173, [%rd312];
	or.b64  	%rd313, %rd531, %rd173;
	and.b64  	%rd314, %rd313, -4294967296;
	setp.ne.s64 	%p10, %rd314, 0;
	@%p10 bra 	$L__BB586_81;
	cvt.u32.u64 	%r92, %rd173;
	cvt.u32.u64 	%r93, %rd531;
	div.u32 	%r94, %r93, %r92;
	mul.lo.s32 	%r95, %r94, %r92;
	sub.s32 	%r96, %r93, %r95;
	cvt.u64.u32 	%rd533, %r94;
	cvt.u64.u32 	%rd534, %r96;
	bra.uni 	$L__BB586_82;
$L__BB586_81:
	div.s64 	%rd533, %rd531, %rd173;
	mul.lo.s64 	%rd315, %rd533, %rd173;
	sub.s64 	%rd534, %rd531, %rd315;
$L__BB586_82:
	add.s64 	%rd317, %rd1, %rd311;
	ld.global.u64 	%rd318, [%rd317];
	mad.lo.s64 	%rd180, %rd318, %rd534, %rd172;
	add.s32 	%r42, %r252, -3;
	mul.wide.u32 	%rd319, %r42, 8;
	add.s64 	%rd320, %rd2, %rd319;
	ld.global.u64 	%rd181, [%rd320];
	or.b64  	%rd321, %rd533, %rd181;
	and.b64  	%rd322, %rd321, -4294967296;
	setp.ne.s64 	%p11, %rd322, 0;
	@%p11 bra 	$L__BB586_84;
	cvt.u32.u64 	%r97, %rd181;
	cvt.u32.u64 	%r98, %rd533;
	div.u32 	%r99, %r98, %r97;
	mul.lo.s32 	%r100, %r99, %r97;
	sub.s32 	%r101, %r98, %r100;
	cvt.u64.u32 	%rd535, %r99;
	cvt.u64.u32 	%rd536, %r101;
	bra.uni 	$L__BB586_85;
$L__BB586_84:
	div.s64 	%rd535, %rd533, %rd181;
	mul.lo.s64 	%rd323, %rd535, %rd181;
	sub.s64 	%rd536, %rd533, %rd323;
$L__BB586_85:
	add.s64 	%rd325, %rd1, %rd319;
	ld.global.u64 	%rd326, [%rd325];
	mad.lo.s64 	%rd188, %rd326, %rd536, %rd180;
	mul.wide.u32 	%rd327, %r39, 8;
	add.s64 	%rd328, %rd2, %rd327;
	ld.global.u64 	%rd189, [%rd328];
	or.b64  	%rd329, %rd535, %rd189;
	and.b64  	%rd330, %rd329, -4294967296;
	setp.ne.s64 	%p12, %rd330, 0;
	@%p12 bra 	$L__BB586_87;
	cvt.u32.u64 	%r102, %rd189;
	cvt.u32.u64 	%r103, %rd535;
	div.u32 	%r104, %r103, %r102;
	mul.lo.s32 	%r105, %r104, %r102;
	sub.s32 	%r106, %r103, %r105;
	cvt.u64.u32 	%rd552, %r104;
	cvt.u64.u32 	%rd538, %r106;
	bra.uni 	$L__BB586_88;
$L__BB586_87:
	div.s64 	%rd552, %rd535, %rd189;
	mul.lo.s64 	%rd331, %rd552, %rd189;
	sub.s64 	%rd538, %rd535, %rd331;
$L__BB586_88:
	add.s64 	%rd333, %rd1, %rd327;
	ld.global.u64 	%rd334, [%rd333];
	mad.lo.s64 	%rd561, %rd334, %rd538, %rd188;
	add.s32 	%r252, %r252, -8;
	add.s32 	%r251, %r251, 8;
	setp.ne.s32 	%p13, %r251, 0;
	@%p13 bra 	$L__BB586_64;
	add.s32 	%r254, %r252, 3;
$L__BB586_90:
	setp.eq.s32 	%p14, %r31, 0;
	@%p14 bra 	$L__BB586_119;
	and.b32  	%r47, %r29, 3;
	setp.lt.u32 	%p15, %r31, 4;
	@%p15 bra 	$L__BB586_105;
	mul.wide.u32 	%rd336, %r254, 8;
	add.s64 	%rd337, %rd2, %rd336;
	ld.global.u64 	%rd200, [%rd337];
	or.b64  	%rd338, %rd552, %rd200;
	and.b64  	%rd339, %rd338, -4294967296;
	setp.ne.s64 	%p16, %rd339, 0;
	@%p16 bra 	$L__BB586_94;
	cvt.u32.u64 	%r107, %rd200;
	cvt.u32.u64 	%r108, %rd552;
	div.u32 	%r109, %r108, %r107;
	mul.lo.s32 	%r110, %r109, %r107;
	sub.s32 	%r111, %r108, %r110;
	cvt.u64.u32 	%rd542, %r109;
	cvt.u64.u32 	%rd543, %r111;
	bra.uni 	$L__BB586_95;
$L__BB586_94:
	div.s64 	%rd542, %rd552, %rd200;
	mul.lo.s64 	%rd340, %rd542, %rd200;
	sub.s64 	%rd543, %rd552, %rd340;
$L__BB586_95:
	add.s64 	%rd342, %rd1, %rd336;
	ld.global.u64 	%rd343, [%rd342];
	mad.lo.s64 	%rd207, %rd343, %rd543, %rd561;
	add.s32 	%r48, %r254, -1;
	mul.wide.u32 	%rd344, %r48, 8;
	add.s64 	%rd345, %rd2, %rd344;
	ld.global.u64 	%rd208, [%rd345];
	or.b64  	%rd346, %rd542, %rd208;
	and.b64  	%rd347, %rd346, -4294967296;
	setp.ne.s64 	%p17, %rd347, 0;
	@%p17 bra 	$L__BB586_97;
	cvt.u32.u64 	%r112, %rd208;
	cvt.u32.u64 	%r113, %rd542;
	div.u32 	%r114, %r113, %r112;
	mul.lo.s32 	%r115, %r114, %r112;
	sub.s32 	%r116, %r113, %r115;
	cvt.u64.u32 	%rd544, %r114;
	cvt.u64.u32 	%rd545, %r116;
	bra.uni 	$L__BB586_98;
$L__BB586_97:
	div.s64 	%rd544, %rd542, %rd208;
	mul.lo.s64 	%rd348, %rd544, %rd208;
	sub.s64 	%rd545, %rd542, %rd348;
$L__BB586_98:
	add.s64 	%rd350, %rd1, %rd344;
	ld.global.u64 	%rd351, [%rd350];
	mad.lo.s64 	%rd215, %rd351, %rd545, %rd207;
	add.s32 	%r49, %r254, -2;
	mul.wide.u32 	%rd352, %r49, 8;
	add.s64 	%rd353, %rd2, %rd352;
	ld.global.u64 	%rd216, [%rd353];
	or.b64  	%rd354, %rd544, %rd216;
	and.b64  	%rd355, %rd354, -4294967296;
	setp.ne.s64 	%p18, %rd355, 0;
	@%p18 bra 	$L__BB586_100;
	cvt.u32.u64 	%r117, %rd216;
	cvt.u32.u64 	%r118, %rd544;
	div.u32 	%r119, %r118, %r117;
	mul.lo.s32 	%r120, %r119, %r117;
	sub.s32 	%r121, %r118, %r120;
	cvt.u64.u32 	%rd546, %r119;
	cvt.u64.u32 	%rd547, %r121;
	bra.uni 	$L__BB586_101;
$L__BB586_100:
	div.s64 	%rd546, %rd544, %rd216;
	mul.lo.s64 	%rd356, %rd546, %rd216;
	sub.s64 	%rd547, %rd544, %rd356;
$L__BB586_101:
	add.s64 	%rd358, %rd1, %rd352;
	ld.global.u64 	%rd359, [%rd358];
	mad.lo.s64 	%rd223, %rd359, %rd547, %rd215;
	add.s32 	%r50, %r254, -3;
	mul.wide.u32 	%rd360, %r50, 8;
	add.s64 	%rd361, %rd2, %rd360;
	ld.global.u64 	%rd224, [%rd361];
	or.b64  	%rd362, %rd546, %rd224;
	and.b64  	%rd363, %rd362, -4294967296;
	setp.ne.s64 	%p19, %rd363, 0;
	@%p19 bra 	$L__BB586_103;
	cvt.u32.u64 	%r122, %rd224;
	cvt.u32.u64 	%r123, %rd546;
	div.u32 	%r124, %r123, %r122;
	mul.lo.s32 	%r125, %r124, %r122;
	sub.s32 	%r126, %r123, %r125;
	cvt.u64.u32 	%rd552, %r124;
	cvt.u64.u32 	%rd549, %r126;
	bra.uni 	$L__BB586_104;
$L__BB586_103:
	div.s64 	%rd552, %rd546, %rd224;
	mul.lo.s64 	%rd364, %rd552, %rd224;
	sub.s64 	%rd549, %rd546, %rd364;
$L__BB586_104:
	add.s64 	%rd366, %rd1, %rd360;
	ld.global.u64 	%rd367, [%rd366];
	mad.lo.s64 	%rd561, %rd367, %rd549, %rd223;
	add.s32 	%r254, %r254, -4;
$L__BB586_105:
	setp.eq.s32 	%p20, %r47, 0;
	@%p20 bra 	$L__BB586_119;
	setp.eq.s32 	%p21, %r47, 1;
	@%p21 bra 	$L__BB586_114;
	mul.wide.u32 	%rd369, %r254, 8;
	add.s64 	%rd370, %rd2, %rd369;
	ld.global.u64 	%rd235, [%rd370];
	or.b64  	%rd371, %rd552, %rd235;
	and.b64  	%rd372, %rd371, -4294967296;
	setp.ne.s64 	%p22, %rd372, 0;
	@%p22 bra 	$L__BB586_109;
	cvt.u32.u64 	%r127, %rd235;
	cvt.u32.u64 	%r128, %rd552;
	div.u32 	%r129, %r128, %r127;
	mul.lo.s32 	%r130, %r129, %r127;
	sub.s32 	%r131, %r128, %r130;
	cvt.u64.u32 	%rd553, %r129;
	cvt.u64.u32 	%rd554, %r131;
	bra.uni 	$L__BB586_110;
$L__BB586_109:
	div.s64 	%rd553, %rd552, %rd235;
	mul.lo.s64 	%rd373, %rd553, %rd235;
	sub.s64 	%rd554, %rd552, %rd373;
$L__BB586_110:
	add.s64 	%rd375, %rd1, %rd369;
	ld.global.u64 	%rd376, [%rd375];
	mad.lo.s64 	%rd242, %rd376, %rd554, %rd561;
	add.s32 	%r53, %r254, -1;
	mul.wide.u32 	%rd377, %r53, 8;
	add.s64 	%rd378, %rd2, %rd377;
	ld.global.u64 	%rd243, [%rd378];
	or.b64  	%rd379, %rd553, %rd243;
	and.b64  	%rd380, %rd379, -4294967296;
	setp.ne.s64 	%p23, %rd380, 0;
	@%p23 bra 	$L__BB586_112;
	cvt.u32.u64 	%r132, %rd243;
	cvt.u32.u64 	%r133, %rd553;
	div.u32 	%r134, %r133, %r132;
	mul.lo.s32 	%r135, %r134, %r132;
	sub.s32 	%r136, %r133, %r135;
	cvt.u64.u32 	%rd552, %r134;
	cvt.u64.u32 	%rd556, %r136;
	bra.uni 	$L__BB586_113;
$L__BB586_112:
	div.s64 	%rd552, %rd553, %rd243;
	mul.lo.s64 	%rd381, %rd552, %rd243;
	sub.s64 	%rd556, %rd553, %rd381;
$L__BB586_113:
	add.s64 	%rd383, %rd1, %rd377;
	ld.global.u64 	%rd384, [%rd383];
	mad.lo.s64 	%rd561, %rd384, %rd556, %rd242;
	add.s32 	%r254, %r254, -2;
$L__BB586_114:
	and.b32  	%r137, %r29, 1;
	setp.eq.b32 	%p24, %r137, 1;
	not.pred 	%p25, %p24;
	@%p25 bra 	$L__BB586_119;
	mul.wide.u32 	%rd385, %r254, 8;
	add.s64 	%rd386, %rd2, %rd385;
	ld.global.u64 	%rd254, [%rd386];
	or.b64  	%rd387, %rd552, %rd254;
	and.b64  	%rd388, %rd387, -4294967296;
	setp.ne.s64 	%p26, %rd388, 0;
	@%p26 bra 	$L__BB586_117;
	cvt.u32.u64 	%r138, %rd254;
	cvt.u32.u64 	%r139, %rd552;
	rem.u32 	%r140, %r139, %r138;
	cvt.u64.u32 	%rd560, %r140;
	bra.uni 	$L__BB586_118;
$L__BB586_117:
	rem.s64 	%rd560, %rd552, %rd254;
$L__BB586_118:
	add.s64 	%rd390, %rd1, %rd385;
	ld.global.u64 	%rd391, [%rd390];
	mad.lo.s64 	%rd561, %rd391, %rd560, %rd561;
$L__BB586_119:
	shl.b64 	%rd392, %rd561, 3;
	add.s64 	%rd393, %rd3, %rd392;
	ld.global.u64 	%rd394, [%rd393];
	cvt.rn.f64.u64 	%fd11, %rd394;
	fma.rn.f64 	%fd16, %fd11, 0d3FF71547652B82FE, 0d4338000000000000;
	{
	.reg .b32 %temp; 
	mov.b64 	{%r56, %temp}, %fd16;
	}
	mov.f64 	%fd17, 0dC338000000000000;
	add.rn.f64 	%fd18, %fd16, %fd17;
	fma.rn.f64 	%fd19, %fd18, 0dBFE62E42FEFA39EF, %fd11;
	fma.rn.f64 	%fd20, %fd18, 0dBC7ABC9E3B39803F, %fd19;
	fma.rn.f64 	%fd21, %fd20, 0d3E5ADE1569CE2BDF, 0d3E928AF3FCA213EA;
	fma.rn.f64 	%fd22, %fd21, %fd20, 0d3EC71DEE62401315;
	fma.rn.f64 	%fd23, %fd22, %fd20, 0d3EFA01997C89EB71;
	fma.rn.f64 	%fd24, %fd23, %fd20, 0d3F2A01A014761F65;
	fma.rn.f64 	%fd25, %fd24, %fd20, 0d3F56C16C1852B7AF;
	fma.rn.f64 	%fd26, %fd25, %fd20, 0d3F81111111122322;
	fma.rn.f64 	%fd27, %fd26, %fd20, 0d3FA55555555502A1;
	fma.rn.f64 	%fd28, %fd27, %fd20, 0d3FC5555555555511;
	fma.rn.f64 	%fd29, %fd28, %fd20, 0d3FE000000000000B;
	fma.rn.f64 	%fd30, %fd29, %fd20, 0d3FF0000000000000;
	fma.rn.f64 	%fd31, %fd30, %fd20, 0d3FF0000000000000;
	{
	.reg .b32 %temp; 
	mov.b64 	{%r57, %temp}, %fd31;
	}
	{
	.reg .b32 %temp; 
	mov.b64 	{%temp, %r58}, %fd31;
	}
	shl.b32 	%r141, %r56, 20;
	add.s32 	%r142, %r141, %r58;
	mov.b64 	%fd95, {%r57, %r142};
	{
	.reg .b32 %temp; 
	mov.b64 	{%temp, %r143}, %fd11;
	}
	mov.b32 	%f4, %r143;
	abs.f32 	%f3, %f4;
	setp.lt.f32 	%p27, %f3, 0f4086232B;
	@%p27 bra 	$L__BB586_122;
	add.f64 	%fd95, %fd11, 0d7FF0000000000000;
	setp.geu.f32 	%p28, %f3, 0f40874800;
	@%p28 bra 	$L__BB586_122;
	shr.u32 	%r144, %r56, 31;
	add.s32 	%r145, %r56, %r144;
	shr.s32 	%r146, %r145, 1;
	shl.b32 	%r147, %r146, 20;
	add.s32 	%r148, %r58, %r147;
	mov.b64 	%fd32, {%r57, %r148};
	sub.s32 	%r149, %r56, %r146;
	shl.b32 	%r150, %r149, 20;
	add.s32 	%r151, %r150, 1072693248;
	mov.b32 	%r152, 0;
	mov.b64 	%fd33, {%r152, %r151};
	mul.f64 	%fd95, %fd33, %fd32;
$L__BB586_122:
	st.shared.f64 	[%r5], %fd95;
$L__BB586_123:
	bar.sync 	0;
	setp.lt.u32 	%p54, %r256, 66;
	@%p54 bra 	$L__BB586_127;
$L__BB586_124:
	shr.u32 	%r60, %r256, 1;
	setp.ge.u32 	%p55, %r1, %r60;
	@%p55 bra 	$L__BB586_126;
	ld.shared.f64 	%fd71, [%r5];
	shl.b32 	%r245, %r60, 3;
	add.s32 	%r246, %r5, %r245;
	ld.shared.f64 	%fd72, [%r246];
	add.f64 	%fd73, %fd71, %fd72;
	st.shared.f64 	[%r5], %fd73;
$L__BB586_126:
	bar.sync 	0;
	setp.gt.u32 	%p56, %r256, 131;
	mov.u32 	%r256, %r60;
	@%p56 bra 	$L__BB586_124;
$L__BB586_127:
	setp.gt.u32 	%p57, %r1, 31;
	@%p57 bra 	$L__BB586_130;
	ld.volatile.shared.f64 	%fd74, [%r5];
	ld.volatile.shared.f64 	%fd75, [%r5+256];
	add.f64 	%fd76, %fd74, %fd75;
	st.volatile.shared.f64 	[%r5], %fd76;
	ld.volatile.shared.f64 	%fd77, [%r5];
	ld.volatile.shared.f64 	%fd78, [%r5+128];
	add.f64 	%fd79, %fd77, %fd78;
	st.volatile.shared.f64 	[%r5], %fd79;
	ld.volatile.shared.f64 	%fd80, [%r5];
	ld.volatile.shared.f64 	%fd81, [%r5+64];
	add.f64 	%fd82, %fd80, %fd81;
	st.volatile.shared.f64 	[%r5], %fd82;
	ld.volatile.shared.f64 	%fd83, [%r5];
	ld.volatile.shared.f64 	%fd84, [%r5+32];
	add.f64 	%fd85, %fd83, %fd84;
	st.volatile.shared.f64 	[%r5], %fd85;
	ld.volatile.shared.f64 	%fd86, [%r5];
	ld.volatile.shared.f64 	%fd87, [%r5+16];
	add.f64 	%fd88, %fd86, %fd87;
	st.volatile.shared.f64 	[%r5], %fd88;
	ld.volatile.shared.f64 	%fd89, [%r5];
	ld.volatile.shared.f64 	%fd90, [%r5+8];
	add.f64 	%fd91, %fd89, %fd90;
	st.volatile.shared.f64 	[%r5], %fd91;
	setp.ne.s32 	%p58, %r1, 0;
	@%p58 bra 	$L__BB586_130;
	ld.shared.f64 	%fd92, [logsumexpsdata_u64];
	cvta.to.global.u64 	%rd474, %rd260;
	mul.wide.u32 	%rd475, %r2, 8;
	add.s64 	%rd476, %rd474, %rd475;
	st.global.f64 	[%rd476], %fd92;
$L__BB586_130:
	ret;

}
	// .globl	uncontiguous_cumulate_logsumexp_u64
.visible .entry uncontiguous_cumulate_logsumexp_u64(
	.param .u64 .ptr .align 1 uncontiguous_cumulate_logsumexp_u64_param_0,
	.param .u64 .ptr .align 1 uncontiguous_cumulate_logsumexp_u64_param_1,
	.param .u64 .ptr .align 1 uncontiguous_cumulate_logsumexp_u64_param_2,
	.param .u64 .ptr .align 1 uncontiguous_cumulate_logsumexp_u64_param_3,
	.param .u64 uncontiguous_cumulate_logsumexp_u64_param_4,
	.param .u64 uncontiguous_cumulate_logsumexp_u64_param_5
)
{
	.reg .pred 	%p<53>;
	.reg .b32 	%r<212>;
	.reg .b64 	%rd<559>;
	.reg .b64 	%fd<27>;

	ld.param.u64 	%rd260, [uncontiguous_cumulate_logsumexp_u64_param_0];
	ld.param.u64 	%rd263, [uncontiguous_cumulate_logsumexp_u64_param_1];
	ld.param.u64 	%rd264, [uncontiguous_cumulate_logsumexp_u64_param_2];
	ld.param.u64 	%rd265, [uncontiguous_cumulate_logsumexp_u64_param_3];
	ld.param.u64 	%rd261, [uncontiguous_cumulate_logsumexp_u64_param_4];
	ld.param.u64 	%rd262, [uncontiguous_cumulate_logsumexp_u64_param_5];
	cvta.to.global.u64 	%rd1, %rd265;
	cvta.to.global.u64 	%rd2, %rd264;
	cvta.to.global.u64 	%rd3, %rd263;
	mov.u32 	%r1, %tid.x;
	mov.u32 	%r2, %ctaid.x;
	mov.u32 	%r211, %ntid.x;
	mul.lo.s32 	%r52, %r2, %r211;
	shl.b32 	%r53, %r52, 1;
	add.s32 	%r4, %r53, %r1;
	shl.b32 	%r54, %r1, 3;
	mov.u32 	%r55, logsumexpsdata_u64;
	add.s32 	%r5, %r55, %r54;
	mov.b64 	%rd266, 0;
	st.shared.u64 	[%r5], %rd266;
	add.s32 	%r56, %r4, %r211;
	cvt.u64.u32 	%rd512, %r56;
	setp.le.u64 	%p1, %rd262, %rd512;
	@%p1 bra 	$L__BB587_54;
	cvt.u32.u64 	%r6, %rd261;
	add.s32 	%r205, %r6, -1;
	setp.lt.s32 	%p27, %r205, 0;
	mov.b64 	%rd516, 0;
	mov.u64 	%rd517, %rd516;
	@%p27 bra 	$L__BB587_53;
	cvt.u64.u32 	%rd513, %r4;
	setp.lt.u32 	%p28, %r205, 3;
	mov.b64 	%rd517, 0;
	mov.u64 	%rd516, %rd517;
	@%p28 bra 	$L__BB587_30;
	add.s32 	%r203, %r6, -2;
	and.b32  	%r132, %r6, -4;
	neg.s32 	%r202, %r132;
	mov.b64 	%rd517, 0;
$L__BB587_4:
	.pragma "nounroll";
	add.s32 	%r12, %r203, 1;
	mul.wide.u32 	%rd398, %r12, 8;
	add.s64 	%rd399, %rd2, %rd398;
	ld.global.u64 	%rd10, [%rd399];
	or.b64  	%rd400, %rd513, %rd10;
	and.b64  	%rd401, %rd400, -4294967296;
	setp.ne.s64 	%p29, %rd401, 0;
	@%p29 bra 	$L__BB587_6;
	cvt.u32.u64 	%r133, %rd10;
	cvt.u32.u64 	%r134, %rd513;
	div.u32 	%r135, %r134, %r133;
	mul.lo.s32 	%r136, %r135, %r133;
	sub.s32 	%r137, %r134, %r136;
	cvt.u64.u32 	%rd478, %r135;
	cvt.u64.u32 	%rd479, %r137;
	bra.uni 	$L__BB587_7;
$L__BB587_6:
	div.s64 	%rd478, %rd513, %rd10;
	mul.lo.s64 	%rd402, %rd478, %rd10;
	sub.s64 	%rd479, %rd513, %rd402;
$L__BB587_7:
	mul.wide.u32 	%rd403, %r12, 8;
	add.s64 	%rd404, %rd1, %rd403;
	ld.global.u64 	%rd17, [%rd404];
	mad.lo.s64 	%rd18, %rd17, %rd479, %rd516;
	or.b64  	%rd405, %rd512, %rd10;
	and.b64  	%rd406, %rd405, -4294967296;
	setp.ne.s64 	%p30, %rd406, 0;
	@%p30 bra 	$L__BB587_9;
	cvt.u32.u64 	%r138, %rd10;
	cvt.u32.u64 	%r139, %rd512;
	div.u32 	%r140, %r139, %r138;
	mul.lo.s32 	%r141, %r140, %r138;
	sub.s32 	%r142, %r139, %r141;
	cvt.u64.u32 	%rd480, %r140;
	cvt.u64.u32 	%rd481, %r142;
	bra.uni 	$L__BB587_10;
$L__BB587_9:
	div.s64 	%rd480, %rd512, %rd10;
	mul.lo.s64 	%rd407, %rd480, %rd10;
	sub.s64 	%rd481, %rd512, %rd407;
$L__BB587_10:
	mad.lo.s64 	%rd25, %rd481, %rd17, %rd517;
	add.s32 	%r13, %r203, -2;
	mul.wide.u32 	%rd408, %r203, 8;
	add.s64 	%rd409, %rd2, %rd408;
	ld.global.u64 	%rd26, [%rd409];
	or.b64  	%rd410, %rd478, %rd26;
	and.b64  	%rd411, %rd410, -4294967296;
	setp.ne.s64 	%p31, %rd411, 0;
	@%p31 bra 	$L__BB587_12;
	cvt.u32.u64 	%r143, %rd26;
	cvt.u32.u64 	%r144, %rd478;
	div.u32 	%r145, %r144, %r143;
	mul.lo.s32 	%r146, %r145, %r143;
	sub.s32 	%r147, %r144, %r146;
	cvt.u64.u32 	%rd482, %r145;
	cvt.u64.u32 	%rd483, %r147;
	bra.uni 	$L__BB587_13;
$L__BB587_12:
	div.s64 	%rd482, %rd478, %rd26;
	mul.lo.s64 	%rd412, %rd482, %rd26;
	sub.s64 	%rd483, %rd478, %rd412;
$L__BB587_13:
	mul.wide.u32 	%rd413, %r203, 8;
	add.s64 	%rd414, %rd1, %rd413;
	ld.global.u64 	%rd33, [%rd414];
	mad.lo.s64 	%rd34, %rd33, %rd483, %rd18;
	or.b64  	%rd415, %rd480, %rd26;
	and.b64  	%rd416, %rd415, -4294967296;
	setp.ne.s64 	%p32, %rd416, 0;
	@%p32 bra 	$L__BB587_15;
	cvt.u32.u64 	%r148, %rd26;
	cvt.u32.u64 	%r149, %rd480;
	div.u32 	%r150, %r149, %r148;
	mul.lo.s32 	%r151, %r150, %r148;
	sub.s32 	%r152, %r149, %r151;
	cvt.u64.u32 	%rd484, %r150;
	cvt.u64.u32 	%rd485, %r152;
	bra.uni 	$L__BB587_16;
$L__BB587_15:
	div.s64 	%rd484, %rd480, %rd26;
	mul.lo.s64 	%rd417, %rd484, %rd26;
	sub.s64 	%rd485, %rd480, %rd417;
$L__BB587_16:
	mad.lo.s64 	%rd41, %rd485, %rd33, %rd25;
	add.s32 	%r14, %r203, -1;
	mul.wide.u32 	%rd418, %r14, 8;
	add.s64 	%rd419, %rd2, %rd418;
	ld.global.u64 	%rd42, [%rd419];
	or.b64  	%rd420, %rd482, %rd42;
	and.b64  	%rd421, %rd420, -4294967296;
	setp.ne.s64 	%p33, %rd421, 0;
	@%p33 bra 	$L__BB587_18;
	cvt.u32.u64 	%r153, %rd42;
	cvt.u32.u64 	%r154, %rd482;
	div.u32 	%r155, %r154, %r153;
	mul.lo.s32 	%r156, %r155, %r153;
	sub.s32 	%r157, %r154, %r156;
	cvt.u64.u32 	%rd486, %r155;
	cvt.u64.u32 	%rd487, %r157;
	bra.uni 	$L__BB587_19;
$L__BB587_18:
	div.s64 	%rd486, %rd482, %rd42;
	mul.lo.s64 	%rd422, %rd486, %rd42;
	sub.s64 	%rd487, %rd482, %rd422;
$L__BB587_19:
	mul.wide.u32 	%rd423, %r14, 8;
	add.s64 	%rd424, %rd1, %rd423;
	ld.global.u64 	%rd49, [%rd424];
	mad.lo.s64 	%rd50, %rd49, %rd487, %rd34;
	or.b64  	%rd425, %rd484, %rd42;
	and.b64  	%rd426, %rd425, -4294967296;
	setp.ne.s64 	%p34, %rd426, 0;
	@%p34 bra 	$L__BB587_21;
	cvt.u32.u64 	%r158, %rd42;
	cvt.u32.u64 	%r159, %rd484;
	div.u32 	%r160, %r159, %r158;
	mul.lo.s32 	%r161, %r160, %r158;
	sub.s32 	%r162, %r159, %r161;
	cvt.u64.u32 	%rd488, %r160;
	cvt.u64.u32 	%rd489, %r162;
	bra.uni 	$L__BB587_22;
$L__BB587_21:
	div.s64 	%rd488, %rd484, %rd42;
	mul.lo.s64 	%rd427, %rd488, %rd42;
	sub.s64 	%rd489, %rd484, %rd427;
$L__BB587_22:
	mad.lo.s64 	%rd57, %rd489, %rd49, %rd41;
	mul.wide.u32 	%rd428, %r13, 8;
	add.s64 	%rd429, %rd2, %rd428;
	ld.global.u64 	%rd58, [%rd429];
	or.b64  	%rd430, %rd486, %rd58;
	and.b64  	%rd431, %rd430, -4294967296;
	setp.ne.s64 	%p35, %rd431, 0;
	@%p35 bra 	$L__BB587_24;
	cvt.u32.u64 	%r163, %rd58;
	cvt.u32.u64 	%r164, %rd486;
	div.u32 	%r165, %r164, %r163;
	mul.lo.s32 	%r166, %r165, %r163;
	sub.s32 	%r167, %r164, %r166;
	cvt.u64.u32 	%rd513, %r165;
	cvt.u64.u32 	%rd491, %r167;
	bra.uni 	$L__BB587_25;
$L__BB587_24:
	div.s64 	%rd513, %rd486, %rd58;
	mul.lo.s64 	%rd432, %rd513, %rd58;
	sub.s64 	%rd491, %rd486, %rd432;
$L__BB587_25:
	mul.wide.u32 	%rd433, %r13, 8;
	add.s64 	%rd434, %rd1, %rd433;
	ld.global.u64 	%rd65, [%rd434];
	mad.lo.s64 	%rd516, %rd65, %rd491, %rd50;
	or.b64  	%rd435, %rd488, %rd58;
	and.b64  	%rd436, %rd435, -4294967296;
	setp.ne.s64 	%p36, %rd436, 0;
	@%p36 bra 	$L__BB587_27;
	cvt.u32.u64 	%r168, %rd58;
	cvt.u32.u64 	%r169, %rd488;
	div.u32 	%r170, %r169, %r168;
	mul.lo.s32 	%r171, %r170, %r168;
	sub.s32 	%r172, %r169, %r171;
	cvt.u64.u32 	%rd512, %r170;
	cvt.u64.u32 	%rd493, %r172;
	bra.uni 	$L__BB587_28;
$L__BB587_27:
	div.s64 	%rd512, %rd488, %rd58;
	mul.lo.s64 	%rd437, %rd512, %rd58;
	sub.s64 	%rd493, %rd488, %rd437;
$L__BB587_28:
	mad.lo.s64 	%rd517, %rd493, %rd65, %rd57;
	add.s32 	%r203, %r203, -4;
	add.s32 	%r202, %r202, 4;
	setp.ne.s32 	%p37, %r202, 0;
	@%p37 bra 	$L__BB587_4;
	add.s32 	%r205, %r203, 1;
$L__BB587_30:
	and.b32  	%r19, %r6, 3;
	setp.eq.s32 	%p38, %r19, 0;
	@%p38 bra 	$L__BB587_53;
	setp.eq.s32 	%p39, %r19, 1;
	@%p39 bra 	$L__BB587_45;
	mul.wide.u32 	%rd439, %r205, 8;
	add.s64 	%rd440, %rd2, %rd439;
	ld.global.u64 	%rd80, [%rd440];
	or.b64  	%rd441, %rd513, %rd80;
	and.b64  	%rd442, %rd441, -4294967296;
	setp.ne.s64 	%p40, %rd442, 0;
	@%p40 bra 	$L__BB587_34;
	cvt.u32.u64 	%r173, %rd80;
	cvt.u32.u64 	%r174, %rd513;
	div.u32 	%r175, %r174, %r173;
	mul.lo.s32 	%r176, %r175, %r173;
	sub.s32 	%r177, %r174, %r176;
	cvt.u64.u32 	%rd500, %r175;
	cvt.u64.u32 	%rd501, %r177;
	bra.uni 	$L__BB587_35;
$L__BB587_34:
	div.s64 	%rd500, %rd513, %rd80;
	mul.lo.s64 	%rd443, %rd500, %rd80;
	sub.s64 	%rd501, %rd513, %rd443;
$L__BB587_35:
	add.s64 	%rd445, %rd1, %rd439;
	ld.global.u64 	%rd87, [%rd445];
	mad.lo.s64 	%rd88, %rd87, %rd501, %rd516;
	or.b64  	%rd446, %rd512, %rd80;
	and.b64  	%rd447, %rd446, -4294967296;
	setp.ne.s64 	%p41, %rd447, 0;
	@%p41 bra 	$L__BB587_37;
	cvt.u32.u64 	%r178, %rd80;
	cvt.u32.u64 	%r179, %rd512;
	div.u32 	%r180, %r179, %r178;
	mul.lo.s32 	%r181, %r180, %r178;
	sub.s32 	%r182, %r179, %r181;
	cvt.u64.u32 	%rd502, %r180;
	cvt.u64.u32 	%rd503, %r182;
	bra.uni 	$L__BB587_38;
$L__BB587_37:
	div.s64 	%rd502, %rd512, %rd80;
	mul.lo.s64 	%rd448, %rd502, %rd80;
	sub.s64 	%rd503, %rd512, %rd448;
$L__BB587_38:
	mad.lo.s64 	%rd95, %rd503, %rd87, %rd517;
	add.s32 	%r20, %r205, -1;
	mul.wide.u32 	%rd449, %r20, 8;
	add.s64 	%rd450, %rd2, %rd449;
	ld.global.u64 	%rd96, [%rd450];
	or.b64  	%rd451, %rd500, %rd96;
	and.b64  	%rd452, %rd451, -4294967296;
	setp.ne.s64 	%p42, %rd452, 0;
	@%p42 bra 	$L__BB587_40;
	cvt.u32.u64 	%r183, %rd96;
	cvt.u32.u64 	%r184, %rd500;
	div.u32 	%r185, %r184, %r183;
	mul.lo.s32 	%r186, %r185, %r183;
	sub.s32 	%r187, %r184, %r186;
	cvt.u64.u32 	%rd513, %r185;
	cvt.u64.u32 	%rd505, %r187;
	bra.uni 	$L__BB587_41;
$L__BB587_40:
	div.s64 	%rd513, %rd500, %rd96;
	mul.lo.s64 	%rd453, %rd513, %rd96;
	sub.s64 	%rd505, %rd500, %rd453;
$L__BB587_41:
	add.s64 	%rd455, %rd1, %rd449;
	ld.global.u64 	%rd103, [%rd455];
	mad.lo.s64 	%rd516, %rd103, %rd505, %rd88;
	or.b64  	%rd456, %rd502, %rd96;
	and.b64  	%rd457, %rd456, -4294967296;
	setp.ne.s64 	%p43, %rd457, 0;
	@%p43 bra 	$L__BB587_43;
	cvt.u32.u64 	%r188, %rd96;
	cvt.u32.u64 	%r189, %rd502;
	div.u32 	%r190, %r189, %r188;
	mul.lo.s32 	%r191, %r190, %r188;
	sub.s32 	%r192, %r189, %r191;
	cvt.u64.u32 	%rd512, %r190;
	cvt.u64.u32 	%rd507, %r192;
	bra.uni 	$L__BB587_44;
$L__BB587_43:
	div.s64 	%rd512, %rd502, %rd96;
	mul.lo.s64 	%rd458, %rd512, %rd96;
	sub.s64 	%rd507, %rd502, %rd458;
$L__BB587_44:
	mad.lo.s64 	%rd517, %rd507, %rd103, %rd95;
	add.s32 	%r205, %r205, -2;
$L__BB587_45:
	and.b32  	%r193, %r6, 1;
	setp.eq.b32 	%p44, %r193, 1;
	not.pred 	%p45, %p44;
	@%p45 bra 	$L__BB587_53;
	mul.wide.u32 	%rd459, %r205, 8;
	add.s64 	%rd460, %rd2, %rd459;
	ld.global.u64 	%rd118, [%rd460];
	or.b64  	%rd461, %rd513, %rd118;
	and.b64  	%rd462, %rd461, -4294967296;
	setp.ne.s64 	%p46, %rd462, 0;
	@%p46 bra 	$L__BB587_48;
	cvt.u32.u64 	%r194, %rd118;
	cvt.u32.u64 	%r195, %rd513;
	rem.u32 	%r196, %r195, %r194;
	cvt.u64.u32 	%rd514, %r196;
	bra.uni 	$L__BB587_49;
$L__BB587_48:
	rem.s64 	%rd514, %rd513, %rd118;
$L__BB587_49:
	add.s64 	%rd464, %rd1, %rd459;
	ld.global.u64 	%rd122, [%rd464];
	mad.lo.s64 	%rd516, %rd122, %rd514, %rd516;
	or.b64  	%rd465, %rd512, %rd118;
	and.b64  	%rd466, %rd465, -4294967296;
	setp.ne.s64 	%p47, %rd466, 0;
	@%p47 bra 	$L__BB587_51;
	cvt.u32.u64 	%r197, %rd118;
	cvt.u32.u64 	%r198, %rd512;
	rem.u32 	%r199, %r198, %r197;
	cvt.u64.u32 	%rd515, %r199;
	bra.uni 	$L__BB587_52;
$L__BB587_51:
	rem.s64 	%rd515, %rd512, %rd118;
$L__BB587_52:
	mad.lo.s64 	%rd517, %rd515, %rd122, %rd517;
$L__BB587_53:
	shl.b64 	%rd467, %rd516, 3;
	add.s64 	%rd468, %rd3, %rd467;
	ld.global.f64 	%fd2, [%rd468];
	shl.b64 	%rd469, %rd517, 3;
	add.s64 	%rd470, %rd3, %rd469;
	ld.global.f64 	%fd3, [%rd470];
	add.f64 	%fd4, %fd2, %fd3;
	st.shared.f64 	[%r5], %fd4;
	bra.uni 	$L__BB587_114;
$L__BB587_54:
	cvt.u64.u32 	%rd549, %r4;
	setp.le.u64 	%p2, %rd262, %rd549;
	@%p2 bra 	$L__BB587_114;
	cvt.u32.u64 	%r23, %rd261;
	add.s32 	%r209, %r23, -1;
	setp.lt.s32 	%p3, %r209, 0;
	mov.b64 	%rd558, 0;
	@%p3 bra 	$L__BB587_113;
	and.b32  	%r25, %r23, 7;
	setp.lt.u32 	%p4, %r209, 7;
	mov.b64 	%rd558, 0;
	@%p4 bra 	$L__BB587_84;
	add.s32 	%r207, %r23, -4;
	and.b32  	%r57, %r23, -8;
	neg.s32 	%r206, %r57;
	mov.b64 	%rd558, 0;
$L__BB587_58:
	.pragma "nounroll";
	add.s32 	%r30, %r207, 3;
	mul.wide.u32 	%rd271, %r30, 8;
	add.s64 	%rd272, %rd2, %rd271;
	ld.global.u64 	%rd133, [%rd272];
	or.b64  	%rd273, %rd549, %rd133;
	and.b64  	%rd274, %rd273, -4294967296;
	setp.ne.s64 	%p5, %rd274, 0;
	@%p5 bra 	$L__BB587_60;
	cvt.u32.u64 	%r58, %rd133;
	cvt.u32.u64 	%r59, %rd549;
	div.u32 	%r60, %r59, %r58;
	mul.lo.s32 	%r61, %r60, %r58;
	sub.s32 	%r62, %r59, %r61;
	cvt.u64.u32 	%rd520, %r60;
	cvt.u64.u32 	%rd521, %r62;
	bra.uni 	$L__BB587_61;
$L__BB587_60:
	div.s64 	%rd520, %rd549, %rd133;
	mul.lo.s64 	%rd275, %rd520, %rd133;
	sub.s64 	%rd521, %rd549, %rd275;
$L__BB587_61:
	add.s64 	%rd277, %rd1, %rd271;
	ld.global.u64 	%rd278, [%rd277];
	mad.lo.s64 	%rd140, %rd278, %rd521, %rd558;
	add.s32 	%r31, %r207, 2;
	mul.wide.u32 	%rd279, %r31, 8;
	add.s64 	%rd280, %rd2, %rd279;
	ld.global.u64 	%rd141, [%rd280];
	or.b64  	%rd281, %rd520, %rd141;
	and.b64  	%rd282, %rd281, -4294967296;
	setp.ne.s64 	%p6, %rd282, 0;
	@%p6 bra 	$L__BB587_63;
	cvt.u32.u64 	%r63, %rd141;
	cvt.u32.u64 	%r64, %rd520;
	div.u32 	%r65, %r64, %r63;
	mul.lo.s32 	%r66, %r65, %r63;
	sub.s32 	%r67, %r64, %r66;
	cvt.u64.u32 	%rd522, %r65;
	cvt.u64.u32 	%rd523, %r67;
	bra.uni 	$L__BB587_64;
$L__BB587_63:
	div.s64 	%rd522, %rd520, %rd141;
	mul.lo.s64 	%rd283, %rd522, %rd141;
	sub.s64 	%rd523, %rd520, %rd283;
$L__BB587_64:
	add.s64 	%rd285, %rd1, %rd279;
	ld.global.u64 	%rd286, [%rd285];
	mad.lo.s64 	%rd148, %rd286, %rd523, %rd140;
	add.s32 	%r32, %r207, 1;
	mul.wide.u32 	%rd287, %r32, 8;
	add.s64 	%rd288, %rd2, %rd287;
	ld.global.u64 	%rd149, [%rd288];
	or.b64  	%rd289, %rd522, %rd149;
	and.b64  	%rd290, %rd289, -4294967296;
	setp.ne.s64 	%p7, %rd290, 0;
	@%p7 bra 	$L__BB587_66;
	cvt.u32.u64 	%r68, %rd149;
	cvt.u32.u64 	%r69, %rd522;
	div.u32 	%r70, %r69, %r68;
	mul.lo.s32 	%r71, %r70, %r68;
	sub.s32 	%r72, %r69, %r71;
	cvt.u64.u32 	%rd524, %r70;
	cvt.u64.u32 	%rd525, %r72;
	bra.uni 	$L__BB587_67;
$L__BB587_66:
	div.s64 	%rd524, %rd522, %rd149;
	mul.lo.s64 	%rd291, %rd524, %rd149;
	sub.s64 	%rd525, %rd522, %rd291;
$L__BB587_67:
	add.s64 	%rd293, %rd1, %rd287;
	ld.global.u64 	%rd294, [%rd293];
	mad.lo.s64 	%rd156, %rd294, %rd525, %rd148;
	add.s32 	%r33, %r207, -4;
	mul.wide.u32 	%rd295, %r207, 8;
	add.s64 	%rd296, %rd2, %rd295;
	ld.global.u64 	%rd157, [%rd296];
	or.b64  	%rd297, %rd524, %rd157;
	and.b64  	%rd298, %rd297, -4294967296;
	setp.ne.s64 	%p8, %rd298, 0;
	@%p8 bra 	$L__BB587_69;
	cvt.u32.u64 	%r73, %rd157;
	cvt.u32.u64 	%r74, %rd524;
	div.u32 	%r75, %r74, %r73;
	mul.lo.s32 	%r76, %r75, %r73;
	sub.s32 	%r77, %r74, %r76;
	cvt.u64.u32 	%rd526, %r75;
	cvt.u64.u32 	%rd527, %r77;
	bra.uni 	$L__BB587_70;
$L__BB587_69:
	div.s64 	%rd526, %rd524, %rd157;
	mul.lo.s64 	%rd299, %rd526, %rd157;
	sub.s64 	%rd527, %rd524, %rd299;
$L__BB587_70:
	add.s64 	%rd301, %rd1, %rd295;
	ld.global.u64 	%rd302, [%rd301];
	mad.lo.s64 	%rd164, %rd302, %rd527, %rd156;
	add.s32 	%r34, %r207, -1;
	mul.wide.u32 	%rd303, %r34, 8;
	add.s64 	%rd304, %rd2, %rd303;
	ld.global.u64 	%rd165, [%rd304];
	or.b64  	%rd305, %rd526, %rd165;
	and.b64  	%rd306, %rd305, -4294967296;
	setp.ne.s64 	%p9, %rd306, 0;
	@%p9 bra 	$L__BB587_72;
	cvt.u32.u64 	%r78, %rd165;
	cvt.u32.u64 	%r79, %rd526;
	div.u32 	%r80, %r79, %r78;
	mul.lo.s32 	%r81, %r80, %r78;
	sub.s32 	%r82, %r79, %r81;
	cvt.u64.u32 	%rd528, %r80;
	cvt.u64.u32 	%rd529, %r82;
	bra.uni 	$L__BB587_73;
$L__BB587_72:
	div.s64 	%rd528, %rd526, %rd165;
	mul.lo.s64 	%rd307, %rd528, %rd165;
	sub.s64 	%rd529, %rd526, %rd307;
$L__BB587_73:
	add.s64 	%rd309, %rd1, %rd303;
	ld.global.u64 	%rd310, [%rd309];
	mad.lo.s64 	%rd172, %rd310, %rd529, %rd164;
	add.s32 	%r35, %r207, -2;
	mul.wide.u32 	%rd311, %r35, 8;
	add.s64 	%rd312, %rd2, %rd311;
	ld.global.u64 	%rd173, [%rd312];
	or.b64  	%rd313, %rd528, %rd173;
	and.b64  	%rd314, %rd313, -4294967296;
	setp.ne.s64 	%p10, %rd314, 0;
	@%p10 bra 	$L__BB587_75;
	cvt.u32.u64 	%r83, %rd173;
	cvt.u32.u64 	%r84, %rd528;
	div.u32 	%r85, %r84, %r83;
	mul.lo.s32 	%r86, %r85, %r83;
	sub.s32 	%r87, %r84, %r86;
	cvt.u64.u32 	%rd530, %r85;
	cvt.u64.u32 	%rd531, %r87;
	bra.uni 	$L__BB587_76;
$L__BB587_75:
	div.s64 	%rd530, %rd528, %rd173;
	mul.lo.s64 	%rd315, %rd530, %rd173;
	sub.s64 	%rd531, %rd528, %rd315;
$L__BB587_76:
	add.s64 	%rd317, %rd1, %rd311;
	ld.global.u64 	%rd318, [%rd317];
	mad.lo.s64 	%rd180, %rd318, %rd531, %rd172;
	add.s32 	%r36, %r207, -3;
	mul.wide.u32 	%rd319, %r36, 8;
	add.s64 	%rd320, %rd2, %rd319;
	ld.global.u64 	%rd181, [%rd320];
	or.b64  	%rd321, %rd530, %rd181;
	and.b64  	%rd322, %rd321, -4294967296;
	setp.ne.s64 	%p11, %rd322, 0;
	@%p11 bra 	$L__BB587_78;
	cvt.u32.u64 	%r88, %rd181;
	cvt.u32.u64 	%r89, %rd530;
	div.u32 	%r90, %r89, %r88;
	mul.lo.s32 	%r91, %r90, %r88;
	sub.s32 	%r92, %r89, %r91;
	cvt.u64.u32 	%rd532, %r90;
	cvt.u64.u32 	%rd533, %r92;
	bra.uni 	$L__BB587_79;
$L__BB587_78:
	div.s64 	%rd532, %rd530, %rd181;
	mul.lo.s64 	%rd323, %rd532, %rd181;
	sub.s64 	%rd533, %rd530, %rd323;
$L__BB587_79:
	add.s64 	%rd325, %rd1, %rd319;
	ld.global.u64 	%rd326, [%rd325];
	mad.lo.s64 	%rd188, %rd326, %rd533, %rd180;
	mul.wide.u32 	%rd327, %r33, 8;
	add.s64 	%rd328, %rd2, %rd327;
	ld.global.u64 	%rd189, [%rd328];
	or.b64  	%rd329, %rd532, %rd189;
	and.b64  	%rd330, %rd329, -4294967296;
	setp.ne.s64 	%p12, %rd330, 0;
	@%p12 bra 	$L__BB587_81;
	cvt.u32.u64 	%r93, %rd189;
	cvt.u32.u64 	%r94, %rd532;
	div.u32 	%r95, %r94, %r93;
	mul.lo.s32 	%r96, %r95, %r93;
	sub.s32 	%r97, %r94, %r96;
	cvt.u64.u32 	%rd549, %r95;
	cvt.u64.u32 	%rd535, %r97;
	bra.uni 	$L__BB587_82;
$L__BB587_81:
	div.s64 	%rd549, %rd532, %rd189;
	mul.lo.s64 	%rd331, %rd549, %rd189;
	sub.s64 	%rd535, %rd532, %rd331;
$L__BB587_82:
	add.s64 	%rd333, %rd1, %rd327;
	ld.global.u64 	%rd334, [%rd333];
	mad.lo.s64 	%rd558, %rd334, %rd535, %rd188;
	add.s32 	%r207, %r207, -8;
	add.s32 	%r206, %r206, 8;
	setp.ne.s32 	%p13, %r206, 0;
	@%p13 bra 	$L__BB587_58;
	add.s32 	%r209, %r207, 3;
$L__BB587_84:
	setp.eq.s32 	%p14, %r25, 0;
	@%p14 bra 	$L__BB587_113;
	and.b32  	%r41, %r23, 3;
	setp.lt.u32 	%p15, %r25, 4;
	@%p15 bra 	$L__BB587_99;
	mul.wide.u32 	%rd336, %r209, 8;
	add.s64 	%rd337, %rd2, %rd336;
	ld.global.u64 	%rd200, [%rd337];
	or.b64  	%rd338, %rd549, %rd200;
	and.b64  	%rd339, %rd338, -4294967296;
	setp.ne.s64 	%p16, %rd339, 0;
	@%p16 bra 	$L__BB587_88;
	cvt.u32.u64 	%r98, %rd200;
	cvt.u32.u64 	%r99, %rd549;
	div.u32 	%r100, %r99, %r98;
	mul.lo.s32 	%r101, %r100, %r98;
	sub.s32 	%r102, %r99, %r101;
	cvt.u64.u32 	%rd539, %r100;
	cvt.u64.u32 	%rd540, %r102;
	bra.uni 	$L__BB587_89;
$L__BB587_88:
	div.s64 	%rd539, %rd549, %rd200;
	mul.lo.s64 	%rd340, %rd539, %rd200;
	sub.s64 	%rd540, %rd549, %rd340;
$L__BB587_89:
	add.s64 	%rd342, %rd1, %rd336;
	ld.global.u64 	%rd343, [%rd342];
	mad.lo.s64 	%rd207, %rd343, %rd540, %rd558;
	add.s32 	%r42, %r209, -1;
	mul.wide.u32 	%rd344, %r42, 8;
	add.s64 	%rd345, %rd2, %rd344;
	ld.global.u64 	%rd208, [%rd345];
	or.b64  	%rd346, %rd539, %rd208;
	and.b64  	%rd347, %rd346, -4294967296;
	setp.ne.s64 	%p17, %rd347, 0;
	@%p17 bra 	$L__BB587_91;
	cvt.u32.u64 	%r103, %rd208;
	cvt.u32.u64 	%r104, %rd539;
	div.u32 	%r105, %r104, %r103;
	mul.lo.s32 	%r106, %r105, %r103;
	sub.s32 	%r107, %r104, %r106;
	cvt.u64.u32 	%rd541, %r105;
	cvt.u64.u32 	%rd542, %r107;
	bra.uni 	$L__BB587_92;
$L__BB587_91:
	div.s64 	%rd541, %rd539, %rd208;
	mul.lo.s64 	%rd348, %rd541, %rd208;
	sub.s64 	%rd542, %rd539, %rd348;
$L__BB587_92:
	add.s64 	%rd350, %rd1, %rd344;
	ld.global.u64 	%rd351, [%rd350];
	mad.lo.s64 	%rd215, %rd351, %rd542, %rd207;
	add.s32 	%r43, %r209, -2;
	mul.wide.u32 	%rd352, %r43, 8;
	add.s64 	%rd353, %rd2, %rd352;
	ld.global.u64 	%rd216, [%rd353];
	or.b64  	%rd354, %rd541, %rd216;
	and.b64  	%rd355, %rd354, -4294967296;
	setp.ne.s64 	%p18, %rd355, 0;
	@%p18 bra 	$L__BB587_94;
	cvt.u32.u64 	%r108, %rd216;
	cvt.u32.u64 	%r109, %rd541;
	div.u32 	%r110, %r109, %r108;
	mul.lo.s32 	%r111, %r110, %r108;
	sub.s32 	%r112, %r109, %r111;
	cvt.u64.u32 	%rd543, %r110;
	cvt.u64.u32 	%rd544, %r112;
	bra.uni 	$L__BB587_95;
$L__BB587_94:
	div.s64 	%rd543, %rd541, %rd216;
	mul.lo.s64 	%rd356, %rd543, %rd216;
	sub.s64 	%rd544, %rd541, %rd356;
$L__BB587_95:
	add.s64 	%rd358, %rd1, %rd352;
	ld.global.u64 	%rd359, [%rd358];
	mad.lo.s64 	%rd223, %rd359, %rd544, %rd215;
	add.s32 	%r44, %r209, -3;
	mul.wide.u32 	%rd360, %r44, 8;
	add.s64 	%rd361, %rd2, %rd360;
	ld.global.u64 	%rd224, [%rd361];
	or.b64  	%rd362, %rd543, %rd224;
	and.b64  	%rd363, %rd362, -4294967296;
	setp.ne.s64 	%p19, %rd363, 0;
	@%p19 bra 	$L__BB587_97;
	cvt.u32.u64 	%r113, %rd224;
	cvt.u32.u64 	%r114, %rd543;
	div.u32 	%r115, %r114, %r113;
	mul.lo.s32 	%r116, %r115, %r113;
	sub.s32 	%r117, %r114, %r116;
	cvt.u64.u32 	%rd549, %r115;
	cvt.u64.u32 	%rd546, %r117;
	bra.uni 	$L__BB587_98;
$L__BB587_97:
	div.s64 	%rd549, %rd543, %rd224;
	mul.lo.s64 	%rd364, %rd549, %rd224;
	sub.s64 	%rd546, %rd543, %rd364;
$L__BB587_98:
	add.s64 	%rd366, %rd1, %rd360;
	ld.global.u64 	%rd367, [%rd366];
	mad.lo.s64 	%rd558, %rd367, %rd546, %rd223;
	add.s32 	%r209, %r209, -4;
$L__BB587_99:
	setp.eq.s32 	%p20, %r41, 0;
	@%p20 bra 	$L__BB587_113;
	setp.eq.s32 	%p21, %r41, 1;
	@%p21 bra 	$L__BB587_108;
	mul.wide.u32 	%rd369, %r209, 8;
	add.s64 	%rd370, %rd2, %rd369;
	ld.global.u64 	%rd235, [%rd370];
	or.b64  	%rd371, %rd549, %rd235;
	and.b64  	%rd372, %rd371, -4294967296;
	setp.ne.s64 	%p22, %rd372, 0;
	@%p22 bra 	$L__BB587_103;
	cvt.u32.u64 	%r118, %rd235;
	cvt.u32.u64 	%r119, %rd549;
	div.u32 	%r120, %r119, %r118;
	mul.lo.s32 	%r121, %r120, %r118;
	sub.s32 	%r122, %r119, %r121;
	cvt.u64.u32 	%rd550, %r120;
	cvt.u64.u32 	%rd551, %r122;
	bra.uni 	$L__BB587_104;
$L__BB587_103:
	div.s64 	%rd550, %rd549, %rd235;
	mul.lo.s64 	%rd373, %rd550, %rd235;
	sub.s64 	%rd551, %rd549, %rd373;
$L__BB587_104:
	add.s64 	%rd375, %rd1, %rd369;
	ld.global.u64 	%rd376, [%rd375];
	mad.lo.s64 	%rd242, %rd376, %rd551, %rd558;
	add.s32 	%r47, %r209, -1;
	mul.wide.u32 	%rd377, %r47, 8;
	add.s64 	%rd378, %rd2, %rd377;
	ld.global.u64 	%rd243, [%rd378];
	or.b64  	%rd379, %rd550, %rd243;
	and.b64  	%rd380, %rd379, -4294967296;
	setp.ne.s64 	%p23, %rd380, 0;
	@%p23 bra 	$L__BB587_106;
	cvt.u32.u64 	%r123, %rd243;
	cvt.u32.u64 	%r124, %rd550;
	div.u32 	%r125, %r124, %r123;
	mul.lo.s32 	%r126, %r125, %r123;
	sub.s32 	%r127, %r124, %r126;
	cvt.u64.u32 	%rd549, %r125;
	cvt.u64.u32 	%rd553, %r127;
	bra.uni 	$L__BB587_107;
$L__BB587_106:
	div.s64 	%rd549, %rd550, %rd243;
	mul.lo.s64 	%rd381, %rd549, %rd243;
	sub.s64 	%rd553, %rd550, %rd381;
$L__BB587_107:
	add.s64 	%rd383, %rd1, %rd377;
	ld.global.u64 	%rd384, [%rd383];
	mad.lo.s64 	%rd558, %rd384, %rd553, %rd242;
	add.s32 	%r209, %r209, -2;
$L__BB587_108:
	and.b32  	%r128, %r23, 1;
	setp.eq.b32 	%p24, %r128, 1;
	not.pred 	%p25, %p24;
	@%p25 bra 	$L__BB587_113;
	mul.wide.u32 	%rd385, %r209, 8;
	add.s64 	%rd386, %rd2, %rd385;
	ld.global.u64 	%rd254, [%rd386];
	or.b64  	%rd387, %rd549, %rd254;
	and.b64  	%rd388, %rd387, -4294967296;
	setp.ne.s64 	%p26, %rd388, 0;
	@%p26 bra 	$L__BB587_111;
	cvt.u32.u64 	%r129, %rd254;
	cvt.u32.u64 	%r130, %rd549;
	rem.u32 	%r131, %r130, %r129;
	cvt.u64.u32 	%rd557, %r131;
	bra.uni 	$L__BB587_112;
$L__BB587_111:
	rem.s64 	%rd557, %rd549, %rd254;
$L__BB587_112:
	add.s64 	%rd390, %rd1, %rd385;
	ld.global.u64 	%rd391, [%rd390];
	mad.lo.s64 	%rd558, %rd391, %rd557, %rd558;
$L__BB587_113:
	shl.b64 	%rd392, %rd558, 3;
	add.s64 	%rd393, %rd3, %rd392;
	ld.global.f64 	%fd1, [%rd393];
	st.shared.f64 	[%r5], %fd1;
$L__BB587_114:
	bar.sync 	0;
	setp.lt.u32 	%p48, %r211, 66;
	@%p48 bra 	$L__BB587_118;
$L__BB587_115:
	shr.u32 	%r51, %r211, 1;
	setp.ge.u32 	%p49, %r1, %r51;
	@%p49 bra 	$L__BB587_117;
	ld.shared.f64 	%fd5, [%r5];
	shl.b32 	%r200, %r51, 3;
	add.s32 	%r201, %r5, %r200;
	ld.shared.f64 	%fd6, [%r201];
	add.f64 	%fd7, %fd5, %fd6;
	st.shared.f64 	[%r5], %fd7;
$L__BB587_117:
	bar.sync 	0;
	setp.gt.u32 	%p50, %r211, 131;
	mov.u32 	%r211, %r51;
	@%p50 bra 	$L__BB587_115;
$L__BB587_118:
	setp.gt.u32 	%p51, %r1, 31;
	@%p51 bra 	$L__BB587_121;
	ld.volatile.shared.f64 	%fd8, [%r5];
	ld.volatile.shared.f64 	%fd9, [%r5+256];
	add.f64 	%fd10, %fd8, %fd9;
	st.volatile.shared.f64 	[%r5], %fd10;
	ld.volatile.shared.f64 	%fd11, [%r5];
	ld.volatile.shared.f64 	%fd12, [%r5+128];
	add.f64 	%fd13, %fd11, %fd12;
	st.volatile.shared.f64 	[%r5], %fd13;
	ld.volatile.shared.f64 	%fd14, [%r5];
	ld.volatile.shared.f64 	%fd15, [%r5+64];
	add.f64 	%fd16, %fd14, %fd15;
	st.volatile.shared.f64 	[%r5], %fd16;
	ld.volatile.shared.f64 	%fd17, [%r5];
	ld.volatile.shared.f64 	%fd18, [%r5+32];
	add.f64 	%fd19, %fd17, %fd18;
	st.volatile.shared.f64 	[%r5], %fd19;
	ld.volatile.shared.f64 	%fd20, [%r5];
	ld.volatile.shared.f64 	%fd21, [%r5+16];
	add.f64 	%fd22, %fd20, %fd21;
	st.volatile.shared.f64 	[%r5], %fd22;
	ld.volatile.shared.f64 	%fd23, [%r5];
	ld.volatile.shared.f64 	%fd24, [%r5+8];
	add.f64 	%fd25, %fd23, %fd24;
	st.volatile.shared.f64 	[%r5], %fd25;
	setp.ne.s32 	%p52, %r1, 0;
	@%p52 bra 	$L__BB587_121;
	ld.shared.f64 	%fd26, [logsumexpsdata_u64];
	cvta.to.global.u64 	%rd471, %rd260;
	mul.wide.u32 	%rd472, %r2, 8;
	add.s64 	%rd473, %rd471, %rd472;
	st.global.f64 	[%rd473], %fd26;
$L__BB587_121:
	ret;

}
	// .globl	contiguous_logsumexp2_u64
.visible .entry contiguous_logsumexp2_u64(
	.param .u64 .ptr .align 1 contiguous_logsumexp2_u64_param_0,
	.param .u64 .ptr .align 1 contiguous_logsumexp2_u64_param_1,
	.param .u64 .ptr .align 1 contiguous_logsumexp2_u64_param_2,
	.param .u64 .ptr .align 1 contiguous_logsumexp2_u64_param_3,
	.param .u64 contiguous_logsumexp2_u64_param_4,
	.param .u64 contiguous_logsumexp2_u64_param_5,
	.param .u64 contiguous_logsumexp2_u64_param_6,
	.param .u64 contiguous_logsumexp2_u64_param_7,
	.param .u64 contiguous_logsumexp2_u64_param_8
)
{
	.reg .pred 	%p<60>;
	.reg .b32 	%r<258>;
	.reg .b32 	%f<7>;
	.reg .b64 	%rd<578>;
	.reg .b64 	%fd<96>;

	ld.param.u64 	%rd267, [contiguous_logsumexp2_u64_param_1];
	ld.param.u64 	%rd268, [contiguous_logsumexp2_u64_param_2];
	ld.param.u64 	%rd269, [contiguous_logsumexp2_u64_param_3];
	ld.param.u64 	%rd264, [contiguous_logsumexp2_u64_param_4];
	ld.param.u64 	%rd270, [contiguous_logsumexp2_u64_param_5];
	ld.param.u64 	%rd265, [contiguous_logsumexp2_u64_param_6];
	ld.param.u64 	%rd271, [contiguous_logsumexp2_u64_param_7];
	cvta.to.global.u64 	%rd1, %rd269;
	cvta.to.global.u64 	%rd2, %rd268;
	cvta.to.global.u64 	%rd577, %rd267;
	mov.u32 	%r1, %tid.x;
	mov.u32 	%r2, %ctaid.x;
	mov.u32 	%r257, %ntid.x;
	mul.lo.s32 	%r61, %r2, %r257;
	shl.b32 	%r62, %r61, 1;
	add.s32 	%r4, %r62, %r1;
	shl.b32 	%r63, %r1, 3;
	mov.u32 	%r64, logsumexpsdata_u64;
	add.s32 	%r5, %r64, %r63;
	mov.b64 	%rd272, 0;
	st.shared.u64 	[%r5], %rd272;
	mov.u32 	%r65, %ctaid.y;
	cvt.u64.u32 	%rd273, %r65;
	add.s64 	%rd4, %rd270, %rd273;
	setp.ge.u64 	%p1, %rd4, %rd271;
	@%p1 bra 	$L__BB588_131;
	add.s32 	%r66, %r4, %r257;
	cvt.u64.u32 	%rd5, %r66;
	setp.le.u64 	%p2, %rd265, %rd5;
	@%p2 bra 	$L__BB588_61;
	cvt.u64.u32 	%rd406, %r4;
	mul.lo.s64 	%rd407, %rd4, %rd265;
	add.s64 	%rd531, %rd407, %rd406;
	add.s64 	%rd529, %rd407, %rd5;
	cvt.u32.u64 	%r6, %rd264;
	add.s32 	%r251, %r6, -1;
	setp.lt.s32 	%p30, %r251, 0;
	mov.b64 	%rd535, 0;
	mov.u64 	%rd536, %rd535;
	@%p30 bra 	$L__BB588_54;
	setp.lt.u32 	%p31, %r251, 3;
	mov.b64 	%rd536, 0;
	mov.u64 	%rd535, %rd536;
	@%p31 bra 	$L__BB588_31;
	add.s32 	%r249, %r6, -2;
	and.b32  	%r154, %r6, -4;
	neg.s32 	%r248, %r154;
	mov.b64 	%rd536, 0;
$L__BB588_5:
	.pragma "nounroll";
	add.s32 	%r12, %r249, 1;
	mul.wide.u32 	%rd411, %r12, 8;
	add.s64 	%rd412, %rd2, %rd411;
	ld.global.u64 	%rd12, [%rd412];
	or.b64  	%rd413, %rd531, %rd12;
	and.b64  	%rd414, %rd413, -4294967296;
	setp.ne.s64 	%p32, %rd414, 0;
	@%p32 bra 	$L__BB588_7;
	cvt.u32.u64 	%r155, %rd12;
	cvt.u32.u64 	%r156, %rd531;
	div.u32 	%r157, %r156, %r155;
	mul.lo.s32 	%r158, %r157, %r155;
	sub.s32 	%r159, %r156, %r158;
	cvt.u64.u32 	%rd497, %r157;
	cvt.u64.u32 	%rd498, %r159;
	bra.uni 	$L__BB588_8;
$L__BB588_7:
	div.s64 	%rd497, %rd531, %rd12;
	mul.lo.s64 	%rd415, %rd497, %rd12;
	sub.s64 	%rd498, %rd531, %rd415;
$L__BB588_8:
	mul.wide.u32 	%rd416, %r12, 8;
	add.s64 	%rd417, %rd1, %rd416;
	ld.global.u64 	%rd19, [%rd417];
	mad.lo.s64 	%rd20, %rd19, %rd498, %rd535;
	or.b64  	%rd418, %rd529, %rd12;
	and.b64  	%rd419, %rd418, -4294967296;
	setp.ne.s64 	%p33, %rd419, 0;
	@%p33 bra 	$L__BB588_10;
	cvt.u32.u64 	%r160, %rd12;
	cvt.u32.u64 	%r161, %rd529;
	div.u32 	%r162, %r161, %r160;
	mul.lo.s32 	%r163, %r162, %r160;
	sub.s32 	%r164, %r161, %r163;
	cvt.u64.u32 	%rd499, %r162;
	cvt.u64.u32 	%rd500, %r164;
	bra.uni 	$L__BB588_11;
$L__BB588_10:
	div.s64 	%rd499, %rd529, %rd12;
	mul.lo.s64 	%rd420, %rd499, %rd12;
	sub.s64 	%rd500, %rd529, %rd420;
$L__BB588_11:
	mad.lo.s64 	%rd27, %rd500, %rd19, %rd536;
	add.s32 	%r13, %r249, -2;
	mul.wide.u32 	%rd421, %r249, 8;
	add.s64 	%rd422, %rd2, %rd421;
	ld.global.u64 	%rd28, [%rd422];
	or.b64  	%rd423, %rd497, %rd28;
	and.b64  	%rd424, %rd423, -4294967296;
	setp.ne.s64 	%p34, %rd424, 0;
	@%p34 bra 	$L__BB588_13;
	cvt.u32.u64 	%r165, %rd28;
	cvt.u32.u64 	%r166, %rd497;
	div.u32 	%r167, %r166, %r165;
	mul.lo.s32 	%r168, %r167, %r165;
	sub.s32 	%r169, %r166, %r168;
	cvt.u64.u32 	%rd501, %r167;
	cvt.u64.u32 	%rd502, %r169;
	bra.uni 	$L__BB588_14;
$L__BB588_13:
	div.s64 	%rd501, %rd497, %rd28;
	mul.lo.s64 	%rd425, %rd501, %rd28;
	sub.s64 	%rd502, %rd497, %rd425;
$L__BB588_14:
	mul.wide.u32 	%rd426, %r249, 8;
	add.s64 	%rd427, %rd1, %rd426;
	ld.global.u64 	%rd35, [%rd427];
	mad.lo.s64 	%rd36, %rd35, %rd502, %rd20;
	or.b64  	%rd428, %rd499, %rd28;
	and.b64  	%rd429, %rd428, -4294967296;
	setp.ne.s64 	%p35, %rd429, 0;
	@%p35 bra 	$L__BB588_16;
	cvt.u32.u64 	%r170, %rd28;
	cvt.u32.u64 	%r171, %rd499;
	div.u32 	%r172, %r171, %r170;
	mul.lo.s32 	%r173, %r172, %r170;
	sub.s32 	%r174, %r171, %r173;
	cvt.u64.u32 	%rd503, %r172;
	cvt.u64.u32 	%rd504, %r174;
	bra.uni 	$L__BB588_17;
$L__BB588_16:
	div.s64 	%rd503, %rd499, %rd28;
	mul.lo.s64 	%rd430, %rd503, %rd28;
	sub.s64 	%rd504, %rd499, %rd430;
$L__BB588_17:
	mad.lo.s64 	%rd43, %rd504, %rd35, %rd27;
	add.s32 	%r14, %r249, -1;
	mul.wide.u32 	%rd431, %r14, 8;
	add.s64 	%rd432, %rd2, %rd431;
	ld.global.u64 	%rd44, [%rd432];
	or.b64  	%rd433, %rd501, %rd44;
	and.b64  	%rd434, %rd433, -4294967296;
	setp.ne.s64 	%p36, %rd434, 0;
	@%p36 bra 	$L__BB588_19;
	cvt.u32.u64 	%r175, %rd44;
	cvt.u32.u64 	%r176, %rd501;
	div.u32 	%r177, %r176, %r175;
	mul.lo.s32 	%r178, %r177, %r175;
	sub.s32 	%r179, %r176, %r178;
	cvt.u64.u32 	%rd505, %r177;
	cvt.u64.u32 	%rd506, %r179;
	bra.uni 	$L__BB588_20;
$L__BB588_19:
	div.s64 	%rd505, %rd501, %rd44;
	mul.lo.s64 	%rd435, %rd505, %rd44;
	sub.s64 	%rd506, %rd501, %rd435;
$L__BB588_20:
	mul.wide.u32 	%rd436, %r14, 8;
	add.s64 	%rd437, %rd1, %rd436;
	ld.global.u64 	%rd51, [%rd437];
	mad.lo.s64 	%rd52, %rd51, %rd506, %rd36;
	or.b64  	%rd438, %rd503, %rd44;
	and.b64  	%rd439, %rd438, -4294967296;
	setp.ne.s64 	%p37, %rd439, 0;
	@%p37 bra 	$L__BB588_22;
	cvt.u32.u64 	%r180, %rd44;
	cvt.u32.u64 	%r181, %rd503;
	div.u32 	%r182, %r181, %r180;
	mul.lo.s32 	%r183, %r182, %r180;
	sub.s32 	%r184, %r181, %r183;
	cvt.u64.u32 	%rd507, %r182;
	cvt.u64.u32 	%rd508, %r184;
	bra.uni 	$L__BB588_23;
$L__BB588_22:
	div.s64 	%rd507, %rd503, %rd44;
	mul.lo.s64 	%rd440, %rd507, %rd44;
	sub.s64 	%rd508, %rd503, %rd440;
$L__BB588_23:
	mad.lo.s64 	%rd59, %rd508, %rd51, %rd43;
	mul.wide.u32 	%rd441, %r13, 8;
	add.s64 	%rd442, %rd2, %rd441;
	ld.global.u64 	%rd60, [%rd442];
	or.b64  	%rd443, %rd505, %rd60;
	and.b64  	%rd444, %rd443, -4294967296;
	setp.ne.s64 	%p38, %rd444, 0;
	@%p38 bra 	$L__BB588_25;
	cvt.u32.u64 	%r185, %rd60;
	cvt.u32.u64 	%r186, %rd505;
	div.u32 	%r187, %r186, %r185;
	mul.lo.s32 	%r188, %r187, %r185;
	sub.s32 	%r189, %r186, %r188;
	cvt.u64.u32 	%rd531, %r187;
	cvt.u64.u32 	%rd510, %r189;
	bra.uni 	$L__BB588_26;
$L__BB588_25:
	div.s64 	%rd531, %rd505, %rd60;
	mul.lo.s64 	%rd445, %rd531, %rd60;
	sub.s64 	%rd510, %rd505, %rd445;
$L__BB588_26:
	mul.wide.u32 	%rd446, %r13, 8;
	add.s64 	%rd447, %rd1, %rd446;
	ld.global.u64 	%rd67, [%rd447];
	mad.lo.s64 	%rd535, %rd67, %rd510, %rd52;
	or.b64  	%rd448, %rd507, %rd60;
	and.b64  	%rd449, %rd448, -4294967296;
	setp.ne.s64 	%p39, %rd449, 0;
	@%p39 bra 	$L__BB588_28;
	cvt.u32.u64 	%r190, %rd60;
	cvt.u32.u64 	%r191, %rd507;
	div.u32 	%r192, %r191, %r190;
	mul.lo.s32 	%r193, %r192, %r190;
	sub.s32 	%r194, %r191, %r193;
	cvt.u64.u32 	%rd529, %r192;
	cvt.u64.u32 	%rd512, %r194;
	bra.uni 	$L__BB588_29;
$L__BB588_28:
	div.s64 	%rd529, %rd507, %rd60;
	mul.lo.s64 	%rd450, %rd529, %rd60;
	sub.s64 	%rd512, %rd507, %rd450;
$L__BB588_29:
	mad.lo.s64 	%rd536, %rd512, %rd67, %rd59;
	add.s32 	%r249, %r249, -4;
	add.s32 	%r248, %r248, 4;
	setp.ne.s32 	%p40, %r248, 0;
	@%p40 bra 	$L__BB588_5;
	add.s32 	%r251, %r249, 1;
$L__BB588_31:
	and.b32  	%r19, %r6, 3;
	setp.eq.s32 	%p41, %r19, 0;
	@%p41 bra 	$L__BB588_54;
	setp.eq.s32 	%p42, %r19, 1;
	@%p42 bra 	$L__BB588_46;
	mul.wide.u32 	%rd452, %r251, 8;
	add.s64 	%rd453, %rd2, %rd452;
	ld.global.u64 	%rd82, [%rd453];
	or.b64  	%rd454, %rd531, %rd82;
	and.b64  	%rd455, %rd454, -4294967296;
	setp.ne.s64 	%p43, %rd455, 0;
	@%p43 bra 	$L__BB588_35;
	cvt.u32.u64 	%r195, %rd82;
	cvt.u32.u64 	%r196, %rd531;
	div.u32 	%r197, %r196, %r195;
	mul.lo.s32 	%r198, %r197, %r195;
	sub.s32 	%r199, %r196, %r198;
	cvt.u64.u32 	%rd519, %r197;
	cvt.u64.u32 	%rd520, %r199;
	bra.uni 	$L__BB588_36;
$L__BB588_35:
	div.s64 	%rd519, %rd531, %rd82;
	mul.lo.s64 	%rd456, %rd519, %rd82;
	sub.s64 	%rd520, %rd531, %rd456;
$L__BB588_36:
	add.s64 	%rd458, %rd1, %rd452;
	ld.global.u64 	%rd89, [%rd458];
	mad.lo.s64 	%rd90, %rd89, %rd520, %rd535;
	or.b64  	%rd459, %rd529, %rd82;
	and.b64  	%rd460, %rd459, -4294967296;
	setp.ne.s64 	%p44, %rd460, 0;
	@%p44 bra 	$L__BB588_38;
	cvt.u32.u64 	%r200, %rd82;
	cvt.u32.u64 	%r201, %rd529;
	div.u32 	%r202, %r201, %r200;
	mul.lo.s32 	%r203, %r202, %r200;
	sub.s32 	%r204, %r201, %r203;
	cvt.u64.u32 	%rd521, %r202;
	cvt.u64.u32 	%rd522, %r204;
	bra.uni 	$L__BB588_39;
$L__BB588_38:
	div.s64 	%rd521, %rd529, %rd82;
	mul.lo.s64 	%rd461, %rd521, %rd82;
	sub.s64 	%rd522, %rd529, %rd461;
$L__BB588_39:
	mad.lo.s64 	%rd97, %rd522, %rd89, %rd536;
	add.s32 	%r20, %r251, -1;
	mul.wide.u32 	%rd462, %r20, 8;
	add.s64 	%rd463, %rd2, %rd462;
	ld.global.u64 	%rd98, [%rd463];
	or.b64  	%rd464, %rd519, %rd98;
	and.b64  	%rd465, %rd464, -4294967296;
	setp.ne.s64 	%p45, %rd465, 0;
	@%p45 bra 	$L__BB588_41;
	cvt.u32.u64 	%r205, %rd98;
	cvt.u32.u64 	%r206, %rd519;
	div.u32 	%r207, %r206, %r205;
	mul.lo.s32 	%r208, %r207, %r205;
	sub.s32 	%r209, %r206, %r208;
	cvt.u64.u32 	%rd531, %r207;
	cvt.u64.u32 	%rd524, %r209;
	bra.uni 	$L__BB588_42;
$L__BB588_41:
	div.s64 	%rd531, %rd519, %rd98;
	mul.lo.s64 	%rd466, %rd531, %rd98;
	sub.s64 	%rd524, %rd519, %rd466;
$L__BB588_42:
	add.s64 	%rd468, %rd1, %rd462;
	ld.global.u64 	%rd105, [%rd468];
	mad.lo.s64 	%rd535, %rd105, %rd524, %rd90;
	or.b64  	%rd469, %rd521, %rd98;
	and.b64  	%rd470, %rd469, -4294967296;
	setp.ne.s64 	%p46, %rd470, 0;
	@%p46 bra 	$L__BB588_44;
	cvt.u32.u64 	%r210, %rd98;
	cvt.u32.u64 	%r211, %rd521;
	div.u32 	%r212, %r211, %r210;
	mul.lo.s32 	%r213, %r212, %r210;
	sub.s32 	%r214, %r211, %r213;
	cvt.u64.u32 	%rd529, %r212;
	cvt.u64.u32 	%rd526, %r214;
	bra.uni 	$L__BB588_45;
$L__BB588_44:
	div.s64 	%rd529, %rd521, %rd98;
	mul.lo.s64 	%rd471, %rd529, %rd98;
	sub.s64 	%rd526, %rd521, %rd471;
$L__BB588_45:
	mad.lo.s64 	%rd536, %rd526, %rd105, %rd97;
	add.s32 	%r251, %r251, -2;
$L__BB588_46:
	and.b32  	%r215, %r6, 1;
	setp.eq.b32 	%p47, %r215, 1;
	not.pred 	%p48, %p47;
	@%p48 bra 	$L__BB588_54;
	mul.wide.u32 	%rd472, %r251, 8;
	add.s64 	%rd473, %rd2, %rd472;
	ld.global.u64 	%rd120, [%rd473];
	or.b64  	%rd474, %rd531, %rd120;
	and.b64  	%rd475, %rd474, -4294967296;
	setp.ne.s64 	%p49, %rd475, 0;
	@%p49 bra 	$L__BB588_49;
	cvt.u32.u64 	%r216, %rd120;
	cvt.u32.u64 	%r217, %rd531;
	rem.u32 	%r218, %r217, %r216;
	cvt.u64.u32 	%rd533, %r218;
	bra.uni 	$L__BB588_50;
$L__BB588_49:
	rem.s64 	%rd533, %rd531, %rd120;
$L__BB588_50:
	add.s64 	%rd477, %rd1, %rd472;
	ld.global.u64 	%rd124, [%rd477];
	mad.lo.s64 	%rd535, %rd124, %rd533, %rd535;
	or.b64  	%rd478, %rd529, %rd120;
	and.b64  	%rd479, %rd478, -4294967296;
	setp.ne.s64 	%p50, %rd479, 0;
	@%p50 bra 	$L__BB588_52;
	cvt.u32.u64 	%r219, %rd120;
	cvt.u32.u64 	%r220, %rd529;
	rem.u32 	%r221, %r220, %r219;
	cvt.u64.u32 	%rd534, %r221;
	bra.uni 	$L__BB588_53;
$L__BB588_52:
	rem.s64 	%rd534, %rd529, %rd120;
$L__BB588_53:
	mad.lo.s64 	%rd536, %rd534, %rd124, %rd536;
$L__BB588_54:
	shl.b64 	%rd480, %rd535, 3;
	add.s64 	%rd481, %rd577, %rd480;
	ld.global.u64 	%rd482, [%rd481];
	cvt.rn.f64.u64 	%fd1, %rd482;
	fma.rn.f64 	%fd34, %fd1, 0d3FF71547652B82FE, 0d4338000000000000;
	{
	.reg .b32 %temp; 
	mov.b64 	{%r23, %temp}, %fd34;
	}
	mov.f64 	%fd35, 0dC338000000000000;
	add.rn.f64 	%fd36, %fd34, %fd35;
	fma.rn.f64 	%fd37, %fd36, 0dBFE62E42FEFA39EF, %fd1;
	fma.rn.f64 	%fd38, %fd36, 0dBC7ABC9E3B39803F, %fd37;
	fma.rn.f64 	%fd39, %fd38, 0d3E5ADE1569CE2BDF, 0d3E928AF3FCA213EA;
	fma.rn.f64 	%fd40, %fd39, %fd38, 0d3EC71DEE62401315;
	fma.rn.f64 	%fd41, %fd40, %fd38, 0d3EFA01997C89EB71;
	fma.rn.f64 	%fd42, %fd41, %fd38, 0d3F2A01A014761F65;
	fma.rn.f64 	%fd43, %fd42, %fd38, 0d3F56C16C1852B7AF;
	fma.rn.f64 	%fd44, %fd43, %fd38, 0d3F81111111122322;
	fma.rn.f64 	%fd45, %fd44, %fd38, 0d3FA55555555502A1;
	fma.rn.f64 	%fd46, %fd45, %fd38, 0d3FC5555555555511;
	fma.rn.f64 	%fd47, %fd46, %fd38, 0d3FE000000000000B;
	fma.rn.f64 	%fd48, %fd47, %fd38, 0d3FF0000000000000;
	fma.rn.f64 	%fd49, %fd48, %fd38, 0d3FF0000000000000;
	{
	.reg .b32 %temp; 
	mov.b64 	{%r24, %temp}, %fd49;
	}
	{
	.reg .b32 %temp; 
	mov.b64 	{%temp, %r25}, %fd49;
	}
	shl.b32 	%r222, %r23, 20;
	add.s32 	%r223, %r222, %r25;
	mov.b64 	%fd93, {%r24, %r223};
	{
	.reg .b32 %temp; 
	mov.b64 	{%temp, %r224}, %fd1;
	}
	mov.b32 	%f5, %r224;
	abs.f32 	%f1, %f5;
	setp.lt.f32 	%p51, %f1, 0f4086232B;
	@%p51 bra 	$L__BB588_57;
	add.f64 	%fd93, %fd1, 0d7FF0000000000000;
	setp.geu.f32 	%p52, %f1, 0f40874800;
	@%p52 bra 	$L__BB588_57;
	shr.u32 	%r225, %r23, 31;
	add.s32 	%r226, %r23, %r225;
	shr.s32 	%r227, %r226, 1;
	shl.b32 	%r228, %r227, 20;
	add.s32 	%r229, %r25, %r228;
	mov.b64 	%fd50, {%r24, %r229};
	sub.s32 	%r230, %r23, %r227;
	shl.b32 	%r231, %r230, 20;
	add.s32 	%r232, %r231, 1072693248;
	mov.b32 	%r233, 0;
	mov.b64 	%fd51, {%r233, %r232};
	mul.f64 	%fd93, %fd51, %fd50;
$L__BB588_57:
	shl.b64 	%rd483, %rd536, 3;
	add.s64 	%rd484, %rd577, %rd483;
	ld.global.u64 	%rd485, [%rd484];
	cvt.rn.f64.u64 	%fd6, %rd485;
	fma.rn.f64 	%fd52, %fd6, 0d3FF71547652B82FE, 0d4338000000000000;
	{
	.reg .b32 %temp; 
	mov.b64 	{%r26, %temp}, %fd52;
	}
	mov.f64 	%fd53, 0dC338000000000000;
	add.rn.f64 	%fd54, %fd52, %fd53;
	fma.rn.f64 	%fd55, %fd54, 0dBFE62E42FEFA39EF, %fd6;
	fma.rn.f64 	%fd56, %fd54, 0dBC7ABC9E3B39803F, %fd55;
	fma.rn.f64 	%fd57, %fd56, 0d3E5ADE1569CE2BDF, 0d3E928AF3FCA213EA;
	fma.rn.f64 	%fd58, %fd57, %fd56, 0d3EC71DEE62401315;
	fma.rn.f64 	%fd59, %fd58, %fd56, 0d3EFA01997C89EB71;
	fma.rn.f64 	%fd60, %fd59, %fd56, 0d3F2A01A014761F65;
	fma.rn.f64 	%fd61, %fd60, %fd56, 0d3F56C16C1852B7AF;
	fma.rn.f64 	%fd62, %fd61, %fd56, 0d3F81111111122322;
	fma.rn.f64 	%fd63, %fd62, %fd56, 0d3FA55555555502A1;
	fma.rn.f64 	%fd64, %fd63, %fd56, 0d3FC5555555555511;
	fma.rn.f64 	%fd65, %fd64, %fd56, 0d3FE000000000000B;
	fma.rn.f64 	%fd66, %fd65, %fd56, 0d3FF0000000000000;
	fma.rn.f64 	%fd67, %fd66, %fd56, 0d3FF0000000000000;
	{
	.reg .b32 %temp; 
	mov.b64 	{%r27, %temp}, %fd67;
	}
	{
	.reg .b32 %temp; 
	mov.b64 	{%temp, %r28}, %fd67;
	}
	shl.b32 	%r234, %r26, 20;
	add.s32 	%r235, %r234, %r28;
	mov.b64 	%fd94, {%r27, %r235};
	{
	.reg .b32 %temp; 
	mov.b64 	{%temp, %r236}, %fd6;
	}
	mov.b32 	%f6, %r236;
	abs.f32 	%f2, %f6;
	setp.lt.f32 	%p53, %f2, 0f4086232B;
	@%p53 bra 	$L__BB588_60;
	add.f64 	%fd94, %fd6, 0d7FF0000000000000;
	setp.geu.f32 	%p54, %f2, 0f40874800;
	@%p54 bra 	$L__BB588_60;
	shr.u32 	%r237, %r26, 31;
	add.s32 	%r238, %r26, %r237;
	shr.s32 	%r239, %r238, 1;
	shl.b32 	%r240, %r239, 20;
	add.s32 	%r241, %r28, %r240;
	mov.b64 	%fd68, {%r27, %r241};
	sub.s32 	%r242, %r26, %r239;
	shl.b32 	%r243, %r242, 20;
	add.s32 	%r244, %r243, 1072693248;
	mov.b32 	%r245, 0;
	mov.b64 	%fd69, {%r245, %r244};
	mul.f64 	%fd94, %fd69, %fd68;
$L__BB588_60:
	add.f64 	%fd70, %fd93, %fd94;
	st.shared.f64 	[%r5], %fd70;
	bra.uni 	$L__BB588_124;
$L__BB588_61:
	cvt.u64.u32 	%rd132, %r4;
	setp.le.u64 	%p3, %rd265, %rd132;
	@%p3 bra 	$L__BB588_124;
	mad.lo.s64 	%rd568, %rd4, %rd265, %rd132;
	cvt.u32.u64 	%r29, %rd264;
	add.s32 	%r255, %r29, -1;
	setp.lt.s32 	%p4, %r255, 0;
	@%p4 bra 	$L__BB588_120;
	and.b32  	%r31, %r29, 7;
	setp.lt.u32 	%p5, %r255, 7;
	@%p5 bra 	$L__BB588_91;
	add.s32 	%r253, %r29, -4;
	and.b32  	%r67, %r29, -8;
	neg.s32 	%r252, %r67;
$L__BB588_65:
	.pragma "nounroll";
	add.s32 	%r36, %r253, 3;
	mul.wide.u32 	%rd275, %r36, 8;
	add.s64 	%rd276, %rd2, %rd275;
	ld.global.u64 	%rd136, [%rd276];
	or.b64  	%rd277, %rd568, %rd136;
	and.b64  	%rd278, %rd277, -4294967296;
	setp.ne.s64 	%p6, %rd278, 0;
	@%p6 bra 	$L__BB588_67;
	cvt.u32.u64 	%r68, %rd136;
	cvt.u32.u64 	%r69, %rd568;
	div.u32 	%r70, %r69, %r68;
	mul.lo.s32 	%r71, %r70, %r68;
	sub.s32 	%r72, %r69, %r71;
	cvt.u64.u32 	%rd539, %r70;
	cvt.u64.u32 	%rd540, %r72;
	bra.uni 	$L__BB588_68;
$L__BB588_67:
	div.s64 	%rd539, %rd568, %rd136;
	mul.lo.s64 	%rd279, %rd539, %rd136;
	sub.s64 	%rd540, %rd568, %rd279;
$L__BB588_68:
	add.s64 	%rd281, %rd1, %rd275;
	ld.global.u64 	%rd282, [%rd281];
	mul.lo.s64 	%rd143, %rd282, %rd540;
	add.s32 	%r37, %r253, 2;
	mul.wide.u32 	%rd283, %r37, 8;
	add.s64 	%rd284, %rd2, %rd283;
	ld.global.u64 	%rd144, [%rd284];
	or.b64  	%rd285, %rd539, %rd144;
	and.b64  	%rd286, %rd285, -4294967296;
	setp.ne.s64 	%p7, %rd286, 0;
	@%p7 bra 	$L__BB588_70;
	cvt.u32.u64 	%r73, %rd144;
	cvt.u32.u64 	%r74, %rd539;
	div.u32 	%r75, %r74, %r73;
	mul.lo.s32 	%r76, %r75, %r73;
	sub.s32 	%r77, %r74, %r76;
	cvt.u64.u32 	%rd541, %r75;
	cvt.u64.u32 	%rd542, %r77;
	bra.uni 	$L__BB588_71;
$L__BB588_70:
	div.s64 	%rd541, %rd539, %rd144;
	mul.lo.s64 	%rd287, %rd541, %rd144;
	sub.s64 	%rd542, %rd539, %rd287;
$L__BB588_71:
	add.s64 	%rd289, %rd1, %rd283;
	ld.global.u64 	%rd290, [%rd289];
	mad.lo.s64 	%rd151, %rd290, %rd542, %rd143;
	add.s32 	%r38, %r253, 1;
	mul.wide.u32 	%rd291, %r38, 8;
	add.s64 	%rd292, %rd2, %rd291;
	ld.global.u64 	%rd152, [%rd292];
	or.b64  	%rd293, %rd541, %rd152;
	and.b64  	%rd294, %rd293, -4294967296;
	setp.ne.s64 	%p8, %rd294, 0;
	@%p8 bra 	$L__BB588_73;
	cvt.u32.u64 	%r78, %rd152;
	cvt.u32.u64 	%r79, %rd541;
	div.u32 	%r80, %r79, %r78;
	mul.lo.s32 	%r81, %r80, %r78;
	sub.s32 	%r82, %r79, %r81;
	cvt.u64.u32 	%rd543, %r80;
	cvt.u64.u32 	%rd544, %r82;
	bra.uni 	$L__BB588_74;
$L__BB588_73:
	div.s64 	%rd543, %rd541, %rd152;
	mul.lo.s64 	%rd295, %rd543, %rd152;
	sub.s64 	%rd544, %rd541, %rd295;
$L__BB588_74:
	add.s64 	%rd297, %rd1, %rd291;
	ld.global.u64 	%rd298, [%rd297];
	mad.lo.s64 	%rd159, %rd298, %rd544, %rd151;
	add.s32 	%r39, %r253, -4;
	mul.wide.u32 	%rd299, %r253, 8;
	add.s64 	%rd300, %rd2, %rd299;
	ld.global.u64 	%rd160, [%rd300];
	or.b64  	%rd301, %rd543, %rd160;
	and.b64  	%rd302, %rd301, -4294967296;
	setp.ne.s64 	%p9, %rd302, 0;
	@%p9 bra 	$L__BB588_76;
	cvt.u32.u64 	%r83, %rd160;
	cvt.u32.u64 	%r84, %rd543;
	div.u32 	%r85, %r84, %r83;
	mul.lo.s32 	%r86, %r85, %r83;
	sub.s32 	%r87, %r84, %r86;
	cvt.u64.u32 	%rd545, %r85;
	cvt.u64.u32 	%rd546, %r87;
	bra.uni 	$L__BB588_77;
$L__BB588_76:
	div.s64 	%rd545, %rd543, %rd160;
	mul.lo.s64 	%rd303, %rd545, %rd160;
	sub.s64 	%rd546, %rd543, %rd303;
$L__BB588_77:
	add.s64 	%rd305, %rd1, %rd299;
	ld.global.u64 	%rd306, [%rd305];
	mad.lo.s64 	%rd167, %rd306, %rd546, %rd159;
	add.s32 	%r40, %r253, -1;
	mul.wide.u32 	%rd307, %r40, 8;
	add.s64 	%rd308, %rd2, %rd307;
	ld.global.u64 	%rd168, [%rd308];
	or.b64  	%rd309, %rd545, %rd168;
	and.b64  	%rd310, %rd309, -4294967296;
	setp.ne.s64 	%p10, %rd310, 0;
	@%p10 bra 	$L__BB588_79;
	cvt.u32.u64 	%r88, %rd168;
	cvt.u32.u64 	%r89, %rd545;
	div.u32 	%r90, %r89, %r88;
	mul.lo.s32 	%r91, %r90, %r88;
	sub.s32 	%r92, %r89, %r91;
	cvt.u64.u32 	%rd547, %r90;
	cvt.u64.u32 	%rd548, %r92;
	bra.uni 	$L__BB588_80;
$L__BB588_79:
	div.s64 	%rd547, %rd545, %rd168;
	mul.lo.s64 	%rd311, %rd547, %rd168;
	sub.s64 	%rd548, %rd545, %rd311;
$L__BB588_80:
	add.s64 	%rd313, %rd1, %rd307;
	ld.global.u64 	%rd314, [%rd313];
	mad.lo.s64 	%rd175, %rd314, %rd548, %rd167;
	add.s32 	%r41, %r253, -2;
	mul.wide.u32 	%rd315, %r41, 8;
	add.s64 	%rd316, %rd2, %rd315;
	ld.global.u64 	%rd176, [%rd316];
	or.b64  	%rd317, %rd547, %rd176;
	and.b64  	%rd318, %rd317, -4294967296;
	setp.ne.s64 	%p11, %rd318, 0;
	@%p11 bra 	$L__BB588_82;
	cvt.u32.u64 	%r93, %rd176;
	cvt.u32.u64 	%r94, %rd547;
	div.u32 	%r95, %r94, %r93;
	mul.lo.s32 	%r96, %r95, %r93;
	sub.s32 	%r97, %r94, %r96;
	cvt.u64.u32 	%rd549, %r95;
	cvt.u64.u32 	%rd550, %r97;
	bra.uni 	$L__BB588_83;
$L__BB588_82:
	div.s64 	%rd549, %rd547, %rd176;
	mul.lo.s64 	%rd319, %rd549, %rd176;
	sub.s64 	%rd550, %rd547, %rd319;
$L__BB588_83:
	add.s64 	%rd321, %rd1, %rd315;
	ld.global.u64 	%rd322, [%rd321];
	mad.lo.s64 	%rd183, %rd322, %rd550, %rd175;
	add.s32 	%r42, %r253, -3;
	mul.wide.u32 	%rd323, %r42, 8;
	add.s64 	%rd324, %rd2, %rd323;
	ld.global.u64 	%rd184, [%rd324];
	or.b64  	%rd325, %rd549, %rd184;
	and.b64  	%rd326, %rd325, -4294967296;
	setp.ne.s64 	%p12, %rd326, 0;
	@%p12 bra 	$L__BB588_85;
	cvt.u32.u64 	%r98, %rd184;
	cvt.u32.u64 	%r99, %rd549;
	div.u32 	%r100, %r99, %r98;
	mul.lo.s32 	%r101, %r100, %r98;
	sub.s32 	%r102, %r99, %r101;
	cvt.u64.u32 	%rd551, %r100;
	cvt.u64.u32 	%rd552, %r102;
	bra.uni 	$L__BB588_86;
$L__BB588_85:
	div.s64 	%rd551, %rd549, %rd184;
	mul.lo.s64 	%rd327, %rd551, %rd184;
	sub.s64 	%rd552, %rd549, %rd327;
$L__BB588_86:
	add.s64 	%rd329, %rd1, %rd323;
	ld.global.u64 	%rd330, [%rd329];
	mad.lo.s64 	%rd191, %rd330, %rd552, %rd183;
	mul.wide.u32 	%rd331, %r39, 8;
	add.s64 	%rd332, %rd2, %rd331;
	ld.global.u64 	%rd192, [%rd332];
	or.b64  	%rd333, %rd551, %rd192;
	and.b64  	%rd334, %rd333, -4294967296;
	setp.ne.s64 	%p13, %rd334, 0;
	@%p13 bra 	$L__BB588_88;
	cvt.u32.u64 	%r103, %rd192;
	cvt.u32.u64 	%r104, %rd551;
	div.u32 	%r105, %r104, %r103;
	mul.lo.s32 	%r106, %r105, %r103;
	sub.s32 	%r107, %r104, %r106;
	cvt.u64.u32 	%rd568, %r105;
	cvt.u64.u32 	%rd554, %r107;
	bra.uni 	$L__BB588_89;
$L__BB588_88:
	div.s64 	%rd568, %rd551, %rd192;
	mul.lo.s64 	%rd335, %rd568, %rd192;
	sub.s64 	%rd554, %rd551, %rd335;
$L__BB588_89:
	add.s64 	%rd337, %rd1, %rd331;
	ld.global.u64 	%rd338, [%rd337];
	mad.lo.s64 	%rd339, %rd338, %rd554, %rd191;
	shl.b64 	%rd340, %rd339, 3;
	add.s64 	%rd577, %rd577, %rd340;
	add.s32 	%r253, %r253, -8;
	add.s32 	%r252, %r252, 8;
	setp.ne.s32 	%p14, %r252, 0;
	@%p14 bra 	$L__BB588_65;
	add.s32 	%r255, %r253, 3;
$L__BB588_91:
	setp.eq.s32 	%p15, %r31, 0;
	@%p15 bra 	$L__BB588_120;
	and.b32  	%r47, %r29, 3;
	setp.lt.u32 	%p16, %r31, 4;
	@%p16 bra 	$L__BB588_106;
	mul.wide.u32 	%rd342, %r255, 8;
	add.s64 	%rd343, %rd2, %rd342;
	ld.global.u64 	%rd203, [%rd343];
	or.b64  	%rd344, %rd568, %rd203;
	and.b64  	%rd345, %rd344, -4294967296;
	setp.ne.s64 	%p17, %rd345, 0;
	@%p17 bra 	$L__BB588_95;
	cvt.u32.u64 	%r108, %rd203;
	cvt.u32.u64 	%r109, %rd568;
	div.u32 	%r110, %r109, %r108;
	mul.lo.s32 	%r111, %r110, %r108;
	sub.s32 	%r112, %r109, %r111;
	cvt.u64.u32 	%rd558, %r110;
	cvt.u64.u32 	%rd559, %r112;
	bra.uni 	$L__BB588_96;
$L__BB588_95:
	div.s64 	%rd558, %rd568, %rd203;
	mul.lo.s64 	%rd346, %rd558, %rd203;
	sub.s64 	%rd559, %rd568, %rd346;
$L__BB588_96:
	add.s64 	%rd348, %rd1, %rd342;
	ld.global.u64 	%rd349, [%rd348];
	mul.lo.s64 	%rd210, %rd349, %rd559;
	add.s32 	%r48, %r255, -1;
	mul.wide.u32 	%rd350, %r48, 8;
	add.s64 	%rd351, %rd2, %rd350;
	ld.global.u64 	%rd211, [%rd351];
	or.b64  	%rd352, %rd558, %rd211;
	and.b64  	%rd353, %rd352, -4294967296;
	setp.ne.s64 	%p18, %rd353, 0;
	@%p18 bra 	$L__BB588_98;
	cvt.u32.u64 	%r113, %rd211;
	cvt.u32.u64 	%r114, %rd558;
	div.u32 	%r115, %r114, %r113;
	mul.lo.s32 	%r116, %r115, %r113;
	sub.s32 	%r117, %r114, %r116;
	cvt.u64.u32 	%rd560, %r115;
	cvt.u64.u32 	%rd561, %r117;
	bra.uni 	$L__BB588_99;
$L__BB588_98:
	div.s64 	%rd560, %rd558, %rd211;
	mul.lo.s64 	%rd354, %rd560, %rd211;
	sub.s64 	%rd561, %rd558, %rd354;
$L__BB588_99:
	add.s64 	%rd356, %rd1, %rd350;
	ld.global.u64 	%rd357, [%rd356];
	mad.lo.s64 	%rd218, %rd357, %rd561, %rd210;
	add.s32 	%r49, %r255, -2;
	mul.wide.u32 	%rd358, %r49, 8;
	add.s64 	%rd359, %rd2, %rd358;
	ld.global.u64 	%rd219, [%rd359];
	or.b64  	%rd360, %rd560, %rd219;
	and.b64  	%rd361, %rd360, -4294967296;
	setp.ne.s64 	%p19, %rd361, 0;
	@%p19 bra 	$L__BB588_101;
	cvt.u32.u64 	%r118, %rd219;
	cvt.u32.u64 	%r119, %rd560;
	div.u32 	%r120, %r119, %r118;
	mul.lo.s32 	%r121, %r120, %r118;
	sub.s32 	%r122, %r119, %r121;
	cvt.u64.u32 	%rd562, %r120;
	cvt.u64.u32 	%rd563, %r122;
	bra.uni 	$L__BB588_102;
$L__BB588_101:
	div.s64 	%rd562, %rd560, %rd219;
	mul.lo.s64 	%rd362, %rd562, %rd219;
	sub.s64 	%rd563, %rd560, %rd362;
$L__BB588_102:
	add.s64 	%rd364, %rd1, %rd358;
	ld.global.u64 	%rd365, [%rd364];
	mad.lo.s64 	%rd226, %rd365, %rd563, %rd218;
	add.s32 	%r50, %r255, -3;
	mul.wide.u32 	%rd366, %r50, 8;
	add.s64 	%rd367, %rd2, %rd366;
	ld.global.u64 	%rd227, [%rd367];
	or.b64  	%rd368, %rd562, %rd227;
	and.b64  	%rd369, %rd368, -4294967296;
	setp.ne.s64 	%p20, %rd369, 0;
	@%p20 bra 	$L__BB588_104;
	cvt.u32.u64 	%r123, %rd227;
	cvt.u32.u64 	%r124, %rd562;
	div.u32 	%r125, %r124, %r123;
	mul.lo.s32 	%r126, %r125, %r123;
	sub.s32 	%r127, %r124, %r126;
	cvt.u64.u32 	%rd568, %r125;
	cvt.u64.u32 	%rd565, %r127;
	bra.uni 	$L__BB588_105;
$L__BB588_104:
	div.s64 	%rd568, %rd562, %rd227;
	mul.lo.s64 	%rd370, %rd568, %rd227;
	sub.s64 	%rd565, %rd562, %rd370;
$L__BB588_105:
	add.s64 	%rd372, %rd1, %rd366;
	ld.global.u64 	%rd373, [%rd372];
	mad.lo.s64 	%rd374, %rd373, %rd565, %rd226;
	shl.b64 	%rd375, %rd374, 3;
	add.s64 	%rd577, %rd577, %rd375;
	add.s32 	%r255, %r255, -4;
$L__BB588_106:
	setp.eq.s32 	%p21, %r47, 0;
	@%p21 bra 	$L__BB588_120;
	setp.eq.s32 	%p22, %r47, 1;
	@%p22 bra 	$L__BB588_115;
	mul.wide.u32 	%rd377, %r255, 8;
	add.s64 	%rd378, %rd2, %rd377;
	ld.global.u64 	%rd238, [%rd378];
	or.b64  	%rd379, %rd568, %rd238;
	and.b64  	%rd380, %rd379, -4294967296;
	setp.ne.s64 	%p23, %rd380, 0;
	@%p23 bra 	$L__BB588_110;
	cvt.u32.u64 	%r128, %rd238;
	cvt.u32.u64 	%r129, %rd568;
	div.u32 	%r130, %r129, %r128;
	mul.lo.s32 	%r131, %r130, %r128;
	sub.s32 	%r132, %r129, %r131;
	cvt.u64.u32 	%rd569, %r130;
	cvt.u64.u32 	%rd570, %r132;
	bra.uni 	$L__BB588_111;
$L__BB588_110:
	div.s64 	%rd569, %rd568, %rd238;
	mul.lo.s64 	%rd381, %rd569, %rd238;
	sub.s64 	%rd570, %rd568, %rd381;
$L__BB588_111:
	add.s64 	%rd383, %rd1, %rd377;
	ld.global.u64 	%rd384, [%rd383];
	mul.lo.s64 	%rd245, %rd384, %rd570;
	add.s32 	%r53, %r255, -1;
	mul.wide.u32 	%rd385, %r53, 8;
	add.s64 	%rd386, %rd2, %rd385;
	ld.global.u64 	%rd246, [%rd386];
	or.b64  	%rd387, %rd569, %rd246;
	and.b64  	%rd388, %rd387, -4294967296;
	setp.ne.s64 	%p24, %rd388, 0;
	@%p24 bra 	$L__BB588_113;
	cvt.u32.u64 	%r133, %rd246;
	cvt.u32.u64 	%r134, %rd569;
	div.u32 	%r135, %r134, %r133;
	mul.lo.s32 	%r136, %r135, %r133;
	sub.s32 	%r137, %r134, %r136;
	cvt.u64.u32 	%rd568, %r135;
	cvt.u64.u32 	%rd572, %r137;
	bra.uni 	$L__BB588_114;
$L__BB588_113:
	div.s64 	%rd568, %rd569, %rd246;
	mul.lo.s64 	%rd389, %rd568, %rd246;
	sub.s64 	%rd572, %rd569, %rd389;
$L__BB588_114:
	add.s64 	%rd391, %rd1, %rd385;
	ld.global.u64 	%rd392, [%rd391];
	mad.lo.s64 	%rd393, %rd392, %rd572, %rd245;
	shl.b64 	%rd394, %rd393, 3;
	add.s64 	%rd577, %rd577, %rd394;
	add.s32 	%r255, %r255, -2;
$L__BB588_115:
	and.b32  	%r138, %r29, 1;
	setp.eq.b32 	%p25, %r138, 1;
	not.pred 	%p26, %p25;
	@%p26 bra 	$L__BB588_120;
	mul.wide.u32 	%rd395, %r255, 8;
	add.s64 	%rd396, %rd2, %rd395;
	ld.global.u64 	%rd257, [%rd396];
	or.b64  	%rd397, %rd568, %rd257;
	and.b64  	%rd398, %rd397, -4294967296;
	setp.ne.s64 	%p27, %rd398, 0;
	@%p27 bra 	$L__BB588_118;
	cvt.u32.u64 	%r139, %rd257;
	cvt.u32.u64 	%r140, %rd568;
	rem.u32 	%r141, %r140, %r139;
	cvt.u64.u32 	%rd576, %r141;
	bra.uni 	$L__BB588_119;
$L__BB588_118:
	rem.s64 	%rd576, %rd568, %rd257;
$L__BB588_119:
	add.s64 	%rd400, %rd1, %rd395;
	ld.global.u64 	%rd401, [%rd400];
	mul.lo.s64 	%rd402, %rd401, %rd576;
	shl.b64 	%rd403, %rd402, 3;
	add.s64 	%rd577, %rd577, %rd403;
$L__BB588_120:
	ld.global.u64 	%rd404, [%rd577];
	cvt.rn.f64.u64 	%fd11, %rd404;
	fma.rn.f64 	%fd16, %fd11, 0d3FF71547652B82FE, 0d4338000000000000;
	{
	.reg .b32 %temp; 
	mov.b64 	{%r56, %temp}, %fd16;
	}
	mov.f64 	%fd17, 0dC338000000000000;
	add.rn.f64 	%fd18, %fd16, %fd17;
	fma.rn.f64 	%fd19, %fd18, 0dBFE62E42FEFA39EF, %fd11;
	fma.rn.f64 	%fd20, %fd18, 0dBC7ABC9E3B39803F, %fd19;
	fma.rn.f64 	%fd21, %fd20, 0d3E5ADE1569CE2BDF, 0d3E928AF3FCA213EA;
	fma.rn.f64 	%fd22, %fd21, %fd20, 0d3EC71DEE62401315;
	fma.rn.f64 	%fd23, %fd22, %fd20, 0d3EFA01997C89EB71;
	fma.rn.f64 	%fd24, %fd23, %fd20, 0d3F2A01A014761F65;
	fma.rn.f64 	%fd25, %fd24, %fd20, 0d3F56C16C1852B7AF;
	fma.rn.f64 	%fd26, %fd25, %fd20, 0d3F81111111122322;
	fma.rn.f64 	%fd27, %fd26, %fd20, 0d3FA55555555502A1;
	fma.rn.f64 	%fd28, %fd27, %fd20, 0d3FC5555555555511;
	fma.rn.f64 	%fd29, %fd28, %fd20, 0d3FE000000000000B;
	fma.rn.f64 	%fd30, %fd29, %fd20, 0d3FF0000000000000;
	fma.rn.f64 	%fd31, %fd30, %fd20, 0d3FF0000000000000;
	{
	.reg .b32 %temp; 
	mov.b64 	{%r57, %temp}, %fd31;
	}
	{
	.reg .b32 %temp; 
	mov.b64 	{%temp, %r58}, %fd31;
	}
	shl.b32 	%r142, %r56, 20;
	add.s32 	%r143, %r142, %r58;
	mov.b64 	%fd95, {%r57, %r143};
	{
	.reg .b32 %temp; 
	mov.b64 	{%temp, %r144}, %fd11;
	}
	mov.b32 	%f4, %r144;
	abs.f32 	%f3, %f4;
	setp.lt.f32 	%p28, %f3, 0f4086232B;
	@%p28 bra 	$L__BB588_123;
	add.f64 	%fd95, %fd11, 0d7FF0000000000000;
	setp.geu.f32 	%p29, %f3, 0f40874800;
	@%p29 bra 	$L__BB588_123;
	shr.u32 	%r145, %r56, 31;
	add.s32 	%r146, %r56, %r145;
	shr.s32 	%r147, %r146, 1;
	shl.b32 	%r148, %r147, 20;
	add.s32 	%r149, %r58, %r148;
	mov.b64 	%fd32, {%r57, %r149};
	sub.s32 	%r150, %r56, %r147;
	shl.b32 	%r151, %r150, 20;
	add.s32 	%r152, %r151, 1072693248;
	mov.b32 	%r153, 0;
	mov.b64 	%fd33, {%r153, %r152};
	mul.f64 	%fd95, %fd33, %fd32;
$L__BB588_123:
	st.shared.f64 	[%r5], %fd95;
$L__BB588_124:
	bar.sync 	0;
	setp.lt.u32 	%p55, %r257, 66;
	@%p55 bra 	$L__BB588_128;
$L__BB588_125:
	shr.u32 	%r60, %r257, 1;
	setp.ge.u32 	%p56, %r1, %r60;
	@%p56 bra 	$L__BB588_127;
	ld.shared.f64 	%fd71, [%r5];
	shl.b32 	%r246, %r60, 3;
	add.s32 	%r247, %r5, %r246;
	ld.shared.f64 	%fd72, [%r247];
	add.f64 	%fd73, %fd71, %fd72;
	st.shared.f64 	[%r5], %fd73;
$L__BB588_127:
	bar.sync 	0;
	setp.gt.u32 	%p57, %r257, 131;
	mov.u32 	%r257, %r60;
	@%p57 bra 	$L__BB588_125;
$L__BB588_128:
	setp.gt.u32 	%p58, %r1, 31;
	@%p58 bra 	$L__BB588_131;
	ld.volatile.shared.f64 	%fd74, [%r5];
	ld.volatile.shared.f64 	%fd75, [%r5+256];
	add.f64 	%fd76, %fd74, %fd75;
	st.volatile.shared.f64 	[%r5], %fd76;
	ld.volatile.shared.f64 	%fd77, [%r5];
	ld.volatile.shared.f64 	%fd78, [%r5+128];
	add.f64 	%fd79, %fd77, %fd78;
	st.volatile.shared.f64 	[%r5], %fd79;
	ld.volatile.shared.f64 	%fd80, [%r5];
	ld.volatile.shared.f64 	%fd81, [%r5+64];
	add.f64 	%fd82, %fd80, %fd81;
	st.volatile.shared.f64 	[%r5], %fd82;
	ld.volatile.shared.f64 	%fd83, [%r5];
	ld.volatile.shared.f64 	%fd84, [%r5+32];
	add.f64 	%fd85, %fd83, %fd84;
	st.volatile.shared.f64 	[%r5], %fd85;
	ld.volatile.shared.f64 	%fd86, [%r5];
	ld.volatile.shared.f64 	%fd87, [%r5+16];
	add.f64 	%fd88, %fd86, %fd87;
	st.volatile.shared.f64 	[%r5], %fd88;
	ld.volatile.shared.f64 	%fd89, [%r5];
	ld.volatile.shared.f64 	%fd90, [%r5+8];
	add.f64 	%fd91, %fd89, %fd90;
	st.volatile.shared.f64 	[%r5], %fd91;
	setp.ne.s32 	%p59, %r1, 0;
	@%p59 bra 	$L__BB588_131;
	ld.param.u64 	%rd492, [contiguous_logsumexp2_u64_param_8];
	ld.param.u64 	%rd491, [contiguous_logsumexp2_u64_param_0];
	ld.shared.f64 	%fd92, [logsumexpsdata_u64];
	cvt.u64.u32 	%rd486, %r2;
	mad.lo.s64 	%rd487, %rd492, %rd4, %rd486;
	cvta.to.global.u64 	%rd488, %rd491;
	shl.b64 	%rd489, %rd487, 3;
	add.s64 	%rd490, %rd488, %rd489;
	st.global.f64 	[%rd490], %fd92;
$L__BB588_131:
	ret;

}
	// .globl	contiguous_logsumexp22_u64
.visible .entry contiguous_logsumexp22_u64(
	.param .u64 .ptr .align 1 contiguous_logsumexp22_u64_param_0,
	.param .u64 .ptr .align 1 contiguous_logsumexp22_u64_param_1,
	.param .u64 contiguous_logsumexp22_u64_param_2,
	.param .u64 contiguous_logsumexp22_u64_param_3,
	.param .u64 contiguous_logsumexp22_u64_param_4,
	.param .u64 contiguous_logsumexp22_u64_param_5
)
{
	.reg .pred 	%p<9>;
	.reg .b32 	%r<17>;
	.reg .b64 	%rd<29>;
	.reg .b64 	%fd<27>;

	ld.param.u64 	%rd5, [contiguous_logsumexp22_u64_param_0];
	ld.param.u64 	%rd8, [contiguous_logsumexp22_u64_param_1];
	ld.param.u64 	%rd9, [contiguous_logsumexp22_u64_param_2];
	ld.param.u64 	%rd6, [contiguous_logsumexp22_u64_param_3];
	ld.param.u64 	%rd10, [contiguous_logsumexp22_u64_param_4];
	ld.param.u64 	%rd7, [contiguous_logsumexp22_u64_param_5];
	cvta.to.global.u64 	%rd1, %rd8;
	mov.u32 	%r1, %tid.x;
	mov.u32 	%r2, %ctaid.x;
	mov.u32 	%r16, %ntid.x;
	mul.lo.s32 	%r8, %r2, %r16;
	shl.b32 	%r9, %r8, 1;
	add.s32 	%r4, %r9, %r1;
	shl.b32 	%r10, %r1, 3;
	mov.u32 	%r11, logsumexpsdata_u64;
	add.s32 	%r5, %r11, %r10;
	mov.b64 	%rd11, 0;
	st.shared.u64 	[%r5], %rd11;
	mov.u32 	%r12, %ctaid.y;
	cvt.u64.u32 	%rd12, %r12;
	add.s64 	%rd2, %rd9, %rd12;
	setp.ge.u64 	%p1, %rd2, %rd10;
	@%p1 bra 	$L__BB589_12;
	add.s32 	%r13, %r4, %r16;
	cvt.u64.u32 	%rd3, %r13;
	setp.le.u64 	%p2, %rd6, %rd3;
	@%p2 bra 	$L__BB589_3;
	cvt.u64.u32 	%rd16, %r4;
	mul.lo.s64 	%rd17, %rd2, %rd6;
	add.s64 	%rd18, %rd17, %rd16;
	shl.b64 	%rd19, %rd18, 3;
	add.s64 	%rd20, %rd1, %rd19;
	ld.global.f64 	%fd2, [%rd20];
	add.s64 	%rd21, %rd17, %rd3;
	shl.b64 	%rd22, %rd21, 3;
	add.s64 	%rd23, %rd1, %rd22;
	ld.global.f64 	%fd3, [%rd23];
	add.f64 	%fd4, %fd2, %fd3;
	st.shared.f64 	[%r5], %fd4;
	bra.uni 	$L__BB589_5;
$L__BB589_3:
	cvt.u64.u32 	%rd4, %r4;
	setp.le.u64 	%p3, %rd6, %rd4;
	@%p3 bra 	$L__BB589_5;
	mad.lo.s64 	%rd13, %rd2, %rd6, %rd4;
	shl.b64 	%rd14, %rd13, 3;
	add.s64 	%rd15, %rd1, %rd14;
	ld.global.f64 	%fd1, [%rd15];
	st.shared.f64 	[%r5], %fd1;
$L__BB589_5:
	bar.sync 	0;
	setp.lt.u32 	%p4, %r16, 66;
	@%p4 bra 	$L__BB589_9;
$L__BB589_6:
	shr.u32 	%r7, %r16, 1;
	setp.ge.u32 	%p5, %r1, %r7;
	@%p5 bra 	$L__BB589_8;
	ld.shared.f64 	%fd5, [%r5];
	shl.b32 	%r14, %r7, 3;
	add.s32 	%r15, %r5, %r14;
	ld.shared.f64 	%fd6, [%r15];
	add.f64 	%fd7, %fd5, %fd6;
	st.shared.f64 	[%r5], %fd7;
$L__BB589_8:
	bar.sync 	0;
	setp.gt.u32 	%p6, %r16, 131;
	mov.u32 	%r16, %r7;
	@%p6 bra 	$L__BB589_6;
$L__BB589_9:
	setp.gt.u32 	%p7, %r1, 31;
	@%p7 bra 	$L__BB589_12;
	ld.volatile.shared.f64 	%fd8, [%r5];
	ld.volatile.shared.f64 	%fd9, [%r5+256];
	add.f64 	%fd10, %fd8, %fd9;
	st.volatile.shared.f64 	[%r5], %fd10;
	ld.volatile.shared.f64 	%fd11, [%r5];
	ld.volatile.shared.f64 	%fd12, [%r5+128];
	add.f64 	%fd13, %fd11, %fd12;
	st.volatile.shared.f64 	[%r5], %fd13;
	ld.volatile.shared.f64 	%fd14, [%r5];
	ld.volatile.shared.f64 	%fd15, [%r5+64];
	add.f64 	%fd16, %fd14, %fd15;
	st.volatile.shared.f64 	[%r5], %fd16;
	ld.volatile.shared.f64 	%fd17, [%r5];
	ld.volatile.shared.f64 	%fd18, [%r5+32];
	add.f64 	%fd19, %fd17, %fd18;
	st.volatile.shared.f64 	[%r5], %fd19;
	ld.volatile.shared.f64 	%fd20, [%r5];
	ld.volatile.shared.f64 	%fd21, [%r5+16];
	add.f64 	%fd22, %fd20, %fd21;
	st.volatile.shared.f64 	[%r5], %fd22;
	ld.volatile.shared.f64 	%fd23, [%r5];
	ld.volatile.shared.f64 	%fd24, [%r5+8];
	add.f64 	%fd25, %fd23, %fd24;
	st.volatile.shared.f64 	[%r5], %fd25;
	setp.ne.s32 	%p8, %r1, 0;
	@%p8 bra 	$L__BB589_12;
	ld.shared.f64 	%fd26, [logsumexpsdata_u64];
	cvt.u64.u32 	%rd24, %r2;
	mad.lo.s64 	%rd25, %rd7, %rd2, %rd24;
	cvta.to.global.u64 	%rd26, %rd5;
	shl.b64 	%rd27, %rd25, 3;
	add.s64 	%rd28, %rd26, %rd27;
	st.global.f64 	[%rd28], %fd26;
$L__BB589_12:
	ret;

}
	// .globl	contiguous_logsumexp3_u64
.visible .entry contiguous_logsumexp3_u64(
	.param .u64 .ptr .align 1 contiguous_logsumexp3_u64_param_0,
	.param .u64 .ptr .align 1 contiguous_logsumexp3_u64_param_1,
	.param .u64 .ptr .align 1 contiguous_logsumexp3_u64_param_2,
	.param .u64 .ptr .align 1 contiguous_logsumexp3_u64_param_3,
	.param .u64 contiguous_logsumexp3_u64_param_4,
	.param .u64 contiguous_logsumexp3_u64_param_5,
	.param .u64 contiguous_logsumexp3_u64_param_6
)
{
	.reg .pred 	%p<40>;
	.reg .b32 	%r<219>;
	.reg .b32 	%f<3>;
	.reg .b64 	%rd<310>;
	.reg .b64 	%fd<78>;

	ld.param.u64 	%rd144, [contiguous_logsumexp3_u64_param_0];
	ld.param.u64 	%rd145, [contiguous_logsumexp3_u64_param_1];
	ld.param.u64 	%rd148, [contiguous_logsumexp3_u64_param_2];
	ld.param.u64 	%rd149, [contiguous_logsumexp3_u64_param_3];
	ld.param.u64 	%rd146, [contiguous_logsumexp3_u64_param_4];
	ld.param.u64 	%rd147, [contiguous_logsumexp3_u64_param_5];
	ld.param.u64 	%rd150, [contiguous_logsumexp3_u64_param_6];
	cvta.to.global.u64 	%rd1, %rd149;
	cvta.to.global.u64 	%rd2, %rd148;
	mov.u32 	%r1, %tid.y;
	mov.u32 	%r2, %ntid.x;
	mov.u32 	%r3, %tid.x;
	mad.lo.s32 	%r67, %r1, %r2, %r3;
	mov.u32 	%r68, %ctaid.x;
	mad.lo.s32 	%r69, %r68, %r2, %r3;
	mov.u32 	%r4, %ctaid.y;
	mov.u32 	%r5, %ntid.y;
	mad.lo.s32 	%r70, %r4, %r5, %r1;
	shl.b32 	%r71, %r67, 3;
	mov.u32 	%r72, logsumexpsdata_u64;
	add.s32 	%r7, %r72, %r71;
	mov.b64 	%rd152, 0;
	st.shared.u64 	[%r7], %rd152;
	cvt.u64.u32 	%rd3, %r69;
	setp.le.u64 	%p1, %rd147, %rd3;
	cvt.u64.u32 	%rd153, %r70;
	setp.le.u64 	%p2, %rd150, %rd153;
	or.pred  	%p3, %p1, %p2;
	@%p3 bra 	$L__BB590_79;
	cvt.u32.u64 	%r73, %rd3;
	cvt.u32.u64 	%r74, %rd147;
	mad.lo.s32 	%r209, %r70, %r74, %r73;
	cvt.u32.u64 	%r9, %rd146;
	add.s32 	%r208, %r9, -1;
	setp.lt.s32 	%p4, %r208, 0;
	mov.b64 	%rd309, 0;
	@%p4 bra 	$L__BB590_59;
	setp.lt.u32 	%p5, %r208, 7;
	mov.b64 	%rd309, 0;
	@%p5 bra 	$L__BB590_30;
	add.s32 	%r204, %r9, -4;
	and.b32  	%r75, %r9, -8;
	neg.s32 	%r203, %r75;
	mov.b64 	%rd309, 0;
$L__BB590_4:
	.pragma "nounroll";
	add.s32 	%r16, %r204, 3;
	cvt.u64.u32 	%rd5, %r209;
	mul.wide.u32 	%rd158, %r16, 8;
	add.s64 	%rd159, %rd2, %rd158;
	ld.global.u64 	%rd6, [%rd159];
	and.b64  	%rd160, %rd6, -4294967296;
	setp.ne.s64 	%p6, %rd160, 0;
	@%p6 bra 	$L__BB590_6;
	cvt.u32.u64 	%r76, %rd6;
	cvt.u32.u64 	%r77, %rd5;
	div.u32 	%r78, %r77, %r76;
	mul.lo.s32 	%r79, %r78, %r76;
	sub.s32 	%r80, %r77, %r79;
	cvt.u64.u32 	%rd274, %r78;
	cvt.u64.u32 	%rd275, %r80;
	bra.uni 	$L__BB590_7;
$L__BB590_6:
	div.s64 	%rd274, %rd5, %rd6;
	mul.lo.s64 	%rd161, %rd274, %rd6;
	sub.s64 	%rd275, %rd5, %rd161;
$L__BB590_7:
	mul.wide.u32 	%rd162, %r16, 8;
	add.s64 	%rd163, %rd1, %rd162;
	ld.global.u64 	%rd164, [%rd163];
	mad.lo.s64 	%rd13, %rd164, %rd275, %rd309;
	add.s32 	%r17, %r204, 2;
	and.b64  	%rd14, %rd274, 4294967295;
	mul.wide.u32 	%rd165, %r17, 8;
	add.s64 	%rd166, %rd2, %rd165;
	ld.global.u64 	%rd15, [%rd166];
	and.b64  	%rd167, %rd15, -4294967296;
	setp.ne.s64 	%p7, %rd167, 0;
	@%p7 bra 	$L__BB590_9;
	cvt.u32.u64 	%r81, %rd15;
	cvt.u32.u64 	%r82, %rd14;
	div.u32 	%r83, %r82, %r81;
	mul.lo.s32 	%r84, %r83, %r81;
	sub.s32 	%r85, %r82, %r84;
	cvt.u64.u32 	%rd276, %r83;
	cvt.u64.u32 	%rd277, %r85;
	bra.uni 	$L__BB590_10;
$L__BB590_9:
	div.s64 	%rd276, %rd14, %rd15;
	mul.lo.s64 	%rd168, %rd276, %rd15;
	sub.s64 	%rd277, %rd14, %rd168;
$L__BB590_10:
	mul.wide.u32 	%rd169, %r17, 8;
	add.s64 	%rd170, %rd1, %rd169;
	ld.global.u64 	%rd171, [%rd170];
	mad.lo.s64 	%rd22, %rd171, %rd277, %rd13;
	add.s32 	%r18, %r204, 1;
	and.b64  	%rd23, %rd276, 4294967295;
	mul.wide.u32 	%rd172, %r18, 8;
	add.s64 	%rd173, %rd2, %rd172;
	ld.global.u64 	%rd24, [%rd173];
	and.b64  	%rd174, %rd24, -4294967296;
	setp.ne.s64 	%p8, %rd174, 0;
	@%p8 bra 	$L__BB590_12;
	cvt.u32.u64 	%r86, %rd24;
	cvt.u32.u64 	%r87, %rd23;
	div.u32 	%r88, %r87, %r86;
	mul.lo.s32 	%r89, %r88, %r86;
	sub.s32 	%r90, %r87, %r89;
	cvt.u64.u32 	%rd278, %r88;
	cvt.u64.u32 	%rd279, %r90;
	bra.uni 	$L__BB590_13;
$L__BB590_12:
	div.s64 	%rd278, %rd23, %rd24;
	mul.lo.s64 	%rd175, %rd278, %rd24;
	sub.s64 	%rd279, %rd23, %rd175;
$L__BB590_13:
	mul.wide.u32 	%rd176, %r18, 8;
	add.s64 	%rd177, %rd1, %rd176;
	ld.global.u64 	%rd178, [%rd177];
	mad.lo.s64 	%rd31, %rd178, %rd279, %rd22;
	and.b64  	%rd32, %rd278, 4294967295;
	mul.wide.u32 	%rd179, %r204, 8;
	add.s64 	%rd180, %rd2, %rd179;
	ld.global.u64 	%rd33, [%rd180];
	and.b64  	%rd181, %rd33, -4294967296;
	setp.ne.s64 	%p9, %rd181, 0;
	@%p9 bra 	$L__BB590_15;
	cvt.u32.u64 	%r91, %rd33;
	cvt.u32.u64 	%r92, %rd32;
	div.u32 	%r93, %r92, %r91;
	mul.lo.s32 	%r94, %r93, %r91;
	sub.s32 	%r95, %r92, %r94;
	cvt.u64.u32 	%rd280, %r93;
	cvt.u64.u32 	%rd281, %r95;
	bra.uni 	$L__BB590_16;
$L__BB590_15:
	div.s64 	%rd280, %rd32, %rd33;
	mul.lo.s64 	%rd182, %rd280, %rd33;
	sub.s64 	%rd281, %rd32, %rd182;
$L__BB590_16:
	mul.wide.u32 	%rd183, %r204, 8;
	add.s64 	%rd184, %rd1, %rd183;
	ld.global.u64 	%rd185, [%rd184];
	mad.lo.s64 	%rd40, %rd185, %rd281, %rd31;
	add.s32 	%r19, %r204, -1;
	and.b64  	%rd41, %rd280, 4294967295;
	mul.wide.u32 	%rd186, %r19, 8;
	add.s64 	%rd187, %rd2, %rd186;
	ld.global.u64 	%rd42, [%rd187];
	and.b64  	%rd188, %rd42, -4294967296;
	setp.ne.s64 	%p10, %rd188, 0;
	@%p10 bra 	$L__BB590_18;
	cvt.u32.u64 	%r96, %rd42;
	cvt.u32.u64 	%r97, %rd41;
	div.u32 	%r98, %r97, %r96;
	mul.lo.s32 	%r99, %r98, %r96;
	sub.s32 	%r100, %r97, %r99;
	cvt.u64.u32 	%rd282, %r98;
	cvt.u64.u32 	%rd283, %r100;
	bra.uni 	$L__BB590_19;
$L__BB590_18:
	div.s64 	%rd282, %rd41, %rd42;
	mul.lo.s64 	%rd189, %rd282, %rd42;
	sub.s64 	%rd283, %rd41, %rd189;
$L__BB590_19:
	mul.wide.u32 	%rd190, %r19, 8;
	add.s64 	%rd191, %rd1, %rd190;
	ld.global.u64 	%rd192, [%rd191];
	mad.lo.s64 	%rd49, %rd192, %rd283, %rd40;
	add.s32 	%r20, %r204, -2;
	and.b64  	%rd50, %rd282, 4294967295;
	mul.wide.u32 	%rd193, %r20, 8;
	add.s64 	%rd194, %rd2, %rd193;
	ld.global.u64 	%rd51, [%rd194];
	and.b64  	%rd195, %rd51, -4294967296;
	setp.ne.s64 	%p11, %rd195, 0;
	@%p11 bra 	$L__BB590_21;
	cvt.u32.u64 	%r101, %rd51;
	cvt.u32.u64 	%r102, %rd50;
	div.u32 	%r103, %r102, %r101;
	mul.lo.s32 	%r104, %r103, %r101;
	sub.s32 	%r105, %r102, %r104;
	cvt.u64.u32 	%rd284, %r103;
	cvt.u64.u32 	%rd285, %r105;
	bra.uni 	$L__BB590_22;
$L__BB590_21:
	div.s64 	%rd284, %rd50, %rd51;
	mul.lo.s64 	%rd196, %rd284, %rd51;
	sub.s64 	%rd285, %rd50, %rd196;
$L__BB590_22:
	mul.wide.u32 	%rd197, %r20, 8;
	add.s64 	%rd198, %rd1, %rd197;
	ld.global.u64 	%rd199, [%rd198];
	mad.lo.s64 	%rd58, %rd199, %rd285, %rd49;
	add.s32 	%r21, %r204, -3;
	and.b64  	%rd59, %rd284, 4294967295;
	mul.wide.u32 	%rd200, %r21, 8;
	add.s64 	%rd201, %rd2, %rd200;
	ld.global.u64 	%rd60, [%rd201];
	and.b64  	%rd202, %rd60, -4294967296;
	setp.ne.s64 	%p12, %rd202, 0;
	@%p12 bra 	$L__BB590_24;
	cvt.u32.u64 	%r106, %rd60;
	cvt.u32.u64 	%r107, %rd59;
	div.u32 	%r108, %r107, %r106;
	mul.lo.s32 	%r109, %r108, %r106;
	sub.s32 	%r110, %r107, %r109;
	cvt.u64.u32 	%rd286, %r108;
	cvt.u64.u32 	%rd287, %r110;
	bra.uni 	$L__BB590_25;
$L__BB590_24:
	div.s64 	%rd286, %rd59, %rd60;
	mul.lo.s64 	%rd203, %rd286, %rd60;
	sub.s64 	%rd287, %rd59, %rd203;
$L__BB590_25:
	mul.wide.u32 	%rd204, %r21, 8;
	add.s64 	%rd205, %rd1, %rd204;
	ld.global.u64 	%rd206, [%rd205];
	mad.lo.s64 	%rd67, %rd206, %rd287, %rd58;
	and.b64  	%rd68, %rd286, 4294967295;
	add.s32 	%r111, %r204, -4;
	mul.wide.u32 	%rd207, %r111, 8;
	add.s64 	%rd208, %rd2, %rd207;
	ld.global.u64 	%rd69, [%rd208];
	and.b64  	%rd209, %rd69, -4294967296;
	setp.ne.s64 	%p13, %rd209, 0;
	@%p13 bra 	$L__BB590_27;
	cvt.u32.u64 	%r112, %rd69;
	cvt.u32.u64 	%r113, %rd68;
	div.u32 	%r114, %r113, %r112;
	mul.lo.s32 	%r115, %r114, %r112;
	sub.s32 	%r116, %r113, %r115;
	cvt.u64.u32 	%rd288, %r114;
	cvt.u64.u32 	%rd289, %r116;
	bra.uni 	$L__BB590_28;
$L__BB590_27:
	div.s64 	%rd288, %rd68, %rd69;
	mul.lo.s64 	%rd210, %rd288, %rd69;
	sub.s64 	%rd289, %rd68, %rd210;
$L__BB590_28:
	mul.wide.u32 	%rd211, %r111, 8;
	add.s64 	%rd212, %rd1, %rd211;
	ld.global.u64 	%rd213, [%rd212];
	mad.lo.s64 	%rd309, %rd213, %rd289, %rd67;
	cvt.u32.u64 	%r209, %rd288;
	add.s32 	%r204, %r204, -8;
	add.s32 	%r203, %r203, 8;
	setp.ne.s32 	%p14, %r203, 0;
	@%p14 bra 	$L__BB590_4;
	add.s32 	%r208, %r204, 3;
$L__BB590_30:
	and.b32  	%r28, %r9, 7;
	setp.eq.s32 	%p15, %r28, 0;
	@%p15 bra 	$L__BB590_59;
	and.b32  	%r29, %r9, 3;
	setp.lt.u32 	%p16, %r28, 4;
	@%p16 bra 	$L__BB590_45;
	cvt.u64.u32 	%rd79, %r209;
	mul.wide.u32 	%rd215, %r208, 8;
	add.s64 	%rd216, %rd2, %rd215;
	ld.global.u64 	%rd80, [%rd216];
	and.b64  	%rd217, %rd80, -4294967296;
	setp.ne.s64 	%p17, %rd217, 0;
	@%p17 bra 	$L__BB590_34;
	cvt.u32.u64 	%r118, %rd80;
	cvt.u32.u64 	%r119, %rd79;
	div.u32 	%r120, %r119, %r118;
	mul.lo.s32 	%r121, %r120, %r118;
	sub.s32 	%r122, %r119, %r121;
	cvt.u64.u32 	%rd292, %r120;
	cvt.u64.u32 	%rd293, %r122;
	bra.uni 	$L__BB590_35;
$L__BB590_34:
	div.s64 	%rd292, %rd79, %rd80;
	mul.lo.s64 	%rd218, %rd292, %rd80;
	sub.s64 	%rd293, %rd79, %rd218;
$L__BB590_35:
	mul.wide.u32 	%rd219, %r208, 8;
	add.s64 	%rd220, %rd1, %rd219;
	ld.global.u64 	%rd221, [%rd220];
	mad.lo.s64 	%rd87, %rd221, %rd293, %rd309;
	add.s32 	%r30, %r208, -1;
	and.b64  	%rd88, %rd292, 4294967295;
	mul.wide.u32 	%rd222, %r30, 8;
	add.s64 	%rd223, %rd2, %rd222;
	ld.global.u64 	%rd89, [%rd223];
	and.b64  	%rd224, %rd89, -4294967296;
	setp.ne.s64 	%p18, %rd224, 0;
	@%p18 bra 	$L__BB590_37;
	cvt.u32.u64 	%r123, %rd89;
	cvt.u32.u64 	%r124, %rd88;
	div.u32 	%r125, %r124, %r123;
	mul.lo.s32 	%r126, %r125, %r123;
	sub.s32 	%r127, %r124, %r126;
	cvt.u64.u32 	%rd294, %r125;
	cvt.u64.u32 	%rd295, %r127;
	bra.uni 	$L__BB590_38;
$L__BB590_37:
	div.s64 	%rd294, %rd88, %rd89;
	mul.lo.s64 	%rd225, %rd294, %rd89;
	sub.s64 	%rd295, %rd88, %rd225;
$L__BB590_38:
	mul.wide.u32 	%rd226, %r30, 8;
	add.s64 	%rd227, %rd1, %rd226;
	ld.global.u64 	%rd228, [%rd227];
	mad.lo.s64 	%rd96, %rd228, %rd295, %rd87;
	add.s32 	%r31, %r208, -2;
	and.b64  	%rd97, %rd294, 4294967295;
	mul.wide.u32 	%rd229, %r31, 8;
	add.s64 	%rd230, %rd2, %rd229;
	ld.global.u64 	%rd98, [%rd230];
	and.b64  	%rd231, %rd98, -4294967296;
	setp.ne.s64 	%p19, %rd231, 0;
	@%p19 bra 	$L__BB590_40;
	cvt.u32.u64 	%r128, %rd98;
	cvt.u32.u64 	%r129, %rd97;
	div.u32 	%r130, %r129, %r128;
	mul.lo.s32 	%r131, %r130, %r128;
	sub.s32 	%r132, %r129, %r131;
	cvt.u64.u32 	%rd296, %r130;
	cvt.u64.u32 	%rd297, %r132;
	bra.uni 	$L__BB590_41;
$L__BB590_40:
	div.s64 	%rd296, %rd97, %rd98;
	mul.lo.s64 	%rd232, %rd296, %rd98;
	sub.s64 	%rd297, %rd97, %rd232;
$L__BB590_41:
	mul.wide.u32 	%rd233, %r31, 8;
	add.s64 	%rd234, %rd1, %rd233;
	ld.global.u64 	%rd235, [%rd234];
	mad.lo.s64 	%rd105, %rd235, %rd297, %rd96;
	add.s32 	%r32, %r208, -3;
	and.b64  	%rd106, %rd296, 4294967295;
	mul.wide.u32 	%rd236, %r32, 8;
	add.s64 	%rd237, %rd2, %rd236;
	ld.global.u64 	%rd107, [%rd237];
	and.b64  	%rd238, %rd107, -4294967296;
	setp.ne.s64 	%p20, %rd238, 0;
	@%p20 bra 	$L__BB590_43;
	cvt.u32.u64 	%r133, %rd107;
	cvt.u32.u64 	%r134, %rd106;
	div.u32 	%r135, %r134, %r133;
	mul.lo.s32 	%r136, %r135, %r133;
	sub.s32 	%r137, %r134, %r136;
	cvt.u64.u32 	%rd298, %r135;
	cvt.u64.u32 	%rd299, %r137;
	bra.uni 	$L__BB590_44;
$L__BB590_43:
	div.s64 	%rd298, %rd106, %rd107;
	mul.lo.s64 	%rd239, %rd298, %rd107;
	sub.s64 	%rd299, %rd106, %rd239;
$L__BB590_44:
	mul.wide.u32 	%rd240, %r32, 8;
	add.s64 	%rd241, %rd1, %rd240;
	ld.global.u64 	%rd242, [%rd241];
	mad.lo.s64 	%rd309, %rd242, %rd299, %rd105;
	cvt.u32.u64 	%r209, %rd298;
	add.s32 	%r208, %r208, -4;
$L__BB590_45:
	setp.eq.s32 	%p21, %r29, 0;
	@%p21 bra 	$L__BB590_59;
	setp.eq.s32 	%p22, %r29, 1;
	@%p22 bra 	$L__BB590_54;
	cvt.u64.u32 	%rd117, %r209;
	mul.wide.u32 	%rd244, %r208, 8;
	add.s64 	%rd245, %rd2, %rd244;
	ld.global.u64 	%rd118, [%rd245];
	and.b64  	%rd246, %rd118, -4294967296;
	setp.ne.s64 	%p23, %rd246, 0;
	@%p23 bra 	$L__BB590_49;
	cvt.u32.u64 	%r138, %rd118;
	cvt.u32.u64 	%r139, %rd117;
	div.u32 	%r140, %r139, %r138;
	mul.lo.s32 	%r141, %r140, %r138;
	sub.s32 	%r142, %r139, %r141;
	cvt.u64.u32 	%rd302, %r140;
	cvt.u64.u32 	%rd303, %r142;
	bra.uni 	$L__BB590_50;
$L__BB590_49:
	div.s64 	%rd302, %rd117, %rd118;
	mul.lo.s64 	%rd247, %rd302, %rd118;
	sub.s64 	%rd303, %rd117, %rd247;
$L__BB590_50:
	add.s64 	%rd249, %rd1, %rd244;
	ld.global.u64 	%rd250, [%rd249];
	mad.lo.s64 	%rd125, %rd250, %rd303, %rd309;
	add.s32 	%r37, %r208, -1;
	and.b64  	%rd126, %rd302, 4294967295;
	mul.wide.u32 	%rd251, %r37, 8;
	add.s64 	%rd252, %rd2, %rd251;
	ld.global.u64 	%rd127, [%rd252];
	and.b64  	%rd253, %rd127, -4294967296;
	setp.ne.s64 	%p24, %rd253, 0;
	@%p24 bra 	$L__BB590_52;
	cvt.u32.u64 	%r143, %rd127;
	cvt.u32.u64 	%r144, %rd126;
	div.u32 	%r145, %r144, %r143;
	mul.lo.s32 	%r146, %r145, %r143;
	sub.s32 	%r147, %r144, %r146;
	cvt.u64.u32 	%rd304, %r145;
	cvt.u64.u32 	%rd305, %r147;
	bra.uni 	$L__BB590_53;
$L__BB590_52:
	div.s64 	%rd304, %rd126, %rd127;
	mul.lo.s64 	%rd254, %rd304, %rd127;
	sub.s64 	%rd305, %rd126, %rd254;
$L__BB590_53:
	add.s64 	%rd256, %rd1, %rd251;
	ld.global.u64 	%rd257, [%rd256];
	mad.lo.s64 	%rd309, %rd257, %rd305, %rd125;
	cvt.u32.u64 	%r209, %rd304;
	add.s32 	%r208, %r208, -2;
$L__BB590_54:
	and.b32  	%r148, %r9, 1;
	setp.eq.b32 	%p25, %r148, 1;
	not.pred 	%p26, %p25;
	@%p26 bra 	$L__BB590_59;
	cvt.u64.u32 	%rd137, %r209;
	mul.wide.u32 	%rd258, %r208, 8;
	add.s64 	%rd259, %rd2, %rd258;
	ld.global.u64 	%rd138, [%rd259];
	and.b64  	%rd260, %rd138, -4294967296;
	setp.ne.s64 	%p27, %rd260, 0;
	@%p27 bra 	$L__BB590_57;
	cvt.u32.u64 	%r149, %rd138;
	cvt.u32.u64 	%r150, %rd137;
	rem.u32 	%r151, %r150, %r149;
	cvt.u64.u32 	%rd308, %r151;
	bra.uni 	$L__BB590_58;
$L__BB590_57:
	rem.s64 	%rd308, %rd137, %rd138;
$L__BB590_58:
	add.s64 	%rd262, %rd1, %rd258;
	ld.global.u64 	%rd263, [%rd262];
	mad.lo.s64 	%rd309, %rd263, %rd308, %rd309;
$L__BB590_59:
	cvta.to.global.u64 	%rd264, %rd145;
	shl.b64 	%rd265, %rd309, 3;
	add.s64 	%rd266, %rd264, %rd265;
	ld.global.u64 	%rd267, [%rd266];
	cvt.rn.f64.u64 	%fd1, %rd267;
	fma.rn.f64 	%fd21, %fd1, 0d3FF71547652B82FE, 0d4338000000000000;
	{
	.reg .b32 %temp; 
	mov.b64 	{%r42, %temp}, %fd21;
	}
	mov.f64 	%fd22, 0dC338000000000000;
	add.rn.f64 	%fd23, %fd21, %fd22;
	fma.rn.f64 	%fd24, %fd23, 0dBFE62E42FEFA39EF, %fd1;
	fma.rn.f64 	%fd25, %fd23, 0dBC7ABC9E3B39803F, %fd24;
	fma.rn.f64 	%fd26, %fd25, 0d3E5ADE1569CE2BDF, 0d3E928AF3FCA213EA;
	fma.rn.f64 	%fd27, %fd26, %fd25, 0d3EC71DEE62401315;
	fma.rn.f64 	%fd28, %fd27, %fd25, 0d3EFA01997C89EB71;
	fma.rn.f64 	%fd29, %fd28, %fd25, 0d3F2A01A014761F65;
	fma.rn.f64 	%fd30, %fd29, %fd25, 0d3F56C16C1852B7AF;
	fma.rn.f64 	%fd31, %fd30, %fd25, 0d3F81111111122322;
	fma.rn.f64 	%fd32, %fd31, %fd25, 0d3FA55555555502A1;
	fma.rn.f64 	%fd33, %fd32, %fd25, 0d3FC5555555555511;
	fma.rn.f64 	%fd34, %fd33, %fd25, 0d3FE000000000000B;
	fma.rn.f64 	%fd35, %fd34, %fd25, 0d3FF0000000000000;
	fma.rn.f64 	%fd36, %fd35, %fd25, 0d3FF0000000000000;
	{
	.reg .b32 %temp; 
	mov.b64 	{%r43, %temp}, %fd36;
	}
	{
	.reg .b32 %temp; 
	mov.b64 	{%temp, %r44}, %fd36;
	}
	shl.b32 	%r152, %r42, 20;
	add.s32 	%r153, %r152, %r44;
	mov.b64 	%fd68, {%r43, %r153};
	{
	.reg .b32 %temp; 
	mov.b64 	{%temp, %r154}, %fd1;
	}
	mov.b32 	%f2, %r154;
	abs.f32 	%f1, %f2;
	setp.lt.f32 	%p28, %f1, 0f4086232B;
	@%p28 bra 	$L__BB590_62;
	add.f64 	%fd68, %fd1, 0d7FF0000000000000;
	setp.geu.f32 	%p29, %f1, 0f40874800;
	@%p29 bra 	$L__BB590_62;
	shr.u32 	%r155, %r42, 31;
	add.s32 	%r156, %r42, %r155;
	shr.s32 	%r157, %r156, 1;
	shl.b32 	%r158, %r157, 20;
	add.s32 	%r159, %r44, %r158;
	mov.b64 	%fd37, {%r43, %r159};
	sub.s32 	%r160, %r42, %r157;
	shl.b32 	%r161, %r160, 20;
	add.s32 	%r162, %r161, 1072693248;
	mov.b32 	%r163, 0;
	mov.b64 	%fd38, {%r163, %r162};
	mul.f64 	%fd68, %fd38, %fd37;
$L__BB590_62:
	st.shared.f64 	[%r7], %fd68;
	bar.sync 	0;
	setp.ne.s32 	%p30, %r1, 0;
	@%p30 bra 	$L__BB590_79;
	setp.gt.u32 	%p31, %r5, 1;
	@%p31 bra 	$L__BB590_65;
	shl.b32 	%r164, %r3, 3;
	mov.u32 	%r165, logsumexpsdata_u64;
	add.s32 	%r166, %r165, %r164;
	ld.shared.f64 	%fd76, [%r166];
	bra.uni 	$L__BB590_78;
$L__BB590_65:
	shl.b32 	%r168, %r3, 3;
	mov.u32 	%r169, logsumexpsdata_u64;
	add.s32 	%r45, %r169, %r168;
	ld.shared.f64 	%fd76, [%r45];
	add.s32 	%r46, %r5, -1;
	add.s32 	%r170, %r5, -2;
	and.b32  	%r47, %r46, 7;
	setp.lt.u32 	%p32, %r170, 7;
	mov.b32 	%r217, 1;
	@%p32 bra 	$L__BB590_69;
	and.b32  	%r173, %r46, -8;
	neg.s32 	%r214, %r173;
	shl.b32 	%r49, %r2, 3;
	add.s32 	%r175, %r168, %r49;
	add.s32 	%r212, %r169, %r175;
	shl.b32 	%r51, %r2, 6;
	mov.b32 	%r215, 1;
	mov.b32 	%r213, 0;
$L__BB590_67:
	.pragma "nounroll";
	mul.lo.s32 	%r177, %r215, %r2;
	shl.b32 	%r178, %r177, 3;
	add.s32 	%r179, %r45, %r178;
	ld.shared.f64 	%fd40, [%r212];
	add.f64 	%fd41, %fd76, %fd40;
	add.s32 	%r180, %r179, %r49;
	ld.shared.f64 	%fd42, [%r180];
	add.f64 	%fd43, %fd41, %fd42;
	add.s32 	%r181, %r180, %r49;
	ld.shared.f64 	%fd44, [%r181];
	add.f64 	%fd45, %fd43, %fd44;
	add.s32 	%r182, %r181, %r49;
	ld.shared.f64 	%fd46, [%r182];
	add.f64 	%fd47, %fd45, %fd46;
	add.s32 	%r183, %r182, %r49;
	ld.shared.f64 	%fd48, [%r183];
	add.f64 	%fd49, %fd47, %fd48;
	add.s32 	%r184, %r183, %r49;
	ld.shared.f64 	%fd50, [%r184];
	add.f64 	%fd51, %fd49, %fd50;
	add.s32 	%r185, %r184, %r49;
	ld.shared.f64 	%fd52, [%r185];
	add.f64 	%fd53, %fd51, %fd52;
	add.s32 	%r186, %r185, %r49;
	ld.shared.f64 	%fd54, [%r186];
	add.f64 	%fd76, %fd53, %fd54;
	add.s32 	%r215, %r215, 8;
	add.s32 	%r214, %r214, 8;
	add.s32 	%r213, %r213, 8;
	add.s32 	%r212, %r212, %r51;
	setp.ne.s32 	%p33, %r214, 0;
	@%p33 bra 	$L__BB590_67;
	add.s32 	%r217, %r213, 1;
$L__BB590_69:
	setp.eq.s32 	%p34, %r47, 0;
	@%p34 bra 	$L__BB590_77;
	and.b32  	%r62, %r46, 3;
	setp.lt.u32 	%p35, %r47, 4;
	@%p35 bra 	$L__BB590_72;
	mul.lo.s32 	%r187, %r217, %r2;
	shl.b32 	%r188, %r187, 3;
	add.s32 	%r189, %r45, %r188;
	ld.shared.f64 	%fd56, [%r189];
	add.f64 	%fd57, %fd76, %fd56;
	shl.b32 	%r190, %r2, 3;
	add.s32 	%r191, %r189, %r190;
	ld.shared.f64 	%fd58, [%r191];
	add.f64 	%fd59, %fd57, %fd58;
	add.s32 	%r192, %r191, %r190;
	ld.shared.f64 	%fd60, [%r192];
	add.f64 	%fd61, %fd59, %fd60;
	add.s32 	%r193, %r192, %r190;
	ld.shared.f64 	%fd62, [%r193];
	add.f64 	%fd76, %fd61, %fd62;
	add.s32 	%r217, %r217, 4;
$L__BB590_72:
	setp.eq.s32 	%p36, %r62, 0;
	@%p36 bra 	$L__BB590_77;
	setp.eq.s32 	%p37, %r62, 1;
	@%p37 bra 	$L__BB590_75;
	mul.lo.s32 	%r194, %r217, %r2;
	shl.b32 	%r195, %r194, 3;
	add.s32 	%r196, %r45, %r195;
	ld.shared.f64 	%fd64, [%r196];
	add.f64 	%fd65, %fd76, %fd64;
	shl.b32 	%r197, %r2, 3;
	add.s32 	%r198, %r196, %r197;
	ld.shared.f64 	%fd66, [%r198];
	add.f64 	%fd76, %fd65, %fd66;
	add.s32 	%r217, %r217, 2;
$L__BB590_75:
	and.b32  	%r199, %r46, 1;
	setp.eq.b32 	%p38, %r199, 1;
	not.pred 	%p39, %p38;
	@%p39 bra 	$L__BB590_77;
	mul.lo.s32 	%r200, %r217, %r2;
	shl.b32 	%r201, %r200, 3;
	add.s32 	%r202, %r45, %r201;
	ld.shared.f64 	%fd67, [%r202];
	add.f64 	%fd76, %fd76, %fd67;
$L__BB590_77:
	st.shared.f64 	[%r45], %fd76;
$L__BB590_78:
	cvt.u64.u32 	%rd268, %r4;
	mad.lo.s64 	%rd269, %rd147, %rd268, %rd3;
	cvta.to.global.u64 	%rd270, %rd144;
	shl.b64 	%rd271, %rd269, 3;
	add.s64 	%rd272, %rd270, %rd271;
	st.global.f64 	[%rd272], %fd76;
$L__BB590_79:
	ret;

}
	// .globl	contiguous_logsumexp33_u64
.visible .entry contiguous_logsumexp33_u64(
	.param .u64 .ptr .align 1 contiguous_logsumexp33_u64_param_0,
	.param .u64 .ptr .align 1 contiguous_logsumexp33_u64_param_1,
	.param .u64 contiguous_logsumexp33_u64_param_2,
	.param .u64 contiguous_logsumexp33_u64_param_3,
	.param .u64 contiguous_logsumexp33_u64_param_4
)
{
	.reg .pred 	%p<14>;
	.reg .b32 	%r<85>;
	.reg .b64 	%rd<17>;
	.reg .b64 	%fd<55>;

	ld.param.u64 	%rd2, [contiguous_logsumexp33_u64_param_0];
	ld.param.u64 	%rd3, [contiguous_logsumexp33_u64_param_1];
	ld.param.u64 	%rd4, [contiguous_logsumexp33_u64_param_3];
	ld.param.u64 	%rd5, [contiguous_logsumexp33_u64_param_4];
	mov.u32 	%r1, %tid.y;
	mov.u32 	%r2, %ntid.x;
	mov.u32 	%r3, %tid.x;
	mad.lo.s32 	%r30, %r1, %r2, %r3;
	mov.u32 	%r31, %ctaid.x;
	mad.lo.s32 	%r32, %r31, %r2, %r3;
	mov.u32 	%r4, %ctaid.y;
	mov.u32 	%r5, %ntid.y;
	mad.lo.s32 	%r33, %r4, %r5, %r1;
	shl.b32 	%r34, %r30, 3;
	mov.u32 	%r35, logsumexpsdata_u64;
	add.s32 	%r7, %r35, %r34;
	mov.b64 	%rd7, 0;
	st.shared.u64 	[%r7], %rd7;
	cvt.u64.u32 	%rd1, %r32;
	setp.le.u64 	%p1, %rd4, %rd1;
	cvt.u64.u32 	%rd8, %r33;
	setp.le.u64 	%p2, %rd5, %rd8;
	or.pred  	%p3, %p1, %p2;
	@%p3 bra 	$L__BB591_18;
	cvt.u32.u64 	%r36, %rd1;
	cvta.to.global.u64 	%rd9, %rd3;
	cvt.u32.u64 	%r37, %rd4;
	mad.lo.s32 	%r38, %r33, %r37, %r36;
	mul.wide.u32 	%rd10, %r38, 8;
	add.s64 	%rd11, %rd9, %rd10;
	ld.global.f64 	%fd16, [%rd11];
	st.shared.f64 	[%r7], %fd16;
	bar.sync 	0;
	setp.ne.s32 	%p4, %r1, 0;
	@%p4 bra 	$L__BB591_18;
	setp.gt.u32 	%p5, %r5, 1;
	@%p5 bra 	$L__BB591_4;
	shl.b32 	%r39, %r3, 3;
	add.s32 	%r41, %r35, %r39;
	ld.shared.f64 	%fd53, [%r41];
	bra.uni 	$L__BB591_17;
$L__BB591_4:
	shl.b32 	%r43, %r3, 3;
	add.s32 	%r8, %r35, %r43;
	ld.shared.f64 	%fd53, [%r8];
	add.s32 	%r9, %r5, -1;
	add.s32 	%r45, %r5, -2;
	and.b32  	%r10, %r9, 7;
	setp.lt.u32 	%p6, %r45, 7;
	mov.b32 	%r83, 1;
	@%p6 bra 	$L__BB591_8;
	and.b32  	%r48, %r9, -8;
	neg.s32 	%r80, %r48;
	shl.b32 	%r12, %r2, 3;
	add.s32 	%r50, %r43, %r12;
	add.s32 	%r78, %r35, %r50;
	shl.b32 	%r14, %r2, 6;
	mov.b32 	%r81, 1;
	mov.b32 	%r79, 0;
$L__BB591_6:
	.pragma "nounroll";
	mul.lo.s32 	%r52, %r81, %r2;
	shl.b32 	%r53, %r52, 3;
	add.s32 	%r54, %r8, %r53;
	ld.shared.f64 	%fd18, [%r78];
	add.f64 	%fd19, %fd53, %fd18;
	add.s32 	%r55, %r54, %r12;
	ld.shared.f64 	%fd20, [%r55];
	add.f64 	%fd21, %fd19, %fd20;
	add.s32 	%r56, %r55, %r12;
	ld.shared.f64 	%fd22, [%r56];
	add.f64 	%fd23, %fd21, %fd22;
	add.s32 	%r57, %r56, %r12;
	ld.shared.f64 	%fd24, [%r57];
	add.f64 	%fd25, %fd23, %fd24;
	add.s32 	%r58, %r57, %r12;
	ld.shared.f64 	%fd26, [%r58];
	add.f64 	%fd27, %fd25, %fd26;
	add.s32 	%r59, %r58, %r12;
	ld.shared.f64 	%fd28, [%r59];
	add.f64 	%fd29, %fd27, %fd28;
	add.s32 	%r60, %r59, %r12;
	ld.shared.f64 	%fd30, [%r60];
	add.f64 	%fd31, %fd29, %fd30;
	add.s32 	%r61, %r60, %r12;
	ld.shared.f64 	%fd32, [%r61];
	add.f64 	%fd53, %fd31, %fd32;
	add.s32 	%r81, %r81, 8;
	add.s32 	%r80, %r80, 8;
	add.s32 	%r79, %r79, 8;
	add.s32 	%r78, %r78, %r14;
	setp.ne.s32 	%p7, %r80, 0;
	@%p7 bra 	$L__BB591_6;
	add.s32 	%r83, %r79, 1;
$L__BB591_8:
	setp.eq.s32 	%p8, %r10, 0;
	@%p8 bra 	$L__BB591_16;
	and.b32  	%r25, %r9, 3;
	setp.lt.u32 	%p9, %r10, 4;
	@%p9 bra 	$L__BB591_11;
	mul.lo.s32 	%r62, %r83, %r2;
	shl.b32 	%r63, %r62, 3;
	add.s32 	%r64, %r8, %r63;
	ld.shared.f64 	%fd34, [%r64];
	add.f64 	%fd35, %fd53, %fd34;
	shl.b32 	%r65, %r2, 3;
	add.s32 	%r66, %r64, %r65;
	ld.shared.f64 	%fd36, [%r66];
	add.f64 	%fd37, %fd35, %fd36;
	add.s32 	%r67, %r66, %r65;
	ld.shared.f64 	%fd38, [%r67];
	add.f64 	%fd39, %fd37, %fd38;
	add.s32 	%r68, %r67, %r65;
	ld.shared.f64 	%fd40, [%r68];
	add.f64 	%fd53, %fd39, %fd40;
	add.s32 	%r83, %r83, 4;
$L__BB591_11:
	setp.eq.s32 	%p10, %r25, 0;
	@%p10 bra 	$L__BB591_16;
	setp.eq.s32 	%p11, %r25, 1;
	@%p11 bra 	$L__BB591_14;
	mul.lo.s32 	%r69, %r83, %r2;
	shl.b32 	%r70, %r69, 3;
	add.s32 	%r71, %r8, %r70;
	ld.shared.f64 	%fd42, [%r71];
	add.f64 	%fd43, %fd53, %fd42;
	shl.b32 	%r72, %r2, 3;
	add.s32 	%r73, %r71, %r72;
	ld.shared.f64 	%fd44, [%r73];
	add.f64 	%fd53, %fd43, %fd44;
	add.s32 	%r83, %r83, 2;
$L__BB591_14:
	and.b32  	%r74, %r9, 1;
	setp.eq.b32 	%p12, %r74, 1;
	not.pred 	%p13, %p12;
	@%p13 bra 	$L__BB591_16;
	mul.lo.s32 	%r75, %r83, %r2;
	shl.b32 	%r76, %r75, 3;
	add.s32 	%r77, %r8, %r76;
	ld.shared.f64 	%fd45, [%r77];
	add.f64 	%fd53, %fd53, %fd45;
$L__BB591_16:
	st.shared.f64 	[%r8], %fd53;
$L__BB591_17:
	cvt.u64.u32 	%rd12, %r4;
	mad.lo.s64 	%rd13, %rd4, %rd12, %rd1;
	cvta.to.global.u64 	%rd14, %rd2;
	shl.b64 	%rd15, %rd13, 3;
	add.s64 	%rd16, %rd14, %rd15;
	st.global.f64 	[%rd16], %fd53;
$L__BB591_18:
	ret;

}
	// .globl	contiguous_logsumexp_f32
.visible .entry contiguous_logsumexp_f32(
	.param .u64 .ptr .align 1 contiguous_logsumexp_f32_param_0,
	.param .u64 .ptr .align 1 contiguous_logsumexp_f32_param_1,
	.param .u64 contiguous_logsumexp_f32_param_2
)
{
	.reg .pred 	%p<8>;
	.reg .b32 	%r<23>;
	.reg .b32 	%f<60>;
	.reg .b64 	%rd<16>;

	ld.param.u64 	%rd4, [contiguous_logsumexp_f32_param_0];
	ld.param.u64 	%rd6, [contiguous_logsumexp_f32_param_1];
	ld.param.u64 	%rd5, [contiguous_logsumexp_f32_param_2];
	cvta.to.global.u64 	%rd1, %rd6;
	mov.u32 	%r1, %tid.x;
	mov.u32 	%r2, %ctaid.x;
	mov.u32 	%r22, %ntid.x;
	mul.lo.s32 	%r8, %r2, %r22;
	shl.b32 	%r9, %r8, 1;
	add.s32 	%r4, %r9, %r1;
	shl.b32 	%r10, %r1, 2;
	mov.u32 	%r11, logsumexpsdata_f32;
	add.s32 	%r5, %r11, %r10;
	mov.b32 	%r12, 0;
	st.shared.u32 	[%r5], %r12;
	add.s32 	%r13, %r4, %r22;
	cvt.u64.u32 	%rd2, %r13;
	setp.le.u64 	%p1, %rd5, %rd2;
	@%p1 bra 	$L__BB592_2;
	mul.wide.u32 	%rd9, %r4, 4;
	add.s64 	%rd10, %rd1, %rd9;
	ld.global.f32 	%f14, [%rd10];
	fma.rn.f32 	%f15, %f14, 0f3BBB989D, 0f3F000000;
	cvt.sat.f32.f32 	%f16, %f15;
	mov.f32 	%f17, 0f4B400001;
	mov.f32 	%f18, 0f437C0000;
	fma.rm.f32 	%f19, %f16, %f18, %f17;
	add.f32 	%f20, %f19, 0fCB40007F;
	neg.f32 	%f21, %f20;
	fma.rn.f32 	%f22, %f14, 0f3FB8AA3B, %f21;
	fma.rn.f32 	%f23, %f14, 0f32A57060, %f22;
	mov.b32 	%r16, %f19;
	shl.b32 	%r17, %r16, 23;
	mov.b32 	%f24, %r17;
	ex2.approx.ftz.f32 	%f25, %f23;
	shl.b64 	%rd11, %rd2, 2;
	add.s64 	%rd12, %rd1, %rd11;
	ld.global.f32 	%f26, [%rd12];
	fma.rn.f32 	%f27, %f26, 0f3BBB989D, 0f3F000000;
	cvt.sat.f32.f32 	%f28, %f27;
	fma.rm.f32 	%f29, %f28, %f18, %f17;
	add.f32 	%f30, %f29, 0fCB40007F;
	neg.f32 	%f31, %f30;
	fma.rn.f32 	%f32, %f26, 0f3FB8AA3B, %f31;
	fma.rn.f32 	%f33, %f26, 0f32A57060, %f32;
	mov.b32 	%r18, %f29;
	shl.b32 	%r19, %r18, 23;
	mov.b32 	%f34, %r19;
	ex2.approx.ftz.f32 	%f35, %f33;
	mul.f32 	%f36, %f35, %f34;
	fma.rn.f32 	%f37, %f25, %f24, %f36;
	st.shared.f32 	[%r5], %f37;
	bra.uni 	$L__BB592_4;
$L__BB592_2:
	cvt.u64.u32 	%rd3, %r4;
	setp.le.u64 	%p2, %rd5, %rd3;
	@%p2 bra 	$L__BB592_4;
	shl.b64 	%rd7, %rd3, 2;
	add.s64 	%rd8, %rd1, %rd7;
	ld.global.f32 	%f1, [%rd8];
	fma.rn.f32 	%f2, %f1, 0f3BBB989D, 0f3F000000;
	cvt.sat.f32.f32 	%f3, %f2;
	mov.f32 	%f4, 0f4B400001;
	mov.f32 	%f5, 0f437C0000;
	fma.rm.f32 	%f6, %f3, %f5, %f4;
	add.f32 	%f7, %f6, 0fCB40007F;
	neg.f32 	%f8, %f7;
	fma.rn.f32 	%f9, %f1, 0f3FB8AA3B, %f8;
	fma.rn.f32 	%f10, %f1, 0f32A57060, %f9;
	mov.b32 	%r14, %f6;
	shl.b32 	%r15, %r14, 23;
	mov.b32 	%f11, %r15;
	ex2.approx.ftz.f32 	%f12, %f10;
	mul.f32 	%f13, %f12, %f11;
	st.shared.f32 	[%r5], %f13;
$L__BB592_4:
	bar.sync 	0;
	setp.lt.u32 	%p3, %r22, 66;
	@%p3 bra 	$L__BB592_8;
$L__BB592_5:
	shr.u32 	%r7, %r22, 1;
	setp.ge.u32 	%p4, %r1, %r7;
	@%p4 bra 	$L__BB592_7;
	ld.shared.f32 	%f38, [%r5];
	shl.b32 	%r20, %r7, 2;
	add.s32 	%r21, %r5, %r20;
	ld.shared.f32 	%f39, [%r21];
	add.f32 	%f40, %f38, %f39;
	st.shared.f32 	[%r5], %f40;
$L__BB592_7:
	bar.sync 	0;
	setp.gt.u32 	%p5, %r22, 131;
	mov.u32 	%r22, %r7;
	@%p5 bra 	$L__BB592_5;
$L__BB592_8:
	setp.gt.u32 	%p6, %r1, 31;
	@%p6 bra 	$L__BB592_11;
	ld.volatile.shared.f32 	%f41, [%r5];
	ld.volatile.shared.f32 	%f42, [%r5+128];
	add.f32 	%f43, %f41, %f42;
	st.volatile.shared.f32 	[%r5], %f43;
	ld.volatile.shared.f32 	%f44, [%r5];
	ld.volatile.shared.f32 	%f45, [%r5+64];
	add.f32 	%f46, %f44, %f45;
	st.volatile.shared.f32 	[%r5], %f46;
	ld.volatile.shared.f32 	%f47, [%r5];
	ld.volatile.shared.f32 	%f48, [%r5+32];
	add.f32 	%f49, %f47, %f48;
	st.volatile.shared.f32 	[%r5], %f49;
	ld.volatile.shared.f32 	%f50, [%r5];
	ld.volatile.shared.f32 	%f51, [%r5+16];
	add.f32 	%f52, %f50, %f51;
	st.volatile.shared.f32 	[%r5], %f52;
	ld.volatile.shared.f32 	%f53, [%r5];
	ld.volatile.shared.f32 	%f54, [%r5+8];
	add.f32 	%f55, %f53, %f54;
	st.volatile.shared.f32 	[%r5], %f55;
	ld.volatile.shared.f32 	%f56, [%r5];
	ld.volatile.shared.f32 	%f57, [%r5+4];
	add.f32 	%f58, %f56, %f57;
	st.volatile.shared.f32 	[%r5], %f58;
	setp.ne.s32 	%p7, %r1, 0;
	@%p7 bra 	$L__BB592_11;
	ld.shared.f32 	%f59, [logsumexpsdata_f32];
	cvta.to.global.u64 	%rd13, %rd4;
	mul.wide.u32 	%rd14, %r2, 4;
	add.s64 	%rd15, %rd13, %rd14;
	st.global.f32 	[%rd15], %f59;
$L__BB592_11:
	ret;

}
	// .globl	contiguous_cumulate_logsumexp_f32
.visible .entry contiguous_cumulate_logsumexp_f32(
	.param .u64 .ptr .align 1 contiguous_cumulate_logsumexp_f32_param_0,
	.param .u64 .ptr .align 1 contiguous_cumulate_logsumexp_f32_param_1,
	.param .u64 contiguous_cumulate_logsumexp_f32_param_2
)
{
	.reg .pred 	%p<8>;
	.reg .b32 	%r<17>;
	.reg .b32 	%f<27>;
	.reg .b64 	%rd<16>;

	ld.param.u64 	%rd4, [contiguous_cumulate_logsumexp_f32_param_0];
	ld.param.u64 	%rd6, [contiguous_cumulate_logsumexp_f32_param_1];
	ld.param.u64 	%rd5, [contiguous_cumulate_logsumexp_f32_param_2];
	cvta.to.global.u64 	%rd1, %rd6;
	mov.u32 	%r1, %tid.x;
	mov.u32 	%r2, %ctaid.x;
	mov.u32 	%r16, %ntid.x;
	mul.lo.s32 	%r8, %r2, %r16;
	shl.b32 	%r9, %r8, 1;
	add.s32 	%r4, %r9, %r1;
	shl.b32 	%r10, %r1, 2;
	mov.u32 	%r11, logsumexpsdata_f32;
	add.s32 	%r5, %r11, %r10;
	mov.b32 	%r12, 0;
	st.shared.u32 	[%r5], %r12;
	add.s32 	%r13, %r4, %r16;
	cvt.u64.u32 	%rd2, %r13;
	setp.le.u64 	%p1, %rd5, %rd2;
	@%p1 bra 	$L__BB593_2;
	mul.wide.u32 	%rd9, %r4, 4;
	add.s64 	%rd10, %rd1, %rd9;
	ld.global.f32 	%f2, [%rd10];
	shl.b64 	%rd11, %rd2, 2;
	add.s64 	%rd12, %rd1, %rd11;
	ld.global.f32 	%f3, [%rd12];
	add.f32 	%f4, %f2, %f3;
	st.shared.f32 	[%r5], %f4;
	bra.uni 	$L__BB593_4;
$L__BB593_2:
	cvt.u64.u32 	%rd3, %r4;
	setp.le.u64 	%p2, %rd5, %rd3;
	@%p2 bra 	$L__BB593_4;
	shl.b64 	%rd7, %rd3, 2;
	add.s64 	%rd8, %rd1, %rd7;
	ld.global.f32 	%f1, [%rd8];
	st.shared.f32 	[%r5], %f1;
$L__BB593_4:
	bar.sync 	0;
	setp.lt.u32 	%p3, %r16, 66;
	@%p3 bra 	$L__BB593_8;
$L__BB593_5:
	shr.u32 	%r7, %r16, 1;
	setp.ge.u32 	%p4, %r1, %r7;
	@%p4 bra 	$L__BB593_7;
	ld.shared.f32 	%f5, [%r5];
	shl.b32 	%r14, %r7, 2;
	add.s32 	%r15, %r5, %r14;
	ld.shared.f32 	%f6, [%r15];
	add.f32 	%f7, %f5, %f6;
	st.shared.f32 	[%r5], %f7;
$L__BB593_7:
	bar.sync 	0;
	setp.gt.u32 	%p5, %r16, 131;
	mov.u32 	%r16, %r7;
	@%p5 bra 	$L__BB593_5;
$L__BB593_8:
	setp.gt.u32 	%p6, %r1, 31;
	@%p6 bra 	$L__BB593_11;
	ld.volatile.shared.f32 	%f8, [%r5];
	ld.volatile.shared.f32 	%f9, [%r5+128];
	add.f32 	%f10, %f8, %f9;
	st.volatile.shared.f32 	[%r5], %f10;
	ld.volatile.shared.f32 	%f11, [%r5];
	ld.volatile.shared.f32 	%f12, [%r5+64];
	add.f32 	%f13, %f11, %f12;
	st.volatile.shared.f32 	[%r5], %f13;
	ld.volatile.shared.f32 	%f14, [%r5];
	ld.volatile.shared.f32 	%f15, [%r5+32];
	add.f32 	%f16, %f14, %f15;
	st.volatile.shared.f32 	[%r5], %f16;
	ld.volatile.shared.f32 	%f17, [%r5];
	ld.volatile.shared.f32 	%f18, [%r5+16];
	add.f32 	%f19, %f17, %f18;
	st.volatile.shared.f32 	[%r5], %f19;
	ld.volatile.shared.f32 	%f20, [%r5];
	ld.volatile.shared.f32 	%f21, [%r5+8];
	add.f32 	%f22, %f20, %f21;
	st.volatile.shared.f32 	[%r5], %f22;
	ld.volatile.shared.f32 	%f23, [%r5];
	ld.volatile.shared.f32 	%f24, [%r5+4];
	add.f32 	%f25, %f23, %f24;
	st.volatile.shared.f32 	[%r5], %f25;
	setp.ne.s32 	%p7, %r1, 0;
	@%p7 bra 	$L__BB593_11;
	ld.shared.f32 	%f26, [logsumexpsdata_f32];
	cvta.to.global.u64 	%rd13, %rd4;
	mul.wide.u32 	%rd14, %r2, 4;
	add.s64 	%rd15, %rd13, %rd14;
	st.global.f32 	[%rd15], %f26;
$L__BB593_11:
	ret;

}
	// .globl	uncontiguous_logsumexp_f32
.visible .entry uncontiguous_logsumexp_f32(
	.param .u64 .ptr .align 1 uncontiguous_logsumexp_f32_param_0,
	.param .u64 .ptr .align 1 uncontiguous_logsumexp_f32_param_1,
	.param .u64 .ptr .align 1 uncontiguous_logsumexp_f32_param_2,
	.param .u64 .ptr .align 1 uncontiguous_logsumexp_f32_param_3,
	.param .u64 uncontiguous_logsumexp_f32_param_4,
	.param .u64 uncontiguous_logsumexp_f32_param_5
)
{
	.reg .pred 	%p<53>;
	.reg .b32 	%r<219>;
	.reg .b32 	%f<60>;
	.reg .b64 	%rd<558>;

	ld.param.u64 	%rd260, [uncontiguous_logsumexp_f32_param_0];
	ld.param.u64 	%rd263, [uncontiguous_logsumexp_f32_param_1];
	ld.param.u64 	%rd264, [uncontiguous_logsumexp_f32_param_2];
	ld.param.u64 	%rd265, [uncontiguous_logsumexp_f32_param_3];
	ld.param.u64 	%rd261, [uncontiguous_logsumexp_f32_param_4];
	ld.param.u64 	%rd262, [uncontiguous_logsumexp_f32_param_5];
	cvta.to.global.u64 	%rd1, %rd265;
	cvta.to.global.u64 	%rd2, %rd264;
	cvta.to.global.u64 	%rd3, %rd263;
	mov.u32 	%r1, %tid.x;
	mov.u32 	%r2, %ctaid.x;
	mov.u32 	%r218, %ntid.x;
	mul.lo.s32 	%r52, %r2, %r218;
	shl.b32 	%r53, %r52, 1;
	add.s32 	%r4, %r53, %r1;
	shl.b32 	%r54, %r1, 2;
	mov.u32 	%r55, logsumexpsdata_f32;
	add.s32 	%r5, %r55, %r54;
	mov.b32 	%r56, 0;
	st.shared.u32 	[%r5], %r56;
	add.s32 	%r57, %r4, %r218;
	cvt.u64.u32 	%rd511, %r57;
	setp.le.u64 	%p1, %rd262, %rd511;
	@%p1 bra 	$L__BB594_54;
	cvt.u32.u64 	%r6, %rd261;
	add.s32 	%r212, %r6, -1;
	setp.lt.s32 	%p27, %r212, 0;
	mov.b64 	%rd515, 0;
	mov.u64 	%rd516, %rd515;
	@%p27 bra 	$L__BB594_53;
	cvt.u64.u32 	%rd512, %r4;
	setp.lt.u32 	%p28, %r212, 3;
	mov.b64 	%rd516, 0;
	mov.u64 	%rd515, %rd516;
	@%p28 bra 	$L__BB594_30;
	add.s32 	%r210, %r6, -2;
	and.b32  	%r135, %r6, -4;
	neg.s32 	%r209, %r135;
	mov.b64 	%rd516, 0;
$L__BB594_4:
	.pragma "nounroll";
	add.s32 	%r12, %r210, 1;
	mul.wide.u32 	%rd397, %r12, 8;
	add.s64 	%rd398, %rd2, %rd397;
	ld.global.u64 	%rd10, [%rd398];
	or.b64  	%rd399, %rd512, %rd10;
	and.b64  	%rd400, %rd399, -4294967296;
	setp.ne.s64 	%p29, %rd400, 0;
	@%p29 bra 	$L__BB594_6;
	cvt.u32.u64 	%r136, %rd10;
	cvt.u32.u64 	%r137, %rd512;
	div.u32 	%r138, %r137, %r136;
	mul.lo.s32 	%r139, %r138, %r136;
	sub.s32 	%r140, %r137, %r139;
	cvt.u64.u32 	%rd477, %r138;
	cvt.u64.u32 	%rd478, %r140;
	bra.uni 	$L__BB594_7;
$L__BB594_6:
	div.s64 	%rd477, %rd512, %rd10;
	mul.lo.s64 	%rd401, %rd477, %rd10;
	sub.s64 	%rd478, %rd512, %rd401;
$L__BB594_7:
	mul.wide.u32 	%rd402, %r12, 8;
	add.s64 	%rd403, %rd1, %rd402;
	ld.global.u64 	%rd17, [%rd403];
	mad.lo.s64 	%rd18, %rd17, %rd478, %rd515;
	or.b64  	%rd404, %rd511, %rd10;
	and.b64  	%rd405, %rd404, -4294967296;
	setp.ne.s64 	%p30, %rd405, 0;
	@%p30 bra 	$L__BB594_9;
	cvt.u32.u64 	%r141, %rd10;
	cvt.u32.u64 	%r142, %rd511;
	div.u32 	%r143, %r142, %r141;
	mul.lo.s32 	%r144, %r143, %r141;
	sub.s32 	%r145, %r142, %r144;
	cvt.u64.u32 	%rd479, %r143;
	cvt.u64.u32 	%rd480, %r145;
	bra.uni 	$L__BB594_10;
$L__BB594_9:
	div.s64 	%rd479, %rd511, %rd10;
	mul.lo.s64 	%rd406, %rd479, %rd10;
	sub.s64 	%rd480, %rd511, %rd406;
$L__BB594_10:
	mad.lo.s64 	%rd25, %rd480, %rd17, %rd516;
	add.s32 	%r13, %r210, -2;
	mul.wide.u32 	%rd407, %r210, 8;
	add.s64 	%rd408, %rd2, %rd407;
	ld.global.u64 	%rd26, [%rd408];
	or.b64  	%rd409, %rd477, %rd26;
	and.b64  	%rd410, %rd409, -4294967296;
	setp.ne.s64 	%p31, %rd410, 0;
	@%p31 bra 	$L__BB594_12;
	cvt.u32.u64 	%r146, %rd26;
	cvt.u32.u64 	%r147, %rd477;
	div.u32 	%r148, %r147, %r146;
	mul.lo.s32 	%r149, %r148, %r146;
	sub.s32 	%r150, %r147, %r149;
	cvt.u64.u32 	%rd481, %r148;
	cvt.u64.u32 	%rd482, %r150;
	bra.uni 	$L__BB594_13;
$L__BB594_12:
	div.s64 	%rd481, %rd477, %rd26;
	mul.lo.s64 	%rd411, %rd481, %rd26;
	sub.s64 	%rd482, %rd477, %rd411;
$L__BB594_13:
	mul.wide.u32 	%rd412, %r210, 8;
	add.s64 	%rd413, %rd1, %rd412;
	ld.global.u64 	%rd33, [%rd413];
	mad.lo.s64 	%rd34, %rd33, %rd482, %rd18;
	or.b64  	%rd414, %rd479, %rd26;
	and.b64  	%rd415, %rd414, -4294967296;
	setp.ne.s64 	%p32, %rd415, 0;
	@%p32 bra 	$L__BB594_15;
	cvt.u32.u64 	%r151, %rd26;
	cvt.u32.u64 	%r152, %rd479;
	div.u32 	%r153, %r152, %r151;
	mul.lo.s32 	%r154, %r153, %r151;
	sub.s32 	%r155, %r152, %r154;
	cvt.u64.u32 	%rd483, %r153;
	cvt.u64.u32 	%rd484, %r155;
	bra.uni 	$L__BB594_16;
$L__BB594_15:
	div.s64 	%rd483, %rd479, %rd26;
	mul.lo.s64 	%rd416, %rd483, %rd26;
	sub.s64 	%rd484, %rd479, %rd416;
$L__BB594_16:
	mad.lo.s64 	%rd41, %rd484, %rd33, %rd25;
	add.s32 	%r14, %r210, -1;
	mul.wide.u32 	%rd417, %r14, 8;
	add.s64 	%rd418, %rd2, %rd417;
	ld.global.u64 	%rd42, [%rd418];
	or.b64  	%rd419, %rd481, %rd42;
	and.b64  	%rd420, %rd419, -4294967296;
	setp.ne.s64 	%p33, %rd420, 0;
	@%p33 bra 	$L__BB594_18;
	cvt.u32.u64 	%r156, %rd42;
	cvt.u32.u64 	%r157, %rd481;
	div.u32 	%r158, %r157, %r156;
	mul.lo.s32 	%r159, %r158, %r156;
	sub.s32 	%r160, %r157, %r159;
	cvt.u64.u32 	%rd485, %r158;
	cvt.u64.u32 	%rd486, %r160;
	bra.uni 	$L__BB594_19;
$L__BB594_18:
	div.s64 	%rd485, %rd481, %rd42;
	mul.lo.s64 	%rd421, %rd485, %rd42;
	sub.s64 	%rd486, %rd481, %rd421;
$L__BB594_19:
	mul.wide.u32 	%rd422, %r14, 8;
	add.s64 	%rd423, %rd1, %rd422;
	ld.global.u64 	%rd49, [%rd423];
	mad.lo.s64 	%rd50, %rd49, %rd486, %rd34;
	or.b64  	%rd424, %rd483, %rd42;
	and.b64  	%rd425, %rd424, -4294967296;
	setp.ne.s64 	%p34, %rd425, 0;
	@%p34 bra 	$L__BB594_21;
	cvt.u32.u64 	%r161, %rd42;
	cvt.u32.u64 	%r162, %rd483;
	div.u32 	%r163, %r162, %r161;
	mul.lo.s32 	%r164, %r163, %r161;
	sub.s32 	%r165, %r162, %r164;
	cvt.u64.u32 	%rd487, %r163;
	cvt.u64.u32 	%rd488, %r165;
	bra.uni 	$L__BB594_22;
$L__BB594_21:
	div.s64 	%rd487, %rd483, %rd42;
	mul.lo.s64 	%rd426, %rd487, %rd42;
	sub.s64 	%rd488, %rd483, %rd426;
$L__BB594_22:
	mad.lo.s64 	%rd57, %rd488, %rd49, %rd41;
	mul.wide.u32 	%rd427, %r13, 8;
	add.s64 	%rd428, %rd2, %rd427;
	ld.global.u64 	%rd58, [%rd428];
	or.b64  	%rd429, %rd485, %rd58;
	and.b64  	%rd430, %rd429, -4294967296;
	setp.ne.s64 	%p35, %rd430, 0;
	@%p35 bra 	$L__BB594_24;
	cvt.u32.u64 	%r166, %rd58;
	cvt.u32.u64 	%r167, %rd485;
	div.u32 	%r168, %r167, %r166;
	mul.lo.s32 	%r169, %r168, %r166;
	sub.s32 	%r170, %r167, %r169;
	cvt.u64.u32 	%rd512, %r168;
	cvt.u64.u32 	%rd490, %r170;
	bra.uni 	$L__BB594_25;
$L__BB594_24:
	div.s64 	%rd512, %rd485, %rd58;
	mul.lo.s64 	%rd431, %rd512, %rd58;
	sub.s64 	%rd490, %rd485, %rd431;
$L__BB594_25:
	mul.wide.u32 	%rd432, %r13, 8;
	add.s64 	%rd433, %rd1, %rd432;
	ld.global.u64 	%rd65, [%rd433];
	mad.lo.s64 	%rd515, %rd65, %rd490, %rd50;
	or.b64  	%rd434, %rd487, %rd58;
	and.b64  	%rd435, %rd434, -4294967296;
	setp.ne.s64 	%p36, %rd435, 0;
	@%p36 bra 	$L__BB594_27;
	cvt.u32.u64 	%r171, %rd58;
	cvt.u32.u64 	%r172, %rd487;
	div.u32 	%r173, %r172, %r171;
	mul.lo.s32 	%r174, %r173, %r171;
	sub.s32 	%r175, %r172, %r174;
	cvt.u64.u32 	%rd511, %r173;
	cvt.u64.u32 	%rd492, %r175;
	bra.uni 	$L__BB594_28;
$L__BB594_27:
	div.s64 	%rd511, %rd487, %rd58;
	mul.lo.s64 	%rd436, %rd511, %rd58;
	sub.s64 	%rd492, %rd487, %rd436;
$L__BB594_28:
	mad.lo.s64 	%rd516, %rd492, %rd65, %rd57;
	add.s32 	%r210, %r210, -4;
	add.s32 	%r209, %r209, 4;
	setp.ne.s32 	%p37, %r209, 0;
	@%p37 bra 	$L__BB594_4;
	add.s32 	%r212, %r210, 1;
$L__BB594_30:
	and.b32  	%r19, %r6, 3;
	setp.eq.s32 	%p38, %r19, 0;
	@%p38 bra 	$L__BB594_53;
	setp.eq.s32 	%p39, %r19, 1;
	@%p39 bra 	$L__BB594_45;
	mul.wide.u32 	%rd438, %r212, 8;
	add.s64 	%rd439, %rd2, %rd438;
	ld.global.u64 	%rd80, [%rd439];
	or.b64  	%rd440, %rd512, %rd80;
	and.b64  	%rd441, %rd440, -4294967296;
	setp.ne.s64 	%p40, %rd441, 0;
	@%p40 bra 	$L__BB594_34;
	cvt.u32.u64 	%r176, %rd80;
	cvt.u32.u64 	%r177, %rd512;
	div.u32 	%r178, %r177, %r176;
	mul.lo.s32 	%r179, %r178, %r176;
	sub.s32 	%r180, %r177, %r179;
	cvt.u64.u32 	%rd499, %r178;
	cvt.u64.u32 	%rd500, %r180;
	bra.uni 	$L__BB594_35;
$L__BB594_34:
	div.s64 	%rd499, %rd512, %rd80;
	mul.lo.s64 	%rd442, %rd499, %rd80;
	sub.s64 	%rd500, %rd512, %rd442;
$L__BB594_35:
	add.s64 	%rd444, %rd1, %rd438;
	ld.global.u64 	%rd87, [%rd444];
	mad.lo.s64 	%rd88, %rd87, %rd500, %rd515;
	or.b64  	%rd445, %rd511, %rd80;
	and.b64  	%rd446, %rd445, -4294967296;
	setp.ne.s64 	%p41, %rd446, 0;
	@%p41 bra 	$L__BB594_37;
	cvt.u32.u64 	%r181, %rd80;
	cvt.u32.u64 	%r182, %rd511;
	div.u32 	%r183, %r182, %r181;
	mul.lo.s32 	%r184, %r183, %r181;
	sub.s32 	%r185, %r182, %r184;
	cvt.u64.u32 	%rd501, %r183;
	cvt.u64.u32 	%rd502, %r185;
	bra.uni 	$L__BB594_38;
$L__BB594_37:
	div.s64 	%rd501, %rd511, %rd80;
	mul.lo.s64 	%rd447, %rd501, %rd80;
	sub.s64 	%rd502, %rd511, %rd447;
$L__BB594_38:
	mad.lo.s64 	%rd95, %rd502, %rd87, %rd516;
	add.s32 	%r20, %r212, -1;
	mul.wide.u32 	%rd448, %r20, 8;
	add.s64 	%rd449, %rd2, %rd448;
	ld.global.u64 	%rd96, [%rd449];
	or.b64  	%rd450, %rd499, %rd96;
	and.b64  	%rd451, %rd450, -4294967296;
	setp.ne.s64 	%p42, %rd451, 0;
	@%p42 bra 	$L__BB594_40;
	cvt.u32.u64 	%r186, %rd96;
	cvt.u32.u64 	%r187, %rd499;
	div.u32 	%r188, %r187, %r186;
	mul.lo.s32 	%r189, %r188, %r186;
	sub.s32 	%r190, %r187, %r189;
	cvt.u64.u32 	%rd512, %r188;
	cvt.u64.u32 	%rd504, %r190;
	bra.uni 	$L__BB594_41;
$L__BB594_40:
	div.s64 	%rd512, %rd499, %rd96;
	mul.lo.s64 	%rd452, %rd512, %rd96;
	sub.s64 	%rd504, %rd499, %rd452;
$L__BB594_41:
	add.s64 	%rd454, %rd1, %rd448;
	ld.global.u64 	%rd103, [%rd454];
	mad.lo.s64 	%rd515, %rd103, %rd504, %rd88;
	or.b64  	%rd455, %rd501, %rd96;
	and.b64  	%rd456, %rd455, -4294967296;
	setp.ne.s64 	%p43, %rd456, 0;
	@%p43 bra 	$L__BB594_43;
	cvt.u32.u64 	%r191, %rd96;
	cvt.u32.u64 	%r192, %rd501;
	div.u32 	%r193, %r192, %r191;
	mul.lo.s32 	%r194, %r193, %r191;
	sub.s32 	%r195, %r192, %r194;
	cvt.u64.u32 	%rd511, %r193;
	cvt.u64.u32 	%rd506, %r195;
	bra.uni 	$L__BB594_44;
$L__BB594_43:
	div.s64 	%rd511, %rd501, %rd96;
	mul.lo.s64 	%rd457, %rd511, %rd96;
	sub.s64 	%rd506, %rd501, %rd457;
$L__BB594_44:
	mad.lo.s64 	%rd516, %rd506, %rd103, %rd95;
	add.s32 	%r212, %r212, -2;
$L__BB594_45:
	and.b32  	%r196, %r6, 1;
	setp.eq.b32 	%p44, %r196, 1;
	not.pred 	%p45, %p44;
	@%p45 bra 	$L__BB594_53;
	mul.wide.u32 	%rd458, %r212, 8;
	add.s64 	%rd459, %rd2, %rd458;
	ld.global.u64 	%rd118, [%rd459];
	or.b64  	%rd460, %rd512, %rd118;
	and.b64  	%rd461, %rd460, -4294967296;
	setp.ne.s64 	%p46, %rd461, 0;
	@%p46 bra 	$L__BB594_48;
	cvt.u32.u64 	%r197, %rd118;
	cvt.u32.u64 	%r198, %rd512;
	rem.u32 	%r199, %r198, %r197;
	cvt.u64.u32 	%rd513, %r199;
	bra.uni 	$L__BB594_49;
$L__BB594_48:
	rem.s64 	%rd513, %rd512, %rd118;
$L__BB594_49:
	add.s64 	%rd463, %rd1, %rd458;
	ld.global.u64 	%rd122, [%rd463];
	mad.lo.s64 	%rd515, %rd122, %rd513, %rd515;
	or.b64  	%rd464, %rd511, %rd118;
	and.b64  	%rd465, %rd464, -4294967296;
	setp.ne.s64 	%p47, %rd465, 0;
	@%p47 bra 	$L__BB594_51;
	cvt.u32.u64 	%r200, %rd118;
	cvt.u32.u64 	%r201, %rd511;
	rem.u32 	%r202, %r201, %r200;
	cvt.u64.u32 	%rd514, %r202;
	bra.uni 	$L__BB594_52;
$L__BB594_51:
	rem.s64 	%rd514, %rd511, %rd118;
$L__BB594_52:
	mad.lo.s64 	%rd516, %rd514, %rd122, %rd516;
$L__BB594_53:
	shl.b64 	%rd466, %rd515, 2;
	add.s64 	%rd467, %rd3, %rd466;
	ld.global.f32 	%f14, [%rd467];
	fma.rn.f32 	%f15, %f14, 0f3BBB989D, 0f3F000000;
	cvt.sat.f32.f32 	%f16, %f15;
	mov.f32 	%f17, 0f4B400001;
	mov.f32 	%f18, 0f437C0000;
	fma.rm.f32 	%f19, %f16, %f18, %f17;
	add.f32 	%f20, %f19, 0fCB40007F;
	neg.f32 	%f21, %f20;
	fma.rn.f32 	%f22, %f14, 0f3FB8AA3B, %f21;
	fma.rn.f32 	%f23, %f14, 0f32A57060, %f22;
	mov.b32 	%r203, %f19;
	shl.b32 	%r204, %r203, 23;
	mov.b32 	%f24, %r204;
	ex2.approx.ftz.f32 	%f25, %f23;
	shl.b64 	%rd468, %rd516, 2;
	add.s64 	%rd469, %rd3, %rd468;
	ld.global.f32 	%f26, [%rd469];
	fma.rn.f32 	%f27, %f26, 0f3BBB989D, 0f3F000000;
	cvt.sat.f32.f32 	%f28, %f27;
	fma.rm.f32 	%f29, %f28, %f18, %f17;
	add.f32 	%f30, %f29, 0fCB40007F;
	neg.f32 	%f31, %f30;
	fma.rn.f32 	%f32, %f26, 0f3FB8AA3B, %f31;
	fma.rn.f32 	%f33, %f26, 0f32A57060, %f32;
	mov.b32 	%r205, %f29;
	shl.b32 	%r206, %r205, 23;
	mov.b32 	%f34, %r206;
	ex2.approx.ftz.f32 	%f35, %f33;
	mul.f32 	%f36, %f35, %f34;
	fma.rn.f32 	%f37, %f25, %f24, %f36;
	st.shared.f32 	[%r5], %f37;
	bra.uni 	$L__BB594_114;
$L__BB594_54:
	cvt.u64.u32 	%rd548, %r4;
	setp.le.u64 	%p2, %rd262, %rd548;
	@%p2 bra 	$L__BB594_114;
	cvt.u32.u64 	%r23, %rd261;
	add.s32 	%r216, %r23, -1;
	setp.lt.s32 	%p3, %r216, 0;
	mov.b64 	%rd557, 0;
	@%p3 bra 	$L__BB594_113;
	and.b32  	%r25, %r23, 7;
	setp.lt.u32 	%p4, %r216, 7;
	mov.b64 	%rd557, 0;
	@%p4 bra 	$L__BB594_84;
	add.s32 	%r214, %r23, -4;
	and.b32  	%r58, %r23, -8;
	neg.s32 	%r213, %r58;
	mov.b64 	%rd557, 0;
$L__BB594_58:
	.pragma "nounroll";
	add.s32 	%r30, %r214, 3;
	mul.wide.u32 	%rd270, %r30, 8;
	add.s64 	%rd271, %rd2, %rd270;
	ld.global.u64 	%rd133, [%rd271];
	or.b64  	%rd272, %rd548, %rd133;
	and.b64  	%rd273, %rd272, -4294967296;
	setp.ne.s64 	%p5, %rd273, 0;
	@%p5 bra 	$L__BB594_60;
	cvt.u32.u64 	%r59, %rd133;
	cvt.u32.u64 	%r60, %rd548;
	div.u32 	%r61, %r60, %r59;
	mul.lo.s32 	%r62, %r61, %r59;
	sub.s32 	%r63, %r60, %r62;
	cvt.u64.u32 	%rd519, %r61;
	cvt.u64.u32 	%rd520, %r63;
	bra.uni 	$L__BB594_61;
$L__BB594_60:
	div.s64 	%rd519, %rd548, %rd133;
	mul.lo.s64 	%rd274, %rd519, %rd133;
	sub.s64 	%rd520, %rd548, %rd274;
$L__BB594_61:
	add.s64 	%rd276, %rd1, %rd270;
	ld.global.u64 	%rd277, [%rd276];
	mad.lo.s64 	%rd140, %rd277, %rd520, %rd557;
	add.s32 	%r31, %r214, 2;
	mul.wide.u32 	%rd278, %r31, 8;
	add.s64 	%rd279, %rd2, %rd278;
	ld.global.u64 	%rd141, [%rd279];
	or.b64  	%rd280, %rd519, %rd141;
	and.b64  	%rd281, %rd280, -4294967296;
	setp.ne.s64 	%p6, %rd281, 0;
	@%p6 bra 	$L__BB594_63;
	cvt.u32.u64 	%r64, %rd141;
	cvt.u32.u64 	%r65, %rd519;
	div.u32 	%r66, %r65, %r64;
	mul.lo.s32 	%r67, %r66, %r64;
	sub.s32 	%r68, %r65, %r67;
	cvt.u64.u32 	%rd521, %r66;
	cvt.u64.u32 	%rd522, %r68;
	bra.uni 	$L__BB594_64;
$L__BB594_63:
	div.s64 	%rd521, %rd519, %rd141;
	mul.lo.s64 	%rd282, %rd521, %rd141;
	sub.s64 	%rd522, %rd519, %rd282;
$L__BB594_64:
	add.s64 	%rd284, %rd1, %rd278;
	ld.global.u64 	%rd285, [%rd284];
	mad.lo.s64 	%rd148, %rd285, %rd522, %rd140;
	add.s32 	%r32, %r214, 1;
	mul.wide.u32 	%rd286, %r32, 8;
	add.s64 	%rd287, %rd2, %rd286;
	ld.global.u64 	%rd149, [%rd287];
	or.b64  	%rd288, %rd521, %rd149;
	and.b64  	%rd289, %rd288, -4294967296;
	setp.ne.s64 	%p7, %rd289, 0;
	@%p7 bra 	$L__BB594_66;
	cvt.u32.u64 	%r69, %rd149;
	cvt.u32.u64 	%r70, %rd521;
	div.u32 	%r71, %r70, %r69;
	mul.lo.s32 	%r72, %r71, %r69;
	sub.s32 	%r73, %r70, %r72;
	cvt.u64.u32 	%rd523, %r71;
	cvt.u64.u32 	%rd524, %r73;
	bra.uni 	$L__BB594_67;
$L__BB594_66:
	div.s64 	%rd523, %rd521, %rd149;
	mul.lo.s64 	%rd290, %rd523, %rd149;
	sub.s64 	%rd524, %rd521, %rd290;
$L__BB594_67:
	add.s64 	%rd292, %rd1, %rd286;
	ld.global.u64 	%rd293, [%rd292];
	mad.lo.s64 	%rd156, %rd293, %rd524, %rd148;
	add.s32 	%r33, %r214, -4;
	mul.wide.u32 	%rd294, %r214, 8;
	add.s64 	%rd295, %rd2, %rd294;
	ld.global.u64 	%rd157, [%rd295];
	or.b64  	%rd296, %rd523, %rd157;
	and.b64  	%rd297, %rd296, -4294967296;
	setp.ne.s64 	%p8, %rd297, 0;
	@%p8 bra 	$L__BB594_69;
	cvt.u32.u64 	%r74, %rd157;
	cvt.u32.u64 	%r75, %rd523;
	div.u32 	%r76, %r75, %r74;
	mul.lo.s32 	%r77, %r76, %r74;
	sub.s32 	%r78, %r75, %r77;
	cvt.u64.u32 	%rd525, %r76;
	cvt.u64.u32 	%rd526, %r78;
	bra.uni 	$L__BB594_70;
$L__BB594_69:
	div.s64 	%rd525, %rd523, %rd157;
	mul.lo.s64 	%rd298, %rd525, %rd157;
	sub.s64 	%rd526, %rd523, %rd298;
$L__BB594_70:
	add.s64 	%rd300, %rd1, %rd294;
	ld.global.u64 	%rd301, [%rd300];
	mad.lo.s64 	%rd164, %rd301, %rd526, %rd156;
	add.s32 	%r34, %r214, -1;
	mul.wide.u32 	%rd302, %r34, 8;
	add.s64 	%rd303, %rd2, %rd302;
	ld.global.u64 	%rd165, [%rd303];
	or.b64  	%rd304, %rd525, %rd165;
	and.b64  	%rd305, %rd304, -4294967296;
	setp.ne.s64 	%p9, %rd305, 0;
	@%p9 bra 	$L__BB594_72;
	cvt.u32.u64 	%r79, %rd165;
	cvt.u32.u64 	%r80, %rd525;
	div.u32 	%r81, %r80, %r79;
	mul.lo.s32 	%r82, %r81, %r79;
	sub.s32 	%r83, %r80, %r82;
	cvt.u64.u32 	%rd527, %r81;
	cvt.u64.u32 	%rd528, %r83;
	bra.uni 	$L__BB594_73;
$L__BB594_72:
	div.s64 	%rd527, %rd525, %rd165;
	mul.lo.s64 	%rd306, %rd527, %rd165;
	sub.s64 	%rd528, %rd525, %rd306;
$L__BB594_73:
	add.s64 	%rd308, %rd1, %rd302;
	ld.global.u64 	%rd309, [%rd308];
	mad.lo.s64 	%rd172, %rd309, %rd528, %rd164;
	add.s32 	%r35, %r214, -2;
	mul.wide.u32 	%rd310, %r35, 8;
	add.s64 	%rd311, %rd2, %rd310;
	ld.global.u64 	%rd173, [%rd311];
	or.b64  	%rd312, %rd527, %rd173;
	and.b64  	%rd313, %rd312, -4294967296;
	setp.ne.s64 	%p10, %rd313, 0;
	@%p10 bra 	$L__BB594_75;
	cvt.u32.u64 	%r84, %rd173;
	cvt.u32.u64 	%r85, %rd527;
	div.u32 	%r86, %r85, %r84;
	mul.lo.s32 	%r87, %r86, %r84;
	sub.s32 	%r88, %r85, %r87;
	cvt.u64.u32 	%rd529, %r86;
	cvt.u64.u32 	%rd530, %r88;
	bra.uni 	$L__BB594_76;
$L__BB594_75:
	div.s64 	%rd529, %rd527, %rd173;
	mul.lo.s64 	%rd314, %rd529, %rd173;
	sub.s64 	%rd530, %rd527, %rd314;
$L__BB594_76:
	add.s64 	%rd316, %rd1, %rd310;
	ld.global.u64 	%rd317, [%rd316];
	mad.lo.s64 	%rd180, %rd317, %rd530, %rd172;
	add.s32 	%r36, %r214, -3;
	mul.wide.u32 	%rd318, %r36, 8;
	add.s64 	%rd319, %rd2, %rd318;
	ld.global.u64 	%rd181, [%rd319];
	or.b64  	%rd320, %rd529, %rd181;
	and.b64  	%rd321, %rd320, -4294967296;
	setp.ne.s64 	%p11, %rd321, 0;
	@%p11 bra 	$L__BB594_78;
	cvt.u32.u64 	%r89, %rd181;
	cvt.u32.u64 	%r90, %rd529;
	div.u32 	%r91, %r90, %r89;
	mul.lo.s32 	%r92, %r91, %r89;
	sub.s32 	%r93, %r90, %r92;
	cvt.u64.u32 	%rd531, %r91;
	cvt.u64.u32 	%rd532, %r93;
	bra.uni 	$L__BB594_79;
$L__BB594_78:
	div.s64 	%rd531, %rd529, %rd181;
	mul.lo.s64 	%rd322, %rd531, %rd181;
	sub.s64 	%rd532, %rd529, %rd322;
$L__BB594_79:
	add.s64 	%rd324, %rd1, %rd318;
	ld.global.u64 	%rd325, [%rd324];
	mad.lo.s64 	%rd188, %rd325, %rd532, %rd180;
	mul.wide.u32 	%rd326, %r33, 8;
	add.s64 	%rd327, %rd2, %rd326;
	ld.global.u64 	%rd189, [%rd327];
	or.b64  	%rd328, %rd531, %rd189;
	and.b64  	%rd329, %rd328, -4294967296;
	setp.ne.s64 	%p12, %rd329, 0;
	@%p12 bra 	$L__BB594_81;
	cvt.u32.u64 	%r94, %rd189;
	cvt.u32.u64 	%r95, %rd531;
	div.u32 	%r96, %r95, %r94;
	mul.lo.s32 	%r97, %r96, %r94;
	sub.s32 	%r98, %r95, %r97;
	cvt.u64.u32 	%rd548, %r96;
	cvt.u64.u32 	%rd534, %r98;
	bra.uni 	$L__BB594_82;
$L__BB594_81:
	div.s64 	%rd548, %rd531, %rd189;
	mul.lo.s64 	%rd330, %rd548, %rd189;
	sub.s64 	%rd534, %rd531, %rd330;
$L__BB594_82:
	add.s64 	%rd332, %rd1, %rd326;
	ld.global.u64 	%rd333, [%rd332];
	mad.lo.s64 	%rd557, %rd333, %rd534, %rd188;
	add.s32 	%r214, %r214, -8;
	add.s32 	%r213, %r213, 8;
	setp.ne.s32 	%p13, %r213, 0;
	@%p13 bra 	$L__BB594_58;
	add.s32 	%r216, %r214, 3;
$L__BB594_84:
	setp.eq.s32 	%p14, %r25, 0;
	@%p14 bra 	$L__BB594_113;
	and.b32  	%r41, %r23, 3;
	setp.lt.u32 	%p15, %r25, 4;
	@%p15 bra 	$L__BB594_99;
	mul.wide.u32 	%rd335, %r216, 8;
	add.s64 	%rd336, %rd2, %rd335;
	ld.global.u64 	%rd200, [%rd336];
	or.b64  	%rd337, %rd548, %rd200;
	and.b64  	%rd338, %rd337, -4294967296;
	setp.ne.s64 	%p16, %rd338, 0;
	@%p16 bra 	$L__BB594_88;
	cvt.u32.u64 	%r99, %rd200;
	cvt.u32.u64 	%r100, %rd548;
	div.u32 	%r101, %r100, %r99;
	mul.lo.s32 	%r102, %r101, %r99;
	sub.s32 	%r103, %r100, %r102;
	cvt.u64.u32 	%rd538, %r101;
	cvt.u64.u32 	%rd539, %r103;
	bra.uni 	$L__BB594_89;
$L__BB594_88:
	div.s64 	%rd538, %rd548, %rd200;
	mul.lo.s64 	%rd339, %rd538, %rd200;
	sub.s64 	%rd539, %rd548, %rd339;
$L__BB594_89:
	add.s64 	%rd341, %rd1, %rd335;
	ld.global.u64 	%rd342, [%rd341];
	mad.lo.s64 	%rd207, %rd342, %rd539, %rd557;
	add.s32 	%r42, %r216, -1;
	mul.wide.u32 	%rd343, %r42, 8;
	add.s64 	%rd344, %rd2, %rd343;
	ld.global.u64 	%rd208, [%rd344];
	or.b64  	%rd345, %rd538, %rd208;
	and.b64  	%rd346, %rd345, -4294967296;
	setp.ne.s64 	%p17, %rd346, 0;
	@%p17 bra 	$L__BB594_91;
	cvt.u32.u64 	%r104, %rd208;
	cvt.u32.u64 	%r105, %rd538;
	div.u32 	%r106, %r105, %r104;
	mul.lo.s32 	%r107, %r106, %r104;
	sub.s32 	%r108, %r105, %r107;
	cvt.u64.u32 	%rd540, %r106;
	cvt.u64.u32 	%rd541, %r108;
	bra.uni 	$L__BB594_92;
$L__BB594_91:
	div.s64 	%rd540, %rd538, %rd208;
	mul.lo.s64 	%rd347, %rd540, %rd208;
	sub.s64 	%rd541, %rd538, %rd347;
$L__BB594_92:
	add.s64 	%rd349, %rd1, %rd343;
	ld.global.u64 	%rd350, [%rd349];
	mad.lo.s64 	%rd215, %rd350, %rd541, %rd207;
	add.s32 	%r43, %r216, -2;
	mul.wide.u32 	%rd351, %r43, 8;
	add.s64 	%rd352, %rd2, %rd351;
	ld.global.u64 	%rd216, [%rd352];
	or.b64  	%rd353, %rd540, %rd216;
	and.b64  	%rd354, %rd353, -4294967296;
	setp.ne.s64 	%p18, %rd354, 0;
	@%p18 bra 	$L__BB594_94;
	cvt.u32.u64 	%r109, %rd216;
	cvt.u32.u64 	%r110, %rd540;
	div.u32 	%r111, %r110, %r109;
	mul.lo.s32 	%r112, %r111, %r109;
	sub.s32 	%r113, %r110, %r112;
	cvt.u64.u32 	%rd542, %r111;
	cvt.u64.u32 	%rd543, %r113;
	bra.uni 	$L__BB594_95;
$L__BB594_94:
	div.s64 	%rd542, %rd540, %rd216;
	mul.lo.s64 	%rd355, %rd542, %rd216;
	sub.s64 	%rd543, %rd540, %rd355;
$L__BB594_95:
	add.s64 	%rd357, %rd1, %rd351;
	ld.global.u64 	%rd358, [%rd357];
	mad.lo.s64 	%rd223, %rd358, %rd543, %rd215;
	add.s32 	%r44, %r216, -3;
	mul.wide.u32 	%rd359, %r44, 8;
	add.s64 	%rd360, %rd2, %rd359;
	ld.global.u64 	%rd224, [%rd360];
	or.b64  	%rd361, %rd542, %rd224;
	and.b64  	%rd362, %rd361, -4294967296;
	setp.ne.s64 	%p19, %rd362, 0;
	@%p19 bra 	$L__BB594_97;
	cvt.u32.u64 	%r114, %rd224;
	cvt.u32.u64 	%r115, %rd542;
	div.u32 	%r116, %r115, %r114;
	mul.lo.s32 	%r117, %r116, %r114;
	sub.s32 	%r118, %r115, %r117;
	cvt.u64.u32 	%rd548, %r116;
	cvt.u64.u32 	%rd545, %r118;
	bra.uni 	$L__BB594_98;
$L__BB594_97:
	div.s64 	%rd548, %rd542, %rd224;
	mul.lo.s64 	%rd363, %rd548, %rd224;
	sub.s64 	%rd545, %rd542, %rd363;
$L__BB594_98:
	add.s64 	%rd365, %rd1, %rd359;
	ld.global.u64 	%rd366, [%rd365];
	mad.lo.s64 	%rd557, %rd366, %rd545, %rd223;
	add.s32 	%r216, %r216, -4;
$L__BB594_99:
	setp.eq.s32 	%p20, %r41, 0;
	@%p20 bra 	$L__BB594_113;
	setp.eq.s32 	%p21, %r41, 1;
	@%p21 bra 	$L__BB594_108;
	mul.wide.u32 	%rd368, %r216, 8;
	add.s64 	%rd369, %rd2, %rd368;
	ld.global.u64 	%rd235, [%rd369];
	or.b64  	%rd370, %rd548, %rd235;
	and.b64  	%rd371, %rd370, -4294967296;
	setp.ne.s64 	%p22, %rd371, 0;
	@%p22 bra 	$L__BB594_103;
	cvt.u32.u64 	%r119, %rd235;
	cvt.u32.u64 	%r120, %rd548;
	div.u32 	%r121, %r120, %r119;
	mul.lo.s32 	%r122, %r121, %r119;
	sub.s32 	%r123, %r120, %r122;
	cvt.u64.u32 	%rd549, %r121;
	cvt.u64.u32 	%rd550, %r123;
	bra.uni 	$L__BB594_104;
$L__BB594_103:
	div.s64 	%rd549, %rd548, %rd235;
	mul.lo.s64 	%rd372, %rd549, %rd235;
	sub.s64 	%rd550, %rd548, %rd372;
$L__BB594_104:
	add.s64 	%rd374, %rd1, %rd368;
	ld.global.u64 	%rd375, [%rd374];
	mad.lo.s64 	%rd242, %rd375, %rd550, %rd557;
	add.s32 	%r47, %r216, -1;
	mul.wide.u32 	%rd376, %r47, 8;
	add.s64 	%rd377, %rd2, %rd376;
	ld.global.u64 	%rd243, [%rd377];
	or.b64  	%rd378, %rd549, %rd243;
	and.b64  	%rd379, %rd378, -4294967296;
	setp.ne.s64 	%p23, %rd379, 0;
	@%p23 bra 	$L__BB594_106;
	cvt.u32.u64 	%r124, %rd243;
	cvt.u32.u64 	%r125, %rd549;
	div.u32 	%r126, %r125, %r124;
	mul.lo.s32 	%r127, %r126, %r124;
	sub.s32 	%r128, %r125, %r127;
	cvt.u64.u32 	%rd548, %r126;
	cvt.u64.u32 	%rd552, %r128;
	bra.uni 	$L__BB594_107;
$L__BB594_106:
	div.s64 	%rd548, %rd549, %rd243;
	mul.lo.s64 	%rd380, %rd548, %rd243;
	sub.s64 	%rd552, %rd549, %rd380;
$L__BB594_107:
	add.s64 	%rd382, %rd1, %rd376;
	ld.global.u64 	%rd383, [%rd382];
	mad.lo.s64 	%rd557, %rd383, %rd552, %rd242;
	add.s32 	%r216, %r216, -2;
$L__BB594_108:
	and.b32  	%r129, %r23, 1;
	setp.eq.b32 	%p24, %r129, 1;
	not.pred 	%p25, %p24;
	@%p25 bra 	$L__BB594_113;
	mul.wide.u32 	%rd384, %r216, 8;
	add.s64 	%rd385, %rd2, %rd384;
	ld.global.u64 	%rd254, [%rd385];
	or.b64  	%rd386, %rd548, %rd254;
	and.b64  	%rd387, %rd386, -4294967296;
	setp.ne.s64 	%p26, %rd387, 0;
	@%p26 bra 	$L__BB594_111;
	cvt.u32.u64 	%r130, %rd254;
	cvt.u32.u64 	%r131, %rd548;
	rem.u32 	%r132, %r131, %r130;
	cvt.u64.u32 	%rd556, %r132;
	bra.uni 	$L__BB594_112;
$L__BB594_111:
	rem.s64 	%rd556, %rd548, %rd254;
$L__BB594_112:
	add.s64 	%rd389, %rd1, %rd384;
	ld.global.u64 	%rd390, [%rd389];
	mad.lo.s64 	%rd557, %rd390, %rd556, %rd557;
$L__BB594_113:
	shl.b64 	%rd391, %rd557, 2;
	add.s64 	%rd392, %rd3, %rd391;
	ld.global.f32 	%f1, [%rd392];
	fma.rn.f32 	%f2, %f1, 0f3BBB989D, 0f3F000000;
	cvt.sat.f32.f32 	%f3, %f2;
	mov.f32 	%f4, 0f4B400001;
	mov.f32 	%f5, 0f437C0000;
	fma.rm.f32 	%f6, %f3, %f5, %f4;
	add.f32 	%f7, %f6, 0fCB40007F;
	neg.f32 	%f8, %f7;
	fma.rn.f32 	%f9, %f1, 0f3FB8AA3B, %f8;
	fma.rn.f32 	%f10, %f1, 0f32A57060, %f9;
	mov.b32 	%r133, %f6;
	shl.b32 	%r134, %r133, 23;
	mov.b32 	%f11, %r134;
	ex2.approx.ftz.f32 	%f12, %f10;
	mul.f32 	%f13, %f12, %f11;
	st.shared.f32 	[%r5], %f13;
$L__BB594_114:
	bar.sync 	0;
	setp.lt.u32 	%p48, %r218, 66;
	@%p48 bra 	$L__BB594_118;
$L__BB594_115:
	shr.u32 	%r51, %r218, 1;
	setp.ge.u32 	%p49, %r1, %r51;
	@%p49 bra 	$L__BB594_117;
	ld.shared.f32 	%f38, [%r5];
	shl.b32 	%r207, %r51, 2;
	add.s32 	%r208, %r5, %r207;
	ld.shared.f32 	%f39, [%r208];
	add.f32 	%f40, %f38, %f39;
	st.shared.f32 	[%r5], %f40;
$L__BB594_117:
	bar.sync 	0;
	setp.gt.u32 	%p50, %r218, 131;
	mov.u32 	%r218, %r51;
	@%p50 bra 	$L__BB594_115;
$L__BB594_118:
	setp.gt.u32 	%p51, %r1, 31;
	@%p51 bra 	$L__BB594_121;
	ld.volatile.shared.f32 	%f41, [%r5];
	ld.volatile.shared.f32 	%f42, [%r5+128];
	add.f32 	%f43, %f41, %f42;
	st.volatile.shared.f32 	[%r5], %f43;
	ld.volatile.shared.f32 	%f44, [%r5];
	ld.volatile.shared.f32 	%f45, [%r5+64];
	add.f32 	%f46, %f44, %f45;
	st.volatile.shared.f32 	[%r5], %f46;
	ld.volatile.shared.f32 	%f47, [%r5];
	ld.volatile.shared.f32 	%f48, [%r5+32];
	add.f32 	%f49, %f47, %f48;
	st.volatile.shared.f32 	[%r5], %f49;
	ld.volatile.shared.f32 	%f50, [%r5];
	ld.volatile.shared.f32 	%f51, [%r5+16];
	add.f32 	%f52, %f50, %f51;
	st.volatile.shared.f32 	[%r5], %f52;
	ld.volatile.shared.f32 	%f53, [%r5];
	ld.volatile.shared.f32 	%f54, [%r5+8];
	add.f32 	%f55, %f53, %f54;
	st.volatile.shared.f32 	[%r5], %f55;
	ld.volatile.shared.f32 	%f56, [%r5];
	ld.volatile.shared.f32 	%f57, [%r5+4];
	add.f32 	%f58, %f56, %f57;
	st.volatile.shared.f32 	[%r5], %f58;
	setp.ne.s32 	%p52, %r1, 0;
	@%p52 bra 	$L__BB594_121;
	ld.shared.f32 	%f59, [logsumexpsdata_f32];
	cvta.to.global.u64 	%rd470, %rd260;
	mul.wide.u32 	%rd471, %r2, 4;
	add.s64 	%rd472, %rd470, %rd471;
	st.global.f32 	[%rd472], %f59;
$L__BB594_121:
	ret;

}
	// .globl	uncontiguous_cumulate_logsumexp_f32
.visible .entry uncontiguous_cumulate_logsumexp_f32(
	.param .u64 .ptr .align 1 uncontiguous_cumulate_logsumexp_f32_param_0,
	.param .u64 .ptr .align 1 uncontiguous_cumulate_logsumexp_f32_param_1,
	.param .u64 .ptr .align 1 uncontiguous_cumulate_logsumexp_f32_param_2,
	.param .u64 .ptr .align 1 uncontiguous_cumulate_logsumexp_f32_param_3,
	.param .u64 uncontiguous_cumulate_logsumexp_f32_param_4,
	.param .u64 uncontiguous_cumulate_logsumexp_f32_param_5
)
{
	.reg .pred 	%p<53>;
	.reg .b32 	%r<213>;
	.reg .b32 	%f<27>;
	.reg .b64 	%rd<558>;

	ld.param.u64 	%rd260, [uncontiguous_cumulate_logsumexp_f32_param_0];
	ld.param.u64 	%rd263, [uncontiguous_cumulate_logsumexp_f32_param_1];
	ld.param.u64 	%rd264, [uncontiguous_cumulate_logsumexp_f32_param_2];
	ld.param.u64 	%rd265, [uncontiguous_cumulate_logsumexp_f32_param_3];
	ld.param.u64 	%rd261, [uncontiguous_cumulate_logsumexp_f32_param_4];
	ld.param.u64 	%rd262, [uncontiguous_cumulate_logsumexp_f32_param_5];
	cvta.to.global.u64 	%rd1, %rd265;
	cvta.to.global.u64 	%rd2, %rd264;
	cvta.to.global.u64 	%rd3, %rd263;
	mov.u32 	%r1, %tid.x;
	mov.u32 	%r2, %ctaid.x;
	mov.u32 	%r212, %ntid.x;
	mul.lo.s32 	%r52, %r2, %r212;
	shl.b32 	%r53, %r52, 1;
	add.s32 	%r4, %r53, %r1;
	shl.b32 	%r54, %r1, 2;
	mov.u32 	%r55, logsumexpsdata_f32;
	add.s32 	%r5, %r55, %r54;
	mov.b32 	%r56, 0;
	st.shared.u32 	[%r5], %r56;
	add.s32 	%r57, %r4, %r212;
	cvt.u64.u32 	%rd511, %r57;
	setp.le.u64 	%p1, %rd262, %rd511;
	@%p1 bra 	$L__BB595_54;
	cvt.u32.u64 	%r6, %rd261;
	add.s32 	%r206, %r6, -1;
	setp.lt.s32 	%p27, %r206, 0;
	mov.b64 	%rd515, 0;
	mov.u64 	%rd516, %rd515;
	@%p27 bra 	$L__BB595_53;
	cvt.u64.u32 	%rd512, %r4;
	setp.lt.u32 	%p28, %r206, 3;
	mov.b64 	%rd516, 0;
	mov.u64 	%rd515, %rd516;
	@%p28 bra 	$L__BB595_30;
	add.s32 	%r204, %r6, -2;
	and.b32  	%r133, %r6, -4;
	neg.s32 	%r203, %r133;
	mov.b64 	%rd516, 0;
$L__BB595_4:
	.pragma "nounroll";
	add.s32 	%r12, %r204, 1;
	mul.wide.u32 	%rd397, %r12, 8;
	add.s64 	%rd398, %rd2, %rd397;
	ld.global.u64 	%rd10, [%rd398];
	or.b64  	%rd399, %rd512, %rd10;
	and.b64  	%rd400, %rd399, -4294967296;
	setp.ne.s64 	%p29, %rd400, 0;
	@%p29 bra 	$L__BB595_6;
	cvt.u32.u64 	%r134, %rd10;
	cvt.u32.u64 	%r135, %rd512;
	div.u32 	%r136, %r135, %r134;
	mul.lo.s32 	%r137, %r136, %r134;
	sub.s32 	%r138, %r135, %r137;
	cvt.u64.u32 	%rd477, %r136;
	cvt.u64.u32 	%rd478, %r138;
	bra.uni 	$L__BB595_7;
$L__BB595_6:
	div.s64 	%rd477, %rd512, %rd10;
	mul.lo.s64 	%rd401, %rd477, %rd10;
	sub.s64 	%rd478, %rd512, %rd401;
$L__BB595_7:
	mul.wide.u32 	%rd402, %r12, 8;
	add.s64 	%rd403, %rd1, %rd402;
	ld.global.u64 	%rd17, [%rd403];
	mad.lo.s64 	%rd18, %rd17, %rd478, %rd515;
	or.b64  	%rd404, %rd511, %rd10;
	and.b64  	%rd405, %rd404, -4294967296;
	setp.ne.s64 	%p30, %rd405, 0;
	@%p30 bra 	$L__BB595_9;
	cvt.u32.u64 	%r139, %rd10;
	cvt.u32.u64 	%r140, %rd511;
	div.u32 	%r141, %r140, %r139;
	mul.lo.s32 	%r142, %r141, %r139;
	sub.s32 	%r143, %r140, %r142;
	cvt.u64.u32 	%rd479, %r141;
	cvt.u64.u32 	%rd480, %r143;
	bra.uni 	$L__BB595_10;
$L__BB595_9:
	div.s64 	%rd479, %rd511, %rd10;
	mul.lo.s64 	%rd406, %rd479, %rd10;
	sub.s64 	%rd480, %rd511, %rd406;
$L__BB595_10:
	mad.lo.s64 	%rd25, %rd480, %rd17, %rd516;
	add.s32 	%r13, %r204, -2;
	mul.wide.u32 	%rd407, %r204, 8;
	add.s64 	%rd408, %rd2, %rd407;
	ld.global.u64 	%rd26, [%rd408];
	or.b64  	%rd409, %rd477, %rd26;
	and.b64  	%rd410, %rd409, -4294967296;
	setp.ne.s64 	%p31, %rd410, 0;
	@%p31 bra 	$L__BB595_12;
	cvt.u32.u64 	%r144, %rd26;
	cvt.u32.u64 	%r145, %rd477;
	div.u32 	%r146, %r145, %r144;
	mul.lo.s32 	%r147, %r146, %r144;
	sub.s32 	%r148, %r145, %r147;
	cvt.u64.u32 	%rd481, %r146;
	cvt.u64.u32 	%rd482, %r148;
	bra.uni 	$L__BB595_13;
$L__BB595_12:
	div.s64 	%rd481, %rd477, %rd26;
	mul.lo.s64 	%rd411, %rd481, %rd26;
	sub.s64 	%rd482, %rd477, %rd411;
$L__BB595_13:
	mul.wide.u32 	%rd412, %r204, 8;
	add.s64 	%rd413, %rd1, %rd412;
	ld.global.u64 	%rd33, [%rd413];
	mad.lo.s64 	%rd34, %rd33, %rd482, %rd18;
	or.b64  	%rd414, %rd479, %rd26;
	and.b64  	%rd415, %rd414, -4294967296;
	setp.ne.s64 	%p32, %rd415, 0;
	@%p32 bra 	$L__BB595_15;
	cvt.u32.u64 	%r149, %rd26;
	cvt.u32.u64 	%r150, %rd479;
	div.u32 	%r151, %r150, %r149;
	mul.lo.s32 	%r152, %r151, %r149;
	sub.s32 	%r153, %r150, %r152;
	cvt.u64.u32 	%rd483, %r151;
	cvt.u64.u32 	%rd484, %r153;
	bra.uni 	$L__BB595_16;
$L__BB595_15:
	div.s64 	%rd483, %rd479, %rd26;
	mul.lo.s64 	%rd416, %rd483, %rd26;
	sub.s64 	%rd484, %rd479, %rd416;
$L__BB595_16:
	mad.lo.s64 	%rd41, %rd484, %rd33, %rd25;
	add.s32 	%r14, %r204, -1;
	mul.wide.u32 	%rd417, %r14, 8;
	add.s64 	%rd418, %rd2, %rd417;
	ld.global.u64 	%rd42, [%rd418];
	or.b64  	%rd419, %rd481, %rd42;
	and.b64  	%rd420, %rd419, -4294967296;
	setp.ne.s64 	%p33, %rd420, 0;
	@%p33 bra 	$L__BB595_18;
	cvt.u32.u64 	%r154, %rd42;
	cvt.u32.u64 	%r155, %rd481;
	div.u32 	%r156, %r155, %r154;
	mul.lo.s32 	%r157, %r156, %r154;
	sub.s32 	%r158, %r155, %r157;
	cvt.u64.u32 	%rd485, %r156;
	cvt.u64.u32 	%rd486, %r158;
	bra.uni 	$L__BB595_19;
$L__BB595_18:
	div.s64 	%rd485, %rd481, %rd42;
	mul.lo.s64 	%rd421, %rd485, %rd42;
	sub.s64 	%rd486, %rd481, %rd421;
$L__BB595_19:
	mul.wide.u32 	%rd422, %r14, 8;
	add.s64 	%rd423, %rd1, %rd422;
	ld.global.u64 	%rd49, [%rd423];
	mad.lo.s64 	%rd50, %rd49, %rd486, %rd34;
	or.b64  	%rd424, %rd483, %rd42;
	and.b64  	%rd425, %rd424, -4294967296;
	setp.ne.s64 	%p34, %rd425, 0;
	@%p34 bra 	$L__BB595_21;
	cvt.u32.u64 	%r159, %rd42;
	cvt.u32.u64 	%r160, %rd483;
	div.u32 	%r161, %r160, %r159;
	mul.lo.s32 	%r162, %r161, %r159;
	sub.s32 	%r163, %r160, %r162;
	cvt.u64.u32 	%rd487, %r161;
	cvt.u64.u32 	%rd488, %r163;
	bra.uni 	$L__BB595_22;
$L__BB595_21:
	div.s64 	%rd487, %rd483, %rd42;
	mul.lo.s64 	%rd426, %rd487, %rd42;
	sub.s64 	%rd488, %rd483, %rd426;
$L__BB595_22:
	mad.lo.s64 	%rd57, %rd488, %rd49, %rd41;
	mul.wide.u32 	%rd427, %r13, 8;
	add.s64 	%rd428, %rd2, %rd427;
	ld.global.u64 	%rd58, [%rd428];
	or.b64  	%rd429, %rd485, %rd58;
	and.b64  	%rd430, %rd429, -4294967296;
	setp.ne.s64 	%p35, %rd430, 0;
	@%p35 bra 	$L__BB595_24;
	cvt.u32.u64 	%r164, %rd58;
	cvt.u32.u64 	%r165, %rd485;
	div.u32 	%r166, %r165, %r164;
	mul.lo.s32 	%r167, %r166, %r164;
	sub.s32 	%r168, %r165, %r167;
	cvt.u64.u32 	%rd512, %r166;
	cvt.u64.u32 	%rd490, %r168;
	bra.uni 	$L__BB595_25;
$L__BB595_24:
	div.s64 	%rd512, %rd485, %rd58;
	mul.lo.s64 	%rd431, %rd512, %rd58;
	sub.s64 	%rd490, %rd485, %rd431;
$L__BB595_25:
	mul.wide.u32 	%rd432, %r13, 8;
	add.s64 	%rd433, %rd1, %rd432;
	ld.global.u64 	%rd65, [%rd433];
	mad.lo.s64 	%rd515, %rd65, %rd490, %rd50;
	or.b64  	%rd434, %rd487, %rd58;
	and.b64  	%rd435, %rd434, -4294967296;
	setp.ne.s64 	%p36, %rd435, 0;
	@%p36 bra 	$L__BB595_27;
	cvt.u32.u64 	%r169, %rd58;
	cvt.u32.u64 	%r170, %rd487;
	div.u32 	%r171, %r170, %r169;
	mul.lo.s32 	%r172, %r171, %r169;
	sub.s32 	%r173, %r170, %r172;
	cvt.u64.u32 	%rd511, %r171;
	cvt.u64.u32 	%rd492, %r173;
	bra.uni 	$L__BB595_28;
$L__BB595_27:
	div.s64 	%rd511, %rd487, %rd58;
	mul.lo.s64 	%rd436, %rd511, %rd58;
	sub.s64 	%rd492, %rd487, %rd436;
$L__BB595_28:
	mad.lo.s64 	%rd516, %rd492, %rd65, %rd57;
	add.s32 	%r204, %r204, -4;
	add.s32 	%r203, %r203, 4;
	setp.ne.s32 	%p37, %r203, 0;
	@%p37 bra 	$L__BB595_4;
	add.s32 	%r206, %r204, 1;
$L__BB595_30:
	and.b32  	%r19, %r6, 3;
	setp.eq.s32 	%p38, %r19, 0;
	@%p38 bra 	$L__BB595_53;
	setp.eq.s32 	%p39, %r19, 1;
	@%p39 bra 	$L__BB595_45;
	mul.wide.u32 	%rd438, %r206, 8;
	add.s64 	%rd439, %rd2, %rd438;
	ld.global.u64 	%rd80, [%rd439];
	or.b64  	%rd440, %rd512, %rd80;
	and.b64  	%rd441, %rd440, -4294967296;
	setp.ne.s64 	%p40, %rd441, 0;
	@%p40 bra 	$L__BB595_34;
	cvt.u32.u64 	%r174, %rd80;
	cvt.u32.u64 	%r175, %rd512;
	div.u32 	%r176, %r175, %r174;
	mul.lo.s32 	%r177, %r176, %r174;
	sub.s32 	%r178, %r175, %r177;
	cvt.u64.u32 	%rd499, %r176;
	cvt.u64.u32 	%rd500, %r178;
	bra.uni 	$L__BB595_35;
$L__BB595_34:
	div.s64 	%rd499, %rd512, %rd80;
	mul.lo.s64 	%rd442, %rd499, %rd80;
	sub.s64 	%rd500, %rd512, %rd442;
$L__BB595_35:
	add.s64 	%rd444, %rd1, %rd438;
	ld.global.u64 	%rd87, [%rd444];
	mad.lo.s64 	%rd88, %rd87, %rd500, %rd515;
	or.b64  	%rd445, %rd511, %rd80;
	and.b64  	%rd446, %rd445, -4294967296;
	setp.ne.s64 	%p41, %rd446, 0;
	@%p41 bra 	$L__BB595_37;
	cvt.u32.u64 	%r179, %rd80;
	cvt.u32.u64 	%r180, %rd511;
	div.u32 	%r181, %r180, %r179;
	mul.lo.s32 	%r182, %r181, %r179;
	sub.s32 	%r183, %r180, %r182;
	cvt.u64.u32 	%rd501, %r181;
	cvt.u64.u32 	%rd502, %r183;
	bra.uni 	$L__BB595_38;
$L__BB595_37:
	div.s64 	%rd501, %rd511, %rd80;
	mul.lo.s64 	%rd447, %rd501, %rd80;
	sub.s64 	%rd502, %rd511, %rd447;
$L__BB595_38:
	mad.lo.s64 	%rd95, %rd502, %rd87, %rd516;
	add.s32 	%r20, %r206, -1;
	mul.wide.u32 	%rd448, %r20, 8;
	add.s64 	%rd449, %rd2, %rd448;
	ld.global.u64 	%rd96, [%rd449];
	or.b64  	%rd450, %rd499, %rd96;
	and.b64  	%rd451, %rd450, -4294967296;
	setp.ne.s64 	%p42, %rd451, 0;
	@%p42 bra 	$L__BB595_40;
	cvt.u32.u64 	%r184, %rd96;
	cvt.u32.u64 	%r185, %rd499;
	div.u32 	%r186, %r185, %r184;
	mul.lo.s32 	%r187, %r186, %r184;
	sub.s32 	%r188, %r185, %r187;
	cvt.u64.u32 	%rd512, %r186;
	cvt.u64.u32 	%rd504, %r188;
	bra.uni 	$L__BB595_41;
$L__BB595_40:
	div.s64 	%rd512, %rd499, %rd96;
	mul.lo.s64 	%rd452, %rd512, %rd96;
	sub.s64 	%rd504, %rd499, %rd452;
$L__BB595_41:
	add.s64 	%rd454, %rd1, %rd448;
	ld.global.u64 	%rd103, [%rd454];
	mad.lo.s64 	%rd515, %rd103, %rd504, %rd88;
	or.b64  	%rd455, %rd501, %rd96;
	and.b64  	%rd456, %rd455, -4294967296;
	setp.ne.s64 	%p43, %rd456, 0;
	@%p43 bra 	$L__BB595_43;
	cvt.u32.u64 	%r189, %rd96;
	cvt.u32.u64 	%r190, %rd501;
	div.u32 	%r191, %r190, %r189;
	mul.lo.s32 	%r192, %r191, %r189;
	sub.s32 	%r193, %r190, %r192;
	cvt.u64.u32 	%rd511, %r191;
	cvt.u64.u32 	%rd506, %r193;
	bra.uni 	$L__BB595_44;
$L__BB595_43:
	div.s64 	%rd511, %rd501, %rd96;
	mul.lo.s64 	%rd457, %rd511, %rd96;
	sub.s64 	%rd506, %rd501, %rd457;
$L__BB595_44:
	mad.lo.s64 	%rd516, %rd506, %rd103, %rd95;
	add.s32 	%r206, %r206, -2;
$L__BB595_45:
	and.b32  	%r194, %r6, 1;
	setp.eq.b32 	%p44, %r194, 1;
	not.pred 	%p45, %p44;
	@%p45 bra 	$L__BB595_53;
	mul.wide.u32 	%rd458, %r206, 8;
	add.s64 	%rd459, %rd2, %rd458;
	ld.global.u64 	%rd118, [%rd459];
	or.b64  	%rd460, %rd512, %rd118;
	and.b64  	%rd461, %rd460, -4294967296;
	setp.ne.s64 	%p46, %rd461, 0;
	@%p46 bra 	$L__BB595_48;
	cvt.u32.u64 	%r195, %rd118;
	cvt.u32.u64 	%r196, %rd512;
	rem.u32 	%r197, %r196, %r195;
	cvt.u64.u32 	%rd513, %r197;
	bra.uni 	$L__BB595_49;
$L__BB595_48:
	rem.s64 	%rd513, %rd512, %rd118;
$L__BB595_49:
	add.s64 	%rd463, %rd1, %rd458;
	ld.global.u64 	%rd122, [%rd463];
	mad.lo.s64 	%rd515, %rd122, %rd513, %rd515;
	or.b64  	%rd464, %rd511, %rd118;
	and.b64  	%rd465, %rd464, -4294967296;
	setp.ne.s64 	%p47, %rd465, 0;
	@%p47 bra 	$L__BB595_51;
	cvt.u32.u64 	%r198, %rd118;
	cvt.u32.u64 	%r199, %rd511;
	rem.u32 	%r200, %r199, %r198;
	cvt.u64.u32 	%rd514, %r200;
	bra.uni 	$L__BB595_52;
$L__BB595_51:
	rem.s64 	%rd514, %rd511, %rd118;
$L__BB595_52:
	mad.lo.s64 	%rd516, %rd514, %rd122, %rd516;
$L__BB595_53:
	shl.b64 	%rd466, %rd515, 2;
	add.s64 	%rd467, %rd3, %rd466;
	ld.global.f32 	%f2, [%rd467];
	shl.b64 	%rd468, %rd516, 2;
	add.s64 	%rd469, %rd3, %rd468;
	ld.global.f32 	%f3, [%rd469];
	add.f32 	%f4, %f2, %f3;
	st.shared.f32 	[%r5], %f4;
	bra.uni 	$L__BB595_114;
$L__BB595_54:
	cvt.u64.u32 	%rd548, %r4;
	setp.le.u64 	%p2, %rd262, %rd548;
	@%p2 bra 	$L__BB595_114;
	cvt.u32.u64 	%r23, %rd261;
	add.s32 	%r210, %r23, -1;
	setp.lt.s32 	%p3, %r210, 0;
	mov.b64 	%rd557, 0;
	@%p3 bra 	$L__BB595_113;
	and.b32  	%r25, %r23, 7;
	setp.lt.u32 	%p4, %r210, 7;
	mov.b64 	%rd557, 0;
	@%p4 bra 	$L__BB595_84;
	add.s32 	%r208, %r23, -4;
	and.b32  	%r58, %r23, -8;
	neg.s32 	%r207, %r58;
	mov.b64 	%rd557, 0;
$L__BB595_58:
	.pragma "nounroll";
	add.s32 	%r30, %r208, 3;
	mul.wide.u32 	%rd270, %r30, 8;
	add.s64 	%rd271, %rd2, %rd270;
	ld.global.u64 	%rd133, [%rd271];
	or.b64  	%rd272, %rd548, %rd133;
	and.b64  	%rd273, %rd272, -4294967296;
	setp.ne.s64 	%p5, %rd273, 0;
	@%p5 bra 	$L__BB595_60;
	cvt.u32.u64 	%r59, %rd133;
	cvt.u32.u64 	%r60, %rd548;
	div.u32 	%r61, %r60, %r59;
	mul.lo.s32 	%r62, %r61, %r59;
	sub.s32 	%r63, %r60, %r62;
	cvt.u64.u32 	%rd519, %r61;
	cvt.u64.u32 	%rd520, %r63;
	bra.uni 	$L__BB595_61;
$L__BB595_60:
	div.s64 	%rd519, %rd548, %rd133;
	mul.lo.s64 	%rd274, %rd519, %rd133;
	sub.s64 	%rd520, %rd548, %rd274;
$L__BB595_61:
	add.s64 	%rd276, %rd1, %rd270;
	ld.global.u64 	%rd277, [%rd276];
	mad.lo.s64 	%rd140, %rd277, %rd520, %rd557;
	add.s32 	%r31, %r208, 2;
	mul.wide.u32 	%rd278, %r31, 8;
	add.s64 	%rd279, %rd2, %rd278;
	ld.global.u64 	%rd141, [%rd279];
	or.b64  	%rd280, %rd519, %rd141;
	and.b64  	%rd281, %rd280, -4294967296;
	setp.ne.s64 	%p6, %rd281, 0;
	@%p6 bra 	$L__BB595_63;
	cvt.u32.u64 	%r64, %rd141;
	cvt.u32.u64 	%r65, %rd519;
	div.u32 	%r66, %r65, %r64;
	mul.lo.s32 	%r67, %r66, %r64;
	sub.s32 	%r68, %r65, %r67;
	cvt.u64.u32 	%rd521, %r66;
	cvt.u64.u32 	%rd522, %r68;
	bra.uni 	$L__BB595_64;
$L__BB595_63:
	div.s64 	%rd521, %rd519, %rd141;
	mul.lo.s64 	%rd282, %rd521, %rd141;
	sub.s64 	%rd522, %rd519, %rd282;
$L__BB595_64:
	add.s64 	%rd284, %rd1, %rd278;
	ld.global.u64 	%rd285, [%rd284];
	mad.lo.s64 	%rd148, %rd285, %rd522, %rd140;
	add.s32 	%r32, %r208, 1;
	mul.wide.u32 	%rd286, %r32, 8;
	add.s64 	%rd287, %rd2, %rd286;
	ld.global.u64 	%rd149, [%rd287];
	or.b64  	%rd288, %rd521, %rd149;
	and.b64  	%rd289, %rd288, -4294967296;
	setp.ne.s64 	%p7, %rd289, 0;
	@%p7 bra 	$L__BB595_66;
	cvt.u32.u64 	%r69, %rd149;
	cvt.u32.u64 	%r70, %rd521;
	div.u32 	%r71, %r70, %r69;
	mul.lo.s32 	%r72, %r71, %r69;
	sub.s32 	%r73, %r70, %r72;
	cvt.u64.u32 	%rd523, %r71;
	cvt.u64.u32 	%rd524, %r73;
	bra.uni 	$L__BB595_67;
$L__BB595_66:
	div.s64 	%rd523, %rd521, %rd149;
	mul.lo.s64 	%rd290, %rd523, %rd149;
	sub.s64 	%rd524, %rd521, %rd290;
$L__BB595_67:
	add.s64 	%rd292, %rd1, %rd286;
	ld.global.u64 	%rd293, [%rd292];
	mad.lo.s64 	%rd156, %rd293, %rd524, %rd148;
	add.s32 	%r33, %r208, -4;
	mul.wide.u32 	%rd294, %r208, 8;
	add.s64 	%rd295, %rd2, %rd294;
	ld.global.u64 	%rd157, [%rd295];
	or.b64  	%rd296, %rd523, %rd157;
	and.b64  	%rd297, %rd296, -4294967296;
	setp.ne.s64 	%p8, %rd297, 0;
	@%p8 bra 	$L__BB595_69;
	cvt.u32.u64 	%r74, %rd157;
	cvt.u32.u64 	%r75, %rd523;
	div.u32 	%r76, %r75, %r74;
	mul.lo.s32 	%r77, %r76, %r74;
	sub.s32 	%r78, %r75, %r77;
	cvt.u64.u32 	%rd525, %r76;
	cvt.u64.u32 	%rd526, %r78;
	bra.uni 	$L__BB595_70;
$L__BB595_69:
	div.s64 	%rd525, %rd523, %rd157;
	mul.lo.s64 	%rd298, %rd525, %rd157;
	sub.s64 	%rd526, %rd523, %rd298;
$L__BB595_70:
	add.s64 	%rd300, %rd1, %rd294;
	ld.global.u64 	%rd301, [%rd300];
	mad.lo.s64 	%rd164, %rd301, %rd526, %rd156;
	add.s32 	%r34, %r208, -1;
	mul.wide.u32 	%rd302, %r34, 8;
	add.s64 	%rd303, %rd2, %rd302;
	ld.global.u64 	%rd165, [%rd303];
	or.b64  	%rd304, %rd525, %rd165;
	and.b64  	%rd305, %rd304, -4294967296;
	setp.ne.s64 	%p9, %rd305, 0;
	@%p9 bra 	$L__BB595_72;
	cvt.u32.u64 	%r79, %rd165;
	cvt.u32.u64 	%r80, %rd525;
	div.u32 	%r81, %r80, %r79;
	mul.lo.s32 	%r82, %r81, %r79;
	sub.s32 	%r83, %r80, %r82;
	cvt.u64.u32 	%rd527, %r81;
	cvt.u64.u32 	%rd528, %r83;
	bra.uni 	$L__BB595_73;
$L__BB595_72:
	div.s64 	%rd527, %rd525, %rd165;
	mul.lo.s64 	%rd306, %rd527, %rd165;
	sub.s64 	%rd528, %rd525, %rd306;
$L__BB595_73:
	add.s64 	%rd308, %rd1, %rd302;
	ld.global.u64 	%rd309, [%rd308];
	mad.lo.s64 	%rd172, %rd309, %rd528, %rd164;
	add.s32 	%r35, %r208, -2;
	mul.wide.u32 	%rd310, %r35, 8;
	add.s64 	%rd311, %rd2, %rd310;
	ld.global.u64 	%rd173, [%rd311];
	or.b64  	%rd312, %rd527, %rd173;
	and.b64  	%rd313, %rd312, -4294967296;
	setp.ne.s64 	%p10, %rd313, 0;
	@%p10 bra 	$L__BB595_75;
	cvt.u32.u64 	%r84, %rd173;
	cvt.u32.u64 	%r85, %rd527;
	div.u32 	%r86, %r85, %r84;
	mul.lo.s32 	%r87, %r86, %r84;
	sub.s32 	%r88, %r85, %r87;
	cvt.u64.u32 	%rd529, %r86;
	cvt.u64.u32 	%rd530, %r88;
	bra.uni 	$L__BB595_76;
$L__BB595_75:
	div.s64 	%rd529, %rd527, %rd173;
	mul.lo.s64 	%rd314, %rd529, %rd173;
	sub.s64 	%rd530, %rd527, %rd314;
$L__BB595_76:
	add.s64 	%rd316, %rd1, %rd310;
	ld.global.u64 	%rd317, [%rd316];
	mad.lo.s64 	%rd180, %rd317, %rd530, %rd172;
	add.s32 	%r36, %r208, -3;
	mul.wide.u32 	%rd318, %r36, 8;
	add.s64 	%rd319, %rd2, %rd318;
	ld.global.u64 	%rd181, [%rd319];
	or.b64  	%rd320, %rd529, %rd181;
	and.b64  	%rd321, %rd320, -4294967296;
	setp.ne.s64 	%p11, %rd321, 0;
	@%p11 bra 	$L__BB595_78;
	cvt.u32.u64 	%r89, %rd181;
	cvt.u32.u64 	%r90, %rd529;
	div.u32 	%r91, %r90, %r89;
	mul.lo.s32 	%r92, %r91, %r89;
	sub.s32 	%r93, %r90, %r92;
	cvt.u64.u32 	%rd531, %r91;
	cvt.u64.u32 	%rd532, %r93;
	bra.uni 	$L__BB595_79;
$L__BB595_78:
	div.s64 	%rd531, %rd529, %rd181;
	mul.lo.s64 	%rd322, %rd531, %rd181;
	sub.s64 	%rd532, %rd529, %rd322;
$L__BB595_79:
	add.s64 	%rd324, %rd1, %rd318;
	ld.global.u64 	%rd325, [%rd324];
	mad.lo.s64 	%rd188, %rd325, %rd532, %rd180;
	mul.wide.u32 	%rd326, %r33, 8;
	add.s64 	%rd327, %rd2, %rd326;
	ld.global.u64 	%rd189, [%rd327];
	or.b64  	%rd328, %rd531, %rd189;
	and.b64  	%rd329, %rd328, -4294967296;
	setp.ne.s64 	%p12, %rd329, 0;
	@%p12 bra 	$L__BB595_81;
	cvt.u32.u64 	%r94, %rd189;
	cvt.u32.u64 	%r95, %rd531;
	div.u32 	%r96, %r95, %r94;
	mul.lo.s32 	%r97, %r96, %r94;
	sub.s32 	%r98, %r95, %r97;
	cvt.u64.u32 	%rd548, %r96;
	cvt.u64.u32 	%rd534, %r98;
	bra.uni 	$L__BB595_82;
$L__BB595_81:
	div.s64 	%rd548, %rd531, %rd189;
	mul.lo.s64 	%rd330, %rd548, %rd189;
	sub.s64 	%rd534, %rd531, %rd330;
$L__BB595_82:
	add.s64 	%rd332, %rd1, %rd326;
	ld.global.u64 	%rd333, [%rd332];
	mad.lo.s64 	%rd557, %rd333, %rd534, %rd188;
	add.s32 	%r208, %r208, -8;
	add.s32 	%r207, %r207, 8;
	setp.ne.s32 	%p13, %r207, 0;
	@%p13 bra 	$L__BB595_58;
	add.s32 	%r210, %r208, 3;
$L__BB595_84:
	setp.eq.s32 	%p14, %r25, 0;
	@%p14 bra 	$L__BB595_113;
	and.b32  	%r41, %r23, 3;
	setp.lt.u32 	%p15, %r25, 4;
	@%p15 bra 	$L__BB595_99;
	mul.wide.u32 	%rd335, %r210, 8;
	add.s64 	%rd336, %rd2, %rd335;
	ld.global.u64 	%rd200, [%rd336];
	or.b64  	%rd337, %rd548, %rd200;
	and.b64  	%rd338, %rd337, -4294967296;
	setp.ne.s64 	%p16, %rd338, 0;
	@%p16 bra 	$L__BB595_88;
	cvt.u32.u64 	%r99, %rd200;
	cvt.u32.u64 	%r100, %rd548;
	div.u32 	%r101, %r100, %r99;
	mul.lo.s32 	%r102, %r101, %r99;
	sub.s32 	%r103, %r100, %r102;
	cvt.u64.u32 	%rd538, %r101;
	cvt.u64.u32 	%rd539, %r103;
	bra.uni 	$L__BB595_89;
$L__BB595_88:
	div.s64 	%rd538, %rd548, %rd200;
	mul.lo.s64 	%rd339, %rd538, %rd200;
	sub.s64 	%rd539, %rd548, %rd339;
$L__BB595_89:
	add.s64 	%rd341, %rd1, %rd335;
	ld.global.u64 	%rd342, [%rd341];
	mad.lo.s64 	%rd207, %rd342, %rd539, %rd557;
	add.s32 	%r42, %r210, -1;
	mul.wide.u32 	%rd343, %r42, 8;
	add.s64 	%rd344, %rd2, %rd343;
	ld.global.u64 	%rd208, [%rd344];
	or.b64  	%rd345, %rd538, %rd208;
	and.b64  	%rd346, %rd345, -4294967296;
	setp.ne.s64 	%p17, %rd346, 0;
	@%p17 bra 	$L__BB595_91;
	cvt.u32.u64 	%r104, %rd208;
	cvt.u32.u64 	%r105, %rd538;
	div.u32 	%r106, %r105, %r104;
	mul.lo.s32 	%r107, %r106, %r104;
	sub.s32 	%r108, %r105, %r107;
	cvt.u64.u32 	%rd540, %r106;
	cvt.u64.u32 	%rd541, %r108;
	bra.uni 	$L__BB595_92;
$L__BB595_91:
	div.s64 	%rd540, %rd538, %rd208;
	mul.lo.s64 	%rd347, %rd540, %rd208;
	sub.s64 	%rd541, %rd538, %rd347;
$L__BB595_92:
	add.s64 	%rd349, %rd1, %rd343;
	ld.global.u64 	%rd350, [%rd349];
	mad.lo.s64 	%rd215, %rd350, %rd541, %rd207;
	add.s32 	%r43, %r210, -2;
	mul.wide.u32 	%rd351, %r43, 8;
	add.s64 	%rd352, %rd2, %rd351;
	ld.global.u64 	%rd216, [%rd352];
	or.b64  	%rd353, %rd540, %rd216;
	and.b64  	%rd354, %rd353, -4294967296;
	setp.ne.s64 	%p18, %rd354, 0;
	@%p18 bra 	$L__BB595_94;
	cvt.u32.u64 	%r109, %rd216;
	cvt.u32.u64 	%r110, %rd540;
	div.u32 	%r111, %r110, %r109;
	mul.lo.s32 	%r112, %r111, %r109;
	sub.s32 	%r113, %r110, %r112;
	cvt.u64.u32 	%rd542, %r111;
	cvt.u64.u32 	%rd543, %r113;
	bra.uni 	$L__BB595_95;
$L__BB595_94:
	div.s64 	%rd542, %rd540, %rd216;
	mul.lo.s64 	%rd355, %rd542, %rd216;
	sub.s64 	%rd543, %rd540, %rd355;
$L__BB595_95:
	add.s64 	%rd357, %rd1, %rd351;
	ld.global.u64 	%rd358, [%rd357];
	mad.lo.s64 	%rd223, %rd358, %rd543, %rd215;
	add.s32 	%r44, %r210, -3;
	mul.wide.u32 	%rd359, %r44, 8;
	add.s64 	%rd360, %rd2, %rd359;
	ld.global.u64 	%rd224, [%rd360];
	or.b64  	%rd361, %rd542, %rd224;
	and.b64  	%rd362, %rd361, -4294967296;
	setp.ne.s64 	%p19, %rd362, 0;
	@%p19 bra 	$L__BB595_97;
	cvt.u32.u64 	%r114, %rd224;
	cvt.u32.u64 	%r115, %rd542;
	div.u32 	%r116, %r115, %r114;
	mul.lo.s32 	%r117, %r116, %r114;
	sub.s32 	%r118, %r115, %r117;
	cvt.u64.u32 	%rd548, %r116;
	cvt.u64.u32 	%rd545, %r118;
	bra.uni 	$L__BB595_98;
$L__BB595_97:
	div.s64 	%rd548, %rd542, %rd224;
	mul.lo.s64 	%rd363, %rd548, %rd224;
	sub.s64 	%rd545, %rd542, %rd363;
$L__BB595_98:
	add.s64 	%rd365, %rd1, %rd359;
	ld.global.u64 	%rd366, [%rd365];
	mad.lo.s64 	%rd557, %rd366, %rd545, %rd223;
	add.s32 	%r210, %r210, -4;
$L__BB595_99:
	setp.eq.s32 	%p20, %r41, 0;
	@%p20 bra 	$L__BB595_113;
	setp.eq.s32 	%p21, %r41, 1;
	@%p21 bra 	$L__BB595_108;
	mul.wide.u32 	%rd368, %r210, 8;
	add.s64 	%rd369, %rd2, %rd368;
	ld.global.u64 	%rd235, [%rd369];
	or.b64  	%rd370, %rd548, %rd235;
	and.b64  	%rd371, %rd370, -4294967296;
	setp.ne.s64 	%p22, %rd371, 0;
	@%p22 bra 	$L__BB595_103;
	cvt.u32.u64 	%r119, %rd235;
	cvt.u32.u64 	%r120, %rd548;
	div.u32 	%r121, %r120, %r119;
	mul.lo.s32 	%r122, %r121, %r119;
	sub.s32 	%r123, %r120, %r122;
	cvt.u64.u32 	%rd549, %r121;
	cvt.u64.u32 	%rd550, %r123;
	bra.uni 	$L__BB595_104;
$L__BB595_103:
	div.s64 	%rd549, %rd548, %rd235;
	mul.lo.s64 	%rd372, %rd549, %rd235;
	sub.s64 	%rd550, %rd548, %rd372;
$L__BB595_104:
	add.s64 	%rd374, %rd1, %rd368;
	ld.global.u64 	%rd375, [%rd374];
	mad.lo.s64 	%rd242, %rd375, %rd550, %rd557;
	add.s32 	%r47, %r210, -1;
	mul.wide.u32 	%rd376, %r47, 8;
	add.s64 	%rd377, %rd2, %rd376;
	ld.global.u64 	%rd243, [%rd377];
	or.b64  	%rd378, %rd549, %rd243;
	and.b64  	%rd379, %rd378, -4294967296;
	setp.ne.s64 	%p23, %rd379, 0;
	@%p23 bra 	$L__BB595_106;
	cvt.u32.u64 	%r124, %rd243;
	cvt.u32.u64 	%r125, %rd549;
	div.u32 	%r126, %r125, %r124;
	mul.lo.s32 	%r127, %r126, %r124;
	sub.s32 	%r128, %r125, %r127;
	cvt.u64.u32 	%rd548, %r126;
	cvt.u64.u32 	%rd552, %r128;
	bra.uni 	$L__BB595_107;
$L__BB595_106:
	div.s64 	%rd548, %rd549, %rd243;
	mul.lo.s64 	%rd380, %rd548, %rd243;
	sub.s64 	%rd552, %rd549, %rd380;
$L__BB595_107:
	add.s64 	%rd382, %rd1, %rd376;
	ld.global.u64 	%rd383, [%rd382];
	mad.lo.s64 	%rd557, %rd383, %rd552, %rd242;
	add.s32 	%r210, %r210, -2;
$L__BB595_108:
	and.b32  	%r129, %r23, 1;
	setp.eq.b32 	%p24, %r129, 1;
	not.pred 	%p25, %p24;
	@%p25 bra 	$L__BB595_113;
	mul.wide.u32 	%rd384, %r210, 8;
	add.s64 	%rd385, %rd2, %rd384;
	ld.global.u64 	%rd254, [%rd385];
	or.b64  	%rd386, %rd548, %rd254;
	and.b64  	%rd387, %rd386, -4294967296;
	setp.ne.s64 	%p26, %rd387, 0;
	@%p26 bra 	$L__BB595_111;
	cvt.u32.u64 	%r130, %rd254;
	cvt.u32.u64 	%r131, %rd548;
	rem.u32 	%r132, %r131, %r130;
	cvt.u64.u32 	%rd556, %r132;
	bra.uni 	$L__BB595_112;
$L__BB595_111:
	rem.s64 	%rd556, %rd548, %rd254;
$L__BB595_112:
	add.s64 	%rd389, %rd1, %rd384;
	ld.global.u64 	%rd390, [%rd389];
	mad.lo.s64 	%rd557, %rd390, %rd556, %rd557;
$L__BB595_113:
	shl.b64 	%rd391, %rd557, 2;
	add.s64 	%rd392, %rd3, %rd391;
	ld.global.f32 	%f1, [%rd392];
	st.shared.f32 	[%r5], %f1;
$L__BB595_114:
	bar.sync 	0;
	setp.lt.u32 	%p48, %r212, 66;
	@%p48 bra 	$L__BB595_118;
$L__BB595_115:
	shr.u32 	%r51, %r212, 1;
	setp.ge.u32 	%p49, %r1, %r51;
	@%p49 bra 	$L__BB595_117;
	ld.shared.f32 	%f5, [%r5];
	shl.b32 	%r201, %r51, 2;
	add.s32 	%r202, %r5, %r201;
	ld.shared.f32 	%f6, [%r202];
	add.f32 	%f7, %f5, %f6;
	st.shared.f32 	[%r5], %f7;
$L__BB595_117:
	bar.sync 	0;
	setp.gt.u32 	%p50, %r212, 131;
	mov.u32 	%r212, %r51;
	@%p50 bra 	$L__BB595_115;
$L__BB595_118:
	setp.gt.u32 	%p51, %r1, 31;
	@%p51 bra 	$L__BB595_121;
	ld.volatile.shared.f32 	%f8, [%r5];
	ld.volatile.shared.f32 	%f9, [%r5+128];
	add.f32 	%f10, %f8, %f9;
	st.volatile.shared.f32 	[%r5], %f10;
	ld.volatile.shared.f32 	%f11, [%r5];
	ld.volatile.shared.f32 	%f12, [%r5+64];
	add.f32 	%f13, %f11, %f12;
	st.volatile.shared.f32 	[%r5], %f13;
	ld.volatile.shared.f32 	%f14, [%r5];
	ld.volatile.shared.f32 	%f15, [%r5+32];
	add.f32 	%f16, %f14, %f15;
	st.volatile.shared.f32 	[%r5], %f16;
	ld.volatile.shared.f32 	%f17, [%r5];
	ld.volatile.shared.f32 	%f18, [%r5+16];
	add.f32 	%f19, %f17, %f18;
	st.volatile.shared.f32 	[%r5], %f19;
	ld.volatile.shared.f32 	%f20, [%r5];
	ld.volatile.shared.f32 	%f21, [%r5+8];
	add.f32 	%f22, %f20, %f21;
	st.volatile.shared.f32 	[%r5], %f22;
	ld.volatile.shared.f32 	%f23, [%r5];
	ld.volatile.shared.f32 	%f24, [%r5+4];
	add.f32 	%f25, %f23, %f24;
	st.volatile.shared.f32 	[%r5], %f25;
	setp.ne.s32 	%p52, %r1, 0;
	@%p52 bra 	$L__BB595_121;
	ld.shared.f32 	%f26, [logsumexpsdata_f32];
	cvta.to.global.u64 	%rd470, %rd260;
	mul.wide.u32 	%rd471, %r2, 4;
	add.s64 	%rd472, %rd470, %rd471;
	st.global.f32 	[%rd472], %f26;
$L__BB595_121:
	ret;

}
	// .globl	contiguous_logsumexp2_f32
.visible .entry contiguous_logsumexp2_f32(
	.param .u64 .ptr .align 1 contiguous_logsumexp2_f32_param_0,
	.param .u64 .ptr .align 1 contiguous_logsumexp2_f32_param_1,
	.param .u64 .ptr .align 1 contiguous_logsumexp2_f32_param_2,
	.param .u64 .ptr .align 1 contiguous_logsumexp2_f32_param_3,
	.param .u64 contiguous_logsumexp2_f32_param_4,
	.param .u64 contiguous_logsumexp2_f32_param_5,
	.param .u64 contiguous_logsumexp2_f32_param_6,
	.param .u64 contiguous_logsumexp2_f32_param_7,
	.param .u64 contiguous_logsumexp2_f32_param_8
)
{
	.reg .pred 	%p<54>;
	.reg .b32 	%r<220>;
	.reg .b32 	%f<60>;
	.reg .b64 	%rd<574>;

	ld.param.u64 	%rd267, [contiguous_logsumexp2_f32_param_1];
	ld.param.u64 	%rd268, [contiguous_logsumexp2_f32_param_2];
	ld.param.u64 	%rd269, [contiguous_logsumexp2_f32_param_3];
	ld.param.u64 	%rd264, [contiguous_logsumexp2_f32_param_4];
	ld.param.u64 	%rd270, [contiguous_logsumexp2_f32_param_5];
	ld.param.u64 	%rd265, [contiguous_logsumexp2_f32_param_6];
	ld.param.u64 	%rd271, [contiguous_logsumexp2_f32_param_7];
	cvta.to.global.u64 	%rd1, %rd269;
	cvta.to.global.u64 	%rd2, %rd268;
	cvta.to.global.u64 	%rd573, %rd267;
	mov.u32 	%r1, %tid.x;
	mov.u32 	%r2, %ctaid.x;
	mov.u32 	%r219, %ntid.x;
	mul.lo.s32 	%r52, %r2, %r219;
	shl.b32 	%r53, %r52, 1;
	add.s32 	%r4, %r53, %r1;
	shl.b32 	%r54, %r1, 2;
	mov.u32 	%r55, logsumexpsdata_f32;
	add.s32 	%r5, %r55, %r54;
	mov.b32 	%r56, 0;
	st.shared.u32 	[%r5], %r56;
	mov.u32 	%r57, %ctaid.y;
	cvt.u64.u32 	%rd272, %r57;
	add.s64 	%rd4, %rd270, %rd272;
	setp.ge.u64 	%p1, %rd4, %rd271;
	@%p1 bra 	$L__BB596_122;
	add.s32 	%r58, %r4, %r219;
	cvt.u64.u32 	%rd5, %r58;
	setp.le.u64 	%p2, %rd265, %rd5;
	@%p2 bra 	$L__BB596_55;
	cvt.u64.u32 	%rd404, %r4;
	mul.lo.s64 	%rd405, %rd4, %rd265;
	add.s64 	%rd527, %rd405, %rd404;
	add.s64 	%rd525, %rd405, %rd5;
	cvt.u32.u64 	%r6, %rd264;
	add.s32 	%r213, %r6, -1;
	setp.lt.s32 	%p28, %r213, 0;
	mov.b64 	%rd531, 0;
	mov.u64 	%rd532, %rd531;
	@%p28 bra 	$L__BB596_54;
	setp.lt.u32 	%p29, %r213, 3;
	mov.b64 	%rd532, 0;
	mov.u64 	%rd531, %rd532;
	@%p29 bra 	$L__BB596_31;
	add.s32 	%r211, %r6, -2;
	and.b32  	%r136, %r6, -4;
	neg.s32 	%r210, %r136;
	mov.b64 	%rd532, 0;
$L__BB596_5:
	.pragma "nounroll";
	add.s32 	%r12, %r211, 1;
	mul.wide.u32 	%rd409, %r12, 8;
	add.s64 	%rd410, %rd2, %rd409;
	ld.global.u64 	%rd12, [%rd410];
	or.b64  	%rd411, %rd527, %rd12;
	and.b64  	%rd412, %rd411, -4294967296;
	setp.ne.s64 	%p30, %rd412, 0;
	@%p30 bra 	$L__BB596_7;
	cvt.u32.u64 	%r137, %rd12;
	cvt.u32.u64 	%r138, %rd527;
	div.u32 	%r139, %r138, %r137;
	mul.lo.s32 	%r140, %r139, %r137;
	sub.s32 	%r141, %r138, %r140;
	cvt.u64.u32 	%rd493, %r139;
	cvt.u64.u32 	%rd494, %r141;
	bra.uni 	$L__BB596_8;
$L__BB596_7:
	div.s64 	%rd493, %rd527, %rd12;
	mul.lo.s64 	%rd413, %rd493, %rd12;
	sub.s64 	%rd494, %rd527, %rd413;
$L__BB596_8:
	mul.wide.u32 	%rd414, %r12, 8;
	add.s64 	%rd415, %rd1, %rd414;
	ld.global.u64 	%rd19, [%rd415];
	mad.lo.s64 	%rd20, %rd19, %rd494, %rd531;
	or.b64  	%rd416, %rd525, %rd12;
	and.b64  	%rd417, %rd416, -4294967296;
	setp.ne.s64 	%p31, %rd417, 0;
	@%p31 bra 	$L__BB596_10;
	cvt.u32.u64 	%r142, %rd12;
	cvt.u32.u64 	%r143, %rd525;
	div.u32 	%r144, %r143, %r142;
	mul.lo.s32 	%r145, %r144, %r142;
	sub.s32 	%r146, %r143, %r145;
	cvt.u64.u32 	%rd495, %r144;
	cvt.u64.u32 	%rd496, %r146;
	bra.uni 	$L__BB596_11;
$L__BB596_10:
	div.s64 	%rd495, %rd525, %rd12;
	mul.lo.s64 	%rd418, %rd495, %rd12;
	sub.s64 	%rd496, %rd525, %rd418;
$L__BB596_11:
	mad.lo.s64 	%rd27, %rd496, %rd19, %rd532;
	add.s32 	%r13, %r211, -2;
	mul.wide.u32 	%rd419, %r211, 8;
	add.s64 	%rd420, %rd2, %rd419;
	ld.global.u64 	%rd28, [%rd420];
	or.b64  	%rd421, %rd493, %rd28;
	and.b64  	%rd422, %rd421, -4294967296;
	setp.ne.s64 	%p32, %rd422, 0;
	@%p32 bra 	$L__BB596_13;
	cvt.u32.u64 	%r147, %rd28;
	cvt.u32.u64 	%r148, %rd493;
	div.u32 	%r149, %r148, %r147;
	mul.lo.s32 	%r150, %r149, %r147;
	sub.s32 	%r151, %r148, %r150;
	cvt.u64.u32 	%rd497, %r149;
	cvt.u64.u32 	%rd498, %r151;
	bra.uni 	$L__BB596_14;
$L__BB596_13:
	div.s64 	%rd497, %rd493, %rd28;
	mul.lo.s64 	%rd423, %rd497, %rd28;
	sub.s64 	%rd498, %rd493, %rd423;
$L__BB596_14:
	mul.wide.u32 	%rd424, %r211, 8;
	add.s64 	%rd425, %rd1, %rd424;
	ld.global.u64 	%rd35, [%rd425];
	mad.lo.s64 	%rd36, %rd35, %rd498, %rd20;
	or.b64  	%rd426, %rd495, %rd28;
	and.b64  	%rd427, %rd426, -4294967296;
	setp.ne.s64 	%p33, %rd427, 0;
	@%p33 bra 	$L__BB596_16;
	cvt.u32.u64 	%r152, %rd28;
	cvt.u32.u64 	%r153, %rd495;
	div.u32 	%r154, %r153, %r152;
	mul.lo.s32 	%r155, %r154, %r152;
	sub.s32 	%r156, %r153, %r155;
	cvt.u64.u32 	%rd499, %r154;
	cvt.u64.u32 	%rd500, %r156;
	bra.uni 	$L__BB596_17;
$L__BB596_16:
	div.s64 	%rd499, %rd495, %rd28;
	mul.lo.s64 	%rd428, %rd499, %rd28;
	sub.s64 	%rd500, %rd495, %rd428;
$L__BB596_17:
	mad.lo.s64 	%rd43, %rd500, %rd35, %rd27;
	add.s32 	%r14, %r211, -1;
	mul.wide.u32 	%rd429, %r14, 8;
	add.s64 	%rd430, %rd2, %rd429;
	ld.global.u64 	%rd44, [%rd430];
	or.b64  	%rd431, %rd497, %rd44;
	and.b64  	%rd432, %rd431, -4294967296;
	setp.ne.s64 	%p34, %rd432, 0;
	@%p34 bra 	$L__BB596_19;
	cvt.u32.u64 	%r157, %rd44;
	cvt.u32.u64 	%r158, %rd497;
	div.u32 	%r159, %r158, %r157;
	mul.lo.s32 	%r160, %r159, %r157;
	sub.s32 	%r161, %r158, %r160;
	cvt.u64.u32 	%rd501, %r159;
	cvt.u64.u32 	%rd502, %r161;
	bra.uni 	$L__BB596_20;
$L__BB596_19:
	div.s64 	%rd501, %rd497, %rd44;
	mul.lo.s64 	%rd433, %rd501, %rd44;
	sub.s64 	%rd502, %rd497, %rd433;
$L__BB596_20:
	mul.wide.u32 	%rd434, %r14, 8;
	add.s64 	%rd435, %rd1, %rd434;
	ld.global.u64 	%rd51, [%rd435];
	mad.lo.s64 	%rd52, %rd51, %rd502, %rd36;
	or.b64  	%rd436, %rd499, %rd44;
	and.b64  	%rd437, %rd436, -4294967296;
	setp.ne.s64 	%p35, %rd437, 0;
	@%p35 bra 	$L__BB596_22;
	cvt.u32.u64 	%r162, %rd44;
	cvt.u32.u64 	%r163, %rd499;
	div.u32 	%r164, %r163, %r162;
	mul.lo.s32 	%r165, %r164, %r162;
	sub.s32 	%r166, %r163, %r165;
	cvt.u64.u32 	%rd503, %r164;
	cvt.u64.u32 	%rd504, %r166;
	bra.uni 	$L__BB596_23;
$L__BB596_22:
	div.s64 	%rd503, %rd499, %rd44;
	mul.lo.s64 	%rd438, %rd503, %rd44;
	sub.s64 	%rd504, %rd499, %rd438;
$L__BB596_23:
	mad.lo.s64 	%rd59, %rd504, %rd51, %rd43;
	mul.wide.u32 	%rd439, %r13, 8;
	add.s64 	%rd440, %rd2, %rd439;
	ld.global.u64 	%rd60, [%rd440];
	or.b64  	%rd441, %rd501, %rd60;
	and.b64  	%rd442, %rd441, -4294967296;
	setp.ne.s64 	%p36, %rd442, 0;
	@%p36 bra 	$L__BB596_25;
	cvt.u32.u64 	%r167, %rd60;
	cvt.u32.u64 	%r168, %rd501;
	div.u32 	%r169, %r168, %r167;
	mul.lo.s32 	%r170, %r169, %r167;
	sub.s32 	%r171, %r168, %r170;
	cvt.u64.u32 	%rd527, %r169;
	cvt.u64.u32 	%rd506, %r171;
	bra.uni 	$L__BB596_26;
$L__BB596_25:
	div.s64 	%rd527, %rd501, %rd60;
	mul.lo.s64 	%rd443, %rd527, %rd60;
	sub.s64 	%rd506, %rd501, %rd443;
$L__BB596_26:
	mul.wide.u32 	%rd444, %r13, 8;
	add.s64 	%rd445, %rd1, %rd444;
	ld.global.u64 	%rd67, [%rd445];
	mad.lo.s64 	%rd531, %rd67, %rd506, %rd52;
	or.b64  	%rd446, %rd503, %rd60;
	and.b64  	%rd447, %rd446, -4294967296;
	setp.ne.s64 	%p37, %rd447, 0;
	@%p37 bra 	$L__BB596_28;
	cvt.u32.u64 	%r172, %rd60;
	cvt.u32.u64 	%r173, %rd503;
	div.u32 	%r174, %r173, %r172;
	mul.lo.s32 	%r175, %r174, %r172;
	sub.s32 	%r176, %r173, %r175;
	cvt.u64.u32 	%rd525, %r174;
	cvt.u64.u32 	%rd508, %r176;
	bra.uni 	$L__BB596_29;
$L__BB596_28:
	div.s64 	%rd525, %rd503, %rd60;
	mul.lo.s64 	%rd448, %rd525, %rd60;
	sub.s64 	%rd508, %rd503, %rd448;
$L__BB596_29:
	mad.lo.s64 	%rd532, %rd508, %rd67, %rd59;
	add.s32 	%r211, %r211, -4;
	add.s32 	%r210, %r210, 4;
	setp.ne.s32 	%p38, %r210, 0;
	@%p38 bra 	$L__BB596_5;
	add.s32 	%r213, %r211, 1;
$L__BB596_31:
	and.b32  	%r19, %r6, 3;
	setp.eq.s32 	%p39, %r19, 0;
	@%p39 bra 	$L__BB596_54;
	setp.eq.s32 	%p40, %r19, 1;
	@%p40 bra 	$L__BB596_46;
	mul.wide.u32 	%rd450, %r213, 8;
	add.s64 	%rd451, %rd2, %rd450;
	ld.global.u64 	%rd82, [%rd451];
	or.b64  	%rd452, %rd527, %rd82;
	and.b64  	%rd453, %rd452, -4294967296;
	setp.ne.s64 	%p41, %rd453, 0;
	@%p41 bra 	$L__BB596_35;
	cvt.u32.u64 	%r177, %rd82;
	cvt.u32.u64 	%r178, %rd527;
	div.u32 	%r179, %r178, %r177;
	mul.lo.s32 	%r180, %r179, %r177;
	sub.s32 	%r181, %r178, %r180;
	cvt.u64.u32 	%rd515, %r179;
	cvt.u64.u32 	%rd516, %r181;
	bra.uni 	$L__BB596_36;
$L__BB596_35:
	div.s64 	%rd515, %rd527, %rd82;
	mul.lo.s64 	%rd454, %rd515, %rd82;
	sub.s64 	%rd516, %rd527, %rd454;
$L__BB596_36:
	add.s64 	%rd456, %rd1, %rd450;
	ld.global.u64 	%rd89, [%rd456];
	mad.lo.s64 	%rd90, %rd89, %rd516, %rd531;
	or.b64  	%rd457, %rd525, %rd82;
	and.b64  	%rd458, %rd457, -4294967296;
	setp.ne.s64 	%p42, %rd458, 0;
	@%p42 bra 	$L__BB596_38;
	cvt.u32.u64 	%r182, %rd82;
	cvt.u32.u64 	%r183, %rd525;
	div.u32 	%r184, %r183, %r182;
	mul.lo.s32 	%r185, %r184, %r182;
	sub.s32 	%r186, %r183, %r185;
	cvt.u64.u32 	%rd517, %r184;
	cvt.u64.u32 	%rd518, %r186;
	bra.uni 	$L__BB596_39;
$L__BB596_38:
	div.s64 	%rd517, %rd525, %rd82;
	mul.lo.s64 	%rd459, %rd517, %rd82;
	sub.s64 	%rd518, %rd525, %rd459;
$L__BB596_39:
	mad.lo.s64 	%rd97, %rd518, %rd89, %rd532;
	add.s32 	%r20, %r213, -1;
	mul.wide.u32 	%rd460, %r20, 8;
	add.s64 	%rd461, %rd2, %rd460;
	ld.global.u64 	%rd98, [%rd461];
	or.b64  	%rd462, %rd515, %rd98;
	and.b64  	%rd463, %rd462, -4294967296;
	setp.ne.s64 	%p43, %rd463, 0;
	@%p43 bra 	$L__BB596_41;
	cvt.u32.u64 	%r187, %rd98;
	cvt.u32.u64 	%r188, %rd515;
	div.u32 	%r189, %r188, %r187;
	mul.lo.s32 	%r190, %r189, %r187;
	sub.s32 	%r191, %r188, %r190;
	cvt.u64.u32 	%rd527, %r189;
	cvt.u64.u32 	%rd520, %r191;
	bra.uni 	$L__BB596_42;
$L__BB596_41:
	div.s64 	%rd527, %rd515, %rd98;
	mul.lo.s64 	%rd464, %rd527, %rd98;
	sub.s64 	%rd520, %rd515, %rd464;
$L__BB596_42:
	add.s64 	%rd466, %rd1, %rd460;
	ld.global.u64 	%rd105, [%rd466];
	mad.lo.s64 	%rd531, %rd105, %rd520, %rd90;
	or.b64  	%rd467, %rd517, %rd98;
	and.b64  	%rd468, %rd467, -4294967296;
	setp.ne.s64 	%p44, %rd468, 0;
	@%p44 bra 	$L__BB596_44;
	cvt.u32.u64 	%r192, %rd98;
	cvt.u32.u64 	%r193, %rd517;
	div.u32 	%r194, %r193, %r192;
	mul.lo.s32 	%r195, %r194, %r192;
	sub.s32 	%r196, %r193, %r195;
	cvt.u64.u32 	%rd525, %r194;
	cvt.u64.u32 	%rd522, %r196;
	bra.uni 	$L__BB596_45;
$L__BB596_44:
	div.s64 	%rd525, %rd517, %rd98;
	mul.lo.s64 	%rd469, %rd525, %rd98;
	sub.s64 	%rd522, %rd517, %rd469;
$L__BB596_45:
	mad.lo.s64 	%rd532, %rd522, %rd105, %rd97;
	add.s32 	%r213, %r213, -2;
$L__BB596_46:
	and.b32  	%r197, %r6, 1;
	setp.eq.b32 	%p45, %r197, 1;
	not.pred 	%p46, %p45;
	@%p46 bra 	$L__BB596_54;
	mul.wide.u32 	%rd470, %r213, 8;
	add.s64 	%rd471, %rd2, %rd470;
	ld.global.u64 	%rd120, [%rd471];
	or.b64  	%rd472, %rd527, %rd120;
	and.b64  	%rd473, %rd472, -4294967296;
	setp.ne.s64 	%p47, %rd473, 0;
	@%p47 bra 	$L__BB596_49;
	cvt.u32.u64 	%r198, %rd120;
	cvt.u32.u64 	%r199, %rd527;
	rem.u32 	%r200, %r199, %r198;
	cvt.u64.u32 	%rd529, %r200;
	bra.uni 	$L__BB596_50;
$L__BB596_49:
	rem.s64 	%rd529, %rd527, %rd120;
$L__BB596_50:
	add.s64 	%rd475, %rd1, %rd470;
	ld.global.u64 	%rd124, [%rd475];
	mad.lo.s64 	%rd531, %rd124, %rd529, %rd531;
	or.b64  	%rd476, %rd525, %rd120;
	and.b64  	%rd477, %rd476, -4294967296;
	setp.ne.s64 	%p48, %rd477, 0;
	@%p48 bra 	$L__BB596_52;
	cvt.u32.u64 	%r201, %rd120;
	cvt.u32.u64 	%r202, %rd525;
	rem.u32 	%r203, %r202, %r201;
	cvt.u64.u32 	%rd530, %r203;
	bra.uni 	$L__BB596_53;
$L__BB596_52:
	rem.s64 	%rd530, %rd525, %rd120;
$L__BB596_53:
	mad.lo.s64 	%rd532, %rd530, %rd124, %rd532;
$L__BB596_54:
	shl.b64 	%rd478, %rd531, 2;
	add.s64 	%rd479, %rd573, %rd478;
	ld.global.f32 	%f14, [%rd479];
	fma.rn.f32 	%f15, %f14, 0f3BBB989D, 0f3F000000;
	cvt.sat.f32.f32 	%f16, %f15;
	mov.f32 	%f17, 0f4B400001;
	mov.f32 	%f18, 0f437C0000;
	fma.rm.f32 	%f19, %f16, %f18, %f17;
	add.f32 	%f20, %f19, 0fCB40007F;
	neg.f32 	%f21, %f20;
	fma.rn.f32 	%f22, %f14, 0f3FB8AA3B, %f21;
	fma.rn.f32 	%f23, %f14, 0f32A57060, %f22;
	mov.b32 	%r204, %f19;
	shl.b32 	%r205, %r204, 23;
	mov.b32 	%f24, %r205;
	ex2.approx.ftz.f32 	%f25, %f23;
	shl.b64 	%rd480, %rd532, 2;
	add.s64 	%rd481, %rd573, %rd480;
	ld.global.f32 	%f26, [%rd481];
	fma.rn.f32 	%f27, %f26, 0f3BBB989D, 0f3F000000;
	cvt.sat.f32.f32 	%f28, %f27;
	fma.rm.f32 	%f29, %f28, %f18, %f17;
	add.f32 	%f30, %f29, 0fCB40007F;
	neg.f32 	%f31, %f30;
	fma.rn.f32 	%f32, %f26, 0f3FB8AA3B, %f31;
	fma.rn.f32 	%f33, %f26, 0f32A57060, %f32;
	mov.b32 	%r206, %f29;
	shl.b32 	%r207, %r206, 23;
	mov.b32 	%f34, %r207;
	ex2.approx.ftz.f32 	%f35, %f33;
	mul.f32 	%f36, %f35, %f34;
	fma.rn.f32 	%f37, %f25, %f24, %f36;
	st.shared.f32 	[%r5], %f37;
	bra.uni 	$L__BB596_115;
$L__BB596_55:
	cvt.u64.u32 	%rd132, %r4;
	setp.le.u64 	%p3, %rd265, %rd132;
	@%p3 bra 	$L__BB596_115;
	mad.lo.s64 	%rd564, %rd4, %rd265, %rd132;
	cvt.u32.u64 	%r23, %rd264;
	add.s32 	%r217, %r23, -1;
	setp.lt.s32 	%p4, %r217, 0;
	@%p4 bra 	$L__BB596_114;
	and.b32  	%r25, %r23, 7;
	setp.lt.u32 	%p5, %r217, 7;
	@%p5 bra 	$L__BB596_85;
	add.s32 	%r215, %r23, -4;
	and.b32  	%r59, %r23, -8;
	neg.s32 	%r214, %r59;
$L__BB596_59:
	.pragma "nounroll";
	add.s32 	%r30, %r215, 3;
	mul.wide.u32 	%rd274, %r30, 8;
	add.s64 	%rd275, %rd2, %rd274;
	ld.global.u64 	%rd136, [%rd275];
	or.b64  	%rd276, %rd564, %rd136;
	and.b64  	%rd277, %rd276, -4294967296;
	setp.ne.s64 	%p6, %rd277, 0;
	@%p6 bra 	$L__BB596_61;
	cvt.u32.u64 	%r60, %rd136;
	cvt.u32.u64 	%r61, %rd564;
	div.u32 	%r62, %r61, %r60;
	mul.lo.s32 	%r63, %r62, %r60;
	sub.s32 	%r64, %r61, %r63;
	cvt.u64.u32 	%rd535, %r62;
	cvt.u64.u32 	%rd536, %r64;
	bra.uni 	$L__BB596_62;
$L__BB596_61:
	div.s64 	%rd535, %rd564, %rd136;
	mul.lo.s64 	%rd278, %rd535, %rd136;
	sub.s64 	%rd536, %rd564, %rd278;
$L__BB596_62:
	add.s64 	%rd280, %rd1, %rd274;
	ld.global.u64 	%rd281, [%rd280];
	mul.lo.s64 	%rd143, %rd281, %rd536;
	add.s32 	%r31, %r215, 2;
	mul.wide.u32 	%rd282, %r31, 8;
	add.s64 	%rd283, %rd2, %rd282;
	ld.global.u64 	%rd144, [%rd283];
	or.b64  	%rd284, %rd535, %rd144;
	and.b64  	%rd285, %rd284, -4294967296;
	setp.ne.s64 	%p7, %rd285, 0;
	@%p7 bra 	$L__BB596_64;
	cvt.u32.u64 	%r65, %rd144;
	cvt.u32.u64 	%r66, %rd535;
	div.u32 	%r67, %r66, %r65;
	mul.lo.s32 	%r68, %r67, %r65;
	sub.s32 	%r69, %r66, %r68;
	cvt.u64.u32 	%rd537, %r67;
	cvt.u64.u32 	%rd538, %r69;
	bra.uni 	$L__BB596_65;
$L__BB596_64:
	div.s64 	%rd537, %rd535, %rd144;
	mul.lo.s64 	%rd286, %rd537, %rd144;
	sub.s64 	%rd538, %rd535, %rd286;
$L__BB596_65:
	add.s64 	%rd288, %rd1, %rd282;
	ld.global.u64 	%rd289, [%rd288];
	mad.lo.s64 	%rd151, %rd289, %rd538, %rd143;
	add.s32 	%r32, %r215, 1;
	mul.wide.u32 	%rd290, %r32, 8;
	add.s64 	%rd291, %rd2, %rd290;
	ld.global.u64 	%rd152, [%rd291];
	or.b64  	%rd292, %rd537, %rd152;
	and.b64  	%rd293, %rd292, -4294967296;
	setp.ne.s64 	%p8, %rd293, 0;
	@%p8 bra 	$L__BB596_67;
	cvt.u32.u64 	%r70, %rd152;
	cvt.u32.u64 	%r71, %rd537;
	div.u32 	%r72, %r71, %r70;
	mul.lo.s32 	%r73, %r72, %r70;
	sub.s32 	%r74, %r71, %r73;
	cvt.u64.u32 	%rd539, %r72;
	cvt.u64.u32 	%rd540, %r74;
	bra.uni 	$L__BB596_68;
$L__BB596_67:
	div.s64 	%rd539, %rd537, %rd152;
	mul.lo.s64 	%rd294, %rd539, %rd152;
	sub.s64 	%rd540, %rd537, %rd294;
$L__BB596_68:
	add.s64 	%rd296, %rd1, %rd290;
	ld.global.u64 	%rd297, [%rd296];
	mad.lo.s64 	%rd159, %rd297, %rd540, %rd151;
	add.s32 	%r33, %r215, -4;
	mul.wide.u32 	%rd298, %r215, 8;
	add.s64 	%rd299, %rd2, %rd298;
	ld.global.u64 	%rd160, [%rd299];
	or.b64  	%rd300, %rd539, %rd160;
	and.b64  	%rd301, %rd300, -4294967296;
	setp.ne.s64 	%p9, %rd301, 0;
	@%p9 bra 	$L__BB596_70;
	cvt.u32.u64 	%r75, %rd160;
	cvt.u32.u64 	%r76, %rd539;
	div.u32 	%r77, %r76, %r75;
	mul.lo.s32 	%r78, %r77, %r75;
	sub.s32 	%r79, %r76, %r78;
	cvt.u64.u32 	%rd541, %r77;
	cvt.u64.u32 	%rd542, %r79;
	bra.uni 	$L__BB596_71;
$L__BB596_70:
	div.s64 	%rd541, %rd539, %rd160;
	mul.lo.s64 	%rd302, %rd541, %rd160;
	sub.s64 	%rd542, %rd539, %rd302;
$L__BB596_71:
	add.s64 	%rd304, %rd1, %rd298;
	ld.global.u64 	%rd305, [%rd304];
	mad.lo.s64 	%rd167, %rd305, %rd542, %rd159;
	add.s32 	%r34, %r215, -1;
	mul.wide.u32 	%rd306, %r34, 8;
	add.s64 	%rd307, %rd2, %rd306;
	ld.global.u64 	%rd168, [%rd307];
	or.b64  	%rd308, %rd541, %rd168;
	and.b64  	%rd309, %rd308, -4294967296;
	setp.ne.s64 	%p10, %rd309, 0;
	@%p10 bra 	$L__BB596_73;
	cvt.u32.u64 	%r80, %rd168;
	cvt.u32.u64 	%r81, %rd541;
	div.u32 	%r82, %r81, %r80;
	mul.lo.s32 	%r83, %r82, %r80;
	sub.s32 	%r84, %r81, %r83;
	cvt.u64.u32 	%rd543, %r82;
	cvt.u64.u32 	%rd544, %r84;
	bra.uni 	$L__BB596_74;
$L__BB596_73:
	div.s64 	%rd543, %rd541, %rd168;
	mul.lo.s64 	%rd310, %rd543, %rd168;
	sub.s64 	%rd544, %rd541, %rd310;
$L__BB596_74:
	add.s64 	%rd312, %rd1, %rd306;
	ld.global.u64 	%rd313, [%rd312];
	mad.lo.s64 	%rd175, %rd313, %rd544, %rd167;
	add.s32 	%r35, %r215, -2;
	mul.wide.u32 	%rd314, %r35, 8;
	add.s64 	%rd315, %rd2, %rd314;
	ld.global.u64 	%rd176, [%rd315];
	or.b64  	%rd316, %rd543, %rd176;
	and.b64  	%rd317, %rd316, -4294967296;
	setp.ne.s64 	%p11, %rd317, 0;
	@%p11 bra 	$L__BB596_76;
	cvt.u32.u64 	%r85, %rd176;
	cvt.u32.u64 	%r86, %rd543;
	div.u32 	%r87, %r86, %r85;
	mul.lo.s32 	%r88, %r87, %r85;
	sub.s32 	%r89, %r86, %r88;
	cvt.u64.u32 	%rd545, %r87;
	cvt.u64.u32 	%rd546, %r89;
	bra.uni 	$L__BB596_77;
$L__BB596_76:
	div.s64 	%rd545, %rd543, %rd176;
	mul.lo.s64 	%rd318, %rd545, %rd176;
	sub.s64 	%rd546, %rd543, %rd318;
$L__BB596_77:
	add.s64 	%rd320, %rd1, %rd314;
	ld.global.u64 	%rd321, [%rd320];
	mad.lo.s64 	%rd183, %rd321, %rd546, %rd175;
	add.s32 	%r36, %r215, -3;
	mul.wide.u32 	%rd322, %r36, 8;
	add.s64 	%rd323, %rd2, %rd322;
	ld.global.u64 	%rd184, [%rd323];
	or.b64  	%rd324, %rd545, %rd184;
	and.b64  	%rd325, %rd324, -4294967296;
	setp.ne.s64 	%p12, %rd325, 0;
	@%p12 bra 	$L__BB596_79;
	cvt.u32.u64 	%r90, %rd184;
	cvt.u32.u64 	%r91, %rd545;
	div.u32 	%r92, %r91, %r90;
	mul.lo.s32 	%r93, %r92, %r90;
	sub.s32 	%r94, %r91, %r93;
	cvt.u64.u32 	%rd547, %r92;
	cvt.u64.u32 	%rd548, %r94;
	bra.uni 	$L__BB596_80;
$L__BB596_79:
	div.s64 	%rd547, %rd545, %rd184;
	mul.lo.s64 	%rd326, %rd547, %rd184;
	sub.s64 	%rd548, %rd545, %rd326;
$L__BB596_80:
	add.s64 	%rd328, %rd1, %rd322;
	ld.global.u64 	%rd329, [%rd328];
	mad.lo.s64 	%rd191, %rd329, %rd548, %rd183;
	mul.wide.u32 	%rd330, %r33, 8;
	add.s64 	%rd331, %rd2, %rd330;
	ld.global.u64 	%rd192, [%rd331];
	or.b64  	%rd332, %rd547, %rd192;
	and.b64  	%rd333, %rd332, -4294967296;
	setp.ne.s64 	%p13, %rd333, 0;
	@%p13 bra 	$L__BB596_82;
	cvt.u32.u64 	%r95, %rd192;
	cvt.u32.u64 	%r96, %rd547;
	div.u32 	%r97, %r96, %r95;
	mul.lo.s32 	%r98, %r97, %r95;
	sub.s32 	%r99, %r96, %r98;
	cvt.u64.u32 	%rd564, %r97;
	cvt.u64.u32 	%rd550, %r99;
	bra.uni 	$L__BB596_83;
$L__BB596_82:
	div.s64 	%rd564, %rd547, %rd192;
	mul.lo.s64 	%rd334, %rd564, %rd192;
	sub.s64 	%rd550, %rd547, %rd334;
$L__BB596_83:
	add.s64 	%rd336, %rd1, %rd330;
	ld.global.u64 	%rd337, [%rd336];
	mad.lo.s64 	%rd338, %rd337, %rd550, %rd191;
	shl.b64 	%rd339, %rd338, 2;
	add.s64 	%rd573, %rd573, %rd339;
	add.s32 	%r215, %r215, -8;
	add.s32 	%r214, %r214, 8;
	setp.ne.s32 	%p14, %r214, 0;
	@%p14 bra 	$L__BB596_59;
	add.s32 	%r217, %r215, 3;
$L__BB596_85:
	setp.eq.s32 	%p15, %r25, 0;
	@%p15 bra 	$L__BB596_114;
	and.b32  	%r41, %r23, 3;
	setp.lt.u32 	%p16, %r25, 4;
	@%p16 bra 	$L__BB596_100;
	mul.wide.u32 	%rd341, %r217, 8;
	add.s64 	%rd342, %rd2, %rd341;
	ld.global.u64 	%rd203, [%rd342];
	or.b64  	%rd343, %rd564, %rd203;
	and.b64  	%rd344, %rd343, -4294967296;
	setp.ne.s64 	%p17, %rd344, 0;
	@%p17 bra 	$L__BB596_89;
	cvt.u32.u64 	%r100, %rd203;
	cvt.u32.u64 	%r101, %rd564;
	div.u32 	%r102, %r101, %r100;
	mul.lo.s32 	%r103, %r102, %r100;
	sub.s32 	%r104, %r101, %r103;
	cvt.u64.u32 	%rd554, %r102;
	cvt.u64.u32 	%rd555, %r104;
	bra.uni 	$L__BB596_90;
$L__BB596_89:
	div.s64 	%rd554, %rd564, %rd203;
	mul.lo.s64 	%rd345, %rd554, %rd203;
	sub.s64 	%rd555, %rd564, %rd345;
$L__BB596_90:
	add.s64 	%rd347, %rd1, %rd341;
	ld.global.u64 	%rd348, [%rd347];
	mul.lo.s64 	%rd210, %rd348, %rd555;
	add.s32 	%r42, %r217, -1;
	mul.wide.u32 	%rd349, %r42, 8;
	add.s64 	%rd350, %rd2, %rd349;
	ld.global.u64 	%rd211, [%rd350];
	or.b64  	%rd351, %rd554, %rd211;
	and.b64  	%rd352, %rd351, -4294967296;
	setp.ne.s64 	%p18, %rd352, 0;
	@%p18 bra 	$L__BB596_92;
	cvt.u32.u64 	%r105, %rd211;
	cvt.u32.u64 	%r106, %rd554;
	div.u32 	%r107, %r106, %r105;
	mul.lo.s32 	%r108, %r107, %r105;
	sub.s32 	%r109, %r106, %r108;
	cvt.u64.u32 	%rd556, %r107;
	cvt.u64.u32 	%rd557, %r109;
	bra.uni 	$L__BB596_93;
$L__BB596_92:
	div.s64 	%rd556, %rd554, %rd211;
	mul.lo.s64 	%rd353, %rd556, %rd211;
	sub.s64 	%rd557, %rd554, %rd353;
$L__BB596_93:
	add.s64 	%rd355, %rd1, %rd349;
	ld.global.u64 	%rd356, [%rd355];
	mad.lo.s64 	%rd218, %rd356, %rd557, %rd210;
	add.s32 	%r43, %r217, -2;
	mul.wide.u32 	%rd357, %r43, 8;
	add.s64 	%rd358, %rd2, %rd357;
	ld.global.u64 	%rd219, [%rd358];
	or.b64  	%rd359, %rd556, %rd219;
	and.b64  	%rd360, %rd359, -4294967296;
	setp.ne.s64 	%p19, %rd360, 0;
	@%p19 bra 	$L__BB596_95;
	cvt.u32.u64 	%r110, %rd219;
	cvt.u32.u64 	%r111, %rd556;
	div.u32 	%r112, %r111, %r110;
	mul.lo.s32 	%r113, %r112, %r110;
	sub.s32 	%r114, %r111, %r113;
	cvt.u64.u32 	%rd558, %r112;
	cvt.u64.u32 	%rd559, %r114;
	bra.uni 	$L__BB596_96;
$L__BB596_95:
	div.s64 	%rd558, %rd556, %rd219;
	mul.lo.s64 	%rd361, %rd558, %rd219;
	sub.s64 	%rd559, %rd556, %rd361;
$L__BB596_96:
	add.s64 	%rd363, %rd1, %rd357;
	ld.global.u64 	%rd364, [%rd363];
	mad.lo.s64 	%rd226, %rd364, %rd559, %rd218;
	add.s32 	%r44, %r217, -3;
	mul.wide.u32 	%rd365, %r44, 8;
	add.s64 	%rd366, %rd2, %rd365;
	ld.global.u64 	%rd227, [%rd366];
	or.b64  	%rd367, %rd558, %rd227;
	and.b64  	%rd368, %rd367, -4294967296;
	setp.ne.s64 	%p20, %rd368, 0;
	@%p20 bra 	$L__BB596_98;
	cvt.u32.u64 	%r115, %rd227;
	cvt.u32.u64 	%r116, %rd558;
	div.u32 	%r117, %r116, %r115;
	mul.lo.s32 	%r118, %r117, %r115;
	sub.s32 	%r119, %r116, %r118;
	cvt.u64.u32 	%rd564, %r117;
	cvt.u64.u32 	%rd561, %r119;
	bra.uni 	$L__BB596_99;
$L__BB596_98:
	div.s64 	%rd564, %rd558, %rd227;
	mul.lo.s64 	%rd369, %rd564, %rd227;
	sub.s64 	%rd561, %rd558, %rd369;
$L__BB596_99:
	add.s64 	%rd371, %rd1, %rd365;
	ld.global.u64 	%rd372, [%rd371];
	mad.lo.s64 	%rd373, %rd372, %rd561, %rd226;
	shl.b64 	%rd374, %rd373, 2;
	add.s64 	%rd573, %rd573, %rd374;
	add.s32 	%r217, %r217, -4;
$L__BB596_100:
	setp.eq.s32 	%p21, %r41, 0;
	@%p21 bra 	$L__BB596_114;
	setp.eq.s32 	%p22, %r41, 1;
	@%p22 bra 	$L__BB596_109;
	mul.wide.u32 	%rd376, %r217, 8;
	add.s64 	%rd377, %rd2, %rd376;
	ld.global.u64 	%rd238, [%rd377];
	or.b64  	%rd378, %rd564, %rd238;
	and.b64  	%rd379, %rd378, -4294967296;
	setp.ne.s64 	%p23, %rd379, 0;
	@%p23 bra 	$L__BB596_104;
	cvt.u32.u64 	%r120, %rd238;
	cvt.u32.u64 	%r121, %rd564;
	div.u32 	%r122, %r121, %r120;
	mul.lo.s32 	%r123, %r122, %r120;
	sub.s32 	%r124, %r121, %r123;
	cvt.u64.u32 	%rd565, %r122;
	cvt.u64.u32 	%rd566, %r124;
	bra.uni 	$L__BB596_105;
$L__BB596_104:
	div.s64 	%rd565, %rd564, %rd238;
	mul.lo.s64 	%rd380, %rd565, %rd238;
	sub.s64 	%rd566, %rd564, %rd380;
$L__BB596_105:
	add.s64 	%rd382, %rd1, %rd376;
	ld.global.u64 	%rd383, [%rd382];
	mul.lo.s64 	%rd245, %rd383, %rd566;
	add.s32 	%r47, %r217, -1;
	mul.wide.u32 	%rd384, %r47, 8;
	add.s64 	%rd385, %rd2, %rd384;
	ld.global.u64 	%rd246, [%rd385];
	or.b64  	%rd386, %rd565, %rd246;
	and.b64  	%rd387, %rd386, -4294967296;
	setp.ne.s64 	%p24, %rd387, 0;
	@%p24 bra 	$L__BB596_107;
	cvt.u32.u64 	%r125, %rd246;
	cvt.u32.u64 	%r126, %rd565;
	div.u32 	%r127, %r126, %r125;
	mul.lo.s32 	%r128, %r127, %r125;
	sub.s32 	%r129, %r126, %r128;
	cvt.u64.u32 	%rd564, %r127;
	cvt.u64.u32 	%rd568, %r129;
	bra.uni 	$L__BB596_108;
$L__BB596_107:
	div.s64 	%rd564, %rd565, %rd246;
	mul.lo.s64 	%rd388, %rd564, %rd246;
	sub.s64 	%rd568, %rd565, %rd388;
$L__BB596_108:
	add.s64 	%rd390, %rd1, %rd384;
	ld.global.u64 	%rd391, [%rd390];
	mad.lo.s64 	%rd392, %rd391, %rd568, %rd245;
	shl.b64 	%rd393, %rd392, 2;
	add.s64 	%rd573, %rd573, %rd393;
	add.s32 	%r217, %r217, -2;
$L__BB596_109:
	and.b32  	%r130, %r23, 1;
	setp.eq.b32 	%p25, %r130, 1;
	not.pred 	%p26, %p25;
	@%p26 bra 	$L__BB596_114;
	mul.wide.u32 	%rd394, %r217, 8;
	add.s64 	%rd395, %rd2, %rd394;
	ld.global.u64 	%rd257, [%rd395];
	or.b64  	%rd396, %rd564, %rd257;
	and.b64  	%rd397, %rd396, -4294967296;
	setp.ne.s64 	%p27, %rd397, 0;
	@%p27 bra 	$L__BB596_112;
	cvt.u32.u64 	%r131, %rd257;
	cvt.u32.u64 	%r132, %rd564;
	rem.u32 	%r133, %r132, %r131;
	cvt.u64.u32 	%rd572, %r133;
	bra.uni 	$L__BB596_113;
$L__BB596_112:
	rem.s64 	%rd572, %rd564, %rd257;
$L__BB596_113:
	add.s64 	%rd399, %rd1, %rd394;
	ld.global.u64 	%rd400, [%rd399];
	mul.lo.s64 	%rd401, %rd400, %rd572;
	shl.b64 	%rd402, %rd401, 2;
	add.s64 	%rd573, %rd573, %rd402;
$L__BB596_114:
	ld.global.f32 	%f1, [%rd573];
	fma.rn.f32 	%f2, %f1, 0f3BBB989D, 0f3F000000;
	cvt.sat.f32.f32 	%f3, %f2;
	mov.f32 	%f4, 0f4B400001;
	mov.f32 	%f5, 0f437C0000;
	fma.rm.f32 	%f6, %f3, %f5, %f4;
	add.f32 	%f7, %f6, 0fCB40007F;
	neg.f32 	%f8, %f7;
	fma.rn.f32 	%f9, %f1, 0f3FB8AA3B, %f8;
	fma.rn.f32 	%f10, %f1, 0f32A57060, %f9;
	mov.b32 	%r134, %f6;
	shl.b32 	%r135, %r134, 23;
	mov.b32 	%f11, %r135;
	ex2.approx.ftz.f32 	%f12, %f10;
	mul.f32 	%f13, %f12, %f11;
	st.shared.f32 	[%r5], %f13;
$L__BB596_115:
	bar.sync 	0;
	setp.lt.u32 	%p49, %r219, 66;
	@%p49 bra 	$L__BB596_119;
$L__BB596_116:
	shr.u32 	%r51, %r219, 1;
	setp.ge.u32 	%p50, %r1, %r51;
	@%p50 bra 	$L__BB596_118;
	ld.shared.f32 	%f38, [%r5];
	shl.b32 	%r208, %r51, 2;
	add.s32 	%r209, %r5, %r208;
	ld.shared.f32 	%f39, [%r209];
	add.f32 	%f40, %f38, %f39;
	st.shared.f32 	[%r5], %f40;
$L__BB596_118:
	bar.sync 	0;
	setp.gt.u32 	%p51, %r219, 131;
	mov.u32 	%r219, %r51;
	@%p51 bra 	$L__BB596_116;
$L__BB596_119:
	setp.gt.u32 	%p52, %r1, 31;
	@%p52 bra 	$L__BB596_122;
	ld.volatile.shared.f32 	%f41, [%r5];
	ld.volatile.shared.f32 	%f42, [%r5+128];
	add.f32 	%f43, %f41, %f42;
	st.volatile.shared.f32 	[%r5], %f43;
	ld.volatile.shared.f32 	%f44, [%r5];
	ld.volatile.shared.f32 	%f45, [%r5+64];
	add.f32 	%f46, %f44, %f45;
	st.volatile.shared.f32 	[%r5], %f46;
	ld.volatile.shared.f32 	%f47, [%r5];
	ld.volatile.shared.f32 	%f48, [%r5+32];
	add.f32 	%f49, %f47, %f48;
	st.volatile.shared.f32 	[%r5], %f49;
	ld.volatile.shared.f32 	%f50, [%r5];
	ld.volatile.shared.f32 	%f51, [%r5+16];
	add.f32 	%f52, %f50, %f51;
	st.volatile.shared.f32 	[%r5], %f52;
	ld.volatile.shared.f32 	%f53, [%r5];
	ld.volatile.shared.f32 	%f54, [%r5+8];
	add.f32 	%f55, %f53, %f54;
	st.volatile.shared.f32 	[%r5], %f55;
	ld.volatile.shared.f32 	%f56, [%r5];
	ld.volatile.shared.f32 	%f57, [%r5+4];
	add.f32 	%f58, %f56, %f57;
	st.volatile.shared.f32 	[%r5], %f58;
	setp.ne.s32 	%p53, %r1, 0;
	@%p53 bra 	$L__BB596_122;
	ld.param.u64 	%rd488, [contiguous_logsumexp2_f32_param_8];
	ld.param.u64 	%rd487, [contiguous_logsumexp2_f32_param_0];
	ld.shared.f32 	%f59, [logsumexpsdata_f32];
	cvt.u64.u32 	%rd482, %r2;
	mad.lo.s64 	%rd483, %rd488, %rd4, %rd482;
	cvta.to.global.u64 	%rd484, %rd487;
	shl.b64 	%rd485, %rd483, 2;
	add.s64 	%rd486, %rd484, %rd485;
	st.global.f32 	[%rd486], %f59;
$L__BB596_122:
	ret;

}
	// .globl	contiguous_logsumexp22_f32
.visible .entry contiguous_logsumexp22_f32(
	.param .u64 .ptr .align 1 contiguous_logsumexp22_f32_param_0,
	.param .u64 .ptr .align 1 contiguous_logsumexp22_f32_param_1,
	.param .u64 contiguous_logsumexp22_f32_param_2,
	.param .u64 contiguous_logsumexp22_f32_param_3,
	.param .u64 contiguous_logsumexp22_f32_param_4,
	.param .u64 contiguous_logsumexp22_f32_param_5
)
{
	.reg .pred 	%p<9>;
	.reg .b32 	%r<18>;
	.reg .b32 	%f<27>;
	.reg .b64 	%rd<28>;

	ld.param.u64 	%rd5, [contiguous_logsumexp22_f32_param_0];
	ld.param.u64 	%rd8, [contiguous_logsumexp22_f32_param_1];
	ld.param.u64 	%rd9, [contiguous_logsumexp22_f32_param_2];
	ld.param.u64 	%rd6, [contiguous_logsumexp22_f32_param_3];
	ld.param.u64 	%rd10, [contiguous_logsumexp22_f32_param_4];
	ld.param.u64 	%rd7, [contiguous_logsumexp22_f32_param_5];
	cvta.to.global.u64 	%rd1, %rd8;
	mov.u32 	%r1, %tid.x;
	mov.u32 	%r2, %ctaid.x;
	mov.u32 	%r17, %ntid.x;
	mul.lo.s32 	%r8, %r2, %r17;
	shl.b32 	%r9, %r8, 1;
	add.s32 	%r4, %r9, %r1;
	shl.b32 	%r10, %r1, 2;
	mov.u32 	%r11, logsumexpsdata_f32;
	add.s32 	%r5, %r11, %r10;
	mov.b32 	%r12, 0;
	st.shared.u32 	[%r5], %r12;
	mov.u32 	%r13, %ctaid.y;
	cvt.u64.u32 	%rd11, %r13;
	add.s64 	%rd2, %rd9, %rd11;
	setp.ge.u64 	%p1, %rd2, %rd10;
	@%p1 bra 	$L__BB597_12;
	add.s32 	%r14, %r4, %r17;
	cvt.u64.u32 	%rd3, %r14;
	setp.le.u64 	%p2, %rd6, %rd3;
	@%p2 bra 	$L__BB597_3;
	cvt.u64.u32 	%rd15, %r4;
	mul.lo.s64 	%rd16, %rd2, %rd6;
	add.s64 	%rd17, %rd16, %rd15;
	shl.b64 	%rd18, %rd17, 2;
	add.s64 	%rd19, %rd1, %rd18;
	ld.global.f32 	%f2, [%rd19];
	add.s64 	%rd20, %rd16, %rd3;
	shl.b64 	%rd21, %rd20, 2;
	add.s64 	%rd22, %rd1, %rd21;
	ld.global.f32 	%f3, [%rd22];
	add.f32 	%f4, %f2, %f3;
	st.shared.f32 	[%r5], %f4;
	bra.uni 	$L__BB597_5;
$L__BB597_3:
	cvt.u64.u32 	%rd4, %r4;
	setp.le.u64 	%p3, %rd6, %rd4;
	@%p3 bra 	$L__BB597_5;
	mad.lo.s64 	%rd12, %rd2, %rd6, %rd4;
	shl.b64 	%rd13, %rd12, 2;
	add.s64 	%rd14, %rd1, %rd13;
	ld.global.f32 	%f1, [%rd14];
	st.shared.f32 	[%r5], %f1;
$L__BB597_5:
	bar.sync 	0;
	setp.lt.u32 	%p4, %r17, 66;
	@%p4 bra 	$L__BB597_9;
$L__BB597_6:
	shr.u32 	%r7, %r17, 1;
	setp.ge.u32 	%p5, %r1, %r7;
	@%p5 bra 	$L__BB597_8;
	ld.shared.f32 	%f5, [%r5];
	shl.b32 	%r15, %r7, 2;
	add.s32 	%r16, %r5, %r15;
	ld.shared.f32 	%f6, [%r16];
	add.f32 	%f7, %f5, %f6;
	st.shared.f32 	[%r5], %f7;
$L__BB597_8:
	bar.sync 	0;
	setp.gt.u32 	%p6, %r17, 131;
	mov.u32 	%r17, %r7;
	@%p6 bra 	$L__BB597_6;
$L__BB597_9:
	setp.gt.u32 	%p7, %r1, 31;
	@%p7 bra 	$L__BB597_12;
	ld.volatile.shared.f32 	%f8, [%r5];
	ld.volatile.shared.f32 	%f9, [%r5+128];
	add.f32 	%f10, %f8, %f9;
	st.volatile.shared.f32 	[%r5], %f10;
	ld.volatile.shared.f32 	%f11, [%r5];
	ld.volatile.shared.f32 	%f12, [%r5+64];
	add.f32 	%f13, %f11, %f12;
	st.volatile.shared.f32 	[%r5], %f13;
	ld.volatile.shared.f32 	%f14, [%r5];
	ld.volatile.shared.f32 	%f15, [%r5+32];
	add.f32 	%f16, %f14, %f15;
	st.volatile.shared.f32 	[%r5], %f16;
	ld.volatile.shared.f32 	%f17, [%r5];
	ld.volatile.shared.f32 	%f18, [%r5+16];
	add.f32 	%f19, %f17, %f18;
	st.volatile.shared.f32 	[%r5], %f19;
	ld.volatile.shared.f32 	%f20, [%r5];
	ld.volatile.shared.f32 	%f21, [%r5+8];
	add.f32 	%f22, %f20, %f21;
	st.volatile.shared.f32 	[%r5], %f22;
	ld.volatile.shared.f32 	%f23, [%r5];
	ld.volatile.shared.f32 	%f24, [%r5+4];
	add.f32 	%f25, %f23, %f24;
	st.volatile.shared.f32 	[%r5], %f25;
	setp.ne.s32 	%p8, %r1, 0;
	@%p8 bra 	$L__BB597_12;
	ld.shared.f32 	%f26, [logsumexpsdata_f32];
	cvt.u64.u32 	%rd23, %r2;
	mad.lo.s64 	%rd24, %rd7, %rd2, %rd23;
	cvta.to.global.u64 	%rd25, %rd5;
	shl.b64 	%rd26, %rd24, 2;
	add.s64 	%rd27, %rd25, %rd26;
	st.global.f32 	[%rd27], %f26;
$L__BB597_12:
	ret;

}
	// .globl	contiguous_logsumexp3_f32
.visible .entry contiguous_logsumexp3_f32(
	.param .u64 .ptr .align 1 contiguous_logsumexp3_f32_param_0,
	.param .u64 .ptr .align 1 contiguous_logsumexp3_f32_param_1,
	.param .u64 .ptr .align 1 contiguous_logsumexp3_f32_param_2,
	.param .u64 .ptr .align 1 contiguous_logsumexp3_f32_param_3,
	.param .u64 contiguous_logsumexp3_f32_param_4,
	.param .u64 contiguous_logsumexp3_f32_param_5,
	.param .u64 contiguous_logsumexp3_f32_param_6
)
{
	.reg .pred 	%p<38>;
	.reg .b32 	%r<207>;
	.reg .b32 	%f<67>;
	.reg .b64 	%rd<308>;

	ld.param.u64 	%rd144, [contiguous_logsumexp3_f32_param_0];
	ld.param.u64 	%rd145, [contiguous_logsumexp3_f32_param_1];
	ld.param.u64 	%rd148, [contiguous_logsumexp3_f32_param_2];
	ld.param.u64 	%rd149, [contiguous_logsumexp3_f32_param_3];
	ld.param.u64 	%rd146, [contiguous_logsumexp3_f32_param_4];
	ld.param.u64 	%rd147, [contiguous_logsumexp3_f32_param_5];
	ld.param.u64 	%rd150, [contiguous_logsumexp3_f32_param_6];
	cvta.to.global.u64 	%rd1, %rd149;
	cvta.to.global.u64 	%rd2, %rd148;
	mov.u32 	%r1, %tid.y;
	mov.u32 	%r2, %ntid.x;
	mov.u32 	%r3, %tid.x;
	mad.lo.s32 	%r64, %r1, %r2, %r3;
	mov.u32 	%r65, %ctaid.x;
	mad.lo.s32 	%r66, %r65, %r2, %r3;
	mov.u32 	%r4, %ctaid.y;
	mov.u32 	%r5, %ntid.y;
	mad.lo.s32 	%r67, %r4, %r5, %r1;
	shl.b32 	%r68, %r64, 2;
	mov.u32 	%r69, logsumexpsdata_f32;
	add.s32 	%r7, %r69, %r68;
	mov.b32 	%r70, 0;
	st.shared.u32 	[%r7], %r70;
	cvt.u64.u32 	%rd3, %r66;
	setp.le.u64 	%p1, %rd147, %rd3;
	cvt.u64.u32 	%rd152, %r67;
	setp.le.u64 	%p2, %rd150, %rd152;
	or.pred  	%p3, %p1, %p2;
	@%p3 bra 	$L__BB598_76;
	cvt.u32.u64 	%r71, %rd3;
	cvt.u32.u64 	%r72, %rd147;
	mad.lo.s32 	%r197, %r67, %r72, %r71;
	cvt.u32.u64 	%r9, %rd146;
	add.s32 	%r196, %r9, -1;
	setp.lt.s32 	%p4, %r196, 0;
	mov.b64 	%rd307, 0;
	@%p4 bra 	$L__BB598_59;
	setp.lt.u32 	%p5, %r196, 7;
	mov.b64 	%rd307, 0;
	@%p5 bra 	$L__BB598_30;
	add.s32 	%r192, %r9, -4;
	and.b32  	%r73, %r9, -8;
	neg.s32 	%r191, %r73;
	mov.b64 	%rd307, 0;
$L__BB598_4:
	.pragma "nounroll";
	add.s32 	%r16, %r192, 3;
	cvt.u64.u32 	%rd5, %r197;
	mul.wide.u32 	%rd157, %r16, 8;
	add.s64 	%rd158, %rd2, %rd157;
	ld.global.u64 	%rd6, [%rd158];
	and.b64  	%rd159, %rd6, -4294967296;
	setp.ne.s64 	%p6, %rd159, 0;
	@%p6 bra 	$L__BB598_6;
	cvt.u32.u64 	%r74, %rd6;
	cvt.u32.u64 	%r75, %rd5;
	div.u32 	%r76, %r75, %r74;
	mul.lo.s32 	%r77, %r76, %r74;
	sub.s32 	%r78, %r75, %r77;
	cvt.u64.u32 	%rd272, %r76;
	cvt.u64.u32 	%rd273, %r78;
	bra.uni 	$L__BB598_7;
$L__BB598_6:
	div.s64 	%rd272, %rd5, %rd6;
	mul.lo.s64 	%rd160, %rd272, %rd6;
	sub.s64 	%rd273, %rd5, %rd160;
$L__BB598_7:
	mul.wide.u32 	%rd161, %r16, 8;
	add.s64 	%rd162, %rd1, %rd161;
	ld.global.u64 	%rd163, [%rd162];
	mad.lo.s64 	%rd13, %rd163, %rd273, %rd307;
	add.s32 	%r17, %r192, 2;
	and.b64  	%rd14, %rd272, 4294967295;
	mul.wide.u32 	%rd164, %r17, 8;
	add.s64 	%rd165, %rd2, %rd164;
	ld.global.u64 	%rd15, [%rd165];
	and.b64  	%rd166, %rd15, -4294967296;
	setp.ne.s64 	%p7, %rd166, 0;
	@%p7 bra 	$L__BB598_9;
	cvt.u32.u64 	%r79, %rd15;
	cvt.u32.u64 	%r80, %rd14;
	div.u32 	%r81, %r80, %r79;
	mul.lo.s32 	%r82, %r81, %r79;
	sub.s32 	%r83, %r80, %r82;
	cvt.u64.u32 	%rd274, %r81;
	cvt.u64.u32 	%rd275, %r83;
	bra.uni 	$L__BB598_10;
$L__BB598_9:
	div.s64 	%rd274, %rd14, %rd15;
	mul.lo.s64 	%rd167, %rd274, %rd15;
	sub.s64 	%rd275, %rd14, %rd167;
$L__BB598_10:
	mul.wide.u32 	%rd168, %r17, 8;
	add.s64 	%rd169, %rd1, %rd168;
	ld.global.u64 	%rd170, [%rd169];
	mad.lo.s64 	%rd22, %rd170, %rd275, %rd13;
	add.s32 	%r18, %r192, 1;
	and.b64  	%rd23, %rd274, 4294967295;
	mul.wide.u32 	%rd171, %r18, 8;
	add.s64 	%rd172, %rd2, %rd171;
	ld.global.u64 	%rd24, [%rd172];
	and.b64  	%rd173, %rd24, -4294967296;
	setp.ne.s64 	%p8, %rd173, 0;
	@%p8 bra 	$L__BB598_12;
	cvt.u32.u64 	%r84, %rd24;
	cvt.u32.u64 	%r85, %rd23;
	div.u32 	%r86, %r85, %r84;
	mul.lo.s32 	%r87, %r86, %r84;
	sub.s32 	%r88, %r85, %r87;
	cvt.u64.u32 	%rd276, %r86;
	cvt.u64.u32 	%rd277, %r88;
	bra.uni 	$L__BB598_13;
$L__BB598_12:
	div.s64 	%rd276, %rd23, %rd24;
	mul.lo.s64 	%rd174, %rd276, %rd24;
	sub.s64 	%rd277, %rd23, %rd174;
$L__BB598_13:
	mul.wide.u32 	%rd175, %r18, 8;
	add.s64 	%rd176, %rd1, %rd175;
	ld.global.u64 	%rd177, [%rd176];
	mad.lo.s64 	%rd31, %rd177, %rd277, %rd22;
	and.b64  	%rd32, %rd276, 4294967295;
	mul.wide.u32 	%rd178, %r192, 8;
	add.s64 	%rd179, %rd2, %rd178;
	ld.global.u64 	%rd33, [%rd179];
	and.b64  	%rd180, %rd33, -4294967296;
	setp.ne.s64 	%p9, %rd180, 0;
	@%p9 bra 	$L__BB598_15;
	cvt.u32.u64 	%r89, %rd33;
	cvt.u32.u64 	%r90, %rd32;
	div.u32 	%r91, %r90, %r89;
	mul.lo.s32 	%r92, %r91, %r89;
	sub.s32 	%r93, %r90, %r92;
	cvt.u64.u32 	%rd278, %r91;
	cvt.u64.u32 	%rd279, %r93;
	bra.uni 	$L__BB598_16;
$L__BB598_15:
	div.s64 	%rd278, %rd32, %rd33;
	mul.lo.s64 	%rd181, %rd278, %rd33;
	sub.s64 	%rd279, %rd32, %rd181;
$L__BB598_16:
	mul.wide.u32 	%rd182, %r192, 8;
	add.s64 	%rd183, %rd1, %rd182;
	ld.global.u64 	%rd184, [%rd183];
	mad.lo.s64 	%rd40, %rd184, %rd279, %rd31;
	add.s32 	%r19, %r192, -1;
	and.b64  	%rd41, %rd278, 4294967295;
	mul.wide.u32 	%rd185, %r19, 8;
	add.s64 	%rd186, %rd2, %rd185;
	ld.global.u64 	%rd42, [%rd186];
	and.b64  	%rd187, %rd42, -4294967296;
	setp.ne.s64 	%p10, %rd187, 0;
	@%p10 bra 	$L__BB598_18;
	cvt.u32.u64 	%r94, %rd42;
	cvt.u32.u64 	%r95, %rd41;
	div.u32 	%r96, %r95, %r94;
	mul.lo.s32 	%r97, %r96, %r94;
	sub.s32 	%r98, %r95, %r97;
	cvt.u64.u32 	%rd280, %r96;
	cvt.u64.u32 	%rd281, %r98;
	bra.uni 	$L__BB598_19;
$L__BB598_18:
	div.s64 	%rd280, %rd41, %rd42;
	mul.lo.s64 	%rd188, %rd280, %rd42;
	sub.s64 	%rd281, %rd41, %rd188;
$L__BB598_19:
	mul.wide.u32 	%rd189, %r19, 8;
	add.s64 	%rd190, %rd1, %rd189;
	ld.global.u64 	%rd191, [%rd190];
	mad.lo.s64 	%rd49, %rd191, %rd281, %rd40;
	add.s32 	%r20, %r192, -2;
	and.b64  	%rd50, %rd280, 4294967295;
	mul.wide.u32 	%rd192, %r20, 8;
	add.s64 	%rd193, %rd2, %rd192;
	ld.global.u64 	%rd51, [%rd193];
	and.b64  	%rd194, %rd51, -4294967296;
	setp.ne.s64 	%p11, %rd194, 0;
	@%p11 bra 	$L__BB598_21;
	cvt.u32.u64 	%r99, %rd51;
	cvt.u32.u64 	%r100, %rd50;
	div.u32 	%r101, %r100, %r99;
	mul.lo.s32 	%r102, %r101, %r99;
	sub.s32 	%r103, %r100, %r102;
	cvt.u64.u32 	%rd282, %r101;
	cvt.u64.u32 	%rd283, %r103;
	bra.uni 	$L__BB598_22;
$L__BB598_21:
	div.s64 	%rd282, %rd50, %rd51;
	mul.lo.s64 	%rd195, %rd282, %rd51;
	sub.s64 	%rd283, %rd50, %rd195;
$L__BB598_22:
	mul.wide.u32 	%rd196, %r20, 8;
	add.s64 	%rd197, %rd1, %rd196;
	ld.global.u64 	%rd198, [%rd197];
	mad.lo.s64 	%rd58, %rd198, %rd283, %rd49;
	add.s32 	%r21, %r192, -3;
	and.b64  	%rd59, %rd282, 4294967295;
	mul.wide.u32 	%rd199, %r21, 8;
	add.s64 	%rd200, %rd2, %rd199;
	ld.global.u64 	%rd60, [%rd200];
	and.b64  	%rd201, %rd60, -4294967296;
	setp.ne.s64 	%p12, %rd201, 0;
	@%p12 bra 	$L__BB598_24;
	cvt.u32.u64 	%r104, %rd60;
	cvt.u32.u64 	%r105, %rd59;
	div.u32 	%r106, %r105, %r104;
	mul.lo.s32 	%r107, %r106, %r104;
	sub.s32 	%r108, %r105, %r107;
	cvt.u64.u32 	%rd284, %r106;
	cvt.u64.u32 	%rd285, %r108;
	bra.uni 	$L__BB598_25;
$L__BB598_24:
	div.s64 	%rd284, %rd59, %rd60;
	mul.lo.s64 	%rd202, %rd284, %rd60;
	sub.s64 	%rd285, %rd59, %rd202;
$L__BB598_25:
	mul.wide.u32 	%rd203, %r21, 8;
	add.s64 	%rd204, %rd1, %rd203;
	ld.global.u64 	%rd205, [%rd204];
	mad.lo.s64 	%rd67, %rd205, %rd285, %rd58;
	and.b64  	%rd68, %rd284, 4294967295;
	add.s32 	%r109, %r192, -4;
	mul.wide.u32 	%rd206, %r109, 8;
	add.s64 	%rd207, %rd2, %rd206;
	ld.global.u64 	%rd69, [%rd207];
	and.b64  	%rd208, %rd69, -4294967296;
	setp.ne.s64 	%p13, %rd208, 0;
	@%p13 bra 	$L__BB598_27;
	cvt.u32.u64 	%r110, %rd69;
	cvt.u32.u64 	%r111, %rd68;
	div.u32 	%r112, %r111, %r110;
	mul.lo.s32 	%r113, %r112, %r110;
	sub.s32 	%r114, %r111, %r113;
	cvt.u64.u32 	%rd286, %r112;
	cvt.u64.u32 	%rd287, %r114;
	bra.uni 	$L__BB598_28;
$L__BB598_27:
	div.s64 	%rd286, %rd68, %rd69;
	mul.lo.s64 	%rd209, %rd286, %rd69;
	sub.s64 	%rd287, %rd68, %rd209;
$L__BB598_28:
	mul.wide.u32 	%rd210, %r109, 8;
	add.s64 	%rd211, %rd1, %rd210;
	ld.global.u64 	%rd212, [%rd211];
	mad.lo.s64 	%rd307, %rd212, %rd287, %rd67;
	cvt.u32.u64 	%r197, %rd286;
	add.s32 	%r192, %r192, -8;
	add.s32 	%r191, %r191, 8;
	setp.ne.s32 	%p14, %r191, 0;
	@%p14 bra 	$L__BB598_4;
	add.s32 	%r196, %r192, 3;
$L__BB598_30:
	and.b32  	%r28, %r9, 7;
	setp.eq.s32 	%p15, %r28, 0;
	@%p15 bra 	$L__BB598_59;
	and.b32  	%r29, %r9, 3;
	setp.lt.u32 	%p16, %r28, 4;
	@%p16 bra 	$L__BB598_45;
	cvt.u64.u32 	%rd79, %r197;
	mul.wide.u32 	%rd214, %r196, 8;
	add.s64 	%rd215, %rd2, %rd214;
	ld.global.u64 	%rd80, [%rd215];
	and.b64  	%rd216, %rd80, -4294967296;
	setp.ne.s64 	%p17, %rd216, 0;
	@%p17 bra 	$L__BB598_34;
	cvt.u32.u64 	%r116, %rd80;
	cvt.u32.u64 	%r117, %rd79;
	div.u32 	%r118, %r117, %r116;
	mul.lo.s32 	%r119, %r118, %r116;
	sub.s32 	%r120, %r117, %r119;
	cvt.u64.u32 	%rd290, %r118;
	cvt.u64.u32 	%rd291, %r120;
	bra.uni 	$L__BB598_35;
$L__BB598_34:
	div.s64 	%rd290, %rd79, %rd80;
	mul.lo.s64 	%rd217, %rd290, %rd80;
	sub.s64 	%rd291, %rd79, %rd217;
$L__BB598_35:
	mul.wide.u32 	%rd218, %r196, 8;
	add.s64 	%rd219, %rd1, %rd218;
	ld.global.u64 	%rd220, [%rd219];
	mad.lo.s64 	%rd87, %rd220, %rd291, %rd307;
	add.s32 	%r30, %r196, -1;
	and.b64  	%rd88, %rd290, 4294967295;
	mul.wide.u32 	%rd221, %r30, 8;
	add.s64 	%rd222, %rd2, %rd221;
	ld.global.u64 	%rd89, [%rd222];
	and.b64  	%rd223, %rd89, -4294967296;
	setp.ne.s64 	%p18, %rd223, 0;
	@%p18 bra 	$L__BB598_37;
	cvt.u32.u64 	%r121, %rd89;
	cvt.u32.u64 	%r122, %rd88;
	div.u32 	%r123, %r122, %r121;
	mul.lo.s32 	%r124, %r123, %r121;
	sub.s32 	%r125, %r122, %r124;
	cvt.u64.u32 	%rd292, %r123;
	cvt.u64.u32 	%rd293, %r125;
	bra.uni 	$L__BB598_38;
$L__BB598_37:
	div.s64 	%rd292, %rd88, %rd89;
	mul.lo.s64 	%rd224, %rd292, %rd89;
	sub.s64 	%rd293, %rd88, %rd224;
$L__BB598_38:
	mul.wide.u32 	%rd225, %r30, 8;
	add.s64 	%rd226, %rd1, %rd225;
	ld.global.u64 	%rd227, [%rd226];
	mad.lo.s64 	%rd96, %rd227, %rd293, %rd87;
	add.s32 	%r31, %r196, -2;
	and.b64  	%rd97, %rd292, 4294967295;
	mul.wide.u32 	%rd228, %r31, 8;
	add.s64 	%rd229, %rd2, %rd228;
	ld.global.u64 	%rd98, [%rd229];
	and.b64  	%rd230, %rd98, -4294967296;
	setp.ne.s64 	%p19, %rd230, 0;
	@%p19 bra 	$L__BB598_40;
	cvt.u32.u64 	%r126, %rd98;
	cvt.u32.u64 	%r127, %rd97;
	div.u32 	%r128, %r127, %r126;
	mul.lo.s32 	%r129, %r128, %r126;
	sub.s32 	%r130, %r127, %r129;
	cvt.u64.u32 	%rd294, %r128;
	cvt.u64.u32 	%rd295, %r130;
	bra.uni 	$L__BB598_41;
$L__BB598_40:
	div.s64 	%rd294, %rd97, %rd98;
	mul.lo.s64 	%rd231, %rd294, %rd98;
	sub.s64 	%rd295, %rd97, %rd231;
$L__BB598_41:
	mul.wide.u32 	%rd232, %r31, 8;
	add.s64 	%rd233, %rd1, %rd232;
	ld.global.u64 	%rd234, [%rd233];
	mad.lo.s64 	%rd105, %rd234, %rd295, %rd96;
	add.s32 	%r32, %r196, -3;
	and.b64  	%rd106, %rd294, 4294967295;
	mul.wide.u32 	%rd235, %r32, 8;
	add.s64 	%rd236, %rd2, %rd235;
	ld.global.u64 	%rd107, [%rd236];
	and.b64  	%rd237, %rd107, -4294967296;
	setp.ne.s64 	%p20, %rd237, 0;
	@%p20 bra 	$L__BB598_43;
	cvt.u32.u64 	%r131, %rd107;
	cvt.u32.u64 	%r132, %rd106;
	div.u32 	%r133, %r132, %r131;
	mul.lo.s32 	%r134, %r133, %r131;
	sub.s32 	%r135, %r132, %r134;
	cvt.u64.u32 	%rd296, %r133;
	cvt.u64.u32 	%rd297, %r135;
	bra.uni 	$L__BB598_44;
$L__BB598_43:
	div.s64 	%rd296, %rd106, %rd107;
	mul.lo.s64 	%rd238, %rd296, %rd107;
	sub.s64 	%rd297, %rd106, %rd238;
$L__BB598_44:
	mul.wide.u32 	%rd239, %r32, 8;
	add.s64 	%rd240, %rd1, %rd239;
	ld.global.u64 	%rd241, [%rd240];
	mad.lo.s64 	%rd307, %rd241, %rd297, %rd105;
	cvt.u32.u64 	%r197, %rd296;
	add.s32 	%r196, %r196, -4;
$L__BB598_45:
	setp.eq.s32 	%p21, %r29, 0;
	@%p21 bra 	$L__BB598_59;
	setp.eq.s32 	%p22, %r29, 1;
	@%p22 bra 	$L__BB598_54;
	cvt.u64.u32 	%rd117, %r197;
	mul.wide.u32 	%rd243, %r196, 8;
	add.s64 	%rd244, %rd2, %rd243;
	ld.global.u64 	%rd118, [%rd244];
	and.b64  	%rd245, %rd118, -4294967296;
	setp.ne.s64 	%p23, %rd245, 0;
	@%p23 bra 	$L__BB598_49;
	cvt.u32.u64 	%r136, %rd118;
	cvt.u32.u64 	%r137, %rd117;
	div.u32 	%r138, %r137, %r136;
	mul.lo.s32 	%r139, %r138, %r136;
	sub.s32 	%r140, %r137, %r139;
	cvt.u64.u32 	%rd300, %r138;
	cvt.u64.u32 	%rd301, %r140;
	bra.uni 	$L__BB598_50;
$L__BB598_49:
	div.s64 	%rd300, %rd117, %rd118;
	mul.lo.s64 	%rd246, %rd300, %rd118;
	sub.s64 	%rd301, %rd117, %rd246;
$L__BB598_50:
	add.s64 	%rd248, %rd1, %rd243;
	ld.global.u64 	%rd249, [%rd248];
	mad.lo.s64 	%rd125, %rd249, %rd301, %rd307;
	add.s32 	%r37, %r196, -1;
	and.b64  	%rd126, %rd300, 4294967295;
	mul.wide.u32 	%rd250, %r37, 8;
	add.s64 	%rd251, %rd2, %rd250;
	ld.global.u64 	%rd127, [%rd251];
	and.b64  	%rd252, %rd127, -4294967296;
	setp.ne.s64 	%p24, %rd252, 0;
	@%p24 bra 	$L__BB598_52;
	cvt.u32.u64 	%r141, %rd127;
	cvt.u32.u64 	%r142, %rd126;
	div.u32 	%r143, %r142, %r141;
	mul.lo.s32 	%r144, %r143, %r141;
	sub.s32 	%r145, %r142, %r144;
	cvt.u64.u32 	%rd302, %r143;
	cvt.u64.u32 	%rd303, %r145;
	bra.uni 	$L__BB598_53;
$L__BB598_52:
	div.s64 	%rd302, %rd126, %rd127;
	mul.lo.s64 	%rd253, %rd302, %rd127;
	sub.s64 	%rd303, %rd126, %rd253;
$L__BB598_53:
	add.s64 	%rd255, %rd1, %rd250;
	ld.global.u64 	%rd256, [%rd255];
	mad.lo.s64 	%rd307, %rd256, %rd303, %rd125;
	cvt.u32.u64 	%r197, %rd302;
	add.s32 	%r196, %r196, -2;
$L__BB598_54:
	and.b32  	%r146, %r9, 1;
	setp.eq.b32 	%p25, %r146, 1;
	not.pred 	%p26, %p25;
	@%p26 bra 	$L__BB598_59;
	cvt.u64.u32 	%rd137, %r197;
	mul.wide.u32 	%rd257, %r196, 8;
	add.s64 	%rd258, %rd2, %rd257;
	ld.global.u64 	%rd138, [%rd258];
	and.b64  	%rd259, %rd138, -4294967296;
	setp.ne.s64 	%p27, %rd259, 0;
	@%p27 bra 	$L__BB598_57;
	cvt.u32.u64 	%r147, %rd138;
	cvt.u32.u64 	%r148, %rd137;
	rem.u32 	%r149, %r148, %r147;
	cvt.u64.u32 	%rd306, %r149;
	bra.uni 	$L__BB598_58;
$L__BB598_57:
	rem.s64 	%rd306, %rd137, %rd138;
$L__BB598_58:
	add.s64 	%rd261, %rd1, %rd257;
	ld.global.u64 	%rd262, [%rd261];
	mad.lo.s64 	%rd307, %rd262, %rd306, %rd307;
$L__BB598_59:
	cvta.to.global.u64 	%rd263, %rd145;
	shl.b64 	%rd264, %rd307, 2;
	add.s64 	%rd265, %rd263, %rd264;
	ld.global.f32 	%f16, [%rd265];
	fma.rn.f32 	%f17, %f16, 0f3BBB989D, 0f3F000000;
	cvt.sat.f32.f32 	%f18, %f17;
	mov.f32 	%f19, 0f4B400001;
	mov.f32 	%f20, 0f437C0000;
	fma.rm.f32 	%f21, %f18, %f20, %f19;
	add.f32 	%f22, %f21, 0fCB40007F;
	neg.f32 	%f23, %f22;
	fma.rn.f32 	%f24, %f16, 0f3FB8AA3B, %f23;
	fma.rn.f32 	%f25, %f16, 0f32A57060, %f24;
	mov.b32 	%r150, %f21;
	shl.b32 	%r151, %r150, 23;
	mov.b32 	%f26, %r151;
	ex2.approx.ftz.f32 	%f27, %f25;
	mul.f32 	%f28, %f27, %f26;
	st.shared.f32 	[%r7], %f28;
	bar.sync 	0;
	setp.ne.s32 	%p28, %r1, 0;
	@%p28 bra 	$L__BB598_76;
	setp.gt.u32 	%p29, %r5, 1;
	@%p29 bra 	$L__BB598_62;
	shl.b32 	%r152, %r3, 2;
	mov.u32 	%r153, logsumexpsdata_f32;
	add.s32 	%r154, %r153, %r152;
	ld.shared.f32 	%f65, [%r154];
	bra.uni 	$L__BB598_75;
$L__BB598_62:
	shl.b32 	%r156, %r3, 2;
	mov.u32 	%r157, logsumexpsdata_f32;
	add.s32 	%r42, %r157, %r156;
	ld.shared.f32 	%f65, [%r42];
	add.s32 	%r43, %r5, -1;
	add.s32 	%r158, %r5, -2;
	and.b32  	%r44, %r43, 7;
	setp.lt.u32 	%p30, %r158, 7;
	mov.b32 	%r205, 1;
	@%p30 bra 	$L__BB598_66;
	and.b32  	%r161, %r43, -8;
	neg.s32 	%r202, %r161;
	shl.b32 	%r46, %r2, 2;
	add.s32 	%r163, %r156, %r46;
	add.s32 	%r200, %r157, %r163;
	shl.b32 	%r48, %r2, 5;
	mov.b32 	%r203, 1;
	mov.b32 	%r201, 0;
$L__BB598_64:
	.pragma "nounroll";
	mul.lo.s32 	%r165, %r203, %r2;
	shl.b32 	%r166, %r165, 2;
	add.s32 	%r167, %r42, %r166;
	ld.shared.f32 	%f30, [%r200];
	add.f32 	%f31, %f65, %f30;
	add.s32 	%r168, %r167, %r46;
	ld.shared.f32 	%f32, [%r168];
	add.f32 	%f33, %f31, %f32;
	add.s32 	%r169, %r168, %r46;
	ld.shared.f32 	%f34, [%r169];
	add.f32 	%f35, %f33, %f34;
	add.s32 	%r170, %r169, %r46;
	ld.shared.f32 	%f36, [%r170];
	add.f32 	%f37, %f35, %f36;
	add.s32 	%r171, %r170, %r46;
	ld.shared.f32 	%f38, [%r171];
	add.f32 	%f39, %f37, %f38;
	add.s32 	%r172, %r171, %r46;
	ld.shared.f32 	%f40, [%r172];
	add.f32 	%f41, %f39, %f40;
	add.s32 	%r173, %r172, %r46;
	ld.shared.f32 	%f42, [%r173];
	add.f32 	%f43, %f41, %f42;
	add.s32 	%r174, %r173, %r46;
	ld.shared.f32 	%f44, [%r174];
	add.f32 	%f65, %f43, %f44;
	add.s32 	%r203, %r203, 8;
	add.s32 	%r202, %r202, 8;
	add.s32 	%r201, %r201, 8;
	add.s32 	%r200, %r200, %r48;
	setp.ne.s32 	%p31, %r202, 0;
	@%p31 bra 	$L__BB598_64;
	add.s32 	%r205, %r201, 1;
$L__BB598_66:
	setp.eq.s32 	%p32, %r44, 0;
	@%p32 bra 	$L__BB598_74;
	and.b32  	%r59, %r43, 3;
	setp.lt.u32 	%p33, %r44, 4;
	@%p33 bra 	$L__BB598_69;
	mul.lo.s32 	%r175, %r205, %r2;
	shl.b32 	%r176, %r175, 2;
	add.s32 	%r177, %r42, %r176;
	ld.shared.f32 	%f46, [%r177];
	add.f32 	%f47, %f65, %f46;
	shl.b32 	%r178, %r2, 2;
	add.s32 	%r179, %r177, %r178;
	ld.shared.f32 	%f48, [%r179];
	add.f32 	%f49, %f47, %f48;
	add.s32 	%r180, %r179, %r178;
	ld.shared.f32 	%f50, [%r180];
	add.f32 	%f51, %f49, %f50;
	add.s32 	%r181, %r180, %r178;
	ld.shared.f32 	%f52, [%r181];
	add.f32 	%f65, %f51, %f52;
	add.s32 	%r205, %r205, 4;
$L__BB598_69:
	setp.eq.s32 	%p34, %r59, 0;
	@%p34 bra 	$L__BB598_74;
	setp.eq.s32 	%p35, %r59, 1;
	@%p35 bra 	$L__BB598_72;
	mul.lo.s32 	%r182, %r205, %r2;
	shl.b32 	%r183, %r182, 2;
	add.s32 	%r184, %r42, %r183;
	ld.shared.f32 	%f54, [%r184];
	add.f32 	%f55, %f65, %f54;
	shl.b32 	%r185, %r2, 2;
	add.s32 	%r186, %r184, %r185;
	ld.shared.f32 	%f56, [%r186];
	add.f32 	%f65, %f55, %f56;
	add.s32 	%r205, %r205, 2;
$L__BB598_72:
	and.b32  	%r187, %r43, 1;
	setp.eq.b32 	%p36, %r187, 1;
	not.pred 	%p37, %p36;
	@%p37 bra 	$L__BB598_74;
	mul.lo.s32 	%r188, %r205, %r2;
	shl.b32 	%r189, %r188, 2;
	add.s32 	%r190, %r42, %r189;
	ld.shared.f32 	%f57, [%r190];
	add.f32 	%f65, %f65, %f57;
$L__BB598_74:
	st.shared.f32 	[%r42], %f65;
$L__BB598_75:
	cvt.u64.u32 	%rd266, %r4;
	mad.lo.s64 	%rd267, %rd147, %rd266, %rd3;
	cvta.to.global.u64 	%rd268, %rd144;
	shl.b64 	%rd269, %rd267, 2;
	add.s64 	%rd270, %rd268, %rd269;
	st.global.f32 	[%rd270], %f65;
$L__BB598_76:
	ret;

}
	// .globl	contiguous_logsumexp33_f32
.visible .entry contiguous_logsumexp33_f32(
	.param .u64 .ptr .align 1 contiguous_logsumexp33_f32_param_0,
	.param .u64 .ptr .align 1 contiguous_logsumexp33_f32_param_1,
	.param .u64 contiguous_logsumexp33_f32_param_2,
	.param .u64 contiguous_logsumexp33_f32_param_3,
	.param .u64 contiguous_logsumexp33_f32_param_4
)
{
	.reg .pred 	%p<14>;
	.reg .b32 	%r<86>;
	.reg .b32 	%f<55>;
	.reg .b64 	%rd<16>;

	ld.param.u64 	%rd2, [contiguous_logsumexp33_f32_param_0];
	ld.param.u64 	%rd3, [contiguous_logsumexp33_f32_param_1];
	ld.param.u64 	%rd4, [contiguous_logsumexp33_f32_param_3];
	ld.param.u64 	%rd5, [contiguous_logsumexp33_f32_param_4];
	mov.u32 	%r1, %tid.y;
	mov.u32 	%r2, %ntid.x;
	mov.u32 	%r3, %tid.x;
	mad.lo.s32 	%r30, %r1, %r2, %r3;
	mov.u32 	%r31, %ctaid.x;
	mad.lo.s32 	%r32, %r31, %r2, %r3;
	mov.u32 	%r4, %ctaid.y;
	mov.u32 	%r5, %ntid.y;
	mad.lo.s32 	%r33, %r4, %r5, %r1;
	shl.b32 	%r34, %r30, 2;
	mov.u32 	%r35, logsumexpsdata_f32;
	add.s32 	%r7, %r35, %r34;
	mov.b32 	%r36, 0;
	st.shared.u32 	[%r7], %r36;
	cvt.u64.u32 	%rd1, %r32;
	setp.le.u64 	%p1, %rd4, %rd1;
	cvt.u64.u32 	%rd7, %r33;
	setp.le.u64 	%p2, %rd5, %rd7;
	or.pred  	%p3, %p1, %p2;
	@%p3 bra 	$L__BB599_18;
	cvt.u32.u64 	%r37, %rd1;
	cvta.to.global.u64 	%rd8, %rd3;
	cvt.u32.u64 	%r38, %rd4;
	mad.lo.s32 	%r39, %r33, %r38, %r37;
	mul.wide.u32 	%rd9, %r39, 4;
	add.s64 	%rd10, %rd8, %rd9;
	ld.global.f32 	%f16, [%rd10];
	st.shared.f32 	[%r7], %f16;
	bar.sync 	0;
	setp.ne.s32 	%p4, %r1, 0;
	@%p4 bra 	$L__BB599_18;
	setp.gt.u32 	%p5, %r5, 1;
	@%p5 bra 	$L__BB599_4;
	shl.b32 	%r40, %r3, 2;
	add.s32 	%r42, %r35, %r40;
	ld.shared.f32 	%f53, [%r42];
	bra.uni 	$L__BB599_17;
$L__BB599_4:
	shl.b32 	%r44, %r3, 2;
	add.s32 	%r8, %r35, %r44;
	ld.shared.f32 	%f53, [%r8];
	add.s32 	%r9, %r5, -1;
	add.s32 	%r46, %r5, -2;
	and.b32  	%r10, %r9, 7;
	setp.lt.u32 	%p6, %r46, 7;
	mov.b32 	%r84, 1;
	@%p6 bra 	$L__BB599_8;
	and.b32  	%r49, %r9, -8;
	neg.s32 	%r81, %r49;
	shl.b32 	%r12, %r2, 2;
	add.s32 	%r51, %r44, %r12;
	add.s32 	%r79, %r35, %r51;
	shl.b32 	%r14, %r2, 5;
	mov.b32 	%r82, 1;
	mov.b32 	%r80, 0;
$L__BB599_6:
	.pragma "nounroll";
	mul.lo.s32 	%r53, %r82, %r2;
	shl.b32 	%r54, %r53, 2;
	add.s32 	%r55, %r8, %r54;
	ld.shared.f32 	%f18, [%r79];
	add.f32 	%f19, %f53, %f18;
	add.s32 	%r56, %r55, %r12;
	ld.shared.f32 	%f20, [%r56];
	add.f32 	%f21, %f19, %f20;
	add.s32 	%r57, %r56, %r12;
	ld.shared.f32 	%f22, [%r57];
	add.f32 	%f23, %f21, %f22;
	add.s32 	%r58, %r57, %r12;
	ld.shared.f32 	%f24, [%r58];
	add.f32 	%f25, %f23, %f24;
	add.s32 	%r59, %r58, %r12;
	ld.shared.f32 	%f26, [%r59];
	add.f32 	%f27, %f25, %f26;
	add.s32 	%r60, %r59, %r12;
	ld.shared.f32 	%f28, [%r60];
	add.f32 	%f29, %f27, %f28;
	add.s32 	%r61, %r60, %r12;
	ld.shared.f32 	%f30, [%r61];
	add.f32 	%f31, %f29, %f30;
	add.s32 	%r62, %r61, %r12;
	ld.shared.f32 	%f32, [%r62];
	add.f32 	%f53, %f31, %f32;
	add.s32 	%r82, %r82, 8;
	add.s32 	%r81, %r81, 8;
	add.s32 	%r80, %r80, 8;
	add.s32 	%r79, %r79, %r14;
	setp.ne.s32 	%p7, %r81, 0;
	@%p7 bra 	$L__BB599_6;
	add.s32 	%r84, %r80, 1;
$L__BB599_8:
	setp.eq.s32 	%p8, %r10, 0;
	@%p8 bra 	$L__BB599_16;
	and.b32  	%r25, %r9, 3;
	setp.lt.u32 	%p9, %r10, 4;
	@%p9 bra 	$L__BB599_11;
	mul.lo.s32 	%r63, %r84, %r2;
	shl.b32 	%r64, %r63, 2;
	add.s32 	%r65, %r8, %r64;
	ld.shared.f32 	%f34, [%r65];
	add.f32 	%f35, %f53, %f34;
	shl.b32 	%r66, %r2, 2;
	add.s32 	%r67, %r65, %r66;
	ld.shared.f32 	%f36, [%r67];
	add.f32 	%f37, %f35, %f36;
	add.s32 	%r68, %r67, %r66;
	ld.shared.f32 	%f38, [%r68];
	add.f32 	%f39, %f37, %f38;
	add.s32 	%r69, %r68, %r66;
	ld.shared.f32 	%f40, [%r69];
	add.f32 	%f53, %f39, %f40;
	add.s32 	%r84, %r84, 4;
$L__BB599_11:
	setp.eq.s32 	%p10, %r25, 0;
	@%p10 bra 	$L__BB599_16;
	setp.eq.s32 	%p11, %r25, 1;
	@%p11 bra 	$L__BB599_14;
	mul.lo.s32 	%r70, %r84, %r2;
	shl.b32 	%r71, %r70, 2;
	add.s32 	%r72, %r8, %r71;
	ld.shared.f32 	%f42, [%r72];
	add.f32 	%f43, %f53, %f42;
	shl.b32 	%r73, %r2, 2;
	add.s32 	%r74, %r72, %r73;
	ld.shared.f32 	%f44, [%r74];
	add.f32 	%f53, %f43, %f44;
	add.s32 	%r84, %r84, 2;
$L__BB599_14:
	and.b32  	%r75, %r9, 1;
	setp.eq.b32 	%p12, %r75, 1;
	not.pred 	%p13, %p12;
	@%p13 bra 	$L__BB599_16;
	mul.lo.s32 	%r76, %r84, %r2;
	shl.b32 	%r77, %r76, 2;
	add.s32 	%r78, %r8, %r77;
	ld.shared.f32 	%f45, [%r78];
	add.f32 	%f53, %f53, %f45;
$L__BB599_16:
	st.shared.f32 	[%r8], %f53;
$L__BB599_17:
	cvt.u64.u32 	%rd11, %r4;
	mad.lo.s64 	%rd12, %rd4, %rd11, %rd1;
	cvta.to.global.u64 	%rd13, %rd2;
	shl.b64 	%rd14, %rd12, 2;
	add.s64 	%rd15, %rd13, %rd14;
	st.global.f32 	[%rd15], %f53;
$L__BB599_18:
	ret;

}
	// .globl	contiguous_logsumexp_f64
.visible .entry contiguous_logsumexp_f64(
	.param .u64 .ptr .align 1 contiguous_logsumexp_f64_param_0,
	.param .u64 .ptr .align 1 contiguous_logsumexp_f64_param_1,
	.param .u64 contiguous_logsumexp_f64_param_2
)
{
	.reg .pred 	%p<17>;
	.reg .b32 	%r<61>;
	.reg .b32 	%f<7>;
	.reg .b64 	%rd<17>;
	.reg .b64 	%fd<99>;

	ld.param.u64 	%rd4, [contiguous_logsumexp_f64_param_0];
	ld.param.u64 	%rd6, [contiguous_logsumexp_f64_param_1];
	ld.param.u64 	%rd5, [contiguous_logsumexp_f64_param_2];
	cvta.to.global.u64 	%rd1, %rd6;
	mov.u32 	%r1, %tid.x;
	mov.u32 	%r2, %ctaid.x;
	mov.u32 	%r60, %ntid.x;
	mul.lo.s32 	%r17, %r2, %r60;
	shl.b32 	%r18, %r17, 1;
	add.s32 	%r4, %r18, %r1;
	shl.b32 	%r19, %r1, 3;
	mov.u32 	%r20, logsumexpsdata_f64;
	add.s32 	%r5, %r20, %r19;
	mov.b64 	%rd7, 0;
	st.shared.u64 	[%r5], %rd7;
	add.s32 	%r21, %r4, %r60;
	cvt.u64.u32 	%rd2, %r21;
	setp.le.u64 	%p1, %rd5, %rd2;
	@%p1 bra 	$L__BB600_8;
	mul.wide.u32 	%rd10, %r4, 8;
	add.s64 	%rd11, %rd1, %rd10;
	ld.global.f64 	%fd1, [%rd11];
	fma.rn.f64 	%fd35, %fd1, 0d3FF71547652B82FE, 0d4338000000000000;
	{
	.reg .b32 %temp; 
	mov.b64 	{%r6, %temp}, %fd35;
	}
	mov.f64 	%fd36, 0dC338000000000000;
	add.rn.f64 	%fd37, %fd35, %fd36;
	fma.rn.f64 	%fd38, %fd37, 0dBFE62E42FEFA39EF, %fd1;
	fma.rn.f64 	%fd39, %fd37, 0dBC7ABC9E3B39803F, %fd38;
	fma.rn.f64 	%fd40, %fd39, 0d3E5ADE1569CE2BDF, 0d3E928AF3FCA213EA;
	fma.rn.f64 	%fd41, %fd40, %fd39, 0d3EC71DEE62401315;
	fma.rn.f64 	%fd42, %fd41, %fd39, 0d3EFA01997C89EB71;
	fma.rn.f64 	%fd43, %fd42, %fd39, 0d3F2A01A014761F65;
	fma.rn.f64 	%fd44, %fd43, %fd39, 0d3F56C16C1852B7AF;
	fma.rn.f64 	%fd45, %fd44, %fd39, 0d3F81111111122322;
	fma.rn.f64 	%fd46, %fd45, %fd39, 0d3FA55555555502A1;
	fma.rn.f64 	%fd47, %fd46, %fd39, 0d3FC5555555555511;
	fma.rn.f64 	%fd48, %fd47, %fd39, 0d3FE000000000000B;
	fma.rn.f64 	%fd49, %fd48, %fd39, 0d3FF0000000000000;
	fma.rn.f64 	%fd50, %fd49, %fd39, 0d3FF0000000000000;
	{
	.reg .b32 %temp; 
	mov.b64 	{%r7, %temp}, %fd50;
	}
	{
	.reg .b32 %temp; 
	mov.b64 	{%temp, %r8}, %fd50;
	}
	shl.b32 	%r34, %r6, 20;
	add.s32 	%r35, %r34, %r8;
	mov.b64 	%fd96, {%r7, %r35};
	{
	.reg .b32 %temp; 
	mov.b64 	{%temp, %r36}, %fd1;
	}
	mov.b32 	%f5, %r36;
	abs.f32 	%f1, %f5;
	setp.lt.f32 	%p6, %f1, 0f4086232B;
	@%p6 bra 	$L__BB600_4;
	setp.lt.f64 	%p7, %fd1, 0d0000000000000000;
	add.f64 	%fd51, %fd1, 0d7FF0000000000000;
	selp.f64 	%fd96, 0d0000000000000000, %fd51, %p7;
	setp.geu.f32 	%p8, %f1, 0f40874800;
	@%p8 bra 	$L__BB600_4;
	shr.u32 	%r37, %r6, 31;
	add.s32 	%r38, %r6, %r37;
	shr.s32 	%r39, %r38, 1;
	shl.b32 	%r40, %r39, 20;
	add.s32 	%r41, %r8, %r40;
	mov.b64 	%fd52, {%r7, %r41};
	sub.s32 	%r42, %r6, %r39;
	shl.b32 	%r43, %r42, 20;
	add.s32 	%r44, %r43, 1072693248;
	mov.b32 	%r45, 0;
	mov.b64 	%fd53, {%r45, %r44};
	mul.f64 	%fd96, %fd53, %fd52;
$L__BB600_4:
	shl.b64 	%rd12, %rd2, 3;
	add.s64 	%rd13, %rd1, %rd12;
	ld.global.f64 	%fd6, [%rd13];
	fma.rn.f64 	%fd54, %fd6, 0d3FF71547652B82FE, 0d4338000000000000;
	{
	.reg .b32 %temp; 
	mov.b64 	{%r9, %temp}, %fd54;
	}
	mov.f64 	%fd55, 0dC338000000000000;
	add.rn.f64 	%fd56, %fd54, %fd55;
	fma.rn.f64 	%fd57, %fd56, 0dBFE62E42FEFA39EF, %fd6;
	fma.rn.f64 	%fd58, %fd56, 0dBC7ABC9E3B39803F, %fd57;
	fma.rn.f64 	%fd59, %fd58, 0d3E5ADE1569CE2BDF, 0d3E928AF3FCA213EA;
	fma.rn.f64 	%fd60, %fd59, %fd58, 0d3EC71DEE62401315;
	fma.rn.f64 	%fd61, %fd60, %fd58, 0d3EFA01997C89EB71;
	fma.rn.f64 	%fd62, %fd61, %fd58, 0d3F2A01A014761F65;
	fma.rn.f64 	%fd63, %fd62, %fd58, 0d3F56C16C1852B7AF;
	fma.rn.f64 	%fd64, %fd63, %fd58, 0d3F81111111122322;
	fma.rn.f64 	%fd65, %fd64, %fd58, 0d3FA55555555502A1;
	fma.rn.f64 	%fd66, %fd65, %fd58, 0d3FC5555555555511;
	fma.rn.f64 	%fd67, %fd66, %fd58, 0d3FE000000000000B;
	fma.rn.f64 	%fd68, %fd67, %fd58, 0d3FF0000000000000;
	fma.rn.f64 	%fd69, %fd68, %fd58, 0d3FF0000000000000;
	{
	.reg .b32 %temp; 
	mov.b64 	{%r10, %temp}, %fd69;
	}
	{
	.reg .b32 %temp; 
	mov.b64 	{%temp, %r11}, %fd69;
	}
	shl.b32 	%r46, %r9, 20;
	add.s32 	%r47, %r46, %r11;
	mov.b64 	%fd97, {%r10, %r47};
	{
	.reg .b32 %temp; 
	mov.b64 	{%temp, %r48}, %fd6;
	}
	mov.b32 	%f6, %r48;
	abs.f32 	%f2, %f6;
	setp.lt.f32 	%p9, %f2, 0f4086232B;
	@%p9 bra 	$L__BB600_7;
	setp.lt.f64 	%p10, %fd6, 0d0000000000000000;
	add.f64 	%fd70, %fd6, 0d7FF0000000000000;
	selp.f64 	%fd97, 0d0000000000000000, %fd70, %p10;
	setp.geu.f32 	%p11, %f2, 0f40874800;
	@%p11 bra 	$L__BB600_7;
	shr.u32 	%r49, %r9, 31;
	add.s32 	%r50, %r9, %r49;
	shr.s32 	%r51, %r50, 1;
	shl.b32 	%r52, %r51, 20;
	add.s32 	%r53, %r11, %r52;
	mov.b64 	%fd71, {%r10, %r53};
	sub.s32 	%r54, %r9, %r51;
	shl.b32 	%r55, %r54, 20;
	add.s32 	%r56, %r55, 1072693248;
	mov.b32 	%r57, 0;
	mov.b64 	%fd72, {%r57, %r56};
	mul.f64 	%fd97, %fd72, %fd71;
$L__BB600_7:
	add.f64 	%fd73, %fd96, %fd97;
	st.shared.f64 	[%r5], %fd73;
	bra.uni 	$L__BB600_13;
$L__BB600_8:
	cvt.u64.u32 	%rd3, %r4;
	setp.le.u64 	%p2, %rd5, %rd3;
	@%p2 bra 	$L__BB600_13;
	shl.b64 	%rd8, %rd3, 3;
	add.s64 	%rd9, %rd1, %rd8;
	ld.global.f64 	%fd11, [%rd9];
	fma.rn.f64 	%fd16, %fd11, 0d3FF71547652B82FE, 0d4338000000000000;
	{
	.reg .b32 %temp; 
	mov.b64 	{%r12, %temp}, %fd16;
	}
	mov.f64 	%fd17, 0dC338000000000000;
	add.rn.f64 	%fd18, %fd16, %fd17;
	fma.rn.f64 	%fd19, %fd18, 0dBFE62E42FEFA39EF, %fd11;
	fma.rn.f64 	%fd20, %fd18, 0dBC7ABC9E3B39803F, %fd19;
	fma.rn.f64 	%fd21, %fd20, 0d3E5ADE1569CE2BDF, 0d3E928AF3FCA213EA;
	fma.rn.f64 	%fd22, %fd21, %fd20, 0d3EC71DEE62401315;
	fma.rn.f64 	%fd23, %fd22, %fd20, 0d3EFA01997C89EB71;
	fma.rn.f64 	%fd24, %fd23, %fd20, 0d3F2A01A014761F65;
	fma.rn.f64 	%fd25, %fd24, %fd20, 0d3F56C16C1852B7AF;
	fma.rn.f64 	%fd26, %fd25, %fd20, 0d3F81111111122322;
	fma.rn.f64 	%fd27, %fd26, %fd20, 0d3FA55555555502A1;
	fma.rn.f64 	%fd28, %fd27, %fd20, 0d3FC5555555555511;
	fma.rn.f64 	%fd29, %fd28, %fd20, 0d3FE000000000000B;
	fma.rn.f64 	%fd30, %fd29, %fd20, 0d3FF0000000000000;
	fma.rn.f64 	%fd31, %fd30, %fd20, 0d3FF0000000000000;
	{
	.reg .b32 %temp; 
	mov.b64 	{%r13, %temp}, %fd31;
	}
	{
	.reg .b32 %temp; 
	mov.b64 	{%temp, %r14}, %fd31;
	}
	shl.b32 	%r22, %r12, 20;
	add.s32 	%r23, %r22, %r14;
	mov.b64 	%fd98, {%r13, %r23};
	{
	.reg .b32 %temp; 
	mov.b64 	{%temp, %r24}, %fd11;
	}
	mov.b32 	%f4, %r24;
	abs.f32 	%f3, %f4;
	setp.lt.f32 	%p3, %f3, 0f4086232B;
	@%p3 bra 	$L__BB600_12;
	setp.lt.f64 	%p4, %fd11, 0d0000000000000000;
	add.f64 	%fd32, %fd11, 0d7FF0000000000000;
	selp.f64 	%fd98, 0d0000000000000000, %fd32, %p4;
	setp.geu.f32 	%p5, %f3, 0f40874800;
	@%p5 bra 	$L__BB600_12;
	shr.u32 	%r25, %r12, 31;
	add.s32 	%r26, %r12, %r25;
	shr.s32 	%r27, %r26, 1;
	shl.b32 	%r28, %r27, 20;
	add.s32 	%r29, %r14, %r28;
	mov.b64 	%fd33, {%r13, %r29};
	sub.s32 	%r30, %r12, %r27;
	shl.b32 	%r31, %r30, 20;
	add.s32 	%r32, %r31, 1072693248;
	mov.b32 	%r33, 0;
	mov.b64 	%fd34, {%r33, %r32};
	mul.f64 	%fd98, %fd34, %fd33;
$L__BB600_12:
	st.shared.f64 	[%r5], %fd98;
$L__BB600_13:
	bar.sync 	0;
	setp.lt.u32 	%p12, %r60, 66;
	@%p12 bra 	$L__BB600_17;
$L__BB600_14:
	shr.u32 	%r16, %r60, 1;
	setp.ge.u32 	%p13, %r1, %r16;
	@%p13 bra 	$L__BB600_16;
	ld.shared.f64 	%fd74, [%r5];
	shl.b32 	%r58, %r16, 3;
	add.s32 	%r59, %r5, %r58;
	ld.shared.f64 	%fd75, [%r59];
	add.f64 	%fd76, %fd74, %fd75;
	st.shared.f64 	[%r5], %fd76;
$L__BB600_16:
	bar.sync 	0;
	setp.gt.u32 	%p14, %r60, 131;
	mov.u32 	%r60, %r16;
	@%p14 bra 	$L__BB600_14;
$L__BB600_17:
	setp.gt.u32 	%p15, %r1, 31;
	@%p15 bra 	$L__BB600_20;
	ld.volatile.shared.f64 	%fd77, [%r5];
	ld.volatile.shared.f64 	%fd78, [%r5+256];
	add.f64 	%fd79, %fd77, %fd78;
	st.volatile.shared.f64 	[%r5], %fd79;
	ld.volatile.shared.f64 	%fd80, [%r5];
	ld.volatile.shared.f64 	%fd81, [%r5+128];
	add.f64 	%fd82, %fd80, %fd81;
	st.volatile.shared.f64 	[%r5], %fd82;
	ld.volatile.shared.f64 	%fd83, [%r5];
	ld.volatile.shared.f64 	%fd84, [%r5+64];
	add.f64 	%fd85, %fd83, %fd84;
	st.volatile.shared.f64 	[%r5], %fd85;
	ld.volatile.shared.f64 	%fd86, [%r5];
	ld.volatile.shared.f64 	%fd87, [%r5+32];
	add.f64 	%fd88, %fd86, %fd87;
	st.volatile.shared.f64 	[%r5], %fd88;
	ld.volatile.shared.f64 	%fd89, [%r5];
	ld.volatile.shared.f64 	%fd90, [%r5+16];
	add.f64 	%fd91, %fd89, %fd90;
	st.volatile.shared.f64 	[%r5], %fd91;
	ld.volatile.shared.f64 	%fd92, [%r5];
	ld.volatile.shared.f64 	%fd93, [%r5+8];
	add.f64 	%fd94, %fd92, %fd93;
	st.volatile.shared.f64 	[%r5], %fd94;
	setp.ne.s32 	%p16, %r1, 0;
	@%p16 bra 	$L__BB600_20;
	ld.shared.f64 	%fd95, [logsumexpsdata_f64];
	cvta.to.global.u64 	%rd14, %rd4;
	mul.wide.u32 	%rd15, %r2, 8;
	add.s64 	%rd16, %rd14, %rd15;
	st.global.f64 	[%rd16], %fd95;
$L__BB600_20:
	ret;

}
	// .globl	contiguous_cumulate_logsumexp_f64
.visible .entry contiguous_cumulate_logsumexp_f64(
	.param .u64 .ptr .align 1 contiguous_cumulate_logsumexp_f64_param_0,
	.param .u64 .ptr .align 1 contiguous_cumulate_logsumexp_f64_param_1,
	.param .u64 contiguous_cumulate_logsumexp_f64_param_2
)
{
	.reg .pred 	%p<8>;
	.reg .b32 	%r<16>;
	.reg .b64 	%rd<17>;
	.reg .b64 	%fd<27>;

	ld.param.u64 	%rd4, [contiguous_cumulate_logsumexp_f64_param_0];
	ld.param.u64 	%rd6, [contiguous_cumulate_logsumexp_f64_param_1];
	ld.param.u64 	%rd5, [contiguous_cumulate_logsumexp_f64_param_2];
	cvta.to.global.u64 	%rd1, %rd6;
	mov.u32 	%r1, %tid.x;
	mov.u32 	%r2, %ctaid.x;
	mov.u32 	%r15, %ntid.x;
	mul.lo.s32 	%r8, %r2, %r15;
	shl.b32 	%r9, %r8, 1;
	add.s32 	%r4, %r9, %r1;
	shl.b32 	%r10, %r1, 3;
	mov.u32 	%r11, logsumexpsdata_f64;
	add.s32 	%r5, %r11, %r10;
	mov.b64 	%rd7, 0;
	st.shared.u64 	[%r5], %rd7;
	add.s32 	%r12, %r4, %r15;
	cvt.u64.u32 	%rd2, %r12;
	setp.le.u64 	%p1, %rd5, %rd2;
	@%p1 bra 	$L__BB601_2;
	mul.wide.u32 	%rd10, %r4, 8;
	add.s64 	%rd11, %rd1, %rd10;
	ld.global.f64 	%fd2, [%rd11];
	shl.b64 	%rd12, %rd2, 3;
	add.s64 	%rd13, %rd1, %rd12;
	ld.global.f64 	%fd3, [%rd13];
	add.f64 	%fd4, %fd2, %fd3;
	st.shared.f64 	[%r5], %fd4;
	bra.uni 	$L__BB601_4;
$L__BB601_2:
	cvt.u64.u32 	%rd3, %r4;
	setp.le.u64 	%p2, %rd5, %rd3;
	@%p2 bra 	$L__BB601_4;
	shl.b64 	%rd8, %rd3, 3;
	add.s64 	%rd9, %rd1, %rd8;
	ld.global.f64 	%fd1, [%rd9];
	st.shared.f64 	[%r5], %fd1;
$L__BB601_4:
	bar.sync 	0;
	setp.lt.u32 	%p3, %r15, 66;
	@%p3 bra 	$L__BB601_8;
$L__BB601_5:
	shr.u32 	%r7, %r15, 1;
	setp.ge.u32 	%p4, %r1, %r7;
	@%p4 bra 	$L__BB601_7;
	ld.shared.f64 	%fd5, [%r5];
	shl.b32 	%r13, %r7, 3;
	add.s32 	%r14, %r5, %r13;
	ld.shared.f64 	%fd6, [%r14];
	add.f64 	%fd7, %fd5, %fd6;
	st.shared.f64 	[%r5], %fd7;
$L__BB601_7:
	bar.sync 	0;
	setp.gt.u32 	%p5, %r15, 131;
	mov.u32 	%r15, %r7;
	@%p5 bra 	$L__BB601_5;
$L__BB601_8:
	setp.gt.u32 	%p6, %r1, 31;
	@%p6 bra 	$L__BB601_11;
	ld.volatile.shared.f64 	%fd8, [%r5];
	ld.volatile.shared.f64 	%fd9, [%r5+256];
	add.f64 	%fd10, %fd8, %fd9;
	st.volatile.shared.f64 	[%r5], %fd10;
	ld.volatile.shared.f64 	%fd11, [%r5];
	ld.volatile.shared.f64 	%fd12, [%r5+128];
	add.f64 	%fd13, %fd11, %fd12;
	st.volatile.shared.f64 	[%r5], %fd13;
	ld.volatile.shared.f64 	%fd14, [%r5];
	ld.volatile.shared.f64 	%fd15, [%r5+64];
	add.f64 	%fd16, %fd14, %fd15;
	st.volatile.shared.f64 	[%r5], %fd16;
	ld.volatile.shared.f64 	%fd17, [%r5];
	ld.volatile.shared.f64 	%fd18, [%r5+32];
	add.f64 	%fd19, %fd17, %fd18;
	st.volatile.shared.f64 	[%r5], %fd19;
	ld.volatile.shared.f64 	%fd20, [%r5];
	ld.volatile.shared.f64 	%fd21, [%r5+16];
	add.f64 	%fd22, %fd20, %fd21;
	st.volatile.shared.f64 	[%r5], %fd22;
	ld.volatile.shared.f64 	%fd23, [%r5];
	ld.volatile.shared.f64 	%fd24, [%r5+8];
	add.f64 	%fd25, %fd23, %fd24;
	st.volatile.shared.f64 	[%r5], %fd25;
	setp.ne.s32 	%p7, %r1, 0;
	@%p7 bra 	$L__BB601_11;
	ld.shared.f64 	%fd26, [logsumexpsdata_f64];
	cvta.to.global.u64 	%rd14, %rd4;
	mul.wide.u32 	%rd15, %r2, 8;
	add.s64 	%rd16, %rd14, %rd15;
	st.global.f64 	[%rd16], %fd26;
$L__BB601_11:
	ret;

}
	// .globl	uncontiguous_logsumexp_f64
.visible .entry uncontiguous_logsumexp_f64(
	.param .u64 .ptr .align 1 uncontiguous_logsumexp_f64_param_0,
	.param .u64 .ptr .align 1 uncontiguous_logsumexp_f64_param_1,
	.param .u64 .ptr .align 1 uncontiguous_logsumexp_f64_param_2,
	.param .u64 .ptr .align 1 uncontiguous_logsumexp_f64_param_3,
	.param .u64 uncontiguous_logsumexp_f64_param_4,
	.param .u64 uncontiguous_logsumexp_f64_param_5
)
{
	.reg .pred 	%p<62>;
	.reg .b32 	%r<257>;
	.reg .b32 	%f<7>;
	.reg .b64 	%rd<559>;
	.reg .b64 	%fd<99>;

	ld.param.u64 	%rd260, [uncontiguous_logsumexp_f64_param_0];
	ld.param.u64 	%rd263, [uncontiguous_logsumexp_f64_param_1];
	ld.param.u64 	%rd264, [uncontiguous_logsumexp_f64_param_2];
	ld.param.u64 	%rd265, [uncontiguous_logsumexp_f64_param_3];
	ld.param.u64 	%rd261, [uncontiguous_logsumexp_f64_param_4];
	ld.param.u64 	%rd262, [uncontiguous_logsumexp_f64_param_5];
	cvta.to.global.u64 	%rd1, %rd265;
	cvta.to.global.u64 	%rd2, %rd264;
	cvta.to.global.u64 	%rd3, %rd263;
	mov.u32 	%r1, %tid.x;
	mov.u32 	%r2, %ctaid.x;
	mov.u32 	%r256, %ntid.x;
	mul.lo.s32 	%r61, %r2, %r256;
	shl.b32 	%r62, %r61, 1;
	add.s32 	%r4, %r62, %r1;
	shl.b32 	%r63, %r1, 3;
	mov.u32 	%r64, logsumexpsdata_f64;
	add.s32 	%r5, %r64, %r63;
	mov.b64 	%rd266, 0;
	st.shared.u64 	[%r5], %rd266;
	add.s32 	%r65, %r4, %r256;
	cvt.u64.u32 	%rd512, %r65;
	setp.le.u64 	%p1, %rd262, %rd512;
	@%p1 bra 	$L__BB602_60;
	cvt.u32.u64 	%r6, %rd261;
	add.s32 	%r250, %r6, -1;
	setp.lt.s32 	%p30, %r250, 0;
	mov.b64 	%rd516, 0;
	mov.u64 	%rd517, %rd516;
	@%p30 bra 	$L__BB602_53;
	cvt.u64.u32 	%rd513, %r4;
	setp.lt.u32 	%p31, %r250, 3;
	mov.b64 	%rd517, 0;
	mov.u64 	%rd516, %rd517;
	@%p31 bra 	$L__BB602_30;
	add.s32 	%r248, %r6, -2;
	and.b32  	%r153, %r6, -4;
	neg.s32 	%r247, %r153;
	mov.b64 	%rd517, 0;
$L__BB602_4:
	.pragma "nounroll";
	add.s32 	%r12, %r248, 1;
	mul.wide.u32 	%rd398, %r12, 8;
	add.s64 	%rd399, %rd2, %rd398;
	ld.global.u64 	%rd10, [%rd399];
	or.b64  	%rd400, %rd513, %rd10;
	and.b64  	%rd401, %rd400, -4294967296;
	setp.ne.s64 	%p32, %rd401, 0;
	@%p32 bra 	$L__BB602_6;
	cvt.u32.u64 	%r154, %rd10;
	cvt.u32.u64 	%r155, %rd513;
	div.u32 	%r156, %r155, %r154;
	mul.lo.s32 	%r157, %r156, %r154;
	sub.s32 	%r158, %r155, %r157;
	cvt.u64.u32 	%rd478, %r156;
	cvt.u64.u32 	%rd479, %r158;
	bra.uni 	$L__BB602_7;
$L__BB602_6:
	div.s64 	%rd478, %rd513, %rd10;
	mul.lo.s64 	%rd402, %rd478, %rd10;
	sub.s64 	%rd479, %rd513, %rd402;
$L__BB602_7:
	mul.wide.u32 	%rd403, %r12, 8;
	add.s64 	%rd404, %rd1, %rd403;
	ld.global.u64 	%rd17, [%rd404];
	mad.lo.s64 	%rd18, %rd17, %rd479, %rd516;
	or.b64  	%rd405, %rd512, %rd10;
	and.b64  	%rd406, %rd405, -4294967296;
	setp.ne.s64 	%p33, %rd406, 0;
	@%p33 bra 	$L__BB602_9;
	cvt.u32.u64 	%r159, %rd10;
	cvt.u32.u64 	%r160, %rd512;
	div.u32 	%r161, %r160, %r159;
	mul.lo.s32 	%r162, %r161, %r159;
	sub.s32 	%r163, %r160, %r162;
	cvt.u64.u32 	%rd480, %r161;
	cvt.u64.u32 	%rd481, %r163;
	bra.uni 	$L__BB602_10;
$L__BB602_9:
	div.s64 	%rd480, %rd512, %rd10;
	mul.lo.s64 	%rd407, %rd480, %rd10;
	sub.s64 	%rd481, %rd512, %rd407;
$L__BB602_10:
	mad.lo.s64 	%rd25, %rd481, %rd17, %rd517;
	add.s32 	%r13, %r248, -2;
	mul.wide.u32 	%rd408, %r248, 8;
	add.s64 	%rd409, %rd2, %rd408;
	ld.global.u64 	%rd26, [%rd409];
	or.b64  	%rd410, %rd478, %rd26;
	and.b64  	%rd411, %rd410, -4294967296;
	setp.ne.s64 	%p34, %rd411, 0;
	@%p34 bra 	$L__BB602_12;
	cvt.u32.u64 	%r164, %rd26;
	cvt.u32.u64 	%r165, %rd478;
	div.u32 	%r166, %r165, %r164;
	mul.lo.s32 	%r167, %r166, %r164;
	sub.s32 	%r168, %r165, %r167;
	cvt.u64.u32 	%rd482, %r166;
	cvt.u64.u32 	%rd483, %r168;
	bra.uni 	$L__BB602_13;
$L__BB602_12:
	div.s64 	%rd482, %rd478, %rd26;
	mul.lo.s64 	%rd412, %rd482, %rd26;
	sub.s64 	%rd483, %rd478, %rd412;
$L__BB602_13:
	mul.wide.u32 	%rd413, %r248, 8;
	add.s64 	%rd414, %rd1, %rd413;
	ld.global.u64 	%rd33, [%rd414];
	mad.lo.s64 	%rd34, %rd33, %rd483, %rd18;
	or.b64  	%rd415, %rd480, %rd26;
	and.b64  	%rd416, %rd415, -4294967296;
	setp.ne.s64 	%p35, %rd416, 0;
	@%p35 bra 	$L__BB602_15;
	cvt.u32.u64 	%r169, %rd26;
	cvt.u32.u64 	%r170, %rd480;
	div.u32 	%r171, %r170, %r169;
	mul.lo.s32 	%r172, %r171, %r169;
	sub.s32 	%r173, %r170, %r172;
	cvt.u64.u32 	%rd484, %r171;
	cvt.u64.u32 	%rd485, %r173;
	bra.uni 	$L__BB602_16;
$L__BB602_15:
	div.s64 	%rd484, %rd480, %rd26;
	mul.lo.s64 	%rd417, %rd484, %rd26;
	sub.s64 	%rd485, %rd480, %rd417;
$L__BB602_16:
	mad.lo.s64 	%rd41, %rd485, %rd33, %rd25;
	add.s32 	%r14, %r248, -1;
	mul.wide.u32 	%rd418, %r14, 8;
	add.s64 	%rd419, %rd2, %rd418;
	ld.global.u64 	%rd42, [%rd419];
	or.b64  	%rd420, %rd482, %rd42;
	and.b64  	%rd421, %rd420, -4294967296;
	setp.ne.s64 	%p36, %rd421, 0;
	@%p36 bra 	$L__BB602_18;
	cvt.u32.u64 	%r174, %rd42;
	cvt.u32.u64 	%r175, %rd482;
	div.u32 	%r176, %r175, %r174;
	mul.lo.s32 	%r177, %r176, %r174;
	sub.s32 	%r178, %r175, %r177;
	cvt.u64.u32 	%rd486, %r176;
	cvt.u64.u32 	%rd487, %r178;
	bra.uni 	$L__BB602_19;
$L__BB602_18:
	div.s64 	%rd486, %rd482, %rd42;
	mul.lo.s64 	%rd422, %rd486, %rd42;
	sub.s64 	%rd487, %rd482, %rd422;
$L__BB602_19:
	mul.wide.u32 	%rd423, %r14, 8;
	add.s64 	%rd424, %rd1, %rd423;
	ld.global.u64 	%rd49, [%rd424];
	mad.lo.s64 	%rd50, %rd49, %rd487, %rd34;
	or.b64  	%rd425, %rd484, %rd42;
	and.b64  	%rd426, %rd425, -4294967296;
	setp.ne.s64 	%p37, %rd426, 0;
	@%p37 bra 	$L__BB602_21;
	cvt.u32.u64 	%r179, %rd42;
	cvt.u32.u64 	%r180, %rd484;
	div.u32 	%r181, %r180, %r179;
	mul.lo.s32 	%r182, %r181, %r179;
	sub.s32 	%r183, %r180, %r182;
	cvt.u64.u32 	%rd488, %r181;
	cvt.u64.u32 	%rd489, %r183;
	bra.uni 	$L__BB602_22;
$L__BB602_21:
	div.s64 	%rd488, %rd484, %rd42;
	mul.lo.s64 	%rd427, %rd488, %rd42;
	sub.s64 	%rd489, %rd484, %rd427;
$L__BB602_22:
	mad.lo.s64 	%rd57, %rd489, %rd49, %rd41;
	mul.wide.u32 	%rd428, %r13, 8;
	add.s64 	%rd429, %rd2, %rd428;
	ld.global.u64 	%rd58, [%rd429];
	or.b64  	%rd430, %rd486, %rd58;
	and.b64  	%rd431, %rd430, -4294967296;
	setp.ne.s64 	%p38, %rd431, 0;
	@%p38 bra 	$L__BB602_24;
	cvt.u32.u64 	%r184, %rd58;
	cvt.u32.u64 	%r185, %rd486;
	div.u32 	%r186, %r185, %r184;
	mul.lo.s32 	%r187, %r186, %r184;
	sub.s32 	%r188, %r185, %r187;
	cvt.u64.u32 	%rd513, %r186;
	cvt.u64.u32 	%rd491, %r188;
	bra.uni 	$L__BB602_25;
$L__BB602_24:
	div.s64 	%rd513, %rd486, %rd58;
	mul.lo.s64 	%rd432, %rd513, %rd58;
	sub.s64 	%rd491, %rd486, %rd432;
$L__BB602_25:
	mul.wide.u32 	%rd433, %r13, 8;
	add.s64 	%rd434, %rd1, %rd433;
	ld.global.u64 	%rd65, [%rd434];
	mad.lo.s64 	%rd516, %rd65, %rd491, %rd50;
	or.b64  	%rd435, %rd488, %rd58;
	and.b64  	%rd436, %rd435, -4294967296;
	setp.ne.s64 	%p39, %rd436, 0;
	@%p39 bra 	$L__BB602_27;
	cvt.u32.u64 	%r189, %rd58;
	cvt.u32.u64 	%r190, %rd488;
	div.u32 	%r191, %r190, %r189;
	mul.lo.s32 	%r192, %r191, %r189;
	sub.s32 	%r193, %r190, %r192;
	cvt.u64.u32 	%rd512, %r191;
	cvt.u64.u32 	%rd493, %r193;
	bra.uni 	$L__BB602_28;
$L__BB602_27:
	div.s64 	%rd512, %rd488, %rd58;
	mul.lo.s64 	%rd437, %rd512, %rd58;
	sub.s64 	%rd493, %rd488, %rd437;
$L__BB602_28:
	mad.lo.s64 	%rd517, %rd493, %rd65, %rd57;
	add.s32 	%r248, %r248, -4;
	add.s32 	%r247, %r247, 4;
	setp.ne.s32 	%p40, %r247, 0;
	@%p40 bra 	$L__BB602_4;
	add.s32 	%r250, %r248, 1;
$L__BB602_30:
	and.b32  	%r19, %r6, 3;
	setp.eq.s32 	%p41, %r19, 0;
	@%p41 bra 	$L__BB602_53;
	setp.eq.s32 	%p42, %r19, 1;
	@%p42 bra 	$L__BB602_45;
	mul.wide.u32 	%rd439, %r250, 8;
	add.s64 	%rd440, %rd2, %rd439;
	ld.global.u64 	%rd80, [%rd440];
	or.b64  	%rd441, %rd513, %rd80;
	and.b64  	%rd442, %rd441, -4294967296;
	setp.ne.s64 	%p43, %rd442, 0;
	@%p43 bra 	$L__BB602_34;
	cvt.u32.u64 	%r194, %rd80;
	cvt.u32.u64 	%r195, %rd513;
	div.u32 	%r196, %r195, %r194;
	mul.lo.s32 	%r197, %r196, %r194;
	sub.s32 	%r198, %r195, %r197;
	cvt.u64.u32 	%rd500, %r196;
	cvt.u64.u32 	%rd501, %r198;
	bra.uni 	$L__BB602_35;
$L__BB602_34:
	div.s64 	%rd500, %rd513, %rd80;
	mul.lo.s64 	%rd443, %rd500, %rd80;
	sub.s64 	%rd501, %rd513, %rd443;
$L__BB602_35:
	add.s64 	%rd445, %rd1, %rd439;
	ld.global.u64 	%rd87, [%rd445];
	mad.lo.s64 	%rd88, %rd87, %rd501, %rd516;
	or.b64  	%rd446, %rd512, %rd80;
	and.b64  	%rd447, %rd446, -4294967296;
	setp.ne.s64 	%p44, %rd447, 0;
	@%p44 bra 	$L__BB602_37;
	cvt.u32.u64 	%r199, %rd80;
	cvt.u32.u64 	%r200, %rd512;
	div.u32 	%r201, %r200, %r199;
	mul.lo.s32 	%r202, %r201, %r199;
	sub.s32 	%r203, %r200, %r202;
	cvt.u64.u32 	%rd502, %r201;
	cvt.u64.u32 	%rd503, %r203;
	bra.uni 	$L__BB602_38;
$L__BB602_37:
	div.s64 	%rd502, %rd512, %rd80;
	mul.lo.s64 	%rd448, %rd502, %rd80;
	sub.s64 	%rd503, %rd512, %rd448;
$L__BB602_38:
	mad.lo.s64 	%rd95, %rd503, %rd87, %rd517;
	add.s32 	%r20, %r250, -1;
	mul.wide.u32 	%rd449, %r20, 8;
	add.s64 	%rd450, %rd2, %rd449;
	ld.global.u64 	%rd96, [%rd450];
	or.b64  	%rd451, %rd500, %rd96;
	and.b64  	%rd452, %rd451, -4294967296;
	setp.ne.s64 	%p45, %rd452, 0;
	@%p45 bra 	$L__BB602_40;
	cvt.u32.u64 	%r204, %rd96;
	cvt.u32.u64 	%r205, %rd500;
	div.u32 	%r206, %r205, %r204;
	mul.lo.s32 	%r207, %r206, %r204;
	sub.s32 	%r208, %r205, %r207;
	cvt.u64.u32 	%rd513, %r206;
	cvt.u64.u32 	%rd505, %r208;
	bra.uni 	$L__BB602_41;
$L__BB602_40:
	div.s64 	%rd513, %rd500, %rd96;
	mul.lo.s64 	%rd453, %rd513, %rd96;
	sub.s64 	%rd505, %rd500, %rd453;
$L__BB602_41:
	add.s64 	%rd455, %rd1, %rd449;
	ld.global.u64 	%rd103, [%rd455];
	mad.lo.s64 	%rd516, %rd103, %rd505, %rd88;
	or.b64  	%rd456, %rd502, %rd96;
	and.b64  	%rd457, %rd456, -4294967296;
	setp.ne.s64 	%p46, %rd457, 0;
	@%p46 bra 	$L__BB602_43;
	cvt.u32.u64 	%r209, %rd96;
	cvt.u32.u64 	%r210, %rd502;
	div.u32 	%r211, %r210, %r209;
	mul.lo.s32 	%r212, %r211, %r209;
	sub.s32 	%r213, %r210, %r212;
	cvt.u64.u32 	%rd512, %r211;
	cvt.u64.u32 	%rd507, %r213;
	bra.uni 	$L__BB602_44;
$L__BB602_43:
	div.s64 	%rd512, %rd502, %rd96;
	mul.lo.s64 	%rd458, %rd512, %rd96;
	sub.s64 	%rd507, %rd502, %rd458;
$L__BB602_44:
	mad.lo.s64 	%rd517, %rd507, %rd103, %rd95;
	add.s32 	%r250, %r250, -2;
$L__BB602_45:
	and.b32  	%r214, %r6, 1;
	setp.eq.b32 	%p47, %r214, 1;
	not.pred 	%p48, %p47;
	@%p48 bra 	$L__BB602_53;
	mul.wide.u32 	%rd459, %r250, 8;
	add.s64 	%rd460, %rd2, %rd459;
	ld.global.u64 	%rd118, [%rd460];
	or.b64  	%rd461, %rd513, %rd118;
	and.b64  	%rd462, %rd461, -4294967296;
	setp.ne.s64 	%p49, %rd462, 0;
	@%p49 bra 	$L__BB602_48;
	cvt.u32.u64 	%r215, %rd118;
	cvt.u32.u64 	%r216, %rd513;
	rem.u32 	%r217, %r216, %r215;
	cvt.u64.u32 	%rd514, %r217;
	bra.uni 	$L__BB602_49;
$L__BB602_48:
	rem.s64 	%rd514, %rd513, %rd118;
$L__BB602_49:
	add.s64 	%rd464, %rd1, %rd459;
	ld.global.u64 	%rd122, [%rd464];
	mad.lo.s64 	%rd516, %rd122, %rd514, %rd516;
	or.b64  	%rd465, %rd512, %rd118;
	and.b64  	%rd466, %rd465, -4294967296;
	setp.ne.s64 	%p50, %rd466, 0;
	@%p50 bra 	$L__BB602_51;
	cvt.u32.u64 	%r218, %rd118;
	cvt.u32.u64 	%r219, %rd512;
	rem.u32 	%r220, %r219, %r218;
	cvt.u64.u32 	%rd515, %r220;
	bra.uni 	$L__BB602_52;
$L__BB602_51:
	rem.s64 	%rd515, %rd512, %rd118;
$L__BB602_52:
	mad.lo.s64 	%rd517, %rd515, %rd122, %rd517;
$L__BB602_53:
	shl.b64 	%rd467, %rd516, 3;
	add.s64 	%rd468, %rd3, %rd467;
	ld.global.f64 	%fd1, [%rd468];
	fma.rn.f64 	%fd35, %fd1, 0d3FF71547652B82FE, 0d4338000000000000;
	{
	.reg .b32 %temp; 
	mov.b64 	{%r23, %temp}, %fd35;
	}
	mov.f64 	%fd36, 0dC338000000000000;
	add.rn.f64 	%fd37, %fd35, %fd36;
	fma.rn.f64 	%fd38, %fd37, 0dBFE62E42FEFA39EF, %fd1;
	fma.rn.f64 	%fd39, %fd37, 0dBC7ABC9E3B39803F, %fd38;
	fma.rn.f64 	%fd40, %fd39, 0d3E5ADE1569CE2BDF, 0d3E928AF3FCA213EA;
	fma.rn.f64 	%fd41, %fd40, %fd39, 0d3EC71DEE62401315;
	fma.rn.f64 	%fd42, %fd41, %fd39, 0d3EFA01997C89EB71;
	fma.rn.f64 	%fd43, %fd42, %fd39, 0d3F2A01A014761F65;
	fma.rn.f64 	%fd44, %fd43, %fd39, 0d3F56C16C1852B7AF;
	fma.rn.f64 	%fd45, %fd44, %fd39, 0d3F81111111122322;
	fma.rn.f64 	%fd46, %fd45, %fd39, 0d3FA55555555502A1;
	fma.rn.f64 	%fd47, %fd46, %fd39, 0d3FC5555555555511;
	fma.rn.f64 	%fd48, %fd47, %fd39, 0d3FE000000000000B;
	fma.rn.f64 	%fd49, %fd48, %fd39, 0d3FF0000000000000;
	fma.rn.f64 	%fd50, %fd49, %fd39, 0d3FF0000000000000;
	{
	.reg .b32 %temp; 
	mov.b64 	{%r24, %temp}, %fd50;
	}
	{
	.reg .b32 %temp; 
	mov.b64 	{%temp, %r25}, %fd50;
	}
	shl.b32 	%r221, %r23, 20;
	add.s32 	%r222, %r221, %r25;
	mov.b64 	%fd96, {%r24, %r222};
	{
	.reg .b32 %temp; 
	mov.b64 	{%temp, %r223}, %fd1;
	}
	mov.b32 	%f5, %r223;
	abs.f32 	%f1, %f5;
	setp.lt.f32 	%p51, %f1, 0f4086232B;
	@%p51 bra 	$L__BB602_56;
	setp.lt.f64 	%p52, %fd1, 0d0000000000000000;
	add.f64 	%fd51, %fd1, 0d7FF0000000000000;
	selp.f64 	%fd96, 0d0000000000000000, %fd51, %p52;
	setp.geu.f32 	%p53, %f1, 0f40874800;
	@%p53 bra 	$L__BB602_56;
	shr.u32 	%r224, %r23, 31;
	add.s32 	%r225, %r23, %r224;
	shr.s32 	%r226, %r225, 1;
	shl.b32 	%r227, %r226, 20;
	add.s32 	%r228, %r25, %r227;
	mov.b64 	%fd52, {%r24, %r228};
	sub.s32 	%r229, %r23, %r226;
	shl.b32 	%r230, %r229, 20;
	add.s32 	%r231, %r230, 1072693248;
	mov.b32 	%r232, 0;
	mov.b64 	%fd53, {%r232, %r231};
	mul.f64 	%fd96, %fd53, %fd52;
$L__BB602_56:
	shl.b64 	%rd469, %rd517, 3;
	add.s64 	%rd470, %rd3, %rd469;
	ld.global.f64 	%fd6, [%rd470];
	fma.rn.f64 	%fd54, %fd6, 0d3FF71547652B82FE, 0d4338000000000000;
	{
	.reg .b32 %temp; 
	mov.b64 	{%r26, %temp}, %fd54;
	}
	mov.f64 	%fd55, 0dC338000000000000;
	add.rn.f64 	%fd56, %fd54, %fd55;
	fma.rn.f64 	%fd57, %fd56, 0dBFE62E42FEFA39EF, %fd6;
	fma.rn.f64 	%fd58, %fd56, 0dBC7ABC9E3B39803F, %fd57;
	fma.rn.f64 	%fd59, %fd58, 0d3E5ADE1569CE2BDF, 0d3E928AF3FCA213EA;
	fma.rn.f64 	%fd60, %fd59, %fd58, 0d3EC71DEE62401315;
	fma.rn.f64 	%fd61, %fd60, %fd58, 0d3EFA01997C89EB71;
	fma.rn.f64 	%fd62, %fd61, %fd58, 0d3F2A01A014761F65;
	fma.rn.f64 	%fd63, %fd62, %fd58, 0d3F56C16C1852B7AF;
	fma.rn.f64 	%fd64, %fd63, %fd58, 0d3F81111111122322;
	fma.rn.f64 	%fd65, %fd64, %fd58, 0d3FA55555555502A1;
	fma.rn.f64 	%fd66, %fd65, %fd58, 0d3FC5555555555511;
	fma.rn.f64 	%fd67, %fd66, %fd58, 0d3FE000000000000B;
	fma.rn.f64 	%fd68, %fd67, %fd58, 0d3FF0000000000000;
	fma.rn.f64 	%fd69, %fd68, %fd58, 0d3FF0000000000000;
	{
	.reg .b32 %temp; 
	mov.b64 	{%r27, %temp}, %fd69;
	}
	{
	.reg .b32 %temp; 
	mov.b64 	{%temp, %r28}, %fd69;
	}
	shl.b32 	%r233, %r26, 20;
	add.s32 	%r234, %r233, %r28;
	mov.b64 	%fd97, {%r27, %r234};
	{
	.reg .b32 %temp; 
	mov.b64 	{%temp, %r235}, %fd6;
	}
	mov.b32 	%f6, %r235;
	abs.f32 	%f2, %f6;
	setp.lt.f32 	%p54, %f2, 0f4086232B;
	@%p54 bra 	$L__BB602_59;
	setp.lt.f64 	%p55, %fd6, 0d0000000000000000;
	add.f64 	%fd70, %fd6, 0d7FF0000000000000;
	selp.f64 	%fd97, 0d0000000000000000, %fd70, %p55;
	setp.geu.f32 	%p56, %f2, 0f40874800;
	@%p56 bra 	$L__BB602_59;
	shr.u32 	%r236, %r26, 31;
	add.s32 	%r237, %r26, %r236;
	shr.s32 	%r238, %r237, 1;
	shl.b32 	%r239, %r238, 20;
	add.s32 	%r240, %r28, %r239;
	mov.b64 	%fd71, {%r27, %r240};
	sub.s32 	%r241, %r26, %r238;
	shl.b32 	%r242, %r241, 20;
	add.s32 	%r243, %r242, 1072693248;
	mov.b32 	%r244, 0;
	mov.b64 	%fd72, {%r244, %r243};
	mul.f64 	%fd97, %fd72, %fd71;
$L__BB602_59:
	add.f64 	%fd73, %fd96, %fd97;
	st.shared.f64 	[%r5], %fd73;
	bra.uni 	$L__BB602_123;
$L__BB602_60:
	cvt.u64.u32 	%rd549, %r4;
	setp.le.u64 	%p2, %rd262, %rd549;
	@%p2 bra 	$L__BB602_123;
	cvt.u32.u64 	%r29, %rd261;
	add.s32 	%r254, %r29, -1;
	setp.lt.s32 	%p3, %r254, 0;
	mov.b64 	%rd558, 0;
	@%p3 bra 	$L__BB602_119;
	and.b32  	%r31, %r29, 7;
	setp.lt.u32 	%p4, %r254, 7;
	mov.b64 	%rd558, 0;
	@%p4 bra 	$L__BB602_90;
	add.s32 	%r252, %r29, -4;
	and.b32  	%r66, %r29, -8;
	neg.s32 	%r251, %r66;
	mov.b64 	%rd558, 0;
$L__BB602_64:
	.pragma "nounroll";
	add.s32 	%r36, %r252, 3;
	mul.wide.u32 	%rd271, %r36, 8;
	add.s64 	%rd272, %rd2, %rd271;
	ld.global.u64 	%rd133, [%rd272];
	or.b64  	%rd273, %rd549, %rd133;
	and.b64  	%rd274, %rd273, -4294967296;
	setp.ne.s64 	%p5, %rd274, 0;
	@%p5 bra 	$L__BB602_66;
	cvt.u32.u64 	%r67, %rd133;
	cvt.u32.u64 	%r68, %rd549;
	div.u32 	%r69, %r68, %r67;
	mul.lo.s32 	%r70, %r69, %r67;
	sub.s32 	%r71, %r68, %r70;
	cvt.u64.u32 	%rd520, %r69;
	cvt.u64.u32 	%rd521, %r71;
	bra.uni 	$L__BB602_67;
$L__BB602_66:
	div.s64 	%rd520, %rd549, %rd133;
	mul.lo.s64 	%rd275, %rd520, %rd133;
	sub.s64 	%rd521, %rd549, %rd275;
$L__BB602_67:
	add.s64 	%rd277, %rd1, %rd271;
	ld.global.u64 	%rd278, [%rd277];
	mad.lo.s64 	%rd140, %rd278, %rd521, %rd558;
	add.s32 	%r37, %r252, 2;
	mul.wide.u32 	%rd279, %r37, 8;
	add.s64 	%rd280, %rd2, %rd279;
	ld.global.u64 	%rd141, [%rd280];
	or.b64  	%rd281, %rd520, %rd141;
	and.b64  	%rd282, %rd281, -4294967296;
	setp.ne.s64 	%p6, %rd282, 0;
	@%p6 bra 	$L__BB602_69;
	cvt.u32.u64 	%r72, %rd141;
	cvt.u32.u64 	%r73, %rd520;
	div.u32 	%r74, %r73, %r72;
	mul.lo.s32 	%r75, %r74, %r72;
	sub.s32 	%r76, %r73, %r75;
	cvt.u64.u32 	%rd522, %r74;
	cvt.u64.u32 	%rd523, %r76;
	bra.uni 	$L__BB602_70;
$L__BB602_69:
	div.s64 	%rd522, %rd520, %rd141;
	mul.lo.s64 	%rd283, %rd522, %rd141;
	sub.s64 	%rd523, %rd520, %rd283;
$L__BB602_70:
	add.s64 	%rd285, %rd1, %rd279;
	ld.global.u64 	%rd286, [%rd285];
	mad.lo.s64 	%rd148, %rd286, %rd523, %rd140;
	add.s32 	%r38, %r252, 1;
	mul.wide.u32 	%rd287, %r38, 8;
	add.s64 	%rd288, %rd2, %rd287;
	ld.global.u64 	%rd149, [%rd288];
	or.b64  	%rd289, %rd522, %rd149;
	and.b64  	%rd290, %rd289, -4294967296;
	setp.ne.s64 	%p7, %rd290, 0;
	@%p7 bra 	$L__BB602_72;
	cvt.u32.u64 	%r77, %rd149;
	cvt.u32.u64 	%r78, %rd522;
	div.u32 	%r79, %r78, %r77;
	mul.lo.s32 	%r80, %r79, %r77;
	sub.s32 	%r81, %r78, %r80;
	cvt.u64.u32 	%rd524, %r79;
	cvt.u64.u32 	%rd525, %r81;
	bra.uni 	$L__BB602_73;
$L__BB602_72:
	div.s64 	%rd524, %rd522, %rd149;
	mul.lo.s64 	%rd291, %rd524, %rd149;
	sub.s64 	%rd525, %rd522, %rd291;
$L__BB602_73:
	add.s64 	%rd293, %rd1, %rd287;
	ld.global.u64 	%rd294, [%rd293];
	mad.lo.s64 	%rd156, %rd294, %rd525, %rd148;
	add.s32 	%r39, %r252, -4;
	mul.wide.u32 	%rd295, %r252, 8;
	add.s64 	%rd296, %rd2, %rd295;
	ld.global.u64 	%rd157, [%rd296];
	or.b64  	%rd297, %rd524, %rd157;
	and.b64  	%rd298, %rd297, -4294967296;
	setp.ne.s64 	%p8, %rd298, 0;
	@%p8 bra 	$L__BB602_75;
	cvt.u32.u64 	%r82, %rd157;
	cvt.u32.u64 	%r83, %rd524;
	div.u32 	%r84, %r83, %r82;
	mul.lo.s32 	%r85, %r84, %r82;
	sub.s32 	%r86, %r83, %r85;
	cvt.u64.u32 	%rd526, %r84;
	cvt.u64.u32 	%rd527, %r86;
	bra.uni 	$L__BB602_76;
$L__BB602_75:
	div.s64 	%rd526, %rd524, %rd157;
	mul.lo.s64 	%rd299, %rd526, %rd157;
	sub.s64 	%rd527, %rd524, %rd299;
$L__BB602_76:
	add.s64 	%rd301, %rd1, %rd295;
	ld.global.u64 	%rd302, [%rd301];
	mad.lo.s64 	%rd164, %rd302, %rd527, %rd156;
	add.s32 	%r40, %r252, -1;
	mul.wide.u32 	%rd303, %r40, 8;
	add.s64 	%rd304, %rd2, %rd303;
	ld.global.u64 	%rd165, [%rd304];
	or.b64  	%rd305, %rd526, %rd165;
	and.b64  	%rd306, %rd305, -4294967296;
	setp.ne.s64 	%p9, %rd306, 0;
	@%p9 bra 	$L__BB602_78;
	cvt.u32.u64 	%r87, %rd165;
	cvt.u32.u64 	%r88, %rd526;
	div.u32 	%r89, %r88, %r87;
	mul.lo.s32 	%r90, %r89, %r87;
	sub.s32 	%r91, %r88, %r90;
	cvt.u64.u32 	%rd528, %r89;
	cvt.u64.u32 	%rd529, %r91;
	bra.uni 	$L__BB602_79;
$L__BB602_78:
	div.s64 	%rd528, %rd526, %rd165;
	mul.lo.s64 	%rd307, %rd528, %rd165;
	sub.s64 	%rd529, %rd526, %rd307;
$L__BB602_79:
	add.s64 	%rd309, %rd1, %rd303;
	ld.global.u64 	%rd310, [%rd309];
	mad.lo.s64 	%rd172, %rd310, %rd529, %rd164;
	add.s32 	%r41, %r252, -2;
	mul.wide.u32 	%rd311, %r41, 8;
	add.s64 	%rd312, %rd2, %rd311;
	ld.global.u64 	%rd173, [%rd312];
	or.b64  	%rd313, %rd528, %rd173;
	and.b64  	%rd314, %rd313, -4294967296;
	setp.ne.s64 	%p10, %rd314, 0;
	@%p10 bra 	$L__BB602_81;
	cvt.u32.u64 	%r92, %rd173;
	cvt.u32.u64 	%r93, %rd528;
	div.u32 	%r94, %r93, %r92;
	mul.lo.s32 	%r95, %r94, %r92;
	sub.s32 	%r96, %r93, %r95;
	cvt.u64.u32 	%rd530, %r94;
	cvt.u64.u32 	%rd531, %r96;
	bra.uni 	$L__BB602_82;
$L__BB602_81:
	div.s64 	%rd530, %rd528, %rd173;
	mul.lo.s64 	%rd315, %rd530, %rd173;
	sub.s64 	%rd531, %rd528, %rd315;
$L__BB602_82:
	add.s64 	%rd317, %rd1, %rd311;
	ld.global.u64 	%rd318, [%rd317];
	mad.lo.s64 	%rd180, %rd318, %rd531, %rd172;
	add.s32 	%r42, %r252, -3;
	mul.wide.u32 	%rd319, %r42, 8;
	add.s64 	%rd320, %rd2, %rd319;
	ld.global.u64 	%rd181, [%rd320];
	or.b64  	%rd321, %rd530, %rd181;
	and.b64  	%rd322, %rd321, -4294967296;
	setp.ne.s64 	%p11, %rd322, 0;
	@%p11 bra 	$L__BB602_84;
	cvt.u32.u64 	%r97, %rd181;
	cvt.u32.u64 	%r98, %rd530;
	div.u32 	%r99, %r98, %r97;
	mul.lo.s32 	%r100, %r99, %r97;
	sub.s32 	%r101, %r98, %r100;
	cvt.u64.u32 	%rd532, %r99;
	cvt.u64.u32 	%rd533, %r101;
	bra.uni 	$L__BB602_85;
$L__BB602_84:
	div.s64 	%rd532, %rd530, %rd181;
	mul.lo.s64 	%rd323, %rd532, %rd181;
	sub.s64 	%rd533, %rd530, %rd323;
$L__BB602_85:
	add.s64 	%rd325, %rd1, %rd319;
	ld.global.u64 	%rd326, [%rd325];
	mad.lo.s64 	%rd188, %rd326, %rd533, %rd180;
	mul.wide.u32 	%rd327, %r39, 8;
	add.s64 	%rd328, %rd2, %rd327;
	ld.global.u64 	%rd189, [%rd328];
	or.b64  	%rd329, %rd532, %rd189;
	and.b64  	%rd330, %rd329, -4294967296;
	setp.ne.s64 	%p12, %rd330, 0;
	@%p12 bra 	$L__BB602_87;
	cvt.u32.u64 	%r102, %rd189;
	cvt.u32.u64 	%r103, %rd532;
	div.u32 	%r104, %r103, %r102;
	mul.lo.s32 	%r105, %r104, %r102;
	sub.s32 	%r106, %r103, %r105;
	cvt.u64.u32 	%rd549, %r104;
	cvt.u64.u32 	%rd535, %r106;
	bra.uni 	$L__BB602_88;
$L__BB602_87:
	div.s64 	%rd549, %rd532, %rd189;
	mul.lo.s64 	%rd331, %rd549, %rd189;
	sub.s64 	%rd535, %rd532, %rd331;
$L__BB602_88:
	add.s64 	%rd333, %rd1, %rd327;
	ld.global.u64 	%rd334, [%rd333];
	mad.lo.s64 	%rd558, %rd334, %rd535, %rd188;
	add.s32 	%r252, %r252, -8;
	add.s32 	%r251, %r251, 8;
	setp.ne.s32 	%p13, %r251, 0;
	@%p13 bra 	$L__BB602_64;
	add.s32 	%r254, %r252, 3;
$L__BB602_90:
	setp.eq.s32 	%p14, %r31, 0;
	@%p14 bra 	$L__BB602_119;
	and.b32  	%r47, %r29, 3;
	setp.lt.u32 	%p15, %r31, 4;
	@%p15 bra 	$L__BB602_105;
	mul.wide.u32 	%rd336, %r254, 8;
	add.s64 	%rd337, %rd2, %rd336;
	ld.global.u64 	%rd200, [%rd337];
	or.b64  	%rd338, %rd549, %rd200;
	and.b64  	%rd339, %rd338, -4294967296;
	setp.ne.s64 	%p16, %rd339, 0;
	@%p16 bra 	$L__BB602_94;
	cvt.u32.u64 	%r107, %rd200;
	cvt.u32.u64 	%r108, %rd549;
	div.u32 	%r109, %r108, %r107;
	mul.lo.s32 	%r110, %r109, %r107;
	sub.s32 	%r111, %r108, %r110;
	cvt.u64.u32 	%rd539, %r109;
	cvt.u64.u32 	%rd540, %r111;
	bra.uni 	$L__BB602_95;
$L__BB602_94:
	div.s64 	%rd539, %rd549, %rd200;
	mul.lo.s64 	%rd340, %rd539, %rd200;
	sub.s64 	%rd540, %rd549, %rd340;
$L__BB602_95:
	add.s64 	%rd342, %rd1, %rd336;
	ld.global.u64 	%rd343, [%rd342];
	mad.lo.s64 	%rd207, %rd343, %rd540, %rd558;
	add.s32 	%r48, %r254, -1;
	mul.wide.u32 	%rd344, %r48, 8;
	add.s64 	%rd345, %rd2, %rd344;
	ld.global.u64 	%rd208, [%rd345];
	or.b64  	%rd346, %rd539, %rd208;
	and.b64  	%rd347, %rd346, -4294967296;
	setp.ne.s64 	%p17, %rd347, 0;
	@%p17 bra 	$L__BB602_97;
	cvt.u32.u64 	%r112, %rd208;
	cvt.u32.u64 	%r113, %rd539;
	div.u32 	%r114, %r113, %r112;
	mul.lo.s32 	%r115, %r114, %r112;
	sub.s32 	%r116, %r113, %r115;
	cvt.u64.u32 	%rd541, %r114;
	cvt.u64.u32 	%rd542, %r116;
	bra.uni 	$L__BB602_98;
$L__BB602_97:
	div.s64 	%rd541, %rd539, %rd208;
	mul.lo.s64 	%rd348, %rd541, %rd208;
	sub.s64 	%rd542, %rd539, %rd348;
$L__BB602_98:
	add.s64 	%rd350, %rd1, %rd344;
	ld.global.u64 	%rd351, [%rd350];
	mad.lo.s64 	%rd215, %rd351, %rd542, %rd207;
	add.s32 	%r49, %r254, -2;
	mul.wide.u32 	%rd352, %r49, 8;
	add.s64 	%rd353, %rd2, %rd352;
	ld.global.u64 	%rd216, [%rd353];
	or.b64  	%rd354, %rd541, %rd216;
	and.b64  	%rd355, %rd354, -4294967296;
	setp.ne.s64 	%p18, %rd355, 0;
	@%p18 bra 	$L__BB602_100;
	cvt.u32.u64 	%r117, %rd216;
	cvt.u32.u64 	%r118, %rd541;
	div.u32 	%r119, %r118, %r117;
	mul.lo.s32 	%r120, %r119, %r117;
	sub.s32 	%r121, %r118, %r120;
	cvt.u64.u32 	%rd543, %r119;
	cvt.u64.u32 	%rd544, %r121;
	bra.uni 	$L__BB602_101;
$L__BB602_100:
	div.s64 	%rd543, %rd541, %rd216;
	mul.lo.s64 	%rd356, %rd543, %rd216;
	sub.s64 	%rd544, %rd541, %rd356;
$L__BB602_101:
	add.s64 	%rd358, %rd1, %rd352;
	ld.global.u64 	%rd359, [%rd358];
	mad.lo.s64 	%rd223, %rd359, %rd544, %rd215;
	add.s32 	%r50, %r254, -3;
	mul.wide.u32 	%rd360, %r50, 8;
	add.s64 	%rd361, %rd2, %rd360;
	ld.global.u64 	%rd224, [%rd361];
	or.b64  	%rd362, %rd543, %rd224;
	and.b64  	%rd363, %rd362, -4294967296;
	setp.ne.s64 	%p19, %rd363, 0;
	@%p19 bra 	$L__BB602_103;
	cvt.u32.u64 	%r122, %rd224;
	cvt.u32.u64 	%r123, %rd543;
	div.u32 	%r124, %r123, %r122;
	mul.lo.s32 	%r125, %r124, %r122;
	sub.s32 	%r126, %r123, %r125;
	cvt.u64.u32 	%rd549, %r124;
	cvt.u64.u32 	%rd546, %r126;
	bra.uni 	$L__BB602_104;
$L__BB602_103:
	div.s64 	%rd549, %rd543, %rd224;
	mul.lo.s64 	%rd364, %rd549, %rd224;
	sub.s64 	%rd546, %rd543, %rd364;
$L__BB602_104:
	add.s64 	%rd366, %rd1, %rd360;
	ld.global.u64 	%rd367, [%rd366];
	mad.lo.s64 	%rd558, %rd367, %rd546, %rd223;
	add.s32 	%r254, %r254, -4;
$L__BB602_105:
	setp.eq.s32 	%p20, %r47, 0;
	@%p20 bra 	$L__BB602_119;
	setp.eq.s32 	%p21, %r47, 1;
	@%p21 bra 	$L__BB602_114;
	mul.wide.u32 	%rd369, %r254, 8;
	add.s64 	%rd370, %rd2, %rd369;
	ld.global.u64 	%rd235, [%rd370];
	or.b64  	%rd371, %rd549, %rd235;
	and.b64  	%rd372, %rd371, -4294967296;
	setp.ne.s64 	%p22, %rd372, 0;
	@%p22 bra 	$L__BB602_109;
	cvt.u32.u64 	%r127, %rd235;
	cvt.u32.u64 	%r128, %rd549;
	div.u32 	%r129, %r128, %r127;
	mul.lo.s32 	%r130, %r129, %r127;
	sub.s32 	%r131, %r128, %r130;
	cvt.u64.u32 	%rd550, %r129;
	cvt.u64.u32 	%rd551, %r131;
	bra.uni 	$L__BB602_110;
$L__BB602_109:
	div.s64 	%rd550, %rd549, %rd235;
	mul.lo.s64 	%rd373, %rd550, %rd235;
	sub.s64 	%rd551, %rd549, %rd373;
$L__BB602_110:
	add.s64 	%rd375, %rd1, %rd369;
	ld.global.u64 	%rd376, [%rd375];
	mad.lo.s64 	%rd242, %rd376, %rd551, %rd558;
	add.s32 	%r53, %r254, -1;
	mul.wide.u32 	%rd377, %r53, 8;
	add.s64 	%rd378, %rd2, %rd377;
	ld.global.u64 	%rd243, [%rd378];
	or.b64  	%rd379, %rd550, %rd243;
	and.b64  	%rd380, %rd379, -4294967296;
	setp.ne.s64 	%p23, %rd380, 0;
	@%p23 bra 	$L__BB602_112;
	cvt.u32.u64 	%r132, %rd243;
	cvt.u32.u64 	%r133, %rd550;
	div.u32 	%r134, %r133, %r132;
	mul.lo.s32 	%r135, %r134, %r132;
	sub.s32 	%r136, %r133, %r135;
	cvt.u64.u32 	%rd549, %r134;
	cvt.u64.u32 	%rd553, %r136;
	bra.uni 	$L__BB602_113;
$L__BB602_112:
	div.s64 	%rd549, %rd550, %rd243;
	mul.lo.s64 	%rd381, %rd549, %rd243;
	sub.s64 	%rd553, %rd550, %rd381;
$L__BB602_113:
	add.s64 	%rd383, %rd1, %rd377;
	ld.global.u64 	%rd384, [%rd383];
	mad.lo.s64 	%rd558, %rd384, %rd553, %rd242;
	add.s32 	%r254, %r254, -2;
$L__BB602_114:
	and.b32  	%r137, %r29, 1;
	setp.eq.b32 	%p24, %r137, 1;
	not.pred 	%p25, %p24;
	@%p25 bra 	$L__BB602_119;
	mul.wide.u32 	%rd385, %r254, 8;
	add.s64 	%rd386, %rd2, %rd385;
	ld.global.u64 	%rd254, [%rd386];
	or.b64  	%rd387, %rd549, %rd254;
	and.b64  	%rd388, %rd387, -4294967296;
	setp.ne.s64 	%p26, %rd388, 0;
	@%p26 bra 	$L__BB602_117;
	cvt.u32.u64 	%r138, %rd254;
	cvt.u32.u64 	%r139, %rd549;
	rem.u32 	%r140, %r139, %r138;
	cvt.u64.u32 	%rd557, %r140;
	bra.uni 	$L__BB602_118;
$L__BB602_117:
	rem.s64 	%rd557, %rd549, %rd254;
$L__BB602_118:
	add.s64 	%rd390, %rd1, %rd385;
	ld.global.u64 	%rd391, [%rd390];
	mad.lo.s64 	%rd558, %rd391, %rd557, %rd558;
$L__BB602_119:
	shl.b64 	%rd392, %rd558, 3;
	add.s64 	%rd393, %rd3, %rd392;
	ld.global.f64 	%fd11, [%rd393];
	fma.rn.f64 	%fd16, %fd11, 0d3FF71547652B82FE, 0d4338000000000000;
	{
	.reg .b32 %temp; 
	mov.b64 	{%r56, %temp}, %fd16;
	}
	mov.f64 	%fd17, 0dC338000000000000;
	add.rn.f64 	%fd18, %fd16, %fd17;
	fma.rn.f64 	%fd19, %fd18, 0dBFE62E42FEFA39EF, %fd11;
	fma.rn.f64 	%fd20, %fd18, 0dBC7ABC9E3B39803F, %fd19;
	fma.rn.f64 	%fd21, %fd20, 0d3E5ADE1569CE2BDF, 0d3E928AF3FCA213EA;
	fma.rn.f64 	%fd22, %fd21, %fd20, 0d3EC71DEE62401315;
	fma.rn.f64 	%fd23, %fd22, %fd20, 0d3EFA01997C89EB71;
	fma.rn.f64 	%fd24, %fd23, %fd20, 0d3F2A01A014761F65;
	fma.rn.f64 	%fd25, %fd24, %fd20, 0d3F56C16C1852B7AF;
	fma.rn.f64 	%fd26, %fd25, %fd20, 0d3F81111111122322;
	fma.rn.f64 	%fd27, %fd26, %fd20, 0d3FA55555555502A1;
	fma.rn.f64 	%fd28, %fd27, %fd20, 0d3FC5555555555511;
	fma.rn.f64 	%fd29, %fd28, %fd20, 0d3FE000000000000B;
	fma.rn.f64 	%fd30, %fd29, %fd20, 0d3FF0000000000000;
	fma.rn.f64 	%fd31, %fd30, %fd20, 0d3FF0000000000000;
	{
	.reg .b32 %temp; 
	mov.b64 	{%r57, %temp}, %fd31;
	}
	{
	.reg .b32 %temp; 
	mov.b64 	{%temp, %r58}, %fd31;
	}
	shl.b32 	%r141, %r56, 20;
	add.s32 	%r142, %r141, %r58;
	mov.b64 	%fd98, {%r57, %r142};
	{
	.reg .b32 %temp; 
	mov.b64 	{%temp, %r143}, %fd11;
	}
	mov.b32 	%f4, %r143;
	abs.f32 	%f3, %f4;
	setp.lt.f32 	%p27, %f3, 0f4086232B;
	@%p27 bra 	$L__BB602_122;
	setp.lt.f64 	%p28, %fd11, 0d0000000000000000;
	add.f64 	%fd32, %fd11, 0d7FF0000000000000;
	selp.f64 	%fd98, 0d0000000000000000, %fd32, %p28;
	setp.geu.f32 	%p29, %f3, 0f40874800;
	@%p29 bra 	$L__BB602_122;
	shr.u32 	%r144, %r56, 31;
	add.s32 	%r145, %r56, %r144;
	shr.s32 	%r146, %r145, 1;
	shl.b32 	%r147, %r146, 20;
	add.s32 	%r148, %r58, %r147;
	mov.b64 	%fd33, {%r57, %r148};
	sub.s32 	%r149, %r56, %r146;
	shl.b32 	%r150, %r149, 20;
	add.s32 	%r151, %r150, 1072693248;
	mov.b32 	%r152, 0;
	mov.b64 	%fd34, {%r152, %r151};
	mul.f64 	%fd98, %fd34, %fd33;
$L__BB602_122:
	st.shared.f64 	[%r5], %fd98;
$L__BB602_123:
	bar.sync 	0;
	setp.lt.u32 	%p57, %r256, 66;
	@%p57 bra 	$L__BB602_127;
$L__BB602_124:
	shr.u32 	%r60, %r256, 1;
	setp.ge.u32 	%p58, %r1, %r60;
	@%p58 bra 	$L__BB602_126;
	ld.shared.f64 	%fd74, [%r5];
	shl.b32 	%r245, %r60, 3;
	add.s32 	%r246, %r5, %r245;
	ld.shared.f64 	%fd75, [%r246];
	add.f64 	%fd76, %fd74, %fd75;
	st.shared.f64 	[%r5], %fd76;
$L__BB602_126:
	bar.sync 	0;
	setp.gt.u32 	%p59, %r256, 131;
	mov.u32 	%r256, %r60;
	@%p59 bra 	$L__BB602_124;
$L__BB602_127:
	setp.gt.u32 	%p60, %r1, 31;
	@%p60 bra 	$L__BB602_130;
	ld.volatile.shared.f64 	%fd77, [%r5];
	ld.volatile.shared.f64 	%fd78, [%r5+256];
	add.f64 	%fd79, %fd77, %fd78;
	st.volatile.shared.f64 	[%r5], %fd79;
	ld.volatile.shared.f64 	%fd80, [%r5];
	ld.volatile.shared.f64 	%fd81, [%r5+128];
	add.f64 	%fd82, %fd80, %fd81;
	st.volatile.shared.f64 	[%r5], %fd82;
	ld.volatile.shared.f64 	%fd83, [%r5];
	ld.volatile.shared.f64 	%fd84, [%r5+64];
	add.f64 	%fd85, %fd83, %fd84;
	st.volatile.shared.f64 	[%r5], %fd85;
	ld.volatile.shared.f64 	%fd86, [%r5];
	ld.volatile.shared.f64 	%fd87, [%r5+32];
	add.f64 	%fd88, %fd86, %fd87;
	st.volatile.shared.f64 	[%r5], %fd88;
	ld.volatile.shared.f64 	%fd89, [%r5];
	ld.volatile.shared.f64 	%fd90, [%r5+16];
	add.f64 	%fd91, %fd89, %fd90;
	st.volatile.shared.f64 	[%r5], %fd91;
	ld.volatile.shared.f64 	%fd92, [%r5];
	ld.volatile.shared.f64 	%fd93, [%r5+8];
	add.f64 	%fd94, %fd92, %fd93;
	st.volatile.shared.f64 	[%r5], %fd94;
	setp.ne.s32 	%p61, %r1, 0;
	@%p61 bra 	$L__BB602_130;
	ld.shared.f64 	%fd95, [logsumexpsdata_f64];
	cvta.to.global.u64 	%rd471, %rd260;
	mul.wide.u32 	%rd472, %r2, 8;
	add.s64 	%rd473, %rd471, %rd472;
	st.global.f64 	[%rd473], %fd95;
$L__BB602_130:
	ret;

}
	// .globl	uncontiguous_cumulate_logsumexp_f64
.visible .entry uncontiguous_cumulate_logsumexp_f64(
	.param .u64 .ptr .align 1 uncontiguous_cumulate_logsumexp_f64_param_0,
	.param .u64 .ptr .align 1 uncontiguous_cumulate_logsumexp_f64_param_1,
	.param .u64 .ptr .align 1 uncontiguous_cumulate_logsumexp_f64_param_2,
	.param .u64 .ptr .align 1 uncontiguous_cumulate_logsumexp_f64_param_3,
	.param .u64 uncontiguous_cumulate_logsumexp_f64_param_4,
	.param .u64 uncontiguous_cumulate_logsumexp_f64_param_5
)
{
	.reg .pred 	%p<53>;
	.reg .b32 	%r<212>;
	.reg .b64 	%rd<559>;
	.reg .b64 	%fd<27>;

	ld.param.u64 	%rd260, [uncontiguous_cumulate_logsumexp_f64_param_0];
	ld.param.u64 	%rd263, [uncontiguous_cumulate_logsumexp_f64_param_1];
	ld.param.u64 	%rd264, [uncontiguous_cumulate_logsumexp_f64_param_2];
	ld.param.u64 	%rd265, [uncontiguous_cumulate_logsumexp_f64_param_3];
	ld.param.u64 	%rd261, [uncontiguous_cumulate_logsumexp_f64_param_4];
	ld.param.u64 	%rd262, [uncontiguous_cumulate_logsumexp_f64_param_5];
	cvta.to.global.u64 	%rd1, %rd265;
	cvta.to.global.u64 	%rd2, %rd264;
	cvta.to.global.u64 	%rd3, %rd263;
	mov.u32 	%r1, %tid.x;
	mov.u32 	%r2, %ctaid.x;
	mov.u32 	%r211, %ntid.x;
	mul.lo.s32 	%r52, %r2, %r211;
	shl.b32 	%r53, %r52, 1;
	add.s32 	%r4, %r53, %r1;
	shl.b32 	%r54, %r1, 3;
	mov.u32 	%r55, logsumexpsdata_f64;
	add.s32 	%r5, %r55, %r54;
	mov.b64 	%rd266, 0;
	st.shared.u64 	[%r5], %rd266;
	add.s32 	%r56, %r4, %r211;
	cvt.u64.u32 	%rd512, %r56;
	setp.le.u64 	%p1, %rd262, %rd512;
	@%p1 bra 	$L__BB603_54;
	cvt.u32.u64 	%r6, %rd261;
	add.s32 	%r205, %r6, -1;
	setp.lt.s32 	%p27, %r205, 0;
	mov.b64 	%rd516, 0;
	mov.u64 	%rd517, %rd516;
	@%p27 bra 	$L__BB603_53;
	cvt.u64.u32 	%rd513, %r4;
	setp.lt.u32 	%p28, %r205, 3;
	mov.b64 	%rd517, 0;
	mov.u64 	%rd516, %rd517;
	@%p28 bra 	$L__BB603_30;
	add.s32 	%r203, %r6, -2;
	and.b32  	%r132, %r6, -4;
	neg.s32 	%r202, %r132;
	mov.b64 	%rd517, 0;
$L__BB603_4:
	.pragma "nounroll";
	add.s32 	%r12, %r203, 1;
	mul.wide.u32 	%rd398, %r12, 8;
	add.s64 	%rd399, %rd2, %rd398;
	ld.global.u64 	%rd10, [%rd399];
	or.b64  	%rd400, %rd513, %rd10;
	and.b64  	%rd401, %rd400, -4294967296;
	setp.ne.s64 	%p29, %rd401, 0;
	@%p29 bra 	$L__BB603_6;
	cvt.u32.u64 	%r133, %rd10;
	cvt.u32.u64 	%r134, %rd513;
	div.u32 	%r135, %r134, %r133;
	mul.lo.s32 	%r136, %r135, %r133;
	sub.s32 	%r137, %r134, %r136;
	cvt.u64.u32 	%rd478, %r135;
	cvt.u64.u32 	%rd479, %r137;
	bra.uni 	$L__BB603_7;
$L__BB603_6:
	div.s64 	%rd478, %rd513, %rd10;
	mul.lo.s64 	%rd402, %rd478, %rd10;
	sub.s64 	%rd479, %rd513, %rd402;
$L__BB603_7:
	mul.wide.u32 	%rd403, %r12, 8;
	add.s64 	%rd404, %rd1, %rd403;
	ld.global.u64 	%rd17, [%rd404];
	mad.lo.s64 	%rd18, %rd17, %rd479, %rd516;
	or.b64  	%rd405, %rd512, %rd10;
	and.b64  	%rd406, %rd405, -4294967296;
	setp.ne.s64 	%p30, %rd406, 0;
	@%p30 bra 	$L__BB603_9;
	cvt.u32.u64 	%r138, %rd10;
	cvt.u32.u64 	%r139, %rd512;
	div.u32 	%r140, %r139, %r138;
	mul.lo.s32 	%r141, %r140, %r138;
	sub.s32 	%r142, %r139, %r141;
	cvt.u64.u32 	%rd480, %r140;
	cvt.u64.u32 	%rd481, %r142;
	bra.uni 	$L__BB603_10;
$L__BB603_9:
	div.s64 	%rd480, %rd512, %rd10;
	mul.lo.s64 	%rd407, %rd480, %rd10;
	sub.s64 	%rd481, %rd512, %rd407;
$L__BB603_10:
	mad.lo.s64 	%rd25, %rd481, %rd17, %rd517;
	add.s32 	%r13, %r203, -2;
	mul.wide.u32 	%rd408, %r203, 8;
	add.s64 	%rd409, %rd2, %rd408;
	ld.global.u64 	%rd26, [%rd409];
	or.b64  	%rd410, %rd478, %rd26;
	and.b64  	%rd411, %rd410, -4294967296;
	setp.ne.s64 	%p31, %rd411, 0;
	@%p31 bra 	$L__BB603_12;
	cvt.u32.u64 	%r143, %rd26;
	cvt.u32.u64 	%r144, %rd478;
	div.u32 	%r145, %r144, %r143;
	mul.lo.s32 	%r146, %r145, %r143;
	sub.s32 	%r147, %r144, %r146;
	cvt.u64.u32 	%rd482, %r145;
	cvt.u64.u32 	%rd483, %r147;
	bra.uni 	$L__BB603_13;
$L__BB603_12:
	div.s64 	%rd482, %rd478, %rd26;
	mul.lo.s64 	%rd412, %rd482, %rd26;
	sub.s64 	%rd483, %rd478, %rd412;
$L__BB603_13:
	mul.wide.u32 	%rd413, %r203, 8;
	add.s64 	%rd414, %rd1, %rd413;
	ld.global.u64 	%rd33, [%rd414];
	mad.lo.s64 	%rd34, %rd33, %rd483, %rd18;
	or.b64  	%rd415, %rd480, %rd26;
	and.b64  	%rd416, %rd415, -4294967296;
	setp.ne.s64 	%p32, %rd416, 0;
	@%p32 bra 	$L__BB603_15;
	cvt.u32.u64 	%r148, %rd26;
	cvt.u32.u64 	%r149, %rd480;
	div.u32 	%r150, %r149, %r148;
	mul.lo.s32 	%r151, %r150, %r148;
	sub.s32 	%r152, %r149, %r151;
	cvt.u64.u32 	%rd484, %r150;
	cvt.u64.u32 	%rd485, %r152;
	bra.uni 	$L__BB603_16;
$L__BB603_15:
	div.s64 	%rd484, %rd480, %rd26;
	mul.lo.s64 	%rd417, %rd484, %rd26;
	sub.s64 	%rd485, %rd480, %rd417;
$L__BB603_16:
	mad.lo.s64 	%rd41, %rd485, %rd33, %rd25;
	add.s32 	%r14, %r203, -1;
	mul.wide.u32 	%rd418, %r14, 8;
	add.s64 	%rd419, %rd2, %rd418;
	ld.global.u64 	%rd42, [%rd419];
	or.b64  	%rd420, %rd482, %rd42;
	and.b64  	%rd421, %rd420, -4294967296;
	setp.ne.s64 	%p33, %rd421, 0;
	@%p33 bra 	$L__BB603_18;
	cvt.u32.u64 	%r153, %rd42;
	cvt.u32.u64 	%r154, %rd482;
	div.u32 	%r155, %r154, %r153;
	mul.lo.s32 	%r156, %r155, %r153;
	sub.s32 	%r157, %r154, %r156;
	cvt.u64.u32 	%rd486, %r155;
	cvt.u64.u32 	%rd487, %r157;
	bra.uni 	$L__BB603_19;
$L__BB603_18:
	div.s64 	%rd486, %rd482, %rd42;
	mul.lo.s64 	%rd422, %rd486, %rd42;
	sub.s64 	%rd487, %rd482, %rd422;
$L__BB603_19:
	mul.wide.u32 	%rd423, %r14, 8;
	add.s64 	%rd424, %rd1, %rd423;
	ld.global.u64 	%rd49, [%rd424];
	mad.lo.s64 	%rd50, %rd49, %rd487, %rd34;
	or.b64  	%rd425, %rd484, %rd42;
	and.b64  	%rd426, %rd425, -4294967296;
	setp.ne.s64 	%p34, %rd426, 0;
	@%p34 bra 	$L__BB603_21;
	cvt.u32.u64 	%r158, %rd42;
	cvt.u32.u64 	%r159, %rd484;
	div.u32 	%r160, %r159, %r158;
	mul.lo.s32 	%r161, %r160, %r158;
	sub.s32 	%r162, %r159, %r161;
	cvt.u64.u32 	%rd488, %r160;
	cvt.u64.u32 	%rd489, %r162;
	bra.uni 	$L__BB603_22;
$L__BB603_21:
	div.s64 	%rd488, %rd484, %rd42;
	mul.lo.s64 	%rd427, %rd488, %rd42;
	sub.s64 	%rd489, %rd484, %rd427;
$L__BB603_22:
	mad.lo.s64 	%rd57, %rd489, %rd49, %rd41;
	mul.wide.u32 	%rd428, %r13, 8;
	add.s64 	%rd429, %rd2, %rd428;
	ld.global.u64 	%rd58, [%rd429];
	or.b64  	%rd430, %rd486, %rd58;
	and.b64  	%rd431, %rd430, -4294967296;
	setp.ne.s64 	%p35, %rd431, 0;
	@%p35 bra 	$L__BB603_24;
	cvt.u32.u64 	%r163, %rd58;
	cvt.u32.u64 	%r164, %rd486;
	div.u32 	%r165, %r164, %r163;
	mul.lo.s32 	%r166, %r165, %r163;
	sub.s32 	%r167, %r164, %r166;
	cvt.u64.u32 	%rd513, %r165;
	cvt.u64.u32 	%rd491, %r167;
	bra.uni 	$L__BB603_25;
$L__BB603_24:
	div.s64 	%rd513, %rd486, %rd58;
	mul.lo.s64 	%rd432, %rd513, %rd58;
	sub.s64 	%rd491, %rd486, %rd432;
$L__BB603_25:
	mul.wide.u32 	%rd433, %r13, 8;
	add.s64 	%rd434, %rd1, %rd433;
	ld.global.u64 	%rd65, [%rd434];
	mad.lo.s64 	%rd516, %rd65, %rd491, %rd50;
	or.b64  	%rd435, %rd488, %rd58;
	and.b64  	%rd436, %rd435, -4294967296;
	setp.ne.s64 	%p36, %rd436, 0;
	@%p36 bra 	$L__BB603_27;
	cvt.u32.u64 	%r168, %rd58;
	cvt.u32.u64 	%r169, %rd488;
	div.u32 	%r170, %r169, %r168;
	mul.lo.s32 	%r171, %r170, %r168;
	sub.s32 	%r172, %r169, %r171;
	cvt.u64.u32 	%rd512, %r170;
	cvt.u64.u32 	%rd493, %r172;
	bra.uni 	$L__BB603_28;
$L__BB603_27:
	div.s64 	%rd512, %rd488, %rd58;
	mul.lo.s64 	%rd437, %rd512, %rd58;
	sub.s64 	%rd493, %rd488, %rd437;
$L__BB603_28:
	mad.lo.s64 	%rd517, %rd493, %rd65, %rd57;
	add.s32 	%r203, %r203, -4;
	add.s32 	%r202, %r202, 4;
	setp.ne.s32 	%p37, %r202, 0;
	@%p37 bra 	$L__BB603_4;
	add.s32 	%r205, %r203, 1;
$L__BB603_30:
	and.b32  	%r19, %r6, 3;
	setp.eq.s32 	%p38, %r19, 0;
	@%p38 bra 	$L__BB603_53;
	setp.eq.s32 	%p39, %r19, 1;
	@%p39 bra 	$L__BB603_45;
	mul.wide.u32 	%rd439, %r205, 8;
	add.s64 	%rd440, %rd2, %rd439;
	ld.global.u64 	%rd80, [%rd440];
	or.b64  	%rd441, %rd513, %rd80;
	and.b64  	%rd442, %rd441, -4294967296;
	setp.ne.s64 	%p40, %rd442, 0;
	@%p40 bra 	$L__BB603_34;
	cvt.u32.u64 	%r173, %rd80;
	cvt.u32.u64 	%r174, %rd513;
	div.u32 	%r175, %r174, %r173;
	mul.lo.s32 	%r176, %r175, %r173;
	sub.s32 	%r177, %r174, %r176;
	cvt.u64.u32 	%rd500, %r175;
	cvt.u64.u32 	%rd501, %r177;
	bra.uni 	$L__BB603_35;
$L__BB603_34:
	div.s64 	%rd500, %rd513, %rd80;
	mul.lo.s64 	%rd443, %rd500, %rd80;
	sub.s64 	%rd501, %rd513, %rd443;
$L__BB603_35:
	add.s64 	%rd445, %rd1, %rd439;
	ld.global.u64 	%rd87, [%rd445];
	mad.lo.s64 	%rd88, %rd87, %rd501, %rd516;
	or.b64  	%rd446, %rd512, %rd80;
	and.b64  	%rd447, %rd446, -4294967296;
	setp.ne.s64 	%p41, %rd447, 0;
	@%p41 bra 	$L__BB603_37;
	cvt.u32.u64 	%r178, %rd80;
	cvt.u32.u64 	%r179, %rd512;
	div.u32 	%r180, %r179, %r178;
	mul.lo.s32 	%r181, %r180, %r178;
	sub.s32 	%r182, %r179, %r181;
	cvt.u64.u32 	%rd502, %r180;
	cvt.u64.u32 	%rd503, %r182;
	bra.uni 	$L__BB603_38;
$L__BB603_37:
	div.s64 	%rd502, %rd512, %rd80;
	mul.lo.s64 	%rd448, %rd502, %rd80;
	sub.s64 	%rd503, %rd512, %rd448;
$L__BB603_38:
	mad.lo.s64 	%rd95, %rd503, %rd87, %rd517;
	add.s32 	%r20, %r205, -1;
	mul.wide.u32 	%rd449, %r20, 8;
	add.s64 	%rd450, %rd2, %rd449;
	ld.global.u64 	%rd96, [%rd450];
	or.b64  	%rd451, %rd500, %rd96;
	and.b64  	%rd452, %rd451, -4294967296;
	setp.ne.s64 	%p42, %rd452, 0;
	@%p42 bra 	$L__BB603_40;
	cvt.u32.u64 	%r183, %rd96;
	cvt.u32.u64 	%r184, %rd500;
	div.u32 	%r185, %r184, %r183;
	mul.lo.s32 	%r186, %r185, %r183;
	sub.s32 	%r187, %r184, %r186;
	cvt.u64.u32 	%rd513, %r185;
	cvt.u64.u32 	%rd505, %r187;
	bra.uni 	$L__BB603_41;
$L__BB603_40:
	div.s64 	%rd513, %rd500, %rd96;
	mul.lo.s64 	%rd453, %rd513, %rd96;
	sub.s64 	%rd505, %rd500, %rd453;
$L__BB603_41:
	add.s64 	%rd455, %rd1, %rd449;
	ld.global.u64 	%rd103, [%rd455];
	mad.lo.s64 	%rd516, %rd103, %rd505, %rd88;
	or.b64  	%rd456, %rd502, %rd96;
	and.b64  	%rd457, %rd456, -4294967296;
	setp.ne.s64 	%p43, %rd457, 0;
	@%p43 bra 	$L__BB603_43;
	cvt.u32.u64 	%r188, %rd96;
	cvt.u32.u64 	%r189, %rd502;
	div.u32 	%r190, %r189, %r188;
	mul.lo.s32 	%r191, %r190, %r188;
	sub.s32 	%r192, %r189, %r191;
	cvt.u64.u32 	%rd512, %r190;
	cvt.u64.u32 	%rd507, %r192;
	bra.uni 	$L__BB603_44;
$L__BB603_43:
	div.s64 	%rd512, %rd502, %rd96;
	mul.lo.s64 	%rd458, %rd512, %rd96;
	sub.s64 	%rd507, %rd502, %rd458;
$L__BB603_44:
	mad.lo.s64 	%rd517, %rd507, %rd103, %rd95;
	add.s32 	%r205, %r205, -2;
$L__BB603_45:
	and.b32  	%r193, %r6, 1;
	setp.eq.b32 	%p44, %r193, 1;
	not.pred 	%p45, %p44;
	@%p45 bra 	$L__BB603_53;
	mul.wide.u32 	%rd459, %r205, 8;
	add.s64 	%rd460, %rd2, %rd459;
	ld.global.u64 	%rd118, [%rd460];
	or.b64  	%rd461, %rd513, %rd118;
	and.b64  	%rd462, %rd461, -4294967296;
	setp.ne.s64 	%p46, %rd462, 0;
	@%p46 bra 	$L__BB603_48;
	cvt.u32.u64 	%r194, %rd118;
	cvt.u32.u64 	%r195, %rd513;
	rem.u32 	%r196, %r195, %r194;
	cvt.u64.u32 	%rd514, %r196;
	bra.uni 	$L__BB603_49;
$L__BB603_48:
	rem.s64 	%rd514, %rd513, %rd118;
$L__BB603_49:
	add.s64 	%rd464, %rd1, %rd459;
	ld.global.u64 	%rd122, [%rd464];
	mad.lo.s64 	%rd516, %rd122, %rd514, %rd516;
	or.b64  	%rd465, %rd512, %rd118;
	and.b64  	%rd466, %rd465, -4294967296;
	setp.ne.s64 	%p47, %rd466, 0;
	@%p47 bra 	$L__BB603_51;
	cvt.u32.u64 	%r197, %rd118;
	cvt.u32.u64 	%r198, %rd512;
	rem.u32 	%r199, %r198, %r197;
	cvt.u64.u32 	%rd515, %r199;
	bra.uni 	$L__BB603_52;
$L__BB603_51:
	rem.s64 	%rd515, %rd512, %rd118;
$L__BB603_52:
	mad.lo.s64 	%rd517, %rd515, %rd122, %rd517;
$L__BB603_53:
	shl.b64 	%rd467, %rd516, 3;
	add.s64 	%rd468, %rd3, %rd467;
	ld.global.f64 	%fd2, [%rd468];
	shl.b64 	%rd469, %rd517, 3;
	add.s64 	%rd470, %rd3, %rd469;
	ld.global.f64 	%fd3, [%rd470];
	add.f64 	%fd4, %fd2, %fd3;
	st.shared.f64 	[%r5], %fd4;
	bra.uni 	$L__BB603_114;
$L__BB603_54:
	cvt.u64.u32 	%rd549, %r4;
	setp.le.u64 	%p2, %rd262, %rd549;
	@%p2 bra 	$L__BB603_114;
	cvt.u32.u64 	%r23, %rd261;
	add.s32 	%r209, %r23, -1;
	setp.lt.s32 	%p3, %r209, 0;
	mov.b64 	%rd558, 0;
	@%p3 bra 	$L__BB603_113;
	and.b32  	%r25, %r23, 7;
	setp.lt.u32 	%p4, %r209, 7;
	mov.b64 	%rd558, 0;
	@%p4 bra 	$L__BB603_84;
	add.s32 	%r207, %r23, -4;
	and.b32  	%r57, %r23, -8;
	neg.s32 	%r206, %r57;
	mov.b64 	%rd558, 0;
$L__BB603_58:
	.pragma "nounroll";
	add.s32 	%r30, %r207, 3;
	mul.wide.u32 	%rd271, %r30, 8;
	add.s64 	%rd272, %rd2, %rd271;
	ld.global.u64 	%rd133, [%rd272];
	or.b64  	%rd273, %rd549, %rd133;
	and.b64  	%rd274, %rd273, -4294967296;
	setp.ne.s64 	%p5, %rd274, 0;
	@%p5 bra 	$L__BB603_60;
	cvt.u32.u64 	%r58, %rd133;
	cvt.u32.u64 	%r59, %rd549;
	div.u32 	%r60, %r59, %r58;
	mul.lo.s32 	%r61, %r60, %r58;
	sub.s32 	%r62, %r59, %r61;
	cvt.u64.u32 	%rd520, %r60;
	cvt.u64.u32 	%rd521, %r62;
	bra.uni 	$L__BB603_61;
$L__BB603_60:
	div.s64 	%rd520, %rd549, %rd133;
	mul.lo.s64 	%rd275, %rd520, %rd133;
	sub.s64 	%rd521, %rd549, %rd275;
$L__BB603_61:
	add.s64 	%rd277, %rd1, %rd271;
	ld.global.u64 	%rd278, [%rd277];
	mad.lo.s64 	%rd140, %rd278, %rd521, %rd558;
	add.s32 	%r31, %r207, 2;
	mul.wide.u32 	%rd279, %r31, 8;
	add.s64 	%rd280, %rd2, %rd279;
	ld.global.u64 	%rd141, [%rd280];
	or.b64  	%rd281, %rd520, %rd141;
	and.b64  	%rd282, %rd281, -4294967296;
	setp.ne.s64 	%p6, %rd282, 0;
	@%p6 bra 	$L__BB603_63;
	cvt.u32.u64 	%r63, %rd141;
	cvt.u32.u64 	%r64, %rd520;
	div.u32 	%r65, %r64, %r63;
	mul.lo.s32 	%r66, %r65, %r63;
	sub.s32 	%r67, %r64, %r66;
	cvt.u64.u32 	%rd522, %r65;
	cvt.u64.u32 	%rd523, %r67;
	bra.uni 	$L__BB603_64;
$L__BB603_63:
	div.s64 	%rd522, %rd520, %rd141;
	mul.lo.s64 	%rd283, %rd522, %rd141;
	sub.s64 	%rd523, %rd520, %rd283;
$L__BB603_64:
	add.s64 	%rd285, %rd1, %rd279;
	ld.global.u64 	%rd286, [%rd285];
	mad.lo.s64 	%rd148, %rd286, %rd523, %rd140;
	add.s32 	%r32, %r207, 1;
	mul.wide.u32 	%rd287, %r32, 8;
	add.s64 	%rd288, %rd2, %rd287;
	ld.global.u64 	%rd149, [%rd288];
	or.b64  	%rd289, %rd522, %rd149;
	and.b64  	%rd290, %rd289, -4294967296;
	setp.ne.s64 	%p7, %rd290, 0;
	@%p7 bra 	$L__BB603_66;
	cvt.u32.u64 	%r68, %rd149;
	cvt.u32.u64 	%r69, %rd522;
	div.u32 	%r70, %r69, %r68;
	mul.lo.s32 	%r71, %r70, %r68;
	sub.s32 	%r72, %r69, %r71;
	cvt.u64.u32 	%rd524, %r70;
	cvt.u64.u32 	%rd525, %r72;
	bra.uni 	$L__BB603_67;
$L__BB603_66:
	div.s64 	%rd524, %rd522, %rd149;
	mul.lo.s64 	%rd291, %rd524, %rd149;
	sub.s64 	%rd525, %rd522, %rd291;
$L__BB603_67:
	add.s64 	%rd293, %rd1, %rd287;
	ld.global.u64 	%rd294, [%rd293];
	mad.lo.s64 	%rd156, %rd294, %rd525, %rd148;
	add.s32 	%r33, %r207, -4;
	mul.wide.u32 	%rd295, %r207, 8;
	add.s64 	%rd296, %rd2, %rd295;
	ld.global.u64 	%rd157, [%rd296];
	or.b64  	%rd297, %rd524, %rd157;
	and.b64  	%rd298, %rd297, -4294967296;
	setp.ne.s64 	%p8, %rd298, 0;
	@%p8 bra 	$L__BB603_69;
	cvt.u32.u64 	%r73, %rd157;
	cvt.u32.u64 	%r74, %rd524;
	div.u32 	%r75, %r74, %r73;
	mul.lo.s32 	%r76, %r75, %r73;
	sub.s32 	%r77, %r74, %r76;
	cvt.u64.u32 	%rd526, %r75;
	cvt.u64.u32 	%rd527, %r77;
	bra.uni 	$L__BB603_70;
$L__BB603_69:
	div.s64 	%rd526, %rd524, %rd157;
	mul.lo.s64 	%rd299, %rd526, %rd157;
	sub.s64 	%rd527, %rd524, %rd299;
$L__BB603_70:
	add.s64 	%rd301, %rd1, %rd295;
	ld.global.u64 	%rd302, [%rd301];
	mad.lo.s64 	%rd164, %rd302, %rd527, %rd156;
	add.s32 	%r34, %r207, -1;
	mul.wide.u32 	%rd303, %r34, 8;
	add.s64 	%rd304, %rd2, %rd303;
	ld.global.u64 	%rd165, [%rd304];
	or.b64  	%rd305, %rd526, %rd165;
	and.b64  	%rd306, %rd305, -4294967296;
	setp.ne.s64 	%p9, %rd306, 0;
	@%p9 bra 	$L__BB603_72;
	cvt.u32.u64 	%r78, %rd165;
	cvt.u32.u64 	%r79, %rd526;
	div.u32 	%r80, %r79, %r78;
	mul.lo.s32 	%r81, %r80, %r78;
	sub.s32 	%r82, %r79, %r81;
	cvt.u64.u32 	%rd528, %r80;
	cvt.u64.u32 	%rd529, %r82;
	bra.uni 	$L__BB603_73;
$L__BB603_72:
	div.s64 	%rd528, %rd526, %rd165;
	mul.lo.s64 	%rd307, %rd528, %rd165;
	sub.s64 	%rd529, %rd526, %rd307;
$L__BB603_73:
	add.s64 	%rd309, %rd1, %rd303;
	ld.global.u64 	%rd310, [%rd309];
	mad.lo.s64 	%rd172, %rd310, %rd529, %rd164;
	add.s32 	%r35, %r207, -2;
	mul.wide.u32 	%rd311, %r35, 8;
	add.s64 	%rd312, %rd2, %rd311;
	ld.global.u64 	%rd173, [%rd312];
	or.b64  	%rd313, %rd528, %rd173;
	and.b64  	%rd314, %rd313, -4294967296;
	setp.ne.s64 	%p10, %rd314, 0;
	@%p10 bra 	$L__BB603_75;
	cvt.u32.u64 	%r83, %rd173;
	cvt.u32.u64 	%r84, %rd528;
	div.u32 	%r85, %r84, %r83;
	mul.lo.s32 	%r86, %r85, %r83;
	sub.s32 	%r87, %r84, %r86;
	cvt.u64.u32 	%rd530, %r85;
	cvt.u64.u32 	%rd531, %r87;
	bra.uni 	$L__BB603_76;
$L__BB603_75:
	div.s64 	%rd530, %rd528, %rd173;
	mul.lo.s64 	%rd315, %rd530, %rd173;
	sub.s64 	%rd531, %rd528, %rd315;
$L__BB603_76:
	add.s64 	%rd317, %rd1, %rd311;
	ld.global.u64 	%rd318, [%rd317];
	mad.lo.s64 	%rd180, %rd318, %rd531, %rd172;
	add.s32 	%r36, %r207, -3;
	mul.wide.u32 	%rd319, %r36, 8;
	add.s64 	%rd320, %rd2, %rd319;
	ld.global.u64 	%rd181, [%rd320];
	or.b64  	%rd321, %rd530, %rd181;
	and.b64  	%rd322, %rd321, -4294967296;
	setp.ne.s64 	%p11, %rd322, 0;
	@%p11 bra 	$L__BB603_78;
	cvt.u32.u64 	%r88, %rd181;
	cvt.u32.u64 	%r89, %rd530;
	div.u32 	%r90, %r89, %r88;
	mul.lo.s32 	%r91, %r90, %r88;
	sub.s32 	%r92, %r89, %r91;
	cvt.u64.u32 	%rd532, %r90;
	cvt.u64.u32 	%rd533, %r92;
	bra.uni 	$L__BB603_79;
$L__BB603_78:
	div.s64 	%rd532, %rd530, %rd181;
	mul.lo.s64 	%rd323, %rd532, %rd181;
	sub.s64 	%rd533, %rd530, %rd323;
$L__BB603_79:
	add.s64 	%rd325, %rd1, %rd319;
	ld.global.u64 	%rd326, [%rd325];
	mad.lo.s64 	%rd188, %rd326, %rd533, %rd180;
	mul.wide.u32 	%rd327, %r33, 8;
	add.s64 	%rd328, %rd2, %rd327;
	ld.global.u64 	%rd189, [%rd328];
	or.b64  	%rd329, %rd532, %rd189;
	and.b64  	%rd330, %rd329, -4294967296;
	setp.ne.s64 	%p12, %rd330, 0;
	@%p12 bra 	$L__BB603_81;
	cvt.u32.u64 	%r93, %rd189;
	cvt.u32.u64 	%r94, %rd532;
	div.u32 	%r95, %r94, %r93;
	mul.lo.s32 	%r96, %r95, %r93;
	sub.s32 	%r97, %r94, %r96;
	cvt.u64.u32 	%rd549, %r95;
	cvt.u64.u32 	%rd535, %r97;
	bra.uni 	$L__BB603_82;
$L__BB603_81:
	div.s64 	%rd549, %rd532, %rd189;
	mul.lo.s64 	%rd331, %rd549, %rd189;
	sub.s64 	%rd535, %rd532, %rd331;
$L__BB603_82:
	add.s64 	%rd333, %rd1, %rd327;
	ld.global.u64 	%rd334, [%rd333];
	mad.lo.s64 	%rd558, %rd334, %rd535, %rd188;
	add.s32 	%r207, %r207, -8;
	add.s32 	%r206, %r206, 8;
	setp.ne.s32 	%p13, %r206, 0;
	@%p13 bra 	$L__BB603_58;
	add.s32 	%r209, %r207, 3;
$L__BB603_84:
	setp.eq.s32 	%p14, %r25, 0;
	@%p14 bra 	$L__BB603_113;
	and.b32  	%r41, %r23, 3;
	setp.lt.u32 	%p15, %r25, 4;
	@%p15 bra 	$L__BB603_99;
	mul.wide.u32 	%rd336, %r209, 8;
	add.s64 	%rd337, %rd2, %rd336;
	ld.global.u64 	%rd200, [%rd337];
	or.b64  	%rd338, %rd549, %rd200;
	and.b64  	%rd339, %rd338, -4294967296;
	setp.ne.s64 	%p16, %rd339, 0;
	@%p16 bra 	$L__BB603_88;
	cvt.u32.u64 	%r98, %rd200;
	cvt.u32.u64 	%r99, %rd549;
	div.u32 	%r100, %r99, %r98;
	mul.lo.s32 	%r101, %r100, %r98;
	sub.s32 	%r102, %r99, %r101;
	cvt.u64.u32 	%rd539, %r100;
	cvt.u64.u32 	%rd540, %r102;
	bra.uni 	$L__BB603_89;
$L__BB603_88:
	div.s64 	%rd539, %rd549, %rd200;
	mul.lo.s64 	%rd340, %rd539, %rd200;
	sub.s64 	%rd540, %rd549, %rd340;
$L__BB603_89:
	add.s64 	%rd342, %rd1, %rd336;
	ld.global.u64 	%rd343, [%rd342];
	mad.lo.s64 	%rd207, %rd343, %rd540, %rd558;
	add.s32 	%r42, %r209, -1;
	mul.wide.u32 	%rd344, %r42, 8;
	add.s64 	%rd345, %rd2, %rd344;
	ld.global.u64 	%rd208, [%rd345];
	or.b64  	%rd346, %rd539, %rd208;
	and.b64  	%rd347, %rd346, -4294967296;
	setp.ne.s64 	%p17, %rd347, 0;
	@%p17 bra 	$L__BB603_91;
	cvt.u32.u64 	%r103, %rd208;
	cvt.u32.u64 	%r104, %rd539;
	div.u32 	%r105, %r104, %r103;
	mul.lo.s32 	%r106, %r105, %r103;
	sub.s32 	%r107, %r104, %r106;
	cvt.u64.u32 	%rd541, %r105;
	cvt.u64.u32 	%rd542, %r107;
	bra.uni 	$L__BB603_92;
$L__BB603_91:
	div.s64 	%rd541, %rd539, %rd208;
	mul.lo.s64 	%rd348, %rd541, %rd208;
	sub.s64 	%rd542, %rd539, %rd348;
$L__BB603_92:
	add.s64 	%rd350, %rd1, %rd344;
	ld.global.u64 	%rd351, [%rd350];
	mad.lo.s64 	%rd215, %rd351, %rd542, %rd207;
	add.s32 	%r43, %r209, -2;
	mul.wide.u32 	%rd352, %r43, 8;
	add.s64 	%rd353, %rd2, %rd352;
	ld.global.u64 	%rd216, [%rd353];
	or.b64  	%rd354, %rd541, %rd216;
	and.b64  	%rd355, %rd354, -4294967296;
	setp.ne.s64 	%p18, %rd355, 0;
	@%p18 bra 	$L__BB603_94;
	cvt.u32.u64 	%r108, %rd216;
	cvt.u32.u64 	%r109, %rd541;
	div.u32 	%r110, %r109, %r108;
	mul.lo.s32 	%r111, %r110, %r108;
	sub.s32 	%r112, %r109, %r111;
	cvt.u64.u32 	%rd543, %r110;
	cvt.u64.u32 	%rd544, %r112;
	bra.uni 	$L__BB603_95;
$L__BB603_94:
	div.s64 	%rd543, %rd541, %rd216;
	mul.lo.s64 	%rd356, %rd543, %rd216;
	sub.s64 	%rd544, %rd541, %rd356;
$L__BB603_95:
	add.s64 	%rd358, %rd1, %rd352;
	ld.global.u64 	%rd359, [%rd358];
	mad.lo.s64 	%rd223, %rd359, %rd544, %rd215;
	add.s32 	%r44, %r209, -3;
	mul.wide.u32 	%rd360, %r44, 8;
	add.s64 	%rd361, %rd2, %rd360;
	ld.global.u64 	%rd224, [%rd361];
	or.b64  	%rd362, %rd543, %rd224;
	and.b64  	%rd363, %rd362, -4294967296;
	setp.ne.s64 	%p19, %rd363, 0;
	@%p19 bra 	$L__BB603_97;
	cvt.u32.u64 	%r113, %rd224;
	cvt.u32.u64 	%r114, %rd543;
	div.u32 	%r115, %r114, %r113;
	mul.lo.s32 	%r116, %r115, %r113;
	sub.s32 	%r117, %r114, %r116;
	cvt.u64.u32 	%rd549, %r115;
	cvt.u64.u32 	%rd546, %r117;
	bra.uni 	$L__BB603_98;
$L__BB603_97:
	div.s64 	%rd549, %rd543, %rd224;
	mul.lo.s64 	%rd364, %rd549, %rd224;
	sub.s64 	%rd546, %rd543, %rd364;
$L__BB603_98:
	add.s64 	%rd366, %rd1, %rd360;
	ld.global.u64 	%rd367, [%rd366];
	mad.lo.s64 	%rd558, %rd367, %rd546, %rd223;
	add.s32 	%r209, %r209, -4;
$L__BB603_99:
	setp.eq.s32 	%p20, %r41, 0;
	@%p20 bra 	$L__BB603_113;
	setp.eq.s32 	%p21, %r41, 1;
	@%p21 bra 	$L__BB603_108;
	mul.wide.u32 	%rd369, %r209, 8;
	add.s64 	%rd370, %rd2, %rd369;
	ld.global.u64 	%rd235, [%rd370];
	or.b64  	%rd371, %rd549, %rd235;
	and.b64  	%rd372, %rd371, -4294967296;
	setp.ne.s64 	%p22, %rd372, 0;
	@%p22 bra 	$L__BB603_103;
	cvt.u32.u64 	%r118, %rd235;
	cvt.u32.u64 	%r119, %rd549;
	div.u32 	%r120, %r119, %r118;
	mul.lo.s32 	%r121, %r120, %r118;
	sub.s32 	%r122, %r119, %r121;
	cvt.u64.u32 	%rd550, %r120;
	cvt.u64.u32 	%rd551, %r122;
	bra.uni 	$L__BB603_104;
$L__BB603_103:
	div.s64 	%rd550, %rd549, %rd235;
	mul.lo.s64 	%rd373, %rd550, %rd235;
	sub.s64 	%rd551, %rd549, %rd373;
$L__BB603_104:
	add.s64 	%rd375, %rd1, %rd369;
	ld.global.u64 	%rd376, [%rd375];
	mad.lo.s64 	%rd242, %rd376, %rd551, %rd558;
	add.s32 	%r47, %r209, -1;
	mul.wide.u32 	%rd377, %r47, 8;
	add.s64 	%rd378, %rd2, %rd377;
	ld.global.u64 	%rd243, [%rd378];
	or.b64  	%rd379, %rd550, %rd243;
	and.b64  	%rd380, %rd379, -4294967296;
	setp.ne.s64 	%p23, %rd380, 0;
	@%p23 bra 	$L__BB603_106;
	cvt.u32.u64 	%r123, %rd243;
	cvt.u32.u64 	%r124, %rd550;
	div.u32 	%r125, %r124, %r123;
	mul.lo.s32 	%r126, %r125, %r123;
	sub.s32 	%r127, %r124, %r126;
	cvt.u64.u32 	%rd549, %r125;
	cvt.u64.u32 	%rd553, %r127;
	bra.uni 	$L__BB603_107;
$L__BB603_106:
	div.s64 	%rd549, %rd550, %rd243;
	mul.lo.s64 	%rd381, %rd549, %rd243;
	sub.s64 	%rd553, %rd550, %rd381;
$L__BB603_107:
	add.s64 	%rd383, %rd1, %rd377;
	ld.global.u64 	%rd384, [%rd383];
	mad.lo.s64 	%rd558, %rd384, %rd553, %rd242;
	add.s32 	%r209, %r209, -2;
$L__BB603_108:
	and.b32  	%r128, %r23, 1;
	setp.eq.b32 	%p24, %r128, 1;
	not.pred 	%p25, %p24;
	@%p25 bra 	$L__BB603_113;
	mul.wide.u32 	%rd385, %r209, 8;
	add.s64 	%rd386, %rd2, %rd385;
	ld.global.u64 	%rd254, [%rd386];
	or.b64  	%rd387, %rd549, %rd254;
	and.b64  	%rd388, %rd387, -4294967296;
	setp.ne.s64 	%p26, %rd388, 0;
	@%p26 bra 	$L__BB603_111;
	cvt.u32.u64 	%r129, %rd254;
	cvt.u32.u64 	%r130, %rd549;
	rem.u32 	%r131, %r130, %r129;
	cvt.u64.u32 	%rd557, %r131;
	bra.uni 	$L__BB603_112;
$L__BB603_111:
	rem.s64 	%rd557, %rd549, %rd254;
$L__BB603_112:
	add.s64 	%rd390, %rd1, %rd385;
	ld.global.u64 	%rd391, [%rd390];
	mad.lo.s64 	%rd558, %rd391, %rd557, %rd558;
$L__BB603_113:
	shl.b64 	%rd392, %rd558, 3;
	add.s64 	%rd393, %rd3, %rd392;
	ld.global.f64 	%fd1, [%rd393];
	st.shared.f64 	[%r5], %fd1;
$L__BB603_114:
	bar.sync 	0;
	setp.lt.u32 	%p48, %r211, 66;
	@%p48 bra 	$L__BB603_118;
$L__BB603_115:
	shr.u32 	%r51, %r211, 1;
	setp.ge.u32 	%p49, %r1, %r51;
	@%p49 bra 	$L__BB603_117;
	ld.shared.f64 	%fd5, [%r5];
	shl.b32 	%r200, %r51, 3;
	add.s32 	%r201, %r5, %r200;
	ld.shared.f64 	%fd6, [%r201];
	add.f64 	%fd7, %fd5, %fd6;
	st.shared.f64 	[%r5], %fd7;
$L__BB603_117:
	bar.sync 	0;
	setp.gt.u32 	%p50, %r211, 131;
	mov.u32 	%r211, %r51;
	@%p50 bra 	$L__BB603_115;
$L__BB603_118:
	setp.gt.u32 	%p51, %r1, 31;
	@%p51 bra 	$L__BB603_121;
	ld.volatile.shared.f64 	%fd8, [%r5];
	ld.volatile.shared.f64 	%fd9, [%r5+256];
	add.f64 	%fd10, %fd8, %fd9;
	st.volatile.shared.f64 	[%r5], %fd10;
	ld.volatile.shared.f64 	%fd11, [%r5];
	ld.volatile.shared.f64 	%fd12, [%r5+128];
	add.f64 	%fd13, %fd11, %fd12;
	st.volatile.shared.f64 	[%r5], %fd13;
	ld.volatile.shared.f64 	%fd14, [%r5];
	ld.volatile.shared.f64 	%fd15, [%r5+64];
	add.f64 	%fd16, %fd14, %fd15;
	st.volatile.shared.f64 	[%r5], %fd16;
	ld.volatile.shared.f64 	%fd17, [%r5];
	ld.volatile.shared.f64 	%fd18, [%r5+32];
	add.f64 	%fd19, %fd17, %fd18;
	st.volatile.shared.f64 	[%r5], %fd19;
	ld.volatile.shared.f64 	%fd20, [%r5];
	ld.volatile.shared.f64 	%fd21, [%r5+16];
	add.f64 	%fd22, %fd20, %fd21;
	st.volatile.shared.f64 	[%r5], %fd22;
	ld.volatile.shared.f64 	%fd23, [%r5];
	ld.volatile.shared.f64 	%fd24, [%r5+8];
	add.f64 	%fd25, %fd23, %fd24;
	st.volatile.shared.f64 	[%r5], %fd25;
	setp.ne.s32 	%p52, %r1, 0;
	@%p52 bra 	$L__BB603_121;
	ld.shared.f64 	%fd26, [logsumexpsdata_f64];
	cvta.to.global.u64 	%rd471, %rd260;
	mul.wide.u32 	%rd472, %r2, 8;
	add.s64 	%rd473, %rd471, %rd472;
	st.global.f64 	[%rd473], %fd26;
$L__BB603_121:
	ret;

}
	// .globl	contiguous_logsumexp2_f64
.visible .entry contiguous_logsumexp2_f64(
	.param .u64 .ptr .align 1 contiguous_logsumexp2_f64_param_0,
	.param .u64 .ptr .align 1 contiguous_logsumexp2_f64_param_1,
	.param .u64 .ptr .align 1 contiguous_logsumexp2_f64_param_2,
	.param .u64 .ptr .align 1 contiguous_logsumexp2_f64_param_3,
	.param .u64 contiguous_logsumexp2_f64_param_4,
	.param .u64 contiguous_logsumexp2_f64_param_5,
	.param .u64 contiguous_logsumexp2_f64_param_6,
	.param .u64 contiguous_logsumexp2_f64_param_7,
	.param .u64 contiguous_logsumexp2_f64_param_8
)
{
	.reg .pred 	%p<63>;
	.reg .b32 	%r<258>;
	.reg .b32 	%f<7>;
	.reg .b64 	%rd<575>;
	.reg .b64 	%fd<99>;

	ld.param.u64 	%rd267, [contiguous_logsumexp2_f64_param_1];
	ld.param.u64 	%rd268, [contiguous_logsumexp2_f64_param_2];
	ld.param.u64 	%rd269, [contiguous_logsumexp2_f64_param_3];
	ld.param.u64 	%rd264, [contiguous_logsumexp2_f64_param_4];
	ld.param.u64 	%rd270, [contiguous_logsumexp2_f64_param_5];
	ld.param.u64 	%rd265, [contiguous_logsumexp2_f64_param_6];
	ld.param.u64 	%rd271, [contiguous_logsumexp2_f64_param_7];
	cvta.to.global.u64 	%rd1, %rd269;
	cvta.to.global.u64 	%rd2, %rd268;
	cvta.to.global.u64 	%rd574, %rd267;
	mov.u32 	%r1, %tid.x;
	mov.u32 	%r2, %ctaid.x;
	mov.u32 	%r257, %ntid.x;
	mul.lo.s32 	%r61, %r2, %r257;
	shl.b32 	%r62, %r61, 1;
	add.s32 	%r4, %r62, %r1;
	shl.b32 	%r63, %r1, 3;
	mov.u32 	%r64, logsumexpsdata_f64;
	add.s32 	%r5, %r64, %r63;
	mov.b64 	%rd272, 0;
	st.shared.u64 	[%r5], %rd272;
	mov.u32 	%r65, %ctaid.y;
	cvt.u64.u32 	%rd273, %r65;
	add.s64 	%rd4, %rd270, %rd273;
	setp.ge.u64 	%p1, %rd4, %rd271;
	@%p1 bra 	$L__BB604_131;
	add.s32 	%r66, %r4, %r257;
	cvt.u64.u32 	%rd5, %r66;
	setp.le.u64 	%p2, %rd265, %rd5;
	@%p2 bra 	$L__BB604_61;
	cvt.u64.u32 	%rd405, %r4;
	mul.lo.s64 	%rd406, %rd4, %rd265;
	add.s64 	%rd528, %rd406, %rd405;
	add.s64 	%rd526, %rd406, %rd5;
	cvt.u32.u64 	%r6, %rd264;
	add.s32 	%r251, %r6, -1;
	setp.lt.s32 	%p31, %r251, 0;
	mov.b64 	%rd532, 0;
	mov.u64 	%rd533, %rd532;
	@%p31 bra 	$L__BB604_54;
	setp.lt.u32 	%p32, %r251, 3;
	mov.b64 	%rd533, 0;
	mov.u64 	%rd532, %rd533;
	@%p32 bra 	$L__BB604_31;
	add.s32 	%r249, %r6, -2;
	and.b32  	%r154, %r6, -4;
	neg.s32 	%r248, %r154;
	mov.b64 	%rd533, 0;
$L__BB604_5:
	.pragma "nounroll";
	add.s32 	%r12, %r249, 1;
	mul.wide.u32 	%rd410, %r12, 8;
	add.s64 	%rd411, %rd2, %rd410;
	ld.global.u64 	%rd12, [%rd411];
	or.b64  	%rd412, %rd528, %rd12;
	and.b64  	%rd413, %rd412, -4294967296;
	setp.ne.s64 	%p33, %rd413, 0;
	@%p33 bra 	$L__BB604_7;
	cvt.u32.u64 	%r155, %rd12;
	cvt.u32.u64 	%r156, %rd528;
	div.u32 	%r157, %r156, %r155;
	mul.lo.s32 	%r158, %r157, %r155;
	sub.s32 	%r159, %r156, %r158;
	cvt.u64.u32 	%rd494, %r157;
	cvt.u64.u32 	%rd495, %r159;
	bra.uni 	$L__BB604_8;
$L__BB604_7:
	div.s64 	%rd494, %rd528, %rd12;
	mul.lo.s64 	%rd414, %rd494, %rd12;
	sub.s64 	%rd495, %rd528, %rd414;
$L__BB604_8:
	mul.wide.u32 	%rd415, %r12, 8;
	add.s64 	%rd416, %rd1, %rd415;
	ld.global.u64 	%rd19, [%rd416];
	mad.lo.s64 	%rd20, %rd19, %rd495, %rd532;
	or.b64  	%rd417, %rd526, %rd12;
	and.b64  	%rd418, %rd417, -4294967296;
	setp.ne.s64 	%p34, %rd418, 0;
	@%p34 bra 	$L__BB604_10;
	cvt.u32.u64 	%r160, %rd12;
	cvt.u32.u64 	%r161, %rd526;
	div.u32 	%r162, %r161, %r160;
	mul.lo.s32 	%r163, %r162, %r160;
	sub.s32 	%r164, %r161, %r163;
	cvt.u64.u32 	%rd496, %r162;
	cvt.u64.u32 	%rd497, %r164;
	bra.uni 	$L__BB604_11;
$L__BB604_10:
	div.s64 	%rd496, %rd526, %rd12;
	mul.lo.s64 	%rd419, %rd496, %rd12;
	sub.s64 	%rd497, %rd526, %rd419;
$L__BB604_11:
	mad.lo.s64 	%rd27, %rd497, %rd19, %rd533;
	add.s32 	%r13, %r249, -2;
	mul.wide.u32 	%rd420, %r249, 8;
	add.s64 	%rd421, %rd2, %rd420;
	ld.global.u64 	%rd28, [%rd421];
	or.b64  	%rd422, %rd494, %rd28;
	and.b64  	%rd423, %rd422, -4294967296;
	setp.ne.s64 	%p35, %rd423, 0;
	@%p35 bra 	$L__BB604_13;
	cvt.u32.u64 	%r165, %rd28;
	cvt.u32.u64 	%r166, %rd494;
	div.u32 	%r167, %r166, %r165;
	mul.lo.s32 	%r168, %r167, %r165;
	sub.s32 	%r169, %r166, %r168;
	cvt.u64.u32 	%rd498, %r167;
	cvt.u64.u32 	%rd499, %r169;
	bra.uni 	$L__BB604_14;
$L__BB604_13:
	div.s64 	%rd498, %rd494, %rd28;
	mul.lo.s64 	%rd424, %rd498, %rd28;
	sub.s64 	%rd499, %rd494, %rd424;
$L__BB604_14:
	mul.wide.u32 	%rd425, %r249, 8;
	add.s64 	%rd426, %rd1, %rd425;
	ld.global.u64 	%rd35, [%rd426];
	mad.lo.s64 	%rd36, %rd35, %rd499, %rd20;
	or.b64  	%rd427, %rd496, %rd28;
	and.b64  	%rd428, %rd427, -4294967296;
	setp.ne.s64 	%p36, %rd428, 0;
	@%p36 bra 	$L__BB604_16;
	cvt.u32.u64 	%r170, %rd28;
	cvt.u32.u64 	%r171, %rd496;
	div.u32 	%r172, %r171, %r170;
	mul.lo.s32 	%r173, %r172, %r170;
	sub.s32 	%r174, %r171, %r173;
	cvt.u64.u32 	%rd500, %r172;
	cvt.u64.u32 	%rd501, %r174;
	bra.uni 	$L__BB604_17;
$L__BB604_16:
	div.s64 	%rd500, %rd496, %rd28;
	mul.lo.s64 	%rd429, %rd500, %rd28;
	sub.s64 	%rd501, %rd496, %rd429;
$L__BB604_17:
	mad.lo.s64 	%rd43, %rd501, %rd35, %rd27;
	add.s32 	%r14, %r249, -1;
	mul.wide.u32 	%rd430, %r14, 8;
	add.s64 	%rd431, %rd2, %rd430;
	ld.global.u64 	%rd44, [%rd431];
	or.b64  	%rd432, %rd498, %rd44;
	and.b64  	%rd433, %rd432, -4294967296;
	setp.ne.s64 	%p37, %rd433, 0;
	@%p37 bra 	$L__BB604_19;
	cvt.u32.u64 	%r175, %rd44;
	cvt.u32.u64 	%r176, %rd498;
	div.u32 	%r177, %r176, %r175;
	mul.lo.s32 	%r178, %r177, %r175;
	sub.s32 	%r179, %r176, %r178;
	cvt.u64.u32 	%rd502, %r177;
	cvt.u64.u32 	%rd503, %r179;
	bra.uni 	$L__BB604_20;
$L__BB604_19:
	div.s64 	%rd502, %rd498, %rd44;
	mul.lo.s64 	%rd434, %rd502, %rd44;
	sub.s64 	%rd503, %rd498, %rd434;
$L__BB604_20:
	mul.wide.u32 	%rd435, %r14, 8;
	add.s64 	%rd436, %rd1, %rd435;
	ld.global.u64 	%rd51, [%rd436];
	mad.lo.s64 	%rd52, %rd51, %rd503, %rd36;
	or.b64  	%rd437, %rd500, %rd44;
	and.b64  	%rd438, %rd437, -4294967296;
	setp.ne.s64 	%p38, %rd438, 0;
	@%p38 bra 	$L__BB604_22;
	cvt.u32.u64 	%r180, %rd44;
	cvt.u32.u64 	%r181, %rd500;
	div.u32 	%r182, %r181, %r180;
	mul.lo.s32 	%r183, %r182, %r180;
	sub.s32 	%r184, %r181, %r183;
	cvt.u64.u32 	%rd504, %r182;
	cvt.u64.u32 	%rd505, %r184;
	bra.uni 	$L__BB604_23;
$L__BB604_22:
	div.s64 	%rd504, %rd500, %rd44;
	mul.lo.s64 	%rd439, %rd504, %rd44;
	sub.s64 	%rd505, %rd500, %rd439;
$L__BB604_23:
	mad.lo.s64 	%rd59, %rd505, %rd51, %rd43;
	mul.wide.u32 	%rd440, %r13, 8;
	add.s64 	%rd441, %rd2, %rd440;
	ld.global.u64 	%rd60, [%rd441];
	or.b64  	%rd442, %rd502, %rd60;
	and.b64  	%rd443, %rd442, -4294967296;
	setp.ne.s64 	%p39, %rd443, 0;
	@%p39 bra 	$L__BB604_25;
	cvt.u32.u64 	%r185, %rd60;
	cvt.u32.u64 	%r186, %rd502;
	div.u32 	%r187, %r186, %r185;
	mul.lo.s32 	%r188, %r187, %r185;
	sub.s32 	%r189, %r186, %r188;
	cvt.u64.u32 	%rd528, %r187;
	cvt.u64.u32 	%rd507, %r189;
	bra.uni 	$L__BB604_26;
$L__BB604_25:
	div.s64 	%rd528, %rd502, %rd60;
	mul.lo.s64 	%rd444, %rd528, %rd60;
	sub.s64 	%rd507, %rd502, %rd444;
$L__BB604_26:
	mul.wide.u32 	%rd445, %r13, 8;
	add.s64 	%rd446, %rd1, %rd445;
	ld.global.u64 	%rd67, [%rd446];
	mad.lo.s64 	%rd532, %rd67, %rd507, %rd52;
	or.b64  	%rd447, %rd504, %rd60;
	and.b64  	%rd448, %rd447, -4294967296;
	setp.ne.s64 	%p40, %rd448, 0;
	@%p40 bra 	$L__BB604_28;
	cvt.u32.u64 	%r190, %rd60;
	cvt.u32.u64 	%r191, %rd504;
	div.u32 	%r192, %r191, %r190;
	mul.lo.s32 	%r193, %r192, %r190;
	sub.s32 	%r194, %r191, %r193;
	cvt.u64.u32 	%rd526, %r192;
	cvt.u64.u32 	%rd509, %r194;
	bra.uni 	$L__BB604_29;
$L__BB604_28:
	div.s64 	%rd526, %rd504, %rd60;
	mul.lo.s64 	%rd449, %rd526, %rd60;
	sub.s64 	%rd509, %rd504, %rd449;
$L__BB604_29:
	mad.lo.s64 	%rd533, %rd509, %rd67, %rd59;
	add.s32 	%r249, %r249, -4;
	add.s32 	%r248, %r248, 4;
	setp.ne.s32 	%p41, %r248, 0;
	@%p41 bra 	$L__BB604_5;
	add.s32 	%r251, %r249, 1;
$L__BB604_31:
	and.b32  	%r19, %r6, 3;
	setp.eq.s32 	%p42, %r19, 0;
	@%p42 bra 	$L__BB604_54;
	setp.eq.s32 	%p43, %r19, 1;
	@%p43 bra 	$L__BB604_46;
	mul.wide.u32 	%rd451, %r251, 8;
	add.s64 	%rd452, %rd2, %rd451;
	ld.global.u64 	%rd82, [%rd452];
	or.b64  	%rd453, %rd528, %rd82;
	and.b64  	%rd454, %rd453, -4294967296;
	setp.ne.s64 	%p44, %rd454, 0;
	@%p44 bra 	$L__BB604_35;
	cvt.u32.u64 	%r195, %rd82;
	cvt.u32.u64 	%r196, %rd528;
	div.u32 	%r197, %r196, %r195;
	mul.lo.s32 	%r198, %r197, %r195;
	sub.s32 	%r199, %r196, %r198;
	cvt.u64.u32 	%rd516, %r197;
	cvt.u64.u32 	%rd517, %r199;
	bra.uni 	$L__BB604_36;
$L__BB604_35:
	div.s64 	%rd516, %rd528, %rd82;
	mul.lo.s64 	%rd455, %rd516, %rd82;
	sub.s64 	%rd517, %rd528, %rd455;
$L__BB604_36:
	add.s64 	%rd457, %rd1, %rd451;
	ld.global.u64 	%rd89, [%rd457];
	mad.lo.s64 	%rd90, %rd89, %rd517, %rd532;
	or.b64  	%rd458, %rd526, %rd82;
	and.b64  	%rd459, %rd458, -4294967296;
	setp.ne.s64 	%p45, %rd459, 0;
	@%p45 bra 	$L__BB604_38;
	cvt.u32.u64 	%r200, %rd82;
	cvt.u32.u64 	%r201, %rd526;
	div.u32 	%r202, %r201, %r200;
	mul.lo.s32 	%r203, %r202, %r200;
	sub.s32 	%r204, %r201, %r203;
	cvt.u64.u32 	%rd518, %r202;
	cvt.u64.u32 	%rd519, %r204;
	bra.uni 	$L__BB604_39;
$L__BB604_38:
	div.s64 	%rd518, %rd526, %rd82;
	mul.lo.s64 	%rd460, %rd518, %rd82;
	sub.s64 	%rd519, %rd526, %rd460;
$L__BB604_39:
	mad.lo.s64 	%rd97, %rd519, %rd89, %rd533;
	add.s32 	%r20, %r251, -1;
	mul.wide.u32 	%rd461, %r20, 8;
	add.s64 	%rd462, %rd2, %rd461;
	ld.global.u64 	%rd98, [%rd462];
	or.b64  	%rd463, %rd516, %rd98;
	and.b64  	%rd464, %rd463, -4294967296;
	setp.ne.s64 	%p46, %rd464, 0;
	@%p46 bra 	$L__BB604_41;
	cvt.u32.u64 	%r205, %rd98;
	cvt.u32.u64 	%r206, %rd516;
	div.u32 	%r207, %r206, %r205;
	mul.lo.s32 	%r208, %r207, %r205;
	sub.s32 	%r209, %r206, %r208;
	cvt.u64.u32 	%rd528, %r207;
	cvt.u64.u32 	%rd521, %r209;
	bra.uni 	$L__BB604_42;
$L__BB604_41:
	div.s64 	%rd528, %rd516, %rd98;
	mul.lo.s64 	%rd465, %rd528, %rd98;
	sub.s64 	%rd521, %rd516, %rd465;
$L__BB604_42:
	add.s64 	%rd467, %rd1, %rd461;
	ld.global.u64 	%rd105, [%rd467];
	mad.lo.s64 	%rd532, %rd105, %rd521, %rd90;
	or.b64  	%rd468, %rd518, %rd98;
	and.b64  	%rd469, %rd468, -4294967296;
	setp.ne.s64 	%p47, %rd469, 0;
	@%p47 bra 	$L__BB604_44;
	cvt.u32.u64 	%r210, %rd98;
	cvt.u32.u64 	%r211, %rd518;
	div.u32 	%r212, %r211, %r210;
	mul.lo.s32 	%r213, %r212, %r210;
	sub.s32 	%r214, %r211, %r213;
	cvt.u64.u32 	%rd526, %r212;
	cvt.u64.u32 	%rd523, %r214;
	bra.uni 	$L__BB604_45;
$L__BB604_44:
	div.s64 	%rd526, %rd518, %rd98;
	mul.lo.s64 	%rd470, %rd526, %rd98;
	sub.s64 	%rd523, %rd518, %rd470;
$L__BB604_45:
	mad.lo.s64 	%rd533, %rd523, %rd105, %rd97;
	add.s32 	%r251, %r251, -2;
$L__BB604_46:
	and.b32  	%r215, %r6, 1;
	setp.eq.b32 	%p48, %r215, 1;
	not.pred 	%p49, %p48;
	@%p49 bra 	$L__BB604_54;
	mul.wide.u32 	%rd471, %r251, 8;
	add.s64 	%rd472, %rd2, %rd471;
	ld.global.u64 	%rd120, [%rd472];
	or.b64  	%rd473, %rd528, %rd120;
	and.b64  	%rd474, %rd473, -4294967296;
	setp.ne.s64 	%p50, %rd474, 0;
	@%p50 bra 	$L__BB604_49;
	cvt.u32.u64 	%r216, %rd120;
	cvt.u32.u64 	%r217, %rd528;
	rem.u32 	%r218, %r217, %r216;
	cvt.u64.u32 	%rd530, %r218;
	bra.uni 	$L__BB604_50;
$L__BB604_49:
	rem.s64 	%rd530, %rd528, %rd120;
$L__BB604_50:
	add.s64 	%rd476, %rd1, %rd471;
	ld.global.u64 	%rd124, [%rd476];
	mad.lo.s64 	%rd532, %rd124, %rd530, %rd532;
	or.b64  	%rd477, %rd526, %rd120;
	and.b64  	%rd478, %rd477, -4294967296;
	setp.ne.s64 	%p51, %rd478, 0;
	@%p51 bra 	$L__BB604_52;
	cvt.u32.u64 	%r219, %rd120;
	cvt.u32.u64 	%r220, %rd526;
	rem.u32 	%r221, %r220, %r219;
	cvt.u64.u32 	%rd531, %r221;
	bra.uni 	$L__BB604_53;
$L__BB604_52:
	rem.s64 	%rd531, %rd526, %rd120;
$L__BB604_53:
	mad.lo.s64 	%rd533, %rd531, %rd124, %rd533;
$L__BB604_54:
	shl.b64 	%rd479, %rd532, 3;
	add.s64 	%rd480, %rd574, %rd479;
	ld.global.f64 	%fd1, [%rd480];
	fma.rn.f64 	%fd35, %fd1, 0d3FF71547652B82FE, 0d4338000000000000;
	{
	.reg .b32 %temp; 
	mov.b64 	{%r23, %temp}, %fd35;
	}
	mov.f64 	%fd36, 0dC338000000000000;
	add.rn.f64 	%fd37, %fd35, %fd36;
	fma.rn.f64 	%fd38, %fd37, 0dBFE62E42FEFA39EF, %fd1;
	fma.rn.f64 	%fd39, %fd37, 0dBC7ABC9E3B39803F, %fd38;
	fma.rn.f64 	%fd40, %fd39, 0d3E5ADE1569CE2BDF, 0d3E928AF3FCA213EA;
	fma.rn.f64 	%fd41, %fd40, %fd39, 0d3EC71DEE62401315;
	fma.rn.f64 	%fd42, %fd41, %fd39, 0d3EFA01997C89EB71;
	fma.rn.f64 	%fd43, %fd42, %fd39, 0d3F2A01A014761F65;
	fma.rn.f64 	%fd44, %fd43, %fd39, 0d3F56C16C1852B7AF;
	fma.rn.f64 	%fd45, %fd44, %fd39, 0d3F81111111122322;
	fma.rn.f64 	%fd46, %fd45, %fd39, 0d3FA55555555502A1;
	fma.rn.f64 	%fd47, %fd46, %fd39, 0d3FC5555555555511;
	fma.rn.f64 	%fd48, %fd47, %fd39, 0d3FE000000000000B;
	fma.rn.f64 	%fd49, %fd48, %fd39, 0d3FF0000000000000;
	fma.rn.f64 	%fd50, %fd49, %fd39, 0d3FF0000000000000;
	{
	.reg .b32 %temp; 
	mov.b64 	{%r24, %temp}, %fd50;
	}
	{
	.reg .b32 %temp; 
	mov.b64 	{%temp, %r25}, %fd50;
	}
	shl.b32 	%r222, %r23, 20;
	add.s32 	%r223, %r222, %r25;
	mov.b64 	%fd96, {%r24, %r223};
	{
	.reg .b32 %temp; 
	mov.b64 	{%temp, %r224}, %fd1;
	}
	mov.b32 	%f5, %r224;
	abs.f32 	%f1, %f5;
	setp.lt.f32 	%p52, %f1, 0f4086232B;
	@%p52 bra 	$L__BB604_57;
	setp.lt.f64 	%p53, %fd1, 0d0000000000000000;
	add.f64 	%fd51, %fd1, 0d7FF0000000000000;
	selp.f64 	%fd96, 0d0000000000000000, %fd51, %p53;
	setp.geu.f32 	%p54, %f1, 0f40874800;
	@%p54 bra 	$L__BB604_57;
	shr.u32 	%r225, %r23, 31;
	add.s32 	%r226, %r23, %r225;
	shr.s32 	%r227, %r226, 1;
	shl.b32 	%r228, %r227, 20;
	add.s32 	%r229, %r25, %r228;
	mov.b64 	%fd52, {%r24, %r229};
	sub.s32 	%r230, %r23, %r227;
	shl.b32 	%r231, %r230, 20;
	add.s32 	%r232, %r231, 1072693248;
	mov.b32 	%r233, 0;
	mov.b64 	%fd53, {%r233, %r232};
	mul.f64 	%fd96, %fd53, %fd52;
$L__BB604_57:
	shl.b64 	%rd481, %rd533, 3;
	add.s64 	%rd482, %rd574, %rd481;
	ld.global.f64 	%fd6, [%rd482];
	fma.rn.f64 	%fd54, %fd6, 0d3FF71547652B82FE, 0d4338000000000000;
	{
	.reg .b32 %temp; 
	mov.b64 	{%r26, %temp}, %fd54;
	}
	mov.f64 	%fd55, 0dC338000000000000;
	add.rn.f64 	%fd56, %fd54, %fd55;
	fma.rn.f64 	%fd57, %fd56, 0dBFE62E42FEFA39EF, %fd6;
	fma.rn.f64 	%fd58, %fd56, 0dBC7ABC9E3B39803F, %fd57;
	fma.rn.f64 	%fd59, %fd58, 0d3E5ADE1569CE2BDF, 0d3E928AF3FCA213EA;
	fma.rn.f64 	%fd60, %fd59, %fd58, 0d3EC71DEE62401315;
	fma.rn.f64 	%fd61, %fd60, %fd58, 0d3EFA01997C89EB71;
	fma.rn.f64 	%fd62, %fd61, %fd58, 0d3F2A01A014761F65;
	fma.rn.f64 	%fd63, %fd62, %fd58, 0d3F56C16C1852B7AF;
	fma.rn.f64 	%fd64, %fd63, %fd58, 0d3F81111111122322;
	fma.rn.f64 	%fd65, %fd64, %fd58, 0d3FA55555555502A1;
	fma.rn.f64 	%fd66, %fd65, %fd58, 0d3FC5555555555511;
	fma.rn.f64 	%fd67, %fd66, %fd58, 0d3FE000000000000B;
	fma.rn.f64 	%fd68, %fd67, %fd58, 0d3FF0000000000000;
	fma.rn.f64 	%fd69, %fd68, %fd58, 0d3FF0000000000000;
	{
	.reg .b32 %temp; 
	mov.b64 	{%r27, %temp}, %fd69;
	}
	{
	.reg .b32 %temp; 
	mov.b64 	{%temp, %r28}, %fd69;
	}
	shl.b32 	%r234, %r26, 20;
	add.s32 	%r235, %r234, %r28;
	mov.b64 	%fd97, {%r27, %r235};
	{
	.reg .b32 %temp; 
	mov.b64 	{%temp, %r236}, %fd6;
	}
	mov.b32 	%f6, %r236;
	abs.f32 	%f2, %f6;
	setp.lt.f32 	%p55, %f2, 0f4086232B;
	@%p55 bra 	$L__BB604_60;
	setp.lt.f64 	%p56, %fd6, 0d0000000000000000;
	add.f64 	%fd70, %fd6, 0d7FF0000000000000;
	selp.f64 	%fd97, 0d0000000000000000, %fd70, %p56;
	setp.geu.f32 	%p57, %f2, 0f40874800;
	@%p57 bra 	$L__BB604_60;
	shr.u32 	%r237, %r26, 31;
	add.s32 	%r238, %r26, %r237;
	shr.s32 	%r239, %r238, 1;
	shl.b32 	%r240, %r239, 20;
	add.s32 	%r241, %r28, %r240;
	mov.b64 	%fd71, {%r27, %r241};
	sub.s32 	%r242, %r26, %r239;
	shl.b32 	%r243, %r242, 20;
	add.s32 	%r244, %r243, 1072693248;
	mov.b32 	%r245, 0;
	mov.b64 	%fd72, {%r245, %r244};
	mul.f64 	%fd97, %fd72, %fd71;
$L__BB604_60:
	add.f64 	%fd73, %fd96, %fd97;
	st.shared.f64 	[%r5], %fd73;
	bra.uni 	$L__BB604_124;
$L__BB604_61:
	cvt.u64.u32 	%rd132, %r4;
	setp.le.u64 	%p3, %rd265, %rd132;
	@%p3 bra 	$L__BB604_124;
	mad.lo.s64 	%rd565, %rd4, %rd265, %rd132;
	cvt.u32.u64 	%r29, %rd264;
	add.s32 	%r255, %r29, -1;
	setp.lt.s32 	%p4, %r255, 0;
	@%p4 bra 	$L__BB604_120;
	and.b32  	%r31, %r29, 7;
	setp.lt.u32 	%p5, %r255, 7;
	@%p5 bra 	$L__BB604_91;
	add.s32 	%r253, %r29, -4;
	and.b32  	%r67, %r29, -8;
	neg.s32 	%r252, %r67;
$L__BB604_65:
	.pragma "nounroll";
	add.s32 	%r36, %r253, 3;
	mul.wide.u32 	%rd275, %r36, 8;
	add.s64 	%rd276, %rd2, %rd275;
	ld.global.u64 	%rd136, [%rd276];
	or.b64  	%rd277, %rd565, %rd136;
	and.b64  	%rd278, %rd277, -4294967296;
	setp.ne.s64 	%p6, %rd278, 0;
	@%p6 bra 	$L__BB604_67;
	cvt.u32.u64 	%r68, %rd136;
	cvt.u32.u64 	%r69, %rd565;
	div.u32 	%r70, %r69, %r68;
	mul.lo.s32 	%r71, %r70, %r68;
	sub.s32 	%r72, %r69, %r71;
	cvt.u64.u32 	%rd536, %r70;
	cvt.u64.u32 	%rd537, %r72;
	bra.uni 	$L__BB604_68;
$L__BB604_67:
	div.s64 	%rd536, %rd565, %rd136;
	mul.lo.s64 	%rd279, %rd536, %rd136;
	sub.s64 	%rd537, %rd565, %rd279;
$L__BB604_68:
	add.s64 	%rd281, %rd1, %rd275;
	ld.global.u64 	%rd282, [%rd281];
	mul.lo.s64 	%rd143, %rd282, %rd537;
	add.s32 	%r37, %r253, 2;
	mul.wide.u32 	%rd283, %r37, 8;
	add.s64 	%rd284, %rd2, %rd283;
	ld.global.u64 	%rd144, [%rd284];
	or.b64  	%rd285, %rd536, %rd144;
	and.b64  	%rd286, %rd285, -4294967296;
	setp.ne.s64 	%p7, %rd286, 0;
	@%p7 bra 	$L__BB604_70;
	cvt.u32.u64 	%r73, %rd144;
	cvt.u32.u64 	%r74, %rd536;
	div.u32 	%r75, %r74, %r73;
	mul.lo.s32 	%r76, %r75, %r73;
	sub.s32 	%r77, %r74, %r76;
	cvt.u64.u32 	%rd538, %r75;
	cvt.u64.u32 	%rd539, %r77;
	bra.uni 	$L__BB604_71;
$L__BB604_70:
	div.s64 	%rd538, %rd536, %rd144;
	mul.lo.s64 	%rd287, %rd538, %rd144;
	sub.s64 	%rd539, %rd536, %rd287;
$L__BB604_71:
	add.s64 	%rd289, %rd1, %rd283;
	ld.global.u64 	%rd290, [%rd289];
	mad.lo.s64 	%rd151, %rd290, %rd539, %rd143;
	add.s32 	%r38, %r253, 1;
	mul.wide.u32 	%rd291, %r38, 8;
	add.s64 	%rd292, %rd2, %rd291;
	ld.global.u64 	%rd152, [%rd292];
	or.b64  	%rd293, %rd538, %rd152;
	and.b64  	%rd294, %rd293, -4294967296;
	setp.ne.s64 	%p8, %rd294, 0;
	@%p8 bra 	$L__BB604_73;
	cvt.u32.u64 	%r78, %rd152;
	cvt.u32.u64 	%r79, %rd538;
	div.u32 	%r80, %r79, %r78;
	mul.lo.s32 	%r81, %r80, %r78;
	sub.s32 	%r82, %r79, %r81;
	cvt.u64.u32 	%rd540, %r80;
	cvt.u64.u32 	%rd541, %r82;
	bra.uni 	$L__BB604_74;
$L__BB604_73:
	div.s64 	%rd540, %rd538, %rd152;
	mul.lo.s64 	%rd295, %rd540, %rd152;
	sub.s64 	%rd541, %rd538, %rd295;
$L__BB604_74:
	add.s64 	%rd297, %rd1, %rd291;
	ld.global.u64 	%rd298, [%rd297];
	mad.lo.s64 	%rd159, %rd298, %rd541, %rd151;
	add.s32 	%r39, %r253, -4;
	mul.wide.u32 	%rd299, %r253, 8;
	add.s64 	%rd300, %rd2, %rd299;
	ld.global.u64 	%rd160, [%rd300];
	or.b64  	%rd301, %rd540, %rd160;
	and.b64  	%rd302, %rd301, -4294967296;
	setp.ne.s64 	%p9, %rd302, 0;
	@%p9 bra 	$L__BB604_76;
	cvt.u32.u64 	%r83, %rd160;
	cvt.u32.u64 	%r84, %rd540;
	div.u32 	%r85, %r84, %r83;
	mul.lo.s32 	%r86, %r85, %r83;
	sub.s32 	%r87, %r84, %r86;
	cvt.u64.u32 	%rd542, %r85;
	cvt.u64.u32 	%rd543, %r87;
	bra.uni 	$L__BB604_77;
$L__BB604_76:
	div.s64 	%rd542, %rd540, %rd160;
	mul.lo.s64 	%rd303, %rd542, %rd160;
	sub.s64 	%rd543, %rd540, %rd303;
$L__BB604_77:
	add.s64 	%rd305, %rd1, %rd299;
	ld.global.u64 	%rd306, [%rd305];
	mad.lo.s64 	%rd167, %rd306, %rd543, %rd159;
	add.s32 	%r40, %r253, -1;
	mul.wide.u32 	%rd307, %r40, 8;
	add.s64 	%rd308, %rd2, %rd307;
	ld.global.u64 	%rd168, [%rd308];
	or.b64  	%rd309, %rd542, %rd168;
	and.b64  	%rd310, %rd309, -4294967296;
	setp.ne.s64 	%p10, %rd310, 0;
	@%p10 bra 	$L__BB604_79;
	cvt.u32.u64 	%r88, %rd168;
	cvt.u32.u64 	%r89, %rd542;
	div.u32 	%r90, %r89, %r88;
	mul.lo.s32 	%r91, %r90, %r88;
	sub.s32 	%r92, %r89, %r91;
	cvt.u64.u32 	%rd544, %r90;
	cvt.u64.u32 	%rd545, %r92;
	bra.uni 	$L__BB604_80;
$L__BB604_79:
	div.s64 	%rd544, %rd542, %rd168;
	mul.lo.s64 	%rd311, %rd544, %rd168;
	sub.s64 	%rd545, %rd542, %rd311;
$L__BB604_80:
	add.s64 	%rd313, %rd1, %rd307;
	ld.global.u64 	%rd314, [%rd313];
	mad.lo.s64 	%rd175, %rd314, %rd545, %rd167;
	add.s32 	%r41, %r253, -2;
	mul.wide.u32 	%rd315, %r41, 8;
	add.s64 	%rd316, %rd2, %rd315;
	ld.global.u64 	%rd176, [%rd316];
	or.b64  	%rd317, %rd544, %rd176;
	and.b64  	%rd318, %rd317, -4294967296;
	setp.ne.s64 	%p11, %rd318, 0;
	@%p11 bra 	$L__BB604_82;
	cvt.u32.u64 	%r93, %rd176;
	cvt.u32.u64 	%r94, %rd544;
	div.u32 	%r95, %r94, %r93;
	mul.lo.s32 	%r96, %r95, %r93;
	sub.s32 	%r97, %r94, %r96;
	cvt.u64.u32 	%rd546, %r95;
	cvt.u64.u32 	%rd547, %r97;
	bra.uni 	$L__BB604_83;
$L__BB604_82:
	div.s64 	%rd546, %rd544, %rd176;
	mul.lo.s64 	%rd319, %rd546, %rd176;
	sub.s64 	%rd547, %rd544, %rd319;
$L__BB604_83:
	add.s64 	%rd321, %rd1, %rd315;
	ld.global.u64 	%rd322, [%rd321];
	mad.lo.s64 	%rd183, %rd322, %rd547, %rd175;
	add.s32 	%r42, %r253, -3;
	mul.wide.u32 	%rd323, %r42, 8;
	add.s64 	%rd324, %rd2, %rd323;
	ld.global.u64 	%rd184, [%rd324];
	or.b64  	%rd325, %rd546, %rd184;
	and.b64  	%rd326, %rd325, -4294967296;
	setp.ne.s64 	%p12, %rd326, 0;
	@%p12 bra 	$L__BB604_85;
	cvt.u32.u64 	%r98, %rd184;
	cvt.u32.u64 	%r99, %rd546;
	div.u32 	%r100, %r99, %r98;
	mul.lo.s32 	%r101, %r100, %r98;
	sub.s32 	%r102, %r99, %r101;
	cvt.u64.u32 	%rd548, %r100;
	cvt.u64.u32 	%rd549, %r102;
	bra.uni 	$L__BB604_86;
$L__BB604_85:
	div.s64 	%rd548, %rd546, %rd184;
	mul.lo.s64 	%rd327, %rd548, %rd184;
	sub.s64 	%rd549, %rd546, %rd327;
$L__BB604_86:
	add.s64 	%rd329, %rd1, %rd323;
	ld.global.u64 	%rd330, [%rd329];
	mad.lo.s64 	%rd191, %rd330, %rd549, %rd183;
	mul.wide.u32 	%rd331, %r39, 8;
	add.s64 	%rd332, %rd2, %rd331;
	ld.global.u64 	%rd192, [%rd332];
	or.b64  	%rd333, %rd548, %rd192;
	and.b64  	%rd334, %rd333, -4294967296;
	setp.ne.s64 	%p13, %rd334, 0;
	@%p13 bra 	$L__BB604_88;
	cvt.u32.u64 	%r103, %rd192;
	cvt.u32.u64 	%r104, %rd548;
	div.u32 	%r105, %r104, %r103;
	mul.lo.s32 	%r106, %r105, %r103;
	sub.s32 	%r107, %r104, %r106;
	cvt.u64.u32 	%rd565, %r105;
	cvt.u64.u32 	%rd551, %r107;
	bra.uni 	$L__BB604_89;
$L__BB604_88:
	div.s64 	%rd565, %rd548, %rd192;
	mul.lo.s64 	%rd335, %rd565, %rd192;
	sub.s64 	%rd551, %rd548, %rd335;
$L__BB604_89:
	add.s64 	%rd337, %rd1, %rd331;
	ld.global.u64 	%rd338, [%rd337];
	mad.lo.s64 	%rd339, %rd338, %rd551, %rd191;
	shl.b64 	%rd340, %rd339, 3;
	add.s64 	%rd574, %rd574, %rd340;
	add.s32 	%r253, %r253, -8;
	add.s32 	%r252, %r252, 8;
	setp.ne.s32 	%p14, %r252, 0;
	@%p14 bra 	$L__BB604_65;
	add.s32 	%r255, %r253, 3;
$L__BB604_91:
	setp.eq.s32 	%p15, %r31, 0;
	@%p15 bra 	$L__BB604_120;
	and.b32  	%r47, %r29, 3;
	setp.lt.u32 	%p16, %r31, 4;
	@%p16 bra 	$L__BB604_106;
	mul.wide.u32 	%rd342, %r255, 8;
	add.s64 	%rd343, %rd2, %rd342;
	ld.global.u64 	%rd203, [%rd343];
	or.b64  	%rd344, %rd565, %rd203;
	and.b64  	%rd345, %rd344, -4294967296;
	setp.ne.s64 	%p17, %rd345, 0;
	@%p17 bra 	$L__BB604_95;
	cvt.u32.u64 	%r108, %rd203;
	cvt.u32.u64 	%r109, %rd565;
	div.u32 	%r110, %r109, %r108;
	mul.lo.s32 	%r111, %r110, %r108;
	sub.s32 	%r112, %r109, %r111;
	cvt.u64.u32 	%rd555, %r110;
	cvt.u64.u32 	%rd556, %r112;
	bra.uni 	$L__BB604_96;
$L__BB604_95:
	div.s64 	%rd555, %rd565, %rd203;
	mul.lo.s64 	%rd346, %rd555, %rd203;
	sub.s64 	%rd556, %rd565, %rd346;
$L__BB604_96:
	add.s64 	%rd348, %rd1, %rd342;
	ld.global.u64 	%rd349, [%rd348];
	mul.lo.s64 	%rd210, %rd349, %rd556;
	add.s32 	%r48, %r255, -1;
	mul.wide.u32 	%rd350, %r48, 8;
	add.s64 	%rd351, %rd2, %rd350;
	ld.global.u64 	%rd211, [%rd351];
	or.b64  	%rd352, %rd555, %rd211;
	and.b64  	%rd353, %rd352, -4294967296;
	setp.ne.s64 	%p18, %rd353, 0;
	@%p18 bra 	$L__BB604_98;
	cvt.u32.u64 	%r113, %rd211;
	cvt.u32.u64 	%r114, %rd555;
	div.u32 	%r115, %r114, %r113;
	mul.lo.s32 	%r116, %r115, %r113;
	sub.s32 	%r117, %r114, %r116;
	cvt.u64.u32 	%rd557, %r115;
	cvt.u64.u32 	%rd558, %r117;
	bra.uni 	$L__BB604_99;
$L__BB604_98:
	div.s64 	%rd557, %rd555, %rd211;
	mul.lo.s64 	%rd354, %rd557, %rd211;
	sub.s64 	%rd558, %rd555, %rd354;
$L__BB604_99:
	add.s64 	%rd356, %rd1, %rd350;
	ld.global.u64 	%rd357, [%rd356];
	mad.lo.s64 	%rd218, %rd357, %rd558, %rd210;
	add.s32 	%r49, %r255, -2;
	mul.wide.u32 	%rd358, %r49, 8;
	add.s64 	%rd359, %rd2, %rd358;
	ld.global.u64 	%rd219, [%rd359];
	or.b64  	%rd360, %rd557, %rd219;
	and.b64  	%rd361, %rd360, -4294967296;
	setp.ne.s64 	%p19, %rd361, 0;
	@%p19 bra 	$L__BB604_101;
	cvt.u32.u64 	%r118, %rd219;
	cvt.u32.u64 	%r119, %rd557;
	div.u32 	%r120, %r119, %r118;
	mul.lo.s32 	%r121, %r120, %r118;
	sub.s32 	%r122, %r119, %r121;
	cvt.u64.u32 	%rd559, %r120;
	cvt.u64.u32 	%rd560, %r122;
	bra.uni 	$L__BB604_102;
$L__BB604_101:
	div.s64 	%rd559, %rd557, %rd219;
	mul.lo.s64 	%rd362, %rd559, %rd219;
	sub.s64 	%rd560, %rd557, %rd362;
$L__BB604_102:
	add.s64 	%rd364, %rd1, %rd358;
	ld.global.u64 	%rd365, [%rd364];
	mad.lo.s64 	%rd226, %rd365, %rd560, %rd218;
	add.s32 	%r50, %r255, -3;
	mul.wide.u32 	%rd366, %r50, 8;
	add.s64 	%rd367, %rd2, %rd366;
	ld.global.u64 	%rd227, [%rd367];
	or.b64  	%rd368, %rd559, %rd227;
	and.b64  	%rd369, %rd368, -4294967296;
	setp.ne.s64 	%p20, %rd369, 0;
	@%p20 bra 	$L__BB604_104;
	cvt.u32.u64 	%r123, %rd227;
	cvt.u32.u64 	%r124, %rd559;
	div.u32 	%r125, %r124, %r123;
	mul.lo.s32 	%r126, %r125, %r123;
	sub.s32 	%r127, %r124, %r126;
	cvt.u64.u32 	%rd565, %r125;
	cvt.u64.u32 	%rd562, %r127;
	bra.uni 	$L__BB604_105;
$L__BB604_104:
	div.s64 	%rd565, %rd559, %rd227;
	mul.lo.s64 	%rd370, %rd565, %rd227;
	sub.s64 	%rd562, %rd559, %rd370;
$L__BB604_105:
	add.s64 	%rd372, %rd1, %rd366;
	ld.global.u64 	%rd373, [%rd372];
	mad.lo.s64 	%rd374, %rd373, %rd562, %rd226;
	shl.b64 	%rd375, %rd374, 3;
	add.s64 	%rd574, %rd574, %rd375;
	add.s32 	%r255, %r255, -4;
$L__BB604_106:
	setp.eq.s32 	%p21, %r47, 0;
	@%p21 bra 	$L__BB604_120;
	setp.eq.s32 	%p22, %r47, 1;
	@%p22 bra 	$L__BB604_115;
	mul.wide.u32 	%rd377, %r255, 8;
	add.s64 	%rd378, %rd2, %rd377;
	ld.global.u64 	%rd238, [%rd378];
	or.b64  	%rd379, %rd565, %rd238;
	and.b64  	%rd380, %rd379, -4294967296;
	setp.ne.s64 	%p23, %rd380, 0;
	@%p23 bra 	$L__BB604_110;
	cvt.u32.u64 	%r128, %rd238;
	cvt.u32.u64 	%r129, %rd565;
	div.u32 	%r130, %r129, %r128;
	mul.lo.s32 	%r131, %r130, %r128;
	sub.s32 	%r132, %r129, %r131;
	cvt.u64.u32 	%rd566, %r130;
	cvt.u64.u32 	%rd567, %r132;
	bra.uni 	$L__BB604_111;
$L__BB604_110:
	div.s64 	%rd566, %rd565, %rd238;
	mul.lo.s64 	%rd381, %rd566, %rd238;
	sub.s64 	%rd567, %rd565, %rd381;
$L__BB604_111:
	add.s64 	%rd383, %rd1, %rd377;
	ld.global.u64 	%rd384, [%rd383];
	mul.lo.s64 	%rd245, %rd384, %rd567;
	add.s32 	%r53, %r255, -1;
	mul.wide.u32 	%rd385, %r53, 8;
	add.s64 	%rd386, %rd2, %rd385;
	ld.global.u64 	%rd246, [%rd386];
	or.b64  	%rd387, %rd566, %rd246;
	and.b64  	%rd388, %rd387, -4294967296;
	setp.ne.s64 	%p24, %rd388, 0;
	@%p24 bra 	$L__BB604_113;
	cvt.u32.u64 	%r133, %rd246;
	cvt.u32.u64 	%r134, %rd566;
	div.u32 	%r135, %r134, %r133;
	mul.lo.s32 	%r136, %r135, %r133;
	sub.s32 	%r137, %r134, %r136;
	cvt.u64.u32 	%rd565, %r135;
	cvt.u64.u32 	%rd569, %r137;
	bra.uni 	$L__BB604_114;
$L__BB604_113:
	div.s64 	%rd565, %rd566, %rd246;
	mul.lo.s64 	%rd389, %rd565, %rd246;
	sub.s64 	%rd569, %rd566, %rd389;
$L__BB604_114:
	add.s64 	%rd391, %rd1, %rd385;
	ld.global.u64 	%rd392, [%rd391];
	mad.lo.s64 	%rd393, %rd392, %rd569, %rd245;
	shl.b64 	%rd394, %rd393, 3;
	add.s64 	%rd574, %rd574, %rd394;
	add.s32 	%r255, %r255, -2;
$L__BB604_115:
	and.b32  	%r138, %r29, 1;
	setp.eq.b32 	%p25, %r138, 1;
	not.pred 	%p26, %p25;
	@%p26 bra 	$L__BB604_120;
	mul.wide.u32 	%rd395, %r255, 8;
	add.s64 	%rd396, %rd2, %rd395;
	ld.global.u64 	%rd257, [%rd396];
	or.b64  	%rd397, %rd565, %rd257;
	and.b64  	%rd398, %rd397, -4294967296;
	setp.ne.s64 	%p27, %rd398, 0;
	@%p27 bra 	$L__BB604_118;
	cvt.u32.u64 	%r139, %rd257;
	cvt.u32.u64 	%r140, %rd565;
	rem.u32 	%r141, %r140, %r139;
	cvt.u64.u32 	%rd573, %r141;
	bra.uni 	$L__BB604_119;
$L__BB604_118:
	rem.s64 	%rd573, %rd565, %rd257;
$L__BB604_119:
	add.s64 	%rd400, %rd1, %rd395;
	ld.global.u64 	%rd401, [%rd400];
	mul.lo.s64 	%rd402, %rd401, %rd573;
	shl.b64 	%rd403, %rd402, 3;
	add.s64 	%rd574, %rd574, %rd403;
$L__BB604_120:
	ld.global.f64 	%fd11, [%rd574];
	fma.rn.f64 	%fd16, %fd11, 0d3FF71547652B82FE, 0d4338000000000000;
	{
	.reg .b32 %temp; 
	mov.b64 	{%r56, %temp}, %fd16;
	}
	mov.f64 	%fd17, 0dC338000000000000;
	add.rn.f64 	%fd18, %fd16, %fd17;
	fma.rn.f64 	%fd19, %fd18, 0dBFE62E42FEFA39EF, %fd11;
	fma.rn.f64 	%fd20, %fd18, 0dBC7ABC9E3B39803F, %fd19;
	fma.rn.f64 	%fd21, %fd20, 0d3E5ADE1569CE2BDF, 0d3E928AF3FCA213EA;
	fma.rn.f64 	%fd22, %fd21, %fd20, 0d3EC71DEE62401315;
	fma.rn.f64 	%fd23, %fd22, %fd20, 0d3EFA01997C89EB71;
	fma.rn.f64 	%fd24, %fd23, %fd20, 0d3F2A01A014761F65;
	fma.rn.f64 	%fd25, %fd24, %fd20, 0d3F56C16C1852B7AF;
	fma.rn.f64 	%fd26, %fd25, %fd20, 0d3F81111111122322;
	fma.rn.f64 	%fd27, %fd26, %fd20, 0d3FA55555555502A1;
	fma.rn.f64 	%fd28, %fd27, %fd20, 0d3FC5555555555511;
	fma.rn.f64 	%fd29, %fd28, %fd20, 0d3FE000000000000B;
	fma.rn.f64 	%fd30, %fd29, %fd20, 0d3FF0000000000000;
	fma.rn.f64 	%fd31, %fd30, %fd20, 0d3FF0000000000000;
	{
	.reg .b32 %temp; 
	mov.b64 	{%r57, %temp}, %fd31;
	}
	{
	.reg .b32 %temp; 
	mov.b64 	{%temp, %r58}, %fd31;
	}
	shl.b32 	%r142, %r56, 20;
	add.s32 	%r143, %r142, %r58;
	mov.b64 	%fd98, {%r57, %r143};
	{
	.reg .b32 %temp; 
	mov.b64 	{%temp, %r144}, %fd11;
	}
	mov.b32 	%f4, %r144;
	abs.f32 	%f3, %f4;
	setp.lt.f32 	%p28, %f3, 0f4086232B;
	@%p28 bra 	$L__BB604_123;
	setp.lt.f64 	%p29, %fd11, 0d0000000000000000;
	add.f64 	%fd32, %fd11, 0d7FF0000000000000;
	selp.f64 	%fd98, 0d0000000000000000, %fd32, %p29;
	setp.geu.f32 	%p30, %f3, 0f40874800;
	@%p30 bra 	$L__BB604_123;
	shr.u32 	%r145, %r56, 31;
	add.s32 	%r146, %r56, %r145;
	shr.s32 	%r147, %r146, 1;
	shl.b32 	%r148, %r147, 20;
	add.s32 	%r149, %r58, %r148;
	mov.b64 	%fd33, {%r57, %r149};
	sub.s32 	%r150, %r56, %r147;
	shl.b32 	%r151, %r150, 20;
	add.s32 	%r152, %r151, 1072693248;
	mov.b32 	%r153, 0;
	mov.b64 	%fd34, {%r153, %r152};
	mul.f64 	%fd98, %fd34, %fd33;
$L__BB604_123:
	st.shared.f64 	[%r5], %fd98;
$L__BB604_124:
	bar.sync 	0;
	setp.lt.u32 	%p58, %r257, 66;
	@%p58 bra 	$L__BB604_128;
$L__BB604_125:
	shr.u32 	%r60, %r257, 1;
	setp.ge.u32 	%p59, %r1, %r60;
	@%p59 bra 	$L__BB604_127;
	ld.shared.f64 	%fd74, [%r5];
	shl.b32 	%r246, %r60, 3;
	add.s32 	%r247, %r5, %r246;
	ld.shared.f64 	%fd75, [%r247];
	add.f64 	%fd76, %fd74, %fd75;
	st.shared.f64 	[%r5], %fd76;
$L__BB604_127:
	bar.sync 	0;
	setp.gt.u32 	%p60, %r257, 131;
	mov.u32 	%r257, %r60;
	@%p60 bra 	$L__BB604_125;
$L__BB604_128:
	setp.gt.u32 	%p61, %r1, 31;
	@%p61 bra 	$L__BB604_131;
	ld.volatile.shared.f64 	%fd77, [%r5];
	ld.volatile.shared.f64 	%fd78, [%r5+256];
	add.f64 	%fd79, %fd77, %fd78;
	st.volatile.shared.f64 	[%r5], %fd79;
	ld.volatile.shared.f64 	%fd80, [%r5];
	ld.volatile.shared.f64 	%fd81, [%r5+128];
	add.f64 	%fd82, %fd80, %fd81;
	st.volatile.shared.f64 	[%r5], %fd82;
	ld.volatile.shared.f64 	%fd83, [%r5];
	ld.volatile.shared.f64 	%fd84, [%r5+64];
	add.f64 	%fd85, %fd83, %fd84;
	st.volatile.shared.f64 	[%r5], %fd85;
	ld.volatile.shared.f64 	%fd86, [%r5];
	ld.volatile.shared.f64 	%fd87, [%r5+32];
	add.f64 	%fd88, %fd86, %fd87;
	st.volatile.shared.f64 	[%r5], %fd88;
	ld.volatile.shared.f64 	%fd89, [%r5];
	ld.volatile.shared.f64 	%fd90, [%r5+16];
	add.f64 	%fd91, %fd89, %fd90;
	st.volatile.shared.f64 	[%r5], %fd91;
	ld.volatile.shared.f64 	%fd92, [%r5];
	ld.volatile.shared.f64 	%fd93, [%r5+8];
	add.f64 	%fd94, %fd92, %fd93;
	st.volatile.shared.f64 	[%r5], %fd94;
	setp.ne.s32 	%p62, %r1, 0;
	@%p62 bra 	$L__BB604_131;
	ld.param.u64 	%rd489, [contiguous_logsumexp2_f64_param_8];
	ld.param.u64 	%rd488, [contiguous_logsumexp2_f64_param_0];
	ld.shared.f64 	%fd95, [logsumexpsdata_f64];
	cvt.u64.u32 	%rd483, %r2;
	mad.lo.s64 	%rd484, %rd489, %rd4, %rd483;
	cvta.to.global.u64 	%rd485, %rd488;
	shl.b64 	%rd486, %rd484, 3;
	add.s64 	%rd487, %rd485, %rd486;
	st.global.f64 	[%rd487], %fd95;
$L__BB604_131:
	ret;

}
	// .globl	contiguous_logsumexp22_f64
.visible .entry contiguous_logsumexp22_f64(
	.param .u64 .ptr .align 1 contiguous_logsumexp22_f64_param_0,
	.param .u64 .ptr .align 1 contiguous_logsumexp22_f64_param_1,
	.param .u64 contiguous_logsumexp22_f64_param_2,
	.param .u64 contiguous_logsumexp22_f64_param_3,
	.param .u64 contiguous_logsumexp22_f64_param_4,
	.param .u64 contiguous_logsumexp22_f64_param_5
)
{
	.reg .pred 	%p<9>;
	.reg .b32 	%r<17>;
	.reg .b64 	%rd<29>;
	.reg .b64 	%fd<27>;

	ld.param.u64 	%rd5, [contiguous_logsumexp22_f64_param_0];
	ld.param.u64 	%rd8, [contiguous_logsumexp22_f64_param_1];
	ld.param.u64 	%rd9, [contiguous_logsumexp22_f64_param_2];
	ld.param.u64 	%rd6, [contiguous_logsumexp22_f64_param_3];
	ld.param.u64 	%rd10, [contiguous_logsumexp22_f64_param_4];
	ld.param.u64 	%rd7, [contiguous_logsumexp22_f64_param_5];
	cvta.to.global.u64 	%rd1, %rd8;
	mov.u32 	%r1, %tid.x;
	mov.u32 	%r2, %ctaid.x;
	mov.u32 	%r16, %ntid.x;
	mul.lo.s32 	%r8, %r2, %r16;
	shl.b32 	%r9, %r8, 1;
	add.s32 	%r4, %r9, %r1;
	shl.b32 	%r10, %r1, 3;
	mov.u32 	%r11, logsumexpsdata_f64;
	add.s32 	%r5, %r11, %r10;
	mov.b64 	%rd11, 0;
	st.shared.u64 	[%r5], %rd11;
	mov.u32 	%r12, %ctaid.y;
	cvt.u64.u32 	%rd12, %r12;
	add.s64 	%rd2, %rd9, %rd12;
	setp.ge.u64 	%p1, %rd2, %rd10;
	@%p1 bra 	$L__BB605_12;
	add.s32 	%r13, %r4, %r16;
	cvt.u64.u32 	%rd3, %r13;
	setp.le.u64 	%p2, %rd6, %rd3;
	@%p2 bra 	$L__BB605_3;
	cvt.u64.u32 	%rd16, %r4;
	mul.lo.s64 	%rd17, %rd2, %rd6;
	add.s64 	%rd18, %rd17, %rd16;
	shl.b64 	%rd19, %rd18, 3;
	add.s64 	%rd20, %rd1, %rd19;
	ld.global.f64 	%fd2, [%rd20];
	add.s64 	%rd21, %rd17, %rd3;
	shl.b64 	%rd22, %rd21, 3;
	add.s64 	%rd23, %rd1, %rd22;
	ld.global.f64 	%fd3, [%rd23];
	add.f64 	%fd4, %fd2, %fd3;
	st.shared.f64 	[%r5], %fd4;
	bra.uni 	$L__BB605_5;
$L__BB605_3:
	cvt.u64.u32 	%rd4, %r4;
	setp.le.u64 	%p3, %rd6, %rd4;
	@%p3 bra 	$L__BB605_5;
	mad.lo.s64 	%rd13, %rd2, %rd6, %rd4;
	shl.b64 	%rd14, %rd13, 3;
	add.s64 	%rd15, %rd1, %rd14;
	ld.global.f64 	%fd1, [%rd15];
	st.shared.f64 	[%r5], %fd1;
$L__BB605_5:
	bar.sync 	0;
	setp.lt.u32 	%p4, %r16, 66;
	@%p4 bra 	$L__BB605_9;
$L__BB605_6:
	shr.u32 	%r7, %r16, 1;
	setp.ge.u32 	%p5, %r1, %r7;
	@%p5 bra 	$L__BB605_8;
	ld.shared.f64 	%fd5, [%r5];
	shl.b32 	%r14, %r7, 3;
	add.s32 	%r15, %r5, %r14;
	ld.shared.f64 	%fd6, [%r15];
	add.f64 	%fd7, %fd5, %fd6;
	st.shared.f64 	[%r5], %fd7;
$L__BB605_8:
	bar.sync 	0;
	setp.gt.u32 	%p6, %r16, 131;
	mov.u32 	%r16, %r7;
	@%p6 bra 	$L__BB605_6;
$L__BB605_9:
	setp.gt.u32 	%p7, %r1, 31;
	@%p7 bra 	$L__BB605_12;
	ld.volatile.shared.f64 	%fd8, [%r5];
	ld.volatile.shared.f64 	%fd9, [%r5+256];
	add.f64 	%fd10, %fd8, %fd9;
	st.volatile.shared.f64 	[%r5], %fd10;
	ld.volatile.shared.f64 	%fd11, [%r5];
	ld.volatile.shared.f64 	%fd12, [%r5+128];
	add.f64 	%fd13, %fd11, %fd12;
	st.volatile.shared.f64 	[%r5], %fd13;
	ld.volatile.shared.f64 	%fd14, [%r5];
	ld.volatile.shared.f64 	%fd15, [%r5+64];
	add.f64 	%fd16, %fd14, %fd15;
	st.volatile.shared.f64 	[%r5], %fd16;
	ld.volatile.shared.f64 	%fd17, [%r5];
	ld.volatile.shared.f64 	%fd18, [%r5+32];
	add.f64 	%fd19, %fd17, %fd18;
	st.volatile.shared.f64 	[%r5], %fd19;
	ld.volatile.shared.f64 	%fd20, [%r5];
	ld.volatile.shared.f64 	%fd21, [%r5+16];
	add.f64 	%fd22, %fd20, %fd21;
	st.volatile.shared.f64 	[%r5], %fd22;
	ld.volatile.shared.f64 	%fd23, [%r5];
	ld.volatile.shared.f64 	%fd24, [%r5+8];
	add.f64 	%fd25, %fd23, %fd24;
	st.volatile.shared.f64 	[%r5], %fd25;
	setp.ne.s32 	%p8, %r1, 0;
	@%p8 bra 	$L__BB605_12;
	ld.shared.f64 	%fd26, [logsumexpsdata_f64];
	cvt.u64.u32 	%rd24, %r2;
	mad.lo.s64 	%rd25, %rd7, %rd2, %rd24;
	cvta.to.global.u64 	%rd26, %rd5;
	shl.b64 	%rd27, %rd25, 3;
	add.s64 	%rd28, %rd26, %rd27;
	st.global.f64 	[%rd28], %fd26;
$L__BB605_12:
	ret;

}
	// .globl	contiguous_logsumexp3_f64
.visible .entry contiguous_logsumexp3_f64(
	.param .u64 .ptr .align 1 contiguous_logsumexp3_f64_param_0,
	.param .u64 .ptr .align 1 contiguous_logsumexp3_f64_param_1,
	.param .u64 .ptr .align 1 contiguous_logsumexp3_f64_param_2,
	.param .u64 .ptr .align 1 contiguous_logsumexp3_f64_param_3,
	.param .u64 contiguous_logsumexp3_f64_param_4,
	.param .u64 contiguous_logsumexp3_f64_param_5,
	.param .u64 contiguous_logsumexp3_f64_param_6
)
{
	.reg .pred 	%p<41>;
	.reg .b32 	%r<219>;
	.reg .b32 	%f<3>;
	.reg .b64 	%rd<309>;
	.reg .b64 	%fd<79>;

	ld.param.u64 	%rd144, [contiguous_logsumexp3_f64_param_0];
	ld.param.u64 	%rd145, [contiguous_logsumexp3_f64_param_1];
	ld.param.u64 	%rd148, [contiguous_logsumexp3_f64_param_2];
	ld.param.u64 	%rd149, [contiguous_logsumexp3_f64_param_3];
	ld.param.u64 	%rd146, [contiguous_logsumexp3_f64_param_4];
	ld.param.u64 	%rd147, [contiguous_logsumexp3_f64_param_5];
	ld.param.u64 	%rd150, [contiguous_logsumexp3_f64_param_6];
	cvta.to.global.u64 	%rd1, %rd149;
	cvta.to.global.u64 	%rd2, %rd148;
	mov.u32 	%r1, %tid.y;
	mov.u32 	%r2, %ntid.x;
	mov.u32 	%r3, %tid.x;
	mad.lo.s32 	%r67, %r1, %r2, %r3;
	mov.u32 	%r68, %ctaid.x;
	mad.lo.s32 	%r69, %r68, %r2, %r3;
	mov.u32 	%r4, %ctaid.y;
	mov.u32 	%r5, %ntid.y;
	mad.lo.s32 	%r70, %r4, %r5, %r1;
	shl.b32 	%r71, %r67, 3;
	mov.u32 	%r72, logsumexpsdata_f64;
	add.s32 	%r7, %r72, %r71;
	mov.b64 	%rd152, 0;
	st.shared.u64 	[%r7], %rd152;
	cvt.u64.u32 	%rd3, %r69;
	setp.le.u64 	%p1, %rd147, %rd3;
	cvt.u64.u32 	%rd153, %r70;
	setp.le.u64 	%p2, %rd150, %rd153;
	or.pred  	%p3, %p1, %p2;
	@%p3 bra 	$L__BB606_79;
	cvt.u32.u64 	%r73, %rd3;
	cvt.u32.u64 	%r74, %rd147;
	mad.lo.s32 	%r209, %r70, %r74, %r73;
	cvt.u32.u64 	%r9, %rd146;
	add.s32 	%r208, %r9, -1;
	setp.lt.s32 	%p4, %r208, 0;
	mov.b64 	%rd308, 0;
	@%p4 bra 	$L__BB606_59;
	setp.lt.u32 	%p5, %r208, 7;
	mov.b64 	%rd308, 0;
	@%p5 bra 	$L__BB606_30;
	add.s32 	%r204, %r9, -4;
	and.b32  	%r75, %r9, -8;
	neg.s32 	%r203, %r75;
	mov.b64 	%rd308, 0;
$L__BB606_4:
	.pragma "nounroll";
	add.s32 	%r16, %r204, 3;
	cvt.u64.u32 	%rd5, %r209;
	mul.wide.u32 	%rd158, %r16, 8;
	add.s64 	%rd159, %rd2, %rd158;
	ld.global.u64 	%rd6, [%rd159];
	and.b64  	%rd160, %rd6, -4294967296;
	setp.ne.s64 	%p6, %rd160, 0;
	@%p6 bra 	$L__BB606_6;
	cvt.u32.u64 	%r76, %rd6;
	cvt.u32.u64 	%r77, %rd5;
	div.u32 	%r78, %r77, %r76;
	mul.lo.s32 	%r79, %r78, %r76;
	sub.s32 	%r80, %r77, %r79;
	cvt.u64.u32 	%rd273, %r78;
	cvt.u64.u32 	%rd274, %r80;
	bra.uni 	$L__BB606_7;
$L__BB606_6:
	div.s64 	%rd273, %rd5, %rd6;
	mul.lo.s64 	%rd161, %rd273, %rd6;
	sub.s64 	%rd274, %rd5, %rd161;
$L__BB606_7:
	mul.wide.u32 	%rd162, %r16, 8;
	add.s64 	%rd163, %rd1, %rd162;
	ld.global.u64 	%rd164, [%rd163];
	mad.lo.s64 	%rd13, %rd164, %rd274, %rd308;
	add.s32 	%r17, %r204, 2;
	and.b64  	%rd14, %rd273, 4294967295;
	mul.wide.u32 	%rd165, %r17, 8;
	add.s64 	%rd166, %rd2, %rd165;
	ld.global.u64 	%rd15, [%rd166];
	and.b64  	%rd167, %rd15, -4294967296;
	setp.ne.s64 	%p7, %rd167, 0;
	@%p7 bra 	$L__BB606_9;
	cvt.u32.u64 	%r81, %rd15;
	cvt.u32.u64 	%r82, %rd14;
	div.u32 	%r83, %r82, %r81;
	mul.lo.s32 	%r84, %r83, %r81;
	sub.s32 	%r85, %r82, %r84;
	cvt.u64.u32 	%rd275, %r83;
	cvt.u64.u32 	%rd276, %r85;
	bra.uni 	$L__BB606_10;
$L__BB606_9:
	div.s64 	%rd275, %rd14, %rd15;
	mul.lo.s64 	%rd168, %rd275, %rd15;
	sub.s64 	%rd276, %rd14, %rd168;
$L__BB606_10:
	mul.wide.u32 	%rd169, %r17, 8;
	add.s64 	%rd170, %rd1, %rd169;
	ld.global.u64 	%rd171, [%rd170];
	mad.lo.s64 	%rd22, %rd171, %rd276, %rd13;
	add.s32 	%r18, %r204, 1;
	and.b64  	%rd23, %rd275, 4294967295;
	mul.wide.u32 	%rd172, %r18, 8;
	add.s64 	%rd173, %rd2, %rd172;
	ld.global.u64 	%rd24, [%rd173];
	and.b64  	%rd174, %rd24, -4294967296;
	setp.ne.s64 	%p8, %rd174, 0;
	@%p8 bra 	$L__BB606_12;
	cvt.u32.u64 	%r86, %rd24;
	cvt.u32.u64 	%r87, %rd23;
	div.u32 	%r88, %r87, %r86;
	mul.lo.s32 	%r89, %r88, %r86;
	sub.s32 	%r90, %r87, %r89;
	cvt.u64.u32 	%rd277, %r88;
	cvt.u64.u32 	%rd278, %r90;
	bra.uni 	$L__BB606_13;
$L__BB606_12:
	div.s64 	%rd277, %rd23, %rd24;
	mul.lo.s64 	%rd175, %rd277, %rd24;
	sub.s64 	%rd278, %rd23, %rd175;
$L__BB606_13:
	mul.wide.u32 	%rd176, %r18, 8;
	add.s64 	%rd177, %rd1, %rd176;
	ld.global.u64 	%rd178, [%rd177];
	mad.lo.s64 	%rd31, %rd178, %rd278, %rd22;
	and.b64  	%rd32, %rd277, 4294967295;
	mul.wide.u32 	%rd179, %r204, 8;
	add.s64 	%rd180, %rd2, %rd179;
	ld.global.u64 	%rd33, [%rd180];
	and.b64  	%rd181, %rd33, -4294967296;
	setp.ne.s64 	%p9, %rd181, 0;
	@%p9 bra 	$L__BB606_15;
	cvt.u32.u64 	%r91, %rd33;
	cvt.u32.u64 	%r92, %rd32;
	div.u32 	%r93, %r92, %r91;
	mul.lo.s32 	%r94, %r93, %r91;
	sub.s32 	%r95, %r92, %r94;
	cvt.u64.u32 	%rd279, %r93;
	cvt.u64.u32 	%rd280, %r95;
	bra.uni 	$L__BB606_16;
$L__BB606_15:
	div.s64 	%rd279, %rd32, %rd33;
	mul.lo.s64 	%rd182, %rd279, %rd33;
	sub.s64 	%rd280, %rd32, %rd182;
$L__BB606_16:
	mul.wide.u32 	%rd183, %r204, 8;
	add.s64 	%rd184, %rd1, %rd183;
	ld.global.u64 	%rd185, [%rd184];
	mad.lo.s64 	%rd40, %rd185, %rd280, %rd31;
	add.s32 	%r19, %r204, -1;
	and.b64  	%rd41, %rd279, 4294967295;
	mul.wide.u32 	%rd186, %r19, 8;
	add.s64 	%rd187, %rd2, %rd186;
	ld.global.u64 	%rd42, [%rd187];
	and.b64  	%rd188, %rd42, -4294967296;
	setp.ne.s64 	%p10, %rd188, 0;
	@%p10 bra 	$L__BB606_18;
	cvt.u32.u64 	%r96, %rd42;
	cvt.u32.u64 	%r97, %rd41;
	div.u32 	%r98, %r97, %r96;
	mul.lo.s32 	%r99, %r98, %r96;
	sub.s32 	%r100, %r97, %r99;
	cvt.u64.u32 	%rd281, %r98;
	cvt.u64.u32 	%rd282, %r100;
	bra.uni 	$L__BB606_19;
$L__BB606_18:
	div.s64 	%rd281, %rd41, %rd42;
	mul.lo.s64 	%rd189, %rd281, %rd42;
	sub.s64 	%rd282, %rd41, %rd189;
$L__BB606_19:
	mul.wide.u32 	%rd190, %r19, 8;
	add.s64 	%rd191, %rd1, %rd190;
	ld.global.u64 	%rd192, [%rd191];
	mad.lo.s64 	%rd49, %rd192, %rd282, %rd40;
	add.s32 	%r20, %r204, -2;
	and.b64  	%rd50, %rd281, 4294967295;
	mul.wide.u32 	%rd193, %r20, 8;
	add.s64 	%rd194, %rd2, %rd193;
	ld.global.u64 	%rd51, [%rd194];
	and.b64  	%rd195, %rd51, -4294967296;
	setp.ne.s64 	%p11, %rd195, 0;
	@%p11 bra 	$L__BB606_21;
	cvt.u32.u64 	%r101, %rd51;
	cvt.u32.u64 	%r102, %rd50;
	div.u32 	%r103, %r102, %r101;
	mul.lo.s32 	%r104, %r103, %r101;
	sub.s32 	%r105, %r102, %r104;
	cvt.u64.u32 	%rd283, %r103;
	cvt.u64.u32 	%rd284, %r105;
	bra.uni 	$L__BB606_22;
$L__BB606_21:
	div.s64 	%rd283, %rd50, %rd51;
	mul.lo.s64 	%rd196, %rd283, %rd51;
	sub.s64 	%rd284, %rd50, %rd196;
$L__BB606_22:
	mul.wide.u32 	%rd197, %r20, 8;
	add.s64 	%rd198, %rd1, %rd197;
	ld.global.u64 	%rd199, [%rd198];
	mad.lo.s64 	%rd58, %rd199, %rd284, %rd49;
	add.s32 	%r21, %r204, -3;
	and.b64  	%rd59, %rd283, 4294967295;
	mul.wide.u32 	%rd200, %r21, 8;
	add.s64 	%rd201, %rd2, %rd200;
	ld.global.u64 	%rd60, [%rd201];
	and.b64  	%rd202, %rd60, -4294967296;
	setp.ne.s64 	%p12, %rd202, 0;
	@%p12 bra 	$L__BB606_24;
	cvt.u32.u64 	%r106, %rd60;
	cvt.u32.u64 	%r107, %rd59;
	div.u32 	%r108, %r107, %r106;
	mul.lo.s32 	%r109, %r108, %r106;
	sub.s32 	%r110, %r107, %r109;
	cvt.u64.u32 	%rd285, %r108;
	cvt.u64.u32 	%rd286, %r110;
	bra.uni 	$L__BB606_25;
$L__BB606_24:
	div.s64 	%rd285, %rd59, %rd60;
	mul.lo.s64 	%rd203, %rd285, %rd60;
	sub.s64 	%rd286, %rd59, %rd203;
$L__BB606_25:
	mul.wide.u32 	%rd204, %r21, 8;
	add.s64 	%rd205, %rd1, %rd204;
	ld.global.u64 	%rd206, [%rd205];
	mad.lo.s64 	%rd67, %rd206, %rd286, %rd58;
	and.b64  	%rd68, %rd285, 4294967295;
	add.s32 	%r111, %r204, -4;
	mul.wide.u32 	%rd207, %r111, 8;
	add.s64 	%rd208, %rd2, %rd207;
	ld.global.u64 	%rd69, [%rd208];
	and.b64  	%rd209, %rd69, -4294967296;
	setp.ne.s64 	%p13, %rd209, 0;
	@%p13 bra 	$L__BB606_27;
	cvt.u32.u64 	%r112, %rd69;
	cvt.u32.u64 	%r113, %rd68;
	div.u32 	%r114, %r113, %r112;
	mul.lo.s32 	%r115, %r114, %r112;
	sub.s32 	%r116, %r113, %r115;
	cvt.u64.u32 	%rd287, %r114;
	cvt.u64.u32 	%rd288, %r116;
	bra.uni 	$L__BB606_28;
$L__BB606_27:
	div.s64 	%rd287, %rd68, %rd69;
	mul.lo.s64 	%rd210, %rd287, %rd69;
	sub.s64 	%rd288, %rd68, %rd210;
$L__BB606_28:
	mul.wide.u32 	%rd211, %r111, 8;
	add.s64 	%rd212, %rd1, %rd211;
	ld.global.u64 	%rd213, [%rd212];
	mad.lo.s64 	%rd308, %rd213, %rd288, %rd67;
	cvt.u32.u64 	%r209, %rd287;
	add.s32 	%r204, %r204, -8;
	add.s32 	%r203, %r203, 8;
	setp.ne.s32 	%p14, %r203, 0;
	@%p14 bra 	$L__BB606_4;
	add.s32 	%r208, %r204, 3;
$L__BB606_30:
	and.b32  	%r28, %r9, 7;
	setp.eq.s32 	%p15, %r28, 0;
	@%p15 bra 	$L__BB606_59;
	and.b32  	%r29, %r9, 3;
	setp.lt.u32 	%p16, %r28, 4;
	@%p16 bra 	$L__BB606_45;
	cvt.u64.u32 	%rd79, %r209;
	mul.wide.u32 	%rd215, %r208, 8;
	add.s64 	%rd216, %rd2, %rd215;
	ld.global.u64 	%rd80, [%rd216];
	and.b64  	%rd217, %rd80, -4294967296;
	setp.ne.s64 	%p17, %rd217, 0;
	@%p17 bra 	$L__BB606_34;
	cvt.u32.u64 	%r118, %rd80;
	cvt.u32.u64 	%r119, %rd79;
	div.u32 	%r120, %r119, %r118;
	mul.lo.s32 	%r121, %r120, %r118;
	sub.s32 	%r122, %r119, %r121;
	cvt.u64.u32 	%rd291, %r120;
	cvt.u64.u32 	%rd292, %r122;
	bra.uni 	$L__BB606_35;
$L__BB606_34:
	div.s64 	%rd291, %rd79, %rd80;
	mul.lo.s64 	%rd218, %rd291, %rd80;
	sub.s64 	%rd292, %rd79, %rd218;
$L__BB606_35:
	mul.wide.u32 	%rd219, %r208, 8;
	add.s64 	%rd220, %rd1, %rd219;
	ld.global.u64 	%rd221, [%rd220];
	mad.lo.s64 	%rd87, %rd221, %rd292, %rd308;
	add.s32 	%r30, %r208, -1;
	and.b64  	%rd88, %rd291, 4294967295;
	mul.wide.u32 	%rd222, %r30, 8;
	add.s64 	%rd223, %rd2, %rd222;
	ld.global.u64 	%rd89, [%rd223];
	and.b64  	%rd224, %rd89, -4294967296;
	setp.ne.s64 	%p18, %rd224, 0;
	@%p18 bra 	$L__BB606_37;
	cvt.u32.u64 	%r123, %rd89;
	cvt.u32.u64 	%r124, %rd88;
	div.u32 	%r125, %r124, %r123;
	mul.lo.s32 	%r126, %r125, %r123;
	sub.s32 	%r127, %r124, %r126;
	cvt.u64.u32 	%rd293, %r125;
	cvt.u64.u32 	%rd294, %r127;
	bra.uni 	$L__BB606_38;
$L__BB606_37:
	div.s64 	%rd293, %rd88, %rd89;
	mul.lo.s64 	%rd225, %rd293, %rd89;
	sub.s64 	%rd294, %rd88, %rd225;
$L__BB606_38:
	mul.wide.u32 	%rd226, %r30, 8;
	add.s64 	%rd227, %rd1, %rd226;
	ld.global.u64 	%rd228, [%rd227];
	mad.lo.s64 	%rd96, %rd228, %rd294, %rd87;
	add.s32 	%r31, %r208, -2;
	and.b64  	%rd97, %rd293, 4294967295;
	mul.wide.u32 	%rd229, %r31, 8;
	add.s64 	%rd230, %rd2, %rd229;
	ld.global.u64 	%rd98, [%rd230];
	and.b64  	%rd231, %rd98, -4294967296;
	setp.ne.s64 	%p19, %rd231, 0;
	@%p19 bra 	$L__BB606_40;
	cvt.u32.u64 	%r128, %rd98;
	cvt.u32.u64 	%r129, %rd97;
	div.u32 	%r130, %r129, %r128;
	mul.lo.s32 	%r131, %r130, %r128;
	sub.s32 	%r132, %r129, %r131;
	cvt.u64.u32 	%rd295, %r130;
	cvt.u64.u32 	%rd296, %r132;
	bra.uni 	$L__BB606_41;
$L__BB606_40:
	div.s64 	%rd295, %rd97, %rd98;
	mul.lo.s64 	%rd232, %rd295, %rd98;
	sub.s64 	%rd296, %rd97, %rd232;
$L__BB606_41:
	mul.wide.u32 	%rd233, %r31, 8;
	add.s64 	%rd234, %rd1, %rd233;
	ld.global.u64 	%rd235, [%rd234];
	mad.lo.s64 	%rd105, %rd235, %rd296, %rd96;
	add.s32 	%r32, %r208, -3;
	and.b64  	%rd106, %rd295, 4294967295;
	mul.wide.u32 	%rd236, %r32, 8;
	add.s64 	%rd237, %rd2, %rd236;
	ld.global.u64 	%rd107, [%rd237];
	and.b64  	%rd238, %rd107, -4294967296;
	setp.ne.s64 	%p20, %rd238, 0;
	@%p20 bra 	$L__BB606_43;
	cvt.u32.u64 	%r133, %rd107;
	cvt.u32.u64 	%r134, %rd106;
	div.u32 	%r135, %r134, %r133;
	mul.lo.s32 	%r136, %r135, %r133;
	sub.s32 	%r137, %r134, %r136;
	cvt.u64.u32 	%rd297, %r135;
	cvt.u64.u32 	%rd298, %r137;
	bra.uni 	$L__BB606_44;
$L__BB606_43:
	div.s64 	%rd297, %rd106, %rd107;
	mul.lo.s64 	%rd239, %rd297, %rd107;
	sub.s64 	%rd298, %rd106, %rd239;
$L__BB606_44:
	mul.wide.u32 	%rd240, %r32, 8;
	add.s64 	%rd241, %rd1, %rd240;
	ld.global.u64 	%rd242, [%rd241];
	mad.lo.s64 	%rd308, %rd242, %rd298, %rd105;
	cvt.u32.u64 	%r209, %rd297;
	add.s32 	%r208, %r208, -4;
$L__BB606_45:
	setp.eq.s32 	%p21, %r29, 0;
	@%p21 bra 	$L__BB606_59;
	setp.eq.s32 	%p22, %r29, 1;
	@%p22 bra 	$L__BB606_54;
	cvt.u64.u32 	%rd117, %r209;
	mul.wide.u32 	%rd244, %r208, 8;
	add.s64 	%rd245, %rd2, %rd244;
	ld.global.u64 	%rd118, [%rd245];
	and.b64  	%rd246, %rd118, -4294967296;
	setp.ne.s64 	%p23, %rd246, 0;
	@%p23 bra 	$L__BB606_49;
	cvt.u32.u64 	%r138, %rd118;
	cvt.u32.u64 	%r139, %rd117;
	div.u32 	%r140, %r139, %r138;
	mul.lo.s32 	%r141, %r140, %r138;
	sub.s32 	%r142, %r139, %r141;
	cvt.u64.u32 	%rd301, %r140;
	cvt.u64.u32 	%rd302, %r142;
	bra.uni 	$L__BB606_50;
$L__BB606_49:
	div.s64 	%rd301, %rd117, %rd118;
	mul.lo.s64 	%rd247, %rd301, %rd118;
	sub.s64 	%rd302, %rd117, %rd247;
$L__BB606_50:
	add.s64 	%rd249, %rd1, %rd244;
	ld.global.u64 	%rd250, [%rd249];
	mad.lo.s64 	%rd125, %rd250, %rd302, %rd308;
	add.s32 	%r37, %r208, -1;
	and.b64  	%rd126, %rd301, 4294967295;
	mul.wide.u32 	%rd251, %r37, 8;
	add.s64 	%rd252, %rd2, %rd251;
	ld.global.u64 	%rd127, [%rd252];
	and.b64  	%rd253, %rd127, -4294967296;
	setp.ne.s64 	%p24, %rd253, 0;
	@%p24 bra 	$L__BB606_52;
	cvt.u32.u64 	%r143, %rd127;
	cvt.u32.u64 	%r144, %rd126;
	div.u32 	%r145, %r144, %r143;
	mul.lo.s32 	%r146, %r145, %r143;
	sub.s32 	%r147, %r144, %r146;
	cvt.u64.u32 	%rd303, %r145;
	cvt.u64.u32 	%rd304, %r147;
	bra.uni 	$L__BB606_53;
$L__BB606_52:
	div.s64 	%rd303, %rd126, %rd127;
	mul.lo.s64 	%rd254, %rd303, %rd127;
	sub.s64 	%rd304, %rd126, %rd254;
$L__BB606_53:
	add.s64 	%rd256, %rd1, %rd251;
	ld.global.u64 	%rd257, [%rd256];
	mad.lo.s64 	%rd308, %rd257, %rd304, %rd125;
	cvt.u32.u64 	%r209, %rd303;
	add.s32 	%r208, %r208, -2;
$L__BB606_54:
	and.b32  	%r148, %r9, 1;
	setp.eq.b32 	%p25, %r148, 1;
	not.pred 	%p26, %p25;
	@%p26 bra 	$L__BB606_59;
	cvt.u64.u32 	%rd137, %r209;
	mul.wide.u32 	%rd258, %r208, 8;
	add.s64 	%rd259, %rd2, %rd258;
	ld.global.u64 	%rd138, [%rd259];
	and.b64  	%rd260, %rd138, -4294967296;
	setp.ne.s64 	%p27, %rd260, 0;
	@%p27 bra 	$L__BB606_57;
	cvt.u32.u64 	%r149, %rd138;
	cvt.u32.u64 	%r150, %rd137;
	rem.u32 	%r151, %r150, %r149;
	cvt.u64.u32 	%rd307, %r151;
	bra.uni 	$L__BB606_58;
$L__BB606_57:
	rem.s64 	%rd307, %rd137, %rd138;
$L__BB606_58:
	add.s64 	%rd262, %rd1, %rd258;
	ld.global.u64 	%rd263, [%rd262];
	mad.lo.s64 	%rd308, %rd263, %rd307, %rd308;
$L__BB606_59:
	cvta.to.global.u64 	%rd264, %rd145;
	shl.b64 	%rd265, %rd308, 3;
	add.s64 	%rd266, %rd264, %rd265;
	ld.global.f64 	%fd1, [%rd266];
	fma.rn.f64 	%fd21, %fd1, 0d3FF71547652B82FE, 0d4338000000000000;
	{
	.reg .b32 %temp; 
	mov.b64 	{%r42, %temp}, %fd21;
	}
	mov.f64 	%fd22, 0dC338000000000000;
	add.rn.f64 	%fd23, %fd21, %fd22;
	fma.rn.f64 	%fd24, %fd23, 0dBFE62E42FEFA39EF, %fd1;
	fma.rn.f64 	%fd25, %fd23, 0dBC7ABC9E3B39803F, %fd24;
	fma.rn.f64 	%fd26, %fd25, 0d3E5ADE1569CE2BDF, 0d3E928AF3FCA213EA;
	fma.rn.f64 	%fd27, %fd26, %fd25, 0d3EC71DEE62401315;
	fma.rn.f64 	%fd28, %fd27, %fd25, 0d3EFA01997C89EB71;
	fma.rn.f64 	%fd29, %fd28, %fd25, 0d3F2A01A014761F65;
	fma.rn.f64 	%fd30, %fd29, %fd25, 0d3F56C16C1852B7AF;
	fma.rn.f64 	%fd31, %fd30, %fd25, 0d3F81111111122322;
	fma.rn.f64 	%fd32, %fd31, %fd25, 0d3FA55555555502A1;
	fma.rn.f64 	%fd33, %fd32, %fd25, 0d3FC5555555555511;
	fma.rn.f64 	%fd34, %fd33, %fd25, 0d3FE000000000000B;
	fma.rn.f64 	%fd35, %fd34, %fd25, 0d3FF0000000000000;
	fma.rn.f64 	%fd36, %fd35, %fd25, 0d3FF0000000000000;
	{
	.reg .b32 %temp; 
	mov.b64 	{%r43, %temp}, %fd36;
	}
	{
	.reg .b32 %temp; 
	mov.b64 	{%temp, %r44}, %fd36;
	}
	shl.b32 	%r152, %r42, 20;
	add.s32 	%r153, %r152, %r44;
	mov.b64 	%fd69, {%r43, %r153};
	{
	.reg .b32 %temp; 
	mov.b64 	{%temp, %r154}, %fd1;
	}
	mov.b32 	%f2, %r154;
	abs.f32 	%f1, %f2;
	setp.lt.f32 	%p28, %f1, 0f4086232B;
	@%p28 bra 	$L__BB606_62;
	setp.lt.f64 	%p29, %fd1, 0d0000000000000000;
	add.f64 	%fd37, %fd1, 0d7FF0000000000000;
	selp.f64 	%fd69, 0d0000000000000000, %fd37, %p29;
	setp.geu.f32 	%p30, %f1, 0f40874800;
	@%p30 bra 	$L__BB606_62;
	shr.u32 	%r155, %r42, 31;
	add.s32 	%r156, %r42, %r155;
	shr.s32 	%r157, %r156, 1;
	shl.b32 	%r158, %r157, 20;
	add.s32 	%r159, %r44, %r158;
	mov.b64 	%fd38, {%r43, %r159};
	sub.s32 	%r160, %r42, %r157;
	shl.b32 	%r161, %r160, 20;
	add.s32 	%r162, %r161, 1072693248;
	mov.b32 	%r163, 0;
	mov.b64 	%fd39, {%r163, %r162};
	mul.f64 	%fd69, %fd39, %fd38;
$L__BB606_62:
	st.shared.f64 	[%r7], %fd69;
	bar.sync 	0;
	setp.ne.s32 	%p31, %r1, 0;
	@%p31 bra 	$L__BB606_79;
	setp.gt.u32 	%p32, %r5, 1;
	@%p32 bra 	$L__BB606_65;
	shl.b32 	%r164, %r3, 3;
	mov.u32 	%r165, logsumexpsdata_f64;
	add.s32 	%r166, %r165, %r164;
	ld.shared.f64 	%fd77, [%r166];
	bra.uni 	$L__BB606_78;
$L__BB606_65:
	shl.b32 	%r168, %r3, 3;
	mov.u32 	%r169, logsumexpsdata_f64;
	add.s32 	%r45, %r169, %r168;
	ld.shared.f64 	%fd77, [%r45];
	add.s32 	%r46, %r5, -1;
	add.s32 	%r170, %r5, -2;
	and.b32  	%r47, %r46, 7;
	setp.lt.u32 	%p33, %r170, 7;
	mov.b32 	%r217, 1;
	@%p33 bra 	$L__BB606_69;
	and.b32  	%r173, %r46, -8;
	neg.s32 	%r214, %r173;
	shl.b32 	%r49, %r2, 3;
	add.s32 	%r175, %r168, %r49;
	add.s32 	%r212, %r169, %r175;
	shl.b32 	%r51, %r2, 6;
	mov.b32 	%r215, 1;
	mov.b32 	%r213, 0;
$L__BB606_67:
	.pragma "nounroll";
	mul.lo.s32 	%r177, %r215, %r2;
	shl.b32 	%r178, %r177, 3;
	add.s32 	%r179, %r45, %r178;
	ld.shared.f64 	%fd41, [%r212];
	add.f64 	%fd42, %fd77, %fd41;
	add.s32 	%r180, %r179, %r49;
	ld.shared.f64 	%fd43, [%r180];
	add.f64 	%fd44, %fd42, %fd43;
	add.s32 	%r181, %r180, %r49;
	ld.shared.f64 	%fd45, [%r181];
	add.f64 	%fd46, %fd44, %fd45;
	add.s32 	%r182, %r181, %r49;
	ld.shared.f64 	%fd47, [%r182];
	add.f64 	%fd48, %fd46, %fd47;
	add.s32 	%r183, %r182, %r49;
	ld.shared.f64 	%fd49, [%r183];
	add.f64 	%fd50, %fd48, %fd49;
	add.s32 	%r184, %r183, %r49;
	ld.shared.f64 	%fd51, [%r184];
	add.f64 	%fd52, %fd50, %fd51;
	add.s32 	%r185, %r184, %r49;
	ld.shared.f64 	%fd53, [%r185];
	add.f64 	%fd54, %fd52, %fd53;
	add.s32 	%r186, %r185, %r49;
	ld.shared.f64 	%fd55, [%r186];
	add.f64 	%fd77, %fd54, %fd55;
	add.s32 	%r215, %r215, 8;
	add.s32 	%r214, %r214, 8;
	add.s32 	%r213, %r213, 8;
	add.s32 	%r212, %r212, %r51;
	setp.ne.s32 	%p34, %r214, 0;
	@%p34 bra 	$L__BB606_67;
	add.s32 	%r217, %r213, 1;
$L__BB606_69:
	setp.eq.s32 	%p35, %r47, 0;
	@%p35 bra 	$L__BB606_77;
	and.b32  	%r62, %r46, 3;
	setp.lt.u32 	%p36, %r47, 4;
	@%p36 bra 	$L__BB606_72;
	mul.lo.s32 	%r187, %r217, %r2;
	shl.b32 	%r188, %r187, 3;
	add.s32 	%r189, %r45, %r188;
	ld.shared.f64 	%fd57, [%r189];
	add.f64 	%fd58, %fd77, %fd57;
	shl.b32 	%r190, %r2, 3;
	add.s32 	%r191, %r189, %r190;
	ld.shared.f64 	%fd59, [%r191];
	add.f64 	%fd60, %fd58, %fd59;
	add.s32 	%r192, %r191, %r190;
	ld.shared.f64 	%fd61, [%r192];
	add.f64 	%fd62, %fd60, %fd61;
	add.s32 	%r193, %r192, %r190;
	ld.shared.f64 	%fd63, [%r193];
	add.f64 	%fd77, %fd62, %fd63;
	add.s32 	%r217, %r217, 4;
$L__BB606_72:
	setp.eq.s32 	%p37, %r62, 0;
	@%p37 bra 	$L__BB606_77;
	setp.eq.s32 	%p38, %r62, 1;
	@%p38 bra 	$L__BB606_75;
	mul.lo.s32 	%r194, %r217, %r2;
	shl.b32 	%r195, %r194, 3;
	add.s32 	%r196, %r45, %r195;
	ld.shared.f64 	%fd65, [%r196];
	add.f64 	%fd66, %fd77, %fd65;
	shl.b32 	%r197, %r2, 3;
	add.s32 	%r198, %r196, %r197;
	ld.shared.f64 	%fd67, [%r198];
	add.f64 	%fd77, %fd66, %fd67;
	add.s32 	%r217, %r217, 2;
$L__BB606_75:
	and.b32  	%r199, %r46, 1;
	setp.eq.b32 	%p39, %r199, 1;
	not.pred 	%p40, %p39;
	@%p40 bra 	$L__BB606_77;
	mul.lo.s32 	%r200, %r217, %r2;
	shl.b32 	%r201, %r200, 3;
	add.s32 	%r202, %r45, %r201;
	ld.shared.f64 	%fd68, [%r202];
	add.f64 	%fd77, %fd77, %fd68;
$L__BB606_77:
	st.shared.f64 	[%r45], %fd77;
$L__BB606_78:
	cvt.u64.u32 	%rd267, %r4;
	mad.lo.s64 	%rd268, %rd147, %rd267, %rd3;
	cvta.to.global.u64 	%rd269, %rd144;
	shl.b64 	%rd270, %rd268, 3;
	add.s64 	%rd271, %rd269, %rd270;
	st.global.f64 	[%rd271], %fd77;
$L__BB606_79:
	ret;

}
	// .globl	contiguous_logsumexp33_f64
.visible .entry contiguous_logsumexp33_f64(
	.param .u64 .ptr .align 1 contiguous_logsumexp33_f64_param_0,
	.param .u64 .ptr .align 1 contiguous_logsumexp33_f64_param_1,
	.param .u64 contiguous_logsumexp33_f64_param_2,
	.param .u64 contiguous_logsumexp33_f64_param_3,
	.param .u64 contiguous_logsumexp33_f64_param_4
)
{
	.reg .pred 	%p<14>;
	.reg .b32 	%r<85>;
	.reg .b64 	%rd<17>;
	.reg .b64 	%fd<55>;

	ld.param.u64 	%rd2, [contiguous_logsumexp33_f64_param_0];
	ld.param.u64 	%rd3, [contiguous_logsumexp33_f64_param_1];
	ld.param.u64 	%rd4, [contiguous_logsumexp33_f64_param_3];
	ld.param.u64 	%rd5, [contiguous_logsumexp33_f64_param_4];
	mov.u32 	%r1, %tid.y;
	mov.u32 	%r2, %ntid.x;
	mov.u32 	%r3, %tid.x;
	mad.lo.s32 	%r30, %r1, %r2, %r3;
	mov.u32 	%r31, %ctaid.x;
	mad.lo.s32 	%r32, %r31, %r2, %r3;
	mov.u32 	%r4, %ctaid.y;
	mov.u32 	%r5, %ntid.y;
	mad.lo.s32 	%r33, %r4, %r5, %r1;
	shl.b32 	%r34, %r30, 3;
	mov.u32 	%r35, logsumexpsdata_f64;
	add.s32 	%r7, %r35, %r34;
	mov.b64 	%rd7, 0;
	st.shared.u64 	[%r7], %rd7;
	cvt.u64.u32 	%rd1, %r32;
	setp.le.u64 	%p1, %rd4, %rd1;
	cvt.u64.u32 	%rd8, %r33;
	setp.le.u64 	%p2, %rd5, %rd8;
	or.pred  	%p3, %p1, %p2;
	@%p3 bra 	$L__BB607_18;
	cvt.u32.u64 	%r36, %rd1;
	cvta.to.global.u64 	%rd9, %rd3;
	cvt.u32.u64 	%r37, %rd4;
	mad.lo.s32 	%r38, %r33, %r37, %r36;
	mul.wide.u32 	%rd10, %r38, 8;
	add.s64 	%rd11, %rd9, %rd10;
	ld.global.f64 	%fd16, [%rd11];
	st.shared.f64 	[%r7], %fd16;
	bar.sync 	0;
	setp.ne.s32 	%p4, %r1, 0;
	@%p4 bra 	$L__BB607_18;
	setp.gt.u32 	%p5, %r5, 1;
	@%p5 bra 	$L__BB607_4;
	shl.b32 	%r39, %r3, 3;
	add.s32 	%r41, %r35, %r39;
	ld.shared.f64 	%fd53, [%r41];
	bra.uni 	$L__BB607_17;
$L__BB607_4:
	shl.b32 	%r43, %r3, 3;
	add.s32 	%r8, %r35, %r43;
	ld.shared.f64 	%fd53, [%r8];
	add.s32 	%r9, %r5, -1;
	add.s32 	%r45, %r5, -2;
	and.b32  	%r10, %r9, 7;
	setp.lt.u32 	%p6, %r45, 7;
	mov.b32 	%r83, 1;
	@%p6 bra 	$L__BB607_8;
	and.b32  	%r48, %r9, -8;
	neg.s32 	%r80, %r48;
	shl.b32 	%r12, %r2, 3;
	add.s32 	%r50, %r43, %r12;
	add.s32 	%r78, %r35, %r50;
	shl.b32 	%r14, %r2, 6;
	mov.b32 	%r81, 1;
	mov.b32 	%r79, 0;
$L__BB607_6:
	.pragma "nounroll";
	mul.lo.s32 	%r52, %r81, %r2;
	shl.b32 	%r53, %r52, 3;
	add.s32 	%r54, %r8, %r53;
	ld.shared.f64 	%fd18, [%r78];
	add.f64 	%fd19, %fd53, %fd18;
	add.s32 	%r55, %r54, %r12;
	ld.shared.f64 	%fd20, [%r55];
	add.f64 	%fd21, %fd19, %fd20;
	add.s32 	%r56, %r55, %r12;
	ld.shared.f64 	%fd22, [%r56];
	add.f64 	%fd23, %fd21, %fd22;
	add.s32 	%r57, %r56, %r12;
	ld.shared.f64 	%fd24, [%r57];
	add.f64 	%fd25, %fd23, %fd24;
	add.s32 	%r58, %r57, %r12;
	ld.shared.f64 	%fd26, [%r58];
	add.f64 	%fd27, %fd25, %fd26;
	add.s32 	%r59, %r58, %r12;
	ld.shared.f64 	%fd28, [%r59];
	add.f64 	%fd29, %fd27, %fd28;
	add.s32 	%r60, %r59, %r12;
	ld.shared.f64 	%fd30, [%r60];
	add.f64 	%fd31, %fd29, %fd30;
	add.s32 	%r61, %r60, %r12;
	ld.shared.f64 	%fd32, [%r61];
	add.f64 	%fd53, %fd31, %fd32;
	add.s32 	%r81, %r81, 8;
	add.s32 	%r80, %r80, 8;
	add.s32 	%r79, %r79, 8;
	add.s32 	%r78, %r78, %r14;
	setp.ne.s32 	%p7, %r80, 0;
	@%p7 bra 	$L__BB607_6;
	add.s32 	%r83, %r79, 1;
$L__BB607_8:
	setp.eq.s32 	%p8, %r10, 0;
	@%p8 bra 	$L__BB607_16;
	and.b32  	%r25, %r9, 3;
	setp.lt.u32 	%p9, %r10, 4;
	@%p9 bra 	$L__BB607_11;
	mul.lo.s32 	%r62, %r83, %r2;
	shl.b32 	%r63, %r62, 3;
	add.s32 	%r64, %r8, %r63;
	ld.shared.f64 	%fd34, [%r64];
	add.f64 	%fd35, %fd53, %fd34;
	shl.b32 	%r65, %r2, 3;
	add.s32 	%r66, %r64, %r65;
	ld.shared.f64 	%fd36, [%r66];
	add.f64 	%fd37, %fd35, %fd36;
	add.s32 	%r67, %r66, %r65;
	ld.shared.f64 	%fd38, [%r67];
	add.f64 	%fd39, %fd37, %fd38;
	add.s32 	%r68, %r67, %r65;
	ld.shared.f64 	%fd40, [%r68];
	add.f64 	%fd53, %fd39, %fd40;
	add.s32 	%r83, %r83, 4;
$L__BB607_11:
	setp.eq.s32 	%p10, %r25, 0;
	@%p10 bra 	$L__BB607_16;
	setp.eq.s32 	%p11, %r25, 1;
	@%p11 bra 	$L__BB607_14;
	mul.lo.s32 	%r69, %r83, %r2;
	shl.b32 	%r70, %r69, 3;
	add.s32 	%r71, %r8, %r70;
	ld.shared.f64 	%fd42, [%r71];
	add.f64 	%fd43, %fd53, %fd42;
	shl.b32 	%r72, %r2, 3;
	add.s32 	%r73, %r71, %r72;
	ld.shared.f64 	%fd44, [%r73];
	add.f64 	%fd53, %fd43, %fd44;
	add.s32 	%r83, %r83, 2;
$L__BB607_14:
	and.b32  	%r74, %r9, 1;
	setp.eq.b32 	%p12, %r74, 1;
	not.pred 	%p13, %p12;
	@%p13 bra 	$L__BB607_16;
	mul.lo.s32 	%r75, %r83, %r2;
	shl.b32 	%r76, %r75, 3;
	add.s32 	%r77, %r8, %r76;
	ld.shared.f64 	%fd45, [%r77];
	add.f64 	%fd53, %fd53, %fd45;
$L__BB607_16:
	st.shared.f64 	[%r8], %fd53;
$L__BB607_17:
	cvt.u64.u32 	%rd12, %r4;
	mad.lo.s64 	%rd13, %rd4, %rd12, %rd1;
	cvta.to.global.u64 	%rd14, %rd2;
	shl.b64 	%rd15, %rd13, 3;
	add.s64 	%rd16, %rd14, %rd15;
	st.global.f64 	[%rd16], %fd53;
$L__BB607_18:
	ret;

}
	// .globl	contiguous_logsumexp_f16
.visible .entry contiguous_logsumexp_f16(
	.param .u64 .ptr .align 1 contiguous_logsumexp_f16_param_0,
	.param .u64 .ptr .align 1 contiguous_logsumexp_f16_param_1,
	.param .u64 contiguous_logsumexp_f16_param_2
)
{
	.reg .pred 	%p<8>;
	.reg .b16 	%rs<29>;
	.reg .b32 	%r<23>;
	.reg .b32 	%f<38>;
	.reg .b64 	%rd<16>;

	ld.param.u64 	%rd4, [contiguous_logsumexp_f16_param_0];
	ld.param.u64 	%rd6, [contiguous_logsumexp_f16_param_1];
	ld.param.u64 	%rd5, [contiguous_logsumexp_f16_param_2];
	cvta.to.global.u64 	%rd1, %rd6;
	mov.u32 	%r1, %tid.x;
	mov.u32 	%r2, %ctaid.x;
	mov.u32 	%r22, %ntid.x;
	mul.lo.s32 	%r9, %r2, %r22;
	shl.b32 	%r10, %r9, 1;
	add.s32 	%r4, %r10, %r1;
	shl.b32 	%r11, %r1, 1;
	mov.u32 	%r12, logsumexpsdata_f16;
	add.s32 	%r5, %r12, %r11;
	mov.b32 	%r8, 0;
	// begin inline asm
	cvt.rn.f16.s32 %rs1, %r8;
	// end inline asm
	st.shared.u16 	[%r5], %rs1;
	add.s32 	%r13, %r4, %r22;
	cvt.u64.u32 	%rd2, %r13;
	setp.le.u64 	%p1, %rd5, %rd2;
	@%p1 bra 	$L__BB608_2;
	mul.wide.u32 	%rd9, %r4, 2;
	add.s64 	%rd10, %rd1, %rd9;
	ld.global.u16 	%rs4, [%rd10];
	// begin inline asm
	{  cvt.f32.f16 %f14, %rs4;}

	// end inline asm
	fma.rn.f32 	%f17, %f14, 0f3BBB989D, 0f3F000000;
	cvt.sat.f32.f32 	%f18, %f17;
	mov.f32 	%f19, 0f4B400001;
	mov.f32 	%f20, 0f437C0000;
	fma.rm.f32 	%f21, %f18, %f20, %f19;
	add.f32 	%f22, %f21, 0fCB40007F;
	neg.f32 	%f23, %f22;
	fma.rn.f32 	%f24, %f14, 0f3FB8AA3B, %f23;
	fma.rn.f32 	%f25, %f14, 0f32A57060, %f24;
	mov.b32 	%r16, %f21;
	shl.b32 	%r17, %r16, 23;
	mov.b32 	%f26, %r17;
	ex2.approx.ftz.f32 	%f27, %f25;
	shl.b64 	%rd11, %rd2, 1;
	add.s64 	%rd12, %rd1, %rd11;
	ld.global.u16 	%rs5, [%rd12];
	// begin inline asm
	{  cvt.f32.f16 %f15, %rs5;}

	// end inline asm
	fma.rn.f32 	%f28, %f15, 0f3BBB989D, 0f3F000000;
	cvt.sat.f32.f32 	%f29, %f28;
	fma.rm.f32 	%f30, %f29, %f20, %f19;
	add.f32 	%f31, %f30, 0fCB40007F;
	neg.f32 	%f32, %f31;
	fma.rn.f32 	%f33, %f15, 0f3FB8AA3B, %f32;
	fma.rn.f32 	%f34, %f15, 0f32A57060, %f33;
	mov.b32 	%r18, %f30;
	shl.b32 	%r19, %r18, 23;
	mov.b32 	%f35, %r19;
	ex2.approx.ftz.f32 	%f36, %f34;
	mul.f32 	%f37, %f36, %f35;
	fma.rn.f32 	%f16, %f27, %f26, %f37;
	// begin inline asm
	{  cvt.rn.f16.f32 %rs6, %f16;}

	// end inline asm
	st.shared.u16 	[%r5], %rs6;
	bra.uni 	$L__BB608_4;
$L__BB608_2:
	cvt.u64.u32 	%rd3, %r4;
	setp.le.u64 	%p2, %rd5, %rd3;
	@%p2 bra 	$L__BB608_4;
	shl.b64 	%rd7, %rd3, 1;
	add.s64 	%rd8, %rd1, %rd7;
	ld.global.u16 	%rs2, [%rd8];
	// begin inline asm
	{  cvt.f32.f16 %f1, %rs2;}

	// end inline asm
	fma.rn.f32 	%f3, %f1, 0f3BBB989D, 0f3F000000;
	cvt.sat.f32.f32 	%f4, %f3;
	mov.f32 	%f5, 0f4B400001;
	mov.f32 	%f6, 0f437C0000;
	fma.rm.f32 	%f7, %f4, %f6, %f5;
	add.f32 	%f8, %f7, 0fCB40007F;
	neg.f32 	%f9, %f8;
	fma.rn.f32 	%f10, %f1, 0f3FB8AA3B, %f9;
	fma.rn.f32 	%f11, %f1, 0f32A57060, %f10;
	mov.b32 	%r14, %f7;
	shl.b32 	%r15, %r14, 23;
	mov.b32 	%f12, %r15;
	ex2.approx.ftz.f32 	%f13, %f11;
	mul.f32 	%f2, %f13, %f12;
	// begin inline asm
	{  cvt.rn.f16.f32 %rs3, %f2;}

	// end inline asm
	st.shared.u16 	[%r5], %rs3;
$L__BB608_4:
	bar.sync 	0;
	setp.lt.u32 	%p3, %r22, 66;
	@%p3 bra 	$L__BB608_8;
$L__BB608_5:
	shr.u32 	%r7, %r22, 1;
	setp.ge.u32 	%p4, %r1, %r7;
	@%p4 bra 	$L__BB608_7;
	ld.shared.u16 	%rs8, [%r5];
	and.b32  	%r20, %r22, 2046;
	add.s32 	%r21, %r5, %r20;
	ld.shared.u16 	%rs9, [%r21];
	// begin inline asm
	{add.f16 %rs7,%rs8,%rs9;
}
	// end inline asm
	st.shared.u16 	[%r5], %rs7;
$L__BB608_7:
	bar.sync 	0;
	setp.gt.u32 	%p5, %r22, 131;
	mov.u32 	%r22, %r7;
	@%p5 bra 	$L__BB608_5;
$L__BB608_8:
	setp.gt.u32 	%p6, %r1, 31;
	@%p6 bra 	$L__BB608_11;
	ld.shared.u16 	%rs11, [%r5];
	ld.shared.u16 	%rs12, [%r5+64];
	// begin inline asm
	{add.f16 %rs10,%rs11,%rs12;
}
	// end inline asm
	st.volatile.shared.u16 	[%r5], %rs10;
	ld.shared.u16 	%rs15, [%r5+32];
	// begin inline asm
	{add.f16 %rs13,%rs10,%rs15;
}
	// end inline asm
	st.volatile.shared.u16 	[%r5], %rs13;
	ld.shared.u16 	%rs18, [%r5+16];
	// begin inline asm
	{add.f16 %rs16,%rs13,%rs18;
}
	// end inline asm
	st.volatile.shared.u16 	[%r5], %rs16;
	ld.shared.u16 	%rs21, [%r5+8];
	// begin inline asm
	{add.f16 %rs19,%rs16,%rs21;
}
	// end inline asm
	st.volatile.shared.u16 	[%r5], %rs19;
	ld.shared.u16 	%rs24, [%r5+4];
	// begin inline asm
	{add.f16 %rs22,%rs19,%rs24;
}
	// end inline asm
	st.volatile.shared.u16 	[%r5], %rs22;
	ld.shared.u16 	%rs27, [%r5+2];
	// begin inline asm
	{add.f16 %rs25,%rs22,%rs27;
}
	// end inline asm
	st.volatile.shared.u16 	[%r5], %rs25;
	setp.ne.s32 	%p7, %r1, 0;
	@%p7 bra 	$L__BB608_11;
	cvta.to.global.u64 	%rd13, %rd4;
	mul.wide.u32 	%rd14, %r2, 2;
	add.s64 	%rd15, %rd13, %rd14;
	ld.shared.u16 	%rs28, [logsumexpsdata_f16];
	st.global.u16 	[%rd15], %rs28;
$L__BB608_11:
	ret;

}
	// .globl	contiguous_cumulate_logsumexp_f16
.visible .entry contiguous_cumulate_logsumexp_f16(
	.param .u64 .ptr .align 1 contiguous_cumulate_logsumexp_f16_param_0,
	.param .u64 .ptr .align 1 contiguous_cumulate_logsumexp_f16_param_1,
	.param .u64 contiguous_cumulate_logsumexp_f16_param_2
)
{
	.reg .pred 	%p<8>;
	.reg .b16 	%rs<28>;
	.reg .b32 	%r<17>;
	.reg .b64 	%rd<16>;

	ld.param.u64 	%rd4, [contiguous_cumulate_logsumexp_f16_param_0];
	ld.param.u64 	%rd6, [contiguous_cumulate_logsumexp_f16_param_1];
	ld.param.u64 	%rd5, [contiguous_cumulate_logsumexp_f16_param_2];
	cvta.to.global.u64 	%rd1, %rd6;
	mov.u32 	%r1, %tid.x;
	mov.u32 	%r2, %ctaid.x;
	mov.u32 	%r16, %ntid.x;
	mul.lo.s32 	%r9, %r2, %r16;
	shl.b32 	%r10, %r9, 1;
	add.s32 	%r4, %r10, %r1;
	shl.b32 	%r11, %r1, 1;
	mov.u32 	%r12, logsumexpsdata_f16;
	add.s32 	%r5, %r12, %r11;
	mov.b32 	%r8, 0;
	// begin inline asm
	cvt.rn.f16.s32 %rs1, %r8;
	// end inline asm
	st.shared.u16 	[%r5], %rs1;
	add.s32 	%r13, %r4, %r16;
	cvt.u64.u32 	%rd2, %r13;
	setp.le.u64 	%p1, %rd5, %rd2;
	@%p1 bra 	$L__BB609_2;
	mul.wide.u32 	%rd9, %r4, 2;
	add.s64 	%rd10, %rd1, %rd9;
	ld.global.u16 	%rs4, [%rd10];
	shl.b64 	%rd11, %rd2, 1;
	add.s64 	%rd12, %rd1, %rd11;
	ld.global.u16 	%rs5, [%rd12];
	// begin inline asm
	{add.f16 %rs3,%rs4,%rs5;
}
	// end inline asm
	st.shared.u16 	[%r5], %rs3;
	bra.uni 	$L__BB609_4;
$L__BB609_2:
	cvt.u64.u32 	%rd3, %r4;
	setp.le.u64 	%p2, %rd5, %rd3;
	@%p2 bra 	$L__BB609_4;
	shl.b64 	%rd7, %rd3, 1;
	add.s64 	%rd8, %rd1, %rd7;
	ld.global.u16 	%rs2, [%rd8];
	st.shared.u16 	[%r5], %rs2;
$L__BB609_4:
	bar.sync 	0;
	setp.lt.u32 	%p3, %r16, 66;
	@%p3 bra 	$L__BB609_8;
$L__BB609_5:
	shr.u32 	%r7, %r16, 1;
	setp.ge.u32 	%p4, %r1, %r7;
	@%p4 bra 	$L__BB609_7;
	ld.shared.u16 	%rs7, [%r5];
	and.b32  	%r14, %r16, 2046;
	add.s32 	%r15, %r5, %r14;
	ld.shared.u16 	%rs8, [%r15];
	// begin inline asm
	{add.f16 %rs6,%rs7,%rs8;
}
	// end inline asm
	st.shared.u16 	[%r5], %rs6;
$L__BB609_7:
	bar.sync 	0;
	setp.gt.u32 	%p5, %r16, 131;
	mov.u32 	%r16, %r7;
	@%p5 bra 	$L__BB609_5;
$L__BB609_8:
	setp.gt.u32 	%p6, %r1, 31;
	@%p6 bra 	$L__BB609_11;
	ld.shared.u16 	%rs10, [%r5];
	ld.shared.u16 	%rs11, [%r5+64];
	// begin inline asm
	{add.f16 %rs9,%rs10,%rs11;
}
	// end inline asm
	st.volatile.shared.u16 	[%r5], %rs9;
	ld.shared.u16 	%rs14, [%r5+32];
	// begin inline asm
	{add.f16 %rs12,%rs9,%rs14;
}
	// end inline asm
	st.volatile.shared.u16 	[%r5], %rs12;
	ld.shared.u16 	%rs17, [%r5+16];
	// begin inline asm
	{add.f16 %rs15,%rs12,%rs17;
}
	// end inline asm
	st.volatile.shared.u16 	[%r5], %rs15;
	ld.shared.u16 	%rs20, [%r5+8];
	// begin inline asm
	{add.f16 %rs18,%rs15,%rs20;
}
	// end inline asm
	st.volatile.shared.u16 	[%r5], %rs18;
	ld.shared.u16 	%rs23, [%r5+4];
	// begin inline asm
	{add.f16 %rs21,%rs18,%rs23;
}
	// end inline asm
	st.volatile.shared.u16 	[%r5], %rs21;
	ld.shared.u16 	%rs26, [%r5+2];
	// begin inline asm
	{add.f16 %rs24,%rs21,%rs26;
}
	// end inline asm
	st.volatile.shared.u16 	[%r5], %rs24;
	setp.ne.s32 	%p7, %r1, 0;
	@%p7 bra 	$L__BB609_11;
	cvta.to.global.u64 	%rd13, %rd4;
	mul.wide.u32 	%rd14, %r2, 2;
	add.s64 	%rd15, %rd13, %rd14;
	ld.shared.u16 	%rs27, [logsumexpsdata_f16];
	st.global.u16 	[%rd15], %rs27;
$L__BB609_11:
	ret;

}
	// .globl	uncontiguous_logsumexp_f16
.visible .entry uncontiguous_logsumexp_f16(
	.param .u64 .ptr .align 1 uncontiguous_logsumexp_f16_param_0,
	.param .u64 .ptr .align 1 uncontiguous_logsumexp_f16_param_1,
	.param .u64 .ptr .align 1 uncontiguous_logsumexp_f16_param_2,
	.param .u64 .ptr .align 1 uncontiguous_logsumexp_f16_param_3,
	.param .u64 uncontiguous_logsumexp_f16_param_4,
	.param .u64 uncontiguous_logsumexp_f16_param_5
)
{
	.reg .pred 	%p<53>;
	.reg .b16 	%rs<29>;
	.reg .b32 	%r<219>;
	.reg .b32 	%f<38>;
	.reg .b64 	%rd<558>;

	ld.param.u64 	%rd260, [uncontiguous_logsumexp_f16_param_0];
	ld.param.u64 	%rd263, [uncontiguous_logsumexp_f16_param_1];
	ld.param.u64 	%rd264, [uncontiguous_logsumexp_f16_param_2];
	ld.param.u64 	%rd265, [uncontiguous_logsumexp_f16_param_3];
	ld.param.u64 	%rd261, [uncontiguous_logsumexp_f16_param_4];
	ld.param.u64 	%rd262, [uncontiguous_logsumexp_f16_param_5];
	cvta.to.global.u64 	%rd1, %rd265;
	cvta.to.global.u64 	%rd2, %rd264;
	cvta.to.global.u64 	%rd3, %rd263;
	mov.u32 	%r1, %tid.x;
	mov.u32 	%r2, %ctaid.x;
	mov.u32 	%r218, %ntid.x;
	mul.lo.s32 	%r53, %r2, %r218;
	shl.b32 	%r54, %r53, 1;
	add.s32 	%r4, %r54, %r1;
	shl.b32 	%r55, %r1, 1;
	mov.u32 	%r56, logsumexpsdata_f16;
	add.s32 	%r5, %r56, %r55;
	mov.b32 	%r52, 0;
	// begin inline asm
	cvt.rn.f16.s32 %rs1, %r52;
	// end inline asm
	st.shared.u16 	[%r5], %rs1;
	add.s32 	%r57, %r4, %r218;
	cvt.u64.u32 	%rd511, %r57;
	setp.le.u64 	%p1, %rd262, %rd511;
	@%p1 bra 	$L__BB610_54;
	cvt.u32.u64 	%r6, %rd261;
	add.s32 	%r212, %r6, -1;
	setp.lt.s32 	%p27, %r212, 0;
	mov.b64 	%rd515, 0;
	mov.u64 	%rd516, %rd515;
	@%p27 bra 	$L__BB610_53;
	cvt.u64.u32 	%rd512, %r4;
	setp.lt.u32 	%p28, %r212, 3;
	mov.b64 	%rd516, 0;
	mov.u64 	%rd515, %rd516;
	@%p28 bra 	$L__BB610_30;
	add.s32 	%r210, %r6, -2;
	and.b32  	%r135, %r6, -4;
	neg.s32 	%r209, %r135;
	mov.b64 	%rd516, 0;
$L__BB610_4:
	.pragma "nounroll";
	add.s32 	%r12, %r210, 1;
	mul.wide.u32 	%rd397, %r12, 8;
	add.s64 	%rd398, %rd2, %rd397;
	ld.global.u64 	%rd10, [%rd398];
	or.b64  	%rd399, %rd512, %rd10;
	and.b64  	%rd400, %rd399, -4294967296;
	setp.ne.s64 	%p29, %rd400, 0;
	@%p29 bra 	$L__BB610_6;
	cvt.u32.u64 	%r136, %rd10;
	cvt.u32.u64 	%r137, %rd512;
	div.u32 	%r138, %r137, %r136;
	mul.lo.s32 	%r139, %r138, %r136;
	sub.s32 	%r140, %r137, %r139;
	cvt.u64.u32 	%rd477, %r138;
	cvt.u64.u32 	%rd478, %r140;
	bra.uni 	$L__BB610_7;
$L__BB610_6:
	div.s64 	%rd477, %rd512, %rd10;
	mul.lo.s64 	%rd401, %rd477, %rd10;
	sub.s64 	%rd478, %rd512, %rd401;
$L__BB610_7:
	mul.wide.u32 	%rd402, %r12, 8;
	add.s64 	%rd403, %rd1, %rd402;
	ld.global.u64 	%rd17, [%rd403];
	mad.lo.s64 	%rd18, %rd17, %rd478, %rd515;
	or.b64  	%rd404, %rd511, %rd10;
	and.b64  	%rd405, %rd404, -4294967296;
	setp.ne.s64 	%p30, %rd405, 0;
	@%p30 bra 	$L__BB610_9;
	cvt.u32.u64 	%r141, %rd10;
	cvt.u32.u64 	%r142, %rd511;
	div.u32 	%r143, %r142, %r141;
	mul.lo.s32 	%r144, %r143, %r141;
	sub.s32 	%r145, %r142, %r144;
	cvt.u64.u32 	%rd479, %r143;
	cvt.u64.u32 	%rd480, %r145;
	bra.uni 	$L__BB610_10;
$L__BB610_9:
	div.s64 	%rd479, %rd511, %rd10;
	mul.lo.s64 	%rd406, %rd479, %rd10;
	sub.s64 	%rd480, %rd511, %rd406;
$L__BB610_10:
	mad.lo.s64 	%rd25, %rd480, %rd17, %rd516;
	add.s32 	%r13, %r210, -2;
	mul.wide.u32 	%rd407, %r210, 8;
	add.s64 	%rd408, %rd2, %rd407;
	ld.global.u64 	%rd26, [%rd408];
	or.b64  	%rd409, %rd477, %rd26;
	and.b64  	%rd410, %rd409, -4294967296;
	setp.ne.s64 	%p31, %rd410, 0;
	@%p31 bra 	$L__BB610_12;
	cvt.u32.u64 	%r146, %rd26;
	cvt.u32.u64 	%r147, %rd477;
	div.u32 	%r148, %r147, %r146;
	mul.lo.s32 	%r149, %r148, %r146;
	sub.s32 	%r150, %r147, %r149;
	cvt.u64.u32 	%rd481, %r148;
	cvt.u64.u32 	%rd482, %r150;
	bra.uni 	$L__BB610_13;
$L__BB610_12:
	div.s64 	%rd481, %rd477, %rd26;
	mul.lo.s64 	%rd411, %rd481, %rd26;
	sub.s64 	%rd482, %rd477, %rd411;
$L__BB610_13:
	mul.wide.u32 	%rd412, %r210, 8;
	add.s64 	%rd413, %rd1, %rd412;
	ld.global.u64 	%rd33, [%rd413];
	mad.lo.s64 	%rd34, %rd33, %rd482, %rd18;
	or.b64  	%rd414, %rd479, %rd26;
	and.b64  	%rd415, %rd414, -4294967296;
	setp.ne.s64 	%p32, %rd415, 0;
	@%p32 bra 	$L__BB610_15;
	cvt.u32.u64 	%r151, %rd26;
	cvt.u32.u64 	%r152, %rd479;
	div.u32 	%r153, %r152, %r151;
	mul.lo.s32 	%r154, %r153, %r151;
	sub.s32 	%r155, %r152, %r154;
	cvt.u64.u32 	%rd483, %r153;
	cvt.u64.u32 	%rd484, %r155;
	bra.uni 	$L__BB610_16;
$L__BB610_15:
	div.s64 	%rd483, %rd479, %rd26;
	mul.lo.s64 	%rd416, %rd483, %rd26;
	sub.s64 	%rd484, %rd479, %rd416;
$L__BB610_16:
	mad.lo.s64 	%rd41, %rd484, %rd33, %rd25;
	add.s32 	%r14, %r210, -1;
	mul.wide.u32 	%rd417, %r14, 8;
	add.s64 	%rd418, %rd2, %rd417;
	ld.global.u64 	%rd42, [%rd418];
	or.b64  	%rd419, %rd481, %rd42;
	and.b64  	%rd420, %rd419, -4294967296;
	setp.ne.s64 	%p33, %rd420, 0;
	@%p33 bra 	$L__BB610_18;
	cvt.u32.u64 	%r156, %rd42;
	cvt.u32.u64 	%r157, %rd481;
	div.u32 	%r158, %r157, %r156;
	mul.lo.s32 	%r159, %r158, %r156;
	sub.s32 	%r160, %r157, %r159;
	cvt.u64.u32 	%rd485, %r158;
	cvt.u64.u32 	%rd486, %r160;
	bra.uni 	$L__BB610_19;
$L__BB610_18:
	div.s64 	%rd485, %rd481, %rd42;
	mul.lo.s64 	%rd421, %rd485, %rd42;
	sub.s64 	%rd486, %rd481, %rd421;
$L__BB610_19:
	mul.wide.u32 	%rd422, %r14, 8;
	add.s64 	%rd423, %rd1, %rd422;
	ld.global.u64 	%rd49, [%rd423];
	mad.lo.s64 	%rd50, %rd49, %rd486, %rd34;
	or.b64  	%rd424, %rd483, %rd42;
	and.b64  	%rd425, %rd424, -4294967296;
	setp.ne.s64 	%p34, %rd425, 0;
	@%p34 bra 	$L__BB610_21;
	cvt.u32.u64 	%r161, %rd42;
	cvt.u32.u64 	%r162, %rd483;
	div.u32 	%r163, %r162, %r161;
	mul.lo.s32 	%r164, %r163, %r161;
	sub.s32 	%r165, %r162, %r164;
	cvt.u64.u32 	%rd487, %r163;
	cvt.u64.u32 	%rd488, %r165;
	bra.uni 	$L__BB610_22;
$L__BB610_21:
	div.s64 	%rd487, %rd483, %rd42;
	mul.lo.s64 	%rd426, %rd487, %rd42;
	sub.s64 	%rd488, %rd483, %rd426;
$L__BB610_22:
	mad.lo.s64 	%rd57, %rd488, %rd49, %rd41;
	mul.wide.u32 	%rd427, %r13, 8;
	add.s64 	%rd428, %rd2, %rd427;
	ld.global.u64 	%rd58, [%rd428];
	or.b64  	%rd429, %rd485, %rd58;
	and.b64  	%rd430, %rd429, -4294967296;
	setp.ne.s64 	%p35, %rd430, 0;
	@%p35 bra 	$L__BB610_24;
	cvt.u32.u64 	%r166, %rd58;
	cvt.u32.u64 	%r167, %rd485;
	div.u32 	%r168, %r167, %r166;
	mul.lo.s32 	%r169, %r168, %r166;
	sub.s32 	%r170, %r167, %r169;
	cvt.u64.u32 	%rd512, %r168;
	cvt.u64.u32 	%rd490, %r170;
	bra.uni 	$L__BB610_25;
$L__BB610_24:
	div.s64 	%rd512, %rd485, %rd58;
	mul.lo.s64 	%rd431, %rd512, %rd58;
	sub.s64 	%rd490, %rd485, %rd431;
$L__BB610_25:
	mul.wide.u32 	%rd432, %r13, 8;
	add.s64 	%rd433, %rd1, %rd432;
	ld.global.u64 	%rd65, [%rd433];
	mad.lo.s64 	%rd515, %rd65, %rd490, %rd50;
	or.b64  	%rd434, %rd487, %rd58;
	and.b64  	%rd435, %rd434, -4294967296;
	setp.ne.s64 	%p36, %rd435, 0;
	@%p36 bra 	$L__BB610_27;
	cvt.u32.u64 	%r171, %rd58;
	cvt.u32.u64 	%r172, %rd487;
	div.u32 	%r173, %r172, %r171;
	mul.lo.s32 	%r174, %r173, %r171;
	sub.s32 	%r175, %r172, %r174;
	cvt.u64.u32 	%rd511, %r173;
	cvt.u64.u32 	%rd492, %r175;
	bra.uni 	$L__BB610_28;
$L__BB610_27:
	div.s64 	%rd511, %rd487, %rd58;
	mul.lo.s64 	%rd436, %rd511, %rd58;
	sub.s64 	%rd492, %rd487, %rd436;
$L__BB610_28:
	mad.lo.s64 	%rd516, %rd492, %rd65, %rd57;
	add.s32 	%r210, %r210, -4;
	add.s32 	%r209, %r209, 4;
	setp.ne.s32 	%p37, %r209, 0;
	@%p37 bra 	$L__BB610_4;
	add.s32 	%r212, %r210, 1;
$L__BB610_30:
	and.b32  	%r19, %r6, 3;
	setp.eq.s32 	%p38, %r19, 0;
	@%p38 bra 	$L__BB610_53;
	setp.eq.s32 	%p39, %r19, 1;
	@%p39 bra 	$L__BB610_45;
	mul.wide.u32 	%rd438, %r212, 8;
	add.s64 	%rd439, %rd2, %rd438;
	ld.global.u64 	%rd80, [%rd439];
	or.b64  	%rd440, %rd512, %rd80;
	and.b64  	%rd441, %rd440, -4294967296;
	setp.ne.s64 	%p40, %rd441, 0;
	@%p40 bra 	$L__BB610_34;
	cvt.u32.u64 	%r176, %rd80;
	cvt.u32.u64 	%r177, %rd512;
	div.u32 	%r178, %r177, %r176;
	mul.lo.s32 	%r179, %r178, %r176;
	sub.s32 	%r180, %r177, %r179;
	cvt.u64.u32 	%rd499, %r178;
	cvt.u64.u32 	%rd500, %r180;
	bra.uni 	$L__BB610_35;
$L__BB610_34:
	div.s64 	%rd499, %rd512, %rd80;
	mul.lo.s64 	%rd442, %rd499, %rd80;
	sub.s64 	%rd500, %rd512, %rd442;
$L__BB610_35:
	add.s64 	%rd444, %rd1, %rd438;
	ld.global.u64 	%rd87, [%rd444];
	mad.lo.s64 	%rd88, %rd87, %rd500, %rd515;
	or.b64  	%rd445, %rd511, %rd80;
	and.b64  	%rd446, %rd445, -4294967296;
	setp.ne.s64 	%p41, %rd446, 0;
	@%p41 bra 	$L__BB610_37;
	cvt.u32.u64 	%r181, %rd80;
	cvt.u32.u64 	%r182, %rd511;
	div.u32 	%r183, %r182, %r181;
	mul.lo.s32 	%r184, %r183, %r181;
	sub.s32 	%r185, %r182, %r184;
	cvt.u64.u32 	%rd501, %r183;
	cvt.u64.u32 	%rd502, %r185;
	bra.uni 	$L__BB610_38;
$L__BB610_37:
	div.s64 	%rd501, %rd511, %rd80;
	mul.lo.s64 	%rd447, %rd501, %rd80;
	sub.s64 	%rd502, %rd511, %rd447;
$L__BB610_38:
	mad.lo.s64 	%rd95, %rd502, %rd87, %rd516;
	add.s32 	%r20, %r212, -1;
	mul.wide.u32 	%rd448, %r20, 8;
	add.s64 	%rd449, %rd2, %rd448;
	ld.global.u64 	%rd96, [%rd449];
	or.b64  	%rd450, %rd499, %rd96;
	and.b64  	%rd451, %rd450, -4294967296;
	setp.ne.s64 	%p42, %rd451, 0;
	@%p42 bra 	$L__BB610_40;
	cvt.u32.u64 	%r186, %rd96;
	cvt.u32.u64 	%r187, %rd499;
	div.u32 	%r188, %r187, %r186;
	mul.lo.s32 	%r189, %r188, %r186;
	sub.s32 	%r190, %r187, %r189;
	cvt.u64.u32 	%rd512, %r188;
	cvt.u64.u32 	%rd504, %r190;
	bra.uni 	$L__BB610_41;
$L__BB610_40:
	div.s64 	%rd512, %rd499, %rd96;
	mul.lo.s64 	%rd452, %rd512, %rd96;
	sub.s64 	%rd504, %rd499, %rd452;
$L__BB610_41:
	add.s64 	%rd454, %rd1, %rd448;
	ld.global.u64 	%rd103, [%rd454];
	mad.lo.s64 	%rd515, %rd103, %rd504, %rd88;
	or.b64  	%rd455, %rd501, %rd96;
	and.b64  	%rd456, %rd455, -4294967296;
	setp.ne.s64 	%p43, %rd456, 0;
	@%p43 bra 	$L__BB610_43;
	cvt.u32.u64 	%r191, %rd96;
	cvt.u32.u64 	%r192, %rd501;
	div.u32 	%r193, %r192, %r191;
	mul.lo.s32 	%r194, %r193, %r191;
	sub.s32 	%r195, %r192, %r194;
	cvt.u64.u32 	%rd511, %r193;
	cvt.u64.u32 	%rd506, %r195;
	bra.uni 	$L__BB610_44;
$L__BB610_43:
	div.s64 	%rd511, %rd501, %rd96;
	mul.lo.s64 	%rd457, %rd511, %rd96;
	sub.s64 	%rd506, %rd501, %rd457;
$L__BB610_44:
	mad.lo.s64 	%rd516, %rd506, %rd103, %rd95;
	add.s32 	%r212, %r212, -2;
$L__BB610_45:
	and.b32  	%r196, %r6, 1;
	setp.eq.b32 	%p44, %r196, 1;
	not.pred 	%p45, %p44;
	@%p45 bra 	$L__BB610_53;
	mul.wide.u32 	%rd458, %r212, 8;
	add.s64 	%rd459, %rd2, %rd458;
	ld.global.u64 	%rd118, [%rd459];
	or.b64  	%rd460, %rd512, %rd118;
	and.b64  	%rd461, %rd460, -4294967296;
	setp.ne.s64 	%p46, %rd461, 0;
	@%p46 bra 	$L__BB610_48;
	cvt.u32.u64 	%r197, %rd118;
	cvt.u32.u64 	%r198, %rd512;
	rem.u32 	%r199, %r198, %r197;
	cvt.u64.u32 	%rd513, %r199;
	bra.uni 	$L__BB610_49;
$L__BB610_48:
	rem.s64 	%rd513, %rd512, %rd118;
$L__BB610_49:
	add.s64 	%rd463, %rd1, %rd458;
	ld.global.u64 	%rd122, [%rd463];
	mad.lo.s64 	%rd515, %rd122, %rd513, %rd515;
	or.b64  	%rd464, %rd511, %rd118;
	and.b64  	%rd465, %rd464, -4294967296;
	setp.ne.s64 	%p47, %rd465, 0;
	@%p47 bra 	$L__BB610_51;
	cvt.u32.u64 	%r200, %rd118;
	cvt.u32.u64 	%r201, %rd511;
	rem.u32 	%r202, %r201, %r200;
	cvt.u64.u32 	%rd514, %r202;
	bra.uni 	$L__BB610_52;
$L__BB610_51:
	rem.s64 	%rd514, %rd511, %rd118;
$L__BB610_52:
	mad.lo.s64 	%rd516, %rd514, %rd122, %rd516;
$L__BB610_53:
	shl.b64 	%rd466, %rd515, 1;
	add.s64 	%rd467, %rd3, %rd466;
	ld.global.u16 	%rs4, [%rd467];
	// begin inline asm
	{  cvt.f32.f16 %f14, %rs4;}

	// end inline asm
	fma.rn.f32 	%f17, %f14, 0f3BBB989D, 0f3F000000;
	cvt.sat.f32.f32 	%f18, %f17;
	mov.f32 	%f19, 0f4B400001;
	mov.f32 	%f20, 0f437C0000;
	fma.rm.f32 	%f21, %f18, %f20, %f19;
	add.f32 	%f22, %f21, 0fCB40007F;
	neg.f32 	%f23, %f22;
	fma.rn.f32 	%f24, %f14, 0f3FB8AA3B, %f23;
	fma.rn.f32 	%f25, %f14, 0f32A57060, %f24;
	mov.b32 	%r203, %f21;
	shl.b32 	%r204, %r203, 23;
	mov.b32 	%f26, %r204;
	ex2.approx.ftz.f32 	%f27, %f25;
	shl.b64 	%rd468, %rd516, 1;
	add.s64 	%rd469, %rd3, %rd468;
	ld.global.u16 	%rs5, [%rd469];
	// begin inline asm
	{  cvt.f32.f16 %f15, %rs5;}

	// end inline asm
	fma.rn.f32 	%f28, %f15, 0f3BBB989D, 0f3F000000;
	cvt.sat.f32.f32 	%f29, %f28;
	fma.rm.f32 	%f30, %f29, %f20, %f19;
	add.f32 	%f31, %f30, 0fCB40007F;
	neg.f32 	%f32, %f31;
	fma.rn.f32 	%f33, %f15, 0f3FB8AA3B, %f32;
	fma.rn.f32 	%f34, %f15, 0f32A57060, %f33;
	mov.b32 	%r205, %f30;
	shl.b32 	%r206, %r205, 23;
	mov.b32 	%f35, %r206;
	ex2.approx.ftz.f32 	%f36, %f34;
	mul.f32 	%f37, %f36, %f35;
	fma.rn.f32 	%f16, %f27, %f26, %f37;
	// begin inline asm
	{  cvt.rn.f16.f32 %rs6, %f16;}

	// end inline asm
	st.shared.u16 	[%r5], %rs6;
	bra.uni 	$L__BB610_114;
$L__BB610_54:
	cvt.u64.u32 	%rd548, %r4;
	setp.le.u64 	%p2, %rd262, %rd548;
	@%p2 bra 	$L__BB610_114;
	cvt.u32.u64 	%r23, %rd261;
	add.s32 	%r216, %r23, -1;
	setp.lt.s32 	%p3, %r216, 0;
	mov.b64 	%rd557, 0;
	@%p3 bra 	$L__BB610_113;
	and.b32  	%r25, %r23, 7;
	setp.lt.u32 	%p4, %r216, 7;
	mov.b64 	%rd557, 0;
	@%p4 bra 	$L__BB610_84;
	add.s32 	%r214, %r23, -4;
	and.b32  	%r58, %r23, -8;
	neg.s32 	%r213, %r58;
	mov.b64 	%rd557, 0;
$L__BB610_58:
	.pragma "nounroll";
	add.s32 	%r30, %r214, 3;
	mul.wide.u32 	%rd270, %r30, 8;
	add.s64 	%rd271, %rd2, %rd270;
	ld.global.u64 	%rd133, [%rd271];
	or.b64  	%rd272, %rd548, %rd133;
	and.b64  	%rd273, %rd272, -4294967296;
	setp.ne.s64 	%p5, %rd273, 0;
	@%p5 bra 	$L__BB610_60;
	cvt.u32.u64 	%r59, %rd133;
	cvt.u32.u64 	%r60, %rd548;
	div.u32 	%r61, %r60, %r59;
	mul.lo.s32 	%r62, %r61, %r59;
	sub.s32 	%r63, %r60, %r62;
	cvt.u64.u32 	%rd519, %r61;
	cvt.u64.u32 	%rd520, %r63;
	bra.uni 	$L__BB610_61;
$L__BB610_60:
	div.s64 	%rd519, %rd548, %rd133;
	mul.lo.s64 	%rd274, %rd519, %rd133;
	sub.s64 	%rd520, %rd548, %rd274;
$L__BB610_61:
	add.s64 	%rd276, %rd1, %rd270;
	ld.global.u64 	%rd277, [%rd276];
	mad.lo.s64 	%rd140, %rd277, %rd520, %rd557;
	add.s32 	%r31, %r214, 2;
	mul.wide.u32 	%rd278, %r31, 8;
	add.s64 	%rd279, %rd2, %rd278;
	ld.global.u64 	%rd141, [%rd279];
	or.b64  	%rd280, %rd519, %rd141;
	and.b64  	%rd281, %rd280, -4294967296;
	setp.ne.s64 	%p6, %rd281, 0;
	@%p6 bra 	$L__BB610_63;
	cvt.u32.u64 	%r64, %rd141;
	cvt.u32.u64 	%r65, %rd519;
	div.u32 	%r66, %r65, %r64;
	mul.lo.s32 	%r67, %r66, %r64;
	sub.s32 	%r68, %r65, %r67;
	cvt.u64.u32 	%rd521, %r66;
	cvt.u64.u32 	%rd522, %r68;
	bra.uni 	$L__BB610_64;
$L__BB610_63:
	div.s64 	%rd521, %rd519, %rd141;
	mul.lo.s64 	%rd282, %rd521, %rd141;
	sub.s64 	%rd522, %rd519, %rd282;
$L__BB610_64:
	add.s64 	%rd284, %rd1, %rd278;
	ld.global.u64 	%rd285, [%rd284];
	mad.lo.s64 	%rd148, %rd285, %rd522, %rd140;
	add.s32 	%r32, %r214, 1;
	mul.wide.u32 	%rd286, %r32, 8;
	add.s64 	%rd287, %rd2, %rd286;
	ld.global.u64 	%rd149, [%rd287];
	or.b64  	%rd288, %rd521, %rd149;
	and.b64  	%rd289, %rd288, -4294967296;
	setp.ne.s64 	%p7, %rd289, 0;
	@%p7 bra 	$L__BB610_66;
	cvt.u32.u64 	%r69, %rd149;
	cvt.u32.u64 	%r70, %rd521;
	div.u32 	%r71, %r70, %r69;
	mul.lo.s32 	%r72, %r71, %r69;
	sub.s32 	%r73, %r70, %r72;
	cvt.u64.u32 	%rd523, %r71;
	cvt.u64.u32 	%rd524, %r73;
	bra.uni 	$L__BB610_67;
$L__BB610_66:
	div.s64 	%rd523, %rd521, %rd149;
	mul.lo.s64 	%rd290, %rd523, %rd149;
	sub.s64 	%rd524, %rd521, %rd290;
$L__BB610_67:
	add.s64 	%rd292, %rd1, %rd286;
	ld.global.u64 	%rd293, [%rd292];
	mad.lo.s64 	%rd156, %rd293, %rd524, %rd148;
	add.s32 	%r33, %r214, -4;
	mul.wide.u32 	%rd294, %r214, 8;
	add.s64 	%rd295, %rd2, %rd294;
	ld.global.u64 	%rd157, [%rd295];
	or.b64  	%rd296, %rd523, %rd157;
	and.b64  	%rd297, %rd296, -4294967296;
	setp.ne.s64 	%p8, %rd297, 0;
	@%p8 bra 	$L__BB610_69;
	cvt.u32.u64 	%r74, %rd157;
	cvt.u32.u64 	%r75, %rd523;
	div.u32 	%r76, %r75, %r74;
	mul.lo.s32 	%r77, %r76, %r74;
	sub.s32 	%r78, %r75, %r77;
	cvt.u64.u32 	%rd525, %r76;
	cvt.u64.u32 	%rd526, %r78;
	bra.uni 	$L__BB610_70;
$L__BB610_69:
	div.s64 	%rd525, %rd523, %rd157;
	mul.lo.s64 	%rd298, %rd525, %rd157;
	sub.s64 	%rd526, %rd523, %rd298;
$L__BB610_70:
	add.s64 	%rd300, %rd1, %rd294;
	ld.global.u64 	%rd301, [%rd300];
	mad.lo.s64 	%rd164, %rd301, %rd526, %rd156;
	add.s32 	%r34, %r214, -1;
	mul.wide.u32 	%rd302, %r34, 8;
	add.s64 	%rd303, %rd2, %rd302;
	ld.global.u64 	%rd165, [%rd303];
	or.b64  	%rd304, %rd525, %rd165;
	and.b64  	%rd305, %rd304, -4294967296;
	setp.ne.s64 	%p9, %rd305, 0;
	@%p9 bra 	$L__BB610_72;
	cvt.u32.u64 	%r79, %rd165;
	cvt.u32.u64 	%r80, %rd525;
	div.u32 	%r81, %r80, %r79;
	mul.lo.s32 	%r82, %r81, %r79;
	sub.s32 	%r83, %r80, %r82;
	cvt.u64.u32 	%rd527, %r81;
	cvt.u64.u32 	%rd528, %r83;
	bra.uni 	$L__BB610_73;
$L__BB610_72:
	div.s64 	%rd527, %rd525, %rd165;
	mul.lo.s64 	%rd306, %rd527, %rd165;
	sub.s64 	%rd528, %rd525, %rd306;
$L__BB610_73:
	add.s64 	%rd308, %rd1, %rd302;
	ld.global.u64 	%rd309, [%rd308];
	mad.lo.s64 	%rd172, %rd309, %rd528, %rd164;
	add.s32 	%r35, %r214, -2;
	mul.wide.u32 	%rd310, %r35, 8;
	add.s64 	%rd311, %rd2, %rd310;
	ld.global.u64 	%rd173, [%rd311];
	or.b64  	%rd312, %rd527, %rd173;
	and.b64  	%rd313, %rd312, -4294967296;
	setp.ne.s64 	%p10, %rd313, 0;
	@%p10 bra 	$L__BB610_75;
	cvt.u32.u64 	%r84, %rd173;
	cvt.u32.u64 	%r85, %rd527;
	div.u32 	%r86, %r85, %r84;
	mul.lo.s32 	%r87, %r86, %r84;
	sub.s32 	%r88, %r85, %r87;
	cvt.u64.u32 	%rd529, %r86;
	cvt.u64.u32 	%rd530, %r88;
	bra.uni 	$L__BB610_76;
$L__BB610_75:
	div.s64 	%rd529, %rd527, %rd173;
	mul.lo.s64 	%rd314, %rd529, %rd173;
	sub.s64 	%rd530, %rd527, %rd314;
$L__BB610_76:
	add.s64 	%rd316, %rd1, %rd310;
	ld.global.u64 	%rd317, [%rd316];
	mad.lo.s64 	%rd180, %rd317, %rd530, %rd172;
	add.s32 	%r36, %r214, -3;
	mul.wide.u32 	%rd318, %r36, 8;
	add.s64 	%rd319, %rd2, %rd318;
	ld.global.u64 	%rd181, [%rd319];
	or.b64  	%rd320, %rd529, %rd181;
	and.b64  	%rd321, %rd320, -4294967296;
	setp.ne.s64 	%p11, %rd321, 0;
	@%p11 bra 	$L__BB610_78;
	cvt.u32.u64 	%r89, %rd181;
	cvt.u32.u64 	%r90, %rd529;
	div.u32 	%r91, %r90, %r89;
	mul.lo.s32 	%r92, %r91, %r89;
	sub.s32 	%r93, %r90, %r92;
	cvt.u64.u32 	%rd531, %r91;
	cvt.u64.u32 	%rd532, %r93;
	bra.uni 	$L__BB610_79;
$L__BB610_78:
	div.s64 	%rd531, %rd529, %rd181;
	mul.lo.s64 	%rd322, %rd531, %rd181;
	sub.s64 	%rd532, %rd529, %rd322;
$L__BB610_79:
	add.s64 	%rd324, %rd1, %rd318;
	ld.global.u64 	%rd325, [%rd324];
	mad.lo.s64 	%rd188, %rd325, %rd532, %rd180;
	mul.wide.u32 	%rd326, %r33, 8;
	add.s64 	%rd327, %rd2, %rd326;
	ld.global.u64 	%rd189, [%rd327];
	or.b64  	%rd328, %rd531, %rd189;
	and.b64  	%rd329, %rd328, -4294967296;
	setp.ne.s64 	%p12, %rd329, 0;
	@%p12 bra 	$L__BB610_81;
	cvt.u32.u64 	%r94, %rd189;
	cvt.u32.u64 	%r95, %rd531;
	div.u32 	%r96, %r95, %r94;
	mul.lo.s32 	%r97, %r96, %r94;
	sub.s32 	%r98, %r95, %r97;
	cvt.u64.u32 	%rd548, %r96;
	cvt.u64.u32 	%rd534, %r98;
	bra.uni 	$L__BB610_82;
$L__BB610_81:
	div.s64 	%rd548, %rd531, %rd189;
	mul.lo.s64 	%rd330, %rd548, %rd189;
	sub.s64 	%rd534, %rd531, %rd330;
$L__BB610_82:
	add.s64 	%rd332, %rd1, %rd326;
	ld.global.u64 	%rd333, [%rd332];
	mad.lo.s64 	%rd557, %rd333, %rd534, %rd188;
	add.s32 	%r214, %r214, -8;
	add.s32 	%r213, %r213, 8;
	setp.ne.s32 	%p13, %r213, 0;
	@%p13 bra 	$L__BB610_58;
	add.s32 	%r216, %r214, 3;
$L__BB610_84:
	setp.eq.s32 	%p14, %r25, 0;
	@%p14 bra 	$L__BB610_113;
	and.b32  	%r41, %r23, 3;
	setp.lt.u32 	%p15, %r25, 4;
	@%p15 bra 	$L__BB610_99;
	mul.wide.u32 	%rd335, %r216, 8;
	add.s64 	%rd336, %rd2, %rd335;
	ld.global.u64 	%rd200, [%rd336];
	or.b64  	%rd337, %rd548, %rd200;
	and.b64  	%rd338, %rd337, -4294967296;
	setp.ne.s64 	%p16, %rd338, 0;
	@%p16 bra 	$L__BB610_88;
	cvt.u32.u64 	%r99, %rd200;
	cvt.u32.u64 	%r100, %rd548;
	div.u32 	%r101, %r100, %r99;
	mul.lo.s32 	%r102, %r101, %r99;
	sub.s32 	%r103, %r100, %r102;
	cvt.u64.u32 	%rd538, %r101;
	cvt.u64.u32 	%rd539, %r103;
	bra.uni 	$L__BB610_89;
$L__BB610_88:
	div.s64 	%rd538, %rd548, %rd200;
	mul.lo.s64 	%rd339, %rd538, %rd200;
	sub.s64 	%rd539, %rd548, %rd339;
$L__BB610_89:
	add.s64 	%rd341, %rd1, %rd335;
	ld.global.u64 	%rd342, [%rd341];
	mad.lo.s64 	%rd207, %rd342, %rd539, %rd557;
	add.s32 	%r42, %r216, -1;
	mul.wide.u32 	%rd343, %r42, 8;
	add.s64 	%rd344, %rd2, %rd343;
	ld.global.u64 	%rd208, [%rd344];
	or.b64  	%rd345, %rd538, %rd208;
	and.b64  	%rd346, %rd345, -4294967296;
	setp.ne.s64 	%p17, %rd346, 0;
	@%p17 bra 	$L__BB610_91;
	cvt.u32.u64 	%r104, %rd208;
	cvt.u32.u64 	%r105, %rd538;
	div.u32 	%r106, %r105, %r104;
	mul.lo.s32 	%r107, %r106, %r104;
	sub.s32 	%r108, %r105, %r107;
	cvt.u64.u32 	%rd540, %r106;
	cvt.u64.u32 	%rd541, %r108;
	bra.uni 	$L__BB610_92;
$L__BB610_91:
	div.s64 	%rd540, %rd538, %rd208;
	mul.lo.s64 	%rd347, %rd540, %rd208;
	sub.s64 	%rd541, %rd538, %rd347;
$L__BB610_92:
	add.s64 	%rd349, %rd1, %rd343;
	ld.global.u64 	%rd350, [%rd349];
	mad.lo.s64 	%rd215, %rd350, %rd541, %rd207;
	add.s32 	%r43, %r216, -2;
	mul.wide.u32 	%rd351, %r43, 8;
	add.s64 	%rd352, %rd2, %rd351;
	ld.global.u64 	%rd216, [%rd352];
	or.b64  	%rd353, %rd540, %rd216;
	and.b64  	%rd354, %rd353, -4294967296;
	setp.ne.s64 	%p18, %rd354, 0;
	@%p18 bra 	$L__BB610_94;
	cvt.u32.u64 	%r109, %rd216;
	cvt.u32.u64 	%r110, %rd540;
	div.u32 	%r111, %r110, %r109;
	mul.lo.s32 	%r112, %r111, %r109;
	sub.s32 	%r113, %r110, %r112;
	cvt.u64.u32 	%rd542, %r111;
	cvt.u64.u32 	%rd543, %r113;
	bra.uni 	$L__BB610_95;
$L__BB610_94:
	div.s64 	%rd542, %rd540, %rd216;
	mul.lo.s64 	%rd355, %rd542, %rd216;
	sub.s64 	%rd543, %rd540, %rd355;
$L__BB610_95:
	add.s64 	%rd357, %rd1, %rd351;
	ld.global.u64 	%rd358, [%rd357];
	mad.lo.s64 	%rd223, %rd358, %rd543, %rd215;
	add.s32 	%r44, %r216, -3;
	mul.wide.u32 	%rd359, %r44, 8;
	add.s64 	%rd360, %rd2, %rd359;
	ld.global.u64 	%rd224, [%rd360];
	or.b64  	%rd361, %rd542, %rd224;
	and.b64  	%rd362, %rd361, -4294967296;
	setp.ne.s64 	%p19, %rd362, 0;
	@%p19 bra 	$L__BB610_97;
	cvt.u32.u64 	%r114, %rd224;
	cvt.u32.u64 	%r115, %rd542;
	div.u32 	%r116, %r115, %r114;
	mul.lo.s32 	%r117, %r116, %r114;
	sub.s32 	%r118, %r115, %r117;
	cvt.u64.u32 	%rd548, %r116;
	cvt.u64.u32 	%rd545, %r118;
	bra.uni 	$L__BB610_98;
$L__BB610_97:
	div.s64 	%rd548, %rd542, %rd224;
	mul.lo.s64 	%rd363, %rd548, %rd224;
	sub.s64 	%rd545, %rd542, %rd363;
$L__BB610_98:
	add.s64 	%rd365, %rd1, %rd359;
	ld.global.u64 	%rd366, [%rd365];
	mad.lo.s64 	%rd557, %rd366, %rd545, %rd223;
	add.s32 	%r216, %r216, -4;
$L__BB610_99:
	setp.eq.s32 	%p20, %r41, 0;
	@%p20 bra 	$L__BB610_113;
	setp.eq.s32 	%p21, %r41, 1;
	@%p21 bra 	$L__BB610_108;
	mul.wide.u32 	%rd368, %r216, 8;
	add.s64 	%rd369, %rd2, %rd368;
	ld.global.u64 	%rd235, [%rd369];
	or.b64  	%rd370, %rd548, %rd235;
	and.b64  	%rd371, %rd370, -4294967296;
	setp.ne.s64 	%p22, %rd371, 0;
	@%p22 bra 	$L__BB610_103;
	cvt.u32.u64 	%r119, %rd235;
	cvt.u32.u64 	%r120, %rd548;
	div.u32 	%r121, %r120, %r119;
	mul.lo.s32 	%r122, %r121, %r119;
	sub.s32 	%r123, %r120, %r122;
	cvt.u64.u32 	%rd549, %r121;
	cvt.u64.u32 	%rd550, %r123;
	bra.uni 	$L__BB610_104;
$L__BB610_103:
	div.s64 	%rd549, %rd548, %rd235;
	mul.lo.s64 	%rd372, %rd549, %rd235;
	sub.s64 	%rd550, %rd548, %rd372;
$L__BB610_104:
	add.s64 	%rd374, %rd1, %rd368;
	ld.global.u64 	%rd375, [%rd374];
	mad.lo.s64 	%rd242, %rd375, %rd550, %rd557;
	add.s32 	%r47, %r216, -1;
	mul.wide.u32 	%rd376, %r47, 8;
	add.s64 	%rd377, %rd2, %rd376;
	ld.global.u64 	%rd243, [%rd377];
	or.b64  	%rd378, %rd549, %rd243;
	and.b64  	%rd379, %rd378, -4294967296;
	setp.ne.s64 	%p23, %rd379, 0;
	@%p23 bra 	$L__BB610_106;
	cvt.u32.u64 	%r124, %rd243;
	cvt.u32.u64 	%r125, %rd549;
	div.u32 	%r126, %r125, %r124;
	mul.lo.s32 	%r127, %r126, %r124;
	sub.s32 	%r128, %r125, %r127;
	cvt.u64.u32 	%rd548, %r126;
	cvt.u64.u32 	%rd552, %r128;
	bra.uni 	$L__BB610_107;
$L__BB610_106:
	div.s64 	%rd548, %rd549, %rd243;
	mul.lo.s64 	%rd380, %rd548, %rd243;
	sub.s64 	%rd552, %rd549, %rd380;
$L__BB610_107:
	add.s64 	%rd382, %rd1, %rd376;
	ld.global.u64 	%rd383, [%rd382];
	mad.lo.s64 	%rd557, %rd383, %rd552, %rd242;
	add.s32 	%r216, %r216, -2;
$L__BB610_108:
	and.b32  	%r129, %r23, 1;
	setp.eq.b32 	%p24, %r129, 1;
	not.pred 	%p25, %p24;
	@%p25 bra 	$L__BB610_113;
	mul.wide.u32 	%rd384, %r216, 8;
	add.s64 	%rd385, %rd2, %rd384;
	ld.global.u64 	%rd254, [%rd385];
	or.b64  	%rd386, %rd548, %rd254;
	and.b64  	%rd387, %rd386, -4294967296;
	setp.ne.s64 	%p26, %rd387, 0;
	@%p26 bra 	$L__BB610_111;
	cvt.u32.u64 	%r130, %rd254;
	cvt.u32.u64 	%r131, %rd548;
	rem.u32 	%r132, %r131, %r130;
	cvt.u64.u32 	%rd556, %r132;
	bra.uni 	$L__BB610_112;
$L__BB610_111:
	rem.s64 	%rd556, %rd548, %rd254;
$L__BB610_112:
	add.s64 	%rd389, %rd1, %rd384;
	ld.global.u64 	%rd390, [%rd389];
	mad.lo.s64 	%rd557, %rd390, %rd556, %rd557;
$L__BB610_113:
	shl.b64 	%rd391, %rd557, 1;
	add.s64 	%rd392, %rd3, %rd391;
	ld.global.u16 	%rs2, [%rd392];
	// begin inline asm
	{  cvt.f32.f16 %f1, %rs2;}

	// end inline asm
	fma.rn.f32 	%f3, %f1, 0f3BBB989D, 0f3F000000;
	cvt.sat.f32.f32 	%f4, %f3;
	mov.f32 	%f5, 0f4B400001;
	mov.f32 	%f6, 0f437C0000;
	fma.rm.f32 	%f7, %f4, %f6, %f5;
	add.f32 	%f8, %f7, 0fCB40007F;
	neg.f32 	%f9, %f8;
	fma.rn.f32 	%f10, %f1, 0f3FB8AA3B, %f9;
	fma.rn.f32 	%f11, %f1, 0f32A57060, %f10;
	mov.b32 	%r133, %f7;
	shl.b32 	%r134, %r133, 23;
	mov.b32 	%f12, %r134;
	ex2.approx.ftz.f32 	%f13, %f11;
	mul.f32 	%f2, %f13, %f12;
	// begin inline asm
	{  cvt.rn.f16.f32 %rs3, %f2;}

	// end inline asm
	st.shared.u16 	[%r5], %rs3;
$L__BB610_114:
	bar.sync 	0;
	setp.lt.u32 	%p48, %r218, 66;
	@%p48 bra 	$L__BB610_118;
$L__BB610_115:
	shr.u32 	%r51, %r218, 1;
	setp.ge.u32 	%p49, %r1, %r51;
	@%p49 bra 	$L__BB610_117;
	ld.shared.u16 	%rs8, [%r5];
	and.b32  	%r207, %r218, 2046;
	add.s32 	%r208, %r5, %r207;
	ld.shared.u16 	%rs9, [%r208];
	// begin inline asm
	{add.f16 %rs7,%rs8,%rs9;
}
	// end inline asm
	st.shared.u16 	[%r5], %rs7;
$L__BB610_117:
	bar.sync 	0;
	setp.gt.u32 	%p50, %r218, 131;
	mov.u32 	%r218, %r51;
	@%p50 bra 	$L__BB610_115;
$L__BB610_118:
	setp.gt.u32 	%p51, %r1, 31;
	@%p51 bra 	$L__BB610_121;
	ld.shared.u16 	%rs11, [%r5];
	ld.shared.u16 	%rs12, [%r5+64];
	// begin inline asm
	{add.f16 %rs10,%rs11,%rs12;
}
	// end inline asm
	st.volatile.shared.u16 	[%r5], %rs10;
	ld.shared.u16 	%rs15, [%r5+32];
	// begin inline asm
	{add.f16 %rs13,%rs10,%rs15;
}
	// end inline asm
	st.volatile.shared.u16 	[%r5], %rs13;
	ld.shared.u16 	%rs18, [%r5+16];
	// begin inline asm
	{add.f16 %rs16,%rs13,%rs18;
}
	// end inline asm
	st.volatile.shared.u16 	[%r5], %rs16;
	ld.shared.u16 	%rs21, [%r5+8];
	// begin inline asm
	{add.f16 %rs19,%rs16,%rs21;
}
	// end inline asm
	st.volatile.shared.u16 	[%r5], %rs19;
	ld.shared.u16 	%rs24, [%r5+4];
	// begin inline asm
	{add.f16 %rs22,%rs19,%rs24;
}
	// end inline asm
	st.volatile.shared.u16 	[%r5], %rs22;
	ld.shared.u16 	%rs27, [%r5+2];
	// begin inline asm
	{add.f16 %rs25,%rs22,%rs27;
}
	// end inline asm
	st.volatile.shared.u16 	[%r5], %rs25;
	setp.ne.s32 	%p52, %r1, 0;
	@%p52 bra 	$L__BB610_121;
	cvta.to.global.u64 	%rd470, %rd260;
	mul.wide.u32 	%rd471, %r2, 2;
	add.s64 	%rd472, %rd470, %rd471;
	ld.shared.u16 	%rs28, [logsumexpsdata_f16];
	st.global.u16 	[%rd472], %rs28;
$L__BB610_121:
	ret;

}
	// .globl	uncontiguous_cumulate_logsumexp_f16
.visible .entry uncontiguous_cumulate_logsumexp_f16(
	.param .u64 .ptr .align 1 uncontiguous_cumulate_logsumexp_f16_param_0,
	.param .u64 .ptr .align 1 uncontiguous_cumulate_logsumexp_f16_param_1,
	.param .u64 .ptr .align 1 uncontiguous_cumulate_logsumexp_f16_param_2,
	.param .u64 .ptr .align 1 uncontiguous_cumulate_logsumexp_f16_param_3,
	.param .u64 uncontiguous_cumulate_logsumexp_f16_param_4,
	.param .u64 uncontiguous_cumulate_logsumexp_f16_param_5
)
{
	.reg .pred 	%p<53>;
	.reg .b16 	%rs<28>;
	.reg .b32 	%r<213>;
	.reg .b64 	%rd<558>;

	ld.param.u64 	%rd260, [uncontiguous_cumulate_logsumexp_f16_param_0];
	ld.param.u64 	%rd263, [uncontiguous_cumulate_logsumexp_f16_param_1];
	ld.param.u64 	%rd264, [uncontiguous_cumulate_logsumexp_f16_param_2];
	ld.param.u64 	%rd265, [uncontiguous_cumulate_logsumexp_f16_param_3];
	ld.param.u64 	%rd261, [uncontiguous_cumulate_logsumexp_f16_param_4];
	ld.param.u64 	%rd262, [uncontiguous_cumulate_logsumexp_f16_param_5];
	cvta.to.global.u64 	%rd1, %rd265;
	cvta.to.global.u64 	%rd2, %rd264;
	cvta.to.global.u64 	%rd3, %rd263;
	mov.u32 	%r1, %tid.x;
	mov.u32 	%r2, %ctaid.x;
	mov.u32 	%r212, %ntid.x;
	mul.lo.s32 	%r53, %r2, %r212;
	shl.b32 	%r54, %r53, 1;
	add.s32 	%r4, %r54, %r1;
	shl.b32 	%r55, %r1, 1;
	mov.u32 	%r56, logsumexpsdata_f16;
	add.s32 	%r5, %r56, %r55;
	mov.b32 	%r52, 0;
	// begin inline asm
	cvt.rn.f16.s32 %rs1, %r52;
	// end inline asm
	st.shared.u16 	[%r5], %rs1;
	add.s32 	%r57, %r4, %r212;
	cvt.u64.u32 	%rd511, %r57;
	setp.le.u64 	%p1, %rd262, %rd511;
	@%p1 bra 	$L__BB611_54;
	cvt.u32.u64 	%r6, %rd261;
	add.s32 	%r206, %r6, -1;
	setp.lt.s32 	%p27, %r206, 0;
	mov.b64 	%rd515, 0;
	mov.u64 	%rd516, %rd515;
	@%p27 bra 	$L__BB611_53;
	cvt.u64.u32 	%rd512, %r4;
	setp.lt.u32 	%p28, %r206, 3;
	mov.b64 	%rd516, 0;
	mov.u64 	%rd515, %rd516;
	@%p28 bra 	$L__BB611_30;
	add.s32 	%r204, %r6, -2;
	and.b32  	%r133, %r6, -4;
	neg.s32 	%r203, %r133;
	mov.b64 	%rd516, 0;
$L__BB611_4:
	.pragma "nounroll";
	add.s32 	%r12, %r204, 1;
	mul.wide.u32 	%rd397, %r12, 8;
	add.s64 	%rd398, %rd2, %rd397;
	ld.global.u64 	%rd10, [%rd398];
	or.b64  	%rd399, %rd512, %rd10;
	and.b64  	%rd400, %rd399, -4294967296;
	setp.ne.s64 	%p29, %rd400, 0;
	@%p29 bra 	$L__BB611_6;
	cvt.u32.u64 	%r134, %rd10;
	cvt.u32.u64 	%r135, %rd512;
	div.u32 	%r136, %r135, %r134;
	mul.lo.s32 	%r137, %r136, %r134;
	sub.s32 	%r138, %r135, %r137;
	cvt.u64.u32 	%rd477, %r136;
	cvt.u64.u32 	%rd478, %r138;
	bra.uni 	$L__BB611_7;
$L__BB611_6:
	div.s64 	%rd477, %rd512, %rd10;
	mul.lo.s64 	%rd401, %rd477, %rd10;
	sub.s64 	%rd478, %rd512, %rd401;
$L__BB611_7:
	mul.wide.u32 	%rd402, %r12, 8;
	add.s64 	%rd403, %rd1, %rd402;
	ld.global.u64 	%rd17, [%rd403];
	mad.lo.s64 	%rd18, %rd17, %rd478, %rd515;
	or.b64  	%rd404, %rd511, %rd10;
	and.b64  	%rd405, %rd404, -4294967296;
	setp.ne.s64 	%p30, %rd405, 0;
	@%p30 bra 	$L__BB611_9;
	cvt.u32.u64 	%r139, %rd10;
	cvt.u32.u64 	%r140, %rd511;
	div.u32 	%r141, %r140, %r139;
	mul.lo.s32 	%r142, %r141, %r139;
	sub.s32 	%r143, %r140, %r142;
	cvt.u64.u32 	%rd479, %r141;
	cvt.u64.u32 	%rd480, %r143;
	bra.uni 	$L__BB611_10;
$L__BB611_9:
	div.s64 	%rd479, %rd511, %rd10;
	mul.lo.s64 	%rd406, %rd479, %rd10;
	sub.s64 	%rd480, %rd511, %rd406;
$L__BB611_10:
	mad.lo.s64 	%rd25, %rd480, %rd17, %rd516;
	add.s32 	%r13, %r204, -2;
	mul.wide.u32 	%rd407, %r204, 8;
	add.s64 	%rd408, %rd2, %rd407;
	ld.global.u64 	%rd26, [%rd408];
	or.b64  	%rd409, %rd477, %rd26;
	and.b64  	%rd410, %rd409, -4294967296;
	setp.ne.s64 	%p31, %rd410, 0;
	@%p31 bra 	$L__BB611_12;
	cvt.u32.u64 	%r144, %rd26;
	cvt.u32.u64 	%r145, %rd477;
	div.u32 	%r146, %r145, %r144;
	mul.lo.s32 	%r147, %r146, %r144;
	sub.s32 	%r148, %r145, %r147;
	cvt.u64.u32 	%rd481, %r146;
	cvt.u64.u32 	%rd482, %r148;
	bra.uni 	$L__BB611_13;
$L__BB611_12:
	div.s64 	%rd481, %rd477, %rd26;
	mul.lo.s64 	%rd411, %rd481, %rd26;
	sub.s64 	%rd482, %rd477, %rd411;
$L__BB611_13:
	mul.wide.u32 	%rd412, %r204, 8;
	add.s64 	%rd413, %rd1, %rd412;
	ld.global.u64 	%rd33, [%rd413];
	mad.lo.s64 	%rd34, %rd33, %rd482, %rd18;
	or.b64  	%rd414, %rd479, %rd26;
	and.b64  	%rd415, %rd414, -4294967296;
	setp.ne.s64 	%p32, %rd415, 0;
	@%p32 bra 	$L__BB611_15;
	cvt.u32.u64 	%r149, %rd26;
	cvt.u32.u64 	%r150, %rd479;
	div.u32 	%r151, %r150, %r149;
	mul.lo.s32 	%r152, %r151, %r149;
	sub.s32 	%r153, %r150, %r152;
	cvt.u64.u32 	%rd483, %r151;
	cvt.u64.u32 	%rd484, %r153;
	bra.uni 	$L__BB611_16;
$L__BB611_15:
	div.s64 	%rd483, %rd479, %rd26;
	mul.lo.s64 	%rd416, %rd483, %rd26;
	sub.s64 	%rd484, %rd479, %rd416;
$L__BB611_16:
	mad.lo.s64 	%rd41, %rd484, %rd33, %rd25;
	add.s32 	%r14, %r204, -1;
	mul.wide.u32 	%rd417, %r14, 8;
	add.s64 	%rd418, %rd2, %rd417;
	ld.global.u64 	%rd42, [%rd418];
	or.b64  	%rd419, %rd481, %rd42;
	and.b64  	%rd420, %rd419, -4294967296;
	setp.ne.s64 	%p33, %rd420, 0;
	@%p33 bra 	$L__BB611_18;
	cvt.u32.u64 	%r154, %rd42;
	cvt.u32.u64 	%r155, %rd481;
	div.u32 	%r156, %r155, %r154;
	mul.lo.s32 	%r157, %r156, %r154;
	sub.s32 	%r158, %r155, %r157;
	cvt.u64.u32 	%rd485, %r156;
	cvt.u64.u32 	%rd486, %r158;
	bra.uni 	$L__BB611_19;
$L__BB611_18:
	div.s64 	%rd485, %rd481, %rd42;
	mul.lo.s64 	%rd421, %rd485, %rd42;
	sub.s64 	%rd486, %rd481, %rd421;
$L__BB611_19:
	mul.wide.u32 	%rd422, %r14, 8;
	add.s64 	%rd423, %rd1, %rd422;
	ld.global.u64 	%rd49, [%rd423];
	mad.lo.s64 	%rd50, %rd49, %rd486, %rd34;
	or.b64  	%rd424, %rd483, %rd42;
	and.b64  	%rd425, %rd424, -4294967296;
	setp.ne.s64 	%p34, %rd425, 0;
	@%p34 bra 	$L__BB611_21;
	cvt.u32.u64 	%r159, %rd42;
	cvt.u32.u64 	%r160, %rd483;
	div.u32 	%r161, %r160, %r159;
	mul.lo.s32 	%r162, %r161, %r159;
	sub.s32 	%r163, %r160, %r162;
	cvt.u64.u32 	%rd487, %r161;
	cvt.u64.u32 	%rd488, %r163;
	bra.uni 	$L__BB611_22;
$L__BB611_21:
	div.s64 	%rd487, %rd483, %rd42;
	mul.lo.s64 	%rd426, %rd487, %rd42;
	sub.s64 	%rd488, %rd483, %rd426;
$L__BB611_22:
	mad.lo.s64 	%rd57, %rd488, %rd49, %rd41;
	mul.wide.u32 	%rd427, %r13, 8;
	add.s64 	%rd428, %rd2, %rd427;
	ld.global.u64 	%rd58, [%rd428];
	or.b64  	%rd429, %rd485, %rd58;
	and.b64  	%rd430, %rd429, -4294967296;
	setp.ne.s64 	%p35, %rd430, 0;
	@%p35 bra 	$L__BB611_24;
	cvt.u32.u64 	%r164, %rd58;
	cvt.u32.u64 	%r165, %rd485;
	div.u32 	%r166, %r165, %r164;
	mul.lo.s32 	%r167, %r166, %r164;
	sub.s32 	%r168, %r165, %r167;
	cvt.u64.u32 	%rd512, %r166;
	cvt.u64.u32 	%rd490, %r168;
	bra.uni 	$L__BB611_25;
$L__BB611_24:
	div.s64 	%rd512, %rd485, %rd58;
	mul.lo.s64 	%rd431, %rd512, %rd58;
	sub.s64 	%rd490, %rd485, %rd431;
$L__BB611_25:
	mul.wide.u32 	%rd432, %r13, 8;
	add.s64 	%rd433, %rd1, %rd432;
	ld.global.u64 	%rd65, [%rd433];
	mad.lo.s64 	%rd515, %rd65, %rd490, %rd50;
	or.b64  	%rd434, %rd487, %rd58;
	and.b64  	%rd435, %rd434, -4294967296;
	setp.ne.s64 	%p36, %rd435, 0;
	@%p36 bra 	$L__BB611_27;
	cvt.u32.u64 	%r169, %rd58;
	cvt.u32.u64 	%r170, %rd487;
	div.u32 	%r171, %r170, %r169;
	mul.lo.s32 	%r172, %r171, %r169;
	sub.s32 	%r173, %r170, %r172;
	cvt.u64.u32 	%rd511, %r171;
	cvt.u64.u32 	%rd492, %r173;
	bra.uni 	$L__BB611_28;
$L__BB611_27:
	div.s64 	%rd511, %rd487, %rd58;
	mul.lo.s64 	%rd436, %rd511, %rd58;
	sub.s64 	%rd492, %rd487, %rd436;
$L__BB611_28:
	mad.lo.s64 	%rd516, %rd492, %rd65, %rd57;
	add.s32 	%r204, %r204, -4;
	add.s32 	%r203, %r203, 4;
	setp.ne.s32 	%p37, %r203, 0;
	@%p37 bra 	$L__BB611_4;
	add.s32 	%r206, %r204, 1;
$L__BB611_30:
	and.b32  	%r19, %r6, 3;
	setp.eq.s32 	%p38, %r19, 0;
	@%p38 bra 	$L__BB611_53;
	setp.eq.s32 	%p39, %r19, 1;
	@%p39 bra 	$L__BB611_45;
	mul.wide.u32 	%rd438, %r206, 8;
	add.s64 	%rd439, %rd2, %rd438;
	ld.global.u64 	%rd80, [%rd439];
	or.b64  	%rd440, %rd512, %rd80;
	and.b64  	%rd441, %rd440, -4294967296;
	setp.ne.s64 	%p40, %rd441, 0;
	@%p40 bra 	$L__BB611_34;
	cvt.u32.u64 	%r174, %rd80;
	cvt.u32.u64 	%r175, %rd512;
	div.u32 	%r176, %r175, %r174;
	mul.lo.s32 	%r177, %r176, %r174;
	sub.s32 	%r178, %r175, %r177;
	cvt.u64.u32 	%rd499, %r176;
	cvt.u64.u32 	%rd500, %r178;
	bra.uni 	$L__BB611_35;
$L__BB611_34:
	div.s64 	%rd499, %rd512, %rd80;
	mul.lo.s64 	%rd442, %rd499, %rd80;
	sub.s64 	%rd500, %rd512, %rd442;
$L__BB611_35:
	add.s64 	%rd444, %rd1, %rd438;
	ld.global.u64 	%rd87, [%rd444];
	mad.lo.s64 	%rd88, %rd87, %rd500, %rd515;
	or.b64  	%rd445, %rd511, %rd80;
	and.b64  	%rd446, %rd445, -4294967296;
	setp.ne.s64 	%p41, %rd446, 0;
	@%p41 bra 	$L__BB611_37;
	cvt.u32.u64 	%r179, %rd80;
	cvt.u32.u64 	%r180, %rd511;
	div.u32 	%r181, %r180, %r179;
	mul.lo.s32 	%r182, %r181, %r179;
	sub.s32 	%r183, %r180, %r182;
	cvt.u64.u32 	%rd501, %r181;
	cvt.u64.u32 	%rd502, %r183;
	bra.uni 	$L__BB611_38;
$L__BB611_37:
	div.s64 	%rd501, %rd511, %rd80;
	mul.lo.s64 	%rd447, %rd501, %rd80;
	sub.s64 	%rd502, %rd511, %rd447;
$L__BB611_38:
	mad.lo.s64 	%rd95, %rd502, %rd87, %rd516;
	add.s32 	%r20, %r206, -1;
	mul.wide.u32 	%rd448, %r20, 8;
	add.s64 	%rd449, %rd2, %rd448;
	ld.global.u64 	%rd96, [%rd449];
	or.b64  	%rd450, %rd499, %rd96;
	and.b64  	%rd451, %rd450, -4294967296;
	setp.ne.s64 	%p42, %rd451, 0;
	@%p42 bra 	$L__BB611_40;
	cvt.u32.u64 	%r184, %rd96;
	cvt.u32.u64 	%r185, %rd499;
	div.u32 	%r186, %r185, %r184;
	mul.lo.s32 	%r187, %r186, %r184;
	sub.s32 	%r188, %r185, %r187;
	cvt.u64.u32 	%rd512, %r186;
	cvt.u64.u32 	%rd504, %r188;
	bra.uni 	$L__BB611_41;
$L__BB611_40:
	div.s64 	%rd512, %rd499, %rd96;
	mul.lo.s64 	%rd452, %rd512, %rd96;
	sub.s64 	%rd504, %rd499, %rd452;
$L__BB611_41:
	add.s64 	%rd454, %rd1, %rd448;
	ld.global.u64 	%rd103, [%rd454];
	mad.lo.s64 	%rd515, %rd103, %rd504, %rd88;
	or.b64  	%rd455, %rd501, %rd96;
	and.b64  	%rd456, %rd455, -4294967296;
	setp.ne.s64 	%p43, %rd456, 0;
	@%p43 bra 	$L__BB611_43;
	cvt.u32.u64 	%r189, %rd96;
	cvt.u32.u64 	%r190, %rd501;
	div.u32 	%r191, %r190, %r189;
	mul.lo.s32 	%r192, %r191, %r189;
	sub.s32 	%r193, %r190, %r192;
	cvt.u64.u32 	%rd511, %r191;
	cvt.u64.u32 	%rd506, %r193;
	bra.uni 	$L__BB611_44;
$L__BB611_43:
	div.s64 	%rd511, %rd501, %rd96;
	mul.lo.s64 	%rd457, %rd511, %rd96;
	sub.s64 	%rd506, %rd501, %rd457;
$L__BB611_44:
	mad.lo.s64 	%rd516, %rd506, %rd103, %rd95;
	add.s32 	%r206, %r206, -2;
$L__BB611_45:
	and.b32  	%r194, %r6, 1;
	setp.eq.b32 	%p44, %r194, 1;
	not.pred 	%p45, %p44;
	@%p45 bra 	$L__BB611_53;
	mul.wide.u32 	%rd458, %r206, 8;
	add.s64 	%rd459, %rd2, %rd458;
	ld.global.u64 	%rd118, [%rd459];
	or.b64  	%rd460, %rd512, %rd118;
	and.b64  	%rd461, %rd460, -4294967296;
	setp.ne.s64 	%p46, %rd461, 0;
	@%p46 bra 	$L__BB611_48;
	cvt.u32.u64 	%r195, %rd118;
	cvt.u32.u64 	%r196, %rd512;
	rem.u32 	%r197, %r196, %r195;
	cvt.u64.u32 	%rd513, %r197;
	bra.uni 	$L__BB611_49;
$L__BB611_48:
	rem.s64 	%rd513, %rd512, %rd118;
$L__BB611_49:
	add.s64 	%rd463, %rd1, %rd458;
	ld.global.u64 	%rd122, [%rd463];
	mad.lo.s64 	%rd515, %rd122, %rd513, %rd515;
	or.b64  	%rd464, %rd511, %rd118;
	and.b64  	%rd465, %rd464, -4294967296;
	setp.ne.s64 	%p47, %rd465, 0;
	@%p47 bra 	$L__BB611_51;
	cvt.u32.u64 	%r198, %rd118;
	cvt.u32.u64 	%r199, %rd511;
	rem.u32 	%r200, %r199, %r198;
	cvt.u64.u32 	%rd514, %r200;
	bra.uni 	$L__BB611_52;
$L__BB611_51:
	rem.s64 	%rd514, %rd511, %rd118;
$L__BB611_52:
	mad.lo.s64 	%rd516, %rd514, %rd122, %rd516;
$L__BB611_53:
	shl.b64 	%rd466, %rd515, 1;
	add.s64 	%rd467, %rd3, %rd466;
	ld.global.u16 	%rs4, [%rd467];
	shl.b64 	%rd468, %rd516, 1;
	add.s64 	%rd469, %rd3, %rd468;
	ld.global.u16 	%rs5, [%rd469];
	// begin inline asm
	{add.f16 %rs3,%rs4,%rs5;
}
	// end inline asm
	st.shared.u16 	[%r5], %rs3;
	bra.uni 	$L__BB611_114;
$L__BB611_54:
	cvt.u64.u32 	%rd548, %r4;
	setp.le.u64 	%p2, %rd262, %rd548;
	@%p2 bra 	$L__BB611_114;
	cvt.u32.u64 	%r23, %rd261;
	add.s32 	%r210, %r23, -1;
	setp.lt.s32 	%p3, %r210, 0;
	mov.b64 	%rd557, 0;
	@%p3 bra 	$L__BB611_113;
	and.b32  	%r25, %r23, 7;
	setp.lt.u32 	%p4, %r210, 7;
	mov.b64 	%rd557, 0;
	@%p4 bra 	$L__BB611_84;
	add.s32 	%r208, %r23, -4;
	and.b32  	%r58, %r23, -8;
	neg.s32 	%r207, %r58;
	mov.b64 	%rd557, 0;
$L__BB611_58:
	.pragma "nounroll";
	add.s32 	%r30, %r208, 3;
	mul.wide.u32 	%rd270, %r30, 8;
	add.s64 	%rd271, %rd2, %rd270;
	ld.global.u64 	%rd133, [%rd271];
	or.b64  	%rd272, %rd548, %rd133;
	and.b64  	%rd273, %rd272, -4294967296;
	setp.ne.s64 	%p5, %rd273, 0;
	@%p5 bra 	$L__BB611_60;
	cvt.u32.u64 	%r59, %rd133;
	cvt.u32.u64 	%r60, %rd548;
	div.u32 	%r61, %r60, %r59;
	mul.lo.s32 	%r62, %r61, %r59;
	sub.s32 	%r63, %r60, %r62;
	cvt.u64.u32 	%rd519, %r61;
	cvt.u64.u32 	%rd520, %r63;
	bra.uni 	$L__BB611_61;
$L__BB611_60:
	div.s64 	%rd519, %rd548, %rd133;
	mul.lo.s64 	%rd274, %rd519, %rd133;
	sub.s64 	%rd520, %rd548, %rd274;
$L__BB611_61:
	add.s64 	%rd276, %rd1, %rd270;
	ld.global.u64 	%rd277, [%rd276];
	mad.lo.s64 	%rd140, %rd277, %rd520, %rd557;
	add.s32 	%r31, %r208, 2;
	mul.wide.u32 	%rd278, %r31, 8;
	add.s64 	%rd279, %rd2, %rd278;
	ld.global.u64 	%rd141, [%rd279];
	or.b64  	%rd280, %rd519, %rd141;
	and.b64  	%rd281, %rd280, -4294967296;
	setp.ne.s64 	%p6, %rd281, 0;
	@%p6 bra 	$L__BB611_63;
	cvt.u32.u64 	%r64, %rd141;
	cvt.u32.u64 	%r65, %rd519;
	div.u32 	%r66, %r65, %r64;
	mul.lo.s32 	%r67, %r66, %r64;
	sub.s32 	%r68, %r65, %r67;
	cvt.u64.u32 	%rd521, %r66;
	cvt.u64.u32 	%rd522, %r68;
	bra.uni 	$L__BB611_64;
$L__BB611_63:
	div.s64 	%rd521, %rd519, %rd141;
	mul.lo.s64 	%rd282, %rd521, %rd141;
	sub.s64 	%rd522, %rd519, %rd282;
$L__BB611_64:
	add.s64 	%rd284, %rd1, %rd278;
	ld.global.u64 	%rd285, [%rd284];
	mad.lo.s64 	%rd148, %rd285, %rd522, %rd140;
	add.s32 	%r32, %r208, 1;
	mul.wide.u32 	%rd286, %r32, 8;
	add.s64 	%rd287, %rd2, %rd286;
	ld.global.u64 	%rd149, [%rd287];
	or.b64  	%rd288, %rd521, %rd149;
	and.b64  	%rd289, %rd288, -4294967296;
	setp.ne.s64 	%p7, %rd289, 0;
	@%p7 bra 	$L__BB611_66;
	cvt.u32.u64 	%r69, %rd149;
	cvt.u32.u64 	%r70, %rd521;
	div.u32 	%r71, %r70, %r69;
	mul.lo.s32 	%r72, %r71, %r69;
	sub.s32 	%r73, %r70, %r72;
	cvt.u64.u32 	%rd523, %r71;
	cvt.u64.u32 	%rd524, %r73;
	bra.uni 	$L__BB611_67;
$L__BB611_66:
	div.s64 	%rd523, %rd521, %rd149;
	mul.lo.s64 	%rd290, %rd523, %rd149;
	sub.s64 	%rd524, %rd521, %rd290;
$L__BB611_67:
	add.s64 	%rd292, %rd1, %rd286;
	ld.global.u64 	%rd293, [%rd292];
	mad.lo.s64 	%rd156, %rd293, %rd524, %rd148;
	add.s32 	%r33, %r208, -4;
	mul.wide.u32 	%rd294, %r208, 8;
	add.s64 	%rd295, %rd2, %rd294;
	ld.global.u64 	%rd157, [%rd295];
	or.b64  	%rd296, %rd523, %rd157;
	and.b64  	%rd297, %rd296, -4294967296;
	setp.ne.s64 	%p8, %rd297, 0;
	@%p8 bra 	$L__BB611_69;
	cvt.u32.u64 	%r74, %rd157;
	cvt.u32.u64 	%r75, %rd523;
	div.u32 	%r76, %r75, %r74;
	mul.lo.s32 	%r77, %r76, %r74;
	sub.s32 	%r78, %r75, %r77;
	cvt.u64.u32 	%rd525, %r76;
	cvt.u64.u32 	%rd526, %r78;
	bra.uni 	$L__BB611_70;
$L__BB611_69:
	div.s64 	%rd525, %rd523, %rd157;
	mul.lo.s64 	%rd298, %rd525, %rd157;
	sub.s64 	%rd526, %rd523, %rd298;
$L__BB611_70:
	add.s64 	%rd300, %rd1, %rd294;
	ld.global.u64 	%rd301, [%rd300];
	mad.lo.s64 	%rd164, %rd301, %rd526, %rd156;
	add.s32 	%r34, %r208, -1;
	mul.wide.u32 	%rd302, %r34, 8;
	add.s64 	%rd303, %rd2, %rd302;
	ld.global.u64 	%rd165, [%rd303];
	or.b64  	%rd304, %rd525, %rd165;
	and.b64  	%rd305, %rd304, -4294967296;
	setp.ne.s64 	%p9, %rd305, 0;
	@%p9 bra 	$L__BB611_72;
	cvt.u32.u64 	%r79, %rd165;
	cvt.u32.u64 	%r80, %rd525;
	div.u32 	%r81, %r80, %r79;
	mul.lo.s32 	%r82, %r81, %r79;
	sub.s32 	%r83, %r80, %r82;
	cvt.u64.u32 	%rd527, %r81;
	cvt.u64.u32 	%rd528, %r83;
	bra.uni 	$L__BB611_73;
$L__BB611_72:
	div.s64 	%rd527, %rd525, %rd165;
	mul.lo.s64 	%rd306, %rd527, %rd165;
	sub.s64 	%rd528, %rd525, %rd306;
$L__BB611_73:
	add.s64 	%rd308, %rd1, %rd302;
	ld.global.u64 	%rd309, [%rd308];
	mad.lo.s64 	%rd172, %rd309, %rd528, %rd164;
	add.s32 	%r35, %r208, -2;
	mul.wide.u32 	%rd310, %r35, 8;
	add.s64 	%rd311, %rd2, %rd310;
	ld.global.u64 	%rd173, [%rd311];
	or.b64  	%rd312, %rd527, %rd173;
	and.b64  	%rd313, %rd312, -4294967296;
	setp.ne.s64 	%p10, %rd313, 0;
	@%p10 bra 	$L__BB611_75;
	cvt.u32.u64 	%r84, %rd173;
	cvt.u32.u64 	%r85, %rd527;
	div.u32 	%r86, %r85, %r84;
	mul.lo.s32 	%r87, %r86, %r84;
	sub.s32 	%r88, %r85, %r87;
	cvt.u64.u32 	%rd529, %r86;
	cvt.u64.u32 	%rd530, %r88;
	bra.uni 	$L__BB611_76;
$L__BB611_75:
	div.s64 	%rd529, %rd527, %rd173;
	mul.lo.s64 	%rd314, %rd529, %rd173;
	sub.s64 	%rd530, %rd527, %rd314;
$L__BB611_76:
	add.s64 	%rd316, %rd1, %rd310;
	ld.global.u64 	%rd317, [%rd316];
	mad.lo.s64 	%rd180, %rd317, %rd530, %rd172;
	add.s32 	%r36, %r208, -3;
	mul.wide.u32 	%rd318, %r36, 8;
	add.s64 	%rd319, %rd2, %rd318;
	ld.global.u64 	%rd181, [%rd319];
	or.b64  	%rd320, %rd529, %rd181;
	and.b64  	%rd321, %rd320, -4294967296;
	setp.ne.s64 	%p11, %rd321, 0;
	@%p11 bra 	$L__BB611_78;
	cvt.u32.u64 	%r89, %rd181;
	cvt.u32.u64 	%r90, %rd529;
	div.u32 	%r91, %r90, %r89;
	mul.lo.s32 	%r92, %r91, %r89;
	sub.s32 	%r93, %r90, %r92;
	cvt.u64.u32 	%rd531, %r91;
	cvt.u64.u32 	%rd532, %r93;
	bra.uni 	$L__BB611_79;
$L__BB611_78:
	div.s64 	%rd531, %rd529, %rd181;
	mul.lo.s64 	%rd322, %rd531, %rd181;
	sub.s64 	%rd532, %rd529, %rd322;
$L__BB611_79:
	add.s64 	%rd324, %rd1, %rd318;
	ld.global.u64 	%rd325, [%rd324];
	mad.lo.s64 	%rd188, %rd325, %rd532, %rd180;
	mul.wide.u32 	%rd326, %r33, 8;
	add.s64 	%rd327, %rd2, %rd326;
	ld.global.u64 	%rd189, [%rd327];
	or.b64  	%rd328, %rd531, %rd189;
	and.b64  	%rd329, %rd328, -4294967296;
	setp.ne.s64 	%p12, %rd329, 0;
	@%p12 bra 	$L__BB611_81;
	cvt.u32.u64 	%r94, %rd189;
	cvt.u32.u64 	%r95, %rd531;
	div.u32 	%r96, %r95, %r94;
	mul.lo.s32 	%r97, %r96, %r94;
	sub.s32 	%r98, %r95, %r97;
	cvt.u64.u32 	%rd548, %r96;
	cvt.u64.u32 	%rd534, %r98;
	bra.uni 	$L__BB611_82;
$L__BB611_81:
	div.s64 	%rd548, %rd531, %rd189;
	mul.lo.s64 	%rd330, %rd548, %rd189;
	sub.s64 	%rd534, %rd531, %rd330;
$L__BB611_82:
	add.s64 	%rd332, %rd1, %rd326;
	ld.global.u64 	%rd333, [%rd332];
	mad.lo.s64 	%rd557, %rd333, %rd534, %rd188;
	add.s32 	%r208, %r208, -8;
	add.s32 	%r207, %r207, 8;
	setp.ne.s32 	%p13, %r207, 0;
	@%p13 bra 	$L__BB611_58;
	add.s32 	%r210, %r208, 3;
$L__BB611_84:
	setp.eq.s32 	%p14, %r25, 0;
	@%p14 bra 	$L__BB611_113;
	and.b32  	%r41, %r23, 3;
	setp.lt.u32 	%p15, %r25, 4;
	@%p15 bra 	$L__BB611_99;
	mul.wide.u32 	%rd335, %r210, 8;
	add.s64 	%rd336, %rd2, %rd335;
	ld.global.u64 	%rd200, [%rd336];
	or.b64  	%rd337, %rd548, %rd200;
	and.b64  	%rd338, %rd337, -4294967296;
	setp.ne.s64 	%p16, %rd338, 0;
	@%p16 bra 	$L__BB611_88;
	cvt.u32.u64 	%r99, %rd200;
	cvt.u32.u64 	%r100, %rd548;
	div.u32 	%r101, %r100, %r99;
	mul.lo.s32 	%r102, %r101, %r99;
	sub.s32 	%r103, %r100, %r102;
	cvt.u64.u32 	%rd538, %r101;
	cvt.u64.u32 	%rd539, %r103;
	bra.uni 	$L__BB611_89;
$L__BB611_88:
	div.s64 	%rd538, %rd548, %rd200;
	mul.lo.s64 	%rd339, %rd538, %rd200;
	sub.s64 	%rd539, %rd548, %rd339;
$L__BB611_89:
	add.s64 	%rd341, %rd1, %rd335;
	ld.global.u64 	%rd342, [%rd341];
	mad.lo.s64 	%rd207, %rd342, %rd539, %rd557;
	add.s32 	%r42, %r210, -1;
	mul.wide.u32 	%rd343, %r42, 8;
	add.s64 	%rd344, %rd2, %rd343;
	ld.global.u64 	%rd208, [%rd344];
	or.b64  	%rd345, %rd538, %rd208;
	and.b64  	%rd346, %rd345, -4294967296;
	setp.ne.s64 	%p17, %rd346, 0;
	@%p17 bra 	$L__BB611_91;
	cvt.u32.u64 	%r104, %rd208;
	cvt.u32.u64 	%r105, %rd538;
	div.u32 	%r106, %r105, %r104;
	mul.lo.s32 	%r107, %r106, %r104;
	sub.s32 	%r108, %r105, %r107;
	cvt.u64.u32 	%rd540, %r106;
	cvt.u64.u32 	%rd541, %r108;
	bra.uni 	$L__BB611_92;
$L__BB611_91:
	div.s64 	%rd540, %rd538, %rd208;
	mul.lo.s64 	%rd347, %rd540, %rd208;
	sub.s64 	%rd541, %rd538, %rd347;
$L__BB611_92:
	add.s64 	%rd349, %rd1, %rd343;
	ld.global.u64 	%rd350, [%rd349];
	mad.lo.s64 	%rd215, %rd350, %rd541, %rd207;
	add.s32 	%r43, %r210, -2;
	mul.wide.u32 	%rd351, %r43, 8;
	add.s64 	%rd352, %rd2, %rd351;
	ld.global.u64 	%rd216, [%rd352];
	or.b64  	%rd353, %rd540, %rd216;
	and.b64  	%rd354, %rd353, -4294967296;
	setp.ne.s64 	%p18, %rd354, 0;
	@%p18 bra 	$L__BB611_94;
	cvt.u32.u64 	%r109, %rd216;
	cvt.u32.u64 	%r110, %rd540;
	div.u32 	%r111, %r110, %r109;
	mul.lo.s32 	%r112, %r111, %r109;
	sub.s32 	%r113, %r110, %r112;
	cvt.u64.u32 	%rd542, %r111;
	cvt.u64.u32 	%rd543, %r113;
	bra.uni 	$L__BB611_95;
$L__BB611_94:
	div.s64 	%rd542, %rd540, %rd216;
	mul.lo.s64 	%rd355, %rd542, %rd216;
	sub.s64 	%rd543, %rd540, %rd355;
$L__BB611_95:
	add.s64 	%rd357, %rd1, %rd351;
	ld.global.u64 	%rd358, [%rd357];
	mad.lo.s64 	%rd223, %rd358, %rd543, %rd215;
	add.s32 	%r44, %r210, -3;
	mul.wide.u32 	%rd359, %r44, 8;
	add.s64 	%rd360, %rd2, %rd359;
	ld.global.u64 	%rd224, [%rd360];
	or.b64  	%rd361, %rd542, %rd224;
	and.b64  	%rd362, %rd361, -4294967296;
	setp.ne.s64 	%p19, %rd362, 0;
	@%p19 bra 	$L__BB611_97;
	cvt.u32.u64 	%r114, %rd224;
	cvt.u32.u64 	%r115, %rd542;
	div.u32 	%r116, %r115, %r114;
	mul.lo.s32 	%r117, %r116, %r114;
	sub.s32 	%r118, %r115, %r117;
	cvt.u64.u32 	%rd548, %r116;
	cvt.u64.u32 	%rd545, %r118;
	bra.uni 	$L__BB611_98;
$L__BB611_97:
	div.s64 	%rd548, %rd542, %rd224;
	mul.lo.s64 	%rd363, %rd548, %rd224;
	sub.s64 	%rd545, %rd542, %rd363;
$L__BB611_98:
	add.s64 	%rd365, %rd1, %rd359;
	ld.global.u64 	%rd366, [%rd365];
	mad.lo.s64 	%rd557, %rd366, %rd545, %rd223;
	add.s32 	%r210, %r210, -4;
$L__BB611_99:
	setp.eq.s32 	%p20, %r41, 0;
	@%p20 bra 	$L__BB611_113;
	setp.eq.s32 	%p21, %r41, 1;
	@%p21 bra 	$L__BB611_108;
	mul.wide.u32 	%rd368, %r210, 8;
	add.s64 	%rd369, %rd2, %rd368;
	ld.global.u64 	%rd235, [%rd369];
	or.b64  	%rd370, %rd548, %rd235;
	and.b64  	%rd371, %rd370, -4294967296;
	setp.ne.s64 	%p22, %rd371, 0;
	@%p22 bra 	$L__BB611_103;
	cvt.u32.u64 	%r119, %rd235;
	cvt.u32.u64 	%r120, %rd548;
	div.u32 	%r121, %r120, %r119;
	mul.lo.s32 	%r122, %r121, %r119;
	sub.s32 	%r123, %r120, %r122;
	cvt.u64.u32 	%rd549, %r121;
	cvt.u64.u32 	%rd550, %r123;
	bra.uni 	$L__BB611_104;
$L__BB611_103:
	div.s64 	%rd549, %rd548, %rd235;
	mul.lo.s64 	%rd372, %rd549, %rd235;
	sub.s64 	%rd550, %rd548, %rd372;
$L__BB611_104:
	add.s64 	%rd374, %rd1, %rd368;
	ld.global.u64 	%rd375, [%rd374];
	mad.lo.s64 	%rd242, %rd375, %rd550, %rd557;
	add.s32 	%r47, %r210, -1;
	mul.wide.u32 	%rd376, %r47, 8;
	add.s64 	%rd377, %rd2, %rd376;
	ld.global.u64 	%rd243, [%rd377];
	or.b64  	%rd378, %rd549, %rd243;
	and.b64  	%rd379, %rd378, -4294967296;
	setp.ne.s64 	%p23, %rd379, 0;
	@%p23 bra 	$L__BB611_106;
	cvt.u32.u64 	%r124, %rd243;
	cvt.u32.u64 	%r125, %rd549;
	div.u32 	%r126, %r125, %r124;
	mul.lo.s32 	%r127, %r126, %r124;
	sub.s32 	%r128, %r125, %r127;
	cvt.u64.u32 	%rd548, %r126;
	cvt.u64.u32 	%rd552, %r128;
	bra.uni 	$L__BB611_107;
$L__BB611_106:
	div.s64 	%rd548, %rd549, %rd243;
	mul.lo.s64 	%rd380, %rd548, %rd243;
	sub.s64 	%rd552, %rd549, %rd380;
$L__BB611_107:
	add.s64 	%rd382, %rd1, %rd376;
	ld.global.u64 	%rd383, [%rd382];
	mad.lo.s64 	%rd557, %rd383, %rd552, %rd242;
	add.s32 	%r210, %r210, -2;
$L__BB611_108:
	and.b32  	%r129, %r23, 1;
	setp.eq.b32 	%p24, %r129, 1;
	not.pred 	%p25, %p24;
	@%p25 bra 	$L__BB611_113;
	mul.wide.u32 	%rd384, %r210, 8;
	add.s64 	%rd385, %rd2, %rd384;
	ld.global.u64 	%rd254, [%rd385];
	or.b64  	%rd386, %rd548, %rd254;
	and.b64  	%rd387, %rd386, -4294967296;
	setp.ne.s64 	%p26, %rd387, 0;
	@%p26 bra 	$L__BB611_111;
	cvt.u32.u64 	%r130, %rd254;
	cvt.u32.u64 	%r131, %rd548;
	rem.u32 	%r132, %r131, %r130;
	cvt.u64.u32 	%rd556, %r132;
	bra.uni 	$L__BB611_112;
$L__BB611_111:
	rem.s64 	%rd556, %rd548, %rd254;
$L__BB611_112:
	add.s64 	%rd389, %rd1, %rd384;
	ld.global.u64 	%rd390, [%rd389];
	mad.lo.s64 	%rd557, %rd390, %rd556, %rd557;
$L__BB611_113:
	shl.b64 	%rd391, %rd557, 1;
	add.s64 	%rd392, %rd3, %rd391;
	ld.global.u16 	%rs2, [%rd392];
	st.shared.u16 	[%r5], %rs2;
$L__BB611_114:
	bar.sync 	0;
	setp.lt.u32 	%p48, %r212, 66;
	@%p48 bra 	$L__BB611_118;
$L__BB611_115:
	shr.u32 	%r51, %r212, 1;
	setp.ge.u32 	%p49, %r1, %r51;
	@%p49 bra 	$L__BB611_117;
	ld.shared.u16 	%rs7, [%r5];
	and.b32  	%r201, %r212, 2046;
	add.s32 	%r202, %r5, %r201;
	ld.shared.u16 	%rs8, [%r202];
	// begin inline asm
	{add.f16 %rs6,%rs7,%rs8;
}
	// end inline asm
	st.shared.u16 	[%r5], %rs6;
$L__BB611_117:
	bar.sync 	0;
	setp.gt.u32 	%p50, %r212, 131;
	mov.u32 	%r212, %r51;
	@%p50 bra 	$L__BB611_115;
$L__BB611_118:
	setp.gt.u32 	%p51, %r1, 31;
	@%p51 bra 	$L__BB611_121;
	ld.shared.u16 	%rs10, [%r5];
	ld.shared.u16 	%rs11, [%r5+64];
	// begin inline asm
	{add.f16 %rs9,%rs10,%rs11;
}
	// end inline asm
	st.volatile.shared.u16 	[%r5], %rs9;
	ld.shared.u16 	%rs14, [%r5+32];
	// begin inline asm
	{add.f16 %rs12,%rs9,%rs14;
}
	// end inline asm
	st.volatile.shared.u16 	[%r5], %rs12;
	ld.shared.u16 	%rs17, [%r5+16];
	// begin inline asm
	{add.f16 %rs15,%rs12,%rs17;
}
	// end inline asm
	st.volatile.shared.u16 	[%r5], %rs15;
	ld.shared.u16 	%rs20, [%r5+8];
	// begin inline asm
	{add.f16 %rs18,%rs15,%rs20;
}
	// end inline asm
	st.volatile.shared.u16 	[%r5], %rs18;
	ld.shared.u16 	%rs23, [%r5+4];
	// begin inline asm
	{add.f16 %rs21,%rs18,%rs23;
}
	// end inline asm
	st.volatile.shared.u16 	[%r5], %rs21;
	ld.shared.u16 	%rs26, [%r5+2];
	// begin inline asm
	{add.f16 %rs24,%rs21,%rs26;
}
	// end inline asm
	st.volatile.shared.u16 	[%r5], %rs24;
	setp.ne.s32 	%p52, %r1, 0;
	@%p52 bra 	$L__BB611_121;
	cvta.to.global.u64 	%rd470, %rd260;
	mul.wide.u32 	%rd471, %r2, 2;
	add.s64 	%rd472, %rd470, %rd471;
	ld.shared.u16 	%rs27, [logsumexpsdata_f16];
	st.global.u16 	[%rd472], %rs27;
$L__BB611_121:
	ret;

}
	// .globl	contiguous_logsumexp2_f16
.visible .entry contiguous_logsumexp2_f16(
	.param .u64 .ptr .align 1 contiguous_logsumexp2_f16_param_0,
	.param .u64 .ptr .align 1 contiguous_logsumexp2_f16_param_1,
	.param .u64 .ptr .align 1 contiguous_logsumexp2_f16_param_2,
	.param .u64 .ptr .align 1 contiguous_logsumexp2_f16_param_3,
	.param .u64 contiguous_logsumexp2_f16_param_4,
	.param .u64 contiguous_logsumexp2_f16_param_5,
	.param .u64 contiguous_logsumexp2_f16_param_6,
	.param .u64 contiguous_logsumexp2_f16_param_7,
	.param .u64 contiguous_logsumexp2_f16_param_8
)
{
	.reg .pred 	%p<54>;
	.reg .b16 	%rs<29>;
	.reg .b32 	%r<220>;
	.reg .b32 	%f<38>;
	.reg .b64 	%rd<574>;

	ld.param.u64 	%rd267, [contiguous_logsumexp2_f16_param_1];
	ld.param.u64 	%rd268, [contiguous_logsumexp2_f16_param_2];
	ld.param.u64 	%rd269, [contiguous_logsumexp2_f16_param_3];
	ld.param.u64 	%rd264, [contiguous_logsumexp2_f16_param_4];
	ld.param.u64 	%rd270, [contiguous_logsumexp2_f16_param_5];
	ld.param.u64 	%rd265, [contiguous_logsumexp2_f16_param_6];
	ld.param.u64 	%rd271, [contiguous_logsumexp2_f16_param_7];
	cvta.to.global.u64 	%rd1, %rd269;
	cvta.to.global.u64 	%rd2, %rd268;
	cvta.to.global.u64 	%rd573, %rd267;
	mov.u32 	%r1, %tid.x;
	mov.u32 	%r2, %ctaid.x;
	mov.u32 	%r219, %ntid.x;
	mul.lo.s32 	%r53, %r2, %r219;
	shl.b32 	%r54, %r53, 1;
	add.s32 	%r4, %r54, %r1;
	shl.b32 	%r55, %r1, 1;
	mov.u32 	%r56, logsumexpsdata_f16;
	add.s32 	%r5, %r56, %r55;
	mov.b32 	%r52, 0;
	// begin inline asm
	cvt.rn.f16.s32 %rs1, %r52;
	// end inline asm
	st.shared.u16 	[%r5], %rs1;
	mov.u32 	%r57, %ctaid.y;
	cvt.u64.u32 	%rd272, %r57;
	add.s64 	%rd4, %rd270, %rd272;
	setp.ge.u64 	%p1, %rd4, %rd271;
	@%p1 bra 	$L__BB612_122;
	add.s32 	%r58, %r4, %r219;
	cvt.u64.u32 	%rd5, %r58;
	setp.le.u64 	%p2, %rd265, %rd5;
	@%p2 bra 	$L__BB612_55;
	cvt.u64.u32 	%rd404, %r4;
	mul.lo.s64 	%rd405, %rd4, %rd265;
	add.s64 	%rd527, %rd405, %rd404;
	add.s64 	%rd525, %rd405, %rd5;
	cvt.u32.u64 	%r6, %rd264;
	add.s32 	%r213, %r6, -1;
	setp.lt.s32 	%p28, %r213, 0;
	mov.b64 	%rd531, 0;
	mov.u64 	%rd532, %rd531;
	@%p28 bra 	$L__BB612_54;
	setp.lt.u32 	%p29, %r213, 3;
	mov.b64 	%rd532, 0;
	mov.u64 	%rd531, %rd532;
	@%p29 bra 	$L__BB612_31;
	add.s32 	%r211, %r6, -2;
	and.b32  	%r136, %r6, -4;
	neg.s32 	%r210, %r136;
	mov.b64 	%rd532, 0;
$L__BB612_5:
	.pragma "nounroll";
	add.s32 	%r12, %r211, 1;
	mul.wide.u32 	%rd409, %r12, 8;
	add.s64 	%rd410, %rd2, %rd409;
	ld.global.u64 	%rd12, [%rd410];
	or.b64  	%rd411, %rd527, %rd12;
	and.b64  	%rd412, %rd411, -4294967296;
	setp.ne.s64 	%p30, %rd412, 0;
	@%p30 bra 	$L__BB612_7;
	cvt.u32.u64 	%r137, %rd12;
	cvt.u32.u64 	%r138, %rd527;
	div.u32 	%r139, %r138, %r137;
	mul.lo.s32 	%r140, %r139, %r137;
	sub.s32 	%r141, %r138, %r140;
	cvt.u64.u32 	%rd493, %r139;
	cvt.u64.u32 	%rd494, %r141;
	bra.uni 	$L__BB612_8;
$L__BB612_7:
	div.s64 	%rd493, %rd527, %rd12;
	mul.lo.s64 	%rd413, %rd493, %rd12;
	sub.s64 	%rd494, %rd527, %rd413;
$L__BB612_8:
	mul.wide.u32 	%rd414, %r12, 8;
	add.s64 	%rd415, %rd1, %rd414;
	ld.global.u64 	%rd19, [%rd415];
	mad.lo.s64 	%rd20, %rd19, %rd494, %rd531;
	or.b64  	%rd416, %rd525, %rd12;
	and.b64  	%rd417, %rd416, -4294967296;
	setp.ne.s64 	%p31, %rd417, 0;
	@%p31 bra 	$L__BB612_10;
	cvt.u32.u64 	%r142, %rd12;
	cvt.u32.u64 	%r143, %rd525;
	div.u32 	%r144, %r143, %r142;
	mul.lo.s32 	%r145, %r144, %r142;
	sub.s32 	%r146, %r143, %r145;
	cvt.u64.u32 	%rd495, %r144;
	cvt.u64.u32 	%rd496, %r146;
	bra.uni 	$L__BB612_11;
$L__BB612_10:
	div.s64 	%rd495, %rd525, %rd12;
	mul.lo.s64 	%rd418, %rd495, %rd12;
	sub.s64 	%rd496, %rd525, %rd418;
$L__BB612_11:
	mad.lo.s64 	%rd27, %rd496, %rd19, %rd532;
	add.s32 	%r13, %r211, -2;
	mul.wide.u32 	%rd419, %r211, 8;
	add.s64 	%rd420, %rd2, %rd419;
	ld.global.u64 	%rd28, [%rd420];
	or.b64  	%rd421, %rd493, %rd28;
	and.b64  	%rd422, %rd421, -4294967296;
	setp.ne.s64 	%p32, %rd422, 0;
	@%p32 bra 	$L__BB612_13;
	cvt.u32.u64 	%r147, %rd28;
	cvt.u32.u64 	%r148, %rd493;
	div.u32 	%r149, %r148, %r147;
	mul.lo.s32 	%r150, %r149, %r147;
	sub.s32 	%r151, %r148, %r150;
	cvt.u64.u32 	%rd497, %r149;
	cvt.u64.u32 	%rd498, %r151;
	bra.uni 	$L__BB612_14;
$L__BB612_13:
	div.s64 	%rd497, %rd493, %rd28;
	mul.lo.s64 	%rd423, %rd497, %rd28;
	sub.s64 	%rd498, %rd493, %rd423;
$L__BB612_14:
	mul.wide.u32 	%rd424, %r211, 8;
	add.s64 	%rd425, %rd1, %rd424;
	ld.global.u64 	%rd35, [%rd425];
	mad.lo.s64 	%rd36, %rd35, %rd498, %rd20;
	or.b64  	%rd426, %rd495, %rd28;
	and.b64  	%rd427, %rd426, -4294967296;
	setp.ne.s64 	%p33, %rd427, 0;
	@%p33 bra 	$L__BB612_16;
	cvt.u32.u64 	%r152, %rd28;
	cvt.u32.u64 	%r153, %rd495;
	div.u32 	%r154, %r153, %r152;
	mul.lo.s32 	%r155, %r154, %r152;
	sub.s32 	%r156, %r153, %r155;
	cvt.u64.u32 	%rd499, %r154;
	cvt.u64.u32 	%rd500, %r156;
	bra.uni 	$L__BB612_17;
$L__BB612_16:
	div.s64 	%rd499, %rd495, %rd28;
	mul.lo.s64 	%rd428, %rd499, %rd28;
	sub.s64 	%rd500, %rd495, %rd428;
$L__BB612_17:
	mad.lo.s64 	%rd43, %rd500, %rd35, %rd27;
	add.s32 	%r14, %r211, -1;
	mul.wide.u32 	%rd429, %r14, 8;
	add.s64 	%rd430, %rd2, %rd429;
	ld.global.u64 	%rd44, [%rd430];
	or.b64  	%rd431, %rd497, %rd44;
	and.b64  	%rd432, %rd431, -4294967296;
	setp.ne.s64 	%p34, %rd432, 0;
	@%p34 bra 	$L__BB612_19;
	cvt.u32.u64 	%r157, %rd44;
	cvt.u32.u64 	%r158, %rd497;
	div.u32 	%r159, %r158, %r157;
	mul.lo.s32 	%r160, %r159, %r157;
	sub.s32 	%r161, %r158, %r160;
	cvt.u64.u32 	%rd501, %r159;
	cvt.u64.u32 	%rd502, %r161;
	bra.uni 	$L__BB612_20;
$L__BB612_19:
	div.s64 	%rd501, %rd497, %rd44;
	mul.lo.s64 	%rd433, %rd501, %rd44;
	sub.s64 	%rd502, %rd497, %rd433;
$L__BB612_20:
	mul.wide.u32 	%rd434, %r14, 8;
	add.s64 	%rd435, %rd1, %rd434;
	ld.global.u64 	%rd51, [%rd435];
	mad.lo.s64 	%rd52, %rd51, %rd502, %rd36;
	or.b64  	%rd436, %rd499, %rd44;
	and.b64  	%rd437, %rd436, -4294967296;
	setp.ne.s64 	%p35, %rd437, 0;
	@%p35 bra 	$L__BB612_22;
	cvt.u32.u64 	%r162, %rd44;
	cvt.u32.u64 	%r163, %rd499;
	div.u32 	%r164, %r163, %r162;
	mul.lo.s32 	%r165, %r164, %r162;
	sub.s32 	%r166, %r163, %r165;
	cvt.u64.u32 	%rd503, %r164;
	cvt.u64.u32 	%rd504, %r166;
	bra.uni 	$L__BB612_23;
$L__BB612_22:
	div.s64 	%rd503, %rd499, %rd44;
	mul.lo.s64 	%rd438, %rd503, %rd44;
	sub.s64 	%rd504, %rd499, %rd438;
$L__BB612_23:
	mad.lo.s64 	%rd59, %rd504, %rd51, %rd43;
	mul.wide.u32 	%rd439, %r13, 8;
	add.s64 	%rd440, %rd2, %rd439;
	ld.global.u64 	%rd60, [%rd440];
	or.b64  	%rd441, %rd501, %rd60;
	and.b64  	%rd442, %rd441, -4294967296;
	setp.ne.s64 	%p36, %rd442, 0;
	@%p36 bra 	$L__BB612_25;
	cvt.u32.u64 	%r167, %rd60;
	cvt.u32.u64 	%r168, %rd501;
	div.u32 	%r169, %r168, %r167;
	mul.lo.s32 	%r170, %r169, %r167;
	sub.s32 	%r171, %r168, %r170;
	cvt.u64.u32 	%rd527, %r169;
	cvt.u64.u32 	%rd506, %r171;
	bra.uni 	$L__BB612_26;
$L__BB612_25:
	div.s64 	%rd527, %rd501, %rd60;
	mul.lo.s64 	%rd443, %rd527, %rd60;
	sub.s64 	%rd506, %rd501, %rd443;
$L__BB612_26:
	mul.wide.u32 	%rd444, %r13, 8;
	add.s64 	%rd445, %rd1, %rd444;
	ld.global.u64 	%rd67, [%rd445];
	mad.lo.s64 	%rd531, %rd67, %rd506, %rd52;
	or.b64  	%rd446, %rd503, %rd60;
	and.b64  	%rd447, %rd446, -4294967296;
	setp.ne.s64 	%p37, %rd447, 0;
	@%p37 bra 	$L__BB612_28;
	cvt.u32.u64 	%r172, %rd60;
	cvt.u32.u64 	%r173, %rd503;
	div.u32 	%r174, %r173, %r172;
	mul.lo.s32 	%r175, %r174, %r172;
	sub.s32 	%r176, %r173, %r175;
	cvt.u64.u32 	%rd525, %r174;
	cvt.u64.u32 	%rd508, %r176;
	bra.uni 	$L__BB612_29;
$L__BB612_28:
	div.s64 	%rd525, %rd503, %rd60;
	mul.lo.s64 	%rd448, %rd525, %rd60;
	sub.s64 	%rd508, %rd503, %rd448;
$L__BB612_29:
	mad.lo.s64 	%rd532, %rd508, %rd67, %rd59;
	add.s32 	%r211, %r211, -4;
	add.s32 	%r210, %r210, 4;
	setp.ne.s32 	%p38, %r210, 0;
	@%p38 bra 	$L__BB612_5;
	add.s32 	%r213, %r211, 1;
$L__BB612_31:
	and.b32  	%r19, %r6, 3;
	setp.eq.s32 	%p39, %r19, 0;
	@%p39 bra 	$L__BB612_54;
	setp.eq.s32 	%p40, %r19, 1;
	@%p40 bra 	$L__BB612_46;
	mul.wide.u32 	%rd450, %r213, 8;
	add.s64 	%rd451, %rd2, %rd450;
	ld.global.u64 	%rd82, [%rd451];
	or.b64  	%rd452, %rd527, %rd82;
	and.b64  	%rd453, %rd452, -4294967296;
	setp.ne.s64 	%p41, %rd453, 0;
	@%p41 bra 	$L__BB612_35;
	cvt.u32.u64 	%r177, %rd82;
	cvt.u32.u64 	%r178, %rd527;
	div.u32 	%r179, %r178, %r177;
	mul.lo.s32 	%r180, %r179, %r177;
	sub.s32 	%r181, %r178, %r180;
	cvt.u64.u32 	%rd515, %r179;
	cvt.u64.u32 	%rd516, %r181;
	bra.uni 	$L__BB612_36;
$L__BB612_35:
	div.s64 	%rd515, %rd527, %rd82;
	mul.lo.s64 	%rd454, %rd515, %rd82;
	sub.s64 	%rd516, %rd527, %rd454;
$L__BB612_36:
	add.s64 	%rd456, %rd1, %rd450;
	ld.global.u64 	%rd89, [%rd456];
	mad.lo.s64 	%rd90, %rd89, %rd516, %rd531;
	or.b64  	%rd457, %rd525, %rd82;
	and.b64  	%rd458, %rd457, -4294967296;
	setp.ne.s64 	%p42, %rd458, 0;
	@%p42 bra 	$L__BB612_38;
	cvt.u32.u64 	%r182, %rd82;
	cvt.u32.u64 	%r183, %rd525;
	div.u32 	%r184, %r183, %r182;
	mul.lo.s32 	%r185, %r184, %r182;
	sub.s32 	%r186, %r183, %r185;
	cvt.u64.u32 	%rd517, %r184;
	cvt.u64.u32 	%rd518, %r186;
	bra.uni 	$L__BB612_39;
$L__BB612_38:
	div.s64 	%rd517, %rd525, %rd82;
	mul.lo.s64 	%rd459, %rd517, %rd82;
	sub.s64 	%rd518, %rd525, %rd459;
$L__BB612_39:
	mad.lo.s64 	%rd97, %rd518, %rd89, %rd532;
	add.s32 	%r20, %r213, -1;
	mul.wide.u32 	%rd460, %r20, 8;
	add.s64 	%rd461, %rd2, %rd460;
	ld.global.u64 	%rd98, [%rd461];
	or.b64  	%rd462, %rd515, %rd98;
	and.b64  	%rd463, %rd462, -4294967296;
	setp.ne.s64 	%p43, %rd463, 0;
	@%p43 bra 	$L__BB612_41;
	cvt.u32.u64 	%r187, %rd98;
	cvt.u32.u64 	%r188, %rd515;
	div.u32 	%r189, %r188, %r187;
	mul.lo.s32 	%r190, %r189, %r187;
	sub.s32 	%r191, %r188, %r190;
	cvt.u64.u32 	%rd527, %r189;
	cvt.u64.u32 	%rd520, %r191;
	bra.uni 	$L__BB612_42;
$L__BB612_41:
	div.s64 	%rd527, %rd515, %rd98;
	mul.lo.s64 	%rd464, %rd527, %rd98;
	sub.s64 	%rd520, %rd515, %rd464;
$L__BB612_42:
	add.s64 	%rd466, %rd1, %rd460;
	ld.global.u64 	%rd105, [%rd466];
	mad.lo.s64 	%rd531, %rd105, %rd520, %rd90;
	or.b64  	%rd467, %rd517, %rd98;
	and.b64  	%rd468, %rd467, -4294967296;
	setp.ne.s64 	%p44, %rd468, 0;
	@%p44 bra 	$L__BB612_44;
	cvt.u32.u64 	%r192, %rd98;
	cvt.u32.u64 	%r193, %rd517;
	div.u32 	%r194, %r193, %r192;
	mul.lo.s32 	%r195, %r194, %r192;
	sub.s32 	%r196, %r193, %r195;
	cvt.u64.u32 	%rd525, %r194;
	cvt.u64.u32 	%rd522, %r196;
	bra.uni 	$L__BB612_45;
$L__BB612_44:
	div.s64 	%rd525, %rd517, %rd98;
	mul.lo.s64 	%rd469, %rd525, %rd98;
	sub.s64 	%rd522, %rd517, %rd469;
$L__BB612_45:
	mad.lo.s64 	%rd532, %rd522, %rd105, %rd97;
	add.s32 	%r213, %r213, -2;
$L__BB612_46:
	and.b32  	%r197, %r6, 1;
	setp.eq.b32 	%p45, %r197, 1;
	not.pred 	%p46, %p45;
	@%p46 bra 	$L__BB612_54;
	mul.wide.u32 	%rd470, %r213, 8;
	add.s64 	%rd471, %rd2, %rd470;
	ld.global.u64 	%rd120, [%rd471];
	or.b64  	%rd472, %rd527, %rd120;
	and.b64  	%rd473, %rd472, -4294967296;
	setp.ne.s64 	%p47, %rd473, 0;
	@%p47 bra 	$L__BB612_49;
	cvt.u32.u64 	%r198, %rd120;
	cvt.u32.u64 	%r199, %rd527;
	rem.u32 	%r200, %r199, %r198;
	cvt.u64.u32 	%rd529, %r200;
	bra.uni 	$L__BB612_50;
$L__BB612_49:
	rem.s64 	%rd529, %rd527, %rd120;
$L__BB612_50:
	add.s64 	%rd475, %rd1, %rd470;
	ld.global.u64 	%rd124, [%rd475];
	mad.lo.s64 	%rd531, %rd124, %rd529, %rd531;
	or.b64  	%rd476, %rd525, %rd120;
	and.b64  	%rd477, %rd476, -4294967296;
	setp.ne.s64 	%p48, %rd477, 0;
	@%p48 bra 	$L__BB612_52;
	cvt.u32.u64 	%r201, %rd120;
	cvt.u32.u64 	%r202, %rd525;
	rem.u32 	%r203, %r202, %r201;
	cvt.u64.u32 	%rd530, %r203;
	bra.uni 	$L__BB612_53;
$L__BB612_52:
	rem.s64 	%rd530, %rd525, %rd120;
$L__BB612_53:
	mad.lo.s64 	%rd532, %rd530, %rd124, %rd532;
$L__BB612_54:
	shl.b64 	%rd478, %rd531, 1;
	add.s64 	%rd479, %rd573, %rd478;
	ld.global.u16 	%rs4, [%rd479];
	// begin inline asm
	{  cvt.f32.f16 %f14, %rs4;}

	// end inline asm
	fma.rn.f32 	%f17, %f14, 0f3BBB989D, 0f3F000000;
	cvt.sat.f32.f32 	%f18, %f17;
	mov.f32 	%f19, 0f4B400001;
	mov.f32 	%f20, 0f437C0000;
	fma.rm.f32 	%f21, %f18, %f20, %f19;
	add.f32 	%f22, %f21, 0fCB40007F;
	neg.f32 	%f23, %f22;
	fma.rn.f32 	%f24, %f14, 0f3FB8AA3B, %f23;
	fma.rn.f32 	%f25, %f14, 0f32A57060, %f24;
	mov.b32 	%r204, %f21;
	shl.b32 	%r205, %r204, 23;
	mov.b32 	%f26, %r205;
	ex2.approx.ftz.f32 	%f27, %f25;
	shl.b64 	%rd480, %rd532, 1;
	add.s64 	%rd481, %rd573, %rd480;
	ld.global.u16 	%rs5, [%rd481];
	// begin inline asm
	{  cvt.f32.f16 %f15, %rs5;}

	// end inline asm
	fma.rn.f32 	%f28, %f15, 0f3BBB989D, 0f3F000000;
	cvt.sat.f32.f32 	%f29, %f28;
	fma.rm.f32 	%f30, %f29, %f20, %f19;
	add.f32 	%f31, %f30, 0fCB40007F;
	neg.f32 	%f32, %f31;
	fma.rn.f32 	%f33, %f15, 0f3FB8AA3B, %f32;
	fma.rn.f32 	%f34, %f15, 0f32A57060, %f33;
	mov.b32 	%r206, %f30;
	shl.b32 	%r207, %r206, 23;
	mov.b32 	%f35, %r207;
	ex2.approx.ftz.f32 	%f36, %f34;
	mul.f32 	%f37, %f36, %f35;
	fma.rn.f32 	%f16, %f27, %f26, %f37;
	// begin inline asm
	{  cvt.rn.f16.f32 %rs6, %f16;}

	// end inline asm
	st.shared.u16 	[%r5], %rs6;
	bra.uni 	$L__BB612_115;
$L__BB612_55:
	cvt.u64.u32 	%rd132, %r4;
	setp.le.u64 	%p3, %rd265, %rd132;
	@%p3 bra 	$L__BB612_115;
	mad.lo.s64 	%rd564, %rd4, %rd265, %rd132;
	cvt.u32.u64 	%r23, %rd264;
	add.s32 	%r217, %r23, -1;
	setp.lt.s32 	%p4, %r217, 0;
	@%p4 bra 	$L__BB612_114;
	and.b32  	%r25, %r23, 7;
	setp.lt.u32 	%p5, %r217, 7;
	@%p5 bra 	$L__BB612_85;
	add.s32 	%r215, %r23, -4;
	and.b32  	%r59, %r23, -8;
	neg.s32 	%r214, %r59;
$L__BB612_59:
	.pragma "nounroll";
	add.s32 	%r30, %r215, 3;
	mul.wide.u32 	%rd274, %r30, 8;
	add.s64 	%rd275, %rd2, %rd274;
	ld.global.u64 	%rd136, [%rd275];
	or.b64  	%rd276, %rd564, %rd136;
	and.b64  	%rd277, %rd276, -4294967296;
	setp.ne.s64 	%p6, %rd277, 0;
	@%p6 bra 	$L__BB612_61;
	cvt.u32.u64 	%r60, %rd136;
	cvt.u32.u64 	%r61, %rd564;
	div.u32 	%r62, %r61, %r60;
	mul.lo.s32 	%r63, %r62, %r60;
	sub.s32 	%r64, %r61, %r63;
	cvt.u64.u32 	%rd535, %r62;
	cvt.u64.u32 	%rd536, %r64;
	bra.uni 	$L__BB612_62;
$L__BB612_61:
	div.s64 	%rd535, %rd564, %rd136;
	mul.lo.s64 	%rd278, %rd535, %rd136;
	sub.s64 	%rd536, %rd564, %rd278;
$L__BB612_62:
	add.s64 	%rd280, %rd1, %rd274;
	ld.global.u64 	%rd281, [%rd280];
	mul.lo.s64 	%rd143, %rd281, %rd536;
	add.s32 	%r31, %r215, 2;
	mul.wide.u32 	%rd282, %r31, 8;
	add.s64 	%rd283, %rd2, %rd282;
	ld.global.u64 	%rd144, [%rd283];
	or.b64  	%rd284, %rd535, %rd144;
	and.b64  	%rd285, %rd284, -4294967296;
	setp.ne.s64 	%p7, %rd285, 0;
	@%p7 bra 	$L__BB612_64;
	cvt.u32.u64 	%r65, %rd144;
	cvt.u32.u64 	%r66, %rd535;
	div.u32 	%r67, %r66, %r65;
	mul.lo.s32 	%r68, %r67, %r65;
	sub.s32 	%r69, %r66, %r68;
	cvt.u64.u32 	%rd537, %r67;
	cvt.u64.u32 	%rd538, %r69;
	bra.uni 	$L__BB612_65;
$L__BB612_64:
	div.s64 	%rd537, %rd535, %rd144;
	mul.lo.s64 	%rd286, %rd537, %rd144;
	sub.s64 	%rd538, %rd535, %rd286;
$L__BB612_65:
	add.s64 	%rd288, %rd1, %rd282;
	ld.global.u64 	%rd289, [%rd288];
	mad.lo.s64 	%rd151, %rd289, %rd538, %rd143;
	add.s32 	%r32, %r215, 1;
	mul.wide.u32 	%rd290, %r32, 8;
	add.s64 	%rd291, %rd2, %rd290;
	ld.global.u64 	%rd152, [%rd291];
	or.b64  	%rd292, %rd537, %rd152;
	and.b64  	%rd293, %rd292, -4294967296;
	setp.ne.s64 	%p8, %rd293, 0;
	@%p8 bra 	$L__BB612_67;
	cvt.u32.u64 	%r70, %rd152;
	cvt.u32.u64 	%r71, %rd537;
	div.u32 	%r72, %r71, %r70;
	mul.lo.s32 	%r73, %r72, %r70;
	sub.s32 	%r74, %r71, %r73;
	cvt.u64.u32 	%rd539, %r72;
	cvt.u64.u32 	%rd540, %r74;
	bra.uni 	$L__BB612_68;
$L__BB612_67:
	div.s64 	%rd539, %rd537, %rd152;
	mul.lo.s64 	%rd294, %rd539, %rd152;
	sub.s64 	%rd540, %rd537, %rd294;
$L__BB612_68:
	add.s64 	%rd296, %rd1, %rd290;
	ld.global.u64 	%rd297, [%rd296];
	mad.lo.s64 	%rd159, %rd297, %rd540, %rd151;
	add.s32 	%r33, %r215, -4;
	mul.wide.u32 	%rd298, %r215, 8;
	add.s64 	%rd299, %rd2, %rd298;
	ld.global.u64 	%rd160, [%rd299];
	or.b64  	%rd300, %rd539, %rd160;
	and.b64  	%rd301, %rd300, -4294967296;
	setp.ne.s64 	%p9, %rd301, 0;
	@%p9 bra 	$L__BB612_70;
	cvt.u32.u64 	%r75, %rd160;
	cvt.u32.u64 	%r76, %rd539;
	div.u32 	%r77, %r76, %r75;
	mul.lo.s32 	%r78, %r77, %r75;
	sub.s32 	%r79, %r76, %r78;
	cvt.u64.u32 	%rd541, %r77;
	cvt.u64.u32 	%rd542, %r79;
	bra.uni 	$L__BB612_71;
$L__BB612_70:
	div.s64 	%rd541, %rd539, %rd160;
	mul.lo.s64 	%rd302, %rd541, %rd160;
	sub.s64 	%rd542, %rd539, %rd302;
$L__BB612_71:
	add.s64 	%rd304, %rd1, %rd298;
	ld.global.u64 	%rd305, [%rd304];
	mad.lo.s64 	%rd167, %rd305, %rd542, %rd159;
	add.s32 	%r34, %r215, -1;
	mul.wide.u32 	%rd306, %r34, 8;
	add.s64 	%rd307, %rd2, %rd306;
	ld.global.u64 	%rd168, [%rd307];
	or.b64  	%rd308, %rd541, %rd168;
	and.b64  	%rd309, %rd308, -4294967296;
	setp.ne.s64 	%p10, %rd309, 0;
	@%p10 bra 	$L__BB612_73;
	cvt.u32.u64 	%r80, %rd168;
	cvt.u32.u64 	%r81, %rd541;
	div.u32 	%r82, %r81, %r80;
	mul.lo.s32 	%r83, %r82, %r80;
	sub.s32 	%r84, %r81, %r83;
	cvt.u64.u32 	%rd543, %r82;
	cvt.u64.u32 	%rd544, %r84;
	bra.uni 	$L__BB612_74;
$L__BB612_73:
	div.s64 	%rd543, %rd541, %rd168;
	mul.lo.s64 	%rd310, %rd543, %rd168;
	sub.s64 	%rd544, %rd541, %rd310;
$L__BB612_74:
	add.s64 	%rd312, %rd1, %rd306;
	ld.global.u64 	%rd313, [%rd312];
	mad.lo.s64 	%rd175, %rd313, %rd544, %rd167;
	add.s32 	%r35, %r215, -2;
	mul.wide.u32 	%rd314, %r35, 8;
	add.s64 	%rd315, %rd2, %rd314;
	ld.global.u64 	%rd176, [%rd315];
	or.b64  	%rd316, %rd543, %rd176;
	and.b64  	%rd317, %rd316, -4294967296;
	setp.ne.s64 	%p11, %rd317, 0;
	@%p11 bra 	$L__BB612_76;
	cvt.u32.u64 	%r85, %rd176;
	cvt.u32.u64 	%r86, %rd543;
	div.u32 	%r87, %r86, %r85;
	mul.lo.s32 	%r88, %r87, %r85;
	sub.s32 	%r89, %r86, %r88;
	cvt.u64.u32 	%rd545, %r87;
	cvt.u64.u32 	%rd546, %r89;
	bra.uni 	$L__BB612_77;
$L__BB612_76:
	div.s64 	%rd545, %rd543, %rd176;
	mul.lo.s64 	%rd318, %rd545, %rd176;
	sub.s64 	%rd546, %rd543, %rd318;
$L__BB612_77:
	add.s64 	%rd320, %rd1, %rd314;
	ld.global.u64 	%rd321, [%rd320];
	mad.lo.s64 	%rd183, %rd321, %rd546, %rd175;
	add.s32 	%r36, %r215, -3;
	mul.wide.u32 	%rd322, %r36, 8;
	add.s64 	%rd323, %rd2, %rd322;
	ld.global.u64 	%rd184, [%rd323];
	or.b64  	%rd324, %rd545, %rd184;
	and.b64  	%rd325, %rd324, -4294967296;
	setp.ne.s64 	%p12, %rd325, 0;
	@%p12 bra 	$L__BB612_79;
	cvt.u32.u64 	%r90, %rd184;
	cvt.u32.u64 	%r91, %rd545;
	div.u32 	%r92, %r91, %r90;
	mul.lo.s32 	%r93, %r92, %r90;
	sub.s32 	%r94, %r91, %r93;
	cvt.u64.u32 	%rd547, %r92;
	cvt.u64.u32 	%rd548, %r94;
	bra.uni 	$L__BB612_80;
$L__BB612_79:
	div.s64 	%rd547, %rd545, %rd184;
	mul.lo.s64 	%rd326, %rd547, %rd184;
	sub.s64 	%rd548, %rd545, %rd326;
$L__BB612_80:
	add.s64 	%rd328, %rd1, %rd322;
	ld.global.u64 	%rd329, [%rd328];
	mad.lo.s64 	%rd191, %rd329, %rd548, %rd183;
	mul.wide.u32 	%rd330, %r33, 8;
	add.s64 	%rd331, %rd2, %rd330;
	ld.global.u64 	%rd192, [%rd331];
	or.b64  	%rd332, %rd547, %rd192;
	and.b64  	%rd333, %rd332, -4294967296;
	setp.ne.s64 	%p13, %rd333, 0;
	@%p13 bra 	$L__BB612_82;
	cvt.u32.u64 	%r95, %rd192;
	cvt.u32.u64 	%r96, %rd547;
	div.u32 	%r97, %r96, %r95;
	mul.lo.s32 	%r98, %r97, %r95;
	sub.s32 	%r99, %r96, %r98;
	cvt.u64.u32 	%rd564, %r97;
	cvt.u64.u32 	%rd550, %r99;
	bra.uni 	$L__BB612_83;
$L__BB612_82:
	div.s64 	%rd564, %rd547, %rd192;
	mul.lo.s64 	%rd334, %rd564, %rd192;
	sub.s64 	%rd550, %rd547, %rd334;
$L__BB612_83:
	add.s64 	%rd336, %rd1, %rd330;
	ld.global.u64 	%rd337, [%rd336];
	mad.lo.s64 	%rd338, %rd337, %rd550, %rd191;
	shl.b64 	%rd339, %rd338, 1;
	add.s64 	%rd573, %rd573, %rd339;
	add.s32 	%r215, %r215, -8;
	add.s32 	%r214, %r214, 8;
	setp.ne.s32 	%p14, %r214, 0;
	@%p14 bra 	$L__BB612_59;
	add.s32 	%r217, %r215, 3;
$L__BB612_85:
	setp.eq.s32 	%p15, %r25, 0;
	@%p15 bra 	$L__BB612_114;
	and.b32  	%r41, %r23, 3;
	setp.lt.u32 	%p16, %r25, 4;
	@%p16 bra 	$L__BB612_100;
	mul.wide.u32 	%rd341, %r217, 8;
	add.s64 	%rd342, %rd2, %rd341;
	ld.global.u64 	%rd203, [%rd342];
	or.b64  	%rd343, %rd564, %rd203;
	and.b64  	%rd344, %rd343, -4294967296;
	setp.ne.s64 	%p17, %rd344, 0;
	@%p17 bra 	$L__BB612_89;
	cvt.u32.u64 	%r100, %rd203;
	cvt.u32.u64 	%r101, %rd564;
	div.u32 	%r102, %r101, %r100;
	mul.lo.s32 	%r103, %r102, %r100;
	sub.s32 	%r104, %r101, %r103;
	cvt.u64.u32 	%rd554, %r102;
	cvt.u64.u32 	%rd555, %r104;
	bra.uni 	$L__BB612_90;
$L__BB612_89:
	div.s64 	%rd554, %rd564, %rd203;
	mul.lo.s64 	%rd345, %rd554, %rd203;
	sub.s64 	%rd555, %rd564, %rd345;
$L__BB612_90:
	add.s64 	%rd347, %rd1, %rd341;
	ld.global.u64 	%rd348, [%rd347];
	mul.lo.s64 	%rd210, %rd348, %rd555;
	add.s32 	%r42, %r217, -1;
	mul.wide.u32 	%rd349, %r42, 8;
	add.s64 	%rd350, %rd2, %rd349;
	ld.global.u64 	%rd211, [%rd350];
	or.b64  	%rd351, %rd554, %rd211;
	and.b64  	%rd352, %rd351, -4294967296;
	setp.ne.s64 	%p18, %rd352, 0;
	@%p18 bra 	$L__BB612_92;
	cvt.u32.u64 	%r105, %rd211;
	cvt.u32.u64 	%r106, %rd554;
	div.u32 	%r107, %r106, %r105;
	mul.lo.s32 	%r108, %r107, %r105;
	sub.s32 	%r109, %r106, %r108;
	cvt.u64.u32 	%rd556, %r107;
	cvt.u64.u32 	%rd557, %r109;
	bra.uni 	$L__BB612_93;
$L__BB612_92:
	div.s64 	%rd556, %rd554, %rd211;
	mul.lo.s64 	%rd353, %rd556, %rd211;
	sub.s64 	%rd557, %rd554, %rd353;
$L__BB612_93:
	add.s64 	%rd355, %rd1, %rd349;
	ld.global.u64 	%rd356, [%rd355];
	mad.lo.s64 	%rd218, %rd356, %rd557, %rd210;
	add.s32 	%r43, %r217, -2;
	mul.wide.u32 	%rd357, %r43, 8;
	add.s64 	%rd358, %rd2, %rd357;
	ld.global.u64 	%rd219, [%rd358];
	or.b64  	%rd359, %rd556, %rd219;
	and.b64  	%rd360, %rd359, -4294967296;
	setp.ne.s64 	%p19, %rd360, 0;
	@%p19 bra 	$L__BB612_95;
	cvt.u32.u64 	%r110, %rd219;
	cvt.u32.u64 	%r111, %rd556;
	div.u32 	%r112, %r111, %r110;
	mul.lo.s32 	%r113, %r112, %r110;
	sub.s32 	%r114, %r111, %r113;
	cvt.u64.u32 	%rd558, %r112;
	cvt.u64.u32 	%rd559, %r114;
	bra.uni 	$L__BB612_96;
$L__BB612_95:
	div.s64 	%rd558, %rd556, %rd219;
	mul.lo.s64 	%rd361, %rd558, %rd219;
	sub.s64 	%rd559, %rd556, %rd361;
$L__BB612_96:
	add.s64 	%rd363, %rd1, %rd357;
	ld.global.u64 	%rd364, [%rd363];
	mad.lo.s64 	%rd226, %rd364, %rd559, %rd218;
	add.s32 	%r44, %r217, -3;
	mul.wide.u32 	%rd365, %r44, 8;
	add.s64 	%rd366, %rd2, %rd365;
	ld.global.u64 	%rd227, [%rd366];
	or.b64  	%rd367, %rd558, %rd227;
	and.b64  	%rd368, %rd367, -4294967296;
	setp.ne.s64 	%p20, %rd368, 0;
	@%p20 bra 	$L__BB612_98;
	cvt.u32.u64 	%r115, %rd227;
	cvt.u32.u64 	%r116, %rd558;
	div.u32 	%r117, %r116, %r115;
	mul.lo.s32 	%r118, %r117, %r115;
	sub.s32 	%r119, %r116, %r118;
	cvt.u64.u32 	%rd564, %r117;
	cvt.u64.u32 	%rd561, %r119;
	bra.uni 	$L__BB612_99;
$L__BB612_98:
	div.s64 	%rd564, %rd558, %rd227;
	mul.lo.s64 	%rd369, %rd564, %rd227;
	sub.s64 	%rd561, %rd558, %rd369;
$L__BB612_99:
	add.s64 	%rd371, %rd1, %rd365;
	ld.global.u64 	%rd372, [%rd371];
	mad.lo.s64 	%rd373, %rd372, %rd561, %rd226;
	shl.b64 	%rd374, %rd373, 1;
	add.s64 	%rd573, %rd573, %rd374;
	add.s32 	%r217, %r217, -4;
$L__BB612_100:
	setp.eq.s32 	%p21, %r41, 0;
	@%p21 bra 	$L__BB612_114;
	setp.eq.s32 	%p22, %r41, 1;
	@%p22 bra 	$L__BB612_109;
	mul.wide.u32 	%rd376, %r217, 8;
	add.s64 	%rd377, %rd2, %rd376;
	ld.global.u64 	%rd238, [%rd377];
	or.b64  	%rd378, %rd564, %rd238;
	and.b64  	%rd379, %rd378, -4294967296;
	setp.ne.s64 	%p23, %rd379, 0;
	@%p23 bra 	$L__BB612_104;
	cvt.u32.u64 	%r120, %rd238;
	cvt.u32.u64 	%r121, %rd564;
	div.u32 	%r122, %r121, %r120;
	mul.lo.s32 	%r123, %r122, %r120;
	sub.s32 	%r124, %r121, %r123;
	cvt.u64.u32 	%rd565, %r122;
	cvt.u64.u32 	%rd566, %r124;
	bra.uni 	$L__BB612_105;
$L__BB612_104:
	div.s64 	%rd565, %rd564, %rd238;
	mul.lo.s64 	%rd380, %rd565, %rd238;
	sub.s64 	%rd566, %rd564, %rd380;
$L__BB612_105:
	add.s64 	%rd382, %rd1, %rd376;
	ld.global.u64 	%rd383, [%rd382];
	mul.lo.s64 	%rd245, %rd383, %rd566;
	add.s32 	%r47, %r217, -1;
	mul.wide.u32 	%rd384, %r47, 8;
	add.s64 	%rd385, %rd2, %rd384;
	ld.global.u64 	%rd246, [%rd385];
	or.b64  	%rd386, %rd565, %rd246;
	and.b64  	%rd387, %rd386, -4294967296;
	setp.ne.s64 	%p24, %rd387, 0;
	@%p24 bra 	$L__BB612_107;
	cvt.u32.u64 	%r125, %rd246;
	cvt.u32.u64 	%r126, %rd565;
	div.u32 	%r127, %r126, %r125;
	mul.lo.s32 	%r128, %r127, %r125;
	sub.s32 	%r129, %r126, %r128;
	cvt.u64.u32 	%rd564, %r127;
	cvt.u64.u32 	%rd568, %r129;
	bra.uni 	$L__BB612_108;
$L__BB612_107:
	div.s64 	%rd564, %rd565, %rd246;
	mul.lo.s64 	%rd388, %rd564, %rd246;
	sub.s64 	%rd568, %rd565, %rd388;
$L__BB612_108:
	add.s64 	%rd390, %rd1, %rd384;
	ld.global.u64 	%rd391, [%rd390];
	mad.lo.s64 	%rd392, %rd391, %rd568, %rd245;
	shl.b64 	%rd393, %rd392, 1;
	add.s64 	%rd573, %rd573, %rd393;
	add.s32 	%r217, %r217, -2;
$L__BB612_109:
	and.b32  	%r130, %r23, 1;
	setp.eq.b32 	%p25, %r130, 1;
	not.pred 	%p26, %p25;
	@%p26 bra 	$L__BB612_114;
	mul.wide.u32 	%rd394, %r217, 8;
	add.s64 	%rd395, %rd2, %rd394;
	ld.global.u64 	%rd257, [%rd395];
	or.b64  	%rd396, %rd564, %rd257;
	and.b64  	%rd397, %rd396, -4294967296;
	setp.ne.s64 	%p27, %rd397, 0;
	@%p27 bra 	$L__BB612_112;
	cvt.u32.u64 	%r131, %rd257;
	cvt.u32.u64 	%r132, %rd564;
	rem.u32 	%r133, %r132, %r131;
	cvt.u64.u32 	%rd572, %r133;
	bra.uni 	$L__BB612_113;
$L__BB612_112:
	rem.s64 	%rd572, %rd564, %rd257;
$L__BB612_113:
	add.s64 	%rd399, %rd1, %rd394;
	ld.global.u64 	%rd400, [%rd399];
	mul.lo.s64 	%rd401, %rd400, %rd572;
	shl.b64 	%rd402, %rd401, 1;
	add.s64 	%rd573, %rd573, %rd402;
$L__BB612_114:
	ld.global.u16 	%rs2, [%rd573];
	// begin inline asm
	{  cvt.f32.f16 %f1, %rs2;}

	// end inline asm
	fma.rn.f32 	%f3, %f1, 0f3BBB989D, 0f3F000000;
	cvt.sat.f32.f32 	%f4, %f3;
	mov.f32 	%f5, 0f4B400001;
	mov.f32 	%f6, 0f437C0000;
	fma.rm.f32 	%f7, %f4, %f6, %f5;
	add.f32 	%f8, %f7, 0fCB40007F;
	neg.f32 	%f9, %f8;
	fma.rn.f32 	%f10, %f1, 0f3FB8AA3B, %f9;
	fma.rn.f32 	%f11, %f1, 0f32A57060, %f10;
	mov.b32 	%r134, %f7;
	shl.b32 	%r135, %r134, 23;
	mov.b32 	%f12, %r135;
	ex2.approx.ftz.f32 	%f13, %f11;
	mul.f32 	%f2, %f13, %f12;
	// begin inline asm
	{  cvt.rn.f16.f32 %rs3, %f2;}

	// end inline asm
	st.shared.u16 	[%r5], %rs3;
$L__BB612_115:
	bar.sync 	0;
	setp.lt.u32 	%p49, %r219, 66;
	@%p49 bra 	$L__BB612_119;
$L__BB612_116:
	shr.u32 	%r51, %r219, 1;
	setp.ge.u32 	%p50, %r1, %r51;
	@%p50 bra 	$L__BB612_118;
	ld.shared.u16 	%rs8, [%r5];
	and.b32  	%r208, %r219, 2046;
	add.s32 	%r209, %r5, %r208;
	ld.shared.u16 	%rs9, [%r209];
	// begin inline asm
	{add.f16 %rs7,%rs8,%rs9;
}
	// end inline asm
	st.shared.u16 	[%r5], %rs7;
$L__BB612_118:
	bar.sync 	0;
	setp.gt.u32 	%p51, %r219, 131;
	mov.u32 	%r219, %r51;
	@%p51 bra 	$L__BB612_116;
$L__BB612_119:
	setp.gt.u32 	%p52, %r1, 31;
	@%p52 bra 	$L__BB612_122;
	ld.shared.u16 	%rs11, [%r5];
	ld.shared.u16 	%rs12, [%r5+64];
	// begin inline asm
	{add.f16 %rs10,%rs11,%rs12;
}
	// end inline asm
	st.volatile.shared.u16 	[%r5], %rs10;
	ld.shared.u16 	%rs15, [%r5+32];
	// begin inline asm
	{add.f16 %rs13,%rs10,%rs15;
}
	// end inline asm
	st.volatile.shared.u16 	[%r5], %rs13;
	ld.shared.u16 	%rs18, [%r5+16];
	// begin inline asm
	{add.f16 %rs16,%rs13,%rs18;
}
	// end inline asm
	st.volatile.shared.u16 	[%r5], %rs16;
	ld.shared.u16 	%rs21, [%r5+8];
	// begin inline asm
	{add.f16 %rs19,%rs16,%rs21;
}
	// end inline asm
	st.volatile.shared.u16 	[%r5], %rs19;
	ld.shared.u16 	%rs24, [%r5+4];
	// begin inline asm
	{add.f16 %rs22,%rs19,%rs24;
}
	// end inline asm
	st.volatile.shared.u16 	[%r5], %rs22;
	ld.shared.u16 	%rs27, [%r5+2];
	// begin inline asm
	{add.f16 %rs25,%rs22,%rs27;
}
	// end inline asm
	st.volatile.shared.u16 	[%r5], %rs25;
	setp.ne.s32 	%p53, %r1, 0;
	@%p53 bra 	$L__BB612_122;
	ld.param.u64 	%rd488, [contiguous_logsumexp2_f16_param_8];
	ld.param.u64 	%rd487, [contiguous_logsumexp2_f16_param_0];
	cvt.u64.u32 	%rd482, %r2;
	mad.lo.s64 	%rd483, %rd488, %rd4, %rd482;
	cvta.to.global.u64 	%rd484, %rd487;
	shl.b64 	%rd485, %rd483, 1;
	add.s64 	%rd486, %rd484, %rd485;
	ld.shared.u16 	%rs28, [logsumexpsdata_f16];
	st.global.u16 	[%rd486], %rs28;
$L__BB612_122:
	ret;

}
	// .globl	contiguous_logsumexp22_f16
.visible .entry contiguous_logsumexp22_f16(
	.param .u64 .ptr .align 1 contiguous_logsumexp22_f16_param_0,
	.param .u64 .ptr .align 1 contiguous_logsumexp22_f16_param_1,
	.param .u64 contiguous_logsumexp22_f16_param_2,
	.param .u64 contiguous_logsumexp22_f16_param_3,
	.param .u64 contiguous_logsumexp22_f16_param_4,
	.param .u64 contiguous_logsumexp22_f16_param_5
)
{
	.reg .pred 	%p<9>;
	.reg .b16 	%rs<28>;
	.reg .b32 	%r<18>;
	.reg .b64 	%rd<28>;

	ld.param.u64 	%rd5, [contiguous_logsumexp22_f16_param_0];
	ld.param.u64 	%rd8, [contiguous_logsumexp22_f16_param_1];
	ld.param.u64 	%rd9, [contiguous_logsumexp22_f16_param_2];
	ld.param.u64 	%rd6, [contiguous_logsumexp22_f16_param_3];
	ld.param.u64 	%rd10, [contiguous_logsumexp22_f16_param_4];
	ld.param.u64 	%rd7, [contiguous_logsumexp22_f16_param_5];
	cvta.to.global.u64 	%rd1, %rd8;
	mov.u32 	%r1, %tid.x;
	mov.u32 	%r2, %ctaid.x;
	mov.u32 	%r17, %ntid.x;
	mul.lo.s32 	%r9, %r2, %r17;
	shl.b32 	%r10, %r9, 1;
	add.s32 	%r4, %r10, %r1;
	shl.b32 	%r11, %r1, 1;
	mov.u32 	%r12, logsumexpsdata_f16;
	add.s32 	%r5, %r12, %r11;
	mov.b32 	%r8, 0;
	// begin inline asm
	cvt.rn.f16.s32 %rs1, %r8;
	// end inline asm
	st.shared.u16 	[%r5], %rs1;
	mov.u32 	%r13, %ctaid.y;
	cvt.u64.u32 	%rd11, %r13;
	add.s64 	%rd2, %rd9, %rd11;
	setp.ge.u64 	%p1, %rd2, %rd10;
	@%p1 bra 	$L__BB613_12;
	add.s32 	%r14, %r4, %r17;
	cvt.u64.u32 	%rd3, %r14;
	setp.le.u64 	%p2, %rd6, %rd3;
	@%p2 bra 	$L__BB613_3;
	cvt.u64.u32 	%rd15, %r4;
	mul.lo.s64 	%rd16, %rd2, %rd6;
	add.s64 	%rd17, %rd16, %rd15;
	shl.b64 	%rd18, %rd17, 1;
	add.s64 	%rd19, %rd1, %rd18;
	ld.global.u16 	%rs4, [%rd19];
	add.s64 	%rd20, %rd16, %rd3;
	shl.b64 	%rd21, %rd20, 1;
	add.s64 	%rd22, %rd1, %rd21;
	ld.global.u16 	%rs5, [%rd22];
	// begin inline asm
	{add.f16 %rs3,%rs4,%rs5;
}
	// end inline asm
	st.shared.u16 	[%r5], %rs3;
	bra.uni 	$L__BB613_5;
$L__BB613_3:
	cvt.u64.u32 	%rd4, %r4;
	setp.le.u64 	%p3, %rd6, %rd4;
	@%p3 bra 	$L__BB613_5;
	mad.lo.s64 	%rd12, %rd2, %rd6, %rd4;
	shl.b64 	%rd13, %rd12, 1;
	add.s64 	%rd14, %rd1, %rd13;
	ld.global.u16 	%rs2, [%rd14];
	st.shared.u16 	[%r5], %rs2;
$L__BB613_5:
	bar.sync 	0;
	setp.lt.u32 	%p4, %r17, 66;
	@%p4 bra 	$L__BB613_9;
$L__BB613_6:
	shr.u32 	%r7, %r17, 1;
	setp.ge.u32 	%p5, %r1, %r7;
	@%p5 bra 	$L__BB613_8;
	ld.shared.u16 	%rs7, [%r5];
	and.b32  	%r15, %r17, 2046;
	add.s32 	%r16, %r5, %r15;
	ld.shared.u16 	%rs8, [%r16];
	// begin inline asm
	{add.f16 %rs6,%rs7,%rs8;
}
	// end inline asm
	st.shared.u16 	[%r5], %rs6;
$L__BB613_8:
	bar.sync 	0;
	setp.gt.u32 	%p6, %r17, 131;
	mov.u32 	%r17, %r7;
	@%p6 bra 	$L__BB613_6;
$L__BB613_9:
	setp.gt.u32 	%p7, %r1, 31;
	@%p7 bra 	$L__BB613_12;
	ld.shared.u16 	%rs10, [%r5];
	ld.shared.u16 	%rs11, [%r5+64];
	// begin inline asm
	{add.f16 %rs9,%rs10,%rs11;
}
	// end inline asm
	st.volatile.shared.u16 	[%r5], %rs9;
	ld.shared.u16 	%rs14, [%r5+32];
	// begin inline asm
	{add.f16 %rs12,%rs9,%rs14;
}
	// end inline asm
	st.volatile.shared.u16 	[%r5], %rs12;
	ld.shared.u16 	%rs17, [%r5+16];
	// begin inline asm
	{add.f16 %rs15,%rs12,%rs17;
}
	// end inline asm
	st.volatile.shared.u16 	[%r5], %rs15;
	ld.shared.u16 	%rs20, [%r5+8];
	// begin inline asm
	{add.f16 %rs18,%rs15,%rs20;
}
	// end inline asm
	st.volatile.shared.u16 	[%r5], %rs18;
	ld.shared.u16 	%rs23, [%r5+4];
	// begin inline asm
	{add.f16 %rs21,%rs18,%rs23;
}
	// end inline asm
	st.volatile.shared.u16 	[%r5], %rs21;
	ld.shared.u16 	%rs26, [%r5+2];
	// begin inline asm
	{add.f16 %rs24,%rs21,%rs26;
}
	// end inline asm
	st.volatile.shared.u16 	[%r5], %rs24;
	setp.ne.s32 	%p8, %r1, 0;
	@%p8 bra 	$L__BB613_12;
	cvt.u64.u32 	%rd23, %r2;
	mad.lo.s64 	%rd24, %rd7, %rd2, %rd23;
	cvta.to.global.u64 	%rd25, %rd5;
	shl.b64 	%rd26, %rd24, 1;
	add.s64 	%rd27, %rd25, %rd26;
	ld.shared.u16 	%rs27, [logsumexpsdata_f16];
	st.global.u16 	[%rd27], %rs27;
$L__BB613_12:
	ret;

}
	// .globl	contiguous_logsumexp3_f16
.visible .entry contiguous_logsumexp3_f16(
	.param .u64 .ptr .align 1 contiguous_logsumexp3_f16_param_0,
	.param .u64 .ptr .align 1 contiguous_logsumexp3_f16_param_1,
	.param .u64 .ptr .align 1 contiguous_logsumexp3_f16_param_2,
	.param .u64 .ptr .align 1 contiguous_logsumexp3_f16_param_3,
	.param .u64 contiguous_logsumexp3_f16_param_4,
	.param .u64 contiguous_logsumexp3_f16_param_5,
	.param .u64 contiguous_logsumexp3_f16_param_6
)
{
	.reg .pred 	%p<38>;
	.reg .b16 	%rs<120>;
	.reg .b32 	%r<232>;
	.reg .b32 	%f<14>;
	.reg .b64 	%rd<308>;

	ld.param.u64 	%rd144, [contiguous_logsumexp3_f16_param_0];
	ld.param.u64 	%rd145, [contiguous_logsumexp3_f16_param_1];
	ld.param.u64 	%rd148, [contiguous_logsumexp3_f16_param_2];
	ld.param.u64 	%rd149, [contiguous_logsumexp3_f16_param_3];
	ld.param.u64 	%rd146, [contiguous_logsumexp3_f16_param_4];
	ld.param.u64 	%rd147, [contiguous_logsumexp3_f16_param_5];
	ld.param.u64 	%rd150, [contiguous_logsumexp3_f16_param_6];
	cvta.to.global.u64 	%rd1, %rd149;
	cvta.to.global.u64 	%rd2, %rd148;
	mov.u32 	%r1, %tid.y;
	mov.u32 	%r2, %ntid.x;
	mov.u32 	%r3, %tid.x;
	mad.lo.s32 	%r73, %r1, %r2, %r3;
	mov.u32 	%r74, %ctaid.x;
	mad.lo.s32 	%r75, %r74, %r2, %r3;
	mov.u32 	%r4, %ctaid.y;
	mov.u32 	%r5, %ntid.y;
	mad.lo.s32 	%r76, %r4, %r5, %r1;
	shl.b32 	%r77, %r73, 1;
	mov.u32 	%r78, logsumexpsdata_f16;
	add.s32 	%r7, %r78, %r77;
	mov.b32 	%r72, 0;
	// begin inline asm
	cvt.rn.f16.s32 %rs17, %r72;
	// end inline asm
	st.shared.u16 	[%r7], %rs17;
	cvt.u64.u32 	%rd3, %r75;
	setp.le.u64 	%p1, %rd147, %rd3;
	cvt.u64.u32 	%rd152, %r76;
	setp.le.u64 	%p2, %rd150, %rd152;
	or.pred  	%p3, %p1, %p2;
	@%p3 bra 	$L__BB614_77;
	cvt.u32.u64 	%r79, %rd3;
	cvt.u32.u64 	%r80, %rd147;
	mad.lo.s32 	%r220, %r76, %r80, %r79;
	cvt.u32.u64 	%r9, %rd146;
	add.s32 	%r219, %r9, -1;
	setp.lt.s32 	%p4, %r219, 0;
	mov.b64 	%rd307, 0;
	@%p4 bra 	$L__BB614_59;
	setp.lt.u32 	%p5, %r219, 7;
	mov.b64 	%rd307, 0;
	@%p5 bra 	$L__BB614_30;
	add.s32 	%r215, %r9, -4;
	and.b32  	%r81, %r9, -8;
	neg.s32 	%r214, %r81;
	mov.b64 	%rd307, 0;
$L__BB614_4:
	.pragma "nounroll";
	add.s32 	%r16, %r215, 3;
	cvt.u64.u32 	%rd5, %r220;
	mul.wide.u32 	%rd157, %r16, 8;
	add.s64 	%rd158, %rd2, %rd157;
	ld.global.u64 	%rd6, [%rd158];
	and.b64  	%rd159, %rd6, -4294967296;
	setp.ne.s64 	%p6, %rd159, 0;
	@%p6 bra 	$L__BB614_6;
	cvt.u32.u64 	%r82, %rd6;
	cvt.u32.u64 	%r83, %rd5;
	div.u32 	%r84, %r83, %r82;
	mul.lo.s32 	%r85, %r84, %r82;
	sub.s32 	%r86, %r83, %r85;
	cvt.u64.u32 	%rd272, %r84;
	cvt.u64.u32 	%rd273, %r86;
	bra.uni 	$L__BB614_7;
$L__BB614_6:
	div.s64 	%rd272, %rd5, %rd6;
	mul.lo.s64 	%rd160, %rd272, %rd6;
	sub.s64 	%rd273, %rd5, %rd160;
$L__BB614_7:
	mul.wide.u32 	%rd161, %r16, 8;
	add.s64 	%rd162, %rd1, %rd161;
	ld.global.u64 	%rd163, [%rd162];
	mad.lo.s64 	%rd13, %rd163, %rd273, %rd307;
	add.s32 	%r17, %r215, 2;
	and.b64  	%rd14, %rd272, 4294967295;
	mul.wide.u32 	%rd164, %r17, 8;
	add.s64 	%rd165, %rd2, %rd164;
	ld.global.u64 	%rd15, [%rd165];
	and.b64  	%rd166, %rd15, -4294967296;
	setp.ne.s64 	%p7, %rd166, 0;
	@%p7 bra 	$L__BB614_9;
	cvt.u32.u64 	%r87, %rd15;
	cvt.u32.u64 	%r88, %rd14;
	div.u32 	%r89, %r88, %r87;
	mul.lo.s32 	%r90, %r89, %r87;
	sub.s32 	%r91, %r88, %r90;
	cvt.u64.u32 	%rd274, %r89;
	cvt.u64.u32 	%rd275, %r91;
	bra.uni 	$L__BB614_10;
$L__BB614_9:
	div.s64 	%rd274, %rd14, %rd15;
	mul.lo.s64 	%rd167, %rd274, %rd15;
	sub.s64 	%rd275, %rd14, %rd167;
$L__BB614_10:
	mul.wide.u32 	%rd168, %r17, 8;
	add.s64 	%rd169, %rd1, %rd168;
	ld.global.u64 	%rd170, [%rd169];
	mad.lo.s64 	%rd22, %rd170, %rd275, %rd13;
	add.s32 	%r18, %r215, 1;
	and.b64  	%rd23, %rd274, 4294967295;
	mul.wide.u32 	%rd171, %r18, 8;
	add.s64 	%rd172, %rd2, %rd171;
	ld.global.u64 	%rd24, [%rd172];
	and.b64  	%rd173, %rd24, -4294967296;
	setp.ne.s64 	%p8, %rd173, 0;
	@%p8 bra 	$L__BB614_12;
	cvt.u32.u64 	%r92, %rd24;
	cvt.u32.u64 	%r93, %rd23;
	div.u32 	%r94, %r93, %r92;
	mul.lo.s32 	%r95, %r94, %r92;
	sub.s32 	%r96, %r93, %r95;
	cvt.u64.u32 	%rd276, %r94;
	cvt.u64.u32 	%rd277, %r96;
	bra.uni 	$L__BB614_13;
$L__BB614_12:
	div.s64 	%rd276, %rd23, %rd24;
	mul.lo.s64 	%rd174, %rd276, %rd24;
	sub.s64 	%rd277, %rd23, %rd174;
$L__BB614_13:
	mul.wide.u32 	%rd175, %r18, 8;
	add.s64 	%rd176, %rd1, %rd175;
	ld.global.u64 	%rd177, [%rd176];
	mad.lo.s64 	%rd31, %rd177, %rd277, %rd22;
	and.b64  	%rd32, %rd276, 4294967295;
	mul.wide.u32 	%rd178, %r215, 8;
	add.s64 	%rd179, %rd2, %rd178;
	ld.global.u64 	%rd33, [%rd179];
	and.b64  	%rd180, %rd33, -4294967296;
	setp.ne.s64 	%p9, %rd180, 0;
	@%p9 bra 	$L__BB614_15;
	cvt.u32.u64 	%r97, %rd33;
	cvt.u32.u64 	%r98, %rd32;
	div.u32 	%r99, %r98, %r97;
	mul.lo.s32 	%r100, %r99, %r97;
	sub.s32 	%r101, %r98, %r100;
	cvt.u64.u32 	%rd278, %r99;
	cvt.u64.u32 	%rd279, %r101;
	bra.uni 	$L__BB614_16;
$L__BB614_15:
	div.s64 	%rd278, %rd32, %rd33;
	mul.lo.s64 	%rd181, %rd278, %rd33;
	sub.s64 	%rd279, %rd32, %rd181;
$L__BB614_16:
	mul.wide.u32 	%rd182, %r215, 8;
	add.s64 	%rd183, %rd1, %rd182;
	ld.global.u64 	%rd184, [%rd183];
	mad.lo.s64 	%rd40, %rd184, %rd279, %rd31;
	add.s32 	%r19, %r215, -1;
	and.b64  	%rd41, %rd278, 4294967295;
	mul.wide.u32 	%rd185, %r19, 8;
	add.s64 	%rd186, %rd2, %rd185;
	ld.global.u64 	%rd42, [%rd186];
	and.b64  	%rd187, %rd42, -4294967296;
	setp.ne.s64 	%p10, %rd187, 0;
	@%p10 bra 	$L__BB614_18;
	cvt.u32.u64 	%r102, %rd42;
	cvt.u32.u64 	%r103, %rd41;
	div.u32 	%r104, %r103, %r102;
	mul.lo.s32 	%r105, %r104, %r102;
	sub.s32 	%r106, %r103, %r105;
	cvt.u64.u32 	%rd280, %r104;
	cvt.u64.u32 	%rd281, %r106;
	bra.uni 	$L__BB614_19;
$L__BB614_18:
	div.s64 	%rd280, %rd41, %rd42;
	mul.lo.s64 	%rd188, %rd280, %rd42;
	sub.s64 	%rd281, %rd41, %rd188;
$L__BB614_19:
	mul.wide.u32 	%rd189, %r19, 8;
	add.s64 	%rd190, %rd1, %rd189;
	ld.global.u64 	%rd191, [%rd190];
	mad.lo.s64 	%rd49, %rd191, %rd281, %rd40;
	add.s32 	%r20, %r215, -2;
	and.b64  	%rd50, %rd280, 4294967295;
	mul.wide.u32 	%rd192, %r20, 8;
	add.s64 	%rd193, %rd2, %rd192;
	ld.global.u64 	%rd51, [%rd193];
	and.b64  	%rd194, %rd51, -4294967296;
	setp.ne.s64 	%p11, %rd194, 0;
	@%p11 bra 	$L__BB614_21;
	cvt.u32.u64 	%r107, %rd51;
	cvt.u32.u64 	%r108, %rd50;
	div.u32 	%r109, %r108, %r107;
	mul.lo.s32 	%r110, %r109, %r107;
	sub.s32 	%r111, %r108, %r110;
	cvt.u64.u32 	%rd282, %r109;
	cvt.u64.u32 	%rd283, %r111;
	bra.uni 	$L__BB614_22;
$L__BB614_21:
	div.s64 	%rd282, %rd50, %rd51;
	mul.lo.s64 	%rd195, %rd282, %rd51;
	sub.s64 	%rd283, %rd50, %rd195;
$L__BB614_22:
	mul.wide.u32 	%rd196, %r20, 8;
	add.s64 	%rd197, %rd1, %rd196;
	ld.global.u64 	%rd198, [%rd197];
	mad.lo.s64 	%rd58, %rd198, %rd283, %rd49;
	add.s32 	%r21, %r215, -3;
	and.b64  	%rd59, %rd282, 4294967295;
	mul.wide.u32 	%rd199, %r21, 8;
	add.s64 	%rd200, %rd2, %rd199;
	ld.global.u64 	%rd60, [%rd200];
	and.b64  	%rd201, %rd60, -4294967296;
	setp.ne.s64 	%p12, %rd201, 0;
	@%p12 bra 	$L__BB614_24;
	cvt.u32.u64 	%r112, %rd60;
	cvt.u32.u64 	%r113, %rd59;
	div.u32 	%r114, %r113, %r112;
	mul.lo.s32 	%r115, %r114, %r112;
	sub.s32 	%r116, %r113, %r115;
	cvt.u64.u32 	%rd284, %r114;
	cvt.u64.u32 	%rd285, %r116;
	bra.uni 	$L__BB614_25;
$L__BB614_24:
	div.s64 	%rd284, %rd59, %rd60;
	mul.lo.s64 	%rd202, %rd284, %rd60;
	sub.s64 	%rd285, %rd59, %rd202;
$L__BB614_25:
	mul.wide.u32 	%rd203, %r21, 8;
	add.s64 	%rd204, %rd1, %rd203;
	ld.global.u64 	%rd205, [%rd204];
	mad.lo.s64 	%rd67, %rd205, %rd285, %rd58;
	and.b64  	%rd68, %rd284, 4294967295;
	add.s32 	%r117, %r215, -4;
	mul.wide.u32 	%rd206, %r117, 8;
	add.s64 	%rd207, %rd2, %rd206;
	ld.global.u64 	%rd69, [%rd207];
	and.b64  	%rd208, %rd69, -4294967296;
	setp.ne.s64 	%p13, %rd208, 0;
	@%p13 bra 	$L__BB614_27;
	cvt.u32.u64 	%r118, %rd69;
	cvt.u32.u64 	%r119, %rd68;
	div.u32 	%r120, %r119, %r118;
	mul.lo.s32 	%r121, %r120, %r118;
	sub.s32 	%r122, %r119, %r121;
	cvt.u64.u32 	%rd286, %r120;
	cvt.u64.u32 	%rd287, %r122;
	bra.uni 	$L__BB614_28;
$L__BB614_27:
	div.s64 	%rd286, %rd68, %rd69;
	mul.lo.s64 	%rd209, %rd286, %rd69;
	sub.s64 	%rd287, %rd68, %rd209;
$L__BB614_28:
	mul.wide.u32 	%rd210, %r117, 8;
	add.s64 	%rd211, %rd1, %rd210;
	ld.global.u64 	%rd212, [%rd211];
	mad.lo.s64 	%rd307, %rd212, %rd287, %rd67;
	cvt.u32.u64 	%r220, %rd286;
	add.s32 	%r215, %r215, -8;
	add.s32 	%r214, %r214, 8;
	setp.ne.s32 	%p14, %r214, 0;
	@%p14 bra 	$L__BB614_4;
	add.s32 	%r219, %r215, 3;
$L__BB614_30:
	and.b32  	%r28, %r9, 7;
	setp.eq.s32 	%p15, %r28, 0;
	@%p15 bra 	$L__BB614_59;
	and.b32  	%r29, %r9, 3;
	setp.lt.u32 	%p16, %r28, 4;
	@%p16 bra 	$L__BB614_45;
	cvt.u64.u32 	%rd79, %r220;
	mul.wide.u32 	%rd214, %r219, 8;
	add.s64 	%rd215, %rd2, %rd214;
	ld.global.u64 	%rd80, [%rd215];
	and.b64  	%rd216, %rd80, -4294967296;
	setp.ne.s64 	%p17, %rd216, 0;
	@%p17 bra 	$L__BB614_34;
	cvt.u32.u64 	%r124, %rd80;
	cvt.u32.u64 	%r125, %rd79;
	div.u32 	%r126, %r125, %r124;
	mul.lo.s32 	%r127, %r126, %r124;
	sub.s32 	%r128, %r125, %r127;
	cvt.u64.u32 	%rd290, %r126;
	cvt.u64.u32 	%rd291, %r128;
	bra.uni 	$L__BB614_35;
$L__BB614_34:
	div.s64 	%rd290, %rd79, %rd80;
	mul.lo.s64 	%rd217, %rd290, %rd80;
	sub.s64 	%rd291, %rd79, %rd217;
$L__BB614_35:
	mul.wide.u32 	%rd218, %r219, 8;
	add.s64 	%rd219, %rd1, %rd218;
	ld.global.u64 	%rd220, [%rd219];
	mad.lo.s64 	%rd87, %rd220, %rd291, %rd307;
	add.s32 	%r30, %r219, -1;
	and.b64  	%rd88, %rd290, 4294967295;
	mul.wide.u32 	%rd221, %r30, 8;
	add.s64 	%rd222, %rd2, %rd221;
	ld.global.u64 	%rd89, [%rd222];
	and.b64  	%rd223, %rd89, -4294967296;
	setp.ne.s64 	%p18, %rd223, 0;
	@%p18 bra 	$L__BB614_37;
	cvt.u32.u64 	%r129, %rd89;
	cvt.u32.u64 	%r130, %rd88;
	div.u32 	%r131, %r130, %r129;
	mul.lo.s32 	%r132, %r131, %r129;
	sub.s32 	%r133, %r130, %r132;
	cvt.u64.u32 	%rd292, %r131;
	cvt.u64.u32 	%rd293, %r133;
	bra.uni 	$L__BB614_38;
$L__BB614_37:
	div.s64 	%rd292, %rd88, %rd89;
	mul.lo.s64 	%rd224, %rd292, %rd89;
	sub.s64 	%rd293, %rd88, %rd224;
$L__BB614_38:
	mul.wide.u32 	%rd225, %r30, 8;
	add.s64 	%rd226, %rd1, %rd225;
	ld.global.u64 	%rd227, [%rd226];
	mad.lo.s64 	%rd96, %rd227, %rd293, %rd87;
	add.s32 	%r31, %r219, -2;
	and.b64  	%rd97, %rd292, 4294967295;
	mul.wide.u32 	%rd228, %r31, 8;
	add.s64 	%rd229, %rd2, %rd228;
	ld.global.u64 	%rd98, [%rd229];
	and.b64  	%rd230, %rd98, -4294967296;
	setp.ne.s64 	%p19, %rd230, 0;
	@%p19 bra 	$L__BB614_40;
	cvt.u32.u64 	%r134, %rd98;
	cvt.u32.u64 	%r135, %rd97;
	div.u32 	%r136, %r135, %r134;
	mul.lo.s32 	%r137, %r136, %r134;
	sub.s32 	%r138, %r135, %r137;
	cvt.u64.u32 	%rd294, %r136;
	cvt.u64.u32 	%rd295, %r138;
	bra.uni 	$L__BB614_41;
$L__BB614_40:
	div.s64 	%rd294, %rd97, %rd98;
	mul.lo.s64 	%rd231, %rd294, %rd98;
	sub.s64 	%rd295, %rd97, %rd231;
$L__BB614_41:
	mul.wide.u32 	%rd232, %r31, 8;
	add.s64 	%rd233, %rd1, %rd232;
	ld.global.u64 	%rd234, [%rd233];
	mad.lo.s64 	%rd105, %rd234, %rd295, %rd96;
	add.s32 	%r32, %r219, -3;
	and.b64  	%rd106, %rd294, 4294967295;
	mul.wide.u32 	%rd235, %r32, 8;
	add.s64 	%rd236, %rd2, %rd235;
	ld.global.u64 	%rd107, [%rd236];
	and.b64  	%rd237, %rd107, -4294967296;
	setp.ne.s64 	%p20, %rd237, 0;
	@%p20 bra 	$L__BB614_43;
	cvt.u32.u64 	%r139, %rd107;
	cvt.u32.u64 	%r140, %rd106;
	div.u32 	%r141, %r140, %r139;
	mul.lo.s32 	%r142, %r141, %r139;
	sub.s32 	%r143, %r140, %r142;
	cvt.u64.u32 	%rd296, %r141;
	cvt.u64.u32 	%rd297, %r143;
	bra.uni 	$L__BB614_44;
$L__BB614_43:
	div.s64 	%rd296, %rd106, %rd107;
	mul.lo.s64 	%rd238, %rd296, %rd107;
	sub.s64 	%rd297, %rd106, %rd238;
$L__BB614_44:
	mul.wide.u32 	%rd239, %r32, 8;
	add.s64 	%rd240, %rd1, %rd239;
	ld.global.u64 	%rd241, [%rd240];
	mad.lo.s64 	%rd307, %rd241, %rd297, %rd105;
	cvt.u32.u64 	%r220, %rd296;
	add.s32 	%r219, %r219, -4;
$L__BB614_45:
	setp.eq.s32 	%p21, %r29, 0;
	@%p21 bra 	$L__BB614_59;
	setp.eq.s32 	%p22, %r29, 1;
	@%p22 bra 	$L__BB614_54;
	cvt.u64.u32 	%rd117, %r220;
	mul.wide.u32 	%rd243, %r219, 8;
	add.s64 	%rd244, %rd2, %rd243;
	ld.global.u64 	%rd118, [%rd244];
	and.b64  	%rd245, %rd118, -4294967296;
	setp.ne.s64 	%p23, %rd245, 0;
	@%p23 bra 	$L__BB614_49;
	cvt.u32.u64 	%r144, %rd118;
	cvt.u32.u64 	%r145, %rd117;
	div.u32 	%r146, %r145, %r144;
	mul.lo.s32 	%r147, %r146, %r144;
	sub.s32 	%r148, %r145, %r147;
	cvt.u64.u32 	%rd300, %r146;
	cvt.u64.u32 	%rd301, %r148;
	bra.uni 	$L__BB614_50;
$L__BB614_49:
	div.s64 	%rd300, %rd117, %rd118;
	mul.lo.s64 	%rd246, %rd300, %rd118;
	sub.s64 	%rd301, %rd117, %rd246;
$L__BB614_50:
	add.s64 	%rd248, %rd1, %rd243;
	ld.global.u64 	%rd249, [%rd248];
	mad.lo.s64 	%rd125, %rd249, %rd301, %rd307;
	add.s32 	%r37, %r219, -1;
	and.b64  	%rd126, %rd300, 4294967295;
	mul.wide.u32 	%rd250, %r37, 8;
	add.s64 	%rd251, %rd2, %rd250;
	ld.global.u64 	%rd127, [%rd251];
	and.b64  	%rd252, %rd127, -4294967296;
	setp.ne.s64 	%p24, %rd252, 0;
	@%p24 bra 	$L__BB614_52;
	cvt.u32.u64 	%r149, %rd127;
	cvt.u32.u64 	%r150, %rd126;
	div.u32 	%r151, %r150, %r149;
	mul.lo.s32 	%r152, %r151, %r149;
	sub.s32 	%r153, %r150, %r152;
	cvt.u64.u32 	%rd302, %r151;
	cvt.u64.u32 	%rd303, %r153;
	bra.uni 	$L__BB614_53;
$L__BB614_52:
	div.s64 	%rd302, %rd126, %rd127;
	mul.lo.s64 	%rd253, %rd302, %rd127;
	sub.s64 	%rd303, %rd126, %rd253;
$L__BB614_53:
	add.s64 	%rd255, %rd1, %rd250;
	ld.global.u64 	%rd256, [%rd255];
	mad.lo.s64 	%rd307, %rd256, %rd303, %rd125;
	cvt.u32.u64 	%r220, %rd302;
	add.s32 	%r219, %r219, -2;
$L__BB614_54:
	and.b32  	%r154, %r9, 1;
	setp.eq.b32 	%p25, %r154, 1;
	not.pred 	%p26, %p25;
	@%p26 bra 	$L__BB614_59;
	cvt.u64.u32 	%rd137, %r220;
	mul.wide.u32 	%rd257, %r219, 8;
	add.s64 	%rd258, %rd2, %rd257;
	ld.global.u64 	%rd138, [%rd258];
	and.b64  	%rd259, %rd138, -4294967296;
	setp.ne.s64 	%p27, %rd259, 0;
	@%p27 bra 	$L__BB614_57;
	cvt.u32.u64 	%r155, %rd138;
	cvt.u32.u64 	%r156, %rd137;
	rem.u32 	%r157, %r156, %r155;
	cvt.u64.u32 	%rd306, %r157;
	bra.uni 	$L__BB614_58;
$L__BB614_57:
	rem.s64 	%rd306, %rd137, %rd138;
$L__BB614_58:
	add.s64 	%rd261, %rd1, %rd257;
	ld.global.u64 	%rd262, [%rd261];
	mad.lo.s64 	%rd307, %rd262, %rd306, %rd307;
$L__BB614_59:
	cvta.to.global.u64 	%rd263, %rd145;
	shl.b64 	%rd264, %rd307, 1;
	add.s64 	%rd265, %rd263, %rd264;
	ld.global.u16 	%rs18, [%rd265];
	// begin inline asm
	{  cvt.f32.f16 %f1, %rs18;}

	// end inline asm
	fma.rn.f32 	%f3, %f1, 0f3BBB989D, 0f3F000000;
	cvt.sat.f32.f32 	%f4, %f3;
	mov.f32 	%f5, 0f4B400001;
	mov.f32 	%f6, 0f437C0000;
	fma.rm.f32 	%f7, %f4, %f6, %f5;
	add.f32 	%f8, %f7, 0fCB40007F;
	neg.f32 	%f9, %f8;
	fma.rn.f32 	%f10, %f1, 0f3FB8AA3B, %f9;
	fma.rn.f32 	%f11, %f1, 0f32A57060, %f10;
	mov.b32 	%r158, %f7;
	shl.b32 	%r159, %r158, 23;
	mov.b32 	%f12, %r159;
	ex2.approx.ftz.f32 	%f13, %f11;
	mul.f32 	%f2, %f13, %f12;
	// begin inline asm
	{  cvt.rn.f16.f32 %rs19, %f2;}

	// end inline asm
	st.shared.u16 	[%r7], %rs19;
	bar.sync 	0;
	setp.ne.s32 	%p28, %r1, 0;
	@%p28 bra 	$L__BB614_77;
	setp.gt.u32 	%p29, %r5, 1;
	@%p29 bra 	$L__BB614_62;
	shl.b32 	%r160, %r3, 1;
	mov.u32 	%r161, logsumexpsdata_f16;
	add.s32 	%r162, %r161, %r160;
	ld.shared.u16 	%rs118, [%r162];
	bra.uni 	$L__BB614_76;
$L__BB614_62:
	shl.b32 	%r164, %r3, 1;
	mov.u32 	%r165, logsumexpsdata_f16;
	add.s32 	%r42, %r165, %r164;
	ld.shared.u16 	%rs118, [%r42];
	add.s32 	%r43, %r5, -1;
	add.s32 	%r166, %r5, -2;
	and.b32  	%r44, %r43, 15;
	setp.lt.u32 	%p30, %r166, 15;
	mov.b32 	%r228, 1;
	@%p30 bra 	$L__BB614_66;
	and.b32  	%r169, %r43, -16;
	neg.s32 	%r225, %r169;
	shl.b32 	%r46, %r2, 1;
	add.s32 	%r171, %r164, %r46;
	add.s32 	%r223, %r165, %r171;
	shl.b32 	%r48, %r2, 5;
	mov.b32 	%r226, 1;
	mov.b32 	%r224, 0;
$L__BB614_64:
	.pragma "nounroll";
	mul.lo.s32 	%r173, %r226, %r2;
	shl.b32 	%r174, %r173, 1;
	add.s32 	%r175, %r42, %r174;
	ld.shared.u16 	%rs23, [%r223];
	// begin inline asm
	{add.f16 %rs21,%rs118,%rs23;
}
	// end inline asm
	add.s32 	%r176, %r175, %r46;
	ld.shared.u16 	%rs26, [%r176];
	// begin inline asm
	{add.f16 %rs24,%rs21,%rs26;
}
	// end inline asm
	add.s32 	%r177, %r176, %r46;
	ld.shared.u16 	%rs29, [%r177];
	// begin inline asm
	{add.f16 %rs27,%rs24,%rs29;
}
	// end inline asm
	add.s32 	%r178, %r177, %r46;
	ld.shared.u16 	%rs32, [%r178];
	// begin inline asm
	{add.f16 %rs30,%rs27,%rs32;
}
	// end inline asm
	add.s32 	%r179, %r178, %r46;
	ld.shared.u16 	%rs35, [%r179];
	// begin inline asm
	{add.f16 %rs33,%rs30,%rs35;
}
	// end inline asm
	add.s32 	%r180, %r179, %r46;
	ld.shared.u16 	%rs38, [%r180];
	// begin inline asm
	{add.f16 %rs36,%rs33,%rs38;
}
	// end inline asm
	add.s32 	%r181, %r180, %r46;
	ld.shared.u16 	%rs41, [%r181];
	// begin inline asm
	{add.f16 %rs39,%rs36,%rs41;
}
	// end inline asm
	add.s32 	%r182, %r181, %r46;
	ld.shared.u16 	%rs44, [%r182];
	// begin inline asm
	{add.f16 %rs42,%rs39,%rs44;
}
	// end inline asm
	add.s32 	%r183, %r182, %r46;
	ld.shared.u16 	%rs47, [%r183];
	// begin inline asm
	{add.f16 %rs45,%rs42,%rs47;
}
	// end inline asm
	add.s32 	%r184, %r183, %r46;
	ld.shared.u16 	%rs50, [%r184];
	// begin inline asm
	{add.f16 %rs48,%rs45,%rs50;
}
	// end inline asm
	add.s32 	%r185, %r184, %r46;
	ld.shared.u16 	%rs53, [%r185];
	// begin inline asm
	{add.f16 %rs51,%rs48,%rs53;
}
	// end inline asm
	add.s32 	%r186, %r185, %r46;
	ld.shared.u16 	%rs56, [%r186];
	// begin inline asm
	{add.f16 %rs54,%rs51,%rs56;
}
	// end inline asm
	add.s32 	%r187, %r186, %r46;
	ld.shared.u16 	%rs59, [%r187];
	// begin inline asm
	{add.f16 %rs57,%rs54,%rs59;
}
	// end inline asm
	add.s32 	%r188, %r187, %r46;
	ld.shared.u16 	%rs62, [%r188];
	// begin inline asm
	{add.f16 %rs60,%rs57,%rs62;
}
	// end inline asm
	add.s32 	%r189, %r188, %r46;
	ld.shared.u16 	%rs65, [%r189];
	// begin inline asm
	{add.f16 %rs63,%rs60,%rs65;
}
	// end inline asm
	add.s32 	%r190, %r189, %r46;
	ld.shared.u16 	%rs68, [%r190];
	// begin inline asm
	{add.f16 %rs118,%rs63,%rs68;
}
	// end inline asm
	add.s32 	%r226, %r226, 16;
	add.s32 	%r225, %r225, 16;
	add.s32 	%r224, %r224, 16;
	add.s32 	%r223, %r223, %r48;
	setp.ne.s32 	%p31, %r225, 0;
	@%p31 bra 	$L__BB614_64;
	add.s32 	%r228, %r224, 1;
$L__BB614_66:
	setp.eq.s32 	%p32, %r44, 0;
	@%p32 bra 	$L__BB614_75;
	and.b32  	%r59, %r43, 7;
	setp.lt.u32 	%p33, %r44, 8;
	@%p33 bra 	$L__BB614_69;
	mul.lo.s32 	%r191, %r228, %r2;
	shl.b32 	%r192, %r191, 1;
	add.s32 	%r193, %r42, %r192;
	ld.shared.u16 	%rs72, [%r193];
	// begin inline asm
	{add.f16 %rs70,%rs118,%rs72;
}
	// end inline asm
	shl.b32 	%r194, %r2, 1;
	add.s32 	%r195, %r193, %r194;
	ld.shared.u16 	%rs75, [%r195];
	// begin inline asm
	{add.f16 %rs73,%rs70,%rs75;
}
	// end inline asm
	add.s32 	%r196, %r195, %r194;
	ld.shared.u16 	%rs78, [%r196];
	// begin inline asm
	{add.f16 %rs76,%rs73,%rs78;
}
	// end inline asm
	add.s32 	%r197, %r196, %r194;
	ld.shared.u16 	%rs81, [%r197];
	// begin inline asm
	{add.f16 %rs79,%rs76,%rs81;
}
	// end inline asm
	add.s32 	%r198, %r197, %r194;
	ld.shared.u16 	%rs84, [%r198];
	// begin inline asm
	{add.f16 %rs82,%rs79,%rs84;
}
	// end inline asm
	add.s32 	%r199, %r198, %r194;
	ld.shared.u16 	%rs87, [%r199];
	// begin inline asm
	{add.f16 %rs85,%rs82,%rs87;
}
	// end inline asm
	add.s32 	%r200, %r199, %r194;
	ld.shared.u16 	%rs90, [%r200];
	// begin inline asm
	{add.f16 %rs88,%rs85,%rs90;
}
	// end inline asm
	add.s32 	%r201, %r200, %r194;
	ld.shared.u16 	%rs93, [%r201];
	// begin inline asm
	{add.f16 %rs118,%rs88,%rs93;
}
	// end inline asm
	add.s32 	%r228, %r228, 8;
$L__BB614_69:
	setp.eq.s32 	%p34, %r59, 0;
	@%p34 bra 	$L__BB614_75;
	and.b32  	%r62, %r43, 3;
	setp.lt.u32 	%p35, %r59, 4;
	@%p35 bra 	$L__BB614_72;
	mul.lo.s32 	%r202, %r228, %r2;
	shl.b32 	%r203, %r202, 1;
	add.s32 	%r204, %r42, %r203;
	ld.shared.u16 	%rs97, [%r204];
	// begin inline asm
	{add.f16 %rs95,%rs118,%rs97;
}
	// end inline asm
	shl.b32 	%r205, %r2, 1;
	add.s32 	%r206, %r204, %r205;
	ld.shared.u16 	%rs100, [%r206];
	// begin inline asm
	{add.f16 %rs98,%rs95,%rs100;
}
	// end inline asm
	add.s32 	%r207, %r206, %r205;
	ld.shared.u16 	%rs103, [%r207];
	// begin inline asm
	{add.f16 %rs101,%rs98,%rs103;
}
	// end inline asm
	add.s32 	%r208, %r207, %r205;
	ld.shared.u16 	%rs106, [%r208];
	// begin inline asm
	{add.f16 %rs118,%rs101,%rs106;
}
	// end inline asm
	add.s32 	%r228, %r228, 4;
$L__BB614_72:
	setp.eq.s32 	%p36, %r62, 0;
	@%p36 bra 	$L__BB614_75;
	mul.lo.s32 	%r209, %r2, %r228;
	shl.b32 	%r210, %r209, 1;
	add.s32 	%r212, %r210, %r164;
	add.s32 	%r231, %r165, %r212;
	shl.b32 	%r66, %r2, 1;
	neg.s32 	%r230, %r62;
$L__BB614_74:
	.pragma "nounroll";
	ld.shared.u16 	%rs109, [%r231];
	// begin inline asm
	{add.f16 %rs118,%rs118,%rs109;
}
	// end inline asm
	add.s32 	%r231, %r231, %r66;
	add.s32 	%r230, %r230, 1;
	setp.ne.s32 	%p37, %r230, 0;
	@%p37 bra 	$L__BB614_74;
$L__BB614_75:
	st.shared.u16 	[%r42], %rs118;
$L__BB614_76:
	cvt.u64.u32 	%rd266, %r4;
	mad.lo.s64 	%rd267, %rd147, %rd266, %rd3;
	cvta.to.global.u64 	%rd268, %rd144;
	shl.b64 	%rd269, %rd267, 1;
	add.s64 	%rd270, %rd268, %rd269;
	st.global.u16 	[%rd270], %rs118;
$L__BB614_77:
	ret;

}
	// .globl	contiguous_logsumexp33_f16
.visible .entry contiguous_logsumexp33_f16(
	.param .u64 .ptr .align 1 contiguous_logsumexp33_f16_param_0,
	.param .u64 .ptr .align 1 contiguous_logsumexp33_f16_param_1,
	.param .u64 contiguous_logsumexp33_f16_param_2,
	.param .u64 contiguous_logsumexp33_f16_param_3,
	.param .u64 contiguous_logsumexp33_f16_param_4
)
{
	.reg .pred 	%p<14>;
	.reg .b16 	%rs<119>;
	.reg .b32 	%r<111>;
	.reg .b64 	%rd<16>;

	ld.param.u64 	%rd2, [contiguous_logsumexp33_f16_param_0];
	ld.param.u64 	%rd3, [contiguous_logsumexp33_f16_param_1];
	ld.param.u64 	%rd4, [contiguous_logsumexp33_f16_param_3];
	ld.param.u64 	%rd5, [contiguous_logsumexp33_f16_param_4];
	mov.u32 	%r1, %tid.y;
	mov.u32 	%r2, %ntid.x;
	mov.u32 	%r3, %tid.x;
	mad.lo.s32 	%r39, %r1, %r2, %r3;
	mov.u32 	%r40, %ctaid.x;
	mad.lo.s32 	%r41, %r40, %r2, %r3;
	mov.u32 	%r4, %ctaid.y;
	mov.u32 	%r5, %ntid.y;
	mad.lo.s32 	%r42, %r4, %r5, %r1;
	shl.b32 	%r43, %r39, 1;
	mov.u32 	%r44, logsumexpsdata_f16;
	add.s32 	%r7, %r44, %r43;
	mov.b32 	%r38, 0;
	// begin inline asm
	cvt.rn.f16.s32 %rs17, %r38;
	// end inline asm
	st.shared.u16 	[%r7], %rs17;
	cvt.u64.u32 	%rd1, %r41;
	setp.le.u64 	%p1, %rd4, %rd1;
	cvt.u64.u32 	%rd7, %r42;
	setp.le.u64 	%p2, %rd5, %rd7;
	or.pred  	%p3, %p1, %p2;
	@%p3 bra 	$L__BB615_19;
	cvt.u32.u64 	%r45, %rd1;
	cvta.to.global.u64 	%rd8, %rd3;
	cvt.u32.u64 	%r46, %rd4;
	mad.lo.s32 	%r47, %r42, %r46, %r45;
	mul.wide.u32 	%rd9, %r47, 2;
	add.s64 	%rd10, %rd8, %rd9;
	ld.global.u16 	%rs18, [%rd10];
	st.shared.u16 	[%r7], %rs18;
	bar.sync 	0;
	setp.ne.s32 	%p4, %r1, 0;
	@%p4 bra 	$L__BB615_19;
	setp.gt.u32 	%p5, %r5, 1;
	@%p5 bra 	$L__BB615_4;
	shl.b32 	%r48, %r3, 1;
	add.s32 	%r50, %r44, %r48;
	ld.shared.u16 	%rs117, [%r50];
	bra.uni 	$L__BB615_18;
$L__BB615_4:
	shl.b32 	%r52, %r3, 1;
	add.s32 	%r8, %r44, %r52;
	ld.shared.u16 	%rs117, [%r8];
	add.s32 	%r9, %r5, -1;
	add.s32 	%r54, %r5, -2;
	and.b32  	%r10, %r9, 15;
	setp.lt.u32 	%p6, %r54, 15;
	mov.b32 	%r107, 1;
	@%p6 bra 	$L__BB615_8;
	and.b32  	%r57, %r9, -16;
	neg.s32 	%r104, %r57;
	shl.b32 	%r12, %r2, 1;
	add.s32 	%r59, %r52, %r12;
	add.s32 	%r102, %r44, %r59;
	shl.b32 	%r14, %r2, 5;
	mov.b32 	%r105, 1;
	mov.b32 	%r103, 0;
$L__BB615_6:
	.pragma "nounroll";
	mul.lo.s32 	%r61, %r105, %r2;
	shl.b32 	%r62, %r61, 1;
	add.s32 	%r63, %r8, %r62;
	ld.shared.u16 	%rs22, [%r102];
	// begin inline asm
	{add.f16 %rs20,%rs117,%rs22;
}
	// end inline asm
	add.s32 	%r64, %r63, %r12;
	ld.shared.u16 	%rs25, [%r64];
	// begin inline asm
	{add.f16 %rs23,%rs20,%rs25;
}
	// end inline asm
	add.s32 	%r65, %r64, %r12;
	ld.shared.u16 	%rs28, [%r65];
	// begin inline asm
	{add.f16 %rs26,%rs23,%rs28;
}
	// end inline asm
	add.s32 	%r66, %r65, %r12;
	ld.shared.u16 	%rs31, [%r66];
	// begin inline asm
	{add.f16 %rs29,%rs26,%rs31;
}
	// end inline asm
	add.s32 	%r67, %r66, %r12;
	ld.shared.u16 	%rs34, [%r67];
	// begin inline asm
	{add.f16 %rs32,%rs29,%rs34;
}
	// end inline asm
	add.s32 	%r68, %r67, %r12;
	ld.shared.u16 	%rs37, [%r68];
	// begin inline asm
	{add.f16 %rs35,%rs32,%rs37;
}
	// end inline asm
	add.s32 	%r69, %r68, %r12;
	ld.shared.u16 	%rs40, [%r69];
	// begin inline asm
	{add.f16 %rs38,%rs35,%rs40;
}
	// end inline asm
	add.s32 	%r70, %r69, %r12;
	ld.shared.u16 	%rs43, [%r70];
	// begin inline asm
	{add.f16 %rs41,%rs38,%rs43;
}
	// end inline asm
	add.s32 	%r71, %r70, %r12;
	ld.shared.u16 	%rs46, [%r71];
	// begin inline asm
	{add.f16 %rs44,%rs41,%rs46;
}
	// end inline asm
	add.s32 	%r72, %r71, %r12;
	ld.shared.u16 	%rs49, [%r72];
	// begin inline asm
	{add.f16 %rs47,%rs44,%rs49;
}
	// end inline asm
	add.s32 	%r73, %r72, %r12;
	ld.shared.u16 	%rs52, [%r73];
	// begin inline asm
	{add.f16 %rs50,%rs47,%rs52;
}
	// end inline asm
	add.s32 	%r74, %r73, %r12;
	ld.shared.u16 	%rs55, [%r74];
	// begin inline asm
	{add.f16 %rs53,%rs50,%rs55;
}
	// end inline asm
	add.s32 	%r75, %r74, %r12;
	ld.shared.u16 	%rs58, [%r75];
	// begin inline asm
	{add.f16 %rs56,%rs53,%rs58;
}
	// end inline asm
	add.s32 	%r76, %r75, %r12;
	ld.shared.u16 	%rs61, [%r76];
	// begin inline asm
	{add.f16 %rs59,%rs56,%rs61;
}
	// end inline asm
	add.s32 	%r77, %r76, %r12;
	ld.shared.u16 	%rs64, [%r77];
	// begin inline asm
	{add.f16 %rs62,%rs59,%rs64;
}
	// end inline asm
	add.s32 	%r78, %r77, %r12;
	ld.shared.u16 	%rs67, [%r78];
	// begin inline asm
	{add.f16 %rs117,%rs62,%rs67;
}
	// end inline asm
	add.s32 	%r105, %r105, 16;
	add.s32 	%r104, %r104, 16;
	add.s32 	%r103, %r103, 16;
	add.s32 	%r102, %r102, %r14;
	setp.ne.s32 	%p7, %r104, 0;
	@%p7 bra 	$L__BB615_6;
	add.s32 	%r107, %r103, 1;
$L__BB615_8:
	setp.eq.s32 	%p8, %r10, 0;
	@%p8 bra 	$L__BB615_17;
	and.b32  	%r25, %r9, 7;
	setp.lt.u32 	%p9, %r10, 8;
	@%p9 bra 	$L__BB615_11;
	mul.lo.s32 	%r79, %r107, %r2;
	shl.b32 	%r80, %r79, 1;
	add.s32 	%r81, %r8, %r80;
	ld.shared.u16 	%rs71, [%r81];
	// begin inline asm
	{add.f16 %rs69,%rs117,%rs71;
}
	// end inline asm
	shl.b32 	%r82, %r2, 1;
	add.s32 	%r83, %r81, %r82;
	ld.shared.u16 	%rs74, [%r83];
	// begin inline asm
	{add.f16 %rs72,%rs69,%rs74;
}
	// end inline asm
	add.s32 	%r84, %r83, %r82;
	ld.shared.u16 	%rs77, [%r84];
	// begin inline asm
	{add.f16 %rs75,%rs72,%rs77;
}
	// end inline asm
	add.s32 	%r85, %r84, %r82;
	ld.shared.u16 	%rs80, [%r85];
	// begin inline asm
	{add.f16 %rs78,%rs75,%rs80;
}
	// end inline asm
	add.s32 	%r86, %r85, %r82;
	ld.shared.u16 	%rs83, [%r86];
	// begin inline asm
	{add.f16 %rs81,%rs78,%rs83;
}
	// end inline asm
	add.s32 	%r87, %r86, %r82;
	ld.shared.u16 	%rs86, [%r87];
	// begin inline asm
	{add.f16 %rs84,%rs81,%rs86;
}
	// end inline asm
	add.s32 	%r88, %r87, %r82;
	ld.shared.u16 	%rs89, [%r88];
	// begin inline asm
	{add.f16 %rs87,%rs84,%rs89;
}
	// end inline asm
	add.s32 	%r89, %r88, %r82;
	ld.shared.u16 	%rs92, [%r89];
	// begin inline asm
	{add.f16 %rs117,%rs87,%rs92;
}
	// end inline asm
	add.s32 	%r107, %r107, 8;
$L__BB615_11:
	setp.eq.s32 	%p10, %r25, 0;
	@%p10 bra 	$L__BB615_17;
	and.b32  	%r28, %r9, 3;
	setp.lt.u32 	%p11, %r25, 4;
	@%p11 bra 	$L__BB615_14;
	mul.lo.s32 	%r90, %r107, %r2;
	shl.b32 	%r91, %r90, 1;
	add.s32 	%r92, %r8, %r91;
	ld.shared.u16 	%rs96, [%r92];
	// begin inline asm
	{add.f16 %rs94,%rs117,%rs96;
}
	// end inline asm
	shl.b32 	%r93, %r2, 1;
	add.s32 	%r94, %r92, %r93;
	ld.shared.u16 	%rs99, [%r94];
	// begin inline asm
	{add.f16 %rs97,%rs94,%rs99;
}
	// end inline asm
	add.s32 	%r95, %r94, %r93;
	ld.shared.u16 	%rs102, [%r95];
	// begin inline asm
	{add.f16 %rs100,%rs97,%rs102;
}
	// end inline asm
	add.s32 	%r96, %r95, %r93;
	ld.shared.u16 	%rs105, [%r96];
	// begin inline asm
	{add.f16 %rs117,%rs100,%rs105;
}
	// end inline asm
	add.s32 	%r107, %r107, 4;
$L__BB615_14:
	setp.eq.s32 	%p12, %r28, 0;
	@%p12 bra 	$L__BB615_17;
	mul.lo.s32 	%r97, %r2, %r107;
	shl.b32 	%r98, %r97, 1;
	add.s32 	%r100, %r98, %r52;
	add.s32 	%r110, %r44, %r100;
	shl.b32 	%r32, %r2, 1;
	neg.s32 	%r109, %r28;
$L__BB615_16:
	.pragma "nounroll";
	ld.shared.u16 	%rs108, [%r110];
	// begin inline asm
	{add.f16 %rs117,%rs117,%rs108;
}
	// end inline asm
	add.s32 	%r110, %r110, %r32;
	add.s32 	%r109, %r109, 1;
	setp.ne.s32 	%p13, %r109, 0;
	@%p13 bra 	$L__BB615_16;
$L__BB615_17:
	st.shared.u16 	[%r8], %rs117;
$L__BB615_18:
	cvt.u64.u32 	%rd11, %r4;
	mad.lo.s64 	%rd12, %rd4, %rd11, %rd1;
	cvta.to.global.u64 	%rd13, %rd2;
	shl.b64 	%rd14, %rd12, 1;
	add.s64 	%rd15, %rd13, %rd14;
	st.global.u16 	[%rd15], %rs117;
$L__BB615_19:
	ret;

}
	// .globl	contiguous_logsumexp_bf16
.visible .entry contiguous_logsumexp_bf16(
	.param .u64 .ptr .align 1 contiguous_logsumexp_bf16_param_0,
	.param .u64 .ptr .align 1 contiguous_logsumexp_bf16_param_1,
	.param .u64 contiguous_logsumexp_bf16_param_2
)
{
	.reg .pred 	%p<8>;
	.reg .b16 	%rs<29>;
	.reg .b32 	%r<23>;
	.reg .b32 	%f<38>;
	.reg .b64 	%rd<16>;

	ld.param.u64 	%rd4, [contiguous_logsumexp_bf16_param_0];
	ld.param.u64 	%rd6, [contiguous_logsumexp_bf16_param_1];
	ld.param.u64 	%rd5, [contiguous_logsumexp_bf16_param_2];
	cvta.to.global.u64 	%rd1, %rd6;
	mov.u32 	%r1, %tid.x;
	mov.u32 	%r2, %ctaid.x;
	mov.u32 	%r22, %ntid.x;
	mul.lo.s32 	%r9, %r2, %r22;
	shl.b32 	%r10, %r9, 1;
	add.s32 	%r4, %r10, %r1;
	shl.b32 	%r11, %r1, 1;
	mov.u32 	%r12, logsumexpsdata_bf16;
	add.s32 	%r5, %r12, %r11;
	mov.b32 	%r8, 0;
	// begin inline asm
	cvt.rn.bf16.s32 %rs1, %r8;
	// end inline asm
	st.shared.u16 	[%r5], %rs1;
	add.s32 	%r13, %r4, %r22;
	cvt.u64.u32 	%rd2, %r13;
	setp.le.u64 	%p1, %rd5, %rd2;
	@%p1 bra 	$L__BB616_2;
	mul.wide.u32 	%rd9, %r4, 2;
	add.s64 	%rd10, %rd1, %rd9;
	ld.global.u16 	%rs4, [%rd10];
	// begin inline asm
	{ cvt.f32.bf16 %f14, %rs4;}

	// end inline asm
	fma.rn.f32 	%f17, %f14, 0f3BBB989D, 0f3F000000;
	cvt.sat.f32.f32 	%f18, %f17;
	mov.f32 	%f19, 0f4B400001;
	mov.f32 	%f20, 0f437C0000;
	fma.rm.f32 	%f21, %f18, %f20, %f19;
	add.f32 	%f22, %f21, 0fCB40007F;
	neg.f32 	%f23, %f22;
	fma.rn.f32 	%f24, %f14, 0f3FB8AA3B, %f23;
	fma.rn.f32 	%f25, %f14, 0f32A57060, %f24;
	mov.b32 	%r16, %f21;
	shl.b32 	%r17, %r16, 23;
	mov.b32 	%f26, %r17;
	ex2.approx.ftz.f32 	%f27, %f25;
	shl.b64 	%rd11, %rd2, 1;
	add.s64 	%rd12, %rd1, %rd11;
	ld.global.u16 	%rs5, [%rd12];
	// begin inline asm
	{ cvt.f32.bf16 %f15, %rs5;}

	// end inline asm
	fma.rn.f32 	%f28, %f15, 0f3BBB989D, 0f3F000000;
	cvt.sat.f32.f32 	%f29, %f28;
	fma.rm.f32 	%f30, %f29, %f20, %f19;
	add.f32 	%f31, %f30, 0fCB40007F;
	neg.f32 	%f32, %f31;
	fma.rn.f32 	%f33, %f15, 0f3FB8AA3B, %f32;
	fma.rn.f32 	%f34, %f15, 0f32A57060, %f33;
	mov.b32 	%r18, %f30;
	shl.b32 	%r19, %r18, 23;
	mov.b32 	%f35, %r19;
	ex2.approx.ftz.f32 	%f36, %f34;
	mul.f32 	%f37, %f36, %f35;
	fma.rn.f32 	%f16, %f27, %f26, %f37;
	// begin inline asm
	{  cvt.rn.bf16.f32 %rs6, %f16;}

	// end inline asm
	st.shared.u16 	[%r5], %rs6;
	bra.uni 	$L__BB616_4;
$L__BB616_2:
	cvt.u64.u32 	%rd3, %r4;
	setp.le.u64 	%p2, %rd5, %rd3;
	@%p2 bra 	$L__BB616_4;
	shl.b64 	%rd7, %rd3, 1;
	add.s64 	%rd8, %rd1, %rd7;
	ld.global.u16 	%rs2, [%rd8];
	// begin inline asm
	{ cvt.f32.bf16 %f1, %rs2;}

	// end inline asm
	fma.rn.f32 	%f3, %f1, 0f3BBB989D, 0f3F000000;
	cvt.sat.f32.f32 	%f4, %f3;
	mov.f32 	%f5, 0f4B400001;
	mov.f32 	%f6, 0f437C0000;
	fma.rm.f32 	%f7, %f4, %f6, %f5;
	add.f32 	%f8, %f7, 0fCB40007F;
	neg.f32 	%f9, %f8;
	fma.rn.f32 	%f10, %f1, 0f3FB8AA3B, %f9;
	fma.rn.f32 	%f11, %f1, 0f32A57060, %f10;
	mov.b32 	%r14, %f7;
	shl.b32 	%r15, %r14, 23;
	mov.b32 	%f12, %r15;
	ex2.approx.ftz.f32 	%f13, %f11;
	mul.f32 	%f2, %f13, %f12;
	// begin inline asm
	{  cvt.rn.bf16.f32 %rs3, %f2;}

	// end inline asm
	st.shared.u16 	[%r5], %rs3;
$L__BB616_4:
	bar.sync 	0;
	setp.lt.u32 	%p3, %r22, 66;
	@%p3 bra 	$L__BB616_8;
$L__BB616_5:
	shr.u32 	%r7, %r22, 1;
	setp.ge.u32 	%p4, %r1, %r7;
	@%p4 bra 	$L__BB616_7;
	ld.shared.u16 	%rs8, [%r5];
	and.b32  	%r20, %r22, 2046;
	add.s32 	%r21, %r5, %r20;
	ld.shared.u16 	%rs9, [%r21];
	// begin inline asm
	{ add.bf16 %rs7,%rs8,%rs9; }

	// end inline asm
	st.shared.u16 	[%r5], %rs7;
$L__BB616_7:
	bar.sync 	0;
	setp.gt.u32 	%p5, %r22, 131;
	mov.u32 	%r22, %r7;
	@%p5 bra 	$L__BB616_5;
$L__BB616_8:
	setp.gt.u32 	%p6, %r1, 31;
	@%p6 bra 	$L__BB616_11;
	ld.shared.u16 	%rs11, [%r5];
	ld.shared.u16 	%rs12, [%r5+64];
	// begin inline asm
	{ add.bf16 %rs10,%rs11,%rs12; }

	// end inline asm
	st.volatile.shared.u16 	[%r5], %rs10;
	ld.shared.u16 	%rs15, [%r5+32];
	// begin inline asm
	{ add.bf16 %rs13,%rs10,%rs15; }

	// end inline asm
	st.volatile.shared.u16 	[%r5], %rs13;
	ld.shared.u16 	%rs18, [%r5+16];
	// begin inline asm
	{ add.bf16 %rs16,%rs13,%rs18; }

	// end inline asm
	st.volatile.shared.u16 	[%r5], %rs16;
	ld.shared.u16 	%rs21, [%r5+8];
	// begin inline asm
	{ add.bf16 %rs19,%rs16,%rs21; }

	// end inline asm
	st.volatile.shared.u16 	[%r5], %rs19;
	ld.shared.u16 	%rs24, [%r5+4];
	// begin inline asm
	{ add.bf16 %rs22,%rs19,%rs24; }

	// end inline asm
	st.volatile.shared.u16 	[%r5], %rs22;
	ld.shared.u16 	%rs27, [%r5+2];
	// begin inline asm
	{ add.bf16 %rs25,%rs22,%rs27; }

	// end inline asm
	st.volatile.shared.u16 	[%r5], %rs25;
	setp.ne.s32 	%p7, %r1, 0;
	@%p7 bra 	$L__BB616_11;
	cvta.to.global.u64 	%rd13, %rd4;
	mul.wide.u32 	%rd14, %r2, 2;
	add.s64 	%rd15, %rd13, %rd14;
	ld.shared.u16 	%rs28, [logsumexpsdata_bf16];
	st.global.u16 	[%rd15], %rs28;
$L__BB616_11:
	ret;

}
	// .globl	contiguous_cumulate_logsumexp_bf16
.visible .entry contiguous_cumulate_logsumexp_bf16(
	.param .u64 .ptr .align 1 contiguous_cumulate_logsumexp_bf16_param_0,
	.param .u64 .ptr .align 1 contiguous_cumulate_logsumexp_bf16_param_1,
	.param .u64 contiguous_cumulate_logsumexp_bf16_param_2
)
{
	.reg .pred 	%p<8>;
	.reg .b16 	%rs<28>;
	.reg .b32 	%r<17>;
	.reg .b64 	%rd<16>;

	ld.param.u64 	%rd4, [contiguous_cumulate_logsumexp_bf16_param_0];
	ld.param.u64 	%rd6, [contiguous_cumulate_logsumexp_bf16_param_1];
	ld.param.u64 	%rd5, [contiguous_cumulate_logsumexp_bf16_param_2];
	cvta.to.global.u64 	%rd1, %rd6;
	mov.u32 	%r1, %tid.x;
	mov.u32 	%r2, %ctaid.x;
	mov.u32 	%r16, %ntid.x;
	mul.lo.s32 	%r9, %r2, %r16;
	shl.b32 	%r10, %r9, 1;
	add.s32 	%r4, %r10, %r1;
	shl.b32 	%r11, %r1, 1;
	mov.u32 	%r12, logsumexpsdata_bf16;
	add.s32 	%r5, %r12, %r11;
	mov.b32 	%r8, 0;
	// begin inline asm
	cvt.rn.bf16.s32 %rs1, %r8;
	// end inline asm
	st.shared.u16 	[%r5], %rs1;
	add.s32 	%r13, %r4, %r16;
	cvt.u64.u32 	%rd2, %r13;
	setp.le.u64 	%p1, %rd5, %rd2;
	@%p1 bra 	$L__BB617_2;
	mul.wide.u32 	%rd9, %r4, 2;
	add.s64 	%rd10, %rd1, %rd9;
	ld.global.u16 	%rs4, [%rd10];
	shl.b64 	%rd11, %rd2, 1;
	add.s64 	%rd12, %rd1, %rd11;
	ld.global.u16 	%rs5, [%rd12];
	// begin inline asm
	{ add.bf16 %rs3,%rs4,%rs5; }

	// end inline asm
	st.shared.u16 	[%r5], %rs3;
	bra.uni 	$L__BB617_4;
$L__BB617_2:
	cvt.u64.u32 	%rd3, %r4;
	setp.le.u64 	%p2, %rd5, %rd3;
	@%p2 bra 	$L__BB617_4;
	shl.b64 	%rd7, %rd3, 1;
	add.s64 	%rd8, %rd1, %rd7;
	ld.global.u16 	%rs2, [%rd8];
	st.shared.u16 	[%r5], %rs2;
$L__BB617_4:
	bar.sync 	0;
	setp.lt.u32 	%p3, %r16, 66;
	@%p3 bra 	$L__BB617_8;
$L__BB617_5:
	shr.u32 	%r7, %r16, 1;
	setp.ge.u32 	%p4, %r1, %r7;
	@%p4 bra 	$L__BB617_7;
	ld.shared.u16 	%rs7, [%r5];
	and.b32  	%r14, %r16, 2046;
	add.s32 	%r15, %r5, %r14;
	ld.shared.u16 	%rs8, [%r15];
	// begin inline asm
	{ add.bf16 %rs6,%rs7,%rs8; }

	// end inline asm
	st.shared.u16 	[%r5], %rs6;
$L__BB617_7:
	bar.sync 	0;
	setp.gt.u32 	%p5, %r16, 131;
	mov.u32 	%r16, %r7;
	@%p5 bra 	$L__BB617_5;
$L__BB617_8:
	setp.gt.u32 	%p6, %r1, 31;
	@%p6 bra 	$L__BB617_11;
	ld.shared.u16 	%rs10, [%r5];
	ld.shared.u16 	%rs11, [%r5+64];
	// begin inline asm
	{ add.bf16 %rs9,%rs10,%rs11; }

	// end inline asm
	st.volatile.shared.u16 	[%r5], %rs9;
	ld.shared.u16 	%rs14, [%r5+32];
	// begin inline asm
	{ add.bf16 %rs12,%rs9,%rs14; }

	// end inline asm
	st.volatile.shared.u16 	[%r5], %rs12;
	ld.shared.u16 	%rs17, [%r5+16];
	// begin inline asm
	{ add.bf16 %rs15,%rs12,%rs17; }

	// end inline asm
	st.volatile.shared.u16 	[%r5], %rs15;
	ld.shared.u16 	%rs20, [%r5+8];
	// begin inline asm
	{ add.bf16 %rs18,%rs15,%rs20; }

	// end inline asm
	st.volatile.shared.u16 	[%r5], %rs18;
	ld.shared.u16 	%rs23, [%r5+4];
	// begin inline asm
	{ add.bf16 %rs21,%rs18,%rs23; }

	// end inline asm
	st.volatile.shared.u16 	[%r5], %rs21;
	ld.shared.u16 	%rs26, [%r5+2];
	// begin inline asm
	{ add.bf16 %rs24,%rs21,%rs26; }

	// end inline asm
	st.volatile.shared.u16 	[%r5], %rs24;
	setp.ne.s32 	%p7, %r1, 0;
	@%p7 bra 	$L__BB617_11;
	cvta.to.global.u64 	%rd13, %rd4;
	mul.wide.u32 	%rd14, %r2, 2;
	add.s64 	%rd15, %rd13, %rd14;
	ld.shared.u16 	%rs27, [logsumexpsdata_bf16];
	st.global.u16 	[%rd15], %rs27;
$L__BB617_11:
	ret;

}
	// .globl	uncontiguous_logsumexp_bf16
.visible .entry uncontiguous_logsumexp_bf16(
	.param .u64 .ptr .align 1 uncontiguous_logsumexp_bf16_param_0,
	.param .u64 .ptr .align 1 uncontiguous_logsumexp_bf16_param_1,
	.param .u64 .ptr .align 1 uncontiguous_logsumexp_bf16_param_2,
	.param .u64 .ptr .align 1 uncontiguous_logsumexp_bf16_param_3,
	.param .u64 uncontiguous_logsumexp_bf16_param_4,
	.param .u64 uncontiguous_logsumexp_bf16_param_5
)
{
	.reg .pred 	%p<53>;
	.reg .b16 	%rs<29>;
	.reg .b32 	%r<219>;
	.reg .b32 	%f<38>;
	.reg .b64 	%rd<558>;

	ld.param.u64 	%rd260, [uncontiguous_logsumexp_bf16_param_0];
	ld.param.u64 	%rd263, [uncontiguous_logsumexp_bf16_param_1];
	ld.param.u64 	%rd264, [uncontiguous_logsumexp_bf16_param_2];
	ld.param.u64 	%rd265, [uncontiguous_logsumexp_bf16_param_3];
	ld.param.u64 	%rd261, [uncontiguous_logsumexp_bf16_param_4];
	ld.param.u64 	%rd262, [uncontiguous_logsumexp_bf16_param_5];
	cvta.to.global.u64 	%rd1, %rd265;
	cvta.to.global.u64 	%rd2, %rd264;
	cvta.to.global.u64 	%rd3, %rd263;
	mov.u32 	%r1, %tid.x;
	mov.u32 	%r2, %ctaid.x;
	mov.u32 	%r218, %ntid.x;
	mul.lo.s32 	%r53, %r2, %r218;
	shl.b32 	%r54, %r53, 1;
	add.s32 	%r4, %r54, %r1;
	shl.b32 	%r55, %r1, 1;
	mov.u32 	%r56, logsumexpsdata_bf16;
	add.s32 	%r5, %r56, %r55;
	mov.b32 	%r52, 0;
	// begin inline asm
	cvt.rn.bf16.s32 %rs1, %r52;
	// end inline asm
	st.shared.u16 	[%r5], %rs1;
	add.s32 	%r57, %r4, %r218;
	cvt.u64.u32 	%rd511, %r57;
	setp.le.u64 	%p1, %rd262, %rd511;
	@%p1 bra 	$L__BB618_54;
	cvt.u32.u64 	%r6, %rd261;
	add.s32 	%r212, %r6, -1;
	setp.lt.s32 	%p27, %r212, 0;
	mov.b64 	%rd515, 0;
	mov.u64 	%rd516, %rd515;
	@%p27 bra 	$L__BB618_53;
	cvt.u64.u32 	%rd512, %r4;
	setp.lt.u32 	%p28, %r212, 3;
	mov.b64 	%rd516, 0;
	mov.u64 	%rd515, %rd516;
	@%p28 bra 	$L__BB618_30;
	add.s32 	%r210, %r6, -2;
	and.b32  	%r135, %r6, -4;
	neg.s32 	%r209, %r135;
	mov.b64 	%rd516, 0;
$L__BB618_4:
	.pragma "nounroll";
	add.s32 	%r12, %r210, 1;
	mul.wide.u32 	%rd397, %r12, 8;
	add.s64 	%rd398, %rd2, %rd397;
	ld.global.u64 	%rd10, [%rd398];
	or.b64  	%rd399, %rd512, %rd10;
	and.b64  	%rd400, %rd399, -4294967296;
	setp.ne.s64 	%p29, %rd400, 0;
	@%p29 bra 	$L__BB618_6;
	cvt.u32.u64 	%r136, %rd10;
	cvt.u32.u64 	%r137, %rd512;
	div.u32 	%r138, %r137, %r136;
	mul.lo.s32 	%r139, %r138, %r136;
	sub.s32 	%r140, %r137, %r139;
	cvt.u64.u32 	%rd477, %r138;
	cvt.u64.u32 	%rd478, %r140;
	bra.uni 	$L__BB618_7;
$L__BB618_6:
	div.s64 	%rd477, %rd512, %rd10;
	mul.lo.s64 	%rd401, %rd477, %rd10;
	sub.s64 	%rd478, %rd512, %rd401;
$L__BB618_7:
	mul.wide.u32 	%rd402, %r12, 8;
	add.s64 	%rd403, %rd1, %rd402;
	ld.global.u64 	%rd17, [%rd403];
	mad.lo.s64 	%rd18, %rd17, %rd478, %rd515;
	or.b64  	%rd404, %rd511, %rd10;
	and.b64  	%rd405, %rd404, -4294967296;
	setp.ne.s64 	%p30, %rd405, 0;
	@%p30 bra 	$L__BB618_9;
	cvt.u32.u64 	%r141, %rd10;
	cvt.u32.u64 	%r142, %rd511;
	div.u32 	%r143, %r142, %r141;
	mul.lo.s32 	%r144, %r143, %r141;
	sub.s32 	%r145, %r142, %r144;
	cvt.u64.u32 	%rd479, %r143;
	cvt.u64.u32 	%rd480, %r145;
	bra.uni 	$L__BB618_10;
$L__BB618_9:
	div.s64 	%rd479, %rd511, %rd10;
	mul.lo.s64 	%rd406, %rd479, %rd10;
	sub.s64 	%rd480, %rd511, %rd406;
$L__BB618_10:
	mad.lo.s64 	%rd25, %rd480, %rd17, %rd516;
	add.s32 	%r13, %r210, -2;
	mul.wide.u32 	%rd407, %r210, 8;
	add.s64 	%rd408, %rd2, %rd407;
	ld.global.u64 	%rd26, [%rd408];
	or.b64  	%rd409, %rd477, %rd26;
	and.b64  	%rd410, %rd409, -4294967296;
	setp.ne.s64 	%p31, %rd410, 0;
	@%p31 bra 	$L__BB618_12;
	cvt.u32.u64 	%r146, %rd26;
	cvt.u32.u64 	%r147, %rd477;
	div.u32 	%r148, %r147, %r146;
	mul.lo.s32 	%r149, %r148, %r146;
	sub.s32 	%r150, %r147, %r149;
	cvt.u64.u32 	%rd481, %r148;
	cvt.u64.u32 	%rd482, %r150;
	bra.uni 	$L__BB618_13;
$L__BB618_12:
	div.s64 	%rd481, %rd477, %rd26;
	mul.lo.s64 	%rd411, %rd481, %rd26;
	sub.s64 	%rd482, %rd477, %rd411;
$L__BB618_13:
	mul.wide.u32 	%rd412, %r210, 8;
	add.s64 	%rd413, %rd1, %rd412;
	ld.global.u64 	%rd33, [%rd413];
	mad.lo.s64 	%rd34, %rd33, %rd482, %rd18;
	or.b64  	%rd414, %rd479, %rd26;
	and.b64  	%rd415, %rd414, -4294967296;
	setp.ne.s64 	%p32, %rd415, 0;
	@%p32 bra 	$L__BB618_15;
	cvt.u32.u64 	%r151, %rd26;
	cvt.u32.u64 	%r152, %rd479;
	div.u32 	%r153, %r152, %r151;
	mul.lo.s32 	%r154, %r153, %r151;
	sub.s32 	%r155, %r152, %r154;
	cvt.u64.u32 	%rd483, %r153;
	cvt.u64.u32 	%rd484, %r155;
	bra.uni 	$L__BB618_16;
$L__BB618_15:
	div.s64 	%rd483, %rd479, %rd26;
	mul.lo.s64 	%rd416, %rd483, %rd26;
	sub.s64 	%rd484, %rd479, %rd416;
$L__BB618_16:
	mad.lo.s64 	%rd41, %rd484, %rd33, %rd25;
	add.s32 	%r14, %r210, -1;
	mul.wide.u32 	%rd417, %r14, 8;
	add.s64 	%rd418, %rd2, %rd417;
	ld.global.u64 	%rd42, [%rd418];
	or.b64  	%rd419, %rd481, %rd42;
	and.b64  	%rd420, %rd419, -4294967296;
	setp.ne.s64 	%p33, %rd420, 0;
	@%p33 bra 	$L__BB618_18;
	cvt.u32.u64 	%r156, %rd42;
	cvt.u32.u64 	%r157, %rd481;
	div.u32 	%r158, %r157, %r156;
	mul.lo.s32 	%r159, %r158, %r156;
	sub.s32 	%r160, %r157, %r159;
	cvt.u64.u32 	%rd485, %r158;
	cvt.u64.u32 	%rd486, %r160;
	bra.uni 	$L__BB618_19;
$L__BB618_18:
	div.s64 	%rd485, %rd481, %rd42;
	mul.lo.s64 	%rd421, %rd485, %rd42;
	sub.s64 	%rd486, %rd481, %rd421;
$L__BB618_19:
	mul.wide.u32 	%rd422, %r14, 8;
	add.s64 	%rd423, %rd1, %rd422;
	ld.global.u64 	%rd49, [%rd423];
	mad.lo.s64 	%rd50, %rd49, %rd486, %rd34;
	or.b64  	%rd424, %rd483, %rd42;
	and.b64  	%rd425, %rd424, -4294967296;
	setp.ne.s64 	%p34, %rd425, 0;
	@%p34 bra 	$L__BB618_21;
	cvt.u32.u64 	%r161, %rd42;
	cvt.u32.u64 	%r162, %rd483;
	div.u32 	%r163, %r162, %r161;
	mul.lo.s32 	%r164, %r163, %r161;
	sub.s32 	%r165, %r162, %r164;
	cvt.u64.u32 	%rd487, %r163;
	cvt.u64.u32 	%rd488, %r165;
	bra.uni 	$L__BB618_22;
$L__BB618_21:
	div.s64 	%rd487, %rd483, %rd42;
	mul.lo.s64 	%rd426, %rd487, %rd42;
	sub.s64 	%rd488, %rd483, %rd426;
$L__BB618_22:
	mad.lo.s64 	%rd57, %rd488, %rd49, %rd41;
	mul.wide.u32 	%rd427, %r13, 8;
	add.s64 	%rd428, %rd2, %rd427;
	ld.global.u64 	%rd58, [%rd428];
	or.b64  	%rd429, %rd485, %rd58;
	and.b64  	%rd430, %rd429, -4294967296;
	setp.ne.s64 	%p35, %rd430, 0;
	@%p35 bra 	$L__BB618_24;
	cvt.u32.u64 	%r166, %rd58;
	cvt.u32.u64 	%r167, %rd485;
	div.u32 	%r168, %r167, %r166;
	mul.lo.s32 	%r169, %r168, %r166;
	sub.s32 	%r170, %r167, %r169;
	cvt.u64.u32 	%rd512, %r168;
	cvt.u64.u32 	%rd490, %r170;
	bra.uni 	$L__BB618_25;
$L__BB618_24:
	div.s64 	%rd512, %rd485, %rd58;
	mul.lo.s64 	%rd431, %rd512, %rd58;
	sub.s64 	%rd490, %rd485, %rd431;
$L__BB618_25:
	mul.wide.u32 	%rd432, %r13, 8;
	add.s64 	%rd433, %rd1, %rd432;
	ld.global.u64 	%rd65, [%rd433];
	mad.lo.s64 	%rd515, %rd65, %rd490, %rd50;
	or.b64  	%rd434, %rd487, %rd58;
	and.b64  	%rd435, %rd434, -4294967296;
	setp.ne.s64 	%p36, %rd435, 0;
	@%p36 bra 	$L__BB618_27;
	cvt.u32.u64 	%r171, %rd58;
	cvt.u32.u64 	%r172, %rd487;
	div.u32 	%r173, %r172, %r171;
	mul.lo.s32 	%r174, %r173, %r171;
	sub.s32 	%r175, %r172, %r174;
	cvt.u64.u32 	%rd511, %r173;
	cvt.u64.u32 	%rd492, %r175;
	bra.uni 	$L__BB618_28;
$L__BB618_27:
	div.s64 	%rd511, %rd487, %rd58;
	mul.lo.s64 	%rd436, %rd511, %rd58;
	sub.s64 	%rd492, %rd487, %rd436;
$L__BB618_28:
	mad.lo.s64 	%rd516, %rd492, %rd65, %rd57;
	add.s32 	%r210, %r210, -4;
	add.s32 	%r209, %r209, 4;
	setp.ne.s32 	%p37, %r209, 0;
	@%p37 bra 	$L__BB618_4;
	add.s32 	%r212, %r210, 1;
$L__BB618_30:
	and.b32  	%r19, %r6, 3;
	setp.eq.s32 	%p38, %r19, 0;
	@%p38 bra 	$L__BB618_53;
	setp.eq.s32 	%p39, %r19, 1;
	@%p39 bra 	$L__BB618_45;
	mul.wide.u32 	%rd438, %r212, 8;
	add.s64 	%rd439, %rd2, %rd438;
	ld.global.u64 	%rd80, [%rd439];
	or.b64  	%rd440, %rd512, %rd80;
	and.b64  	%rd441, %rd440, -4294967296;
	setp.ne.s64 	%p40, %rd441, 0;
	@%p40 bra 	$L__BB618_34;
	cvt.u32.u64 	%r176, %rd80;
	cvt.u32.u64 	%r177, %rd512;
	div.u32 	%r178, %r177, %r176;
	mul.lo.s32 	%r179, %r178, %r176;
	sub.s32 	%r180, %r177, %r179;
	cvt.u64.u32 	%rd499, %r178;
	cvt.u64.u32 	%rd500, %r180;
	bra.uni 	$L__BB618_35;
$L__BB618_34:
	div.s64 	%rd499, %rd512, %rd80;
	mul.lo.s64 	%rd442, %rd499, %rd80;
	sub.s64 	%rd500, %rd512, %rd442;
$L__BB618_35:
	add.s64 	%rd444, %rd1, %rd438;
	ld.global.u64 	%rd87, [%rd444];
	mad.lo.s64 	%rd88, %rd87, %rd500, %rd515;
	or.b64  	%rd445, %rd511, %rd80;
	and.b64  	%rd446, %rd445, -4294967296;
	setp.ne.s64 	%p41, %rd446, 0;
	@%p41 bra 	$L__BB618_37;
	cvt.u32.u64 	%r181, %rd80;
	cvt.u32.u64 	%r182, %rd511;
	div.u32 	%r183, %r182, %r181;
	mul.lo.s32 	%r184, %r183, %r181;
	sub.s32 	%r185, %r182, %r184;
	cvt.u64.u32 	%rd501, %r183;
	cvt.u64.u32 	%rd502, %r185;
	bra.uni 	$L__BB618_38;
$L__BB618_37:
	div.s64 	%rd501, %rd511, %rd80;
	mul.lo.s64 	%rd447, %rd501, %rd80;
	sub.s64 	%rd502, %rd511, %rd447;
$L__BB618_38:
	mad.lo.s64 	%rd95, %rd502, %rd87, %rd516;
	add.s32 	%r20, %r212, -1;
	mul.wide.u32 	%rd448, %r20, 8;
	add.s64 	%rd449, %rd2, %rd448;
	ld.global.u64 	%rd96, [%rd449];
	or.b64  	%rd450, %rd499, %rd96;
	and.b64  	%rd451, %rd450, -4294967296;
	setp.ne.s64 	%p42, %rd451, 0;
	@%p42 bra 	$L__BB618_40;
	cvt.u32.u64 	%r186, %rd96;
	cvt.u32.u64 	%r187, %rd499;
	div.u32 	%r188, %r187, %r186;
	mul.lo.s32 	%r189, %r188, %r186;
	sub.s32 	%r190, %r187, %r189;
	cvt.u64.u32 	%rd512, %r188;
	cvt.u64.u32 	%rd504, %r190;
	bra.uni 	$L__BB618_41;
$L__BB618_40:
	div.s64 	%rd512, %rd499, %rd96;
	mul.lo.s64 	%rd452, %rd512, %rd96;
	sub.s64 	%rd504, %rd499, %rd452;
$L__BB618_41:
	add.s64 	%rd454, %rd1, %rd448;
	ld.global.u64 	%rd103, [%rd454];
	mad.lo.s64 	%rd515, %rd103, %rd504, %rd88;
	or.b64  	%rd455, %rd501, %rd96;
	and.b64  	%rd456, %rd455, -4294967296;
	setp.ne.s64 	%p43, %rd456, 0;
	@%p43 bra 	$L__BB618_43;
	cvt.u32.u64 	%r191, %rd96;
	cvt.u32.u64 	%r192, %rd501;
	div.u32 	%r193, %r192, %r191;
	mul.lo.s32 	%r194, %r193, %r191;
	sub.s32 	%r195, %r192, %r194;
	cvt.u64.u32 	%rd511, %r193;
	cvt.u64.u32 	%rd506, %r195;
	bra.uni 	$L__BB618_44;
$L__BB618_43:
	div.s64 	%rd511, %rd501, %rd96;
	mul.lo.s64 	%rd457, %rd511, %rd96;
	sub.s64 	%rd506, %rd501, %rd457;
$L__BB618_44:
	mad.lo.s64 	%rd516, %rd506, %rd103, %rd95;
	add.s32 	%r212, %r212, -2;
$L__BB618_45:
	and.b32  	%r196, %r6, 1;
	setp.eq.b32 	%p44, %r196, 1;
	not.pred 	%p45, %p44;
	@%p45 bra 	$L__BB618_53;
	mul.wide.u32 	%rd458, %r212, 8;
	add.s64 	%rd459, %rd2, %rd458;
	ld.global.u64 	%rd118, [%rd459];
	or.b64  	%rd460, %rd512, %rd118;
	and.b64  	%rd461, %rd460, -4294967296;
	setp.ne.s64 	%p46, %rd461, 0;
	@%p46 bra 	$L__BB618_48;
	cvt.u32.u64 	%r197, %rd118;
	cvt.u32.u64 	%r198, %rd512;
	rem.u32 	%r199, %r198, %r197;
	cvt.u64.u32 	%rd513, %r199;
	bra.uni 	$L__BB618_49;
$L__BB618_48:
	rem.s64 	%rd513, %rd512, %rd118;
$L__BB618_49:
	add.s64 	%rd463, %rd1, %rd458;
	ld.global.u64 	%rd122, [%rd463];
	mad.lo.s64 	%rd515, %rd122, %rd513, %rd515;
	or.b64  	%rd464, %rd511, %rd118;
	and.b64  	%rd465, %rd464, -4294967296;
	setp.ne.s64 	%p47, %rd465, 0;
	@%p47 bra 	$L__BB618_51;
	cvt.u32.u64 	%r200, %rd118;
	cvt.u32.u64 	%r201, %rd511;
	rem.u32 	%r202, %r201, %r200;
	cvt.u64.u32 	%rd514, %r202;
	bra.uni 	$L__BB618_52;
$L__BB618_51:
	rem.s64 	%rd514, %rd511, %rd118;
$L__BB618_52:
	mad.lo.s64 	%rd516, %rd514, %rd122, %rd516;
$L__BB618_53:
	shl.b64 	%rd466, %rd515, 1;
	add.s64 	%rd467, %rd3, %rd466;
	ld.global.u16 	%rs4, [%rd467];
	// begin inline asm
	{ cvt.f32.bf16 %f14, %rs4;}

	// end inline asm
	fma.rn.f32 	%f17, %f14, 0f3BBB989D, 0f3F000000;
	cvt.sat.f32.f32 	%f18, %f17;
	mov.f32 	%f19, 0f4B400001;
	mov.f32 	%f20, 0f437C0000;
	fma.rm.f32 	%f21, %f18, %f20, %f19;
	add.f32 	%f22, %f21, 0fCB40007F;
	neg.f32 	%f23, %f22;
	fma.rn.f32 	%f24, %f14, 0f3FB8AA3B, %f23;
	fma.rn.f32 	%f25, %f14, 0f32A57060, %f24;
	mov.b32 	%r203, %f21;
	shl.b32 	%r204, %r203, 23;
	mov.b32 	%f26, %r204;
	ex2.approx.ftz.f32 	%f27, %f25;
	shl.b64 	%rd468, %rd516, 1;
	add.s64 	%rd469, %rd3, %rd468;
	ld.global.u16 	%rs5, [%rd469];
	// begin inline asm
	{ cvt.f32.bf16 %f15, %rs5;}

	// end inline asm
	fma.rn.f32 	%f28, %f15, 0f3BBB989D, 0f3F000000;
	cvt.sat.f32.f32 	%f29, %f28;
	fma.rm.f32 	%f30, %f29, %f20, %f19;
	add.f32 	%f31, %f30, 0fCB40007F;
	neg.f32 	%f32, %f31;
	fma.rn.f32 	%f33, %f15, 0f3FB8AA3B, %f32;
	fma.rn.f32 	%f34, %f15, 0f32A57060, %f33;
	mov.b32 	%r205, %f30;
	shl.b32 	%r206, %r205, 23;
	mov.b32 	%f35, %r206;
	ex2.approx.ftz.f32 	%f36, %f34;
	mul.f32 	%f37, %f36, %f35;
	fma.rn.f32 	%f16, %f27, %f26, %f37;
	// begin inline asm
	{  cvt.rn.bf16.f32 %rs6, %f16;}

	// end inline asm
	st.shared.u16 	[%r5], %rs6;
	bra.uni 	$L__BB618_114;
$L__BB618_54:
	cvt.u64.u32 	%rd548, %r4;
	setp.le.u64 	%p2, %rd262, %rd548;
	@%p2 bra 	$L__BB618_114;
	cvt.u32.u64 	%r23, %rd261;
	add.s32 	%r216, %r23, -1;
	setp.lt.s32 	%p3, %r216, 0;
	mov.b64 	%rd557, 0;
	@%p3 bra 	$L__BB618_113;
	and.b32  	%r25, %r23, 7;
	setp.lt.u32 	%p4, %r216, 7;
	mov.b64 	%rd557, 0;
	@%p4 bra 	$L__BB618_84;
	add.s32 	%r214, %r23, -4;
	and.b32  	%r58, %r23, -8;
	neg.s32 	%r213, %r58;
	mov.b64 	%rd557, 0;
$L__BB618_58:
	.pragma "nounroll";
	add.s32 	%r30, %r214, 3;
	mul.wide.u32 	%rd270, %r30, 8;
	add.s64 	%rd271, %rd2, %rd270;
	ld.global.u64 	%rd133, [%rd271];
	or.b64  	%rd272, %rd548, %rd133;
	and.b64  	%rd273, %rd272, -4294967296;
	setp.ne.s64 	%p5, %rd273, 0;
	@%p5 bra 	$L__BB618_60;
	cvt.u32.u64 	%r59, %rd133;
	cvt.u32.u64 	%r60, %rd548;
	div.u32 	%r61, %r60, %r59;
	mul.lo.s32 	%r62, %r61, %r59;
	sub.s32 	%r63, %r60, %r62;
	cvt.u64.u32 	%rd519, %r61;
	cvt.u64.u32 	%rd520, %r63;
	bra.uni 	$L__BB618_61;
$L__BB618_60:
	div.s64 	%rd519, %rd548, %rd133;
	mul.lo.s64 	%rd274, %rd519, %rd133;
	sub.s64 	%rd520, %rd548, %rd274;
$L__BB618_61:
	add.s64 	%rd276, %rd1, %rd270;
	ld.global.u64 	%rd277, [%rd276];
	mad.lo.s64 	%rd140, %rd277, %rd520, %rd557;
	add.s32 	%r31, %r214, 2;
	mul.wide.u32 	%rd278, %r31, 8;
	add.s64 	%rd279, %rd2, %rd278;
	ld.global.u64 	%rd141, [%rd279];
	or.b64  	%rd280, %rd519, %rd141;
	and.b64  	%rd281, %rd280, -4294967296;
	setp.ne.s64 	%p6, %rd281, 0;
	@%p6 bra 	$L__BB618_63;
	cvt.u32.u64 	%r64, %rd141;
	cvt.u32.u64 	%r65, %rd519;
	div.u32 	%r66, %r65, %r64;
	mul.lo.s32 	%r67, %r66, %r64;
	sub.s32 	%r68, %r65, %r67;
	cvt.u64.u32 	%rd521, %r66;
	cvt.u64.u32 	%rd522, %r68;
	bra.uni 	$L__BB618_64;
$L__BB618_63:
	div.s64 	%rd521, %rd519, %rd141;
	mul.lo.s64 	%rd282, %rd521, %rd141;
	sub.s64 	%rd522, %rd519, %rd282;
$L__BB618_64:
	add.s64 	%rd284, %rd1, %rd278;
	ld.global.u64 	%rd285, [%rd284];
	mad.lo.s64 	%rd148, %rd285, %rd522, %rd140;
	add.s32 	%r32, %r214, 1;
	mul.wide.u32 	%rd286, %r32, 8;
	add.s64 	%rd287, %rd2, %rd286;
	ld.global.u64 	%rd149, [%rd287];
	or.b64  	%rd288, %rd521, %rd149;
	and.b64  	%rd289, %rd288, -4294967296;
	setp.ne.s64 	%p7, %rd289, 0;
	@%p7 bra 	$L__BB618_66;
	cvt.u32.u64 	%r69, %rd149;
	cvt.u32.u64 	%r70, %rd521;
	div.u32 	%r71, %r70, %r69;
	mul.lo.s32 	%r72, %r71, %r69;
	sub.s32 	%r73, %r70, %r72;
	cvt.u64.u32 	%rd523, %r71;
	cvt.u64.u32 	%rd524, %r73;
	bra.uni 	$L__BB618_67;
$L__BB618_66:
	div.s64 	%rd523, %rd521, %rd149;
	mul.lo.s64 	%rd290, %rd523, %rd149;
	sub.s64 	%rd524, %rd521, %rd290;
$L__BB618_67:
	add.s64 	%rd292, %rd1, %rd286;
	ld.global.u64 	%rd293, [%rd292];
	mad.lo.s64 	%rd156, %rd293, %rd524, %rd148;
	add.s32 	%r33, %r214, -4;
	mul.wide.u32 	%rd294, %r214, 8;
	add.s64 	%rd295, %rd2, %rd294;
	ld.global.u64 	%rd157, [%rd295];
	or.b64  	%rd296, %rd523, %rd157;
	and.b64  	%rd297, %rd296, -4294967296;
	setp.ne.s64 	%p8, %rd297, 0;
	@%p8 bra 	$L__BB618_69;
	cvt.u32.u64 	%r74, %rd157;
	cvt.u32.u64 	%r75, %rd523;
	div.u32 	%r76, %r75, %r74;
	mul.lo.s32 	%r77, %r76, %r74;
	sub.s32 	%r78, %r75, %r77;
	cvt.u64.u32 	%rd525, %r76;
	cvt.u64.u32 	%rd526, %r78;
	bra.uni 	$L__BB618_70;
$L__BB618_69:
	div.s64 	%rd525, %rd523, %rd157;
	mul.lo.s64 	%rd298, %rd525, %rd157;
	sub.s64 	%rd526, %rd523, %rd298;
$L__BB618_70:
	add.s64 	%rd300, %rd1, %rd294;
	ld.global.u64 	%rd301, [%rd300];
	mad.lo.s64 	%rd164, %rd301, %rd526, %rd156;
	add.s32 	%r34, %r214, -1;
	mul.wide.u32 	%rd302, %r34, 8;
	add.s64 	%rd303, %rd2, %rd302;
	ld.global.u64 	%rd165, [%rd303];
	or.b64  	%rd304, %rd525, %rd165;
	and.b64  	%rd305, %rd304, -4294967296;
	setp.ne.s64 	%p9, %rd305, 0;
	@%p9 bra 	$L__BB618_72;
	cvt.u32.u64 	%r79, %rd165;
	cvt.u32.u64 	%r80, %rd525;
	div.u32 	%r81, %r80, %r79;
	mul.lo.s32 	%r82, %r81, %r79;
	sub.s32 	%r83, %r80, %r82;
	cvt.u64.u32 	%rd527, %r81;
	cvt.u64.u32 	%rd528, %r83;
	bra.uni 	$L__BB618_73;
$L__BB618_72:
	div.s64 	%rd527, %rd525, %rd165;
	mul.lo.s64 	%rd306, %rd527, %rd165;
	sub.s64 	%rd528, %rd525, %rd306;
$L__BB618_73:
	add.s64 	%rd308, %rd1, %rd302;
	ld.global.u64 	%rd309, [%rd308];
	mad.lo.s64 	%rd172, %rd309, %rd528, %rd164;
	add.s32 	%r35, %r214, -2;
	mul.wide.u32 	%rd310, %r35, 8;
	add.s64 	%rd311, %rd2, %rd310;
	ld.global.u64 	%rd173, [%rd311];
	or.b64  	%rd312, %rd527, %rd173;
	and.b64  	%rd313, %rd312, -4294967296;
	setp.ne.s64 	%p10, %rd313, 0;
	@%p10 bra 	$L__BB618_75;
	cvt.u32.u64 	%r84, %rd173;
	cvt.u32.u64 	%r85, %rd527;
	div.u32 	%r86, %r85, %r84;
	mul.lo.s32 	%r87, %r86, %r84;
	sub.s32 	%r88, %r85, %r87;
	cvt.u64.u32 	%rd529, %r86;
	cvt.u64.u32 	%rd530, %r88;
	bra.uni 	$L__BB618_76;
$L__BB618_75:
	div.s64 	%rd529, %rd527, %rd173;
	mul.lo.s64 	%rd314, %rd529, %rd173;
	sub.s64 	%rd530, %rd527, %rd314;
$L__BB618_76:
	add.s64 	%rd316, %rd1, %rd310;
	ld.global.u64 	%rd317, [%rd316];
	mad.lo.s64 	%rd180, %rd317, %rd530, %rd172;
	add.s32 	%r36, %r214, -3;
	mul.wide.u32 	%rd318, %r36, 8;
	add.s64 	%rd319, %rd2, %rd318;
	ld.global.u64 	%rd181, [%rd319];
	or.b64  	%rd320, %rd529, %rd181;
	and.b64  	%rd321, %rd320, -4294967296;
	setp.ne.s64 	%p11, %rd321, 0;
	@%p11 bra 	$L__BB618_78;
	cvt.u32.u64 	%r89, %rd181;
	cvt.u32.u64 	%r90, %rd529;
	div.u32 	%r91, %r90, %r89;
	mul.lo.s32 	%r92, %r91, %r89;
	sub.s32 	%r93, %r90, %r92;
	cvt.u64.u32 	%rd531, %r91;
	cvt.u64.u32 	%rd532, %r93;
	bra.uni 	$L__BB618_79;
$L__BB618_78:
	div.s64 	%rd531, %rd529, %rd181;
	mul.lo.s64 	%rd322, %rd531, %rd181;
	sub.s64 	%rd532, %rd529, %rd322;
$L__BB618_79:
	add.s64 	%rd324, %rd1, %rd318;
	ld.global.u64 	%rd325, [%rd324];
	mad.lo.s64 	%rd188, %rd325, %rd532, %rd180;
	mul.wide.u32 	%rd326, %r33, 8;
	add.s64 	%rd327, %rd2, %rd326;
	ld.global.u64 	%rd189, [%rd327];
	or.b64  	%rd328, %rd531, %rd189;
	and.b64  	%rd329, %rd328, -4294967296;
	setp.ne.s64 	%p12, %rd329, 0;
	@%p12 bra 	$L__BB618_81;
	cvt.u32.u64 	%r94, %rd189;
	cvt.u32.u64 	%r95, %rd531;
	div.u32 	%r96, %r95, %r94;
	mul.lo.s32 	%r97, %r96, %r94;
	sub.s32 	%r98, %r95, %r97;
	cvt.u64.u32 	%rd548, %r96;
	cvt.u64.u32 	%rd534, %r98;
	bra.uni 	$L__BB618_82;
$L__BB618_81:
	div.s64 	%rd548, %rd531, %rd189;
	mul.lo.s64 	%rd330, %rd548, %rd189;
	sub.s64 	%rd534, %rd531, %rd330;
$L__BB618_82:
	add.s64 	%rd332, %rd1, %rd326;
	ld.global.u64 	%rd333, [%rd332];
	mad.lo.s64 	%rd557, %rd333, %rd534, %rd188;
	add.s32 	%r214, %r214, -8;
	add.s32 	%r213, %r213, 8;
	setp.ne.s32 	%p13, %r213, 0;
	@%p13 bra 	$L__BB618_58;
	add.s32 	%r216, %r214, 3;
$L__BB618_84:
	setp.eq.s32 	%p14, %r25, 0;
	@%p14 bra 	$L__BB618_113;
	and.b32  	%r41, %r23, 3;
	setp.lt.u32 	%p15, %r25, 4;
	@%p15 bra 	$L__BB618_99;
	mul.wide.u32 	%rd335, %r216, 8;
	add.s64 	%rd336, %rd2, %rd335;
	ld.global.u64 	%rd200, [%rd336];
	or.b64  	%rd337, %rd548, %rd200;
	and.b64  	%rd338, %rd337, -4294967296;
	setp.ne.s64 	%p16, %rd338, 0;
	@%p16 bra 	$L__BB618_88;
	cvt.u32.u64 	%r99, %rd200;
	cvt.u32.u64 	%r100, %rd548;
	div.u32 	%r101, %r100, %r99;
	mul.lo.s32 	%r102, %r101, %r99;
	sub.s32 	%r103, %r100, %r102;
	cvt.u64.u32 	%rd538, %r101;
	cvt.u64.u32 	%rd539, %r103;
	bra.uni 	$L__BB618_89;
$L__BB618_88:
	div.s64 	%rd538, %rd548, %rd200;
	mul.lo.s64 	%rd339, %rd538, %rd200;
	sub.s64 	%rd539, %rd548, %rd339;
$L__BB618_89:
	add.s64 	%rd341, %rd1, %rd335;
	ld.global.u64 	%rd342, [%rd341];
	mad.lo.s64 	%rd207, %rd342, %rd539, %rd557;
	add.s32 	%r42, %r216, -1;
	mul.wide.u32 	%rd343, %r42, 8;
	add.s64 	%rd344, %rd2, %rd343;
	ld.global.u64 	%rd208, [%rd344];
	or.b64  	%rd345, %rd538, %rd208;
	and.b64  	%rd346, %rd345, -4294967296;
	setp.ne.s64 	%p17, %rd346, 0;
	@%p17 bra 	$L__BB618_91;
	cvt.u32.u64 	%r104, %rd208;
	cvt.u32.u64 	%r105, %rd538;
	div.u32 	%r106, %r105, %r104;
	mul.lo.s32 	%r107, %r106, %r104;
	sub.s32 	%r108, %r105, %r107;
	cvt.u64.u32 	%rd540, %r106;
	cvt.u64.u32 	%rd541, %r108;
	bra.uni 	$L__BB618_92;
$L__BB618_91:
	div.s64 	%rd540, %rd538, %rd208;
	mul.lo.s64 	%rd347, %rd540, %rd208;
	sub.s64 	%rd541, %rd538, %rd347;
$L__BB618_92:
	add.s64 	%rd349, %rd1, %rd343;
	ld.global.u64 	%rd350, [%rd349];
	mad.lo.s64 	%rd215, %rd350, %rd541, %rd207;
	add.s32 	%r43, %r216, -2;
	mul.wide.u32 	%rd351, %r43, 8;
	add.s64 	%rd352, %rd2, %rd351;
	ld.global.u64 	%rd216, [%rd352];
	or.b64  	%rd353, %rd540, %rd216;
	and.b64  	%rd354, %rd353, -4294967296;
	setp.ne.s64 	%p18, %rd354, 0;
	@%p18 bra 	$L__BB618_94;
	cvt.u32.u64 	%r109, %rd216;
	cvt.u32.u64 	%r110, %rd540;
	div.u32 	%r111, %r110, %r109;
	mul.lo.s32 	%r112, %r111, %r109;
	sub.s32 	%r113, %r110, %r112;
	cvt.u64.u32 	%rd542, %r111;
	cvt.u64.u32 	%rd543, %r113;
	bra.uni 	$L__BB618_95;
$L__BB618_94:
	div.s64 	%rd542, %rd540, %rd216;
	mul.lo.s64 	%rd355, %rd542, %rd216;
	sub.s64 	%rd543, %rd540, %rd355;
$L__BB618_95:
	add.s64 	%rd357, %rd1, %rd351;
	ld.global.u64 	%rd358, [%rd357];
	mad.lo.s64 	%rd223, %rd358, %rd543, %rd215;
	add.s32 	%r44, %r216, -3;
	mul.wide.u32 	%rd359, %r44, 8;
	add.s64 	%rd360, %rd2, %rd359;
	ld.global.u64 	%rd224, [%rd360];
	or.b64  	%rd361, %rd542, %rd224;
	and.b64  	%rd362, %rd361, -4294967296;
	setp.ne.s64 	%p19, %rd362, 0;
	@%p19 bra 	$L__BB618_97;
	cvt.u32.u64 	%r114, %rd224;
	cvt.u32.u64 	%r115, %rd542;
	div.u32 	%r116, %r115, %r114;
	mul.lo.s32 	%r117, %r116, %r114;
	sub.s32 	%r118, %r115, %r117;
	cvt.u64.u32 	%rd548, %r116;
	cvt.u64.u32 	%rd545, %r118;
	bra.uni 	$L__BB618_98;
$L__BB618_97:
	div.s64 	%rd548, %rd542, %rd224;
	mul.lo.s64 	%rd363, %rd548, %rd224;
	sub.s64 	%rd545, %rd542, %rd363;
$L__BB618_98:
	add.s64 	%rd365, %rd1, %rd359;
	ld.global.u64 	%rd366, [%rd365];
	mad.lo.s64 	%rd557, %rd366, %rd545, %rd223;
	add.s32 	%r216, %r216, -4;
$L__BB618_99:
	setp.eq.s32 	%p20, %r41, 0;
	@%p20 bra 	$L__BB618_113;
	setp.eq.s32 	%p21, %r41, 1;
	@%p21 bra 	$L__BB618_108;
	mul.wide.u32 	%rd368, %r216, 8;
	add.s64 	%rd369, %rd2, %rd368;
	ld.global.u64 	%rd235, [%rd369];
	or.b64  	%rd370, %rd548, %rd235;
	and.b64  	%rd371, %rd370, -4294967296;
	setp.ne.s64 	%p22, %rd371, 0;
	@%p22 bra 	$L__BB618_103;
	cvt.u32.u64 	%r119, %rd235;
	cvt.u32.u64 	%r120, %rd548;
	div.u32 	%r121, %r120, %r119;
	mul.lo.s32 	%r122, %r121, %r119;
	sub.s32 	%r123, %r120, %r122;
	cvt.u64.u32 	%rd549, %r121;
	cvt.u64.u32 	%rd550, %r123;
	bra.uni 	$L__BB618_104;
$L__BB618_103:
	div.s64 	%rd549, %rd548, %rd235;
	mul.lo.s64 	%rd372, %rd549, %rd235;
	sub.s64 	%rd550, %rd548, %rd372;
$L__BB618_104:
	add.s64 	%rd374, %rd1, %rd368;
	ld.global.u64 	%rd375, [%rd374];
	mad.lo.s64 	%rd242, %rd375, %rd550, %rd557;
	add.s32 	%r47, %r216, -1;
	mul.wide.u32 	%rd376, %r47, 8;
	add.s64 	%rd377, %rd2, %rd376;
	ld.global.u64 	%rd243, [%rd377];
	or.b64  	%rd378, %rd549, %rd243;
	and.b64  	%rd379, %rd378, -4294967296;
	setp.ne.s64 	%p23, %rd379, 0;
	@%p23 bra 	$L__BB618_106;
	cvt.u32.u64 	%r124, %rd243;
	cvt.u32.u64 	%r125, %rd549;
	div.u32 	%r126, %r125, %r124;
	mul.lo.s32 	%r127, %r126, %r124;
	sub.s32 	%r128, %r125, %r127;
	cvt.u64.u32 	%rd548, %r126;
	cvt.u64.u32 	%rd552, %r128;
	bra.uni 	$L__BB618_107;
$L__BB618_106:
	div.s64 	%rd548, %rd549, %rd243;
	mul.lo.s64 	%rd380, %rd548, %rd243;
	sub.s64 	%rd552, %rd549, %rd380;
$L__BB618_107:
	add.s64 	%rd382, %rd1, %rd376;
	ld.global.u64 	%rd383, [%rd382];
	mad.lo.s64 	%rd557, %rd383, %rd552, %rd242;
	add.s32 	%r216, %r216, -2;
$L__BB618_108:
	and.b32  	%r129, %r23, 1;
	setp.eq.b32 	%p24, %r129, 1;
	not.pred 	%p25, %p24;
	@%p25 bra 	$L__BB618_113;
	mul.wide.u32 	%rd384, %r216, 8;
	add.s64 	%rd385, %rd2, %rd384;
	ld.global.u64 	%rd254, [%rd385];
	or.b64  	%rd386, %rd548, %rd254;
	and.b64  	%rd387, %rd386, -4294967296;
	setp.ne.s64 	%p26, %rd387, 0;
	@%p26 bra 	$L__BB618_111;
	cvt.u32.u64 	%r130, %rd254;
	cvt.u32.u64 	%r131, %rd548;
	rem.u32 	%r132, %r131, %r130;
	cvt.u64.u32 	%rd556, %r132;
	bra.uni 	$L__BB618_112;
$L__BB618_111:
	rem.s64 	%rd556, %rd548, %rd254;
$L__BB618_112:
	add.s64 	%rd389, %rd1, %rd384;
	ld.global.u64 	%rd390, [%rd389];
	mad.lo.s64 	%rd557, %rd390, %rd556, %rd557;
$L__BB618_113:
	shl.b64 	%rd391, %rd557, 1;
	add.s64 	%rd392, %rd3, %rd391;
	ld.global.u16 	%rs2, [%rd392];
	// begin inline asm
	{ cvt.f32.bf16 %f1, %rs2;}

	// end inline asm
	fma.rn.f32 	%f3, %f1, 0f3BBB989D, 0f3F000000;
	cvt.sat.f32.f32 	%f4, %f3;
	mov.f32 	%f5, 0f4B400001;
	mov.f32 	%f6, 0f437C0000;
	fma.rm.f32 	%f7, %f4, %f6, %f5;
	add.f32 	%f8, %f7, 0fCB40007F;
	neg.f32 	%f9, %f8;
	fma.rn.f32 	%f10, %f1, 0f3FB8AA3B, %f9;
	fma.rn.f32 	%f11, %f1, 0f32A57060, %f10;
	mov.b32 	%r133, %f7;
	shl.b32 	%r134, %r133, 23;
	mov.b32 	%f12, %r134;
	ex2.approx.ftz.f32 	%f13, %f11;
	mul.f32 	%f2, %f13, %f12;
	// begin inline asm
	{  cvt.rn.bf16.f32 %rs3, %f2;}

	// end inline asm
	st.shared.u16 	[%r5], %rs3;
$L__BB618_114:
	bar.sync 	0;
	setp.lt.u32 	%p48, %r218, 66;
	@%p48 bra 	$L__BB618_118;
$L__BB618_115:
	shr.u32 	%r51, %r218, 1;
	setp.ge.u32 	%p49, %r1, %r51;
	@%p49 bra 	$L__BB618_117;
	ld.shared.u16 	%rs8, [%r5];
	and.b32  	%r207, %r218, 2046;
	add.s32 	%r208, %r5, %r207;
	ld.shared.u16 	%rs9, [%r208];
	// begin inline asm
	{ add.bf16 %rs7,%rs8,%rs9; }

	// end inline asm
	st.shared.u16 	[%r5], %rs7;
$L__BB618_117:
	bar.sync 	0;
	setp.gt.u32 	%p50, %r218, 131;
	mov.u32 	%r218, %r51;
	@%p50 bra 	$L__BB618_115;
$L__BB618_118:
	setp.gt.u32 	%p51, %r1, 31;
	@%p51 bra 	$L__BB618_121;
	ld.shared.u16 	%rs11, [%r5];
	ld.shared.u16 	%rs12, [%r5+64];
	// begin inline asm
	{ add.bf16 %rs10,%rs11,%rs12; }

	// end inline asm
	st.volatile.shared.u16 	[%r5], %rs10;
	ld.shared.u16 	%rs15, [%r5+32];
	// begin inline asm
	{ add.bf16 %rs13,%rs10,%rs15; }

	// end inline asm
	st.volatile.shared.u16 	[%r5], %rs13;
	ld.shared.u16 	%rs18, [%r5+16];
	// begin inline asm
	{ add.bf16 %rs16,%rs13,%rs18; }

	// end inline asm
	st.volatile.shared.u16 	[%r5], %rs16;
	ld.shared.u16 	%rs21, [%r5+8];
	// begin inline asm
	{ add.bf16 %rs19,%rs16,%rs21; }

	// end inline asm
	st.volatile.shared.u16 	[%r5], %rs19;
	ld.shared.u16 	%rs24, [%r5+4];
	// begin inline asm
	{ add.bf16 %rs22,%rs19,%rs24; }

	// end inline asm
	st.volatile.shared.u16 	[%r5], %rs22;
	ld.shared.u16 	%rs27, [%r5+2];
	// begin inline asm
	{ add.bf16 %rs25,%rs22,%rs27; }

	// end inline asm
	st.volatile.shared.u16 	[%r5], %rs25;
	setp.ne.s32 	%p52, %r1, 0;
	@%p52 bra 	$L__BB618_121;
	cvta.to.global.u64 	%rd470, %rd260;
	mul.wide.u32 	%rd471, %r2, 2;
	add.s64 	%rd472, %rd470, %rd471;
	ld.shared.u16 	%rs28, [logsumexpsdata_bf16];
	st.global.u16 	[%rd472], %rs28;
$L__BB618_121:
	ret;

}
	// .globl	uncontiguous_cumulate_logsumexp_bf16
.visible .entry uncontiguous_cumulate_logsumexp_bf16(
	.param .u64 .ptr .align 1 uncontiguous_cumulate_logsumexp_bf16_param_0,
	.param .u64 .ptr .align 1 uncontiguous_cumulate_logsumexp_bf16_param_1,
	.param .u64 .ptr .align 1 uncontiguous_cumulate_logsumexp_bf16_param_2,
	.param .u64 .ptr .align 1 uncontiguous_cumulate_logsumexp_bf16_param_3,
	.param .u64 uncontiguous_cumulate_logsumexp_bf16_param_4,
	.param .u64 uncontiguous_cumulate_logsumexp_bf16_param_5
)
{
	.reg .pred 	%p<53>;
	.reg .b16 	%rs<28>;
	.reg .b32 	%r<213>;
	.reg .b64 	%rd<558>;

	ld.param.u64 	%rd260, [uncontiguous_cumulate_logsumexp_bf16_param_0];
	ld.param.u64 	%rd263, [uncontiguous_cumulate_logsumexp_bf16_param_1];
	ld.param.u64 	%rd264, [uncontiguous_cumulate_logsumexp_bf16_param_2];
	ld.param.u64 	%rd265, [uncontiguous_cumulate_logsumexp_bf16_param_3];
	ld.param.u64 	%rd261, [uncontiguous_cumulate_logsumexp_bf16_param_4];
	ld.param.u64 	%rd262, [uncontiguous_cumulate_logsumexp_bf16_param_5];
	cvta.to.global.u64 	%rd1, %rd265;
	cvta.to.global.u64 	%rd2, %rd264;
	cvta.to.global.u64 	%rd3, %rd263;
	mov.u32 	%r1, %tid.x;
	mov.u32 	%r2, %ctaid.x;
	mov.u32 	%r212, %ntid.x;
	mul.lo.s32 	%r53, %r2, %r212;
	shl.b32 	%r54, %r53, 1;
	add.s32 	%r4, %r54, %r1;
	shl.b32 	%r55, %r1, 1;
	mov.u32 	%r56, logsumexpsdata_bf16;
	add.s32 	%r5, %r56, %r55;
	mov.b32 	%r52, 0;
	// begin inline asm
	cvt.rn.bf16.s32 %rs1, %r52;
	// end inline asm
	st.shared.u16 	[%r5], %rs1;
	add.s32 	%r57, %r4, %r212;
	cvt.u64.u32 	%rd511, %r57;
	setp.le.u64 	%p1, %rd262, %rd511;
	@%p1 bra 	$L__BB619_54;
	cvt.u32.u64 	%r6, %rd261;
	add.s32 	%r206, %r6, -1;
	setp.lt.s32 	%p27, %r206, 0;
	mov.b64 	%rd515, 0;
	mov.u64 	%rd516, %rd515;
	@%p27 bra 	$L__BB619_53;
	cvt.u64.u32 	%rd512, %r4;
	setp.lt.u32 	%p28, %r206, 3;
	mov.b64 	%rd516, 0;
	mov.u64 	%rd515, %rd516;
	@%p28 bra 	$L__BB619_30;
	add.s32 	%r204, %r6, -2;
	and.b32  	%r133, %r6, -4;
	neg.s32 	%r203, %r133;
	mov.b64 	%rd516, 0;
$L__BB619_4:
	.pragma "nounroll";
	add.s32 	%r12, %r204, 1;
	mul.wide.u32 	%rd397, %r12, 8;
	add.s64 	%rd398, %rd2, %rd397;
	ld.global.u64 	%rd10, [%rd398];
	or.b64  	%rd399, %rd512, %rd10;
	and.b64  	%rd400, %rd399, -4294967296;
	setp.ne.s64 	%p29, %rd400, 0;
	@%p29 bra 	$L__BB619_6;
	cvt.u32.u64 	%r134, %rd10;
	cvt.u32.u64 	%r135, %rd512;
	div.u32 	%r136, %r135, %r134;
	mul.lo.s32 	%r137, %r136, %r134;
	sub.s32 	%r138, %r135, %r137;
	cvt.u64.u32 	%rd477, %r136;
	cvt.u64.u32 	%rd478, %r138;
	bra.uni 	$L__BB619_7;
$L__BB619_6:
	div.s64 	%rd477, %rd512, %rd10;
	mul.lo.s64 	%rd401, %rd477, %rd10;
	sub.s64 	%rd478, %rd512, %rd401;
$L__BB619_7:
	mul.wide.u32 	%rd402, %r12, 8;
	add.s64 	%rd403, %rd1, %rd402;
	ld.global.u64 	%rd17, [%rd403];
	mad.lo.s64 	%rd18, %rd17, %rd478, %rd515;
	or.b64  	%rd404, %rd511, %rd10;
	and.b64  	%rd405, %rd404, -4294967296;
	setp.ne.s64 	%p30, %rd405, 0;
	@%p30 bra 	$L__BB619_9;
	cvt.u32.u64 	%r139, %rd10;
	cvt.u32.u64 	%r140, %rd511;
	div.u32 	%r141, %r140, %r139;
	mul.lo.s32 	%r142, %r141, %r139;
	sub.s32 	%r143, %r140, %r142;
	cvt.u64.u32 	%rd479, %r141;
	cvt.u64.u32 	%rd480, %r143;
	bra.uni 	$L__BB619_10;
$L__BB619_9:
	div.s64 	%rd479, %rd511, %rd10;
	mul.lo.s64 	%rd406, %rd479, %rd10;
	sub.s64 	%rd480, %rd511, %rd406;
$L__BB619_10:
	mad.lo.s64 	%rd25, %rd480, %rd17, %rd516;
	add.s32 	%r13, %r204, -2;
	mul.wide.u32 	%rd407, %r204, 8;
	add.s64 	%rd408, %rd2, %rd407;
	ld.global.u64 	%rd26, [%rd408];
	or.b64  	%rd409, %rd477, %rd26;
	and.b64  	%rd410, %rd409, -4294967296;
	setp.ne.s64 	%p31, %rd410, 0;
	@%p31 bra 	$L__BB619_12;
	cvt.u32.u64 	%r144, %rd26;
	cvt.u32.u64 	%r145, %rd477;
	div.u32 	%r146, %r145, %r144;
	mul.lo.s32 	%r147, %r146, %r144;
	sub.s32 	%r148, %r145, %r147;
	cvt.u64.u32 	%rd481, %r146;
	cvt.u64.u32 	%rd482, %r148;
	bra.uni 	$L__BB619_13;
$L__BB619_12:
	div.s64 	%rd481, %rd477, %rd26;
	mul.lo.s64 	%rd411, %rd481, %rd26;
	sub.s64 	%rd482, %rd477, %rd411;
$L__BB619_13:
	mul.wide.u32 	%rd412, %r204, 8;
	add.s64 	%rd413, %rd1, %rd412;
	ld.global.u64 	%rd33, [%rd413];
	mad.lo.s64 	%rd34, %rd33, %rd482, %rd18;
	or.b64  	%rd414, %rd479, %rd26;
	and.b64  	%rd415, %rd414, -4294967296;
	setp.ne.s64 	%p32, %rd415, 0;
	@%p32 bra 	$L__BB619_15;
	cvt.u32.u64 	%r149, %rd26;
	cvt.u32.u64 	%r150, %rd479;
	div.u32 	%r151, %r150, %r149;
	mul.lo.s32 	%r152, %r151, %r149;
	sub.s32 	%r153, %r150, %r152;
	cvt.u64.u32 	%rd483, %r151;
	cvt.u64.u32 	%rd484, %r153;
	bra.uni 	$L__BB619_16;
$L__BB619_15:
	div.s64 	%rd483, %rd479, %rd26;
	mul.lo.s64 	%rd416, %rd483, %rd26;
	sub.s64 	%rd484, %rd479, %rd416;
$L__BB619_16:
	mad.lo.s64 	%rd41, %rd484, %rd33, %rd25;
	add.s32 	%r14, %r204, -1;
	mul.wide.u32 	%rd417, %r14, 8;
	add.s64 	%rd418, %rd2, %rd417;
	ld.global.u64 	%rd42, [%rd418];
	or.b64  	%rd419, %rd481, %rd42;
	and.b64  	%rd420, %rd419, -4294967296;
	setp.ne.s64 	%p33, %rd420, 0;
	@%p33 bra 	$L__BB619_18;
	cvt.u32.u64 	%r154, %rd42;
	cvt.u32.u64 	%r155, %rd481;
	div.u32 	%r156, %r155, %r154;
	mul.lo.s32 	%r157, %r156, %r154;
	sub.s32 	%r158, %r155, %r157;
	cvt.u64.u32 	%rd485, %r156;
	cvt.u64.u32 	%rd486, %r158;
	bra.uni 	$L__BB619_19;
$L__BB619_18:
	div.s64 	%rd485, %rd481, %rd42;
	mul.lo.s64 	%rd421, %rd485, %rd42;
	sub.s64 	%rd486, %rd481, %rd421;
$L__BB619_19:
	mul.wide.u32 	%rd422, %r14, 8;
	add.s64 	%rd423, %rd1, %rd422;
	ld.global.u64 	%rd49, [%rd423];
	mad.lo.s64 	%rd50, %rd49, %rd486, %rd34;
	or.b64  	%rd424, %rd483, %rd42;
	and.b64  	%rd425, %rd424, -4294967296;
	setp.ne.s64 	%p34, %rd425, 0;
	@%p34 bra 	$L__BB619_21;
	cvt.u32.u64 	%r159, %rd42;
	cvt.u32.u64 	%r160, %rd483;
	div.u32 	%r161, %r160, %r159;
	mul.lo.s32 	%r162, %r161, %r159;
	sub.s32 	%r163, %r160, %r162;
	cvt.u64.u32 	%rd487, %r161;
	cvt.u64.u32 	%rd488, %r163;
	bra.uni 	$L__BB619_22;
$L__BB619_21:
	div.s64 	%rd487, %rd483, %rd42;
	mul.lo.s64 	%rd426, %rd487, %rd42;
	sub.s64 	%rd488, %rd483, %rd426;
$L__BB619_22:
	mad.lo.s64 	%rd57, %rd488, %rd49, %rd41;
	mul.wide.u32 	%rd427, %r13, 8;
	add.s64 	%rd428, %rd2, %rd427;
	ld.global.u64 	%rd58, [%rd428];
	or.b64  	%rd429, %rd485, %rd58;
	and.b64  	%rd430, %rd429, -4294967296;
	setp.ne.s64 	%p35, %rd430, 0;
	@%p35 bra 	$L__BB619_24;
	cvt.u32.u64 	%r164, %rd58;
	cvt.u32.u64 	%r165, %rd485;
	div.u32 	%r166, %r165, %r164;
	mul.lo.s32 	%r167, %r166, %r164;
	sub.s32 	%r168, %r165, %r167;
	cvt.u64.u32 	%rd512, %r166;
	cvt.u64.u32 	%rd490, %r168;
	bra.uni 	$L__BB619_25;
$L__BB619_24:
	div.s64 	%rd512, %rd485, %rd58;
	mul.lo.s64 	%rd431, %rd512, %rd58;
	sub.s64 	%rd490, %rd485, %rd431;
$L__BB619_25:
	mul.wide.u32 	%rd432, %r13, 8;
	add.s64 	%rd433, %rd1, %rd432;
	ld.global.u64 	%rd65, [%rd433];
	mad.lo.s64 	%rd515, %rd65, %rd490, %rd50;
	or.b64  	%rd434, %rd487, %rd58;
	and.b64  	%rd435, %rd434, -4294967296;
	setp.ne.s64 	%p36, %rd435, 0;
	@%p36 bra 	$L__BB619_27;
	cvt.u32.u64 	%r169, %rd58;
	cvt.u32.u64 	%r170, %rd487;
	div.u32 	%r171, %r170, %r169;
	mul.lo.s32 	%r172, %r171, %r169;
	sub.s32 	%r173, %r170, %r172;
	cvt.u64.u32 	%rd511, %r171;
	cvt.u64.u32 	%rd492, %r173;
	bra.uni 	$L__BB619_28;
$L__BB619_27:
	div.s64 	%rd511, %rd487, %rd58;
	mul.lo.s64 	%rd436, %rd511, %rd58;
	sub.s64 	%rd492, %rd487, %rd436;
$L__BB619_28:
	mad.lo.s64 	%rd516, %rd492, %rd65, %rd57;
	add.s32 	%r204, %r204, -4;
	add.s32 	%r203, %r203, 4;
	setp.ne.s32 	%p37, %r203, 0;
	@%p37 bra 	$L__BB619_4;
	add.s32 	%r206, %r204, 1;
$L__BB619_30:
	and.b32  	%r19, %r6, 3;
	setp.eq.s32 	%p38, %r19, 0;
	@%p38 bra 	$L__BB619_53;
	setp.eq.s32 	%p39, %r19, 1;
	@%p39 bra 	$L__BB619_45;
	mul.wide.u32 	%rd438, %r206, 8;
	add.s64 	%rd439, %rd2, %rd438;
	ld.global.u64 	%rd80, [%rd439];
	or.b64  	%rd440, %rd512, %rd80;
	and.b64  	%rd441, %rd440, -4294967296;
	setp.ne.s64 	%p40, %rd441, 0;
	@%p40 bra 	$L__BB619_34;
	cvt.u32.u64 	%r174, %rd80;
	cvt.u32.u64 	%r175, %rd512;
	div.u32 	%r176, %r175, %r174;
	mul.lo.s32 	%r177, %r176, %r174;
	sub.s32 	%r178, %r175, %r177;
	cvt.u64.u32 	%rd499, %r176;
	cvt.u64.u32 	%rd500, %r178;
	bra.uni 	$L__BB619_35;
$L__BB619_34:
	div.s64 	%rd499, %rd512, %rd80;
	mul.lo.s64 	%rd442, %rd499, %rd80;
	sub.s64 	%rd500, %rd512, %rd442;
$L__BB619_35:
	add.s64 	%rd444, %rd1, %rd438;
	ld.global.u64 	%rd87, [%rd444];
	mad.lo.s64 	%rd88, %rd87, %rd500, %rd515;
	or.b64  	%rd445, %rd511, %rd80;
	and.b64  	%rd446, %rd445, -4294967296;
	setp.ne.s64 	%p41, %rd446, 0;
	@%p41 bra 	$L__BB619_37;
	cvt.u32.u64 	%r179, %rd80;
	cvt.u32.u64 	%r180, %rd511;
	div.u32 	%r181, %r180, %r179;
	mul.lo.s32 	%r182, %r181, %r179;
	sub.s32 	%r183, %r180, %r182;
	cvt.u64.u32 	%rd501, %r181;
	cvt.u64.u32 	%rd502, %r183;
	bra.uni 	$L__BB619_38;
$L__BB619_37:
	div.s64 	%rd501, %rd511, %rd80;
	mul.lo.s64 	%rd447, %rd501, %rd80;
	sub.s64 	%rd502, %rd511, %rd447;
$L__BB619_38:
	mad.lo.s64 	%rd95, %rd502, %rd87, %rd516;
	add.s32 	%r20, %r206, -1;
	mul.wide.u32 	%rd448, %r20, 8;
	add.s64 	%rd449, %rd2, %rd448;
	ld.global.u64 	%rd96, [%rd449];
	or.b64  	%rd450, %rd499, %rd96;
	and.b64  	%rd451, %rd450, -4294967296;
	setp.ne.s64 	%p42, %rd451, 0;
	@%p42 bra 	$L__BB619_40;
	cvt.u32.u64 	%r184, %rd96;
	cvt.u32.u64 	%r185, %rd499;
	div.u32 	%r186, %r185, %r184;
	mul.lo.s32 	%r187, %r186, %r184;
	sub.s32 	%r188, %r185, %r187;
	cvt.u64.u32 	%rd512, %r186;
	cvt.u64.u32 	%rd504, %r188;
	bra.uni 	$L__BB619_41;
$L__BB619_40:
	div.s64 	%rd512, %rd499, %rd96;
	mul.lo.s64 	%rd452, %rd512, %rd96;
	sub.s64 	%rd504, %rd499, %rd452;
$L__BB619_41:
	add.s64 	%rd454, %rd1, %rd448;
	ld.global.u64 	%rd103, [%rd454];
	mad.lo.s64 	%rd515, %rd103, %rd504, %rd88;
	or.b64  	%rd455, %rd501, %rd96;
	and.b64  	%rd456, %rd455, -4294967296;
	setp.ne.s64 	%p43, %rd456, 0;
	@%p43 bra 	$L__BB619_43;
	cvt.u32.u64 	%r189, %rd96;
	cvt.u32.u64 	%r190, %rd501;
	div.u32 	%r191, %r190, %r189;
	mul.lo.s32 	%r192, %r191, %r189;
	sub.s32 	%r193, %r190, %r192;
	cvt.u64.u32 	%rd511, %r191;
	cvt.u64.u32 	%rd506, %r193;
	bra.uni 	$L__BB619_44;
$L__BB619_43:
	div.s64 	%rd511, %rd501, %rd96;
	mul.lo.s64 	%rd457, %rd511, %rd96;
	sub.s64 	%rd506, %rd501, %rd457;
$L__BB619_44:
	mad.lo.s64 	%rd516, %rd506, %rd103, %rd95;
	add.s32 	%r206, %r206, -2;
$L__BB619_45:
	and.b32  	%r194, %r6, 1;
	setp.eq.b32 	%p44, %r194, 1;
	not.pred 	%p45, %p44;
	@%p45 bra 	$L__BB619_53;
	mul.wide.u32 	%rd458, %r206, 8;
	add.s64 	%rd459, %rd2, %rd458;
	ld.global.u64 	%rd118, [%rd459];
	or.b64  	%rd460, %rd512, %rd118;
	and.b64  	%rd461, %rd460, -4294967296;
	setp.ne.s64 	%p46, %rd461, 0;
	@%p46 bra 	$L__BB619_48;
	cvt.u32.u64 	%r195, %rd118;
	cvt.u32.u64 	%r196, %rd512;
	rem.u32 	%r197, %r196, %r195;
	cvt.u64.u32 	%rd513, %r197;
	bra.uni 	$L__BB619_49;
$L__BB619_48:
	rem.s64 	%rd513, %rd512, %rd118;
$L__BB619_49:
	add.s64 	%rd463, %rd1, %rd458;
	ld.global.u64 	%rd122, [%rd463];
	mad.lo.s64 	%rd515, %rd122, %rd513, %rd515;
	or.b64  	%rd464, %rd511, %rd118;
	and.b64  	%rd465, %rd464, -4294967296;
	setp.ne.s64 	%p47, %rd465, 0;
	@%p47 bra 	$L__BB619_51;
	cvt.u32.u64 	%r198, %rd118;
	cvt.u32.u64 	%r199, %rd511;
	rem.u32 	%r200, %r199, %r198;
	cvt.u64.u32 	%rd514, %r200;
	bra.uni 	$L__BB619_52;
$L__BB619_51:
	rem.s64 	%rd514, %rd511, %rd118;
$L__BB619_52:
	mad.lo.s64 	%rd516, %rd514, %rd122, %rd516;
$L__BB619_53:
	shl.b64 	%rd466, %rd515, 1;
	add.s64 	%rd467, %rd3, %rd466;
	ld.global.u16 	%rs4, [%rd467];
	shl.b64 	%rd468, %rd516, 1;
	add.s64 	%rd469, %rd3, %rd468;
	ld.global.u16 	%rs5, [%rd469];
	// begin inline asm
	{ add.bf16 %rs3,%rs4,%rs5; }

	// end inline asm
	st.shared.u16 	[%r5], %rs3;
	bra.uni 	$L__BB619_114;
$L__BB619_54:
	cvt.u64.u32 	%rd548, %r4;
	setp.le.u64 	%p2, %rd262, %rd548;
	@%p2 bra 	$L__BB619_114;
	cvt.u32.u64 	%r23, %rd261;
	add.s32 	%r210, %r23, -1;
	setp.lt.s32 	%p3, %r210, 0;
	mov.b64 	%rd557, 0;
	@%p3 bra 	$L__BB619_113;
	and.b32  	%r25, %r23, 7;
	setp.lt.u32 	%p4, %r210, 7;
	mov.b64 	%rd557, 0;
	@%p4 bra 	$L__BB619_84;
	add.s32 	%r208, %r23, -4;
	and.b32  	%r58, %r23, -8;
	neg.s32 	%r207, %r58;
	mov.b64 	%rd557, 0;
$L__BB619_58:
	.pragma "nounroll";
	add.s32 	%r30, %r208, 3;
	mul.wide.u32 	%rd270, %r30, 8;
	add.s64 	%rd271, %rd2, %rd270;
	ld.global.u64 	%rd133, [%rd271];
	or.b64  	%rd272, %rd548, %rd133;
	and.b64  	%rd273, %rd272, -4294967296;
	setp.ne.s64 	%p5, %rd273, 0;
	@%p5 bra 	$L__BB619_60;
	cvt.u32.u64 	%r59, %rd133;
	cvt.u32.u64 	%r60, %rd548;
	div.u32 	%r61, %r60, %r59;
	mul.lo.s32 	%r62, %r61, %r59;
	sub.s32 	%r63, %r60, %r62;
	cvt.u64.u32 	%rd519, %r61;
	cvt.u64.u32 	%rd520, %r63;
	bra.uni 	$L__BB619_61;
$L__BB619_60:
	div.s64 	%rd519, %rd548, %rd133;
	mul.lo.s64 	%rd274, %rd519, %rd133;
	sub.s64 	%rd520, %rd548, %rd274;
$L__BB619_61:
	add.s64 	%rd276, %rd1, %rd270;
	ld.global.u64 	%rd277, [%rd276];
	mad.lo.s64 	%rd140, %rd277, %rd520, %rd557;
	add.s32 	%r31, %r208, 2;
	mul.wide.u32 	%rd278, %r31, 8;
	add.s64 	%rd279, %rd2, %rd278;
	ld.global.u64 	%rd141, [%rd279];
	or.b64  	%rd280, %rd519, %rd141;
	and.b64  	%rd281, %rd280, -4294967296;
	setp.ne.s64 	%p6, %rd281, 0;
	@%p6 bra 	$L__BB619_63;
	cvt.u32.u64 	%r64, %rd141;
	cvt.u32.u64 	%r65, %rd519;
	div.u32 	%r66, %r65, %r64;
	mul.lo.s32 	%r67, %r66, %r64;
	sub.s32 	%r68, %r65, %r67;
	cvt.u64.u32 	%rd521, %r66;
	cvt.u64.u32 	%rd522, %r68;
	bra.uni 	$L__BB619_64;
$L__BB619_63:
	div.s64 	%rd521, %rd519, %rd141;
	mul.lo.s64 	%rd282, %rd521, %rd141;
	sub.s64 	%rd522, %rd519, %rd282;
$L__BB619_64:
	add.s64 	%rd284, %rd1, %rd278;
	ld.global.u64 	%rd285, [%rd284];
	mad.lo.s64 	%rd148, %rd285, %rd522, %rd140;
	add.s32 	%r32, %r208, 1;
	mul.wide.u32 	%rd286, %r32, 8;
	add.s64 	%rd287, %rd2, %rd286;
	ld.global.u64 	%rd149, [%rd287];
	or.b64  	%rd288, %rd521, %rd149;
	and.b64  	%rd289, %rd288, -4294967296;
	setp.ne.s64 	%p7, %rd289, 0;
	@%p7 bra 	$L__BB619_66;
	cvt.u32.u64 	%r69, %rd149;
	cvt.u32.u64 	%r70, %rd521;
	div.u32 	%r71, %r70, %r69;
	mul.lo.s32 	%r72, %r71, %r69;
	sub.s32 	%r73, %r70, %r72;
	cvt.u64.u32 	%rd523, %r71;
	cvt.u64.u32 	%rd524, %r73;
	bra.uni 	$L__BB619_67;
$L__BB619_66:
	div.s64 	%rd523, %rd521, %rd149;
	mul.lo.s64 	%rd290, %rd523, %rd149;
	sub.s64 	%rd524, %rd521, %rd290;
$L__BB619_67:
	add.s64 	%rd292, %rd1, %rd286;
	ld.global.u64 	%rd293, [%rd292];
	mad.lo.s64 	%rd156, %rd293, %rd524, %rd148;
	add.s32 	%r33, %r208, -4;
	mul.wide.u32 	%rd294, %r208, 8;
	add.s64 	%rd295, %rd2, %rd294;
	ld.global.u64 	%rd157, [%rd295];
	or.b64  	%rd296, %rd523, %rd157;
	and.b64  	%rd297, %rd296, -4294967296;
	setp.ne.s64 	%p8, %rd297, 0;
	@%p8 bra 	$L__BB619_69;
	cvt.u32.u64 	%r74, %rd157;
	cvt.u32.u64 	%r75, %rd523;
	div.u32 	%r76, %r75, %r74;
	mul.lo.s32 	%r77, %r76, %r74;
	sub.s32 	%r78, %r75, %r77;
	cvt.u64.u32 	%rd525, %r76;
	cvt.u64.u32 	%rd526, %r78;
	bra.uni 	$L__BB619_70;
$L__BB619_69:
	div.s64 	%rd525, %rd523, %rd157;
	mul.lo.s64 	%rd298, %rd525, %rd157;
	sub.s64 	%rd526, %rd523, %rd298;
$L__BB619_70:
	add.s64 	%rd300, %rd1, %rd294;
	ld.global.u64 	%rd301, [%rd300];
	mad.lo.s64 	%rd164, %rd301, %rd526, %rd156;
	add.s32 	%r34, %r208, -1;
	mul.wide.u32 	%rd302, %r34, 8;
	add.s64 	%rd303, %rd2, %rd302;
	ld.global.u64 	%rd165, [%rd303];
	or.b64  	%rd304, %rd525, %rd165;
	and.b64  	%rd305, %rd304, -4294967296;
	setp.ne.s64 	%p9, %rd305, 0;
	@%p9 bra 	$L__BB619_72;
	cvt.u32.u64 	%r79, %rd165;
	cvt.u32.u64 	%r80, %rd525;
	div.u32 	%r81, %r80, %r79;
	mul.lo.s32 	%r82, %r81, %r79;
	sub.s32 	%r83, %r80, %r82;
	cvt.u64.u32 	%rd527, %r81;
	cvt.u64.u32 	%rd528, %r83;
	bra.uni 	$L__BB619_73;
$L__BB619_72:
	div.s64 	%rd527, %rd525, %rd165;
	mul.lo.s64 	%rd306, %rd527, %rd165;
	sub.s64 	%rd528, %rd525, %rd306;
$L__BB619_73:
	add.s64 	%rd308, %rd1, %rd302;
	ld.global.u64 	%rd309, [%rd308];
	mad.lo.s64 	%rd172, %rd309, %rd528, %rd164;
	add.s32 	%r35, %r208, -2;
	mul.wide.u32 	%rd310, %r35, 8;
	add.s64 	%rd311, %rd2, %rd310;
	ld.global.u64 	%rd173, [%rd311];
	or.b64  	%rd312, %rd527, %rd173;
	and.b64  	%rd313, %rd312, -4294967296;
	setp.ne.s64 	%p10, %rd313, 0;
	@%p10 bra 	$L__BB619_75;
	cvt.u32.u64 	%r84, %rd173;
	cvt.u32.u64 	%r85, %rd527;
	div.u32 	%r86, %r85, %r84;
	mul.lo.s32 	%r87, %r86, %r84;
	sub.s32 	%r88, %r85, %r87;
	cvt.u64.u32 	%rd529, %r86;
	cvt.u64.u32 	%rd530, %r88;
	bra.uni 	$L__BB619_76;
$L__BB619_75:
	div.s64 	%rd529, %rd527, %rd173;
	mul.lo.s64 	%rd314, %rd529, %rd173;
	sub.s64 	%rd530, %rd527, %rd314;
$L__BB619_76:
	add.s64 	%rd316, %rd1, %rd310;
	ld.global.u64 	%rd317, [%rd316];
	mad.lo.s64 	%rd180, %rd317, %rd530, %rd172;
	add.s32 	%r36, %r208, -3;
	mul.wide.u32 	%rd318, %r36, 8;
	add.s64 	%rd319, %rd2, %rd318;
	ld.global.u64 	%rd181, [%rd319];
	or.b64  	%rd320, %rd529, %rd181;
	and.b64  	%rd321, %rd320, -4294967296;
	setp.ne.s64 	%p11, %rd321, 0;
	@%p11 bra 	$L__BB619_78;
	cvt.u32.u64 	%r89, %rd181;
	cvt.u32.u64 	%r90, %rd529;
	div.u32 	%r91, %r90, %r89;
	mul.lo.s32 	%r92, %r91, %r89;
	sub.s32 	%r93, %r90, %r92;
	cvt.u64.u32 	%rd531, %r91;
	cvt.u64.u32 	%rd532, %r93;
	bra.uni 	$L__BB619_79;
$L__BB619_78:
	div.s64 	%rd531, %rd529, %rd181;
	mul.lo.s64 	%rd322, %rd531, %rd181;
	sub.s64 	%rd532, %rd529, %rd322;
$L__BB619_79:
	add.s64 	%rd324, %rd1, %rd318;
	ld.global.u64 	%rd325, [%rd324];
	mad.lo.s64 	%rd188, %rd325, %rd532, %rd180;
	mul.wide.u32 	%rd326, %r33, 8;
	add.s64 	%rd327, %rd2, %rd326;
	ld.global.u64 	%rd189, [%rd327];
	or.b64  	%rd328, %rd531, %rd189;
	and.b64  	%rd329, %rd328, -4294967296;
	setp.ne.s64 	%p12, %rd329, 0;
	@%p12 bra 	$L__BB619_81;
	cvt.u32.u64 	%r94, %rd189;
	cvt.u32.u64 	%r95, %rd531;
	div.u32 	%r96, %r95, %r94;
	mul.lo.s32 	%r97, %r96, %r94;
	sub.s32 	%r98, %r95, %r97;
	cvt.u64.u32 	%rd548, %r96;
	cvt.u64.u32 	%rd534, %r98;
	bra.uni 	$L__BB619_82;
$L__BB619_81:
	div.s64 	%rd548, %rd531, %rd189;
	mul.lo.s64 	%rd330, %rd548, %rd189;
	sub.s64 	%rd534, %rd531, %rd330;
$L__BB619_82:
	add.s64 	%rd332, %rd1, %rd326;
	ld.global.u64 	%rd333, [%rd332];
	mad.lo.s64 	%rd557, %rd333, %rd534, %rd188;
	add.s32 	%r208, %r208, -8;
	add.s32 	%r207, %r207, 8;
	setp.ne.s32 	%p13, %r207, 0;
	@%p13 bra 	$L__BB619_58;
	add.s32 	%r210, %r208, 3;
$L__BB619_84:
	setp.eq.s32 	%p14, %r25, 0;
	@%p14 bra 	$L__BB619_113;
	and.b32  	%r41, %r23, 3;
	setp.lt.u32 	%p15, %r25, 4;
	@%p15 bra 	$L__BB619_99;
	mul.wide.u32 	%rd335, %r210, 8;
	add.s64 	%rd336, %rd2, %rd335;
	ld.global.u64 	%rd200, [%rd336];
	or.b64  	%rd337, %rd548, %rd200;
	and.b64  	%rd338, %rd337, -4294967296;
	setp.ne.s64 	%p16, %rd338, 0;
	@%p16 bra 	$L__BB619_88;
	cvt.u32.u64 	%r99, %rd200;
	cvt.u32.u64 	%r100, %rd548;
	div.u32 	%r101, %r100, %r99;
	mul.lo.s32 	%r102, %r101, %r99;
	sub.s32 	%r103, %r100, %r102;
	cvt.u64.u32 	%rd538, %r101;
	cvt.u64.u32 	%rd539, %r103;
	bra.uni 	$L__BB619_89;
$L__BB619_88:
	div.s64 	%rd538, %rd548, %rd200;
	mul.lo.s64 	%rd339, %rd538, %rd200;
	sub.s64 	%rd539, %rd548, %rd339;
$L__BB619_89:
	add.s64 	%rd341, %rd1, %rd335;
	ld.global.u64 	%rd342, [%rd341];
	mad.lo.s64 	%rd207, %rd342, %rd539, %rd557;
	add.s32 	%r42, %r210, -1;
	mul.wide.u32 	%rd343, %r42, 8;
	add.s64 	%rd344, %rd2, %rd343;
	ld.global.u64 	%rd208, [%rd344];
	or.b64  	%rd345, %rd538, %rd208;
	and.b64  	%rd346, %rd345, -4294967296;
	setp.ne.s64 	%p17, %rd346, 0;
	@%p17 bra 	$L__BB619_91;
	cvt.u32.u64 	%r104, %rd208;
	cvt.u32.u64 	%r105, %rd538;
	div.u32 	%r106, %r105, %r104;
	mul.lo.s32 	%r107, %r106, %r104;
	sub.s32 	%r108, %r105, %r107;
	cvt.u64.u32 	%rd540, %r106;
	cvt.u64.u32 	%rd541, %r108;
	bra.uni 	$L__BB619_92;
$L__BB619_91:
	div.s64 	%rd540, %rd538, %rd208;
	mul.lo.s64 	%rd347, %rd540, %rd208;
	sub.s64 	%rd541, %rd538, %rd347;
$L__BB619_92:
	add.s64 	%rd349, %rd1, %rd343;
	ld.global.u64 	%rd350, [%rd349];
	mad.lo.s64 	%rd215, %rd350, %rd541, %rd207;
	add.s32 	%r43, %r210, -2;
	mul.wide.u32 	%rd351, %r43, 8;
	add.s64 	%rd352, %rd2, %rd351;
	ld.global.u64 	%rd216, [%rd352];
	or.b64  	%rd353, %rd540, %rd216;
	and.b64  	%rd354, %rd353, -4294967296;
	setp.ne.s64 	%p18, %rd354, 0;
	@%p18 bra 	$L__BB619_94;
	cvt.u32.u64 	%r109, %rd216;
	cvt.u32.u64 	%r110, %rd540;
	div.u32 	%r111, %r110, %r109;
	mul.lo.s32 	%r112, %r111, %r109;
	sub.s32 	%r113, %r110, %r112;
	cvt.u64.u32 	%rd542, %r111;
	cvt.u64.u32 	%rd543, %r113;
	bra.uni 	$L__BB619_95;
$L__BB619_94:
	div.s64 	%rd542, %rd540, %rd216;
	mul.lo.s64 	%rd355, %rd542, %rd216;
	sub.s64 	%rd543, %rd540, %rd355;
$L__BB619_95:
	add.s64 	%rd357, %rd1, %rd351;
	ld.global.u64 	%rd358, [%rd357];
	mad.lo.s64 	%rd223, %rd358, %rd543, %rd215;
	add.s32 	%r44, %r210, -3;
	mul.wide.u32 	%rd359, %r44, 8;
	add.s64 	%rd360, %rd2, %rd359;
	ld.global.u64 	%rd224, [%rd360];
	or.b64  	%rd361, %rd542, %rd224;
	and.b64  	%rd362, %rd361, -4294967296;
	setp.ne.s64 	%p19, %rd362, 0;
	@%p19 bra 	$L__BB619_97;
	cvt.u32.u64 	%r114, %rd224;
	cvt.u32.u64 	%r115, %rd542;
	div.u32 	%r116, %r115, %r114;
	mul.lo.s32 	%r117, %r116, %r114;
	sub.s32 	%r118, %r115, %r117;
	cvt.u64.u32 	%rd548, %r116;
	cvt.u64.u32 	%rd545, %r118;
	bra.uni 	$L__BB619_98;
$L__BB619_97:
	div.s64 	%rd548, %rd542, %rd224;
	mul.lo.s64 	%rd363, %rd548, %rd224;
	sub.s64 	%rd545, %rd542, %rd363;
$L__BB619_98:
	add.s64 	%rd365, %rd1, %rd359;
	ld.global.u64 	%rd366, [%rd365];
	mad.lo.s64 	%rd557, %rd366, %rd545, %rd223;
	add.s32 	%r210, %r210, -4;
$L__BB619_99:
	setp.eq.s32 	%p20, %r41, 0;
	@%p20 bra 	$L__BB619_113;
	setp.eq.s32 	%p21, %r41, 1;
	@%p21 bra 	$L__BB619_108;
	mul.wide.u32 	%rd368, %r210, 8;
	add.s64 	%rd369, %rd2, %rd368;
	ld.global.u64 	%rd235, [%rd369];
	or.b64  	%rd370, %rd548, %rd235;
	and.b64  	%rd371, %rd370, -4294967296;
	setp.ne.s64 	%p22, %rd371, 0;
	@%p22 bra 	$L__BB619_103;
	cvt.u32.u64 	%r119, %rd235;
	cvt.u32.u64 	%r120, %rd548;
	div.u32 	%r121, %r120, %r119;
	mul.lo.s32 	%r122, %r121, %r119;
	sub.s32 	%r123, %r120, %r122;
	cvt.u64.u32 	%rd549, %r121;
	cvt.u64.u32 	%rd550, %r123;
	bra.uni 	$L__BB619_104;
$L__BB619_103:
	div.s64 	%rd549, %rd548, %rd235;
	mul.lo.s64 	%rd372, %rd549, %rd235;
	sub.s64 	%rd550, %rd548, %rd372;
$L__BB619_104:
	add.s64 	%rd374, %rd1, %rd368;
	ld.global.u64 	%rd375, [%rd374];
	mad.lo.s64 	%rd242, %rd375, %rd550, %rd557;
	add.s32 	%r47, %r210, -1;
	mul.wide.u32 	%rd376, %r47, 8;
	add.s64 	%rd377, %rd2, %rd376;
	ld.global.u64 	%rd243, [%rd377];
	or.b64  	%rd378, %rd549, %rd243;
	and.b64  	%rd379, %rd378, -4294967296;
	setp.ne.s64 	%p23, %rd379, 0;
	@%p23 bra 	$L__BB619_106;
	cvt.u32.u64 	%r124, %rd243;
	cvt.u32.u64 	%r125, %rd549;
	div.u32 	%r126, %r125, %r124;
	mul.lo.s32 	%r127, %r126, %r124;
	sub.s32 	%r128, %r125, %r127;
	cvt.u64.u32 	%rd548, %r126;
	cvt.u64.u32 	%rd552, %r128;
	bra.uni 	$L__BB619_107;
$L__BB619_106:
	div.s64 	%rd548, %rd549, %rd243;
	mul.lo.s64 	%rd380, %rd548, %rd243;
	sub.s64 	%rd552, %rd549, %rd380;
$L__BB619_107:
	add.s64 	%rd382, %rd1, %rd376;
	ld.global.u64 	%rd383, [%rd382];
	mad.lo.s64 	%rd557, %rd383, %rd552, %rd242;
	add.s32 	%r210, %r210, -2;
$L__BB619_108:
	and.b32  	%r129, %r23, 1;
	setp.eq.b32 	%p24, %r129, 1;
	not.pred 	%p25, %p24;
	@%p25 bra 	$L__BB619_113;
	mul.wide.u32 	%rd384, %r210, 8;
	add.s64 	%rd385, %rd2, %rd384;
	ld.global.u64 	%rd254, [%rd385];
	or.b64  	%rd386, %rd548, %rd254;
	and.b64  	%rd387, %rd386, -4294967296;
	setp.ne.s64 	%p26, %rd387, 0;
	@%p26 bra 	$L__BB619_111;
	cvt.u32.u64 	%r130, %rd254;
	cvt.u32.u64 	%r131, %rd548;
	rem.u32 	%r132, %r131, %r130;
	cvt.u64.u32 	%rd556, %r132;
	bra.uni 	$L__BB619_112;
$L__BB619_111:
	rem.s64 	%rd556, %rd548, %rd254;
$L__BB619_112:
	add.s64 	%rd389, %rd1, %rd384;
	ld.global.u64 	%rd390, [%rd389];
	mad.lo.s64 	%rd557, %rd390, %rd556, %rd557;
$L__BB619_113:
	shl.b64 	%rd391, %rd557, 1;
	add.s64 	%rd392, %rd3, %rd391;
	ld.global.u16 	%rs2, [%rd392];
	st.shared.u16 	[%r5], %rs2;
$L__BB619_114:
	bar.sync 	0;
	setp.lt.u32 	%p48, %r212, 66;
	@%p48 bra 	$L__BB619_118;
$L__BB619_115:
	shr.u32 	%r51, %r212, 1;
	setp.ge.u32 	%p49, %r1, %r51;
	@%p49 bra 	$L__BB619_117;
	ld.shared.u16 	%rs7, [%r5];
	and.b32  	%r201, %r212, 2046;
	add.s32 	%r202, %r5, %r201;
	ld.shared.u16 	%rs8, [%r202];
	// begin inline asm
	{ add.bf16 %rs6,%rs7,%rs8; }

	// end inline asm
	st.shared.u16 	[%r5], %rs6;
$L__BB619_117:
	bar.sync 	0;
	setp.gt.u32 	%p50, %r212, 131;
	mov.u32 	%r212, %r51;
	@%p50 bra 	$L__BB619_115;
$L__BB619_118:
	setp.gt.u32 	%p51, %r1, 31;
	@%p51 bra 	$L__BB619_121;
	ld.shared.u16 	%rs10, [%r5];
	ld.shared.u16 	%rs11, [%r5+64];
	// begin inline asm
	{ add.bf16 %rs9,%rs10,%rs11; }

	// end inline asm
	st.volatile.shared.u16 	[%r5], %rs9;
	ld.shared.u16 	%rs14, [%r5+32];
	// begin inline asm
	{ add.bf16 %rs12,%rs9,%rs14; }

	// end inline asm
	st.volatile.shared.u16 	[%r5], %rs12;
	ld.shared.u16 	%rs17, [%r5+16];
	// begin inline asm
	{ add.bf16 %rs15,%rs12,%rs17; }

	// end inline asm
	st.volatile.shared.u16 	[%r5], %rs15;
	ld.shared.u16 	%rs20, [%r5+8];
	// begin inline asm
	{ add.bf16 %rs18,%rs15,%rs20; }

	// end inline asm
	st.volatile.shared.u16 	[%r5], %rs18;
	ld.shared.u16 	%rs23, [%r5+4];
	// begin inline asm
	{ add.bf16 %rs21,%rs18,%rs23; }

	// end inline asm
	st.volatile.shared.u16 	[%r5], %rs21;
	ld.shared.u16 	%rs26, [%r5+2];
	// begin inline asm
	{ add.bf16 %rs24,%rs21,%rs26; }

	// end inline asm
	st.volatile.shared.u16 	[%r5], %rs24;
	setp.ne.s32 	%p52, %r1, 0;
	@%p52 bra 	$L__BB619_121;
	cvta.to.global.u64 	%rd470, %rd260;
	mul.wide.u32 	%rd471, %r2, 2;
	add.s64 	%rd472, %rd470, %rd471;
	ld.shared.u16 	%rs27, [logsumexpsdata_bf16];
	st.global.u16 	[%rd472], %rs27;
$L__BB619_121:
	ret;

}
	// .globl	contiguous_logsumexp2_bf16
.visible .entry contiguous_logsumexp2_bf16(
	.param .u64 .ptr .align 1 contiguous_logsumexp2_bf16_param_0,
	.param .u64 .ptr .align 1 contiguous_logsumexp2_bf16_param_1,
	.param .u64 .ptr .align 1 contiguous_logsumexp2_bf16_param_2,
	.param .u64 .ptr .align 1 contiguous_logsumexp2_bf16_param_3,
	.param .u64 contiguous_logsumexp2_bf16_param_4,
	.param .u64 contiguous_logsumexp2_bf16_param_5,
	.param .u64 contiguous_logsumexp2_bf16_param_6,
	.param .u64 contiguous_logsumexp2_bf16_param_7,
	.param .u64 contiguous_logsumexp2_bf16_param_8
)
{
	.reg .pred 	%p<54>;
	.reg .b16 	%rs<29>;
	.reg .b32 	%r<220>;
	.reg .b32 	%f<38>;
	.reg .b64 	%rd<574>;

	ld.param.u64 	%rd267, [contiguous_logsumexp2_bf16_param_1];
	ld.param.u64 	%rd268, [contiguous_logsumexp2_bf16_param_2];
	ld.param.u64 	%rd269, [contiguous_logsumexp2_bf16_param_3];
	ld.param.u64 	%rd264, [contiguous_logsumexp2_bf16_param_4];
	ld.param.u64 	%rd270, [contiguous_logsumexp2_bf16_param_5];
	ld.param.u64 	%rd265, [contiguous_logsumexp2_bf16_param_6];
	ld.param.u64 	%rd271, [contiguous_logsumexp2_bf16_param_7];
	cvta.to.global.u64 	%rd1, %rd269;
	cvta.to.global.u64 	%rd2, %rd268;
	cvta.to.global.u64 	%rd573, %rd267;
	mov.u32 	%r1, %tid.x;
	mov.u32 	%r2, %ctaid.x;
	mov.u32 	%r219, %ntid.x;
	mul.lo.s32 	%r53, %r2, %r219;
	shl.b32 	%r54, %r53, 1;
	add.s32 	%r4, %r54, %r1;
	shl.b32 	%r55, %r1, 1;
	mov.u32 	%r56, logsumexpsdata_bf16;
	add.s32 	%r5, %r56, %r55;
	mov.b32 	%r52, 0;
	// begin inline asm
	cvt.rn.bf16.s32 %rs1, %r52;
	// end inline asm
	st.shared.u16 	[%r5], %rs1;
	mov.u32 	%r57, %ctaid.y;
	cvt.u64.u32 	%rd272, %r57;
	add.s64 	%rd4, %rd270, %rd272;
	setp.ge.u64 	%p1, %rd4, %rd271;
	@%p1 bra 	$L__BB620_122;
	add.s32 	%r58, %r4, %r219;
	cvt.u64.u32 	%rd5, %r58;
	setp.le.u64 	%p2, %rd265, %rd5;
	@%p2 bra 	$L__BB620_55;
	cvt.u64.u32 	%rd404, %r4;
	mul.lo.s64 	%rd405, %rd4, %rd265;
	add.s64 	%rd527, %rd405, %rd404;
	add.s64 	%rd525, %rd405, %rd5;
	cvt.u32.u64 	%r6, %rd264;
	add.s32 	%r213, %r6, -1;
	setp.lt.s32 	%p28, %r213, 0;
	mov.b64 	%rd531, 0;
	mov.u64 	%rd532, %rd531;
	@%p28 bra 	$L__BB620_54;
	setp.lt.u32 	%p29, %r213, 3;
	mov.b64 	%rd532, 0;
	mov.u64 	%rd531, %rd532;
	@%p29 bra 	$L__BB620_31;
	add.s32 	%r211, %r6, -2;
	and.b32  	%r136, %r6, -4;
	neg.s32 	%r210, %r136;
	mov.b64 	%rd532, 0;
$L__BB620_5:
	.pragma "nounroll";
	add.s32 	%r12, %r211, 1;
	mul.wide.u32 	%rd409, %r12, 8;
	add.s64 	%rd410, %rd2, %rd409;
	ld.global.u64 	%rd12, [%rd410];
	or.b64  	%rd411, %rd527, %rd12;
	and.b64  	%rd412, %rd411, -4294967296;
	setp.ne.s64 	%p30, %rd412, 0;
	@%p30 bra 	$L__BB620_7;
	cvt.u32.u64 	%r137, %rd12;
	cvt.u32.u64 	%r138, %rd527;
	div.u32 	%r139, %r138, %r137;
	mul.lo.s32 	%r140, %r139, %r137;
	sub.s32 	%r141, %r138, %r140;
	cvt.u64.u32 	%rd493, %r139;
	cvt.u64.u32 	%rd494, %r141;
	bra.uni 	$L__BB620_8;
$L__BB620_7:
	div.s64 	%rd493, %rd527, %rd12;
	mul.lo.s64 	%rd413, %rd493, %rd12;
	sub.s64 	%rd494, %rd527, %rd413;
$L__BB620_8:
	mul.wide.u32 	%rd414, %r12, 8;
	add.s64 	%rd415, %rd1, %rd414;
	ld.global.u64 	%rd19, [%rd415];
	mad.lo.s64 	%rd20, %rd19, %rd494, %rd531;
	or.b64  	%rd416, %rd525, %rd12;
	and.b64  	%rd417, %rd416, -4294967296;
	setp.ne.s64 	%p31, %rd417, 0;
	@%p31 bra 	$L__BB620_10;
	cvt.u32.u64 	%r142, %rd12;
	cvt.u32.u64 	%r143, %rd525;
	div.u32 	%r144, %r143, %r142;
	mul.lo.s32 	%r145, %r144, %r142;
	sub.s32 	%r146, %r143, %r145;
	cvt.u64.u32 	%rd495, %r144;
	cvt.u64.u32 	%rd496, %r146;
	bra.uni 	$L__BB620_11;
$L__BB620_10:
	div.s64 	%rd495, %rd525, %rd12;
	mul.lo.s64 	%rd418, %rd495, %rd12;
	sub.s64 	%rd496, %rd525, %rd418;
$L__BB620_11:
	mad.lo.s64 	%rd27, %rd496, %rd19, %rd532;
	add.s32 	%r13, %r211, -2;
	mul.wide.u32 	%rd419, %r211, 8;
	add.s64 	%rd420, %rd2, %rd419;
	ld.global.u64 	%rd28, [%rd420];
	or.b64  	%rd421, %rd493, %rd28;
	and.b64  	%rd422, %rd421, -4294967296;
	setp.ne.s64 	%p32, %rd422, 0;
	@%p32 bra 	$L__BB620_13;
	cvt.u32.u64 	%r147, %rd28;
	cvt.u32.u64 	%r148, %rd493;
	div.u32 	%r149, %r148, %r147;
	mul.lo.s32 	%r150, %r149, %r147;
	sub.s32 	%r151, %r148, %r150;
	cvt.u64.u32 	%rd497, %r149;
	cvt.u64.u32 	%rd498, %r151;
	bra.uni 	$L__BB620_14;
$L__BB620_13:
	div.s64 	%rd497, %rd493, %rd28;
	mul.lo.s64 	%rd423, %rd497, %rd28;
	sub.s64 	%rd498, %rd493, %rd423;
$L__BB620_14:
	mul.wide.u32 	%rd424, %r211, 8;
	add.s64 	%rd425, %rd1, %rd424;
	ld.global.u64 	%rd35, [%rd425];
	mad.lo.s64 	%rd36, %rd35, %rd498, %rd20;
	or.b64  	%rd426, %rd495, %rd28;
	and.b64  	%rd427, %rd426, -4294967296;
	setp.ne.s64 	%p33, %rd427, 0;
	@%p33 bra 	$L__BB620_16;
	cvt.u32.u64 	%r152, %rd28;
	cvt.u32.u64 	%r153, %rd495;
	div.u32 	%r154, %r153, %r152;
	mul.lo.s32 	%r155, %r154, %r152;
	sub.s32 	%r156, %r153, %r155;
	cvt.u64.u32 	%rd499, %r154;
	cvt.u64.u32 	%rd500, %r156;
	bra.uni 	$L__BB620_17;
$L__BB620_16:
	div.s64 	%rd499, %rd495, %rd28;
	mul.lo.s64 	%rd428, %rd499, %rd28;
	sub.s64 	%rd500, %rd495, %rd428;
$L__BB620_17:
	mad.lo.s64 	%rd43, %rd500, %rd35, %rd27;
	add.s32 	%r14, %r211, -1;
	mul.wide.u32 	%rd429, %r14, 8;
	add.s64 	%rd430, %rd2, %rd429;
	ld.global.u64 	%rd44, [%rd430];
	or.b64  	%rd431, %rd497, %rd44;
	and.b64  	%rd432, %rd431, -4294967296;
	setp.ne.s64 	%p34, %rd432, 0;
	@%p34 bra 	$L__BB620_19;
	cvt.u32.u64 	%r157, %rd44;
	cvt.u32.u64 	%r158, %rd497;
	div.u32 	%r159, %r158, %r157;
	mul.lo.s32 	%r160, %r159, %r157;
	sub.s32 	%r161, %r158, %r160;
	cvt.u64.u32 	%rd501, %r159;
	cvt.u64.u32 	%rd502, %r161;
	bra.uni 	$L__BB620_20;
$L__BB620_19:
	div.s64 	%rd501, %rd497, %rd44;
	mul.lo.s64 	%rd433, %rd501, %rd44;
	sub.s64 	%rd502, %rd497, %rd433;
$L__BB620_20:
	mul.wide.u32 	%rd434, %r14, 8;
	add.s64 	%rd435, %rd1, %rd434;
	ld.global.u64 	%rd51, [%rd435];
	mad.lo.s64 	%rd52, %rd51, %rd502, %rd36;
	or.b64  	%rd436, %rd499, %rd44;
	and.b64  	%rd437, %rd436, -4294967296;
	setp.ne.s64 	%p35, %rd437, 0;
	@%p35 bra 	$L__BB620_22;
	cvt.u32.u64 	%r162, %rd44;
	cvt.u32.u64 	%r163, %rd499;
	div.u32 	%r164, %r163, %r162;
	mul.lo.s32 	%r165, %r164, %r162;
	sub.s32 	%r166, %r163, %r165;
	cvt.u64.u32 	%rd503, %r164;
	cvt.u64.u32 	%rd504, %r166;
	bra.uni 	$L__BB620_23;
$L__BB620_22:
	div.s64 	%rd503, %rd499, %rd44;
	mul.lo.s64 	%rd438, %rd503, %rd44;
	sub.s64 	%rd504, %rd499, %rd438;
$L__BB620_23:
	mad.lo.s64 	%rd59, %rd504, %rd51, %rd43;
	mul.wide.u32 	%rd439, %r13, 8;
	add.s64 	%rd440, %rd2, %rd439;
	ld.global.u64 	%rd60, [%rd440];
	or.b64  	%rd441, %rd501, %rd60;
	and.b64  	%rd442, %rd441, -4294967296;
	setp.ne.s64 	%p36, %rd442, 0;
	@%p36 bra 	$L__BB620_25;
	cvt.u32.u64 	%r167, %rd60;
	cvt.u32.u64 	%r168, %rd501;
	div.u32 	%r169, %r168, %r167;
	mul.lo.s32 	%r170, %r169, %r167;
	sub.s32 	%r171, %r168, %r170;
	cvt.u64.u32 	%rd527, %r169;
	cvt.u64.u32 	%rd506, %r171;
	bra.uni 	$L__BB620_26;
$L__BB620_25:
	div.s64 	%rd527, %rd501, %rd60;
	mul.lo.s64 	%rd443, %rd527, %rd60;
	sub.s64 	%rd506, %rd501, %rd443;
$L__BB620_26:
	mul.wide.u32 	%rd444, %r13, 8;
	add.s64 	%rd445, %rd1, %rd444;
	ld.global.u64 	%rd67, [%rd445];
	mad.lo.s64 	%rd531, %rd67, %rd506, %rd52;
	or.b64  	%rd446, %rd503, %rd60;
	and.b64  	%rd447, %rd446, -4294967296;
	setp.ne.s64 	%p37, %rd447, 0;
	@%p37 bra 	$L__BB620_28;
	cvt.u32.u64 	%r172, %rd60;
	cvt.u32.u64 	%r173, %rd503;
	div.u32 	%r174, %r173, %r172;
	mul.lo.s32 	%r175, %r174, %r172;
	sub.s32 	%r176, %r173, %r175;
	cvt.u64.u32 	%rd525, %r174;
	cvt.u64.u32 	%rd508, %r176;
	bra.uni 	$L__BB620_29;
$L__BB620_28:
	div.s64 	%rd525, %rd503, %rd60;
	mul.lo.s64 	%rd448, %rd525, %rd60;
	sub.s64 	%rd508, %rd503, %rd448;
$L__BB620_29:
	mad.lo.s64 	%rd532, %rd508, %rd67, %rd59;
	add.s32 	%r211, %r211, -4;
	add.s32 	%r210, %r210, 4;
	setp.ne.s32 	%p38, %r210, 0;
	@%p38 bra 	$L__BB620_5;
	add.s32 	%r213, %r211, 1;
$L__BB620_31:
	and.b32  	%r19, %r6, 3;
	setp.eq.s32 	%p39, %r19, 0;
	@%p39 bra 	$L__BB620_54;
	setp.eq.s32 	%p40, %r19, 1;
	@%p40 bra 	$L__BB620_46;
	mul.wide.u32 	%rd450, %r213, 8;
	add.s64 	%rd451, %rd2, %rd450;
	ld.global.u64 	%rd82, [%rd451];
	or.b64  	%rd452, %rd527, %rd82;
	and.b64  	%rd453, %rd452, -4294967296;
	setp.ne.s64 	%p41, %rd453, 0;
	@%p41 bra 	$L__BB620_35;
	cvt.u32.u64 	%r177, %rd82;
	cvt.u32.u64 	%r178, %rd527;
	div.u32 	%r179, %r178, %r177;
	mul.lo.s32 	%r180, %r179, %r177;
	sub.s32 	%r181, %r178, %r180;
	cvt.u64.u32 	%rd515, %r179;
	cvt.u64.u32 	%rd516, %r181;
	bra.uni 	$L__BB620_36;
$L__BB620_35:
	div.s64 	%rd515, %rd527, %rd82;
	mul.lo.s64 	%rd454, %rd515, %rd82;
	sub.s64 	%rd516, %rd527, %rd454;
$L__BB620_36:
	add.s64 	%rd456, %rd1, %rd450;
	ld.global.u64 	%rd89, [%rd456];
	mad.lo.s64 	%rd90, %rd89, %rd516, %rd531;
	or.b64  	%rd457, %rd525, %rd82;
	and.b64  	%rd458, %rd457, -4294967296;
	setp.ne.s64 	%p42, %rd458, 0;
	@%p42 bra 	$L__BB620_38;
	cvt.u32.u64 	%r182, %rd82;
	cvt.u32.u64 	%r183, %rd525;
	div.u32 	%r184, %r183, %r182;
	mul.lo.s32 	%r185, %r184, %r182;
	sub.s32 	%r186, %r183, %r185;
	cvt.u64.u32 	%rd517, %r184;
	cvt.u64.u32 	%rd518, %r186;
	bra.uni 	$L__BB620_39;
$L__BB620_38:
	div.s64 	%rd517, %rd525, %rd82;
	mul.lo.s64 	%rd459, %rd517, %rd82;
	sub.s64 	%rd518, %rd525, %rd459;
$L__BB620_39:
	mad.lo.s64 	%rd97, %rd518, %rd89, %rd532;
	add.s32 	%r20, %r213, -1;
	mul.wide.u32 	%rd460, %r20, 8;
	add.s64 	%rd461, %rd2, %rd460;
	ld.global.u64 	%rd98, [%rd461];
	or.b64  	%rd462, %rd515, %rd98;
	and.b64  	%rd463, %rd462, -4294967296;
	setp.ne.s64 	%p43, %rd463, 0;
	@%p43 bra 	$L__BB620_41;
	cvt.u32.u64 	%r187, %rd98;
	cvt.u32.u64 	%r188, %rd515;
	div.u32 	%r189, %r188, %r187;
	mul.lo.s32 	%r190, %r189, %r187;
	sub.s32 	%r191, %r188, %r190;
	cvt.u64.u32 	%rd527, %r189;
	cvt.u64.u32 	%rd520, %r191;
	bra.uni 	$L__BB620_42;
$L__BB620_41:
	div.s64 	%rd527, %rd515, %rd98;
	mul.lo.s64 	%rd464, %rd527, %rd98;
	sub.s64 	%rd520, %rd515, %rd464;
$L__BB620_42:
	add.s64 	%rd466, %rd1, %rd460;
	ld.global.u64 	%rd105, [%rd466];
	mad.lo.s64 	%rd531, %rd105, %rd520, %rd90;
	or.b64  	%rd467, %rd517, %rd98;
	and.b64  	%rd468, %rd467, -4294967296;
	setp.ne.s64 	%p44, %rd468, 0;
	@%p44 bra 	$L__BB620_44;
	cvt.u32.u64 	%r192, %rd98;
	cvt.u32.u64 	%r193, %rd517;
	div.u32 	%r194, %r193, %r192;
	mul.lo.s32 	%r195, %r194, %r192;
	sub.s32 	%r196, %r193, %r195;
	cvt.u64.u32 	%rd525, %r194;
	cvt.u64.u32 	%rd522, %r196;
	bra.uni 	$L__BB620_45;
$L__BB620_44:
	div.s64 	%rd525, %rd517, %rd98;
	mul.lo.s64 	%rd469, %rd525, %rd98;
	sub.s64 	%rd522, %rd517, %rd469;
$L__BB620_45:
	mad.lo.s64 	%rd532, %rd522, %rd105, %rd97;
	add.s32 	%r213, %r213, -2;
$L__BB620_46:
	and.b32  	%r197, %r6, 1;
	setp.eq.b32 	%p45, %r197, 1;
	not.pred 	%p46, %p45;
	@%p46 bra 	$L__BB620_54;
	mul.wide.u32 	%rd470, %r213, 8;
	add.s64 	%rd471, %rd2, %rd470;
	ld.global.u64 	%rd120, [%rd471];
	or.b64  	%rd472, %rd527, %rd120;
	and.b64  	%rd473, %rd472, -4294967296;
	setp.ne.s64 	%p47, %rd473, 0;
	@%p47 bra 	$L__BB620_49;
	cvt.u32.u64 	%r198, %rd120;
	cvt.u32.u64 	%r199, %rd527;
	rem.u32 	%r200, %r199, %r198;
	cvt.u64.u32 	%rd529, %r200;
	bra.uni 	$L__BB620_50;
$L__BB620_49:
	rem.s64 	%rd529, %rd527, %rd120;
$L__BB620_50:
	add.s64 	%rd475, %rd1, %rd470;
	ld.global.u64 	%rd124, [%rd475];
	mad.lo.s64 	%rd531, %rd124, %rd529, %rd531;
	or.b64  	%rd476, %rd525, %rd120;
	and.b64  	%rd477, %rd476, -4294967296;
	setp.ne.s64 	%p48, %rd477, 0;
	@%p48 bra 	$L__BB620_52;
	cvt.u32.u64 	%r201, %rd120;
	cvt.u32.u64 	%r202, %rd525;
	rem.u32 	%r203, %r202, %r201;
	cvt.u64.u32 	%rd530, %r203;
	bra.uni 	$L__BB620_53;
$L__BB620_52:
	rem.s64 	%rd530, %rd525, %rd120;
$L__BB620_53:
	mad.lo.s64 	%rd532, %rd530, %rd124, %rd532;
$L__BB620_54:
	shl.b64 	%rd478, %rd531, 1;
	add.s64 	%rd479, %rd573, %rd478;
	ld.global.u16 	%rs4, [%rd479];
	// begin inline asm
	{ cvt.f32.bf16 %f14, %rs4;}

	// end inline asm
	fma.rn.f32 	%f17, %f14, 0f3BBB989D, 0f3F000000;
	cvt.sat.f32.f32 	%f18, %f17;
	mov.f32 	%f19, 0f4B400001;
	mov.f32 	%f20, 0f437C0000;
	fma.rm.f32 	%f21, %f18, %f20, %f19;
	add.f32 	%f22, %f21, 0fCB40007F;
	neg.f32 	%f23, %f22;
	fma.rn.f32 	%f24, %f14, 0f3FB8AA3B, %f23;
	fma.rn.f32 	%f25, %f14, 0f32A57060, %f24;
	mov.b32 	%r204, %f21;
	shl.b32 	%r205, %r204, 23;
	mov.b32 	%f26, %r205;
	ex2.approx.ftz.f32 	%f27, %f25;
	shl.b64 	%rd480, %rd532, 1;
	add.s64 	%rd481, %rd573, %rd480;
	ld.global.u16 	%rs5, [%rd481];
	// begin inline asm
	{ cvt.f32.bf16 %f15, %rs5;}

	// end inline asm
	fma.rn.f32 	%f28, %f15, 0f3BBB989D, 0f3F000000;
	cvt.sat.f32.f32 	%f29, %f28;
	fma.rm.f32 	%f30, %f29, %f20, %f19;
	add.f32 	%f31, %f30, 0fCB40007F;
	neg.f32 	%f32, %f31;
	fma.rn.f32 	%f33, %f15, 0f3FB8AA3B, %f32;
	fma.rn.f32 	%f34, %f15, 0f32A57060, %f33;
	mov.b32 	%r206, %f30;
	shl.b32 	%r207, %r206, 23;
	mov.b32 	%f35, %r207;
	ex2.approx.ftz.f32 	%f36, %f34;
	mul.f32 	%f37, %f36, %f35;
	fma.rn.f32 	%f16, %f27, %f26, %f37;
	// begin inline asm
	{  cvt.rn.bf16.f32 %rs6, %f16;}

	// end inline asm
	st.shared.u16 	[%r5], %rs6;
	bra.uni 	$L__BB620_115;
$L__BB620_55:
	cvt.u64.u32 	%rd132, %r4;
	setp.le.u64 	%p3, %rd265, %rd132;
	@%p3 bra 	$L__BB620_115;
	mad.lo.s64 	%rd564, %rd4, %rd265, %rd132;
	cvt.u32.u64 	%r23, %rd264;
	add.s32 	%r217, %r23, -1;
	setp.lt.s32 	%p4, %r217, 0;
	@%p4 bra 	$L__BB620_114;
	and.b32  	%r25, %r23, 7;
	setp.lt.u32 	%p5, %r217, 7;
	@%p5 bra 	$L__BB620_85;
	add.s32 	%r215, %r23, -4;
	and.b32  	%r59, %r23, -8;
	neg.s32 	%r214, %r59;
$L__BB620_59:
	.pragma "nounroll";
	add.s32 	%r30, %r215, 3;
	mul.wide.u32 	%rd274, %r30, 8;
	add.s64 	%rd275, %rd2, %rd274;
	ld.global.u64 	%rd136, [%rd275];
	or.b64  	%rd276, %rd564, %rd136;
	and.b64  	%rd277, %rd276, -4294967296;
	setp.ne.s64 	%p6, %rd277, 0;
	@%p6 bra 	$L__BB620_61;
	cvt.u32.u64 	%r60, %rd136;
	cvt.u32.u64 	%r61, %rd564;
	div.u32 	%r62, %r61, %r60;
	mul.lo.s32 	%r63, %r62, %r60;
	sub.s32 	%r64, %r61, %r63;
	cvt.u64.u32 	%rd535, %r62;
	cvt.u64.u32 	%rd536, %r64;
	bra.uni 	$L__BB620_62;
$L__BB620_61:
	div.s64 	%rd535, %rd564, %rd136;
	mul.lo.s64 	%rd278, %rd535, %rd136;
	sub.s64 	%rd536, %rd564, %rd278;
$L__BB620_62:
	add.s64 	%rd280, %rd1, %rd274;
	ld.global.u64 	%rd281, [%rd280];
	mul.lo.s64 	%rd143, %rd281, %rd536;
	add.s32 	%r31, %r215, 2;
	mul.wide.u32 	%rd282, %r31, 8;
	add.s64 	%rd283, %rd2, %rd282;
	ld.global.u64 	%rd144, [%rd283];
	or.b64  	%rd284, %rd535, %rd144;
	and.b64  	%rd285, %rd284, -4294967296;
	setp.ne.s64 	%p7, %rd285, 0;
	@%p7 bra 	$L__BB620_64;
	cvt.u32.u64 	%r65, %rd144;
	cvt.u32.u64 	%r66, %rd535;
	div.u32 	%r67, %r66, %r65;
	mul.lo.s32 	%r68, %r67, %r65;
	sub.s32 	%r69, %r66, %r68;
	cvt.u64.u32 	%rd537, %r67;
	cvt.u64.u32 	%rd538, %r69;
	bra.uni 	$L__BB620_65;
$L__BB620_64:
	div.s64 	%rd537, %rd535, %rd144;
	mul.lo.s64 	%rd286, %rd537, %rd144;
	sub.s64 	%rd538, %rd535, %rd286;
$L__BB620_65:
	add.s64 	%rd288, %rd1, %rd282;
	ld.global.u64 	%rd289, [%rd288];
	mad.lo.s64 	%rd151, %rd289, %rd538, %rd143;
	add.s32 	%r32, %r215, 1;
	mul.wide.u32 	%rd290, %r32, 8;
	add.s64 	%rd291, %rd2, %rd290;
	ld.global.u64 	%rd152, [%rd291];
	or.b64  	%rd292, %rd537, %rd152;
	and.b64  	%rd293, %rd292, -4294967296;
	setp.ne.s64 	%p8, %rd293, 0;
	@%p8 bra 	$L__BB620_67;
	cvt.u32.u64 	%r70, %rd152;
	cvt.u32.u64 	%r71, %rd537;
	div.u32 	%r72, %r71, %r70;
	mul.lo.s32 	%r73, %r72, %r70;
	sub.s32 	%r74, %r71, %r73;
	cvt.u64.u32 	%rd539, %r72;
	cvt.u64.u32 	%rd540, %r74;
	bra.uni 	$L__BB620_68;
$L__BB620_67:
	div.s64 	%rd539, %rd537, %rd152;
	mul.lo.s64 	%rd294, %rd539, %rd152;
	sub.s64 	%rd540, %rd537, %rd294;
$L__BB620_68:
	add.s64 	%rd296, %rd1, %rd290;
	ld.global.u64 	%rd297, [%rd296];
	mad.lo.s64 	%rd159, %rd297, %rd540, %rd151;
	add.s32 	%r33, %r215, -4;
	mul.wide.u32 	%rd298, %r215, 8;
	add.s64 	%rd299, %rd2, %rd298;
	ld.global.u64 	%rd160, [%rd299];
	or.b64  	%rd300, %rd539, %rd160;
	and.b64  	%rd301, %rd300, -4294967296;
	setp.ne.s64 	%p9, %rd301, 0;
	@%p9 bra 	$L__BB620_70;
	cvt.u32.u64 	%r75, %rd160;
	cvt.u32.u64 	%r76, %rd539;
	div.u32 	%r77, %r76, %r75;
	mul.lo.s32 	%r78, %r77, %r75;
	sub.s32 	%r79, %r76, %r78;
	cvt.u64.u32 	%rd541, %r77;
	cvt.u64.u32 	%rd542, %r79;
	bra.uni 	$L__BB620_71;
$L__BB620_70:
	div.s64 	%rd541, %rd539, %rd160;
	mul.lo.s64 	%rd302, %rd541, %rd160;
	sub.s64 	%rd542, %rd539, %rd302;
$L__BB620_71:
	add.s64 	%rd304, %rd1, %rd298;
	ld.global.u64 	%rd305, [%rd304];
	mad.lo.s64 	%rd167, %rd305, %rd542, %rd159;
	add.s32 	%r34, %r215, -1;
	mul.wide.u32 	%rd306, %r34, 8;
	add.s64 	%rd307, %rd2, %rd306;
	ld.global.u64 	%rd168, [%rd307];
	or.b64  	%rd308, %rd541, %rd168;
	and.b64  	%rd309, %rd308, -4294967296;
	setp.ne.s64 	%p10, %rd309, 0;
	@%p10 bra 	$L__BB620_73;
	cvt.u32.u64 	%r80, %rd168;
	cvt.u32.u64 	%r81, %rd541;
	div.u32 	%r82, %r81, %r80;
	mul.lo.s32 	%r83, %r82, %r80;
	sub.s32 	%r84, %r81, %r83;
	cvt.u64.u32 	%rd543, %r82;
	cvt.u64.u32 	%rd544, %r84;
	bra.uni 	$L__BB620_74;
$L__BB620_73:
	div.s64 	%rd543, %rd541, %rd168;
	mul.lo.s64 	%rd310, %rd543, %rd168;
	sub.s64 	%rd544, %rd541, %rd310;
$L__BB620_74:
	add.s64 	%rd312, %rd1, %rd306;
	ld.global.u64 	%rd313, [%rd312];
	mad.lo.s64 	%rd175, %rd313, %rd544, %rd167;
	add.s32 	%r35, %r215, -2;
	mul.wide.u32 	%rd314, %r35, 8;
	add.s64 	%rd315, %rd2, %rd314;
	ld.global.u64 	%rd176, [%rd315];
	or.b64  	%rd316, %rd543, %rd176;
	and.b64  	%rd317, %rd316, -4294967296;
	setp.ne.s64 	%p11, %rd317, 0;
	@%p11 bra 	$L__BB620_76;
	cvt.u32.u64 	%r85, %rd176;
	cvt.u32.u64 	%r86, %rd543;
	div.u32 	%r87, %r86, %r85;
	mul.lo.s32 	%r88, %r87, %r85;
	sub.s32 	%r89, %r86, %r88;
	cvt.u64.u32 	%rd545, %r87;
	cvt.u64.u32 	%rd546, %r89;
	bra.uni 	$L__BB620_77;
$L__BB620_76:
	div.s64 	%rd545, %rd543, %rd176;
	mul.lo.s64 	%rd318, %rd545, %rd176;
	sub.s64 	%rd546, %rd543, %rd318;
$L__BB620_77:
	add.s64 	%rd320, %rd1, %rd314;
	ld.global.u64 	%rd321, [%rd320];
	mad.lo.s64 	%rd183, %rd321, %rd546, %rd175;
	add.s32 	%r36, %r215, -3;
	mul.wide.u32 	%rd322, %r36, 8;
	add.s64 	%rd323, %rd2, %rd322;
	ld.global.u64 	%rd184, [%rd323];
	or.b64  	%rd324, %rd545, %rd184;
	and.b64  	%rd325, %rd324, -4294967296;
	setp.ne.s64 	%p12, %rd325, 0;
	@%p12 bra 	$L__BB620_79;
	cvt.u32.u64 	%r90, %rd184;
	cvt.u32.u64 	%r91, %rd545;
	div.u32 	%r92, %r91, %r90;
	mul.lo.s32 	%r93, %r92, %r90;
	sub.s32 	%r94, %r91, %r93;
	cvt.u64.u32 	%rd547, %r92;
	cvt.u64.u32 	%rd548, %r94;
	bra.uni 	$L__BB620_80;
$L__BB620_79:
	div.s64 	%rd547, %rd545, %rd184;
	mul.lo.s64 	%rd326, %rd547, %rd184;
	sub.s64 	%rd548, %rd545, %rd326;
$L__BB620_80:
	add.s64 	%rd328, %rd1, %rd322;
	ld.global.u64 	%rd329, [%rd328];
	mad.lo.s64 	%rd191, %rd329, %rd548, %rd183;
	mul.wide.u32 	%rd330, %r33, 8;
	add.s64 	%rd331, %rd2, %rd330;
	ld.global.u64 	%rd192, [%rd331];
	or.b64  	%rd332, %rd547, %rd192;
	and.b64  	%rd333, %rd332, -4294967296;
	setp.ne.s64 	%p13, %rd333, 0;
	@%p13 bra 	$L__BB620_82;
	cvt.u32.u64 	%r95, %rd192;
	cvt.u32.u64 	%r96, %rd547;
	div.u32 	%r97, %r96, %r95;
	mul.lo.s32 	%r98, %r97, %r95;
	sub.s32 	%r99, %r96, %r98;
	cvt.u64.u32 	%rd564, %r97;
	cvt.u64.u32 	%rd550, %r99;
	bra.uni 	$L__BB620_83;
$L__BB620_82:
	div.s64 	%rd564, %rd547, %rd192;
	mul.lo.s64 	%rd334, %rd564, %rd192;
	sub.s64 	%rd550, %rd547, %rd334;
$L__BB620_83:
	add.s64 	%rd336, %rd1, %rd330;
	ld.global.u64 	%rd337, [%rd336];
	mad.lo.s64 	%rd338, %rd337, %rd550, %rd191;
	shl.b64 	%rd339, %rd338, 1;
	add.s64 	%rd573, %rd573, %rd339;
	add.s32 	%r215, %r215, -8;
	add.s32 	%r214, %r214, 8;
	setp.ne.s32 	%p14, %r214, 0;
	@%p14 bra 	$L__BB620_59;
	add.s32 	%r217, %r215, 3;
$L__BB620_85:
	setp.eq.s32 	%p15, %r25, 0;
	@%p15 bra 	$L__BB620_114;
	and.b32  	%r41, %r23, 3;
	setp.lt.u32 	%p16, %r25, 4;
	@%p16 bra 	$L__BB620_100;
	mul.wide.u32 	%rd341, %r217, 8;
	add.s64 	%rd342, %rd2, %rd341;
	ld.global.u64 	%rd203, [%rd342];
	or.b64  	%rd343, %rd564, %rd203;
	and.b64  	%rd344, %rd343, -4294967296;
	setp.ne.s64 	%p17, %rd344, 0;
	@%p17 bra 	$L__BB620_89;
	cvt.u32.u64 	%r100, %rd203;
	cvt.u32.u64 	%r101, %rd564;
	div.u32 	%r102, %r101, %r100;
	mul.lo.s32 	%r103, %r102, %r100;
	sub.s32 	%r104, %r101, %r103;
	cvt.u64.u32 	%rd554, %r102;
	cvt.u64.u32 	%rd555, %r104;
	bra.uni 	$L__BB620_90;
$L__BB620_89:
	div.s64 	%rd554, %rd564, %rd203;
	mul.lo.s64 	%rd345, %rd554, %rd203;
	sub.s64 	%rd555, %rd564, %rd345;
$L__BB620_90:
	add.s64 	%rd347, %rd1, %rd341;
	ld.global.u64 	%rd348, [%rd347];
	mul.lo.s64 	%rd210, %rd348, %rd555;
	add.s32 	%r42, %r217, -1;
	mul.wide.u32 	%rd349, %r42, 8;
	add.s64 	%rd350, %rd2, %rd349;
	ld.global.u64 	%rd211, [%rd350];
	or.b64  	%rd351, %rd554, %rd211;
	and.b64  	%rd352, %rd351, -4294967296;
	setp.ne.s64 	%p18, %rd352, 0;
	@%p18 bra 	$L__BB620_92;
	cvt.u32.u64 	%r105, %rd211;
	cvt.u32.u64 	%r106, %rd554;
	div.u32 	%r107, %r106, %r105;
	mul.lo.s32 	%r108, %r107, %r105;
	sub.s32 	%r109, %r106, %r108;
	cvt.u64.u32 	%rd556, %r107;
	cvt.u64.u32 	%rd557, %r109;
	bra.uni 	$L__BB620_93;
$L__BB620_92:
	div.s64 	%rd556, %rd554, %rd211;
	mul.lo.s64 	%rd353, %rd556, %rd211;
	sub.s64 	%rd557, %rd554, %rd353;
$L__BB620_93:
	add.s64 	%rd355, %rd1, %rd349;
	ld.global.u64 	%rd356, [%rd355];
	mad.lo.s64 	%rd218, %rd356, %rd557, %rd210;
	add.s32 	%r43, %r217, -2;
	mul.wide.u32 	%rd357, %r43, 8;
	add.s64 	%rd358, %rd2, %rd357;
	ld.global.u64 	%rd219, [%rd358];
	or.b64  	%rd359, %rd556, %rd219;
	and.b64  	%rd360, %rd359, -4294967296;
	setp.ne.s64 	%p19, %rd360, 0;
	@%p19 bra 	$L__BB620_95;
	cvt.u32.u64 	%r110, %rd219;
	cvt.u32.u64 	%r111, %rd556;
	div.u32 	%r112, %r111, %r110;
	mul.lo.s32 	%r113, %r112, %r110;
	sub.s32 	%r114, %r111, %r113;
	cvt.u64.u32 	%rd558, %r112;
	cvt.u64.u32 	%rd559, %r114;
	bra.uni 	$L__BB620_96;
$L__BB620_95:
	div.s64 	%rd558, %rd556, %rd219;
	mul.lo.s64 	%rd361, %rd558, %rd219;
	sub.s64 	%rd559, %rd556, %rd361;
$L__BB620_96:
	add.s64 	%rd363, %rd1, %rd357;
	ld.global.u64 	%rd364, [%rd363];
	mad.lo.s64 	%rd226, %rd364, %rd559, %rd218;
	add.s32 	%r44, %r217, -3;
	mul.wide.u32 	%rd365, %r44, 8;
	add.s64 	%rd366, %rd2, %rd365;
	ld.global.u64 	%rd227, [%rd366];
	or.b64  	%rd367, %rd558, %rd227;
	and.b64  	%rd368, %rd367, -4294967296;
	setp.ne.s64 	%p20, %rd368, 0;
	@%p20 bra 	$L__BB620_98;
	cvt.u32.u64 	%r115, %rd227;
	cvt.u32.u64 	%r116, %rd558;
	div.u32 	%r117, %r116, %r115;
	mul.lo.s32 	%r118, %r117, %r115;
	sub.s32 	%r119, %r116, %r118;
	cvt.u64.u32 	%rd564, %r117;
	cvt.u64.u32 	%rd561, %r119;
	bra.uni 	$L__BB620_99;
$L__BB620_98:
	div.s64 	%rd564, %rd558, %rd227;
	mul.lo.s64 	%rd369, %rd564, %rd227;
	sub.s64 	%rd561, %rd558, %rd369;
$L__BB620_99:
	add.s64 	%rd371, %rd1, %rd365;
	ld.global.u64 	%rd372, [%rd371];
	mad.lo.s64 	%rd373, %rd372, %rd561, %rd226;
	shl.b64 	%rd374, %rd373, 1;
	add.s64 	%rd573, %rd573, %rd374;
	add.s32 	%r217, %r217, -4;
$L__BB620_100:
	setp.eq.s32 	%p21, %r41, 0;
	@%p21 bra 	$L__BB620_114;
	setp.eq.s32 	%p22, %r41, 1;
	@%p22 bra 	$L__BB620_109;
	mul.wide.u32 	%rd376, %r217, 8;
	add.s64 	%rd377, %rd2, %rd376;
	ld.global.u64 	%rd238, [%rd377];
	or.b64  	%rd378, %rd564, %rd238;
	and.b64  	%rd379, %rd378, -4294967296;
	setp.ne.s64 	%p23, %rd379, 0;
	@%p23 bra 	$L__BB620_104;
	cvt.u32.u64 	%r120, %rd238;
	cvt.u32.u64 	%r121, %rd564;
	div.u32 	%r122, %r121, %r120;
	mul.lo.s32 	%r123, %r122, %r120;
	sub.s32 	%r124, %r121, %r123;
	cvt.u64.u32 	%rd565, %r122;
	cvt.u64.u32 	%rd566, %r124;
	bra.uni 	$L__BB620_105;
$L__BB620_104:
	div.s64 	%rd565, %rd564, %rd238;
	mul.lo.s64 	%rd380, %rd565, %rd238;
	sub.s64 	%rd566, %rd564, %rd380;
$L__BB620_105:
	add.s64 	%rd382, %rd1, %rd376;
	ld.global.u64 	%rd383, [%rd382];
	mul.lo.s64 	%rd245, %rd383, %rd566;
	add.s32 	%r47, %r217, -1;
	mul.wide.u32 	%rd384, %r47, 8;
	add.s64 	%rd385, %rd2, %rd384;
	ld.global.u64 	%rd246, [%rd385];
	or.b64  	%rd386, %rd565, %rd246;
	and.b64  	%rd387, %rd386, -4294967296;
	setp.ne.s64 	%p24, %rd387, 0;
	@%p24 bra 	$L__BB620_107;
	cvt.u32.u64 	%r125, %rd246;
	cvt.u32.u64 	%r126, %rd565;
	div.u32 	%r127, %r126, %r125;
	mul.lo.s32 	%r128, %r127, %r125;
	sub.s32 	%r129, %r126, %r128;
	cvt.u64.u32 	%rd564, %r127;
	cvt.u64.u32 	%rd568, %r129;
	bra.uni 	$L__BB620_108;
$L__BB620_107:
	div.s64 	%rd564, %rd565, %rd246;
	mul.lo.s64 	%rd388, %rd564, %rd246;
	sub.s64 	%rd568, %rd565, %rd388;
$L__BB620_108:
	add.s64 	%rd390, %rd1, %rd384;
	ld.global.u64 	%rd391, [%rd390];
	mad.lo.s64 	%rd392, %rd391, %rd568, %rd245;
	shl.b64 	%rd393, %rd392, 1;
	add.s64 	%rd573, %rd573, %rd393;
	add.s32 	%r217, %r217, -2;
$L__BB620_109:
	and.b32  	%r130, %r23, 1;
	setp.eq.b32 	%p25, %r130, 1;
	not.pred 	%p26, %p25;
	@%p26 bra 	$L__BB620_114;
	mul.wide.u32 	%rd394, %r217, 8;
	add.s64 	%rd395, %rd2, %rd394;
	ld.global.u64 	%rd257, [%rd395];
	or.b64  	%rd396, %rd564, %rd257;
	and.b64  	%rd397, %rd396, -4294967296;
	setp.ne.s64 	%p27, %rd397, 0;
	@%p27 bra 	$L__BB620_112;
	cvt.u32.u64 	%r131, %rd257;
	cvt.u32.u64 	%r132, %rd564;
	rem.u32 	%r133, %r132, %r131;
	cvt.u64.u32 	%rd572, %r133;
	bra.uni 	$L__BB620_113;
$L__BB620_112:
	rem.s64 	%rd572, %rd564, %rd257;
$L__BB620_113:
	add.s64 	%rd399, %rd1, %rd394;
	ld.global.u64 	%rd400, [%rd399];
	mul.lo.s64 	%rd401, %rd400, %rd572;
	shl.b64 	%rd402, %rd401, 1;
	add.s64 	%rd573, %rd573, %rd402;
$L__BB620_114:
	ld.global.u16 	%rs2, [%rd573];
	// begin inline asm
	{ cvt.f32.bf16 %f1, %rs2;}

	// end inline asm
	fma.rn.f32 	%f3, %f1, 0f3BBB989D, 0f3F000000;
	cvt.sat.f32.f32 	%f4, %f3;
	mov.f32 	%f5, 0f4B400001;
	mov.f32 	%f6, 0f437C0000;
	fma.rm.f32 	%f7, %f4, %f6, %f5;
	add.f32 	%f8, %f7, 0fCB40007F;
	neg.f32 	%f9, %f8;
	fma.rn.f32 	%f10, %f1, 0f3FB8AA3B, %f9;
	fma.rn.f32 	%f11, %f1, 0f32A57060, %f10;
	mov.b32 	%r134, %f7;
	shl.b32 	%r135, %r134, 23;
	mov.b32 	%f12, %r135;
	ex2.approx.ftz.f32 	%f13, %f11;
	mul.f32 	%f2, %f13, %f12;
	// begin inline asm
	{  cvt.rn.bf16.f32 %rs3, %f2;}

	// end inline asm
	st.shared.u16 	[%r5], %rs3;
$L__BB620_115:
	bar.sync 	0;
	setp.lt.u32 	%p49, %r219, 66;
	@%p49 bra 	$L__BB620_119;
$L__BB620_116:
	shr.u32 	%r51, %r219, 1;
	setp.ge.u32 	%p50, %r1, %r51;
	@%p50 bra 	$L__BB620_118;
	ld.shared.u16 	%rs8, [%r5];
	and.b32  	%r208, %r219, 2046;
	add.s32 	%r209, %r5, %r208;
	ld.shared.u16 	%rs9, [%r209];
	// begin inline asm
	{ add.bf16 %rs7,%rs8,%rs9; }

	// end inline asm
	st.shared.u16 	[%r5], %rs7;
$L__BB620_118:
	bar.sync 	0;
	setp.gt.u32 	%p51, %r219, 131;
	mov.u32 	%r219, %r51;
	@%p51 bra 	$L__BB620_116;
$L__BB620_119:
	setp.gt.u32 	%p52, %r1, 31;
	@%p52 bra 	$L__BB620_122;
	ld.shared.u16 	%rs11, [%r5];
	ld.shared.u16 	%rs12, [%r5+64];
	// begin inline asm
	{ add.bf16 %rs10,%rs11,%rs12; }

	// end inline asm
	st.volatile.shared.u16 	[%r5], %rs10;
	ld.shared.u16 	%rs15, [%r5+32];
	// begin inline asm
	{ add.bf16 %rs13,%rs10,%rs15; }

	// end inline asm
	st.volatile.shared.u16 	[%r5], %rs13;
	ld.shared.u16 	%rs18, [%r5+16];
	// begin inline asm
	{ add.bf16 %rs16,%rs13,%rs18; }

	// end inline asm
	st.volatile.shared.u16 	[%r5], %rs16;
	ld.shared.u16 	%rs21, [%r5+8];
	// begin inline asm
	{ add.bf16 %rs19,%rs16,%rs21; }

	// end inline asm
	st.volatile.shared.u16 	[%r5], %rs19;
	ld.shared.u16 	%rs24, [%r5+4];
	// begin inline asm
	{ add.bf16 %rs22,%rs19,%rs24; }

	// end inline asm
	st.volatile.shared.u16 	[%r5], %rs22;
	ld.shared.u16 	%rs27, [%r5+2];
	// begin inline asm
	{ add.bf16 %rs25,%rs22,%rs27; }

	// end inline asm
	st.volatile.shared.u16 	[%r5], %rs25;
	setp.ne.s32 	%p53, %r1, 0;
	@%p53 bra 	$L__BB620_122;
	ld.param.u64 	%rd488, [contiguous_logsumexp2_bf16_param_8];
	ld.param.u64 	%rd487, [contiguous_logsumexp2_bf16_param_0];
	cvt.u64.u32 	%rd482, %r2;
	mad.lo.s64 	%rd483, %rd488, %rd4, %rd482;
	cvta.to.global.u64 	%rd484, %rd487;
	shl.b64 	%rd485, %rd483, 1;
	add.s64 	%rd486, %rd484, %rd485;
	ld.shared.u16 	%rs28, [logsumexpsdata_bf16];
	st.global.u16 	[%rd486], %rs28;
$L__BB620_122:
	ret;

}
	// .globl	contiguous_logsumexp22_bf16
.visible .entry contiguous_logsumexp22_bf16(
	.param .u64 .ptr .align 1 contiguous_logsumexp22_bf16_param_0,
	.param .u64 .ptr .align 1 contiguous_logsumexp22_bf16_param_1,
	.param .u64 contiguous_logsumexp22_bf16_param_2,
	.param .u64 contiguous_logsumexp22_bf16_param_3,
	.param .u64 contiguous_logsumexp22_bf16_param_4,
	.param .u64 contiguous_logsumexp22_bf16_param_5
)
{
	.reg .pred 	%p<9>;
	.reg .b16 	%rs<28>;
	.reg .b32 	%r<18>;
	.reg .b64 	%rd<28>;

	ld.param.u64 	%rd5, [contiguous_logsumexp22_bf16_param_0];
	ld.param.u64 	%rd8, [contiguous_logsumexp22_bf16_param_1];
	ld.param.u64 	%rd9, [contiguous_logsumexp22_bf16_param_2];
	ld.param.u64 	%rd6, [contiguous_logsumexp22_bf16_param_3];
	ld.param.u64 	%rd10, [contiguous_logsumexp22_bf16_param_4];
	ld.param.u64 	%rd7, [contiguous_logsumexp22_bf16_param_5];
	cvta.to.global.u64 	%rd1, %rd8;
	mov.u32 	%r1, %tid.x;
	mov.u32 	%r2, %ctaid.x;
	mov.u32 	%r17, %ntid.x;
	mul.lo.s32 	%r9, %r2, %r17;
	shl.b32 	%r10, %r9, 1;
	add.s32 	%r4, %r10, %r1;
	shl.b32 	%r11, %r1, 1;
	mov.u32 	%r12, logsumexpsdata_bf16;
	add.s32 	%r5, %r12, %r11;
	mov.b32 	%r8, 0;
	// begin inline asm
	cvt.rn.bf16.s32 %rs1, %r8;
	// end inline asm
	st.shared.u16 	[%r5], %rs1;
	mov.u32 	%r13, %ctaid.y;
	cvt.u64.u32 	%rd11, %r13;
	add.s64 	%rd2, %rd9, %rd11;
	setp.ge.u64 	%p1, %rd2, %rd10;
	@%p1 bra 	$L__BB621_12;
	add.s32 	%r14, %r4, %r17;
	cvt.u64.u32 	%rd3, %r14;
	setp.le.u64 	%p2, %rd6, %rd3;
	@%p2 bra 	$L__BB621_3;
	cvt.u64.u32 	%rd15, %r4;
	mul.lo.s64 	%rd16, %rd2, %rd6;
	add.s64 	%rd17, %rd16, %rd15;
	shl.b64 	%rd18, %rd17, 1;
	add.s64 	%rd19, %rd1, %rd18;
	ld.global.u16 	%rs4, [%rd19];
	add.s64 	%rd20, %rd16, %rd3;
	shl.b64 	%rd21, %rd20, 1;
	add.s64 	%rd22, %rd1, %rd21;
	ld.global.u16 	%rs5, [%rd22];
	// begin inline asm
	{ add.bf16 %rs3,%rs4,%rs5; }

	// end inline asm
	st.shared.u16 	[%r5], %rs3;
	bra.uni 	$L__BB621_5;
$L__BB621_3:
	cvt.u64.u32 	%rd4, %r4;
	setp.le.u64 	%p3, %rd6, %rd4;
	@%p3 bra 	$L__BB621_5;
	mad.lo.s64 	%rd12, %rd2, %rd6, %rd4;
	shl.b64 	%rd13, %rd12, 1;
	add.s64 	%rd14, %rd1, %rd13;
	ld.global.u16 	%rs2, [%rd14];
	st.shared.u16 	[%r5], %rs2;
$L__BB621_5:
	bar.sync 	0;
	setp.lt.u32 	%p4, %r17, 66;
	@%p4 bra 	$L__BB621_9;
$L__BB621_6:
	shr.u32 	%r7, %r17, 1;
	setp.ge.u32 	%p5, %r1, %r7;
	@%p5 bra 	$L__BB621_8;
	ld.shared.u16 	%rs7, [%r5];
	and.b32  	%r15, %r17, 2046;
	add.s32 	%r16, %r5, %r15;
	ld.shared.u16 	%rs8, [%r16];
	// begin inline asm
	{ add.bf16 %rs6,%rs7,%rs8; }

	// end inline asm
	st.shared.u16 	[%r5], %rs6;
$L__BB621_8:
	bar.sync 	0;
	setp.gt.u32 	%p6, %r17, 131;
	mov.u32 	%r17, %r7;
	@%p6 bra 	$L__BB621_6;
$L__BB621_9:
	setp.gt.u32 	%p7, %r1, 31;
	@%p7 bra 	$L__BB621_12;
	ld.shared.u16 	%rs10, [%r5];
	ld.shared.u16 	%rs11, [%r5+64];
	// begin inline asm
	{ add.bf16 %rs9,%rs10,%rs11; }

	// end inline asm
	st.volatile.shared.u16 	[%r5], %rs9;
	ld.shared.u16 	%rs14, [%r5+32];
	// begin inline asm
	{ add.bf16 %rs12,%rs9,%rs14; }

	// end inline asm
	st.volatile.shared.u16 	[%r5], %rs12;
	ld.shared.u16 	%rs17, [%r5+16];
	// begin inline asm
	{ add.bf16 %rs15,%rs12,%rs17; }

	// end inline asm
	st.volatile.shared.u16 	[%r5], %rs15;
	ld.shared.u16 	%rs20, [%r5+8];
	// begin inline asm
	{ add.bf16 %rs18,%rs15,%rs20; }

	// end inline asm
	st.volatile.shared.u16 	[%r5], %rs18;
	ld.shared.u16 	%rs23, [%r5+4];
	// begin inline asm
	{ add.bf16 %rs21,%rs18,%rs23; }

	// end inline asm
	st.volatile.shared.u16 	[%r5], %rs21;
	ld.shared.u16 	%rs26, [%r5+2];
	// begin inline asm
	{ add.bf16 %rs24,%rs21,%rs26; }

	// end inline asm
	st.volatile.shared.u16 	[%r5], %rs24;
	setp.ne.s32 	%p8, %r1, 0;
	@%p8 bra 	$L__BB621_12;
	cvt.u64.u32 	%rd23, %r2;
	mad.lo.s64 	%rd24, %rd7, %rd2, %rd23;
	cvta.to.global.u64 	%rd25, %rd5;
	shl.b64 	%rd26, %rd24, 1;
	add.s64 	%rd27, %rd25, %rd26;
	ld.shared.u16 	%rs27, [logsumexpsdata_bf16];
	st.global.u16 	[%rd27], %rs27;
$L__BB621_12:
	ret;

}
	// .globl	contiguous_logsumexp3_bf16
.visible .entry contiguous_logsumexp3_bf16(
	.param .u64 .ptr .align 1 contiguous_logsumexp3_bf16_param_0,
	.param .u64 .ptr .align 1 contiguous_logsumexp3_bf16_param_1,
	.param .u64 .ptr .align 1 contiguous_logsumexp3_bf16_param_2,
	.param .u64 .ptr .align 1 contiguous_logsumexp3_bf16_param_3,
	.param .u64 contiguous_logsumexp3_bf16_param_4,
	.param .u64 contiguous_logsumexp3_bf16_param_5,
	.param .u64 contiguous_logsumexp3_bf16_param_6
)
{
	.reg .pred 	%p<38>;
	.reg .b16 	%rs<120>;
	.reg .b32 	%r<232>;
	.reg .b32 	%f<14>;
	.reg .b64 	%rd<308>;

	ld.param.u64 	%rd144, [contiguous_logsumexp3_bf16_param_0];
	ld.param.u64 	%rd145, [contiguous_logsumexp3_bf16_param_1];
	ld.param.u64 	%rd148, [contiguous_logsumexp3_bf16_param_2];
	ld.param.u64 	%rd149, [contiguous_logsumexp3_bf16_param_3];
	ld.param.u64 	%rd146, [contiguous_logsumexp3_bf16_param_4];
	ld.param.u64 	%rd147, [contiguous_logsumexp3_bf16_param_5];
	ld.param.u64 	%rd150, [contiguous_logsumexp3_bf16_param_6];
	cvta.to.global.u64 	%rd1, %rd149;
	cvta.to.global.u64 	%rd2, %rd148;
	mov.u32 	%r1, %tid.y;
	mov.u32 	%r2, %ntid.x;
	mov.u32 	%r3, %tid.x;
	mad.lo.s32 	%r73, %r1, %r2, %r3;
	mov.u32 	%r74, %ctaid.x;
	mad.lo.s32 	%r75, %r74, %r2, %r3;
	mov.u32 	%r4, %ctaid.y;
	mov.u32 	%r5, %ntid.y;
	mad.lo.s32 	%r76, %r4, %r5, %r1;
	shl.b32 	%r77, %r73, 1;
	mov.u32 	%r78, logsumexpsdata_bf16;
	add.s32 	%r7, %r78, %r77;
	mov.b32 	%r72, 0;
	// begin inline asm
	cvt.rn.bf16.s32 %rs17, %r72;
	// end inline asm
	st.shared.u16 	[%r7], %rs17;
	cvt.u64.u32 	%rd3, %r75;
	setp.le.u64 	%p1, %rd147, %rd3;
	cvt.u64.u32 	%rd152, %r76;
	setp.le.u64 	%p2, %rd150, %rd152;
	or.pred  	%p3, %p1, %p2;
	@%p3 bra 	$L__BB622_77;
	cvt.u32.u64 	%r79, %rd3;
	cvt.u32.u64 	%r80, %rd147;
	mad.lo.s32 	%r220, %r76, %r80, %r79;
	cvt.u32.u64 	%r9, %rd146;
	add.s32 	%r219, %r9, -1;
	setp.lt.s32 	%p4, %r219, 0;
	mov.b64 	%rd307, 0;
	@%p4 bra 	$L__BB622_59;
	setp.lt.u32 	%p5, %r219, 7;
	mov.b64 	%rd307, 0;
	@%p5 bra 	$L__BB622_30;
	add.s32 	%r215, %r9, -4;
	and.b32  	%r81, %r9, -8;
	neg.s32 	%r214, %r81;
	mov.b64 	%rd307, 0;
$L__BB622_4:
	.pragma "nounroll";
	add.s32 	%r16, %r215, 3;
	cvt.u64.u32 	%rd5, %r220;
	mul.wide.u32 	%rd157, %r16, 8;
	add.s64 	%rd158, %rd2, %rd157;
	ld.global.u64 	%rd6, [%rd158];
	and.b64  	%rd159, %rd6, -4294967296;
	setp.ne.s64 	%p6, %rd159, 0;
	@%p6 bra 	$L__BB622_6;
	cvt.u32.u64 	%r82, %rd6;
	cvt.u32.u64 	%r83, %rd5;
	div.u32 	%r84, %r83, %r82;
	mul.lo.s32 	%r85, %r84, %r82;
	sub.s32 	%r86, %r83, %r85;
	cvt.u64.u32 	%rd272, %r84;
	cvt.u64.u32 	%rd273, %r86;
	bra.uni 	$L__BB622_7;
$L__BB622_6:
	div.s64 	%rd272, %rd5, %rd6;
	mul.lo.s64 	%rd160, %rd272, %rd6;
	sub.s64 	%rd273, %rd5, %rd160;
$L__BB622_7:
	mul.wide.u32 	%rd161, %r16, 8;
	add.s64 	%rd162, %rd1, %rd161;
	ld.global.u64 	%rd163, [%rd162];
	mad.lo.s64 	%rd13, %rd163, %rd273, %rd307;
	add.s32 	%r17, %r215, 2;
	and.b64  	%rd14, %rd272, 4294967295;
	mul.wide.u32 	%rd164, %r17, 8;
	add.s64 	%rd165, %rd2, %rd164;
	ld.global.u64 	%rd15, [%rd165];
	and.b64  	%rd166, %rd15, -4294967296;
	setp.ne.s64 	%p7, %rd166, 0;
	@%p7 bra 	$L__BB622_9;
	cvt.u32.u64 	%r87, %rd15;
	cvt.u32.u64 	%r88, %rd14;
	div.u32 	%r89, %r88, %r87;
	mul.lo.s32 	%r90, %r89, %r87;
	sub.s32 	%r91, %r88, %r90;
	cvt.u64.u32 	%rd274, %r89;
	cvt.u64.u32 	%rd275, %r91;
	bra.uni 	$L__BB622_10;
$L__BB622_9:
	div.s64 	%rd274, %rd14, %rd15;
	mul.lo.s64 	%rd167, %rd274, %rd15;
	sub.s64 	%rd275, %rd14, %rd167;
$L__BB622_10:
	mul.wide.u32 	%rd168, %r17, 8;
	add.s64 	%rd169, %rd1, %rd168;
	ld.global.u64 	%rd170, [%rd169];
	mad.lo.s64 	%rd22, %rd170, %rd275, %rd13;
	add.s32 	%r18, %r215, 1;
	and.b64  	%rd23, %rd274, 4294967295;
	mul.wide.u32 	%rd171, %r18, 8;
	add.s64 	%rd172, %rd2, %rd171;
	ld.global.u64 	%rd24, [%rd172];
	and.b64  	%rd173, %rd24, -4294967296;
	setp.ne.s64 	%p8, %rd173, 0;
	@%p8 bra 	$L__BB622_12;
	cvt.u32.u64 	%r92, %rd24;
	cvt.u32.u64 	%r93, %rd23;
	div.u32 	%r94, %r93, %r92;
	mul.lo.s32 	%r95, %r94, %r92;
	sub.s32 	%r96, %r93, %r95;
	cvt.u64.u32 	%rd276, %r94;
	cvt.u64.u32 	%rd277, %r96;
	bra.uni 	$L__BB622_13;
$L__BB622_12:
	div.s64 	%rd276, %rd23, %rd24;
	mul.lo.s64 	%rd174, %rd276, %rd24;
	sub.s64 	%rd277, %rd23, %rd174;
$L__BB622_13:
	mul.wide.u32 	%rd175, %r18, 8;
	add.s64 	%rd176, %rd1, %rd175;
	ld.global.u64 	%rd177, [%rd176];
	mad.lo.s64 	%rd31, %rd177, %rd277, %rd22;
	and.b64  	%rd32, %rd276, 4294967295;
	mul.wide.u32 	%rd178, %r215, 8;
	add.s64 	%rd179, %rd2, %rd178;
	ld.global.u64 	%rd33, [%rd179];
	and.b64  	%rd180, %rd33, -4294967296;
	setp.ne.s64 	%p9, %rd180, 0;
	@%p9 bra 	$L__BB622_15;
	cvt.u32.u64 	%r97, %rd33;
	cvt.u32.u64 	%r98, %rd32;
	div.u32 	%r99, %r98, %r97;
	mul.lo.s32 	%r100, %r99, %r97;
	sub.s32 	%r101, %r98, %r100;
	cvt.u64.u32 	%rd278, %r99;
	cvt.u64.u32 	%rd279, %r101;
	bra.uni 	$L__BB622_16;
$L__BB622_15:
	div.s64 	%rd278, %rd32, %rd33;
	mul.lo.s64 	%rd181, %rd278, %rd33;
	sub.s64 	%rd279, %rd32, %rd181;
$L__BB622_16:
	mul.wide.u32 	%rd182, %r215, 8;
	add.s64 	%rd183, %rd1, %rd182;
	ld.global.u64 	%rd184, [%rd183];
	mad.lo.s64 	%rd40, %rd184, %rd279, %rd31;
	add.s32 	%r19, %r215, -1;
	and.b64  	%rd41, %rd278, 4294967295;
	mul.wide.u32 	%rd185, %r19, 8;
	add.s64 	%rd186, %rd2, %rd185;
	ld.global.u64 	%rd42, [%rd186];
	and.b64  	%rd187, %rd42, -4294967296;
	setp.ne.s64 	%p10, %rd187, 0;
	@%p10 bra 	$L__BB622_18;
	cvt.u32.u64 	%r102, %rd42;
	cvt.u32.u64 	%r103, %rd41;
	div.u32 	%r104, %r103, %r102;
	mul.lo.s32 	%r105, %r104, %r102;
	sub.s32 	%r106, %r103, %r105;
	cvt.u64.u32 	%rd280, %r104;
	cvt.u64.u32 	%rd281, %r106;
	bra.uni 	$L__BB622_19;
$L__BB622_18:
	div.s64 	%rd280, %rd41, %rd42;
	mul.lo.s64 	%rd188, %rd280, %rd42;
	sub.s64 	%rd281, %rd41, %rd188;
$L__BB622_19:
	mul.wide.u32 	%rd189, %r19, 8;
	add.s64 	%rd190, %rd1, %rd189;
	ld.global.u64 	%rd191, [%rd190];
	mad.lo.s64 	%rd49, %rd191, %rd281, %rd40;
	add.s32 	%r20, %r215, -2;
	and.b64  	%rd50, %rd280, 4294967295;
	mul.wide.u32 	%rd192, %r20, 8;
	add.s64 	%rd193, %rd2, %rd192;
	ld.global.u64 	%rd51, [%rd193];
	and.b64  	%rd194, %rd51, -4294967296;
	setp.ne.s64 	%p11, %rd194, 0;
	@%p11 bra 	$L__BB622_21;
	cvt.u32.u64 	%r107, %rd51;
	cvt.u32.u64 	%r108, %rd50;
	div.u32 	%r109, %r108, %r107;
	mul.lo.s32 	%r110, %r109, %r107;
	sub.s32 	%r111, %r108, %r110;
	cvt.u64.u32 	%rd282, %r109;
	cvt.u64.u32 	%rd283, %r111;
	bra.uni 	$L__BB622_22;
$L__BB622_21:
	div.s64 	%rd282, %rd50, %rd51;
	mul.lo.s64 	%rd195, %rd282, %rd51;
	sub.s64 	%rd283, %rd50, %rd195;
$L__BB622_22:
	mul.wide.u32 	%rd196, %r20, 8;
	add.s64 	%rd197, %rd1, %rd196;
	ld.global.u64 	%rd198, [%rd197];
	mad.lo.s64 	%rd58, %rd198, %rd283, %rd49;
	add.s32 	%r21, %r215, -3;
	and.b64  	%rd59, %rd282, 4294967295;
	mul.wide.u32 	%rd199, %r21, 8;
	add.s64 	%rd200, %rd2, %rd199;
	ld.global.u64 	%rd60, [%rd200];
	and.b64  	%rd201, %rd60, -4294967296;
	setp.ne.s64 	%p12, %rd201, 0;
	@%p12 bra 	$L__BB622_24;
	cvt.u32.u64 	%r112, %rd60;
	cvt.u32.u64 	%r113, %rd59;
	div.u32 	%r114, %r113, %r112;
	mul.lo.s32 	%r115, %r114, %r112;
	sub.s32 	%r116, %r113, %r115;
	cvt.u64.u32 	%rd284, %r114;
	cvt.u64.u32 	%rd285, %r116;
	bra.uni 	$L__BB622_25;
$L__BB622_24:
	div.s64 	%rd284, %rd59, %rd60;
	mul.lo.s64 	%rd202, %rd284, %rd60;
	sub.s64 	%rd285, %rd59, %rd202;
$L__BB622_25:
	mul.wide.u32 	%rd203, %r21, 8;
	add.s64 	%rd204, %rd1, %rd203;
	ld.global.u64 	%rd205, [%rd204];
	mad.lo.s64 	%rd67, %rd205, %rd285, %rd58;
	and.b64  	%rd68, %rd284, 4294967295;
	add.s32 	%r117, %r215, -4;
	mul.wide.u32 	%rd206, %r117, 8;
	add.s64 	%rd207, %rd2, %rd206;
	ld.global.u64 	%rd69, [%rd207];
	and.b64  	%rd208, %rd69, -4294967296;
	setp.ne.s64 	%p13, %rd208, 0;
	@%p13 bra 	$L__BB622_27;
	cvt.u32.u64 	%r118, %rd69;
	cvt.u32.u64 	%r119, %rd68;
	div.u32 	%r120, %r119, %r118;
	mul.lo.s32 	%r121, %r120, %r118;
	sub.s32 	%r122, %r119, %r121;
	cvt.u64.u32 	%rd286, %r120;
	cvt.u64.u32 	%rd287, %r122;
	bra.uni 	$L__BB622_28;
$L__BB622_27:
	div.s64 	%rd286, %rd68, %rd69;
	mul.lo.s64 	%rd209, %rd286, %rd69;
	sub.s64 	%rd287, %rd68, %rd209;
$L__BB622_28:
	mul.wide.u32 	%rd210, %r117, 8;
	add.s64 	%rd211, %rd1, %rd210;
	ld.global.u64 	%rd212, [%rd211];
	mad.lo.s64 	%rd307, %rd212, %rd287, %rd67;
	cvt.u32.u64 	%r220, %rd286;
	add.s32 	%r215, %r215, -8;
	add.s32 	%r214, %r214, 8;
	setp.ne.s32 	%p14, %r214, 0;
	@%p14 bra 	$L__BB622_4;
	add.s32 	%r219, %r215, 3;
$L__BB622_30:
	and.b32  	%r28, %r9, 7;
	setp.eq.s32 	%p15, %r28, 0;
	@%p15 bra 	$L__BB622_59;
	and.b32  	%r29, %r9, 3;
	setp.lt.u32 	%p16, %r28, 4;
	@%p16 bra 	$L__BB622_45;
	cvt.u64.u32 	%rd79, %r220;
	mul.wide.u32 	%rd214, %r219, 8;
	add.s64 	%rd215, %rd2, %rd214;
	ld.global.u64 	%rd80, [%rd215];
	and.b64  	%rd216, %rd80, -4294967296;
	setp.ne.s64 	%p17, %rd216, 0;
	@%p17 bra 	$L__BB622_34;
	cvt.u32.u64 	%r124, %rd80;
	cvt.u32.u64 	%r125, %rd79;
	div.u32 	%r126, %r125, %r124;
	mul.lo.s32 	%r127, %r126, %r124;
	sub.s32 	%r128, %r125, %r127;
	cvt.u64.u32 	%rd290, %r126;
	cvt.u64.u32 	%rd291, %r128;
	bra.uni 	$L__BB622_35;
$L__BB622_34:
	div.s64 	%rd290, %rd79, %rd80;
	mul.lo.s64 	%rd217, %rd290, %rd80;
	sub.s64 	%rd291, %rd79, %rd217;
$L__BB622_35:
	mul.wide.u32 	%rd218, %r219, 8;
	add.s64 	%rd219, %rd1, %rd218;
	ld.global.u64 	%rd220, [%rd219];
	mad.lo.s64 	%rd87, %rd220, %rd291, %rd307;
	add.s32 	%r30, %r219, -1;
	and.b64  	%rd88, %rd290, 4294967295;
	mul.wide.u32 	%rd221, %r30, 8;
	add.s64 	%rd222, %rd2, %rd221;
	ld.global.u64 	%rd89, [%rd222];
	and.b64  	%rd223, %rd89, -4294967296;
	setp.ne.s64 	%p18, %rd223, 0;
	@%p18 bra 	$L__BB622_37;
	cvt.u32.u64 	%r129, %rd89;
	cvt.u32.u64 	%r130, %rd88;
	div.u32 	%r131, %r130, %r129;
	mul.lo.s32 	%r132, %r131, %r129;
	sub.s32 	%r133, %r130, %r132;
	cvt.u64.u32 	%rd292, %r131;
	cvt.u64.u32 	%rd293, %r133;
	bra.uni 	$L__BB622_38;
$L__BB622_37:
	div.s64 	%rd292, %rd88, %rd89;
	mul.lo.s64 	%rd224, %rd292, %rd89;
	sub.s64 	%rd293, %rd88, %rd224;
$L__BB622_38:
	mul.wide.u32 	%rd225, %r30, 8;
	add.s64 	%rd226, %rd1, %rd225;
	ld.global.u64 	%rd227, [%rd226];
	mad.lo.s64 	%rd96, %rd227, %rd293, %rd87;
	add.s32 	%r31, %r219, -2;
	and.b64  	%rd97, %rd292, 4294967295;
	mul.wide.u32 	%rd228, %r31, 8;
	add.s64 	%rd229, %rd2, %rd228;
	ld.global.u64 	%rd98, [%rd229];
	and.b64  	%rd230, %rd98, -4294967296;
	setp.ne.s64 	%p19, %rd230, 0;
	@%p19 bra 	$L__BB622_40;
	cvt.u32.u64 	%r134, %rd98;
	cvt.u32.u64 	%r135, %rd97;
	div.u32 	%r136, %r135, %r134;
	mul.lo.s32 	%r137, %r136, %r134;
	sub.s32 	%r138, %r135, %r137;
	cvt.u64.u32 	%rd294, %r136;
	cvt.u64.u32 	%rd295, %r138;
	bra.uni 	$L__BB622_41;
$L__BB622_40:
	div.s64 	%rd294, %rd97, %rd98;
	mul.lo.s64 	%rd231, %rd294, %rd98;
	sub.s64 	%rd295, %rd97, %rd231;
$L__BB622_41:
	mul.wide.u32 	%rd232, %r31, 8;
	add.s64 	%rd233, %rd1, %rd232;
	ld.global.u64 	%rd234, [%rd233];
	mad.lo.s64 	%rd105, %rd234, %rd295, %rd96;
	add.s32 	%r32, %r219, -3;
	and.b64  	%rd106, %rd294, 4294967295;
	mul.wide.u32 	%rd235, %r32, 8;
	add.s64 	%rd236, %rd2, %rd235;
	ld.global.u64 	%rd107, [%rd236];
	and.b64  	%rd237, %rd107, -4294967296;
	setp.ne.s64 	%p20, %rd237, 0;
	@%p20 bra 	$L__BB622_43;
	cvt.u32.u64 	%r139, %rd107;
	cvt.u32.u64 	%r140, %rd106;
	div.u32 	%r141, %r140, %r139;
	mul.lo.s32 	%r142, %r141, %r139;
	sub.s32 	%r143, %r140, %r142;
	cvt.u64.u32 	%rd296, %r141;
	cvt.u64.u32 	%rd297, %r143;
	bra.uni 	$L__BB622_44;
$L__BB622_43:
	div.s64 	%rd296, %rd106, %rd107;
	mul.lo.s64 	%rd238, %rd296, %rd107;
	sub.s64 	%rd297, %rd106, %rd238;
$L__BB622_44:
	mul.wide.u32 	%rd239, %r32, 8;
	add.s64 	%rd240, %rd1, %rd239;
	ld.global.u64 	%rd241, [%rd240];
	mad.lo.s64 	%rd307, %rd241, %rd297, %rd105;
	cvt.u32.u64 	%r220, %rd296;
	add.s32 	%r219, %r219, -4;
$L__BB622_45:
	setp.eq.s32 	%p21, %r29, 0;
	@%p21 bra 	$L__BB622_59;
	setp.eq.s32 	%p22, %r29, 1;
	@%p22 bra 	$L__BB622_54;
	cvt.u64.u32 	%rd117, %r220;
	mul.wide.u32 	%rd243, %r219, 8;
	add.s64 	%rd244, %rd2, %rd243;
	ld.global.u64 	%rd118, [%rd244];
	and.b64  	%rd245, %rd118, -4294967296;
	setp.ne.s64 	%p23, %rd245, 0;
	@%p23 bra 	$L__BB622_49;
	cvt.u32.u64 	%r144, %rd118;
	cvt.u32.u64 	%r145, %rd117;
	div.u32 	%r146, %r145, %r144;
	mul.lo.s32 	%r147, %r146, %r144;
	sub.s32 	%r148, %r145, %r147;
	cvt.u64.u32 	%rd300, %r146;
	cvt.u64.u32 	%rd301, %r148;
	bra.uni 	$L__BB622_50;
$L__BB622_49:
	div.s64 	%rd300, %rd117, %rd118;
	mul.lo.s64 	%rd246, %rd300, %rd118;
	sub.s64 	%rd301, %rd117, %rd246;
$L__BB622_50:
	add.s64 	%rd248, %rd1, %rd243;
	ld.global.u64 	%rd249, [%rd248];
	mad.lo.s64 	%rd125, %rd249, %rd301, %rd307;
	add.s32 	%r37, %r219, -1;
	and.b64  	%rd126, %rd300, 4294967295;
	mul.wide.u32 	%rd250, %r37, 8;
	add.s64 	%rd251, %rd2, %rd250;
	ld.global.u64 	%rd127, [%rd251];
	and.b64  	%rd252, %rd127, -4294967296;
	setp.ne.s64 	%p24, %rd252, 0;
	@%p24 bra 	$L__BB622_52;
	cvt.u32.u64 	%r149, %rd127;
	cvt.u32.u64 	%r150, %rd126;
	div.u32 	%r151, %r150, %r149;
	mul.lo.s32 	%r152, %r151, %r149;
	sub.s32 	%r153, %r150, %r152;
	cvt.u64.u32 	%rd302, %r151;
	cvt.u64.u32 	%rd303, %r153;
	bra.uni 	$L__BB622_53;
$L__BB622_52:
	div.s64 	%rd302, %rd126, %rd127;
	mul.lo.s64 	%rd253, %rd302, %rd127;
	sub.s64 	%rd303, %rd126, %rd253;
$L__BB622_53:
	add.s64 	%rd255, %rd1, %rd250;
	ld.global.u64 	%rd256, [%rd255];
	mad.lo.s64 	%rd307, %rd256, %rd303, %rd125;
	cvt.u32.u64 	%r220, %rd302;
	add.s32 	%r219, %r219, -2;
$L__BB622_54:
	and.b32  	%r154, %r9, 1;
	setp.eq.b32 	%p25, %r154, 1;
	not.pred 	%p26, %p25;
	@%p26 bra 	$L__BB622_59;
	cvt.u64.u32 	%rd137, %r220;
	mul.wide.u32 	%rd257, %r219, 8;
	add.s64 	%rd258, %rd2, %rd257;
	ld.global.u64 	%rd138, [%rd258];
	and.b64  	%rd259, %rd138, -4294967296;
	setp.ne.s64 	%p27, %rd259, 0;
	@%p27 bra 	$L__BB622_57;
	cvt.u32.u64 	%r155, %rd138;
	cvt.u32.u64 	%r156, %rd137;
	rem.u32 	%r157, %r156, %r155;
	cvt.u64.u32 	%rd306, %r157;
	bra.uni 	$L__BB622_58;
$L__BB622_57:
	rem.s64 	%rd306, %rd137, %rd138;
$L__BB622_58:
	add.s64 	%rd261, %rd1, %rd257;
	ld.global.u64 	%rd262, [%rd261];
	mad.lo.s64 	%rd307, %rd262, %rd306, %rd307;
$L__BB622_59:
	cvta.to.global.u64 	%rd263, %rd145;
	shl.b64 	%rd264, %rd307, 1;
	add.s64 	%rd265, %rd263, %rd264;
	ld.global.u16 	%rs18, [%rd265];
	// begin inline asm
	{ cvt.f32.bf16 %f1, %rs18;}

	// end inline asm
	fma.rn.f32 	%f3, %f1, 0f3BBB989D, 0f3F000000;
	cvt.sat.f32.f32 	%f4, %f3;
	mov.f32 	%f5, 0f4B400001;
	mov.f32 	%f6, 0f437C0000;
	fma.rm.f32 	%f7, %f4, %f6, %f5;
	add.f32 	%f8, %f7, 0fCB40007F;
	neg.f32 	%f9, %f8;
	fma.rn.f32 	%f10, %f1, 0f3FB8AA3B, %f9;
	fma.rn.f32 	%f11, %f1, 0f32A57060, %f10;
	mov.b32 	%r158, %f7;
	shl.b32 	%r159, %r158, 23;
	mov.b32 	%f12, %r159;
	ex2.approx.ftz.f32 	%f13, %f11;
	mul.f32 	%f2, %f13, %f12;
	// begin inline asm
	{  cvt.rn.bf16.f32 %rs19, %f2;}

	// end inline asm
	st.shared.u16 	[%r7], %rs19;
	bar.sync 	0;
	setp.ne.s32 	%p28, %r1, 0;
	@%p28 bra 	$L__BB622_77;
	setp.gt.u32 	%p29, %r5, 1;
	@%p29 bra 	$L__BB622_62;
	shl.b32 	%r160, %r3, 1;
	mov.u32 	%r161, logsumexpsdata_bf16;
	add.s32 	%r162, %r161, %r160;
	ld.shared.u16 	%rs118, [%r162];
	bra.uni 	$L__BB622_76;
$L__BB622_62:
	shl.b32 	%r164, %r3, 1;
	mov.u32 	%r165, logsumexpsdata_bf16;
	add.s32 	%r42, %r165, %r164;
	ld.shared.u16 	%rs118, [%r42];
	add.s32 	%r43, %r5, -1;
	add.s32 	%r166, %r5, -2;
	and.b32  	%r44, %r43, 15;
	setp.lt.u32 	%p30, %r166, 15;
	mov.b32 	%r228, 1;
	@%p30 bra 	$L__BB622_66;
	and.b32  	%r169, %r43, -16;
	neg.s32 	%r225, %r169;
	shl.b32 	%r46, %r2, 1;
	add.s32 	%r171, %r164, %r46;
	add.s32 	%r223, %r165, %r171;
	shl.b32 	%r48, %r2, 5;
	mov.b32 	%r226, 1;
	mov.b32 	%r224, 0;
$L__BB622_64:
	.pragma "nounroll";
	mul.lo.s32 	%r173, %r226, %r2;
	shl.b32 	%r174, %r173, 1;
	add.s32 	%r175, %r42, %r174;
	ld.shared.u16 	%rs23, [%r223];
	// begin inline asm
	{ add.bf16 %rs21,%rs118,%rs23; }

	// end inline asm
	add.s32 	%r176, %r175, %r46;
	ld.shared.u16 	%rs26, [%r176];
	// begin inline asm
	{ add.bf16 %rs24,%rs21,%rs26; }

	// end inline asm
	add.s32 	%r177, %r176, %r46;
	ld.shared.u16 	%rs29, [%r177];
	// begin inline asm
	{ add.bf16 %rs27,%rs24,%rs29; }

	// end inline asm
	add.s32 	%r178, %r177, %r46;
	ld.shared.u16 	%rs32, [%r178];
	// begin inline asm
	{ add.bf16 %rs30,%rs27,%rs32; }

	// end inline asm
	add.s32 	%r179, %r178, %r46;
	ld.shared.u16 	%rs35, [%r179];
	// begin inline asm
	{ add.bf16 %rs33,%rs30,%rs35; }

	// end inline asm
	add.s32 	%r180, %r179, %r46;
	ld.shared.u16 	%rs38, [%r180];
	// begin inline asm
	{ add.bf16 %rs36,%rs33,%rs38; }

	// end inline asm
	add.s32 	%r181, %r180, %r46;
	ld.shared.u16 	%rs41, [%r181];
	// begin inline asm
	{ add.bf16 %rs39,%rs36,%rs41; }

	// end inline asm
	add.s32 	%r182, %r181, %r46;
	ld.shared.u16 	%rs44, [%r182];
	// begin inline asm
	{ add.bf16 %rs42,%rs39,%rs44; }

	// end inline asm
	add.s32 	%r183, %r182, %r46;
	ld.shared.u16 	%rs47, [%r183];
	// begin inline asm
	{ add.bf16 %rs45,%rs42,%rs47; }

	// end inline asm
	add.s32 	%r184, %r183, %r46;
	ld.shared.u16 	%rs50, [%r184];
	// begin inline asm
	{ add.bf16 %rs48,%rs45,%rs50; }

	// end inline asm
	add.s32 	%r185, %r184, %r46;
	ld.shared.u16 	%rs53, [%r185];
	// begin inline asm
	{ add.bf16 %rs51,%rs48,%rs53; }

	// end inline asm
	add.s32 	%r186, %r185, %r46;
	ld.shared.u16 	%rs56, [%r186];
	// begin inline asm
	{ add.bf16 %rs54,%rs51,%rs56; }

	// end inline asm
	add.s32 	%r187, %r186, %r46;
	ld.shared.u16 	%rs59, [%r187];
	// begin inline asm
	{ add.bf16 %rs57,%rs54,%rs59; }

	// end inline asm
	add.s32 	%r188, %r187, %r46;
	ld.shared.u16 	%rs62, [%r188];
	// begin inline asm
	{ add.bf16 %rs60,%rs57,%rs62; }

	// end inline asm
	add.s32 	%r189, %r188, %r46;
	ld.shared.u16 	%rs65, [%r189];
	// begin inline asm
	{ add.bf16 %rs63,%rs60,%rs65; }

	// end inline asm
	add.s32 	%r190, %r189, %r46;
	ld.shared.u16 	%rs68, [%r190];
	// begin inline asm
	{ add.bf16 %rs118,%rs63,%rs68; }

	// end inline asm
	add.s32 	%r226, %r226, 16;
	add.s32 	%r225, %r225, 16;
	add.s32 	%r224, %r224, 16;
	add.s32 	%r223, %r223, %r48;
	setp.ne.s32 	%p31, %r225, 0;
	@%p31 bra 	$L__BB622_64;
	add.s32 	%r228, %r224, 1;
$L__BB622_66:
	setp.eq.s32 	%p32, %r44, 0;
	@%p32 bra 	$L__BB622_75;
	and.b32  	%r59, %r43, 7;
	setp.lt.u32 	%p33, %r44, 8;
	@%p33 bra 	$L__BB622_69;
	mul.lo.s32 	%r191, %r228, %r2;
	shl.b32 	%r192, %r191, 1;
	add.s32 	%r193, %r42, %r192;
	ld.shared.u16 	%rs72, [%r193];
	// begin inline asm
	{ add.bf16 %rs70,%rs118,%rs72; }

	// end inline asm
	shl.b32 	%r194, %r2, 1;
	add.s32 	%r195, %r193, %r194;
	ld.shared.u16 	%rs75, [%r195];
	// begin inline asm
	{ add.bf16 %rs73,%rs70,%rs75; }

	// end inline asm
	add.s32 	%r196, %r195, %r194;
	ld.shared.u16 	%rs78, [%r196];
	// begin inline asm
	{ add.bf16 %rs76,%rs73,%rs78; }

	// end inline asm
	add.s32 	%r197, %r196, %r194;
	ld.shared.u16 	%rs81, [%r197];
	// begin inline asm
	{ add.bf16 %rs79,%rs76,%rs81; }

	// end inline asm
	add.s32 	%r198, %r197, %r194;
	ld.shared.u16 	%rs84, [%r198];
	// begin inline asm
	{ add.bf16 %rs82,%rs79,%rs84; }

	// end inline asm
	add.s32 	%r199, %r198, %r194;
	ld.shared.u16 	%rs87, [%r199];
	// begin inline asm
	{ add.bf16 %rs85,%rs82,%rs87; }

	// end inline asm
	add.s32 	%r200, %r199, %r194;
	ld.shared.u16 	%rs90, [%r200];
	// begin inline asm
	{ add.bf16 %rs88,%rs85,%rs90; }

	// end inline asm
	add.s32 	%r201, %r200, %r194;
	ld.shared.u16 	%rs93, [%r201];
	// begin inline asm
	{ add.bf16 %rs118,%rs88,%rs93; }

	// end inline asm
	add.s32 	%r228, %r228, 8;
$L__BB622_69:
	setp.eq.s32 	%p34, %r59, 0;
	@%p34 bra 	$L__BB622_75;
	and.b32  	%r62, %r43, 3;
	setp.lt.u32 	%p35, %r59, 4;
	@%p35 bra 	$L__BB622_72;
	mul.lo.s32 	%r202, %r228, %r2;
	shl.b32 	%r203, %r202, 1;
	add.s32 	%r204, %r42, %r203;
	ld.shared.u16 	%rs97, [%r204];
	// begin inline asm
	{ add.bf16 %rs95,%rs118,%rs97; }

	// end inline asm
	shl.b32 	%r205, %r2, 1;
	add.s32 	%r206, %r204, %r205;
	ld.shared.u16 	%rs100, [%r206];
	// begin inline asm
	{ add.bf16 %rs98,%rs95,%rs100; }

	// end inline asm
	add.s32 	%r207, %r206, %r205;
	ld.shared.u16 	%rs103, [%r207];
	// begin inline asm
	{ add.bf16 %rs101,%rs98,%rs103; }

	// end inline asm
	add.s32 	%r208, %r207, %r205;
	ld.shared.u16 	%rs106, [%r208];
	// begin inline asm
	{ add.bf16 %rs118,%rs101,%rs106; }

	// end inline asm
	add.s32 	%r228, %r228, 4;
$L__BB622_72:
	setp.eq.s32 	%p36, %r62, 0;
	@%p36 bra 	$L__BB622_75;
	mul.lo.s32 	%r209, %r2, %r228;
	shl.b32 	%r210, %r209, 1;
	add.s32 	%r212, %r210, %r164;
	add.s32 	%r231, %r165, %r212;
	shl.b32 	%r66, %r2, 1;
	neg.s32 	%r230, %r62;
$L__BB622_74:
	.pragma "nounroll";
	ld.shared.u16 	%rs109, [%r231];
	// begin inline asm
	{ add.bf16 %rs118,%rs118,%rs109; }

	// end inline asm
	add.s32 	%r231, %r231, %r66;
	add.s32 	%r230, %r230, 1;
	setp.ne.s32 	%p37, %r230, 0;
	@%p37 bra 	$L__BB622_74;
$L__BB622_75:
	st.shared.u16 	[%r42], %rs118;
$L__BB622_76:
	cvt.u64.u32 	%rd266, %r4;
	mad.lo.s64 	%rd267, %rd147, %rd266, %rd3;
	cvta.to.global.u64 	%rd268, %rd144;
	shl.b64 	%rd269, %rd267, 1;
	add.s64 	%rd270, %rd268, %rd269;
	st.global.u16 	[%rd270], %rs118;
$L__BB622_77:
	ret;

}
	// .globl	contiguous_logsumexp33_bf16
.visible .entry contiguous_logsumexp33_bf16(
	.param .u64 .ptr .align 1 contiguous_logsumexp33_bf16_param_0,
	.param .u64 .ptr .align 1 contiguous_logsumexp33_bf16_param_1,
	.param .u64 contiguous_logsumexp33_bf16_param_2,
	.param .u64 contiguous_logsumexp33_bf16_param_3,
	.param .u64 contiguous_logsumexp33_bf16_param_4
)
{
	.reg .pred 	%p<14>;
	.reg .b16 	%rs<119>;
	.reg .b32 	%r<111>;
	.reg .b64 	%rd<16>;

	ld.param.u64 	%rd2, [contiguous_logsumexp33_bf16_param_0];
	ld.param.u64 	%rd3, [contiguous_logsumexp33_bf16_param_1];
	ld.param.u64 	%rd4, [contiguous_logsumexp33_bf16_param_3];
	ld.param.u64 	%rd5, [contiguous_logsumexp33_bf16_param_4];
	mov.u32 	%r1, %tid.y;
	mov.u32 	%r2, %ntid.x;
	mov.u32 	%r3, %tid.x;
	mad.lo.s32 	%r39, %r1, %r2, %r3;
	mov.u32 	%r40, %ctaid.x;
	mad.lo.s32 	%r41, %r40, %r2, %r3;
	mov.u32 	%r4, %ctaid.y;
	mov.u32 	%r5, %ntid.y;
	mad.lo.s32 	%r42, %r4, %r5, %r1;
	shl.b32 	%r43, %r39, 1;
	mov.u32 	%r44, logsumexpsdata_bf16;
	add.s32 	%r7, %r44, %r43;
	mov.b32 	%r38, 0;
	// begin inline asm
	cvt.rn.bf16.s32 %rs17, %r38;
	// end inline asm
	st.shared.u16 	[%r7], %rs17;
	cvt.u64.u32 	%rd1, %r41;
	setp.le.u64 	%p1, %rd4, %rd1;
	cvt.u64.u32 	%rd7, %r42;
	setp.le.u64 	%p2, %rd5, %rd7;
	or.pred  	%p3, %p1, %p2;
	@%p3 bra 	$L__BB623_19;
	cvt.u32.u64 	%r45, %rd1;
	cvta.to.global.u64 	%rd8, %rd3;
	cvt.u32.u64 	%r46, %rd4;
	mad.lo.s32 	%r47, %r42, %r46, %r45;
	mul.wide.u32 	%rd9, %r47, 2;
	add.s64 	%rd10, %rd8, %rd9;
	ld.global.u16 	%rs18, [%rd10];
	st.shared.u16 	[%r7], %rs18;
	bar.sync 	0;
	setp.ne.s32 	%p4, %r1, 0;
	@%p4 bra 	$L__BB623_19;
	setp.gt.u32 	%p5, %r5, 1;
	@%p5 bra 	$L__BB623_4;
	shl.b32 	%r48, %r3, 1;
	add.s32 	%r50, %r44, %r48;
	ld.shared.u16 	%rs117, [%r50];
	bra.uni 	$L__BB623_18;
$L__BB623_4:
	shl.b32 	%r52, %r3, 1;
	add.s32 	%r8, %r44, %r52;
	ld.shared.u16 	%rs117, [%r8];
	add.s32 	%r9, %r5, -1;
	add.s32 	%r54, %r5, -2;
	and.b32  	%r10, %r9, 15;
	setp.lt.u32 	%p6, %r54, 15;
	mov.b32 	%r107, 1;
	@%p6 bra 	$L__BB623_8;
	and.b32  	%r57, %r9, -16;
	neg.s32 	%r104, %r57;
	shl.b32 	%r12, %r2, 1;
	add.s32 	%r59, %r52, %r12;
	add.s32 	%r102, %r44, %r59;
	shl.b32 	%r14, %r2, 5;
	mov.b32 	%r105, 1;
	mov.b32 	%r103, 0;
$L__BB623_6:
	.pragma "nounroll";
	mul.lo.s32 	%r61, %r105, %r2;
	shl.b32 	%r62, %r61, 1;
	add.s32 	%r63, %r8, %r62;
	ld.shared.u16 	%rs22, [%r102];
	// begin inline asm
	{ add.bf16 %rs20,%rs117,%rs22; }

	// end inline asm
	add.s32 	%r64, %r63, %r12;
	ld.shared.u16 	%rs25, [%r64];
	// begin inline asm
	{ add.bf16 %rs23,%rs20,%rs25; }

	// end inline asm
	add.s32 	%r65, %r64, %r12;
	ld.shared.u16 	%rs28, [%r65];
	// begin inline asm
	{ add.bf16 %rs26,%rs23,%rs28; }

	// end inline asm
	add.s32 	%r66, %r65, %r12;
	ld.shared.u16 	%rs31, [%r66];
	// begin inline asm
	{ add.bf16 %rs29,%rs26,%rs31; }

	// end inline asm
	add.s32 	%r67, %r66, %r12;
	ld.shared.u16 	%rs34, [%r67];
	// begin inline asm
	{ add.bf16 %rs32,%rs29,%rs34; }

	// end inline asm
	add.s32 	%r68, %r67, %r12;
	ld.shared.u16 	%rs37, [%r68];
	// begin inline asm
	{ add.bf16 %rs35,%rs32,%rs37; }

	// end inline asm
	add.s32 	%r69, %r68, %r12;
	ld.shared.u16 	%rs40, [%r69];
	// begin inline asm
	{ add.bf16 %rs38,%rs35,%rs40; }

	// end inline asm
	add.s32 	%r70, %r69, %r12;
	ld.shared.u16 	%rs43, [%r70];
	// begin inline asm
	{ add.bf16 %rs41,%rs38,%rs43; }

	// end inline asm
	add.s32 	%r71, %r70, %r12;
	ld.shared.u16 	%rs46, [%r71];
	// begin inline asm
	{ add.bf16 %rs44,%rs41,%rs46; }

	// end inline asm
	add.s32 	%r72, %r71, %r12;
	ld.shared.u16 	%rs49, [%r72];
	// begin inline asm
	{ add.bf16 %rs47,%rs44,%rs49; }

	// end inline asm
	add.s32 	%r73, %r72, %r12;
	ld.shared.u16 	%rs52, [%r73];
	// begin inline asm
	{ add.bf16 %rs50,%rs47,%rs52; }

	// end inline asm
	add.s32 	%r74, %r73, %r12;
	ld.shared.u16 	%rs55, [%r74];
	// begin inline asm
	{ add.bf16 %rs53,%rs50,%rs55; }

	// end inline asm
	add.s32 	%r75, %r74, %r12;
	ld.shared.u16 	%rs58, [%r75];
	// begin inline asm
	{ add.bf16 %rs56,%rs53,%rs58; }

	// end inline asm
	add.s32 	%r76, %r75, %r12;
	ld.shared.u16 	%rs61, [%r76];
	// begin inline asm
	{ add.bf16 %rs59,%rs56,%rs61; }

	// end inline asm
	add.s32 	%r77, %r76, %r12;
	ld.shared.u16 	%rs64, [%r77];
	// begin inline asm
	{ add.bf16 %rs62,%rs59,%rs64; }

	// end inline asm
	add.s32 	%r78, %r77, %r12;
	ld.shared.u16 	%rs67, [%r78];
	// begin inline asm
	{ add.bf16 %rs117,%rs62,%rs67; }

	// end inline asm
	add.s32 	%r105, %r105, 16;
	add.s32 	%r104, %r104, 16;
	add.s32 	%r103, %r103, 16;
	add.s32 	%r102, %r102, %r14;
	setp.ne.s32 	%p7, %r104, 0;
	@%p7 bra 	$L__BB623_6;
	add.s32 	%r107, %r103, 1;
$L__BB623_8:
	setp.eq.s32 	%p8, %r10, 0;
	@%p8 bra 	$L__BB623_17;
	and.b32  	%r25, %r9, 7;
	setp.lt.u32 	%p9, %r10, 8;
	@%p9 bra 	$L__BB623_11;
	mul.lo.s32 	%r79, %r107, %r2;
	shl.b32 	%r80, %r79, 1;
	add.s32 	%r81, %r8, %r80;
	ld.shared.u16 	%rs71, [%r81];
	// begin inline asm
	{ add.bf16 %rs69,%rs117,%rs71; }

	// end inline asm
	shl.b32 	%r82, %r2, 1;
	add.s32 	%r83, %r81, %r82;
	ld.shared.u16 	%rs74, [%r83];
	// begin inline asm
	{ add.bf16 %rs72,%rs69,%rs74; }

	// end inline asm
	add.s32 	%r84, %r83, %r82;
	ld.shared.u16 	%rs77, [%r84];
	// begin inline asm
	{ add.bf16 %rs75,%rs72,%rs77; }

	// end inline asm
	add.s32 	%r85, %r84, %r82;
	ld.shared.u16 	%rs80, [%r85];
	// begin inline asm
	{ add.bf16 %rs78,%rs75,%rs80; }

	// end inline asm
	add.s32 	%r86, %r85, %r82;
	ld.shared.u16 	%rs83, [%r86];
	// begin inline asm
	{ add.bf16 %rs81,%rs78,%rs83; }

	// end inline asm
	add.s32 	%r87, %r86, %r82;
	ld.shared.u16 	%rs86, [%r87];
	// begin inline asm
	{ add.bf16 %rs84,%rs81,%rs86; }

	// end inline asm
	add.s32 	%r88, %r87, %r82;
	ld.shared.u16 	%rs89, [%r88];
	// begin inline asm
	{ add.bf16 %rs87,%rs84,%rs89; }

	// end inline asm
	add.s32 	%r89, %r88, %r82;
	ld.shared.u16 	%rs92, [%r89];
	// begin inline asm
	{ add.bf16 %rs117,%rs87,%rs92; }

	// end inline asm
	add.s32 	%r107, %r107, 8;
$L__BB623_11:
	setp.eq.s32 	%p10, %r25, 0;
	@%p10 bra 	$L__BB623_17;
	and.b32  	%r28, %r9, 3;
	setp.lt.u32 	%p11, %r25, 4;
	@%p11 bra 	$L__BB623_14;
	mul.lo.s32 	%r90, %r107, %r2;
	shl.b32 	%r91, %r90, 1;
	add.s32 	%r92, %r8, %r91;
	ld.shared.u16 	%rs96, [%r92];
	// begin inline asm
	{ add.bf16 %rs94,%rs117,%rs96; }

	// end inline asm
	shl.b32 	%r93, %r2, 1;
	add.s32 	%r94, %r92, %r93;
	ld.shared.u16 	%rs99, [%r94];
	// begin inline asm
	{ add.bf16 %rs97,%rs94,%rs99; }

	// end inline asm
	add.s32 	%r95, %r94, %r93;
	ld.shared.u16 	%rs102, [%r95];
	// begin inline asm
	{ add.bf16 %rs100,%rs97,%rs102; }

	// end inline asm
	add.s32 	%r96, %r95, %r93;
	ld.shared.u16 	%rs105, [%r96];
	// begin inline asm
	{ add.bf16 %rs117,%rs100,%rs105; }

	// end inline asm
	add.s32 	%r107, %r107, 4;
$L__BB623_14:
	setp.eq.s32 	%p12, %r28, 0;
	@%p12 bra 	$L__BB623_17;
	mul.lo.s32 	%r97, %r2, %r107;
	shl.b32 	%r98, %r97, 1;
	add.s32 	%r100, %r98, %r52;
	add.s32 	%r110, %r44, %r100;
	shl.b32 	%r32, %r2, 1;
	neg.s32 	%r109, %r28;
$L__BB623_16:
	.pragma "nounroll";
	ld.shared.u16 	%rs108, [%r110];
	// begin inline asm
	{ add.bf16 %rs117,%rs117,%rs108; }

	// end inline asm
	add.s32 	%r110, %r110, %r32;
	add.s32 	%r109, %r109, 1;
	setp.ne.s32 	%p13, %r109, 0;
	@%p13 bra 	$L__BB623_16;
$L__BB623_17:
	st.shared.u16 	[%r8], %rs117;
$L__BB623_18:
	cvt.u64.u32 	%rd11, %r4;
	mad.lo.s64 	%rd12, %rd4, %rd11, %rd1;
	cvta.to.global.u64 	%rd13, %rd2;
	shl.b64 	%rd14, %rd12, 1;
	add.s64 	%rd15, %rd13, %rd14;
	st.global.u16 	[%rd15], %rs117;
$L__BB623_19:
	ret;

}
.func  (.param .b64 func_retval0) __internal_accurate_pow(
	.param .b64 __internal_accurate_pow_param_0
)
{
	.reg .pred 	%p<8>;
	.reg .b32 	%r<49>;
	.reg .b32 	%f<3>;
	.reg .b64 	%fd<109>;

	ld.param.f64 	%fd10, [__internal_accurate_pow_param_0];
	{
	.reg .b32 %temp; 
	mov.b64 	{%temp, %r46}, %fd10;
	}
	{
	.reg .b32 %temp; 
	mov.b64 	{%r45, %temp}, %fd10;
	}
	shr.u32 	%r47, %r46, 20;
	setp.gt.u32 	%p1, %r46, 1048575;
	@%p1 bra 	$L__BB624_2;
	mul.f64 	%fd11, %fd10, 0d4350000000000000;
	{
	.reg .b32 %temp; 
	mov.b64 	{%temp, %r46}, %fd11;
	}
	{
	.reg .b32 %temp; 
	mov.b64 	{%r45, %temp}, %fd11;
	}
	shr.u32 	%r16, %r46, 20;
	add.s32 	%r47, %r16, -54;
$L__BB624_2:
	add.s32 	%r48, %r47, -1023;
	and.b32  	%r17, %r46, -2146435073;
	or.b32  	%r18, %r17, 1072693248;
	mov.b64 	%fd107, {%r45, %r18};
	setp.lt.u32 	%p2, %r18, 1073127583;
	@%p2 bra 	$L__BB624_4;
	{
	.reg .b32 %temp; 
	mov.b64 	{%r19, %temp}, %fd107;
	}
	{
	.reg .b32 %temp; 
	mov.b64 	{%temp, %r20}, %fd107;
	}
	add.s32 	%r21, %r20, -1048576;
	mov.b64 	%fd107, {%r19, %r21};
	add.s32 	%r48, %r47, -1022;
$L__BB624_4:
	add.f64 	%fd12, %fd107, 0dBFF0000000000000;
	add.f64 	%fd13, %fd107, 0d3FF0000000000000;
	rcp.approx.ftz.f64 	%fd14, %fd13;
	neg.f64 	%fd15, %fd13;
	fma.rn.f64 	%fd16, %fd15, %fd14, 0d3FF0000000000000;
	fma.rn.f64 	%fd17, %fd16, %fd16, %fd16;
	fma.rn.f64 	%fd18, %fd17, %fd14, %fd14;
	mul.f64 	%fd19, %fd12, %fd18;
	fma.rn.f64 	%fd20, %fd12, %fd18, %fd19;
	mul.f64 	%fd21, %fd20, %fd20;
	fma.rn.f64 	%fd22, %fd21, 0d3EB0F5FF7D2CAFE2, 0d3ED0F5D241AD3B5A;
	fma.rn.f64 	%fd23, %fd22, %fd21, 0d3EF3B20A75488A3F;
	fma.rn.f64 	%fd24, %fd23, %fd21, 0d3F1745CDE4FAECD5;
	fma.rn.f64 	%fd25, %fd24, %fd21, 0d3F3C71C7258A578B;
	fma.rn.f64 	%fd26, %fd25, %fd21, 0d3F6249249242B910;
	fma.rn.f64 	%fd27, %fd26, %fd21, 0d3F89999999999DFB;
	sub.f64 	%fd28, %fd12, %fd20;
	add.f64 	%fd29, %fd28, %fd28;
	neg.f64 	%fd30, %fd20;
	fma.rn.f64 	%fd31, %fd30, %fd12, %fd29;
	mul.f64 	%fd32, %fd18, %fd31;
	fma.rn.f64 	%fd33, %fd21, %fd27, 0d3FB5555555555555;
	mov.f64 	%fd34, 0d3FB5555555555555;
	sub.f64 	%fd35, %fd34, %fd33;
	fma.rn.f64 	%fd36, %fd21, %fd27, %fd35;
	add.f64 	%fd37, %fd36, 0dBC46A4CB00B9E7B0;
	add.f64 	%fd38, %fd33, %fd37;
	sub.f64 	%fd39, %fd33, %fd38;
	add.f64 	%fd40, %fd37, %fd39;
	mul.rn.f64 	%fd41, %fd20, %fd20;
	neg.f64 	%fd42, %fd41;
	fma.rn.f64 	%fd43, %fd20, %fd20, %fd42;
	{
	.reg .b32 %temp; 
	mov.b64 	{%r22, %temp}, %fd32;
	}
	{
	.reg .b32 %temp; 
	mov.b64 	{%temp, %r23}, %fd32;
	}
	add.s32 	%r24, %r23, 1048576;
	mov.b64 	%fd44, {%r22, %r24};
	fma.rn.f64 	%fd45, %fd20, %fd44, %fd43;
	mul.rn.f64 	%fd46, %fd41, %fd20;
	neg.f64 	%fd47, %fd46;
	fma.rn.f64 	%fd48, %fd41, %fd20, %fd47;
	fma.rn.f64 	%fd49, %fd41, %fd32, %fd48;
	fma.rn.f64 	%fd50, %fd45, %fd20, %fd49;
	mul.rn.f64 	%fd51, %fd38, %fd46;
	neg.f64 	%fd52, %fd51;
	fma.rn.f64 	%fd53, %fd38, %fd46, %fd52;
	fma.rn.f64 	%fd54, %fd38, %fd50, %fd53;
	fma.rn.f64 	%fd55, %fd40, %fd46, %fd54;
	add.f64 	%fd56, %fd51, %fd55;
	sub.f64 	%fd57, %fd51, %fd56;
	add.f64 	%fd58, %fd55, %fd57;
	add.f64 	%fd59, %fd20, %fd56;
	sub.f64 	%fd60, %fd20, %fd59;
	add.f64 	%fd61, %fd56, %fd60;
	add.f64 	%fd62, %fd58, %fd61;
	add.f64 	%fd63, %fd32, %fd62;
	add.f64 	%fd64, %fd59, %fd63;
	sub.f64 	%fd65, %fd59, %fd64;
	add.f64 	%fd66, %fd63, %fd65;
	xor.b32  	%r25, %r48, -2147483648;
	mov.b32 	%r26, 1127219200;
	mov.b64 	%fd67, {%r25, %r26};
	mov.b32 	%r27, -2147483648;
	mov.b64 	%fd68, {%r27, %r26};
	sub.f64 	%fd69, %fd67, %fd68;
	fma.rn.f64 	%fd70, %fd69, 0d3FE62E42FEFA39EF, %fd64;
	fma.rn.f64 	%fd71, %fd69, 0dBFE62E42FEFA39EF, %fd70;
	sub.f64 	%fd72, %fd71, %fd64;
	sub.f64 	%fd73, %fd66, %fd72;
	fma.rn.f64 	%fd74, %fd69, 0d3C7ABC9E3B39803F, %fd73;
	add.f64 	%fd75, %fd70, %fd74;
	sub.f64 	%fd76, %fd70, %fd75;
	add.f64 	%fd77, %fd74, %fd76;
	mov.f64 	%fd78, 0d4008000000000000;
	{
	.reg .b32 %temp; 
	mov.b64 	{%temp, %r28}, %fd78;
	}
	{
	.reg .b32 %temp; 
	mov.b64 	{%r29, %temp}, %fd78;
	}
	shl.b32 	%r30, %r28, 1;
	setp.gt.u32 	%p3, %r30, -33554433;
	and.b32  	%r31, %r28, -15728641;
	selp.b32 	%r32, %r31, %r28, %p3;
	mov.b64 	%fd79, {%r29, %r32};
	mul.rn.f64 	%fd80, %fd75, %fd79;
	neg.f64 	%fd81, %fd80;
	fma.rn.f64 	%fd82, %fd75, %fd79, %fd81;
	fma.rn.f64 	%fd83, %fd77, %fd79, %fd82;
	add.f64 	%fd4, %fd80, %fd83;
	sub.f64 	%fd84, %fd80, %fd4;
	add.f64 	%fd5, %fd83, %fd84;
	fma.rn.f64 	%fd85, %fd4, 0d3FF71547652B82FE, 0d4338000000000000;
	{
	.reg .b32 %temp; 
	mov.b64 	{%r13, %temp}, %fd85;
	}
	mov.f64 	%fd86, 0dC338000000000000;
	add.rn.f64 	%fd87, %fd85, %fd86;
	fma.rn.f64 	%fd88, %fd87, 0dBFE62E42FEFA39EF, %fd4;
	fma.rn.f64 	%fd89, %fd87, 0dBC7ABC9E3B39803F, %fd88;
	fma.rn.f64 	%fd90, %fd89, 0d3E5ADE1569CE2BDF, 0d3E928AF3FCA213EA;
	fma.rn.f64 	%fd91, %fd90, %fd89, 0d3EC71DEE62401315;
	fma.rn.f64 	%fd92, %fd91, %fd89, 0d3EFA01997C89EB71;
	fma.rn.f64 	%fd93, %fd92, %fd89, 0d3F2A01A014761F65;
	fma.rn.f64 	%fd94, %fd93, %fd89, 0d3F56C16C1852B7AF;
	fma.rn.f64 	%fd95, %fd94, %fd89, 0d3F81111111122322;
	fma.rn.f64 	%fd96, %fd95, %fd89, 0d3FA55555555502A1;
	fma.rn.f64 	%fd97, %fd96, %fd89, 0d3FC5555555555511;
	fma.rn.f64 	%fd98, %fd97, %fd89, 0d3FE000000000000B;
	fma.rn.f64 	%fd99, %fd98, %fd89, 0d3FF0000000000000;
	fma.rn.f64 	%fd100, %fd99, %fd89, 0d3FF0000000000000;
	{
	.reg .b32 %temp; 
	mov.b64 	{%r14, %temp}, %fd100;
	}
	{
	.reg .b32 %temp; 
	mov.b64 	{%temp, %r15}, %fd100;
	}
	shl.b32 	%r33, %r13, 20;
	add.s32 	%r34, %r33, %r15;
	mov.b64 	%fd108, {%r14, %r34};
	{
	.reg .b32 %temp; 
	mov.b64 	{%temp, %r35}, %fd4;
	}
	mov.b32 	%f2, %r35;
	abs.f32 	%f1, %f2;
	setp.lt.f32 	%p4, %f1, 0f4086232B;
	@%p4 bra 	$L__BB624_7;
	setp.lt.f64 	%p5, %fd4, 0d0000000000000000;
	add.f64 	%fd101, %fd4, 0d7FF0000000000000;
	selp.f64 	%fd108, 0d0000000000000000, %fd101, %p5;
	setp.geu.f32 	%p6, %f1, 0f40874800;
	@%p6 bra 	$L__BB624_7;
	shr.u32 	%r36, %r13, 31;
	add.s32 	%r37, %r13, %r36;
	shr.s32 	%r38, %r37, 1;
	shl.b32 	%r39, %r38, 20;
	add.s32 	%r40, %r15, %r39;
	mov.b64 	%fd102, {%r14, %r40};
	sub.s32 	%r41, %r13, %r38;
	shl.b32 	%r42, %r41, 20;
	add.s32 	%r43, %r42, 1072693248;
	mov.b32 	%r44, 0;
	mov.b64 	%fd103, {%r44, %r43};
	mul.f64 	%fd108, %fd103, %fd102;
$L__BB624_7:
	abs.f64 	%fd104, %fd108;
	setp.eq.f64 	%p7, %fd104, 0d7FF0000000000000;
	fma.rn.f64 	%fd105, %fd108, %fd5, %fd108;
	selp.f64 	%fd106, %fd108, %fd105, %p7;
	st.param.f64 	[func_retval0], %fd106;
	ret;

}


// ===== COMPILED SASS (sm_100) =====

	.target	sm_100

	.elftype	@"ET_EXEC"


//--------------------- .note.nv.tkinfo           --------------------------
	.section	.note.nv.tkinfo,"",@"SHT_NOTE"
	.sectionflags	@"SHF_NOTE_NV_TKINFO"
	.tkinfo
        /*0018*/ 	.word	0x00000002
        /*0030*/ 	.string	""
        /*0030*/ 	.string	"ptxas"
        /*0030*/ 	.string	"Cuda compilation tools, release 13.0, V13.0.88"
        /*0030*/ 	.string	"Build cuda_13.0.r13.0/compiler.36424714_0"
        /*0030*/ 	.string	"-arch sm_100 -m 64 "



//--------------------- .note.nv.cuinfo           --------------------------
	.section	.note.nv.cuinfo,"",@"SHT_NOTE"
	.sectionflags	@"SHF_NOTE_NV_CUINFO"
        /*0018*/ 	.short	0x0002
        /*001a*/ 	.short	0x0064
        /*001c*/ 	.short	0x0082
	.zero		2


//--------------------- .nv.info                  --------------------------
	.section	.nv.info,"",@"SHT_CUDA_INFO"
	.align	4


	//----- nvinfo : EIATTR_REGCOUNT
	.align		4
        /*0000*/ 	.byte	0x04, 0x2f
        /*0002*/ 	.short	(.L_1 - .L_0)
	.align		4
.L_0:
        /*0004*/ 	.word	index@(contiguous_sum_square_bool)
        /*0008*/ 	.word	0x0000000c


	//----- nvinfo : EIATTR_FRAME_SIZE
	.align		4
.L_1:
        /*000c*/ 	.byte	0x04, 0x11
        /*000e*/ 	.short	(.L_3 - .L_2)
	.align		4
.L_2:
        /*0010*/ 	.word	index@(contiguous_sum_square_bool)
        /*0014*/ 	.word	0x00000000


	//----- nvinfo : EIATTR_REGCOUNT
	.align		4
.L_3:
        /*0018*/ 	.byte	0x04, 0x2f
        /*001a*/ 	.short	(.L_5 - .L_4)
	.align		4
.L_4:
        /*001c*/ 	.word	index@(contiguous_cumulate_sum_square_bool)
        /*0020*/ 	.word	0x0000000c


	//----- nvinfo : EIATTR_FRAME_SIZE
	.align		4
.L_5:
        /*0024*/ 	.byte	0x04, 0x11
        /*0026*/ 	.short	(.L_7 - .L_6)
	.align		4
.L_6:
        /*0028*/ 	.word	index@(contiguous_cumulate_sum_square_bool)
        /*002c*/ 	.word	0x00000000


	//----- nvinfo : EIATTR_REGCOUNT
	.align		4
.L_7:
        /*0030*/ 	.byte	0x04, 0x2f
        /*0032*/ 	.short	(.L_9 - .L_8)
	.align		4
.L_8:
        /*0034*/ 	.word	index@(uncontiguous_sum_square_bool)
        /*0038*/ 	.word	0x00000030


	//----- nvinfo : EIATTR_FRAME_SIZE
	.align		4
.L_9:
        /*003c*/ 	.byte	0x04, 0x11
        /*003e*/ 	.short	(.L_11 - .L_10)
	.align		4
.L_10:
        /*0040*/ 	.word	index@($__internal_623_$__cuda_sm20_rem_s64)
        /*0044*/ 	.word	0x00000000


	//----- nvinfo : EIATTR_FRAME_SIZE
	.align		4
.L_11:
        /*0048*/ 	.byte	0x04, 0x11
        /*004a*/ 	.short	(.L_13 - .L_12)
	.align		4
.L_12:
        /*004c*/ 	.word	index@($__internal_622_$__cuda_sm20_div_s64)
        /*0050*/ 	.word	0x00000000


	//----- nvinfo : EIATTR_FRAME_SIZE
	.align		4
.L_13:
        /*0054*/ 	.byte	0x04, 0x11
        /*0056*/ 	.short	(.L_15 - .L_14)
	.align		4
.L_14:
        /*0058*/ 	.word	index@(uncontiguous_sum_square_bool)
        /*005c*/ 	.word	0x00000000


	//----- nvinfo : EIATTR_REGCOUNT
	.align		4
.L_15:
        /*0060*/ 	.byte	0x04, 0x2f
        /*0062*/ 	.short	(.L_17 - .L_16)
	.align		4
.L_16:
        /*0064*/ 	.word	index@(uncontiguous_cumulate_sum_square_bool)
        /*0068*/ 	.word	0x00000030


	//----- nvinfo : EIATTR_FRAME_SIZE
	.align		4
.L_17:
        /*006c*/ 	.byte	0x04, 0x11
        /*006e*/ 	.short	(.L_19 - .L_18)
	.align		4
.L_18:
        /*0070*/ 	.word	index@($__internal_621_$__cuda_sm20_rem_s64)
        /*0074*/ 	.word	0x00000000


	//----- nvinfo : EIATTR_FRAME_SIZE
	.align		4
.L_19:
        /*0078*/ 	.byte	0x04, 0x11
        /*007a*/ 	.short	(.L_21 - .L_20)
	.align		4
.L_20:
        /*007c*/ 	.word	index@($__internal_620_$__cuda_sm20_div_s64)
        /*0080*/ 	.word	0x00000000


	//----- nvinfo : EIATTR_FRAME_SIZE
	.align		4
.L_21:
        /*0084*/ 	.byte	0x04, 0x11
        /*0086*/ 	.short	(.L_23 - .L_22)
	.align		4
.L_22:
        /*0088*/ 	.word	index@(uncontiguous_cumulate_sum_square_bool)
        /*008c*/ 	.word	0x00000000


	//----- nvinfo : EIATTR_REGCOUNT
	.align		4
.L_23:
        /*0090*/ 	.byte	0x04, 0x2f
        /*0092*/ 	.short	(.L_25 - .L_24)
	.align		4
.L_24:
        /*0094*/ 	.word	index@(contiguous_sum_square2_bool)
        /*0098*/ 	.word	0x00000030


	//----- nvinfo : EIATTR_FRAME_SIZE
	.align		4
.L_25:
        /*009c*/ 	.byte	0x04, 0x11
        /*009e*/ 	.short	(.L_27 - .L_26)
	.align		4
.L_26:
        /*00a0*/ 	.word	index@($__internal_619_$__cuda_sm20_rem_s64)
        /*00a4*/ 	.word	0x00000000


	//----- nvinfo : EIATTR_FRAME_SIZE
	.align		4
.L_27:
        /*00a8*/ 	.byte	0x04, 0x11
        /*00aa*/ 	.short	(.L_29 - .L_28)
	.align		4
.L_28:
        /*00ac*/ 	.word	index@($__internal_618_$__cuda_sm20_div_s64)
        /*00b0*/ 	.word	0x00000000


	//----- nvinfo : EIATTR_FRAME_SIZE
	.align		4
.L_29:
        /*00b4*/ 	.byte	0x04, 0x11
        /*00b6*/ 	.short	(.L_31 - .L_30)
	.align		4
.L_30:
        /*00b8*/ 	.word	index@(contiguous_sum_square2_bool)
        /*00bc*/ 	.word	0x00000000


	//----- nvinfo : EIATTR_REGCOUNT
	.align		4
.L_31:
        /*00c0*/ 	.byte	0x04, 0x2f
        /*00c2*/ 	.short	(.L_33 - .L_32)
	.align		4
.L_32:
        /*00c4*/ 	.word	index@(contiguous_sum_square22_bool)
        /*00c8*/ 	.word	0x0000000e


	//----- nvinfo : EIATTR_FRAME_SIZE
	.align		4
.L_33:
        /*00cc*/ 	.byte	0x04, 0x11
        /*00ce*/ 	.short	(.L_35 - .L_34)
	.align		4
.L_34:
        /*00d0*/ 	.word	index@(contiguous_sum_square22_bool)
        /*00d4*/ 	.word	0x00000000


	//----- nvinfo : EIATTR_REGCOUNT
	.align		4
.L_35:
        /*00d8*/ 	.byte	0x04, 0x2f
        /*00da*/ 	.short	(.L_37 - .L_36)
	.align		4
.L_36:
        /*00dc*/ 	.word	index@(contiguous_sum_square3_bool)
        /*00e0*/ 	.word	0x0000002c


	//----- nvinfo : EIATTR_FRAME_SIZE
	.align		4
.L_37:
        /*00e4*/ 	.byte	0x04, 0x11
        /*00e6*/ 	.short	(.L_39 - .L_38)
	.align		4
.L_38:
        /*00e8*/ 	.word	index@($__internal_617_$__cuda_sm20_rem_s64)
        /*00ec*/ 	.word	0x00000000


	//----- nvinfo : EIATTR_FRAME_SIZE
	.align		4
.L_39:
        /*00f0*/ 	.byte	0x04, 0x11
        /*00f2*/ 	.short	(.L_41 - .L_40)
	.align		4
.L_40:
        /*00f4*/ 	.word	index@($__internal_616_$__cuda_sm20_div_s64)
        /*00f8*/ 	.word	0x00000000


	//----- nvinfo : EIATTR_FRAME_SIZE
	.align		4
.L_41:
        /*00fc*/ 	.byte	0x04, 0x11
        /*00fe*/ 	.short	(.L_43 - .L_42)
	.align		4
.L_42:
        /*0100*/ 	.word	index@(contiguous_sum_square3_bool)
        /*0104*/ 	.word	0x00000000


	//----- nvinfo : EIATTR_REGCOUNT
	.align		4
.L_43:
        /*0108*/ 	.byte	0x04, 0x2f
        /*010a*/ 	.short	(.L_45 - .L_44)
	.align		4
.L_44:
        /*010c*/ 	.word	index@(contiguous_sum_square33_bool)
        /*0110*/ 	.word	0x0000001c


	//----- nvinfo : EIATTR_FRAME_SIZE
	.align		4
.L_45:
        /*0114*/ 	.byte	0x04, 0x11
        /*0116*/ 	.short	(.L_47 - .L_46)
	.align		4
.L_46:
        /*0118*/ 	.word	index@(contiguous_sum_square33_bool)
        /*011c*/ 	.word	0x00000000


	//----- nvinfo : EIATTR_REGCOUNT
	.align		4
.L_47:
        /*0120*/ 	.byte	0x04, 0x2f
        /*0122*/ 	.short	(.L_49 - .L_48)
	.align		4
.L_48:
        /*0124*/ 	.word	index@(contiguous_sum_square_i8)
        /*0128*/ 	.word	0x0000000c


	//----- nvinfo : EIATTR_FRAME_SIZE
	.align		4
.L_49:
        /*012c*/ 	.byte	0x04, 0x11
        /*012e*/ 	.short	(.L_51 - .L_50)
	.align		4
.L_50:
        /*0130*/ 	.word	index@(contiguous_sum_square_i8)
        /*0134*/ 	.word	0x00000000


	//----- nvinfo : EIATTR_REGCOUNT
	.align		4
.L_51:
        /*0138*/ 	.byte	0x04, 0x2f
        /*013a*/ 	.short	(.L_53 - .L_52)
	.align		4
.L_52:
        /*013c*/ 	.word	index@(contiguous_cumulate_sum_square_i8)
        /*0140*/ 	.word	0x0000000c


	//----- nvinfo : EIATTR_FRAME_SIZE
	.align		4
.L_53:
        /*0144*/ 	.byte	0x04, 0x11
        /*0146*/ 	.short	(.L_55 - .L_54)
	.align		4
.L_54:
        /*0148*/ 	.word	index@(contiguous_cumulate_sum_square_i8)
        /*014c*/ 	.word	0x00000000


	//----- nvinfo : EIATTR_REGCOUNT
	.align		4
.L_55:
        /*0150*/ 	.byte	0x04, 0x2f
        /*0152*/ 	.short	(.L_57 - .L_56)
	.align		4
.L_56:
        /*0154*/ 	.word	index@(uncontiguous_sum_square_i8)
        /*0158*/ 	.word	0x00000030


	//----- nvinfo : EIATTR_FRAME_SIZE
	.align		4
.L_57:
        /*015c*/ 	.byte	0x04, 0x11
        /*015e*/ 	.short	(.L_59 - .L_58)
	.align		4
.L_58:
        /*0160*/ 	.word	index@($__internal_615_$__cuda_sm20_rem_s64)
        /*0164*/ 	.word	0x00000000


	//----- nvinfo : EIATTR_FRAME_SIZE
	.align		4
.L_59:
        /*0168*/ 	.byte	0x04, 0x11
        /*016a*/ 	.short	(.L_61 - .L_60)
	.align		4
.L_60:
        /*016c*/ 	.word	index@($__internal_614_$__cuda_sm20_div_s64)
        /*0170*/ 	.word	0x00000000


	//----- nvinfo : EIATTR_FRAME_SIZE
	.align		4
.L_61:
        /*0174*/ 	.byte	0x04, 0x11
        /*0176*/ 	.short	(.L_63 - .L_62)
	.align		4
.L_62:
        /*0178*/ 	.word	index@(uncontiguous_sum_square_i8)
        /*017c*/ 	.word	0x00000000


	//----- nvinfo : EIATTR_REGCOUNT
	.align		4
.L_63:
        /*0180*/ 	.byte	0x04, 0x2f
        /*0182*/ 	.short	(.L_65 - .L_64)
	.align		4
.L_64:
        /*0184*/ 	.word	index@(uncontiguous_cumulate_sum_square_i8)
        /*0188*/ 	.word	0x00000030


	//----- nvinfo : EIATTR_FRAME_SIZE
	.align		4
.L_65:
        /*018c*/ 	.byte	0x04, 0x11
        /*018e*/ 	.short	(.L_67 - .L_66)
	.align		4
.L_66:
        /*0190*/ 	.word	index@($__internal_613_$__cuda_sm20_rem_s64)
        /*0194*/ 	.word	0x00000000


	//----- nvinfo : EIATTR_FRAME_SIZE
	.align		4
.L_67:
        /*0198*/ 	.byte	0x04, 0x11
        /*019a*/ 	.short	(.L_69 - .L_68)
	.align		4
.L_68:
        /*019c*/ 	.word	index@($__internal_612_$__cuda_sm20_div_s64)
        /*01a0*/ 	.word	0x00000000


	//----- nvinfo : EIATTR_FRAME_SIZE
	.align		4
.L_69:
        /*01a4*/ 	.byte	0x04, 0x11
        /*01a6*/ 	.short	(.L_71 - .L_70)
	.align		4
.L_70:
        /*01a8*/ 	.word	index@(uncontiguous_cumulate_sum_square_i8)
        /*01ac*/ 	.word	0x00000000


	//----- nvinfo : EIATTR_REGCOUNT
	.align		4
.L_71:
        /*01b0*/ 	.byte	0x04, 0x2f
        /*01b2*/ 	.short	(.L_73 - .L_72)
	.align		4
.L_72:
        /*01b4*/ 	.word	index@(contiguous_sum_square2_i8)
        /*01b8*/ 	.word	0x00000030


	//----- nvinfo : EIATTR_FRAME_SIZE
	.align		4
.L_73:
        /*01bc*/ 	.byte	0x04, 0x11
        /*01be*/ 	.short	(.L_75 - .L_74)
	.align		4
.L_74:
        /*01c0*/ 	.word	index@($__internal_611_$__cuda_sm20_rem_s64)
        /*01c4*/ 	.word	0x00000000


	//----- nvinfo : EIATTR_FRAME_SIZE
	.align		4
.L_75:
        /*01c8*/ 	.byte	0x04, 0x11
        /*01ca*/ 	.short	(.L_77 - .L_76)
	.align		4
.L_76:
        /*01cc*/ 	.word	index@($__internal_610_$__cuda_sm20_div_s64)
        /*01d0*/ 	.word	0x00000000


	//----- nvinfo : EIATTR_FRAME_SIZE
	.align		4
.L_77:
        /*01d4*/ 	.byte	0x04, 0x11
        /*01d6*/ 	.short	(.L_79 - .L_78)
	.align		4
.L_78:
        /*01d8*/ 	.word	index@(contiguous_sum_square2_i8)
        /*01dc*/ 	.word	0x00000000


	//----- nvinfo : EIATTR_REGCOUNT
	.align		4
.L_79:
        /*01e0*/ 	.byte	0x04, 0x2f
        /*01e2*/ 	.short	(.L_81 - .L_80)
	.align		4
.L_80:
        /*01e4*/ 	.word	index@(contiguous_sum_square22_i8)
        /*01e8*/ 	.word	0x0000000e


	//----- nvinfo : EIATTR_FRAME_SIZE
	.align		4
.L_81:
        /*01ec*/ 	.byte	0x04, 0x11
        /*01ee*/ 	.short	(.L_83 - .L_82)
	.align		4
.L_82:
        /*01f0*/ 	.word	index@(contiguous_sum_square22_i8)
        /*01f4*/ 	.word	0x00000000


	//----- nvinfo : EIATTR_REGCOUNT
	.align		4
.L_83:
        /*01f8*/ 	.byte	0x04, 0x2f
        /*01fa*/ 	.short	(.L_85 - .L_84)
	.align		4
.L_84:
        /*01fc*/ 	.word	index@(contiguous_sum_square3_i8)
        /*0200*/ 	.word	0x0000002c


	//----- nvinfo : EIATTR_FRAME_SIZE
	.align		4
.L_85:
        /*0204*/ 	.byte	0x04, 0x11
        /*0206*/ 	.short	(.L_87 - .L_86)
	.align		4
.L_86:
        /*0208*/ 	.word	index@($__internal_609_$__cuda_sm20_rem_s64)
        /*020c*/ 	.word	0x00000000


	//----- nvinfo : EIATTR_FRAME_SIZE
	.align		4
.L_87:
        /*0210*/ 	.byte	0x04, 0x11
        /*0212*/ 	.short	(.L_89 - .L_88)
	.align		4
.L_88:
        /*0214*/ 	.word	index@($__internal_608_$__cuda_sm20_div_s64)
        /*0218*/ 	.word	0x00000000


	//----- nvinfo : EIATTR_FRAME_SIZE
	.align		4
.L_89:
        /*021c*/ 	.byte	0x04, 0x11
        /*021e*/ 	.short	(.L_91 - .L_90)
	.align		4
.L_90:
        /*0220*/ 	.word	index@(contiguous_sum_square3_i8)
        /*0224*/ 	.word	0x00000000


	//----- nvinfo : EIATTR_REGCOUNT
	.align		4
.L_91:
        /*0228*/ 	.byte	0x04, 0x2f
        /*022a*/ 	.short	(.L_93 - .L_92)
	.align		4
.L_92:
        /*022c*/ 	.word	index@(contiguous_sum_square33_i8)
        /*0230*/ 	.word	0x0000001b


	//----- nvinfo : EIATTR_FRAME_SIZE
	.align		4
.L_93:
        /*0234*/ 	.byte	0x04, 0x11
        /*0236*/ 	.short	(.L_95 - .L_94)
	.align		4
.L_94:
        /*0238*/ 	.word	index@(contiguous_sum_square33_i8)
        /*023c*/ 	.word	0x00000000


	//----- nvinfo : EIATTR_REGCOUNT
	.align		4
.L_95:
        /*0240*/ 	.byte	0x04, 0x2f
        /*0242*/ 	.short	(.L_97 - .L_96)
	.align		4
.L_96:
        /*0244*/ 	.word	index@(contiguous_sum_square_i16)
        /*0248*/ 	.word	0x0000000d


	//----- nvinfo : EIATTR_FRAME_SIZE
	.align		4
.L_97:
        /*024c*/ 	.byte	0x04, 0x11
        /*024e*/ 	.short	(.L_99 - .L_98)
	.align		4
.L_98:
        /*0250*/ 	.word	index@(contiguous_sum_square_i16)
        /*0254*/ 	.word	0x00000000


	//----- nvinfo : EIATTR_REGCOUNT
	.align		4
.L_99:
        /*0258*/ 	.byte	0x04, 0x2f
        /*025a*/ 	.short	(.L_101 - .L_100)
	.align		4
.L_100:
        /*025c*/ 	.word	index@(contiguous_cumulate_sum_square_i16)
        /*0260*/ 	.word	0x0000000d


	//----- nvinfo : EIATTR_FRAME_SIZE
	.align		4
.L_101:
        /*0264*/ 	.byte	0x04, 0x11
        /*0266*/ 	.short	(.L_103 - .L_102)
	.align		4
.L_102:
        /*0268*/ 	.word	index@(contiguous_cumulate_sum_square_i16)
        /*026c*/ 	.word	0x00000000


	//----- nvinfo : EIATTR_REGCOUNT
	.align		4
.L_103:
        /*0270*/ 	.byte	0x04, 0x2f
        /*0272*/ 	.short	(.L_105 - .L_104)
	.align		4
.L_104:
        /*0274*/ 	.word	index@(uncontiguous_sum_square_i16)
        /*0278*/ 	.word	0x00000030


	//----- nvinfo : EIATTR_FRAME_SIZE
	.align		4
.L_105:
        /*027c*/ 	.byte	0x04, 0x11
        /*027e*/ 	.short	(.L_107 - .L_106)
	.align		4
.L_106:
        /*0280*/ 	.word	index@($__internal_607_$__cuda_sm20_rem_s64)
        /*0284*/ 	.word	0x00000000


	//----- nvinfo : EIATTR_FRAME_SIZE
	.align		4
.L_107:
        /*0288*/ 	.byte	0x04, 0x11
        /*028a*/ 	.short	(.L_109 - .L_108)
	.align		4
.L_108:
        /*028c*/ 	.word	index@($__internal_606_$__cuda_sm20_div_s64)
        /*0290*/ 	.word	0x00000000


	//----- nvinfo : EIATTR_FRAME_SIZE
	.align		4
.L_109:
        /*0294*/ 	.byte	0x04, 0x11
        /*0296*/ 	.short	(.L_111 - .L_110)
	.align		4
.L_110:
        /*0298*/ 	.word	index@(uncontiguous_sum_square_i16)
        /*029c*/ 	.word	0x00000000


	//----- nvinfo : EIATTR_REGCOUNT
	.align		4
.L_111:
        /*02a0*/ 	.byte	0x04, 0x2f
        /*02a2*/ 	.short	(.L_113 - .L_112)
	.align		4
.L_112:
        /*02a4*/ 	.word	index@(uncontiguous_cumulate_sum_square_i16)
        /*02a8*/ 	.word	0x00000030


	//----- nvinfo : EIATTR_FRAME_SIZE
	.align		4
.L_113:
        /*02ac*/ 	.byte	0x04, 0x11
        /*02ae*/ 	.short	(.L_115 - .L_114)
	.align		4
.L_114:
        /*02b0*/ 	.word	index@($__internal_605_$__cuda_sm20_rem_s64)
        /*02b4*/ 	.word	0x00000000


	//----- nvinfo : EIATTR_FRAME_SIZE
	.align		4
.L_115:
        /*02b8*/ 	.byte	0x04, 0x11
        /*02ba*/ 	.short	(.L_117 - .L_116)
	.align		4
.L_116:
        /*02bc*/ 	.word	index@($__internal_604_$__cuda_sm20_div_s64)
        /*02c0*/ 	.word	0x00000000


	//----- nvinfo : EIATTR_FRAME_SIZE
	.align		4
.L_117:
        /*02c4*/ 	.byte	0x04, 0x11
        /*02c6*/ 	.short	(.L_119 - .L_118)
	.align		4
.L_118:
        /*02c8*/ 	.word	index@(uncontiguous_cumulate_sum_square_i16)
        /*02cc*/ 	.word	0x00000000


	//----- nvinfo : EIATTR_REGCOUNT
	.align		4
.L_119:
        /*02d0*/ 	.byte	0x04, 0x2f
        /*02d2*/ 	.short	(.L_121 - .L_120)
	.align		4
.L_120:
        /*02d4*/ 	.word	index@(contiguous_sum_square2_i16)
        /*02d8*/ 	.word	0x00000030


	//----- nvinfo : EIATTR_FRAME_SIZE
	.align		4
.L_121:
        /*02dc*/ 	.byte	0x04, 0x11
        /*02de*/ 	.short	(.L_123 - .L_122)
	.align		4
.L_122:
        /*02e0*/ 	.word	index@($__internal_603_$__cuda_sm20_rem_s64)
        /*02e4*/ 	.word	0x00000000


	//----- nvinfo : EIATTR_FRAME_SIZE
	.align		4
.L_123:
        /*02e8*/ 	.byte	0x04, 0x11
        /*02ea*/ 	.short	(.L_125 - .L_124)
	.align		4
.L_124:
        /*02ec*/ 	.word	index@($__internal_602_$__cuda_sm20_div_s64)
        /*02f0*/ 	.word	0x00000000


	//----- nvinfo : EIATTR_FRAME_SIZE
	.align		4
.L_125:
        /*02f4*/ 	.byte	0x04, 0x11
        /*02f6*/ 	.short	(.L_127 - .L_126)
	.align		4
.L_126:
        /*02f8*/ 	.word	index@(contiguous_sum_square2_i16)
        /*02fc*/ 	.word	0x00000000


	//----- nvinfo : EIATTR_REGCOUNT
	.align		4
.L_127:
        /*0300*/ 	.byte	0x04, 0x2f
        /*0302*/ 	.short	(.L_129 - .L_128)
	.align		4
.L_128:
        /*0304*/ 	.word	index@(contiguous_sum_square22_i16)
        /*0308*/ 	.word	0x0000000e


	//----- nvinfo : EIATTR_FRAME_SIZE
	.align		4
.L_129:
        /*030c*/ 	.byte	0x04, 0x11
        /*030e*/ 	.short	(.L_131 - .L_130)
	.align		4
.L_130:
        /*0310*/ 	.word	index@(contiguous_sum_square22_i16)
        /*0314*/ 	.word	0x00000000


	//----- nvinfo : EIATTR_REGCOUNT
	.align		4
.L_131:
        /*0318*/ 	.byte	0x04, 0x2f
        /*031a*/ 	.short	(.L_133 - .L_132)
	.align		4
.L_132:
        /*031c*/ 	.word	index@(contiguous_sum_square3_i16)
        /*0320*/ 	.word	0x0000002c


	//----- nvinfo : EIATTR_FRAME_SIZE
	.align		4
.L_133:
        /*0324*/ 	.byte	0x04, 0x11
        /*0326*/ 	.short	(.L_135 - .L_134)
	.align		4
.L_134:
        /*0328*/ 	.word	index@($__internal_601_$__cuda_sm20_rem_s64)
        /*032c*/ 	.word	0x00000000


	//----- nvinfo : EIATTR_FRAME_SIZE
	.align		4
.L_135:
        /*0330*/ 	.byte	0x04, 0x11
        /*0332*/ 	.short	(.L_137 - .L_136)
	.align		4
.L_136:
        /*0334*/ 	.word	index@($__internal_600_$__cuda_sm20_div_s64)
        /*0338*/ 	.word	0x00000000


	//----- nvinfo : EIATTR_FRAME_SIZE
	.align		4
.L_137:
        /*033c*/ 	.byte	0x04, 0x11
        /*033e*/ 	.short	(.L_139 - .L_138)
	.align		4
.L_138:
        /*0340*/ 	.word	index@(contiguous_sum_square3_i16)
        /*0344*/ 	.word	0x00000000


	//----- nvinfo : EIATTR_REGCOUNT
	.align		4
.L_139:
        /*0348*/ 	.byte	0x04, 0x2f
        /*034a*/ 	.short	(.L_141 - .L_140)
	.align		4
.L_140:
        /*034c*/ 	.word	index@(contiguous_sum_square33_i16)
        /*0350*/ 	.word	0x0000001b


	//----- nvinfo : EIATTR_FRAME_SIZE
	.align		4
.L_141:
        /*0354*/ 	.byte	0x04, 0x11
        /*0356*/ 	.short	(.L_143 - .L_142)
	.align		4
.L_142:
        /*0358*/ 	.word	index@(contiguous_sum_square33_i16)
        /*035c*/ 	.word	0x00000000


	//----- nvinfo : EIATTR_REGCOUNT
	.align		4
.L_143:
        /*0360*/ 	.byte	0x04, 0x2f
        /*0362*/ 	.short	(.L_145 - .L_144)
	.align		4
.L_144:
        /*0364*/ 	.word	index@(contiguous_sum_square_i32)
        /*0368*/ 	.word	0x0000000d


	//----- nvinfo : EIATTR_FRAME_SIZE
	.align		4
.L_145:
        /*036c*/ 	.byte	0x04, 0x11
        /*036e*/ 	.short	(.L_147 - .L_146)
	.align		4
.L_146:
        /*0370*/ 	.word	index@(contiguous_sum_square_i32)
        /*0374*/ 	.word	0x00000000


	//----- nvinfo : EIATTR_REGCOUNT
	.align		4
.L_147:
        /*0378*/ 	.byte	0x04, 0x2f
        /*037a*/ 	.short	(.L_149 - .L_148)
	.align		4
.L_148:
        /*037c*/ 	.word	index@(contiguous_cumulate_sum_square_i32)
        /*0380*/ 	.word	0x0000000d


	//----- nvinfo : EIATTR_FRAME_SIZE
	.align		4
.L_149:
        /*0384*/ 	.byte	0x04, 0x11
        /*0386*/ 	.short	(.L_151 - .L_150)
	.align		4
.L_150:
        /*0388*/ 	.word	index@(contiguous_cumulate_sum_square_i32)
        /*038c*/ 	.word	0x00000000


	//----- nvinfo : EIATTR_REGCOUNT
	.align		4
.L_151:
        /*0390*/ 	.byte	0x04, 0x2f
        /*0392*/ 	.short	(.L_153 - .L_152)
	.align		4
.L_152:
        /*0394*/ 	.word	index@(uncontiguous_sum_square_i32)
        /*0398*/ 	.word	0x0000002e


	//----- nvinfo : EIATTR_FRAME_SIZE
	.align		4
.L_153:
        /*039c*/ 	.byte	0x04, 0x11
        /*039e*/ 	.short	(.L_155 - .L_154)
	.align		4
.L_154:
        /*03a0*/ 	.word	index@($__internal_599_$__cuda_sm20_rem_s64)
        /*03a4*/ 	.word	0x00000000


	//----- nvinfo : EIATTR_FRAME_SIZE
	.align		4
.L_155:
        /*03a8*/ 	.byte	0x04, 0x11
        /*03aa*/ 	.short	(.L_157 - .L_156)
	.align		4
.L_156:
        /*03ac*/ 	.word	index@($__internal_598_$__cuda_sm20_div_s64)
        /*03b0*/ 	.word	0x00000000


	//----- nvinfo : EIATTR_FRAME_SIZE
	.align		4
.L_157:
        /*03b4*/ 	.byte	0x04, 0x11
        /*03b6*/ 	.short	(.L_159 - .L_158)
	.align		4
.L_158:
        /*03b8*/ 	.word	index@(uncontiguous_sum_square_i32)
        /*03bc*/ 	.word	0x00000000


	//----- nvinfo : EIATTR_REGCOUNT
	.align		4
.L_159:
        /*03c0*/ 	.byte	0x04, 0x2f
        /*03c2*/ 	.short	(.L_161 - .L_160)
	.align		4
.L_160:
        /*03c4*/ 	.word	index@(uncontiguous_cumulate_sum_square_i32)
        /*03c8*/ 	.word	0x0000002e


	//----- nvinfo : EIATTR_FRAME_SIZE
	.align		4
.L_161:
        /*03cc*/ 	.byte	0x04, 0x11
        /*03ce*/ 	.short	(.L_163 - .L_162)
	.align		4
.L_162:
        /*03d0*/ 	.word	index@($__internal_597_$__cuda_sm20_rem_s64)
        /*03d4*/ 	.word	0x00000000


	//----- nvinfo : EIATTR_FRAME_SIZE
	.align		4
.L_163:
        /*03d8*/ 	.byte	0x04, 0x11
        /*03da*/ 	.short	(.L_165 - .L_164)
	.align		4
.L_164:
        /*03dc*/ 	.word	index@($__internal_596_$__cuda_sm20_div_s64)
        /*03e0*/ 	.word	0x00000000


	//----- nvinfo : EIATTR_FRAME_SIZE
	.align		4
.L_165:
        /*03e4*/ 	.byte	0x04, 0x11
        /*03e6*/ 	.short	(.L_167 - .L_166)
	.align		4
.L_166:
        /*03e8*/ 	.word	index@(uncontiguous_cumulate_sum_square_i32)
        /*03ec*/ 	.word	0x00000000


	//----- nvinfo : EIATTR_REGCOUNT
	.align		4
.L_167:
        /*03f0*/ 	.byte	0x04, 0x2f
        /*03f2*/ 	.short	(.L_169 - .L_168)
	.align		4
.L_168:
        /*03f4*/ 	.word	index@(contiguous_sum_square2_i32)
        /*03f8*/ 	.word	0x00000030


	//----- nvinfo : EIATTR_FRAME_SIZE
	.align		4
.L_169:
        /*03fc*/ 	.byte	0x04, 0x11
        /*03fe*/ 	.short	(.L_171 - .L_170)
	.align		4
.L_170:
        /*0400*/ 	.word	index@($__internal_595_$__cuda_sm20_rem_s64)
        /*0404*/ 	.word	0x00000000


	//----- nvinfo : EIATTR_FRAME_SIZE
	.align		4
.L_171:
        /*0408*/ 	.byte	0x04, 0x11
        /*040a*/ 	.short	(.L_173 - .L_172)
	.align		4
.L_172:
        /*040c*/ 	.word	index@($__internal_594_$__cuda_sm20_div_s64)
        /*0410*/ 	.word	0x00000000


	//----- nvinfo : EIATTR_FRAME_SIZE
	.align		4
.L_173:
        /*0414*/ 	.byte	0x04, 0x11
        /*0416*/ 	.short	(.L_175 - .L_174)
	.align		4
.L_174:
        /*0418*/ 	.word	index@(contiguous_sum_square2_i32)
        /*041c*/ 	.word	0x00000000


	//----- nvinfo : EIATTR_REGCOUNT
	.align		4
.L_175:
        /*0420*/ 	.byte	0x04, 0x2f
        /*0422*/ 	.short	(.L_177 - .L_176)
	.align		4
.L_176:
        /*0424*/ 	.word	index@(contiguous_sum_square22_i32)
        /*0428*/ 	.word	0x0000000e


	//----- nvinfo : EIATTR_FRAME_SIZE
	.align		4
.L_177:
        /*042c*/ 	.byte	0x04, 0x11
        /*042e*/ 	.short	(.L_179 - .L_178)
	.align		4
.L_178:
        /*0430*/ 	.word	index@(contiguous_sum_square22_i32)
        /*0434*/ 	.word	0x00000000


	//----- nvinfo : EIATTR_REGCOUNT
	.align		4
.L_179:
        /*0438*/ 	.byte	0x04, 0x2f
        /*043a*/ 	.short	(.L_181 - .L_180)
	.align		4
.L_180:
        /*043c*/ 	.word	index@(contiguous_sum_square3_i32)
        /*0440*/ 	.word	0x0000002c


	//----- nvinfo : EIATTR_FRAME_SIZE
	.align		4
.L_181:
        /*0444*/ 	.byte	0x04, 0x11
        /*0446*/ 	.short	(.L_183 - .L_182)
	.align		4
.L_182:
        /*0448*/ 	.word	index@($__internal_593_$__cuda_sm20_rem_s64)
        /*044c*/ 	.word	0x00000000


	//----- nvinfo : EIATTR_FRAME_SIZE
	.align		4
.L_183:
        /*0450*/ 	.byte	0x04, 0x11
        /*0452*/ 	.short	(.L_185 - .L_184)
	.align		4
.L_184:
        /*0454*/ 	.word	index@($__internal_592_$__cuda_sm20_div_s64)
        /*0458*/ 	.word	0x00000000


	//----- nvinfo : EIATTR_FRAME_SIZE
	.align		4
.L_185:
        /*045c*/ 	.byte	0x04, 0x11
        /*045e*/ 	.short	(.L_187 - .L_186)
	.align		4
.L_186:
        /*0460*/ 	.word	index@(contiguous_sum_square3_i32)
        /*0464*/ 	.word	0x00000000


	//----- nvinfo : EIATTR_REGCOUNT
	.align		4
.L_187:
        /*0468*/ 	.byte	0x04, 0x2f
        /*046a*/ 	.short	(.L_189 - .L_188)
	.align		4
.L_188:
        /*046c*/ 	.word	index@(contiguous_sum_square33_i32)
        /*0470*/ 	.word	0x0000001b


	//----- nvinfo : EIATTR_FRAME_SIZE
	.align		4
.L_189:
        /*0474*/ 	.byte	0x04, 0x11
        /*0476*/ 	.short	(.L_191 - .L_190)
	.align		4
.L_190:
        /*0478*/ 	.word	index@(contiguous_sum_square33_i32)
        /*047c*/ 	.word	0x00000000


	//----- nvinfo : EIATTR_REGCOUNT
	.align		4
.L_191:
        /*0480*/ 	.byte	0x04, 0x2f
        /*0482*/ 	.short	(.L_193 - .L_192)
	.align		4
.L_192:
        /*0484*/ 	.word	index@(contiguous_sum_square_i64)
        /*0488*/ 	.word	0x00000010


	//----- nvinfo : EIATTR_FRAME_SIZE
	.align		4
.L_193:
        /*048c*/ 	.byte	0x04, 0x11
        /*048e*/ 	.short	(.L_195 - .L_194)
	.align		4
.L_194:
        /*0490*/ 	.word	index@(contiguous_sum_square_i64)
        /*0494*/ 	.word	0x00000000


	//----- nvinfo : EIATTR_REGCOUNT
	.align		4
.L_195:
        /*0498*/ 	.byte	0x04, 0x2f
        /*049a*/ 	.short	(.L_197 - .L_196)
	.align		4
.L_196:
        /*049c*/ 	.word	index@(contiguous_cumulate_sum_square_i64)
        /*04a0*/ 	.word	0x00000010


	//----- nvinfo : EIATTR_FRAME_SIZE
	.align		4
.L_197:
        /*04a4*/ 	.byte	0x04, 0x11
        /*04a6*/ 	.short	(.L_199 - .L_198)
	.align		4
.L_198:
        /*04a8*/ 	.word	index@(contiguous_cumulate_sum_square_i64)
        /*04ac*/ 	.word	0x00000000


	//----- nvinfo : EIATTR_REGCOUNT
	.align		4
.L_199:
        /*04b0*/ 	.byte	0x04, 0x2f
        /*04b2*/ 	.short	(.L_201 - .L_200)
	.align		4
.L_200:
        /*04b4*/ 	.word	index@(uncontiguous_sum_square_i64)
        /*04b8*/ 	.word	0x0000002e


	//----- nvinfo : EIATTR_FRAME_SIZE
	.align		4
.L_201:
        /*04bc*/ 	.byte	0x04, 0x11
        /*04be*/ 	.short	(.L_203 - .L_202)
	.align		4
.L_202:
        /*04c0*/ 	.word	index@($__internal_591_$__cuda_sm20_rem_s64)
        /*04c4*/ 	.word	0x00000000


	//----- nvinfo : EIATTR_FRAME_SIZE
	.align		4
.L_203:
        /*04c8*/ 	.byte	0x04, 0x11
        /*04ca*/ 	.short	(.L_205 - .L_204)
	.align		4
.L_204:
        /*04cc*/ 	.word	index@($__internal_590_$__cuda_sm20_div_s64)
        /*04d0*/ 	.word	0x00000000


	//----- nvinfo : EIATTR_FRAME_SIZE
	.align		4
.L_205:
        /*04d4*/ 	.byte	0x04, 0x11
        /*04d6*/ 	.short	(.L_207 - .L_206)
	.align		4
.L_206:
        /*04d8*/ 	.word	index@(uncontiguous_sum_square_i64)
        /*04dc*/ 	.word	0x00000000


	//----- nvinfo : EIATTR_REGCOUNT
	.align		4
.L_207:
        /*04e0*/ 	.byte	0x04, 0x2f
        /*04e2*/ 	.short	(.L_209 - .L_208)
	.align		4
.L_208:
        /*04e4*/ 	.word	index@(uncontiguous_cumulate_sum_square_i64)
        /*04e8*/ 	.word	0x0000002e


	//----- nvinfo : EIATTR_FRAME_SIZE
	.align		4
.L_209:
        /*04ec*/ 	.byte	0x04, 0x11
        /*04ee*/ 	.short	(.L_211 - .L_210)
	.align		4
.L_210:
        /*04f0*/ 	.word	index@($__internal_589_$__cuda_sm20_rem_s64)
        /*04f4*/ 	.word	0x00000000


	//----- nvinfo : EIATTR_FRAME_SIZE
	.align		4
.L_211:
        /*04f8*/ 	.byte	0x04, 0x11
        /*04fa*/ 	.short	(.L_213 - .L_212)
	.align		4
.L_212:
        /*04fc*/ 	.word	index@($__internal_588_$__cuda_sm20_div_s64)
        /*0500*/ 	.word	0x00000000


	//----- nvinfo : EIATTR_FRAME_SIZE
	.align		4
.L_213:
        /*0504*/ 	.byte	0x04, 0x11
        /*0506*/ 	.short	(.L_215 - .L_214)
	.align		4
.L_214:
        /*0508*/ 	.word	index@(uncontiguous_cumulate_sum_square_i64)
        /*050c*/ 	.word	0x00000000


	//----- nvinfo : EIATTR_REGCOUNT
	.align		4
.L_215:
        /*0510*/ 	.byte	0x04, 0x2f
        /*0512*/ 	.short	(.L_217 - .L_216)
	.align		4
.L_216:
        /*0514*/ 	.word	index@(contiguous_sum_square2_i64)
        /*0518*/ 	.word	0x00000030


	//----- nvinfo : EIATTR_FRAME_SIZE
	.align		4
.L_217:
        /*051c*/ 	.byte	0x04, 0x11
        /*051e*/ 	.short	(.L_219 - .L_218)
	.align		4
.L_218:
        /*0520*/ 	.word	index@($__internal_587_$__cuda_sm20_rem_s64)
        /*0524*/ 	.word	0x00000000


	//----- nvinfo : EIATTR_FRAME_SIZE
	.align		4
.L_219:
        /*0528*/ 	.byte	0x04, 0x11
        /*052a*/ 	.short	(.L_221 - .L_220)
	.align		4
.L_220:
        /*052c*/ 	.word	index@($__internal_586_$__cuda_sm20_div_s64)
        /*0530*/ 	.word	0x00000000


	//----- nvinfo : EIATTR_FRAME_SIZE
	.align		4
.L_221:
        /*0534*/ 	.byte	0x04, 0x11
        /*0536*/ 	.short	(.L_223 - .L_222)
	.align		4
.L_222:
        /*0538*/ 	.word	index@(contiguous_sum_square2_i64)
        /*053c*/ 	.word	0x00000000


	//----- nvinfo : EIATTR_REGCOUNT
	.align		4
.L_223:
        /*0540*/ 	.byte	0x04, 0x2f
        /*0542*/ 	.short	(.L_225 - .L_224)
	.align		4
.L_224:
        /*0544*/ 	.word	index@(contiguous_sum_square22_i64)
        /*0548*/ 	.word	0x00000010


	//----- nvinfo : EIATTR_FRAME_SIZE
	.align		4
.L_225:
        /*054c*/ 	.byte	0x04, 0x11
        /*054e*/ 	.short	(.L_227 - .L_226)
	.align		4
.L_226:
        /*0550*/ 	.word	index@(contiguous_sum_square22_i64)
        /*0554*/ 	.word	0x00000000


	//----- nvinfo : EIATTR_REGCOUNT
	.align		4
.L_227:
        /*0558*/ 	.byte	0x04, 0x2f
        /*055a*/ 	.short	(.L_229 - .L_228)
	.align		4
.L_228:
        /*055c*/ 	.word	index@(contiguous_sum_square3_i64)
        /*0560*/ 	.word	0x0000002c


	//----- nvinfo : EIATTR_FRAME_SIZE
	.align		4
.L_229:
        /*0564*/ 	.byte	0x04, 0x11
        /*0566*/ 	.short	(.L_231 - .L_230)
	.align		4
.L_230:
        /*0568*/ 	.word	index@($__internal_585_$__cuda_sm20_rem_s64)
        /*056c*/ 	.word	0x00000000


	//----- nvinfo : EIATTR_FRAME_SIZE
	.align		4
.L_231:
        /*0570*/ 	.byte	0x04, 0x11
        /*0572*/ 	.short	(.L_233 - .L_232)
	.align		4
.L_232:
        /*0574*/ 	.word	index@($__internal_584_$__cuda_sm20_div_s64)
        /*0578*/ 	.word	0x00000000


	//----- nvinfo : EIATTR_FRAME_SIZE
	.align		4
.L_233:
        /*057c*/ 	.byte	0x04, 0x11
        /*057e*/ 	.short	(.L_235 - .L_234)
	.align		4
.L_234:
        /*0580*/ 	.word	index@(contiguous_sum_square3_i64)
        /*0584*/ 	.word	0x00000000


	//----- nvinfo : EIATTR_REGCOUNT
	.align		4
.L_235:
        /*0588*/ 	.byte	0x04, 0x2f
        /*058a*/ 	.short	(.L_237 - .L_236)
	.align		4
.L_236:
        /*058c*/ 	.word	index@(contiguous_sum_square33_i64)
        /*0590*/ 	.word	0x00000020


	//----- nvinfo : EIATTR_FRAME_SIZE
	.align		4
.L_237:
        /*0594*/ 	.byte	0x04, 0x11
        /*0596*/ 	.short	(.L_239 - .L_238)
	.align		4
.L_238:
        /*0598*/ 	.word	index@(contiguous_sum_square33_i64)
        /*059c*/ 	.word	0x00000000


	//----- nvinfo : EIATTR_REGCOUNT
	.align		4
.L_239:
        /*05a0*/ 	.byte	0x04, 0x2f
        /*05a2*/ 	.short	(.L_241 - .L_240)
	.align		4
.L_240:
        /*05a4*/ 	.word	index@(contiguous_sum_square_u8)
        /*05a8*/ 	.word	0x0000000c


	//----- nvinfo : EIATTR_FRAME_SIZE
	.align		4
.L_241:
        /*05ac*/ 	.byte	0x04, 0x11
        /*05ae*/ 	.short	(.L_243 - .L_242)
	.align		4
.L_242:
        /*05b0*/ 	.word	index@(contiguous_sum_square_u8)
        /*05b4*/ 	.word	0x00000000


	//----- nvinfo : EIATTR_REGCOUNT
	.align		4
.L_243:
        /*05b8*/ 	.byte	0x04, 0x2f
        /*05ba*/ 	.short	(.L_245 - .L_244)
	.align		4
.L_244:
        /*05bc*/ 	.word	index@(contiguous_cumulate_sum_square_u8)
        /*05c0*/ 	.word	0x0000000c


	//----- nvinfo : EIATTR_FRAME_SIZE
	.align		4
.L_245:
        /*05c4*/ 	.byte	0x04, 0x11
        /*05c6*/ 	.short	(.L_247 - .L_246)
	.align		4
.L_246:
        /*05c8*/ 	.word	index@(contiguous_cumulate_sum_square_u8)
        /*05cc*/ 	.word	0x00000000


	//----- nvinfo : EIATTR_REGCOUNT
	.align		4
.L_247:
        /*05d0*/ 	.byte	0x04, 0x2f
        /*05d2*/ 	.short	(.L_249 - .L_248)
	.align		4
.L_248:
        /*05d4*/ 	.word	index@(uncontiguous_sum_square_u8)
        /*05d8*/ 	.word	0x00000030


	//----- nvinfo : EIATTR_FRAME_SIZE
	.align		4
.L_249:
        /*05dc*/ 	.byte	0x04, 0x11
        /*05de*/ 	.short	(.L_251 - .L_250)
	.align		4
.L_250:
        /*05e0*/ 	.word	index@($__internal_583_$__cuda_sm20_rem_s64)
        /*05e4*/ 	.word	0x00000000


	//----- nvinfo : EIATTR_FRAME_SIZE
	.align		4
.L_251:
        /*05e8*/ 	.byte	0x04, 0x11
        /*05ea*/ 	.short	(.L_253 - .L_252)
	.align		4
.L_252:
        /*05ec*/ 	.word	index@($__internal_582_$__cuda_sm20_div_s64)
        /*05f0*/ 	.word	0x00000000


	//----- nvinfo : EIATTR_FRAME_SIZE
	.align		4
.L_253:
        /*05f4*/ 	.byte	0x04, 0x11
        /*05f6*/ 	.short	(.L_255 - .L_254)
	.align		4
.L_254:
        /*05f8*/ 	.word	index@(uncontiguous_sum_square_u8)
        /*05fc*/ 	.word	0x00000000


	//----- nvinfo : EIATTR_REGCOUNT
	.align		4
.L_255:
        /*0600*/ 	.byte	0x04, 0x2f
        /*0602*/ 	.short	(.L_257 - .L_256)
	.align		4
.L_256:
        /*0604*/ 	.word	index@(uncontiguous_cumulate_sum_square_u8)
        /*0608*/ 	.word	0x00000030


	//----- nvinfo : EIATTR_FRAME_SIZE
	.align		4
.L_257:
        /*060c*/ 	.byte	0x04, 0x11
        /*060e*/ 	.short	(.L_259 - .L_258)
	.align		4
.L_258:
        /*0610*/ 	.word	index@($__internal_581_$__cuda_sm20_rem_s64)
        /*0614*/ 	.word	0x00000000


	//----- nvinfo : EIATTR_FRAME_SIZE
	.align		4
.L_259:
        /*0618*/ 	.byte	0x04, 0x11
        /*061a*/ 	.short	(.L_261 - .L_260)
	.align		4
.L_260:
        /*061c*/ 	.word	index@($__internal_580_$__cuda_sm20_div_s64)
        /*0620*/ 	.word	0x00000000


	//----- nvinfo : EIATTR_FRAME_SIZE
	.align		4
.L_261:
        /*0624*/ 	.byte	0x04, 0x11
        /*0626*/ 	.short	(.L_263 - .L_262)
	.align		4
.L_262:
        /*0628*/ 	.word	index@(uncontiguous_cumulate_sum_square_u8)
        /*062c*/ 	.word	0x00000000


	//----- nvinfo : EIATTR_REGCOUNT
	.align		4
.L_263:
        /*0630*/ 	.byte	0x04, 0x2f
        /*0632*/ 	.short	(.L_265 - .L_264)
	.align		4
.L_264:
        /*0634*/ 	.word	index@(contiguous_sum_square2_u8)
        /*0638*/ 	.word	0x00000030


	//----- nvinfo : EIATTR_FRAME_SIZE
	.align		4
.L_265:
        /*063c*/ 	.byte	0x04, 0x11
        /*063e*/ 	.short	(.L_267 - .L_266)
	.align		4
.L_266:
        /*0640*/ 	.word	index@($__internal_579_$__cuda_sm20_rem_s64)
        /*0644*/ 	.word	0x00000000


	//----- nvinfo : EIATTR_FRAME_SIZE
	.align		4
.L_267:
        /*0648*/ 	.byte	0x04, 0x11
        /*064a*/ 	.short	(.L_269 - .L_268)
	.align		4
.L_268:
        /*064c*/ 	.word	index@($__internal_578_$__cuda_sm20_div_s64)
        /*0650*/ 	.word	0x00000000


	//----- nvinfo : EIATTR_FRAME_SIZE
	.align		4
.L_269:
        /*0654*/ 	.byte	0x04, 0x11
        /*0656*/ 	.short	(.L_271 - .L_270)
	.align		4
.L_270:
        /*0658*/ 	.word	index@(contiguous_sum_square2_u8)
        /*065c*/ 	.word	0x00000000


	//----- nvinfo : EIATTR_REGCOUNT
	.align		4
.L_271:
        /*0660*/ 	.byte	0x04, 0x2f
        /*0662*/ 	.short	(.L_273 - .L_272)
	.align		4
.L_272:
        /*0664*/ 	.word	index@(contiguous_sum_square22_u8)
        /*0668*/ 	.word	0x0000000e


	//----- nvinfo : EIATTR_FRAME_SIZE
	.align		4
.L_273:
        /*066c*/ 	.byte	0x04, 0x11
        /*066e*/ 	.short	(.L_275 - .L_274)
	.align		4
.L_274:
        /*0670*/ 	.word	index@(contiguous_sum_square22_u8)
        /*0674*/ 	.word	0x00000000


	//----- nvinfo : EIATTR_REGCOUNT
	.align		4
.L_275:
        /*0678*/ 	.byte	0x04, 0x2f
        /*067a*/ 	.short	(.L_277 - .L_276)
	.align		4
.L_276:
        /*067c*/ 	.word	index@(contiguous_sum_square3_u8)
        /*0680*/ 	.word	0x0000002c


	//----- nvinfo : EIATTR_FRAME_SIZE
	.align		4
.L_277:
        /*0684*/ 	.byte	0x04, 0x11
        /*0686*/ 	.short	(.L_279 - .L_278)
	.align		4
.L_278:
        /*0688*/ 	.word	index@($__internal_577_$__cuda_sm20_rem_s64)
        /*068c*/ 	.word	0x00000000


	//----- nvinfo : EIATTR_FRAME_SIZE
	.align		4
.L_279:
        /*0690*/ 	.byte	0x04, 0x11
        /*0692*/ 	.short	(.L_281 - .L_280)
	.align		4
.L_280:
        /*0694*/ 	.word	index@($__internal_576_$__cuda_sm20_div_s64)
        /*0698*/ 	.word	0x00000000


	//----- nvinfo : EIATTR_FRAME_SIZE
	.align		4
.L_281:
        /*069c*/ 	.byte	0x04, 0x11
        /*069e*/ 	.short	(.L_283 - .L_282)
	.align		4
.L_282:
        /*06a0*/ 	.word	index@(contiguous_sum_square3_u8)
        /*06a4*/ 	.word	0x00000000


	//----- nvinfo : EIATTR_REGCOUNT
	.align		4
.L_283:
        /*06a8*/ 	.byte	0x04, 0x2f
        /*06aa*/ 	.short	(.L_285 - .L_284)
	.align		4
.L_284:
        /*06ac*/ 	.word	index@(contiguous_sum_square33_u8)
        /*06b0*/ 	.word	0x0000001b


	//----- nvinfo : EIATTR_FRAME_SIZE
	.align		4
.L_285:
        /*06b4*/ 	.byte	0x04, 0x11
        /*06b6*/ 	.short	(.L_287 - .L_286)
	.align		4
.L_286:
        /*06b8*/ 	.word	index@(contiguous_sum_square33_u8)
        /*06bc*/ 	.word	0x00000000


	//----- nvinfo : EIATTR_REGCOUNT
	.align		4
.L_287:
        /*06c0*/ 	.byte	0x04, 0x2f
        /*06c2*/ 	.short	(.L_289 - .L_288)
	.align		4
.L_288:
        /*06c4*/ 	.word	index@(contiguous_sum_square_u16)
        /*06c8*/ 	.word	0x0000000d


	//----- nvinfo : EIATTR_FRAME_SIZE
	.align		4
.L_289:
        /*06cc*/ 	.byte	0x04, 0x11
        /*06ce*/ 	.short	(.L_291 - .L_290)
	.align		4
.L_290:
        /*06d0*/ 	.word	index@(contiguous_sum_square_u16)
        /*06d4*/ 	.word	0x00000000


	//----- nvinfo : EIATTR_REGCOUNT
	.align		4
.L_291:
        /*06d8*/ 	.byte	0x04, 0x2f
        /*06da*/ 	.short	(.L_293 - .L_292)
	.align		4
.L_292:
        /*06dc*/ 	.word	index@(contiguous_cumulate_sum_square_u16)
        /*06e0*/ 	.word	0x0000000d


	//----- nvinfo : EIATTR_FRAME_SIZE
	.align		4
.L_293:
        /*06e4*/ 	.byte	0x04, 0x11
        /*06e6*/ 	.short	(.L_295 - .L_294)
	.align		4
.L_294:
        /*06e8*/ 	.word	index@(contiguous_cumulate_sum_square_u16)
        /*06ec*/ 	.word	0x00000000


	//----- nvinfo : EIATTR_REGCOUNT
	.align		4
.L_295:
        /*06f0*/ 	.byte	0x04, 0x2f
        /*06f2*/ 	.short	(.L_297 - .L_296)
	.align		4
.L_296:
        /*06f4*/ 	.word	index@(uncontiguous_sum_square_u16)
        /*06f8*/ 	.word	0x00000030


	//----- nvinfo : EIATTR_FRAME_SIZE
	.align		4
.L_297:
        /*06fc*/ 	.byte	0x04, 0x11
        /*06fe*/ 	.short	(.L_299 - .L_298)
	.align		4
.L_298:
        /*0700*/ 	.word	index@($__internal_575_$__cuda_sm20_rem_s64)
        /*0704*/ 	.word	0x00000000


	//----- nvinfo : EIATTR_FRAME_SIZE
	.align		4
.L_299:
        /*0708*/ 	.byte	0x04, 0x11
        /*070a*/ 	.short	(.L_301 - .L_300)
	.align		4
.L_300:
        /*070c*/ 	.word	index@($__internal_574_$__cuda_sm20_div_s64)
        /*0710*/ 	.word	0x00000000


	//----- nvinfo : EIATTR_FRAME_SIZE
	.align		4
.L_301:
        /*0714*/ 	.byte	0x04, 0x11
        /*0716*/ 	.short	(.L_303 - .L_302)
	.align		4
.L_302:
        /*0718*/ 	.word	index@(uncontiguous_sum_square_u16)
        /*071c*/ 	.word	0x00000000


	//----- nvinfo : EIATTR_REGCOUNT
	.align		4
.L_303:
        /*0720*/ 	.byte	0x04, 0x2f
        /*0722*/ 	.short	(.L_305 - .L_304)
	.align		4
.L_304:
        /*0724*/ 	.word	index@(uncontiguous_cumulate_sum_square_u16)
        /*0728*/ 	.word	0x00000030


	//----- nvinfo : EIATTR_FRAME_SIZE
	.align		4
.L_305:
        /*072c*/ 	.byte	0x04, 0x11
        /*072e*/ 	.short	(.L_307 - .L_306)
	.align		4
.L_306:
        /*0730*/ 	.word	index@($__internal_573_$__cuda_sm20_rem_s64)
        /*0734*/ 	.word	0x00000000


	//----- nvinfo : EIATTR_FRAME_SIZE
	.align		4
.L_307:
        /*0738*/ 	.byte	0x04, 0x11
        /*073a*/ 	.short	(.L_309 - .L_308)
	.align		4
.L_308:
        /*073c*/ 	.word	index@($__internal_572_$__cuda_sm20_div_s64)
        /*0740*/ 	.word	0x00000000


	//----- nvinfo : EIATTR_FRAME_SIZE
	.align		4
.L_309:
        /*0744*/ 	.byte	0x04, 0x11
        /*0746*/ 	.short	(.L_311 - .L_310)
	.align		4
.L_310:
        /*0748*/ 	.word	index@(uncontiguous_cumulate_sum_square_u16)
        /*074c*/ 	.word	0x00000000


	//----- nvinfo : EIATTR_REGCOUNT
	.align		4
.L_311:
        /*0750*/ 	.byte	0x04, 0x2f
        /*0752*/ 	.short	(.L_313 - .L_312)
	.align		4
.L_312:
        /*0754*/ 	.word	index@(contiguous_sum_square2_u16)
        /*0758*/ 	.word	0x00000030


	//----- nvinfo : EIATTR_FRAME_SIZE
	.align		4
.L_313:
        /*075c*/ 	.byte	0x04, 0x11
        /*075e*/ 	.short	(.L_315 - .L_314)
	.align		4
.L_314:
        /*0760*/ 	.word	index@($__internal_571_$__cuda_sm20_rem_s64)
        /*0764*/ 	.word	0x00000000


	//----- nvinfo : EIATTR_FRAME_SIZE
	.align		4
.L_315:
        /*0768*/ 	.byte	0x04, 0x11
        /*076a*/ 	.short	(.L_317 - .L_316)
	.align		4
.L_316:
        /*076c*/ 	.word	index@($__internal_570_$__cuda_sm20_div_s64)
        /*0770*/ 	.word	0x00000000


	//----- nvinfo : EIATTR_FRAME_SIZE
	.align		4
.L_317:
        /*0774*/ 	.byte	0x04, 0x11
        /*0776*/ 	.short	(.L_319 - .L_318)
	.align		4
.L_318:
        /*0778*/ 	.word	index@(contiguous_sum_square2_u16)
        /*077c*/ 	.word	0x00000000


	//----- nvinfo : EIATTR_REGCOUNT
	.align		4
.L_319:
        /*0780*/ 	.byte	0x04, 0x2f
        /*0782*/ 	.short	(.L_321 - .L_320)
	.align		4
.L_320:
        /*0784*/ 	.word	index@(contiguous_sum_square22_u16)
        /*0788*/ 	.word	0x0000000e


	//----- nvinfo : EIATTR_FRAME_SIZE
	.align		4
.L_321:
        /*078c*/ 	.byte	0x04, 0x11
        /*078e*/ 	.short	(.L_323 - .L_322)
	.align		4
.L_322:
        /*0790*/ 	.word	index@(contiguous_sum_square22_u16)
        /*0794*/ 	.word	0x00000000


	//----- nvinfo : EIATTR_REGCOUNT
	.align		4
.L_323:
        /*0798*/ 	.byte	0x04, 0x2f
        /*079a*/ 	.short	(.L_325 - .L_324)
	.align		4
.L_324:
        /*079c*/ 	.word	index@(contiguous_sum_square3_u16)
        /*07a0*/ 	.word	0x0000002c


	//----- nvinfo : EIATTR_FRAME_SIZE
	.align		4
.L_325:
        /*07a4*/ 	.byte	0x04, 0x11
        /*07a6*/ 	.short	(.L_327 - .L_326)
	.align		4
.L_326:
        /*07a8*/ 	.word	index@($__internal_569_$__cuda_sm20_rem_s64)
        /*07ac*/ 	.word	0x00000000


	//----- nvinfo : EIATTR_FRAME_SIZE
	.align		4
.L_327:
        /*07b0*/ 	.byte	0x04, 0x11
        /*07b2*/ 	.short	(.L_329 - .L_328)
	.align		4
.L_328:
        /*07b4*/ 	.word	index@($__internal_568_$__cuda_sm20_div_s64)
        /*07b8*/ 	.word	0x00000000


	//----- nvinfo : EIATTR_FRAME_SIZE
	.align		4
.L_329:
        /*07bc*/ 	.byte	0x04, 0x11
        /*07be*/ 	.short	(.L_331 - .L_330)
	.align		4
.L_330:
        /*07c0*/ 	.word	index@(contiguous_sum_square3_u16)
        /*07c4*/ 	.word	0x00000000


	//----- nvinfo : EIATTR_REGCOUNT
	.align		4
.L_331:
        /*07c8*/ 	.byte	0x04, 0x2f
        /*07ca*/ 	.short	(.L_333 - .L_332)
	.align		4
.L_332:
        /*07cc*/ 	.word	index@(contiguous_sum_square33_u16)
        /*07d0*/ 	.word	0x0000001b


	//----- nvinfo : EIATTR_FRAME_SIZE
	.align		4
.L_333:
        /*07d4*/ 	.byte	0x04, 0x11
        /*07d6*/ 	.short	(.L_335 - .L_334)
	.align		4
.L_334:
        /*07d8*/ 	.word	index@(contiguous_sum_square33_u16)
        /*07dc*/ 	.word	0x00000000


	//----- nvinfo : EIATTR_REGCOUNT
	.align		4
.L_335:
        /*07e0*/ 	.byte	0x04, 0x2f
        /*07e2*/ 	.short	(.L_337 - .L_336)
	.align		4
.L_336:
        /*07e4*/ 	.word	index@(contiguous_sum_square_u32)
        /*07e8*/ 	.word	0x0000000d


	//----- nvinfo : EIATTR_FRAME_SIZE
	.align		4
.L_337:
        /*07ec*/ 	.byte	0x04, 0x11
        /*07ee*/ 	.short	(.L_339 - .L_338)
	.align		4
.L_338:
        /*07f0*/ 	.word	index@(contiguous_sum_square_u32)
        /*07f4*/ 	.word	0x00000000


	//----- nvinfo : EIATTR_REGCOUNT
	.align		4
.L_339:
        /*07f8*/ 	.byte	0x04, 0x2f
        /*07fa*/ 	.short	(.L_341 - .L_340)
	.align		4
.L_340:
        /*07fc*/ 	.word	index@(contiguous_cumulate_sum_square_u32)
        /*0800*/ 	.word	0x0000000d


	//----- nvinfo : EIATTR_FRAME_SIZE
	.align		4
.L_341:
        /*0804*/ 	.byte	0x04, 0x11
        /*0806*/ 	.short	(.L_343 - .L_342)
	.align		4
.L_342:
        /*0808*/ 	.word	index@(contiguous_cumulate_sum_square_u32)
        /*080c*/ 	.word	0x00000000


	//----- nvinfo : EIATTR_REGCOUNT
	.align		4
.L_343:
        /*0810*/ 	.byte	0x04, 0x2f
        /*0812*/ 	.short	(.L_345 - .L_344)
	.align		4
.L_344:
        /*0814*/ 	.word	index@(uncontiguous_sum_square_u32)
        /*0818*/ 	.word	0x0000002e


	//----- nvinfo : EIATTR_FRAME_SIZE
	.align		4
.L_345:
        /*081c*/ 	.byte	0x04, 0x11
        /*081e*/ 	.short	(.L_347 - .L_346)
	.align		4
.L_346:
        /*0820*/ 	.word	index@($__internal_567_$__cuda_sm20_rem_s64)
        /*0824*/ 	.word	0x00000000


	//----- nvinfo : EIATTR_FRAME_SIZE
	.align		4
.L_347:
        /*0828*/ 	.byte	0x04, 0x11
        /*082a*/ 	.short	(.L_349 - .L_348)
	.align		4
.L_348:
        /*082c*/ 	.word	index@($__internal_566_$__cuda_sm20_div_s64)
        /*0830*/ 	.word	0x00000000


	//----- nvinfo : EIATTR_FRAME_SIZE
	.align		4
.L_349:
        /*0834*/ 	.byte	0x04, 0x11
        /*0836*/ 	.short	(.L_351 - .L_350)
	.align		4
.L_350:
        /*0838*/ 	.word	index@(uncontiguous_sum_square_u32)
        /*083c*/ 	.word	0x00000000


	//----- nvinfo : EIATTR_REGCOUNT
	.align		4
.L_351:
        /*0840*/ 	.byte	0x04, 0x2f
        /*0842*/ 	.short	(.L_353 - .L_352)
	.align		4
.L_352:
        /*0844*/ 	.word	index@(uncontiguous_cumulate_sum_square_u32)
        /*0848*/ 	.word	0x0000002e


	//----- nvinfo : EIATTR_FRAME_SIZE
	.align		4
.L_353:
        /*084c*/ 	.byte	0x04, 0x11
        /*084e*/ 	.short	(.L_355 - .L_354)
	.align		4
.L_354:
        /*0850*/ 	.word	index@($__internal_565_$__cuda_sm20_rem_s64)
        /*0854*/ 	.word	0x00000000


	//----- nvinfo : EIATTR_FRAME_SIZE
	.align		4
.L_355:
        /*0858*/ 	.byte	0x04, 0x11
        /*085a*/ 	.short	(.L_357 - .L_356)
	.align		4
.L_356:
        /*085c*/ 	.word	index@($__internal_564_$__cuda_sm20_div_s64)
        /*0860*/ 	.word	0x00000000


	//----- nvinfo : EIATTR_FRAME_SIZE
	.align		4
.L_357:
        /*0864*/ 	.byte	0x04, 0x11
        /*0866*/ 	.short	(.L_359 - .L_358)
	.align		4
.L_358:
        /*0868*/ 	.word	index@(uncontiguous_cumulate_sum_square_u32)
        /*086c*/ 	.word	0x00000000


	//----- nvinfo : EIATTR_REGCOUNT
	.align		4
.L_359:
        /*0870*/ 	.byte	0x04, 0x2f
        /*0872*/ 	.short	(.L_361 - .L_360)
	.align		4
.L_360:
        /*0874*/ 	.word	index@(contiguous_sum_square2_u32)
        /*0878*/ 	.word	0x00000030


	//----- nvinfo : EIATTR_FRAME_SIZE
	.align		4
.L_361:
        /*087c*/ 	.byte	0x04, 0x11
        /*087e*/ 	.short	(.L_363 - .L_362)
	.align		4
.L_362:
        /*0880*/ 	.word	index@($__internal_563_$__cuda_sm20_rem_s64)
        /*0884*/ 	.word	0x00000000


	//----- nvinfo : EIATTR_FRAME_SIZE
	.align		4
.L_363:
        /*0888*/ 	.byte	0x04, 0x11
        /*088a*/ 	.short	(.L_365 - .L_364)
	.align		4
.L_364:
        /*088c*/ 	.word	index@($__internal_562_$__cuda_sm20_div_s64)
        /*0890*/ 	.word	0x00000000


	//----- nvinfo : EIATTR_FRAME_SIZE
	.align		4
.L_365:
        /*0894*/ 	.byte	0x04, 0x11
        /*0896*/ 	.short	(.L_367 - .L_366)
	.align		4
.L_366:
        /*0898*/ 	.word	index@(contiguous_sum_square2_u32)
        /*089c*/ 	.word	0x00000000


	//----- nvinfo : EIATTR_REGCOUNT
	.align		4
.L_367:
        /*08a0*/ 	.byte	0x04, 0x2f
        /*08a2*/ 	.short	(.L_369 - .L_368)
	.align		4
.L_368:
        /*08a4*/ 	.word	index@(contiguous_sum_square22_u32)
        /*08a8*/ 	.word	0x0000000e


	//----- nvinfo : EIATTR_FRAME_SIZE
	.align		4
.L_369:
        /*08ac*/ 	.byte	0x04, 0x11
        /*08ae*/ 	.short	(.L_371 - .L_370)
	.align		4
.L_370:
        /*08b0*/ 	.word	index@(contiguous_sum_square22_u32)
        /*08b4*/ 	.word	0x00000000


	//----- nvinfo : EIATTR_REGCOUNT
	.align		4
.L_371:
        /*08b8*/ 	.byte	0x04, 0x2f
        /*08ba*/ 	.short	(.L_373 - .L_372)
	.align		4
.L_372:
        /*08bc*/ 	.word	index@(contiguous_sum_square3_u32)
        /*08c0*/ 	.word	0x0000002c


	//----- nvinfo : EIATTR_FRAME_SIZE
	.align		4
.L_373:
        /*08c4*/ 	.byte	0x04, 0x11
        /*08c6*/ 	.short	(.L_375 - .L_374)
	.align		4
.L_374:
        /*08c8*/ 	.word	index@($__internal_561_$__cuda_sm20_rem_s64)
        /*08cc*/ 	.word	0x00000000


	//----- nvinfo : EIATTR_FRAME_SIZE
	.align		4
.L_375:
        /*08d0*/ 	.byte	0x04, 0x11
        /*08d2*/ 	.short	(.L_377 - .L_376)
	.align		4
.L_376:
        /*08d4*/ 	.word	index@($__internal_560_$__cuda_sm20_div_s64)
        /*08d8*/ 	.word	0x00000000


	//----- nvinfo : EIATTR_FRAME_SIZE
	.align		4
.L_377:
        /*08dc*/ 	.byte	0x04, 0x11
        /*08de*/ 	.short	(.L_379 - .L_378)
	.align		4
.L_378:
        /*08e0*/ 	.word	index@(contiguous_sum_square3_u32)
        /*08e4*/ 	.word	0x00000000


	//----- nvinfo : EIATTR_REGCOUNT
	.align		4
.L_379:
        /*08e8*/ 	.byte	0x04, 0x2f
        /*08ea*/ 	.short	(.L_381 - .L_380)
	.align		4
.L_380:
        /*08ec*/ 	.word	index@(contiguous_sum_square33_u32)
        /*08f0*/ 	.word	0x0000001b


	//----- nvinfo : EIATTR_FRAME_SIZE
	.align		4
.L_381:
        /*08f4*/ 	.byte	0x04, 0x11
        /*08f6*/ 	.short	(.L_383 - .L_382)
	.align		4
.L_382:
        /*08f8*/ 	.word	index@(contiguous_sum_square33_u32)
        /*08fc*/ 	.word	0x00000000


	//----- nvinfo : EIATTR_REGCOUNT
	.align		4
.L_383:
        /*0900*/ 	.byte	0x04, 0x2f
        /*0902*/ 	.short	(.L_385 - .L_384)
	.align		4
.L_384:
        /*0904*/ 	.word	index@(contiguous_sum_square_u64)
        /*0908*/ 	.word	0x00000010


	//----- nvinfo : EIATTR_FRAME_SIZE
	.align		4
.L_385:
        /*090c*/ 	.byte	0x04, 0x11
        /*090e*/ 	.short	(.L_387 - .L_386)
	.align		4
.L_386:
        /*0910*/ 	.word	index@(contiguous_sum_square_u64)
        /*0914*/ 	.word	0x00000000


	//----- nvinfo : EIATTR_REGCOUNT
	.align		4
.L_387:
        /*0918*/ 	.byte	0x04, 0x2f
        /*091a*/ 	.short	(.L_389 - .L_388)
	.align		4
.L_388:
        /*091c*/ 	.word	index@(contiguous_cumulate_sum_square_u64)
        /*0920*/ 	.word	0x00000010


	//----- nvinfo : EIATTR_FRAME_SIZE
	.align		4
.L_389:
        /*0924*/ 	.byte	0x04, 0x11
        /*0926*/ 	.short	(.L_391 - .L_390)
	.align		4
.L_390:
        /*0928*/ 	.word	index@(contiguous_cumulate_sum_square_u64)
        /*092c*/ 	.word	0x00000000


	//----- nvinfo : EIATTR_REGCOUNT
	.align		4
.L_391:
        /*0930*/ 	.byte	0x04, 0x2f
        /*0932*/ 	.short	(.L_393 - .L_392)
	.align		4
.L_392:
        /*0934*/ 	.word	index@(uncontiguous_sum_square_u64)
        /*0938*/ 	.word	0x0000002e


	//----- nvinfo : EIATTR_FRAME_SIZE
	.align		4
.L_393:
        /*093c*/ 	.byte	0x04, 0x11
        /*093e*/ 	.short	(.L_395 - .L_394)
	.align		4
.L_394:
        /*0940*/ 	.word	index@($__internal_559_$__cuda_sm20_rem_s64)
        /*0944*/ 	.word	0x00000000


	//----- nvinfo : EIATTR_FRAME_SIZE
	.align		4
.L_395:
        /*0948*/ 	.byte	0x04, 0x11
        /*094a*/ 	.short	(.L_397 - .L_396)
	.align		4
.L_396:
        /*094c*/ 	.word	index@($__internal_558_$__cuda_sm20_div_s64)
        /*0950*/ 	.word	0x00000000


	//----- nvinfo : EIATTR_FRAME_SIZE
	.align		4
.L_397:
        /*0954*/ 	.byte	0x04, 0x11
        /*0956*/ 	.short	(.L_399 - .L_398)
	.align		4
.L_398:
        /*0958*/ 	.word	index@(uncontiguous_sum_square_u64)
        /*095c*/ 	.word	0x00000000


	//----- nvinfo : EIATTR_REGCOUNT
	.align		4
.L_399:
        /*0960*/ 	.byte	0x04, 0x2f
        /*0962*/ 	.short	(.L_401 - .L_400)
	.align		4
.L_400:
        /*0964*/ 	.word	index@(uncontiguous_cumulate_sum_square_u64)
        /*0968*/ 	.word	0x0000002e


	//----- nvinfo : EIATTR_FRAME_SIZE
	.align		4
.L_401:
        /*096c*/ 	.byte	0x04, 0x11
        /*096e*/ 	.short	(.L_403 - .L_402)
	.align		4
.L_402:
        /*0970*/ 	.word	index@($__internal_557_$__cuda_sm20_rem_s64)
        /*0974*/ 	.word	0x00000000


	//----- nvinfo : EIATTR_FRAME_SIZE
	.align		4
.L_403:
        /*0978*/ 	.byte	0x04, 0x11
        /*097a*/ 	.short	(.L_405 - .L_404)
	.align		4
.L_404:
        /*097c*/ 	.word	index@($__internal_556_$__cuda_sm20_div_s64)
        /*0980*/ 	.word	0x00000000


	//----- nvinfo : EIATTR_FRAME_SIZE
	.align		4
.L_405:
        /*0984*/ 	.byte	0x04, 0x11
        /*0986*/ 	.short	(.L_407 - .L_406)
	.align		4
.L_406:
        /*0988*/ 	.word	index@(uncontiguous_cumulate_sum_square_u64)
        /*098c*/ 	.word	0x00000000


	//----- nvinfo : EIATTR_REGCOUNT
	.align		4
.L_407:
        /*0990*/ 	.byte	0x04, 0x2f
        /*0992*/ 	.short	(.L_409 - .L_408)
	.align		4
.L_408:
        /*0994*/ 	.word	index@(contiguous_sum_square2_u64)
        /*0998*/ 	.word	0x00000030


	//----- nvinfo : EIATTR_FRAME_SIZE
	.align		4
.L_409:
        /*099c*/ 	.byte	0x04, 0x11
        /*099e*/ 	.short	(.L_411 - .L_410)
	.align		4
.L_410:
        /*09a0*/ 	.word	index@($__internal_555_$__cuda_sm20_rem_s64)
        /*09a4*/ 	.word	0x00000000


	//----- nvinfo : EIATTR_FRAME_SIZE
	.align		4
.L_411:
        /*09a8*/ 	.byte	0x04, 0x11
        /*09aa*/ 	.short	(.L_413 - .L_412)
	.align		4
.L_412:
        /*09ac*/ 	.word	index@($__internal_554_$__cuda_sm20_div_s64)
        /*09b0*/ 	.word	0x00000000


	//----- nvinfo : EIATTR_FRAME_SIZE
	.align		4
.L_413:
        /*09b4*/ 	.byte	0x04, 0x11
        /*09b6*/ 	.short	(.L_415 - .L_414)
	.align		4
.L_414:
        /*09b8*/ 	.word	index@(contiguous_sum_square2_u64)
        /*09bc*/ 	.word	0x00000000


	//----- nvinfo : EIATTR_REGCOUNT
	.align		4
.L_415:
        /*09c0*/ 	.byte	0x04, 0x2f
        /*09c2*/ 	.short	(.L_417 - .L_416)
	.align		4
.L_416:
        /*09c4*/ 	.word	index@(contiguous_sum_square22_u64)
        /*09c8*/ 	.word	0x00000010


	//----- nvinfo : EIATTR_FRAME_SIZE
	.align		4
.L_417:
        /*09cc*/ 	.byte	0x04, 0x11
        /*09ce*/ 	.short	(.L_419 - .L_418)
	.align		4
.L_418:
        /*09d0*/ 	.word	index@(contiguous_sum_square22_u64)
        /*09d4*/ 	.word	0x00000000


	//----- nvinfo : EIATTR_REGCOUNT
	.align		4
.L_419:
        /*09d8*/ 	.byte	0x04, 0x2f
        /*09da*/ 	.short	(.L_421 - .L_420)
	.align		4
.L_420:
        /*09dc*/ 	.word	index@(contiguous_sum_square3_u64)
        /*09e0*/ 	.word	0x0000002c


	//----- nvinfo : EIATTR_FRAME_SIZE
	.align		4
.L_421:
        /*09e4*/ 	.byte	0x04, 0x11
        /*09e6*/ 	.short	(.L_423 - .L_422)
	.align		4
.L_422:
        /*09e8*/ 	.word	index@($__internal_553_$__cuda_sm20_rem_s64)
        /*09ec*/ 	.word	0x00000000


	//----- nvinfo : EIATTR_FRAME_SIZE
	.align		4
.L_423:
        /*09f0*/ 	.byte	0x04, 0x11
        /*09f2*/ 	.short	(.L_425 - .L_424)
	.align		4
.L_424:
        /*09f4*/ 	.word	index@($__internal_552_$__cuda_sm20_div_s64)
        /*09f8*/ 	.word	0x00000000


	//----- nvinfo : EIATTR_FRAME_SIZE
	.align		4
.L_425:
        /*09fc*/ 	.byte	0x04, 0x11
        /*09fe*/ 	.short	(.L_427 - .L_426)
	.align		4
.L_426:
        /*0a00*/ 	.word	index@(contiguous_sum_square3_u64)
        /*0a04*/ 	.word	0x00000000


	//----- nvinfo : EIATTR_REGCOUNT
	.align		4
.L_427:
        /*0a08*/ 	.byte	0x04, 0x2f
        /*0a0a*/ 	.short	(.L_429 - .L_428)
	.align		4
.L_428:
        /*0a0c*/ 	.word	index@(contiguous_sum_square33_u64)
        /*0a10*/ 	.word	0x00000020


	//----- nvinfo : EIATTR_FRAME_SIZE
	.align		4
.L_429:
        /*0a14*/ 	.byte	0x04, 0x11
        /*0a16*/ 	.short	(.L_431 - .L_430)
	.align		4
.L_430:
        /*0a18*/ 	.word	index@(contiguous_sum_square33_u64)
        /*0a1c*/ 	.word	0x00000000


	//----- nvinfo : EIATTR_REGCOUNT
	.align		4
.L_431:
        /*0a20*/ 	.byte	0x04, 0x2f
        /*0a22*/ 	.short	(.L_433 - .L_432)
	.align		4
.L_432:
        /*0a24*/ 	.word	index@(contiguous_sum_square_f32)
        /*0a28*/ 	.word	0x0000000e


	//----- nvinfo : EIATTR_FRAME_SIZE
	.align		4
.L_433:
        /*0a2c*/ 	.byte	0x04, 0x11
        /*0a2e*/ 	.short	(.L_435 - .L_434)
	.align		4
.L_434:
        /*0a30*/ 	.word	index@(contiguous_sum_square_f32)
        /*0a34*/ 	.word	0x00000000


	//----- nvinfo : EIATTR_REGCOUNT
	.align		4
.L_435:
        /*0a38*/ 	.byte	0x04, 0x2f
        /*0a3a*/ 	.short	(.L_437 - .L_436)
	.align		4
.L_436:
        /*0a3c*/ 	.word	index@(contiguous_cumulate_sum_square_f32)
        /*0a40*/ 	.word	0x0000000d


	//----- nvinfo : EIATTR_FRAME_SIZE
	.align		4
.L_437:
        /*0a44*/ 	.byte	0x04, 0x11
        /*0a46*/ 	.short	(.L_439 - .L_438)
	.align		4
.L_438:
        /*0a48*/ 	.word	index@(contiguous_cumulate_sum_square_f32)
        /*0a4c*/ 	.word	0x00000000


	//----- nvinfo : EIATTR_REGCOUNT
	.align		4
.L_439:
        /*0a50*/ 	.byte	0x04, 0x2f
        /*0a52*/ 	.short	(.L_441 - .L_440)
	.align		4
.L_440:
        /*0a54*/ 	.word	index@(uncontiguous_sum_square_f32)
        /*0a58*/ 	.word	0x0000002e


	//----- nvinfo : EIATTR_FRAME_SIZE
	.align		4
.L_441:
        /*0a5c*/ 	.byte	0x04, 0x11
        /*0a5e*/ 	.short	(.L_443 - .L_442)
	.align		4
.L_442:
        /*0a60*/ 	.word	index@($__internal_551_$__cuda_sm20_rem_s64)
        /*0a64*/ 	.word	0x00000000


	//----- nvinfo : EIATTR_FRAME_SIZE
	.align		4
.L_443:
        /*0a68*/ 	.byte	0x04, 0x11
        /*0a6a*/ 	.short	(.L_445 - .L_444)
	.align		4
.L_444:
        /*0a6c*/ 	.word	index@($__internal_550_$__cuda_sm20_div_s64)
        /*0a70*/ 	.word	0x00000000


	//----- nvinfo : EIATTR_FRAME_SIZE
	.align		4
.L_445:
        /*0a74*/ 	.byte	0x04, 0x11
        /*0a76*/ 	.short	(.L_447 - .L_446)
	.align		4
.L_446:
        /*0a78*/ 	.word	index@(uncontiguous_sum_square_f32)
        /*0a7c*/ 	.word	0x00000000


	//----- nvinfo : EIATTR_REGCOUNT
	.align		4
.L_447:
        /*0a80*/ 	.byte	0x04, 0x2f
        /*0a82*/ 	.short	(.L_449 - .L_448)
	.align		4
.L_448:
        /*0a84*/ 	.word	index@(uncontiguous_cumulate_sum_square_f32)
        /*0a88*/ 	.word	0x0000002e


	//----- nvinfo : EIATTR_FRAME_SIZE
	.align		4
.L_449:
        /*0a8c*/ 	.byte	0x04, 0x11
        /*0a8e*/ 	.short	(.L_451 - .L_450)
	.align		4
.L_450:
        /*0a90*/ 	.word	index@($__internal_549_$__cuda_sm20_rem_s64)
        /*0a94*/ 	.word	0x00000000


	//----- nvinfo : EIATTR_FRAME_SIZE
	.align		4
.L_451:
        /*0a98*/ 	.byte	0x04, 0x11
        /*0a9a*/ 	.short	(.L_453 - .L_452)
	.align		4
.L_452:
        /*0a9c*/ 	.word	index@($__internal_548_$__cuda_sm20_div_s64)
        /*0aa0*/ 	.word	0x00000000


	//----- nvinfo : EIATTR_FRAME_SIZE
	.align		4
.L_453:
        /*0aa4*/ 	.byte	0x04, 0x11
        /*0aa6*/ 	.short	(.L_455 - .L_454)
	.align		4
.L_454:
        /*0aa8*/ 	.word	index@(uncontiguous_cumulate_sum_square_f32)
        /*0aac*/ 	.word	0x00000000


	//----- nvinfo : EIATTR_REGCOUNT
	.align		4
.L_455:
        /*0ab0*/ 	.byte	0x04, 0x2f
        /*0ab2*/ 	.short	(.L_457 - .L_456)
	.align		4
.L_456:
        /*0ab4*/ 	.word	index@(contiguous_sum_square2_f32)
        /*0ab8*/ 	.word	0x00000030


	//----- nvinfo : EIATTR_FRAME_SIZE
	.align		4
.L_457:
        /*0abc*/ 	.byte	0x04, 0x11
        /*0abe*/ 	.short	(.L_459 - .L_458)
	.align		4
.L_458:
        /*0ac0*/ 	.word	index@($__internal_547_$__cuda_sm20_rem_s64)
        /*0ac4*/ 	.word	0x00000000


	//----- nvinfo : EIATTR_FRAME_SIZE
	.align		4
.L_459:
        /*0ac8*/ 	.byte	0x04, 0x11
        /*0aca*/ 	.short	(.L_461 - .L_460)
	.align		4
.L_460:
        /*0acc*/ 	.word	index@($__internal_546_$__cuda_sm20_div_s64)
        /*0ad0*/ 	.word	0x00000000


	//----- nvinfo : EIATTR_FRAME_SIZE
	.align		4
.L_461:
        /*0ad4*/ 	.byte	0x04, 0x11
        /*0ad6*/ 	.short	(.L_463 - .L_462)
	.align		4
.L_462:
        /*0ad8*/ 	.word	index@(contiguous_sum_square2_f32)
        /*0adc*/ 	.word	0x00000000


	//----- nvinfo : EIATTR_REGCOUNT
	.align		4
.L_463:
        /*0ae0*/ 	.byte	0x04, 0x2f
        /*0ae2*/ 	.short	(.L_465 - .L_464)
	.align		4
.L_464:
        /*0ae4*/ 	.word	index@(contiguous_sum_square22_f32)
        /*0ae8*/ 	.word	0x0000000e


	//----- nvinfo : EIATTR_FRAME_SIZE
	.align		4
.L_465:
        /*0aec*/ 	.byte	0x04, 0x11
        /*0aee*/ 	.short	(.L_467 - .L_466)
	.align		4
.L_466:
        /*0af0*/ 	.word	index@(contiguous_sum_square22_f32)
        /*0af4*/ 	.word	0x00000000


	//----- nvinfo : EIATTR_REGCOUNT
	.align		4
.L_467:
        /*0af8*/ 	.byte	0x04, 0x2f
        /*0afa*/ 	.short	(.L_469 - .L_468)
	.align		4
.L_468:
        /*0afc*/ 	.word	index@(contiguous_sum_square3_f32)
        /*0b00*/ 	.word	0x0000002c


	//----- nvinfo : EIATTR_FRAME_SIZE
	.align		4
.L_469:
        /*0b04*/ 	.byte	0x04, 0x11
        /*0b06*/ 	.short	(.L_471 - .L_470)
	.align		4
.L_470:
        /*0b08*/ 	.word	index@($__internal_545_$__cuda_sm20_rem_s64)
        /*0b0c*/ 	.word	0x00000000


	//----- nvinfo : EIATTR_FRAME_SIZE
	.align		4
.L_471:
        /*0b10*/ 	.byte	0x04, 0x11
        /*0b12*/ 	.short	(.L_473 - .L_472)
	.align		4
.L_472:
        /*0b14*/ 	.word	index@($__internal_544_$__cuda_sm20_div_s64)
        /*0b18*/ 	.word	0x00000000


	//----- nvinfo : EIATTR_FRAME_SIZE
	.align		4
.L_473:
        /*0b1c*/ 	.byte	0x04, 0x11
        /*0b1e*/ 	.short	(.L_475 - .L_474)
	.align		4
.L_474:
        /*0b20*/ 	.word	index@(contiguous_sum_square3_f32)
        /*0b24*/ 	.word	0x00000000


	//----- nvinfo : EIATTR_REGCOUNT
	.align		4
.L_475:
        /*0b28*/ 	.byte	0x04, 0x2f
        /*0b2a*/ 	.short	(.L_477 - .L_476)
	.align		4
.L_476:
        /*0b2c*/ 	.word	index@(contiguous_sum_square33_f32)
        /*0b30*/ 	.word	0x0000001c


	//----- nvinfo : EIATTR_FRAME_SIZE
	.align		4
.L_477:
        /*0b34*/ 	.byte	0x04, 0x11
        /*0b36*/ 	.short	(.L_479 - .L_478)
	.align		4
.L_478:
        /*0b38*/ 	.word	index@(contiguous_sum_square33_f32)
        /*0b3c*/ 	.word	0x00000000


	//----- nvinfo : EIATTR_REGCOUNT
	.align		4
.L_479:
        /*0b40*/ 	.byte	0x04, 0x2f
        /*0b42*/ 	.short	(.L_481 - .L_480)
	.align		4
.L_480:
        /*0b44*/ 	.word	index@(contiguous_sum_square_f64)
        /*0b48*/ 	.word	0x00000010


	//----- nvinfo : EIATTR_FRAME_SIZE
	.align		4
.L_481:
        /*0b4c*/ 	.byte	0x04, 0x11
        /*0b4e*/ 	.short	(.L_483 - .L_482)
	.align		4
.L_482:
        /*0b50*/ 	.word	index@(contiguous_sum_square_f64)
        /*0b54*/ 	.word	0x00000000


	//----- nvinfo : EIATTR_REGCOUNT
	.align		4
.L_483:
        /*0b58*/ 	.byte	0x04, 0x2f
        /*0b5a*/ 	.short	(.L_485 - .L_484)
	.align		4
.L_484:
        /*0b5c*/ 	.word	index@(contiguous_cumulate_sum_square_f64)
        /*0b60*/ 	.word	0x00000010


	//----- nvinfo : EIATTR_FRAME_SIZE
	.align		4
.L_485:
        /*0b64*/ 	.byte	0x04, 0x11
        /*0b66*/ 	.short	(.L_487 - .L_486)
	.align		4
.L_486:
        /*0b68*/ 	.word	index@(contiguous_cumulate_sum_square_f64)
        /*0b6c*/ 	.word	0x00000000


	//----- nvinfo : EIATTR_REGCOUNT
	.align		4
.L_487:
        /*0b70*/ 	.byte	0x04, 0x2f
        /*0b72*/ 	.short	(.L_489 - .L_488)
	.align		4
.L_488:
        /*0b74*/ 	.word	index@(uncontiguous_sum_square_f64)
        /*0b78*/ 	.word	0x0000002e


	//----- nvinfo : EIATTR_FRAME_SIZE
	.align		4
.L_489:
        /*0b7c*/ 	.byte	0x04, 0x11
        /*0b7e*/ 	.short	(.L_491 - .L_490)
	.align		4
.L_490:
        /*0b80*/ 	.word	index@($__internal_543_$__cuda_sm20_rem_s64)
        /*0b84*/ 	.word	0x00000000


	//----- nvinfo : EIATTR_FRAME_SIZE
	.align		4
.L_491:
        /*0b88*/ 	.byte	0x04, 0x11
        /*0b8a*/ 	.short	(.L_493 - .L_492)
	.align		4
.L_492:
        /*0b8c*/ 	.word	index@($__internal_542_$__cuda_sm20_div_s64)
        /*0b90*/ 	.word	0x00000000


	//----- nvinfo : EIATTR_FRAME_SIZE
	.align		4
.L_493:
        /*0b94*/ 	.byte	0x04, 0x11
        /*0b96*/ 	.short	(.L_495 - .L_494)
	.align		4
.L_494:
        /*0b98*/ 	.word	index@(uncontiguous_sum_square_f64)
        /*0b9c*/ 	.word	0x00000000


	//----- nvinfo : EIATTR_REGCOUNT
	.align		4
.L_495:
        /*0ba0*/ 	.byte	0x04, 0x2f
        /*0ba2*/ 	.short	(.L_497 - .L_496)
	.align		4
.L_496:
        /*0ba4*/ 	.word	index@(uncontiguous_cumulate_sum_square_f64)
        /*0ba8*/ 	.word	0x0000002e


	//----- nvinfo : EIATTR_FRAME_SIZE
	.align		4
.L_497:
        /*0bac*/ 	.byte	0x04, 0x11
        /*0bae*/ 	.short	(.L_499 - .L_498)
	.align		4
.L_498:
        /*0bb0*/ 	.word	index@($__internal_541_$__cuda_sm20_rem_s64)
        /*0bb4*/ 	.word	0x00000000


	//----- nvinfo : EIATTR_FRAME_SIZE
	.align		4
.L_499:
        /*0bb8*/ 	.byte	0x04, 0x11
        /*0bba*/ 	.short	(.L_501 - .L_500)
	.align		4
.L_500:
        /*0bbc*/ 	.word	index@($__internal_540_$__cuda_sm20_div_s64)
        /*0bc0*/ 	.word	0x00000000


	//----- nvinfo : EIATTR_FRAME_SIZE
	.align		4
.L_501:
        /*0bc4*/ 	.byte	0x04, 0x11
        /*0bc6*/ 	.short	(.L_503 - .L_502)
	.align		4
.L_502:
        /*0bc8*/ 	.word	index@(uncontiguous_cumulate_sum_square_f64)
        /*0bcc*/ 	.word	0x00000000


	//----- nvinfo : EIATTR_REGCOUNT
	.align		4
.L_503:
        /*0bd0*/ 	.byte	0x04, 0x2f
        /*0bd2*/ 	.short	(.L_505 - .L_504)
	.align		4
.L_504:
        /*0bd4*/ 	.word	index@(contiguous_sum_square2_f64)
        /*0bd8*/ 	.word	0x00000030


	//----- nvinfo : EIATTR_FRAME_SIZE
	.align		4
.L_505:
        /*0bdc*/ 	.byte	0x04, 0x11
        /*0bde*/ 	.short	(.L_507 - .L_506)
	.align		4
.L_506:
        /*0be0*/ 	.word	index@($__internal_539_$__cuda_sm20_rem_s64)
        /*0be4*/ 	.word	0x00000000


	//----- nvinfo : EIATTR_FRAME_SIZE
	.align		4
.L_507:
        /*0be8*/ 	.byte	0x04, 0x11
        /*0bea*/ 	.short	(.L_509 - .L_508)
	.align		4
.L_508:
        /*0bec*/ 	.word	index@($__internal_538_$__cuda_sm20_div_s64)
        /*0bf0*/ 	.word	0x00000000


	//----- nvinfo : EIATTR_FRAME_SIZE
	.align		4
.L_509:
        /*0bf4*/ 	.byte	0x04, 0x11
        /*0bf6*/ 	.short	(.L_511 - .L_510)
	.align		4
.L_510:
        /*0bf8*/ 	.word	index@(contiguous_sum_square2_f64)
        /*0bfc*/ 	.word	0x00000000


	//----- nvinfo : EIATTR_REGCOUNT
	.align		4
.L_511:
        /*0c00*/ 	.byte	0x04, 0x2f
        /*0c02*/ 	.short	(.L_513 - .L_512)
	.align		4
.L_512:
        /*0c04*/ 	.word	index@(contiguous_sum_square22_f64)
        /*0c08*/ 	.word	0x00000010


	//----- nvinfo : EIATTR_FRAME_SIZE
	.align		4
.L_513:
        /*0c0c*/ 	.byte	0x04, 0x11
        /*0c0e*/ 	.short	(.L_515 - .L_514)
	.align		4
.L_514:
        /*0c10*/ 	.word	index@(contiguous_sum_square22_f64)
        /*0c14*/ 	.word	0x00000000


	//----- nvinfo : EIATTR_REGCOUNT
	.align		4
.L_515:
        /*0c18*/ 	.byte	0x04, 0x2f
        /*0c1a*/ 	.short	(.L_517 - .L_516)
	.align		4
.L_516:
        /*0c1c*/ 	.word	index@(contiguous_sum_square3_f64)
        /*0c20*/ 	.word	0x0000002c


	//----- nvinfo : EIATTR_FRAME_SIZE
	.align		4
.L_517:
        /*0c24*/ 	.byte	0x04, 0x11
        /*0c26*/ 	.short	(.L_519 - .L_518)
	.align		4
.L_518:
        /*0c28*/ 	.word	index@($__internal_537_$__cuda_sm20_rem_s64)
        /*0c2c*/ 	.word	0x00000000


	//----- nvinfo : EIATTR_FRAME_SIZE
	.align		4
.L_519:
        /*0c30*/ 	.byte	0x04, 0x11
        /*0c32*/ 	.short	(.L_521 - .L_520)
	.align		4
.L_520:
        /*0c34*/ 	.word	index@($__internal_536_$__cuda_sm20_div_s64)
        /*0c38*/ 	.word	0x00000000


	//----- nvinfo : EIATTR_FRAME_SIZE
	.align		4
.L_521:
        /*0c3c*/ 	.byte	0x04, 0x11
        /*0c3e*/ 	.short	(.L_523 - .L_522)
	.align		4
.L_522:
        /*0c40*/ 	.word	index@(contiguous_sum_square3_f64)
        /*0c44*/ 	.word	0x00000000


	//----- nvinfo : EIATTR_REGCOUNT
	.align		4
.L_523:
        /*0c48*/ 	.byte	0x04, 0x2f
        /*0c4a*/ 	.short	(.L_525 - .L_524)
	.align		4
.L_524:
        /*0c4c*/ 	.word	index@(contiguous_sum_square33_f64)
        /*0c50*/ 	.word	0x00000020


	//----- nvinfo : EIATTR_FRAME_SIZE
	.align		4
.L_525:
        /*0c54*/ 	.byte	0x04, 0x11
        /*0c56*/ 	.short	(.L_527 - .L_526)
	.align		4
.L_526:
        /*0c58*/ 	.word	index@(contiguous_sum_square33_f64)
        /*0c5c*/ 	.word	0x00000000


	//----- nvinfo : EIATTR_REGCOUNT
	.align		4
.L_527:
        /*0c60*/ 	.byte	0x04, 0x2f
        /*0c62*/ 	.short	(.L_529 - .L_528)
	.align		4
.L_528:
        /*0c64*/ 	.word	index@(contiguous_sum_square_f16)
        /*0c68*/ 	.word	0x0000000e


	//----- nvinfo : EIATTR_FRAME_SIZE
	.align		4
.L_529:
        /*0c6c*/ 	.byte	0x04, 0x11
        /*0c6e*/ 	.short	(.L_531 - .L_530)
	.align		4
.L_530:
        /*0c70*/ 	.word	index@(contiguous_sum_square_f16)
        /*0c74*/ 	.word	0x00000000


	//----- nvinfo : EIATTR_REGCOUNT
	.align		4
.L_531:
        /*0c78*/ 	.byte	0x04, 0x2f
        /*0c7a*/ 	.short	(.L_533 - .L_532)
	.align		4
.L_532:
        /*0c7c*/ 	.word	index@(contiguous_cumulate_sum_square_f16)
        /*0c80*/ 	.word	0x0000000e


	//----- nvinfo : EIATTR_FRAME_SIZE
	.align		4
.L_533:
        /*0c84*/ 	.byte	0x04, 0x11
        /*0c86*/ 	.short	(.L_535 - .L_534)
	.align		4
.L_534:
        /*0c88*/ 	.word	index@(contiguous_cumulate_sum_square_f16)
        /*0c8c*/ 	.word	0x00000000


	//----- nvinfo : EIATTR_REGCOUNT
	.align		4
.L_535:
        /*0c90*/ 	.byte	0x04, 0x2f
        /*0c92*/ 	.short	(.L_537 - .L_536)
	.align		4
.L_536:
        /*0c94*/ 	.word	index@(uncontiguous_sum_square_f16)
        /*0c98*/ 	.word	0x00000030


	//----- nvinfo : EIATTR_FRAME_SIZE
	.align		4
.L_537:
        /*0c9c*/ 	.byte	0x04, 0x11
        /*0c9e*/ 	.short	(.L_539 - .L_538)
	.align		4
.L_538:
        /*0ca0*/ 	.word	index@($__internal_535_$__cuda_sm20_rem_s64)
        /*0ca4*/ 	.word	0x00000000


	//----- nvinfo : EIATTR_FRAME_SIZE
	.align		4
.L_539:
        /*0ca8*/ 	.byte	0x04, 0x11
        /*0caa*/ 	.short	(.L_541 - .L_540)
	.align		4
.L_540:
        /*0cac*/ 	.word	index@($__internal_534_$__cuda_sm20_div_s64)
        /*0cb0*/ 	.word	0x00000000


	//----- nvinfo : EIATTR_FRAME_SIZE
	.align		4
.L_541:
        /*0cb4*/ 	.byte	0x04, 0x11
        /*0cb6*/ 	.short	(.L_543 - .L_542)
	.align		4
.L_542:
        /*0cb8*/ 	.word	index@(uncontiguous_sum_square_f16)
        /*0cbc*/ 	.word	0x00000000


	//----- nvinfo : EIATTR_REGCOUNT
	.align		4
.L_543:
        /*0cc0*/ 	.byte	0x04, 0x2f
        /*0cc2*/ 	.short	(.L_545 - .L_544)
	.align		4
.L_544:
        /*0cc4*/ 	.word	index@(uncontiguous_cumulate_sum_square_f16)
        /*0cc8*/ 	.word	0x00000030


	//----- nvinfo : EIATTR_FRAME_SIZE
	.align		4
.L_545:
        /*0ccc*/ 	.byte	0x04, 0x11
        /*0cce*/ 	.short	(.L_547 - .L_546)
	.align		4
.L_546:
        /*0cd0*/ 	.word	index@($__internal_533_$__cuda_sm20_rem_s64)
        /*0cd4*/ 	.word	0x00000000


	//----- nvinfo : EIATTR_FRAME_SIZE
	.align		4
.L_547:
        /*0cd8*/ 	.byte	0x04, 0x11
        /*0cda*/ 	.short	(.L_549 - .L_548)
	.align		4
.L_548:
        /*0cdc*/ 	.word	index@($__internal_532_$__cuda_sm20_div_s64)
        /*0ce0*/ 	.word	0x00000000


	//----- nvinfo : EIATTR_FRAME_SIZE
	.align		4
.L_549:
        /*0ce4*/ 	.byte	0x04, 0x11
        /*0ce6*/ 	.short	(.L_551 - .L_550)
	.align		4
.L_550:
        /*0ce8*/ 	.word	index@(uncontiguous_cumulate_sum_square_f16)
        /*0cec*/ 	.word	0x00000000


	//----- nvinfo : EIATTR_REGCOUNT
	.align		4
.L_551:
        /*0cf0*/ 	.byte	0x04, 0x2f
        /*0cf2*/ 	.short	(.L_553 - .L_552)
	.align		4
.L_552:
        /*0cf4*/ 	.word	index@(contiguous_sum_square2_f16)
        /*0cf8*/ 	.word	0x00000030


	//----- nvinfo : EIATTR_FRAME_SIZE
	.align		4
.L_553:
        /*0cfc*/ 	.byte	0x04, 0x11
        /*0cfe*/ 	.short	(.L_555 - .L_554)
	.align		4
.L_554:
        /*0d00*/ 	.word	index@($__internal_531_$__cuda_sm20_rem_s64)
        /*0d04*/ 	.word	0x00000000


	//----- nvinfo : EIATTR_FRAME_SIZE
	.align		4
.L_555:
        /*0d08*/ 	.byte	0x04, 0x11
        /*0d0a*/ 	.short	(.L_557 - .L_556)
	.align		4
.L_556:
        /*0d0c*/ 	.word	index@($__internal_530_$__cuda_sm20_div_s64)
        /*0d10*/ 	.word	0x00000000


	//----- nvinfo : EIATTR_FRAME_SIZE
	.align		4
.L_557:
        /*0d14*/ 	.byte	0x04, 0x11
        /*0d16*/ 	.short	(.L_559 - .L_558)
	.align		4
.L_558:
        /*0d18*/ 	.word	index@(contiguous_sum_square2_f16)
        /*0d1c*/ 	.word	0x00000000


	//----- nvinfo : EIATTR_REGCOUNT
	.align		4
.L_559:
        /*0d20*/ 	.byte	0x04, 0x2f
        /*0d22*/ 	.short	(.L_561 - .L_560)
	.align		4
.L_560:
        /*0d24*/ 	.word	index@(contiguous_sum_square22_f16)
        /*0d28*/ 	.word	0x0000000e


	//----- nvinfo : EIATTR_FRAME_SIZE
	.align		4
.L_561:
        /*0d2c*/ 	.byte	0x04, 0x11
        /*0d2e*/ 	.short	(.L_563 - .L_562)
	.align		4
.L_562:
        /*0d30*/ 	.word	index@(contiguous_sum_square22_f16)
        /*0d34*/ 	.word	0x00000000


	//----- nvinfo : EIATTR_REGCOUNT
	.align		4
.L_563:
        /*0d38*/ 	.byte	0x04, 0x2f
        /*0d3a*/ 	.short	(.L_565 - .L_564)
	.align		4
.L_564:
        /*0d3c*/ 	.word	index@(contiguous_sum_square3_f16)
        /*0d40*/ 	.word	0x0000002c


	//----- nvinfo : EIATTR_FRAME_SIZE
	.align		4
.L_565:
        /*0d44*/ 	.byte	0x04, 0x11
        /*0d46*/ 	.short	(.L_567 - .L_566)
	.align		4
.L_566:
        /*0d48*/ 	.word	index@($__internal_529_$__cuda_sm20_rem_s64)
        /*0d4c*/ 	.word	0x00000000


	//----- nvinfo : EIATTR_FRAME_SIZE
	.align		4
.L_567:
        /*0d50*/ 	.byte	0x04, 0x11
        /*0d52*/ 	.short	(.L_569 - .L_568)
	.align		4
.L_568:
        /*0d54*/ 	.word	index@($__internal_528_$__cuda_sm20_div_s64)
        /*0d58*/ 	.word	0x00000000


	//----- nvinfo : EIATTR_FRAME_SIZE
	.align		4
.L_569:
        /*0d5c*/ 	.byte	0x04, 0x11
        /*0d5e*/ 	.short	(.L_571 - .L_570)
	.align		4
.L_570:
        /*0d60*/ 	.word	index@(contiguous_sum_square3_f16)
        /*0d64*/ 	.word	0x00000000


	//----- nvinfo : EIATTR_REGCOUNT
	.align		4
.L_571:
        /*0d68*/ 	.byte	0x04, 0x2f
        /*0d6a*/ 	.short	(.L_573 - .L_572)
	.align		4
.L_572:
        /*0d6c*/ 	.word	index@(contiguous_sum_square33_f16)
        /*0d70*/ 	.word	0x00000020


	//----- nvinfo : EIATTR_FRAME_SIZE
	.align		4
.L_573:
        /*0d74*/ 	.byte	0x04, 0x11
        /*0d76*/ 	.short	(.L_575 - .L_574)
	.align		4
.L_574:
        /*0d78*/ 	.word	index@(contiguous_sum_square33_f16)
        /*0d7c*/ 	.word	0x00000000


	//----- nvinfo : EIATTR_REGCOUNT
	.align		4
.L_575:
        /*0d80*/ 	.byte	0x04, 0x2f
        /*0d82*/ 	.short	(.L_577 - .L_576)
	.align		4
.L_576:
        /*0d84*/ 	.word	index@(contiguous_sum_square_bf16)
        /*0d88*/ 	.word	0x0000000e


	//----- nvinfo : EIATTR_FRAME_SIZE
	.align		4
.L_577:
        /*0d8c*/ 	.byte	0x04, 0x11
        /*0d8e*/ 	.short	(.L_579 - .L_578)
	.align		4
.L_578:
        /*0d90*/ 	.word	index@(contiguous_sum_square_bf16)
        /*0d94*/ 	.word	0x00000000


	//----- nvinfo : EIATTR_REGCOUNT
	.align		4
.L_579:
        /*0d98*/ 	.byte	0x04, 0x2f
        /*0d9a*/ 	.short	(.L_581 - .L_580)
	.align		4
.L_580:
        /*0d9c*/ 	.word	index@(contiguous_cumulate_sum_square_bf16)
        /*0da0*/ 	.word	0x0000000e


	//----- nvinfo : EIATTR_FRAME_SIZE
	.align		4
.L_581:
        /*0da4*/ 	.byte	0x04, 0x11
        /*0da6*/ 	.short	(.L_583 - .L_582)
	.align		4
.L_582:
        /*0da8*/ 	.word	index@(contiguous_cumulate_sum_square_bf16)
        /*0dac*/ 	.word	0x00000000


	//----- nvinfo : EIATTR_REGCOUNT
	.align		4
.L_583:
        /*0db0*/ 	.byte	0x04, 0x2f
        /*0db2*/ 	.short	(.L_585 - .L_584)
	.align		4
.L_584:
        /*0db4*/ 	.word	index@(uncontiguous_sum_square_bf16)
        /*0db8*/ 	.word	0x00000030


	//----- nvinfo : EIATTR_FRAME_SIZE
	.align		4
.L_585:
        /*0dbc*/ 	.byte	0x04, 0x11
        /*0dbe*/ 	.short	(.L_587 - .L_586)
	.align		4
.L_586:
        /*0dc0*/ 	.word	index@($__internal_527_$__cuda_sm20_rem_s64)
        /*0dc4*/ 	.word	0x00000000


	//----- nvinfo : EIATTR_FRAME_SIZE
	.align		4
.L_587:
        /*0dc8*/ 	.byte	0x04, 0x11
        /*0dca*/ 	.short	(.L_589 - .L_588)
	.align		4
.L_588:
        /*0dcc*/ 	.word	index@($__internal_526_$__cuda_sm20_div_s64)
        /*0dd0*/ 	.word	0x00000000


	//----- nvinfo : EIATTR_FRAME_SIZE
	.align		4
.L_589:
        /*0dd4*/ 	.byte	0x04, 0x11
        /*0dd6*/ 	.short	(.L_591 - .L_590)
	.align		4
.L_590:
        /*0dd8*/ 	.word	index@(uncontiguous_sum_square_bf16)
        /*0ddc*/ 	.word	0x00000000


	//----- nvinfo : EIATTR_REGCOUNT
	.align		4
.L_591:
        /*0de0*/ 	.byte	0x04, 0x2f
        /*0de2*/ 	.short	(.L_593 - .L_592)
	.align		4
.L_592:
        /*0de4*/ 	.word	index@(uncontiguous_cumulate_sum_square_bf16)
        /*0de8*/ 	.word	0x00000030


	//----- nvinfo : EIATTR_FRAME_SIZE
	.align		4
.L_593:
        /*0dec*/ 	.byte	0x04, 0x11
        /*0dee*/ 	.short	(.L_595 - .L_594)
	.align		4
.L_594:
        /*0df0*/ 	.word	index@($__internal_525_$__cuda_sm20_rem_s64)
        /*0df4*/ 	.word	0x00000000


	//----- nvinfo : EIATTR_FRAME_SIZE
	.align		4
.L_595:
        /*0df8*/ 	.byte	0x04, 0x11
        /*0dfa*/ 	.short	(.L_597 - .L_596)
	.align		4
.L_596:
        /*0dfc*/ 	.word	index@($__internal_524_$__cuda_sm20_div_s64)
        /*0e00*/ 	.word	0x00000000


	//----- nvinfo : EIATTR_FRAME_SIZE
	.align		4
.L_597:
        /*0e04*/ 	.byte	0x04, 0x11
        /*0e06*/ 	.short	(.L_599 - .L_598)
	.align		4
.L_598:
        /*0e08*/ 	.word	index@(uncontiguous_cumulate_sum_square_bf16)
        /*0e0c*/ 	.word	0x00000000


	//----- nvinfo : EIATTR_REGCOUNT
	.align		4
.L_599:
        /*0e10*/ 	.byte	0x04, 0x2f
        /*0e12*/ 	.short	(.L_601 - .L_600)
	.align		4
.L_600:
        /*0e14*/ 	.word	index@(contiguous_sum_square2_bf16)
        /*0e18*/ 	.word	0x00000030


	//----- nvinfo : EIATTR_FRAME_SIZE
	.align		4
.L_601:
        /*0e1c*/ 	.byte	0x04, 0x11
        /*0e1e*/ 	.short	(.L_603 - .L_602)
	.align		4
.L_602:
        /*0e20*/ 	.word	index@($__internal_523_$__cuda_sm20_rem_s64)
        /*0e24*/ 	.word	0x00000000


	//----- nvinfo : EIATTR_FRAME_SIZE
	.align		4
.L_603:
        /*0e28*/ 	.byte	0x04, 0x11
        /*0e2a*/ 	.short	(.L_605 - .L_604)
	.align		4
.L_604:
        /*0e2c*/ 	.word	index@($__internal_522_$__cuda_sm20_div_s64)
        /*0e30*/ 	.word	0x00000000


	//----- nvinfo : EIATTR_FRAME_SIZE
	.align		4
.L_605:
        /*0e34*/ 	.byte	0x04, 0x11
        /*0e36*/ 	.short	(.L_607 - .L_606)
	.align		4
.L_606:
        /*0e38*/ 	.word	index@(contiguous_sum_square2_bf16)
        /*0e3c*/ 	.word	0x00000000


	//----- nvinfo : EIATTR_REGCOUNT
	.align		4
.L_607:
        /*0e40*/ 	.byte	0x04, 0x2f
        /*0e42*/ 	.short	(.L_609 - .L_608)
	.align		4
.L_608:
        /*0e44*/ 	.word	index@(contiguous_sum_square22_bf16)
        /*0e48*/ 	.word	0x0000000e


	//----- nvinfo : EIATTR_FRAME_SIZE
	.align		4
.L_609:
        /*0e4c*/ 	.byte	0x04, 0x11
        /*0e4e*/ 	.short	(.L_611 - .L_610)
	.align		4
.L_610:
        /*0e50*/ 	.word	index@(contiguous_sum_square22_bf16)
        /*0e54*/ 	.word	0x00000000


	//----- nvinfo : EIATTR_REGCOUNT
	.align		4
.L_611:
        /*0e58*/ 	.byte	0x04, 0x2f
        /*0e5a*/ 	.short	(.L_613 - .L_612)
	.align		4
.L_612:
        /*0e5c*/ 	.word	index@(contiguous_sum_square3_bf16)
        /*0e60*/ 	.word	0x0000002c


	//----- nvinfo : EIATTR_FRAME_SIZE
	.align		4
.L_613:
        /*0e64*/ 	.byte	0x04, 0x11
        /*0e66*/ 	.short	(.L_615 - .L_614)
	.align		4
.L_614:
        /*0e68*/ 	.word	index@($__internal_521_$__cuda_sm20_rem_s64)
        /*0e6c*/ 	.word	0x00000000


	//----- nvinfo : EIATTR_FRAME_SIZE
	.align		4
.L_615:
        /*0e70*/ 	.byte	0x04, 0x11
        /*0e72*/ 	.short	(.L_617 - .L_616)
	.align		4
.L_616:
        /*0e74*/ 	.word	index@($__internal_520_$__cuda_sm20_div_s64)
        /*0e78*/ 	.word	0x00000000


	//----- nvinfo : EIATTR_FRAME_SIZE
	.align		4
.L_617:
        /*0e7c*/ 	.byte	0x04, 0x11
        /*0e7e*/ 	.short	(.L_619 - .L_618)
	.align		4
.L_618:
        /*0e80*/ 	.word	index@(contiguous_sum_square3_bf16)
        /*0e84*/ 	.word	0x00000000


	//----- nvinfo : EIATTR_REGCOUNT
	.align		4
.L_619:
        /*0e88*/ 	.byte	0x04, 0x2f
        /*0e8a*/ 	.short	(.L_621 - .L_620)
	.align		4
.L_620:
        /*0e8c*/ 	.word	index@(contiguous_sum_square33_bf16)
        /*0e90*/ 	.word	0x00000020


	//----- nvinfo : EIATTR_FRAME_SIZE
	.align		4
.L_621:
        /*0e94*/ 	.byte	0x04, 0x11
        /*0e96*/ 	.short	(.L_623 - .L_622)
	.align		4
.L_622:
        /*0e98*/ 	.word	index@(contiguous_sum_square33_bf16)
        /*0e9c*/ 	.word	0x00000000


	//----- nvinfo : EIATTR_REGCOUNT
	.align		4
.L_623:
        /*0ea0*/ 	.byte	0x04, 0x2f
        /*0ea2*/ 	.short	(.L_625 - .L_624)
	.align		4
.L_624:
        /*0ea4*/ 	.word	index@(contiguous_reducel3_bool)
        /*0ea8*/ 	.word	0x00000013


	//----- nvinfo : EIATTR_FRAME_SIZE
	.align		4
.L_625:
        /*0eac*/ 	.byte	0x04, 0x11
        /*0eae*/ 	.short	(.L_627 - .L_626)
	.align		4
.L_626:
        /*0eb0*/ 	.word	index@(contiguous_reducel3_bool)
        /*0eb4*/ 	.word	0x00000000


	//----- nvinfo : EIATTR_REGCOUNT
	.align		4
.L_627:
        /*0eb8*/ 	.byte	0x04, 0x2f
        /*0eba*/ 	.short	(.L_629 - .L_628)
	.align		4
.L_628:
        /*0ebc*/ 	.word	index@(contiguous_cumulate_reducel3_bool)
        /*0ec0*/ 	.word	0x0000000e


	//----- nvinfo : EIATTR_FRAME_SIZE
	.align		4
.L_629:
        /*0ec4*/ 	.byte	0x04, 0x11
        /*0ec6*/ 	.short	(.L_631 - .L_630)
	.align		4
.L_630:
        /*0ec8*/ 	.word	index@(contiguous_cumulate_reducel3_bool)
        /*0ecc*/ 	.word	0x00000000


	//----- nvinfo : EIATTR_REGCOUNT
	.align		4
.L_631:
        /*0ed0*/ 	.byte	0x04, 0x2f
        /*0ed2*/ 	.short	(.L_633 - .L_632)
	.align		4
.L_632:
        /*0ed4*/ 	.word	index@(uncontiguous_reducel3_bool)
        /*0ed8*/ 	.word	0x00000030


	//----- nvinfo : EIATTR_FRAME_SIZE
	.align		4
.L_633:
        /*0edc*/ 	.byte	0x04, 0x11
        /*0ede*/ 	.short	(.L_635 - .L_634)
	.align		4
.L_634:
        /*0ee0*/ 	.word	index@($__internal_519_$__cuda_sm20_rem_s64)
        /*0ee4*/ 	.word	0x00000000


	//----- nvinfo : EIATTR_FRAME_SIZE
	.align		4
.L_635:
        /*0ee8*/ 	.byte	0x04, 0x11
        /*0eea*/ 	.short	(.L_637 - .L_636)
	.align		4
.L_636:
        /*0eec*/ 	.word	index@($__internal_518_$__cuda_sm20_div_s64)
        /*0ef0*/ 	.word	0x00000000


	//----- nvinfo : EIATTR_FRAME_SIZE
	.align		4
.L_637:
        /*0ef4*/ 	.byte	0x04, 0x11
        /*0ef6*/ 	.short	(.L_639 - .L_638)
	.align		4
.L_638:
        /*0ef8*/ 	.word	index@(uncontiguous_reducel3_bool)
        /*0efc*/ 	.word	0x00000000


	//----- nvinfo : EIATTR_REGCOUNT
	.align		4
.L_639:
        /*0f00*/ 	.byte	0x04, 0x2f
        /*0f02*/ 	.short	(.L_641 - .L_640)
	.align		4
.L_640:
        /*0f04*/ 	.word	index@(uncontiguous_cumulate_reducel3_bool)
        /*0f08*/ 	.word	0x00000030


	//----- nvinfo : EIATTR_FRAME_SIZE
	.align		4
.L_641:
        /*0f0c*/ 	.byte	0x04, 0x11
        /*0f0e*/ 	.short	(.L_643 - .L_642)
	.align		4
.L_642:
        /*0f10*/ 	.word	index@($__internal_517_$__cuda_sm20_rem_s64)
        /*0f14*/ 	.word	0x00000000


	//----- nvinfo : EIATTR_FRAME_SIZE
	.align		4
.L_643:
        /*0f18*/ 	.byte	0x04, 0x11
        /*0f1a*/ 	.short	(.L_645 - .L_644)
	.align		4
.L_644:
        /*0f1c*/ 	.word	index@($__internal_516_$__cuda_sm20_div_s64)
        /*0f20*/ 	.word	0x00000000


	//----- nvinfo : EIATTR_FRAME_SIZE
	.align		4
.L_645:
        /*0f24*/ 	.byte	0x04, 0x11
        /*0f26*/ 	.short	(.L_647 - .L_646)
	.align		4
.L_646:
        /*0f28*/ 	.word	index@(uncontiguous_cumulate_reducel3_bool)
        /*0f2c*/ 	.word	0x00000000


	//----- nvinfo : EIATTR_REGCOUNT
	.align		4
.L_647:
        /*0f30*/ 	.byte	0x04, 0x2f
        /*0f32*/ 	.short	(.L_649 - .L_648)
	.align		4
.L_648:
        /*0f34*/ 	.word	index@(contiguous_reducel32_bool)
        /*0f38*/ 	.word	0x00000030


	//----- nvinfo : EIATTR_FRAME_SIZE
	.align		4
.L_649:
        /*0f3c*/ 	.byte	0x04, 0x11
        /*0f3e*/ 	.short	(.L_651 - .L_650)
	.align		4
.L_650:
        /*0f40*/ 	.word	index@($__internal_515_$__cuda_sm20_rem_s64)
        /*0f44*/ 	.word	0x00000000


	//----- nvinfo : EIATTR_FRAME_SIZE
	.align		4
.L_651:
        /*0f48*/ 	.byte	0x04, 0x11
        /*0f4a*/ 	.short	(.L_653 - .L_652)
	.align		4
.L_652:
        /*0f4c*/ 	.word	index@($__internal_514_$__cuda_sm20_div_s64)
        /*0f50*/ 	.word	0x00000000


	//----- nvinfo : EIATTR_FRAME_SIZE
	.align		4
.L_653:
        /*0f54*/ 	.byte	0x04, 0x11
        /*0f56*/ 	.short	(.L_655 - .L_654)
	.align		4
.L_654:
        /*0f58*/ 	.word	index@(contiguous_reducel32_bool)
        /*0f5c*/ 	.word	0x00000000


	//----- nvinfo : EIATTR_REGCOUNT
	.align		4
.L_655:
        /*0f60*/ 	.byte	0x04, 0x2f
        /*0f62*/ 	.short	(.L_657 - .L_656)
	.align		4
.L_656:
        /*0f64*/ 	.word	index@(contiguous_reducel322_bool)
        /*0f68*/ 	.word	0x0000000e


	//----- nvinfo : EIATTR_FRAME_SIZE
	.align		4
.L_657:
        /*0f6c*/ 	.byte	0x04, 0x11
        /*0f6e*/ 	.short	(.L_659 - .L_658)
	.align		4
.L_658:
        /*0f70*/ 	.word	index@(contiguous_reducel322_bool)
        /*0f74*/ 	.word	0x00000000


	//----- nvinfo : EIATTR_REGCOUNT
	.align		4
.L_659:
        /*0f78*/ 	.byte	0x04, 0x2f
        /*0f7a*/ 	.short	(.L_661 - .L_660)
	.align		4
.L_660:
        /*0f7c*/ 	.word	index@(contiguous_reducel33_bool)
        /*0f80*/ 	.word	0x0000002c


	//----- nvinfo : EIATTR_FRAME_SIZE
	.align		4
.L_661:
        /*0f84*/ 	.byte	0x04, 0x11
        /*0f86*/ 	.short	(.L_663 - .L_662)
	.align		4
.L_662:
        /*0f88*/ 	.word	index@($__internal_513_$__cuda_sm20_rem_s64)
        /*0f8c*/ 	.word	0x00000000


	//----- nvinfo : EIATTR_FRAME_SIZE
	.align		4
.L_663:
        /*0f90*/ 	.byte	0x04, 0x11
        /*0f92*/ 	.short	(.L_665 - .L_664)
	.align		4
.L_664:
        /*0f94*/ 	.word	index@($__internal_512_$__cuda_sm20_div_s64)
        /*0f98*/ 	.word	0x00000000


	//----- nvinfo : EIATTR_FRAME_SIZE
	.align		4
.L_665:
        /*0f9c*/ 	.byte	0x04, 0x11
        /*0f9e*/ 	.short	(.L_667 - .L_666)
	.align		4
.L_666:
        /*0fa0*/ 	.word	index@(contiguous_reducel33_bool)
        /*0fa4*/ 	.word	0x00000000


	//----- nvinfo : EIATTR_REGCOUNT
	.align		4
.L_667:
        /*0fa8*/ 	.byte	0x04, 0x2f
        /*0faa*/ 	.short	(.L_669 - .L_668)
	.align		4
.L_668:
        /*0fac*/ 	.word	index@(contiguous_reducel333_bool)
        /*0fb0*/ 	.word	0x00000020


	//----- nvinfo : EIATTR_FRAME_SIZE
	.align		4
.L_669:
        /*0fb4*/ 	.byte	0x04, 0x11
        /*0fb6*/ 	.short	(.L_671 - .L_670)
	.align		4
.L_670:
        /*0fb8*/ 	.word	index@(contiguous_reducel333_bool)
        /*0fbc*/ 	.word	0x00000000


	//----- nvinfo : EIATTR_REGCOUNT
	.align		4
.L_671:
        /*0fc0*/ 	.byte	0x04, 0x2f
        /*0fc2*/ 	.short	(.L_673 - .L_672)
	.align		4
.L_672:
        /*0fc4*/ 	.word	index@(contiguous_reducel3_i8)
        /*0fc8*/ 	.word	0x00000013


	//----- nvinfo : EIATTR_FRAME_SIZE
	.align		4
.L_673:
        /*0fcc*/ 	.byte	0x04, 0x11
        /*0fce*/ 	.short	(.L_675 - .L_674)
	.align		4
.L_674:
        /*0fd0*/ 	.word	index@(contiguous_reducel3_i8)
        /*0fd4*/ 	.word	0x00000000


	//----- nvinfo : EIATTR_REGCOUNT
	.align		4
.L_675:
        /*0fd8*/ 	.byte	0x04, 0x2f
        /*0fda*/ 	.short	(.L_677 - .L_676)
	.align		4
.L_676:
        /*0fdc*/ 	.word	index@(contiguous_cumulate_reducel3_i8)
        /*0fe0*/ 	.word	0x0000000e


	//----- nvinfo : EIATTR_FRAME_SIZE
	.align		4
.L_677:
        /*0fe4*/ 	.byte	0x04, 0x11
        /*0fe6*/ 	.short	(.L_679 - .L_678)
	.align		4
.L_678:
        /*0fe8*/ 	.word	index@(contiguous_cumulate_reducel3_i8)
        /*0fec*/ 	.word	0x00000000


	//----- nvinfo : EIATTR_REGCOUNT
	.align		4
.L_679:
        /*0ff0*/ 	.byte	0x04, 0x2f
        /*0ff2*/ 	.short	(.L_681 - .L_680)
	.align		4
.L_680:
        /*0ff4*/ 	.word	index@(uncontiguous_reducel3_i8)
        /*0ff8*/ 	.word	0x00000030


	//----- nvinfo : EIATTR_FRAME_SIZE
	.align		4
.L_681:
        /*0ffc*/ 	.byte	0x04, 0x11
        /*0ffe*/ 	.short	(.L_683 - .L_682)
	.align		4
.L_682:
        /*1000*/ 	.word	index@($__internal_511_$__cuda_sm20_rem_s64)
        /*1004*/ 	.word	0x00000000


	//----- nvinfo : EIATTR_FRAME_SIZE
	.align		4
.L_683:
        /*1008*/ 	.byte	0x04, 0x11
        /*100a*/ 	.short	(.L_685 - .L_684)
	.align		4
.L_684:
        /*100c*/ 	.word	index@($__internal_510_$__cuda_sm20_div_s64)
        /*1010*/ 	.word	0x00000000


	//----- nvinfo : EIATTR_FRAME_SIZE
	.align		4
.L_685:
        /*1014*/ 	.byte	0x04, 0x11
        /*1016*/ 	.short	(.L_687 - .L_686)
	.align		4
.L_686:
        /*1018*/ 	.word	index@(uncontiguous_reducel3_i8)
        /*101c*/ 	.word	0x00000000


	//----- nvinfo : EIATTR_REGCOUNT
	.align		4
.L_687:
        /*1020*/ 	.byte	0x04, 0x2f
        /*1022*/ 	.short	(.L_689 - .L_688)
	.align		4
.L_688:
        /*1024*/ 	.word	index@(uncontiguous_cumulate_reducel3_i8)
        /*1028*/ 	.word	0x00000030


	//----- nvinfo : EIATTR_FRAME_SIZE
	.align		4
.L_689:
        /*102c*/ 	.byte	0x04, 0x11
        /*102e*/ 	.short	(.L_691 - .L_690)
	.align		4
.L_690:
        /*1030*/ 	.word	index@($__internal_509_$__cuda_sm20_rem_s64)
        /*1034*/ 	.word	0x00000000


	//----- nvinfo : EIATTR_FRAME_SIZE
	.align		4
.L_691:
        /*1038*/ 	.byte	0x04, 0x11
        /*103a*/ 	.short	(.L_693 - .L_692)
	.align		4
.L_692:
        /*103c*/ 	.word	index@($__internal_508_$__cuda_sm20_div_s64)
        /*1040*/ 	.word	0x00000000


	//----- nvinfo : EIATTR_FRAME_SIZE
	.align		4
.L_693:
        /*1044*/ 	.byte	0x04, 0x11
        /*1046*/ 	.short	(.L_695 - .L_694)
	.align		4
.L_694:
        /*1048*/ 	.word	index@(uncontiguous_cumulate_reducel3_i8)
        /*104c*/ 	.word	0x00000000


	//----- nvinfo : EIATTR_REGCOUNT
	.align		4
.L_695:
        /*1050*/ 	.byte	0x04, 0x2f
        /*1052*/ 	.short	(.L_697 - .L_696)
	.align		4
.L_696:
        /*1054*/ 	.word	index@(contiguous_reducel32_i8)
        /*1058*/ 	.word	0x00000030


	//----- nvinfo : EIATTR_FRAME_SIZE
	.align		4
.L_697:
        /*105c*/ 	.byte	0x04, 0x11
        /*105e*/ 	.short	(.L_699 - .L_698)
	.align		4
.L_698:
        /*1060*/ 	.word	index@($__internal_507_$__cuda_sm20_rem_s64)
        /*1064*/ 	.word	0x00000000


	//----- nvinfo : EIATTR_FRAME_SIZE
	.align		4
.L_699:
        /*1068*/ 	.byte	0x04, 0x11
        /*106a*/ 	.short	(.L_701 - .L_700)
	.align		4
.L_700:
        /*106c*/ 	.word	index@($__internal_506_$__cuda_sm20_div_s64)
        /*1070*/ 	.word	0x00000000


	//----- nvinfo : EIATTR_FRAME_SIZE
	.align		4
.L_701:
        /*1074*/ 	.byte	0x04, 0x11
        /*1076*/ 	.short	(.L_703 - .L_702)
	.align		4
.L_702:
        /*1078*/ 	.word	index@(contiguous_reducel32_i8)
        /*107c*/ 	.word	0x00000000


	//----- nvinfo : EIATTR_REGCOUNT
	.align		4
.L_703:
        /*1080*/ 	.byte	0x04, 0x2f
        /*1082*/ 	.short	(.L_705 - .L_704)
	.align		4
.L_704:
        /*1084*/ 	.word	index@(contiguous_reducel322_i8)
        /*1088*/ 	.word	0x0000000e


	//----- nvinfo : EIATTR_FRAME_SIZE
	.align		4
.L_705:
        /*108c*/ 	.byte	0x04, 0x11
        /*108e*/ 	.short	(.L_707 - .L_706)
	.align		4
.L_706:
        /*1090*/ 	.word	index@(contiguous_reducel322_i8)
        /*1094*/ 	.word	0x00000000


	//----- nvinfo : EIATTR_REGCOUNT
	.align		4
.L_707:
        /*1098*/ 	.byte	0x04, 0x2f
        /*109a*/ 	.short	(.L_709 - .L_708)
	.align		4
.L_708:
        /*109c*/ 	.word	index@(contiguous_reducel33_i8)
        /*10a0*/ 	.word	0x0000002c


	//----- nvinfo : EIATTR_FRAME_SIZE
	.align		4
.L_709:
        /*10a4*/ 	.byte	0x04, 0x11
        /*10a6*/ 	.short	(.L_711 - .L_710)
	.align		4
.L_710:
        /*10a8*/ 	.word	index@($__internal_505_$__cuda_sm20_rem_s64)
        /*10ac*/ 	.word	0x00000000


	//----- nvinfo : EIATTR_FRAME_SIZE
	.align		4
.L_711:
        /*10b0*/ 	.byte	0x04, 0x11
        /*10b2*/ 	.short	(.L_713 - .L_712)
	.align		4
.L_712:
        /*10b4*/ 	.word	index@($__internal_504_$__cuda_sm20_div_s64)
        /*10b8*/ 	.word	0x00000000


	//----- nvinfo : EIATTR_FRAME_SIZE
	.align		4
.L_713:
        /*10bc*/ 	.byte	0x04, 0x11
        /*10be*/ 	.short	(.L_715 - .L_714)
	.align		4
.L_714:
        /*10c0*/ 	.word	index@(contiguous_reducel33_i8)
        /*10c4*/ 	.word	0x00000000


	//----- nvinfo : EIATTR_REGCOUNT
	.align		4
.L_715:
        /*10c8*/ 	.byte	0x04, 0x2f
        /*10ca*/ 	.short	(.L_717 - .L_716)
	.align		4
.L_716:
        /*10cc*/ 	.word	index@(contiguous_reducel333_i8)
        /*10d0*/ 	.word	0x00000020


	//----- nvinfo : EIATTR_FRAME_SIZE
	.align		4
.L_717:
        /*10d4*/ 	.byte	0x04, 0x11
        /*10d6*/ 	.short	(.L_719 - .L_718)
	.align		4
.L_718:
        /*10d8*/ 	.word	index@(contiguous_reducel333_i8)
        /*10dc*/ 	.word	0x00000000


	//----- nvinfo : EIATTR_REGCOUNT
	.align		4
.L_719:
        /*10e0*/ 	.byte	0x04, 0x2f
        /*10e2*/ 	.short	(.L_721 - .L_720)
	.align		4
.L_720:
        /*10e4*/ 	.word	index@(contiguous_reducel3_i16)
        /*10e8*/ 	.word	0x00000012


	//----- nvinfo : EIATTR_FRAME_SIZE
	.align		4
.L_721:
        /*10ec*/ 	.byte	0x04, 0x11
        /*10ee*/ 	.short	(.L_723 - .L_722)
	.align		4
.L_722:
        /*10f0*/ 	.word	index@(contiguous_reducel3_i16)
        /*10f4*/ 	.word	0x00000000


	//----- nvinfo : EIATTR_REGCOUNT
	.align		4
.L_723:
        /*10f8*/ 	.byte	0x04, 0x2f
        /*10fa*/ 	.short	(.L_725 - .L_724)
	.align		4
.L_724:
        /*10fc*/ 	.word	index@(contiguous_cumulate_reducel3_i16)
        /*1100*/ 	.word	0x0000000e


	//----- nvinfo : EIATTR_FRAME_SIZE
	.align		4
.L_725:
        /*1104*/ 	.byte	0x04, 0x11
        /*1106*/ 	.short	(.L_727 - .L_726)
	.align		4
.L_726:
        /*1108*/ 	.word	index@(contiguous_cumulate_reducel3_i16)
        /*110c*/ 	.word	0x00000000


	//----- nvinfo : EIATTR_REGCOUNT
	.align		4
.L_727:
        /*1110*/ 	.byte	0x04, 0x2f
        /*1112*/ 	.short	(.L_729 - .L_728)
	.align		4
.L_728:
        /*1114*/ 	.word	index@(uncontiguous_reducel3_i16)
        /*1118*/ 	.word	0x00000030


	//----- nvinfo : EIATTR_FRAME_SIZE
	.align		4
.L_729:
        /*111c*/ 	.byte	0x04, 0x11
        /*111e*/ 	.short	(.L_731 - .L_730)
	.align		4
.L_730:
        /*1120*/ 	.word	index@($__internal_503_$__cuda_sm20_rem_s64)
        /*1124*/ 	.word	0x00000000


	//----- nvinfo : EIATTR_FRAME_SIZE
	.align		4
.L_731:
        /*1128*/ 	.byte	0x04, 0x11
        /*112a*/ 	.short	(.L_733 - .L_732)
	.align		4
.L_732:
        /*112c*/ 	.word	index@($__internal_502_$__cuda_sm20_div_s64)
        /*1130*/ 	.word	0x00000000


	//----- nvinfo : EIATTR_FRAME_SIZE
	.align		4
.L_733:
        /*1134*/ 	.byte	0x04, 0x11
        /*1136*/ 	.short	(.L_735 - .L_734)
	.align		4
.L_734:
        /*1138*/ 	.word	index@(uncontiguous_reducel3_i16)
        /*113c*/ 	.word	0x00000000


	//----- nvinfo : EIATTR_REGCOUNT
	.align		4
.L_735:
        /*1140*/ 	.byte	0x04, 0x2f
        /*1142*/ 	.short	(.L_737 - .L_736)
	.align		4
.L_736:
        /*1144*/ 	.word	index@(uncontiguous_cumulate_reducel3_i16)
        /*1148*/ 	.word	0x00000030


	//----- nvinfo : EIATTR_FRAME_SIZE
	.align		4
.L_737:
        /*114c*/ 	.byte	0x04, 0x11
        /*114e*/ 	.short	(.L_739 - .L_738)
	.align		4
.L_738:
        /*1150*/ 	.word	index@($__internal_501_$__cuda_sm20_rem_s64)
        /*1154*/ 	.word	0x00000000


	//----- nvinfo : EIATTR_FRAME_SIZE
	.align		4
.L_739:
        /*1158*/ 	.byte	0x04, 0x11
        /*115a*/ 	.short	(.L_741 - .L_740)
	.align		4
.L_740:
        /*115c*/ 	.word	index@($__internal_500_$__cuda_sm20_div_s64)
        /*1160*/ 	.word	0x00000000


	//----- nvinfo : EIATTR_FRAME_SIZE
	.align		4
.L_741:
        /*1164*/ 	.byte	0x04, 0x11
        /*1166*/ 	.short	(.L_743 - .L_742)
	.align		4
.L_742:
        /*1168*/ 	.word	index@(uncontiguous_cumulate_reducel3_i16)
        /*116c*/ 	.word	0x00000000


	//----- nvinfo : EIATTR_REGCOUNT
	.align		4
.L_743:
        /*1170*/ 	.byte	0x04, 0x2f
        /*1172*/ 	.short	(.L_745 - .L_744)
	.align		4
.L_744:
        /*1174*/ 	.word	index@(contiguous_reducel32_i16)
        /*1178*/ 	.word	0x00000030


	//----- nvinfo : EIATTR_FRAME_SIZE
	.align		4
.L_745:
        /*117c*/ 	.byte	0x04, 0x11
        /*117e*/ 	.short	(.L_747 - .L_746)
	.align		4
.L_746:
        /*1180*/ 	.word	index@($__internal_499_$__cuda_sm20_rem_s64)
        /*1184*/ 	.word	0x00000000


	//----- nvinfo : EIATTR_FRAME_SIZE
	.align		4
.L_747:
        /*1188*/ 	.byte	0x04, 0x11
        /*118a*/ 	.short	(.L_749 - .L_748)
	.align		4
.L_748:
        /*118c*/ 	.word	index@($__internal_498_$__cuda_sm20_div_s64)
        /*1190*/ 	.word	0x00000000


	//----- nvinfo : EIATTR_FRAME_SIZE
	.align		4
.L_749:
        /*1194*/ 	.byte	0x04, 0x11
        /*1196*/ 	.short	(.L_751 - .L_750)
	.align		4
.L_750:
        /*1198*/ 	.word	index@(contiguous_reducel32_i16)
        /*119c*/ 	.word	0x00000000


	//----- nvinfo : EIATTR_REGCOUNT
	.align		4
.L_751:
        /*11a0*/ 	.byte	0x04, 0x2f
        /*11a2*/ 	.short	(.L_753 - .L_752)
	.align		4
.L_752:
        /*11a4*/ 	.word	index@(contiguous_reducel322_i16)
        /*11a8*/ 	.word	0x0000000e


	//----- nvinfo : EIATTR_FRAME_SIZE
	.align		4
.L_753:
        /*11ac*/ 	.byte	0x04, 0x11
        /*11ae*/ 	.short	(.L_755 - .L_754)
	.align		4
.L_754:
        /*11b0*/ 	.word	index@(contiguous_reducel322_i16)
        /*11b4*/ 	.word	0x00000000


	//----- nvinfo : EIATTR_REGCOUNT
	.align		4
.L_755:
        /*11b8*/ 	.byte	0x04, 0x2f
        /*11ba*/ 	.short	(.L_757 - .L_756)
	.align		4
.L_756:
        /*11bc*/ 	.word	index@(contiguous_reducel33_i16)
        /*11c0*/ 	.word	0x0000002c


	//----- nvinfo : EIATTR_FRAME_SIZE
	.align		4
.L_757:
        /*11c4*/ 	.byte	0x04, 0x11
        /*11c6*/ 	.short	(.L_759 - .L_758)
	.align		4
.L_758:
        /*11c8*/ 	.word	index@($__internal_497_$__cuda_sm20_rem_s64)
        /*11cc*/ 	.word	0x00000000


	//----- nvinfo : EIATTR_FRAME_SIZE
	.align		4
.L_759:
        /*11d0*/ 	.byte	0x04, 0x11
        /*11d2*/ 	.short	(.L_761 - .L_760)
	.align		4
.L_760:
        /*11d4*/ 	.word	index@($__internal_496_$__cuda_sm20_div_s64)
        /*11d8*/ 	.word	0x00000000


	//----- nvinfo : EIATTR_FRAME_SIZE
	.align		4
.L_761:
        /*11dc*/ 	.byte	0x04, 0x11
        /*11de*/ 	.short	(.L_763 - .L_762)
	.align		4
.L_762:
        /*11e0*/ 	.word	index@(contiguous_reducel33_i16)
        /*11e4*/ 	.word	0x00000000


	//----- nvinfo : EIATTR_REGCOUNT
	.align		4
.L_763:
        /*11e8*/ 	.byte	0x04, 0x2f
        /*11ea*/ 	.short	(.L_765 - .L_764)
	.align		4
.L_764:
        /*11ec*/ 	.word	index@(contiguous_reducel333_i16)
        /*11f0*/ 	.word	0x00000020


	//----- nvinfo : EIATTR_FRAME_SIZE
	.align		4
.L_765:
        /*11f4*/ 	.byte	0x04, 0x11
        /*11f6*/ 	.short	(.L_767 - .L_766)
	.align		4
.L_766:
        /*11f8*/ 	.word	index@(contiguous_reducel333_i16)
        /*11fc*/ 	.word	0x00000000


	//----- nvinfo : EIATTR_REGCOUNT
	.align		4
.L_767:
        /*1200*/ 	.byte	0x04, 0x2f
        /*1202*/ 	.short	(.L_769 - .L_768)
	.align		4
.L_768:
        /*1204*/ 	.word	index@(contiguous_reducel3_i32)
        /*1208*/ 	.word	0x00000011


	//----- nvinfo : EIATTR_FRAME_SIZE
	.align		4
.L_769:
        /*120c*/ 	.byte	0x04, 0x11
        /*120e*/ 	.short	(.L_771 - .L_770)
	.align		4
.L_770:
        /*1210*/ 	.word	index@(contiguous_reducel3_i32)
        /*1214*/ 	.word	0x00000000


	//----- nvinfo : EIATTR_REGCOUNT
	.align		4
.L_771:
        /*1218*/ 	.byte	0x04, 0x2f
        /*121a*/ 	.short	(.L_773 - .L_772)
	.align		4
.L_772:
        /*121c*/ 	.word	index@(contiguous_cumulate_reducel3_i32)
        /*1220*/ 	.word	0x0000000d


	//----- nvinfo : EIATTR_FRAME_SIZE
	.align		4
.L_773:
        /*1224*/ 	.byte	0x04, 0x11
        /*1226*/ 	.short	(.L_775 - .L_774)
	.align		4
.L_774:
        /*1228*/ 	.word	index@(contiguous_cumulate_reducel3_i32)
        /*122c*/ 	.word	0x00000000


	//----- nvinfo : EIATTR_REGCOUNT
	.align		4
.L_775:
        /*1230*/ 	.byte	0x04, 0x2f
        /*1232*/ 	.short	(.L_777 - .L_776)
	.align		4
.L_776:
        /*1234*/ 	.word	index@(uncontiguous_reducel3_i32)
        /*1238*/ 	.word	0x0000002e


	//----- nvinfo : EIATTR_FRAME_SIZE
	.align		4
.L_777:
        /*123c*/ 	.byte	0x04, 0x11
        /*123e*/ 	.short	(.L_779 - .L_778)
	.align		4
.L_778:
        /*1240*/ 	.word	index@($__internal_495_$__cuda_sm20_rem_s64)
        /*1244*/ 	.word	0x00000000


	//----- nvinfo : EIATTR_FRAME_SIZE
	.align		4
.L_779:
        /*1248*/ 	.byte	0x04, 0x11
        /*124a*/ 	.short	(.L_781 - .L_780)
	.align		4
.L_780:
        /*124c*/ 	.word	index@($__internal_494_$__cuda_sm20_div_s64)
        /*1250*/ 	.word	0x00000000


	//----- nvinfo : EIATTR_FRAME_SIZE
	.align		4
.L_781:
        /*1254*/ 	.byte	0x04, 0x11
        /*1256*/ 	.short	(.L_783 - .L_782)
	.align		4
.L_782:
        /*1258*/ 	.word	index@(uncontiguous_reducel3_i32)
        /*125c*/ 	.word	0x00000000


	//----- nvinfo : EIATTR_REGCOUNT
	.align		4
.L_783:
        /*1260*/ 	.byte	0x04, 0x2f
        /*1262*/ 	.short	(.L_785 - .L_784)
	.align		4
.L_784:
        /*1264*/ 	.word	index@(uncontiguous_cumulate_reducel3_i32)
        /*1268*/ 	.word	0x0000002e


	//----- nvinfo : EIATTR_FRAME_SIZE
	.align		4
.L_785:
        /*126c*/ 	.byte	0x04, 0x11
        /*126e*/ 	.short	(.L_787 - .L_786)
	.align		4
.L_786:
        /*1270*/ 	.word	index@($__internal_493_$__cuda_sm20_rem_s64)
        /*1274*/ 	.word	0x00000000


	//----- nvinfo : EIATTR_FRAME_SIZE
	.align		4
.L_787:
        /*1278*/ 	.byte	0x04, 0x11
        /*127a*/ 	.short	(.L_789 - .L_788)
	.align		4
.L_788:
        /*127c*/ 	.word	index@($__internal_492_$__cuda_sm20_div_s64)
        /*1280*/ 	.word	0x00000000


	//----- nvinfo : EIATTR_FRAME_SIZE
	.align		4
.L_789:
        /*1284*/ 	.byte	0x04, 0x11
        /*1286*/ 	.short	(.L_791 - .L_790)
	.align		4
.L_790:
        /*1288*/ 	.word	index@(uncontiguous_cumulate_reducel3_i32)
        /*128c*/ 	.word	0x00000000


	//----- nvinfo : EIATTR_REGCOUNT
	.align		4
.L_791:
        /*1290*/ 	.byte	0x04, 0x2f
        /*1292*/ 	.short	(.L_793 - .L_792)
	.align		4
.L_792:
        /*1294*/ 	.word	index@(contiguous_reducel32_i32)
        /*1298*/ 	.word	0x00000030


	//----- nvinfo : EIATTR_FRAME_SIZE
	.align		4
.L_793:
        /*129c*/ 	.byte	0x04, 0x11
        /*129e*/ 	.short	(.L_795 - .L_794)
	.align		4
.L_794:
        /*12a0*/ 	.word	index@($__internal_491_$__cuda_sm20_rem_s64)
        /*12a4*/ 	.word	0x00000000


	//----- nvinfo : EIATTR_FRAME_SIZE
	.align		4
.L_795:
        /*12a8*/ 	.byte	0x04, 0x11
        /*12aa*/ 	.short	(.L_797 - .L_796)
	.align		4
.L_796:
        /*12ac*/ 	.word	index@($__internal_490_$__cuda_sm20_div_s64)
        /*12b0*/ 	.word	0x00000000


	//----- nvinfo : EIATTR_FRAME_SIZE
	.align		4
.L_797:
        /*12b4*/ 	.byte	0x04, 0x11
        /*12b6*/ 	.short	(.L_799 - .L_798)
	.align		4
.L_798:
        /*12b8*/ 	.word	index@(contiguous_reducel32_i32)
        /*12bc*/ 	.word	0x00000000


	//----- nvinfo : EIATTR_REGCOUNT
	.align		4
.L_799:
        /*12c0*/ 	.byte	0x04, 0x2f
        /*12c2*/ 	.short	(.L_801 - .L_800)
	.align		4
.L_800:
        /*12c4*/ 	.word	index@(contiguous_reducel322_i32)
        /*12c8*/ 	.word	0x0000000e


	//----- nvinfo : EIATTR_FRAME_SIZE
	.align		4
.L_801:
        /*12cc*/ 	.byte	0x04, 0x11
        /*12ce*/ 	.short	(.L_803 - .L_802)
	.align		4
.L_802:
        /*12d0*/ 	.word	index@(contiguous_reducel322_i32)
        /*12d4*/ 	.word	0x00000000


	//----- nvinfo : EIATTR_REGCOUNT
	.align		4
.L_803:
        /*12d8*/ 	.byte	0x04, 0x2f
        /*12da*/ 	.short	(.L_805 - .L_804)
	.align		4
.L_804:
        /*12dc*/ 	.word	index@(contiguous_reducel33_i32)
        /*12e0*/ 	.word	0x0000002c


	//----- nvinfo : EIATTR_FRAME_SIZE
	.align		4
.L_805:
        /*12e4*/ 	.byte	0x04, 0x11
        /*12e6*/ 	.short	(.L_807 - .L_806)
	.align		4
.L_806:
        /*12e8*/ 	.word	index@($__internal_489_$__cuda_sm20_rem_s64)
        /*12ec*/ 	.word	0x00000000


	//----- nvinfo : EIATTR_FRAME_SIZE
	.align		4
.L_807:
        /*12f0*/ 	.byte	0x04, 0x11
        /*12f2*/ 	.short	(.L_809 - .L_808)
	.align		4
.L_808:
        /*12f4*/ 	.word	index@($__internal_488_$__cuda_sm20_div_s64)
        /*12f8*/ 	.word	0x00000000


	//----- nvinfo : EIATTR_FRAME_SIZE
	.align		4
.L_809:
        /*12fc*/ 	.byte	0x04, 0x11
        /*12fe*/ 	.short	(.L_811 - .L_810)
	.align		4
.L_810:
        /*1300*/ 	.word	index@(contiguous_reducel33_i32)
        /*1304*/ 	.word	0x00000000


	//----- nvinfo : EIATTR_REGCOUNT
	.align		4
.L_811:
        /*1308*/ 	.byte	0x04, 0x2f
        /*130a*/ 	.short	(.L_813 - .L_812)
	.align		4
.L_812:
        /*130c*/ 	.word	index@(contiguous_reducel333_i32)
        /*1310*/ 	.word	0x0000001c


	//----- nvinfo : EIATTR_FRAME_SIZE
	.align		4
.L_813:
        /*1314*/ 	.byte	0x04, 0x11
        /*1316*/ 	.short	(.L_815 - .L_814)
	.align		4
.L_814:
        /*1318*/ 	.word	index@(contiguous_reducel333_i32)
        /*131c*/ 	.word	0x00000000


	//----- nvinfo : EIATTR_REGCOUNT
	.align		4
.L_815:
        /*1320*/ 	.byte	0x04, 0x2f
        /*1322*/ 	.short	(.L_817 - .L_816)
	.align		4
.L_816:
        /*1324*/ 	.word	index@(contiguous_reducel3_i64)
        /*1328*/ 	.word	0x00000022


	//----- nvinfo : EIATTR_FRAME_SIZE
	.align		4
.L_817:
        /*132c*/ 	.byte	0x04, 0x11
        /*132e*/ 	.short	(.L_819 - .L_818)
	.align		4
.L_818:
        /*1330*/ 	.word	index@($contiguous_reducel3_i64$__internal_accurate_pow)
        /*1334*/ 	.word	0x00000000


	//----- nvinfo : EIATTR_FRAME_SIZE
	.align		4
.L_819:
        /*1338*/ 	.byte	0x04, 0x11
        /*133a*/ 	.short	(.L_821 - .L_820)
	.align		4
.L_820:
        /*133c*/ 	.word	index@(contiguous_reducel3_i64)
        /*1340*/ 	.word	0x00000000


	//----- nvinfo : EIATTR_REGCOUNT
	.align		4
.L_821:
        /*1344*/ 	.byte	0x04, 0x2f
        /*1346*/ 	.short	(.L_823 - .L_822)
	.align		4
.L_822:
        /*1348*/ 	.word	index@(contiguous_cumulate_reducel3_i64)
        /*134c*/ 	.word	0x00000010


	//----- nvinfo : EIATTR_FRAME_SIZE
	.align		4
.L_823:
        /*1350*/ 	.byte	0x04, 0x11
        /*1352*/ 	.short	(.L_825 - .L_824)
	.align		4
.L_824:
        /*1354*/ 	.word	index@(contiguous_cumulate_reducel3_i64)
        /*1358*/ 	.word	0x00000000


	//----- nvinfo : EIATTR_REGCOUNT
	.align		4
.L_825:
        /*135c*/ 	.byte	0x04, 0x2f
        /*135e*/ 	.short	(.L_827 - .L_826)
	.align		4
.L_826:
        /*1360*/ 	.word	index@(uncontiguous_reducel3_i64)
        /*1364*/ 	.word	0x0000002e


	//----- nvinfo : EIATTR_FRAME_SIZE
	.align		4
.L_827:
        /*1368*/ 	.byte	0x04, 0x11
        /*136a*/ 	.short	(.L_829 - .L_828)
	.align		4
.L_828:
        /*136c*/ 	.word	index@($uncontiguous_reducel3_i64$__internal_accurate_pow)
        /*1370*/ 	.word	0x00000000


	//----- nvinfo : EIATTR_FRAME_SIZE
	.align		4
.L_829:
        /*1374*/ 	.byte	0x04, 0x11
        /*1376*/ 	.short	(.L_831 - .L_830)
	.align		4
.L_830:
        /*1378*/ 	.word	index@($__internal_487_$__cuda_sm20_rem_s64)
        /*137c*/ 	.word	0x00000000


	//----- nvinfo : EIATTR_FRAME_SIZE
	.align		4
.L_831:
        /*1380*/ 	.byte	0x04, 0x11
        /*1382*/ 	.short	(.L_833 - .L_832)
	.align		4
.L_832:
        /*1384*/ 	.word	index@($__internal_486_$__cuda_sm20_div_s64)
        /*1388*/ 	.word	0x00000000


	//----- nvinfo : EIATTR_FRAME_SIZE
	.align		4
.L_833:
        /*138c*/ 	.byte	0x04, 0x11
        /*138e*/ 	.short	(.L_835 - .L_834)
	.align		4
.L_834:
        /*1390*/ 	.word	index@(uncontiguous_reducel3_i64)
        /*1394*/ 	.word	0x00000000


	//----- nvinfo : EIATTR_REGCOUNT
	.align		4
.L_835:
        /*1398*/ 	.byte	0x04, 0x2f
        /*139a*/ 	.short	(.L_837 - .L_836)
	.align		4
.L_836:
        /*139c*/ 	.word	index@(uncontiguous_cumulate_reducel3_i64)
        /*13a0*/ 	.word	0x0000002e


	//----- nvinfo : EIATTR_FRAME_SIZE
	.align		4
.L_837:
        /*13a4*/ 	.byte	0x04, 0x11
        /*13a6*/ 	.short	(.L_839 - .L_838)
	.align		4
.L_838:
        /*13a8*/ 	.word	index@($__internal_485_$__cuda_sm20_rem_s64)
        /*13ac*/ 	.word	0x00000000


	//----- nvinfo : EIATTR_FRAME_SIZE
	.align		4
.L_839:
        /*13b0*/ 	.byte	0x04, 0x11
        /*13b2*/ 	.short	(.L_841 - .L_840)
	.align		4
.L_840:
        /*13b4*/ 	.word	index@($__internal_484_$__cuda_sm20_div_s64)
        /*13b8*/ 	.word	0x00000000


	//----- nvinfo : EIATTR_FRAME_SIZE
	.align		4
.L_841:
        /*13bc*/ 	.byte	0x04, 0x11
        /*13be*/ 	.short	(.L_843 - .L_842)
	.align		4
.L_842:
        /*13c0*/ 	.word	index@(uncontiguous_cumulate_reducel3_i64)
        /*13c4*/ 	.word	0x00000000


	//----- nvinfo : EIATTR_REGCOUNT
	.align		4
.L_843:
        /*13c8*/ 	.byte	0x04, 0x2f
        /*13ca*/ 	.short	(.L_845 - .L_844)
	.align		4
.L_844:
        /*13cc*/ 	.word	index@(contiguous_reducel32_i64)
        /*13d0*/ 	.word	0x00000030


	//----- nvinfo : EIATTR_FRAME_SIZE
	.align		4
.L_845:
        /*13d4*/ 	.byte	0x04, 0x11
        /*13d6*/ 	.short	(.L_847 - .L_846)
	.align		4
.L_846:
        /*13d8*/ 	.word	index@($contiguous_reducel32_i64$__internal_accurate_pow)
        /*13dc*/ 	.word	0x00000000


	//----- nvinfo : EIATTR_FRAME_SIZE
	.align		4
.L_847:
        /*13e0*/ 	.byte	0x04, 0x11
        /*13e2*/ 	.short	(.L_849 - .L_848)
	.align		4
.L_848:
        /*13e4*/ 	.word	index@($__internal_483_$__cuda_sm20_rem_s64)
        /*13e8*/ 	.word	0x00000000


	//----- nvinfo : EIATTR_FRAME_SIZE
	.align		4
.L_849:
        /*13ec*/ 	.byte	0x04, 0x11
        /*13ee*/ 	.short	(.L_851 - .L_850)
	.align		4
.L_850:
        /*13f0*/ 	.word	index@($__internal_482_$__cuda_sm20_div_s64)
        /*13f4*/ 	.word	0x00000000


	//----- nvinfo : EIATTR_FRAME_SIZE
	.align		4
.L_851:
        /*13f8*/ 	.byte	0x04, 0x11
        /*13fa*/ 	.short	(.L_853 - .L_852)
	.align		4
.L_852:
        /*13fc*/ 	.word	index@(contiguous_reducel32_i64)
        /*1400*/ 	.word	0x00000000


	//----- nvinfo : EIATTR_REGCOUNT
	.align		4
.L_853:
        /*1404*/ 	.byte	0x04, 0x2f
        /*1406*/ 	.short	(.L_855 - .L_854)
	.align		4
.L_854:
        /*1408*/ 	.word	index@(contiguous_reducel322_i64)
        /*140c*/ 	.word	0x00000010


	//----- nvinfo : EIATTR_FRAME_SIZE
	.align		4
.L_855:
        /*1410*/ 	.byte	0x04, 0x11
        /*1412*/ 	.short	(.L_857 - .L_856)
	.align		4
.L_856:
        /*1414*/ 	.word	index@(contiguous_reducel322_i64)
        /*1418*/ 	.word	0x00000000


	//----- nvinfo : EIATTR_REGCOUNT
	.align		4
.L_857:
        /*141c*/ 	.byte	0x04, 0x2f
        /*141e*/ 	.short	(.L_859 - .L_858)
	.align		4
.L_858:
        /*1420*/ 	.word	index@(contiguous_reducel33_i64)
        /*1424*/ 	.word	0x0000002c


	//----- nvinfo : EIATTR_FRAME_SIZE
	.align		4
.L_859:
        /*1428*/ 	.byte	0x04, 0x11
        /*142a*/ 	.short	(.L_861 - .L_860)
	.align		4
.L_860:
        /*142c*/ 	.word	index@($contiguous_reducel33_i64$__internal_accurate_pow)
        /*1430*/ 	.word	0x00000000


	//----- nvinfo : EIATTR_FRAME_SIZE
	.align		4
.L_861:
        /*1434*/ 	.byte	0x04, 0x11
        /*1436*/ 	.short	(.L_863 - .L_862)
	.align		4
.L_862:
        /*1438*/ 	.word	index@($__internal_481_$__cuda_sm20_rem_s64)
        /*143c*/ 	.word	0x00000000


	//----- nvinfo : EIATTR_FRAME_SIZE
	.align		4
.L_863:
        /*1440*/ 	.byte	0x04, 0x11
        /*1442*/ 	.short	(.L_865 - .L_864)
	.align		4
.L_864:
        /*1444*/ 	.word	index@($__internal_480_$__cuda_sm20_div_s64)
        /*1448*/ 	.word	0x00000000


	//----- nvinfo : EIATTR_FRAME_SIZE
	.align		4
.L_865:
        /*144c*/ 	.byte	0x04, 0x11
        /*144e*/ 	.short	(.L_867 - .L_866)
	.align		4
.L_866:
        /*1450*/ 	.word	index@(contiguous_reducel33_i64)
        /*1454*/ 	.word	0x00000000


	//----- nvinfo : EIATTR_REGCOUNT
	.align		4
.L_867:
        /*1458*/ 	.byte	0x04, 0x2f
        /*145a*/ 	.short	(.L_869 - .L_868)
	.align		4
.L_868:
        /*145c*/ 	.word	index@(contiguous_reducel333_i64)
        /*1460*/ 	.word	0x00000020


	//----- nvinfo : EIATTR_FRAME_SIZE
	.align		4
.L_869:
        /*1464*/ 	.byte	0x04, 0x11
        /*1466*/ 	.short	(.L_871 - .L_870)
	.align		4
.L_870:
        /*1468*/ 	.word	index@(contiguous_reducel333_i64)
        /*146c*/ 	.word	0x00000000


	//----- nvinfo : EIATTR_REGCOUNT
	.align		4
.L_871:
        /*1470*/ 	.byte	0x04, 0x2f
        /*1472*/ 	.short	(.L_873 - .L_872)
	.align		4
.L_872:
        /*1474*/ 	.word	index@(contiguous_reducel3_u8)
        /*1478*/ 	.word	0x00000013


	//----- nvinfo : EIATTR_FRAME_SIZE
	.align		4
.L_873:
        /*147c*/ 	.byte	0x04, 0x11
        /*147e*/ 	.short	(.L_875 - .L_874)
	.align		4
.L_874:
        /*1480*/ 	.word	index@(contiguous_reducel3_u8)
        /*1484*/ 	.word	0x00000000


	//----- nvinfo : EIATTR_REGCOUNT
	.align		4
.L_875:
        /*1488*/ 	.byte	0x04, 0x2f
        /*148a*/ 	.short	(.L_877 - .L_876)
	.align		4
.L_876:
        /*148c*/ 	.word	index@(contiguous_cumulate_reducel3_u8)
        /*1490*/ 	.word	0x0000000e


	//----- nvinfo : EIATTR_FRAME_SIZE
	.align		4
.L_877:
        /*1494*/ 	.byte	0x04, 0x11
        /*1496*/ 	.short	(.L_879 - .L_878)
	.align		4
.L_878:
        /*1498*/ 	.word	index@(contiguous_cumulate_reducel3_u8)
        /*149c*/ 	.word	0x00000000


	//----- nvinfo : EIATTR_REGCOUNT
	.align		4
.L_879:
        /*14a0*/ 	.byte	0x04, 0x2f
        /*14a2*/ 	.short	(.L_881 - .L_880)
	.align		4
.L_880:
        /*14a4*/ 	.word	index@(uncontiguous_reducel3_u8)
        /*14a8*/ 	.word	0x00000030


	//----- nvinfo : EIATTR_FRAME_SIZE
	.align		4
.L_881:
        /*14ac*/ 	.byte	0x04, 0x11
        /*14ae*/ 	.short	(.L_883 - .L_882)
	.align		4
.L_882:
        /*14b0*/ 	.word	index@($__internal_479_$__cuda_sm20_rem_s64)
        /*14b4*/ 	.word	0x00000000


	//----- nvinfo : EIATTR_FRAME_SIZE
	.align		4
.L_883:
        /*14b8*/ 	.byte	0x04, 0x11
        /*14ba*/ 	.short	(.L_885 - .L_884)
	.align		4
.L_884:
        /*14bc*/ 	.word	index@($__internal_478_$__cuda_sm20_div_s64)
        /*14c0*/ 	.word	0x00000000


	//----- nvinfo : EIATTR_FRAME_SIZE
	.align		4
.L_885:
        /*14c4*/ 	.byte	0x04, 0x11
        /*14c6*/ 	.short	(.L_887 - .L_886)
	.align		4
.L_886:
        /*14c8*/ 	.word	index@(uncontiguous_reducel3_u8)
        /*14cc*/ 	.word	0x00000000


	//----- nvinfo : EIATTR_REGCOUNT
	.align		4
.L_887:
        /*14d0*/ 	.byte	0x04, 0x2f
        /*14d2*/ 	.short	(.L_889 - .L_888)
	.align		4
.L_888:
        /*14d4*/ 	.word	index@(uncontiguous_cumulate_reducel3_u8)
        /*14d8*/ 	.word	0x00000030


	//----- nvinfo : EIATTR_FRAME_SIZE
	.align		4
.L_889:
        /*14dc*/ 	.byte	0x04, 0x11
        /*14de*/ 	.short	(.L_891 - .L_890)
	.align		4
.L_890:
        /*14e0*/ 	.word	index@($__internal_477_$__cuda_sm20_rem_s64)
        /*14e4*/ 	.word	0x00000000


	//----- nvinfo : EIATTR_FRAME_SIZE
	.align		4
.L_891:
        /*14e8*/ 	.byte	0x04, 0x11
        /*14ea*/ 	.short	(.L_893 - .L_892)
	.align		4
.L_892:
        /*14ec*/ 	.word	index@($__internal_476_$__cuda_sm20_div_s64)
        /*14f0*/ 	.word	0x00000000


	//----- nvinfo : EIATTR_FRAME_SIZE
	.align		4
.L_893:
        /*14f4*/ 	.byte	0x04, 0x11
        /*14f6*/ 	.short	(.L_895 - .L_894)
	.align		4
.L_894:
        /*14f8*/ 	.word	index@(uncontiguous_cumulate_reducel3_u8)
        /*14fc*/ 	.word	0x00000000


	//----- nvinfo : EIATTR_REGCOUNT
	.align		4
.L_895:
        /*1500*/ 	.byte	0x04, 0x2f
        /*1502*/ 	.short	(.L_897 - .L_896)
	.align		4
.L_896:
        /*1504*/ 	.word	index@(contiguous_reducel32_u8)
        /*1508*/ 	.word	0x00000030


	//----- nvinfo : EIATTR_FRAME_SIZE
	.align		4
.L_897:
        /*150c*/ 	.byte	0x04, 0x11
        /*150e*/ 	.short	(.L_899 - .L_898)
	.align		4
.L_898:
        /*1510*/ 	.word	index@($__internal_475_$__cuda_sm20_rem_s64)
        /*1514*/ 	.word	0x00000000


	//----- nvinfo : EIATTR_FRAME_SIZE
	.align		4
.L_899:
        /*1518*/ 	.byte	0x04, 0x11
        /*151a*/ 	.short	(.L_901 - .L_900)
	.align		4
.L_900:
        /*151c*/ 	.word	index@($__internal_474_$__cuda_sm20_div_s64)
        /*1520*/ 	.word	0x00000000


	//----- nvinfo : EIATTR_FRAME_SIZE
	.align		4
.L_901:
        /*1524*/ 	.byte	0x04, 0x11
        /*1526*/ 	.short	(.L_903 - .L_902)
	.align		4
.L_902:
        /*1528*/ 	.word	index@(contiguous_reducel32_u8)
        /*152c*/ 	.word	0x00000000


	//----- nvinfo : EIATTR_REGCOUNT
	.align		4
.L_903:
        /*1530*/ 	.byte	0x04, 0x2f
        /*1532*/ 	.short	(.L_905 - .L_904)
	.align		4
.L_904:
        /*1534*/ 	.word	index@(contiguous_reducel322_u8)
        /*1538*/ 	.word	0x0000000e


	//----- nvinfo : EIATTR_FRAME_SIZE
	.align		4
.L_905:
        /*153c*/ 	.byte	0x04, 0x11
        /*153e*/ 	.short	(.L_907 - .L_906)
	.align		4
.L_906:
        /*1540*/ 	.word	index@(contiguous_reducel322_u8)
        /*1544*/ 	.word	0x00000000


	//----- nvinfo : EIATTR_REGCOUNT
	.align		4
.L_907:
        /*1548*/ 	.byte	0x04, 0x2f
        /*154a*/ 	.short	(.L_909 - .L_908)
	.align		4
.L_908:
        /*154c*/ 	.word	index@(contiguous_reducel33_u8)
        /*1550*/ 	.word	0x0000002c


	//----- nvinfo : EIATTR_FRAME_SIZE
	.align		4
.L_909:
        /*1554*/ 	.byte	0x04, 0x11
        /*1556*/ 	.short	(.L_911 - .L_910)
	.align		4
.L_910:
        /*1558*/ 	.word	index@($__internal_473_$__cuda_sm20_rem_s64)
        /*155c*/ 	.word	0x00000000


	//----- nvinfo : EIATTR_FRAME_SIZE
	.align		4
.L_911:
        /*1560*/ 	.byte	0x04, 0x11
        /*1562*/ 	.short	(.L_913 - .L_912)
	.align		4
.L_912:
        /*1564*/ 	.word	index@($__internal_472_$__cuda_sm20_div_s64)
        /*1568*/ 	.word	0x00000000


	//----- nvinfo : EIATTR_FRAME_SIZE
	.align		4
.L_913:
        /*156c*/ 	.byte	0x04, 0x11
        /*156e*/ 	.short	(.L_915 - .L_914)
	.align		4
.L_914:
        /*1570*/ 	.word	index@(contiguous_reducel33_u8)
        /*1574*/ 	.word	0x00000000


	//----- nvinfo : EIATTR_REGCOUNT
	.align		4
.L_915:
        /*1578*/ 	.byte	0x04, 0x2f
        /*157a*/ 	.short	(.L_917 - .L_916)
	.align		4
.L_916:
        /*157c*/ 	.word	index@(contiguous_reducel333_u8)
        /*1580*/ 	.word	0x00000020


	//----- nvinfo : EIATTR_FRAME_SIZE
	.align		4
.L_917:
        /*1584*/ 	.byte	0x04, 0x11
        /*1586*/ 	.short	(.L_919 - .L_918)
	.align		4
.L_918:
        /*1588*/ 	.word	index@(contiguous_reducel333_u8)
        /*158c*/ 	.word	0x00000000


	//----- nvinfo : EIATTR_REGCOUNT
	.align		4
.L_919:
        /*1590*/ 	.byte	0x04, 0x2f
        /*1592*/ 	.short	(.L_921 - .L_920)
	.align		4
.L_920:
        /*1594*/ 	.word	index@(contiguous_reducel3_u16)
        /*1598*/ 	.word	0x00000012


	//----- nvinfo : EIATTR_FRAME_SIZE
	.align		4
.L_921:
        /*159c*/ 	.byte	0x04, 0x11
        /*159e*/ 	.short	(.L_923 - .L_922)
	.align		4
.L_922:
        /*15a0*/ 	.word	index@(contiguous_reducel3_u16)
        /*15a4*/ 	.word	0x00000000


	//----- nvinfo : EIATTR_REGCOUNT
	.align		4
.L_923:
        /*15a8*/ 	.byte	0x04, 0x2f
        /*15aa*/ 	.short	(.L_925 - .L_924)
	.align		4
.L_924:
        /*15ac*/ 	.word	index@(contiguous_cumulate_reducel3_u16)
        /*15b0*/ 	.word	0x0000000e


	//----- nvinfo : EIATTR_FRAME_SIZE
	.align		4
.L_925:
        /*15b4*/ 	.byte	0x04, 0x11
        /*15b6*/ 	.short	(.L_927 - .L_926)
	.align		4
.L_926:
        /*15b8*/ 	.word	index@(contiguous_cumulate_reducel3_u16)
        /*15bc*/ 	.word	0x00000000


	//----- nvinfo : EIATTR_REGCOUNT
	.align		4
.L_927:
        /*15c0*/ 	.byte	0x04, 0x2f
        /*15c2*/ 	.short	(.L_929 - .L_928)
	.align		4
.L_928:
        /*15c4*/ 	.word	index@(uncontiguous_reducel3_u16)
        /*15c8*/ 	.word	0x00000030


	//----- nvinfo : EIATTR_FRAME_SIZE
	.align		4
.L_929:
        /*15cc*/ 	.byte	0x04, 0x11
        /*15ce*/ 	.short	(.L_931 - .L_930)
	.align		4
.L_930:
        /*15d0*/ 	.word	index@($__internal_471_$__cuda_sm20_rem_s64)
        /*15d4*/ 	.word	0x00000000


	//----- nvinfo : EIATTR_FRAME_SIZE
	.align		4
.L_931:
        /*15d8*/ 	.byte	0x04, 0x11
        /*15da*/ 	.short	(.L_933 - .L_932)
	.align		4
.L_932:
        /*15dc*/ 	.word	index@($__internal_470_$__cuda_sm20_div_s64)
        /*15e0*/ 	.word	0x00000000


	//----- nvinfo : EIATTR_FRAME_SIZE
	.align		4
.L_933:
        /*15e4*/ 	.byte	0x04, 0x11
        /*15e6*/ 	.short	(.L_935 - .L_934)
	.align		4
.L_934:
        /*15e8*/ 	.word	index@(uncontiguous_reducel3_u16)
        /*15ec*/ 	.word	0x00000000


	//----- nvinfo : EIATTR_REGCOUNT
	.align		4
.L_935:
        /*15f0*/ 	.byte	0x04, 0x2f
        /*15f2*/ 	.short	(.L_937 - .L_936)
	.align		4
.L_936:
        /*15f4*/ 	.word	index@(uncontiguous_cumulate_reducel3_u16)
        /*15f8*/ 	.word	0x00000030


	//----- nvinfo : EIATTR_FRAME_SIZE
	.align		4
.L_937:
        /*15fc*/ 	.byte	0x04, 0x11
        /*15fe*/ 	.short	(.L_939 - .L_938)
	.align		4
.L_938:
        /*1600*/ 	.word	index@($__internal_469_$__cuda_sm20_rem_s64)
        /*1604*/ 	.word	0x00000000


	//----- nvinfo : EIATTR_FRAME_SIZE
	.align		4
.L_939:
        /*1608*/ 	.byte	0x04, 0x11
        /*160a*/ 	.short	(.L_941 - .L_940)
	.align		4
.L_940:
        /*160c*/ 	.word	index@($__internal_468_$__cuda_sm20_div_s64)
        /*1610*/ 	.word	0x00000000


	//----- nvinfo : EIATTR_FRAME_SIZE
	.align		4
.L_941:
        /*1614*/ 	.byte	0x04, 0x11
        /*1616*/ 	.short	(.L_943 - .L_942)
	.align		4
.L_942:
        /*1618*/ 	.word	index@(uncontiguous_cumulate_reducel3_u16)
        /*161c*/ 	.word	0x00000000


	//----- nvinfo : EIATTR_REGCOUNT
	.align		4
.L_943:
        /*1620*/ 	.byte	0x04, 0x2f
        /*1622*/ 	.short	(.L_945 - .L_944)
	.align		4
.L_944:
        /*1624*/ 	.word	index@(contiguous_reducel32_u16)
        /*1628*/ 	.word	0x00000030


	//----- nvinfo : EIATTR_FRAME_SIZE
	.align		4
.L_945:
        /*162c*/ 	.byte	0x04, 0x11
        /*162e*/ 	.short	(.L_947 - .L_946)
	.align		4
.L_946:
        /*1630*/ 	.word	index@($__internal_467_$__cuda_sm20_rem_s64)
        /*1634*/ 	.word	0x00000000


	//----- nvinfo : EIATTR_FRAME_SIZE
	.align		4
.L_947:
        /*1638*/ 	.byte	0x04, 0x11
        /*163a*/ 	.short	(.L_949 - .L_948)
	.align		4
.L_948:
        /*163c*/ 	.word	index@($__internal_466_$__cuda_sm20_div_s64)
        /*1640*/ 	.word	0x00000000


	//----- nvinfo : EIATTR_FRAME_SIZE
	.align		4
.L_949:
        /*1644*/ 	.byte	0x04, 0x11
        /*1646*/ 	.short	(.L_951 - .L_950)
	.align		4
.L_950:
        /*1648*/ 	.word	index@(contiguous_reducel32_u16)
        /*164c*/ 	.word	0x00000000


	//----- nvinfo : EIATTR_REGCOUNT
	.align		4
.L_951:
        /*1650*/ 	.byte	0x04, 0x2f
        /*1652*/ 	.short	(.L_953 - .L_952)
	.align		4
.L_952:
        /*1654*/ 	.word	index@(contiguous_reducel322_u16)
        /*1658*/ 	.word	0x0000000e


	//----- nvinfo : EIATTR_FRAME_SIZE
	.align		4
.L_953:
        /*165c*/ 	.byte	0x04, 0x11
        /*165e*/ 	.short	(.L_955 - .L_954)
	.align		4
.L_954:
        /*1660*/ 	.word	index@(contiguous_reducel322_u16)
        /*1664*/ 	.word	0x00000000


	//----- nvinfo : EIATTR_REGCOUNT
	.align		4
.L_955:
        /*1668*/ 	.byte	0x04, 0x2f
        /*166a*/ 	.short	(.L_957 - .L_956)
	.align		4
.L_956:
        /*166c*/ 	.word	index@(contiguous_reducel33_u16)
        /*1670*/ 	.word	0x0000002c


	//----- nvinfo : EIATTR_FRAME_SIZE
	.align		4
.L_957:
        /*1674*/ 	.byte	0x04, 0x11
        /*1676*/ 	.short	(.L_959 - .L_958)
	.align		4
.L_958:
        /*1678*/ 	.word	index@($__internal_465_$__cuda_sm20_rem_s64)
        /*167c*/ 	.word	0x00000000


	//----- nvinfo : EIATTR_FRAME_SIZE
	.align		4
.L_959:
        /*1680*/ 	.byte	0x04, 0x11
        /*1682*/ 	.short	(.L_961 - .L_960)
	.align		4
.L_960:
        /*1684*/ 	.word	index@($__internal_464_$__cuda_sm20_div_s64)
        /*1688*/ 	.word	0x00000000


	//----- nvinfo : EIATTR_FRAME_SIZE
	.align		4
.L_961:
        /*168c*/ 	.byte	0x04, 0x11
        /*168e*/ 	.short	(.L_963 - .L_962)
	.align		4
.L_962:
        /*1690*/ 	.word	index@(contiguous_reducel33_u16)
        /*1694*/ 	.word	0x00000000


	//----- nvinfo : EIATTR_REGCOUNT
	.align		4
.L_963:
        /*1698*/ 	.byte	0x04, 0x2f
        /*169a*/ 	.short	(.L_965 - .L_964)
	.align		4
.L_964:
        /*169c*/ 	.word	index@(contiguous_reducel333_u16)
        /*16a0*/ 	.word	0x00000020


	//----- nvinfo : EIATTR_FRAME_SIZE
	.align		4
.L_965:
        /*16a4*/ 	.byte	0x04, 0x11
        /*16a6*/ 	.short	(.L_967 - .L_966)
	.align		4
.L_966:
        /*16a8*/ 	.word	index@(contiguous_reducel333_u16)
        /*16ac*/ 	.word	0x00000000


	//----- nvinfo : EIATTR_REGCOUNT
	.align		4
.L_967:
        /*16b0*/ 	.byte	0x04, 0x2f
        /*16b2*/ 	.short	(.L_969 - .L_968)
	.align		4
.L_968:
        /*16b4*/ 	.word	index@(contiguous_reducel3_u32)
        /*16b8*/ 	.word	0x00000013


	//----- nvinfo : EIATTR_FRAME_SIZE
	.align		4
.L_969:
        /*16bc*/ 	.byte	0x04, 0x11
        /*16be*/ 	.short	(.L_971 - .L_970)
	.align		4
.L_970:
        /*16c0*/ 	.word	index@(contiguous_reducel3_u32)
        /*16c4*/ 	.word	0x00000000


	//----- nvinfo : EIATTR_REGCOUNT
	.align		4
.L_971:
        /*16c8*/ 	.byte	0x04, 0x2f
        /*16ca*/ 	.short	(.L_973 - .L_972)
	.align		4
.L_972:
        /*16cc*/ 	.word	index@(contiguous_cumulate_reducel3_u32)
        /*16d0*/ 	.word	0x0000000d


	//----- nvinfo : EIATTR_FRAME_SIZE
	.align		4
.L_973:
        /*16d4*/ 	.byte	0x04, 0x11
        /*16d6*/ 	.short	(.L_975 - .L_974)
	.align		4
.L_974:
        /*16d8*/ 	.word	index@(contiguous_cumulate_reducel3_u32)
        /*16dc*/ 	.word	0x00000000


	//----- nvinfo : EIATTR_REGCOUNT
	.align		4
.L_975:
        /*16e0*/ 	.byte	0x04, 0x2f
        /*16e2*/ 	.short	(.L_977 - .L_976)
	.align		4
.L_976:
        /*16e4*/ 	.word	index@(uncontiguous_reducel3_u32)
        /*16e8*/ 	.word	0x0000002e


	//----- nvinfo : EIATTR_FRAME_SIZE
	.align		4
.L_977:
        /*16ec*/ 	.byte	0x04, 0x11
        /*16ee*/ 	.short	(.L_979 - .L_978)
	.align		4
.L_978:
        /*16f0*/ 	.word	index@($__internal_463_$__cuda_sm20_rem_s64)
        /*16f4*/ 	.word	0x00000000


	//----- nvinfo : EIATTR_FRAME_SIZE
	.align		4
.L_979:
        /*16f8*/ 	.byte	0x04, 0x11
        /*16fa*/ 	.short	(.L_981 - .L_980)
	.align		4
.L_980:
        /*16fc*/ 	.word	index@($__internal_462_$__cuda_sm20_div_s64)
        /*1700*/ 	.word	0x00000000


	//----- nvinfo : EIATTR_FRAME_SIZE
	.align		4
.L_981:
        /*1704*/ 	.byte	0x04, 0x11
        /*1706*/ 	.short	(.L_983 - .L_982)
	.align		4
.L_982:
        /*1708*/ 	.word	index@(uncontiguous_reducel3_u32)
        /*170c*/ 	.word	0x00000000


	//----- nvinfo : EIATTR_REGCOUNT
	.align		4
.L_983:
        /*1710*/ 	.byte	0x04, 0x2f
        /*1712*/ 	.short	(.L_985 - .L_984)
	.align		4
.L_984:
        /*1714*/ 	.word	index@(uncontiguous_cumulate_reducel3_u32)
        /*1718*/ 	.word	0x0000002e


	//----- nvinfo : EIATTR_FRAME_SIZE
	.align		4
.L_985:
        /*171c*/ 	.byte	0x04, 0x11
        /*171e*/ 	.short	(.L_987 - .L_986)
	.align		4
.L_986:
        /*1720*/ 	.word	index@($__internal_461_$__cuda_sm20_rem_s64)
        /*1724*/ 	.word	0x00000000


	//----- nvinfo : EIATTR_FRAME_SIZE
	.align		4
.L_987:
        /*1728*/ 	.byte	0x04, 0x11
        /*172a*/ 	.short	(.L_989 - .L_988)
	.align		4
.L_988:
        /*172c*/ 	.word	index@($__internal_460_$__cuda_sm20_div_s64)
        /*1730*/ 	.word	0x00000000


	//----- nvinfo : EIATTR_FRAME_SIZE
	.align		4
.L_989:
        /*1734*/ 	.byte	0x04, 0x11
        /*1736*/ 	.short	(.L_991 - .L_990)
	.align		4
.L_990:
        /*1738*/ 	.word	index@(uncontiguous_cumulate_reducel3_u32)
        /*173c*/ 	.word	0x00000000


	//----- nvinfo : EIATTR_REGCOUNT
	.align		4
.L_991:
        /*1740*/ 	.byte	0x04, 0x2f
        /*1742*/ 	.short	(.L_993 - .L_992)
	.align		4
.L_992:
        /*1744*/ 	.word	index@(contiguous_reducel32_u32)
        /*1748*/ 	.word	0x00000030


	//----- nvinfo : EIATTR_FRAME_SIZE
	.align		4
.L_993:
        /*174c*/ 	.byte	0x04, 0x11
        /*174e*/ 	.short	(.L_995 - .L_994)
	.align		4
.L_994:
        /*1750*/ 	.word	index@($__internal_459_$__cuda_sm20_rem_s64)
        /*1754*/ 	.word	0x00000000


	//----- nvinfo : EIATTR_FRAME_SIZE
	.align		4
.L_995:
        /*1758*/ 	.byte	0x04, 0x11
        /*175a*/ 	.short	(.L_997 - .L_996)
	.align		4
.L_996:
        /*175c*/ 	.word	index@($__internal_458_$__cuda_sm20_div_s64)
        /*1760*/ 	.word	0x00000000


	//----- nvinfo : EIATTR_FRAME_SIZE
	.align		4
.L_997:
        /*1764*/ 	.byte	0x04, 0x11
        /*1766*/ 	.short	(.L_999 - .L_998)
	.align		4
.L_998:
        /*1768*/ 	.word	index@(contiguous_reducel32_u32)
        /*176c*/ 	.word	0x00000000


	//----- nvinfo : EIATTR_REGCOUNT
	.align		4
.L_999:
        /*1770*/ 	.byte	0x04, 0x2f
        /*1772*/ 	.short	(.L_1001 - .L_1000)
	.align		4
.L_1000:
        /*1774*/ 	.word	index@(contiguous_reducel322_u32)
        /*1778*/ 	.word	0x0000000e


	//----- nvinfo : EIATTR_FRAME_SIZE
	.align		4
.L_1001:
        /*177c*/ 	.byte	0x04, 0x11
        /*177e*/ 	.short	(.L_1003 - .L_1002)
	.align		4
.L_1002:
        /*1780*/ 	.word	index@(contiguous_reducel322_u32)
        /*1784*/ 	.word	0x00000000


	//----- nvinfo : EIATTR_REGCOUNT
	.align		4
.L_1003:
        /*1788*/ 	.byte	0x04, 0x2f
        /*178a*/ 	.short	(.L_1005 - .L_1004)
	.align		4
.L_1004:
        /*178c*/ 	.word	index@(contiguous_reducel33_u32)
        /*1790*/ 	.word	0x0000002c


	//----- nvinfo : EIATTR_FRAME_SIZE
	.align		4
.L_1005:
        /*1794*/ 	.byte	0x04, 0x11
        /*1796*/ 	.short	(.L_1007 - .L_1006)
	.align		4
.L_1006:
        /*1798*/ 	.word	index@($__internal_457_$__cuda_sm20_rem_s64)
        /*179c*/ 	.word	0x00000000


	//----- nvinfo : EIATTR_FRAME_SIZE
	.align		4
.L_1007:
        /*17a0*/ 	.byte	0x04, 0x11
        /*17a2*/ 	.short	(.L_1009 - .L_1008)
	.align		4
.L_1008:
        /*17a4*/ 	.word	index@($__internal_456_$__cuda_sm20_div_s64)
        /*17a8*/ 	.word	0x00000000


	//----- nvinfo : EIATTR_FRAME_SIZE
	.align		4
.L_1009:
        /*17ac*/ 	.byte	0x04, 0x11
        /*17ae*/ 	.short	(.L_1011 - .L_1010)
	.align		4
.L_1010:
        /*17b0*/ 	.word	index@(contiguous_reducel33_u32)
        /*17b4*/ 	.word	0x00000000


	//----- nvinfo : EIATTR_REGCOUNT
	.align		4
.L_1011:
        /*17b8*/ 	.byte	0x04, 0x2f
        /*17ba*/ 	.short	(.L_1013 - .L_1012)
	.align		4
.L_1012:
        /*17bc*/ 	.word	index@(contiguous_reducel333_u32)
        /*17c0*/ 	.word	0x0000001c


	//----- nvinfo : EIATTR_FRAME_SIZE
	.align		4
.L_1013:
        /*17c4*/ 	.byte	0x04, 0x11
        /*17c6*/ 	.short	(.L_1015 - .L_1014)
	.align		4
.L_1014:
        /*17c8*/ 	.word	index@(contiguous_reducel333_u32)
        /*17cc*/ 	.word	0x00000000


	//----- nvinfo : EIATTR_REGCOUNT
	.align		4
.L_1015:
        /*17d0*/ 	.byte	0x04, 0x2f
        /*17d2*/ 	.short	(.L_1017 - .L_1016)
	.align		4
.L_1016:
        /*17d4*/ 	.word	index@(contiguous_reducel3_u64)
        /*17d8*/ 	.word	0x00000022


	//----- nvinfo : EIATTR_FRAME_SIZE
	.align		4
.L_1017:
        /*17dc*/ 	.byte	0x04, 0x11
        /*17de*/ 	.short	(.L_1019 - .L_1018)
	.align		4
.L_1018:
        /*17e0*/ 	.word	index@($contiguous_reducel3_u64$__internal_accurate_pow)
        /*17e4*/ 	.word	0x00000000


	//----- nvinfo : EIATTR_FRAME_SIZE
	.align		4
.L_1019:
        /*17e8*/ 	.byte	0x04, 0x11
        /*17ea*/ 	.short	(.L_1021 - .L_1020)
	.align		4
.L_1020:
        /*17ec*/ 	.word	index@(contiguous_reducel3_u64)
        /*17f0*/ 	.word	0x00000000


	//----- nvinfo : EIATTR_REGCOUNT
	.align		4
.L_1021:
        /*17f4*/ 	.byte	0x04, 0x2f
        /*17f6*/ 	.short	(.L_1023 - .L_1022)
	.align		4
.L_1022:
        /*17f8*/ 	.word	index@(contiguous_cumulate_reducel3_u64)
        /*17fc*/ 	.word	0x00000010


	//----- nvinfo : EIATTR_FRAME_SIZE
	.align		4
.L_1023:
        /*1800*/ 	.byte	0x04, 0x11
        /*1802*/ 	.short	(.L_1025 - .L_1024)
	.align		4
.L_1024:
        /*1804*/ 	.word	index@(contiguous_cumulate_reducel3_u64)
        /*1808*/ 	.word	0x00000000


	//----- nvinfo : EIATTR_REGCOUNT
	.align		4
.L_1025:
        /*180c*/ 	.byte	0x04, 0x2f
        /*180e*/ 	.short	(.L_1027 - .L_1026)
	.align		4
.L_1026:
        /*1810*/ 	.word	index@(uncontiguous_reducel3_u64)
        /*1814*/ 	.word	0x0000002e


	//----- nvinfo : EIATTR_FRAME_SIZE
	.align		4
.L_1027:
        /*1818*/ 	.byte	0x04, 0x11
        /*181a*/ 	.short	(.L_1029 - .L_1028)
	.align		4
.L_1028:
        /*181c*/ 	.word	index@($uncontiguous_reducel3_u64$__internal_accurate_pow)
        /*1820*/ 	.word	0x00000000


	//----- nvinfo : EIATTR_FRAME_SIZE
	.align		4
.L_1029:
        /*1824*/ 	.byte	0x04, 0x11
        /*1826*/ 	.short	(.L_1031 - .L_1030)
	.align		4
.L_1030:
        /*1828*/ 	.word	index@($__internal_455_$__cuda_sm20_rem_s64)
        /*182c*/ 	.word	0x00000000


	//----- nvinfo : EIATTR_FRAME_SIZE
	.align		4
.L_1031:
        /*1830*/ 	.byte	0x04, 0x11
        /*1832*/ 	.short	(.L_1033 - .L_1032)
	.align		4
.L_1032:
        /*1834*/ 	.word	index@($__internal_454_$__cuda_sm20_div_s64)
        /*1838*/ 	.word	0x00000000


	//----- nvinfo : EIATTR_FRAME_SIZE
	.align		4
.L_1033:
        /*183c*/ 	.byte	0x04, 0x11
        /*183e*/ 	.short	(.L_1035 - .L_1034)
	.align		4
.L_1034:
        /*1840*/ 	.word	index@(uncontiguous_reducel3_u64)
        /*1844*/ 	.word	0x00000000


	//----- nvinfo : EIATTR_REGCOUNT
	.align		4
.L_1035:
        /*1848*/ 	.byte	0x04, 0x2f
        /*184a*/ 	.short	(.L_1037 - .L_1036)
	.align		4
.L_1036:
        /*184c*/ 	.word	index@(uncontiguous_cumulate_reducel3_u64)
        /*1850*/ 	.word	0x0000002e


	//----- nvinfo : EIATTR_FRAME_SIZE
	.align		4
.L_1037:
        /*1854*/ 	.byte	0x04, 0x11
        /*1856*/ 	.short	(.L_1039 - .L_1038)
	.align		4
.L_1038:
        /*1858*/ 	.word	index@($__internal_453_$__cuda_sm20_rem_s64)
        /*185c*/ 	.word	0x00000000


	//----- nvinfo : EIATTR_FRAME_SIZE
	.align		4
.L_1039:
        /*1860*/ 	.byte	0x04, 0x11
        /*1862*/ 	.short	(.L_1041 - .L_1040)
	.align		4
.L_1040:
        /*1864*/ 	.word	index@($__internal_452_$__cuda_sm20_div_s64)
        /*1868*/ 	.word	0x00000000


	//----- nvinfo : EIATTR_FRAME_SIZE
	.align		4
.L_1041:
        /*186c*/ 	.byte	0x04, 0x11
        /*186e*/ 	.short	(.L_1043 - .L_1042)
	.align		4
.L_1042:
        /*1870*/ 	.word	index@(uncontiguous_cumulate_reducel3_u64)
        /*1874*/ 	.word	0x00000000


	//----- nvinfo : EIATTR_REGCOUNT
	.align		4
.L_1043:
        /*1878*/ 	.byte	0x04, 0x2f
        /*187a*/ 	.short	(.L_1045 - .L_1044)
	.align		4
.L_1044:
        /*187c*/ 	.word	index@(contiguous_reducel32_u64)
        /*1880*/ 	.word	0x00000030


	//----- nvinfo : EIATTR_FRAME_SIZE
	.align		4
.L_1045:
        /*1884*/ 	.byte	0x04, 0x11
        /*1886*/ 	.short	(.L_1047 - .L_1046)
	.align		4
.L_1046:
        /*1888*/ 	.word	index@($contiguous_reducel32_u64$__internal_accurate_pow)
        /*188c*/ 	.word	0x00000000


	//----- nvinfo : EIATTR_FRAME_SIZE
	.align		4
.L_1047:
        /*1890*/ 	.byte	0x04, 0x11
        /*1892*/ 	.short	(.L_1049 - .L_1048)
	.align		4
.L_1048:
        /*1894*/ 	.word	index@($__internal_451_$__cuda_sm20_rem_s64)
        /*1898*/ 	.word	0x00000000


	//----- nvinfo : EIATTR_FRAME_SIZE
	.align		4
.L_1049:
        /*189c*/ 	.byte	0x04, 0x11
        /*189e*/ 	.short	(.L_1051 - .L_1050)
	.align		4
.L_1050:
        /*18a0*/ 	.word	index@($__internal_450_$__cuda_sm20_div_s64)
        /*18a4*/ 	.word	0x00000000


	//----- nvinfo : EIATTR_FRAME_SIZE
	.align		4
.L_1051:
        /*18a8*/ 	.byte	0x04, 0x11
        /*18aa*/ 	.short	(.L_1053 - .L_1052)
	.align		4
.L_1052:
        /*18ac*/ 	.word	index@(contiguous_reducel32_u64)
        /*18b0*/ 	.word	0x00000000


	//----- nvinfo : EIATTR_REGCOUNT
	.align		4
.L_1053:
        /*18b4*/ 	.byte	0x04, 0x2f
        /*18b6*/ 	.short	(.L_1055 - .L_1054)
	.align		4
.L_1054:
        /*18b8*/ 	.word	index@(contiguous_reducel322_u64)
        /*18bc*/ 	.word	0x00000010


	//----- nvinfo : EIATTR_FRAME_SIZE
	.align		4
.L_1055:
        /*18c0*/ 	.byte	0x04, 0x11
        /*18c2*/ 	.short	(.L_1057 - .L_1056)
	.align		4
.L_1056:
        /*18c4*/ 	.word	index@(contiguous_reducel322_u64)
        /*18c8*/ 	.word	0x00000000


	//----- nvinfo : EIATTR_REGCOUNT
	.align		4
.L_1057:
        /*18cc*/ 	.byte	0x04, 0x2f
        /*18ce*/ 	.short	(.L_1059 - .L_1058)
	.align		4
.L_1058:
        /*18d0*/ 	.word	index@(contiguous_reducel33_u64)
        /*18d4*/ 	.word	0x0000002c


	//----- nvinfo : EIATTR_FRAME_SIZE
	.align		4
.L_1059:
        /*18d8*/ 	.byte	0x04, 0x11
        /*18da*/ 	.short	(.L_1061 - .L_1060)
	.align		4
.L_1060:
        /*18dc*/ 	.word	index@($contiguous_reducel33_u64$__internal_accurate_pow)
        /*18e0*/ 	.word	0x00000000


	//----- nvinfo : EIATTR_FRAME_SIZE
	.align		4
.L_1061:
        /*18e4*/ 	.byte	0x04, 0x11
        /*18e6*/ 	.short	(.L_1063 - .L_1062)
	.align		4
.L_1062:
        /*18e8*/ 	.word	index@($__internal_449_$__cuda_sm20_rem_s64)
        /*18ec*/ 	.word	0x00000000


	//----- nvinfo : EIATTR_FRAME_SIZE
	.align		4
.L_1063:
        /*18f0*/ 	.byte	0x04, 0x11
        /*18f2*/ 	.short	(.L_1065 - .L_1064)
	.align		4
.L_1064:
        /*18f4*/ 	.word	index@($__internal_448_$__cuda_sm20_div_s64)
        /*18f8*/ 	.word	0x00000000


	//----- nvinfo : EIATTR_FRAME_SIZE
	.align		4
.L_1065:
        /*18fc*/ 	.byte	0x04, 0x11
        /*18fe*/ 	.short	(.L_1067 - .L_1066)
	.align		4
.L_1066:
        /*1900*/ 	.word	index@(contiguous_reducel33_u64)
        /*1904*/ 	.word	0x00000000


	//----- nvinfo : EIATTR_REGCOUNT
	.align		4
.L_1067:
        /*1908*/ 	.byte	0x04, 0x2f
        /*190a*/ 	.short	(.L_1069 - .L_1068)
	.align		4
.L_1068:
        /*190c*/ 	.word	index@(contiguous_reducel333_u64)
        /*1910*/ 	.word	0x00000020


	//----- nvinfo : EIATTR_FRAME_SIZE
	.align		4
.L_1069:
        /*1914*/ 	.byte	0x04, 0x11
        /*1916*/ 	.short	(.L_1071 - .L_1070)
	.align		4
.L_1070:
        /*1918*/ 	.word	index@(contiguous_reducel333_u64)
        /*191c*/ 	.word	0x00000000


	//----- nvinfo : EIATTR_REGCOUNT
	.align		4
.L_1071:
        /*1920*/ 	.byte	0x04, 0x2f
        /*1922*/ 	.short	(.L_1073 - .L_1072)
	.align		4
.L_1072:
        /*1924*/ 	.word	index@(contiguous_reducel3_f32)
        /*1928*/ 	.word	0x00000014


	//----- nvinfo : EIATTR_FRAME_SIZE
	.align		4
.L_1073:
        /*192c*/ 	.byte	0x04, 0x11
        /*192e*/ 	.short	(.L_1075 - .L_1074)
	.align		4
.L_1074:
        /*1930*/ 	.word	index@(contiguous_reducel3_f32)
        /*1934*/ 	.word	0x00000000


	//----- nvinfo : EIATTR_REGCOUNT
	.align		4
.L_1075:
        /*1938*/ 	.byte	0x04, 0x2f
        /*193a*/ 	.short	(.L_1077 - .L_1076)
	.align		4
.L_1076:
        /*193c*/ 	.word	index@(contiguous_cumulate_reducel3_f32)
        /*1940*/ 	.word	0x0000000d


	//----- nvinfo : EIATTR_FRAME_SIZE
	.align		4
.L_1077:
        /*1944*/ 	.byte	0x04, 0x11
        /*1946*/ 	.short	(.L_1079 - .L_1078)
	.align		4
.L_1078:
        /*1948*/ 	.word	index@(contiguous_cumulate_reducel3_f32)
        /*194c*/ 	.word	0x00000000


	//----- nvinfo : EIATTR_REGCOUNT
	.align		4
.L_1079:
        /*1950*/ 	.byte	0x04, 0x2f
        /*1952*/ 	.short	(.L_1081 - .L_1080)
	.align		4
.L_1080:
        /*1954*/ 	.word	index@(uncontiguous_reducel3_f32)
        /*1958*/ 	.word	0x0000002e


	//----- nvinfo : EIATTR_FRAME_SIZE
	.align		4
.L_1081:
        /*195c*/ 	.byte	0x04, 0x11
        /*195e*/ 	.short	(.L_1083 - .L_1082)
	.align		4
.L_1082:
        /*1960*/ 	.word	index@($__internal_447_$__cuda_sm20_rem_s64)
        /*1964*/ 	.word	0x00000000


	//----- nvinfo : EIATTR_FRAME_SIZE
	.align		4
.L_1083:
        /*1968*/ 	.byte	0x04, 0x11
        /*196a*/ 	.short	(.L_1085 - .L_1084)
	.align		4
.L_1084:
        /*196c*/ 	.word	index@($__internal_446_$__cuda_sm20_div_s64)
        /*1970*/ 	.word	0x00000000


	//----- nvinfo : EIATTR_FRAME_SIZE
	.align		4
.L_1085:
        /*1974*/ 	.byte	0x04, 0x11
        /*1976*/ 	.short	(.L_1087 - .L_1086)
	.align		4
.L_1086:
        /*1978*/ 	.word	index@(uncontiguous_reducel3_f32)
        /*197c*/ 	.word	0x00000000


	//----- nvinfo : EIATTR_REGCOUNT
	.align		4
.L_1087:
        /*1980*/ 	.byte	0x04, 0x2f
        /*1982*/ 	.short	(.L_1089 - .L_1088)
	.align		4
.L_1088:
        /*1984*/ 	.word	index@(uncontiguous_cumulate_reducel3_f32)
        /*1988*/ 	.word	0x0000002e


	//----- nvinfo : EIATTR_FRAME_SIZE
	.align		4
.L_1089:
        /*198c*/ 	.byte	0x04, 0x11
        /*198e*/ 	.short	(.L_1091 - .L_1090)
	.align		4
.L_1090:
        /*1990*/ 	.word	index@($__internal_445_$__cuda_sm20_rem_s64)
        /*1994*/ 	.word	0x00000000


	//----- nvinfo : EIATTR_FRAME_SIZE
	.align		4
.L_1091:
        /*1998*/ 	.byte	0x04, 0x11
        /*199a*/ 	.short	(.L_1093 - .L_1092)
	.align		4
.L_1092:
        /*199c*/ 	.word	index@($__internal_444_$__cuda_sm20_div_s64)
        /*19a0*/ 	.word	0x00000000


	//----- nvinfo : EIATTR_FRAME_SIZE
	.align		4
.L_1093:
        /*19a4*/ 	.byte	0x04, 0x11
        /*19a6*/ 	.short	(.L_1095 - .L_1094)
	.align		4
.L_1094:
        /*19a8*/ 	.word	index@(uncontiguous_cumulate_reducel3_f32)
        /*19ac*/ 	.word	0x00000000


	//----- nvinfo : EIATTR_REGCOUNT
	.align		4
.L_1095:
        /*19b0*/ 	.byte	0x04, 0x2f
        /*19b2*/ 	.short	(.L_1097 - .L_1096)
	.align		4
.L_1096:
        /*19b4*/ 	.word	index@(contiguous_reducel32_f32)
        /*19b8*/ 	.word	0x00000030


	//----- nvinfo : EIATTR_FRAME_SIZE
	.align		4
.L_1097:
        /*19bc*/ 	.byte	0x04, 0x11
        /*19be*/ 	.short	(.L_1099 - .L_1098)
	.align		4
.L_1098:
        /*19c0*/ 	.word	index@($__internal_443_$__cuda_sm20_rem_s64)
        /*19c4*/ 	.word	0x00000000


	//----- nvinfo : EIATTR_FRAME_SIZE
	.align		4
.L_1099:
        /*19c8*/ 	.byte	0x04, 0x11
        /*19ca*/ 	.short	(.L_1101 - .L_1100)
	.align		4
.L_1100:
        /*19cc*/ 	.word	index@($__internal_442_$__cuda_sm20_div_s64)
        /*19d0*/ 	.word	0x00000000


	//----- nvinfo : EIATTR_FRAME_SIZE
	.align		4
.L_1101:
        /*19d4*/ 	.byte	0x04, 0x11
        /*19d6*/ 	.short	(.L_1103 - .L_1102)
	.align		4
.L_1102:
        /*19d8*/ 	.word	index@(contiguous_reducel32_f32)
        /*19dc*/ 	.word	0x00000000


	//----- nvinfo : EIATTR_REGCOUNT
	.align		4
.L_1103:
        /*19e0*/ 	.byte	0x04, 0x2f
        /*19e2*/ 	.short	(.L_1105 - .L_1104)
	.align		4
.L_1104:
        /*19e4*/ 	.word	index@(contiguous_reducel322_f32)
        /*19e8*/ 	.word	0x0000000e


	//----- nvinfo : EIATTR_FRAME_SIZE
	.align		4
.L_1105:
        /*19ec*/ 	.byte	0x04, 0x11
        /*19ee*/ 	.short	(.L_1107 - .L_1106)
	.align		4
.L_1106:
        /*19f0*/ 	.word	index@(contiguous_reducel322_f32)
        /*19f4*/ 	.word	0x00000000


	//----- nvinfo : EIATTR_REGCOUNT
	.align		4
.L_1107:
        /*19f8*/ 	.byte	0x04, 0x2f
        /*19fa*/ 	.short	(.L_1109 - .L_1108)
	.align		4
.L_1108:
        /*19fc*/ 	.word	index@(contiguous_reducel33_f32)
        /*1a00*/ 	.word	0x0000002c


	//----- nvinfo : EIATTR_FRAME_SIZE
	.align		4
.L_1109:
        /*1a04*/ 	.byte	0x04, 0x11
        /*1a06*/ 	.short	(.L_1111 - .L_1110)
	.align		4
.L_1110:
        /*1a08*/ 	.word	index@($__internal_441_$__cuda_sm20_rem_s64)
        /*1a0c*/ 	.word	0x00000000


	//----- nvinfo : EIATTR_FRAME_SIZE
	.align		4
.L_1111:
        /*1a10*/ 	.byte	0x04, 0x11
        /*1a12*/ 	.short	(.L_1113 - .L_1112)
	.align		4
.L_1112:
        /*1a14*/ 	.word	index@($__internal_440_$__cuda_sm20_div_s64)
        /*1a18*/ 	.word	0x00000000


	//----- nvinfo : EIATTR_FRAME_SIZE
	.align		4
.L_1113:
        /*1a1c*/ 	.byte	0x04, 0x11
        /*1a1e*/ 	.short	(.L_1115 - .L_1114)
	.align		4
.L_1114:
        /*1a20*/ 	.word	index@(contiguous_reducel33_f32)
        /*1a24*/ 	.word	0x00000000


	//----- nvinfo : EIATTR_REGCOUNT
	.align		4
.L_1115:
        /*1a28*/ 	.byte	0x04, 0x2f
        /*1a2a*/ 	.short	(.L_1117 - .L_1116)
	.align		4
.L_1116:
        /*1a2c*/ 	.word	index@(contiguous_reducel333_f32)
        /*1a30*/ 	.word	0x0000001c


	//----- nvinfo : EIATTR_FRAME_SIZE
	.align		4
.L_1117:
        /*1a34*/ 	.byte	0x04, 0x11
        /*1a36*/ 	.short	(.L_1119 - .L_1118)
	.align		4
.L_1118:
        /*1a38*/ 	.word	index@(contiguous_reducel333_f32)
        /*1a3c*/ 	.word	0x00000000


	//----- nvinfo : EIATTR_REGCOUNT
	.align		4
.L_1119:
        /*1a40*/ 	.byte	0x04, 0x2f
        /*1a42*/ 	.short	(.L_1121 - .L_1120)
	.align		4
.L_1120:
        /*1a44*/ 	.word	index@(contiguous_reducel3_f64)
        /*1a48*/ 	.word	0x00000020


	//----- nvinfo : EIATTR_FRAME_SIZE
	.align		4
.L_1121:
        /*1a4c*/ 	.byte	0x04, 0x11
        /*1a4e*/ 	.short	(.L_1123 - .L_1122)
	.align		4
.L_1122:
        /*1a50*/ 	.word	index@($contiguous_reducel3_f64$__internal_accurate_pow)
        /*1a54*/ 	.word	0x00000000


	//----- nvinfo : EIATTR_FRAME_SIZE
	.align		4
.L_1123:
        /*1a58*/ 	.byte	0x04, 0x11
        /*1a5a*/ 	.short	(.L_1125 - .L_1124)
	.align		4
.L_1124:
        /*1a5c*/ 	.word	index@(contiguous_reducel3_f64)
        /*1a60*/ 	.word	0x00000000


	//----- nvinfo : EIATTR_REGCOUNT
	.align		4
.L_1125:
        /*1a64*/ 	.byte	0x04, 0x2f
        /*1a66*/ 	.short	(.L_1127 - .L_1126)
	.align		4
.L_1126:
        /*1a68*/ 	.word	index@(contiguous_cumulate_reducel3_f64)
        /*1a6c*/ 	.word	0x00000010


	//----- nvinfo : EIATTR_FRAME_SIZE
	.align		4
.L_1127:
        /*1a70*/ 	.byte	0x04, 0x11
        /*1a72*/ 	.short	(.L_1129 - .L_1128)
	.align		4
.L_1128:
        /*1a74*/ 	.word	index@(contiguous_cumulate_reducel3_f64)
        /*1a78*/ 	.word	0x00000000


	//----- nvinfo : EIATTR_REGCOUNT
	.align		4
.L_1129:
        /*1a7c*/ 	.byte	0x04, 0x2f
        /*1a7e*/ 	.short	(.L_1131 - .L_1130)
	.align		4
.L_1130:
        /*1a80*/ 	.word	index@(uncontiguous_reducel3_f64)
        /*1a84*/ 	.word	0x0000002e


	//----- nvinfo : EIATTR_FRAME_SIZE
	.align		4
.L_1131:
        /*1a88*/ 	.byte	0x04, 0x11
        /*1a8a*/ 	.short	(.L_1133 - .L_1132)
	.align		4
.L_1132:
        /*1a8c*/ 	.word	index@($uncontiguous_reducel3_f64$__internal_accurate_pow)
        /*1a90*/ 	.word	0x00000000


	//----- nvinfo : EIATTR_FRAME_SIZE
	.align		4
.L_1133:
        /*1a94*/ 	.byte	0x04, 0x11
        /*1a96*/ 	.short	(.L_1135 - .L_1134)
	.align		4
.L_1134:
        /*1a98*/ 	.word	index@($__internal_439_$__cuda_sm20_rem_s64)
        /*1a9c*/ 	.word	0x00000000


	//----- nvinfo : EIATTR_FRAME_SIZE
	.align		4
.L_1135:
        /*1aa0*/ 	.byte	0x04, 0x11
        /*1aa2*/ 	.short	(.L_1137 - .L_1136)
	.align		4
.L_1136:
        /*1aa4*/ 	.word	index@($__internal_438_$__cuda_sm20_div_s64)
        /*1aa8*/ 	.word	0x00000000


	//----- nvinfo : EIATTR_FRAME_SIZE
	.align		4
.L_1137:
        /*1aac*/ 	.byte	0x04, 0x11
        /*1aae*/ 	.short	(.L_1139 - .L_1138)
	.align		4
.L_1138:
        /*1ab0*/ 	.word	index@(uncontiguous_reducel3_f64)
        /*1ab4*/ 	.word	0x00000000


	//----- nvinfo : EIATTR_REGCOUNT
	.align		4
.L_1139:
        /*1ab8*/ 	.byte	0x04, 0x2f
        /*1aba*/ 	.short	(.L_1141 - .L_1140)
	.align		4
.L_1140:
        /*1abc*/ 	.word	index@(uncontiguous_cumulate_reducel3_f64)
        /*1ac0*/ 	.word	0x0000002e


	//----- nvinfo : EIATTR_FRAME_SIZE
	.align		4
.L_1141:
        /*1ac4*/ 	.byte	0x04, 0x11
        /*1ac6*/ 	.short	(.L_1143 - .L_1142)
	.align		4
.L_1142:
        /*1ac8*/ 	.word	index@($__internal_437_$__cuda_sm20_rem_s64)
        /*1acc*/ 	.word	0x00000000


	//----- nvinfo : EIATTR_FRAME_SIZE
	.align		4
.L_1143:
        /*1ad0*/ 	.byte	0x04, 0x11
        /*1ad2*/ 	.short	(.L_1145 - .L_1144)
	.align		4
.L_1144:
        /*1ad4*/ 	.word	index@($__internal_436_$__cuda_sm20_div_s64)
        /*1ad8*/ 	.word	0x00000000


	//----- nvinfo : EIATTR_FRAME_SIZE
	.align		4
.L_1145:
        /*1adc*/ 	.byte	0x04, 0x11
        /*1ade*/ 	.short	(.L_1147 - .L_1146)
	.align		4
.L_1146:
        /*1ae0*/ 	.word	index@(uncontiguous_cumulate_reducel3_f64)
        /*1ae4*/ 	.word	0x00000000


	//----- nvinfo : EIATTR_REGCOUNT
	.align		4
.L_1147:
        /*1ae8*/ 	.byte	0x04, 0x2f
        /*1aea*/ 	.short	(.L_1149 - .L_1148)
	.align		4
.L_1148:
        /*1aec*/ 	.word	index@(contiguous_reducel32_f64)
        /*1af0*/ 	.word	0x00000030


	//----- nvinfo : EIATTR_FRAME_SIZE
	.align		4
.L_1149:
        /*1af4*/ 	.byte	0x04, 0x11
        /*1af6*/ 	.short	(.L_1151 - .L_1150)
	.align		4
.L_1150:
        /*1af8*/ 	.word	index@($contiguous_reducel32_f64$__internal_accurate_pow)
        /*1afc*/ 	.word	0x00000000


	//----- nvinfo : EIATTR_FRAME_SIZE
	.align		4
.L_1151:
        /*1b00*/ 	.byte	0x04, 0x11
        /*1b02*/ 	.short	(.L_1153 - .L_1152)
	.align		4
.L_1152:
        /*1b04*/ 	.word	index@($__internal_435_$__cuda_sm20_rem_s64)
        /*1b08*/ 	.word	0x00000000


	//----- nvinfo : EIATTR_FRAME_SIZE
	.align		4
.L_1153:
        /*1b0c*/ 	.byte	0x04, 0x11
        /*1b0e*/ 	.short	(.L_1155 - .L_1154)
	.align		4
.L_1154:
        /*1b10*/ 	.word	index@($__internal_434_$__cuda_sm20_div_s64)
        /*1b14*/ 	.word	0x00000000


	//----- nvinfo : EIATTR_FRAME_SIZE
	.align		4
.L_1155:
        /*1b18*/ 	.byte	0x04, 0x11
        /*1b1a*/ 	.short	(.L_1157 - .L_1156)
	.align		4
.L_1156:
        /*1b1c*/ 	.word	index@(contiguous_reducel32_f64)
        /*1b20*/ 	.word	0x00000000


	//----- nvinfo : EIATTR_REGCOUNT
	.align		4
.L_1157:
        /*1b24*/ 	.byte	0x04, 0x2f
        /*1b26*/ 	.short	(.L_1159 - .L_1158)
	.align		4
.L_1158:
        /*1b28*/ 	.word	index@(contiguous_reducel322_f64)
        /*1b2c*/ 	.word	0x00000010


	//----- nvinfo : EIATTR_FRAME_SIZE
	.align		4
.L_1159:
        /*1b30*/ 	.byte	0x04, 0x11
        /*1b32*/ 	.short	(.L_1161 - .L_1160)
	.align		4
.L_1160:
        /*1b34*/ 	.word	index@(contiguous_reducel322_f64)
        /*1b38*/ 	.word	0x00000000


	//----- nvinfo : EIATTR_REGCOUNT
	.align		4
.L_1161:
        /*1b3c*/ 	.byte	0x04, 0x2f
        /*1b3e*/ 	.short	(.L_1163 - .L_1162)
	.align		4
.L_1162:
        /*1b40*/ 	.word	index@(contiguous_reducel33_f64)
        /*1b44*/ 	.word	0x0000002c


	//----- nvinfo : EIATTR_FRAME_SIZE
	.align		4
.L_1163:
        /*1b48*/ 	.byte	0x04, 0x11
        /*1b4a*/ 	.short	(.L_1165 - .L_1164)
	.align		4
.L_1164:
        /*1b4c*/ 	.word	index@($contiguous_reducel33_f64$__internal_accurate_pow)
        /*1b50*/ 	.word	0x00000000


	//----- nvinfo : EIATTR_FRAME_SIZE
	.align		4
.L_1165:
        /*1b54*/ 	.byte	0x04, 0x11
        /*1b56*/ 	.short	(.L_1167 - .L_1166)
	.align		4
.L_1166:
        /*1b58*/ 	.word	index@($__internal_433_$__cuda_sm20_rem_s64)
        /*1b5c*/ 	.word	0x00000000


	//----- nvinfo : EIATTR_FRAME_SIZE
	.align		4
.L_1167:
        /*1b60*/ 	.byte	0x04, 0x11
        /*1b62*/ 	.short	(.L_1169 - .L_1168)
	.align		4
.L_1168:
        /*1b64*/ 	.word	index@($__internal_432_$__cuda_sm20_div_s64)
        /*1b68*/ 	.word	0x00000000


	//----- nvinfo : EIATTR_FRAME_SIZE
	.align		4
.L_1169:
        /*1b6c*/ 	.byte	0x04, 0x11
        /*1b6e*/ 	.short	(.L_1171 - .L_1170)
	.align		4
.L_1170:
        /*1b70*/ 	.word	index@(contiguous_reducel33_f64)
        /*1b74*/ 	.word	0x00000000


	//----- nvinfo : EIATTR_REGCOUNT
	.align		4
.L_1171:
        /*1b78*/ 	.byte	0x04, 0x2f
        /*1b7a*/ 	.short	(.L_1173 - .L_1172)
	.align		4
.L_1172:
        /*1b7c*/ 	.word	index@(contiguous_reducel333_f64)
        /*1b80*/ 	.word	0x00000020


	//----- nvinfo : EIATTR_FRAME_SIZE
	.align		4
.L_1173:
        /*1b84*/ 	.byte	0x04, 0x11
        /*1b86*/ 	.short	(.L_1175 - .L_1174)
	.align		4
.L_1174:
        /*1b88*/ 	.word	index@(contiguous_reducel333_f64)
        /*1b8c*/ 	.word	0x00000000


	//----- nvinfo : EIATTR_REGCOUNT
	.align		4
.L_1175:
        /*1b90*/ 	.byte	0x04, 0x2f
        /*1b92*/ 	.short	(.L_1177 - .L_1176)
	.align		4
.L_1176:
        /*1b94*/ 	.word	index@(contiguous_reducel3_f16)
        /*1b98*/ 	.word	0x00000012


	//----- nvinfo : EIATTR_FRAME_SIZE
	.align		4
.L_1177:
        /*1b9c*/ 	.byte	0x04, 0x11
        /*1b9e*/ 	.short	(.L_1179 - .L_1178)
	.align		4
.L_1178:
        /*1ba0*/ 	.word	index@(contiguous_reducel3_f16)
        /*1ba4*/ 	.word	0x00000000


	//----- nvinfo : EIATTR_REGCOUNT
	.align		4
.L_1179:
        /*1ba8*/ 	.byte	0x04, 0x2f
        /*1baa*/ 	.short	(.L_1181 - .L_1180)
	.align		4
.L_1180:
        /*1bac*/ 	.word	index@(contiguous_cumulate_reducel3_f16)
        /*1bb0*/ 	.word	0x0000000e


	//----- nvinfo : EIATTR_FRAME_SIZE
	.align		4
.L_1181:
        /*1bb4*/ 	.byte	0x04, 0x11
        /*1bb6*/ 	.short	(.L_1183 - .L_1182)
	.align		4
.L_1182:
        /*1bb8*/ 	.word	index@(contiguous_cumulate_reducel3_f16)
        /*1bbc*/ 	.word	0x00000000


	//----- nvinfo : EIATTR_REGCOUNT
	.align		4
.L_1183:
        /*1bc0*/ 	.byte	0x04, 0x2f
        /*1bc2*/ 	.short	(.L_1185 - .L_1184)
	.align		4
.L_1184:
        /*1bc4*/ 	.word	index@(uncontiguous_reducel3_f16)
        /*1bc8*/ 	.word	0x00000030


	//----- nvinfo : EIATTR_FRAME_SIZE
	.align		4
.L_1185:
        /*1bcc*/ 	.byte	0x04, 0x11
        /*1bce*/ 	.short	(.L_1187 - .L_1186)
	.align		4
.L_1186:
        /*1bd0*/ 	.word	index@($__internal_431_$__cuda_sm20_rem_s64)
        /*1bd4*/ 	.word	0x00000000


	//----- nvinfo : EIATTR_FRAME_SIZE
	.align		4
.L_1187:
        /*1bd8*/ 	.byte	0x04, 0x11
        /*1bda*/ 	.short	(.L_1189 - .L_1188)
	.align		4
.L_1188:
        /*1bdc*/ 	.word	index@($__internal_430_$__cuda_sm20_div_s64)
        /*1be0*/ 	.word	0x00000000


	//----- nvinfo : EIATTR_FRAME_SIZE
	.align		4
.L_1189:
        /*1be4*/ 	.byte	0x04, 0x11
        /*1be6*/ 	.short	(.L_1191 - .L_1190)
	.align		4
.L_1190:
        /*1be8*/ 	.word	index@(uncontiguous_reducel3_f16)
        /*1bec*/ 	.word	0x00000000


	//----- nvinfo : EIATTR_REGCOUNT
	.align		4
.L_1191:
        /*1bf0*/ 	.byte	0x04, 0x2f
        /*1bf2*/ 	.short	(.L_1193 - .L_1192)
	.align		4
.L_1192:
        /*1bf4*/ 	.word	index@(uncontiguous_cumulate_reducel3_f16)
        /*1bf8*/ 	.word	0x00000030


	//----- nvinfo : EIATTR_FRAME_SIZE
	.align		4
.L_1193:
        /*1bfc*/ 	.byte	0x04, 0x11
        /*1bfe*/ 	.short	(.L_1195 - .L_1194)
	.align		4
.L_1194:
        /*1c00*/ 	.word	index@($__internal_429_$__cuda_sm20_rem_s64)
        /*1c04*/ 	.word	0x00000000


	//----- nvinfo : EIATTR_FRAME_SIZE
	.align		4
.L_1195:
        /*1c08*/ 	.byte	0x04, 0x11
        /*1c0a*/ 	.short	(.L_1197 - .L_1196)
	.align		4
.L_1196:
        /*1c0c*/ 	.word	index@($__internal_428_$__cuda_sm20_div_s64)
        /*1c10*/ 	.word	0x00000000


	//----- nvinfo : EIATTR_FRAME_SIZE
	.align		4
.L_1197:
        /*1c14*/ 	.byte	0x04, 0x11
        /*1c16*/ 	.short	(.L_1199 - .L_1198)
	.align		4
.L_1198:
        /*1c18*/ 	.word	index@(uncontiguous_cumulate_reducel3_f16)
        /*1c1c*/ 	.word	0x00000000


	//----- nvinfo : EIATTR_REGCOUNT
	.align		4
.L_1199:
        /*1c20*/ 	.byte	0x04, 0x2f
        /*1c22*/ 	.short	(.L_1201 - .L_1200)
	.align		4
.L_1200:
        /*1c24*/ 	.word	index@(contiguous_reducel32_f16)
        /*1c28*/ 	.word	0x00000030


	//----- nvinfo : EIATTR_FRAME_SIZE
	.align		4
.L_1201:
        /*1c2c*/ 	.byte	0x04, 0x11
        /*1c2e*/ 	.short	(.L_1203 - .L_1202)
	.align		4
.L_1202:
        /*1c30*/ 	.word	index@($__internal_427_$__cuda_sm20_rem_s64)
        /*1c34*/ 	.word	0x00000000


	//----- nvinfo : EIATTR_FRAME_SIZE
	.align		4
.L_1203:
        /*1c38*/ 	.byte	0x04, 0x11
        /*1c3a*/ 	.short	(.L_1205 - .L_1204)
	.align		4
.L_1204:
        /*1c3c*/ 	.word	index@($__internal_426_$__cuda_sm20_div_s64)
        /*1c40*/ 	.word	0x00000000


	//----- nvinfo : EIATTR_FRAME_SIZE
	.align		4
.L_1205:
        /*1c44*/ 	.byte	0x04, 0x11
        /*1c46*/ 	.short	(.L_1207 - .L_1206)
	.align		4
.L_1206:
        /*1c48*/ 	.word	index@(contiguous_reducel32_f16)
        /*1c4c*/ 	.word	0x00000000


	//----- nvinfo : EIATTR_REGCOUNT
	.align		4
.L_1207:
        /*1c50*/ 	.byte	0x04, 0x2f
        /*1c52*/ 	.short	(.L_1209 - .L_1208)
	.align		4
.L_1208:
        /*1c54*/ 	.word	index@(contiguous_reducel322_f16)
        /*1c58*/ 	.word	0x0000000e


	//----- nvinfo : EIATTR_FRAME_SIZE
	.align		4
.L_1209:
        /*1c5c*/ 	.byte	0x04, 0x11
        /*1c5e*/ 	.short	(.L_1211 - .L_1210)
	.align		4
.L_1210:
        /*1c60*/ 	.word	index@(contiguous_reducel322_f16)
        /*1c64*/ 	.word	0x00000000


	//----- nvinfo : EIATTR_REGCOUNT
	.align		4
.L_1211:
        /*1c68*/ 	.byte	0x04, 0x2f
        /*1c6a*/ 	.short	(.L_1213 - .L_1212)
	.align		4
.L_1212:
        /*1c6c*/ 	.word	index@(contiguous_reducel33_f16)
        /*1c70*/ 	.word	0x0000002c


	//----- nvinfo : EIATTR_FRAME_SIZE
	.align		4
.L_1213:
        /*1c74*/ 	.byte	0x04, 0x11
        /*1c76*/ 	.short	(.L_1215 - .L_1214)
	.align		4
.L_1214:
        /*1c78*/ 	.word	index@($__internal_425_$__cuda_sm20_rem_s64)
        /*1c7c*/ 	.word	0x00000000


	//----- nvinfo : EIATTR_FRAME_SIZE
	.align		4
.L_1215:
        /*1c80*/ 	.byte	0x04, 0x11
        /*1c82*/ 	.short	(.L_1217 - .L_1216)
	.align		4
.L_1216:
        /*1c84*/ 	.word	index@($__internal_424_$__cuda_sm20_div_s64)
        /*1c88*/ 	.word	0x00000000


	//----- nvinfo : EIATTR_FRAME_SIZE
	.align		4
.L_1217:
        /*1c8c*/ 	.byte	0x04, 0x11
        /*1c8e*/ 	.short	(.L_1219 - .L_1218)
	.align		4
.L_1218:
        /*1c90*/ 	.word	index@(contiguous_reducel33_f16)
        /*1c94*/ 	.word	0x00000000


	//----- nvinfo : EIATTR_REGCOUNT
	.align		4
.L_1219:
        /*1c98*/ 	.byte	0x04, 0x2f
        /*1c9a*/ 	.short	(.L_1221 - .L_1220)
	.align		4
.L_1220:
        /*1c9c*/ 	.word	index@(contiguous_reducel333_f16)
        /*1ca0*/ 	.word	0x00000020


	//----- nvinfo : EIATTR_FRAME_SIZE
	.align		4
.L_1221:
        /*1ca4*/ 	.byte	0x04, 0x11
        /*1ca6*/ 	.short	(.L_1223 - .L_1222)
	.align		4
.L_1222:
        /*1ca8*/ 	.word	index@(contiguous_reducel333_f16)
        /*1cac*/ 	.word	0x00000000


	//----- nvinfo : EIATTR_REGCOUNT
	.align		4
.L_1223:
        /*1cb0*/ 	.byte	0x04, 0x2f
        /*1cb2*/ 	.short	(.L_1225 - .L_1224)
	.align		4
.L_1224:
        /*1cb4*/ 	.word	index@(contiguous_reducel3_bf16)
        /*1cb8*/ 	.word	0x00000012


	//----- nvinfo : EIATTR_FRAME_SIZE
	.align		4
.L_1225:
        /*1cbc*/ 	.byte	0x04, 0x11
        /*1cbe*/ 	.short	(.L_1227 - .L_1226)
	.align		4
.L_1226:
        /*1cc0*/ 	.word	index@(contiguous_reducel3_bf16)
        /*1cc4*/ 	.word	0x00000000


	//----- nvinfo : EIATTR_REGCOUNT
	.align		4
.L_1227:
        /*1cc8*/ 	.byte	0x04, 0x2f
        /*1cca*/ 	.short	(.L_1229 - .L_1228)
	.align		4
.L_1228:
        /*1ccc*/ 	.word	index@(contiguous_cumulate_reducel3_bf16)
        /*1cd0*/ 	.word	0x0000000e


	//----- nvinfo : EIATTR_FRAME_SIZE
	.align		4
.L_1229:
        /*1cd4*/ 	.byte	0x04, 0x11
        /*1cd6*/ 	.short	(.L_1231 - .L_1230)
	.align		4
.L_1230:
        /*1cd8*/ 	.word	index@(contiguous_cumulate_reducel3_bf16)
        /*1cdc*/ 	.word	0x00000000


	//----- nvinfo : EIATTR_REGCOUNT
	.align		4
.L_1231:
        /*1ce0*/ 	.byte	0x04, 0x2f
        /*1ce2*/ 	.short	(.L_1233 - .L_1232)
	.align		4
.L_1232:
        /*1ce4*/ 	.word	index@(uncontiguous_reducel3_bf16)
        /*1ce8*/ 	.word	0x00000030


	//----- nvinfo : EIATTR_FRAME_SIZE
	.align		4
.L_1233:
        /*1cec*/ 	.byte	0x04, 0x11
        /*1cee*/ 	.short	(.L_1235 - .L_1234)
	.align		4
.L_1234:
        /*1cf0*/ 	.word	index@($__internal_423_$__cuda_sm20_rem_s64)
        /*1cf4*/ 	.word	0x00000000


	//----- nvinfo : EIATTR_FRAME_SIZE
	.align		4
.L_1235:
        /*1cf8*/ 	.byte	0x04, 0x11
        /*1cfa*/ 	.short	(.L_1237 - .L_1236)
	.align		4
.L_1236:
        /*1cfc*/ 	.word	index@($__internal_422_$__cuda_sm20_div_s64)
        /*1d00*/ 	.word	0x00000000


	//----- nvinfo : EIATTR_FRAME_SIZE
	.align		4
.L_1237:
        /*1d04*/ 	.byte	0x04, 0x11
        /*1d06*/ 	.short	(.L_1239 - .L_1238)
	.align		4
.L_1238:
        /*1d08*/ 	.word	index@(uncontiguous_reducel3_bf16)
        /*1d0c*/ 	.word	0x00000000


	//----- nvinfo : EIATTR_REGCOUNT
	.align		4
.L_1239:
        /*1d10*/ 	.byte	0x04, 0x2f
        /*1d12*/ 	.short	(.L_1241 - .L_1240)
	.align		4
.L_1240:
        /*1d14*/ 	.word	index@(uncontiguous_cumulate_reducel3_bf16)
        /*1d18*/ 	.word	0x00000030


	//----- nvinfo : EIATTR_FRAME_SIZE
	.align		4
.L_1241:
        /*1d1c*/ 	.byte	0x04, 0x11
        /*1d1e*/ 	.short	(.L_1243 - .L_1242)
	.align		4
.L_1242:
        /*1d20*/ 	.word	index@($__internal_421_$__cuda_sm20_rem_s64)
        /*1d24*/ 	.word	0x00000000


	//----- nvinfo : EIATTR_FRAME_SIZE
	.align		4
.L_1243:
        /*1d28*/ 	.byte	0x04, 0x11
        /*1d2a*/ 	.short	(.L_1245 - .L_1244)
	.align		4
.L_1244:
        /*1d2c*/ 	.word	index@($__internal_420_$__cuda_sm20_div_s64)
        /*1d30*/ 	.word	0x00000000


	//----- nvinfo : EIATTR_FRAME_SIZE
	.align		4
.L_1245:
        /*1d34*/ 	.byte	0x04, 0x11
        /*1d36*/ 	.short	(.L_1247 - .L_1246)
	.align		4
.L_1246:
        /*1d38*/ 	.word	index@(uncontiguous_cumulate_reducel3_bf16)
        /*1d3c*/ 	.word	0x00000000


	//----- nvinfo : EIATTR_REGCOUNT
	.align		4
.L_1247:
        /*1d40*/ 	.byte	0x04, 0x2f
        /*1d42*/ 	.short	(.L_1249 - .L_1248)
	.align		4
.L_1248:
        /*1d44*/ 	.word	index@(contiguous_reducel32_bf16)
        /*1d48*/ 	.word	0x00000030


	//----- nvinfo : EIATTR_FRAME_SIZE
	.align		4
.L_1249:
        /*1d4c*/ 	.byte	0x04, 0x11
        /*1d4e*/ 	.short	(.L_1251 - .L_1250)
	.align		4
.L_1250:
        /*1d50*/ 	.word	index@($__internal_419_$__cuda_sm20_rem_s64)
        /*1d54*/ 	.word	0x00000000


	//----- nvinfo : EIATTR_FRAME_SIZE
	.align		4
.L_1251:
        /*1d58*/ 	.byte	0x04, 0x11
        /*1d5a*/ 	.short	(.L_1253 - .L_1252)
	.align		4
.L_1252:
        /*1d5c*/ 	.word	index@($__internal_418_$__cuda_sm20_div_s64)
        /*1d60*/ 	.word	0x00000000


	//----- nvinfo : EIATTR_FRAME_SIZE
	.align		4
.L_1253:
        /*1d64*/ 	.byte	0x04, 0x11
        /*1d66*/ 	.short	(.L_1255 - .L_1254)
	.align		4
.L_1254:
        /*1d68*/ 	.word	index@(contiguous_reducel32_bf16)
        /*1d6c*/ 	.word	0x00000000


	//----- nvinfo : EIATTR_REGCOUNT
	.align		4
.L_1255:
        /*1d70*/ 	.byte	0x04, 0x2f
        /*1d72*/ 	.short	(.L_1257 - .L_1256)
	.align		4
.L_1256:
        /*1d74*/ 	.word	index@(contiguous_reducel322_bf16)
        /*1d78*/ 	.word	0x0000000e


	//----- nvinfo : EIATTR_FRAME_SIZE
	.align		4
.L_1257:
        /*1d7c*/ 	.byte	0x04, 0x11
        /*1d7e*/ 	.short	(.L_1259 - .L_1258)
	.align		4
.L_1258:
        /*1d80*/ 	.word	index@(contiguous_reducel322_bf16)
        /*1d84*/ 	.word	0x00000000


	//----- nvinfo : EIATTR_REGCOUNT
	.align		4
.L_1259:
        /*1d88*/ 	.byte	0x04, 0x2f
        /*1d8a*/ 	.short	(.L_1261 - .L_1260)
	.align		4
.L_1260:
        /*1d8c*/ 	.word	index@(contiguous_reducel33_bf16)
        /*1d90*/ 	.word	0x0000002c


	//----- nvinfo : EIATTR_FRAME_SIZE
	.align		4
.L_1261:
        /*1d94*/ 	.byte	0x04, 0x11
        /*1d96*/ 	.short	(.L_1263 - .L_1262)
	.align		4
.L_1262:
        /*1d98*/ 	.word	index@($__internal_417_$__cuda_sm20_rem_s64)
        /*1d9c*/ 	.word	0x00000000


	//----- nvinfo : EIATTR_FRAME_SIZE
	.align		4
.L_1263:
        /*1da0*/ 	.byte	0x04, 0x11
        /*1da2*/ 	.short	(.L_1265 - .L_1264)
	.align		4
.L_1264:
        /*1da4*/ 	.word	index@($__internal_416_$__cuda_sm20_div_s64)
        /*1da8*/ 	.word	0x00000000


	//----- nvinfo : EIATTR_FRAME_SIZE
	.align		4
.L_1265:
        /*1dac*/ 	.byte	0x04, 0x11
        /*1dae*/ 	.short	(.L_1267 - .L_1266)
	.align		4
.L_1266:
        /*1db0*/ 	.word	index@(contiguous_reducel33_bf16)
        /*1db4*/ 	.word	0x00000000


	//----- nvinfo : EIATTR_REGCOUNT
	.align		4
.L_1267:
        /*1db8*/ 	.byte	0x04, 0x2f
        /*1dba*/ 	.short	(.L_1269 - .L_1268)
	.align		4
.L_1268:
        /*1dbc*/ 	.word	index@(contiguous_reducel333_bf16)
        /*1dc0*/ 	.word	0x00000020


	//----- nvinfo : EIATTR_FRAME_SIZE
	.align		4
.L_1269:
        /*1dc4*/ 	.byte	0x04, 0x11
        /*1dc6*/ 	.short	(.L_1271 - .L_1270)
	.align		4
.L_1270:
        /*1dc8*/ 	.word	index@(contiguous_reducel333_bf16)
        /*1dcc*/ 	.word	0x00000000


	//----- nvinfo : EIATTR_REGCOUNT
	.align		4
.L_1271:
        /*1dd0*/ 	.byte	0x04, 0x2f
        /*1dd2*/ 	.short	(.L_1273 - .L_1272)
	.align		4
.L_1272:
        /*1dd4*/ 	.word	index@(contiguous_mean_bool)
        /*1dd8*/ 	.word	0x0000000e


	//----- nvinfo : EIATTR_FRAME_SIZE
	.align		4
.L_1273:
        /*1ddc*/ 	.byte	0x04, 0x11
        /*1dde*/ 	.short	(.L_1275 - .L_1274)
	.align		4
.L_1274:
        /*1de0*/ 	.word	index@(contiguous_mean_bool)
        /*1de4*/ 	.word	0x00000000


	//----- nvinfo : EIATTR_REGCOUNT
	.align		4
.L_1275:
        /*1de8*/ 	.byte	0x04, 0x2f
        /*1dea*/ 	.short	(.L_1277 - .L_1276)
	.align		4
.L_1276:
        /*1dec*/ 	.word	index@(contiguous_cumulate_mean_bool)
        /*1df0*/ 	.word	0x0000000e


	//----- nvinfo : EIATTR_FRAME_SIZE
	.align		4
.L_1277:
        /*1df4*/ 	.byte	0x04, 0x11
        /*1df6*/ 	.short	(.L_1279 - .L_1278)
	.align		4
.L_1278:
        /*1df8*/ 	.word	index@(contiguous_cumulate_mean_bool)
        /*1dfc*/ 	.word	0x00000000


	//----- nvinfo : EIATTR_REGCOUNT
	.align		4
.L_1279:
        /*1e00*/ 	.byte	0x04, 0x2f
        /*1e02*/ 	.short	(.L_1281 - .L_1280)
	.align		4
.L_1280:
        /*1e04*/ 	.word	index@(uncontiguous_mean_bool)
        /*1e08*/ 	.word	0x00000030


	//----- nvinfo : EIATTR_FRAME_SIZE
	.align		4
.L_1281:
        /*1e0c*/ 	.byte	0x04, 0x11
        /*1e0e*/ 	.short	(.L_1283 - .L_1282)
	.align		4
.L_1282:
        /*1e10*/ 	.word	index@($__internal_415_$__cuda_sm20_rem_s64)
        /*1e14*/ 	.word	0x00000000


	//----- nvinfo : EIATTR_FRAME_SIZE
	.align		4
.L_1283:
        /*1e18*/ 	.byte	0x04, 0x11
        /*1e1a*/ 	.short	(.L_1285 - .L_1284)
	.align		4
.L_1284:
        /*1e1c*/ 	.word	index@($__internal_414_$__cuda_sm20_div_s64)
        /*1e20*/ 	.word	0x00000000


	//----- nvinfo : EIATTR_FRAME_SIZE
	.align		4
.L_1285:
        /*1e24*/ 	.byte	0x04, 0x11
        /*1e26*/ 	.short	(.L_1287 - .L_1286)
	.align		4
.L_1286:
        /*1e28*/ 	.word	index@(uncontiguous_mean_bool)
        /*1e2c*/ 	.word	0x00000000


	//----- nvinfo : EIATTR_REGCOUNT
	.align		4
.L_1287:
        /*1e30*/ 	.byte	0x04, 0x2f
        /*1e32*/ 	.short	(.L_1289 - .L_1288)
	.align		4
.L_1288:
        /*1e34*/ 	.word	index@(uncontiguous_cumulate_mean_bool)
        /*1e38*/ 	.word	0x00000030


	//----- nvinfo : EIATTR_FRAME_SIZE
	.align		4
.L_1289:
        /*1e3c*/ 	.byte	0x04, 0x11
        /*1e3e*/ 	.short	(.L_1291 - .L_1290)
	.align		4
.L_1290:
        /*1e40*/ 	.word	index@($__internal_413_$__cuda_sm20_rem_s64)
        /*1e44*/ 	.word	0x00000000


	//----- nvinfo : EIATTR_FRAME_SIZE
	.align		4
.L_1291:
        /*1e48*/ 	.byte	0x04, 0x11
        /*1e4a*/ 	.short	(.L_1293 - .L_1292)
	.align		4
.L_1292:
        /*1e4c*/ 	.word	index@($__internal_412_$__cuda_sm20_div_s64)
        /*1e50*/ 	.word	0x00000000


	//----- nvinfo : EIATTR_FRAME_SIZE
	.align		4
.L_1293:
        /*1e54*/ 	.byte	0x04, 0x11
        /*1e56*/ 	.short	(.L_1295 - .L_1294)
	.align		4
.L_1294:
        /*1e58*/ 	.word	index@(uncontiguous_cumulate_mean_bool)
        /*1e5c*/ 	.word	0x00000000


	//----- nvinfo : EIATTR_REGCOUNT
	.align		4
.L_1295:
        /*1e60*/ 	.byte	0x04, 0x2f
        /*1e62*/ 	.short	(.L_1297 - .L_1296)
	.align		4
.L_1296:
        /*1e64*/ 	.word	index@(contiguous_mean2_bool)
        /*1e68*/ 	.word	0x00000030


	//----- nvinfo : EIATTR_FRAME_SIZE
	.align		4
.L_1297:
        /*1e6c*/ 	.byte	0x04, 0x11
        /*1e6e*/ 	.short	(.L_1299 - .L_1298)
	.align		4
.L_1298:
        /*1e70*/ 	.word	index@($__internal_411_$__cuda_sm20_rem_s64)
        /*1e74*/ 	.word	0x00000000


	//----- nvinfo : EIATTR_FRAME_SIZE
	.align		4
.L_1299:
        /*1e78*/ 	.byte	0x04, 0x11
        /*1e7a*/ 	.short	(.L_1301 - .L_1300)
	.align		4
.L_1300:
        /*1e7c*/ 	.word	index@($__internal_410_$__cuda_sm20_div_s64)
        /*1e80*/ 	.word	0x00000000


	//----- nvinfo : EIATTR_FRAME_SIZE
	.align		4
.L_1301:
        /*1e84*/ 	.byte	0x04, 0x11
        /*1e86*/ 	.short	(.L_1303 - .L_1302)
	.align		4
.L_1302:
        /*1e88*/ 	.word	index@(contiguous_mean2_bool)
        /*1e8c*/ 	.word	0x00000000


	//----- nvinfo : EIATTR_REGCOUNT
	.align		4
.L_1303:
        /*1e90*/ 	.byte	0x04, 0x2f
        /*1e92*/ 	.short	(.L_1305 - .L_1304)
	.align		4
.L_1304:
        /*1e94*/ 	.word	index@(contiguous_mean22_bool)
        /*1e98*/ 	.word	0x0000000e


	//----- nvinfo : EIATTR_FRAME_SIZE
	.align		4
.L_1305:
        /*1e9c*/ 	.byte	0x04, 0x11
        /*1e9e*/ 	.short	(.L_1307 - .L_1306)
	.align		4
.L_1306:
        /*1ea0*/ 	.word	index@(contiguous_mean22_bool)
        /*1ea4*/ 	.word	0x00000000


	//----- nvinfo : EIATTR_REGCOUNT
	.align		4
.L_1307:
        /*1ea8*/ 	.byte	0x04, 0x2f
        /*1eaa*/ 	.short	(.L_1309 - .L_1308)
	.align		4
.L_1308:
        /*1eac*/ 	.word	index@(contiguous_mean3_bool)
        /*1eb0*/ 	.word	0x0000002c


	//----- nvinfo : EIATTR_FRAME_SIZE
	.align		4
.L_1309:
        /*1eb4*/ 	.byte	0x04, 0x11
        /*1eb6*/ 	.short	(.L_1311 - .L_1310)
	.align		4
.L_1310:
        /*1eb8*/ 	.word	index@($__internal_409_$__cuda_sm20_rem_s64)
        /*1ebc*/ 	.word	0x00000000


	//----- nvinfo : EIATTR_FRAME_SIZE
	.align		4
.L_1311:
        /*1ec0*/ 	.byte	0x04, 0x11
        /*1ec2*/ 	.short	(.L_1313 - .L_1312)
	.align		4
.L_1312:
        /*1ec4*/ 	.word	index@($__internal_408_$__cuda_sm20_div_s64)
        /*1ec8*/ 	.word	0x00000000


	//----- nvinfo : EIATTR_FRAME_SIZE
	.align		4
.L_1313:
        /*1ecc*/ 	.byte	0x04, 0x11
        /*1ece*/ 	.short	(.L_1315 - .L_1314)
	.align		4
.L_1314:
        /*1ed0*/ 	.word	index@(contiguous_mean3_bool)
        /*1ed4*/ 	.word	0x00000000


	//----- nvinfo : EIATTR_REGCOUNT
	.align		4
.L_1315:
        /*1ed8*/ 	.byte	0x04, 0x2f
        /*1eda*/ 	.short	(.L_1317 - .L_1316)
	.align		4
.L_1316:
        /*1edc*/ 	.word	index@(contiguous_mean33_bool)
        /*1ee0*/ 	.word	0x00000020


	//----- nvinfo : EIATTR_FRAME_SIZE
	.align		4
.L_1317:
        /*1ee4*/ 	.byte	0x04, 0x11
        /*1ee6*/ 	.short	(.L_1319 - .L_1318)
	.align		4
.L_1318:
        /*1ee8*/ 	.word	index@(contiguous_mean33_bool)
        /*1eec*/ 	.word	0x00000000


	//----- nvinfo : EIATTR_REGCOUNT
	.align		4
.L_1319:
        /*1ef0*/ 	.byte	0x04, 0x2f
        /*1ef2*/ 	.short	(.L_1321 - .L_1320)
	.align		4
.L_1320:
        /*1ef4*/ 	.word	index@(contiguous_mean_i8)
        /*1ef8*/ 	.word	0x0000000e


	//----- nvinfo : EIATTR_FRAME_SIZE
	.align		4
.L_1321:
        /*1efc*/ 	.byte	0x04, 0x11
        /*1efe*/ 	.short	(.L_1323 - .L_1322)
	.align		4
.L_1322:
        /*1f00*/ 	.word	index@(contiguous_mean_i8)
        /*1f04*/ 	.word	0x00000000


	//----- nvinfo : EIATTR_REGCOUNT
	.align		4
.L_1323:
        /*1f08*/ 	.byte	0x04, 0x2f
        /*1f0a*/ 	.short	(.L_1325 - .L_1324)
	.align		4
.L_1324:
        /*1f0c*/ 	.word	index@(contiguous_cumulate_mean_i8)
        /*1f10*/ 	.word	0x0000000e


	//----- nvinfo : EIATTR_FRAME_SIZE
	.align		4
.L_1325:
        /*1f14*/ 	.byte	0x04, 0x11
        /*1f16*/ 	.short	(.L_1327 - .L_1326)
	.align		4
.L_1326:
        /*1f18*/ 	.word	index@(contiguous_cumulate_mean_i8)
        /*1f1c*/ 	.word	0x00000000


	//----- nvinfo : EIATTR_REGCOUNT
	.align		4
.L_1327:
        /*1f20*/ 	.byte	0x04, 0x2f
        /*1f22*/ 	.short	(.L_1329 - .L_1328)
	.align		4
.L_1328:
        /*1f24*/ 	.word	index@(uncontiguous_mean_i8)
        /*1f28*/ 	.word	0x00000030


	//----- nvinfo : EIATTR_FRAME_SIZE
	.align		4
.L_1329:
        /*1f2c*/ 	.byte	0x04, 0x11
        /*1f2e*/ 	.short	(.L_1331 - .L_1330)
	.align		4
.L_1330:
        /*1f30*/ 	.word	index@($__internal_407_$__cuda_sm20_rem_s64)
        /*1f34*/ 	.word	0x00000000


	//----- nvinfo : EIATTR_FRAME_SIZE
	.align		4
.L_1331:
        /*1f38*/ 	.byte	0x04, 0x11
        /*1f3a*/ 	.short	(.L_1333 - .L_1332)
	.align		4
.L_1332:
        /*1f3c*/ 	.word	index@($__internal_406_$__cuda_sm20_div_s64)
        /*1f40*/ 	.word	0x00000000


	//----- nvinfo : EIATTR_FRAME_SIZE
	.align		4
.L_1333:
        /*1f44*/ 	.byte	0x04, 0x11
        /*1f46*/ 	.short	(.L_1335 - .L_1334)
	.align		4
.L_1334:
        /*1f48*/ 	.word	index@(uncontiguous_mean_i8)
        /*1f4c*/ 	.word	0x00000000


	//----- nvinfo : EIATTR_REGCOUNT
	.align		4
.L_1335:
        /*1f50*/ 	.byte	0x04, 0x2f
        /*1f52*/ 	.short	(.L_1337 - .L_1336)
	.align		4
.L_1336:
        /*1f54*/ 	.word	index@(uncontiguous_cumulate_mean_i8)
        /*1f58*/ 	.word	0x00000030


	//----- nvinfo : EIATTR_FRAME_SIZE
	.align		4
.L_1337:
        /*1f5c*/ 	.byte	0x04, 0x11
        /*1f5e*/ 	.short	(.L_1339 - .L_1338)
	.align		4
.L_1338:
        /*1f60*/ 	.word	index@($__internal_405_$__cuda_sm20_rem_s64)
        /*1f64*/ 	.word	0x00000000


	//----- nvinfo : EIATTR_FRAME_SIZE
	.align		4
.L_1339:
        /*1f68*/ 	.byte	0x04, 0x11
        /*1f6a*/ 	.short	(.L_1341 - .L_1340)
	.align		4
.L_1340:
        /*1f6c*/ 	.word	index@($__internal_404_$__cuda_sm20_div_s64)
        /*1f70*/ 	.word	0x00000000


	//----- nvinfo : EIATTR_FRAME_SIZE
	.align		4
.L_1341:
        /*1f74*/ 	.byte	0x04, 0x11
        /*1f76*/ 	.short	(.L_1343 - .L_1342)
	.align		4
.L_1342:
        /*1f78*/ 	.word	index@(uncontiguous_cumulate_mean_i8)
        /*1f7c*/ 	.word	0x00000000


	//----- nvinfo : EIATTR_REGCOUNT
	.align		4
.L_1343:
        /*1f80*/ 	.byte	0x04, 0x2f
        /*1f82*/ 	.short	(.L_1345 - .L_1344)
	.align		4
.L_1344:
        /*1f84*/ 	.word	index@(contiguous_mean2_i8)
        /*1f88*/ 	.word	0x00000030


	//----- nvinfo : EIATTR_FRAME_SIZE
	.align		4
.L_1345:
        /*1f8c*/ 	.byte	0x04, 0x11
        /*1f8e*/ 	.short	(.L_1347 - .L_1346)
	.align		4
.L_1346:
        /*1f90*/ 	.word	index@($__internal_403_$__cuda_sm20_rem_s64)
        /*1f94*/ 	.word	0x00000000


	//----- nvinfo : EIATTR_FRAME_SIZE
	.align		4
.L_1347:
        /*1f98*/ 	.byte	0x04, 0x11
        /*1f9a*/ 	.short	(.L_1349 - .L_1348)
	.align		4
.L_1348:
        /*1f9c*/ 	.word	index@($__internal_402_$__cuda_sm20_div_s64)
        /*1fa0*/ 	.word	0x00000000


	//----- nvinfo : EIATTR_FRAME_SIZE
	.align		4
.L_1349:
        /*1fa4*/ 	.byte	0x04, 0x11
        /*1fa6*/ 	.short	(.L_1351 - .L_1350)
	.align		4
.L_1350:
        /*1fa8*/ 	.word	index@(contiguous_mean2_i8)
        /*1fac*/ 	.word	0x00000000


	//----- nvinfo : EIATTR_REGCOUNT
	.align		4
.L_1351:
        /*1fb0*/ 	.byte	0x04, 0x2f
        /*1fb2*/ 	.short	(.L_1353 - .L_1352)
	.align		4
.L_1352:
        /*1fb4*/ 	.word	index@(contiguous_mean22_i8)
        /*1fb8*/ 	.word	0x0000000e


	//----- nvinfo : EIATTR_FRAME_SIZE
	.align		4
.L_1353:
        /*1fbc*/ 	.byte	0x04, 0x11
        /*1fbe*/ 	.short	(.L_1355 - .L_1354)
	.align		4
.L_1354:
        /*1fc0*/ 	.word	index@(contiguous_mean22_i8)
        /*1fc4*/ 	.word	0x00000000


	//----- nvinfo : EIATTR_REGCOUNT
	.align		4
.L_1355:
        /*1fc8*/ 	.byte	0x04, 0x2f
        /*1fca*/ 	.short	(.L_1357 - .L_1356)
	.align		4
.L_1356:
        /*1fcc*/ 	.word	index@(contiguous_mean3_i8)
        /*1fd0*/ 	.word	0x0000002c


	//----- nvinfo : EIATTR_FRAME_SIZE
	.align		4
.L_1357:
        /*1fd4*/ 	.byte	0x04, 0x11
        /*1fd6*/ 	.short	(.L_1359 - .L_1358)
	.align		4
.L_1358:
        /*1fd8*/ 	.word	index@($__internal_401_$__cuda_sm20_rem_s64)
        /*1fdc*/ 	.word	0x00000000


	//----- nvinfo : EIATTR_FRAME_SIZE
	.align		4
.L_1359:
        /*1fe0*/ 	.byte	0x04, 0x11
        /*1fe2*/ 	.short	(.L_1361 - .L_1360)
	.align		4
.L_1360:
        /*1fe4*/ 	.word	index@($__internal_400_$__cuda_sm20_div_s64)
        /*1fe8*/ 	.word	0x00000000


	//----- nvinfo : EIATTR_FRAME_SIZE
	.align		4
.L_1361:
        /*1fec*/ 	.byte	0x04, 0x11
        /*1fee*/ 	.short	(.L_1363 - .L_1362)
	.align		4
.L_1362:
        /*1ff0*/ 	.word	index@(contiguous_mean3_i8)
        /*1ff4*/ 	.word	0x00000000


	//----- nvinfo : EIATTR_REGCOUNT
	.align		4
.L_1363:
        /*1ff8*/ 	.byte	0x04, 0x2f
        /*1ffa*/ 	.short	(.L_1365 - .L_1364)
	.align		4
.L_1364:
        /*1ffc*/ 	.word	index@(contiguous_mean33_i8)
        /*2000*/ 	.word	0x00000020


	//----- nvinfo : EIATTR_FRAME_SIZE
	.align		4
.L_1365:
        /*2004*/ 	.byte	0x04, 0x11
        /*2006*/ 	.short	(.L_1367 - .L_1366)
	.align		4
.L_1366:
        /*2008*/ 	.word	index@(contiguous_mean33_i8)
        /*200c*/ 	.word	0x00000000


	//----- nvinfo : EIATTR_REGCOUNT
	.align		4
.L_1367:
        /*2010*/ 	.byte	0x04, 0x2f
        /*2012*/ 	.short	(.L_1369 - .L_1368)
	.align		4
.L_1368:
        /*2014*/ 	.word	index@(contiguous_mean_i16)
        /*2018*/ 	.word	0x0000000e


	//----- nvinfo : EIATTR_FRAME_SIZE
	.align		4
.L_1369:
        /*201c*/ 	.byte	0x04, 0x11
        /*201e*/ 	.short	(.L_1371 - .L_1370)
	.align		4
.L_1370:
        /*2020*/ 	.word	index@(contiguous_mean_i16)
        /*2024*/ 	.word	0x00000000


	//----- nvinfo : EIATTR_REGCOUNT
	.align		4
.L_1371:
        /*2028*/ 	.byte	0x04, 0x2f
        /*202a*/ 	.short	(.L_1373 - .L_1372)
	.align		4
.L_1372:
        /*202c*/ 	.word	index@(contiguous_cumulate_mean_i16)
        /*2030*/ 	.word	0x0000000e


	//----- nvinfo : EIATTR_FRAME_SIZE
	.align		4
.L_1373:
        /*2034*/ 	.byte	0x04, 0x11
        /*2036*/ 	.short	(.L_1375 - .L_1374)
	.align		4
.L_1374:
        /*2038*/ 	.word	index@(contiguous_cumulate_mean_i16)
        /*203c*/ 	.word	0x00000000


	//----- nvinfo : EIATTR_REGCOUNT
	.align		4
.L_1375:
        /*2040*/ 	.byte	0x04, 0x2f
        /*2042*/ 	.short	(.L_1377 - .L_1376)
	.align		4
.L_1376:
        /*2044*/ 	.word	index@(uncontiguous_mean_i16)
        /*2048*/ 	.word	0x00000030


	//----- nvinfo : EIATTR_FRAME_SIZE
	.align		4
.L_1377:
        /*204c*/ 	.byte	0x04, 0x11
        /*204e*/ 	.short	(.L_1379 - .L_1378)
	.align		4
.L_1378:
        /*2050*/ 	.word	index@($__internal_399_$__cuda_sm20_rem_s64)
        /*2054*/ 	.word	0x00000000


	//----- nvinfo : EIATTR_FRAME_SIZE
	.align		4
.L_1379:
        /*2058*/ 	.byte	0x04, 0x11
        /*205a*/ 	.short	(.L_1381 - .L_1380)
	.align		4
.L_1380:
        /*205c*/ 	.word	index@($__internal_398_$__cuda_sm20_div_s64)
        /*2060*/ 	.word	0x00000000


	//----- nvinfo : EIATTR_FRAME_SIZE
	.align		4
.L_1381:
        /*2064*/ 	.byte	0x04, 0x11
        /*2066*/ 	.short	(.L_1383 - .L_1382)
	.align		4
.L_1382:
        /*2068*/ 	.word	index@(uncontiguous_mean_i16)
        /*206c*/ 	.word	0x00000000


	//----- nvinfo : EIATTR_REGCOUNT
	.align		4
.L_1383:
        /*2070*/ 	.byte	0x04, 0x2f
        /*2072*/ 	.short	(.L_1385 - .L_1384)
	.align		4
.L_1384:
        /*2074*/ 	.word	index@(uncontiguous_cumulate_mean_i16)
        /*2078*/ 	.word	0x00000030


	//----- nvinfo : EIATTR_FRAME_SIZE
	.align		4
.L_1385:
        /*207c*/ 	.byte	0x04, 0x11
        /*207e*/ 	.short	(.L_1387 - .L_1386)
	.align		4
.L_1386:
        /*2080*/ 	.word	index@($__internal_397_$__cuda_sm20_rem_s64)
        /*2084*/ 	.word	0x00000000


	//----- nvinfo : EIATTR_FRAME_SIZE
	.align		4
.L_1387:
        /*2088*/ 	.byte	0x04, 0x11
        /*208a*/ 	.short	(.L_1389 - .L_1388)
	.align		4
.L_1388:
        /*208c*/ 	.word	index@($__internal_396_$__cuda_sm20_div_s64)
        /*2090*/ 	.word	0x00000000


	//----- nvinfo : EIATTR_FRAME_SIZE
	.align		4
.L_1389:
        /*2094*/ 	.byte	0x04, 0x11
        /*2096*/ 	.short	(.L_1391 - .L_1390)
	.align		4
.L_1390:
        /*2098*/ 	.word	index@(uncontiguous_cumulate_mean_i16)
        /*209c*/ 	.word	0x00000000


	//----- nvinfo : EIATTR_REGCOUNT
	.align		4
.L_1391:
        /*20a0*/ 	.byte	0x04, 0x2f
        /*20a2*/ 	.short	(.L_1393 - .L_1392)
	.align		4
.L_1392:
        /*20a4*/ 	.word	index@(contiguous_mean2_i16)
        /*20a8*/ 	.word	0x00000030


	//----- nvinfo : EIATTR_FRAME_SIZE
	.align		4
.L_1393:
        /*20ac*/ 	.byte	0x04, 0x11
        /*20ae*/ 	.short	(.L_1395 - .L_1394)
	.align		4
.L_1394:
        /*20b0*/ 	.word	index@($__internal_395_$__cuda_sm20_rem_s64)
        /*20b4*/ 	.word	0x00000000


	//----- nvinfo : EIATTR_FRAME_SIZE
	.align		4
.L_1395:
        /*20b8*/ 	.byte	0x04, 0x11
        /*20ba*/ 	.short	(.L_1397 - .L_1396)
	.align		4
.L_1396:
        /*20bc*/ 	.word	index@($__internal_394_$__cuda_sm20_div_s64)
        /*20c0*/ 	.word	0x00000000


	//----- nvinfo : EIATTR_FRAME_SIZE
	.align		4
.L_1397:
        /*20c4*/ 	.byte	0x04, 0x11
        /*20c6*/ 	.short	(.L_1399 - .L_1398)
	.align		4
.L_1398:
        /*20c8*/ 	.word	index@(contiguous_mean2_i16)
        /*20cc*/ 	.word	0x00000000


	//----- nvinfo : EIATTR_REGCOUNT
	.align		4
.L_1399:
        /*20d0*/ 	.byte	0x04, 0x2f
        /*20d2*/ 	.short	(.L_1401 - .L_1400)
	.align		4
.L_1400:
        /*20d4*/ 	.word	index@(contiguous_mean22_i16)
        /*20d8*/ 	.word	0x0000000e


	//----- nvinfo : EIATTR_FRAME_SIZE
	.align		4
.L_1401:
        /*20dc*/ 	.byte	0x04, 0x11
        /*20de*/ 	.short	(.L_1403 - .L_1402)
	.align		4
.L_1402:
        /*20e0*/ 	.word	index@(contiguous_mean22_i16)
        /*20e4*/ 	.word	0x00000000


	//----- nvinfo : EIATTR_REGCOUNT
	.align		4
.L_1403:
        /*20e8*/ 	.byte	0x04, 0x2f
        /*20ea*/ 	.short	(.L_1405 - .L_1404)
	.align		4
.L_1404:
        /*20ec*/ 	.word	index@(contiguous_mean3_i16)
        /*20f0*/ 	.word	0x0000002c


	//----- nvinfo : EIATTR_FRAME_SIZE
	.align		4
.L_1405:
        /*20f4*/ 	.byte	0x04, 0x11
        /*20f6*/ 	.short	(.L_1407 - .L_1406)
	.align		4
.L_1406:
        /*20f8*/ 	.word	index@($__internal_393_$__cuda_sm20_rem_s64)
        /*20fc*/ 	.word	0x00000000


	//----- nvinfo : EIATTR_FRAME_SIZE
	.align		4
.L_1407:
        /*2100*/ 	.byte	0x04, 0x11
        /*2102*/ 	.short	(.L_1409 - .L_1408)
	.align		4
.L_1408:
        /*2104*/ 	.word	index@($__internal_392_$__cuda_sm20_div_s64)
        /*2108*/ 	.word	0x00000000


	//----- nvinfo : EIATTR_FRAME_SIZE
	.align		4
.L_1409:
        /*210c*/ 	.byte	0x04, 0x11
        /*210e*/ 	.short	(.L_1411 - .L_1410)
	.align		4
.L_1410:
        /*2110*/ 	.word	index@(contiguous_mean3_i16)
        /*2114*/ 	.word	0x00000000


	//----- nvinfo : EIATTR_REGCOUNT
	.align		4
.L_1411:
        /*2118*/ 	.byte	0x04, 0x2f
        /*211a*/ 	.short	(.L_1413 - .L_1412)
	.align		4
.L_1412:
        /*211c*/ 	.word	index@(contiguous_mean33_i16)
        /*2120*/ 	.word	0x00000020


	//----- nvinfo : EIATTR_FRAME_SIZE
	.align		4
.L_1413:
        /*2124*/ 	.byte	0x04, 0x11
        /*2126*/ 	.short	(.L_1415 - .L_1414)
	.align		4
.L_1414:
        /*2128*/ 	.word	index@(contiguous_mean33_i16)
        /*212c*/ 	.word	0x00000000


	//----- nvinfo : EIATTR_REGCOUNT
	.align		4
.L_1415:
        /*2130*/ 	.byte	0x04, 0x2f
        /*2132*/ 	.short	(.L_1417 - .L_1416)
	.align		4
.L_1416:
        /*2134*/ 	.word	index@(contiguous_mean_i32)
        /*2138*/ 	.word	0x0000000d


	//----- nvinfo : EIATTR_FRAME_SIZE
	.align		4
.L_1417:
        /*213c*/ 	.byte	0x04, 0x11
        /*213e*/ 	.short	(.L_1419 - .L_1418)
	.align		4
.L_1418:
        /*2140*/ 	.word	index@(contiguous_mean_i32)
        /*2144*/ 	.word	0x00000000


	//----- nvinfo : EIATTR_REGCOUNT
	.align		4
.L_1419:
        /*2148*/ 	.byte	0x04, 0x2f
        /*214a*/ 	.short	(.L_1421 - .L_1420)
	.align		4
.L_1420:
        /*214c*/ 	.word	index@(contiguous_cumulate_mean_i32)
        /*2150*/ 	.word	0x0000000d


	//----- nvinfo : EIATTR_FRAME_SIZE
	.align		4
.L_1421:
        /*2154*/ 	.byte	0x04, 0x11
        /*2156*/ 	.short	(.L_1423 - .L_1422)
	.align		4
.L_1422:
        /*2158*/ 	.word	index@(contiguous_cumulate_mean_i32)
        /*215c*/ 	.word	0x00000000


	//----- nvinfo : EIATTR_REGCOUNT
	.align		4
.L_1423:
        /*2160*/ 	.byte	0x04, 0x2f
        /*2162*/ 	.short	(.L_1425 - .L_1424)
	.align		4
.L_1424:
        /*2164*/ 	.word	index@(uncontiguous_mean_i32)
        /*2168*/ 	.word	0x0000002e


	//----- nvinfo : EIATTR_FRAME_SIZE
	.align		4
.L_1425:
        /*216c*/ 	.byte	0x04, 0x11
        /*216e*/ 	.short	(.L_1427 - .L_1426)
	.align		4
.L_1426:
        /*2170*/ 	.word	index@($__internal_391_$__cuda_sm20_rem_s64)
        /*2174*/ 	.word	0x00000000


	//----- nvinfo : EIATTR_FRAME_SIZE
	.align		4
.L_1427:
        /*2178*/ 	.byte	0x04, 0x11
        /*217a*/ 	.short	(.L_1429 - .L_1428)
	.align		4
.L_1428:
        /*217c*/ 	.word	index@($__internal_390_$__cuda_sm20_div_s64)
        /*2180*/ 	.word	0x00000000


	//----- nvinfo : EIATTR_FRAME_SIZE
	.align		4
.L_1429:
        /*2184*/ 	.byte	0x04, 0x11
        /*2186*/ 	.short	(.L_1431 - .L_1430)
	.align		4
.L_1430:
        /*2188*/ 	.word	index@(uncontiguous_mean_i32)
        /*218c*/ 	.word	0x00000000


	//----- nvinfo : EIATTR_REGCOUNT
	.align		4
.L_1431:
        /*2190*/ 	.byte	0x04, 0x2f
        /*2192*/ 	.short	(.L_1433 - .L_1432)
	.align		4
.L_1432:
        /*2194*/ 	.word	index@(uncontiguous_cumulate_mean_i32)
        /*2198*/ 	.word	0x0000002e


	//----- nvinfo : EIATTR_FRAME_SIZE
	.align		4
.L_1433:
        /*219c*/ 	.byte	0x04, 0x11
        /*219e*/ 	.short	(.L_1435 - .L_1434)
	.align		4
.L_1434:
        /*21a0*/ 	.word	index@($__internal_389_$__cuda_sm20_rem_s64)
        /*21a4*/ 	.word	0x00000000


	//----- nvinfo : EIATTR_FRAME_SIZE
	.align		4
.L_1435:
        /*21a8*/ 	.byte	0x04, 0x11
        /*21aa*/ 	.short	(.L_1437 - .L_1436)
	.align		4
.L_1436:
        /*21ac*/ 	.word	index@($__internal_388_$__cuda_sm20_div_s64)
        /*21b0*/ 	.word	0x00000000


	//----- nvinfo : EIATTR_FRAME_SIZE
	.align		4
.L_1437:
        /*21b4*/ 	.byte	0x04, 0x11
        /*21b6*/ 	.short	(.L_1439 - .L_1438)
	.align		4
.L_1438:
        /*21b8*/ 	.word	index@(uncontiguous_cumulate_mean_i32)
        /*21bc*/ 	.word	0x00000000


	//----- nvinfo : EIATTR_REGCOUNT
	.align		4
.L_1439:
        /*21c0*/ 	.byte	0x04, 0x2f
        /*21c2*/ 	.short	(.L_1441 - .L_1440)
	.align		4
.L_1440:
        /*21c4*/ 	.word	index@(contiguous_mean2_i32)
        /*21c8*/ 	.word	0x00000030


	//----- nvinfo : EIATTR_FRAME_SIZE
	.align		4
.L_1441:
        /*21cc*/ 	.byte	0x04, 0x11
        /*21ce*/ 	.short	(.L_1443 - .L_1442)
	.align		4
.L_1442:
        /*21d0*/ 	.word	index@($__internal_387_$__cuda_sm20_rem_s64)
        /*21d4*/ 	.word	0x00000000


	//----- nvinfo : EIATTR_FRAME_SIZE
	.align		4
.L_1443:
        /*21d8*/ 	.byte	0x04, 0x11
        /*21da*/ 	.short	(.L_1445 - .L_1444)
	.align		4
.L_1444:
        /*21dc*/ 	.word	index@($__internal_386_$__cuda_sm20_div_s64)
        /*21e0*/ 	.word	0x00000000


	//----- nvinfo : EIATTR_FRAME_SIZE
	.align		4
.L_1445:
        /*21e4*/ 	.byte	0x04, 0x11
        /*21e6*/ 	.short	(.L_1447 - .L_1446)
	.align		4
.L_1446:
        /*21e8*/ 	.word	index@(contiguous_mean2_i32)
        /*21ec*/ 	.word	0x00000000


	//----- nvinfo : EIATTR_REGCOUNT
	.align		4
.L_1447:
        /*21f0*/ 	.byte	0x04, 0x2f
        /*21f2*/ 	.short	(.L_1449 - .L_1448)
	.align		4
.L_1448:
        /*21f4*/ 	.word	index@(contiguous_mean22_i32)
        /*21f8*/ 	.word	0x0000000e


	//----- nvinfo : EIATTR_FRAME_SIZE
	.align		4
.L_1449:
        /*21fc*/ 	.byte	0x04, 0x11
        /*21fe*/ 	.short	(.L_1451 - .L_1450)
	.align		4
.L_1450:
        /*2200*/ 	.word	index@(contiguous_mean22_i32)
        /*2204*/ 	.word	0x00000000


	//----- nvinfo : EIATTR_REGCOUNT
	.align		4
.L_1451:
        /*2208*/ 	.byte	0x04, 0x2f
        /*220a*/ 	.short	(.L_1453 - .L_1452)
	.align		4
.L_1452:
        /*220c*/ 	.word	index@(contiguous_mean3_i32)
        /*2210*/ 	.word	0x0000002c


	//----- nvinfo : EIATTR_FRAME_SIZE
	.align		4
.L_1453:
        /*2214*/ 	.byte	0x04, 0x11
        /*2216*/ 	.short	(.L_1455 - .L_1454)
	.align		4
.L_1454:
        /*2218*/ 	.word	index@($__internal_385_$__cuda_sm20_rem_s64)
        /*221c*/ 	.word	0x00000000


	//----- nvinfo : EIATTR_FRAME_SIZE
	.align		4
.L_1455:
        /*2220*/ 	.byte	0x04, 0x11
        /*2222*/ 	.short	(.L_1457 - .L_1456)
	.align		4
.L_1456:
        /*2224*/ 	.word	index@($__internal_384_$__cuda_sm20_div_s64)
        /*2228*/ 	.word	0x00000000


	//----- nvinfo : EIATTR_FRAME_SIZE
	.align		4
.L_1457:
        /*222c*/ 	.byte	0x04, 0x11
        /*222e*/ 	.short	(.L_1459 - .L_1458)
	.align		4
.L_1458:
        /*2230*/ 	.word	index@(contiguous_mean3_i32)
        /*2234*/ 	.word	0x00000000


	//----- nvinfo : EIATTR_REGCOUNT
	.align		4
.L_1459:
        /*2238*/ 	.byte	0x04, 0x2f
        /*223a*/ 	.short	(.L_1461 - .L_1460)
	.align		4
.L_1460:
        /*223c*/ 	.word	index@(contiguous_mean33_i32)
        /*2240*/ 	.word	0x0000001c


	//----- nvinfo : EIATTR_FRAME_SIZE
	.align		4
.L_1461:
        /*2244*/ 	.byte	0x04, 0x11
        /*2246*/ 	.short	(.L_1463 - .L_1462)
	.align		4
.L_1462:
        /*2248*/ 	.word	index@(contiguous_mean33_i32)
        /*224c*/ 	.word	0x00000000


	//----- nvinfo : EIATTR_REGCOUNT
	.align		4
.L_1463:
        /*2250*/ 	.byte	0x04, 0x2f
        /*2252*/ 	.short	(.L_1465 - .L_1464)
	.align		4
.L_1464:
        /*2254*/ 	.word	index@(contiguous_mean_i64)
        /*2258*/ 	.word	0x00000010


	//----- nvinfo : EIATTR_FRAME_SIZE
	.align		4
.L_1465:
        /*225c*/ 	.byte	0x04, 0x11
        /*225e*/ 	.short	(.L_1467 - .L_1466)
	.align		4
.L_1466:
        /*2260*/ 	.word	index@(contiguous_mean_i64)
        /*2264*/ 	.word	0x00000000


	//----- nvinfo : EIATTR_REGCOUNT
	.align		4
.L_1467:
        /*2268*/ 	.byte	0x04, 0x2f
        /*226a*/ 	.short	(.L_1469 - .L_1468)
	.align		4
.L_1468:
        /*226c*/ 	.word	index@(contiguous_cumulate_mean_i64)
        /*2270*/ 	.word	0x00000010


	//----- nvinfo : EIATTR_FRAME_SIZE
	.align		4
.L_1469:
        /*2274*/ 	.byte	0x04, 0x11
        /*2276*/ 	.short	(.L_1471 - .L_1470)
	.align		4
.L_1470:
        /*2278*/ 	.word	index@(contiguous_cumulate_mean_i64)
        /*227c*/ 	.word	0x00000000


	//----- nvinfo : EIATTR_REGCOUNT
	.align		4
.L_1471:
        /*2280*/ 	.byte	0x04, 0x2f
        /*2282*/ 	.short	(.L_1473 - .L_1472)
	.align		4
.L_1472:
        /*2284*/ 	.word	index@(uncontiguous_mean_i64)
        /*2288*/ 	.word	0x0000002e


	//----- nvinfo : EIATTR_FRAME_SIZE
	.align		4
.L_1473:
        /*228c*/ 	.byte	0x04, 0x11
        /*228e*/ 	.short	(.L_1475 - .L_1474)
	.align		4
.L_1474:
        /*2290*/ 	.word	index@($__internal_383_$__cuda_sm20_rem_s64)
        /*2294*/ 	.word	0x00000000


	//----- nvinfo : EIATTR_FRAME_SIZE
	.align		4
.L_1475:
        /*2298*/ 	.byte	0x04, 0x11
        /*229a*/ 	.short	(.L_1477 - .L_1476)
	.align		4
.L_1476:
        /*229c*/ 	.word	index@($__internal_382_$__cuda_sm20_div_s64)
        /*22a0*/ 	.word	0x00000000


	//----- nvinfo : EIATTR_FRAME_SIZE
	.align		4
.L_1477:
        /*22a4*/ 	.byte	0x04, 0x11
        /*22a6*/ 	.short	(.L_1479 - .L_1478)
	.align		4
.L_1478:
        /*22a8*/ 	.word	index@(uncontiguous_mean_i64)
        /*22ac*/ 	.word	0x00000000


	//----- nvinfo : EIATTR_REGCOUNT
	.align		4
.L_1479:
        /*22b0*/ 	.byte	0x04, 0x2f
        /*22b2*/ 	.short	(.L_1481 - .L_1480)
	.align		4
.L_1480:
        /*22b4*/ 	.word	index@(uncontiguous_cumulate_mean_i64)
        /*22b8*/ 	.word	0x0000002e


	//----- nvinfo : EIATTR_FRAME_SIZE
	.align		4
.L_1481:
        /*22bc*/ 	.byte	0x04, 0x11
        /*22be*/ 	.short	(.L_1483 - .L_1482)
	.align		4
.L_1482:
        /*22c0*/ 	.word	index@($__internal_381_$__cuda_sm20_rem_s64)
        /*22c4*/ 	.word	0x00000000


	//----- nvinfo : EIATTR_FRAME_SIZE
	.align		4
.L_1483:
        /*22c8*/ 	.byte	0x04, 0x11
        /*22ca*/ 	.short	(.L_1485 - .L_1484)
	.align		4
.L_1484:
        /*22cc*/ 	.word	index@($__internal_380_$__cuda_sm20_div_s64)
        /*22d0*/ 	.word	0x00000000


	//----- nvinfo : EIATTR_FRAME_SIZE
	.align		4
.L_1485:
        /*22d4*/ 	.byte	0x04, 0x11
        /*22d6*/ 	.short	(.L_1487 - .L_1486)
	.align		4
.L_1486:
        /*22d8*/ 	.word	index@(uncontiguous_cumulate_mean_i64)
        /*22dc*/ 	.word	0x00000000


	//----- nvinfo : EIATTR_REGCOUNT
	.align		4
.L_1487:
        /*22e0*/ 	.byte	0x04, 0x2f
        /*22e2*/ 	.short	(.L_1489 - .L_1488)
	.align		4
.L_1488:
        /*22e4*/ 	.word	index@(contiguous_mean2_i64)
        /*22e8*/ 	.word	0x00000030


	//----- nvinfo : EIATTR_FRAME_SIZE
	.align		4
.L_1489:
        /*22ec*/ 	.byte	0x04, 0x11
        /*22ee*/ 	.short	(.L_1491 - .L_1490)
	.align		4
.L_1490:
        /*22f0*/ 	.word	index@($__internal_379_$__cuda_sm20_rem_s64)
        /*22f4*/ 	.word	0x00000000


	//----- nvinfo : EIATTR_FRAME_SIZE
	.align		4
.L_1491:
        /*22f8*/ 	.byte	0x04, 0x11
        /*22fa*/ 	.short	(.L_1493 - .L_1492)
	.align		4
.L_1492:
        /*22fc*/ 	.word	index@($__internal_378_$__cuda_sm20_div_s64)
        /*2300*/ 	.word	0x00000000


	//----- nvinfo : EIATTR_FRAME_SIZE
	.align		4
.L_1493:
        /*2304*/ 	.byte	0x04, 0x11
        /*2306*/ 	.short	(.L_1495 - .L_1494)
	.align		4
.L_1494:
        /*2308*/ 	.word	index@(contiguous_mean2_i64)
        /*230c*/ 	.word	0x00000000


	//----- nvinfo : EIATTR_REGCOUNT
	.align		4
.L_1495:
        /*2310*/ 	.byte	0x04, 0x2f
        /*2312*/ 	.short	(.L_1497 - .L_1496)
	.align		4
.L_1496:
        /*2314*/ 	.word	index@(contiguous_mean22_i64)
        /*2318*/ 	.word	0x00000010


	//----- nvinfo : EIATTR_FRAME_SIZE
	.align		4
.L_1497:
        /*231c*/ 	.byte	0x04, 0x11
        /*231e*/ 	.short	(.L_1499 - .L_1498)
	.align		4
.L_1498:
        /*2320*/ 	.word	index@(contiguous_mean22_i64)
        /*2324*/ 	.word	0x00000000


	//----- nvinfo : EIATTR_REGCOUNT
	.align		4
.L_1499:
        /*2328*/ 	.byte	0x04, 0x2f
        /*232a*/ 	.short	(.L_1501 - .L_1500)
	.align		4
.L_1500:
        /*232c*/ 	.word	index@(contiguous_mean3_i64)
        /*2330*/ 	.word	0x0000002c


	//----- nvinfo : EIATTR_FRAME_SIZE
	.align		4
.L_1501:
        /*2334*/ 	.byte	0x04, 0x11
        /*2336*/ 	.short	(.L_1503 - .L_1502)
	.align		4
.L_1502:
        /*2338*/ 	.word	index@($__internal_377_$__cuda_sm20_rem_s64)
        /*233c*/ 	.word	0x00000000


	//----- nvinfo : EIATTR_FRAME_SIZE
	.align		4
.L_1503:
        /*2340*/ 	.byte	0x04, 0x11
        /*2342*/ 	.short	(.L_1505 - .L_1504)
	.align		4
.L_1504:
        /*2344*/ 	.word	index@($__internal_376_$__cuda_sm20_div_s64)
        /*2348*/ 	.word	0x00000000


	//----- nvinfo : EIATTR_FRAME_SIZE
	.align		4
.L_1505:
        /*234c*/ 	.byte	0x04, 0x11
        /*234e*/ 	.short	(.L_1507 - .L_1506)
	.align		4
.L_1506:
        /*2350*/ 	.word	index@(contiguous_mean3_i64)
        /*2354*/ 	.word	0x00000000


	//----- nvinfo : EIATTR_REGCOUNT
	.align		4
.L_1507:
        /*2358*/ 	.byte	0x04, 0x2f
        /*235a*/ 	.short	(.L_1509 - .L_1508)
	.align		4
.L_1508:
        /*235c*/ 	.word	index@(contiguous_mean33_i64)
        /*2360*/ 	.word	0x00000020


	//----- nvinfo : EIATTR_FRAME_SIZE
	.align		4
.L_1509:
        /*2364*/ 	.byte	0x04, 0x11
        /*2366*/ 	.short	(.L_1511 - .L_1510)
	.align		4
.L_1510:
        /*2368*/ 	.word	index@(contiguous_mean33_i64)
        /*236c*/ 	.word	0x00000000


	//----- nvinfo : EIATTR_REGCOUNT
	.align		4
.L_1511:
        /*2370*/ 	.byte	0x04, 0x2f
        /*2372*/ 	.short	(.L_1513 - .L_1512)
	.align		4
.L_1512:
        /*2374*/ 	.word	index@(contiguous_mean_u8)
        /*2378*/ 	.word	0x0000000e


	//----- nvinfo : EIATTR_FRAME_SIZE
	.align		4
.L_1513:
        /*237c*/ 	.byte	0x04, 0x11
        /*237e*/ 	.short	(.L_1515 - .L_1514)
	.align		4
.L_1514:
        /*2380*/ 	.word	index@(contiguous_mean_u8)
        /*2384*/ 	.word	0x00000000


	//----- nvinfo : EIATTR_REGCOUNT
	.align		4
.L_1515:
        /*2388*/ 	.byte	0x04, 0x2f
        /*238a*/ 	.short	(.L_1517 - .L_1516)
	.align		4
.L_1516:
        /*238c*/ 	.word	index@(contiguous_cumulate_mean_u8)
        /*2390*/ 	.word	0x0000000e


	//----- nvinfo : EIATTR_FRAME_SIZE
	.align		4
.L_1517:
        /*2394*/ 	.byte	0x04, 0x11
        /*2396*/ 	.short	(.L_1519 - .L_1518)
	.align		4
.L_1518:
        /*2398*/ 	.word	index@(contiguous_cumulate_mean_u8)
        /*239c*/ 	.word	0x00000000


	//----- nvinfo : EIATTR_REGCOUNT
	.align		4
.L_1519:
        /*23a0*/ 	.byte	0x04, 0x2f
        /*23a2*/ 	.short	(.L_1521 - .L_1520)
	.align		4
.L_1520:
        /*23a4*/ 	.word	index@(uncontiguous_mean_u8)
        /*23a8*/ 	.word	0x00000030


	//----- nvinfo : EIATTR_FRAME_SIZE
	.align		4
.L_1521:
        /*23ac*/ 	.byte	0x04, 0x11
        /*23ae*/ 	.short	(.L_1523 - .L_1522)
	.align		4
.L_1522:
        /*23b0*/ 	.word	index@($__internal_375_$__cuda_sm20_rem_s64)
        /*23b4*/ 	.word	0x00000000


	//----- nvinfo : EIATTR_FRAME_SIZE
	.align		4
.L_1523:
        /*23b8*/ 	.byte	0x04, 0x11
        /*23ba*/ 	.short	(.L_1525 - .L_1524)
	.align		4
.L_1524:
        /*23bc*/ 	.word	index@($__internal_374_$__cuda_sm20_div_s64)
        /*23c0*/ 	.word	0x00000000


	//----- nvinfo : EIATTR_FRAME_SIZE
	.align		4
.L_1525:
        /*23c4*/ 	.byte	0x04, 0x11
        /*23c6*/ 	.short	(.L_1527 - .L_1526)
	.align		4
.L_1526:
        /*23c8*/ 	.word	index@(uncontiguous_mean_u8)
        /*23cc*/ 	.word	0x00000000


	//----- nvinfo : EIATTR_REGCOUNT
	.align		4
.L_1527:
        /*23d0*/ 	.byte	0x04, 0x2f
        /*23d2*/ 	.short	(.L_1529 - .L_1528)
	.align		4
.L_1528:
        /*23d4*/ 	.word	index@(uncontiguous_cumulate_mean_u8)
        /*23d8*/ 	.word	0x00000030


	//----- nvinfo : EIATTR_FRAME_SIZE
	.align		4
.L_1529:
        /*23dc*/ 	.byte	0x04, 0x11
        /*23de*/ 	.short	(.L_1531 - .L_1530)
	.align		4
.L_1530:
        /*23e0*/ 	.word	index@($__internal_373_$__cuda_sm20_rem_s64)
        /*23e4*/ 	.word	0x00000000


	//----- nvinfo : EIATTR_FRAME_SIZE
	.align		4
.L_1531:
        /*23e8*/ 	.byte	0x04, 0x11
        /*23ea*/ 	.short	(.L_1533 - .L_1532)
	.align		4
.L_1532:
        /*23ec*/ 	.word	index@($__internal_372_$__cuda_sm20_div_s64)
        /*23f0*/ 	.word	0x00000000


	//----- nvinfo : EIATTR_FRAME_SIZE
	.align		4
.L_1533:
        /*23f4*/ 	.byte	0x04, 0x11
        /*23f6*/ 	.short	(.L_1535 - .L_1534)
	.align		4
.L_1534:
        /*23f8*/ 	.word	index@(uncontiguous_cumulate_mean_u8)
        /*23fc*/ 	.word	0x00000000


	//----- nvinfo : EIATTR_REGCOUNT
	.align		4
.L_1535:
        /*2400*/ 	.byte	0x04, 0x2f
        /*2402*/ 	.short	(.L_1537 - .L_1536)
	.align		4
.L_1536:
        /*2404*/ 	.word	index@(contiguous_mean2_u8)
        /*2408*/ 	.word	0x00000030


	//----- nvinfo : EIATTR_FRAME_SIZE
	.align		4
.L_1537:
        /*240c*/ 	.byte	0x04, 0x11
        /*240e*/ 	.short	(.L_1539 - .L_1538)
	.align		4
.L_1538:
        /*2410*/ 	.word	index@($__internal_371_$__cuda_sm20_rem_s64)
        /*2414*/ 	.word	0x00000000


	//----- nvinfo : EIATTR_FRAME_SIZE
	.align		4
.L_1539:
        /*2418*/ 	.byte	0x04, 0x11
        /*241a*/ 	.short	(.L_1541 - .L_1540)
	.align		4
.L_1540:
        /*241c*/ 	.word	index@($__internal_370_$__cuda_sm20_div_s64)
        /*2420*/ 	.word	0x00000000


	//----- nvinfo : EIATTR_FRAME_SIZE
	.align		4
.L_1541:
        /*2424*/ 	.byte	0x04, 0x11
        /*2426*/ 	.short	(.L_1543 - .L_1542)
	.align		4
.L_1542:
        /*2428*/ 	.word	index@(contiguous_mean2_u8)
        /*242c*/ 	.word	0x00000000


	//----- nvinfo : EIATTR_REGCOUNT
	.align		4
.L_1543:
        /*2430*/ 	.byte	0x04, 0x2f
        /*2432*/ 	.short	(.L_1545 - .L_1544)
	.align		4
.L_1544:
        /*2434*/ 	.word	index@(contiguous_mean22_u8)
        /*2438*/ 	.word	0x0000000e


	//----- nvinfo : EIATTR_FRAME_SIZE
	.align		4
.L_1545:
        /*243c*/ 	.byte	0x04, 0x11
        /*243e*/ 	.short	(.L_1547 - .L_1546)
	.align		4
.L_1546:
        /*2440*/ 	.word	index@(contiguous_mean22_u8)
        /*2444*/ 	.word	0x00000000


	//----- nvinfo : EIATTR_REGCOUNT
	.align		4
.L_1547:
        /*2448*/ 	.byte	0x04, 0x2f
        /*244a*/ 	.short	(.L_1549 - .L_1548)
	.align		4
.L_1548:
        /*244c*/ 	.word	index@(contiguous_mean3_u8)
        /*2450*/ 	.word	0x0000002c


	//----- nvinfo : EIATTR_FRAME_SIZE
	.align		4
.L_1549:
        /*2454*/ 	.byte	0x04, 0x11
        /*2456*/ 	.short	(.L_1551 - .L_1550)
	.align		4
.L_1550:
        /*2458*/ 	.word	index@($__internal_369_$__cuda_sm20_rem_s64)
        /*245c*/ 	.word	0x00000000


	//----- nvinfo : EIATTR_FRAME_SIZE
	.align		4
.L_1551:
        /*2460*/ 	.byte	0x04, 0x11
        /*2462*/ 	.short	(.L_1553 - .L_1552)
	.align		4
.L_1552:
        /*2464*/ 	.word	index@($__internal_368_$__cuda_sm20_div_s64)
        /*2468*/ 	.word	0x00000000


	//----- nvinfo : EIATTR_FRAME_SIZE
	.align		4
.L_1553:
        /*246c*/ 	.byte	0x04, 0x11
        /*246e*/ 	.short	(.L_1555 - .L_1554)
	.align		4
.L_1554:
        /*2470*/ 	.word	index@(contiguous_mean3_u8)
        /*2474*/ 	.word	0x00000000


	//----- nvinfo : EIATTR_REGCOUNT
	.align		4
.L_1555:
        /*2478*/ 	.byte	0x04, 0x2f
        /*247a*/ 	.short	(.L_1557 - .L_1556)
	.align		4
.L_1556:
        /*247c*/ 	.word	index@(contiguous_mean33_u8)
        /*2480*/ 	.word	0x00000020


	//----- nvinfo : EIATTR_FRAME_SIZE
	.align		4
.L_1557:
        /*2484*/ 	.byte	0x04, 0x11
        /*2486*/ 	.short	(.L_1559 - .L_1558)
	.align		4
.L_1558:
        /*2488*/ 	.word	index@(contiguous_mean33_u8)
        /*248c*/ 	.word	0x00000000


	//----- nvinfo : EIATTR_REGCOUNT
	.align		4
.L_1559:
        /*2490*/ 	.byte	0x04, 0x2f
        /*2492*/ 	.short	(.L_1561 - .L_1560)
	.align		4
.L_1560:
        /*2494*/ 	.word	index@(contiguous_mean_u16)
        /*2498*/ 	.word	0x0000000e


	//----- nvinfo : EIATTR_FRAME_SIZE
	.align		4
.L_1561:
        /*249c*/ 	.byte	0x04, 0x11
        /*249e*/ 	.short	(.L_1563 - .L_1562)
	.align		4
.L_1562:
        /*24a0*/ 	.word	index@(contiguous_mean_u16)
        /*24a4*/ 	.word	0x00000000


	//----- nvinfo : EIATTR_REGCOUNT
	.align		4
.L_1563:
        /*24a8*/ 	.byte	0x04, 0x2f
        /*24aa*/ 	.short	(.L_1565 - .L_1564)
	.align		4
.L_1564:
        /*24ac*/ 	.word	index@(contiguous_cumulate_mean_u16)
        /*24b0*/ 	.word	0x0000000e


	//----- nvinfo : EIATTR_FRAME_SIZE
	.align		4
.L_1565:
        /*24b4*/ 	.byte	0x04, 0x11
        /*24b6*/ 	.short	(.L_1567 - .L_1566)
	.align		4
.L_1566:
        /*24b8*/ 	.word	index@(contiguous_cumulate_mean_u16)
        /*24bc*/ 	.word	0x00000000


	//----- nvinfo : EIATTR_REGCOUNT
	.align		4
.L_1567:
        /*24c0*/ 	.byte	0x04, 0x2f
        /*24c2*/ 	.short	(.L_1569 - .L_1568)
	.align		4
.L_1568:
        /*24c4*/ 	.word	index@(uncontiguous_mean_u16)
        /*24c8*/ 	.word	0x00000030


	//----- nvinfo : EIATTR_FRAME_SIZE
	.align		4
.L_1569:
        /*24cc*/ 	.byte	0x04, 0x11
        /*24ce*/ 	.short	(.L_1571 - .L_1570)
	.align		4
.L_1570:
        /*24d0*/ 	.word	index@($__internal_367_$__cuda_sm20_rem_s64)
        /*24d4*/ 	.word	0x00000000


	//----- nvinfo : EIATTR_FRAME_SIZE
	.align		4
.L_1571:
        /*24d8*/ 	.byte	0x04, 0x11
        /*24da*/ 	.short	(.L_1573 - .L_1572)
	.align		4
.L_1572:
        /*24dc*/ 	.word	index@($__internal_366_$__cuda_sm20_div_s64)
        /*24e0*/ 	.word	0x00000000


	//----- nvinfo : EIATTR_FRAME_SIZE
	.align		4
.L_1573:
        /*24e4*/ 	.byte	0x04, 0x11
        /*24e6*/ 	.short	(.L_1575 - .L_1574)
	.align		4
.L_1574:
        /*24e8*/ 	.word	index@(uncontiguous_mean_u16)
        /*24ec*/ 	.word	0x00000000


	//----- nvinfo : EIATTR_REGCOUNT
	.align		4
.L_1575:
        /*24f0*/ 	.byte	0x04, 0x2f
        /*24f2*/ 	.short	(.L_1577 - .L_1576)
	.align		4
.L_1576:
        /*24f4*/ 	.word	index@(uncontiguous_cumulate_mean_u16)
        /*24f8*/ 	.word	0x00000030


	//----- nvinfo : EIATTR_FRAME_SIZE
	.align		4
.L_1577:
        /*24fc*/ 	.byte	0x04, 0x11
        /*24fe*/ 	.short	(.L_1579 - .L_1578)
	.align		4
.L_1578:
        /*2500*/ 	.word	index@($__internal_365_$__cuda_sm20_rem_s64)
        /*2504*/ 	.word	0x00000000


	//----- nvinfo : EIATTR_FRAME_SIZE
	.align		4
.L_1579:
        /*2508*/ 	.byte	0x04, 0x11
        /*250a*/ 	.short	(.L_1581 - .L_1580)
	.align		4
.L_1580:
        /*250c*/ 	.word	index@($__internal_364_$__cuda_sm20_div_s64)
        /*2510*/ 	.word	0x00000000


	//----- nvinfo : EIATTR_FRAME_SIZE
	.align		4
.L_1581:
        /*2514*/ 	.byte	0x04, 0x11
        /*2516*/ 	.short	(.L_1583 - .L_1582)
	.align		4
.L_1582:
        /*2518*/ 	.word	index@(uncontiguous_cumulate_mean_u16)
        /*251c*/ 	.word	0x00000000


	//----- nvinfo : EIATTR_REGCOUNT
	.align		4
.L_1583:
        /*2520*/ 	.byte	0x04, 0x2f
        /*2522*/ 	.short	(.L_1585 - .L_1584)
	.align		4
.L_1584:
        /*2524*/ 	.word	index@(contiguous_mean2_u16)
        /*2528*/ 	.word	0x00000030


	//----- nvinfo : EIATTR_FRAME_SIZE
	.align		4
.L_1585:
        /*252c*/ 	.byte	0x04, 0x11
        /*252e*/ 	.short	(.L_1587 - .L_1586)
	.align		4
.L_1586:
        /*2530*/ 	.word	index@($__internal_363_$__cuda_sm20_rem_s64)
        /*2534*/ 	.word	0x00000000


	//----- nvinfo : EIATTR_FRAME_SIZE
	.align		4
.L_1587:
        /*2538*/ 	.byte	0x04, 0x11
        /*253a*/ 	.short	(.L_1589 - .L_1588)
	.align		4
.L_1588:
        /*253c*/ 	.word	index@($__internal_362_$__cuda_sm20_div_s64)
        /*2540*/ 	.word	0x00000000


	//----- nvinfo : EIATTR_FRAME_SIZE
	.align		4
.L_1589:
        /*2544*/ 	.byte	0x04, 0x11
        /*2546*/ 	.short	(.L_1591 - .L_1590)
	.align		4
.L_1590:
        /*2548*/ 	.word	index@(contiguous_mean2_u16)
        /*254c*/ 	.word	0x00000000


	//----- nvinfo : EIATTR_REGCOUNT
	.align		4
.L_1591:
        /*2550*/ 	.byte	0x04, 0x2f
        /*2552*/ 	.short	(.L_1593 - .L_1592)
	.align		4
.L_1592:
        /*2554*/ 	.word	index@(contiguous_mean22_u16)
        /*2558*/ 	.word	0x0000000e


	//----- nvinfo : EIATTR_FRAME_SIZE
	.align		4
.L_1593:
        /*255c*/ 	.byte	0x04, 0x11
        /*255e*/ 	.short	(.L_1595 - .L_1594)
	.align		4
.L_1594:
        /*2560*/ 	.word	index@(contiguous_mean22_u16)
        /*2564*/ 	.word	0x00000000


	//----- nvinfo : EIATTR_REGCOUNT
	.align		4
.L_1595:
        /*2568*/ 	.byte	0x04, 0x2f
        /*256a*/ 	.short	(.L_1597 - .L_1596)
	.align		4
.L_1596:
        /*256c*/ 	.word	index@(contiguous_mean3_u16)
        /*2570*/ 	.word	0x0000002c


	//----- nvinfo : EIATTR_FRAME_SIZE
	.align		4
.L_1597:
        /*2574*/ 	.byte	0x04, 0x11
        /*2576*/ 	.short	(.L_1599 - .L_1598)
	.align		4
.L_1598:
        /*2578*/ 	.word	index@($__internal_361_$__cuda_sm20_rem_s64)
        /*257c*/ 	.word	0x00000000


	//----- nvinfo : EIATTR_FRAME_SIZE
	.align		4
.L_1599:
        /*2580*/ 	.byte	0x04, 0x11
        /*2582*/ 	.short	(.L_1601 - .L_1600)
	.align		4
.L_1600:
        /*2584*/ 	.word	index@($__internal_360_$__cuda_sm20_div_s64)
        /*2588*/ 	.word	0x00000000


	//----- nvinfo : EIATTR_FRAME_SIZE
	.align		4
.L_1601:
        /*258c*/ 	.byte	0x04, 0x11
        /*258e*/ 	.short	(.L_1603 - .L_1602)
	.align		4
.L_1602:
        /*2590*/ 	.word	index@(contiguous_mean3_u16)
        /*2594*/ 	.word	0x00000000


	//----- nvinfo : EIATTR_REGCOUNT
	.align		4
.L_1603:
        /*2598*/ 	.byte	0x04, 0x2f
        /*259a*/ 	.short	(.L_1605 - .L_1604)
	.align		4
.L_1604:
        /*259c*/ 	.word	index@(contiguous_mean33_u16)
        /*25a0*/ 	.word	0x00000020


	//----- nvinfo : EIATTR_FRAME_SIZE
	.align		4
.L_1605:
        /*25a4*/ 	.byte	0x04, 0x11
        /*25a6*/ 	.short	(.L_1607 - .L_1606)
	.align		4
.L_1606:
        /*25a8*/ 	.word	index@(contiguous_mean33_u16)
        /*25ac*/ 	.word	0x00000000


	//----- nvinfo : EIATTR_REGCOUNT
	.align		4
.L_1607:
        /*25b0*/ 	.byte	0x04, 0x2f
        /*25b2*/ 	.short	(.L_1609 - .L_1608)
	.align		4
.L_1608:
        /*25b4*/ 	.word	index@(contiguous_mean_u32)
        /*25b8*/ 	.word	0x0000000d


	//----- nvinfo : EIATTR_FRAME_SIZE
	.align		4
.L_1609:
        /*25bc*/ 	.byte	0x04, 0x11
        /*25be*/ 	.short	(.L_1611 - .L_1610)
	.align		4
.L_1610:
        /*25c0*/ 	.word	index@(contiguous_mean_u32)
        /*25c4*/ 	.word	0x00000000


	//----- nvinfo : EIATTR_REGCOUNT
	.align		4
.L_1611:
        /*25c8*/ 	.byte	0x04, 0x2f
        /*25ca*/ 	.short	(.L_1613 - .L_1612)
	.align		4
.L_1612:
        /*25cc*/ 	.word	index@(contiguous_cumulate_mean_u32)
        /*25d0*/ 	.word	0x0000000d


	//----- nvinfo : EIATTR_FRAME_SIZE
	.align		4
.L_1613:
        /*25d4*/ 	.byte	0x04, 0x11
        /*25d6*/ 	.short	(.L_1615 - .L_1614)
	.align		4
.L_1614:
        /*25d8*/ 	.word	index@(contiguous_cumulate_mean_u32)
        /*25dc*/ 	.word	0x00000000


	//----- nvinfo : EIATTR_REGCOUNT
	.align		4
.L_1615:
        /*25e0*/ 	.byte	0x04, 0x2f
        /*25e2*/ 	.short	(.L_1617 - .L_1616)
	.align		4
.L_1616:
        /*25e4*/ 	.word	index@(uncontiguous_mean_u32)
        /*25e8*/ 	.word	0x0000002e


	//----- nvinfo : EIATTR_FRAME_SIZE
	.align		4
.L_1617:
        /*25ec*/ 	.byte	0x04, 0x11
        /*25ee*/ 	.short	(.L_1619 - .L_1618)
	.align		4
.L_1618:
        /*25f0*/ 	.word	index@($__internal_359_$__cuda_sm20_rem_s64)
        /*25f4*/ 	.word	0x00000000


	//----- nvinfo : EIATTR_FRAME_SIZE
	.align		4
.L_1619:
        /*25f8*/ 	.byte	0x04, 0x11
        /*25fa*/ 	.short	(.L_1621 - .L_1620)
	.align		4
.L_1620:
        /*25fc*/ 	.word	index@($__internal_358_$__cuda_sm20_div_s64)
        /*2600*/ 	.word	0x00000000


	//----- nvinfo : EIATTR_FRAME_SIZE
	.align		4
.L_1621:
        /*2604*/ 	.byte	0x04, 0x11
        /*2606*/ 	.short	(.L_1623 - .L_1622)
	.align		4
.L_1622:
        /*2608*/ 	.word	index@(uncontiguous_mean_u32)
        /*260c*/ 	.word	0x00000000


	//----- nvinfo : EIATTR_REGCOUNT
	.align		4
.L_1623:
        /*2610*/ 	.byte	0x04, 0x2f
        /*2612*/ 	.short	(.L_1625 - .L_1624)
	.align		4
.L_1624:
        /*2614*/ 	.word	index@(uncontiguous_cumulate_mean_u32)
        /*2618*/ 	.word	0x0000002e


	//----- nvinfo : EIATTR_FRAME_SIZE
	.align		4
.L_1625:
        /*261c*/ 	.byte	0x04, 0x11
        /*261e*/ 	.short	(.L_1627 - .L_1626)
	.align		4
.L_1626:
        /*2620*/ 	.word	index@($__internal_357_$__cuda_sm20_rem_s64)
        /*2624*/ 	.word	0x00000000


	//----- nvinfo : EIATTR_FRAME_SIZE
	.align		4
.L_1627:
        /*2628*/ 	.byte	0x04, 0x11
        /*262a*/ 	.short	(.L_1629 - .L_1628)
	.align		4
.L_1628:
        /*262c*/ 	.word	index@($__internal_356_$__cuda_sm20_div_s64)
        /*2630*/ 	.word	0x00000000


	//----- nvinfo : EIATTR_FRAME_SIZE
	.align		4
.L_1629:
        /*2634*/ 	.byte	0x04, 0x11
        /*2636*/ 	.short	(.L_1631 - .L_1630)
	.align		4
.L_1630:
        /*2638*/ 	.word	index@(uncontiguous_cumulate_mean_u32)
        /*263c*/ 	.word	0x00000000


	//----- nvinfo : EIATTR_REGCOUNT
	.align		4
.L_1631:
        /*2640*/ 	.byte	0x04, 0x2f
        /*2642*/ 	.short	(.L_1633 - .L_1632)
	.align		4
.L_1632:
        /*2644*/ 	.word	index@(contiguous_mean2_u32)
        /*2648*/ 	.word	0x00000030


	//----- nvinfo : EIATTR_FRAME_SIZE
	.align		4
.L_1633:
        /*264c*/ 	.byte	0x04, 0x11
        /*264e*/ 	.short	(.L_1635 - .L_1634)
	.align		4
.L_1634:
        /*2650*/ 	.word	index@($__internal_355_$__cuda_sm20_rem_s64)
        /*2654*/ 	.word	0x00000000


	//----- nvinfo : EIATTR_FRAME_SIZE
	.align		4
.L_1635:
        /*2658*/ 	.byte	0x04, 0x11
        /*265a*/ 	.short	(.L_1637 - .L_1636)
	.align		4
.L_1636:
        /*265c*/ 	.word	index@($__internal_354_$__cuda_sm20_div_s64)
        /*2660*/ 	.word	0x00000000


	//----- nvinfo : EIATTR_FRAME_SIZE
	.align		4
.L_1637:
        /*2664*/ 	.byte	0x04, 0x11
        /*2666*/ 	.short	(.L_1639 - .L_1638)
	.align		4
.L_1638:
        /*2668*/ 	.word	index@(contiguous_mean2_u32)
        /*266c*/ 	.word	0x00000000


	//----- nvinfo : EIATTR_REGCOUNT
	.align		4
.L_1639:
        /*2670*/ 	.byte	0x04, 0x2f
        /*2672*/ 	.short	(.L_1641 - .L_1640)
	.align		4
.L_1640:
        /*2674*/ 	.word	index@(contiguous_mean22_u32)
        /*2678*/ 	.word	0x0000000e


	//----- nvinfo : EIATTR_FRAME_SIZE
	.align		4
.L_1641:
        /*267c*/ 	.byte	0x04, 0x11
        /*267e*/ 	.short	(.L_1643 - .L_1642)
	.align		4
.L_1642:
        /*2680*/ 	.word	index@(contiguous_mean22_u32)
        /*2684*/ 	.word	0x00000000


	//----- nvinfo : EIATTR_REGCOUNT
	.align		4
.L_1643:
        /*2688*/ 	.byte	0x04, 0x2f
        /*268a*/ 	.short	(.L_1645 - .L_1644)
	.align		4
.L_1644:
        /*268c*/ 	.word	index@(contiguous_mean3_u32)
        /*2690*/ 	.word	0x0000002c


	//----- nvinfo : EIATTR_FRAME_SIZE
	.align		4
.L_1645:
        /*2694*/ 	.byte	0x04, 0x11
        /*2696*/ 	.short	(.L_1647 - .L_1646)
	.align		4
.L_1646:
        /*2698*/ 	.word	index@($__internal_353_$__cuda_sm20_rem_s64)
        /*269c*/ 	.word	0x00000000


	//----- nvinfo : EIATTR_FRAME_SIZE
	.align		4
.L_1647:
        /*26a0*/ 	.byte	0x04, 0x11
        /*26a2*/ 	.short	(.L_1649 - .L_1648)
	.align		4
.L_1648:
        /*26a4*/ 	.word	index@($__internal_352_$__cuda_sm20_div_s64)
        /*26a8*/ 	.word	0x00000000


	//----- nvinfo : EIATTR_FRAME_SIZE
	.align		4
.L_1649:
        /*26ac*/ 	.byte	0x04, 0x11
        /*26ae*/ 	.short	(.L_1651 - .L_1650)
	.align		4
.L_1650:
        /*26b0*/ 	.word	index@(contiguous_mean3_u32)
        /*26b4*/ 	.word	0x00000000


	//----- nvinfo : EIATTR_REGCOUNT
	.align		4
.L_1651:
        /*26b8*/ 	.byte	0x04, 0x2f
        /*26ba*/ 	.short	(.L_1653 - .L_1652)
	.align		4
.L_1652:
        /*26bc*/ 	.word	index@(contiguous_mean33_u32)
        /*26c0*/ 	.word	0x0000001c


	//----- nvinfo : EIATTR_FRAME_SIZE
	.align		4
.L_1653:
        /*26c4*/ 	.byte	0x04, 0x11
        /*26c6*/ 	.short	(.L_1655 - .L_1654)
	.align		4
.L_1654:
        /*26c8*/ 	.word	index@(contiguous_mean33_u32)
        /*26cc*/ 	.word	0x00000000


	//----- nvinfo : EIATTR_REGCOUNT
	.align		4
.L_1655:
        /*26d0*/ 	.byte	0x04, 0x2f
        /*26d2*/ 	.short	(.L_1657 - .L_1656)
	.align		4
.L_1656:
        /*26d4*/ 	.word	index@(contiguous_mean_u64)
        /*26d8*/ 	.word	0x00000010


	//----- nvinfo : EIATTR_FRAME_SIZE
	.align		4
.L_1657:
        /*26dc*/ 	.byte	0x04, 0x11
        /*26de*/ 	.short	(.L_1659 - .L_1658)
	.align		4
.L_1658:
        /*26e0*/ 	.word	index@(contiguous_mean_u64)
        /*26e4*/ 	.word	0x00000000


	//----- nvinfo : EIATTR_REGCOUNT
	.align		4
.L_1659:
        /*26e8*/ 	.byte	0x04, 0x2f
        /*26ea*/ 	.short	(.L_1661 - .L_1660)
	.align		4
.L_1660:
        /*26ec*/ 	.word	index@(contiguous_cumulate_mean_u64)
        /*26f0*/ 	.word	0x00000010


	//----- nvinfo : EIATTR_FRAME_SIZE
	.align		4
.L_1661:
        /*26f4*/ 	.byte	0x04, 0x11
        /*26f6*/ 	.short	(.L_1663 - .L_1662)
	.align		4
.L_1662:
        /*26f8*/ 	.word	index@(contiguous_cumulate_mean_u64)
        /*26fc*/ 	.word	0x00000000


	//----- nvinfo : EIATTR_REGCOUNT
	.align		4
.L_1663:
        /*2700*/ 	.byte	0x04, 0x2f
        /*2702*/ 	.short	(.L_1665 - .L_1664)
	.align		4
.L_1664:
        /*2704*/ 	.word	index@(uncontiguous_mean_u64)
        /*2708*/ 	.word	0x0000002e


	//----- nvinfo : EIATTR_FRAME_SIZE
	.align		4
.L_1665:
        /*270c*/ 	.byte	0x04, 0x11
        /*270e*/ 	.short	(.L_1667 - .L_1666)
	.align		4
.L_1666:
        /*2710*/ 	.word	index@($__internal_351_$__cuda_sm20_rem_s64)
        /*2714*/ 	.word	0x00000000


	//----- nvinfo : EIATTR_FRAME_SIZE
	.align		4
.L_1667:
        /*2718*/ 	.byte	0x04, 0x11
        /*271a*/ 	.short	(.L_1669 - .L_1668)
	.align		4
.L_1668:
        /*271c*/ 	.word	index@($__internal_350_$__cuda_sm20_div_s64)
        /*2720*/ 	.word	0x00000000


	//----- nvinfo : EIATTR_FRAME_SIZE
	.align		4
.L_1669:
        /*2724*/ 	.byte	0x04, 0x11
        /*2726*/ 	.short	(.L_1671 - .L_1670)
	.align		4
.L_1670:
        /*2728*/ 	.word	index@(uncontiguous_mean_u64)
        /*272c*/ 	.word	0x00000000


	//----- nvinfo : EIATTR_REGCOUNT
	.align		4
.L_1671:
        /*2730*/ 	.byte	0x04, 0x2f
        /*2732*/ 	.short	(.L_1673 - .L_1672)
	.align		4
.L_1672:
        /*2734*/ 	.word	index@(uncontiguous_cumulate_mean_u64)
        /*2738*/ 	.word	0x0000002e


	//----- nvinfo : EIATTR_FRAME_SIZE
	.align		4
.L_1673:
        /*273c*/ 	.byte	0x04, 0x11
        /*273e*/ 	.short	(.L_1675 - .L_1674)
	.align		4
.L_1674:
        /*2740*/ 	.word	index@($__internal_349_$__cuda_sm20_rem_s64)
        /*2744*/ 	.word	0x00000000


	//----- nvinfo : EIATTR_FRAME_SIZE
	.align		4
.L_1675:
        /*2748*/ 	.byte	0x04, 0x11
        /*274a*/ 	.short	(.L_1677 - .L_1676)
	.align		4
.L_1676:
        /*274c*/ 	.word	index@($__internal_348_$__cuda_sm20_div_s64)
        /*2750*/ 	.word	0x00000000


	//----- nvinfo : EIATTR_FRAME_SIZE
	.align		4
.L_1677:
        /*2754*/ 	.byte	0x04, 0x11
        /*2756*/ 	.short	(.L_1679 - .L_1678)
	.align		4
.L_1678:
        /*2758*/ 	.word	index@(uncontiguous_cumulate_mean_u64)
        /*275c*/ 	.word	0x00000000


	//----- nvinfo : EIATTR_REGCOUNT
	.align		4
.L_1679:
        /*2760*/ 	.byte	0x04, 0x2f
        /*2762*/ 	.short	(.L_1681 - .L_1680)
	.align		4
.L_1680:
        /*2764*/ 	.word	index@(contiguous_mean2_u64)
        /*2768*/ 	.word	0x00000030


	//----- nvinfo : EIATTR_FRAME_SIZE
	.align		4
.L_1681:
        /*276c*/ 	.byte	0x04, 0x11
        /*276e*/ 	.short	(.L_1683 - .L_1682)
	.align		4
.L_1682:
        /*2770*/ 	.word	index@($__internal_347_$__cuda_sm20_rem_s64)
        /*2774*/ 	.word	0x00000000


	//----- nvinfo : EIATTR_FRAME_SIZE
	.align		4
.L_1683:
        /*2778*/ 	.byte	0x04, 0x11
        /*277a*/ 	.short	(.L_1685 - .L_1684)
	.align		4
.L_1684:
        /*277c*/ 	.word	index@($__internal_346_$__cuda_sm20_div_s64)
        /*2780*/ 	.word	0x00000000


	//----- nvinfo : EIATTR_FRAME_SIZE
	.align		4
.L_1685:
        /*2784*/ 	.byte	0x04, 0x11
        /*2786*/ 	.short	(.L_1687 - .L_1686)
	.align		4
.L_1686:
        /*2788*/ 	.word	index@(contiguous_mean2_u64)
        /*278c*/ 	.word	0x00000000


	//----- nvinfo : EIATTR_REGCOUNT
	.align		4
.L_1687:
        /*2790*/ 	.byte	0x04, 0x2f
        /*2792*/ 	.short	(.L_1689 - .L_1688)
	.align		4
.L_1688:
        /*2794*/ 	.word	index@(contiguous_mean22_u64)
        /*2798*/ 	.word	0x00000010


	//----- nvinfo : EIATTR_FRAME_SIZE
	.align		4
.L_1689:
        /*279c*/ 	.byte	0x04, 0x11
        /*279e*/ 	.short	(.L_1691 - .L_1690)
	.align		4
.L_1690:
        /*27a0*/ 	.word	index@(contiguous_mean22_u64)
        /*27a4*/ 	.word	0x00000000


	//----- nvinfo : EIATTR_REGCOUNT
	.align		4
.L_1691:
        /*27a8*/ 	.byte	0x04, 0x2f
        /*27aa*/ 	.short	(.L_1693 - .L_1692)
	.align		4
.L_1692:
        /*27ac*/ 	.word	index@(contiguous_mean3_u64)
        /*27b0*/ 	.word	0x0000002c


	//----- nvinfo : EIATTR_FRAME_SIZE
	.align		4
.L_1693:
        /*27b4*/ 	.byte	0x04, 0x11
        /*27b6*/ 	.short	(.L_1695 - .L_1694)
	.align		4
.L_1694:
        /*27b8*/ 	.word	index@($__internal_345_$__cuda_sm20_rem_s64)
        /*27bc*/ 	.word	0x00000000


	//----- nvinfo : EIATTR_FRAME_SIZE
	.align		4
.L_1695:
        /*27c0*/ 	.byte	0x04, 0x11
        /*27c2*/ 	.short	(.L_1697 - .L_1696)
	.align		4
.L_1696:
        /*27c4*/ 	.word	index@($__internal_344_$__cuda_sm20_div_s64)
        /*27c8*/ 	.word	0x00000000


	//----- nvinfo : EIATTR_FRAME_SIZE
	.align		4
.L_1697:
        /*27cc*/ 	.byte	0x04, 0x11
        /*27ce*/ 	.short	(.L_1699 - .L_1698)
	.align		4
.L_1698:
        /*27d0*/ 	.word	index@(contiguous_mean3_u64)
        /*27d4*/ 	.word	0x00000000


	//----- nvinfo : EIATTR_REGCOUNT
	.align		4
.L_1699:
        /*27d8*/ 	.byte	0x04, 0x2f
        /*27da*/ 	.short	(.L_1701 - .L_1700)
	.align		4
.L_1700:
        /*27dc*/ 	.word	index@(contiguous_mean33_u64)
        /*27e0*/ 	.word	0x00000020


	//----- nvinfo : EIATTR_FRAME_SIZE
	.align		4
.L_1701:
        /*27e4*/ 	.byte	0x04, 0x11
        /*27e6*/ 	.short	(.L_1703 - .L_1702)
	.align		4
.L_1702:
        /*27e8*/ 	.word	index@(contiguous_mean33_u64)
        /*27ec*/ 	.word	0x00000000


	//----- nvinfo : EIATTR_REGCOUNT
	.align		4
.L_1703:
        /*27f0*/ 	.byte	0x04, 0x2f
        /*27f2*/ 	.short	(.L_1705 - .L_1704)
	.align		4
.L_1704:
        /*27f4*/ 	.word	index@(contiguous_mean_f32)
        /*27f8*/ 	.word	0x0000000d


	//----- nvinfo : EIATTR_FRAME_SIZE
	.align		4
.L_1705:
        /*27fc*/ 	.byte	0x04, 0x11
        /*27fe*/ 	.short	(.L_1707 - .L_1706)
	.align		4
.L_1706:
        /*2800*/ 	.word	index@(contiguous_mean_f32)
        /*2804*/ 	.word	0x00000000


	//----- nvinfo : EIATTR_REGCOUNT
	.align		4
.L_1707:
        /*2808*/ 	.byte	0x04, 0x2f
        /*280a*/ 	.short	(.L_1709 - .L_1708)
	.align		4
.L_1708:
        /*280c*/ 	.word	index@(contiguous_cumulate_mean_f32)
        /*2810*/ 	.word	0x0000000d


	//----- nvinfo : EIATTR_FRAME_SIZE
	.align		4
.L_1709:
        /*2814*/ 	.byte	0x04, 0x11
        /*2816*/ 	.short	(.L_1711 - .L_1710)
	.align		4
.L_1710:
        /*2818*/ 	.word	index@(contiguous_cumulate_mean_f32)
        /*281c*/ 	.word	0x00000000


	//----- nvinfo : EIATTR_REGCOUNT
	.align		4
.L_1711:
        /*2820*/ 	.byte	0x04, 0x2f
        /*2822*/ 	.short	(.L_1713 - .L_1712)
	.align		4
.L_1712:
        /*2824*/ 	.word	index@(uncontiguous_mean_f32)
        /*2828*/ 	.word	0x0000002e


	//----- nvinfo : EIATTR_FRAME_SIZE
	.align		4
.L_1713:
        /*282c*/ 	.byte	0x04, 0x11
        /*282e*/ 	.short	(.L_1715 - .L_1714)
	.align		4
.L_1714:
        /*2830*/ 	.word	index@($__internal_343_$__cuda_sm20_rem_s64)
        /*2834*/ 	.word	0x00000000


	//----- nvinfo : EIATTR_FRAME_SIZE
	.align		4
.L_1715:
        /*2838*/ 	.byte	0x04, 0x11
        /*283a*/ 	.short	(.L_1717 - .L_1716)
	.align		4
.L_1716:
        /*283c*/ 	.word	index@($__internal_342_$__cuda_sm20_div_s64)
        /*2840*/ 	.word	0x00000000


	//----- nvinfo : EIATTR_FRAME_SIZE
	.align		4
.L_1717:
        /*2844*/ 	.byte	0x04, 0x11
        /*2846*/ 	.short	(.L_1719 - .L_1718)
	.align		4
.L_1718:
        /*2848*/ 	.word	index@(uncontiguous_mean_f32)
        /*284c*/ 	.word	0x00000000


	//----- nvinfo : EIATTR_REGCOUNT
	.align		4
.L_1719:
        /*2850*/ 	.byte	0x04, 0x2f
        /*2852*/ 	.short	(.L_1721 - .L_1720)
	.align		4
.L_1720:
        /*2854*/ 	.word	index@(uncontiguous_cumulate_mean_f32)
        /*2858*/ 	.word	0x0000002e


	//----- nvinfo : EIATTR_FRAME_SIZE
	.align		4
.L_1721:
        /*285c*/ 	.byte	0x04, 0x11
        /*285e*/ 	.short	(.L_1723 - .L_1722)
	.align		4
.L_1722:
        /*2860*/ 	.word	index@($__internal_341_$__cuda_sm20_rem_s64)
        /*2864*/ 	.word	0x00000000


	//----- nvinfo : EIATTR_FRAME_SIZE
	.align		4
.L_1723:
        /*2868*/ 	.byte	0x04, 0x11
        /*286a*/ 	.short	(.L_1725 - .L_1724)
	.align		4
.L_1724:
        /*286c*/ 	.word	index@($__internal_340_$__cuda_sm20_div_s64)
        /*2870*/ 	.word	0x00000000


	//----- nvinfo : EIATTR_FRAME_SIZE
	.align		4
.L_1725:
        /*2874*/ 	.byte	0x04, 0x11
        /*2876*/ 	.short	(.L_1727 - .L_1726)
	.align		4
.L_1726:
        /*2878*/ 	.word	index@(uncontiguous_cumulate_mean_f32)
        /*287c*/ 	.word	0x00000000


	//----- nvinfo : EIATTR_REGCOUNT
	.align		4
.L_1727:
        /*2880*/ 	.byte	0x04, 0x2f
        /*2882*/ 	.short	(.L_1729 - .L_1728)
	.align		4
.L_1728:
        /*2884*/ 	.word	index@(contiguous_mean2_f32)
        /*2888*/ 	.word	0x00000030


	//----- nvinfo : EIATTR_FRAME_SIZE
	.align		4
.L_1729:
        /*288c*/ 	.byte	0x04, 0x11
        /*288e*/ 	.short	(.L_1731 - .L_1730)
	.align		4
.L_1730:
        /*2890*/ 	.word	index@($__internal_339_$__cuda_sm20_rem_s64)
        /*2894*/ 	.word	0x00000000


	//----- nvinfo : EIATTR_FRAME_SIZE
	.align		4
.L_1731:
        /*2898*/ 	.byte	0x04, 0x11
        /*289a*/ 	.short	(.L_1733 - .L_1732)
	.align		4
.L_1732:
        /*289c*/ 	.word	index@($__internal_338_$__cuda_sm20_div_s64)
        /*28a0*/ 	.word	0x00000000


	//----- nvinfo : EIATTR_FRAME_SIZE
	.align		4
.L_1733:
        /*28a4*/ 	.byte	0x04, 0x11
        /*28a6*/ 	.short	(.L_1735 - .L_1734)
	.align		4
.L_1734:
        /*28a8*/ 	.word	index@(contiguous_mean2_f32)
        /*28ac*/ 	.word	0x00000000


	//----- nvinfo : EIATTR_REGCOUNT
	.align		4
.L_1735:
        /*28b0*/ 	.byte	0x04, 0x2f
        /*28b2*/ 	.short	(.L_1737 - .L_1736)
	.align		4
.L_1736:
        /*28b4*/ 	.word	index@(contiguous_mean22_f32)
        /*28b8*/ 	.word	0x0000000e


	//----- nvinfo : EIATTR_FRAME_SIZE
	.align		4
.L_1737:
        /*28bc*/ 	.byte	0x04, 0x11
        /*28be*/ 	.short	(.L_1739 - .L_1738)
	.align		4
.L_1738:
        /*28c0*/ 	.word	index@(contiguous_mean22_f32)
        /*28c4*/ 	.word	0x00000000


	//----- nvinfo : EIATTR_REGCOUNT
	.align		4
.L_1739:
        /*28c8*/ 	.byte	0x04, 0x2f
        /*28ca*/ 	.short	(.L_1741 - .L_1740)
	.align		4
.L_1740:
        /*28cc*/ 	.word	index@(contiguous_mean3_f32)
        /*28d0*/ 	.word	0x0000002c


	//----- nvinfo : EIATTR_FRAME_SIZE
	.align		4
.L_1741:
        /*28d4*/ 	.byte	0x04, 0x11
        /*28d6*/ 	.short	(.L_1743 - .L_1742)
	.align		4
.L_1742:
        /*28d8*/ 	.word	index@($__internal_337_$__cuda_sm20_rem_s64)
        /*28dc*/ 	.word	0x00000000


	//----- nvinfo : EIATTR_FRAME_SIZE
	.align		4
.L_1743:
        /*28e0*/ 	.byte	0x04, 0x11
        /*28e2*/ 	.short	(.L_1745 - .L_1744)
	.align		4
.L_1744:
        /*28e4*/ 	.word	index@($__internal_336_$__cuda_sm20_div_s64)
        /*28e8*/ 	.word	0x00000000


	//----- nvinfo : EIATTR_FRAME_SIZE
	.align		4
.L_1745:
        /*28ec*/ 	.byte	0x04, 0x11
        /*28ee*/ 	.short	(.L_1747 - .L_1746)
	.align		4
.L_1746:
        /*28f0*/ 	.word	index@(contiguous_mean3_f32)
        /*28f4*/ 	.word	0x00000000


	//----- nvinfo : EIATTR_REGCOUNT
	.align		4
.L_1747:
        /*28f8*/ 	.byte	0x04, 0x2f
        /*28fa*/ 	.short	(.L_1749 - .L_1748)
	.align		4
.L_1748:
        /*28fc*/ 	.word	index@(contiguous_mean33_f32)
        /*2900*/ 	.word	0x0000001c


	//----- nvinfo : EIATTR_FRAME_SIZE
	.align		4
.L_1749:
        /*2904*/ 	.byte	0x04, 0x11
        /*2906*/ 	.short	(.L_1751 - .L_1750)
	.align		4
.L_1750:
        /*2908*/ 	.word	index@(contiguous_mean33_f32)
        /*290c*/ 	.word	0x00000000


	//----- nvinfo : EIATTR_REGCOUNT
	.align		4
.L_1751:
        /*2910*/ 	.byte	0x04, 0x2f
        /*2912*/ 	.short	(.L_1753 - .L_1752)
	.align		4
.L_1752:
        /*2914*/ 	.word	index@(contiguous_mean_f64)
        /*2918*/ 	.word	0x00000010


	//----- nvinfo : EIATTR_FRAME_SIZE
	.align		4
.L_1753:
        /*291c*/ 	.byte	0x04, 0x11
        /*291e*/ 	.short	(.L_1755 - .L_1754)
	.align		4
.L_1754:
        /*2920*/ 	.word	index@(contiguous_mean_f64)
        /*2924*/ 	.word	0x00000000


	//----- nvinfo : EIATTR_REGCOUNT
	.align		4
.L_1755:
        /*2928*/ 	.byte	0x04, 0x2f
        /*292a*/ 	.short	(.L_1757 - .L_1756)
	.align		4
.L_1756:
        /*292c*/ 	.word	index@(contiguous_cumulate_mean_f64)
        /*2930*/ 	.word	0x00000010


	//----- nvinfo : EIATTR_FRAME_SIZE
	.align		4
.L_1757:
        /*2934*/ 	.byte	0x04, 0x11
        /*2936*/ 	.short	(.L_1759 - .L_1758)
	.align		4
.L_1758:
        /*2938*/ 	.word	index@(contiguous_cumulate_mean_f64)
        /*293c*/ 	.word	0x00000000


	//----- nvinfo : EIATTR_REGCOUNT
	.align		4
.L_1759:
        /*2940*/ 	.byte	0x04, 0x2f
        /*2942*/ 	.short	(.L_1761 - .L_1760)
	.align		4
.L_1760:
        /*2944*/ 	.word	index@(uncontiguous_mean_f64)
        /*2948*/ 	.word	0x0000002e


	//----- nvinfo : EIATTR_FRAME_SIZE
	.align		4
.L_1761:
        /*294c*/ 	.byte	0x04, 0x11
        /*294e*/ 	.short	(.L_1763 - .L_1762)
	.align		4
.L_1762:
        /*2950*/ 	.word	index@($__internal_335_$__cuda_sm20_rem_s64)
        /*2954*/ 	.word	0x00000000


	//----- nvinfo : EIATTR_FRAME_SIZE
	.align		4
.L_1763:
        /*2958*/ 	.byte	0x04, 0x11
        /*295a*/ 	.short	(.L_1765 - .L_1764)
	.align		4
.L_1764:
        /*295c*/ 	.word	index@($__internal_334_$__cuda_sm20_div_s64)
        /*2960*/ 	.word	0x00000000


	//----- nvinfo : EIATTR_FRAME_SIZE
	.align		4
.L_1765:
        /*2964*/ 	.byte	0x04, 0x11
        /*2966*/ 	.short	(.L_1767 - .L_1766)
	.align		4
.L_1766:
        /*2968*/ 	.word	index@(uncontiguous_mean_f64)
        /*296c*/ 	.word	0x00000000


	//----- nvinfo : EIATTR_REGCOUNT
	.align		4
.L_1767:
        /*2970*/ 	.byte	0x04, 0x2f
        /*2972*/ 	.short	(.L_1769 - .L_1768)
	.align		4
.L_1768:
        /*2974*/ 	.word	index@(uncontiguous_cumulate_mean_f64)
        /*2978*/ 	.word	0x0000002e


	//----- nvinfo : EIATTR_FRAME_SIZE
	.align		4
.L_1769:
        /*297c*/ 	.byte	0x04, 0x11
        /*297e*/ 	.short	(.L_1771 - .L_1770)
	.align		4
.L_1770:
        /*2980*/ 	.word	index@($__internal_333_$__cuda_sm20_rem_s64)
        /*2984*/ 	.word	0x00000000


	//----- nvinfo : EIATTR_FRAME_SIZE
	.align		4
.L_1771:
        /*2988*/ 	.byte	0x04, 0x11
        /*298a*/ 	.short	(.L_1773 - .L_1772)
	.align		4
.L_1772:
        /*298c*/ 	.word	index@($__internal_332_$__cuda_sm20_div_s64)
        /*2990*/ 	.word	0x00000000


	//----- nvinfo : EIATTR_FRAME_SIZE
	.align		4
.L_1773:
        /*2994*/ 	.byte	0x04, 0x11
        /*2996*/ 	.short	(.L_1775 - .L_1774)
	.align		4
.L_1774:
        /*2998*/ 	.word	index@(uncontiguous_cumulate_mean_f64)
        /*299c*/ 	.word	0x00000000


	//----- nvinfo : EIATTR_REGCOUNT
	.align		4
.L_1775:
        /*29a0*/ 	.byte	0x04, 0x2f
        /*29a2*/ 	.short	(.L_1777 - .L_1776)
	.align		4
.L_1776:
        /*29a4*/ 	.word	index@(contiguous_mean2_f64)
        /*29a8*/ 	.word	0x00000030


	//----- nvinfo : EIATTR_FRAME_SIZE
	.align		4
.L_1777:
        /*29ac*/ 	.byte	0x04, 0x11
        /*29ae*/ 	.short	(.L_1779 - .L_1778)
	.align		4
.L_1778:
        /*29b0*/ 	.word	index@($__internal_331_$__cuda_sm20_rem_s64)
        /*29b4*/ 	.word	0x00000000


	//----- nvinfo : EIATTR_FRAME_SIZE
	.align		4
.L_1779:
        /*29b8*/ 	.byte	0x04, 0x11
        /*29ba*/ 	.short	(.L_1781 - .L_1780)
	.align		4
.L_1780:
        /*29bc*/ 	.word	index@($__internal_330_$__cuda_sm20_div_s64)
        /*29c0*/ 	.word	0x00000000


	//----- nvinfo : EIATTR_FRAME_SIZE
	.align		4
.L_1781:
        /*29c4*/ 	.byte	0x04, 0x11
        /*29c6*/ 	.short	(.L_1783 - .L_1782)
	.align		4
.L_1782:
        /*29c8*/ 	.word	index@(contiguous_mean2_f64)
        /*29cc*/ 	.word	0x00000000


	//----- nvinfo : EIATTR_REGCOUNT
	.align		4
.L_1783:
        /*29d0*/ 	.byte	0x04, 0x2f
        /*29d2*/ 	.short	(.L_1785 - .L_1784)
	.align		4
.L_1784:
        /*29d4*/ 	.word	index@(contiguous_mean22_f64)
        /*29d8*/ 	.word	0x00000010


	//----- nvinfo : EIATTR_FRAME_SIZE
	.align		4
.L_1785:
        /*29dc*/ 	.byte	0x04, 0x11
        /*29de*/ 	.short	(.L_1787 - .L_1786)
	.align		4
.L_1786:
        /*29e0*/ 	.word	index@(contiguous_mean22_f64)
        /*29e4*/ 	.word	0x00000000


	//----- nvinfo : EIATTR_REGCOUNT
	.align		4
.L_1787:
        /*29e8*/ 	.byte	0x04, 0x2f
        /*29ea*/ 	.short	(.L_1789 - .L_1788)
	.align		4
.L_1788:
        /*29ec*/ 	.word	index@(contiguous_mean3_f64)
        /*29f0*/ 	.word	0x0000002c


	//----- nvinfo : EIATTR_FRAME_SIZE
	.align		4
.L_1789:
        /*29f4*/ 	.byte	0x04, 0x11
        /*29f6*/ 	.short	(.L_1791 - .L_1790)
	.align		4
.L_1790:
        /*29f8*/ 	.word	index@($__internal_329_$__cuda_sm20_rem_s64)
        /*29fc*/ 	.word	0x00000000


	//----- nvinfo : EIATTR_FRAME_SIZE
	.align		4
.L_1791:
        /*2a00*/ 	.byte	0x04, 0x11
        /*2a02*/ 	.short	(.L_1793 - .L_1792)
	.align		4
.L_1792:
        /*2a04*/ 	.word	index@($__internal_328_$__cuda_sm20_div_s64)
        /*2a08*/ 	.word	0x00000000


	//----- nvinfo : EIATTR_FRAME_SIZE
	.align		4
.L_1793:
        /*2a0c*/ 	.byte	0x04, 0x11
        /*2a0e*/ 	.short	(.L_1795 - .L_1794)
	.align		4
.L_1794:
        /*2a10*/ 	.word	index@(contiguous_mean3_f64)
        /*2a14*/ 	.word	0x00000000


	//----- nvinfo : EIATTR_REGCOUNT
	.align		4
.L_1795:
        /*2a18*/ 	.byte	0x04, 0x2f
        /*2a1a*/ 	.short	(.L_1797 - .L_1796)
	.align		4
.L_1796:
        /*2a1c*/ 	.word	index@(contiguous_mean33_f64)
        /*2a20*/ 	.word	0x00000020


	//----- nvinfo : EIATTR_FRAME_SIZE
	.align		4
.L_1797:
        /*2a24*/ 	.byte	0x04, 0x11
        /*2a26*/ 	.short	(.L_1799 - .L_1798)
	.align		4
.L_1798:
        /*2a28*/ 	.word	index@(contiguous_mean33_f64)
        /*2a2c*/ 	.word	0x00000000


	//----- nvinfo : EIATTR_REGCOUNT
	.align		4
.L_1799:
        /*2a30*/ 	.byte	0x04, 0x2f
        /*2a32*/ 	.short	(.L_1801 - .L_1800)
	.align		4
.L_1800:
        /*2a34*/ 	.word	index@(contiguous_mean_f16)
        /*2a38*/ 	.word	0x0000000e


	//----- nvinfo : EIATTR_FRAME_SIZE
	.align		4
.L_1801:
        /*2a3c*/ 	.byte	0x04, 0x11
        /*2a3e*/ 	.short	(.L_1803 - .L_1802)
	.align		4
.L_1802:
        /*2a40*/ 	.word	index@(contiguous_mean_f16)
        /*2a44*/ 	.word	0x00000000


	//----- nvinfo : EIATTR_REGCOUNT
	.align		4
.L_1803:
        /*2a48*/ 	.byte	0x04, 0x2f
        /*2a4a*/ 	.short	(.L_1805 - .L_1804)
	.align		4
.L_1804:
        /*2a4c*/ 	.word	index@(contiguous_cumulate_mean_f16)
        /*2a50*/ 	.word	0x0000000e


	//----- nvinfo : EIATTR_FRAME_SIZE
	.align		4
.L_1805:
        /*2a54*/ 	.byte	0x04, 0x11
        /*2a56*/ 	.short	(.L_1807 - .L_1806)
	.align		4
.L_1806:
        /*2a58*/ 	.word	index@(contiguous_cumulate_mean_f16)
        /*2a5c*/ 	.word	0x00000000


	//----- nvinfo : EIATTR_REGCOUNT
	.align		4
.L_1807:
        /*2a60*/ 	.byte	0x04, 0x2f
        /*2a62*/ 	.short	(.L_1809 - .L_1808)
	.align		4
.L_1808:
        /*2a64*/ 	.word	index@(uncontiguous_mean_f16)
        /*2a68*/ 	.word	0x00000030


	//----- nvinfo : EIATTR_FRAME_SIZE
	.align		4
.L_1809:
        /*2a6c*/ 	.byte	0x04, 0x11
        /*2a6e*/ 	.short	(.L_1811 - .L_1810)
	.align		4
.L_1810:
        /*2a70*/ 	.word	index@($__internal_327_$__cuda_sm20_rem_s64)
        /*2a74*/ 	.word	0x00000000


	//----- nvinfo : EIATTR_FRAME_SIZE
	.align		4
.L_1811:
        /*2a78*/ 	.byte	0x04, 0x11
        /*2a7a*/ 	.short	(.L_1813 - .L_1812)
	.align		4
.L_1812:
        /*2a7c*/ 	.word	index@($__internal_326_$__cuda_sm20_div_s64)
        /*2a80*/ 	.word	0x00000000


	//----- nvinfo : EIATTR_FRAME_SIZE
	.align		4
.L_1813:
        /*2a84*/ 	.byte	0x04, 0x11
        /*2a86*/ 	.short	(.L_1815 - .L_1814)
	.align		4
.L_1814:
        /*2a88*/ 	.word	index@(uncontiguous_mean_f16)
        /*2a8c*/ 	.word	0x00000000


	//----- nvinfo : EIATTR_REGCOUNT
	.align		4
.L_1815:
        /*2a90*/ 	.byte	0x04, 0x2f
        /*2a92*/ 	.short	(.L_1817 - .L_1816)
	.align		4
.L_1816:
        /*2a94*/ 	.word	index@(uncontiguous_cumulate_mean_f16)
        /*2a98*/ 	.word	0x00000030


	//----- nvinfo : EIATTR_FRAME_SIZE
	.align		4
.L_1817:
        /*2a9c*/ 	.byte	0x04, 0x11
        /*2a9e*/ 	.short	(.L_1819 - .L_1818)
	.align		4
.L_1818:
        /*2aa0*/ 	.word	index@($__internal_325_$__cuda_sm20_rem_s64)
        /*2aa4*/ 	.word	0x00000000


	//----- nvinfo : EIATTR_FRAME_SIZE
	.align		4
.L_1819:
        /*2aa8*/ 	.byte	0x04, 0x11
        /*2aaa*/ 	.short	(.L_1821 - .L_1820)
	.align		4
.L_1820:
        /*2aac*/ 	.word	index@($__internal_324_$__cuda_sm20_div_s64)
        /*2ab0*/ 	.word	0x00000000


	//----- nvinfo : EIATTR_FRAME_SIZE
	.align		4
.L_1821:
        /*2ab4*/ 	.byte	0x04, 0x11
        /*2ab6*/ 	.short	(.L_1823 - .L_1822)
	.align		4
.L_1822:
        /*2ab8*/ 	.word	index@(uncontiguous_cumulate_mean_f16)
        /*2abc*/ 	.word	0x00000000


	//----- nvinfo : EIATTR_REGCOUNT
	.align		4
.L_1823:
        /*2ac0*/ 	.byte	0x04, 0x2f
        /*2ac2*/ 	.short	(.L_1825 - .L_1824)
	.align		4
.L_1824:
        /*2ac4*/ 	.word	index@(contiguous_mean2_f16)
        /*2ac8*/ 	.word	0x00000030


	//----- nvinfo : EIATTR_FRAME_SIZE
	.align		4
.L_1825:
        /*2acc*/ 	.byte	0x04, 0x11
        /*2ace*/ 	.short	(.L_1827 - .L_1826)
	.align		4
.L_1826:
        /*2ad0*/ 	.word	index@($__internal_323_$__cuda_sm20_rem_s64)
        /*2ad4*/ 	.word	0x00000000


	//----- nvinfo : EIATTR_FRAME_SIZE
	.align		4
.L_1827:
        /*2ad8*/ 	.byte	0x04, 0x11
        /*2ada*/ 	.short	(.L_1829 - .L_1828)
	.align		4
.L_1828:
        /*2adc*/ 	.word	index@($__internal_322_$__cuda_sm20_div_s64)
        /*2ae0*/ 	.word	0x00000000


	//----- nvinfo : EIATTR_FRAME_SIZE
	.align		4
.L_1829:
        /*2ae4*/ 	.byte	0x04, 0x11
        /*2ae6*/ 	.short	(.L_1831 - .L_1830)
	.align		4
.L_1830:
        /*2ae8*/ 	.word	index@(contiguous_mean2_f16)
        /*2aec*/ 	.word	0x00000000


	//----- nvinfo : EIATTR_REGCOUNT
	.align		4
.L_1831:
        /*2af0*/ 	.byte	0x04, 0x2f
        /*2af2*/ 	.short	(.L_1833 - .L_1832)
	.align		4
.L_1832:
        /*2af4*/ 	.word	index@(contiguous_mean22_f16)
        /*2af8*/ 	.word	0x0000000e


	//----- nvinfo : EIATTR_FRAME_SIZE
	.align		4
.L_1833:
        /*2afc*/ 	.byte	0x04, 0x11
        /*2afe*/ 	.short	(.L_1835 - .L_1834)
	.align		4
.L_1834:
        /*2b00*/ 	.word	index@(contiguous_mean22_f16)
        /*2b04*/ 	.word	0x00000000


	//----- nvinfo : EIATTR_REGCOUNT
	.align		4
.L_1835:
        /*2b08*/ 	.byte	0x04, 0x2f
        /*2b0a*/ 	.short	(.L_1837 - .L_1836)
	.align		4
.L_1836:
        /*2b0c*/ 	.word	index@(contiguous_mean3_f16)
        /*2b10*/ 	.word	0x0000002c


	//----- nvinfo : EIATTR_FRAME_SIZE
	.align		4
.L_1837:
        /*2b14*/ 	.byte	0x04, 0x11
        /*2b16*/ 	.short	(.L_1839 - .L_1838)
	.align		4
.L_1838:
        /*2b18*/ 	.word	index@($__internal_321_$__cuda_sm20_rem_s64)
        /*2b1c*/ 	.word	0x00000000


	//----- nvinfo : EIATTR_FRAME_SIZE
	.align		4
.L_1839:
        /*2b20*/ 	.byte	0x04, 0x11
        /*2b22*/ 	.short	(.L_1841 - .L_1840)
	.align		4
.L_1840:
        /*2b24*/ 	.word	index@($__internal_320_$__cuda_sm20_div_s64)
        /*2b28*/ 	.word	0x00000000


	//----- nvinfo : EIATTR_FRAME_SIZE
	.align		4
.L_1841:
        /*2b2c*/ 	.byte	0x04, 0x11
        /*2b2e*/ 	.short	(.L_1843 - .L_1842)
	.align		4
.L_1842:
        /*2b30*/ 	.word	index@(contiguous_mean3_f16)
        /*2b34*/ 	.word	0x00000000


	//----- nvinfo : EIATTR_REGCOUNT
	.align		4
.L_1843:
        /*2b38*/ 	.byte	0x04, 0x2f
        /*2b3a*/ 	.short	(.L_1845 - .L_1844)
	.align		4
.L_1844:
        /*2b3c*/ 	.word	index@(contiguous_mean33_f16)
        /*2b40*/ 	.word	0x00000020


	//----- nvinfo : EIATTR_FRAME_SIZE
	.align		4
.L_1845:
        /*2b44*/ 	.byte	0x04, 0x11
        /*2b46*/ 	.short	(.L_1847 - .L_1846)
	.align		4
.L_1846:
        /*2b48*/ 	.word	index@(contiguous_mean33_f16)
        /*2b4c*/ 	.word	0x00000000


	//----- nvinfo : EIATTR_REGCOUNT
	.align		4
.L_1847:
        /*2b50*/ 	.byte	0x04, 0x2f
        /*2b52*/ 	.short	(.L_1849 - .L_1848)
	.align		4
.L_1848:
        /*2b54*/ 	.word	index@(contiguous_mean_bf16)
        /*2b58*/ 	.word	0x0000000e


	//----- nvinfo : EIATTR_FRAME_SIZE
	.align		4
.L_1849:
        /*2b5c*/ 	.byte	0x04, 0x11
        /*2b5e*/ 	.short	(.L_1851 - .L_1850)
	.align		4
.L_1850:
        /*2b60*/ 	.word	index@(contiguous_mean_bf16)
        /*2b64*/ 	.word	0x00000000


	//----- nvinfo : EIATTR_REGCOUNT
	.align		4
.L_1851:
        /*2b68*/ 	.byte	0x04, 0x2f
        /*2b6a*/ 	.short	(.L_1853 - .L_1852)
	.align		4
.L_1852:
        /*2b6c*/ 	.word	index@(contiguous_cumulate_mean_bf16)
        /*2b70*/ 	.word	0x0000000e


	//----- nvinfo : EIATTR_FRAME_SIZE
	.align		4
.L_1853:
        /*2b74*/ 	.byte	0x04, 0x11
        /*2b76*/ 	.short	(.L_1855 - .L_1854)
	.align		4
.L_1854:
        /*2b78*/ 	.word	index@(contiguous_cumulate_mean_bf16)
        /*2b7c*/ 	.word	0x00000000


	//----- nvinfo : EIATTR_REGCOUNT
	.align		4
.L_1855:
        /*2b80*/ 	.byte	0x04, 0x2f
        /*2b82*/ 	.short	(.L_1857 - .L_1856)
	.align		4
.L_1856:
        /*2b84*/ 	.word	index@(uncontiguous_mean_bf16)
        /*2b88*/ 	.word	0x00000030


	//----- nvinfo : EIATTR_FRAME_SIZE
	.align		4
.L_1857:
        /*2b8c*/ 	.byte	0x04, 0x11
        /*2b8e*/ 	.short	(.L_1859 - .L_1858)
	.align		4
.L_1858:
        /*2b90*/ 	.word	index@($__internal_319_$__cuda_sm20_rem_s64)
        /*2b94*/ 	.word	0x00000000


	//----- nvinfo : EIATTR_FRAME_SIZE
	.align		4
.L_1859:
        /*2b98*/ 	.byte	0x04, 0x11
        /*2b9a*/ 	.short	(.L_1861 - .L_1860)
	.align		4
.L_1860:
        /*2b9c*/ 	.word	index@($__internal_318_$__cuda_sm20_div_s64)
        /*2ba0*/ 	.word	0x00000000


	//----- nvinfo : EIATTR_FRAME_SIZE
	.align		4
.L_1861:
        /*2ba4*/ 	.byte	0x04, 0x11
        /*2ba6*/ 	.short	(.L_1863 - .L_1862)
	.align		4
.L_1862:
        /*2ba8*/ 	.word	index@(uncontiguous_mean_bf16)
        /*2bac*/ 	.word	0x00000000


	//----- nvinfo : EIATTR_REGCOUNT
	.align		4
.L_1863:
        /*2bb0*/ 	.byte	0x04, 0x2f
        /*2bb2*/ 	.short	(.L_1865 - .L_1864)
	.align		4
.L_1864:
        /*2bb4*/ 	.word	index@(uncontiguous_cumulate_mean_bf16)
        /*2bb8*/ 	.word	0x00000030


	//----- nvinfo : EIATTR_FRAME_SIZE
	.align		4
.L_1865:
        /*2bbc*/ 	.byte	0x04, 0x11
        /*2bbe*/ 	.short	(.L_1867 - .L_1866)
	.align		4
.L_1866:
        /*2bc0*/ 	.word	index@($__internal_317_$__cuda_sm20_rem_s64)
        /*2bc4*/ 	.word	0x00000000


	//----- nvinfo : EIATTR_FRAME_SIZE
	.align		4
.L_1867:
        /*2bc8*/ 	.byte	0x04, 0x11
        /*2bca*/ 	.short	(.L_1869 - .L_1868)
	.align		4
.L_1868:
        /*2bcc*/ 	.word	index@($__internal_316_$__cuda_sm20_div_s64)
        /*2bd0*/ 	.word	0x00000000


	//----- nvinfo : EIATTR_FRAME_SIZE
	.align		4
.L_1869:
        /*2bd4*/ 	.byte	0x04, 0x11
        /*2bd6*/ 	.short	(.L_1871 - .L_1870)
	.align		4
.L_1870:
        /*2bd8*/ 	.word	index@(uncontiguous_cumulate_mean_bf16)
        /*2bdc*/ 	.word	0x00000000


	//----- nvinfo : EIATTR_REGCOUNT
	.align		4
.L_1871:
        /*2be0*/ 	.byte	0x04, 0x2f
        /*2be2*/ 	.short	(.L_1873 - .L_1872)
	.align		4
.L_1872:
        /*2be4*/ 	.word	index@(contiguous_mean2_bf16)
        /*2be8*/ 	.word	0x00000030


	//----- nvinfo : EIATTR_FRAME_SIZE
	.align		4
.L_1873:
        /*2bec*/ 	.byte	0x04, 0x11
        /*2bee*/ 	.short	(.L_1875 - .L_1874)
	.align		4
.L_1874:
        /*2bf0*/ 	.word	index@($__internal_315_$__cuda_sm20_rem_s64)
        /*2bf4*/ 	.word	0x00000000


	//----- nvinfo : EIATTR_FRAME_SIZE
	.align		4
.L_1875:
        /*2bf8*/ 	.byte	0x04, 0x11
        /*2bfa*/ 	.short	(.L_1877 - .L_1876)
	.align		4
.L_1876:
        /*2bfc*/ 	.word	index@($__internal_314_$__cuda_sm20_div_s64)
        /*2c00*/ 	.word	0x00000000


	//----- nvinfo : EIATTR_FRAME_SIZE
	.align		4
.L_1877:
        /*2c04*/ 	.byte	0x04, 0x11
        /*2c06*/ 	.short	(.L_1879 - .L_1878)
	.align		4
.L_1878:
        /*2c08*/ 	.word	index@(contiguous_mean2_bf16)
        /*2c0c*/ 	.word	0x00000000


	//----- nvinfo : EIATTR_REGCOUNT
	.align		4
.L_1879:
        /*2c10*/ 	.byte	0x04, 0x2f
        /*2c12*/ 	.short	(.L_1881 - .L_1880)
	.align		4
.L_1880:
        /*2c14*/ 	.word	index@(contiguous_mean22_bf16)
        /*2c18*/ 	.word	0x0000000e


	//----- nvinfo : EIATTR_FRAME_SIZE
	.align		4
.L_1881:
        /*2c1c*/ 	.byte	0x04, 0x11
        /*2c1e*/ 	.short	(.L_1883 - .L_1882)
	.align		4
.L_1882:
        /*2c20*/ 	.word	index@(contiguous_mean22_bf16)
        /*2c24*/ 	.word	0x00000000


	//----- nvinfo : EIATTR_REGCOUNT
	.align		4
.L_1883:
        /*2c28*/ 	.byte	0x04, 0x2f
        /*2c2a*/ 	.short	(.L_1885 - .L_1884)
	.align		4
.L_1884:
        /*2c2c*/ 	.word	index@(contiguous_mean3_bf16)
        /*2c30*/ 	.word	0x0000002c


	//----- nvinfo : EIATTR_FRAME_SIZE
	.align		4
.L_1885:
        /*2c34*/ 	.byte	0x04, 0x11
        /*2c36*/ 	.short	(.L_1887 - .L_1886)
	.align		4
.L_1886:
        /*2c38*/ 	.word	index@($__internal_313_$__cuda_sm20_rem_s64)
        /*2c3c*/ 	.word	0x00000000


	//----- nvinfo : EIATTR_FRAME_SIZE
	.align		4
.L_1887:
        /*2c40*/ 	.byte	0x04, 0x11
        /*2c42*/ 	.short	(.L_1889 - .L_1888)
	.align		4
.L_1888:
        /*2c44*/ 	.word	index@($__internal_312_$__cuda_sm20_div_s64)
        /*2c48*/ 	.word	0x00000000


	//----- nvinfo : EIATTR_FRAME_SIZE
	.align		4
.L_1889:
        /*2c4c*/ 	.byte	0x04, 0x11
        /*2c4e*/ 	.short	(.L_1891 - .L_1890)
	.align		4
.L_1890:
        /*2c50*/ 	.word	index@(contiguous_mean3_bf16)
        /*2c54*/ 	.word	0x00000000


	//----- nvinfo : EIATTR_REGCOUNT
	.align		4
.L_1891:
        /*2c58*/ 	.byte	0x04, 0x2f
        /*2c5a*/ 	.short	(.L_1893 - .L_1892)
	.align		4
.L_1892:
        /*2c5c*/ 	.word	index@(contiguous_mean33_bf16)
        /*2c60*/ 	.word	0x00000020


	//----- nvinfo : EIATTR_FRAME_SIZE
	.align		4
.L_1893:
        /*2c64*/ 	.byte	0x04, 0x11
        /*2c66*/ 	.short	(.L_1895 - .L_1894)
	.align		4
.L_1894:
        /*2c68*/ 	.word	index@(contiguous_mean33_bf16)
        /*2c6c*/ 	.word	0x00000000


	//----- nvinfo : EIATTR_REGCOUNT
	.align		4
.L_1895:
        /*2c70*/ 	.byte	0x04, 0x2f
        /*2c72*/ 	.short	(.L_1897 - .L_1896)
	.align		4
.L_1896:
        /*2c74*/ 	.word	index@(contiguous_any_bool)
        /*2c78*/ 	.word	0x0000000a


	//----- nvinfo : EIATTR_FRAME_SIZE
	.align		4
.L_1897:
        /*2c7c*/ 	.byte	0x04, 0x11
        /*2c7e*/ 	.short	(.L_1899 - .L_1898)
	.align		4
.L_1898:
        /*2c80*/ 	.word	index@(contiguous_any_bool)
        /*2c84*/ 	.word	0x00000000


	//----- nvinfo : EIATTR_REGCOUNT
	.align		4
.L_1899:
        /*2c88*/ 	.byte	0x04, 0x2f
        /*2c8a*/ 	.short	(.L_1901 - .L_1900)
	.align		4
.L_1900:
        /*2c8c*/ 	.word	index@(contiguous_cumulate_any_bool)
        /*2c90*/ 	.word	0x0000000a


	//----- nvinfo : EIATTR_FRAME_SIZE
	.align		4
.L_1901:
        /*2c94*/ 	.byte	0x04, 0x11
        /*2c96*/ 	.short	(.L_1903 - .L_1902)
	.align		4
.L_1902:
        /*2c98*/ 	.word	index@(contiguous_cumulate_any_bool)
        /*2c9c*/ 	.word	0x00000000


	//----- nvinfo : EIATTR_REGCOUNT
	.align		4
.L_1903:
        /*2ca0*/ 	.byte	0x04, 0x2f
        /*2ca2*/ 	.short	(.L_1905 - .L_1904)
	.align		4
.L_1904:
        /*2ca4*/ 	.word	index@(uncontiguous_any_bool)
        /*2ca8*/ 	.word	0x00000030


	//----- nvinfo : EIATTR_FRAME_SIZE
	.align		4
.L_1905:
        /*2cac*/ 	.byte	0x04, 0x11
        /*2cae*/ 	.short	(.L_1907 - .L_1906)
	.align		4
.L_1906:
        /*2cb0*/ 	.word	index@($__internal_311_$__cuda_sm20_rem_s64)
        /*2cb4*/ 	.word	0x00000000


	//----- nvinfo : EIATTR_FRAME_SIZE
	.align		4
.L_1907:
        /*2cb8*/ 	.byte	0x04, 0x11
        /*2cba*/ 	.short	(.L_1909 - .L_1908)
	.align		4
.L_1908:
        /*2cbc*/ 	.word	index@($__internal_310_$__cuda_sm20_div_s64)
        /*2cc0*/ 	.word	0x00000000


	//----- nvinfo : EIATTR_FRAME_SIZE
	.align		4
.L_1909:
        /*2cc4*/ 	.byte	0x04, 0x11
        /*2cc6*/ 	.short	(.L_1911 - .L_1910)
	.align		4
.L_1910:
        /*2cc8*/ 	.word	index@(uncontiguous_any_bool)
        /*2ccc*/ 	.word	0x00000000


	//----- nvinfo : EIATTR_REGCOUNT
	.align		4
.L_1911:
        /*2cd0*/ 	.byte	0x04, 0x2f
        /*2cd2*/ 	.short	(.L_1913 - .L_1912)
	.align		4
.L_1912:
        /*2cd4*/ 	.word	index@(uncontiguous_cumulate_any_bool)
        /*2cd8*/ 	.word	0x00000030


	//----- nvinfo : EIATTR_FRAME_SIZE
	.align		4
.L_1913:
        /*2cdc*/ 	.byte	0x04, 0x11
        /*2cde*/ 	.short	(.L_1915 - .L_1914)
	.align		4
.L_1914:
        /*2ce0*/ 	.word	index@($__internal_309_$__cuda_sm20_rem_s64)
        /*2ce4*/ 	.word	0x00000000


	//----- nvinfo : EIATTR_FRAME_SIZE
	.align		4
.L_1915:
        /*2ce8*/ 	.byte	0x04, 0x11
        /*2cea*/ 	.short	(.L_1917 - .L_1916)
	.align		4
.L_1916:
        /*2cec*/ 	.word	index@($__internal_308_$__cuda_sm20_div_s64)
        /*2cf0*/ 	.word	0x00000000


	//----- nvinfo : EIATTR_FRAME_SIZE
	.align		4
.L_1917:
        /*2cf4*/ 	.byte	0x04, 0x11
        /*2cf6*/ 	.short	(.L_1919 - .L_1918)
	.align		4
.L_1918:
        /*2cf8*/ 	.word	index@(uncontiguous_cumulate_any_bool)
        /*2cfc*/ 	.word	0x00000000


	//----- nvinfo : EIATTR_REGCOUNT
	.align		4
.L_1919:
        /*2d00*/ 	.byte	0x04, 0x2f
        /*2d02*/ 	.short	(.L_1921 - .L_1920)
	.align		4
.L_1920:
        /*2d04*/ 	.word	index@(contiguous_any2_bool)
        /*2d08*/ 	.word	0x00000030


	//----- nvinfo : EIATTR_FRAME_SIZE
	.align		4
.L_1921:
        /*2d0c*/ 	.byte	0x04, 0x11
        /*2d0e*/ 	.short	(.L_1923 - .L_1922)
	.align		4
.L_1922:
        /*2d10*/ 	.word	index@($__internal_307_$__cuda_sm20_rem_s64)
        /*2d14*/ 	.word	0x00000000


	//----- nvinfo : EIATTR_FRAME_SIZE
	.align		4
.L_1923:
        /*2d18*/ 	.byte	0x04, 0x11
        /*2d1a*/ 	.short	(.L_1925 - .L_1924)
	.align		4
.L_1924:
        /*2d1c*/ 	.word	index@($__internal_306_$__cuda_sm20_div_s64)
        /*2d20*/ 	.word	0x00000000


	//----- nvinfo : EIATTR_FRAME_SIZE
	.align		4
.L_1925:
        /*2d24*/ 	.byte	0x04, 0x11
        /*2d26*/ 	.short	(.L_1927 - .L_1926)
	.align		4
.L_1926:
        /*2d28*/ 	.word	index@(contiguous_any2_bool)
        /*2d2c*/ 	.word	0x00000000


	//----- nvinfo : EIATTR_REGCOUNT
	.align		4
.L_1927:
        /*2d30*/ 	.byte	0x04, 0x2f
        /*2d32*/ 	.short	(.L_1929 - .L_1928)
	.align		4
.L_1928:
        /*2d34*/ 	.word	index@(contiguous_any22_bool)
        /*2d38*/ 	.word	0x00000010


	//----- nvinfo : EIATTR_FRAME_SIZE
	.align		4
.L_1929:
        /*2d3c*/ 	.byte	0x04, 0x11
        /*2d3e*/ 	.short	(.L_1931 - .L_1930)
	.align		4
.L_1930:
        /*2d40*/ 	.word	index@(contiguous_any22_bool)
        /*2d44*/ 	.word	0x00000000


	//----- nvinfo : EIATTR_REGCOUNT
	.align		4
.L_1931:
        /*2d48*/ 	.byte	0x04, 0x2f
        /*2d4a*/ 	.short	(.L_1933 - .L_1932)
	.align		4
.L_1932:
        /*2d4c*/ 	.word	index@(contiguous_any3_bool)
        /*2d50*/ 	.word	0x0000002c


	//----- nvinfo : EIATTR_FRAME_SIZE
	.align		4
.L_1933:
        /*2d54*/ 	.byte	0x04, 0x11
        /*2d56*/ 	.short	(.L_1935 - .L_1934)
	.align		4
.L_1934:
        /*2d58*/ 	.word	index@($__internal_305_$__cuda_sm20_rem_s64)
        /*2d5c*/ 	.word	0x00000000


	//----- nvinfo : EIATTR_FRAME_SIZE
	.align		4
.L_1935:
        /*2d60*/ 	.byte	0x04, 0x11
        /*2d62*/ 	.short	(.L_1937 - .L_1936)
	.align		4
.L_1936:
        /*2d64*/ 	.word	index@($__internal_304_$__cuda_sm20_div_s64)
        /*2d68*/ 	.word	0x00000000


	//----- nvinfo : EIATTR_FRAME_SIZE
	.align		4
.L_1937:
        /*2d6c*/ 	.byte	0x04, 0x11
        /*2d6e*/ 	.short	(.L_1939 - .L_1938)
	.align		4
.L_1938:
        /*2d70*/ 	.word	index@(contiguous_any3_bool)
        /*2d74*/ 	.word	0x00000000


	//----- nvinfo : EIATTR_REGCOUNT
	.align		4
.L_1939:
        /*2d78*/ 	.byte	0x04, 0x2f
        /*2d7a*/ 	.short	(.L_1941 - .L_1940)
	.align		4
.L_1940:
        /*2d7c*/ 	.word	index@(contiguous_any33_bool)
        /*2d80*/ 	.word	0x0000000d


	//----- nvinfo : EIATTR_FRAME_SIZE
	.align		4
.L_1941:
        /*2d84*/ 	.byte	0x04, 0x11
        /*2d86*/ 	.short	(.L_1943 - .L_1942)
	.align		4
.L_1942:
        /*2d88*/ 	.word	index@(contiguous_any33_bool)
        /*2d8c*/ 	.word	0x00000000


	//----- nvinfo : EIATTR_REGCOUNT
	.align		4
.L_1943:
        /*2d90*/ 	.byte	0x04, 0x2f
        /*2d92*/ 	.short	(.L_1945 - .L_1944)
	.align		4
.L_1944:
        /*2d94*/ 	.word	index@(contiguous_any_i8)
        /*2d98*/ 	.word	0x0000000a


	//----- nvinfo : EIATTR_FRAME_SIZE
	.align		4
.L_1945:
        /*2d9c*/ 	.byte	0x04, 0x11
        /*2d9e*/ 	.short	(.L_1947 - .L_1946)
	.align		4
.L_1946:
        /*2da0*/ 	.word	index@(contiguous_any_i8)
        /*2da4*/ 	.word	0x00000000


	//----- nvinfo : EIATTR_REGCOUNT
	.align		4
.L_1947:
        /*2da8*/ 	.byte	0x04, 0x2f
        /*2daa*/ 	.short	(.L_1949 - .L_1948)
	.align		4
.L_1948:
        /*2dac*/ 	.word	index@(contiguous_cumulate_any_i8)
        /*2db0*/ 	.word	0x0000000a


	//----- nvinfo : EIATTR_FRAME_SIZE
	.align		4
.L_1949:
        /*2db4*/ 	.byte	0x04, 0x11
        /*2db6*/ 	.short	(.L_1951 - .L_1950)
	.align		4
.L_1950:
        /*2db8*/ 	.word	index@(contiguous_cumulate_any_i8)
        /*2dbc*/ 	.word	0x00000000


	//----- nvinfo : EIATTR_REGCOUNT
	.align		4
.L_1951:
        /*2dc0*/ 	.byte	0x04, 0x2f
        /*2dc2*/ 	.short	(.L_1953 - .L_1952)
	.align		4
.L_1952:
        /*2dc4*/ 	.word	index@(uncontiguous_any_i8)
        /*2dc8*/ 	.word	0x00000030


	//----- nvinfo : EIATTR_FRAME_SIZE
	.align		4
.L_1953:
        /*2dcc*/ 	.byte	0x04, 0x11
        /*2dce*/ 	.short	(.L_1955 - .L_1954)
	.align		4
.L_1954:
        /*2dd0*/ 	.word	index@($__internal_303_$__cuda_sm20_rem_s64)
        /*2dd4*/ 	.word	0x00000000


	//----- nvinfo : EIATTR_FRAME_SIZE
	.align		4
.L_1955:
        /*2dd8*/ 	.byte	0x04, 0x11
        /*2dda*/ 	.short	(.L_1957 - .L_1956)
	.align		4
.L_1956:
        /*2ddc*/ 	.word	index@($__internal_302_$__cuda_sm20_div_s64)
        /*2de0*/ 	.word	0x00000000


	//----- nvinfo : EIATTR_FRAME_SIZE
	.align		4
.L_1957:
        /*2de4*/ 	.byte	0x04, 0x11
        /*2de6*/ 	.short	(.L_1959 - .L_1958)
	.align		4
.L_1958:
        /*2de8*/ 	.word	index@(uncontiguous_any_i8)
        /*2dec*/ 	.word	0x00000000


	//----- nvinfo : EIATTR_REGCOUNT
	.align		4
.L_1959:
        /*2df0*/ 	.byte	0x04, 0x2f
        /*2df2*/ 	.short	(.L_1961 - .L_1960)
	.align		4
.L_1960:
        /*2df4*/ 	.word	index@(uncontiguous_cumulate_any_i8)
        /*2df8*/ 	.word	0x00000030


	//----- nvinfo : EIATTR_FRAME_SIZE
	.align		4
.L_1961:
        /*2dfc*/ 	.byte	0x04, 0x11
        /*2dfe*/ 	.short	(.L_1963 - .L_1962)
	.align		4
.L_1962:
        /*2e00*/ 	.word	index@($__internal_301_$__cuda_sm20_rem_s64)
        /*2e04*/ 	.word	0x00000000


	//----- nvinfo : EIATTR_FRAME_SIZE
	.align		4
.L_1963:
        /*2e08*/ 	.byte	0x04, 0x11
        /*2e0a*/ 	.short	(.L_1965 - .L_1964)
	.align		4
.L_1964:
        /*2e0c*/ 	.word	index@($__internal_300_$__cuda_sm20_div_s64)
        /*2e10*/ 	.word	0x00000000


	//----- nvinfo : EIATTR_FRAME_SIZE
	.align		4
.L_1965:
        /*2e14*/ 	.byte	0x04, 0x11
        /*2e16*/ 	.short	(.L_1967 - .L_1966)
	.align		4
.L_1966:
        /*2e18*/ 	.word	index@(uncontiguous_cumulate_any_i8)
        /*2e1c*/ 	.word	0x00000000


	//----- nvinfo : EIATTR_REGCOUNT
	.align		4
.L_1967:
        /*2e20*/ 	.byte	0x04, 0x2f
        /*2e22*/ 	.short	(.L_1969 - .L_1968)
	.align		4
.L_1968:
        /*2e24*/ 	.word	index@(contiguous_any2_i8)
        /*2e28*/ 	.word	0x00000030


	//----- nvinfo : EIATTR_FRAME_SIZE
	.align		4
.L_1969:
        /*2e2c*/ 	.byte	0x04, 0x11
        /*2e2e*/ 	.short	(.L_1971 - .L_1970)
	.align		4
.L_1970:
        /*2e30*/ 	.word	index@($__internal_299_$__cuda_sm20_rem_s64)
        /*2e34*/ 	.word	0x00000000


	//----- nvinfo : EIATTR_FRAME_SIZE
	.align		4
.L_1971:
        /*2e38*/ 	.byte	0x04, 0x11
        /*2e3a*/ 	.short	(.L_1973 - .L_1972)
	.align		4
.L_1972:
        /*2e3c*/ 	.word	index@($__internal_298_$__cuda_sm20_div_s64)
        /*2e40*/ 	.word	0x00000000


	//----- nvinfo : EIATTR_FRAME_SIZE
	.align		4
.L_1973:
        /*2e44*/ 	.byte	0x04, 0x11
        /*2e46*/ 	.short	(.L_1975 - .L_1974)
	.align		4
.L_1974:
        /*2e48*/ 	.word	index@(contiguous_any2_i8)
        /*2e4c*/ 	.word	0x00000000


	//----- nvinfo : EIATTR_REGCOUNT
	.align		4
.L_1975:
        /*2e50*/ 	.byte	0x04, 0x2f
        /*2e52*/ 	.short	(.L_1977 - .L_1976)
	.align		4
.L_1976:
        /*2e54*/ 	.word	index@(contiguous_any22_i8)
        /*2e58*/ 	.word	0x00000010


	//----- nvinfo : EIATTR_FRAME_SIZE
	.align		4
.L_1977:
        /*2e5c*/ 	.byte	0x04, 0x11
        /*2e5e*/ 	.short	(.L_1979 - .L_1978)
	.align		4
.L_1978:
        /*2e60*/ 	.word	index@(contiguous_any22_i8)
        /*2e64*/ 	.word	0x00000000


	//----- nvinfo : EIATTR_REGCOUNT
	.align		4
.L_1979:
        /*2e68*/ 	.byte	0x04, 0x2f
        /*2e6a*/ 	.short	(.L_1981 - .L_1980)
	.align		4
.L_1980:
        /*2e6c*/ 	.word	index@(contiguous_any3_i8)
        /*2e70*/ 	.word	0x0000002c


	//----- nvinfo : EIATTR_FRAME_SIZE
	.align		4
.L_1981:
        /*2e74*/ 	.byte	0x04, 0x11
        /*2e76*/ 	.short	(.L_1983 - .L_1982)
	.align		4
.L_1982:
        /*2e78*/ 	.word	index@($__internal_297_$__cuda_sm20_rem_s64)
        /*2e7c*/ 	.word	0x00000000


	//----- nvinfo : EIATTR_FRAME_SIZE
	.align		4
.L_1983:
        /*2e80*/ 	.byte	0x04, 0x11
        /*2e82*/ 	.short	(.L_1985 - .L_1984)
	.align		4
.L_1984:
        /*2e84*/ 	.word	index@($__internal_296_$__cuda_sm20_div_s64)
        /*2e88*/ 	.word	0x00000000


	//----- nvinfo : EIATTR_FRAME_SIZE
	.align		4
.L_1985:
        /*2e8c*/ 	.byte	0x04, 0x11
        /*2e8e*/ 	.short	(.L_1987 - .L_1986)
	.align		4
.L_1986:
        /*2e90*/ 	.word	index@(contiguous_any3_i8)
        /*2e94*/ 	.word	0x00000000


	//----- nvinfo : EIATTR_REGCOUNT
	.align		4
.L_1987:
        /*2e98*/ 	.byte	0x04, 0x2f
        /*2e9a*/ 	.short	(.L_1989 - .L_1988)
	.align		4
.L_1988:
        /*2e9c*/ 	.word	index@(contiguous_any33_i8)
        /*2ea0*/ 	.word	0x0000000d


	//----- nvinfo : EIATTR_FRAME_SIZE
	.align		4
.L_1989:
        /*2ea4*/ 	.byte	0x04, 0x11
        /*2ea6*/ 	.short	(.L_1991 - .L_1990)
	.align		4
.L_1990:
        /*2ea8*/ 	.word	index@(contiguous_any33_i8)
        /*2eac*/ 	.word	0x00000000


	//----- nvinfo : EIATTR_REGCOUNT
	.align		4
.L_1991:
        /*2eb0*/ 	.byte	0x04, 0x2f
        /*2eb2*/ 	.short	(.L_1993 - .L_1992)
	.align		4
.L_1992:
        /*2eb4*/ 	.word	index@(contiguous_any_i16)
        /*2eb8*/ 	.word	0x00000009


	//----- nvinfo : EIATTR_FRAME_SIZE
	.align		4
.L_1993:
        /*2ebc*/ 	.byte	0x04, 0x11
        /*2ebe*/ 	.short	(.L_1995 - .L_1994)
	.align		4
.L_1994:
        /*2ec0*/ 	.word	index@(contiguous_any_i16)
        /*2ec4*/ 	.word	0x00000000


	//----- nvinfo : EIATTR_REGCOUNT
	.align		4
.L_1995:
        /*2ec8*/ 	.byte	0x04, 0x2f
        /*2eca*/ 	.short	(.L_1997 - .L_1996)
	.align		4
.L_1996:
        /*2ecc*/ 	.word	index@(contiguous_cumulate_any_i16)
        /*2ed0*/ 	.word	0x0000000a


	//----- nvinfo : EIATTR_FRAME_SIZE
	.align		4
.L_1997:
        /*2ed4*/ 	.byte	0x04, 0x11
        /*2ed6*/ 	.short	(.L_1999 - .L_1998)
	.align		4
.L_1998:
        /*2ed8*/ 	.word	index@(contiguous_cumulate_any_i16)
        /*2edc*/ 	.word	0x00000000


	//----- nvinfo : EIATTR_REGCOUNT
	.align		4
.L_1999:
        /*2ee0*/ 	.byte	0x04, 0x2f
        /*2ee2*/ 	.short	(.L_2001 - .L_2000)
	.align		4
.L_2000:
        /*2ee4*/ 	.word	index@(uncontiguous_any_i16)
        /*2ee8*/ 	.word	0x00000030


	//----- nvinfo : EIATTR_FRAME_SIZE
	.align		4
.L_2001:
        /*2eec*/ 	.byte	0x04, 0x11
        /*2eee*/ 	.short	(.L_2003 - .L_2002)
	.align		4
.L_2002:
        /*2ef0*/ 	.word	index@($__internal_295_$__cuda_sm20_rem_s64)
        /*2ef4*/ 	.word	0x00000000


	//----- nvinfo : EIATTR_FRAME_SIZE
	.align		4
.L_2003:
        /*2ef8*/ 	.byte	0x04, 0x11
        /*2efa*/ 	.short	(.L_2005 - .L_2004)
	.align		4
.L_2004:
        /*2efc*/ 	.word	index@($__internal_294_$__cuda_sm20_div_s64)
        /*2f00*/ 	.word	0x00000000


	//----- nvinfo : EIATTR_FRAME_SIZE
	.align		4
.L_2005:
        /*2f04*/ 	.byte	0x04, 0x11
        /*2f06*/ 	.short	(.L_2007 - .L_2006)
	.align		4
.L_2006:
        /*2f08*/ 	.word	index@(uncontiguous_any_i16)
        /*2f0c*/ 	.word	0x00000000


	//----- nvinfo : EIATTR_REGCOUNT
	.align		4
.L_2007:
        /*2f10*/ 	.byte	0x04, 0x2f
        /*2f12*/ 	.short	(.L_2009 - .L_2008)
	.align		4
.L_2008:
        /*2f14*/ 	.word	index@(uncontiguous_cumulate_any_i16)
        /*2f18*/ 	.word	0x00000030


	//----- nvinfo : EIATTR_FRAME_SIZE
	.align		4
.L_2009:
        /*2f1c*/ 	.byte	0x04, 0x11
        /*2f1e*/ 	.short	(.L_2011 - .L_2010)
	.align		4
.L_2010:
        /*2f20*/ 	.word	index@($__internal_293_$__cuda_sm20_rem_s64)
        /*2f24*/ 	.word	0x00000000


	//----- nvinfo : EIATTR_FRAME_SIZE
	.align		4
.L_2011:
        /*2f28*/ 	.byte	0x04, 0x11
        /*2f2a*/ 	.short	(.L_2013 - .L_2012)
	.align		4
.L_2012:
        /*2f2c*/ 	.word	index@($__internal_292_$__cuda_sm20_div_s64)
        /*2f30*/ 	.word	0x00000000


	//----- nvinfo : EIATTR_FRAME_SIZE
	.align		4
.L_2013:
        /*2f34*/ 	.byte	0x04, 0x11
        /*2f36*/ 	.short	(.L_2015 - .L_2014)
	.align		4
.L_2014:
        /*2f38*/ 	.word	index@(uncontiguous_cumulate_any_i16)
        /*2f3c*/ 	.word	0x00000000


	//----- nvinfo : EIATTR_REGCOUNT
	.align		4
.L_2015:
        /*2f40*/ 	.byte	0x04, 0x2f
        /*2f42*/ 	.short	(.L_2017 - .L_2016)
	.align		4
.L_2016:
        /*2f44*/ 	.word	index@(contiguous_any2_i16)
        /*2f48*/ 	.word	0x00000030


	//----- nvinfo : EIATTR_FRAME_SIZE
	.align		4
.L_2017:
        /*2f4c*/ 	.byte	0x04, 0x11
        /*2f4e*/ 	.short	(.L_2019 - .L_2018)
	.align		4
.L_2018:
        /*2f50*/ 	.word	index@($__internal_291_$__cuda_sm20_rem_s64)
        /*2f54*/ 	.word	0x00000000


	//----- nvinfo : EIATTR_FRAME_SIZE
	.align		4
.L_2019:
        /*2f58*/ 	.byte	0x04, 0x11
        /*2f5a*/ 	.short	(.L_2021 - .L_2020)
	.align		4
.L_2020:
        /*2f5c*/ 	.word	index@($__internal_290_$__cuda_sm20_div_s64)
        /*2f60*/ 	.word	0x00000000


	//----- nvinfo : EIATTR_FRAME_SIZE
	.align		4
.L_2021:
        /*2f64*/ 	.byte	0x04, 0x11
        /*2f66*/ 	.short	(.L_2023 - .L_2022)
	.align		4
.L_2022:
        /*2f68*/ 	.word	index@(contiguous_any2_i16)
        /*2f6c*/ 	.word	0x00000000


	//----- nvinfo : EIATTR_REGCOUNT
	.align		4
.L_2023:
        /*2f70*/ 	.byte	0x04, 0x2f
        /*2f72*/ 	.short	(.L_2025 - .L_2024)
	.align		4
.L_2024:
        /*2f74*/ 	.word	index@(contiguous_any22_i16)
        /*2f78*/ 	.word	0x00000010


	//----- nvinfo : EIATTR_FRAME_SIZE
	.align		4
.L_2025:
        /*2f7c*/ 	.byte	0x04, 0x11
        /*2f7e*/ 	.short	(.L_2027 - .L_2026)
	.align		4
.L_2026:
        /*2f80*/ 	.word	index@(contiguous_any22_i16)
        /*2f84*/ 	.word	0x00000000


	//----- nvinfo : EIATTR_REGCOUNT
	.align		4
.L_2027:
        /*2f88*/ 	.byte	0x04, 0x2f
        /*2f8a*/ 	.short	(.L_2029 - .L_2028)
	.align		4
.L_2028:
        /*2f8c*/ 	.word	index@(contiguous_any3_i16)
        /*2f90*/ 	.word	0x0000002c


	//----- nvinfo : EIATTR_FRAME_SIZE
	.align		4
.L_2029:
        /*2f94*/ 	.byte	0x04, 0x11
        /*2f96*/ 	.short	(.L_2031 - .L_2030)
	.align		4
.L_2030:
        /*2f98*/ 	.word	index@($__internal_289_$__cuda_sm20_rem_s64)
        /*2f9c*/ 	.word	0x00000000


	//----- nvinfo : EIATTR_FRAME_SIZE
	.align		4
.L_2031:
        /*2fa0*/ 	.byte	0x04, 0x11
        /*2fa2*/ 	.short	(.L_2033 - .L_2032)
	.align		4
.L_2032:
        /*2fa4*/ 	.word	index@($__internal_288_$__cuda_sm20_div_s64)
        /*2fa8*/ 	.word	0x00000000


	//----- nvinfo : EIATTR_FRAME_SIZE
	.align		4
.L_2033:
        /*2fac*/ 	.byte	0x04, 0x11
        /*2fae*/ 	.short	(.L_2035 - .L_2034)
	.align		4
.L_2034:
        /*2fb0*/ 	.word	index@(contiguous_any3_i16)
        /*2fb4*/ 	.word	0x00000000


	//----- nvinfo : EIATTR_REGCOUNT
	.align		4
.L_2035:
        /*2fb8*/ 	.byte	0x04, 0x2f
        /*2fba*/ 	.short	(.L_2037 - .L_2036)
	.align		4
.L_2036:
        /*2fbc*/ 	.word	index@(contiguous_any33_i16)
        /*2fc0*/ 	.word	0x0000000d


	//----- nvinfo : EIATTR_FRAME_SIZE
	.align		4
.L_2037:
        /*2fc4*/ 	.byte	0x04, 0x11
        /*2fc6*/ 	.short	(.L_2039 - .L_2038)
	.align		4
.L_2038:
        /*2fc8*/ 	.word	index@(contiguous_any33_i16)
        /*2fcc*/ 	.word	0x00000000


	//----- nvinfo : EIATTR_REGCOUNT
	.align		4
.L_2039:
        /*2fd0*/ 	.byte	0x04, 0x2f
        /*2fd2*/ 	.short	(.L_2041 - .L_2040)
	.align		4
.L_2040:
        /*2fd4*/ 	.word	index@(contiguous_any_i32)
        /*2fd8*/ 	.word	0x00000009


	//----- nvinfo : EIATTR_FRAME_SIZE
	.align		4
.L_2041:
        /*2fdc*/ 	.byte	0x04, 0x11
        /*2fde*/ 	.short	(.L_2043 - .L_2042)
	.align		4
.L_2042:
        /*2fe0*/ 	.word	index@(contiguous_any_i32)
        /*2fe4*/ 	.word	0x00000000


	//----- nvinfo : EIATTR_REGCOUNT
	.align		4
.L_2043:
        /*2fe8*/ 	.byte	0x04, 0x2f
        /*2fea*/ 	.short	(.L_2045 - .L_2044)
	.align		4
.L_2044:
        /*2fec*/ 	.word	index@(contiguous_cumulate_any_i32)
        /*2ff0*/ 	.word	0x0000000a


	//----- nvinfo : EIATTR_FRAME_SIZE
	.align		4
.L_2045:
        /*2ff4*/ 	.byte	0x04, 0x11
        /*2ff6*/ 	.short	(.L_2047 - .L_2046)
	.align		4
.L_2046:
        /*2ff8*/ 	.word	index@(contiguous_cumulate_any_i32)
        /*2ffc*/ 	.word	0x00000000


	//----- nvinfo : EIATTR_REGCOUNT
	.align		4
.L_2047:
        /*3000*/ 	.byte	0x04, 0x2f
        /*3002*/ 	.short	(.L_2049 - .L_2048)
	.align		4
.L_2048:
        /*3004*/ 	.word	index@(uncontiguous_any_i32)
        /*3008*/ 	.word	0x00000030


	//----- nvinfo : EIATTR_FRAME_SIZE
	.align		4
.L_2049:
        /*300c*/ 	.byte	0x04, 0x11
        /*300e*/ 	.short	(.L_2051 - .L_2050)
	.align		4
.L_2050:
        /*3010*/ 	.word	index@($__internal_287_$__cuda_sm20_rem_s64)
        /*3014*/ 	.word	0x00000000


	//----- nvinfo : EIATTR_FRAME_SIZE
	.align		4
.L_2051:
        /*3018*/ 	.byte	0x04, 0x11
        /*301a*/ 	.short	(.L_2053 - .L_2052)
	.align		4
.L_2052:
        /*301c*/ 	.word	index@($__internal_286_$__cuda_sm20_div_s64)
        /*3020*/ 	.word	0x00000000


	//----- nvinfo : EIATTR_FRAME_SIZE
	.align		4
.L_2053:
        /*3024*/ 	.byte	0x04, 0x11
        /*3026*/ 	.short	(.L_2055 - .L_2054)
	.align		4
.L_2054:
        /*3028*/ 	.word	index@(uncontiguous_any_i32)
        /*302c*/ 	.word	0x00000000


	//----- nvinfo : EIATTR_REGCOUNT
	.align		4
.L_2055:
        /*3030*/ 	.byte	0x04, 0x2f
        /*3032*/ 	.short	(.L_2057 - .L_2056)
	.align		4
.L_2056:
        /*3034*/ 	.word	index@(uncontiguous_cumulate_any_i32)
        /*3038*/ 	.word	0x00000030


	//----- nvinfo : EIATTR_FRAME_SIZE
	.align		4
.L_2057:
        /*303c*/ 	.byte	0x04, 0x11
        /*303e*/ 	.short	(.L_2059 - .L_2058)
	.align		4
.L_2058:
        /*3040*/ 	.word	index@($__internal_285_$__cuda_sm20_rem_s64)
        /*3044*/ 	.word	0x00000000


	//----- nvinfo : EIATTR_FRAME_SIZE
	.align		4
.L_2059:
        /*3048*/ 	.byte	0x04, 0x11
        /*304a*/ 	.short	(.L_2061 - .L_2060)
	.align		4
.L_2060:
        /*304c*/ 	.word	index@($__internal_284_$__cuda_sm20_div_s64)
        /*3050*/ 	.word	0x00000000


	//----- nvinfo : EIATTR_FRAME_SIZE
	.align		4
.L_2061:
        /*3054*/ 	.byte	0x04, 0x11
        /*3056*/ 	.short	(.L_2063 - .L_2062)
	.align		4
.L_2062:
        /*3058*/ 	.word	index@(uncontiguous_cumulate_any_i32)
        /*305c*/ 	.word	0x00000000


	//----- nvinfo : EIATTR_REGCOUNT
	.align		4
.L_2063:
        /*3060*/ 	.byte	0x04, 0x2f
        /*3062*/ 	.short	(.L_2065 - .L_2064)
	.align		4
.L_2064:
        /*3064*/ 	.word	index@(contiguous_any2_i32)
        /*3068*/ 	.word	0x00000030


	//----- nvinfo : EIATTR_FRAME_SIZE
	.align		4
.L_2065:
        /*306c*/ 	.byte	0x04, 0x11
        /*306e*/ 	.short	(.L_2067 - .L_2066)
	.align		4
.L_2066:
        /*3070*/ 	.word	index@($__internal_283_$__cuda_sm20_rem_s64)
        /*3074*/ 	.word	0x00000000


	//----- nvinfo : EIATTR_FRAME_SIZE
	.align		4
.L_2067:
        /*3078*/ 	.byte	0x04, 0x11
        /*307a*/ 	.short	(.L_2069 - .L_2068)
	.align		4
.L_2068:
        /*307c*/ 	.word	index@($__internal_282_$__cuda_sm20_div_s64)
        /*3080*/ 	.word	0x00000000


	//----- nvinfo : EIATTR_FRAME_SIZE
	.align		4
.L_2069:
        /*3084*/ 	.byte	0x04, 0x11
        /*3086*/ 	.short	(.L_2071 - .L_2070)
	.align		4
.L_2070:
        /*3088*/ 	.word	index@(contiguous_any2_i32)
        /*308c*/ 	.word	0x00000000


	//----- nvinfo : EIATTR_REGCOUNT
	.align		4
.L_2071:
        /*3090*/ 	.byte	0x04, 0x2f
        /*3092*/ 	.short	(.L_2073 - .L_2072)
	.align		4
.L_2072:
        /*3094*/ 	.word	index@(contiguous_any22_i32)
        /*3098*/ 	.word	0x00000010


	//----- nvinfo : EIATTR_FRAME_SIZE
	.align		4
.L_2073:
        /*309c*/ 	.byte	0x04, 0x11
        /*309e*/ 	.short	(.L_2075 - .L_2074)
	.align		4
.L_2074:
        /*30a0*/ 	.word	index@(contiguous_any22_i32)
        /*30a4*/ 	.word	0x00000000


	//----- nvinfo : EIATTR_REGCOUNT
	.align		4
.L_2075:
        /*30a8*/ 	.byte	0x04, 0x2f
        /*30aa*/ 	.short	(.L_2077 - .L_2076)
	.align		4
.L_2076:
        /*30ac*/ 	.word	index@(contiguous_any3_i32)
        /*30b0*/ 	.word	0x0000002c


	//----- nvinfo : EIATTR_FRAME_SIZE
	.align		4
.L_2077:
        /*30b4*/ 	.byte	0x04, 0x11
        /*30b6*/ 	.short	(.L_2079 - .L_2078)
	.align		4
.L_2078:
        /*30b8*/ 	.word	index@($__internal_281_$__cuda_sm20_rem_s64)
        /*30bc*/ 	.word	0x00000000


	//----- nvinfo : EIATTR_FRAME_SIZE
	.align		4
.L_2079:
        /*30c0*/ 	.byte	0x04, 0x11
        /*30c2*/ 	.short	(.L_2081 - .L_2080)
	.align		4
.L_2080:
        /*30c4*/ 	.word	index@($__internal_280_$__cuda_sm20_div_s64)
        /*30c8*/ 	.word	0x00000000


	//----- nvinfo : EIATTR_FRAME_SIZE
	.align		4
.L_2081:
        /*30cc*/ 	.byte	0x04, 0x11
        /*30ce*/ 	.short	(.L_2083 - .L_2082)
	.align		4
.L_2082:
        /*30d0*/ 	.word	index@(contiguous_any3_i32)
        /*30d4*/ 	.word	0x00000000


	//----- nvinfo : EIATTR_REGCOUNT
	.align		4
.L_2083:
        /*30d8*/ 	.byte	0x04, 0x2f
        /*30da*/ 	.short	(.L_2085 - .L_2084)
	.align		4
.L_2084:
        /*30dc*/ 	.word	index@(contiguous_any33_i32)
        /*30e0*/ 	.word	0x0000000d


	//----- nvinfo : EIATTR_FRAME_SIZE
	.align		4
.L_2085:
        /*30e4*/ 	.byte	0x04, 0x11
        /*30e6*/ 	.short	(.L_2087 - .L_2086)
	.align		4
.L_2086:
        /*30e8*/ 	.word	index@(contiguous_any33_i32)
        /*30ec*/ 	.word	0x00000000


	//----- nvinfo : EIATTR_REGCOUNT
	.align		4
.L_2087:
        /*30f0*/ 	.byte	0x04, 0x2f
        /*30f2*/ 	.short	(.L_2089 - .L_2088)
	.align		4
.L_2088:
        /*30f4*/ 	.word	index@(contiguous_any_i64)
        /*30f8*/ 	.word	0x00000009


	//----- nvinfo : EIATTR_FRAME_SIZE
	.align		4
.L_2089:
        /*30fc*/ 	.byte	0x04, 0x11
        /*30fe*/ 	.short	(.L_2091 - .L_2090)
	.align		4
.L_2090:
        /*3100*/ 	.word	index@(contiguous_any_i64)
        /*3104*/ 	.word	0x00000000


	//----- nvinfo : EIATTR_REGCOUNT
	.align		4
.L_2091:
        /*3108*/ 	.byte	0x04, 0x2f
        /*310a*/ 	.short	(.L_2093 - .L_2092)
	.align		4
.L_2092:
        /*310c*/ 	.word	index@(contiguous_cumulate_any_i64)
        /*3110*/ 	.word	0x0000000a


	//----- nvinfo : EIATTR_FRAME_SIZE
	.align		4
.L_2093:
        /*3114*/ 	.byte	0x04, 0x11
        /*3116*/ 	.short	(.L_2095 - .L_2094)
	.align		4
.L_2094:
        /*3118*/ 	.word	index@(contiguous_cumulate_any_i64)
        /*311c*/ 	.word	0x00000000


	//----- nvinfo : EIATTR_REGCOUNT
	.align		4
.L_2095:
        /*3120*/ 	.byte	0x04, 0x2f
        /*3122*/ 	.short	(.L_2097 - .L_2096)
	.align		4
.L_2096:
        /*3124*/ 	.word	index@(uncontiguous_any_i64)
        /*3128*/ 	.word	0x00000030


	//----- nvinfo : EIATTR_FRAME_SIZE
	.align		4
.L_2097:
        /*312c*/ 	.byte	0x04, 0x11
        /*312e*/ 	.short	(.L_2099 - .L_2098)
	.align		4
.L_2098:
        /*3130*/ 	.word	index@($__internal_279_$__cuda_sm20_rem_s64)
        /*3134*/ 	.word	0x00000000


	//----- nvinfo : EIATTR_FRAME_SIZE
	.align		4
.L_2099:
        /*3138*/ 	.byte	0x04, 0x11
        /*313a*/ 	.short	(.L_2101 - .L_2100)
	.align		4
.L_2100:
        /*313c*/ 	.word	index@($__internal_278_$__cuda_sm20_div_s64)
        /*3140*/ 	.word	0x00000000


	//----- nvinfo : EIATTR_FRAME_SIZE
	.align		4
.L_2101:
        /*3144*/ 	.byte	0x04, 0x11
        /*3146*/ 	.short	(.L_2103 - .L_2102)
	.align		4
.L_2102:
        /*3148*/ 	.word	index@(uncontiguous_any_i64)
        /*314c*/ 	.word	0x00000000


	//----- nvinfo : EIATTR_REGCOUNT
	.align		4
.L_2103:
        /*3150*/ 	.byte	0x04, 0x2f
        /*3152*/ 	.short	(.L_2105 - .L_2104)
	.align		4
.L_2104:
        /*3154*/ 	.word	index@(uncontiguous_cumulate_any_i64)
        /*3158*/ 	.word	0x00000030


	//----- nvinfo : EIATTR_FRAME_SIZE
	.align		4
.L_2105:
        /*315c*/ 	.byte	0x04, 0x11
        /*315e*/ 	.short	(.L_2107 - .L_2106)
	.align		4
.L_2106:
        /*3160*/ 	.word	index@($__internal_277_$__cuda_sm20_rem_s64)
        /*3164*/ 	.word	0x00000000


	//----- nvinfo : EIATTR_FRAME_SIZE
	.align		4
.L_2107:
        /*3168*/ 	.byte	0x04, 0x11
        /*316a*/ 	.short	(.L_2109 - .L_2108)
	.align		4
.L_2108:
        /*316c*/ 	.word	index@($__internal_276_$__cuda_sm20_div_s64)
        /*3170*/ 	.word	0x00000000


	//----- nvinfo : EIATTR_FRAME_SIZE
	.align		4
.L_2109:
        /*3174*/ 	.byte	0x04, 0x11
        /*3176*/ 	.short	(.L_2111 - .L_2110)
	.align		4
.L_2110:
        /*3178*/ 	.word	index@(uncontiguous_cumulate_any_i64)
        /*317c*/ 	.word	0x00000000


	//----- nvinfo : EIATTR_REGCOUNT
	.align		4
.L_2111:
        /*3180*/ 	.byte	0x04, 0x2f
        /*3182*/ 	.short	(.L_2113 - .L_2112)
	.align		4
.L_2112:
        /*3184*/ 	.word	index@(contiguous_any2_i64)
        /*3188*/ 	.word	0x00000030


	//----- nvinfo : EIATTR_FRAME_SIZE
	.align		4
.L_2113:
        /*318c*/ 	.byte	0x04, 0x11
        /*318e*/ 	.short	(.L_2115 - .L_2114)
	.align		4
.L_2114:
        /*3190*/ 	.word	index@($__internal_275_$__cuda_sm20_rem_s64)
        /*3194*/ 	.word	0x00000000


	//----- nvinfo : EIATTR_FRAME_SIZE
	.align		4
.L_2115:
        /*3198*/ 	.byte	0x04, 0x11
        /*319a*/ 	.short	(.L_2117 - .L_2116)
	.align		4
.L_2116:
        /*319c*/ 	.word	index@($__internal_274_$__cuda_sm20_div_s64)
        /*31a0*/ 	.word	0x00000000


	//----- nvinfo : EIATTR_FRAME_SIZE
	.align		4
.L_2117:
        /*31a4*/ 	.byte	0x04, 0x11
        /*31a6*/ 	.short	(.L_2119 - .L_2118)
	.align		4
.L_2118:
        /*31a8*/ 	.word	index@(contiguous_any2_i64)
        /*31ac*/ 	.word	0x00000000


	//----- nvinfo : EIATTR_REGCOUNT
	.align		4
.L_2119:
        /*31b0*/ 	.byte	0x04, 0x2f
        /*31b2*/ 	.short	(.L_2121 - .L_2120)
	.align		4
.L_2120:
        /*31b4*/ 	.word	index@(contiguous_any22_i64)
        /*31b8*/ 	.word	0x00000010


	//----- nvinfo : EIATTR_FRAME_SIZE
	.align		4
.L_2121:
        /*31bc*/ 	.byte	0x04, 0x11
        /*31be*/ 	.short	(.L_2123 - .L_2122)
	.align		4
.L_2122:
        /*31c0*/ 	.word	index@(contiguous_any22_i64)
        /*31c4*/ 	.word	0x00000000


	//----- nvinfo : EIATTR_REGCOUNT
	.align		4
.L_2123:
        /*31c8*/ 	.byte	0x04, 0x2f
        /*31ca*/ 	.short	(.L_2125 - .L_2124)
	.align		4
.L_2124:
        /*31cc*/ 	.word	index@(contiguous_any3_i64)
        /*31d0*/ 	.word	0x0000002c


	//----- nvinfo : EIATTR_FRAME_SIZE
	.align		4
.L_2125:
        /*31d4*/ 	.byte	0x04, 0x11
        /*31d6*/ 	.short	(.L_2127 - .L_2126)
	.align		4
.L_2126:
        /*31d8*/ 	.word	index@($__internal_273_$__cuda_sm20_rem_s64)
        /*31dc*/ 	.word	0x00000000


	//----- nvinfo : EIATTR_FRAME_SIZE
	.align		4
.L_2127:
        /*31e0*/ 	.byte	0x04, 0x11
        /*31e2*/ 	.short	(.L_2129 - .L_2128)
	.align		4
.L_2128:
        /*31e4*/ 	.word	index@($__internal_272_$__cuda_sm20_div_s64)
        /*31e8*/ 	.word	0x00000000


	//----- nvinfo : EIATTR_FRAME_SIZE
	.align		4
.L_2129:
        /*31ec*/ 	.byte	0x04, 0x11
        /*31ee*/ 	.short	(.L_2131 - .L_2130)
	.align		4
.L_2130:
        /*31f0*/ 	.word	index@(contiguous_any3_i64)
        /*31f4*/ 	.word	0x00000000


	//----- nvinfo : EIATTR_REGCOUNT
	.align		4
.L_2131:
        /*31f8*/ 	.byte	0x04, 0x2f
        /*31fa*/ 	.short	(.L_2133 - .L_2132)
	.align		4
.L_2132:
        /*31fc*/ 	.word	index@(contiguous_any33_i64)
        /*3200*/ 	.word	0x0000000d


	//----- nvinfo : EIATTR_FRAME_SIZE
	.align		4
.L_2133:
        /*3204*/ 	.byte	0x04, 0x11
        /*3206*/ 	.short	(.L_2135 - .L_2134)
	.align		4
.L_2134:
        /*3208*/ 	.word	index@(contiguous_any33_i64)
        /*320c*/ 	.word	0x00000000


	//----- nvinfo : EIATTR_REGCOUNT
	.align		4
.L_2135:
        /*3210*/ 	.byte	0x04, 0x2f
        /*3212*/ 	.short	(.L_2137 - .L_2136)
	.align		4
.L_2136:
        /*3214*/ 	.word	index@(contiguous_any_u8)
        /*3218*/ 	.word	0x0000000a


	//----- nvinfo : EIATTR_FRAME_SIZE
	.align		4
.L_2137:
        /*321c*/ 	.byte	0x04, 0x11
        /*321e*/ 	.short	(.L_2139 - .L_2138)
	.align		4
.L_2138:
        /*3220*/ 	.word	index@(contiguous_any_u8)
        /*3224*/ 	.word	0x00000000


	//----- nvinfo : EIATTR_REGCOUNT
	.align		4
.L_2139:
        /*3228*/ 	.byte	0x04, 0x2f
        /*322a*/ 	.short	(.L_2141 - .L_2140)
	.align		4
.L_2140:
        /*322c*/ 	.word	index@(contiguous_cumulate_any_u8)
        /*3230*/ 	.word	0x0000000a


	//----- nvinfo : EIATTR_FRAME_SIZE
	.align		4
.L_2141:
        /*3234*/ 	.byte	0x04, 0x11
        /*3236*/ 	.short	(.L_2143 - .L_2142)
	.align		4
.L_2142:
        /*3238*/ 	.word	index@(contiguous_cumulate_any_u8)
        /*323c*/ 	.word	0x00000000


	//----- nvinfo : EIATTR_REGCOUNT
	.align		4
.L_2143:
        /*3240*/ 	.byte	0x04, 0x2f
        /*3242*/ 	.short	(.L_2145 - .L_2144)
	.align		4
.L_2144:
        /*3244*/ 	.word	index@(uncontiguous_any_u8)
        /*3248*/ 	.word	0x00000030


	//----- nvinfo : EIATTR_FRAME_SIZE
	.align		4
.L_2145:
        /*324c*/ 	.byte	0x04, 0x11
        /*324e*/ 	.short	(.L_2147 - .L_2146)
	.align		4
.L_2146:
        /*3250*/ 	.word	index@($__internal_271_$__cuda_sm20_rem_s64)
        /*3254*/ 	.word	0x00000000


	//----- nvinfo : EIATTR_FRAME_SIZE
	.align		4
.L_2147:
        /*3258*/ 	.byte	0x04, 0x11
        /*325a*/ 	.short	(.L_2149 - .L_2148)
	.align		4
.L_2148:
        /*325c*/ 	.word	index@($__internal_270_$__cuda_sm20_div_s64)
        /*3260*/ 	.word	0x00000000


	//----- nvinfo : EIATTR_FRAME_SIZE
	.align		4
.L_2149:
        /*3264*/ 	.byte	0x04, 0x11
        /*3266*/ 	.short	(.L_2151 - .L_2150)
	.align		4
.L_2150:
        /*3268*/ 	.word	index@(uncontiguous_any_u8)
        /*326c*/ 	.word	0x00000000


	//----- nvinfo : EIATTR_REGCOUNT
	.align		4
.L_2151:
        /*3270*/ 	.byte	0x04, 0x2f
        /*3272*/ 	.short	(.L_2153 - .L_2152)
	.align		4
.L_2152:
        /*3274*/ 	.word	index@(uncontiguous_cumulate_any_u8)
        /*3278*/ 	.word	0x00000030


	//----- nvinfo : EIATTR_FRAME_SIZE
	.align		4
.L_2153:
        /*327c*/ 	.byte	0x04, 0x11
        /*327e*/ 	.short	(.L_2155 - .L_2154)
	.align		4
.L_2154:
        /*3280*/ 	.word	index@($__internal_269_$__cuda_sm20_rem_s64)
        /*3284*/ 	.word	0x00000000


	//----- nvinfo : EIATTR_FRAME_SIZE
	.align		4
.L_2155:
        /*3288*/ 	.byte	0x04, 0x11
        /*328a*/ 	.short	(.L_2157 - .L_2156)
	.align		4
.L_2156:
        /*328c*/ 	.word	index@($__internal_268_$__cuda_sm20_div_s64)
        /*3290*/ 	.word	0x00000000


	//----- nvinfo : EIATTR_FRAME_SIZE
	.align		4
.L_2157:
        /*3294*/ 	.byte	0x04, 0x11
        /*3296*/ 	.short	(.L_2159 - .L_2158)
	.align		4
.L_2158:
        /*3298*/ 	.word	index@(uncontiguous_cumulate_any_u8)
        /*329c*/ 	.word	0x00000000


	//----- nvinfo : EIATTR_REGCOUNT
	.align		4
.L_2159:
        /*32a0*/ 	.byte	0x04, 0x2f
        /*32a2*/ 	.short	(.L_2161 - .L_2160)
	.align		4
.L_2160:
        /*32a4*/ 	.word	index@(contiguous_any2_u8)
        /*32a8*/ 	.word	0x00000030


	//----- nvinfo : EIATTR_FRAME_SIZE
	.align		4
.L_2161:
        /*32ac*/ 	.byte	0x04, 0x11
        /*32ae*/ 	.short	(.L_2163 - .L_2162)
	.align		4
.L_2162:
        /*32b0*/ 	.word	index@($__internal_267_$__cuda_sm20_rem_s64)
        /*32b4*/ 	.word	0x00000000


	//----- nvinfo : EIATTR_FRAME_SIZE
	.align		4
.L_2163:
        /*32b8*/ 	.byte	0x04, 0x11
        /*32ba*/ 	.short	(.L_2165 - .L_2164)
	.align		4
.L_2164:
        /*32bc*/ 	.word	index@($__internal_266_$__cuda_sm20_div_s64)
        /*32c0*/ 	.word	0x00000000


	//----- nvinfo : EIATTR_FRAME_SIZE
	.align		4
.L_2165:
        /*32c4*/ 	.byte	0x04, 0x11
        /*32c6*/ 	.short	(.L_2167 - .L_2166)
	.align		4
.L_2166:
        /*32c8*/ 	.word	index@(contiguous_any2_u8)
        /*32cc*/ 	.word	0x00000000


	//----- nvinfo : EIATTR_REGCOUNT
	.align		4
.L_2167:
        /*32d0*/ 	.byte	0x04, 0x2f
        /*32d2*/ 	.short	(.L_2169 - .L_2168)
	.align		4
.L_2168:
        /*32d4*/ 	.word	index@(contiguous_any22_u8)
        /*32d8*/ 	.word	0x00000010


	//----- nvinfo : EIATTR_FRAME_SIZE
	.align		4
.L_2169:
        /*32dc*/ 	.byte	0x04, 0x11
        /*32de*/ 	.short	(.L_2171 - .L_2170)
	.align		4
.L_2170:
        /*32e0*/ 	.word	index@(contiguous_any22_u8)
        /*32e4*/ 	.word	0x00000000


	//----- nvinfo : EIATTR_REGCOUNT
	.align		4
.L_2171:
        /*32e8*/ 	.byte	0x04, 0x2f
        /*32ea*/ 	.short	(.L_2173 - .L_2172)
	.align		4
.L_2172:
        /*32ec*/ 	.word	index@(contiguous_any3_u8)
        /*32f0*/ 	.word	0x0000002c


	//----- nvinfo : EIATTR_FRAME_SIZE
	.align		4
.L_2173:
        /*32f4*/ 	.byte	0x04, 0x11
        /*32f6*/ 	.short	(.L_2175 - .L_2174)
	.align		4
.L_2174:
        /*32f8*/ 	.word	index@($__internal_265_$__cuda_sm20_rem_s64)
        /*32fc*/ 	.word	0x00000000


	//----- nvinfo : EIATTR_FRAME_SIZE
	.align		4
.L_2175:
        /*3300*/ 	.byte	0x04, 0x11
        /*3302*/ 	.short	(.L_2177 - .L_2176)
	.align		4
.L_2176:
        /*3304*/ 	.word	index@($__internal_264_$__cuda_sm20_div_s64)
        /*3308*/ 	.word	0x00000000


	//----- nvinfo : EIATTR_FRAME_SIZE
	.align		4
.L_2177:
        /*330c*/ 	.byte	0x04, 0x11
        /*330e*/ 	.short	(.L_2179 - .L_2178)
	.align		4
.L_2178:
        /*3310*/ 	.word	index@(contiguous_any3_u8)
        /*3314*/ 	.word	0x00000000


	//----- nvinfo : EIATTR_REGCOUNT
	.align		4
.L_2179:
        /*3318*/ 	.byte	0x04, 0x2f
        /*331a*/ 	.short	(.L_2181 - .L_2180)
	.align		4
.L_2180:
        /*331c*/ 	.word	index@(contiguous_any33_u8)
        /*3320*/ 	.word	0x0000000d


	//----- nvinfo : EIATTR_FRAME_SIZE
	.align		4
.L_2181:
        /*3324*/ 	.byte	0x04, 0x11
        /*3326*/ 	.short	(.L_2183 - .L_2182)
	.align		4
.L_2182:
        /*3328*/ 	.word	index@(contiguous_any33_u8)
        /*332c*/ 	.word	0x00000000


	//----- nvinfo : EIATTR_REGCOUNT
	.align		4
.L_2183:
        /*3330*/ 	.byte	0x04, 0x2f
        /*3332*/ 	.short	(.L_2185 - .L_2184)
	.align		4
.L_2184:
        /*3334*/ 	.word	index@(contiguous_any_u16)
        /*3338*/ 	.word	0x00000009


	//----- nvinfo : EIATTR_FRAME_SIZE
	.align		4
.L_2185:
        /*333c*/ 	.byte	0x04, 0x11
        /*333e*/ 	.short	(.L_2187 - .L_2186)
	.align		4
.L_2186:
        /*3340*/ 	.word	index@(contiguous_any_u16)
        /*3344*/ 	.word	0x00000000


	//----- nvinfo : EIATTR_REGCOUNT
	.align		4
.L_2187:
        /*3348*/ 	.byte	0x04, 0x2f
        /*334a*/ 	.short	(.L_2189 - .L_2188)
	.align		4
.L_2188:
        /*334c*/ 	.word	index@(contiguous_cumulate_any_u16)
        /*3350*/ 	.word	0x0000000a


	//----- nvinfo : EIATTR_FRAME_SIZE
	.align		4
.L_2189:
        /*3354*/ 	.byte	0x04, 0x11
        /*3356*/ 	.short	(.L_2191 - .L_2190)
	.align		4
.L_2190:
        /*3358*/ 	.word	index@(contiguous_cumulate_any_u16)
        /*335c*/ 	.word	0x00000000


	//----- nvinfo : EIATTR_REGCOUNT
	.align		4
.L_2191:
        /*3360*/ 	.byte	0x04, 0x2f
        /*3362*/ 	.short	(.L_2193 - .L_2192)
	.align		4
.L_2192:
        /*3364*/ 	.word	index@(uncontiguous_any_u16)
        /*3368*/ 	.word	0x00000030


	//----- nvinfo : EIATTR_FRAME_SIZE
	.align		4
.L_2193:
        /*336c*/ 	.byte	0x04, 0x11
        /*336e*/ 	.short	(.L_2195 - .L_2194)
	.align		4
.L_2194:
        /*3370*/ 	.word	index@($__internal_263_$__cuda_sm20_rem_s64)
        /*3374*/ 	.word	0x00000000


	//----- nvinfo : EIATTR_FRAME_SIZE
	.align		4
.L_2195:
        /*3378*/ 	.byte	0x04, 0x11
        /*337a*/ 	.short	(.L_2197 - .L_2196)
	.align		4
.L_2196:
        /*337c*/ 	.word	index@($__internal_262_$__cuda_sm20_div_s64)
        /*3380*/ 	.word	0x00000000


	//----- nvinfo : EIATTR_FRAME_SIZE
	.align		4
.L_2197:
        /*3384*/ 	.byte	0x04, 0x11
        /*3386*/ 	.short	(.L_2199 - .L_2198)
	.align		4
.L_2198:
        /*3388*/ 	.word	index@(uncontiguous_any_u16)
        /*338c*/ 	.word	0x00000000


	//----- nvinfo : EIATTR_REGCOUNT
	.align		4
.L_2199:
        /*3390*/ 	.byte	0x04, 0x2f
        /*3392*/ 	.short	(.L_2201 - .L_2200)
	.align		4
.L_2200:
        /*3394*/ 	.word	index@(uncontiguous_cumulate_any_u16)
        /*3398*/ 	.word	0x00000030


	//----- nvinfo : EIATTR_FRAME_SIZE
	.align		4
.L_2201:
        /*339c*/ 	.byte	0x04, 0x11
        /*339e*/ 	.short	(.L_2203 - .L_2202)
	.align		4
.L_2202:
        /*33a0*/ 	.word	index@($__internal_261_$__cuda_sm20_rem_s64)
        /*33a4*/ 	.word	0x00000000


	//----- nvinfo : EIATTR_FRAME_SIZE
	.align		4
.L_2203:
        /*33a8*/ 	.byte	0x04, 0x11
        /*33aa*/ 	.short	(.L_2205 - .L_2204)
	.align		4
.L_2204:
        /*33ac*/ 	.word	index@($__internal_260_$__cuda_sm20_div_s64)
        /*33b0*/ 	.word	0x00000000


	//----- nvinfo : EIATTR_FRAME_SIZE
	.align		4
.L_2205:
        /*33b4*/ 	.byte	0x04, 0x11
        /*33b6*/ 	.short	(.L_2207 - .L_2206)
	.align		4
.L_2206:
        /*33b8*/ 	.word	index@(uncontiguous_cumulate_any_u16)
        /*33bc*/ 	.word	0x00000000


	//----- nvinfo : EIATTR_REGCOUNT
	.align		4
.L_2207:
        /*33c0*/ 	.byte	0x04, 0x2f
        /*33c2*/ 	.short	(.L_2209 - .L_2208)
	.align		4
.L_2208:
        /*33c4*/ 	.word	index@(contiguous_any2_u16)
        /*33c8*/ 	.word	0x00000030


	//----- nvinfo : EIATTR_FRAME_SIZE
	.align		4
.L_2209:
        /*33cc*/ 	.byte	0x04, 0x11
        /*33ce*/ 	.short	(.L_2211 - .L_2210)
	.align		4
.L_2210:
        /*33d0*/ 	.word	index@($__internal_259_$__cuda_sm20_rem_s64)
        /*33d4*/ 	.word	0x00000000


	//----- nvinfo : EIATTR_FRAME_SIZE
	.align		4
.L_2211:
        /*33d8*/ 	.byte	0x04, 0x11
        /*33da*/ 	.short	(.L_2213 - .L_2212)
	.align		4
.L_2212:
        /*33dc*/ 	.word	index@($__internal_258_$__cuda_sm20_div_s64)
        /*33e0*/ 	.word	0x00000000


	//----- nvinfo : EIATTR_FRAME_SIZE
	.align		4
.L_2213:
        /*33e4*/ 	.byte	0x04, 0x11
        /*33e6*/ 	.short	(.L_2215 - .L_2214)
	.align		4
.L_2214:
        /*33e8*/ 	.word	index@(contiguous_any2_u16)
        /*33ec*/ 	.word	0x00000000


	//----- nvinfo : EIATTR_REGCOUNT
	.align		4
.L_2215:
        /*33f0*/ 	.byte	0x04, 0x2f
        /*33f2*/ 	.short	(.L_2217 - .L_2216)
	.align		4
.L_2216:
        /*33f4*/ 	.word	index@(contiguous_any22_u16)
        /*33f8*/ 	.word	0x00000010


	//----- nvinfo : EIATTR_FRAME_SIZE
	.align		4
.L_2217:
        /*33fc*/ 	.byte	0x04, 0x11
        /*33fe*/ 	.short	(.L_2219 - .L_2218)
	.align		4
.L_2218:
        /*3400*/ 	.word	index@(contiguous_any22_u16)
        /*3404*/ 	.word	0x00000000


	//----- nvinfo : EIATTR_REGCOUNT
	.align		4
.L_2219:
        /*3408*/ 	.byte	0x04, 0x2f
        /*340a*/ 	.short	(.L_2221 - .L_2220)
	.align		4
.L_2220:
        /*340c*/ 	.word	index@(contiguous_any3_u16)
        /*3410*/ 	.word	0x0000002c


	//----- nvinfo : EIATTR_FRAME_SIZE
	.align		4
.L_2221:
        /*3414*/ 	.byte	0x04, 0x11
        /*3416*/ 	.short	(.L_2223 - .L_2222)
	.align		4
.L_2222:
        /*3418*/ 	.word	index@($__internal_257_$__cuda_sm20_rem_s64)
        /*341c*/ 	.word	0x00000000


	//----- nvinfo : EIATTR_FRAME_SIZE
	.align		4
.L_2223:
        /*3420*/ 	.byte	0x04, 0x11
        /*3422*/ 	.short	(.L_2225 - .L_2224)
	.align		4
.L_2224:
        /*3424*/ 	.word	index@($__internal_256_$__cuda_sm20_div_s64)
        /*3428*/ 	.word	0x00000000


	//----- nvinfo : EIATTR_FRAME_SIZE
	.align		4
.L_2225:
        /*342c*/ 	.byte	0x04, 0x11
        /*342e*/ 	.short	(.L_2227 - .L_2226)
	.align		4
.L_2226:
        /*3430*/ 	.word	index@(contiguous_any3_u16)
        /*3434*/ 	.word	0x00000000


	//----- nvinfo : EIATTR_REGCOUNT
	.align		4
.L_2227:
        /*3438*/ 	.byte	0x04, 0x2f
        /*343a*/ 	.short	(.L_2229 - .L_2228)
	.align		4
.L_2228:
        /*343c*/ 	.word	index@(contiguous_any33_u16)
        /*3440*/ 	.word	0x0000000d


	//----- nvinfo : EIATTR_FRAME_SIZE
	.align		4
.L_2229:
        /*3444*/ 	.byte	0x04, 0x11
        /*3446*/ 	.short	(.L_2231 - .L_2230)
	.align		4
.L_2230:
        /*3448*/ 	.word	index@(contiguous_any33_u16)
        /*344c*/ 	.word	0x00000000


	//----- nvinfo : EIATTR_REGCOUNT
	.align		4
.L_2231:
        /*3450*/ 	.byte	0x04, 0x2f
        /*3452*/ 	.short	(.L_2233 - .L_2232)
	.align		4
.L_2232:
        /*3454*/ 	.word	index@(contiguous_any_u32)
        /*3458*/ 	.word	0x00000009


	//----- nvinfo : EIATTR_FRAME_SIZE
	.align		4
.L_2233:
        /*345c*/ 	.byte	0x04, 0x11
        /*345e*/ 	.short	(.L_2235 - .L_2234)
	.align		4
.L_2234:
        /*3460*/ 	.word	index@(contiguous_any_u32)
        /*3464*/ 	.word	0x00000000


	//----- nvinfo : EIATTR_REGCOUNT
	.align		4
.L_2235:
        /*3468*/ 	.byte	0x04, 0x2f
        /*346a*/ 	.short	(.L_2237 - .L_2236)
	.align		4
.L_2236:
        /*346c*/ 	.word	index@(contiguous_cumulate_any_u32)
        /*3470*/ 	.word	0x0000000a


	//----- nvinfo : EIATTR_FRAME_SIZE
	.align		4
.L_2237:
        /*3474*/ 	.byte	0x04, 0x11
        /*3476*/ 	.short	(.L_2239 - .L_2238)
	.align		4
.L_2238:
        /*3478*/ 	.word	index@(contiguous_cumulate_any_u32)
        /*347c*/ 	.word	0x00000000


	//----- nvinfo : EIATTR_REGCOUNT
	.align		4
.L_2239:
        /*3480*/ 	.byte	0x04, 0x2f
        /*3482*/ 	.short	(.L_2241 - .L_2240)
	.align		4
.L_2240:
        /*3484*/ 	.word	index@(uncontiguous_any_u32)
        /*3488*/ 	.word	0x00000030


	//----- nvinfo : EIATTR_FRAME_SIZE
	.align		4
.L_2241:
        /*348c*/ 	.byte	0x04, 0x11
        /*348e*/ 	.short	(.L_2243 - .L_2242)
	.align		4
.L_2242:
        /*3490*/ 	.word	index@($__internal_255_$__cuda_sm20_rem_s64)
        /*3494*/ 	.word	0x00000000


	//----- nvinfo : EIATTR_FRAME_SIZE
	.align		4
.L_2243:
        /*3498*/ 	.byte	0x04, 0x11
        /*349a*/ 	.short	(.L_2245 - .L_2244)
	.align		4
.L_2244:
        /*349c*/ 	.word	index@($__internal_254_$__cuda_sm20_div_s64)
        /*34a0*/ 	.word	0x00000000


	//----- nvinfo : EIATTR_FRAME_SIZE
	.align		4
.L_2245:
        /*34a4*/ 	.byte	0x04, 0x11
        /*34a6*/ 	.short	(.L_2247 - .L_2246)
	.align		4
.L_2246:
        /*34a8*/ 	.word	index@(uncontiguous_any_u32)
        /*34ac*/ 	.word	0x00000000


	//----- nvinfo : EIATTR_REGCOUNT
	.align		4
.L_2247:
        /*34b0*/ 	.byte	0x04, 0x2f
        /*34b2*/ 	.short	(.L_2249 - .L_2248)
	.align		4
.L_2248:
        /*34b4*/ 	.word	index@(uncontiguous_cumulate_any_u32)
        /*34b8*/ 	.word	0x00000030


	//----- nvinfo : EIATTR_FRAME_SIZE
	.align		4
.L_2249:
        /*34bc*/ 	.byte	0x04, 0x11
        /*34be*/ 	.short	(.L_2251 - .L_2250)
	.align		4
.L_2250:
        /*34c0*/ 	.word	index@($__internal_253_$__cuda_sm20_rem_s64)
        /*34c4*/ 	.word	0x00000000


	//----- nvinfo : EIATTR_FRAME_SIZE
	.align		4
.L_2251:
        /*34c8*/ 	.byte	0x04, 0x11
        /*34ca*/ 	.short	(.L_2253 - .L_2252)
	.align		4
.L_2252:
        /*34cc*/ 	.word	index@($__internal_252_$__cuda_sm20_div_s64)
        /*34d0*/ 	.word	0x00000000


	//----- nvinfo : EIATTR_FRAME_SIZE
	.align		4
.L_2253:
        /*34d4*/ 	.byte	0x04, 0x11
        /*34d6*/ 	.short	(.L_2255 - .L_2254)
	.align		4
.L_2254:
        /*34d8*/ 	.word	index@(uncontiguous_cumulate_any_u32)
        /*34dc*/ 	.word	0x00000000


	//----- nvinfo : EIATTR_REGCOUNT
	.align		4
.L_2255:
        /*34e0*/ 	.byte	0x04, 0x2f
        /*34e2*/ 	.short	(.L_2257 - .L_2256)
	.align		4
.L_2256:
        /*34e4*/ 	.word	index@(contiguous_any2_u32)
        /*34e8*/ 	.word	0x00000030


	//----- nvinfo : EIATTR_FRAME_SIZE
	.align		4
.L_2257:
        /*34ec*/ 	.byte	0x04, 0x11
        /*34ee*/ 	.short	(.L_2259 - .L_2258)
	.align		4
.L_2258:
        /*34f0*/ 	.word	index@($__internal_251_$__cuda_sm20_rem_s64)
        /*34f4*/ 	.word	0x00000000


	//----- nvinfo : EIATTR_FRAME_SIZE
	.align		4
.L_2259:
        /*34f8*/ 	.byte	0x04, 0x11
        /*34fa*/ 	.short	(.L_2261 - .L_2260)
	.align		4
.L_2260:
        /*34fc*/ 	.word	index@($__internal_250_$__cuda_sm20_div_s64)
        /*3500*/ 	.word	0x00000000


	//----- nvinfo : EIATTR_FRAME_SIZE
	.align		4
.L_2261:
        /*3504*/ 	.byte	0x04, 0x11
        /*3506*/ 	.short	(.L_2263 - .L_2262)
	.align		4
.L_2262:
        /*3508*/ 	.word	index@(contiguous_any2_u32)
        /*350c*/ 	.word	0x00000000


	//----- nvinfo : EIATTR_REGCOUNT
	.align		4
.L_2263:
        /*3510*/ 	.byte	0x04, 0x2f
        /*3512*/ 	.short	(.L_2265 - .L_2264)
	.align		4
.L_2264:
        /*3514*/ 	.word	index@(contiguous_any22_u32)
        /*3518*/ 	.word	0x00000010


	//----- nvinfo : EIATTR_FRAME_SIZE
	.align		4
.L_2265:
        /*351c*/ 	.byte	0x04, 0x11
        /*351e*/ 	.short	(.L_2267 - .L_2266)
	.align		4
.L_2266:
        /*3520*/ 	.word	index@(contiguous_any22_u32)
        /*3524*/ 	.word	0x00000000


	//----- nvinfo : EIATTR_REGCOUNT
	.align		4
.L_2267:
        /*3528*/ 	.byte	0x04, 0x2f
        /*352a*/ 	.short	(.L_2269 - .L_2268)
	.align		4
.L_2268:
        /*352c*/ 	.word	index@(contiguous_any3_u32)
        /*3530*/ 	.word	0x0000002c


	//----- nvinfo : EIATTR_FRAME_SIZE
	.align		4
.L_2269:
        /*3534*/ 	.byte	0x04, 0x11
        /*3536*/ 	.short	(.L_2271 - .L_2270)
	.align		4
.L_2270:
        /*3538*/ 	.word	index@($__internal_249_$__cuda_sm20_rem_s64)
        /*353c*/ 	.word	0x00000000


	//----- nvinfo : EIATTR_FRAME_SIZE
	.align		4
.L_2271:
        /*3540*/ 	.byte	0x04, 0x11
        /*3542*/ 	.short	(.L_2273 - .L_2272)
	.align		4
.L_2272:
        /*3544*/ 	.word	index@($__internal_248_$__cuda_sm20_div_s64)
        /*3548*/ 	.word	0x00000000


	//----- nvinfo : EIATTR_FRAME_SIZE
	.align		4
.L_2273:
        /*354c*/ 	.byte	0x04, 0x11
        /*354e*/ 	.short	(.L_2275 - .L_2274)
	.align		4
.L_2274:
        /*3550*/ 	.word	index@(contiguous_any3_u32)
        /*3554*/ 	.word	0x00000000


	//----- nvinfo : EIATTR_REGCOUNT
	.align		4
.L_2275:
        /*3558*/ 	.byte	0x04, 0x2f
        /*355a*/ 	.short	(.L_2277 - .L_2276)
	.align		4
.L_2276:
        /*355c*/ 	.word	index@(contiguous_any33_u32)
        /*3560*/ 	.word	0x0000000d


	//----- nvinfo : EIATTR_FRAME_SIZE
	.align		4
.L_2277:
        /*3564*/ 	.byte	0x04, 0x11
        /*3566*/ 	.short	(.L_2279 - .L_2278)
	.align		4
.L_2278:
        /*3568*/ 	.word	index@(contiguous_any33_u32)
        /*356c*/ 	.word	0x00000000


	//----- nvinfo : EIATTR_REGCOUNT
	.align		4
.L_2279:
        /*3570*/ 	.byte	0x04, 0x2f
        /*3572*/ 	.short	(.L_2281 - .L_2280)
	.align		4
.L_2280:
        /*3574*/ 	.word	index@(contiguous_any_u64)
        /*3578*/ 	.word	0x00000009


	//----- nvinfo : EIATTR_FRAME_SIZE
	.align		4
.L_2281:
        /*357c*/ 	.byte	0x04, 0x11
        /*357e*/ 	.short	(.L_2283 - .L_2282)
	.align		4
.L_2282:
        /*3580*/ 	.word	index@(contiguous_any_u64)
        /*3584*/ 	.word	0x00000000


	//----- nvinfo : EIATTR_REGCOUNT
	.align		4
.L_2283:
        /*3588*/ 	.byte	0x04, 0x2f
        /*358a*/ 	.short	(.L_2285 - .L_2284)
	.align		4
.L_2284:
        /*358c*/ 	.word	index@(contiguous_cumulate_any_u64)
        /*3590*/ 	.word	0x0000000a


	//----- nvinfo : EIATTR_FRAME_SIZE
	.align		4
.L_2285:
        /*3594*/ 	.byte	0x04, 0x11
        /*3596*/ 	.short	(.L_2287 - .L_2286)
	.align		4
.L_2286:
        /*3598*/ 	.word	index@(contiguous_cumulate_any_u64)
        /*359c*/ 	.word	0x00000000


	//----- nvinfo : EIATTR_REGCOUNT
	.align		4
.L_2287:
        /*35a0*/ 	.byte	0x04, 0x2f
        /*35a2*/ 	.short	(.L_2289 - .L_2288)
	.align		4
.L_2288:
        /*35a4*/ 	.word	index@(uncontiguous_any_u64)
        /*35a8*/ 	.word	0x00000030


	//----- nvinfo : EIATTR_FRAME_SIZE
	.align		4
.L_2289:
        /*35ac*/ 	.byte	0x04, 0x11
        /*35ae*/ 	.short	(.L_2291 - .L_2290)
	.align		4
.L_2290:
        /*35b0*/ 	.word	index@($__internal_247_$__cuda_sm20_rem_s64)
        /*35b4*/ 	.word	0x00000000


	//----- nvinfo : EIATTR_FRAME_SIZE
	.align		4
.L_2291:
        /*35b8*/ 	.byte	0x04, 0x11
        /*35ba*/ 	.short	(.L_2293 - .L_2292)
	.align		4
.L_2292:
        /*35bc*/ 	.word	index@($__internal_246_$__cuda_sm20_div_s64)
        /*35c0*/ 	.word	0x00000000


	//----- nvinfo : EIATTR_FRAME_SIZE
	.align		4
.L_2293:
        /*35c4*/ 	.byte	0x04, 0x11
        /*35c6*/ 	.short	(.L_2295 - .L_2294)
	.align		4
.L_2294:
        /*35c8*/ 	.word	index@(uncontiguous_any_u64)
        /*35cc*/ 	.word	0x00000000


	//----- nvinfo : EIATTR_REGCOUNT
	.align		4
.L_2295:
        /*35d0*/ 	.byte	0x04, 0x2f
        /*35d2*/ 	.short	(.L_2297 - .L_2296)
	.align		4
.L_2296:
        /*35d4*/ 	.word	index@(uncontiguous_cumulate_any_u64)
        /*35d8*/ 	.word	0x00000030


	//----- nvinfo : EIATTR_FRAME_SIZE
	.align		4
.L_2297:
        /*35dc*/ 	.byte	0x04, 0x11
        /*35de*/ 	.short	(.L_2299 - .L_2298)
	.align		4
.L_2298:
        /*35e0*/ 	.word	index@($__internal_245_$__cuda_sm20_rem_s64)
        /*35e4*/ 	.word	0x00000000


	//----- nvinfo : EIATTR_FRAME_SIZE
	.align		4
.L_2299:
        /*35e8*/ 	.byte	0x04, 0x11
        /*35ea*/ 	.short	(.L_2301 - .L_2300)
	.align		4
.L_2300:
        /*35ec*/ 	.word	index@($__internal_244_$__cuda_sm20_div_s64)
        /*35f0*/ 	.word	0x00000000


	//----- nvinfo : EIATTR_FRAME_SIZE
	.align		4
.L_2301:
        /*35f4*/ 	.byte	0x04, 0x11
        /*35f6*/ 	.short	(.L_2303 - .L_2302)
	.align		4
.L_2302:
        /*35f8*/ 	.word	index@(uncontiguous_cumulate_any_u64)
        /*35fc*/ 	.word	0x00000000


	//----- nvinfo : EIATTR_REGCOUNT
	.align		4
.L_2303:
        /*3600*/ 	.byte	0x04, 0x2f
        /*3602*/ 	.short	(.L_2305 - .L_2304)
	.align		4
.L_2304:
        /*3604*/ 	.word	index@(contiguous_any2_u64)
        /*3608*/ 	.word	0x00000030


	//----- nvinfo : EIATTR_FRAME_SIZE
	.align		4
.L_2305:
        /*360c*/ 	.byte	0x04, 0x11
        /*360e*/ 	.short	(.L_2307 - .L_2306)
	.align		4
.L_2306:
        /*3610*/ 	.word	index@($__internal_243_$__cuda_sm20_rem_s64)
        /*3614*/ 	.word	0x00000000


	//----- nvinfo : EIATTR_FRAME_SIZE
	.align		4
.L_2307:
        /*3618*/ 	.byte	0x04, 0x11
        /*361a*/ 	.short	(.L_2309 - .L_2308)
	.align		4
.L_2308:
        /*361c*/ 	.word	index@($__internal_242_$__cuda_sm20_div_s64)
        /*3620*/ 	.word	0x00000000


	//----- nvinfo : EIATTR_FRAME_SIZE
	.align		4
.L_2309:
        /*3624*/ 	.byte	0x04, 0x11
        /*3626*/ 	.short	(.L_2311 - .L_2310)
	.align		4
.L_2310:
        /*3628*/ 	.word	index@(contiguous_any2_u64)
        /*362c*/ 	.word	0x00000000


	//----- nvinfo : EIATTR_REGCOUNT
	.align		4
.L_2311:
        /*3630*/ 	.byte	0x04, 0x2f
        /*3632*/ 	.short	(.L_2313 - .L_2312)
	.align		4
.L_2312:
        /*3634*/ 	.word	index@(contiguous_any22_u64)
        /*3638*/ 	.word	0x00000010


	//----- nvinfo : EIATTR_FRAME_SIZE
	.align		4
.L_2313:
        /*363c*/ 	.byte	0x04, 0x11
        /*363e*/ 	.short	(.L_2315 - .L_2314)
	.align		4
.L_2314:
        /*3640*/ 	.word	index@(contiguous_any22_u64)
        /*3644*/ 	.word	0x00000000


	//----- nvinfo : EIATTR_REGCOUNT
	.align		4
.L_2315:
        /*3648*/ 	.byte	0x04, 0x2f
        /*364a*/ 	.short	(.L_2317 - .L_2316)
	.align		4
.L_2316:
        /*364c*/ 	.word	index@(contiguous_any3_u64)
        /*3650*/ 	.word	0x0000002c


	//----- nvinfo : EIATTR_FRAME_SIZE
	.align		4
.L_2317:
        /*3654*/ 	.byte	0x04, 0x11
        /*3656*/ 	.short	(.L_2319 - .L_2318)
	.align		4
.L_2318:
        /*3658*/ 	.word	index@($__internal_241_$__cuda_sm20_rem_s64)
        /*365c*/ 	.word	0x00000000


	//----- nvinfo : EIATTR_FRAME_SIZE
	.align		4
.L_2319:
        /*3660*/ 	.byte	0x04, 0x11
        /*3662*/ 	.short	(.L_2321 - .L_2320)
	.align		4
.L_2320:
        /*3664*/ 	.word	index@($__internal_240_$__cuda_sm20_div_s64)
        /*3668*/ 	.word	0x00000000


	//----- nvinfo : EIATTR_FRAME_SIZE
	.align		4
.L_2321:
        /*366c*/ 	.byte	0x04, 0x11
        /*366e*/ 	.short	(.L_2323 - .L_2322)
	.align		4
.L_2322:
        /*3670*/ 	.word	index@(contiguous_any3_u64)
        /*3674*/ 	.word	0x00000000


	//----- nvinfo : EIATTR_REGCOUNT
	.align		4
.L_2323:
        /*3678*/ 	.byte	0x04, 0x2f
        /*367a*/ 	.short	(.L_2325 - .L_2324)
	.align		4
.L_2324:
        /*367c*/ 	.word	index@(contiguous_any33_u64)
        /*3680*/ 	.word	0x0000000d


	//----- nvinfo : EIATTR_FRAME_SIZE
	.align		4
.L_2325:
        /*3684*/ 	.byte	0x04, 0x11
        /*3686*/ 	.short	(.L_2327 - .L_2326)
	.align		4
.L_2326:
        /*3688*/ 	.word	index@(contiguous_any33_u64)
        /*368c*/ 	.word	0x00000000


	//----- nvinfo : EIATTR_REGCOUNT
	.align		4
.L_2327:
        /*3690*/ 	.byte	0x04, 0x2f
        /*3692*/ 	.short	(.L_2329 - .L_2328)
	.align		4
.L_2328:
        /*3694*/ 	.word	index@(contiguous_any_f32)
        /*3698*/ 	.word	0x00000009


	//----- nvinfo : EIATTR_FRAME_SIZE
	.align		4
.L_2329:
        /*369c*/ 	.byte	0x04, 0x11
        /*369e*/ 	.short	(.L_2331 - .L_2330)
	.align		4
.L_2330:
        /*36a0*/ 	.word	index@(contiguous_any_f32)
        /*36a4*/ 	.word	0x00000000


	//----- nvinfo : EIATTR_REGCOUNT
	.align		4
.L_2331:
        /*36a8*/ 	.byte	0x04, 0x2f
        /*36aa*/ 	.short	(.L_2333 - .L_2332)
	.align		4
.L_2332:
        /*36ac*/ 	.word	index@(contiguous_cumulate_any_f32)
        /*36b0*/ 	.word	0x0000000a


	//----- nvinfo : EIATTR_FRAME_SIZE
	.align		4
.L_2333:
        /*36b4*/ 	.byte	0x04, 0x11
        /*36b6*/ 	.short	(.L_2335 - .L_2334)
	.align		4
.L_2334:
        /*36b8*/ 	.word	index@(contiguous_cumulate_any_f32)
        /*36bc*/ 	.word	0x00000000


	//----- nvinfo : EIATTR_REGCOUNT
	.align		4
.L_2335:
        /*36c0*/ 	.byte	0x04, 0x2f
        /*36c2*/ 	.short	(.L_2337 - .L_2336)
	.align		4
.L_2336:
        /*36c4*/ 	.word	index@(uncontiguous_any_f32)
        /*36c8*/ 	.word	0x00000030


	//----- nvinfo : EIATTR_FRAME_SIZE
	.align		4
.L_2337:
        /*36cc*/ 	.byte	0x04, 0x11
        /*36ce*/ 	.short	(.L_2339 - .L_2338)
	.align		4
.L_2338:
        /*36d0*/ 	.word	index@($__internal_239_$__cuda_sm20_rem_s64)
        /*36d4*/ 	.word	0x00000000


	//----- nvinfo : EIATTR_FRAME_SIZE
	.align		4
.L_2339:
        /*36d8*/ 	.byte	0x04, 0x11
        /*36da*/ 	.short	(.L_2341 - .L_2340)
	.align		4
.L_2340:
        /*36dc*/ 	.word	index@($__internal_238_$__cuda_sm20_div_s64)
        /*36e0*/ 	.word	0x00000000


	//----- nvinfo : EIATTR_FRAME_SIZE
	.align		4
.L_2341:
        /*36e4*/ 	.byte	0x04, 0x11
        /*36e6*/ 	.short	(.L_2343 - .L_2342)
	.align		4
.L_2342:
        /*36e8*/ 	.word	index@(uncontiguous_any_f32)
        /*36ec*/ 	.word	0x00000000


	//----- nvinfo : EIATTR_REGCOUNT
	.align		4
.L_2343:
        /*36f0*/ 	.byte	0x04, 0x2f
        /*36f2*/ 	.short	(.L_2345 - .L_2344)
	.align		4
.L_2344:
        /*36f4*/ 	.word	index@(uncontiguous_cumulate_any_f32)
        /*36f8*/ 	.word	0x00000030


	//----- nvinfo : EIATTR_FRAME_SIZE
	.align		4
.L_2345:
        /*36fc*/ 	.byte	0x04, 0x11
        /*36fe*/ 	.short	(.L_2347 - .L_2346)
	.align		4
.L_2346:
        /*3700*/ 	.word	index@($__internal_237_$__cuda_sm20_rem_s64)
        /*3704*/ 	.word	0x00000000


	//----- nvinfo : EIATTR_FRAME_SIZE
	.align		4
.L_2347:
        /*3708*/ 	.byte	0x04, 0x11
        /*370a*/ 	.short	(.L_2349 - .L_2348)
	.align		4
.L_2348:
        /*370c*/ 	.word	index@($__internal_236_$__cuda_sm20_div_s64)
        /*3710*/ 	.word	0x00000000


	//----- nvinfo : EIATTR_FRAME_SIZE
	.align		4
.L_2349:
        /*3714*/ 	.byte	0x04, 0x11
        /*3716*/ 	.short	(.L_2351 - .L_2350)
	.align		4
.L_2350:
        /*3718*/ 	.word	index@(uncontiguous_cumulate_any_f32)
        /*371c*/ 	.word	0x00000000


	//----- nvinfo : EIATTR_REGCOUNT
	.align		4
.L_2351:
        /*3720*/ 	.byte	0x04, 0x2f
        /*3722*/ 	.short	(.L_2353 - .L_2352)
	.align		4
.L_2352:
        /*3724*/ 	.word	index@(contiguous_any2_f32)
        /*3728*/ 	.word	0x00000030


	//----- nvinfo : EIATTR_FRAME_SIZE
	.align		4
.L_2353:
        /*372c*/ 	.byte	0x04, 0x11
        /*372e*/ 	.short	(.L_2355 - .L_2354)
	.align		4
.L_2354:
        /*3730*/ 	.word	index@($__internal_235_$__cuda_sm20_rem_s64)
        /*3734*/ 	.word	0x00000000


	//----- nvinfo : EIATTR_FRAME_SIZE
	.align		4
.L_2355:
        /*3738*/ 	.byte	0x04, 0x11
        /*373a*/ 	.short	(.L_2357 - .L_2356)
	.align		4
.L_2356:
        /*373c*/ 	.word	index@($__internal_234_$__cuda_sm20_div_s64)
        /*3740*/ 	.word	0x00000000


	//----- nvinfo : EIATTR_FRAME_SIZE
	.align		4
.L_2357:
        /*3744*/ 	.byte	0x04, 0x11
        /*3746*/ 	.short	(.L_2359 - .L_2358)
	.align		4
.L_2358:
        /*3748*/ 	.word	index@(contiguous_any2_f32)
        /*374c*/ 	.word	0x00000000


	//----- nvinfo : EIATTR_REGCOUNT
	.align		4
.L_2359:
        /*3750*/ 	.byte	0x04, 0x2f
        /*3752*/ 	.short	(.L_2361 - .L_2360)
	.align		4
.L_2360:
        /*3754*/ 	.word	index@(contiguous_any22_f32)
        /*3758*/ 	.word	0x00000010


	//----- nvinfo : EIATTR_FRAME_SIZE
	.align		4
.L_2361:
        /*375c*/ 	.byte	0x04, 0x11
        /*375e*/ 	.short	(.L_2363 - .L_2362)
	.align		4
.L_2362:
        /*3760*/ 	.word	index@(contiguous_any22_f32)
        /*3764*/ 	.word	0x00000000


	//----- nvinfo : EIATTR_REGCOUNT
	.align		4
.L_2363:
        /*3768*/ 	.byte	0x04, 0x2f
        /*376a*/ 	.short	(.L_2365 - .L_2364)
	.align		4
.L_2364:
        /*376c*/ 	.word	index@(contiguous_any3_f32)
        /*3770*/ 	.word	0x0000002c


	//----- nvinfo : EIATTR_FRAME_SIZE
	.align		4
.L_2365:
        /*3774*/ 	.byte	0x04, 0x11
        /*3776*/ 	.short	(.L_2367 - .L_2366)
	.align		4
.L_2366:
        /*3778*/ 	.word	index@($__internal_233_$__cuda_sm20_rem_s64)
        /*377c*/ 	.word	0x00000000


	//----- nvinfo : EIATTR_FRAME_SIZE
	.align		4
.L_2367:
        /*3780*/ 	.byte	0x04, 0x11
        /*3782*/ 	.short	(.L_2369 - .L_2368)
	.align		4
.L_2368:
        /*3784*/ 	.word	index@($__internal_232_$__cuda_sm20_div_s64)
        /*3788*/ 	.word	0x00000000


	//----- nvinfo : EIATTR_FRAME_SIZE
	.align		4
.L_2369:
        /*378c*/ 	.byte	0x04, 0x11
        /*378e*/ 	.short	(.L_2371 - .L_2370)
	.align		4
.L_2370:
        /*3790*/ 	.word	index@(contiguous_any3_f32)
        /*3794*/ 	.word	0x00000000


	//----- nvinfo : EIATTR_REGCOUNT
	.align		4
.L_2371:
        /*3798*/ 	.byte	0x04, 0x2f
        /*379a*/ 	.short	(.L_2373 - .L_2372)
	.align		4
.L_2372:
        /*379c*/ 	.word	index@(contiguous_any33_f32)
        /*37a0*/ 	.word	0x0000000d


	//----- nvinfo : EIATTR_FRAME_SIZE
	.align		4
.L_2373:
        /*37a4*/ 	.byte	0x04, 0x11
        /*37a6*/ 	.short	(.L_2375 - .L_2374)
	.align		4
.L_2374:
        /*37a8*/ 	.word	index@(contiguous_any33_f32)
        /*37ac*/ 	.word	0x00000000


	//----- nvinfo : EIATTR_REGCOUNT
	.align		4
.L_2375:
        /*37b0*/ 	.byte	0x04, 0x2f
        /*37b2*/ 	.short	(.L_2377 - .L_2376)
	.align		4
.L_2376:
        /*37b4*/ 	.word	index@(contiguous_any_f64)
        /*37b8*/ 	.word	0x00000009


	//----- nvinfo : EIATTR_FRAME_SIZE
	.align		4
.L_2377:
        /*37bc*/ 	.byte	0x04, 0x11
        /*37be*/ 	.short	(.L_2379 - .L_2378)
	.align		4
.L_2378:
        /*37c0*/ 	.word	index@(contiguous_any_f64)
        /*37c4*/ 	.word	0x00000000


	//----- nvinfo : EIATTR_REGCOUNT
	.align		4
.L_2379:
        /*37c8*/ 	.byte	0x04, 0x2f
        /*37ca*/ 	.short	(.L_2381 - .L_2380)
	.align		4
.L_2380:
        /*37cc*/ 	.word	index@(contiguous_cumulate_any_f64)
        /*37d0*/ 	.word	0x0000000a


	//----- nvinfo : EIATTR_FRAME_SIZE
	.align		4
.L_2381:
        /*37d4*/ 	.byte	0x04, 0x11
        /*37d6*/ 	.short	(.L_2383 - .L_2382)
	.align		4
.L_2382:
        /*37d8*/ 	.word	index@(contiguous_cumulate_any_f64)
        /*37dc*/ 	.word	0x00000000


	//----- nvinfo : EIATTR_REGCOUNT
	.align		4
.L_2383:
        /*37e0*/ 	.byte	0x04, 0x2f
        /*37e2*/ 	.short	(.L_2385 - .L_2384)
	.align		4
.L_2384:
        /*37e4*/ 	.word	index@(uncontiguous_any_f64)
        /*37e8*/ 	.word	0x00000030


	//----- nvinfo : EIATTR_FRAME_SIZE
	.align		4
.L_2385:
        /*37ec*/ 	.byte	0x04, 0x11
        /*37ee*/ 	.short	(.L_2387 - .L_2386)
	.align		4
.L_2386:
        /*37f0*/ 	.word	index@($__internal_231_$__cuda_sm20_rem_s64)
        /*37f4*/ 	.word	0x00000000


	//----- nvinfo : EIATTR_FRAME_SIZE
	.align		4
.L_2387:
        /*37f8*/ 	.byte	0x04, 0x11
        /*37fa*/ 	.short	(.L_2389 - .L_2388)
	.align		4
.L_2388:
        /*37fc*/ 	.word	index@($__internal_230_$__cuda_sm20_div_s64)
        /*3800*/ 	.word	0x00000000


	//----- nvinfo : EIATTR_FRAME_SIZE
	.align		4
.L_2389:
        /*3804*/ 	.byte	0x04, 0x11
        /*3806*/ 	.short	(.L_2391 - .L_2390)
	.align		4
.L_2390:
        /*3808*/ 	.word	index@(uncontiguous_any_f64)
        /*380c*/ 	.word	0x00000000


	//----- nvinfo : EIATTR_REGCOUNT
	.align		4
.L_2391:
        /*3810*/ 	.byte	0x04, 0x2f
        /*3812*/ 	.short	(.L_2393 - .L_2392)
	.align		4
.L_2392:
        /*3814*/ 	.word	index@(uncontiguous_cumulate_any_f64)
        /*3818*/ 	.word	0x00000030


	//----- nvinfo : EIATTR_FRAME_SIZE
	.align		4
.L_2393:
        /*381c*/ 	.byte	0x04, 0x11
        /*381e*/ 	.short	(.L_2395 - .L_2394)
	.align		4
.L_2394:
        /*3820*/ 	.word	index@($__internal_229_$__cuda_sm20_rem_s64)
        /*3824*/ 	.word	0x00000000


	//----- nvinfo : EIATTR_FRAME_SIZE
	.align		4
.L_2395:
        /*3828*/ 	.byte	0x04, 0x11
        /*382a*/ 	.short	(.L_2397 - .L_2396)
	.align		4
.L_2396:
        /*382c*/ 	.word	index@($__internal_228_$__cuda_sm20_div_s64)
        /*3830*/ 	.word	0x00000000


	//----- nvinfo : EIATTR_FRAME_SIZE
	.align		4
.L_2397:
        /*3834*/ 	.byte	0x04, 0x11
        /*3836*/ 	.short	(.L_2399 - .L_2398)
	.align		4
.L_2398:
        /*3838*/ 	.word	index@(uncontiguous_cumulate_any_f64)
        /*383c*/ 	.word	0x00000000


	//----- nvinfo : EIATTR_REGCOUNT
	.align		4
.L_2399:
        /*3840*/ 	.byte	0x04, 0x2f
        /*3842*/ 	.short	(.L_2401 - .L_2400)
	.align		4
.L_2400:
        /*3844*/ 	.word	index@(contiguous_any2_f64)
        /*3848*/ 	.word	0x00000030


	//----- nvinfo : EIATTR_FRAME_SIZE
	.align		4
.L_2401:
        /*384c*/ 	.byte	0x04, 0x11
        /*384e*/ 	.short	(.L_2403 - .L_2402)
	.align		4
.L_2402:
        /*3850*/ 	.word	index@($__internal_227_$__cuda_sm20_rem_s64)
        /*3854*/ 	.word	0x00000000


	//----- nvinfo : EIATTR_FRAME_SIZE
	.align		4
.L_2403:
        /*3858*/ 	.byte	0x04, 0x11
        /*385a*/ 	.short	(.L_2405 - .L_2404)
	.align		4
.L_2404:
        /*385c*/ 	.word	index@($__internal_226_$__cuda_sm20_div_s64)
        /*3860*/ 	.word	0x00000000


	//----- nvinfo : EIATTR_FRAME_SIZE
	.align		4
.L_2405:
        /*3864*/ 	.byte	0x04, 0x11
        /*3866*/ 	.short	(.L_2407 - .L_2406)
	.align		4
.L_2406:
        /*3868*/ 	.word	index@(contiguous_any2_f64)
        /*386c*/ 	.word	0x00000000


	//----- nvinfo : EIATTR_REGCOUNT
	.align		4
.L_2407:
        /*3870*/ 	.byte	0x04, 0x2f
        /*3872*/ 	.short	(.L_2409 - .L_2408)
	.align		4
.L_2408:
        /*3874*/ 	.word	index@(contiguous_any22_f64)
        /*3878*/ 	.word	0x00000010


	//----- nvinfo : EIATTR_FRAME_SIZE
	.align		4
.L_2409:
        /*387c*/ 	.byte	0x04, 0x11
        /*387e*/ 	.short	(.L_2411 - .L_2410)
	.align		4
.L_2410:
        /*3880*/ 	.word	index@(contiguous_any22_f64)
        /*3884*/ 	.word	0x00000000


	//----- nvinfo : EIATTR_REGCOUNT
	.align		4
.L_2411:
        /*3888*/ 	.byte	0x04, 0x2f
        /*388a*/ 	.short	(.L_2413 - .L_2412)
	.align		4
.L_2412:
        /*388c*/ 	.word	index@(contiguous_any3_f64)
        /*3890*/ 	.word	0x0000002c


	//----- nvinfo : EIATTR_FRAME_SIZE
	.align		4
.L_2413:
        /*3894*/ 	.byte	0x04, 0x11
        /*3896*/ 	.short	(.L_2415 - .L_2414)
	.align		4
.L_2414:
        /*3898*/ 	.word	index@($__internal_225_$__cuda_sm20_rem_s64)
        /*389c*/ 	.word	0x00000000


	//----- nvinfo : EIATTR_FRAME_SIZE
	.align		4
.L_2415:
        /*38a0*/ 	.byte	0x04, 0x11
        /*38a2*/ 	.short	(.L_2417 - .L_2416)
	.align		4
.L_2416:
        /*38a4*/ 	.word	index@($__internal_224_$__cuda_sm20_div_s64)
        /*38a8*/ 	.word	0x00000000


	//----- nvinfo : EIATTR_FRAME_SIZE
	.align		4
.L_2417:
        /*38ac*/ 	.byte	0x04, 0x11
        /*38ae*/ 	.short	(.L_2419 - .L_2418)
	.align		4
.L_2418:
        /*38b0*/ 	.word	index@(contiguous_any3_f64)
        /*38b4*/ 	.word	0x00000000


	//----- nvinfo : EIATTR_REGCOUNT
	.align		4
.L_2419:
        /*38b8*/ 	.byte	0x04, 0x2f
        /*38ba*/ 	.short	(.L_2421 - .L_2420)
	.align		4
.L_2420:
        /*38bc*/ 	.word	index@(contiguous_any33_f64)
        /*38c0*/ 	.word	0x0000000d


	//----- nvinfo : EIATTR_FRAME_SIZE
	.align		4
.L_2421:
        /*38c4*/ 	.byte	0x04, 0x11
        /*38c6*/ 	.short	(.L_2423 - .L_2422)
	.align		4
.L_2422:
        /*38c8*/ 	.word	index@(contiguous_any33_f64)
        /*38cc*/ 	.word	0x00000000


	//----- nvinfo : EIATTR_REGCOUNT
	.align		4
.L_2423:
        /*38d0*/ 	.byte	0x04, 0x2f
        /*38d2*/ 	.short	(.L_2425 - .L_2424)
	.align		4
.L_2424:
        /*38d4*/ 	.word	index@(contiguous_any_f16)
        /*38d8*/ 	.word	0x00000009


	//----- nvinfo : EIATTR_FRAME_SIZE
	.align		4
.L_2425:
        /*38dc*/ 	.byte	0x04, 0x11
        /*38de*/ 	.short	(.L_2427 - .L_2426)
	.align		4
.L_2426:
        /*38e0*/ 	.word	index@(contiguous_any_f16)
        /*38e4*/ 	.word	0x00000000


	//----- nvinfo : EIATTR_REGCOUNT
	.align		4
.L_2427:
        /*38e8*/ 	.byte	0x04, 0x2f
        /*38ea*/ 	.short	(.L_2429 - .L_2428)
	.align		4
.L_2428:
        /*38ec*/ 	.word	index@(contiguous_cumulate_any_f16)
        /*38f0*/ 	.word	0x0000000a


	//----- nvinfo : EIATTR_FRAME_SIZE
	.align		4
.L_2429:
        /*38f4*/ 	.byte	0x04, 0x11
        /*38f6*/ 	.short	(.L_2431 - .L_2430)
	.align		4
.L_2430:
        /*38f8*/ 	.word	index@(contiguous_cumulate_any_f16)
        /*38fc*/ 	.word	0x00000000


	//----- nvinfo : EIATTR_REGCOUNT
	.align		4
.L_2431:
        /*3900*/ 	.byte	0x04, 0x2f
        /*3902*/ 	.short	(.L_2433 - .L_2432)
	.align		4
.L_2432:
        /*3904*/ 	.word	index@(uncontiguous_any_f16)
        /*3908*/ 	.word	0x00000030


	//----- nvinfo : EIATTR_FRAME_SIZE
	.align		4
.L_2433:
        /*390c*/ 	.byte	0x04, 0x11
        /*390e*/ 	.short	(.L_2435 - .L_2434)
	.align		4
.L_2434:
        /*3910*/ 	.word	index@($__internal_223_$__cuda_sm20_rem_s64)
        /*3914*/ 	.word	0x00000000


	//----- nvinfo : EIATTR_FRAME_SIZE
	.align		4
.L_2435:
        /*3918*/ 	.byte	0x04, 0x11
        /*391a*/ 	.short	(.L_2437 - .L_2436)
	.align		4
.L_2436:
        /*391c*/ 	.word	index@($__internal_222_$__cuda_sm20_div_s64)
        /*3920*/ 	.word	0x00000000


	//----- nvinfo : EIATTR_FRAME_SIZE
	.align		4
.L_2437:
        /*3924*/ 	.byte	0x04, 0x11
        /*3926*/ 	.short	(.L_2439 - .L_2438)
	.align		4
.L_2438:
        /*3928*/ 	.word	index@(uncontiguous_any_f16)
        /*392c*/ 	.word	0x00000000


	//----- nvinfo : EIATTR_REGCOUNT
	.align		4
.L_2439:
        /*3930*/ 	.byte	0x04, 0x2f
        /*3932*/ 	.short	(.L_2441 - .L_2440)
	.align		4
.L_2440:
        /*3934*/ 	.word	index@(uncontiguous_cumulate_any_f16)
        /*3938*/ 	.word	0x00000030


	//----- nvinfo : EIATTR_FRAME_SIZE
	.align		4
.L_2441:
        /*393c*/ 	.byte	0x04, 0x11
        /*393e*/ 	.short	(.L_2443 - .L_2442)
	.align		4
.L_2442:
        /*3940*/ 	.word	index@($__internal_221_$__cuda_sm20_rem_s64)
        /*3944*/ 	.word	0x00000000


	//----- nvinfo : EIATTR_FRAME_SIZE
	.align		4
.L_2443:
        /*3948*/ 	.byte	0x04, 0x11
        /*394a*/ 	.short	(.L_2445 - .L_2444)
	.align		4
.L_2444:
        /*394c*/ 	.word	index@($__internal_220_$__cuda_sm20_div_s64)
        /*3950*/ 	.word	0x00000000


	//----- nvinfo : EIATTR_FRAME_SIZE
	.align		4
.L_2445:
        /*3954*/ 	.byte	0x04, 0x11
        /*3956*/ 	.short	(.L_2447 - .L_2446)
	.align		4
.L_2446:
        /*3958*/ 	.word	index@(uncontiguous_cumulate_any_f16)
        /*395c*/ 	.word	0x00000000


	//----- nvinfo : EIATTR_REGCOUNT
	.align		4
.L_2447:
        /*3960*/ 	.byte	0x04, 0x2f
        /*3962*/ 	.short	(.L_2449 - .L_2448)
	.align		4
.L_2448:
        /*3964*/ 	.word	index@(contiguous_any2_f16)
        /*3968*/ 	.word	0x00000030


	//----- nvinfo : EIATTR_FRAME_SIZE
	.align		4
.L_2449:
        /*396c*/ 	.byte	0x04, 0x11
        /*396e*/ 	.short	(.L_2451 - .L_2450)
	.align		4
.L_2450:
        /*3970*/ 	.word	index@($__internal_219_$__cuda_sm20_rem_s64)
        /*3974*/ 	.word	0x00000000


	//----- nvinfo : EIATTR_FRAME_SIZE
	.align		4
.L_2451:
        /*3978*/ 	.byte	0x04, 0x11
        /*397a*/ 	.short	(.L_2453 - .L_2452)
	.align		4
.L_2452:
        /*397c*/ 	.word	index@($__internal_218_$__cuda_sm20_div_s64)
        /*3980*/ 	.word	0x00000000


	//----- nvinfo : EIATTR_FRAME_SIZE
	.align		4
.L_2453:
        /*3984*/ 	.byte	0x04, 0x11
        /*3986*/ 	.short	(.L_2455 - .L_2454)
	.align		4
.L_2454:
        /*3988*/ 	.word	index@(contiguous_any2_f16)
        /*398c*/ 	.word	0x00000000


	//----- nvinfo : EIATTR_REGCOUNT
	.align		4
.L_2455:
        /*3990*/ 	.byte	0x04, 0x2f
        /*3992*/ 	.short	(.L_2457 - .L_2456)
	.align		4
.L_2456:
        /*3994*/ 	.word	index@(contiguous_any22_f16)
        /*3998*/ 	.word	0x00000010


	//----- nvinfo : EIATTR_FRAME_SIZE
	.align		4
.L_2457:
        /*399c*/ 	.byte	0x04, 0x11
        /*399e*/ 	.short	(.L_2459 - .L_2458)
	.align		4
.L_2458:
        /*39a0*/ 	.word	index@(contiguous_any22_f16)
        /*39a4*/ 	.word	0x00000000


	//----- nvinfo : EIATTR_REGCOUNT
	.align		4
.L_2459:
        /*39a8*/ 	.byte	0x04, 0x2f
        /*39aa*/ 	.short	(.L_2461 - .L_2460)
	.align		4
.L_2460:
        /*39ac*/ 	.word	index@(contiguous_any3_f16)
        /*39b0*/ 	.word	0x0000002c


	//----- nvinfo : EIATTR_FRAME_SIZE
	.align		4
.L_2461:
        /*39b4*/ 	.byte	0x04, 0x11
        /*39b6*/ 	.short	(.L_2463 - .L_2462)
	.align		4
.L_2462:
        /*39b8*/ 	.word	index@($__internal_217_$__cuda_sm20_rem_s64)
        /*39bc*/ 	.word	0x00000000


	//----- nvinfo : EIATTR_FRAME_SIZE
	.align		4
.L_2463:
        /*39c0*/ 	.byte	0x04, 0x11
        /*39c2*/ 	.short	(.L_2465 - .L_2464)
	.align		4
.L_2464:
        /*39c4*/ 	.word	index@($__internal_216_$__cuda_sm20_div_s64)
        /*39c8*/ 	.word	0x00000000


	//----- nvinfo : EIATTR_FRAME_SIZE
	.align		4
.L_2465:
        /*39cc*/ 	.byte	0x04, 0x11
        /*39ce*/ 	.short	(.L_2467 - .L_2466)
	.align		4
.L_2466:
        /*39d0*/ 	.word	index@(contiguous_any3_f16)
        /*39d4*/ 	.word	0x00000000


	//----- nvinfo : EIATTR_REGCOUNT
	.align		4
.L_2467:
        /*39d8*/ 	.byte	0x04, 0x2f
        /*39da*/ 	.short	(.L_2469 - .L_2468)
	.align		4
.L_2468:
        /*39dc*/ 	.word	index@(contiguous_any33_f16)
        /*39e0*/ 	.word	0x0000000d


	//----- nvinfo : EIATTR_FRAME_SIZE
	.align		4
.L_2469:
        /*39e4*/ 	.byte	0x04, 0x11
        /*39e6*/ 	.short	(.L_2471 - .L_2470)
	.align		4
.L_2470:
        /*39e8*/ 	.word	index@(contiguous_any33_f16)
        /*39ec*/ 	.word	0x00000000


	//----- nvinfo : EIATTR_REGCOUNT
	.align		4
.L_2471:
        /*39f0*/ 	.byte	0x04, 0x2f
        /*39f2*/ 	.short	(.L_2473 - .L_2472)
	.align		4
.L_2472:
        /*39f4*/ 	.word	index@(contiguous_any_bf16)
        /*39f8*/ 	.word	0x00000009


	//----- nvinfo : EIATTR_FRAME_SIZE
	.align		4
.L_2473:
        /*39fc*/ 	.byte	0x04, 0x11
        /*39fe*/ 	.short	(.L_2475 - .L_2474)
	.align		4
.L_2474:
        /*3a00*/ 	.word	index@(contiguous_any_bf16)
        /*3a04*/ 	.word	0x00000000


	//----- nvinfo : EIATTR_REGCOUNT
	.align		4
.L_2475:
        /*3a08*/ 	.byte	0x04, 0x2f
        /*3a0a*/ 	.short	(.L_2477 - .L_2476)
	.align		4
.L_2476:
        /*3a0c*/ 	.word	index@(contiguous_cumulate_any_bf16)
        /*3a10*/ 	.word	0x0000000a


	//----- nvinfo : EIATTR_FRAME_SIZE
	.align		4
.L_2477:
        /*3a14*/ 	.byte	0x04, 0x11
        /*3a16*/ 	.short	(.L_2479 - .L_2478)
	.align		4
.L_2478:
        /*3a18*/ 	.word	index@(contiguous_cumulate_any_bf16)
        /*3a1c*/ 	.word	0x00000000


	//----- nvinfo : EIATTR_REGCOUNT
	.align		4
.L_2479:
        /*3a20*/ 	.byte	0x04, 0x2f
        /*3a22*/ 	.short	(.L_2481 - .L_2480)
	.align		4
.L_2480:
        /*3a24*/ 	.word	index@(uncontiguous_any_bf16)
        /*3a28*/ 	.word	0x00000030


	//----- nvinfo : EIATTR_FRAME_SIZE
	.align		4
.L_2481:
        /*3a2c*/ 	.byte	0x04, 0x11
        /*3a2e*/ 	.short	(.L_2483 - .L_2482)
	.align		4
.L_2482:
        /*3a30*/ 	.word	index@($__internal_215_$__cuda_sm20_rem_s64)
        /*3a34*/ 	.word	0x00000000


	//----- nvinfo : EIATTR_FRAME_SIZE
	.align		4
.L_2483:
        /*3a38*/ 	.byte	0x04, 0x11
        /*3a3a*/ 	.short	(.L_2485 - .L_2484)
	.align		4
.L_2484:
        /*3a3c*/ 	.word	index@($__internal_214_$__cuda_sm20_div_s64)
        /*3a40*/ 	.word	0x00000000


	//----- nvinfo : EIATTR_FRAME_SIZE
	.align		4
.L_2485:
        /*3a44*/ 	.byte	0x04, 0x11
        /*3a46*/ 	.short	(.L_2487 - .L_2486)
	.align		4
.L_2486:
        /*3a48*/ 	.word	index@(uncontiguous_any_bf16)
        /*3a4c*/ 	.word	0x00000000


	//----- nvinfo : EIATTR_REGCOUNT
	.align		4
.L_2487:
        /*3a50*/ 	.byte	0x04, 0x2f
        /*3a52*/ 	.short	(.L_2489 - .L_2488)
	.align		4
.L_2488:
        /*3a54*/ 	.word	index@(uncontiguous_cumulate_any_bf16)
        /*3a58*/ 	.word	0x00000030


	//----- nvinfo : EIATTR_FRAME_SIZE
	.align		4
.L_2489:
        /*3a5c*/ 	.byte	0x04, 0x11
        /*3a5e*/ 	.short	(.L_2491 - .L_2490)
	.align		4
.L_2490:
        /*3a60*/ 	.word	index@($__internal_213_$__cuda_sm20_rem_s64)
        /*3a64*/ 	.word	0x00000000


	//----- nvinfo : EIATTR_FRAME_SIZE
	.align		4
.L_2491:
        /*3a68*/ 	.byte	0x04, 0x11
        /*3a6a*/ 	.short	(.L_2493 - .L_2492)
	.align		4
.L_2492:
        /*3a6c*/ 	.word	index@($__internal_212_$__cuda_sm20_div_s64)
        /*3a70*/ 	.word	0x00000000


	//----- nvinfo : EIATTR_FRAME_SIZE
	.align		4
.L_2493:
        /*3a74*/ 	.byte	0x04, 0x11
        /*3a76*/ 	.short	(.L_2495 - .L_2494)
	.align		4
.L_2494:
        /*3a78*/ 	.word	index@(uncontiguous_cumulate_any_bf16)
        /*3a7c*/ 	.word	0x00000000


	//----- nvinfo : EIATTR_REGCOUNT
	.align		4
.L_2495:
        /*3a80*/ 	.byte	0x04, 0x2f
        /*3a82*/ 	.short	(.L_2497 - .L_2496)
	.align		4
.L_2496:
        /*3a84*/ 	.word	index@(contiguous_any2_bf16)
        /*3a88*/ 	.word	0x00000030


	//----- nvinfo : EIATTR_FRAME_SIZE
	.align		4
.L_2497:
        /*3a8c*/ 	.byte	0x04, 0x11
        /*3a8e*/ 	.short	(.L_2499 - .L_2498)
	.align		4
.L_2498:
        /*3a90*/ 	.word	index@($__internal_211_$__cuda_sm20_rem_s64)
        /*3a94*/ 	.word	0x00000000


	//----- nvinfo : EIATTR_FRAME_SIZE
	.align		4
.L_2499:
        /*3a98*/ 	.byte	0x04, 0x11
        /*3a9a*/ 	.short	(.L_2501 - .L_2500)
	.align		4
.L_2500:
        /*3a9c*/ 	.word	index@($__internal_210_$__cuda_sm20_div_s64)
        /*3aa0*/ 	.word	0x00000000


	//----- nvinfo : EIATTR_FRAME_SIZE
	.align		4
.L_2501:
        /*3aa4*/ 	.byte	0x04, 0x11
        /*3aa6*/ 	.short	(.L_2503 - .L_2502)
	.align		4
.L_2502:
        /*3aa8*/ 	.word	index@(contiguous_any2_bf16)
        /*3aac*/ 	.word	0x00000000


	//----- nvinfo : EIATTR_REGCOUNT
	.align		4
.L_2503:
        /*3ab0*/ 	.byte	0x04, 0x2f
        /*3ab2*/ 	.short	(.L_2505 - .L_2504)
	.align		4
.L_2504:
        /*3ab4*/ 	.word	index@(contiguous_any22_bf16)
        /*3ab8*/ 	.word	0x00000010


	//----- nvinfo : EIATTR_FRAME_SIZE
	.align		4
.L_2505:
        /*3abc*/ 	.byte	0x04, 0x11
        /*3abe*/ 	.short	(.L_2507 - .L_2506)
	.align		4
.L_2506:
        /*3ac0*/ 	.word	index@(contiguous_any22_bf16)
        /*3ac4*/ 	.word	0x00000000


	//----- nvinfo : EIATTR_REGCOUNT
	.align		4
.L_2507:
        /*3ac8*/ 	.byte	0x04, 0x2f
        /*3aca*/ 	.short	(.L_2509 - .L_2508)
	.align		4
.L_2508:
        /*3acc*/ 	.word	index@(contiguous_any3_bf16)
        /*3ad0*/ 	.word	0x0000002c


	//----- nvinfo : EIATTR_FRAME_SIZE
	.align		4
.L_2509:
        /*3ad4*/ 	.byte	0x04, 0x11
        /*3ad6*/ 	.short	(.L_2511 - .L_2510)
	.align		4
.L_2510:
        /*3ad8*/ 	.word	index@($__internal_209_$__cuda_sm20_rem_s64)
        /*3adc*/ 	.word	0x00000000


	//----- nvinfo : EIATTR_FRAME_SIZE
	.align		4
.L_2511:
        /*3ae0*/ 	.byte	0x04, 0x11
        /*3ae2*/ 	.short	(.L_2513 - .L_2512)
	.align		4
.L_2512:
        /*3ae4*/ 	.word	index@($__internal_208_$__cuda_sm20_div_s64)
        /*3ae8*/ 	.word	0x00000000


	//----- nvinfo : EIATTR_FRAME_SIZE
	.align		4
.L_2513:
        /*3aec*/ 	.byte	0x04, 0x11
        /*3aee*/ 	.short	(.L_2515 - .L_2514)
	.align		4
.L_2514:
        /*3af0*/ 	.word	index@(contiguous_any3_bf16)
        /*3af4*/ 	.word	0x00000000


	//----- nvinfo : EIATTR_REGCOUNT
	.align		4
.L_2515:
        /*3af8*/ 	.byte	0x04, 0x2f
        /*3afa*/ 	.short	(.L_2517 - .L_2516)
	.align		4
.L_2516:
        /*3afc*/ 	.word	index@(contiguous_any33_bf16)
        /*3b00*/ 	.word	0x0000000d


	//----- nvinfo : EIATTR_FRAME_SIZE
	.align		4
.L_2517:
        /*3b04*/ 	.byte	0x04, 0x11
        /*3b06*/ 	.short	(.L_2519 - .L_2518)
	.align		4
.L_2518:
        /*3b08*/ 	.word	index@(contiguous_any33_bf16)
        /*3b0c*/ 	.word	0x00000000


	//----- nvinfo : EIATTR_REGCOUNT
	.align		4
.L_2519:
        /*3b10*/ 	.byte	0x04, 0x2f
        /*3b12*/ 	.short	(.L_2521 - .L_2520)
	.align		4
.L_2520:
        /*3b14*/ 	.word	index@(contiguous_all_bool)
        /*3b18*/ 	.word	0x0000000a


	//----- nvinfo : EIATTR_FRAME_SIZE
	.align		4
.L_2521:
        /*3b1c*/ 	.byte	0x04, 0x11
        /*3b1e*/ 	.short	(.L_2523 - .L_2522)
	.align		4
.L_2522:
        /*3b20*/ 	.word	index@(contiguous_all_bool)
        /*3b24*/ 	.word	0x00000000


	//----- nvinfo : EIATTR_REGCOUNT
	.align		4
.L_2523:
        /*3b28*/ 	.byte	0x04, 0x2f
        /*3b2a*/ 	.short	(.L_2525 - .L_2524)
	.align		4
.L_2524:
        /*3b2c*/ 	.word	index@(contiguous_cumulate_all_bool)
        /*3b30*/ 	.word	0x0000000a


	//----- nvinfo : EIATTR_FRAME_SIZE
	.align		4
.L_2525:
        /*3b34*/ 	.byte	0x04, 0x11
        /*3b36*/ 	.short	(.L_2527 - .L_2526)
	.align		4
.L_2526:
        /*3b38*/ 	.word	index@(contiguous_cumulate_all_bool)
        /*3b3c*/ 	.word	0x00000000


	//----- nvinfo : EIATTR_REGCOUNT
	.align		4
.L_2527:
        /*3b40*/ 	.byte	0x04, 0x2f
        /*3b42*/ 	.short	(.L_2529 - .L_2528)
	.align		4
.L_2528:
        /*3b44*/ 	.word	index@(uncontiguous_all_bool)
        /*3b48*/ 	.word	0x00000030


	//----- nvinfo : EIATTR_FRAME_SIZE
	.align		4
.L_2529:
        /*3b4c*/ 	.byte	0x04, 0x11
        /*3b4e*/ 	.short	(.L_2531 - .L_2530)
	.align		4
.L_2530:
        /*3b50*/ 	.word	index@($__internal_207_$__cuda_sm20_rem_s64)
        /*3b54*/ 	.word	0x00000000


	//----- nvinfo : EIATTR_FRAME_SIZE
	.align		4
.L_2531:
        /*3b58*/ 	.byte	0x04, 0x11
        /*3b5a*/ 	.short	(.L_2533 - .L_2532)
	.align		4
.L_2532:
        /*3b5c*/ 	.word	index@($__internal_206_$__cuda_sm20_div_s64)
        /*3b60*/ 	.word	0x00000000


	//----- nvinfo : EIATTR_FRAME_SIZE
	.align		4
.L_2533:
        /*3b64*/ 	.byte	0x04, 0x11
        /*3b66*/ 	.short	(.L_2535 - .L_2534)
	.align		4
.L_2534:
        /*3b68*/ 	.word	index@(uncontiguous_all_bool)
        /*3b6c*/ 	.word	0x00000000


	//----- nvinfo : EIATTR_REGCOUNT
	.align		4
.L_2535:
        /*3b70*/ 	.byte	0x04, 0x2f
        /*3b72*/ 	.short	(.L_2537 - .L_2536)
	.align		4
.L_2536:
        /*3b74*/ 	.word	index@(uncontiguous_cumulate_all_bool)
        /*3b78*/ 	.word	0x00000030


	//----- nvinfo : EIATTR_FRAME_SIZE
	.align		4
.L_2537:
        /*3b7c*/ 	.byte	0x04, 0x11
        /*3b7e*/ 	.short	(.L_2539 - .L_2538)
	.align		4
.L_2538:
        /*3b80*/ 	.word	index@($__internal_205_$__cuda_sm20_rem_s64)
        /*3b84*/ 	.word	0x00000000


	//----- nvinfo : EIATTR_FRAME_SIZE
	.align		4
.L_2539:
        /*3b88*/ 	.byte	0x04, 0x11
        /*3b8a*/ 	.short	(.L_2541 - .L_2540)
	.align		4
.L_2540:
        /*3b8c*/ 	.word	index@($__internal_204_$__cuda_sm20_div_s64)
        /*3b90*/ 	.word	0x00000000


	//----- nvinfo : EIATTR_FRAME_SIZE
	.align		4
.L_2541:
        /*3b94*/ 	.byte	0x04, 0x11
        /*3b96*/ 	.short	(.L_2543 - .L_2542)
	.align		4
.L_2542:
        /*3b98*/ 	.word	index@(uncontiguous_cumulate_all_bool)
        /*3b9c*/ 	.word	0x00000000


	//----- nvinfo : EIATTR_REGCOUNT
	.align		4
.L_2543:
        /*3ba0*/ 	.byte	0x04, 0x2f
        /*3ba2*/ 	.short	(.L_2545 - .L_2544)
	.align		4
.L_2544:
        /*3ba4*/ 	.word	index@(contiguous_all2_bool)
        /*3ba8*/ 	.word	0x00000030


	//----- nvinfo : EIATTR_FRAME_SIZE
	.align		4
.L_2545:
        /*3bac*/ 	.byte	0x04, 0x11
        /*3bae*/ 	.short	(.L_2547 - .L_2546)
	.align		4
.L_2546:
        /*3bb0*/ 	.word	index@($__internal_203_$__cuda_sm20_rem_s64)
        /*3bb4*/ 	.word	0x00000000


	//----- nvinfo : EIATTR_FRAME_SIZE
	.align		4
.L_2547:
        /*3bb8*/ 	.byte	0x04, 0x11
        /*3bba*/ 	.short	(.L_2549 - .L_2548)
	.align		4
.L_2548:
        /*3bbc*/ 	.word	index@($__internal_202_$__cuda_sm20_div_s64)
        /*3bc0*/ 	.word	0x00000000


	//----- nvinfo : EIATTR_FRAME_SIZE
	.align		4
.L_2549:
        /*3bc4*/ 	.byte	0x04, 0x11
        /*3bc6*/ 	.short	(.L_2551 - .L_2550)
	.align		4
.L_2550:
        /*3bc8*/ 	.word	index@(contiguous_all2_bool)
        /*3bcc*/ 	.word	0x00000000


	//----- nvinfo : EIATTR_REGCOUNT
	.align		4
.L_2551:
        /*3bd0*/ 	.byte	0x04, 0x2f
        /*3bd2*/ 	.short	(.L_2553 - .L_2552)
	.align		4
.L_2552:
        /*3bd4*/ 	.word	index@(contiguous_all22_bool)
        /*3bd8*/ 	.word	0x00000010


	//----- nvinfo : EIATTR_FRAME_SIZE
	.align		4
.L_2553:
        /*3bdc*/ 	.byte	0x04, 0x11
        /*3bde*/ 	.short	(.L_2555 - .L_2554)
	.align		4
.L_2554:
        /*3be0*/ 	.word	index@(contiguous_all22_bool)
        /*3be4*/ 	.word	0x00000000


	//----- nvinfo : EIATTR_REGCOUNT
	.align		4
.L_2555:
        /*3be8*/ 	.byte	0x04, 0x2f
        /*3bea*/ 	.short	(.L_2557 - .L_2556)
	.align		4
.L_2556:
        /*3bec*/ 	.word	index@(contiguous_all3_bool)
        /*3bf0*/ 	.word	0x0000002c


	//----- nvinfo : EIATTR_FRAME_SIZE
	.align		4
.L_2557:
        /*3bf4*/ 	.byte	0x04, 0x11
        /*3bf6*/ 	.short	(.L_2559 - .L_2558)
	.align		4
.L_2558:
        /*3bf8*/ 	.word	index@($__internal_201_$__cuda_sm20_rem_s64)
        /*3bfc*/ 	.word	0x00000000


	//----- nvinfo : EIATTR_FRAME_SIZE
	.align		4
.L_2559:
        /*3c00*/ 	.byte	0x04, 0x11
        /*3c02*/ 	.short	(.L_2561 - .L_2560)
	.align		4
.L_2560:
        /*3c04*/ 	.word	index@($__internal_200_$__cuda_sm20_div_s64)
        /*3c08*/ 	.word	0x00000000


	//----- nvinfo : EIATTR_FRAME_SIZE
	.align		4
.L_2561:
        /*3c0c*/ 	.byte	0x04, 0x11
        /*3c0e*/ 	.short	(.L_2563 - .L_2562)
	.align		4
.L_2562:
        /*3c10*/ 	.word	index@(contiguous_all3_bool)
        /*3c14*/ 	.word	0x00000000


	//----- nvinfo : EIATTR_REGCOUNT
	.align		4
.L_2563:
        /*3c18*/ 	.byte	0x04, 0x2f
        /*3c1a*/ 	.short	(.L_2565 - .L_2564)
	.align		4
.L_2564:
        /*3c1c*/ 	.word	index@(contiguous_all33_bool)
        /*3c20*/ 	.word	0x0000000d


	//----- nvinfo : EIATTR_FRAME_SIZE
	.align		4
.L_2565:
        /*3c24*/ 	.byte	0x04, 0x11
        /*3c26*/ 	.short	(.L_2567 - .L_2566)
	.align		4
.L_2566:
        /*3c28*/ 	.word	index@(contiguous_all33_bool)
        /*3c2c*/ 	.word	0x00000000


	//----- nvinfo : EIATTR_REGCOUNT
	.align		4
.L_2567:
        /*3c30*/ 	.byte	0x04, 0x2f
        /*3c32*/ 	.short	(.L_2569 - .L_2568)
	.align		4
.L_2568:
        /*3c34*/ 	.word	index@(contiguous_all_i8)
        /*3c38*/ 	.word	0x0000000a


	//----- nvinfo : EIATTR_FRAME_SIZE
	.align		4
.L_2569:
        /*3c3c*/ 	.byte	0x04, 0x11
        /*3c3e*/ 	.short	(.L_2571 - .L_2570)
	.align		4
.L_2570:
        /*3c40*/ 	.word	index@(contiguous_all_i8)
        /*3c44*/ 	.word	0x00000000


	//----- nvinfo : EIATTR_REGCOUNT
	.align		4
.L_2571:
        /*3c48*/ 	.byte	0x04, 0x2f
        /*3c4a*/ 	.short	(.L_2573 - .L_2572)
	.align		4
.L_2572:
        /*3c4c*/ 	.word	index@(contiguous_cumulate_all_i8)
        /*3c50*/ 	.word	0x0000000a


	//----- nvinfo : EIATTR_FRAME_SIZE
	.align		4
.L_2573:
        /*3c54*/ 	.byte	0x04, 0x11
        /*3c56*/ 	.short	(.L_2575 - .L_2574)
	.align		4
.L_2574:
        /*3c58*/ 	.word	index@(contiguous_cumulate_all_i8)
        /*3c5c*/ 	.word	0x00000000


	//----- nvinfo : EIATTR_REGCOUNT
	.align		4
.L_2575:
        /*3c60*/ 	.byte	0x04, 0x2f
        /*3c62*/ 	.short	(.L_2577 - .L_2576)
	.align		4
.L_2576:
        /*3c64*/ 	.word	index@(uncontiguous_all_i8)
        /*3c68*/ 	.word	0x00000030


	//----- nvinfo : EIATTR_FRAME_SIZE
	.align		4
.L_2577:
        /*3c6c*/ 	.byte	0x04, 0x11
        /*3c6e*/ 	.short	(.L_2579 - .L_2578)
	.align		4
.L_2578:
        /*3c70*/ 	.word	index@($__internal_199_$__cuda_sm20_rem_s64)
        /*3c74*/ 	.word	0x00000000


	//----- nvinfo : EIATTR_FRAME_SIZE
	.align		4
.L_2579:
        /*3c78*/ 	.byte	0x04, 0x11
        /*3c7a*/ 	.short	(.L_2581 - .L_2580)
	.align		4
.L_2580:
        /*3c7c*/ 	.word	index@($__internal_198_$__cuda_sm20_div_s64)
        /*3c80*/ 	.word	0x00000000


	//----- nvinfo : EIATTR_FRAME_SIZE
	.align		4
.L_2581:
        /*3c84*/ 	.byte	0x04, 0x11
        /*3c86*/ 	.short	(.L_2583 - .L_2582)
	.align		4
.L_2582:
        /*3c88*/ 	.word	index@(uncontiguous_all_i8)
        /*3c8c*/ 	.word	0x00000000


	//----- nvinfo : EIATTR_REGCOUNT
	.align		4
.L_2583:
        /*3c90*/ 	.byte	0x04, 0x2f
        /*3c92*/ 	.short	(.L_2585 - .L_2584)
	.align		4
.L_2584:
        /*3c94*/ 	.word	index@(uncontiguous_cumulate_all_i8)
        /*3c98*/ 	.word	0x00000030


	//----- nvinfo : EIATTR_FRAME_SIZE
	.align		4
.L_2585:
        /*3c9c*/ 	.byte	0x04, 0x11
        /*3c9e*/ 	.short	(.L_2587 - .L_2586)
	.align		4
.L_2586:
        /*3ca0*/ 	.word	index@($__internal_197_$__cuda_sm20_rem_s64)
        /*3ca4*/ 	.word	0x00000000


	//----- nvinfo : EIATTR_FRAME_SIZE
	.align		4
.L_2587:
        /*3ca8*/ 	.byte	0x04, 0x11
        /*3caa*/ 	.short	(.L_2589 - .L_2588)
	.align		4
.L_2588:
        /*3cac*/ 	.word	index@($__internal_196_$__cuda_sm20_div_s64)
        /*3cb0*/ 	.word	0x00000000


	//----- nvinfo : EIATTR_FRAME_SIZE
	.align		4
.L_2589:
        /*3cb4*/ 	.byte	0x04, 0x11
        /*3cb6*/ 	.short	(.L_2591 - .L_2590)
	.align		4
.L_2590:
        /*3cb8*/ 	.word	index@(uncontiguous_cumulate_all_i8)
        /*3cbc*/ 	.word	0x00000000


	//----- nvinfo : EIATTR_REGCOUNT
	.align		4
.L_2591:
        /*3cc0*/ 	.byte	0x04, 0x2f
        /*3cc2*/ 	.short	(.L_2593 - .L_2592)
	.align		4
.L_2592:
        /*3cc4*/ 	.word	index@(contiguous_all2_i8)
        /*3cc8*/ 	.word	0x00000030


	//----- nvinfo : EIATTR_FRAME_SIZE
	.align		4
.L_2593:
        /*3ccc*/ 	.byte	0x04, 0x11
        /*3cce*/ 	.short	(.L_2595 - .L_2594)
	.align		4
.L_2594:
        /*3cd0*/ 	.word	index@($__internal_195_$__cuda_sm20_rem_s64)
        /*3cd4*/ 	.word	0x00000000


	//----- nvinfo : EIATTR_FRAME_SIZE
	.align		4
.L_2595:
        /*3cd8*/ 	.byte	0x04, 0x11
        /*3cda*/ 	.short	(.L_2597 - .L_2596)
	.align		4
.L_2596:
        /*3cdc*/ 	.word	index@($__internal_194_$__cuda_sm20_div_s64)
        /*3ce0*/ 	.word	0x00000000


	//----- nvinfo : EIATTR_FRAME_SIZE
	.align		4
.L_2597:
        /*3ce4*/ 	.byte	0x04, 0x11
        /*3ce6*/ 	.short	(.L_2599 - .L_2598)
	.align		4
.L_2598:
        /*3ce8*/ 	.word	index@(contiguous_all2_i8)
        /*3cec*/ 	.word	0x00000000


	//----- nvinfo : EIATTR_REGCOUNT
	.align		4
.L_2599:
        /*3cf0*/ 	.byte	0x04, 0x2f
        /*3cf2*/ 	.short	(.L_2601 - .L_2600)
	.align		4
.L_2600:
        /*3cf4*/ 	.word	index@(contiguous_all22_i8)
        /*3cf8*/ 	.word	0x00000010


	//----- nvinfo : EIATTR_FRAME_SIZE
	.align		4
.L_2601:
        /*3cfc*/ 	.byte	0x04, 0x11
        /*3cfe*/ 	.short	(.L_2603 - .L_2602)
	.align		4
.L_2602:
        /*3d00*/ 	.word	index@(contiguous_all22_i8)
        /*3d04*/ 	.word	0x00000000


	//----- nvinfo : EIATTR_REGCOUNT
	.align		4
.L_2603:
        /*3d08*/ 	.byte	0x04, 0x2f
        /*3d0a*/ 	.short	(.L_2605 - .L_2604)
	.align		4
.L_2604:
        /*3d0c*/ 	.word	index@(contiguous_all3_i8)
        /*3d10*/ 	.word	0x0000002c


	//----- nvinfo : EIATTR_FRAME_SIZE
	.align		4
.L_2605:
        /*3d14*/ 	.byte	0x04, 0x11
        /*3d16*/ 	.short	(.L_2607 - .L_2606)
	.align		4
.L_2606:
        /*3d18*/ 	.word	index@($__internal_193_$__cuda_sm20_rem_s64)
        /*3d1c*/ 	.word	0x00000000


	//----- nvinfo : EIATTR_FRAME_SIZE
	.align		4
.L_2607:
        /*3d20*/ 	.byte	0x04, 0x11
        /*3d22*/ 	.short	(.L_2609 - .L_2608)
	.align		4
.L_2608:
        /*3d24*/ 	.word	index@($__internal_192_$__cuda_sm20_div_s64)
        /*3d28*/ 	.word	0x00000000


	//----- nvinfo : EIATTR_FRAME_SIZE
	.align		4
.L_2609:
        /*3d2c*/ 	.byte	0x04, 0x11
        /*3d2e*/ 	.short	(.L_2611 - .L_2610)
	.align		4
.L_2610:
        /*3d30*/ 	.word	index@(contiguous_all3_i8)
        /*3d34*/ 	.word	0x00000000


	//----- nvinfo : EIATTR_REGCOUNT
	.align		4
.L_2611:
        /*3d38*/ 	.byte	0x04, 0x2f
        /*3d3a*/ 	.short	(.L_2613 - .L_2612)
	.align		4
.L_2612:
        /*3d3c*/ 	.word	index@(contiguous_all33_i8)
        /*3d40*/ 	.word	0x0000000d


	//----- nvinfo : EIATTR_FRAME_SIZE
	.align		4
.L_2613:
        /*3d44*/ 	.byte	0x04, 0x11
        /*3d46*/ 	.short	(.L_2615 - .L_2614)
	.align		4
.L_2614:
        /*3d48*/ 	.word	index@(contiguous_all33_i8)
        /*3d4c*/ 	.word	0x00000000


	//----- nvinfo : EIATTR_REGCOUNT
	.align		4
.L_2615:
        /*3d50*/ 	.byte	0x04, 0x2f
        /*3d52*/ 	.short	(.L_2617 - .L_2616)
	.align		4
.L_2616:
        /*3d54*/ 	.word	index@(contiguous_all_i16)
        /*3d58*/ 	.word	0x00000009


	//----- nvinfo : EIATTR_FRAME_SIZE
	.align		4
.L_2617:
        /*3d5c*/ 	.byte	0x04, 0x11
        /*3d5e*/ 	.short	(.L_2619 - .L_2618)
	.align		4
.L_2618:
        /*3d60*/ 	.word	index@(contiguous_all_i16)
        /*3d64*/ 	.word	0x00000000


	//----- nvinfo : EIATTR_REGCOUNT
	.align		4
.L_2619:
        /*3d68*/ 	.byte	0x04, 0x2f
        /*3d6a*/ 	.short	(.L_2621 - .L_2620)
	.align		4
.L_2620:
        /*3d6c*/ 	.word	index@(contiguous_cumulate_all_i16)
        /*3d70*/ 	.word	0x0000000a


	//----- nvinfo : EIATTR_FRAME_SIZE
	.align		4
.L_2621:
        /*3d74*/ 	.byte	0x04, 0x11
        /*3d76*/ 	.short	(.L_2623 - .L_2622)
	.align		4
.L_2622:
        /*3d78*/ 	.word	index@(contiguous_cumulate_all_i16)
        /*3d7c*/ 	.word	0x00000000


	//----- nvinfo : EIATTR_REGCOUNT
	.align		4
.L_2623:
        /*3d80*/ 	.byte	0x04, 0x2f
        /*3d82*/ 	.short	(.L_2625 - .L_2624)
	.align		4
.L_2624:
        /*3d84*/ 	.word	index@(uncontiguous_all_i16)
        /*3d88*/ 	.word	0x00000030


	//----- nvinfo : EIATTR_FRAME_SIZE
	.align		4
.L_2625:
        /*3d8c*/ 	.byte	0x04, 0x11
        /*3d8e*/ 	.short	(.L_2627 - .L_2626)
	.align		4
.L_2626:
        /*3d90*/ 	.word	index@($__internal_191_$__cuda_sm20_rem_s64)
        /*3d94*/ 	.word	0x00000000


	//----- nvinfo : EIATTR_FRAME_SIZE
	.align		4
.L_2627:
        /*3d98*/ 	.byte	0x04, 0x11
        /*3d9a*/ 	.short	(.L_2629 - .L_2628)
	.align		4
.L_2628:
        /*3d9c*/ 	.word	index@($__internal_190_$__cuda_sm20_div_s64)
        /*3da0*/ 	.word	0x00000000


	//----- nvinfo : EIATTR_FRAME_SIZE
	.align		4
.L_2629:
        /*3da4*/ 	.byte	0x04, 0x11
        /*3da6*/ 	.short	(.L_2631 - .L_2630)
	.align		4
.L_2630:
        /*3da8*/ 	.word	index@(uncontiguous_all_i16)
        /*3dac*/ 	.word	0x00000000


	//----- nvinfo : EIATTR_REGCOUNT
	.align		4
.L_2631:
        /*3db0*/ 	.byte	0x04, 0x2f
        /*3db2*/ 	.short	(.L_2633 - .L_2632)
	.align		4
.L_2632:
        /*3db4*/ 	.word	index@(uncontiguous_cumulate_all_i16)
        /*3db8*/ 	.word	0x00000030


	//----- nvinfo : EIATTR_FRAME_SIZE
	.align		4
.L_2633:
        /*3dbc*/ 	.byte	0x04, 0x11
        /*3dbe*/ 	.short	(.L_2635 - .L_2634)
	.align		4
.L_2634:
        /*3dc0*/ 	.word	index@($__internal_189_$__cuda_sm20_rem_s64)
        /*3dc4*/ 	.word	0x00000000


	//----- nvinfo : EIATTR_FRAME_SIZE
	.align		4
.L_2635:
        /*3dc8*/ 	.byte	0x04, 0x11
        /*3dca*/ 	.short	(.L_2637 - .L_2636)
	.align		4
.L_2636:
        /*3dcc*/ 	.word	index@($__internal_188_$__cuda_sm20_div_s64)
        /*3dd0*/ 	.word	0x00000000


	//----- nvinfo : EIATTR_FRAME_SIZE
	.align		4
.L_2637:
        /*3dd4*/ 	.byte	0x04, 0x11
        /*3dd6*/ 	.short	(.L_2639 - .L_2638)
	.align		4
.L_2638:
        /*3dd8*/ 	.word	index@(uncontiguous_cumulate_all_i16)
        /*3ddc*/ 	.word	0x00000000


	//----- nvinfo : EIATTR_REGCOUNT
	.align		4
.L_2639:
        /*3de0*/ 	.byte	0x04, 0x2f
        /*3de2*/ 	.short	(.L_2641 - .L_2640)
	.align		4
.L_2640:
        /*3de4*/ 	.word	index@(contiguous_all2_i16)
        /*3de8*/ 	.word	0x00000030


	//----- nvinfo : EIATTR_FRAME_SIZE
	.align		4
.L_2641:
        /*3dec*/ 	.byte	0x04, 0x11
        /*3dee*/ 	.short	(.L_2643 - .L_2642)
	.align		4
.L_2642:
        /*3df0*/ 	.word	index@($__internal_187_$__cuda_sm20_rem_s64)
        /*3df4*/ 	.word	0x00000000


	//----- nvinfo : EIATTR_FRAME_SIZE
	.align		4
.L_2643:
        /*3df8*/ 	.byte	0x04, 0x11
        /*3dfa*/ 	.short	(.L_2645 - .L_2644)
	.align		4
.L_2644:
        /*3dfc*/ 	.word	index@($__internal_186_$__cuda_sm20_div_s64)
        /*3e00*/ 	.word	0x00000000


	//----- nvinfo : EIATTR_FRAME_SIZE
	.align		4
.L_2645:
        /*3e04*/ 	.byte	0x04, 0x11
        /*3e06*/ 	.short	(.L_2647 - .L_2646)
	.align		4
.L_2646:
        /*3e08*/ 	.word	index@(contiguous_all2_i16)
        /*3e0c*/ 	.word	0x00000000


	//----- nvinfo : EIATTR_REGCOUNT
	.align		4
.L_2647:
        /*3e10*/ 	.byte	0x04, 0x2f
        /*3e12*/ 	.short	(.L_2649 - .L_2648)
	.align		4
.L_2648:
        /*3e14*/ 	.word	index@(contiguous_all22_i16)
        /*3e18*/ 	.word	0x00000010


	//----- nvinfo : EIATTR_FRAME_SIZE
	.align		4
.L_2649:
        /*3e1c*/ 	.byte	0x04, 0x11
        /*3e1e*/ 	.short	(.L_2651 - .L_2650)
	.align		4
.L_2650:
        /*3e20*/ 	.word	index@(contiguous_all22_i16)
        /*3e24*/ 	.word	0x00000000


	//----- nvinfo : EIATTR_REGCOUNT
	.align		4
.L_2651:
        /*3e28*/ 	.byte	0x04, 0x2f
        /*3e2a*/ 	.short	(.L_2653 - .L_2652)
	.align		4
.L_2652:
        /*3e2c*/ 	.word	index@(contiguous_all3_i16)
        /*3e30*/ 	.word	0x0000002c


	//----- nvinfo : EIATTR_FRAME_SIZE
	.align		4
.L_2653:
        /*3e34*/ 	.byte	0x04, 0x11
        /*3e36*/ 	.short	(.L_2655 - .L_2654)
	.align		4
.L_2654:
        /*3e38*/ 	.word	index@($__internal_185_$__cuda_sm20_rem_s64)
        /*3e3c*/ 	.word	0x00000000


	//----- nvinfo : EIATTR_FRAME_SIZE
	.align		4
.L_2655:
        /*3e40*/ 	.byte	0x04, 0x11
        /*3e42*/ 	.short	(.L_2657 - .L_2656)
	.align		4
.L_2656:
        /*3e44*/ 	.word	index@($__internal_184_$__cuda_sm20_div_s64)
        /*3e48*/ 	.word	0x00000000


	//----- nvinfo : EIATTR_FRAME_SIZE
	.align		4
.L_2657:
        /*3e4c*/ 	.byte	0x04, 0x11
        /*3e4e*/ 	.short	(.L_2659 - .L_2658)
	.align		4
.L_2658:
        /*3e50*/ 	.word	index@(contiguous_all3_i16)
        /*3e54*/ 	.word	0x00000000


	//----- nvinfo : EIATTR_REGCOUNT
	.align		4
.L_2659:
        /*3e58*/ 	.byte	0x04, 0x2f
        /*3e5a*/ 	.short	(.L_2661 - .L_2660)
	.align		4
.L_2660:
        /*3e5c*/ 	.word	index@(contiguous_all33_i16)
        /*3e60*/ 	.word	0x0000000d


	//----- nvinfo : EIATTR_FRAME_SIZE
	.align		4
.L_2661:
        /*3e64*/ 	.byte	0x04, 0x11
        /*3e66*/ 	.short	(.L_2663 - .L_2662)
	.align		4
.L_2662:
        /*3e68*/ 	.word	index@(contiguous_all33_i16)
        /*3e6c*/ 	.word	0x00000000


	//----- nvinfo : EIATTR_REGCOUNT
	.align		4
.L_2663:
        /*3e70*/ 	.byte	0x04, 0x2f
        /*3e72*/ 	.short	(.L_2665 - .L_2664)
	.align		4
.L_2664:
        /*3e74*/ 	.word	index@(contiguous_all_i32)
        /*3e78*/ 	.word	0x00000009


	//----- nvinfo : EIATTR_FRAME_SIZE
	.align		4
.L_2665:
        /*3e7c*/ 	.byte	0x04, 0x11
        /*3e7e*/ 	.short	(.L_2667 - .L_2666)
	.align		4
.L_2666:
        /*3e80*/ 	.word	index@(contiguous_all_i32)
        /*3e84*/ 	.word	0x00000000


	//----- nvinfo : EIATTR_REGCOUNT
	.align		4
.L_2667:
        /*3e88*/ 	.byte	0x04, 0x2f
        /*3e8a*/ 	.short	(.L_2669 - .L_2668)
	.align		4
.L_2668:
        /*3e8c*/ 	.word	index@(contiguous_cumulate_all_i32)
        /*3e90*/ 	.word	0x0000000a


	//----- nvinfo : EIATTR_FRAME_SIZE
	.align		4
.L_2669:
        /*3e94*/ 	.byte	0x04, 0x11
        /*3e96*/ 	.short	(.L_2671 - .L_2670)
	.align		4
.L_2670:
        /*3e98*/ 	.word	index@(contiguous_cumulate_all_i32)
        /*3e9c*/ 	.word	0x00000000


	//----- nvinfo : EIATTR_REGCOUNT
	.align		4
.L_2671:
        /*3ea0*/ 	.byte	0x04, 0x2f
        /*3ea2*/ 	.short	(.L_2673 - .L_2672)
	.align		4
.L_2672:
        /*3ea4*/ 	.word	index@(uncontiguous_all_i32)
        /*3ea8*/ 	.word	0x00000030


	//----- nvinfo : EIATTR_FRAME_SIZE
	.align		4
.L_2673:
        /*3eac*/ 	.byte	0x04, 0x11
        /*3eae*/ 	.short	(.L_2675 - .L_2674)
	.align		4
.L_2674:
        /*3eb0*/ 	.word	index@($__internal_183_$__cuda_sm20_rem_s64)
        /*3eb4*/ 	.word	0x00000000


	//----- nvinfo : EIATTR_FRAME_SIZE
	.align		4
.L_2675:
        /*3eb8*/ 	.byte	0x04, 0x11
        /*3eba*/ 	.short	(.L_2677 - .L_2676)
	.align		4
.L_2676:
        /*3ebc*/ 	.word	index@($__internal_182_$__cuda_sm20_div_s64)
        /*3ec0*/ 	.word	0x00000000


	//----- nvinfo : EIATTR_FRAME_SIZE
	.align		4
.L_2677:
        /*3ec4*/ 	.byte	0x04, 0x11
        /*3ec6*/ 	.short	(.L_2679 - .L_2678)
	.align		4
.L_2678:
        /*3ec8*/ 	.word	index@(uncontiguous_all_i32)
        /*3ecc*/ 	.word	0x00000000


	//----- nvinfo : EIATTR_REGCOUNT
	.align		4
.L_2679:
        /*3ed0*/ 	.byte	0x04, 0x2f
        /*3ed2*/ 	.short	(.L_2681 - .L_2680)
	.align		4
.L_2680:
        /*3ed4*/ 	.word	index@(uncontiguous_cumulate_all_i32)
        /*3ed8*/ 	.word	0x00000030


	//----- nvinfo : EIATTR_FRAME_SIZE
	.align		4
.L_2681:
        /*3edc*/ 	.byte	0x04, 0x11
        /*3ede*/ 	.short	(.L_2683 - .L_2682)
	.align		4
.L_2682:
        /*3ee0*/ 	.word	index@($__internal_181_$__cuda_sm20_rem_s64)
        /*3ee4*/ 	.word	0x00000000


	//----- nvinfo : EIATTR_FRAME_SIZE
	.align		4
.L_2683:
        /*3ee8*/ 	.byte	0x04, 0x11
        /*3eea*/ 	.short	(.L_2685 - .L_2684)
	.align		4
.L_2684:
        /*3eec*/ 	.word	index@($__internal_180_$__cuda_sm20_div_s64)
        /*3ef0*/ 	.word	0x00000000


	//----- nvinfo : EIATTR_FRAME_SIZE
	.align		4
.L_2685:
        /*3ef4*/ 	.byte	0x04, 0x11
        /*3ef6*/ 	.short	(.L_2687 - .L_2686)
	.align		4
.L_2686:
        /*3ef8*/ 	.word	index@(uncontiguous_cumulate_all_i32)
        /*3efc*/ 	.word	0x00000000


	//----- nvinfo : EIATTR_REGCOUNT
	.align		4
.L_2687:
        /*3f00*/ 	.byte	0x04, 0x2f
        /*3f02*/ 	.short	(.L_2689 - .L_2688)
	.align		4
.L_2688:
        /*3f04*/ 	.word	index@(contiguous_all2_i32)
        /*3f08*/ 	.word	0x00000030


	//----- nvinfo : EIATTR_FRAME_SIZE
	.align		4
.L_2689:
        /*3f0c*/ 	.byte	0x04, 0x11
        /*3f0e*/ 	.short	(.L_2691 - .L_2690)
	.align		4
.L_2690:
        /*3f10*/ 	.word	index@($__internal_179_$__cuda_sm20_rem_s64)
        /*3f14*/ 	.word	0x00000000


	//----- nvinfo : EIATTR_FRAME_SIZE
	.align		4
.L_2691:
        /*3f18*/ 	.byte	0x04, 0x11
        /*3f1a*/ 	.short	(.L_2693 - .L_2692)
	.align		4
.L_2692:
        /*3f1c*/ 	.word	index@($__internal_178_$__cuda_sm20_div_s64)
        /*3f20*/ 	.word	0x00000000


	//----- nvinfo : EIATTR_FRAME_SIZE
	.align		4
.L_2693:
        /*3f24*/ 	.byte	0x04, 0x11
        /*3f26*/ 	.short	(.L_2695 - .L_2694)
	.align		4
.L_2694:
        /*3f28*/ 	.word	index@(contiguous_all2_i32)
        /*3f2c*/ 	.word	0x00000000


	//----- nvinfo : EIATTR_REGCOUNT
	.align		4
.L_2695:
        /*3f30*/ 	.byte	0x04, 0x2f
        /*3f32*/ 	.short	(.L_2697 - .L_2696)
	.align		4
.L_2696:
        /*3f34*/ 	.word	index@(contiguous_all22_i32)
        /*3f38*/ 	.word	0x00000010


	//----- nvinfo : EIATTR_FRAME_SIZE
	.align		4
.L_2697:
        /*3f3c*/ 	.byte	0x04, 0x11
        /*3f3e*/ 	.short	(.L_2699 - .L_2698)
	.align		4
.L_2698:
        /*3f40*/ 	.word	index@(contiguous_all22_i32)
        /*3f44*/ 	.word	0x00000000


	//----- nvinfo : EIATTR_REGCOUNT
	.align		4
.L_2699:
        /*3f48*/ 	.byte	0x04, 0x2f
        /*3f4a*/ 	.short	(.L_2701 - .L_2700)
	.align		4
.L_2700:
        /*3f4c*/ 	.word	index@(contiguous_all3_i32)
        /*3f50*/ 	.word	0x0000002c


	//----- nvinfo : EIATTR_FRAME_SIZE
	.align		4
.L_2701:
        /*3f54*/ 	.byte	0x04, 0x11
        /*3f56*/ 	.short	(.L_2703 - .L_2702)
	.align		4
.L_2702:
        /*3f58*/ 	.word	index@($__internal_177_$__cuda_sm20_rem_s64)
        /*3f5c*/ 	.word	0x00000000


	//----- nvinfo : EIATTR_FRAME_SIZE
	.align		4
.L_2703:
        /*3f60*/ 	.byte	0x04, 0x11
        /*3f62*/ 	.short	(.L_2705 - .L_2704)
	.align		4
.L_2704:
        /*3f64*/ 	.word	index@($__internal_176_$__cuda_sm20_div_s64)
        /*3f68*/ 	.word	0x00000000


	//----- nvinfo : EIATTR_FRAME_SIZE
	.align		4
.L_2705:
        /*3f6c*/ 	.byte	0x04, 0x11
        /*3f6e*/ 	.short	(.L_2707 - .L_2706)
	.align		4
.L_2706:
        /*3f70*/ 	.word	index@(contiguous_all3_i32)
        /*3f74*/ 	.word	0x00000000


	//----- nvinfo : EIATTR_REGCOUNT
	.align		4
.L_2707:
        /*3f78*/ 	.byte	0x04, 0x2f
        /*3f7a*/ 	.short	(.L_2709 - .L_2708)
	.align		4
.L_2708:
        /*3f7c*/ 	.word	index@(contiguous_all33_i32)
        /*3f80*/ 	.word	0x0000000d


	//----- nvinfo : EIATTR_FRAME_SIZE
	.align		4
.L_2709:
        /*3f84*/ 	.byte	0x04, 0x11
        /*3f86*/ 	.short	(.L_2711 - .L_2710)
	.align		4
.L_2710:
        /*3f88*/ 	.word	index@(contiguous_all33_i32)
        /*3f8c*/ 	.word	0x00000000


	//----- nvinfo : EIATTR_REGCOUNT
	.align		4
.L_2711:
        /*3f90*/ 	.byte	0x04, 0x2f
        /*3f92*/ 	.short	(.L_2713 - .L_2712)
	.align		4
.L_2712:
        /*3f94*/ 	.word	index@(contiguous_all_i64)
        /*3f98*/ 	.word	0x00000009


	//----- nvinfo : EIATTR_FRAME_SIZE
	.align		4
.L_2713:
        /*3f9c*/ 	.byte	0x04, 0x11
        /*3f9e*/ 	.short	(.L_2715 - .L_2714)
	.align		4
.L_2714:
        /*3fa0*/ 	.word	index@(contiguous_all_i64)
        /*3fa4*/ 	.word	0x00000000


	//----- nvinfo : EIATTR_REGCOUNT
	.align		4
.L_2715:
        /*3fa8*/ 	.byte	0x04, 0x2f
        /*3faa*/ 	.short	(.L_2717 - .L_2716)
	.align		4
.L_2716:
        /*3fac*/ 	.word	index@(contiguous_cumulate_all_i64)
        /*3fb0*/ 	.word	0x0000000a


	//----- nvinfo : EIATTR_FRAME_SIZE
	.align		4
.L_2717:
        /*3fb4*/ 	.byte	0x04, 0x11
        /*3fb6*/ 	.short	(.L_2719 - .L_2718)
	.align		4
.L_2718:
        /*3fb8*/ 	.word	index@(contiguous_cumulate_all_i64)
        /*3fbc*/ 	.word	0x00000000


	//----- nvinfo : EIATTR_REGCOUNT
	.align		4
.L_2719:
        /*3fc0*/ 	.byte	0x04, 0x2f
        /*3fc2*/ 	.short	(.L_2721 - .L_2720)
	.align		4
.L_2720:
        /*3fc4*/ 	.word	index@(uncontiguous_all_i64)
        /*3fc8*/ 	.word	0x00000030


	//----- nvinfo : EIATTR_FRAME_SIZE
	.align		4
.L_2721:
        /*3fcc*/ 	.byte	0x04, 0x11
        /*3fce*/ 	.short	(.L_2723 - .L_2722)
	.align		4
.L_2722:
        /*3fd0*/ 	.word	index@($__internal_175_$__cuda_sm20_rem_s64)
        /*3fd4*/ 	.word	0x00000000


	//----- nvinfo : EIATTR_FRAME_SIZE
	.align		4
.L_2723:
        /*3fd8*/ 	.byte	0x04, 0x11
        /*3fda*/ 	.short	(.L_2725 - .L_2724)
	.align		4
.L_2724:
        /*3fdc*/ 	.word	index@($__internal_174_$__cuda_sm20_div_s64)
        /*3fe0*/ 	.word	0x00000000


	//----- nvinfo : EIATTR_FRAME_SIZE
	.align		4
.L_2725:
        /*3fe4*/ 	.byte	0x04, 0x11
        /*3fe6*/ 	.short	(.L_2727 - .L_2726)
	.align		4
.L_2726:
        /*3fe8*/ 	.word	index@(uncontiguous_all_i64)
        /*3fec*/ 	.word	0x00000000


	//----- nvinfo : EIATTR_REGCOUNT
	.align		4
.L_2727:
        /*3ff0*/ 	.byte	0x04, 0x2f
        /*3ff2*/ 	.short	(.L_2729 - .L_2728)
	.align		4
.L_2728:
        /*3ff4*/ 	.word	index@(uncontiguous_cumulate_all_i64)
        /*3ff8*/ 	.word	0x00000030


	//----- nvinfo : EIATTR_FRAME_SIZE
	.align		4
.L_2729:
        /*3ffc*/ 	.byte	0x04, 0x11
        /*3ffe*/ 	.short	(.L_2731 - .L_2730)
	.align		4
.L_2730:
        /*4000*/ 	.word	index@($__internal_173_$__cuda_sm20_rem_s64)
        /*4004*/ 	.word	0x00000000


	//----- nvinfo : EIATTR_FRAME_SIZE
	.align		4
.L_2731:
        /*4008*/ 	.byte	0x04, 0x11
        /*400a*/ 	.short	(.L_2733 - .L_2732)
	.align		4
.L_2732:
        /*400c*/ 	.word	index@($__internal_172_$__cuda_sm20_div_s64)
        /*4010*/ 	.word	0x00000000


	//----- nvinfo : EIATTR_FRAME_SIZE
	.align		4
.L_2733:
        /*4014*/ 	.byte	0x04, 0x11
        /*4016*/ 	.short	(.L_2735 - .L_2734)
	.align		4
.L_2734:
        /*4018*/ 	.word	index@(uncontiguous_cumulate_all_i64)
        /*401c*/ 	.word	0x00000000


	//----- nvinfo : EIATTR_REGCOUNT
	.align		4
.L_2735:
        /*4020*/ 	.byte	0x04, 0x2f
        /*4022*/ 	.short	(.L_2737 - .L_2736)
	.align		4
.L_2736:
        /*4024*/ 	.word	index@(contiguous_all2_i64)
        /*4028*/ 	.word	0x00000030


	//----- nvinfo : EIATTR_FRAME_SIZE
	.align		4
.L_2737:
        /*402c*/ 	.byte	0x04, 0x11
        /*402e*/ 	.short	(.L_2739 - .L_2738)
	.align		4
.L_2738:
        /*4030*/ 	.word	index@($__internal_171_$__cuda_sm20_rem_s64)
        /*4034*/ 	.word	0x00000000


	//----- nvinfo : EIATTR_FRAME_SIZE
	.align		4
.L_2739:
        /*4038*/ 	.byte	0x04, 0x11
        /*403a*/ 	.short	(.L_2741 - .L_2740)
	.align		4
.L_2740:
        /*403c*/ 	.word	index@($__internal_170_$__cuda_sm20_div_s64)
        /*4040*/ 	.word	0x00000000


	//----- nvinfo : EIATTR_FRAME_SIZE
	.align		4
.L_2741:
        /*4044*/ 	.byte	0x04, 0x11
        /*4046*/ 	.short	(.L_2743 - .L_2742)
	.align		4
.L_2742:
        /*4048*/ 	.word	index@(contiguous_all2_i64)
        /*404c*/ 	.word	0x00000000


	//----- nvinfo : EIATTR_REGCOUNT
	.align		4
.L_2743:
        /*4050*/ 	.byte	0x04, 0x2f
        /*4052*/ 	.short	(.L_2745 - .L_2744)
	.align		4
.L_2744:
        /*4054*/ 	.word	index@(contiguous_all22_i64)
        /*4058*/ 	.word	0x00000010


	//----- nvinfo : EIATTR_FRAME_SIZE
	.align		4
.L_2745:
        /*405c*/ 	.byte	0x04, 0x11
        /*405e*/ 	.short	(.L_2747 - .L_2746)
	.align		4
.L_2746:
        /*4060*/ 	.word	index@(contiguous_all22_i64)
        /*4064*/ 	.word	0x00000000


	//----- nvinfo : EIATTR_REGCOUNT
	.align		4
.L_2747:
        /*4068*/ 	.byte	0x04, 0x2f
        /*406a*/ 	.short	(.L_2749 - .L_2748)
	.align		4
.L_2748:
        /*406c*/ 	.word	index@(contiguous_all3_i64)
        /*4070*/ 	.word	0x0000002c


	//----- nvinfo : EIATTR_FRAME_SIZE
	.align		4
.L_2749:
        /*4074*/ 	.byte	0x04, 0x11
        /*4076*/ 	.short	(.L_2751 - .L_2750)
	.align		4
.L_2750:
        /*4078*/ 	.word	index@($__internal_169_$__cuda_sm20_rem_s64)
        /*407c*/ 	.word	0x00000000


	//----- nvinfo : EIATTR_FRAME_SIZE
	.align		4
.L_2751:
        /*4080*/ 	.byte	0x04, 0x11
        /*4082*/ 	.short	(.L_2753 - .L_2752)
	.align		4
.L_2752:
        /*4084*/ 	.word	index@($__internal_168_$__cuda_sm20_div_s64)
        /*4088*/ 	.word	0x00000000


	//----- nvinfo : EIATTR_FRAME_SIZE
	.align		4
.L_2753:
        /*408c*/ 	.byte	0x04, 0x11
        /*408e*/ 	.short	(.L_2755 - .L_2754)
	.align		4
.L_2754:
        /*4090*/ 	.word	index@(contiguous_all3_i64)
        /*4094*/ 	.word	0x00000000


	//----- nvinfo : EIATTR_REGCOUNT
	.align		4
.L_2755:
        /*4098*/ 	.byte	0x04, 0x2f
        /*409a*/ 	.short	(.L_2757 - .L_2756)
	.align		4
.L_2756:
        /*409c*/ 	.word	index@(contiguous_all33_i64)
        /*40a0*/ 	.word	0x0000000d


	//----- nvinfo : EIATTR_FRAME_SIZE
	.align		4
.L_2757:
        /*40a4*/ 	.byte	0x04, 0x11
        /*40a6*/ 	.short	(.L_2759 - .L_2758)
	.align		4
.L_2758:
        /*40a8*/ 	.word	index@(contiguous_all33_i64)
        /*40ac*/ 	.word	0x00000000


	//----- nvinfo : EIATTR_REGCOUNT
	.align		4
.L_2759:
        /*40b0*/ 	.byte	0x04, 0x2f
        /*40b2*/ 	.short	(.L_2761 - .L_2760)
	.align		4
.L_2760:
        /*40b4*/ 	.word	index@(contiguous_all_u8)
        /*40b8*/ 	.word	0x0000000a


	//----- nvinfo : EIATTR_FRAME_SIZE
	.align		4
.L_2761:
        /*40bc*/ 	.byte	0x04, 0x11
        /*40be*/ 	.short	(.L_2763 - .L_2762)
	.align		4
.L_2762:
        /*40c0*/ 	.word	index@(contiguous_all_u8)
        /*40c4*/ 	.word	0x00000000


	//----- nvinfo : EIATTR_REGCOUNT
	.align		4
.L_2763:
        /*40c8*/ 	.byte	0x04, 0x2f
        /*40ca*/ 	.short	(.L_2765 - .L_2764)
	.align		4
.L_2764:
        /*40cc*/ 	.word	index@(contiguous_cumulate_all_u8)
        /*40d0*/ 	.word	0x0000000a


	//----- nvinfo : EIATTR_FRAME_SIZE
	.align		4
.L_2765:
        /*40d4*/ 	.byte	0x04, 0x11
        /*40d6*/ 	.short	(.L_2767 - .L_2766)
	.align		4
.L_2766:
        /*40d8*/ 	.word	index@(contiguous_cumulate_all_u8)
        /*40dc*/ 	.word	0x00000000


	//----- nvinfo : EIATTR_REGCOUNT
	.align		4
.L_2767:
        /*40e0*/ 	.byte	0x04, 0x2f
        /*40e2*/ 	.short	(.L_2769 - .L_2768)
	.align		4
.L_2768:
        /*40e4*/ 	.word	index@(uncontiguous_all_u8)
        /*40e8*/ 	.word	0x00000030


	//----- nvinfo : EIATTR_FRAME_SIZE
	.align		4
.L_2769:
        /*40ec*/ 	.byte	0x04, 0x11
        /*40ee*/ 	.short	(.L_2771 - .L_2770)
	.align		4
.L_2770:
        /*40f0*/ 	.word	index@($__internal_167_$__cuda_sm20_rem_s64)
        /*40f4*/ 	.word	0x00000000


	//----- nvinfo : EIATTR_FRAME_SIZE
	.align		4
.L_2771:
        /*40f8*/ 	.byte	0x04, 0x11
        /*40fa*/ 	.short	(.L_2773 - .L_2772)
	.align		4
.L_2772:
        /*40fc*/ 	.word	index@($__internal_166_$__cuda_sm20_div_s64)
        /*4100*/ 	.word	0x00000000


	//----- nvinfo : EIATTR_FRAME_SIZE
	.align		4
.L_2773:
        /*4104*/ 	.byte	0x04, 0x11
        /*4106*/ 	.short	(.L_2775 - .L_2774)
	.align		4
.L_2774:
        /*4108*/ 	.word	index@(uncontiguous_all_u8)
        /*410c*/ 	.word	0x00000000


	//----- nvinfo : EIATTR_REGCOUNT
	.align		4
.L_2775:
        /*4110*/ 	.byte	0x04, 0x2f
        /*4112*/ 	.short	(.L_2777 - .L_2776)
	.align		4
.L_2776:
        /*4114*/ 	.word	index@(uncontiguous_cumulate_all_u8)
        /*4118*/ 	.word	0x00000030


	//----- nvinfo : EIATTR_FRAME_SIZE
	.align		4
.L_2777:
        /*411c*/ 	.byte	0x04, 0x11
        /*411e*/ 	.short	(.L_2779 - .L_2778)
	.align		4
.L_2778:
        /*4120*/ 	.word	index@($__internal_165_$__cuda_sm20_rem_s64)
        /*4124*/ 	.word	0x00000000


	//----- nvinfo : EIATTR_FRAME_SIZE
	.align		4
.L_2779:
        /*4128*/ 	.byte	0x04, 0x11
        /*412a*/ 	.short	(.L_2781 - .L_2780)
	.align		4
.L_2780:
        /*412c*/ 	.word	index@($__internal_164_$__cuda_sm20_div_s64)
        /*4130*/ 	.word	0x00000000


	//----- nvinfo : EIATTR_FRAME_SIZE
	.align		4
.L_2781:
        /*4134*/ 	.byte	0x04, 0x11
        /*4136*/ 	.short	(.L_2783 - .L_2782)
	.align		4
.L_2782:
        /*4138*/ 	.word	index@(uncontiguous_cumulate_all_u8)
        /*413c*/ 	.word	0x00000000


	//----- nvinfo : EIATTR_REGCOUNT
	.align		4
.L_2783:
        /*4140*/ 	.byte	0x04, 0x2f
        /*4142*/ 	.short	(.L_2785 - .L_2784)
	.align		4
.L_2784:
        /*4144*/ 	.word	index@(contiguous_all2_u8)
        /*4148*/ 	.word	0x00000030


	//----- nvinfo : EIATTR_FRAME_SIZE
	.align		4
.L_2785:
        /*414c*/ 	.byte	0x04, 0x11
        /*414e*/ 	.short	(.L_2787 - .L_2786)
	.align		4
.L_2786:
        /*4150*/ 	.word	index@($__internal_163_$__cuda_sm20_rem_s64)
        /*4154*/ 	.word	0x00000000


	//----- nvinfo : EIATTR_FRAME_SIZE
	.align		4
.L_2787:
        /*4158*/ 	.byte	0x04, 0x11
        /*415a*/ 	.short	(.L_2789 - .L_2788)
	.align		4
.L_2788:
        /*415c*/ 	.word	index@($__internal_162_$__cuda_sm20_div_s64)
        /*4160*/ 	.word	0x00000000


	//----- nvinfo : EIATTR_FRAME_SIZE
	.align		4
.L_2789:
        /*4164*/ 	.byte	0x04, 0x11
        /*4166*/ 	.short	(.L_2791 - .L_2790)
	.align		4
.L_2790:
        /*4168*/ 	.word	index@(contiguous_all2_u8)
        /*416c*/ 	.word	0x00000000


	//----- nvinfo : EIATTR_REGCOUNT
	.align		4
.L_2791:
        /*4170*/ 	.byte	0x04, 0x2f
        /*4172*/ 	.short	(.L_2793 - .L_2792)
	.align		4
.L_2792:
        /*4174*/ 	.word	index@(contiguous_all22_u8)
        /*4178*/ 	.word	0x00000010


	//----- nvinfo : EIATTR_FRAME_SIZE
	.align		4
.L_2793:
        /*417c*/ 	.byte	0x04, 0x11
        /*417e*/ 	.short	(.L_2795 - .L_2794)
	.align		4
.L_2794:
        /*4180*/ 	.word	index@(contiguous_all22_u8)
        /*4184*/ 	.word	0x00000000


	//----- nvinfo : EIATTR_REGCOUNT
	.align		4
.L_2795:
        /*4188*/ 	.byte	0x04, 0x2f
        /*418a*/ 	.short	(.L_2797 - .L_2796)
	.align		4
.L_2796:
        /*418c*/ 	.word	index@(contiguous_all3_u8)
        /*4190*/ 	.word	0x0000002c


	//----- nvinfo : EIATTR_FRAME_SIZE
	.align		4
.L_2797:
        /*4194*/ 	.byte	0x04, 0x11
        /*4196*/ 	.short	(.L_2799 - .L_2798)
	.align		4
.L_2798:
        /*4198*/ 	.word	index@($__internal_161_$__cuda_sm20_rem_s64)
        /*419c*/ 	.word	0x00000000


	//----- nvinfo : EIATTR_FRAME_SIZE
	.align		4
.L_2799:
        /*41a0*/ 	.byte	0x04, 0x11
        /*41a2*/ 	.short	(.L_2801 - .L_2800)
	.align		4
.L_2800:
        /*41a4*/ 	.word	index@($__internal_160_$__cuda_sm20_div_s64)
        /*41a8*/ 	.word	0x00000000


	//----- nvinfo : EIATTR_FRAME_SIZE
	.align		4
.L_2801:
        /*41ac*/ 	.byte	0x04, 0x11
        /*41ae*/ 	.short	(.L_2803 - .L_2802)
	.align		4
.L_2802:
        /*41b0*/ 	.word	index@(contiguous_all3_u8)
        /*41b4*/ 	.word	0x00000000


	//----- nvinfo : EIATTR_REGCOUNT
	.align		4
.L_2803:
        /*41b8*/ 	.byte	0x04, 0x2f
        /*41ba*/ 	.short	(.L_2805 - .L_2804)
	.align		4
.L_2804:
        /*41bc*/ 	.word	index@(contiguous_all33_u8)
        /*41c0*/ 	.word	0x0000000d


	//----- nvinfo : EIATTR_FRAME_SIZE
	.align		4
.L_2805:
        /*41c4*/ 	.byte	0x04, 0x11
        /*41c6*/ 	.short	(.L_2807 - .L_2806)
	.align		4
.L_2806:
        /*41c8*/ 	.word	index@(contiguous_all33_u8)
        /*41cc*/ 	.word	0x00000000


	//----- nvinfo : EIATTR_REGCOUNT
	.align		4
.L_2807:
        /*41d0*/ 	.byte	0x04, 0x2f
        /*41d2*/ 	.short	(.L_2809 - .L_2808)
	.align		4
.L_2808:
        /*41d4*/ 	.word	index@(contiguous_all_u16)
        /*41d8*/ 	.word	0x00000009


	//----- nvinfo : EIATTR_FRAME_SIZE
	.align		4
.L_2809:
        /*41dc*/ 	.byte	0x04, 0x11
        /*41de*/ 	.short	(.L_2811 - .L_2810)
	.align		4
.L_2810:
        /*41e0*/ 	.word	index@(contiguous_all_u16)
        /*41e4*/ 	.word	0x00000000


	//----- nvinfo : EIATTR_REGCOUNT
	.align		4
.L_2811:
        /*41e8*/ 	.byte	0x04, 0x2f
        /*41ea*/ 	.short	(.L_2813 - .L_2812)
	.align		4
.L_2812:
        /*41ec*/ 	.word	index@(contiguous_cumulate_all_u16)
        /*41f0*/ 	.word	0x0000000a


	//----- nvinfo : EIATTR_FRAME_SIZE
	.align		4
.L_2813:
        /*41f4*/ 	.byte	0x04, 0x11
        /*41f6*/ 	.short	(.L_2815 - .L_2814)
	.align		4
.L_2814:
        /*41f8*/ 	.word	index@(contiguous_cumulate_all_u16)
        /*41fc*/ 	.word	0x00000000


	//----- nvinfo : EIATTR_REGCOUNT
	.align		4
.L_2815:
        /*4200*/ 	.byte	0x04, 0x2f
        /*4202*/ 	.short	(.L_2817 - .L_2816)
	.align		4
.L_2816:
        /*4204*/ 	.word	index@(uncontiguous_all_u16)
        /*4208*/ 	.word	0x00000030


	//----- nvinfo : EIATTR_FRAME_SIZE
	.align		4
.L_2817:
        /*420c*/ 	.byte	0x04, 0x11
        /*420e*/ 	.short	(.L_2819 - .L_2818)
	.align		4
.L_2818:
        /*4210*/ 	.word	index@($__internal_159_$__cuda_sm20_rem_s64)
        /*4214*/ 	.word	0x00000000


	//----- nvinfo : EIATTR_FRAME_SIZE
	.align		4
.L_2819:
        /*4218*/ 	.byte	0x04, 0x11
        /*421a*/ 	.short	(.L_2821 - .L_2820)
	.align		4
.L_2820:
        /*421c*/ 	.word	index@($__internal_158_$__cuda_sm20_div_s64)
        /*4220*/ 	.word	0x00000000


	//----- nvinfo : EIATTR_FRAME_SIZE
	.align		4
.L_2821:
        /*4224*/ 	.byte	0x04, 0x11
        /*4226*/ 	.short	(.L_2823 - .L_2822)
	.align		4
.L_2822:
        /*4228*/ 	.word	index@(uncontiguous_all_u16)
        /*422c*/ 	.word	0x00000000


	//----- nvinfo : EIATTR_REGCOUNT
	.align		4
.L_2823:
        /*4230*/ 	.byte	0x04, 0x2f
        /*4232*/ 	.short	(.L_2825 - .L_2824)
	.align		4
.L_2824:
        /*4234*/ 	.word	index@(uncontiguous_cumulate_all_u16)
        /*4238*/ 	.word	0x00000030


	//----- nvinfo : EIATTR_FRAME_SIZE
	.align		4
.L_2825:
        /*423c*/ 	.byte	0x04, 0x11
        /*423e*/ 	.short	(.L_2827 - .L_2826)
	.align		4
.L_2826:
        /*4240*/ 	.word	index@($__internal_157_$__cuda_sm20_rem_s64)
        /*4244*/ 	.word	0x00000000


	//----- nvinfo : EIATTR_FRAME_SIZE
	.align		4
.L_2827:
        /*4248*/ 	.byte	0x04, 0x11
        /*424a*/ 	.short	(.L_2829 - .L_2828)
	.align		4
.L_2828:
        /*424c*/ 	.word	index@($__internal_156_$__cuda_sm20_div_s64)
        /*4250*/ 	.word	0x00000000


	//----- nvinfo : EIATTR_FRAME_SIZE
	.align		4
.L_2829:
        /*4254*/ 	.byte	0x04, 0x11
        /*4256*/ 	.short	(.L_2831 - .L_2830)
	.align		4
.L_2830:
        /*4258*/ 	.word	index@(uncontiguous_cumulate_all_u16)
        /*425c*/ 	.word	0x00000000


	//----- nvinfo : EIATTR_REGCOUNT
	.align		4
.L_2831:
        /*4260*/ 	.byte	0x04, 0x2f
        /*4262*/ 	.short	(.L_2833 - .L_2832)
	.align		4
.L_2832:
        /*4264*/ 	.word	index@(contiguous_all2_u16)
        /*4268*/ 	.word	0x00000030


	//----- nvinfo : EIATTR_FRAME_SIZE
	.align		4
.L_2833:
        /*426c*/ 	.byte	0x04, 0x11
        /*426e*/ 	.short	(.L_2835 - .L_2834)
	.align		4
.L_2834:
        /*4270*/ 	.word	index@($__internal_155_$__cuda_sm20_rem_s64)
        /*4274*/ 	.word	0x00000000


	//----- nvinfo : EIATTR_FRAME_SIZE
	.align		4
.L_2835:
        /*4278*/ 	.byte	0x04, 0x11
        /*427a*/ 	.short	(.L_2837 - .L_2836)
	.align		4
.L_2836:
        /*427c*/ 	.word	index@($__internal_154_$__cuda_sm20_div_s64)
        /*4280*/ 	.word	0x00000000


	//----- nvinfo : EIATTR_FRAME_SIZE
	.align		4
.L_2837:
        /*4284*/ 	.byte	0x04, 0x11
        /*4286*/ 	.short	(.L_2839 - .L_2838)
	.align		4
.L_2838:
        /*4288*/ 	.word	index@(contiguous_all2_u16)
        /*428c*/ 	.word	0x00000000


	//----- nvinfo : EIATTR_REGCOUNT
	.align		4
.L_2839:
        /*4290*/ 	.byte	0x04, 0x2f
        /*4292*/ 	.short	(.L_2841 - .L_2840)
	.align		4
.L_2840:
        /*4294*/ 	.word	index@(contiguous_all22_u16)
        /*4298*/ 	.word	0x00000010


	//----- nvinfo : EIATTR_FRAME_SIZE
	.align		4
.L_2841:
        /*429c*/ 	.byte	0x04, 0x11
        /*429e*/ 	.short	(.L_2843 - .L_2842)
	.align		4
.L_2842:
        /*42a0*/ 	.word	index@(contiguous_all22_u16)
        /*42a4*/ 	.word	0x00000000


	//----- nvinfo : EIATTR_REGCOUNT
	.align		4
.L_2843:
        /*42a8*/ 	.byte	0x04, 0x2f
        /*42aa*/ 	.short	(.L_2845 - .L_2844)
	.align		4
.L_2844:
        /*42ac*/ 	.word	index@(contiguous_all3_u16)
        /*42b0*/ 	.word	0x0000002c


	//----- nvinfo : EIATTR_FRAME_SIZE
	.align		4
.L_2845:
        /*42b4*/ 	.byte	0x04, 0x11
        /*42b6*/ 	.short	(.L_2847 - .L_2846)
	.align		4
.L_2846:
        /*42b8*/ 	.word	index@($__internal_153_$__cuda_sm20_rem_s64)
        /*42bc*/ 	.word	0x00000000


	//----- nvinfo : EIATTR_FRAME_SIZE
	.align		4
.L_2847:
        /*42c0*/ 	.byte	0x04, 0x11
        /*42c2*/ 	.short	(.L_2849 - .L_2848)
	.align		4
.L_2848:
        /*42c4*/ 	.word	index@($__internal_152_$__cuda_sm20_div_s64)
        /*42c8*/ 	.word	0x00000000


	//----- nvinfo : EIATTR_FRAME_SIZE
	.align		4
.L_2849:
        /*42cc*/ 	.byte	0x04, 0x11
        /*42ce*/ 	.short	(.L_2851 - .L_2850)
	.align		4
.L_2850:
        /*42d0*/ 	.word	index@(contiguous_all3_u16)
        /*42d4*/ 	.word	0x00000000


	//----- nvinfo : EIATTR_REGCOUNT
	.align		4
.L_2851:
        /*42d8*/ 	.byte	0x04, 0x2f
        /*42da*/ 	.short	(.L_2853 - .L_2852)
	.align		4
.L_2852:
        /*42dc*/ 	.word	index@(contiguous_all33_u16)
        /*42e0*/ 	.word	0x0000000d


	//----- nvinfo : EIATTR_FRAME_SIZE
	.align		4
.L_2853:
        /*42e4*/ 	.byte	0x04, 0x11
        /*42e6*/ 	.short	(.L_2855 - .L_2854)
	.align		4
.L_2854:
        /*42e8*/ 	.word	index@(contiguous_all33_u16)
        /*42ec*/ 	.word	0x00000000


	//----- nvinfo : EIATTR_REGCOUNT
	.align		4
.L_2855:
        /*42f0*/ 	.byte	0x04, 0x2f
        /*42f2*/ 	.short	(.L_2857 - .L_2856)
	.align		4
.L_2856:
        /*42f4*/ 	.word	index@(contiguous_all_u32)
        /*42f8*/ 	.word	0x00000009


	//----- nvinfo : EIATTR_FRAME_SIZE
	.align		4
.L_2857:
        /*42fc*/ 	.byte	0x04, 0x11
        /*42fe*/ 	.short	(.L_2859 - .L_2858)
	.align		4
.L_2858:
        /*4300*/ 	.word	index@(contiguous_all_u32)
        /*4304*/ 	.word	0x00000000


	//----- nvinfo : EIATTR_REGCOUNT
	.align		4
.L_2859:
        /*4308*/ 	.byte	0x04, 0x2f
        /*430a*/ 	.short	(.L_2861 - .L_2860)
	.align		4
.L_2860:
        /*430c*/ 	.word	index@(contiguous_cumulate_all_u32)
        /*4310*/ 	.word	0x0000000a


	//----- nvinfo : EIATTR_FRAME_SIZE
	.align		4
.L_2861:
        /*4314*/ 	.byte	0x04, 0x11
        /*4316*/ 	.short	(.L_2863 - .L_2862)
	.align		4
.L_2862:
        /*4318*/ 	.word	index@(contiguous_cumulate_all_u32)
        /*431c*/ 	.word	0x00000000


	//----- nvinfo : EIATTR_REGCOUNT
	.align		4
.L_2863:
        /*4320*/ 	.byte	0x04, 0x2f
        /*4322*/ 	.short	(.L_2865 - .L_2864)
	.align		4
.L_2864:
        /*4324*/ 	.word	index@(uncontiguous_all_u32)
        /*4328*/ 	.word	0x00000030


	//----- nvinfo : EIATTR_FRAME_SIZE
	.align		4
.L_2865:
        /*432c*/ 	.byte	0x04, 0x11
        /*432e*/ 	.short	(.L_2867 - .L_2866)
	.align		4
.L_2866:
        /*4330*/ 	.word	index@($__internal_151_$__cuda_sm20_rem_s64)
        /*4334*/ 	.word	0x00000000


	//----- nvinfo : EIATTR_FRAME_SIZE
	.align		4
.L_2867:
        /*4338*/ 	.byte	0x04, 0x11
        /*433a*/ 	.short	(.L_2869 - .L_2868)
	.align		4
.L_2868:
        /*433c*/ 	.word	index@($__internal_150_$__cuda_sm20_div_s64)
        /*4340*/ 	.word	0x00000000


	//----- nvinfo : EIATTR_FRAME_SIZE
	.align		4
.L_2869:
        /*4344*/ 	.byte	0x04, 0x11
        /*4346*/ 	.short	(.L_2871 - .L_2870)
	.align		4
.L_2870:
        /*4348*/ 	.word	index@(uncontiguous_all_u32)
        /*434c*/ 	.word	0x00000000


	//----- nvinfo : EIATTR_REGCOUNT
	.align		4
.L_2871:
        /*4350*/ 	.byte	0x04, 0x2f
        /*4352*/ 	.short	(.L_2873 - .L_2872)
	.align		4
.L_2872:
        /*4354*/ 	.word	index@(uncontiguous_cumulate_all_u32)
        /*4358*/ 	.word	0x00000030


	//----- nvinfo : EIATTR_FRAME_SIZE
	.align		4
.L_2873:
        /*435c*/ 	.byte	0x04, 0x11
        /*435e*/ 	.short	(.L_2875 - .L_2874)
	.align		4
.L_2874:
        /*4360*/ 	.word	index@($__internal_149_$__cuda_sm20_rem_s64)
        /*4364*/ 	.word	0x00000000


	//----- nvinfo : EIATTR_FRAME_SIZE
	.align		4
.L_2875:
        /*4368*/ 	.byte	0x04, 0x11
        /*436a*/ 	.short	(.L_2877 - .L_2876)
	.align		4
.L_2876:
        /*436c*/ 	.word	index@($__internal_148_$__cuda_sm20_div_s64)
        /*4370*/ 	.word	0x00000000


	//----- nvinfo : EIATTR_FRAME_SIZE
	.align		4
.L_2877:
        /*4374*/ 	.byte	0x04, 0x11
        /*4376*/ 	.short	(.L_2879 - .L_2878)
	.align		4
.L_2878:
        /*4378*/ 	.word	index@(uncontiguous_cumulate_all_u32)
        /*437c*/ 	.word	0x00000000


	//----- nvinfo : EIATTR_REGCOUNT
	.align		4
.L_2879:
        /*4380*/ 	.byte	0x04, 0x2f
        /*4382*/ 	.short	(.L_2881 - .L_2880)
	.align		4
.L_2880:
        /*4384*/ 	.word	index@(contiguous_all2_u32)
        /*4388*/ 	.word	0x00000030


	//----- nvinfo : EIATTR_FRAME_SIZE
	.align		4
.L_2881:
        /*438c*/ 	.byte	0x04, 0x11
        /*438e*/ 	.short	(.L_2883 - .L_2882)
	.align		4
.L_2882:
        /*4390*/ 	.word	index@($__internal_147_$__cuda_sm20_rem_s64)
        /*4394*/ 	.word	0x00000000


	//----- nvinfo : EIATTR_FRAME_SIZE
	.align		4
.L_2883:
        /*4398*/ 	.byte	0x04, 0x11
        /*439a*/ 	.short	(.L_2885 - .L_2884)
	.align		4
.L_2884:
        /*439c*/ 	.word	index@($__internal_146_$__cuda_sm20_div_s64)
        /*43a0*/ 	.word	0x00000000


	//----- nvinfo : EIATTR_FRAME_SIZE
	.align		4
.L_2885:
        /*43a4*/ 	.byte	0x04, 0x11
        /*43a6*/ 	.short	(.L_2887 - .L_2886)
	.align		4
.L_2886:
        /*43a8*/ 	.word	index@(contiguous_all2_u32)
        /*43ac*/ 	.word	0x00000000


	//----- nvinfo : EIATTR_REGCOUNT
	.align		4
.L_2887:
        /*43b0*/ 	.byte	0x04, 0x2f
        /*43b2*/ 	.short	(.L_2889 - .L_2888)
	.align		4
.L_2888:
        /*43b4*/ 	.word	index@(contiguous_all22_u32)
        /*43b8*/ 	.word	0x00000010


	//----- nvinfo : EIATTR_FRAME_SIZE
	.align		4
.L_2889:
        /*43bc*/ 	.byte	0x04, 0x11
        /*43be*/ 	.short	(.L_2891 - .L_2890)
	.align		4
.L_2890:
        /*43c0*/ 	.word	index@(contiguous_all22_u32)
        /*43c4*/ 	.word	0x00000000


	//----- nvinfo : EIATTR_REGCOUNT
	.align		4
.L_2891:
        /*43c8*/ 	.byte	0x04, 0x2f
        /*43ca*/ 	.short	(.L_2893 - .L_2892)
	.align		4
.L_2892:
        /*43cc*/ 	.word	index@(contiguous_all3_u32)
        /*43d0*/ 	.word	0x0000002c


	//----- nvinfo : EIATTR_FRAME_SIZE
	.align		4
.L_2893:
        /*43d4*/ 	.byte	0x04, 0x11
        /*43d6*/ 	.short	(.L_2895 - .L_2894)
	.align		4
.L_2894:
        /*43d8*/ 	.word	index@($__internal_145_$__cuda_sm20_rem_s64)
        /*43dc*/ 	.word	0x00000000


	//----- nvinfo : EIATTR_FRAME_SIZE
	.align		4
.L_2895:
        /*43e0*/ 	.byte	0x04, 0x11
        /*43e2*/ 	.short	(.L_2897 - .L_2896)
	.align		4
.L_2896:
        /*43e4*/ 	.word	index@($__internal_144_$__cuda_sm20_div_s64)
        /*43e8*/ 	.word	0x00000000


	//----- nvinfo : EIATTR_FRAME_SIZE
	.align		4
.L_2897:
        /*43ec*/ 	.byte	0x04, 0x11
        /*43ee*/ 	.short	(.L_2899 - .L_2898)
	.align		4
.L_2898:
        /*43f0*/ 	.word	index@(contiguous_all3_u32)
        /*43f4*/ 	.word	0x00000000


	//----- nvinfo : EIATTR_REGCOUNT
	.align		4
.L_2899:
        /*43f8*/ 	.byte	0x04, 0x2f
        /*43fa*/ 	.short	(.L_2901 - .L_2900)
	.align		4
.L_2900:
        /*43fc*/ 	.word	index@(contiguous_all33_u32)
        /*4400*/ 	.word	0x0000000d


	//----- nvinfo : EIATTR_FRAME_SIZE
	.align		4
.L_2901:
        /*4404*/ 	.byte	0x04, 0x11
        /*4406*/ 	.short	(.L_2903 - .L_2902)
	.align		4
.L_2902:
        /*4408*/ 	.word	index@(contiguous_all33_u32)
        /*440c*/ 	.word	0x00000000


	//----- nvinfo : EIATTR_REGCOUNT
	.align		4
.L_2903:
        /*4410*/ 	.byte	0x04, 0x2f
        /*4412*/ 	.short	(.L_2905 - .L_2904)
	.align		4
.L_2904:
        /*4414*/ 	.word	index@(contiguous_all_u64)
        /*4418*/ 	.word	0x00000009


	//----- nvinfo : EIATTR_FRAME_SIZE
	.align		4
.L_2905:
        /*441c*/ 	.byte	0x04, 0x11
        /*441e*/ 	.short	(.L_2907 - .L_2906)
	.align		4
.L_2906:
        /*4420*/ 	.word	index@(contiguous_all_u64)
        /*4424*/ 	.word	0x00000000


	//----- nvinfo : EIATTR_REGCOUNT
	.align		4
.L_2907:
        /*4428*/ 	.byte	0x04, 0x2f
        /*442a*/ 	.short	(.L_2909 - .L_2908)
	.align		4
.L_2908:
        /*442c*/ 	.word	index@(contiguous_cumulate_all_u64)
        /*4430*/ 	.word	0x0000000a


	//----- nvinfo : EIATTR_FRAME_SIZE
	.align		4
.L_2909:
        /*4434*/ 	.byte	0x04, 0x11
        /*4436*/ 	.short	(.L_2911 - .L_2910)
	.align		4
.L_2910:
        /*4438*/ 	.word	index@(contiguous_cumulate_all_u64)
        /*443c*/ 	.word	0x00000000


	//----- nvinfo : EIATTR_REGCOUNT
	.align		4
.L_2911:
        /*4440*/ 	.byte	0x04, 0x2f
        /*4442*/ 	.short	(.L_2913 - .L_2912)
	.align		4
.L_2912:
        /*4444*/ 	.word	index@(uncontiguous_all_u64)
        /*4448*/ 	.word	0x00000030


	//----- nvinfo : EIATTR_FRAME_SIZE
	.align		4
.L_2913:
        /*444c*/ 	.byte	0x04, 0x11
        /*444e*/ 	.short	(.L_2915 - .L_2914)
	.align		4
.L_2914:
        /*4450*/ 	.word	index@($__internal_143_$__cuda_sm20_rem_s64)
        /*4454*/ 	.word	0x00000000


	//----- nvinfo : EIATTR_FRAME_SIZE
	.align		4
.L_2915:
        /*4458*/ 	.byte	0x04, 0x11
        /*445a*/ 	.short	(.L_2917 - .L_2916)
	.align		4
.L_2916:
        /*445c*/ 	.word	index@($__internal_142_$__cuda_sm20_div_s64)
        /*4460*/ 	.word	0x00000000


	//----- nvinfo : EIATTR_FRAME_SIZE
	.align		4
.L_2917:
        /*4464*/ 	.byte	0x04, 0x11
        /*4466*/ 	.short	(.L_2919 - .L_2918)
	.align		4
.L_2918:
        /*4468*/ 	.word	index@(uncontiguous_all_u64)
        /*446c*/ 	.word	0x00000000


	//----- nvinfo : EIATTR_REGCOUNT
	.align		4
.L_2919:
        /*4470*/ 	.byte	0x04, 0x2f
        /*4472*/ 	.short	(.L_2921 - .L_2920)
	.align		4
.L_2920:
        /*4474*/ 	.word	index@(uncontiguous_cumulate_all_u64)
        /*4478*/ 	.word	0x00000030


	//----- nvinfo : EIATTR_FRAME_SIZE
	.align		4
.L_2921:
        /*447c*/ 	.byte	0x04, 0x11
        /*447e*/ 	.short	(.L_2923 - .L_2922)
	.align		4
.L_2922:
        /*4480*/ 	.word	index@($__internal_141_$__cuda_sm20_rem_s64)
        /*4484*/ 	.word	0x00000000


	//----- nvinfo : EIATTR_FRAME_SIZE
	.align		4
.L_2923:
        /*4488*/ 	.byte	0x04, 0x11
        /*448a*/ 	.short	(.L_2925 - .L_2924)
	.align		4
.L_2924:
        /*448c*/ 	.word	index@($__internal_140_$__cuda_sm20_div_s64)
        /*4490*/ 	.word	0x00000000


	//----- nvinfo : EIATTR_FRAME_SIZE
	.align		4
.L_2925:
        /*4494*/ 	.byte	0x04, 0x11
        /*4496*/ 	.short	(.L_2927 - .L_2926)
	.align		4
.L_2926:
        /*4498*/ 	.word	index@(uncontiguous_cumulate_all_u64)
        /*449c*/ 	.word	0x00000000


	//----- nvinfo : EIATTR_REGCOUNT
	.align		4
.L_2927:
        /*44a0*/ 	.byte	0x04, 0x2f
        /*44a2*/ 	.short	(.L_2929 - .L_2928)
	.align		4
.L_2928:
        /*44a4*/ 	.word	index@(contiguous_all2_u64)
        /*44a8*/ 	.word	0x00000030


	//----- nvinfo : EIATTR_FRAME_SIZE
	.align		4
.L_2929:
        /*44ac*/ 	.byte	0x04, 0x11
        /*44ae*/ 	.short	(.L_2931 - .L_2930)
	.align		4
.L_2930:
        /*44b0*/ 	.word	index@($__internal_139_$__cuda_sm20_rem_s64)
        /*44b4*/ 	.word	0x00000000


	//----- nvinfo : EIATTR_FRAME_SIZE
	.align		4
.L_2931:
        /*44b8*/ 	.byte	0x04, 0x11
        /*44ba*/ 	.short	(.L_2933 - .L_2932)
	.align		4
.L_2932:
        /*44bc*/ 	.word	index@($__internal_138_$__cuda_sm20_div_s64)
        /*44c0*/ 	.word	0x00000000


	//----- nvinfo : EIATTR_FRAME_SIZE
	.align		4
.L_2933:
        /*44c4*/ 	.byte	0x04, 0x11
        /*44c6*/ 	.short	(.L_2935 - .L_2934)
	.align		4
.L_2934:
        /*44c8*/ 	.word	index@(contiguous_all2_u64)
        /*44cc*/ 	.word	0x00000000


	//----- nvinfo : EIATTR_REGCOUNT
	.align		4
.L_2935:
        /*44d0*/ 	.byte	0x04, 0x2f
        /*44d2*/ 	.short	(.L_2937 - .L_2936)
	.align		4
.L_2936:
        /*44d4*/ 	.word	index@(contiguous_all22_u64)
        /*44d8*/ 	.word	0x00000010


	//----- nvinfo : EIATTR_FRAME_SIZE
	.align		4
.L_2937:
        /*44dc*/ 	.byte	0x04, 0x11
        /*44de*/ 	.short	(.L_2939 - .L_2938)
	.align		4
.L_2938:
        /*44e0*/ 	.word	index@(contiguous_all22_u64)
        /*44e4*/ 	.word	0x00000000


	//----- nvinfo : EIATTR_REGCOUNT
	.align		4
.L_2939:
        /*44e8*/ 	.byte	0x04, 0x2f
        /*44ea*/ 	.short	(.L_2941 - .L_2940)
	.align		4
.L_2940:
        /*44ec*/ 	.word	index@(contiguous_all3_u64)
        /*44f0*/ 	.word	0x0000002c


	//----- nvinfo : EIATTR_FRAME_SIZE
	.align		4
.L_2941:
        /*44f4*/ 	.byte	0x04, 0x11
        /*44f6*/ 	.short	(.L_2943 - .L_2942)
	.align		4
.L_2942:
        /*44f8*/ 	.word	index@($__internal_137_$__cuda_sm20_rem_s64)
        /*44fc*/ 	.word	0x00000000


	//----- nvinfo : EIATTR_FRAME_SIZE
	.align		4
.L_2943:
        /*4500*/ 	.byte	0x04, 0x11
        /*4502*/ 	.short	(.L_2945 - .L_2944)
	.align		4
.L_2944:
        /*4504*/ 	.word	index@($__internal_136_$__cuda_sm20_div_s64)
        /*4508*/ 	.word	0x00000000


	//----- nvinfo : EIATTR_FRAME_SIZE
	.align		4
.L_2945:
        /*450c*/ 	.byte	0x04, 0x11
        /*450e*/ 	.short	(.L_2947 - .L_2946)
	.align		4
.L_2946:
        /*4510*/ 	.word	index@(contiguous_all3_u64)
        /*4514*/ 	.word	0x00000000


	//----- nvinfo : EIATTR_REGCOUNT
	.align		4
.L_2947:
        /*4518*/ 	.byte	0x04, 0x2f
        /*451a*/ 	.short	(.L_2949 - .L_2948)
	.align		4
.L_2948:
        /*451c*/ 	.word	index@(contiguous_all33_u64)
        /*4520*/ 	.word	0x0000000d


	//----- nvinfo : EIATTR_FRAME_SIZE
	.align		4
.L_2949:
        /*4524*/ 	.byte	0x04, 0x11
        /*4526*/ 	.short	(.L_2951 - .L_2950)
	.align		4
.L_2950:
        /*4528*/ 	.word	index@(contiguous_all33_u64)
        /*452c*/ 	.word	0x00000000


	//----- nvinfo : EIATTR_REGCOUNT
	.align		4
.L_2951:
        /*4530*/ 	.byte	0x04, 0x2f
        /*4532*/ 	.short	(.L_2953 - .L_2952)
	.align		4
.L_2952:
        /*4534*/ 	.word	index@(contiguous_all_f32)
        /*4538*/ 	.word	0x00000009


	//----- nvinfo : EIATTR_FRAME_SIZE
	.align		4
.L_2953:
        /*453c*/ 	.byte	0x04, 0x11
        /*453e*/ 	.short	(.L_2955 - .L_2954)
	.align		4
.L_2954:
        /*4540*/ 	.word	index@(contiguous_all_f32)
        /*4544*/ 	.word	0x00000000


	//----- nvinfo : EIATTR_REGCOUNT
	.align		4
.L_2955:
        /*4548*/ 	.byte	0x04, 0x2f
        /*454a*/ 	.short	(.L_2957 - .L_2956)
	.align		4
.L_2956:
        /*454c*/ 	.word	index@(contiguous_cumulate_all_f32)
        /*4550*/ 	.word	0x0000000a


	//----- nvinfo : EIATTR_FRAME_SIZE
	.align		4
.L_2957:
        /*4554*/ 	.byte	0x04, 0x11
        /*4556*/ 	.short	(.L_2959 - .L_2958)
	.align		4
.L_2958:
        /*4558*/ 	.word	index@(contiguous_cumulate_all_f32)
        /*455c*/ 	.word	0x00000000


	//----- nvinfo : EIATTR_REGCOUNT
	.align		4
.L_2959:
        /*4560*/ 	.byte	0x04, 0x2f
        /*4562*/ 	.short	(.L_2961 - .L_2960)
	.align		4
.L_2960:
        /*4564*/ 	.word	index@(uncontiguous_all_f32)
        /*4568*/ 	.word	0x00000030


	//----- nvinfo : EIATTR_FRAME_SIZE
	.align		4
.L_2961:
        /*456c*/ 	.byte	0x04, 0x11
        /*456e*/ 	.short	(.L_2963 - .L_2962)
	.align		4
.L_2962:
        /*4570*/ 	.word	index@($__internal_135_$__cuda_sm20_rem_s64)
        /*4574*/ 	.word	0x00000000


	//----- nvinfo : EIATTR_FRAME_SIZE
	.align		4
.L_2963:
        /*4578*/ 	.byte	0x04, 0x11
        /*457a*/ 	.short	(.L_2965 - .L_2964)
	.align		4
.L_2964:
        /*457c*/ 	.word	index@($__internal_134_$__cuda_sm20_div_s64)
        /*4580*/ 	.word	0x00000000


	//----- nvinfo : EIATTR_FRAME_SIZE
	.align		4
.L_2965:
        /*4584*/ 	.byte	0x04, 0x11
        /*4586*/ 	.short	(.L_2967 - .L_2966)
	.align		4
.L_2966:
        /*4588*/ 	.word	index@(uncontiguous_all_f32)
        /*458c*/ 	.word	0x00000000


	//----- nvinfo : EIATTR_REGCOUNT
	.align		4
.L_2967:
        /*4590*/ 	.byte	0x04, 0x2f
        /*4592*/ 	.short	(.L_2969 - .L_2968)
	.align		4
.L_2968:
        /*4594*/ 	.word	index@(uncontiguous_cumulate_all_f32)
        /*4598*/ 	.word	0x00000030


	//----- nvinfo : EIATTR_FRAME_SIZE
	.align		4
.L_2969:
        /*459c*/ 	.byte	0x04, 0x11
        /*459e*/ 	.short	(.L_2971 - .L_2970)
	.align		4
.L_2970:
        /*45a0*/ 	.word	index@($__internal_133_$__cuda_sm20_rem_s64)
        /*45a4*/ 	.word	0x00000000


	//----- nvinfo : EIATTR_FRAME_SIZE
	.align		4
.L_2971:
        /*45a8*/ 	.byte	0x04, 0x11
        /*45aa*/ 	.short	(.L_2973 - .L_2972)
	.align		4
.L_2972:
        /*45ac*/ 	.word	index@($__internal_132_$__cuda_sm20_div_s64)
        /*45b0*/ 	.word	0x00000000


	//----- nvinfo : EIATTR_FRAME_SIZE
	.align		4
.L_2973:
        /*45b4*/ 	.byte	0x04, 0x11
        /*45b6*/ 	.short	(.L_2975 - .L_2974)
	.align		4
.L_2974:
        /*45b8*/ 	.word	index@(uncontiguous_cumulate_all_f32)
        /*45bc*/ 	.word	0x00000000


	//----- nvinfo : EIATTR_REGCOUNT
	.align		4
.L_2975:
        /*45c0*/ 	.byte	0x04, 0x2f
        /*45c2*/ 	.short	(.L_2977 - .L_2976)
	.align		4
.L_2976:
        /*45c4*/ 	.word	index@(contiguous_all2_f32)
        /*45c8*/ 	.word	0x00000030


	//----- nvinfo : EIATTR_FRAME_SIZE
	.align		4
.L_2977:
        /*45cc*/ 	.byte	0x04, 0x11
        /*45ce*/ 	.short	(.L_2979 - .L_2978)
	.align		4
.L_2978:
        /*45d0*/ 	.word	index@($__internal_131_$__cuda_sm20_rem_s64)
        /*45d4*/ 	.word	0x00000000


	//----- nvinfo : EIATTR_FRAME_SIZE
	.align		4
.L_2979:
        /*45d8*/ 	.byte	0x04, 0x11
        /*45da*/ 	.short	(.L_2981 - .L_2980)
	.align		4
.L_2980:
        /*45dc*/ 	.word	index@($__internal_130_$__cuda_sm20_div_s64)
        /*45e0*/ 	.word	0x00000000


	//----- nvinfo : EIATTR_FRAME_SIZE
	.align		4
.L_2981:
        /*45e4*/ 	.byte	0x04, 0x11
        /*45e6*/ 	.short	(.L_2983 - .L_2982)
	.align		4
.L_2982:
        /*45e8*/ 	.word	index@(contiguous_all2_f32)
        /*45ec*/ 	.word	0x00000000


	//----- nvinfo : EIATTR_REGCOUNT
	.align		4
.L_2983:
        /*45f0*/ 	.byte	0x04, 0x2f
        /*45f2*/ 	.short	(.L_2985 - .L_2984)
	.align		4
.L_2984:
        /*45f4*/ 	.word	index@(contiguous_all22_f32)
        /*45f8*/ 	.word	0x00000010


	//----- nvinfo : EIATTR_FRAME_SIZE
	.align		4
.L_2985:
        /*45fc*/ 	.byte	0x04, 0x11
        /*45fe*/ 	.short	(.L_2987 - .L_2986)
	.align		4
.L_2986:
        /*4600*/ 	.word	index@(contiguous_all22_f32)
        /*4604*/ 	.word	0x00000000


	//----- nvinfo : EIATTR_REGCOUNT
	.align		4
.L_2987:
        /*4608*/ 	.byte	0x04, 0x2f
        /*460a*/ 	.short	(.L_2989 - .L_2988)
	.align		4
.L_2988:
        /*460c*/ 	.word	index@(contiguous_all3_f32)
        /*4610*/ 	.word	0x0000002c


	//----- nvinfo : EIATTR_FRAME_SIZE
	.align		4
.L_2989:
        /*4614*/ 	.byte	0x04, 0x11
        /*4616*/ 	.short	(.L_2991 - .L_2990)
	.align		4
.L_2990:
        /*4618*/ 	.word	index@($__internal_129_$__cuda_sm20_rem_s64)
        /*461c*/ 	.word	0x00000000


	//----- nvinfo : EIATTR_FRAME_SIZE
	.align		4
.L_2991:
        /*4620*/ 	.byte	0x04, 0x11
        /*4622*/ 	.short	(.L_2993 - .L_2992)
	.align		4
.L_2992:
        /*4624*/ 	.word	index@($__internal_128_$__cuda_sm20_div_s64)
        /*4628*/ 	.word	0x00000000


	//----- nvinfo : EIATTR_FRAME_SIZE
	.align		4
.L_2993:
        /*462c*/ 	.byte	0x04, 0x11
        /*462e*/ 	.short	(.L_2995 - .L_2994)
	.align		4
.L_2994:
        /*4630*/ 	.word	index@(contiguous_all3_f32)
        /*4634*/ 	.word	0x00000000


	//----- nvinfo : EIATTR_REGCOUNT
	.align		4
.L_2995:
        /*4638*/ 	.byte	0x04, 0x2f
        /*463a*/ 	.short	(.L_2997 - .L_2996)
	.align		4
.L_2996:
        /*463c*/ 	.word	index@(contiguous_all33_f32)
        /*4640*/ 	.word	0x0000000d


	//----- nvinfo : EIATTR_FRAME_SIZE
	.align		4
.L_2997:
        /*4644*/ 	.byte	0x04, 0x11
        /*4646*/ 	.short	(.L_2999 - .L_2998)
	.align		4
.L_2998:
        /*4648*/ 	.word	index@(contiguous_all33_f32)
        /*464c*/ 	.word	0x00000000


	//----- nvinfo : EIATTR_REGCOUNT
	.align		4
.L_2999:
        /*4650*/ 	.byte	0x04, 0x2f
        /*4652*/ 	.short	(.L_3001 - .L_3000)
	.align		4
.L_3000:
        /*4654*/ 	.word	index@(contiguous_all_f64)
        /*4658*/ 	.word	0x00000009


	//----- nvinfo : EIATTR_FRAME_SIZE
	.align		4
.L_3001:
        /*465c*/ 	.byte	0x04, 0x11
        /*465e*/ 	.short	(.L_3003 - .L_3002)
	.align		4
.L_3002:
        /*4660*/ 	.word	index@(contiguous_all_f64)
        /*4664*/ 	.word	0x00000000


	//----- nvinfo : EIATTR_REGCOUNT
	.align		4
.L_3003:
        /*4668*/ 	.byte	0x04, 0x2f
        /*466a*/ 	.short	(.L_3005 - .L_3004)
	.align		4
.L_3004:
        /*466c*/ 	.word	index@(contiguous_cumulate_all_f64)
        /*4670*/ 	.word	0x0000000a


	//----- nvinfo : EIATTR_FRAME_SIZE
	.align		4
.L_3005:
        /*4674*/ 	.byte	0x04, 0x11
        /*4676*/ 	.short	(.L_3007 - .L_3006)
	.align		4
.L_3006:
        /*4678*/ 	.word	index@(contiguous_cumulate_all_f64)
        /*467c*/ 	.word	0x00000000


	//----- nvinfo : EIATTR_REGCOUNT
	.align		4
.L_3007:
        /*4680*/ 	.byte	0x04, 0x2f
        /*4682*/ 	.short	(.L_3009 - .L_3008)
	.align		4
.L_3008:
        /*4684*/ 	.word	index@(uncontiguous_all_f64)
        /*4688*/ 	.word	0x00000030


	//----- nvinfo : EIATTR_FRAME_SIZE
	.align		4
.L_3009:
        /*468c*/ 	.byte	0x04, 0x11
        /*468e*/ 	.short	(.L_3011 - .L_3010)
	.align		4
.L_3010:
        /*4690*/ 	.word	index@($__internal_127_$__cuda_sm20_rem_s64)
        /*4694*/ 	.word	0x00000000


	//----- nvinfo : EIATTR_FRAME_SIZE
	.align		4
.L_3011:
        /*4698*/ 	.byte	0x04, 0x11
        /*469a*/ 	.short	(.L_3013 - .L_3012)
	.align		4
.L_3012:
        /*469c*/ 	.word	index@($__internal_126_$__cuda_sm20_div_s64)
        /*46a0*/ 	.word	0x00000000


	//----- nvinfo : EIATTR_FRAME_SIZE
	.align		4
.L_3013:
        /*46a4*/ 	.byte	0x04, 0x11
        /*46a6*/ 	.short	(.L_3015 - .L_3014)
	.align		4
.L_3014:
        /*46a8*/ 	.word	index@(uncontiguous_all_f64)
        /*46ac*/ 	.word	0x00000000


	//----- nvinfo : EIATTR_REGCOUNT
	.align		4
.L_3015:
        /*46b0*/ 	.byte	0x04, 0x2f
        /*46b2*/ 	.short	(.L_3017 - .L_3016)
	.align		4
.L_3016:
        /*46b4*/ 	.word	index@(uncontiguous_cumulate_all_f64)
        /*46b8*/ 	.word	0x00000030


	//----- nvinfo : EIATTR_FRAME_SIZE
	.align		4
.L_3017:
        /*46bc*/ 	.byte	0x04, 0x11
        /*46be*/ 	.short	(.L_3019 - .L_3018)
	.align		4
.L_3018:
        /*46c0*/ 	.word	index@($__internal_125_$__cuda_sm20_rem_s64)
        /*46c4*/ 	.word	0x00000000


	//----- nvinfo : EIATTR_FRAME_SIZE
	.align		4
.L_3019:
        /*46c8*/ 	.byte	0x04, 0x11
        /*46ca*/ 	.short	(.L_3021 - .L_3020)
	.align		4
.L_3020:
        /*46cc*/ 	.word	index@($__internal_124_$__cuda_sm20_div_s64)
        /*46d0*/ 	.word	0x00000000


	//----- nvinfo : EIATTR_FRAME_SIZE
	.align		4
.L_3021:
        /*46d4*/ 	.byte	0x04, 0x11
        /*46d6*/ 	.short	(.L_3023 - .L_3022)
	.align		4
.L_3022:
        /*46d8*/ 	.word	index@(uncontiguous_cumulate_all_f64)
        /*46dc*/ 	.word	0x00000000


	//----- nvinfo : EIATTR_REGCOUNT
	.align		4
.L_3023:
        /*46e0*/ 	.byte	0x04, 0x2f
        /*46e2*/ 	.short	(.L_3025 - .L_3024)
	.align		4
.L_3024:
        /*46e4*/ 	.word	index@(contiguous_all2_f64)
        /*46e8*/ 	.word	0x00000030


	//----- nvinfo : EIATTR_FRAME_SIZE
	.align		4
.L_3025:
        /*46ec*/ 	.byte	0x04, 0x11
        /*46ee*/ 	.short	(.L_3027 - .L_3026)
	.align		4
.L_3026:
        /*46f0*/ 	.word	index@($__internal_123_$__cuda_sm20_rem_s64)
        /*46f4*/ 	.word	0x00000000


	//----- nvinfo : EIATTR_FRAME_SIZE
	.align		4
.L_3027:
        /*46f8*/ 	.byte	0x04, 0x11
        /*46fa*/ 	.short	(.L_3029 - .L_3028)
	.align		4
.L_3028:
        /*46fc*/ 	.word	index@($__internal_122_$__cuda_sm20_div_s64)
        /*4700*/ 	.word	0x00000000


	//----- nvinfo : EIATTR_FRAME_SIZE
	.align		4
.L_3029:
        /*4704*/ 	.byte	0x04, 0x11
        /*4706*/ 	.short	(.L_3031 - .L_3030)
	.align		4
.L_3030:
        /*4708*/ 	.word	index@(contiguous_all2_f64)
        /*470c*/ 	.word	0x00000000


	//----- nvinfo : EIATTR_REGCOUNT
	.align		4
.L_3031:
        /*4710*/ 	.byte	0x04, 0x2f
        /*4712*/ 	.short	(.L_3033 - .L_3032)
	.align		4
.L_3032:
        /*4714*/ 	.word	index@(contiguous_all22_f64)
        /*4718*/ 	.word	0x00000010


	//----- nvinfo : EIATTR_FRAME_SIZE
	.align		4
.L_3033:
        /*471c*/ 	.byte	0x04, 0x11
        /*471e*/ 	.short	(.L_3035 - .L_3034)
	.align		4
.L_3034:
        /*4720*/ 	.word	index@(contiguous_all22_f64)
        /*4724*/ 	.word	0x00000000


	//----- nvinfo : EIATTR_REGCOUNT
	.align		4
.L_3035:
        /*4728*/ 	.byte	0x04, 0x2f
        /*472a*/ 	.short	(.L_3037 - .L_3036)
	.align		4
.L_3036:
        /*472c*/ 	.word	index@(contiguous_all3_f64)
        /*4730*/ 	.word	0x0000002c


	//----- nvinfo : EIATTR_FRAME_SIZE
	.align		4
.L_3037:
        /*4734*/ 	.byte	0x04, 0x11
        /*4736*/ 	.short	(.L_3039 - .L_3038)
	.align		4
.L_3038:
        /*4738*/ 	.word	index@($__internal_121_$__cuda_sm20_rem_s64)
        /*473c*/ 	.word	0x00000000


	//----- nvinfo : EIATTR_FRAME_SIZE
	.align		4
.L_3039:
        /*4740*/ 	.byte	0x04, 0x11
        /*4742*/ 	.short	(.L_3041 - .L_3040)
	.align		4
.L_3040:
        /*4744*/ 	.word	index@($__internal_120_$__cuda_sm20_div_s64)
        /*4748*/ 	.word	0x00000000


	//----- nvinfo : EIATTR_FRAME_SIZE
	.align		4
.L_3041:
        /*474c*/ 	.byte	0x04, 0x11
        /*474e*/ 	.short	(.L_3043 - .L_3042)
	.align		4
.L_3042:
        /*4750*/ 	.word	index@(contiguous_all3_f64)
        /*4754*/ 	.word	0x00000000


	//----- nvinfo : EIATTR_REGCOUNT
	.align		4
.L_3043:
        /*4758*/ 	.byte	0x04, 0x2f
        /*475a*/ 	.short	(.L_3045 - .L_3044)
	.align		4
.L_3044:
        /*475c*/ 	.word	index@(contiguous_all33_f64)
        /*4760*/ 	.word	0x0000000d


	//----- nvinfo : EIATTR_FRAME_SIZE
	.align		4
.L_3045:
        /*4764*/ 	.byte	0x04, 0x11
        /*4766*/ 	.short	(.L_3047 - .L_3046)
	.align		4
.L_3046:
        /*4768*/ 	.word	index@(contiguous_all33_f64)
        /*476c*/ 	.word	0x00000000


	//----- nvinfo : EIATTR_REGCOUNT
	.align		4
.L_3047:
        /*4770*/ 	.byte	0x04, 0x2f
        /*4772*/ 	.short	(.L_3049 - .L_3048)
	.align		4
.L_3048:
        /*4774*/ 	.word	index@(contiguous_all_f16)
        /*4778*/ 	.word	0x00000009


	//----- nvinfo : EIATTR_FRAME_SIZE
	.align		4
.L_3049:
        /*477c*/ 	.byte	0x04, 0x11
        /*477e*/ 	.short	(.L_3051 - .L_3050)
	.align		4
.L_3050:
        /*4780*/ 	.word	index@(contiguous_all_f16)
        /*4784*/ 	.word	0x00000000


	//----- nvinfo : EIATTR_REGCOUNT
	.align		4
.L_3051:
        /*4788*/ 	.byte	0x04, 0x2f
        /*478a*/ 	.short	(.L_3053 - .L_3052)
	.align		4
.L_3052:
        /*478c*/ 	.word	index@(contiguous_cumulate_all_f16)
        /*4790*/ 	.word	0x0000000a


	//----- nvinfo : EIATTR_FRAME_SIZE
	.align		4
.L_3053:
        /*4794*/ 	.byte	0x04, 0x11
        /*4796*/ 	.short	(.L_3055 - .L_3054)
	.align		4
.L_3054:
        /*4798*/ 	.word	index@(contiguous_cumulate_all_f16)
        /*479c*/ 	.word	0x00000000


	//----- nvinfo : EIATTR_REGCOUNT
	.align		4
.L_3055:
        /*47a0*/ 	.byte	0x04, 0x2f
        /*47a2*/ 	.short	(.L_3057 - .L_3056)
	.align		4
.L_3056:
        /*47a4*/ 	.word	index@(uncontiguous_all_f16)
        /*47a8*/ 	.word	0x00000030


	//----- nvinfo : EIATTR_FRAME_SIZE
	.align		4
.L_3057:
        /*47ac*/ 	.byte	0x04, 0x11
        /*47ae*/ 	.short	(.L_3059 - .L_3058)
	.align		4
.L_3058:
        /*47b0*/ 	.word	index@($__internal_119_$__cuda_sm20_rem_s64)
        /*47b4*/ 	.word	0x00000000


	//----- nvinfo : EIATTR_FRAME_SIZE
	.align		4
.L_3059:
        /*47b8*/ 	.byte	0x04, 0x11
        /*47ba*/ 	.short	(.L_3061 - .L_3060)
	.align		4
.L_3060:
        /*47bc*/ 	.word	index@($__internal_118_$__cuda_sm20_div_s64)
        /*47c0*/ 	.word	0x00000000


	//----- nvinfo : EIATTR_FRAME_SIZE
	.align		4
.L_3061:
        /*47c4*/ 	.byte	0x04, 0x11
        /*47c6*/ 	.short	(.L_3063 - .L_3062)
	.align		4
.L_3062:
        /*47c8*/ 	.word	index@(uncontiguous_all_f16)
        /*47cc*/ 	.word	0x00000000


	//----- nvinfo : EIATTR_REGCOUNT
	.align		4
.L_3063:
        /*47d0*/ 	.byte	0x04, 0x2f
        /*47d2*/ 	.short	(.L_3065 - .L_3064)
	.align		4
.L_3064:
        /*47d4*/ 	.word	index@(uncontiguous_cumulate_all_f16)
        /*47d8*/ 	.word	0x00000030


	//----- nvinfo : EIATTR_FRAME_SIZE
	.align		4
.L_3065:
        /*47dc*/ 	.byte	0x04, 0x11
        /*47de*/ 	.short	(.L_3067 - .L_3066)
	.align		4
.L_3066:
        /*47e0*/ 	.word	index@($__internal_117_$__cuda_sm20_rem_s64)
        /*47e4*/ 	.word	0x00000000


	//----- nvinfo : EIATTR_FRAME_SIZE
	.align		4
.L_3067:
        /*47e8*/ 	.byte	0x04, 0x11
        /*47ea*/ 	.short	(.L_3069 - .L_3068)
	.align		4
.L_3068:
        /*47ec*/ 	.word	index@($__internal_116_$__cuda_sm20_div_s64)
        /*47f0*/ 	.word	0x00000000


	//----- nvinfo : EIATTR_FRAME_SIZE
	.align		4
.L_3069:
        /*47f4*/ 	.byte	0x04, 0x11
        /*47f6*/ 	.short	(.L_3071 - .L_3070)
	.align		4
.L_3070:
        /*47f8*/ 	.word	index@(uncontiguous_cumulate_all_f16)
        /*47fc*/ 	.word	0x00000000


	//----- nvinfo : EIATTR_REGCOUNT
	.align		4
.L_3071:
        /*4800*/ 	.byte	0x04, 0x2f
        /*4802*/ 	.short	(.L_3073 - .L_3072)
	.align		4
.L_3072:
        /*4804*/ 	.word	index@(contiguous_all2_f16)
        /*4808*/ 	.word	0x00000030


	//----- nvinfo : EIATTR_FRAME_SIZE
	.align		4
.L_3073:
        /*480c*/ 	.byte	0x04, 0x11
        /*480e*/ 	.short	(.L_3075 - .L_3074)
	.align		4
.L_3074:
        /*4810*/ 	.word	index@($__internal_115_$__cuda_sm20_rem_s64)
        /*4814*/ 	.word	0x00000000


	//----- nvinfo : EIATTR_FRAME_SIZE
	.align		4
.L_3075:
        /*4818*/ 	.byte	0x04, 0x11
        /*481a*/ 	.short	(.L_3077 - .L_3076)
	.align		4
.L_3076:
        /*481c*/ 	.word	index@($__internal_114_$__cuda_sm20_div_s64)
        /*4820*/ 	.word	0x00000000


	//----- nvinfo : EIATTR_FRAME_SIZE
	.align		4
.L_3077:
        /*4824*/ 	.byte	0x04, 0x11
        /*4826*/ 	.short	(.L_3079 - .L_3078)
	.align		4
.L_3078:
        /*4828*/ 	.word	index@(contiguous_all2_f16)
        /*482c*/ 	.word	0x00000000


	//----- nvinfo : EIATTR_REGCOUNT
	.align		4
.L_3079:
        /*4830*/ 	.byte	0x04, 0x2f
        /*4832*/ 	.short	(.L_3081 - .L_3080)
	.align		4
.L_3080:
        /*4834*/ 	.word	index@(contiguous_all22_f16)
        /*4838*/ 	.word	0x00000010


	//----- nvinfo : EIATTR_FRAME_SIZE
	.align		4
.L_3081:
        /*483c*/ 	.byte	0x04, 0x11
        /*483e*/ 	.short	(.L_3083 - .L_3082)
	.align		4
.L_3082:
        /*4840*/ 	.word	index@(contiguous_all22_f16)
        /*4844*/ 	.word	0x00000000


	//----- nvinfo : EIATTR_REGCOUNT
	.align		4
.L_3083:
        /*4848*/ 	.byte	0x04, 0x2f
        /*484a*/ 	.short	(.L_3085 - .L_3084)
	.align		4
.L_3084:
        /*484c*/ 	.word	index@(contiguous_all3_f16)
        /*4850*/ 	.word	0x0000002c


	//----- nvinfo : EIATTR_FRAME_SIZE
	.align		4
.L_3085:
        /*4854*/ 	.byte	0x04, 0x11
        /*4856*/ 	.short	(.L_3087 - .L_3086)
	.align		4
.L_3086:
        /*4858*/ 	.word	index@($__internal_113_$__cuda_sm20_rem_s64)
        /*485c*/ 	.word	0x00000000


	//----- nvinfo : EIATTR_FRAME_SIZE
	.align		4
.L_3087:
        /*4860*/ 	.byte	0x04, 0x11
        /*4862*/ 	.short	(.L_3089 - .L_3088)
	.align		4
.L_3088:
        /*4864*/ 	.word	index@($__internal_112_$__cuda_sm20_div_s64)
        /*4868*/ 	.word	0x00000000


	//----- nvinfo : EIATTR_FRAME_SIZE
	.align		4
.L_3089:
        /*486c*/ 	.byte	0x04, 0x11
        /*486e*/ 	.short	(.L_3091 - .L_3090)
	.align		4
.L_3090:
        /*4870*/ 	.word	index@(contiguous_all3_f16)
        /*4874*/ 	.word	0x00000000


	//----- nvinfo : EIATTR_REGCOUNT
	.align		4
.L_3091:
        /*4878*/ 	.byte	0x04, 0x2f
        /*487a*/ 	.short	(.L_3093 - .L_3092)
	.align		4
.L_3092:
        /*487c*/ 	.word	index@(contiguous_all33_f16)
        /*4880*/ 	.word	0x0000000d


	//----- nvinfo : EIATTR_FRAME_SIZE
	.align		4
.L_3093:
        /*4884*/ 	.byte	0x04, 0x11
        /*4886*/ 	.short	(.L_3095 - .L_3094)
	.align		4
.L_3094:
        /*4888*/ 	.word	index@(contiguous_all33_f16)
        /*488c*/ 	.word	0x00000000


	//----- nvinfo : EIATTR_REGCOUNT
	.align		4
.L_3095:
        /*4890*/ 	.byte	0x04, 0x2f
        /*4892*/ 	.short	(.L_3097 - .L_3096)
	.align		4
.L_3096:
        /*4894*/ 	.word	index@(contiguous_all_bf16)
        /*4898*/ 	.word	0x00000009


	//----- nvinfo : EIATTR_FRAME_SIZE
	.align		4
.L_3097:
        /*489c*/ 	.byte	0x04, 0x11
        /*489e*/ 	.short	(.L_3099 - .L_3098)
	.align		4
.L_3098:
        /*48a0*/ 	.word	index@(contiguous_all_bf16)
        /*48a4*/ 	.word	0x00000000


	//----- nvinfo : EIATTR_REGCOUNT
	.align		4
.L_3099:
        /*48a8*/ 	.byte	0x04, 0x2f
        /*48aa*/ 	.short	(.L_3101 - .L_3100)
	.align		4
.L_3100:
        /*48ac*/ 	.word	index@(contiguous_cumulate_all_bf16)
        /*48b0*/ 	.word	0x0000000a


	//----- nvinfo : EIATTR_FRAME_SIZE
	.align		4
.L_3101:
        /*48b4*/ 	.byte	0x04, 0x11
        /*48b6*/ 	.short	(.L_3103 - .L_3102)
	.align		4
.L_3102:
        /*48b8*/ 	.word	index@(contiguous_cumulate_all_bf16)
        /*48bc*/ 	.word	0x00000000


	//----- nvinfo : EIATTR_REGCOUNT
	.align		4
.L_3103:
        /*48c0*/ 	.byte	0x04, 0x2f
        /*48c2*/ 	.short	(.L_3105 - .L_3104)
	.align		4
.L_3104:
        /*48c4*/ 	.word	index@(uncontiguous_all_bf16)
        /*48c8*/ 	.word	0x00000030


	//----- nvinfo : EIATTR_FRAME_SIZE
	.align		4
.L_3105:
        /*48cc*/ 	.byte	0x04, 0x11
        /*48ce*/ 	.short	(.L_3107 - .L_3106)
	.align		4
.L_3106:
        /*48d0*/ 	.word	index@($__internal_111_$__cuda_sm20_rem_s64)
        /*48d4*/ 	.word	0x00000000


	//----- nvinfo : EIATTR_FRAME_SIZE
	.align		4
.L_3107:
        /*48d8*/ 	.byte	0x04, 0x11
        /*48da*/ 	.short	(.L_3109 - .L_3108)
	.align		4
.L_3108:
        /*48dc*/ 	.word	index@($__internal_110_$__cuda_sm20_div_s64)
        /*48e0*/ 	.word	0x00000000


	//----- nvinfo : EIATTR_FRAME_SIZE
	.align		4
.L_3109:
        /*48e4*/ 	.byte	0x04, 0x11
        /*48e6*/ 	.short	(.L_3111 - .L_3110)
	.align		4
.L_3110:
        /*48e8*/ 	.word	index@(uncontiguous_all_bf16)
        /*48ec*/ 	.word	0x00000000


	//----- nvinfo : EIATTR_REGCOUNT
	.align		4
.L_3111:
        /*48f0*/ 	.byte	0x04, 0x2f
        /*48f2*/ 	.short	(.L_3113 - .L_3112)
	.align		4
.L_3112:
        /*48f4*/ 	.word	index@(uncontiguous_cumulate_all_bf16)
        /*48f8*/ 	.word	0x00000030


	//----- nvinfo : EIATTR_FRAME_SIZE
	.align		4
.L_3113:
        /*48fc*/ 	.byte	0x04, 0x11
        /*48fe*/ 	.short	(.L_3115 - .L_3114)
	.align		4
.L_3114:
        /*4900*/ 	.word	index@($__internal_109_$__cuda_sm20_rem_s64)
        /*4904*/ 	.word	0x00000000


	//----- nvinfo : EIATTR_FRAME_SIZE
	.align		4
.L_3115:
        /*4908*/ 	.byte	0x04, 0x11
        /*490a*/ 	.short	(.L_3117 - .L_3116)
	.align		4
.L_3116:
        /*490c*/ 	.word	index@($__internal_108_$__cuda_sm20_div_s64)
        /*4910*/ 	.word	0x00000000


	//----- nvinfo : EIATTR_FRAME_SIZE
	.align		4
.L_3117:
        /*4914*/ 	.byte	0x04, 0x11
        /*4916*/ 	.short	(.L_3119 - .L_3118)
	.align		4
.L_3118:
        /*4918*/ 	.word	index@(uncontiguous_cumulate_all_bf16)
        /*491c*/ 	.word	0x00000000


	//----- nvinfo : EIATTR_REGCOUNT
	.align		4
.L_3119:
        /*4920*/ 	.byte	0x04, 0x2f
        /*4922*/ 	.short	(.L_3121 - .L_3120)
	.align		4
.L_3120:
        /*4924*/ 	.word	index@(contiguous_all2_bf16)
        /*4928*/ 	.word	0x00000030


	//----- nvinfo : EIATTR_FRAME_SIZE
	.align		4
.L_3121:
        /*492c*/ 	.byte	0x04, 0x11
        /*492e*/ 	.short	(.L_3123 - .L_3122)
	.align		4
.L_3122:
        /*4930*/ 	.word	index@($__internal_107_$__cuda_sm20_rem_s64)
        /*4934*/ 	.word	0x00000000


	//----- nvinfo : EIATTR_FRAME_SIZE
	.align		4
.L_3123:
        /*4938*/ 	.byte	0x04, 0x11
        /*493a*/ 	.short	(.L_3125 - .L_3124)
	.align		4
.L_3124:
        /*493c*/ 	.word	index@($__internal_106_$__cuda_sm20_div_s64)
        /*4940*/ 	.word	0x00000000


	//----- nvinfo : EIATTR_FRAME_SIZE
	.align		4
.L_3125:
        /*4944*/ 	.byte	0x04, 0x11
        /*4946*/ 	.short	(.L_3127 - .L_3126)
	.align		4
.L_3126:
        /*4948*/ 	.word	index@(contiguous_all2_bf16)
        /*494c*/ 	.word	0x00000000


	//----- nvinfo : EIATTR_REGCOUNT
	.align		4
.L_3127:
        /*4950*/ 	.byte	0x04, 0x2f
        /*4952*/ 	.short	(.L_3129 - .L_3128)
	.align		4
.L_3128:
        /*4954*/ 	.word	index@(contiguous_all22_bf16)
        /*4958*/ 	.word	0x00000010


	//----- nvinfo : EIATTR_FRAME_SIZE
	.align		4
.L_3129:
        /*495c*/ 	.byte	0x04, 0x11
        /*495e*/ 	.short	(.L_3131 - .L_3130)
	.align		4
.L_3130:
        /*4960*/ 	.word	index@(contiguous_all22_bf16)
        /*4964*/ 	.word	0x00000000


	//----- nvinfo : EIATTR_REGCOUNT
	.align		4
.L_3131:
        /*4968*/ 	.byte	0x04, 0x2f
        /*496a*/ 	.short	(.L_3133 - .L_3132)
	.align		4
.L_3132:
        /*496c*/ 	.word	index@(contiguous_all3_bf16)
        /*4970*/ 	.word	0x0000002c


	//----- nvinfo : EIATTR_FRAME_SIZE
	.align		4
.L_3133:
        /*4974*/ 	.byte	0x04, 0x11
        /*4976*/ 	.short	(.L_3135 - .L_3134)
	.align		4
.L_3134:
        /*4978*/ 	.word	index@($__internal_105_$__cuda_sm20_rem_s64)
        /*497c*/ 	.word	0x00000000


	//----- nvinfo : EIATTR_FRAME_SIZE
	.align		4
.L_3135:
        /*4980*/ 	.byte	0x04, 0x11
        /*4982*/ 	.short	(.L_3137 - .L_3136)
	.align		4
.L_3136:
        /*4984*/ 	.word	index@($__internal_104_$__cuda_sm20_div_s64)
        /*4988*/ 	.word	0x00000000


	//----- nvinfo : EIATTR_FRAME_SIZE
	.align		4
.L_3137:
        /*498c*/ 	.byte	0x04, 0x11
        /*498e*/ 	.short	(.L_3139 - .L_3138)
	.align		4
.L_3138:
        /*4990*/ 	.word	index@(contiguous_all3_bf16)
        /*4994*/ 	.word	0x00000000


	//----- nvinfo : EIATTR_REGCOUNT
	.align		4
.L_3139:
        /*4998*/ 	.byte	0x04, 0x2f
        /*499a*/ 	.short	(.L_3141 - .L_3140)
	.align		4
.L_3140:
        /*499c*/ 	.word	index@(contiguous_all33_bf16)
        /*49a0*/ 	.word	0x0000000d


	//----- nvinfo : EIATTR_FRAME_SIZE
	.align		4
.L_3141:
        /*49a4*/ 	.byte	0x04, 0x11
        /*49a6*/ 	.short	(.L_3143 - .L_3142)
	.align		4
.L_3142:
        /*49a8*/ 	.word	index@(contiguous_all33_bf16)
        /*49ac*/ 	.word	0x00000000


	//----- nvinfo : EIATTR_REGCOUNT
	.align		4
.L_3143:
        /*49b0*/ 	.byte	0x04, 0x2f
        /*49b2*/ 	.short	(.L_3145 - .L_3144)
	.align		4
.L_3144:
        /*49b4*/ 	.word	index@(contiguous_logsumexp_bool)
        /*49b8*/ 	.word	0x00000010


	//----- nvinfo : EIATTR_FRAME_SIZE
	.align		4
.L_3145:
        /*49bc*/ 	.byte	0x04, 0x11
        /*49be*/ 	.short	(.L_3147 - .L_3146)
	.align		4
.L_3146:
        /*49c0*/ 	.word	index@(contiguous_logsumexp_bool)
        /*49c4*/ 	.word	0x00000000


	//----- nvinfo : EIATTR_REGCOUNT
	.align		4
.L_3147:
        /*49c8*/ 	.byte	0x04, 0x2f
        /*49ca*/ 	.short	(.L_3149 - .L_3148)
	.align		4
.L_3148:
        /*49cc*/ 	.word	index@(contiguous_cumulate_logsumexp_bool)
        /*49d0*/ 	.word	0x0000000e


	//----- nvinfo : EIATTR_FRAME_SIZE
	.align		4
.L_3149:
        /*49d4*/ 	.byte	0x04, 0x11
        /*49d6*/ 	.short	(.L_3151 - .L_3150)
	.align		4
.L_3150:
        /*49d8*/ 	.word	index@(contiguous_cumulate_logsumexp_bool)
        /*49dc*/ 	.word	0x00000000


	//----- nvinfo : EIATTR_REGCOUNT
	.align		4
.L_3151:
        /*49e0*/ 	.byte	0x04, 0x2f
        /*49e2*/ 	.short	(.L_3153 - .L_3152)
	.align		4
.L_3152:
        /*49e4*/ 	.word	index@(uncontiguous_logsumexp_bool)
        /*49e8*/ 	.word	0x00000030


	//----- nvinfo : EIATTR_FRAME_SIZE
	.align		4
.L_3153:
        /*49ec*/ 	.byte	0x04, 0x11
        /*49ee*/ 	.short	(.L_3155 - .L_3154)
	.align		4
.L_3154:
        /*49f0*/ 	.word	index@($__internal_103_$__cuda_sm20_rem_s64)
        /*49f4*/ 	.word	0x00000000


	//----- nvinfo : EIATTR_FRAME_SIZE
	.align		4
.L_3155:
        /*49f8*/ 	.byte	0x04, 0x11
        /*49fa*/ 	.short	(.L_3157 - .L_3156)
	.align		4
.L_3156:
        /*49fc*/ 	.word	index@($__internal_102_$__cuda_sm20_div_s64)
        /*4a00*/ 	.word	0x00000000


	//----- nvinfo : EIATTR_FRAME_SIZE
	.align		4
.L_3157:
        /*4a04*/ 	.byte	0x04, 0x11
        /*4a06*/ 	.short	(.L_3159 - .L_3158)
	.align		4
.L_3158:
        /*4a08*/ 	.word	index@(uncontiguous_logsumexp_bool)
        /*4a0c*/ 	.word	0x00000000


	//----- nvinfo : EIATTR_REGCOUNT
	.align		4
.L_3159:
        /*4a10*/ 	.byte	0x04, 0x2f
        /*4a12*/ 	.short	(.L_3161 - .L_3160)
	.align		4
.L_3160:
        /*4a14*/ 	.word	index@(uncontiguous_cumulate_logsumexp_bool)
        /*4a18*/ 	.word	0x00000030


	//----- nvinfo : EIATTR_FRAME_SIZE
	.align		4
.L_3161:
        /*4a1c*/ 	.byte	0x04, 0x11
        /*4a1e*/ 	.short	(.L_3163 - .L_3162)
	.align		4
.L_3162:
        /*4a20*/ 	.word	index@($__internal_101_$__cuda_sm20_rem_s64)
        /*4a24*/ 	.word	0x00000000


	//----- nvinfo : EIATTR_FRAME_SIZE
	.align		4
.L_3163:
        /*4a28*/ 	.byte	0x04, 0x11
        /*4a2a*/ 	.short	(.L_3165 - .L_3164)
	.align		4
.L_3164:
        /*4a2c*/ 	.word	index@($__internal_100_$__cuda_sm20_div_s64)
        /*4a30*/ 	.word	0x00000000


	//----- nvinfo : EIATTR_FRAME_SIZE
	.align		4
.L_3165:
        /*4a34*/ 	.byte	0x04, 0x11
        /*4a36*/ 	.short	(.L_3167 - .L_3166)
	.align		4
.L_3166:
        /*4a38*/ 	.word	index@(uncontiguous_cumulate_logsumexp_bool)
        /*4a3c*/ 	.word	0x00000000


	//----- nvinfo : EIATTR_REGCOUNT
	.align		4
.L_3167:
        /*4a40*/ 	.byte	0x04, 0x2f
        /*4a42*/ 	.short	(.L_3169 - .L_3168)
	.align		4
.L_3168:
        /*4a44*/ 	.word	index@(contiguous_logsumexp2_bool)
        /*4a48*/ 	.word	0x00000030


	//----- nvinfo : EIATTR_FRAME_SIZE
	.align		4
.L_3169:
        /*4a4c*/ 	.byte	0x04, 0x11
        /*4a4e*/ 	.short	(.L_3171 - .L_3170)
	.align		4
.L_3170:
        /*4a50*/ 	.word	index@($__internal_99_$__cuda_sm20_rem_s64)
        /*4a54*/ 	.word	0x00000000


	//----- nvinfo : EIATTR_FRAME_SIZE
	.align		4
.L_3171:
        /*4a58*/ 	.byte	0x04, 0x11
        /*4a5a*/ 	.short	(.L_3173 - .L_3172)
	.align		4
.L_3172:
        /*4a5c*/ 	.word	index@($__internal_98_$__cuda_sm20_div_s64)
        /*4a60*/ 	.word	0x00000000


	//----- nvinfo : EIATTR_FRAME_SIZE
	.align		4
.L_3173:
        /*4a64*/ 	.byte	0x04, 0x11
        /*4a66*/ 	.short	(.L_3175 - .L_3174)
	.align		4
.L_3174:
        /*4a68*/ 	.word	index@(contiguous_logsumexp2_bool)
        /*4a6c*/ 	.word	0x00000000


	//----- nvinfo : EIATTR_REGCOUNT
	.align		4
.L_3175:
        /*4a70*/ 	.byte	0x04, 0x2f
        /*4a72*/ 	.short	(.L_3177 - .L_3176)
	.align		4
.L_3176:
        /*4a74*/ 	.word	index@(contiguous_logsumexp22_bool)
        /*4a78*/ 	.word	0x0000000e


	//----- nvinfo : EIATTR_FRAME_SIZE
	.align		4
.L_3177:
        /*4a7c*/ 	.byte	0x04, 0x11
        /*4a7e*/ 	.short	(.L_3179 - .L_3178)
	.align		4
.L_3178:
        /*4a80*/ 	.word	index@(contiguous_logsumexp22_bool)
        /*4a84*/ 	.word	0x00000000


	//----- nvinfo : EIATTR_REGCOUNT
	.align		4
.L_3179:
        /*4a88*/ 	.byte	0x04, 0x2f
        /*4a8a*/ 	.short	(.L_3181 - .L_3180)
	.align		4
.L_3180:
        /*4a8c*/ 	.word	index@(contiguous_logsumexp3_bool)
        /*4a90*/ 	.word	0x0000002c


	//----- nvinfo : EIATTR_FRAME_SIZE
	.align		4
.L_3181:
        /*4a94*/ 	.byte	0x04, 0x11
        /*4a96*/ 	.short	(.L_3183 - .L_3182)
	.align		4
.L_3182:
        /*4a98*/ 	.word	index@($__internal_97_$__cuda_sm20_rem_s64)
        /*4a9c*/ 	.word	0x00000000


	//----- nvinfo : EIATTR_FRAME_SIZE
	.align		4
.L_3183:
        /*4aa0*/ 	.byte	0x04, 0x11
        /*4aa2*/ 	.short	(.L_3185 - .L_3184)
	.align		4
.L_3184:
        /*4aa4*/ 	.word	index@($__internal_96_$__cuda_sm20_div_s64)
        /*4aa8*/ 	.word	0x00000000


	//----- nvinfo : EIATTR_FRAME_SIZE
	.align		4
.L_3185:
        /*4aac*/ 	.byte	0x04, 0x11
        /*4aae*/ 	.short	(.L_3187 - .L_3186)
	.align		4
.L_3186:
        /*4ab0*/ 	.word	index@(contiguous_logsumexp3_bool)
        /*4ab4*/ 	.word	0x00000000


	//----- nvinfo : EIATTR_REGCOUNT
	.align		4
.L_3187:
        /*4ab8*/ 	.byte	0x04, 0x2f
        /*4aba*/ 	.short	(.L_3189 - .L_3188)
	.align		4
.L_3188:
        /*4abc*/ 	.word	index@(contiguous_logsumexp33_bool)
        /*4ac0*/ 	.word	0x00000020


	//----- nvinfo : EIATTR_FRAME_SIZE
	.align		4
.L_3189:
        /*4ac4*/ 	.byte	0x04, 0x11
        /*4ac6*/ 	.short	(.L_3191 - .L_3190)
	.align		4
.L_3190:
        /*4ac8*/ 	.word	index@(contiguous_logsumexp33_bool)
        /*4acc*/ 	.word	0x00000000


	//----- nvinfo : EIATTR_REGCOUNT
	.align		4
.L_3191:
        /*4ad0*/ 	.byte	0x04, 0x2f
        /*4ad2*/ 	.short	(.L_3193 - .L_3192)
	.align		4
.L_3192:
        /*4ad4*/ 	.word	index@(contiguous_logsumexp_i8)
        /*4ad8*/ 	.word	0x00000010


	//----- nvinfo : EIATTR_FRAME_SIZE
	.align		4
.L_3193:
        /*4adc*/ 	.byte	0x04, 0x11
        /*4ade*/ 	.short	(.L_3195 - .L_3194)
	.align		4
.L_3194:
        /*4ae0*/ 	.word	index@(contiguous_logsumexp_i8)
        /*4ae4*/ 	.word	0x00000000


	//----- nvinfo : EIATTR_REGCOUNT
	.align		4
.L_3195:
        /*4ae8*/ 	.byte	0x04, 0x2f
        /*4aea*/ 	.short	(.L_3197 - .L_3196)
	.align		4
.L_3196:
        /*4aec*/ 	.word	index@(contiguous_cumulate_logsumexp_i8)
        /*4af0*/ 	.word	0x0000000e


	//----- nvinfo : EIATTR_FRAME_SIZE
	.align		4
.L_3197:
        /*4af4*/ 	.byte	0x04, 0x11
        /*4af6*/ 	.short	(.L_3199 - .L_3198)
	.align		4
.L_3198:
        /*4af8*/ 	.word	index@(contiguous_cumulate_logsumexp_i8)
        /*4afc*/ 	.word	0x00000000


	//----- nvinfo : EIATTR_REGCOUNT
	.align		4
.L_3199:
        /*4b00*/ 	.byte	0x04, 0x2f
        /*4b02*/ 	.short	(.L_3201 - .L_3200)
	.align		4
.L_3200:
        /*4b04*/ 	.word	index@(uncontiguous_logsumexp_i8)
        /*4b08*/ 	.word	0x00000030


	//----- nvinfo : EIATTR_FRAME_SIZE
	.align		4
.L_3201:
        /*4b0c*/ 	.byte	0x04, 0x11
        /*4b0e*/ 	.short	(.L_3203 - .L_3202)
	.align		4
.L_3202:
        /*4b10*/ 	.word	index@($__internal_95_$__cuda_sm20_rem_s64)
        /*4b14*/ 	.word	0x00000000


	//----- nvinfo : EIATTR_FRAME_SIZE
	.align		4
.L_3203:
        /*4b18*/ 	.byte	0x04, 0x11
        /*4b1a*/ 	.short	(.L_3205 - .L_3204)
	.align		4
.L_3204:
        /*4b1c*/ 	.word	index@($__internal_94_$__cuda_sm20_div_s64)
        /*4b20*/ 	.word	0x00000000


	//----- nvinfo : EIATTR_FRAME_SIZE
	.align		4
.L_3205:
        /*4b24*/ 	.byte	0x04, 0x11
        /*4b26*/ 	.short	(.L_3207 - .L_3206)
	.align		4
.L_3206:
        /*4b28*/ 	.word	index@(uncontiguous_logsumexp_i8)
        /*4b2c*/ 	.word	0x00000000


	//----- nvinfo : EIATTR_REGCOUNT
	.align		4
.L_3207:
        /*4b30*/ 	.byte	0x04, 0x2f
        /*4b32*/ 	.short	(.L_3209 - .L_3208)
	.align		4
.L_3208:
        /*4b34*/ 	.word	index@(uncontiguous_cumulate_logsumexp_i8)
        /*4b38*/ 	.word	0x00000030


	//----- nvinfo : EIATTR_FRAME_SIZE
	.align		4
.L_3209:
        /*4b3c*/ 	.byte	0x04, 0x11
        /*4b3e*/ 	.short	(.L_3211 - .L_3210)
	.align		4
.L_3210:
        /*4b40*/ 	.word	index@($__internal_93_$__cuda_sm20_rem_s64)
        /*4b44*/ 	.word	0x00000000


	//----- nvinfo : EIATTR_FRAME_SIZE
	.align		4
.L_3211:
        /*4b48*/ 	.byte	0x04, 0x11
        /*4b4a*/ 	.short	(.L_3213 - .L_3212)
	.align		4
.L_3212:
        /*4b4c*/ 	.word	index@($__internal_92_$__cuda_sm20_div_s64)
        /*4b50*/ 	.word	0x00000000


	//----- nvinfo : EIATTR_FRAME_SIZE
	.align		4
.L_3213:
        /*4b54*/ 	.byte	0x04, 0x11
        /*4b56*/ 	.short	(.L_3215 - .L_3214)
	.align		4
.L_3214:
        /*4b58*/ 	.word	index@(uncontiguous_cumulate_logsumexp_i8)
        /*4b5c*/ 	.word	0x00000000


	//----- nvinfo : EIATTR_REGCOUNT
	.align		4
.L_3215:
        /*4b60*/ 	.byte	0x04, 0x2f
        /*4b62*/ 	.short	(.L_3217 - .L_3216)
	.align		4
.L_3216:
        /*4b64*/ 	.word	index@(contiguous_logsumexp2_i8)
        /*4b68*/ 	.word	0x00000030


	//----- nvinfo : EIATTR_FRAME_SIZE
	.align		4
.L_3217:
        /*4b6c*/ 	.byte	0x04, 0x11
        /*4b6e*/ 	.short	(.L_3219 - .L_3218)
	.align		4
.L_3218:
        /*4b70*/ 	.word	index@($__internal_91_$__cuda_sm20_rem_s64)
        /*4b74*/ 	.word	0x00000000


	//----- nvinfo : EIATTR_FRAME_SIZE
	.align		4
.L_3219:
        /*4b78*/ 	.byte	0x04, 0x11
        /*4b7a*/ 	.short	(.L_3221 - .L_3220)
	.align		4
.L_3220:
        /*4b7c*/ 	.word	index@($__internal_90_$__cuda_sm20_div_s64)
        /*4b80*/ 	.word	0x00000000


	//----- nvinfo : EIATTR_FRAME_SIZE
	.align		4
.L_3221:
        /*4b84*/ 	.byte	0x04, 0x11
        /*4b86*/ 	.short	(.L_3223 - .L_3222)
	.align		4
.L_3222:
        /*4b88*/ 	.word	index@(contiguous_logsumexp2_i8)
        /*4b8c*/ 	.word	0x00000000


	//----- nvinfo : EIATTR_REGCOUNT
	.align		4
.L_3223:
        /*4b90*/ 	.byte	0x04, 0x2f
        /*4b92*/ 	.short	(.L_3225 - .L_3224)
	.align		4
.L_3224:
        /*4b94*/ 	.word	index@(contiguous_logsumexp22_i8)
        /*4b98*/ 	.word	0x0000000e


	//----- nvinfo : EIATTR_FRAME_SIZE
	.align		4
.L_3225:
        /*4b9c*/ 	.byte	0x04, 0x11
        /*4b9e*/ 	.short	(.L_3227 - .L_3226)
	.align		4
.L_3226:
        /*4ba0*/ 	.word	index@(contiguous_logsumexp22_i8)
        /*4ba4*/ 	.word	0x00000000


	//----- nvinfo : EIATTR_REGCOUNT
	.align		4
.L_3227:
        /*4ba8*/ 	.byte	0x04, 0x2f
        /*4baa*/ 	.short	(.L_3229 - .L_3228)
	.align		4
.L_3228:
        /*4bac*/ 	.word	index@(contiguous_logsumexp3_i8)
        /*4bb0*/ 	.word	0x0000002c


	//----- nvinfo : EIATTR_FRAME_SIZE
	.align		4
.L_3229:
        /*4bb4*/ 	.byte	0x04, 0x11
        /*4bb6*/ 	.short	(.L_3231 - .L_3230)
	.align		4
.L_3230:
        /*4bb8*/ 	.word	index@($__internal_89_$__cuda_sm20_rem_s64)
        /*4bbc*/ 	.word	0x00000000


	//----- nvinfo : EIATTR_FRAME_SIZE
	.align		4
.L_3231:
        /*4bc0*/ 	.byte	0x04, 0x11
        /*4bc2*/ 	.short	(.L_3233 - .L_3232)
	.align		4
.L_3232:
        /*4bc4*/ 	.word	index@($__internal_88_$__cuda_sm20_div_s64)
        /*4bc8*/ 	.word	0x00000000


	//----- nvinfo : EIATTR_FRAME_SIZE
	.align		4
.L_3233:
        /*4bcc*/ 	.byte	0x04, 0x11
        /*4bce*/ 	.short	(.L_3235 - .L_3234)
	.align		4
.L_3234:
        /*4bd0*/ 	.word	index@(contiguous_logsumexp3_i8)
        /*4bd4*/ 	.word	0x00000000


	//----- nvinfo : EIATTR_REGCOUNT
	.align		4
.L_3235:
        /*4bd8*/ 	.byte	0x04, 0x2f
        /*4bda*/ 	.short	(.L_3237 - .L_3236)
	.align		4
.L_3236:
        /*4bdc*/ 	.word	index@(contiguous_logsumexp33_i8)
        /*4be0*/ 	.word	0x00000020


	//----- nvinfo : EIATTR_FRAME_SIZE
	.align		4
.L_3237:
        /*4be4*/ 	.byte	0x04, 0x11
        /*4be6*/ 	.short	(.L_3239 - .L_3238)
	.align		4
.L_3238:
        /*4be8*/ 	.word	index@(contiguous_logsumexp33_i8)
        /*4bec*/ 	.word	0x00000000


	//----- nvinfo : EIATTR_REGCOUNT
	.align		4
.L_3239:
        /*4bf0*/ 	.byte	0x04, 0x2f
        /*4bf2*/ 	.short	(.L_3241 - .L_3240)
	.align		4
.L_3240:
        /*4bf4*/ 	.word	index@(contiguous_logsumexp_i16)
        /*4bf8*/ 	.word	0x00000010


	//----- nvinfo : EIATTR_FRAME_SIZE
	.align		4
.L_3241:
        /*4bfc*/ 	.byte	0x04, 0x11
        /*4bfe*/ 	.short	(.L_3243 - .L_3242)
	.align		4
.L_3242:
        /*4c00*/ 	.word	index@(contiguous_logsumexp_i16)
        /*4c04*/ 	.word	0x00000000


	//----- nvinfo : EIATTR_REGCOUNT
	.align		4
.L_3243:
        /*4c08*/ 	.byte	0x04, 0x2f
        /*4c0a*/ 	.short	(.L_3245 - .L_3244)
	.align		4
.L_3244:
        /*4c0c*/ 	.word	index@(contiguous_cumulate_logsumexp_i16)
        /*4c10*/ 	.word	0x0000000e


	//----- nvinfo : EIATTR_FRAME_SIZE
	.align		4
.L_3245:
        /*4c14*/ 	.byte	0x04, 0x11
        /*4c16*/ 	.short	(.L_3247 - .L_3246)
	.align		4
.L_3246:
        /*4c18*/ 	.word	index@(contiguous_cumulate_logsumexp_i16)
        /*4c1c*/ 	.word	0x00000000


	//----- nvinfo : EIATTR_REGCOUNT
	.align		4
.L_3247:
        /*4c20*/ 	.byte	0x04, 0x2f
        /*4c22*/ 	.short	(.L_3249 - .L_3248)
	.align		4
.L_3248:
        /*4c24*/ 	.word	index@(uncontiguous_logsumexp_i16)
        /*4c28*/ 	.word	0x00000030


	//----- nvinfo : EIATTR_FRAME_SIZE
	.align		4
.L_3249:
        /*4c2c*/ 	.byte	0x04, 0x11
        /*4c2e*/ 	.short	(.L_3251 - .L_3250)
	.align		4
.L_3250:
        /*4c30*/ 	.word	index@($__internal_87_$__cuda_sm20_rem_s64)
        /*4c34*/ 	.word	0x00000000


	//----- nvinfo : EIATTR_FRAME_SIZE
	.align		4
.L_3251:
        /*4c38*/ 	.byte	0x04, 0x11
        /*4c3a*/ 	.short	(.L_3253 - .L_3252)
	.align		4
.L_3252:
        /*4c3c*/ 	.word	index@($__internal_86_$__cuda_sm20_div_s64)
        /*4c40*/ 	.word	0x00000000


	//----- nvinfo : EIATTR_FRAME_SIZE
	.align		4
.L_3253:
        /*4c44*/ 	.byte	0x04, 0x11
        /*4c46*/ 	.short	(.L_3255 - .L_3254)
	.align		4
.L_3254:
        /*4c48*/ 	.word	index@(uncontiguous_logsumexp_i16)
        /*4c4c*/ 	.word	0x00000000


	//----- nvinfo : EIATTR_REGCOUNT
	.align		4
.L_3255:
        /*4c50*/ 	.byte	0x04, 0x2f
        /*4c52*/ 	.short	(.L_3257 - .L_3256)
	.align		4
.L_3256:
        /*4c54*/ 	.word	index@(uncontiguous_cumulate_logsumexp_i16)
        /*4c58*/ 	.word	0x00000030


	//----- nvinfo : EIATTR_FRAME_SIZE
	.align		4
.L_3257:
        /*4c5c*/ 	.byte	0x04, 0x11
        /*4c5e*/ 	.short	(.L_3259 - .L_3258)
	.align		4
.L_3258:
        /*4c60*/ 	.word	index@($__internal_85_$__cuda_sm20_rem_s64)
        /*4c64*/ 	.word	0x00000000


	//----- nvinfo : EIATTR_FRAME_SIZE
	.align		4
.L_3259:
        /*4c68*/ 	.byte	0x04, 0x11
        /*4c6a*/ 	.short	(.L_3261 - .L_3260)
	.align		4
.L_3260:
        /*4c6c*/ 	.word	index@($__internal_84_$__cuda_sm20_div_s64)
        /*4c70*/ 	.word	0x00000000


	//----- nvinfo : EIATTR_FRAME_SIZE
	.align		4
.L_3261:
        /*4c74*/ 	.byte	0x04, 0x11
        /*4c76*/ 	.short	(.L_3263 - .L_3262)
	.align		4
.L_3262:
        /*4c78*/ 	.word	index@(uncontiguous_cumulate_logsumexp_i16)
        /*4c7c*/ 	.word	0x00000000


	//----- nvinfo : EIATTR_REGCOUNT
	.align		4
.L_3263:
        /*4c80*/ 	.byte	0x04, 0x2f
        /*4c82*/ 	.short	(.L_3265 - .L_3264)
	.align		4
.L_3264:
        /*4c84*/ 	.word	index@(contiguous_logsumexp2_i16)
        /*4c88*/ 	.word	0x00000030


	//----- nvinfo : EIATTR_FRAME_SIZE
	.align		4
.L_3265:
        /*4c8c*/ 	.byte	0x04, 0x11
        /*4c8e*/ 	.short	(.L_3267 - .L_3266)
	.align		4
.L_3266:
        /*4c90*/ 	.word	index@($__internal_83_$__cuda_sm20_rem_s64)
        /*4c94*/ 	.word	0x00000000


	//----- nvinfo : EIATTR_FRAME_SIZE
	.align		4
.L_3267:
        /*4c98*/ 	.byte	0x04, 0x11
        /*4c9a*/ 	.short	(.L_3269 - .L_3268)
	.align		4
.L_3268:
        /*4c9c*/ 	.word	index@($__internal_82_$__cuda_sm20_div_s64)
        /*4ca0*/ 	.word	0x00000000


	//----- nvinfo : EIATTR_FRAME_SIZE
	.align		4
.L_3269:
        /*4ca4*/ 	.byte	0x04, 0x11
        /*4ca6*/ 	.short	(.L_3271 - .L_3270)
	.align		4
.L_3270:
        /*4ca8*/ 	.word	index@(contiguous_logsumexp2_i16)
        /*4cac*/ 	.word	0x00000000


	//----- nvinfo : EIATTR_REGCOUNT
	.align		4
.L_3271:
        /*4cb0*/ 	.byte	0x04, 0x2f
        /*4cb2*/ 	.short	(.L_3273 - .L_3272)
	.align		4
.L_3272:
        /*4cb4*/ 	.word	index@(contiguous_logsumexp22_i16)
        /*4cb8*/ 	.word	0x0000000e


	//----- nvinfo : EIATTR_FRAME_SIZE
	.align		4
.L_3273:
        /*4cbc*/ 	.byte	0x04, 0x11
        /*4cbe*/ 	.short	(.L_3275 - .L_3274)
	.align		4
.L_3274:
        /*4cc0*/ 	.word	index@(contiguous_logsumexp22_i16)
        /*4cc4*/ 	.word	0x00000000


	//----- nvinfo : EIATTR_REGCOUNT
	.align		4
.L_3275:
        /*4cc8*/ 	.byte	0x04, 0x2f
        /*4cca*/ 	.short	(.L_3277 - .L_3276)
	.align		4
.L_3276:
        /*4ccc*/ 	.word	index@(contiguous_logsumexp3_i16)
        /*4cd0*/ 	.word	0x0000002c


	//----- nvinfo : EIATTR_FRAME_SIZE
	.align		4
.L_3277:
        /*4cd4*/ 	.byte	0x04, 0x11
        /*4cd6*/ 	.short	(.L_3279 - .L_3278)
	.align		4
.L_3278:
        /*4cd8*/ 	.word	index@($__internal_81_$__cuda_sm20_rem_s64)
        /*4cdc*/ 	.word	0x00000000


	//----- nvinfo : EIATTR_FRAME_SIZE
	.align		4
.L_3279:
        /*4ce0*/ 	.byte	0x04, 0x11
        /*4ce2*/ 	.short	(.L_3281 - .L_3280)
	.align		4
.L_3280:
        /*4ce4*/ 	.word	index@($__internal_80_$__cuda_sm20_div_s64)
        /*4ce8*/ 	.word	0x00000000


	//----- nvinfo : EIATTR_FRAME_SIZE
	.align		4
.L_3281:
        /*4cec*/ 	.byte	0x04, 0x11
        /*4cee*/ 	.short	(.L_3283 - .L_3282)
	.align		4
.L_3282:
        /*4cf0*/ 	.word	index@(contiguous_logsumexp3_i16)
        /*4cf4*/ 	.word	0x00000000


	//----- nvinfo : EIATTR_REGCOUNT
	.align		4
.L_3283:
        /*4cf8*/ 	.byte	0x04, 0x2f
        /*4cfa*/ 	.short	(.L_3285 - .L_3284)
	.align		4
.L_3284:
        /*4cfc*/ 	.word	index@(contiguous_logsumexp33_i16)
        /*4d00*/ 	.word	0x00000020


	//----- nvinfo : EIATTR_FRAME_SIZE
	.align		4
.L_3285:
        /*4d04*/ 	.byte	0x04, 0x11
        /*4d06*/ 	.short	(.L_3287 - .L_3286)
	.align		4
.L_3286:
        /*4d08*/ 	.word	index@(contiguous_logsumexp33_i16)
        /*4d0c*/ 	.word	0x00000000


	//----- nvinfo : EIATTR_REGCOUNT
	.align		4
.L_3287:
        /*4d10*/ 	.byte	0x04, 0x2f
        /*4d12*/ 	.short	(.L_3289 - .L_3288)
	.align		4
.L_3288:
        /*4d14*/ 	.word	index@(contiguous_logsumexp_i32)
        /*4d18*/ 	.word	0x00000011


	//----- nvinfo : EIATTR_FRAME_SIZE
	.align		4
.L_3289:
        /*4d1c*/ 	.byte	0x04, 0x11
        /*4d1e*/ 	.short	(.L_3291 - .L_3290)
	.align		4
.L_3290:
        /*4d20*/ 	.word	index@(contiguous_logsumexp_i32)
        /*4d24*/ 	.word	0x00000000


	//----- nvinfo : EIATTR_REGCOUNT
	.align		4
.L_3291:
        /*4d28*/ 	.byte	0x04, 0x2f
        /*4d2a*/ 	.short	(.L_3293 - .L_3292)
	.align		4
.L_3292:
        /*4d2c*/ 	.word	index@(contiguous_cumulate_logsumexp_i32)
        /*4d30*/ 	.word	0x0000000d


	//----- nvinfo : EIATTR_FRAME_SIZE
	.align		4
.L_3293:
        /*4d34*/ 	.byte	0x04, 0x11
        /*4d36*/ 	.short	(.L_3295 - .L_3294)
	.align		4
.L_3294:
        /*4d38*/ 	.word	index@(contiguous_cumulate_logsumexp_i32)
        /*4d3c*/ 	.word	0x00000000


	//----- nvinfo : EIATTR_REGCOUNT
	.align		4
.L_3295:
        /*4d40*/ 	.byte	0x04, 0x2f
        /*4d42*/ 	.short	(.L_3297 - .L_3296)
	.align		4
.L_3296:
        /*4d44*/ 	.word	index@(uncontiguous_logsumexp_i32)
        /*4d48*/ 	.word	0x0000002e


	//----- nvinfo : EIATTR_FRAME_SIZE
	.align		4
.L_3297:
        /*4d4c*/ 	.byte	0x04, 0x11
        /*4d4e*/ 	.short	(.L_3299 - .L_3298)
	.align		4
.L_3298:
        /*4d50*/ 	.word	index@($__internal_79_$__cuda_sm20_rem_s64)
        /*4d54*/ 	.word	0x00000000


	//----- nvinfo : EIATTR_FRAME_SIZE
	.align		4
.L_3299:
        /*4d58*/ 	.byte	0x04, 0x11
        /*4d5a*/ 	.short	(.L_3301 - .L_3300)
	.align		4
.L_3300:
        /*4d5c*/ 	.word	index@($__internal_78_$__cuda_sm20_div_s64)
        /*4d60*/ 	.word	0x00000000


	//----- nvinfo : EIATTR_FRAME_SIZE
	.align		4
.L_3301:
        /*4d64*/ 	.byte	0x04, 0x11
        /*4d66*/ 	.short	(.L_3303 - .L_3302)
	.align		4
.L_3302:
        /*4d68*/ 	.word	index@(uncontiguous_logsumexp_i32)
        /*4d6c*/ 	.word	0x00000000


	//----- nvinfo : EIATTR_REGCOUNT
	.align		4
.L_3303:
        /*4d70*/ 	.byte	0x04, 0x2f
        /*4d72*/ 	.short	(.L_3305 - .L_3304)
	.align		4
.L_3304:
        /*4d74*/ 	.word	index@(uncontiguous_cumulate_logsumexp_i32)
        /*4d78*/ 	.word	0x0000002e


	//----- nvinfo : EIATTR_FRAME_SIZE
	.align		4
.L_3305:
        /*4d7c*/ 	.byte	0x04, 0x11
        /*4d7e*/ 	.short	(.L_3307 - .L_3306)
	.align		4
.L_3306:
        /*4d80*/ 	.word	index@($__internal_77_$__cuda_sm20_rem_s64)
        /*4d84*/ 	.word	0x00000000


	//----- nvinfo : EIATTR_FRAME_SIZE
	.align		4
.L_3307:
        /*4d88*/ 	.byte	0x04, 0x11
        /*4d8a*/ 	.short	(.L_3309 - .L_3308)
	.align		4
.L_3308:
        /*4d8c*/ 	.word	index@($__internal_76_$__cuda_sm20_div_s64)
        /*4d90*/ 	.word	0x00000000


	//----- nvinfo : EIATTR_FRAME_SIZE
	.align		4
.L_3309:
        /*4d94*/ 	.byte	0x04, 0x11
        /*4d96*/ 	.short	(.L_3311 - .L_3310)
	.align		4
.L_3310:
        /*4d98*/ 	.word	index@(uncontiguous_cumulate_logsumexp_i32)
        /*4d9c*/ 	.word	0x00000000


	//----- nvinfo : EIATTR_REGCOUNT
	.align		4
.L_3311:
        /*4da0*/ 	.byte	0x04, 0x2f
        /*4da2*/ 	.short	(.L_3313 - .L_3312)
	.align		4
.L_3312:
        /*4da4*/ 	.word	index@(contiguous_logsumexp2_i32)
        /*4da8*/ 	.word	0x00000030


	//----- nvinfo : EIATTR_FRAME_SIZE
	.align		4
.L_3313:
        /*4dac*/ 	.byte	0x04, 0x11
        /*4dae*/ 	.short	(.L_3315 - .L_3314)
	.align		4
.L_3314:
        /*4db0*/ 	.word	index@($__internal_75_$__cuda_sm20_rem_s64)
        /*4db4*/ 	.word	0x00000000


	//----- nvinfo : EIATTR_FRAME_SIZE
	.align		4
.L_3315:
        /*4db8*/ 	.byte	0x04, 0x11
        /*4dba*/ 	.short	(.L_3317 - .L_3316)
	.align		4
.L_3316:
        /*4dbc*/ 	.word	index@($__internal_74_$__cuda_sm20_div_s64)
        /*4dc0*/ 	.word	0x00000000


	//----- nvinfo : EIATTR_FRAME_SIZE
	.align		4
.L_3317:
        /*4dc4*/ 	.byte	0x04, 0x11
        /*4dc6*/ 	.short	(.L_3319 - .L_3318)
	.align		4
.L_3318:
        /*4dc8*/ 	.word	index@(contiguous_logsumexp2_i32)
        /*4dcc*/ 	.word	0x00000000


	//----- nvinfo : EIATTR_REGCOUNT
	.align		4
.L_3319:
        /*4dd0*/ 	.byte	0x04, 0x2f
        /*4dd2*/ 	.short	(.L_3321 - .L_3320)
	.align		4
.L_3320:
        /*4dd4*/ 	.word	index@(contiguous_logsumexp22_i32)
        /*4dd8*/ 	.word	0x0000000e


	//----- nvinfo : EIATTR_FRAME_SIZE
	.align		4
.L_3321:
        /*4ddc*/ 	.byte	0x04, 0x11
        /*4dde*/ 	.short	(.L_3323 - .L_3322)
	.align		4
.L_3322:
        /*4de0*/ 	.word	index@(contiguous_logsumexp22_i32)
        /*4de4*/ 	.word	0x00000000


	//----- nvinfo : EIATTR_REGCOUNT
	.align		4
.L_3323:
        /*4de8*/ 	.byte	0x04, 0x2f
        /*4dea*/ 	.short	(.L_3325 - .L_3324)
	.align		4
.L_3324:
        /*4dec*/ 	.word	index@(contiguous_logsumexp3_i32)
        /*4df0*/ 	.word	0x0000002c


	//----- nvinfo : EIATTR_FRAME_SIZE
	.align		4
.L_3325:
        /*4df4*/ 	.byte	0x04, 0x11
        /*4df6*/ 	.short	(.L_3327 - .L_3326)
	.align		4
.L_3326:
        /*4df8*/ 	.word	index@($__internal_73_$__cuda_sm20_rem_s64)
        /*4dfc*/ 	.word	0x00000000


	//----- nvinfo : EIATTR_FRAME_SIZE
	.align		4
.L_3327:
        /*4e00*/ 	.byte	0x04, 0x11
        /*4e02*/ 	.short	(.L_3329 - .L_3328)
	.align		4
.L_3328:
        /*4e04*/ 	.word	index@($__internal_72_$__cuda_sm20_div_s64)
        /*4e08*/ 	.word	0x00000000


	//----- nvinfo : EIATTR_FRAME_SIZE
	.align		4
.L_3329:
        /*4e0c*/ 	.byte	0x04, 0x11
        /*4e0e*/ 	.short	(.L_3331 - .L_3330)
	.align		4
.L_3330:
        /*4e10*/ 	.word	index@(contiguous_logsumexp3_i32)
        /*4e14*/ 	.word	0x00000000


	//----- nvinfo : EIATTR_REGCOUNT
	.align		4
.L_3331:
        /*4e18*/ 	.byte	0x04, 0x2f
        /*4e1a*/ 	.short	(.L_3333 - .L_3332)
	.align		4
.L_3332:
        /*4e1c*/ 	.word	index@(contiguous_logsumexp33_i32)
        /*4e20*/ 	.word	0x0000001c


	//----- nvinfo : EIATTR_FRAME_SIZE
	.align		4
.L_3333:
        /*4e24*/ 	.byte	0x04, 0x11
        /*4e26*/ 	.short	(.L_3335 - .L_3334)
	.align		4
.L_3334:
        /*4e28*/ 	.word	index@(contiguous_logsumexp33_i32)
        /*4e2c*/ 	.word	0x00000000


	//----- nvinfo : EIATTR_REGCOUNT
	.align		4
.L_3335:
        /*4e30*/ 	.byte	0x04, 0x2f
        /*4e32*/ 	.short	(.L_3337 - .L_3336)
	.align		4
.L_3336:
        /*4e34*/ 	.word	index@(contiguous_logsumexp_i64)
        /*4e38*/ 	.word	0x0000002c


	//----- nvinfo : EIATTR_FRAME_SIZE
	.align		4
.L_3337:
        /*4e3c*/ 	.byte	0x04, 0x11
        /*4e3e*/ 	.short	(.L_3339 - .L_3338)
	.align		4
.L_3338:
        /*4e40*/ 	.word	index@(contiguous_logsumexp_i64)
        /*4e44*/ 	.word	0x00000000


	//----- nvinfo : EIATTR_REGCOUNT
	.align		4
.L_3339:
        /*4e48*/ 	.byte	0x04, 0x2f
        /*4e4a*/ 	.short	(.L_3341 - .L_3340)
	.align		4
.L_3340:
        /*4e4c*/ 	.word	index@(contiguous_cumulate_logsumexp_i64)
        /*4e50*/ 	.word	0x00000010


	//----- nvinfo : EIATTR_FRAME_SIZE
	.align		4
.L_3341:
        /*4e54*/ 	.byte	0x04, 0x11
        /*4e56*/ 	.short	(.L_3343 - .L_3342)
	.align		4
.L_3342:
        /*4e58*/ 	.word	index@(contiguous_cumulate_logsumexp_i64)
        /*4e5c*/ 	.word	0x00000000


	//----- nvinfo : EIATTR_REGCOUNT
	.align		4
.L_3343:
        /*4e60*/ 	.byte	0x04, 0x2f
        /*4e62*/ 	.short	(.L_3345 - .L_3344)
	.align		4
.L_3344:
        /*4e64*/ 	.word	index@(uncontiguous_logsumexp_i64)
        /*4e68*/ 	.word	0x00000032


	//----- nvinfo : EIATTR_FRAME_SIZE
	.align		4
.L_3345:
        /*4e6c*/ 	.byte	0x04, 0x11
        /*4e6e*/ 	.short	(.L_3347 - .L_3346)
	.align		4
.L_3346:
        /*4e70*/ 	.word	index@($__internal_71_$__cuda_sm20_rem_s64)
        /*4e74*/ 	.word	0x00000000


	//----- nvinfo : EIATTR_FRAME_SIZE
	.align		4
.L_3347:
        /*4e78*/ 	.byte	0x04, 0x11
        /*4e7a*/ 	.short	(.L_3349 - .L_3348)
	.align		4
.L_3348:
        /*4e7c*/ 	.word	index@($__internal_70_$__cuda_sm20_div_s64)
        /*4e80*/ 	.word	0x00000000


	//----- nvinfo : EIATTR_FRAME_SIZE
	.align		4
.L_3349:
        /*4e84*/ 	.byte	0x04, 0x11
        /*4e86*/ 	.short	(.L_3351 - .L_3350)
	.align		4
.L_3350:
        /*4e88*/ 	.word	index@(uncontiguous_logsumexp_i64)
        /*4e8c*/ 	.word	0x00000000


	//----- nvinfo : EIATTR_REGCOUNT
	.align		4
.L_3351:
        /*4e90*/ 	.byte	0x04, 0x2f
        /*4e92*/ 	.short	(.L_3353 - .L_3352)
	.align		4
.L_3352:
        /*4e94*/ 	.word	index@(uncontiguous_cumulate_logsumexp_i64)
        /*4e98*/ 	.word	0x0000002e


	//----- nvinfo : EIATTR_FRAME_SIZE
	.align		4
.L_3353:
        /*4e9c*/ 	.byte	0x04, 0x11
        /*4e9e*/ 	.short	(.L_3355 - .L_3354)
	.align		4
.L_3354:
        /*4ea0*/ 	.word	index@($__internal_69_$__cuda_sm20_rem_s64)
        /*4ea4*/ 	.word	0x00000000


	//----- nvinfo : EIATTR_FRAME_SIZE
	.align		4
.L_3355:
        /*4ea8*/ 	.byte	0x04, 0x11
        /*4eaa*/ 	.short	(.L_3357 - .L_3356)
	.align		4
.L_3356:
        /*4eac*/ 	.word	index@($__internal_68_$__cuda_sm20_div_s64)
        /*4eb0*/ 	.word	0x00000000


	//----- nvinfo : EIATTR_FRAME_SIZE
	.align		4
.L_3357:
        /*4eb4*/ 	.byte	0x04, 0x11
        /*4eb6*/ 	.short	(.L_3359 - .L_3358)
	.align		4
.L_3358:
        /*4eb8*/ 	.word	index@(uncontiguous_cumulate_logsumexp_i64)
        /*4ebc*/ 	.word	0x00000000


	//----- nvinfo : EIATTR_REGCOUNT
	.align		4
.L_3359:
        /*4ec0*/ 	.byte	0x04, 0x2f
        /*4ec2*/ 	.short	(.L_3361 - .L_3360)
	.align		4
.L_3360:
        /*4ec4*/ 	.word	index@(contiguous_logsumexp2_i64)
        /*4ec8*/ 	.word	0x00000030


	//----- nvinfo : EIATTR_FRAME_SIZE
	.align		4
.L_3361:
        /*4ecc*/ 	.byte	0x04, 0x11
        /*4ece*/ 	.short	(.L_3363 - .L_3362)
	.align		4
.L_3362:
        /*4ed0*/ 	.word	index@($__internal_67_$__cuda_sm20_rem_s64)
        /*4ed4*/ 	.word	0x00000000


	//----- nvinfo : EIATTR_FRAME_SIZE
	.align		4
.L_3363:
        /*4ed8*/ 	.byte	0x04, 0x11
        /*4eda*/ 	.short	(.L_3365 - .L_3364)
	.align		4
.L_3364:
        /*4edc*/ 	.word	index@($__internal_66_$__cuda_sm20_div_s64)
        /*4ee0*/ 	.word	0x00000000


	//----- nvinfo : EIATTR_FRAME_SIZE
	.align		4
.L_3365:
        /*4ee4*/ 	.byte	0x04, 0x11
        /*4ee6*/ 	.short	(.L_3367 - .L_3366)
	.align		4
.L_3366:
        /*4ee8*/ 	.word	index@(contiguous_logsumexp2_i64)
        /*4eec*/ 	.word	0x00000000


	//----- nvinfo : EIATTR_REGCOUNT
	.align		4
.L_3367:
        /*4ef0*/ 	.byte	0x04, 0x2f
        /*4ef2*/ 	.short	(.L_3369 - .L_3368)
	.align		4
.L_3368:
        /*4ef4*/ 	.word	index@(contiguous_logsumexp22_i64)
        /*4ef8*/ 	.word	0x00000010


	//----- nvinfo : EIATTR_FRAME_SIZE
	.align		4
.L_3369:
        /*4efc*/ 	.byte	0x04, 0x11
        /*4efe*/ 	.short	(.L_3371 - .L_3370)
	.align		4
.L_3370:
        /*4f00*/ 	.word	index@(contiguous_logsumexp22_i64)
        /*4f04*/ 	.word	0x00000000


	//----- nvinfo : EIATTR_REGCOUNT
	.align		4
.L_3371:
        /*4f08*/ 	.byte	0x04, 0x2f
        /*4f0a*/ 	.short	(.L_3373 - .L_3372)
	.align		4
.L_3372:
        /*4f0c*/ 	.word	index@(contiguous_logsumexp3_i64)
        /*4f10*/ 	.word	0x0000002c


	//----- nvinfo : EIATTR_FRAME_SIZE
	.align		4
.L_3373:
        /*4f14*/ 	.byte	0x04, 0x11
        /*4f16*/ 	.short	(.L_3375 - .L_3374)
	.align		4
.L_3374:
        /*4f18*/ 	.word	index@($__internal_65_$__cuda_sm20_rem_s64)
        /*4f1c*/ 	.word	0x00000000


	//----- nvinfo : EIATTR_FRAME_SIZE
	.align		4
.L_3375:
        /*4f20*/ 	.byte	0x04, 0x11
        /*4f22*/ 	.short	(.L_3377 - .L_3376)
	.align		4
.L_3376:
        /*4f24*/ 	.word	index@($__internal_64_$__cuda_sm20_div_s64)
        /*4f28*/ 	.word	0x00000000


	//----- nvinfo : EIATTR_FRAME_SIZE
	.align		4
.L_3377:
        /*4f2c*/ 	.byte	0x04, 0x11
        /*4f2e*/ 	.short	(.L_3379 - .L_3378)
	.align		4
.L_3378:
        /*4f30*/ 	.word	index@(contiguous_logsumexp3_i64)
        /*4f34*/ 	.word	0x00000000


	//----- nvinfo : EIATTR_REGCOUNT
	.align		4
.L_3379:
        /*4f38*/ 	.byte	0x04, 0x2f
        /*4f3a*/ 	.short	(.L_3381 - .L_3380)
	.align		4
.L_3380:
        /*4f3c*/ 	.word	index@(contiguous_logsumexp33_i64)
        /*4f40*/ 	.word	0x00000020


	//----- nvinfo : EIATTR_FRAME_SIZE
	.align		4
.L_3381:
        /*4f44*/ 	.byte	0x04, 0x11
        /*4f46*/ 	.short	(.L_3383 - .L_3382)
	.align		4
.L_3382:
        /*4f48*/ 	.word	index@(contiguous_logsumexp33_i64)
        /*4f4c*/ 	.word	0x00000000


	//----- nvinfo : EIATTR_REGCOUNT
	.align		4
.L_3383:
        /*4f50*/ 	.byte	0x04, 0x2f
        /*4f52*/ 	.short	(.L_3385 - .L_3384)
	.align		4
.L_3384:
        /*4f54*/ 	.word	index@(contiguous_logsumexp_u8)
        /*4f58*/ 	.word	0x00000010


	//----- nvinfo : EIATTR_FRAME_SIZE
	.align		4
.L_3385:
        /*4f5c*/ 	.byte	0x04, 0x11
        /*4f5e*/ 	.short	(.L_3387 - .L_3386)
	.align		4
.L_3386:
        /*4f60*/ 	.word	index@(contiguous_logsumexp_u8)
        /*4f64*/ 	.word	0x00000000


	//----- nvinfo : EIATTR_REGCOUNT
	.align		4
.L_3387:
        /*4f68*/ 	.byte	0x04, 0x2f
        /*4f6a*/ 	.short	(.L_3389 - .L_3388)
	.align		4
.L_3388:
        /*4f6c*/ 	.word	index@(contiguous_cumulate_logsumexp_u8)
        /*4f70*/ 	.word	0x0000000e


	//----- nvinfo : EIATTR_FRAME_SIZE
	.align		4
.L_3389:
        /*4f74*/ 	.byte	0x04, 0x11
        /*4f76*/ 	.short	(.L_3391 - .L_3390)
	.align		4
.L_3390:
        /*4f78*/ 	.word	index@(contiguous_cumulate_logsumexp_u8)
        /*4f7c*/ 	.word	0x00000000


	//----- nvinfo : EIATTR_REGCOUNT
	.align		4
.L_3391:
        /*4f80*/ 	.byte	0x04, 0x2f
        /*4f82*/ 	.short	(.L_3393 - .L_3392)
	.align		4
.L_3392:
        /*4f84*/ 	.word	index@(uncontiguous_logsumexp_u8)
        /*4f88*/ 	.word	0x00000030


	//----- nvinfo : EIATTR_FRAME_SIZE
	.align		4
.L_3393:
        /*4f8c*/ 	.byte	0x04, 0x11
        /*4f8e*/ 	.short	(.L_3395 - .L_3394)
	.align		4
.L_3394:
        /*4f90*/ 	.word	index@($__internal_63_$__cuda_sm20_rem_s64)
        /*4f94*/ 	.word	0x00000000


	//----- nvinfo : EIATTR_FRAME_SIZE
	.align		4
.L_3395:
        /*4f98*/ 	.byte	0x04, 0x11
        /*4f9a*/ 	.short	(.L_3397 - .L_3396)
	.align		4
.L_3396:
        /*4f9c*/ 	.word	index@($__internal_62_$__cuda_sm20_div_s64)
        /*4fa0*/ 	.word	0x00000000


	//----- nvinfo : EIATTR_FRAME_SIZE
	.align		4
.L_3397:
        /*4fa4*/ 	.byte	0x04, 0x11
        /*4fa6*/ 	.short	(.L_3399 - .L_3398)
	.align		4
.L_3398:
        /*4fa8*/ 	.word	index@(uncontiguous_logsumexp_u8)
        /*4fac*/ 	.word	0x00000000


	//----- nvinfo : EIATTR_REGCOUNT
	.align		4
.L_3399:
        /*4fb0*/ 	.byte	0x04, 0x2f
        /*4fb2*/ 	.short	(.L_3401 - .L_3400)
	.align		4
.L_3400:
        /*4fb4*/ 	.word	index@(uncontiguous_cumulate_logsumexp_u8)
        /*4fb8*/ 	.word	0x00000030


	//----- nvinfo : EIATTR_FRAME_SIZE
	.align		4
.L_3401:
        /*4fbc*/ 	.byte	0x04, 0x11
        /*4fbe*/ 	.short	(.L_3403 - .L_3402)
	.align		4
.L_3402:
        /*4fc0*/ 	.word	index@($__internal_61_$__cuda_sm20_rem_s64)
        /*4fc4*/ 	.word	0x00000000


	//----- nvinfo : EIATTR_FRAME_SIZE
	.align		4
.L_3403:
        /*4fc8*/ 	.byte	0x04, 0x11
        /*4fca*/ 	.short	(.L_3405 - .L_3404)
	.align		4
.L_3404:
        /*4fcc*/ 	.word	index@($__internal_60_$__cuda_sm20_div_s64)
        /*4fd0*/ 	.word	0x00000000


	//----- nvinfo : EIATTR_FRAME_SIZE
	.align		4
.L_3405:
        /*4fd4*/ 	.byte	0x04, 0x11
        /*4fd6*/ 	.short	(.L_3407 - .L_3406)
	.align		4
.L_3406:
        /*4fd8*/ 	.word	index@(uncontiguous_cumulate_logsumexp_u8)
        /*4fdc*/ 	.word	0x00000000


	//----- nvinfo : EIATTR_REGCOUNT
	.align		4
.L_3407:
        /*4fe0*/ 	.byte	0x04, 0x2f
        /*4fe2*/ 	.short	(.L_3409 - .L_3408)
	.align		4
.L_3408:
        /*4fe4*/ 	.word	index@(contiguous_logsumexp2_u8)
        /*4fe8*/ 	.word	0x00000030


	//----- nvinfo : EIATTR_FRAME_SIZE
	.align		4
.L_3409:
        /*4fec*/ 	.byte	0x04, 0x11
        /*4fee*/ 	.short	(.L_3411 - .L_3410)
	.align		4
.L_3410:
        /*4ff0*/ 	.word	index@($__internal_59_$__cuda_sm20_rem_s64)
        /*4ff4*/ 	.word	0x00000000


	//----- nvinfo : EIATTR_FRAME_SIZE
	.align		4
.L_3411:
        /*4ff8*/ 	.byte	0x04, 0x11
        /*4ffa*/ 	.short	(.L_3413 - .L_3412)
	.align		4
.L_3412:
        /*4ffc*/ 	.word	index@($__internal_58_$__cuda_sm20_div_s64)
        /*5000*/ 	.word	0x00000000


	//----- nvinfo : EIATTR_FRAME_SIZE
	.align		4
.L_3413:
        /*5004*/ 	.byte	0x04, 0x11
        /*5006*/ 	.short	(.L_3415 - .L_3414)
	.align		4
.L_3414:
        /*5008*/ 	.word	index@(contiguous_logsumexp2_u8)
        /*500c*/ 	.word	0x00000000


	//----- nvinfo : EIATTR_REGCOUNT
	.align		4
.L_3415:
        /*5010*/ 	.byte	0x04, 0x2f
        /*5012*/ 	.short	(.L_3417 - .L_3416)
	.align		4
.L_3416:
        /*5014*/ 	.word	index@(contiguous_logsumexp22_u8)
        /*5018*/ 	.word	0x0000000e


	//----- nvinfo : EIATTR_FRAME_SIZE
	.align		4
.L_3417:
        /*501c*/ 	.byte	0x04, 0x11
        /*501e*/ 	.short	(.L_3419 - .L_3418)
	.align		4
.L_3418:
        /*5020*/ 	.word	index@(contiguous_logsumexp22_u8)
        /*5024*/ 	.word	0x00000000


	//----- nvinfo : EIATTR_REGCOUNT
	.align		4
.L_3419:
        /*5028*/ 	.byte	0x04, 0x2f
        /*502a*/ 	.short	(.L_3421 - .L_3420)
	.align		4
.L_3420:
        /*502c*/ 	.word	index@(contiguous_logsumexp3_u8)
        /*5030*/ 	.word	0x0000002c


	//----- nvinfo : EIATTR_FRAME_SIZE
	.align		4
.L_3421:
        /*5034*/ 	.byte	0x04, 0x11
        /*5036*/ 	.short	(.L_3423 - .L_3422)
	.align		4
.L_3422:
        /*5038*/ 	.word	index@($__internal_57_$__cuda_sm20_rem_s64)
        /*503c*/ 	.word	0x00000000


	//----- nvinfo : EIATTR_FRAME_SIZE
	.align		4
.L_3423:
        /*5040*/ 	.byte	0x04, 0x11
        /*5042*/ 	.short	(.L_3425 - .L_3424)
	.align		4
.L_3424:
        /*5044*/ 	.word	index@($__internal_56_$__cuda_sm20_div_s64)
        /*5048*/ 	.word	0x00000000


	//----- nvinfo : EIATTR_FRAME_SIZE
	.align		4
.L_3425:
        /*504c*/ 	.byte	0x04, 0x11
        /*504e*/ 	.short	(.L_3427 - .L_3426)
	.align		4
.L_3426:
        /*5050*/ 	.word	index@(contiguous_logsumexp3_u8)
        /*5054*/ 	.word	0x00000000


	//----- nvinfo : EIATTR_REGCOUNT
	.align		4
.L_3427:
        /*5058*/ 	.byte	0x04, 0x2f
        /*505a*/ 	.short	(.L_3429 - .L_3428)
	.align		4
.L_3428:
        /*505c*/ 	.word	index@(contiguous_logsumexp33_u8)
        /*5060*/ 	.word	0x00000020


	//----- nvinfo : EIATTR_FRAME_SIZE
	.align		4
.L_3429:
        /*5064*/ 	.byte	0x04, 0x11
        /*5066*/ 	.short	(.L_3431 - .L_3430)
	.align		4
.L_3430:
        /*5068*/ 	.word	index@(contiguous_logsumexp33_u8)
        /*506c*/ 	.word	0x00000000


	//----- nvinfo : EIATTR_REGCOUNT
	.align		4
.L_3431:
        /*5070*/ 	.byte	0x04, 0x2f
        /*5072*/ 	.short	(.L_3433 - .L_3432)
	.align		4
.L_3432:
        /*5074*/ 	.word	index@(contiguous_logsumexp_u16)
        /*5078*/ 	.word	0x00000010


	//----- nvinfo : EIATTR_FRAME_SIZE
	.align		4
.L_3433:
        /*507c*/ 	.byte	0x04, 0x11
        /*507e*/ 	.short	(.L_3435 - .L_3434)
	.align		4
.L_3434:
        /*5080*/ 	.word	index@(contiguous_logsumexp_u16)
        /*5084*/ 	.word	0x00000000


	//----- nvinfo : EIATTR_REGCOUNT
	.align		4
.L_3435:
        /*5088*/ 	.byte	0x04, 0x2f
        /*508a*/ 	.short	(.L_3437 - .L_3436)
	.align		4
.L_3436:
        /*508c*/ 	.word	index@(contiguous_cumulate_logsumexp_u16)
        /*5090*/ 	.word	0x0000000e


	//----- nvinfo : EIATTR_FRAME_SIZE
	.align		4
.L_3437:
        /*5094*/ 	.byte	0x04, 0x11
        /*5096*/ 	.short	(.L_3439 - .L_3438)
	.align		4
.L_3438:
        /*5098*/ 	.word	index@(contiguous_cumulate_logsumexp_u16)
        /*509c*/ 	.word	0x00000000


	//----- nvinfo : EIATTR_REGCOUNT
	.align		4
.L_3439:
        /*50a0*/ 	.byte	0x04, 0x2f
        /*50a2*/ 	.short	(.L_3441 - .L_3440)
	.align		4
.L_3440:
        /*50a4*/ 	.word	index@(uncontiguous_logsumexp_u16)
        /*50a8*/ 	.word	0x00000030


	//----- nvinfo : EIATTR_FRAME_SIZE
	.align		4
.L_3441:
        /*50ac*/ 	.byte	0x04, 0x11
        /*50ae*/ 	.short	(.L_3443 - .L_3442)
	.align		4
.L_3442:
        /*50b0*/ 	.word	index@($__internal_55_$__cuda_sm20_rem_s64)
        /*50b4*/ 	.word	0x00000000


	//----- nvinfo : EIATTR_FRAME_SIZE
	.align		4
.L_3443:
        /*50b8*/ 	.byte	0x04, 0x11
        /*50ba*/ 	.short	(.L_3445 - .L_3444)
	.align		4
.L_3444:
        /*50bc*/ 	.word	index@($__internal_54_$__cuda_sm20_div_s64)
        /*50c0*/ 	.word	0x00000000


	//----- nvinfo : EIATTR_FRAME_SIZE
	.align		4
.L_3445:
        /*50c4*/ 	.byte	0x04, 0x11
        /*50c6*/ 	.short	(.L_3447 - .L_3446)
	.align		4
.L_3446:
        /*50c8*/ 	.word	index@(uncontiguous_logsumexp_u16)
        /*50cc*/ 	.word	0x00000000


	//----- nvinfo : EIATTR_REGCOUNT
	.align		4
.L_3447:
        /*50d0*/ 	.byte	0x04, 0x2f
        /*50d2*/ 	.short	(.L_3449 - .L_3448)
	.align		4
.L_3448:
        /*50d4*/ 	.word	index@(uncontiguous_cumulate_logsumexp_u16)
        /*50d8*/ 	.word	0x00000030


	//----- nvinfo : EIATTR_FRAME_SIZE
	.align		4
.L_3449:
        /*50dc*/ 	.byte	0x04, 0x11
        /*50de*/ 	.short	(.L_3451 - .L_3450)
	.align		4
.L_3450:
        /*50e0*/ 	.word	index@($__internal_53_$__cuda_sm20_rem_s64)
        /*50e4*/ 	.word	0x00000000


	//----- nvinfo : EIATTR_FRAME_SIZE
	.align		4
.L_3451:
        /*50e8*/ 	.byte	0x04, 0x11
        /*50ea*/ 	.short	(.L_3453 - .L_3452)
	.align		4
.L_3452:
        /*50ec*/ 	.word	index@($__internal_52_$__cuda_sm20_div_s64)
        /*50f0*/ 	.word	0x00000000


	//----- nvinfo : EIATTR_FRAME_SIZE
	.align		4
.L_3453:
        /*50f4*/ 	.byte	0x04, 0x11
        /*50f6*/ 	.short	(.L_3455 - .L_3454)
	.align		4
.L_3454:
        /*50f8*/ 	.word	index@(uncontiguous_cumulate_logsumexp_u16)
        /*50fc*/ 	.word	0x00000000


	//----- nvinfo : EIATTR_REGCOUNT
	.align		4
.L_3455:
        /*5100*/ 	.byte	0x04, 0x2f
        /*5102*/ 	.short	(.L_3457 - .L_3456)
	.align		4
.L_3456:
        /*5104*/ 	.word	index@(contiguous_logsumexp2_u16)
        /*5108*/ 	.word	0x00000030


	//----- nvinfo : EIATTR_FRAME_SIZE
	.align		4
.L_3457:
        /*510c*/ 	.byte	0x04, 0x11
        /*510e*/ 	.short	(.L_3459 - .L_3458)
	.align		4
.L_3458:
        /*5110*/ 	.word	index@($__internal_51_$__cuda_sm20_rem_s64)
        /*5114*/ 	.word	0x00000000


	//----- nvinfo : EIATTR_FRAME_SIZE
	.align		4
.L_3459:
        /*5118*/ 	.byte	0x04, 0x11
        /*511a*/ 	.short	(.L_3461 - .L_3460)
	.align		4
.L_3460:
        /*511c*/ 	.word	index@($__internal_50_$__cuda_sm20_div_s64)
        /*5120*/ 	.word	0x00000000


	//----- nvinfo : EIATTR_FRAME_SIZE
	.align		4
.L_3461:
        /*5124*/ 	.byte	0x04, 0x11
        /*5126*/ 	.short	(.L_3463 - .L_3462)
	.align		4
.L_3462:
        /*5128*/ 	.word	index@(contiguous_logsumexp2_u16)
        /*512c*/ 	.word	0x00000000


	//----- nvinfo : EIATTR_REGCOUNT
	.align		4
.L_3463:
        /*5130*/ 	.byte	0x04, 0x2f
        /*5132*/ 	.short	(.L_3465 - .L_3464)
	.align		4
.L_3464:
        /*5134*/ 	.word	index@(contiguous_logsumexp22_u16)
        /*5138*/ 	.word	0x0000000e


	//----- nvinfo : EIATTR_FRAME_SIZE
	.align		4
.L_3465:
        /*513c*/ 	.byte	0x04, 0x11
        /*513e*/ 	.short	(.L_3467 - .L_3466)
	.align		4
.L_3466:
        /*5140*/ 	.word	index@(contiguous_logsumexp22_u16)
        /*5144*/ 	.word	0x00000000


	//----- nvinfo : EIATTR_REGCOUNT
	.align		4
.L_3467:
        /*5148*/ 	.byte	0x04, 0x2f
        /*514a*/ 	.short	(.L_3469 - .L_3468)
	.align		4
.L_3468:
        /*514c*/ 	.word	index@(contiguous_logsumexp3_u16)
        /*5150*/ 	.word	0x0000002c


	//----- nvinfo : EIATTR_FRAME_SIZE
	.align		4
.L_3469:
        /*5154*/ 	.byte	0x04, 0x11
        /*5156*/ 	.short	(.L_3471 - .L_3470)
	.align		4
.L_3470:
        /*5158*/ 	.word	index@($__internal_49_$__cuda_sm20_rem_s64)
        /*515c*/ 	.word	0x00000000


	//----- nvinfo : EIATTR_FRAME_SIZE
	.align		4
.L_3471:
        /*5160*/ 	.byte	0x04, 0x11
        /*5162*/ 	.short	(.L_3473 - .L_3472)
	.align		4
.L_3472:
        /*5164*/ 	.word	index@($__internal_48_$__cuda_sm20_div_s64)
        /*5168*/ 	.word	0x00000000


	//----- nvinfo : EIATTR_FRAME_SIZE
	.align		4
.L_3473:
        /*516c*/ 	.byte	0x04, 0x11
        /*516e*/ 	.short	(.L_3475 - .L_3474)
	.align		4
.L_3474:
        /*5170*/ 	.word	index@(contiguous_logsumexp3_u16)
        /*5174*/ 	.word	0x00000000


	//----- nvinfo : EIATTR_REGCOUNT
	.align		4
.L_3475:
        /*5178*/ 	.byte	0x04, 0x2f
        /*517a*/ 	.short	(.L_3477 - .L_3476)
	.align		4
.L_3476:
        /*517c*/ 	.word	index@(contiguous_logsumexp33_u16)
        /*5180*/ 	.word	0x00000020


	//----- nvinfo : EIATTR_FRAME_SIZE
	.align		4
.L_3477:
        /*5184*/ 	.byte	0x04, 0x11
        /*5186*/ 	.short	(.L_3479 - .L_3478)
	.align		4
.L_3478:
        /*5188*/ 	.word	index@(contiguous_logsumexp33_u16)
        /*518c*/ 	.word	0x00000000


	//----- nvinfo : EIATTR_REGCOUNT
	.align		4
.L_3479:
        /*5190*/ 	.byte	0x04, 0x2f
        /*5192*/ 	.short	(.L_3481 - .L_3480)
	.align		4
.L_3480:
        /*5194*/ 	.word	index@(contiguous_logsumexp_u32)
        /*5198*/ 	.word	0x00000011


	//----- nvinfo : EIATTR_FRAME_SIZE
	.align		4
.L_3481:
        /*519c*/ 	.byte	0x04, 0x11
        /*519e*/ 	.short	(.L_3483 - .L_3482)
	.align		4
.L_3482:
        /*51a0*/ 	.word	index@(contiguous_logsumexp_u32)
        /*51a4*/ 	.word	0x00000000


	//----- nvinfo : EIATTR_REGCOUNT
	.align		4
.L_3483:
        /*51a8*/ 	.byte	0x04, 0x2f
        /*51aa*/ 	.short	(.L_3485 - .L_3484)
	.align		4
.L_3484:
        /*51ac*/ 	.word	index@(contiguous_cumulate_logsumexp_u32)
        /*51b0*/ 	.word	0x0000000d


	//----- nvinfo : EIATTR_FRAME_SIZE
	.align		4
.L_3485:
        /*51b4*/ 	.byte	0x04, 0x11
        /*51b6*/ 	.short	(.L_3487 - .L_3486)
	.align		4
.L_3486:
        /*51b8*/ 	.word	index@(contiguous_cumulate_logsumexp_u32)
        /*51bc*/ 	.word	0x00000000


	//----- nvinfo : EIATTR_REGCOUNT
	.align		4
.L_3487:
        /*51c0*/ 	.byte	0x04, 0x2f
        /*51c2*/ 	.short	(.L_3489 - .L_3488)
	.align		4
.L_3488:
        /*51c4*/ 	.word	index@(uncontiguous_logsumexp_u32)
        /*51c8*/ 	.word	0x0000002e


	//----- nvinfo : EIATTR_FRAME_SIZE
	.align		4
.L_3489:
        /*51cc*/ 	.byte	0x04, 0x11
        /*51ce*/ 	.short	(.L_3491 - .L_3490)
	.align		4
.L_3490:
        /*51d0*/ 	.word	index@($__internal_47_$__cuda_sm20_rem_s64)
        /*51d4*/ 	.word	0x00000000


	//----- nvinfo : EIATTR_FRAME_SIZE
	.align		4
.L_3491:
        /*51d8*/ 	.byte	0x04, 0x11
        /*51da*/ 	.short	(.L_3493 - .L_3492)
	.align		4
.L_3492:
        /*51dc*/ 	.word	index@($__internal_46_$__cuda_sm20_div_s64)
        /*51e0*/ 	.word	0x00000000


	//----- nvinfo : EIATTR_FRAME_SIZE
	.align		4
.L_3493:
        /*51e4*/ 	.byte	0x04, 0x11
        /*51e6*/ 	.short	(.L_3495 - .L_3494)
	.align		4
.L_3494:
        /*51e8*/ 	.word	index@(uncontiguous_logsumexp_u32)
        /*51ec*/ 	.word	0x00000000


	//----- nvinfo : EIATTR_REGCOUNT
	.align		4
.L_3495:
        /*51f0*/ 	.byte	0x04, 0x2f
        /*51f2*/ 	.short	(.L_3497 - .L_3496)
	.align		4
.L_3496:
        /*51f4*/ 	.word	index@(uncontiguous_cumulate_logsumexp_u32)
        /*51f8*/ 	.word	0x0000002e


	//----- nvinfo : EIATTR_FRAME_SIZE
	.align		4
.L_3497:
        /*51fc*/ 	.byte	0x04, 0x11
        /*51fe*/ 	.short	(.L_3499 - .L_3498)
	.align		4
.L_3498:
        /*5200*/ 	.word	index@($__internal_45_$__cuda_sm20_rem_s64)
        /*5204*/ 	.word	0x00000000


	//----- nvinfo : EIATTR_FRAME_SIZE
	.align		4
.L_3499:
        /*5208*/ 	.byte	0x04, 0x11
        /*520a*/ 	.short	(.L_3501 - .L_3500)
	.align		4
.L_3500:
        /*520c*/ 	.word	index@($__internal_44_$__cuda_sm20_div_s64)
        /*5210*/ 	.word	0x00000000


	//----- nvinfo : EIATTR_FRAME_SIZE
	.align		4
.L_3501:
        /*5214*/ 	.byte	0x04, 0x11
        /*5216*/ 	.short	(.L_3503 - .L_3502)
	.align		4
.L_3502:
        /*5218*/ 	.word	index@(uncontiguous_cumulate_logsumexp_u32)
        /*521c*/ 	.word	0x00000000


	//----- nvinfo : EIATTR_REGCOUNT
	.align		4
.L_3503:
        /*5220*/ 	.byte	0x04, 0x2f
        /*5222*/ 	.short	(.L_3505 - .L_3504)
	.align		4
.L_3504:
        /*5224*/ 	.word	index@(contiguous_logsumexp2_u32)
        /*5228*/ 	.word	0x00000030


	//----- nvinfo : EIATTR_FRAME_SIZE
	.align		4
.L_3505:
        /*522c*/ 	.byte	0x04, 0x11
        /*522e*/ 	.short	(.L_3507 - .L_3506)
	.align		4
.L_3506:
        /*5230*/ 	.word	index@($__internal_43_$__cuda_sm20_rem_s64)
        /*5234*/ 	.word	0x00000000


	//----- nvinfo : EIATTR_FRAME_SIZE
	.align		4
.L_3507:
        /*5238*/ 	.byte	0x04, 0x11
        /*523a*/ 	.short	(.L_3509 - .L_3508)
	.align		4
.L_3508:
        /*523c*/ 	.word	index@($__internal_42_$__cuda_sm20_div_s64)
        /*5240*/ 	.word	0x00000000


	//----- nvinfo : EIATTR_FRAME_SIZE
	.align		4
.L_3509:
        /*5244*/ 	.byte	0x04, 0x11
        /*5246*/ 	.short	(.L_3511 - .L_3510)
	.align		4
.L_3510:
        /*5248*/ 	.word	index@(contiguous_logsumexp2_u32)
        /*524c*/ 	.word	0x00000000


	//----- nvinfo : EIATTR_REGCOUNT
	.align		4
.L_3511:
        /*5250*/ 	.byte	0x04, 0x2f
        /*5252*/ 	.short	(.L_3513 - .L_3512)
	.align		4
.L_3512:
        /*5254*/ 	.word	index@(contiguous_logsumexp22_u32)
        /*5258*/ 	.word	0x0000000e


	//----- nvinfo : EIATTR_FRAME_SIZE
	.align		4
.L_3513:
        /*525c*/ 	.byte	0x04, 0x11
        /*525e*/ 	.short	(.L_3515 - .L_3514)
	.align		4
.L_3514:
        /*5260*/ 	.word	index@(contiguous_logsumexp22_u32)
        /*5264*/ 	.word	0x00000000


	//----- nvinfo : EIATTR_REGCOUNT
	.align		4
.L_3515:
        /*5268*/ 	.byte	0x04, 0x2f
        /*526a*/ 	.short	(.L_3517 - .L_3516)
	.align		4
.L_3516:
        /*526c*/ 	.word	index@(contiguous_logsumexp3_u32)
        /*5270*/ 	.word	0x0000002c


	//----- nvinfo : EIATTR_FRAME_SIZE
	.align		4
.L_3517:
        /*5274*/ 	.byte	0x04, 0x11
        /*5276*/ 	.short	(.L_3519 - .L_3518)
	.align		4
.L_3518:
        /*5278*/ 	.word	index@($__internal_41_$__cuda_sm20_rem_s64)
        /*527c*/ 	.word	0x00000000


	//----- nvinfo : EIATTR_FRAME_SIZE
	.align		4
.L_3519:
        /*5280*/ 	.byte	0x04, 0x11
        /*5282*/ 	.short	(.L_3521 - .L_3520)
	.align		4
.L_3520:
        /*5284*/ 	.word	index@($__internal_40_$__cuda_sm20_div_s64)
        /*5288*/ 	.word	0x00000000


	//----- nvinfo : EIATTR_FRAME_SIZE
	.align		4
.L_3521:
        /*528c*/ 	.byte	0x04, 0x11
        /*528e*/ 	.short	(.L_3523 - .L_3522)
	.align		4
.L_3522:
        /*5290*/ 	.word	index@(contiguous_logsumexp3_u32)
        /*5294*/ 	.word	0x00000000


	//----- nvinfo : EIATTR_REGCOUNT
	.align		4
.L_3523:
        /*5298*/ 	.byte	0x04, 0x2f
        /*529a*/ 	.short	(.L_3525 - .L_3524)
	.align		4
.L_3524:
        /*529c*/ 	.word	index@(contiguous_logsumexp33_u32)
        /*52a0*/ 	.word	0x0000001c


	//----- nvinfo : EIATTR_FRAME_SIZE
	.align		4
.L_3525:
        /*52a4*/ 	.byte	0x04, 0x11
        /*52a6*/ 	.short	(.L_3527 - .L_3526)
	.align		4
.L_3526:
        /*52a8*/ 	.word	index@(contiguous_logsumexp33_u32)
        /*52ac*/ 	.word	0x00000000


	//----- nvinfo : EIATTR_REGCOUNT
	.align		4
.L_3527:
        /*52b0*/ 	.byte	0x04, 0x2f
        /*52b2*/ 	.short	(.L_3529 - .L_3528)
	.align		4
.L_3528:
        /*52b4*/ 	.word	index@(contiguous_logsumexp_u64)
        /*52b8*/ 	.word	0x0000002a


	//----- nvinfo : EIATTR_FRAME_SIZE
	.align		4
.L_3529:
        /*52bc*/ 	.byte	0x04, 0x11
        /*52be*/ 	.short	(.L_3531 - .L_3530)
	.align		4
.L_3530:
        /*52c0*/ 	.word	index@(contiguous_logsumexp_u64)
        /*52c4*/ 	.word	0x00000000


	//----- nvinfo : EIATTR_REGCOUNT
	.align		4
.L_3531:
        /*52c8*/ 	.byte	0x04, 0x2f
        /*52ca*/ 	.short	(.L_3533 - .L_3532)
	.align		4
.L_3532:
        /*52cc*/ 	.word	index@(contiguous_cumulate_logsumexp_u64)
        /*52d0*/ 	.word	0x00000010


	//----- nvinfo : EIATTR_FRAME_SIZE
	.align		4
.L_3533:
        /*52d4*/ 	.byte	0x04, 0x11
        /*52d6*/ 	.short	(.L_3535 - .L_3534)
	.align		4
.L_3534:
        /*52d8*/ 	.word	index@(contiguous_cumulate_logsumexp_u64)
        /*52dc*/ 	.word	0x00000000


	//----- nvinfo : EIATTR_REGCOUNT
	.align		4
.L_3535:
        /*52e0*/ 	.byte	0x04, 0x2f
        /*52e2*/ 	.short	(.L_3537 - .L_3536)
	.align		4
.L_3536:
        /*52e4*/ 	.word	index@(uncontiguous_logsumexp_u64)
        /*52e8*/ 	.word	0x0000002e


	//----- nvinfo : EIATTR_FRAME_SIZE
	.align		4
.L_3537:
        /*52ec*/ 	.byte	0x04, 0x11
        /*52ee*/ 	.short	(.L_3539 - .L_3538)
	.align		4
.L_3538:
        /*52f0*/ 	.word	index@($__internal_39_$__cuda_sm20_rem_s64)
        /*52f4*/ 	.word	0x00000000


	//----- nvinfo : EIATTR_FRAME_SIZE
	.align		4
.L_3539:
        /*52f8*/ 	.byte	0x04, 0x11
        /*52fa*/ 	.short	(.L_3541 - .L_3540)
	.align		4
.L_3540:
        /*52fc*/ 	.word	index@($__internal_38_$__cuda_sm20_div_s64)
        /*5300*/ 	.word	0x00000000


	//----- nvinfo : EIATTR_FRAME_SIZE
	.align		4
.L_3541:
        /*5304*/ 	.byte	0x04, 0x11
        /*5306*/ 	.short	(.L_3543 - .L_3542)
	.align		4
.L_3542:
        /*5308*/ 	.word	index@(uncontiguous_logsumexp_u64)
        /*530c*/ 	.word	0x00000000


	//----- nvinfo : EIATTR_REGCOUNT
	.align		4
.L_3543:
        /*5310*/ 	.byte	0x04, 0x2f
        /*5312*/ 	.short	(.L_3545 - .L_3544)
	.align		4
.L_3544:
        /*5314*/ 	.word	index@(uncontiguous_cumulate_logsumexp_u64)
        /*5318*/ 	.word	0x0000002e


	//----- nvinfo : EIATTR_FRAME_SIZE
	.align		4
.L_3545:
        /*531c*/ 	.byte	0x04, 0x11
        /*531e*/ 	.short	(.L_3547 - .L_3546)
	.align		4
.L_3546:
        /*5320*/ 	.word	index@($__internal_37_$__cuda_sm20_rem_s64)
        /*5324*/ 	.word	0x00000000


	//----- nvinfo : EIATTR_FRAME_SIZE
	.align		4
.L_3547:
        /*5328*/ 	.byte	0x04, 0x11
        /*532a*/ 	.short	(.L_3549 - .L_3548)
	.align		4
.L_3548:
        /*532c*/ 	.word	index@($__internal_36_$__cuda_sm20_div_s64)
        /*5330*/ 	.word	0x00000000


	//----- nvinfo : EIATTR_FRAME_SIZE
	.align		4
.L_3549:
        /*5334*/ 	.byte	0x04, 0x11
        /*5336*/ 	.short	(.L_3551 - .L_3550)
	.align		4
.L_3550:
        /*5338*/ 	.word	index@(uncontiguous_cumulate_logsumexp_u64)
        /*533c*/ 	.word	0x00000000


	//----- nvinfo : EIATTR_REGCOUNT
	.align		4
.L_3551:
        /*5340*/ 	.byte	0x04, 0x2f
        /*5342*/ 	.short	(.L_3553 - .L_3552)
	.align		4
.L_3552:
        /*5344*/ 	.word	index@(contiguous_logsumexp2_u64)
        /*5348*/ 	.word	0x0000002e


	//----- nvinfo : EIATTR_FRAME_SIZE
	.align		4
.L_3553:
        /*534c*/ 	.byte	0x04, 0x11
        /*534e*/ 	.short	(.L_3555 - .L_3554)
	.align		4
.L_3554:
        /*5350*/ 	.word	index@($__internal_35_$__cuda_sm20_rem_s64)
        /*5354*/ 	.word	0x00000000


	//----- nvinfo : EIATTR_FRAME_SIZE
	.align		4
.L_3555:
        /*5358*/ 	.byte	0x04, 0x11
        /*535a*/ 	.short	(.L_3557 - .L_3556)
	.align		4
.L_3556:
        /*535c*/ 	.word	index@($__internal_34_$__cuda_sm20_div_s64)
        /*5360*/ 	.word	0x00000000


	//----- nvinfo : EIATTR_FRAME_SIZE
	.align		4
.L_3557:
        /*5364*/ 	.byte	0x04, 0x11
        /*5366*/ 	.short	(.L_3559 - .L_3558)
	.align		4
.L_3558:
        /*5368*/ 	.word	index@(contiguous_logsumexp2_u64)
        /*536c*/ 	.word	0x00000000


	//----- nvinfo : EIATTR_REGCOUNT
	.align		4
.L_3559:
        /*5370*/ 	.byte	0x04, 0x2f
        /*5372*/ 	.short	(.L_3561 - .L_3560)
	.align		4
.L_3560:
        /*5374*/ 	.word	index@(contiguous_logsumexp22_u64)
        /*5378*/ 	.word	0x00000010


	//----- nvinfo : EIATTR_FRAME_SIZE
	.align		4
.L_3561:
        /*537c*/ 	.byte	0x04, 0x11
        /*537e*/ 	.short	(.L_3563 - .L_3562)
	.align		4
.L_3562:
        /*5380*/ 	.word	index@(contiguous_logsumexp22_u64)
        /*5384*/ 	.word	0x00000000


	//----- nvinfo : EIATTR_REGCOUNT
	.align		4
.L_3563:
        /*5388*/ 	.byte	0x04, 0x2f
        /*538a*/ 	.short	(.L_3565 - .L_3564)
	.align		4
.L_3564:
        /*538c*/ 	.word	index@(contiguous_logsumexp3_u64)
        /*5390*/ 	.word	0x0000002c


	//----- nvinfo : EIATTR_FRAME_SIZE
	.align		4
.L_3565:
        /*5394*/ 	.byte	0x04, 0x11
        /*5396*/ 	.short	(.L_3567 - .L_3566)
	.align		4
.L_3566:
        /*5398*/ 	.word	index@($__internal_33_$__cuda_sm20_rem_s64)
        /*539c*/ 	.word	0x00000000


	//----- nvinfo : EIATTR_FRAME_SIZE
	.align		4
.L_3567:
        /*53a0*/ 	.byte	0x04, 0x11
        /*53a2*/ 	.short	(.L_3569 - .L_3568)
	.align		4
.L_3568:
        /*53a4*/ 	.word	index@($__internal_32_$__cuda_sm20_div_s64)
        /*53a8*/ 	.word	0x00000000


	//----- nvinfo : EIATTR_FRAME_SIZE
	.align		4
.L_3569:
        /*53ac*/ 	.byte	0x04, 0x11
        /*53ae*/ 	.short	(.L_3571 - .L_3570)
	.align		4
.L_3570:
        /*53b0*/ 	.word	index@(contiguous_logsumexp3_u64)
        /*53b4*/ 	.word	0x00000000


	//----- nvinfo : EIATTR_REGCOUNT
	.align		4
.L_3571:
        /*53b8*/ 	.byte	0x04, 0x2f
        /*53ba*/ 	.short	(.L_3573 - .L_3572)
	.align		4
.L_3572:
        /*53bc*/ 	.word	index@(contiguous_logsumexp33_u64)
        /*53c0*/ 	.word	0x00000020


	//----- nvinfo : EIATTR_FRAME_SIZE
	.align		4
.L_3573:
        /*53c4*/ 	.byte	0x04, 0x11
        /*53c6*/ 	.short	(.L_3575 - .L_3574)
	.align		4
.L_3574:
        /*53c8*/ 	.word	index@(contiguous_logsumexp33_u64)
        /*53cc*/ 	.word	0x00000000


	//----- nvinfo : EIATTR_REGCOUNT
	.align		4
.L_3575:
        /*53d0*/ 	.byte	0x04, 0x2f
        /*53d2*/ 	.short	(.L_3577 - .L_3576)
	.align		4
.L_3576:
        /*53d4*/ 	.word	index@(contiguous_logsumexp_f32)
        /*53d8*/ 	.word	0x00000010


	//----- nvinfo : EIATTR_FRAME_SIZE
	.align		4
.L_3577:
        /*53dc*/ 	.byte	0x04, 0x11
        /*53de*/ 	.short	(.L_3579 - .L_3578)
	.align		4
.L_3578:
        /*53e0*/ 	.word	index@(contiguous_logsumexp_f32)
        /*53e4*/ 	.word	0x00000000


	//----- nvinfo : EIATTR_REGCOUNT
	.align		4
.L_3579:
        /*53e8*/ 	.byte	0x04, 0x2f
        /*53ea*/ 	.short	(.L_3581 - .L_3580)
	.align		4
.L_3580:
        /*53ec*/ 	.word	index@(contiguous_cumulate_logsumexp_f32)
        /*53f0*/ 	.word	0x0000000d


	//----- nvinfo : EIATTR_FRAME_SIZE
	.align		4
.L_3581:
        /*53f4*/ 	.byte	0x04, 0x11
        /*53f6*/ 	.short	(.L_3583 - .L_3582)
	.align		4
.L_3582:
        /*53f8*/ 	.word	index@(contiguous_cumulate_logsumexp_f32)
        /*53fc*/ 	.word	0x00000000


	//----- nvinfo : EIATTR_REGCOUNT
	.align		4
.L_3583:
        /*5400*/ 	.byte	0x04, 0x2f
        /*5402*/ 	.short	(.L_3585 - .L_3584)
	.align		4
.L_3584:
        /*5404*/ 	.word	index@(uncontiguous_logsumexp_f32)
        /*5408*/ 	.word	0x0000002e


	//----- nvinfo : EIATTR_FRAME_SIZE
	.align		4
.L_3585:
        /*540c*/ 	.byte	0x04, 0x11
        /*540e*/ 	.short	(.L_3587 - .L_3586)
	.align		4
.L_3586:
        /*5410*/ 	.word	index@($__internal_31_$__cuda_sm20_rem_s64)
        /*5414*/ 	.word	0x00000000


	//----- nvinfo : EIATTR_FRAME_SIZE
	.align		4
.L_3587:
        /*5418*/ 	.byte	0x04, 0x11
        /*541a*/ 	.short	(.L_3589 - .L_3588)
	.align		4
.L_3588:
        /*541c*/ 	.word	index@($__internal_30_$__cuda_sm20_div_s64)
        /*5420*/ 	.word	0x00000000


	//----- nvinfo : EIATTR_FRAME_SIZE
	.align		4
.L_3589:
        /*5424*/ 	.byte	0x04, 0x11
        /*5426*/ 	.short	(.L_3591 - .L_3590)
	.align		4
.L_3590:
        /*5428*/ 	.word	index@(uncontiguous_logsumexp_f32)
        /*542c*/ 	.word	0x00000000


	//----- nvinfo : EIATTR_REGCOUNT
	.align		4
.L_3591:
        /*5430*/ 	.byte	0x04, 0x2f
        /*5432*/ 	.short	(.L_3593 - .L_3592)
	.align		4
.L_3592:
        /*5434*/ 	.word	index@(uncontiguous_cumulate_logsumexp_f32)
        /*5438*/ 	.word	0x0000002e


	//----- nvinfo : EIATTR_FRAME_SIZE
	.align		4
.L_3593:
        /*543c*/ 	.byte	0x04, 0x11
        /*543e*/ 	.short	(.L_3595 - .L_3594)
	.align		4
.L_3594:
        /*5440*/ 	.word	index@($__internal_29_$__cuda_sm20_rem_s64)
        /*5444*/ 	.word	0x00000000


	//----- nvinfo : EIATTR_FRAME_SIZE
	.align		4
.L_3595:
        /*5448*/ 	.byte	0x04, 0x11
        /*544a*/ 	.short	(.L_3597 - .L_3596)
	.align		4
.L_3596:
        /*544c*/ 	.word	index@($__internal_28_$__cuda_sm20_div_s64)
        /*5450*/ 	.word	0x00000000


	//----- nvinfo : EIATTR_FRAME_SIZE
	.align		4
.L_3597:
        /*5454*/ 	.byte	0x04, 0x11
        /*5456*/ 	.short	(.L_3599 - .L_3598)
	.align		4
.L_3598:
        /*5458*/ 	.word	index@(uncontiguous_cumulate_logsumexp_f32)
        /*545c*/ 	.word	0x00000000


	//----- nvinfo : EIATTR_REGCOUNT
	.align		4
.L_3599:
        /*5460*/ 	.byte	0x04, 0x2f
        /*5462*/ 	.short	(.L_3601 - .L_3600)
	.align		4
.L_3600:
        /*5464*/ 	.word	index@(contiguous_logsumexp2_f32)
        /*5468*/ 	.word	0x00000030


	//----- nvinfo : EIATTR_FRAME_SIZE
	.align		4
.L_3601:
        /*546c*/ 	.byte	0x04, 0x11
        /*546e*/ 	.short	(.L_3603 - .L_3602)
	.align		4
.L_3602:
        /*5470*/ 	.word	index@($__internal_27_$__cuda_sm20_rem_s64)
        /*5474*/ 	.word	0x00000000


	//----- nvinfo : EIATTR_FRAME_SIZE
	.align		4
.L_3603:
        /*5478*/ 	.byte	0x04, 0x11
        /*547a*/ 	.short	(.L_3605 - .L_3604)
	.align		4
.L_3604:
        /*547c*/ 	.word	index@($__internal_26_$__cuda_sm20_div_s64)
        /*5480*/ 	.word	0x00000000


	//----- nvinfo : EIATTR_FRAME_SIZE
	.align		4
.L_3605:
        /*5484*/ 	.byte	0x04, 0x11
        /*5486*/ 	.short	(.L_3607 - .L_3606)
	.align		4
.L_3606:
        /*5488*/ 	.word	index@(contiguous_logsumexp2_f32)
        /*548c*/ 	.word	0x00000000


	//----- nvinfo : EIATTR_REGCOUNT
	.align		4
.L_3607:
        /*5490*/ 	.byte	0x04, 0x2f
        /*5492*/ 	.short	(.L_3609 - .L_3608)
	.align		4
.L_3608:
        /*5494*/ 	.word	index@(contiguous_logsumexp22_f32)
        /*5498*/ 	.word	0x0000000e


	//----- nvinfo : EIATTR_FRAME_SIZE
	.align		4
.L_3609:
        /*549c*/ 	.byte	0x04, 0x11
        /*549e*/ 	.short	(.L_3611 - .L_3610)
	.align		4
.L_3610:
        /*54a0*/ 	.word	index@(contiguous_logsumexp22_f32)
        /*54a4*/ 	.word	0x00000000


	//----- nvinfo : EIATTR_REGCOUNT
	.align		4
.L_3611:
        /*54a8*/ 	.byte	0x04, 0x2f
        /*54aa*/ 	.short	(.L_3613 - .L_3612)
	.align		4
.L_3612:
        /*54ac*/ 	.word	index@(contiguous_logsumexp3_f32)
        /*54b0*/ 	.word	0x0000002c


	//----- nvinfo : EIATTR_FRAME_SIZE
	.align		4
.L_3613:
        /*54b4*/ 	.byte	0x04, 0x11
        /*54b6*/ 	.short	(.L_3615 - .L_3614)
	.align		4
.L_3614:
        /*54b8*/ 	.word	index@($__internal_25_$__cuda_sm20_rem_s64)
        /*54bc*/ 	.word	0x00000000


	//----- nvinfo : EIATTR_FRAME_SIZE
	.align		4
.L_3615:
        /*54c0*/ 	.byte	0x04, 0x11
        /*54c2*/ 	.short	(.L_3617 - .L_3616)
	.align		4
.L_3616:
        /*54c4*/ 	.word	index@($__internal_24_$__cuda_sm20_div_s64)
        /*54c8*/ 	.word	0x00000000


	//----- nvinfo : EIATTR_FRAME_SIZE
	.align		4
.L_3617:
        /*54cc*/ 	.byte	0x04, 0x11
        /*54ce*/ 	.short	(.L_3619 - .L_3618)
	.align		4
.L_3618:
        /*54d0*/ 	.word	index@(contiguous_logsumexp3_f32)
        /*54d4*/ 	.word	0x00000000


	//----- nvinfo : EIATTR_REGCOUNT
	.align		4
.L_3619:
        /*54d8*/ 	.byte	0x04, 0x2f
        /*54da*/ 	.short	(.L_3621 - .L_3620)
	.align		4
.L_3620:
        /*54dc*/ 	.word	index@(contiguous_logsumexp33_f32)
        /*54e0*/ 	.word	0x0000001c


	//----- nvinfo : EIATTR_FRAME_SIZE
	.align		4
.L_3621:
        /*54e4*/ 	.byte	0x04, 0x11
        /*54e6*/ 	.short	(.L_3623 - .L_3622)
	.align		4
.L_3622:
        /*54e8*/ 	.word	index@(contiguous_logsumexp33_f32)
        /*54ec*/ 	.word	0x00000000


	//----- nvinfo : EIATTR_REGCOUNT
	.align		4
.L_3623:
        /*54f0*/ 	.byte	0x04, 0x2f
        /*54f2*/ 	.short	(.L_3625 - .L_3624)
	.align		4
.L_3624:
        /*54f4*/ 	.word	index@(contiguous_logsumexp_f64)
        /*54f8*/ 	.word	0x0000002a


	//----- nvinfo : EIATTR_FRAME_SIZE
	.align		4
.L_3625:
        /*54fc*/ 	.byte	0x04, 0x11
        /*54fe*/ 	.short	(.L_3627 - .L_3626)
	.align		4
.L_3626:
        /*5500*/ 	.word	index@(contiguous_logsumexp_f64)
        /*5504*/ 	.word	0x00000000


	//----- nvinfo : EIATTR_REGCOUNT
	.align		4
.L_3627:
        /*5508*/ 	.byte	0x04, 0x2f
        /*550a*/ 	.short	(.L_3629 - .L_3628)
	.align		4
.L_3628:
        /*550c*/ 	.word	index@(contiguous_cumulate_logsumexp_f64)
        /*5510*/ 	.word	0x00000010


	//----- nvinfo : EIATTR_FRAME_SIZE
	.align		4
.L_3629:
        /*5514*/ 	.byte	0x04, 0x11
        /*5516*/ 	.short	(.L_3631 - .L_3630)
	.align		4
.L_3630:
        /*5518*/ 	.word	index@(contiguous_cumulate_logsumexp_f64)
        /*551c*/ 	.word	0x00000000


	//----- nvinfo : EIATTR_REGCOUNT
	.align		4
.L_3631:
        /*5520*/ 	.byte	0x04, 0x2f
        /*5522*/ 	.short	(.L_3633 - .L_3632)
	.align		4
.L_3632:
        /*5524*/ 	.word	index@(uncontiguous_logsumexp_f64)
        /*5528*/ 	.word	0x0000002e


	//----- nvinfo : EIATTR_FRAME_SIZE
	.align		4
.L_3633:
        /*552c*/ 	.byte	0x04, 0x11
        /*552e*/ 	.short	(.L_3635 - .L_3634)
	.align		4
.L_3634:
        /*5530*/ 	.word	index@($__internal_23_$__cuda_sm20_rem_s64)
        /*5534*/ 	.word	0x00000000


	//----- nvinfo : EIATTR_FRAME_SIZE
	.align		4
.L_3635:
        /*5538*/ 	.byte	0x04, 0x11
        /*553a*/ 	.short	(.L_3637 - .L_3636)
	.align		4
.L_3636:
        /*553c*/ 	.word	index@($__internal_22_$__cuda_sm20_div_s64)
        /*5540*/ 	.word	0x00000000


	//----- nvinfo : EIATTR_FRAME_SIZE
	.align		4
.L_3637:
        /*5544*/ 	.byte	0x04, 0x11
        /*5546*/ 	.short	(.L_3639 - .L_3638)
	.align		4
.L_3638:
        /*5548*/ 	.word	index@(uncontiguous_logsumexp_f64)
        /*554c*/ 	.word	0x00000000


	//----- nvinfo : EIATTR_REGCOUNT
	.align		4
.L_3639:
        /*5550*/ 	.byte	0x04, 0x2f
        /*5552*/ 	.short	(.L_3641 - .L_3640)
	.align		4
.L_3640:
        /*5554*/ 	.word	index@(uncontiguous_cumulate_logsumexp_f64)
        /*5558*/ 	.word	0x0000002e


	//----- nvinfo : EIATTR_FRAME_SIZE
	.align		4
.L_3641:
        /*555c*/ 	.byte	0x04, 0x11
        /*555e*/ 	.short	(.L_3643 - .L_3642)
	.align		4
.L_3642:
        /*5560*/ 	.word	index@($__internal_21_$__cuda_sm20_rem_s64)
        /*5564*/ 	.word	0x00000000


	//----- nvinfo : EIATTR_FRAME_SIZE
	.align		4
.L_3643:
        /*5568*/ 	.byte	0x04, 0x11
        /*556a*/ 	.short	(.L_3645 - .L_3644)
	.align		4
.L_3644:
        /*556c*/ 	.word	index@($__internal_20_$__cuda_sm20_div_s64)
        /*5570*/ 	.word	0x00000000


	//----- nvinfo : EIATTR_FRAME_SIZE
	.align		4
.L_3645:
        /*5574*/ 	.byte	0x04, 0x11
        /*5576*/ 	.short	(.L_3647 - .L_3646)
	.align		4
.L_3646:
        /*5578*/ 	.word	index@(uncontiguous_cumulate_logsumexp_f64)
        /*557c*/ 	.word	0x00000000


	//----- nvinfo : EIATTR_REGCOUNT
	.align		4
.L_3647:
        /*5580*/ 	.byte	0x04, 0x2f
        /*5582*/ 	.short	(.L_3649 - .L_3648)
	.align		4
.L_3648:
        /*5584*/ 	.word	index@(contiguous_logsumexp2_f64)
        /*5588*/ 	.word	0x0000002e


	//----- nvinfo : EIATTR_FRAME_SIZE
	.align		4
.L_3649:
        /*558c*/ 	.byte	0x04, 0x11
        /*558e*/ 	.short	(.L_3651 - .L_3650)
	.align		4
.L_3650:
        /*5590*/ 	.word	index@($__internal_19_$__cuda_sm20_rem_s64)
        /*5594*/ 	.word	0x00000000


	//----- nvinfo : EIATTR_FRAME_SIZE
	.align		4
.L_3651:
        /*5598*/ 	.byte	0x04, 0x11
        /*559a*/ 	.short	(.L_3653 - .L_3652)
	.align		4
.L_3652:
        /*559c*/ 	.word	index@($__internal_18_$__cuda_sm20_div_s64)
        /*55a0*/ 	.word	0x00000000


	//----- nvinfo : EIATTR_FRAME_SIZE
	.align		4
.L_3653:
        /*55a4*/ 	.byte	0x04, 0x11
        /*55a6*/ 	.short	(.L_3655 - .L_3654)
	.align		4
.L_3654:
        /*55a8*/ 	.word	index@(contiguous_logsumexp2_f64)
        /*55ac*/ 	.word	0x00000000


	//----- nvinfo : EIATTR_REGCOUNT
	.align		4
.L_3655:
        /*55b0*/ 	.byte	0x04, 0x2f
        /*55b2*/ 	.short	(.L_3657 - .L_3656)
	.align		4
.L_3656:
        /*55b4*/ 	.word	index@(contiguous_logsumexp22_f64)
        /*55b8*/ 	.word	0x00000010


	//----- nvinfo : EIATTR_FRAME_SIZE
	.align		4
.L_3657:
        /*55bc*/ 	.byte	0x04, 0x11
        /*55be*/ 	.short	(.L_3659 - .L_3658)
	.align		4
.L_3658:
        /*55c0*/ 	.word	index@(contiguous_logsumexp22_f64)
        /*55c4*/ 	.word	0x00000000


	//----- nvinfo : EIATTR_REGCOUNT
	.align		4
.L_3659:
        /*55c8*/ 	.byte	0x04, 0x2f
        /*55ca*/ 	.short	(.L_3661 - .L_3660)
	.align		4
.L_3660:
        /*55cc*/ 	.word	index@(contiguous_logsumexp3_f64)
        /*55d0*/ 	.word	0x0000002c


	//----- nvinfo : EIATTR_FRAME_SIZE
	.align		4
.L_3661:
        /*55d4*/ 	.byte	0x04, 0x11
        /*55d6*/ 	.short	(.L_3663 - .L_3662)
	.align		4
.L_3662:
        /*55d8*/ 	.word	index@($__internal_17_$__cuda_sm20_rem_s64)
        /*55dc*/ 	.word	0x00000000


	//----- nvinfo : EIATTR_FRAME_SIZE
	.align		4
.L_3663:
        /*55e0*/ 	.byte	0x04, 0x11
        /*55e2*/ 	.short	(.L_3665 - .L_3664)
	.align		4
.L_3664:
        /*55e4*/ 	.word	index@($__internal_16_$__cuda_sm20_div_s64)
        /*55e8*/ 	.word	0x00000000


	//----- nvinfo : EIATTR_FRAME_SIZE
	.align		4
.L_3665:
        /*55ec*/ 	.byte	0x04, 0x11
        /*55ee*/ 	.short	(.L_3667 - .L_3666)
	.align		4
.L_3666:
        /*55f0*/ 	.word	index@(contiguous_logsumexp3_f64)
        /*55f4*/ 	.word	0x00000000


	//----- nvinfo : EIATTR_REGCOUNT
	.align		4
.L_3667:
        /*55f8*/ 	.byte	0x04, 0x2f
        /*55fa*/ 	.short	(.L_3669 - .L_3668)
	.align		4
.L_3668:
        /*55fc*/ 	.word	index@(contiguous_logsumexp33_f64)
        /*5600*/ 	.word	0x00000020


	//----- nvinfo : EIATTR_FRAME_SIZE
	.align		4
.L_3669:
        /*5604*/ 	.byte	0x04, 0x11
        /*5606*/ 	.short	(.L_3671 - .L_3670)
	.align		4
.L_3670:
        /*5608*/ 	.word	index@(contiguous_logsumexp33_f64)
        /*560c*/ 	.word	0x00000000


	//----- nvinfo : EIATTR_REGCOUNT
	.align		4
.L_3671:
        /*5610*/ 	.byte	0x04, 0x2f
        /*5612*/ 	.short	(.L_3673 - .L_3672)
	.align		4
.L_3672:
        /*5614*/ 	.word	index@(contiguous_logsumexp_f16)
        /*5618*/ 	.word	0x00000010


	//----- nvinfo : EIATTR_FRAME_SIZE
	.align		4
.L_3673:
        /*561c*/ 	.byte	0x04, 0x11
        /*561e*/ 	.short	(.L_3675 - .L_3674)
	.align		4
.L_3674:
        /*5620*/ 	.word	index@(contiguous_logsumexp_f16)
        /*5624*/ 	.word	0x00000000


	//----- nvinfo : EIATTR_REGCOUNT
	.align		4
.L_3675:
        /*5628*/ 	.byte	0x04, 0x2f
        /*562a*/ 	.short	(.L_3677 - .L_3676)
	.align		4
.L_3676:
        /*562c*/ 	.word	index@(contiguous_cumulate_logsumexp_f16)
        /*5630*/ 	.word	0x0000000e


	//----- nvinfo : EIATTR_FRAME_SIZE
	.align		4
.L_3677:
        /*5634*/ 	.byte	0x04, 0x11
        /*5636*/ 	.short	(.L_3679 - .L_3678)
	.align		4
.L_3678:
        /*5638*/ 	.word	index@(contiguous_cumulate_logsumexp_f16)
        /*563c*/ 	.word	0x00000000


	//----- nvinfo : EIATTR_REGCOUNT
	.align		4
.L_3679:
        /*5640*/ 	.byte	0x04, 0x2f
        /*5642*/ 	.short	(.L_3681 - .L_3680)
	.align		4
.L_3680:
        /*5644*/ 	.word	index@(uncontiguous_logsumexp_f16)
        /*5648*/ 	.word	0x00000030


	//----- nvinfo : EIATTR_FRAME_SIZE
	.align		4
.L_3681:
        /*564c*/ 	.byte	0x04, 0x11
        /*564e*/ 	.short	(.L_3683 - .L_3682)
	.align		4
.L_3682:
        /*5650*/ 	.word	index@($__internal_15_$__cuda_sm20_rem_s64)
        /*5654*/ 	.word	0x00000000


	//----- nvinfo : EIATTR_FRAME_SIZE
	.align		4
.L_3683:
        /*5658*/ 	.byte	0x04, 0x11
        /*565a*/ 	.short	(.L_3685 - .L_3684)
	.align		4
.L_3684:
        /*565c*/ 	.word	index@($__internal_14_$__cuda_sm20_div_s64)
        /*5660*/ 	.word	0x00000000


	//----- nvinfo : EIATTR_FRAME_SIZE
	.align		4
.L_3685:
        /*5664*/ 	.byte	0x04, 0x11
        /*5666*/ 	.short	(.L_3687 - .L_3686)
	.align		4
.L_3686:
        /*5668*/ 	.word	index@(uncontiguous_logsumexp_f16)
        /*566c*/ 	.word	0x00000000


	//----- nvinfo : EIATTR_REGCOUNT
	.align		4
.L_3687:
        /*5670*/ 	.byte	0x04, 0x2f
        /*5672*/ 	.short	(.L_3689 - .L_3688)
	.align		4
.L_3688:
        /*5674*/ 	.word	index@(uncontiguous_cumulate_logsumexp_f16)
        /*5678*/ 	.word	0x00000030


	//----- nvinfo : EIATTR_FRAME_SIZE
	.align		4
.L_3689:
        /*567c*/ 	.byte	0x04, 0x11
        /*567e*/ 	.short	(.L_3691 - .L_3690)
	.align		4
.L_3690:
        /*5680*/ 	.word	index@($__internal_13_$__cuda_sm20_rem_s64)
        /*5684*/ 	.word	0x00000000


	//----- nvinfo : EIATTR_FRAME_SIZE
	.align		4
.L_3691:
        /*5688*/ 	.byte	0x04, 0x11
        /*568a*/ 	.short	(.L_3693 - .L_3692)
	.align		4
.L_3692:
        /*568c*/ 	.word	index@($__internal_12_$__cuda_sm20_div_s64)
        /*5690*/ 	.word	0x00000000


	//----- nvinfo : EIATTR_FRAME_SIZE
	.align		4
.L_3693:
        /*5694*/ 	.byte	0x04, 0x11
        /*5696*/ 	.short	(.L_3695 - .L_3694)
	.align		4
.L_3694:
        /*5698*/ 	.word	index@(uncontiguous_cumulate_logsumexp_f16)
        /*569c*/ 	.word	0x00000000


	//----- nvinfo : EIATTR_REGCOUNT
	.align		4
.L_3695:
        /*56a0*/ 	.byte	0x04, 0x2f
        /*56a2*/ 	.short	(.L_3697 - .L_3696)
	.align		4
.L_3696:
        /*56a4*/ 	.word	index@(contiguous_logsumexp2_f16)
        /*56a8*/ 	.word	0x00000030


	//----- nvinfo : EIATTR_FRAME_SIZE
	.align		4
.L_3697:
        /*56ac*/ 	.byte	0x04, 0x11
        /*56ae*/ 	.short	(.L_3699 - .L_3698)
	.align		4
.L_3698:
        /*56b0*/ 	.word	index@($__internal_11_$__cuda_sm20_rem_s64)
        /*56b4*/ 	.word	0x00000000


	//----- nvinfo : EIATTR_FRAME_SIZE
	.align		4
.L_3699:
        /*56b8*/ 	.byte	0x04, 0x11
        /*56ba*/ 	.short	(.L_3701 - .L_3700)
	.align		4
.L_3700:
        /*56bc*/ 	.word	index@($__internal_10_$__cuda_sm20_div_s64)
        /*56c0*/ 	.word	0x00000000


	//----- nvinfo : EIATTR_FRAME_SIZE
	.align		4
.L_3701:
        /*56c4*/ 	.byte	0x04, 0x11
        /*56c6*/ 	.short	(.L_3703 - .L_3702)
	.align		4
.L_3702:
        /*56c8*/ 	.word	index@(contiguous_logsumexp2_f16)
        /*56cc*/ 	.word	0x00000000


	//----- nvinfo : EIATTR_REGCOUNT
	.align		4
.L_3703:
        /*56d0*/ 	.byte	0x04, 0x2f
        /*56d2*/ 	.short	(.L_3705 - .L_3704)
	.align		4
.L_3704:
        /*56d4*/ 	.word	index@(contiguous_logsumexp22_f16)
        /*56d8*/ 	.word	0x0000000e


	//----- nvinfo : EIATTR_FRAME_SIZE
	.align		4
.L_3705:
        /*56dc*/ 	.byte	0x04, 0x11
        /*56de*/ 	.short	(.L_3707 - .L_3706)
	.align		4
.L_3706:
        /*56e0*/ 	.word	index@(contiguous_logsumexp22_f16)
        /*56e4*/ 	.word	0x00000000


	//----- nvinfo : EIATTR_REGCOUNT
	.align		4
.L_3707:
        /*56e8*/ 	.byte	0x04, 0x2f
        /*56ea*/ 	.short	(.L_3709 - .L_3708)
	.align		4
.L_3708:
        /*56ec*/ 	.word	index@(contiguous_logsumexp3_f16)
        /*56f0*/ 	.word	0x0000002c


	//----- nvinfo : EIATTR_FRAME_SIZE
	.align		4
.L_3709:
        /*56f4*/ 	.byte	0x04, 0x11
        /*56f6*/ 	.short	(.L_3711 - .L_3710)
	.align		4
.L_3710:
        /*56f8*/ 	.word	index@($__internal_9_$__cuda_sm20_rem_s64)
        /*56fc*/ 	.word	0x00000000


	//----- nvinfo : EIATTR_FRAME_SIZE
	.align		4
.L_3711:
        /*5700*/ 	.byte	0x04, 0x11
        /*5702*/ 	.short	(.L_3713 - .L_3712)
	.align		4
.L_3712:
        /*5704*/ 	.word	index@($__internal_8_$__cuda_sm20_div_s64)
        /*5708*/ 	.word	0x00000000


	//----- nvinfo : EIATTR_FRAME_SIZE
	.align		4
.L_3713:
        /*570c*/ 	.byte	0x04, 0x11
        /*570e*/ 	.short	(.L_3715 - .L_3714)
	.align		4
.L_3714:
        /*5710*/ 	.word	index@(contiguous_logsumexp3_f16)
        /*5714*/ 	.word	0x00000000


	//----- nvinfo : EIATTR_REGCOUNT
	.align		4
.L_3715:
        /*5718*/ 	.byte	0x04, 0x2f
        /*571a*/ 	.short	(.L_3717 - .L_3716)
	.align		4
.L_3716:
        /*571c*/ 	.word	index@(contiguous_logsumexp33_f16)
        /*5720*/ 	.word	0x00000020


	//----- nvinfo : EIATTR_FRAME_SIZE
	.align		4
.L_3717:
        /*5724*/ 	.byte	0x04, 0x11
        /*5726*/ 	.short	(.L_3719 - .L_3718)
	.align		4
.L_3718:
        /*5728*/ 	.word	index@(contiguous_logsumexp33_f16)
        /*572c*/ 	.word	0x00000000


	//----- nvinfo : EIATTR_REGCOUNT
	.align		4
.L_3719:
        /*5730*/ 	.byte	0x04, 0x2f
        /*5732*/ 	.short	(.L_3721 - .L_3720)
	.align		4
.L_3720:
        /*5734*/ 	.word	index@(contiguous_logsumexp_bf16)
        /*5738*/ 	.word	0x00000010


	//----- nvinfo : EIATTR_FRAME_SIZE
	.align		4
.L_3721:
        /*573c*/ 	.byte	0x04, 0x11
        /*573e*/ 	.short	(.L_3723 - .L_3722)
	.align		4
.L_3722:
        /*5740*/ 	.word	index@(contiguous_logsumexp_bf16)
        /*5744*/ 	.word	0x00000000


	//----- nvinfo : EIATTR_REGCOUNT
	.align		4
.L_3723:
        /*5748*/ 	.byte	0x04, 0x2f
        /*574a*/ 	.short	(.L_3725 - .L_3724)
	.align		4
.L_3724:
        /*574c*/ 	.word	index@(contiguous_cumulate_logsumexp_bf16)
        /*5750*/ 	.word	0x0000000e


	//----- nvinfo : EIATTR_FRAME_SIZE
	.align		4
.L_3725:
        /*5754*/ 	.byte	0x04, 0x11
        /*5756*/ 	.short	(.L_3727 - .L_3726)
	.align		4
.L_3726:
        /*5758*/ 	.word	index@(contiguous_cumulate_logsumexp_bf16)
        /*575c*/ 	.word	0x00000000


	//----- nvinfo : EIATTR_REGCOUNT
	.align		4
.L_3727:
        /*5760*/ 	.byte	0x04, 0x2f
        /*5762*/ 	.short	(.L_3729 - .L_3728)
	.align		4
.L_3728:
        /*5764*/ 	.word	index@(uncontiguous_logsumexp_bf16)
        /*5768*/ 	.word	0x00000030


	//----- nvinfo : EIATTR_FRAME_SIZE
	.align		4
.L_3729:
        /*576c*/ 	.byte	0x04, 0x11
        /*576e*/ 	.short	(.L_3731 - .L_3730)
	.align		4
.L_3730:
        /*5770*/ 	.word	index@($__internal_7_$__cuda_sm20_rem_s64)
        /*5774*/ 	.word	0x00000000


	//----- nvinfo : EIATTR_FRAME_SIZE
	.align		4
.L_3731:
        /*5778*/ 	.byte	0x04, 0x11
        /*577a*/ 	.short	(.L_3733 - .L_3732)
	.align		4
.L_3732:
        /*577c*/ 	.word	index@($__internal_6_$__cuda_sm20_div_s64)
        /*5780*/ 	.word	0x00000000


	//----- nvinfo : EIATTR_FRAME_SIZE
	.align		4
.L_3733:
        /*5784*/ 	.byte	0x04, 0x11
        /*5786*/ 	.short	(.L_3735 - .L_3734)
	.align		4
.L_3734:
        /*5788*/ 	.word	index@(uncontiguous_logsumexp_bf16)
        /*578c*/ 	.word	0x00000000


	//----- nvinfo : EIATTR_REGCOUNT
	.align		4
.L_3735:
        /*5790*/ 	.byte	0x04, 0x2f
        /*5792*/ 	.short	(.L_3737 - .L_3736)
	.align		4
.L_3736:
        /*5794*/ 	.word	index@(uncontiguous_cumulate_logsumexp_bf16)
        /*5798*/ 	.word	0x00000030


	//----- nvinfo : EIATTR_FRAME_SIZE
	.align		4
.L_3737:
        /*579c*/ 	.byte	0x04, 0x11
        /*579e*/ 	.short	(.L_3739 - .L_3738)
	.align		4
.L_3738:
        /*57a0*/ 	.word	index@($__internal_5_$__cuda_sm20_rem_s64)
        /*57a4*/ 	.word	0x00000000


	//----- nvinfo : EIATTR_FRAME_SIZE
	.align		4
.L_3739:
        /*57a8*/ 	.byte	0x04, 0x11
        /*57aa*/ 	.short	(.L_3741 - .L_3740)
	.align		4
.L_3740:
        /*57ac*/ 	.word	index@($__internal_4_$__cuda_sm20_div_s64)
        /*57b0*/ 	.word	0x00000000


	//----- nvinfo : EIATTR_FRAME_SIZE
	.align		4
.L_3741:
        /*57b4*/ 	.byte	0x04, 0x11
        /*57b6*/ 	.short	(.L_3743 - .L_3742)
	.align		4
.L_3742:
        /*57b8*/ 	.word	index@(uncontiguous_cumulate_logsumexp_bf16)
        /*57bc*/ 	.word	0x00000000


	//----- nvinfo : EIATTR_REGCOUNT
	.align		4
.L_3743:
        /*57c0*/ 	.byte	0x04, 0x2f
        /*57c2*/ 	.short	(.L_3745 - .L_3744)
	.align		4
.L_3744:
        /*57c4*/ 	.word	index@(contiguous_logsumexp2_bf16)
        /*57c8*/ 	.word	0x00000030


	//----- nvinfo : EIATTR_FRAME_SIZE
	.align		4
.L_3745:
        /*57cc*/ 	.byte	0x04, 0x11
        /*57ce*/ 	.short	(.L_3747 - .L_3746)
	.align		4
.L_3746:
        /*57d0*/ 	.word	index@($__internal_3_$__cuda_sm20_rem_s64)
        /*57d4*/ 	.word	0x00000000


	//----- nvinfo : EIATTR_FRAME_SIZE
	.align		4
.L_3747:
        /*57d8*/ 	.byte	0x04, 0x11
        /*57da*/ 	.short	(.L_3749 - .L_3748)
	.align		4
.L_3748:
        /*57dc*/ 	.word	index@($__internal_2_$__cuda_sm20_div_s64)
        /*57e0*/ 	.word	0x00000000


	//----- nvinfo : EIATTR_FRAME_SIZE
	.align		4
.L_3749:
        /*57e4*/ 	.byte	0x04, 0x11
        /*57e6*/ 	.short	(.L_3751 - .L_3750)
	.align		4
.L_3750:
        /*57e8*/ 	.word	index@(contiguous_logsumexp2_bf16)
        /*57ec*/ 	.word	0x00000000


	//----- nvinfo : EIATTR_REGCOUNT
	.align		4
.L_3751:
        /*57f0*/ 	.byte	0x04, 0x2f
        /*57f2*/ 	.short	(.L_3753 - .L_3752)
	.align		4
.L_3752:
        /*57f4*/ 	.word	index@(contiguous_logsumexp22_bf16)
        /*57f8*/ 	.word	0x0000000e


	//----- nvinfo : EIATTR_FRAME_SIZE
	.align		4
.L_3753:
        /*57fc*/ 	.byte	0x04, 0x11
        /*57fe*/ 	.short	(.L_3755 - .L_3754)
	.align		4
.L_3754:
        /*5800*/ 	.word	index@(contiguous_logsumexp22_bf16)
        /*5804*/ 	.word	0x00000000


	//----- nvinfo : EIATTR_REGCOUNT
	.align		4
.L_3755:
        /*5808*/ 	.byte	0x04, 0x2f
        /*580a*/ 	.short	(.L_3757 - .L_3756)
	.align		4
.L_3756:
        /*580c*/ 	.word	index@(contiguous_logsumexp3_bf16)
        /*5810*/ 	.word	0x0000002c


	//----- nvinfo : EIATTR_FRAME_SIZE
	.align		4
.L_3757:
        /*5814*/ 	.byte	0x04, 0x11
        /*5816*/ 	.short	(.L_3759 - .L_3758)
	.align		4
.L_3758:
        /*5818*/ 	.word	index@($__internal_1_$__cuda_sm20_rem_s64)
        /*581c*/ 	.word	0x00000000


	//----- nvinfo : EIATTR_FRAME_SIZE
	.align		4
.L_3759:
        /*5820*/ 	.byte	0x04, 0x11
        /*5822*/ 	.short	(.L_3761 - .L_3760)
	.align		4
.L_3760:
        /*5824*/ 	.word	index@($__internal_0_$__cuda_sm20_div_s64)
        /*5828*/ 	.word	0x00000000


	//----- nvinfo : EIATTR_FRAME_SIZE
	.align		4
.L_3761:
        /*582c*/ 	.byte	0x04, 0x11
        /*582e*/ 	.short	(.L_3763 - .L_3762)
	.align		4
.L_3762:
        /*5830*/ 	.word	index@(contiguous_logsumexp3_bf16)
        /*5834*/ 	.word	0x00000000


	//----- nvinfo : EIATTR_REGCOUNT
	.align		4
.L_3763:
        /*5838*/ 	.byte	0x04, 0x2f
        /*583a*/ 	.short	(.L_3765 - .L_3764)
	.align		4
.L_3764:
        /*583c*/ 	.word	index@(contiguous_logsumexp33_bf16)
        /*5840*/ 	.word	0x00000020


	//----- nvinfo : EIATTR_FRAME_SIZE
	.align		4
.L_3765:
        /*5844*/ 	.byte	0x04, 0x11
        /*5846*/ 	.short	(.L_3767 - .L_3766)
	.align		4
.L_3766:
        /*5848*/ 	.word	index@(contiguous_logsumexp33_bf16)
        /*584c*/ 	.word	0x00000000


	//----- nvinfo : EIATTR_MIN_STACK_SIZE
	.align		4
.L_3767:
        /*5850*/ 	.byte	0x04, 0x12
        /*5852*/ 	.short	(.L_3769 - .L_3768)
	.align		4
.L_3768:
        /*5854*/ 	.word	index@(contiguous_logsumexp33_bf16)
        /*5858*/ 	.word	0x00000000


	//----- nvinfo : EIATTR_MIN_STACK_SIZE
	.align		4
.L_3769:
        /*585c*/ 	.byte	0x04, 0x12
        /*585e*/ 	.short	(.L_3771 - .L_3770)
	.align		4
.L_3770:
        /*5860*/ 	.word	index@(contiguous_logsumexp3_bf16)
        /*5864*/ 	.word	0x00000000


	//----- nvinfo : EIATTR_MIN_STACK_SIZE
	.align		4
.L_3771:
        /*5868*/ 	.byte	0x04, 0x12
        /*586a*/ 	.short	(.L_3773 - .L_3772)
	.align		4
.L_3772:
        /*586c*/ 	.word	index@(contiguous_logsumexp22_bf16)
        /*5870*/ 	.word	0x00000000


	//----- nvinfo : EIATTR_MIN_STACK_SIZE
	.align		4
.L_3773:
        /*5874*/ 	.byte	0x04, 0x12
        /*5876*/ 	.short	(.L_3775 - .L_3774)
	.align		4
.L_3774:
        /*5878*/ 	.word	index@(contiguous_logsumexp2_bf16)
        /*587c*/ 	.word	0x00000000


	//----- nvinfo : EIATTR_MIN_STACK_SIZE
	.align		4
.L_3775:
        /*5880*/ 	.byte	0x04, 0x12
        /*5882*/ 	.short	(.L_3777 - .L_3776)
	.align		4
.L_3776:
        /*5884*/ 	.word	index@(uncontiguous_cumulate_logsumexp_bf16)
        /*5888*/ 	.word	0x00000000


	//----- nvinfo : EIATTR_MIN_STACK_SIZE
	.align		4
.L_3777:
        /*588c*/ 	.byte	0x04, 0x12
        /*588e*/ 	.short	(.L_3779 - .L_3778)
	.align		4
.L_3778:
        /*5890*/ 	.word	index@(uncontiguous_logsumexp_bf16)
        /*5894*/ 	.word	0x00000000


	//----- nvinfo : EIATTR_MIN_STACK_SIZE
	.align		4
.L_3779:
        /*5898*/ 	.byte	0x04, 0x12
        /*589a*/ 	.short	(.L_3781 - .L_3780)
	.align		4
.L_3780:
        /*589c*/ 	.word	index@(contiguous_cumulate_logsumexp_bf16)
        /*58a0*/ 	.word	0x00000000


	//----- nvinfo : EIATTR_MIN_STACK_SIZE
	.align		4
.L_3781:
        /*58a4*/ 	.byte	0x04, 0x12
        /*58a6*/ 	.short	(.L_3783 - .L_3782)
	.align		4
.L_3782:
        /*58a8*/ 	.word	index@(contiguous_logsumexp_bf16)
        /*58ac*/ 	.word	0x00000000


	//----- nvinfo : EIATTR_MIN_STACK_SIZE
	.align		4
.L_3783:
        /*58b0*/ 	.byte	0x04, 0x12
        /*58b2*/ 	.short	(.L_3785 - .L_3784)
	.align		4
.L_3784:
        /*58b4*/ 	.word	index@(contiguous_logsumexp33_f16)
        /*58b8*/ 	.word	0x00000000


	//----- nvinfo : EIATTR_MIN_STACK_SIZE
	.align		4
.L_3785:
        /*58bc*/ 	.byte	0x04, 0x12
        /*58be*/ 	.short	(.L_3787 - .L_3786)
	.align		4
.L_3786:
        /*58c0*/ 	.word	index@(contiguous_logsumexp3_f16)
        /*58c4*/ 	.word	0x00000000


	//----- nvinfo : EIATTR_MIN_STACK_SIZE
	.align		4
.L_3787:
        /*58c8*/ 	.byte	0x04, 0x12
        /*58ca*/ 	.short	(.L_3789 - .L_3788)
	.align		4
.L_3788:
        /*58cc*/ 	.word	index@(contiguous_logsumexp22_f16)
        /*58d0*/ 	.word	0x00000000


	//----- nvinfo : EIATTR_MIN_STACK_SIZE
	.align		4
.L_3789:
        /*58d4*/ 	.byte	0x04, 0x12
        /*58d6*/ 	.short	(.L_3791 - .L_3790)
	.align		4
.L_3790:
        /*58d8*/ 	.word	index@(contiguous_logsumexp2_f16)
        /*58dc*/ 	.word	0x00000000


	//----- nvinfo : EIATTR_MIN_STACK_SIZE
	.align		4
.L_3791:
        /*58e0*/ 	.byte	0x04, 0x12
        /*58e2*/ 	.short	(.L_3793 - .L_3792)
	.align		4
.L_3792:
        /*58e4*/ 	.word	index@(uncontiguous_cumulate_logsumexp_f16)
        /*58e8*/ 	.word	0x00000000


	//----- nvinfo : EIATTR_MIN_STACK_SIZE
	.align		4
.L_3793:
        /*58ec*/ 	.byte	0x04, 0x12
        /*58ee*/ 	.short	(.L_3795 - .L_3794)
	.align		4
.L_3794:
        /*58f0*/ 	.word	index@(uncontiguous_logsumexp_f16)
        /*58f4*/ 	.word	0x00000000


	//----- nvinfo : EIATTR_MIN_STACK_SIZE
	.align		4
.L_3795:
        /*58f8*/ 	.byte	0x04, 0x12
        /*58fa*/ 	.short	(.L_3797 - .L_3796)
	.align		4
.L_3796:
        /*58fc*/ 	.word	index@(contiguous_cumulate_logsumexp_f16)
        /*5900*/ 	.word	0x00000000


	//----- nvinfo : EIATTR_MIN_STACK_SIZE
	.align		4
.L_3797:
        /*5904*/ 	.byte	0x04, 0x12
        /*5906*/ 	.short	(.L_3799 - .L_3798)
	.align		4
.L_3798:
        /*5908*/ 	.word	index@(contiguous_logsumexp_f16)
        /*590c*/ 	.word	0x00000000


	//----- nvinfo : EIATTR_MIN_STACK_SIZE
	.align		4
.L_3799:
        /*5910*/ 	.byte	0x04, 0x12
        /*5912*/ 	.short	(.L_3801 - .L_3800)
	.align		4
.L_3800:
        /*5914*/ 	.word	index@(contiguous_logsumexp33_f64)
        /*5918*/ 	.word	0x00000000


	//----- nvinfo : EIATTR_MIN_STACK_SIZE
	.align		4
.L_3801:
        /*591c*/ 	.byte	0x04, 0x12
        /*591e*/ 	.short	(.L_3803 - .L_3802)
	.align		4
.L_3802:
        /*5920*/ 	.word	index@(contiguous_logsumexp3_f64)
        /*5924*/ 	.word	0x00000000


	//----- nvinfo : EIATTR_MIN_STACK_SIZE
	.align		4
.L_3803:
        /*5928*/ 	.byte	0x04, 0x12
        /*592a*/ 	.short	(.L_3805 - .L_3804)
	.align		4
.L_3804:
        /*592c*/ 	.word	index@(contiguous_logsumexp22_f64)
        /*5930*/ 	.word	0x00000000


	//----- nvinfo : EIATTR_MIN_STACK_SIZE
	.align		4
.L_3805:
        /*5934*/ 	.byte	0x04, 0x12
        /*5936*/ 	.short	(.L_3807 - .L_3806)
	.align		4
.L_3806:
        /*5938*/ 	.word	index@(contiguous_logsumexp2_f64)
        /*593c*/ 	.word	0x00000000


	//----- nvinfo : EIATTR_MIN_STACK_SIZE
	.align		4
.L_3807:
        /*5940*/ 	.byte	0x04, 0x12
        /*5942*/ 	.short	(.L_3809 - .L_3808)
	.align		4
.L_3808:
        /*5944*/ 	.word	index@(uncontiguous_cumulate_logsumexp_f64)
        /*5948*/ 	.word	0x00000000


	//----- nvinfo : EIATTR_MIN_STACK_SIZE
	.align		4
.L_3809:
        /*594c*/ 	.byte	0x04, 0x12
        /*594e*/ 	.short	(.L_3811 - .L_3810)
	.align		4
.L_3810:
        /*5950*/ 	.word	index@(uncontiguous_logsumexp_f64)
        /*5954*/ 	.word	0x00000000


	//----- nvinfo : EIATTR_MIN_STACK_SIZE
	.align		4
.L_3811:
        /*5958*/ 	.byte	0x04, 0x12
        /*595a*/ 	.short	(.L_3813 - .L_3812)
	.align		4
.L_3812:
        /*595c*/ 	.word	index@(contiguous_cumulate_logsumexp_f64)
        /*5960*/ 	.word	0x00000000


	//----- nvinfo : EIATTR_MIN_STACK_SIZE
	.align		4
.L_3813:
        /*5964*/ 	.byte	0x04, 0x12
        /*5966*/ 	.short	(.L_3815 - .L_3814)
	.align		4
.L_3814:
        /*5968*/ 	.word	index@(contiguous_logsumexp_f64)
        /*596c*/ 	.word	0x00000000


	//----- nvinfo : EIATTR_MIN_STACK_SIZE
	.align		4
.L_3815:
        /*5970*/ 	.byte	0x04, 0x12
        /*5972*/ 	.short	(.L_3817 - .L_3816)
	.align		4
.L_3816:
        /*5974*/ 	.word	index@(contiguous_logsumexp33_f32)
        /*5978*/ 	.word	0x00000000


	//----- nvinfo : EIATTR_MIN_STACK_SIZE
	.align		4
.L_3817:
        /*597c*/ 	.byte	0x04, 0x12
        /*597e*/ 	.short	(.L_3819 - .L_3818)
	.align		4
.L_3818:
        /*5980*/ 	.word	index@(contiguous_logsumexp3_f32)
        /*5984*/ 	.word	0x00000000


	//----- nvinfo : EIATTR_MIN_STACK_SIZE
	.align		4
.L_3819:
        /*5988*/ 	.byte	0x04, 0x12
        /*598a*/ 	.short	(.L_3821 - .L_3820)
	.align		4
.L_3820:
        /*598c*/ 	.word	index@(contiguous_logsumexp22_f32)
        /*5990*/ 	.word	0x00000000


	//----- nvinfo : EIATTR_MIN_STACK_SIZE
	.align		4
.L_3821:
        /*5994*/ 	.byte	0x04, 0x12
        /*5996*/ 	.short	(.L_3823 - .L_3822)
	.align		4
.L_3822:
        /*5998*/ 	.word	index@(contiguous_logsumexp2_f32)
        /*599c*/ 	.word	0x00000000


	//----- nvinfo : EIATTR_MIN_STACK_SIZE
	.align		4
.L_3823:
        /*59a0*/ 	.byte	0x04, 0x12
        /*59a2*/ 	.short	(.L_3825 - .L_3824)
	.align		4
.L_3824:
        /*59a4*/ 	.word	index@(uncontiguous_cumulate_logsumexp_f32)
        /*59a8*/ 	.word	0x00000000


	//----- nvinfo : EIATTR_MIN_STACK_SIZE
	.align		4
.L_3825:
        /*59ac*/ 	.byte	0x04, 0x12
        /*59ae*/ 	.short	(.L_3827 - .L_3826)
	.align		4
.L_3826:
        /*59b0*/ 	.word	index@(uncontiguous_logsumexp_f32)
        /*59b4*/ 	.word	0x00000000


	//----- nvinfo : EIATTR_MIN_STACK_SIZE
	.align		4
.L_3827:
        /*59b8*/ 	.byte	0x04, 0x12
        /*59ba*/ 	.short	(.L_3829 - .L_3828)
	.align		4
.L_3828:
        /*59bc*/ 	.word	index@(contiguous_cumulate_logsumexp_f32)
        /*59c0*/ 	.word	0x00000000


	//----- nvinfo : EIATTR_MIN_STACK_SIZE
	.align		4
.L_3829:
        /*59c4*/ 	.byte	0x04, 0x12
        /*59c6*/ 	.short	(.L_3831 - .L_3830)
	.align		4
.L_3830:
        /*59c8*/ 	.word	index@(contiguous_logsumexp_f32)
        /*59cc*/ 	.word	0x00000000


	//----- nvinfo : EIATTR_MIN_STACK_SIZE
	.align		4
.L_3831:
        /*59d0*/ 	.byte	0x04, 0x12
        /*59d2*/ 	.short	(.L_3833 - .L_3832)
	.align		4
.L_3832:
        /*59d4*/ 	.word	index@(contiguous_logsumexp33_u64)
        /*59d8*/ 	.word	0x00000000


	//----- nvinfo : EIATTR_MIN_STACK_SIZE
	.align		4
.L_3833:
        /*59dc*/ 	.byte	0x04, 0x12
        /*59de*/ 	.short	(.L_3835 - .L_3834)
	.align		4
.L_3834:
        /*59e0*/ 	.word	index@(contiguous_logsumexp3_u64)
        /*59e4*/ 	.word	0x00000000


	//----- nvinfo : EIATTR_MIN_STACK_SIZE
	.align		4
.L_3835:
        /*59e8*/ 	.byte	0x04, 0x12
        /*59ea*/ 	.short	(.L_3837 - .L_3836)
	.align		4
.L_3836:
        /*59ec*/ 	.word	index@(contiguous_logsumexp22_u64)
        /*59f0*/ 	.word	0x00000000


	//----- nvinfo : EIATTR_MIN_STACK_SIZE
	.align		4
.L_3837:
        /*59f4*/ 	.byte	0x04, 0x12
        /*59f6*/ 	.short	(.L_3839 - .L_3838)
	.align		4
.L_3838:
        /*59f8*/ 	.word	index@(contiguous_logsumexp2_u64)
        /*59fc*/ 	.word	0x00000000


	//----- nvinfo : EIATTR_MIN_STACK_SIZE
	.align		4
.L_3839:
        /*5a00*/ 	.byte	0x04, 0x12
        /*5a02*/ 	.short	(.L_3841 - .L_3840)
	.align		4
.L_3840:
        /*5a04*/ 	.word	index@(uncontiguous_cumulate_logsumexp_u64)
        /*5a08*/ 	.word	0x00000000


	//----- nvinfo : EIATTR_MIN_STACK_SIZE
	.align		4
.L_3841:
        /*5a0c*/ 	.byte	0x04, 0x12
        /*5a0e*/ 	.short	(.L_3843 - .L_3842)
	.align		4
.L_3842:
        /*5a10*/ 	.word	index@(uncontiguous_logsumexp_u64)
        /*5a14*/ 	.word	0x00000000


	//----- nvinfo : EIATTR_MIN_STACK_SIZE
	.align		4
.L_3843:
        /*5a18*/ 	.byte	0x04, 0x12
        /*5a1a*/ 	.short	(.L_3845 - .L_3844)
	.align		4
.L_3844:
        /*5a1c*/ 	.word	index@(contiguous_cumulate_logsumexp_u64)
        /*5a20*/ 	.word	0x00000000


	//----- nvinfo : EIATTR_MIN_STACK_SIZE
	.align		4
.L_3845:
        /*5a24*/ 	.byte	0x04, 0x12
        /*5a26*/ 	.short	(.L_3847 - .L_3846)
	.align		4
.L_3846:
        /*5a28*/ 	.word	index@(contiguous_logsumexp_u64)
        /*5a2c*/ 	.word	0x00000000


	//----- nvinfo : EIATTR_MIN_STACK_SIZE
	.align		4
.L_3847:
        /*5a30*/ 	.byte	0x04, 0x12
        /*5a32*/ 	.short	(.L_3849 - .L_3848)
	.align		4
.L_3848:
        /*5a34*/ 	.word	index@(contiguous_logsumexp33_u32)
        /*5a38*/ 	.word	0x00000000


	//----- nvinfo : EIATTR_MIN_STACK_SIZE
	.align		4
.L_3849:
        /*5a3c*/ 	.byte	0x04, 0x12
        /*5a3e*/ 	.short	(.L_3851 - .L_3850)
	.align		4
.L_3850:
        /*5a40*/ 	.word	index@(contiguous_logsumexp3_u32)
        /*5a44*/ 	.word	0x00000000


	//----- nvinfo : EIATTR_MIN_STACK_SIZE
	.align		4
.L_3851:
        /*5a48*/ 	.byte	0x04, 0x12
        /*5a4a*/ 	.short	(.L_3853 - .L_3852)
	.align		4
.L_3852:
        /*5a4c*/ 	.word	index@(contiguous_logsumexp22_u32)
        /*5a50*/ 	.word	0x00000000


	//----- nvinfo : EIATTR_MIN_STACK_SIZE
	.align		4
.L_3853:
        /*5a54*/ 	.byte	0x04, 0x12
        /*5a56*/ 	.short	(.L_3855 - .L_3854)
	.align		4
.L_3854:
        /*5a58*/ 	.word	index@(contiguous_logsumexp2_u32)
        /*5a5c*/ 	.word	0x00000000


	//----- nvinfo : EIATTR_MIN_STACK_SIZE
	.align		4
.L_3855:
        /*5a60*/ 	.byte	0x04, 0x12
        /*5a62*/ 	.short	(.L_3857 - .L_3856)
	.align		4
.L_3856:
        /*5a64*/ 	.word	index@(uncontiguous_cumulate_logsumexp_u32)
        /*5a68*/ 	.word	0x00000000


	//----- nvinfo : EIATTR_MIN_STACK_SIZE
	.align		4
.L_3857:
        /*5a6c*/ 	.byte	0x04, 0x12
        /*5a6e*/ 	.short	(.L_3859 - .L_3858)
	.align		4
.L_3858:
        /*5a70*/ 	.word	index@(uncontiguous_logsumexp_u32)
        /*5a74*/ 	.word	0x00000000


	//----- nvinfo : EIATTR_MIN_STACK_SIZE
	.align		4
.L_3859:
        /*5a78*/ 	.byte	0x04, 0x12
        /*5a7a*/ 	.short	(.L_3861 - .L_3860)
	.align		4
.L_3860:
        /*5a7c*/ 	.word	index@(contiguous_cumulate_logsumexp_u32)
        /*5a80*/ 	.word	0x00000000


	//----- nvinfo : EIATTR_MIN_STACK_SIZE
	.align		4
.L_3861:
        /*5a84*/ 	.byte	0x04, 0x12
        /*5a86*/ 	.short	(.L_3863 - .L_3862)
	.align		4
.L_3862:
        /*5a88*/ 	.word	index@(contiguous_logsumexp_u32)
        /*5a8c*/ 	.word	0x00000000


	//----- nvinfo : EIATTR_MIN_STACK_SIZE
	.align		4
.L_3863:
        /*5a90*/ 	.byte	0x04, 0x12
        /*5a92*/ 	.short	(.L_3865 - .L_3864)
	.align		4
.L_3864:
        /*5a94*/ 	.word	index@(contiguous_logsumexp33_u16)
        /*5a98*/ 	.word	0x00000000


	//----- nvinfo : EIATTR_MIN_STACK_SIZE
	.align		4
.L_3865:
        /*5a9c*/ 	.byte	0x04, 0x12
        /*5a9e*/ 	.short	(.L_3867 - .L_3866)
	.align		4
.L_3866:
        /*5aa0*/ 	.word	index@(contiguous_logsumexp3_u16)
        /*5aa4*/ 	.word	0x00000000


	//----- nvinfo : EIATTR_MIN_STACK_SIZE
	.align		4
.L_3867:
        /*5aa8*/ 	.byte	0x04, 0x12
        /*5aaa*/ 	.short	(.L_3869 - .L_3868)
	.align		4
.L_3868:
        /*5aac*/ 	.word	index@(contiguous_logsumexp22_u16)
        /*5ab0*/ 	.word	0x00000000


	//----- nvinfo : EIATTR_MIN_STACK_SIZE
	.align		4
.L_3869:
        /*5ab4*/ 	.byte	0x04, 0x12
        /*5ab6*/ 	.short	(.L_3871 - .L_3870)
	.align		4
.L_3870:
        /*5ab8*/ 	.word	index@(contiguous_logsumexp2_u16)
        /*5abc*/ 	.word	0x00000000


	//----- nvinfo : EIATTR_MIN_STACK_SIZE
	.align		4
.L_3871:
        /*5ac0*/ 	.byte	0x04, 0x12
        /*5ac2*/ 	.short	(.L_3873 - .L_3872)
	.align		4
.L_3872:
        /*5ac4*/ 	.word	index@(uncontiguous_cumulate_logsumexp_u16)
        /*5ac8*/ 	.word	0x00000000


	//----- nvinfo : EIATTR_MIN_STACK_SIZE
	.align		4
.L_3873:
        /*5acc*/ 	.byte	0x04, 0x12
        /*5ace*/ 	.short	(.L_3875 - .L_3874)
	.align		4
.L_3874:
        /*5ad0*/ 	.word	index@(uncontiguous_logsumexp_u16)
        /*5ad4*/ 	.word	0x00000000


	//----- nvinfo : EIATTR_MIN_STACK_SIZE
	.align		4
.L_3875:
        /*5ad8*/ 	.byte	0x04, 0x12
        /*5ada*/ 	.short	(.L_3877 - .L_3876)
	.align		4
.L_3876:
        /*5adc*/ 	.word	index@(contiguous_cumulate_logsumexp_u16)
        /*5ae0*/ 	.word	0x00000000


	//----- nvinfo : EIATTR_MIN_STACK_SIZE
	.align		4
.L_3877:
        /*5ae4*/ 	.byte	0x04, 0x12
        /*5ae6*/ 	.short	(.L_3879 - .L_3878)
	.align		4
.L_3878:
        /*5ae8*/ 	.word	index@(contiguous_logsumexp_u16)
        /*5aec*/ 	.word	0x00000000


	//----- nvinfo : EIATTR_MIN_STACK_SIZE
	.align		4
.L_3879:
        /*5af0*/ 	.byte	0x04, 0x12
        /*5af2*/ 	.short	(.L_3881 - .L_3880)
	.align		4
.L_3880:
        /*5af4*/ 	.word	index@(contiguous_logsumexp33_u8)
        /*5af8*/ 	.word	0x00000000


	//----- nvinfo : EIATTR_MIN_STACK_SIZE
	.align		4
.L_3881:
        /*5afc*/ 	.byte	0x04, 0x12
        /*5afe*/ 	.short	(.L_3883 - .L_3882)
	.align		4
.L_3882:
        /*5b00*/ 	.word	index@(contiguous_logsumexp3_u8)
        /*5b04*/ 	.word	0x00000000


	//----- nvinfo : EIATTR_MIN_STACK_SIZE
	.align		4
.L_3883:
        /*5b08*/ 	.byte	0x04, 0x12
        /*5b0a*/ 	.short	(.L_3885 - .L_3884)
	.align		4
.L_3884:
        /*5b0c*/ 	.word	index@(contiguous_logsumexp22_u8)
        /*5b10*/ 	.word	0x00000000


	//----- nvinfo : EIATTR_MIN_STACK_SIZE
	.align		4
.L_3885:
        /*5b14*/ 	.byte	0x04, 0x12
        /*5b16*/ 	.short	(.L_3887 - .L_3886)
	.align		4
.L_3886:
        /*5b18*/ 	.word	index@(contiguous_logsumexp2_u8)
        /*5b1c*/ 	.word	0x00000000


	//----- nvinfo : EIATTR_MIN_STACK_SIZE
	.align		4
.L_3887:
        /*5b20*/ 	.byte	0x04, 0x12
        /*5b22*/ 	.short	(.L_3889 - .L_3888)
	.align		4
.L_3888:
        /*5b24*/ 	.word	index@(uncontiguous_cumulate_logsumexp_u8)
        /*5b28*/ 	.word	0x00000000


	//----- nvinfo : EIATTR_MIN_STACK_SIZE
	.align		4
.L_3889:
        /*5b2c*/ 	.byte	0x04, 0x12
        /*5b2e*/ 	.short	(.L_3891 - .L_3890)
	.align		4
.L_3890:
        /*5b30*/ 	.word	index@(uncontiguous_logsumexp_u8)
        /*5b34*/ 	.word	0x00000000


	//----- nvinfo : EIATTR_MIN_STACK_SIZE
	.align		4
.L_3891:
        /*5b38*/ 	.byte	0x04, 0x12
        /*5b3a*/ 	.short	(.L_3893 - .L_3892)
	.align		4
.L_3892:
        /*5b3c*/ 	.word	index@(contiguous_cumulate_logsumexp_u8)
        /*5b40*/ 	.word	0x00000000


	//----- nvinfo : EIATTR_MIN_STACK_SIZE
	.align		4
.L_3893:
        /*5b44*/ 	.byte	0x04, 0x12
        /*5b46*/ 	.short	(.L_3895 - .L_3894)
	.align		4
.L_3894:
        /*5b48*/ 	.word	index@(contiguous_logsumexp_u8)
        /*5b4c*/ 	.word	0x00000000


	//----- nvinfo : EIATTR_MIN_STACK_SIZE
	.align		4
.L_3895:
        /*5b50*/ 	.byte	0x04, 0x12
        /*5b52*/ 	.short	(.L_3897 - .L_3896)
	.align		4
.L_3896:
        /*5b54*/ 	.word	index@(contiguous_logsumexp33_i64)
        /*5b58*/ 	.word	0x00000000


	//----- nvinfo : EIATTR_MIN_STACK_SIZE
	.align		4
.L_3897:
        /*5b5c*/ 	.byte	0x04, 0x12
        /*5b5e*/ 	.short	(.L_3899 - .L_3898)
	.align		4
.L_3898:
        /*5b60*/ 	.word	index@(contiguous_logsumexp3_i64)
        /*5b64*/ 	.word	0x00000000


	//----- nvinfo : EIATTR_MIN_STACK_SIZE
	.align		4
.L_3899:
        /*5b68*/ 	.byte	0x04, 0x12
        /*5b6a*/ 	.short	(.L_3901 - .L_3900)
	.align		4
.L_3900:
        /*5b6c*/ 	.word	index@(contiguous_logsumexp22_i64)
        /*5b70*/ 	.word	0x00000000


	//----- nvinfo : EIATTR_MIN_STACK_SIZE
	.align		4
.L_3901:
        /*5b74*/ 	.byte	0x04, 0x12
        /*5b76*/ 	.short	(.L_3903 - .L_3902)
	.align		4
.L_3902:
        /*5b78*/ 	.word	index@(contiguous_logsumexp2_i64)
        /*5b7c*/ 	.word	0x00000000


	//----- nvinfo : EIATTR_MIN_STACK_SIZE
	.align		4
.L_3903:
        /*5b80*/ 	.byte	0x04, 0x12
        /*5b82*/ 	.short	(.L_3905 - .L_3904)
	.align		4
.L_3904:
        /*5b84*/ 	.word	index@(uncontiguous_cumulate_logsumexp_i64)
        /*5b88*/ 	.word	0x00000000


	//----- nvinfo : EIATTR_MIN_STACK_SIZE
	.align		4
.L_3905:
        /*5b8c*/ 	.byte	0x04, 0x12
        /*5b8e*/ 	.short	(.L_3907 - .L_3906)
	.align		4
.L_3906:
        /*5b90*/ 	.word	index@(uncontiguous_logsumexp_i64)
        /*5b94*/ 	.word	0x00000000


	//----- nvinfo : EIATTR_MIN_STACK_SIZE
	.align		4
.L_3907:
        /*5b98*/ 	.byte	0x04, 0x12
        /*5b9a*/ 	.short	(.L_3909 - .L_3908)
	.align		4
.L_3908:
        /*5b9c*/ 	.word	index@(contiguous_cumulate_logsumexp_i64)
        /*5ba0*/ 	.word	0x00000000


	//----- nvinfo : EIATTR_MIN_STACK_SIZE
	.align		4
.L_3909:
        /*5ba4*/ 	.byte	0x04, 0x12
        /*5ba6*/ 	.short	(.L_3911 - .L_3910)
	.align		4
.L_3910:
        /*5ba8*/ 	.word	index@(contiguous_logsumexp_i64)
        /*5bac*/ 	.word	0x00000000


	//----- nvinfo : EIATTR_MIN_STACK_SIZE
	.align		4
.L_3911:
        /*5bb0*/ 	.byte	0x04, 0x12
        /*5bb2*/ 	.short	(.L_3913 - .L_3912)
	.align		4
.L_3912:
        /*5bb4*/ 	.word	index@(contiguous_logsumexp33_i32)
        /*5bb8*/ 	.word	0x00000000


	//----- nvinfo : EIATTR_MIN_STACK_SIZE
	.align		4
.L_3913:
        /*5bbc*/ 	.byte	0x04, 0x12
        /*5bbe*/ 	.short	(.L_3915 - .L_3914)
	.align		4
.L_3914:
        /*5bc0*/ 	.word	index@(contiguous_logsumexp3_i32)
        /*5bc4*/ 	.word	0x00000000


	//----- nvinfo : EIATTR_MIN_STACK_SIZE
	.align		4
.L_3915:
        /*5bc8*/ 	.byte	0x04, 0x12
        /*5bca*/ 	.short	(.L_3917 - .L_3916)
	.align		4
.L_3916:
        /*5bcc*/ 	.word	index@(contiguous_logsumexp22_i32)
        /*5bd0*/ 	.word	0x00000000


	//----- nvinfo : EIATTR_MIN_STACK_SIZE
	.align		4
.L_3917:
        /*5bd4*/ 	.byte	0x04, 0x12
        /*5bd6*/ 	.short	(.L_3919 - .L_3918)
	.align		4
.L_3918:
        /*5bd8*/ 	.word	index@(contiguous_logsumexp2_i32)
        /*5bdc*/ 	.word	0x00000000


	//----- nvinfo : EIATTR_MIN_STACK_SIZE
	.align		4
.L_3919:
        /*5be0*/ 	.byte	0x04, 0x12
        /*5be2*/ 	.short	(.L_3921 - .L_3920)
	.align		4
.L_3920:
        /*5be4*/ 	.word	index@(uncontiguous_cumulate_logsumexp_i32)
        /*5be8*/ 	.word	0x00000000


	//----- nvinfo : EIATTR_MIN_STACK_SIZE
	.align		4
.L_3921:
        /*5bec*/ 	.byte	0x04, 0x12
        /*5bee*/ 	.short	(.L_3923 - .L_3922)
	.align		4
.L_3922:
        /*5bf0*/ 	.word	index@(uncontiguous_logsumexp_i32)
        /*5bf4*/ 	.word	0x00000000


	//----- nvinfo : EIATTR_MIN_STACK_SIZE
	.align		4
.L_3923:
        /*5bf8*/ 	.byte	0x04, 0x12
        /*5bfa*/ 	.short	(.L_3925 - .L_3924)
	.align		4
.L_3924:
        /*5bfc*/ 	.word	index@(contiguous_cumulate_logsumexp_i32)
        /*5c00*/ 	.word	0x00000000


	//----- nvinfo : EIATTR_MIN_STACK_SIZE
	.align		4
.L_3925:
        /*5c04*/ 	.byte	0x04, 0x12
        /*5c06*/ 	.short	(.L_3927 - .L_3926)
	.align		4
.L_3926:
        /*5c08*/ 	.word	index@(contiguous_logsumexp_i32)
        /*5c0c*/ 	.word	0x00000000


	//----- nvinfo : EIATTR_MIN_STACK_SIZE
	.align		4
.L_3927:
        /*5c10*/ 	.byte	0x04, 0x12
        /*5c12*/ 	.short	(.L_3929 - .L_3928)
	.align		4
.L_3928:
        /*5c14*/ 	.word	index@(contiguous_logsumexp33_i16)
        /*5c18*/ 	.word	0x00000000


	//----- nvinfo : EIATTR_MIN_STACK_SIZE
	.align		4
.L_3929:
        /*5c1c*/ 	.byte	0x04, 0x12
        /*5c1e*/ 	.short	(.L_3931 - .L_3930)
	.align		4
.L_3930:
        /*5c20*/ 	.word	index@(contiguous_logsumexp3_i16)
        /*5c24*/ 	.word	0x00000000


	//----- nvinfo : EIATTR_MIN_STACK_SIZE
	.align		4
.L_3931:
        /*5c28*/ 	.byte	0x04, 0x12
        /*5c2a*/ 	.short	(.L_3933 - .L_3932)
	.align		4
.L_3932:
        /*5c2c*/ 	.word	index@(contiguous_logsumexp22_i16)
        /*5c30*/ 	.word	0x00000000


	//----- nvinfo : EIATTR_MIN_STACK_SIZE
	.align		4
.L_3933:
        /*5c34*/ 	.byte	0x04, 0x12
        /*5c36*/ 	.short	(.L_3935 - .L_3934)
	.align		4
.L_3934:
        /*5c38*/ 	.word	index@(contiguous_logsumexp2_i16)
        /*5c3c*/ 	.word	0x00000000


	//----- nvinfo : EIATTR_MIN_STACK_SIZE
	.align		4
.L_3935:
        /*5c40*/ 	.byte	0x04, 0x12
        /*5c42*/ 	.short	(.L_3937 - .L_3936)
	.align		4
.L_3936:
        /*5c44*/ 	.word	index@(uncontiguous_cumulate_logsumexp_i16)
        /*5c48*/ 	.word	0x00000000


	//----- nvinfo : EIATTR_MIN_STACK_SIZE
	.align		4
.L_3937:
        /*5c4c*/ 	.byte	0x04, 0x12
        /*5c4e*/ 	.short	(.L_3939 - .L_3938)
	.align		4
.L_3938:
        /*5c50*/ 	.word	index@(uncontiguous_logsumexp_i16)
        /*5c54*/ 	.word	0x00000000


	//----- nvinfo : EIATTR_MIN_STACK_SIZE
	.align		4
.L_3939:
        /*5c58*/ 	.byte	0x04, 0x12
        /*5c5a*/ 	.short	(.L_3941 - .L_3940)
	.align		4
.L_3940:
        /*5c5c*/ 	.word	index@(contiguous_cumulate_logsumexp_i16)
        /*5c60*/ 	.word	0x00000000


	//----- nvinfo : EIATTR_MIN_STACK_SIZE
	.align		4
.L_3941:
        /*5c64*/ 	.byte	0x04, 0x12
        /*5c66*/ 	.short	(.L_3943 - .L_3942)
	.align		4
.L_3942:
        /*5c68*/ 	.word	index@(contiguous_logsumexp_i16)
        /*5c6c*/ 	.word	0x00000000


	//----- nvinfo : EIATTR_MIN_STACK_SIZE
	.align		4
.L_3943:
        /*5c70*/ 	.byte	0x04, 0x12
        /*5c72*/ 	.short	(.L_3945 - .L_3944)
	.align		4
.L_3944:
        /*5c74*/ 	.word	index@(contiguous_logsumexp33_i8)
        /*5c78*/ 	.word	0x00000000


	//----- nvinfo : EIATTR_MIN_STACK_SIZE
	.align		4
.L_3945:
        /*5c7c*/ 	.byte	0x04, 0x12
        /*5c7e*/ 	.short	(.L_3947 - .L_3946)
	.align		4
.L_3946:
        /*5c80*/ 	.word	index@(contiguous_logsumexp3_i8)
        /*5c84*/ 	.word	0x00000000


	//----- nvinfo : EIATTR_MIN_STACK_SIZE
	.align		4
.L_3947:
        /*5c88*/ 	.byte	0x04, 0x12
        /*5c8a*/ 	.short	(.L_3949 - .L_3948)
	.align		4
.L_3948:
        /*5c8c*/ 	.word	index@(contiguous_logsumexp22_i8)
        /*5c90*/ 	.word	0x00000000


	//----- nvinfo : EIATTR_MIN_STACK_SIZE
	.align		4
.L_3949:
        /*5c94*/ 	.byte	0x04, 0x12
        /*5c96*/ 	.short	(.L_3951 - .L_3950)
	.align		4
.L_3950:
        /*5c98*/ 	.word	index@(contiguous_logsumexp2_i8)
        /*5c9c*/ 	.word	0x00000000


	//----- nvinfo : EIATTR_MIN_STACK_SIZE
	.align		4
.L_3951:
        /*5ca0*/ 	.byte	0x04, 0x12
        /*5ca2*/ 	.short	(.L_3953 - .L_3952)
	.align		4
.L_3952:
        /*5ca4*/ 	.word	index@(uncontiguous_cumulate_logsumexp_i8)
        /*5ca8*/ 	.word	0x00000000


	//----- nvinfo : EIATTR_MIN_STACK_SIZE
	.align		4
.L_3953:
        /*5cac*/ 	.byte	0x04, 0x12
        /*5cae*/ 	.short	(.L_3955 - .L_3954)
	.align		4
.L_3954:
        /*5cb0*/ 	.word	index@(uncontiguous_logsumexp_i8)
        /*5cb4*/ 	.word	0x00000000


	//----- nvinfo : EIATTR_MIN_STACK_SIZE
	.align		4
.L_3955:
        /*5cb8*/ 	.byte	0x04, 0x12
        /*5cba*/ 	.short	(.L_3957 - .L_3956)
	.align		4
.L_3956:
        /*5cbc*/ 	.word	index@(contiguous_cumulate_logsumexp_i8)
        /*5cc0*/ 	.word	0x00000000


	//----- nvinfo : EIATTR_MIN_STACK_SIZE
	.align		4
.L_3957:
        /*5cc4*/ 	.byte	0x04, 0x12
        /*5cc6*/ 	.short	(.L_3959 - .L_3958)
	.align		4
.L_3958:
        /*5cc8*/ 	.word	index@(contiguous_logsumexp_i8)
        /*5ccc*/ 	.word	0x00000000


	//----- nvinfo : EIATTR_MIN_STACK_SIZE
	.align		4
.L_3959:
        /*5cd0*/ 	.byte	0x04, 0x12
        /*5cd2*/ 	.short	(.L_3961 - .L_3960)
	.align		4
.L_3960:
        /*5cd4*/ 	.word	index@(contiguous_logsumexp33_bool)
        /*5cd8*/ 	.word	0x00000000


	//----- nvinfo : EIATTR_MIN_STACK_SIZE
	.align		4
.L_3961:
        /*5cdc*/ 	.byte	0x04, 0x12
        /*5cde*/ 	.short	(.L_3963 - .L_3962)
	.align		4
.L_3962:
        /*5ce0*/ 	.word	index@(contiguous_logsumexp3_bool)
        /*5ce4*/ 	.word	0x00000000


	//----- nvinfo : EIATTR_MIN_STACK_SIZE
	.align		4
.L_3963:
        /*5ce8*/ 	.byte	0x04, 0x12
        /*5cea*/ 	.short	(.L_3965 - .L_3964)
	.align		4
.L_3964:
        /*5cec*/ 	.word	index@(contiguous_logsumexp22_bool)
        /*5cf0*/ 	.word	0x00000000


	//----- nvinfo : EIATTR_MIN_STACK_SIZE
	.align		4
.L_3965:
        /*5cf4*/ 	.byte	0x04, 0x12
        /*5cf6*/ 	.short	(.L_3967 - .L_3966)
	.align		4
.L_3966:
        /*5cf8*/ 	.word	index@(contiguous_logsumexp2_bool)
        /*5cfc*/ 	.word	0x00000000


	//----- nvinfo : EIATTR_MIN_STACK_SIZE
	.align		4
.L_3967:
        /*5d00*/ 	.byte	0x04, 0x12
        /*5d02*/ 	.short	(.L_3969 - .L_3968)
	.align		4
.L_3968:
        /*5d04*/ 	.word	index@(uncontiguous_cumulate_logsumexp_bool)
        /*5d08*/ 	.word	0x00000000


	//----- nvinfo : EIATTR_MIN_STACK_SIZE
	.align		4
.L_3969:
        /*5d0c*/ 	.byte	0x04, 0x12
        /*5d0e*/ 	.short	(.L_3971 - .L_3970)
	.align		4
.L_3970:
        /*5d10*/ 	.word	index@(uncontiguous_logsumexp_bool)
        /*5d14*/ 	.word	0x00000000


	//----- nvinfo : EIATTR_MIN_STACK_SIZE
	.align		4
.L_3971:
        /*5d18*/ 	.byte	0x04, 0x12
        /*5d1a*/ 	.short	(.L_3973 - .L_3972)
	.align		4
.L_3972:
        /*5d1c*/ 	.word	index@(contiguous_cumulate_logsumexp_bool)
        /*5d20*/ 	.word	0x00000000


	//----- nvinfo : EIATTR_MIN_STACK_SIZE
	.align		4
.L_3973:
        /*5d24*/ 	.byte	0x04, 0x12
        /*5d26*/ 	.short	(.L_3975 - .L_3974)
	.align		4
.L_3974:
        /*5d28*/ 	.word	index@(contiguous_logsumexp_bool)
        /*5d2c*/ 	.word	0x00000000


	//----- nvinfo : EIATTR_MIN_STACK_SIZE
	.align		4
.L_3975:
        /*5d30*/ 	.byte	0x04, 0x12
        /*5d32*/ 	.short	(.L_3977 - .L_3976)
	.align		4
.L_3976:
        /*5d34*/ 	.word	index@(contiguous_all33_bf16)
        /*5d38*/ 	.word	0x00000000


	//----- nvinfo : EIATTR_MIN_STACK_SIZE
	.align		4
.L_3977:
        /*5d3c*/ 	.byte	0x04, 0x12
        /*5d3e*/ 	.short	(.L_3979 - .L_3978)
	.align		4
.L_3978:
        /*5d40*/ 	.word	index@(contiguous_all3_bf16)
        /*5d44*/ 	.word	0x00000000


	//----- nvinfo : EIATTR_MIN_STACK_SIZE
	.align		4
.L_3979:
        /*5d48*/ 	.byte	0x04, 0x12
        /*5d4a*/ 	.short	(.L_3981 - .L_3980)
	.align		4
.L_3980:
        /*5d4c*/ 	.word	index@(contiguous_all22_bf16)
        /*5d50*/ 	.word	0x00000000


	//----- nvinfo : EIATTR_MIN_STACK_SIZE
	.align		4
.L_3981:
        /*5d54*/ 	.byte	0x04, 0x12
        /*5d56*/ 	.short	(.L_3983 - .L_3982)
	.align		4
.L_3982:
        /*5d58*/ 	.word	index@(contiguous_all2_bf16)
        /*5d5c*/ 	.word	0x00000000


	//----- nvinfo : EIATTR_MIN_STACK_SIZE
	.align		4
.L_3983:
        /*5d60*/ 	.byte	0x04, 0x12
        /*5d62*/ 	.short	(.L_3985 - .L_3984)
	.align		4
.L_3984:
        /*5d64*/ 	.word	index@(uncontiguous_cumulate_all_bf16)
        /*5d68*/ 	.word	0x00000000


	//----- nvinfo : EIATTR_MIN_STACK_SIZE
	.align		4
.L_3985:
        /*5d6c*/ 	.byte	0x04, 0x12
        /*5d6e*/ 	.short	(.L_3987 - .L_3986)
	.align		4
.L_3986:
        /*5d70*/ 	.word	index@(uncontiguous_all_bf16)
        /*5d74*/ 	.word	0x00000000


	//----- nvinfo : EIATTR_MIN_STACK_SIZE
	.align		4
.L_3987:
        /*5d78*/ 	.byte	0x04, 0x12
        /*5d7a*/ 	.short	(.L_3989 - .L_3988)
	.align		4
.L_3988:
        /*5d7c*/ 	.word	index@(contiguous_cumulate_all_bf16)
        /*5d80*/ 	.word	0x00000000


	//----- nvinfo : EIATTR_MIN_STACK_SIZE
	.align		4
.L_3989:
        /*5d84*/ 	.byte	0x04, 0x12
        /*5d86*/ 	.short	(.L_3991 - .L_3990)
	.align		4
.L_3990:
        /*5d88*/ 	.word	index@(contiguous_all_bf16)
        /*5d8c*/ 	.word	0x00000000


	//----- nvinfo : EIATTR_MIN_STACK_SIZE
	.align		4
.L_3991:
        /*5d90*/ 	.byte	0x04, 0x12
        /*5d92*/ 	.short	(.L_3993 - .L_3992)
	.align		4
.L_3992:
        /*5d94*/ 	.word	index@(contiguous_all33_f16)
        /*5d98*/ 	.word	0x00000000


	//----- nvinfo : EIATTR_MIN_STACK_SIZE
	.align		4
.L_3993:
        /*5d9c*/ 	.byte	0x04, 0x12
        /*5d9e*/ 	.short	(.L_3995 - .L_3994)
	.align		4
.L_3994:
        /*5da0*/ 	.word	index@(contiguous_all3_f16)
        /*5da4*/ 	.word	0x00000000


	//----- nvinfo : EIATTR_MIN_STACK_SIZE
	.align		4
.L_3995:
        /*5da8*/ 	.byte	0x04, 0x12
        /*5daa*/ 	.short	(.L_3997 - .L_3996)
	.align		4
.L_3996:
        /*5dac*/ 	.word	index@(contiguous_all22_f16)
        /*5db0*/ 	.word	0x00000000


	//----- nvinfo : EIATTR_MIN_STACK_SIZE
	.align		4
.L_3997:
        /*5db4*/ 	.byte	0x04, 0x12
        /*5db6*/ 	.short	(.L_3999 - .L_3998)
	.align		4
.L_3998:
        /*5db8*/ 	.word	index@(contiguous_all2_f16)
        /*5dbc*/ 	.word	0x00000000


	//----- nvinfo : EIATTR_MIN_STACK_SIZE
	.align		4
.L_3999:
        /*5dc0*/ 	.byte	0x04, 0x12
        /*5dc2*/ 	.short	(.L_4001 - .L_4000)
	.align		4
.L_4000:
        /*5dc4*/ 	.word	index@(uncontiguous_cumulate_all_f16)
        /*5dc8*/ 	.word	0x00000000


	//----- nvinfo : EIATTR_MIN_STACK_SIZE
	.align		4
.L_4001:
        /*5dcc*/ 	.byte	0x04, 0x12
        /*5dce*/ 	.short	(.L_4003 - .L_4002)
	.align		4
.L_4002:
        /*5dd0*/ 	.word	index@(uncontiguous_all_f16)
        /*5dd4*/ 	.word	0x00000000


	//----- nvinfo : EIATTR_MIN_STACK_SIZE
	.align		4
.L_4003:
        /*5dd8*/ 	.byte	0x04, 0x12
        /*5dda*/ 	.short	(.L_4005 - .L_4004)
	.align		4
.L_4004:
        /*5ddc*/ 	.word	index@(contiguous_cumulate_all_f16)
        /*5de0*/ 	.word	0x00000000


	//----- nvinfo : EIATTR_MIN_STACK_SIZE
	.align		4
.L_4005:
        /*5de4*/ 	.byte	0x04, 0x12
        /*5de6*/ 	.short	(.L_4007 - .L_4006)
	.align		4
.L_4006:
        /*5de8*/ 	.word	index@(contiguous_all_f16)
        /*5dec*/ 	.word	0x00000000


	//----- nvinfo : EIATTR_MIN_STACK_SIZE
	.align		4
.L_4007:
        /*5df0*/ 	.byte	0x04, 0x12
        /*5df2*/ 	.short	(.L_4009 - .L_4008)
	.align		4
.L_4008:
        /*5df4*/ 	.word	index@(contiguous_all33_f64)
        /*5df8*/ 	.word	0x00000000


	//----- nvinfo : EIATTR_MIN_STACK_SIZE
	.align		4
.L_4009:
        /*5dfc*/ 	.byte	0x04, 0x12
        /*5dfe*/ 	.short	(.L_4011 - .L_4010)
	.align		4
.L_4010:
        /*5e00*/ 	.word	index@(contiguous_all3_f64)
        /*5e04*/ 	.word	0x00000000


	//----- nvinfo : EIATTR_MIN_STACK_SIZE
	.align		4
.L_4011:
        /*5e08*/ 	.byte	0x04, 0x12
        /*5e0a*/ 	.short	(.L_4013 - .L_4012)
	.align		4
.L_4012:
        /*5e0c*/ 	.word	index@(contiguous_all22_f64)
        /*5e10*/ 	.word	0x00000000


	//----- nvinfo : EIATTR_MIN_STACK_SIZE
	.align		4
.L_4013:
        /*5e14*/ 	.byte	0x04, 0x12
        /*5e16*/ 	.short	(.L_4015 - .L_4014)
	.align		4
.L_4014:
        /*5e18*/ 	.word	index@(contiguous_all2_f64)
        /*5e1c*/ 	.word	0x00000000


	//----- nvinfo : EIATTR_MIN_STACK_SIZE
	.align		4
.L_4015:
        /*5e20*/ 	.byte	0x04, 0x12
        /*5e22*/ 	.short	(.L_4017 - .L_4016)
	.align		4
.L_4016:
        /*5e24*/ 	.word	index@(uncontiguous_cumulate_all_f64)
        /*5e28*/ 	.word	0x00000000


	//----- nvinfo : EIATTR_MIN_STACK_SIZE
	.align		4
.L_4017:
        /*5e2c*/ 	.byte	0x04, 0x12
        /*5e2e*/ 	.short	(.L_4019 - .L_4018)
	.align		4
.L_4018:
        /*5e30*/ 	.word	index@(uncontiguous_all_f64)
        /*5e34*/ 	.word	0x00000000


	//----- nvinfo : EIATTR_MIN_STACK_SIZE
	.align		4
.L_4019:
        /*5e38*/ 	.byte	0x04, 0x12
        /*5e3a*/ 	.short	(.L_4021 - .L_4020)
	.align		4
.L_4020:
        /*5e3c*/ 	.word	index@(contiguous_cumulate_all_f64)
        /*5e40*/ 	.word	0x00000000


	//----- nvinfo : EIATTR_MIN_STACK_SIZE
	.align		4
.L_4021:
        /*5e44*/ 	.byte	0x04, 0x12
        /*5e46*/ 	.short	(.L_4023 - .L_4022)
	.align		4
.L_4022:
        /*5e48*/ 	.word	index@(contiguous_all_f64)
        /*5e4c*/ 	.word	0x00000000


	//----- nvinfo : EIATTR_MIN_STACK_SIZE
	.align		4
.L_4023:
        /*5e50*/ 	.byte	0x04, 0x12
        /*5e52*/ 	.short	(.L_4025 - .L_4024)
	.align		4
.L_4024:
        /*5e54*/ 	.word	index@(contiguous_all33_f32)
        /*5e58*/ 	.word	0x00000000


	//----- nvinfo : EIATTR_MIN_STACK_SIZE
	.align		4
.L_4025:
        /*5e5c*/ 	.byte	0x04, 0x12
        /*5e5e*/ 	.short	(.L_4027 - .L_4026)
	.align		4
.L_4026:
        /*5e60*/ 	.word	index@(contiguous_all3_f32)
        /*5e64*/ 	.word	0x00000000


	//----- nvinfo : EIATTR_MIN_STACK_SIZE
	.align		4
.L_4027:
        /*5e68*/ 	.byte	0x04, 0x12
        /*5e6a*/ 	.short	(.L_4029 - .L_4028)
	.align		4
.L_4028:
        /*5e6c*/ 	.word	index@(contiguous_all22_f32)
        /*5e70*/ 	.word	0x00000000


	//----- nvinfo : EIATTR_MIN_STACK_SIZE
	.align		4
.L_4029:
        /*5e74*/ 	.byte	0x04, 0x12
        /*5e76*/ 	.short	(.L_4031 - .L_4030)
	.align		4
.L_4030:
        /*5e78*/ 	.word	index@(contiguous_all2_f32)
        /*5e7c*/ 	.word	0x00000000


	//----- nvinfo : EIATTR_MIN_STACK_SIZE
	.align		4
.L_4031:
        /*5e80*/ 	.byte	0x04, 0x12
        /*5e82*/ 	.short	(.L_4033 - .L_4032)
	.align		4
.L_4032:
        /*5e84*/ 	.word	index@(uncontiguous_cumulate_all_f32)
        /*5e88*/ 	.word	0x00000000


	//----- nvinfo : EIATTR_MIN_STACK_SIZE
	.align		4
.L_4033:
        /*5e8c*/ 	.byte	0x04, 0x12
        /*5e8e*/ 	.short	(.L_4035 - .L_4034)
	.align		4
.L_4034:
        /*5e90*/ 	.word	index@(uncontiguous_all_f32)
        /*5e94*/ 	.word	0x00000000


	//----- nvinfo : EIATTR_MIN_STACK_SIZE
	.align		4
.L_4035:
        /*5e98*/ 	.byte	0x04, 0x12
        /*5e9a*/ 	.short	(.L_4037 - .L_4036)
	.align		4
.L_4036:
        /*5e9c*/ 	.word	index@(contiguous_cumulate_all_f32)
        /*5ea0*/ 	.word	0x00000000


	//----- nvinfo : EIATTR_MIN_STACK_SIZE
	.align		4
.L_4037:
        /*5ea4*/ 	.byte	0x04, 0x12
        /*5ea6*/ 	.short	(.L_4039 - .L_4038)
	.align		4
.L_4038:
        /*5ea8*/ 	.word	index@(contiguous_all_f32)
        /*5eac*/ 	.word	0x00000000


	//----- nvinfo : EIATTR_MIN_STACK_SIZE
	.align		4
.L_4039:
        /*5eb0*/ 	.byte	0x04, 0x12
        /*5eb2*/ 	.short	(.L_4041 - .L_4040)
	.align		4
.L_4040:
        /*5eb4*/ 	.word	index@(contiguous_all33_u64)
        /*5eb8*/ 	.word	0x00000000


	//----- nvinfo : EIATTR_MIN_STACK_SIZE
	.align		4
.L_4041:
        /*5ebc*/ 	.byte	0x04, 0x12
        /*5ebe*/ 	.short	(.L_4043 - .L_4042)
	.align		4
.L_4042:
        /*5ec0*/ 	.word	index@(contiguous_all3_u64)
        /*5ec4*/ 	.word	0x00000000


	//----- nvinfo : EIATTR_MIN_STACK_SIZE
	.align		4
.L_4043:
        /*5ec8*/ 	.byte	0x04, 0x12
        /*5eca*/ 	.short	(.L_4045 - .L_4044)
	.align		4
.L_4044:
        /*5ecc*/ 	.word	index@(contiguous_all22_u64)
        /*5ed0*/ 	.word	0x00000000


	//----- nvinfo : EIATTR_MIN_STACK_SIZE
	.align		4
.L_4045:
        /*5ed4*/ 	.byte	0x04, 0x12
        /*5ed6*/ 	.short	(.L_4047 - .L_4046)
	.align		4
.L_4046:
        /*5ed8*/ 	.word	index@(contiguous_all2_u64)
        /*5edc*/ 	.word	0x00000000


	//----- nvinfo : EIATTR_MIN_STACK_SIZE
	.align		4
.L_4047:
        /*5ee0*/ 	.byte	0x04, 0x12
        /*5ee2*/ 	.short	(.L_4049 - .L_4048)
	.align		4
.L_4048:
        /*5ee4*/ 	.word	index@(uncontiguous_cumulate_all_u64)
        /*5ee8*/ 	.word	0x00000000


	//----- nvinfo : EIATTR_MIN_STACK_SIZE
	.align		4
.L_4049:
        /*5eec*/ 	.byte	0x04, 0x12
        /*5eee*/ 	.short	(.L_4051 - .L_4050)
	.align		4
.L_4050:
        /*5ef0*/ 	.word	index@(uncontiguous_all_u64)
        /*5ef4*/ 	.word	0x00000000


	//----- nvinfo : EIATTR_MIN_STACK_SIZE
	.align		4
.L_4051:
        /*5ef8*/ 	.byte	0x04, 0x12
        /*5efa*/ 	.short	(.L_4053 - .L_4052)
	.align		4
.L_4052:
        /*5efc*/ 	.word	index@(contiguous_cumulate_all_u64)
        /*5f00*/ 	.word	0x00000000


	//----- nvinfo : EIATTR_MIN_STACK_SIZE
	.align		4
.L_4053:
        /*5f04*/ 	.byte	0x04, 0x12
        /*5f06*/ 	.short	(.L_4055 - .L_4054)
	.align		4
.L_4054:
        /*5f08*/ 	.word	index@(contiguous_all_u64)
        /*5f0c*/ 	.word	0x00000000


	//----- nvinfo : EIATTR_MIN_STACK_SIZE
	.align		4
.L_4055:
        /*5f10*/ 	.byte	0x04, 0x12
        /*5f12*/ 	.short	(.L_4057 - .L_4056)
	.align		4
.L_4056:
        /*5f14*/ 	.word	index@(contiguous_all33_u32)
        /*5f18*/ 	.word	0x00000000


	//----- nvinfo : EIATTR_MIN_STACK_SIZE
	.align		4
.L_4057:
        /*5f1c*/ 	.byte	0x04, 0x12
        /*5f1e*/ 	.short	(.L_4059 - .L_4058)
	.align		4
.L_4058:
        /*5f20*/ 	.word	index@(contiguous_all3_u32)
        /*5f24*/ 	.word	0x00000000


	//----- nvinfo : EIATTR_MIN_STACK_SIZE
	.align		4
.L_4059:
        /*5f28*/ 	.byte	0x04, 0x12
        /*5f2a*/ 	.short	(.L_4061 - .L_4060)
	.align		4
.L_4060:
        /*5f2c*/ 	.word	index@(contiguous_all22_u32)
        /*5f30*/ 	.word	0x00000000


	//----- nvinfo : EIATTR_MIN_STACK_SIZE
	.align		4
.L_4061:
        /*5f34*/ 	.byte	0x04, 0x12
        /*5f36*/ 	.short	(.L_4063 - .L_4062)
	.align		4
.L_4062:
        /*5f38*/ 	.word	index@(contiguous_all2_u32)
        /*5f3c*/ 	.word	0x00000000


	//----- nvinfo : EIATTR_MIN_STACK_SIZE
	.align		4
.L_4063:
        /*5f40*/ 	.byte	0x04, 0x12
        /*5f42*/ 	.short	(.L_4065 - .L_4064)
	.align		4
.L_4064:
        /*5f44*/ 	.word	index@(uncontiguous_cumulate_all_u32)
        /*5f48*/ 	.word	0x00000000


	//----- nvinfo : EIATTR_MIN_STACK_SIZE
	.align		4
.L_4065:
        /*5f4c*/ 	.byte	0x04, 0x12
        /*5f4e*/ 	.short	(.L_4067 - .L_4066)
	.align		4
.L_4066:
        /*5f50*/ 	.word	index@(uncontiguous_all_u32)
        /*5f54*/ 	.word	0x00000000


	//----- nvinfo : EIATTR_MIN_STACK_SIZE
	.align		4
.L_4067:
        /*5f58*/ 	.byte	0x04, 0x12
        /*5f5a*/ 	.short	(.L_4069 - .L_4068)
	.align		4
.L_4068:
        /*5f5c*/ 	.word	index@(contiguous_cumulate_all_u32)
        /*5f60*/ 	.word	0x00000000


	//----- nvinfo : EIATTR_MIN_STACK_SIZE
	.align		4
.L_4069:
        /*5f64*/ 	.byte	0x04, 0x12
        /*5f66*/ 	.short	(.L_4071 - .L_4070)
	.align		4
.L_4070:
        /*5f68*/ 	.word	index@(contiguous_all_u32)
        /*5f6c*/ 	.word	0x00000000


	//----- nvinfo : EIATTR_MIN_STACK_SIZE
	.align		4
.L_4071:
        /*5f70*/ 	.byte	0x04, 0x12
        /*5f72*/ 	.short	(.L_4073 - .L_4072)
	.align		4
.L_4072:
        /*5f74*/ 	.word	index@(contiguous_all33_u16)
        /*5f78*/ 	.word	0x00000000


	//----- nvinfo : EIATTR_MIN_STACK_SIZE
	.align		4
.L_4073:
        /*5f7c*/ 	.byte	0x04, 0x12
        /*5f7e*/ 	.short	(.L_4075 - .L_4074)
	.align		4
.L_4074:
        /*5f80*/ 	.word	index@(contiguous_all3_u16)
        /*5f84*/ 	.word	0x00000000


	//----- nvinfo : EIATTR_MIN_STACK_SIZE
	.align		4
.L_4075:
        /*5f88*/ 	.byte	0x04, 0x12
        /*5f8a*/ 	.short	(.L_4077 - .L_4076)
	.align		4
.L_4076:
        /*5f8c*/ 	.word	index@(contiguous_all22_u16)
        /*5f90*/ 	.word	0x00000000


	//----- nvinfo : EIATTR_MIN_STACK_SIZE
	.align		4
.L_4077:
        /*5f94*/ 	.byte	0x04, 0x12
        /*5f96*/ 	.short	(.L_4079 - .L_4078)
	.align		4
.L_4078:
        /*5f98*/ 	.word	index@(contiguous_all2_u16)
        /*5f9c*/ 	.word	0x00000000


	//----- nvinfo : EIATTR_MIN_STACK_SIZE
	.align		4
.L_4079:
        /*5fa0*/ 	.byte	0x04, 0x12
        /*5fa2*/ 	.short	(.L_4081 - .L_4080)
	.align		4
.L_4080:
        /*5fa4*/ 	.word	index@(uncontiguous_cumulate_all_u16)
        /*5fa8*/ 	.word	0x00000000


	//----- nvinfo : EIATTR_MIN_STACK_SIZE
	.align		4
.L_4081:
        /*5fac*/ 	.byte	0x04, 0x12
        /*5fae*/ 	.short	(.L_4083 - .L_4082)
	.align		4
.L_4082:
        /*5fb0*/ 	.word	index@(uncontiguous_all_u16)
        /*5fb4*/ 	.word	0x00000000


	//----- nvinfo : EIATTR_MIN_STACK_SIZE
	.align		4
.L_4083:
        /*5fb8*/ 	.byte	0x04, 0x12
        /*5fba*/ 	.short	(.L_4085 - .L_4084)
	.align		4
.L_4084:
        /*5fbc*/ 	.word	index@(contiguous_cumulate_all_u16)
        /*5fc0*/ 	.word	0x00000000


	//----- nvinfo : EIATTR_MIN_STACK_SIZE
	.align		4
.L_4085:
        /*5fc4*/ 	.byte	0x04, 0x12
        /*5fc6*/ 	.short	(.L_4087 - .L_4086)
	.align		4
.L_4086:
        /*5fc8*/ 	.word	index@(contiguous_all_u16)
        /*5fcc*/ 	.word	0x00000000


	//----- nvinfo : EIATTR_MIN_STACK_SIZE
	.align		4
.L_4087:
        /*5fd0*/ 	.byte	0x04, 0x12
        /*5fd2*/ 	.short	(.L_4089 - .L_4088)
	.align		4
.L_4088:
        /*5fd4*/ 	.word	index@(contiguous_all33_u8)
        /*5fd8*/ 	.word	0x00000000


	//----- nvinfo : EIATTR_MIN_STACK_SIZE
	.align		4
.L_4089:
        /*5fdc*/ 	.byte	0x04, 0x12
        /*5fde*/ 	.short	(.L_4091 - .L_4090)
	.align		4
.L_4090:
        /*5fe0*/ 	.word	index@(contiguous_all3_u8)
        /*5fe4*/ 	.word	0x00000000


	//----- nvinfo : EIATTR_MIN_STACK_SIZE
	.align		4
.L_4091:
        /*5fe8*/ 	.byte	0x04, 0x12
        /*5fea*/ 	.short	(.L_4093 - .L_4092)
	.align		4
.L_4092:
        /*5fec*/ 	.word	index@(contiguous_all22_u8)
        /*5ff0*/ 	.word	0x00000000


	//----- nvinfo : EIATTR_MIN_STACK_SIZE
	.align		4
.L_4093:
        /*5ff4*/ 	.byte	0x04, 0x12
        /*5ff6*/ 	.short	(.L_4095 - .L_4094)
	.align		4
.L_4094:
        /*5ff8*/ 	.word	index@(contiguous_all2_u8)
        /*5ffc*/ 	.word	0x00000000


	//----- nvinfo : EIATTR_MIN_STACK_SIZE
	.align		4
.L_4095:
        /*6000*/ 	.byte	0x04, 0x12
        /*6002*/ 	.short	(.L_4097 - .L_4096)
	.align		4
.L_4096:
        /*6004*/ 	.word	index@(uncontiguous_cumulate_all_u8)
        /*6008*/ 	.word	0x00000000


	//----- nvinfo : EIATTR_MIN_STACK_SIZE
	.align		4
.L_4097:
        /*600c*/ 	.byte	0x04, 0x12
        /*600e*/ 	.short	(.L_4099 - .L_4098)
	.align		4
.L_4098:
        /*6010*/ 	.word	index@(uncontiguous_all_u8)
        /*6014*/ 	.word	0x00000000


	//----- nvinfo : EIATTR_MIN_STACK_SIZE
	.align		4
.L_4099:
        /*6018*/ 	.byte	0x04, 0x12
        /*601a*/ 	.short	(.L_4101 - .L_4100)
	.align		4
.L_4100:
        /*601c*/ 	.word	index@(contiguous_cumulate_all_u8)
        /*6020*/ 	.word	0x00000000


	//----- nvinfo : EIATTR_MIN_STACK_SIZE
	.align		4
.L_4101:
        /*6024*/ 	.byte	0x04, 0x12
        /*6026*/ 	.short	(.L_4103 - .L_4102)
	.align		4
.L_4102:
        /*6028*/ 	.word	index@(contiguous_all_u8)
        /*602c*/ 	.word	0x00000000


	//----- nvinfo : EIATTR_MIN_STACK_SIZE
	.align		4
.L_4103:
        /*6030*/ 	.byte	0x04, 0x12
        /*6032*/ 	.short	(.L_4105 - .L_4104)
	.align		4
.L_4104:
        /*6034*/ 	.word	index@(contiguous_all33_i64)
        /*6038*/ 	.word	0x00000000


	//----- nvinfo : EIATTR_MIN_STACK_SIZE
	.align		4
.L_4105:
        /*603c*/ 	.byte	0x04, 0x12
        /*603e*/ 	.short	(.L_4107 - .L_4106)
	.align		4
.L_4106:
        /*6040*/ 	.word	index@(contiguous_all3_i64)
        /*6044*/ 	.word	0x00000000


	//----- nvinfo : EIATTR_MIN_STACK_SIZE
	.align		4
.L_4107:
        /*6048*/ 	.byte	0x04, 0x12
        /*604a*/ 	.short	(.L_4109 - .L_4108)
	.align		4
.L_4108:
        /*604c*/ 	.word	index@(contiguous_all22_i64)
        /*6050*/ 	.word	0x00000000


	//----- nvinfo : EIATTR_MIN_STACK_SIZE
	.align		4
.L_4109:
        /*6054*/ 	.byte	0x04, 0x12
        /*6056*/ 	.short	(.L_4111 - .L_4110)
	.align		4
.L_4110:
        /*6058*/ 	.word	index@(contiguous_all2_i64)
        /*605c*/ 	.word	0x00000000


	//----- nvinfo : EIATTR_MIN_STACK_SIZE
	.align		4
.L_4111:
        /*6060*/ 	.byte	0x04, 0x12
        /*6062*/ 	.short	(.L_4113 - .L_4112)
	.align		4
.L_4112:
        /*6064*/ 	.word	index@(uncontiguous_cumulate_all_i64)
        /*6068*/ 	.word	0x00000000


	//----- nvinfo : EIATTR_MIN_STACK_SIZE
	.align		4
.L_4113:
        /*606c*/ 	.byte	0x04, 0x12
        /*606e*/ 	.short	(.L_4115 - .L_4114)
	.align		4
.L_4114:
        /*6070*/ 	.word	index@(uncontiguous_all_i64)
        /*6074*/ 	.word	0x00000000


	//----- nvinfo : EIATTR_MIN_STACK_SIZE
	.align		4
.L_4115:
        /*6078*/ 	.byte	0x04, 0x12
        /*607a*/ 	.short	(.L_4117 - .L_4116)
	.align		4
.L_4116:
        /*607c*/ 	.word	index@(contiguous_cumulate_all_i64)
        /*6080*/ 	.word	0x00000000


	//----- nvinfo : EIATTR_MIN_STACK_SIZE
	.align		4
.L_4117:
        /*6084*/ 	.byte	0x04, 0x12
        /*6086*/ 	.short	(.L_4119 - .L_4118)
	.align		4
.L_4118:
        /*6088*/ 	.word	index@(contiguous_all_i64)
        /*608c*/ 	.word	0x00000000


	//----- nvinfo : EIATTR_MIN_STACK_SIZE
	.align		4
.L_4119:
        /*6090*/ 	.byte	0x04, 0x12
        /*6092*/ 	.short	(.L_4121 - .L_4120)
	.align		4
.L_4120:
        /*6094*/ 	.word	index@(contiguous_all33_i32)
        /*6098*/ 	.word	0x00000000


	//----- nvinfo : EIATTR_MIN_STACK_SIZE
	.align		4
.L_4121:
        /*609c*/ 	.byte	0x04, 0x12
        /*609e*/ 	.short	(.L_4123 - .L_4122)
	.align		4
.L_4122:
        /*60a0*/ 	.word	index@(contiguous_all3_i32)
        /*60a4*/ 	.word	0x00000000


	//----- nvinfo : EIATTR_MIN_STACK_SIZE
	.align		4
.L_4123:
        /*60a8*/ 	.byte	0x04, 0x12
        /*60aa*/ 	.short	(.L_4125 - .L_4124)
	.align		4
.L_4124:
        /*60ac*/ 	.word	index@(contiguous_all22_i32)
        /*60b0*/ 	.word	0x00000000


	//----- nvinfo : EIATTR_MIN_STACK_SIZE
	.align		4
.L_4125:
        /*60b4*/ 	.byte	0x04, 0x12
        /*60b6*/ 	.short	(.L_4127 - .L_4126)
	.align		4
.L_4126:
        /*60b8*/ 	.word	index@(contiguous_all2_i32)
        /*60bc*/ 	.word	0x00000000


	//----- nvinfo : EIATTR_MIN_STACK_SIZE
	.align		4
.L_4127:
        /*60c0*/ 	.byte	0x04, 0x12
        /*60c2*/ 	.short	(.L_4129 - .L_4128)
	.align		4
.L_4128:
        /*60c4*/ 	.word	index@(uncontiguous_cumulate_all_i32)
        /*60c8*/ 	.word	0x00000000


	//----- nvinfo : EIATTR_MIN_STACK_SIZE
	.align		4
.L_4129:
        /*60cc*/ 	.byte	0x04, 0x12
        /*60ce*/ 	.short	(.L_4131 - .L_4130)
	.align		4
.L_4130:
        /*60d0*/ 	.word	index@(uncontiguous_all_i32)
        /*60d4*/ 	.word	0x00000000


	//----- nvinfo : EIATTR_MIN_STACK_SIZE
	.align		4
.L_4131:
        /*60d8*/ 	.byte	0x04, 0x12
        /*60da*/ 	.short	(.L_4133 - .L_4132)
	.align		4
.L_4132:
        /*60dc*/ 	.word	index@(contiguous_cumulate_all_i32)
        /*60e0*/ 	.word	0x00000000


	//----- nvinfo : EIATTR_MIN_STACK_SIZE
	.align		4
.L_4133:
        /*60e4*/ 	.byte	0x04, 0x12
        /*60e6*/ 	.short	(.L_4135 - .L_4134)
	.align		4
.L_4134:
        /*60e8*/ 	.word	index@(contiguous_all_i32)
        /*60ec*/ 	.word	0x00000000


	//----- nvinfo : EIATTR_MIN_STACK_SIZE
	.align		4
.L_4135:
        /*60f0*/ 	.byte	0x04, 0x12
        /*60f2*/ 	.short	(.L_4137 - .L_4136)
	.align		4
.L_4136:
        /*60f4*/ 	.word	index@(contiguous_all33_i16)
        /*60f8*/ 	.word	0x00000000


	//----- nvinfo : EIATTR_MIN_STACK_SIZE
	.align		4
.L_4137:
        /*60fc*/ 	.byte	0x04, 0x12
        /*60fe*/ 	.short	(.L_4139 - .L_4138)
	.align		4
.L_4138:
        /*6100*/ 	.word	index@(contiguous_all3_i16)
        /*6104*/ 	.word	0x00000000


	//----- nvinfo : EIATTR_MIN_STACK_SIZE
	.align		4
.L_4139:
        /*6108*/ 	.byte	0x04, 0x12
        /*610a*/ 	.short	(.L_4141 - .L_4140)
	.align		4
.L_4140:
        /*610c*/ 	.word	index@(contiguous_all22_i16)
        /*6110*/ 	.word	0x00000000


	//----- nvinfo : EIATTR_MIN_STACK_SIZE
	.align		4
.L_4141:
        /*6114*/ 	.byte	0x04, 0x12
        /*6116*/ 	.short	(.L_4143 - .L_4142)
	.align		4
.L_4142:
        /*6118*/ 	.word	index@(contiguous_all2_i16)
        /*611c*/ 	.word	0x00000000


	//----- nvinfo : EIATTR_MIN_STACK_SIZE
	.align		4
.L_4143:
        /*6120*/ 	.byte	0x04, 0x12
        /*6122*/ 	.short	(.L_4145 - .L_4144)
	.align		4
.L_4144:
        /*6124*/ 	.word	index@(uncontiguous_cumulate_all_i16)
        /*6128*/ 	.word	0x00000000


	//----- nvinfo : EIATTR_MIN_STACK_SIZE
	.align		4
.L_4145:
        /*612c*/ 	.byte	0x04, 0x12
        /*612e*/ 	.short	(.L_4147 - .L_4146)
	.align		4
.L_4146:
        /*6130*/ 	.word	index@(uncontiguous_all_i16)
        /*6134*/ 	.word	0x00000000


	//----- nvinfo : EIATTR_MIN_STACK_SIZE
	.align		4
.L_4147:
        /*6138*/ 	.byte	0x04, 0x12
        /*613a*/ 	.short	(.L_4149 - .L_4148)
	.align		4
.L_4148:
        /*613c*/ 	.word	index@(contiguous_cumulate_all_i16)
        /*6140*/ 	.word	0x00000000


	//----- nvinfo : EIATTR_MIN_STACK_SIZE
	.align		4
.L_4149:
        /*6144*/ 	.byte	0x04, 0x12
        /*6146*/ 	.short	(.L_4151 - .L_4150)
	.align		4
.L_4150:
        /*6148*/ 	.word	index@(contiguous_all_i16)
        /*614c*/ 	.word	0x00000000


	//----- nvinfo : EIATTR_MIN_STACK_SIZE
	.align		4
.L_4151:
        /*6150*/ 	.byte	0x04, 0x12
        /*6152*/ 	.short	(.L_4153 - .L_4152)
	.align		4
.L_4152:
        /*6154*/ 	.word	index@(contiguous_all33_i8)
        /*6158*/ 	.word	0x00000000


	//----- nvinfo : EIATTR_MIN_STACK_SIZE
	.align		4
.L_4153:
        /*615c*/ 	.byte	0x04, 0x12
        /*615e*/ 	.short	(.L_4155 - .L_4154)
	.align		4
.L_4154:
        /*6160*/ 	.word	index@(contiguous_all3_i8)
        /*6164*/ 	.word	0x00000000


	//----- nvinfo : EIATTR_MIN_STACK_SIZE
	.align		4
.L_4155:
        /*6168*/ 	.byte	0x04, 0x12
        /*616a*/ 	.short	(.L_4157 - .L_4156)
	.align		4
.L_4156:
        /*616c*/ 	.word	index@(contiguous_all22_i8)
        /*6170*/ 	.word	0x00000000


	//----- nvinfo : EIATTR_MIN_STACK_SIZE
	.align		4
.L_4157:
        /*6174*/ 	.byte	0x04, 0x12
        /*6176*/ 	.short	(.L_4159 - .L_4158)
	.align		4
.L_4158:
        /*6178*/ 	.word	index@(contiguous_all2_i8)
        /*617c*/ 	.word	0x00000000


	//----- nvinfo : EIATTR_MIN_STACK_SIZE
	.align		4
.L_4159:
        /*6180*/ 	.byte	0x04, 0x12
        /*6182*/ 	.short	(.L_4161 - .L_4160)
	.align		4
.L_4160:
        /*6184*/ 	.word	index@(uncontiguous_cumulate_all_i8)
        /*6188*/ 	.word	0x00000000


	//----- nvinfo : EIATTR_MIN_STACK_SIZE
	.align		4
.L_4161:
        /*618c*/ 	.byte	0x04, 0x12
        /*618e*/ 	.short	(.L_4163 - .L_4162)
	.align		4
.L_4162:
        /*6190*/ 	.word	index@(uncontiguous_all_i8)
        /*6194*/ 	.word	0x00000000


	//----- nvinfo : EIATTR_MIN_STACK_SIZE
	.align		4
.L_4163:
        /*6198*/ 	.byte	0x04, 0x12
        /*619a*/ 	.short	(.L_4165 - .L_4164)
	.align		4
.L_4164:
        /*619c*/ 	.word	index@(contiguous_cumulate_all_i8)
        /*61a0*/ 	.word	0x00000000


	//----- nvinfo : EIATTR_MIN_STACK_SIZE
	.align		4
.L_4165:
        /*61a4*/ 	.byte	0x04, 0x12
        /*61a6*/ 	.short	(.L_4167 - .L_4166)
	.align		4
.L_4166:
        /*61a8*/ 	.word	index@(contiguous_all_i8)
        /*61ac*/ 	.word	0x00000000


	//----- nvinfo : EIATTR_MIN_STACK_SIZE
	.align		4
.L_4167:
        /*61b0*/ 	.byte	0x04, 0x12
        /*61b2*/ 	.short	(.L_4169 - .L_4168)
	.align		4
.L_4168:
        /*61b4*/ 	.word	index@(contiguous_all33_bool)
        /*61b8*/ 	.word	0x00000000


	//----- nvinfo : EIATTR_MIN_STACK_SIZE
	.align		4
.L_4169:
        /*61bc*/ 	.byte	0x04, 0x12
        /*61be*/ 	.short	(.L_4171 - .L_4170)
	.align		4
.L_4170:
        /*61c0*/ 	.word	index@(contiguous_all3_bool)
        /*61c4*/ 	.word	0x00000000


	//----- nvinfo : EIATTR_MIN_STACK_SIZE
	.align		4
.L_4171:
        /*61c8*/ 	.byte	0x04, 0x12
        /*61ca*/ 	.short	(.L_4173 - .L_4172)
	.align		4
.L_4172:
        /*61cc*/ 	.word	index@(contiguous_all22_bool)
        /*61d0*/ 	.word	0x00000000


	//----- nvinfo : EIATTR_MIN_STACK_SIZE
	.align		4
.L_4173:
        /*61d4*/ 	.byte	0x04, 0x12
        /*61d6*/ 	.short	(.L_4175 - .L_4174)
	.align		4
.L_4174:
        /*61d8*/ 	.word	index@(contiguous_all2_bool)
        /*61dc*/ 	.word	0x00000000


	//----- nvinfo : EIATTR_MIN_STACK_SIZE
	.align		4
.L_4175:
        /*61e0*/ 	.byte	0x04, 0x12
        /*61e2*/ 	.short	(.L_4177 - .L_4176)
	.align		4
.L_4176:
        /*61e4*/ 	.word	index@(uncontiguous_cumulate_all_bool)
        /*61e8*/ 	.word	0x00000000


	//----- nvinfo : EIATTR_MIN_STACK_SIZE
	.align		4
.L_4177:
        /*61ec*/ 	.byte	0x04, 0x12
        /*61ee*/ 	.short	(.L_4179 - .L_4178)
	.align		4
.L_4178:
        /*61f0*/ 	.word	index@(uncontiguous_all_bool)
        /*61f4*/ 	.word	0x00000000


	//----- nvinfo : EIATTR_MIN_STACK_SIZE
	.align		4
.L_4179:
        /*61f8*/ 	.byte	0x04, 0x12
        /*61fa*/ 	.short	(.L_4181 - .L_4180)
	.align		4
.L_4180:
        /*61fc*/ 	.word	index@(contiguous_cumulate_all_bool)
        /*6200*/ 	.word	0x00000000


	//----- nvinfo : EIATTR_MIN_STACK_SIZE
	.align		4
.L_4181:
        /*6204*/ 	.byte	0x04, 0x12
        /*6206*/ 	.short	(.L_4183 - .L_4182)
	.align		4
.L_4182:
        /*6208*/ 	.word	index@(contiguous_all_bool)
        /*620c*/ 	.word	0x00000000


	//----- nvinfo : EIATTR_MIN_STACK_SIZE
	.align		4
.L_4183:
        /*6210*/ 	.byte	0x04, 0x12
        /*6212*/ 	.short	(.L_4185 - .L_4184)
	.align		4
.L_4184:
        /*6214*/ 	.word	index@(contiguous_any33_bf16)
        /*6218*/ 	.word	0x00000000


	//----- nvinfo : EIATTR_MIN_STACK_SIZE
	.align		4
.L_4185:
        /*621c*/ 	.byte	0x04, 0x12
        /*621e*/ 	.short	(.L_4187 - .L_4186)
	.align		4
.L_4186:
        /*6220*/ 	.word	index@(contiguous_any3_bf16)
        /*6224*/ 	.word	0x00000000


	//----- nvinfo : EIATTR_MIN_STACK_SIZE
	.align		4
.L_4187:
        /*6228*/ 	.byte	0x04, 0x12
        /*622a*/ 	.short	(.L_4189 - .L_4188)
	.align		4
.L_4188:
        /*622c*/ 	.word	index@(contiguous_any22_bf16)
        /*6230*/ 	.word	0x00000000


	//----- nvinfo : EIATTR_MIN_STACK_SIZE
	.align		4
.L_4189:
        /*6234*/ 	.byte	0x04, 0x12
        /*6236*/ 	.short	(.L_4191 - .L_4190)
	.align		4
.L_4190:
        /*6238*/ 	.word	index@(contiguous_any2_bf16)
        /*623c*/ 	.word	0x00000000


	//----- nvinfo : EIATTR_MIN_STACK_SIZE
	.align		4
.L_4191:
        /*6240*/ 	.byte	0x04, 0x12
        /*6242*/ 	.short	(.L_4193 - .L_4192)
	.align		4
.L_4192:
        /*6244*/ 	.word	index@(uncontiguous_cumulate_any_bf16)
        /*6248*/ 	.word	0x00000000


	//----- nvinfo : EIATTR_MIN_STACK_SIZE
	.align		4
.L_4193:
        /*624c*/ 	.byte	0x04, 0x12
        /*624e*/ 	.short	(.L_4195 - .L_4194)
	.align		4
.L_4194:
        /*6250*/ 	.word	index@(uncontiguous_any_bf16)
        /*6254*/ 	.word	0x00000000


	//----- nvinfo : EIATTR_MIN_STACK_SIZE
	.align		4
.L_4195:
        /*6258*/ 	.byte	0x04, 0x12
        /*625a*/ 	.short	(.L_4197 - .L_4196)
	.align		4
.L_4196:
        /*625c*/ 	.word	index@(contiguous_cumulate_any_bf16)
        /*6260*/ 	.word	0x00000000


	//----- nvinfo : EIATTR_MIN_STACK_SIZE
	.align		4
.L_4197:
        /*6264*/ 	.byte	0x04, 0x12
        /*6266*/ 	.short	(.L_4199 - .L_4198)
	.align		4
.L_4198:
        /*6268*/ 	.word	index@(contiguous_any_bf16)
        /*626c*/ 	.word	0x00000000


	//----- nvinfo : EIATTR_MIN_STACK_SIZE
	.align		4
.L_4199:
        /*6270*/ 	.byte	0x04, 0x12
        /*6272*/ 	.short	(.L_4201 - .L_4200)
	.align		4
.L_4200:
        /*6274*/ 	.word	index@(contiguous_any33_f16)
        /*6278*/ 	.word	0x00000000


	//----- nvinfo : EIATTR_MIN_STACK_SIZE
	.align		4
.L_4201:
        /*627c*/ 	.byte	0x04, 0x12
        /*627e*/ 	.short	(.L_4203 - .L_4202)
	.align		4
.L_4202:
        /*6280*/ 	.word	index@(contiguous_any3_f16)
        /*6284*/ 	.word	0x00000000


	//----- nvinfo : EIATTR_MIN_STACK_SIZE
	.align		4
.L_4203:
        /*6288*/ 	.byte	0x04, 0x12
        /*628a*/ 	.short	(.L_4205 - .L_4204)
	.align		4
.L_4204:
        /*628c*/ 	.word	index@(contiguous_any22_f16)
        /*6290*/ 	.word	0x00000000


	//----- nvinfo : EIATTR_MIN_STACK_SIZE
	.align		4
.L_4205:
        /*6294*/ 	.byte	0x04, 0x12
        /*6296*/ 	.short	(.L_4207 - .L_4206)
	.align		4
.L_4206:
        /*6298*/ 	.word	index@(contiguous_any2_f16)
        /*629c*/ 	.word	0x00000000


	//----- nvinfo : EIATTR_MIN_STACK_SIZE
	.align		4
.L_4207:
        /*62a0*/ 	.byte	0x04, 0x12
        /*62a2*/ 	.short	(.L_4209 - .L_4208)
	.align		4
.L_4208:
        /*62a4*/ 	.word	index@(uncontiguous_cumulate_any_f16)
        /*62a8*/ 	.word	0x00000000


	//----- nvinfo : EIATTR_MIN_STACK_SIZE
	.align		4
.L_4209:
        /*62ac*/ 	.byte	0x04, 0x12
        /*62ae*/ 	.short	(.L_4211 - .L_4210)
	.align		4
.L_4210:
        /*62b0*/ 	.word	index@(uncontiguous_any_f16)
        /*62b4*/ 	.word	0x00000000


	//----- nvinfo : EIATTR_MIN_STACK_SIZE
	.align		4
.L_4211:
        /*62b8*/ 	.byte	0x04, 0x12
        /*62ba*/ 	.short	(.L_4213 - .L_4212)
	.align		4
.L_4212:
        /*62bc*/ 	.word	index@(contiguous_cumulate_any_f16)
        /*62c0*/ 	.word	0x00000000


	//----- nvinfo : EIATTR_MIN_STACK_SIZE
	.align		4
.L_4213:
        /*62c4*/ 	.byte	0x04, 0x12
        /*62c6*/ 	.short	(.L_4215 - .L_4214)
	.align		4
.L_4214:
        /*62c8*/ 	.word	index@(contiguous_any_f16)
        /*62cc*/ 	.word	0x00000000


	//----- nvinfo : EIATTR_MIN_STACK_SIZE
	.align		4
.L_4215:
        /*62d0*/ 	.byte	0x04, 0x12
        /*62d2*/ 	.short	(.L_4217 - .L_4216)
	.align		4
.L_4216:
        /*62d4*/ 	.word	index@(contiguous_any33_f64)
        /*62d8*/ 	.word	0x00000000


	//----- nvinfo : EIATTR_MIN_STACK_SIZE
	.align		4
.L_4217:
        /*62dc*/ 	.byte	0x04, 0x12
        /*62de*/ 	.short	(.L_4219 - .L_4218)
	.align		4
.L_4218:
        /*62e0*/ 	.word	index@(contiguous_any3_f64)
        /*62e4*/ 	.word	0x00000000


	//----- nvinfo : EIATTR_MIN_STACK_SIZE
	.align		4
.L_4219:
        /*62e8*/ 	.byte	0x04, 0x12
        /*62ea*/ 	.short	(.L_4221 - .L_4220)
	.align		4
.L_4220:
        /*62ec*/ 	.word	index@(contiguous_any22_f64)
        /*62f0*/ 	.word	0x00000000


	//----- nvinfo : EIATTR_MIN_STACK_SIZE
	.align		4
.L_4221:
        /*62f4*/ 	.byte	0x04, 0x12
        /*62f6*/ 	.short	(.L_4223 - .L_4222)
	.align		4
.L_4222:
        /*62f8*/ 	.word	index@(contiguous_any2_f64)
        /*62fc*/ 	.word	0x00000000


	//----- nvinfo : EIATTR_MIN_STACK_SIZE
	.align		4
.L_4223:
        /*6300*/ 	.byte	0x04, 0x12
        /*6302*/ 	.short	(.L_4225 - .L_4224)
	.align		4
.L_4224:
        /*6304*/ 	.word	index@(uncontiguous_cumulate_any_f64)
        /*6308*/ 	.word	0x00000000


	//----- nvinfo : EIATTR_MIN_STACK_SIZE
	.align		4
.L_4225:
        /*630c*/ 	.byte	0x04, 0x12
        /*630e*/ 	.short	(.L_4227 - .L_4226)
	.align		4
.L_4226:
        /*6310*/ 	.word	index@(uncontiguous_any_f64)
        /*6314*/ 	.word	0x00000000


	//----- nvinfo : EIATTR_MIN_STACK_SIZE
	.align		4
.L_4227:
        /*6318*/ 	.byte	0x04, 0x12
        /*631a*/ 	.short	(.L_4229 - .L_4228)
	.align		4
.L_4228:
        /*631c*/ 	.word	index@(contiguous_cumulate_any_f64)
        /*6320*/ 	.word	0x00000000


	//----- nvinfo : EIATTR_MIN_STACK_SIZE
	.align		4
.L_4229:
        /*6324*/ 	.byte	0x04, 0x12
        /*6326*/ 	.short	(.L_4231 - .L_4230)
	.align		4
.L_4230:
        /*6328*/ 	.word	index@(contiguous_any_f64)
        /*632c*/ 	.word	0x00000000


	//----- nvinfo : EIATTR_MIN_STACK_SIZE
	.align		4
.L_4231:
        /*6330*/ 	.byte	0x04, 0x12
        /*6332*/ 	.short	(.L_4233 - .L_4232)
	.align		4
.L_4232:
        /*6334*/ 	.word	index@(contiguous_any33_f32)
        /*6338*/ 	.word	0x00000000


	//----- nvinfo : EIATTR_MIN_STACK_SIZE
	.align		4
.L_4233:
        /*633c*/ 	.byte	0x04, 0x12
        /*633e*/ 	.short	(.L_4235 - .L_4234)
	.align		4
.L_4234:
        /*6340*/ 	.word	index@(contiguous_any3_f32)
        /*6344*/ 	.word	0x00000000


	//----- nvinfo : EIATTR_MIN_STACK_SIZE
	.align		4
.L_4235:
        /*6348*/ 	.byte	0x04, 0x12
        /*634a*/ 	.short	(.L_4237 - .L_4236)
	.align		4
.L_4236:
        /*634c*/ 	.word	index@(contiguous_any22_f32)
        /*6350*/ 	.word	0x00000000


	//----- nvinfo : EIATTR_MIN_STACK_SIZE
	.align		4
.L_4237:
        /*6354*/ 	.byte	0x04, 0x12
        /*6356*/ 	.short	(.L_4239 - .L_4238)
	.align		4
.L_4238:
        /*6358*/ 	.word	index@(contiguous_any2_f32)
        /*635c*/ 	.word	0x00000000


	//----- nvinfo : EIATTR_MIN_STACK_SIZE
	.align		4
.L_4239:
        /*6360*/ 	.byte	0x04, 0x12
        /*6362*/ 	.short	(.L_4241 - .L_4240)
	.align		4
.L_4240:
        /*6364*/ 	.word	index@(uncontiguous_cumulate_any_f32)
        /*6368*/ 	.word	0x00000000


	//----- nvinfo : EIATTR_MIN_STACK_SIZE
	.align		4
.L_4241:
        /*636c*/ 	.byte	0x04, 0x12
        /*636e*/ 	.short	(.L_4243 - .L_4242)
	.align		4
.L_4242:
        /*6370*/ 	.word	index@(uncontiguous_any_f32)
        /*6374*/ 	.word	0x00000000


	//----- nvinfo : EIATTR_MIN_STACK_SIZE
	.align		4
.L_4243:
        /*6378*/ 	.byte	0x04, 0x12
        /*637a*/ 	.short	(.L_4245 - .L_4244)
	.align		4
.L_4244:
        /*637c*/ 	.word	index@(contiguous_cumulate_any_f32)
        /*6380*/ 	.word	0x00000000


	//----- nvinfo : EIATTR_MIN_STACK_SIZE
	.align		4
.L_4245:
        /*6384*/ 	.byte	0x04, 0x12
        /*6386*/ 	.short	(.L_4247 - .L_4246)
	.align		4
.L_4246:
        /*6388*/ 	.word	index@(contiguous_any_f32)
        /*638c*/ 	.word	0x00000000


	//----- nvinfo : EIATTR_MIN_STACK_SIZE
	.align		4
.L_4247:
        /*6390*/ 	.byte	0x04, 0x12
        /*6392*/ 	.short	(.L_4249 - .L_4248)
	.align		4
.L_4248:
        /*6394*/ 	.word	index@(contiguous_any33_u64)
        /*6398*/ 	.word	0x00000000


	//----- nvinfo : EIATTR_MIN_STACK_SIZE
	.align		4
.L_4249:
        /*639c*/ 	.byte	0x04, 0x12
        /*639e*/ 	.short	(.L_4251 - .L_4250)
	.align		4
.L_4250:
        /*63a0*/ 	.word	index@(contiguous_any3_u64)
        /*63a4*/ 	.word	0x00000000


	//----- nvinfo : EIATTR_MIN_STACK_SIZE
	.align		4
.L_4251:
        /*63a8*/ 	.byte	0x04, 0x12
        /*63aa*/ 	.short	(.L_4253 - .L_4252)
	.align		4
.L_4252:
        /*63ac*/ 	.word	index@(contiguous_any22_u64)
        /*63b0*/ 	.word	0x00000000


	//----- nvinfo : EIATTR_MIN_STACK_SIZE
	.align		4
.L_4253:
        /*63b4*/ 	.byte	0x04, 0x12
        /*63b6*/ 	.short	(.L_4255 - .L_4254)
	.align		4
.L_4254:
        /*63b8*/ 	.word	index@(contiguous_any2_u64)
        /*63bc*/ 	.word	0x00000000


	//----- nvinfo : EIATTR_MIN_STACK_SIZE
	.align		4
.L_4255:
        /*63c0*/ 	.byte	0x04, 0x12
        /*63c2*/ 	.short	(.L_4257 - .L_4256)
	.align		4
.L_4256:
        /*63c4*/ 	.word	index@(uncontiguous_cumulate_any_u64)
        /*63c8*/ 	.word	0x00000000


	//----- nvinfo : EIATTR_MIN_STACK_SIZE
	.align		4
.L_4257:
        /*63cc*/ 	.byte	0x04, 0x12
        /*63ce*/ 	.short	(.L_4259 - .L_4258)
	.align		4
.L_4258:
        /*63d0*/ 	.word	index@(uncontiguous_any_u64)
        /*63d4*/ 	.word	0x00000000


	//----- nvinfo : EIATTR_MIN_STACK_SIZE
	.align		4
.L_4259:
        /*63d8*/ 	.byte	0x04, 0x12
        /*63da*/ 	.short	(.L_4261 - .L_4260)
	.align		4
.L_4260:
        /*63dc*/ 	.word	index@(contiguous_cumulate_any_u64)
        /*63e0*/ 	.word	0x00000000


	//----- nvinfo : EIATTR_MIN_STACK_SIZE
	.align		4
.L_4261:
        /*63e4*/ 	.byte	0x04, 0x12
        /*63e6*/ 	.short	(.L_4263 - .L_4262)
	.align		4
.L_4262:
        /*63e8*/ 	.word	index@(contiguous_any_u64)
        /*63ec*/ 	.word	0x00000000


	//----- nvinfo : EIATTR_MIN_STACK_SIZE
	.align		4
.L_4263:
        /*63f0*/ 	.byte	0x04, 0x12
        /*63f2*/ 	.short	(.L_4265 - .L_4264)
	.align		4
.L_4264:
        /*63f4*/ 	.word	index@(contiguous_any33_u32)
        /*63f8*/ 	.word	0x00000000


	//----- nvinfo : EIATTR_MIN_STACK_SIZE
	.align		4
.L_4265:
        /*63fc*/ 	.byte	0x04, 0x12
        /*63fe*/ 	.short	(.L_4267 - .L_4266)
	.align		4
.L_4266:
        /*6400*/ 	.word	index@(contiguous_any3_u32)
        /*6404*/ 	.word	0x00000000


	//----- nvinfo : EIATTR_MIN_STACK_SIZE
	.align		4
.L_4267:
        /*6408*/ 	.byte	0x04, 0x12
        /*640a*/ 	.short	(.L_4269 - .L_4268)
	.align		4
.L_4268:
        /*640c*/ 	.word	index@(contiguous_any22_u32)
        /*6410*/ 	.word	0x00000000


	//----- nvinfo : EIATTR_MIN_STACK_SIZE
	.align		4
.L_4269:
        /*6414*/ 	.byte	0x04, 0x12
        /*6416*/ 	.short	(.L_4271 - .L_4270)
	.align		4
.L_4270:
        /*6418*/ 	.word	index@(contiguous_any2_u32)
        /*641c*/ 	.word	0x00000000


	//----- nvinfo : EIATTR_MIN_STACK_SIZE
	.align		4
.L_4271:
        /*6420*/ 	.byte	0x04, 0x12
        /*6422*/ 	.short	(.L_4273 - .L_4272)
	.align		4
.L_4272:
        /*6424*/ 	.word	index@(uncontiguous_cumulate_any_u32)
        /*6428*/ 	.word	0x00000000


	//----- nvinfo : EIATTR_MIN_STACK_SIZE
	.align		4
.L_4273:
        /*642c*/ 	.byte	0x04, 0x12
        /*642e*/ 	.short	(.L_4275 - .L_4274)
	.align		4
.L_4274:
        /*6430*/ 	.word	index@(uncontiguous_any_u32)
        /*6434*/ 	.word	0x00000000


	//----- nvinfo : EIATTR_MIN_STACK_SIZE
	.align		4
.L_4275:
        /*6438*/ 	.byte	0x04, 0x12
        /*643a*/ 	.short	(.L_4277 - .L_4276)
	.align		4
.L_4276:
        /*643c*/ 	.word	index@(contiguous_cumulate_any_u32)
        /*6440*/ 	.word	0x00000000


	//----- nvinfo : EIATTR_MIN_STACK_SIZE
	.align		4
.L_4277:
        /*6444*/ 	.byte	0x04, 0x12
        /*6446*/ 	.short	(.L_4279 - .L_4278)
	.align		4
.L_4278:
        /*6448*/ 	.word	index@(contiguous_any_u32)
        /*644c*/ 	.word	0x00000000


	//----- nvinfo : EIATTR_MIN_STACK_SIZE
	.align		4
.L_4279:
        /*6450*/ 	.byte	0x04, 0x12
        /*6452*/ 	.short	(.L_4281 - .L_4280)
	.align		4
.L_4280:
        /*6454*/ 	.word	index@(contiguous_any33_u16)
        /*6458*/ 	.word	0x00000000


	//----- nvinfo : EIATTR_MIN_STACK_SIZE
	.align		4
.L_4281:
        /*645c*/ 	.byte	0x04, 0x12
        /*645e*/ 	.short	(.L_4283 - .L_4282)
	.align		4
.L_4282:
        /*6460*/ 	.word	index@(contiguous_any3_u16)
        /*6464*/ 	.word	0x00000000


	//----- nvinfo : EIATTR_MIN_STACK_SIZE
	.align		4
.L_4283:
        /*6468*/ 	.byte	0x04, 0x12
        /*646a*/ 	.short	(.L_4285 - .L_4284)
	.align		4
.L_4284:
        /*646c*/ 	.word	index@(contiguous_any22_u16)
        /*6470*/ 	.word	0x00000000


	//----- nvinfo : EIATTR_MIN_STACK_SIZE
	.align		4
.L_4285:
        /*6474*/ 	.byte	0x04, 0x12
        /*6476*/ 	.short	(.L_4287 - .L_4286)
	.align		4
.L_4286:
        /*6478*/ 	.word	index@(contiguous_any2_u16)
        /*647c*/ 	.word	0x00000000


	//----- nvinfo : EIATTR_MIN_STACK_SIZE
	.align		4
.L_4287:
        /*6480*/ 	.byte	0x04, 0x12
        /*6482*/ 	.short	(.L_4289 - .L_4288)
	.align		4
.L_4288:
        /*6484*/ 	.word	index@(uncontiguous_cumulate_any_u16)
        /*6488*/ 	.word	0x00000000


	//----- nvinfo : EIATTR_MIN_STACK_SIZE
	.align		4
.L_4289:
        /*648c*/ 	.byte	0x04, 0x12
        /*648e*/ 	.short	(.L_4291 - .L_4290)
	.align		4
.L_4290:
        /*6490*/ 	.word	index@(uncontiguous_any_u16)
        /*6494*/ 	.word	0x00000000


	//----- nvinfo : EIATTR_MIN_STACK_SIZE
	.align		4
.L_4291:
        /*6498*/ 	.byte	0x04, 0x12
        /*649a*/ 	.short	(.L_4293 - .L_4292)
	.align		4
.L_4292:
        /*649c*/ 	.word	index@(contiguous_cumulate_any_u16)
        /*64a0*/ 	.word	0x00000000


	//----- nvinfo : EIATTR_MIN_STACK_SIZE
	.align		4
.L_4293:
        /*64a4*/ 	.byte	0x04, 0x12
        /*64a6*/ 	.short	(.L_4295 - .L_4294)
	.align		4
.L_4294:
        /*64a8*/ 	.word	index@(contiguous_any_u16)
        /*64ac*/ 	.word	0x00000000


	//----- nvinfo : EIATTR_MIN_STACK_SIZE
	.align		4
.L_4295:
        /*64b0*/ 	.byte	0x04, 0x12
        /*64b2*/ 	.short	(.L_4297 - .L_4296)
	.align		4
.L_4296:
        /*64b4*/ 	.word	index@(contiguous_any33_u8)
        /*64b8*/ 	.word	0x00000000


	//----- nvinfo : EIATTR_MIN_STACK_SIZE
	.align		4
.L_4297:
        /*64bc*/ 	.byte	0x04, 0x12
        /*64be*/ 	.short	(.L_4299 - .L_4298)
	.align		4
.L_4298:
        /*64c0*/ 	.word	index@(contiguous_any3_u8)
        /*64c4*/ 	.word	0x00000000


	//----- nvinfo : EIATTR_MIN_STACK_SIZE
	.align		4
.L_4299:
        /*64c8*/ 	.byte	0x04, 0x12
        /*64ca*/ 	.short	(.L_4301 - .L_4300)
	.align		4
.L_4300:
        /*64cc*/ 	.word	index@(contiguous_any22_u8)
        /*64d0*/ 	.word	0x00000000


	//----- nvinfo : EIATTR_MIN_STACK_SIZE
	.align		4
.L_4301:
        /*64d4*/ 	.byte	0x04, 0x12
        /*64d6*/ 	.short	(.L_4303 - .L_4302)
	.align		4
.L_4302:
        /*64d8*/ 	.word	index@(contiguous_any2_u8)
        /*64dc*/ 	.word	0x00000000


	//----- nvinfo : EIATTR_MIN_STACK_SIZE
	.align		4
.L_4303:
        /*64e0*/ 	.byte	0x04, 0x12
        /*64e2*/ 	.short	(.L_4305 - .L_4304)
	.align		4
.L_4304:
        /*64e4*/ 	.word	index@(uncontiguous_cumulate_any_u8)
        /*64e8*/ 	.word	0x00000000


	//----- nvinfo : EIATTR_MIN_STACK_SIZE
	.align		4
.L_4305:
        /*64ec*/ 	.byte	0x04, 0x12
        /*64ee*/ 	.short	(.L_4307 - .L_4306)
	.align		4
.L_4306:
        /*64f0*/ 	.word	index@(uncontiguous_any_u8)
        /*64f4*/ 	.word	0x00000000


	//----- nvinfo : EIATTR_MIN_STACK_SIZE
	.align		4
.L_4307:
        /*64f8*/ 	.byte	0x04, 0x12
        /*64fa*/ 	.short	(.L_4309 - .L_4308)
	.align		4
.L_4308:
        /*64fc*/ 	.word	index@(contiguous_cumulate_any_u8)
        /*6500*/ 	.word	0x00000000


	//----- nvinfo : EIATTR_MIN_STACK_SIZE
	.align		4
.L_4309:
        /*6504*/ 	.byte	0x04, 0x12
        /*6506*/ 	.short	(.L_4311 - .L_4310)
	.align		4
.L_4310:
        /*6508*/ 	.word	index@(contiguous_any_u8)
        /*650c*/ 	.word	0x00000000


	//----- nvinfo : EIATTR_MIN_STACK_SIZE
	.align		4
.L_4311:
        /*6510*/ 	.byte	0x04, 0x12
        /*6512*/ 	.short	(.L_4313 - .L_4312)
	.align		4
.L_4312:
        /*6514*/ 	.word	index@(contiguous_any33_i64)
        /*6518*/ 	.word	0x00000000


	//----- nvinfo : EIATTR_MIN_STACK_SIZE
	.align		4
.L_4313:
        /*651c*/ 	.byte	0x04, 0x12
        /*651e*/ 	.short	(.L_4315 - .L_4314)
	.align		4
.L_4314:
        /*6520*/ 	.word	index@(contiguous_any3_i64)
        /*6524*/ 	.word	0x00000000


	//----- nvinfo : EIATTR_MIN_STACK_SIZE
	.align		4
.L_4315:
        /*6528*/ 	.byte	0x04, 0x12
        /*652a*/ 	.short	(.L_4317 - .L_4316)
	.align		4
.L_4316:
        /*652c*/ 	.word	index@(contiguous_any22_i64)
        /*6530*/ 	.word	0x00000000


	//----- nvinfo : EIATTR_MIN_STACK_SIZE
	.align		4
.L_4317:
        /*6534*/ 	.byte	0x04, 0x12
        /*6536*/ 	.short	(.L_4319 - .L_4318)
	.align		4
.L_4318:
        /*6538*/ 	.word	index@(contiguous_any2_i64)
        /*653c*/ 	.word	0x00000000


	//----- nvinfo : EIATTR_MIN_STACK_SIZE
	.align		4
.L_4319:
        /*6540*/ 	.byte	0x04, 0x12
        /*6542*/ 	.short	(.L_4321 - .L_4320)
	.align		4
.L_4320:
        /*6544*/ 	.word	index@(uncontiguous_cumulate_any_i64)
        /*6548*/ 	.word	0x00000000


	//----- nvinfo : EIATTR_MIN_STACK_SIZE
	.align		4
.L_4321:
        /*654c*/ 	.byte	0x04, 0x12
        /*654e*/ 	.short	(.L_4323 - .L_4322)
	.align		4
.L_4322:
        /*6550*/ 	.word	index@(uncontiguous_any_i64)
        /*6554*/ 	.word	0x00000000


	//----- nvinfo : EIATTR_MIN_STACK_SIZE
	.align		4
.L_4323:
        /*6558*/ 	.byte	0x04, 0x12
        /*655a*/ 	.short	(.L_4325 - .L_4324)
	.align		4
.L_4324:
        /*655c*/ 	.word	index@(contiguous_cumulate_any_i64)
        /*6560*/ 	.word	0x00000000


	//----- nvinfo : EIATTR_MIN_STACK_SIZE
	.align		4
.L_4325:
        /*6564*/ 	.byte	0x04, 0x12
        /*6566*/ 	.short	(.L_4327 - .L_4326)
	.align		4
.L_4326:
        /*6568*/ 	.word	index@(contiguous_any_i64)
        /*656c*/ 	.word	0x00000000


	//----- nvinfo : EIATTR_MIN_STACK_SIZE
	.align		4
.L_4327:
        /*6570*/ 	.byte	0x04, 0x12
        /*6572*/ 	.short	(.L_4329 - .L_4328)
	.align		4
.L_4328:
        /*6574*/ 	.word	index@(contiguous_any33_i32)
        /*6578*/ 	.word	0x00000000


	//----- nvinfo : EIATTR_MIN_STACK_SIZE
	.align		4
.L_4329:
        /*657c*/ 	.byte	0x04, 0x12
        /*657e*/ 	.short	(.L_4331 - .L_4330)
	.align		4
.L_4330:
        /*6580*/ 	.word	index@(contiguous_any3_i32)
        /*6584*/ 	.word	0x00000000


	//----- nvinfo : EIATTR_MIN_STACK_SIZE
	.align		4
.L_4331:
        /*6588*/ 	.byte	0x04, 0x12
        /*658a*/ 	.short	(.L_4333 - .L_4332)
	.align		4
.L_4332:
        /*658c*/ 	.word	index@(contiguous_any22_i32)
        /*6590*/ 	.word	0x00000000


	//----- nvinfo : EIATTR_MIN_STACK_SIZE
	.align		4
.L_4333:
        /*6594*/ 	.byte	0x04, 0x12
        /*6596*/ 	.short	(.L_4335 - .L_4334)
	.align		4
.L_4334:
        /*6598*/ 	.word	index@(contiguous_any2_i32)
        /*659c*/ 	.word	0x00000000


	//----- nvinfo : EIATTR_MIN_STACK_SIZE
	.align		4
.L_4335:
        /*65a0*/ 	.byte	0x04, 0x12
        /*65a2*/ 	.short	(.L_4337 - .L_4336)
	.align		4
.L_4336:
        /*65a4*/ 	.word	index@(uncontiguous_cumulate_any_i32)
        /*65a8*/ 	.word	0x00000000


	//----- nvinfo : EIATTR_MIN_STACK_SIZE
	.align		4
.L_4337:
        /*65ac*/ 	.byte	0x04, 0x12
        /*65ae*/ 	.short	(.L_4339 - .L_4338)
	.align		4
.L_4338:
        /*65b0*/ 	.word	index@(uncontiguous_any_i32)
        /*65b4*/ 	.word	0x00000000


	//----- nvinfo : EIATTR_MIN_STACK_SIZE
	.align		4
.L_4339:
        /*65b8*/ 	.byte	0x04, 0x12
        /*65ba*/ 	.short	(.L_4341 - .L_4340)
	.align		4
.L_4340:
        /*65bc*/ 	.word	index@(contiguous_cumulate_any_i32)
        /*65c0*/ 	.word	0x00000000


	//----- nvinfo : EIATTR_MIN_STACK_SIZE
	.align		4
.L_4341:
        /*65c4*/ 	.byte	0x04, 0x12
        /*65c6*/ 	.short	(.L_4343 - .L_4342)
	.align		4
.L_4342:
        /*65c8*/ 	.word	index@(contiguous_any_i32)
        /*65cc*/ 	.word	0x00000000


	//----- nvinfo : EIATTR_MIN_STACK_SIZE
	.align		4
.L_4343:
        /*65d0*/ 	.byte	0x04, 0x12
        /*65d2*/ 	.short	(.L_4345 - .L_4344)
	.align		4
.L_4344:
        /*65d4*/ 	.word	index@(contiguous_any33_i16)
        /*65d8*/ 	.word	0x00000000


	//----- nvinfo : EIATTR_MIN_STACK_SIZE
	.align		4
.L_4345:
        /*65dc*/ 	.byte	0x04, 0x12
        /*65de*/ 	.short	(.L_4347 - .L_4346)
	.align		4
.L_4346:
        /*65e0*/ 	.word	index@(contiguous_any3_i16)
        /*65e4*/ 	.word	0x00000000


	//----- nvinfo : EIATTR_MIN_STACK_SIZE
	.align		4
.L_4347:
        /*65e8*/ 	.byte	0x04, 0x12
        /*65ea*/ 	.short	(.L_4349 - .L_4348)
	.align		4
.L_4348:
        /*65ec*/ 	.word	index@(contiguous_any22_i16)
        /*65f0*/ 	.word	0x00000000


	//----- nvinfo : EIATTR_MIN_STACK_SIZE
	.align		4
.L_4349:
        /*65f4*/ 	.byte	0x04, 0x12
        /*65f6*/ 	.short	(.L_4351 - .L_4350)
	.align		4
.L_4350:
        /*65f8*/ 	.word	index@(contiguous_any2_i16)
        /*65fc*/ 	.word	0x00000000


	//----- nvinfo : EIATTR_MIN_STACK_SIZE
	.align		4
.L_4351:
        /*6600*/ 	.byte	0x04, 0x12
        /*6602*/ 	.short	(.L_4353 - .L_4352)
	.align		4
.L_4352:
        /*6604*/ 	.word	index@(uncontiguous_cumulate_any_i16)
        /*6608*/ 	.word	0x00000000


	//----- nvinfo : EIATTR_MIN_STACK_SIZE
	.align		4
.L_4353:
        /*660c*/ 	.byte	0x04, 0x12
        /*660e*/ 	.short	(.L_4355 - .L_4354)
	.align		4
.L_4354:
        /*6610*/ 	.word	index@(uncontiguous_any_i16)
        /*6614*/ 	.word	0x00000000


	//----- nvinfo : EIATTR_MIN_STACK_SIZE
	.align		4
.L_4355:
        /*6618*/ 	.byte	0x04, 0x12
        /*661a*/ 	.short	(.L_4357 - .L_4356)
	.align		4
.L_4356:
        /*661c*/ 	.word	index@(contiguous_cumulate_any_i16)
        /*6620*/ 	.word	0x00000000


	//----- nvinfo : EIATTR_MIN_STACK_SIZE
	.align		4
.L_4357:
        /*6624*/ 	.byte	0x04, 0x12
        /*6626*/ 	.short	(.L_4359 - .L_4358)
	.align		4
.L_4358:
        /*6628*/ 	.word	index@(contiguous_any_i16)
        /*662c*/ 	.word	0x00000000


	//----- nvinfo : EIATTR_MIN_STACK_SIZE
	.align		4
.L_4359:
        /*6630*/ 	.byte	0x04, 0x12
        /*6632*/ 	.short	(.L_4361 - .L_4360)
	.align		4
.L_4360:
        /*6634*/ 	.word	index@(contiguous_any33_i8)
        /*6638*/ 	.word	0x00000000


	//----- nvinfo : EIATTR_MIN_STACK_SIZE
	.align		4
.L_4361:
        /*663c*/ 	.byte	0x04, 0x12
        /*663e*/ 	.short	(.L_4363 - .L_4362)
	.align		4
.L_4362:
        /*6640*/ 	.word	index@(contiguous_any3_i8)
        /*6644*/ 	.word	0x00000000


	//----- nvinfo : EIATTR_MIN_STACK_SIZE
	.align		4
.L_4363:
        /*6648*/ 	.byte	0x04, 0x12
        /*664a*/ 	.short	(.L_4365 - .L_4364)
	.align		4
.L_4364:
        /*664c*/ 	.word	index@(contiguous_any22_i8)
        /*6650*/ 	.word	0x00000000


	//----- nvinfo : EIATTR_MIN_STACK_SIZE
	.align		4
.L_4365:
        /*6654*/ 	.byte	0x04, 0x12
        /*6656*/ 	.short	(.L_4367 - .L_4366)
	.align		4
.L_4366:
        /*6658*/ 	.word	index@(contiguous_any2_i8)
        /*665c*/ 	.word	0x00000000


	//----- nvinfo : EIATTR_MIN_STACK_SIZE
	.align		4
.L_4367:
        /*6660*/ 	.byte	0x04, 0x12
        /*6662*/ 	.short	(.L_4369 - .L_4368)
	.align		4
.L_4368:
        /*6664*/ 	.word	index@(uncontiguous_cumulate_any_i8)
        /*6668*/ 	.word	0x00000000


	//----- nvinfo : EIATTR_MIN_STACK_SIZE
	.align		4
.L_4369:
        /*666c*/ 	.byte	0x04, 0x12
        /*666e*/ 	.short	(.L_4371 - .L_4370)
	.align		4
.L_4370:
        /*6670*/ 	.word	index@(uncontiguous_any_i8)
        /*6674*/ 	.word	0x00000000


	//----- nvinfo : EIATTR_MIN_STACK_SIZE
	.align		4
.L_4371:
        /*6678*/ 	.byte	0x04, 0x12
        /*667a*/ 	.short	(.L_4373 - .L_4372)
	.align		4
.L_4372:
        /*667c*/ 	.word	index@(contiguous_cumulate_any_i8)
        /*6680*/ 	.word	0x00000000


	//----- nvinfo : EIATTR_MIN_STACK_SIZE
	.align		4
.L_4373:
        /*6684*/ 	.byte	0x04, 0x12
        /*6686*/ 	.short	(.L_4375 - .L_4374)
	.align		4
.L_4374:
        /*6688*/ 	.word	index@(contiguous_any_i8)
        /*668c*/ 	.word	0x00000000


	//----- nvinfo : EIATTR_MIN_STACK_SIZE
	.align		4
.L_4375:
        /*6690*/ 	.byte	0x04, 0x12
        /*6692*/ 	.short	(.L_4377 - .L_4376)
	.align		4
.L_4376:
        /*6694*/ 	.word	index@(contiguous_any33_bool)
        /*6698*/ 	.word	0x00000000


	//----- nvinfo : EIATTR_MIN_STACK_SIZE
	.align		4
.L_4377:
        /*669c*/ 	.byte	0x04, 0x12
        /*669e*/ 	.short	(.L_4379 - .L_4378)
	.align		4
.L_4378:
        /*66a0*/ 	.word	index@(contiguous_any3_bool)
        /*66a4*/ 	.word	0x00000000


	//----- nvinfo : EIATTR_MIN_STACK_SIZE
	.align		4
.L_4379:
        /*66a8*/ 	.byte	0x04, 0x12
        /*66aa*/ 	.short	(.L_4381 - .L_4380)
	.align		4
.L_4380:
        /*66ac*/ 	.word	index@(contiguous_any22_bool)
        /*66b0*/ 	.word	0x00000000


	//----- nvinfo : EIATTR_MIN_STACK_SIZE
	.align		4
.L_4381:
        /*66b4*/ 	.byte	0x04, 0x12
        /*66b6*/ 	.short	(.L_4383 - .L_4382)
	.align		4
.L_4382:
        /*66b8*/ 	.word	index@(contiguous_any2_bool)
        /*66bc*/ 	.word	0x00000000


	//----- nvinfo : EIATTR_MIN_STACK_SIZE
	.align		4
.L_4383:
        /*66c0*/ 	.byte	0x04, 0x12
        /*66c2*/ 	.short	(.L_4385 - .L_4384)
	.align		4
.L_4384:
        /*66c4*/ 	.word	index@(uncontiguous_cumulate_any_bool)
        /*66c8*/ 	.word	0x00000000


	//----- nvinfo : EIATTR_MIN_STACK_SIZE
	.align		4
.L_4385:
        /*66cc*/ 	.byte	0x04, 0x12
        /*66ce*/ 	.short	(.L_4387 - .L_4386)
	.align		4
.L_4386:
        /*66d0*/ 	.word	index@(uncontiguous_any_bool)
        /*66d4*/ 	.word	0x00000000


	//----- nvinfo : EIATTR_MIN_STACK_SIZE
	.align		4
.L_4387:
        /*66d8*/ 	.byte	0x04, 0x12
        /*66da*/ 	.short	(.L_4389 - .L_4388)
	.align		4
.L_4388:
        /*66dc*/ 	.word	index@(contiguous_cumulate_any_bool)
        /*66e0*/ 	.word	0x00000000


	//----- nvinfo : EIATTR_MIN_STACK_SIZE
	.align		4
.L_4389:
        /*66e4*/ 	.byte	0x04, 0x12
        /*66e6*/ 	.short	(.L_4391 - .L_4390)
	.align		4
.L_4390:
        /*66e8*/ 	.word	index@(contiguous_any_bool)
        /*66ec*/ 	.word	0x00000000


	//----- nvinfo : EIATTR_MIN_STACK_SIZE
	.align		4
.L_4391:
        /*66f0*/ 	.byte	0x04, 0x12
        /*66f2*/ 	.short	(.L_4393 - .L_4392)
	.align		4
.L_4392:
        /*66f4*/ 	.word	index@(contiguous_mean33_bf16)
        /*66f8*/ 	.word	0x00000000


	//----- nvinfo : EIATTR_MIN_STACK_SIZE
	.align		4
.L_4393:
        /*66fc*/ 	.byte	0x04, 0x12
        /*66fe*/ 	.short	(.L_4395 - .L_4394)
	.align		4
.L_4394:
        /*6700*/ 	.word	index@(contiguous_mean3_bf16)
        /*6704*/ 	.word	0x00000000


	//----- nvinfo : EIATTR_MIN_STACK_SIZE
	.align		4
.L_4395:
        /*6708*/ 	.byte	0x04, 0x12
        /*670a*/ 	.short	(.L_4397 - .L_4396)
	.align		4
.L_4396:
        /*670c*/ 	.word	index@(contiguous_mean22_bf16)
        /*6710*/ 	.word	0x00000000


	//----- nvinfo : EIATTR_MIN_STACK_SIZE
	.align		4
.L_4397:
        /*6714*/ 	.byte	0x04, 0x12
        /*6716*/ 	.short	(.L_4399 - .L_4398)
	.align		4
.L_4398:
        /*6718*/ 	.word	index@(contiguous_mean2_bf16)
        /*671c*/ 	.word	0x00000000


	//----- nvinfo : EIATTR_MIN_STACK_SIZE
	.align		4
.L_4399:
        /*6720*/ 	.byte	0x04, 0x12
        /*6722*/ 	.short	(.L_4401 - .L_4400)
	.align		4
.L_4400:
        /*6724*/ 	.word	index@(uncontiguous_cumulate_mean_bf16)
        /*6728*/ 	.word	0x00000000


	//----- nvinfo : EIATTR_MIN_STACK_SIZE
	.align		4
.L_4401:
        /*672c*/ 	.byte	0x04, 0x12
        /*672e*/ 	.short	(.L_4403 - .L_4402)
	.align		4
.L_4402:
        /*6730*/ 	.word	index@(uncontiguous_mean_bf16)
        /*6734*/ 	.word	0x00000000


	//----- nvinfo : EIATTR_MIN_STACK_SIZE
	.align		4
.L_4403:
        /*6738*/ 	.byte	0x04, 0x12
        /*673a*/ 	.short	(.L_4405 - .L_4404)
	.align		4
.L_4404:
        /*673c*/ 	.word	index@(contiguous_cumulate_mean_bf16)
        /*6740*/ 	.word	0x00000000


	//----- nvinfo : EIATTR_MIN_STACK_SIZE
	.align		4
.L_4405:
        /*6744*/ 	.byte	0x04, 0x12
        /*6746*/ 	.short	(.L_4407 - .L_4406)
	.align		4
.L_4406:
        /*6748*/ 	.word	index@(contiguous_mean_bf16)
        /*674c*/ 	.word	0x00000000


	//----- nvinfo : EIATTR_MIN_STACK_SIZE
	.align		4
.L_4407:
        /*6750*/ 	.byte	0x04, 0x12
        /*6752*/ 	.short	(.L_4409 - .L_4408)
	.align		4
.L_4408:
        /*6754*/ 	.word	index@(contiguous_mean33_f16)
        /*6758*/ 	.word	0x00000000


	//----- nvinfo : EIATTR_MIN_STACK_SIZE
	.align		4
.L_4409:
        /*675c*/ 	.byte	0x04, 0x12
        /*675e*/ 	.short	(.L_4411 - .L_4410)
	.align		4
.L_4410:
        /*6760*/ 	.word	index@(contiguous_mean3_f16)
        /*6764*/ 	.word	0x00000000


	//----- nvinfo : EIATTR_MIN_STACK_SIZE
	.align		4
.L_4411:
        /*6768*/ 	.byte	0x04, 0x12
        /*676a*/ 	.short	(.L_4413 - .L_4412)
	.align		4
.L_4412:
        /*676c*/ 	.word	index@(contiguous_mean22_f16)
        /*6770*/ 	.word	0x00000000


	//----- nvinfo : EIATTR_MIN_STACK_SIZE
	.align		4
.L_4413:
        /*6774*/ 	.byte	0x04, 0x12
        /*6776*/ 	.short	(.L_4415 - .L_4414)
	.align		4
.L_4414:
        /*6778*/ 	.word	index@(contiguous_mean2_f16)
        /*677c*/ 	.word	0x00000000


	//----- nvinfo : EIATTR_MIN_STACK_SIZE
	.align		4
.L_4415:
        /*6780*/ 	.byte	0x04, 0x12
        /*6782*/ 	.short	(.L_4417 - .L_4416)
	.align		4
.L_4416:
        /*6784*/ 	.word	index@(uncontiguous_cumulate_mean_f16)
        /*6788*/ 	.word	0x00000000


	//----- nvinfo : EIATTR_MIN_STACK_SIZE
	.align		4
.L_4417:
        /*678c*/ 	.byte	0x04, 0x12
        /*678e*/ 	.short	(.L_4419 - .L_4418)
	.align		4
.L_4418:
        /*6790*/ 	.word	index@(uncontiguous_mean_f16)
        /*6794*/ 	.word	0x00000000


	//----- nvinfo : EIATTR_MIN_STACK_SIZE
	.align		4
.L_4419:
        /*6798*/ 	.byte	0x04, 0x12
        /*679a*/ 	.short	(.L_4421 - .L_4420)
	.align		4
.L_4420:
        /*679c*/ 	.word	index@(contiguous_cumulate_mean_f16)
        /*67a0*/ 	.word	0x00000000


	//----- nvinfo : EIATTR_MIN_STACK_SIZE
	.align		4
.L_4421:
        /*67a4*/ 	.byte	0x04, 0x12
        /*67a6*/ 	.short	(.L_4423 - .L_4422)
	.align		4
.L_4422:
        /*67a8*/ 	.word	index@(contiguous_mean_f16)
        /*67ac*/ 	.word	0x00000000


	//----- nvinfo : EIATTR_MIN_STACK_SIZE
	.align		4
.L_4423:
        /*67b0*/ 	.byte	0x04, 0x12
        /*67b2*/ 	.short	(.L_4425 - .L_4424)
	.align		4
.L_4424:
        /*67b4*/ 	.word	index@(contiguous_mean33_f64)
        /*67b8*/ 	.word	0x00000000


	//----- nvinfo : EIATTR_MIN_STACK_SIZE
	.align		4
.L_4425:
        /*67bc*/ 	.byte	0x04, 0x12
        /*67be*/ 	.short	(.L_4427 - .L_4426)
	.align		4
.L_4426:
        /*67c0*/ 	.word	index@(contiguous_mean3_f64)
        /*67c4*/ 	.word	0x00000000


	//----- nvinfo : EIATTR_MIN_STACK_SIZE
	.align		4
.L_4427:
        /*67c8*/ 	.byte	0x04, 0x12
        /*67ca*/ 	.short	(.L_4429 - .L_4428)
	.align		4
.L_4428:
        /*67cc*/ 	.word	index@(contiguous_mean22_f64)
        /*67d0*/ 	.word	0x00000000


	//----- nvinfo : EIATTR_MIN_STACK_SIZE
	.align		4
.L_4429:
        /*67d4*/ 	.byte	0x04, 0x12
        /*67d6*/ 	.short	(.L_4431 - .L_4430)
	.align		4
.L_4430:
        /*67d8*/ 	.word	index@(contiguous_mean2_f64)
        /*67dc*/ 	.word	0x00000000


	//----- nvinfo : EIATTR_MIN_STACK_SIZE
	.align		4
.L_4431:
        /*67e0*/ 	.byte	0x04, 0x12
        /*67e2*/ 	.short	(.L_4433 - .L_4432)
	.align		4
.L_4432:
        /*67e4*/ 	.word	index@(uncontiguous_cumulate_mean_f64)
        /*67e8*/ 	.word	0x00000000


	//----- nvinfo : EIATTR_MIN_STACK_SIZE
	.align		4
.L_4433:
        /*67ec*/ 	.byte	0x04, 0x12
        /*67ee*/ 	.short	(.L_4435 - .L_4434)
	.align		4
.L_4434:
        /*67f0*/ 	.word	index@(uncontiguous_mean_f64)
        /*67f4*/ 	.word	0x00000000


	//----- nvinfo : EIATTR_MIN_STACK_SIZE
	.align		4
.L_4435:
        /*67f8*/ 	.byte	0x04, 0x12
        /*67fa*/ 	.short	(.L_4437 - .L_4436)
	.align		4
.L_4436:
        /*67fc*/ 	.word	index@(contiguous_cumulate_mean_f64)
        /*6800*/ 	.word	0x00000000


	//----- nvinfo : EIATTR_MIN_STACK_SIZE
	.align		4
.L_4437:
        /*6804*/ 	.byte	0x04, 0x12
        /*6806*/ 	.short	(.L_4439 - .L_4438)
	.align		4
.L_4438:
        /*6808*/ 	.word	index@(contiguous_mean_f64)
        /*680c*/ 	.word	0x00000000


	//----- nvinfo : EIATTR_MIN_STACK_SIZE
	.align		4
.L_4439:
        /*6810*/ 	.byte	0x04, 0x12
        /*6812*/ 	.short	(.L_4441 - .L_4440)
	.align		4
.L_4440:
        /*6814*/ 	.word	index@(contiguous_mean33_f32)
        /*6818*/ 	.word	0x00000000


	//----- nvinfo : EIATTR_MIN_STACK_SIZE
	.align		4
.L_4441:
        /*681c*/ 	.byte	0x04, 0x12
        /*681e*/ 	.short	(.L_4443 - .L_4442)
	.align		4
.L_4442:
        /*6820*/ 	.word	index@(contiguous_mean3_f32)
        /*6824*/ 	.word	0x00000000


	//----- nvinfo : EIATTR_MIN_STACK_SIZE
	.align		4
.L_4443:
        /*6828*/ 	.byte	0x04, 0x12
        /*682a*/ 	.short	(.L_4445 - .L_4444)
	.align		4
.L_4444:
        /*682c*/ 	.word	index@(contiguous_mean22_f32)
        /*6830*/ 	.word	0x00000000


	//----- nvinfo : EIATTR_MIN_STACK_SIZE
	.align		4
.L_4445:
        /*6834*/ 	.byte	0x04, 0x12
        /*6836*/ 	.short	(.L_4447 - .L_4446)
	.align		4
.L_4446:
        /*6838*/ 	.word	index@(contiguous_mean2_f32)
        /*683c*/ 	.word	0x00000000


	//----- nvinfo : EIATTR_MIN_STACK_SIZE
	.align		4
.L_4447:
        /*6840*/ 	.byte	0x04, 0x12
        /*6842*/ 	.short	(.L_4449 - .L_4448)
	.align		4
.L_4448:
        /*6844*/ 	.word	index@(uncontiguous_cumulate_mean_f32)
        /*6848*/ 	.word	0x00000000


	//----- nvinfo : EIATTR_MIN_STACK_SIZE
	.align		4
.L_4449:
        /*684c*/ 	.byte	0x04, 0x12
        /*684e*/ 	.short	(.L_4451 - .L_4450)
	.align		4
.L_4450:
        /*6850*/ 	.word	index@(uncontiguous_mean_f32)
        /*6854*/ 	.word	0x00000000


	//----- nvinfo : EIATTR_MIN_STACK_SIZE
	.align		4
.L_4451:
        /*6858*/ 	.byte	0x04, 0x12
        /*685a*/ 	.short	(.L_4453 - .L_4452)
	.align		4
.L_4452:
        /*685c*/ 	.word	index@(contiguous_cumulate_mean_f32)
        /*6860*/ 	.word	0x00000000


	//----- nvinfo : EIATTR_MIN_STACK_SIZE
	.align		4
.L_4453:
        /*6864*/ 	.byte	0x04, 0x12
        /*6866*/ 	.short	(.L_4455 - .L_4454)
	.align		4
.L_4454:
        /*6868*/ 	.word	index@(contiguous_mean_f32)
        /*686c*/ 	.word	0x00000000


	//----- nvinfo : EIATTR_MIN_STACK_SIZE
	.align		4
.L_4455:
        /*6870*/ 	.byte	0x04, 0x12
        /*6872*/ 	.short	(.L_4457 - .L_4456)
	.align		4
.L_4456:
        /*6874*/ 	.word	index@(contiguous_mean33_u64)
        /*6878*/ 	.word	0x00000000


	//----- nvinfo : EIATTR_MIN_STACK_SIZE
	.align		4
.L_4457:
        /*687c*/ 	.byte	0x04, 0x12
        /*687e*/ 	.short	(.L_4459 - .L_4458)
	.align		4
.L_4458:
        /*6880*/ 	.word	index@(contiguous_mean3_u64)
        /*6884*/ 	.word	0x00000000


	//----- nvinfo : EIATTR_MIN_STACK_SIZE
	.align		4
.L_4459:
        /*6888*/ 	.byte	0x04, 0x12
        /*688a*/ 	.short	(.L_4461 - .L_4460)
	.align		4
.L_4460:
        /*688c*/ 	.word	index@(contiguous_mean22_u64)
        /*6890*/ 	.word	0x00000000


	//----- nvinfo : EIATTR_MIN_STACK_SIZE
	.align		4
.L_4461:
        /*6894*/ 	.byte	0x04, 0x12
        /*6896*/ 	.short	(.L_4463 - .L_4462)
	.align		4
.L_4462:
        /*6898*/ 	.word	index@(contiguous_mean2_u64)
        /*689c*/ 	.word	0x00000000


	//----- nvinfo : EIATTR_MIN_STACK_SIZE
	.align		4
.L_4463:
        /*68a0*/ 	.byte	0x04, 0x12
        /*68a2*/ 	.short	(.L_4465 - .L_4464)
	.align		4
.L_4464:
        /*68a4*/ 	.word	index@(uncontiguous_cumulate_mean_u64)
        /*68a8*/ 	.word	0x00000000


	//----- nvinfo : EIATTR_MIN_STACK_SIZE
	.align		4
.L_4465:
        /*68ac*/ 	.byte	0x04, 0x12
        /*68ae*/ 	.short	(.L_4467 - .L_4466)
	.align		4
.L_4466:
        /*68b0*/ 	.word	index@(uncontiguous_mean_u64)
        /*68b4*/ 	.word	0x00000000


	//----- nvinfo : EIATTR_MIN_STACK_SIZE
	.align		4
.L_4467:
        /*68b8*/ 	.byte	0x04, 0x12
        /*68ba*/ 	.short	(.L_4469 - .L_4468)
	.align		4
.L_4468:
        /*68bc*/ 	.word	index@(contiguous_cumulate_mean_u64)
        /*68c0*/ 	.word	0x00000000


	//----- nvinfo : EIATTR_MIN_STACK_SIZE
	.align		4
.L_4469:
        /*68c4*/ 	.byte	0x04, 0x12
        /*68c6*/ 	.short	(.L_4471 - .L_4470)
	.align		4
.L_4470:
        /*68c8*/ 	.word	index@(contiguous_mean_u64)
        /*68cc*/ 	.word	0x00000000


	//----- nvinfo : EIATTR_MIN_STACK_SIZE
	.align		4
.L_4471:
        /*68d0*/ 	.byte	0x04, 0x12
        /*68d2*/ 	.short	(.L_4473 - .L_4472)
	.align		4
.L_4472:
        /*68d4*/ 	.word	index@(contiguous_mean33_u32)
        /*68d8*/ 	.word	0x00000000


	//----- nvinfo : EIATTR_MIN_STACK_SIZE
	.align		4
.L_4473:
        /*68dc*/ 	.byte	0x04, 0x12
        /*68de*/ 	.short	(.L_4475 - .L_4474)
	.align		4
.L_4474:
        /*68e0*/ 	.word	index@(contiguous_mean3_u32)
        /*68e4*/ 	.word	0x00000000


	//----- nvinfo : EIATTR_MIN_STACK_SIZE
	.align		4
.L_4475:
        /*68e8*/ 	.byte	0x04, 0x12
        /*68ea*/ 	.short	(.L_4477 - .L_4476)
	.align		4
.L_4476:
        /*68ec*/ 	.word	index@(contiguous_mean22_u32)
        /*68f0*/ 	.word	0x00000000


	//----- nvinfo : EIATTR_MIN_STACK_SIZE
	.align		4
.L_4477:
        /*68f4*/ 	.byte	0x04, 0x12
        /*68f6*/ 	.short	(.L_4479 - .L_4478)
	.align		4
.L_4478:
        /*68f8*/ 	.word	index@(contiguous_mean2_u32)
        /*68fc*/ 	.word	0x00000000


	//----- nvinfo : EIATTR_MIN_STACK_SIZE
	.align		4
.L_4479:
        /*6900*/ 	.byte	0x04, 0x12
        /*6902*/ 	.short	(.L_4481 - .L_4480)
	.align		4
.L_4480:
        /*6904*/ 	.word	index@(uncontiguous_cumulate_mean_u32)
        /*6908*/ 	.word	0x00000000


	//----- nvinfo : EIATTR_MIN_STACK_SIZE
	.align		4
.L_4481:
        /*690c*/ 	.byte	0x04, 0x12
        /*690e*/ 	.short	(.L_4483 - .L_4482)
	.align		4
.L_4482:
        /*6910*/ 	.word	index@(uncontiguous_mean_u32)
        /*6914*/ 	.word	0x00000000


	//----- nvinfo : EIATTR_MIN_STACK_SIZE
	.align		4
.L_4483:
        /*6918*/ 	.byte	0x04, 0x12
        /*691a*/ 	.short	(.L_4485 - .L_4484)
	.align		4
.L_4484:
        /*691c*/ 	.word	index@(contiguous_cumulate_mean_u32)
        /*6920*/ 	.word	0x00000000


	//----- nvinfo : EIATTR_MIN_STACK_SIZE
	.align		4
.L_4485:
        /*6924*/ 	.byte	0x04, 0x12
        /*6926*/ 	.short	(.L_4487 - .L_4486)
	.align		4
.L_4486:
        /*6928*/ 	.word	index@(contiguous_mean_u32)
        /*692c*/ 	.word	0x00000000


	//----- nvinfo : EIATTR_MIN_STACK_SIZE
	.align		4
.L_4487:
        /*6930*/ 	.byte	0x04, 0x12
        /*6932*/ 	.short	(.L_4489 - .L_4488)
	.align		4
.L_4488:
        /*6934*/ 	.word	index@(contiguous_mean33_u16)
        /*6938*/ 	.word	0x00000000


	//----- nvinfo : EIATTR_MIN_STACK_SIZE
	.align		4
.L_4489:
        /*693c*/ 	.byte	0x04, 0x12
        /*693e*/ 	.short	(.L_4491 - .L_4490)
	.align		4
.L_4490:
        /*6940*/ 	.word	index@(contiguous_mean3_u16)
        /*6944*/ 	.word	0x00000000


	//----- nvinfo : EIATTR_MIN_STACK_SIZE
	.align		4
.L_4491:
        /*6948*/ 	.byte	0x04, 0x12
        /*694a*/ 	.short	(.L_4493 - .L_4492)
	.align		4
.L_4492:
        /*694c*/ 	.word	index@(contiguous_mean22_u16)
        /*6950*/ 	.word	0x00000000


	//----- nvinfo : EIATTR_MIN_STACK_SIZE
	.align		4
.L_4493:
        /*6954*/ 	.byte	0x04, 0x12
        /*6956*/ 	.short	(.L_4495 - .L_4494)
	.align		4
.L_4494:
        /*6958*/ 	.word	index@(contiguous_mean2_u16)
        /*695c*/ 	.word	0x00000000


	//----- nvinfo : EIATTR_MIN_STACK_SIZE
	.align		4
.L_4495:
        /*6960*/ 	.byte	0x04, 0x12
        /*6962*/ 	.short	(.L_4497 - .L_4496)
	.align		4
.L_4496:
        /*6964*/ 	.word	index@(uncontiguous_cumulate_mean_u16)
        /*6968*/ 	.word	0x00000000


	//----- nvinfo : EIATTR_MIN_STACK_SIZE
	.align		4
.L_4497:
        /*696c*/ 	.byte	0x04, 0x12
        /*696e*/ 	.short	(.L_4499 - .L_4498)
	.align		4
.L_4498:
        /*6970*/ 	.word	index@(uncontiguous_mean_u16)
        /*6974*/ 	.word	0x00000000


	//----- nvinfo : EIATTR_MIN_STACK_SIZE
	.align		4
.L_4499:
        /*6978*/ 	.byte	0x04, 0x12
        /*697a*/ 	.short	(.L_4501 - .L_4500)
	.align		4
.L_4500:
        /*697c*/ 	.word	index@(contiguous_cumulate_mean_u16)
        /*6980*/ 	.word	0x00000000


	//----- nvinfo : EIATTR_MIN_STACK_SIZE
	.align		4
.L_4501:
        /*6984*/ 	.byte	0x04, 0x12
        /*6986*/ 	.short	(.L_4503 - .L_4502)
	.align		4
.L_4502:
        /*6988*/ 	.word	index@(contiguous_mean_u16)
        /*698c*/ 	.word	0x00000000


	//----- nvinfo : EIATTR_MIN_STACK_SIZE
	.align		4
.L_4503:
        /*6990*/ 	.byte	0x04, 0x12
        /*6992*/ 	.short	(.L_4505 - .L_4504)
	.align		4
.L_4504:
        /*6994*/ 	.word	index@(contiguous_mean33_u8)
        /*6998*/ 	.word	0x00000000


	//----- nvinfo : EIATTR_MIN_STACK_SIZE
	.align		4
.L_4505:
        /*699c*/ 	.byte	0x04, 0x12
        /*699e*/ 	.short	(.L_4507 - .L_4506)
	.align		4
.L_4506:
        /*69a0*/ 	.word	index@(contiguous_mean3_u8)
        /*69a4*/ 	.word	0x00000000


	//----- nvinfo : EIATTR_MIN_STACK_SIZE
	.align		4
.L_4507:
        /*69a8*/ 	.byte	0x04, 0x12
        /*69aa*/ 	.short	(.L_4509 - .L_4508)
	.align		4
.L_4508:
        /*69ac*/ 	.word	index@(contiguous_mean22_u8)
        /*69b0*/ 	.word	0x00000000


	//----- nvinfo : EIATTR_MIN_STACK_SIZE
	.align		4
.L_4509:
        /*69b4*/ 	.byte	0x04, 0x12
        /*69b6*/ 	.short	(.L_4511 - .L_4510)
	.align		4
.L_4510:
        /*69b8*/ 	.word	index@(contiguous_mean2_u8)
        /*69bc*/ 	.word	0x00000000


	//----- nvinfo : EIATTR_MIN_STACK_SIZE
	.align		4
.L_4511:
        /*69c0*/ 	.byte	0x04, 0x12
        /*69c2*/ 	.short	(.L_4513 - .L_4512)
	.align		4
.L_4512:
        /*69c4*/ 	.word	index@(uncontiguous_cumulate_mean_u8)
        /*69c8*/ 	.word	0x00000000


	//----- nvinfo : EIATTR_MIN_STACK_SIZE
	.align		4
.L_4513:
        /*69cc*/ 	.byte	0x04, 0x12
        /*69ce*/ 	.short	(.L_4515 - .L_4514)
	.align		4
.L_4514:
        /*69d0*/ 	.word	index@(uncontiguous_mean_u8)
        /*69d4*/ 	.word	0x00000000


	//----- nvinfo : EIATTR_MIN_STACK_SIZE
	.align		4
.L_4515:
        /*69d8*/ 	.byte	0x04, 0x12
        /*69da*/ 	.short	(.L_4517 - .L_4516)
	.align		4
.L_4516:
        /*69dc*/ 	.word	index@(contiguous_cumulate_mean_u8)
        /*69e0*/ 	.word	0x00000000


	//----- nvinfo : EIATTR_MIN_STACK_SIZE
	.align		4
.L_4517:
        /*69e4*/ 	.byte	0x04, 0x12
        /*69e6*/ 	.short	(.L_4519 - .L_4518)
	.align		4
.L_4518:
        /*69e8*/ 	.word	index@(contiguous_mean_u8)
        /*69ec*/ 	.word	0x00000000


	//----- nvinfo : EIATTR_MIN_STACK_SIZE
	.align		4
.L_4519:
        /*69f0*/ 	.byte	0x04, 0x12
        /*69f2*/ 	.short	(.L_4521 - .L_4520)
	.align		4
.L_4520:
        /*69f4*/ 	.word	index@(contiguous_mean33_i64)
        /*69f8*/ 	.word	0x00000000


	//----- nvinfo : EIATTR_MIN_STACK_SIZE
	.align		4
.L_4521:
        /*69fc*/ 	.byte	0x04, 0x12
        /*69fe*/ 	.short	(.L_4523 - .L_4522)
	.align		4
.L_4522:
        /*6a00*/ 	.word	index@(contiguous_mean3_i64)
        /*6a04*/ 	.word	0x00000000


	//----- nvinfo : EIATTR_MIN_STACK_SIZE
	.align		4
.L_4523:
        /*6a08*/ 	.byte	0x04, 0x12
        /*6a0a*/ 	.short	(.L_4525 - .L_4524)
	.align		4
.L_4524:
        /*6a0c*/ 	.word	index@(contiguous_mean22_i64)
        /*6a10*/ 	.word	0x00000000


	//----- nvinfo : EIATTR_MIN_STACK_SIZE
	.align		4
.L_4525:
        /*6a14*/ 	.byte	0x04, 0x12
        /*6a16*/ 	.short	(.L_4527 - .L_4526)
	.align		4
.L_4526:
        /*6a18*/ 	.word	index@(contiguous_mean2_i64)
        /*6a1c*/ 	.word	0x00000000


	//----- nvinfo : EIATTR_MIN_STACK_SIZE
	.align		4
.L_4527:
        /*6a20*/ 	.byte	0x04, 0x12
        /*6a22*/ 	.short	(.L_4529 - .L_4528)
	.align		4
.L_4528:
        /*6a24*/ 	.word	index@(uncontiguous_cumulate_mean_i64)
        /*6a28*/ 	.word	0x00000000


	//----- nvinfo : EIATTR_MIN_STACK_SIZE
	.align		4
.L_4529:
        /*6a2c*/ 	.byte	0x04, 0x12
        /*6a2e*/ 	.short	(.L_4531 - .L_4530)
	.align		4
.L_4530:
        /*6a30*/ 	.word	index@(uncontiguous_mean_i64)
        /*6a34*/ 	.word	0x00000000


	//----- nvinfo : EIATTR_MIN_STACK_SIZE
	.align		4
.L_4531:
        /*6a38*/ 	.byte	0x04, 0x12
        /*6a3a*/ 	.short	(.L_4533 - .L_4532)
	.align		4
.L_4532:
        /*6a3c*/ 	.word	index@(contiguous_cumulate_mean_i64)
        /*6a40*/ 	.word	0x00000000


	//----- nvinfo : EIATTR_MIN_STACK_SIZE
	.align		4
.L_4533:
        /*6a44*/ 	.byte	0x04, 0x12
        /*6a46*/ 	.short	(.L_4535 - .L_4534)
	.align		4
.L_4534:
        /*6a48*/ 	.word	index@(contiguous_mean_i64)
        /*6a4c*/ 	.word	0x00000000


	//----- nvinfo : EIATTR_MIN_STACK_SIZE
	.align		4
.L_4535:
        /*6a50*/ 	.byte	0x04, 0x12
        /*6a52*/ 	.short	(.L_4537 - .L_4536)
	.align		4
.L_4536:
        /*6a54*/ 	.word	index@(contiguous_mean33_i32)
        /*6a58*/ 	.word	0x00000000


	//----- nvinfo : EIATTR_MIN_STACK_SIZE
	.align		4
.L_4537:
        /*6a5c*/ 	.byte	0x04, 0x12
        /*6a5e*/ 	.short	(.L_4539 - .L_4538)
	.align		4
.L_4538:
        /*6a60*/ 	.word	index@(contiguous_mean3_i32)
        /*6a64*/ 	.word	0x00000000


	//----- nvinfo : EIATTR_MIN_STACK_SIZE
	.align		4
.L_4539:
        /*6a68*/ 	.byte	0x04, 0x12
        /*6a6a*/ 	.short	(.L_4541 - .L_4540)
	.align		4
.L_4540:
        /*6a6c*/ 	.word	index@(contiguous_mean22_i32)
        /*6a70*/ 	.word	0x00000000


	//----- nvinfo : EIATTR_MIN_STACK_SIZE
	.align		4
.L_4541:
        /*6a74*/ 	.byte	0x04, 0x12
        /*6a76*/ 	.short	(.L_4543 - .L_4542)
	.align		4
.L_4542:
        /*6a78*/ 	.word	index@(contiguous_mean2_i32)
        /*6a7c*/ 	.word	0x00000000


	//----- nvinfo : EIATTR_MIN_STACK_SIZE
	.align		4
.L_4543:
        /*6a80*/ 	.byte	0x04, 0x12
        /*6a82*/ 	.short	(.L_4545 - .L_4544)
	.align		4
.L_4544:
        /*6a84*/ 	.word	index@(uncontiguous_cumulate_mean_i32)
        /*6a88*/ 	.word	0x00000000


	//----- nvinfo : EIATTR_MIN_STACK_SIZE
	.align		4
.L_4545:
        /*6a8c*/ 	.byte	0x04, 0x12
        /*6a8e*/ 	.short	(.L_4547 - .L_4546)
	.align		4
.L_4546:
        /*6a90*/ 	.word	index@(uncontiguous_mean_i32)
        /*6a94*/ 	.word	0x00000000


	//----- nvinfo : EIATTR_MIN_STACK_SIZE
	.align		4
.L_4547:
        /*6a98*/ 	.byte	0x04, 0x12
        /*6a9a*/ 	.short	(.L_4549 - .L_4548)
	.align		4
.L_4548:
        /*6a9c*/ 	.word	index@(contiguous_cumulate_mean_i32)
        /*6aa0*/ 	.word	0x00000000


	//----- nvinfo : EIATTR_MIN_STACK_SIZE
	.align		4
.L_4549:
        /*6aa4*/ 	.byte	0x04, 0x12
        /*6aa6*/ 	.short	(.L_4551 - .L_4550)
	.align		4
.L_4550:
        /*6aa8*/ 	.word	index@(contiguous_mean_i32)
        /*6aac*/ 	.word	0x00000000


	//----- nvinfo : EIATTR_MIN_STACK_SIZE
	.align		4
.L_4551:
        /*6ab0*/ 	.byte	0x04, 0x12
        /*6ab2*/ 	.short	(.L_4553 - .L_4552)
	.align		4
.L_4552:
        /*6ab4*/ 	.word	index@(contiguous_mean33_i16)
        /*6ab8*/ 	.word	0x00000000


	//----- nvinfo : EIATTR_MIN_STACK_SIZE
	.align		4
.L_4553:
        /*6abc*/ 	.byte	0x04, 0x12
        /*6abe*/ 	.short	(.L_4555 - .L_4554)
	.align		4
.L_4554:
        /*6ac0*/ 	.word	index@(contiguous_mean3_i16)
        /*6ac4*/ 	.word	0x00000000


	//----- nvinfo : EIATTR_MIN_STACK_SIZE
	.align		4
.L_4555:
        /*6ac8*/ 	.byte	0x04, 0x12
        /*6aca*/ 	.short	(.L_4557 - .L_4556)
	.align		4
.L_4556:
        /*6acc*/ 	.word	index@(contiguous_mean22_i16)
        /*6ad0*/ 	.word	0x00000000


	//----- nvinfo : EIATTR_MIN_STACK_SIZE
	.align		4
.L_4557:
        /*6ad4*/ 	.byte	0x04, 0x12
        /*6ad6*/ 	.short	(.L_4559 - .L_4558)
	.align		4
.L_4558:
        /*6ad8*/ 	.word	index@(contiguous_mean2_i16)
        /*6adc*/ 	.word	0x00000000


	//----- nvinfo : EIATTR_MIN_STACK_SIZE
	.align		4
.L_4559:
        /*6ae0*/ 	.byte	0x04, 0x12
        /*6ae2*/ 	.short	(.L_4561 - .L_4560)
	.align		4
.L_4560:
        /*6ae4*/ 	.word	index@(uncontiguous_cumulate_mean_i16)
        /*6ae8*/ 	.word	0x00000000


	//----- nvinfo : EIATTR_MIN_STACK_SIZE
	.align		4
.L_4561:
        /*6aec*/ 	.byte	0x04, 0x12
        /*6aee*/ 	.short	(.L_4563 - .L_4562)
	.align		4
.L_4562:
        /*6af0*/ 	.word	index@(uncontiguous_mean_i16)
        /*6af4*/ 	.word	0x00000000


	//----- nvinfo : EIATTR_MIN_STACK_SIZE
	.align		4
.L_4563:
        /*6af8*/ 	.byte	0x04, 0x12
        /*6afa*/ 	.short	(.L_4565 - .L_4564)
	.align		4
.L_4564:
        /*6afc*/ 	.word	index@(contiguous_cumulate_mean_i16)
        /*6b00*/ 	.word	0x00000000


	//----- nvinfo : EIATTR_MIN_STACK_SIZE
	.align		4
.L_4565:
        /*6b04*/ 	.byte	0x04, 0x12
        /*6b06*/ 	.short	(.L_4567 - .L_4566)
	.align		4
.L_4566:
        /*6b08*/ 	.word	index@(contiguous_mean_i16)
        /*6b0c*/ 	.word	0x00000000


	//----- nvinfo : EIATTR_MIN_STACK_SIZE
	.align		4
.L_4567:
        /*6b10*/ 	.byte	0x04, 0x12
        /*6b12*/ 	.short	(.L_4569 - .L_4568)
	.align		4
.L_4568:
        /*6b14*/ 	.word	index@(contiguous_mean33_i8)
        /*6b18*/ 	.word	0x00000000


	//----- nvinfo : EIATTR_MIN_STACK_SIZE
	.align		4
.L_4569:
        /*6b1c*/ 	.byte	0x04, 0x12
        /*6b1e*/ 	.short	(.L_4571 - .L_4570)
	.align		4
.L_4570:
        /*6b20*/ 	.word	index@(contiguous_mean3_i8)
        /*6b24*/ 	.word	0x00000000


	//----- nvinfo : EIATTR_MIN_STACK_SIZE
	.align		4
.L_4571:
        /*6b28*/ 	.byte	0x04, 0x12
        /*6b2a*/ 	.short	(.L_4573 - .L_4572)
	.align		4
.L_4572:
        /*6b2c*/ 	.word	index@(contiguous_mean22_i8)
        /*6b30*/ 	.word	0x00000000


	//----- nvinfo : EIATTR_MIN_STACK_SIZE
	.align		4
.L_4573:
        /*6b34*/ 	.byte	0x04, 0x12
        /*6b36*/ 	.short	(.L_4575 - .L_4574)
	.align		4
.L_4574:
        /*6b38*/ 	.word	index@(contiguous_mean2_i8)
        /*6b3c*/ 	.word	0x00000000


	//----- nvinfo : EIATTR_MIN_STACK_SIZE
	.align		4
.L_4575:
        /*6b40*/ 	.byte	0x04, 0x12
        /*6b42*/ 	.short	(.L_4577 - .L_4576)
	.align		4
.L_4576:
        /*6b44*/ 	.word	index@(uncontiguous_cumulate_mean_i8)
        /*6b48*/ 	.word	0x00000000


	//----- nvinfo : EIATTR_MIN_STACK_SIZE
	.align		4
.L_4577:
        /*6b4c*/ 	.byte	0x04, 0x12
        /*6b4e*/ 	.short	(.L_4579 - .L_4578)
	.align		4
.L_4578:
        /*6b50*/ 	.word	index@(uncontiguous_mean_i8)
        /*6b54*/ 	.word	0x00000000


	//----- nvinfo : EIATTR_MIN_STACK_SIZE
	.align		4
.L_4579:
        /*6b58*/ 	.byte	0x04, 0x12
        /*6b5a*/ 	.short	(.L_4581 - .L_4580)
	.align		4
.L_4580:
        /*6b5c*/ 	.word	index@(contiguous_cumulate_mean_i8)
        /*6b60*/ 	.word	0x00000000


	//----- nvinfo : EIATTR_MIN_STACK_SIZE
	.align		4
.L_4581:
        /*6b64*/ 	.byte	0x04, 0x12
        /*6b66*/ 	.short	(.L_4583 - .L_4582)
	.align		4
.L_4582:
        /*6b68*/ 	.word	index@(contiguous_mean_i8)
        /*6b6c*/ 	.word	0x00000000


	//----- nvinfo : EIATTR_MIN_STACK_SIZE
	.align		4
.L_4583:
        /*6b70*/ 	.byte	0x04, 0x12
        /*6b72*/ 	.short	(.L_4585 - .L_4584)
	.align		4
.L_4584:
        /*6b74*/ 	.word	index@(contiguous_mean33_bool)
        /*6b78*/ 	.word	0x00000000


	//----- nvinfo : EIATTR_MIN_STACK_SIZE
	.align		4
.L_4585:
        /*6b7c*/ 	.byte	0x04, 0x12
        /*6b7e*/ 	.short	(.L_4587 - .L_4586)
	.align		4
.L_4586:
        /*6b80*/ 	.word	index@(contiguous_mean3_bool)
        /*6b84*/ 	.word	0x00000000


	//----- nvinfo : EIATTR_MIN_STACK_SIZE
	.align		4
.L_4587:
        /*6b88*/ 	.byte	0x04, 0x12
        /*6b8a*/ 	.short	(.L_4589 - .L_4588)
	.align		4
.L_4588:
        /*6b8c*/ 	.word	index@(contiguous_mean22_bool)
        /*6b90*/ 	.word	0x00000000


	//----- nvinfo : EIATTR_MIN_STACK_SIZE
	.align		4
.L_4589:
        /*6b94*/ 	.byte	0x04, 0x12
        /*6b96*/ 	.short	(.L_4591 - .L_4590)
	.align		4
.L_4590:
        /*6b98*/ 	.word	index@(contiguous_mean2_bool)
        /*6b9c*/ 	.word	0x00000000


	//----- nvinfo : EIATTR_MIN_STACK_SIZE
	.align		4
.L_4591:
        /*6ba0*/ 	.byte	0x04, 0x12
        /*6ba2*/ 	.short	(.L_4593 - .L_4592)
	.align		4
.L_4592:
        /*6ba4*/ 	.word	index@(uncontiguous_cumulate_mean_bool)
        /*6ba8*/ 	.word	0x00000000


	//----- nvinfo : EIATTR_MIN_STACK_SIZE
	.align		4
.L_4593:
        /*6bac*/ 	.byte	0x04, 0x12
        /*6bae*/ 	.short	(.L_4595 - .L_4594)
	.align		4
.L_4594:
        /*6bb0*/ 	.word	index@(uncontiguous_mean_bool)
        /*6bb4*/ 	.word	0x00000000


	//----- nvinfo : EIATTR_MIN_STACK_SIZE
	.align		4
.L_4595:
        /*6bb8*/ 	.byte	0x04, 0x12
        /*6bba*/ 	.short	(.L_4597 - .L_4596)
	.align		4
.L_4596:
        /*6bbc*/ 	.word	index@(contiguous_cumulate_mean_bool)
        /*6bc0*/ 	.word	0x00000000


	//----- nvinfo : EIATTR_MIN_STACK_SIZE
	.align		4
.L_4597:
        /*6bc4*/ 	.byte	0x04, 0x12
        /*6bc6*/ 	.short	(.L_4599 - .L_4598)
	.align		4
.L_4598:
        /*6bc8*/ 	.word	index@(contiguous_mean_bool)
        /*6bcc*/ 	.word	0x00000000


	//----- nvinfo : EIATTR_MIN_STACK_SIZE
	.align		4
.L_4599:
        /*6bd0*/ 	.byte	0x04, 0x12
        /*6bd2*/ 	.short	(.L_4601 - .L_4600)
	.align		4
.L_4600:
        /*6bd4*/ 	.word	index@(contiguous_reducel333_bf16)
        /*6bd8*/ 	.word	0x00000000


	//----- nvinfo : EIATTR_MIN_STACK_SIZE
	.align		4
.L_4601:
        /*6bdc*/ 	.byte	0x04, 0x12
        /*6bde*/ 	.short	(.L_4603 - .L_4602)
	.align		4
.L_4602:
        /*6be0*/ 	.word	index@(contiguous_reducel33_bf16)
        /*6be4*/ 	.word	0x00000000


	//----- nvinfo : EIATTR_MIN_STACK_SIZE
	.align		4
.L_4603:
        /*6be8*/ 	.byte	0x04, 0x12
        /*6bea*/ 	.short	(.L_4605 - .L_4604)
	.align		4
.L_4604:
        /*6bec*/ 	.word	index@(contiguous_reducel322_bf16)
        /*6bf0*/ 	.word	0x00000000


	//----- nvinfo : EIATTR_MIN_STACK_SIZE
	.align		4
.L_4605:
        /*6bf4*/ 	.byte	0x04, 0x12
        /*6bf6*/ 	.short	(.L_4607 - .L_4606)
	.align		4
.L_4606:
        /*6bf8*/ 	.word	index@(contiguous_reducel32_bf16)
        /*6bfc*/ 	.word	0x00000000


	//----- nvinfo : EIATTR_MIN_STACK_SIZE
	.align		4
.L_4607:
        /*6c00*/ 	.byte	0x04, 0x12
        /*6c02*/ 	.short	(.L_4609 - .L_4608)
	.align		4
.L_4608:
        /*6c04*/ 	.word	index@(uncontiguous_cumulate_reducel3_bf16)
        /*6c08*/ 	.word	0x00000000


	//----- nvinfo : EIATTR_MIN_STACK_SIZE
	.align		4
.L_4609:
        /*6c0c*/ 	.byte	0x04, 0x12
        /*6c0e*/ 	.short	(.L_4611 - .L_4610)
	.align		4
.L_4610:
        /*6c10*/ 	.word	index@(uncontiguous_reducel3_bf16)
        /*6c14*/ 	.word	0x00000000


	//----- nvinfo : EIATTR_MIN_STACK_SIZE
	.align		4
.L_4611:
        /*6c18*/ 	.byte	0x04, 0x12
        /*6c1a*/ 	.short	(.L_4613 - .L_4612)
	.align		4
.L_4612:
        /*6c1c*/ 	.word	index@(contiguous_cumulate_reducel3_bf16)
        /*6c20*/ 	.word	0x00000000


	//----- nvinfo : EIATTR_MIN_STACK_SIZE
	.align		4
.L_4613:
        /*6c24*/ 	.byte	0x04, 0x12
        /*6c26*/ 	.short	(.L_4615 - .L_4614)
	.align		4
.L_4614:
        /*6c28*/ 	.word	index@(contiguous_reducel3_bf16)
        /*6c2c*/ 	.word	0x00000000


	//----- nvinfo : EIATTR_MIN_STACK_SIZE
	.align		4
.L_4615:
        /*6c30*/ 	.byte	0x04, 0x12
        /*6c32*/ 	.short	(.L_4617 - .L_4616)
	.align		4
.L_4616:
        /*6c34*/ 	.word	index@(contiguous_reducel333_f16)
        /*6c38*/ 	.word	0x00000000


	//----- nvinfo : EIATTR_MIN_STACK_SIZE
	.align		4
.L_4617:
        /*6c3c*/ 	.byte	0x04, 0x12
        /*6c3e*/ 	.short	(.L_4619 - .L_4618)
	.align		4
.L_4618:
        /*6c40*/ 	.word	index@(contiguous_reducel33_f16)
        /*6c44*/ 	.word	0x00000000


	//----- nvinfo : EIATTR_MIN_STACK_SIZE
	.align		4
.L_4619:
        /*6c48*/ 	.byte	0x04, 0x12
        /*6c4a*/ 	.short	(.L_4621 - .L_4620)
	.align		4
.L_4620:
        /*6c4c*/ 	.word	index@(contiguous_reducel322_f16)
        /*6c50*/ 	.word	0x00000000


	//----- nvinfo : EIATTR_MIN_STACK_SIZE
	.align		4
.L_4621:
        /*6c54*/ 	.byte	0x04, 0x12
        /*6c56*/ 	.short	(.L_4623 - .L_4622)
	.align		4
.L_4622:
        /*6c58*/ 	.word	index@(contiguous_reducel32_f16)
        /*6c5c*/ 	.word	0x00000000


	//----- nvinfo : EIATTR_MIN_STACK_SIZE
	.align		4
.L_4623:
        /*6c60*/ 	.byte	0x04, 0x12
        /*6c62*/ 	.short	(.L_4625 - .L_4624)
	.align		4
.L_4624:
        /*6c64*/ 	.word	index@(uncontiguous_cumulate_reducel3_f16)
        /*6c68*/ 	.word	0x00000000


	//----- nvinfo : EIATTR_MIN_STACK_SIZE
	.align		4
.L_4625:
        /*6c6c*/ 	.byte	0x04, 0x12
        /*6c6e*/ 	.short	(.L_4627 - .L_4626)
	.align		4
.L_4626:
        /*6c70*/ 	.word	index@(uncontiguous_reducel3_f16)
        /*6c74*/ 	.word	0x00000000


	//----- nvinfo : EIATTR_MIN_STACK_SIZE
	.align		4
.L_4627:
        /*6c78*/ 	.byte	0x04, 0x12
        /*6c7a*/ 	.short	(.L_4629 - .L_4628)
	.align		4
.L_4628:
        /*6c7c*/ 	.word	index@(contiguous_cumulate_reducel3_f16)
        /*6c80*/ 	.word	0x00000000


	//----- nvinfo : EIATTR_MIN_STACK_SIZE
	.align		4
.L_4629:
        /*6c84*/ 	.byte	0x04, 0x12
        /*6c86*/ 	.short	(.L_4631 - .L_4630)
	.align		4
.L_4630:
        /*6c88*/ 	.word	index@(contiguous_reducel3_f16)
        /*6c8c*/ 	.word	0x00000000


	//----- nvinfo : EIATTR_MIN_STACK_SIZE
	.align		4
.L_4631:
        /*6c90*/ 	.byte	0x04, 0x12
        /*6c92*/ 	.short	(.L_4633 - .L_4632)
	.align		4
.L_4632:
        /*6c94*/ 	.word	index@(contiguous_reducel333_f64)
        /*6c98*/ 	.word	0x00000000


	//----- nvinfo : EIATTR_MIN_STACK_SIZE
	.align		4
.L_4633:
        /*6c9c*/ 	.byte	0x04, 0x12
        /*6c9e*/ 	.short	(.L_4635 - .L_4634)
	.align		4
.L_4634:
        /*6ca0*/ 	.word	index@(contiguous_reducel33_f64)
        /*6ca4*/ 	.word	0x00000000


	//----- nvinfo : EIATTR_MIN_STACK_SIZE
	.align		4
.L_4635:
        /*6ca8*/ 	.byte	0x04, 0x12
        /*6caa*/ 	.short	(.L_4637 - .L_4636)
	.align		4
.L_4636:
        /*6cac*/ 	.word	index@(contiguous_reducel322_f64)
        /*6cb0*/ 	.word	0x00000000


	//----- nvinfo : EIATTR_MIN_STACK_SIZE
	.align		4
.L_4637:
        /*6cb4*/ 	.byte	0x04, 0x12
        /*6cb6*/ 	.short	(.L_4639 - .L_4638)
	.align		4
.L_4638:
        /*6cb8*/ 	.word	index@(contiguous_reducel32_f64)
        /*6cbc*/ 	.word	0x00000000


	//----- nvinfo : EIATTR_MIN_STACK_SIZE
	.align		4
.L_4639:
        /*6cc0*/ 	.byte	0x04, 0x12
        /*6cc2*/ 	.short	(.L_4641 - .L_4640)
	.align		4
.L_4640:
        /*6cc4*/ 	.word	index@(uncontiguous_cumulate_reducel3_f64)
        /*6cc8*/ 	.word	0x00000000


	//----- nvinfo : EIATTR_MIN_STACK_SIZE
	.align		4
.L_4641:
        /*6ccc*/ 	.byte	0x04, 0x12
        /*6cce*/ 	.short	(.L_4643 - .L_4642)
	.align		4
.L_4642:
        /*6cd0*/ 	.word	index@(uncontiguous_reducel3_f64)
        /*6cd4*/ 	.word	0x00000000


	//----- nvinfo : EIATTR_MIN_STACK_SIZE
	.align		4
.L_4643:
        /*6cd8*/ 	.byte	0x04, 0x12
        /*6cda*/ 	.short	(.L_4645 - .L_4644)
	.align		4
.L_4644:
        /*6cdc*/ 	.word	index@(contiguous_cumulate_reducel3_f64)
        /*6ce0*/ 	.word	0x00000000


	//----- nvinfo : EIATTR_MIN_STACK_SIZE
	.align		4
.L_4645:
        /*6ce4*/ 	.byte	0x04, 0x12
        /*6ce6*/ 	.short	(.L_4647 - .L_4646)
	.align		4
.L_4646:
        /*6ce8*/ 	.word	index@(contiguous_reducel3_f64)
        /*6cec*/ 	.word	0x00000000


	//----- nvinfo : EIATTR_MIN_STACK_SIZE
	.align		4
.L_4647:
        /*6cf0*/ 	.byte	0x04, 0x12
        /*6cf2*/ 	.short	(.L_4649 - .L_4648)
	.align		4
.L_4648:
        /*6cf4*/ 	.word	index@(contiguous_reducel333_f32)
        /*6cf8*/ 	.word	0x00000000


	//----- nvinfo : EIATTR_MIN_STACK_SIZE
	.align		4
.L_4649:
        /*6cfc*/ 	.byte	0x04, 0x12
        /*6cfe*/ 	.short	(.L_4651 - .L_4650)
	.align		4
.L_4650:
        /*6d00*/ 	.word	index@(contiguous_reducel33_f32)
        /*6d04*/ 	.word	0x00000000


	//----- nvinfo : EIATTR_MIN_STACK_SIZE
	.align		4
.L_4651:
        /*6d08*/ 	.byte	0x04, 0x12
        /*6d0a*/ 	.short	(.L_4653 - .L_4652)
	.align		4
.L_4652:
        /*6d0c*/ 	.word	index@(contiguous_reducel322_f32)
        /*6d10*/ 	.word	0x00000000


	//----- nvinfo : EIATTR_MIN_STACK_SIZE
	.align		4
.L_4653:
        /*6d14*/ 	.byte	0x04, 0x12
        /*6d16*/ 	.short	(.L_4655 - .L_4654)
	.align		4
.L_4654:
        /*6d18*/ 	.word	index@(contiguous_reducel32_f32)
        /*6d1c*/ 	.word	0x00000000


	//----- nvinfo : EIATTR_MIN_STACK_SIZE
	.align		4
.L_4655:
        /*6d20*/ 	.byte	0x04, 0x12
        /*6d22*/ 	.short	(.L_4657 - .L_4656)
	.align		4
.L_4656:
        /*6d24*/ 	.word	index@(uncontiguous_cumulate_reducel3_f32)
        /*6d28*/ 	.word	0x00000000


	//----- nvinfo : EIATTR_MIN_STACK_SIZE
	.align		4
.L_4657:
        /*6d2c*/ 	.byte	0x04, 0x12
        /*6d2e*/ 	.short	(.L_4659 - .L_4658)
	.align		4
.L_4658:
        /*6d30*/ 	.word	index@(uncontiguous_reducel3_f32)
        /*6d34*/ 	.word	0x00000000


	//----- nvinfo : EIATTR_MIN_STACK_SIZE
	.align		4
.L_4659:
        /*6d38*/ 	.byte	0x04, 0x12
        /*6d3a*/ 	.short	(.L_4661 - .L_4660)
	.align		4
.L_4660:
        /*6d3c*/ 	.word	index@(contiguous_cumulate_reducel3_f32)
        /*6d40*/ 	.word	0x00000000


	//----- nvinfo : EIATTR_MIN_STACK_SIZE
	.align		4
.L_4661:
        /*6d44*/ 	.byte	0x04, 0x12
        /*6d46*/ 	.short	(.L_4663 - .L_4662)
	.align		4
.L_4662:
        /*6d48*/ 	.word	index@(contiguous_reducel3_f32)
        /*6d4c*/ 	.word	0x00000000


	//----- nvinfo : EIATTR_MIN_STACK_SIZE
	.align		4
.L_4663:
        /*6d50*/ 	.byte	0x04, 0x12
        /*6d52*/ 	.short	(.L_4665 - .L_4664)
	.align		4
.L_4664:
        /*6d54*/ 	.word	index@(contiguous_reducel333_u64)
        /*6d58*/ 	.word	0x00000000


	//----- nvinfo : EIATTR_MIN_STACK_SIZE
	.align		4
.L_4665:
        /*6d5c*/ 	.byte	0x04, 0x12
        /*6d5e*/ 	.short	(.L_4667 - .L_4666)
	.align		4
.L_4666:
        /*6d60*/ 	.word	index@(contiguous_reducel33_u64)
        /*6d64*/ 	.word	0x00000000


	//----- nvinfo : EIATTR_MIN_STACK_SIZE
	.align		4
.L_4667:
        /*6d68*/ 	.byte	0x04, 0x12
        /*6d6a*/ 	.short	(.L_4669 - .L_4668)
	.align		4
.L_4668:
        /*6d6c*/ 	.word	index@(contiguous_reducel322_u64)
        /*6d70*/ 	.word	0x00000000


	//----- nvinfo : EIATTR_MIN_STACK_SIZE
	.align		4
.L_4669:
        /*6d74*/ 	.byte	0x04, 0x12
        /*6d76*/ 	.short	(.L_4671 - .L_4670)
	.align		4
.L_4670:
        /*6d78*/ 	.word	index@(contiguous_reducel32_u64)
        /*6d7c*/ 	.word	0x00000000


	//----- nvinfo : EIATTR_MIN_STACK_SIZE
	.align		4
.L_4671:
        /*6d80*/ 	.byte	0x04, 0x12
        /*6d82*/ 	.short	(.L_4673 - .L_4672)
	.align		4
.L_4672:
        /*6d84*/ 	.word	index@(uncontiguous_cumulate_reducel3_u64)
        /*6d88*/ 	.word	0x00000000


	//----- nvinfo : EIATTR_MIN_STACK_SIZE
	.align		4
.L_4673:
        /*6d8c*/ 	.byte	0x04, 0x12
        /*6d8e*/ 	.short	(.L_4675 - .L_4674)
	.align		4
.L_4674:
        /*6d90*/ 	.word	index@(uncontiguous_reducel3_u64)
        /*6d94*/ 	.word	0x00000000


	//----- nvinfo : EIATTR_MIN_STACK_SIZE
	.align		4
.L_4675:
        /*6d98*/ 	.byte	0x04, 0x12
        /*6d9a*/ 	.short	(.L_4677 - .L_4676)
	.align		4
.L_4676:
        /*6d9c*/ 	.word	index@(contiguous_cumulate_reducel3_u64)
        /*6da0*/ 	.word	0x00000000


	//----- nvinfo : EIATTR_MIN_STACK_SIZE
	.align		4
.L_4677:
        /*6da4*/ 	.byte	0x04, 0x12
        /*6da6*/ 	.short	(.L_4679 - .L_4678)
	.align		4
.L_4678:
        /*6da8*/ 	.word	index@(contiguous_reducel3_u64)
        /*6dac*/ 	.word	0x00000000


	//----- nvinfo : EIATTR_MIN_STACK_SIZE
	.align		4
.L_4679:
        /*6db0*/ 	.byte	0x04, 0x12
        /*6db2*/ 	.short	(.L_4681 - .L_4680)
	.align		4
.L_4680:
        /*6db4*/ 	.word	index@(contiguous_reducel333_u32)
        /*6db8*/ 	.word	0x00000000


	//----- nvinfo : EIATTR_MIN_STACK_SIZE
	.align		4
.L_4681:
        /*6dbc*/ 	.byte	0x04, 0x12
        /*6dbe*/ 	.short	(.L_4683 - .L_4682)
	.align		4
.L_4682:
        /*6dc0*/ 	.word	index@(contiguous_reducel33_u32)
        /*6dc4*/ 	.word	0x00000000


	//----- nvinfo : EIATTR_MIN_STACK_SIZE
	.align		4
.L_4683:
        /*6dc8*/ 	.byte	0x04, 0x12
        /*6dca*/ 	.short	(.L_4685 - .L_4684)
	.align		4
.L_4684:
        /*6dcc*/ 	.word	index@(contiguous_reducel322_u32)
        /*6dd0*/ 	.word	0x00000000


	//----- nvinfo : EIATTR_MIN_STACK_SIZE
	.align		4
.L_4685:
        /*6dd4*/ 	.byte	0x04, 0x12
        /*6dd6*/ 	.short	(.L_4687 - .L_4686)
	.align		4
.L_4686:
        /*6dd8*/ 	.word	index@(contiguous_reducel32_u32)
        /*6ddc*/ 	.word	0x00000000


	//----- nvinfo : EIATTR_MIN_STACK_SIZE
	.align		4
.L_4687:
        /*6de0*/ 	.byte	0x04, 0x12
        /*6de2*/ 	.short	(.L_4689 - .L_4688)
	.align		4
.L_4688:
        /*6de4*/ 	.word	index@(uncontiguous_cumulate_reducel3_u32)
        /*6de8*/ 	.word	0x00000000


	//----- nvinfo : EIATTR_MIN_STACK_SIZE
	.align		4
.L_4689:
        /*6dec*/ 	.byte	0x04, 0x12
        /*6dee*/ 	.short	(.L_4691 - .L_4690)
	.align		4
.L_4690:
        /*6df0*/ 	.word	index@(uncontiguous_reducel3_u32)
        /*6df4*/ 	.word	0x00000000


	//----- nvinfo : EIATTR_MIN_STACK_SIZE
	.align		4
.L_4691:
        /*6df8*/ 	.byte	0x04, 0x12
        /*6dfa*/ 	.short	(.L_4693 - .L_4692)
	.align		4
.L_4692:
        /*6dfc*/ 	.word	index@(contiguous_cumulate_reducel3_u32)
        /*6e00*/ 	.word	0x00000000


	//----- nvinfo : EIATTR_MIN_STACK_SIZE
	.align		4
.L_4693:
        /*6e04*/ 	.byte	0x04, 0x12
        /*6e06*/ 	.short	(.L_4695 - .L_4694)
	.align		4
.L_4694:
        /*6e08*/ 	.word	index@(contiguous_reducel3_u32)
        /*6e0c*/ 	.word	0x00000000


	//----- nvinfo : EIATTR_MIN_STACK_SIZE
	.align		4
.L_4695:
        /*6e10*/ 	.byte	0x04, 0x12
        /*6e12*/ 	.short	(.L_4697 - .L_4696)
	.align		4
.L_4696:
        /*6e14*/ 	.word	index@(contiguous_reducel333_u16)
        /*6e18*/ 	.word	0x00000000


	//----- nvinfo : EIATTR_MIN_STACK_SIZE
	.align		4
.L_4697:
        /*6e1c*/ 	.byte	0x04, 0x12
        /*6e1e*/ 	.short	(.L_4699 - .L_4698)
	.align		4
.L_4698:
        /*6e20*/ 	.word	index@(contiguous_reducel33_u16)
        /*6e24*/ 	.word	0x00000000


	//----- nvinfo : EIATTR_MIN_STACK_SIZE
	.align		4
.L_4699:
        /*6e28*/ 	.byte	0x04, 0x12
        /*6e2a*/ 	.short	(.L_4701 - .L_4700)
	.align		4
.L_4700:
        /*6e2c*/ 	.word	index@(contiguous_reducel322_u16)
        /*6e30*/ 	.word	0x00000000


	//----- nvinfo : EIATTR_MIN_STACK_SIZE
	.align		4
.L_4701:
        /*6e34*/ 	.byte	0x04, 0x12
        /*6e36*/ 	.short	(.L_4703 - .L_4702)
	.align		4
.L_4702:
        /*6e38*/ 	.word	index@(contiguous_reducel32_u16)
        /*6e3c*/ 	.word	0x00000000


	//----- nvinfo : EIATTR_MIN_STACK_SIZE
	.align		4
.L_4703:
        /*6e40*/ 	.byte	0x04, 0x12
        /*6e42*/ 	.short	(.L_4705 - .L_4704)
	.align		4
.L_4704:
        /*6e44*/ 	.word	index@(uncontiguous_cumulate_reducel3_u16)
        /*6e48*/ 	.word	0x00000000


	//----- nvinfo : EIATTR_MIN_STACK_SIZE
	.align		4
.L_4705:
        /*6e4c*/ 	.byte	0x04, 0x12
        /*6e4e*/ 	.short	(.L_4707 - .L_4706)
	.align		4
.L_4706:
        /*6e50*/ 	.word	index@(uncontiguous_reducel3_u16)
        /*6e54*/ 	.word	0x00000000


	//----- nvinfo : EIATTR_MIN_STACK_SIZE
	.align		4
.L_4707:
        /*6e58*/ 	.byte	0x04, 0x12
        /*6e5a*/ 	.short	(.L_4709 - .L_4708)
	.align		4
.L_4708:
        /*6e5c*/ 	.word	index@(contiguous_cumulate_reducel3_u16)
        /*6e60*/ 	.word	0x00000000


	//----- nvinfo : EIATTR_MIN_STACK_SIZE
	.align		4
.L_4709:
        /*6e64*/ 	.byte	0x04, 0x12
        /*6e66*/ 	.short	(.L_4711 - .L_4710)
	.align		4
.L_4710:
        /*6e68*/ 	.word	index@(contiguous_reducel3_u16)
        /*6e6c*/ 	.word	0x00000000


	//----- nvinfo : EIATTR_MIN_STACK_SIZE
	.align		4
.L_4711:
        /*6e70*/ 	.byte	0x04, 0x12
        /*6e72*/ 	.short	(.L_4713 - .L_4712)
	.align		4
.L_4712:
        /*6e74*/ 	.word	index@(contiguous_reducel333_u8)
        /*6e78*/ 	.word	0x00000000


	//----- nvinfo : EIATTR_MIN_STACK_SIZE
	.align		4
.L_4713:
        /*6e7c*/ 	.byte	0x04, 0x12
        /*6e7e*/ 	.short	(.L_4715 - .L_4714)
	.align		4
.L_4714:
        /*6e80*/ 	.word	index@(contiguous_reducel33_u8)
        /*6e84*/ 	.word	0x00000000


	//----- nvinfo : EIATTR_MIN_STACK_SIZE
	.align		4
.L_4715:
        /*6e88*/ 	.byte	0x04, 0x12
        /*6e8a*/ 	.short	(.L_4717 - .L_4716)
	.align		4
.L_4716:
        /*6e8c*/ 	.word	index@(contiguous_reducel322_u8)
        /*6e90*/ 	.word	0x00000000


	//----- nvinfo : EIATTR_MIN_STACK_SIZE
	.align		4
.L_4717:
        /*6e94*/ 	.byte	0x04, 0x12
        /*6e96*/ 	.short	(.L_4719 - .L_4718)
	.align		4
.L_4718:
        /*6e98*/ 	.word	index@(contiguous_reducel32_u8)
        /*6e9c*/ 	.word	0x00000000


	//----- nvinfo : EIATTR_MIN_STACK_SIZE
	.align		4
.L_4719:
        /*6ea0*/ 	.byte	0x04, 0x12
        /*6ea2*/ 	.short	(.L_4721 - .L_4720)
	.align		4
.L_4720:
        /*6ea4*/ 	.word	index@(uncontiguous_cumulate_reducel3_u8)
        /*6ea8*/ 	.word	0x00000000


	//----- nvinfo : EIATTR_MIN_STACK_SIZE
	.align		4
.L_4721:
        /*6eac*/ 	.byte	0x04, 0x12
        /*6eae*/ 	.short	(.L_4723 - .L_4722)
	.align		4
.L_4722:
        /*6eb0*/ 	.word	index@(uncontiguous_reducel3_u8)
        /*6eb4*/ 	.word	0x00000000


	//----- nvinfo : EIATTR_MIN_STACK_SIZE
	.align		4
.L_4723:
        /*6eb8*/ 	.byte	0x04, 0x12
        /*6eba*/ 	.short	(.L_4725 - .L_4724)
	.align		4
.L_4724:
        /*6ebc*/ 	.word	index@(contiguous_cumulate_reducel3_u8)
        /*6ec0*/ 	.word	0x00000000


	//----- nvinfo : EIATTR_MIN_STACK_SIZE
	.align		4
.L_4725:
        /*6ec4*/ 	.byte	0x04, 0x12
        /*6ec6*/ 	.short	(.L_4727 - .L_4726)
	.align		4
.L_4726:
        /*6ec8*/ 	.word	index@(contiguous_reducel3_u8)
        /*6ecc*/ 	.word	0x00000000


	//----- nvinfo : EIATTR_MIN_STACK_SIZE
	.align		4
.L_4727:
        /*6ed0*/ 	.byte	0x04, 0x12
        /*6ed2*/ 	.short	(.L_4729 - .L_4728)
	.align		4
.L_4728:
        /*6ed4*/ 	.word	index@(contiguous_reducel333_i64)
        /*6ed8*/ 	.word	0x00000000


	//----- nvinfo : EIATTR_MIN_STACK_SIZE
	.align		4
.L_4729:
        /*6edc*/ 	.byte	0x04, 0x12
        /*6ede*/ 	.short	(.L_4731 - .L_4730)
	.align		4
.L_4730:
        /*6ee0*/ 	.word	index@(contiguous_reducel33_i64)
        /*6ee4*/ 	.word	0x00000000


	//----- nvinfo : EIATTR_MIN_STACK_SIZE
	.align		4
.L_4731:
        /*6ee8*/ 	.byte	0x04, 0x12
        /*6eea*/ 	.short	(.L_4733 - .L_4732)
	.align		4
.L_4732:
        /*6eec*/ 	.word	index@(contiguous_reducel322_i64)
        /*6ef0*/ 	.word	0x00000000


	//----- nvinfo : EIATTR_MIN_STACK_SIZE
	.align		4
.L_4733:
        /*6ef4*/ 	.byte	0x04, 0x12
        /*6ef6*/ 	.short	(.L_4735 - .L_4734)
	.align		4
.L_4734:
        /*6ef8*/ 	.word	index@(contiguous_reducel32_i64)
        /*6efc*/ 	.word	0x00000000


	//----- nvinfo : EIATTR_MIN_STACK_SIZE
	.align		4
.L_4735:
        /*6f00*/ 	.byte	0x04, 0x12
        /*6f02*/ 	.short	(.L_4737 - .L_4736)
	.align		4
.L_4736:
        /*6f04*/ 	.word	index@(uncontiguous_cumulate_reducel3_i64)
        /*6f08*/ 	.word	0x00000000


	//----- nvinfo : EIATTR_MIN_STACK_SIZE
	.align		4
.L_4737:
        /*6f0c*/ 	.byte	0x04, 0x12
        /*6f0e*/ 	.short	(.L_4739 - .L_4738)
	.align		4
.L_4738:
        /*6f10*/ 	.word	index@(uncontiguous_reducel3_i64)
        /*6f14*/ 	.word	0x00000000


	//----- nvinfo : EIATTR_MIN_STACK_SIZE
	.align		4
.L_4739:
        /*6f18*/ 	.byte	0x04, 0x12
        /*6f1a*/ 	.short	(.L_4741 - .L_4740)
	.align		4
.L_4740:
        /*6f1c*/ 	.word	index@(contiguous_cumulate_reducel3_i64)
        /*6f20*/ 	.word	0x00000000


	//----- nvinfo : EIATTR_MIN_STACK_SIZE
	.align		4
.L_4741:
        /*6f24*/ 	.byte	0x04, 0x12
        /*6f26*/ 	.short	(.L_4743 - .L_4742)
	.align		4
.L_4742:
        /*6f28*/ 	.word	index@(contiguous_reducel3_i64)
        /*6f2c*/ 	.word	0x00000000


	//----- nvinfo : EIATTR_MIN_STACK_SIZE
	.align		4
.L_4743:
        /*6f30*/ 	.byte	0x04, 0x12
        /*6f32*/ 	.short	(.L_4745 - .L_4744)
	.align		4
.L_4744:
        /*6f34*/ 	.word	index@(contiguous_reducel333_i32)
        /*6f38*/ 	.word	0x00000000


	//----- nvinfo : EIATTR_MIN_STACK_SIZE
	.align		4
.L_4745:
        /*6f3c*/ 	.byte	0x04, 0x12
        /*6f3e*/ 	.short	(.L_4747 - .L_4746)
	.align		4
.L_4746:
        /*6f40*/ 	.word	index@(contiguous_reducel33_i32)
        /*6f44*/ 	.word	0x00000000


	//----- nvinfo : EIATTR_MIN_STACK_SIZE
	.align		4
.L_4747:
        /*6f48*/ 	.byte	0x04, 0x12
        /*6f4a*/ 	.short	(.L_4749 - .L_4748)
	.align		4
.L_4748:
        /*6f4c*/ 	.word	index@(contiguous_reducel322_i32)
        /*6f50*/ 	.word	0x00000000


	//----- nvinfo : EIATTR_MIN_STACK_SIZE
	.align		4
.L_4749:
        /*6f54*/ 	.byte	0x04, 0x12
        /*6f56*/ 	.short	(.L_4751 - .L_4750)
	.align		4
.L_4750:
        /*6f58*/ 	.word	index@(contiguous_reducel32_i32)
        /*6f5c*/ 	.word	0x00000000


	//----- nvinfo : EIATTR_MIN_STACK_SIZE
	.align		4
.L_4751:
        /*6f60*/ 	.byte	0x04, 0x12
        /*6f62*/ 	.short	(.L_4753 - .L_4752)
	.align		4
.L_4752:
        /*6f64*/ 	.word	index@(uncontiguous_cumulate_reducel3_i32)
        /*6f68*/ 	.word	0x00000000


	//----- nvinfo : EIATTR_MIN_STACK_SIZE
	.align		4
.L_4753:
        /*6f6c*/ 	.byte	0x04, 0x12
        /*6f6e*/ 	.short	(.L_4755 - .L_4754)
	.align		4
.L_4754:
        /*6f70*/ 	.word	index@(uncontiguous_reducel3_i32)
        /*6f74*/ 	.word	0x00000000


	//----- nvinfo : EIATTR_MIN_STACK_SIZE
	.align		4
.L_4755:
        /*6f78*/ 	.byte	0x04, 0x12
        /*6f7a*/ 	.short	(.L_4757 - .L_4756)
	.align		4
.L_4756:
        /*6f7c*/ 	.word	index@(contiguous_cumulate_reducel3_i32)
        /*6f80*/ 	.word	0x00000000


	//----- nvinfo : EIATTR_MIN_STACK_SIZE
	.align		4
.L_4757:
        /*6f84*/ 	.byte	0x04, 0x12
        /*6f86*/ 	.short	(.L_4759 - .L_4758)
	.align		4
.L_4758:
        /*6f88*/ 	.word	index@(contiguous_reducel3_i32)
        /*6f8c*/ 	.word	0x00000000


	//----- nvinfo : EIATTR_MIN_STACK_SIZE
	.align		4
.L_4759:
        /*6f90*/ 	.byte	0x04, 0x12
        /*6f92*/ 	.short	(.L_4761 - .L_4760)
	.align		4
.L_4760:
        /*6f94*/ 	.word	index@(contiguous_reducel333_i16)
        /*6f98*/ 	.word	0x00000000


	//----- nvinfo : EIATTR_MIN_STACK_SIZE
	.align		4
.L_4761:
        /*6f9c*/ 	.byte	0x04, 0x12
        /*6f9e*/ 	.short	(.L_4763 - .L_4762)
	.align		4
.L_4762:
        /*6fa0*/ 	.word	index@(contiguous_reducel33_i16)
        /*6fa4*/ 	.word	0x00000000


	//----- nvinfo : EIATTR_MIN_STACK_SIZE
	.align		4
.L_4763:
        /*6fa8*/ 	.byte	0x04, 0x12
        /*6faa*/ 	.short	(.L_4765 - .L_4764)
	.align		4
.L_4764:
        /*6fac*/ 	.word	index@(contiguous_reducel322_i16)
        /*6fb0*/ 	.word	0x00000000


	//----- nvinfo : EIATTR_MIN_STACK_SIZE
	.align		4
.L_4765:
        /*6fb4*/ 	.byte	0x04, 0x12
        /*6fb6*/ 	.short	(.L_4767 - .L_4766)
	.align		4
.L_4766:
        /*6fb8*/ 	.word	index@(contiguous_reducel32_i16)
        /*6fbc*/ 	.word	0x00000000


	//----- nvinfo : EIATTR_MIN_STACK_SIZE
	.align		4
.L_4767:
        /*6fc0*/ 	.byte	0x04, 0x12
        /*6fc2*/ 	.short	(.L_4769 - .L_4768)
	.align		4
.L_4768:
        /*6fc4*/ 	.word	index@(uncontiguous_cumulate_reducel3_i16)
        /*6fc8*/ 	.word	0x00000000


	//----- nvinfo : EIATTR_MIN_STACK_SIZE
	.align		4
.L_4769:
        /*6fcc*/ 	.byte	0x04, 0x12
        /*6fce*/ 	.short	(.L_4771 - .L_4770)
	.align		4
.L_4770:
        /*6fd0*/ 	.word	index@(uncontiguous_reducel3_i16)
        /*6fd4*/ 	.word	0x00000000


	//----- nvinfo : EIATTR_MIN_STACK_SIZE
	.align		4
.L_4771:
        /*6fd8*/ 	.byte	0x04, 0x12
        /*6fda*/ 	.short	(.L_4773 - .L_4772)
	.align		4
.L_4772:
        /*6fdc*/ 	.word	index@(contiguous_cumulate_reducel3_i16)
        /*6fe0*/ 	.word	0x00000000


	//----- nvinfo : EIATTR_MIN_STACK_SIZE
	.align		4
.L_4773:
        /*6fe4*/ 	.byte	0x04, 0x12
        /*6fe6*/ 	.short	(.L_4775 - .L_4774)
	.align		4
.L_4774:
        /*6fe8*/ 	.word	index@(contiguous_reducel3_i16)
        /*6fec*/ 	.word	0x00000000


	//----- nvinfo : EIATTR_MIN_STACK_SIZE
	.align		4
.L_4775:
        /*6ff0*/ 	.byte	0x04, 0x12
        /*6ff2*/ 	.short	(.L_4777 - .L_4776)
	.align		4
.L_4776:
        /*6ff4*/ 	.word	index@(contiguous_reducel333_i8)
        /*6ff8*/ 	.word	0x00000000


	//----- nvinfo : EIATTR_MIN_STACK_SIZE
	.align		4
.L_4777:
        /*6ffc*/ 	.byte	0x04, 0x12
        /*6ffe*/ 	.short	(.L_4779 - .L_4778)
	.align		4
.L_4778:
        /*7000*/ 	.word	index@(contiguous_reducel33_i8)
        /*7004*/ 	.word	0x00000000


	//----- nvinfo : EIATTR_MIN_STACK_SIZE
	.align		4
.L_4779:
        /*7008*/ 	.byte	0x04, 0x12
        /*700a*/ 	.short	(.L_4781 - .L_4780)
	.align		4
.L_4780:
        /*700c*/ 	.word	index@(contiguous_reducel322_i8)
        /*7010*/ 	.word	0x00000000


	//----- nvinfo : EIATTR_MIN_STACK_SIZE
	.align		4
.L_4781:
        /*7014*/ 	.byte	0x04, 0x12
        /*7016*/ 	.short	(.L_4783 - .L_4782)
	.align		4
.L_4782:
        /*7018*/ 	.word	index@(contiguous_reducel32_i8)
        /*701c*/ 	.word	0x00000000


	//----- nvinfo : EIATTR_MIN_STACK_SIZE
	.align		4
.L_4783:
        /*7020*/ 	.byte	0x04, 0x12
        /*7022*/ 	.short	(.L_4785 - .L_4784)
	.align		4
.L_4784:
        /*7024*/ 	.word	index@(uncontiguous_cumulate_reducel3_i8)
        /*7028*/ 	.word	0x00000000


	//----- nvinfo : EIATTR_MIN_STACK_SIZE
	.align		4
.L_4785:
        /*702c*/ 	.byte	0x04, 0x12
        /*702e*/ 	.short	(.L_4787 - .L_4786)
	.align		4
.L_4786:
        /*7030*/ 	.word	index@(uncontiguous_reducel3_i8)
        /*7034*/ 	.word	0x00000000


	//----- nvinfo : EIATTR_MIN_STACK_SIZE
	.align		4
.L_4787:
        /*7038*/ 	.byte	0x04, 0x12
        /*703a*/ 	.short	(.L_4789 - .L_4788)
	.align		4
.L_4788:
        /*703c*/ 	.word	index@(contiguous_cumulate_reducel3_i8)
        /*7040*/ 	.word	0x00000000


	//----- nvinfo : EIATTR_MIN_STACK_SIZE
	.align		4
.L_4789:
        /*7044*/ 	.byte	0x04, 0x12
        /*7046*/ 	.short	(.L_4791 - .L_4790)
	.align		4
.L_4790:
        /*7048*/ 	.word	index@(contiguous_reducel3_i8)
        /*704c*/ 	.word	0x00000000


	//----- nvinfo : EIATTR_MIN_STACK_SIZE
	.align		4
.L_4791:
        /*7050*/ 	.byte	0x04, 0x12
        /*7052*/ 	.short	(.L_4793 - .L_4792)
	.align		4
.L_4792:
        /*7054*/ 	.word	index@(contiguous_reducel333_bool)
        /*7058*/ 	.word	0x00000000


	//----- nvinfo : EIATTR_MIN_STACK_SIZE
	.align		4
.L_4793:
        /*705c*/ 	.byte	0x04, 0x12
        /*705e*/ 	.short	(.L_4795 - .L_4794)
	.align		4
.L_4794:
        /*7060*/ 	.word	index@(contiguous_reducel33_bool)
        /*7064*/ 	.word	0x00000000


	//----- nvinfo : EIATTR_MIN_STACK_SIZE
	.align		4
.L_4795:
        /*7068*/ 	.byte	0x04, 0x12
        /*706a*/ 	.short	(.L_4797 - .L_4796)
	.align		4
.L_4796:
        /*706c*/ 	.word	index@(contiguous_reducel322_bool)
        /*7070*/ 	.word	0x00000000


	//----- nvinfo : EIATTR_MIN_STACK_SIZE
	.align		4
.L_4797:
        /*7074*/ 	.byte	0x04, 0x12
        /*7076*/ 	.short	(.L_4799 - .L_4798)
	.align		4
.L_4798:
        /*7078*/ 	.word	index@(contiguous_reducel32_bool)
        /*707c*/ 	.word	0x00000000


	//----- nvinfo : EIATTR_MIN_STACK_SIZE
	.align		4
.L_4799:
        /*7080*/ 	.byte	0x04, 0x12
        /*7082*/ 	.short	(.L_4801 - .L_4800)
	.align		4
.L_4800:
        /*7084*/ 	.word	index@(uncontiguous_cumulate_reducel3_bool)
        /*7088*/ 	.word	0x00000000


	//----- nvinfo : EIATTR_MIN_STACK_SIZE
	.align		4
.L_4801:
        /*708c*/ 	.byte	0x04, 0x12
        /*708e*/ 	.short	(.L_4803 - .L_4802)
	.align		4
.L_4802:
        /*7090*/ 	.word	index@(uncontiguous_reducel3_bool)
        /*7094*/ 	.word	0x00000000


	//----- nvinfo : EIATTR_MIN_STACK_SIZE
	.align		4
.L_4803:
        /*7098*/ 	.byte	0x04, 0x12
        /*709a*/ 	.short	(.L_4805 - .L_4804)
	.align		4
.L_4804:
        /*709c*/ 	.word	index@(contiguous_cumulate_reducel3_bool)
        /*70a0*/ 	.word	0x00000000


	//----- nvinfo : EIATTR_MIN_STACK_SIZE
	.align		4
.L_4805:
        /*70a4*/ 	.byte	0x04, 0x12
        /*70a6*/ 	.short	(.L_4807 - .L_4806)
	.align		4
.L_4806:
        /*70a8*/ 	.word	index@(contiguous_reducel3_bool)
        /*70ac*/ 	.word	0x00000000


	//----- nvinfo : EIATTR_MIN_STACK_SIZE
	.align		4
.L_4807:
        /*70b0*/ 	.byte	0x04, 0x12
        /*70b2*/ 	.short	(.L_4809 - .L_4808)
	.align		4
.L_4808:
        /*70b4*/ 	.word	index@(contiguous_sum_square33_bf16)
        /*70b8*/ 	.word	0x00000000


	//----- nvinfo : EIATTR_MIN_STACK_SIZE
	.align		4
.L_4809:
        /*70bc*/ 	.byte	0x04, 0x12
        /*70be*/ 	.short	(.L_4811 - .L_4810)
	.align		4
.L_4810:
        /*70c0*/ 	.word	index@(contiguous_sum_square3_bf16)
        /*70c4*/ 	.word	0x00000000


	//----- nvinfo : EIATTR_MIN_STACK_SIZE
	.align		4
.L_4811:
        /*70c8*/ 	.byte	0x04, 0x12
        /*70ca*/ 	.short	(.L_4813 - .L_4812)
	.align		4
.L_4812:
        /*70cc*/ 	.word	index@(contiguous_sum_square22_bf16)
        /*70d0*/ 	.word	0x00000000


	//----- nvinfo : EIATTR_MIN_STACK_SIZE
	.align		4
.L_4813:
        /*70d4*/ 	.byte	0x04, 0x12
        /*70d6*/ 	.short	(.L_4815 - .L_4814)
	.align		4
.L_4814:
        /*70d8*/ 	.word	index@(contiguous_sum_square2_bf16)
        /*70dc*/ 	.word	0x00000000


	//----- nvinfo : EIATTR_MIN_STACK_SIZE
	.align		4
.L_4815:
        /*70e0*/ 	.byte	0x04, 0x12
        /*70e2*/ 	.short	(.L_4817 - .L_4816)
	.align		4
.L_4816:
        /*70e4*/ 	.word	index@(uncontiguous_cumulate_sum_square_bf16)
        /*70e8*/ 	.word	0x00000000


	//----- nvinfo : EIATTR_MIN_STACK_SIZE
	.align		4
.L_4817:
        /*70ec*/ 	.byte	0x04, 0x12
        /*70ee*/ 	.short	(.L_4819 - .L_4818)
	.align		4
.L_4818:
        /*70f0*/ 	.word	index@(uncontiguous_sum_square_bf16)
        /*70f4*/ 	.word	0x00000000


	//----- nvinfo : EIATTR_MIN_STACK_SIZE
	.align		4
.L_4819:
        /*70f8*/ 	.byte	0x04, 0x12
        /*70fa*/ 	.short	(.L_4821 - .L_4820)
	.align		4
.L_4820:
        /*70fc*/ 	.word	index@(contiguous_cumulate_sum_square_bf16)
        /*7100*/ 	.word	0x00000000


	//----- nvinfo : EIATTR_MIN_STACK_SIZE
	.align		4
.L_4821:
        /*7104*/ 	.byte	0x04, 0x12
        /*7106*/ 	.short	(.L_4823 - .L_4822)
	.align		4
.L_4822:
        /*7108*/ 	.word	index@(contiguous_sum_square_bf16)
        /*710c*/ 	.word	0x00000000


	//----- nvinfo : EIATTR_MIN_STACK_SIZE
	.align		4
.L_4823:
        /*7110*/ 	.byte	0x04, 0x12
        /*7112*/ 	.short	(.L_4825 - .L_4824)
	.align		4
.L_4824:
        /*7114*/ 	.word	index@(contiguous_sum_square33_f16)
        /*7118*/ 	.word	0x00000000


	//----- nvinfo : EIATTR_MIN_STACK_SIZE
	.align		4
.L_4825:
        /*711c*/ 	.byte	0x04, 0x12
        /*711e*/ 	.short	(.L_4827 - .L_4826)
	.align		4
.L_4826:
        /*7120*/ 	.word	index@(contiguous_sum_square3_f16)
        /*7124*/ 	.word	0x00000000


	//----- nvinfo : EIATTR_MIN_STACK_SIZE
	.align		4
.L_4827:
        /*7128*/ 	.byte	0x04, 0x12
        /*712a*/ 	.short	(.L_4829 - .L_4828)
	.align		4
.L_4828:
        /*712c*/ 	.word	index@(contiguous_sum_square22_f16)
        /*7130*/ 	.word	0x00000000


	//----- nvinfo : EIATTR_MIN_STACK_SIZE
	.align		4
.L_4829:
        /*7134*/ 	.byte	0x04, 0x12
        /*7136*/ 	.short	(.L_4831 - .L_4830)
	.align		4
.L_4830:
        /*7138*/ 	.word	index@(contiguous_sum_square2_f16)
        /*713c*/ 	.word	0x00000000


	//----- nvinfo : EIATTR_MIN_STACK_SIZE
	.align		4
.L_4831:
        /*7140*/ 	.byte	0x04, 0x12
        /*7142*/ 	.short	(.L_4833 - .L_4832)
	.align		4
.L_4832:
        /*7144*/ 	.word	index@(uncontiguous_cumulate_sum_square_f16)
        /*7148*/ 	.word	0x00000000


	//----- nvinfo : EIATTR_MIN_STACK_SIZE
	.align		4
.L_4833:
        /*714c*/ 	.byte	0x04, 0x12
        /*714e*/ 	.short	(.L_4835 - .L_4834)
	.align		4
.L_4834:
        /*7150*/ 	.word	index@(uncontiguous_sum_square_f16)
        /*7154*/ 	.word	0x00000000


	//----- nvinfo : EIATTR_MIN_STACK_SIZE
	.align		4
.L_4835:
        /*7158*/ 	.byte	0x04, 0x12
        /*715a*/ 	.short	(.L_4837 - .L_4836)
	.align		4
.L_4836:
        /*715c*/ 	.word	index@(contiguous_cumulate_sum_square_f16)
        /*7160*/ 	.word	0x00000000


	//----- nvinfo : EIATTR_MIN_STACK_SIZE
	.align		4
.L_4837:
        /*7164*/ 	.byte	0x04, 0x12
        /*7166*/ 	.short	(.L_4839 - .L_4838)
	.align		4
.L_4838:
        /*7168*/ 	.word	index@(contiguous_sum_square_f16)
        /*716c*/ 	.word	0x00000000


	//----- nvinfo : EIATTR_MIN_STACK_SIZE
	.align		4
.L_4839:
        /*7170*/ 	.byte	0x04, 0x12
        /*7172*/ 	.short	(.L_4841 - .L_4840)
	.align		4
.L_4840:
        /*7174*/ 	.word	index@(contiguous_sum_square33_f64)
        /*7178*/ 	.word	0x00000000


	//----- nvinfo : EIATTR_MIN_STACK_SIZE
	.align		4
.L_4841:
        /*717c*/ 	.byte	0x04, 0x12
        /*717e*/ 	.short	(.L_4843 - .L_4842)
	.align		4
.L_4842:
        /*7180*/ 	.word	index@(contiguous_sum_square3_f64)
        /*7184*/ 	.word	0x00000000


	//----- nvinfo : EIATTR_MIN_STACK_SIZE
	.align		4
.L_4843:
        /*7188*/ 	.byte	0x04, 0x12
        /*718a*/ 	.short	(.L_4845 - .L_4844)
	.align		4
.L_4844:
        /*718c*/ 	.word	index@(contiguous_sum_square22_f64)
        /*7190*/ 	.word	0x00000000


	//----- nvinfo : EIATTR_MIN_STACK_SIZE
	.align		4
.L_4845:
        /*7194*/ 	.byte	0x04, 0x12
        /*7196*/ 	.short	(.L_4847 - .L_4846)
	.align		4
.L_4846:
        /*7198*/ 	.word	index@(contiguous_sum_square2_f64)
        /*719c*/ 	.word	0x00000000


	//----- nvinfo : EIATTR_MIN_STACK_SIZE
	.align		4
.L_4847:
        /*71a0*/ 	.byte	0x04, 0x12
        /*71a2*/ 	.short	(.L_4849 - .L_4848)
	.align		4
.L_4848:
        /*71a4*/ 	.word	index@(uncontiguous_cumulate_sum_square_f64)
        /*71a8*/ 	.word	0x00000000


	//----- nvinfo : EIATTR_MIN_STACK_SIZE
	.align		4
.L_4849:
        /*71ac*/ 	.byte	0x04, 0x12
        /*71ae*/ 	.short	(.L_4851 - .L_4850)
	.align		4
.L_4850:
        /*71b0*/ 	.word	index@(uncontiguous_sum_square_f64)
        /*71b4*/ 	.word	0x00000000


	//----- nvinfo : EIATTR_MIN_STACK_SIZE
	.align		4
.L_4851:
        /*71b8*/ 	.byte	0x04, 0x12
        /*71ba*/ 	.short	(.L_4853 - .L_4852)
	.align		4
.L_4852:
        /*71bc*/ 	.word	index@(contiguous_cumulate_sum_square_f64)
        /*71c0*/ 	.word	0x00000000


	//----- nvinfo : EIATTR_MIN_STACK_SIZE
	.align		4
.L_4853:
        /*71c4*/ 	.byte	0x04, 0x12
        /*71c6*/ 	.short	(.L_4855 - .L_4854)
	.align		4
.L_4854:
        /*71c8*/ 	.word	index@(contiguous_sum_square_f64)
        /*71cc*/ 	.word	0x00000000


	//----- nvinfo : EIATTR_MIN_STACK_SIZE
	.align		4
.L_4855:
        /*71d0*/ 	.byte	0x04, 0x12
        /*71d2*/ 	.short	(.L_4857 - .L_4856)
	.align		4
.L_4856:
        /*71d4*/ 	.word	index@(contiguous_sum_square33_f32)
        /*71d8*/ 	.word	0x00000000


	//----- nvinfo : EIATTR_MIN_STACK_SIZE
	.align		4
.L_4857:
        /*71dc*/ 	.byte	0x04, 0x12
        /*71de*/ 	.short	(.L_4859 - .L_4858)
	.align		4
.L_4858:
        /*71e0*/ 	.word	index@(contiguous_sum_square3_f32)
        /*71e4*/ 	.word	0x00000000


	//----- nvinfo : EIATTR_MIN_STACK_SIZE
	.align		4
.L_4859:
        /*71e8*/ 	.byte	0x04, 0x12
        /*71ea*/ 	.short	(.L_4861 - .L_4860)
	.align		4
.L_4860:
        /*71ec*/ 	.word	index@(contiguous_sum_square22_f32)
        /*71f0*/ 	.word	0x00000000


	//----- nvinfo : EIATTR_MIN_STACK_SIZE
	.align		4
.L_4861:
        /*71f4*/ 	.byte	0x04, 0x12
        /*71f6*/ 	.short	(.L_4863 - .L_4862)
	.align		4
.L_4862:
        /*71f8*/ 	.word	index@(contiguous_sum_square2_f32)
        /*71fc*/ 	.word	0x00000000


	//----- nvinfo : EIATTR_MIN_STACK_SIZE
	.align		4
.L_4863:
        /*7200*/ 	.byte	0x04, 0x12
        /*7202*/ 	.short	(.L_4865 - .L_4864)
	.align		4
.L_4864:
        /*7204*/ 	.word	index@(uncontiguous_cumulate_sum_square_f32)
        /*7208*/ 	.word	0x00000000


	//----- nvinfo : EIATTR_MIN_STACK_SIZE
	.align		4
.L_4865:
        /*720c*/ 	.byte	0x04, 0x12
        /*720e*/ 	.short	(.L_4867 - .L_4866)
	.align		4
.L_4866:
        /*7210*/ 	.word	index@(uncontiguous_sum_square_f32)
        /*7214*/ 	.word	0x00000000


	//----- nvinfo : EIATTR_MIN_STACK_SIZE
	.align		4
.L_4867:
        /*7218*/ 	.byte	0x04, 0x12
        /*721a*/ 	.short	(.L_4869 - .L_4868)
	.align		4
.L_4868:
        /*721c*/ 	.word	index@(contiguous_cumulate_sum_square_f32)
        /*7220*/ 	.word	0x00000000


	//----- nvinfo : EIATTR_MIN_STACK_SIZE
	.align		4
.L_4869:
        /*7224*/ 	.byte	0x04, 0x12
        /*7226*/ 	.short	(.L_4871 - .L_4870)
	.align		4
.L_4870:
        /*7228*/ 	.word	index@(contiguous_sum_square_f32)
        /*722c*/ 	.word	0x00000000


	//----- nvinfo : EIATTR_MIN_STACK_SIZE
	.align		4
.L_4871:
        /*7230*/ 	.byte	0x04, 0x12
        /*7232*/ 	.short	(.L_4873 - .L_4872)
	.align		4
.L_4872:
        /*7234*/ 	.word	index@(contiguous_sum_square33_u64)
        /*7238*/ 	.word	0x00000000


	//----- nvinfo : EIATTR_MIN_STACK_SIZE
	.align		4
.L_4873:
        /*723c*/ 	.byte	0x04, 0x12
        /*723e*/ 	.short	(.L_4875 - .L_4874)
	.align		4
.L_4874:
        /*7240*/ 	.word	index@(contiguous_sum_square3_u64)
        /*7244*/ 	.word	0x00000000


	//----- nvinfo : EIATTR_MIN_STACK_SIZE
	.align		4
.L_4875:
        /*7248*/ 	.byte	0x04, 0x12
        /*724a*/ 	.short	(.L_4877 - .L_4876)
	.align		4
.L_4876:
        /*724c*/ 	.word	index@(contiguous_sum_square22_u64)
        /*7250*/ 	.word	0x00000000


	//----- nvinfo : EIATTR_MIN_STACK_SIZE
	.align		4
.L_4877:
        /*7254*/ 	.byte	0x04, 0x12
        /*7256*/ 	.short	(.L_4879 - .L_4878)
	.align		4
.L_4878:
        /*7258*/ 	.word	index@(contiguous_sum_square2_u64)
        /*725c*/ 	.word	0x00000000


	//----- nvinfo : EIATTR_MIN_STACK_SIZE
	.align		4
.L_4879:
        /*7260*/ 	.byte	0x04, 0x12
        /*7262*/ 	.short	(.L_4881 - .L_4880)
	.align		4
.L_4880:
        /*7264*/ 	.word	index@(uncontiguous_cumulate_sum_square_u64)
        /*7268*/ 	.word	0x00000000


	//----- nvinfo : EIATTR_MIN_STACK_SIZE
	.align		4
.L_4881:
        /*726c*/ 	.byte	0x04, 0x12
        /*726e*/ 	.short	(.L_4883 - .L_4882)
	.align		4
.L_4882:
        /*7270*/ 	.word	index@(uncontiguous_sum_square_u64)
        /*7274*/ 	.word	0x00000000


	//----- nvinfo : EIATTR_MIN_STACK_SIZE
	.align		4
.L_4883:
        /*7278*/ 	.byte	0x04, 0x12
        /*727a*/ 	.short	(.L_4885 - .L_4884)
	.align		4
.L_4884:
        /*727c*/ 	.word	index@(contiguous_cumulate_sum_square_u64)
        /*7280*/ 	.word	0x00000000


	//----- nvinfo : EIATTR_MIN_STACK_SIZE
	.align		4
.L_4885:
        /*7284*/ 	.byte	0x04, 0x12
        /*7286*/ 	.short	(.L_4887 - .L_4886)
	.align		4
.L_4886:
        /*7288*/ 	.word	index@(contiguous_sum_square_u64)
        /*728c*/ 	.word	0x00000000


	//----- nvinfo : EIATTR_MIN_STACK_SIZE
	.align		4
.L_4887:
        /*7290*/ 	.byte	0x04, 0x12
        /*7292*/ 	.short	(.L_4889 - .L_4888)
	.align		4
.L_4888:
        /*7294*/ 	.word	index@(contiguous_sum_square33_u32)
        /*7298*/ 	.word	0x00000000


	//----- nvinfo : EIATTR_MIN_STACK_SIZE
	.align		4
.L_4889:
        /*729c*/ 	.byte	0x04, 0x12
        /*729e*/ 	.short	(.L_4891 - .L_4890)
	.align		4
.L_4890:
        /*72a0*/ 	.word	index@(contiguous_sum_square3_u32)
        /*72a4*/ 	.word	0x00000000


	//----- nvinfo : EIATTR_MIN_STACK_SIZE
	.align		4
.L_4891:
        /*72a8*/ 	.byte	0x04, 0x12
        /*72aa*/ 	.short	(.L_4893 - .L_4892)
	.align		4
.L_4892:
        /*72ac*/ 	.word	index@(contiguous_sum_square22_u32)
        /*72b0*/ 	.word	0x00000000


	//----- nvinfo : EIATTR_MIN_STACK_SIZE
	.align		4
.L_4893:
        /*72b4*/ 	.byte	0x04, 0x12
        /*72b6*/ 	.short	(.L_4895 - .L_4894)
	.align		4
.L_4894:
        /*72b8*/ 	.word	index@(contiguous_sum_square2_u32)
        /*72bc*/ 	.word	0x00000000


	//----- nvinfo : EIATTR_MIN_STACK_SIZE
	.align		4
.L_4895:
        /*72c0*/ 	.byte	0x04, 0x12
        /*72c2*/ 	.short	(.L_4897 - .L_4896)
	.align		4
.L_4896:
        /*72c4*/ 	.word	index@(uncontiguous_cumulate_sum_square_u32)
        /*72c8*/ 	.word	0x00000000


	//----- nvinfo : EIATTR_MIN_STACK_SIZE
	.align		4
.L_4897:
        /*72cc*/ 	.byte	0x04, 0x12
        /*72ce*/ 	.short	(.L_4899 - .L_4898)
	.align		4
.L_4898:
        /*72d0*/ 	.word	index@(uncontiguous_sum_square_u32)
        /*72d4*/ 	.word	0x00000000


	//----- nvinfo : EIATTR_MIN_STACK_SIZE
	.align		4
.L_4899:
        /*72d8*/ 	.byte	0x04, 0x12
        /*72da*/ 	.short	(.L_4901 - .L_4900)
	.align		4
.L_4900:
        /*72dc*/ 	.word	index@(contiguous_cumulate_sum_square_u32)
        /*72e0*/ 	.word	0x00000000


	//----- nvinfo : EIATTR_MIN_STACK_SIZE
	.align		4
.L_4901:
        /*72e4*/ 	.byte	0x04, 0x12
        /*72e6*/ 	.short	(.L_4903 - .L_4902)
	.align		4
.L_4902:
        /*72e8*/ 	.word	index@(contiguous_sum_square_u32)
        /*72ec*/ 	.word	0x00000000


	//----- nvinfo : EIATTR_MIN_STACK_SIZE
	.align		4
.L_4903:
        /*72f0*/ 	.byte	0x04, 0x12
        /*72f2*/ 	.short	(.L_4905 - .L_4904)
	.align		4
.L_4904:
        /*72f4*/ 	.word	index@(contiguous_sum_square33_u16)
        /*72f8*/ 	.word	0x00000000


	//----- nvinfo : EIATTR_MIN_STACK_SIZE
	.align		4
.L_4905:
        /*72fc*/ 	.byte	0x04, 0x12
        /*72fe*/ 	.short	(.L_4907 - .L_4906)
	.align		4
.L_4906:
        /*7300*/ 	.word	index@(contiguous_sum_square3_u16)
        /*7304*/ 	.word	0x00000000


	//----- nvinfo : EIATTR_MIN_STACK_SIZE
	.align		4
.L_4907:
        /*7308*/ 	.byte	0x04, 0x12
        /*730a*/ 	.short	(.L_4909 - .L_4908)
	.align		4
.L_4908:
        /*730c*/ 	.word	index@(contiguous_sum_square22_u16)
        /*7310*/ 	.word	0x00000000


	//----- nvinfo : EIATTR_MIN_STACK_SIZE
	.align		4
.L_4909:
        /*7314*/ 	.byte	0x04, 0x12
        /*7316*/ 	.short	(.L_4911 - .L_4910)
	.align		4
.L_4910:
        /*7318*/ 	.word	index@(contiguous_sum_square2_u16)
        /*731c*/ 	.word	0x00000000


	//----- nvinfo : EIATTR_MIN_STACK_SIZE
	.align		4
.L_4911:
        /*7320*/ 	.byte	0x04, 0x12
        /*7322*/ 	.short	(.L_4913 - .L_4912)
	.align		4
.L_4912:
        /*7324*/ 	.word	index@(uncontiguous_cumulate_sum_square_u16)
        /*7328*/ 	.word	0x00000000


	//----- nvinfo : EIATTR_MIN_STACK_SIZE
	.align		4
.L_4913:
        /*732c*/ 	.byte	0x04, 0x12
        /*732e*/ 	.short	(.L_4915 - .L_4914)
	.align		4
.L_4914:
        /*7330*/ 	.word	index@(uncontiguous_sum_square_u16)
        /*7334*/ 	.word	0x00000000


	//----- nvinfo : EIATTR_MIN_STACK_SIZE
	.align		4
.L_4915:
        /*7338*/ 	.byte	0x04, 0x12
        /*733a*/ 	.short	(.L_4917 - .L_4916)
	.align		4
.L_4916:
        /*733c*/ 	.word	index@(contiguous_cumulate_sum_square_u16)
        /*7340*/ 	.word	0x00000000


	//----- nvinfo : EIATTR_MIN_STACK_SIZE
	.align		4
.L_4917:
        /*7344*/ 	.byte	0x04, 0x12
        /*7346*/ 	.short	(.L_4919 - .L_4918)
	.align		4
.L_4918:
        /*7348*/ 	.word	index@(contiguous_sum_square_u16)
        /*734c*/ 	.word	0x00000000


	//----- nvinfo : EIATTR_MIN_STACK_SIZE
	.align		4
.L_4919:
        /*7350*/ 	.byte	0x04, 0x12
        /*7352*/ 	.short	(.L_4921 - .L_4920)
	.align		4
.L_4920:
        /*7354*/ 	.word	index@(contiguous_sum_square33_u8)
        /*7358*/ 	.word	0x00000000


	//----- nvinfo : EIATTR_MIN_STACK_SIZE
	.align		4
.L_4921:
        /*735c*/ 	.byte	0x04, 0x12
        /*735e*/ 	.short	(.L_4923 - .L_4922)
	.align		4
.L_4922:
        /*7360*/ 	.word	index@(contiguous_sum_square3_u8)
        /*7364*/ 	.word	0x00000000


	//----- nvinfo : EIATTR_MIN_STACK_SIZE
	.align		4
.L_4923:
        /*7368*/ 	.byte	0x04, 0x12
        /*736a*/ 	.short	(.L_4925 - .L_4924)
	.align		4
.L_4924:
        /*736c*/ 	.word	index@(contiguous_sum_square22_u8)
        /*7370*/ 	.word	0x00000000


	//----- nvinfo : EIATTR_MIN_STACK_SIZE
	.align		4
.L_4925:
        /*7374*/ 	.byte	0x04, 0x12
        /*7376*/ 	.short	(.L_4927 - .L_4926)
	.align		4
.L_4926:
        /*7378*/ 	.word	index@(contiguous_sum_square2_u8)
        /*737c*/ 	.word	0x00000000


	//----- nvinfo : EIATTR_MIN_STACK_SIZE
	.align		4
.L_4927:
        /*7380*/ 	.byte	0x04, 0x12
        /*7382*/ 	.short	(.L_4929 - .L_4928)
	.align		4
.L_4928:
        /*7384*/ 	.word	index@(uncontiguous_cumulate_sum_square_u8)
        /*7388*/ 	.word	0x00000000


	//----- nvinfo : EIATTR_MIN_STACK_SIZE
	.align		4
.L_4929:
        /*738c*/ 	.byte	0x04, 0x12
        /*738e*/ 	.short	(.L_4931 - .L_4930)
	.align		4
.L_4930:
        /*7390*/ 	.word	index@(uncontiguous_sum_square_u8)
        /*7394*/ 	.word	0x00000000


	//----- nvinfo : EIATTR_MIN_STACK_SIZE
	.align		4
.L_4931:
        /*7398*/ 	.byte	0x04, 0x12
        /*739a*/ 	.short	(.L_4933 - .L_4932)
	.align		4
.L_4932:
        /*739c*/ 	.word	index@(contiguous_cumulate_sum_square_u8)
        /*73a0*/ 	.word	0x00000000


	//----- nvinfo : EIATTR_MIN_STACK_SIZE
	.align		4
.L_4933:
        /*73a4*/ 	.byte	0x04, 0x12
        /*73a6*/ 	.short	(.L_4935 - .L_4934)
	.align		4
.L_4934:
        /*73a8*/ 	.word	index@(contiguous_sum_square_u8)
        /*73ac*/ 	.word	0x00000000


	//----- nvinfo : EIATTR_MIN_STACK_SIZE
	.align		4
.L_4935:
        /*73b0*/ 	.byte	0x04, 0x12
        /*73b2*/ 	.short	(.L_4937 - .L_4936)
	.align		4
.L_4936:
        /*73b4*/ 	.word	index@(contiguous_sum_square33_i64)
        /*73b8*/ 	.word	0x00000000


	//----- nvinfo : EIATTR_MIN_STACK_SIZE
	.align		4
.L_4937:
        /*73bc*/ 	.byte	0x04, 0x12
        /*73be*/ 	.short	(.L_4939 - .L_4938)
	.align		4
.L_4938:
        /*73c0*/ 	.word	index@(contiguous_sum_square3_i64)
        /*73c4*/ 	.word	0x00000000


	//----- nvinfo : EIATTR_MIN_STACK_SIZE
	.align		4
.L_4939:
        /*73c8*/ 	.byte	0x04, 0x12
        /*73ca*/ 	.short	(.L_4941 - .L_4940)
	.align		4
.L_4940:
        /*73cc*/ 	.word	index@(contiguous_sum_square22_i64)
        /*73d0*/ 	.word	0x00000000


	//----- nvinfo : EIATTR_MIN_STACK_SIZE
	.align		4
.L_4941:
        /*73d4*/ 	.byte	0x04, 0x12
        /*73d6*/ 	.short	(.L_4943 - .L_4942)
	.align		4
.L_4942:
        /*73d8*/ 	.word	index@(contiguous_sum_square2_i64)
        /*73dc*/ 	.word	0x00000000


	//----- nvinfo : EIATTR_MIN_STACK_SIZE
	.align		4
.L_4943:
        /*73e0*/ 	.byte	0x04, 0x12
        /*73e2*/ 	.short	(.L_4945 - .L_4944)
	.align		4
.L_4944:
        /*73e4*/ 	.word	index@(uncontiguous_cumulate_sum_square_i64)
        /*73e8*/ 	.word	0x00000000


	//----- nvinfo : EIATTR_MIN_STACK_SIZE
	.align		4
.L_4945:
        /*73ec*/ 	.byte	0x04, 0x12
        /*73ee*/ 	.short	(.L_4947 - .L_4946)
	.align		4
.L_4946:
        /*73f0*/ 	.word	index@(uncontiguous_sum_square_i64)
        /*73f4*/ 	.word	0x00000000


	//----- nvinfo : EIATTR_MIN_STACK_SIZE
	.align		4
.L_4947:
        /*73f8*/ 	.byte	0x04, 0x12
        /*73fa*/ 	.short	(.L_4949 - .L_4948)
	.align		4
.L_4948:
        /*73fc*/ 	.word	index@(contiguous_cumulate_sum_square_i64)
        /*7400*/ 	.word	0x00000000


	//----- nvinfo : EIATTR_MIN_STACK_SIZE
	.align		4
.L_4949:
        /*7404*/ 	.byte	0x04, 0x12
        /*7406*/ 	.short	(.L_4951 - .L_4950)
	.align		4
.L_4950:
        /*7408*/ 	.word	index@(contiguous_sum_square_i64)
        /*740c*/ 	.word	0x00000000


	//----- nvinfo : EIATTR_MIN_STACK_SIZE
	.align		4
.L_4951:
        /*7410*/ 	.byte	0x04, 0x12
        /*7412*/ 	.short	(.L_4953 - .L_4952)
	.align		4
.L_4952:
        /*7414*/ 	.word	index@(contiguous_sum_square33_i32)
        /*7418*/ 	.word	0x00000000


	//----- nvinfo : EIATTR_MIN_STACK_SIZE
	.align		4
.L_4953:
        /*741c*/ 	.byte	0x04, 0x12
        /*741e*/ 	.short	(.L_4955 - .L_4954)
	.align		4
.L_4954:
        /*7420*/ 	.word	index@(contiguous_sum_square3_i32)
        /*7424*/ 	.word	0x00000000


	//----- nvinfo : EIATTR_MIN_STACK_SIZE
	.align		4
.L_4955:
        /*7428*/ 	.byte	0x04, 0x12
        /*742a*/ 	.short	(.L_4957 - .L_4956)
	.align		4
.L_4956:
        /*742c*/ 	.word	index@(contiguous_sum_square22_i32)
        /*7430*/ 	.word	0x00000000


	//----- nvinfo : EIATTR_MIN_STACK_SIZE
	.align		4
.L_4957:
        /*7434*/ 	.byte	0x04, 0x12
        /*7436*/ 	.short	(.L_4959 - .L_4958)
	.align		4
.L_4958:
        /*7438*/ 	.word	index@(contiguous_sum_square2_i32)
        /*743c*/ 	.word	0x00000000


	//----- nvinfo : EIATTR_MIN_STACK_SIZE
	.align		4
.L_4959:
        /*7440*/ 	.byte	0x04, 0x12
        /*7442*/ 	.short	(.L_4961 - .L_4960)
	.align		4
.L_4960:
        /*7444*/ 	.word	index@(uncontiguous_cumulate_sum_square_i32)
        /*7448*/ 	.word	0x00000000


	//----- nvinfo : EIATTR_MIN_STACK_SIZE
	.align		4
.L_4961:
        /*744c*/ 	.byte	0x04, 0x12
        /*744e*/ 	.short	(.L_4963 - .L_4962)
	.align		4
.L_4962:
        /*7450*/ 	.word	index@(uncontiguous_sum_square_i32)
        /*7454*/ 	.word	0x00000000


	//----- nvinfo : EIATTR_MIN_STACK_SIZE
	.align		4
.L_4963:
        /*7458*/ 	.byte	0x04, 0x12
        /*745a*/ 	.short	(.L_4965 - .L_4964)
	.align		4
.L_4964:
        /*745c*/ 	.word	index@(contiguous_cumulate_sum_square_i32)
        /*7460*/ 	.word	0x00000000


	//----- nvinfo : EIATTR_MIN_STACK_SIZE
	.align		4
.L_4965:
        /*7464*/ 	.byte	0x04, 0x12
        /*7466*/ 	.short	(.L_4967 - .L_4966)
	.align		4
.L_4966:
        /*7468*/ 	.word	index@(contiguous_sum_square_i32)
        /*746c*/ 	.word	0x00000000


	//----- nvinfo : EIATTR_MIN_STACK_SIZE
	.align		4
.L_4967:
        /*7470*/ 	.byte	0x04, 0x12
        /*7472*/ 	.short	(.L_4969 - .L_4968)
	.align		4
.L_4968:
        /*7474*/ 	.word	index@(contiguous_sum_square33_i16)
        /*7478*/ 	.word	0x00000000


	//----- nvinfo : EIATTR_MIN_STACK_SIZE
	.align		4
.L_4969:
        /*747c*/ 	.byte	0x04, 0x12
        /*747e*/ 	.short	(.L_4971 - .L_4970)
	.align		4
.L_4970:
        /*7480*/ 	.word	index@(contiguous_sum_square3_i16)
        /*7484*/ 	.word	0x00000000


	//----- nvinfo : EIATTR_MIN_STACK_SIZE
	.align		4
.L_4971:
        /*7488*/ 	.byte	0x04, 0x12
        /*748a*/ 	.short	(.L_4973 - .L_4972)
	.align		4
.L_4972:
        /*748c*/ 	.word	index@(contiguous_sum_square22_i16)
        /*7490*/ 	.word	0x00000000


	//----- nvinfo : EIATTR_MIN_STACK_SIZE
	.align		4
.L_4973:
        /*7494*/ 	.byte	0x04, 0x12
        /*7496*/ 	.short	(.L_4975 - .L_4974)
	.align		4
.L_4974:
        /*7498*/ 	.word	index@(contiguous_sum_square2_i16)
        /*749c*/ 	.word	0x00000000


	//----- nvinfo : EIATTR_MIN_STACK_SIZE
	.align		4
.L_4975:
        /*74a0*/ 	.byte	0x04, 0x12
        /*74a2*/ 	.short	(.L_4977 - .L_4976)
	.align		4
.L_4976:
        /*74a4*/ 	.word	index@(uncontiguous_cumulate_sum_square_i16)
        /*74a8*/ 	.word	0x00000000


	//----- nvinfo : EIATTR_MIN_STACK_SIZE
	.align		4
.L_4977:
        /*74ac*/ 	.byte	0x04, 0x12
        /*74ae*/ 	.short	(.L_4979 - .L_4978)
	.align		4
.L_4978:
        /*74b0*/ 	.word	index@(uncontiguous_sum_square_i16)
        /*74b4*/ 	.word	0x00000000


	//----- nvinfo : EIATTR_MIN_STACK_SIZE
	.align		4
.L_4979:
        /*74b8*/ 	.byte	0x04, 0x12
        /*74ba*/ 	.short	(.L_4981 - .L_4980)
	.align		4
.L_4980:
        /*74bc*/ 	.word	index@(contiguous_cumulate_sum_square_i16)
        /*74c0*/ 	.word	0x00000000


	//----- nvinfo : EIATTR_MIN_STACK_SIZE
	.align		4
.L_4981:
        /*74c4*/ 	.byte	0x04, 0x12
        /*74c6*/ 	.short	(.L_4983 - .L_4982)
	.align		4
.L_4982:
        /*74c8*/ 	.word	index@(contiguous_sum_square_i16)
        /*74cc*/ 	.word	0x00000000


	//----- nvinfo : EIATTR_MIN_STACK_SIZE
	.align		4
.L_4983:
        /*74d0*/ 	.byte	0x04, 0x12
        /*74d2*/ 	.short	(.L_4985 - .L_4984)
	.align		4
.L_4984:
        /*74d4*/ 	.word	index@(contiguous_sum_square33_i8)
        /*74d8*/ 	.word	0x00000000


	//----- nvinfo : EIATTR_MIN_STACK_SIZE
	.align		4
.L_4985:
        /*74dc*/ 	.byte	0x04, 0x12
        /*74de*/ 	.short	(.L_4987 - .L_4986)
	.align		4
.L_4986:
        /*74e0*/ 	.word	index@(contiguous_sum_square3_i8)
        /*74e4*/ 	.word	0x00000000


	//----- nvinfo : EIATTR_MIN_STACK_SIZE
	.align		4
.L_4987:
        /*74e8*/ 	.byte	0x04, 0x12
        /*74ea*/ 	.short	(.L_4989 - .L_4988)
	.align		4
.L_4988:
        /*74ec*/ 	.word	index@(contiguous_sum_square22_i8)
        /*74f0*/ 	.word	0x00000000


	//----- nvinfo : EIATTR_MIN_STACK_SIZE
	.align		4
.L_4989:
        /*74f4*/ 	.byte	0x04, 0x12
        /*74f6*/ 	.short	(.L_4991 - .L_4990)
	.align		4
.L_4990:
        /*74f8*/ 	.word	index@(contiguous_sum_square2_i8)
        /*74fc*/ 	.word	0x00000000


	//----- nvinfo : EIATTR_MIN_STACK_SIZE
	.align		4
.L_4991:
        /*7500*/ 	.byte	0x04, 0x12
        /*7502*/ 	.short	(.L_4993 - .L_4992)
	.align		4
.L_4992:
        /*7504*/ 	.word	index@(uncontiguous_cumulate_sum_square_i8)
        /*7508*/ 	.word	0x00000000


	//----- nvinfo : EIATTR_MIN_STACK_SIZE
	.align		4
.L_4993:
        /*750c*/ 	.byte	0x04, 0x12
        /*750e*/ 	.short	(.L_4995 - .L_4994)
	.align		4
.L_4994:
        /*7510*/ 	.word	index@(uncontiguous_sum_square_i8)
        /*7514*/ 	.word	0x00000000


	//----- nvinfo : EIATTR_MIN_STACK_SIZE
	.align		4
.L_4995:
        /*7518*/ 	.byte	0x04, 0x12
        /*751a*/ 	.short	(.L_4997 - .L_4996)
	.align		4
.L_4996:
        /*751c*/ 	.word	index@(contiguous_cumulate_sum_square_i8)
        /*7520*/ 	.word	0x00000000


	//----- nvinfo : EIATTR_MIN_STACK_SIZE
	.align		4
.L_4997:
        /*7524*/ 	.byte	0x04, 0x12
        /*7526*/ 	.short	(.L_4999 - .L_4998)
	.align		4
.L_4998:
        /*7528*/ 	.word	index@(contiguous_sum_square_i8)
        /*752c*/ 	.word	0x00000000


	//----- nvinfo : EIATTR_MIN_STACK_SIZE
	.align		4
.L_4999:
        /*7530*/ 	.byte	0x04, 0x12
        /*7532*/ 	.short	(.L_5001 - .L_5000)
	.align		4
.L_5000:
        /*7534*/ 	.word	index@(contiguous_sum_square33_bool)
        /*7538*/ 	.word	0x00000000


	//----- nvinfo : EIATTR_MIN_STACK_SIZE
	.align		4
.L_5001:
        /*753c*/ 	.byte	0x04, 0x12
        /*753e*/ 	.short	(.L_5003 - .L_5002)
	.align		4
.L_5002:
        /*7540*/ 	.word	index@(contiguous_sum_square3_bool)
        /*7544*/ 	.word	0x00000000


	//----- nvinfo : EIATTR_MIN_STACK_SIZE
	.align		4
.L_5003:
        /*7548*/ 	.byte	0x04, 0x12
        /*754a*/ 	.short	(.L_5005 - .L_5004)
	.align		4
.L_5004:
        /*754c*/ 	.word	index@(contiguous_sum_square22_bool)
        /*7550*/ 	.word	0x00000000


	//----- nvinfo : EIATTR_MIN_STACK_SIZE
	.align		4
.L_5005:
        /*7554*/ 	.byte	0x04, 0x12
        /*7556*/ 	.short	(.L_5007 - .L_5006)
	.align		4
.L_5006:
        /*7558*/ 	.word	index@(contiguous_sum_square2_bool)
        /*755c*/ 	.word	0x00000000


	//----- nvinfo : EIATTR_MIN_STACK_SIZE
	.align		4
.L_5007:
        /*7560*/ 	.byte	0x04, 0x12
        /*7562*/ 	.short	(.L_5009 - .L_5008)
	.align		4
.L_5008:
        /*7564*/ 	.word	index@(uncontiguous_cumulate_sum_square_bool)
        /*7568*/ 	.word	0x00000000


	//----- nvinfo : EIATTR_MIN_STACK_SIZE
	.align		4
.L_5009:
        /*756c*/ 	.byte	0x04, 0x12
        /*756e*/ 	.short	(.L_5011 - .L_5010)
	.align		4
.L_5010:
        /*7570*/ 	.word	index@(uncontiguous_sum_square_bool)
        /*7574*/ 	.word	0x00000000


	//----- nvinfo : EIATTR_MIN_STACK_SIZE
	.align		4
.L_5011:
        /*7578*/ 	.byte	0x04, 0x12
        /*757a*/ 	.short	(.L_5013 - .L_5012)
	.align		4
.L_5012:
        /*757c*/ 	.word	index@(contiguous_cumulate_sum_square_bool)
        /*7580*/ 	.word	0x00000000


	//----- nvinfo : EIATTR_MIN_STACK_SIZE
	.align		4
.L_5013:
        /*7584*/ 	.byte	0x04, 0x12
        /*7586*/ 	.short	(.L_5015 - .L_5014)
	.align		4
.L_5014:
        /*7588*/ 	.word	index@(contiguous_sum_square_bool)
        /*758c*/ 	.word	0x00000000
.L_5015:


//--------------------- .nv.compat                --------------------------
	.section	.nv.compat,"",@"SHT_CUDA_COMPAT_INFO"
	.align	4
        /*0000*/ 	.byte	0x02, 0x09, 0x00, 0x00, 0x02, 0x02, 0x01, 0x00, 0x02, 0x05, 0x05, 0x00, 0x03, 0x07, 0x01, 0x01
        /*0010*/ 	.byte	0x02, 0x03, 0x00, 0x00, 0x02, 0x06, 0x01, 0x00, 0x04, 0x0b, 0x08, 0x00, 0x01, 0x00, 0x00, 0x00
        /*0020*/ 	.byte	0x00, 0x00, 0x00, 0x00


//--------------------- .nv.info.contiguous_logsumexp33_bf16 --------------------------
	.section	.nv.info.contiguous_logsumexp33_bf16,"",@"SHT_CUDA_INFO"
	.sectionflags	@""
	.align	4


	//----- nvinfo : EIATTR_CUDA_API_VERSION
	.align		4
        /*0000*/ 	.byte	0x04, 0x37
        /*0002*/ 	.short	(.L_5017 - .L_5016)
.L_5016:
        /*0004*/ 	.word	0x00000082


	//----- nvinfo : EIATTR_KPARAM_INFO
	.align		4
.L_5017:
        /*0008*/ 	.byte	0x04, 0x17
        /*000a*/ 	.short	(.L_5019 - .L_5018)
.L_5018:
        /*000c*/ 	.word	0x00000000
        /*0010*/ 	.short	0x0004
        /*0012*/ 	.short	0x0020
        /*0014*/ 	.byte	0x00, 0xf0, 0x21, 0x00


	//----- nvinfo : EIATTR_KPARAM_INFO
	.align		4
.L_5019:
        /*0018*/ 	.byte	0x04, 0x17
        /*001a*/ 	.short	(.L_5021 - .L_5020)
.L_5020:
        /*001c*/ 	.word	0x00000000
        /*0020*/ 	.short	0x0003
        /*0022*/ 	.short	0x0018
        /*0024*/ 	.byte	0x00, 0xf0, 0x21, 0x00


	//----- nvinfo : EIATTR_KPARAM_INFO
	.align		4
.L_5021:
        /*0028*/ 	.byte	0x04, 0x17
        /*002a*/ 	.short	(.L_5023 - .L_5022)
.L_5022:
        /*002c*/ 	.word	0x00000000
        /*0030*/ 	.short	0x0002
        /*0032*/ 	.short	0x0010
        /*0034*/ 	.byte	0x00, 0xf0, 0x21, 0x00


	//----- nvinfo : EIATTR_KPARAM_INFO
	.align		4
.L_5023:
        /*0038*/ 	.byte	0x04, 0x17
        /*003a*/ 	.short	(.L_5025 - .L_5024)
.L_5024:
        /*003c*/ 	.word	0x00000000
        /*0040*/ 	.short	0x0001
        /*0042*/ 	.short	0x0008
        /*0044*/ 	.byte	0x00, 0xf5, 0x21, 0x00


	//----- nvinfo : EIATTR_KPARAM_INFO
	.align		4
.L_5025:
        /*0048*/ 	.byte	0x04, 0x17
        /*004a*/ 	.short	(.L_5027 - .L_5026)
.L_5026:
        /*004c*/ 	.word	0x00000000
        /*0050*/ 	.short	0x0000
        /*0052*/ 	.short	0x0000
        /*0054*/ 	.byte	0x00, 0xf5, 0x21, 0x00


	//----- nvinfo : EIATTR_SPARSE_MMA_MASK
	.align		4
.L_5027:
        /*0058*/ 	.byte	0x03, 0x50
        /*005a*/ 	.short	0x0000


	//----- nvinfo : EIATTR_MAXREG_COUNT
	.align		4
        /*005c*/ 	.byte	0x03, 0x1b
        /*005e*/ 	.short	0x00ff


	//----- nvinfo : EIATTR_NUM_BARRIERS
	.align		4
        /*0060*/ 	.byte	0x02, 0x4c
        /*0062*/ 	.byte	0x01
	.zero		1


	//----- nvinfo : EIATTR_MERCURY_ISA_VERSION
	.align		4
        /*0064*/ 	.byte	0x03, 0x5f
        /*0066*/ 	.short	0x0101


	//----- nvinfo : EIATTR_VRC_CTA_INIT_COUNT
	.align		4
        /*0068*/ 	.byte	0x02, 0x4a
	.zero		1
	.zero		1


	//----- nvinfo : EIATTR_EXIT_INSTR_OFFSETS
	.align		4
        /*006c*/ 	.byte	0x04, 0x1c
        /*006e*/ 	.short	(.L_5029 - .L_5028)


	//   ....[0]....
.L_5028:
        /*0070*/ 	.word	0x00000160


	//   ....[1]....
        /*0074*/ 	.word	0x000001f0


	//   ....[2]....
        /*0078*/ 	.word	0x00000b20


	//----- nvinfo : EIATTR_CBANK_PARAM_SIZE
	.align		4
.L_5029:
        /*007c*/ 	.byte	0x03, 0x19
        /*007e*/ 	.short	0x0028


	//----- nvinfo : EIATTR_PARAM_CBANK
	.align		4
        /*0080*/ 	.byte	0x04, 0x0a
        /*0082*/ 	.short	(.L_5031 - .L_5030)
	.align		4
.L_5030:
        /*0084*/ 	.word	index@(.nv.constant0.contiguous_logsumexp33_bf16)
        /*0088*/ 	.short	0x0380
        /*008a*/ 	.short	0x0028


	//----- nvinfo : EIATTR_SW_WAR
	.align		4
.L_5031:
        /*008c*/ 	.byte	0x04, 0x36
        /*008e*/ 	.short	(.L_5033 - .L_5032)
.L_5032:
        /*0090*/ 	.word	0x00000008
.L_5033:


//--------------------- .nv.info.contiguous_logsumexp3_bf16 --------------------------
	.section	.nv.info.contiguous_logsumexp3_bf16,"",@"SHT_CUDA_INFO"
	.sectionflags	@""
	.align	4


	//----- nvinfo : EIATTR_CUDA_API_VERSION
	.align		4
        /*0000*/ 	.byte	0x04, 0x37
        /*0002*/ 	.short	(.L_5035 - .L_5034)
.L_5034:
        /*0004*/ 	.word	0x00000082


	//----- nvinfo : EIATTR_KPARAM_INFO
	.align		4
.L_5035:
        /*0008*/ 	.byte	0x04, 0x17
        /*000a*/ 	.short	(.L_5037 - .L_5036)
.L_5036:
        /*000c*/ 	.word	0x00000000
        /*0010*/ 	.short	0x0006
        /*0012*/ 	.short	0x0030
        /*0014*/ 	.byte	0x00, 0xf0, 0x21, 0x00


	//----- nvinfo : EIATTR_KPARAM_INFO
	.align		4
.L_5037:
        /*0018*/ 	.byte	0x04, 0x17
        /*001a*/ 	.short	(.L_5039 - .L_5038)
.L_5038:
        /*001c*/ 	.word	0x00000000
        /*0020*/ 	.short	0x0005
        /*0022*/ 	.short	0x0028
        /*0024*/ 	.byte	0x00, 0xf0, 0x21, 0x00


	//----- nvinfo : EIATTR_KPARAM_INFO
	.align		4
.L_5039:
        /*0028*/ 	.byte	0x04, 0x17
        /*002a*/ 	.short	(.L_5041 - .L_5040)
.L_5040:
        /*002c*/ 	.word	0x00000000
        /*0030*/ 	.short	0x0004
        /*0032*/ 	.short	0x0020
        /*0034*/ 	.byte	0x00, 0xf0, 0x21, 0x00


	//----- nvinfo : EIATTR_KPARAM_INFO
	.align		4
.L_5041:
        /*0038*/ 	.byte	0x04, 0x17
        /*003a*/ 	.short	(.L_5043 - .L_5042)
.L_5042:
        /*003c*/ 	.word	0x00000000
        /*0040*/ 	.short	0x0003
        /*0042*/ 	.short	0x0018
        /*0044*/ 	.byte	0x00, 0xf5, 0x21, 0x00


	//----- nvinfo : EIATTR_KPARAM_INFO
	.align		4
.L_5043:
        /*0048*/ 	.byte	0x04, 0x17
        /*004a*/ 	.short	(.L_5045 - .L_5044)
.L_5044:
        /*004c*/ 	.word	0x00000000
        /*0050*/ 	.short	0x0002
        /*0052*/ 	.short	0x0010
        /*0054*/ 	.byte	0x00, 0xf5, 0x21, 0x00


	//----- nvinfo : EIATTR_KPARAM_INFO
	.align		4
.L_5045:
        /*0058*/ 	.byte	0x04, 0x17
        /*005a*/ 	.short	(.L_5047 - .L_5046)
.L_5046:
        /*005c*/ 	.word	0x00000000
        /*0060*/ 	.short	0x0001
        /*0062*/ 	.short	0x0008
        /*0064*/ 	.byte	0x00, 0xf5, 0x21, 0x00


	//----- nvinfo : EIATTR_KPARAM_INFO
	.align		4
.L_5047:
        /*0068*/ 	.byte	0x04, 0x17
        /*006a*/ 	.short	(.L_5049 - .L_5048)
.L_5048:
        /*006c*/ 	.word	0x00000000
        /*0070*/ 	.short	0x0000
        /*0072*/ 	.short	0x0000
        /*0074*/ 	.byte	0x00, 0xf5, 0x21, 0x00


	//----- nvinfo : EIATTR_SPARSE_MMA_MASK
	.align		4
.L_5049:
        /*0078*/ 	.byte	0x03, 0x50
        /*007a*/ 	.short	0x0000


	//----- nvinfo : EIATTR_MAXREG_COUNT
	.align		4
        /*007c*/ 	.byte	0x03, 0x1b
        /*007e*/ 	.short	0x00ff


	//----- nvinfo : EIATTR_NUM_BARRIERS
	.align		4
        /*0080*/ 	.byte	0x02, 0x4c
        /*0082*/ 	.byte	0x01
	.zero		1


	//----- nvinfo : EIATTR_MERCURY_ISA_VERSION
	.align		4
        /*0084*/ 	.byte	0x03, 0x5f
        /*0086*/ 	.short	0x0101


	//----- nvinfo : EIATTR_VRC_CTA_INIT_COUNT
	.align		4
        /*0088*/ 	.byte	0x02, 0x4a
	.zero		1
	.zero		1


	//----- nvinfo : EIATTR_EXIT_INSTR_OFFSETS
	.align		4
        /*008c*/ 	.byte	0x04, 0x1c
        /*008e*/ 	.short	(.L_5051 - .L_5050)


	//   ....[0]....
.L_5050:
        /*0090*/ 	.word	0x00000160


	//   ....[1]....
        /*0094*/ 	.word	0x000031e0


	//   ....[2]....
        /*0098*/ 	.word	0x00003b80


	//----- nvinfo : EIATTR_CRS_STACK_SIZE
	.align		4
.L_5051:
        /*009c*/ 	.byte	0x04, 0x1e
        /*009e*/ 	.short	(.L_5053 - .L_5052)
.L_5052:
        /*00a0*/ 	.word	0x00000000


	//----- nvinfo : EIATTR_CBANK_PARAM_SIZE
	.align		4
.L_5053:
        /*00a4*/ 	.byte	0x03, 0x19
        /*00a6*/ 	.short	0x0038


	//----- nvinfo : EIATTR_PARAM_CBANK
	.align		4
        /*00a8*/ 	.byte	0x04, 0x0a
        /*00aa*/ 	.short	(.L_5055 - .L_5054)
	.align		4
.L_5054:
        /*00ac*/ 	.word	index@(.nv.constant0.contiguous_logsumexp3_bf16)
        /*00b0*/ 	.short	0x0380
        /*00b2*/ 	.short	0x0038


	//----- nvinfo : EIATTR_SW_WAR
	.align		4
.L_5055:
        /*00b4*/ 	.byte	0x04, 0x36
        /*00b6*/ 	.short	(.L_5057 - .L_5056)
.L_5056:
        /*00b8*/ 	.word	0x00000008
.L_5057:


//--------------------- .nv.info.contiguous_logsumexp22_bf16 --------------------------
	.section	.nv.info.contiguous_logsumexp22_bf16,"",@"SHT_CUDA_INFO"
	.sectionflags	@""
	.align	4


	//----- nvinfo : EIATTR_CUDA_API_VERSION
	.align		4
        /*0000*/ 	.byte	0x04, 0x37
        /*0002*/ 	.short	(.L_5059 - .L_5058)
.L_5058:
        /*0004*/ 	.word	0x00000082


	//----- nvinfo : EIATTR_KPARAM_INFO
	.align		4
.L_5059:
        /*0008*/ 	.byte	0x04, 0x17
        /*000a*/ 	.short	(.L_5061 - .L_5060)
.L_5060:
        /*000c*/ 	.word	0x00000000
        /*0010*/ 	.short	0x0005
        /*0012*/ 	.short	0x0028
        /*0014*/ 	.byte	0x00, 0xf0, 0x21, 0x00


	//----- nvinfo : EIATTR_KPARAM_INFO
	.align		4
.L_5061:
        /*0018*/ 	.byte	0x04, 0x17
        /*001a*/ 	.short	(.L_5063 - .L_5062)
.L_5062:
        /*001c*/ 	.word	0x00000000
        /*0020*/ 	.short	0x0004
        /*0022*/ 	.short	0x0020
        /*0024*/ 	.byte	0x00, 0xf0, 0x21, 0x00


	//----- nvinfo : EIATTR_KPARAM_INFO
	.align		4
.L_5063:
        /*0028*/ 	.byte	0x04, 0x17
        /*002a*/ 	.short	(.L_5065 - .L_5064)
.L_5064:
        /*002c*/ 	.word	0x00000000
        /*0030*/ 	.short	0x0003
        /*0032*/ 	.short	0x0018
        /*0034*/ 	.byte	0x00, 0xf0, 0x21, 0x00


	//----- nvinfo : EIATTR_KPARAM_INFO
	.align		4
.L_5065:
        /*0038*/ 	.byte	0x04, 0x17
        /*003a*/ 	.short	(.L_5067 - .L_5066)
.L_5066:
        /*003c*/ 	.word	0x00000000
        /*0040*/ 	.short	0x0002
        /*0042*/ 	.short	0x0010
        /*0044*/ 	.byte	0x00, 0xf0, 0x21, 0x00


	//----- nvinfo : EIATTR_KPARAM_INFO
	.align		4
.L_5067:
        /*0048*/ 	.byte	0x04, 0x17
        /*004a*/ 	.short	(.L_5069 - .L_5068)
.L_5068:
        /*004c*/ 	.word	0x00000000
        /*0050*/ 	.short	0x0001
        /*0052*/ 	.short	0x0008
        /*0054*/ 	.byte	0x00, 0xf5, 0x21, 0x00


	//----- nvinfo : EIATTR_KPARAM_INFO
	.align		4
.L_5069:
        /*0058*/ 	.byte	0x04, 0x17
        /*005a*/ 	.short	(.L_5071 - .L_5070)
.L_5070:
        /*005c*/ 	.word	0x00000000
        /*0060*/ 	.short	0x0000
        /*0062*/ 	.short	0x0000
        /*0064*/ 	.byte	0x00, 0xf5, 0x21, 0x00


	//----- nvinfo : EIATTR_SPARSE_MMA_MASK
	.align		4
.L_5071:
        /*0068*/ 	.byte	0x03, 0x50
        /*006a*/ 	.short	0x0000


	//----- nvinfo : EIATTR_MAXREG_COUNT
	.align		4
        /*006c*/ 	.byte	0x03, 0x1b
        /*006e*/ 	.short	0x00ff


	//----- nvinfo : EIATTR_NUM_BARRIERS
	.align		4
        /*0070*/ 	.byte	0x02, 0x4c
        /*0072*/ 	.byte	0x01
	.zero		1


	//----- nvinfo : EIATTR_MERCURY_ISA_VERSION
	.align		4
        /*0074*/ 	.byte	0x03, 0x5f
        /*0076*/ 	.short	0x0101


	//----- nvinfo : EIATTR_VRC_CTA_INIT_COUNT
	.align		4
        /*0078*/ 	.byte	0x02, 0x4a
	.zero		1
	.zero		1


	//----- nvinfo : EIATTR_EXIT_INSTR_OFFSETS
	.align		4
        /*007c*/ 	.byte	0x04, 0x1c
        /*007e*/ 	.short	(.L_5073 - .L_5072)


	//   ....[0]....
.L_5072:
        /*0080*/ 	.word	0x00000120


	//   ....[1]....
        /*0084*/ 	.word	0x000004d0


	//   ....[2]....
        /*0088*/ 	.word	0x00000620


	//   ....[3]....
        /*008c*/ 	.word	0x00000740


	//----- nvinfo : EIATTR_CRS_STACK_SIZE
	.align		4
.L_5073:
        /*0090*/ 	.byte	0x04, 0x1e
        /*0092*/ 	.short	(.L_5075 - .L_5074)
.L_5074:
        /*0094*/ 	.word	0x00000000


	//----- nvinfo : EIATTR_CBANK_PARAM_SIZE
	.align		4
.L_5075:
        /*0098*/ 	.byte	0x03, 0x19
        /*009a*/ 	.short	0x0030


	//----- nvinfo : EIATTR_PARAM_CBANK
	.align		4
        /*009c*/ 	.byte	0x04, 0x0a
        /*009e*/ 	.short	(.L_5077 - .L_5076)
	.align		4
.L_5076:
        /*00a0*/ 	.word	index@(.nv.constant0.contiguous_logsumexp22_bf16)
        /*00a4*/ 	.short	0x0380
        /*00a6*/ 	.short	0x0030


	//----- nvinfo : EIATTR_SW_WAR
	.align		4
.L_5077:
        /*00a8*/ 	.byte	0x04, 0x36
        /*00aa*/ 	.short	(.L_5079 - .L_5078)
.L_5078:
        /*00ac*/ 	.word	0x00000008
.L_5079:


//--------------------- .nv.info.contiguous_logsumexp2_bf16 --------------------------
	.section	.nv.info.contiguous_logsumexp2_bf16,"",@"SHT_CUDA_INFO"
	.sectionflags	@""
	.align	4


	//----- nvinfo : EIATTR_CUDA_API_VERSION
	.align		4
        /*0000*/ 	.byte	0x04, 0x37
        /*0002*/ 	.short	(.L_5081 - .L_5080)
.L_5080:
        /*0004*/ 	.word	0x00000082


	//----- nvinfo : EIATTR_KPARAM_INFO
	.align		4
.L_5081:
        /*0008*/ 	.byte	0x04, 0x17
        /*000a*/ 	.short	(.L_5083 - .L_5082)
.L_5082:
        /*000c*/ 	.word	0x00000000
        /*0010*/ 	.short	0x0008
        /*0012*/ 	.short	0x0040
        /*0014*/ 	.byte	0x00, 0xf0, 0x21, 0x00


	//----- nvinfo : EIATTR_KPARAM_INFO
	.align		4
.L_5083:
        /*0018*/ 	.byte	0x04, 0x17
        /*001a*/ 	.short	(.L_5085 - .L_5084)
.L_5084:
        /*001c*/ 	.word	0x00000000
        /*0020*/ 	.short	0x0007
        /*0022*/ 	.short	0x0038
        /*0024*/ 	.byte	0x00, 0xf0, 0x21, 0x00


	//----- nvinfo : EIATTR_KPARAM_INFO
	.align		4
.L_5085:
        /*0028*/ 	.byte	0x04, 0x17
        /*002a*/ 	.short	(.L_5087 - .L_5086)
.L_5086:
        /*002c*/ 	.word	0x00000000
        /*0030*/ 	.short	0x0006
        /*0032*/ 	.short	0x0030
        /*0034*/ 	.byte	0x00, 0xf0, 0x21, 0x00


	//----- nvinfo : EIATTR_KPARAM_INFO
	.align		4
.L_5087:
        /*0038*/ 	.byte	0x04, 0x17
        /*003a*/ 	.short	(.L_5089 - .L_5088)
.L_5088:
        /*003c*/ 	.word	0x00000000
        /*0040*/ 	.short	0x0005
        /*0042*/ 	.short	0x0028
        /*0044*/ 	.byte	0x00, 0xf0, 0x21, 0x00


	//----- nvinfo : EIATTR_KPARAM_INFO
	.align		4
.L_5089:
        /*0048*/ 	.byte	0x04, 0x17
        /*004a*/ 	.short	(.L_5091 - .L_5090)
.L_5090:
        /*004c*/ 	.word	0x00000000
        /*0050*/ 	.short	0x0004
        /*0052*/ 	.short	0x0020
        /*0054*/ 	.byte	0x00, 0xf0, 0x21, 0x00


	//----- nvinfo : EIATTR_KPARAM_INFO
	.align		4
.L_5091:
        /*0058*/ 	.byte	0x04, 0x17
        /*005a*/ 	.short	(.L_5093 - .L_5092)
.L_5092:
        /*005c*/ 	.word	0x00000000
        /*0060*/ 	.short	0x0003
        /*0062*/ 	.short	0x0018
        /*0064*/ 	.byte	0x00, 0xf5, 0x21, 0x00


	//----- nvinfo : EIATTR_KPARAM_INFO
	.align		4
.L_5093:
        /*0068*/ 	.byte	0x04, 0x17
        /*006a*/ 	.short	(.L_5095 - .L_5094)
.L_5094:
        /*006c*/ 	.word	0x00000000
        /*0070*/ 	.short	0x0002
        /*0072*/ 	.short	0x0010
        /*0074*/ 	.byte	0x00, 0xf5, 0x21, 0x00


	//----- nvinfo : EIATTR_KPARAM_INFO
	.align		4
.L_5095:
        /*0078*/ 	.byte	0x04, 0x17
        /*007a*/ 	.short	(.L_5097 - .L_5096)
.L_5096:
        /*007c*/ 	.word	0x00000000
        /*0080*/ 	.short	0x0001
        /*0082*/ 	.short	0x0008
        /*0084*/ 	.byte	0x00, 0xf5, 0x21, 0x00


	//----- nvinfo : EIATTR_KPARAM_INFO
	.align		4
.L_5097:
        /*0088*/ 	.byte	0x04, 0x17
        /*008a*/ 	.short	(.L_5099 - .L_5098)
.L_5098:
        /*008c*/ 	.word	0x00000000
        /*0090*/ 	.short	0x0000
        /*0092*/ 	.short	0x0000
        /*0094*/ 	.byte	0x00, 0xf5, 0x21, 0x00


	//----- nvinfo : EIATTR_SPARSE_MMA_MASK
	.align		4
.L_5099:
        /*0098*/ 	.byte	0x03, 0x50
        /*009a*/ 	.short	0x0000


	//----- nvinfo : EIATTR_MAXREG_COUNT
	.align		4
        /*009c*/ 	.byte	0x03, 0x1b
        /*009e*/ 	.short	0x00ff


	//----- nvinfo : EIATTR_NUM_BARRIERS
	.align		4
        /*00a0*/ 	.byte	0x02, 0x4c
        /*00a2*/ 	.byte	0x01
	.zero		1


	//----- nvinfo : EIATTR_MERCURY_ISA_VERSION
	.align		4
        /*00a4*/ 	.byte	0x03, 0x5f
        /*00a6*/ 	.short	0x0101


	//----- nvinfo : EIATTR_VRC_CTA_INIT_COUNT
	.align		4
        /*00a8*/ 	.byte	0x02, 0x4a
	.zero		1
	.zero		1


	//----- nvinfo : EIATTR_EXIT_INSTR_OFFSETS
	.align		4
        /*00ac*/ 	.byte	0x04, 0x1c
        /*00ae*/ 	.short	(.L_5101 - .L_5100)


	//   ....[0]....
.L_5100:
        /*00b0*/ 	.word	0x00000120


	//   ....[1]....
        /*00b4*/ 	.word	0x00006a60


	//   ....[2]....
        /*00b8*/ 	.word	0x00006bb0


	//   ....[3]....
        /*00bc*/ 	.word	0x00006cd0


	//----- nvinfo : EIATTR_CRS_STACK_SIZE
	.align		4
.L_5101:
        /*00c0*/ 	.byte	0x04, 0x1e
        /*00c2*/ 	.short	(.L_5103 - .L_5102)
.L_5102:
        /*00c4*/ 	.word	0x00000000


	//----- nvinfo : EIATTR_CBANK_PARAM_SIZE
	.align		4
.L_5103:
        /*00c8*/ 	.byte	0x03, 0x19
        /*00ca*/ 	.short	0x0048


	//----- nvinfo : EIATTR_PARAM_CBANK
	.align		4
        /*00cc*/ 	.byte	0x04, 0x0a
        /*00ce*/ 	.short	(.L_5105 - .L_5104)
	.align		4
.L_5104:
        /*00d0*/ 	.word	index@(.nv.constant0.contiguous_logsumexp2_bf16)
        /*00d4*/ 	.short	0x0380
        /*00d6*/ 	.short	0x0048


	//----- nvinfo : EIATTR_SW_WAR
	.align		4
.L_5105:
        /*00d8*/ 	.byte	0x04, 0x36
        /*00da*/ 	.short	(.L_5107 - .L_5106)
.L_5106:
        /*00dc*/ 	.word	0x00000008
.L_5107:


//--------------------- .nv.info.uncontiguous_cumulate_logsumexp_bf16 --------------------------
	.section	.nv.info.uncontiguous_cumulate_logsumexp_bf16,"",@"SHT_CUDA_INFO"
	.sectionflags	@""
	.align	4


	//----- nvinfo : EIATTR_CUDA_API_VERSION
	.align		4
        /*0000*/ 	.byte	0x04, 0x37
        /*0002*/ 	.short	(.L_5109 - .L_5108)
.L_5108:
        /*0004*/ 	.word	0x00000082


	//----- nvinfo : EIATTR_KPARAM_INFO
	.align		4
.L_5109:
        /*0008*/ 	.byte	0x04, 0x17
        /*000a*/ 	.short	(.L_5111 - .L_5110)
.L_5110:
        /*000c*/ 	.word	0x00000000
        /*0010*/ 	.short	0x0005
        /*0012*/ 	.short	0x0028
        /*0014*/ 	.byte	0x00, 0xf0, 0x21, 0x00


	//----- nvinfo : EIATTR_KPARAM_INFO
	.align		4
.L_5111:
        /*0018*/ 	.byte	0x04, 0x17
        /*001a*/ 	.short	(.L_5113 - .L_5112)
.L_5112:
        /*001c*/ 	.word	0x00000000
        /*0020*/ 	.short	0x0004
        /*0022*/ 	.short	0x0020
        /*0024*/ 	.byte	0x00, 0xf0, 0x21, 0x00


	//----- nvinfo : EIATTR_KPARAM_INFO
	.align		4
.L_5113:
        /*0028*/ 	.byte	0x04, 0x17
        /*002a*/ 	.short	(.L_5115 - .L_5114)
.L_5114:
        /*002c*/ 	.word	0x00000000
        /*0030*/ 	.short	0x0003
        /*0032*/ 	.short	0x0018
        /*0034*/ 	.byte	0x00, 0xf5, 0x21, 0x00


	//----- nvinfo : EIATTR_KPARAM_INFO
	.align		4
.L_5115:
        /*0038*/ 	.byte	0x04, 0x17
        /*003a*/ 	.short	(.L_5117 - .L_5116)
.L_5116:
        /*003c*/ 	.word	0x00000000
        /*0040*/ 	.short	0x0002
        /*0042*/ 	.short	0x0010
        /*0044*/ 	.byte	0x00, 0xf5, 0x21, 0x00


	//----- nvinfo : EIATTR_KPARAM_INFO
	.align		4
.L_5117:
        /*0048*/ 	.byte	0x04, 0x17
        /*004a*/ 	.short	(.L_5119 - .L_5118)
.L_5118:
        /*004c*/ 	.word	0x00000000
        /*0050*/ 	.short	0x0001
        /*0052*/ 	.short	0x0008
        /*0054*/ 	.byte	0x00, 0xf5, 0x21, 0x00


	//----- nvinfo : EIATTR_KPARAM_INFO
	.align		4
.L_5119:
        /*0058*/ 	.byte	0x04, 0x17
        /*005a*/ 	.short	(.L_5121 - .L_5120)
.L_5120:
        /*005c*/ 	.word	0x00000000
        /*0060*/ 	.short	0x0000
        /*0062*/ 	.short	0x0000
        /*0064*/ 	.byte	0x00, 0xf5, 0x21, 0x00


	//----- nvinfo : EIATTR_SPARSE_MMA_MASK
	.align		4
.L_5121:
        /*0068*/ 	.byte	0x03, 0x50
        /*006a*/ 	.short	0x0000


	//----- nvinfo : EIATTR_MAXREG_COUNT
	.align		4
        /*006c*/ 	.byte	0x03, 0x1b
        /*006e*/ 	.short	0x00ff


	//----- nvinfo : EIATTR_NUM_BARRIERS
	.align		4
        /*0070*/ 	.byte	0x02, 0x4c
        /*0072*/ 	.byte	0x01
	.zero		1


	//----- nvinfo : EIATTR_MERCURY_ISA_VERSION
	.align		4
        /*0074*/ 	.byte	0x03, 0x5f
        /*0076*/ 	.short	0x0101


	//----- nvinfo : EIATTR_INT_WARP_WIDE_INSTR_OFFSETS
	.align		4
        /*0078*/ 	.byte	0x04, 0x31
        /*007a*/ 	.short	(.L_5123 - .L_5122)


	//   ....[0]....
.L_5122:
        /*007c*/ 	.word	0x00006650


	//----- nvinfo : EIATTR_VRC_CTA_INIT_COUNT
	.align		4
.L_5123:
        /*0080*/ 	.byte	0x02, 0x4a
	.zero		1
	.zero		1


	//----- nvinfo : EIATTR_EXIT_INSTR_OFFSETS
	.align		4
        /*0084*/ 	.byte	0x04, 0x1c
        /*0086*/ 	.short	(.L_5125 - .L_5124)


	//   ....[0]....
.L_5124:
        /*0088*/ 	.word	0x000066f0


	//   ....[1]....
        /*008c*/ 	.word	0x00006840


	//   ....[2]....
        /*0090*/ 	.word	0x000068c0


	//----- nvinfo : EIATTR_CRS_STACK_SIZE
	.align		4
.L_5125:
        /*0094*/ 	.byte	0x04, 0x1e
        /*0096*/ 	.short	(.L_5127 - .L_5126)
.L_5126:
        /*0098*/ 	.word	0x00000000


	//----- nvinfo : EIATTR_CBANK_PARAM_SIZE
	.align		4
.L_5127:
        /*009c*/ 	.byte	0x03, 0x19
        /*009e*/ 	.short	0x0030


	//----- nvinfo : EIATTR_PARAM_CBANK
	.align		4
        /*00a0*/ 	.byte	0x04, 0x0a
        /*00a2*/ 	.short	(.L_5129 - .L_5128)
	.align		4
.L_5128:
        /*00a4*/ 	.word	index@(.nv.constant0.uncontiguous_cumulate_logsumexp_bf16)
        /*00a8*/ 	.short	0x0380
        /*00aa*/ 	.short	0x0030


	//----- nvinfo : EIATTR_SW_WAR
	.align		4
.L_5129:
        /*00ac*/ 	.byte	0x04, 0x36
        /*00ae*/ 	.short	(.L_5131 - .L_5130)
.L_5130:
        /*00b0*/ 	.word	0x00000008
.L_5131:


//--------------------- .nv.info.uncontiguous_logsumexp_bf16 --------------------------
	.section	.nv.info.uncontiguous_logsumexp_bf16,"",@"SHT_CUDA_INFO"
	.sectionflags	@""
	.align	4


	//----- nvinfo : EIATTR_CUDA_API_VERSION
	.align		4
        /*0000*/ 	.byte	0x04, 0x37
        /*0002*/ 	.short	(.L_5133 - .L_5132)
.L_5132:
        /*0004*/ 	.word	0x00000082


	//----- nvinfo : EIATTR_KPARAM_INFO
	.align		4
.L_5133:
        /*0008*/ 	.byte	0x04, 0x17
        /*000a*/ 	.short	(.L_5135 - .L_5134)
.L_5134:
        /*000c*/ 	.word	0x00000000
        /*0010*/ 	.short	0x0005
        /*0012*/ 	.short	0x0028
        /*0014*/ 	.byte	0x00, 0xf0, 0x21, 0x00


	//----- nvinfo : EIATTR_KPARAM_INFO
	.align		4
.L_5135:
        /*0018*/ 	.byte	0x04, 0x17
        /*001a*/ 	.short	(.L_5137 - .L_5136)
.L_5136:
        /*001c*/ 	.word	0x00000000
        /*0020*/ 	.short	0x0004
        /*0022*/ 	.short	0x0020
        /*0024*/ 	.byte	0x00, 0xf0, 0x21, 0x00


	//----- nvinfo : EIATTR_KPARAM_INFO
	.align		4
.L_5137:
        /*0028*/ 	.byte	0x04, 0x17
        /*002a*/ 	.short	(.L_5139 - .L_5138)
.L_5138:
        /*002c*/ 	.word	0x00000000
        /*0030*/ 	.short	0x0003
        /*0032*/ 	.short	0x0018
        /*0034*/ 	.byte	0x00, 0xf5, 0x21, 0x00


	//----- nvinfo : EIATTR_KPARAM_INFO
	.align		4
.L_5139:
        /*0038*/ 	.byte	0x04, 0x17
        /*003a*/ 	.short	(.L_5141 - .L_5140)
.L_5140:
        /*003c*/ 	.word	0x00000000
        /*0040*/ 	.short	0x0002
        /*0042*/ 	.short	0x0010
        /*0044*/ 	.byte	0x00, 0xf5, 0x21, 0x00


	//----- nvinfo : EIATTR_KPARAM_INFO
	.align		4
.L_5141:
        /*0048*/ 	.byte	0x04, 0x17
        /*004a*/ 	.short	(.L_5143 - .L_5142)
.L_5142:
        /*004c*/ 	.word	0x00000000
        /*0050*/ 	.short	0x0001
        /*0052*/ 	.short	0x0008
        /*0054*/ 	.byte	0x00, 0xf5, 0x21, 0x00


	//----- nvinfo : EIATTR_KPARAM_INFO
	.align		4
.L_5143:
        /*0058*/ 	.byte	0x04, 0x17
        /*005a*/ 	.short	(.L_5145 - .L_5144)
.L_5144:
        /*005c*/ 	.word	0x00000000
        /*0060*/ 	.short	0x0000
        /*0062*/ 	.short	0x0000
        /*0064*/ 	.byte	0x00, 0xf5, 0x21, 0x00


	//----- nvinfo : EIATTR_SPARSE_MMA_MASK
	.align		4
.L_5145:
        /*0068*/ 	.byte	0x03, 0x50
        /*006a*/ 	.short	0x0000


	//----- nvinfo : EIATTR_MAXREG_COUNT
	.align		4
        /*006c*/ 	.byte	0x03, 0x1b
        /*006e*/ 	.short	0x00ff


	//----- nvinfo : EIATTR_NUM_BARRIERS
	.align		4
        /*0070*/ 	.byte	0x02, 0x4c
        /*0072*/ 	.byte	0x01
	.zero		1


	//----- nvinfo : EIATTR_MERCURY_ISA_VERSION
	.align		4
        /*0074*/ 	.byte	0x03, 0x5f
        /*0076*/ 	.short	0x0101


	//----- nvinfo : EIATTR_INT_WARP_WIDE_INSTR_OFFSETS
	.align		4
        /*0078*/ 	.byte	0x04, 0x31
        /*007a*/ 	.short	(.L_5147 - .L_5146)


	//   ....[0]....
.L_5146:
        /*007c*/ 	.word	0x00006850


	//----- nvinfo : EIATTR_VRC_CTA_INIT_COUNT
	.align		4
.L_5147:
        /*0080*/ 	.byte	0x02, 0x4a
	.zero		1
	.zero		1


	//----- nvinfo : EIATTR_EXIT_INSTR_OFFSETS
	.align		4
        /*0084*/ 	.byte	0x04, 0x1c
        /*0086*/ 	.short	(.L_5149 - .L_5148)


	//   ....[0]....
.L_5148:
        /*0088*/ 	.word	0x000068f0


	//   ....[1]....
        /*008c*/ 	.word	0x00006a40


	//   ....[2]....
        /*0090*/ 	.word	0x00006ac0


	//----- nvinfo : EIATTR_CRS_STACK_SIZE
	.align		4
.L_5149:
        /*0094*/ 	.byte	0x04, 0x1e
        /*0096*/ 	.short	(.L_5151 - .L_5150)
.L_5150:
        /*0098*/ 	.word	0x00000000


	//----- nvinfo : EIATTR_CBANK_PARAM_SIZE
	.align		4
.L_5151:
        /*009c*/ 	.byte	0x03, 0x19
        /*009e*/ 	.short	0x0030


	//----- nvinfo : EIATTR_PARAM_CBANK
	.align		4
        /*00a0*/ 	.byte	0x04, 0x0a
        /*00a2*/ 	.short	(.L_5153 - .L_5152)
	.align		4
.L_5152:
        /*00a4*/ 	.word	index@(.nv.constant0.uncontiguous_logsumexp_bf16)
        /*00a8*/ 	.short	0x0380
        /*00aa*/ 	.short	0x0030


	//----- nvinfo : EIATTR_SW_WAR
	.align		4
.L_5153:
        /*00ac*/ 	.byte	0x04, 0x36
        /*00ae*/ 	.short	(.L_5155 - .L_5154)
.L_5154:
        /*00b0*/ 	.word	0x00000008
.L_5155:


//--------------------- .nv.info.contiguous_cumulate_logsumexp_bf16 --------------------------
	.section	.nv.info.contiguous_cumulate_logsumexp_bf16,"",@"SHT_CUDA_INFO"
	.sectionflags	@""
	.align	4


	//----- nvinfo : EIATTR_CUDA_API_VERSION
	.align		4
        /*0000*/ 	.byte	0x04, 0x37
        /*0002*/ 	.short	(.L_5157 - .L_5156)
.L_5156:
        /*0004*/ 	.word	0x00000082


	//----- nvinfo : EIATTR_KPARAM_INFO
	.align		4
.L_5157:
        /*0008*/ 	.byte	0x04, 0x17
        /*000a*/ 	.short	(.L_5159 - .L_5158)
.L_5158:
        /*000c*/ 	.word	0x00000000
        /*0010*/ 	.short	0x0002
        /*0012*/ 	.short	0x0010
        /*0014*/ 	.byte	0x00, 0xf0, 0x21, 0x00


	//----- nvinfo : EIATTR_KPARAM_INFO
	.align		4
.L_5159:
        /*0018*/ 	.byte	0x04, 0x17
        /*001a*/ 	.short	(.L_5161 - .L_5160)
.L_5160:
        /*001c*/ 	.word	0x00000000
        /*0020*/ 	.short	0x0001
        /*0022*/ 	.short	0x0008
        /*0024*/ 	.byte	0x00, 0xf5, 0x21, 0x00


	//----- nvinfo : EIATTR_KPARAM_INFO
	.align		4
.L_5161:
        /*0028*/ 	.byte	0x04, 0x17
        /*002a*/ 	.short	(.L_5163 - .L_5162)
.L_5162:
        /*002c*/ 	.word	0x00000000
        /*0030*/ 	.short	0x0000
        /*0032*/ 	.short	0x0000
        /*0034*/ 	.byte	0x00, 0xf5, 0x21, 0x00


	//----- nvinfo : EIATTR_SPARSE_MMA_MASK
	.align		4
.L_5163:
        /*0038*/ 	.byte	0x03, 0x50
        /*003a*/ 	.short	0x0000


	//----- nvinfo : EIATTR_MAXREG_COUNT
	.align		4
        /*003c*/ 	.byte	0x03, 0x1b
        /*003e*/ 	.short	0x00ff


	//----- nvinfo : EIATTR_NUM_BARRIERS
	.align		4
        /*0040*/ 	.byte	0x02, 0x4c
        /*0042*/ 	.byte	0x01
	.zero		1


	//----- nvinfo : EIATTR_MERCURY_ISA_VERSION
	.align		4
        /*0044*/ 	.byte	0x03, 0x5f
        /*0046*/ 	.short	0x0101


	//----- nvinfo : EIATTR_INT_WARP_WIDE_INSTR_OFFSETS
	.align		4
        /*0048*/ 	.byte	0x04, 0x31
        /*004a*/ 	.short	(.L_5165 - .L_5164)


	//   ....[0]....
.L_5164:
        /*004c*/ 	.word	0x000002b0


	//----- nvinfo : EIATTR_VRC_CTA_INIT_COUNT
	.align		4
.L_5165:
        /*0050*/ 	.byte	0x02, 0x4a
	.zero		1
	.zero		1


	//----- nvinfo : EIATTR_EXIT_INSTR_OFFSETS
	.align		4
        /*0054*/ 	.byte	0x04, 0x1c
        /*0056*/ 	.short	(.L_5167 - .L_5166)


	//   ....[0]....
.L_5166:
        /*0058*/ 	.word	0x00000350


	//   ....[1]....
        /*005c*/ 	.word	0x000004a0


	//   ....[2]....
        /*0060*/ 	.word	0x00000520


	//----- nvinfo : EIATTR_CRS_STACK_SIZE
	.align		4
.L_5167:
        /*0064*/ 	.byte	0x04, 0x1e
        /*0066*/ 	.short	(.L_5169 - .L_5168)
.L_5168:
        /*0068*/ 	.word	0x00000000


	//----- nvinfo : EIATTR_CBANK_PARAM_SIZE
	.align		4
.L_5169:
        /*006c*/ 	.byte	0x03, 0x19
        /*006e*/ 	.short	0x0018


	//----- nvinfo : EIATTR_PARAM_CBANK
	.align		4
        /*0070*/ 	.byte	0x04, 0x0a
        /*0072*/ 	.short	(.L_5171 - .L_5170)
	.align		4
.L_5170:
        /*0074*/ 	.word	index@(.nv.constant0.contiguous_cumulate_logsumexp_bf16)
        /*0078*/ 	.short	0x0380
        /*007a*/ 	.short	0x0018


	//----- nvinfo : EIATTR_SW_WAR
	.align		4
.L_5171:
        /*007c*/ 	.byte	0x04, 0x36
        /*007e*/ 	.short	(.L_5173 - .L_5172)
.L_5172:
        /*0080*/ 	.word	0x00000008
.L_5173:


//--------------------- .nv.info.contiguous_logsumexp_bf16 --------------------------
	.section	.nv.info.contiguous_logsumexp_bf16,"",@"SHT_CUDA_INFO"
	.sectionflags	@""
	.align	4


	//----- nvinfo : EIATTR_CUDA_API_VERSION
	.align		4
        /*0000*/ 	.byte	0x04, 0x37
        /*0002*/ 	.short	(.L_5175 - .L_5174)
.L_5174:
        /*0004*/ 	.word	0x00000082


	//----- nvinfo : EIATTR_KPARAM_INFO
	.align		4
.L_5175:
        /*0008*/ 	.byte	0x04, 0x17
        /*000a*/ 	.short	(.L_5177 - .L_5176)
.L_5176:
        /*000c*/ 	.word	0x00000000
        /*0010*/ 	.short	0x0002
        /*0012*/ 	.short	0x0010
        /*0014*/ 	.byte	0x00, 0xf0, 0x21, 0x00


	//----- nvinfo : EIATTR_KPARAM_INFO
	.align		4
.L_5177:
        /*0018*/ 	.byte	0x04, 0x17
        /*001a*/ 	.short	(.L_5179 - .L_5178)
.L_5178:
        /*001c*/ 	.word	0x00000000
        /*0020*/ 	.short	0x0001
        /*0022*/ 	.short	0x0008
        /*0024*/ 	.byte	0x00, 0xf5, 0x21, 0x00


	//----- nvinfo : EIATTR_KPARAM_INFO
	.align		4
.L_5179:
        /*0028*/ 	.byte	0x04, 0x17
        /*002a*/ 	.short	(.L_5181 - .L_5180)
.L_5180:
        /*002c*/ 	.word	0x00000000
        /*0030*/ 	.short	0x0000
        /*0032*/ 	.short	0x0000
        /*0034*/ 	.byte	0x00, 0xf5, 0x21, 0x00


	//----- nvinfo : EIATTR_SPARSE_MMA_MASK
	.align		4
.L_5181:
        /*0038*/ 	.byte	0x03, 0x50
        /*003a*/ 	.short	0x0000


	//----- nvinfo : EIATTR_MAXREG_COUNT
	.align		4
        /*003c*/ 	.byte	0x03, 0x1b
        /*003e*/ 	.short	0x00ff


	//----- nvinfo : EIATTR_NUM_BARRIERS
	.align		4
        /*0040*/ 	.byte	0x02, 0x4c
        /*0042*/ 	.byte	0x01
	.zero		1


	//----- nvinfo : EIATTR_MERCURY_ISA_VERSION
	.align		4
        /*0044*/ 	.byte	0x03, 0x5f
        /*0046*/ 	.short	0x0101


	//----- nvinfo : EIATTR_INT_WARP_WIDE_INSTR_OFFSETS
	.align		4
        /*0048*/ 	.byte	0x04, 0x31
        /*004a*/ 	.short	(.L_5183 - .L_5182)


	//   ....[0]....
.L_5182:
        /*004c*/ 	.word	0x000004c0


	//----- nvinfo : EIATTR_VRC_CTA_INIT_COUNT
	.align		4
.L_5183:
        /*0050*/ 	.byte	0x02, 0x4a
	.zero		1
	.zero		1


	//----- nvinfo : EIATTR_EXIT_INSTR_OFFSETS
	.align		4
        /*0054*/ 	.byte	0x04, 0x1c
        /*0056*/ 	.short	(.L_5185 - .L_5184)


	//   ....[0]....
.L_5184:
        /*0058*/ 	.word	0x00000560


	//   ....[1]....
        /*005c*/ 	.word	0x000006b0


	//   ....[2]....
        /*0060*/ 	.word	0x00000730


	//----- nvinfo : EIATTR_CRS_STACK_SIZE
	.align		4
.L_5185:
        /*0064*/ 	.byte	0x04, 0x1e
        /*0066*/ 	.short	(.L_5187 - .L_5186)
.L_5186:
        /*0068*/ 	.word	0x00000000


	//----- nvinfo : EIATTR_CBANK_PARAM_SIZE
	.align		4
.L_5187:
        /*006c*/ 	.byte	0x03, 0x19
        /*006e*/ 	.short	0x0018


	//----- nvinfo : EIATTR_PARAM_CBANK
	.align		4
        /*0070*/ 	.byte	0x04, 0x0a
        /*0072*/ 	.short	(.L_5189 - .L_5188)
	.align		4
.L_5188:
        /*0074*/ 	.word	index@(.nv.constant0.contiguous_logsumexp_bf16)
        /*0078*/ 	.short	0x0380
        /*007a*/ 	.short	0x0018


	//----- nvinfo : EIATTR_SW_WAR
	.align		4
.L_5189:
        /*007c*/ 	.byte	0x04, 0x36
        /*007e*/ 	.short	(.L_5191 - .L_5190)
.L_5190:
        /*0080*/ 	.word	0x00000008
.L_5191:


//--------------------- .nv.info.contiguous_logsumexp33_f16 --------------------------
	.section	.nv.info.contiguous_logsumexp33_f16,"",@"SHT_CUDA_INFO"
	.sectionflags	@""
	.align	4


	//----- nvinfo : EIATTR_CUDA_API_VERSION
	.align		4
        /*0000*/ 	.byte	0x04, 0x37
        /*0002*/ 	.short	(.L_5193 - .L_5192)
.L_5192:
        /*0004*/ 	.word	0x00000082


	//----- nvinfo : EIATTR_KPARAM_INFO
	.align		4
.L_5193:
        /*0008*/ 	.byte	0x04, 0x17
        /*000a*/ 	.short	(.L_5195 - .L_5194)
.L_5194:
        /*000c*/ 	.word	0x00000000
        /*0010*/ 	.short	0x0004
        /*0012*/ 	.short	0x0020
        /*0014*/ 	.byte	0x00, 0xf0, 0x21, 0x00


	//----- nvinfo : EIATTR_KPARAM_INFO
	.align		4
.L_5195:
        /*0018*/ 	.byte	0x04, 0x17
        /*001a*/ 	.short	(.L_5197 - .L_5196)
.L_5196:
        /*001c*/ 	.word	0x00000000
        /*0020*/ 	.short	0x0003
        /*0022*/ 	.short	0x0018
        /*0024*/ 	.byte	0x00, 0xf0, 0x21, 0x00


	//----- nvinfo : EIATTR_KPARAM_INFO
	.align		4
.L_5197:
        /*0028*/ 	.byte	0x04, 0x17
        /*002a*/ 	.short	(.L_5199 - .L_5198)
.L_5198:
        /*002c*/ 	.word	0x00000000
        /*0030*/ 	.short	0x0002
        /*0032*/ 	.short	0x0010
        /*0034*/ 	.byte	0x00, 0xf0, 0x21, 0x00


	//----- nvinfo : EIATTR_KPARAM_INFO
	.align		4
.L_5199:
        /*0038*/ 	.byte	0x04, 0x17
        /*003a*/ 	.short	(.L_5201 - .L_5200)
.L_5200:
        /*003c*/ 	.word	0x00000000
        /*0040*/ 	.short	0x0001
        /*0042*/ 	.short	0x0008
        /*0044*/ 	.byte	0x00, 0xf5, 0x21, 0x00


	//----- nvinfo : EIATTR_KPARAM_INFO
	.align		4
.L_5201:
        /*0048*/ 	.byte	0x04, 0x17
        /*004a*/ 	.short	(.L_5203 - .L_5202)
.L_5202:
        /*004c*/ 	.word	0x00000000
        /*0050*/ 	.short	0x0000
        /*0052*/ 	.short	0x0000
        /*0054*/ 	.byte	0x00, 0xf5, 0x21, 0x00


	//----- nvinfo : EIATTR_SPARSE_MMA_MASK
	.align		4
.L_5203:
        /*0058*/ 	.byte	0x03, 0x50
        /*005a*/ 	.short	0x0000


	//----- nvinfo : EIATTR_MAXREG_COUNT
	.align		4
        /*005c*/ 	.byte	0x03, 0x1b
        /*005e*/ 	.short	0x00ff


	//----- nvinfo : EIATTR_NUM_BARRIERS
	.align		4
        /*0060*/ 	.byte	0x02, 0x4c
        /*0062*/ 	.byte	0x01
	.zero		1


	//----- nvinfo : EIATTR_MERCURY_ISA_VERSION
	.align		4
        /*0064*/ 	.byte	0x03, 0x5f
        /*0066*/ 	.short	0x0101


	//----- nvinfo : EIATTR_VRC_CTA_INIT_COUNT
	.align		4
        /*0068*/ 	.byte	0x02, 0x4a
	.zero		1
	.zero		1


	//----- nvinfo : EIATTR_EXIT_INSTR_OFFSETS
	.align		4
        /*006c*/ 	.byte	0x04, 0x1c
        /*006e*/ 	.short	(.L_5205 - .L_5204)


	//   ....[0]....
.L_5204:
        /*0070*/ 	.word	0x00000150


	//   ....[1]....
        /*0074*/ 	.word	0x000001e0


	//   ....[2]....
        /*0078*/ 	.word	0x00000b10


	//----- nvinfo : EIATTR_CBANK_PARAM_SIZE
	.align		4
.L_5205:
        /*007c*/ 	.byte	0x03, 0x19
        /*007e*/ 	.short	0x0028


	//----- nvinfo : EIATTR_PARAM_CBANK
	.align		4
        /*0080*/ 	.byte	0x04, 0x0a
        /*0082*/ 	.short	(.L_5207 - .L_5206)
	.align		4
.L_5206:
        /*0084*/ 	.word	index@(.nv.constant0.contiguous_logsumexp33_f16)
        /*0088*/ 	.short	0x0380
        /*008a*/ 	.short	0x0028


	//----- nvinfo : EIATTR_SW_WAR
	.align		4
.L_5207:
        /*008c*/ 	.byte	0x04, 0x36
        /*008e*/ 	.short	(.L_5209 - .L_5208)
.L_5208:
        /*0090*/ 	.word	0x00000008
.L_5209:


//--------------------- .nv.info.contiguous_logsumexp3_f16 --------------------------
	.section	.nv.info.contiguous_logsumexp3_f16,"",@"SHT_CUDA_INFO"
	.sectionflags	@""
	.align	4


	//----- nvinfo : EIATTR_CUDA_API_VERSION
	.align		4
        /*0000*/ 	.byte	0x04, 0x37
        /*0002*/ 	.short	(.L_5211 - .L_5210)
.L_5210:
        /*0004*/ 	.word	0x00000082


	//----- nvinfo : EIATTR_KPARAM_INFO
	.align		4
.L_5211:
        /*0008*/ 	.byte	0x04, 0x17
        /*000a*/ 	.short	(.L_5213 - .L_5212)
.L_5212:
        /*000c*/ 	.word	0x00000000
        /*0010*/ 	.short	0x0006
        /*0012*/ 	.short	0x0030
        /*0014*/ 	.byte	0x00, 0xf0, 0x21, 0x00


	//----- nvinfo : EIATTR_KPARAM_INFO
	.align		4
.L_5213:
        /*0018*/ 	.byte	0x04, 0x17
        /*001a*/ 	.short	(.L_5215 - .L_5214)
.L_5214:
        /*001c*/ 	.word	0x00000000
        /*0020*/ 	.short	0x0005
        /*0022*/ 	.short	0x0028
        /*0024*/ 	.byte	0x00, 0xf0, 0x21, 0x00


	//----- nvinfo : EIATTR_KPARAM_INFO
	.align		4
.L_5215:
        /*0028*/ 	.byte	0x04, 0x17
        /*002a*/ 	.short	(.L_5217 - .L_5216)
.L_5216:
        /*002c*/ 	.word	0x00000000
        /*0030*/ 	.short	0x0004
        /*0032*/ 	.short	0x0020
        /*0034*/ 	.byte	0x00, 0xf0, 0x21, 0x00


	//----- nvinfo : EIATTR_KPARAM_INFO
	.align		4
.L_5217:
        /*0038*/ 	.byte	0x04, 0x17
        /*003a*/ 	.short	(.L_5219 - .L_5218)
.L_5218:
        /*003c*/ 	.word	0x00000000
        /*0040*/ 	.short	0x0003
        /*0042*/ 	.short	0x0018
        /*0044*/ 	.byte	0x00, 0xf5, 0x21, 0x00


	//----- nvinfo : EIATTR_KPARAM_INFO
	.align		4
.L_5219:
        /*0048*/ 	.byte	0x04, 0x17
        /*004a*/ 	.short	(.L_5221 - .L_5220)
.L_5220:
        /*004c*/ 	.word	0x00000000
        /*0050*/ 	.short	0x0002
        /*0052*/ 	.short	0x0010
        /*0054*/ 	.byte	0x00, 0xf5, 0x21, 0x00


	//----- nvinfo : EIATTR_KPARAM_INFO
	.align		4
.L_5221:
        /*0058*/ 	.byte	0x04, 0x17
        /*005a*/ 	.short	(.L_5223 - .L_5222)
.L_5222:
        /*005c*/ 	.word	0x00000000
        /*0060*/ 	.short	0x0001
        /*0062*/ 	.short	0x0008
        /*0064*/ 	.byte	0x00, 0xf5, 0x21, 0x00


	//----- nvinfo : EIATTR_KPARAM_INFO
	.align		4
.L_5223:
        /*0068*/ 	.byte	0x04, 0x17
        /*006a*/ 	.short	(.L_5225 - .L_5224)
.L_5224:
        /*006c*/ 	.word	0x00000000
        /*0070*/ 	.short	0x0000
        /*0072*/ 	.short	0x0000
        /*0074*/ 	.byte	0x00, 0xf5, 0x21, 0x00


	//----- nvinfo : EIATTR_SPARSE_MMA_MASK
	.align		4
.L_5225:
        /*0078*/ 	.byte	0x03, 0x50
        /*007a*/ 	.short	0x0000


	//----- nvinfo : EIATTR_MAXREG_COUNT
	.align		4
        /*007c*/ 	.byte	0x03, 0x1b
        /*007e*/ 	.short	0x00ff


	//----- nvinfo : EIATTR_NUM_BARRIERS
	.align		4
        /*0080*/ 	.byte	0x02, 0x4c
        /*0082*/ 	.byte	0x01
	.zero		1


	//----- nvinfo : EIATTR_MERCURY_ISA_VERSION
	.align		4
        /*0084*/ 	.byte	0x03, 0x5f
        /*0086*/ 	.short	0x0101


	//----- nvinfo : EIATTR_VRC_CTA_INIT_COUNT
	.align		4
        /*0088*/ 	.byte	0x02, 0x4a
	.zero		1
	.zero		1


	//----- nvinfo : EIATTR_EXIT_INSTR_OFFSETS
	.align		4
        /*008c*/ 	.byte	0x04, 0x1c
        /*008e*/ 	.short	(.L_5227 - .L_5226)


	//   ....[0]....
.L_5226:
        /*0090*/ 	.word	0x00000150


	//   ....[1]....
        /*0094*/ 	.word	0x000031d0


	//   ....[2]....
        /*0098*/ 	.word	0x00003b70


	//----- nvinfo : EIATTR_CRS_STACK_SIZE
	.align		4
.L_5227:
        /*009c*/ 	.byte	0x04, 0x1e
        /*009e*/ 	.short	(.L_5229 - .L_5228)
.L_5228:
        /*00a0*/ 	.word	0x00000000


	//----- nvinfo : EIATTR_CBANK_PARAM_SIZE
	.align		4
.L_5229:
        /*00a4*/ 	.byte	0x03, 0x19
        /*00a6*/ 	.short	0x0038


	//----- nvinfo : EIATTR_PARAM_CBANK
	.align		4
        /*00a8*/ 	.byte	0x04, 0x0a
        /*00aa*/ 	.short	(.L_5231 - .L_5230)
	.align		4
.L_5230:
        /*00ac*/ 	.word	index@(.nv.constant0.contiguous_logsumexp3_f16)
        /*00b0*/ 	.short	0x0380
        /*00b2*/ 	.short	0x0038


	//----- nvinfo : EIATTR_SW_WAR
	.align		4
.L_5231:
        /*00b4*/ 	.byte	0x04, 0x36
        /*00b6*/ 	.short	(.L_5233 - .L_5232)
.L_5232:
        /*00b8*/ 	.word	0x00000008
.L_5233:


//--------------------- .nv.info.contiguous_logsumexp22_f16 --------------------------
	.section	.nv.info.contiguous_logsumexp22_f16,"",@"SHT_CUDA_INFO"
	.sectionflags	@""
	.align	4


	//----- nvinfo : EIATTR_CUDA_API_VERSION
	.align		4
        /*0000*/ 	.byte	0x04, 0x37
        /*0002*/ 	.short	(.L_5235 - .L_5234)
.L_5234:
        /*0004*/ 	.word	0x00000082


	//----- nvinfo : EIATTR_KPARAM_INFO
	.align		4
.L_5235:
        /*0008*/ 	.byte	0x04, 0x17
        /*000a*/ 	.short	(.L_5237 - .L_5236)
.L_5236:
        /*000c*/ 	.word	0x00000000
        /*0010*/ 	.short	0x0005
        /*0012*/ 	.short	0x0028
        /*0014*/ 	.byte	0x00, 0xf0, 0x21, 0x00


	//----- nvinfo : EIATTR_KPARAM_INFO
	.align		4
.L_5237:
        /*0018*/ 	.byte	0x04, 0x17
        /*001a*/ 	.short	(.L_5239 - .L_5238)
.L_5238:
        /*001c*/ 	.word	0x00000000
        /*0020*/ 	.short	0x0004
        /*0022*/ 	.short	0x0020
        /*0024*/ 	.byte	0x00, 0xf0, 0x21, 0x00


	//----- nvinfo : EIATTR_KPARAM_INFO
	.align		4
.L_5239:
        /*0028*/ 	.byte	0x04, 0x17
        /*002a*/ 	.short	(.L_5241 - .L_5240)
.L_5240:
        /*002c*/ 	.word	0x00000000
        /*0030*/ 	.short	0x0003
        /*0032*/ 	.short	0x0018
        /*0034*/ 	.byte	0x00, 0xf0, 0x21, 0x00


	//----- nvinfo : EIATTR_KPARAM_INFO
	.align		4
.L_5241:
        /*0038*/ 	.byte	0x04, 0x17
        /*003a*/ 	.short	(.L_5243 - .L_5242)
.L_5242:
        /*003c*/ 	.word	0x00000000
        /*0040*/ 	.short	0x0002
        /*0042*/ 	.short	0x0010
        /*0044*/ 	.byte	0x00, 0xf0, 0x21, 0x00


	//----- nvinfo : EIATTR_KPARAM_INFO
	.align		4
.L_5243:
        /*0048*/ 	.byte	0x04, 0x17
        /*004a*/ 	.short	(.L_5245 - .L_5244)
.L_5244:
        /*004c*/ 	.word	0x00000000
        /*0050*/ 	.short	0x0001
        /*0052*/ 	.short	0x0008
        /*0054*/ 	.byte	0x00, 0xf5, 0x21, 0x00


	//----- nvinfo : EIATTR_KPARAM_INFO
	.align		4
.L_5245:
        /*0058*/ 	.byte	0x04, 0x17
        /*005a*/ 	.short	(.L_5247 - .L_5246)
.L_5246:
        /*005c*/ 	.word	0x00000000
        /*0060*/ 	.short	0x0000
        /*0062*/ 	.short	0x0000
        /*0064*/ 	.byte	0x00, 0xf5, 0x21, 0x00


	//----- nvinfo : EIATTR_SPARSE_MMA_MASK
	.align		4
.L_5247:
        /*0068*/ 	.byte	0x03, 0x50
        /*006a*/ 	.short	0x0000


	//----- nvinfo : EIATTR_MAXREG_COUNT
	.align		4
        /*006c*/ 	.byte	0x03, 0x1b
        /*006e*/ 	.short	0x00ff


	//----- nvinfo : EIATTR_NUM_BARRIERS
	.align		4
        /*0070*/ 	.byte	0x02, 0x4c
        /*0072*/ 	.byte	0x01
	.zero		1


	//----- nvinfo : EIATTR_MERCURY_ISA_VERSION
	.align		4
        /*0074*/ 	.byte	0x03, 0x5f
        /*0076*/ 	.short	0x0101


	//----- nvinfo : EIATTR_VRC_CTA_INIT_COUNT
	.align		4
        /*0078*/ 	.byte	0x02, 0x4a
	.zero		1
	.zero		1


	//----- nvinfo : EIATTR_EXIT_INSTR_OFFSETS
	.align		4
        /*007c*/ 	.byte	0x04, 0x1c
        /*007e*/ 	.short	(.L_5249 - .L_5248)


	//   ....[0]....
.L_5248:
        /*0080*/ 	.word	0x00000110


	//   ....[1]....
        /*0084*/ 	.word	0x000004b0


	//   ....[2]....
        /*0088*/ 	.word	0x00000600


	//   ....[3]....
        /*008c*/ 	.word	0x00000720


	//----- nvinfo : EIATTR_CRS_STACK_SIZE
	.align		4
.L_5249:
        /*0090*/ 	.byte	0x04, 0x1e
        /*0092*/ 	.short	(.L_5251 - .L_5250)
.L_5250:
        /*0094*/ 	.word	0x00000000


	//----- nvinfo : EIATTR_CBANK_PARAM_SIZE
	.align		4
.L_5251:
        /*0098*/ 	.byte	0x03, 0x19
        /*009a*/ 	.short	0x0030


	//----- nvinfo : EIATTR_PARAM_CBANK
	.align		4
        /*009c*/ 	.byte	0x04, 0x0a
        /*009e*/ 	.short	(.L_5253 - .L_5252)
	.align		4
.L_5252:
        /*00a0*/ 	.word	index@(.nv.constant0.contiguous_logsumexp22_f16)
        /*00a4*/ 	.short	0x0380
        /*00a6*/ 	.short	0x0030


	//----- nvinfo : EIATTR_SW_WAR
	.align		4
.L_5253:
        /*00a8*/ 	.byte	0x04, 0x36
        /*00aa*/ 	.short	(.L_5255 - .L_5254)
.L_5254:
        /*00ac*/ 	.word	0x00000008
.L_5255:


//--------------------- .nv.info.contiguous_logsumexp2_f16 --------------------------
	.section	.nv.info.contiguous_logsumexp2_f16,"",@"SHT_CUDA_INFO"
	.sectionflags	@""
	.align	4


	//----- nvinfo : EIATTR_CUDA_API_VERSION
	.align		4
        /*0000*/ 	.byte	0x04, 0x37
        /*0002*/ 	.short	(.L_5257 - .L_5256)
.L_5256:
        /*0004*/ 	.word	0x00000082


	//----- nvinfo : EIATTR_KPARAM_INFO
	.align		4
.L_5257:
        /*0008*/ 	.byte	0x04, 0x17
        /*000a*/ 	.short	(.L_5259 - .L_5258)
.L_5258:
        /*000c*/ 	.word	0x00000000
        /*0010*/ 	.short	0x0008
        /*0012*/ 	.short	0x0040
        /*0014*/ 	.byte	0x00, 0xf0, 0x21, 0x00


	//----- nvinfo : EIATTR_KPARAM_INFO
	.align		4
.L_5259:
        /*0018*/ 	.byte	0x04, 0x17
        /*001a*/ 	.short	(.L_5261 - .L_5260)
.L_5260:
        /*001c*/ 	.word	0x00000000
        /*0020*/ 	.short	0x0007
        /*0022*/ 	.short	0x0038
        /*0024*/ 	.byte	0x00, 0xf0, 0x21, 0x00


	//----- nvinfo : EIATTR_KPARAM_INFO
	.align		4
.L_5261:
        /*0028*/ 	.byte	0x04, 0x17
        /*002a*/ 	.short	(.L_5263 - .L_5262)
.L_5262:
        /*002c*/ 	.word	0x00000000
        /*0030*/ 	.short	0x0006
        /*0032*/ 	.short	0x0030
        /*0034*/ 	.byte	0x00, 0xf0, 0x21, 0x00


	//----- nvinfo : EIATTR_KPARAM_INFO
	.align		4
.L_5263:
        /*0038*/ 	.byte	0x04, 0x17
        /*003a*/ 	.short	(.L_5265 - .L_5264)
.L_5264:
        /*003c*/ 	.word	0x00000000
        /*0040*/ 	.short	0x0005
        /*0042*/ 	.short	0x0028
        /*0044*/ 	.byte	0x00, 0xf0, 0x21, 0x00


	//----- nvinfo : EIATTR_KPARAM_INFO
	.align		4
.L_5265:
        /*0048*/ 	.byte	0x04, 0x17
        /*004a*/ 	.short	(.L_5267 - .L_5266)
.L_5266:
        /*004c*/ 	.word	0x00000000
        /*0050*/ 	.short	0x0004
        /*0052*/ 	.short	0x0020
        /*0054*/ 	.byte	0x00, 0xf0, 0x21, 0x00


	//----- nvinfo : EIATTR_KPARAM_INFO
	.align		4
.L_5267:
        /*0058*/ 	.byte	0x04, 0x17
        /*005a*/ 	.short	(.L_5269 - .L_5268)
.L_5268:
        /*005c*/ 	.word	0x00000000
        /*0060*/ 	.short	0x0003
        /*0062*/ 	.short	0x0018
        /*0064*/ 	.byte	0x00, 0xf5, 0x21, 0x00


	//----- nvinfo : EIATTR_KPARAM_INFO
	.align		4
.L_5269:
        /*0068*/ 	.byte	0x04, 0x17
        /*006a*/ 	.short	(.L_5271 - .L_5270)
.L_5270:
        /*006c*/ 	.word	0x00000000
        /*0070*/ 	.short	0x0002
        /*0072*/ 	.short	0x0010
        /*0074*/ 	.byte	0x00, 0xf5, 0x21, 0x00


	//----- nvinfo : EIATTR_KPARAM_INFO
	.align		4
.L_5271:
        /*0078*/ 	.byte	0x04, 0x17
        /*007a*/ 	.short	(.L_5273 - .L_5272)
.L_5272:
        /*007c*/ 	.word	0x00000000
        /*0080*/ 	.short	0x0001
        /*0082*/ 	.short	0x0008
        /*0084*/ 	.byte	0x00, 0xf5, 0x21, 0x00


	//----- nvinfo : EIATTR_KPARAM_INFO
	.align		4
.L_5273:
        /*0088*/ 	.byte	0x04, 0x17
        /*008a*/ 	.short	(.L_5275 - .L_5274)
.L_5274:
        /*008c*/ 	.word	0x00000000
        /*0090*/ 	.short	0x0000
        /*0092*/ 	.short	0x0000
        /*0094*/ 	.byte	0x00, 0xf5, 0x21, 0x00


	//----- nvinfo : EIATTR_SPARSE_MMA_MASK
	.align		4
.L_5275:
        /*0098*/ 	.byte	0x03, 0x50
        /*009a*/ 	.short	0x0000


	//----- nvinfo : EIATTR_MAXREG_COUNT
	.align		4
        /*009c*/ 	.byte	0x03, 0x1b
        /*009e*/ 	.short	0x00ff


	//----- nvinfo : EIATTR_NUM_BARRIERS
	.align		4
        /*00a0*/ 	.byte	0x02, 0x4c
        /*00a2*/ 	.byte	0x01
	.zero		1


	//----- nvinfo : EIATTR_MERCURY_ISA_VERSION
	.align		4
        /*00a4*/ 	.byte	0x03, 0x5f
        /*00a6*/ 	.short	0x0101


	//----- nvinfo : EIATTR_VRC_CTA_INIT_COUNT
	.align		4
        /*00a8*/ 	.byte	0x02, 0x4a
	.zero		1
	.zero		1


	//----- nvinfo : EIATTR_EXIT_INSTR_OFFSETS
	.align		4
        /*00ac*/ 	.byte	0x04, 0x1c
        /*00ae*/ 	.short	(.L_5277 - .L_5276)


	//   ....[0]....
.L_5276:
        /*00b0*/ 	.word	0x00000110


	//   ....[1]....
        /*00b4*/ 	.word	0x00006a40


	//   ....[2]....
        /*00b8*/ 	.word	0x00006b90


	//   ....[3]....
        /*00bc*/ 	.word	0x00006cb0


	//----- nvinfo : EIATTR_CRS_STACK_SIZE
	.align		4
.L_5277:
        /*00c0*/ 	.byte	0x04, 0x1e
        /*00c2*/ 	.short	(.L_5279 - .L_5278)
.L_5278:
        /*00c4*/ 	.word	0x00000000


	//----- nvinfo : EIATTR_CBANK_PARAM_SIZE
	.align		4
.L_5279:
        /*00c8*/ 	.byte	0x03, 0x19
        /*00ca*/ 	.short	0x0048


	//----- nvinfo : EIATTR_PARAM_CBANK
	.align		4
        /*00cc*/ 	.byte	0x04, 0x0a
        /*00ce*/ 	.short	(.L_5281 - .L_5280)
	.align		4
.L_5280:
        /*00d0*/ 	.word	index@(.nv.constant0.contiguous_logsumexp2_f16)
        /*00d4*/ 	.short	0x0380
        /*00d6*/ 	.short	0x0048


	//----- nvinfo : EIATTR_SW_WAR
	.align		4
.L_5281:
        /*00d8*/ 	.byte	0x04, 0x36
        /*00da*/ 	.short	(.L_5283 - .L_5282)
.L_5282:
        /*00dc*/ 	.word	0x00000008
.L_5283:


//--------------------- .nv.info.uncontiguous_cumulate_logsumexp_f16 --------------------------
	.section	.nv.info.uncontiguous_cumulate_logsumexp_f16,"",@"SHT_CUDA_INFO"
	.sectionflags	@""
	.align	4


	//----- nvinfo : EIATTR_CUDA_API_VERSION
	.align		4
        /*0000*/ 	.byte	0x04, 0x37
        /*0002*/ 	.short	(.L_5285 - .L_5284)
.L_5284:
        /*0004*/ 	.word	0x00000082


	//----- nvinfo : EIATTR_KPARAM_INFO
	.align		4
.L_5285:
        /*0008*/ 	.byte	0x04, 0x17
        /*000a*/ 	.short	(.L_5287 - .L_5286)
.L_5286:
        /*000c*/ 	.word	0x00000000
        /*0010*/ 	.short	0x0005
        /*0012*/ 	.short	0x0028
        /*0014*/ 	.byte	0x00, 0xf0, 0x21, 0x00


	//----- nvinfo : EIATTR_KPARAM_INFO
	.align		4
.L_5287:
        /*0018*/ 	.byte	0x04, 0x17
        /*001a*/ 	.short	(.L_5289 - .L_5288)
.L_5288:
        /*001c*/ 	.word	0x00000000
        /*0020*/ 	.short	0x0004
        /*0022*/ 	.short	0x0020
        /*0024*/ 	.byte	0x00, 0xf0, 0x21, 0x00


	//----- nvinfo : EIATTR_KPARAM_INFO
	.align		4
.L_5289:
        /*0028*/ 	.byte	0x04, 0x17
        /*002a*/ 	.short	(.L_5291 - .L_5290)
.L_5290:
        /*002c*/ 	.word	0x00000000
        /*0030*/ 	.short	0x0003
        /*0032*/ 	.short	0x0018
        /*0034*/ 	.byte	0x00, 0xf5, 0x21, 0x00


	//----- nvinfo : EIATTR_KPARAM_INFO
	.align		4
.L_5291:
        /*0038*/ 	.byte	0x04, 0x17
        /*003a*/ 	.short	(.L_5293 - .L_5292)
.L_5292:
        /*003c*/ 	.word	0x00000000
        /*0040*/ 	.short	0x0002
        /*0042*/ 	.short	0x0010
        /*0044*/ 	.byte	0x00, 0xf5, 0x21, 0x00


	//----- nvinfo : EIATTR_KPARAM_INFO
	.align		4
.L_5293:
        /*0048*/ 	.byte	0x04, 0x17
        /*004a*/ 	.short	(.L_5295 - .L_5294)
.L_5294:
        /*004c*/ 	.word	0x00000000
        /*0050*/ 	.short	0x0001
        /*0052*/ 	.short	0x0008
        /*0054*/ 	.byte	0x00, 0xf5, 0x21, 0x00


	//----- nvinfo : EIATTR_KPARAM_INFO
	.align		4
.L_5295:
        /*0058*/ 	.byte	0x04, 0x17
        /*005a*/ 	.short	(.L_5297 - .L_5296)
.L_5296:
        /*005c*/ 	.word	0x00000000
        /*0060*/ 	.short	0x0000
        /*0062*/ 	.short	0x0000
        /*0064*/ 	.byte	0x00, 0xf5, 0x21, 0x00


	//----- nvinfo : EIATTR_SPARSE_MMA_MASK
	.align		4
.L_5297:
        /*0068*/ 	.byte	0x03, 0x50
        /*006a*/ 	.short	0x0000


	//----- nvinfo : EIATTR_MAXREG_COUNT
	.align		4
        /*006c*/ 	.byte	0x03, 0x1b
        /*006e*/ 	.short	0x00ff


	//----- nvinfo : EIATTR_NUM_BARRIERS
	.align		4
        /*0070*/ 	.byte	0x02, 0x4c
        /*0072*/ 	.byte	0x01
	.zero		1


	//----- nvinfo : EIATTR_MERCURY_ISA_VERSION
	.align		4
        /*0074*/ 	.byte	0x03, 0x5f
        /*0076*/ 	.short	0x0101


	//----- nvinfo : EIATTR_INT_WARP_WIDE_INSTR_OFFSETS
	.align		4
        /*0078*/ 	.byte	0x04, 0x31
        /*007a*/ 	.short	(.L_5299 - .L_5298)


	//   ....[0]....
.L_5298:
        /*007c*/ 	.word	0x00006640


	//----- nvinfo : EIATTR_VRC_CTA_INIT_COUNT
	.align		4
.L_5299:
        /*0080*/ 	.byte	0x02, 0x4a
	.zero		1
	.zero		1


	//----- nvinfo : EIATTR_EXIT_INSTR_OFFSETS
	.align		4
        /*0084*/ 	.byte	0x04, 0x1c
        /*0086*/ 	.short	(.L_5301 - .L_5300)


	//   ....[0]....
.L_5300:
        /*0088*/ 	.word	0x000066e0


	//   ....[1]....
        /*008c*/ 	.word	0x00006830


	//   ....[2]....
        /*0090*/ 	.word	0x000068b0


	//----- nvinfo : EIATTR_CRS_STACK_SIZE
	.align		4
.L_5301:
        /*0094*/ 	.byte	0x04, 0x1e
        /*0096*/ 	.short	(.L_5303 - .L_5302)
.L_5302:
        /*0098*/ 	.word	0x00000000


	//----- nvinfo : EIATTR_CBANK_PARAM_SIZE
	.align		4
.L_5303:
        /*009c*/ 	.byte	0x03, 0x19
        /*009e*/ 	.short	0x0030


	//----- nvinfo : EIATTR_PARAM_CBANK
	.align		4
        /*00a0*/ 	.byte	0x04, 0x0a
        /*00a2*/ 	.short	(.L_5305 - .L_5304)
	.align		4
.L_5304:
        /*00a4*/ 	.word	index@(.nv.constant0.uncontiguous_cumulate_logsumexp_f16)
        /*00a8*/ 	.short	0x0380
        /*00aa*/ 	.short	0x0030


	//----- nvinfo : EIATTR_SW_WAR
	.align		4
.L_5305:
        /*00ac*/ 	.byte	0x04, 0x36
        /*00ae*/ 	.short	(.L_5307 - .L_5306)
.L_5306:
        /*00b0*/ 	.word	0x00000008
.L_5307:


//--------------------- .nv.info.uncontiguous_logsumexp_f16 --------------------------
	.section	.nv.info.uncontiguous_logsumexp_f16,"",@"SHT_CUDA_INFO"
	.sectionflags	@""
	.align	4


	//----- nvinfo : EIATTR_CUDA_API_VERSION
	.align		4
        /*0000*/ 	.byte	0x04, 0x37
        /*0002*/ 	.short	(.L_5309 - .L_5308)
.L_5308:
        /*0004*/ 	.word	0x00000082


	//----- nvinfo : EIATTR_KPARAM_INFO
	.align		4
.L_5309:
        /*0008*/ 	.byte	0x04, 0x17
        /*000a*/ 	.short	(.L_5311 - .L_5310)
.L_5310:
        /*000c*/ 	.word	0x00000000
        /*0010*/ 	.short	0x0005
        /*0012*/ 	.short	0x0028
        /*0014*/ 	.byte	0x00, 0xf0, 0x21, 0x00


	//----- nvinfo : EIATTR_KPARAM_INFO
	.align		4
.L_5311:
        /*0018*/ 	.byte	0x04, 0x17
        /*001a*/ 	.short	(.L_5313 - .L_5312)
.L_5312:
        /*001c*/ 	.word	0x00000000
        /*0020*/ 	.short	0x0004
        /*0022*/ 	.short	0x0020
        /*0024*/ 	.byte	0x00, 0xf0, 0x21, 0x00


	//----- nvinfo : EIATTR_KPARAM_INFO
	.align		4
.L_5313:
        /*0028*/ 	.byte	0x04, 0x17
        /*002a*/ 	.short	(.L_5315 - .L_5314)
.L_5314:
        /*002c*/ 	.word	0x00000000
        /*0030*/ 	.short	0x0003
        /*0032*/ 	.short	0x0018
        /*0034*/ 	.byte	0x00, 0xf5, 0x21, 0x00


	//----- nvinfo : EIATTR_KPARAM_INFO
	.align		4
.L_5315:
        /*0038*/ 	.byte	0x04, 0x17
        /*003a*/ 	.short	(.L_5317 - .L_5316)
.L_5316:
        /*003c*/ 	.word	0x00000000
        /*0040*/ 	.short	0x0002
        /*0042*/ 	.short	0x0010
        /*0044*/ 	.byte	0x00, 0xf5, 0x21, 0x00


	//----- nvinfo : EIATTR_KPARAM_INFO
	.align		4
.L_5317:
        /*0048*/ 	.byte	0x04, 0x17
        /*004a*/ 	.short	(.L_5319 - .L_5318)
.L_5318:
        /*004c*/ 	.word	0x00000000
        /*0050*/ 	.short	0x0001
        /*0052*/ 	.short	0x0008
        /*0054*/ 	.byte	0x00, 0xf5, 0x21, 0x00


	//----- nvinfo : EIATTR_KPARAM_INFO
	.align		4
.L_5319:
        /*0058*/ 	.byte	0x04, 0x17
        /*005a*/ 	.short	(.L_5321 - .L_5320)
.L_5320:
        /*005c*/ 	.word	0x00000000
        /*0060*/ 	.short	0x0000
        /*0062*/ 	.short	0x0000
        /*0064*/ 	.byte	0x00, 0xf5, 0x21, 0x00


	//----- nvinfo : EIATTR_SPARSE_MMA_MASK
	.align		4
.L_5321:
        /*0068*/ 	.byte	0x03, 0x50
        /*006a*/ 	.short	0x0000


	//----- nvinfo : EIATTR_MAXREG_COUNT
	.align		4
        /*006c*/ 	.byte	0x03, 0x1b
        /*006e*/ 	.short	0x00ff


	//----- nvinfo : EIATTR_NUM_BARRIERS
	.align		4
        /*0070*/ 	.byte	0x02, 0x4c
        /*0072*/ 	.byte	0x01
	.zero		1


	//----- nvinfo : EIATTR_MERCURY_ISA_VERSION
	.align		4
        /*0074*/ 	.byte	0x03, 0x5f
        /*0076*/ 	.short	0x0101


	//----- nvinfo : EIATTR_INT_WARP_WIDE_INSTR_OFFSETS
	.align		4
        /*0078*/ 	.byte	0x04, 0x31
        /*007a*/ 	.short	(.L_5323 - .L_5322)


	//   ....[0]....
.L_5322:
        /*007c*/ 	.word	0x00006840


	//----- nvinfo : EIATTR_VRC_CTA_INIT_COUNT
	.align		4
.L_5323:
        /*0080*/ 	.byte	0x02, 0x4a
	.zero		1
	.zero		1


	//----- nvinfo : EIATTR_EXIT_INSTR_OFFSETS
	.align		4
        /*0084*/ 	.byte	0x04, 0x1c
        /*0086*/ 	.short	(.L_5325 - .L_5324)


	//   ....[0]....
.L_5324:
        /*0088*/ 	.word	0x000068e0


	//   ....[1]....
        /*008c*/ 	.word	0x00006a30


	//   ....[2]....
        /*0090*/ 	.word	0x00006ab0


	//----- nvinfo : EIATTR_CRS_STACK_SIZE
	.align		4
.L_5325:
        /*0094*/ 	.byte	0x04, 0x1e
        /*0096*/ 	.short	(.L_5327 - .L_5326)
.L_5326:
        /*0098*/ 	.word	0x00000000


	//----- nvinfo : EIATTR_CBANK_PARAM_SIZE
	.align		4
.L_5327:
        /*009c*/ 	.byte	0x03, 0x19
        /*009e*/ 	.short	0x0030


	//----- nvinfo : EIATTR_PARAM_CBANK
	.align		4
        /*00a0*/ 	.byte	0x04, 0x0a
        /*00a2*/ 	.short	(.L_5329 - .L_5328)
	.align		4
.L_5328:
        /*00a4*/ 	.word	index@(.nv.constant0.uncontiguous_logsumexp_f16)
        /*00a8*/ 	.short	0x0380
        /*00aa*/ 	.short	0x0030


	//----- nvinfo : EIATTR_SW_WAR
	.align		4
.L_5329:
        /*00ac*/ 	.byte	0x04, 0x36
        /*00ae*/ 	.short	(.L_5331 - .L_5330)
.L_5330:
        /*00b0*/ 	.word	0x00000008
.L_5331:


//--------------------- .nv.info.contiguous_cumulate_logsumexp_f16 --------------------------
	.section	.nv.info.contiguous_cumulate_logsumexp_f16,"",@"SHT_CUDA_INFO"
	.sectionflags	@""
	.align	4


	//----- nvinfo : EIATTR_CUDA_API_VERSION
	.align		4
        /*0000*/ 	.byte	0x04, 0x37
        /*0002*/ 	.short	(.L_5333 - .L_5332)
.L_5332:
        /*0004*/ 	.word	0x00000082


	//----- nvinfo : EIATTR_KPARAM_INFO
	.align		4
.L_5333:
        /*0008*/ 	.byte	0x04, 0x17
        /*000a*/ 	.short	(.L_5335 - .L_5334)
.L_5334:
        /*000c*/ 	.word	0x00000000
        /*0010*/ 	.short	0x0002
        /*0012*/ 	.short	0x0010
        /*0014*/ 	.byte	0x00, 0xf0, 0x21, 0x00


	//----- nvinfo : EIATTR_KPARAM_INFO
	.align		4
.L_5335:
        /*0018*/ 	.byte	0x04, 0x17
        /*001a*/ 	.short	(.L_5337 - .L_5336)
.L_5336:
        /*001c*/ 	.word	0x00000000
        /*0020*/ 	.short	0x0001
        /*0022*/ 	.short	0x0008
        /*0024*/ 	.byte	0x00, 0xf5, 0x21, 0x00


	//----- nvinfo : EIATTR_KPARAM_INFO
	.align		4
.L_5337:
        /*0028*/ 	.byte	0x04, 0x17
        /*002a*/ 	.short	(.L_5339 - .L_5338)
.L_5338:
        /*002c*/ 	.word	0x00000000
        /*0030*/ 	.short	0x0000
        /*0032*/ 	.short	0x0000
        /*0034*/ 	.byte	0x00, 0xf5, 0x21, 0x00


	//----- nvinfo : EIATTR_SPARSE_MMA_MASK
	.align		4
.L_5339:
        /*0038*/ 	.byte	0x03, 0x50
        /*003a*/ 	.short	0x0000


	//----- nvinfo : EIATTR_MAXREG_COUNT
	.align		4
        /*003c*/ 	.byte	0x03, 0x1b
        /*003e*/ 	.short	0x00ff


	//----- nvinfo : EIATTR_NUM_BARRIERS
	.align		4
        /*0040*/ 	.byte	0x02, 0x4c
        /*0042*/ 	.byte	0x01
	.zero		1


	//----- nvinfo : EIATTR_MERCURY_ISA_VERSION
	.align		4
        /*0044*/ 	.byte	0x03, 0x5f
        /*0046*/ 	.short	0x0101


	//----- nvinfo : EIATTR_INT_WARP_WIDE_INSTR_OFFSETS
	.align		4
        /*0048*/ 	.byte	0x04, 0x31
        /*004a*/ 	.short	(.L_5341 - .L_5340)


	//   ....[0]....
.L_5340:
        /*004c*/ 	.word	0x000002a0


	//----- nvinfo : EIATTR_VRC_CTA_INIT_COUNT
	.align		4
.L_5341:
        /*0050*/ 	.byte	0x02, 0x4a
	.zero		1
	.zero		1


	//----- nvinfo : EIATTR_EXIT_INSTR_OFFSETS
	.align		4
        /*0054*/ 	.byte	0x04, 0x1c
        /*0056*/ 	.short	(.L_5343 - .L_5342)


	//   ....[0]....
.L_5342:
        /*0058*/ 	.word	0x00000340


	//   ....[1]....
        /*005c*/ 	.word	0x00000490


	//   ....[2]....
        /*0060*/ 	.word	0x00000510


	//----- nvinfo : EIATTR_CRS_STACK_SIZE
	.align		4
.L_5343:
        /*0064*/ 	.byte	0x04, 0x1e
        /*0066*/ 	.short	(.L_5345 - .L_5344)
.L_5344:
        /*0068*/ 	.word	0x00000000


	//----- nvinfo : EIATTR_CBANK_PARAM_SIZE
	.align		4
.L_5345:
        /*006c*/ 	.byte	0x03, 0x19
        /*006e*/ 	.short	0x0018


	//----- nvinfo : EIATTR_PARAM_CBANK
	.align		4
        /*0070*/ 	.byte	0x04, 0x0a
        /*0072*/ 	.short	(.L_5347 - .L_5346)
	.align		4
.L_5346:
        /*0074*/ 	.word	index@(.nv.constant0.contiguous_cumulate_logsumexp_f16)
        /*0078*/ 	.short	0x0380
        /*007a*/ 	.short	0x0018


	//----- nvinfo : EIATTR_SW_WAR
	.align		4
.L_5347:
        /*007c*/ 	.byte	0x04, 0x36
        /*007e*/ 	.short	(.L_5349 - .L_5348)
.L_5348:
        /*0080*/ 	.word	0x00000008
.L_5349:


//--------------------- .nv.info.contiguous_logsumexp_f16 --------------------------
	.section	.nv.info.contiguous_logsumexp_f16,"",@"SHT_CUDA_INFO"
	.sectionflags	@""
	.align	4


	//----- nvinfo : EIATTR_CUDA_API_VERSION
	.align		4
        /*0000*/ 	.byte	0x04, 0x37
        /*0002*/ 	.short	(.L_5351 - .L_5350)
.L_5350:
        /*0004*/ 	.word	0x00000082


	//----- nvinfo : EIATTR_KPARAM_INFO
	.align		4
.L_5351:
        /*0008*/ 	.byte	0x04, 0x17
        /*000a*/ 	.short	(.L_5353 - .L_5352)
.L_5352:
        /*000c*/ 	.word	0x00000000
        /*0010*/ 	.short	0x0002
        /*0012*/ 	.short	0x0010
        /*0014*/ 	.byte	0x00, 0xf0, 0x21, 0x00


	//----- nvinfo : EIATTR_KPARAM_INFO
	.align		4
.L_5353:
        /*0018*/ 	.byte	0x04, 0x17
        /*001a*/ 	.short	(.L_5355 - .L_5354)
.L_5354:
        /*001c*/ 	.word	0x00000000
        /*0020*/ 	.short	0x0001
        /*0022*/ 	.short	0x0008
        /*0024*/ 	.byte	0x00, 0xf5, 0x21, 0x00


	//----- nvinfo : EIATTR_KPARAM_INFO
	.align		4
.L_5355:
        /*0028*/ 	.byte	0x04, 0x17
        /*002a*/ 	.short	(.L_5357 - .L_5356)
.L_5356:
        /*002c*/ 	.word	0x00000000
        /*0030*/ 	.short	0x0000
        /*0032*/ 	.short	0x0000
        /*0034*/ 	.byte	0x00, 0xf5, 0x21, 0x00


	//----- nvinfo : EIATTR_SPARSE_MMA_MASK
	.align		4
.L_5357:
        /*0038*/ 	.byte	0x03, 0x50
        /*003a*/ 	.short	0x0000


	//----- nvinfo : EIATTR_MAXREG_COUNT
	.align		4
        /*003c*/ 	.byte	0x03, 0x1b
        /*003e*/ 	.short	0x00ff


	//----- nvinfo : EIATTR_NUM_BARRIERS
	.align		4
        /*0040*/ 	.byte	0x02, 0x4c
        /*0042*/ 	.byte	0x01
	.zero		1


	//----- nvinfo : EIATTR_MERCURY_ISA_VERSION
	.align		4
        /*0044*/ 	.byte	0x03, 0x5f
        /*0046*/ 	.short	0x0101


	//----- nvinfo : EIATTR_INT_WARP_WIDE_INSTR_OFFSETS
	.align		4
        /*0048*/ 	.byte	0x04, 0x31
        /*004a*/ 	.short	(.L_5359 - .L_5358)


	//   ....[0]....
.L_5358:
        /*004c*/ 	.word	0x000004b0


	//----- nvinfo : EIATTR_VRC_CTA_INIT_COUNT
	.align		4
.L_5359:
        /*0050*/ 	.byte	0x02, 0x4a
	.zero		1
	.zero		1


	//----- nvinfo : EIATTR_EXIT_INSTR_OFFSETS
	.align		4
        /*0054*/ 	.byte	0x04, 0x1c
        /*0056*/ 	.short	(.L_5361 - .L_5360)


	//   ....[0]....
.L_5360:
        /*0058*/ 	.word	0x00000550


	//   ....[1]....
        /*005c*/ 	.word	0x000006a0


	//   ....[2]....
        /*0060*/ 	.word	0x00000720


	//----- nvinfo : EIATTR_CRS_STACK_SIZE
	.align		4
.L_5361:
        /*0064*/ 	.byte	0x04, 0x1e
        /*0066*/ 	.short	(.L_5363 - .L_5362)
.L_5362:
        /*0068*/ 	.word	0x00000000


	//----- nvinfo : EIATTR_CBANK_PARAM_SIZE
	.align		4
.L_5363:
        /*006c*/ 	.byte	0x03, 0x19
        /*006e*/ 	.short	0x0018


	//----- nvinfo : EIATTR_PARAM_CBANK
	.align		4
        /*0070*/ 	.byte	0x04, 0x0a
        /*0072*/ 	.short	(.L_5365 - .L_5364)
	.align		4
.L_5364:
        /*0074*/ 	.word	index@(.nv.constant0.contiguous_logsumexp_f16)
        /*0078*/ 	.short	0x0380
        /*007a*/ 	.short	0x0018


	//----- nvinfo : EIATTR_SW_WAR
	.align		4
.L_5365:
        /*007c*/ 	.byte	0x04, 0x36
        /*007e*/ 	.short	(.L_5367 - .L_5366)
.L_5366:
        /*0080*/ 	.word	0x00000008
.L_5367:


//--------------------- .nv.info.contiguous_logsumexp33_f64 --------------------------
	.section	.nv.info.contiguous_logsumexp33_f64,"",@"SHT_CUDA_INFO"
	.sectionflags	@""
	.align	4


	//----- nvinfo : EIATTR_CUDA_API_VERSION
	.align		4
        /*0000*/ 	.byte	0x04, 0x37
        /*0002*/ 	.short	(.L_5369 - .L_5368)
.L_5368:
        /*0004*/ 	.word	0x00000082


	//----- nvinfo : EIATTR_KPARAM_INFO
	.align		4
.L_5369:
        /*0008*/ 	.byte	0x04, 0x17
        /*000a*/ 	.short	(.L_5371 - .L_5370)
.L_5370:
        /*000c*/ 	.word	0x00000000
        /*0010*/ 	.short	0x0004
        /*0012*/ 	.short	0x0020
        /*0014*/ 	.byte	0x00, 0xf0, 0x21, 0x00


	//----- nvinfo : EIATTR_KPARAM_INFO
	.align		4
.L_5371:
        /*0018*/ 	.byte	0x04, 0x17
        /*001a*/ 	.short	(.L_5373 - .L_5372)
.L_5372:
        /*001c*/ 	.word	0x00000000
        /*0020*/ 	.short	0x0003
        /*0022*/ 	.short	0x0018
        /*0024*/ 	.byte	0x00, 0xf0, 0x21, 0x00


	//----- nvinfo : EIATTR_KPARAM_INFO
	.align		4
.L_5373:
        /*0028*/ 	.byte	0x04, 0x17
        /*002a*/ 	.short	(.L_5375 - .L_5374)
.L_5374:
        /*002c*/ 	.word	0x00000000
        /*0030*/ 	.short	0x0002
        /*0032*/ 	.short	0x0010
        /*0034*/ 	.byte	0x00, 0xf0, 0x21, 0x00


	//----- nvinfo : EIATTR_KPARAM_INFO
	.align		4
.L_5375:
        /*0038*/ 	.byte	0x04, 0x17
        /*003a*/ 	.short	(.L_5377 - .L_5376)
.L_5376:
        /*003c*/ 	.word	0x00000000
        /*0040*/ 	.short	0x0001
        /*0042*/ 	.short	0x0008
        /*0044*/ 	.byte	0x00, 0xf5, 0x21, 0x00


	//----- nvinfo : EIATTR_KPARAM_INFO
	.align		4
.L_5377:
        /*0048*/ 	.byte	0x04, 0x17
        /*004a*/ 	.short	(.L_5379 - .L_5378)
.L_5378:
        /*004c*/ 	.word	0x00000000
        /*0050*/ 	.short	0x0000
        /*0052*/ 	.short	0x0000
        /*0054*/ 	.byte	0x00, 0xf5, 0x21, 0x00


	//----- nvinfo : EIATTR_SPARSE_MMA_MASK
	.align		4
.L_5379:
        /*0058*/ 	.byte	0x03, 0x50
        /*005a*/ 	.short	0x0000


	//----- nvinfo : EIATTR_MAXREG_COUNT
	.align		4
        /*005c*/ 	.byte	0x03, 0x1b
        /*005e*/ 	.short	0x00ff


	//----- nvinfo : EIATTR_NUM_BARRIERS
	.align		4
        /*0060*/ 	.byte	0x02, 0x4c
        /*0062*/ 	.byte	0x01
	.zero		1


	//----- nvinfo : EIATTR_MERCURY_ISA_VERSION
	.align		4
        /*0064*/ 	.byte	0x03, 0x5f
        /*0066*/ 	.short	0x0101


	//----- nvinfo : EIATTR_VRC_CTA_INIT_COUNT
	.align		4
        /*0068*/ 	.byte	0x02, 0x4a
	.zero		1
	.zero		1


	//----- nvinfo : EIATTR_EXIT_INSTR_OFFSETS
	.align		4
        /*006c*/ 	.byte	0x04, 0x1c
        /*006e*/ 	.short	(.L_5381 - .L_5380)


	//   ....[0]....
.L_5380:
        /*0070*/ 	.word	0x00000150


	//   ....[1]....
        /*0074*/ 	.word	0x000001e0


	//   ....[2]....
        /*0078*/ 	.word	0x00000810


	//----- nvinfo : EIATTR_CBANK_PARAM_SIZE
	.align		4
.L_5381:
        /*007c*/ 	.byte	0x03, 0x19
        /*007e*/ 	.short	0x0028


	//----- nvinfo : EIATTR_PARAM_CBANK
	.align		4
        /*0080*/ 	.byte	0x04, 0x0a
        /*0082*/ 	.short	(.L_5383 - .L_5382)
	.align		4
.L_5382:
        /*0084*/ 	.word	index@(.nv.constant0.contiguous_logsumexp33_f64)
        /*0088*/ 	.short	0x0380
        /*008a*/ 	.short	0x0028


	//----- nvinfo : EIATTR_SW_WAR
	.align		4
.L_5383:
        /*008c*/ 	.byte	0x04, 0x36
        /*008e*/ 	.short	(.L_5385 - .L_5384)
.L_5384:
        /*0090*/ 	.word	0x00000008
.L_5385:


//--------------------- .nv.info.contiguous_logsumexp3_f64 --------------------------
	.section	.nv.info.contiguous_logsumexp3_f64,"",@"SHT_CUDA_INFO"
	.sectionflags	@""
	.align	4


	//----- nvinfo : EIATTR_CUDA_API_VERSION
	.align		4
        /*0000*/ 	.byte	0x04, 0x37
        /*0002*/ 	.short	(.L_5387 - .L_5386)
.L_5386:
        /*0004*/ 	.word	0x00000082


	//----- nvinfo : EIATTR_KPARAM_INFO
	.align		4
.L_5387:
        /*0008*/ 	.byte	0x04, 0x17
        /*000a*/ 	.short	(.L_5389 - .L_5388)
.L_5388:
        /*000c*/ 	.word	0x00000000
        /*0010*/ 	.short	0x0006
        /*0012*/ 	.short	0x0030
        /*0014*/ 	.byte	0x00, 0xf0, 0x21, 0x00


	//----- nvinfo : EIATTR_KPARAM_INFO
	.align		4
.L_5389:
        /*0018*/ 	.byte	0x04, 0x17
        /*001a*/ 	.short	(.L_5391 - .L_5390)
.L_5390:
        /*001c*/ 	.word	0x00000000
        /*0020*/ 	.short	0x0005
        /*0022*/ 	.short	0x0028
        /*0024*/ 	.byte	0x00, 0xf0, 0x21, 0x00


	//----- nvinfo : EIATTR_KPARAM_INFO
	.align		4
.L_5391:
        /*0028*/ 	.byte	0x04, 0x17
        /*002a*/ 	.short	(.L_5393 - .L_5392)
.L_5392:
        /*002c*/ 	.word	0x00000000
        /*0030*/ 	.short	0x0004
        /*0032*/ 	.short	0x0020
        /*0034*/ 	.byte	0x00, 0xf0, 0x21, 0x00


	//----- nvinfo : EIATTR_KPARAM_INFO
	.align		4
.L_5393:
        /*0038*/ 	.byte	0x04, 0x17
        /*003a*/ 	.short	(.L_5395 - .L_5394)
.L_5394:
        /*003c*/ 	.word	0x00000000
        /*0040*/ 	.short	0x0003
        /*0042*/ 	.short	0x0018
        /*0044*/ 	.byte	0x00, 0xf5, 0x21, 0x00


	//----- nvinfo : EIATTR_KPARAM_INFO
	.align		4
.L_5395:
        /*0048*/ 	.byte	0x04, 0x17
        /*004a*/ 	.short	(.L_5397 - .L_5396)
.L_5396:
        /*004c*/ 	.word	0x00000000
        /*0050*/ 	.short	0x0002
        /*0052*/ 	.short	0x0010
        /*0054*/ 	.byte	0x00, 0xf5, 0x21, 0x00


	//----- nvinfo : EIATTR_KPARAM_INFO
	.align		4
.L_5397:
        /*0058*/ 	.byte	0x04, 0x17
        /*005a*/ 	.short	(.L_5399 - .L_5398)
.L_5398:
        /*005c*/ 	.word	0x00000000
        /*0060*/ 	.short	0x0001
        /*0062*/ 	.short	0x0008
        /*0064*/ 	.byte	0x00, 0xf5, 0x21, 0x00


	//----- nvinfo : EIATTR_KPARAM_INFO
	.align		4
.L_5399:
        /*0068*/ 	.byte	0x04, 0x17
        /*006a*/ 	.short	(.L_5401 - .L_5400)
.L_5400:
        /*006c*/ 	.word	0x00000000
        /*0070*/ 	.short	0x0000
        /*0072*/ 	.short	0x0000
        /*0074*/ 	.byte	0x00, 0xf5, 0x21, 0x00


	//----- nvinfo : EIATTR_SPARSE_MMA_MASK
	.align		4
.L_5401:
        /*0078*/ 	.byte	0x03, 0x50
        /*007a*/ 	.short	0x0000


	//----- nvinfo : EIATTR_MAXREG_COUNT
	.align		4
        /*007c*/ 	.byte	0x03, 0x1b
        /*007e*/ 	.short	0x00ff


	//----- nvinfo : EIATTR_NUM_BARRIERS
	.align		4
        /*0080*/ 	.byte	0x02, 0x4c
        /*0082*/ 	.byte	0x01
	.zero		1


	//----- nvinfo : EIATTR_MERCURY_ISA_VERSION
	.align		4
        /*0084*/ 	.byte	0x03, 0x5f
        /*0086*/ 	.short	0x0101


	//----- nvinfo : EIATTR_VRC_CTA_INIT_COUNT
	.align		4
        /*0088*/ 	.byte	0x02, 0x4a
	.zero		1
	.zero		1


	//----- nvinfo : EIATTR_EXIT_INSTR_OFFSETS
	.align		4
        /*008c*/ 	.byte	0x04, 0x1c
        /*008e*/ 	.short	(.L_5403 - .L_5402)


	//   ....[0]....
.L_5402:
        /*0090*/ 	.word	0x00000150


	//   ....[1]....
        /*0094*/ 	.word	0x000034e0


	//   ....[2]....
        /*0098*/ 	.word	0x00003b80


	//----- nvinfo : EIATTR_CRS_STACK_SIZE
	.align		4
.L_5403:
        /*009c*/ 	.byte	0x04, 0x1e
        /*009e*/ 	.short	(.L_5405 - .L_5404)
.L_5404:
        /*00a0*/ 	.word	0x00000000


	//----- nvinfo : EIATTR_CBANK_PARAM_SIZE
	.align		4
.L_5405:
        /*00a4*/ 	.byte	0x03, 0x19
        /*00a6*/ 	.short	0x0038


	//----- nvinfo : EIATTR_PARAM_CBANK
	.align		4
        /*00a8*/ 	.byte	0x04, 0x0a
        /*00aa*/ 	.short	(.L_5407 - .L_5406)
	.align		4
.L_5406:
        /*00ac*/ 	.word	index@(.nv.constant0.contiguous_logsumexp3_f64)
        /*00b0*/ 	.short	0x0380
        /*00b2*/ 	.short	0x0038


	//----- nvinfo : EIATTR_SW_WAR
	.align		4
.L_5407:
        /*00b4*/ 	.byte	0x04, 0x36
        /*00b6*/ 	.short	(.L_5409 - .L_5408)
.L_5408:
        /*00b8*/ 	.word	0x00000008
.L_5409:


//--------------------- .nv.info.contiguous_logsumexp22_f64 --------------------------
	.section	.nv.info.contiguous_logsumexp22_f64,"",@"SHT_CUDA_INFO"
	.sectionflags	@""
	.align	4


	//----- nvinfo : EIATTR_CUDA_API_VERSION
	.align		4
        /*0000*/ 	.byte	0x04, 0x37
        /*0002*/ 	.short	(.L_5411 - .L_5410)
.L_5410:
        /*0004*/ 	.word	0x00000082


	//----- nvinfo : EIATTR_KPARAM_INFO
	.align		4
.L_5411:
        /*0008*/ 	.byte	0x04, 0x17
        /*000a*/ 	.short	(.L_5413 - .L_5412)
.L_5412:
        /*000c*/ 	.word	0x00000000
        /*0010*/ 	.short	0x0005
        /*0012*/ 	.short	0x0028
        /*0014*/ 	.byte	0x00, 0xf0, 0x21, 0x00


	//----- nvinfo : EIATTR_KPARAM_INFO
	.align		4
.L_5413:
        /*0018*/ 	.byte	0x04, 0x17
        /*001a*/ 	.short	(.L_5415 - .L_5414)
.L_5414:
        /*001c*/ 	.word	0x00000000
        /*0020*/ 	.short	0x0004
        /*0022*/ 	.short	0x0020
        /*0024*/ 	.byte	0x00, 0xf0, 0x21, 0x00


	//----- nvinfo : EIATTR_KPARAM_INFO
	.align		4
.L_5415:
        /*0028*/ 	.byte	0x04, 0x17
        /*002a*/ 	.short	(.L_5417 - .L_5416)
.L_5416:
        /*002c*/ 	.word	0x00000000
        /*0030*/ 	.short	0x0003
        /*0032*/ 	.short	0x0018
        /*0034*/ 	.byte	0x00, 0xf0, 0x21, 0x00


	//----- nvinfo : EIATTR_KPARAM_INFO
	.align		4
.L_5417:
        /*0038*/ 	.byte	0x04, 0x17
        /*003a*/ 	.short	(.L_5419 - .L_5418)
.L_5418:
        /*003c*/ 	.word	0x00000000
        /*0040*/ 	.short	0x0002
        /*0042*/ 	.short	0x0010
        /*0044*/ 	.byte	0x00, 0xf0, 0x21, 0x00


	//----- nvinfo : EIATTR_KPARAM_INFO
	.align		4
.L_5419:
        /*0048*/ 	.byte	0x04, 0x17
        /*004a*/ 	.short	(.L_5421 - .L_5420)
.L_5420:
        /*004c*/ 	.word	0x00000000
        /*0050*/ 	.short	0x0001
        /*0052*/ 	.short	0x0008
        /*0054*/ 	.byte	0x00, 0xf5, 0x21, 0x00


	//----- nvinfo : EIATTR_KPARAM_INFO
	.align		4
.L_5421:
        /*0058*/ 	.byte	0x04, 0x17
        /*005a*/ 	.short	(.L_5423 - .L_5422)
.L_5422:
        /*005c*/ 	.word	0x00000000
        /*0060*/ 	.short	0x0000
        /*0062*/ 	.short	0x0000
        /*0064*/ 	.byte	0x00, 0xf5, 0x21, 0x00


	//----- nvinfo : EIATTR_SPARSE_MMA_MASK
	.align		4
.L_5423:
        /*0068*/ 	.byte	0x03, 0x50
        /*006a*/ 	.short	0x0000


	//----- nvinfo : EIATTR_MAXREG_COUNT
	.align		4
        /*006c*/ 	.byte	0x03, 0x1b
        /*006e*/ 	.short	0x00ff


	//----- nvinfo : EIATTR_NUM_BARRIERS
	.align		4
        /*0070*/ 	.byte	0x02, 0x4c
        /*0072*/ 	.byte	0x01
	.zero		1


	//----- nvinfo : EIATTR_MERCURY_ISA_VERSION
	.align		4
        /*0074*/ 	.byte	0x03, 0x5f
        /*0076*/ 	.short	0x0101


	//----- nvinfo : EIATTR_VRC_CTA_INIT_COUNT
	.align		4
        /*0078*/ 	.byte	0x02, 0x4a
	.zero		1
	.zero		1


	//----- nvinfo : EIATTR_EXIT_INSTR_OFFSETS
	.align		4
        /*007c*/ 	.byte	0x04, 0x1c
        /*007e*/ 	.short	(.L_5425 - .L_5424)


	//   ....[0]....
.L_5424:
        /*0080*/ 	.word	0x00000110


	//   ....[1]....
        /*0084*/ 	.word	0x000004a0


	//   ....[2]....
        /*0088*/ 	.word	0x00000640


	//   ....[3]....
        /*008c*/ 	.word	0x00000760


	//----- nvinfo : EIATTR_CRS_STACK_SIZE
	.align		4
.L_5425:
        /*0090*/ 	.byte	0x04, 0x1e
        /*0092*/ 	.short	(.L_5427 - .L_5426)
.L_5426:
        /*0094*/ 	.word	0x00000000


	//----- nvinfo : EIATTR_CBANK_PARAM_SIZE
	.align		4
.L_5427:
        /*0098*/ 	.byte	0x03, 0x19
        /*009a*/ 	.short	0x0030


	//----- nvinfo : EIATTR_PARAM_CBANK
	.align		4
        /*009c*/ 	.byte	0x04, 0x0a
        /*009e*/ 	.short	(.L_5429 - .L_5428)
	.align		4
.L_5428:
        /*00a0*/ 	.word	index@(.nv.constant0.contiguous_logsumexp22_f64)
        /*00a4*/ 	.short	0x0380
        /*00a6*/ 	.short	0x0030


	//----- nvinfo : EIATTR_SW_WAR
	.align		4
.L_5429:
        /*00a8*/ 	.byte	0x04, 0x36
        /*00aa*/ 	.short	(.L_5431 - .L_5430)
.L_5430:
        /*00ac*/ 	.word	0x00000008
.L_5431:


//--------------------- .nv.info.contiguous_logsumexp2_f64 --------------------------
	.section	.nv.info.contiguous_logsumexp2_f64,"",@"SHT_CUDA_INFO"
	.sectionflags	@""
	.align	4


	//----- nvinfo : EIATTR_CUDA_API_VERSION
	.align		4
        /*0000*/ 	.byte	0x04, 0x37
        /*0002*/ 	.short	(.L_5433 - .L_5432)
.L_5432:
        /*0004*/ 	.word	0x00000082


	//----- nvinfo : EIATTR_KPARAM_INFO
	.align		4
.L_5433:
        /*0008*/ 	.byte	0x04, 0x17
        /*000a*/ 	.short	(.L_5435 - .L_5434)
.L_5434:
        /*000c*/ 	.word	0x00000000
        /*0010*/ 	.short	0x0008
        /*0012*/ 	.short	0x0040
        /*0014*/ 	.byte	0x00, 0xf0, 0x21, 0x00


	//----- nvinfo : EIATTR_KPARAM_INFO
	.align		4
.L_5435:
        /*0018*/ 	.byte	0x04, 0x17
        /*001a*/ 	.short	(.L_5437 - .L_5436)
.L_5436:
        /*001c*/ 	.word	0x00000000
        /*0020*/ 	.short	0x0007
        /*0022*/ 	.short	0x0038
        /*0024*/ 	.byte	0x00, 0xf0, 0x21, 0x00


	//----- nvinfo : EIATTR_KPARAM_INFO
	.align		4
.L_5437:
        /*0028*/ 	.byte	0x04, 0x17
        /*002a*/ 	.short	(.L_5439 - .L_5438)
.L_5438:
        /*002c*/ 	.word	0x00000000
        /*0030*/ 	.short	0x0006
        /*0032*/ 	.short	0x0030
        /*0034*/ 	.byte	0x00, 0xf0, 0x21, 0x00


	//----- nvinfo : EIATTR_KPARAM_INFO
	.align		4
.L_5439:
        /*0038*/ 	.byte	0x04, 0x17
        /*003a*/ 	.short	(.L_5441 - .L_5440)
.L_5440:
        /*003c*/ 	.word	0x00000000
        /*0040*/ 	.short	0x0005
        /*0042*/ 	.short	0x0028
        /*0044*/ 	.byte	0x00, 0xf0, 0x21, 0x00


	//----- nvinfo : EIATTR_KPARAM_INFO
	.align		4
.L_5441:
        /*0048*/ 	.byte	0x04, 0x17
        /*004a*/ 	.short	(.L_5443 - .L_5442)
.L_5442:
        /*004c*/ 	.word	0x00000000
        /*0050*/ 	.short	0x0004
        /*0052*/ 	.short	0x0020
        /*0054*/ 	.byte	0x00, 0xf0, 0x21, 0x00


	//----- nvinfo : EIATTR_KPARAM_INFO
	.align		4
.L_5443:
        /*0058*/ 	.byte	0x04, 0x17
        /*005a*/ 	.short	(.L_5445 - .L_5444)
.L_5444:
        /*005c*/ 	.word	0x00000000
        /*0060*/ 	.short	0x0003
        /*0062*/ 	.short	0x0018
        /*0064*/ 	.byte	0x00, 0xf5, 0x21, 0x00


	//----- nvinfo : EIATTR_KPARAM_INFO
	.align		4
.L_5445:
        /*0068*/ 	.byte	0x04, 0x17
        /*006a*/ 	.short	(.L_5447 - .L_5446)
.L_5446:
        /*006c*/ 	.word	0x00000000
        /*0070*/ 	.short	0x0002
        /*0072*/ 	.short	0x0010
        /*0074*/ 	.byte	0x00, 0xf5, 0x21, 0x00


	//----- nvinfo : EIATTR_KPARAM_INFO
	.align		4
.L_5447:
        /*0078*/ 	.byte	0x04, 0x17
        /*007a*/ 	.short	(.L_5449 - .L_5448)
.L_5448:
        /*007c*/ 	.word	0x00000000
        /*0080*/ 	.short	0x0001
        /*0082*/ 	.short	0x0008
        /*0084*/ 	.byte	0x00, 0xf5, 0x21, 0x00


	//----- nvinfo : EIATTR_KPARAM_INFO
	.align		4
.L_5449:
        /*0088*/ 	.byte	0x04, 0x17
        /*008a*/ 	.short	(.L_5451 - .L_5450)
.L_5450:
        /*008c*/ 	.word	0x00000000
        /*0090*/ 	.short	0x0000
        /*0092*/ 	.short	0x0000
        /*0094*/ 	.byte	0x00, 0xf5, 0x21, 0x00


	//----- nvinfo : EIATTR_SPARSE_MMA_MASK
	.align		4
.L_5451:
        /*0098*/ 	.byte	0x03, 0x50
        /*009a*/ 	.short	0x0000


	//----- nvinfo : EIATTR_MAXREG_COUNT
	.align		4
        /*009c*/ 	.byte	0x03, 0x1b
        /*009e*/ 	.short	0x00ff


	//----- nvinfo : EIATTR_NUM_BARRIERS
	.align		4
        /*00a0*/ 	.byte	0x02, 0x4c
        /*00a2*/ 	.byte	0x01
	.zero		1


	//----- nvinfo : EIATTR_MERCURY_ISA_VERSION
	.align		4
        /*00a4*/ 	.byte	0x03, 0x5f
        /*00a6*/ 	.short	0x0101


	//----- nvinfo : EIATTR_VRC_CTA_INIT_COUNT
	.align		4
        /*00a8*/ 	.byte	0x02, 0x4a
	.zero		1
	.zero		1


	//----- nvinfo : EIATTR_EXIT_INSTR_OFFSETS
	.align		4
        /*00ac*/ 	.byte	0x04, 0x1c
        /*00ae*/ 	.short	(.L_5453 - .L_5452)


	//   ....[0]....
.L_5452:
        /*00b0*/ 	.word	0x00000110


	//   ....[1]....
        /*00b4*/ 	.word	0x00007380


	//   ....[2]....
        /*00b8*/ 	.word	0x00007520


	//   ....[3]....
        /*00bc*/ 	.word	0x00007640


	//----- nvinfo : EIATTR_CRS_STACK_SIZE
	.align		4
.L_5453:
        /*00c0*/ 	.byte	0x04, 0x1e
        /*00c2*/ 	.short	(.L_5455 - .L_5454)
.L_5454:
        /*00c4*/ 	.word	0x00000000


	//----- nvinfo : EIATTR_CBANK_PARAM_SIZE
	.align		4
.L_5455:
        /*00c8*/ 	.byte	0x03, 0x19
        /*00ca*/ 	.short	0x0048


	//----- nvinfo : EIATTR_PARAM_CBANK
	.align		4
        /*00cc*/ 	.byte	0x04, 0x0a
        /*00ce*/ 	.short	(.L_5457 - .L_5456)
	.align		4
.L_5456:
        /*00d0*/ 	.word	index@(.nv.constant0.contiguous_logsumexp2_f64)
        /*00d4*/ 	.short	0x0380
        /*00d6*/ 	.short	0x0048


	//----- nvinfo : EIATTR_SW_WAR
	.align		4
.L_5457:
        /*00d8*/ 	.byte	0x04, 0x36
        /*00da*/ 	.short	(.L_5459 - .L_5458)
.L_5458:
        /*00dc*/ 	.word	0x00000008
.L_5459:


//--------------------- .nv.info.uncontiguous_cumulate_logsumexp_f64 --------------------------
	.section	.nv.info.uncontiguous_cumulate_logsumexp_f64,"",@"SHT_CUDA_INFO"
	.sectionflags	@""
	.align	4


	//----- nvinfo : EIATTR_CUDA_API_VERSION
	.align		4
        /*0000*/ 	.byte	0x04, 0x37
        /*0002*/ 	.short	(.L_5461 - .L_5460)
.L_5460:
        /*0004*/ 	.word	0x00000082


	//----- nvinfo : EIATTR_KPARAM_INFO
	.align		4
.L_5461:
        /*0008*/ 	.byte	0x04, 0x17
        /*000a*/ 	.short	(.L_5463 - .L_5462)
.L_5462:
        /*000c*/ 	.word	0x00000000
        /*0010*/ 	.short	0x0005
        /*0012*/ 	.short	0x0028
        /*0014*/ 	.byte	0x00, 0xf0, 0x21, 0x00


	//----- nvinfo : EIATTR_KPARAM_INFO
	.align		4
.L_5463:
        /*0018*/ 	.byte	0x04, 0x17
        /*001a*/ 	.short	(.L_5465 - .L_5464)
.L_5464:
        /*001c*/ 	.word	0x00000000
        /*0020*/ 	.short	0x0004
        /*0022*/ 	.short	0x0020
        /*0024*/ 	.byte	0x00, 0xf0, 0x21, 0x00


	//----- nvinfo : EIATTR_KPARAM_INFO
	.align		4
.L_5465:
        /*0028*/ 	.byte	0x04, 0x17
        /*002a*/ 	.short	(.L_5467 - .L_5466)
.L_5466:
        /*002c*/ 	.word	0x00000000
        /*0030*/ 	.short	0x0003
        /*0032*/ 	.short	0x0018
        /*0034*/ 	.byte	0x00, 0xf5, 0x21, 0x00


	//----- nvinfo : EIATTR_KPARAM_INFO
	.align		4
.L_5467:
        /*0038*/ 	.byte	0x04, 0x17
        /*003a*/ 	.short	(.L_5469 - .L_5468)
.L_5468:
        /*003c*/ 	.word	0x00000000
        /*0040*/ 	.short	0x0002
        /*0042*/ 	.short	0x0010
        /*0044*/ 	.byte	0x00, 0xf5, 0x21, 0x00


	//----- nvinfo : EIATTR_KPARAM_INFO
	.align		4
.L_5469:
        /*0048*/ 	.byte	0x04, 0x17
        /*004a*/ 	.short	(.L_5471 - .L_5470)
.L_5470:
        /*004c*/ 	.word	0x00000000
        /*0050*/ 	.short	0x0001
        /*0052*/ 	.short	0x0008
        /*0054*/ 	.byte	0x00, 0xf5, 0x21, 0x00


	//----- nvinfo : EIATTR_KPARAM_INFO
	.align		4
.L_5471:
        /*0058*/ 	.byte	0x04, 0x17
        /*005a*/ 	.short	(.L_5473 - .L_5472)
.L_5472:
        /*005c*/ 	.word	0x00000000
        /*0060*/ 	.short	0x0000
        /*0062*/ 	.short	0x0000
        /*0064*/ 	.byte	0x00, 0xf5, 0x21, 0x00


	//----- nvinfo : EIATTR_SPARSE_MMA_MASK
	.align		4
.L_5473:
        /*0068*/ 	.byte	0x03, 0x50
        /*006a*/ 	.short	0x0000


	//----- nvinfo : EIATTR_MAXREG_COUNT
	.align		4
        /*006c*/ 	.byte	0x03, 0x1b
        /*006e*/ 	.short	0x00ff


	//----- nvinfo : EIATTR_NUM_BARRIERS
	.align		4
        /*0070*/ 	.byte	0x02, 0x4c
        /*0072*/ 	.byte	0x01
	.zero		1


	//----- nvinfo : EIATTR_MERCURY_ISA_VERSION
	.align		4
        /*0074*/ 	.byte	0x03, 0x5f
        /*0076*/ 	.short	0x0101


	//----- nvinfo : EIATTR_VRC_CTA_INIT_COUNT
	.align		4
        /*0078*/ 	.byte	0x02, 0x4a
	.zero		1
	.zero		1


	//----- nvinfo : EIATTR_EXIT_INSTR_OFFSETS
	.align		4
        /*007c*/ 	.byte	0x04, 0x1c
        /*007e*/ 	.short	(.L_5475 - .L_5474)


	//   ....[0]....
.L_5474:
        /*0080*/ 	.word	0x00006a10


	//   ....[1]....
        /*0084*/ 	.word	0x00006bb0


	//   ....[2]....
        /*0088*/ 	.word	0x00006c30


	//----- nvinfo : EIATTR_CRS_STACK_SIZE
	.align		4
.L_5475:
        /*008c*/ 	.byte	0x04, 0x1e
        /*008e*/ 	.short	(.L_5477 - .L_5476)
.L_5476:
        /*0090*/ 	.word	0x00000000


	//----- nvinfo : EIATTR_CBANK_PARAM_SIZE
	.align		4
.L_5477:
        /*0094*/ 	.byte	0x03, 0x19
        /*0096*/ 	.short	0x0030


	//----- nvinfo : EIATTR_PARAM_CBANK
	.align		4
        /*0098*/ 	.byte	0x04, 0x0a
        /*009a*/ 	.short	(.L_5479 - .L_5478)
	.align		4
.L_5478:
        /*009c*/ 	.word	index@(.nv.constant0.uncontiguous_cumulate_logsumexp_f64)
        /*00a0*/ 	.short	0x0380
        /*00a2*/ 	.short	0x0030


	//----- nvinfo : EIATTR_SW_WAR
	.align		4
.L_5479:
        /*00a4*/ 	.byte	0x04, 0x36
        /*00a6*/ 	.short	(.L_5481 - .L_5480)
.L_5480:
        /*00a8*/ 	.word	0x00000008
.L_5481:


//--------------------- .nv.info.uncontiguous_logsumexp_f64 --------------------------
	.section	.nv.info.uncontiguous_logsumexp_f64,"",@"SHT_CUDA_INFO"
	.sectionflags	@""
	.align	4


	//----- nvinfo : EIATTR_CUDA_API_VERSION
	.align		4
        /*0000*/ 	.byte	0x04, 0x37
        /*0002*/ 	.short	(.L_5483 - .L_5482)
.L_5482:
        /*0004*/ 	.word	0x00000082


	//----- nvinfo : EIATTR_KPARAM_INFO
	.align		4
.L_5483:
        /*0008*/ 	.byte	0x04, 0x17
        /*000a*/ 	.short	(.L_5485 - .L_5484)
.L_5484:
        /*000c*/ 	.word	0x00000000
        /*0010*/ 	.short	0x0005
        /*0012*/ 	.short	0x0028
        /*0014*/ 	.byte	0x00, 0xf0, 0x21, 0x00


	//----- nvinfo : EIATTR_KPARAM_INFO
	.align		4
.L_5485:
        /*0018*/ 	.byte	0x04, 0x17
        /*001a*/ 	.short	(.L_5487 - .L_5486)
.L_5486:
        /*001c*/ 	.word	0x00000000
        /*0020*/ 	.short	0x0004
        /*0022*/ 	.short	0x0020
        /*0024*/ 	.byte	0x00, 0xf0, 0x21, 0x00


	//----- nvinfo : EIATTR_KPARAM_INFO
	.align		4
.L_5487:
        /*0028*/ 	.byte	0x04, 0x17
        /*002a*/ 	.short	(.L_5489 - .L_5488)
.L_5488:
        /*002c*/ 	.word	0x00000000
        /*0030*/ 	.short	0x0003
        /*0032*/ 	.short	0x0018
        /*0034*/ 	.byte	0x00, 0xf5, 0x21, 0x00


	//----- nvinfo : EIATTR_KPARAM_INFO
	.align		4
.L_5489:
        /*0038*/ 	.byte	0x04, 0x17
        /*003a*/ 	.short	(.L_5491 - .L_5490)
.L_5490:
        /*003c*/ 	.word	0x00000000
        /*0040*/ 	.short	0x0002
        /*0042*/ 	.short	0x0010
        /*0044*/ 	.byte	0x00, 0xf5, 0x21, 0x00


	//----- nvinfo : EIATTR_KPARAM_INFO
	.align		4
.L_5491:
        /*0048*/ 	.byte	0x04, 0x17
        /*004a*/ 	.short	(.L_5493 - .L_5492)
.L_5492:
        /*004c*/ 	.word	0x00000000
        /*0050*/ 	.short	0x0001
        /*0052*/ 	.short	0x0008
        /*0054*/ 	.byte	0x00, 0xf5, 0x21, 0x00


	//----- nvinfo : EIATTR_KPARAM_INFO
	.align		4
.L_5493:
        /*0058*/ 	.byte	0x04, 0x17
        /*005a*/ 	.short	(.L_5495 - .L_5494)
.L_5494:
        /*005c*/ 	.word	0x00000000
        /*0060*/ 	.short	0x0000
        /*0062*/ 	.short	0x0000
        /*0064*/ 	.byte	0x00, 0xf5, 0x21, 0x00


	//----- nvinfo : EIATTR_SPARSE_MMA_MASK
	.align		4
.L_5495:
        /*0068*/ 	.byte	0x03, 0x50
        /*006a*/ 	.short	0x0000


	//----- nvinfo : EIATTR_MAXREG_COUNT
	.align		4
        /*006c*/ 	.byte	0x03, 0x1b
        /*006e*/ 	.short	0x00ff


	//----- nvinfo : EIATTR_NUM_BARRIERS
	.align		4
        /*0070*/ 	.byte	0x02, 0x4c
        /*0072*/ 	.byte	0x01
	.zero		1


	//----- nvinfo : EIATTR_MERCURY_ISA_VERSION
	.align		4
        /*0074*/ 	.byte	0x03, 0x5f
        /*0076*/ 	.short	0x0101


	//----- nvinfo : EIATTR_VRC_CTA_INIT_COUNT
	.align		4
        /*0078*/ 	.byte	0x02, 0x4a
	.zero		1
	.zero		1


	//----- nvinfo : EIATTR_EXIT_INSTR_OFFSETS
	.align		4
        /*007c*/ 	.byte	0x04, 0x1c
        /*007e*/ 	.short	(.L_5497 - .L_5496)


	//   ....[0]....
.L_5496:
        /*0080*/ 	.word	0x000072b0


	//   ....[1]....
        /*0084*/ 	.word	0x00007450


	//   ....[2]....
        /*0088*/ 	.word	0x000074d0


	//----- nvinfo : EIATTR_CRS_STACK_SIZE
	.align		4
.L_5497:
        /*008c*/ 	.byte	0x04, 0x1e
        /*008e*/ 	.short	(.L_5499 - .L_5498)
.L_5498:
        /*0090*/ 	.word	0x00000000


	//----- nvinfo : EIATTR_CBANK_PARAM_SIZE
	.align		4
.L_5499:
        /*0094*/ 	.byte	0x03, 0x19
        /*0096*/ 	.short	0x0030


	//----- nvinfo : EIATTR_PARAM_CBANK
	.align		4
        /*0098*/ 	.byte	0x04, 0x0a
        /*009a*/ 	.short	(.L_5501 - .L_5500)
	.align		4
.L_5500:
        /*009c*/ 	.word	index@(.nv.constant0.uncontiguous_logsumexp_f64)
        /*00a0*/ 	.short	0x0380
        /*00a2*/ 	.short	0x0030


	//----- nvinfo : EIATTR_SW_WAR
	.align		4
.L_5501:
        /*00a4*/ 	.byte	0x04, 0x36
        /*00a6*/ 	.short	(.L_5503 - .L_5502)
.L_5502:
        /*00a8*/ 	.word	0x00000008
.L_5503:


//--------------------- .nv.info.contiguous_cumulate_logsumexp_f64 --------------------------
	.section	.nv.info.contiguous_cumulate_logsumexp_f64,"",@"SHT_CUDA_INFO"
	.sectionflags	@""
	.align	4


	//----- nvinfo : EIATTR_CUDA_API_VERSION
	.align		4
        /*0000*/ 	.byte	0x04, 0x37
        /*0002*/ 	.short	(.L_5505 - .L_5504)
.L_5504:
        /*0004*/ 	.word	0x00000082


	//----- nvinfo : EIATTR_KPARAM_INFO
	.align		4
.L_5505:
        /*0008*/ 	.byte	0x04, 0x17
        /*000a*/ 	.short	(.L_5507 - .L_5506)
.L_5506:
        /*000c*/ 	.word	0x00000000
        /*0010*/ 	.short	0x0002
        /*0012*/ 	.short	0x0010
        /*0014*/ 	.byte	0x00, 0xf0, 0x21, 0x00


	//----- nvinfo : EIATTR_KPARAM_INFO
	.align		4
.L_5507:
        /*0018*/ 	.byte	0x04, 0x17
        /*001a*/ 	.short	(.L_5509 - .L_5508)
.L_5508:
        /*001c*/ 	.word	0x00000000
        /*0020*/ 	.short	0x0001
        /*0022*/ 	.short	0x0008
        /*0024*/ 	.byte	0x00, 0xf5, 0x21, 0x00


	//----- nvinfo : EIATTR_KPARAM_INFO
	.align		4
.L_5509:
        /*0028*/ 	.byte	0x04, 0x17
        /*002a*/ 	.short	(.L_5511 - .L_5510)
.L_5510:
        /*002c*/ 	.word	0x00000000
        /*0030*/ 	.short	0x0000
        /*0032*/ 	.short	0x0000
        /*0034*/ 	.byte	0x00, 0xf5, 0x21, 0x00


	//----- nvinfo : EIATTR_SPARSE_MMA_MASK
	.align		4
.L_5511:
        /*0038*/ 	.byte	0x03, 0x50
        /*003a*/ 	.short	0x0000


	//----- nvinfo : EIATTR_MAXREG_COUNT
	.align		4
        /*003c*/ 	.byte	0x03, 0x1b
        /*003e*/ 	.short	0x00ff


	//----- nvinfo : EIATTR_NUM_BARRIERS
	.align		4
        /*0040*/ 	.byte	0x02, 0x4c
        /*0042*/ 	.byte	0x01
	.zero		1


	//----- nvinfo : EIATTR_MERCURY_ISA_VERSION
	.align		4
        /*0044*/ 	.byte	0x03, 0x5f
        /*0046*/ 	.short	0x0101


	//----- nvinfo : EIATTR_VRC_CTA_INIT_COUNT
	.align		4
        /*0048*/ 	.byte	0x02, 0x4a
	.zero		1
	.zero		1


	//----- nvinfo : EIATTR_EXIT_INSTR_OFFSETS
	.align		4
        /*004c*/ 	.byte	0x04, 0x1c
        /*004e*/ 	.short	(.L_5513 - .L_5512)


	//   ....[0]....
.L_5512:
        /*0050*/ 	.word	0x00000340


	//   ....[1]....
        /*0054*/ 	.word	0x000004e0


	//   ....[2]....
        /*0058*/ 	.word	0x00000560


	//----- nvinfo : EIATTR_CRS_STACK_SIZE
	.align		4
.L_5513:
        /*005c*/ 	.byte	0x04, 0x1e
        /*005e*/ 	.short	(.L_5515 - .L_5514)
.L_5514:
        /*0060*/ 	.word	0x00000000


	//----- nvinfo : EIATTR_CBANK_PARAM_SIZE
	.align		4
.L_5515:
        /*0064*/ 	.byte	0x03, 0x19
        /*0066*/ 	.short	0x0018


	//----- nvinfo : EIATTR_PARAM_CBANK
	.align		4
        /*0068*/ 	.byte	0x04, 0x0a
        /*006a*/ 	.short	(.L_5517 - .L_5516)
	.align		4
.L_5516:
        /*006c*/ 	.word	index@(.nv.constant0.contiguous_cumulate_logsumexp_f64)
        /*0070*/ 	.short	0x0380
        /*0072*/ 	.short	0x0018


	//----- nvinfo : EIATTR_SW_WAR
	.align		4
.L_5517:
        /*0074*/ 	.byte	0x04, 0x36
        /*0076*/ 	.short	(.L_5519 - .L_5518)
.L_5518:
        /*0078*/ 	.word	0x00000008
.L_5519:


//--------------------- .nv.info.contiguous_logsumexp_f64 --------------------------
	.section	.nv.info.contiguous_logsumexp_f64,"",@"SHT_CUDA_INFO"
	.sectionflags	@""
	.align	4


	//----- nvinfo : EIATTR_CUDA_API_VERSION
	.align		4
        /*0000*/ 	.byte	0x04, 0x37
        /*0002*/ 	.short	(.L_5521 - .L_5520)
.L_5520:
        /*0004*/ 	.word	0x00000082


	//----- nvinfo : EIATTR_KPARAM_INFO
	.align		4
.L_5521:
        /*0008*/ 	.byte	0x04, 0x17
        /*000a*/ 	.short	(.L_5523 - .L_5522)
.L_5522:
        /*000c*/ 	.word	0x00000000
        /*0010*/ 	.short	0x0002
        /*0012*/ 	.short	0x0010
        /*0014*/ 	.byte	0x00, 0xf0, 0x21, 0x00


	//----- nvinfo : EIATTR_KPARAM_INFO
	.align		4
.L_5523:
        /*0018*/ 	.byte	0x04, 0x17
        /*001a*/ 	.short	(.L_5525 - .L_5524)
.L_5524:
        /*001c*/ 	.word	0x00000000
        /*0020*/ 	.short	0x0001
        /*0022*/ 	.short	0x0008
        /*0024*/ 	.byte	0x00, 0xf5, 0x21, 0x00


	//----- nvinfo : EIATTR_KPARAM_INFO
	.align		4
.L_5525:
        /*0028*/ 	.byte	0x04, 0x17
        /*002a*/ 	.short	(.L_5527 - .L_5526)
.L_5526:
        /*002c*/ 	.word	0x00000000
        /*0030*/ 	.short	0x0000
        /*0032*/ 	.short	0x0000
        /*0034*/ 	.byte	0x00, 0xf5, 0x21, 0x00


	//----- nvinfo : EIATTR_SPARSE_MMA_MASK
	.align		4
.L_5527:
        /*0038*/ 	.byte	0x03, 0x50
        /*003a*/ 	.short	0x0000


	//----- nvinfo : EIATTR_MAXREG_COUNT
	.align		4
        /*003c*/ 	.byte	0x03, 0x1b
        /*003e*/ 	.short	0x00ff


	//----- nvinfo : EIATTR_NUM_BARRIERS
	.align		4
        /*0040*/ 	.byte	0x02, 0x4c
        /*0042*/ 	.byte	0x01
	.zero		1


	//----- nvinfo : EIATTR_MERCURY_ISA_VERSION
	.align		4
        /*0044*/ 	.byte	0x03, 0x5f
        /*0046*/ 	.short	0x0101


	//----- nvinfo : EIATTR_VRC_CTA_INIT_COUNT
	.align		4
        /*0048*/ 	.byte	0x02, 0x4a
	.zero		1
	.zero		1


	//----- nvinfo : EIATTR_EXIT_INSTR_OFFSETS
	.align		4
        /*004c*/ 	.byte	0x04, 0x1c
        /*004e*/ 	.short	(.L_5529 - .L_5528)


	//   ....[0]....
.L_5528:
        /*0050*/ 	.word	0x00000cc0


	//   ....[1]....
        /*0054*/ 	.word	0x00000e60


	//   ....[2]....
        /*0058*/ 	.word	0x00000ee0


	//----- nvinfo : EIATTR_CRS_STACK_SIZE
	.align		4
.L_5529:
        /*005c*/ 	.byte	0x04, 0x1e
        /*005e*/ 	.short	(.L_5531 - .L_5530)
.L_5530:
        /*0060*/ 	.word	0x00000000


	//----- nvinfo : EIATTR_CBANK_PARAM_SIZE
	.align		4
.L_5531:
        /*0064*/ 	.byte	0x03, 0x19
        /*0066*/ 	.short	0x0018


	//----- nvinfo : EIATTR_PARAM_CBANK
	.align		4
        /*0068*/ 	.byte	0x04, 0x0a
        /*006a*/ 	.short	(.L_5533 - .L_5532)
	.align		4
.L_5532:
        /*006c*/ 	.word	index@(.nv.constant0.contiguous_logsumexp_f64)
        /*0070*/ 	.short	0x0380
        /*0072*/ 	.short	0x0018


	//----- nvinfo : EIATTR_SW_WAR
	.align		4
.L_5533:
        /*0074*/ 	.byte	0x04, 0x36
        /*0076*/ 	.short	(.L_5535 - .L_5534)
.L_5534:
        /*0078*/ 	.word	0x00000008
.L_5535:


//--------------------- .nv.info.contiguous_logsumexp33_f32 --------------------------
	.section	.nv.info.contiguous_logsumexp33_f32,"",@"SHT_CUDA_INFO"
	.sectionflags	@""
	.align	4


	//----- nvinfo : EIATTR_CUDA_API_VERSION
	.align		4
        /*0000*/ 	.byte	0x04, 0x37
        /*0002*/ 	.short	(.L_5537 - .L_5536)
.L_5536:
        /*0004*/ 	.word	0x00000082


	//----- nvinfo : EIATTR_KPARAM_INFO
	.align		4
.L_5537:
        /*0008*/ 	.byte	0x04, 0x17
        /*000a*/ 	.short	(.L_5539 - .L_5538)
.L_5538:
        /*000c*/ 	.word	0x00000000
        /*0010*/ 	.short	0x0004
        /*0012*/ 	.short	0x0020
        /*0014*/ 	.byte	0x00, 0xf0, 0x21, 0x00


	//----- nvinfo : EIATTR_KPARAM_INFO
	.align		4
.L_5539:
        /*0018*/ 	.byte	0x04, 0x17
        /*001a*/ 	.short	(.L_5541 - .L_5540)
.L_5540:
        /*001c*/ 	.word	0x00000000
        /*0020*/ 	.short	0x0003
        /*0022*/ 	.short	0x0018
        /*0024*/ 	.byte	0x00, 0xf0, 0x21, 0x00


	//----- nvinfo : EIATTR_KPARAM_INFO
	.align		4
.L_5541:
        /*0028*/ 	.byte	0x04, 0x17
        /*002a*/ 	.short	(.L_5543 - .L_5542)
.L_5542:
        /*002c*/ 	.word	0x00000000
        /*0030*/ 	.short	0x0002
        /*0032*/ 	.short	0x0010
        /*0034*/ 	.byte	0x00, 0xf0, 0x21, 0x00


	//----- nvinfo : EIATTR_KPARAM_INFO
	.align		4
.L_5543:
        /*0038*/ 	.byte	0x04, 0x17
        /*003a*/ 	.short	(.L_5545 - .L_5544)
.L_5544:
        /*003c*/ 	.word	0x00000000
        /*0040*/ 	.short	0x0001
        /*0042*/ 	.short	0x0008
        /*0044*/ 	.byte	0x00, 0xf5, 0x21, 0x00


	//----- nvinfo : EIATTR_KPARAM_INFO
	.align		4
.L_5545:
        /*0048*/ 	.byte	0x04, 0x17
        /*004a*/ 	.short	(.L_5547 - .L_5546)
.L_5546:
        /*004c*/ 	.word	0x00000000
        /*0050*/ 	.short	0x0000
        /*0052*/ 	.short	0x0000
        /*0054*/ 	.byte	0x00, 0xf5, 0x21, 0x00


	//----- nvinfo : EIATTR_SPARSE_MMA_MASK
	.align		4
.L_5547:
        /*0058*/ 	.byte	0x03, 0x50
        /*005a*/ 	.short	0x0000


	//----- nvinfo : EIATTR_MAXREG_COUNT
	.align		4
        /*005c*/ 	.byte	0x03, 0x1b
        /*005e*/ 	.short	0x00ff


	//----- nvinfo : EIATTR_NUM_BARRIERS
	.align		4
        /*0060*/ 	.byte	0x02, 0x4c
        /*0062*/ 	.byte	0x01
	.zero		1


	//----- nvinfo : EIATTR_MERCURY_ISA_VERSION
	.align		4
        /*0064*/ 	.byte	0x03, 0x5f
        /*0066*/ 	.short	0x0101


	//----- nvinfo : EIATTR_VRC_CTA_INIT_COUNT
	.align		4
        /*0068*/ 	.byte	0x02, 0x4a
	.zero		1
	.zero		1


	//----- nvinfo : EIATTR_EXIT_INSTR_OFFSETS
	.align		4
        /*006c*/ 	.byte	0x04, 0x1c
        /*006e*/ 	.short	(.L_5549 - .L_5548)


	//   ....[0]....
.L_5548:
        /*0070*/ 	.word	0x00000150


	//   ....[1]....
        /*0074*/ 	.word	0x000001e0


	//   ....[2]....
        /*0078*/ 	.word	0x00000810


	//----- nvinfo : EIATTR_CBANK_PARAM_SIZE
	.align		4
.L_5549:
        /*007c*/ 	.byte	0x03, 0x19
        /*007e*/ 	.short	0x0028


	//----- nvinfo : EIATTR_PARAM_CBANK
	.align		4
        /*0080*/ 	.byte	0x04, 0x0a
        /*0082*/ 	.short	(.L_5551 - .L_5550)
	.align		4
.L_5550:
        /*0084*/ 	.word	index@(.nv.constant0.contiguous_logsumexp33_f32)
        /*0088*/ 	.short	0x0380
        /*008a*/ 	.short	0x0028


	//----- nvinfo : EIATTR_SW_WAR
	.align		4
.L_5551:
        /*008c*/ 	.byte	0x04, 0x36
        /*008e*/ 	.short	(.L_5553 - .L_5552)
.L_5552:
        /*0090*/ 	.word	0x00000008
.L_5553:


//--------------------- .nv.info.contiguous_logsumexp3_f32 --------------------------
	.section	.nv.info.contiguous_logsumexp3_f32,"",@"SHT_CUDA_INFO"
	.sectionflags	@""
	.align	4


	//----- nvinfo : EIATTR_CUDA_API_VERSION
	.align		4
        /*0000*/ 	.byte	0x04, 0x37
        /*0002*/ 	.short	(.L_5555 - .L_5554)
.L_5554:
        /*0004*/ 	.word	0x00000082


	//----- nvinfo : EIATTR_KPARAM_INFO
	.align		4
.L_5555:
        /*0008*/ 	.byte	0x04, 0x17
        /*000a*/ 	.short	(.L_5557 - .L_5556)
.L_5556:
        /*000c*/ 	.word	0x00000000
        /*0010*/ 	.short	0x0006
        /*0012*/ 	.short	0x0030
        /*0014*/ 	.byte	0x00, 0xf0, 0x21, 0x00


	//----- nvinfo : EIATTR_KPARAM_INFO
	.align		4
.L_5557:
        /*0018*/ 	.byte	0x04, 0x17
        /*001a*/ 	.short	(.L_5559 - .L_5558)
.L_5558:
        /*001c*/ 	.word	0x00000000
        /*0020*/ 	.short	0x0005
        /*0022*/ 	.short	0x0028
        /*0024*/ 	.byte	0x00, 0xf0, 0x21, 0x00


	//----- nvinfo : EIATTR_KPARAM_INFO
	.align		4
.L_5559:
        /*0028*/ 	.byte	0x04, 0x17
        /*002a*/ 	.short	(.L_5561 - .L_5560)
.L_5560:
        /*002c*/ 	.word	0x00000000
        /*0030*/ 	.short	0x0004
        /*0032*/ 	.short	0x0020
        /*0034*/ 	.byte	0x00, 0xf0, 0x21, 0x00


	//----- nvinfo : EIATTR_KPARAM_INFO
	.align		4
.L_5561:
        /*0038*/ 	.byte	0x04, 0x17
        /*003a*/ 	.short	(.L_5563 - .L_5562)
.L_5562:
        /*003c*/ 	.word	0x00000000
        /*0040*/ 	.short	0x0003
        /*0042*/ 	.short	0x0018
        /*0044*/ 	.byte	0x00, 0xf5, 0x21, 0x00


	//----- nvinfo : EIATTR_KPARAM_INFO
	.align		4
.L_5563:
        /*0048*/ 	.byte	0x04, 0x17
        /*004a*/ 	.short	(.L_5565 - .L_5564)
.L_5564:
        /*004c*/ 	.word	0x00000000
        /*0050*/ 	.short	0x0002
        /*0052*/ 	.short	0x0010
        /*0054*/ 	.byte	0x00, 0xf5, 0x21, 0x00


	//----- nvinfo : EIATTR_KPARAM_INFO
	.align		4
.L_5565:
        /*0058*/ 	.byte	0x04, 0x17
        /*005a*/ 	.short	(.L_5567 - .L_5566)
.L_5566:
        /*005c*/ 	.word	0x00000000
        /*0060*/ 	.short	0x0001
        /*0062*/ 	.short	0x0008
        /*0064*/ 	.byte	0x00, 0xf5, 0x21, 0x00


	//----- nvinfo : EIATTR_KPARAM_INFO
	.align		4
.L_5567:
        /*0068*/ 	.byte	0x04, 0x17
        /*006a*/ 	.short	(.L_5569 - .L_5568)
.L_5568:
        /*006c*/ 	.word	0x00000000
        /*0070*/ 	.short	0x0000
        /*0072*/ 	.short	0x0000
        /*0074*/ 	.byte	0x00, 0xf5, 0x21, 0x00


	//----- nvinfo : EIATTR_SPARSE_MMA_MASK
	.align		4
.L_5569:
        /*0078*/ 	.byte	0x03, 0x50
        /*007a*/ 	.short	0x0000


	//----- nvinfo : EIATTR_MAXREG_COUNT
	.align		4
        /*007c*/ 	.byte	0x03, 0x1b
        /*007e*/ 	.short	0x00ff


	//----- nvinfo : EIATTR_NUM_BARRIERS
	.align		4
        /*0080*/ 	.byte	0x02, 0x4c
        /*0082*/ 	.byte	0x01
	.zero		1


	//----- nvinfo : EIATTR_MERCURY_ISA_VERSION
	.align		4
        /*0084*/ 	.byte	0x03, 0x5f
        /*0086*/ 	.short	0x0101


	//----- nvinfo : EIATTR_VRC_CTA_INIT_COUNT
	.align		4
        /*0088*/ 	.byte	0x02, 0x4a
	.zero		1
	.zero		1


	//----- nvinfo : EIATTR_EXIT_INSTR_OFFSETS
	.align		4
        /*008c*/ 	.byte	0x04, 0x1c
        /*008e*/ 	.short	(.L_5571 - .L_5570)


	//   ....[0]....
.L_5570:
        /*0090*/ 	.word	0x00000150


	//   ....[1]....
        /*0094*/ 	.word	0x000031c0


	//   ....[2]....
        /*0098*/ 	.word	0x00003860


	//----- nvinfo : EIATTR_CRS_STACK_SIZE
	.align		4
.L_5571:
        /*009c*/ 	.byte	0x04, 0x1e
        /*009e*/ 	.short	(.L_5573 - .L_5572)
.L_5572:
        /*00a0*/ 	.word	0x00000000


	//----- nvinfo : EIATTR_CBANK_PARAM_SIZE
	.align		4
.L_5573:
        /*00a4*/ 	.byte	0x03, 0x19
        /*00a6*/ 	.short	0x0038


	//----- nvinfo : EIATTR_PARAM_CBANK
	.align		4
        /*00a8*/ 	.byte	0x04, 0x0a
        /*00aa*/ 	.short	(.L_5575 - .L_5574)
	.align		4
.L_5574:
        /*00ac*/ 	.word	index@(.nv.constant0.contiguous_logsumexp3_f32)
        /*00b0*/ 	.short	0x0380
        /*00b2*/ 	.short	0x0038


	//----- nvinfo : EIATTR_SW_WAR
	.align		4
.L_5575:
        /*00b4*/ 	.byte	0x04, 0x36
        /*00b6*/ 	.short	(.L_5577 - .L_5576)
.L_5576:
        /*00b8*/ 	.word	0x00000008
.L_5577:


//--------------------- .nv.info.contiguous_logsumexp22_f32 --------------------------
	.section	.nv.info.contiguous_logsumexp22_f32,"",@"SHT_CUDA_INFO"
	.sectionflags	@""
	.align	4


	//----- nvinfo : EIATTR_CUDA_API_VERSION
	.align		4
        /*0000*/ 	.byte	0x04, 0x37
        /*0002*/ 	.short	(.L_5579 - .L_5578)
.L_5578:
        /*0004*/ 	.word	0x00000082


	//----- nvinfo : EIATTR_KPARAM_INFO
	.align		4
.L_5579:
        /*0008*/ 	.byte	0x04, 0x17
        /*000a*/ 	.short	(.L_5581 - .L_5580)
.L_5580:
        /*000c*/ 	.word	0x00000000
        /*0010*/ 	.short	0x0005
        /*0012*/ 	.short	0x0028
        /*0014*/ 	.byte	0x00, 0xf0, 0x21, 0x00


	//----- nvinfo : EIATTR_KPARAM_INFO
	.align		4
.L_5581:
        /*0018*/ 	.byte	0x04, 0x17
        /*001a*/ 	.short	(.L_5583 - .L_5582)
.L_5582:
        /*001c*/ 	.word	0x00000000
        /*0020*/ 	.short	0x0004
        /*0022*/ 	.short	0x0020
        /*0024*/ 	.byte	0x00, 0xf0, 0x21, 0x00


	//----- nvinfo : EIATTR_KPARAM_INFO
	.align		4
.L_5583:
        /*0028*/ 	.byte	0x04, 0x17
        /*002a*/ 	.short	(.L_5585 - .L_5584)
.L_5584:
        /*002c*/ 	.word	0x00000000
        /*0030*/ 	.short	0x0003
        /*0032*/ 	.short	0x0018
        /*0034*/ 	.byte	0x00, 0xf0, 0x21, 0x00


	//----- nvinfo : EIATTR_KPARAM_INFO
	.align		4
.L_5585:
        /*0038*/ 	.byte	0x04, 0x17
        /*003a*/ 	.short	(.L_5587 - .L_5586)
.L_5586:
        /*003c*/ 	.word	0x00000000
        /*0040*/ 	.short	0x0002
        /*0042*/ 	.short	0x0010
        /*0044*/ 	.byte	0x00, 0xf0, 0x21, 0x00


	//----- nvinfo : EIATTR_KPARAM_INFO
	.align		4
.L_5587:
        /*0048*/ 	.byte	0x04, 0x17
        /*004a*/ 	.short	(.L_5589 - .L_5588)
.L_5588:
        /*004c*/ 	.word	0x00000000
        /*0050*/ 	.short	0x0001
        /*0052*/ 	.short	0x0008
        /*0054*/ 	.byte	0x00, 0xf5, 0x21, 0x00


	//----- nvinfo : EIATTR_KPARAM_INFO
	.align		4
.L_5589:
        /*0058*/ 	.byte	0x04, 0x17
        /*005a*/ 	.short	(.L_5591 - .L_5590)
.L_5590:
        /*005c*/ 	.word	0x00000000
        /*0060*/ 	.short	0x0000
        /*0062*/ 	.short	0x0000
        /*0064*/ 	.byte	0x00, 0xf5, 0x21, 0x00


	//----- nvinfo : EIATTR_SPARSE_MMA_MASK
	.align		4
.L_5591:
        /*0068*/ 	.byte	0x03, 0x50
        /*006a*/ 	.short	0x0000


	//----- nvinfo : EIATTR_MAXREG_COUNT
	.align		4
        /*006c*/ 	.byte	0x03, 0x1b
        /*006e*/ 	.short	0x00ff


	//----- nvinfo : EIATTR_NUM_BARRIERS
	.align		4
        /*0070*/ 	.byte	0x02, 0x4c
        /*0072*/ 	.byte	0x01
	.zero		1


	//----- nvinfo : EIATTR_MERCURY_ISA_VERSION
	.align		4
        /*0074*/ 	.byte	0x03, 0x5f
        /*0076*/ 	.short	0x0101


	//----- nvinfo : EIATTR_VRC_CTA_INIT_COUNT
	.align		4
        /*0078*/ 	.byte	0x02, 0x4a
	.zero		1
	.zero		1


	//----- nvinfo : EIATTR_EXIT_INSTR_OFFSETS
	.align		4
        /*007c*/ 	.byte	0x04, 0x1c
        /*007e*/ 	.short	(.L_5593 - .L_5592)


	//   ....[0]....
.L_5592:
        /*0080*/ 	.word	0x00000110


	//   ....[1]....
        /*0084*/ 	.word	0x000004a0


	//   ....[2]....
        /*0088*/ 	.word	0x00000640


	//   ....[3]....
        /*008c*/ 	.word	0x00000760


	//----- nvinfo : EIATTR_CRS_STACK_SIZE
	.align		4
.L_5593:
        /*0090*/ 	.byte	0x04, 0x1e
        /*0092*/ 	.short	(.L_5595 - .L_5594)
.L_5594:
        /*0094*/ 	.word	0x00000000


	//----- nvinfo : EIATTR_CBANK_PARAM_SIZE
	.align		4
.L_5595:
        /*0098*/ 	.byte	0x03, 0x19
        /*009a*/ 	.short	0x0030


	//----- nvinfo : EIATTR_PARAM_CBANK
	.align		4
        /*009c*/ 	.byte	0x04, 0x0a
        /*009e*/ 	.short	(.L_5597 - .L_5596)
	.align		4
.L_5596:
        /*00a0*/ 	.word	index@(.nv.constant0.contiguous_logsumexp22_f32)
        /*00a4*/ 	.short	0x0380
        /*00a6*/ 	.short	0x0030


	//----- nvinfo : EIATTR_SW_WAR
	.align		4
.L_5597:
        /*00a8*/ 	.byte	0x04, 0x36
        /*00aa*/ 	.short	(.L_5599 - .L_5598)
.L_5598:
        /*00ac*/ 	.word	0x00000008
.L_5599:


//--------------------- .nv.info.contiguous_logsumexp2_f32 --------------------------
	.section	.nv.info.contiguous_logsumexp2_f32,"",@"SHT_CUDA_INFO"
	.sectionflags	@""
	.align	4


	//----- nvinfo : EIATTR_CUDA_API_VERSION
	.align		4
        /*0000*/ 	.byte	0x04, 0x37
        /*0002*/ 	.short	(.L_5601 - .L_5600)
.L_5600:
        /*0004*/ 	.word	0x00000082


	//----- nvinfo : EIATTR_KPARAM_INFO
	.align		4
.L_5601:
        /*0008*/ 	.byte	0x04, 0x17
        /*000a*/ 	.short	(.L_5603 - .L_5602)
.L_5602:
        /*000c*/ 	.word	0x00000000
        /*0010*/ 	.short	0x0008
        /*0012*/ 	.short	0x0040
        /*0014*/ 	.byte	0x00, 0xf0, 0x21, 0x00


	//----- nvinfo : EIATTR_KPARAM_INFO
	.align		4
.L_5603:
        /*0018*/ 	.byte	0x04, 0x17
        /*001a*/ 	.short	(.L_5605 - .L_5604)
.L_5604:
        /*001c*/ 	.word	0x00000000
        /*0020*/ 	.short	0x0007
        /*0022*/ 	.short	0x0038
        /*0024*/ 	.byte	0x00, 0xf0, 0x21, 0x00


	//----- nvinfo : EIATTR_KPARAM_INFO
	.align		4
.L_5605:
        /*0028*/ 	.byte	0x04, 0x17
        /*002a*/ 	.short	(.L_5607 - .L_5606)
.L_5606:
        /*002c*/ 	.word	0x00000000
        /*0030*/ 	.short	0x0006
        /*0032*/ 	.short	0x0030
        /*0034*/ 	.byte	0x00, 0xf0, 0x21, 0x00


	//----- nvinfo : EIATTR_KPARAM_INFO
	.align		4
.L_5607:
        /*0038*/ 	.byte	0x04, 0x17
        /*003a*/ 	.short	(.L_5609 - .L_5608)
.L_5608:
        /*003c*/ 	.word	0x00000000
        /*0040*/ 	.short	0x0005
        /*0042*/ 	.short	0x0028
        /*0044*/ 	.byte	0x00, 0xf0, 0x21, 0x00


	//----- nvinfo : EIATTR_KPARAM_INFO
	.align		4
.L_5609:
        /*0048*/ 	.byte	0x04, 0x17
        /*004a*/ 	.short	(.L_5611 - .L_5610)
.L_5610:
        /*004c*/ 	.word	0x00000000
        /*0050*/ 	.short	0x0004
        /*0052*/ 	.short	0x0020
        /*0054*/ 	.byte	0x00, 0xf0, 0x21, 0x00


	//----- nvinfo : EIATTR_KPARAM_INFO
	.align		4
.L_5611:
        /*0058*/ 	.byte	0x04, 0x17
        /*005a*/ 	.short	(.L_5613 - .L_5612)
.L_5612:
        /*005c*/ 	.word	0x00000000
        /*0060*/ 	.short	0x0003
        /*0062*/ 	.short	0x0018
        /*0064*/ 	.byte	0x00, 0xf5, 0x21, 0x00


	//----- nvinfo : EIATTR_KPARAM_INFO
	.align		4
.L_5613:
        /*0068*/ 	.byte	0x04, 0x17
        /*006a*/ 	.short	(.L_5615 - .L_5614)
.L_5614:
        /*006c*/ 	.word	0x00000000
        /*0070*/ 	.short	0x0002
        /*0072*/ 	.short	0x0010
        /*0074*/ 	.byte	0x00, 0xf5, 0x21, 0x00


	//----- nvinfo : EIATTR_KPARAM_INFO
	.align		4
.L_5615:
        /*0078*/ 	.byte	0x04, 0x17
        /*007a*/ 	.short	(.L_5617 - .L_5616)
.L_5616:
        /*007c*/ 	.word	0x00000000
        /*0080*/ 	.short	0x0001
        /*0082*/ 	.short	0x0008
        /*0084*/ 	.byte	0x00, 0xf5, 0x21, 0x00


	//----- nvinfo : EIATTR_KPARAM_INFO
	.align		4
.L_5617:
        /*0088*/ 	.byte	0x04, 0x17
        /*008a*/ 	.short	(.L_5619 - .L_5618)
.L_5618:
        /*008c*/ 	.word	0x00000000
        /*0090*/ 	.short	0x0000
        /*0092*/ 	.short	0x0000
        /*0094*/ 	.byte	0x00, 0xf5, 0x21, 0x00


	//----- nvinfo : EIATTR_SPARSE_MMA_MASK
	.align		4
.L_5619:
        /*0098*/ 	.byte	0x03, 0x50
        /*009a*/ 	.short	0x0000


	//----- nvinfo : EIATTR_MAXREG_COUNT
	.align		4
        /*009c*/ 	.byte	0x03, 0x1b
        /*009e*/ 	.short	0x00ff


	//----- nvinfo : EIATTR_NUM_BARRIERS
	.align		4
        /*00a0*/ 	.byte	0x02, 0x4c
        /*00a2*/ 	.byte	0x01
	.zero		1


	//----- nvinfo : EIATTR_MERCURY_ISA_VERSION
	.align		4
        /*00a4*/ 	.byte	0x03, 0x5f
        /*00a6*/ 	.short	0x0101


	//----- nvinfo : EIATTR_VRC_CTA_INIT_COUNT
	.align		4
        /*00a8*/ 	.byte	0x02, 0x4a
	.zero		1
	.zero		1


	//----- nvinfo : EIATTR_EXIT_INSTR_OFFSETS
	.align		4
        /*00ac*/ 	.byte	0x04, 0x1c
        /*00ae*/ 	.short	(.L_5621 - .L_5620)


	//   ....[0]....
.L_5620:
        /*00b0*/ 	.word	0x00000110


	//   ....[1]....
        /*00b4*/ 	.word	0x000069e0


	//   ....[2]....
        /*00b8*/ 	.word	0x00006b80


	//   ....[3]....
        /*00bc*/ 	.word	0x00006ca0


	//----- nvinfo : EIATTR_CRS_STACK_SIZE
	.align		4
.L_5621:
        /*00c0*/ 	.byte	0x04, 0x1e
        /*00c2*/ 	.short	(.L_5623 - .L_5622)
.L_5622:
        /*00c4*/ 	.word	0x00000000


	//----- nvinfo : EIATTR_CBANK_PARAM_SIZE
	.align		4
.L_5623:
        /*00c8*/ 	.byte	0x03, 0x19
        /*00ca*/ 	.short	0x0048


	//----- nvinfo : EIATTR_PARAM_CBANK
	.align		4
        /*00cc*/ 	.byte	0x04, 0x0a
        /*00ce*/ 	.short	(.L_5625 - .L_5624)
	.align		4
.L_5624:
        /*00d0*/ 	.word	index@(.nv.constant0.contiguous_logsumexp2_f32)
        /*00d4*/ 	.short	0x0380
        /*00d6*/ 	.short	0x0048


	//----- nvinfo : EIATTR_SW_WAR
	.align		4
.L_5625:
        /*00d8*/ 	.byte	0x04, 0x36
        /*00da*/ 	.short	(.L_5627 - .L_5626)
.L_5626:
        /*00dc*/ 	.word	0x00000008
.L_5627:


//--------------------- .nv.info.uncontiguous_cumulate_logsumexp_f32 --------------------------
	.section	.nv.info.uncontiguous_cumulate_logsumexp_f32,"",@"SHT_CUDA_INFO"
	.sectionflags	@""
	.align	4


	//----- nvinfo : EIATTR_CUDA_API_VERSION
	.align		4
        /*0000*/ 	.byte	0x04, 0x37
        /*0002*/ 	.short	(.L_5629 - .L_5628)
.L_5628:
        /*0004*/ 	.word	0x00000082


	//----- nvinfo : EIATTR_KPARAM_INFO
	.align		4
.L_5629:
        /*0008*/ 	.byte	0x04, 0x17
        /*000a*/ 	.short	(.L_5631 - .L_5630)
.L_5630:
        /*000c*/ 	.word	0x00000000
        /*0010*/ 	.short	0x0005
        /*0012*/ 	.short	0x0028
        /*0014*/ 	.byte	0x00, 0xf0, 0x21, 0x00


	//----- nvinfo : EIATTR_KPARAM_INFO
	.align		4
.L_5631:
        /*0018*/ 	.byte	0x04, 0x17
        /*001a*/ 	.short	(.L_5633 - .L_5632)
.L_5632:
        /*001c*/ 	.word	0x00000000
        /*0020*/ 	.short	0x0004
        /*0022*/ 	.short	0x0020
        /*0024*/ 	.byte	0x00, 0xf0, 0x21, 0x00


	//----- nvinfo : EIATTR_KPARAM_INFO
	.align		4
.L_5633:
        /*0028*/ 	.byte	0x04, 0x17
        /*002a*/ 	.short	(.L_5635 - .L_5634)
.L_5634:
        /*002c*/ 	.word	0x00000000
        /*0030*/ 	.short	0x0003
        /*0032*/ 	.short	0x0018
        /*0034*/ 	.byte	0x00, 0xf5, 0x21, 0x00


	//----- nvinfo : EIATTR_KPARAM_INFO
	.align		4
.L_5635:
        /*0038*/ 	.byte	0x04, 0x17
        /*003a*/ 	.short	(.L_5637 - .L_5636)
.L_5636:
        /*003c*/ 	.word	0x00000000
        /*0040*/ 	.short	0x0002
        /*0042*/ 	.short	0x0010
        /*0044*/ 	.byte	0x00, 0xf5, 0x21, 0x00


	//----- nvinfo : EIATTR_KPARAM_INFO
	.align		4
.L_5637:
        /*0048*/ 	.byte	0x04, 0x17
        /*004a*/ 	.short	(.L_5639 - .L_5638)
.L_5638:
        /*004c*/ 	.word	0x00000000
        /*0050*/ 	.short	0x0001
        /*0052*/ 	.short	0x0008
        /*0054*/ 	.byte	0x00, 0xf5, 0x21, 0x00


	//----- nvinfo : EIATTR_KPARAM_INFO
	.align		4
.L_5639:
        /*0058*/ 	.byte	0x04, 0x17
        /*005a*/ 	.short	(.L_5641 - .L_5640)
.L_5640:
        /*005c*/ 	.word	0x00000000
        /*0060*/ 	.short	0x0000
        /*0062*/ 	.short	0x0000
        /*0064*/ 	.byte	0x00, 0xf5, 0x21, 0x00


	//----- nvinfo : EIATTR_SPARSE_MMA_MASK
	.align		4
.L_5641:
        /*0068*/ 	.byte	0x03, 0x50
        /*006a*/ 	.short	0x0000


	//----- nvinfo : EIATTR_MAXREG_COUNT
	.align		4
        /*006c*/ 	.byte	0x03, 0x1b
        /*006e*/ 	.short	0x00ff


	//----- nvinfo : EIATTR_NUM_BARRIERS
	.align		4
        /*0070*/ 	.byte	0x02, 0x4c
        /*0072*/ 	.byte	0x01
	.zero		1


	//----- nvinfo : EIATTR_MERCURY_ISA_VERSION
	.align		4
        /*0074*/ 	.byte	0x03, 0x5f
        /*0076*/ 	.short	0x0101


	//----- nvinfo : EIATTR_VRC_CTA_INIT_COUNT
	.align		4
        /*0078*/ 	.byte	0x02, 0x4a
	.zero		1
	.zero		1


	//----- nvinfo : EIATTR_EXIT_INSTR_OFFSETS
	.align		4
        /*007c*/ 	.byte	0x04, 0x1c
        /*007e*/ 	.short	(.L_5643 - .L_5642)


	//   ....[0]....
.L_5642:
        /*0080*/ 	.word	0x00006a10


	//   ....[1]....
        /*0084*/ 	.word	0x00006bb0


	//   ....[2]....
        /*0088*/ 	.word	0x00006c30


	//----- nvinfo : EIATTR_CRS_STACK_SIZE
	.align		4
.L_5643:
        /*008c*/ 	.byte	0x04, 0x1e
        /*008e*/ 	.short	(.L_5645 - .L_5644)
.L_5644:
        /*0090*/ 	.word	0x00000000


	//----- nvinfo : EIATTR_CBANK_PARAM_SIZE
	.align		4
.L_5645:
        /*0094*/ 	.byte	0x03, 0x19
        /*0096*/ 	.short	0x0030


	//----- nvinfo : EIATTR_PARAM_CBANK
	.align		4
        /*0098*/ 	.byte	0x04, 0x0a
        /*009a*/ 	.short	(.L_5647 - .L_5646)
	.align		4
.L_5646:
        /*009c*/ 	.word	index@(.nv.constant0.uncontiguous_cumulate_logsumexp_f32)
        /*00a0*/ 	.short	0x0380
        /*00a2*/ 	.short	0x0030


	//----- nvinfo : EIATTR_SW_WAR
	.align		4
.L_5647:
        /*00a4*/ 	.byte	0x04, 0x36
        /*00a6*/ 	.short	(.L_5649 - .L_5648)
.L_5648:
        /*00a8*/ 	.word	0x00000008
.L_5649:


//--------------------- .nv.info.uncontiguous_logsumexp_f32 --------------------------
	.section	.nv.info.uncontiguous_logsumexp_f32,"",@"SHT_CUDA_INFO"
	.sectionflags	@""
	.align	4


	//----- nvinfo : EIATTR_CUDA_API_VERSION
	.align		4
        /*0000*/ 	.byte	0x04, 0x37
        /*0002*/ 	.short	(.L_5651 - .L_5650)
.L_5650:
        /*0004*/ 	.word	0x00000082


	//----- nvinfo : EIATTR_KPARAM_INFO
	.align		4
.L_5651:
        /*0008*/ 	.byte	0x04, 0x17
        /*000a*/ 	.short	(.L_5653 - .L_5652)
.L_5652:
        /*000c*/ 	.word	0x00000000
        /*0010*/ 	.short	0x0005
        /*0012*/ 	.short	0x0028
        /*0014*/ 	.byte	0x00, 0xf0, 0x21, 0x00


	//----- nvinfo : EIATTR_KPARAM_INFO
	.align		4
.L_5653:
        /*0018*/ 	.byte	0x04, 0x17
        /*001a*/ 	.short	(.L_5655 - .L_5654)
.L_5654:
        /*001c*/ 	.word	0x00000000
        /*0020*/ 	.short	0x0004
        /*0022*/ 	.short	0x0020
        /*0024*/ 	.byte	0x00, 0xf0, 0x21, 0x00


	//----- nvinfo : EIATTR_KPARAM_INFO
	.align		4
.L_5655:
        /*0028*/ 	.byte	0x04, 0x17
        /*002a*/ 	.short	(.L_5657 - .L_5656)
.L_5656:
        /*002c*/ 	.word	0x00000000
        /*0030*/ 	.short	0x0003
        /*0032*/ 	.short	0x0018
        /*0034*/ 	.byte	0x00, 0xf5, 0x21, 0x00


	//----- nvinfo : EIATTR_KPARAM_INFO
	.align		4
.L_5657:
        /*0038*/ 	.byte	0x04, 0x17
        /*003a*/ 	.short	(.L_5659 - .L_5658)
.L_5658:
        /*003c*/ 	.word	0x00000000
        /*0040*/ 	.short	0x0002
        /*0042*/ 	.short	0x0010
        /*0044*/ 	.byte	0x00, 0xf5, 0x21, 0x00


	//----- nvinfo : EIATTR_KPARAM_INFO
	.align		4
.L_5659:
        /*0048*/ 	.byte	0x04, 0x17
        /*004a*/ 	.short	(.L_5661 - .L_5660)
.L_5660:
        /*004c*/ 	.word	0x00000000
        /*0050*/ 	.short	0x0001
        /*0052*/ 	.short	0x0008
        /*0054*/ 	.byte	0x00, 0xf5, 0x21, 0x00


	//----- nvinfo : EIATTR_KPARAM_INFO
	.align		4
.L_5661:
        /*0058*/ 	.byte	0x04, 0x17
        /*005a*/ 	.short	(.L_5663 - .L_5662)
.L_5662:
        /*005c*/ 	.word	0x00000000
        /*0060*/ 	.short	0x0000
        /*0062*/ 	.short	0x0000
        /*0064*/ 	.byte	0x00, 0xf5, 0x21, 0x00


	//----- nvinfo : EIATTR_SPARSE_MMA_MASK
	.align		4
.L_5663:
        /*0068*/ 	.byte	0x03, 0x50
        /*006a*/ 	.short	0x0000


	//----- nvinfo : EIATTR_MAXREG_COUNT
	.align		4
        /*006c*/ 	.byte	0x03, 0x1b
        /*006e*/ 	.short	0x00ff


	//----- nvinfo : EIATTR_NUM_BARRIERS
	.align		4
        /*0070*/ 	.byte	0x02, 0x4c
        /*0072*/ 	.byte	0x01
	.zero		1


	//----- nvinfo : EIATTR_MERCURY_ISA_VERSION
	.align		4
        /*0074*/ 	.byte	0x03, 0x5f
        /*0076*/ 	.short	0x0101


	//----- nvinfo : EIATTR_VRC_CTA_INIT_COUNT
	.align		4
        /*0078*/ 	.byte	0x02, 0x4a
	.zero		1
	.zero		1


	//----- nvinfo : EIATTR_EXIT_INSTR_OFFSETS
	.align		4
        /*007c*/ 	.byte	0x04, 0x1c
        /*007e*/ 	.short	(.L_5665 - .L_5664)


	//   ....[0]....
.L_5664:
        /*0080*/ 	.word	0x00006bc0


	//   ....[1]....
        /*0084*/ 	.word	0x00006d60


	//   ....[2]....
        /*0088*/ 	.word	0x00006de0


	//----- nvinfo : EIATTR_CRS_STACK_SIZE
	.align		4
.L_5665:
        /*008c*/ 	.byte	0x04, 0x1e
        /*008e*/ 	.short	(.L_5667 - .L_5666)
.L_5666:
        /*0090*/ 	.word	0x00000000


	//----- nvinfo : EIATTR_CBANK_PARAM_SIZE
	.align		4
.L_5667:
        /*0094*/ 	.byte	0x03, 0x19
        /*0096*/ 	.short	0x0030


	//----- nvinfo : EIATTR_PARAM_CBANK
	.align		4
        /*0098*/ 	.byte	0x04, 0x0a
        /*009a*/ 	.short	(.L_5669 - .L_5668)
	.align		4
.L_5668:
        /*009c*/ 	.word	index@(.nv.constant0.uncontiguous_logsumexp_f32)
        /*00a0*/ 	.short	0x0380
        /*00a2*/ 	.short	0x0030


	//----- nvinfo : EIATTR_SW_WAR
	.align		4
.L_5669:
        /*00a4*/ 	.byte	0x04, 0x36
        /*00a6*/ 	.short	(.L_5671 - .L_5670)
.L_5670:
        /*00a8*/ 	.word	0x00000008
.L_5671:


//--------------------- .nv.info.contiguous_cumulate_logsumexp_f32 --------------------------
	.section	.nv.info.contiguous_cumulate_logsumexp_f32,"",@"SHT_CUDA_INFO"
	.sectionflags	@""
	.align	4


	//----- nvinfo : EIATTR_CUDA_API_VERSION
	.align		4
        /*0000*/ 	.byte	0x04, 0x37
        /*0002*/ 	.short	(.L_5673 - .L_5672)
.L_5672:
        /*0004*/ 	.word	0x00000082


	//----- nvinfo : EIATTR_KPARAM_INFO
	.align		4
.L_5673:
        /*0008*/ 	.byte	0x04, 0x17
        /*000a*/ 	.short	(.L_5675 - .L_5674)
.L_5674:
        /*000c*/ 	.word	0x00000000
        /*0010*/ 	.short	0x0002
        /*0012*/ 	.short	0x0010
        /*0014*/ 	.byte	0x00, 0xf0, 0x21, 0x00


	//----- nvinfo : EIATTR_KPARAM_INFO
	.align		4
.L_5675:
        /*0018*/ 	.byte	0x04, 0x17
        /*001a*/ 	.short	(.L_5677 - .L_5676)
.L_5676:
        /*001c*/ 	.word	0x00000000
        /*0020*/ 	.short	0x0001
        /*0022*/ 	.short	0x0008
        /*0024*/ 	.byte	0x00, 0xf5, 0x21, 0x00


	//----- nvinfo : EIATTR_KPARAM_INFO
	.align		4
.L_5677:
        /*0028*/ 	.byte	0x04, 0x17
        /*002a*/ 	.short	(.L_5679 - .L_5678)
.L_5678:
        /*002c*/ 	.word	0x00000000
        /*0030*/ 	.short	0x0000
        /*0032*/ 	.short	0x0000
        /*0034*/ 	.byte	0x00, 0xf5, 0x21, 0x00


	//----- nvinfo : EIATTR_SPARSE_MMA_MASK
	.align		4
.L_5679:
        /*0038*/ 	.byte	0x03, 0x50
        /*003a*/ 	.short	0x0000


	//----- nvinfo : EIATTR_MAXREG_COUNT
	.align		4
        /*003c*/ 	.byte	0x03, 0x1b
        /*003e*/ 	.short	0x00ff


	//----- nvinfo : EIATTR_NUM_BARRIERS
	.align		4
        /*0040*/ 	.byte	0x02, 0x4c
        /*0042*/ 	.byte	0x01
	.zero		1


	//----- nvinfo : EIATTR_MERCURY_ISA_VERSION
	.align		4
        /*0044*/ 	.byte	0x03, 0x5f
        /*0046*/ 	.short	0x0101


	//----- nvinfo : EIATTR_VRC_CTA_INIT_COUNT
	.align		4
        /*0048*/ 	.byte	0x02, 0x4a
	.zero		1
	.zero		1


	//----- nvinfo : EIATTR_EXIT_INSTR_OFFSETS
	.align		4
        /*004c*/ 	.byte	0x04, 0x1c
        /*004e*/ 	.short	(.L_5681 - .L_5680)


	//   ....[0]....
.L_5680:
        /*0050*/ 	.word	0x00000340


	//   ....[1]....
        /*0054*/ 	.word	0x000004e0


	//   ....[2]....
        /*0058*/ 	.word	0x00000560


	//----- nvinfo : EIATTR_CRS_STACK_SIZE
	.align		4
.L_5681:
        /*005c*/ 	.byte	0x04, 0x1e
        /*005e*/ 	.short	(.L_5683 - .L_5682)
.L_5682:
        /*0060*/ 	.word	0x00000000


	//----- nvinfo : EIATTR_CBANK_PARAM_SIZE
	.align		4
.L_5683:
        /*0064*/ 	.byte	0x03, 0x19
        /*0066*/ 	.short	0x0018


	//----- nvinfo : EIATTR_PARAM_CBANK
	.align		4
        /*0068*/ 	.byte	0x04, 0x0a
        /*006a*/ 	.short	(.L_5685 - .L_5684)
	.align		4
.L_5684:
        /*006c*/ 	.word	index@(.nv.constant0.contiguous_cumulate_logsumexp_f32)
        /*0070*/ 	.short	0x0380
        /*0072*/ 	.short	0x0018


	//----- nvinfo : EIATTR_SW_WAR
	.align		4
.L_5685:
        /*0074*/ 	.byte	0x04, 0x36
        /*0076*/ 	.short	(.L_5687 - .L_5686)
.L_5686:
        /*0078*/ 	.word	0x00000008
.L_5687:


//--------------------- .nv.info.contiguous_logsumexp_f32 --------------------------
	.section	.nv.info.contiguous_logsumexp_f32,"",@"SHT_CUDA_INFO"
	.sectionflags	@""
	.align	4


	//----- nvinfo : EIATTR_CUDA_API_VERSION
	.align		4
        /*0000*/ 	.byte	0x04, 0x37
        /*0002*/ 	.short	(.L_5689 - .L_5688)
.L_5688:
        /*0004*/ 	.word	0x00000082


	//----- nvinfo : EIATTR_KPARAM_INFO
	.align		4
.L_5689:
        /*0008*/ 	.byte	0x04, 0x17
        /*000a*/ 	.short	(.L_5691 - .L_5690)
.L_5690:
        /*000c*/ 	.word	0x00000000
        /*0010*/ 	.short	0x0002
        /*0012*/ 	.short	0x0010
        /*0014*/ 	.byte	0x00, 0xf0, 0x21, 0x00


	//----- nvinfo : EIATTR_KPARAM_INFO
	.align		4
.L_5691:
        /*0018*/ 	.byte	0x04, 0x17
        /*001a*/ 	.short	(.L_5693 - .L_5692)
.L_5692:
        /*001c*/ 	.word	0x00000000
        /*0020*/ 	.short	0x0001
        /*0022*/ 	.short	0x0008
        /*0024*/ 	.byte	0x00, 0xf5, 0x21, 0x00


	//----- nvinfo : EIATTR_KPARAM_INFO
	.align		4
.L_5693:
        /*0028*/ 	.byte	0x04, 0x17
        /*002a*/ 	.short	(.L_5695 - .L_5694)
.L_5694:
        /*002c*/ 	.word	0x00000000
        /*0030*/ 	.short	0x0000
        /*0032*/ 	.short	0x0000
        /*0034*/ 	.byte	0x00, 0xf5, 0x21, 0x00


	//----- nvinfo : EIATTR_SPARSE_MMA_MASK
	.align		4
.L_5695:
        /*0038*/ 	.byte	0x03, 0x50
        /*003a*/ 	.short	0x0000


	//----- nvinfo : EIATTR_MAXREG_COUNT
	.align		4
        /*003c*/ 	.byte	0x03, 0x1b
        /*003e*/ 	.short	0x00ff


	//----- nvinfo : EIATTR_NUM_BARRIERS
	.align		4
        /*0040*/ 	.byte	0x02, 0x4c
        /*0042*/ 	.byte	0x01
	.zero		1


	//----- nvinfo : EIATTR_MERCURY_ISA_VERSION
	.align		4
        /*0044*/ 	.byte	0x03, 0x5f
        /*0046*/ 	.short	0x0101


	//----- nvinfo : EIATTR_VRC_CTA_INIT_COUNT
	.align		4
        /*0048*/ 	.byte	0x02, 0x4a
	.zero		1
	.zero		1


	//----- nvinfo : EIATTR_EXIT_INSTR_OFFSETS
	.align		4
        /*004c*/ 	.byte	0x04, 0x1c
        /*004e*/ 	.short	(.L_5697 - .L_5696)


	//   ....[0]....
.L_5696:
        /*0050*/ 	.word	0x00000500


	//   ....[1]....
        /*0054*/ 	.word	0x000006a0


	//   ....[2]....
        /*0058*/ 	.word	0x00000720


	//----- nvinfo : EIATTR_CRS_STACK_SIZE
	.align		4
.L_5697:
        /*005c*/ 	.byte	0x04, 0x1e
        /*005e*/ 	.short	(.L_5699 - .L_5698)
.L_5698:
        /*0060*/ 	.word	0x00000000


	//----- nvinfo : EIATTR_CBANK_PARAM_SIZE
	.align		4
.L_5699:
        /*0064*/ 	.byte	0x03, 0x19
        /*0066*/ 	.short	0x0018


	//----- nvinfo : EIATTR_PARAM_CBANK
	.align		4
        /*0068*/ 	.byte	0x04, 0x0a
        /*006a*/ 	.short	(.L_5701 - .L_5700)
	.align		4
.L_5700:
        /*006c*/ 	.word	index@(.nv.constant0.contiguous_logsumexp_f32)
        /*0070*/ 	.short	0x0380
        /*0072*/ 	.short	0x0018


	//----- nvinfo : EIATTR_SW_WAR
	.align		4
.L_5701:
        /*0074*/ 	.byte	0x04, 0x36
        /*0076*/ 	.short	(.L_5703 - .L_5702)
.L_5702:
        /*0078*/ 	.word	0x00000008
.L_5703:


//--------------------- .nv.info.contiguous_logsumexp33_u64 --------------------------
	.section	.nv.info.contiguous_logsumexp33_u64,"",@"SHT_CUDA_INFO"
	.sectionflags	@""
	.align	4


	//----- nvinfo : EIATTR_CUDA_API_VERSION
	.align		4
        /*0000*/ 	.byte	0x04, 0x37
        /*0002*/ 	.short	(.L_5705 - .L_5704)
.L_5704:
        /*0004*/ 	.word	0x00000082


	//----- nvinfo : EIATTR_KPARAM_INFO
	.align		4
.L_5705:
        /*0008*/ 	.byte	0x04, 0x17
        /*000a*/ 	.short	(.L_5707 - .L_5706)
.L_5706:
        /*000c*/ 	.word	0x00000000
        /*0010*/ 	.short	0x0004
        /*0012*/ 	.short	0x0020
        /*0014*/ 	.byte	0x00, 0xf0, 0x21, 0x00


	//----- nvinfo : EIATTR_KPARAM_INFO
	.align		4
.L_5707:
        /*0018*/ 	.byte	0x04, 0x17
        /*001a*/ 	.short	(.L_5709 - .L_5708)
.L_5708:
        /*001c*/ 	.word	0x00000000
        /*0020*/ 	.short	0x0003
        /*0022*/ 	.short	0x0018
        /*0024*/ 	.byte	0x00, 0xf0, 0x21, 0x00


	//----- nvinfo : EIATTR_KPARAM_INFO
	.align		4
.L_5709:
        /*0028*/ 	.byte	0x04, 0x17
        /*002a*/ 	.short	(.L_5711 - .L_5710)
.L_5710:
        /*002c*/ 	.word	0x00000000
        /*0030*/ 	.short	0x0002
        /*0032*/ 	.short	0x0010
        /*0034*/ 	.byte	0x00, 0xf0, 0x21, 0x00


	//----- nvinfo : EIATTR_KPARAM_INFO
	.align		4
.L_5711:
        /*0038*/ 	.byte	0x04, 0x17
        /*003a*/ 	.short	(.L_5713 - .L_5712)
.L_5712:
        /*003c*/ 	.word	0x00000000
        /*0040*/ 	.short	0x0001
        /*0042*/ 	.short	0x0008
        /*0044*/ 	.byte	0x00, 0xf5, 0x21, 0x00


	//----- nvinfo : EIATTR_KPARAM_INFO
	.align		4
.L_5713:
        /*0048*/ 	.byte	0x04, 0x17
        /*004a*/ 	.short	(.L_5715 - .L_5714)
.L_5714:
        /*004c*/ 	.word	0x00000000
        /*0050*/ 	.short	0x0000
        /*0052*/ 	.short	0x0000
        /*0054*/ 	.byte	0x00, 0xf5, 0x21, 0x00


	//----- nvinfo : EIATTR_SPARSE_MMA_MASK
	.align		4
.L_5715:
        /*0058*/ 	.byte	0x03, 0x50
        /*005a*/ 	.short	0x0000


	//----- nvinfo : EIATTR_MAXREG_COUNT
	.align		4
        /*005c*/ 	.byte	0x03, 0x1b
        /*005e*/ 	.short	0x00ff


	//----- nvinfo : EIATTR_NUM_BARRIERS
	.align		4
        /*0060*/ 	.byte	0x02, 0x4c
        /*0062*/ 	.byte	0x01
	.zero		1


	//----- nvinfo : EIATTR_MERCURY_ISA_VERSION
	.align		4
        /*0064*/ 	.byte	0x03, 0x5f
        /*0066*/ 	.short	0x0101


	//----- nvinfo : EIATTR_VRC_CTA_INIT_COUNT
	.align		4
        /*0068*/ 	.byte	0x02, 0x4a
	.zero		1
	.zero		1


	//----- nvinfo : EIATTR_EXIT_INSTR_OFFSETS
	.align		4
        /*006c*/ 	.byte	0x04, 0x1c
        /*006e*/ 	.short	(.L_5717 - .L_5716)


	//   ....[0]....
.L_5716:
        /*0070*/ 	.word	0x00000150


	//   ....[1]....
        /*0074*/ 	.word	0x000001e0


	//   ....[2]....
        /*0078*/ 	.word	0x00000810


	//----- nvinfo : EIATTR_CBANK_PARAM_SIZE
	.align		4
.L_5717:
        /*007c*/ 	.byte	0x03, 0x19
        /*007e*/ 	.short	0x0028


	//----- nvinfo : EIATTR_PARAM_CBANK
	.align		4
        /*0080*/ 	.byte	0x04, 0x0a
        /*0082*/ 	.short	(.L_5719 - .L_5718)
	.align		4
.L_5718:
        /*0084*/ 	.word	index@(.nv.constant0.contiguous_logsumexp33_u64)
        /*0088*/ 	.short	0x0380
        /*008a*/ 	.short	0x0028


	//----- nvinfo : EIATTR_SW_WAR
	.align		4
.L_5719:
        /*008c*/ 	.byte	0x04, 0x36
        /*008e*/ 	.short	(.L_5721 - .L_5720)
.L_5720:
        /*0090*/ 	.word	0x00000008
.L_5721:


//--------------------- .nv.info.contiguous_logsumexp3_u64 --------------------------
	.section	.nv.info.contiguous_logsumexp3_u64,"",@"SHT_CUDA_INFO"
	.sectionflags	@""
	.align	4


	//----- nvinfo : EIATTR_CUDA_API_VERSION
	.align		4
        /*0000*/ 	.byte	0x04, 0x37
        /*0002*/ 	.short	(.L_5723 - .L_5722)
.L_5722:
        /*0004*/ 	.word	0x00000082


	//----- nvinfo : EIATTR_KPARAM_INFO
	.align		4
.L_5723:
        /*0008*/ 	.byte	0x04, 0x17
        /*000a*/ 	.short	(.L_5725 - .L_5724)
.L_5724:
        /*000c*/ 	.word	0x00000000
        /*0010*/ 	.short	0x0006
        /*0012*/ 	.short	0x0030
        /*0014*/ 	.byte	0x00, 0xf0, 0x21, 0x00


	//----- nvinfo : EIATTR_KPARAM_INFO
	.align		4
.L_5725:
        /*0018*/ 	.byte	0x04, 0x17
        /*001a*/ 	.short	(.L_5727 - .L_5726)
.L_5726:
        /*001c*/ 	.word	0x00000000
        /*0020*/ 	.short	0x0005
        /*0022*/ 	.short	0x0028
        /*0024*/ 	.byte	0x00, 0xf0, 0x21, 0x00


	//----- nvinfo : EIATTR_KPARAM_INFO
	.align		4
.L_5727:
        /*0028*/ 	.byte	0x04, 0x17
        /*002a*/ 	.short	(.L_5729 - .L_5728)
.L_5728:
        /*002c*/ 	.word	0x00000000
        /*0030*/ 	.short	0x0004
        /*0032*/ 	.short	0x0020
        /*0034*/ 	.byte	0x00, 0xf0, 0x21, 0x00


	//----- nvinfo : EIATTR_KPARAM_INFO
	.align		4
.L_5729:
        /*0038*/ 	.byte	0x04, 0x17
        /*003a*/ 	.short	(.L_5731 - .L_5730)
.L_5730:
        /*003c*/ 	.word	0x00000000
        /*0040*/ 	.short	0x0003
        /*0042*/ 	.short	0x0018
        /*0044*/ 	.byte	0x00, 0xf5, 0x21, 0x00


	//----- nvinfo : EIATTR_KPARAM_INFO
	.align		4
.L_5731:
        /*0048*/ 	.byte	0x04, 0x17
        /*004a*/ 	.short	(.L_5733 - .L_5732)
.L_5732:
        /*004c*/ 	.word	0x00000000
        /*0050*/ 	.short	0x0002
        /*0052*/ 	.short	0x0010
        /*0054*/ 	.byte	0x00, 0xf5, 0x21, 0x00


	//----- nvinfo : EIATTR_KPARAM_INFO
	.align		4
.L_5733:
        /*0058*/ 	.byte	0x04, 0x17
        /*005a*/ 	.short	(.L_5735 - .L_5734)
.L_5734:
        /*005c*/ 	.word	0x00000000
        /*0060*/ 	.short	0x0001
        /*0062*/ 	.short	0x0008
        /*0064*/ 	.byte	0x00, 0xf5, 0x21, 0x00


	//----- nvinfo : EIATTR_KPARAM_INFO
	.align		4
.L_5735:
        /*0068*/ 	.byte	0x04, 0x17
        /*006a*/ 	.short	(.L_5737 - .L_5736)
.L_5736:
        /*006c*/ 	.word	0x00000000
        /*0070*/ 	.short	0x0000
        /*0072*/ 	.short	0x0000
        /*0074*/ 	.byte	0x00, 0xf5, 0x21, 0x00


	//----- nvinfo : EIATTR_SPARSE_MMA_MASK
	.align		4
.L_5737:
        /*0078*/ 	.byte	0x03, 0x50
        /*007a*/ 	.short	0x0000


	//----- nvinfo : EIATTR_MAXREG_COUNT
	.align		4
        /*007c*/ 	.byte	0x03, 0x1b
        /*007e*/ 	.short	0x00ff


	//----- nvinfo : EIATTR_NUM_BARRIERS
	.align		4
        /*0080*/ 	.byte	0x02, 0x4c
        /*0082*/ 	.byte	0x01
	.zero		1


	//----- nvinfo : EIATTR_MERCURY_ISA_VERSION
	.align		4
        /*0084*/ 	.byte	0x03, 0x5f
        /*0086*/ 	.short	0x0101


	//----- nvinfo : EIATTR_VRC_CTA_INIT_COUNT
	.align		4
        /*0088*/ 	.byte	0x02, 0x4a
	.zero		1
	.zero		1


	//----- nvinfo : EIATTR_EXIT_INSTR_OFFSETS
	.align		4
        /*008c*/ 	.byte	0x04, 0x1c
        /*008e*/ 	.short	(.L_5739 - .L_5738)


	//   ....[0]....
.L_5738:
        /*0090*/ 	.word	0x00000150


	//   ....[1]....
        /*0094*/ 	.word	0x000034c0


	//   ....[2]....
        /*0098*/ 	.word	0x00003b60


	//----- nvinfo : EIATTR_CRS_STACK_SIZE
	.align		4
.L_5739:
        /*009c*/ 	.byte	0x04, 0x1e
        /*009e*/ 	.short	(.L_5741 - .L_5740)
.L_5740:
        /*00a0*/ 	.word	0x00000000


	//----- nvinfo : EIATTR_CBANK_PARAM_SIZE
	.align		4
.L_5741:
        /*00a4*/ 	.byte	0x03, 0x19
        /*00a6*/ 	.short	0x0038


	//----- nvinfo : EIATTR_PARAM_CBANK
	.align		4
        /*00a8*/ 	.byte	0x04, 0x0a
        /*00aa*/ 	.short	(.L_5743 - .L_5742)
	.align		4
.L_5742:
        /*00ac*/ 	.word	index@(.nv.constant0.contiguous_logsumexp3_u64)
        /*00b0*/ 	.short	0x0380
        /*00b2*/ 	.short	0x0038


	//----- nvinfo : EIATTR_SW_WAR
	.align		4
.L_5743:
        /*00b4*/ 	.byte	0x04, 0x36
        /*00b6*/ 	.short	(.L_5745 - .L_5744)
.L_5744:
        /*00b8*/ 	.word	0x00000008
.L_5745:


//--------------------- .nv.info.contiguous_logsumexp22_u64 --------------------------
	.section	.nv.info.contiguous_logsumexp22_u64,"",@"SHT_CUDA_INFO"
	.sectionflags	@""
	.align	4


	//----- nvinfo : EIATTR_CUDA_API_VERSION
	.align		4
        /*0000*/ 	.byte	0x04, 0x37
        /*0002*/ 	.short	(.L_5747 - .L_5746)
.L_5746:
        /*0004*/ 	.word	0x00000082


	//----- nvinfo : EIATTR_KPARAM_INFO
	.align		4
.L_5747:
        /*0008*/ 	.byte	0x04, 0x17
        /*000a*/ 	.short	(.L_5749 - .L_5748)
.L_5748:
        /*000c*/ 	.word	0x00000000
        /*0010*/ 	.short	0x0005
        /*0012*/ 	.short	0x0028
        /*0014*/ 	.byte	0x00, 0xf0, 0x21, 0x00


	//----- nvinfo : EIATTR_KPARAM_INFO
	.align		4
.L_5749:
        /*0018*/ 	.byte	0x04, 0x17
        /*001a*/ 	.short	(.L_5751 - .L_5750)
.L_5750:
        /*001c*/ 	.word	0x00000000
        /*0020*/ 	.short	0x0004
        /*0022*/ 	.short	0x0020
        /*0024*/ 	.byte	0x00, 0xf0, 0x21, 0x00


	//----- nvinfo : EIATTR_KPARAM_INFO
	.align		4
.L_5751:
        /*0028*/ 	.byte	0x04, 0x17
        /*002a*/ 	.short	(.L_5753 - .L_5752)
.L_5752:
        /*002c*/ 	.word	0x00000000
        /*0030*/ 	.short	0x0003
        /*0032*/ 	.short	0x0018
        /*0034*/ 	.byte	0x00, 0xf0, 0x21, 0x00


	//----- nvinfo : EIATTR_KPARAM_INFO
	.align		4
.L_5753:
        /*0038*/ 	.byte	0x04, 0x17
        /*003a*/ 	.short	(.L_5755 - .L_5754)
.L_5754:
        /*003c*/ 	.word	0x00000000
        /*0040*/ 	.short	0x0002
        /*0042*/ 	.short	0x0010
        /*0044*/ 	.byte	0x00, 0xf0, 0x21, 0x00


	//----- nvinfo : EIATTR_KPARAM_INFO
	.align		4
.L_5755:
        /*0048*/ 	.byte	0x04, 0x17
        /*004a*/ 	.short	(.L_5757 - .L_5756)
.L_5756:
        /*004c*/ 	.word	0x00000000
        /*0050*/ 	.short	0x0001
        /*0052*/ 	.short	0x0008
        /*0054*/ 	.byte	0x00, 0xf5, 0x21, 0x00


	//----- nvinfo : EIATTR_KPARAM_INFO
	.align		4
.L_5757:
        /*0058*/ 	.byte	0x04, 0x17
        /*005a*/ 	.short	(.L_5759 - .L_5758)
.L_5758:
        /*005c*/ 	.word	0x00000000
        /*0060*/ 	.short	0x0000
        /*0062*/ 	.short	0x0000
        /*0064*/ 	.byte	0x00, 0xf5, 0x21, 0x00


	//----- nvinfo : EIATTR_SPARSE_MMA_MASK
	.align		4
.L_5759:
        /*0068*/ 	.byte	0x03, 0x50
        /*006a*/ 	.short	0x0000


	//----- nvinfo : EIATTR_MAXREG_COUNT
	.align		4
        /*006c*/ 	.byte	0x03, 0x1b
        /*006e*/ 	.short	0x00ff


	//----- nvinfo : EIATTR_NUM_BARRIERS
	.align		4
        /*0070*/ 	.byte	0x02, 0x4c
        /*0072*/ 	.byte	0x01
	.zero		1


	//----- nvinfo : EIATTR_MERCURY_ISA_VERSION
	.align		4
        /*0074*/ 	.byte	0x03, 0x5f
        /*0076*/ 	.short	0x0101


	//----- nvinfo : EIATTR_VRC_CTA_INIT_COUNT
	.align		4
        /*0078*/ 	.byte	0x02, 0x4a
	.zero		1
	.zero		1


	//----- nvinfo : EIATTR_EXIT_INSTR_OFFSETS
	.align		4
        /*007c*/ 	.byte	0x04, 0x1c
        /*007e*/ 	.short	(.L_5761 - .L_5760)


	//   ....[0]....
.L_5760:
        /*0080*/ 	.word	0x00000110


	//   ....[1]....
        /*0084*/ 	.word	0x000004a0


	//   ....[2]....
        /*0088*/ 	.word	0x00000640


	//   ....[3]....
        /*008c*/ 	.word	0x00000760


	//----- nvinfo : EIATTR_CRS_STACK_SIZE
	.align		4
.L_5761:
        /*0090*/ 	.byte	0x04, 0x1e
        /*0092*/ 	.short	(.L_5763 - .L_5762)
.L_5762:
        /*0094*/ 	.word	0x00000000


	//----- nvinfo : EIATTR_CBANK_PARAM_SIZE
	.align		4
.L_5763:
        /*0098*/ 	.byte	0x03, 0x19
        /*009a*/ 	.short	0x0030


	//----- nvinfo : EIATTR_PARAM_CBANK
	.align		4
        /*009c*/ 	.byte	0x04, 0x0a
        /*009e*/ 	.short	(.L_5765 - .L_5764)
	.align		4
.L_5764:
        /*00a0*/ 	.word	index@(.nv.constant0.contiguous_logsumexp22_u64)
        /*00a4*/ 	.short	0x0380
        /*00a6*/ 	.short	0x0030


	//----- nvinfo : EIATTR_SW_WAR
	.align		4
.L_5765:
        /*00a8*/ 	.byte	0x04, 0x36
        /*00aa*/ 	.short	(.L_5767 - .L_5766)
.L_5766:
        /*00ac*/ 	.word	0x00000008
.L_5767:


//--------------------- .nv.info.contiguous_logsumexp2_u64 --------------------------
	.section	.nv.info.contiguous_logsumexp2_u64,"",@"SHT_CUDA_INFO"
	.sectionflags	@""
	.align	4


	//----- nvinfo : EIATTR_CUDA_API_VERSION
	.align		4
        /*0000*/ 	.byte	0x04, 0x37
        /*0002*/ 	.short	(.L_5769 - .L_5768)
.L_5768:
        /*0004*/ 	.word	0x00000082


	//----- nvinfo : EIATTR_KPARAM_INFO
	.align		4
.L_5769:
        /*0008*/ 	.byte	0x04, 0x17
        /*000a*/ 	.short	(.L_5771 - .L_5770)
.L_5770:
        /*000c*/ 	.word	0x00000000
        /*0010*/ 	.short	0x0008
        /*0012*/ 	.short	0x0040
        /*0014*/ 	.byte	0x00, 0xf0, 0x21, 0x00


	//----- nvinfo : EIATTR_KPARAM_INFO
	.align		4
.L_5771:
        /*0018*/ 	.byte	0x04, 0x17
        /*001a*/ 	.short	(.L_5773 - .L_5772)
.L_5772:
        /*001c*/ 	.word	0x00000000
        /*0020*/ 	.short	0x0007
        /*0022*/ 	.short	0x0038
        /*0024*/ 	.byte	0x00, 0xf0, 0x21, 0x00


	//----- nvinfo : EIATTR_KPARAM_INFO
	.align		4
.L_5773:
        /*0028*/ 	.byte	0x04, 0x17
        /*002a*/ 	.short	(.L_5775 - .L_5774)
.L_5774:
        /*002c*/ 	.word	0x00000000
        /*0030*/ 	.short	0x0006
        /*0032*/ 	.short	0x0030
        /*0034*/ 	.byte	0x00, 0xf0, 0x21, 0x00


	//----- nvinfo : EIATTR_KPARAM_INFO
	.align		4
.L_5775:
        /*0038*/ 	.byte	0x04, 0x17
        /*003a*/ 	.short	(.L_5777 - .L_5776)
.L_5776:
        /*003c*/ 	.word	0x00000000
        /*0040*/ 	.short	0x0005
        /*0042*/ 	.short	0x0028
        /*0044*/ 	.byte	0x00, 0xf0, 0x21, 0x00


	//----- nvinfo : EIATTR_KPARAM_INFO
	.align		4
.L_5777:
        /*0048*/ 	.byte	0x04, 0x17
        /*004a*/ 	.short	(.L_5779 - .L_5778)
.L_5778:
        /*004c*/ 	.word	0x00000000
        /*0050*/ 	.short	0x0004
        /*0052*/ 	.short	0x0020
        /*0054*/ 	.byte	0x00, 0xf0, 0x21, 0x00


	//----- nvinfo : EIATTR_KPARAM_INFO
	.align		4
.L_5779:
        /*0058*/ 	.byte	0x04, 0x17
        /*005a*/ 	.short	(.L_5781 - .L_5780)
.L_5780:
        /*005c*/ 	.word	0x00000000
        /*0060*/ 	.short	0x0003
        /*0062*/ 	.short	0x0018
        /*0064*/ 	.byte	0x00, 0xf5, 0x21, 0x00


	//----- nvinfo : EIATTR_KPARAM_INFO
	.align		4
.L_5781:
        /*0068*/ 	.byte	0x04, 0x17
        /*006a*/ 	.short	(.L_5783 - .L_5782)
.L_5782:
        /*006c*/ 	.word	0x00000000
        /*0070*/ 	.short	0x0002
        /*0072*/ 	.short	0x0010
        /*0074*/ 	.byte	0x00, 0xf5, 0x21, 0x00


	//----- nvinfo : EIATTR_KPARAM_INFO
	.align		4
.L_5783:
        /*0078*/ 	.byte	0x04, 0x17
        /*007a*/ 	.short	(.L_5785 - .L_5784)
.L_5784:
        /*007c*/ 	.word	0x00000000
        /*0080*/ 	.short	0x0001
        /*0082*/ 	.short	0x0008
        /*0084*/ 	.byte	0x00, 0xf5, 0x21, 0x00


	//----- nvinfo : EIATTR_KPARAM_INFO
	.align		4
.L_5785:
        /*0088*/ 	.byte	0x04, 0x17
        /*008a*/ 	.short	(.L_5787 - .L_5786)
.L_5786:
        /*008c*/ 	.word	0x00000000
        /*0090*/ 	.short	0x0000
        /*0092*/ 	.short	0x0000
        /*0094*/ 	.byte	0x00, 0xf5, 0x21, 0x00


	//----- nvinfo : EIATTR_SPARSE_MMA_MASK
	.align		4
.L_5787:
        /*0098*/ 	.byte	0x03, 0x50
        /*009a*/ 	.short	0x0000


	//----- nvinfo : EIATTR_MAXREG_COUNT
	.align		4
        /*009c*/ 	.byte	0x03, 0x1b
        /*009e*/ 	.short	0x00ff


	//----- nvinfo : EIATTR_NUM_BARRIERS
	.align		4
        /*00a0*/ 	.byte	0x02, 0x4c
        /*00a2*/ 	.byte	0x01
	.zero		1


	//----- nvinfo : EIATTR_MERCURY_ISA_VERSION
	.align		4
        /*00a4*/ 	.byte	0x03, 0x5f
        /*00a6*/ 	.short	0x0101


	//----- nvinfo : EIATTR_VRC_CTA_INIT_COUNT
	.align		4
        /*00a8*/ 	.byte	0x02, 0x4a
	.zero		1
	.zero		1


	//----- nvinfo : EIATTR_EXIT_INSTR_OFFSETS
	.align		4
        /*00ac*/ 	.byte	0x04, 0x1c
        /*00ae*/ 	.short	(.L_5789 - .L_5788)


	//   ....[0]....
.L_5788:
        /*00b0*/ 	.word	0x00000110


	//   ....[1]....
        /*00b4*/ 	.word	0x00007310


	//   ....[2]....
        /*00b8*/ 	.word	0x000074b0


	//   ....[3]....
        /*00bc*/ 	.word	0x000075d0


	//----- nvinfo : EIATTR_CRS_STACK_SIZE
	.align		4
.L_5789:
        /*00c0*/ 	.byte	0x04, 0x1e
        /*00c2*/ 	.short	(.L_5791 - .L_5790)
.L_5790:
        /*00c4*/ 	.word	0x00000000


	//----- nvinfo : EIATTR_CBANK_PARAM_SIZE
	.align		4
.L_5791:
        /*00c8*/ 	.byte	0x03, 0x19
        /*00ca*/ 	.short	0x0048


	//----- nvinfo : EIATTR_PARAM_CBANK
	.align		4
        /*00cc*/ 	.byte	0x04, 0x0a
        /*00ce*/ 	.short	(.L_5793 - .L_5792)
	.align		4
.L_5792:
        /*00d0*/ 	.word	index@(.nv.constant0.contiguous_logsumexp2_u64)
        /*00d4*/ 	.short	0x0380
        /*00d6*/ 	.short	0x0048


	//----- nvinfo : EIATTR_SW_WAR
	.align		4
.L_5793:
        /*00d8*/ 	.byte	0x04, 0x36
        /*00da*/ 	.short	(.L_5795 - .L_5794)
.L_5794:
        /*00dc*/ 	.word	0x00000008
.L_5795:


//--------------------- .nv.info.uncontiguous_cumulate_logsumexp_u64 --------------------------
	.section	.nv.info.uncontiguous_cumulate_logsumexp_u64,"",@"SHT_CUDA_INFO"
	.sectionflags	@""
	.align	4


	//----- nvinfo : EIATTR_CUDA_API_VERSION
	.align		4
        /*0000*/ 	.byte	0x04, 0x37
        /*0002*/ 	.short	(.L_5797 - .L_5796)
.L_5796:
        /*0004*/ 	.word	0x00000082


	//----- nvinfo : EIATTR_KPARAM_INFO
	.align		4
.L_5797:
        /*0008*/ 	.byte	0x04, 0x17
        /*000a*/ 	.short	(.L_5799 - .L_5798)
.L_5798:
        /*000c*/ 	.word	0x00000000
        /*0010*/ 	.short	0x0005
        /*0012*/ 	.short	0x0028
        /*0014*/ 	.byte	0x00, 0xf0, 0x21, 0x00


	//----- nvinfo : EIATTR_KPARAM_INFO
	.align		4
.L_5799:
        /*0018*/ 	.byte	0x04, 0x17
        /*001a*/ 	.short	(.L_5801 - .L_5800)
.L_5800:
        /*001c*/ 	.word	0x00000000
        /*0020*/ 	.short	0x0004
        /*0022*/ 	.short	0x0020
        /*0024*/ 	.byte	0x00, 0xf0, 0x21, 0x00


	//----- nvinfo : EIATTR_KPARAM_INFO
	.align		4
.L_5801:
        /*0028*/ 	.byte	0x04, 0x17
        /*002a*/ 	.short	(.L_5803 - .L_5802)
.L_5802:
        /*002c*/ 	.word	0x00000000
        /*0030*/ 	.short	0x0003
        /*0032*/ 	.short	0x0018
        /*0034*/ 	.byte	0x00, 0xf5, 0x21, 0x00


	//----- nvinfo : EIATTR_KPARAM_INFO
	.align		4
.L_5803:
        /*0038*/ 	.byte	0x04, 0x17
        /*003a*/ 	.short	(.L_5805 - .L_5804)
.L_5804:
        /*003c*/ 	.word	0x00000000
        /*0040*/ 	.short	0x0002
        /*0042*/ 	.short	0x0010
        /*0044*/ 	.byte	0x00, 0xf5, 0x21, 0x00


	//----- nvinfo : EIATTR_KPARAM_INFO
	.align		4
.L_5805:
        /*0048*/ 	.byte	0x04, 0x17
        /*004a*/ 	.short	(.L_5807 - .L_5806)
.L_5806:
        /*004c*/ 	.word	0x00000000
        /*0050*/ 	.short	0x0001
        /*0052*/ 	.short	0x0008
        /*0054*/ 	.byte	0x00, 0xf5, 0x21, 0x00


	//----- nvinfo : EIATTR_KPARAM_INFO
	.align		4
.L_5807:
        /*0058*/ 	.byte	0x04, 0x17
        /*005a*/ 	.short	(.L_5809 - .L_5808)
.L_5808:
        /*005c*/ 	.word	0x00000000
        /*0060*/ 	.short	0x0000
        /*0062*/ 	.short	0x0000
        /*0064*/ 	.byte	0x00, 0xf5, 0x21, 0x00


	//----- nvinfo : EIATTR_SPARSE_MMA_MASK
	.align		4
.L_5809:
        /*0068*/ 	.byte	0x03, 0x50
        /*006a*/ 	.short	0x0000


	//----- nvinfo : EIATTR_MAXREG_COUNT
	.align		4
        /*006c*/ 	.byte	0x03, 0x1b
        /*006e*/ 	.short	0x00ff


	//----- nvinfo : EIATTR_NUM_BARRIERS
	.align		4
        /*0070*/ 	.byte	0x02, 0x4c
        /*0072*/ 	.byte	0x01
	.zero		1


	//----- nvinfo : EIATTR_MERCURY_ISA_VERSION
	.align		4
        /*0074*/ 	.byte	0x03, 0x5f
        /*0076*/ 	.short	0x0101


	//----- nvinfo : EIATTR_VRC_CTA_INIT_COUNT
	.align		4
        /*0078*/ 	.byte	0x02, 0x4a
	.zero		1
	.zero		1


	//----- nvinfo : EIATTR_EXIT_INSTR_OFFSETS
	.align		4
        /*007c*/ 	.byte	0x04, 0x1c
        /*007e*/ 	.short	(.L_5811 - .L_5810)


	//   ....[0]....
.L_5810:
        /*0080*/ 	.word	0x00006a10


	//   ....[1]....
        /*0084*/ 	.word	0x00006bb0


	//   ....[2]....
        /*0088*/ 	.word	0x00006c30


	//----- nvinfo : EIATTR_CRS_STACK_SIZE
	.align		4
.L_5811:
        /*008c*/ 	.byte	0x04, 0x1e
        /*008e*/ 	.short	(.L_5813 - .L_5812)
.L_5812:
        /*0090*/ 	.word	0x00000000


	//----- nvinfo : EIATTR_CBANK_PARAM_SIZE
	.align		4
.L_5813:
        /*0094*/ 	.byte	0x03, 0x19
        /*0096*/ 	.short	0x0030


	//----- nvinfo : EIATTR_PARAM_CBANK
	.align		4
        /*0098*/ 	.byte	0x04, 0x0a
        /*009a*/ 	.short	(.L_5815 - .L_5814)
	.align		4
.L_5814:
        /*009c*/ 	.word	index@(.nv.constant0.uncontiguous_cumulate_logsumexp_u64)
        /*00a0*/ 	.short	0x0380
        /*00a2*/ 	.short	0x0030


	//----- nvinfo : EIATTR_SW_WAR
	.align		4
.L_5815:
        /*00a4*/ 	.byte	0x04, 0x36
        /*00a6*/ 	.short	(.L_5817 - .L_5816)
.L_5816:
        /*00a8*/ 	.word	0x00000008
.L_5817:


//--------------------- .nv.info.uncontiguous_logsumexp_u64 --------------------------
	.section	.nv.info.uncontiguous_logsumexp_u64,"",@"SHT_CUDA_INFO"
	.sectionflags	@""
	.align	4


	//----- nvinfo : EIATTR_CUDA_API_VERSION
	.align		4
        /*0000*/ 	.byte	0x04, 0x37
        /*0002*/ 	.short	(.L_5819 - .L_5818)
.L_5818:
        /*0004*/ 	.word	0x00000082


	//----- nvinfo : EIATTR_KPARAM_INFO
	.align		4
.L_5819:
        /*0008*/ 	.byte	0x04, 0x17
        /*000a*/ 	.short	(.L_5821 - .L_5820)
.L_5820:
        /*000c*/ 	.word	0x00000000
        /*0010*/ 	.short	0x0005
        /*0012*/ 	.short	0x0028
        /*0014*/ 	.byte	0x00, 0xf0, 0x21, 0x00


	//----- nvinfo : EIATTR_KPARAM_INFO
	.align		4
.L_5821:
        /*0018*/ 	.byte	0x04, 0x17
        /*001a*/ 	.short	(.L_5823 - .L_5822)
.L_5822:
        /*001c*/ 	.word	0x00000000
        /*0020*/ 	.short	0x0004
        /*0022*/ 	.short	0x0020
        /*0024*/ 	.byte	0x00, 0xf0, 0x21, 0x00


	//----- nvinfo : EIATTR_KPARAM_INFO
	.align		4
.L_5823:
        /*0028*/ 	.byte	0x04, 0x17
        /*002a*/ 	.short	(.L_5825 - .L_5824)
.L_5824:
        /*002c*/ 	.word	0x00000000
        /*0030*/ 	.short	0x0003
        /*0032*/ 	.short	0x0018
        /*0034*/ 	.byte	0x00, 0xf5, 0x21, 0x00


	//----- nvinfo : EIATTR_KPARAM_INFO
	.align		4
.L_5825:
        /*0038*/ 	.byte	0x04, 0x17
        /*003a*/ 	.short	(.L_5827 - .L_5826)
.L_5826:
        /*003c*/ 	.word	0x00000000
        /*0040*/ 	.short	0x0002
        /*0042*/ 	.short	0x0010
        /*0044*/ 	.byte	0x00, 0xf5, 0x21, 0x00


	//----- nvinfo : EIATTR_KPARAM_INFO
	.align		4
.L_5827:
        /*0048*/ 	.byte	0x04, 0x17
        /*004a*/ 	.short	(.L_5829 - .L_5828)
.L_5828:
        /*004c*/ 	.word	0x00000000
        /*0050*/ 	.short	0x0001
        /*0052*/ 	.short	0x0008
        /*0054*/ 	.byte	0x00, 0xf5, 0x21, 0x00


	//----- nvinfo : EIATTR_KPARAM_INFO
	.align		4
.L_5829:
        /*0058*/ 	.byte	0x04, 0x17
        /*005a*/ 	.short	(.L_5831 - .L_5830)
.L_5830:
        /*005c*/ 	.word	0x00000000
        /*0060*/ 	.short	0x0000
        /*0062*/ 	.short	0x0000
        /*0064*/ 	.byte	0x00, 0xf5, 0x21, 0x00


	//----- nvinfo : EIATTR_SPARSE_MMA_MASK
	.align		4
.L_5831:
        /*0068*/ 	.byte	0x03, 0x50
        /*006a*/ 	.short	0x0000


	//----- nvinfo : EIATTR_MAXREG_COUNT
	.align		4
        /*006c*/ 	.byte	0x03, 0x1b
        /*006e*/ 	.short	0x00ff


	//----- nvinfo : EIATTR_NUM_BARRIERS
	.align		4
        /*0070*/ 	.byte	0x02, 0x4c
        /*0072*/ 	.byte	0x01
	.zero		1


	//----- nvinfo : EIATTR_MERCURY_ISA_VERSION
	.align		4
        /*0074*/ 	.byte	0x03, 0x5f
        /*0076*/ 	.short	0x0101


	//----- nvinfo : EIATTR_VRC_CTA_INIT_COUNT
	.align		4
        /*0078*/ 	.byte	0x02, 0x4a
	.zero		1
	.zero		1


	//----- nvinfo : EIATTR_EXIT_INSTR_OFFSETS
	.align		4
        /*007c*/ 	.byte	0x04, 0x1c
        /*007e*/ 	.short	(.L_5833 - .L_5832)


	//   ....[0]....
.L_5832:
        /*0080*/ 	.word	0x00007250


	//   ....[1]....
        /*0084*/ 	.word	0x000073f0


	//   ....[2]....
        /*0088*/ 	.word	0x00007470


	//----- nvinfo : EIATTR_CRS_STACK_SIZE
	.align		4
.L_5833:
        /*008c*/ 	.byte	0x04, 0x1e
        /*008e*/ 	.short	(.L_5835 - .L_5834)
.L_5834:
        /*0090*/ 	.word	0x00000000


	//----- nvinfo : EIATTR_CBANK_PARAM_SIZE
	.align		4
.L_5835:
        /*0094*/ 	.byte	0x03, 0x19
        /*0096*/ 	.short	0x0030


	//----- nvinfo : EIATTR_PARAM_CBANK
	.align		4
        /*0098*/ 	.byte	0x04, 0x0a
        /*009a*/ 	.short	(.L_5837 - .L_5836)
	.align		4
.L_5836:
        /*009c*/ 	.word	index@(.nv.constant0.uncontiguous_logsumexp_u64)
        /*00a0*/ 	.short	0x0380
        /*00a2*/ 	.short	0x0030


	//----- nvinfo : EIATTR_SW_WAR
	.align		4
.L_5837:
        /*00a4*/ 	.byte	0x04, 0x36
        /*00a6*/ 	.short	(.L_5839 - .L_5838)
.L_5838:
        /*00a8*/ 	.word	0x00000008
.L_5839:


//--------------------- .nv.info.contiguous_cumulate_logsumexp_u64 --------------------------
	.section	.nv.info.contiguous_cumulate_logsumexp_u64,"",@"SHT_CUDA_INFO"
	.sectionflags	@""
	.align	4


	//----- nvinfo : EIATTR_CUDA_API_VERSION
	.align		4
        /*0000*/ 	.byte	0x04, 0x37
        /*0002*/ 	.short	(.L_5841 - .L_5840)
.L_5840:
        /*0004*/ 	.word	0x00000082


	//----- nvinfo : EIATTR_KPARAM_INFO
	.align		4
.L_5841:
        /*0008*/ 	.byte	0x04, 0x17
        /*000a*/ 	.short	(.L_5843 - .L_5842)
.L_5842:
        /*000c*/ 	.word	0x00000000
        /*0010*/ 	.short	0x0002
        /*0012*/ 	.short	0x0010
        /*0014*/ 	.byte	0x00, 0xf0, 0x21, 0x00


	//----- nvinfo : EIATTR_KPARAM_INFO
	.align		4
.L_5843:
        /*0018*/ 	.byte	0x04, 0x17
        /*001a*/ 	.short	(.L_5845 - .L_5844)
.L_5844:
        /*001c*/ 	.word	0x00000000
        /*0020*/ 	.short	0x0001
        /*0022*/ 	.short	0x0008
        /*0024*/ 	.byte	0x00, 0xf5, 0x21, 0x00


	//----- nvinfo : EIATTR_KPARAM_INFO
	.align		4
.L_5845:
        /*0028*/ 	.byte	0x04, 0x17
        /*002a*/ 	.short	(.L_5847 - .L_5846)
.L_5846:
        /*002c*/ 	.word	0x00000000
        /*0030*/ 	.short	0x0000
        /*0032*/ 	.short	0x0000
        /*0034*/ 	.byte	0x00, 0xf5, 0x21, 0x00


	//----- nvinfo : EIATTR_SPARSE_MMA_MASK
	.align		4
.L_5847:
        /*0038*/ 	.byte	0x03, 0x50
        /*003a*/ 	.short	0x0000


	//----- nvinfo : EIATTR_MAXREG_COUNT
	.align		4
        /*003c*/ 	.byte	0x03, 0x1b
        /*003e*/ 	.short	0x00ff


	//----- nvinfo : EIATTR_NUM_BARRIERS
	.align		4
        /*0040*/ 	.byte	0x02, 0x4c
        /*0042*/ 	.byte	0x01
	.zero		1


	//----- nvinfo : EIATTR_MERCURY_ISA_VERSION
	.align		4
        /*0044*/ 	.byte	0x03, 0x5f
        /*0046*/ 	.short	0x0101


	//----- nvinfo : EIATTR_VRC_CTA_INIT_COUNT
	.align		4
        /*0048*/ 	.byte	0x02, 0x4a
	.zero		1
	.zero		1


	//----- nvinfo : EIATTR_EXIT_INSTR_OFFSETS
	.align		4
        /*004c*/ 	.byte	0x04, 0x1c
        /*004e*/ 	.short	(.L_5849 - .L_5848)


	//   ....[0]....
.L_5848:
        /*0050*/ 	.word	0x00000340


	//   ....[1]....
        /*0054*/ 	.word	0x000004e0


	//   ....[2]....
        /*0058*/ 	.word	0x00000560


	//----- nvinfo : EIATTR_CRS_STACK_SIZE
	.align		4
.L_5849:
        /*005c*/ 	.byte	0x04, 0x1e
        /*005e*/ 	.short	(.L_5851 - .L_5850)
.L_5850:
        /*0060*/ 	.word	0x00000000


	//----- nvinfo : EIATTR_CBANK_PARAM_SIZE
	.align		4
.L_5851:
        /*0064*/ 	.byte	0x03, 0x19
        /*0066*/ 	.short	0x0018


	//----- nvinfo : EIATTR_PARAM_CBANK
	.align		4
        /*0068*/ 	.byte	0x04, 0x0a
        /*006a*/ 	.short	(.L_5853 - .L_5852)
	.align		4
.L_5852:
        /*006c*/ 	.word	index@(.nv.constant0.contiguous_cumulate_logsumexp_u64)
        /*0070*/ 	.short	0x0380
        /*0072*/ 	.short	0x0018


	//----- nvinfo : EIATTR_SW_WAR
	.align		4
.L_5853:
        /*0074*/ 	.byte	0x04, 0x36
        /*0076*/ 	.short	(.L_5855 - .L_5854)
.L_5854:
        /*0078*/ 	.word	0x00000008
.L_5855:


//--------------------- .nv.info.contiguous_logsumexp_u64 --------------------------
	.section	.nv.info.contiguous_logsumexp_u64,"",@"SHT_CUDA_INFO"
	.sectionflags	@""
	.align	4


	//----- nvinfo : EIATTR_CUDA_API_VERSION
	.align		4
        /*0000*/ 	.byte	0x04, 0x37
        /*0002*/ 	.short	(.L_5857 - .L_5856)
.L_5856:
        /*0004*/ 	.word	0x00000082


	//----- nvinfo : EIATTR_KPARAM_INFO
	.align		4
.L_5857:
        /*0008*/ 	.byte	0x04, 0x17
        /*000a*/ 	.short	(.L_5859 - .L_5858)
.L_5858:
        /*000c*/ 	.word	0x00000000
        /*0010*/ 	.short	0x0002
        /*0012*/ 	.short	0x0010
        /*0014*/ 	.byte	0x00, 0xf0, 0x21, 0x00


	//----- nvinfo : EIATTR_KPARAM_INFO
	.align		4
.L_5859:
        /*0018*/ 	.byte	0x04, 0x17
        /*001a*/ 	.short	(.L_5861 - .L_5860)
.L_5860:
        /*001c*/ 	.word	0x00000000
        /*0020*/ 	.short	0x0001
        /*0022*/ 	.short	0x0008
        /*0024*/ 	.byte	0x00, 0xf5, 0x21, 0x00


	//----- nvinfo : EIATTR_KPARAM_INFO
	.align		4
.L_5861:
        /*0028*/ 	.byte	0x04, 0x17
        /*002a*/ 	.short	(.L_5863 - .L_5862)
.L_5862:
        /*002c*/ 	.word	0x00000000
        /*0030*/ 	.short	0x0000
        /*0032*/ 	.short	0x0000
        /*0034*/ 	.byte	0x00, 0xf5, 0x21, 0x00


	//----- nvinfo : EIATTR_SPARSE_MMA_MASK
	.align		4
.L_5863:
        /*0038*/ 	.byte	0x03, 0x50
        /*003a*/ 	.short	0x0000


	//----- nvinfo : EIATTR_MAXREG_COUNT
	.align		4
        /*003c*/ 	.byte	0x03, 0x1b
        /*003e*/ 	.short	0x00ff


	//----- nvinfo : EIATTR_NUM_BARRIERS
	.align		4
        /*0040*/ 	.byte	0x02, 0x4c
        /*0042*/ 	.byte	0x01
	.zero		1


	//----- nvinfo : EIATTR_MERCURY_ISA_VERSION
	.align		4
        /*0044*/ 	.byte	0x03, 0x5f
        /*0046*/ 	.short	0x0101


	//----- nvinfo : EIATTR_VRC_CTA_INIT_COUNT
	.align		4
        /*0048*/ 	.byte	0x02, 0x4a
	.zero		1
	.zero		1


	//----- nvinfo : EIATTR_EXIT_INSTR_OFFSETS
	.align		4
        /*004c*/ 	.byte	0x04, 0x1c
        /*004e*/ 	.short	(.L_5865 - .L_5864)


	//   ....[0]....
.L_5864:
        /*0050*/ 	.word	0x00000c60


	//   ....[1]....
        /*0054*/ 	.word	0x00000e00


	//   ....[2]....
        /*0058*/ 	.word	0x00000e80


	//----- nvinfo : EIATTR_CRS_STACK_SIZE
	.align		4
.L_5865:
        /*005c*/ 	.byte	0x04, 0x1e
        /*005e*/ 	.short	(.L_5867 - .L_5866)
.L_5866:
        /*0060*/ 	.word	0x00000000


	//----- nvinfo : EIATTR_CBANK_PARAM_SIZE
	.align		4
.L_5867:
        /*0064*/ 	.byte	0x03, 0x19
        /*0066*/ 	.short	0x0018


	//----- nvinfo : EIATTR_PARAM_CBANK
	.align		4
        /*0068*/ 	.byte	0x04, 0x0a
        /*006a*/ 	.short	(.L_5869 - .L_5868)
	.align		4
.L_5868:
        /*006c*/ 	.word	index@(.nv.constant0.contiguous_logsumexp_u64)
        /*0070*/ 	.short	0x0380
        /*0072*/ 	.short	0x0018


	//----- nvinfo : EIATTR_SW_WAR
	.align		4
.L_5869:
        /*0074*/ 	.byte	0x04, 0x36
        /*0076*/ 	.short	(.L_5871 - .L_5870)
.L_5870:
        /*0078*/ 	.word	0x00000008
.L_5871:


//--------------------- .nv.info.contiguous_logsumexp33_u32 --------------------------
	.section	.nv.info.contiguous_logsumexp33_u32,"",@"SHT_CUDA_INFO"
	.sectionflags	@""
	.align	4


	//----- nvinfo : EIATTR_CUDA_API_VERSION
	.align		4
        /*0000*/ 	.byte	0x04, 0x37
        /*0002*/ 	.short	(.L_5873 - .L_5872)
.L_5872:
        /*0004*/ 	.word	0x00000082


	//----- nvinfo : EIATTR_KPARAM_INFO
	.align		4
.L_5873:
        /*0008*/ 	.byte	0x04, 0x17
        /*000a*/ 	.short	(.L_5875 - .L_5874)
.L_5874:
        /*000c*/ 	.word	0x00000000
        /*0010*/ 	.short	0x0004
        /*0012*/ 	.short	0x0020
        /*0014*/ 	.byte	0x00, 0xf0, 0x21, 0x00


	//----- nvinfo : EIATTR_KPARAM_INFO
	.align		4
.L_5875:
        /*0018*/ 	.byte	0x04, 0x17
        /*001a*/ 	.short	(.L_5877 - .L_5876)
.L_5876:
        /*001c*/ 	.word	0x00000000
        /*0020*/ 	.short	0x0003
        /*0022*/ 	.short	0x0018
        /*0024*/ 	.byte	0x00, 0xf0, 0x21, 0x00


	//----- nvinfo : EIATTR_KPARAM_INFO
	.align		4
.L_5877:
        /*0028*/ 	.byte	0x04, 0x17
        /*002a*/ 	.short	(.L_5879 - .L_5878)
.L_5878:
        /*002c*/ 	.word	0x00000000
        /*0030*/ 	.short	0x0002
        /*0032*/ 	.short	0x0010
        /*0034*/ 	.byte	0x00, 0xf0, 0x21, 0x00


	//----- nvinfo : EIATTR_KPARAM_INFO
	.align		4
.L_5879:
        /*0038*/ 	.byte	0x04, 0x17
        /*003a*/ 	.short	(.L_5881 - .L_5880)
.L_5880:
        /*003c*/ 	.word	0x00000000
        /*0040*/ 	.short	0x0001
        /*0042*/ 	.short	0x0008
        /*0044*/ 	.byte	0x00, 0xf5, 0x21, 0x00


	//----- nvinfo : EIATTR_KPARAM_INFO
	.align		4
.L_5881:
        /*0048*/ 	.byte	0x04, 0x17
        /*004a*/ 	.short	(.L_5883 - .L_5882)
.L_5882:
        /*004c*/ 	.word	0x00000000
        /*0050*/ 	.short	0x0000
        /*0052*/ 	.short	0x0000
        /*0054*/ 	.byte	0x00, 0xf5, 0x21, 0x00


	//----- nvinfo : EIATTR_SPARSE_MMA_MASK
	.align		4
.L_5883:
        /*0058*/ 	.byte	0x03, 0x50
        /*005a*/ 	.short	0x0000


	//----- nvinfo : EIATTR_MAXREG_COUNT
	.align		4
        /*005c*/ 	.byte	0x03, 0x1b
        /*005e*/ 	.short	0x00ff


	//----- nvinfo : EIATTR_NUM_BARRIERS
	.align		4
        /*0060*/ 	.byte	0x02, 0x4c
        /*0062*/ 	.byte	0x01
	.zero		1


	//----- nvinfo : EIATTR_MERCURY_ISA_VERSION
	.align		4
        /*0064*/ 	.byte	0x03, 0x5f
        /*0066*/ 	.short	0x0101


	//----- nvinfo : EIATTR_VRC_CTA_INIT_COUNT
	.align		4
        /*0068*/ 	.byte	0x02, 0x4a
	.zero		1
	.zero		1


	//----- nvinfo : EIATTR_EXIT_INSTR_OFFSETS
	.align		4
        /*006c*/ 	.byte	0x04, 0x1c
        /*006e*/ 	.short	(.L_5885 - .L_5884)


	//   ....[0]....
.L_5884:
        /*0070*/ 	.word	0x00000150


	//   ....[1]....
        /*0074*/ 	.word	0x000001e0


	//   ....[2]....
        /*0078*/ 	.word	0x00000810


	//----- nvinfo : EIATTR_CBANK_PARAM_SIZE
	.align		4
.L_5885:
        /*007c*/ 	.byte	0x03, 0x19
        /*007e*/ 	.short	0x0028


	//----- nvinfo : EIATTR_PARAM_CBANK
	.align		4
        /*0080*/ 	.byte	0x04, 0x0a
        /*0082*/ 	.short	(.L_5887 - .L_5886)
	.align		4
.L_5886:
        /*0084*/ 	.word	index@(.nv.constant0.contiguous_logsumexp33_u32)
        /*0088*/ 	.short	0x0380
        /*008a*/ 	.short	0x0028


	//----- nvinfo : EIATTR_SW_WAR
	.align		4
.L_5887:
        /*008c*/ 	.byte	0x04, 0x36
        /*008e*/ 	.short	(.L_5889 - .L_5888)
.L_5888:
        /*0090*/ 	.word	0x00000008
.L_5889:


//--------------------- .nv.info.contiguous_logsumexp3_u32 --------------------------
	.section	.nv.info.contiguous_logsumexp3_u32,"",@"SHT_CUDA_INFO"
	.sectionflags	@""
	.align	4


	//----- nvinfo : EIATTR_CUDA_API_VERSION
	.align		4
        /*0000*/ 	.byte	0x04, 0x37
        /*0002*/ 	.short	(.L_5891 - .L_5890)
.L_5890:
        /*0004*/ 	.word	0x00000082


	//----- nvinfo : EIATTR_KPARAM_INFO
	.align		4
.L_5891:
        /*0008*/ 	.byte	0x04, 0x17
        /*000a*/ 	.short	(.L_5893 - .L_5892)
.L_5892:
        /*000c*/ 	.word	0x00000000
        /*0010*/ 	.short	0x0006
        /*0012*/ 	.short	0x0030
        /*0014*/ 	.byte	0x00, 0xf0, 0x21, 0x00


	//----- nvinfo : EIATTR_KPARAM_INFO
	.align		4
.L_5893:
        /*0018*/ 	.byte	0x04, 0x17
        /*001a*/ 	.short	(.L_5895 - .L_5894)
.L_5894:
        /*001c*/ 	.word	0x00000000
        /*0020*/ 	.short	0x0005
        /*0022*/ 	.short	0x0028
        /*0024*/ 	.byte	0x00, 0xf0, 0x21, 0x00


	//----- nvinfo : EIATTR_KPARAM_INFO
	.align		4
.L_5895:
        /*0028*/ 	.byte	0x04, 0x17
        /*002a*/ 	.short	(.L_5897 - .L_5896)
.L_5896:
        /*002c*/ 	.word	0x00000000
        /*0030*/ 	.short	0x0004
        /*0032*/ 	.short	0x0020
        /*0034*/ 	.byte	0x00, 0xf0, 0x21, 0x00


	//----- nvinfo : EIATTR_KPARAM_INFO
	.align		4
.L_5897:
        /*0038*/ 	.byte	0x04, 0x17
        /*003a*/ 	.short	(.L_5899 - .L_5898)
.L_5898:
        /*003c*/ 	.word	0x00000000
        /*0040*/ 	.short	0x0003
        /*0042*/ 	.short	0x0018
        /*0044*/ 	.byte	0x00, 0xf5, 0x21, 0x00


	//----- nvinfo : EIATTR_KPARAM_INFO
	.align		4
.L_5899:
        /*0048*/ 	.byte	0x04, 0x17
        /*004a*/ 	.short	(.L_5901 - .L_5900)
.L_5900:
        /*004c*/ 	.word	0x00000000
        /*0050*/ 	.short	0x0002
        /*0052*/ 	.short	0x0010
        /*0054*/ 	.byte	0x00, 0xf5, 0x21, 0x00


	//----- nvinfo : EIATTR_KPARAM_INFO
	.align		4
.L_5901:
        /*0058*/ 	.byte	0x04, 0x17
        /*005a*/ 	.short	(.L_5903 - .L_5902)
.L_5902:
        /*005c*/ 	.word	0x00000000
        /*0060*/ 	.short	0x0001
        /*0062*/ 	.short	0x0008
        /*0064*/ 	.byte	0x00, 0xf5, 0x21, 0x00


	//----- nvinfo : EIATTR_KPARAM_INFO
	.align		4
.L_5903:
        /*0068*/ 	.byte	0x04, 0x17
        /*006a*/ 	.short	(.L_5905 - .L_5904)
.L_5904:
        /*006c*/ 	.word	0x00000000
        /*0070*/ 	.short	0x0000
        /*0072*/ 	.short	0x0000
        /*0074*/ 	.byte	0x00, 0xf5, 0x21, 0x00


	//----- nvinfo : EIATTR_SPARSE_MMA_MASK
	.align		4
.L_5905:
        /*0078*/ 	.byte	0x03, 0x50
        /*007a*/ 	.short	0x0000


	//----- nvinfo : EIATTR_MAXREG_COUNT
	.align		4
        /*007c*/ 	.byte	0x03, 0x1b
        /*007e*/ 	.short	0x00ff


	//----- nvinfo : EIATTR_NUM_BARRIERS
	.align		4
        /*0080*/ 	.byte	0x02, 0x4c
        /*0082*/ 	.byte	0x01
	.zero		1


	//----- nvinfo : EIATTR_MERCURY_ISA_VERSION
	.align		4
        /*0084*/ 	.byte	0x03, 0x5f
        /*0086*/ 	.short	0x0101


	//----- nvinfo : EIATTR_VRC_CTA_INIT_COUNT
	.align		4
        /*0088*/ 	.byte	0x02, 0x4a
	.zero		1
	.zero		1


	//----- nvinfo : EIATTR_EXIT_INSTR_OFFSETS
	.align		4
        /*008c*/ 	.byte	0x04, 0x1c
        /*008e*/ 	.short	(.L_5907 - .L_5906)


	//   ....[0]....
.L_5906:
        /*0090*/ 	.word	0x00000150


	//   ....[1]....
        /*0094*/ 	.word	0x000031d0


	//   ....[2]....
        /*0098*/ 	.word	0x00003870


	//----- nvinfo : EIATTR_CRS_STACK_SIZE
	.align		4
.L_5907:
        /*009c*/ 	.byte	0x04, 0x1e
        /*009e*/ 	.short	(.L_5909 - .L_5908)
.L_5908:
        /*00a0*/ 	.word	0x00000000


	//----- nvinfo : EIATTR_CBANK_PARAM_SIZE
	.align		4
.L_5909:
        /*00a4*/ 	.byte	0x03, 0x19
        /*00a6*/ 	.short	0x0038


	//----- nvinfo : EIATTR_PARAM_CBANK
	.align		4
        /*00a8*/ 	.byte	0x04, 0x0a
        /*00aa*/ 	.short	(.L_5911 - .L_5910)
	.align		4
.L_5910:
        /*00ac*/ 	.word	index@(.nv.constant0.contiguous_logsumexp3_u32)
        /*00b0*/ 	.short	0x0380
        /*00b2*/ 	.short	0x0038


	//----- nvinfo : EIATTR_SW_WAR
	.align		4
.L_5911:
        /*00b4*/ 	.byte	0x04, 0x36
        /*00b6*/ 	.short	(.L_5913 - .L_5912)
.L_5912:
        /*00b8*/ 	.word	0x00000008
.L_5913:


//--------------------- .nv.info.contiguous_logsumexp22_u32 --------------------------
	.section	.nv.info.contiguous_logsumexp22_u32,"",@"SHT_CUDA_INFO"
	.sectionflags	@""
	.align	4


	//----- nvinfo : EIATTR_CUDA_API_VERSION
	.align		4
        /*0000*/ 	.byte	0x04, 0x37
        /*0002*/ 	.short	(.L_5915 - .L_5914)
.L_5914:
        /*0004*/ 	.word	0x00000082


	//----- nvinfo : EIATTR_KPARAM_INFO
	.align		4
.L_5915:
        /*0008*/ 	.byte	0x04, 0x17
        /*000a*/ 	.short	(.L_5917 - .L_5916)
.L_5916:
        /*000c*/ 	.word	0x00000000
        /*0010*/ 	.short	0x0005
        /*0012*/ 	.short	0x0028
        /*0014*/ 	.byte	0x00, 0xf0, 0x21, 0x00


	//----- nvinfo : EIATTR_KPARAM_INFO
	.align		4
.L_5917:
        /*0018*/ 	.byte	0x04, 0x17
        /*001a*/ 	.short	(.L_5919 - .L_5918)
.L_5918:
        /*001c*/ 	.word	0x00000000
        /*0020*/ 	.short	0x0004
        /*0022*/ 	.short	0x0020
        /*0024*/ 	.byte	0x00, 0xf0, 0x21, 0x00


	//----- nvinfo : EIATTR_KPARAM_INFO
	.align		4
.L_5919:
        /*0028*/ 	.byte	0x04, 0x17
        /*002a*/ 	.short	(.L_5921 - .L_5920)
.L_5920:
        /*002c*/ 	.word	0x00000000
        /*0030*/ 	.short	0x0003
        /*0032*/ 	.short	0x0018
        /*0034*/ 	.byte	0x00, 0xf0, 0x21, 0x00


	//----- nvinfo : EIATTR_KPARAM_INFO
	.align		4
.L_5921:
        /*0038*/ 	.byte	0x04, 0x17
        /*003a*/ 	.short	(.L_5923 - .L_5922)
.L_5922:
        /*003c*/ 	.word	0x00000000
        /*0040*/ 	.short	0x0002
        /*0042*/ 	.short	0x0010
        /*0044*/ 	.byte	0x00, 0xf0, 0x21, 0x00


	//----- nvinfo : EIATTR_KPARAM_INFO
	.align		4
.L_5923:
        /*0048*/ 	.byte	0x04, 0x17
        /*004a*/ 	.short	(.L_5925 - .L_5924)
.L_5924:
        /*004c*/ 	.word	0x00000000
        /*0050*/ 	.short	0x0001
        /*0052*/ 	.short	0x0008
        /*0054*/ 	.byte	0x00, 0xf5, 0x21, 0x00


	//----- nvinfo : EIATTR_KPARAM_INFO
	.align		4
.L_5925:
        /*0058*/ 	.byte	0x04, 0x17
        /*005a*/ 	.short	(.L_5927 - .L_5926)
.L_5926:
        /*005c*/ 	.word	0x00000000
        /*0060*/ 	.short	0x0000
        /*0062*/ 	.short	0x0000
        /*0064*/ 	.byte	0x00, 0xf5, 0x21, 0x00


	//----- nvinfo : EIATTR_SPARSE_MMA_MASK
	.align		4
.L_5927:
        /*0068*/ 	.byte	0x03, 0x50
        /*006a*/ 	.short	0x0000


	//----- nvinfo : EIATTR_MAXREG_COUNT
	.align		4
        /*006c*/ 	.byte	0x03, 0x1b
        /*006e*/ 	.short	0x00ff


	//----- nvinfo : EIATTR_NUM_BARRIERS
	.align		4
        /*0070*/ 	.byte	0x02, 0x4c
        /*0072*/ 	.byte	0x01
	.zero		1


	//----- nvinfo : EIATTR_MERCURY_ISA_VERSION
	.align		4
        /*0074*/ 	.byte	0x03, 0x5f
        /*0076*/ 	.short	0x0101


	//----- nvinfo : EIATTR_VRC_CTA_INIT_COUNT
	.align		4
        /*0078*/ 	.byte	0x02, 0x4a
	.zero		1
	.zero		1


	//----- nvinfo : EIATTR_EXIT_INSTR_OFFSETS
	.align		4
        /*007c*/ 	.byte	0x04, 0x1c
        /*007e*/ 	.short	(.L_5929 - .L_5928)


	//   ....[0]....
.L_5928:
        /*0080*/ 	.word	0x00000110


	//   ....[1]....
        /*0084*/ 	.word	0x000004a0


	//   ....[2]....
        /*0088*/ 	.word	0x00000640


	//   ....[3]....
        /*008c*/ 	.word	0x00000760


	//----- nvinfo : EIATTR_CRS_STACK_SIZE
	.align		4
.L_5929:
        /*0090*/ 	.byte	0x04, 0x1e
        /*0092*/ 	.short	(.L_5931 - .L_5930)
.L_5930:
        /*0094*/ 	.word	0x00000000


	//----- nvinfo : EIATTR_CBANK_PARAM_SIZE
	.align		4
.L_5931:
        /*0098*/ 	.byte	0x03, 0x19
        /*009a*/ 	.short	0x0030


	//----- nvinfo : EIATTR_PARAM_CBANK
	.align		4
        /*009c*/ 	.byte	0x04, 0x0a
        /*009e*/ 	.short	(.L_5933 - .L_5932)
	.align		4
.L_5932:
        /*00a0*/ 	.word	index@(.nv.constant0.contiguous_logsumexp22_u32)
        /*00a4*/ 	.short	0x0380
        /*00a6*/ 	.short	0x0030


	//----- nvinfo : EIATTR_SW_WAR
	.align		4
.L_5933:
        /*00a8*/ 	.byte	0x04, 0x36
        /*00aa*/ 	.short	(.L_5935 - .L_5934)
.L_5934:
        /*00ac*/ 	.word	0x00000008
.L_5935:


//--------------------- .nv.info.contiguous_logsumexp2_u32 --------------------------
	.section	.nv.info.contiguous_logsumexp2_u32,"",@"SHT_CUDA_INFO"
	.sectionflags	@""
	.align	4


	//----- nvinfo : EIATTR_CUDA_API_VERSION
	.align		4
        /*0000*/ 	.byte	0x04, 0x37
        /*0002*/ 	.short	(.L_5937 - .L_5936)
.L_5936:
        /*0004*/ 	.word	0x00000082


	//----- nvinfo : EIATTR_KPARAM_INFO
	.align		4
.L_5937:
        /*0008*/ 	.byte	0x04, 0x17
        /*000a*/ 	.short	(.L_5939 - .L_5938)
.L_5938:
        /*000c*/ 	.word	0x00000000
        /*0010*/ 	.short	0x0008
        /*0012*/ 	.short	0x0040
        /*0014*/ 	.byte	0x00, 0xf0, 0x21, 0x00


	//----- nvinfo : EIATTR_KPARAM_INFO
	.align		4
.L_5939:
        /*0018*/ 	.byte	0x04, 0x17
        /*001a*/ 	.short	(.L_5941 - .L_5940)
.L_5940:
        /*001c*/ 	.word	0x00000000
        /*0020*/ 	.short	0x0007
        /*0022*/ 	.short	0x0038
        /*0024*/ 	.byte	0x00, 0xf0, 0x21, 0x00


	//----- nvinfo : EIATTR_KPARAM_INFO
	.align		4
.L_5941:
        /*0028*/ 	.byte	0x04, 0x17
        /*002a*/ 	.short	(.L_5943 - .L_5942)
.L_5942:
        /*002c*/ 	.word	0x00000000
        /*0030*/ 	.short	0x0006
        /*0032*/ 	.short	0x0030
        /*0034*/ 	.byte	0x00, 0xf0, 0x21, 0x00


	//----- nvinfo : EIATTR_KPARAM_INFO
	.align		4
.L_5943:
        /*0038*/ 	.byte	0x04, 0x17
        /*003a*/ 	.short	(.L_5945 - .L_5944)
.L_5944:
        /*003c*/ 	.word	0x00000000
        /*0040*/ 	.short	0x0005
        /*0042*/ 	.short	0x0028
        /*0044*/ 	.byte	0x00, 0xf0, 0x21, 0x00


	//----- nvinfo : EIATTR_KPARAM_INFO
	.align		4
.L_5945:
        /*0048*/ 	.byte	0x04, 0x17
        /*004a*/ 	.short	(.L_5947 - .L_5946)
.L_5946:
        /*004c*/ 	.word	0x00000000
        /*0050*/ 	.short	0x0004
        /*0052*/ 	.short	0x0020
        /*0054*/ 	.byte	0x00, 0xf0, 0x21, 0x00


	//----- nvinfo : EIATTR_KPARAM_INFO
	.align		4
.L_5947:
        /*0058*/ 	.byte	0x04, 0x17
        /*005a*/ 	.short	(.L_5949 - .L_5948)
.L_5948:
        /*005c*/ 	.word	0x00000000
        /*0060*/ 	.short	0x0003
        /*0062*/ 	.short	0x0018
        /*0064*/ 	.byte	0x00, 0xf5, 0x21, 0x00


	//----- nvinfo : EIATTR_KPARAM_INFO
	.align		4
.L_5949:
        /*0068*/ 	.byte	0x04, 0x17
        /*006a*/ 	.short	(.L_5951 - .L_5950)
.L_5950:
        /*006c*/ 	.word	0x00000000
        /*0070*/ 	.short	0x0002
        /*0072*/ 	.short	0x0010
        /*0074*/ 	.byte	0x00, 0xf5, 0x21, 0x00


	//----- nvinfo : EIATTR_KPARAM_INFO
	.align		4
.L_5951:
        /*0078*/ 	.byte	0x04, 0x17
        /*007a*/ 	.short	(.L_5953 - .L_5952)
.L_5952:
        /*007c*/ 	.word	0x00000000
        /*0080*/ 	.short	0x0001
        /*0082*/ 	.short	0x0008
        /*0084*/ 	.byte	0x00, 0xf5, 0x21, 0x00


	//----- nvinfo : EIATTR_KPARAM_INFO
	.align		4
.L_5953:
        /*0088*/ 	.byte	0x04, 0x17
        /*008a*/ 	.short	(.L_5955 - .L_5954)
.L_5954:
        /*008c*/ 	.word	0x00000000
        /*0090*/ 	.short	0x0000
        /*0092*/ 	.short	0x0000
        /*0094*/ 	.byte	0x00, 0xf5, 0x21, 0x00


	//----- nvinfo : EIATTR_SPARSE_MMA_MASK
	.align		4
.L_5955:
        /*0098*/ 	.byte	0x03, 0x50
        /*009a*/ 	.short	0x0000


	//----- nvinfo : EIATTR_MAXREG_COUNT
	.align		4
        /*009c*/ 	.byte	0x03, 0x1b
        /*009e*/ 	.short	0x00ff


	//----- nvinfo : EIATTR_NUM_BARRIERS
	.align		4
        /*00a0*/ 	.byte	0x02, 0x4c
        /*00a2*/ 	.byte	0x01
	.zero		1


	//----- nvinfo : EIATTR_MERCURY_ISA_VERSION
	.align		4
        /*00a4*/ 	.byte	0x03, 0x5f
        /*00a6*/ 	.short	0x0101


	//----- nvinfo : EIATTR_VRC_CTA_INIT_COUNT
	.align		4
        /*00a8*/ 	.byte	0x02, 0x4a
	.zero		1
	.zero		1


	//----- nvinfo : EIATTR_EXIT_INSTR_OFFSETS
	.align		4
        /*00ac*/ 	.byte	0x04, 0x1c
        /*00ae*/ 	.short	(.L_5957 - .L_5956)


	//   ....[0]....
.L_5956:
        /*00b0*/ 	.word	0x00000110


	//   ....[1]....
        /*00b4*/ 	.word	0x00006a10


	//   ....[2]....
        /*00b8*/ 	.word	0x00006bb0


	//   ....[3]....
        /*00bc*/ 	.word	0x00006cd0


	//----- nvinfo : EIATTR_CRS_STACK_SIZE
	.align		4
.L_5957:
        /*00c0*/ 	.byte	0x04, 0x1e
        /*00c2*/ 	.short	(.L_5959 - .L_5958)
.L_5958:
        /*00c4*/ 	.word	0x00000000


	//----- nvinfo : EIATTR_CBANK_PARAM_SIZE
	.align		4
.L_5959:
        /*00c8*/ 	.byte	0x03, 0x19
        /*00ca*/ 	.short	0x0048


	//----- nvinfo : EIATTR_PARAM_CBANK
	.align		4
        /*00cc*/ 	.byte	0x04, 0x0a
        /*00ce*/ 	.short	(.L_5961 - .L_5960)
	.align		4
.L_5960:
        /*00d0*/ 	.word	index@(.nv.constant0.contiguous_logsumexp2_u32)
        /*00d4*/ 	.short	0x0380
        /*00d6*/ 	.short	0x0048


	//----- nvinfo : EIATTR_SW_WAR
	.align		4
.L_5961:
        /*00d8*/ 	.byte	0x04, 0x36
        /*00da*/ 	.short	(.L_5963 - .L_5962)
.L_5962:
        /*00dc*/ 	.word	0x00000008
.L_5963:


//--------------------- .nv.info.uncontiguous_cumulate_logsumexp_u32 --------------------------
	.section	.nv.info.uncontiguous_cumulate_logsumexp_u32,"",@"SHT_CUDA_INFO"
	.sectionflags	@""
	.align	4


	//----- nvinfo : EIATTR_CUDA_API_VERSION
	.align		4
        /*0000*/ 	.byte	0x04, 0x37
        /*0002*/ 	.short	(.L_5965 - .L_5964)
.L_5964:
        /*0004*/ 	.word	0x00000082


	//----- nvinfo : EIATTR_KPARAM_INFO
	.align		4
.L_5965:
        /*0008*/ 	.byte	0x04, 0x17
        /*000a*/ 	.short	(.L_5967 - .L_5966)
.L_5966:
        /*000c*/ 	.word	0x00000000
        /*0010*/ 	.short	0x0005
        /*0012*/ 	.short	0x0028
        /*0014*/ 	.byte	0x00, 0xf0, 0x21, 0x00


	//----- nvinfo : EIATTR_KPARAM_INFO
	.align		4
.L_5967:
        /*0018*/ 	.byte	0x04, 0x17
        /*001a*/ 	.short	(.L_5969 - .L_5968)
.L_5968:
        /*001c*/ 	.word	0x00000000
        /*0020*/ 	.short	0x0004
        /*0022*/ 	.short	0x0020
        /*0024*/ 	.byte	0x00, 0xf0, 0x21, 0x00


	//----- nvinfo : EIATTR_KPARAM_INFO
	.align		4
.L_5969:
        /*0028*/ 	.byte	0x04, 0x17
        /*002a*/ 	.short	(.L_5971 - .L_5970)
.L_5970:
        /*002c*/ 	.word	0x00000000
        /*0030*/ 	.short	0x0003
        /*0032*/ 	.short	0x0018
        /*0034*/ 	.byte	0x00, 0xf5, 0x21, 0x00


	//----- nvinfo : EIATTR_KPARAM_INFO
	.align		4
.L_5971:
        /*0038*/ 	.byte	0x04, 0x17
        /*003a*/ 	.short	(.L_5973 - .L_5972)
.L_5972:
        /*003c*/ 	.word	0x00000000
        /*0040*/ 	.short	0x0002
        /*0042*/ 	.short	0x0010
        /*0044*/ 	.byte	0x00, 0xf5, 0x21, 0x00


	//----- nvinfo : EIATTR_KPARAM_INFO
	.align		4
.L_5973:
        /*0048*/ 	.byte	0x04, 0x17
        /*004a*/ 	.short	(.L_5975 - .L_5974)
.L_5974:
        /*004c*/ 	.word	0x00000000
        /*0050*/ 	.short	0x0001
        /*0052*/ 	.short	0x0008
        /*0054*/ 	.byte	0x00, 0xf5, 0x21, 0x00


	//----- nvinfo : EIATTR_KPARAM_INFO
	.align		4
.L_5975:
        /*0058*/ 	.byte	0x04, 0x17
        /*005a*/ 	.short	(.L_5977 - .L_5976)
.L_5976:
        /*005c*/ 	.word	0x00000000
        /*0060*/ 	.short	0x0000
        /*0062*/ 	.short	0x0000
        /*0064*/ 	.byte	0x00, 0xf5, 0x21, 0x00


	//----- nvinfo : EIATTR_SPARSE_MMA_MASK
	.align		4
.L_5977:
        /*0068*/ 	.byte	0x03, 0x50
        /*006a*/ 	.short	0x0000


	//----- nvinfo : EIATTR_MAXREG_COUNT
	.align		4
        /*006c*/ 	.byte	0x03, 0x1b
        /*006e*/ 	.short	0x00ff


	//----- nvinfo : EIATTR_NUM_BARRIERS
	.align		4
        /*0070*/ 	.byte	0x02, 0x4c
        /*0072*/ 	.byte	0x01
	.zero		1


	//----- nvinfo : EIATTR_MERCURY_ISA_VERSION
	.align		4
        /*0074*/ 	.byte	0x03, 0x5f
        /*0076*/ 	.short	0x0101


	//----- nvinfo : EIATTR_VRC_CTA_INIT_COUNT
	.align		4
        /*0078*/ 	.byte	0x02, 0x4a
	.zero		1
	.zero		1


	//----- nvinfo : EIATTR_EXIT_INSTR_OFFSETS
	.align		4
        /*007c*/ 	.byte	0x04, 0x1c
        /*007e*/ 	.short	(.L_5979 - .L_5978)


	//   ....[0]....
.L_5978:
        /*0080*/ 	.word	0x00006a10


	//   ....[1]....
        /*0084*/ 	.word	0x00006bb0


	//   ....[2]....
        /*0088*/ 	.word	0x00006c30


	//----- nvinfo : EIATTR_CRS_STACK_SIZE
	.align		4
.L_5979:
        /*008c*/ 	.byte	0x04, 0x1e
        /*008e*/ 	.short	(.L_5981 - .L_5980)
.L_5980:
        /*0090*/ 	.word	0x00000000


	//----- nvinfo : EIATTR_CBANK_PARAM_SIZE
	.align		4
.L_5981:
        /*0094*/ 	.byte	0x03, 0x19
        /*0096*/ 	.short	0x0030


	//----- nvinfo : EIATTR_PARAM_CBANK
	.align		4
        /*0098*/ 	.byte	0x04, 0x0a
        /*009a*/ 	.short	(.L_5983 - .L_5982)
	.align		4
.L_5982:
        /*009c*/ 	.word	index@(.nv.constant0.uncontiguous_cumulate_logsumexp_u32)
        /*00a0*/ 	.short	0x0380
        /*00a2*/ 	.short	0x0030


	//----- nvinfo : EIATTR_SW_WAR
	.align		4
.L_5983:
        /*00a4*/ 	.byte	0x04, 0x36
        /*00a6*/ 	.short	(.L_5985 - .L_5984)
.L_5984:
        /*00a8*/ 	.word	0x00000008
.L_5985:


//--------------------- .nv.info.uncontiguous_logsumexp_u32 --------------------------
	.section	.nv.info.uncontiguous_logsumexp_u32,"",@"SHT_CUDA_INFO"
	.sectionflags	@""
	.align	4


	//----- nvinfo : EIATTR_CUDA_API_VERSION
	.align		4
        /*0000*/ 	.byte	0x04, 0x37
        /*0002*/ 	.short	(.L_5987 - .L_5986)
.L_5986:
        /*0004*/ 	.word	0x00000082


	//----- nvinfo : EIATTR_KPARAM_INFO
	.align		4
.L_5987:
        /*0008*/ 	.byte	0x04, 0x17
        /*000a*/ 	.short	(.L_5989 - .L_5988)
.L_5988:
        /*000c*/ 	.word	0x00000000
        /*0010*/ 	.short	0x0005
        /*0012*/ 	.short	0x0028
        /*0014*/ 	.byte	0x00, 0xf0, 0x21, 0x00


	//----- nvinfo : EIATTR_KPARAM_INFO
	.align		4
.L_5989:
        /*0018*/ 	.byte	0x04, 0x17
        /*001a*/ 	.short	(.L_5991 - .L_5990)
.L_5990:
        /*001c*/ 	.word	0x00000000
        /*0020*/ 	.short	0x0004
        /*0022*/ 	.short	0x0020
        /*0024*/ 	.byte	0x00, 0xf0, 0x21, 0x00


	//----- nvinfo : EIATTR_KPARAM_INFO
	.align		4
.L_5991:
        /*0028*/ 	.byte	0x04, 0x17
        /*002a*/ 	.short	(.L_5993 - .L_5992)
.L_5992:
        /*002c*/ 	.word	0x00000000
        /*0030*/ 	.short	0x0003
        /*0032*/ 	.short	0x0018
        /*0034*/ 	.byte	0x00, 0xf5, 0x21, 0x00


	//----- nvinfo : EIATTR_KPARAM_INFO
	.align		4
.L_5993:
        /*0038*/ 	.byte	0x04, 0x17
        /*003a*/ 	.short	(.L_5995 - .L_5994)
.L_5994:
        /*003c*/ 	.word	0x00000000
        /*0040*/ 	.short	0x0002
        /*0042*/ 	.short	0x0010
        /*0044*/ 	.byte	0x00, 0xf5, 0x21, 0x00


	//----- nvinfo : EIATTR_KPARAM_INFO
	.align		4
.L_5995:
        /*0048*/ 	.byte	0x04, 0x17
        /*004a*/ 	.short	(.L_5997 - .L_5996)
.L_5996:
        /*004c*/ 	.word	0x00000000
        /*0050*/ 	.short	0x0001
        /*0052*/ 	.short	0x0008
        /*0054*/ 	.byte	0x00, 0xf5, 0x21, 0x00


	//----- nvinfo : EIATTR_KPARAM_INFO
	.align		4
.L_5997:
        /*0058*/ 	.byte	0x04, 0x17
        /*005a*/ 	.short	(.L_5999 - .L_5998)
.L_5998:
        /*005c*/ 	.word	0x00000000
        /*0060*/ 	.short	0x0000
        /*0062*/ 	.short	0x0000
        /*0064*/ 	.byte	0x00, 0xf5, 0x21, 0x00


	//----- nvinfo : EIATTR_SPARSE_MMA_MASK
	.align		4
.L_5999:
        /*0068*/ 	.byte	0x03, 0x50
        /*006a*/ 	.short	0x0000


	//----- nvinfo : EIATTR_MAXREG_COUNT
	.align		4
        /*006c*/ 	.byte	0x03, 0x1b
        /*006e*/ 	.short	0x00ff


	//----- nvinfo : EIATTR_NUM_BARRIERS
	.align		4
        /*0070*/ 	.byte	0x02, 0x4c
        /*0072*/ 	.byte	0x01
	.zero		1


	//----- nvinfo : EIATTR_MERCURY_ISA_VERSION
	.align		4
        /*0074*/ 	.byte	0x03, 0x5f
        /*0076*/ 	.short	0x0101


	//----- nvinfo : EIATTR_VRC_CTA_INIT_COUNT
	.align		4
        /*0078*/ 	.byte	0x02, 0x4a
	.zero		1
	.zero		1


	//----- nvinfo : EIATTR_EXIT_INSTR_OFFSETS
	.align		4
        /*007c*/ 	.byte	0x04, 0x1c
        /*007e*/ 	.short	(.L_6001 - .L_6000)


	//   ....[0]....
.L_6000:
        /*0080*/ 	.word	0x00006bf0


	//   ....[1]....
        /*0084*/ 	.word	0x00006d90


	//   ....[2]....
        /*0088*/ 	.word	0x00006e10


	//----- nvinfo : EIATTR_CRS_STACK_SIZE
	.align		4
.L_6001:
        /*008c*/ 	.byte	0x04, 0x1e
        /*008e*/ 	.short	(.L_6003 - .L_6002)
.L_6002:
        /*0090*/ 	.word	0x00000000


	//----- nvinfo : EIATTR_CBANK_PARAM_SIZE
	.align		4
.L_6003:
        /*0094*/ 	.byte	0x03, 0x19
        /*0096*/ 	.short	0x0030


	//----- nvinfo : EIATTR_PARAM_CBANK
	.align		4
        /*0098*/ 	.byte	0x04, 0x0a
        /*009a*/ 	.short	(.L_6005 - .L_6004)
	.align		4
.L_6004:
        /*009c*/ 	.word	index@(.nv.constant0.uncontiguous_logsumexp_u32)
        /*00a0*/ 	.short	0x0380
        /*00a2*/ 	.short	0x0030


	//----- nvinfo : EIATTR_SW_WAR
	.align		4
.L_6005:
        /*00a4*/ 	.byte	0x04, 0x36
        /*00a6*/ 	.short	(.L_6007 - .L_6006)
.L_6006:
        /*00a8*/ 	.word	0x00000008
.L_6007:


//--------------------- .nv.info.contiguous_cumulate_logsumexp_u32 --------------------------
	.section	.nv.info.contiguous_cumulate_logsumexp_u32,"",@"SHT_CUDA_INFO"
	.sectionflags	@""
	.align	4


	//----- nvinfo : EIATTR_CUDA_API_VERSION
	.align		4
        /*0000*/ 	.byte	0x04, 0x37
        /*0002*/ 	.short	(.L_6009 - .L_6008)
.L_6008:
        /*0004*/ 	.word	0x00000082


	//----- nvinfo : EIATTR_KPARAM_INFO
	.align		4
.L_6009:
        /*0008*/ 	.byte	0x04, 0x17
        /*000a*/ 	.short	(.L_6011 - .L_6010)
.L_6010:
        /*000c*/ 	.word	0x00000000
        /*0010*/ 	.short	0x0002
        /*0012*/ 	.short	0x0010
        /*0014*/ 	.byte	0x00, 0xf0, 0x21, 0x00


	//----- nvinfo : EIATTR_KPARAM_INFO
	.align		4
.L_6011:
        /*0018*/ 	.byte	0x04, 0x17
        /*001a*/ 	.short	(.L_6013 - .L_6012)
.L_6012:
        /*001c*/ 	.word	0x00000000
        /*0020*/ 	.short	0x0001
        /*0022*/ 	.short	0x0008
        /*0024*/ 	.byte	0x00, 0xf5, 0x21, 0x00


	//----- nvinfo : EIATTR_KPARAM_INFO
	.align		4
.L_6013:
        /*0028*/ 	.byte	0x04, 0x17
        /*002a*/ 	.short	(.L_6015 - .L_6014)
.L_6014:
        /*002c*/ 	.word	0x00000000
        /*0030*/ 	.short	0x0000
        /*0032*/ 	.short	0x0000
        /*0034*/ 	.byte	0x00, 0xf5, 0x21, 0x00


	//----- nvinfo : EIATTR_SPARSE_MMA_MASK
	.align		4
.L_6015:
        /*0038*/ 	.byte	0x03, 0x50
        /*003a*/ 	.short	0x0000


	//----- nvinfo : EIATTR_MAXREG_COUNT
	.align		4
        /*003c*/ 	.byte	0x03, 0x1b
        /*003e*/ 	.short	0x00ff


	//----- nvinfo : EIATTR_NUM_BARRIERS
	.align		4
        /*0040*/ 	.byte	0x02, 0x4c
        /*0042*/ 	.byte	0x01
	.zero		1


	//----- nvinfo : EIATTR_MERCURY_ISA_VERSION
	.align		4
        /*0044*/ 	.byte	0x03, 0x5f
        /*0046*/ 	.short	0x0101


	//----- nvinfo : EIATTR_VRC_CTA_INIT_COUNT
	.align		4
        /*0048*/ 	.byte	0x02, 0x4a
	.zero		1
	.zero		1


	//----- nvinfo : EIATTR_EXIT_INSTR_OFFSETS
	.align		4
        /*004c*/ 	.byte	0x04, 0x1c
        /*004e*/ 	.short	(.L_6017 - .L_6016)


	//   ....[0]....
.L_6016:
        /*0050*/ 	.word	0x00000340


	//   ....[1]....
        /*0054*/ 	.word	0x000004e0


	//   ....[2]....
        /*0058*/ 	.word	0x00000560


	//----- nvinfo : EIATTR_CRS_STACK_SIZE
	.align		4
.L_6017:
        /*005c*/ 	.byte	0x04, 0x1e
        /*005e*/ 	.short	(.L_6019 - .L_6018)
.L_6018:
        /*0060*/ 	.word	0x00000000


	//----- nvinfo : EIATTR_CBANK_PARAM_SIZE
	.align		4
.L_6019:
        /*0064*/ 	.byte	0x03, 0x19
        /*0066*/ 	.short	0x0018


	//----- nvinfo : EIATTR_PARAM_CBANK
	.align		4
        /*0068*/ 	.byte	0x04, 0x0a
        /*006a*/ 	.short	(.L_6021 - .L_6020)
	.align		4
.L_6020:
        /*006c*/ 	.word	index@(.nv.constant0.contiguous_cumulate_logsumexp_u32)
        /*0070*/ 	.short	0x0380
        /*0072*/ 	.short	0x0018


	//----- nvinfo : EIATTR_SW_WAR
	.align		4
.L_6021:
        /*0074*/ 	.byte	0x04, 0x36
        /*0076*/ 	.short	(.L_6023 - .L_6022)
.L_6022:
        /*0078*/ 	.word	0x00000008
.L_6023:


//--------------------- .nv.info.contiguous_logsumexp_u32 --------------------------
	.section	.nv.info.contiguous_logsumexp_u32,"",@"SHT_CUDA_INFO"
	.sectionflags	@""
	.align	4


	//----- nvinfo : EIATTR_CUDA_API_VERSION
	.align		4
        /*0000*/ 	.byte	0x04, 0x37
        /*0002*/ 	.short	(.L_6025 - .L_6024)
.L_6024:
        /*0004*/ 	.word	0x00000082


	//----- nvinfo : EIATTR_KPARAM_INFO
	.align		4
.L_6025:
        /*0008*/ 	.byte	0x04, 0x17
        /*000a*/ 	.short	(.L_6027 - .L_6026)
.L_6026:
        /*000c*/ 	.word	0x00000000
        /*0010*/ 	.short	0x0002
        /*0012*/ 	.short	0x0010
        /*0014*/ 	.byte	0x00, 0xf0, 0x21, 0x00


	//----- nvinfo : EIATTR_KPARAM_INFO
	.align		4
.L_6027:
        /*0018*/ 	.byte	0x04, 0x17
        /*001a*/ 	.short	(.L_6029 - .L_6028)
.L_6028:
        /*001c*/ 	.word	0x00000000
        /*0020*/ 	.short	0x0001
        /*0022*/ 	.short	0x0008
        /*0024*/ 	.byte	0x00, 0xf5, 0x21, 0x00


	//----- nvinfo : EIATTR_KPARAM_INFO
	.align		4
.L_6029:
        /*0028*/ 	.byte	0x04, 0x17
        /*002a*/ 	.short	(.L_6031 - .L_6030)
.L_6030:
        /*002c*/ 	.word	0x00000000
        /*0030*/ 	.short	0x0000
        /*0032*/ 	.short	0x0000
        /*0034*/ 	.byte	0x00, 0xf5, 0x21, 0x00


	//----- nvinfo : EIATTR_SPARSE_MMA_MASK
	.align		4
.L_6031:
        /*0038*/ 	.byte	0x03, 0x50
        /*003a*/ 	.short	0x0000


	//----- nvinfo : EIATTR_MAXREG_COUNT
	.align		4
        /*003c*/ 	.byte	0x03, 0x1b
        /*003e*/ 	.short	0x00ff


	//----- nvinfo : EIATTR_NUM_BARRIERS
	.align		4
        /*0040*/ 	.byte	0x02, 0x4c
        /*0042*/ 	.byte	0x01
	.zero		1


	//----- nvinfo : EIATTR_MERCURY_ISA_VERSION
	.align		4
        /*0044*/ 	.byte	0x03, 0x5f
        /*0046*/ 	.short	0x0101


	//----- nvinfo : EIATTR_VRC_CTA_INIT_COUNT
	.align		4
        /*0048*/ 	.byte	0x02, 0x4a
	.zero		1
	.zero		1


	//----- nvinfo : EIATTR_EXIT_INSTR_OFFSETS
	.align		4
        /*004c*/ 	.byte	0x04, 0x1c
        /*004e*/ 	.short	(.L_6033 - .L_6032)


	//   ....[0]....
.L_6032:
        /*0050*/ 	.word	0x00000530


	//   ....[1]....
        /*0054*/ 	.word	0x000006d0


	//   ....[2]....
        /*0058*/ 	.word	0x00000750


	//----- nvinfo : EIATTR_CRS_STACK_SIZE
	.align		4
.L_6033:
        /*005c*/ 	.byte	0x04, 0x1e
        /*005e*/ 	.short	(.L_6035 - .L_6034)
.L_6034:
        /*0060*/ 	.word	0x00000000


	//----- nvinfo : EIATTR_CBANK_PARAM_SIZE
	.align		4
.L_6035:
        /*0064*/ 	.byte	0x03, 0x19
        /*0066*/ 	.short	0x0018


	//----- nvinfo : EIATTR_PARAM_CBANK
	.align		4
        /*0068*/ 	.byte	0x04, 0x0a
        /*006a*/ 	.short	(.L_6037 - .L_6036)
	.align		4
.L_6036:
        /*006c*/ 	.word	index@(.nv.constant0.contiguous_logsumexp_u32)
        /*0070*/ 	.short	0x0380
        /*0072*/ 	.short	0x0018


	//----- nvinfo : EIATTR_SW_WAR
	.align		4
.L_6037:
        /*0074*/ 	.byte	0x04, 0x36
        /*0076*/ 	.short	(.L_6039 - .L_6038)
.L_6038:
        /*0078*/ 	.word	0x00000008
.L_6039:


//--------------------- .nv.info.contiguous_logsumexp33_u16 --------------------------
	.section	.nv.info.contiguous_logsumexp33_u16,"",@"SHT_CUDA_INFO"
	.sectionflags	@""
	.align	4


	//----- nvinfo : EIATTR_CUDA_API_VERSION
	.align		4
        /*0000*/ 	.byte	0x04, 0x37
        /*0002*/ 	.short	(.L_6041 - .L_6040)
.L_6040:
        /*0004*/ 	.word	0x00000082


	//----- nvinfo : EIATTR_KPARAM_INFO
	.align		4
.L_6041:
        /*0008*/ 	.byte	0x04, 0x17
        /*000a*/ 	.short	(.L_6043 - .L_6042)
.L_6042:
        /*000c*/ 	.word	0x00000000
        /*0010*/ 	.short	0x0004
        /*0012*/ 	.short	0x0020
        /*0014*/ 	.byte	0x00, 0xf0, 0x21, 0x00


	//----- nvinfo : EIATTR_KPARAM_INFO
	.align		4
.L_6043:
        /*0018*/ 	.byte	0x04, 0x17
        /*001a*/ 	.short	(.L_6045 - .L_6044)
.L_6044:
        /*001c*/ 	.word	0x00000000
        /*0020*/ 	.short	0x0003
        /*0022*/ 	.short	0x0018
        /*0024*/ 	.byte	0x00, 0xf0, 0x21, 0x00


	//----- nvinfo : EIATTR_KPARAM_INFO
	.align		4
.L_6045:
        /*0028*/ 	.byte	0x04, 0x17
        /*002a*/ 	.short	(.L_6047 - .L_6046)
.L_6046:
        /*002c*/ 	.word	0x00000000
        /*0030*/ 	.short	0x0002
        /*0032*/ 	.short	0x0010
        /*0034*/ 	.byte	0x00, 0xf0, 0x21, 0x00


	//----- nvinfo : EIATTR_KPARAM_INFO
	.align		4
.L_6047:
        /*0038*/ 	.byte	0x04, 0x17
        /*003a*/ 	.short	(.L_6049 - .L_6048)
.L_6048:
        /*003c*/ 	.word	0x00000000
        /*0040*/ 	.short	0x0001
        /*0042*/ 	.short	0x0008
        /*0044*/ 	.byte	0x00, 0xf5, 0x21, 0x00


	//----- nvinfo : EIATTR_KPARAM_INFO
	.align		4
.L_6049:
        /*0048*/ 	.byte	0x04, 0x17
        /*004a*/ 	.short	(.L_6051 - .L_6050)
.L_6050:
        /*004c*/ 	.word	0x00000000
        /*0050*/ 	.short	0x0000
        /*0052*/ 	.short	0x0000
        /*0054*/ 	.byte	0x00, 0xf5, 0x21, 0x00


	//----- nvinfo : EIATTR_SPARSE_MMA_MASK
	.align		4
.L_6051:
        /*0058*/ 	.byte	0x03, 0x50
        /*005a*/ 	.short	0x0000


	//----- nvinfo : EIATTR_MAXREG_COUNT
	.align		4
        /*005c*/ 	.byte	0x03, 0x1b
        /*005e*/ 	.short	0x00ff


	//----- nvinfo : EIATTR_NUM_BARRIERS
	.align		4
        /*0060*/ 	.byte	0x02, 0x4c
        /*0062*/ 	.byte	0x01
	.zero		1


	//----- nvinfo : EIATTR_MERCURY_ISA_VERSION
	.align		4
        /*0064*/ 	.byte	0x03, 0x5f
        /*0066*/ 	.short	0x0101


	//----- nvinfo : EIATTR_VRC_CTA_INIT_COUNT
	.align		4
        /*0068*/ 	.byte	0x02, 0x4a
	.zero		1
	.zero		1


	//----- nvinfo : EIATTR_EXIT_INSTR_OFFSETS
	.align		4
        /*006c*/ 	.byte	0x04, 0x1c
        /*006e*/ 	.short	(.L_6053 - .L_6052)


	//   ....[0]....
.L_6052:
        /*0070*/ 	.word	0x00000150


	//   ....[1]....
        /*0074*/ 	.word	0x000001e0


	//   ....[2]....
        /*0078*/ 	.word	0x00000b10


	//----- nvinfo : EIATTR_CBANK_PARAM_SIZE
	.align		4
.L_6053:
        /*007c*/ 	.byte	0x03, 0x19
        /*007e*/ 	.short	0x0028


	//----- nvinfo : EIATTR_PARAM_CBANK
	.align		4
        /*0080*/ 	.byte	0x04, 0x0a
        /*0082*/ 	.short	(.L_6055 - .L_6054)
	.align		4
.L_6054:
        /*0084*/ 	.word	index@(.nv.constant0.contiguous_logsumexp33_u16)
        /*0088*/ 	.short	0x0380
        /*008a*/ 	.short	0x0028


	//----- nvinfo : EIATTR_SW_WAR
	.align		4
.L_6055:
        /*008c*/ 	.byte	0x04, 0x36
        /*008e*/ 	.short	(.L_6057 - .L_6056)
.L_6056:
        /*0090*/ 	.word	0x00000008
.L_6057:


//--------------------- .nv.info.contiguous_logsumexp3_u16 --------------------------
	.section	.nv.info.contiguous_logsumexp3_u16,"",@"SHT_CUDA_INFO"
	.sectionflags	@""
	.align	4


	//----- nvinfo : EIATTR_CUDA_API_VERSION
	.align		4
        /*0000*/ 	.byte	0x04, 0x37
        /*0002*/ 	.short	(.L_6059 - .L_6058)
.L_6058:
        /*0004*/ 	.word	0x00000082


	//----- nvinfo : EIATTR_KPARAM_INFO
	.align		4
.L_6059:
        /*0008*/ 	.byte	0x04, 0x17
        /*000a*/ 	.short	(.L_6061 - .L_6060)
.L_6060:
        /*000c*/ 	.word	0x00000000
        /*0010*/ 	.short	0x0006
        /*0012*/ 	.short	0x0030
        /*0014*/ 	.byte	0x00, 0xf0, 0x21, 0x00


	//----- nvinfo : EIATTR_KPARAM_INFO
	.align		4
.L_6061:
        /*0018*/ 	.byte	0x04, 0x17
        /*001a*/ 	.short	(.L_6063 - .L_6062)
.L_6062:
        /*001c*/ 	.word	0x00000000
        /*0020*/ 	.short	0x0005
        /*0022*/ 	.short	0x0028
        /*0024*/ 	.byte	0x00, 0xf0, 0x21, 0x00


	//----- nvinfo : EIATTR_KPARAM_INFO
	.align		4
.L_6063:
        /*0028*/ 	.byte	0x04, 0x17
        /*002a*/ 	.short	(.L_6065 - .L_6064)
.L_6064:
        /*002c*/ 	.word	0x00000000
        /*0030*/ 	.short	0x0004
        /*0032*/ 	.short	0x0020
        /*0034*/ 	.byte	0x00, 0xf0, 0x21, 0x00


	//----- nvinfo : EIATTR_KPARAM_INFO
	.align		4
.L_6065:
        /*0038*/ 	.byte	0x04, 0x17
        /*003a*/ 	.short	(.L_6067 - .L_6066)
.L_6066:
        /*003c*/ 	.word	0x00000000
        /*0040*/ 	.short	0x0003
        /*0042*/ 	.short	0x0018
        /*0044*/ 	.byte	0x00, 0xf5, 0x21, 0x00


	//----- nvinfo : EIATTR_KPARAM_INFO
	.align		4
.L_6067:
        /*0048*/ 	.byte	0x04, 0x17
        /*004a*/ 	.short	(.L_6069 - .L_6068)
.L_6068:
        /*004c*/ 	.word	0x00000000
        /*0050*/ 	.short	0x0002
        /*0052*/ 	.short	0x0010
        /*0054*/ 	.byte	0x00, 0xf5, 0x21, 0x00


	//----- nvinfo : EIATTR_KPARAM_INFO
	.align		4
.L_6069:
        /*0058*/ 	.byte	0x04, 0x17
        /*005a*/ 	.short	(.L_6071 - .L_6070)
.L_6070:
        /*005c*/ 	.word	0x00000000
        /*0060*/ 	.short	0x0001
        /*0062*/ 	.short	0x0008
        /*0064*/ 	.byte	0x00, 0xf5, 0x21, 0x00


	//----- nvinfo : EIATTR_KPARAM_INFO
	.align		4
.L_6071:
        /*0068*/ 	.byte	0x04, 0x17
        /*006a*/ 	.short	(.L_6073 - .L_6072)
.L_6072:
        /*006c*/ 	.word	0x00000000
        /*0070*/ 	.short	0x0000
        /*0072*/ 	.short	0x0000
        /*0074*/ 	.byte	0x00, 0xf5, 0x21, 0x00


	//----- nvinfo : EIATTR_SPARSE_MMA_MASK
	.align		4
.L_6073:
        /*0078*/ 	.byte	0x03, 0x50
        /*007a*/ 	.short	0x0000


	//----- nvinfo : EIATTR_MAXREG_COUNT
	.align		4
        /*007c*/ 	.byte	0x03, 0x1b
        /*007e*/ 	.short	0x00ff


	//----- nvinfo : EIATTR_NUM_BARRIERS
	.align		4
        /*0080*/ 	.byte	0x02, 0x4c
        /*0082*/ 	.byte	0x01
	.zero		1


	//----- nvinfo : EIATTR_MERCURY_ISA_VERSION
	.align		4
        /*0084*/ 	.byte	0x03, 0x5f
        /*0086*/ 	.short	0x0101


	//----- nvinfo : EIATTR_VRC_CTA_INIT_COUNT
	.align		4
        /*0088*/ 	.byte	0x02, 0x4a
	.zero		1
	.zero		1


	//----- nvinfo : EIATTR_EXIT_INSTR_OFFSETS
	.align		4
        /*008c*/ 	.byte	0x04, 0x1c
        /*008e*/ 	.short	(.L_6075 - .L_6074)


	//   ....[0]....
.L_6074:
        /*0090*/ 	.word	0x00000150


	//   ....[1]....
        /*0094*/ 	.word	0x000031d0


	//   ....[2]....
        /*0098*/ 	.word	0x00003b70


	//----- nvinfo : EIATTR_CRS_STACK_SIZE
	.align		4
.L_6075:
        /*009c*/ 	.byte	0x04, 0x1e
        /*009e*/ 	.short	(.L_6077 - .L_6076)
.L_6076:
        /*00a0*/ 	.word	0x00000000


	//----- nvinfo : EIATTR_CBANK_PARAM_SIZE
	.align		4
.L_6077:
        /*00a4*/ 	.byte	0x03, 0x19
        /*00a6*/ 	.short	0x0038


	//----- nvinfo : EIATTR_PARAM_CBANK
	.align		4
        /*00a8*/ 	.byte	0x04, 0x0a
        /*00aa*/ 	.short	(.L_6079 - .L_6078)
	.align		4
.L_6078:
        /*00ac*/ 	.word	index@(.nv.constant0.contiguous_logsumexp3_u16)
        /*00b0*/ 	.short	0x0380
        /*00b2*/ 	.short	0x0038


	//----- nvinfo : EIATTR_SW_WAR
	.align		4
.L_6079:
        /*00b4*/ 	.byte	0x04, 0x36
        /*00b6*/ 	.short	(.L_6081 - .L_6080)
.L_6080:
        /*00b8*/ 	.word	0x00000008
.L_6081:


//--------------------- .nv.info.contiguous_logsumexp22_u16 --------------------------
	.section	.nv.info.contiguous_logsumexp22_u16,"",@"SHT_CUDA_INFO"
	.sectionflags	@""
	.align	4


	//----- nvinfo : EIATTR_CUDA_API_VERSION
	.align		4
        /*0000*/ 	.byte	0x04, 0x37
        /*0002*/ 	.short	(.L_6083 - .L_6082)
.L_6082:
        /*0004*/ 	.word	0x00000082


	//----- nvinfo : EIATTR_KPARAM_INFO
	.align		4
.L_6083:
        /*0008*/ 	.byte	0x04, 0x17
        /*000a*/ 	.short	(.L_6085 - .L_6084)
.L_6084:
        /*000c*/ 	.word	0x00000000
        /*0010*/ 	.short	0x0005
        /*0012*/ 	.short	0x0028
        /*0014*/ 	.byte	0x00, 0xf0, 0x21, 0x00


	//----- nvinfo : EIATTR_KPARAM_INFO
	.align		4
.L_6085:
        /*0018*/ 	.byte	0x04, 0x17
        /*001a*/ 	.short	(.L_6087 - .L_6086)
.L_6086:
        /*001c*/ 	.word	0x00000000
        /*0020*/ 	.short	0x0004
        /*0022*/ 	.short	0x0020
        /*0024*/ 	.byte	0x00, 0xf0, 0x21, 0x00


	//----- nvinfo : EIATTR_KPARAM_INFO
	.align		4
.L_6087:
        /*0028*/ 	.byte	0x04, 0x17
        /*002a*/ 	.short	(.L_6089 - .L_6088)
.L_6088:
        /*002c*/ 	.word	0x00000000
        /*0030*/ 	.short	0x0003
        /*0032*/ 	.short	0x0018
        /*0034*/ 	.byte	0x00, 0xf0, 0x21, 0x00


	//----- nvinfo : EIATTR_KPARAM_INFO
	.align		4
.L_6089:
        /*0038*/ 	.byte	0x04, 0x17
        /*003a*/ 	.short	(.L_6091 - .L_6090)
.L_6090:
        /*003c*/ 	.word	0x00000000
        /*0040*/ 	.short	0x0002
        /*0042*/ 	.short	0x0010
        /*0044*/ 	.byte	0x00, 0xf0, 0x21, 0x00


	//----- nvinfo : EIATTR_KPARAM_INFO
	.align		4
.L_6091:
        /*0048*/ 	.byte	0x04, 0x17
        /*004a*/ 	.short	(.L_6093 - .L_6092)
.L_6092:
        /*004c*/ 	.word	0x00000000
        /*0050*/ 	.short	0x0001
        /*0052*/ 	.short	0x0008
        /*0054*/ 	.byte	0x00, 0xf5, 0x21, 0x00


	//----- nvinfo : EIATTR_KPARAM_INFO
	.align		4
.L_6093:
        /*0058*/ 	.byte	0x04, 0x17
        /*005a*/ 	.short	(.L_6095 - .L_6094)
.L_6094:
        /*005c*/ 	.word	0x00000000
        /*0060*/ 	.short	0x0000
        /*0062*/ 	.short	0x0000
        /*0064*/ 	.byte	0x00, 0xf5, 0x21, 0x00


	//----- nvinfo : EIATTR_SPARSE_MMA_MASK
	.align		4
.L_6095:
        /*0068*/ 	.byte	0x03, 0x50
        /*006a*/ 	.short	0x0000


	//----- nvinfo : EIATTR_MAXREG_COUNT
	.align		4
        /*006c*/ 	.byte	0x03, 0x1b
        /*006e*/ 	.short	0x00ff


	//----- nvinfo : EIATTR_NUM_BARRIERS
	.align		4
        /*0070*/ 	.byte	0x02, 0x4c
        /*0072*/ 	.byte	0x01
	.zero		1


	//----- nvinfo : EIATTR_MERCURY_ISA_VERSION
	.align		4
        /*0074*/ 	.byte	0x03, 0x5f
        /*0076*/ 	.short	0x0101


	//----- nvinfo : EIATTR_VRC_CTA_INIT_COUNT
	.align		4
        /*0078*/ 	.byte	0x02, 0x4a
	.zero		1
	.zero		1


	//----- nvinfo : EIATTR_EXIT_INSTR_OFFSETS
	.align		4
        /*007c*/ 	.byte	0x04, 0x1c
        /*007e*/ 	.short	(.L_6097 - .L_6096)


	//   ....[0]....
.L_6096:
        /*0080*/ 	.word	0x00000110


	//   ....[1]....
        /*0084*/ 	.word	0x000004b0


	//   ....[2]....
        /*0088*/ 	.word	0x00000600


	//   ....[3]....
        /*008c*/ 	.word	0x00000720


	//----- nvinfo : EIATTR_CRS_STACK_SIZE
	.align		4
.L_6097:
        /*0090*/ 	.byte	0x04, 0x1e
        /*0092*/ 	.short	(.L_6099 - .L_6098)
.L_6098:
        /*0094*/ 	.word	0x00000000


	//----- nvinfo : EIATTR_CBANK_PARAM_SIZE
	.align		4
.L_6099:
        /*0098*/ 	.byte	0x03, 0x19
        /*009a*/ 	.short	0x0030


	//----- nvinfo : EIATTR_PARAM_CBANK
	.align		4
        /*009c*/ 	.byte	0x04, 0x0a
        /*009e*/ 	.short	(.L_6101 - .L_6100)
	.align		4
.L_6100:
        /*00a0*/ 	.word	index@(.nv.constant0.contiguous_logsumexp22_u16)
        /*00a4*/ 	.short	0x0380
        /*00a6*/ 	.short	0x0030


	//----- nvinfo : EIATTR_SW_WAR
	.align		4
.L_6101:
        /*00a8*/ 	.byte	0x04, 0x36
        /*00aa*/ 	.short	(.L_6103 - .L_6102)
.L_6102:
        /*00ac*/ 	.word	0x00000008
.L_6103:


//--------------------- .nv.info.contiguous_logsumexp2_u16 --------------------------
	.section	.nv.info.contiguous_logsumexp2_u16,"",@"SHT_CUDA_INFO"
	.sectionflags	@""
	.align	4


	//----- nvinfo : EIATTR_CUDA_API_VERSION
	.align		4
        /*0000*/ 	.byte	0x04, 0x37
        /*0002*/ 	.short	(.L_6105 - .L_6104)
.L_6104:
        /*0004*/ 	.word	0x00000082


	//----- nvinfo : EIATTR_KPARAM_INFO
	.align		4
.L_6105:
        /*0008*/ 	.byte	0x04, 0x17
        /*000a*/ 	.short	(.L_6107 - .L_6106)
.L_6106:
        /*000c*/ 	.word	0x00000000
        /*0010*/ 	.short	0x0008
        /*0012*/ 	.short	0x0040
        /*0014*/ 	.byte	0x00, 0xf0, 0x21, 0x00


	//----- nvinfo : EIATTR_KPARAM_INFO
	.align		4
.L_6107:
        /*0018*/ 	.byte	0x04, 0x17
        /*001a*/ 	.short	(.L_6109 - .L_6108)
.L_6108:
        /*001c*/ 	.word	0x00000000
        /*0020*/ 	.short	0x0007
        /*0022*/ 	.short	0x0038
        /*0024*/ 	.byte	0x00, 0xf0, 0x21, 0x00


	//----- nvinfo : EIATTR_KPARAM_INFO
	.align		4
.L_6109:
        /*0028*/ 	.byte	0x04, 0x17
        /*002a*/ 	.short	(.L_6111 - .L_6110)
.L_6110:
        /*002c*/ 	.word	0x00000000
        /*0030*/ 	.short	0x0006
        /*0032*/ 	.short	0x0030
        /*0034*/ 	.byte	0x00, 0xf0, 0x21, 0x00


	//----- nvinfo : EIATTR_KPARAM_INFO
	.align		4
.L_6111:
        /*0038*/ 	.byte	0x04, 0x17
        /*003a*/ 	.short	(.L_6113 - .L_6112)
.L_6112:
        /*003c*/ 	.word	0x00000000
        /*0040*/ 	.short	0x0005
        /*0042*/ 	.short	0x0028
        /*0044*/ 	.byte	0x00, 0xf0, 0x21, 0x00


	//----- nvinfo : EIATTR_KPARAM_INFO
	.align		4
.L_6113:
        /*0048*/ 	.byte	0x04, 0x17
        /*004a*/ 	.short	(.L_6115 - .L_6114)
.L_6114:
        /*004c*/ 	.word	0x00000000
        /*0050*/ 	.short	0x0004
        /*0052*/ 	.short	0x0020
        /*0054*/ 	.byte	0x00, 0xf0, 0x21, 0x00


	//----- nvinfo : EIATTR_KPARAM_INFO
	.align		4
.L_6115:
        /*0058*/ 	.byte	0x04, 0x17
        /*005a*/ 	.short	(.L_6117 - .L_6116)
.L_6116:
        /*005c*/ 	.word	0x00000000
        /*0060*/ 	.short	0x0003
        /*0062*/ 	.short	0x0018
        /*0064*/ 	.byte	0x00, 0xf5, 0x21, 0x00


	//----- nvinfo : EIATTR_KPARAM_INFO
	.align		4
.L_6117:
        /*0068*/ 	.byte	0x04, 0x17
        /*006a*/ 	.short	(.L_6119 - .L_6118)
.L_6118:
        /*006c*/ 	.word	0x00000000
        /*0070*/ 	.short	0x0002
        /*0072*/ 	.short	0x0010
        /*0074*/ 	.byte	0x00, 0xf5, 0x21, 0x00


	//----- nvinfo : EIATTR_KPARAM_INFO
	.align		4
.L_6119:
        /*0078*/ 	.byte	0x04, 0x17
        /*007a*/ 	.short	(.L_6121 - .L_6120)
.L_6120:
        /*007c*/ 	.word	0x00000000
        /*0080*/ 	.short	0x0001
        /*0082*/ 	.short	0x0008
        /*0084*/ 	.byte	0x00, 0xf5, 0x21, 0x00


	//----- nvinfo : EIATTR_KPARAM_INFO
	.align		4
.L_6121:
        /*0088*/ 	.byte	0x04, 0x17
        /*008a*/ 	.short	(.L_6123 - .L_6122)
.L_6122:
        /*008c*/ 	.word	0x00000000
        /*0090*/ 	.short	0x0000
        /*0092*/ 	.short	0x0000
        /*0094*/ 	.byte	0x00, 0xf5, 0x21, 0x00


	//----- nvinfo : EIATTR_SPARSE_MMA_MASK
	.align		4
.L_6123:
        /*0098*/ 	.byte	0x03, 0x50
        /*009a*/ 	.short	0x0000


	//----- nvinfo : EIATTR_MAXREG_COUNT
	.align		4
        /*009c*/ 	.byte	0x03, 0x1b
        /*009e*/ 	.short	0x00ff


	//----- nvinfo : EIATTR_NUM_BARRIERS
	.align		4
        /*00a0*/ 	.byte	0x02, 0x4c
        /*00a2*/ 	.byte	0x01
	.zero		1


	//----- nvinfo : EIATTR_MERCURY_ISA_VERSION
	.align		4
        /*00a4*/ 	.byte	0x03, 0x5f
        /*00a6*/ 	.short	0x0101


	//----- nvinfo : EIATTR_VRC_CTA_INIT_COUNT
	.align		4
        /*00a8*/ 	.byte	0x02, 0x4a
	.zero		1
	.zero		1


	//----- nvinfo : EIATTR_EXIT_INSTR_OFFSETS
	.align		4
        /*00ac*/ 	.byte	0x04, 0x1c
        /*00ae*/ 	.short	(.L_6125 - .L_6124)


	//   ....[0]....
.L_6124:
        /*00b0*/ 	.word	0x00000110


	//   ....[1]....
        /*00b4*/ 	.word	0x00006a40


	//   ....[2]....
        /*00b8*/ 	.word	0x00006b90


	//   ....[3]....
        /*00bc*/ 	.word	0x00006cb0


	//----- nvinfo : EIATTR_CRS_STACK_SIZE
	.align		4
.L_6125:
        /*00c0*/ 	.byte	0x04, 0x1e
        /*00c2*/ 	.short	(.L_6127 - .L_6126)
.L_6126:
        /*00c4*/ 	.word	0x00000000


	//----- nvinfo : EIATTR_CBANK_PARAM_SIZE
	.align		4
.L_6127:
        /*00c8*/ 	.byte	0x03, 0x19
        /*00ca*/ 	.short	0x0048


	//----- nvinfo : EIATTR_PARAM_CBANK
	.align		4
        /*00cc*/ 	.byte	0x04, 0x0a
        /*00ce*/ 	.short	(.L_6129 - .L_6128)
	.align		4
.L_6128:
        /*00d0*/ 	.word	index@(.nv.constant0.contiguous_logsumexp2_u16)
        /*00d4*/ 	.short	0x0380
        /*00d6*/ 	.short	0x0048


	//----- nvinfo : EIATTR_SW_WAR
	.align		4
.L_6129:
        /*00d8*/ 	.byte	0x04, 0x36
        /*00da*/ 	.short	(.L_6131 - .L_6130)
.L_6130:
        /*00dc*/ 	.word	0x00000008
.L_6131:


//--------------------- .nv.info.uncontiguous_cumulate_logsumexp_u16 --------------------------
	.section	.nv.info.uncontiguous_cumulate_logsumexp_u16,"",@"SHT_CUDA_INFO"
	.sectionflags	@""
	.align	4


	//----- nvinfo : EIATTR_CUDA_API_VERSION
	.align		4
        /*0000*/ 	.byte	0x04, 0x37
        /*0002*/ 	.short	(.L_6133 - .L_6132)
.L_6132:
        /*0004*/ 	.word	0x00000082


	//----- nvinfo : EIATTR_KPARAM_INFO
	.align		4
.L_6133:
        /*0008*/ 	.byte	0x04, 0x17
        /*000a*/ 	.short	(.L_6135 - .L_6134)
.L_6134:
        /*000c*/ 	.word	0x00000000
        /*0010*/ 	.short	0x0005
        /*0012*/ 	.short	0x0028
        /*0014*/ 	.byte	0x00, 0xf0, 0x21, 0x00


	//----- nvinfo : EIATTR_KPARAM_INFO
	.align		4
.L_6135:
        /*0018*/ 	.byte	0x04, 0x17
        /*001a*/ 	.short	(.L_6137 - .L_6136)
.L_6136:
        /*001c*/ 	.word	0x00000000
        /*0020*/ 	.short	0x0004
        /*0022*/ 	.short	0x0020
        /*0024*/ 	.byte	0x00, 0xf0, 0x21, 0x00


	//----- nvinfo : EIATTR_KPARAM_INFO
	.align		4
.L_6137:
        /*0028*/ 	.byte	0x04, 0x17
        /*002a*/ 	.short	(.L_6139 - .L_6138)
.L_6138:
        /*002c*/ 	.word	0x00000000
        /*0030*/ 	.short	0x0003
        /*0032*/ 	.short	0x0018
        /*0034*/ 	.byte	0x00, 0xf5, 0x21, 0x00


	//----- nvinfo : EIATTR_KPARAM_INFO
	.align		4
.L_6139:
        /*0038*/ 	.byte	0x04, 0x17
        /*003a*/ 	.short	(.L_6141 - .L_6140)
.L_6140:
        /*003c*/ 	.word	0x00000000
        /*0040*/ 	.short	0x0002
        /*0042*/ 	.short	0x0010
        /*0044*/ 	.byte	0x00, 0xf5, 0x21, 0x00


	//----- nvinfo : EIATTR_KPARAM_INFO
	.align		4
.L_6141:
        /*0048*/ 	.byte	0x04, 0x17
        /*004a*/ 	.short	(.L_6143 - .L_6142)
.L_6142:
        /*004c*/ 	.word	0x00000000
        /*0050*/ 	.short	0x0001
        /*0052*/ 	.short	0x0008
        /*0054*/ 	.byte	0x00, 0xf5, 0x21, 0x00


	//----- nvinfo : EIATTR_KPARAM_INFO
	.align		4
.L_6143:
        /*0058*/ 	.byte	0x04, 0x17
        /*005a*/ 	.short	(.L_6145 - .L_6144)
.L_6144:
        /*005c*/ 	.word	0x00000000
        /*0060*/ 	.short	0x0000
        /*0062*/ 	.short	0x0000
        /*0064*/ 	.byte	0x00, 0xf5, 0x21, 0x00


	//----- nvinfo : EIATTR_SPARSE_MMA_MASK
	.align		4
.L_6145:
        /*0068*/ 	.byte	0x03, 0x50
        /*006a*/ 	.short	0x0000


	//----- nvinfo : EIATTR_MAXREG_COUNT
	.align		4
        /*006c*/ 	.byte	0x03, 0x1b
        /*006e*/ 	.short	0x00ff


	//----- nvinfo : EIATTR_NUM_BARRIERS
	.align		4
        /*0070*/ 	.byte	0x02, 0x4c
        /*0072*/ 	.byte	0x01
	.zero		1


	//----- nvinfo : EIATTR_MERCURY_ISA_VERSION
	.align		4
        /*0074*/ 	.byte	0x03, 0x5f
        /*0076*/ 	.short	0x0101


	//----- nvinfo : EIATTR_INT_WARP_WIDE_INSTR_OFFSETS
	.align		4
        /*0078*/ 	.byte	0x04, 0x31
        /*007a*/ 	.short	(.L_6147 - .L_6146)


	//   ....[0]....
.L_6146:
        /*007c*/ 	.word	0x00006640


	//----- nvinfo : EIATTR_VRC_CTA_INIT_COUNT
	.align		4
.L_6147:
        /*0080*/ 	.byte	0x02, 0x4a
	.zero		1
	.zero		1


	//----- nvinfo : EIATTR_EXIT_INSTR_OFFSETS
	.align		4
        /*0084*/ 	.byte	0x04, 0x1c
        /*0086*/ 	.short	(.L_6149 - .L_6148)


	//   ....[0]....
.L_6148:
        /*0088*/ 	.word	0x000066e0


	//   ....[1]....
        /*008c*/ 	.word	0x00006830


	//   ....[2]....
        /*0090*/ 	.word	0x000068b0


	//----- nvinfo : EIATTR_CRS_STACK_SIZE
	.align		4
.L_6149:
        /*0094*/ 	.byte	0x04, 0x1e
        /*0096*/ 	.short	(.L_6151 - .L_6150)
.L_6150:
        /*0098*/ 	.word	0x00000000


	//----- nvinfo : EIATTR_CBANK_PARAM_SIZE
	.align		4
.L_6151:
        /*009c*/ 	.byte	0x03, 0x19
        /*009e*/ 	.short	0x0030


	//----- nvinfo : EIATTR_PARAM_CBANK
	.align		4
        /*00a0*/ 	.byte	0x04, 0x0a
        /*00a2*/ 	.short	(.L_6153 - .L_6152)
	.align		4
.L_6152:
        /*00a4*/ 	.word	index@(.nv.constant0.uncontiguous_cumulate_logsumexp_u16)
        /*00a8*/ 	.short	0x0380
        /*00aa*/ 	.short	0x0030


	//----- nvinfo : EIATTR_SW_WAR
	.align		4
.L_6153:
        /*00ac*/ 	.byte	0x04, 0x36
        /*00ae*/ 	.short	(.L_6155 - .L_6154)
.L_6154:
        /*00b0*/ 	.word	0x00000008
.L_6155:


//--------------------- .nv.info.uncontiguous_logsumexp_u16 --------------------------
	.section	.nv.info.uncontiguous_logsumexp_u16,"",@"SHT_CUDA_INFO"
	.sectionflags	@""
	.align	4


	//----- nvinfo : EIATTR_CUDA_API_VERSION
	.align		4
        /*0000*/ 	.byte	0x04, 0x37
        /*0002*/ 	.short	(.L_6157 - .L_6156)
.L_6156:
        /*0004*/ 	.word	0x00000082


	//----- nvinfo : EIATTR_KPARAM_INFO
	.align		4
.L_6157:
        /*0008*/ 	.byte	0x04, 0x17
        /*000a*/ 	.short	(.L_6159 - .L_6158)
.L_6158:
        /*000c*/ 	.word	0x00000000
        /*0010*/ 	.short	0x0005
        /*0012*/ 	.short	0x0028
        /*0014*/ 	.byte	0x00, 0xf0, 0x21, 0x00


	//----- nvinfo : EIATTR_KPARAM_INFO
	.align		4
.L_6159:
        /*0018*/ 	.byte	0x04, 0x17
        /*001a*/ 	.short	(.L_6161 - .L_6160)
.L_6160:
        /*001c*/ 	.word	0x00000000
        /*0020*/ 	.short	0x0004
        /*0022*/ 	.short	0x0020
        /*0024*/ 	.byte	0x00, 0xf0, 0x21, 0x00


	//----- nvinfo : EIATTR_KPARAM_INFO
	.align		4
.L_6161:
        /*0028*/ 	.byte	0x04, 0x17
        /*002a*/ 	.short	(.L_6163 - .L_6162)
.L_6162:
        /*002c*/ 	.word	0x00000000
        /*0030*/ 	.short	0x0003
        /*0032*/ 	.short	0x0018
        /*0034*/ 	.byte	0x00, 0xf5, 0x21, 0x00


	//----- nvinfo : EIATTR_KPARAM_INFO
	.align		4
.L_6163:
        /*0038*/ 	.byte	0x04, 0x17
        /*003a*/ 	.short	(.L_6165 - .L_6164)
.L_6164:
        /*003c*/ 	.word	0x00000000
        /*0040*/ 	.short	0x0002
        /*0042*/ 	.short	0x0010
        /*0044*/ 	.byte	0x00, 0xf5, 0x21, 0x00


	//----- nvinfo : EIATTR_KPARAM_INFO
	.align		4
.L_6165:
        /*0048*/ 	.byte	0x04, 0x17
        /*004a*/ 	.short	(.L_6167 - .L_6166)
.L_6166:
        /*004c*/ 	.word	0x00000000
        /*0050*/ 	.short	0x0001
        /*0052*/ 	.short	0x0008
        /*0054*/ 	.byte	0x00, 0xf5, 0x21, 0x00


	//----- nvinfo : EIATTR_KPARAM_INFO
	.align		4
.L_6167:
        /*0058*/ 	.byte	0x04, 0x17
        /*005a*/ 	.short	(.L_6169 - .L_6168)
.L_6168:
        /*005c*/ 	.word	0x00000000
        /*0060*/ 	.short	0x0000
        /*0062*/ 	.short	0x0000
        /*0064*/ 	.byte	0x00, 0xf5, 0x21, 0x00


	//----- nvinfo : EIATTR_SPARSE_MMA_MASK
	.align		4
.L_6169:
        /*0068*/ 	.byte	0x03, 0x50
        /*006a*/ 	.short	0x0000


	//----- nvinfo : EIATTR_MAXREG_COUNT
	.align		4
        /*006c*/ 	.byte	0x03, 0x1b
        /*006e*/ 	.short	0x00ff


	//----- nvinfo : EIATTR_NUM_BARRIERS
	.align		4
        /*0070*/ 	.byte	0x02, 0x4c
        /*0072*/ 	.byte	0x01
	.zero		1


	//----- nvinfo : EIATTR_MERCURY_ISA_VERSION
	.align		4
        /*0074*/ 	.byte	0x03, 0x5f
        /*0076*/ 	.short	0x0101


	//----- nvinfo : EIATTR_INT_WARP_WIDE_INSTR_OFFSETS
	.align		4
        /*0078*/ 	.byte	0x04, 0x31
        /*007a*/ 	.short	(.L_6171 - .L_6170)


	//   ....[0]....
.L_6170:
        /*007c*/ 	.word	0x00006840


	//----- nvinfo : EIATTR_VRC_CTA_INIT_COUNT
	.align		4
.L_6171:
        /*0080*/ 	.byte	0x02, 0x4a
	.zero		1
	.zero		1


	//----- nvinfo : EIATTR_EXIT_INSTR_OFFSETS
	.align		4
        /*0084*/ 	.byte	0x04, 0x1c
        /*0086*/ 	.short	(.L_6173 - .L_6172)


	//   ....[0]....
.L_6172:
        /*0088*/ 	.word	0x000068e0


	//   ....[1]....
        /*008c*/ 	.word	0x00006a30


	//   ....[2]....
        /*0090*/ 	.word	0x00006ab0


	//----- nvinfo : EIATTR_CRS_STACK_SIZE
	.align		4
.L_6173:
        /*0094*/ 	.byte	0x04, 0x1e
        /*0096*/ 	.short	(.L_6175 - .L_6174)
.L_6174:
        /*0098*/ 	.word	0x00000000


	//----- nvinfo : EIATTR_CBANK_PARAM_SIZE
	.align		4
.L_6175:
        /*009c*/ 	.byte	0x03, 0x19
        /*009e*/ 	.short	0x0030


	//----- nvinfo : EIATTR_PARAM_CBANK
	.align		4
        /*00a0*/ 	.byte	0x04, 0x0a
        /*00a2*/ 	.short	(.L_6177 - .L_6176)
	.align		4
.L_6176:
        /*00a4*/ 	.word	index@(.nv.constant0.uncontiguous_logsumexp_u16)
        /*00a8*/ 	.short	0x0380
        /*00aa*/ 	.short	0x0030


	//----- nvinfo : EIATTR_SW_WAR
	.align		4
.L_6177:
        /*00ac*/ 	.byte	0x04, 0x36
        /*00ae*/ 	.short	(.L_6179 - .L_6178)
.L_6178:
        /*00b0*/ 	.word	0x00000008
.L_6179:


//--------------------- .nv.info.contiguous_cumulate_logsumexp_u16 --------------------------
	.section	.nv.info.contiguous_cumulate_logsumexp_u16,"",@"SHT_CUDA_INFO"
	.sectionflags	@""
	.align	4


	//----- nvinfo : EIATTR_CUDA_API_VERSION
	.align		4
        /*0000*/ 	.byte	0x04, 0x37
        /*0002*/ 	.short	(.L_6181 - .L_6180)
.L_6180:
        /*0004*/ 	.word	0x00000082


	//----- nvinfo : EIATTR_KPARAM_INFO
	.align		4
.L_6181:
        /*0008*/ 	.byte	0x04, 0x17
        /*000a*/ 	.short	(.L_6183 - .L_6182)
.L_6182:
        /*000c*/ 	.word	0x00000000
        /*0010*/ 	.short	0x0002
        /*0012*/ 	.short	0x0010
        /*0014*/ 	.byte	0x00, 0xf0, 0x21, 0x00


	//----- nvinfo : EIATTR_KPARAM_INFO
	.align		4
.L_6183:
        /*0018*/ 	.byte	0x04, 0x17
        /*001a*/ 	.short	(.L_6185 - .L_6184)
.L_6184:
        /*001c*/ 	.word	0x00000000
        /*0020*/ 	.short	0x0001
        /*0022*/ 	.short	0x0008
        /*0024*/ 	.byte	0x00, 0xf5, 0x21, 0x00


	//----- nvinfo : EIATTR_KPARAM_INFO
	.align		4
.L_6185:
        /*0028*/ 	.byte	0x04, 0x17
        /*002a*/ 	.short	(.L_6187 - .L_6186)
.L_6186:
        /*002c*/ 	.word	0x00000000
        /*0030*/ 	.short	0x0000
        /*0032*/ 	.short	0x0000
        /*0034*/ 	.byte	0x00, 0xf5, 0x21, 0x00


	//----- nvinfo : EIATTR_SPARSE_MMA_MASK
	.align		4
.L_6187:
        /*0038*/ 	.byte	0x03, 0x50
        /*003a*/ 	.short	0x0000


	//----- nvinfo : EIATTR_MAXREG_COUNT
	.align		4
        /*003c*/ 	.byte	0x03, 0x1b
        /*003e*/ 	.short	0x00ff


	//----- nvinfo : EIATTR_NUM_BARRIERS
	.align		4
        /*0040*/ 	.byte	0x02, 0x4c
        /*0042*/ 	.byte	0x01
	.zero		1


	//----- nvinfo : EIATTR_MERCURY_ISA_VERSION
	.align		4
        /*0044*/ 	.byte	0x03, 0x5f
        /*0046*/ 	.short	0x0101


	//----- nvinfo : EIATTR_INT_WARP_WIDE_INSTR_OFFSETS
	.align		4
        /*0048*/ 	.byte	0x04, 0x31
        /*004a*/ 	.short	(.L_6189 - .L_6188)


	//   ....[0]....
.L_6188:
        /*004c*/ 	.word	0x000002a0


	//----- nvinfo : EIATTR_VRC_CTA_INIT_COUNT
	.align		4
.L_6189:
        /*0050*/ 	.byte	0x02, 0x4a
	.zero		1
	.zero		1


	//----- nvinfo : EIATTR_EXIT_INSTR_OFFSETS
	.align		4
        /*0054*/ 	.byte	0x04, 0x1c
        /*0056*/ 	.short	(.L_6191 - .L_6190)


	//   ....[0]....
.L_6190:
        /*0058*/ 	.word	0x00000340


	//   ....[1]....
        /*005c*/ 	.word	0x00000490


	//   ....[2]....
        /*0060*/ 	.word	0x00000510


	//----- nvinfo : EIATTR_CRS_STACK_SIZE
	.align		4
.L_6191:
        /*0064*/ 	.byte	0x04, 0x1e
        /*0066*/ 	.short	(.L_6193 - .L_6192)
.L_6192:
        /*0068*/ 	.word	0x00000000


	//----- nvinfo : EIATTR_CBANK_PARAM_SIZE
	.align		4
.L_6193:
        /*006c*/ 	.byte	0x03, 0x19
        /*006e*/ 	.short	0x0018


	//----- nvinfo : EIATTR_PARAM_CBANK
	.align		4
        /*0070*/ 	.byte	0x04, 0x0a
        /*0072*/ 	.short	(.L_6195 - .L_6194)
	.align		4
.L_6194:
        /*0074*/ 	.word	index@(.nv.constant0.contiguous_cumulate_logsumexp_u16)
        /*0078*/ 	.short	0x0380
        /*007a*/ 	.short	0x0018


	//----- nvinfo : EIATTR_SW_WAR
	.align		4
.L_6195:
        /*007c*/ 	.byte	0x04, 0x36
        /*007e*/ 	.short	(.L_6197 - .L_6196)
.L_6196:
        /*0080*/ 	.word	0x00000008
.L_6197:


//--------------------- .nv.info.contiguous_logsumexp_u16 --------------------------
	.section	.nv.info.contiguous_logsumexp_u16,"",@"SHT_CUDA_INFO"
	.sectionflags	@""
	.align	4


	//----- nvinfo : EIATTR_CUDA_API_VERSION
	.align		4
        /*0000*/ 	.byte	0x04, 0x37
        /*0002*/ 	.short	(.L_6199 - .L_6198)
.L_6198:
        /*0004*/ 	.word	0x00000082


	//----- nvinfo : EIATTR_KPARAM_INFO
	.align		4
.L_6199:
        /*0008*/ 	.byte	0x04, 0x17
        /*000a*/ 	.short	(.L_6201 - .L_6200)
.L_6200:
        /*000c*/ 	.word	0x00000000
        /*0010*/ 	.short	0x0002
        /*0012*/ 	.short	0x0010
        /*0014*/ 	.byte	0x00, 0xf0, 0x21, 0x00


	//----- nvinfo : EIATTR_KPARAM_INFO
	.align		4
.L_6201:
        /*0018*/ 	.byte	0x04, 0x17
        /*001a*/ 	.short	(.L_6203 - .L_6202)
.L_6202:
        /*001c*/ 	.word	0x00000000
        /*0020*/ 	.short	0x0001
        /*0022*/ 	.short	0x0008
        /*0024*/ 	.byte	0x00, 0xf5, 0x21, 0x00


	//----- nvinfo : EIATTR_KPARAM_INFO
	.align		4
.L_6203:
        /*0028*/ 	.byte	0x04, 0x17
        /*002a*/ 	.short	(.L_6205 - .L_6204)
.L_6204:
        /*002c*/ 	.word	0x00000000
        /*0030*/ 	.short	0x0000
        /*0032*/ 	.short	0x0000
        /*0034*/ 	.byte	0x00, 0xf5, 0x21, 0x00


	//----- nvinfo : EIATTR_SPARSE_MMA_MASK
	.align		4
.L_6205:
        /*0038*/ 	.byte	0x03, 0x50
        /*003a*/ 	.short	0x0000


	//----- nvinfo : EIATTR_MAXREG_COUNT
	.align		4
        /*003c*/ 	.byte	0x03, 0x1b
        /*003e*/ 	.short	0x00ff


	//----- nvinfo : EIATTR_NUM_BARRIERS
	.align		4
        /*0040*/ 	.byte	0x02, 0x4c
        /*0042*/ 	.byte	0x01
	.zero		1


	//----- nvinfo : EIATTR_MERCURY_ISA_VERSION
	.align		4
        /*0044*/ 	.byte	0x03, 0x5f
        /*0046*/ 	.short	0x0101


	//----- nvinfo : EIATTR_INT_WARP_WIDE_INSTR_OFFSETS
	.align		4
        /*0048*/ 	.byte	0x04, 0x31
        /*004a*/ 	.short	(.L_6207 - .L_6206)


	//   ....[0]....
.L_6206:
        /*004c*/ 	.word	0x000004b0


	//----- nvinfo : EIATTR_VRC_CTA_INIT_COUNT
	.align		4
.L_6207:
        /*0050*/ 	.byte	0x02, 0x4a
	.zero		1
	.zero		1


	//----- nvinfo : EIATTR_EXIT_INSTR_OFFSETS
	.align		4
        /*0054*/ 	.byte	0x04, 0x1c
        /*0056*/ 	.short	(.L_6209 - .L_6208)


	//   ....[0]....
.L_6208:
        /*0058*/ 	.word	0x00000550


	//   ....[1]....
        /*005c*/ 	.word	0x000006a0


	//   ....[2]....
        /*0060*/ 	.word	0x00000720


	//----- nvinfo : EIATTR_CRS_STACK_SIZE
	.align		4
.L_6209:
        /*0064*/ 	.byte	0x04, 0x1e
        /*0066*/ 	.short	(.L_6211 - .L_6210)
.L_6210:
        /*0068*/ 	.word	0x00000000


	//----- nvinfo : EIATTR_CBANK_PARAM_SIZE
	.align		4
.L_6211:
        /*006c*/ 	.byte	0x03, 0x19
        /*006e*/ 	.short	0x0018


	//----- nvinfo : EIATTR_PARAM_CBANK
	.align		4
        /*0070*/ 	.byte	0x04, 0x0a
        /*0072*/ 	.short	(.L_6213 - .L_6212)
	.align		4
.L_6212:
        /*0074*/ 	.word	index@(.nv.constant0.contiguous_logsumexp_u16)
        /*0078*/ 	.short	0x0380
        /*007a*/ 	.short	0x0018


	//----- nvinfo : EIATTR_SW_WAR
	.align		4
.L_6213:
        /*007c*/ 	.byte	0x04, 0x36
        /*007e*/ 	.short	(.L_6215 - .L_6214)
.L_6214:
        /*0080*/ 	.word	0x00000008
.L_6215:


//--------------------- .nv.info.contiguous_logsumexp33_u8 --------------------------
	.section	.nv.info.contiguous_logsumexp33_u8,"",@"SHT_CUDA_INFO"
	.sectionflags	@""
	.align	4


	//----- nvinfo : EIATTR_CUDA_API_VERSION
	.align		4
        /*0000*/ 	.byte	0x04, 0x37
        /*0002*/ 	.short	(.L_6217 - .L_6216)
.L_6216:
        /*0004*/ 	.word	0x00000082


	//----- nvinfo : EIATTR_KPARAM_INFO
	.align		4
.L_6217:
        /*0008*/ 	.byte	0x04, 0x17
        /*000a*/ 	.short	(.L_6219 - .L_6218)
.L_6218:
        /*000c*/ 	.word	0x00000000
        /*0010*/ 	.short	0x0004
        /*0012*/ 	.short	0x0020
        /*0014*/ 	.byte	0x00, 0xf0, 0x21, 0x00


	//----- nvinfo : EIATTR_KPARAM_INFO
	.align		4
.L_6219:
        /*0018*/ 	.byte	0x04, 0x17
        /*001a*/ 	.short	(.L_6221 - .L_6220)
.L_6220:
        /*001c*/ 	.word	0x00000000
        /*0020*/ 	.short	0x0003
        /*0022*/ 	.short	0x0018
        /*0024*/ 	.byte	0x00, 0xf0, 0x21, 0x00


	//----- nvinfo : EIATTR_KPARAM_INFO
	.align		4
.L_6221:
        /*0028*/ 	.byte	0x04, 0x17
        /*002a*/ 	.short	(.L_6223 - .L_6222)
.L_6222:
        /*002c*/ 	.word	0x00000000
        /*0030*/ 	.short	0x0002
        /*0032*/ 	.short	0x0010
        /*0034*/ 	.byte	0x00, 0xf0, 0x21, 0x00


	//----- nvinfo : EIATTR_KPARAM_INFO
	.align		4
.L_6223:
        /*0038*/ 	.byte	0x04, 0x17
        /*003a*/ 	.short	(.L_6225 - .L_6224)
.L_6224:
        /*003c*/ 	.word	0x00000000
        /*0040*/ 	.short	0x0001
        /*0042*/ 	.short	0x0008
        /*0044*/ 	.byte	0x00, 0xf5, 0x21, 0x00


	//----- nvinfo : EIATTR_KPARAM_INFO
	.align		4
.L_6225:
        /*0048*/ 	.byte	0x04, 0x17
        /*004a*/ 	.short	(.L_6227 - .L_6226)
.L_6226:
        /*004c*/ 	.word	0x00000000
        /*0050*/ 	.short	0x0000
        /*0052*/ 	.short	0x0000
        /*0054*/ 	.byte	0x00, 0xf5, 0x21, 0x00


	//----- nvinfo : EIATTR_SPARSE_MMA_MASK
	.align		4
.L_6227:
        /*0058*/ 	.byte	0x03, 0x50
        /*005a*/ 	.short	0x0000


	//----- nvinfo : EIATTR_MAXREG_COUNT
	.align		4
        /*005c*/ 	.byte	0x03, 0x1b
        /*005e*/ 	.short	0x00ff


	//----- nvinfo : EIATTR_NUM_BARRIERS
	.align		4
        /*0060*/ 	.byte	0x02, 0x4c
        /*0062*/ 	.byte	0x01
	.zero		1


	//----- nvinfo : EIATTR_MERCURY_ISA_VERSION
	.align		4
        /*0064*/ 	.byte	0x03, 0x5f
        /*0066*/ 	.short	0x0101


	//----- nvinfo : EIATTR_VRC_CTA_INIT_COUNT
	.align		4
        /*0068*/ 	.byte	0x02, 0x4a
	.zero		1
	.zero		1


	//----- nvinfo : EIATTR_EXIT_INSTR_OFFSETS
	.align		4
        /*006c*/ 	.byte	0x04, 0x1c
        /*006e*/ 	.short	(.L_6229 - .L_6228)


	//   ....[0]....
.L_6228:
        /*0070*/ 	.word	0x00000150


	//   ....[1]....
        /*0074*/ 	.word	0x000001e0


	//   ....[2]....
        /*0078*/ 	.word	0x00000b10


	//----- nvinfo : EIATTR_CBANK_PARAM_SIZE
	.align		4
.L_6229:
        /*007c*/ 	.byte	0x03, 0x19
        /*007e*/ 	.short	0x0028


	//----- nvinfo : EIATTR_PARAM_CBANK
	.align		4
        /*0080*/ 	.byte	0x04, 0x0a
        /*0082*/ 	.short	(.L_6231 - .L_6230)
	.align		4
.L_6230:
        /*0084*/ 	.word	index@(.nv.constant0.contiguous_logsumexp33_u8)
        /*0088*/ 	.short	0x0380
        /*008a*/ 	.short	0x0028


	//----- nvinfo : EIATTR_SW_WAR
	.align		4
.L_6231:
        /*008c*/ 	.byte	0x04, 0x36
        /*008e*/ 	.short	(.L_6233 - .L_6232)
.L_6232:
        /*0090*/ 	.word	0x00000008
.L_6233:


//--------------------- .nv.info.contiguous_logsumexp3_u8 --------------------------
	.section	.nv.info.contiguous_logsumexp3_u8,"",@"SHT_CUDA_INFO"
	.sectionflags	@""
	.align	4


	//----- nvinfo : EIATTR_CUDA_API_VERSION
	.align		4
        /*0000*/ 	.byte	0x04, 0x37
        /*0002*/ 	.short	(.L_6235 - .L_6234)
.L_6234:
        /*0004*/ 	.word	0x00000082


	//----- nvinfo : EIATTR_KPARAM_INFO
	.align		4
.L_6235:
        /*0008*/ 	.byte	0x04, 0x17
        /*000a*/ 	.short	(.L_6237 - .L_6236)
.L_6236:
        /*000c*/ 	.word	0x00000000
        /*0010*/ 	.short	0x0006
        /*0012*/ 	.short	0x0030
        /*0014*/ 	.byte	0x00, 0xf0, 0x21, 0x00


	//----- nvinfo : EIATTR_KPARAM_INFO
	.align		4
.L_6237:
        /*0018*/ 	.byte	0x04, 0x17
        /*001a*/ 	.short	(.L_6239 - .L_6238)
.L_6238:
        /*001c*/ 	.word	0x00000000
        /*0020*/ 	.short	0x0005
        /*0022*/ 	.short	0x0028
        /*0024*/ 	.byte	0x00, 0xf0, 0x21, 0x00


	//----- nvinfo : EIATTR_KPARAM_INFO
	.align		4
.L_6239:
        /*0028*/ 	.byte	0x04, 0x17
        /*002a*/ 	.short	(.L_6241 - .L_6240)
.L_6240:
        /*002c*/ 	.word	0x00000000
        /*0030*/ 	.short	0x0004
        /*0032*/ 	.short	0x0020
        /*0034*/ 	.byte	0x00, 0xf0, 0x21, 0x00


	//----- nvinfo : EIATTR_KPARAM_INFO
	.align		4
.L_6241:
        /*0038*/ 	.byte	0x04, 0x17
        /*003a*/ 	.short	(.L_6243 - .L_6242)
.L_6242:
        /*003c*/ 	.word	0x00000000
        /*0040*/ 	.short	0x0003
        /*0042*/ 	.short	0x0018
        /*0044*/ 	.byte	0x00, 0xf5, 0x21, 0x00


	//----- nvinfo : EIATTR_KPARAM_INFO
	.align		4
.L_6243:
        /*0048*/ 	.byte	0x04, 0x17
        /*004a*/ 	.short	(.L_6245 - .L_6244)
.L_6244:
        /*004c*/ 	.word	0x00000000
        /*0050*/ 	.short	0x0002
        /*0052*/ 	.short	0x0010
        /*0054*/ 	.byte	0x00, 0xf5, 0x21, 0x00


	//----- nvinfo : EIATTR_KPARAM_INFO
	.align		4
.L_6245:
        /*0058*/ 	.byte	0x04, 0x17
        /*005a*/ 	.short	(.L_6247 - .L_6246)
.L_6246:
        /*005c*/ 	.word	0x00000000
        /*0060*/ 	.short	0x0001
        /*0062*/ 	.short	0x0008
        /*0064*/ 	.byte	0x00, 0xf5, 0x21, 0x00


	//----- nvinfo : EIATTR_KPARAM_INFO
	.align		4
.L_6247:
        /*0068*/ 	.byte	0x04, 0x17
        /*006a*/ 	.short	(.L_6249 - .L_6248)
.L_6248:
        /*006c*/ 	.word	0x00000000
        /*0070*/ 	.short	0x0000
        /*0072*/ 	.short	0x0000
        /*0074*/ 	.byte	0x00, 0xf5, 0x21, 0x00


	//----- nvinfo : EIATTR_SPARSE_MMA_MASK
	.align		4
.L_6249:
        /*0078*/ 	.byte	0x03, 0x50
        /*007a*/ 	.short	0x0000


	//----- nvinfo : EIATTR_MAXREG_COUNT
	.align		4
        /*007c*/ 	.byte	0x03, 0x1b
        /*007e*/ 	.short	0x00ff


	//----- nvinfo : EIATTR_NUM_BARRIERS
	.align		4
        /*0080*/ 	.byte	0x02, 0x4c
        /*0082*/ 	.byte	0x01
	.zero		1


	//----- nvinfo : EIATTR_MERCURY_ISA_VERSION
	.align		4
        /*0084*/ 	.byte	0x03, 0x5f
        /*0086*/ 	.short	0x0101


	//----- nvinfo : EIATTR_VRC_CTA_INIT_COUNT
	.align		4
        /*0088*/ 	.byte	0x02, 0x4a
	.zero		1
	.zero		1


	//----- nvinfo : EIATTR_EXIT_INSTR_OFFSETS
	.align		4
        /*008c*/ 	.byte	0x04, 0x1c
        /*008e*/ 	.short	(.L_6251 - .L_6250)


	//   ....[0]....
.L_6250:
        /*0090*/ 	.word	0x00000150


	//   ....[1]....
        /*0094*/ 	.word	0x000031d0


	//   ....[2]....
        /*0098*/ 	.word	0x00003b70


	//----- nvinfo : EIATTR_CRS_STACK_SIZE
	.align		4
.L_6251:
        /*009c*/ 	.byte	0x04, 0x1e
        /*009e*/ 	.short	(.L_6253 - .L_6252)
.L_6252:
        /*00a0*/ 	.word	0x00000000


	//----- nvinfo : EIATTR_CBANK_PARAM_SIZE
	.align		4
.L_6253:
        /*00a4*/ 	.byte	0x03, 0x19
        /*00a6*/ 	.short	0x0038


	//----- nvinfo : EIATTR_PARAM_CBANK
	.align		4
        /*00a8*/ 	.byte	0x04, 0x0a
        /*00aa*/ 	.short	(.L_6255 - .L_6254)
	.align		4
.L_6254:
        /*00ac*/ 	.word	index@(.nv.constant0.contiguous_logsumexp3_u8)
        /*00b0*/ 	.short	0x0380
        /*00b2*/ 	.short	0x0038


	//----- nvinfo : EIATTR_SW_WAR
	.align		4
.L_6255:
        /*00b4*/ 	.byte	0x04, 0x36
        /*00b6*/ 	.short	(.L_6257 - .L_6256)
.L_6256:
        /*00b8*/ 	.word	0x00000008
.L_6257:


//--------------------- .nv.info.contiguous_logsumexp22_u8 --------------------------
	.section	.nv.info.contiguous_logsumexp22_u8,"",@"SHT_CUDA_INFO"
	.sectionflags	@""
	.align	4


	//----- nvinfo : EIATTR_CUDA_API_VERSION
	.align		4
        /*0000*/ 	.byte	0x04, 0x37
        /*0002*/ 	.short	(.L_6259 - .L_6258)
.L_6258:
        /*0004*/ 	.word	0x00000082


	//----- nvinfo : EIATTR_KPARAM_INFO
	.align		4
.L_6259:
        /*0008*/ 	.byte	0x04, 0x17
        /*000a*/ 	.short	(.L_6261 - .L_6260)
.L_6260:
        /*000c*/ 	.word	0x00000000
        /*0010*/ 	.short	0x0005
        /*0012*/ 	.short	0x0028
        /*0014*/ 	.byte	0x00, 0xf0, 0x21, 0x00


	//----- nvinfo : EIATTR_KPARAM_INFO
	.align		4
.L_6261:
        /*0018*/ 	.byte	0x04, 0x17
        /*001a*/ 	.short	(.L_6263 - .L_6262)
.L_6262:
        /*001c*/ 	.word	0x00000000
        /*0020*/ 	.short	0x0004
        /*0022*/ 	.short	0x0020
        /*0024*/ 	.byte	0x00, 0xf0, 0x21, 0x00


	//----- nvinfo : EIATTR_KPARAM_INFO
	.align		4
.L_6263:
        /*0028*/ 	.byte	0x04, 0x17
        /*002a*/ 	.short	(.L_6265 - .L_6264)
.L_6264:
        /*002c*/ 	.word	0x00000000
        /*0030*/ 	.short	0x0003
        /*0032*/ 	.short	0x0018
        /*0034*/ 	.byte	0x00, 0xf0, 0x21, 0x00


	//----- nvinfo : EIATTR_KPARAM_INFO
	.align		4
.L_6265:
        /*0038*/ 	.byte	0x04, 0x17
        /*003a*/ 	.short	(.L_6267 - .L_6266)
.L_6266:
        /*003c*/ 	.word	0x00000000
        /*0040*/ 	.short	0x0002
        /*0042*/ 	.short	0x0010
        /*0044*/ 	.byte	0x00, 0xf0, 0x21, 0x00


	//----- nvinfo : EIATTR_KPARAM_INFO
	.align		4
.L_6267:
        /*0048*/ 	.byte	0x04, 0x17
        /*004a*/ 	.short	(.L_6269 - .L_6268)
.L_6268:
        /*004c*/ 	.word	0x00000000
        /*0050*/ 	.short	0x0001
        /*0052*/ 	.short	0x0008
        /*0054*/ 	.byte	0x00, 0xf5, 0x21, 0x00


	//----- nvinfo : EIATTR_KPARAM_INFO
	.align		4
.L_6269:
        /*0058*/ 	.byte	0x04, 0x17
        /*005a*/ 	.short	(.L_6271 - .L_6270)
.L_6270:
        /*005c*/ 	.word	0x00000000
        /*0060*/ 	.short	0x0000
        /*0062*/ 	.short	0x0000
        /*0064*/ 	.byte	0x00, 0xf5, 0x21, 0x00


	//----- nvinfo : EIATTR_SPARSE_MMA_MASK
	.align		4
.L_6271:
        /*0068*/ 	.byte	0x03, 0x50
        /*006a*/ 	.short	0x0000


	//----- nvinfo : EIATTR_MAXREG_COUNT
	.align		4
        /*006c*/ 	.byte	0x03, 0x1b
        /*006e*/ 	.short	0x00ff


	//----- nvinfo : EIATTR_NUM_BARRIERS
	.align		4
        /*0070*/ 	.byte	0x02, 0x4c
        /*0072*/ 	.byte	0x01
	.zero		1


	//----- nvinfo : EIATTR_MERCURY_ISA_VERSION
	.align		4
        /*0074*/ 	.byte	0x03, 0x5f
        /*0076*/ 	.short	0x0101


	//----- nvinfo : EIATTR_VRC_CTA_INIT_COUNT
	.align		4
        /*0078*/ 	.byte	0x02, 0x4a
	.zero		1
	.zero		1


	//----- nvinfo : EIATTR_EXIT_INSTR_OFFSETS
	.align		4
        /*007c*/ 	.byte	0x04, 0x1c
        /*007e*/ 	.short	(.L_6273 - .L_6272)


	//   ....[0]....
.L_6272:
        /*0080*/ 	.word	0x00000110


	//   ....[1]....
        /*0084*/ 	.word	0x000004b0


	//   ....[2]....
        /*0088*/ 	.word	0x00000600


	//   ....[3]....
        /*008c*/ 	.word	0x00000720


	//----- nvinfo : EIATTR_CRS_STACK_SIZE
	.align		4
.L_6273:
        /*0090*/ 	.byte	0x04, 0x1e
        /*0092*/ 	.short	(.L_6275 - .L_6274)
.L_6274:
        /*0094*/ 	.word	0x00000000


	//----- nvinfo : EIATTR_CBANK_PARAM_SIZE
	.align		4
.L_6275:
        /*0098*/ 	.byte	0x03, 0x19
        /*009a*/ 	.short	0x0030


	//----- nvinfo : EIATTR_PARAM_CBANK
	.align		4
        /*009c*/ 	.byte	0x04, 0x0a
        /*009e*/ 	.short	(.L_6277 - .L_6276)
	.align		4
.L_6276:
        /*00a0*/ 	.word	index@(.nv.constant0.contiguous_logsumexp22_u8)
        /*00a4*/ 	.short	0x0380
        /*00a6*/ 	.short	0x0030


	//----- nvinfo : EIATTR_SW_WAR
	.align		4
.L_6277:
        /*00a8*/ 	.byte	0x04, 0x36
        /*00aa*/ 	.short	(.L_6279 - .L_6278)
.L_6278:
        /*00ac*/ 	.word	0x00000008
.L_6279:


//--------------------- .nv.info.contiguous_logsumexp2_u8 --------------------------
	.section	.nv.info.contiguous_logsumexp2_u8,"",@"SHT_CUDA_INFO"
	.sectionflags	@""
	.align	4


	//----- nvinfo : EIATTR_CUDA_API_VERSION
	.align		4
        /*0000*/ 	.byte	0x04, 0x37
        /*0002*/ 	.short	(.L_6281 - .L_6280)
.L_6280:
        /*0004*/ 	.word	0x00000082


	//----- nvinfo : EIATTR_KPARAM_INFO
	.align		4
.L_6281:
        /*0008*/ 	.byte	0x04, 0x17
        /*000a*/ 	.short	(.L_6283 - .L_6282)
.L_6282:
        /*000c*/ 	.word	0x00000000
        /*0010*/ 	.short	0x0008
        /*0012*/ 	.short	0x0040
        /*0014*/ 	.byte	0x00, 0xf0, 0x21, 0x00


	//----- nvinfo : EIATTR_KPARAM_INFO
	.align		4
.L_6283:
        /*0018*/ 	.byte	0x04, 0x17
        /*001a*/ 	.short	(.L_6285 - .L_6284)
.L_6284:
        /*001c*/ 	.word	0x00000000
        /*0020*/ 	.short	0x0007
        /*0022*/ 	.short	0x0038
        /*0024*/ 	.byte	0x00, 0xf0, 0x21, 0x00


	//----- nvinfo : EIATTR_KPARAM_INFO
	.align		4
.L_6285:
        /*0028*/ 	.byte	0x04, 0x17
        /*002a*/ 	.short	(.L_6287 - .L_6286)
.L_6286:
        /*002c*/ 	.word	0x00000000
        /*0030*/ 	.short	0x0006
        /*0032*/ 	.short	0x0030
        /*0034*/ 	.byte	0x00, 0xf0, 0x21, 0x00


	//----- nvinfo : EIATTR_KPARAM_INFO
	.align		4
.L_6287:
        /*0038*/ 	.byte	0x04, 0x17
        /*003a*/ 	.short	(.L_6289 - .L_6288)
.L_6288:
        /*003c*/ 	.word	0x00000000
        /*0040*/ 	.short	0x0005
        /*0042*/ 	.short	0x0028
        /*0044*/ 	.byte	0x00, 0xf0, 0x21, 0x00


	//----- nvinfo : EIATTR_KPARAM_INFO
	.align		4
.L_6289:
        /*0048*/ 	.byte	0x04, 0x17
        /*004a*/ 	.short	(.L_6291 - .L_6290)
.L_6290:
        /*004c*/ 	.word	0x00000000
        /*0050*/ 	.short	0x0004
        /*0052*/ 	.short	0x0020
        /*0054*/ 	.byte	0x00, 0xf0, 0x21, 0x00


	//----- nvinfo : EIATTR_KPARAM_INFO
	.align		4
.L_6291:
        /*0058*/ 	.byte	0x04, 0x17
        /*005a*/ 	.short	(.L_6293 - .L_6292)
.L_6292:
        /*005c*/ 	.word	0x00000000
        /*0060*/ 	.short	0x0003
        /*0062*/ 	.short	0x0018
        /*0064*/ 	.byte	0x00, 0xf5, 0x21, 0x00


	//----- nvinfo : EIATTR_KPARAM_INFO
	.align		4
.L_6293:
        /*0068*/ 	.byte	0x04, 0x17
        /*006a*/ 	.short	(.L_6295 - .L_6294)
.L_6294:
        /*006c*/ 	.word	0x00000000
        /*0070*/ 	.short	0x0002
        /*0072*/ 	.short	0x0010
        /*0074*/ 	.byte	0x00, 0xf5, 0x21, 0x00


	//----- nvinfo : EIATTR_KPARAM_INFO
	.align		4
.L_6295:
        /*0078*/ 	.byte	0x04, 0x17
        /*007a*/ 	.short	(.L_6297 - .L_6296)
.L_6296:
        /*007c*/ 	.word	0x00000000
        /*0080*/ 	.short	0x0001
        /*0082*/ 	.short	0x0008
        /*0084*/ 	.byte	0x00, 0xf5, 0x21, 0x00


	//----- nvinfo : EIATTR_KPARAM_INFO
	.align		4
.L_6297:
        /*0088*/ 	.byte	0x04, 0x17
        /*008a*/ 	.short	(.L_6299 - .L_6298)
.L_6298:
        /*008c*/ 	.word	0x00000000
        /*0090*/ 	.short	0x0000
        /*0092*/ 	.short	0x0000
        /*0094*/ 	.byte	0x00, 0xf5, 0x21, 0x00


	//----- nvinfo : EIATTR_SPARSE_MMA_MASK
	.align		4
.L_6299:
        /*0098*/ 	.byte	0x03, 0x50
        /*009a*/ 	.short	0x0000


	//----- nvinfo : EIATTR_MAXREG_COUNT
	.align		4
        /*009c*/ 	.byte	0x03, 0x1b
        /*009e*/ 	.short	0x00ff


	//----- nvinfo : EIATTR_NUM_BARRIERS
	.align		4
        /*00a0*/ 	.byte	0x02, 0x4c
        /*00a2*/ 	.byte	0x01
	.zero		1


	//----- nvinfo : EIATTR_MERCURY_ISA_VERSION
	.align		4
        /*00a4*/ 	.byte	0x03, 0x5f
        /*00a6*/ 	.short	0x0101


	//----- nvinfo : EIATTR_VRC_CTA_INIT_COUNT
	.align		4
        /*00a8*/ 	.byte	0x02, 0x4a
	.zero		1
	.zero		1


	//----- nvinfo : EIATTR_EXIT_INSTR_OFFSETS
	.align		4
        /*00ac*/ 	.byte	0x04, 0x1c
        /*00ae*/ 	.short	(.L_6301 - .L_6300)


	//   ....[0]....
.L_6300:
        /*00b0*/ 	.word	0x00000110


	//   ....[1]....
        /*00b4*/ 	.word	0x000069f0


	//   ....[2]....
        /*00b8*/ 	.word	0x00006b40


	//   ....[3]....
        /*00bc*/ 	.word	0x00006c60


	//----- nvinfo : EIATTR_CRS_STACK_SIZE
	.align		4
.L_6301:
        /*00c0*/ 	.byte	0x04, 0x1e
        /*00c2*/ 	.short	(.L_6303 - .L_6302)
.L_6302:
        /*00c4*/ 	.word	0x00000000


	//----- nvinfo : EIATTR_CBANK_PARAM_SIZE
	.align		4
.L_6303:
        /*00c8*/ 	.byte	0x03, 0x19
        /*00ca*/ 	.short	0x0048


	//----- nvinfo : EIATTR_PARAM_CBANK
	.align		4
        /*00cc*/ 	.byte	0x04, 0x0a
        /*00ce*/ 	.short	(.L_6305 - .L_6304)
	.align		4
.L_6304:
        /*00d0*/ 	.word	index@(.nv.constant0.contiguous_logsumexp2_u8)
        /*00d4*/ 	.short	0x0380
        /*00d6*/ 	.short	0x0048


	//----- nvinfo : EIATTR_SW_WAR
	.align		4
.L_6305:
        /*00d8*/ 	.byte	0x04, 0x36
        /*00da*/ 	.short	(.L_6307 - .L_6306)
.L_6306:
        /*00dc*/ 	.word	0x00000008
.L_6307:


//--------------------- .nv.info.uncontiguous_cumulate_logsumexp_u8 --------------------------
	.section	.nv.info.uncontiguous_cumulate_logsumexp_u8,"",@"SHT_CUDA_INFO"
	.sectionflags	@""
	.align	4


	//----- nvinfo : EIATTR_CUDA_API_VERSION
	.align		4
        /*0000*/ 	.byte	0x04, 0x37
        /*0002*/ 	.short	(.L_6309 - .L_6308)
.L_6308:
        /*0004*/ 	.word	0x00000082


	//----- nvinfo : EIATTR_KPARAM_INFO
	.align		4
.L_6309:
        /*0008*/ 	.byte	0x04, 0x17
        /*000a*/ 	.short	(.L_6311 - .L_6310)
.L_6310:
        /*000c*/ 	.word	0x00000000
        /*0010*/ 	.short	0x0005
        /*0012*/ 	.short	0x0028
        /*0014*/ 	.byte	0x00, 0xf0, 0x21, 0x00


	//----- nvinfo : EIATTR_KPARAM_INFO
	.align		4
.L_6311:
        /*0018*/ 	.byte	0x04, 0x17
        /*001a*/ 	.short	(.L_6313 - .L_6312)
.L_6312:
        /*001c*/ 	.word	0x00000000
        /*0020*/ 	.short	0x0004
        /*0022*/ 	.short	0x0020
        /*0024*/ 	.byte	0x00, 0xf0, 0x21, 0x00


	//----- nvinfo : EIATTR_KPARAM_INFO
	.align		4
.L_6313:
        /*0028*/ 	.byte	0x04, 0x17
        /*002a*/ 	.short	(.L_6315 - .L_6314)
.L_6314:
        /*002c*/ 	.word	0x00000000
        /*0030*/ 	.short	0x0003
        /*0032*/ 	.short	0x0018
        /*0034*/ 	.byte	0x00, 0xf5, 0x21, 0x00


	//----- nvinfo : EIATTR_KPARAM_INFO
	.align		4
.L_6315:
        /*0038*/ 	.byte	0x04, 0x17
        /*003a*/ 	.short	(.L_6317 - .L_6316)
.L_6316:
        /*003c*/ 	.word	0x00000000
        /*0040*/ 	.short	0x0002
        /*0042*/ 	.short	0x0010
        /*0044*/ 	.byte	0x00, 0xf5, 0x21, 0x00


	//----- nvinfo : EIATTR_KPARAM_INFO
	.align		4
.L_6317:
        /*0048*/ 	.byte	0x04, 0x17
        /*004a*/ 	.short	(.L_6319 - .L_6318)
.L_6318:
        /*004c*/ 	.word	0x00000000
        /*0050*/ 	.short	0x0001
        /*0052*/ 	.short	0x0008
        /*0054*/ 	.byte	0x00, 0xf5, 0x21, 0x00


	//----- nvinfo : EIATTR_KPARAM_INFO
	.align		4
.L_6319:
        /*0058*/ 	.byte	0x04, 0x17
        /*005a*/ 	.short	(.L_6321 - .L_6320)
.L_6320:
        /*005c*/ 	.word	0x00000000
        /*0060*/ 	.short	0x0000
        /*0062*/ 	.short	0x0000
        /*0064*/ 	.byte	0x00, 0xf5, 0x21, 0x00


	//----- nvinfo : EIATTR_SPARSE_MMA_MASK
	.align		4
.L_6321:
        /*0068*/ 	.byte	0x03, 0x50
        /*006a*/ 	.short	0x0000


	//----- nvinfo : EIATTR_MAXREG_COUNT
	.align		4
        /*006c*/ 	.byte	0x03, 0x1b
        /*006e*/ 	.short	0x00ff


	//----- nvinfo : EIATTR_NUM_BARRIERS
	.align		4
        /*0070*/ 	.byte	0x02, 0x4c
        /*0072*/ 	.byte	0x01
	.zero		1


	//----- nvinfo : EIATTR_MERCURY_ISA_VERSION
	.align		4
        /*0074*/ 	.byte	0x03, 0x5f
        /*0076*/ 	.short	0x0101


	//----- nvinfo : EIATTR_INT_WARP_WIDE_INSTR_OFFSETS
	.align		4
        /*0078*/ 	.byte	0x04, 0x31
        /*007a*/ 	.short	(.L_6323 - .L_6322)


	//   ....[0]....
.L_6322:
        /*007c*/ 	.word	0x00006640


	//----- nvinfo : EIATTR_VRC_CTA_INIT_COUNT
	.align		4
.L_6323:
        /*0080*/ 	.byte	0x02, 0x4a
	.zero		1
	.zero		1


	//----- nvinfo : EIATTR_EXIT_INSTR_OFFSETS
	.align		4
        /*0084*/ 	.byte	0x04, 0x1c
        /*0086*/ 	.short	(.L_6325 - .L_6324)


	//   ....[0]....
.L_6324:
        /*0088*/ 	.word	0x000066e0


	//   ....[1]....
        /*008c*/ 	.word	0x00006830


	//   ....[2]....
        /*0090*/ 	.word	0x000068b0


	//----- nvinfo : EIATTR_CRS_STACK_SIZE
	.align		4
.L_6325:
        /*0094*/ 	.byte	0x04, 0x1e
        /*0096*/ 	.short	(.L_6327 - .L_6326)
.L_6326:
        /*0098*/ 	.word	0x00000000


	//----- nvinfo : EIATTR_CBANK_PARAM_SIZE
	.align		4
.L_6327:
        /*009c*/ 	.byte	0x03, 0x19
        /*009e*/ 	.short	0x0030


	//----- nvinfo : EIATTR_PARAM_CBANK
	.align		4
        /*00a0*/ 	.byte	0x04, 0x0a
        /*00a2*/ 	.short	(.L_6329 - .L_6328)
	.align		4
.L_6328:
        /*00a4*/ 	.word	index@(.nv.constant0.uncontiguous_cumulate_logsumexp_u8)
        /*00a8*/ 	.short	0x0380
        /*00aa*/ 	.short	0x0030


	//----- nvinfo : EIATTR_SW_WAR
	.align		4
.L_6329:
        /*00ac*/ 	.byte	0x04, 0x36
        /*00ae*/ 	.short	(.L_6331 - .L_6330)
.L_6330:
        /*00b0*/ 	.word	0x00000008
.L_6331:


//--------------------- .nv.info.uncontiguous_logsumexp_u8 --------------------------
	.section	.nv.info.uncontiguous_logsumexp_u8,"",@"SHT_CUDA_INFO"
	.sectionflags	@""
	.align	4


	//----- nvinfo : EIATTR_CUDA_API_VERSION
	.align		4
        /*0000*/ 	.byte	0x04, 0x37
        /*0002*/ 	.short	(.L_6333 - .L_6332)
.L_6332:
        /*0004*/ 	.word	0x00000082


	//----- nvinfo : EIATTR_KPARAM_INFO
	.align		4
.L_6333:
        /*0008*/ 	.byte	0x04, 0x17
        /*000a*/ 	.short	(.L_6335 - .L_6334)
.L_6334:
        /*000c*/ 	.word	0x00000000
        /*0010*/ 	.short	0x0005
        /*0012*/ 	.short	0x0028
        /*0014*/ 	.byte	0x00, 0xf0, 0x21, 0x00


	//----- nvinfo : EIATTR_KPARAM_INFO
	.align		4
.L_6335:
        /*0018*/ 	.byte	0x04, 0x17
        /*001a*/ 	.short	(.L_6337 - .L_6336)
.L_6336:
        /*001c*/ 	.word	0x00000000
        /*0020*/ 	.short	0x0004
        /*0022*/ 	.short	0x0020
        /*0024*/ 	.byte	0x00, 0xf0, 0x21, 0x00


	//----- nvinfo : EIATTR_KPARAM_INFO
	.align		4
.L_6337:
        /*0028*/ 	.byte	0x04, 0x17
        /*002a*/ 	.short	(.L_6339 - .L_6338)
.L_6338:
        /*002c*/ 	.word	0x00000000
        /*0030*/ 	.short	0x0003
        /*0032*/ 	.short	0x0018
        /*0034*/ 	.byte	0x00, 0xf5, 0x21, 0x00


	//----- nvinfo : EIATTR_KPARAM_INFO
	.align		4
.L_6339:
        /*0038*/ 	.byte	0x04, 0x17
        /*003a*/ 	.short	(.L_6341 - .L_6340)
.L_6340:
        /*003c*/ 	.word	0x00000000
        /*0040*/ 	.short	0x0002
        /*0042*/ 	.short	0x0010
        /*0044*/ 	.byte	0x00, 0xf5, 0x21, 0x00


	//----- nvinfo : EIATTR_KPARAM_INFO
	.align		4
.L_6341:
        /*0048*/ 	.byte	0x04, 0x17
        /*004a*/ 	.short	(.L_6343 - .L_6342)
.L_6342:
        /*004c*/ 	.word	0x00000000
        /*0050*/ 	.short	0x0001
        /*0052*/ 	.short	0x0008
        /*0054*/ 	.byte	0x00, 0xf5, 0x21, 0x00


	//----- nvinfo : EIATTR_KPARAM_INFO
	.align		4
.L_6343:
        /*0058*/ 	.byte	0x04, 0x17
        /*005a*/ 	.short	(.L_6345 - .L_6344)
.L_6344:
        /*005c*/ 	.word	0x00000000
        /*0060*/ 	.short	0x0000
        /*0062*/ 	.short	0x0000
        /*0064*/ 	.byte	0x00, 0xf5, 0x21, 0x00


	//----- nvinfo : EIATTR_SPARSE_MMA_MASK
	.align		4
.L_6345:
        /*0068*/ 	.byte	0x03, 0x50
        /*006a*/ 	.short	0x0000


	//----- nvinfo : EIATTR_MAXREG_COUNT
	.align		4
        /*006c*/ 	.byte	0x03, 0x1b
        /*006e*/ 	.short	0x00ff


	//----- nvinfo : EIATTR_NUM_BARRIERS
	.align		4
        /*0070*/ 	.byte	0x02, 0x4c
        /*0072*/ 	.byte	0x01
	.zero		1


	//----- nvinfo : EIATTR_MERCURY_ISA_VERSION
	.align		4
        /*0074*/ 	.byte	0x03, 0x5f
        /*0076*/ 	.short	0x0101


	//----- nvinfo : EIATTR_INT_WARP_WIDE_INSTR_OFFSETS
	.align		4
        /*0078*/ 	.byte	0x04, 0x31
        /*007a*/ 	.short	(.L_6347 - .L_6346)


	//   ....[0]....
.L_6346:
        /*007c*/ 	.word	0x00006840


	//----- nvinfo : EIATTR_VRC_CTA_INIT_COUNT
	.align		4
.L_6347:
        /*0080*/ 	.byte	0x02, 0x4a
	.zero		1
	.zero		1


	//----- nvinfo : EIATTR_EXIT_INSTR_OFFSETS
	.align		4
        /*0084*/ 	.byte	0x04, 0x1c
        /*0086*/ 	.short	(.L_6349 - .L_6348)


	//   ....[0]....
.L_6348:
        /*0088*/ 	.word	0x000068e0


	//   ....[1]....
        /*008c*/ 	.word	0x00006a30


	//   ....[2]....
        /*0090*/ 	.word	0x00006ab0


	//----- nvinfo : EIATTR_CRS_STACK_SIZE
	.align		4
.L_6349:
        /*0094*/ 	.byte	0x04, 0x1e
        /*0096*/ 	.short	(.L_6351 - .L_6350)
.L_6350:
        /*0098*/ 	.word	0x00000000


	//----- nvinfo : EIATTR_CBANK_PARAM_SIZE
	.align		4
.L_6351:
        /*009c*/ 	.byte	0x03, 0x19
        /*009e*/ 	.short	0x0030


	//----- nvinfo : EIATTR_PARAM_CBANK
	.align		4
        /*00a0*/ 	.byte	0x04, 0x0a
        /*00a2*/ 	.short	(.L_6353 - .L_6352)
	.align		4
.L_6352:
        /*00a4*/ 	.word	index@(.nv.constant0.uncontiguous_logsumexp_u8)
        /*00a8*/ 	.short	0x0380
        /*00aa*/ 	.short	0x0030


	//----- nvinfo : EIATTR_SW_WAR
	.align		4
.L_6353:
        /*00ac*/ 	.byte	0x04, 0x36
        /*00ae*/ 	.short	(.L_6355 - .L_6354)
.L_6354:
        /*00b0*/ 	.word	0x00000008
.L_6355:


//--------------------- .nv.info.contiguous_cumulate_logsumexp_u8 --------------------------
	.section	.nv.info.contiguous_cumulate_logsumexp_u8,"",@"SHT_CUDA_INFO"
	.sectionflags	@""
	.align	4


	//----- nvinfo : EIATTR_CUDA_API_VERSION
	.align		4
        /*0000*/ 	.byte	0x04, 0x37
        /*0002*/ 	.short	(.L_6357 - .L_6356)
.L_6356:
        /*0004*/ 	.word	0x00000082


	//----- nvinfo : EIATTR_KPARAM_INFO
	.align		4
.L_6357:
        /*0008*/ 	.byte	0x04, 0x17
        /*000a*/ 	.short	(.L_6359 - .L_6358)
.L_6358:
        /*000c*/ 	.word	0x00000000
        /*0010*/ 	.short	0x0002
        /*0012*/ 	.short	0x0010
        /*0014*/ 	.byte	0x00, 0xf0, 0x21, 0x00


	//----- nvinfo : EIATTR_KPARAM_INFO
	.align		4
.L_6359:
        /*0018*/ 	.byte	0x04, 0x17
        /*001a*/ 	.short	(.L_6361 - .L_6360)
.L_6360:
        /*001c*/ 	.word	0x00000000
        /*0020*/ 	.short	0x0001
        /*0022*/ 	.short	0x0008
        /*0024*/ 	.byte	0x00, 0xf5, 0x21, 0x00


	//----- nvinfo : EIATTR_KPARAM_INFO
	.align		4
.L_6361:
        /*0028*/ 	.byte	0x04, 0x17
        /*002a*/ 	.short	(.L_6363 - .L_6362)
.L_6362:
        /*002c*/ 	.word	0x00000000
        /*0030*/ 	.short	0x0000
        /*0032*/ 	.short	0x0000
        /*0034*/ 	.byte	0x00, 0xf5, 0x21, 0x00


	//----- nvinfo : EIATTR_SPARSE_MMA_MASK
	.align		4
.L_6363:
        /*0038*/ 	.byte	0x03, 0x50
        /*003a*/ 	.short	0x0000


	//----- nvinfo : EIATTR_MAXREG_COUNT
	.align		4
        /*003c*/ 	.byte	0x03, 0x1b
        /*003e*/ 	.short	0x00ff


	//----- nvinfo : EIATTR_NUM_BARRIERS
	.align		4
        /*0040*/ 	.byte	0x02, 0x4c
        /*0042*/ 	.byte	0x01
	.zero		1


	//----- nvinfo : EIATTR_MERCURY_ISA_VERSION
	.align		4
        /*0044*/ 	.byte	0x03, 0x5f
        /*0046*/ 	.short	0x0101


	//----- nvinfo : EIATTR_INT_WARP_WIDE_INSTR_OFFSETS
	.align		4
        /*0048*/ 	.byte	0x04, 0x31
        /*004a*/ 	.short	(.L_6365 - .L_6364)


	//   ....[0]....
.L_6364:
        /*004c*/ 	.word	0x000002a0


	//----- nvinfo : EIATTR_VRC_CTA_INIT_COUNT
	.align		4
.L_6365:
        /*0050*/ 	.byte	0x02, 0x4a
	.zero		1
	.zero		1


	//----- nvinfo : EIATTR_EXIT_INSTR_OFFSETS
	.align		4
        /*0054*/ 	.byte	0x04, 0x1c
        /*0056*/ 	.short	(.L_6367 - .L_6366)


	//   ....[0]....
.L_6366:
        /*0058*/ 	.word	0x00000340


	//   ....[1]....
        /*005c*/ 	.word	0x00000490


	//   ....[2]....
        /*0060*/ 	.word	0x00000510


	//----- nvinfo : EIATTR_CRS_STACK_SIZE
	.align		4
.L_6367:
        /*0064*/ 	.byte	0x04, 0x1e
        /*0066*/ 	.short	(.L_6369 - .L_6368)
.L_6368:
        /*0068*/ 	.word	0x00000000


	//----- nvinfo : EIATTR_CBANK_PARAM_SIZE
	.align		4
.L_6369:
        /*006c*/ 	.byte	0x03, 0x19
        /*006e*/ 	.short	0x0018


	//----- nvinfo : EIATTR_PARAM_CBANK
	.align		4
        /*0070*/ 	.byte	0x04, 0x0a
        /*0072*/ 	.short	(.L_6371 - .L_6370)
	.align		4
.L_6370:
        /*0074*/ 	.word	index@(.nv.constant0.contiguous_cumulate_logsumexp_u8)
        /*0078*/ 	.short	0x0380
        /*007a*/ 	.short	0x0018


	//----- nvinfo : EIATTR_SW_WAR
	.align		4
.L_6371:
        /*007c*/ 	.byte	0x04, 0x36
        /*007e*/ 	.short	(.L_6373 - .L_6372)
.L_6372:
        /*0080*/ 	.word	0x00000008
.L_6373:


//--------------------- .nv.info.contiguous_logsumexp_u8 --------------------------
	.section	.nv.info.contiguous_logsumexp_u8,"",@"SHT_CUDA_INFO"
	.sectionflags	@""
	.align	4


	//----- nvinfo : EIATTR_CUDA_API_VERSION
	.align		4
        /*0000*/ 	.byte	0x04, 0x37
        /*0002*/ 	.short	(.L_6375 - .L_6374)
.L_6374:
        /*0004*/ 	.word	0x00000082


	//----- nvinfo : EIATTR_KPARAM_INFO
	.align		4
.L_6375:
        /*0008*/ 	.byte	0x04, 0x17
        /*000a*/ 	.short	(.L_6377 - .L_6376)
.L_6376:
        /*000c*/ 	.word	0x00000000
        /*0010*/ 	.short	0x0002
        /*0012*/ 	.short	0x0010
        /*0014*/ 	.byte	0x00, 0xf0, 0x21, 0x00


	//----- nvinfo : EIATTR_KPARAM_INFO
	.align		4
.L_6377:
        /*0018*/ 	.byte	0x04, 0x17
        /*001a*/ 	.short	(.L_6379 - .L_6378)
.L_6378:
        /*001c*/ 	.word	0x00000000
        /*0020*/ 	.short	0x0001
        /*0022*/ 	.short	0x0008
        /*0024*/ 	.byte	0x00, 0xf5, 0x21, 0x00


	//----- nvinfo : EIATTR_KPARAM_INFO
	.align		4
.L_6379:
        /*0028*/ 	.byte	0x04, 0x17
        /*002a*/ 	.short	(.L_6381 - .L_6380)
.L_6380:
        /*002c*/ 	.word	0x00000000
        /*0030*/ 	.short	0x0000
        /*0032*/ 	.short	0x0000
        /*0034*/ 	.byte	0x00, 0xf5, 0x21, 0x00


	//----- nvinfo : EIATTR_SPARSE_MMA_MASK
	.align		4
.L_6381:
        /*0038*/ 	.byte	0x03, 0x50
        /*003a*/ 	.short	0x0000


	//----- nvinfo : EIATTR_MAXREG_COUNT
	.align		4
        /*003c*/ 	.byte	0x03, 0x1b
        /*003e*/ 	.short	0x00ff


	//----- nvinfo : EIATTR_NUM_BARRIERS
	.align		4
        /*0040*/ 	.byte	0x02, 0x4c
        /*0042*/ 	.byte	0x01
	.zero		1


	//----- nvinfo : EIATTR_MERCURY_ISA_VERSION
	.align		4
        /*0044*/ 	.byte	0x03, 0x5f
        /*0046*/ 	.short	0x0101


	//----- nvinfo : EIATTR_INT_WARP_WIDE_INSTR_OFFSETS
	.align		4
        /*0048*/ 	.byte	0x04, 0x31
        /*004a*/ 	.short	(.L_6383 - .L_6382)


	//   ....[0]....
.L_6382:
        /*004c*/ 	.word	0x000004b0


	//----- nvinfo : EIATTR_VRC_CTA_INIT_COUNT
	.align		4
.L_6383:
        /*0050*/ 	.byte	0x02, 0x4a
	.zero		1
	.zero		1


	//----- nvinfo : EIATTR_EXIT_INSTR_OFFSETS
	.align		4
        /*0054*/ 	.byte	0x04, 0x1c
        /*0056*/ 	.short	(.L_6385 - .L_6384)


	//   ....[0]....
.L_6384:
        /*0058*/ 	.word	0x00000550


	//   ....[1]....
        /*005c*/ 	.word	0x000006a0


	//   ....[2]....
        /*0060*/ 	.word	0x00000720


	//----- nvinfo : EIATTR_CRS_STACK_SIZE
	.align		4
.L_6385:
        /*0064*/ 	.byte	0x04, 0x1e
        /*0066*/ 	.short	(.L_6387 - .L_6386)
.L_6386:
        /*0068*/ 	.word	0x00000000


	//----- nvinfo : EIATTR_CBANK_PARAM_SIZE
	.align		4
.L_6387:
        /*006c*/ 	.byte	0x03, 0x19
        /*006e*/ 	.short	0x0018


	//----- nvinfo : EIATTR_PARAM_CBANK
	.align		4
        /*0070*/ 	.byte	0x04, 0x0a
        /*0072*/ 	.short	(.L_6389 - .L_6388)
	.align		4
.L_6388:
        /*0074*/ 	.word	index@(.nv.constant0.contiguous_logsumexp_u8)
        /*0078*/ 	.short	0x0380
        /*007a*/ 	.short	0x0018


	//----- nvinfo : EIATTR_SW_WAR
	.align		4
.L_6389:
        /*007c*/ 	.byte	0x04, 0x36
        /*007e*/ 	.short	(.L_6391 - .L_6390)
.L_6390:
        /*0080*/ 	.word	0x00000008
.L_6391:


//--------------------- .nv.info.contiguous_logsumexp33_i64 --------------------------
	.section	.nv.info.contiguous_logsumexp33_i64,"",@"SHT_CUDA_INFO"
	.sectionflags	@""
	.align	4


	//----- nvinfo : EIATTR_CUDA_API_VERSION
	.align		4
        /*0000*/ 	.byte	0x04, 0x37
        /*0002*/ 	.short	(.L_6393 - .L_6392)
.L_6392:
        /*0004*/ 	.word	0x00000082


	//----- nvinfo : EIATTR_KPARAM_INFO
	.align		4
.L_6393:
        /*0008*/ 	.byte	0x04, 0x17
        /*000a*/ 	.short	(.L_6395 - .L_6394)
.L_6394:
        /*000c*/ 	.word	0x00000000
        /*0010*/ 	.short	0x0004
        /*0012*/ 	.short	0x0020
        /*0014*/ 	.byte	0x00, 0xf0, 0x21, 0x00


	//----- nvinfo : EIATTR_KPARAM_INFO
	.align		4
.L_6395:
        /*0018*/ 	.byte	0x04, 0x17
        /*001a*/ 	.short	(.L_6397 - .L_6396)
.L_6396:
        /*001c*/ 	.word	0x00000000
        /*0020*/ 	.short	0x0003
        /*0022*/ 	.short	0x0018
        /*0024*/ 	.byte	0x00, 0xf0, 0x21, 0x00


	//----- nvinfo : EIATTR_KPARAM_INFO
	.align		4
.L_6397:
        /*0028*/ 	.byte	0x04, 0x17
        /*002a*/ 	.short	(.L_6399 - .L_6398)
.L_6398:
        /*002c*/ 	.word	0x00000000
        /*0030*/ 	.short	0x0002
        /*0032*/ 	.short	0x0010
        /*0034*/ 	.byte	0x00, 0xf0, 0x21, 0x00


	//----- nvinfo : EIATTR_KPARAM_INFO
	.align		4
.L_6399:
        /*0038*/ 	.byte	0x04, 0x17
        /*003a*/ 	.short	(.L_6401 - .L_6400)
.L_6400:
        /*003c*/ 	.word	0x00000000
        /*0040*/ 	.short	0x0001
        /*0042*/ 	.short	0x0008
        /*0044*/ 	.byte	0x00, 0xf5, 0x21, 0x00


	//----- nvinfo : EIATTR_KPARAM_INFO
	.align		4
.L_6401:
        /*0048*/ 	.byte	0x04, 0x17
        /*004a*/ 	.short	(.L_6403 - .L_6402)
.L_6402:
        /*004c*/ 	.word	0x00000000
        /*0050*/ 	.short	0x0000
        /*0052*/ 	.short	0x0000
        /*0054*/ 	.byte	0x00, 0xf5, 0x21, 0x00


	//----- nvinfo : EIATTR_SPARSE_MMA_MASK
	.align		4
.L_6403:
        /*0058*/ 	.byte	0x03, 0x50
        /*005a*/ 	.short	0x0000


	//----- nvinfo : EIATTR_MAXREG_COUNT
	.align		4
        /*005c*/ 	.byte	0x03, 0x1b
        /*005e*/ 	.short	0x00ff


	//----- nvinfo : EIATTR_NUM_BARRIERS
	.align		4
        /*0060*/ 	.byte	0x02, 0x4c
        /*0062*/ 	.byte	0x01
	.zero		1


	//----- nvinfo : EIATTR_MERCURY_ISA_VERSION
	.align		4
        /*0064*/ 	.byte	0x03, 0x5f
        /*0066*/ 	.short	0x0101


	//----- nvinfo : EIATTR_VRC_CTA_INIT_COUNT
	.align		4
        /*0068*/ 	.byte	0x02, 0x4a
	.zero		1
	.zero		1


	//----- nvinfo : EIATTR_EXIT_INSTR_OFFSETS
	.align		4
        /*006c*/ 	.byte	0x04, 0x1c
        /*006e*/ 	.short	(.L_6405 - .L_6404)


	//   ....[0]....
.L_6404:
        /*0070*/ 	.word	0x00000150


	//   ....[1]....
        /*0074*/ 	.word	0x000001e0


	//   ....[2]....
        /*0078*/ 	.word	0x00000810


	//----- nvinfo : EIATTR_CBANK_PARAM_SIZE
	.align		4
.L_6405:
        /*007c*/ 	.byte	0x03, 0x19
        /*007e*/ 	.short	0x0028


	//----- nvinfo : EIATTR_PARAM_CBANK
	.align		4
        /*0080*/ 	.byte	0x04, 0x0a
        /*0082*/ 	.short	(.L_6407 - .L_6406)
	.align		4
.L_6406:
        /*0084*/ 	.word	index@(.nv.constant0.contiguous_logsumexp33_i64)
        /*0088*/ 	.short	0x0380
        /*008a*/ 	.short	0x0028


	//----- nvinfo : EIATTR_SW_WAR
	.align		4
.L_6407:
        /*008c*/ 	.byte	0x04, 0x36
        /*008e*/ 	.short	(.L_6409 - .L_6408)
.L_6408:
        /*0090*/ 	.word	0x00000008
.L_6409:


//--------------------- .nv.info.contiguous_logsumexp3_i64 --------------------------
	.section	.nv.info.contiguous_logsumexp3_i64,"",@"SHT_CUDA_INFO"
	.sectionflags	@""
	.align	4


	//----- nvinfo : EIATTR_CUDA_API_VERSION
	.align		4
        /*0000*/ 	.byte	0x04, 0x37
        /*0002*/ 	.short	(.L_6411 - .L_6410)
.L_6410:
        /*0004*/ 	.word	0x00000082


	//----- nvinfo : EIATTR_KPARAM_INFO
	.align		4
.L_6411:
        /*0008*/ 	.byte	0x04, 0x17
        /*000a*/ 	.short	(.L_6413 - .L_6412)
.L_6412:
        /*000c*/ 	.word	0x00000000
        /*0010*/ 	.short	0x0006
        /*0012*/ 	.short	0x0030
        /*0014*/ 	.byte	0x00, 0xf0, 0x21, 0x00


	//----- nvinfo : EIATTR_KPARAM_INFO
	.align		4
.L_6413:
        /*0018*/ 	.byte	0x04, 0x17
        /*001a*/ 	.short	(.L_6415 - .L_6414)
.L_6414:
        /*001c*/ 	.word	0x00000000
        /*0020*/ 	.short	0x0005
        /*0022*/ 	.short	0x0028
        /*0024*/ 	.byte	0x00, 0xf0, 0x21, 0x00


	//----- nvinfo : EIATTR_KPARAM_INFO
	.align		4
.L_6415:
        /*0028*/ 	.byte	0x04, 0x17
        /*002a*/ 	.short	(.L_6417 - .L_6416)
.L_6416:
        /*002c*/ 	.word	0x00000000
        /*0030*/ 	.short	0x0004
        /*0032*/ 	.short	0x0020
        /*0034*/ 	.byte	0x00, 0xf0, 0x21, 0x00


	//----- nvinfo : EIATTR_KPARAM_INFO
	.align		4
.L_6417:
        /*0038*/ 	.byte	0x04, 0x17
        /*003a*/ 	.short	(.L_6419 - .L_6418)
.L_6418:
        /*003c*/ 	.word	0x00000000
        /*0040*/ 	.short	0x0003
        /*0042*/ 	.short	0x0018
        /*0044*/ 	.byte	0x00, 0xf5, 0x21, 0x00


	//----- nvinfo : EIATTR_KPARAM_INFO
	.align		4
.L_6419:
        /*0048*/ 	.byte	0x04, 0x17
        /*004a*/ 	.short	(.L_6421 - .L_6420)
.L_6420:
        /*004c*/ 	.word	0x00000000
        /*0050*/ 	.short	0x0002
        /*0052*/ 	.short	0x0010
        /*0054*/ 	.byte	0x00, 0xf5, 0x21, 0x00


	//----- nvinfo : EIATTR_KPARAM_INFO
	.align		4
.L_6421:
        /*0058*/ 	.byte	0x04, 0x17
        /*005a*/ 	.short	(.L_6423 - .L_6422)
.L_6422:
        /*005c*/ 	.word	0x00000000
        /*0060*/ 	.short	0x0001
        /*0062*/ 	.short	0x0008
        /*0064*/ 	.byte	0x00, 0xf5, 0x21, 0x00


	//----- nvinfo : EIATTR_KPARAM_INFO
	.align		4
.L_6423:
        /*0068*/ 	.byte	0x04, 0x17
        /*006a*/ 	.short	(.L_6425 - .L_6424)
.L_6424:
        /*006c*/ 	.word	0x00000000
        /*0070*/ 	.short	0x0000
        /*0072*/ 	.short	0x0000
        /*0074*/ 	.byte	0x00, 0xf5, 0x21, 0x00


	//----- nvinfo : EIATTR_SPARSE_MMA_MASK
	.align		4
.L_6425:
        /*0078*/ 	.byte	0x03, 0x50
        /*007a*/ 	.short	0x0000


	//----- nvinfo : EIATTR_MAXREG_COUNT
	.align		4
        /*007c*/ 	.byte	0x03, 0x1b
        /*007e*/ 	.short	0x00ff


	//----- nvinfo : EIATTR_NUM_BARRIERS
	.align		4
        /*0080*/ 	.byte	0x02, 0x4c
        /*0082*/ 	.byte	0x01
	.zero		1


	//----- nvinfo : EIATTR_MERCURY_ISA_VERSION
	.align		4
        /*0084*/ 	.byte	0x03, 0x5f
        /*0086*/ 	.short	0x0101


	//----- nvinfo : EIATTR_VRC_CTA_INIT_COUNT
	.align		4
        /*0088*/ 	.byte	0x02, 0x4a
	.zero		1
	.zero		1


	//----- nvinfo : EIATTR_EXIT_INSTR_OFFSETS
	.align		4
        /*008c*/ 	.byte	0x04, 0x1c
        /*008e*/ 	.short	(.L_6427 - .L_6426)


	//   ....[0]....
.L_6426:
        /*0090*/ 	.word	0x00000150


	//   ....[1]....
        /*0094*/ 	.word	0x000034f0


	//   ....[2]....
        /*0098*/ 	.word	0x00003b90


	//----- nvinfo : EIATTR_CRS_STACK_SIZE
	.align		4
.L_6427:
        /*009c*/ 	.byte	0x04, 0x1e
        /*009e*/ 	.short	(.L_6429 - .L_6428)
.L_6428:
        /*00a0*/ 	.word	0x00000000


	//----- nvinfo : EIATTR_CBANK_PARAM_SIZE
	.align		4
.L_6429:
        /*00a4*/ 	.byte	0x03, 0x19
        /*00a6*/ 	.short	0x0038


	//----- nvinfo : EIATTR_PARAM_CBANK
	.align		4
        /*00a8*/ 	.byte	0x04, 0x0a
        /*00aa*/ 	.short	(.L_6431 - .L_6430)
	.align		4
.L_6430:
        /*00ac*/ 	.word	index@(.nv.constant0.contiguous_logsumexp3_i64)
        /*00b0*/ 	.short	0x0380
        /*00b2*/ 	.short	0x0038


	//----- nvinfo : EIATTR_SW_WAR
	.align		4
.L_6431:
        /*00b4*/ 	.byte	0x04, 0x36
        /*00b6*/ 	.short	(.L_6433 - .L_6432)
.L_6432:
        /*00b8*/ 	.word	0x00000008
.L_6433:


//--------------------- .nv.info.contiguous_logsumexp22_i64 --------------------------
	.section	.nv.info.contiguous_logsumexp22_i64,"",@"SHT_CUDA_INFO"
	.sectionflags	@""
	.align	4


	//----- nvinfo : EIATTR_CUDA_API_VERSION
	.align		4
        /*0000*/ 	.byte	0x04, 0x37
        /*0002*/ 	.short	(.L_6435 - .L_6434)
.L_6434:
        /*0004*/ 	.word	0x00000082


	//----- nvinfo : EIATTR_KPARAM_INFO
	.align		4
.L_6435:
        /*0008*/ 	.byte	0x04, 0x17
        /*000a*/ 	.short	(.L_6437 - .L_6436)
.L_6436:
        /*000c*/ 	.word	0x00000000
        /*0010*/ 	.short	0x0005
        /*0012*/ 	.short	0x0028
        /*0014*/ 	.byte	0x00, 0xf0, 0x21, 0x00


	//----- nvinfo : EIATTR_KPARAM_INFO
	.align		4
.L_6437:
        /*0018*/ 	.byte	0x04, 0x17
        /*001a*/ 	.short	(.L_6439 - .L_6438)
.L_6438:
        /*001c*/ 	.word	0x00000000
        /*0020*/ 	.short	0x0004
        /*0022*/ 	.short	0x0020
        /*0024*/ 	.byte	0x00, 0xf0, 0x21, 0x00


	//----- nvinfo : EIATTR_KPARAM_INFO
	.align		4
.L_6439:
        /*0028*/ 	.byte	0x04, 0x17
        /*002a*/ 	.short	(.L_6441 - .L_6440)
.L_6440:
        /*002c*/ 	.word	0x00000000
        /*0030*/ 	.short	0x0003
        /*0032*/ 	.short	0x0018
        /*0034*/ 	.byte	0x00, 0xf0, 0x21, 0x00


	//----- nvinfo : EIATTR_KPARAM_INFO
	.align		4
.L_6441:
        /*0038*/ 	.byte	0x04, 0x17
        /*003a*/ 	.short	(.L_6443 - .L_6442)
.L_6442:
        /*003c*/ 	.word	0x00000000
        /*0040*/ 	.short	0x0002
        /*0042*/ 	.short	0x0010
        /*0044*/ 	.byte	0x00, 0xf0, 0x21, 0x00


	//----- nvinfo : EIATTR_KPARAM_INFO
	.align		4
.L_6443:
        /*0048*/ 	.byte	0x04, 0x17
        /*004a*/ 	.short	(.L_6445 - .L_6444)
.L_6444:
        /*004c*/ 	.word	0x00000000
        /*0050*/ 	.short	0x0001
        /*0052*/ 	.short	0x0008
        /*0054*/ 	.byte	0x00, 0xf5, 0x21, 0x00


	//----- nvinfo : EIATTR_KPARAM_INFO
	.align		4
.L_6445:
        /*0058*/ 	.byte	0x04, 0x17
        /*005a*/ 	.short	(.L_6447 - .L_6446)
.L_6446:
        /*005c*/ 	.word	0x00000000
        /*0060*/ 	.short	0x0000
        /*0062*/ 	.short	0x0000
        /*0064*/ 	.byte	0x00, 0xf5, 0x21, 0x00


	//----- nvinfo : EIATTR_SPARSE_MMA_MASK
	.align		4
.L_6447:
        /*0068*/ 	.byte	0x03, 0x50
        /*006a*/ 	.short	0x0000


	//----- nvinfo : EIATTR_MAXREG_COUNT
	.align		4
        /*006c*/ 	.byte	0x03, 0x1b
        /*006e*/ 	.short	0x00ff


	//----- nvinfo : EIATTR_NUM_BARRIERS
	.align		4
        /*0070*/ 	.byte	0x02, 0x4c
        /*0072*/ 	.byte	0x01
	.zero		1


	//----- nvinfo : EIATTR_MERCURY_ISA_VERSION
	.align		4
        /*0074*/ 	.byte	0x03, 0x5f
        /*0076*/ 	.short	0x0101


	//----- nvinfo : EIATTR_VRC_CTA_INIT_COUNT
	.align		4
        /*0078*/ 	.byte	0x02, 0x4a
	.zero		1
	.zero		1


	//----- nvinfo : EIATTR_EXIT_INSTR_OFFSETS
	.align		4
        /*007c*/ 	.byte	0x04, 0x1c
        /*007e*/ 	.short	(.L_6449 - .L_6448)


	//   ....[0]....
.L_6448:
        /*0080*/ 	.word	0x00000110


	//   ....[1]....
        /*0084*/ 	.word	0x000004a0


	//   ....[2]....
        /*0088*/ 	.word	0x00000640


	//   ....[3]....
        /*008c*/ 	.word	0x00000760


	//----- nvinfo : EIATTR_CRS_STACK_SIZE
	.align		4
.L_6449:
        /*0090*/ 	.byte	0x04, 0x1e
        /*0092*/ 	.short	(.L_6451 - .L_6450)
.L_6450:
        /*0094*/ 	.word	0x00000000


	//----- nvinfo : EIATTR_CBANK_PARAM_SIZE
	.align		4
.L_6451:
        /*0098*/ 	.byte	0x03, 0x19
        /*009a*/ 	.short	0x0030


	//----- nvinfo : EIATTR_PARAM_CBANK
	.align		4
        /*009c*/ 	.byte	0x04, 0x0a
        /*009e*/ 	.short	(.L_6453 - .L_6452)
	.align		4
.L_6452:
        /*00a0*/ 	.word	index@(.nv.constant0.contiguous_logsumexp22_i64)
        /*00a4*/ 	.short	0x0380
        /*00a6*/ 	.short	0x0030


	//----- nvinfo : EIATTR_SW_WAR
	.align		4
.L_6453:
        /*00a8*/ 	.byte	0x04, 0x36
        /*00aa*/ 	.short	(.L_6455 - .L_6454)
.L_6454:
        /*00ac*/ 	.word	0x00000008
.L_6455:


//--------------------- .nv.info.contiguous_logsumexp2_i64 --------------------------
	.section	.nv.info.contiguous_logsumexp2_i64,"",@"SHT_CUDA_INFO"
	.sectionflags	@""
	.align	4


	//----- nvinfo : EIATTR_CUDA_API_VERSION
	.align		4
        /*0000*/ 	.byte	0x04, 0x37
        /*0002*/ 	.short	(.L_6457 - .L_6456)
.L_6456:
        /*0004*/ 	.word	0x00000082


	//----- nvinfo : EIATTR_KPARAM_INFO
	.align		4
.L_6457:
        /*0008*/ 	.byte	0x04, 0x17
        /*000a*/ 	.short	(.L_6459 - .L_6458)
.L_6458:
        /*000c*/ 	.word	0x00000000
        /*0010*/ 	.short	0x0008
        /*0012*/ 	.short	0x0040
        /*0014*/ 	.byte	0x00, 0xf0, 0x21, 0x00


	//----- nvinfo : EIATTR_KPARAM_INFO
	.align		4
.L_6459:
        /*0018*/ 	.byte	0x04, 0x17
        /*001a*/ 	.short	(.L_6461 - .L_6460)
.L_6460:
        /*001c*/ 	.word	0x00000000
        /*0020*/ 	.short	0x0007
        /*0022*/ 	.short	0x0038
        /*0024*/ 	.byte	0x00, 0xf0, 0x21, 0x00


	//----- nvinfo : EIATTR_KPARAM_INFO
	.align		4
.L_6461:
        /*0028*/ 	.byte	0x04, 0x17
        /*002a*/ 	.short	(.L_6463 - .L_6462)
.L_6462:
        /*002c*/ 	.word	0x00000000
        /*0030*/ 	.short	0x0006
        /*0032*/ 	.short	0x0030
        /*0034*/ 	.byte	0x00, 0xf0, 0x21, 0x00


	//----- nvinfo : EIATTR_KPARAM_INFO
	.align		4
.L_6463:
        /*0038*/ 	.byte	0x04, 0x17
        /*003a*/ 	.short	(.L_6465 - .L_6464)
.L_6464:
        /*003c*/ 	.word	0x00000000
        /*0040*/ 	.short	0x0005
        /*0042*/ 	.short	0x0028
        /*0044*/ 	.byte	0x00, 0xf0, 0x21, 0x00


	//----- nvinfo : EIATTR_KPARAM_INFO
	.align		4
.L_6465:
        /*0048*/ 	.byte	0x04, 0x17
        /*004a*/ 	.short	(.L_6467 - .L_6466)
.L_6466:
        /*004c*/ 	.word	0x00000000
        /*0050*/ 	.short	0x0004
        /*0052*/ 	.short	0x0020
        /*0054*/ 	.byte	0x00, 0xf0, 0x21, 0x00


	//----- nvinfo : EIATTR_KPARAM_INFO
	.align		4
.L_6467:
        /*0058*/ 	.byte	0x04, 0x17
        /*005a*/ 	.short	(.L_6469 - .L_6468)
.L_6468:
        /*005c*/ 	.word	0x00000000
        /*0060*/ 	.short	0x0003
        /*0062*/ 	.short	0x0018
        /*0064*/ 	.byte	0x00, 0xf5, 0x21, 0x00


	//----- nvinfo : EIATTR_KPARAM_INFO
	.align		4
.L_6469:
        /*0068*/ 	.byte	0x04, 0x17
        /*006a*/ 	.short	(.L_6471 - .L_6470)
.L_6470:
        /*006c*/ 	.word	0x00000000
        /*0070*/ 	.short	0x0002
        /*0072*/ 	.short	0x0010
        /*0074*/ 	.byte	0x00, 0xf5, 0x21, 0x00


	//----- nvinfo : EIATTR_KPARAM_INFO
	.align		4
.L_6471:
        /*0078*/ 	.byte	0x04, 0x17
        /*007a*/ 	.short	(.L_6473 - .L_6472)
.L_6472:
        /*007c*/ 	.word	0x00000000
        /*0080*/ 	.short	0x0001
        /*0082*/ 	.short	0x0008
        /*0084*/ 	.byte	0x00, 0xf5, 0x21, 0x00


	//----- nvinfo : EIATTR_KPARAM_INFO
	.align		4
.L_6473:
        /*0088*/ 	.byte	0x04, 0x17
        /*008a*/ 	.short	(.L_6475 - .L_6474)
.L_6474:
        /*008c*/ 	.word	0x00000000
        /*0090*/ 	.short	0x0000
        /*0092*/ 	.short	0x0000
        /*0094*/ 	.byte	0x00, 0xf5, 0x21, 0x00


	//----- nvinfo : EIATTR_SPARSE_MMA_MASK
	.align		4
.L_6475:
        /*0098*/ 	.byte	0x03, 0x50
        /*009a*/ 	.short	0x0000


	//----- nvinfo : EIATTR_MAXREG_COUNT
	.align		4
        /*009c*/ 	.byte	0x03, 0x1b
        /*009e*/ 	.short	0x00ff


	//----- nvinfo : EIATTR_NUM_BARRIERS
	.align		4
        /*00a0*/ 	.byte	0x02, 0x4c
        /*00a2*/ 	.byte	0x01
	.zero		1


	//----- nvinfo : EIATTR_MERCURY_ISA_VERSION
	.align		4
        /*00a4*/ 	.byte	0x03, 0x5f
        /*00a6*/ 	.short	0x0101


	//----- nvinfo : EIATTR_VRC_CTA_INIT_COUNT
	.align		4
        /*00a8*/ 	.byte	0x02, 0x4a
	.zero		1
	.zero		1


	//----- nvinfo : EIATTR_EXIT_INSTR_OFFSETS
	.align		4
        /*00ac*/ 	.byte	0x04, 0x1c
        /*00ae*/ 	.short	(.L_6477 - .L_6476)


	//   ....[0]....
.L_6476:
        /*00b0*/ 	.word	0x00000110


	//   ....[1]....
        /*00b4*/ 	.word	0x000071b0


	//   ....[2]....
        /*00b8*/ 	.word	0x00007350


	//   ....[3]....
        /*00bc*/ 	.word	0x00007470


	//----- nvinfo : EIATTR_CRS_STACK_SIZE
	.align		4
.L_6477:
        /*00c0*/ 	.byte	0x04, 0x1e
        /*00c2*/ 	.short	(.L_6479 - .L_6478)
.L_6478:
        /*00c4*/ 	.word	0x00000000


	//----- nvinfo : EIATTR_CBANK_PARAM_SIZE
	.align		4
.L_6479:
        /*00c8*/ 	.byte	0x03, 0x19
        /*00ca*/ 	.short	0x0048


	//----- nvinfo : EIATTR_PARAM_CBANK
	.align		4
        /*00cc*/ 	.byte	0x04, 0x0a
        /*00ce*/ 	.short	(.L_6481 - .L_6480)
	.align		4
.L_6480:
        /*00d0*/ 	.word	index@(.nv.constant0.contiguous_logsumexp2_i64)
        /*00d4*/ 	.short	0x0380
        /*00d6*/ 	.short	0x0048


	//----- nvinfo : EIATTR_SW_WAR
	.align		4
.L_6481:
        /*00d8*/ 	.byte	0x04, 0x36
        /*00da*/ 	.short	(.L_6483 - .L_6482)
.L_6482:
        /*00dc*/ 	.word	0x00000008
.L_6483:


//--------------------- .nv.info.uncontiguous_cumulate_logsumexp_i64 --------------------------
	.section	.nv.info.uncontiguous_cumulate_logsumexp_i64,"",@"SHT_CUDA_INFO"
	.sectionflags	@""
	.align	4


	//----- nvinfo : EIATTR_CUDA_API_VERSION
	.align		4
        /*0000*/ 	.byte	0x04, 0x37
        /*0002*/ 	.short	(.L_6485 - .L_6484)
.L_6484:
        /*0004*/ 	.word	0x00000082


	//----- nvinfo : EIATTR_KPARAM_INFO
	.align		4
.L_6485:
        /*0008*/ 	.byte	0x04, 0x17
        /*000a*/ 	.short	(.L_6487 - .L_6486)
.L_6486:
        /*000c*/ 	.word	0x00000000
        /*0010*/ 	.short	0x0005
        /*0012*/ 	.short	0x0028
        /*0014*/ 	.byte	0x00, 0xf0, 0x21, 0x00


	//----- nvinfo : EIATTR_KPARAM_INFO
	.align		4
.L_6487:
        /*0018*/ 	.byte	0x04, 0x17
        /*001a*/ 	.short	(.L_6489 - .L_6488)
.L_6488:
        /*001c*/ 	.word	0x00000000
        /*0020*/ 	.short	0x0004
        /*0022*/ 	.short	0x0020
        /*0024*/ 	.byte	0x00, 0xf0, 0x21, 0x00


	//----- nvinfo : EIATTR_KPARAM_INFO
	.align		4
.L_6489:
        /*0028*/ 	.byte	0x04, 0x17
        /*002a*/ 	.short	(.L_6491 - .L_6490)
.L_6490:
        /*002c*/ 	.word	0x00000000
        /*0030*/ 	.short	0x0003
        /*0032*/ 	.short	0x0018
        /*0034*/ 	.byte	0x00, 0xf5, 0x21, 0x00


	//----- nvinfo : EIATTR_KPARAM_INFO
	.align		4
.L_6491:
        /*0038*/ 	.byte	0x04, 0x17
        /*003a*/ 	.short	(.L_6493 - .L_6492)
.L_6492:
        /*003c*/ 	.word	0x00000000
        /*0040*/ 	.short	0x0002
        /*0042*/ 	.short	0x0010
        /*0044*/ 	.byte	0x00, 0xf5, 0x21, 0x00


	//----- nvinfo : EIATTR_KPARAM_INFO
	.align		4
.L_6493:
        /*0048*/ 	.byte	0x04, 0x17
        /*004a*/ 	.short	(.L_6495 - .L_6494)
.L_6494:
        /*004c*/ 	.word	0x00000000
        /*0050*/ 	.short	0x0001
        /*0052*/ 	.short	0x0008
        /*0054*/ 	.byte	0x00, 0xf5, 0x21, 0x00


	//----- nvinfo : EIATTR_KPARAM_INFO
	.align		4
.L_6495:
        /*0058*/ 	.byte	0x04, 0x17
        /*005a*/ 	.short	(.L_6497 - .L_6496)
.L_6496:
        /*005c*/ 	.word	0x00000000
        /*0060*/ 	.short	0x0000
        /*0062*/ 	.short	0x0000
        /*0064*/ 	.byte	0x00, 0xf5, 0x21, 0x00


	//----- nvinfo : EIATTR_SPARSE_MMA_MASK
	.align		4
.L_6497:
        /*0068*/ 	.byte	0x03, 0x50
        /*006a*/ 	.short	0x0000


	//----- nvinfo : EIATTR_MAXREG_COUNT
	.align		4
        /*006c*/ 	.byte	0x03, 0x1b
        /*006e*/ 	.short	0x00ff


	//----- nvinfo : EIATTR_NUM_BARRIERS
	.align		4
        /*0070*/ 	.byte	0x02, 0x4c
        /*0072*/ 	.byte	0x01
	.zero		1


	//----- nvinfo : EIATTR_MERCURY_ISA_VERSION
	.align		4
        /*0074*/ 	.byte	0x03, 0x5f
        /*0076*/ 	.short	0x0101


	//----- nvinfo : EIATTR_VRC_CTA_INIT_COUNT
	.align		4
        /*0078*/ 	.byte	0x02, 0x4a
	.zero		1
	.zero		1


	//----- nvinfo : EIATTR_EXIT_INSTR_OFFSETS
	.align		4
        /*007c*/ 	.byte	0x04, 0x1c
        /*007e*/ 	.short	(.L_6499 - .L_6498)


	//   ....[0]....
.L_6498:
        /*0080*/ 	.word	0x00006a10


	//   ....[1]....
        /*0084*/ 	.word	0x00006bb0


	//   ....[2]....
        /*0088*/ 	.word	0x00006c30


	//----- nvinfo : EIATTR_CRS_STACK_SIZE
	.align		4
.L_6499:
        /*008c*/ 	.byte	0x04, 0x1e
        /*008e*/ 	.short	(.L_6501 - .L_6500)
.L_6500:
        /*0090*/ 	.word	0x00000000


	//----- nvinfo : EIATTR_CBANK_PARAM_SIZE
	.align		4
.L_6501:
        /*0094*/ 	.byte	0x03, 0x19
        /*0096*/ 	.short	0x0030


	//----- nvinfo : EIATTR_PARAM_CBANK
	.align		4
        /*0098*/ 	.byte	0x04, 0x0a
        /*009a*/ 	.short	(.L_6503 - .L_6502)
	.align		4
.L_6502:
        /*009c*/ 	.word	index@(.nv.constant0.uncontiguous_cumulate_logsumexp_i64)
        /*00a0*/ 	.short	0x0380
        /*00a2*/ 	.short	0x0030


	//----- nvinfo : EIATTR_SW_WAR
	.align		4
.L_6503:
        /*00a4*/ 	.byte	0x04, 0x36
        /*00a6*/ 	.short	(.L_6505 - .L_6504)
.L_6504:
        /*00a8*/ 	.word	0x00000008
.L_6505:


//--------------------- .nv.info.uncontiguous_logsumexp_i64 --------------------------
	.section	.nv.info.uncontiguous_logsumexp_i64,"",@"SHT_CUDA_INFO"
	.sectionflags	@""
	.align	4


	//----- nvinfo : EIATTR_CUDA_API_VERSION
	.align		4
        /*0000*/ 	.byte	0x04, 0x37
        /*0002*/ 	.short	(.L_6507 - .L_6506)
.L_6506:
        /*0004*/ 	.word	0x00000082


	//----- nvinfo : EIATTR_KPARAM_INFO
	.align		4
.L_6507:
        /*0008*/ 	.byte	0x04, 0x17
        /*000a*/ 	.short	(.L_6509 - .L_6508)
.L_6508:
        /*000c*/ 	.word	0x00000000
        /*0010*/ 	.short	0x0005
        /*0012*/ 	.short	0x0028
        /*0014*/ 	.byte	0x00, 0xf0, 0x21, 0x00


	//----- nvinfo : EIATTR_KPARAM_INFO
	.align		4
.L_6509:
        /*0018*/ 	.byte	0x04, 0x17
        /*001a*/ 	.short	(.L_6511 - .L_6510)
.L_6510:
        /*001c*/ 	.word	0x00000000
        /*0020*/ 	.short	0x0004
        /*0022*/ 	.short	0x0020
        /*0024*/ 	.byte	0x00, 0xf0, 0x21, 0x00


	//----- nvinfo : EIATTR_KPARAM_INFO
	.align		4
.L_6511:
        /*0028*/ 	.byte	0x04, 0x17
        /*002a*/ 	.short	(.L_6513 - .L_6512)
.L_6512:
        /*002c*/ 	.word	0x00000000
        /*0030*/ 	.short	0x0003
        /*0032*/ 	.short	0x0018
        /*0034*/ 	.byte	0x00, 0xf5, 0x21, 0x00


	//----- nvinfo : EIATTR_KPARAM_INFO
	.align		4
.L_6513:
        /*0038*/ 	.byte	0x04, 0x17
        /*003a*/ 	.short	(.L_6515 - .L_6514)
.L_6514:
        /*003c*/ 	.word	0x00000000
        /*0040*/ 	.short	0x0002
        /*0042*/ 	.short	0x0010
        /*0044*/ 	.byte	0x00, 0xf5, 0x21, 0x00


	//----- nvinfo : EIATTR_KPARAM_INFO
	.align		4
.L_6515:
        /*0048*/ 	.byte	0x04, 0x17
        /*004a*/ 	.short	(.L_6517 - .L_6516)
.L_6516:
        /*004c*/ 	.word	0x00000000
        /*0050*/ 	.short	0x0001
        /*0052*/ 	.short	0x0008
        /*0054*/ 	.byte	0x00, 0xf5, 0x21, 0x00


	//----- nvinfo : EIATTR_KPARAM_INFO
	.align		4
.L_6517:
        /*0058*/ 	.byte	0x04, 0x17
        /*005a*/ 	.short	(.L_6519 - .L_6518)
.L_6518:
        /*005c*/ 	.word	0x00000000
        /*0060*/ 	.short	0x0000
        /*0062*/ 	.short	0x0000
        /*0064*/ 	.byte	0x00, 0xf5, 0x21, 0x00


	//----- nvinfo : EIATTR_SPARSE_MMA_MASK
	.align		4
.L_6519:
        /*0068*/ 	.byte	0x03, 0x50
        /*006a*/ 	.short	0x0000


	//----- nvinfo : EIATTR_MAXREG_COUNT
	.align		4
        /*006c*/ 	.byte	0x03, 0x1b
        /*006e*/ 	.short	0x00ff


	//----- nvinfo : EIATTR_NUM_BARRIERS
	.align		4
        /*0070*/ 	.byte	0x02, 0x4c
        /*0072*/ 	.byte	0x01
	.zero		1


	//----- nvinfo : EIATTR_MERCURY_ISA_VERSION
	.align		4
        /*0074*/ 	.byte	0x03, 0x5f
        /*0076*/ 	.short	0x0101


	//----- nvinfo : EIATTR_VRC_CTA_INIT_COUNT
	.align		4
        /*0078*/ 	.byte	0x02, 0x4a
	.zero		1
	.zero		1


	//----- nvinfo : EIATTR_EXIT_INSTR_OFFSETS
	.align		4
        /*007c*/ 	.byte	0x04, 0x1c
        /*007e*/ 	.short	(.L_6521 - .L_6520)


	//   ....[0]....
.L_6520:
        /*0080*/ 	.word	0x00007280


	//   ....[1]....
        /*0084*/ 	.word	0x00007420


	//   ....[2]....
        /*0088*/ 	.word	0x000074a0


	//----- nvinfo : EIATTR_CRS_STACK_SIZE
	.align		4
.L_6521:
        /*008c*/ 	.byte	0x04, 0x1e
        /*008e*/ 	.short	(.L_6523 - .L_6522)
.L_6522:
        /*0090*/ 	.word	0x00000000


	//----- nvinfo : EIATTR_CBANK_PARAM_SIZE
	.align		4
.L_6523:
        /*0094*/ 	.byte	0x03, 0x19
        /*0096*/ 	.short	0x0030


	//----- nvinfo : EIATTR_PARAM_CBANK
	.align		4
        /*0098*/ 	.byte	0x04, 0x0a
        /*009a*/ 	.short	(.L_6525 - .L_6524)
	.align		4
.L_6524:
        /*009c*/ 	.word	index@(.nv.constant0.uncontiguous_logsumexp_i64)
        /*00a0*/ 	.short	0x0380
        /*00a2*/ 	.short	0x0030


	//----- nvinfo : EIATTR_SW_WAR
	.align		4
.L_6525:
        /*00a4*/ 	.byte	0x04, 0x36
        /*00a6*/ 	.short	(.L_6527 - .L_6526)
.L_6526:
        /*00a8*/ 	.word	0x00000008
.L_6527:


//--------------------- .nv.info.contiguous_cumulate_logsumexp_i64 --------------------------
	.section	.nv.info.contiguous_cumulate_logsumexp_i64,"",@"SHT_CUDA_INFO"
	.sectionflags	@""
	.align	4


	//----- nvinfo : EIATTR_CUDA_API_VERSION
	.align		4
        /*0000*/ 	.byte	0x04, 0x37
        /*0002*/ 	.short	(.L_6529 - .L_6528)
.L_6528:
        /*0004*/ 	.word	0x00000082


	//----- nvinfo : EIATTR_KPARAM_INFO
	.align		4
.L_6529:
        /*0008*/ 	.byte	0x04, 0x17
        /*000a*/ 	.short	(.L_6531 - .L_6530)
.L_6530:
        /*000c*/ 	.word	0x00000000
        /*0010*/ 	.short	0x0002
        /*0012*/ 	.short	0x0010
        /*0014*/ 	.byte	0x00, 0xf0, 0x21, 0x00


	//----- nvinfo : EIATTR_KPARAM_INFO
	.align		4
.L_6531:
        /*0018*/ 	.byte	0x04, 0x17
        /*001a*/ 	.short	(.L_6533 - .L_6532)
.L_6532:
        /*001c*/ 	.word	0x00000000
        /*0020*/ 	.short	0x0001
        /*0022*/ 	.short	0x0008
        /*0024*/ 	.byte	0x00, 0xf5, 0x21, 0x00


	//----- nvinfo : EIATTR_KPARAM_INFO
	.align		4
.L_6533:
        /*0028*/ 	.byte	0x04, 0x17
        /*002a*/ 	.short	(.L_6535 - .L_6534)
.L_6534:
        /*002c*/ 	.word	0x00000000
        /*0030*/ 	.short	0x0000
        /*0032*/ 	.short	0x0000
        /*0034*/ 	.byte	0x00, 0xf5, 0x21, 0x00


	//----- nvinfo : EIATTR_SPARSE_MMA_MASK
	.align		4
.L_6535:
        /*0038*/ 	.byte	0x03, 0x50
        /*003a*/ 	.short	0x0000


	//----- nvinfo : EIATTR_MAXREG_COUNT
	.align		4
        /*003c*/ 	.byte	0x03, 0x1b
        /*003e*/ 	.short	0x00ff


	//----- nvinfo : EIATTR_NUM_BARRIERS
	.align		4
        /*0040*/ 	.byte	0x02, 0x4c
        /*0042*/ 	.byte	0x01
	.zero		1


	//----- nvinfo : EIATTR_MERCURY_ISA_VERSION
	.align		4
        /*0044*/ 	.byte	0x03, 0x5f
        /*0046*/ 	.short	0x0101


	//----- nvinfo : EIATTR_VRC_CTA_INIT_COUNT
	.align		4
        /*0048*/ 	.byte	0x02, 0x4a
	.zero		1
	.zero		1


	//----- nvinfo : EIATTR_EXIT_INSTR_OFFSETS
	.align		4
        /*004c*/ 	.byte	0x04, 0x1c
        /*004e*/ 	.short	(.L_6537 - .L_6536)


	//   ....[0]....
.L_6536:
        /*0050*/ 	.word	0x00000340


	//   ....[1]....
        /*0054*/ 	.word	0x000004e0


	//   ....[2]....
        /*0058*/ 	.word	0x00000560


	//----- nvinfo : EIATTR_CRS_STACK_SIZE
	.align		4
.L_6537:
        /*005c*/ 	.byte	0x04, 0x1e
        /*005e*/ 	.short	(.L_6539 - .L_6538)
.L_6538:
        /*0060*/ 	.word	0x00000000


	//----- nvinfo : EIATTR_CBANK_PARAM_SIZE
	.align		4
.L_6539:
        /*0064*/ 	.byte	0x03, 0x19
        /*0066*/ 	.short	0x0018


	//----- nvinfo : EIATTR_PARAM_CBANK
	.align		4
        /*0068*/ 	.byte	0x04, 0x0a
        /*006a*/ 	.short	(.L_6541 - .L_6540)
	.align		4
.L_6540:
        /*006c*/ 	.word	index@(.nv.constant0.contiguous_cumulate_logsumexp_i64)
        /*0070*/ 	.short	0x0380
        /*0072*/ 	.short	0x0018


	//----- nvinfo : EIATTR_SW_WAR
	.align		4
.L_6541:
        /*0074*/ 	.byte	0x04, 0x36
        /*0076*/ 	.short	(.L_6543 - .L_6542)
.L_6542:
        /*0078*/ 	.word	0x00000008
.L_6543:


//--------------------- .nv.info.contiguous_logsumexp_i64 --------------------------
	.section	.nv.info.contiguous_logsumexp_i64,"",@"SHT_CUDA_INFO"
	.sectionflags	@""
	.align	4


	//----- nvinfo : EIATTR_CUDA_API_VERSION
	.align		4
        /*0000*/ 	.byte	0x04, 0x37
        /*0002*/ 	.short	(.L_6545 - .L_6544)
.L_6544:
        /*0004*/ 	.word	0x00000082


	//----- nvinfo : EIATTR_KPARAM_INFO
	.align		4
.L_6545:
        /*0008*/ 	.byte	0x04, 0x17
        /*000a*/ 	.short	(.L_6547 - .L_6546)
.L_6546:
        /*000c*/ 	.word	0x00000000
        /*0010*/ 	.short	0x0002
        /*0012*/ 	.short	0x0010
        /*0014*/ 	.byte	0x00, 0xf0, 0x21, 0x00


	//----- nvinfo : EIATTR_KPARAM_INFO
	.align		4
.L_6547:
        /*0018*/ 	.byte	0x04, 0x17
        /*001a*/ 	.short	(.L_6549 - .L_6548)
.L_6548:
        /*001c*/ 	.word	0x00000000
        /*0020*/ 	.short	0x0001
        /*0022*/ 	.short	0x0008
        /*0024*/ 	.byte	0x00, 0xf5, 0x21, 0x00


	//----- nvinfo : EIATTR_KPARAM_INFO
	.align		4
.L_6549:
        /*0028*/ 	.byte	0x04, 0x17
        /*002a*/ 	.short	(.L_6551 - .L_6550)
.L_6550:
        /*002c*/ 	.word	0x00000000
        /*0030*/ 	.short	0x0000
        /*0032*/ 	.short	0x0000
        /*0034*/ 	.byte	0x00, 0xf5, 0x21, 0x00


	//----- nvinfo : EIATTR_SPARSE_MMA_MASK
	.align		4
.L_6551:
        /*0038*/ 	.byte	0x03, 0x50
        /*003a*/ 	.short	0x0000


	//----- nvinfo : EIATTR_MAXREG_COUNT
	.align		4
        /*003c*/ 	.byte	0x03, 0x1b
        /*003e*/ 	.short	0x00ff


	//----- nvinfo : EIATTR_NUM_BARRIERS
	.align		4
        /*0040*/ 	.byte	0x02, 0x4c
        /*0042*/ 	.byte	0x01
	.zero		1


	//----- nvinfo : EIATTR_MERCURY_ISA_VERSION
	.align		4
        /*0044*/ 	.byte	0x03, 0x5f
        /*0046*/ 	.short	0x0101


	//----- nvinfo : EIATTR_VRC_CTA_INIT_COUNT
	.align		4
        /*0048*/ 	.byte	0x02, 0x4a
	.zero		1
	.zero		1


	//----- nvinfo : EIATTR_EXIT_INSTR_OFFSETS
	.align		4
        /*004c*/ 	.byte	0x04, 0x1c
        /*004e*/ 	.short	(.L_6553 - .L_6552)


	//   ....[0]....
.L_6552:
        /*0050*/ 	.word	0x00000cf0


	//   ....[1]....
        /*0054*/ 	.word	0x00000e90


	//   ....[2]....
        /*0058*/ 	.word	0x00000f10


	//----- nvinfo : EIATTR_CRS_STACK_SIZE
	.align		4
.L_6553:
        /*005c*/ 	.byte	0x04, 0x1e
        /*005e*/ 	.short	(.L_6555 - .L_6554)
.L_6554:
        /*0060*/ 	.word	0x00000000


	//----- nvinfo : EIATTR_CBANK_PARAM_SIZE
	.align		4
.L_6555:
        /*0064*/ 	.byte	0x03, 0x19
        /*0066*/ 	.short	0x0018


	//----- nvinfo : EIATTR_PARAM_CBANK
	.align		4
        /*0068*/ 	.byte	0x04, 0x0a
        /*006a*/ 	.short	(.L_6557 - .L_6556)
	.align		4
.L_6556:
        /*006c*/ 	.word	index@(.nv.constant0.contiguous_logsumexp_i64)
        /*0070*/ 	.short	0x0380
        /*0072*/ 	.short	0x0018


	//----- nvinfo : EIATTR_SW_WAR
	.align		4
.L_6557:
        /*0074*/ 	.byte	0x04, 0x36
        /*0076*/ 	.short	(.L_6559 - .L_6558)
.L_6558:
        /*0078*/ 	.word	0x00000008
.L_6559:


//--------------------- .nv.info.contiguous_logsumexp33_i32 --------------------------
	.section	.nv.info.contiguous_logsumexp33_i32,"",@"SHT_CUDA_INFO"
	.sectionflags	@""
	.align	4


	//----- nvinfo : EIATTR_CUDA_API_VERSION
	.align		4
        /*0000*/ 	.byte	0x04, 0x37
        /*0002*/ 	.short	(.L_6561 - .L_6560)
.L_6560:
        /*0004*/ 	.word	0x00000082


	//----- nvinfo : EIATTR_KPARAM_INFO
	.align		4
.L_6561:
        /*0008*/ 	.byte	0x04, 0x17
        /*000a*/ 	.short	(.L_6563 - .L_6562)
.L_6562:
        /*000c*/ 	.word	0x00000000
        /*0010*/ 	.short	0x0004
        /*0012*/ 	.short	0x0020
        /*0014*/ 	.byte	0x00, 0xf0, 0x21, 0x00


	//----- nvinfo : EIATTR_KPARAM_INFO
	.align		4
.L_6563:
        /*0018*/ 	.byte	0x04, 0x17
        /*001a*/ 	.short	(.L_6565 - .L_6564)
.L_6564:
        /*001c*/ 	.word	0x00000000
        /*0020*/ 	.short	0x0003
        /*0022*/ 	.short	0x0018
        /*0024*/ 	.byte	0x00, 0xf0, 0x21, 0x00


	//----- nvinfo : EIATTR_KPARAM_INFO
	.align		4
.L_6565:
        /*0028*/ 	.byte	0x04, 0x17
        /*002a*/ 	.short	(.L_6567 - .L_6566)
.L_6566:
        /*002c*/ 	.word	0x00000000
        /*0030*/ 	.short	0x0002
        /*0032*/ 	.short	0x0010
        /*0034*/ 	.byte	0x00, 0xf0, 0x21, 0x00


	//----- nvinfo : EIATTR_KPARAM_INFO
	.align		4
.L_6567:
        /*0038*/ 	.byte	0x04, 0x17
        /*003a*/ 	.short	(.L_6569 - .L_6568)
.L_6568:
        /*003c*/ 	.word	0x00000000
        /*0040*/ 	.short	0x0001
        /*0042*/ 	.short	0x0008
        /*0044*/ 	.byte	0x00, 0xf5, 0x21, 0x00


	//----- nvinfo : EIATTR_KPARAM_INFO
	.align		4
.L_6569:
        /*0048*/ 	.byte	0x04, 0x17
        /*004a*/ 	.short	(.L_6571 - .L_6570)
.L_6570:
        /*004c*/ 	.word	0x00000000
        /*0050*/ 	.short	0x0000
        /*0052*/ 	.short	0x0000
        /*0054*/ 	.byte	0x00, 0xf5, 0x21, 0x00


	//----- nvinfo : EIATTR_SPARSE_MMA_MASK
	.align		4
.L_6571:
        /*0058*/ 	.byte	0x03, 0x50
        /*005a*/ 	.short	0x0000


	//----- nvinfo : EIATTR_MAXREG_COUNT
	.align		4
        /*005c*/ 	.byte	0x03, 0x1b
        /*005e*/ 	.short	0x00ff


	//----- nvinfo : EIATTR_NUM_BARRIERS
	.align		4
        /*0060*/ 	.byte	0x02, 0x4c
        /*0062*/ 	.byte	0x01
	.zero		1


	//----- nvinfo : EIATTR_MERCURY_ISA_VERSION
	.align		4
        /*0064*/ 	.byte	0x03, 0x5f
        /*0066*/ 	.short	0x0101


	//----- nvinfo : EIATTR_VRC_CTA_INIT_COUNT
	.align		4
        /*0068*/ 	.byte	0x02, 0x4a
	.zero		1
	.zero		1


	//----- nvinfo : EIATTR_EXIT_INSTR_OFFSETS
	.align		4
        /*006c*/ 	.byte	0x04, 0x1c
        /*006e*/ 	.short	(.L_6573 - .L_6572)


	//   ....[0]....
.L_6572:
        /*0070*/ 	.word	0x00000150


	//   ....[1]....
        /*0074*/ 	.word	0x000001e0


	//   ....[2]....
        /*0078*/ 	.word	0x00000810


	//----- nvinfo : EIATTR_CBANK_PARAM_SIZE
	.align		4
.L_6573:
        /*007c*/ 	.byte	0x03, 0x19
        /*007e*/ 	.short	0x0028


	//----- nvinfo : EIATTR_PARAM_CBANK
	.align		4
        /*0080*/ 	.byte	0x04, 0x0a
        /*0082*/ 	.short	(.L_6575 - .L_6574)
	.align		4
.L_6574:
        /*0084*/ 	.word	index@(.nv.constant0.contiguous_logsumexp33_i32)
        /*0088*/ 	.short	0x0380
        /*008a*/ 	.short	0x0028


	//----- nvinfo : EIATTR_SW_WAR
	.align		4
.L_6575:
        /*008c*/ 	.byte	0x04, 0x36
        /*008e*/ 	.short	(.L_6577 - .L_6576)
.L_6576:
        /*0090*/ 	.word	0x00000008
.L_6577:


//--------------------- .nv.info.contiguous_logsumexp3_i32 --------------------------
	.section	.nv.info.contiguous_logsumexp3_i32,"",@"SHT_CUDA_INFO"
	.sectionflags	@""
	.align	4


	//----- nvinfo : EIATTR_CUDA_API_VERSION
	.align		4
        /*0000*/ 	.byte	0x04, 0x37
        /*0002*/ 	.short	(.L_6579 - .L_6578)
.L_6578:
        /*0004*/ 	.word	0x00000082


	//----- nvinfo : EIATTR_KPARAM_INFO
	.align		4
.L_6579:
        /*0008*/ 	.byte	0x04, 0x17
        /*000a*/ 	.short	(.L_6581 - .L_6580)
.L_6580:
        /*000c*/ 	.word	0x00000000
        /*0010*/ 	.short	0x0006
        /*0012*/ 	.short	0x0030
        /*0014*/ 	.byte	0x00, 0xf0, 0x21, 0x00


	//----- nvinfo : EIATTR_KPARAM_INFO
	.align		4
.L_6581:
        /*0018*/ 	.byte	0x04, 0x17
        /*001a*/ 	.short	(.L_6583 - .L_6582)
.L_6582:
        /*001c*/ 	.word	0x00000000
        /*0020*/ 	.short	0x0005
        /*0022*/ 	.short	0x0028
        /*0024*/ 	.byte	0x00, 0xf0, 0x21, 0x00


	//----- nvinfo : EIATTR_KPARAM_INFO
	.align		4
.L_6583:
        /*0028*/ 	.byte	0x04, 0x17
        /*002a*/ 	.short	(.L_6585 - .L_6584)
.L_6584:
        /*002c*/ 	.word	0x00000000
        /*0030*/ 	.short	0x0004
        /*0032*/ 	.short	0x0020
        /*0034*/ 	.byte	0x00, 0xf0, 0x21, 0x00


	//----- nvinfo : EIATTR_KPARAM_INFO
	.align		4
.L_6585:
        /*0038*/ 	.byte	0x04, 0x17
        /*003a*/ 	.short	(.L_6587 - .L_6586)
.L_6586:
        /*003c*/ 	.word	0x00000000
        /*0040*/ 	.short	0x0003
        /*0042*/ 	.short	0x0018
        /*0044*/ 	.byte	0x00, 0xf5, 0x21, 0x00


	//----- nvinfo : EIATTR_KPARAM_INFO
	.align		4
.L_6587:
        /*0048*/ 	.byte	0x04, 0x17
        /*004a*/ 	.short	(.L_6589 - .L_6588)
.L_6588:
        /*004c*/ 	.word	0x00000000
        /*0050*/ 	.short	0x0002
        /*0052*/ 	.short	0x0010
        /*0054*/ 	.byte	0x00, 0xf5, 0x21, 0x00


	//----- nvinfo : EIATTR_KPARAM_INFO
	.align		4
.L_6589:
        /*0058*/ 	.byte	0x04, 0x17
        /*005a*/ 	.short	(.L_6591 - .L_6590)
.L_6590:
        /*005c*/ 	.word	0x00000000
        /*0060*/ 	.short	0x0001
        /*0062*/ 	.short	0x0008
        /*0064*/ 	.byte	0x00, 0xf5, 0x21, 0x00


	//----- nvinfo : EIATTR_KPARAM_INFO
	.align		4
.L_6591:
        /*0068*/ 	.byte	0x04, 0x17
        /*006a*/ 	.short	(.L_6593 - .L_6592)
.L_6592:
        /*006c*/ 	.word	0x00000000
        /*0070*/ 	.short	0x0000
        /*0072*/ 	.short	0x0000
        /*0074*/ 	.byte	0x00, 0xf5, 0x21, 0x00


	//----- nvinfo : EIATTR_SPARSE_MMA_MASK
	.align		4
.L_6593:
        /*0078*/ 	.byte	0x03, 0x50
        /*007a*/ 	.short	0x0000


	//----- nvinfo : EIATTR_MAXREG_COUNT
	.align		4
        /*007c*/ 	.byte	0x03, 0x1b
        /*007e*/ 	.short	0x00ff


	//----- nvinfo : EIATTR_NUM_BARRIERS
	.align		4
        /*0080*/ 	.byte	0x02, 0x4c
        /*0082*/ 	.byte	0x01
	.zero		1


	//----- nvinfo : EIATTR_MERCURY_ISA_VERSION
	.align		4
        /*0084*/ 	.byte	0x03, 0x5f
        /*0086*/ 	.short	0x0101


	//----- nvinfo : EIATTR_VRC_CTA_INIT_COUNT
	.align		4
        /*0088*/ 	.byte	0x02, 0x4a
	.zero		1
	.zero		1


	//----- nvinfo : EIATTR_EXIT_INSTR_OFFSETS
	.align		4
        /*008c*/ 	.byte	0x04, 0x1c
        /*008e*/ 	.short	(.L_6595 - .L_6594)


	//   ....[0]....
.L_6594:
        /*0090*/ 	.word	0x00000150


	//   ....[1]....
        /*0094*/ 	.word	0x000031d0


	//   ....[2]....
        /*0098*/ 	.word	0x00003870


	//----- nvinfo : EIATTR_CRS_STACK_SIZE
	.align		4
.L_6595:
        /*009c*/ 	.byte	0x04, 0x1e
        /*009e*/ 	.short	(.L_6597 - .L_6596)
.L_6596:
        /*00a0*/ 	.word	0x00000000


	//----- nvinfo : EIATTR_CBANK_PARAM_SIZE
	.align		4
.L_6597:
        /*00a4*/ 	.byte	0x03, 0x19
        /*00a6*/ 	.short	0x0038


	//----- nvinfo : EIATTR_PARAM_CBANK
	.align		4
        /*00a8*/ 	.byte	0x04, 0x0a
        /*00aa*/ 	.short	(.L_6599 - .L_6598)
	.align		4
.L_6598:
        /*00ac*/ 	.word	index@(.nv.constant0.contiguous_logsumexp3_i32)
        /*00b0*/ 	.short	0x0380
        /*00b2*/ 	.short	0x0038


	//----- nvinfo : EIATTR_SW_WAR
	.align		4
.L_6599:
        /*00b4*/ 	.byte	0x04, 0x36
        /*00b6*/ 	.short	(.L_6601 - .L_6600)
.L_6600:
        /*00b8*/ 	.word	0x00000008
.L_6601:


//--------------------- .nv.info.contiguous_logsumexp22_i32 --------------------------
	.section	.nv.info.contiguous_logsumexp22_i32,"",@"SHT_CUDA_INFO"
	.sectionflags	@""
	.align	4


	//----- nvinfo : EIATTR_CUDA_API_VERSION
	.align		4
        /*0000*/ 	.byte	0x04, 0x37
        /*0002*/ 	.short	(.L_6603 - .L_6602)
.L_6602:
        /*0004*/ 	.word	0x00000082


	//----- nvinfo : EIATTR_KPARAM_INFO
	.align		4
.L_6603:
        /*0008*/ 	.byte	0x04, 0x17
        /*000a*/ 	.short	(.L_6605 - .L_6604)
.L_6604:
        /*000c*/ 	.word	0x00000000
        /*0010*/ 	.short	0x0005
        /*0012*/ 	.short	0x0028
        /*0014*/ 	.byte	0x00, 0xf0, 0x21, 0x00


	//----- nvinfo : EIATTR_KPARAM_INFO
	.align		4
.L_6605:
        /*0018*/ 	.byte	0x04, 0x17
        /*001a*/ 	.short	(.L_6607 - .L_6606)
.L_6606:
        /*001c*/ 	.word	0x00000000
        /*0020*/ 	.short	0x0004
        /*0022*/ 	.short	0x0020
        /*0024*/ 	.byte	0x00, 0xf0, 0x21, 0x00


	//----- nvinfo : EIATTR_KPARAM_INFO
	.align		4
.L_6607:
        /*0028*/ 	.byte	0x04, 0x17
        /*002a*/ 	.short	(.L_6609 - .L_6608)
.L_6608:
        /*002c*/ 	.word	0x00000000
        /*0030*/ 	.short	0x0003
        /*0032*/ 	.short	0x0018
        /*0034*/ 	.byte	0x00, 0xf0, 0x21, 0x00


	//----- nvinfo : EIATTR_KPARAM_INFO
	.align		4
.L_6609:
        /*0038*/ 	.byte	0x04, 0x17
        /*003a*/ 	.short	(.L_6611 - .L_6610)
.L_6610:
        /*003c*/ 	.word	0x00000000
        /*0040*/ 	.short	0x0002
        /*0042*/ 	.short	0x0010
        /*0044*/ 	.byte	0x00, 0xf0, 0x21, 0x00


	//----- nvinfo : EIATTR_KPARAM_INFO
	.align		4
.L_6611:
        /*0048*/ 	.byte	0x04, 0x17
        /*004a*/ 	.short	(.L_6613 - .L_6612)
.L_6612:
        /*004c*/ 	.word	0x00000000
        /*0050*/ 	.short	0x0001
        /*0052*/ 	.short	0x0008
        /*0054*/ 	.byte	0x00, 0xf5, 0x21, 0x00


	//----- nvinfo : EIATTR_KPARAM_INFO
	.align		4
.L_6613:
        /*0058*/ 	.byte	0x04, 0x17
        /*005a*/ 	.short	(.L_6615 - .L_6614)
.L_6614:
        /*005c*/ 	.word	0x00000000
        /*0060*/ 	.short	0x0000
        /*0062*/ 	.short	0x0000
        /*0064*/ 	.byte	0x00, 0xf5, 0x21, 0x00


	//----- nvinfo : EIATTR_SPARSE_MMA_MASK
	.align		4
.L_6615:
        /*0068*/ 	.byte	0x03, 0x50
        /*006a*/ 	.short	0x0000


	//----- nvinfo : EIATTR_MAXREG_COUNT
	.align		4
        /*006c*/ 	.byte	0x03, 0x1b
        /*006e*/ 	.short	0x00ff


	//----- nvinfo : EIATTR_NUM_BARRIERS
	.align		4
        /*0070*/ 	.byte	0x02, 0x4c
        /*0072*/ 	.byte	0x01
	.zero		1


	//----- nvinfo : EIATTR_MERCURY_ISA_VERSION
	.align		4
        /*0074*/ 	.byte	0x03, 0x5f
        /*0076*/ 	.short	0x0101


	//----- nvinfo : EIATTR_VRC_CTA_INIT_COUNT
	.align		4
        /*0078*/ 	.byte	0x02, 0x4a
	.zero		1
	.zero		1


	//----- nvinfo : EIATTR_EXIT_INSTR_OFFSETS
	.align		4
        /*007c*/ 	.byte	0x04, 0x1c
        /*007e*/ 	.short	(.L_6617 - .L_6616)


	//   ....[0]....
.L_6616:
        /*0080*/ 	.word	0x00000110


	//   ....[1]....
        /*0084*/ 	.word	0x000004a0


	//   ....[2]....
        /*0088*/ 	.word	0x00000640


	//   ....[3]....
        /*008c*/ 	.word	0x00000760


	//----- nvinfo : EIATTR_CRS_STACK_SIZE
	.align		4
.L_6617:
        /*0090*/ 	.byte	0x04, 0x1e
        /*0092*/ 	.short	(.L_6619 - .L_6618)
.L_6618:
        /*0094*/ 	.word	0x00000000


	//----- nvinfo : EIATTR_CBANK_PARAM_SIZE
	.align		4
.L_6619:
        /*0098*/ 	.byte	0x03, 0x19
        /*009a*/ 	.short	0x0030


	//----- nvinfo : EIATTR_PARAM_CBANK
	.align		4
        /*009c*/ 	.byte	0x04, 0x0a
        /*009e*/ 	.short	(.L_6621 - .L_6620)
	.align		4
.L_6620:
        /*00a0*/ 	.word	index@(.nv.constant0.contiguous_logsumexp22_i32)
        /*00a4*/ 	.short	0x0380
        /*00a6*/ 	.short	0x0030


	//----- nvinfo : EIATTR_SW_WAR
	.align		4
.L_6621:
        /*00a8*/ 	.byte	0x04, 0x36
        /*00aa*/ 	.short	(.L_6623 - .L_6622)
.L_6622:
        /*00ac*/ 	.word	0x00000008
.L_6623:


//--------------------- .nv.info.contiguous_logsumexp2_i32 --------------------------
	.section	.nv.info.contiguous_logsumexp2_i32,"",@"SHT_CUDA_INFO"
	.sectionflags	@""
	.align	4


	//----- nvinfo : EIATTR_CUDA_API_VERSION
	.align		4
        /*0000*/ 	.byte	0x04, 0x37
        /*0002*/ 	.short	(.L_6625 - .L_6624)
.L_6624:
        /*0004*/ 	.word	0x00000082


	//----- nvinfo : EIATTR_KPARAM_INFO
	.align		4
.L_6625:
        /*0008*/ 	.byte	0x04, 0x17
        /*000a*/ 	.short	(.L_6627 - .L_6626)
.L_6626:
        /*000c*/ 	.word	0x00000000
        /*0010*/ 	.short	0x0008
        /*0012*/ 	.short	0x0040
        /*0014*/ 	.byte	0x00, 0xf0, 0x21, 0x00


	//----- nvinfo : EIATTR_KPARAM_INFO
	.align		4
.L_6627:
        /*0018*/ 	.byte	0x04, 0x17
        /*001a*/ 	.short	(.L_6629 - .L_6628)
.L_6628:
        /*001c*/ 	.word	0x00000000
        /*0020*/ 	.short	0x0007
        /*0022*/ 	.short	0x0038
        /*0024*/ 	.byte	0x00, 0xf0, 0x21, 0x00


	//----- nvinfo : EIATTR_KPARAM_INFO
	.align		4
.L_6629:
        /*0028*/ 	.byte	0x04, 0x17
        /*002a*/ 	.short	(.L_6631 - .L_6630)
.L_6630:
        /*002c*/ 	.word	0x00000000
        /*0030*/ 	.short	0x0006
        /*0032*/ 	.short	0x0030
        /*0034*/ 	.byte	0x00, 0xf0, 0x21, 0x00


	//----- nvinfo : EIATTR_KPARAM_INFO
	.align		4
.L_6631:
        /*0038*/ 	.byte	0x04, 0x17
        /*003a*/ 	.short	(.L_6633 - .L_6632)
.L_6632:
        /*003c*/ 	.word	0x00000000
        /*0040*/ 	.short	0x0005
        /*0042*/ 	.short	0x0028
        /*0044*/ 	.byte	0x00, 0xf0, 0x21, 0x00


	//----- nvinfo : EIATTR_KPARAM_INFO
	.align		4
.L_6633:
        /*0048*/ 	.byte	0x04, 0x17
        /*004a*/ 	.short	(.L_6635 - .L_6634)
.L_6634:
        /*004c*/ 	.word	0x00000000
        /*0050*/ 	.short	0x0004
        /*0052*/ 	.short	0x0020
        /*0054*/ 	.byte	0x00, 0xf0, 0x21, 0x00


	//----- nvinfo : EIATTR_KPARAM_INFO
	.align		4
.L_6635:
        /*0058*/ 	.byte	0x04, 0x17
        /*005a*/ 	.short	(.L_6637 - .L_6636)
.L_6636:
        /*005c*/ 	.word	0x00000000
        /*0060*/ 	.short	0x0003
        /*0062*/ 	.short	0x0018
        /*0064*/ 	.byte	0x00, 0xf5, 0x21, 0x00


	//----- nvinfo : EIATTR_KPARAM_INFO
	.align		4
.L_6637:
        /*0068*/ 	.byte	0x04, 0x17
        /*006a*/ 	.short	(.L_6639 - .L_6638)
.L_6638:
        /*006c*/ 	.word	0x00000000
        /*0070*/ 	.short	0x0002
        /*0072*/ 	.short	0x0010
        /*0074*/ 	.byte	0x00, 0xf5, 0x21, 0x00


	//----- nvinfo : EIATTR_KPARAM_INFO
	.align		4
.L_6639:
        /*0078*/ 	.byte	0x04, 0x17
        /*007a*/ 	.short	(.L_6641 - .L_6640)
.L_6640:
        /*007c*/ 	.word	0x00000000
        /*0080*/ 	.short	0x0001
        /*0082*/ 	.short	0x0008
        /*0084*/ 	.byte	0x00, 0xf5, 0x21, 0x00


	//----- nvinfo : EIATTR_KPARAM_INFO
	.align		4
.L_6641:
        /*0088*/ 	.byte	0x04, 0x17
        /*008a*/ 	.short	(.L_6643 - .L_6642)
.L_6642:
        /*008c*/ 	.word	0x00000000
        /*0090*/ 	.short	0x0000
        /*0092*/ 	.short	0x0000
        /*0094*/ 	.byte	0x00, 0xf5, 0x21, 0x00


	//----- nvinfo : EIATTR_SPARSE_MMA_MASK
	.align		4
.L_6643:
        /*0098*/ 	.byte	0x03, 0x50
        /*009a*/ 	.short	0x0000


	//----- nvinfo : EIATTR_MAXREG_COUNT
	.align		4
        /*009c*/ 	.byte	0x03, 0x1b
        /*009e*/ 	.short	0x00ff


	//----- nvinfo : EIATTR_NUM_BARRIERS
	.align		4
        /*00a0*/ 	.byte	0x02, 0x4c
        /*00a2*/ 	.byte	0x01
	.zero		1


	//----- nvinfo : EIATTR_MERCURY_ISA_VERSION
	.align		4
        /*00a4*/ 	.byte	0x03, 0x5f
        /*00a6*/ 	.short	0x0101


	//----- nvinfo : EIATTR_VRC_CTA_INIT_COUNT
	.align		4
        /*00a8*/ 	.byte	0x02, 0x4a
	.zero		1
	.zero		1


	//----- nvinfo : EIATTR_EXIT_INSTR_OFFSETS
	.align		4
        /*00ac*/ 	.byte	0x04, 0x1c
        /*00ae*/ 	.short	(.L_6645 - .L_6644)


	//   ....[0]....
.L_6644:
        /*00b0*/ 	.word	0x00000110


	//   ....[1]....
        /*00b4*/ 	.word	0x00006a10


	//   ....[2]....
        /*00b8*/ 	.word	0x00006bb0


	//   ....[3]....
        /*00bc*/ 	.word	0x00006cd0


	//----- nvinfo : EIATTR_CRS_STACK_SIZE
	.align		4
.L_6645:
        /*00c0*/ 	.byte	0x04, 0x1e
        /*00c2*/ 	.short	(.L_6647 - .L_6646)
.L_6646:
        /*00c4*/ 	.word	0x00000000


	//----- nvinfo : EIATTR_CBANK_PARAM_SIZE
	.align		4
.L_6647:
        /*00c8*/ 	.byte	0x03, 0x19
        /*00ca*/ 	.short	0x0048


	//----- nvinfo : EIATTR_PARAM_CBANK
	.align		4
        /*00cc*/ 	.byte	0x04, 0x0a
        /*00ce*/ 	.short	(.L_6649 - .L_6648)
	.align		4
.L_6648:
        /*00d0*/ 	.word	index@(.nv.constant0.contiguous_logsumexp2_i32)
        /*00d4*/ 	.short	0x0380
        /*00d6*/ 	.short	0x0048


	//----- nvinfo : EIATTR_SW_WAR
	.align		4
.L_6649:
        /*00d8*/ 	.byte	0x04, 0x36
        /*00da*/ 	.short	(.L_6651 - .L_6650)
.L_6650:
        /*00dc*/ 	.word	0x00000008
.L_6651:


//--------------------- .nv.info.uncontiguous_cumulate_logsumexp_i32 --------------------------
	.section	.nv.info.uncontiguous_cumulate_logsumexp_i32,"",@"SHT_CUDA_INFO"
	.sectionflags	@""
	.align	4


	//----- nvinfo : EIATTR_CUDA_API_VERSION
	.align		4
        /*0000*/ 	.byte	0x04, 0x37
        /*0002*/ 	.short	(.L_6653 - .L_6652)
.L_6652:
        /*0004*/ 	.word	0x00000082


	//----- nvinfo : EIATTR_KPARAM_INFO
	.align		4
.L_6653:
        /*0008*/ 	.byte	0x04, 0x17
        /*000a*/ 	.short	(.L_6655 - .L_6654)
.L_6654:
        /*000c*/ 	.word	0x00000000
        /*0010*/ 	.short	0x0005
        /*0012*/ 	.short	0x0028
        /*0014*/ 	.byte	0x00, 0xf0, 0x21, 0x00


	//----- nvinfo : EIATTR_KPARAM_INFO
	.align		4
.L_6655:
        /*0018*/ 	.byte	0x04, 0x17
        /*001a*/ 	.short	(.L_6657 - .L_6656)
.L_6656:
        /*001c*/ 	.word	0x00000000
        /*0020*/ 	.short	0x0004
        /*0022*/ 	.short	0x0020
        /*0024*/ 	.byte	0x00, 0xf0, 0x21, 0x00


	//----- nvinfo : EIATTR_KPARAM_INFO
	.align		4
.L_6657:
        /*0028*/ 	.byte	0x04, 0x17
        /*002a*/ 	.short	(.L_6659 - .L_6658)
.L_6658:
        /*002c*/ 	.word	0x00000000
        /*0030*/ 	.short	0x0003
        /*0032*/ 	.short	0x0018
        /*0034*/ 	.byte	0x00, 0xf5, 0x21, 0x00


	//----- nvinfo : EIATTR_KPARAM_INFO
	.align		4
.L_6659:
        /*0038*/ 	.byte	0x04, 0x17
        /*003a*/ 	.short	(.L_6661 - .L_6660)
.L_6660:
        /*003c*/ 	.word	0x00000000
        /*0040*/ 	.short	0x0002
        /*0042*/ 	.short	0x0010
        /*0044*/ 	.byte	0x00, 0xf5, 0x21, 0x00


	//----- nvinfo : EIATTR_KPARAM_INFO
	.align		4
.L_6661:
        /*0048*/ 	.byte	0x04, 0x17
        /*004a*/ 	.short	(.L_6663 - .L_6662)
.L_6662:
        /*004c*/ 	.word	0x00000000
        /*0050*/ 	.short	0x0001
        /*0052*/ 	.short	0x0008
        /*0054*/ 	.byte	0x00, 0xf5, 0x21, 0x00


	//----- nvinfo : EIATTR_KPARAM_INFO
	.align		4
.L_6663:
        /*0058*/ 	.byte	0x04, 0x17
        /*005a*/ 	.short	(.L_6665 - .L_6664)
.L_6664:
        /*005c*/ 	.word	0x00000000
        /*0060*/ 	.short	0x0000
        /*0062*/ 	.short	0x0000
        /*0064*/ 	.byte	0x00, 0xf5, 0x21, 0x00


	//----- nvinfo : EIATTR_SPARSE_MMA_MASK
	.align		4
.L_6665:
        /*0068*/ 	.byte	0x03, 0x50
        /*006a*/ 	.short	0x0000


	//----- nvinfo : EIATTR_MAXREG_COUNT
	.align		4
        /*006c*/ 	.byte	0x03, 0x1b
        /*006e*/ 	.short	0x00ff


	//----- nvinfo : EIATTR_NUM_BARRIERS
	.align		4
        /*0070*/ 	.byte	0x02, 0x4c
        /*0072*/ 	.byte	0x01
	.zero		1


	//----- nvinfo : EIATTR_MERCURY_ISA_VERSION
	.align		4
        /*0074*/ 	.byte	0x03, 0x5f
        /*0076*/ 	.short	0x0101


	//----- nvinfo : EIATTR_VRC_CTA_INIT_COUNT
	.align		4
        /*0078*/ 	.byte	0x02, 0x4a
	.zero		1
	.zero		1


	//----- nvinfo : EIATTR_EXIT_INSTR_OFFSETS
	.align		4
        /*007c*/ 	.byte	0x04, 0x1c
        /*007e*/ 	.short	(.L_6667 - .L_6666)


	//   ....[0]....
.L_6666:
        /*0080*/ 	.word	0x00006a10


	//   ....[1]....
        /*0084*/ 	.word	0x00006bb0


	//   ....[2]....
        /*0088*/ 	.word	0x00006c30


	//----- nvinfo : EIATTR_CRS_STACK_SIZE
	.align		4
.L_6667:
        /*008c*/ 	.byte	0x04, 0x1e
        /*008e*/ 	.short	(.L_6669 - .L_6668)
.L_6668:
        /*0090*/ 	.word	0x00000000


	//----- nvinfo : EIATTR_CBANK_PARAM_SIZE
	.align		4
.L_6669:
        /*0094*/ 	.byte	0x03, 0x19
        /*0096*/ 	.short	0x0030


	//----- nvinfo : EIATTR_PARAM_CBANK
	.align		4
        /*0098*/ 	.byte	0x04, 0x0a
        /*009a*/ 	.short	(.L_6671 - .L_6670)
	.align		4
.L_6670:
        /*009c*/ 	.word	index@(.nv.constant0.uncontiguous_cumulate_logsumexp_i32)
        /*00a0*/ 	.short	0x0380
        /*00a2*/ 	.short	0x0030


	//----- nvinfo : EIATTR_SW_WAR
	.align		4
.L_6671:
        /*00a4*/ 	.byte	0x04, 0x36
        /*00a6*/ 	.short	(.L_6673 - .L_6672)
.L_6672:
        /*00a8*/ 	.word	0x00000008
.L_6673:


//--------------------- .nv.info.uncontiguous_logsumexp_i32 --------------------------
	.section	.nv.info.uncontiguous_logsumexp_i32,"",@"SHT_CUDA_INFO"
	.sectionflags	@""
	.align	4


	//----- nvinfo : EIATTR_CUDA_API_VERSION
	.align		4
        /*0000*/ 	.byte	0x04, 0x37
        /*0002*/ 	.short	(.L_6675 - .L_6674)
.L_6674:
        /*0004*/ 	.word	0x00000082


	//----- nvinfo : EIATTR_KPARAM_INFO
	.align		4
.L_6675:
        /*0008*/ 	.byte	0x04, 0x17
        /*000a*/ 	.short	(.L_6677 - .L_6676)
.L_6676:
        /*000c*/ 	.word	0x00000000
        /*0010*/ 	.short	0x0005
        /*0012*/ 	.short	0x0028
        /*0014*/ 	.byte	0x00, 0xf0, 0x21, 0x00


	//----- nvinfo : EIATTR_KPARAM_INFO
	.align		4
.L_6677:
        /*0018*/ 	.byte	0x04, 0x17
        /*001a*/ 	.short	(.L_6679 - .L_6678)
.L_6678:
        /*001c*/ 	.word	0x00000000
        /*0020*/ 	.short	0x0004
        /*0022*/ 	.short	0x0020
        /*0024*/ 	.byte	0x00, 0xf0, 0x21, 0x00


	//----- nvinfo : EIATTR_KPARAM_INFO
	.align		4
.L_6679:
        /*0028*/ 	.byte	0x04, 0x17
        /*002a*/ 	.short	(.L_6681 - .L_6680)
.L_6680:
        /*002c*/ 	.word	0x00000000
        /*0030*/ 	.short	0x0003
        /*0032*/ 	.short	0x0018
        /*0034*/ 	.byte	0x00, 0xf5, 0x21, 0x00


	//----- nvinfo : EIATTR_KPARAM_INFO
	.align		4
.L_6681:
        /*0038*/ 	.byte	0x04, 0x17
        /*003a*/ 	.short	(.L_6683 - .L_6682)
.L_6682:
        /*003c*/ 	.word	0x00000000
        /*0040*/ 	.short	0x0002
        /*0042*/ 	.short	0x0010
        /*0044*/ 	.byte	0x00, 0xf5, 0x21, 0x00


	//----- nvinfo : EIATTR_KPARAM_INFO
	.align		4
.L_6683:
        /*0048*/ 	.byte	0x04, 0x17
        /*004a*/ 	.short	(.L_6685 - .L_6684)
.L_6684:
        /*004c*/ 	.word	0x00000000
        /*0050*/ 	.short	0x0001
        /*0052*/ 	.short	0x0008
        /*0054*/ 	.byte	0x00, 0xf5, 0x21, 0x00


	//----- nvinfo : EIATTR_KPARAM_INFO
	.align		4
.L_6685:
        /*0058*/ 	.byte	0x04, 0x17
        /*005a*/ 	.short	(.L_6687 - .L_6686)
.L_6686:
        /*005c*/ 	.word	0x00000000
        /*0060*/ 	.short	0x0000
        /*0062*/ 	.short	0x0000
        /*0064*/ 	.byte	0x00, 0xf5, 0x21, 0x00


	//----- nvinfo : EIATTR_SPARSE_MMA_MASK
	.align		4
.L_6687:
        /*0068*/ 	.byte	0x03, 0x50
        /*006a*/ 	.short	0x0000


	//----- nvinfo : EIATTR_MAXREG_COUNT
	.align		4
        /*006c*/ 	.byte	0x03, 0x1b
        /*006e*/ 	.short	0x00ff


	//----- nvinfo : EIATTR_NUM_BARRIERS
	.align		4
        /*0070*/ 	.byte	0x02, 0x4c
        /*0072*/ 	.byte	0x01
	.zero		1


	//----- nvinfo : EIATTR_MERCURY_ISA_VERSION
	.align		4
        /*0074*/ 	.byte	0x03, 0x5f
        /*0076*/ 	.short	0x0101


	//----- nvinfo : EIATTR_VRC_CTA_INIT_COUNT
	.align		4
        /*0078*/ 	.byte	0x02, 0x4a
	.zero		1
	.zero		1


	//----- nvinfo : EIATTR_EXIT_INSTR_OFFSETS
	.align		4
        /*007c*/ 	.byte	0x04, 0x1c
        /*007e*/ 	.short	(.L_6689 - .L_6688)


	//   ....[0]....
.L_6688:
        /*0080*/ 	.word	0x00006bf0


	//   ....[1]....
        /*0084*/ 	.word	0x00006d90


	//   ....[2]....
        /*0088*/ 	.word	0x00006e10


	//----- nvinfo : EIATTR_CRS_STACK_SIZE
	.align		4
.L_6689:
        /*008c*/ 	.byte	0x04, 0x1e
        /*008e*/ 	.short	(.L_6691 - .L_6690)
.L_6690:
        /*0090*/ 	.word	0x00000000


	//----- nvinfo : EIATTR_CBANK_PARAM_SIZE
	.align		4
.L_6691:
        /*0094*/ 	.byte	0x03, 0x19
        /*0096*/ 	.short	0x0030


	//----- nvinfo : EIATTR_PARAM_CBANK
	.align		4
        /*0098*/ 	.byte	0x04, 0x0a
        /*009a*/ 	.short	(.L_6693 - .L_6692)
	.align		4
.L_6692:
        /*009c*/ 	.word	index@(.nv.constant0.uncontiguous_logsumexp_i32)
        /*00a0*/ 	.short	0x0380
        /*00a2*/ 	.short	0x0030


	//----- nvinfo : EIATTR_SW_WAR
	.align		4
.L_6693:
        /*00a4*/ 	.byte	0x04, 0x36
        /*00a6*/ 	.short	(.L_6695 - .L_6694)
.L_6694:
        /*00a8*/ 	.word	0x00000008
.L_6695:


//--------------------- .nv.info.contiguous_cumulate_logsumexp_i32 --------------------------
	.section	.nv.info.contiguous_cumulate_logsumexp_i32,"",@"SHT_CUDA_INFO"
	.sectionflags	@""
	.align	4


	//----- nvinfo : EIATTR_CUDA_API_VERSION
	.align		4
        /*0000*/ 	.byte	0x04, 0x37
        /*0002*/ 	.short	(.L_6697 - .L_6696)
.L_6696:
        /*0004*/ 	.word	0x00000082


	//----- nvinfo : EIATTR_KPARAM_INFO
	.align		4
.L_6697:
        /*0008*/ 	.byte	0x04, 0x17
        /*000a*/ 	.short	(.L_6699 - .L_6698)
.L_6698:
        /*000c*/ 	.word	0x00000000
        /*0010*/ 	.short	0x0002
        /*0012*/ 	.short	0x0010
        /*0014*/ 	.byte	0x00, 0xf0, 0x21, 0x00


	//----- nvinfo : EIATTR_KPARAM_INFO
	.align		4
.L_6699:
        /*0018*/ 	.byte	0x04, 0x17
        /*001a*/ 	.short	(.L_6701 - .L_6700)
.L_6700:
        /*001c*/ 	.word	0x00000000
        /*0020*/ 	.short	0x0001
        /*0022*/ 	.short	0x0008
        /*0024*/ 	.byte	0x00, 0xf5, 0x21, 0x00


	//----- nvinfo : EIATTR_KPARAM_INFO
	.align		4
.L_6701:
        /*0028*/ 	.byte	0x04, 0x17
        /*002a*/ 	.short	(.L_6703 - .L_6702)
.L_6702:
        /*002c*/ 	.word	0x00000000
        /*0030*/ 	.short	0x0000
        /*0032*/ 	.short	0x0000
        /*0034*/ 	.byte	0x00, 0xf5, 0x21, 0x00


	//----- nvinfo : EIATTR_SPARSE_MMA_MASK
	.align		4
.L_6703:
        /*0038*/ 	.byte	0x03, 0x50
        /*003a*/ 	.short	0x0000


	//----- nvinfo : EIATTR_MAXREG_COUNT
	.align		4
        /*003c*/ 	.byte	0x03, 0x1b
        /*003e*/ 	.short	0x00ff


	//----- nvinfo : EIATTR_NUM_BARRIERS
	.align		4
        /*0040*/ 	.byte	0x02, 0x4c
        /*0042*/ 	.byte	0x01
	.zero		1


	//----- nvinfo : EIATTR_MERCURY_ISA_VERSION
	.align		4
        /*0044*/ 	.byte	0x03, 0x5f
        /*0046*/ 	.short	0x0101


	//----- nvinfo : EIATTR_VRC_CTA_INIT_COUNT
	.align		4
        /*0048*/ 	.byte	0x02, 0x4a
	.zero		1
	.zero		1


	//----- nvinfo : EIATTR_EXIT_INSTR_OFFSETS
	.align		4
        /*004c*/ 	.byte	0x04, 0x1c
        /*004e*/ 	.short	(.L_6705 - .L_6704)


	//   ....[0]....
.L_6704:
        /*0050*/ 	.word	0x00000340


	//   ....[1]....
        /*0054*/ 	.word	0x000004e0


	//   ....[2]....
        /*0058*/ 	.word	0x00000560


	//----- nvinfo : EIATTR_CRS_STACK_SIZE
	.align		4
.L_6705:
        /*005c*/ 	.byte	0x04, 0x1e
        /*005e*/ 	.short	(.L_6707 - .L_6706)
.L_6706:
        /*0060*/ 	.word	0x00000000


	//----- nvinfo : EIATTR_CBANK_PARAM_SIZE
	.align		4
.L_6707:
        /*0064*/ 	.byte	0x03, 0x19
        /*0066*/ 	.short	0x0018


	//----- nvinfo : EIATTR_PARAM_CBANK
	.align		4
        /*0068*/ 	.byte	0x04, 0x0a
        /*006a*/ 	.short	(.L_6709 - .L_6708)
	.align		4
.L_6708:
        /*006c*/ 	.word	index@(.nv.constant0.contiguous_cumulate_logsumexp_i32)
        /*0070*/ 	.short	0x0380
        /*0072*/ 	.short	0x0018


	//----- nvinfo : EIATTR_SW_WAR
	.align		4
.L_6709:
        /*0074*/ 	.byte	0x04, 0x36
        /*0076*/ 	.short	(.L_6711 - .L_6710)
.L_6710:
        /*0078*/ 	.word	0x00000008
.L_6711:


//--------------------- .nv.info.contiguous_logsumexp_i32 --------------------------
	.section	.nv.info.contiguous_logsumexp_i32,"",@"SHT_CUDA_INFO"
	.sectionflags	@""
	.align	4


	//----- nvinfo : EIATTR_CUDA_API_VERSION
	.align		4
        /*0000*/ 	.byte	0x04, 0x37
        /*0002*/ 	.short	(.L_6713 - .L_6712)
.L_6712:
        /*0004*/ 	.word	0x00000082


	//----- nvinfo : EIATTR_KPARAM_INFO
	.align		4
.L_6713:
        /*0008*/ 	.byte	0x04, 0x17
        /*000a*/ 	.short	(.L_6715 - .L_6714)
.L_6714:
        /*000c*/ 	.word	0x00000000
        /*0010*/ 	.short	0x0002
        /*0012*/ 	.short	0x0010
        /*0014*/ 	.byte	0x00, 0xf0, 0x21, 0x00


	//----- nvinfo : EIATTR_KPARAM_INFO
	.align		4
.L_6715:
        /*0018*/ 	.byte	0x04, 0x17
        /*001a*/ 	.short	(.L_6717 - .L_6716)
.L_6716:
        /*001c*/ 	.word	0x00000000
        /*0020*/ 	.short	0x0001
        /*0022*/ 	.short	0x0008
        /*0024*/ 	.byte	0x00, 0xf5, 0x21, 0x00


	//----- nvinfo : EIATTR_KPARAM_INFO
	.align		4
.L_6717:
        /*0028*/ 	.byte	0x04, 0x17
        /*002a*/ 	.short	(.L_6719 - .L_6718)
.L_6718:
        /*002c*/ 	.word	0x00000000
        /*0030*/ 	.short	0x0000
        /*0032*/ 	.short	0x0000
        /*0034*/ 	.byte	0x00, 0xf5, 0x21, 0x00


	//----- nvinfo : EIATTR_SPARSE_MMA_MASK
	.align		4
.L_6719:
        /*0038*/ 	.byte	0x03, 0x50
        /*003a*/ 	.short	0x0000


	//----- nvinfo : EIATTR_MAXREG_COUNT
	.align		4
        /*003c*/ 	.byte	0x03, 0x1b
        /*003e*/ 	.short	0x00ff


	//----- nvinfo : EIATTR_NUM_BARRIERS
	.align		4
        /*0040*/ 	.byte	0x02, 0x4c
        /*0042*/ 	.byte	0x01
	.zero		1


	//----- nvinfo : EIATTR_MERCURY_ISA_VERSION
	.align		4
        /*0044*/ 	.byte	0x03, 0x5f
        /*0046*/ 	.short	0x0101


	//----- nvinfo : EIATTR_VRC_CTA_INIT_COUNT
	.align		4
        /*0048*/ 	.byte	0x02, 0x4a
	.zero		1
	.zero		1


	//----- nvinfo : EIATTR_EXIT_INSTR_OFFSETS
	.align		4
        /*004c*/ 	.byte	0x04, 0x1c
        /*004e*/ 	.short	(.L_6721 - .L_6720)


	//   ....[0]....
.L_6720:
        /*0050*/ 	.word	0x00000530


	//   ....[1]....
        /*0054*/ 	.word	0x000006d0


	//   ....[2]....
        /*0058*/ 	.word	0x00000750


	//----- nvinfo : EIATTR_CRS_STACK_SIZE
	.align		4
.L_6721:
        /*005c*/ 	.byte	0x04, 0x1e
        /*005e*/ 	.short	(.L_6723 - .L_6722)
.L_6722:
        /*0060*/ 	.word	0x00000000


	//----- nvinfo : EIATTR_CBANK_PARAM_SIZE
	.align		4
.L_6723:
        /*0064*/ 	.byte	0x03, 0x19
        /*0066*/ 	.short	0x0018


	//----- nvinfo : EIATTR_PARAM_CBANK
	.align		4
        /*0068*/ 	.byte	0x04, 0x0a
        /*006a*/ 	.short	(.L_6725 - .L_6724)
	.align		4
.L_6724:
        /*006c*/ 	.word	index@(.nv.constant0.contiguous_logsumexp_i32)
        /*0070*/ 	.short	0x0380
        /*0072*/ 	.short	0x0018


	//----- nvinfo : EIATTR_SW_WAR
	.align		4
.L_6725:
        /*0074*/ 	.byte	0x04, 0x36
        /*0076*/ 	.short	(.L_6727 - .L_6726)
.L_6726:
        /*0078*/ 	.word	0x00000008
.L_6727:


//--------------------- .nv.info.contiguous_logsumexp33_i16 --------------------------
	.section	.nv.info.contiguous_logsumexp33_i16,"",@"SHT_CUDA_INFO"
	.sectionflags	@""
	.align	4


	//----- nvinfo : EIATTR_CUDA_API_VERSION
	.align		4
        /*0000*/ 	.byte	0x04, 0x37
        /*0002*/ 	.short	(.L_6729 - .L_6728)
.L_6728:
        /*0004*/ 	.word	0x00000082


	//----- nvinfo : EIATTR_KPARAM_INFO
	.align		4
.L_6729:
        /*0008*/ 	.byte	0x04, 0x17
        /*000a*/ 	.short	(.L_6731 - .L_6730)
.L_6730:
        /*000c*/ 	.word	0x00000000
        /*0010*/ 	.short	0x0004
        /*0012*/ 	.short	0x0020
        /*0014*/ 	.byte	0x00, 0xf0, 0x21, 0x00


	//----- nvinfo : EIATTR_KPARAM_INFO
	.align		4
.L_6731:
        /*0018*/ 	.byte	0x04, 0x17
        /*001a*/ 	.short	(.L_6733 - .L_6732)
.L_6732:
        /*001c*/ 	.word	0x00000000
        /*0020*/ 	.short	0x0003
        /*0022*/ 	.short	0x0018
        /*0024*/ 	.byte	0x00, 0xf0, 0x21, 0x00


	//----- nvinfo : EIATTR_KPARAM_INFO
	.align		4
.L_6733:
        /*0028*/ 	.byte	0x04, 0x17
        /*002a*/ 	.short	(.L_6735 - .L_6734)
.L_6734:
        /*002c*/ 	.word	0x00000000
        /*0030*/ 	.short	0x0002
        /*0032*/ 	.short	0x0010
        /*0034*/ 	.byte	0x00, 0xf0, 0x21, 0x00


	//----- nvinfo : EIATTR_KPARAM_INFO
	.align		4
.L_6735:
        /*0038*/ 	.byte	0x04, 0x17
        /*003a*/ 	.short	(.L_6737 - .L_6736)
.L_6736:
        /*003c*/ 	.word	0x00000000
        /*0040*/ 	.short	0x0001
        /*0042*/ 	.short	0x0008
        /*0044*/ 	.byte	0x00, 0xf5, 0x21, 0x00


	//----- nvinfo : EIATTR_KPARAM_INFO
	.align		4
.L_6737:
        /*0048*/ 	.byte	0x04, 0x17
        /*004a*/ 	.short	(.L_6739 - .L_6738)
.L_6738:
        /*004c*/ 	.word	0x00000000
        /*0050*/ 	.short	0x0000
        /*0052*/ 	.short	0x0000
        /*0054*/ 	.byte	0x00, 0xf5, 0x21, 0x00


	//----- nvinfo : EIATTR_SPARSE_MMA_MASK
	.align		4
.L_6739:
        /*0058*/ 	.byte	0x03, 0x50
        /*005a*/ 	.short	0x0000


	//----- nvinfo : EIATTR_MAXREG_COUNT
	.align		4
        /*005c*/ 	.byte	0x03, 0x1b
        /*005e*/ 	.short	0x00ff


	//----- nvinfo : EIATTR_NUM_BARRIERS
	.align		4
        /*0060*/ 	.byte	0x02, 0x4c
        /*0062*/ 	.byte	0x01
	.zero		1


	//----- nvinfo : EIATTR_MERCURY_ISA_VERSION
	.align		4
        /*0064*/ 	.byte	0x03, 0x5f
        /*0066*/ 	.short	0x0101


	//----- nvinfo : EIATTR_VRC_CTA_INIT_COUNT
	.align		4
        /*0068*/ 	.byte	0x02, 0x4a
	.zero		1
	.zero		1


	//----- nvinfo : EIATTR_EXIT_INSTR_OFFSETS
	.align		4
        /*006c*/ 	.byte	0x04, 0x1c
        /*006e*/ 	.short	(.L_6741 - .L_6740)


	//   ....[0]....
.L_6740:
        /*0070*/ 	.word	0x00000150


	//   ....[1]....
        /*0074*/ 	.word	0x000001e0


	//   ....[2]....
        /*0078*/ 	.word	0x00000b10


	//----- nvinfo : EIATTR_CBANK_PARAM_SIZE
	.align		4
.L_6741:
        /*007c*/ 	.byte	0x03, 0x19
        /*007e*/ 	.short	0x0028


	//----- nvinfo : EIATTR_PARAM_CBANK
	.align		4
        /*0080*/ 	.byte	0x04, 0x0a
        /*0082*/ 	.short	(.L_6743 - .L_6742)
	.align		4
.L_6742:
        /*0084*/ 	.word	index@(.nv.constant0.contiguous_logsumexp33_i16)
        /*0088*/ 	.short	0x0380
        /*008a*/ 	.short	0x0028


	//----- nvinfo : EIATTR_SW_WAR
	.align		4
.L_6743:
        /*008c*/ 	.byte	0x04, 0x36
        /*008e*/ 	.short	(.L_6745 - .L_6744)
.L_6744:
        /*0090*/ 	.word	0x00000008
.L_6745:


//--------------------- .nv.info.contiguous_logsumexp3_i16 --------------------------
	.section	.nv.info.contiguous_logsumexp3_i16,"",@"SHT_CUDA_INFO"
	.sectionflags	@""
	.align	4


	//----- nvinfo : EIATTR_CUDA_API_VERSION
	.align		4
        /*0000*/ 	.byte	0x04, 0x37
        /*0002*/ 	.short	(.L_6747 - .L_6746)
.L_6746:
        /*0004*/ 	.word	0x00000082


	//----- nvinfo : EIATTR_KPARAM_INFO
	.align		4
.L_6747:
        /*0008*/ 	.byte	0x04, 0x17
        /*000a*/ 	.short	(.L_6749 - .L_6748)
.L_6748:
        /*000c*/ 	.word	0x00000000
        /*0010*/ 	.short	0x0006
        /*0012*/ 	.short	0x0030
        /*0014*/ 	.byte	0x00, 0xf0, 0x21, 0x00


	//----- nvinfo : EIATTR_KPARAM_INFO
	.align		4
.L_6749:
        /*0018*/ 	.byte	0x04, 0x17
        /*001a*/ 	.short	(.L_6751 - .L_6750)
.L_6750:
        /*001c*/ 	.word	0x00000000
        /*0020*/ 	.short	0x0005
        /*0022*/ 	.short	0x0028
        /*0024*/ 	.byte	0x00, 0xf0, 0x21, 0x00


	//----- nvinfo : EIATTR_KPARAM_INFO
	.align		4
.L_6751:
        /*0028*/ 	.byte	0x04, 0x17
        /*002a*/ 	.short	(.L_6753 - .L_6752)
.L_6752:
        /*002c*/ 	.word	0x00000000
        /*0030*/ 	.short	0x0004
        /*0032*/ 	.short	0x0020
        /*0034*/ 	.byte	0x00, 0xf0, 0x21, 0x00


	//----- nvinfo : EIATTR_KPARAM_INFO
	.align		4
.L_6753:
        /*0038*/ 	.byte	0x04, 0x17
        /*003a*/ 	.short	(.L_6755 - .L_6754)
.L_6754:
        /*003c*/ 	.word	0x00000000
        /*0040*/ 	.short	0x0003
        /*0042*/ 	.short	0x0018
        /*0044*/ 	.byte	0x00, 0xf5, 0x21, 0x00


	//----- nvinfo : EIATTR_KPARAM_INFO
	.align		4
.L_6755:
        /*0048*/ 	.byte	0x04, 0x17
        /*004a*/ 	.short	(.L_6757 - .L_6756)
.L_6756:
        /*004c*/ 	.word	0x00000000
        /*0050*/ 	.short	0x0002
        /*0052*/ 	.short	0x0010
        /*0054*/ 	.byte	0x00, 0xf5, 0x21, 0x00


	//----- nvinfo : EIATTR_KPARAM_INFO
	.align		4
.L_6757:
        /*0058*/ 	.byte	0x04, 0x17
        /*005a*/ 	.short	(.L_6759 - .L_6758)
.L_6758:
        /*005c*/ 	.word	0x00000000
        /*0060*/ 	.short	0x0001
        /*0062*/ 	.short	0x0008
        /*0064*/ 	.byte	0x00, 0xf5, 0x21, 0x00


	//----- nvinfo : EIATTR_KPARAM_INFO
	.align		4
.L_6759:
        /*0068*/ 	.byte	0x04, 0x17
        /*006a*/ 	.short	(.L_6761 - .L_6760)
.L_6760:
        /*006c*/ 	.word	0x00000000
        /*0070*/ 	.short	0x0000
        /*0072*/ 	.short	0x0000
        /*0074*/ 	.byte	0x00, 0xf5, 0x21, 0x00


	//----- nvinfo : EIATTR_SPARSE_MMA_MASK
	.align		4
.L_6761:
        /*0078*/ 	.byte	0x03, 0x50
        /*007a*/ 	.short	0x0000


	//----- nvinfo : EIATTR_MAXREG_COUNT
	.align		4
        /*007c*/ 	.byte	0x03, 0x1b
        /*007e*/ 	.short	0x00ff


	//----- nvinfo : EIATTR_NUM_BARRIERS
	.align		4
        /*0080*/ 	.byte	0x02, 0x4c
        /*0082*/ 	.byte	0x01
	.zero		1


	//----- nvinfo : EIATTR_MERCURY_ISA_VERSION
	.align		4
        /*0084*/ 	.byte	0x03, 0x5f
        /*0086*/ 	.short	0x0101


	//----- nvinfo : EIATTR_VRC_CTA_INIT_COUNT
	.align		4
        /*0088*/ 	.byte	0x02, 0x4a
	.zero		1
	.zero		1


	//----- nvinfo : EIATTR_EXIT_INSTR_OFFSETS
	.align		4
        /*008c*/ 	.byte	0x04, 0x1c
        /*008e*/ 	.short	(.L_6763 - .L_6762)


	//   ....[0]....
.L_6762:
        /*0090*/ 	.word	0x00000150


	//   ....[1]....
        /*0094*/ 	.word	0x000031d0


	//   ....[2]....
        /*0098*/ 	.word	0x00003b70


	//----- nvinfo : EIATTR_CRS_STACK_SIZE
	.align		4
.L_6763:
        /*009c*/ 	.byte	0x04, 0x1e
        /*009e*/ 	.short	(.L_6765 - .L_6764)
.L_6764:
        /*00a0*/ 	.word	0x00000000


	//----- nvinfo : EIATTR_CBANK_PARAM_SIZE
	.align		4
.L_6765:
        /*00a4*/ 	.byte	0x03, 0x19
        /*00a6*/ 	.short	0x0038


	//----- nvinfo : EIATTR_PARAM_CBANK
	.align		4
        /*00a8*/ 	.byte	0x04, 0x0a
        /*00aa*/ 	.short	(.L_6767 - .L_6766)
	.align		4
.L_6766:
        /*00ac*/ 	.word	index@(.nv.constant0.contiguous_logsumexp3_i16)
        /*00b0*/ 	.short	0x0380
        /*00b2*/ 	.short	0x0038


	//----- nvinfo : EIATTR_SW_WAR
	.align		4
.L_6767:
        /*00b4*/ 	.byte	0x04, 0x36
        /*00b6*/ 	.short	(.L_6769 - .L_6768)
.L_6768:
        /*00b8*/ 	.word	0x00000008
.L_6769:


//--------------------- .nv.info.contiguous_logsumexp22_i16 --------------------------
	.section	.nv.info.contiguous_logsumexp22_i16,"",@"SHT_CUDA_INFO"
	.sectionflags	@""
	.align	4


	//----- nvinfo : EIATTR_CUDA_API_VERSION
	.align		4
        /*0000*/ 	.byte	0x04, 0x37
        /*0002*/ 	.short	(.L_6771 - .L_6770)
.L_6770:
        /*0004*/ 	.word	0x00000082


	//----- nvinfo : EIATTR_KPARAM_INFO
	.align		4
.L_6771:
        /*0008*/ 	.byte	0x04, 0x17
        /*000a*/ 	.short	(.L_6773 - .L_6772)
.L_6772:
        /*000c*/ 	.word	0x00000000
        /*0010*/ 	.short	0x0005
        /*0012*/ 	.short	0x0028
        /*0014*/ 	.byte	0x00, 0xf0, 0x21, 0x00


	//----- nvinfo : EIATTR_KPARAM_INFO
	.align		4
.L_6773:
        /*0018*/ 	.byte	0x04, 0x17
        /*001a*/ 	.short	(.L_6775 - .L_6774)
.L_6774:
        /*001c*/ 	.word	0x00000000
        /*0020*/ 	.short	0x0004
        /*0022*/ 	.short	0x0020
        /*0024*/ 	.byte	0x00, 0xf0, 0x21, 0x00


	//----- nvinfo : EIATTR_KPARAM_INFO
	.align		4
.L_6775:
        /*0028*/ 	.byte	0x04, 0x17
        /*002a*/ 	.short	(.L_6777 - .L_6776)
.L_6776:
        /*002c*/ 	.word	0x00000000
        /*0030*/ 	.short	0x0003
        /*0032*/ 	.short	0x0018
        /*0034*/ 	.byte	0x00, 0xf0, 0x21, 0x00


	//----- nvinfo : EIATTR_KPARAM_INFO
	.align		4
.L_6777:
        /*0038*/ 	.byte	0x04, 0x17
        /*003a*/ 	.short	(.L_6779 - .L_6778)
.L_6778:
        /*003c*/ 	.word	0x00000000
        /*0040*/ 	.short	0x0002
        /*0042*/ 	.short	0x0010
        /*0044*/ 	.byte	0x00, 0xf0, 0x21, 0x00


	//----- nvinfo : EIATTR_KPARAM_INFO
	.align		4
.L_6779:
        /*0048*/ 	.byte	0x04, 0x17
        /*004a*/ 	.short	(.L_6781 - .L_6780)
.L_6780:
        /*004c*/ 	.word	0x00000000
        /*0050*/ 	.short	0x0001
        /*0052*/ 	.short	0x0008
        /*0054*/ 	.byte	0x00, 0xf5, 0x21, 0x00


	//----- nvinfo : EIATTR_KPARAM_INFO
	.align		4
.L_6781:
        /*0058*/ 	.byte	0x04, 0x17
        /*005a*/ 	.short	(.L_6783 - .L_6782)
.L_6782:
        /*005c*/ 	.word	0x00000000
        /*0060*/ 	.short	0x0000
        /*0062*/ 	.short	0x0000
        /*0064*/ 	.byte	0x00, 0xf5, 0x21, 0x00


	//----- nvinfo : EIATTR_SPARSE_MMA_MASK
	.align		4
.L_6783:
        /*0068*/ 	.byte	0x03, 0x50
        /*006a*/ 	.short	0x0000


	//----- nvinfo : EIATTR_MAXREG_COUNT
	.align		4
        /*006c*/ 	.byte	0x03, 0x1b
        /*006e*/ 	.short	0x00ff


	//----- nvinfo : EIATTR_NUM_BARRIERS
	.align		4
        /*0070*/ 	.byte	0x02, 0x4c
        /*0072*/ 	.byte	0x01
	.zero		1


	//----- nvinfo : EIATTR_MERCURY_ISA_VERSION
	.align		4
        /*0074*/ 	.byte	0x03, 0x5f
        /*0076*/ 	.short	0x0101


	//----- nvinfo : EIATTR_VRC_CTA_INIT_COUNT
	.align		4
        /*0078*/ 	.byte	0x02, 0x4a
	.zero		1
	.zero		1


	//----- nvinfo : EIATTR_EXIT_INSTR_OFFSETS
	.align		4
        /*007c*/ 	.byte	0x04, 0x1c
        /*007e*/ 	.short	(.L_6785 - .L_6784)


	//   ....[0]....
.L_6784:
        /*0080*/ 	.word	0x00000110


	//   ....[1]....
        /*0084*/ 	.word	0x000004b0


	//   ....[2]....
        /*0088*/ 	.word	0x00000600


	//   ....[3]....
        /*008c*/ 	.word	0x00000720


	//----- nvinfo : EIATTR_CRS_STACK_SIZE
	.align		4
.L_6785:
        /*0090*/ 	.byte	0x04, 0x1e
        /*0092*/ 	.short	(.L_6787 - .L_6786)
.L_6786:
        /*0094*/ 	.word	0x00000000


	//----- nvinfo : EIATTR_CBANK_PARAM_SIZE
	.align		4
.L_6787:
        /*0098*/ 	.byte	0x03, 0x19
        /*009a*/ 	.short	0x0030


	//----- nvinfo : EIATTR_PARAM_CBANK
	.align		4
        /*009c*/ 	.byte	0x04, 0x0a
        /*009e*/ 	.short	(.L_6789 - .L_6788)
	.align		4
.L_6788:
        /*00a0*/ 	.word	index@(.nv.constant0.contiguous_logsumexp22_i16)
        /*00a4*/ 	.short	0x0380
        /*00a6*/ 	.short	0x0030


	//----- nvinfo : EIATTR_SW_WAR
	.align		4
.L_6789:
        /*00a8*/ 	.byte	0x04, 0x36
        /*00aa*/ 	.short	(.L_6791 - .L_6790)
.L_6790:
        /*00ac*/ 	.word	0x00000008
.L_6791:


//--------------------- .nv.info.contiguous_logsumexp2_i16 --------------------------
	.section	.nv.info.contiguous_logsumexp2_i16,"",@"SHT_CUDA_INFO"
	.sectionflags	@""
	.align	4


	//----- nvinfo : EIATTR_CUDA_API_VERSION
	.align		4
        /*0000*/ 	.byte	0x04, 0x37
        /*0002*/ 	.short	(.L_6793 - .L_6792)
.L_6792:
        /*0004*/ 	.word	0x00000082


	//----- nvinfo : EIATTR_KPARAM_INFO
	.align		4
.L_6793:
        /*0008*/ 	.byte	0x04, 0x17
        /*000a*/ 	.short	(.L_6795 - .L_6794)
.L_6794:
        /*000c*/ 	.word	0x00000000
        /*0010*/ 	.short	0x0008
        /*0012*/ 	.short	0x0040
        /*0014*/ 	.byte	0x00, 0xf0, 0x21, 0x00


	//----- nvinfo : EIATTR_KPARAM_INFO
	.align		4
.L_6795:
        /*0018*/ 	.byte	0x04, 0x17
        /*001a*/ 	.short	(.L_6797 - .L_6796)
.L_6796:
        /*001c*/ 	.word	0x00000000
        /*0020*/ 	.short	0x0007
        /*0022*/ 	.short	0x0038
        /*0024*/ 	.byte	0x00, 0xf0, 0x21, 0x00


	//----- nvinfo : EIATTR_KPARAM_INFO
	.align		4
.L_6797:
        /*0028*/ 	.byte	0x04, 0x17
        /*002a*/ 	.short	(.L_6799 - .L_6798)
.L_6798:
        /*002c*/ 	.word	0x00000000
        /*0030*/ 	.short	0x0006
        /*0032*/ 	.short	0x0030
        /*0034*/ 	.byte	0x00, 0xf0, 0x21, 0x00


	//----- nvinfo : EIATTR_KPARAM_INFO
	.align		4
.L_6799:
        /*0038*/ 	.byte	0x04, 0x17
        /*003a*/ 	.short	(.L_6801 - .L_6800)
.L_6800:
        /*003c*/ 	.word	0x00000000
        /*0040*/ 	.short	0x0005
        /*0042*/ 	.short	0x0028
        /*0044*/ 	.byte	0x00, 0xf0, 0x21, 0x00


	//----- nvinfo : EIATTR_KPARAM_INFO
	.align		4
.L_6801:
        /*0048*/ 	.byte	0x04, 0x17
        /*004a*/ 	.short	(.L_6803 - .L_6802)
.L_6802:
        /*004c*/ 	.word	0x00000000
        /*0050*/ 	.short	0x0004
        /*0052*/ 	.short	0x0020
        /*0054*/ 	.byte	0x00, 0xf0, 0x21, 0x00


	//----- nvinfo : EIATTR_KPARAM_INFO
	.align		4
.L_6803:
        /*0058*/ 	.byte	0x04, 0x17
        /*005a*/ 	.short	(.L_6805 - .L_6804)
.L_6804:
        /*005c*/ 	.word	0x00000000
        /*0060*/ 	.short	0x0003
        /*0062*/ 	.short	0x0018
        /*0064*/ 	.byte	0x00, 0xf5, 0x21, 0x00


	//----- nvinfo : EIATTR_KPARAM_INFO
	.align		4
.L_6805:
        /*0068*/ 	.byte	0x04, 0x17
        /*006a*/ 	.short	(.L_6807 - .L_6806)
.L_6806:
        /*006c*/ 	.word	0x00000000
        /*0070*/ 	.short	0x0002
        /*0072*/ 	.short	0x0010
        /*0074*/ 	.byte	0x00, 0xf5, 0x21, 0x00


	//----- nvinfo : EIATTR_KPARAM_INFO
	.align		4
.L_6807:
        /*0078*/ 	.byte	0x04, 0x17
        /*007a*/ 	.short	(.L_6809 - .L_6808)
.L_6808:
        /*007c*/ 	.word	0x00000000
        /*0080*/ 	.short	0x0001
        /*0082*/ 	.short	0x0008
        /*0084*/ 	.byte	0x00, 0xf5, 0x21, 0x00


	//----- nvinfo : EIATTR_KPARAM_INFO
	.align		4
.L_6809:
        /*0088*/ 	.byte	0x04, 0x17
        /*008a*/ 	.short	(.L_6811 - .L_6810)
.L_6810:
        /*008c*/ 	.word	0x00000000
        /*0090*/ 	.short	0x0000
        /*0092*/ 	.short	0x0000
        /*0094*/ 	.byte	0x00, 0xf5, 0x21, 0x00


	//----- nvinfo : EIATTR_SPARSE_MMA_MASK
	.align		4
.L_6811:
        /*0098*/ 	.byte	0x03, 0x50
        /*009a*/ 	.short	0x0000


	//----- nvinfo : EIATTR_MAXREG_COUNT
	.align		4
        /*009c*/ 	.byte	0x03, 0x1b
        /*009e*/ 	.short	0x00ff


	//----- nvinfo : EIATTR_NUM_BARRIERS
	.align		4
        /*00a0*/ 	.byte	0x02, 0x4c
        /*00a2*/ 	.byte	0x01
	.zero		1


	//----- nvinfo : EIATTR_MERCURY_ISA_VERSION
	.align		4
        /*00a4*/ 	.byte	0x03, 0x5f
        /*00a6*/ 	.short	0x0101


	//----- nvinfo : EIATTR_VRC_CTA_INIT_COUNT
	.align		4
        /*00a8*/ 	.byte	0x02, 0x4a
	.zero		1
	.zero		1


	//----- nvinfo : EIATTR_EXIT_INSTR_OFFSETS
	.align		4
        /*00ac*/ 	.byte	0x04, 0x1c
        /*00ae*/ 	.short	(.L_6813 - .L_6812)


	//   ....[0]....
.L_6812:
        /*00b0*/ 	.word	0x00000110


	//   ....[1]....
        /*00b4*/ 	.word	0x00006a40


	//   ....[2]....
        /*00b8*/ 	.word	0x00006b90


	//   ....[3]....
        /*00bc*/ 	.word	0x00006cb0


	//----- nvinfo : EIATTR_CRS_STACK_SIZE
	.align		4
.L_6813:
        /*00c0*/ 	.byte	0x04, 0x1e
        /*00c2*/ 	.short	(.L_6815 - .L_6814)
.L_6814:
        /*00c4*/ 	.word	0x00000000


	//----- nvinfo : EIATTR_CBANK_PARAM_SIZE
	.align		4
.L_6815:
        /*00c8*/ 	.byte	0x03, 0x19
        /*00ca*/ 	.short	0x0048


	//----- nvinfo : EIATTR_PARAM_CBANK
	.align		4
        /*00cc*/ 	.byte	0x04, 0x0a
        /*00ce*/ 	.short	(.L_6817 - .L_6816)
	.align		4
.L_6816:
        /*00d0*/ 	.word	index@(.nv.constant0.contiguous_logsumexp2_i16)
        /*00d4*/ 	.short	0x0380
        /*00d6*/ 	.short	0x0048


	//----- nvinfo : EIATTR_SW_WAR
	.align		4
.L_6817:
        /*00d8*/ 	.byte	0x04, 0x36
        /*00da*/ 	.short	(.L_6819 - .L_6818)
.L_6818:
        /*00dc*/ 	.word	0x00000008
.L_6819:


//--------------------- .nv.info.uncontiguous_cumulate_logsumexp_i16 --------------------------
	.section	.nv.info.uncontiguous_cumulate_logsumexp_i16,"",@"SHT_CUDA_INFO"
	.sectionflags	@""
	.align	4


	//----- nvinfo : EIATTR_CUDA_API_VERSION
	.align		4
        /*0000*/ 	.byte	0x04, 0x37
        /*0002*/ 	.short	(.L_6821 - .L_6820)
.L_6820:
        /*0004*/ 	.word	0x00000082


	//----- nvinfo : EIATTR_KPARAM_INFO
	.align		4
.L_6821:
        /*0008*/ 	.byte	0x04, 0x17
        /*000a*/ 	.short	(.L_6823 - .L_6822)
.L_6822:
        /*000c*/ 	.word	0x00000000
        /*0010*/ 	.short	0x0005
        /*0012*/ 	.short	0x0028
        /*0014*/ 	.byte	0x00, 0xf0, 0x21, 0x00


	//----- nvinfo : EIATTR_KPARAM_INFO
	.align		4
.L_6823:
        /*0018*/ 	.byte	0x04, 0x17
        /*001a*/ 	.short	(.L_6825 - .L_6824)
.L_6824:
        /*001c*/ 	.word	0x00000000
        /*0020*/ 	.short	0x0004
        /*0022*/ 	.short	0x0020
        /*0024*/ 	.byte	0x00, 0xf0, 0x21, 0x00


	//----- nvinfo : EIATTR_KPARAM_INFO
	.align		4
.L_6825:
        /*0028*/ 	.byte	0x04, 0x17
        /*002a*/ 	.short	(.L_6827 - .L_6826)
.L_6826:
        /*002c*/ 	.word	0x00000000
        /*0030*/ 	.short	0x0003
        /*0032*/ 	.short	0x0018
        /*0034*/ 	.byte	0x00, 0xf5, 0x21, 0x00


	//----- nvinfo : EIATTR_KPARAM_INFO
	.align		4
.L_6827:
        /*0038*/ 	.byte	0x04, 0x17
        /*003a*/ 	.short	(.L_6829 - .L_6828)
.L_6828:
        /*003c*/ 	.word	0x00000000
        /*0040*/ 	.short	0x0002
        /*0042*/ 	.short	0x0010
        /*0044*/ 	.byte	0x00, 0xf5, 0x21, 0x00


	//----- nvinfo : EIATTR_KPARAM_INFO
	.align		4
.L_6829:
        /*0048*/ 	.byte	0x04, 0x17
        /*004a*/ 	.short	(.L_6831 - .L_6830)
.L_6830:
        /*004c*/ 	.word	0x00000000
        /*0050*/ 	.short	0x0001
        /*0052*/ 	.short	0x0008
        /*0054*/ 	.byte	0x00, 0xf5, 0x21, 0x00


	//----- nvinfo : EIATTR_KPARAM_INFO
	.align		4
.L_6831:
        /*0058*/ 	.byte	0x04, 0x17
        /*005a*/ 	.short	(.L_6833 - .L_6832)
.L_6832:
        /*005c*/ 	.word	0x00000000
        /*0060*/ 	.short	0x0000
        /*0062*/ 	.short	0x0000
        /*0064*/ 	.byte	0x00, 0xf5, 0x21, 0x00


	//----- nvinfo : EIATTR_SPARSE_MMA_MASK
	.align		4
.L_6833:
        /*0068*/ 	.byte	0x03, 0x50
        /*006a*/ 	.short	0x0000


	//----- nvinfo : EIATTR_MAXREG_COUNT
	.align		4
        /*006c*/ 	.byte	0x03, 0x1b
        /*006e*/ 	.short	0x00ff


	//----- nvinfo : EIATTR_NUM_BARRIERS
	.align		4
        /*0070*/ 	.byte	0x02, 0x4c
        /*0072*/ 	.byte	0x01
	.zero		1


	//----- nvinfo : EIATTR_MERCURY_ISA_VERSION
	.align		4
        /*0074*/ 	.byte	0x03, 0x5f
        /*0076*/ 	.short	0x0101


	//----- nvinfo : EIATTR_INT_WARP_WIDE_INSTR_OFFSETS
	.align		4
        /*0078*/ 	.byte	0x04, 0x31
        /*007a*/ 	.short	(.L_6835 - .L_6834)


	//   ....[0]....
.L_6834:
        /*007c*/ 	.word	0x00006640


	//----- nvinfo : EIATTR_VRC_CTA_INIT_COUNT
	.align		4
.L_6835:
        /*0080*/ 	.byte	0x02, 0x4a
	.zero		1
	.zero		1


	//----- nvinfo : EIATTR_EXIT_INSTR_OFFSETS
	.align		4
        /*0084*/ 	.byte	0x04, 0x1c
        /*0086*/ 	.short	(.L_6837 - .L_6836)


	//   ....[0]....
.L_6836:
        /*0088*/ 	.word	0x000066e0


	//   ....[1]....
        /*008c*/ 	.word	0x00006830


	//   ....[2]....
        /*0090*/ 	.word	0x000068b0


	//----- nvinfo : EIATTR_CRS_STACK_SIZE
	.align		4
.L_6837:
        /*0094*/ 	.byte	0x04, 0x1e
        /*0096*/ 	.short	(.L_6839 - .L_6838)
.L_6838:
        /*0098*/ 	.word	0x00000000


	//----- nvinfo : EIATTR_CBANK_PARAM_SIZE
	.align		4
.L_6839:
        /*009c*/ 	.byte	0x03, 0x19
        /*009e*/ 	.short	0x0030


	//----- nvinfo : EIATTR_PARAM_CBANK
	.align		4
        /*00a0*/ 	.byte	0x04, 0x0a
        /*00a2*/ 	.short	(.L_6841 - .L_6840)
	.align		4
.L_6840:
        /*00a4*/ 	.word	index@(.nv.constant0.uncontiguous_cumulate_logsumexp_i16)
        /*00a8*/ 	.short	0x0380
        /*00aa*/ 	.short	0x0030


	//----- nvinfo : EIATTR_SW_WAR
	.align		4
.L_6841:
        /*00ac*/ 	.byte	0x04, 0x36
        /*00ae*/ 	.short	(.L_6843 - .L_6842)
.L_6842:
        /*00b0*/ 	.word	0x00000008
.L_6843:


//--------------------- .nv.info.uncontiguous_logsumexp_i16 --------------------------
	.section	.nv.info.uncontiguous_logsumexp_i16,"",@"SHT_CUDA_INFO"
	.sectionflags	@""
	.align	4


	//----- nvinfo : EIATTR_CUDA_API_VERSION
	.align		4
        /*0000*/ 	.byte	0x04, 0x37
        /*0002*/ 	.short	(.L_6845 - .L_6844)
.L_6844:
        /*0004*/ 	.word	0x00000082


	//----- nvinfo : EIATTR_KPARAM_INFO
	.align		4
.L_6845:
        /*0008*/ 	.byte	0x04, 0x17
        /*000a*/ 	.short	(.L_6847 - .L_6846)
.L_6846:
        /*000c*/ 	.word	0x00000000
        /*0010*/ 	.short	0x0005
        /*0012*/ 	.short	0x0028
        /*0014*/ 	.byte	0x00, 0xf0, 0x21, 0x00


	//----- nvinfo : EIATTR_KPARAM_INFO
	.align		4
.L_6847:
        /*0018*/ 	.byte	0x04, 0x17
        /*001a*/ 	.short	(.L_6849 - .L_6848)
.L_6848:
        /*001c*/ 	.word	0x00000000
        /*0020*/ 	.short	0x0004
        /*0022*/ 	.short	0x0020
        /*0024*/ 	.byte	0x00, 0xf0, 0x21, 0x00


	//----- nvinfo : EIATTR_KPARAM_INFO
	.align		4
.L_6849:
        /*0028*/ 	.byte	0x04, 0x17
        /*002a*/ 	.short	(.L_6851 - .L_6850)
.L_6850:
        /*002c*/ 	.word	0x00000000
        /*0030*/ 	.short	0x0003
        /*0032*/ 	.short	0x0018
        /*0034*/ 	.byte	0x00, 0xf5, 0x21, 0x00


	//----- nvinfo : EIATTR_KPARAM_INFO
	.align		4
.L_6851:
        /*0038*/ 	.byte	0x04, 0x17
        /*003a*/ 	.short	(.L_6853 - .L_6852)
.L_6852:
        /*003c*/ 	.word	0x00000000
        /*0040*/ 	.short	0x0002
        /*0042*/ 	.short	0x0010
        /*0044*/ 	.byte	0x00, 0xf5, 0x21, 0x00


	//----- nvinfo : EIATTR_KPARAM_INFO
	.align		4
.L_6853:
        /*0048*/ 	.byte	0x04, 0x17
        /*004a*/ 	.short	(.L_6855 - .L_6854)
.L_6854:
        /*004c*/ 	.word	0x00000000
        /*0050*/ 	.short	0x0001
        /*0052*/ 	.short	0x0008
        /*0054*/ 	.byte	0x00, 0xf5, 0x21, 0x00


	//----- nvinfo : EIATTR_KPARAM_INFO
	.align		4
.L_6855:
        /*0058*/ 	.byte	0x04, 0x17
        /*005a*/ 	.short	(.L_6857 - .L_6856)
.L_6856:
        /*005c*/ 	.word	0x00000000
        /*0060*/ 	.short	0x0000
        /*0062*/ 	.short	0x0000
        /*0064*/ 	.byte	0x00, 0xf5, 0x21, 0x00


	//----- nvinfo : EIATTR_SPARSE_MMA_MASK
	.align		4
.L_6857:
        /*0068*/ 	.byte	0x03, 0x50
        /*006a*/ 	.short	0x0000


	//----- nvinfo : EIATTR_MAXREG_COUNT
	.align		4
        /*006c*/ 	.byte	0x03, 0x1b
        /*006e*/ 	.short	0x00ff


	//----- nvinfo : EIATTR_NUM_BARRIERS
	.align		4
        /*0070*/ 	.byte	0x02, 0x4c
        /*0072*/ 	.byte	0x01
	.zero		1


	//----- nvinfo : EIATTR_MERCURY_ISA_VERSION
	.align		4
        /*0074*/ 	.byte	0x03, 0x5f
        /*0076*/ 	.short	0x0101


	//----- nvinfo : EIATTR_INT_WARP_WIDE_INSTR_OFFSETS
	.align		4
        /*0078*/ 	.byte	0x04, 0x31
        /*007a*/ 	.short	(.L_6859 - .L_6858)


	//   ....[0]....
.L_6858:
        /*007c*/ 	.word	0x00006840


	//----- nvinfo : EIATTR_VRC_CTA_INIT_COUNT
	.align		4
.L_6859:
        /*0080*/ 	.byte	0x02, 0x4a
	.zero		1
	.zero		1


	//----- nvinfo : EIATTR_EXIT_INSTR_OFFSETS
	.align		4
        /*0084*/ 	.byte	0x04, 0x1c
        /*0086*/ 	.short	(.L_6861 - .L_6860)


	//   ....[0]....
.L_6860:
        /*0088*/ 	.word	0x000068e0


	//   ....[1]....
        /*008c*/ 	.word	0x00006a30


	//   ....[2]....
        /*0090*/ 	.word	0x00006ab0


	//----- nvinfo : EIATTR_CRS_STACK_SIZE
	.align		4
.L_6861:
        /*0094*/ 	.byte	0x04, 0x1e
        /*0096*/ 	.short	(.L_6863 - .L_6862)
.L_6862:
        /*0098*/ 	.word	0x00000000


	//----- nvinfo : EIATTR_CBANK_PARAM_SIZE
	.align		4
.L_6863:
        /*009c*/ 	.byte	0x03, 0x19
        /*009e*/ 	.short	0x0030


	//----- nvinfo : EIATTR_PARAM_CBANK
	.align		4
        /*00a0*/ 	.byte	0x04, 0x0a
        /*00a2*/ 	.short	(.L_6865 - .L_6864)
	.align		4
.L_6864:
        /*00a4*/ 	.word	index@(.nv.constant0.uncontiguous_logsumexp_i16)
        /*00a8*/ 	.short	0x0380
        /*00aa*/ 	.short	0x0030


	//----- nvinfo : EIATTR_SW_WAR
	.align		4
.L_6865:
        /*00ac*/ 	.byte	0x04, 0x36
        /*00ae*/ 	.short	(.L_6867 - .L_6866)
.L_6866:
        /*00b0*/ 	.word	0x00000008
.L_6867:


//--------------------- .nv.info.contiguous_cumulate_logsumexp_i16 --------------------------
	.section	.nv.info.contiguous_cumulate_logsumexp_i16,"",@"SHT_CUDA_INFO"
	.sectionflags	@""
	.align	4


	//----- nvinfo : EIATTR_CUDA_API_VERSION
	.align		4
        /*0000*/ 	.byte	0x04, 0x37
        /*0002*/ 	.short	(.L_6869 - .L_6868)
.L_6868:
        /*0004*/ 	.word	0x00000082


	//----- nvinfo : EIATTR_KPARAM_INFO
	.align		4
.L_6869:
        /*0008*/ 	.byte	0x04, 0x17
        /*000a*/ 	.short	(.L_6871 - .L_6870)
.L_6870:
        /*000c*/ 	.word	0x00000000
        /*0010*/ 	.short	0x0002
        /*0012*/ 	.short	0x0010
        /*0014*/ 	.byte	0x00, 0xf0, 0x21, 0x00


	//----- nvinfo : EIATTR_KPARAM_INFO
	.align		4
.L_6871:
        /*0018*/ 	.byte	0x04, 0x17
        /*001a*/ 	.short	(.L_6873 - .L_6872)
.L_6872:
        /*001c*/ 	.word	0x00000000
        /*0020*/ 	.short	0x0001
        /*0022*/ 	.short	0x0008
        /*0024*/ 	.byte	0x00, 0xf5, 0x21, 0x00


	//----- nvinfo : EIATTR_KPARAM_INFO
	.align		4
.L_6873:
        /*0028*/ 	.byte	0x04, 0x17
        /*002a*/ 	.short	(.L_6875 - .L_6874)
.L_6874:
        /*002c*/ 	.word	0x00000000
        /*0030*/ 	.short	0x0000
        /*0032*/ 	.short	0x0000
        /*0034*/ 	.byte	0x00, 0xf5, 0x21, 0x00


	//----- nvinfo : EIATTR_SPARSE_MMA_MASK
	.align		4
.L_6875:
        /*0038*/ 	.byte	0x03, 0x50
        /*003a*/ 	.short	0x0000


	//----- nvinfo : EIATTR_MAXREG_COUNT
	.align		4
        /*003c*/ 	.byte	0x03, 0x1b
        /*003e*/ 	.short	0x00ff


	//----- nvinfo : EIATTR_NUM_BARRIERS
	.align		4
        /*0040*/ 	.byte	0x02, 0x4c
        /*0042*/ 	.byte	0x01
	.zero		1


	//----- nvinfo : EIATTR_MERCURY_ISA_VERSION
	.align		4
        /*0044*/ 	.byte	0x03, 0x5f
        /*0046*/ 	.short	0x0101


	//----- nvinfo : EIATTR_INT_WARP_WIDE_INSTR_OFFSETS
	.align		4
        /*0048*/ 	.byte	0x04, 0x31
        /*004a*/ 	.short	(.L_6877 - .L_6876)


	//   ....[0]....
.L_6876:
        /*004c*/ 	.word	0x000002a0


	//----- nvinfo : EIATTR_VRC_CTA_INIT_COUNT
	.align		4
.L_6877:
        /*0050*/ 	.byte	0x02, 0x4a
	.zero		1
	.zero		1


	//----- nvinfo : EIATTR_EXIT_INSTR_OFFSETS
	.align		4
        /*0054*/ 	.byte	0x04, 0x1c
        /*0056*/ 	.short	(.L_6879 - .L_6878)


	//   ....[0]....
.L_6878:
        /*0058*/ 	.word	0x00000340


	//   ....[1]....
        /*005c*/ 	.word	0x00000490


	//   ....[2]....
        /*0060*/ 	.word	0x00000510


	//----- nvinfo : EIATTR_CRS_STACK_SIZE
	.align		4
.L_6879:
        /*0064*/ 	.byte	0x04, 0x1e
        /*0066*/ 	.short	(.L_6881 - .L_6880)
.L_6880:
        /*0068*/ 	.word	0x00000000


	//----- nvinfo : EIATTR_CBANK_PARAM_SIZE
	.align		4
.L_6881:
        /*006c*/ 	.byte	0x03, 0x19
        /*006e*/ 	.short	0x0018


	//----- nvinfo : EIATTR_PARAM_CBANK
	.align		4
        /*0070*/ 	.byte	0x04, 0x0a
        /*0072*/ 	.short	(.L_6883 - .L_6882)
	.align		4
.L_6882:
        /*0074*/ 	.word	index@(.nv.constant0.contiguous_cumulate_logsumexp_i16)
        /*0078*/ 	.short	0x0380
        /*007a*/ 	.short	0x0018


	//----- nvinfo : EIATTR_SW_WAR
	.align		4
.L_6883:
        /*007c*/ 	.byte	0x04, 0x36
        /*007e*/ 	.short	(.L_6885 - .L_6884)
.L_6884:
        /*0080*/ 	.word	0x00000008
.L_6885:


//--------------------- .nv.info.contiguous_logsumexp_i16 --------------------------
	.section	.nv.info.contiguous_logsumexp_i16,"",@"SHT_CUDA_INFO"
	.sectionflags	@""
	.align	4


	//----- nvinfo : EIATTR_CUDA_API_VERSION
	.align		4
        /*0000*/ 	.byte	0x04, 0x37
        /*0002*/ 	.short	(.L_6887 - .L_6886)
.L_6886:
        /*0004*/ 	.word	0x00000082


	//----- nvinfo : EIATTR_KPARAM_INFO
	.align		4
.L_6887:
        /*0008*/ 	.byte	0x04, 0x17
        /*000a*/ 	.short	(.L_6889 - .L_6888)
.L_6888:
        /*000c*/ 	.word	0x00000000
        /*0010*/ 	.short	0x0002
        /*0012*/ 	.short	0x0010
        /*0014*/ 	.byte	0x00, 0xf0, 0x21, 0x00


	//----- nvinfo : EIATTR_KPARAM_INFO
	.align		4
.L_6889:
        /*0018*/ 	.byte	0x04, 0x17
        /*001a*/ 	.short	(.L_6891 - .L_6890)
.L_6890:
        /*001c*/ 	.word	0x00000000
        /*0020*/ 	.short	0x0001
        /*0022*/ 	.short	0x0008
        /*0024*/ 	.byte	0x00, 0xf5, 0x21, 0x00


	//----- nvinfo : EIATTR_KPARAM_INFO
	.align		4
.L_6891:
        /*0028*/ 	.byte	0x04, 0x17
        /*002a*/ 	.short	(.L_6893 - .L_6892)
.L_6892:
        /*002c*/ 	.word	0x00000000
        /*0030*/ 	.short	0x0000
        /*0032*/ 	.short	0x0000
        /*0034*/ 	.byte	0x00, 0xf5, 0x21, 0x00


	//----- nvinfo : EIATTR_SPARSE_MMA_MASK
	.align		4
.L_6893:
        /*0038*/ 	.byte	0x03, 0x50
        /*003a*/ 	.short	0x0000


	//----- nvinfo : EIATTR_MAXREG_COUNT
	.align		4
        /*003c*/ 	.byte	0x03, 0x1b
        /*003e*/ 	.short	0x00ff


	//----- nvinfo : EIATTR_NUM_BARRIERS
	.align		4
        /*0040*/ 	.byte	0x02, 0x4c
        /*0042*/ 	.byte	0x01
	.zero		1


	//----- nvinfo : EIATTR_MERCURY_ISA_VERSION
	.align		4
        /*0044*/ 	.byte	0x03, 0x5f
        /*0046*/ 	.short	0x0101


	//----- nvinfo : EIATTR_INT_WARP_WIDE_INSTR_OFFSETS
	.align		4
        /*0048*/ 	.byte	0x04, 0x31
        /*004a*/ 	.short	(.L_6895 - .L_6894)


	//   ....[0]....
.L_6894:
        /*004c*/ 	.word	0x000004b0


	//----- nvinfo : EIATTR_VRC_CTA_INIT_COUNT
	.align		4
.L_6895:
        /*0050*/ 	.byte	0x02, 0x4a
	.zero		1
	.zero		1


	//----- nvinfo : EIATTR_EXIT_INSTR_OFFSETS
	.align		4
        /*0054*/ 	.byte	0x04, 0x1c
        /*0056*/ 	.short	(.L_6897 - .L_6896)


	//   ....[0]....
.L_6896:
        /*0058*/ 	.word	0x00000550


	//   ....[1]....
        /*005c*/ 	.word	0x000006a0


	//   ....[2]....
        /*0060*/ 	.word	0x00000720


	//----- nvinfo : EIATTR_CRS_STACK_SIZE
	.align		4
.L_6897:
        /*0064*/ 	.byte	0x04, 0x1e
        /*0066*/ 	.short	(.L_6899 - .L_6898)
.L_6898:
        /*0068*/ 	.word	0x00000000


	//----- nvinfo : EIATTR_CBANK_PARAM_SIZE
	.align		4
.L_6899:
        /*006c*/ 	.byte	0x03, 0x19
        /*006e*/ 	.short	0x0018


	//----- nvinfo : EIATTR_PARAM_CBANK
	.align		4
        /*0070*/ 	.byte	0x04, 0x0a
        /*0072*/ 	.short	(.L_6901 - .L_6900)
	.align		4
.L_6900:
        /*0074*/ 	.word	index@(.nv.constant0.contiguous_logsumexp_i16)
        /*0078*/ 	.short	0x0380
        /*007a*/ 	.short	0x0018


	//----- nvinfo : EIATTR_SW_WAR
	.align		4
.L_6901:
        /*007c*/ 	.byte	0x04, 0x36
        /*007e*/ 	.short	(.L_6903 - .L_6902)
.L_6902:
        /*0080*/ 	.word	0x00000008
.L_6903:


//--------------------- .nv.info.contiguous_logsumexp33_i8 --------------------------
	.section	.nv.info.contiguous_logsumexp33_i8,"",@"SHT_CUDA_INFO"
	.sectionflags	@""
	.align	4


	//----- nvinfo : EIATTR_CUDA_API_VERSION
	.align		4
        /*0000*/ 	.byte	0x04, 0x37
        /*0002*/ 	.short	(.L_6905 - .L_6904)
.L_6904:
        /*0004*/ 	.word	0x00000082


	//----- nvinfo : EIATTR_KPARAM_INFO
	.align		4
.L_6905:
        /*0008*/ 	.byte	0x04, 0x17
        /*000a*/ 	.short	(.L_6907 - .L_6906)
.L_6906:
        /*000c*/ 	.word	0x00000000
        /*0010*/ 	.short	0x0004
        /*0012*/ 	.short	0x0020
        /*0014*/ 	.byte	0x00, 0xf0, 0x21, 0x00


	//----- nvinfo : EIATTR_KPARAM_INFO
	.align		4
.L_6907:
        /*0018*/ 	.byte	0x04, 0x17
        /*001a*/ 	.short	(.L_6909 - .L_6908)
.L_6908:
        /*001c*/ 	.word	0x00000000
        /*0020*/ 	.short	0x0003
        /*0022*/ 	.short	0x0018
        /*0024*/ 	.byte	0x00, 0xf0, 0x21, 0x00


	//----- nvinfo : EIATTR_KPARAM_INFO
	.align		4
.L_6909:
        /*0028*/ 	.byte	0x04, 0x17
        /*002a*/ 	.short	(.L_6911 - .L_6910)
.L_6910:
        /*002c*/ 	.word	0x00000000
        /*0030*/ 	.short	0x0002
        /*0032*/ 	.short	0x0010
        /*0034*/ 	.byte	0x00, 0xf0, 0x21, 0x00


	//----- nvinfo : EIATTR_KPARAM_INFO
	.align		4
.L_6911:
        /*0038*/ 	.byte	0x04, 0x17
        /*003a*/ 	.short	(.L_6913 - .L_6912)
.L_6912:
        /*003c*/ 	.word	0x00000000
        /*0040*/ 	.short	0x0001
        /*0042*/ 	.short	0x0008
        /*0044*/ 	.byte	0x00, 0xf5, 0x21, 0x00


	//----- nvinfo : EIATTR_KPARAM_INFO
	.align		4
.L_6913:
        /*0048*/ 	.byte	0x04, 0x17
        /*004a*/ 	.short	(.L_6915 - .L_6914)
.L_6914:
        /*004c*/ 	.word	0x00000000
        /*0050*/ 	.short	0x0000
        /*0052*/ 	.short	0x0000
        /*0054*/ 	.byte	0x00, 0xf5, 0x21, 0x00


	//----- nvinfo : EIATTR_SPARSE_MMA_MASK
	.align		4
.L_6915:
        /*0058*/ 	.byte	0x03, 0x50
        /*005a*/ 	.short	0x0000


	//----- nvinfo : EIATTR_MAXREG_COUNT
	.align		4
        /*005c*/ 	.byte	0x03, 0x1b
        /*005e*/ 	.short	0x00ff


	//----- nvinfo : EIATTR_NUM_BARRIERS
	.align		4
        /*0060*/ 	.byte	0x02, 0x4c
        /*0062*/ 	.byte	0x01
	.zero		1


	//----- nvinfo : EIATTR_MERCURY_ISA_VERSION
	.align		4
        /*0064*/ 	.byte	0x03, 0x5f
        /*0066*/ 	.short	0x0101


	//----- nvinfo : EIATTR_VRC_CTA_INIT_COUNT
	.align		4
        /*0068*/ 	.byte	0x02, 0x4a
	.zero		1
	.zero		1


	//----- nvinfo : EIATTR_EXIT_INSTR_OFFSETS
	.align		4
        /*006c*/ 	.byte	0x04, 0x1c
        /*006e*/ 	.short	(.L_6917 - .L_6916)


	//   ....[0]....
.L_6916:
        /*0070*/ 	.word	0x00000150


	//   ....[1]....
        /*0074*/ 	.word	0x000001e0


	//   ....[2]....
        /*0078*/ 	.word	0x00000b10


	//----- nvinfo : EIATTR_CBANK_PARAM_SIZE
	.align		4
.L_6917:
        /*007c*/ 	.byte	0x03, 0x19
        /*007e*/ 	.short	0x0028


	//----- nvinfo : EIATTR_PARAM_CBANK
	.align		4
        /*0080*/ 	.byte	0x04, 0x0a
        /*0082*/ 	.short	(.L_6919 - .L_6918)
	.align		4
.L_6918:
        /*0084*/ 	.word	index@(.nv.constant0.contiguous_logsumexp33_i8)
        /*0088*/ 	.short	0x0380
        /*008a*/ 	.short	0x0028


	//----- nvinfo : EIATTR_SW_WAR
	.align		4
.L_6919:
        /*008c*/ 	.byte	0x04, 0x36
        /*008e*/ 	.short	(.L_6921 - .L_6920)
.L_6920:
        /*0090*/ 	.word	0x00000008
.L_6921:


//--------------------- .nv.info.contiguous_logsumexp3_i8 --------------------------
	.section	.nv.info.contiguous_logsumexp3_i8,"",@"SHT_CUDA_INFO"
	.sectionflags	@""
	.align	4


	//----- nvinfo : EIATTR_CUDA_API_VERSION
	.align		4
        /*0000*/ 	.byte	0x04, 0x37
        /*0002*/ 	.short	(.L_6923 - .L_6922)
.L_6922:
        /*0004*/ 	.word	0x00000082


	//----- nvinfo : EIATTR_KPARAM_INFO
	.align		4
.L_6923:
        /*0008*/ 	.byte	0x04, 0x17
        /*000a*/ 	.short	(.L_6925 - .L_6924)
.L_6924:
        /*000c*/ 	.word	0x00000000
        /*0010*/ 	.short	0x0006
        /*0012*/ 	.short	0x0030
        /*0014*/ 	.byte	0x00, 0xf0, 0x21, 0x00


	//----- nvinfo : EIATTR_KPARAM_INFO
	.align		4
.L_6925:
        /*0018*/ 	.byte	0x04, 0x17
        /*001a*/ 	.short	(.L_6927 - .L_6926)
.L_6926:
        /*001c*/ 	.word	0x00000000
        /*0020*/ 	.short	0x0005
        /*0022*/ 	.short	0x0028
        /*0024*/ 	.byte	0x00, 0xf0, 0x21, 0x00


	//----- nvinfo : EIATTR_KPARAM_INFO
	.align		4
.L_6927:
        /*0028*/ 	.byte	0x04, 0x17
        /*002a*/ 	.short	(.L_6929 - .L_6928)
.L_6928:
        /*002c*/ 	.word	0x00000000
        /*0030*/ 	.short	0x0004
        /*0032*/ 	.short	0x0020
        /*0034*/ 	.byte	0x00, 0xf0, 0x21, 0x00


	//----- nvinfo : EIATTR_KPARAM_INFO
	.align		4
.L_6929:
        /*0038*/ 	.byte	0x04, 0x17
        /*003a*/ 	.short	(.L_6931 - .L_6930)
.L_6930:
        /*003c*/ 	.word	0x00000000
        /*0040*/ 	.short	0x0003
        /*0042*/ 	.short	0x0018
        /*0044*/ 	.byte	0x00, 0xf5, 0x21, 0x00


	//----- nvinfo : EIATTR_KPARAM_INFO
	.align		4
.L_6931:
        /*0048*/ 	.byte	0x04, 0x17
        /*004a*/ 	.short	(.L_6933 - .L_6932)
.L_6932:
        /*004c*/ 	.word	0x00000000
        /*0050*/ 	.short	0x0002
        /*0052*/ 	.short	0x0010
        /*0054*/ 	.byte	0x00, 0xf5, 0x21, 0x00


	//----- nvinfo : EIATTR_KPARAM_INFO
	.align		4
.L_6933:
        /*0058*/ 	.byte	0x04, 0x17
        /*005a*/ 	.short	(.L_6935 - .L_6934)
.L_6934:
        /*005c*/ 	.word	0x00000000
        /*0060*/ 	.short	0x0001
        /*0062*/ 	.short	0x0008
        /*0064*/ 	.byte	0x00, 0xf5, 0x21, 0x00


	//----- nvinfo : EIATTR_KPARAM_INFO
	.align		4
.L_6935:
        /*0068*/ 	.byte	0x04, 0x17
        /*006a*/ 	.short	(.L_6937 - .L_6936)
.L_6936:
        /*006c*/ 	.word	0x00000000
        /*0070*/ 	.short	0x0000
        /*0072*/ 	.short	0x0000
        /*0074*/ 	.byte	0x00, 0xf5, 0x21, 0x00


	//----- nvinfo : EIATTR_SPARSE_MMA_MASK
	.align		4
.L_6937:
        /*0078*/ 	.byte	0x03, 0x50
        /*007a*/ 	.short	0x0000


	//----- nvinfo : EIATTR_MAXREG_COUNT
	.align		4
        /*007c*/ 	.byte	0x03, 0x1b
        /*007e*/ 	.short	0x00ff


	//----- nvinfo : EIATTR_NUM_BARRIERS
	.align		4
        /*0080*/ 	.byte	0x02, 0x4c
        /*0082*/ 	.byte	0x01
	.zero		1


	//----- nvinfo : EIATTR_MERCURY_ISA_VERSION
	.align		4
        /*0084*/ 	.byte	0x03, 0x5f
        /*0086*/ 	.short	0x0101


	//----- nvinfo : EIATTR_VRC_CTA_INIT_COUNT
	.align		4
        /*0088*/ 	.byte	0x02, 0x4a
	.zero		1
	.zero		1


	//----- nvinfo : EIATTR_EXIT_INSTR_OFFSETS
	.align		4
        /*008c*/ 	.byte	0x04, 0x1c
        /*008e*/ 	.short	(.L_6939 - .L_6938)


	//   ....[0]....
.L_6938:
        /*0090*/ 	.word	0x00000150


	//   ....[1]....
        /*0094*/ 	.word	0x000031d0


	//   ....[2]....
        /*0098*/ 	.word	0x00003b70


	//----- nvinfo : EIATTR_CRS_STACK_SIZE
	.align		4
.L_6939:
        /*009c*/ 	.byte	0x04, 0x1e
        /*009e*/ 	.short	(.L_6941 - .L_6940)
.L_6940:
        /*00a0*/ 	.word	0x00000000


	//----- nvinfo : EIATTR_CBANK_PARAM_SIZE
	.align		4
.L_6941:
        /*00a4*/ 	.byte	0x03, 0x19
        /*00a6*/ 	.short	0x0038


	//----- nvinfo : EIATTR_PARAM_CBANK
	.align		4
        /*00a8*/ 	.byte	0x04, 0x0a
        /*00aa*/ 	.short	(.L_6943 - .L_6942)
	.align		4
.L_6942:
        /*00ac*/ 	.word	index@(.nv.constant0.contiguous_logsumexp3_i8)
        /*00b0*/ 	.short	0x0380
        /*00b2*/ 	.short	0x0038


	//----- nvinfo : EIATTR_SW_WAR
	.align		4
.L_6943:
        /*00b4*/ 	.byte	0x04, 0x36
        /*00b6*/ 	.short	(.L_6945 - .L_6944)
.L_6944:
        /*00b8*/ 	.word	0x00000008
.L_6945:


//--------------------- .nv.info.contiguous_logsumexp22_i8 --------------------------
	.section	.nv.info.contiguous_logsumexp22_i8,"",@"SHT_CUDA_INFO"
	.sectionflags	@""
	.align	4


	//----- nvinfo : EIATTR_CUDA_API_VERSION
	.align		4
        /*0000*/ 	.byte	0x04, 0x37
        /*0002*/ 	.short	(.L_6947 - .L_6946)
.L_6946:
        /*0004*/ 	.word	0x00000082


	//----- nvinfo : EIATTR_KPARAM_INFO
	.align		4
.L_6947:
        /*0008*/ 	.byte	0x04, 0x17
        /*000a*/ 	.short	(.L_6949 - .L_6948)
.L_6948:
        /*000c*/ 	.word	0x00000000
        /*0010*/ 	.short	0x0005
        /*0012*/ 	.short	0x0028
        /*0014*/ 	.byte	0x00, 0xf0, 0x21, 0x00


	//----- nvinfo : EIATTR_KPARAM_INFO
	.align		4
.L_6949:
        /*0018*/ 	.byte	0x04, 0x17
        /*001a*/ 	.short	(.L_6951 - .L_6950)
.L_6950:
        /*001c*/ 	.word	0x00000000
        /*0020*/ 	.short	0x0004
        /*0022*/ 	.short	0x0020
        /*0024*/ 	.byte	0x00, 0xf0, 0x21, 0x00


	//----- nvinfo : EIATTR_KPARAM_INFO
	.align		4
.L_6951:
        /*0028*/ 	.byte	0x04, 0x17
        /*002a*/ 	.short	(.L_6953 - .L_6952)
.L_6952:
        /*002c*/ 	.word	0x00000000
        /*0030*/ 	.short	0x0003
        /*0032*/ 	.short	0x0018
        /*0034*/ 	.byte	0x00, 0xf0, 0x21, 0x00


	//----- nvinfo : EIATTR_KPARAM_INFO
	.align		4
.L_6953:
        /*0038*/ 	.byte	0x04, 0x17
        /*003a*/ 	.short	(.L_6955 - .L_6954)
.L_6954:
        /*003c*/ 	.word	0x00000000
        /*0040*/ 	.short	0x0002
        /*0042*/ 	.short	0x0010
        /*0044*/ 	.byte	0x00, 0xf0, 0x21, 0x00


	//----- nvinfo : EIATTR_KPARAM_INFO
	.align		4
.L_6955:
        /*0048*/ 	.byte	0x04, 0x17
        /*004a*/ 	.short	(.L_6957 - .L_6956)
.L_6956:
        /*004c*/ 	.word	0x00000000
        /*0050*/ 	.short	0x0001
        /*0052*/ 	.short	0x0008
        /*0054*/ 	.byte	0x00, 0xf5, 0x21, 0x00


	//----- nvinfo : EIATTR_KPARAM_INFO
	.align		4
.L_6957:
        /*0058*/ 	.byte	0x04, 0x17
        /*005a*/ 	.short	(.L_6959 - .L_6958)
.L_6958:
        /*005c*/ 	.word	0x00000000
        /*0060*/ 	.short	0x0000
        /*0062*/ 	.short	0x0000
        /*0064*/ 	.byte	0x00, 0xf5, 0x21, 0x00


	//----- nvinfo : EIATTR_SPARSE_MMA_MASK
	.align		4
.L_6959:
        /*0068*/ 	.byte	0x03, 0x50
        /*006a*/ 	.short	0x0000


	//----- nvinfo : EIATTR_MAXREG_COUNT
	.align		4
        /*006c*/ 	.byte	0x03, 0x1b
        /*006e*/ 	.short	0x00ff


	//----- nvinfo : EIATTR_NUM_BARRIERS
	.align		4
        /*0070*/ 	.byte	0x02, 0x4c
        /*0072*/ 	.byte	0x01
	.zero		1


	//----- nvinfo : EIATTR_MERCURY_ISA_VERSION
	.align		4
        /*0074*/ 	.byte	0x03, 0x5f
        /*0076*/ 	.short	0x0101


	//----- nvinfo : EIATTR_VRC_CTA_INIT_COUNT
	.align		4
        /*0078*/ 	.byte	0x02, 0x4a
	.zero		1
	.zero		1


	//----- nvinfo : EIATTR_EXIT_INSTR_OFFSETS
	.align		4
        /*007c*/ 	.byte	0x04, 0x1c
        /*007e*/ 	.short	(.L_6961 - .L_6960)


	//   ....[0]....
.L_6960:
        /*0080*/ 	.word	0x00000110


	//   ....[1]....
        /*0084*/ 	.word	0x000004b0


	//   ....[2]....
        /*0088*/ 	.word	0x00000600


	//   ....[3]....
        /*008c*/ 	.word	0x00000720


	//----- nvinfo : EIATTR_CRS_STACK_SIZE
	.align		4
.L_6961:
        /*0090*/ 	.byte	0x04, 0x1e
        /*0092*/ 	.short	(.L_6963 - .L_6962)
.L_6962:
        /*0094*/ 	.word	0x00000000


	//----- nvinfo : EIATTR_CBANK_PARAM_SIZE
	.align		4
.L_6963:
        /*0098*/ 	.byte	0x03, 0x19
        /*009a*/ 	.short	0x0030


	//----- nvinfo : EIATTR_PARAM_CBANK
	.align		4
        /*009c*/ 	.byte	0x04, 0x0a
        /*009e*/ 	.short	(.L_6965 - .L_6964)
	.align		4
.L_6964:
        /*00a0*/ 	.word	index@(.nv.constant0.contiguous_logsumexp22_i8)
        /*00a4*/ 	.short	0x0380
        /*00a6*/ 	.short	0x0030


	//----- nvinfo : EIATTR_SW_WAR
	.align		4
.L_6965:
        /*00a8*/ 	.byte	0x04, 0x36
        /*00aa*/ 	.short	(.L_6967 - .L_6966)
.L_6966:
        /*00ac*/ 	.word	0x00000008
.L_6967:


//--------------------- .nv.info.contiguous_logsumexp2_i8 --------------------------
	.section	.nv.info.contiguous_logsumexp2_i8,"",@"SHT_CUDA_INFO"
	.sectionflags	@""
	.align	4


	//----- nvinfo : EIATTR_CUDA_API_VERSION
	.align		4
        /*0000*/ 	.byte	0x04, 0x37
        /*0002*/ 	.short	(.L_6969 - .L_6968)
.L_6968:
        /*0004*/ 	.word	0x00000082


	//----- nvinfo : EIATTR_KPARAM_INFO
	.align		4
.L_6969:
        /*0008*/ 	.byte	0x04, 0x17
        /*000a*/ 	.short	(.L_6971 - .L_6970)
.L_6970:
        /*000c*/ 	.word	0x00000000
        /*0010*/ 	.short	0x0008
        /*0012*/ 	.short	0x0040
        /*0014*/ 	.byte	0x00, 0xf0, 0x21, 0x00


	//----- nvinfo : EIATTR_KPARAM_INFO
	.align		4
.L_6971:
        /*0018*/ 	.byte	0x04, 0x17
        /*001a*/ 	.short	(.L_6973 - .L_6972)
.L_6972:
        /*001c*/ 	.word	0x00000000
        /*0020*/ 	.short	0x0007
        /*0022*/ 	.short	0x0038
        /*0024*/ 	.byte	0x00, 0xf0, 0x21, 0x00


	//----- nvinfo : EIATTR_KPARAM_INFO
	.align		4
.L_6973:
        /*0028*/ 	.byte	0x04, 0x17
        /*002a*/ 	.short	(.L_6975 - .L_6974)
.L_6974:
        /*002c*/ 	.word	0x00000000
        /*0030*/ 	.short	0x0006
        /*0032*/ 	.short	0x0030
        /*0034*/ 	.byte	0x00, 0xf0, 0x21, 0x00


	//----- nvinfo : EIATTR_KPARAM_INFO
	.align		4
.L_6975:
        /*0038*/ 	.byte	0x04, 0x17
        /*003a*/ 	.short	(.L_6977 - .L_6976)
.L_6976:
        /*003c*/ 	.word	0x00000000
        /*0040*/ 	.short	0x0005
        /*0042*/ 	.short	0x0028
        /*0044*/ 	.byte	0x00, 0xf0, 0x21, 0x00


	//----- nvinfo : EIATTR_KPARAM_INFO
	.align		4
.L_6977:
        /*0048*/ 	.byte	0x04, 0x17
        /*004a*/ 	.short	(.L_6979 - .L_6978)
.L_6978:
        /*004c*/ 	.word	0x00000000
        /*0050*/ 	.short	0x0004
        /*0052*/ 	.short	0x0020
        /*0054*/ 	.byte	0x00, 0xf0, 0x21, 0x00


	//----- nvinfo : EIATTR_KPARAM_INFO
	.align		4
.L_6979:
        /*0058*/ 	.byte	0x04, 0x17
        /*005a*/ 	.short	(.L_6981 - .L_6980)
.L_6980:
        /*005c*/ 	.word	0x00000000
        /*0060*/ 	.short	0x0003
        /*0062*/ 	.short	0x0018
        /*0064*/ 	.byte	0x00, 0xf5, 0x21, 0x00


	//----- nvinfo : EIATTR_KPARAM_INFO
	.align		4
.L_6981:
        /*0068*/ 	.byte	0x04, 0x17
        /*006a*/ 	.short	(.L_6983 - .L_6982)
.L_6982:
        /*006c*/ 	.word	0x00000000
        /*0070*/ 	.short	0x0002
        /*0072*/ 	.short	0x0010
        /*0074*/ 	.byte	0x00, 0xf5, 0x21, 0x00


	//----- nvinfo : EIATTR_KPARAM_INFO
	.align		4
.L_6983:
        /*0078*/ 	.byte	0x04, 0x17
        /*007a*/ 	.short	(.L_6985 - .L_6984)
.L_6984:
        /*007c*/ 	.word	0x00000000
        /*0080*/ 	.short	0x0001
        /*0082*/ 	.short	0x0008
        /*0084*/ 	.byte	0x00, 0xf5, 0x21, 0x00


	//----- nvinfo : EIATTR_KPARAM_INFO
	.align		4
.L_6985:
        /*0088*/ 	.byte	0x04, 0x17
        /*008a*/ 	.short	(.L_6987 - .L_6986)
.L_6986:
        /*008c*/ 	.word	0x00000000
        /*0090*/ 	.short	0x0000
        /*0092*/ 	.short	0x0000
        /*0094*/ 	.byte	0x00, 0xf5, 0x21, 0x00


	//----- nvinfo : EIATTR_SPARSE_MMA_MASK
	.align		4
.L_6987:
        /*0098*/ 	.byte	0x03, 0x50
        /*009a*/ 	.short	0x0000


	//----- nvinfo : EIATTR_MAXREG_COUNT
	.align		4
        /*009c*/ 	.byte	0x03, 0x1b
        /*009e*/ 	.short	0x00ff


	//----- nvinfo : EIATTR_NUM_BARRIERS
	.align		4
        /*00a0*/ 	.byte	0x02, 0x4c
        /*00a2*/ 	.byte	0x01
	.zero		1


	//----- nvinfo : EIATTR_MERCURY_ISA_VERSION
	.align		4
        /*00a4*/ 	.byte	0x03, 0x5f
        /*00a6*/ 	.short	0x0101


	//----- nvinfo : EIATTR_VRC_CTA_INIT_COUNT
	.align		4
        /*00a8*/ 	.byte	0x02, 0x4a
	.zero		1
	.zero		1


	//----- nvinfo : EIATTR_EXIT_INSTR_OFFSETS
	.align		4
        /*00ac*/ 	.byte	0x04, 0x1c
        /*00ae*/ 	.short	(.L_6989 - .L_6988)


	//   ....[0]....
.L_6988:
        /*00b0*/ 	.word	0x00000110


	//   ....[1]....
        /*00b4*/ 	.word	0x000069f0


	//   ....[2]....
        /*00b8*/ 	.word	0x00006b40


	//   ....[3]....
        /*00bc*/ 	.word	0x00006c60


	//----- nvinfo : EIATTR_CRS_STACK_SIZE
	.align		4
.L_6989:
        /*00c0*/ 	.byte	0x04, 0x1e
        /*00c2*/ 	.short	(.L_6991 - .L_6990)
.L_6990:
        /*00c4*/ 	.word	0x00000000


	//----- nvinfo : EIATTR_CBANK_PARAM_SIZE
	.align		4
.L_6991:
        /*00c8*/ 	.byte	0x03, 0x19
        /*00ca*/ 	.short	0x0048


	//----- nvinfo : EIATTR_PARAM_CBANK
	.align		4
        /*00cc*/ 	.byte	0x04, 0x0a
        /*00ce*/ 	.short	(.L_6993 - .L_6992)
	.align		4
.L_6992:
        /*00d0*/ 	.word	index@(.nv.constant0.contiguous_logsumexp2_i8)
        /*00d4*/ 	.short	0x0380
        /*00d6*/ 	.short	0x0048


	//----- nvinfo : EIATTR_SW_WAR
	.align		4
.L_6993:
        /*00d8*/ 	.byte	0x04, 0x36
        /*00da*/ 	.short	(.L_6995 - .L_6994)
.L_6994:
        /*00dc*/ 	.word	0x00000008
.L_6995:


//--------------------- .nv.info.uncontiguous_cumulate_logsumexp_i8 --------------------------
	.section	.nv.info.uncontiguous_cumulate_logsumexp_i8,"",@"SHT_CUDA_INFO"
	.sectionflags	@""
	.align	4


	//----- nvinfo : EIATTR_CUDA_API_VERSION
	.align		4
        /*0000*/ 	.byte	0x04, 0x37
        /*0002*/ 	.short	(.L_6997 - .L_6996)
.L_6996:
        /*0004*/ 	.word	0x00000082


	//----- nvinfo : EIATTR_KPARAM_INFO
	.align		4
.L_6997:
        /*0008*/ 	.byte	0x04, 0x17
        /*000a*/ 	.short	(.L_6999 - .L_6998)
.L_6998:
        /*000c*/ 	.word	0x00000000
        /*0010*/ 	.short	0x0005
        /*0012*/ 	.short	0x0028
        /*0014*/ 	.byte	0x00, 0xf0, 0x21, 0x00


	//----- nvinfo : EIATTR_KPARAM_INFO
	.align		4
.L_6999:
        /*0018*/ 	.byte	0x04, 0x17
        /*001a*/ 	.short	(.L_7001 - .L_7000)
.L_7000:
        /*001c*/ 	.word	0x00000000
        /*0020*/ 	.short	0x0004
        /*0022*/ 	.short	0x0020
        /*0024*/ 	.byte	0x00, 0xf0, 0x21, 0x00


	//----- nvinfo : EIATTR_KPARAM_INFO
	.align		4
.L_7001:
        /*0028*/ 	.byte	0x04, 0x17
        /*002a*/ 	.short	(.L_7003 - .L_7002)
.L_7002:
        /*002c*/ 	.word	0x00000000
        /*0030*/ 	.short	0x0003
        /*0032*/ 	.short	0x0018
        /*0034*/ 	.byte	0x00, 0xf5, 0x21, 0x00


	//----- nvinfo : EIATTR_KPARAM_INFO
	.align		4
.L_7003:
        /*0038*/ 	.byte	0x04, 0x17
        /*003a*/ 	.short	(.L_7005 - .L_7004)
.L_7004:
        /*003c*/ 	.word	0x00000000
        /*0040*/ 	.short	0x0002
        /*0042*/ 	.short	0x0010
        /*0044*/ 	.byte	0x00, 0xf5, 0x21, 0x00


	//----- nvinfo : EIATTR_KPARAM_INFO
	.align		4
.L_7005:
        /*0048*/ 	.byte	0x04, 0x17
        /*004a*/ 	.short	(.L_7007 - .L_7006)
.L_7006:
        /*004c*/ 	.word	0x00000000
        /*0050*/ 	.short	0x0001
        /*0052*/ 	.short	0x0008
        /*0054*/ 	.byte	0x00, 0xf5, 0x21, 0x00


	//----- nvinfo : EIATTR_KPARAM_INFO
	.align		4
.L_7007:
        /*0058*/ 	.byte	0x04, 0x17
        /*005a*/ 	.short	(.L_7009 - .L_7008)
.L_7008:
        /*005c*/ 	.word	0x00000000
        /*0060*/ 	.short	0x0000
        /*0062*/ 	.short	0x0000
        /*0064*/ 	.byte	0x00, 0xf5, 0x21, 0x00


	//----- nvinfo : EIATTR_SPARSE_MMA_MASK
	.align		4
.L_7009:
        /*0068*/ 	.byte	0x03, 0x50
        /*006a*/ 	.short	0x0000


	//----- nvinfo : EIATTR_MAXREG_COUNT
	.align		4
        /*006c*/ 	.byte	0x03, 0x1b
        /*006e*/ 	.short	0x00ff


	//----- nvinfo : EIATTR_NUM_BARRIERS
	.align		4
        /*0070*/ 	.byte	0x02, 0x4c
        /*0072*/ 	.byte	0x01
	.zero		1


	//----- nvinfo : EIATTR_MERCURY_ISA_VERSION
	.align		4
        /*0074*/ 	.byte	0x03, 0x5f
        /*0076*/ 	.short	0x0101


	//----- nvinfo : EIATTR_INT_WARP_WIDE_INSTR_OFFSETS
	.align		4
        /*0078*/ 	.byte	0x04, 0x31
        /*007a*/ 	.short	(.L_7011 - .L_7010)


	//   ....[0]....
.L_7010:
        /*007c*/ 	.word	0x00006640


	//----- nvinfo : EIATTR_VRC_CTA_INIT_COUNT
	.align		4
.L_7011:
        /*0080*/ 	.byte	0x02, 0x4a
	.zero		1
	.zero		1


	//----- nvinfo : EIATTR_EXIT_INSTR_OFFSETS
	.align		4
        /*0084*/ 	.byte	0x04, 0x1c
        /*0086*/ 	.short	(.L_7013 - .L_7012)


	//   ....[0]....
.L_7012:
        /*0088*/ 	.word	0x000066e0


	//   ....[1]....
        /*008c*/ 	.word	0x00006830


	//   ....[2]....
        /*0090*/ 	.word	0x000068b0


	//----- nvinfo : EIATTR_CRS_STACK_SIZE
	.align		4
.L_7013:
        /*0094*/ 	.byte	0x04, 0x1e
        /*0096*/ 	.short	(.L_7015 - .L_7014)
.L_7014:
        /*0098*/ 	.word	0x00000000


	//----- nvinfo : EIATTR_CBANK_PARAM_SIZE
	.align		4
.L_7015:
        /*009c*/ 	.byte	0x03, 0x19
        /*009e*/ 	.short	0x0030


	//----- nvinfo : EIATTR_PARAM_CBANK
	.align		4
        /*00a0*/ 	.byte	0x04, 0x0a
        /*00a2*/ 	.short	(.L_7017 - .L_7016)
	.align		4
.L_7016:
        /*00a4*/ 	.word	index@(.nv.constant0.uncontiguous_cumulate_logsumexp_i8)
        /*00a8*/ 	.short	0x0380
        /*00aa*/ 	.short	0x0030


	//----- nvinfo : EIATTR_SW_WAR
	.align		4
.L_7017:
        /*00ac*/ 	.byte	0x04, 0x36
        /*00ae*/ 	.short	(.L_7019 - .L_7018)
.L_7018:
        /*00b0*/ 	.word	0x00000008
.L_7019:


//--------------------- .nv.info.uncontiguous_logsumexp_i8 --------------------------
	.section	.nv.info.uncontiguous_logsumexp_i8,"",@"SHT_CUDA_INFO"
	.sectionflags	@""
	.align	4


	//----- nvinfo : EIATTR_CUDA_API_VERSION
	.align		4
        /*0000*/ 	.byte	0x04, 0x37
        /*0002*/ 	.short	(.L_7021 - .L_7020)
.L_7020:
        /*0004*/ 	.word	0x00000082


	//----- nvinfo : EIATTR_KPARAM_INFO
	.align		4
.L_7021:
        /*0008*/ 	.byte	0x04, 0x17
        /*000a*/ 	.short	(.L_7023 - .L_7022)
.L_7022:
        /*000c*/ 	.word	0x00000000
        /*0010*/ 	.short	0x0005
        /*0012*/ 	.short	0x0028
        /*0014*/ 	.byte	0x00, 0xf0, 0x21, 0x00


	//----- nvinfo : EIATTR_KPARAM_INFO
	.align		4
.L_7023:
        /*0018*/ 	.byte	0x04, 0x17
        /*001a*/ 	.short	(.L_7025 - .L_7024)
.L_7024:
        /*001c*/ 	.word	0x00000000
        /*0020*/ 	.short	0x0004
        /*0022*/ 	.short	0x0020
        /*0024*/ 	.byte	0x00, 0xf0, 0x21, 0x00


	//----- nvinfo : EIATTR_KPARAM_INFO
	.align		4
.L_7025:
        /*0028*/ 	.byte	0x04, 0x17
        /*002a*/ 	.short	(.L_7027 - .L_7026)
.L_7026:
        /*002c*/ 	.word	0x00000000
        /*0030*/ 	.short	0x0003
        /*0032*/ 	.short	0x0018
        /*0034*/ 	.byte	0x00, 0xf5, 0x21, 0x00


	//----- nvinfo : EIATTR_KPARAM_INFO
	.align		4
.L_7027:
        /*0038*/ 	.byte	0x04, 0x17
        /*003a*/ 	.short	(.L_7029 - .L_7028)
.L_7028:
        /*003c*/ 	.word	0x00000000
        /*0040*/ 	.short	0x0002
        /*0042*/ 	.short	0x0010
        /*0044*/ 	.byte	0x00, 0xf5, 0x21, 0x00


	//----- nvinfo : EIATTR_KPARAM_INFO
	.align		4
.L_7029:
        /*0048*/ 	.byte	0x04, 0x17
        /*004a*/ 	.short	(.L_7031 - .L_7030)
.L_7030:
        /*004c*/ 	.word	0x00000000
        /*0050*/ 	.short	0x0001
        /*0052*/ 	.short	0x0008
        /*0054*/ 	.byte	0x00, 0xf5, 0x21, 0x00


	//----- nvinfo : EIATTR_KPARAM_INFO
	.align		4
.L_7031:
        /*0058*/ 	.byte	0x04, 0x17
        /*005a*/ 	.short	(.L_7033 - .L_7032)
.L_7032:
        /*005c*/ 	.word	0x00000000
        /*0060*/ 	.short	0x0000
        /*0062*/ 	.short	0x0000
        /*0064*/ 	.byte	0x00, 0xf5, 0x21, 0x00


	//----- nvinfo : EIATTR_SPARSE_MMA_MASK
	.align		4
.L_7033:
        /*0068*/ 	.byte	0x03, 0x50
        /*006a*/ 	.short	0x0000


	//----- nvinfo : EIATTR_MAXREG_COUNT
	.align		4
        /*006c*/ 	.byte	0x03, 0x1b
        /*006e*/ 	.short	0x00ff


	//----- nvinfo : EIATTR_NUM_BARRIERS
	.align		4
        /*0070*/ 	.byte	0x02, 0x4c
        /*0072*/ 	.byte	0x01
	.zero		1


	//----- nvinfo : EIATTR_MERCURY_ISA_VERSION
	.align		4
        /*0074*/ 	.byte	0x03, 0x5f
        /*0076*/ 	.short	0x0101


	//----- nvinfo : EIATTR_INT_WARP_WIDE_INSTR_OFFSETS
	.align		4
        /*0078*/ 	.byte	0x04, 0x31
        /*007a*/ 	.short	(.L_7035 - .L_7034)


	//   ....[0]....
.L_7034:
        /*007c*/ 	.word	0x00006840


	//----- nvinfo : EIATTR_VRC_CTA_INIT_COUNT
	.align		4
.L_7035:
        /*0080*/ 	.byte	0x02, 0x4a
	.zero		1
	.zero		1


	//----- nvinfo : EIATTR_EXIT_INSTR_OFFSETS
	.align		4
        /*0084*/ 	.byte	0x04, 0x1c
        /*0086*/ 	.short	(.L_7037 - .L_7036)


	//   ....[0]....
.L_7036:
        /*0088*/ 	.word	0x000068e0


	//   ....[1]....
        /*008c*/ 	.word	0x00006a30


	//   ....[2]....
        /*0090*/ 	.word	0x00006ab0


	//----- nvinfo : EIATTR_CRS_STACK_SIZE
	.align		4
.L_7037:
        /*0094*/ 	.byte	0x04, 0x1e
        /*0096*/ 	.short	(.L_7039 - .L_7038)
.L_7038:
        /*0098*/ 	.word	0x00000000


	//----- nvinfo : EIATTR_CBANK_PARAM_SIZE
	.align		4
.L_7039:
        /*009c*/ 	.byte	0x03, 0x19
        /*009e*/ 	.short	0x0030


	//----- nvinfo : EIATTR_PARAM_CBANK
	.align		4
        /*00a0*/ 	.byte	0x04, 0x0a
        /*00a2*/ 	.short	(.L_7041 - .L_7040)
	.align		4
.L_7040:
        /*00a4*/ 	.word	index@(.nv.constant0.uncontiguous_logsumexp_i8)
        /*00a8*/ 	.short	0x0380
        /*00aa*/ 	.short	0x0030


	//----- nvinfo : EIATTR_SW_WAR
	.align		4
.L_7041:
        /*00ac*/ 	.byte	0x04, 0x36
        /*00ae*/ 	.short	(.L_7043 - .L_7042)
.L_7042:
        /*00b0*/ 	.word	0x00000008
.L_7043:


//--------------------- .nv.info.contiguous_cumulate_logsumexp_i8 --------------------------
	.section	.nv.info.contiguous_cumulate_logsumexp_i8,"",@"SHT_CUDA_INFO"
	.sectionflags	@""
	.align	4


	//----- nvinfo : EIATTR_CUDA_API_VERSION
	.align		4
        /*0000*/ 	.byte	0x04, 0x37
        /*0002*/ 	.short	(.L_7045 - .L_7044)
.L_7044:
        /*0004*/ 	.word	0x00000082


	//----- nvinfo : EIATTR_KPARAM_INFO
	.align		4
.L_7045:
        /*0008*/ 	.byte	0x04, 0x17
        /*000a*/ 	.short	(.L_7047 - .L_7046)
.L_7046:
        /*000c*/ 	.word	0x00000000
        /*0010*/ 	.short	0x0002
        /*0012*/ 	.short	0x0010
        /*0014*/ 	.byte	0x00, 0xf0, 0x21, 0x00


	//----- nvinfo : EIATTR_KPARAM_INFO
	.align		4
.L_7047:
        /*0018*/ 	.byte	0x04, 0x17
        /*001a*/ 	.short	(.L_7049 - .L_7048)
.L_7048:
        /*001c*/ 	.word	0x00000000
        /*0020*/ 	.short	0x0001
        /*0022*/ 	.short	0x0008
        /*0024*/ 	.byte	0x00, 0xf5, 0x21, 0x00


	//----- nvinfo : EIATTR_KPARAM_INFO
	.align		4
.L_7049:
        /*0028*/ 	.byte	0x04, 0x17
        /*002a*/ 	.short	(.L_7051 - .L_7050)
.L_7050:
        /*002c*/ 	.word	0x00000000
        /*0030*/ 	.short	0x0000
        /*0032*/ 	.short	0x0000
        /*0034*/ 	.byte	0x00, 0xf5, 0x21, 0x00


	//----- nvinfo : EIATTR_SPARSE_MMA_MASK
	.align		4
.L_7051:
        /*0038*/ 	.byte	0x03, 0x50
        /*003a*/ 	.short	0x0000


	//----- nvinfo : EIATTR_MAXREG_COUNT
	.align		4
        /*003c*/ 	.byte	0x03, 0x1b
        /*003e*/ 	.short	0x00ff


	//----- nvinfo : EIATTR_NUM_BARRIERS
	.align		4
        /*0040*/ 	.byte	0x02, 0x4c
        /*0042*/ 	.byte	0x01
	.zero		1


	//----- nvinfo : EIATTR_MERCURY_ISA_VERSION
	.align		4
        /*0044*/ 	.byte	0x03, 0x5f
        /*0046*/ 	.short	0x0101


	//----- nvinfo : EIATTR_INT_WARP_WIDE_INSTR_OFFSETS
	.align		4
        /*0048*/ 	.byte	0x04, 0x31
        /*004a*/ 	.short	(.L_7053 - .L_7052)


	//   ....[0]....
.L_7052:
        /*004c*/ 	.word	0x000002a0


	//----- nvinfo : EIATTR_VRC_CTA_INIT_COUNT
	.align		4
.L_7053:
        /*0050*/ 	.byte	0x02, 0x4a
	.zero		1
	.zero		1


	//----- nvinfo : EIATTR_EXIT_INSTR_OFFSETS
	.align		4
        /*0054*/ 	.byte	0x04, 0x1c
        /*0056*/ 	.short	(.L_7055 - .L_7054)


	//   ....[0]....
.L_7054:
        /*0058*/ 	.word	0x00000340


	//   ....[1]....
        /*005c*/ 	.word	0x00000490


	//   ....[2]....
        /*0060*/ 	.word	0x00000510


	//----- nvinfo : EIATTR_CRS_STACK_SIZE
	.align		4
.L_7055:
        /*0064*/ 	.byte	0x04, 0x1e
        /*0066*/ 	.short	(.L_7057 - .L_7056)
.L_7056:
        /*0068*/ 	.word	0x00000000


	//----- nvinfo : EIATTR_CBANK_PARAM_SIZE
	.align		4
.L_7057:
        /*006c*/ 	.byte	0x03, 0x19
        /*006e*/ 	.short	0x0018


	//----- nvinfo : EIATTR_PARAM_CBANK
	.align		4
        /*0070*/ 	.byte	0x04, 0x0a
        /*0072*/ 	.short	(.L_7059 - .L_7058)
	.align		4
.L_7058:
        /*0074*/ 	.word	index@(.nv.constant0.contiguous_cumulate_logsumexp_i8)
        /*0078*/ 	.short	0x0380
        /*007a*/ 	.short	0x0018


	//----- nvinfo : EIATTR_SW_WAR
	.align		4
.L_7059:
        /*007c*/ 	.byte	0x04, 0x36
        /*007e*/ 	.short	(.L_7061 - .L_7060)
.L_7060:
        /*0080*/ 	.word	0x00000008
.L_7061:


//--------------------- .nv.info.contiguous_logsumexp_i8 --------------------------
	.section	.nv.info.contiguous_logsumexp_i8,"",@"SHT_CUDA_INFO"
	.sectionflags	@""
	.align	4


	//----- nvinfo : EIATTR_CUDA_API_VERSION
	.align		4
        /*0000*/ 	.byte	0x04, 0x37
        /*0002*/ 	.short	(.L_7063 - .L_7062)
.L_7062:
        /*0004*/ 	.word	0x00000082


	//----- nvinfo : EIATTR_KPARAM_INFO
	.align		4
.L_7063:
        /*0008*/ 	.byte	0x04, 0x17
        /*000a*/ 	.short	(.L_7065 - .L_7064)
.L_7064:
        /*000c*/ 	.word	0x00000000
        /*0010*/ 	.short	0x0002
        /*0012*/ 	.short	0x0010
        /*0014*/ 	.byte	0x00, 0xf0, 0x21, 0x00


	//----- nvinfo : EIATTR_KPARAM_INFO
	.align		4
.L_7065:
        /*0018*/ 	.byte	0x04, 0x17
        /*001a*/ 	.short	(.L_7067 - .L_7066)
.L_7066:
        /*001c*/ 	.word	0x00000000
        /*0020*/ 	.short	0x0001
        /*0022*/ 	.short	0x0008
        /*0024*/ 	.byte	0x00, 0xf5, 0x21, 0x00


	//----- nvinfo : EIATTR_KPARAM_INFO
	.align		4
.L_7067:
        /*0028*/ 	.byte	0x04, 0x17
        /*002a*/ 	.short	(.L_7069 - .L_7068)
.L_7068:
        /*002c*/ 	.word	0x00000000
        /*0030*/ 	.short	0x0000
        /*0032*/ 	.short	0x0000
        /*0034*/ 	.byte	0x00, 0xf5, 0x21, 0x00


	//----- nvinfo : EIATTR_SPARSE_MMA_MASK
	.align		4
.L_7069:
        /*0038*/ 	.byte	0x03, 0x50
        /*003a*/ 	.short	0x0000


	//----- nvinfo : EIATTR_MAXREG_COUNT
	.align		4
        /*003c*/ 	.byte	0x03, 0x1b
        /*003e*/ 	.short	0x00ff


	//----- nvinfo : EIATTR_NUM_BARRIERS
	.align		4
        /*0040*/ 	.byte	0x02, 0x4c
        /*0042*/ 	.byte	0x01
	.zero		1


	//----- nvinfo : EIATTR_MERCURY_ISA_VERSION
	.align		4
        /*0044*/ 	.byte	0x03, 0x5f
        /*0046*/ 	.short	0x0101


	//----- nvinfo : EIATTR_INT_WARP_WIDE_INSTR_OFFSETS
	.align		4
        /*0048*/ 	.byte	0x04, 0x31
        /*004a*/ 	.short	(.L_7071 - .L_7070)


	//   ....[0]....
.L_7070:
        /*004c*/ 	.word	0x000004b0


	//----- nvinfo : EIATTR_VRC_CTA_INIT_COUNT
	.align		4
.L_7071:
        /*0050*/ 	.byte	0x02, 0x4a
	.zero		1
	.zero		1


	//----- nvinfo : EIATTR_EXIT_INSTR_OFFSETS
	.align		4
        /*0054*/ 	.byte	0x04, 0x1c
        /*0056*/ 	.short	(.L_7073 - .L_7072)


	//   ....[0]....
.L_7072:
        /*0058*/ 	.word	0x00000550


	//   ....[1]....
        /*005c*/ 	.word	0x000006a0


	//   ....[2]....
        /*0060*/ 	.word	0x00000720


	//----- nvinfo : EIATTR_CRS_STACK_SIZE
	.align		4
.L_7073:
        /*0064*/ 	.byte	0x04, 0x1e
        /*0066*/ 	.short	(.L_7075 - .L_7074)
.L_7074:
        /*0068*/ 	.word	0x00000000


	//----- nvinfo : EIATTR_CBANK_PARAM_SIZE
	.align		4
.L_7075:
        /*006c*/ 	.byte	0x03, 0x19
        /*006e*/ 	.short	0x0018


	//----- nvinfo : EIATTR_PARAM_CBANK
	.align		4
        /*0070*/ 	.byte	0x04, 0x0a
        /*0072*/ 	.short	(.L_7077 - .L_7076)
	.align		4
.L_7076:
        /*0074*/ 	.word	index@(.nv.constant0.contiguous_logsumexp_i8)
        /*0078*/ 	.short	0x0380
        /*007a*/ 	.short	0x0018


	//----- nvinfo : EIATTR_SW_WAR
	.align		4
.L_7077:
        /*007c*/ 	.byte	0x04, 0x36
        /*007e*/ 	.short	(.L_7079 - .L_7078)
.L_7078:
        /*0080*/ 	.word	0x00000008
.L_7079:


//--------------------- .nv.info.contiguous_logsumexp33_bool --------------------------
	.section	.nv.info.contiguous_logsumexp33_bool,"",@"SHT_CUDA_INFO"
	.sectionflags	@""
	.align	4


	//----- nvinfo : EIATTR_CUDA_API_VERSION
	.align		4
        /*0000*/ 	.byte	0x04, 0x37
        /*0002*/ 	.short	(.L_7081 - .L_7080)
.L_7080:
        /*0004*/ 	.word	0x00000082


	//----- nvinfo : EIATTR_KPARAM_INFO
	.align		4
.L_7081:
        /*0008*/ 	.byte	0x04, 0x17
        /*000a*/ 	.short	(.L_7083 - .L_7082)
.L_7082:
        /*000c*/ 	.word	0x00000000
        /*0010*/ 	.short	0x0004
        /*0012*/ 	.short	0x0020
        /*0014*/ 	.byte	0x00, 0xf0, 0x21, 0x00


	//----- nvinfo : EIATTR_KPARAM_INFO
	.align		4
.L_7083:
        /*0018*/ 	.byte	0x04, 0x17
        /*001a*/ 	.short	(.L_7085 - .L_7084)
.L_7084:
        /*001c*/ 	.word	0x00000000
        /*0020*/ 	.short	0x0003
        /*0022*/ 	.short	0x0018
        /*0024*/ 	.byte	0x00, 0xf0, 0x21, 0x00


	//----- nvinfo : EIATTR_KPARAM_INFO
	.align		4
.L_7085:
        /*0028*/ 	.byte	0x04, 0x17
        /*002a*/ 	.short	(.L_7087 - .L_7086)
.L_7086:
        /*002c*/ 	.word	0x00000000
        /*0030*/ 	.short	0x0002
        /*0032*/ 	.short	0x0010
        /*0034*/ 	.byte	0x00, 0xf0, 0x21, 0x00


	//----- nvinfo : EIATTR_KPARAM_INFO
	.align		4
.L_7087:
        /*0038*/ 	.byte	0x04, 0x17
        /*003a*/ 	.short	(.L_7089 - .L_7088)
.L_7088:
        /*003c*/ 	.word	0x00000000
        /*0040*/ 	.short	0x0001
        /*0042*/ 	.short	0x0008
        /*0044*/ 	.byte	0x00, 0xf5, 0x21, 0x00


	//----- nvinfo : EIATTR_KPARAM_INFO
	.align		4
.L_7089:
        /*0048*/ 	.byte	0x04, 0x17
        /*004a*/ 	.short	(.L_7091 - .L_7090)
.L_7090:
        /*004c*/ 	.word	0x00000000
        /*0050*/ 	.short	0x0000
        /*0052*/ 	.short	0x0000
        /*0054*/ 	.byte	0x00, 0xf5, 0x21, 0x00


	//----- nvinfo : EIATTR_SPARSE_MMA_MASK
	.align		4
.L_7091:
        /*0058*/ 	.byte	0x03, 0x50
        /*005a*/ 	.short	0x0000


	//----- nvinfo : EIATTR_MAXREG_COUNT
	.align		4
        /*005c*/ 	.byte	0x03, 0x1b
        /*005e*/ 	.short	0x00ff


	//----- nvinfo : EIATTR_NUM_BARRIERS
	.align		4
        /*0060*/ 	.byte	0x02, 0x4c
        /*0062*/ 	.byte	0x01
	.zero		1


	//----- nvinfo : EIATTR_MERCURY_ISA_VERSION
	.align		4
        /*0064*/ 	.byte	0x03, 0x5f
        /*0066*/ 	.short	0x0101


	//----- nvinfo : EIATTR_VRC_CTA_INIT_COUNT
	.align		4
        /*0068*/ 	.byte	0x02, 0x4a
	.zero		1
	.zero		1


	//----- nvinfo : EIATTR_EXIT_INSTR_OFFSETS
	.align		4
        /*006c*/ 	.byte	0x04, 0x1c
        /*006e*/ 	.short	(.L_7093 - .L_7092)


	//   ....[0]....
.L_7092:
        /*0070*/ 	.word	0x00000150


	//   ....[1]....
        /*0074*/ 	.word	0x000001e0


	//   ....[2]....
        /*0078*/ 	.word	0x00000b10


	//----- nvinfo : EIATTR_CBANK_PARAM_SIZE
	.align		4
.L_7093:
        /*007c*/ 	.byte	0x03, 0x19
        /*007e*/ 	.short	0x0028


	//----- nvinfo : EIATTR_PARAM_CBANK
	.align		4
        /*0080*/ 	.byte	0x04, 0x0a
        /*0082*/ 	.short	(.L_7095 - .L_7094)
	.align		4
.L_7094:
        /*0084*/ 	.word	index@(.nv.constant0.contiguous_logsumexp33_bool)
        /*0088*/ 	.short	0x0380
        /*008a*/ 	.short	0x0028


	//----- nvinfo : EIATTR_SW_WAR
	.align		4
.L_7095:
        /*008c*/ 	.byte	0x04, 0x36
        /*008e*/ 	.short	(.L_7097 - .L_7096)
.L_7096:
        /*0090*/ 	.word	0x00000008
.L_7097:


//--------------------- .nv.info.contiguous_logsumexp3_bool --------------------------
	.section	.nv.info.contiguous_logsumexp3_bool,"",@"SHT_CUDA_INFO"
	.sectionflags	@""
	.align	4


	//----- nvinfo : EIATTR_CUDA_API_VERSION
	.align		4
        /*0000*/ 	.byte	0x04, 0x37
        /*0002*/ 	.short	(.L_7099 - .L_7098)
.L_7098:
        /*0004*/ 	.word	0x00000082


	//----- nvinfo : EIATTR_KPARAM_INFO
	.align		4
.L_7099:
        /*0008*/ 	.byte	0x04, 0x17
        /*000a*/ 	.short	(.L_7101 - .L_7100)
.L_7100:
        /*000c*/ 	.word	0x00000000
        /*0010*/ 	.short	0x0006
        /*0012*/ 	.short	0x0030
        /*0014*/ 	.byte	0x00, 0xf0, 0x21, 0x00


	//----- nvinfo : EIATTR_KPARAM_INFO
	.align		4
.L_7101:
        /*0018*/ 	.byte	0x04, 0x17
        /*001a*/ 	.short	(.L_7103 - .L_7102)
.L_7102:
        /*001c*/ 	.word	0x00000000
        /*0020*/ 	.short	0x0005
        /*0022*/ 	.short	0x0028
        /*0024*/ 	.byte	0x00, 0xf0, 0x21, 0x00


	//----- nvinfo : EIATTR_KPARAM_INFO
	.align		4
.L_7103:
        /*0028*/ 	.byte	0x04, 0x17
        /*002a*/ 	.short	(.L_7105 - .L_7104)
.L_7104:
        /*002c*/ 	.word	0x00000000
        /*0030*/ 	.short	0x0004
        /*0032*/ 	.short	0x0020
        /*0034*/ 	.byte	0x00, 0xf0, 0x21, 0x00


	//----- nvinfo : EIATTR_KPARAM_INFO
	.align		4
.L_7105:
        /*0038*/ 	.byte	0x04, 0x17
        /*003a*/ 	.short	(.L_7107 - .L_7106)
.L_7106:
        /*003c*/ 	.word	0x00000000
        /*0040*/ 	.short	0x0003
        /*0042*/ 	.short	0x0018
        /*0044*/ 	.byte	0x00, 0xf5, 0x21, 0x00


	//----- nvinfo : EIATTR_KPARAM_INFO
	.align		4
.L_7107:
        /*0048*/ 	.byte	0x04, 0x17
        /*004a*/ 	.short	(.L_7109 - .L_7108)
.L_7108:
        /*004c*/ 	.word	0x00000000
        /*0050*/ 	.short	0x0002
        /*0052*/ 	.short	0x0010
        /*0054*/ 	.byte	0x00, 0xf5, 0x21, 0x00


	//----- nvinfo : EIATTR_KPARAM_INFO
	.align		4
.L_7109:
        /*0058*/ 	.byte	0x04, 0x17
        /*005a*/ 	.short	(.L_7111 - .L_7110)
.L_7110:
        /*005c*/ 	.word	0x00000000
        /*0060*/ 	.short	0x0001
        /*0062*/ 	.short	0x0008
        /*0064*/ 	.byte	0x00, 0xf5, 0x21, 0x00


	//----- nvinfo : EIATTR_KPARAM_INFO
	.align		4
.L_7111:
        /*0068*/ 	.byte	0x04, 0x17
        /*006a*/ 	.short	(.L_7113 - .L_7112)
.L_7112:
        /*006c*/ 	.word	0x00000000
        /*0070*/ 	.short	0x0000
        /*0072*/ 	.short	0x0000
        /*0074*/ 	.byte	0x00, 0xf5, 0x21, 0x00


	//----- nvinfo : EIATTR_SPARSE_MMA_MASK
	.align		4
.L_7113:
        /*0078*/ 	.byte	0x03, 0x50
        /*007a*/ 	.short	0x0000


	//----- nvinfo : EIATTR_MAXREG_COUNT
	.align		4
        /*007c*/ 	.byte	0x03, 0x1b
        /*007e*/ 	.short	0x00ff


	//----- nvinfo : EIATTR_NUM_BARRIERS
	.align		4
        /*0080*/ 	.byte	0x02, 0x4c
        /*0082*/ 	.byte	0x01
	.zero		1


	//----- nvinfo : EIATTR_MERCURY_ISA_VERSION
	.align		4
        /*0084*/ 	.byte	0x03, 0x5f
        /*0086*/ 	.short	0x0101


	//----- nvinfo : EIATTR_VRC_CTA_INIT_COUNT
	.align		4
        /*0088*/ 	.byte	0x02, 0x4a
	.zero		1
	.zero		1


	//----- nvinfo : EIATTR_EXIT_INSTR_OFFSETS
	.align		4
        /*008c*/ 	.byte	0x04, 0x1c
        /*008e*/ 	.short	(.L_7115 - .L_7114)


	//   ....[0]....
.L_7114:
        /*0090*/ 	.word	0x00000150


	//   ....[1]....
        /*0094*/ 	.word	0x000031d0


	//   ....[2]....
        /*0098*/ 	.word	0x00003b70


	//----- nvinfo : EIATTR_CRS_STACK_SIZE
	.align		4
.L_7115:
        /*009c*/ 	.byte	0x04, 0x1e
        /*009e*/ 	.short	(.L_7117 - .L_7116)
.L_7116:
        /*00a0*/ 	.word	0x00000000


	//----- nvinfo : EIATTR_CBANK_PARAM_SIZE
	.align		4
.L_7117:
        /*00a4*/ 	.byte	0x03, 0x19
        /*00a6*/ 	.short	0x0038


	//----- nvinfo : EIATTR_PARAM_CBANK
	.align		4
        /*00a8*/ 	.byte	0x04, 0x0a
        /*00aa*/ 	.short	(.L_7119 - .L_7118)
	.align		4
.L_7118:
        /*00ac*/ 	.word	index@(.nv.constant0.contiguous_logsumexp3_bool)
        /*00b0*/ 	.short	0x0380
        /*00b2*/ 	.short	0x0038


	//----- nvinfo : EIATTR_SW_WAR
	.align		4
.L_7119:
        /*00b4*/ 	.byte	0x04, 0x36
        /*00b6*/ 	.short	(.L_7121 - .L_7120)
.L_7120:
        /*00b8*/ 	.word	0x00000008
.L_7121:


//--------------------- .nv.info.contiguous_logsumexp22_bool --------------------------
	.section	.nv.info.contiguous_logsumexp22_bool,"",@"SHT_CUDA_INFO"
	.sectionflags	@""
	.align	4


	//----- nvinfo : EIATTR_CUDA_API_VERSION
	.align		4
        /*0000*/ 	.byte	0x04, 0x37
        /*0002*/ 	.short	(.L_7123 - .L_7122)
.L_7122:
        /*0004*/ 	.word	0x00000082


	//----- nvinfo : EIATTR_KPARAM_INFO
	.align		4
.L_7123:
        /*0008*/ 	.byte	0x04, 0x17
        /*000a*/ 	.short	(.L_7125 - .L_7124)
.L_7124:
        /*000c*/ 	.word	0x00000000
        /*0010*/ 	.short	0x0005
        /*0012*/ 	.short	0x0028
        /*0014*/ 	.byte	0x00, 0xf0, 0x21, 0x00


	//----- nvinfo : EIATTR_KPARAM_INFO
	.align		4
.L_7125:
        /*0018*/ 	.byte	0x04, 0x17
        /*001a*/ 	.short	(.L_7127 - .L_7126)
.L_7126:
        /*001c*/ 	.word	0x00000000
        /*0020*/ 	.short	0x0004
        /*0022*/ 	.short	0x0020
        /*0024*/ 	.byte	0x00, 0xf0, 0x21, 0x00


	//----- nvinfo : EIATTR_KPARAM_INFO
	.align		4
.L_7127:
        /*0028*/ 	.byte	0x04, 0x17
        /*002a*/ 	.short	(.L_7129 - .L_7128)
.L_7128:
        /*002c*/ 	.word	0x00000000
        /*0030*/ 	.short	0x0003
        /*0032*/ 	.short	0x0018
        /*0034*/ 	.byte	0x00, 0xf0, 0x21, 0x00


	//----- nvinfo : EIATTR_KPARAM_INFO
	.align		4
.L_7129:
        /*0038*/ 	.byte	0x04, 0x17
        /*003a*/ 	.short	(.L_7131 - .L_7130)
.L_7130:
        /*003c*/ 	.word	0x00000000
        /*0040*/ 	.short	0x0002
        /*0042*/ 	.short	0x0010
        /*0044*/ 	.byte	0x00, 0xf0, 0x21, 0x00


	//----- nvinfo : EIATTR_KPARAM_INFO
	.align		4
.L_7131:
        /*0048*/ 	.byte	0x04, 0x17
        /*004a*/ 	.short	(.L_7133 - .L_7132)
.L_7132:
        /*004c*/ 	.word	0x00000000
        /*0050*/ 	.short	0x0001
        /*0052*/ 	.short	0x0008
        /*0054*/ 	.byte	0x00, 0xf5, 0x21, 0x00


	//----- nvinfo : EIATTR_KPARAM_INFO
	.align		4
.L_7133:
        /*0058*/ 	.byte	0x04, 0x17
        /*005a*/ 	.short	(.L_7135 - .L_7134)
.L_7134:
        /*005c*/ 	.word	0x00000000
        /*0060*/ 	.short	0x0000
        /*0062*/ 	.short	0x0000
        /*0064*/ 	.byte	0x00, 0xf5, 0x21, 0x00


	//----- nvinfo : EIATTR_SPARSE_MMA_MASK
	.align		4
.L_7135:
        /*0068*/ 	.byte	0x03, 0x50
        /*006a*/ 	.short	0x0000


	//----- nvinfo : EIATTR_MAXREG_COUNT
	.align		4
        /*006c*/ 	.byte	0x03, 0x1b
        /*006e*/ 	.short	0x00ff


	//----- nvinfo : EIATTR_NUM_BARRIERS
	.align		4
        /*0070*/ 	.byte	0x02, 0x4c
        /*0072*/ 	.byte	0x01
	.zero		1


	//----- nvinfo : EIATTR_MERCURY_ISA_VERSION
	.align		4
        /*0074*/ 	.byte	0x03, 0x5f
        /*0076*/ 	.short	0x0101


	//----- nvinfo : EIATTR_VRC_CTA_INIT_COUNT
	.align		4
        /*0078*/ 	.byte	0x02, 0x4a
	.zero		1
	.zero		1


	//----- nvinfo : EIATTR_EXIT_INSTR_OFFSETS
	.align		4
        /*007c*/ 	.byte	0x04, 0x1c
        /*007e*/ 	.short	(.L_7137 - .L_7136)


	//   ....[0]....
.L_7136:
        /*0080*/ 	.word	0x00000110


	//   ....[1]....
        /*0084*/ 	.word	0x000004b0


	//   ....[2]....
        /*0088*/ 	.word	0x00000600


	//   ....[3]....
        /*008c*/ 	.word	0x00000720


	//----- nvinfo : EIATTR_CRS_STACK_SIZE
	.align		4
.L_7137:
        /*0090*/ 	.byte	0x04, 0x1e
        /*0092*/ 	.short	(.L_7139 - .L_7138)
.L_7138:
        /*0094*/ 	.word	0x00000000


	//----- nvinfo : EIATTR_CBANK_PARAM_SIZE
	.align		4
.L_7139:
        /*0098*/ 	.byte	0x03, 0x19
        /*009a*/ 	.short	0x0030


	//----- nvinfo : EIATTR_PARAM_CBANK
	.align		4
        /*009c*/ 	.byte	0x04, 0x0a
        /*009e*/ 	.short	(.L_7141 - .L_7140)
	.align		4
.L_7140:
        /*00a0*/ 	.word	index@(.nv.constant0.contiguous_logsumexp22_bool)
        /*00a4*/ 	.short	0x0380
        /*00a6*/ 	.short	0x0030


	//----- nvinfo : EIATTR_SW_WAR
	.align		4
.L_7141:
        /*00a8*/ 	.byte	0x04, 0x36
        /*00aa*/ 	.short	(.L_7143 - .L_7142)
.L_7142:
        /*00ac*/ 	.word	0x00000008
.L_7143:


//--------------------- .nv.info.contiguous_logsumexp2_bool --------------------------
	.section	.nv.info.contiguous_logsumexp2_bool,"",@"SHT_CUDA_INFO"
	.sectionflags	@""
	.align	4


	//----- nvinfo : EIATTR_CUDA_API_VERSION
	.align		4
        /*0000*/ 	.byte	0x04, 0x37
        /*0002*/ 	.short	(.L_7145 - .L_7144)
.L_7144:
        /*0004*/ 	.word	0x00000082


	//----- nvinfo : EIATTR_KPARAM_INFO
	.align		4
.L_7145:
        /*0008*/ 	.byte	0x04, 0x17
        /*000a*/ 	.short	(.L_7147 - .L_7146)
.L_7146:
        /*000c*/ 	.word	0x00000000
        /*0010*/ 	.short	0x0008
        /*0012*/ 	.short	0x0040
        /*0014*/ 	.byte	0x00, 0xf0, 0x21, 0x00


	//----- nvinfo : EIATTR_KPARAM_INFO
	.align		4
.L_7147:
        /*0018*/ 	.byte	0x04, 0x17
        /*001a*/ 	.short	(.L_7149 - .L_7148)
.L_7148:
        /*001c*/ 	.word	0x00000000
        /*0020*/ 	.short	0x0007
        /*0022*/ 	.short	0x0038
        /*0024*/ 	.byte	0x00, 0xf0, 0x21, 0x00


	//----- nvinfo : EIATTR_KPARAM_INFO
	.align		4
.L_7149:
        /*0028*/ 	.byte	0x04, 0x17
        /*002a*/ 	.short	(.L_7151 - .L_7150)
.L_7150:
        /*002c*/ 	.word	0x00000000
        /*0030*/ 	.short	0x0006
        /*0032*/ 	.short	0x0030
        /*0034*/ 	.byte	0x00, 0xf0, 0x21, 0x00


	//----- nvinfo : EIATTR_KPARAM_INFO
	.align		4
.L_7151:
        /*0038*/ 	.byte	0x04, 0x17
        /*003a*/ 	.short	(.L_7153 - .L_7152)
.L_7152:
        /*003c*/ 	.word	0x00000000
        /*0040*/ 	.short	0x0005
        /*0042*/ 	.short	0x0028
        /*0044*/ 	.byte	0x00, 0xf0, 0x21, 0x00


	//----- nvinfo : EIATTR_KPARAM_INFO
	.align		4
.L_7153:
        /*0048*/ 	.byte	0x04, 0x17
        /*004a*/ 	.short	(.L_7155 - .L_7154)
.L_7154:
        /*004c*/ 	.word	0x00000000
        /*0050*/ 	.short	0x0004
        /*0052*/ 	.short	0x0020
        /*0054*/ 	.byte	0x00, 0xf0, 0x21, 0x00


	//----- nvinfo : EIATTR_KPARAM_INFO
	.align		4
.L_7155:
        /*0058*/ 	.byte	0x04, 0x17
        /*005a*/ 	.short	(.L_7157 - .L_7156)
.L_7156:
        /*005c*/ 	.word	0x00000000
        /*0060*/ 	.short	0x0003
        /*0062*/ 	.short	0x0018
        /*0064*/ 	.byte	0x00, 0xf5, 0x21, 0x00


	//----- nvinfo : EIATTR_KPARAM_INFO
	.align		4
.L_7157:
        /*0068*/ 	.byte	0x04, 0x17
        /*006a*/ 	.short	(.L_7159 - .L_7158)
.L_7158:
        /*006c*/ 	.word	0x00000000
        /*0070*/ 	.short	0x0002
        /*0072*/ 	.short	0x0010
        /*0074*/ 	.byte	0x00, 0xf5, 0x21, 0x00


	//----- nvinfo : EIATTR_KPARAM_INFO
	.align		4
.L_7159:
        /*0078*/ 	.byte	0x04, 0x17
        /*007a*/ 	.short	(.L_7161 - .L_7160)
.L_7160:
        /*007c*/ 	.word	0x00000000
        /*0080*/ 	.short	0x0001
        /*0082*/ 	.short	0x0008
        /*0084*/ 	.byte	0x00, 0xf5, 0x21, 0x00


	//----- nvinfo : EIATTR_KPARAM_INFO
	.align		4
.L_7161:
        /*0088*/ 	.byte	0x04, 0x17
        /*008a*/ 	.short	(.L_7163 - .L_7162)
.L_7162:
        /*008c*/ 	.word	0x00000000
        /*0090*/ 	.short	0x0000
        /*0092*/ 	.short	0x0000
        /*0094*/ 	.byte	0x00, 0xf5, 0x21, 0x00


	//----- nvinfo : EIATTR_SPARSE_MMA_MASK
	.align		4
.L_7163:
        /*0098*/ 	.byte	0x03, 0x50
        /*009a*/ 	.short	0x0000


	//----- nvinfo : EIATTR_MAXREG_COUNT
	.align		4
        /*009c*/ 	.byte	0x03, 0x1b
        /*009e*/ 	.short	0x00ff


	//----- nvinfo : EIATTR_NUM_BARRIERS
	.align		4
        /*00a0*/ 	.byte	0x02, 0x4c
        /*00a2*/ 	.byte	0x01
	.zero		1


	//----- nvinfo : EIATTR_MERCURY_ISA_VERSION
	.align		4
        /*00a4*/ 	.byte	0x03, 0x5f
        /*00a6*/ 	.short	0x0101


	//----- nvinfo : EIATTR_VRC_CTA_INIT_COUNT
	.align		4
        /*00a8*/ 	.byte	0x02, 0x4a
	.zero		1
	.zero		1


	//----- nvinfo : EIATTR_EXIT_INSTR_OFFSETS
	.align		4
        /*00ac*/ 	.byte	0x04, 0x1c
        /*00ae*/ 	.short	(.L_7165 - .L_7164)


	//   ....[0]....
.L_7164:
        /*00b0*/ 	.word	0x00000110


	//   ....[1]....
        /*00b4*/ 	.word	0x000069f0


	//   ....[2]....
        /*00b8*/ 	.word	0x00006b40


	//   ....[3]....
        /*00bc*/ 	.word	0x00006c60


	//----- nvinfo : EIATTR_CRS_STACK_SIZE
	.align		4
.L_7165:
        /*00c0*/ 	.byte	0x04, 0x1e
        /*00c2*/ 	.short	(.L_7167 - .L_7166)
.L_7166:
        /*00c4*/ 	.word	0x00000000


	//----- nvinfo : EIATTR_CBANK_PARAM_SIZE
	.align		4
.L_7167:
        /*00c8*/ 	.byte	0x03, 0x19
        /*00ca*/ 	.short	0x0048


	//----- nvinfo : EIATTR_PARAM_CBANK
	.align		4
        /*00cc*/ 	.byte	0x04, 0x0a
        /*00ce*/ 	.short	(.L_7169 - .L_7168)
	.align		4
.L_7168:
        /*00d0*/ 	.word	index@(.nv.constant0.contiguous_logsumexp2_bool)
        /*00d4*/ 	.short	0x0380
        /*00d6*/ 	.short	0x0048


	//----- nvinfo : EIATTR_SW_WAR
	.align		4
.L_7169:
        /*00d8*/ 	.byte	0x04, 0x36
        /*00da*/ 	.short	(.L_7171 - .L_7170)
.L_7170:
        /*00dc*/ 	.word	0x00000008
.L_7171:


//--------------------- .nv.info.uncontiguous_cumulate_logsumexp_bool --------------------------
	.section	.nv.info.uncontiguous_cumulate_logsumexp_bool,"",@"SHT_CUDA_INFO"
	.sectionflags	@""
	.align	4


	//----- nvinfo : EIATTR_CUDA_API_VERSION
	.align		4
        /*0000*/ 	.byte	0x04, 0x37
        /*0002*/ 	.short	(.L_7173 - .L_7172)
.L_7172:
        /*0004*/ 	.word	0x00000082


	//----- nvinfo : EIATTR_KPARAM_INFO
	.align		4
.L_7173:
        /*0008*/ 	.byte	0x04, 0x17
        /*000a*/ 	.short	(.L_7175 - .L_7174)
.L_7174:
        /*000c*/ 	.word	0x00000000
        /*0010*/ 	.short	0x0005
        /*0012*/ 	.short	0x0028
        /*0014*/ 	.byte	0x00, 0xf0, 0x21, 0x00


	//----- nvinfo : EIATTR_KPARAM_INFO
	.align		4
.L_7175:
        /*0018*/ 	.byte	0x04, 0x17
        /*001a*/ 	.short	(.L_7177 - .L_7176)
.L_7176:
        /*001c*/ 	.word	0x00000000
        /*0020*/ 	.short	0x0004
        /*0022*/ 	.short	0x0020
        /*0024*/ 	.byte	0x00, 0xf0, 0x21, 0x00


	//----- nvinfo : EIATTR_KPARAM_INFO
	.align		4
.L_7177:
        /*0028*/ 	.byte	0x04, 0x17
        /*002a*/ 	.short	(.L_7179 - .L_7178)
.L_7178:
        /*002c*/ 	.word	0x00000000
        /*0030*/ 	.short	0x0003
        /*0032*/ 	.short	0x0018
        /*0034*/ 	.byte	0x00, 0xf5, 0x21, 0x00


	//----- nvinfo : EIATTR_KPARAM_INFO
	.align		4
.L_7179:
        /*0038*/ 	.byte	0x04, 0x17
        /*003a*/ 	.short	(.L_7181 - .L_7180)
.L_7180:
        /*003c*/ 	.word	0x00000000
        /*0040*/ 	.short	0x0002
        /*0042*/ 	.short	0x0010
        /*0044*/ 	.byte	0x00, 0xf5, 0x21, 0x00


	//----- nvinfo : EIATTR_KPARAM_INFO
	.align		4
.L_7181:
        /*0048*/ 	.byte	0x04, 0x17
        /*004a*/ 	.short	(.L_7183 - .L_7182)
.L_7182:
        /*004c*/ 	.word	0x00000000
        /*0050*/ 	.short	0x0001
        /*0052*/ 	.short	0x0008
        /*0054*/ 	.byte	0x00, 0xf5, 0x21, 0x00


	//----- nvinfo : EIATTR_KPARAM_INFO
	.align		4
.L_7183:
        /*0058*/ 	.byte	0x04, 0x17
        /*005a*/ 	.short	(.L_7185 - .L_7184)
.L_7184:
        /*005c*/ 	.word	0x00000000
        /*0060*/ 	.short	0x0000
        /*0062*/ 	.short	0x0000
        /*0064*/ 	.byte	0x00, 0xf5, 0x21, 0x00


	//----- nvinfo : EIATTR_SPARSE_MMA_MASK
	.align		4
.L_7185:
        /*0068*/ 	.byte	0x03, 0x50
        /*006a*/ 	.short	0x0000


	//----- nvinfo : EIATTR_MAXREG_COUNT
	.align		4
        /*006c*/ 	.byte	0x03, 0x1b
        /*006e*/ 	.short	0x00ff


	//----- nvinfo : EIATTR_NUM_BARRIERS
	.align		4
        /*0070*/ 	.byte	0x02, 0x4c
        /*0072*/ 	.byte	0x01
	.zero		1


	//----- nvinfo : EIATTR_MERCURY_ISA_VERSION
	.align		4
        /*0074*/ 	.byte	0x03, 0x5f
        /*0076*/ 	.short	0x0101


	//----- nvinfo : EIATTR_INT_WARP_WIDE_INSTR_OFFSETS
	.align		4
        /*0078*/ 	.byte	0x04, 0x31
        /*007a*/ 	.short	(.L_7187 - .L_7186)


	//   ....[0]....
.L_7186:
        /*007c*/ 	.word	0x00006640


	//----- nvinfo : EIATTR_VRC_CTA_INIT_COUNT
	.align		4
.L_7187:
        /*0080*/ 	.byte	0x02, 0x4a
	.zero		1
	.zero		1


	//----- nvinfo : EIATTR_EXIT_INSTR_OFFSETS
	.align		4
        /*0084*/ 	.byte	0x04, 0x1c
        /*0086*/ 	.short	(.L_7189 - .L_7188)


	//   ....[0]....
.L_7188:
        /*0088*/ 	.word	0x000066e0


	//   ....[1]....
        /*008c*/ 	.word	0x00006830


	//   ....[2]....
        /*0090*/ 	.word	0x000068b0


	//----- nvinfo : EIATTR_CRS_STACK_SIZE
	.align		4
.L_7189:
        /*0094*/ 	.byte	0x04, 0x1e
        /*0096*/ 	.short	(.L_7191 - .L_7190)
.L_7190:
        /*0098*/ 	.word	0x00000000


	//----- nvinfo : EIATTR_CBANK_PARAM_SIZE
	.align		4
.L_7191:
        /*009c*/ 	.byte	0x03, 0x19
        /*009e*/ 	.short	0x0030


	//----- nvinfo : EIATTR_PARAM_CBANK
	.align		4
        /*00a0*/ 	.byte	0x04, 0x0a
        /*00a2*/ 	.short	(.L_7193 - .L_7192)
	.align		4
.L_7192:
        /*00a4*/ 	.word	index@(.nv.constant0.uncontiguous_cumulate_logsumexp_bool)
        /*00a8*/ 	.short	0x0380
        /*00aa*/ 	.short	0x0030


	//----- nvinfo : EIATTR_SW_WAR
	.align		4
.L_7193:
        /*00ac*/ 	.byte	0x04, 0x36
        /*00ae*/ 	.short	(.L_7195 - .L_7194)
.L_7194:
        /*00b0*/ 	.word	0x00000008
.L_7195:


//--------------------- .nv.info.uncontiguous_logsumexp_bool --------------------------
	.section	.nv.info.uncontiguous_logsumexp_bool,"",@"SHT_CUDA_INFO"
	.sectionflags	@""
	.align	4


	//----- nvinfo : EIATTR_CUDA_API_VERSION
	.align		4
        /*0000*/ 	.byte	0x04, 0x37
        /*0002*/ 	.short	(.L_7197 - .L_7196)
.L_7196:
        /*0004*/ 	.word	0x00000082


	//----- nvinfo : EIATTR_KPARAM_INFO
	.align		4
.L_7197:
        /*0008*/ 	.byte	0x04, 0x17
        /*000a*/ 	.short	(.L_7199 - .L_7198)
.L_7198:
        /*000c*/ 	.word	0x00000000
        /*0010*/ 	.short	0x0005
        /*0012*/ 	.short	0x0028
        /*0014*/ 	.byte	0x00, 0xf0, 0x21, 0x00


	//----- nvinfo : EIATTR_KPARAM_INFO
	.align		4
.L_7199:
        /*0018*/ 	.byte	0x04, 0x17
        /*001a*/ 	.short	(.L_7201 - .L_7200)
.L_7200:
        /*001c*/ 	.word	0x00000000
        /*0020*/ 	.short	0x0004
        /*0022*/ 	.short	0x0020
        /*0024*/ 	.byte	0x00, 0xf0, 0x21, 0x00


	//----- nvinfo : EIATTR_KPARAM_INFO
	.align		4
.L_7201:
        /*0028*/ 	.byte	0x04, 0x17
        /*002a*/ 	.short	(.L_7203 - .L_7202)
.L_7202:
        /*002c*/ 	.word	0x00000000
        /*0030*/ 	.short	0x0003
        /*0032*/ 	.short	0x0018
        /*0034*/ 	.byte	0x00, 0xf5, 0x21, 0x00


	//----- nvinfo : EIATTR_KPARAM_INFO
	.align		4
.L_7203:
        /*0038*/ 	.byte	0x04, 0x17
        /*003a*/ 	.short	(.L_7205 - .L_7204)
.L_7204:
        /*003c*/ 	.word	0x00000000
        /*0040*/ 	.short	0x0002
        /*0042*/ 	.short	0x0010
        /*0044*/ 	.byte	0x00, 0xf5, 0x21, 0x00


	//----- nvinfo : EIATTR_KPARAM_INFO
	.align		4
.L_7205:
        /*0048*/ 	.byte	0x04, 0x17
        /*004a*/ 	.short	(.L_7207 - .L_7206)
.L_7206:
        /*004c*/ 	.word	0x00000000
        /*0050*/ 	.short	0x0001
        /*0052*/ 	.short	0x0008
        /*0054*/ 	.byte	0x00, 0xf5, 0x21, 0x00


	//----- nvinfo : EIATTR_KPARAM_INFO
	.align		4
.L_7207:
        /*0058*/ 	.byte	0x04, 0x17
        /*005a*/ 	.short	(.L_7209 - .L_7208)
.L_7208:
        /*005c*/ 	.word	0x00000000
        /*0060*/ 	.short	0x0000
        /*0062*/ 	.short	0x0000
        /*0064*/ 	.byte	0x00, 0xf5, 0x21, 0x00


	//----- nvinfo : EIATTR_SPARSE_MMA_MASK
	.align		4
.L_7209:
        /*0068*/ 	.byte	0x03, 0x50
        /*006a*/ 	.short	0x0000


	//----- nvinfo : EIATTR_MAXREG_COUNT
	.align		4
        /*006c*/ 	.byte	0x03, 0x1b
        /*006e*/ 	.short	0x00ff


	//----- nvinfo : EIATTR_NUM_BARRIERS
	.align		4
        /*0070*/ 	.byte	0x02, 0x4c
        /*0072*/ 	.byte	0x01
	.zero		1


	//----- nvinfo : EIATTR_MERCURY_ISA_VERSION
	.align		4
        /*0074*/ 	.byte	0x03, 0x5f
        /*0076*/ 	.short	0x0101


	//----- nvinfo : EIATTR_INT_WARP_WIDE_INSTR_OFFSETS
	.align		4
        /*0078*/ 	.byte	0x04, 0x31
        /*007a*/ 	.short	(.L_7211 - .L_7210)


	//   ....[0]....
.L_7210:
        /*007c*/ 	.word	0x00006840


	//----- nvinfo : EIATTR_VRC_CTA_INIT_COUNT
	.align		4
.L_7211:
        /*0080*/ 	.byte	0x02, 0x4a
	.zero		1
	.zero		1


	//----- nvinfo : EIATTR_EXIT_INSTR_OFFSETS
	.align		4
        /*0084*/ 	.byte	0x04, 0x1c
        /*0086*/ 	.short	(.L_7213 - .L_7212)


	//   ....[0]....
.L_7212:
        /*0088*/ 	.word	0x000068e0


	//   ....[1]....
        /*008c*/ 	.word	0x00006a30


	//   ....[2]....
        /*0090*/ 	.word	0x00006ab0


	//----- nvinfo : EIATTR_CRS_STACK_SIZE
	.align		4
.L_7213:
        /*0094*/ 	.byte	0x04, 0x1e
        /*0096*/ 	.short	(.L_7215 - .L_7214)
.L_7214:
        /*0098*/ 	.word	0x00000000


	//----- nvinfo : EIATTR_CBANK_PARAM_SIZE
	.align		4
.L_7215:
        /*009c*/ 	.byte	0x03, 0x19
        /*009e*/ 	.short	0x0030


	//----- nvinfo : EIATTR_PARAM_CBANK
	.align		4
        /*00a0*/ 	.byte	0x04, 0x0a
        /*00a2*/ 	.short	(.L_7217 - .L_7216)
	.align		4
.L_7216:
        /*00a4*/ 	.word	index@(.nv.constant0.uncontiguous_logsumexp_bool)
        /*00a8*/ 	.short	0x0380
        /*00aa*/ 	.short	0x0030


	//----- nvinfo : EIATTR_SW_WAR
	.align		4
.L_7217:
        /*00ac*/ 	.byte	0x04, 0x36
        /*00ae*/ 	.short	(.L_7219 - .L_7218)
.L_7218:
        /*00b0*/ 	.word	0x00000008
.L_7219:


//--------------------- .nv.info.contiguous_cumulate_logsumexp_bool --------------------------
	.section	.nv.info.contiguous_cumulate_logsumexp_bool,"",@"SHT_CUDA_INFO"
	.sectionflags	@""
	.align	4


	//----- nvinfo : EIATTR_CUDA_API_VERSION
	.align		4
        /*0000*/ 	.byte	0x04, 0x37
        /*0002*/ 	.short	(.L_7221 - .L_7220)
.L_7220:
        /*0004*/ 	.word	0x00000082


	//----- nvinfo : EIATTR_KPARAM_INFO
	.align		4
.L_7221:
        /*0008*/ 	.byte	0x04, 0x17
        /*000a*/ 	.short	(.L_7223 - .L_7222)
.L_7222:
        /*000c*/ 	.word	0x00000000
        /*0010*/ 	.short	0x0002
        /*0012*/ 	.short	0x0010
        /*0014*/ 	.byte	0x00, 0xf0, 0x21, 0x00


	//----- nvinfo : EIATTR_KPARAM_INFO
	.align		4
.L_7223:
        /*0018*/ 	.byte	0x04, 0x17
        /*001a*/ 	.short	(.L_7225 - .L_7224)
.L_7224:
        /*001c*/ 	.word	0x00000000
        /*0020*/ 	.short	0x0001
        /*0022*/ 	.short	0x0008
        /*0024*/ 	.byte	0x00, 0xf5, 0x21, 0x00


	//----- nvinfo : EIATTR_KPARAM_INFO
	.align		4
.L_7225:
        /*0028*/ 	.byte	0x04, 0x17
        /*002a*/ 	.short	(.L_7227 - .L_7226)
.L_7226:
        /*002c*/ 	.word	0x00000000
        /*0030*/ 	.short	0x0000
        /*0032*/ 	.short	0x0000
        /*0034*/ 	.byte	0x00, 0xf5, 0x21, 0x00


	//----- nvinfo : EIATTR_SPARSE_MMA_MASK
	.align		4
.L_7227:
        /*0038*/ 	.byte	0x03, 0x50
        /*003a*/ 	.short	0x0000


	//----- nvinfo : EIATTR_MAXREG_COUNT
	.align		4
        /*003c*/ 	.byte	0x03, 0x1b
        /*003e*/ 	.short	0x00ff


	//----- nvinfo : EIATTR_NUM_BARRIERS
	.align		4
        /*0040*/ 	.byte	0x02, 0x4c
        /*0042*/ 	.byte	0x01
	.zero		1


	//----- nvinfo : EIATTR_MERCURY_ISA_VERSION
	.align		4
        /*0044*/ 	.byte	0x03, 0x5f
        /*0046*/ 	.short	0x0101


	//----- nvinfo : EIATTR_INT_WARP_WIDE_INSTR_OFFSETS
	.align		4
        /*0048*/ 	.byte	0x04, 0x31
        /*004a*/ 	.short	(.L_7229 - .L_7228)


	//   ....[0]....
.L_7228:
        /*004c*/ 	.word	0x000002a0


	//----- nvinfo : EIATTR_VRC_CTA_INIT_COUNT
	.align		4
.L_7229:
        /*0050*/ 	.byte	0x02, 0x4a
	.zero		1
	.zero		1


	//----- nvinfo : EIATTR_EXIT_INSTR_OFFSETS
	.align		4
        /*0054*/ 	.byte	0x04, 0x1c
        /*0056*/ 	.short	(.L_7231 - .L_7230)


	//   ....[0]....
.L_7230:
        /*0058*/ 	.word	0x00000340


	//   ....[1]....
        /*005c*/ 	.word	0x00000490


	//   ....[2]....
        /*0060*/ 	.word	0x00000510


	//----- nvinfo : EIATTR_CRS_STACK_SIZE
	.align		4
.L_7231:
        /*0064*/ 	.byte	0x04, 0x1e
        /*0066*/ 	.short	(.L_7233 - .L_7232)
.L_7232:
        /*0068*/ 	.word	0x00000000


	//----- nvinfo : EIATTR_CBANK_PARAM_SIZE
	.align		4
.L_7233:
        /*006c*/ 	.byte	0x03, 0x19
        /*006e*/ 	.short	0x0018


	//----- nvinfo : EIATTR_PARAM_CBANK
	.align		4
        /*0070*/ 	.byte	0x04, 0x0a
        /*0072*/ 	.short	(.L_7235 - .L_7234)
	.align		4
.L_7234:
        /*0074*/ 	.word	index@(.nv.constant0.contiguous_cumulate_logsumexp_bool)
        /*0078*/ 	.short	0x0380
        /*007a*/ 	.short	0x0018


	//----- nvinfo : EIATTR_SW_WAR
	.align		4
.L_7235:
        /*007c*/ 	.byte	0x04, 0x36
        /*007e*/ 	.short	(.L_7237 - .L_7236)
.L_7236:
        /*0080*/ 	.word	0x00000008
.L_7237:


//--------------------- .nv.info.contiguous_logsumexp_bool --------------------------
	.section	.nv.info.contiguous_logsumexp_bool,"",@"SHT_CUDA_INFO"
	.sectionflags	@""
	.align	4


	//----- nvinfo : EIATTR_CUDA_API_VERSION
	.align		4
        /*0000*/ 	.byte	0x04, 0x37
        /*0002*/ 	.short	(.L_7239 - .L_7238)
.L_7238:
        /*0004*/ 	.word	0x00000082


	//----- nvinfo : EIATTR_KPARAM_INFO
	.align		4
.L_7239:
        /*0008*/ 	.byte	0x04, 0x17
        /*000a*/ 	.short	(.L_7241 - .L_7240)
.L_7240:
        /*000c*/ 	.word	0x00000000
        /*0010*/ 	.short	0x0002
        /*0012*/ 	.short	0x0010
        /*0014*/ 	.byte	0x00, 0xf0, 0x21, 0x00


	//----- nvinfo : EIATTR_KPARAM_INFO
	.align		4
.L_7241:
        /*0018*/ 	.byte	0x04, 0x17
        /*001a*/ 	.short	(.L_7243 - .L_7242)
.L_7242:
        /*001c*/ 	.word	0x00000000
        /*0020*/ 	.short	0x0001
        /*0022*/ 	.short	0x0008
        /*0024*/ 	.byte	0x00, 0xf5, 0x21, 0x00


	//----- nvinfo : EIATTR_KPARAM_INFO
	.align		4
.L_7243:
        /*0028*/ 	.byte	0x04, 0x17
        /*002a*/ 	.short	(.L_7245 - .L_7244)
.L_7244:
        /*002c*/ 	.word	0x00000000
        /*0030*/ 	.short	0x0000
        /*0032*/ 	.short	0x0000
        /*0034*/ 	.byte	0x00, 0xf5, 0x21, 0x00


	//----- nvinfo : EIATTR_SPARSE_MMA_MASK
	.align		4
.L_7245:
        /*0038*/ 	.byte	0x03, 0x50
        /*003a*/ 	.short	0x0000


	//----- nvinfo : EIATTR_MAXREG_COUNT
	.align		4
        /*003c*/ 	.byte	0x03, 0x1b
        /*003e*/ 	.short	0x00ff


	//----- nvinfo : EIATTR_NUM_BARRIERS
	.align		4
        /*0040*/ 	.byte	0x02, 0x4c
        /*0042*/ 	.byte	0x01
	.zero		1


	//----- nvinfo : EIATTR_MERCURY_ISA_VERSION
	.align		4
        /*0044*/ 	.byte	0x03, 0x5f
        /*0046*/ 	.short	0x0101


	//----- nvinfo : EIATTR_INT_WARP_WIDE_INSTR_OFFSETS
	.align		4
        /*0048*/ 	.byte	0x04, 0x31
        /*004a*/ 	.short	(.L_7247 - .L_7246)


	//   ....[0]....
.L_7246:
        /*004c*/ 	.word	0x000004b0


	//----- nvinfo : EIATTR_VRC_CTA_INIT_COUNT
	.align		4
.L_7247:
        /*0050*/ 	.byte	0x02, 0x4a
	.zero		1
	.zero		1


	//----- nvinfo : EIATTR_EXIT_INSTR_OFFSETS
	.align		4
        /*0054*/ 	.byte	0x04, 0x1c
        /*0056*/ 	.short	(.L_7249 - .L_7248)


	//   ....[0]....
.L_7248:
        /*0058*/ 	.word	0x00000550


	//   ....[1]....
        /*005c*/ 	.word	0x000006a0


	//   ....[2]....
        /*0060*/ 	.word	0x00000720


	//----- nvinfo : EIATTR_CRS_STACK_SIZE
	.align		4
.L_7249:
        /*0064*/ 	.byte	0x04, 0x1e
        /*0066*/ 	.short	(.L_7251 - .L_7250)
.L_7250:
        /*0068*/ 	.word	0x00000000


	//----- nvinfo : EIATTR_CBANK_PARAM_SIZE
	.align		4
.L_7251:
        /*006c*/ 	.byte	0x03, 0x19
        /*006e*/ 	.short	0x0018


	//----- nvinfo : EIATTR_PARAM_CBANK
	.align		4
        /*0070*/ 	.byte	0x04, 0x0a
        /*0072*/ 	.short	(.L_7253 - .L_7252)
	.align		4
.L_7252:
        /*0074*/ 	.word	index@(.nv.constant0.contiguous_logsumexp_bool)
        /*0078*/ 	.short	0x0380
        /*007a*/ 	.short	0x0018


	//----- nvinfo : EIATTR_SW_WAR
	.align		4
.L_7253:
        /*007c*/ 	.byte	0x04, 0x36
        /*007e*/ 	.short	(.L_7255 - .L_7254)
.L_7254:
        /*0080*/ 	.word	0x00000008
.L_7255:


//--------------------- .nv.info.contiguous_all33_bf16 --------------------------
	.section	.nv.info.contiguous_all33_bf16,"",@"SHT_CUDA_INFO"
	.sectionflags	@""
	.align	4


	//----- nvinfo : EIATTR_CUDA_API_VERSION
	.align		4
        /*0000*/ 	.byte	0x04, 0x37
        /*0002*/ 	.short	(.L_7257 - .L_7256)
.L_7256:
        /*0004*/ 	.word	0x00000082


	//----- nvinfo : EIATTR_KPARAM_INFO
	.align		4
.L_7257:
        /*0008*/ 	.byte	0x04, 0x17
        /*000a*/ 	.short	(.L_7259 - .L_7258)
.L_7258:
        /*000c*/ 	.word	0x00000000
        /*0010*/ 	.short	0x0004
        /*0012*/ 	.short	0x0020
        /*0014*/ 	.byte	0x00, 0xf0, 0x21, 0x00


	//----- nvinfo : EIATTR_KPARAM_INFO
	.align		4
.L_7259:
        /*0018*/ 	.byte	0x04, 0x17
        /*001a*/ 	.short	(.L_7261 - .L_7260)
.L_7260:
        /*001c*/ 	.word	0x00000000
        /*0020*/ 	.short	0x0003
        /*0022*/ 	.short	0x0018
        /*0024*/ 	.byte	0x00, 0xf0, 0x21, 0x00


	//----- nvinfo : EIATTR_KPARAM_INFO
	.align		4
.L_7261:
        /*0028*/ 	.byte	0x04, 0x17
        /*002a*/ 	.short	(.L_7263 - .L_7262)
.L_7262:
        /*002c*/ 	.word	0x00000000
        /*0030*/ 	.short	0x0002
        /*0032*/ 	.short	0x0010
        /*0034*/ 	.byte	0x00, 0xf0, 0x21, 0x00


	//----- nvinfo : EIATTR_KPARAM_INFO
	.align		4
.L_7263:
        /*0038*/ 	.byte	0x04, 0x17
        /*003a*/ 	.short	(.L_7265 - .L_7264)
.L_7264:
        /*003c*/ 	.word	0x00000000
        /*0040*/ 	.short	0x0001
        /*0042*/ 	.short	0x0008
        /*0044*/ 	.byte	0x00, 0xf5, 0x21, 0x00


	//----- nvinfo : EIATTR_KPARAM_INFO
	.align		4
.L_7265:
        /*0048*/ 	.byte	0x04, 0x17
        /*004a*/ 	.short	(.L_7267 - .L_7266)
.L_7266:
        /*004c*/ 	.word	0x00000000
        /*0050*/ 	.short	0x0000
        /*0052*/ 	.short	0x0000
        /*0054*/ 	.byte	0x00, 0xf5, 0x21, 0x00


	//----- nvinfo : EIATTR_SPARSE_MMA_MASK
	.align		4
.L_7267:
        /*0058*/ 	.byte	0x03, 0x50
        /*005a*/ 	.short	0x0000


	//----- nvinfo : EIATTR_MAXREG_COUNT
	.align		4
        /*005c*/ 	.byte	0x03, 0x1b
        /*005e*/ 	.short	0x00ff


	//----- nvinfo : EIATTR_NUM_BARRIERS
	.align		4
        /*0060*/ 	.byte	0x02, 0x4c
        /*0062*/ 	.byte	0x01
	.zero		1


	//----- nvinfo : EIATTR_MERCURY_ISA_VERSION
	.align		4
        /*0064*/ 	.byte	0x03, 0x5f
        /*0066*/ 	.short	0x0101


	//----- nvinfo : EIATTR_VRC_CTA_INIT_COUNT
	.align		4
        /*0068*/ 	.byte	0x02, 0x4a
	.zero		1
	.zero		1


	//----- nvinfo : EIATTR_EXIT_INSTR_OFFSETS
	.align		4
        /*006c*/ 	.byte	0x04, 0x1c
        /*006e*/ 	.short	(.L_7269 - .L_7268)


	//   ....[0]....
.L_7268:
        /*0070*/ 	.word	0x00000150


	//   ....[1]....
        /*0074*/ 	.word	0x000001f0


	//   ....[2]....
        /*0078*/ 	.word	0x00000960


	//----- nvinfo : EIATTR_CRS_STACK_SIZE
	.align		4
.L_7269:
        /*007c*/ 	.byte	0x04, 0x1e
        /*007e*/ 	.short	(.L_7271 - .L_7270)
.L_7270:
        /*0080*/ 	.word	0x00000000


	//----- nvinfo : EIATTR_CBANK_PARAM_SIZE
	.align		4
.L_7271:
        /*0084*/ 	.byte	0x03, 0x19
        /*0086*/ 	.short	0x0028


	//----- nvinfo : EIATTR_PARAM_CBANK
	.align		4
        /*0088*/ 	.byte	0x04, 0x0a
        /*008a*/ 	.short	(.L_7273 - .L_7272)
	.align		4
.L_7272:
        /*008c*/ 	.word	index@(.nv.constant0.contiguous_all33_bf16)
        /*0090*/ 	.short	0x0380
        /*0092*/ 	.short	0x0028


	//----- nvinfo : EIATTR_SW_WAR
	.align		4
.L_7273:
        /*0094*/ 	.byte	0x04, 0x36
        /*0096*/ 	.short	(.L_7275 - .L_7274)
.L_7274:
        /*0098*/ 	.word	0x00000008
.L_7275:


//--------------------- .nv.info.contiguous_all3_bf16 --------------------------
	.section	.nv.info.contiguous_all3_bf16,"",@"SHT_CUDA_INFO"
	.sectionflags	@""
	.align	4


	//----- nvinfo : EIATTR_CUDA_API_VERSION
	.align		4
        /*0000*/ 	.byte	0x04, 0x37
        /*0002*/ 	.short	(.L_7277 - .L_7276)
.L_7276:
        /*0004*/ 	.word	0x00000082


	//----- nvinfo : EIATTR_KPARAM_INFO
	.align		4
.L_7277:
        /*0008*/ 	.byte	0x04, 0x17
        /*000a*/ 	.short	(.L_7279 - .L_7278)
.L_7278:
        /*000c*/ 	.word	0x00000000
        /*0010*/ 	.short	0x0006
        /*0012*/ 	.short	0x0030
        /*0014*/ 	.byte	0x00, 0xf0, 0x21, 0x00


	//----- nvinfo : EIATTR_KPARAM_INFO
	.align		4
.L_7279:
        /*0018*/ 	.byte	0x04, 0x17
        /*001a*/ 	.short	(.L_7281 - .L_7280)
.L_7280:
        /*001c*/ 	.word	0x00000000
        /*0020*/ 	.short	0x0005
        /*0022*/ 	.short	0x0028
        /*0024*/ 	.byte	0x00, 0xf0, 0x21, 0x00


	//----- nvinfo : EIATTR_KPARAM_INFO
	.align		4
.L_7281:
        /*0028*/ 	.byte	0x04, 0x17
        /*002a*/ 	.short	(.L_7283 - .L_7282)
.L_7282:
        /*002c*/ 	.word	0x00000000
        /*0030*/ 	.short	0x0004
        /*0032*/ 	.short	0x0020
        /*0034*/ 	.byte	0x00, 0xf0, 0x21, 0x00


	//----- nvinfo : EIATTR_KPARAM_INFO
	.align		4
.L_7283:
        /*0038*/ 	.byte	0x04, 0x17
        /*003a*/ 	.short	(.L_7285 - .L_7284)
.L_7284:
        /*003c*/ 	.word	0x00000000
        /*0040*/ 	.short	0x0003
        /*0042*/ 	.short	0x0018
        /*0044*/ 	.byte	0x00, 0xf5, 0x21, 0x00


	//----- nvinfo : EIATTR_KPARAM_INFO
	.align		4
.L_7285:
        /*0048*/ 	.byte	0x04, 0x17
        /*004a*/ 	.short	(.L_7287 - .L_7286)
.L_7286:
        /*004c*/ 	.word	0x00000000
        /*0050*/ 	.short	0x0002
        /*0052*/ 	.short	0x0010
        /*0054*/ 	.byte	0x00, 0xf5, 0x21, 0x00


	//----- nvinfo : EIATTR_KPARAM_INFO
	.align		4
.L_7287:
        /*0058*/ 	.byte	0x04, 0x17
        /*005a*/ 	.short	(.L_7289 - .L_7288)
.L_7288:
        /*005c*/ 	.word	0x00000000
        /*0060*/ 	.short	0x0001
        /*0062*/ 	.short	0x0008
        /*0064*/ 	.byte	0x00, 0xf5, 0x21, 0x00


	//----- nvinfo : EIATTR_KPARAM_INFO
	.align		4
.L_7289:
        /*0068*/ 	.byte	0x04, 0x17
        /*006a*/ 	.short	(.L_7291 - .L_7290)
.L_7290:
        /*006c*/ 	.word	0x00000000
        /*0070*/ 	.short	0x0000
        /*0072*/ 	.short	0x0000
        /*0074*/ 	.byte	0x00, 0xf5, 0x21, 0x00


	//----- nvinfo : EIATTR_SPARSE_MMA_MASK
	.align		4
.L_7291:
        /*0078*/ 	.byte	0x03, 0x50
        /*007a*/ 	.short	0x0000


	//----- nvinfo : EIATTR_MAXREG_COUNT
	.align		4
        /*007c*/ 	.byte	0x03, 0x1b
        /*007e*/ 	.short	0x00ff


	//----- nvinfo : EIATTR_NUM_BARRIERS
	.align		4
        /*0080*/ 	.byte	0x02, 0x4c
        /*0082*/ 	.byte	0x01
	.zero		1


	//----- nvinfo : EIATTR_MERCURY_ISA_VERSION
	.align		4
        /*0084*/ 	.byte	0x03, 0x5f
        /*0086*/ 	.short	0x0101


	//----- nvinfo : EIATTR_VRC_CTA_INIT_COUNT
	.align		4
        /*0088*/ 	.byte	0x02, 0x4a
	.zero		1
	.zero		1


	//----- nvinfo : EIATTR_EXIT_INSTR_OFFSETS
	.align		4
        /*008c*/ 	.byte	0x04, 0x1c
        /*008e*/ 	.short	(.L_7293 - .L_7292)


	//   ....[0]....
.L_7292:
        /*0090*/ 	.word	0x00000150


	//   ....[1]....
        /*0094*/ 	.word	0x00003140


	//   ....[2]....
        /*0098*/ 	.word	0x00003920


	//----- nvinfo : EIATTR_CRS_STACK_SIZE
	.align		4
.L_7293:
        /*009c*/ 	.byte	0x04, 0x1e
        /*009e*/ 	.short	(.L_7295 - .L_7294)
.L_7294:
        /*00a0*/ 	.word	0x00000000


	//----- nvinfo : EIATTR_CBANK_PARAM_SIZE
	.align		4
.L_7295:
        /*00a4*/ 	.byte	0x03, 0x19
        /*00a6*/ 	.short	0x0038


	//----- nvinfo : EIATTR_PARAM_CBANK
	.align		4
        /*00a8*/ 	.byte	0x04, 0x0a
        /*00aa*/ 	.short	(.L_7297 - .L_7296)
	.align		4
.L_7296:
        /*00ac*/ 	.word	index@(.nv.constant0.contiguous_all3_bf16)
        /*00b0*/ 	.short	0x0380
        /*00b2*/ 	.short	0x0038


	//----- nvinfo : EIATTR_SW_WAR
	.align		4
.L_7297:
        /*00b4*/ 	.byte	0x04, 0x36
        /*00b6*/ 	.short	(.L_7299 - .L_7298)
.L_7298:
        /*00b8*/ 	.word	0x00000008
.L_7299:


//--------------------- .nv.info.contiguous_all22_bf16 --------------------------
	.section	.nv.info.contiguous_all22_bf16,"",@"SHT_CUDA_INFO"
	.sectionflags	@""
	.align	4


	//----- nvinfo : EIATTR_CUDA_API_VERSION
	.align		4
        /*0000*/ 	.byte	0x04, 0x37
        /*0002*/ 	.short	(.L_7301 - .L_7300)
.L_7300:
        /*0004*/ 	.word	0x00000082


	//----- nvinfo : EIATTR_KPARAM_INFO
	.align		4
.L_7301:
        /*0008*/ 	.byte	0x04, 0x17
        /*000a*/ 	.short	(.L_7303 - .L_7302)
.L_7302:
        /*000c*/ 	.word	0x00000000
        /*0010*/ 	.short	0x0005
        /*0012*/ 	.short	0x0028
        /*0014*/ 	.byte	0x00, 0xf0, 0x21, 0x00


	//----- nvinfo : EIATTR_KPARAM_INFO
	.align		4
.L_7303:
        /*0018*/ 	.byte	0x04, 0x17
        /*001a*/ 	.short	(.L_7305 - .L_7304)
.L_7304:
        /*001c*/ 	.word	0x00000000
        /*0020*/ 	.short	0x0004
        /*0022*/ 	.short	0x0020
        /*0024*/ 	.byte	0x00, 0xf0, 0x21, 0x00


	//----- nvinfo : EIATTR_KPARAM_INFO
	.align		4
.L_7305:
        /*0028*/ 	.byte	0x04, 0x17
        /*002a*/ 	.short	(.L_7307 - .L_7306)
.L_7306:
        /*002c*/ 	.word	0x00000000
        /*0030*/ 	.short	0x0003
        /*0032*/ 	.short	0x0018
        /*0034*/ 	.byte	0x00, 0xf0, 0x21, 0x00


	//----- nvinfo : EIATTR_KPARAM_INFO
	.align		4
.L_7307:
        /*0038*/ 	.byte	0x04, 0x17
        /*003a*/ 	.short	(.L_7309 - .L_7308)
.L_7308:
        /*003c*/ 	.word	0x00000000
        /*0040*/ 	.short	0x0002
        /*0042*/ 	.short	0x0010
        /*0044*/ 	.byte	0x00, 0xf0, 0x21, 0x00


	//----- nvinfo : EIATTR_KPARAM_INFO
	.align		4
.L_7309:
        /*0048*/ 	.byte	0x04, 0x17
        /*004a*/ 	.short	(.L_7311 - .L_7310)
.L_7310:
        /*004c*/ 	.word	0x00000000
        /*0050*/ 	.short	0x0001
        /*0052*/ 	.short	0x0008
        /*0054*/ 	.byte	0x00, 0xf5, 0x21, 0x00


	//----- nvinfo : EIATTR_KPARAM_INFO
	.align		4
.L_7311:
        /*0058*/ 	.byte	0x04, 0x17
        /*005a*/ 	.short	(.L_7313 - .L_7312)
.L_7312:
        /*005c*/ 	.word	0x00000000
        /*0060*/ 	.short	0x0000
        /*0062*/ 	.short	0x0000
        /*0064*/ 	.byte	0x00, 0xf5, 0x21, 0x00


	//----- nvinfo : EIATTR_SPARSE_MMA_MASK
	.align		4
.L_7313:
        /*0068*/ 	.byte	0x03, 0x50
        /*006a*/ 	.short	0x0000


	//----- nvinfo : EIATTR_MAXREG_COUNT
	.align		4
        /*006c*/ 	.byte	0x03, 0x1b
        /*006e*/ 	.short	0x00ff


	//----- nvinfo : EIATTR_NUM_BARRIERS
	.align		4
        /*0070*/ 	.byte	0x02, 0x4c
        /*0072*/ 	.byte	0x01
	.zero		1


	//----- nvinfo : EIATTR_MERCURY_ISA_VERSION
	.align		4
        /*0074*/ 	.byte	0x03, 0x5f
        /*0076*/ 	.short	0x0101


	//----- nvinfo : EIATTR_VRC_CTA_INIT_COUNT
	.align		4
        /*0078*/ 	.byte	0x02, 0x4a
	.zero		1
	.zero		1


	//----- nvinfo : EIATTR_EXIT_INSTR_OFFSETS
	.align		4
        /*007c*/ 	.byte	0x04, 0x1c
        /*007e*/ 	.short	(.L_7315 - .L_7314)


	//   ....[0]....
.L_7314:
        /*0080*/ 	.word	0x00000110


	//   ....[1]....
        /*0084*/ 	.word	0x00000530


	//   ....[2]....
        /*0088*/ 	.word	0x00000790


	//   ....[3]....
        /*008c*/ 	.word	0x000008a0


	//----- nvinfo : EIATTR_CRS_STACK_SIZE
	.align		4
.L_7315:
        /*0090*/ 	.byte	0x04, 0x1e
        /*0092*/ 	.short	(.L_7317 - .L_7316)
.L_7316:
        /*0094*/ 	.word	0x00000000


	//----- nvinfo : EIATTR_CBANK_PARAM_SIZE
	.align		4
.L_7317:
        /*0098*/ 	.byte	0x03, 0x19
        /*009a*/ 	.short	0x0030


	//----- nvinfo : EIATTR_PARAM_CBANK
	.align		4
        /*009c*/ 	.byte	0x04, 0x0a
        /*009e*/ 	.short	(.L_7319 - .L_7318)
	.align		4
.L_7318:
        /*00a0*/ 	.word	index@(.nv.constant0.contiguous_all22_bf16)
        /*00a4*/ 	.short	0x0380
        /*00a6*/ 	.short	0x0030


	//----- nvinfo : EIATTR_SW_WAR
	.align		4
.L_7319:
        /*00a8*/ 	.byte	0x04, 0x36
        /*00aa*/ 	.short	(.L_7321 - .L_7320)
.L_7320:
        /*00ac*/ 	.word	0x00000008
.L_7321:


//--------------------- .nv.info.contiguous_all2_bf16 --------------------------
	.section	.nv.info.contiguous_all2_bf16,"",@"SHT_CUDA_INFO"
	.sectionflags	@""
	.align	4


	//----- nvinfo : EIATTR_CUDA_API_VERSION
	.align		4
        /*0000*/ 	.byte	0x04, 0x37
        /*0002*/ 	.short	(.L_7323 - .L_7322)
.L_7322:
        /*0004*/ 	.word	0x00000082


	//----- nvinfo : EIATTR_KPARAM_INFO
	.align		4
.L_7323:
        /*0008*/ 	.byte	0x04, 0x17
        /*000a*/ 	.short	(.L_7325 - .L_7324)
.L_7324:
        /*000c*/ 	.word	0x00000000
        /*0010*/ 	.short	0x0008
        /*0012*/ 	.short	0x0040
        /*0014*/ 	.byte	0x00, 0xf0, 0x21, 0x00


	//----- nvinfo : EIATTR_KPARAM_INFO
	.align		4
.L_7325:
        /*0018*/ 	.byte	0x04, 0x17
        /*001a*/ 	.short	(.L_7327 - .L_7326)
.L_7326:
        /*001c*/ 	.word	0x00000000
        /*0020*/ 	.short	0x0007
        /*0022*/ 	.short	0x0038
        /*0024*/ 	.byte	0x00, 0xf0, 0x21, 0x00


	//----- nvinfo : EIATTR_KPARAM_INFO
	.align		4
.L_7327:
        /*0028*/ 	.byte	0x04, 0x17
        /*002a*/ 	.short	(.L_7329 - .L_7328)
.L_7328:
        /*002c*/ 	.word	0x00000000
        /*0030*/ 	.short	0x0006
        /*0032*/ 	.short	0x0030
        /*0034*/ 	.byte	0x00, 0xf0, 0x21, 0x00


	//----- nvinfo : EIATTR_KPARAM_INFO
	.align		4
.L_7329:
        /*0038*/ 	.byte	0x04, 0x17
        /*003a*/ 	.short	(.L_7331 - .L_7330)
.L_7330:
        /*003c*/ 	.word	0x00000000
        /*0040*/ 	.short	0x0005
        /*0042*/ 	.short	0x0028
        /*0044*/ 	.byte	0x00, 0xf0, 0x21, 0x00


	//----- nvinfo : EIATTR_KPARAM_INFO
	.align		4
.L_7331:
        /*0048*/ 	.byte	0x04, 0x17
        /*004a*/ 	.short	(.L_7333 - .L_7332)
.L_7332:
        /*004c*/ 	.word	0x00000000
        /*0050*/ 	.short	0x0004
        /*0052*/ 	.short	0x0020
        /*0054*/ 	.byte	0x00, 0xf0, 0x21, 0x00


	//----- nvinfo : EIATTR_KPARAM_INFO
	.align		4
.L_7333:
        /*0058*/ 	.byte	0x04, 0x17
        /*005a*/ 	.short	(.L_7335 - .L_7334)
.L_7334:
        /*005c*/ 	.word	0x00000000
        /*0060*/ 	.short	0x0003
        /*0062*/ 	.short	0x0018
        /*0064*/ 	.byte	0x00, 0xf5, 0x21, 0x00


	//----- nvinfo : EIATTR_KPARAM_INFO
	.align		4
.L_7335:
        /*0068*/ 	.byte	0x04, 0x17
        /*006a*/ 	.short	(.L_7337 - .L_7336)
.L_7336:
        /*006c*/ 	.word	0x00000000
        /*0070*/ 	.short	0x0002
        /*0072*/ 	.short	0x0010
        /*0074*/ 	.byte	0x00, 0xf5, 0x21, 0x00


	//----- nvinfo : EIATTR_KPARAM_INFO
	.align		4
.L_7337:
        /*0078*/ 	.byte	0x04, 0x17
        /*007a*/ 	.short	(.L_7339 - .L_7338)
.L_7338:
        /*007c*/ 	.word	0x00000000
        /*0080*/ 	.short	0x0001
        /*0082*/ 	.short	0x0008
        /*0084*/ 	.byte	0x00, 0xf5, 0x21, 0x00


	//----- nvinfo : EIATTR_KPARAM_INFO
	.align		4
.L_7339:
        /*0088*/ 	.byte	0x04, 0x17
        /*008a*/ 	.short	(.L_7341 - .L_7340)
.L_7340:
        /*008c*/ 	.word	0x00000000
        /*0090*/ 	.short	0x0000
        /*0092*/ 	.short	0x0000
        /*0094*/ 	.byte	0x00, 0xf5, 0x21, 0x00


	//----- nvinfo : EIATTR_SPARSE_MMA_MASK
	.align		4
.L_7341:
        /*0098*/ 	.byte	0x03, 0x50
        /*009a*/ 	.short	0x0000


	//----- nvinfo : EIATTR_MAXREG_COUNT
	.align		4
        /*009c*/ 	.byte	0x03, 0x1b
        /*009e*/ 	.short	0x00ff


	//----- nvinfo : EIATTR_NUM_BARRIERS
	.align		4
        /*00a0*/ 	.byte	0x02, 0x4c
        /*00a2*/ 	.byte	0x01
	.zero		1


	//----- nvinfo : EIATTR_MERCURY_ISA_VERSION
	.align		4
        /*00a4*/ 	.byte	0x03, 0x5f
        /*00a6*/ 	.short	0x0101


	//----- nvinfo : EIATTR_VRC_CTA_INIT_COUNT
	.align		4
        /*00a8*/ 	.byte	0x02, 0x4a
	.zero		1
	.zero		1


	//----- nvinfo : EIATTR_EXIT_INSTR_OFFSETS
	.align		4
        /*00ac*/ 	.byte	0x04, 0x1c
        /*00ae*/ 	.short	(.L_7343 - .L_7342)


	//   ....[0]....
.L_7342:
        /*00b0*/ 	.word	0x00000110


	//   ....[1]....
        /*00b4*/ 	.word	0x00006900


	//   ....[2]....
        /*00b8*/ 	.word	0x00006b60


	//   ....[3]....
        /*00bc*/ 	.word	0x00006c70


	//----- nvinfo : EIATTR_CRS_STACK_SIZE
	.align		4
.L_7343:
        /*00c0*/ 	.byte	0x04, 0x1e
        /*00c2*/ 	.short	(.L_7345 - .L_7344)
.L_7344:
        /*00c4*/ 	.word	0x00000000


	//----- nvinfo : EIATTR_CBANK_PARAM_SIZE
	.align		4
.L_7345:
        /*00c8*/ 	.byte	0x03, 0x19
        /*00ca*/ 	.short	0x0048


	//----- nvinfo : EIATTR_PARAM_CBANK
	.align		4
        /*00cc*/ 	.byte	0x04, 0x0a
        /*00ce*/ 	.short	(.L_7347 - .L_7346)
	.align		4
.L_7346:
        /*00d0*/ 	.word	index@(.nv.constant0.contiguous_all2_bf16)
        /*00d4*/ 	.short	0x0380
        /*00d6*/ 	.short	0x0048


	//----- nvinfo : EIATTR_SW_WAR
	.align		4
.L_7347:
        /*00d8*/ 	.byte	0x04, 0x36
        /*00da*/ 	.short	(.L_7349 - .L_7348)
.L_7348:
        /*00dc*/ 	.word	0x00000008
.L_7349:


//--------------------- .nv.info.uncontiguous_cumulate_all_bf16 --------------------------
	.section	.nv.info.uncontiguous_cumulate_all_bf16,"",@"SHT_CUDA_INFO"
	.sectionflags	@""
	.align	4


	//----- nvinfo : EIATTR_CUDA_API_VERSION
	.align		4
        /*0000*/ 	.byte	0x04, 0x37
        /*0002*/ 	.short	(.L_7351 - .L_7350)
.L_7350:
        /*0004*/ 	.word	0x00000082


	//----- nvinfo : EIATTR_KPARAM_INFO
	.align		4
.L_7351:
        /*0008*/ 	.byte	0x04, 0x17
        /*000a*/ 	.short	(.L_7353 - .L_7352)
.L_7352:
        /*000c*/ 	.word	0x00000000
        /*0010*/ 	.short	0x0005
        /*0012*/ 	.short	0x0028
        /*0014*/ 	.byte	0x00, 0xf0, 0x21, 0x00


	//----- nvinfo : EIATTR_KPARAM_INFO
	.align		4
.L_7353:
        /*0018*/ 	.byte	0x04, 0x17
        /*001a*/ 	.short	(.L_7355 - .L_7354)
.L_7354:
        /*001c*/ 	.word	0x00000000
        /*0020*/ 	.short	0x0004
        /*0022*/ 	.short	0x0020
        /*0024*/ 	.byte	0x00, 0xf0, 0x21, 0x00


	//----- nvinfo : EIATTR_KPARAM_INFO
	.align		4
.L_7355:
        /*0028*/ 	.byte	0x04, 0x17
        /*002a*/ 	.short	(.L_7357 - .L_7356)
.L_7356:
        /*002c*/ 	.word	0x00000000
        /*0030*/ 	.short	0x0003
        /*0032*/ 	.short	0x0018
        /*0034*/ 	.byte	0x00, 0xf5, 0x21, 0x00


	//----- nvinfo : EIATTR_KPARAM_INFO
	.align		4
.L_7357:
        /*0038*/ 	.byte	0x04, 0x17
        /*003a*/ 	.short	(.L_7359 - .L_7358)
.L_7358:
        /*003c*/ 	.word	0x00000000
        /*0040*/ 	.short	0x0002
        /*0042*/ 	.short	0x0010
        /*0044*/ 	.byte	0x00, 0xf5, 0x21, 0x00


	//----- nvinfo : EIATTR_KPARAM_INFO
	.align		4
.L_7359:
        /*0048*/ 	.byte	0x04, 0x17
        /*004a*/ 	.short	(.L_7361 - .L_7360)
.L_7360:
        /*004c*/ 	.word	0x00000000
        /*0050*/ 	.short	0x0001
        /*0052*/ 	.short	0x0008
        /*0054*/ 	.byte	0x00, 0xf5, 0x21, 0x00


	//----- nvinfo : EIATTR_KPARAM_INFO
	.align		4
.L_7361:
        /*0058*/ 	.byte	0x04, 0x17
        /*005a*/ 	.short	(.L_7363 - .L_7362)
.L_7362:
        /*005c*/ 	.word	0x00000000
        /*0060*/ 	.short	0x0000
        /*0062*/ 	.short	0x0000
        /*0064*/ 	.byte	0x00, 0xf5, 0x21, 0x00


	//----- nvinfo : EIATTR_SPARSE_MMA_MASK
	.align		4
.L_7363:
        /*0068*/ 	.byte	0x03, 0x50
        /*006a*/ 	.short	0x0000


	//----- nvinfo : EIATTR_MAXREG_COUNT
	.align		4
        /*006c*/ 	.byte	0x03, 0x1b
        /*006e*/ 	.short	0x00ff


	//----- nvinfo : EIATTR_NUM_BARRIERS
	.align		4
        /*0070*/ 	.byte	0x02, 0x4c
        /*0072*/ 	.byte	0x01
	.zero		1


	//----- nvinfo : EIATTR_MERCURY_ISA_VERSION
	.align		4
        /*0074*/ 	.byte	0x03, 0x5f
        /*0076*/ 	.short	0x0101


	//----- nvinfo : EIATTR_VRC_CTA_INIT_COUNT
	.align		4
        /*0078*/ 	.byte	0x02, 0x4a
	.zero		1
	.zero		1


	//----- nvinfo : EIATTR_EXIT_INSTR_OFFSETS
	.align		4
        /*007c*/ 	.byte	0x04, 0x1c
        /*007e*/ 	.short	(.L_7365 - .L_7364)


	//   ....[0]....
.L_7364:
        /*0080*/ 	.word	0x000067d0


	//   ....[1]....
        /*0084*/ 	.word	0x00006a30


	//   ....[2]....
        /*0088*/ 	.word	0x00006ae0


	//----- nvinfo : EIATTR_CRS_STACK_SIZE
	.align		4
.L_7365:
        /*008c*/ 	.byte	0x04, 0x1e
        /*008e*/ 	.short	(.L_7367 - .L_7366)
.L_7366:
        /*0090*/ 	.word	0x00000000


	//----- nvinfo : EIATTR_CBANK_PARAM_SIZE
	.align		4
.L_7367:
        /*0094*/ 	.byte	0x03, 0x19
        /*0096*/ 	.short	0x0030


	//----- nvinfo : EIATTR_PARAM_CBANK
	.align		4
        /*0098*/ 	.byte	0x04, 0x0a
        /*009a*/ 	.short	(.L_7369 - .L_7368)
	.align		4
.L_7368:
        /*009c*/ 	.word	index@(.nv.constant0.uncontiguous_cumulate_all_bf16)
        /*00a0*/ 	.short	0x0380
        /*00a2*/ 	.short	0x0030


	//----- nvinfo : EIATTR_SW_WAR
	.align		4
.L_7369:
        /*00a4*/ 	.byte	0x04, 0x36
        /*00a6*/ 	.short	(.L_7371 - .L_7370)
.L_7370:
        /*00a8*/ 	.word	0x00000008
.L_7371:


//--------------------- .nv.info.uncontiguous_all_bf16 --------------------------
	.section	.nv.info.uncontiguous_all_bf16,"",@"SHT_CUDA_INFO"
	.sectionflags	@""
	.align	4


	//----- nvinfo : EIATTR_CUDA_API_VERSION
	.align		4
        /*0000*/ 	.byte	0x04, 0x37
        /*0002*/ 	.short	(.L_7373 - .L_7372)
.L_7372:
        /*0004*/ 	.word	0x00000082


	//----- nvinfo : EIATTR_KPARAM_INFO
	.align		4
.L_7373:
        /*0008*/ 	.byte	0x04, 0x17
        /*000a*/ 	.short	(.L_7375 - .L_7374)
.L_7374:
        /*000c*/ 	.word	0x00000000
        /*0010*/ 	.short	0x0005
        /*0012*/ 	.short	0x0028
        /*0014*/ 	.byte	0x00, 0xf0, 0x21, 0x00


	//----- nvinfo : EIATTR_KPARAM_INFO
	.align		4
.L_7375:
        /*0018*/ 	.byte	0x04, 0x17
        /*001a*/ 	.short	(.L_7377 - .L_7376)
.L_7376:
        /*001c*/ 	.word	0x00000000
        /*0020*/ 	.short	0x0004
        /*0022*/ 	.short	0x0020
        /*0024*/ 	.byte	0x00, 0xf0, 0x21, 0x00


	//----- nvinfo : EIATTR_KPARAM_INFO
	.align		4
.L_7377:
        /*0028*/ 	.byte	0x04, 0x17
        /*002a*/ 	.short	(.L_7379 - .L_7378)
.L_7378:
        /*002c*/ 	.word	0x00000000
        /*0030*/ 	.short	0x0003
        /*0032*/ 	.short	0x0018
        /*0034*/ 	.byte	0x00, 0xf5, 0x21, 0x00


	//----- nvinfo : EIATTR_KPARAM_INFO
	.align		4
.L_7379:
        /*0038*/ 	.byte	0x04, 0x17
        /*003a*/ 	.short	(.L_7381 - .L_7380)
.L_7380:
        /*003c*/ 	.word	0x00000000
        /*0040*/ 	.short	0x0002
        /*0042*/ 	.short	0x0010
        /*0044*/ 	.byte	0x00, 0xf5, 0x21, 0x00


	//----- nvinfo : EIATTR_KPARAM_INFO
	.align		4
.L_7381:
        /*0048*/ 	.byte	0x04, 0x17
        /*004a*/ 	.short	(.L_7383 - .L_7382)
.L_7382:
        /*004c*/ 	.word	0x00000000
        /*0050*/ 	.short	0x0001
        /*0052*/ 	.short	0x0008
        /*0054*/ 	.byte	0x00, 0xf5, 0x21, 0x00


	//----- nvinfo : EIATTR_KPARAM_INFO
	.align		4
.L_7383:
        /*0058*/ 	.byte	0x04, 0x17
        /*005a*/ 	.short	(.L_7385 - .L_7384)
.L_7384:
        /*005c*/ 	.word	0x00000000
        /*0060*/ 	.short	0x0000
        /*0062*/ 	.short	0x0000
        /*0064*/ 	.byte	0x00, 0xf5, 0x21, 0x00


	//----- nvinfo : EIATTR_SPARSE_MMA_MASK
	.align		4
.L_7385:
        /*0068*/ 	.byte	0x03, 0x50
        /*006a*/ 	.short	0x0000


	//----- nvinfo : EIATTR_MAXREG_COUNT
	.align		4
        /*006c*/ 	.byte	0x03, 0x1b
        /*006e*/ 	.short	0x00ff


	//----- nvinfo : EIATTR_NUM_BARRIERS
	.align		4
        /*0070*/ 	.byte	0x02, 0x4c
        /*0072*/ 	.byte	0x01
	.zero		1


	//----- nvinfo : EIATTR_MERCURY_ISA_VERSION
	.align		4
        /*0074*/ 	.byte	0x03, 0x5f
        /*0076*/ 	.short	0x0101


	//----- nvinfo : EIATTR_VRC_CTA_INIT_COUNT
	.align		4
        /*0078*/ 	.byte	0x02, 0x4a
	.zero		1
	.zero		1


	//----- nvinfo : EIATTR_EXIT_INSTR_OFFSETS
	.align		4
        /*007c*/ 	.byte	0x04, 0x1c
        /*007e*/ 	.short	(.L_7387 - .L_7386)


	//   ....[0]....
.L_7386:
        /*0080*/ 	.word	0x00006800


	//   ....[1]....
        /*0084*/ 	.word	0x00006a60


	//   ....[2]....
        /*0088*/ 	.word	0x00006b10


	//----- nvinfo : EIATTR_CRS_STACK_SIZE
	.align		4
.L_7387:
        /*008c*/ 	.byte	0x04, 0x1e
        /*008e*/ 	.short	(.L_7389 - .L_7388)
.L_7388:
        /*0090*/ 	.word	0x00000000


	//----- nvinfo : EIATTR_CBANK_PARAM_SIZE
	.align		4
.L_7389:
        /*0094*/ 	.byte	0x03, 0x19
        /*0096*/ 	.short	0x0030


	//----- nvinfo : EIATTR_PARAM_CBANK
	.align		4
        /*0098*/ 	.byte	0x04, 0x0a
        /*009a*/ 	.short	(.L_7391 - .L_7390)
	.align		4
.L_7390:
        /*009c*/ 	.word	index@(.nv.constant0.uncontiguous_all_bf16)
        /*00a0*/ 	.short	0x0380
        /*00a2*/ 	.short	0x0030


	//----- nvinfo : EIATTR_SW_WAR
	.align		4
.L_7391:
        /*00a4*/ 	.byte	0x04, 0x36
        /*00a6*/ 	.short	(.L_7393 - .L_7392)
.L_7392:
        /*00a8*/ 	.word	0x00000008
.L_7393:


//--------------------- .nv.info.contiguous_cumulate_all_bf16 --------------------------
	.section	.nv.info.contiguous_cumulate_all_bf16,"",@"SHT_CUDA_INFO"
	.sectionflags	@""
	.align	4


	//----- nvinfo : EIATTR_CUDA_API_VERSION
	.align		4
        /*0000*/ 	.byte	0x04, 0x37
        /*0002*/ 	.short	(.L_7395 - .L_7394)
.L_7394:
        /*0004*/ 	.word	0x00000082


	//----- nvinfo : EIATTR_KPARAM_INFO
	.align		4
.L_7395:
        /*0008*/ 	.byte	0x04, 0x17
        /*000a*/ 	.short	(.L_7397 - .L_7396)
.L_7396:
        /*000c*/ 	.word	0x00000000
        /*0010*/ 	.short	0x0002
        /*0012*/ 	.short	0x0010
        /*0014*/ 	.byte	0x00, 0xf0, 0x21, 0x00


	//----- nvinfo : EIATTR_KPARAM_INFO
	.align		4
.L_7397:
        /*0018*/ 	.byte	0x04, 0x17
        /*001a*/ 	.short	(.L_7399 - .L_7398)
.L_7398:
        /*001c*/ 	.word	0x00000000
        /*0020*/ 	.short	0x0001
        /*0022*/ 	.short	0x0008
        /*0024*/ 	.byte	0x00, 0xf5, 0x21, 0x00


	//----- nvinfo : EIATTR_KPARAM_INFO
	.align		4
.L_7399:
        /*0028*/ 	.byte	0x04, 0x17
        /*002a*/ 	.short	(.L_7401 - .L_7400)
.L_7400:
        /*002c*/ 	.word	0x00000000
        /*0030*/ 	.short	0x0000
        /*0032*/ 	.short	0x0000
        /*0034*/ 	.byte	0x00, 0xf5, 0x21, 0x00


	//----- nvinfo : EIATTR_SPARSE_MMA_MASK
	.align		4
.L_7401:
        /*0038*/ 	.byte	0x03, 0x50
        /*003a*/ 	.short	0x0000


	//----- nvinfo : EIATTR_MAXREG_COUNT
	.align		4
        /*003c*/ 	.byte	0x03, 0x1b
        /*003e*/ 	.short	0x00ff


	//----- nvinfo : EIATTR_NUM_BARRIERS
	.align		4
        /*0040*/ 	.byte	0x02, 0x4c
        /*0042*/ 	.byte	0x01
	.zero		1


	//----- nvinfo : EIATTR_MERCURY_ISA_VERSION
	.align		4
        /*0044*/ 	.byte	0x03, 0x5f
        /*0046*/ 	.short	0x0101


	//----- nvinfo : EIATTR_VRC_CTA_INIT_COUNT
	.align		4
        /*0048*/ 	.byte	0x02, 0x4a
	.zero		1
	.zero		1


	//----- nvinfo : EIATTR_EXIT_INSTR_OFFSETS
	.align		4
        /*004c*/ 	.byte	0x04, 0x1c
        /*004e*/ 	.short	(.L_7403 - .L_7402)


	//   ....[0]....
.L_7402:
        /*0050*/ 	.word	0x00000400


	//   ....[1]....
        /*0054*/ 	.word	0x00000660


	//   ....[2]....
        /*0058*/ 	.word	0x00000710


	//----- nvinfo : EIATTR_CRS_STACK_SIZE
	.align		4
.L_7403:
        /*005c*/ 	.byte	0x04, 0x1e
        /*005e*/ 	.short	(.L_7405 - .L_7404)
.L_7404:
        /*0060*/ 	.word	0x00000000


	//----- nvinfo : EIATTR_CBANK_PARAM_SIZE
	.align		4
.L_7405:
        /*0064*/ 	.byte	0x03, 0x19
        /*0066*/ 	.short	0x0018


	//----- nvinfo : EIATTR_PARAM_CBANK
	.align		4
        /*0068*/ 	.byte	0x04, 0x0a
        /*006a*/ 	.short	(.L_7407 - .L_7406)
	.align		4
.L_7406:
        /*006c*/ 	.word	index@(.nv.constant0.contiguous_cumulate_all_bf16)
        /*0070*/ 	.short	0x0380
        /*0072*/ 	.short	0x0018


	//----- nvinfo : EIATTR_SW_WAR
	.align		4
.L_7407:
        /*0074*/ 	.byte	0x04, 0x36
        /*0076*/ 	.short	(.L_7409 - .L_7408)
.L_7408:
        /*0078*/ 	.word	0x00000008
.L_7409:


//--------------------- .nv.info.contiguous_all_bf16 --------------------------
	.section	.nv.info.contiguous_all_bf16,"",@"SHT_CUDA_INFO"
	.sectionflags	@""
	.align	4


	//----- nvinfo : EIATTR_CUDA_API_VERSION
	.align		4
        /*0000*/ 	.byte	0x04, 0x37
        /*0002*/ 	.short	(.L_7411 - .L_7410)
.L_7410:
        /*0004*/ 	.word	0x00000082


	//----- nvinfo : EIATTR_KPARAM_INFO
	.align		4
.L_7411:
        /*0008*/ 	.byte	0x04, 0x17
        /*000a*/ 	.short	(.L_7413 - .L_7412)
.L_7412:
        /*000c*/ 	.word	0x00000000
        /*0010*/ 	.short	0x0002
        /*0012*/ 	.short	0x0010
        /*0014*/ 	.byte	0x00, 0xf0, 0x21, 0x00


	//----- nvinfo : EIATTR_KPARAM_INFO
	.align		4
.L_7413:
        /*0018*/ 	.byte	0x04, 0x17
        /*001a*/ 	.short	(.L_7415 - .L_7414)
.L_7414:
        /*001c*/ 	.word	0x00000000
        /*0020*/ 	.short	0x0001
        /*0022*/ 	.short	0x0008
        /*0024*/ 	.byte	0x00, 0xf5, 0x21, 0x00


	//----- nvinfo : EIATTR_KPARAM_INFO
	.align		4
.L_7415:
        /*0028*/ 	.byte	0x04, 0x17
        /*002a*/ 	.short	(.L_7417 - .L_7416)
.L_7416:
        /*002c*/ 	.word	0x00000000
        /*0030*/ 	.short	0x0000
        /*0032*/ 	.short	0x0000
        /*0034*/ 	.byte	0x00, 0xf5, 0x21, 0x00


	//----- nvinfo : EIATTR_SPARSE_MMA_MASK
	.align		4
.L_7417:
        /*0038*/ 	.byte	0x03, 0x50
        /*003a*/ 	.short	0x0000


	//----- nvinfo : EIATTR_MAXREG_COUNT
	.align		4
        /*003c*/ 	.byte	0x03, 0x1b
        /*003e*/ 	.short	0x00ff


	//----- nvinfo : EIATTR_NUM_BARRIERS
	.align		4
        /*0040*/ 	.byte	0x02, 0x4c
        /*0042*/ 	.byte	0x01
	.zero		1


	//----- nvinfo : EIATTR_MERCURY_ISA_VERSION
	.align		4
        /*0044*/ 	.byte	0x03, 0x5f
        /*0046*/ 	.short	0x0101


	//----- nvinfo : EIATTR_VRC_CTA_INIT_COUNT
	.align		4
        /*0048*/ 	.byte	0x02, 0x4a
	.zero		1
	.zero		1


	//----- nvinfo : EIATTR_EXIT_INSTR_OFFSETS
	.align		4
        /*004c*/ 	.byte	0x04, 0x1c
        /*004e*/ 	.short	(.L_7419 - .L_7418)


	//   ....[0]....
.L_7418:
        /*0050*/ 	.word	0x00000430


	//   ....[1]....
        /*0054*/ 	.word	0x00000690


	//   ....[2]....
        /*0058*/ 	.word	0x00000740


	//----- nvinfo : EIATTR_CRS_STACK_SIZE
	.align		4
.L_7419:
        /*005c*/ 	.byte	0x04, 0x1e
        /*005e*/ 	.short	(.L_7421 - .L_7420)
.L_7420:
        /*0060*/ 	.word	0x00000000


	//----- nvinfo : EIATTR_CBANK_PARAM_SIZE
	.align		4
.L_7421:
        /*0064*/ 	.byte	0x03, 0x19
        /*0066*/ 	.short	0x0018


	//----- nvinfo : EIATTR_PARAM_CBANK
	.align		4
        /*0068*/ 	.byte	0x04, 0x0a
        /*006a*/ 	.short	(.L_7423 - .L_7422)
	.align		4
.L_7422:
        /*006c*/ 	.word	index@(.nv.constant0.contiguous_all_bf16)
        /*0070*/ 	.short	0x0380
        /*0072*/ 	.short	0x0018


	//----- nvinfo : EIATTR_SW_WAR
	.align		4
.L_7423:
        /*0074*/ 	.byte	0x04, 0x36
        /*0076*/ 	.short	(.L_7425 - .L_7424)
.L_7424:
        /*0078*/ 	.word	0x00000008
.L_7425:


//--------------------- .nv.info.contiguous_all33_f16 --------------------------
	.section	.nv.info.contiguous_all33_f16,"",@"SHT_CUDA_INFO"
	.sectionflags	@""
	.align	4


	//----- nvinfo : EIATTR_CUDA_API_VERSION
	.align		4
        /*0000*/ 	.byte	0x04, 0x37
        /*0002*/ 	.short	(.L_7427 - .L_7426)
.L_7426:
        /*0004*/ 	.word	0x00000082


	//----- nvinfo : EIATTR_KPARAM_INFO
	.align		4
.L_7427:
        /*0008*/ 	.byte	0x04, 0x17
        /*000a*/ 	.short	(.L_7429 - .L_7428)
.L_7428:
        /*000c*/ 	.word	0x00000000
        /*0010*/ 	.short	0x0004
        /*0012*/ 	.short	0x0020
        /*0014*/ 	.byte	0x00, 0xf0, 0x21, 0x00


	//----- nvinfo : EIATTR_KPARAM_INFO
	.align		4
.L_7429:
        /*0018*/ 	.byte	0x04, 0x17
        /*001a*/ 	.short	(.L_7431 - .L_7430)
.L_7430:
        /*001c*/ 	.word	0x00000000
        /*0020*/ 	.short	0x0003
        /*0022*/ 	.short	0x0018
        /*0024*/ 	.byte	0x00, 0xf0, 0x21, 0x00


	//----- nvinfo : EIATTR_KPARAM_INFO
	.align		4
.L_7431:
        /*0028*/ 	.byte	0x04, 0x17
        /*002a*/ 	.short	(.L_7433 - .L_7432)
.L_7432:
        /*002c*/ 	.word	0x00000000
        /*0030*/ 	.short	0x0002
        /*0032*/ 	.short	0x0010
        /*0034*/ 	.byte	0x00, 0xf0, 0x21, 0x00


	//----- nvinfo : EIATTR_KPARAM_INFO
	.align		4
.L_7433:
        /*0038*/ 	.byte	0x04, 0x17
        /*003a*/ 	.short	(.L_7435 - .L_7434)
.L_7434:
        /*003c*/ 	.word	0x00000000
        /*0040*/ 	.short	0x0001
        /*0042*/ 	.short	0x0008
        /*0044*/ 	.byte	0x00, 0xf5, 0x21, 0x00


	//----- nvinfo : EIATTR_KPARAM_INFO
	.align		4
.L_7435:
        /*0048*/ 	.byte	0x04, 0x17
        /*004a*/ 	.short	(.L_7437 - .L_7436)
.L_7436:
        /*004c*/ 	.word	0x00000000
        /*0050*/ 	.short	0x0000
        /*0052*/ 	.short	0x0000
        /*0054*/ 	.byte	0x00, 0xf5, 0x21, 0x00


	//----- nvinfo : EIATTR_SPARSE_MMA_MASK
	.align		4
.L_7437:
        /*0058*/ 	.byte	0x03, 0x50
        /*005a*/ 	.short	0x0000


	//----- nvinfo : EIATTR_MAXREG_COUNT
	.align		4
        /*005c*/ 	.byte	0x03, 0x1b
        /*005e*/ 	.short	0x00ff


	//----- nvinfo : EIATTR_NUM_BARRIERS
	.align		4
        /*0060*/ 	.byte	0x02, 0x4c
        /*0062*/ 	.byte	0x01
	.zero		1


	//----- nvinfo : EIATTR_MERCURY_ISA_VERSION
	.align		4
        /*0064*/ 	.byte	0x03, 0x5f
        /*0066*/ 	.short	0x0101


	//----- nvinfo : EIATTR_VRC_CTA_INIT_COUNT
	.align		4
        /*0068*/ 	.byte	0x02, 0x4a
	.zero		1
	.zero		1


	//----- nvinfo : EIATTR_EXIT_INSTR_OFFSETS
	.align		4
        /*006c*/ 	.byte	0x04, 0x1c
        /*006e*/ 	.short	(.L_7439 - .L_7438)


	//   ....[0]....
.L_7438:
        /*0070*/ 	.word	0x00000150


	//   ....[1]....
        /*0074*/ 	.word	0x000001f0


	//   ....[2]....
        /*0078*/ 	.word	0x00000960


	//----- nvinfo : EIATTR_CRS_STACK_SIZE
	.align		4
.L_7439:
        /*007c*/ 	.byte	0x04, 0x1e
        /*007e*/ 	.short	(.L_7441 - .L_7440)
.L_7440:
        /*0080*/ 	.word	0x00000000


	//----- nvinfo : EIATTR_CBANK_PARAM_SIZE
	.align		4
.L_7441:
        /*0084*/ 	.byte	0x03, 0x19
        /*0086*/ 	.short	0x0028


	//----- nvinfo : EIATTR_PARAM_CBANK
	.align		4
        /*0088*/ 	.byte	0x04, 0x0a
        /*008a*/ 	.short	(.L_7443 - .L_7442)
	.align		4
.L_7442:
        /*008c*/ 	.word	index@(.nv.constant0.contiguous_all33_f16)
        /*0090*/ 	.short	0x0380
        /*0092*/ 	.short	0x0028


	//----- nvinfo : EIATTR_SW_WAR
	.align		4
.L_7443:
        /*0094*/ 	.byte	0x04, 0x36
        /*0096*/ 	.short	(.L_7445 - .L_7444)
.L_7444:
        /*0098*/ 	.word	0x00000008
.L_7445:


//--------------------- .nv.info.contiguous_all3_f16 --------------------------
	.section	.nv.info.contiguous_all3_f16,"",@"SHT_CUDA_INFO"
	.sectionflags	@""
	.align	4


	//----- nvinfo : EIATTR_CUDA_API_VERSION
	.align		4
        /*0000*/ 	.byte	0x04, 0x37
        /*0002*/ 	.short	(.L_7447 - .L_7446)
.L_7446:
        /*0004*/ 	.word	0x00000082


	//----- nvinfo : EIATTR_KPARAM_INFO
	.align		4
.L_7447:
        /*0008*/ 	.byte	0x04, 0x17
        /*000a*/ 	.short	(.L_7449 - .L_7448)
.L_7448:
        /*000c*/ 	.word	0x00000000
        /*0010*/ 	.short	0x0006
        /*0012*/ 	.short	0x0030
        /*0014*/ 	.byte	0x00, 0xf0, 0x21, 0x00


	//----- nvinfo : EIATTR_KPARAM_INFO
	.align		4
.L_7449:
        /*0018*/ 	.byte	0x04, 0x17
        /*001a*/ 	.short	(.L_7451 - .L_7450)
.L_7450:
        /*001c*/ 	.word	0x00000000
        /*0020*/ 	.short	0x0005
        /*0022*/ 	.short	0x0028
        /*0024*/ 	.byte	0x00, 0xf0, 0x21, 0x00


	//----- nvinfo : EIATTR_KPARAM_INFO
	.align		4
.L_7451:
        /*0028*/ 	.byte	0x04, 0x17
        /*002a*/ 	.short	(.L_7453 - .L_7452)
.L_7452:
        /*002c*/ 	.word	0x00000000
        /*0030*/ 	.short	0x0004
        /*0032*/ 	.short	0x0020
        /*0034*/ 	.byte	0x00, 0xf0, 0x21, 0x00


	//----- nvinfo : EIATTR_KPARAM_INFO
	.align		4
.L_7453:
        /*0038*/ 	.byte	0x04, 0x17
        /*003a*/ 	.short	(.L_7455 - .L_7454)
.L_7454:
        /*003c*/ 	.word	0x00000000
        /*0040*/ 	.short	0x0003
        /*0042*/ 	.short	0x0018
        /*0044*/ 	.byte	0x00, 0xf5, 0x21, 0x00


	//----- nvinfo : EIATTR_KPARAM_INFO
	.align		4
.L_7455:
        /*0048*/ 	.byte	0x04, 0x17
        /*004a*/ 	.short	(.L_7457 - .L_7456)
.L_7456:
        /*004c*/ 	.word	0x00000000
        /*0050*/ 	.short	0x0002
        /*0052*/ 	.short	0x0010
        /*0054*/ 	.byte	0x00, 0xf5, 0x21, 0x00


	//----- nvinfo : EIATTR_KPARAM_INFO
	.align		4
.L_7457:
        /*0058*/ 	.byte	0x04, 0x17
        /*005a*/ 	.short	(.L_7459 - .L_7458)
.L_7458:
        /*005c*/ 	.word	0x00000000
        /*0060*/ 	.short	0x0001
        /*0062*/ 	.short	0x0008
        /*0064*/ 	.byte	0x00, 0xf5, 0x21, 0x00


	//----- nvinfo : EIATTR_KPARAM_INFO
	.align		4
.L_7459:
        /*0068*/ 	.byte	0x04, 0x17
        /*006a*/ 	.short	(.L_7461 - .L_7460)
.L_7460:
        /*006c*/ 	.word	0x00000000
        /*0070*/ 	.short	0x0000
        /*0072*/ 	.short	0x0000
        /*0074*/ 	.byte	0x00, 0xf5, 0x21, 0x00


	//----- nvinfo : EIATTR_SPARSE_MMA_MASK
	.align		4
.L_7461:
        /*0078*/ 	.byte	0x03, 0x50
        /*007a*/ 	.short	0x0000


	//----- nvinfo : EIATTR_MAXREG_COUNT
	.align		4
        /*007c*/ 	.byte	0x03, 0x1b
        /*007e*/ 	.short	0x00ff


	//----- nvinfo : EIATTR_NUM_BARRIERS
	.align		4
        /*0080*/ 	.byte	0x02, 0x4c
        /*0082*/ 	.byte	0x01
	.zero		1


	//----- nvinfo : EIATTR_MERCURY_ISA_VERSION
	.align		4
        /*0084*/ 	.byte	0x03, 0x5f
        /*0086*/ 	.short	0x0101


	//----- nvinfo : EIATTR_VRC_CTA_INIT_COUNT
	.align		4
        /*0088*/ 	.byte	0x02, 0x4a
	.zero		1
	.zero		1


	//----- nvinfo : EIATTR_EXIT_INSTR_OFFSETS
	.align		4
        /*008c*/ 	.byte	0x04, 0x1c
        /*008e*/ 	.short	(.L_7463 - .L_7462)


	//   ....[0]....
.L_7462:
        /*0090*/ 	.word	0x00000150


	//   ....[1]....
        /*0094*/ 	.word	0x00003140


	//   ....[2]....
        /*0098*/ 	.word	0x00003920


	//----- nvinfo : EIATTR_CRS_STACK_SIZE
	.align		4
.L_7463:
        /*009c*/ 	.byte	0x04, 0x1e
        /*009e*/ 	.short	(.L_7465 - .L_7464)
.L_7464:
        /*00a0*/ 	.word	0x00000000


	//----- nvinfo : EIATTR_CBANK_PARAM_SIZE
	.align		4
.L_7465:
        /*00a4*/ 	.byte	0x03, 0x19
        /*00a6*/ 	.short	0x0038


	//----- nvinfo : EIATTR_PARAM_CBANK
	.align		4
        /*00a8*/ 	.byte	0x04, 0x0a
        /*00aa*/ 	.short	(.L_7467 - .L_7466)
	.align		4
.L_7466:
        /*00ac*/ 	.word	index@(.nv.constant0.contiguous_all3_f16)
        /*00b0*/ 	.short	0x0380
        /*00b2*/ 	.short	0x0038


	//----- nvinfo : EIATTR_SW_WAR
	.align		4
.L_7467:
        /*00b4*/ 	.byte	0x04, 0x36
        /*00b6*/ 	.short	(.L_7469 - .L_7468)
.L_7468:
        /*00b8*/ 	.word	0x00000008
.L_7469:


//--------------------- .nv.info.contiguous_all22_f16 --------------------------
	.section	.nv.info.contiguous_all22_f16,"",@"SHT_CUDA_INFO"
	.sectionflags	@""
	.align	4


	//----- nvinfo : EIATTR_CUDA_API_VERSION
	.align		4
        /*0000*/ 	.byte	0x04, 0x37
        /*0002*/ 	.short	(.L_7471 - .L_7470)
.L_7470:
        /*0004*/ 	.word	0x00000082


	//----- nvinfo : EIATTR_KPARAM_INFO
	.align		4
.L_7471:
        /*0008*/ 	.byte	0x04, 0x17
        /*000a*/ 	.short	(.L_7473 - .L_7472)
.L_7472:
        /*000c*/ 	.word	0x00000000
        /*0010*/ 	.short	0x0005
        /*0012*/ 	.short	0x0028
        /*0014*/ 	.byte	0x00, 0xf0, 0x21, 0x00


	//----- nvinfo : EIATTR_KPARAM_INFO
	.align		4
.L_7473:
        /*0018*/ 	.byte	0x04, 0x17
        /*001a*/ 	.short	(.L_7475 - .L_7474)
.L_7474:
        /*001c*/ 	.word	0x00000000
        /*0020*/ 	.short	0x0004
        /*0022*/ 	.short	0x0020
        /*0024*/ 	.byte	0x00, 0xf0, 0x21, 0x00


	//----- nvinfo : EIATTR_KPARAM_INFO
	.align		4
.L_7475:
        /*0028*/ 	.byte	0x04, 0x17
        /*002a*/ 	.short	(.L_7477 - .L_7476)
.L_7476:
        /*002c*/ 	.word	0x00000000
        /*0030*/ 	.short	0x0003
        /*0032*/ 	.short	0x0018
        /*0034*/ 	.byte	0x00, 0xf0, 0x21, 0x00


	//----- nvinfo : EIATTR_KPARAM_INFO
	.align		4
.L_7477:
        /*0038*/ 	.byte	0x04, 0x17
        /*003a*/ 	.short	(.L_7479 - .L_7478)
.L_7478:
        /*003c*/ 	.word	0x00000000
        /*0040*/ 	.short	0x0002
        /*0042*/ 	.short	0x0010
        /*0044*/ 	.byte	0x00, 0xf0, 0x21, 0x00


	//----- nvinfo : EIATTR_KPARAM_INFO
	.align		4
.L_7479:
        /*0048*/ 	.byte	0x04, 0x17
        /*004a*/ 	.short	(.L_7481 - .L_7480)
.L_7480:
        /*004c*/ 	.word	0x00000000
        /*0050*/ 	.short	0x0001
        /*0052*/ 	.short	0x0008
        /*0054*/ 	.byte	0x00, 0xf5, 0x21, 0x00


	//----- nvinfo : EIATTR_KPARAM_INFO
	.align		4
.L_7481:
        /*0058*/ 	.byte	0x04, 0x17
        /*005a*/ 	.short	(.L_7483 - .L_7482)
.L_7482:
        /*005c*/ 	.word	0x00000000
        /*0060*/ 	.short	0x0000
        /*0062*/ 	.short	0x0000
        /*0064*/ 	.byte	0x00, 0xf5, 0x21, 0x00


	//----- nvinfo : EIATTR_SPARSE_MMA_MASK
	.align		4
.L_7483:
        /*0068*/ 	.byte	0x03, 0x50
        /*006a*/ 	.short	0x0000


	//----- nvinfo : EIATTR_MAXREG_COUNT
	.align		4
        /*006c*/ 	.byte	0x03, 0x1b
        /*006e*/ 	.short	0x00ff


	//----- nvinfo : EIATTR_NUM_BARRIERS
	.align		4
        /*0070*/ 	.byte	0x02, 0x4c
        /*0072*/ 	.byte	0x01
	.zero		1


	//----- nvinfo : EIATTR_MERCURY_ISA_VERSION
	.align		4
        /*0074*/ 	.byte	0x03, 0x5f
        /*0076*/ 	.short	0x0101


	//----- nvinfo : EIATTR_VRC_CTA_INIT_COUNT
	.align		4
        /*0078*/ 	.byte	0x02, 0x4a
	.zero		1
	.zero		1


	//----- nvinfo : EIATTR_EXIT_INSTR_OFFSETS
	.align		4
        /*007c*/ 	.byte	0x04, 0x1c
        /*007e*/ 	.short	(.L_7485 - .L_7484)


	//   ....[0]....
.L_7484:
        /*0080*/ 	.word	0x00000110


	//   ....[1]....
        /*0084*/ 	.word	0x00000530


	//   ....[2]....
        /*0088*/ 	.word	0x00000790


	//   ....[3]....
        /*008c*/ 	.word	0x000008a0


	//----- nvinfo : EIATTR_CRS_STACK_SIZE
	.align		4
.L_7485:
        /*0090*/ 	.byte	0x04, 0x1e
        /*0092*/ 	.short	(.L_7487 - .L_7486)
.L_7486:
        /*0094*/ 	.word	0x00000000


	//----- nvinfo : EIATTR_CBANK_PARAM_SIZE
	.align		4
.L_7487:
        /*0098*/ 	.byte	0x03, 0x19
        /*009a*/ 	.short	0x0030


	//----- nvinfo : EIATTR_PARAM_CBANK
	.align		4
        /*009c*/ 	.byte	0x04, 0x0a
        /*009e*/ 	.short	(.L_7489 - .L_7488)
	.align		4
.L_7488:
        /*00a0*/ 	.word	index@(.nv.constant0.contiguous_all22_f16)
        /*00a4*/ 	.short	0x0380
        /*00a6*/ 	.short	0x0030


	//----- nvinfo : EIATTR_SW_WAR
	.align		4
.L_7489:
        /*00a8*/ 	.byte	0x04, 0x36
        /*00aa*/ 	.short	(.L_7491 - .L_7490)
.L_7490:
        /*00ac*/ 	.word	0x00000008
.L_7491:


//--------------------- .nv.info.contiguous_all2_f16 --------------------------
	.section	.nv.info.contiguous_all2_f16,"",@"SHT_CUDA_INFO"
	.sectionflags	@""
	.align	4


	//----- nvinfo : EIATTR_CUDA_API_VERSION
	.align		4
        /*0000*/ 	.byte	0x04, 0x37
        /*0002*/ 	.short	(.L_7493 - .L_7492)
.L_7492:
        /*0004*/ 	.word	0x00000082


	//----- nvinfo : EIATTR_KPARAM_INFO
	.align		4
.L_7493:
        /*0008*/ 	.byte	0x04, 0x17
        /*000a*/ 	.short	(.L_7495 - .L_7494)
.L_7494:
        /*000c*/ 	.word	0x00000000
        /*0010*/ 	.short	0x0008
        /*0012*/ 	.short	0x0040
        /*0014*/ 	.byte	0x00, 0xf0, 0x21, 0x00


	//----- nvinfo : EIATTR_KPARAM_INFO
	.align		4
.L_7495:
        /*0018*/ 	.byte	0x04, 0x17
        /*001a*/ 	.short	(.L_7497 - .L_7496)
.L_7496:
        /*001c*/ 	.word	0x00000000
        /*0020*/ 	.short	0x0007
        /*0022*/ 	.short	0x0038
        /*0024*/ 	.byte	0x00, 0xf0, 0x21, 0x00


	//----- nvinfo : EIATTR_KPARAM_INFO
	.align		4
.L_7497:
        /*0028*/ 	.byte	0x04, 0x17
        /*002a*/ 	.short	(.L_7499 - .L_7498)
.L_7498:
        /*002c*/ 	.word	0x00000000
        /*0030*/ 	.short	0x0006
        /*0032*/ 	.short	0x0030
        /*0034*/ 	.byte	0x00, 0xf0, 0x21, 0x00


	//----- nvinfo : EIATTR_KPARAM_INFO
	.align		4
.L_7499:
        /*0038*/ 	.byte	0x04, 0x17
        /*003a*/ 	.short	(.L_7501 - .L_7500)
.L_7500:
        /*003c*/ 	.word	0x00000000
        /*0040*/ 	.short	0x0005
        /*0042*/ 	.short	0x0028
        /*0044*/ 	.byte	0x00, 0xf0, 0x21, 0x00


	//----- nvinfo : EIATTR_KPARAM_INFO
	.align		4
.L_7501:
        /*0048*/ 	.byte	0x04, 0x17
        /*004a*/ 	.short	(.L_7503 - .L_7502)
.L_7502:
        /*004c*/ 	.word	0x00000000
        /*0050*/ 	.short	0x0004
        /*0052*/ 	.short	0x0020
        /*0054*/ 	.byte	0x00, 0xf0, 0x21, 0x00


	//----- nvinfo : EIATTR_KPARAM_INFO
	.align		4
.L_7503:
        /*0058*/ 	.byte	0x04, 0x17
        /*005a*/ 	.short	(.L_7505 - .L_7504)
.L_7504:
        /*005c*/ 	.word	0x00000000
        /*0060*/ 	.short	0x0003
        /*0062*/ 	.short	0x0018
        /*0064*/ 	.byte	0x00, 0xf5, 0x21, 0x00


	//----- nvinfo : EIATTR_KPARAM_INFO
	.align		4
.L_7505:
        /*0068*/ 	.byte	0x04, 0x17
        /*006a*/ 	.short	(.L_7507 - .L_7506)
.L_7506:
        /*006c*/ 	.word	0x00000000
        /*0070*/ 	.short	0x0002
        /*0072*/ 	.short	0x0010
        /*0074*/ 	.byte	0x00, 0xf5, 0x21, 0x00


	//----- nvinfo : EIATTR_KPARAM_INFO
	.align		4
.L_7507:
        /*0078*/ 	.byte	0x04, 0x17
        /*007a*/ 	.short	(.L_7509 - .L_7508)
.L_7508:
        /*007c*/ 	.word	0x00000000
        /*0080*/ 	.short	0x0001
        /*0082*/ 	.short	0x0008
        /*0084*/ 	.byte	0x00, 0xf5, 0x21, 0x00


	//----- nvinfo : EIATTR_KPARAM_INFO
	.align		4
.L_7509:
        /*0088*/ 	.byte	0x04, 0x17
        /*008a*/ 	.short	(.L_7511 - .L_7510)
.L_7510:
        /*008c*/ 	.word	0x00000000
        /*0090*/ 	.short	0x0000
        /*0092*/ 	.short	0x0000
        /*0094*/ 	.byte	0x00, 0xf5, 0x21, 0x00


	//----- nvinfo : EIATTR_SPARSE_MMA_MASK
	.align		4
.L_7511:
        /*0098*/ 	.byte	0x03, 0x50
        /*009a*/ 	.short	0x0000


	//----- nvinfo : EIATTR_MAXREG_COUNT
	.align		4
        /*009c*/ 	.byte	0x03, 0x1b
        /*009e*/ 	.short	0x00ff


	//----- nvinfo : EIATTR_NUM_BARRIERS
	.align		4
        /*00a0*/ 	.byte	0x02, 0x4c
        /*00a2*/ 	.byte	0x01
	.zero		1


	//----- nvinfo : EIATTR_MERCURY_ISA_VERSION
	.align		4
        /*00a4*/ 	.byte	0x03, 0x5f
        /*00a6*/ 	.short	0x0101


	//----- nvinfo : EIATTR_VRC_CTA_INIT_COUNT
	.align		4
        /*00a8*/ 	.byte	0x02, 0x4a
	.zero		1
	.zero		1


	//----- nvinfo : EIATTR_EXIT_INSTR_OFFSETS
	.align		4
        /*00ac*/ 	.byte	0x04, 0x1c
        /*00ae*/ 	.short	(.L_7513 - .L_7512)


	//   ....[0]....
.L_7512:
        /*00b0*/ 	.word	0x00000110


	//   ....[1]....
        /*00b4*/ 	.word	0x00006900


	//   ....[2]....
        /*00b8*/ 	.word	0x00006b60


	//   ....[3]....
        /*00bc*/ 	.word	0x00006c70


	//----- nvinfo : EIATTR_CRS_STACK_SIZE
	.align		4
.L_7513:
        /*00c0*/ 	.byte	0x04, 0x1e
        /*00c2*/ 	.short	(.L_7515 - .L_7514)
.L_7514:
        /*00c4*/ 	.word	0x00000000


	//----- nvinfo : EIATTR_CBANK_PARAM_SIZE
	.align		4
.L_7515:
        /*00c8*/ 	.byte	0x03, 0x19
        /*00ca*/ 	.short	0x0048


	//----- nvinfo : EIATTR_PARAM_CBANK
	.align		4
        /*00cc*/ 	.byte	0x04, 0x0a
        /*00ce*/ 	.short	(.L_7517 - .L_7516)
	.align		4
.L_7516:
        /*00d0*/ 	.word	index@(.nv.constant0.contiguous_all2_f16)
        /*00d4*/ 	.short	0x0380
        /*00d6*/ 	.short	0x0048


	//----- nvinfo : EIATTR_SW_WAR
	.align		4
.L_7517:
        /*00d8*/ 	.byte	0x04, 0x36
        /*00da*/ 	.short	(.L_7519 - .L_7518)
.L_7518:
        /*00dc*/ 	.word	0x00000008
.L_7519:


//--------------------- .nv.info.uncontiguous_cumulate_all_f16 --------------------------
	.section	.nv.info.uncontiguous_cumulate_all_f16,"",@"SHT_CUDA_INFO"
	.sectionflags	@""
	.align	4


	//----- nvinfo : EIATTR_CUDA_API_VERSION
	.align		4
        /*0000*/ 	.byte	0x04, 0x37
        /*0002*/ 	.short	(.L_7521 - .L_7520)
.L_7520:
        /*0004*/ 	.word	0x00000082


	//----- nvinfo : EIATTR_KPARAM_INFO
	.align		4
.L_7521:
        /*0008*/ 	.byte	0x04, 0x17
        /*000a*/ 	.short	(.L_7523 - .L_7522)
.L_7522:
        /*000c*/ 	.word	0x00000000
        /*0010*/ 	.short	0x0005
        /*0012*/ 	.short	0x0028
        /*0014*/ 	.byte	0x00, 0xf0, 0x21, 0x00


	//----- nvinfo : EIATTR_KPARAM_INFO
	.align		4
.L_7523:
        /*0018*/ 	.byte	0x04, 0x17
        /*001a*/ 	.short	(.L_7525 - .L_7524)
.L_7524:
        /*001c*/ 	.word	0x00000000
        /*0020*/ 	.short	0x0004
        /*0022*/ 	.short	0x0020
        /*0024*/ 	.byte	0x00, 0xf0, 0x21, 0x00


	//----- nvinfo : EIATTR_KPARAM_INFO
	.align		4
.L_7525:
        /*0028*/ 	.byte	0x04, 0x17
        /*002a*/ 	.short	(.L_7527 - .L_7526)
.L_7526:
        /*002c*/ 	.word	0x00000000
        /*0030*/ 	.short	0x0003
        /*0032*/ 	.short	0x0018
        /*0034*/ 	.byte	0x00, 0xf5, 0x21, 0x00


	//----- nvinfo : EIATTR_KPARAM_INFO
	.align		4
.L_7527:
        /*0038*/ 	.byte	0x04, 0x17
        /*003a*/ 	.short	(.L_7529 - .L_7528)
.L_7528:
        /*003c*/ 	.word	0x00000000
        /*0040*/ 	.short	0x0002
        /*0042*/ 	.short	0x0010
        /*0044*/ 	.byte	0x00, 0xf5, 0x21, 0x00


	//----- nvinfo : EIATTR_KPARAM_INFO
	.align		4
.L_7529:
        /*0048*/ 	.byte	0x04, 0x17
        /*004a*/ 	.short	(.L_7531 - .L_7530)
.L_7530:
        /*004c*/ 	.word	0x00000000
        /*0050*/ 	.short	0x0001
        /*0052*/ 	.short	0x0008
        /*0054*/ 	.byte	0x00, 0xf5, 0x21, 0x00


	//----- nvinfo : EIATTR_KPARAM_INFO
	.align		4
.L_7531:
        /*0058*/ 	.byte	0x04, 0x17
        /*005a*/ 	.short	(.L_7533 - .L_7532)
.L_7532:
        /*005c*/ 	.word	0x00000000
        /*0060*/ 	.short	0x0000
        /*0062*/ 	.short	0x0000
        /*0064*/ 	.byte	0x00, 0xf5, 0x21, 0x00


	//----- nvinfo : EIATTR_SPARSE_MMA_MASK
	.align		4
.L_7533:
        /*0068*/ 	.byte	0x03, 0x50
        /*006a*/ 	.short	0x0000


	//----- nvinfo : EIATTR_MAXREG_COUNT
	.align		4
        /*006c*/ 	.byte	0x03, 0x1b
        /*006e*/ 	.short	0x00ff


	//----- nvinfo : EIATTR_NUM_BARRIERS
	.align		4
        /*0070*/ 	.byte	0x02, 0x4c
        /*0072*/ 	.byte	0x01
	.zero		1


	//----- nvinfo : EIATTR_MERCURY_ISA_VERSION
	.align		4
        /*0074*/ 	.byte	0x03, 0x5f
        /*0076*/ 	.short	0x0101


	//----- nvinfo : EIATTR_VRC_CTA_INIT_COUNT
	.align		4
        /*0078*/ 	.byte	0x02, 0x4a
	.zero		1
	.zero		1


	//----- nvinfo : EIATTR_EXIT_INSTR_OFFSETS
	.align		4
        /*007c*/ 	.byte	0x04, 0x1c
        /*007e*/ 	.short	(.L_7535 - .L_7534)


	//   ....[0]....
.L_7534:
        /*0080*/ 	.word	0x000067d0


	//   ....[1]....
        /*0084*/ 	.word	0x00006a30


	//   ....[2]....
        /*0088*/ 	.word	0x00006ae0


	//----- nvinfo : EIATTR_CRS_STACK_SIZE
	.align		4
.L_7535:
        /*008c*/ 	.byte	0x04, 0x1e
        /*008e*/ 	.short	(.L_7537 - .L_7536)
.L_7536:
        /*0090*/ 	.word	0x00000000


	//----- nvinfo : EIATTR_CBANK_PARAM_SIZE
	.align		4
.L_7537:
        /*0094*/ 	.byte	0x03, 0x19
        /*0096*/ 	.short	0x0030


	//----- nvinfo : EIATTR_PARAM_CBANK
	.align		4
        /*0098*/ 	.byte	0x04, 0x0a
        /*009a*/ 	.short	(.L_7539 - .L_7538)
	.align		4
.L_7538:
        /*009c*/ 	.word	index@(.nv.constant0.uncontiguous_cumulate_all_f16)
        /*00a0*/ 	.short	0x0380
        /*00a2*/ 	.short	0x0030


	//----- nvinfo : EIATTR_SW_WAR
	.align		4
.L_7539:
        /*00a4*/ 	.byte	0x04, 0x36
        /*00a6*/ 	.short	(.L_7541 - .L_7540)
.L_7540:
        /*00a8*/ 	.word	0x00000008
.L_7541:


//--------------------- .nv.info.uncontiguous_all_f16 --------------------------
	.section	.nv.info.uncontiguous_all_f16,"",@"SHT_CUDA_INFO"
	.sectionflags	@""
	.align	4


	//----- nvinfo : EIATTR_CUDA_API_VERSION
	.align		4
        /*0000*/ 	.byte	0x04, 0x37
        /*0002*/ 	.short	(.L_7543 - .L_7542)
.L_7542:
        /*0004*/ 	.word	0x00000082


	//----- nvinfo : EIATTR_KPARAM_INFO
	.align		4
.L_7543:
        /*0008*/ 	.byte	0x04, 0x17
        /*000a*/ 	.short	(.L_7545 - .L_7544)
.L_7544:
        /*000c*/ 	.word	0x00000000
        /*0010*/ 	.short	0x0005
        /*0012*/ 	.short	0x0028
        /*0014*/ 	.byte	0x00, 0xf0, 0x21, 0x00


	//----- nvinfo : EIATTR_KPARAM_INFO
	.align		4
.L_7545:
        /*0018*/ 	.byte	0x04, 0x17
        /*001a*/ 	.short	(.L_7547 - .L_7546)
.L_7546:
        /*001c*/ 	.word	0x00000000
        /*0020*/ 	.short	0x0004
        /*0022*/ 	.short	0x0020
        /*0024*/ 	.byte	0x00, 0xf0, 0x21, 0x00


	//----- nvinfo : EIATTR_KPARAM_INFO
	.align		4
.L_7547:
        /*0028*/ 	.byte	0x04, 0x17
        /*002a*/ 	.short	(.L_7549 - .L_7548)
.L_7548:
        /*002c*/ 	.word	0x00000000
        /*0030*/ 	.short	0x0003
        /*0032*/ 	.short	0x0018
        /*0034*/ 	.byte	0x00, 0xf5, 0x21, 0x00


	//----- nvinfo : EIATTR_KPARAM_INFO
	.align		4
.L_7549:
        /*0038*/ 	.byte	0x04, 0x17
        /*003a*/ 	.short	(.L_7551 - .L_7550)
.L_7550:
        /*003c*/ 	.word	0x00000000
        /*0040*/ 	.short	0x0002
        /*0042*/ 	.short	0x0010
        /*0044*/ 	.byte	0x00, 0xf5, 0x21, 0x00


	//----- nvinfo : EIATTR_KPARAM_INFO
	.align		4
.L_7551:
        /*0048*/ 	.byte	0x04, 0x17
        /*004a*/ 	.short	(.L_7553 - .L_7552)
.L_7552:
        /*004c*/ 	.word	0x00000000
        /*0050*/ 	.short	0x0001
        /*0052*/ 	.short	0x0008
        /*0054*/ 	.byte	0x00, 0xf5, 0x21, 0x00


	//----- nvinfo : EIATTR_KPARAM_INFO
	.align		4
.L_7553:
        /*0058*/ 	.byte	0x04, 0x17
        /*005a*/ 	.short	(.L_7555 - .L_7554)
.L_7554:
        /*005c*/ 	.word	0x00000000
        /*0060*/ 	.short	0x0000
        /*0062*/ 	.short	0x0000
        /*0064*/ 	.byte	0x00, 0xf5, 0x21, 0x00


	//----- nvinfo : EIATTR_SPARSE_MMA_MASK
	.align		4
.L_7555:
        /*0068*/ 	.byte	0x03, 0x50
        /*006a*/ 	.short	0x0000


	//----- nvinfo : EIATTR_MAXREG_COUNT
	.align		4
        /*006c*/ 	.byte	0x03, 0x1b
        /*006e*/ 	.short	0x00ff


	//----- nvinfo : EIATTR_NUM_BARRIERS
	.align		4
        /*0070*/ 	.byte	0x02, 0x4c
        /*0072*/ 	.byte	0x01
	.zero		1


	//----- nvinfo : EIATTR_MERCURY_ISA_VERSION
	.align		4
        /*0074*/ 	.byte	0x03, 0x5f
        /*0076*/ 	.short	0x0101


	//----- nvinfo : EIATTR_VRC_CTA_INIT_COUNT
	.align		4
        /*0078*/ 	.byte	0x02, 0x4a
	.zero		1
	.zero		1


	//----- nvinfo : EIATTR_EXIT_INSTR_OFFSETS
	.align		4
        /*007c*/ 	.byte	0x04, 0x1c
        /*007e*/ 	.short	(.L_7557 - .L_7556)


	//   ....[0]....
.L_7556:
        /*0080*/ 	.word	0x00006800


	//   ....[1]....
        /*0084*/ 	.word	0x00006a60


	//   ....[2]....
        /*0088*/ 	.word	0x00006b10


	//----- nvinfo : EIATTR_CRS_STACK_SIZE
	.align		4
.L_7557:
        /*008c*/ 	.byte	0x04, 0x1e
        /*008e*/ 	.short	(.L_7559 - .L_7558)
.L_7558:
        /*0090*/ 	.word	0x00000000


	//----- nvinfo : EIATTR_CBANK_PARAM_SIZE
	.align		4
.L_7559:
        /*0094*/ 	.byte	0x03, 0x19
        /*0096*/ 	.short	0x0030


	//----- nvinfo : EIATTR_PARAM_CBANK
	.align		4
        /*0098*/ 	.byte	0x04, 0x0a
        /*009a*/ 	.short	(.L_7561 - .L_7560)
	.align		4
.L_7560:
        /*009c*/ 	.word	index@(.nv.constant0.uncontiguous_all_f16)
        /*00a0*/ 	.short	0x0380
        /*00a2*/ 	.short	0x0030


	//----- nvinfo : EIATTR_SW_WAR
	.align		4
.L_7561:
        /*00a4*/ 	.byte	0x04, 0x36
        /*00a6*/ 	.short	(.L_7563 - .L_7562)
.L_7562:
        /*00a8*/ 	.word	0x00000008
.L_7563:


//--------------------- .nv.info.contiguous_cumulate_all_f16 --------------------------
	.section	.nv.info.contiguous_cumulate_all_f16,"",@"SHT_CUDA_INFO"
	.sectionflags	@""
	.align	4


	//----- nvinfo : EIATTR_CUDA_API_VERSION
	.align		4
        /*0000*/ 	.byte	0x04, 0x37
        /*0002*/ 	.short	(.L_7565 - .L_7564)
.L_7564:
        /*0004*/ 	.word	0x00000082


	//----- nvinfo : EIATTR_KPARAM_INFO
	.align		4
.L_7565:
        /*0008*/ 	.byte	0x04, 0x17
        /*000a*/ 	.short	(.L_7567 - .L_7566)
.L_7566:
        /*000c*/ 	.word	0x00000000
        /*0010*/ 	.short	0x0002
        /*0012*/ 	.short	0x0010
        /*0014*/ 	.byte	0x00, 0xf0, 0x21, 0x00


	//----- nvinfo : EIATTR_KPARAM_INFO
	.align		4
.L_7567:
        /*0018*/ 	.byte	0x04, 0x17
        /*001a*/ 	.short	(.L_7569 - .L_7568)
.L_7568:
        /*001c*/ 	.word	0x00000000
        /*0020*/ 	.short	0x0001
        /*0022*/ 	.short	0x0008
        /*0024*/ 	.byte	0x00, 0xf5, 0x21, 0x00


	//----- nvinfo : EIATTR_KPARAM_INFO
	.align		4
.L_7569:
        /*0028*/ 	.byte	0x04, 0x17
        /*002a*/ 	.short	(.L_7571 - .L_7570)
.L_7570:
        /*002c*/ 	.word	0x00000000
        /*0030*/ 	.short	0x0000
        /*0032*/ 	.short	0x0000
        /*0034*/ 	.byte	0x00, 0xf5, 0x21, 0x00


	//----- nvinfo : EIATTR_SPARSE_MMA_MASK
	.align		4
.L_7571:
        /*0038*/ 	.byte	0x03, 0x50
        /*003a*/ 	.short	0x0000


	//----- nvinfo : EIATTR_MAXREG_COUNT
	.align		4
        /*003c*/ 	.byte	0x03, 0x1b
        /*003e*/ 	.short	0x00ff


	//----- nvinfo : EIATTR_NUM_BARRIERS
	.align		4
        /*0040*/ 	.byte	0x02, 0x4c
        /*0042*/ 	.byte	0x01
	.zero		1


	//----- nvinfo : EIATTR_MERCURY_ISA_VERSION
	.align		4
        /*0044*/ 	.byte	0x03, 0x5f
        /*0046*/ 	.short	0x0101


	//----- nvinfo : EIATTR_VRC_CTA_INIT_COUNT
	.align		4
        /*0048*/ 	.byte	0x02, 0x4a
	.zero		1
	.zero		1


	//----- nvinfo : EIATTR_EXIT_INSTR_OFFSETS
	.align		4
        /*004c*/ 	.byte	0x04, 0x1c
        /*004e*/ 	.short	(.L_7573 - .L_7572)


	//   ....[0]....
.L_7572:
        /*0050*/ 	.word	0x00000400


	//   ....[1]....
        /*0054*/ 	.word	0x00000660


	//   ....[2]....
        /*0058*/ 	.word	0x00000710


	//----- nvinfo : EIATTR_CRS_STACK_SIZE
	.align		4
.L_7573:
        /*005c*/ 	.byte	0x04, 0x1e
        /*005e*/ 	.short	(.L_7575 - .L_7574)
.L_7574:
        /*0060*/ 	.word	0x00000000


	//----- nvinfo : EIATTR_CBANK_PARAM_SIZE
	.align		4
.L_7575:
        /*0064*/ 	.byte	0x03, 0x19
        /*0066*/ 	.short	0x0018


	//----- nvinfo : EIATTR_PARAM_CBANK
	.align		4
        /*0068*/ 	.byte	0x04, 0x0a
        /*006a*/ 	.short	(.L_7577 - .L_7576)
	.align		4
.L_7576:
        /*006c*/ 	.word	index@(.nv.constant0.contiguous_cumulate_all_f16)
        /*0070*/ 	.short	0x0380
        /*0072*/ 	.short	0x0018


	//----- nvinfo : EIATTR_SW_WAR
	.align		4
.L_7577:
        /*0074*/ 	.byte	0x04, 0x36
        /*0076*/ 	.short	(.L_7579 - .L_7578)
.L_7578:
        /*0078*/ 	.word	0x00000008
.L_7579:


//--------------------- .nv.info.contiguous_all_f16 --------------------------
	.section	.nv.info.contiguous_all_f16,"",@"SHT_CUDA_INFO"
	.sectionflags	@""
	.align	4


	//----- nvinfo : EIATTR_CUDA_API_VERSION
	.align		4
        /*0000*/ 	.byte	0x04, 0x37
        /*0002*/ 	.short	(.L_7581 - .L_7580)
.L_7580:
        /*0004*/ 	.word	0x00000082


	//----- nvinfo : EIATTR_KPARAM_INFO
	.align		4
.L_7581:
        /*0008*/ 	.byte	0x04, 0x17
        /*000a*/ 	.short	(.L_7583 - .L_7582)
.L_7582:
        /*000c*/ 	.word	0x00000000
        /*0010*/ 	.short	0x0002
        /*0012*/ 	.short	0x0010
        /*0014*/ 	.byte	0x00, 0xf0, 0x21, 0x00


	//----- nvinfo : EIATTR_KPARAM_INFO
	.align		4
.L_7583:
        /*0018*/ 	.byte	0x04, 0x17
        /*001a*/ 	.short	(.L_7585 - .L_7584)
.L_7584:
        /*001c*/ 	.word	0x00000000
        /*0020*/ 	.short	0x0001
        /*0022*/ 	.short	0x0008
        /*0024*/ 	.byte	0x00, 0xf5, 0x21, 0x00


	//----- nvinfo : EIATTR_KPARAM_INFO
	.align		4
.L_7585:
        /*0028*/ 	.byte	0x04, 0x17
        /*002a*/ 	.short	(.L_7587 - .L_7586)
.L_7586:
        /*002c*/ 	.word	0x00000000
        /*0030*/ 	.short	0x0000
        /*0032*/ 	.short	0x0000
        /*0034*/ 	.byte	0x00, 0xf5, 0x21, 0x00


	//----- nvinfo : EIATTR_SPARSE_MMA_MASK
	.align		4
.L_7587:
        /*0038*/ 	.byte	0x03, 0x50
        /*003a*/ 	.short	0x0000


	//----- nvinfo : EIATTR_MAXREG_COUNT
	.align		4
        /*003c*/ 	.byte	0x03, 0x1b
        /*003e*/ 	.short	0x00ff


	//----- nvinfo : EIATTR_NUM_BARRIERS
	.align		4
        /*0040*/ 	.byte	0x02, 0x4c
        /*0042*/ 	.byte	0x01
	.zero		1


	//----- nvinfo : EIATTR_MERCURY_ISA_VERSION
	.align		4
        /*0044*/ 	.byte	0x03, 0x5f
        /*0046*/ 	.short	0x0101


	//----- nvinfo : EIATTR_VRC_CTA_INIT_COUNT
	.align		4
        /*0048*/ 	.byte	0x02, 0x4a
	.zero		1
	.zero		1


	//----- nvinfo : EIATTR_EXIT_INSTR_OFFSETS
	.align		4
        /*004c*/ 	.byte	0x04, 0x1c
        /*004e*/ 	.short	(.L_7589 - .L_7588)


	//   ....[0]....
.L_7588:
        /*0050*/ 	.word	0x00000430


	//   ....[1]....
        /*0054*/ 	.word	0x00000690


	//   ....[2]....
        /*0058*/ 	.word	0x00000740


	//----- nvinfo : EIATTR_CRS_STACK_SIZE
	.align		4
.L_7589:
        /*005c*/ 	.byte	0x04, 0x1e
        /*005e*/ 	.short	(.L_7591 - .L_7590)
.L_7590:
        /*0060*/ 	.word	0x00000000


	//----- nvinfo : EIATTR_CBANK_PARAM_SIZE
	.align		4
.L_7591:
        /*0064*/ 	.byte	0x03, 0x19
        /*0066*/ 	.short	0x0018


	//----- nvinfo : EIATTR_PARAM_CBANK
	.align		4
        /*0068*/ 	.byte	0x04, 0x0a
        /*006a*/ 	.short	(.L_7593 - .L_7592)
	.align		4
.L_7592:
        /*006c*/ 	.word	index@(.nv.constant0.contiguous_all_f16)
        /*0070*/ 	.short	0x0380
        /*0072*/ 	.short	0x0018


	//----- nvinfo : EIATTR_SW_WAR
	.align		4
.L_7593:
        /*0074*/ 	.byte	0x04, 0x36
        /*0076*/ 	.short	(.L_7595 - .L_7594)
.L_7594:
        /*0078*/ 	.word	0x00000008
.L_7595:


//--------------------- .nv.info.contiguous_all33_f64 --------------------------
	.section	.nv.info.contiguous_all33_f64,"",@"SHT_CUDA_INFO"
	.sectionflags	@""
	.align	4


	//----- nvinfo : EIATTR_CUDA_API_VERSION
	.align		4
        /*0000*/ 	.byte	0x04, 0x37
        /*0002*/ 	.short	(.L_7597 - .L_7596)
.L_7596:
        /*0004*/ 	.word	0x00000082


	//----- nvinfo : EIATTR_KPARAM_INFO
	.align		4
.L_7597:
        /*0008*/ 	.byte	0x04, 0x17
        /*000a*/ 	.short	(.L_7599 - .L_7598)
.L_7598:
        /*000c*/ 	.word	0x00000000
        /*0010*/ 	.short	0x0004
        /*0012*/ 	.short	0x0020
        /*0014*/ 	.byte	0x00, 0xf0, 0x21, 0x00


	//----- nvinfo : EIATTR_KPARAM_INFO
	.align		4
.L_7599:
        /*0018*/ 	.byte	0x04, 0x17
        /*001a*/ 	.short	(.L_7601 - .L_7600)
.L_7600:
        /*001c*/ 	.word	0x00000000
        /*0020*/ 	.short	0x0003
        /*0022*/ 	.short	0x0018
        /*0024*/ 	.byte	0x00, 0xf0, 0x21, 0x00


	//----- nvinfo : EIATTR_KPARAM_INFO
	.align		4
.L_7601:
        /*0028*/ 	.byte	0x04, 0x17
        /*002a*/ 	.short	(.L_7603 - .L_7602)
.L_7602:
        /*002c*/ 	.word	0x00000000
        /*0030*/ 	.short	0x0002
        /*0032*/ 	.short	0x0010
        /*0034*/ 	.byte	0x00, 0xf0, 0x21, 0x00


	//----- nvinfo : EIATTR_KPARAM_INFO
	.align		4
.L_7603:
        /*0038*/ 	.byte	0x04, 0x17
        /*003a*/ 	.short	(.L_7605 - .L_7604)
.L_7604:
        /*003c*/ 	.word	0x00000000
        /*0040*/ 	.short	0x0001
        /*0042*/ 	.short	0x0008
        /*0044*/ 	.byte	0x00, 0xf5, 0x21, 0x00


	//----- nvinfo : EIATTR_KPARAM_INFO
	.align		4
.L_7605:
        /*0048*/ 	.byte	0x04, 0x17
        /*004a*/ 	.short	(.L_7607 - .L_7606)
.L_7606:
        /*004c*/ 	.word	0x00000000
        /*0050*/ 	.short	0x0000
        /*0052*/ 	.short	0x0000
        /*0054*/ 	.byte	0x00, 0xf5, 0x21, 0x00


	//----- nvinfo : EIATTR_SPARSE_MMA_MASK
	.align		4
.L_7607:
        /*0058*/ 	.byte	0x03, 0x50
        /*005a*/ 	.short	0x0000


	//----- nvinfo : EIATTR_MAXREG_COUNT
	.align		4
        /*005c*/ 	.byte	0x03, 0x1b
        /*005e*/ 	.short	0x00ff


	//----- nvinfo : EIATTR_NUM_BARRIERS
	.align		4
        /*0060*/ 	.byte	0x02, 0x4c
        /*0062*/ 	.byte	0x01
	.zero		1


	//----- nvinfo : EIATTR_MERCURY_ISA_VERSION
	.align		4
        /*0064*/ 	.byte	0x03, 0x5f
        /*0066*/ 	.short	0x0101


	//----- nvinfo : EIATTR_VRC_CTA_INIT_COUNT
	.align		4
        /*0068*/ 	.byte	0x02, 0x4a
	.zero		1
	.zero		1


	//----- nvinfo : EIATTR_EXIT_INSTR_OFFSETS
	.align		4
        /*006c*/ 	.byte	0x04, 0x1c
        /*006e*/ 	.short	(.L_7609 - .L_7608)


	//   ....[0]....
.L_7608:
        /*0070*/ 	.word	0x00000150


	//   ....[1]....
        /*0074*/ 	.word	0x000001f0


	//   ....[2]....
        /*0078*/ 	.word	0x00000960


	//----- nvinfo : EIATTR_CRS_STACK_SIZE
	.align		4
.L_7609:
        /*007c*/ 	.byte	0x04, 0x1e
        /*007e*/ 	.short	(.L_7611 - .L_7610)
.L_7610:
        /*0080*/ 	.word	0x00000000


	//----- nvinfo : EIATTR_CBANK_PARAM_SIZE
	.align		4
.L_7611:
        /*0084*/ 	.byte	0x03, 0x19
        /*0086*/ 	.short	0x0028


	//----- nvinfo : EIATTR_PARAM_CBANK
	.align		4
        /*0088*/ 	.byte	0x04, 0x0a
        /*008a*/ 	.short	(.L_7613 - .L_7612)
	.align		4
.L_7612:
        /*008c*/ 	.word	index@(.nv.constant0.contiguous_all33_f64)
        /*0090*/ 	.short	0x0380
        /*0092*/ 	.short	0x0028


	//----- nvinfo : EIATTR_SW_WAR
	.align		4
.L_7613:
        /*0094*/ 	.byte	0x04, 0x36
        /*0096*/ 	.short	(.L_7615 - .L_7614)
.L_7614:
        /*0098*/ 	.word	0x00000008
.L_7615:


//--------------------- .nv.info.contiguous_all3_f64 --------------------------
	.section	.nv.info.contiguous_all3_f64,"",@"SHT_CUDA_INFO"
	.sectionflags	@""
	.align	4


	//----- nvinfo : EIATTR_CUDA_API_VERSION
	.align		4
        /*0000*/ 	.byte	0x04, 0x37
        /*0002*/ 	.short	(.L_7617 - .L_7616)
.L_7616:
        /*0004*/ 	.word	0x00000082


	//----- nvinfo : EIATTR_KPARAM_INFO
	.align		4
.L_7617:
        /*0008*/ 	.byte	0x04, 0x17
        /*000a*/ 	.short	(.L_7619 - .L_7618)
.L_7618:
        /*000c*/ 	.word	0x00000000
        /*0010*/ 	.short	0x0006
        /*0012*/ 	.short	0x0030
        /*0014*/ 	.byte	0x00, 0xf0, 0x21, 0x00


	//----- nvinfo : EIATTR_KPARAM_INFO
	.align		4
.L_7619:
        /*0018*/ 	.byte	0x04, 0x17
        /*001a*/ 	.short	(.L_7621 - .L_7620)
.L_7620:
        /*001c*/ 	.word	0x00000000
        /*0020*/ 	.short	0x0005
        /*0022*/ 	.short	0x0028
        /*0024*/ 	.byte	0x00, 0xf0, 0x21, 0x00


	//----- nvinfo : EIATTR_KPARAM_INFO
	.align		4
.L_7621:
        /*0028*/ 	.byte	0x04, 0x17
        /*002a*/ 	.short	(.L_7623 - .L_7622)
.L_7622:
        /*002c*/ 	.word	0x00000000
        /*0030*/ 	.short	0x0004
        /*0032*/ 	.short	0x0020
        /*0034*/ 	.byte	0x00, 0xf0, 0x21, 0x00


	//----- nvinfo : EIATTR_KPARAM_INFO
	.align		4
.L_7623:
        /*0038*/ 	.byte	0x04, 0x17
        /*003a*/ 	.short	(.L_7625 - .L_7624)
.L_7624:
        /*003c*/ 	.word	0x00000000
        /*0040*/ 	.short	0x0003
        /*0042*/ 	.short	0x0018
        /*0044*/ 	.byte	0x00, 0xf5, 0x21, 0x00


	//----- nvinfo : EIATTR_KPARAM_INFO
	.align		4
.L_7625:
        /*0048*/ 	.byte	0x04, 0x17
        /*004a*/ 	.short	(.L_7627 - .L_7626)
.L_7626:
        /*004c*/ 	.word	0x00000000
        /*0050*/ 	.short	0x0002
        /*0052*/ 	.short	0x0010
        /*0054*/ 	.byte	0x00, 0xf5, 0x21, 0x00


	//----- nvinfo : EIATTR_KPARAM_INFO
	.align		4
.L_7627:
        /*0058*/ 	.byte	0x04, 0x17
        /*005a*/ 	.short	(.L_7629 - .L_7628)
.L_7628:
        /*005c*/ 	.word	0x00000000
        /*0060*/ 	.short	0x0001
        /*0062*/ 	.short	0x0008
        /*0064*/ 	.byte	0x00, 0xf5, 0x21, 0x00


	//----- nvinfo : EIATTR_KPARAM_INFO
	.align		4
.L_7629:
        /*0068*/ 	.byte	0x04, 0x17
        /*006a*/ 	.short	(.L_7631 - .L_7630)
.L_7630:
        /*006c*/ 	.word	0x00000000
        /*0070*/ 	.short	0x0000
        /*0072*/ 	.short	0x0000
        /*0074*/ 	.byte	0x00, 0xf5, 0x21, 0x00


	//----- nvinfo : EIATTR_SPARSE_MMA_MASK
	.align		4
.L_7631:
        /*0078*/ 	.byte	0x03, 0x50
        /*007a*/ 	.short	0x0000


	//----- nvinfo : EIATTR_MAXREG_COUNT
	.align		4
        /*007c*/ 	.byte	0x03, 0x1b
        /*007e*/ 	.short	0x00ff


	//----- nvinfo : EIATTR_NUM_BARRIERS
	.align		4
        /*0080*/ 	.byte	0x02, 0x4c
        /*0082*/ 	.byte	0x01
	.zero		1


	//----- nvinfo : EIATTR_MERCURY_ISA_VERSION
	.align		4
        /*0084*/ 	.byte	0x03, 0x5f
        /*0086*/ 	.short	0x0101


	//----- nvinfo : EIATTR_VRC_CTA_INIT_COUNT
	.align		4
        /*0088*/ 	.byte	0x02, 0x4a
	.zero		1
	.zero		1


	//----- nvinfo : EIATTR_EXIT_INSTR_OFFSETS
	.align		4
        /*008c*/ 	.byte	0x04, 0x1c
        /*008e*/ 	.short	(.L_7633 - .L_7632)


	//   ....[0]....
.L_7632:
        /*0090*/ 	.word	0x00000150


	//   ....[1]....
        /*0094*/ 	.word	0x00003130


	//   ....[2]....
        /*0098*/ 	.word	0x00003910


	//----- nvinfo : EIATTR_CRS_STACK_SIZE
	.align		4
.L_7633:
        /*009c*/ 	.byte	0x04, 0x1e
        /*009e*/ 	.short	(.L_7635 - .L_7634)
.L_7634:
        /*00a0*/ 	.word	0x00000000


	//----- nvinfo : EIATTR_CBANK_PARAM_SIZE
	.align		4
.L_7635:
        /*00a4*/ 	.byte	0x03, 0x19
        /*00a6*/ 	.short	0x0038


	//----- nvinfo : EIATTR_PARAM_CBANK
	.align		4
        /*00a8*/ 	.byte	0x04, 0x0a
        /*00aa*/ 	.short	(.L_7637 - .L_7636)
	.align		4
.L_7636:
        /*00ac*/ 	.word	index@(.nv.constant0.contiguous_all3_f64)
        /*00b0*/ 	.short	0x0380
        /*00b2*/ 	.short	0x0038


	//----- nvinfo : EIATTR_SW_WAR
	.align		4
.L_7637:
        /*00b4*/ 	.byte	0x04, 0x36
        /*00b6*/ 	.short	(.L_7639 - .L_7638)
.L_7638:
        /*00b8*/ 	.word	0x00000008
.L_7639:


//--------------------- .nv.info.contiguous_all22_f64 --------------------------
	.section	.nv.info.contiguous_all22_f64,"",@"SHT_CUDA_INFO"
	.sectionflags	@""
	.align	4


	//----- nvinfo : EIATTR_CUDA_API_VERSION
	.align		4
        /*0000*/ 	.byte	0x04, 0x37
        /*0002*/ 	.short	(.L_7641 - .L_7640)
.L_7640:
        /*0004*/ 	.word	0x00000082


	//----- nvinfo : EIATTR_KPARAM_INFO
	.align		4
.L_7641:
        /*0008*/ 	.byte	0x04, 0x17
        /*000a*/ 	.short	(.L_7643 - .L_7642)
.L_7642:
        /*000c*/ 	.word	0x00000000
        /*0010*/ 	.short	0x0005
        /*0012*/ 	.short	0x0028
        /*0014*/ 	.byte	0x00, 0xf0, 0x21, 0x00


	//----- nvinfo : EIATTR_KPARAM_INFO
	.align		4
.L_7643:
        /*0018*/ 	.byte	0x04, 0x17
        /*001a*/ 	.short	(.L_7645 - .L_7644)
.L_7644:
        /*001c*/ 	.word	0x00000000
        /*0020*/ 	.short	0x0004
        /*0022*/ 	.short	0x0020
        /*0024*/ 	.byte	0x00, 0xf0, 0x21, 0x00


	//----- nvinfo : EIATTR_KPARAM_INFO
	.align		4
.L_7645:
        /*0028*/ 	.byte	0x04, 0x17
        /*002a*/ 	.short	(.L_7647 - .L_7646)
.L_7646:
        /*002c*/ 	.word	0x00000000
        /*0030*/ 	.short	0x0003
        /*0032*/ 	.short	0x0018
        /*0034*/ 	.byte	0x00, 0xf0, 0x21, 0x00


	//----- nvinfo : EIATTR_KPARAM_INFO
	.align		4
.L_7647:
        /*0038*/ 	.byte	0x04, 0x17
        /*003a*/ 	.short	(.L_7649 - .L_7648)
.L_7648:
        /*003c*/ 	.word	0x00000000
        /*0040*/ 	.short	0x0002
        /*0042*/ 	.short	0x0010
        /*0044*/ 	.byte	0x00, 0xf0, 0x21, 0x00


	//----- nvinfo : EIATTR_KPARAM_INFO
	.align		4
.L_7649:
        /*0048*/ 	.byte	0x04, 0x17
        /*004a*/ 	.short	(.L_7651 - .L_7650)
.L_7650:
        /*004c*/ 	.word	0x00000000
        /*0050*/ 	.short	0x0001
        /*0052*/ 	.short	0x0008
        /*0054*/ 	.byte	0x00, 0xf5, 0x21, 0x00


	//----- nvinfo : EIATTR_KPARAM_INFO
	.align		4
.L_7651:
        /*0058*/ 	.byte	0x04, 0x17
        /*005a*/ 	.short	(.L_7653 - .L_7652)
.L_7652:
        /*005c*/ 	.word	0x00000000
        /*0060*/ 	.short	0x0000
        /*0062*/ 	.short	0x0000
        /*0064*/ 	.byte	0x00, 0xf5, 0x21, 0x00


	//----- nvinfo : EIATTR_SPARSE_MMA_MASK
	.align		4
.L_7653:
        /*0068*/ 	.byte	0x03, 0x50
        /*006a*/ 	.short	0x0000


	//----- nvinfo : EIATTR_MAXREG_COUNT
	.align		4
        /*006c*/ 	.byte	0x03, 0x1b
        /*006e*/ 	.short	0x00ff


	//----- nvinfo : EIATTR_NUM_BARRIERS
	.align		4
        /*0070*/ 	.byte	0x02, 0x4c
        /*0072*/ 	.byte	0x01
	.zero		1


	//----- nvinfo : EIATTR_MERCURY_ISA_VERSION
	.align		4
        /*0074*/ 	.byte	0x03, 0x5f
        /*0076*/ 	.short	0x0101


	//----- nvinfo : EIATTR_VRC_CTA_INIT_COUNT
	.align		4
        /*0078*/ 	.byte	0x02, 0x4a
	.zero		1
	.zero		1


	//----- nvinfo : EIATTR_EXIT_INSTR_OFFSETS
	.align		4
        /*007c*/ 	.byte	0x04, 0x1c
        /*007e*/ 	.short	(.L_7655 - .L_7654)


	//   ....[0]....
.L_7654:
        /*0080*/ 	.word	0x00000110


	//   ....[1]....
        /*0084*/ 	.word	0x00000530


	//   ....[2]....
        /*0088*/ 	.word	0x00000790


	//   ....[3]....
        /*008c*/ 	.word	0x000008a0


	//----- nvinfo : EIATTR_CRS_STACK_SIZE
	.align		4
.L_7655:
        /*0090*/ 	.byte	0x04, 0x1e
        /*0092*/ 	.short	(.L_7657 - .L_7656)
.L_7656:
        /*0094*/ 	.word	0x00000000


	//----- nvinfo : EIATTR_CBANK_PARAM_SIZE
	.align		4
.L_7657:
        /*0098*/ 	.byte	0x03, 0x19
        /*009a*/ 	.short	0x0030


	//----- nvinfo : EIATTR_PARAM_CBANK
	.align		4
        /*009c*/ 	.byte	0x04, 0x0a
        /*009e*/ 	.short	(.L_7659 - .L_7658)
	.align		4
.L_7658:
        /*00a0*/ 	.word	index@(.nv.constant0.contiguous_all22_f64)
        /*00a4*/ 	.short	0x0380
        /*00a6*/ 	.short	0x0030


	//----- nvinfo : EIATTR_SW_WAR
	.align		4
.L_7659:
        /*00a8*/ 	.byte	0x04, 0x36
        /*00aa*/ 	.short	(.L_7661 - .L_7660)
.L_7660:
        /*00ac*/ 	.word	0x00000008
.L_7661:


//--------------------- .nv.info.contiguous_all2_f64 --------------------------
	.section	.nv.info.contiguous_all2_f64,"",@"SHT_CUDA_INFO"
	.sectionflags	@""
	.align	4


	//----- nvinfo : EIATTR_CUDA_API_VERSION
	.align		4
        /*0000*/ 	.byte	0x04, 0x37
        /*0002*/ 	.short	(.L_7663 - .L_7662)
.L_7662:
        /*0004*/ 	.word	0x00000082


	//----- nvinfo : EIATTR_KPARAM_INFO
	.align		4
.L_7663:
        /*0008*/ 	.byte	0x04, 0x17
        /*000a*/ 	.short	(.L_7665 - .L_7664)
.L_7664:
        /*000c*/ 	.word	0x00000000
        /*0010*/ 	.short	0x0008
        /*0012*/ 	.short	0x0040
        /*0014*/ 	.byte	0x00, 0xf0, 0x21, 0x00


	//----- nvinfo : EIATTR_KPARAM_INFO
	.align		4
.L_7665:
        /*0018*/ 	.byte	0x04, 0x17
        /*001a*/ 	.short	(.L_7667 - .L_7666)
.L_7666:
        /*001c*/ 	.word	0x00000000
        /*0020*/ 	.short	0x0007
        /*0022*/ 	.short	0x0038
        /*0024*/ 	.byte	0x00, 0xf0, 0x21, 0x00


	//----- nvinfo : EIATTR_KPARAM_INFO
	.align		4
.L_7667:
        /*0028*/ 	.byte	0x04, 0x17
        /*002a*/ 	.short	(.L_7669 - .L_7668)
.L_7668:
        /*002c*/ 	.word	0x00000000
        /*0030*/ 	.short	0x0006
        /*0032*/ 	.short	0x0030
        /*0034*/ 	.byte	0x00, 0xf0, 0x21, 0x00


	//----- nvinfo : EIATTR_KPARAM_INFO
	.align		4
.L_7669:
        /*0038*/ 	.byte	0x04, 0x17
        /*003a*/ 	.short	(.L_7671 - .L_7670)
.L_7670:
        /*003c*/ 	.word	0x00000000
        /*0040*/ 	.short	0x0005
        /*0042*/ 	.short	0x0028
        /*0044*/ 	.byte	0x00, 0xf0, 0x21, 0x00


	//----- nvinfo : EIATTR_KPARAM_INFO
	.align		4
.L_7671:
        /*0048*/ 	.byte	0x04, 0x17
        /*004a*/ 	.short	(.L_7673 - .L_7672)
.L_7672:
        /*004c*/ 	.word	0x00000000
        /*0050*/ 	.short	0x0004
        /*0052*/ 	.short	0x0020
        /*0054*/ 	.byte	0x00, 0xf0, 0x21, 0x00


	//----- nvinfo : EIATTR_KPARAM_INFO
	.align		4
.L_7673:
        /*0058*/ 	.byte	0x04, 0x17
        /*005a*/ 	.short	(.L_7675 - .L_7674)
.L_7674:
        /*005c*/ 	.word	0x00000000
        /*0060*/ 	.short	0x0003
        /*0062*/ 	.short	0x0018
        /*0064*/ 	.byte	0x00, 0xf5, 0x21, 0x00


	//----- nvinfo : EIATTR_KPARAM_INFO
	.align		4
.L_7675:
        /*0068*/ 	.byte	0x04, 0x17
        /*006a*/ 	.short	(.L_7677 - .L_7676)
.L_7676:
        /*006c*/ 	.word	0x00000000
        /*0070*/ 	.short	0x0002
        /*0072*/ 	.short	0x0010
        /*0074*/ 	.byte	0x00, 0xf5, 0x21, 0x00


	//----- nvinfo : EIATTR_KPARAM_INFO
	.align		4
.L_7677:
        /*0078*/ 	.byte	0x04, 0x17
        /*007a*/ 	.short	(.L_7679 - .L_7678)
.L_7678:
        /*007c*/ 	.word	0x00000000
        /*0080*/ 	.short	0x0001
        /*0082*/ 	.short	0x0008
        /*0084*/ 	.byte	0x00, 0xf5, 0x21, 0x00


	//----- nvinfo : EIATTR_KPARAM_INFO
	.align		4
.L_7679:
        /*0088*/ 	.byte	0x04, 0x17
        /*008a*/ 	.short	(.L_7681 - .L_7680)
.L_7680:
        /*008c*/ 	.word	0x00000000
        /*0090*/ 	.short	0x0000
        /*0092*/ 	.short	0x0000
        /*0094*/ 	.byte	0x00, 0xf5, 0x21, 0x00


	//----- nvinfo : EIATTR_SPARSE_MMA_MASK
	.align		4
.L_7681:
        /*0098*/ 	.byte	0x03, 0x50
        /*009a*/ 	.short	0x0000


	//----- nvinfo : EIATTR_MAXREG_COUNT
	.align		4
        /*009c*/ 	.byte	0x03, 0x1b
        /*009e*/ 	.short	0x00ff


	//----- nvinfo : EIATTR_NUM_BARRIERS
	.align		4
        /*00a0*/ 	.byte	0x02, 0x4c
        /*00a2*/ 	.byte	0x01
	.zero		1


	//----- nvinfo : EIATTR_MERCURY_ISA_VERSION
	.align		4
        /*00a4*/ 	.byte	0x03, 0x5f
        /*00a6*/ 	.short	0x0101


	//----- nvinfo : EIATTR_VRC_CTA_INIT_COUNT
	.align		4
        /*00a8*/ 	.byte	0x02, 0x4a
	.zero		1
	.zero		1


	//----- nvinfo : EIATTR_EXIT_INSTR_OFFSETS
	.align		4
        /*00ac*/ 	.byte	0x04, 0x1c
        /*00ae*/ 	.short	(.L_7683 - .L_7682)


	//   ....[0]....
.L_7682:
        /*00b0*/ 	.word	0x00000110


	//   ....[1]....
        /*00b4*/ 	.word	0x000068f0


	//   ....[2]....
        /*00b8*/ 	.word	0x00006b50


	//   ....[3]....
        /*00bc*/ 	.word	0x00006c60


	//----- nvinfo : EIATTR_CRS_STACK_SIZE
	.align		4
.L_7683:
        /*00c0*/ 	.byte	0x04, 0x1e
        /*00c2*/ 	.short	(.L_7685 - .L_7684)
.L_7684:
        /*00c4*/ 	.word	0x00000000


	//----- nvinfo : EIATTR_CBANK_PARAM_SIZE
	.align		4
.L_7685:
        /*00c8*/ 	.byte	0x03, 0x19
        /*00ca*/ 	.short	0x0048


	//----- nvinfo : EIATTR_PARAM_CBANK
	.align		4
        /*00cc*/ 	.byte	0x04, 0x0a
        /*00ce*/ 	.short	(.L_7687 - .L_7686)
	.align		4
.L_7686:
        /*00d0*/ 	.word	index@(.nv.constant0.contiguous_all2_f64)
        /*00d4*/ 	.short	0x0380
        /*00d6*/ 	.short	0x0048


	//----- nvinfo : EIATTR_SW_WAR
	.align		4
.L_7687:
        /*00d8*/ 	.byte	0x04, 0x36
        /*00da*/ 	.short	(.L_7689 - .L_7688)
.L_7688:
        /*00dc*/ 	.word	0x00000008
.L_7689:


//--------------------- .nv.info.uncontiguous_cumulate_all_f64 --------------------------
	.section	.nv.info.uncontiguous_cumulate_all_f64,"",@"SHT_CUDA_INFO"
	.sectionflags	@""
	.align	4


	//----- nvinfo : EIATTR_CUDA_API_VERSION
	.align		4
        /*0000*/ 	.byte	0x04, 0x37
        /*0002*/ 	.short	(.L_7691 - .L_7690)
.L_7690:
        /*0004*/ 	.word	0x00000082


	//----- nvinfo : EIATTR_KPARAM_INFO
	.align		4
.L_7691:
        /*0008*/ 	.byte	0x04, 0x17
        /*000a*/ 	.short	(.L_7693 - .L_7692)
.L_7692:
        /*000c*/ 	.word	0x00000000
        /*0010*/ 	.short	0x0005
        /*0012*/ 	.short	0x0028
        /*0014*/ 	.byte	0x00, 0xf0, 0x21, 0x00


	//----- nvinfo : EIATTR_KPARAM_INFO
	.align		4
.L_7693:
        /*0018*/ 	.byte	0x04, 0x17
        /*001a*/ 	.short	(.L_7695 - .L_7694)
.L_7694:
        /*001c*/ 	.word	0x00000000
        /*0020*/ 	.short	0x0004
        /*0022*/ 	.short	0x0020
        /*0024*/ 	.byte	0x00, 0xf0, 0x21, 0x00


	//----- nvinfo : EIATTR_KPARAM_INFO
	.align		4
.L_7695:
        /*0028*/ 	.byte	0x04, 0x17
        /*002a*/ 	.short	(.L_7697 - .L_7696)
.L_7696:
        /*002c*/ 	.word	0x00000000
        /*0030*/ 	.short	0x0003
        /*0032*/ 	.short	0x0018
        /*0034*/ 	.byte	0x00, 0xf5, 0x21, 0x00


	//----- nvinfo : EIATTR_KPARAM_INFO
	.align		4
.L_7697:
        /*0038*/ 	.byte	0x04, 0x17
        /*003a*/ 	.short	(.L_7699 - .L_7698)
.L_7698:
        /*003c*/ 	.word	0x00000000
        /*0040*/ 	.short	0x0002
        /*0042*/ 	.short	0x0010
        /*0044*/ 	.byte	0x00, 0xf5, 0x21, 0x00


	//----- nvinfo : EIATTR_KPARAM_INFO
	.align		4
.L_7699:
        /*0048*/ 	.byte	0x04, 0x17
        /*004a*/ 	.short	(.L_7701 - .L_7700)
.L_7700:
        /*004c*/ 	.word	0x00000000
        /*0050*/ 	.short	0x0001
        /*0052*/ 	.short	0x0008
        /*0054*/ 	.byte	0x00, 0xf5, 0x21, 0x00


	//----- nvinfo : EIATTR_KPARAM_INFO
	.align		4
.L_7701:
        /*0058*/ 	.byte	0x04, 0x17
        /*005a*/ 	.short	(.L_7703 - .L_7702)
.L_7702:
        /*005c*/ 	.word	0x00000000
        /*0060*/ 	.short	0x0000
        /*0062*/ 	.short	0x0000
        /*0064*/ 	.byte	0x00, 0xf5, 0x21, 0x00


	//----- nvinfo : EIATTR_SPARSE_MMA_MASK
	.align		4
.L_7703:
        /*0068*/ 	.byte	0x03, 0x50
        /*006a*/ 	.short	0x0000


	//----- nvinfo : EIATTR_MAXREG_COUNT
	.align		4
        /*006c*/ 	.byte	0x03, 0x1b
        /*006e*/ 	.short	0x00ff


	//----- nvinfo : EIATTR_NUM_BARRIERS
	.align		4
        /*0070*/ 	.byte	0x02, 0x4c
        /*0072*/ 	.byte	0x01
	.zero		1


	//----- nvinfo : EIATTR_MERCURY_ISA_VERSION
	.align		4
        /*0074*/ 	.byte	0x03, 0x5f
        /*0076*/ 	.short	0x0101


	//----- nvinfo : EIATTR_VRC_CTA_INIT_COUNT
	.align		4
        /*0078*/ 	.byte	0x02, 0x4a
	.zero		1
	.zero		1


	//----- nvinfo : EIATTR_EXIT_INSTR_OFFSETS
	.align		4
        /*007c*/ 	.byte	0x04, 0x1c
        /*007e*/ 	.short	(.L_7705 - .L_7704)


	//   ....[0]....
.L_7704:
        /*0080*/ 	.word	0x000067d0


	//   ....[1]....
        /*0084*/ 	.word	0x00006a30


	//   ....[2]....
        /*0088*/ 	.word	0x00006ae0


	//----- nvinfo : EIATTR_CRS_STACK_SIZE
	.align		4
.L_7705:
        /*008c*/ 	.byte	0x04, 0x1e
        /*008e*/ 	.short	(.L_7707 - .L_7706)
.L_7706:
        /*0090*/ 	.word	0x00000000


	//----- nvinfo : EIATTR_CBANK_PARAM_SIZE
	.align		4
.L_7707:
        /*0094*/ 	.byte	0x03, 0x19
        /*0096*/ 	.short	0x0030


	//----- nvinfo : EIATTR_PARAM_CBANK
	.align		4
        /*0098*/ 	.byte	0x04, 0x0a
        /*009a*/ 	.short	(.L_7709 - .L_7708)
	.align		4
.L_7708:
        /*009c*/ 	.word	index@(.nv.constant0.uncontiguous_cumulate_all_f64)
        /*00a0*/ 	.short	0x0380
        /*00a2*/ 	.short	0x0030


	//----- nvinfo : EIATTR_SW_WAR
	.align		4
.L_7709:
        /*00a4*/ 	.byte	0x04, 0x36
        /*00a6*/ 	.short	(.L_7711 - .L_7710)
.L_7710:
        /*00a8*/ 	.word	0x00000008
.L_7711:


//--------------------- .nv.info.uncontiguous_all_f64 --------------------------
	.section	.nv.info.uncontiguous_all_f64,"",@"SHT_CUDA_INFO"
	.sectionflags	@""
	.align	4


	//----- nvinfo : EIATTR_CUDA_API_VERSION
	.align		4
        /*0000*/ 	.byte	0x04, 0x37
        /*0002*/ 	.short	(.L_7713 - .L_7712)
.L_7712:
        /*0004*/ 	.word	0x00000082


	//----- nvinfo : EIATTR_KPARAM_INFO
	.align		4
.L_7713:
        /*0008*/ 	.byte	0x04, 0x17
        /*000a*/ 	.short	(.L_7715 - .L_7714)
.L_7714:
        /*000c*/ 	.word	0x00000000
        /*0010*/ 	.short	0x0005
        /*0012*/ 	.short	0x0028
        /*0014*/ 	.byte	0x00, 0xf0, 0x21, 0x00


	//----- nvinfo : EIATTR_KPARAM_INFO
	.align		4
.L_7715:
        /*0018*/ 	.byte	0x04, 0x17
        /*001a*/ 	.short	(.L_7717 - .L_7716)
.L_7716:
        /*001c*/ 	.word	0x00000000
        /*0020*/ 	.short	0x0004
        /*0022*/ 	.short	0x0020
        /*0024*/ 	.byte	0x00, 0xf0, 0x21, 0x00


	//----- nvinfo : EIATTR_KPARAM_INFO
	.align		4
.L_7717:
        /*0028*/ 	.byte	0x04, 0x17
        /*002a*/ 	.short	(.L_7719 - .L_7718)
.L_7718:
        /*002c*/ 	.word	0x00000000
        /*0030*/ 	.short	0x0003
        /*0032*/ 	.short	0x0018
        /*0034*/ 	.byte	0x00, 0xf5, 0x21, 0x00


	//----- nvinfo : EIATTR_KPARAM_INFO
	.align		4
.L_7719:
        /*0038*/ 	.byte	0x04, 0x17
        /*003a*/ 	.short	(.L_7721 - .L_7720)
.L_7720:
        /*003c*/ 	.word	0x00000000
        /*0040*/ 	.short	0x0002
        /*0042*/ 	.short	0x0010
        /*0044*/ 	.byte	0x00, 0xf5, 0x21, 0x00


	//----- nvinfo : EIATTR_KPARAM_INFO
	.align		4
.L_7721:
        /*0048*/ 	.byte	0x04, 0x17
        /*004a*/ 	.short	(.L_7723 - .L_7722)
.L_7722:
        /*004c*/ 	.word	0x00000000
        /*0050*/ 	.short	0x0001
        /*0052*/ 	.short	0x0008
        /*0054*/ 	.byte	0x00, 0xf5, 0x21, 0x00


	//----- nvinfo : EIATTR_KPARAM_INFO
	.align		4
.L_7723:
        /*0058*/ 	.byte	0x04, 0x17
        /*005a*/ 	.short	(.L_7725 - .L_7724)
.L_7724:
        /*005c*/ 	.word	0x00000000
        /*0060*/ 	.short	0x0000
        /*0062*/ 	.short	0x0000
        /*0064*/ 	.byte	0x00, 0xf5, 0x21, 0x00


	//----- nvinfo : EIATTR_SPARSE_MMA_MASK
	.align		4
.L_7725:
        /*0068*/ 	.byte	0x03, 0x50
        /*006a*/ 	.short	0x0000


	//----- nvinfo : EIATTR_MAXREG_COUNT
	.align		4
        /*006c*/ 	.byte	0x03, 0x1b
        /*006e*/ 	.short	0x00ff


	//----- nvinfo : EIATTR_NUM_BARRIERS
	.align		4
        /*0070*/ 	.byte	0x02, 0x4c
        /*0072*/ 	.byte	0x01
	.zero		1


	//----- nvinfo : EIATTR_MERCURY_ISA_VERSION
	.align		4
        /*0074*/ 	.byte	0x03, 0x5f
        /*0076*/ 	.short	0x0101


	//----- nvinfo : EIATTR_VRC_CTA_INIT_COUNT
	.align		4
        /*0078*/ 	.byte	0x02, 0x4a
	.zero		1
	.zero		1


	//----- nvinfo : EIATTR_EXIT_INSTR_OFFSETS
	.align		4
        /*007c*/ 	.byte	0x04, 0x1c
        /*007e*/ 	.short	(.L_7727 - .L_7726)


	//   ....[0]....
.L_7726:
        /*0080*/ 	.word	0x000067f0


	//   ....[1]....
        /*0084*/ 	.word	0x00006a50


	//   ....[2]....
        /*0088*/ 	.word	0x00006b00


	//----- nvinfo : EIATTR_CRS_STACK_SIZE
	.align		4
.L_7727:
        /*008c*/ 	.byte	0x04, 0x1e
        /*008e*/ 	.short	(.L_7729 - .L_7728)
.L_7728:
        /*0090*/ 	.word	0x00000000


	//----- nvinfo : EIATTR_CBANK_PARAM_SIZE
	.align		4
.L_7729:
        /*0094*/ 	.byte	0x03, 0x19
        /*0096*/ 	.short	0x0030


	//----- nvinfo : EIATTR_PARAM_CBANK
	.align		4
        /*0098*/ 	.byte	0x04, 0x0a
        /*009a*/ 	.short	(.L_7731 - .L_7730)
	.align		4
.L_7730:
        /*009c*/ 	.word	index@(.nv.constant0.uncontiguous_all_f64)
        /*00a0*/ 	.short	0x0380
        /*00a2*/ 	.short	0x0030


	//----- nvinfo : EIATTR_SW_WAR
	.align		4
.L_7731:
        /*00a4*/ 	.byte	0x04, 0x36
        /*00a6*/ 	.short	(.L_7733 - .L_7732)
.L_7732:
        /*00a8*/ 	.word	0x00000008
.L_7733:


//--------------------- .nv.info.contiguous_cumulate_all_f64 --------------------------
	.section	.nv.info.contiguous_cumulate_all_f64,"",@"SHT_CUDA_INFO"
	.sectionflags	@""
	.align	4


	//----- nvinfo : EIATTR_CUDA_API_VERSION
	.align		4
        /*0000*/ 	.byte	0x04, 0x37
        /*0002*/ 	.short	(.L_7735 - .L_7734)
.L_7734:
        /*0004*/ 	.word	0x00000082


	//----- nvinfo : EIATTR_KPARAM_INFO
	.align		4
.L_7735:
        /*0008*/ 	.byte	0x04, 0x17
        /*000a*/ 	.short	(.L_7737 - .L_7736)
.L_7736:
        /*000c*/ 	.word	0x00000000
        /*0010*/ 	.short	0x0002
        /*0012*/ 	.short	0x0010
        /*0014*/ 	.byte	0x00, 0xf0, 0x21, 0x00


	//----- nvinfo : EIATTR_KPARAM_INFO
	.align		4
.L_7737:
        /*0018*/ 	.byte	0x04, 0x17
        /*001a*/ 	.short	(.L_7739 - .L_7738)
.L_7738:
        /*001c*/ 	.word	0x00000000
        /*0020*/ 	.short	0x0001
        /*0022*/ 	.short	0x0008
        /*0024*/ 	.byte	0x00, 0xf5, 0x21, 0x00


	//----- nvinfo : EIATTR_KPARAM_INFO
	.align		4
.L_7739:
        /*0028*/ 	.byte	0x04, 0x17
        /*002a*/ 	.short	(.L_7741 - .L_7740)
.L_7740:
        /*002c*/ 	.word	0x00000000
        /*0030*/ 	.short	0x0000
        /*0032*/ 	.short	0x0000
        /*0034*/ 	.byte	0x00, 0xf5, 0x21, 0x00


	//----- nvinfo : EIATTR_SPARSE_MMA_MASK
	.align		4
.L_7741:
        /*0038*/ 	.byte	0x03, 0x50
        /*003a*/ 	.short	0x0000


	//----- nvinfo : EIATTR_MAXREG_COUNT
	.align		4
        /*003c*/ 	.byte	0x03, 0x1b
        /*003e*/ 	.short	0x00ff


	//----- nvinfo : EIATTR_NUM_BARRIERS
	.align		4
        /*0040*/ 	.byte	0x02, 0x4c
        /*0042*/ 	.byte	0x01
	.zero		1


	//----- nvinfo : EIATTR_MERCURY_ISA_VERSION
	.align		4
        /*0044*/ 	.byte	0x03, 0x5f
        /*0046*/ 	.short	0x0101


	//----- nvinfo : EIATTR_VRC_CTA_INIT_COUNT
	.align		4
        /*0048*/ 	.byte	0x02, 0x4a
	.zero		1
	.zero		1


	//----- nvinfo : EIATTR_EXIT_INSTR_OFFSETS
	.align		4
        /*004c*/ 	.byte	0x04, 0x1c
        /*004e*/ 	.short	(.L_7743 - .L_7742)


	//   ....[0]....
.L_7742:
        /*0050*/ 	.word	0x00000400


	//   ....[1]....
        /*0054*/ 	.word	0x00000660


	//   ....[2]....
        /*0058*/ 	.word	0x00000710


	//----- nvinfo : EIATTR_CRS_STACK_SIZE
	.align		4
.L_7743:
        /*005c*/ 	.byte	0x04, 0x1e
        /*005e*/ 	.short	(.L_7745 - .L_7744)
.L_7744:
        /*0060*/ 	.word	0x00000000


	//----- nvinfo : EIATTR_CBANK_PARAM_SIZE
	.align		4
.L_7745:
        /*0064*/ 	.byte	0x03, 0x19
        /*0066*/ 	.short	0x0018


	//----- nvinfo : EIATTR_PARAM_CBANK
	.align		4
        /*0068*/ 	.byte	0x04, 0x0a
        /*006a*/ 	.short	(.L_7747 - .L_7746)
	.align		4
.L_7746:
        /*006c*/ 	.word	index@(.nv.constant0.contiguous_cumulate_all_f64)
        /*0070*/ 	.short	0x0380
        /*0072*/ 	.short	0x0018


	//----- nvinfo : EIATTR_SW_WAR
	.align		4
.L_7747:
        /*0074*/ 	.byte	0x04, 0x36
        /*0076*/ 	.short	(.L_7749 - .L_7748)
.L_7748:
        /*0078*/ 	.word	0x00000008
.L_7749:


//--------------------- .nv.info.contiguous_all_f64 --------------------------
	.section	.nv.info.contiguous_all_f64,"",@"SHT_CUDA_INFO"
	.sectionflags	@""
	.align	4


	//----- nvinfo : EIATTR_CUDA_API_VERSION
	.align		4
        /*0000*/ 	.byte	0x04, 0x37
        /*0002*/ 	.short	(.L_7751 - .L_7750)
.L_7750:
        /*0004*/ 	.word	0x00000082


	//----- nvinfo : EIATTR_KPARAM_INFO
	.align		4
.L_7751:
        /*0008*/ 	.byte	0x04, 0x17
        /*000a*/ 	.short	(.L_7753 - .L_7752)
.L_7752:
        /*000c*/ 	.word	0x00000000
        /*0010*/ 	.short	0x0002
        /*0012*/ 	.short	0x0010
        /*0014*/ 	.byte	0x00, 0xf0, 0x21, 0x00


	//----- nvinfo : EIATTR_KPARAM_INFO
	.align		4
.L_7753:
        /*0018*/ 	.byte	0x04, 0x17
        /*001a*/ 	.short	(.L_7755 - .L_7754)
.L_7754:
        /*001c*/ 	.word	0x00000000
        /*0020*/ 	.short	0x0001
        /*0022*/ 	.short	0x0008
        /*0024*/ 	.byte	0x00, 0xf5, 0x21, 0x00


	//----- nvinfo : EIATTR_KPARAM_INFO
	.align		4
.L_7755:
        /*0028*/ 	.byte	0x04, 0x17
        /*002a*/ 	.short	(.L_7757 - .L_7756)
.L_7756:
        /*002c*/ 	.word	0x00000000
        /*0030*/ 	.short	0x0000
        /*0032*/ 	.short	0x0000
        /*0034*/ 	.byte	0x00, 0xf5, 0x21, 0x00


	//----- nvinfo : EIATTR_SPARSE_MMA_MASK
	.align		4
.L_7757:
        /*0038*/ 	.byte	0x03, 0x50
        /*003a*/ 	.short	0x0000


	//----- nvinfo : EIATTR_MAXREG_COUNT
	.align		4
        /*003c*/ 	.byte	0x03, 0x1b
        /*003e*/ 	.short	0x00ff


	//----- nvinfo : EIATTR_NUM_BARRIERS
	.align		4
        /*0040*/ 	.byte	0x02, 0x4c
        /*0042*/ 	.byte	0x01
	.zero		1


	//----- nvinfo : EIATTR_MERCURY_ISA_VERSION
	.align		4
        /*0044*/ 	.byte	0x03, 0x5f
        /*0046*/ 	.short	0x0101


	//----- nvinfo : EIATTR_VRC_CTA_INIT_COUNT
	.align		4
        /*0048*/ 	.byte	0x02, 0x4a
	.zero		1
	.zero		1


	//----- nvinfo : EIATTR_EXIT_INSTR_OFFSETS
	.align		4
        /*004c*/ 	.byte	0x04, 0x1c
        /*004e*/ 	.short	(.L_7759 - .L_7758)


	//   ....[0]....
.L_7758:
        /*0050*/ 	.word	0x00000420


	//   ....[1]....
        /*0054*/ 	.word	0x00000680


	//   ....[2]....
        /*0058*/ 	.word	0x00000730


	//----- nvinfo : EIATTR_CRS_STACK_SIZE
	.align		4
.L_7759:
        /*005c*/ 	.byte	0x04, 0x1e
        /*005e*/ 	.short	(.L_7761 - .L_7760)
.L_7760:
        /*0060*/ 	.word	0x00000000


	//----- nvinfo : EIATTR_CBANK_PARAM_SIZE
	.align		4
.L_7761:
        /*0064*/ 	.byte	0x03, 0x19
        /*0066*/ 	.short	0x0018


	//----- nvinfo : EIATTR_PARAM_CBANK
	.align		4
        /*0068*/ 	.byte	0x04, 0x0a
        /*006a*/ 	.short	(.L_7763 - .L_7762)
	.align		4
.L_7762:
        /*006c*/ 	.word	index@(.nv.constant0.contiguous_all_f64)
        /*0070*/ 	.short	0x0380
        /*0072*/ 	.short	0x0018


	//----- nvinfo : EIATTR_SW_WAR
	.align		4
.L_7763:
        /*0074*/ 	.byte	0x04, 0x36
        /*0076*/ 	.short	(.L_7765 - .L_7764)
.L_7764:
        /*0078*/ 	.word	0x00000008
.L_7765:


//--------------------- .nv.info.contiguous_all33_f32 --------------------------
	.section	.nv.info.contiguous_all33_f32,"",@"SHT_CUDA_INFO"
	.sectionflags	@""
	.align	4


	//----- nvinfo : EIATTR_CUDA_API_VERSION
	.align		4
        /*0000*/ 	.byte	0x04, 0x37
        /*0002*/ 	.short	(.L_7767 - .L_7766)
.L_7766:
        /*0004*/ 	.word	0x00000082


	//----- nvinfo : EIATTR_KPARAM_INFO
	.align		4
.L_7767:
        /*0008*/ 	.byte	0x04, 0x17
        /*000a*/ 	.short	(.L_7769 - .L_7768)
.L_7768:
        /*000c*/ 	.word	0x00000000
        /*0010*/ 	.short	0x0004
        /*0012*/ 	.short	0x0020
        /*0014*/ 	.byte	0x00, 0xf0, 0x21, 0x00


	//----- nvinfo : EIATTR_KPARAM_INFO
	.align		4
.L_7769:
        /*0018*/ 	.byte	0x04, 0x17
        /*001a*/ 	.short	(.L_7771 - .L_7770)
.L_7770:
        /*001c*/ 	.word	0x00000000
        /*0020*/ 	.short	0x0003
        /*0022*/ 	.short	0x0018
        /*0024*/ 	.byte	0x00, 0xf0, 0x21, 0x00


	//----- nvinfo : EIATTR_KPARAM_INFO
	.align		4
.L_7771:
        /*0028*/ 	.byte	0x04, 0x17
        /*002a*/ 	.short	(.L_7773 - .L_7772)
.L_7772:
        /*002c*/ 	.word	0x00000000
        /*0030*/ 	.short	0x0002
        /*0032*/ 	.short	0x0010
        /*0034*/ 	.byte	0x00, 0xf0, 0x21, 0x00


	//----- nvinfo : EIATTR_KPARAM_INFO
	.align		4
.L_7773:
        /*0038*/ 	.byte	0x04, 0x17
        /*003a*/ 	.short	(.L_7775 - .L_7774)
.L_7774:
        /*003c*/ 	.word	0x00000000
        /*0040*/ 	.short	0x0001
        /*0042*/ 	.short	0x0008
        /*0044*/ 	.byte	0x00, 0xf5, 0x21, 0x00


	//----- nvinfo : EIATTR_KPARAM_INFO
	.align		4
.L_7775:
        /*0048*/ 	.byte	0x04, 0x17
        /*004a*/ 	.short	(.L_7777 - .L_7776)
.L_7776:
        /*004c*/ 	.word	0x00000000
        /*0050*/ 	.short	0x0000
        /*0052*/ 	.short	0x0000
        /*0054*/ 	.byte	0x00, 0xf5, 0x21, 0x00


	//----- nvinfo : EIATTR_SPARSE_MMA_MASK
	.align		4
.L_7777:
        /*0058*/ 	.byte	0x03, 0x50
        /*005a*/ 	.short	0x0000


	//----- nvinfo : EIATTR_MAXREG_COUNT
	.align		4
        /*005c*/ 	.byte	0x03, 0x1b
        /*005e*/ 	.short	0x00ff


	//----- nvinfo : EIATTR_NUM_BARRIERS
	.align		4
        /*0060*/ 	.byte	0x02, 0x4c
        /*0062*/ 	.byte	0x01
	.zero		1


	//----- nvinfo : EIATTR_MERCURY_ISA_VERSION
	.align		4
        /*0064*/ 	.byte	0x03, 0x5f
        /*0066*/ 	.short	0x0101


	//----- nvinfo : EIATTR_VRC_CTA_INIT_COUNT
	.align		4
        /*0068*/ 	.byte	0x02, 0x4a
	.zero		1
	.zero		1


	//----- nvinfo : EIATTR_EXIT_INSTR_OFFSETS
	.align		4
        /*006c*/ 	.byte	0x04, 0x1c
        /*006e*/ 	.short	(.L_7779 - .L_7778)


	//   ....[0]....
.L_7778:
        /*0070*/ 	.word	0x00000150


	//   ....[1]....
        /*0074*/ 	.word	0x000001f0


	//   ....[2]....
        /*0078*/ 	.word	0x00000960


	//----- nvinfo : EIATTR_CRS_STACK_SIZE
	.align		4
.L_7779:
        /*007c*/ 	.byte	0x04, 0x1e
        /*007e*/ 	.short	(.L_7781 - .L_7780)
.L_7780:
        /*0080*/ 	.word	0x00000000


	//----- nvinfo : EIATTR_CBANK_PARAM_SIZE
	.align		4
.L_7781:
        /*0084*/ 	.byte	0x03, 0x19
        /*0086*/ 	.short	0x0028


	//----- nvinfo : EIATTR_PARAM_CBANK
	.align		4
        /*0088*/ 	.byte	0x04, 0x0a
        /*008a*/ 	.short	(.L_7783 - .L_7782)
	.align		4
.L_7782:
        /*008c*/ 	.word	index@(.nv.constant0.contiguous_all33_f32)
        /*0090*/ 	.short	0x0380
        /*0092*/ 	.short	0x0028


	//----- nvinfo : EIATTR_SW_WAR
	.align		4
.L_7783:
        /*0094*/ 	.byte	0x04, 0x36
        /*0096*/ 	.short	(.L_7785 - .L_7784)
.L_7784:
        /*0098*/ 	.word	0x00000008
.L_7785:


//--------------------- .nv.info.contiguous_all3_f32 --------------------------
	.section	.nv.info.contiguous_all3_f32,"",@"SHT_CUDA_INFO"
	.sectionflags	@""
	.align	4


	//----- nvinfo : EIATTR_CUDA_API_VERSION
	.align		4
        /*0000*/ 	.byte	0x04, 0x37
        /*0002*/ 	.short	(.L_7787 - .L_7786)
.L_7786:
        /*0004*/ 	.word	0x00000082


	//----- nvinfo : EIATTR_KPARAM_INFO
	.align		4
.L_7787:
        /*0008*/ 	.byte	0x04, 0x17
        /*000a*/ 	.short	(.L_7789 - .L_7788)
.L_7788:
        /*000c*/ 	.word	0x00000000
        /*0010*/ 	.short	0x0006
        /*0012*/ 	.short	0x0030
        /*0014*/ 	.byte	0x00, 0xf0, 0x21, 0x00


	//----- nvinfo : EIATTR_KPARAM_INFO
	.align		4
.L_7789:
        /*0018*/ 	.byte	0x04, 0x17
        /*001a*/ 	.short	(.L_7791 - .L_7790)
.L_7790:
        /*001c*/ 	.word	0x00000000
        /*0020*/ 	.short	0x0005
        /*0022*/ 	.short	0x0028
        /*0024*/ 	.byte	0x00, 0xf0, 0x21, 0x00


	//----- nvinfo : EIATTR_KPARAM_INFO
	.align		4
.L_7791:
        /*0028*/ 	.byte	0x04, 0x17
        /*002a*/ 	.short	(.L_7793 - .L_7792)
.L_7792:
        /*002c*/ 	.word	0x00000000
        /*0030*/ 	.short	0x0004
        /*0032*/ 	.short	0x0020
        /*0034*/ 	.byte	0x00, 0xf0, 0x21, 0x00


	//----- nvinfo : EIATTR_KPARAM_INFO
	.align		4
.L_7793:
        /*0038*/ 	.byte	0x04, 0x17
        /*003a*/ 	.short	(.L_7795 - .L_7794)
.L_7794:
        /*003c*/ 	.word	0x00000000
        /*0040*/ 	.short	0x0003
        /*0042*/ 	.short	0x0018
        /*0044*/ 	.byte	0x00, 0xf5, 0x21, 0x00


	//----- nvinfo : EIATTR_KPARAM_INFO
	.align		4
.L_7795:
        /*0048*/ 	.byte	0x04, 0x17
        /*004a*/ 	.short	(.L_7797 - .L_7796)
.L_7796:
        /*004c*/ 	.word	0x00000000
        /*0050*/ 	.short	0x0002
        /*0052*/ 	.short	0x0010
        /*0054*/ 	.byte	0x00, 0xf5, 0x21, 0x00


	//----- nvinfo : EIATTR_KPARAM_INFO
	.align		4
.L_7797:
        /*0058*/ 	.byte	0x04, 0x17
        /*005a*/ 	.short	(.L_7799 - .L_7798)
.L_7798:
        /*005c*/ 	.word	0x00000000
        /*0060*/ 	.short	0x0001
        /*0062*/ 	.short	0x0008
        /*0064*/ 	.byte	0x00, 0xf5, 0x21, 0x00


	//----- nvinfo : EIATTR_KPARAM_INFO
	.align		4
.L_7799:
        /*0068*/ 	.byte	0x04, 0x17
        /*006a*/ 	.short	(.L_7801 - .L_7800)
.L_7800:
        /*006c*/ 	.word	0x00000000
        /*0070*/ 	.short	0x0000
        /*0072*/ 	.short	0x0000
        /*0074*/ 	.byte	0x00, 0xf5, 0x21, 0x00


	//----- nvinfo : EIATTR_SPARSE_MMA_MASK
	.align		4
.L_7801:
        /*0078*/ 	.byte	0x03, 0x50
        /*007a*/ 	.short	0x0000


	//----- nvinfo : EIATTR_MAXREG_COUNT
	.align		4
        /*007c*/ 	.byte	0x03, 0x1b
        /*007e*/ 	.short	0x00ff


	//----- nvinfo : EIATTR_NUM_BARRIERS
	.align		4
        /*0080*/ 	.byte	0x02, 0x4c
        /*0082*/ 	.byte	0x01
	.zero		1


	//----- nvinfo : EIATTR_MERCURY_ISA_VERSION
	.align		4
        /*0084*/ 	.byte	0x03, 0x5f
        /*0086*/ 	.short	0x0101


	//----- nvinfo : EIATTR_VRC_CTA_INIT_COUNT
	.align		4
        /*0088*/ 	.byte	0x02, 0x4a
	.zero		1
	.zero		1


	//----- nvinfo : EIATTR_EXIT_INSTR_OFFSETS
	.align		4
        /*008c*/ 	.byte	0x04, 0x1c
        /*008e*/ 	.short	(.L_7803 - .L_7802)


	//   ....[0]....
.L_7802:
        /*0090*/ 	.word	0x00000150


	//   ....[1]....
        /*0094*/ 	.word	0x00003130


	//   ....[2]....
        /*0098*/ 	.word	0x00003910


	//----- nvinfo : EIATTR_CRS_STACK_SIZE
	.align		4
.L_7803:
        /*009c*/ 	.byte	0x04, 0x1e
        /*009e*/ 	.short	(.L_7805 - .L_7804)
.L_7804:
        /*00a0*/ 	.word	0x00000000


	//----- nvinfo : EIATTR_CBANK_PARAM_SIZE
	.align		4
.L_7805:
        /*00a4*/ 	.byte	0x03, 0x19
        /*00a6*/ 	.short	0x0038


	//----- nvinfo : EIATTR_PARAM_CBANK
	.align		4
        /*00a8*/ 	.byte	0x04, 0x0a
        /*00aa*/ 	.short	(.L_7807 - .L_7806)
	.align		4
.L_7806:
        /*00ac*/ 	.word	index@(.nv.constant0.contiguous_all3_f32)
        /*00b0*/ 	.short	0x0380
        /*00b2*/ 	.short	0x0038


	//----- nvinfo : EIATTR_SW_WAR
	.align		4
.L_7807:
        /*00b4*/ 	.byte	0x04, 0x36
        /*00b6*/ 	.short	(.L_7809 - .L_7808)
.L_7808:
        /*00b8*/ 	.word	0x00000008
.L_7809:


//--------------------- .nv.info.contiguous_all22_f32 --------------------------
	.section	.nv.info.contiguous_all22_f32,"",@"SHT_CUDA_INFO"
	.sectionflags	@""
	.align	4


	//----- nvinfo : EIATTR_CUDA_API_VERSION
	.align		4
        /*0000*/ 	.byte	0x04, 0x37
        /*0002*/ 	.short	(.L_7811 - .L_7810)
.L_7810:
        /*0004*/ 	.word	0x00000082


	//----- nvinfo : EIATTR_KPARAM_INFO
	.align		4
.L_7811:
        /*0008*/ 	.byte	0x04, 0x17
        /*000a*/ 	.short	(.L_7813 - .L_7812)
.L_7812:
        /*000c*/ 	.word	0x00000000
        /*0010*/ 	.short	0x0005
        /*0012*/ 	.short	0x0028
        /*0014*/ 	.byte	0x00, 0xf0, 0x21, 0x00


	//----- nvinfo : EIATTR_KPARAM_INFO
	.align		4
.L_7813:
        /*0018*/ 	.byte	0x04, 0x17
        /*001a*/ 	.short	(.L_7815 - .L_7814)
.L_7814:
        /*001c*/ 	.word	0x00000000
        /*0020*/ 	.short	0x0004
        /*0022*/ 	.short	0x0020
        /*0024*/ 	.byte	0x00, 0xf0, 0x21, 0x00


	//----- nvinfo : EIATTR_KPARAM_INFO
	.align		4
.L_7815:
        /*0028*/ 	.byte	0x04, 0x17
        /*002a*/ 	.short	(.L_7817 - .L_7816)
.L_7816:
        /*002c*/ 	.word	0x00000000
        /*0030*/ 	.short	0x0003
        /*0032*/ 	.short	0x0018
        /*0034*/ 	.byte	0x00, 0xf0, 0x21, 0x00


	//----- nvinfo : EIATTR_KPARAM_INFO
	.align		4
.L_7817:
        /*0038*/ 	.byte	0x04, 0x17
        /*003a*/ 	.short	(.L_7819 - .L_7818)
.L_7818:
        /*003c*/ 	.word	0x00000000
        /*0040*/ 	.short	0x0002
        /*0042*/ 	.short	0x0010
        /*0044*/ 	.byte	0x00, 0xf0, 0x21, 0x00


	//----- nvinfo : EIATTR_KPARAM_INFO
	.align		4
.L_7819:
        /*0048*/ 	.byte	0x04, 0x17
        /*004a*/ 	.short	(.L_7821 - .L_7820)
.L_7820:
        /*004c*/ 	.word	0x00000000
        /*0050*/ 	.short	0x0001
        /*0052*/ 	.short	0x0008
        /*0054*/ 	.byte	0x00, 0xf5, 0x21, 0x00


	//----- nvinfo : EIATTR_KPARAM_INFO
	.align		4
.L_7821:
        /*0058*/ 	.byte	0x04, 0x17
        /*005a*/ 	.short	(.L_7823 - .L_7822)
.L_7822:
        /*005c*/ 	.word	0x00000000
        /*0060*/ 	.short	0x0000
        /*0062*/ 	.short	0x0000
        /*0064*/ 	.byte	0x00, 0xf5, 0x21, 0x00


	//----- nvinfo : EIATTR_SPARSE_MMA_MASK
	.align		4
.L_7823:
        /*0068*/ 	.byte	0x03, 0x50
        /*006a*/ 	.short	0x0000


	//----- nvinfo : EIATTR_MAXREG_COUNT
	.align		4
        /*006c*/ 	.byte	0x03, 0x1b
        /*006e*/ 	.short	0x00ff


	//----- nvinfo : EIATTR_NUM_BARRIERS
	.align		4
        /*0070*/ 	.byte	0x02, 0x4c
        /*0072*/ 	.byte	0x01
	.zero		1


	//----- nvinfo : EIATTR_MERCURY_ISA_VERSION
	.align		4
        /*0074*/ 	.byte	0x03, 0x5f
        /*0076*/ 	.short	0x0101


	//----- nvinfo : EIATTR_VRC_CTA_INIT_COUNT
	.align		4
        /*0078*/ 	.byte	0x02, 0x4a
	.zero		1
	.zero		1


	//----- nvinfo : EIATTR_EXIT_INSTR_OFFSETS
	.align		4
        /*007c*/ 	.byte	0x04, 0x1c
        /*007e*/ 	.short	(.L_7825 - .L_7824)


	//   ....[0]....
.L_7824:
        /*0080*/ 	.word	0x00000110


	//   ....[1]....
        /*0084*/ 	.word	0x00000530


	//   ....[2]....
        /*0088*/ 	.word	0x00000790


	//   ....[3]....
        /*008c*/ 	.word	0x000008a0


	//----- nvinfo : EIATTR_CRS_STACK_SIZE
	.align		4
.L_7825:
        /*0090*/ 	.byte	0x04, 0x1e
        /*0092*/ 	.short	(.L_7827 - .L_7826)
.L_7826:
        /*0094*/ 	.word	0x00000000


	//----- nvinfo : EIATTR_CBANK_PARAM_SIZE
	.align		4
.L_7827:
        /*0098*/ 	.byte	0x03, 0x19
        /*009a*/ 	.short	0x0030


	//----- nvinfo : EIATTR_PARAM_CBANK
	.align		4
        /*009c*/ 	.byte	0x04, 0x0a
        /*009e*/ 	.short	(.L_7829 - .L_7828)
	.align		4
.L_7828:
        /*00a0*/ 	.word	index@(.nv.constant0.contiguous_all22_f32)
        /*00a4*/ 	.short	0x0380
        /*00a6*/ 	.short	0x0030


	//----- nvinfo : EIATTR_SW_WAR
	.align		4
.L_7829:
        /*00a8*/ 	.byte	0x04, 0x36
        /*00aa*/ 	.short	(.L_7831 - .L_7830)
.L_7830:
        /*00ac*/ 	.word	0x00000008
.L_7831:


//--------------------- .nv.info.contiguous_all2_f32 --------------------------
	.section	.nv.info.contiguous_all2_f32,"",@"SHT_CUDA_INFO"
	.sectionflags	@""
	.align	4


	//----- nvinfo : EIATTR_CUDA_API_VERSION
	.align		4
        /*0000*/ 	.byte	0x04, 0x37
        /*0002*/ 	.short	(.L_7833 - .L_7832)
.L_7832:
        /*0004*/ 	.word	0x00000082


	//----- nvinfo : EIATTR_KPARAM_INFO
	.align		4
.L_7833:
        /*0008*/ 	.byte	0x04, 0x17
        /*000a*/ 	.short	(.L_7835 - .L_7834)
.L_7834:
        /*000c*/ 	.word	0x00000000
        /*0010*/ 	.short	0x0008
        /*0012*/ 	.short	0x0040
        /*0014*/ 	.byte	0x00, 0xf0, 0x21, 0x00


	//----- nvinfo : EIATTR_KPARAM_INFO
	.align		4
.L_7835:
        /*0018*/ 	.byte	0x04, 0x17
        /*001a*/ 	.short	(.L_7837 - .L_7836)
.L_7836:
        /*001c*/ 	.word	0x00000000
        /*0020*/ 	.short	0x0007
        /*0022*/ 	.short	0x0038
        /*0024*/ 	.byte	0x00, 0xf0, 0x21, 0x00


	//----- nvinfo : EIATTR_KPARAM_INFO
	.align		4
.L_7837:
        /*0028*/ 	.byte	0x04, 0x17
        /*002a*/ 	.short	(.L_7839 - .L_7838)
.L_7838:
        /*002c*/ 	.word	0x00000000
        /*0030*/ 	.short	0x0006
        /*0032*/ 	.short	0x0030
        /*0034*/ 	.byte	0x00, 0xf0, 0x21, 0x00


	//----- nvinfo : EIATTR_KPARAM_INFO
	.align		4
.L_7839:
        /*0038*/ 	.byte	0x04, 0x17
        /*003a*/ 	.short	(.L_7841 - .L_7840)
.L_7840:
        /*003c*/ 	.word	0x00000000
        /*0040*/ 	.short	0x0005
        /*0042*/ 	.short	0x0028
        /*0044*/ 	.byte	0x00, 0xf0, 0x21, 0x00


	//----- nvinfo : EIATTR_KPARAM_INFO
	.align		4
.L_7841:
        /*0048*/ 	.byte	0x04, 0x17
        /*004a*/ 	.short	(.L_7843 - .L_7842)
.L_7842:
        /*004c*/ 	.word	0x00000000
        /*0050*/ 	.short	0x0004
        /*0052*/ 	.short	0x0020
        /*0054*/ 	.byte	0x00, 0xf0, 0x21, 0x00


	//----- nvinfo : EIATTR_KPARAM_INFO
	.align		4
.L_7843:
        /*0058*/ 	.byte	0x04, 0x17
        /*005a*/ 	.short	(.L_7845 - .L_7844)
.L_7844:
        /*005c*/ 	.word	0x00000000
        /*0060*/ 	.short	0x0003
        /*0062*/ 	.short	0x0018
        /*0064*/ 	.byte	0x00, 0xf5, 0x21, 0x00


	//----- nvinfo : EIATTR_KPARAM_INFO
	.align		4
.L_7845:
        /*0068*/ 	.byte	0x04, 0x17
        /*006a*/ 	.short	(.L_7847 - .L_7846)
.L_7846:
        /*006c*/ 	.word	0x00000000
        /*0070*/ 	.short	0x0002
        /*0072*/ 	.short	0x0010
        /*0074*/ 	.byte	0x00, 0xf5, 0x21, 0x00


	//----- nvinfo : EIATTR_KPARAM_INFO
	.align		4
.L_7847:
        /*0078*/ 	.byte	0x04, 0x17
        /*007a*/ 	.short	(.L_7849 - .L_7848)
.L_7848:
        /*007c*/ 	.word	0x00000000
        /*0080*/ 	.short	0x0001
        /*0082*/ 	.short	0x0008
        /*0084*/ 	.byte	0x00, 0xf5, 0x21, 0x00


	//----- nvinfo : EIATTR_KPARAM_INFO
	.align		4
.L_7849:
        /*0088*/ 	.byte	0x04, 0x17
        /*008a*/ 	.short	(.L_7851 - .L_7850)
.L_7850:
        /*008c*/ 	.word	0x00000000
        /*0090*/ 	.short	0x0000
        /*0092*/ 	.short	0x0000
        /*0094*/ 	.byte	0x00, 0xf5, 0x21, 0x00


	//----- nvinfo : EIATTR_SPARSE_MMA_MASK
	.align		4
.L_7851:
        /*0098*/ 	.byte	0x03, 0x50
        /*009a*/ 	.short	0x0000


	//----- nvinfo : EIATTR_MAXREG_COUNT
	.align		4
        /*009c*/ 	.byte	0x03, 0x1b
        /*009e*/ 	.short	0x00ff


	//----- nvinfo : EIATTR_NUM_BARRIERS
	.align		4
        /*00a0*/ 	.byte	0x02, 0x4c
        /*00a2*/ 	.byte	0x01
	.zero		1


	//----- nvinfo : EIATTR_MERCURY_ISA_VERSION
	.align		4
        /*00a4*/ 	.byte	0x03, 0x5f
        /*00a6*/ 	.short	0x0101


	//----- nvinfo : EIATTR_VRC_CTA_INIT_COUNT
	.align		4
        /*00a8*/ 	.byte	0x02, 0x4a
	.zero		1
	.zero		1


	//----- nvinfo : EIATTR_EXIT_INSTR_OFFSETS
	.align		4
        /*00ac*/ 	.byte	0x04, 0x1c
        /*00ae*/ 	.short	(.L_7853 - .L_7852)


	//   ....[0]....
.L_7852:
        /*00b0*/ 	.word	0x00000110


	//   ....[1]....
        /*00b4*/ 	.word	0x000068f0


	//   ....[2]....
        /*00b8*/ 	.word	0x00006b50


	//   ....[3]....
        /*00bc*/ 	.word	0x00006c60


	//----- nvinfo : EIATTR_CRS_STACK_SIZE
	.align		4
.L_7853:
        /*00c0*/ 	.byte	0x04, 0x1e
        /*00c2*/ 	.short	(.L_7855 - .L_7854)
.L_7854:
        /*00c4*/ 	.word	0x00000000


	//----- nvinfo : EIATTR_CBANK_PARAM_SIZE
	.align		4
.L_7855:
        /*00c8*/ 	.byte	0x03, 0x19
        /*00ca*/ 	.short	0x0048


	//----- nvinfo : EIATTR_PARAM_CBANK
	.align		4
        /*00cc*/ 	.byte	0x04, 0x0a
        /*00ce*/ 	.short	(.L_7857 - .L_7856)
	.align		4
.L_7856:
        /*00d0*/ 	.word	index@(.nv.constant0.contiguous_all2_f32)
        /*00d4*/ 	.short	0x0380
        /*00d6*/ 	.short	0x0048


	//----- nvinfo : EIATTR_SW_WAR
	.align		4
.L_7857:
        /*00d8*/ 	.byte	0x04, 0x36
        /*00da*/ 	.short	(.L_7859 - .L_7858)
.L_7858:
        /*00dc*/ 	.word	0x00000008
.L_7859:


//--------------------- .nv.info.uncontiguous_cumulate_all_f32 --------------------------
	.section	.nv.info.uncontiguous_cumulate_all_f32,"",@"SHT_CUDA_INFO"
	.sectionflags	@""
	.align	4


	//----- nvinfo : EIATTR_CUDA_API_VERSION
	.align		4
        /*0000*/ 	.byte	0x04, 0x37
        /*0002*/ 	.short	(.L_7861 - .L_7860)
.L_7860:
        /*0004*/ 	.word	0x00000082


	//----- nvinfo : EIATTR_KPARAM_INFO
	.align		4
.L_7861:
        /*0008*/ 	.byte	0x04, 0x17
        /*000a*/ 	.short	(.L_7863 - .L_7862)
.L_7862:
        /*000c*/ 	.word	0x00000000
        /*0010*/ 	.short	0x0005
        /*0012*/ 	.short	0x0028
        /*0014*/ 	.byte	0x00, 0xf0, 0x21, 0x00


	//----- nvinfo : EIATTR_KPARAM_INFO
	.align		4
.L_7863:
        /*0018*/ 	.byte	0x04, 0x17
        /*001a*/ 	.short	(.L_7865 - .L_7864)
.L_7864:
        /*001c*/ 	.word	0x00000000
        /*0020*/ 	.short	0x0004
        /*0022*/ 	.short	0x0020
        /*0024*/ 	.byte	0x00, 0xf0, 0x21, 0x00


	//----- nvinfo : EIATTR_KPARAM_INFO
	.align		4
.L_7865:
        /*0028*/ 	.byte	0x04, 0x17
        /*002a*/ 	.short	(.L_7867 - .L_7866)
.L_7866:
        /*002c*/ 	.word	0x00000000
        /*0030*/ 	.short	0x0003
        /*0032*/ 	.short	0x0018
        /*0034*/ 	.byte	0x00, 0xf5, 0x21, 0x00


	//----- nvinfo : EIATTR_KPARAM_INFO
	.align		4
.L_7867:
        /*0038*/ 	.byte	0x04, 0x17
        /*003a*/ 	.short	(.L_7869 - .L_7868)
.L_7868:
        /*003c*/ 	.word	0x00000000
        /*0040*/ 	.short	0x0002
        /*0042*/ 	.short	0x0010
        /*0044*/ 	.byte	0x00, 0xf5, 0x21, 0x00


	//----- nvinfo : EIATTR_KPARAM_INFO
	.align		4
.L_7869:
        /*0048*/ 	.byte	0x04, 0x17
        /*004a*/ 	.short	(.L_7871 - .L_7870)
.L_7870:
        /*004c*/ 	.word	0x00000000
        /*0050*/ 	.short	0x0001
        /*0052*/ 	.short	0x0008
        /*0054*/ 	.byte	0x00, 0xf5, 0x21, 0x00


	//----- nvinfo : EIATTR_KPARAM_INFO
	.align		4
.L_7871:
        /*0058*/ 	.byte	0x04, 0x17
        /*005a*/ 	.short	(.L_7873 - .L_7872)
.L_7872:
        /*005c*/ 	.word	0x00000000
        /*0060*/ 	.short	0x0000
        /*0062*/ 	.short	0x0000
        /*0064*/ 	.byte	0x00, 0xf5, 0x21, 0x00


	//----- nvinfo : EIATTR_SPARSE_MMA_MASK
	.align		4
.L_7873:
        /*0068*/ 	.byte	0x03, 0x50
        /*006a*/ 	.short	0x0000


	//----- nvinfo : EIATTR_MAXREG_COUNT
	.align		4
        /*006c*/ 	.byte	0x03, 0x1b
        /*006e*/ 	.short	0x00ff


	//----- nvinfo : EIATTR_NUM_BARRIERS
	.align		4
        /*0070*/ 	.byte	0x02, 0x4c
        /*0072*/ 	.byte	0x01
	.zero		1


	//----- nvinfo : EIATTR_MERCURY_ISA_VERSION
	.align		4
        /*0074*/ 	.byte	0x03, 0x5f
        /*0076*/ 	.short	0x0101


	//----- nvinfo : EIATTR_VRC_CTA_INIT_COUNT
	.align		4
        /*0078*/ 	.byte	0x02, 0x4a
	.zero		1
	.zero		1


	//----- nvinfo : EIATTR_EXIT_INSTR_OFFSETS
	.align		4
        /*007c*/ 	.byte	0x04, 0x1c
        /*007e*/ 	.short	(.L_7875 - .L_7874)


	//   ....[0]....
.L_7874:
        /*0080*/ 	.word	0x000067d0


	//   ....[1]....
        /*0084*/ 	.word	0x00006a30


	//   ....[2]....
        /*0088*/ 	.word	0x00006ae0


	//----- nvinfo : EIATTR_CRS_STACK_SIZE
	.align		4
.L_7875:
        /*008c*/ 	.byte	0x04, 0x1e
        /*008e*/ 	.short	(.L_7877 - .L_7876)
.L_7876:
        /*0090*/ 	.word	0x00000000


	//----- nvinfo : EIATTR_CBANK_PARAM_SIZE
	.align		4
.L_7877:
        /*0094*/ 	.byte	0x03, 0x19
        /*0096*/ 	.short	0x0030


	//----- nvinfo : EIATTR_PARAM_CBANK
	.align		4
        /*0098*/ 	.byte	0x04, 0x0a
        /*009a*/ 	.short	(.L_7879 - .L_7878)
	.align		4
.L_7878:
        /*009c*/ 	.word	index@(.nv.constant0.uncontiguous_cumulate_all_f32)
        /*00a0*/ 	.short	0x0380
        /*00a2*/ 	.short	0x0030


	//----- nvinfo : EIATTR_SW_WAR
	.align		4
.L_7879:
        /*00a4*/ 	.byte	0x04, 0x36
        /*00a6*/ 	.short	(.L_7881 - .L_7880)
.L_7880:
        /*00a8*/ 	.word	0x00000008
.L_7881:


//--------------------- .nv.info.uncontiguous_all_f32 --------------------------
	.section	.nv.info.uncontiguous_all_f32,"",@"SHT_CUDA_INFO"
	.sectionflags	@""
	.align	4


	//----- nvinfo : EIATTR_CUDA_API_VERSION
	.align		4
        /*0000*/ 	.byte	0x04, 0x37
        /*0002*/ 	.short	(.L_7883 - .L_7882)
.L_7882:
        /*0004*/ 	.word	0x00000082


	//----- nvinfo : EIATTR_KPARAM_INFO
	.align		4
.L_7883:
        /*0008*/ 	.byte	0x04, 0x17
        /*000a*/ 	.short	(.L_7885 - .L_7884)
.L_7884:
        /*000c*/ 	.word	0x00000000
        /*0010*/ 	.short	0x0005
        /*0012*/ 	.short	0x0028
        /*0014*/ 	.byte	0x00, 0xf0, 0x21, 0x00


	//----- nvinfo : EIATTR_KPARAM_INFO
	.align		4
.L_7885:
        /*0018*/ 	.byte	0x04, 0x17
        /*001a*/ 	.short	(.L_7887 - .L_7886)
.L_7886:
        /*001c*/ 	.word	0x00000000
        /*0020*/ 	.short	0x0004
        /*0022*/ 	.short	0x0020
        /*0024*/ 	.byte	0x00, 0xf0, 0x21, 0x00


	//----- nvinfo : EIATTR_KPARAM_INFO
	.align		4
.L_7887:
        /*0028*/ 	.byte	0x04, 0x17
        /*002a*/ 	.short	(.L_7889 - .L_7888)
.L_7888:
        /*002c*/ 	.word	0x00000000
        /*0030*/ 	.short	0x0003
        /*0032*/ 	.short	0x0018
        /*0034*/ 	.byte	0x00, 0xf5, 0x21, 0x00


	//----- nvinfo : EIATTR_KPARAM_INFO
	.align		4
.L_7889:
        /*0038*/ 	.byte	0x04, 0x17
        /*003a*/ 	.short	(.L_7891 - .L_7890)
.L_7890:
        /*003c*/ 	.word	0x00000000
        /*0040*/ 	.short	0x0002
        /*0042*/ 	.short	0x0010
        /*0044*/ 	.byte	0x00, 0xf5, 0x21, 0x00


	//----- nvinfo : EIATTR_KPARAM_INFO
	.align		4
.L_7891:
        /*0048*/ 	.byte	0x04, 0x17
        /*004a*/ 	.short	(.L_7893 - .L_7892)
.L_7892:
        /*004c*/ 	.word	0x00000000
        /*0050*/ 	.short	0x0001
        /*0052*/ 	.short	0x0008
        /*0054*/ 	.byte	0x00, 0xf5, 0x21, 0x00


	//----- nvinfo : EIATTR_KPARAM_INFO
	.align		4
.L_7893:
        /*0058*/ 	.byte	0x04, 0x17
        /*005a*/ 	.short	(.L_7895 - .L_7894)
.L_7894:
        /*005c*/ 	.word	0x00000000
        /*0060*/ 	.short	0x0000
        /*0062*/ 	.short	0x0000
        /*0064*/ 	.byte	0x00, 0xf5, 0x21, 0x00


	//----- nvinfo : EIATTR_SPARSE_MMA_MASK
	.align		4
.L_7895:
        /*0068*/ 	.byte	0x03, 0x50
        /*006a*/ 	.short	0x0000


	//----- nvinfo : EIATTR_MAXREG_COUNT
	.align		4
        /*006c*/ 	.byte	0x03, 0x1b
        /*006e*/ 	.short	0x00ff


	//----- nvinfo : EIATTR_NUM_BARRIERS
	.align		4
        /*0070*/ 	.byte	0x02, 0x4c
        /*0072*/ 	.byte	0x01
	.zero		1


	//----- nvinfo : EIATTR_MERCURY_ISA_VERSION
	.align		4
        /*0074*/ 	.byte	0x03, 0x5f
        /*0076*/ 	.short	0x0101


	//----- nvinfo : EIATTR_VRC_CTA_INIT_COUNT
	.align		4
        /*0078*/ 	.byte	0x02, 0x4a
	.zero		1
	.zero		1


	//----- nvinfo : EIATTR_EXIT_INSTR_OFFSETS
	.align		4
        /*007c*/ 	.byte	0x04, 0x1c
        /*007e*/ 	.short	(.L_7897 - .L_7896)


	//   ....[0]....
.L_7896:
        /*0080*/ 	.word	0x000067f0


	//   ....[1]....
        /*0084*/ 	.word	0x00006a50


	//   ....[2]....
        /*0088*/ 	.word	0x00006b00


	//----- nvinfo : EIATTR_CRS_STACK_SIZE
	.align		4
.L_7897:
        /*008c*/ 	.byte	0x04, 0x1e
        /*008e*/ 	.short	(.L_7899 - .L_7898)
.L_7898:
        /*0090*/ 	.word	0x00000000


	//----- nvinfo : EIATTR_CBANK_PARAM_SIZE
	.align		4
.L_7899:
        /*0094*/ 	.byte	0x03, 0x19
        /*0096*/ 	.short	0x0030


	//----- nvinfo : EIATTR_PARAM_CBANK
	.align		4
        /*0098*/ 	.byte	0x04, 0x0a
        /*009a*/ 	.short	(.L_7901 - .L_7900)
	.align		4
.L_7900:
        /*009c*/ 	.word	index@(.nv.constant0.uncontiguous_all_f32)
        /*00a0*/ 	.short	0x0380
        /*00a2*/ 	.short	0x0030


	//----- nvinfo : EIATTR_SW_WAR
	.align		4
.L_7901:
        /*00a4*/ 	.byte	0x04, 0x36
        /*00a6*/ 	.short	(.L_7903 - .L_7902)
.L_7902:
        /*00a8*/ 	.word	0x00000008
.L_7903:


//--------------------- .nv.info.contiguous_cumulate_all_f32 --------------------------
	.section	.nv.info.contiguous_cumulate_all_f32,"",@"SHT_CUDA_INFO"
	.sectionflags	@""
	.align	4


	//----- nvinfo : EIATTR_CUDA_API_VERSION
	.align		4
        /*0000*/ 	.byte	0x04, 0x37
        /*0002*/ 	.short	(.L_7905 - .L_7904)
.L_7904:
        /*0004*/ 	.word	0x00000082


	//----- nvinfo : EIATTR_KPARAM_INFO
	.align		4
.L_7905:
        /*0008*/ 	.byte	0x04, 0x17
        /*000a*/ 	.short	(.L_7907 - .L_7906)
.L_7906:
        /*000c*/ 	.word	0x00000000
        /*0010*/ 	.short	0x0002
        /*0012*/ 	.short	0x0010
        /*0014*/ 	.byte	0x00, 0xf0, 0x21, 0x00


	//----- nvinfo : EIATTR_KPARAM_INFO
	.align		4
.L_7907:
        /*0018*/ 	.byte	0x04, 0x17
        /*001a*/ 	.short	(.L_7909 - .L_7908)
.L_7908:
        /*001c*/ 	.word	0x00000000
        /*0020*/ 	.short	0x0001
        /*0022*/ 	.short	0x0008
        /*0024*/ 	.byte	0x00, 0xf5, 0x21, 0x00


	//----- nvinfo : EIATTR_KPARAM_INFO
	.align		4
.L_7909:
        /*0028*/ 	.byte	0x04, 0x17
        /*002a*/ 	.short	(.L_7911 - .L_7910)
.L_7910:
        /*002c*/ 	.word	0x00000000
        /*0030*/ 	.short	0x0000
        /*0032*/ 	.short	0x0000
        /*0034*/ 	.byte	0x00, 0xf5, 0x21, 0x00


	//----- nvinfo : EIATTR_SPARSE_MMA_MASK
	.align		4
.L_7911:
        /*0038*/ 	.byte	0x03, 0x50
        /*003a*/ 	.short	0x0000


	//----- nvinfo : EIATTR_MAXREG_COUNT
	.align		4
        /*003c*/ 	.byte	0x03, 0x1b
        /*003e*/ 	.short	0x00ff


	//----- nvinfo : EIATTR_NUM_BARRIERS
	.align		4
        /*0040*/ 	.byte	0x02, 0x4c
        /*0042*/ 	.byte	0x01
	.zero		1


	//----- nvinfo : EIATTR_MERCURY_ISA_VERSION
	.align		4
        /*0044*/ 	.byte	0x03, 0x5f
        /*0046*/ 	.short	0x0101


	//----- nvinfo : EIATTR_VRC_CTA_INIT_COUNT
	.align		4
        /*0048*/ 	.byte	0x02, 0x4a
	.zero		1
	.zero		1


	//----- nvinfo : EIATTR_EXIT_INSTR_OFFSETS
	.align		4
        /*004c*/ 	.byte	0x04, 0x1c
        /*004e*/ 	.short	(.L_7913 - .L_7912)


	//   ....[0]....
.L_7912:
        /*0050*/ 	.word	0x00000400


	//   ....[1]....
        /*0054*/ 	.word	0x00000660


	//   ....[2]....
        /*0058*/ 	.word	0x00000710


	//----- nvinfo : EIATTR_CRS_STACK_SIZE
	.align		4
.L_7913:
        /*005c*/ 	.byte	0x04, 0x1e
        /*005e*/ 	.short	(.L_7915 - .L_7914)
.L_7914:
        /*0060*/ 	.word	0x00000000


	//----- nvinfo : EIATTR_CBANK_PARAM_SIZE
	.align		4
.L_7915:
        /*0064*/ 	.byte	0x03, 0x19
        /*0066*/ 	.short	0x0018


	//----- nvinfo : EIATTR_PARAM_CBANK
	.align		4
        /*0068*/ 	.byte	0x04, 0x0a
        /*006a*/ 	.short	(.L_7917 - .L_7916)
	.align		4
.L_7916:
        /*006c*/ 	.word	index@(.nv.constant0.contiguous_cumulate_all_f32)
        /*0070*/ 	.short	0x0380
        /*0072*/ 	.short	0x0018


	//----- nvinfo : EIATTR_SW_WAR
	.align		4
.L_7917:
        /*0074*/ 	.byte	0x04, 0x36
        /*0076*/ 	.short	(.L_7919 - .L_7918)
.L_7918:
        /*0078*/ 	.word	0x00000008
.L_7919:


//--------------------- .nv.info.contiguous_all_f32 --------------------------
	.section	.nv.info.contiguous_all_f32,"",@"SHT_CUDA_INFO"
	.sectionflags	@""
	.align	4


	//----- nvinfo : EIATTR_CUDA_API_VERSION
	.align		4
        /*0000*/ 	.byte	0x04, 0x37
        /*0002*/ 	.short	(.L_7921 - .L_7920)
.L_7920:
        /*0004*/ 	.word	0x00000082


	//----- nvinfo : EIATTR_KPARAM_INFO
	.align		4
.L_7921:
        /*0008*/ 	.byte	0x04, 0x17
        /*000a*/ 	.short	(.L_7923 - .L_7922)
.L_7922:
        /*000c*/ 	.word	0x00000000
        /*0010*/ 	.short	0x0002
        /*0012*/ 	.short	0x0010
        /*0014*/ 	.byte	0x00, 0xf0, 0x21, 0x00


	//----- nvinfo : EIATTR_KPARAM_INFO
	.align		4
.L_7923:
        /*0018*/ 	.byte	0x04, 0x17
        /*001a*/ 	.short	(.L_7925 - .L_7924)
.L_7924:
        /*001c*/ 	.word	0x00000000
        /*0020*/ 	.short	0x0001
        /*0022*/ 	.short	0x0008
        /*0024*/ 	.byte	0x00, 0xf5, 0x21, 0x00


	//----- nvinfo : EIATTR_KPARAM_INFO
	.align		4
.L_7925:
        /*0028*/ 	.byte	0x04, 0x17
        /*002a*/ 	.short	(.L_7927 - .L_7926)
.L_7926:
        /*002c*/ 	.word	0x00000000
        /*0030*/ 	.short	0x0000
        /*0032*/ 	.short	0x0000
        /*0034*/ 	.byte	0x00, 0xf5, 0x21, 0x00


	//----- nvinfo : EIATTR_SPARSE_MMA_MASK
	.align		4
.L_7927:
        /*0038*/ 	.byte	0x03, 0x50
        /*003a*/ 	.short	0x0000


	//----- nvinfo : EIATTR_MAXREG_COUNT
	.align		4
        /*003c*/ 	.byte	0x03, 0x1b
        /*003e*/ 	.short	0x00ff


	//----- nvinfo : EIATTR_NUM_BARRIERS
	.align		4
        /*0040*/ 	.byte	0x02, 0x4c
        /*0042*/ 	.byte	0x01
	.zero		1


	//----- nvinfo : EIATTR_MERCURY_ISA_VERSION
	.align		4
        /*0044*/ 	.byte	0x03, 0x5f
        /*0046*/ 	.short	0x0101


	//----- nvinfo : EIATTR_VRC_CTA_INIT_COUNT
	.align		4
        /*0048*/ 	.byte	0x02, 0x4a
	.zero		1
	.zero		1


	//----- nvinfo : EIATTR_EXIT_INSTR_OFFSETS
	.align		4
        /*004c*/ 	.byte	0x04, 0x1c
        /*004e*/ 	.short	(.L_7929 - .L_7928)


	//   ....[0]....
.L_7928:
        /*0050*/ 	.word	0x00000420


	//   ....[1]....
        /*0054*/ 	.word	0x00000680


	//   ....[2]....
        /*0058*/ 	.word	0x00000730


	//----- nvinfo : EIATTR_CRS_STACK_SIZE
	.align		4
.L_7929:
        /*005c*/ 	.byte	0x04, 0x1e
        /*005e*/ 	.short	(.L_7931 - .L_7930)
.L_7930:
        /*0060*/ 	.word	0x00000000


	//----- nvinfo : EIATTR_CBANK_PARAM_SIZE
	.align		4
.L_7931:
        /*0064*/ 	.byte	0x03, 0x19
        /*0066*/ 	.short	0x0018


	//----- nvinfo : EIATTR_PARAM_CBANK
	.align		4
        /*0068*/ 	.byte	0x04, 0x0a
        /*006a*/ 	.short	(.L_7933 - .L_7932)
	.align		4
.L_7932:
        /*006c*/ 	.word	index@(.nv.constant0.contiguous_all_f32)
        /*0070*/ 	.short	0x0380
        /*0072*/ 	.short	0x0018


	//----- nvinfo : EIATTR_SW_WAR
	.align		4
.L_7933:
        /*0074*/ 	.byte	0x04, 0x36
        /*0076*/ 	.short	(.L_7935 - .L_7934)
.L_7934:
        /*0078*/ 	.word	0x00000008
.L_7935:


//--------------------- .nv.info.contiguous_all33_u64 --------------------------
	.section	.nv.info.contiguous_all33_u64,"",@"SHT_CUDA_INFO"
	.sectionflags	@""
	.align	4


	//----- nvinfo : EIATTR_CUDA_API_VERSION
	.align		4
        /*0000*/ 	.byte	0x04, 0x37
        /*0002*/ 	.short	(.L_7937 - .L_7936)
.L_7936:
        /*0004*/ 	.word	0x00000082


	//----- nvinfo : EIATTR_KPARAM_INFO
	.align		4
.L_7937:
        /*0008*/ 	.byte	0x04, 0x17
        /*000a*/ 	.short	(.L_7939 - .L_7938)
.L_7938:
        /*000c*/ 	.word	0x00000000
        /*0010*/ 	.short	0x0004
        /*0012*/ 	.short	0x0020
        /*0014*/ 	.byte	0x00, 0xf0, 0x21, 0x00


	//----- nvinfo : EIATTR_KPARAM_INFO
	.align		4
.L_7939:
        /*0018*/ 	.byte	0x04, 0x17
        /*001a*/ 	.short	(.L_7941 - .L_7940)
.L_7940:
        /*001c*/ 	.word	0x00000000
        /*0020*/ 	.short	0x0003
        /*0022*/ 	.short	0x0018
        /*0024*/ 	.byte	0x00, 0xf0, 0x21, 0x00


	//----- nvinfo : EIATTR_KPARAM_INFO
	.align		4
.L_7941:
        /*0028*/ 	.byte	0x04, 0x17
        /*002a*/ 	.short	(.L_7943 - .L_7942)
.L_7942:
        /*002c*/ 	.word	0x00000000
        /*0030*/ 	.short	0x0002
        /*0032*/ 	.short	0x0010
        /*0034*/ 	.byte	0x00, 0xf0, 0x21, 0x00


	//----- nvinfo : EIATTR_KPARAM_INFO
	.align		4
.L_7943:
        /*0038*/ 	.byte	0x04, 0x17
        /*003a*/ 	.short	(.L_7945 - .L_7944)
.L_7944:
        /*003c*/ 	.word	0x00000000
        /*0040*/ 	.short	0x0001
        /*0042*/ 	.short	0x0008
        /*0044*/ 	.byte	0x00, 0xf5, 0x21, 0x00


	//----- nvinfo : EIATTR_KPARAM_INFO
	.align		4
.L_7945:
        /*0048*/ 	.byte	0x04, 0x17
        /*004a*/ 	.short	(.L_7947 - .L_7946)
.L_7946:
        /*004c*/ 	.word	0x00000000
        /*0050*/ 	.short	0x0000
        /*0052*/ 	.short	0x0000
        /*0054*/ 	.byte	0x00, 0xf5, 0x21, 0x00


	//----- nvinfo : EIATTR_SPARSE_MMA_MASK
	.align		4
.L_7947:
        /*0058*/ 	.byte	0x03, 0x50
        /*005a*/ 	.short	0x0000


	//----- nvinfo : EIATTR_MAXREG_COUNT
	.align		4
        /*005c*/ 	.byte	0x03, 0x1b
        /*005e*/ 	.short	0x00ff


	//----- nvinfo : EIATTR_NUM_BARRIERS
	.align		4
        /*0060*/ 	.byte	0x02, 0x4c
        /*0062*/ 	.byte	0x01
	.zero		1


	//----- nvinfo : EIATTR_MERCURY_ISA_VERSION
	.align		4
        /*0064*/ 	.byte	0x03, 0x5f
        /*0066*/ 	.short	0x0101


	//----- nvinfo : EIATTR_VRC_CTA_INIT_COUNT
	.align		4
        /*0068*/ 	.byte	0x02, 0x4a
	.zero		1
	.zero		1


	//----- nvinfo : EIATTR_EXIT_INSTR_OFFSETS
	.align		4
        /*006c*/ 	.byte	0x04, 0x1c
        /*006e*/ 	.short	(.L_7949 - .L_7948)


	//   ....[0]....
.L_7948:
        /*0070*/ 	.word	0x00000150


	//   ....[1]....
        /*0074*/ 	.word	0x000001f0


	//   ....[2]....
        /*0078*/ 	.word	0x00000960


	//----- nvinfo : EIATTR_CRS_STACK_SIZE
	.align		4
.L_7949:
        /*007c*/ 	.byte	0x04, 0x1e
        /*007e*/ 	.short	(.L_7951 - .L_7950)
.L_7950:
        /*0080*/ 	.word	0x00000000


	//----- nvinfo : EIATTR_CBANK_PARAM_SIZE
	.align		4
.L_7951:
        /*0084*/ 	.byte	0x03, 0x19
        /*0086*/ 	.short	0x0028


	//----- nvinfo : EIATTR_PARAM_CBANK
	.align		4
        /*0088*/ 	.byte	0x04, 0x0a
        /*008a*/ 	.short	(.L_7953 - .L_7952)
	.align		4
.L_7952:
        /*008c*/ 	.word	index@(.nv.constant0.contiguous_all33_u64)
        /*0090*/ 	.short	0x0380
        /*0092*/ 	.short	0x0028


	//----- nvinfo : EIATTR_SW_WAR
	.align		4
.L_7953:
        /*0094*/ 	.byte	0x04, 0x36
        /*0096*/ 	.short	(.L_7955 - .L_7954)
.L_7954:
        /*0098*/ 	.word	0x00000008
.L_7955:


//--------------------- .nv.info.contiguous_all3_u64 --------------------------
	.section	.nv.info.contiguous_all3_u64,"",@"SHT_CUDA_INFO"
	.sectionflags	@""
	.align	4


	//----- nvinfo : EIATTR_CUDA_API_VERSION
	.align		4
        /*0000*/ 	.byte	0x04, 0x37
        /*0002*/ 	.short	(.L_7957 - .L_7956)
.L_7956:
        /*0004*/ 	.word	0x00000082


	//----- nvinfo : EIATTR_KPARAM_INFO
	.align		4
.L_7957:
        /*0008*/ 	.byte	0x04, 0x17
        /*000a*/ 	.short	(.L_7959 - .L_7958)
.L_7958:
        /*000c*/ 	.word	0x00000000
        /*0010*/ 	.short	0x0006
        /*0012*/ 	.short	0x0030
        /*0014*/ 	.byte	0x00, 0xf0, 0x21, 0x00


	//----- nvinfo : EIATTR_KPARAM_INFO
	.align		4
.L_7959:
        /*0018*/ 	.byte	0x04, 0x17
        /*001a*/ 	.short	(.L_7961 - .L_7960)
.L_7960:
        /*001c*/ 	.word	0x00000000
        /*0020*/ 	.short	0x0005
        /*0022*/ 	.short	0x0028
        /*0024*/ 	.byte	0x00, 0xf0, 0x21, 0x00


	//----- nvinfo : EIATTR_KPARAM_INFO
	.align		4
.L_7961:
        /*0028*/ 	.byte	0x04, 0x17
        /*002a*/ 	.short	(.L_7963 - .L_7962)
.L_7962:
        /*002c*/ 	.word	0x00000000
        /*0030*/ 	.short	0x0004
        /*0032*/ 	.short	0x0020
        /*0034*/ 	.byte	0x00, 0xf0, 0x21, 0x00


	//----- nvinfo : EIATTR_KPARAM_INFO
	.align		4
.L_7963:
        /*0038*/ 	.byte	0x04, 0x17
        /*003a*/ 	.short	(.L_7965 - .L_7964)
.L_7964:
        /*003c*/ 	.word	0x00000000
        /*0040*/ 	.short	0x0003
        /*0042*/ 	.short	0x0018
        /*0044*/ 	.byte	0x00, 0xf5, 0x21, 0x00


	//----- nvinfo : EIATTR_KPARAM_INFO
	.align		4
.L_7965:
        /*0048*/ 	.byte	0x04, 0x17
        /*004a*/ 	.short	(.L_7967 - .L_7966)
.L_7966:
        /*004c*/ 	.word	0x00000000
        /*0050*/ 	.short	0x0002
        /*0052*/ 	.short	0x0010
        /*0054*/ 	.byte	0x00, 0xf5, 0x21, 0x00


	//----- nvinfo : EIATTR_KPARAM_INFO
	.align		4
.L_7967:
        /*0058*/ 	.byte	0x04, 0x17
        /*005a*/ 	.short	(.L_7969 - .L_7968)
.L_7968:
        /*005c*/ 	.word	0x00000000
        /*0060*/ 	.short	0x0001
        /*0062*/ 	.short	0x0008
        /*0064*/ 	.byte	0x00, 0xf5, 0x21, 0x00


	//----- nvinfo : EIATTR_KPARAM_INFO
	.align		4
.L_7969:
        /*0068*/ 	.byte	0x04, 0x17
        /*006a*/ 	.short	(.L_7971 - .L_7970)
.L_7970:
        /*006c*/ 	.word	0x00000000
        /*0070*/ 	.short	0x0000
        /*0072*/ 	.short	0x0000
        /*0074*/ 	.byte	0x00, 0xf5, 0x21, 0x00


	//----- nvinfo : EIATTR_SPARSE_MMA_MASK
	.align		4
.L_7971:
        /*0078*/ 	.byte	0x03, 0x50
        /*007a*/ 	.short	0x0000


	//----- nvinfo : EIATTR_MAXREG_COUNT
	.align		4
        /*007c*/ 	.byte	0x03, 0x1b
        /*007e*/ 	.short	0x00ff


	//----- nvinfo : EIATTR_NUM_BARRIERS
	.align		4
        /*0080*/ 	.byte	0x02, 0x4c
        /*0082*/ 	.byte	0x01
	.zero		1


	//----- nvinfo : EIATTR_MERCURY_ISA_VERSION
	.align		4
        /*0084*/ 	.byte	0x03, 0x5f
        /*0086*/ 	.short	0x0101


	//----- nvinfo : EIATTR_VRC_CTA_INIT_COUNT
	.align		4
        /*0088*/ 	.byte	0x02, 0x4a
	.zero		1
	.zero		1


	//----- nvinfo : EIATTR_EXIT_INSTR_OFFSETS
	.align		4
        /*008c*/ 	.byte	0x04, 0x1c
        /*008e*/ 	.short	(.L_7973 - .L_7972)


	//   ....[0]....
.L_7972:
        /*0090*/ 	.word	0x00000150


	//   ....[1]....
        /*0094*/ 	.word	0x00003140


	//   ....[2]....
        /*0098*/ 	.word	0x00003920


	//----- nvinfo : EIATTR_CRS_STACK_SIZE
	.align		4
.L_7973:
        /*009c*/ 	.byte	0x04, 0x1e
        /*009e*/ 	.short	(.L_7975 - .L_7974)
.L_7974:
        /*00a0*/ 	.word	0x00000000


	//----- nvinfo : EIATTR_CBANK_PARAM_SIZE
	.align		4
.L_7975:
        /*00a4*/ 	.byte	0x03, 0x19
        /*00a6*/ 	.short	0x0038


	//----- nvinfo : EIATTR_PARAM_CBANK
	.align		4
        /*00a8*/ 	.byte	0x04, 0x0a
        /*00aa*/ 	.short	(.L_7977 - .L_7976)
	.align		4
.L_7976:
        /*00ac*/ 	.word	index@(.nv.constant0.contiguous_all3_u64)
        /*00b0*/ 	.short	0x0380
        /*00b2*/ 	.short	0x0038


	//----- nvinfo : EIATTR_SW_WAR
	.align		4
.L_7977:
        /*00b4*/ 	.byte	0x04, 0x36
        /*00b6*/ 	.short	(.L_7979 - .L_7978)
.L_7978:
        /*00b8*/ 	.word	0x00000008
.L_7979:


//--------------------- .nv.info.contiguous_all22_u64 --------------------------
	.section	.nv.info.contiguous_all22_u64,"",@"SHT_CUDA_INFO"
	.sectionflags	@""
	.align	4


	//----- nvinfo : EIATTR_CUDA_API_VERSION
	.align		4
        /*0000*/ 	.byte	0x04, 0x37
        /*0002*/ 	.short	(.L_7981 - .L_7980)
.L_7980:
        /*0004*/ 	.word	0x00000082


	//----- nvinfo : EIATTR_KPARAM_INFO
	.align		4
.L_7981:
        /*0008*/ 	.byte	0x04, 0x17
        /*000a*/ 	.short	(.L_7983 - .L_7982)
.L_7982:
        /*000c*/ 	.word	0x00000000
        /*0010*/ 	.short	0x0005
        /*0012*/ 	.short	0x0028
        /*0014*/ 	.byte	0x00, 0xf0, 0x21, 0x00


	//----- nvinfo : EIATTR_KPARAM_INFO
	.align		4
.L_7983:
        /*0018*/ 	.byte	0x04, 0x17
        /*001a*/ 	.short	(.L_7985 - .L_7984)
.L_7984:
        /*001c*/ 	.word	0x00000000
        /*0020*/ 	.short	0x0004
        /*0022*/ 	.short	0x0020
        /*0024*/ 	.byte	0x00, 0xf0, 0x21, 0x00


	//----- nvinfo : EIATTR_KPARAM_INFO
	.align		4
.L_7985:
        /*0028*/ 	.byte	0x04, 0x17
        /*002a*/ 	.short	(.L_7987 - .L_7986)
.L_7986:
        /*002c*/ 	.word	0x00000000
        /*0030*/ 	.short	0x0003
        /*0032*/ 	.short	0x0018
        /*0034*/ 	.byte	0x00, 0xf0, 0x21, 0x00


	//----- nvinfo : EIATTR_KPARAM_INFO
	.align		4
.L_7987:
        /*0038*/ 	.byte	0x04, 0x17
        /*003a*/ 	.short	(.L_7989 - .L_7988)
.L_7988:
        /*003c*/ 	.word	0x00000000
        /*0040*/ 	.short	0x0002
        /*0042*/ 	.short	0x0010
        /*0044*/ 	.byte	0x00, 0xf0, 0x21, 0x00


	//----- nvinfo : EIATTR_KPARAM_INFO
	.align		4
.L_7989:
        /*0048*/ 	.byte	0x04, 0x17
        /*004a*/ 	.short	(.L_7991 - .L_7990)
.L_7990:
        /*004c*/ 	.word	0x00000000
        /*0050*/ 	.short	0x0001
        /*0052*/ 	.short	0x0008
        /*0054*/ 	.byte	0x00, 0xf5, 0x21, 0x00


	//----- nvinfo : EIATTR_KPARAM_INFO
	.align		4
.L_7991:
        /*0058*/ 	.byte	0x04, 0x17
        /*005a*/ 	.short	(.L_7993 - .L_7992)
.L_7992:
        /*005c*/ 	.word	0x00000000
        /*0060*/ 	.short	0x0000
        /*0062*/ 	.short	0x0000
        /*0064*/ 	.byte	0x00, 0xf5, 0x21, 0x00


	//----- nvinfo : EIATTR_SPARSE_MMA_MASK
	.align		4
.L_7993:
        /*0068*/ 	.byte	0x03, 0x50
        /*006a*/ 	.short	0x0000


	//----- nvinfo : EIATTR_MAXREG_COUNT
	.align		4
        /*006c*/ 	.byte	0x03, 0x1b
        /*006e*/ 	.short	0x00ff


	//----- nvinfo : EIATTR_NUM_BARRIERS
	.align		4
        /*0070*/ 	.byte	0x02, 0x4c
        /*0072*/ 	.byte	0x01
	.zero		1


	//----- nvinfo : EIATTR_MERCURY_ISA_VERSION
	.align		4
        /*0074*/ 	.byte	0x03, 0x5f
        /*0076*/ 	.short	0x0101


	//----- nvinfo : EIATTR_VRC_CTA_INIT_COUNT
	.align		4
        /*0078*/ 	.byte	0x02, 0x4a
	.zero		1
	.zero		1


	//----- nvinfo : EIATTR_EXIT_INSTR_OFFSETS
	.align		4
        /*007c*/ 	.byte	0x04, 0x1c
        /*007e*/ 	.short	(.L_7995 - .L_7994)


	//   ....[0]....
.L_7994:
        /*0080*/ 	.word	0x00000110


	//   ....[1]....
        /*0084*/ 	.word	0x00000530


	//   ....[2]....
        /*0088*/ 	.word	0x00000790


	//   ....[3]....
        /*008c*/ 	.word	0x000008a0


	//----- nvinfo : EIATTR_CRS_STACK_SIZE
	.align		4
.L_7995:
        /*0090*/ 	.byte	0x04, 0x1e
        /*0092*/ 	.short	(.L_7997 - .L_7996)
.L_7996:
        /*0094*/ 	.word	0x00000000


	//----- nvinfo : EIATTR_CBANK_PARAM_SIZE
	.align		4
.L_7997:
        /*0098*/ 	.byte	0x03, 0x19
        /*009a*/ 	.short	0x0030


	//----- nvinfo : EIATTR_PARAM_CBANK
	.align		4
        /*009c*/ 	.byte	0x04, 0x0a
        /*009e*/ 	.short	(.L_7999 - .L_7998)
	.align		4
.L_7998:
        /*00a0*/ 	.word	index@(.nv.constant0.contiguous_all22_u64)
        /*00a4*/ 	.short	0x0380
        /*00a6*/ 	.short	0x0030


	//----- nvinfo : EIATTR_SW_WAR
	.align		4
.L_7999:
        /*00a8*/ 	.byte	0x04, 0x36
        /*00aa*/ 	.short	(.L_8001 - .L_8000)
.L_8000:
        /*00ac*/ 	.word	0x00000008
.L_8001:


//--------------------- .nv.info.contiguous_all2_u64 --------------------------
	.section	.nv.info.contiguous_all2_u64,"",@"SHT_CUDA_INFO"
	.sectionflags	@""
	.align	4


	//----- nvinfo : EIATTR_CUDA_API_VERSION
	.align		4
        /*0000*/ 	.byte	0x04, 0x37
        /*0002*/ 	.short	(.L_8003 - .L_8002)
.L_8002:
        /*0004*/ 	.word	0x00000082


	//----- nvinfo : EIATTR_KPARAM_INFO
	.align		4
.L_8003:
        /*0008*/ 	.byte	0x04, 0x17
        /*000a*/ 	.short	(.L_8005 - .L_8004)
.L_8004:
        /*000c*/ 	.word	0x00000000
        /*0010*/ 	.short	0x0008
        /*0012*/ 	.short	0x0040
        /*0014*/ 	.byte	0x00, 0xf0, 0x21, 0x00


	//----- nvinfo : EIATTR_KPARAM_INFO
	.align		4
.L_8005:
        /*0018*/ 	.byte	0x04, 0x17
        /*001a*/ 	.short	(.L_8007 - .L_8006)
.L_8006:
        /*001c*/ 	.word	0x00000000
        /*0020*/ 	.short	0x0007
        /*0022*/ 	.short	0x0038
        /*0024*/ 	.byte	0x00, 0xf0, 0x21, 0x00


	//----- nvinfo : EIATTR_KPARAM_INFO
	.align		4
.L_8007:
        /*0028*/ 	.byte	0x04, 0x17
        /*002a*/ 	.short	(.L_8009 - .L_8008)
.L_8008:
        /*002c*/ 	.word	0x00000000
        /*0030*/ 	.short	0x0006
        /*0032*/ 	.short	0x0030
        /*0034*/ 	.byte	0x00, 0xf0, 0x21, 0x00


	//----- nvinfo : EIATTR_KPARAM_INFO
	.align		4
.L_8009:
        /*0038*/ 	.byte	0x04, 0x17
        /*003a*/ 	.short	(.L_8011 - .L_8010)
.L_8010:
        /*003c*/ 	.word	0x00000000
        /*0040*/ 	.short	0x0005
        /*0042*/ 	.short	0x0028
        /*0044*/ 	.byte	0x00, 0xf0, 0x21, 0x00


	//----- nvinfo : EIATTR_KPARAM_INFO
	.align		4
.L_8011:
        /*0048*/ 	.byte	0x04, 0x17
        /*004a*/ 	.short	(.L_8013 - .L_8012)
.L_8012:
        /*004c*/ 	.word	0x00000000
        /*0050*/ 	.short	0x0004
        /*0052*/ 	.short	0x0020
        /*0054*/ 	.byte	0x00, 0xf0, 0x21, 0x00


	//----- nvinfo : EIATTR_KPARAM_INFO
	.align		4
.L_8013:
        /*0058*/ 	.byte	0x04, 0x17
        /*005a*/ 	.short	(.L_8015 - .L_8014)
.L_8014:
        /*005c*/ 	.word	0x00000000
        /*0060*/ 	.short	0x0003
        /*0062*/ 	.short	0x0018
        /*0064*/ 	.byte	0x00, 0xf5, 0x21, 0x00


	//----- nvinfo : EIATTR_KPARAM_INFO
	.align		4
.L_8015:
        /*0068*/ 	.byte	0x04, 0x17
        /*006a*/ 	.short	(.L_8017 - .L_8016)
.L_8016:
        /*006c*/ 	.word	0x00000000
        /*0070*/ 	.short	0x0002
        /*0072*/ 	.short	0x0010
        /*0074*/ 	.byte	0x00, 0xf5, 0x21, 0x00


	//----- nvinfo : EIATTR_KPARAM_INFO
	.align		4
.L_8017:
        /*0078*/ 	.byte	0x04, 0x17
        /*007a*/ 	.short	(.L_8019 - .L_8018)
.L_8018:
        /*007c*/ 	.word	0x00000000
        /*0080*/ 	.short	0x0001
        /*0082*/ 	.short	0x0008
        /*0084*/ 	.byte	0x00, 0xf5, 0x21, 0x00


	//----- nvinfo : EIATTR_KPARAM_INFO
	.align		4
.L_8019:
        /*0088*/ 	.byte	0x04, 0x17
        /*008a*/ 	.short	(.L_8021 - .L_8020)
.L_8020:
        /*008c*/ 	.word	0x00000000
        /*0090*/ 	.short	0x0000
        /*0092*/ 	.short	0x0000
        /*0094*/ 	.byte	0x00, 0xf5, 0x21, 0x00


	//----- nvinfo : EIATTR_SPARSE_MMA_MASK
	.align		4
.L_8021:
        /*0098*/ 	.byte	0x03, 0x50
        /*009a*/ 	.short	0x0000


	//----- nvinfo : EIATTR_MAXREG_COUNT
	.align		4
        /*009c*/ 	.byte	0x03, 0x1b
        /*009e*/ 	.short	0x00ff


	//----- nvinfo : EIATTR_NUM_BARRIERS
	.align		4
        /*00a0*/ 	.byte	0x02, 0x4c
        /*00a2*/ 	.byte	0x01
	.zero		1


	//----- nvinfo : EIATTR_MERCURY_ISA_VERSION
	.align		4
        /*00a4*/ 	.byte	0x03, 0x5f
        /*00a6*/ 	.short	0x0101


	//----- nvinfo : EIATTR_VRC_CTA_INIT_COUNT
	.align		4
        /*00a8*/ 	.byte	0x02, 0x4a
	.zero		1
	.zero		1


	//----- nvinfo : EIATTR_EXIT_INSTR_OFFSETS
	.align		4
        /*00ac*/ 	.byte	0x04, 0x1c
        /*00ae*/ 	.short	(.L_8023 - .L_8022)


	//   ....[0]....
.L_8022:
        /*00b0*/ 	.word	0x00000110


	//   ....[1]....
        /*00b4*/ 	.word	0x00006920


	//   ....[2]....
        /*00b8*/ 	.word	0x00006b80


	//   ....[3]....
        /*00bc*/ 	.word	0x00006c90


	//----- nvinfo : EIATTR_CRS_STACK_SIZE
	.align		4
.L_8023:
        /*00c0*/ 	.byte	0x04, 0x1e
        /*00c2*/ 	.short	(.L_8025 - .L_8024)
.L_8024:
        /*00c4*/ 	.word	0x00000000


	//----- nvinfo : EIATTR_CBANK_PARAM_SIZE
	.align		4
.L_8025:
        /*00c8*/ 	.byte	0x03, 0x19
        /*00ca*/ 	.short	0x0048


	//----- nvinfo : EIATTR_PARAM_CBANK
	.align		4
        /*00cc*/ 	.byte	0x04, 0x0a
        /*00ce*/ 	.short	(.L_8027 - .L_8026)
	.align		4
.L_8026:
        /*00d0*/ 	.word	index@(.nv.constant0.contiguous_all2_u64)
        /*00d4*/ 	.short	0x0380
        /*00d6*/ 	.short	0x0048


	//----- nvinfo : EIATTR_SW_WAR
	.align		4
.L_8027:
        /*00d8*/ 	.byte	0x04, 0x36
        /*00da*/ 	.short	(.L_8029 - .L_8028)
.L_8028:
        /*00dc*/ 	.word	0x00000008
.L_8029:


//--------------------- .nv.info.uncontiguous_cumulate_all_u64 --------------------------
	.section	.nv.info.uncontiguous_cumulate_all_u64,"",@"SHT_CUDA_INFO"
	.sectionflags	@""
	.align	4


	//----- nvinfo : EIATTR_CUDA_API_VERSION
	.align		4
        /*0000*/ 	.byte	0x04, 0x37
        /*0002*/ 	.short	(.L_8031 - .L_8030)
.L_8030:
        /*0004*/ 	.word	0x00000082


	//----- nvinfo : EIATTR_KPARAM_INFO
	.align		4
.L_8031:
        /*0008*/ 	.byte	0x04, 0x17
        /*000a*/ 	.short	(.L_8033 - .L_8032)
.L_8032:
        /*000c*/ 	.word	0x00000000
        /*0010*/ 	.short	0x0005
        /*0012*/ 	.short	0x0028
        /*0014*/ 	.byte	0x00, 0xf0, 0x21, 0x00


	//----- nvinfo : EIATTR_KPARAM_INFO
	.align		4
.L_8033:
        /*0018*/ 	.byte	0x04, 0x17
        /*001a*/ 	.short	(.L_8035 - .L_8034)
.L_8034:
        /*001c*/ 	.word	0x00000000
        /*0020*/ 	.short	0x0004
        /*0022*/ 	.short	0x0020
        /*0024*/ 	.byte	0x00, 0xf0, 0x21, 0x00


	//----- nvinfo : EIATTR_KPARAM_INFO
	.align		4
.L_8035:
        /*0028*/ 	.byte	0x04, 0x17
        /*002a*/ 	.short	(.L_8037 - .L_8036)
.L_8036:
        /*002c*/ 	.word	0x00000000
        /*0030*/ 	.short	0x0003
        /*0032*/ 	.short	0x0018
        /*0034*/ 	.byte	0x00, 0xf5, 0x21, 0x00


	//----- nvinfo : EIATTR_KPARAM_INFO
	.align		4
.L_8037:
        /*0038*/ 	.byte	0x04, 0x17
        /*003a*/ 	.short	(.L_8039 - .L_8038)
.L_8038:
        /*003c*/ 	.word	0x00000000
        /*0040*/ 	.short	0x0002
        /*0042*/ 	.short	0x0010
        /*0044*/ 	.byte	0x00, 0xf5, 0x21, 0x00


	//----- nvinfo : EIATTR_KPARAM_INFO
	.align		4
.L_8039:
        /*0048*/ 	.byte	0x04, 0x17
        /*004a*/ 	.short	(.L_8041 - .L_8040)
.L_8040:
        /*004c*/ 	.word	0x00000000
        /*0050*/ 	.short	0x0001
        /*0052*/ 	.short	0x0008
        /*0054*/ 	.byte	0x00, 0xf5, 0x21, 0x00


	//----- nvinfo : EIATTR_KPARAM_INFO
	.align		4
.L_8041:
        /*0058*/ 	.byte	0x04, 0x17
        /*005a*/ 	.short	(.L_8043 - .L_8042)
.L_8042:
        /*005c*/ 	.word	0x00000000
        /*0060*/ 	.short	0x0000
        /*0062*/ 	.short	0x0000
        /*0064*/ 	.byte	0x00, 0xf5, 0x21, 0x00


	//----- nvinfo : EIATTR_SPARSE_MMA_MASK
	.align		4
.L_8043:
        /*0068*/ 	.byte	0x03, 0x50
        /*006a*/ 	.short	0x0000


	//----- nvinfo : EIATTR_MAXREG_COUNT
	.align		4
        /*006c*/ 	.byte	0x03, 0x1b
        /*006e*/ 	.short	0x00ff


	//----- nvinfo : EIATTR_NUM_BARRIERS
	.align		4
        /*0070*/ 	.byte	0x02, 0x4c
        /*0072*/ 	.byte	0x01
	.zero		1


	//----- nvinfo : EIATTR_MERCURY_ISA_VERSION
	.align		4
        /*0074*/ 	.byte	0x03, 0x5f
        /*0076*/ 	.short	0x0101


	//----- nvinfo : EIATTR_VRC_CTA_INIT_COUNT
	.align		4
        /*0078*/ 	.byte	0x02, 0x4a
	.zero		1
	.zero		1


	//----- nvinfo : EIATTR_EXIT_INSTR_OFFSETS
	.align		4
        /*007c*/ 	.byte	0x04, 0x1c
        /*007e*/ 	.short	(.L_8045 - .L_8044)


	//   ....[0]....
.L_8044:
        /*0080*/ 	.word	0x000067d0


	//   ....[1]....
        /*0084*/ 	.word	0x00006a30


	//   ....[2]....
        /*0088*/ 	.word	0x00006ae0


	//----- nvinfo : EIATTR_CRS_STACK_SIZE
	.align		4
.L_8045:
        /*008c*/ 	.byte	0x04, 0x1e
        /*008e*/ 	.short	(.L_8047 - .L_8046)
.L_8046:
        /*0090*/ 	.word	0x00000000


	//----- nvinfo : EIATTR_CBANK_PARAM_SIZE
	.align		4
.L_8047:
        /*0094*/ 	.byte	0x03, 0x19
        /*0096*/ 	.short	0x0030


	//----- nvinfo : EIATTR_PARAM_CBANK
	.align		4
        /*0098*/ 	.byte	0x04, 0x0a
        /*009a*/ 	.short	(.L_8049 - .L_8048)
	.align		4
.L_8048:
        /*009c*/ 	.word	index@(.nv.constant0.uncontiguous_cumulate_all_u64)
        /*00a0*/ 	.short	0x0380
        /*00a2*/ 	.short	0x0030


	//----- nvinfo : EIATTR_SW_WAR
	.align		4
.L_8049:
        /*00a4*/ 	.byte	0x04, 0x36
        /*00a6*/ 	.short	(.L_8051 - .L_8050)
.L_8050:
        /*00a8*/ 	.word	0x00000008
.L_8051:


//--------------------- .nv.info.uncontiguous_all_u64 --------------------------
	.section	.nv.info.uncontiguous_all_u64,"",@"SHT_CUDA_INFO"
	.sectionflags	@""
	.align	4


	//----- nvinfo : EIATTR_CUDA_API_VERSION
	.align		4
        /*0000*/ 	.byte	0x04, 0x37
        /*0002*/ 	.short	(.L_8053 - .L_8052)
.L_8052:
        /*0004*/ 	.word	0x00000082


	//----- nvinfo : EIATTR_KPARAM_INFO
	.align		4
.L_8053:
        /*0008*/ 	.byte	0x04, 0x17
        /*000a*/ 	.short	(.L_8055 - .L_8054)
.L_8054:
        /*000c*/ 	.word	0x00000000
        /*0010*/ 	.short	0x0005
        /*0012*/ 	.short	0x0028
        /*0014*/ 	.byte	0x00, 0xf0, 0x21, 0x00


	//----- nvinfo : EIATTR_KPARAM_INFO
	.align		4
.L_8055:
        /*0018*/ 	.byte	0x04, 0x17
        /*001a*/ 	.short	(.L_8057 - .L_8056)
.L_8056:
        /*001c*/ 	.word	0x00000000
        /*0020*/ 	.short	0x0004
        /*0022*/ 	.short	0x0020
        /*0024*/ 	.byte	0x00, 0xf0, 0x21, 0x00


	//----- nvinfo : EIATTR_KPARAM_INFO
	.align		4
.L_8057:
        /*0028*/ 	.byte	0x04, 0x17
        /*002a*/ 	.short	(.L_8059 - .L_8058)
.L_8058:
        /*002c*/ 	.word	0x00000000
        /*0030*/ 	.short	0x0003
        /*0032*/ 	.short	0x0018
        /*0034*/ 	.byte	0x00, 0xf5, 0x21, 0x00


	//----- nvinfo : EIATTR_KPARAM_INFO
	.align		4
.L_8059:
        /*0038*/ 	.byte	0x04, 0x17
        /*003a*/ 	.short	(.L_8061 - .L_8060)
.L_8060:
        /*003c*/ 	.word	0x00000000
        /*0040*/ 	.short	0x0002
        /*0042*/ 	.short	0x0010
        /*0044*/ 	.byte	0x00, 0xf5, 0x21, 0x00


	//----- nvinfo : EIATTR_KPARAM_INFO
	.align		4
.L_8061:
        /*0048*/ 	.byte	0x04, 0x17
        /*004a*/ 	.short	(.L_8063 - .L_8062)
.L_8062:
        /*004c*/ 	.word	0x00000000
        /*0050*/ 	.short	0x0001
        /*0052*/ 	.short	0x0008
        /*0054*/ 	.byte	0x00, 0xf5, 0x21, 0x00


	//----- nvinfo : EIATTR_KPARAM_INFO
	.align		4
.L_8063:
        /*0058*/ 	.byte	0x04, 0x17
        /*005a*/ 	.short	(.L_8065 - .L_8064)
.L_8064:
        /*005c*/ 	.word	0x00000000
        /*0060*/ 	.short	0x0000
        /*0062*/ 	.short	0x0000
        /*0064*/ 	.byte	0x00, 0xf5, 0x21, 0x00


	//----- nvinfo : EIATTR_SPARSE_MMA_MASK
	.align		4
.L_8065:
        /*0068*/ 	.byte	0x03, 0x50
        /*006a*/ 	.short	0x0000


	//----- nvinfo : EIATTR_MAXREG_COUNT
	.align		4
        /*006c*/ 	.byte	0x03, 0x1b
        /*006e*/ 	.short	0x00ff


	//----- nvinfo : EIATTR_NUM_BARRIERS
	.align		4
        /*0070*/ 	.byte	0x02, 0x4c
        /*0072*/ 	.byte	0x01
	.zero		1


	//----- nvinfo : EIATTR_MERCURY_ISA_VERSION
	.align		4
        /*0074*/ 	.byte	0x03, 0x5f
        /*0076*/ 	.short	0x0101


	//----- nvinfo : EIATTR_VRC_CTA_INIT_COUNT
	.align		4
        /*0078*/ 	.byte	0x02, 0x4a
	.zero		1
	.zero		1


	//----- nvinfo : EIATTR_EXIT_INSTR_OFFSETS
	.align		4
        /*007c*/ 	.byte	0x04, 0x1c
        /*007e*/ 	.short	(.L_8067 - .L_8066)


	//   ....[0]....
.L_8066:
        /*0080*/ 	.word	0x00006820


	//   ....[1]....
        /*0084*/ 	.word	0x00006a80


	//   ....[2]....
        /*0088*/ 	.word	0x00006b30


	//----- nvinfo : EIATTR_CRS_STACK_SIZE
	.align		4
.L_8067:
        /*008c*/ 	.byte	0x04, 0x1e
        /*008e*/ 	.short	(.L_8069 - .L_8068)
.L_8068:
        /*0090*/ 	.word	0x00000000


	//----- nvinfo : EIATTR_CBANK_PARAM_SIZE
	.align		4
.L_8069:
        /*0094*/ 	.byte	0x03, 0x19
        /*0096*/ 	.short	0x0030


	//----- nvinfo : EIATTR_PARAM_CBANK
	.align		4
        /*0098*/ 	.byte	0x04, 0x0a
        /*009a*/ 	.short	(.L_8071 - .L_8070)
	.align		4
.L_8070:
        /*009c*/ 	.word	index@(.nv.constant0.uncontiguous_all_u64)
        /*00a0*/ 	.short	0x0380
        /*00a2*/ 	.short	0x0030


	//----- nvinfo : EIATTR_SW_WAR
	.align		4
.L_8071:
        /*00a4*/ 	.byte	0x04, 0x36
        /*00a6*/ 	.short	(.L_8073 - .L_8072)
.L_8072:
        /*00a8*/ 	.word	0x00000008
.L_8073:


//--------------------- .nv.info.contiguous_cumulate_all_u64 --------------------------
	.section	.nv.info.contiguous_cumulate_all_u64,"",@"SHT_CUDA_INFO"
	.sectionflags	@""
	.align	4


	//----- nvinfo : EIATTR_CUDA_API_VERSION
	.align		4
        /*0000*/ 	.byte	0x04, 0x37
        /*0002*/ 	.short	(.L_8075 - .L_8074)
.L_8074:
        /*0004*/ 	.word	0x00000082


	//----- nvinfo : EIATTR_KPARAM_INFO
	.align		4
.L_8075:
        /*0008*/ 	.byte	0x04, 0x17
        /*000a*/ 	.short	(.L_8077 - .L_8076)
.L_8076:
        /*000c*/ 	.word	0x00000000
        /*0010*/ 	.short	0x0002
        /*0012*/ 	.short	0x0010
        /*0014*/ 	.byte	0x00, 0xf0, 0x21, 0x00


	//----- nvinfo : EIATTR_KPARAM_INFO
	.align		4
.L_8077:
        /*0018*/ 	.byte	0x04, 0x17
        /*001a*/ 	.short	(.L_8079 - .L_8078)
.L_8078:
        /*001c*/ 	.word	0x00000000
        /*0020*/ 	.short	0x0001
        /*0022*/ 	.short	0x0008
        /*0024*/ 	.byte	0x00, 0xf5, 0x21, 0x00


	//----- nvinfo : EIATTR_KPARAM_INFO
	.align		4
.L_8079:
        /*0028*/ 	.byte	0x04, 0x17
        /*002a*/ 	.short	(.L_8081 - .L_8080)
.L_8080:
        /*002c*/ 	.word	0x00000000
        /*0030*/ 	.short	0x0000
        /*0032*/ 	.short	0x0000
        /*0034*/ 	.byte	0x00, 0xf5, 0x21, 0x00


	//----- nvinfo : EIATTR_SPARSE_MMA_MASK
	.align		4
.L_8081:
        /*0038*/ 	.byte	0x03, 0x50
        /*003a*/ 	.short	0x0000


	//----- nvinfo : EIATTR_MAXREG_COUNT
	.align		4
        /*003c*/ 	.byte	0x03, 0x1b
        /*003e*/ 	.short	0x00ff


	//----- nvinfo : EIATTR_NUM_BARRIERS
	.align		4
        /*0040*/ 	.byte	0x02, 0x4c
        /*0042*/ 	.byte	0x01
	.zero		1


	//----- nvinfo : EIATTR_MERCURY_ISA_VERSION
	.align		4
        /*0044*/ 	.byte	0x03, 0x5f
        /*0046*/ 	.short	0x0101


	//----- nvinfo : EIATTR_VRC_CTA_INIT_COUNT
	.align		4
        /*0048*/ 	.byte	0x02, 0x4a
	.zero		1
	.zero		1


	//----- nvinfo : EIATTR_EXIT_INSTR_OFFSETS
	.align		4
        /*004c*/ 	.byte	0x04, 0x1c
        /*004e*/ 	.short	(.L_8083 - .L_8082)


	//   ....[0]....
.L_8082:
        /*0050*/ 	.word	0x00000400


	//   ....[1]....
        /*0054*/ 	.word	0x00000660


	//   ....[2]....
        /*0058*/ 	.word	0x00000710


	//----- nvinfo : EIATTR_CRS_STACK_SIZE
	.align		4
.L_8083:
        /*005c*/ 	.byte	0x04, 0x1e
        /*005e*/ 	.short	(.L_8085 - .L_8084)
.L_8084:
        /*0060*/ 	.word	0x00000000


	//----- nvinfo : EIATTR_CBANK_PARAM_SIZE
	.align		4
.L_8085:
        /*0064*/ 	.byte	0x03, 0x19
        /*0066*/ 	.short	0x0018


	//----- nvinfo : EIATTR_PARAM_CBANK
	.align		4
        /*0068*/ 	.byte	0x04, 0x0a
        /*006a*/ 	.short	(.L_8087 - .L_8086)
	.align		4
.L_8086:
        /*006c*/ 	.word	index@(.nv.constant0.contiguous_cumulate_all_u64)
        /*0070*/ 	.short	0x0380
        /*0072*/ 	.short	0x0018


	//----- nvinfo : EIATTR_SW_WAR
	.align		4
.L_8087:
        /*0074*/ 	.byte	0x04, 0x36
        /*0076*/ 	.short	(.L_8089 - .L_8088)
.L_8088:
        /*0078*/ 	.word	0x00000008
.L_8089:


//--------------------- .nv.info.contiguous_all_u64 --------------------------
	.section	.nv.info.contiguous_all_u64,"",@"SHT_CUDA_INFO"
	.sectionflags	@""
	.align	4


	//----- nvinfo : EIATTR_CUDA_API_VERSION
	.align		4
        /*0000*/ 	.byte	0x04, 0x37
        /*0002*/ 	.short	(.L_8091 - .L_8090)
.L_8090:
        /*0004*/ 	.word	0x00000082


	//----- nvinfo : EIATTR_KPARAM_INFO
	.align		4
.L_8091:
        /*0008*/ 	.byte	0x04, 0x17
        /*000a*/ 	.short	(.L_8093 - .L_8092)
.L_8092:
        /*000c*/ 	.word	0x00000000
        /*0010*/ 	.short	0x0002
        /*0012*/ 	.short	0x0010
        /*0014*/ 	.byte	0x00, 0xf0, 0x21, 0x00


	//----- nvinfo : EIATTR_KPARAM_INFO
	.align		4
.L_8093:
        /*0018*/ 	.byte	0x04, 0x17
        /*001a*/ 	.short	(.L_8095 - .L_8094)
.L_8094:
        /*001c*/ 	.word	0x00000000
        /*0020*/ 	.short	0x0001
        /*0022*/ 	.short	0x0008
        /*0024*/ 	.byte	0x00, 0xf5, 0x21, 0x00


	//----- nvinfo : EIATTR_KPARAM_INFO
	.align		4
.L_8095:
        /*0028*/ 	.byte	0x04, 0x17
        /*002a*/ 	.short	(.L_8097 - .L_8096)
.L_8096:
        /*002c*/ 	.word	0x00000000
        /*0030*/ 	.short	0x0000
        /*0032*/ 	.short	0x0000
        /*0034*/ 	.byte	0x00, 0xf5, 0x21, 0x00


	//----- nvinfo : EIATTR_SPARSE_MMA_MASK
	.align		4
.L_8097:
        /*0038*/ 	.byte	0x03, 0x50
        /*003a*/ 	.short	0x0000


	//----- nvinfo : EIATTR_MAXREG_COUNT
	.align		4
        /*003c*/ 	.byte	0x03, 0x1b
        /*003e*/ 	.short	0x00ff


	//----- nvinfo : EIATTR_NUM_BARRIERS
	.align		4
        /*0040*/ 	.byte	0x02, 0x4c
        /*0042*/ 	.byte	0x01
	.zero		1


	//----- nvinfo : EIATTR_MERCURY_ISA_VERSION
	.align		4
        /*0044*/ 	.byte	0x03, 0x5f
        /*0046*/ 	.short	0x0101


	//----- nvinfo : EIATTR_VRC_CTA_INIT_COUNT
	.align		4
        /*0048*/ 	.byte	0x02, 0x4a
	.zero		1
	.zero		1


	//----- nvinfo : EIATTR_EXIT_INSTR_OFFSETS
	.align		4
        /*004c*/ 	.byte	0x04, 0x1c
        /*004e*/ 	.short	(.L_8099 - .L_8098)


	//   ....[0]....
.L_8098:
        /*0050*/ 	.word	0x00000450


	//   ....[1]....
        /*0054*/ 	.word	0x000006b0


	//   ....[2]....
        /*0058*/ 	.word	0x00000760


	//----- nvinfo : EIATTR_CRS_STACK_SIZE
	.align		4
.L_8099:
        /*005c*/ 	.byte	0x04, 0x1e
        /*005e*/ 	.short	(.L_8101 - .L_8100)
.L_8100:
        /*0060*/ 	.word	0x00000000


	//----- nvinfo : EIATTR_CBANK_PARAM_SIZE
	.align		4
.L_8101:
        /*0064*/ 	.byte	0x03, 0x19
        /*0066*/ 	.short	0x0018


	//----- nvinfo : EIATTR_PARAM_CBANK
	.align		4
        /*0068*/ 	.byte	0x04, 0x0a
        /*006a*/ 	.short	(.L_8103 - .L_8102)
	.align		4
.L_8102:
        /*006c*/ 	.word	index@(.nv.constant0.contiguous_all_u64)
        /*0070*/ 	.short	0x0380
        /*0072*/ 	.short	0x0018


	//----- nvinfo : EIATTR_SW_WAR
	.align		4
.L_8103:
        /*0074*/ 	.byte	0x04, 0x36
        /*0076*/ 	.short	(.L_8105 - .L_8104)
.L_8104:
        /*0078*/ 	.word	0x00000008
.L_8105:


//--------------------- .nv.info.contiguous_all33_u32 --------------------------
	.section	.nv.info.contiguous_all33_u32,"",@"SHT_CUDA_INFO"
	.sectionflags	@""
	.align	4


	//----- nvinfo : EIATTR_CUDA_API_VERSION
	.align		4
        /*0000*/ 	.byte	0x04, 0x37
        /*0002*/ 	.short	(.L_8107 - .L_8106)
.L_8106:
        /*0004*/ 	.word	0x00000082


	//----- nvinfo : EIATTR_KPARAM_INFO
	.align		4
.L_8107:
        /*0008*/ 	.byte	0x04, 0x17
        /*000a*/ 	.short	(.L_8109 - .L_8108)
.L_8108:
        /*000c*/ 	.word	0x00000000
        /*0010*/ 	.short	0x0004
        /*0012*/ 	.short	0x0020
        /*0014*/ 	.byte	0x00, 0xf0, 0x21, 0x00


	//----- nvinfo : EIATTR_KPARAM_INFO
	.align		4
.L_8109:
        /*0018*/ 	.byte	0x04, 0x17
        /*001a*/ 	.short	(.L_8111 - .L_8110)
.L_8110:
        /*001c*/ 	.word	0x00000000
        /*0020*/ 	.short	0x0003
        /*0022*/ 	.short	0x0018
        /*0024*/ 	.byte	0x00, 0xf0, 0x21, 0x00


	//----- nvinfo : EIATTR_KPARAM_INFO
	.align		4
.L_8111:
        /*0028*/ 	.byte	0x04, 0x17
        /*002a*/ 	.short	(.L_8113 - .L_8112)
.L_8112:
        /*002c*/ 	.word	0x00000000
        /*0030*/ 	.short	0x0002
        /*0032*/ 	.short	0x0010
        /*0034*/ 	.byte	0x00, 0xf0, 0x21, 0x00


	//----- nvinfo : EIATTR_KPARAM_INFO
	.align		4
.L_8113:
        /*0038*/ 	.byte	0x04, 0x17
        /*003a*/ 	.short	(.L_8115 - .L_8114)
.L_8114:
        /*003c*/ 	.word	0x00000000
        /*0040*/ 	.short	0x0001
        /*0042*/ 	.short	0x0008
        /*0044*/ 	.byte	0x00, 0xf5, 0x21, 0x00


	//----- nvinfo : EIATTR_KPARAM_INFO
	.align		4
.L_8115:
        /*0048*/ 	.byte	0x04, 0x17
        /*004a*/ 	.short	(.L_8117 - .L_8116)
.L_8116:
        /*004c*/ 	.word	0x00000000
        /*0050*/ 	.short	0x0000
        /*0052*/ 	.short	0x0000
        /*0054*/ 	.byte	0x00, 0xf5, 0x21, 0x00


	//----- nvinfo : EIATTR_SPARSE_MMA_MASK
	.align		4
.L_8117:
        /*0058*/ 	.byte	0x03, 0x50
        /*005a*/ 	.short	0x0000


	//----- nvinfo : EIATTR_MAXREG_COUNT
	.align		4
        /*005c*/ 	.byte	0x03, 0x1b
        /*005e*/ 	.short	0x00ff


	//----- nvinfo : EIATTR_NUM_BARRIERS
	.align		4
        /*0060*/ 	.byte	0x02, 0x4c
        /*0062*/ 	.byte	0x01
	.zero		1


	//----- nvinfo : EIATTR_MERCURY_ISA_VERSION
	.align		4
        /*0064*/ 	.byte	0x03, 0x5f
        /*0066*/ 	.short	0x0101


	//----- nvinfo : EIATTR_VRC_CTA_INIT_COUNT
	.align		4
        /*0068*/ 	.byte	0x02, 0x4a
	.zero		1
	.zero		1


	//----- nvinfo : EIATTR_EXIT_INSTR_OFFSETS
	.align		4
        /*006c*/ 	.byte	0x04, 0x1c
        /*006e*/ 	.short	(.L_8119 - .L_8118)


	//   ....[0]....
.L_8118:
        /*0070*/ 	.word	0x00000150


	//   ....[1]....
        /*0074*/ 	.word	0x000001f0


	//   ....[2]....
        /*0078*/ 	.word	0x00000960


	//----- nvinfo : EIATTR_CRS_STACK_SIZE
	.align		4
.L_8119:
        /*007c*/ 	.byte	0x04, 0x1e
        /*007e*/ 	.short	(.L_8121 - .L_8120)
.L_8120:
        /*0080*/ 	.word	0x00000000


	//----- nvinfo : EIATTR_CBANK_PARAM_SIZE
	.align		4
.L_8121:
        /*0084*/ 	.byte	0x03, 0x19
        /*0086*/ 	.short	0x0028


	//----- nvinfo : EIATTR_PARAM_CBANK
	.align		4
        /*0088*/ 	.byte	0x04, 0x0a
        /*008a*/ 	.short	(.L_8123 - .L_8122)
	.align		4
.L_8122:
        /*008c*/ 	.word	index@(.nv.constant0.contiguous_all33_u32)
        /*0090*/ 	.short	0x0380
        /*0092*/ 	.short	0x0028


	//----- nvinfo : EIATTR_SW_WAR
	.align		4
.L_8123:
        /*0094*/ 	.byte	0x04, 0x36
        /*0096*/ 	.short	(.L_8125 - .L_8124)
.L_8124:
        /*0098*/ 	.word	0x00000008
.L_8125:


//--------------------- .nv.info.contiguous_all3_u32 --------------------------
	.section	.nv.info.contiguous_all3_u32,"",@"SHT_CUDA_INFO"
	.sectionflags	@""
	.align	4


	//----- nvinfo : EIATTR_CUDA_API_VERSION
	.align		4
        /*0000*/ 	.byte	0x04, 0x37
        /*0002*/ 	.short	(.L_8127 - .L_8126)
.L_8126:
        /*0004*/ 	.word	0x00000082


	//----- nvinfo : EIATTR_KPARAM_INFO
	.align		4
.L_8127:
        /*0008*/ 	.byte	0x04, 0x17
        /*000a*/ 	.short	(.L_8129 - .L_8128)
.L_8128:
        /*000c*/ 	.word	0x00000000
        /*0010*/ 	.short	0x0006
        /*0012*/ 	.short	0x0030
        /*0014*/ 	.byte	0x00, 0xf0, 0x21, 0x00


	//----- nvinfo : EIATTR_KPARAM_INFO
	.align		4
.L_8129:
        /*0018*/ 	.byte	0x04, 0x17
        /*001a*/ 	.short	(.L_8131 - .L_8130)
.L_8130:
        /*001c*/ 	.word	0x00000000
        /*0020*/ 	.short	0x0005
        /*0022*/ 	.short	0x0028
        /*0024*/ 	.byte	0x00, 0xf0, 0x21, 0x00


	//----- nvinfo : EIATTR_KPARAM_INFO
	.align		4
.L_8131:
        /*0028*/ 	.byte	0x04, 0x17
        /*002a*/ 	.short	(.L_8133 - .L_8132)
.L_8132:
        /*002c*/ 	.word	0x00000000
        /*0030*/ 	.short	0x0004
        /*0032*/ 	.short	0x0020
        /*0034*/ 	.byte	0x00, 0xf0, 0x21, 0x00


	//----- nvinfo : EIATTR_KPARAM_INFO
	.align		4
.L_8133:
        /*0038*/ 	.byte	0x04, 0x17
        /*003a*/ 	.short	(.L_8135 - .L_8134)
.L_8134:
        /*003c*/ 	.word	0x00000000
        /*0040*/ 	.short	0x0003
        /*0042*/ 	.short	0x0018
        /*0044*/ 	.byte	0x00, 0xf5, 0x21, 0x00


	//----- nvinfo : EIATTR_KPARAM_INFO
	.align		4
.L_8135:
        /*0048*/ 	.byte	0x04, 0x17
        /*004a*/ 	.short	(.L_8137 - .L_8136)
.L_8136:
        /*004c*/ 	.word	0x00000000
        /*0050*/ 	.short	0x0002
        /*0052*/ 	.short	0x0010
        /*0054*/ 	.byte	0x00, 0xf5, 0x21, 0x00


	//----- nvinfo : EIATTR_KPARAM_INFO
	.align		4
.L_8137:
        /*0058*/ 	.byte	0x04, 0x17
        /*005a*/ 	.short	(.L_8139 - .L_8138)
.L_8138:
        /*005c*/ 	.word	0x00000000
        /*0060*/ 	.short	0x0001
        /*0062*/ 	.short	0x0008
        /*0064*/ 	.byte	0x00, 0xf5, 0x21, 0x00


	//----- nvinfo : EIATTR_KPARAM_INFO
	.align		4
.L_8139:
        /*0068*/ 	.byte	0x04, 0x17
        /*006a*/ 	.short	(.L_8141 - .L_8140)
.L_8140:
        /*006c*/ 	.word	0x00000000
        /*0070*/ 	.short	0x0000
        /*0072*/ 	.short	0x0000
        /*0074*/ 	.byte	0x00, 0xf5, 0x21, 0x00


	//----- nvinfo : EIATTR_SPARSE_MMA_MASK
	.align		4
.L_8141:
        /*0078*/ 	.byte	0x03, 0x50
        /*007a*/ 	.short	0x0000


	//----- nvinfo : EIATTR_MAXREG_COUNT
	.align		4
        /*007c*/ 	.byte	0x03, 0x1b
        /*007e*/ 	.short	0x00ff


	//----- nvinfo : EIATTR_NUM_BARRIERS
	.align		4
        /*0080*/ 	.byte	0x02, 0x4c
        /*0082*/ 	.byte	0x01
	.zero		1


	//----- nvinfo : EIATTR_MERCURY_ISA_VERSION
	.align		4
        /*0084*/ 	.byte	0x03, 0x5f
        /*0086*/ 	.short	0x0101


	//----- nvinfo : EIATTR_VRC_CTA_INIT_COUNT
	.align		4
        /*0088*/ 	.byte	0x02, 0x4a
	.zero		1
	.zero		1


	//----- nvinfo : EIATTR_EXIT_INSTR_OFFSETS
	.align		4
        /*008c*/ 	.byte	0x04, 0x1c
        /*008e*/ 	.short	(.L_8143 - .L_8142)


	//   ....[0]....
.L_8142:
        /*0090*/ 	.word	0x00000150


	//   ....[1]....
        /*0094*/ 	.word	0x00003130


	//   ....[2]....
        /*0098*/ 	.word	0x00003910


	//----- nvinfo : EIATTR_CRS_STACK_SIZE
	.align		4
.L_8143:
        /*009c*/ 	.byte	0x04, 0x1e
        /*009e*/ 	.short	(.L_8145 - .L_8144)
.L_8144:
        /*00a0*/ 	.word	0x00000000


	//----- nvinfo : EIATTR_CBANK_PARAM_SIZE
	.align		4
.L_8145:
        /*00a4*/ 	.byte	0x03, 0x19
        /*00a6*/ 	.short	0x0038


	//----- nvinfo : EIATTR_PARAM_CBANK
	.align		4
        /*00a8*/ 	.byte	0x04, 0x0a
        /*00aa*/ 	.short	(.L_8147 - .L_8146)
	.align		4
.L_8146:
        /*00ac*/ 	.word	index@(.nv.constant0.contiguous_all3_u32)
        /*00b0*/ 	.short	0x0380
        /*00b2*/ 	.short	0x0038


	//----- nvinfo : EIATTR_SW_WAR
	.align		4
.L_8147:
        /*00b4*/ 	.byte	0x04, 0x36
        /*00b6*/ 	.short	(.L_8149 - .L_8148)
.L_8148:
        /*00b8*/ 	.word	0x00000008
.L_8149:


//--------------------- .nv.info.contiguous_all22_u32 --------------------------
	.section	.nv.info.contiguous_all22_u32,"",@"SHT_CUDA_INFO"
	.sectionflags	@""
	.align	4


	//----- nvinfo : EIATTR_CUDA_API_VERSION
	.align		4
        /*0000*/ 	.byte	0x04, 0x37
        /*0002*/ 	.short	(.L_8151 - .L_8150)
.L_8150:
        /*0004*/ 	.word	0x00000082


	//----- nvinfo : EIATTR_KPARAM_INFO
	.align		4
.L_8151:
        /*0008*/ 	.byte	0x04, 0x17
        /*000a*/ 	.short	(.L_8153 - .L_8152)
.L_8152:
        /*000c*/ 	.word	0x00000000
        /*0010*/ 	.short	0x0005
        /*0012*/ 	.short	0x0028
        /*0014*/ 	.byte	0x00, 0xf0, 0x21, 0x00


	//----- nvinfo : EIATTR_KPARAM_INFO
	.align		4
.L_8153:
        /*0018*/ 	.byte	0x04, 0x17
        /*001a*/ 	.short	(.L_8155 - .L_8154)
.L_8154:
        /*001c*/ 	.word	0x00000000
        /*0020*/ 	.short	0x0004
        /*0022*/ 	.short	0x0020
        /*0024*/ 	.byte	0x00, 0xf0, 0x21, 0x00


	//----- nvinfo : EIATTR_KPARAM_INFO
	.align		4
.L_8155:
        /*0028*/ 	.byte	0x04, 0x17
        /*002a*/ 	.short	(.L_8157 - .L_8156)
.L_8156:
        /*002c*/ 	.word	0x00000000
        /*0030*/ 	.short	0x0003
        /*0032*/ 	.short	0x0018
        /*0034*/ 	.byte	0x00, 0xf0, 0x21, 0x00


	//----- nvinfo : EIATTR_KPARAM_INFO
	.align		4
.L_8157:
        /*0038*/ 	.byte	0x04, 0x17
        /*003a*/ 	.short	(.L_8159 - .L_8158)
.L_8158:
        /*003c*/ 	.word	0x00000000
        /*0040*/ 	.short	0x0002
        /*0042*/ 	.short	0x0010
        /*0044*/ 	.byte	0x00, 0xf0, 0x21, 0x00


	//----- nvinfo : EIATTR_KPARAM_INFO
	.align		4
.L_8159:
        /*0048*/ 	.byte	0x04, 0x17
        /*004a*/ 	.short	(.L_8161 - .L_8160)
.L_8160:
        /*004c*/ 	.word	0x00000000
        /*0050*/ 	.short	0x0001
        /*0052*/ 	.short	0x0008
        /*0054*/ 	.byte	0x00, 0xf5, 0x21, 0x00


	//----- nvinfo : EIATTR_KPARAM_INFO
	.align		4
.L_8161:
        /*0058*/ 	.byte	0x04, 0x17
        /*005a*/ 	.short	(.L_8163 - .L_8162)
.L_8162:
        /*005c*/ 	.word	0x00000000
        /*0060*/ 	.short	0x0000
        /*0062*/ 	.short	0x0000
        /*0064*/ 	.byte	0x00, 0xf5, 0x21, 0x00


	//----- nvinfo : EIATTR_SPARSE_MMA_MASK
	.align		4
.L_8163:
        /*0068*/ 	.byte	0x03, 0x50
        /*006a*/ 	.short	0x0000


	//----- nvinfo : EIATTR_MAXREG_COUNT
	.align		4
        /*006c*/ 	.byte	0x03, 0x1b
        /*006e*/ 	.short	0x00ff


	//----- nvinfo : EIATTR_NUM_BARRIERS
	.align		4
        /*0070*/ 	.byte	0x02, 0x4c
        /*0072*/ 	.byte	0x01
	.zero		1


	//----- nvinfo : EIATTR_MERCURY_ISA_VERSION
	.align		4
        /*0074*/ 	.byte	0x03, 0x5f
        /*0076*/ 	.short	0x0101


	//----- nvinfo : EIATTR_VRC_CTA_INIT_COUNT
	.align		4
        /*0078*/ 	.byte	0x02, 0x4a
	.zero		1
	.zero		1


	//----- nvinfo : EIATTR_EXIT_INSTR_OFFSETS
	.align		4
        /*007c*/ 	.byte	0x04, 0x1c
        /*007e*/ 	.short	(.L_8165 - .L_8164)


	//   ....[0]....
.L_8164:
        /*0080*/ 	.word	0x00000110


	//   ....[1]....
        /*0084*/ 	.word	0x00000530


	//   ....[2]....
        /*0088*/ 	.word	0x00000790


	//   ....[3]....
        /*008c*/ 	.word	0x000008a0


	//----- nvinfo : EIATTR_CRS_STACK_SIZE
	.align		4
.L_8165:
        /*0090*/ 	.byte	0x04, 0x1e
        /*0092*/ 	.short	(.L_8167 - .L_8166)
.L_8166:
        /*0094*/ 	.word	0x00000000


	//----- nvinfo : EIATTR_CBANK_PARAM_SIZE
	.align		4
.L_8167:
        /*0098*/ 	.byte	0x03, 0x19
        /*009a*/ 	.short	0x0030


	//----- nvinfo : EIATTR_PARAM_CBANK
	.align		4
        /*009c*/ 	.byte	0x04, 0x0a
        /*009e*/ 	.short	(.L_8169 - .L_8168)
	.align		4
.L_8168:
        /*00a0*/ 	.word	index@(.nv.constant0.contiguous_all22_u32)
        /*00a4*/ 	.short	0x0380
        /*00a6*/ 	.short	0x0030


	//----- nvinfo : EIATTR_SW_WAR
	.align		4
.L_8169:
        /*00a8*/ 	.byte	0x04, 0x36
        /*00aa*/ 	.short	(.L_8171 - .L_8170)
.L_8170:
        /*00ac*/ 	.word	0x00000008
.L_8171:


//--------------------- .nv.info.contiguous_all2_u32 --------------------------
	.section	.nv.info.contiguous_all2_u32,"",@"SHT_CUDA_INFO"
	.sectionflags	@""
	.align	4


	//----- nvinfo : EIATTR_CUDA_API_VERSION
	.align		4
        /*0000*/ 	.byte	0x04, 0x37
        /*0002*/ 	.short	(.L_8173 - .L_8172)
.L_8172:
        /*0004*/ 	.word	0x00000082


	//----- nvinfo : EIATTR_KPARAM_INFO
	.align		4
.L_8173:
        /*0008*/ 	.byte	0x04, 0x17
        /*000a*/ 	.short	(.L_8175 - .L_8174)
.L_8174:
        /*000c*/ 	.word	0x00000000
        /*0010*/ 	.short	0x0008
        /*0012*/ 	.short	0x0040
        /*0014*/ 	.byte	0x00, 0xf0, 0x21, 0x00


	//----- nvinfo : EIATTR_KPARAM_INFO
	.align		4
.L_8175:
        /*0018*/ 	.byte	0x04, 0x17
        /*001a*/ 	.short	(.L_8177 - .L_8176)
.L_8176:
        /*001c*/ 	.word	0x00000000
        /*0020*/ 	.short	0x0007
        /*0022*/ 	.short	0x0038
        /*0024*/ 	.byte	0x00, 0xf0, 0x21, 0x00


	//----- nvinfo : EIATTR_KPARAM_INFO
	.align		4
.L_8177:
        /*0028*/ 	.byte	0x04, 0x17
        /*002a*/ 	.short	(.L_8179 - .L_8178)
.L_8178:
        /*002c*/ 	.word	0x00000000
        /*0030*/ 	.short	0x0006
        /*0032*/ 	.short	0x0030
        /*0034*/ 	.byte	0x00, 0xf0, 0x21, 0x00


	//----- nvinfo : EIATTR_KPARAM_INFO
	.align		4
.L_8179:
        /*0038*/ 	.byte	0x04, 0x17
        /*003a*/ 	.short	(.L_8181 - .L_8180)
.L_8180:
        /*003c*/ 	.word	0x00000000
        /*0040*/ 	.short	0x0005
        /*0042*/ 	.short	0x0028
        /*0044*/ 	.byte	0x00, 0xf0, 0x21, 0x00


	//----- nvinfo : EIATTR_KPARAM_INFO
	.align		4
.L_8181:
        /*0048*/ 	.byte	0x04, 0x17
        /*004a*/ 	.short	(.L_8183 - .L_8182)
.L_8182:
        /*004c*/ 	.word	0x00000000
        /*0050*/ 	.short	0x0004
        /*0052*/ 	.short	0x0020
        /*0054*/ 	.byte	0x00, 0xf0, 0x21, 0x00


	//----- nvinfo : EIATTR_KPARAM_INFO
	.align		4
.L_8183:
        /*0058*/ 	.byte	0x04, 0x17
        /*005a*/ 	.short	(.L_8185 - .L_8184)
.L_8184:
        /*005c*/ 	.word	0x00000000
        /*0060*/ 	.short	0x0003
        /*0062*/ 	.short	0x0018
        /*0064*/ 	.byte	0x00, 0xf5, 0x21, 0x00


	//----- nvinfo : EIATTR_KPARAM_INFO
	.align		4
.L_8185:
        /*0068*/ 	.byte	0x04, 0x17
        /*006a*/ 	.short	(.L_8187 - .L_8186)
.L_8186:
        /*006c*/ 	.word	0x00000000
        /*0070*/ 	.short	0x0002
        /*0072*/ 	.short	0x0010
        /*0074*/ 	.byte	0x00, 0xf5, 0x21, 0x00


	//----- nvinfo : EIATTR_KPARAM_INFO
	.align		4
.L_8187:
        /*0078*/ 	.byte	0x04, 0x17
        /*007a*/ 	.short	(.L_8189 - .L_8188)
.L_8188:
        /*007c*/ 	.word	0x00000000
        /*0080*/ 	.short	0x0001
        /*0082*/ 	.short	0x0008
        /*0084*/ 	.byte	0x00, 0xf5, 0x21, 0x00


	//----- nvinfo : EIATTR_KPARAM_INFO
	.align		4
.L_8189:
        /*0088*/ 	.byte	0x04, 0x17
        /*008a*/ 	.short	(.L_8191 - .L_8190)
.L_8190:
        /*008c*/ 	.word	0x00000000
        /*0090*/ 	.short	0x0000
        /*0092*/ 	.short	0x0000
        /*0094*/ 	.byte	0x00, 0xf5, 0x21, 0x00


	//----- nvinfo : EIATTR_SPARSE_MMA_MASK
	.align		4
.L_8191:
        /*0098*/ 	.byte	0x03, 0x50
        /*009a*/ 	.short	0x0000


	//----- nvinfo : EIATTR_MAXREG_COUNT
	.align		4
        /*009c*/ 	.byte	0x03, 0x1b
        /*009e*/ 	.short	0x00ff


	//----- nvinfo : EIATTR_NUM_BARRIERS
	.align		4
        /*00a0*/ 	.byte	0x02, 0x4c
        /*00a2*/ 	.byte	0x01
	.zero		1


	//----- nvinfo : EIATTR_MERCURY_ISA_VERSION
	.align		4
        /*00a4*/ 	.byte	0x03, 0x5f
        /*00a6*/ 	.short	0x0101


	//----- nvinfo : EIATTR_VRC_CTA_INIT_COUNT
	.align		4
        /*00a8*/ 	.byte	0x02, 0x4a
	.zero		1
	.zero		1


	//----- nvinfo : EIATTR_EXIT_INSTR_OFFSETS
	.align		4
        /*00ac*/ 	.byte	0x04, 0x1c
        /*00ae*/ 	.short	(.L_8193 - .L_8192)


	//   ....[0]....
.L_8192:
        /*00b0*/ 	.word	0x00000110


	//   ....[1]....
        /*00b4*/ 	.word	0x000068f0


	//   ....[2]....
        /*00b8*/ 	.word	0x00006b50


	//   ....[3]....
        /*00bc*/ 	.word	0x00006c60


	//----- nvinfo : EIATTR_CRS_STACK_SIZE
	.align		4
.L_8193:
        /*00c0*/ 	.byte	0x04, 0x1e
        /*00c2*/ 	.short	(.L_8195 - .L_8194)
.L_8194:
        /*00c4*/ 	.word	0x00000000


	//----- nvinfo : EIATTR_CBANK_PARAM_SIZE
	.align		4
.L_8195:
        /*00c8*/ 	.byte	0x03, 0x19
        /*00ca*/ 	.short	0x0048


	//----- nvinfo : EIATTR_PARAM_CBANK
	.align		4
        /*00cc*/ 	.byte	0x04, 0x0a
        /*00ce*/ 	.short	(.L_8197 - .L_8196)
	.align		4
.L_8196:
        /*00d0*/ 	.word	index@(.nv.constant0.contiguous_all2_u32)
        /*00d4*/ 	.short	0x0380
        /*00d6*/ 	.short	0x0048


	//----- nvinfo : EIATTR_SW_WAR
	.align		4
.L_8197:
        /*00d8*/ 	.byte	0x04, 0x36
        /*00da*/ 	.short	(.L_8199 - .L_8198)
.L_8198:
        /*00dc*/ 	.word	0x00000008
.L_8199:


//--------------------- .nv.info.uncontiguous_cumulate_all_u32 --------------------------
	.section	.nv.info.uncontiguous_cumulate_all_u32,"",@"SHT_CUDA_INFO"
	.sectionflags	@""
	.align	4


	//----- nvinfo : EIATTR_CUDA_API_VERSION
	.align		4
        /*0000*/ 	.byte	0x04, 0x37
        /*0002*/ 	.short	(.L_8201 - .L_8200)
.L_8200:
        /*0004*/ 	.word	0x00000082


	//----- nvinfo : EIATTR_KPARAM_INFO
	.align		4
.L_8201:
        /*0008*/ 	.byte	0x04, 0x17
        /*000a*/ 	.short	(.L_8203 - .L_8202)
.L_8202:
        /*000c*/ 	.word	0x00000000
        /*0010*/ 	.short	0x0005
        /*0012*/ 	.short	0x0028
        /*0014*/ 	.byte	0x00, 0xf0, 0x21, 0x00


	//----- nvinfo : EIATTR_KPARAM_INFO
	.align		4
.L_8203:
        /*0018*/ 	.byte	0x04, 0x17
        /*001a*/ 	.short	(.L_8205 - .L_8204)
.L_8204:
        /*001c*/ 	.word	0x00000000
        /*0020*/ 	.short	0x0004
        /*0022*/ 	.short	0x0020
        /*0024*/ 	.byte	0x00, 0xf0, 0x21, 0x00


	//----- nvinfo : EIATTR_KPARAM_INFO
	.align		4
.L_8205:
        /*0028*/ 	.byte	0x04, 0x17
        /*002a*/ 	.short	(.L_8207 - .L_8206)
.L_8206:
        /*002c*/ 	.word	0x00000000
        /*0030*/ 	.short	0x0003
        /*0032*/ 	.short	0x0018
        /*0034*/ 	.byte	0x00, 0xf5, 0x21, 0x00


	//----- nvinfo : EIATTR_KPARAM_INFO
	.align		4
.L_8207:
        /*0038*/ 	.byte	0x04, 0x17
        /*003a*/ 	.short	(.L_8209 - .L_8208)
.L_8208:
        /*003c*/ 	.word	0x00000000
        /*0040*/ 	.short	0x0002
        /*0042*/ 	.short	0x0010
        /*0044*/ 	.byte	0x00, 0xf5, 0x21, 0x00


	//----- nvinfo : EIATTR_KPARAM_INFO
	.align		4
.L_8209:
        /*0048*/ 	.byte	0x04, 0x17
        /*004a*/ 	.short	(.L_8211 - .L_8210)
.L_8210:
        /*004c*/ 	.word	0x00000000
        /*0050*/ 	.short	0x0001
        /*0052*/ 	.short	0x0008
        /*0054*/ 	.byte	0x00, 0xf5, 0x21, 0x00


	//----- nvinfo : EIATTR_KPARAM_INFO
	.align		4
.L_8211:
        /*0058*/ 	.byte	0x04, 0x17
        /*005a*/ 	.short	(.L_8213 - .L_8212)
.L_8212:
        /*005c*/ 	.word	0x00000000
        /*0060*/ 	.short	0x0000
        /*0062*/ 	.short	0x0000
        /*0064*/ 	.byte	0x00, 0xf5, 0x21, 0x00


	//----- nvinfo : EIATTR_SPARSE_MMA_MASK
	.align		4
.L_8213:
        /*0068*/ 	.byte	0x03, 0x50
        /*006a*/ 	.short	0x0000


	//----- nvinfo : EIATTR_MAXREG_COUNT
	.align		4
        /*006c*/ 	.byte	0x03, 0x1b
        /*006e*/ 	.short	0x00ff


	//----- nvinfo : EIATTR_NUM_BARRIERS
	.align		4
        /*0070*/ 	.byte	0x02, 0x4c
        /*0072*/ 	.byte	0x01
	.zero		1


	//----- nvinfo : EIATTR_MERCURY_ISA_VERSION
	.align		4
        /*0074*/ 	.byte	0x03, 0x5f
        /*0076*/ 	.short	0x0101


	//----- nvinfo : EIATTR_VRC_CTA_INIT_COUNT
	.align		4
        /*0078*/ 	.byte	0x02, 0x4a
	.zero		1
	.zero		1


	//----- nvinfo : EIATTR_EXIT_INSTR_OFFSETS
	.align		4
        /*007c*/ 	.byte	0x04, 0x1c
        /*007e*/ 	.short	(.L_8215 - .L_8214)


	//   ....[0]....
.L_8214:
        /*0080*/ 	.word	0x000067d0


	//   ....[1]....
        /*0084*/ 	.word	0x00006a30


	//   ....[2]....
        /*0088*/ 	.word	0x00006ae0


	//----- nvinfo : EIATTR_CRS_STACK_SIZE
	.align		4
.L_8215:
        /*008c*/ 	.byte	0x04, 0x1e
        /*008e*/ 	.short	(.L_8217 - .L_8216)
.L_8216:
        /*0090*/ 	.word	0x00000000


	//----- nvinfo : EIATTR_CBANK_PARAM_SIZE
	.align		4
.L_8217:
        /*0094*/ 	.byte	0x03, 0x19
        /*0096*/ 	.short	0x0030


	//----- nvinfo : EIATTR_PARAM_CBANK
	.align		4
        /*0098*/ 	.byte	0x04, 0x0a
        /*009a*/ 	.short	(.L_8219 - .L_8218)
	.align		4
.L_8218:
        /*009c*/ 	.word	index@(.nv.constant0.uncontiguous_cumulate_all_u32)
        /*00a0*/ 	.short	0x0380
        /*00a2*/ 	.short	0x0030


	//----- nvinfo : EIATTR_SW_WAR
	.align		4
.L_8219:
        /*00a4*/ 	.byte	0x04, 0x36
        /*00a6*/ 	.short	(.L_8221 - .L_8220)
.L_8220:
        /*00a8*/ 	.word	0x00000008
.L_8221:


//--------------------- .nv.info.uncontiguous_all_u32 --------------------------
	.section	.nv.info.uncontiguous_all_u32,"",@"SHT_CUDA_INFO"
	.sectionflags	@""
	.align	4


	//----- nvinfo : EIATTR_CUDA_API_VERSION
	.align		4
        /*0000*/ 	.byte	0x04, 0x37
        /*0002*/ 	.short	(.L_8223 - .L_8222)
.L_8222:
        /*0004*/ 	.word	0x00000082


	//----- nvinfo : EIATTR_KPARAM_INFO
	.align		4
.L_8223:
        /*0008*/ 	.byte	0x04, 0x17
        /*000a*/ 	.short	(.L_8225 - .L_8224)
.L_8224:
        /*000c*/ 	.word	0x00000000
        /*0010*/ 	.short	0x0005
        /*0012*/ 	.short	0x0028
        /*0014*/ 	.byte	0x00, 0xf0, 0x21, 0x00


	//----- nvinfo : EIATTR_KPARAM_INFO
	.align		4
.L_8225:
        /*0018*/ 	.byte	0x04, 0x17
        /*001a*/ 	.short	(.L_8227 - .L_8226)
.L_8226:
        /*001c*/ 	.word	0x00000000
        /*0020*/ 	.short	0x0004
        /*0022*/ 	.short	0x0020
        /*0024*/ 	.byte	0x00, 0xf0, 0x21, 0x00


	//----- nvinfo : EIATTR_KPARAM_INFO
	.align		4
.L_8227:
        /*0028*/ 	.byte	0x04, 0x17
        /*002a*/ 	.short	(.L_8229 - .L_8228)
.L_8228:
        /*002c*/ 	.word	0x00000000
        /*0030*/ 	.short	0x0003
        /*0032*/ 	.short	0x0018
        /*0034*/ 	.byte	0x00, 0xf5, 0x21, 0x00


	//----- nvinfo : EIATTR_KPARAM_INFO
	.align		4
.L_8229:
        /*0038*/ 	.byte	0x04, 0x17
        /*003a*/ 	.short	(.L_8231 - .L_8230)
.L_8230:
        /*003c*/ 	.word	0x00000000
        /*0040*/ 	.short	0x0002
        /*0042*/ 	.short	0x0010
        /*0044*/ 	.byte	0x00, 0xf5, 0x21, 0x00


	//----- nvinfo : EIATTR_KPARAM_INFO
	.align		4
.L_8231:
        /*0048*/ 	.byte	0x04, 0x17
        /*004a*/ 	.short	(.L_8233 - .L_8232)
.L_8232:
        /*004c*/ 	.word	0x00000000
        /*0050*/ 	.short	0x0001
        /*0052*/ 	.short	0x0008
        /*0054*/ 	.byte	0x00, 0xf5, 0x21, 0x00


	//----- nvinfo : EIATTR_KPARAM_INFO
	.align		4
.L_8233:
        /*0058*/ 	.byte	0x04, 0x17
        /*005a*/ 	.short	(.L_8235 - .L_8234)
.L_8234:
        /*005c*/ 	.word	0x00000000
        /*0060*/ 	.short	0x0000
        /*0062*/ 	.short	0x0000
        /*0064*/ 	.byte	0x00, 0xf5, 0x21, 0x00


	//----- nvinfo : EIATTR_SPARSE_MMA_MASK
	.align		4
.L_8235:
        /*0068*/ 	.byte	0x03, 0x50
        /*006a*/ 	.short	0x0000


	//----- nvinfo : EIATTR_MAXREG_COUNT
	.align		4
        /*006c*/ 	.byte	0x03, 0x1b
        /*006e*/ 	.short	0x00ff


	//----- nvinfo : EIATTR_NUM_BARRIERS
	.align		4
        /*0070*/ 	.byte	0x02, 0x4c
        /*0072*/ 	.byte	0x01
	.zero		1


	//----- nvinfo : EIATTR_MERCURY_ISA_VERSION
	.align		4
        /*0074*/ 	.byte	0x03, 0x5f
        /*0076*/ 	.short	0x0101


	//----- nvinfo : EIATTR_VRC_CTA_INIT_COUNT
	.align		4
        /*0078*/ 	.byte	0x02, 0x4a
	.zero		1
	.zero		1


	//----- nvinfo : EIATTR_EXIT_INSTR_OFFSETS
	.align		4
        /*007c*/ 	.byte	0x04, 0x1c
        /*007e*/ 	.short	(.L_8237 - .L_8236)


	//   ....[0]....
.L_8236:
        /*0080*/ 	.word	0x000067f0


	//   ....[1]....
        /*0084*/ 	.word	0x00006a50


	//   ....[2]....
        /*0088*/ 	.word	0x00006b00


	//----- nvinfo : EIATTR_CRS_STACK_SIZE
	.align		4
.L_8237:
        /*008c*/ 	.byte	0x04, 0x1e
        /*008e*/ 	.short	(.L_8239 - .L_8238)
.L_8238:
        /*0090*/ 	.word	0x00000000


	//----- nvinfo : EIATTR_CBANK_PARAM_SIZE
	.align		4
.L_8239:
        /*0094*/ 	.byte	0x03, 0x19
        /*0096*/ 	.short	0x0030


	//----- nvinfo : EIATTR_PARAM_CBANK
	.align		4
        /*0098*/ 	.byte	0x04, 0x0a
        /*009a*/ 	.short	(.L_8241 - .L_8240)
	.align		4
.L_8240:
        /*009c*/ 	.word	index@(.nv.constant0.uncontiguous_all_u32)
        /*00a0*/ 	.short	0x0380
        /*00a2*/ 	.short	0x0030


	//----- nvinfo : EIATTR_SW_WAR
	.align		4
.L_8241:
        /*00a4*/ 	.byte	0x04, 0x36
        /*00a6*/ 	.short	(.L_8243 - .L_8242)
.L_8242:
        /*00a8*/ 	.word	0x00000008
.L_8243:


//--------------------- .nv.info.contiguous_cumulate_all_u32 --------------------------
	.section	.nv.info.contiguous_cumulate_all_u32,"",@"SHT_CUDA_INFO"
	.sectionflags	@""
	.align	4


	//----- nvinfo : EIATTR_CUDA_API_VERSION
	.align		4
        /*0000*/ 	.byte	0x04, 0x37
        /*0002*/ 	.short	(.L_8245 - .L_8244)
.L_8244:
        /*0004*/ 	.word	0x00000082


	//----- nvinfo : EIATTR_KPARAM_INFO
	.align		4
.L_8245:
        /*0008*/ 	.byte	0x04, 0x17
        /*000a*/ 	.short	(.L_8247 - .L_8246)
.L_8246:
        /*000c*/ 	.word	0x00000000
        /*0010*/ 	.short	0x0002
        /*0012*/ 	.short	0x0010
        /*0014*/ 	.byte	0x00, 0xf0, 0x21, 0x00


	//----- nvinfo : EIATTR_KPARAM_INFO
	.align		4
.L_8247:
        /*0018*/ 	.byte	0x04, 0x17
        /*001a*/ 	.short	(.L_8249 - .L_8248)
.L_8248:
        /*001c*/ 	.word	0x00000000
        /*0020*/ 	.short	0x0001
        /*0022*/ 	.short	0x0008
        /*0024*/ 	.byte	0x00, 0xf5, 0x21, 0x00


	//----- nvinfo : EIATTR_KPARAM_INFO
	.align		4
.L_8249:
        /*0028*/ 	.byte	0x04, 0x17
        /*002a*/ 	.short	(.L_8251 - .L_8250)
.L_8250:
        /*002c*/ 	.word	0x00000000
        /*0030*/ 	.short	0x0000
        /*0032*/ 	.short	0x0000
        /*0034*/ 	.byte	0x00, 0xf5, 0x21, 0x00


	//----- nvinfo : EIATTR_SPARSE_MMA_MASK
	.align		4
.L_8251:
        /*0038*/ 	.byte	0x03, 0x50
        /*003a*/ 	.short	0x0000


	//----- nvinfo : EIATTR_MAXREG_COUNT
	.align		4
        /*003c*/ 	.byte	0x03, 0x1b
        /*003e*/ 	.short	0x00ff


	//----- nvinfo : EIATTR_NUM_BARRIERS
	.align		4
        /*0040*/ 	.byte	0x02, 0x4c
        /*0042*/ 	.byte	0x01
	.zero		1


	//----- nvinfo : EIATTR_MERCURY_ISA_VERSION
	.align		4
        /*0044*/ 	.byte	0x03, 0x5f
        /*0046*/ 	.short	0x0101


	//----- nvinfo : EIATTR_VRC_CTA_INIT_COUNT
	.align		4
        /*0048*/ 	.byte	0x02, 0x4a
	.zero		1
	.zero		1


	//----- nvinfo : EIATTR_EXIT_INSTR_OFFSETS
	.align		4
        /*004c*/ 	.byte	0x04, 0x1c
        /*004e*/ 	.short	(.L_8253 - .L_8252)


	//   ....[0]....
.L_8252:
        /*0050*/ 	.word	0x00000400


	//   ....[1]....
        /*0054*/ 	.word	0x00000660


	//   ....[2]....
        /*0058*/ 	.word	0x00000710


	//----- nvinfo : EIATTR_CRS_STACK_SIZE
	.align		4
.L_8253:
        /*005c*/ 	.byte	0x04, 0x1e
        /*005e*/ 	.short	(.L_8255 - .L_8254)
.L_8254:
        /*0060*/ 	.word	0x00000000


	//----- nvinfo : EIATTR_CBANK_PARAM_SIZE
	.align		4
.L_8255:
        /*0064*/ 	.byte	0x03, 0x19
        /*0066*/ 	.short	0x0018


	//----- nvinfo : EIATTR_PARAM_CBANK
	.align		4
        /*0068*/ 	.byte	0x04, 0x0a
        /*006a*/ 	.short	(.L_8257 - .L_8256)
	.align		4
.L_8256:
        /*006c*/ 	.word	index@(.nv.constant0.contiguous_cumulate_all_u32)
        /*0070*/ 	.short	0x0380
        /*0072*/ 	.short	0x0018


	//----- nvinfo : EIATTR_SW_WAR
	.align		4
.L_8257:
        /*0074*/ 	.byte	0x04, 0x36
        /*0076*/ 	.short	(.L_8259 - .L_8258)
.L_8258:
        /*0078*/ 	.word	0x00000008
.L_8259:


//--------------------- .nv.info.contiguous_all_u32 --------------------------
	.section	.nv.info.contiguous_all_u32,"",@"SHT_CUDA_INFO"
	.sectionflags	@""
	.align	4


	//----- nvinfo : EIATTR_CUDA_API_VERSION
	.align		4
        /*0000*/ 	.byte	0x04, 0x37
        /*0002*/ 	.short	(.L_8261 - .L_8260)
.L_8260:
        /*0004*/ 	.word	0x00000082


	//----- nvinfo : EIATTR_KPARAM_INFO
	.align		4
.L_8261:
        /*0008*/ 	.byte	0x04, 0x17
        /*000a*/ 	.short	(.L_8263 - .L_8262)
.L_8262:
        /*000c*/ 	.word	0x00000000
        /*0010*/ 	.short	0x0002
        /*0012*/ 	.short	0x0010
        /*0014*/ 	.byte	0x00, 0xf0, 0x21, 0x00


	//----- nvinfo : EIATTR_KPARAM_INFO
	.align		4
.L_8263:
        /*0018*/ 	.byte	0x04, 0x17
        /*001a*/ 	.short	(.L_8265 - .L_8264)
.L_8264:
        /*001c*/ 	.word	0x00000000
        /*0020*/ 	.short	0x0001
        /*0022*/ 	.short	0x0008
        /*0024*/ 	.byte	0x00, 0xf5, 0x21, 0x00


	//----- nvinfo : EIATTR_KPARAM_INFO
	.align		4
.L_8265:
        /*0028*/ 	.byte	0x04, 0x17
        /*002a*/ 	.short	(.L_8267 - .L_8266)
.L_8266:
        /*002c*/ 	.word	0x00000000
        /*0030*/ 	.short	0x0000
        /*0032*/ 	.short	0x0000
        /*0034*/ 	.byte	0x00, 0xf5, 0x21, 0x00


	//----- nvinfo : EIATTR_SPARSE_MMA_MASK
	.align		4
.L_8267:
        /*0038*/ 	.byte	0x03, 0x50
        /*003a*/ 	.short	0x0000


	//----- nvinfo : EIATTR_MAXREG_COUNT
	.align		4
        /*003c*/ 	.byte	0x03, 0x1b
        /*003e*/ 	.short	0x00ff


	//----- nvinfo : EIATTR_NUM_BARRIERS
	.align		4
        /*0040*/ 	.byte	0x02, 0x4c
        /*0042*/ 	.byte	0x01
	.zero		1


	//----- nvinfo : EIATTR_MERCURY_ISA_VERSION
	.align		4
        /*0044*/ 	.byte	0x03, 0x5f
        /*0046*/ 	.short	0x0101


	//----- nvinfo : EIATTR_VRC_CTA_INIT_COUNT
	.align		4
        /*0048*/ 	.byte	0x02, 0x4a
	.zero		1
	.zero		1


	//----- nvinfo : EIATTR_EXIT_INSTR_OFFSETS
	.align		4
        /*004c*/ 	.byte	0x04, 0x1c
        /*004e*/ 	.short	(.L_8269 - .L_8268)


	//   ....[0]....
.L_8268:
        /*0050*/ 	.word	0x00000420


	//   ....[1]....
        /*0054*/ 	.word	0x00000680


	//   ....[2]....
        /*0058*/ 	.word	0x00000730


	//----- nvinfo : EIATTR_CRS_STACK_SIZE
	.align		4
.L_8269:
        /*005c*/ 	.byte	0x04, 0x1e
        /*005e*/ 	.short	(.L_8271 - .L_8270)
.L_8270:
        /*0060*/ 	.word	0x00000000


	//----- nvinfo : EIATTR_CBANK_PARAM_SIZE
	.align		4
.L_8271:
        /*0064*/ 	.byte	0x03, 0x19
        /*0066*/ 	.short	0x0018


	//----- nvinfo : EIATTR_PARAM_CBANK
	.align		4
        /*0068*/ 	.byte	0x04, 0x0a
        /*006a*/ 	.short	(.L_8273 - .L_8272)
	.align		4
.L_8272:
        /*006c*/ 	.word	index@(.nv.constant0.contiguous_all_u32)
        /*0070*/ 	.short	0x0380
        /*0072*/ 	.short	0x0018


	//----- nvinfo : EIATTR_SW_WAR
	.align		4
.L_8273:
        /*0074*/ 	.byte	0x04, 0x36
        /*0076*/ 	.short	(.L_8275 - .L_8274)
.L_8274:
        /*0078*/ 	.word	0x00000008
.L_8275:


//--------------------- .nv.info.contiguous_all33_u16 --------------------------
	.section	.nv.info.contiguous_all33_u16,"",@"SHT_CUDA_INFO"
	.sectionflags	@""
	.align	4


	//----- nvinfo : EIATTR_CUDA_API_VERSION
	.align		4
        /*0000*/ 	.byte	0x04, 0x37
        /*0002*/ 	.short	(.L_8277 - .L_8276)
.L_8276:
        /*0004*/ 	.word	0x00000082


	//----- nvinfo : EIATTR_KPARAM_INFO
	.align		4
.L_8277:
        /*0008*/ 	.byte	0x04, 0x17
        /*000a*/ 	.short	(.L_8279 - .L_8278)
.L_8278:
        /*000c*/ 	.word	0x00000000
        /*0010*/ 	.short	0x0004
        /*0012*/ 	.short	0x0020
        /*0014*/ 	.byte	0x00, 0xf0, 0x21, 0x00


	//----- nvinfo : EIATTR_KPARAM_INFO
	.align		4
.L_8279:
        /*0018*/ 	.byte	0x04, 0x17
        /*001a*/ 	.short	(.L_8281 - .L_8280)
.L_8280:
        /*001c*/ 	.word	0x00000000
        /*0020*/ 	.short	0x0003
        /*0022*/ 	.short	0x0018
        /*0024*/ 	.byte	0x00, 0xf0, 0x21, 0x00


	//----- nvinfo : EIATTR_KPARAM_INFO
	.align		4
.L_8281:
        /*0028*/ 	.byte	0x04, 0x17
        /*002a*/ 	.short	(.L_8283 - .L_8282)
.L_8282:
        /*002c*/ 	.word	0x00000000
        /*0030*/ 	.short	0x0002
        /*0032*/ 	.short	0x0010
        /*0034*/ 	.byte	0x00, 0xf0, 0x21, 0x00


	//----- nvinfo : EIATTR_KPARAM_INFO
	.align		4
.L_8283:
        /*0038*/ 	.byte	0x04, 0x17
        /*003a*/ 	.short	(.L_8285 - .L_8284)
.L_8284:
        /*003c*/ 	.word	0x00000000
        /*0040*/ 	.short	0x0001
        /*0042*/ 	.short	0x0008
        /*0044*/ 	.byte	0x00, 0xf5, 0x21, 0x00


	//----- nvinfo : EIATTR_KPARAM_INFO
	.align		4
.L_8285:
        /*0048*/ 	.byte	0x04, 0x17
        /*004a*/ 	.short	(.L_8287 - .L_8286)
.L_8286:
        /*004c*/ 	.word	0x00000000
        /*0050*/ 	.short	0x0000
        /*0052*/ 	.short	0x0000
        /*0054*/ 	.byte	0x00, 0xf5, 0x21, 0x00


	//----- nvinfo : EIATTR_SPARSE_MMA_MASK
	.align		4
.L_8287:
        /*0058*/ 	.byte	0x03, 0x50
        /*005a*/ 	.short	0x0000


	//----- nvinfo : EIATTR_MAXREG_COUNT
	.align		4
        /*005c*/ 	.byte	0x03, 0x1b
        /*005e*/ 	.short	0x00ff


	//----- nvinfo : EIATTR_NUM_BARRIERS
	.align		4
        /*0060*/ 	.byte	0x02, 0x4c
        /*0062*/ 	.byte	0x01
	.zero		1


	//----- nvinfo : EIATTR_MERCURY_ISA_VERSION
	.align		4
        /*0064*/ 	.byte	0x03, 0x5f
        /*0066*/ 	.short	0x0101


	//----- nvinfo : EIATTR_VRC_CTA_INIT_COUNT
	.align		4
        /*0068*/ 	.byte	0x02, 0x4a
	.zero		1
	.zero		1


	//----- nvinfo : EIATTR_EXIT_INSTR_OFFSETS
	.align		4
        /*006c*/ 	.byte	0x04, 0x1c
        /*006e*/ 	.short	(.L_8289 - .L_8288)


	//   ....[0]....
.L_8288:
        /*0070*/ 	.word	0x00000150


	//   ....[1]....
        /*0074*/ 	.word	0x000001f0


	//   ....[2]....
        /*0078*/ 	.word	0x00000960


	//----- nvinfo : EIATTR_CRS_STACK_SIZE
	.align		4
.L_8289:
        /*007c*/ 	.byte	0x04, 0x1e
        /*007e*/ 	.short	(.L_8291 - .L_8290)
.L_8290:
        /*0080*/ 	.word	0x00000000


	//----- nvinfo : EIATTR_CBANK_PARAM_SIZE
	.align		4
.L_8291:
        /*0084*/ 	.byte	0x03, 0x19
        /*0086*/ 	.short	0x0028


	//----- nvinfo : EIATTR_PARAM_CBANK
	.align		4
        /*0088*/ 	.byte	0x04, 0x0a
        /*008a*/ 	.short	(.L_8293 - .L_8292)
	.align		4
.L_8292:
        /*008c*/ 	.word	index@(.nv.constant0.contiguous_all33_u16)
        /*0090*/ 	.short	0x0380
        /*0092*/ 	.short	0x0028


	//----- nvinfo : EIATTR_SW_WAR
	.align		4
.L_8293:
        /*0094*/ 	.byte	0x04, 0x36
        /*0096*/ 	.short	(.L_8295 - .L_8294)
.L_8294:
        /*0098*/ 	.word	0x00000008
.L_8295:


//--------------------- .nv.info.contiguous_all3_u16 --------------------------
	.section	.nv.info.contiguous_all3_u16,"",@"SHT_CUDA_INFO"
	.sectionflags	@""
	.align	4


	//----- nvinfo : EIATTR_CUDA_API_VERSION
	.align		4
        /*0000*/ 	.byte	0x04, 0x37
        /*0002*/ 	.short	(.L_8297 - .L_8296)
.L_8296:
        /*0004*/ 	.word	0x00000082


	//----- nvinfo : EIATTR_KPARAM_INFO
	.align		4
.L_8297:
        /*0008*/ 	.byte	0x04, 0x17
        /*000a*/ 	.short	(.L_8299 - .L_8298)
.L_8298:
        /*000c*/ 	.word	0x00000000
        /*0010*/ 	.short	0x0006
        /*0012*/ 	.short	0x0030
        /*0014*/ 	.byte	0x00, 0xf0, 0x21, 0x00


	//----- nvinfo : EIATTR_KPARAM_INFO
	.align		4
.L_8299:
        /*0018*/ 	.byte	0x04, 0x17
        /*001a*/ 	.short	(.L_8301 - .L_8300)
.L_8300:
        /*001c*/ 	.word	0x00000000
        /*0020*/ 	.short	0x0005
        /*0022*/ 	.short	0x0028
        /*0024*/ 	.byte	0x00, 0xf0, 0x21, 0x00


	//----- nvinfo : EIATTR_KPARAM_INFO
	.align		4
.L_8301:
        /*0028*/ 	.byte	0x04, 0x17
        /*002a*/ 	.short	(.L_8303 - .L_8302)
.L_8302:
        /*002c*/ 	.word	0x00000000
        /*0030*/ 	.short	0x0004
        /*0032*/ 	.short	0x0020
        /*0034*/ 	.byte	0x00, 0xf0, 0x21, 0x00


	//----- nvinfo : EIATTR_KPARAM_INFO
	.align		4
.L_8303:
        /*0038*/ 	.byte	0x04, 0x17
        /*003a*/ 	.short	(.L_8305 - .L_8304)
.L_8304:
        /*003c*/ 	.word	0x00000000
        /*0040*/ 	.short	0x0003
        /*0042*/ 	.short	0x0018
        /*0044*/ 	.byte	0x00, 0xf5, 0x21, 0x00


	//----- nvinfo : EIATTR_KPARAM_INFO
	.align		4
.L_8305:
        /*0048*/ 	.byte	0x04, 0x17
        /*004a*/ 	.short	(.L_8307 - .L_8306)
.L_8306:
        /*004c*/ 	.word	0x00000000
        /*0050*/ 	.short	0x0002
        /*0052*/ 	.short	0x0010
        /*0054*/ 	.byte	0x00, 0xf5, 0x21, 0x00


	//----- nvinfo : EIATTR_KPARAM_INFO
	.align		4
.L_8307:
        /*0058*/ 	.byte	0x04, 0x17
        /*005a*/ 	.short	(.L_8309 - .L_8308)
.L_8308:
        /*005c*/ 	.word	0x00000000
        /*0060*/ 	.short	0x0001
        /*0062*/ 	.short	0x0008
        /*0064*/ 	.byte	0x00, 0xf5, 0x21, 0x00


	//----- nvinfo : EIATTR_KPARAM_INFO
	.align		4
.L_8309:
        /*0068*/ 	.byte	0x04, 0x17
        /*006a*/ 	.short	(.L_8311 - .L_8310)
.L_8310:
        /*006c*/ 	.word	0x00000000
        /*0070*/ 	.short	0x0000
        /*0072*/ 	.short	0x0000
        /*0074*/ 	.byte	0x00, 0xf5, 0x21, 0x00


	//----- nvinfo : EIATTR_SPARSE_MMA_MASK
	.align		4
.L_8311:
        /*0078*/ 	.byte	0x03, 0x50
        /*007a*/ 	.short	0x0000


	//----- nvinfo : EIATTR_MAXREG_COUNT
	.align		4
        /*007c*/ 	.byte	0x03, 0x1b
        /*007e*/ 	.short	0x00ff


	//----- nvinfo : EIATTR_NUM_BARRIERS
	.align		4
        /*0080*/ 	.byte	0x02, 0x4c
        /*0082*/ 	.byte	0x01
	.zero		1


	//----- nvinfo : EIATTR_MERCURY_ISA_VERSION
	.align		4
        /*0084*/ 	.byte	0x03, 0x5f
        /*0086*/ 	.short	0x0101


	//----- nvinfo : EIATTR_VRC_CTA_INIT_COUNT
	.align		4
        /*0088*/ 	.byte	0x02, 0x4a
	.zero		1
	.zero		1


	//----- nvinfo : EIATTR_EXIT_INSTR_OFFSETS
	.align		4
        /*008c*/ 	.byte	0x04, 0x1c
        /*008e*/ 	.short	(.L_8313 - .L_8312)


	//   ....[0]....
.L_8312:
        /*0090*/ 	.word	0x00000150


	//   ....[1]....
        /*0094*/ 	.word	0x00003130


	//   ....[2]....
        /*0098*/ 	.word	0x00003910


	//----- nvinfo : EIATTR_CRS_STACK_SIZE
	.align		4
.L_8313:
        /*009c*/ 	.byte	0x04, 0x1e
        /*009e*/ 	.short	(.L_8315 - .L_8314)
.L_8314:
        /*00a0*/ 	.word	0x00000000


	//----- nvinfo : EIATTR_CBANK_PARAM_SIZE
	.align		4
.L_8315:
        /*00a4*/ 	.byte	0x03, 0x19
        /*00a6*/ 	.short	0x0038


	//----- nvinfo : EIATTR_PARAM_CBANK
	.align		4
        /*00a8*/ 	.byte	0x04, 0x0a
        /*00aa*/ 	.short	(.L_8317 - .L_8316)
	.align		4
.L_8316:
        /*00ac*/ 	.word	index@(.nv.constant0.contiguous_all3_u16)
        /*00b0*/ 	.short	0x0380
        /*00b2*/ 	.short	0x0038


	//----- nvinfo : EIATTR_SW_WAR
	.align		4
.L_8317:
        /*00b4*/ 	.byte	0x04, 0x36
        /*00b6*/ 	.short	(.L_8319 - .L_8318)
.L_8318:
        /*00b8*/ 	.word	0x00000008
.L_8319:


//--------------------- .nv.info.contiguous_all22_u16 --------------------------
	.section	.nv.info.contiguous_all22_u16,"",@"SHT_CUDA_INFO"
	.sectionflags	@""
	.align	4


	//----- nvinfo : EIATTR_CUDA_API_VERSION
	.align		4
        /*0000*/ 	.byte	0x04, 0x37
        /*0002*/ 	.short	(.L_8321 - .L_8320)
.L_8320:
        /*0004*/ 	.word	0x00000082


	//----- nvinfo : EIATTR_KPARAM_INFO
	.align		4
.L_8321:
        /*0008*/ 	.byte	0x04, 0x17
        /*000a*/ 	.short	(.L_8323 - .L_8322)
.L_8322:
        /*000c*/ 	.word	0x00000000
        /*0010*/ 	.short	0x0005
        /*0012*/ 	.short	0x0028
        /*0014*/ 	.byte	0x00, 0xf0, 0x21, 0x00


	//----- nvinfo : EIATTR_KPARAM_INFO
	.align		4
.L_8323:
        /*0018*/ 	.byte	0x04, 0x17
        /*001a*/ 	.short	(.L_8325 - .L_8324)
.L_8324:
        /*001c*/ 	.word	0x00000000
        /*0020*/ 	.short	0x0004
        /*0022*/ 	.short	0x0020
        /*0024*/ 	.byte	0x00, 0xf0, 0x21, 0x00


	//----- nvinfo : EIATTR_KPARAM_INFO
	.align		4
.L_8325:
        /*0028*/ 	.byte	0x04, 0x17
        /*002a*/ 	.short	(.L_8327 - .L_8326)
.L_8326:
        /*002c*/ 	.word	0x00000000
        /*0030*/ 	.short	0x0003
        /*0032*/ 	.short	0x0018
        /*0034*/ 	.byte	0x00, 0xf0, 0x21, 0x00


	//----- nvinfo : EIATTR_KPARAM_INFO
	.align		4
.L_8327:
        /*0038*/ 	.byte	0x04, 0x17
        /*003a*/ 	.short	(.L_8329 - .L_8328)
.L_8328:
        /*003c*/ 	.word	0x00000000
        /*0040*/ 	.short	0x0002
        /*0042*/ 	.short	0x0010
        /*0044*/ 	.byte	0x00, 0xf0, 0x21, 0x00


	//----- nvinfo : EIATTR_KPARAM_INFO
	.align		4
.L_8329:
        /*0048*/ 	.byte	0x04, 0x17
        /*004a*/ 	.short	(.L_8331 - .L_8330)
.L_8330:
        /*004c*/ 	.word	0x00000000
        /*0050*/ 	.short	0x0001
        /*0052*/ 	.short	0x0008
        /*0054*/ 	.byte	0x00, 0xf5, 0x21, 0x00


	//----- nvinfo : EIATTR_KPARAM_INFO
	.align		4
.L_8331:
        /*0058*/ 	.byte	0x04, 0x17
        /*005a*/ 	.short	(.L_8333 - .L_8332)
.L_8332:
        /*005c*/ 	.word	0x00000000
        /*0060*/ 	.short	0x0000
        /*0062*/ 	.short	0x0000
        /*0064*/ 	.byte	0x00, 0xf5, 0x21, 0x00


	//----- nvinfo : EIATTR_SPARSE_MMA_MASK
	.align		4
.L_8333:
        /*0068*/ 	.byte	0x03, 0x50
        /*006a*/ 	.short	0x0000


	//----- nvinfo : EIATTR_MAXREG_COUNT
	.align		4
        /*006c*/ 	.byte	0x03, 0x1b
        /*006e*/ 	.short	0x00ff


	//----- nvinfo : EIATTR_NUM_BARRIERS
	.align		4
        /*0070*/ 	.byte	0x02, 0x4c
        /*0072*/ 	.byte	0x01
	.zero		1


	//----- nvinfo : EIATTR_MERCURY_ISA_VERSION
	.align		4
        /*0074*/ 	.byte	0x03, 0x5f
        /*0076*/ 	.short	0x0101


	//----- nvinfo : EIATTR_VRC_CTA_INIT_COUNT
	.align		4
        /*0078*/ 	.byte	0x02, 0x4a
	.zero		1
	.zero		1


	//----- nvinfo : EIATTR_EXIT_INSTR_OFFSETS
	.align		4
        /*007c*/ 	.byte	0x04, 0x1c
        /*007e*/ 	.short	(.L_8335 - .L_8334)


	//   ....[0]....
.L_8334:
        /*0080*/ 	.word	0x00000110


	//   ....[1]....
        /*0084*/ 	.word	0x00000530


	//   ....[2]....
        /*0088*/ 	.word	0x00000790


	//   ....[3]....
        /*008c*/ 	.word	0x000008a0


	//----- nvinfo : EIATTR_CRS_STACK_SIZE
	.align		4
.L_8335:
        /*0090*/ 	.byte	0x04, 0x1e
        /*0092*/ 	.short	(.L_8337 - .L_8336)
.L_8336:
        /*0094*/ 	.word	0x00000000


	//----- nvinfo : EIATTR_CBANK_PARAM_SIZE
	.align		4
.L_8337:
        /*0098*/ 	.byte	0x03, 0x19
        /*009a*/ 	.short	0x0030


	//----- nvinfo : EIATTR_PARAM_CBANK
	.align		4
        /*009c*/ 	.byte	0x04, 0x0a
        /*009e*/ 	.short	(.L_8339 - .L_8338)
	.align		4
.L_8338:
        /*00a0*/ 	.word	index@(.nv.constant0.contiguous_all22_u16)
        /*00a4*/ 	.short	0x0380
        /*00a6*/ 	.short	0x0030


	//----- nvinfo : EIATTR_SW_WAR
	.align		4
.L_8339:
        /*00a8*/ 	.byte	0x04, 0x36
        /*00aa*/ 	.short	(.L_8341 - .L_8340)
.L_8340:
        /*00ac*/ 	.word	0x00000008
.L_8341:


//--------------------- .nv.info.contiguous_all2_u16 --------------------------
	.section	.nv.info.contiguous_all2_u16,"",@"SHT_CUDA_INFO"
	.sectionflags	@""
	.align	4


	//----- nvinfo : EIATTR_CUDA_API_VERSION
	.align		4
        /*0000*/ 	.byte	0x04, 0x37
        /*0002*/ 	.short	(.L_8343 - .L_8342)
.L_8342:
        /*0004*/ 	.word	0x00000082


	//----- nvinfo : EIATTR_KPARAM_INFO
	.align		4
.L_8343:
        /*0008*/ 	.byte	0x04, 0x17
        /*000a*/ 	.short	(.L_8345 - .L_8344)
.L_8344:
        /*000c*/ 	.word	0x00000000
        /*0010*/ 	.short	0x0008
        /*0012*/ 	.short	0x0040
        /*0014*/ 	.byte	0x00, 0xf0, 0x21, 0x00


	//----- nvinfo : EIATTR_KPARAM_INFO
	.align		4
.L_8345:
        /*0018*/ 	.byte	0x04, 0x17
        /*001a*/ 	.short	(.L_8347 - .L_8346)
.L_8346:
        /*001c*/ 	.word	0x00000000
        /*0020*/ 	.short	0x0007
        /*0022*/ 	.short	0x0038
        /*0024*/ 	.byte	0x00, 0xf0, 0x21, 0x00


	//----- nvinfo : EIATTR_KPARAM_INFO
	.align		4
.L_8347:
        /*0028*/ 	.byte	0x04, 0x17
        /*002a*/ 	.short	(.L_8349 - .L_8348)
.L_8348:
        /*002c*/ 	.word	0x00000000
        /*0030*/ 	.short	0x0006
        /*0032*/ 	.short	0x0030
        /*0034*/ 	.byte	0x00, 0xf0, 0x21, 0x00


	//----- nvinfo : EIATTR_KPARAM_INFO
	.align		4
.L_8349:
        /*0038*/ 	.byte	0x04, 0x17
        /*003a*/ 	.short	(.L_8351 - .L_8350)
.L_8350:
        /*003c*/ 	.word	0x00000000
        /*0040*/ 	.short	0x0005
        /*0042*/ 	.short	0x0028
        /*0044*/ 	.byte	0x00, 0xf0, 0x21, 0x00


	//----- nvinfo : EIATTR_KPARAM_INFO
	.align		4
.L_8351:
        /*0048*/ 	.byte	0x04, 0x17
        /*004a*/ 	.short	(.L_8353 - .L_8352)
.L_8352:
        /*004c*/ 	.word	0x00000000
        /*0050*/ 	.short	0x0004
        /*0052*/ 	.short	0x0020
        /*0054*/ 	.byte	0x00, 0xf0, 0x21, 0x00


	//----- nvinfo : EIATTR_KPARAM_INFO
	.align		4
.L_8353:
        /*0058*/ 	.byte	0x04, 0x17
        /*005a*/ 	.short	(.L_8355 - .L_8354)
.L_8354:
        /*005c*/ 	.word	0x00000000
        /*0060*/ 	.short	0x0003
        /*0062*/ 	.short	0x0018
        /*0064*/ 	.byte	0x00, 0xf5, 0x21, 0x00


	//----- nvinfo : EIATTR_KPARAM_INFO
	.align		4
.L_8355:
        /*0068*/ 	.byte	0x04, 0x17
        /*006a*/ 	.short	(.L_8357 - .L_8356)
.L_8356:
        /*006c*/ 	.word	0x00000000
        /*0070*/ 	.short	0x0002
        /*0072*/ 	.short	0x0010
        /*0074*/ 	.byte	0x00, 0xf5, 0x21, 0x00


	//----- nvinfo : EIATTR_KPARAM_INFO
	.align		4
.L_8357:
        /*0078*/ 	.byte	0x04, 0x17
        /*007a*/ 	.short	(.L_8359 - .L_8358)
.L_8358:
        /*007c*/ 	.word	0x00000000
        /*0080*/ 	.short	0x0001
        /*0082*/ 	.short	0x0008
        /*0084*/ 	.byte	0x00, 0xf5, 0x21, 0x00


	//----- nvinfo : EIATTR_KPARAM_INFO
	.align		4
.L_8359:
        /*0088*/ 	.byte	0x04, 0x17
        /*008a*/ 	.short	(.L_8361 - .L_8360)
.L_8360:
        /*008c*/ 	.word	0x00000000
        /*0090*/ 	.short	0x0000
        /*0092*/ 	.short	0x0000
        /*0094*/ 	.byte	0x00, 0xf5, 0x21, 0x00


	//----- nvinfo : EIATTR_SPARSE_MMA_MASK
	.align		4
.L_8361:
        /*0098*/ 	.byte	0x03, 0x50
        /*009a*/ 	.short	0x0000


	//----- nvinfo : EIATTR_MAXREG_COUNT
	.align		4
        /*009c*/ 	.byte	0x03, 0x1b
        /*009e*/ 	.short	0x00ff


	//----- nvinfo : EIATTR_NUM_BARRIERS
	.align		4
        /*00a0*/ 	.byte	0x02, 0x4c
        /*00a2*/ 	.byte	0x01
	.zero		1


	//----- nvinfo : EIATTR_MERCURY_ISA_VERSION
	.align		4
        /*00a4*/ 	.byte	0x03, 0x5f
        /*00a6*/ 	.short	0x0101


	//----- nvinfo : EIATTR_VRC_CTA_INIT_COUNT
	.align		4
        /*00a8*/ 	.byte	0x02, 0x4a
	.zero		1
	.zero		1


	//----- nvinfo : EIATTR_EXIT_INSTR_OFFSETS
	.align		4
        /*00ac*/ 	.byte	0x04, 0x1c
        /*00ae*/ 	.short	(.L_8363 - .L_8362)


	//   ....[0]....
.L_8362:
        /*00b0*/ 	.word	0x00000110


	//   ....[1]....
        /*00b4*/ 	.word	0x000068f0


	//   ....[2]....
        /*00b8*/ 	.word	0x00006b50


	//   ....[3]....
        /*00bc*/ 	.word	0x00006c60


	//----- nvinfo : EIATTR_CRS_STACK_SIZE
	.align		4
.L_8363:
        /*00c0*/ 	.byte	0x04, 0x1e
        /*00c2*/ 	.short	(.L_8365 - .L_8364)
.L_8364:
        /*00c4*/ 	.word	0x00000000


	//----- nvinfo : EIATTR_CBANK_PARAM_SIZE
	.align		4
.L_8365:
        /*00c8*/ 	.byte	0x03, 0x19
        /*00ca*/ 	.short	0x0048


	//----- nvinfo : EIATTR_PARAM_CBANK
	.align		4
        /*00cc*/ 	.byte	0x04, 0x0a
        /*00ce*/ 	.short	(.L_8367 - .L_8366)
	.align		4
.L_8366:
        /*00d0*/ 	.word	index@(.nv.constant0.contiguous_all2_u16)
        /*00d4*/ 	.short	0x0380
        /*00d6*/ 	.short	0x0048


	//----- nvinfo : EIATTR_SW_WAR
	.align		4
.L_8367:
        /*00d8*/ 	.byte	0x04, 0x36
        /*00da*/ 	.short	(.L_8369 - .L_8368)
.L_8368:
        /*00dc*/ 	.word	0x00000008
.L_8369:


//--------------------- .nv.info.uncontiguous_cumulate_all_u16 --------------------------
	.section	.nv.info.uncontiguous_cumulate_all_u16,"",@"SHT_CUDA_INFO"
	.sectionflags	@""
	.align	4


	//----- nvinfo : EIATTR_CUDA_API_VERSION
	.align		4
        /*0000*/ 	.byte	0x04, 0x37
        /*0002*/ 	.short	(.L_8371 - .L_8370)
.L_8370:
        /*0004*/ 	.word	0x00000082


	//----- nvinfo : EIATTR_KPARAM_INFO
	.align		4
.L_8371:
        /*0008*/ 	.byte	0x04, 0x17
        /*000a*/ 	.short	(.L_8373 - .L_8372)
.L_8372:
        /*000c*/ 	.word	0x00000000
        /*0010*/ 	.short	0x0005
        /*0012*/ 	.short	0x0028
        /*0014*/ 	.byte	0x00, 0xf0, 0x21, 0x00


	//----- nvinfo : EIATTR_KPARAM_INFO
	.align		4
.L_8373:
        /*0018*/ 	.byte	0x04, 0x17
        /*001a*/ 	.short	(.L_8375 - .L_8374)
.L_8374:
        /*001c*/ 	.word	0x00000000
        /*0020*/ 	.short	0x0004
        /*0022*/ 	.short	0x0020
        /*0024*/ 	.byte	0x00, 0xf0, 0x21, 0x00


	//----- nvinfo : EIATTR_KPARAM_INFO
	.align		4
.L_8375:
        /*0028*/ 	.byte	0x04, 0x17
        /*002a*/ 	.short	(.L_8377 - .L_8376)
.L_8376:
        /*002c*/ 	.word	0x00000000
        /*0030*/ 	.short	0x0003
        /*0032*/ 	.short	0x0018
        /*0034*/ 	.byte	0x00, 0xf5, 0x21, 0x00


	//----- nvinfo : EIATTR_KPARAM_INFO
	.align		4
.L_8377:
        /*0038*/ 	.byte	0x04, 0x17
        /*003a*/ 	.short	(.L_8379 - .L_8378)
.L_8378:
        /*003c*/ 	.word	0x00000000
        /*0040*/ 	.short	0x0002
        /*0042*/ 	.short	0x0010
        /*0044*/ 	.byte	0x00, 0xf5, 0x21, 0x00


	//----- nvinfo : EIATTR_KPARAM_INFO
	.align		4
.L_8379:
        /*0048*/ 	.byte	0x04, 0x17
        /*004a*/ 	.short	(.L_8381 - .L_8380)
.L_8380:
        /*004c*/ 	.word	0x00000000
        /*0050*/ 	.short	0x0001
        /*0052*/ 	.short	0x0008
        /*0054*/ 	.byte	0x00, 0xf5, 0x21, 0x00


	//----- nvinfo : EIATTR_KPARAM_INFO
	.align		4
.L_8381:
        /*0058*/ 	.byte	0x04, 0x17
        /*005a*/ 	.short	(.L_8383 - .L_8382)
.L_8382:
        /*005c*/ 	.word	0x00000000
        /*0060*/ 	.short	0x0000
        /*0062*/ 	.short	0x0000
        /*0064*/ 	.byte	0x00, 0xf5, 0x21, 0x00


	//----- nvinfo : EIATTR_SPARSE_MMA_MASK
	.align		4
.L_8383:
        /*0068*/ 	.byte	0x03, 0x50
        /*006a*/ 	.short	0x0000


	//----- nvinfo : EIATTR_MAXREG_COUNT
	.align		4
        /*006c*/ 	.byte	0x03, 0x1b
        /*006e*/ 	.short	0x00ff


	//----- nvinfo : EIATTR_NUM_BARRIERS
	.align		4
        /*0070*/ 	.byte	0x02, 0x4c
        /*0072*/ 	.byte	0x01
	.zero		1


	//----- nvinfo : EIATTR_MERCURY_ISA_VERSION
	.align		4
        /*0074*/ 	.byte	0x03, 0x5f
        /*0076*/ 	.short	0x0101


	//----- nvinfo : EIATTR_VRC_CTA_INIT_COUNT
	.align		4
        /*0078*/ 	.byte	0x02, 0x4a
	.zero		1
	.zero		1


	//----- nvinfo : EIATTR_EXIT_INSTR_OFFSETS
	.align		4
        /*007c*/ 	.byte	0x04, 0x1c
        /*007e*/ 	.short	(.L_8385 - .L_8384)


	//   ....[0]....
.L_8384:
        /*0080*/ 	.word	0x000067d0


	//   ....[1]....
        /*0084*/ 	.word	0x00006a30


	//   ....[2]....
        /*0088*/ 	.word	0x00006ae0


	//----- nvinfo : EIATTR_CRS_STACK_SIZE
	.align		4
.L_8385:
        /*008c*/ 	.byte	0x04, 0x1e
        /*008e*/ 	.short	(.L_8387 - .L_8386)
.L_8386:
        /*0090*/ 	.word	0x00000000


	//----- nvinfo : EIATTR_CBANK_PARAM_SIZE
	.align		4
.L_8387:
        /*0094*/ 	.byte	0x03, 0x19
        /*0096*/ 	.short	0x0030


	//----- nvinfo : EIATTR_PARAM_CBANK
	.align		4
        /*0098*/ 	.byte	0x04, 0x0a
        /*009a*/ 	.short	(.L_8389 - .L_8388)
	.align		4
.L_8388:
        /*009c*/ 	.word	index@(.nv.constant0.uncontiguous_cumulate_all_u16)
        /*00a0*/ 	.short	0x0380
        /*00a2*/ 	.short	0x0030


	//----- nvinfo : EIATTR_SW_WAR
	.align		4
.L_8389:
        /*00a4*/ 	.byte	0x04, 0x36
        /*00a6*/ 	.short	(.L_8391 - .L_8390)
.L_8390:
        /*00a8*/ 	.word	0x00000008
.L_8391:


//--------------------- .nv.info.uncontiguous_all_u16 --------------------------
	.section	.nv.info.uncontiguous_all_u16,"",@"SHT_CUDA_INFO"
	.sectionflags	@""
	.align	4


	//----- nvinfo : EIATTR_CUDA_API_VERSION
	.align		4
        /*0000*/ 	.byte	0x04, 0x37
        /*0002*/ 	.short	(.L_8393 - .L_8392)
.L_8392:
        /*0004*/ 	.word	0x00000082


	//----- nvinfo : EIATTR_KPARAM_INFO
	.align		4
.L_8393:
        /*0008*/ 	.byte	0x04, 0x17
        /*000a*/ 	.short	(.L_8395 - .L_8394)
.L_8394:
        /*000c*/ 	.word	0x00000000
        /*0010*/ 	.short	0x0005
        /*0012*/ 	.short	0x0028
        /*0014*/ 	.byte	0x00, 0xf0, 0x21, 0x00


	//----- nvinfo : EIATTR_KPARAM_INFO
	.align		4
.L_8395:
        /*0018*/ 	.byte	0x04, 0x17
        /*001a*/ 	.short	(.L_8397 - .L_8396)
.L_8396:
        /*001c*/ 	.word	0x00000000
        /*0020*/ 	.short	0x0004
        /*0022*/ 	.short	0x0020
        /*0024*/ 	.byte	0x00, 0xf0, 0x21, 0x00


	//----- nvinfo : EIATTR_KPARAM_INFO
	.align		4
.L_8397:
        /*0028*/ 	.byte	0x04, 0x17
        /*002a*/ 	.short	(.L_8399 - .L_8398)
.L_8398:
        /*002c*/ 	.word	0x00000000
        /*0030*/ 	.short	0x0003
        /*0032*/ 	.short	0x0018
        /*0034*/ 	.byte	0x00, 0xf5, 0x21, 0x00


	//----- nvinfo : EIATTR_KPARAM_INFO
	.align		4
.L_8399:
        /*0038*/ 	.byte	0x04, 0x17
        /*003a*/ 	.short	(.L_8401 - .L_8400)
.L_8400:
        /*003c*/ 	.word	0x00000000
        /*0040*/ 	.short	0x0002
        /*0042*/ 	.short	0x0010
        /*0044*/ 	.byte	0x00, 0xf5, 0x21, 0x00


	//----- nvinfo : EIATTR_KPARAM_INFO
	.align		4
.L_8401:
        /*0048*/ 	.byte	0x04, 0x17
        /*004a*/ 	.short	(.L_8403 - .L_8402)
.L_8402:
        /*004c*/ 	.word	0x00000000
        /*0050*/ 	.short	0x0001
        /*0052*/ 	.short	0x0008
        /*0054*/ 	.byte	0x00, 0xf5, 0x21, 0x00


	//----- nvinfo : EIATTR_KPARAM_INFO
	.align		4
.L_8403:
        /*0058*/ 	.byte	0x04, 0x17
        /*005a*/ 	.short	(.L_8405 - .L_8404)
.L_8404:
        /*005c*/ 	.word	0x00000000
        /*0060*/ 	.short	0x0000
        /*0062*/ 	.short	0x0000
        /*0064*/ 	.byte	0x00, 0xf5, 0x21, 0x00


	//----- nvinfo : EIATTR_SPARSE_MMA_MASK
	.align		4
.L_8405:
        /*0068*/ 	.byte	0x03, 0x50
        /*006a*/ 	.short	0x0000


	//----- nvinfo : EIATTR_MAXREG_COUNT
	.align		4
        /*006c*/ 	.byte	0x03, 0x1b
        /*006e*/ 	.short	0x00ff


	//----- nvinfo : EIATTR_NUM_BARRIERS
	.align		4
        /*0070*/ 	.byte	0x02, 0x4c
        /*0072*/ 	.byte	0x01
	.zero		1


	//----- nvinfo : EIATTR_MERCURY_ISA_VERSION
	.align		4
        /*0074*/ 	.byte	0x03, 0x5f
        /*0076*/ 	.short	0x0101


	//----- nvinfo : EIATTR_VRC_CTA_INIT_COUNT
	.align		4
        /*0078*/ 	.byte	0x02, 0x4a
	.zero		1
	.zero		1


	//----- nvinfo : EIATTR_EXIT_INSTR_OFFSETS
	.align		4
        /*007c*/ 	.byte	0x04, 0x1c
        /*007e*/ 	.short	(.L_8407 - .L_8406)


	//   ....[0]....
.L_8406:
        /*0080*/ 	.word	0x000067f0


	//   ....[1]....
        /*0084*/ 	.word	0x00006a50


	//   ....[2]....
        /*0088*/ 	.word	0x00006b00


	//----- nvinfo : EIATTR_CRS_STACK_SIZE
	.align		4
.L_8407:
        /*008c*/ 	.byte	0x04, 0x1e
        /*008e*/ 	.short	(.L_8409 - .L_8408)
.L_8408:
        /*0090*/ 	.word	0x00000000


	//----- nvinfo : EIATTR_CBANK_PARAM_SIZE
	.align		4
.L_8409:
        /*0094*/ 	.byte	0x03, 0x19
        /*0096*/ 	.short	0x0030


	//----- nvinfo : EIATTR_PARAM_CBANK
	.align		4
        /*0098*/ 	.byte	0x04, 0x0a
        /*009a*/ 	.short	(.L_8411 - .L_8410)
	.align		4
.L_8410:
        /*009c*/ 	.word	index@(.nv.constant0.uncontiguous_all_u16)
        /*00a0*/ 	.short	0x0380
        /*00a2*/ 	.short	0x0030


	//----- nvinfo : EIATTR_SW_WAR
	.align		4
.L_8411:
        /*00a4*/ 	.byte	0x04, 0x36
        /*00a6*/ 	.short	(.L_8413 - .L_8412)
.L_8412:
        /*00a8*/ 	.word	0x00000008
.L_8413:


//--------------------- .nv.info.contiguous_cumulate_all_u16 --------------------------
	.section	.nv.info.contiguous_cumulate_all_u16,"",@"SHT_CUDA_INFO"
	.sectionflags	@""
	.align	4


	//----- nvinfo : EIATTR_CUDA_API_VERSION
	.align		4
        /*0000*/ 	.byte	0x04, 0x37
        /*0002*/ 	.short	(.L_8415 - .L_8414)
.L_8414:
        /*0004*/ 	.word	0x00000082


	//----- nvinfo : EIATTR_KPARAM_INFO
	.align		4
.L_8415:
        /*0008*/ 	.byte	0x04, 0x17
        /*000a*/ 	.short	(.L_8417 - .L_8416)
.L_8416:
        /*000c*/ 	.word	0x00000000
        /*0010*/ 	.short	0x0002
        /*0012*/ 	.short	0x0010
        /*0014*/ 	.byte	0x00, 0xf0, 0x21, 0x00


	//----- nvinfo : EIATTR_KPARAM_INFO
	.align		4
.L_8417:
        /*0018*/ 	.byte	0x04, 0x17
        /*001a*/ 	.short	(.L_8419 - .L_8418)
.L_8418:
        /*001c*/ 	.word	0x00000000
        /*0020*/ 	.short	0x0001
        /*0022*/ 	.short	0x0008
        /*0024*/ 	.byte	0x00, 0xf5, 0x21, 0x00


	//----- nvinfo : EIATTR_KPARAM_INFO
	.align		4
.L_8419:
        /*0028*/ 	.byte	0x04, 0x17
        /*002a*/ 	.short	(.L_8421 - .L_8420)
.L_8420:
        /*002c*/ 	.word	0x00000000
        /*0030*/ 	.short	0x0000
        /*0032*/ 	.short	0x0000
        /*0034*/ 	.byte	0x00, 0xf5, 0x21, 0x00


	//----- nvinfo : EIATTR_SPARSE_MMA_MASK
	.align		4
.L_8421:
        /*0038*/ 	.byte	0x03, 0x50
        /*003a*/ 	.short	0x0000


	//----- nvinfo : EIATTR_MAXREG_COUNT
	.align		4
        /*003c*/ 	.byte	0x03, 0x1b
        /*003e*/ 	.short	0x00ff


	//----- nvinfo : EIATTR_NUM_BARRIERS
	.align		4
        /*0040*/ 	.byte	0x02, 0x4c
        /*0042*/ 	.byte	0x01
	.zero		1


	//----- nvinfo : EIATTR_MERCURY_ISA_VERSION
	.align		4
        /*0044*/ 	.byte	0x03, 0x5f
        /*0046*/ 	.short	0x0101


	//----- nvinfo : EIATTR_VRC_CTA_INIT_COUNT
	.align		4
        /*0048*/ 	.byte	0x02, 0x4a
	.zero		1
	.zero		1


	//----- nvinfo : EIATTR_EXIT_INSTR_OFFSETS
	.align		4
        /*004c*/ 	.byte	0x04, 0x1c
        /*004e*/ 	.short	(.L_8423 - .L_8422)


	//   ....[0]....
.L_8422:
        /*0050*/ 	.word	0x00000400


	//   ....[1]....
        /*0054*/ 	.word	0x00000660


	//   ....[2]....
        /*0058*/ 	.word	0x00000710


	//----- nvinfo : EIATTR_CRS_STACK_SIZE
	.align		4
.L_8423:
        /*005c*/ 	.byte	0x04, 0x1e
        /*005e*/ 	.short	(.L_8425 - .L_8424)
.L_8424:
        /*0060*/ 	.word	0x00000000


	//----- nvinfo : EIATTR_CBANK_PARAM_SIZE
	.align		4
.L_8425:
        /*0064*/ 	.byte	0x03, 0x19
        /*0066*/ 	.short	0x0018


	//----- nvinfo : EIATTR_PARAM_CBANK
	.align		4
        /*0068*/ 	.byte	0x04, 0x0a
        /*006a*/ 	.short	(.L_8427 - .L_8426)
	.align		4
.L_8426:
        /*006c*/ 	.word	index@(.nv.constant0.contiguous_cumulate_all_u16)
        /*0070*/ 	.short	0x0380
        /*0072*/ 	.short	0x0018


	//----- nvinfo : EIATTR_SW_WAR
	.align		4
.L_8427:
        /*0074*/ 	.byte	0x04, 0x36
        /*0076*/ 	.short	(.L_8429 - .L_8428)
.L_8428:
        /*0078*/ 	.word	0x00000008
.L_8429:


//--------------------- .nv.info.contiguous_all_u16 --------------------------
	.section	.nv.info.contiguous_all_u16,"",@"SHT_CUDA_INFO"
	.sectionflags	@""
	.align	4


	//----- nvinfo : EIATTR_CUDA_API_VERSION
	.align		4
        /*0000*/ 	.byte	0x04, 0x37
        /*0002*/ 	.short	(.L_8431 - .L_8430)
.L_8430:
        /*0004*/ 	.word	0x00000082


	//----- nvinfo : EIATTR_KPARAM_INFO
	.align		4
.L_8431:
        /*0008*/ 	.byte	0x04, 0x17
        /*000a*/ 	.short	(.L_8433 - .L_8432)
.L_8432:
        /*000c*/ 	.word	0x00000000
        /*0010*/ 	.short	0x0002
        /*0012*/ 	.short	0x0010
        /*0014*/ 	.byte	0x00, 0xf0, 0x21, 0x00


	//----- nvinfo : EIATTR_KPARAM_INFO
	.align		4
.L_8433:
        /*0018*/ 	.byte	0x04, 0x17
        /*001a*/ 	.short	(.L_8435 - .L_8434)
.L_8434:
        /*001c*/ 	.word	0x00000000
        /*0020*/ 	.short	0x0001
        /*0022*/ 	.short	0x0008
        /*0024*/ 	.byte	0x00, 0xf5, 0x21, 0x00


	//----- nvinfo : EIATTR_KPARAM_INFO
	.align		4
.L_8435:
        /*0028*/ 	.byte	0x04, 0x17
        /*002a*/ 	.short	(.L_8437 - .L_8436)
.L_8436:
        /*002c*/ 	.word	0x00000000
        /*0030*/ 	.short	0x0000
        /*0032*/ 	.short	0x0000
        /*0034*/ 	.byte	0x00, 0xf5, 0x21, 0x00


	//----- nvinfo : EIATTR_SPARSE_MMA_MASK
	.align		4
.L_8437:
        /*0038*/ 	.byte	0x03, 0x50
        /*003a*/ 	.short	0x0000


	//----- nvinfo : EIATTR_MAXREG_COUNT
	.align		4
        /*003c*/ 	.byte	0x03, 0x1b
        /*003e*/ 	.short	0x00ff


	//----- nvinfo : EIATTR_NUM_BARRIERS
	.align		4
        /*0040*/ 	.byte	0x02, 0x4c
        /*0042*/ 	.byte	0x01
	.zero		1


	//----- nvinfo : EIATTR_MERCURY_ISA_VERSION
	.align		4
        /*0044*/ 	.byte	0x03, 0x5f
        /*0046*/ 	.short	0x0101


	//----- nvinfo : EIATTR_VRC_CTA_INIT_COUNT
	.align		4
        /*0048*/ 	.byte	0x02, 0x4a
	.zero		1
	.zero		1


	//----- nvinfo : EIATTR_EXIT_INSTR_OFFSETS
	.align		4
        /*004c*/ 	.byte	0x04, 0x1c
        /*004e*/ 	.short	(.L_8439 - .L_8438)


	//   ....[0]....
.L_8438:
        /*0050*/ 	.word	0x00000420


	//   ....[1]....
        /*0054*/ 	.word	0x00000680


	//   ....[2]....
        /*0058*/ 	.word	0x00000730


	//----- nvinfo : EIATTR_CRS_STACK_SIZE
	.align		4
.L_8439:
        /*005c*/ 	.byte	0x04, 0x1e
        /*005e*/ 	.short	(.L_8441 - .L_8440)
.L_8440:
        /*0060*/ 	.word	0x00000000


	//----- nvinfo : EIATTR_CBANK_PARAM_SIZE
	.align		4
.L_8441:
        /*0064*/ 	.byte	0x03, 0x19
        /*0066*/ 	.short	0x0018


	//----- nvinfo : EIATTR_PARAM_CBANK
	.align		4
        /*0068*/ 	.byte	0x04, 0x0a
        /*006a*/ 	.short	(.L_8443 - .L_8442)
	.align		4
.L_8442:
        /*006c*/ 	.word	index@(.nv.constant0.contiguous_all_u16)
        /*0070*/ 	.short	0x0380
        /*0072*/ 	.short	0x0018


	//----- nvinfo : EIATTR_SW_WAR
	.align		4
.L_8443:
        /*0074*/ 	.byte	0x04, 0x36
        /*0076*/ 	.short	(.L_8445 - .L_8444)
.L_8444:
        /*0078*/ 	.word	0x00000008
.L_8445:


//--------------------- .nv.info.contiguous_all33_u8 --------------------------
	.section	.nv.info.contiguous_all33_u8,"",@"SHT_CUDA_INFO"
	.sectionflags	@""
	.align	4


	//----- nvinfo : EIATTR_CUDA_API_VERSION
	.align		4
        /*0000*/ 	.byte	0x04, 0x37
        /*0002*/ 	.short	(.L_8447 - .L_8446)
.L_8446:
        /*0004*/ 	.word	0x00000082


	//----- nvinfo : EIATTR_KPARAM_INFO
	.align		4
.L_8447:
        /*0008*/ 	.byte	0x04, 0x17
        /*000a*/ 	.short	(.L_8449 - .L_8448)
.L_8448:
        /*000c*/ 	.word	0x00000000
        /*0010*/ 	.short	0x0004
        /*0012*/ 	.short	0x0020
        /*0014*/ 	.byte	0x00, 0xf0, 0x21, 0x00


	//----- nvinfo : EIATTR_KPARAM_INFO
	.align		4
.L_8449:
        /*0018*/ 	.byte	0x04, 0x17
        /*001a*/ 	.short	(.L_8451 - .L_8450)
.L_8450:
        /*001c*/ 	.word	0x00000000
        /*0020*/ 	.short	0x0003
        /*0022*/ 	.short	0x0018
        /*0024*/ 	.byte	0x00, 0xf0, 0x21, 0x00


	//----- nvinfo : EIATTR_KPARAM_INFO
	.align		4
.L_8451:
        /*0028*/ 	.byte	0x04, 0x17
        /*002a*/ 	.short	(.L_8453 - .L_8452)
.L_8452:
        /*002c*/ 	.word	0x00000000
        /*0030*/ 	.short	0x0002
        /*0032*/ 	.short	0x0010
        /*0034*/ 	.byte	0x00, 0xf0, 0x21, 0x00


	//----- nvinfo : EIATTR_KPARAM_INFO
	.align		4
.L_8453:
        /*0038*/ 	.byte	0x04, 0x17
        /*003a*/ 	.short	(.L_8455 - .L_8454)
.L_8454:
        /*003c*/ 	.word	0x00000000
        /*0040*/ 	.short	0x0001
        /*0042*/ 	.short	0x0008
        /*0044*/ 	.byte	0x00, 0xf5, 0x21, 0x00


	//----- nvinfo : EIATTR_KPARAM_INFO
	.align		4
.L_8455:
        /*0048*/ 	.byte	0x04, 0x17
        /*004a*/ 	.short	(.L_8457 - .L_8456)
.L_8456:
        /*004c*/ 	.word	0x00000000
        /*0050*/ 	.short	0x0000
        /*0052*/ 	.short	0x0000
        /*0054*/ 	.byte	0x00, 0xf5, 0x21, 0x00


	//----- nvinfo : EIATTR_SPARSE_MMA_MASK
	.align		4
.L_8457:
        /*0058*/ 	.byte	0x03, 0x50
        /*005a*/ 	.short	0x0000


	//----- nvinfo : EIATTR_MAXREG_COUNT
	.align		4
        /*005c*/ 	.byte	0x03, 0x1b
        /*005e*/ 	.short	0x00ff


	//----- nvinfo : EIATTR_NUM_BARRIERS
	.align		4
        /*0060*/ 	.byte	0x02, 0x4c
        /*0062*/ 	.byte	0x01
	.zero		1


	//----- nvinfo : EIATTR_MERCURY_ISA_VERSION
	.align		4
        /*0064*/ 	.byte	0x03, 0x5f
        /*0066*/ 	.short	0x0101


	//----- nvinfo : EIATTR_VRC_CTA_INIT_COUNT
	.align		4
        /*0068*/ 	.byte	0x02, 0x4a
	.zero		1
	.zero		1


	//----- nvinfo : EIATTR_EXIT_INSTR_OFFSETS
	.align		4
        /*006c*/ 	.byte	0x04, 0x1c
        /*006e*/ 	.short	(.L_8459 - .L_8458)


	//   ....[0]....
.L_8458:
        /*0070*/ 	.word	0x00000150


	//   ....[1]....
        /*0074*/ 	.word	0x000001f0


	//   ....[2]....
        /*0078*/ 	.word	0x00000960


	//----- nvinfo : EIATTR_CRS_STACK_SIZE
	.align		4
.L_8459:
        /*007c*/ 	.byte	0x04, 0x1e
        /*007e*/ 	.short	(.L_8461 - .L_8460)
.L_8460:
        /*0080*/ 	.word	0x00000000


	//----- nvinfo : EIATTR_CBANK_PARAM_SIZE
	.align		4
.L_8461:
        /*0084*/ 	.byte	0x03, 0x19
        /*0086*/ 	.short	0x0028


	//----- nvinfo : EIATTR_PARAM_CBANK
	.align		4
        /*0088*/ 	.byte	0x04, 0x0a
        /*008a*/ 	.short	(.L_8463 - .L_8462)
	.align		4
.L_8462:
        /*008c*/ 	.word	index@(.nv.constant0.contiguous_all33_u8)
        /*0090*/ 	.short	0x0380
        /*0092*/ 	.short	0x0028


	//----- nvinfo : EIATTR_SW_WAR
	.align		4
.L_8463:
        /*0094*/ 	.byte	0x04, 0x36
        /*0096*/ 	.short	(.L_8465 - .L_8464)
.L_8464:
        /*0098*/ 	.word	0x00000008
.L_8465:


//--------------------- .nv.info.contiguous_all3_u8 --------------------------
	.section	.nv.info.contiguous_all3_u8,"",@"SHT_CUDA_INFO"
	.sectionflags	@""
	.align	4


	//----- nvinfo : EIATTR_CUDA_API_VERSION
	.align		4
        /*0000*/ 	.byte	0x04, 0x37
        /*0002*/ 	.short	(.L_8467 - .L_8466)
.L_8466:
        /*0004*/ 	.word	0x00000082


	//----- nvinfo : EIATTR_KPARAM_INFO
	.align		4
.L_8467:
        /*0008*/ 	.byte	0x04, 0x17
        /*000a*/ 	.short	(.L_8469 - .L_8468)
.L_8468:
        /*000c*/ 	.word	0x00000000
        /*0010*/ 	.short	0x0006
        /*0012*/ 	.short	0x0030
        /*0014*/ 	.byte	0x00, 0xf0, 0x21, 0x00


	//----- nvinfo : EIATTR_KPARAM_INFO
	.align		4
.L_8469:
        /*0018*/ 	.byte	0x04, 0x17
        /*001a*/ 	.short	(.L_8471 - .L_8470)
.L_8470:
        /*001c*/ 	.word	0x00000000
        /*0020*/ 	.short	0x0005
        /*0022*/ 	.short	0x0028
        /*0024*/ 	.byte	0x00, 0xf0, 0x21, 0x00


	//----- nvinfo : EIATTR_KPARAM_INFO
	.align		4
.L_8471:
        /*0028*/ 	.byte	0x04, 0x17
        /*002a*/ 	.short	(.L_8473 - .L_8472)
.L_8472:
        /*002c*/ 	.word	0x00000000
        /*0030*/ 	.short	0x0004
        /*0032*/ 	.short	0x0020
        /*0034*/ 	.byte	0x00, 0xf0, 0x21, 0x00


	//----- nvinfo : EIATTR_KPARAM_INFO
	.align		4
.L_8473:
        /*0038*/ 	.byte	0x04, 0x17
        /*003a*/ 	.short	(.L_8475 - .L_8474)
.L_8474:
        /*003c*/ 	.word	0x00000000
        /*0040*/ 	.short	0x0003
        /*0042*/ 	.short	0x0018
        /*0044*/ 	.byte	0x00, 0xf5, 0x21, 0x00


	//----- nvinfo : EIATTR_KPARAM_INFO
	.align		4
.L_8475:
        /*0048*/ 	.byte	0x04, 0x17
        /*004a*/ 	.short	(.L_8477 - .L_8476)
.L_8476:
        /*004c*/ 	.word	0x00000000
        /*0050*/ 	.short	0x0002
        /*0052*/ 	.short	0x0010
        /*0054*/ 	.byte	0x00, 0xf5, 0x21, 0x00


	//----- nvinfo : EIATTR_KPARAM_INFO
	.align		4
.L_8477:
        /*0058*/ 	.byte	0x04, 0x17
        /*005a*/ 	.short	(.L_8479 - .L_8478)
.L_8478:
        /*005c*/ 	.word	0x00000000
        /*0060*/ 	.short	0x0001
        /*0062*/ 	.short	0x0008
        /*0064*/ 	.byte	0x00, 0xf5, 0x21, 0x00


	//----- nvinfo : EIATTR_KPARAM_INFO
	.align		4
.L_8479:
        /*0068*/ 	.byte	0x04, 0x17
        /*006a*/ 	.short	(.L_8481 - .L_8480)
.L_8480:
        /*006c*/ 	.word	0x00000000
        /*0070*/ 	.short	0x0000
        /*0072*/ 	.short	0x0000
        /*0074*/ 	.byte	0x00, 0xf5, 0x21, 0x00


	//----- nvinfo : EIATTR_SPARSE_MMA_MASK
	.align		4
.L_8481:
        /*0078*/ 	.byte	0x03, 0x50
        /*007a*/ 	.short	0x0000


	//----- nvinfo : EIATTR_MAXREG_COUNT
	.align		4
        /*007c*/ 	.byte	0x03, 0x1b
        /*007e*/ 	.short	0x00ff


	//----- nvinfo : EIATTR_NUM_BARRIERS
	.align		4
        /*0080*/ 	.byte	0x02, 0x4c
        /*0082*/ 	.byte	0x01
	.zero		1


	//----- nvinfo : EIATTR_MERCURY_ISA_VERSION
	.align		4
        /*0084*/ 	.byte	0x03, 0x5f
        /*0086*/ 	.short	0x0101


	//----- nvinfo : EIATTR_VRC_CTA_INIT_COUNT
	.align		4
        /*0088*/ 	.byte	0x02, 0x4a
	.zero		1
	.zero		1


	//----- nvinfo : EIATTR_EXIT_INSTR_OFFSETS
	.align		4
        /*008c*/ 	.byte	0x04, 0x1c
        /*008e*/ 	.short	(.L_8483 - .L_8482)


	//   ....[0]....
.L_8482:
        /*0090*/ 	.word	0x00000150


	//   ....[1]....
        /*0094*/ 	.word	0x00003130


	//   ....[2]....
        /*0098*/ 	.word	0x00003910


	//----- nvinfo : EIATTR_CRS_STACK_SIZE
	.align		4
.L_8483:
        /*009c*/ 	.byte	0x04, 0x1e
        /*009e*/ 	.short	(.L_8485 - .L_8484)
.L_8484:
        /*00a0*/ 	.word	0x00000000


	//----- nvinfo : EIATTR_CBANK_PARAM_SIZE
	.align		4
.L_8485:
        /*00a4*/ 	.byte	0x03, 0x19
        /*00a6*/ 	.short	0x0038


	//----- nvinfo : EIATTR_PARAM_CBANK
	.align		4
        /*00a8*/ 	.byte	0x04, 0x0a
        /*00aa*/ 	.short	(.L_8487 - .L_8486)
	.align		4
.L_8486:
        /*00ac*/ 	.word	index@(.nv.constant0.contiguous_all3_u8)
        /*00b0*/ 	.short	0x0380
        /*00b2*/ 	.short	0x0038


	//----- nvinfo : EIATTR_SW_WAR
	.align		4
.L_8487:
        /*00b4*/ 	.byte	0x04, 0x36
        /*00b6*/ 	.short	(.L_8489 - .L_8488)
.L_8488:
        /*00b8*/ 	.word	0x00000008
.L_8489:


//--------------------- .nv.info.contiguous_all22_u8 --------------------------
	.section	.nv.info.contiguous_all22_u8,"",@"SHT_CUDA_INFO"
	.sectionflags	@""
	.align	4


	//----- nvinfo : EIATTR_CUDA_API_VERSION
	.align		4
        /*0000*/ 	.byte	0x04, 0x37
        /*0002*/ 	.short	(.L_8491 - .L_8490)
.L_8490:
        /*0004*/ 	.word	0x00000082


	//----- nvinfo : EIATTR_KPARAM_INFO
	.align		4
.L_8491:
        /*0008*/ 	.byte	0x04, 0x17
        /*000a*/ 	.short	(.L_8493 - .L_8492)
.L_8492:
        /*000c*/ 	.word	0x00000000
        /*0010*/ 	.short	0x0005
        /*0012*/ 	.short	0x0028
        /*0014*/ 	.byte	0x00, 0xf0, 0x21, 0x00


	//----- nvinfo : EIATTR_KPARAM_INFO
	.align		4
.L_8493:
        /*0018*/ 	.byte	0x04, 0x17
        /*001a*/ 	.short	(.L_8495 - .L_8494)
.L_8494:
        /*001c*/ 	.word	0x00000000
        /*0020*/ 	.short	0x0004
        /*0022*/ 	.short	0x0020
        /*0024*/ 	.byte	0x00, 0xf0, 0x21, 0x00


	//----- nvinfo : EIATTR_KPARAM_INFO
	.align		4
.L_8495:
        /*0028*/ 	.byte	0x04, 0x17
        /*002a*/ 	.short	(.L_8497 - .L_8496)
.L_8496:
        /*002c*/ 	.word	0x00000000
        /*0030*/ 	.short	0x0003
        /*0032*/ 	.short	0x0018
        /*0034*/ 	.byte	0x00, 0xf0, 0x21, 0x00


	//----- nvinfo : EIATTR_KPARAM_INFO
	.align		4
.L_8497:
        /*0038*/ 	.byte	0x04, 0x17
        /*003a*/ 	.short	(.L_8499 - .L_8498)
.L_8498:
        /*003c*/ 	.word	0x00000000
        /*0040*/ 	.short	0x0002
        /*0042*/ 	.short	0x0010
        /*0044*/ 	.byte	0x00, 0xf0, 0x21, 0x00


	//----- nvinfo : EIATTR_KPARAM_INFO
	.align		4
.L_8499:
        /*0048*/ 	.byte	0x04, 0x17
        /*004a*/ 	.short	(.L_8501 - .L_8500)
.L_8500:
        /*004c*/ 	.word	0x00000000
        /*0050*/ 	.short	0x0001
        /*0052*/ 	.short	0x0008
        /*0054*/ 	.byte	0x00, 0xf5, 0x21, 0x00


	//----- nvinfo : EIATTR_KPARAM_INFO
	.align		4
.L_8501:
        /*0058*/ 	.byte	0x04, 0x17
        /*005a*/ 	.short	(.L_8503 - .L_8502)
.L_8502:
        /*005c*/ 	.word	0x00000000
        /*0060*/ 	.short	0x0000
        /*0062*/ 	.short	0x0000
        /*0064*/ 	.byte	0x00, 0xf5, 0x21, 0x00


	//----- nvinfo : EIATTR_SPARSE_MMA_MASK
	.align		4
.L_8503:
        /*0068*/ 	.byte	0x03, 0x50
        /*006a*/ 	.short	0x0000


	//----- nvinfo : EIATTR_MAXREG_COUNT
	.align		4
        /*006c*/ 	.byte	0x03, 0x1b
        /*006e*/ 	.short	0x00ff


	//----- nvinfo : EIATTR_NUM_BARRIERS
	.align		4
        /*0070*/ 	.byte	0x02, 0x4c
        /*0072*/ 	.byte	0x01
	.zero		1


	//----- nvinfo : EIATTR_MERCURY_ISA_VERSION
	.align		4
        /*0074*/ 	.byte	0x03, 0x5f
        /*0076*/ 	.short	0x0101


	//----- nvinfo : EIATTR_VRC_CTA_INIT_COUNT
	.align		4
        /*0078*/ 	.byte	0x02, 0x4a
	.zero		1
	.zero		1


	//----- nvinfo : EIATTR_EXIT_INSTR_OFFSETS
	.align		4
        /*007c*/ 	.byte	0x04, 0x1c
        /*007e*/ 	.short	(.L_8505 - .L_8504)


	//   ....[0]....
.L_8504:
        /*0080*/ 	.word	0x00000110


	//   ....[1]....
        /*0084*/ 	.word	0x00000530


	//   ....[2]....
        /*0088*/ 	.word	0x00000790


	//   ....[3]....
        /*008c*/ 	.word	0x000008a0


	//----- nvinfo : EIATTR_CRS_STACK_SIZE
	.align		4
.L_8505:
        /*0090*/ 	.byte	0x04, 0x1e
        /*0092*/ 	.short	(.L_8507 - .L_8506)
.L_8506:
        /*0094*/ 	.word	0x00000000


	//----- nvinfo : EIATTR_CBANK_PARAM_SIZE
	.align		4
.L_8507:
        /*0098*/ 	.byte	0x03, 0x19
        /*009a*/ 	.short	0x0030


	//----- nvinfo : EIATTR_PARAM_CBANK
	.align		4
        /*009c*/ 	.byte	0x04, 0x0a
        /*009e*/ 	.short	(.L_8509 - .L_8508)
	.align		4
.L_8508:
        /*00a0*/ 	.word	index@(.nv.constant0.contiguous_all22_u8)
        /*00a4*/ 	.short	0x0380
        /*00a6*/ 	.short	0x0030


	//----- nvinfo : EIATTR_SW_WAR
	.align		4
.L_8509:
        /*00a8*/ 	.byte	0x04, 0x36
        /*00aa*/ 	.short	(.L_8511 - .L_8510)
.L_8510:
        /*00ac*/ 	.word	0x00000008
.L_8511:


//--------------------- .nv.info.contiguous_all2_u8 --------------------------
	.section	.nv.info.contiguous_all2_u8,"",@"SHT_CUDA_INFO"
	.sectionflags	@""
	.align	4


	//----- nvinfo : EIATTR_CUDA_API_VERSION
	.align		4
        /*0000*/ 	.byte	0x04, 0x37
        /*0002*/ 	.short	(.L_8513 - .L_8512)
.L_8512:
        /*0004*/ 	.word	0x00000082


	//----- nvinfo : EIATTR_KPARAM_INFO
	.align		4
.L_8513:
        /*0008*/ 	.byte	0x04, 0x17
        /*000a*/ 	.short	(.L_8515 - .L_8514)
.L_8514:
        /*000c*/ 	.word	0x00000000
        /*0010*/ 	.short	0x0008
        /*0012*/ 	.short	0x0040
        /*0014*/ 	.byte	0x00, 0xf0, 0x21, 0x00


	//----- nvinfo : EIATTR_KPARAM_INFO
	.align		4
.L_8515:
        /*0018*/ 	.byte	0x04, 0x17
        /*001a*/ 	.short	(.L_8517 - .L_8516)
.L_8516:
        /*001c*/ 	.word	0x00000000
        /*0020*/ 	.short	0x0007
        /*0022*/ 	.short	0x0038
        /*0024*/ 	.byte	0x00, 0xf0, 0x21, 0x00


	//----- nvinfo : EIATTR_KPARAM_INFO
	.align		4
.L_8517:
        /*0028*/ 	.byte	0x04, 0x17
        /*002a*/ 	.short	(.L_8519 - .L_8518)
.L_8518:
        /*002c*/ 	.word	0x00000000
        /*0030*/ 	.short	0x0006
        /*0032*/ 	.short	0x0030
        /*0034*/ 	.byte	0x00, 0xf0, 0x21, 0x00


	//----- nvinfo : EIATTR_KPARAM_INFO
	.align		4
.L_8519:
        /*0038*/ 	.byte	0x04, 0x17
        /*003a*/ 	.short	(.L_8521 - .L_8520)
.L_8520:
        /*003c*/ 	.word	0x00000000
        /*0040*/ 	.short	0x0005
        /*0042*/ 	.short	0x0028
        /*0044*/ 	.byte	0x00, 0xf0, 0x21, 0x00


	//----- nvinfo : EIATTR_KPARAM_INFO
	.align		4
.L_8521:
        /*0048*/ 	.byte	0x04, 0x17
        /*004a*/ 	.short	(.L_8523 - .L_8522)
.L_8522:
        /*004c*/ 	.word	0x00000000
        /*0050*/ 	.short	0x0004
        /*0052*/ 	.short	0x0020
        /*0054*/ 	.byte	0x00, 0xf0, 0x21, 0x00


	//----- nvinfo : EIATTR_KPARAM_INFO
	.align		4
.L_8523:
        /*0058*/ 	.byte	0x04, 0x17
        /*005a*/ 	.short	(.L_8525 - .L_8524)
.L_8524:
        /*005c*/ 	.word	0x00000000
        /*0060*/ 	.short	0x0003
        /*0062*/ 	.short	0x0018
        /*0064*/ 	.byte	0x00, 0xf5, 0x21, 0x00


	//----- nvinfo : EIATTR_KPARAM_INFO
	.align		4
.L_8525:
        /*0068*/ 	.byte	0x04, 0x17
        /*006a*/ 	.short	(.L_8527 - .L_8526)
.L_8526:
        /*006c*/ 	.word	0x00000000
        /*0070*/ 	.short	0x0002
        /*0072*/ 	.short	0x0010
        /*0074*/ 	.byte	0x00, 0xf5, 0x21, 0x00


	//----- nvinfo : EIATTR_KPARAM_INFO
	.align		4
.L_8527:
        /*0078*/ 	.byte	0x04, 0x17
        /*007a*/ 	.short	(.L_8529 - .L_8528)
.L_8528:
        /*007c*/ 	.word	0x00000000
        /*0080*/ 	.short	0x0001
        /*0082*/ 	.short	0x0008
        /*0084*/ 	.byte	0x00, 0xf5, 0x21, 0x00


	//----- nvinfo : EIATTR_KPARAM_INFO
	.align		4
.L_8529:
        /*0088*/ 	.byte	0x04, 0x17
        /*008a*/ 	.short	(.L_8531 - .L_8530)
.L_8530:
        /*008c*/ 	.word	0x00000000
        /*0090*/ 	.short	0x0000
        /*0092*/ 	.short	0x0000
        /*0094*/ 	.byte	0x00, 0xf5, 0x21, 0x00


	//----- nvinfo : EIATTR_SPARSE_MMA_MASK
	.align		4
.L_8531:
        /*0098*/ 	.byte	0x03, 0x50
        /*009a*/ 	.short	0x0000


	//----- nvinfo : EIATTR_MAXREG_COUNT
	.align		4
        /*009c*/ 	.byte	0x03, 0x1b
        /*009e*/ 	.short	0x00ff


	//----- nvinfo : EIATTR_NUM_BARRIERS
	.align		4
        /*00a0*/ 	.byte	0x02, 0x4c
        /*00a2*/ 	.byte	0x01
	.zero		1


	//----- nvinfo : EIATTR_MERCURY_ISA_VERSION
	.align		4
        /*00a4*/ 	.byte	0x03, 0x5f
        /*00a6*/ 	.short	0x0101


	//----- nvinfo : EIATTR_VRC_CTA_INIT_COUNT
	.align		4
        /*00a8*/ 	.byte	0x02, 0x4a
	.zero		1
	.zero		1


	//----- nvinfo : EIATTR_EXIT_INSTR_OFFSETS
	.align		4
        /*00ac*/ 	.byte	0x04, 0x1c
        /*00ae*/ 	.short	(.L_8533 - .L_8532)


	//   ....[0]....
.L_8532:
        /*00b0*/ 	.word	0x00000110


	//   ....[1]....
        /*00b4*/ 	.word	0x000068b0


	//   ....[2]....
        /*00b8*/ 	.word	0x00006b10


	//   ....[3]....
        /*00bc*/ 	.word	0x00006c20


	//----- nvinfo : EIATTR_CRS_STACK_SIZE
	.align		4
.L_8533:
        /*00c0*/ 	.byte	0x04, 0x1e
        /*00c2*/ 	.short	(.L_8535 - .L_8534)
.L_8534:
        /*00c4*/ 	.word	0x00000000


	//----- nvinfo : EIATTR_CBANK_PARAM_SIZE
	.align		4
.L_8535:
        /*00c8*/ 	.byte	0x03, 0x19
        /*00ca*/ 	.short	0x0048


	//----- nvinfo : EIATTR_PARAM_CBANK
	.align		4
        /*00cc*/ 	.byte	0x04, 0x0a
        /*00ce*/ 	.short	(.L_8537 - .L_8536)
	.align		4
.L_8536:
        /*00d0*/ 	.word	index@(.nv.constant0.contiguous_all2_u8)
        /*00d4*/ 	.short	0x0380
        /*00d6*/ 	.short	0x0048


	//----- nvinfo : EIATTR_SW_WAR
	.align		4
.L_8537:
        /*00d8*/ 	.byte	0x04, 0x36
        /*00da*/ 	.short	(.L_8539 - .L_8538)
.L_8538:
        /*00dc*/ 	.word	0x00000008
.L_8539:


//--------------------- .nv.info.uncontiguous_cumulate_all_u8 --------------------------
	.section	.nv.info.uncontiguous_cumulate_all_u8,"",@"SHT_CUDA_INFO"
	.sectionflags	@""
	.align	4


	//----- nvinfo : EIATTR_CUDA_API_VERSION
	.align		4
        /*0000*/ 	.byte	0x04, 0x37
        /*0002*/ 	.short	(.L_8541 - .L_8540)
.L_8540:
        /*0004*/ 	.word	0x00000082


	//----- nvinfo : EIATTR_KPARAM_INFO
	.align		4
.L_8541:
        /*0008*/ 	.byte	0x04, 0x17
        /*000a*/ 	.short	(.L_8543 - .L_8542)
.L_8542:
        /*000c*/ 	.word	0x00000000
        /*0010*/ 	.short	0x0005
        /*0012*/ 	.short	0x0028
        /*0014*/ 	.byte	0x00, 0xf0, 0x21, 0x00


	//----- nvinfo : EIATTR_KPARAM_INFO
	.align		4
.L_8543:
        /*0018*/ 	.byte	0x04, 0x17
        /*001a*/ 	.short	(.L_8545 - .L_8544)
.L_8544:
        /*001c*/ 	.word	0x00000000
        /*0020*/ 	.short	0x0004
        /*0022*/ 	.short	0x0020
        /*0024*/ 	.byte	0x00, 0xf0, 0x21, 0x00


	//----- nvinfo : EIATTR_KPARAM_INFO
	.align		4
.L_8545:
        /*0028*/ 	.byte	0x04, 0x17
        /*002a*/ 	.short	(.L_8547 - .L_8546)
.L_8546:
        /*002c*/ 	.word	0x00000000
        /*0030*/ 	.short	0x0003
        /*0032*/ 	.short	0x0018
        /*0034*/ 	.byte	0x00, 0xf5, 0x21, 0x00


	//----- nvinfo : EIATTR_KPARAM_INFO
	.align		4
.L_8547:
        /*0038*/ 	.byte	0x04, 0x17
        /*003a*/ 	.short	(.L_8549 - .L_8548)
.L_8548:
        /*003c*/ 	.word	0x00000000
        /*0040*/ 	.short	0x0002
        /*0042*/ 	.short	0x0010
        /*0044*/ 	.byte	0x00, 0xf5, 0x21, 0x00


	//----- nvinfo : EIATTR_KPARAM_INFO
	.align		4
.L_8549:
        /*0048*/ 	.byte	0x04, 0x17
        /*004a*/ 	.short	(.L_8551 - .L_8550)
.L_8550:
        /*004c*/ 	.word	0x00000000
        /*0050*/ 	.short	0x0001
        /*0052*/ 	.short	0x0008
        /*0054*/ 	.byte	0x00, 0xf5, 0x21, 0x00


	//----- nvinfo : EIATTR_KPARAM_INFO
	.align		4
.L_8551:
        /*0058*/ 	.byte	0x04, 0x17
        /*005a*/ 	.short	(.L_8553 - .L_8552)
.L_8552:
        /*005c*/ 	.word	0x00000000
        /*0060*/ 	.short	0x0000
        /*0062*/ 	.short	0x0000
        /*0064*/ 	.byte	0x00, 0xf5, 0x21, 0x00


	//----- nvinfo : EIATTR_SPARSE_MMA_MASK
	.align		4
.L_8553:
        /*0068*/ 	.byte	0x03, 0x50
        /*006a*/ 	.short	0x0000


	//----- nvinfo : EIATTR_MAXREG_COUNT
	.align		4
        /*006c*/ 	.byte	0x03, 0x1b
        /*006e*/ 	.short	0x00ff


	//----- nvinfo : EIATTR_NUM_BARRIERS
	.align		4
        /*0070*/ 	.byte	0x02, 0x4c
        /*0072*/ 	.byte	0x01
	.zero		1


	//----- nvinfo : EIATTR_MERCURY_ISA_VERSION
	.align		4
        /*0074*/ 	.byte	0x03, 0x5f
        /*0076*/ 	.short	0x0101


	//----- nvinfo : EIATTR_VRC_CTA_INIT_COUNT
	.align		4
        /*0078*/ 	.byte	0x02, 0x4a
	.zero		1
	.zero		1


	//----- nvinfo : EIATTR_EXIT_INSTR_OFFSETS
	.align		4
        /*007c*/ 	.byte	0x04, 0x1c
        /*007e*/ 	.short	(.L_8555 - .L_8554)


	//   ....[0]....
.L_8554:
        /*0080*/ 	.word	0x000067d0


	//   ....[1]....
        /*0084*/ 	.word	0x00006a30


	//   ....[2]....
        /*0088*/ 	.word	0x00006ae0


	//----- nvinfo : EIATTR_CRS_STACK_SIZE
	.align		4
.L_8555:
        /*008c*/ 	.byte	0x04, 0x1e
        /*008e*/ 	.short	(.L_8557 - .L_8556)
.L_8556:
        /*0090*/ 	.word	0x00000000


	//----- nvinfo : EIATTR_CBANK_PARAM_SIZE
	.align		4
.L_8557:
        /*0094*/ 	.byte	0x03, 0x19
        /*0096*/ 	.short	0x0030


	//----- nvinfo : EIATTR_PARAM_CBANK
	.align		4
        /*0098*/ 	.byte	0x04, 0x0a
        /*009a*/ 	.short	(.L_8559 - .L_8558)
	.align		4
.L_8558:
        /*009c*/ 	.word	index@(.nv.constant0.uncontiguous_cumulate_all_u8)
        /*00a0*/ 	.short	0x0380
        /*00a2*/ 	.short	0x0030


	//----- nvinfo : EIATTR_SW_WAR
	.align		4
.L_8559:
        /*00a4*/ 	.byte	0x04, 0x36
        /*00a6*/ 	.short	(.L_8561 - .L_8560)
.L_8560:
        /*00a8*/ 	.word	0x00000008
.L_8561:


//--------------------- .nv.info.uncontiguous_all_u8 --------------------------
	.section	.nv.info.uncontiguous_all_u8,"",@"SHT_CUDA_INFO"
	.sectionflags	@""
	.align	4


	//----- nvinfo : EIATTR_CUDA_API_VERSION
	.align		4
        /*0000*/ 	.byte	0x04, 0x37
        /*0002*/ 	.short	(.L_8563 - .L_8562)
.L_8562:
        /*0004*/ 	.word	0x00000082


	//----- nvinfo : EIATTR_KPARAM_INFO
	.align		4
.L_8563:
        /*0008*/ 	.byte	0x04, 0x17
        /*000a*/ 	.short	(.L_8565 - .L_8564)
.L_8564:
        /*000c*/ 	.word	0x00000000
        /*0010*/ 	.short	0x0005
        /*0012*/ 	.short	0x0028
        /*0014*/ 	.byte	0x00, 0xf0, 0x21, 0x00


	//----- nvinfo : EIATTR_KPARAM_INFO
	.align		4
.L_8565:
        /*0018*/ 	.byte	0x04, 0x17
        /*001a*/ 	.short	(.L_8567 - .L_8566)
.L_8566:
        /*001c*/ 	.word	0x00000000
        /*0020*/ 	.short	0x0004
        /*0022*/ 	.short	0x0020
        /*0024*/ 	.byte	0x00, 0xf0, 0x21, 0x00


	//----- nvinfo : EIATTR_KPARAM_INFO
	.align		4
.L_8567:
        /*0028*/ 	.byte	0x04, 0x17
        /*002a*/ 	.short	(.L_8569 - .L_8568)
.L_8568:
        /*002c*/ 	.word	0x00000000
        /*0030*/ 	.short	0x0003
        /*0032*/ 	.short	0x0018
        /*0034*/ 	.byte	0x00, 0xf5, 0x21, 0x00


	//----- nvinfo : EIATTR_KPARAM_INFO
	.align		4
.L_8569:
        /*0038*/ 	.byte	0x04, 0x17
        /*003a*/ 	.short	(.L_8571 - .L_8570)
.L_8570:
        /*003c*/ 	.word	0x00000000
        /*0040*/ 	.short	0x0002
        /*0042*/ 	.short	0x0010
        /*0044*/ 	.byte	0x00, 0xf5, 0x21, 0x00


	//----- nvinfo : EIATTR_KPARAM_INFO
	.align		4
.L_8571:
        /*0048*/ 	.byte	0x04, 0x17
        /*004a*/ 	.short	(.L_8573 - .L_8572)
.L_8572:
        /*004c*/ 	.word	0x00000000
        /*0050*/ 	.short	0x0001
        /*0052*/ 	.short	0x0008
        /*0054*/ 	.byte	0x00, 0xf5, 0x21, 0x00


	//----- nvinfo : EIATTR_KPARAM_INFO
	.align		4
.L_8573:
        /*0058*/ 	.byte	0x04, 0x17
        /*005a*/ 	.short	(.L_8575 - .L_8574)
.L_8574:
        /*005c*/ 	.word	0x00000000
        /*0060*/ 	.short	0x0000
        /*0062*/ 	.short	0x0000
        /*0064*/ 	.byte	0x00, 0xf5, 0x21, 0x00


	//----- nvinfo : EIATTR_SPARSE_MMA_MASK
	.align		4
.L_8575:
        /*0068*/ 	.byte	0x03, 0x50
        /*006a*/ 	.short	0x0000


	//----- nvinfo : EIATTR_MAXREG_COUNT
	.align		4
        /*006c*/ 	.byte	0x03, 0x1b
        /*006e*/ 	.short	0x00ff


	//----- nvinfo : EIATTR_NUM_BARRIERS
	.align		4
        /*0070*/ 	.byte	0x02, 0x4c
        /*0072*/ 	.byte	0x01
	.zero		1


	//----- nvinfo : EIATTR_MERCURY_ISA_VERSION
	.align		4
        /*0074*/ 	.byte	0x03, 0x5f
        /*0076*/ 	.short	0x0101


	//----- nvinfo : EIATTR_VRC_CTA_INIT_COUNT
	.align		4
        /*0078*/ 	.byte	0x02, 0x4a
	.zero		1
	.zero		1


	//----- nvinfo : EIATTR_EXIT_INSTR_OFFSETS
	.align		4
        /*007c*/ 	.byte	0x04, 0x1c
        /*007e*/ 	.short	(.L_8577 - .L_8576)


	//   ....[0]....
.L_8576:
        /*0080*/ 	.word	0x000067f0


	//   ....[1]....
        /*0084*/ 	.word	0x00006a50


	//   ....[2]....
        /*0088*/ 	.word	0x00006b00


	//----- nvinfo : EIATTR_CRS_STACK_SIZE
	.align		4
.L_8577:
        /*008c*/ 	.byte	0x04, 0x1e
        /*008e*/ 	.short	(.L_8579 - .L_8578)
.L_8578:
        /*0090*/ 	.word	0x00000000


	//----- nvinfo : EIATTR_CBANK_PARAM_SIZE
	.align		4
.L_8579:
        /*0094*/ 	.byte	0x03, 0x19
        /*0096*/ 	.short	0x0030


	//----- nvinfo : EIATTR_PARAM_CBANK
	.align		4
        /*0098*/ 	.byte	0x04, 0x0a
        /*009a*/ 	.short	(.L_8581 - .L_8580)
	.align		4
.L_8580:
        /*009c*/ 	.word	index@(.nv.constant0.uncontiguous_all_u8)
        /*00a0*/ 	.short	0x0380
        /*00a2*/ 	.short	0x0030


	//----- nvinfo : EIATTR_SW_WAR
	.align		4
.L_8581:
        /*00a4*/ 	.byte	0x04, 0x36
        /*00a6*/ 	.short	(.L_8583 - .L_8582)
.L_8582:
        /*00a8*/ 	.word	0x00000008
.L_8583:


//--------------------- .nv.info.contiguous_cumulate_all_u8 --------------------------
	.section	.nv.info.contiguous_cumulate_all_u8,"",@"SHT_CUDA_INFO"
	.sectionflags	@""
	.align	4


	//----- nvinfo : EIATTR_CUDA_API_VERSION
	.align		4
        /*0000*/ 	.byte	0x04, 0x37
        /*0002*/ 	.short	(.L_8585 - .L_8584)
.L_8584:
        /*0004*/ 	.word	0x00000082


	//----- nvinfo : EIATTR_KPARAM_INFO
	.align		4
.L_8585:
        /*0008*/ 	.byte	0x04, 0x17
        /*000a*/ 	.short	(.L_8587 - .L_8586)
.L_8586:
        /*000c*/ 	.word	0x00000000
        /*0010*/ 	.short	0x0002
        /*0012*/ 	.short	0x0010
        /*0014*/ 	.byte	0x00, 0xf0, 0x21, 0x00


	//----- nvinfo : EIATTR_KPARAM_INFO
	.align		4
.L_8587:
        /*0018*/ 	.byte	0x04, 0x17
        /*001a*/ 	.short	(.L_8589 - .L_8588)
.L_8588:
        /*001c*/ 	.word	0x00000000
        /*0020*/ 	.short	0x0001
        /*0022*/ 	.short	0x0008
        /*0024*/ 	.byte	0x00, 0xf5, 0x21, 0x00


	//----- nvinfo : EIATTR_KPARAM_INFO
	.align		4
.L_8589:
        /*0028*/ 	.byte	0x04, 0x17
        /*002a*/ 	.short	(.L_8591 - .L_8590)
.L_8590:
        /*002c*/ 	.word	0x00000000
        /*0030*/ 	.short	0x0000
        /*0032*/ 	.short	0x0000
        /*0034*/ 	.byte	0x00, 0xf5, 0x21, 0x00


	//----- nvinfo : EIATTR_SPARSE_MMA_MASK
	.align		4
.L_8591:
        /*0038*/ 	.byte	0x03, 0x50
        /*003a*/ 	.short	0x0000


	//----- nvinfo : EIATTR_MAXREG_COUNT
	.align		4
        /*003c*/ 	.byte	0x03, 0x1b
        /*003e*/ 	.short	0x00ff


	//----- nvinfo : EIATTR_NUM_BARRIERS
	.align		4
        /*0040*/ 	.byte	0x02, 0x4c
        /*0042*/ 	.byte	0x01
	.zero		1


	//----- nvinfo : EIATTR_MERCURY_ISA_VERSION
	.align		4
        /*0044*/ 	.byte	0x03, 0x5f
        /*0046*/ 	.short	0x0101


	//----- nvinfo : EIATTR_VRC_CTA_INIT_COUNT
	.align		4
        /*0048*/ 	.byte	0x02, 0x4a
	.zero		1
	.zero		1


	//----- nvinfo : EIATTR_EXIT_INSTR_OFFSETS
	.align		4
        /*004c*/ 	.byte	0x04, 0x1c
        /*004e*/ 	.short	(.L_8593 - .L_8592)


	//   ....[0]....
.L_8592:
        /*0050*/ 	.word	0x00000400


	//   ....[1]....
        /*0054*/ 	.word	0x00000660


	//   ....[2]....
        /*0058*/ 	.word	0x00000710


	//----- nvinfo : EIATTR_CRS_STACK_SIZE
	.align		4
.L_8593:
        /*005c*/ 	.byte	0x04, 0x1e
        /*005e*/ 	.short	(.L_8595 - .L_8594)
.L_8594:
        /*0060*/ 	.word	0x00000000


	//----- nvinfo : EIATTR_CBANK_PARAM_SIZE
	.align		4
.L_8595:
        /*0064*/ 	.byte	0x03, 0x19
        /*0066*/ 	.short	0x0018


	//----- nvinfo : EIATTR_PARAM_CBANK
	.align		4
        /*0068*/ 	.byte	0x04, 0x0a
        /*006a*/ 	.short	(.L_8597 - .L_8596)
	.align		4
.L_8596:
        /*006c*/ 	.word	index@(.nv.constant0.contiguous_cumulate_all_u8)
        /*0070*/ 	.short	0x0380
        /*0072*/ 	.short	0x0018


	//----- nvinfo : EIATTR_SW_WAR
	.align		4
.L_8597:
        /*0074*/ 	.byte	0x04, 0x36
        /*0076*/ 	.short	(.L_8599 - .L_8598)
.L_8598:
        /*0078*/ 	.word	0x00000008
.L_8599:


//--------------------- .nv.info.contiguous_all_u8 --------------------------
	.section	.nv.info.contiguous_all_u8,"",@"SHT_CUDA_INFO"
	.sectionflags	@""
	.align	4


	//----- nvinfo : EIATTR_CUDA_API_VERSION
	.align		4
        /*0000*/ 	.byte	0x04, 0x37
        /*0002*/ 	.short	(.L_8601 - .L_8600)
.L_8600:
        /*0004*/ 	.word	0x00000082


	//----- nvinfo : EIATTR_KPARAM_INFO
	.align		4
.L_8601:
        /*0008*/ 	.byte	0x04, 0x17
        /*000a*/ 	.short	(.L_8603 - .L_8602)
.L_8602:
        /*000c*/ 	.word	0x00000000
        /*0010*/ 	.short	0x0002
        /*0012*/ 	.short	0x0010
        /*0014*/ 	.byte	0x00, 0xf0, 0x21, 0x00


	//----- nvinfo : EIATTR_KPARAM_INFO
	.align		4
.L_8603:
        /*0018*/ 	.byte	0x04, 0x17
        /*001a*/ 	.short	(.L_8605 - .L_8604)
.L_8604:
        /*001c*/ 	.word	0x00000000
        /*0020*/ 	.short	0x0001
        /*0022*/ 	.short	0x0008
        /*0024*/ 	.byte	0x00, 0xf5, 0x21, 0x00


	//----- nvinfo : EIATTR_KPARAM_INFO
	.align		4
.L_8605:
        /*0028*/ 	.byte	0x04, 0x17
        /*002a*/ 	.short	(.L_8607 - .L_8606)
.L_8606:
        /*002c*/ 	.word	0x00000000
        /*0030*/ 	.short	0x0000
        /*0032*/ 	.short	0x0000
        /*0034*/ 	.byte	0x00, 0xf5, 0x21, 0x00


	//----- nvinfo : EIATTR_SPARSE_MMA_MASK
	.align		4
.L_8607:
        /*0038*/ 	.byte	0x03, 0x50
        /*003a*/ 	.short	0x0000


	//----- nvinfo : EIATTR_MAXREG_COUNT
	.align		4
        /*003c*/ 	.byte	0x03, 0x1b
        /*003e*/ 	.short	0x00ff


	//----- nvinfo : EIATTR_NUM_BARRIERS
	.align		4
        /*0040*/ 	.byte	0x02, 0x4c
        /*0042*/ 	.byte	0x01
	.zero		1


	//----- nvinfo : EIATTR_MERCURY_ISA_VERSION
	.align		4
        /*0044*/ 	.byte	0x03, 0x5f
        /*0046*/ 	.short	0x0101


	//----- nvinfo : EIATTR_VRC_CTA_INIT_COUNT
	.align		4
        /*0048*/ 	.byte	0x02, 0x4a
	.zero		1
	.zero		1


	//----- nvinfo : EIATTR_EXIT_INSTR_OFFSETS
	.align		4
        /*004c*/ 	.byte	0x04, 0x1c
        /*004e*/ 	.short	(.L_8609 - .L_8608)


	//   ....[0]....
.L_8608:
        /*0050*/ 	.word	0x00000420


	//   ....[1]....
        /*0054*/ 	.word	0x00000680


	//   ....[2]....
        /*0058*/ 	.word	0x00000730


	//----- nvinfo : EIATTR_CRS_STACK_SIZE
	.align		4
.L_8609:
        /*005c*/ 	.byte	0x04, 0x1e
        /*005e*/ 	.short	(.L_8611 - .L_8610)
.L_8610:
        /*0060*/ 	.word	0x00000000


	//----- nvinfo : EIATTR_CBANK_PARAM_SIZE
	.align		4
.L_8611:
        /*0064*/ 	.byte	0x03, 0x19
        /*0066*/ 	.short	0x0018


	//----- nvinfo : EIATTR_PARAM_CBANK
	.align		4
        /*0068*/ 	.byte	0x04, 0x0a
        /*006a*/ 	.short	(.L_8613 - .L_8612)
	.align		4
.L_8612:
        /*006c*/ 	.word	index@(.nv.constant0.contiguous_all_u8)
        /*0070*/ 	.short	0x0380
        /*0072*/ 	.short	0x0018


	//----- nvinfo : EIATTR_SW_WAR
	.align		4
.L_8613:
        /*0074*/ 	.byte	0x04, 0x36
        /*0076*/ 	.short	(.L_8615 - .L_8614)
.L_8614:
        /*0078*/ 	.word	0x00000008
.L_8615:


//--------------------- .nv.info.contiguous_all33_i64 --------------------------
	.section	.nv.info.contiguous_all33_i64,"",@"SHT_CUDA_INFO"
	.sectionflags	@""
	.align	4


	//----- nvinfo : EIATTR_CUDA_API_VERSION
	.align		4
        /*0000*/ 	.byte	0x04, 0x37
        /*0002*/ 	.short	(.L_8617 - .L_8616)
.L_8616:
        /*0004*/ 	.word	0x00000082


	//----- nvinfo : EIATTR_KPARAM_INFO
	.align		4
.L_8617:
        /*0008*/ 	.byte	0x04, 0x17
        /*000a*/ 	.short	(.L_8619 - .L_8618)
.L_8618:
        /*000c*/ 	.word	0x00000000
        /*0010*/ 	.short	0x0004
        /*0012*/ 	.short	0x0020
        /*0014*/ 	.byte	0x00, 0xf0, 0x21, 0x00


	//----- nvinfo : EIATTR_KPARAM_INFO
	.align		4
.L_8619:
        /*0018*/ 	.byte	0x04, 0x17
        /*001a*/ 	.short	(.L_8621 - .L_8620)
.L_8620:
        /*001c*/ 	.word	0x00000000
        /*0020*/ 	.short	0x0003
        /*0022*/ 	.short	0x0018
        /*0024*/ 	.byte	0x00, 0xf0, 0x21, 0x00


	//----- nvinfo : EIATTR_KPARAM_INFO
	.align		4
.L_8621:
        /*0028*/ 	.byte	0x04, 0x17
        /*002a*/ 	.short	(.L_8623 - .L_8622)
.L_8622:
        /*002c*/ 	.word	0x00000000
        /*0030*/ 	.short	0x0002
        /*0032*/ 	.short	0x0010
        /*0034*/ 	.byte	0x00, 0xf0, 0x21, 0x00


	//----- nvinfo : EIATTR_KPARAM_INFO
	.align		4
.L_8623:
        /*0038*/ 	.byte	0x04, 0x17
        /*003a*/ 	.short	(.L_8625 - .L_8624)
.L_8624:
        /*003c*/ 	.word	0x00000000
        /*0040*/ 	.short	0x0001
        /*0042*/ 	.short	0x0008
        /*0044*/ 	.byte	0x00, 0xf5, 0x21, 0x00


	//----- nvinfo : EIATTR_KPARAM_INFO
	.align		4
.L_8625:
        /*0048*/ 	.byte	0x04, 0x17
        /*004a*/ 	.short	(.L_8627 - .L_8626)
.L_8626:
        /*004c*/ 	.word	0x00000000
        /*0050*/ 	.short	0x0000
        /*0052*/ 	.short	0x0000
        /*0054*/ 	.byte	0x00, 0xf5, 0x21, 0x00


	//----- nvinfo : EIATTR_SPARSE_MMA_MASK
	.align		4
.L_8627:
        /*0058*/ 	.byte	0x03, 0x50
        /*005a*/ 	.short	0x0000


	//----- nvinfo : EIATTR_MAXREG_COUNT
	.align		4
        /*005c*/ 	.byte	0x03, 0x1b
        /*005e*/ 	.short	0x00ff


	//----- nvinfo : EIATTR_NUM_BARRIERS
	.align		4
        /*0060*/ 	.byte	0x02, 0x4c
        /*0062*/ 	.byte	0x01
	.zero		1


	//----- nvinfo : EIATTR_MERCURY_ISA_VERSION
	.align		4
        /*0064*/ 	.byte	0x03, 0x5f
        /*0066*/ 	.short	0x0101


	//----- nvinfo : EIATTR_VRC_CTA_INIT_COUNT
	.align		4
        /*0068*/ 	.byte	0x02, 0x4a
	.zero		1
	.zero		1


	//----- nvinfo : EIATTR_EXIT_INSTR_OFFSETS
	.align		4
        /*006c*/ 	.byte	0x04, 0x1c
        /*006e*/ 	.short	(.L_8629 - .L_8628)


	//   ....[0]....
.L_8628:
        /*0070*/ 	.word	0x00000150


	//   ....[1]....
        /*0074*/ 	.word	0x000001f0


	//   ....[2]....
        /*0078*/ 	.word	0x00000960


	//----- nvinfo : EIATTR_CRS_STACK_SIZE
	.align		4
.L_8629:
        /*007c*/ 	.byte	0x04, 0x1e
        /*007e*/ 	.short	(.L_8631 - .L_8630)
.L_8630:
        /*0080*/ 	.word	0x00000000


	//----- nvinfo : EIATTR_CBANK_PARAM_SIZE
	.align		4
.L_8631:
        /*0084*/ 	.byte	0x03, 0x19
        /*0086*/ 	.short	0x0028


	//----- nvinfo : EIATTR_PARAM_CBANK
	.align		4
        /*0088*/ 	.byte	0x04, 0x0a
        /*008a*/ 	.short	(.L_8633 - .L_8632)
	.align		4
.L_8632:
        /*008c*/ 	.word	index@(.nv.constant0.contiguous_all33_i64)
        /*0090*/ 	.short	0x0380
        /*0092*/ 	.short	0x0028


	//----- nvinfo : EIATTR_SW_WAR
	.align		4
.L_8633:
        /*0094*/ 	.byte	0x04, 0x36
        /*0096*/ 	.short	(.L_8635 - .L_8634)
.L_8634:
        /*0098*/ 	.word	0x00000008
.L_8635:


//--------------------- .nv.info.contiguous_all3_i64 --------------------------
	.section	.nv.info.contiguous_all3_i64,"",@"SHT_CUDA_INFO"
	.sectionflags	@""
	.align	4


	//----- nvinfo : EIATTR_CUDA_API_VERSION
	.align		4
        /*0000*/ 	.byte	0x04, 0x37
        /*0002*/ 	.short	(.L_8637 - .L_8636)
.L_8636:
        /*0004*/ 	.word	0x00000082


	//----- nvinfo : EIATTR_KPARAM_INFO
	.align		4
.L_8637:
        /*0008*/ 	.byte	0x04, 0x17
        /*000a*/ 	.short	(.L_8639 - .L_8638)
.L_8638:
        /*000c*/ 	.word	0x00000000
        /*0010*/ 	.short	0x0006
        /*0012*/ 	.short	0x0030
        /*0014*/ 	.byte	0x00, 0xf0, 0x21, 0x00


	//----- nvinfo : EIATTR_KPARAM_INFO
	.align		4
.L_8639:
        /*0018*/ 	.byte	0x04, 0x17
        /*001a*/ 	.short	(.L_8641 - .L_8640)
.L_8640:
        /*001c*/ 	.word	0x00000000
        /*0020*/ 	.short	0x0005
        /*0022*/ 	.short	0x0028
        /*0024*/ 	.byte	0x00, 0xf0, 0x21, 0x00


	//----- nvinfo : EIATTR_KPARAM_INFO
	.align		4
.L_8641:
        /*0028*/ 	.byte	0x04, 0x17
        /*002a*/ 	.short	(.L_8643 - .L_8642)
.L_8642:
        /*002c*/ 	.word	0x00000000
        /*0030*/ 	.short	0x0004
        /*0032*/ 	.short	0x0020
        /*0034*/ 	.byte	0x00, 0xf0, 0x21, 0x00


	//----- nvinfo : EIATTR_KPARAM_INFO
	.align		4
.L_8643:
        /*0038*/ 	.byte	0x04, 0x17
        /*003a*/ 	.short	(.L_8645 - .L_8644)
.L_8644:
        /*003c*/ 	.word	0x00000000
        /*0040*/ 	.short	0x0003
        /*0042*/ 	.short	0x0018
        /*0044*/ 	.byte	0x00, 0xf5, 0x21, 0x00


	//----- nvinfo : EIATTR_KPARAM_INFO
	.align		4
.L_8645:
        /*0048*/ 	.byte	0x04, 0x17
        /*004a*/ 	.short	(.L_8647 - .L_8646)
.L_8646:
        /*004c*/ 	.word	0x00000000
        /*0050*/ 	.short	0x0002
        /*0052*/ 	.short	0x0010
        /*0054*/ 	.byte	0x00, 0xf5, 0x21, 0x00


	//----- nvinfo : EIATTR_KPARAM_INFO
	.align		4
.L_8647:
        /*0058*/ 	.byte	0x04, 0x17
        /*005a*/ 	.short	(.L_8649 - .L_8648)
.L_8648:
        /*005c*/ 	.word	0x00000000
        /*0060*/ 	.short	0x0001
        /*0062*/ 	.short	0x0008
        /*0064*/ 	.byte	0x00, 0xf5, 0x21, 0x00


	//----- nvinfo : EIATTR_KPARAM_INFO
	.align		4
.L_8649:
        /*0068*/ 	.byte	0x04, 0x17
        /*006a*/ 	.short	(.L_8651 - .L_8650)
.L_8650:
        /*006c*/ 	.word	0x00000000
        /*0070*/ 	.short	0x0000
        /*0072*/ 	.short	0x0000
        /*0074*/ 	.byte	0x00, 0xf5, 0x21, 0x00


	//----- nvinfo : EIATTR_SPARSE_MMA_MASK
	.align		4
.L_8651:
        /*0078*/ 	.byte	0x03, 0x50
        /*007a*/ 	.short	0x0000


	//----- nvinfo : EIATTR_MAXREG_COUNT
	.align		4
        /*007c*/ 	.byte	0x03, 0x1b
        /*007e*/ 	.short	0x00ff


	//----- nvinfo : EIATTR_NUM_BARRIERS
	.align		4
        /*0080*/ 	.byte	0x02, 0x4c
        /*0082*/ 	.byte	0x01
	.zero		1


	//----- nvinfo : EIATTR_MERCURY_ISA_VERSION
	.align		4
        /*0084*/ 	.byte	0x03, 0x5f
        /*0086*/ 	.short	0x0101


	//----- nvinfo : EIATTR_VRC_CTA_INIT_COUNT
	.align		4
        /*0088*/ 	.byte	0x02, 0x4a
	.zero		1
	.zero		1


	//----- nvinfo : EIATTR_EXIT_INSTR_OFFSETS
	.align		4
        /*008c*/ 	.byte	0x04, 0x1c
        /*008e*/ 	.short	(.L_8653 - .L_8652)


	//   ....[0]....
.L_8652:
        /*0090*/ 	.word	0x00000150


	//   ....[1]....
        /*0094*/ 	.word	0x00003140


	//   ....[2]....
        /*0098*/ 	.word	0x00003920


	//----- nvinfo : EIATTR_CRS_STACK_SIZE
	.align		4
.L_8653:
        /*009c*/ 	.byte	0x04, 0x1e
        /*009e*/ 	.short	(.L_8655 - .L_8654)
.L_8654:
        /*00a0*/ 	.word	0x00000000


	//----- nvinfo : EIATTR_CBANK_PARAM_SIZE
	.align		4
.L_8655:
        /*00a4*/ 	.byte	0x03, 0x19
        /*00a6*/ 	.short	0x0038


	//----- nvinfo : EIATTR_PARAM_CBANK
	.align		4
        /*00a8*/ 	.byte	0x04, 0x0a
        /*00aa*/ 	.short	(.L_8657 - .L_8656)
	.align		4
.L_8656:
        /*00ac*/ 	.word	index@(.nv.constant0.contiguous_all3_i64)
        /*00b0*/ 	.short	0x0380
        /*00b2*/ 	.short	0x0038


	//----- nvinfo : EIATTR_SW_WAR
	.align		4
.L_8657:
        /*00b4*/ 	.byte	0x04, 0x36
        /*00b6*/ 	.short	(.L_8659 - .L_8658)
.L_8658:
        /*00b8*/ 	.word	0x00000008
.L_8659:


//--------------------- .nv.info.contiguous_all22_i64 --------------------------
	.section	.nv.info.contiguous_all22_i64,"",@"SHT_CUDA_INFO"
	.sectionflags	@""
	.align	4


	//----- nvinfo : EIATTR_CUDA_API_VERSION
	.align		4
        /*0000*/ 	.byte	0x04, 0x37
        /*0002*/ 	.short	(.L_8661 - .L_8660)
.L_8660:
        /*0004*/ 	.word	0x00000082


	//----- nvinfo : EIATTR_KPARAM_INFO
	.align		4
.L_8661:
        /*0008*/ 	.byte	0x04, 0x17
        /*000a*/ 	.short	(.L_8663 - .L_8662)
.L_8662:
        /*000c*/ 	.word	0x00000000
        /*0010*/ 	.short	0x0005
        /*0012*/ 	.short	0x0028
        /*0014*/ 	.byte	0x00, 0xf0, 0x21, 0x00


	//----- nvinfo : EIATTR_KPARAM_INFO
	.align		4
.L_8663:
        /*0018*/ 	.byte	0x04, 0x17
        /*001a*/ 	.short	(.L_8665 - .L_8664)
.L_8664:
        /*001c*/ 	.word	0x00000000
        /*0020*/ 	.short	0x0004
        /*0022*/ 	.short	0x0020
        /*0024*/ 	.byte	0x00, 0xf0, 0x21, 0x00


	//----- nvinfo : EIATTR_KPARAM_INFO
	.align		4
.L_8665:
        /*0028*/ 	.byte	0x04, 0x17
        /*002a*/ 	.short	(.L_8667 - .L_8666)
.L_8666:
        /*002c*/ 	.word	0x00000000
        /*0030*/ 	.short	0x0003
        /*0032*/ 	.short	0x0018
        /*0034*/ 	.byte	0x00, 0xf0, 0x21, 0x00


	//----- nvinfo : EIATTR_KPARAM_INFO
	.align		4
.L_8667:
        /*0038*/ 	.byte	0x04, 0x17
        /*003a*/ 	.short	(.L_8669 - .L_8668)
.L_8668:
        /*003c*/ 	.word	0x00000000
        /*0040*/ 	.short	0x0002
        /*0042*/ 	.short	0x0010
        /*0044*/ 	.byte	0x00, 0xf0, 0x21, 0x00


	//----- nvinfo : EIATTR_KPARAM_INFO
	.align		4
.L_8669:
        /*0048*/ 	.byte	0x04, 0x17
        /*004a*/ 	.short	(.L_8671 - .L_8670)
.L_8670:
        /*004c*/ 	.word	0x00000000
        /*0050*/ 	.short	0x0001
        /*0052*/ 	.short	0x0008
        /*0054*/ 	.byte	0x00, 0xf5, 0x21, 0x00


	//----- nvinfo : EIATTR_KPARAM_INFO
	.align		4
.L_8671:
        /*0058*/ 	.byte	0x04, 0x17
        /*005a*/ 	.short	(.L_8673 - .L_8672)
.L_8672:
        /*005c*/ 	.word	0x00000000
        /*0060*/ 	.short	0x0000
        /*0062*/ 	.short	0x0000
        /*0064*/ 	.byte	0x00, 0xf5, 0x21, 0x00


	//----- nvinfo : EIATTR_SPARSE_MMA_MASK
	.align		4
.L_8673:
        /*0068*/ 	.byte	0x03, 0x50
        /*006a*/ 	.short	0x0000


	//----- nvinfo : EIATTR_MAXREG_COUNT
	.align		4
        /*006c*/ 	.byte	0x03, 0x1b
        /*006e*/ 	.short	0x00ff


	//----- nvinfo : EIATTR_NUM_BARRIERS
	.align		4
        /*0070*/ 	.byte	0x02, 0x4c
        /*0072*/ 	.byte	0x01
	.zero		1


	//----- nvinfo : EIATTR_MERCURY_ISA_VERSION
	.align		4
        /*0074*/ 	.byte	0x03, 0x5f
        /*0076*/ 	.short	0x0101


	//----- nvinfo : EIATTR_VRC_CTA_INIT_COUNT
	.align		4
        /*0078*/ 	.byte	0x02, 0x4a
	.zero		1
	.zero		1


	//----- nvinfo : EIATTR_EXIT_INSTR_OFFSETS
	.align		4
        /*007c*/ 	.byte	0x04, 0x1c
        /*007e*/ 	.short	(.L_8675 - .L_8674)


	//   ....[0]....
.L_8674:
        /*0080*/ 	.word	0x00000110


	//   ....[1]....
        /*0084*/ 	.word	0x00000530


	//   ....[2]....
        /*0088*/ 	.word	0x00000790


	//   ....[3]....
        /*008c*/ 	.word	0x000008a0


	//----- nvinfo : EIATTR_CRS_STACK_SIZE
	.align		4
.L_8675:
        /*0090*/ 	.byte	0x04, 0x1e
        /*0092*/ 	.short	(.L_8677 - .L_8676)
.L_8676:
        /*0094*/ 	.word	0x00000000


	//----- nvinfo : EIATTR_CBANK_PARAM_SIZE
	.align		4
.L_8677:
        /*0098*/ 	.byte	0x03, 0x19
        /*009a*/ 	.short	0x0030


	//----- nvinfo : EIATTR_PARAM_CBANK
	.align		4
        /*009c*/ 	.byte	0x04, 0x0a
        /*009e*/ 	.short	(.L_8679 - .L_8678)
	.align		4
.L_8678:
        /*00a0*/ 	.word	index@(.nv.constant0.contiguous_all22_i64)
        /*00a4*/ 	.short	0x0380
        /*00a6*/ 	.short	0x0030


	//----- nvinfo : EIATTR_SW_WAR
	.align		4
.L_8679:
        /*00a8*/ 	.byte	0x04, 0x36
        /*00aa*/ 	.short	(.L_8681 - .L_8680)
.L_8680:
        /*00ac*/ 	.word	0x00000008
.L_8681:


//--------------------- .nv.info.contiguous_all2_i64 --------------------------
	.section	.nv.info.contiguous_all2_i64,"",@"SHT_CUDA_INFO"
	.sectionflags	@""
	.align	4


	//----- nvinfo : EIATTR_CUDA_API_VERSION
	.align		4
        /*0000*/ 	.byte	0x04, 0x37
        /*0002*/ 	.short	(.L_8683 - .L_8682)
.L_8682:
        /*0004*/ 	.word	0x00000082


	//----- nvinfo : EIATTR_KPARAM_INFO
	.align		4
.L_8683:
        /*0008*/ 	.byte	0x04, 0x17
        /*000a*/ 	.short	(.L_8685 - .L_8684)
.L_8684:
        /*000c*/ 	.word	0x00000000
        /*0010*/ 	.short	0x0008
        /*0012*/ 	.short	0x0040
        /*0014*/ 	.byte	0x00, 0xf0, 0x21, 0x00


	//----- nvinfo : EIATTR_KPARAM_INFO
	.align		4
.L_8685:
        /*0018*/ 	.byte	0x04, 0x17
        /*001a*/ 	.short	(.L_8687 - .L_8686)
.L_8686:
        /*001c*/ 	.word	0x00000000
        /*0020*/ 	.short	0x0007
        /*0022*/ 	.short	0x0038
        /*0024*/ 	.byte	0x00, 0xf0, 0x21, 0x00


	//----- nvinfo : EIATTR_KPARAM_INFO
	.align		4
.L_8687:
        /*0028*/ 	.byte	0x04, 0x17
        /*002a*/ 	.short	(.L_8689 - .L_8688)
.L_8688:
        /*002c*/ 	.word	0x00000000
        /*0030*/ 	.short	0x0006
        /*0032*/ 	.short	0x0030
        /*0034*/ 	.byte	0x00, 0xf0, 0x21, 0x00


	//----- nvinfo : EIATTR_KPARAM_INFO
	.align		4
.L_8689:
        /*0038*/ 	.byte	0x04, 0x17
        /*003a*/ 	.short	(.L_8691 - .L_8690)
.L_8690:
        /*003c*/ 	.word	0x00000000
        /*0040*/ 	.short	0x0005
        /*0042*/ 	.short	0x0028
        /*0044*/ 	.byte	0x00, 0xf0, 0x21, 0x00


	//----- nvinfo : EIATTR_KPARAM_INFO
	.align		4
.L_8691:
        /*0048*/ 	.byte	0x04, 0x17
        /*004a*/ 	.short	(.L_8693 - .L_8692)
.L_8692:
        /*004c*/ 	.word	0x00000000
        /*0050*/ 	.short	0x0004
        /*0052*/ 	.short	0x0020
        /*0054*/ 	.byte	0x00, 0xf0, 0x21, 0x00


	//----- nvinfo : EIATTR_KPARAM_INFO
	.align		4
.L_8693:
        /*0058*/ 	.byte	0x04, 0x17
        /*005a*/ 	.short	(.L_8695 - .L_8694)
.L_8694:
        /*005c*/ 	.word	0x00000000
        /*0060*/ 	.short	0x0003
        /*0062*/ 	.short	0x0018
        /*0064*/ 	.byte	0x00, 0xf5, 0x21, 0x00


	//----- nvinfo : EIATTR_KPARAM_INFO
	.align		4
.L_8695:
        /*0068*/ 	.byte	0x04, 0x17
        /*006a*/ 	.short	(.L_8697 - .L_8696)
.L_8696:
        /*006c*/ 	.word	0x00000000
        /*0070*/ 	.short	0x0002
        /*0072*/ 	.short	0x0010
        /*0074*/ 	.byte	0x00, 0xf5, 0x21, 0x00


	//----- nvinfo : EIATTR_KPARAM_INFO
	.align		4
.L_8697:
        /*0078*/ 	.byte	0x04, 0x17
        /*007a*/ 	.short	(.L_8699 - .L_8698)
.L_8698:
        /*007c*/ 	.word	0x00000000
        /*0080*/ 	.short	0x0001
        /*0082*/ 	.short	0x0008
        /*0084*/ 	.byte	0x00, 0xf5, 0x21, 0x00


	//----- nvinfo : EIATTR_KPARAM_INFO
	.align		4
.L_8699:
        /*0088*/ 	.byte	0x04, 0x17
        /*008a*/ 	.short	(.L_8701 - .L_8700)
.L_8700:
        /*008c*/ 	.word	0x00000000
        /*0090*/ 	.short	0x0000
        /*0092*/ 	.short	0x0000
        /*0094*/ 	.byte	0x00, 0xf5, 0x21, 0x00


	//----- nvinfo : EIATTR_SPARSE_MMA_MASK
	.align		4
.L_8701:
        /*0098*/ 	.byte	0x03, 0x50
        /*009a*/ 	.short	0x0000


	//----- nvinfo : EIATTR_MAXREG_COUNT
	.align		4
        /*009c*/ 	.byte	0x03, 0x1b
        /*009e*/ 	.short	0x00ff


	//----- nvinfo : EIATTR_NUM_BARRIERS
	.align		4
        /*00a0*/ 	.byte	0x02, 0x4c
        /*00a2*/ 	.byte	0x01
	.zero		1


	//----- nvinfo : EIATTR_MERCURY_ISA_VERSION
	.align		4
        /*00a4*/ 	.byte	0x03, 0x5f
        /*00a6*/ 	.short	0x0101


	//----- nvinfo : EIATTR_VRC_CTA_INIT_COUNT
	.align		4
        /*00a8*/ 	.byte	0x02, 0x4a
	.zero		1
	.zero		1


	//----- nvinfo : EIATTR_EXIT_INSTR_OFFSETS
	.align		4
        /*00ac*/ 	.byte	0x04, 0x1c
        /*00ae*/ 	.short	(.L_8703 - .L_8702)


	//   ....[0]....
.L_8702:
        /*00b0*/ 	.word	0x00000110


	//   ....[1]....
        /*00b4*/ 	.word	0x00006920


	//   ....[2]....
        /*00b8*/ 	.word	0x00006b80


	//   ....[3]....
        /*00bc*/ 	.word	0x00006c90


	//----- nvinfo : EIATTR_CRS_STACK_SIZE
	.align		4
.L_8703:
        /*00c0*/ 	.byte	0x04, 0x1e
        /*00c2*/ 	.short	(.L_8705 - .L_8704)
.L_8704:
        /*00c4*/ 	.word	0x00000000


	//----- nvinfo : EIATTR_CBANK_PARAM_SIZE
	.align		4
.L_8705:
        /*00c8*/ 	.byte	0x03, 0x19
        /*00ca*/ 	.short	0x0048


	//----- nvinfo : EIATTR_PARAM_CBANK
	.align		4
        /*00cc*/ 	.byte	0x04, 0x0a
        /*00ce*/ 	.short	(.L_8707 - .L_8706)
	.align		4
.L_8706:
        /*00d0*/ 	.word	index@(.nv.constant0.contiguous_all2_i64)
        /*00d4*/ 	.short	0x0380
        /*00d6*/ 	.short	0x0048


	//----- nvinfo : EIATTR_SW_WAR
	.align		4
.L_8707:
        /*00d8*/ 	.byte	0x04, 0x36
        /*00da*/ 	.short	(.L_8709 - .L_8708)
.L_8708:
        /*00dc*/ 	.word	0x00000008
.L_8709:


//--------------------- .nv.info.uncontiguous_cumulate_all_i64 --------------------------
	.section	.nv.info.uncontiguous_cumulate_all_i64,"",@"SHT_CUDA_INFO"
	.sectionflags	@""
	.align	4


	//----- nvinfo : EIATTR_CUDA_API_VERSION
	.align		4
        /*0000*/ 	.byte	0x04, 0x37
        /*0002*/ 	.short	(.L_8711 - .L_8710)
.L_8710:
        /*0004*/ 	.word	0x00000082


	//----- nvinfo : EIATTR_KPARAM_INFO
	.align		4
.L_8711:
        /*0008*/ 	.byte	0x04, 0x17
        /*000a*/ 	.short	(.L_8713 - .L_8712)
.L_8712:
        /*000c*/ 	.word	0x00000000
        /*0010*/ 	.short	0x0005
        /*0012*/ 	.short	0x0028
        /*0014*/ 	.byte	0x00, 0xf0, 0x21, 0x00


	//----- nvinfo : EIATTR_KPARAM_INFO
	.align		4
.L_8713:
        /*0018*/ 	.byte	0x04, 0x17
        /*001a*/ 	.short	(.L_8715 - .L_8714)
.L_8714:
        /*001c*/ 	.word	0x00000000
        /*0020*/ 	.short	0x0004
        /*0022*/ 	.short	0x0020
        /*0024*/ 	.byte	0x00, 0xf0, 0x21, 0x00


	//----- nvinfo : EIATTR_KPARAM_INFO
	.align		4
.L_8715:
        /*0028*/ 	.byte	0x04, 0x17
        /*002a*/ 	.short	(.L_8717 - .L_8716)
.L_8716:
        /*002c*/ 	.word	0x00000000
        /*0030*/ 	.short	0x0003
        /*0032*/ 	.short	0x0018
        /*0034*/ 	.byte	0x00, 0xf5, 0x21, 0x00


	//----- nvinfo : EIATTR_KPARAM_INFO
	.align		4
.L_8717:
        /*0038*/ 	.byte	0x04, 0x17
        /*003a*/ 	.short	(.L_8719 - .L_8718)
.L_8718:
        /*003c*/ 	.word	0x00000000
        /*0040*/ 	.short	0x0002
        /*0042*/ 	.short	0x0010
        /*0044*/ 	.byte	0x00, 0xf5, 0x21, 0x00


	//----- nvinfo : EIATTR_KPARAM_INFO
	.align		4
.L_8719:
        /*0048*/ 	.byte	0x04, 0x17
        /*004a*/ 	.short	(.L_8721 - .L_8720)
.L_8720:
        /*004c*/ 	.word	0x00000000
        /*0050*/ 	.short	0x0001
        /*0052*/ 	.short	0x0008
        /*0054*/ 	.byte	0x00, 0xf5, 0x21, 0x00


	//----- nvinfo : EIATTR_KPARAM_INFO
	.align		4
.L_8721:
        /*0058*/ 	.byte	0x04, 0x17
        /*005a*/ 	.short	(.L_8723 - .L_8722)
.L_8722:
        /*005c*/ 	.word	0x00000000
        /*0060*/ 	.short	0x0000
        /*0062*/ 	.short	0x0000
        /*0064*/ 	.byte	0x00, 0xf5, 0x21, 0x00


	//----- nvinfo : EIATTR_SPARSE_MMA_MASK
	.align		4
.L_8723:
        /*0068*/ 	.byte	0x03, 0x50
        /*006a*/ 	.short	0x0000


	//----- nvinfo : EIATTR_MAXREG_COUNT
	.align		4
        /*006c*/ 	.byte	0x03, 0x1b
        /*006e*/ 	.short	0x00ff


	//----- nvinfo : EIATTR_NUM_BARRIERS
	.align		4
        /*0070*/ 	.byte	0x02, 0x4c
        /*0072*/ 	.byte	0x01
	.zero		1


	//----- nvinfo : EIATTR_MERCURY_ISA_VERSION
	.align		4
        /*0074*/ 	.byte	0x03, 0x5f
        /*0076*/ 	.short	0x0101


	//----- nvinfo : EIATTR_VRC_CTA_INIT_COUNT
	.align		4
        /*0078*/ 	.byte	0x02, 0x4a
	.zero		1
	.zero		1


	//----- nvinfo : EIATTR_EXIT_INSTR_OFFSETS
	.align		4
        /*007c*/ 	.byte	0x04, 0x1c
        /*007e*/ 	.short	(.L_8725 - .L_8724)


	//   ....[0]....
.L_8724:
        /*0080*/ 	.word	0x000067d0


	//   ....[1]....
        /*0084*/ 	.word	0x00006a30


	//   ....[2]....
        /*0088*/ 	.word	0x00006ae0


	//----- nvinfo : EIATTR_CRS_STACK_SIZE
	.align		4
.L_8725:
        /*008c*/ 	.byte	0x04, 0x1e
        /*008e*/ 	.short	(.L_8727 - .L_8726)
.L_8726:
        /*0090*/ 	.word	0x00000000


	//----- nvinfo : EIATTR_CBANK_PARAM_SIZE
	.align		4
.L_8727:
        /*0094*/ 	.byte	0x03, 0x19
        /*0096*/ 	.short	0x0030


	//----- nvinfo : EIATTR_PARAM_CBANK
	.align		4
        /*0098*/ 	.byte	0x04, 0x0a
        /*009a*/ 	.short	(.L_8729 - .L_8728)
	.align		4
.L_8728:
        /*009c*/ 	.word	index@(.nv.constant0.uncontiguous_cumulate_all_i64)
        /*00a0*/ 	.short	0x0380
        /*00a2*/ 	.short	0x0030


	//----- nvinfo : EIATTR_SW_WAR
	.align		4
.L_8729:
        /*00a4*/ 	.byte	0x04, 0x36
        /*00a6*/ 	.short	(.L_8731 - .L_8730)
.L_8730:
        /*00a8*/ 	.word	0x00000008
.L_8731:


//--------------------- .nv.info.uncontiguous_all_i64 --------------------------
	.section	.nv.info.uncontiguous_all_i64,"",@"SHT_CUDA_INFO"
	.sectionflags	@""
	.align	4


	//----- nvinfo : EIATTR_CUDA_API_VERSION
	.align		4
        /*0000*/ 	.byte	0x04, 0x37
        /*0002*/ 	.short	(.L_8733 - .L_8732)
.L_8732:
        /*0004*/ 	.word	0x00000082


	//----- nvinfo : EIATTR_KPARAM_INFO
	.align		4
.L_8733:
        /*0008*/ 	.byte	0x04, 0x17
        /*000a*/ 	.short	(.L_8735 - .L_8734)
.L_8734:
        /*000c*/ 	.word	0x00000000
        /*0010*/ 	.short	0x0005
        /*0012*/ 	.short	0x0028
        /*0014*/ 	.byte	0x00, 0xf0, 0x21, 0x00


	//----- nvinfo : EIATTR_KPARAM_INFO
	.align		4
.L_8735:
        /*0018*/ 	.byte	0x04, 0x17
        /*001a*/ 	.short	(.L_8737 - .L_8736)
.L_8736:
        /*001c*/ 	.word	0x00000000
        /*0020*/ 	.short	0x0004
        /*0022*/ 	.short	0x0020
        /*0024*/ 	.byte	0x00, 0xf0, 0x21, 0x00


	//----- nvinfo : EIATTR_KPARAM_INFO
	.align		4
.L_8737:
        /*0028*/ 	.byte	0x04, 0x17
        /*002a*/ 	.short	(.L_8739 - .L_8738)
.L_8738:
        /*002c*/ 	.word	0x00000000
        /*0030*/ 	.short	0x0003
        /*0032*/ 	.short	0x0018
        /*0034*/ 	.byte	0x00, 0xf5, 0x21, 0x00


	//----- nvinfo : EIATTR_KPARAM_INFO
	.align		4
.L_8739:
        /*0038*/ 	.byte	0x04, 0x17
        /*003a*/ 	.short	(.L_8741 - .L_8740)
.L_8740:
        /*003c*/ 	.word	0x00000000
        /*0040*/ 	.short	0x0002
        /*0042*/ 	.short	0x0010
        /*0044*/ 	.byte	0x00, 0xf5, 0x21, 0x00


	//----- nvinfo : EIATTR_KPARAM_INFO
	.align		4
.L_8741:
        /*0048*/ 	.byte	0x04, 0x17
        /*004a*/ 	.short	(.L_8743 - .L_8742)
.L_8742:
        /*004c*/ 	.word	0x00000000
        /*0050*/ 	.short	0x0001
        /*0052*/ 	.short	0x0008
        /*0054*/ 	.byte	0x00, 0xf5, 0x21, 0x00


	//----- nvinfo : EIATTR_KPARAM_INFO
	.align		4
.L_8743:
        /*0058*/ 	.byte	0x04, 0x17
        /*005a*/ 	.short	(.L_8745 - .L_8744)
.L_8744:
        /*005c*/ 	.word	0x00000000
        /*0060*/ 	.short	0x0000
        /*0062*/ 	.short	0x0000
        /*0064*/ 	.byte	0x00, 0xf5, 0x21, 0x00


	//----- nvinfo : EIATTR_SPARSE_MMA_MASK
	.align		4
.L_8745:
        /*0068*/ 	.byte	0x03, 0x50
        /*006a*/ 	.short	0x0000


	//----- nvinfo : EIATTR_MAXREG_COUNT
	.align		4
        /*006c*/ 	.byte	0x03, 0x1b
        /*006e*/ 	.short	0x00ff


	//----- nvinfo : EIATTR_NUM_BARRIERS
	.align		4
        /*0070*/ 	.byte	0x02, 0x4c
        /*0072*/ 	.byte	0x01
	.zero		1


	//----- nvinfo : EIATTR_MERCURY_ISA_VERSION
	.align		4
        /*0074*/ 	.byte	0x03, 0x5f
        /*0076*/ 	.short	0x0101


	//----- nvinfo : EIATTR_VRC_CTA_INIT_COUNT
	.align		4
        /*0078*/ 	.byte	0x02, 0x4a
	.zero		1
	.zero		1


	//----- nvinfo : EIATTR_EXIT_INSTR_OFFSETS
	.align		4
        /*007c*/ 	.byte	0x04, 0x1c
        /*007e*/ 	.short	(.L_8747 - .L_8746)


	//   ....[0]....
.L_8746:
        /*0080*/ 	.word	0x00006820


	//   ....[1]....
        /*0084*/ 	.word	0x00006a80


	//   ....[2]....
        /*0088*/ 	.word	0x00006b30


	//----- nvinfo : EIATTR_CRS_STACK_SIZE
	.align		4
.L_8747:
        /*008c*/ 	.byte	0x04, 0x1e
        /*008e*/ 	.short	(.L_8749 - .L_8748)
.L_8748:
        /*0090*/ 	.word	0x00000000


	//----- nvinfo : EIATTR_CBANK_PARAM_SIZE
	.align		4
.L_8749:
        /*0094*/ 	.byte	0x03, 0x19
        /*0096*/ 	.short	0x0030


	//----- nvinfo : EIATTR_PARAM_CBANK
	.align		4
        /*0098*/ 	.byte	0x04, 0x0a
        /*009a*/ 	.short	(.L_8751 - .L_8750)
	.align		4
.L_8750:
        /*009c*/ 	.word	index@(.nv.constant0.uncontiguous_all_i64)
        /*00a0*/ 	.short	0x0380
        /*00a2*/ 	.short	0x0030


	//----- nvinfo : EIATTR_SW_WAR
	.align		4
.L_8751:
        /*00a4*/ 	.byte	0x04, 0x36
        /*00a6*/ 	.short	(.L_8753 - .L_8752)
.L_8752:
        /*00a8*/ 	.word	0x00000008
.L_8753:


//--------------------- .nv.info.contiguous_cumulate_all_i64 --------------------------
	.section	.nv.info.contiguous_cumulate_all_i64,"",@"SHT_CUDA_INFO"
	.sectionflags	@""
	.align	4


	//----- nvinfo : EIATTR_CUDA_API_VERSION
	.align		4
        /*0000*/ 	.byte	0x04, 0x37
        /*0002*/ 	.short	(.L_8755 - .L_8754)
.L_8754:
        /*0004*/ 	.word	0x00000082


	//----- nvinfo : EIATTR_KPARAM_INFO
	.align		4
.L_8755:
        /*0008*/ 	.byte	0x04, 0x17
        /*000a*/ 	.short	(.L_8757 - .L_8756)
.L_8756:
        /*000c*/ 	.word	0x00000000
        /*0010*/ 	.short	0x0002
        /*0012*/ 	.short	0x0010
        /*0014*/ 	.byte	0x00, 0xf0, 0x21, 0x00


	//----- nvinfo : EIATTR_KPARAM_INFO
	.align		4
.L_8757:
        /*0018*/ 	.byte	0x04, 0x17
        /*001a*/ 	.short	(.L_8759 - .L_8758)
.L_8758:
        /*001c*/ 	.word	0x00000000
        /*0020*/ 	.short	0x0001
        /*0022*/ 	.short	0x0008
        /*0024*/ 	.byte	0x00, 0xf5, 0x21, 0x00


	//----- nvinfo : EIATTR_KPARAM_INFO
	.align		4
.L_8759:
        /*0028*/ 	.byte	0x04, 0x17
        /*002a*/ 	.short	(.L_8761 - .L_8760)
.L_8760:
        /*002c*/ 	.word	0x00000000
        /*0030*/ 	.short	0x0000
        /*0032*/ 	.short	0x0000
        /*0034*/ 	.byte	0x00, 0xf5, 0x21, 0x00


	//----- nvinfo : EIATTR_SPARSE_MMA_MASK
	.align		4
.L_8761:
        /*0038*/ 	.byte	0x03, 0x50
        /*003a*/ 	.short	0x0000


	//----- nvinfo : EIATTR_MAXREG_COUNT
	.align		4
        /*003c*/ 	.byte	0x03, 0x1b
        /*003e*/ 	.short	0x00ff


	//----- nvinfo : EIATTR_NUM_BARRIERS
	.align		4
        /*0040*/ 	.byte	0x02, 0x4c
        /*0042*/ 	.byte	0x01
	.zero		1


	//----- nvinfo : EIATTR_MERCURY_ISA_VERSION
	.align		4
        /*0044*/ 	.byte	0x03, 0x5f
        /*0046*/ 	.short	0x0101


	//----- nvinfo : EIATTR_VRC_CTA_INIT_COUNT
	.align		4
        /*0048*/ 	.byte	0x02, 0x4a
	.zero		1
	.zero		1


	//----- nvinfo : EIATTR_EXIT_INSTR_OFFSETS
	.align		4
        /*004c*/ 	.byte	0x04, 0x1c
        /*004e*/ 	.short	(.L_8763 - .L_8762)


	//   ....[0]....
.L_8762:
        /*0050*/ 	.word	0x00000400


	//   ....[1]....
        /*0054*/ 	.word	0x00000660


	//   ....[2]....
        /*0058*/ 	.word	0x00000710


	//----- nvinfo : EIATTR_CRS_STACK_SIZE
	.align		4
.L_8763:
        /*005c*/ 	.byte	0x04, 0x1e
        /*005e*/ 	.short	(.L_8765 - .L_8764)
.L_8764:
        /*0060*/ 	.word	0x00000000


	//----- nvinfo : EIATTR_CBANK_PARAM_SIZE
	.align		4
.L_8765:
        /*0064*/ 	.byte	0x03, 0x19
        /*0066*/ 	.short	0x0018


	//----- nvinfo : EIATTR_PARAM_CBANK
	.align		4
        /*0068*/ 	.byte	0x04, 0x0a
        /*006a*/ 	.short	(.L_8767 - .L_8766)
	.align		4
.L_8766:
        /*006c*/ 	.word	index@(.nv.constant0.contiguous_cumulate_all_i64)
        /*0070*/ 	.short	0x0380
        /*0072*/ 	.short	0x0018


	//----- nvinfo : EIATTR_SW_WAR
	.align		4
.L_8767:
        /*0074*/ 	.byte	0x04, 0x36
        /*0076*/ 	.short	(.L_8769 - .L_8768)
.L_8768:
        /*0078*/ 	.word	0x00000008
.L_8769:


//--------------------- .nv.info.contiguous_all_i64 --------------------------
	.section	.nv.info.contiguous_all_i64,"",@"SHT_CUDA_INFO"
	.sectionflags	@""
	.align	4


	//----- nvinfo : EIATTR_CUDA_API_VERSION
	.align		4
        /*0000*/ 	.byte	0x04, 0x37
        /*0002*/ 	.short	(.L_8771 - .L_8770)
.L_8770:
        /*0004*/ 	.word	0x00000082


	//----- nvinfo : EIATTR_KPARAM_INFO
	.align		4
.L_8771:
        /*0008*/ 	.byte	0x04, 0x17
        /*000a*/ 	.short	(.L_8773 - .L_8772)
.L_8772:
        /*000c*/ 	.word	0x00000000
        /*0010*/ 	.short	0x0002
        /*0012*/ 	.short	0x0010
        /*0014*/ 	.byte	0x00, 0xf0, 0x21, 0x00


	//----- nvinfo : EIATTR_KPARAM_INFO
	.align		4
.L_8773:
        /*0018*/ 	.byte	0x04, 0x17
        /*001a*/ 	.short	(.L_8775 - .L_8774)
.L_8774:
        /*001c*/ 	.word	0x00000000
        /*0020*/ 	.short	0x0001
        /*0022*/ 	.short	0x0008
        /*0024*/ 	.byte	0x00, 0xf5, 0x21, 0x00


	//----- nvinfo : EIATTR_KPARAM_INFO
	.align		4
.L_8775:
        /*0028*/ 	.byte	0x04, 0x17
        /*002a*/ 	.short	(.L_8777 - .L_8776)
.L_8776:
        /*002c*/ 	.word	0x00000000
        /*0030*/ 	.short	0x0000
        /*0032*/ 	.short	0x0000
        /*0034*/ 	.byte	0x00, 0xf5, 0x21, 0x00


	//----- nvinfo : EIATTR_SPARSE_MMA_MASK
	.align		4
.L_8777:
        /*0038*/ 	.byte	0x03, 0x50
        /*003a*/ 	.short	0x0000


	//----- nvinfo : EIATTR_MAXREG_COUNT
	.align		4
        /*003c*/ 	.byte	0x03, 0x1b
        /*003e*/ 	.short	0x00ff


	//----- nvinfo : EIATTR_NUM_BARRIERS
	.align		4
        /*0040*/ 	.byte	0x02, 0x4c
        /*0042*/ 	.byte	0x01
	.zero		1


	//----- nvinfo : EIATTR_MERCURY_ISA_VERSION
	.align		4
        /*0044*/ 	.byte	0x03, 0x5f
        /*0046*/ 	.short	0x0101


	//----- nvinfo : EIATTR_VRC_CTA_INIT_COUNT
	.align		4
        /*0048*/ 	.byte	0x02, 0x4a
	.zero		1
	.zero		1


	//----- nvinfo : EIATTR_EXIT_INSTR_OFFSETS
	.align		4
        /*004c*/ 	.byte	0x04, 0x1c
        /*004e*/ 	.short	(.L_8779 - .L_8778)


	//   ....[0]....
.L_8778:
        /*0050*/ 	.word	0x00000450


	//   ....[1]....
        /*0054*/ 	.word	0x000006b0


	//   ....[2]....
        /*0058*/ 	.word	0x00000760


	//----- nvinfo : EIATTR_CRS_STACK_SIZE
	.align		4
.L_8779:
        /*005c*/ 	.byte	0x04, 0x1e
        /*005e*/ 	.short	(.L_8781 - .L_8780)
.L_8780:
        /*0060*/ 	.word	0x00000000


	//----- nvinfo : EIATTR_CBANK_PARAM_SIZE
	.align		4
.L_8781:
        /*0064*/ 	.byte	0x03, 0x19
        /*0066*/ 	.short	0x0018


	//----- nvinfo : EIATTR_PARAM_CBANK
	.align		4
        /*0068*/ 	.byte	0x04, 0x0a
        /*006a*/ 	.short	(.L_8783 - .L_8782)
	.align		4
.L_8782:
        /*006c*/ 	.word	index@(.nv.constant0.contiguous_all_i64)
        /*0070*/ 	.short	0x0380
        /*0072*/ 	.short	0x0018


	//----- nvinfo : EIATTR_SW_WAR
	.align		4
.L_8783:
        /*0074*/ 	.byte	0x04, 0x36
        /*0076*/ 	.short	(.L_8785 - .L_8784)
.L_8784:
        /*0078*/ 	.word	0x00000008
.L_8785:


//--------------------- .nv.info.contiguous_all33_i32 --------------------------
	.section	.nv.info.contiguous_all33_i32,"",@"SHT_CUDA_INFO"
	.sectionflags	@""
	.align	4


	//----- nvinfo : EIATTR_CUDA_API_VERSION
	.align		4
        /*0000*/ 	.byte	0x04, 0x37
        /*0002*/ 	.short	(.L_8787 - .L_8786)
.L_8786:
        /*0004*/ 	.word	0x00000082


	//----- nvinfo : EIATTR_KPARAM_INFO
	.align		4
.L_8787:
        /*0008*/ 	.byte	0x04, 0x17
        /*000a*/ 	.short	(.L_8789 - .L_8788)
.L_8788:
        /*000c*/ 	.word	0x00000000
        /*0010*/ 	.short	0x0004
        /*0012*/ 	.short	0x0020
        /*0014*/ 	.byte	0x00, 0xf0, 0x21, 0x00


	//----- nvinfo : EIATTR_KPARAM_INFO
	.align		4
.L_8789:
        /*0018*/ 	.byte	0x04, 0x17
        /*001a*/ 	.short	(.L_8791 - .L_8790)
.L_8790:
        /*001c*/ 	.word	0x00000000
        /*0020*/ 	.short	0x0003
        /*0022*/ 	.short	0x0018
        /*0024*/ 	.byte	0x00, 0xf0, 0x21, 0x00


	//----- nvinfo : EIATTR_KPARAM_INFO
	.align		4
.L_8791:
        /*0028*/ 	.byte	0x04, 0x17
        /*002a*/ 	.short	(.L_8793 - .L_8792)
.L_8792:
        /*002c*/ 	.word	0x00000000
        /*0030*/ 	.short	0x0002
        /*0032*/ 	.short	0x0010
        /*0034*/ 	.byte	0x00, 0xf0, 0x21, 0x00


	//----- nvinfo : EIATTR_KPARAM_INFO
	.align		4
.L_8793:
        /*0038*/ 	.byte	0x04, 0x17
        /*003a*/ 	.short	(.L_8795 - .L_8794)
.L_8794:
        /*003c*/ 	.word	0x00000000
        /*0040*/ 	.short	0x0001
        /*0042*/ 	.short	0x0008
        /*0044*/ 	.byte	0x00, 0xf5, 0x21, 0x00


	//----- nvinfo : EIATTR_KPARAM_INFO
	.align		4
.L_8795:
        /*0048*/ 	.byte	0x04, 0x17
        /*004a*/ 	.short	(.L_8797 - .L_8796)
.L_8796:
        /*004c*/ 	.word	0x00000000
        /*0050*/ 	.short	0x0000
        /*0052*/ 	.short	0x0000
        /*0054*/ 	.byte	0x00, 0xf5, 0x21, 0x00


	//----- nvinfo : EIATTR_SPARSE_MMA_MASK
	.align		4
.L_8797:
        /*0058*/ 	.byte	0x03, 0x50
        /*005a*/ 	.short	0x0000


	//----- nvinfo : EIATTR_MAXREG_COUNT
	.align		4
        /*005c*/ 	.byte	0x03, 0x1b
        /*005e*/ 	.short	0x00ff


	//----- nvinfo : EIATTR_NUM_BARRIERS
	.align		4
        /*0060*/ 	.byte	0x02, 0x4c
        /*0062*/ 	.byte	0x01
	.zero		1


	//----- nvinfo : EIATTR_MERCURY_ISA_VERSION
	.align		4
        /*0064*/ 	.byte	0x03, 0x5f
        /*0066*/ 	.short	0x0101


	//----- nvinfo : EIATTR_VRC_CTA_INIT_COUNT
	.align		4
        /*0068*/ 	.byte	0x02, 0x4a
	.zero		1
	.zero		1


	//----- nvinfo : EIATTR_EXIT_INSTR_OFFSETS
	.align		4
        /*006c*/ 	.byte	0x04, 0x1c
        /*006e*/ 	.short	(.L_8799 - .L_8798)


	//   ....[0]....
.L_8798:
        /*0070*/ 	.word	0x00000150


	//   ....[1]....
        /*0074*/ 	.word	0x000001f0


	//   ....[2]....
        /*0078*/ 	.word	0x00000960


	//----- nvinfo : EIATTR_CRS_STACK_SIZE
	.align		4
.L_8799:
        /*007c*/ 	.byte	0x04, 0x1e
        /*007e*/ 	.short	(.L_8801 - .L_8800)
.L_8800:
        /*0080*/ 	.word	0x00000000


	//----- nvinfo : EIATTR_CBANK_PARAM_SIZE
	.align		4
.L_8801:
        /*0084*/ 	.byte	0x03, 0x19
        /*0086*/ 	.short	0x0028


	//----- nvinfo : EIATTR_PARAM_CBANK
	.align		4
        /*0088*/ 	.byte	0x04, 0x0a
        /*008a*/ 	.short	(.L_8803 - .L_8802)
	.align		4
.L_8802:
        /*008c*/ 	.word	index@(.nv.constant0.contiguous_all33_i32)
        /*0090*/ 	.short	0x0380
        /*0092*/ 	.short	0x0028


	//----- nvinfo : EIATTR_SW_WAR
	.align		4
.L_8803:
        /*0094*/ 	.byte	0x04, 0x36
        /*0096*/ 	.short	(.L_8805 - .L_8804)
.L_8804:
        /*0098*/ 	.word	0x00000008
.L_8805:


//--------------------- .nv.info.contiguous_all3_i32 --------------------------
	.section	.nv.info.contiguous_all3_i32,"",@"SHT_CUDA_INFO"
	.sectionflags	@""
	.align	4


	//----- nvinfo : EIATTR_CUDA_API_VERSION
	.align		4
        /*0000*/ 	.byte	0x04, 0x37
        /*0002*/ 	.short	(.L_8807 - .L_8806)
.L_8806:
        /*0004*/ 	.word	0x00000082


	//----- nvinfo : EIATTR_KPARAM_INFO
	.align		4
.L_8807:
        /*0008*/ 	.byte	0x04, 0x17
        /*000a*/ 	.short	(.L_8809 - .L_8808)
.L_8808:
        /*000c*/ 	.word	0x00000000
        /*0010*/ 	.short	0x0006
        /*0012*/ 	.short	0x0030
        /*0014*/ 	.byte	0x00, 0xf0, 0x21, 0x00


	//----- nvinfo : EIATTR_KPARAM_INFO
	.align		4
.L_8809:
        /*0018*/ 	.byte	0x04, 0x17
        /*001a*/ 	.short	(.L_8811 - .L_8810)
.L_8810:
        /*001c*/ 	.word	0x00000000
        /*0020*/ 	.short	0x0005
        /*0022*/ 	.short	0x0028
        /*0024*/ 	.byte	0x00, 0xf0, 0x21, 0x00


	//----- nvinfo : EIATTR_KPARAM_INFO
	.align		4
.L_8811:
        /*0028*/ 	.byte	0x04, 0x17
        /*002a*/ 	.short	(.L_8813 - .L_8812)
.L_8812:
        /*002c*/ 	.word	0x00000000
        /*0030*/ 	.short	0x0004
        /*0032*/ 	.short	0x0020
        /*0034*/ 	.byte	0x00, 0xf0, 0x21, 0x00


	//----- nvinfo : EIATTR_KPARAM_INFO
	.align		4
.L_8813:
        /*0038*/ 	.byte	0x04, 0x17
        /*003a*/ 	.short	(.L_8815 - .L_8814)
.L_8814:
        /*003c*/ 	.word	0x00000000
        /*0040*/ 	.short	0x0003
        /*0042*/ 	.short	0x0018
        /*0044*/ 	.byte	0x00, 0xf5, 0x21, 0x00


	//----- nvinfo : EIATTR_KPARAM_INFO
	.align		4
.L_8815:
        /*0048*/ 	.byte	0x04, 0x17
        /*004a*/ 	.short	(.L_8817 - .L_8816)
.L_8816:
        /*004c*/ 	.word	0x00000000
        /*0050*/ 	.short	0x0002
        /*0052*/ 	.short	0x0010
        /*0054*/ 	.byte	0x00, 0xf5, 0x21, 0x00


	//----- nvinfo : EIATTR_KPARAM_INFO
	.align		4
.L_8817:
        /*0058*/ 	.byte	0x04, 0x17
        /*005a*/ 	.short	(.L_8819 - .L_8818)
.L_8818:
        /*005c*/ 	.word	0x00000000
        /*0060*/ 	.short	0x0001
        /*0062*/ 	.short	0x0008
        /*0064*/ 	.byte	0x00, 0xf5, 0x21, 0x00


	//----- nvinfo : EIATTR_KPARAM_INFO
	.align		4
.L_8819:
        /*0068*/ 	.byte	0x04, 0x17
        /*006a*/ 	.short	(.L_8821 - .L_8820)
.L_8820:
        /*006c*/ 	.word	0x00000000
        /*0070*/ 	.short	0x0000
        /*0072*/ 	.short	0x0000
        /*0074*/ 	.byte	0x00, 0xf5, 0x21, 0x00


	//----- nvinfo : EIATTR_SPARSE_MMA_MASK
	.align		4
.L_8821:
        /*0078*/ 	.byte	0x03, 0x50
        /*007a*/ 	.short	0x0000


	//----- nvinfo : EIATTR_MAXREG_COUNT
	.align		4
        /*007c*/ 	.byte	0x03, 0x1b
        /*007e*/ 	.short	0x00ff


	//----- nvinfo : EIATTR_NUM_BARRIERS
	.align		4
        /*0080*/ 	.byte	0x02, 0x4c
        /*0082*/ 	.byte	0x01
	.zero		1


	//----- nvinfo : EIATTR_MERCURY_ISA_VERSION
	.align		4
        /*0084*/ 	.byte	0x03, 0x5f
        /*0086*/ 	.short	0x0101


	//----- nvinfo : EIATTR_VRC_CTA_INIT_COUNT
	.align		4
        /*0088*/ 	.byte	0x02, 0x4a
	.zero		1
	.zero		1


	//----- nvinfo : EIATTR_EXIT_INSTR_OFFSETS
	.align		4
        /*008c*/ 	.byte	0x04, 0x1c
        /*008e*/ 	.short	(.L_8823 - .L_8822)


	//   ....[0]....
.L_8822:
        /*0090*/ 	.word	0x00000150


	//   ....[1]....
        /*0094*/ 	.word	0x00003130


	//   ....[2]....
        /*0098*/ 	.word	0x00003910


	//----- nvinfo : EIATTR_CRS_STACK_SIZE
	.align		4
.L_8823:
        /*009c*/ 	.byte	0x04, 0x1e
        /*009e*/ 	.short	(.L_8825 - .L_8824)
.L_8824:
        /*00a0*/ 	.word	0x00000000


	//----- nvinfo : EIATTR_CBANK_PARAM_SIZE
	.align		4
.L_8825:
        /*00a4*/ 	.byte	0x03, 0x19
        /*00a6*/ 	.short	0x0038


	//----- nvinfo : EIATTR_PARAM_CBANK
	.align		4
        /*00a8*/ 	.byte	0x04, 0x0a
        /*00aa*/ 	.short	(.L_8827 - .L_8826)
	.align		4
.L_8826:
        /*00ac*/ 	.word	index@(.nv.constant0.contiguous_all3_i32)
        /*00b0*/ 	.short	0x0380
        /*00b2*/ 	.short	0x0038


	//----- nvinfo : EIATTR_SW_WAR
	.align		4
.L_8827:
        /*00b4*/ 	.byte	0x04, 0x36
        /*00b6*/ 	.short	(.L_8829 - .L_8828)
.L_8828:
        /*00b8*/ 	.word	0x00000008
.L_8829:


//--------------------- .nv.info.contiguous_all22_i32 --------------------------
	.section	.nv.info.contiguous_all22_i32,"",@"SHT_CUDA_INFO"
	.sectionflags	@""
	.align	4


	//----- nvinfo : EIATTR_CUDA_API_VERSION
	.align		4
        /*0000*/ 	.byte	0x04, 0x37
        /*0002*/ 	.short	(.L_8831 - .L_8830)
.L_8830:
        /*0004*/ 	.word	0x00000082


	//----- nvinfo : EIATTR_KPARAM_INFO
	.align		4
.L_8831:
        /*0008*/ 	.byte	0x04, 0x17
        /*000a*/ 	.short	(.L_8833 - .L_8832)
.L_8832:
        /*000c*/ 	.word	0x00000000
        /*0010*/ 	.short	0x0005
        /*0012*/ 	.short	0x0028
        /*0014*/ 	.byte	0x00, 0xf0, 0x21, 0x00


	//----- nvinfo : EIATTR_KPARAM_INFO
	.align		4
.L_8833:
        /*0018*/ 	.byte	0x04, 0x17
        /*001a*/ 	.short	(.L_8835 - .L_8834)
.L_8834:
        /*001c*/ 	.word	0x00000000
        /*0020*/ 	.short	0x0004
        /*0022*/ 	.short	0x0020
        /*0024*/ 	.byte	0x00, 0xf0, 0x21, 0x00


	//----- nvinfo : EIATTR_KPARAM_INFO
	.align		4
.L_8835:
        /*0028*/ 	.byte	0x04, 0x17
        /*002a*/ 	.short	(.L_8837 - .L_8836)
.L_8836:
        /*002c*/ 	.word	0x00000000
        /*0030*/ 	.short	0x0003
        /*0032*/ 	.short	0x0018
        /*0034*/ 	.byte	0x00, 0xf0, 0x21, 0x00


	//----- nvinfo : EIATTR_KPARAM_INFO
	.align		4
.L_8837:
        /*0038*/ 	.byte	0x04, 0x17
        /*003a*/ 	.short	(.L_8839 - .L_8838)
.L_8838:
        /*003c*/ 	.word	0x00000000
        /*0040*/ 	.short	0x0002
        /*0042*/ 	.short	0x0010
        /*0044*/ 	.byte	0x00, 0xf0, 0x21, 0x00


	//----- nvinfo : EIATTR_KPARAM_INFO
	.align		4
.L_8839:
        /*0048*/ 	.byte	0x04, 0x17
        /*004a*/ 	.short	(.L_8841 - .L_8840)
.L_8840:
        /*004c*/ 	.word	0x00000000
        /*0050*/ 	.short	0x0001
        /*0052*/ 	.short	0x0008
        /*0054*/ 	.byte	0x00, 0xf5, 0x21, 0x00


	//----- nvinfo : EIATTR_KPARAM_INFO
	.align		4
.L_8841:
        /*0058*/ 	.byte	0x04, 0x17
        /*005a*/ 	.short	(.L_8843 - .L_8842)
.L_8842:
        /*005c*/ 	.word	0x00000000
        /*0060*/ 	.short	0x0000
        /*0062*/ 	.short	0x0000
        /*0064*/ 	.byte	0x00, 0xf5, 0x21, 0x00


	//----- nvinfo : EIATTR_SPARSE_MMA_MASK
	.align		4
.L_8843:
        /*0068*/ 	.byte	0x03, 0x50
        /*006a*/ 	.short	0x0000


	//----- nvinfo : EIATTR_MAXREG_COUNT
	.align		4
        /*006c*/ 	.byte	0x03, 0x1b
        /*006e*/ 	.short	0x00ff


	//----- nvinfo : EIATTR_NUM_BARRIERS
	.align		4
        /*0070*/ 	.byte	0x02, 0x4c
        /*0072*/ 	.byte	0x01
	.zero		1


	//----- nvinfo : EIATTR_MERCURY_ISA_VERSION
	.align		4
        /*0074*/ 	.byte	0x03, 0x5f
        /*0076*/ 	.short	0x0101


	//----- nvinfo : EIATTR_VRC_CTA_INIT_COUNT
	.align		4
        /*0078*/ 	.byte	0x02, 0x4a
	.zero		1
	.zero		1


	//----- nvinfo : EIATTR_EXIT_INSTR_OFFSETS
	.align		4
        /*007c*/ 	.byte	0x04, 0x1c
        /*007e*/ 	.short	(.L_8845 - .L_8844)


	//   ....[0]....
.L_8844:
        /*0080*/ 	.word	0x00000110


	//   ....[1]....
        /*0084*/ 	.word	0x00000530


	//   ....[2]....
        /*0088*/ 	.word	0x00000790


	//   ....[3]....
        /*008c*/ 	.word	0x000008a0


	//----- nvinfo : EIATTR_CRS_STACK_SIZE
	.align		4
.L_8845:
        /*0090*/ 	.byte	0x04, 0x1e
        /*0092*/ 	.short	(.L_8847 - .L_8846)
.L_8846:
        /*0094*/ 	.word	0x00000000


	//----- nvinfo : EIATTR_CBANK_PARAM_SIZE
	.align		4
.L_8847:
        /*0098*/ 	.byte	0x03, 0x19
        /*009a*/ 	.short	0x0030


	//----- nvinfo : EIATTR_PARAM_CBANK
	.align		4
        /*009c*/ 	.byte	0x04, 0x0a
        /*009e*/ 	.short	(.L_8849 - .L_8848)
	.align		4
.L_8848:
        /*00a0*/ 	.word	index@(.nv.constant0.contiguous_all22_i32)
        /*00a4*/ 	.short	0x0380
        /*00a6*/ 	.short	0x0030


	//----- nvinfo : EIATTR_SW_WAR
	.align		4
.L_8849:
        /*00a8*/ 	.byte	0x04, 0x36
        /*00aa*/ 	.short	(.L_8851 - .L_8850)
.L_8850:
        /*00ac*/ 	.word	0x00000008
.L_8851:


//--------------------- .nv.info.contiguous_all2_i32 --------------------------
	.section	.nv.info.contiguous_all2_i32,"",@"SHT_CUDA_INFO"
	.sectionflags	@""
	.align	4


	//----- nvinfo : EIATTR_CUDA_API_VERSION
	.align		4
        /*0000*/ 	.byte	0x04, 0x37
        /*0002*/ 	.short	(.L_8853 - .L_8852)
.L_8852:
        /*0004*/ 	.word	0x00000082


	//----- nvinfo : EIATTR_KPARAM_INFO
	.align		4
.L_8853:
        /*0008*/ 	.byte	0x04, 0x17
        /*000a*/ 	.short	(.L_8855 - .L_8854)
.L_8854:
        /*000c*/ 	.word	0x00000000
        /*0010*/ 	.short	0x0008
        /*0012*/ 	.short	0x0040
        /*0014*/ 	.byte	0x00, 0xf0, 0x21, 0x00


	//----- nvinfo : EIATTR_KPARAM_INFO
	.align		4
.L_8855:
        /*0018*/ 	.byte	0x04, 0x17
        /*001a*/ 	.short	(.L_8857 - .L_8856)
.L_8856:
        /*001c*/ 	.word	0x00000000
        /*0020*/ 	.short	0x0007
        /*0022*/ 	.short	0x0038
        /*0024*/ 	.byte	0x00, 0xf0, 0x21, 0x00


	//----- nvinfo : EIATTR_KPARAM_INFO
	.align		4
.L_8857:
        /*0028*/ 	.byte	0x04, 0x17
        /*002a*/ 	.short	(.L_8859 - .L_8858)
.L_8858:
        /*002c*/ 	.word	0x00000000
        /*0030*/ 	.short	0x0006
        /*0032*/ 	.short	0x0030
        /*0034*/ 	.byte	0x00, 0xf0, 0x21, 0x00


	//----- nvinfo : EIATTR_KPARAM_INFO
	.align		4
.L_8859:
        /*0038*/ 	.byte	0x04, 0x17
        /*003a*/ 	.short	(.L_8861 - .L_8860)
.L_8860:
        /*003c*/ 	.word	0x00000000
        /*0040*/ 	.short	0x0005
        /*0042*/ 	.short	0x0028
        /*0044*/ 	.byte	0x00, 0xf0, 0x21, 0x00


	//----- nvinfo : EIATTR_KPARAM_INFO
	.align		4
.L_8861:
        /*0048*/ 	.byte	0x04, 0x17
        /*004a*/ 	.short	(.L_8863 - .L_8862)
.L_8862:
        /*004c*/ 	.word	0x00000000
        /*0050*/ 	.short	0x0004
        /*0052*/ 	.short	0x0020
        /*0054*/ 	.byte	0x00, 0xf0, 0x21, 0x00


	//----- nvinfo : EIATTR_KPARAM_INFO
	.align		4
.L_8863:
        /*0058*/ 	.byte	0x04, 0x17
        /*005a*/ 	.short	(.L_8865 - .L_8864)
.L_8864:
        /*005c*/ 	.word	0x00000000
        /*0060*/ 	.short	0x0003
        /*0062*/ 	.short	0x0018
        /*0064*/ 	.byte	0x00, 0xf5, 0x21, 0x00


	//----- nvinfo : EIATTR_KPARAM_INFO
	.align		4
.L_8865:
        /*0068*/ 	.byte	0x04, 0x17
        /*006a*/ 	.short	(.L_8867 - .L_8866)
.L_8866:
        /*006c*/ 	.word	0x00000000
        /*0070*/ 	.short	0x0002
        /*0072*/ 	.short	0x0010
        /*0074*/ 	.byte	0x00, 0xf5, 0x21, 0x00


	//----- nvinfo : EIATTR_KPARAM_INFO
	.align		4
.L_8867:
        /*0078*/ 	.byte	0x04, 0x17
        /*007a*/ 	.short	(.L_8869 - .L_8868)
.L_8868:
        /*007c*/ 	.word	0x00000000
        /*0080*/ 	.short	0x0001
        /*0082*/ 	.short	0x0008
        /*0084*/ 	.byte	0x00, 0xf5, 0x21, 0x00


	//----- nvinfo : EIATTR_KPARAM_INFO
	.align		4
.L_8869:
        /*0088*/ 	.byte	0x04, 0x17
        /*008a*/ 	.short	(.L_8871 - .L_8870)
.L_8870:
        /*008c*/ 	.word	0x00000000
        /*0090*/ 	.short	0x0000
        /*0092*/ 	.short	0x0000
        /*0094*/ 	.byte	0x00, 0xf5, 0x21, 0x00


	//----- nvinfo : EIATTR_SPARSE_MMA_MASK
	.align		4
.L_8871:
        /*0098*/ 	.byte	0x03, 0x50
        /*009a*/ 	.short	0x0000


	//----- nvinfo : EIATTR_MAXREG_COUNT
	.align		4
        /*009c*/ 	.byte	0x03, 0x1b
        /*009e*/ 	.short	0x00ff


	//----- nvinfo : EIATTR_NUM_BARRIERS
	.align		4
        /*00a0*/ 	.byte	0x02, 0x4c
        /*00a2*/ 	.byte	0x01
	.zero		1


	//----- nvinfo : EIATTR_MERCURY_ISA_VERSION
	.align		4
        /*00a4*/ 	.byte	0x03, 0x5f
        /*00a6*/ 	.short	0x0101


	//----- nvinfo : EIATTR_VRC_CTA_INIT_COUNT
	.align		4
        /*00a8*/ 	.byte	0x02, 0x4a
	.zero		1
	.zero		1


	//----- nvinfo : EIATTR_EXIT_INSTR_OFFSETS
	.align		4
        /*00ac*/ 	.byte	0x04, 0x1c
        /*00ae*/ 	.short	(.L_8873 - .L_8872)


	//   ....[0]....
.L_8872:
        /*00b0*/ 	.word	0x00000110


	//   ....[1]....
        /*00b4*/ 	.word	0x000068f0


	//   ....[2]....
        /*00b8*/ 	.word	0x00006b50


	//   ....[3]....
        /*00bc*/ 	.word	0x00006c60


	//----- nvinfo : EIATTR_CRS_STACK_SIZE
	.align		4
.L_8873:
        /*00c0*/ 	.byte	0x04, 0x1e
        /*00c2*/ 	.short	(.L_8875 - .L_8874)
.L_8874:
        /*00c4*/ 	.word	0x00000000


	//----- nvinfo : EIATTR_CBANK_PARAM_SIZE
	.align		4
.L_8875:
        /*00c8*/ 	.byte	0x03, 0x19
        /*00ca*/ 	.short	0x0048


	//----- nvinfo : EIATTR_PARAM_CBANK
	.align		4
        /*00cc*/ 	.byte	0x04, 0x0a
        /*00ce*/ 	.short	(.L_8877 - .L_8876)
	.align		4
.L_8876:
        /*00d0*/ 	.word	index@(.nv.constant0.contiguous_all2_i32)
        /*00d4*/ 	.short	0x0380
        /*00d6*/ 	.short	0x0048


	//----- nvinfo : EIATTR_SW_WAR
	.align		4
.L_8877:
        /*00d8*/ 	.byte	0x04, 0x36
        /*00da*/ 	.short	(.L_8879 - .L_8878)
.L_8878:
        /*00dc*/ 	.word	0x00000008
.L_8879:


//--------------------- .nv.info.uncontiguous_cumulate_all_i32 --------------------------
	.section	.nv.info.uncontiguous_cumulate_all_i32,"",@"SHT_CUDA_INFO"
	.sectionflags	@""
	.align	4


	//----- nvinfo : EIATTR_CUDA_API_VERSION
	.align		4
        /*0000*/ 	.byte	0x04, 0x37
        /*0002*/ 	.short	(.L_8881 - .L_8880)
.L_8880:
        /*0004*/ 	.word	0x00000082


	//----- nvinfo : EIATTR_KPARAM_INFO
	.align		4
.L_8881:
        /*0008*/ 	.byte	0x04, 0x17
        /*000a*/ 	.short	(.L_8883 - .L_8882)
.L_8882:
        /*000c*/ 	.word	0x00000000
        /*0010*/ 	.short	0x0005
        /*0012*/ 	.short	0x0028
        /*0014*/ 	.byte	0x00, 0xf0, 0x21, 0x00


	//----- nvinfo : EIATTR_KPARAM_INFO
	.align		4
.L_8883:
        /*0018*/ 	.byte	0x04, 0x17
        /*001a*/ 	.short	(.L_8885 - .L_8884)
.L_8884:
        /*001c*/ 	.word	0x00000000
        /*0020*/ 	.short	0x0004
        /*0022*/ 	.short	0x0020
        /*0024*/ 	.byte	0x00, 0xf0, 0x21, 0x00


	//----- nvinfo : EIATTR_KPARAM_INFO
	.align		4
.L_8885:
        /*0028*/ 	.byte	0x04, 0x17
        /*002a*/ 	.short	(.L_8887 - .L_8886)
.L_8886:
        /*002c*/ 	.word	0x00000000
        /*0030*/ 	.short	0x0003
        /*0032*/ 	.short	0x0018
        /*0034*/ 	.byte	0x00, 0xf5, 0x21, 0x00


	//----- nvinfo : EIATTR_KPARAM_INFO
	.align		4
.L_8887:
        /*0038*/ 	.byte	0x04, 0x17
        /*003a*/ 	.short	(.L_8889 - .L_8888)
.L_8888:
        /*003c*/ 	.word	0x00000000
        /*0040*/ 	.short	0x0002
        /*0042*/ 	.short	0x0010
        /*0044*/ 	.byte	0x00, 0xf5, 0x21, 0x00


	//----- nvinfo : EIATTR_KPARAM_INFO
	.align		4
.L_8889:
        /*0048*/ 	.byte	0x04, 0x17
        /*004a*/ 	.short	(.L_8891 - .L_8890)
.L_8890:
        /*004c*/ 	.word	0x00000000
        /*0050*/ 	.short	0x0001
        /*0052*/ 	.short	0x0008
        /*0054*/ 	.byte	0x00, 0xf5, 0x21, 0x00


	//----- nvinfo : EIATTR_KPARAM_INFO
	.align		4
.L_8891:
        /*0058*/ 	.byte	0x04, 0x17
        /*005a*/ 	.short	(.L_8893 - .L_8892)
.L_8892:
        /*005c*/ 	.word	0x00000000
        /*0060*/ 	.short	0x0000
        /*0062*/ 	.short	0x0000
        /*0064*/ 	.byte	0x00, 0xf5, 0x21, 0x00


	//----- nvinfo : EIATTR_SPARSE_MMA_MASK
	.align		4
.L_8893:
        /*0068*/ 	.byte	0x03, 0x50
        /*006a*/ 	.short	0x0000


	//----- nvinfo : EIATTR_MAXREG_COUNT
	.align		4
        /*006c*/ 	.byte	0x03, 0x1b
        /*006e*/ 	.short	0x00ff


	//----- nvinfo : EIATTR_NUM_BARRIERS
	.align		4
        /*0070*/ 	.byte	0x02, 0x4c
        /*0072*/ 	.byte	0x01
	.zero		1


	//----- nvinfo : EIATTR_MERCURY_ISA_VERSION
	.align		4
        /*0074*/ 	.byte	0x03, 0x5f
        /*0076*/ 	.short	0x0101


	//----- nvinfo : EIATTR_VRC_CTA_INIT_COUNT
	.align		4
        /*0078*/ 	.byte	0x02, 0x4a
	.zero		1
	.zero		1


	//----- nvinfo : EIATTR_EXIT_INSTR_OFFSETS
	.align		4
        /*007c*/ 	.byte	0x04, 0x1c
        /*007e*/ 	.short	(.L_8895 - .L_8894)


	//   ....[0]....
.L_8894:
        /*0080*/ 	.word	0x000067d0


	//   ....[1]....
        /*0084*/ 	.word	0x00006a30


	//   ....[2]....
        /*0088*/ 	.word	0x00006ae0


	//----- nvinfo : EIATTR_CRS_STACK_SIZE
	.align		4
.L_8895:
        /*008c*/ 	.byte	0x04, 0x1e
        /*008e*/ 	.short	(.L_8897 - .L_8896)
.L_8896:
        /*0090*/ 	.word	0x00000000


	//----- nvinfo : EIATTR_CBANK_PARAM_SIZE
	.align		4
.L_8897:
        /*0094*/ 	.byte	0x03, 0x19
        /*0096*/ 	.short	0x0030


	//----- nvinfo : EIATTR_PARAM_CBANK
	.align		4
        /*0098*/ 	.byte	0x04, 0x0a
        /*009a*/ 	.short	(.L_8899 - .L_8898)
	.align		4
.L_8898:
        /*009c*/ 	.word	index@(.nv.constant0.uncontiguous_cumulate_all_i32)
        /*00a0*/ 	.short	0x0380
        /*00a2*/ 	.short	0x0030


	//----- nvinfo : EIATTR_SW_WAR
	.align		4
.L_8899:
        /*00a4*/ 	.byte	0x04, 0x36
        /*00a6*/ 	.short	(.L_8901 - .L_8900)
.L_8900:
        /*00a8*/ 	.word	0x00000008
.L_8901:


//--------------------- .nv.info.uncontiguous_all_i32 --------------------------
	.section	.nv.info.uncontiguous_all_i32,"",@"SHT_CUDA_INFO"
	.sectionflags	@""
	.align	4


	//----- nvinfo : EIATTR_CUDA_API_VERSION
	.align		4
        /*0000*/ 	.byte	0x04, 0x37
        /*0002*/ 	.short	(.L_8903 - .L_8902)
.L_8902:
        /*0004*/ 	.word	0x00000082


	//----- nvinfo : EIATTR_KPARAM_INFO
	.align		4
.L_8903:
        /*0008*/ 	.byte	0x04, 0x17
        /*000a*/ 	.short	(.L_8905 - .L_8904)
.L_8904:
        /*000c*/ 	.word	0x00000000
        /*0010*/ 	.short	0x0005
        /*0012*/ 	.short	0x0028
        /*0014*/ 	.byte	0x00, 0xf0, 0x21, 0x00


	//----- nvinfo : EIATTR_KPARAM_INFO
	.align		4
.L_8905:
        /*0018*/ 	.byte	0x04, 0x17
        /*001a*/ 	.short	(.L_8907 - .L_8906)
.L_8906:
        /*001c*/ 	.word	0x00000000
        /*0020*/ 	.short	0x0004
        /*0022*/ 	.short	0x0020
        /*0024*/ 	.byte	0x00, 0xf0, 0x21, 0x00


	//----- nvinfo : EIATTR_KPARAM_INFO
	.align		4
.L_8907:
        /*0028*/ 	.byte	0x04, 0x17
        /*002a*/ 	.short	(.L_8909 - .L_8908)
.L_8908:
        /*002c*/ 	.word	0x00000000
        /*0030*/ 	.short	0x0003
        /*0032*/ 	.short	0x0018
        /*0034*/ 	.byte	0x00, 0xf5, 0x21, 0x00


	//----- nvinfo : EIATTR_KPARAM_INFO
	.align		4
.L_8909:
        /*0038*/ 	.byte	0x04, 0x17
        /*003a*/ 	.short	(.L_8911 - .L_8910)
.L_8910:
        /*003c*/ 	.word	0x00000000
        /*0040*/ 	.short	0x0002
        /*0042*/ 	.short	0x0010
        /*0044*/ 	.byte	0x00, 0xf5, 0x21, 0x00


	//----- nvinfo : EIATTR_KPARAM_INFO
	.align		4
.L_8911:
        /*0048*/ 	.byte	0x04, 0x17
        /*004a*/ 	.short	(.L_8913 - .L_8912)
.L_8912:
        /*004c*/ 	.word	0x00000000
        /*0050*/ 	.short	0x0001
        /*0052*/ 	.short	0x0008
        /*0054*/ 	.byte	0x00, 0xf5, 0x21, 0x00


	//----- nvinfo : EIATTR_KPARAM_INFO
	.align		4
.L_8913:
        /*0058*/ 	.byte	0x04, 0x17
        /*005a*/ 	.short	(.L_8915 - .L_8914)
.L_8914:
        /*005c*/ 	.word	0x00000000
        /*0060*/ 	.short	0x0000
        /*0062*/ 	.short	0x0000
        /*0064*/ 	.byte	0x00, 0xf5, 0x21, 0x00


	//----- nvinfo : EIATTR_SPARSE_MMA_MASK
	.align		4
.L_8915:
        /*0068*/ 	.byte	0x03, 0x50
        /*006a*/ 	.short	0x0000


	//----- nvinfo : EIATTR_MAXREG_COUNT
	.align		4
        /*006c*/ 	.byte	0x03, 0x1b
        /*006e*/ 	.short	0x00ff


	//----- nvinfo : EIATTR_NUM_BARRIERS
	.align		4
        /*0070*/ 	.byte	0x02, 0x4c
        /*0072*/ 	.byte	0x01
	.zero		1


	//----- nvinfo : EIATTR_MERCURY_ISA_VERSION
	.align		4
        /*0074*/ 	.byte	0x03, 0x5f
        /*0076*/ 	.short	0x0101


	//----- nvinfo : EIATTR_VRC_CTA_INIT_COUNT
	.align		4
        /*0078*/ 	.byte	0x02, 0x4a
	.zero		1
	.zero		1


	//----- nvinfo : EIATTR_EXIT_INSTR_OFFSETS
	.align		4
        /*007c*/ 	.byte	0x04, 0x1c
        /*007e*/ 	.short	(.L_8917 - .L_8916)


	//   ....[0]....
.L_8916:
        /*0080*/ 	.word	0x000067f0


	//   ....[1]....
        /*0084*/ 	.word	0x00006a50


	//   ....[2]....
        /*0088*/ 	.word	0x00006b00


	//----- nvinfo : EIATTR_CRS_STACK_SIZE
	.align		4
.L_8917:
        /*008c*/ 	.byte	0x04, 0x1e
        /*008e*/ 	.short	(.L_8919 - .L_8918)
.L_8918:
        /*0090*/ 	.word	0x00000000


	//----- nvinfo : EIATTR_CBANK_PARAM_SIZE
	.align		4
.L_8919:
        /*0094*/ 	.byte	0x03, 0x19
        /*0096*/ 	.short	0x0030


	//----- nvinfo : EIATTR_PARAM_CBANK
	.align		4
        /*0098*/ 	.byte	0x04, 0x0a
        /*009a*/ 	.short	(.L_8921 - .L_8920)
	.align		4
.L_8920:
        /*009c*/ 	.word	index@(.nv.constant0.uncontiguous_all_i32)
        /*00a0*/ 	.short	0x0380
        /*00a2*/ 	.short	0x0030


	//----- nvinfo : EIATTR_SW_WAR
	.align		4
.L_8921:
        /*00a4*/ 	.byte	0x04, 0x36
        /*00a6*/ 	.short	(.L_8923 - .L_8922)
.L_8922:
        /*00a8*/ 	.word	0x00000008
.L_8923:


//--------------------- .nv.info.contiguous_cumulate_all_i32 --------------------------
	.section	.nv.info.contiguous_cumulate_all_i32,"",@"SHT_CUDA_INFO"
	.sectionflags	@""
	.align	4


	//----- nvinfo : EIATTR_CUDA_API_VERSION
	.align		4
        /*0000*/ 	.byte	0x04, 0x37
        /*0002*/ 	.short	(.L_8925 - .L_8924)
.L_8924:
        /*0004*/ 	.word	0x00000082


	//----- nvinfo : EIATTR_KPARAM_INFO
	.align		4
.L_8925:
        /*0008*/ 	.byte	0x04, 0x17
        /*000a*/ 	.short	(.L_8927 - .L_8926)
.L_8926:
        /*000c*/ 	.word	0x00000000
        /*0010*/ 	.short	0x0002
        /*0012*/ 	.short	0x0010
        /*0014*/ 	.byte	0x00, 0xf0, 0x21, 0x00


	//----- nvinfo : EIATTR_KPARAM_INFO
	.align		4
.L_8927:
        /*0018*/ 	.byte	0x04, 0x17
        /*001a*/ 	.short	(.L_8929 - .L_8928)
.L_8928:
        /*001c*/ 	.word	0x00000000
        /*0020*/ 	.short	0x0001
        /*0022*/ 	.short	0x0008
        /*0024*/ 	.byte	0x00, 0xf5, 0x21, 0x00


	//----- nvinfo : EIATTR_KPARAM_INFO
	.align		4
.L_8929:
        /*0028*/ 	.byte	0x04, 0x17
        /*002a*/ 	.short	(.L_8931 - .L_8930)
.L_8930:
        /*002c*/ 	.word	0x00000000
        /*0030*/ 	.short	0x0000
        /*0032*/ 	.short	0x0000
        /*0034*/ 	.byte	0x00, 0xf5, 0x21, 0x00


	//----- nvinfo : EIATTR_SPARSE_MMA_MASK
	.align		4
.L_8931:
        /*0038*/ 	.byte	0x03, 0x50
        /*003a*/ 	.short	0x0000


	//----- nvinfo : EIATTR_MAXREG_COUNT
	.align		4
        /*003c*/ 	.byte	0x03, 0x1b
        /*003e*/ 	.short	0x00ff


	//----- nvinfo : EIATTR_NUM_BARRIERS
	.align		4
        /*0040*/ 	.byte	0x02, 0x4c
        /*0042*/ 	.byte	0x01
	.zero		1


	//----- nvinfo : EIATTR_MERCURY_ISA_VERSION
	.align		4
        /*0044*/ 	.byte	0x03, 0x5f
        /*0046*/ 	.short	0x0101


	//----- nvinfo : EIATTR_VRC_CTA_INIT_COUNT
	.align		4
        /*0048*/ 	.byte	0x02, 0x4a
	.zero		1
	.zero		1


	//----- nvinfo : EIATTR_EXIT_INSTR_OFFSETS
	.align		4
        /*004c*/ 	.byte	0x04, 0x1c
        /*004e*/ 	.short	(.L_8933 - .L_8932)


	//   ....[0]....
.L_8932:
        /*0050*/ 	.word	0x00000400


	//   ....[1]....
        /*0054*/ 	.word	0x00000660


	//   ....[2]....
        /*0058*/ 	.word	0x00000710


	//----- nvinfo : EIATTR_CRS_STACK_SIZE
	.align		4
.L_8933:
        /*005c*/ 	.byte	0x04, 0x1e
        /*005e*/ 	.short	(.L_8935 - .L_8934)
.L_8934:
        /*0060*/ 	.word	0x00000000


	//----- nvinfo : EIATTR_CBANK_PARAM_SIZE
	.align		4
.L_8935:
        /*0064*/ 	.byte	0x03, 0x19
        /*0066*/ 	.short	0x0018


	//----- nvinfo : EIATTR_PARAM_CBANK
	.align		4
        /*0068*/ 	.byte	0x04, 0x0a
        /*006a*/ 	.short	(.L_8937 - .L_8936)
	.align		4
.L_8936:
        /*006c*/ 	.word	index@(.nv.constant0.contiguous_cumulate_all_i32)
        /*0070*/ 	.short	0x0380
        /*0072*/ 	.short	0x0018


	//----- nvinfo : EIATTR_SW_WAR
	.align		4
.L_8937:
        /*0074*/ 	.byte	0x04, 0x36
        /*0076*/ 	.short	(.L_8939 - .L_8938)
.L_8938:
        /*0078*/ 	.word	0x00000008
.L_8939:


//--------------------- .nv.info.contiguous_all_i32 --------------------------
	.section	.nv.info.contiguous_all_i32,"",@"SHT_CUDA_INFO"
	.sectionflags	@""
	.align	4


	//----- nvinfo : EIATTR_CUDA_API_VERSION
	.align		4
        /*0000*/ 	.byte	0x04, 0x37
        /*0002*/ 	.short	(.L_8941 - .L_8940)
.L_8940:
        /*0004*/ 	.word	0x00000082


	//----- nvinfo : EIATTR_KPARAM_INFO
	.align		4
.L_8941:
        /*0008*/ 	.byte	0x04, 0x17
        /*000a*/ 	.short	(.L_8943 - .L_8942)
.L_8942:
        /*000c*/ 	.word	0x00000000
        /*0010*/ 	.short	0x0002
        /*0012*/ 	.short	0x0010
        /*0014*/ 	.byte	0x00, 0xf0, 0x21, 0x00


	//----- nvinfo : EIATTR_KPARAM_INFO
	.align		4
.L_8943:
        /*0018*/ 	.byte	0x04, 0x17
        /*001a*/ 	.short	(.L_8945 - .L_8944)
.L_8944:
        /*001c*/ 	.word	0x00000000
        /*0020*/ 	.short	0x0001
        /*0022*/ 	.short	0x0008
        /*0024*/ 	.byte	0x00, 0xf5, 0x21, 0x00


	//----- nvinfo : EIATTR_KPARAM_INFO
	.align		4
.L_8945:
        /*0028*/ 	.byte	0x04, 0x17
        /*002a*/ 	.short	(.L_8947 - .L_8946)
.L_8946:
        /*002c*/ 	.word	0x00000000
        /*0030*/ 	.short	0x0000
        /*0032*/ 	.short	0x0000
        /*0034*/ 	.byte	0x00, 0xf5, 0x21, 0x00


	//----- nvinfo : EIATTR_SPARSE_MMA_MASK
	.align		4
.L_8947:
        /*0038*/ 	.byte	0x03, 0x50
        /*003a*/ 	.short	0x0000


	//----- nvinfo : EIATTR_MAXREG_COUNT
	.align		4
        /*003c*/ 	.byte	0x03, 0x1b
        /*003e*/ 	.short	0x00ff


	//----- nvinfo : EIATTR_NUM_BARRIERS
	.align		4
        /*0040*/ 	.byte	0x02, 0x4c
        /*0042*/ 	.byte	0x01
	.zero		1


	//----- nvinfo : EIATTR_MERCURY_ISA_VERSION
	.align		4
        /*0044*/ 	.byte	0x03, 0x5f
        /*0046*/ 	.short	0x0101


	//----- nvinfo : EIATTR_VRC_CTA_INIT_COUNT
	.align		4
        /*0048*/ 	.byte	0x02, 0x4a
	.zero		1
	.zero		1


	//----- nvinfo : EIATTR_EXIT_INSTR_OFFSETS
	.align		4
        /*004c*/ 	.byte	0x04, 0x1c
        /*004e*/ 	.short	(.L_8949 - .L_8948)


	//   ....[0]....
.L_8948:
        /*0050*/ 	.word	0x00000420


	//   ....[1]....
        /*0054*/ 	.word	0x00000680


	//   ....[2]....
        /*0058*/ 	.word	0x00000730


	//----- nvinfo : EIATTR_CRS_STACK_SIZE
	.align		4
.L_8949:
        /*005c*/ 	.byte	0x04, 0x1e
        /*005e*/ 	.short	(.L_8951 - .L_8950)
.L_8950:
        /*0060*/ 	.word	0x00000000


	//----- nvinfo : EIATTR_CBANK_PARAM_SIZE
	.align		4
.L_8951:
        /*0064*/ 	.byte	0x03, 0x19
        /*0066*/ 	.short	0x0018


	//----- nvinfo : EIATTR_PARAM_CBANK
	.align		4
        /*0068*/ 	.byte	0x04, 0x0a
        /*006a*/ 	.short	(.L_8953 - .L_8952)
	.align		4
.L_8952:
        /*006c*/ 	.word	index@(.nv.constant0.contiguous_all_i32)
        /*0070*/ 	.short	0x0380
        /*0072*/ 	.short	0x0018


	//----- nvinfo : EIATTR_SW_WAR
	.align		4
.L_8953:
        /*0074*/ 	.byte	0x04, 0x36
        /*0076*/ 	.short	(.L_8955 - .L_8954)
.L_8954:
        /*0078*/ 	.word	0x00000008
.L_8955:


//--------------------- .nv.info.contiguous_all33_i16 --------------------------
	.section	.nv.info.contiguous_all33_i16,"",@"SHT_CUDA_INFO"
	.sectionflags	@""
	.align	4


	//----- nvinfo : EIATTR_CUDA_API_VERSION
	.align		4
        /*0000*/ 	.byte	0x04, 0x37
        /*0002*/ 	.short	(.L_8957 - .L_8956)
.L_8956:
        /*0004*/ 	.word	0x00000082


	//----- nvinfo : EIATTR_KPARAM_INFO
	.align		4
.L_8957:
        /*0008*/ 	.byte	0x04, 0x17
        /*000a*/ 	.short	(.L_8959 - .L_8958)
.L_8958:
        /*000c*/ 	.word	0x00000000
        /*0010*/ 	.short	0x0004
        /*0012*/ 	.short	0x0020
        /*0014*/ 	.byte	0x00, 0xf0, 0x21, 0x00


	//----- nvinfo : EIATTR_KPARAM_INFO
	.align		4
.L_8959:
        /*0018*/ 	.byte	0x04, 0x17
        /*001a*/ 	.short	(.L_8961 - .L_8960)
.L_8960:
        /*001c*/ 	.word	0x00000000
        /*0020*/ 	.short	0x0003
        /*0022*/ 	.short	0x0018
        /*0024*/ 	.byte	0x00, 0xf0, 0x21, 0x00


	//----- nvinfo : EIATTR_KPARAM_INFO
	.align		4
.L_8961:
        /*0028*/ 	.byte	0x04, 0x17
        /*002a*/ 	.short	(.L_8963 - .L_8962)
.L_8962:
        /*002c*/ 	.word	0x00000000
        /*0030*/ 	.short	0x0002
        /*0032*/ 	.short	0x0010
        /*0034*/ 	.byte	0x00, 0xf0, 0x21, 0x00


	//----- nvinfo : EIATTR_KPARAM_INFO
	.align		4
.L_8963:
        /*0038*/ 	.byte	0x04, 0x17
        /*003a*/ 	.short	(.L_8965 - .L_8964)
.L_8964:
        /*003c*/ 	.word	0x00000000
        /*0040*/ 	.short	0x0001
        /*0042*/ 	.short	0x0008
        /*0044*/ 	.byte	0x00, 0xf5, 0x21, 0x00


	//----- nvinfo : EIATTR_KPARAM_INFO
	.align		4
.L_8965:
        /*0048*/ 	.byte	0x04, 0x17
        /*004a*/ 	.short	(.L_8967 - .L_8966)
.L_8966:
        /*004c*/ 	.word	0x00000000
        /*0050*/ 	.short	0x0000
        /*0052*/ 	.short	0x0000
        /*0054*/ 	.byte	0x00, 0xf5, 0x21, 0x00


	//----- nvinfo : EIATTR_SPARSE_MMA_MASK
	.align		4
.L_8967:
        /*0058*/ 	.byte	0x03, 0x50
        /*005a*/ 	.short	0x0000


	//----- nvinfo : EIATTR_MAXREG_COUNT
	.align		4
        /*005c*/ 	.byte	0x03, 0x1b
        /*005e*/ 	.short	0x00ff


	//----- nvinfo : EIATTR_NUM_BARRIERS
	.align		4
        /*0060*/ 	.byte	0x02, 0x4c
        /*0062*/ 	.byte	0x01
	.zero		1


	//----- nvinfo : EIATTR_MERCURY_ISA_VERSION
	.align		4
        /*0064*/ 	.byte	0x03, 0x5f
        /*0066*/ 	.short	0x0101


	//----- nvinfo : EIATTR_VRC_CTA_INIT_COUNT
	.align		4
        /*0068*/ 	.byte	0x02, 0x4a
	.zero		1
	.zero		1


	//----- nvinfo : EIATTR_EXIT_INSTR_OFFSETS
	.align		4
        /*006c*/ 	.byte	0x04, 0x1c
        /*006e*/ 	.short	(.L_8969 - .L_8968)


	//   ....[0]....
.L_8968:
        /*0070*/ 	.word	0x00000150


	//   ....[1]....
        /*0074*/ 	.word	0x000001f0


	//   ....[2]....
        /*0078*/ 	.word	0x00000960


	//----- nvinfo : EIATTR_CRS_STACK_SIZE
	.align		4
.L_8969:
        /*007c*/ 	.byte	0x04, 0x1e
        /*007e*/ 	.short	(.L_8971 - .L_8970)
.L_8970:
        /*0080*/ 	.word	0x00000000


	//----- nvinfo : EIATTR_CBANK_PARAM_SIZE
	.align		4
.L_8971:
        /*0084*/ 	.byte	0x03, 0x19
        /*0086*/ 	.short	0x0028


	//----- nvinfo : EIATTR_PARAM_CBANK
	.align		4
        /*0088*/ 	.byte	0x04, 0x0a
        /*008a*/ 	.short	(.L_8973 - .L_8972)
	.align		4
.L_8972:
        /*008c*/ 	.word	index@(.nv.constant0.contiguous_all33_i16)
        /*0090*/ 	.short	0x0380
        /*0092*/ 	.short	0x0028


	//----- nvinfo : EIATTR_SW_WAR
	.align		4
.L_8973:
        /*0094*/ 	.byte	0x04, 0x36
        /*0096*/ 	.short	(.L_8975 - .L_8974)
.L_8974:
        /*0098*/ 	.word	0x00000008
.L_8975:


//--------------------- .nv.info.contiguous_all3_i16 --------------------------
	.section	.nv.info.contiguous_all3_i16,"",@"SHT_CUDA_INFO"
	.sectionflags	@""
	.align	4


	//----- nvinfo : EIATTR_CUDA_API_VERSION
	.align		4
        /*0000*/ 	.byte	0x04, 0x37
        /*0002*/ 	.short	(.L_8977 - .L_8976)
.L_8976:
        /*0004*/ 	.word	0x00000082


	//----- nvinfo : EIATTR_KPARAM_INFO
	.align		4
.L_8977:
        /*0008*/ 	.byte	0x04, 0x17
        /*000a*/ 	.short	(.L_8979 - .L_8978)
.L_8978:
        /*000c*/ 	.word	0x00000000
        /*0010*/ 	.short	0x0006
        /*0012*/ 	.short	0x0030
        /*0014*/ 	.byte	0x00, 0xf0, 0x21, 0x00


	//----- nvinfo : EIATTR_KPARAM_INFO
	.align		4
.L_8979:
        /*0018*/ 	.byte	0x04, 0x17
        /*001a*/ 	.short	(.L_8981 - .L_8980)
.L_8980:
        /*001c*/ 	.word	0x00000000
        /*0020*/ 	.short	0x0005
        /*0022*/ 	.short	0x0028
        /*0024*/ 	.byte	0x00, 0xf0, 0x21, 0x00


	//----- nvinfo : EIATTR_KPARAM_INFO
	.align		4
.L_8981:
        /*0028*/ 	.byte	0x04, 0x17
        /*002a*/ 	.short	(.L_8983 - .L_8982)
.L_8982:
        /*002c*/ 	.word	0x00000000
        /*0030*/ 	.short	0x0004
        /*0032*/ 	.short	0x0020
        /*0034*/ 	.byte	0x00, 0xf0, 0x21, 0x00


	//----- nvinfo : EIATTR_KPARAM_INFO
	.align		4
.L_8983:
        /*0038*/ 	.byte	0x04, 0x17
        /*003a*/ 	.short	(.L_8985 - .L_8984)
.L_8984:
        /*003c*/ 	.word	0x00000000
        /*0040*/ 	.short	0x0003
        /*0042*/ 	.short	0x0018
        /*0044*/ 	.byte	0x00, 0xf5, 0x21, 0x00


	//----- nvinfo : EIATTR_KPARAM_INFO
	.align		4
.L_8985:
        /*0048*/ 	.byte	0x04, 0x17
        /*004a*/ 	.short	(.L_8987 - .L_8986)
.L_8986:
        /*004c*/ 	.word	0x00000000
        /*0050*/ 	.short	0x0002
        /*0052*/ 	.short	0x0010
        /*0054*/ 	.byte	0x00, 0xf5, 0x21, 0x00


	//----- nvinfo : EIATTR_KPARAM_INFO
	.align		4
.L_8987:
        /*0058*/ 	.byte	0x04, 0x17
        /*005a*/ 	.short	(.L_8989 - .L_8988)
.L_8988:
        /*005c*/ 	.word	0x00000000
        /*0060*/ 	.short	0x0001
        /*0062*/ 	.short	0x0008
        /*0064*/ 	.byte	0x00, 0xf5, 0x21, 0x00


	//----- nvinfo : EIATTR_KPARAM_INFO
	.align		4
.L_8989:
        /*0068*/ 	.byte	0x04, 0x17
        /*006a*/ 	.short	(.L_8991 - .L_8990)
.L_8990:
        /*006c*/ 	.word	0x00000000
        /*0070*/ 	.short	0x0000
        /*0072*/ 	.short	0x0000
        /*0074*/ 	.byte	0x00, 0xf5, 0x21, 0x00


	//----- nvinfo : EIATTR_SPARSE_MMA_MASK
	.align		4
.L_8991:
        /*0078*/ 	.byte	0x03, 0x50
        /*007a*/ 	.short	0x0000


	//----- nvinfo : EIATTR_MAXREG_COUNT
	.align		4
        /*007c*/ 	.byte	0x03, 0x1b
        /*007e*/ 	.short	0x00ff


	//----- nvinfo : EIATTR_NUM_BARRIERS
	.align		4
        /*0080*/ 	.byte	0x02, 0x4c
        /*0082*/ 	.byte	0x01
	.zero		1


	//----- nvinfo : EIATTR_MERCURY_ISA_VERSION
	.align		4
        /*0084*/ 	.byte	0x03, 0x5f
        /*0086*/ 	.short	0x0101


	//----- nvinfo : EIATTR_VRC_CTA_INIT_COUNT
	.align		4
        /*0088*/ 	.byte	0x02, 0x4a
	.zero		1
	.zero		1


	//----- nvinfo : EIATTR_EXIT_INSTR_OFFSETS
	.align		4
        /*008c*/ 	.byte	0x04, 0x1c
        /*008e*/ 	.short	(.L_8993 - .L_8992)


	//   ....[0]....
.L_8992:
        /*0090*/ 	.word	0x00000150


	//   ....[1]....
        /*0094*/ 	.word	0x00003130


	//   ....[2]....
        /*0098*/ 	.word	0x00003910


	//----- nvinfo : EIATTR_CRS_STACK_SIZE
	.align		4
.L_8993:
        /*009c*/ 	.byte	0x04, 0x1e
        /*009e*/ 	.short	(.L_8995 - .L_8994)
.L_8994:
        /*00a0*/ 	.word	0x00000000


	//----- nvinfo : EIATTR_CBANK_PARAM_SIZE
	.align		4
.L_8995:
        /*00a4*/ 	.byte	0x03, 0x19
        /*00a6*/ 	.short	0x0038


	//----- nvinfo : EIATTR_PARAM_CBANK
	.align		4
        /*00a8*/ 	.byte	0x04, 0x0a
        /*00aa*/ 	.short	(.L_8997 - .L_8996)
	.align		4
.L_8996:
        /*00ac*/ 	.word	index@(.nv.constant0.contiguous_all3_i16)
        /*00b0*/ 	.short	0x0380
        /*00b2*/ 	.short	0x0038


	//----- nvinfo : EIATTR_SW_WAR
	.align		4
.L_8997:
        /*00b4*/ 	.byte	0x04, 0x36
        /*00b6*/ 	.short	(.L_8999 - .L_8998)
.L_8998:
        /*00b8*/ 	.word	0x00000008
.L_8999:


//--------------------- .nv.info.contiguous_all22_i16 --------------------------
	.section	.nv.info.contiguous_all22_i16,"",@"SHT_CUDA_INFO"
	.sectionflags	@""
	.align	4


	//----- nvinfo : EIATTR_CUDA_API_VERSION
	.align		4
        /*0000*/ 	.byte	0x04, 0x37
        /*0002*/ 	.short	(.L_9001 - .L_9000)
.L_9000:
        /*0004*/ 	.word	0x00000082


	//----- nvinfo : EIATTR_KPARAM_INFO
	.align		4
.L_9001:
        /*0008*/ 	.byte	0x04, 0x17
        /*000a*/ 	.short	(.L_9003 - .L_9002)
.L_9002:
        /*000c*/ 	.word	0x00000000
        /*0010*/ 	.short	0x0005
        /*0012*/ 	.short	0x0028
        /*0014*/ 	.byte	0x00, 0xf0, 0x21, 0x00


	//----- nvinfo : EIATTR_KPARAM_INFO
	.align		4
.L_9003:
        /*0018*/ 	.byte	0x04, 0x17
        /*001a*/ 	.short	(.L_9005 - .L_9004)
.L_9004:
        /*001c*/ 	.word	0x00000000
        /*0020*/ 	.short	0x0004
        /*0022*/ 	.short	0x0020
        /*0024*/ 	.byte	0x00, 0xf0, 0x21, 0x00


	//----- nvinfo : EIATTR_KPARAM_INFO
	.align		4
.L_9005:
        /*0028*/ 	.byte	0x04, 0x17
        /*002a*/ 	.short	(.L_9007 - .L_9006)
.L_9006:
        /*002c*/ 	.word	0x00000000
        /*0030*/ 	.short	0x0003
        /*0032*/ 	.short	0x0018
        /*0034*/ 	.byte	0x00, 0xf0, 0x21, 0x00


	//----- nvinfo : EIATTR_KPARAM_INFO
	.align		4
.L_9007:
        /*0038*/ 	.byte	0x04, 0x17
        /*003a*/ 	.short	(.L_9009 - .L_9008)
.L_9008:
        /*003c*/ 	.word	0x00000000
        /*0040*/ 	.short	0x0002
        /*0042*/ 	.short	0x0010
        /*0044*/ 	.byte	0x00, 0xf0, 0x21, 0x00


	//----- nvinfo : EIATTR_KPARAM_INFO
	.align		4
.L_9009:
        /*0048*/ 	.byte	0x04, 0x17
        /*004a*/ 	.short	(.L_9011 - .L_9010)
.L_9010:
        /*004c*/ 	.word	0x00000000
        /*0050*/ 	.short	0x0001
        /*0052*/ 	.short	0x0008
        /*0054*/ 	.byte	0x00, 0xf5, 0x21, 0x00


	//----- nvinfo : EIATTR_KPARAM_INFO
	.align		4
.L_9011:
        /*0058*/ 	.byte	0x04, 0x17
        /*005a*/ 	.short	(.L_9013 - .L_9012)
.L_9012:
        /*005c*/ 	.word	0x00000000
        /*0060*/ 	.short	0x0000
        /*0062*/ 	.short	0x0000
        /*0064*/ 	.byte	0x00, 0xf5, 0x21, 0x00


	//----- nvinfo : EIATTR_SPARSE_MMA_MASK
	.align		4
.L_9013:
        /*0068*/ 	.byte	0x03, 0x50
        /*006a*/ 	.short	0x0000


	//----- nvinfo : EIATTR_MAXREG_COUNT
	.align		4
        /*006c*/ 	.byte	0x03, 0x1b
        /*006e*/ 	.short	0x00ff


	//----- nvinfo : EIATTR_NUM_BARRIERS
	.align		4
        /*0070*/ 	.byte	0x02, 0x4c
        /*0072*/ 	.byte	0x01
	.zero		1


	//----- nvinfo : EIATTR_MERCURY_ISA_VERSION
	.align		4
        /*0074*/ 	.byte	0x03, 0x5f
        /*0076*/ 	.short	0x0101


	//----- nvinfo : EIATTR_VRC_CTA_INIT_COUNT
	.align		4
        /*0078*/ 	.byte	0x02, 0x4a
	.zero		1
	.zero		1


	//----- nvinfo : EIATTR_EXIT_INSTR_OFFSETS
	.align		4
        /*007c*/ 	.byte	0x04, 0x1c
        /*007e*/ 	.short	(.L_9015 - .L_9014)


	//   ....[0]....
.L_9014:
        /*0080*/ 	.word	0x00000110


	//   ....[1]....
        /*0084*/ 	.word	0x00000530


	//   ....[2]....
        /*0088*/ 	.word	0x00000790


	//   ....[3]....
        /*008c*/ 	.word	0x000008a0


	//----- nvinfo : EIATTR_CRS_STACK_SIZE
	.align		4
.L_9015:
        /*0090*/ 	.byte	0x04, 0x1e
        /*0092*/ 	.short	(.L_9017 - .L_9016)
.L_9016:
        /*0094*/ 	.word	0x00000000


	//----- nvinfo : EIATTR_CBANK_PARAM_SIZE
	.align		4
.L_9017:
        /*0098*/ 	.byte	0x03, 0x19
        /*009a*/ 	.short	0x0030


	//----- nvinfo : EIATTR_PARAM_CBANK
	.align		4
        /*009c*/ 	.byte	0x04, 0x0a
        /*009e*/ 	.short	(.L_9019 - .L_9018)
	.align		4
.L_9018:
        /*00a0*/ 	.word	index@(.nv.constant0.contiguous_all22_i16)
        /*00a4*/ 	.short	0x0380
        /*00a6*/ 	.short	0x0030


	//----- nvinfo : EIATTR_SW_WAR
	.align		4
.L_9019:
        /*00a8*/ 	.byte	0x04, 0x36
        /*00aa*/ 	.short	(.L_9021 - .L_9020)
.L_9020:
        /*00ac*/ 	.word	0x00000008
.L_9021:


//--------------------- .nv.info.contiguous_all2_i16 --------------------------
	.section	.nv.info.contiguous_all2_i16,"",@"SHT_CUDA_INFO"
	.sectionflags	@""
	.align	4


	//----- nvinfo : EIATTR_CUDA_API_VERSION
	.align		4
        /*0000*/ 	.byte	0x04, 0x37
        /*0002*/ 	.short	(.L_9023 - .L_9022)
.L_9022:
        /*0004*/ 	.word	0x00000082


	//----- nvinfo : EIATTR_KPARAM_INFO
	.align		4
.L_9023:
        /*0008*/ 	.byte	0x04, 0x17
        /*000a*/ 	.short	(.L_9025 - .L_9024)
.L_9024:
        /*000c*/ 	.word	0x00000000
        /*0010*/ 	.short	0x0008
        /*0012*/ 	.short	0x0040
        /*0014*/ 	.byte	0x00, 0xf0, 0x21, 0x00


	//----- nvinfo : EIATTR_KPARAM_INFO
	.align		4
.L_9025:
        /*0018*/ 	.byte	0x04, 0x17
        /*001a*/ 	.short	(.L_9027 - .L_9026)
.L_9026:
        /*001c*/ 	.word	0x00000000
        /*0020*/ 	.short	0x0007
        /*0022*/ 	.short	0x0038
        /*0024*/ 	.byte	0x00, 0xf0, 0x21, 0x00


	//----- nvinfo : EIATTR_KPARAM_INFO
	.align		4
.L_9027:
        /*0028*/ 	.byte	0x04, 0x17
        /*002a*/ 	.short	(.L_9029 - .L_9028)
.L_9028:
        /*002c*/ 	.word	0x00000000
        /*0030*/ 	.short	0x0006
        /*0032*/ 	.short	0x0030
        /*0034*/ 	.byte	0x00, 0xf0, 0x21, 0x00


	//----- nvinfo : EIATTR_KPARAM_INFO
	.align		4
.L_9029:
        /*0038*/ 	.byte	0x04, 0x17
        /*003a*/ 	.short	(.L_9031 - .L_9030)
.L_9030:
        /*003c*/ 	.word	0x00000000
        /*0040*/ 	.short	0x0005
        /*0042*/ 	.short	0x0028
        /*0044*/ 	.byte	0x00, 0xf0, 0x21, 0x00


	//----- nvinfo : EIATTR_KPARAM_INFO
	.align		4
.L_9031:
        /*0048*/ 	.byte	0x04, 0x17
        /*004a*/ 	.short	(.L_9033 - .L_9032)
.L_9032:
        /*004c*/ 	.word	0x00000000
        /*0050*/ 	.short	0x0004
        /*0052*/ 	.short	0x0020
        /*0054*/ 	.byte	0x00, 0xf0, 0x21, 0x00


	//----- nvinfo : EIATTR_KPARAM_INFO
	.align		4
.L_9033:
        /*0058*/ 	.byte	0x04, 0x17
        /*005a*/ 	.short	(.L_9035 - .L_9034)
.L_9034:
        /*005c*/ 	.word	0x00000000
        /*0060*/ 	.short	0x0003
        /*0062*/ 	.short	0x0018
        /*0064*/ 	.byte	0x00, 0xf5, 0x21, 0x00


	//----- nvinfo : EIATTR_KPARAM_INFO
	.align		4
.L_9035:
        /*0068*/ 	.byte	0x04, 0x17
        /*006a*/ 	.short	(.L_9037 - .L_9036)
.L_9036:
        /*006c*/ 	.word	0x00000000
        /*0070*/ 	.short	0x0002
        /*0072*/ 	.short	0x0010
        /*0074*/ 	.byte	0x00, 0xf5, 0x21, 0x00


	//----- nvinfo : EIATTR_KPARAM_INFO
	.align		4
.L_9037:
        /*0078*/ 	.byte	0x04, 0x17
        /*007a*/ 	.short	(.L_9039 - .L_9038)
.L_9038:
        /*007c*/ 	.word	0x00000000
        /*0080*/ 	.short	0x0001
        /*0082*/ 	.short	0x0008
        /*0084*/ 	.byte	0x00, 0xf5, 0x21, 0x00


	//----- nvinfo : EIATTR_KPARAM_INFO
	.align		4
.L_9039:
        /*0088*/ 	.byte	0x04, 0x17
        /*008a*/ 	.short	(.L_9041 - .L_9040)
.L_9040:
        /*008c*/ 	.word	0x00000000
        /*0090*/ 	.short	0x0000
        /*0092*/ 	.short	0x0000
        /*0094*/ 	.byte	0x00, 0xf5, 0x21, 0x00


	//----- nvinfo : EIATTR_SPARSE_MMA_MASK
	.align		4
.L_9041:
        /*0098*/ 	.byte	0x03, 0x50
        /*009a*/ 	.short	0x0000


	//----- nvinfo : EIATTR_MAXREG_COUNT
	.align		4
        /*009c*/ 	.byte	0x03, 0x1b
        /*009e*/ 	.short	0x00ff


	//----- nvinfo : EIATTR_NUM_BARRIERS
	.align		4
        /*00a0*/ 	.byte	0x02, 0x4c
        /*00a2*/ 	.byte	0x01
	.zero		1


	//----- nvinfo : EIATTR_MERCURY_ISA_VERSION
	.align		4
        /*00a4*/ 	.byte	0x03, 0x5f
        /*00a6*/ 	.short	0x0101


	//----- nvinfo : EIATTR_VRC_CTA_INIT_COUNT
	.align		4
        /*00a8*/ 	.byte	0x02, 0x4a
	.zero		1
	.zero		1


	//----- nvinfo : EIATTR_EXIT_INSTR_OFFSETS
	.align		4
        /*00ac*/ 	.byte	0x04, 0x1c
        /*00ae*/ 	.short	(.L_9043 - .L_9042)


	//   ....[0]....
.L_9042:
        /*00b0*/ 	.word	0x00000110


	//   ....[1]....
        /*00b4*/ 	.word	0x000068f0


	//   ....[2]....
        /*00b8*/ 	.word	0x00006b50


	//   ....[3]....
        /*00bc*/ 	.word	0x00006c60


	//----- nvinfo : EIATTR_CRS_STACK_SIZE
	.align		4
.L_9043:
        /*00c0*/ 	.byte	0x04, 0x1e
        /*00c2*/ 	.short	(.L_9045 - .L_9044)
.L_9044:
        /*00c4*/ 	.word	0x00000000


	//----- nvinfo : EIATTR_CBANK_PARAM_SIZE
	.align		4
.L_9045:
        /*00c8*/ 	.byte	0x03, 0x19
        /*00ca*/ 	.short	0x0048


	//----- nvinfo : EIATTR_PARAM_CBANK
	.align		4
        /*00cc*/ 	.byte	0x04, 0x0a
        /*00ce*/ 	.short	(.L_9047 - .L_9046)
	.align		4
.L_9046:
        /*00d0*/ 	.word	index@(.nv.constant0.contiguous_all2_i16)
        /*00d4*/ 	.short	0x0380
        /*00d6*/ 	.short	0x0048


	//----- nvinfo : EIATTR_SW_WAR
	.align		4
.L_9047:
        /*00d8*/ 	.byte	0x04, 0x36
        /*00da*/ 	.short	(.L_9049 - .L_9048)
.L_9048:
        /*00dc*/ 	.word	0x00000008
.L_9049:


//--------------------- .nv.info.uncontiguous_cumulate_all_i16 --------------------------
	.section	.nv.info.uncontiguous_cumulate_all_i16,"",@"SHT_CUDA_INFO"
	.sectionflags	@""
	.align	4


	//----- nvinfo : EIATTR_CUDA_API_VERSION
	.align		4
        /*0000*/ 	.byte	0x04, 0x37
        /*0002*/ 	.short	(.L_9051 - .L_9050)
.L_9050:
        /*0004*/ 	.word	0x00000082


	//----- nvinfo : EIATTR_KPARAM_INFO
	.align		4
.L_9051:
        /*0008*/ 	.byte	0x04, 0x17
        /*000a*/ 	.short	(.L_9053 - .L_9052)
.L_9052:
        /*000c*/ 	.word	0x00000000
        /*0010*/ 	.short	0x0005
        /*0012*/ 	.short	0x0028
        /*0014*/ 	.byte	0x00, 0xf0, 0x21, 0x00


	//----- nvinfo : EIATTR_KPARAM_INFO
	.align		4
.L_9053:
        /*0018*/ 	.byte	0x04, 0x17
        /*001a*/ 	.short	(.L_9055 - .L_9054)
.L_9054:
        /*001c*/ 	.word	0x00000000
        /*0020*/ 	.short	0x0004
        /*0022*/ 	.short	0x0020
        /*0024*/ 	.byte	0x00, 0xf0, 0x21, 0x00


	//----- nvinfo : EIATTR_KPARAM_INFO
	.align		4
.L_9055:
        /*0028*/ 	.byte	0x04, 0x17
        /*002a*/ 	.short	(.L_9057 - .L_9056)
.L_9056:
        /*002c*/ 	.word	0x00000000
        /*0030*/ 	.short	0x0003
        /*0032*/ 	.short	0x0018
        /*0034*/ 	.byte	0x00, 0xf5, 0x21, 0x00


	//----- nvinfo : EIATTR_KPARAM_INFO
	.align		4
.L_9057:
        /*0038*/ 	.byte	0x04, 0x17
        /*003a*/ 	.short	(.L_9059 - .L_9058)
.L_9058:
        /*003c*/ 	.word	0x00000000
        /*0040*/ 	.short	0x0002
        /*0042*/ 	.short	0x0010
        /*0044*/ 	.byte	0x00, 0xf5, 0x21, 0x00


	//----- nvinfo : EIATTR_KPARAM_INFO
	.align		4
.L_9059:
        /*0048*/ 	.byte	0x04, 0x17
        /*004a*/ 	.short	(.L_9061 - .L_9060)
.L_9060:
        /*004c*/ 	.word	0x00000000
        /*0050*/ 	.short	0x0001
        /*0052*/ 	.short	0x0008
        /*0054*/ 	.byte	0x00, 0xf5, 0x21, 0x00


	//----- nvinfo : EIATTR_KPARAM_INFO
	.align		4
.L_9061:
        /*0058*/ 	.byte	0x04, 0x17
        /*005a*/ 	.short	(.L_9063 - .L_9062)
.L_9062:
        /*005c*/ 	.word	0x00000000
        /*0060*/ 	.short	0x0000
        /*0062*/ 	.short	0x0000
        /*0064*/ 	.byte	0x00, 0xf5, 0x21, 0x00


	//----- nvinfo : EIATTR_SPARSE_MMA_MASK
	.align		4
.L_9063:
        /*0068*/ 	.byte	0x03, 0x50
        /*006a*/ 	.short	0x0000


	//----- nvinfo : EIATTR_MAXREG_COUNT
	.align		4
        /*006c*/ 	.byte	0x03, 0x1b
        /*006e*/ 	.short	0x00ff


	//----- nvinfo : EIATTR_NUM_BARRIERS
	.align		4
        /*0070*/ 	.byte	0x02, 0x4c
        /*0072*/ 	.byte	0x01
	.zero		1


	//----- nvinfo : EIATTR_MERCURY_ISA_VERSION
	.align		4
        /*0074*/ 	.byte	0x03, 0x5f
        /*0076*/ 	.short	0x0101


	//----- nvinfo : EIATTR_VRC_CTA_INIT_COUNT
	.align		4
        /*0078*/ 	.byte	0x02, 0x4a
	.zero		1
	.zero		1


	//----- nvinfo : EIATTR_EXIT_INSTR_OFFSETS
	.align		4
        /*007c*/ 	.byte	0x04, 0x1c
        /*007e*/ 	.short	(.L_9065 - .L_9064)


	//   ....[0]....
.L_9064:
        /*0080*/ 	.word	0x000067d0


	//   ....[1]....
        /*0084*/ 	.word	0x00006a30


	//   ....[2]....
        /*0088*/ 	.word	0x00006ae0


	//----- nvinfo : EIATTR_CRS_STACK_SIZE
	.align		4
.L_9065:
        /*008c*/ 	.byte	0x04, 0x1e
        /*008e*/ 	.short	(.L_9067 - .L_9066)
.L_9066:
        /*0090*/ 	.word	0x00000000


	//----- nvinfo : EIATTR_CBANK_PARAM_SIZE
	.align		4
.L_9067:
        /*0094*/ 	.byte	0x03, 0x19
        /*0096*/ 	.short	0x0030


	//----- nvinfo : EIATTR_PARAM_CBANK
	.align		4
        /*0098*/ 	.byte	0x04, 0x0a
        /*009a*/ 	.short	(.L_9069 - .L_9068)
	.align		4
.L_9068:
        /*009c*/ 	.word	index@(.nv.constant0.uncontiguous_cumulate_all_i16)
        /*00a0*/ 	.short	0x0380
        /*00a2*/ 	.short	0x0030


	//----- nvinfo : EIATTR_SW_WAR
	.align		4
.L_9069:
        /*00a4*/ 	.byte	0x04, 0x36
        /*00a6*/ 	.short	(.L_9071 - .L_9070)
.L_9070:
        /*00a8*/ 	.word	0x00000008
.L_9071:


//--------------------- .nv.info.uncontiguous_all_i16 --------------------------
	.section	.nv.info.uncontiguous_all_i16,"",@"SHT_CUDA_INFO"
	.sectionflags	@""
	.align	4


	//----- nvinfo : EIATTR_CUDA_API_VERSION
	.align		4
        /*0000*/ 	.byte	0x04, 0x37
        /*0002*/ 	.short	(.L_9073 - .L_9072)
.L_9072:
        /*0004*/ 	.word	0x00000082


	//----- nvinfo : EIATTR_KPARAM_INFO
	.align		4
.L_9073:
        /*0008*/ 	.byte	0x04, 0x17
        /*000a*/ 	.short	(.L_9075 - .L_9074)
.L_9074:
        /*000c*/ 	.word	0x00000000
        /*0010*/ 	.short	0x0005
        /*0012*/ 	.short	0x0028
        /*0014*/ 	.byte	0x00, 0xf0, 0x21, 0x00


	//----- nvinfo : EIATTR_KPARAM_INFO
	.align		4
.L_9075:
        /*0018*/ 	.byte	0x04, 0x17
        /*001a*/ 	.short	(.L_9077 - .L_9076)
.L_9076:
        /*001c*/ 	.word	0x00000000
        /*0020*/ 	.short	0x0004
        /*0022*/ 	.short	0x0020
        /*0024*/ 	.byte	0x00, 0xf0, 0x21, 0x00


	//----- nvinfo : EIATTR_KPARAM_INFO
	.align		4
.L_9077:
        /*0028*/ 	.byte	0x04, 0x17
        /*002a*/ 	.short	(.L_9079 - .L_9078)
.L_9078:
        /*002c*/ 	.word	0x00000000
        /*0030*/ 	.short	0x0003
        /*0032*/ 	.short	0x0018
        /*0034*/ 	.byte	0x00, 0xf5, 0x21, 0x00


	//----- nvinfo : EIATTR_KPARAM_INFO
	.align		4
.L_9079:
        /*0038*/ 	.byte	0x04, 0x17
        /*003a*/ 	.short	(.L_9081 - .L_9080)
.L_9080:
        /*003c*/ 	.word	0x00000000
        /*0040*/ 	.short	0x0002
        /*0042*/ 	.short	0x0010
        /*0044*/ 	.byte	0x00, 0xf5, 0x21, 0x00


	//----- nvinfo : EIATTR_KPARAM_INFO
	.align		4
.L_9081:
        /*0048*/ 	.byte	0x04, 0x17
        /*004a*/ 	.short	(.L_9083 - .L_9082)
.L_9082:
        /*004c*/ 	.word	0x00000000
        /*0050*/ 	.short	0x0001
        /*0052*/ 	.short	0x0008
        /*0054*/ 	.byte	0x00, 0xf5, 0x21, 0x00


	//----- nvinfo : EIATTR_KPARAM_INFO
	.align		4
.L_9083:
        /*0058*/ 	.byte	0x04, 0x17
        /*005a*/ 	.short	(.L_9085 - .L_9084)
.L_9084:
        /*005c*/ 	.word	0x00000000
        /*0060*/ 	.short	0x0000
        /*0062*/ 	.short	0x0000
        /*0064*/ 	.byte	0x00, 0xf5, 0x21, 0x00


	//----- nvinfo : EIATTR_SPARSE_MMA_MASK
	.align		4
.L_9085:
        /*0068*/ 	.byte	0x03, 0x50
        /*006a*/ 	.short	0x0000


	//----- nvinfo : EIATTR_MAXREG_COUNT
	.align		4
        /*006c*/ 	.byte	0x03, 0x1b
        /*006e*/ 	.short	0x00ff


	//----- nvinfo : EIATTR_NUM_BARRIERS
	.align		4
        /*0070*/ 	.byte	0x02, 0x4c
        /*0072*/ 	.byte	0x01
	.zero		1


	//----- nvinfo : EIATTR_MERCURY_ISA_VERSION
	.align		4
        /*0074*/ 	.byte	0x03, 0x5f
        /*0076*/ 	.short	0x0101


	//----- nvinfo : EIATTR_VRC_CTA_INIT_COUNT
	.align		4
        /*0078*/ 	.byte	0x02, 0x4a
	.zero		1
	.zero		1


	//----- nvinfo : EIATTR_EXIT_INSTR_OFFSETS
	.align		4
        /*007c*/ 	.byte	0x04, 0x1c
        /*007e*/ 	.short	(.L_9087 - .L_9086)


	//   ....[0]....
.L_9086:
        /*0080*/ 	.word	0x000067f0


	//   ....[1]....
        /*0084*/ 	.word	0x00006a50


	//   ....[2]....
        /*0088*/ 	.word	0x00006b00


	//----- nvinfo : EIATTR_CRS_STACK_SIZE
	.align		4
.L_9087:
        /*008c*/ 	.byte	0x04, 0x1e
        /*008e*/ 	.short	(.L_9089 - .L_9088)
.L_9088:
        /*0090*/ 	.word	0x00000000


	//----- nvinfo : EIATTR_CBANK_PARAM_SIZE
	.align		4
.L_9089:
        /*0094*/ 	.byte	0x03, 0x19
        /*0096*/ 	.short	0x0030


	//----- nvinfo : EIATTR_PARAM_CBANK
	.align		4
        /*0098*/ 	.byte	0x04, 0x0a
        /*009a*/ 	.short	(.L_9091 - .L_9090)
	.align		4
.L_9090:
        /*009c*/ 	.word	index@(.nv.constant0.uncontiguous_all_i16)
        /*00a0*/ 	.short	0x0380
        /*00a2*/ 	.short	0x0030


	//----- nvinfo : EIATTR_SW_WAR
	.align		4
.L_9091:
        /*00a4*/ 	.byte	0x04, 0x36
        /*00a6*/ 	.short	(.L_9093 - .L_9092)
.L_9092:
        /*00a8*/ 	.word	0x00000008
.L_9093:


//--------------------- .nv.info.contiguous_cumulate_all_i16 --------------------------
	.section	.nv.info.contiguous_cumulate_all_i16,"",@"SHT_CUDA_INFO"
	.sectionflags	@""
	.align	4


	//----- nvinfo : EIATTR_CUDA_API_VERSION
	.align		4
        /*0000*/ 	.byte	0x04, 0x37
        /*0002*/ 	.short	(.L_9095 - .L_9094)
.L_9094:
        /*0004*/ 	.word	0x00000082


	//----- nvinfo : EIATTR_KPARAM_INFO
	.align		4
.L_9095:
        /*0008*/ 	.byte	0x04, 0x17
        /*000a*/ 	.short	(.L_9097 - .L_9096)
.L_9096:
        /*000c*/ 	.word	0x00000000
        /*0010*/ 	.short	0x0002
        /*0012*/ 	.short	0x0010
        /*0014*/ 	.byte	0x00, 0xf0, 0x21, 0x00


	//----- nvinfo : EIATTR_KPARAM_INFO
	.align		4
.L_9097:
        /*0018*/ 	.byte	0x04, 0x17
        /*001a*/ 	.short	(.L_9099 - .L_9098)
.L_9098:
        /*001c*/ 	.word	0x00000000
        /*0020*/ 	.short	0x0001
        /*0022*/ 	.short	0x0008
        /*0024*/ 	.byte	0x00, 0xf5, 0x21, 0x00


	//----- nvinfo : EIATTR_KPARAM_INFO
	.align		4
.L_9099:
        /*0028*/ 	.byte	0x04, 0x17
        /*002a*/ 	.short	(.L_9101 - .L_9100)
.L_9100:
        /*002c*/ 	.word	0x00000000
        /*0030*/ 	.short	0x0000
        /*0032*/ 	.short	0x0000
        /*0034*/ 	.byte	0x00, 0xf5, 0x21, 0x00


	//----- nvinfo : EIATTR_SPARSE_MMA_MASK
	.align		4
.L_9101:
        /*0038*/ 	.byte	0x03, 0x50
        /*003a*/ 	.short	0x0000


	//----- nvinfo : EIATTR_MAXREG_COUNT
	.align		4
        /*003c*/ 	.byte	0x03, 0x1b
        /*003e*/ 	.short	0x00ff


	//----- nvinfo : EIATTR_NUM_BARRIERS
	.align		4
        /*0040*/ 	.byte	0x02, 0x4c
        /*0042*/ 	.byte	0x01
	.zero		1


	//----- nvinfo : EIATTR_MERCURY_ISA_VERSION
	.align		4
        /*0044*/ 	.byte	0x03, 0x5f
        /*0046*/ 	.short	0x0101


	//----- nvinfo : EIATTR_VRC_CTA_INIT_COUNT
	.align		4
        /*0048*/ 	.byte	0x02, 0x4a
	.zero		1
	.zero		1


	//----- nvinfo : EIATTR_EXIT_INSTR_OFFSETS
	.align		4
        /*004c*/ 	.byte	0x04, 0x1c
        /*004e*/ 	.short	(.L_9103 - .L_9102)


	//   ....[0]....
.L_9102:
        /*0050*/ 	.word	0x00000400


	//   ....[1]....
        /*0054*/ 	.word	0x00000660


	//   ....[2]....
        /*0058*/ 	.word	0x00000710


	//----- nvinfo : EIATTR_CRS_STACK_SIZE
	.align		4
.L_9103:
        /*005c*/ 	.byte	0x04, 0x1e
        /*005e*/ 	.short	(.L_9105 - .L_9104)
.L_9104:
        /*0060*/ 	.word	0x00000000


	//----- nvinfo : EIATTR_CBANK_PARAM_SIZE
	.align		4
.L_9105:
        /*0064*/ 	.byte	0x03, 0x19
        /*0066*/ 	.short	0x0018


	//----- nvinfo : EIATTR_PARAM_CBANK
	.align		4
        /*0068*/ 	.byte	0x04, 0x0a
        /*006a*/ 	.short	(.L_9107 - .L_9106)
	.align		4
.L_9106:
        /*006c*/ 	.word	index@(.nv.constant0.contiguous_cumulate_all_i16)
        /*0070*/ 	.short	0x0380
        /*0072*/ 	.short	0x0018


	//----- nvinfo : EIATTR_SW_WAR
	.align		4
.L_9107:
        /*0074*/ 	.byte	0x04, 0x36
        /*0076*/ 	.short	(.L_9109 - .L_9108)
.L_9108:
        /*0078*/ 	.word	0x00000008
.L_9109:


//--------------------- .nv.info.contiguous_all_i16 --------------------------
	.section	.nv.info.contiguous_all_i16,"",@"SHT_CUDA_INFO"
	.sectionflags	@""
	.align	4


	//----- nvinfo : EIATTR_CUDA_API_VERSION
	.align		4
        /*0000*/ 	.byte	0x04, 0x37
        /*0002*/ 	.short	(.L_9111 - .L_9110)
.L_9110:
        /*0004*/ 	.word	0x00000082


	//----- nvinfo : EIATTR_KPARAM_INFO
	.align		4
.L_9111:
        /*0008*/ 	.byte	0x04, 0x17
        /*000a*/ 	.short	(.L_9113 - .L_9112)
.L_9112:
        /*000c*/ 	.word	0x00000000
        /*0010*/ 	.short	0x0002
        /*0012*/ 	.short	0x0010
        /*0014*/ 	.byte	0x00, 0xf0, 0x21, 0x00


	//----- nvinfo : EIATTR_KPARAM_INFO
	.align		4
.L_9113:
        /*0018*/ 	.byte	0x04, 0x17
        /*001a*/ 	.short	(.L_9115 - .L_9114)
.L_9114:
        /*001c*/ 	.word	0x00000000
        /*0020*/ 	.short	0x0001
        /*0022*/ 	.short	0x0008
        /*0024*/ 	.byte	0x00, 0xf5, 0x21, 0x00


	//----- nvinfo : EIATTR_KPARAM_INFO
	.align		4
.L_9115:
        /*0028*/ 	.byte	0x04, 0x17
        /*002a*/ 	.short	(.L_9117 - .L_9116)
.L_9116:
        /*002c*/ 	.word	0x00000000
        /*0030*/ 	.short	0x0000
        /*0032*/ 	.short	0x0000
        /*0034*/ 	.byte	0x00, 0xf5, 0x21, 0x00


	//----- nvinfo : EIATTR_SPARSE_MMA_MASK
	.align		4
.L_9117:
        /*0038*/ 	.byte	0x03, 0x50
        /*003a*/ 	.short	0x0000


	//----- nvinfo : EIATTR_MAXREG_COUNT
	.align		4
        /*003c*/ 	.byte	0x03, 0x1b
        /*003e*/ 	.short	0x00ff


	//----- nvinfo : EIATTR_NUM_BARRIERS
	.align		4
        /*0040*/ 	.byte	0x02, 0x4c
        /*0042*/ 	.byte	0x01
	.zero		1


	//----- nvinfo : EIATTR_MERCURY_ISA_VERSION
	.align		4
        /*0044*/ 	.byte	0x03, 0x5f
        /*0046*/ 	.short	0x0101


	//----- nvinfo : EIATTR_VRC_CTA_INIT_COUNT
	.align		4
        /*0048*/ 	.byte	0x02, 0x4a
	.zero		1
	.zero		1


	//----- nvinfo : EIATTR_EXIT_INSTR_OFFSETS
	.align		4
        /*004c*/ 	.byte	0x04, 0x1c
        /*004e*/ 	.short	(.L_9119 - .L_9118)


	//   ....[0]....
.L_9118:
        /*0050*/ 	.word	0x00000420


	//   ....[1]....
        /*0054*/ 	.word	0x00000680


	//   ....[2]....
        /*0058*/ 	.word	0x00000730


	//----- nvinfo : EIATTR_CRS_STACK_SIZE
	.align		4
.L_9119:
        /*005c*/ 	.byte	0x04, 0x1e
        /*005e*/ 	.short	(.L_9121 - .L_9120)
.L_9120:
        /*0060*/ 	.word	0x00000000


	//----- nvinfo : EIATTR_CBANK_PARAM_SIZE
	.align		4
.L_9121:
        /*0064*/ 	.byte	0x03, 0x19
        /*0066*/ 	.short	0x0018


	//----- nvinfo : EIATTR_PARAM_CBANK
	.align		4
        /*0068*/ 	.byte	0x04, 0x0a
        /*006a*/ 	.short	(.L_9123 - .L_9122)
	.align		4
.L_9122:
        /*006c*/ 	.word	index@(.nv.constant0.contiguous_all_i16)
        /*0070*/ 	.short	0x0380
        /*0072*/ 	.short	0x0018


	//----- nvinfo : EIATTR_SW_WAR
	.align		4
.L_9123:
        /*0074*/ 	.byte	0x04, 0x36
        /*0076*/ 	.short	(.L_9125 - .L_9124)
.L_9124:
        /*0078*/ 	.word	0x00000008
.L_9125:


//--------------------- .nv.info.contiguous_all33_i8 --------------------------
	.section	.nv.info.contiguous_all33_i8,"",@"SHT_CUDA_INFO"
	.sectionflags	@""
	.align	4


	//----- nvinfo : EIATTR_CUDA_API_VERSION
	.align		4
        /*0000*/ 	.byte	0x04, 0x37
        /*0002*/ 	.short	(.L_9127 - .L_9126)
.L_9126:
        /*0004*/ 	.word	0x00000082


	//----- nvinfo : EIATTR_KPARAM_INFO
	.align		4
.L_9127:
        /*0008*/ 	.byte	0x04, 0x17
        /*000a*/ 	.short	(.L_9129 - .L_9128)
.L_9128:
        /*000c*/ 	.word	0x00000000
        /*0010*/ 	.short	0x0004
        /*0012*/ 	.short	0x0020
        /*0014*/ 	.byte	0x00, 0xf0, 0x21, 0x00


	//----- nvinfo : EIATTR_KPARAM_INFO
	.align		4
.L_9129:
        /*0018*/ 	.byte	0x04, 0x17
        /*001a*/ 	.short	(.L_9131 - .L_9130)
.L_9130:
        /*001c*/ 	.word	0x00000000
        /*0020*/ 	.short	0x0003
        /*0022*/ 	.short	0x0018
        /*0024*/ 	.byte	0x00, 0xf0, 0x21, 0x00


	//----- nvinfo : EIATTR_KPARAM_INFO
	.align		4
.L_9131:
        /*0028*/ 	.byte	0x04, 0x17
        /*002a*/ 	.short	(.L_9133 - .L_9132)
.L_9132:
        /*002c*/ 	.word	0x00000000
        /*0030*/ 	.short	0x0002
        /*0032*/ 	.short	0x0010
        /*0034*/ 	.byte	0x00, 0xf0, 0x21, 0x00


	//----- nvinfo : EIATTR_KPARAM_INFO
	.align		4
.L_9133:
        /*0038*/ 	.byte	0x04, 0x17
        /*003a*/ 	.short	(.L_9135 - .L_9134)
.L_9134:
        /*003c*/ 	.word	0x00000000
        /*0040*/ 	.short	0x0001
        /*0042*/ 	.short	0x0008
        /*0044*/ 	.byte	0x00, 0xf5, 0x21, 0x00


	//----- nvinfo : EIATTR_KPARAM_INFO
	.align		4
.L_9135:
        /*0048*/ 	.byte	0x04, 0x17
        /*004a*/ 	.short	(.L_9137 - .L_9136)
.L_9136:
        /*004c*/ 	.word	0x00000000
        /*0050*/ 	.short	0x0000
        /*0052*/ 	.short	0x0000
        /*0054*/ 	.byte	0x00, 0xf5, 0x21, 0x00


	//----- nvinfo : EIATTR_SPARSE_MMA_MASK
	.align		4
.L_9137:
        /*0058*/ 	.byte	0x03, 0x50
        /*005a*/ 	.short	0x0000


	//----- nvinfo : EIATTR_MAXREG_COUNT
	.align		4
        /*005c*/ 	.byte	0x03, 0x1b
        /*005e*/ 	.short	0x00ff


	//----- nvinfo : EIATTR_NUM_BARRIERS
	.align		4
        /*0060*/ 	.byte	0x02, 0x4c
        /*0062*/ 	.byte	0x01
	.zero		1


	//----- nvinfo : EIATTR_MERCURY_ISA_VERSION
	.align		4
        /*0064*/ 	.byte	0x03, 0x5f
        /*0066*/ 	.short	0x0101


	//----- nvinfo : EIATTR_VRC_CTA_INIT_COUNT
	.align		4
        /*0068*/ 	.byte	0x02, 0x4a
	.zero		1
	.zero		1


	//----- nvinfo : EIATTR_EXIT_INSTR_OFFSETS
	.align		4
        /*006c*/ 	.byte	0x04, 0x1c
        /*006e*/ 	.short	(.L_9139 - .L_9138)


	//   ....[0]....
.L_9138:
        /*0070*/ 	.word	0x00000150


	//   ....[1]....
        /*0074*/ 	.word	0x000001f0


	//   ....[2]....
        /*0078*/ 	.word	0x00000960


	//----- nvinfo : EIATTR_CRS_STACK_SIZE
	.align		4
.L_9139:
        /*007c*/ 	.byte	0x04, 0x1e
        /*007e*/ 	.short	(.L_9141 - .L_9140)
.L_9140:
        /*0080*/ 	.word	0x00000000


	//----- nvinfo : EIATTR_CBANK_PARAM_SIZE
	.align		4
.L_9141:
        /*0084*/ 	.byte	0x03, 0x19
        /*0086*/ 	.short	0x0028


	//----- nvinfo : EIATTR_PARAM_CBANK
	.align		4
        /*0088*/ 	.byte	0x04, 0x0a
        /*008a*/ 	.short	(.L_9143 - .L_9142)
	.align		4
.L_9142:
        /*008c*/ 	.word	index@(.nv.constant0.contiguous_all33_i8)
        /*0090*/ 	.short	0x0380
        /*0092*/ 	.short	0x0028


	//----- nvinfo : EIATTR_SW_WAR
	.align		4
.L_9143:
        /*0094*/ 	.byte	0x04, 0x36
        /*0096*/ 	.short	(.L_9145 - .L_9144)
.L_9144:
        /*0098*/ 	.word	0x00000008
.L_9145:


//--------------------- .nv.info.contiguous_all3_i8 --------------------------
	.section	.nv.info.contiguous_all3_i8,"",@"SHT_CUDA_INFO"
	.sectionflags	@""
	.align	4


	//----- nvinfo : EIATTR_CUDA_API_VERSION
	.align		4
        /*0000*/ 	.byte	0x04, 0x37
        /*0002*/ 	.short	(.L_9147 - .L_9146)
.L_9146:
        /*0004*/ 	.word	0x00000082


	//----- nvinfo : EIATTR_KPARAM_INFO
	.align		4
.L_9147:
        /*0008*/ 	.byte	0x04, 0x17
        /*000a*/ 	.short	(.L_9149 - .L_9148)
.L_9148:
        /*000c*/ 	.word	0x00000000
        /*0010*/ 	.short	0x0006
        /*0012*/ 	.short	0x0030
        /*0014*/ 	.byte	0x00, 0xf0, 0x21, 0x00


	//----- nvinfo : EIATTR_KPARAM_INFO
	.align		4
.L_9149:
        /*0018*/ 	.byte	0x04, 0x17
        /*001a*/ 	.short	(.L_9151 - .L_9150)
.L_9150:
        /*001c*/ 	.word	0x00000000
        /*0020*/ 	.short	0x0005
        /*0022*/ 	.short	0x0028
        /*0024*/ 	.byte	0x00, 0xf0, 0x21, 0x00


	//----- nvinfo : EIATTR_KPARAM_INFO
	.align		4
.L_9151:
        /*0028*/ 	.byte	0x04, 0x17
        /*002a*/ 	.short	(.L_9153 - .L_9152)
.L_9152:
        /*002c*/ 	.word	0x00000000
        /*0030*/ 	.short	0x0004
        /*0032*/ 	.short	0x0020
        /*0034*/ 	.byte	0x00, 0xf0, 0x21, 0x00


	//----- nvinfo : EIATTR_KPARAM_INFO
	.align		4
.L_9153:
        /*0038*/ 	.byte	0x04, 0x17
        /*003a*/ 	.short	(.L_9155 - .L_9154)
.L_9154:
        /*003c*/ 	.word	0x00000000
        /*0040*/ 	.short	0x0003
        /*0042*/ 	.short	0x0018
        /*0044*/ 	.byte	0x00, 0xf5, 0x21, 0x00


	//----- nvinfo : EIATTR_KPARAM_INFO
	.align		4
.L_9155:
        /*0048*/ 	.byte	0x04, 0x17
        /*004a*/ 	.short	(.L_9157 - .L_9156)
.L_9156:
        /*004c*/ 	.word	0x00000000
        /*0050*/ 	.short	0x0002
        /*0052*/ 	.short	0x0010
        /*0054*/ 	.byte	0x00, 0xf5, 0x21, 0x00


	//----- nvinfo : EIATTR_KPARAM_INFO
	.align		4
.L_9157:
        /*0058*/ 	.byte	0x04, 0x17
        /*005a*/ 	.short	(.L_9159 - .L_9158)
.L_9158:
        /*005c*/ 	.word	0x00000000
        /*0060*/ 	.short	0x0001
        /*0062*/ 	.short	0x0008
        /*0064*/ 	.byte	0x00, 0xf5, 0x21, 0x00


	//----- nvinfo : EIATTR_KPARAM_INFO
	.align		4
.L_9159:
        /*0068*/ 	.byte	0x04, 0x17
        /*006a*/ 	.short	(.L_9161 - .L_9160)
.L_9160:
        /*006c*/ 	.word	0x00000000
        /*0070*/ 	.short	0x0000
        /*0072*/ 	.short	0x0000
        /*0074*/ 	.byte	0x00, 0xf5, 0x21, 0x00


	//----- nvinfo : EIATTR_SPARSE_MMA_MASK
	.align		4
.L_9161:
        /*0078*/ 	.byte	0x03, 0x50
        /*007a*/ 	.short	0x0000


	//----- nvinfo : EIATTR_MAXREG_COUNT
	.align		4
        /*007c*/ 	.byte	0x03, 0x1b
        /*007e*/ 	.short	0x00ff


	//----- nvinfo : EIATTR_NUM_BARRIERS
	.align		4
        /*0080*/ 	.byte	0x02, 0x4c
        /*0082*/ 	.byte	0x01
	.zero		1


	//----- nvinfo : EIATTR_MERCURY_ISA_VERSION
	.align		4
        /*0084*/ 	.byte	0x03, 0x5f
        /*0086*/ 	.short	0x0101


	//----- nvinfo : EIATTR_VRC_CTA_INIT_COUNT
	.align		4
        /*0088*/ 	.byte	0x02, 0x4a
	.zero		1
	.zero		1


	//----- nvinfo : EIATTR_EXIT_INSTR_OFFSETS
	.align		4
        /*008c*/ 	.byte	0x04, 0x1c
        /*008e*/ 	.short	(.L_9163 - .L_9162)


	//   ....[0]....
.L_9162:
        /*0090*/ 	.word	0x00000150


	//   ....[1]....
        /*0094*/ 	.word	0x00003130


	//   ....[2]....
        /*0098*/ 	.word	0x00003910


	//----- nvinfo : EIATTR_CRS_STACK_SIZE
	.align		4
.L_9163:
        /*009c*/ 	.byte	0x04, 0x1e
        /*009e*/ 	.short	(.L_9165 - .L_9164)
.L_9164:
        /*00a0*/ 	.word	0x00000000


	//----- nvinfo : EIATTR_CBANK_PARAM_SIZE
	.align		4
.L_9165:
        /*00a4*/ 	.byte	0x03, 0x19
        /*00a6*/ 	.short	0x0038


	//----- nvinfo : EIATTR_PARAM_CBANK
	.align		4
        /*00a8*/ 	.byte	0x04, 0x0a
        /*00aa*/ 	.short	(.L_9167 - .L_9166)
	.align		4
.L_9166:
        /*00ac*/ 	.word	index@(.nv.constant0.contiguous_all3_i8)
        /*00b0*/ 	.short	0x0380
        /*00b2*/ 	.short	0x0038


	//----- nvinfo : EIATTR_SW_WAR
	.align		4
.L_9167:
        /*00b4*/ 	.byte	0x04, 0x36
        /*00b6*/ 	.short	(.L_9169 - .L_9168)
.L_9168:
        /*00b8*/ 	.word	0x00000008
.L_9169:


//--------------------- .nv.info.contiguous_all22_i8 --------------------------
	.section	.nv.info.contiguous_all22_i8,"",@"SHT_CUDA_INFO"
	.sectionflags	@""
	.align	4


	//----- nvinfo : EIATTR_CUDA_API_VERSION
	.align		4
        /*0000*/ 	.byte	0x04, 0x37
        /*0002*/ 	.short	(.L_9171 - .L_9170)
.L_9170:
        /*0004*/ 	.word	0x00000082


	//----- nvinfo : EIATTR_KPARAM_INFO
	.align		4
.L_9171:
        /*0008*/ 	.byte	0x04, 0x17
        /*000a*/ 	.short	(.L_9173 - .L_9172)
.L_9172:
        /*000c*/ 	.word	0x00000000
        /*0010*/ 	.short	0x0005
        /*0012*/ 	.short	0x0028
        /*0014*/ 	.byte	0x00, 0xf0, 0x21, 0x00


	//----- nvinfo : EIATTR_KPARAM_INFO
	.align		4
.L_9173:
        /*0018*/ 	.byte	0x04, 0x17
        /*001a*/ 	.short	(.L_9175 - .L_9174)
.L_9174:
        /*001c*/ 	.word	0x00000000
        /*0020*/ 	.short	0x0004
        /*0022*/ 	.short	0x0020
        /*0024*/ 	.byte	0x00, 0xf0, 0x21, 0x00


	//----- nvinfo : EIATTR_KPARAM_INFO
	.align		4
.L_9175:
        /*0028*/ 	.byte	0x04, 0x17
        /*002a*/ 	.short	(.L_9177 - .L_9176)
.L_9176:
        /*002c*/ 	.word	0x00000000
        /*0030*/ 	.short	0x0003
        /*0032*/ 	.short	0x0018
        /*0034*/ 	.byte	0x00, 0xf0, 0x21, 0x00


	//----- nvinfo : EIATTR_KPARAM_INFO
	.align		4
.L_9177:
        /*0038*/ 	.byte	0x04, 0x17
        /*003a*/ 	.short	(.L_9179 - .L_9178)
.L_9178:
        /*003c*/ 	.word	0x00000000
        /*0040*/ 	.short	0x0002
        /*0042*/ 	.short	0x0010
        /*0044*/ 	.byte	0x00, 0xf0, 0x21, 0x00


	//----- nvinfo : EIATTR_KPARAM_INFO
	.align		4
.L_9179:
        /*0048*/ 	.byte	0x04, 0x17
        /*004a*/ 	.short	(.L_9181 - .L_9180)
.L_9180:
        /*004c*/ 	.word	0x00000000
        /*0050*/ 	.short	0x0001
        /*0052*/ 	.short	0x0008
        /*0054*/ 	.byte	0x00, 0xf5, 0x21, 0x00


	//----- nvinfo : EIATTR_KPARAM_INFO
	.align		4
.L_9181:
        /*0058*/ 	.byte	0x04, 0x17
        /*005a*/ 	.short	(.L_9183 - .L_9182)
.L_9182:
        /*005c*/ 	.word	0x00000000
        /*0060*/ 	.short	0x0000
        /*0062*/ 	.short	0x0000
        /*0064*/ 	.byte	0x00, 0xf5, 0x21, 0x00


	//----- nvinfo : EIATTR_SPARSE_MMA_MASK
	.align		4
.L_9183:
        /*0068*/ 	.byte	0x03, 0x50
        /*006a*/ 	.short	0x0000


	//----- nvinfo : EIATTR_MAXREG_COUNT
	.align		4
        /*006c*/ 	.byte	0x03, 0x1b
        /*006e*/ 	.short	0x00ff


	//----- nvinfo : EIATTR_NUM_BARRIERS
	.align		4
        /*0070*/ 	.byte	0x02, 0x4c
        /*0072*/ 	.byte	0x01
	.zero		1


	//----- nvinfo : EIATTR_MERCURY_ISA_VERSION
	.align		4
        /*0074*/ 	.byte	0x03, 0x5f
        /*0076*/ 	.short	0x0101


	//----- nvinfo : EIATTR_VRC_CTA_INIT_COUNT
	.align		4
        /*0078*/ 	.byte	0x02, 0x4a
	.zero		1
	.zero		1


	//----- nvinfo : EIATTR_EXIT_INSTR_OFFSETS
	.align		4
        /*007c*/ 	.byte	0x04, 0x1c
        /*007e*/ 	.short	(.L_9185 - .L_9184)


	//   ....[0]....
.L_9184:
        /*0080*/ 	.word	0x00000110


	//   ....[1]....
        /*0084*/ 	.word	0x00000530


	//   ....[2]....
        /*0088*/ 	.word	0x00000790


	//   ....[3]....
        /*008c*/ 	.word	0x000008a0


	//----- nvinfo : EIATTR_CRS_STACK_SIZE
	.align		4
.L_9185:
        /*0090*/ 	.byte	0x04, 0x1e
        /*0092*/ 	.short	(.L_9187 - .L_9186)
.L_9186:
        /*0094*/ 	.word	0x00000000


	//----- nvinfo : EIATTR_CBANK_PARAM_SIZE
	.align		4
.L_9187:
        /*0098*/ 	.byte	0x03, 0x19
        /*009a*/ 	.short	0x0030


	//----- nvinfo : EIATTR_PARAM_CBANK
	.align		4
        /*009c*/ 	.byte	0x04, 0x0a
        /*009e*/ 	.short	(.L_9189 - .L_9188)
	.align		4
.L_9188:
        /*00a0*/ 	.word	index@(.nv.constant0.contiguous_all22_i8)
        /*00a4*/ 	.short	0x0380
        /*00a6*/ 	.short	0x0030


	//----- nvinfo : EIATTR_SW_WAR
	.align		4
.L_9189:
        /*00a8*/ 	.byte	0x04, 0x36
        /*00aa*/ 	.short	(.L_9191 - .L_9190)
.L_9190:
        /*00ac*/ 	.word	0x00000008
.L_9191:


//--------------------- .nv.info.contiguous_all2_i8 --------------------------
	.section	.nv.info.contiguous_all2_i8,"",@"SHT_CUDA_INFO"
	.sectionflags	@""
	.align	4


	//----- nvinfo : EIATTR_CUDA_API_VERSION
	.align		4
        /*0000*/ 	.byte	0x04, 0x37
        /*0002*/ 	.short	(.L_9193 - .L_9192)
.L_9192:
        /*0004*/ 	.word	0x00000082


	//----- nvinfo : EIATTR_KPARAM_INFO
	.align		4
.L_9193:
        /*0008*/ 	.byte	0x04, 0x17
        /*000a*/ 	.short	(.L_9195 - .L_9194)
.L_9194:
        /*000c*/ 	.word	0x00000000
        /*0010*/ 	.short	0x0008
        /*0012*/ 	.short	0x0040
        /*0014*/ 	.byte	0x00, 0xf0, 0x21, 0x00


	//----- nvinfo : EIATTR_KPARAM_INFO
	.align		4
.L_9195:
        /*0018*/ 	.byte	0x04, 0x17
        /*001a*/ 	.short	(.L_9197 - .L_9196)
.L_9196:
        /*001c*/ 	.word	0x00000000
        /*0020*/ 	.short	0x0007
        /*0022*/ 	.short	0x0038
        /*0024*/ 	.byte	0x00, 0xf0, 0x21, 0x00


	//----- nvinfo : EIATTR_KPARAM_INFO
	.align		4
.L_9197:
        /*0028*/ 	.byte	0x04, 0x17
        /*002a*/ 	.short	(.L_9199 - .L_9198)
.L_9198:
        /*002c*/ 	.word	0x00000000
        /*0030*/ 	.short	0x0006
        /*0032*/ 	.short	0x0030
        /*0034*/ 	.byte	0x00, 0xf0, 0x21, 0x00


	//----- nvinfo : EIATTR_KPARAM_INFO
	.align		4
.L_9199:
        /*0038*/ 	.byte	0x04, 0x17
        /*003a*/ 	.short	(.L_9201 - .L_9200)
.L_9200:
        /*003c*/ 	.word	0x00000000
        /*0040*/ 	.short	0x0005
        /*0042*/ 	.short	0x0028
        /*0044*/ 	.byte	0x00, 0xf0, 0x21, 0x00


	//----- nvinfo : EIATTR_KPARAM_INFO
	.align		4
.L_9201:
        /*0048*/ 	.byte	0x04, 0x17
        /*004a*/ 	.short	(.L_9203 - .L_9202)
.L_9202:
        /*004c*/ 	.word	0x00000000
        /*0050*/ 	.short	0x0004
        /*0052*/ 	.short	0x0020
        /*0054*/ 	.byte	0x00, 0xf0, 0x21, 0x00


	//----- nvinfo : EIATTR_KPARAM_INFO
	.align		4
.L_9203:
        /*0058*/ 	.byte	0x04, 0x17
        /*005a*/ 	.short	(.L_9205 - .L_9204)
.L_9204:
        /*005c*/ 	.word	0x00000000
        /*0060*/ 	.short	0x0003
        /*0062*/ 	.short	0x0018
        /*0064*/ 	.byte	0x00, 0xf5, 0x21, 0x00


	//----- nvinfo : EIATTR_KPARAM_INFO
	.align		4
.L_9205:
        /*0068*/ 	.byte	0x04, 0x17
        /*006a*/ 	.short	(.L_9207 - .L_9206)
.L_9206:
        /*006c*/ 	.word	0x00000000
        /*0070*/ 	.short	0x0002
        /*0072*/ 	.short	0x0010
        /*0074*/ 	.byte	0x00, 0xf5, 0x21, 0x00


	//----- nvinfo : EIATTR_KPARAM_INFO
	.align		4
.L_9207:
        /*0078*/ 	.byte	0x04, 0x17
        /*007a*/ 	.short	(.L_9209 - .L_9208)
.L_9208:
        /*007c*/ 	.word	0x00000000
        /*0080*/ 	.short	0x0001
        /*0082*/ 	.short	0x0008
        /*0084*/ 	.byte	0x00, 0xf5, 0x21, 0x00


	//----- nvinfo : EIATTR_KPARAM_INFO
	.align		4
.L_9209:
        /*0088*/ 	.byte	0x04, 0x17
        /*008a*/ 	.short	(.L_9211 - .L_9210)
.L_9210:
        /*008c*/ 	.word	0x00000000
        /*0090*/ 	.short	0x0000
        /*0092*/ 	.short	0x0000
        /*0094*/ 	.byte	0x00, 0xf5, 0x21, 0x00


	//----- nvinfo : EIATTR_SPARSE_MMA_MASK
	.align		4
.L_9211:
        /*0098*/ 	.byte	0x03, 0x50
        /*009a*/ 	.short	0x0000


	//----- nvinfo : EIATTR_MAXREG_COUNT
	.align		4
        /*009c*/ 	.byte	0x03, 0x1b
        /*009e*/ 	.short	0x00ff


	//----- nvinfo : EIATTR_NUM_BARRIERS
	.align		4
        /*00a0*/ 	.byte	0x02, 0x4c
        /*00a2*/ 	.byte	0x01
	.zero		1


	//----- nvinfo : EIATTR_MERCURY_ISA_VERSION
	.align		4
        /*00a4*/ 	.byte	0x03, 0x5f
        /*00a6*/ 	.short	0x0101


	//----- nvinfo : EIATTR_VRC_CTA_INIT_COUNT
	.align		4
        /*00a8*/ 	.byte	0x02, 0x4a
	.zero		1
	.zero		1


	//----- nvinfo : EIATTR_EXIT_INSTR_OFFSETS
	.align		4
        /*00ac*/ 	.byte	0x04, 0x1c
        /*00ae*/ 	.short	(.L_9213 - .L_9212)


	//   ....[0]....
.L_9212:
        /*00b0*/ 	.word	0x00000110


	//   ....[1]....
        /*00b4*/ 	.word	0x000068b0


	//   ....[2]....
        /*00b8*/ 	.word	0x00006b10


	//   ....[3]....
        /*00bc*/ 	.word	0x00006c20


	//----- nvinfo : EIATTR_CRS_STACK_SIZE
	.align		4
.L_9213:
        /*00c0*/ 	.byte	0x04, 0x1e
        /*00c2*/ 	.short	(.L_9215 - .L_9214)
.L_9214:
        /*00c4*/ 	.word	0x00000000


	//----- nvinfo : EIATTR_CBANK_PARAM_SIZE
	.align		4
.L_9215:
        /*00c8*/ 	.byte	0x03, 0x19
        /*00ca*/ 	.short	0x0048


	//----- nvinfo : EIATTR_PARAM_CBANK
	.align		4
        /*00cc*/ 	.byte	0x04, 0x0a
        /*00ce*/ 	.short	(.L_9217 - .L_9216)
	.align		4
.L_9216:
        /*00d0*/ 	.word	index@(.nv.constant0.contiguous_all2_i8)
        /*00d4*/ 	.short	0x0380
        /*00d6*/ 	.short	0x0048


	//----- nvinfo : EIATTR_SW_WAR
	.align		4
.L_9217:
        /*00d8*/ 	.byte	0x04, 0x36
        /*00da*/ 	.short	(.L_9219 - .L_9218)
.L_9218:
        /*00dc*/ 	.word	0x00000008
.L_9219:


//--------------------- .nv.info.uncontiguous_cumulate_all_i8 --------------------------
	.section	.nv.info.uncontiguous_cumulate_all_i8,"",@"SHT_CUDA_INFO"
	.sectionflags	@""
	.align	4


	//----- nvinfo : EIATTR_CUDA_API_VERSION
	.align		4
        /*0000*/ 	.byte	0x04, 0x37
        /*0002*/ 	.short	(.L_9221 - .L_9220)
.L_9220:
        /*0004*/ 	.word	0x00000082


	//----- nvinfo : EIATTR_KPARAM_INFO
	.align		4
.L_9221:
        /*0008*/ 	.byte	0x04, 0x17
        /*000a*/ 	.short	(.L_9223 - .L_9222)
.L_9222:
        /*000c*/ 	.word	0x00000000
        /*0010*/ 	.short	0x0005
        /*0012*/ 	.short	0x0028
        /*0014*/ 	.byte	0x00, 0xf0, 0x21, 0x00


	//----- nvinfo : EIATTR_KPARAM_INFO
	.align		4
.L_9223:
        /*0018*/ 	.byte	0x04, 0x17
        /*001a*/ 	.short	(.L_9225 - .L_9224)
.L_9224:
        /*001c*/ 	.word	0x00000000
        /*0020*/ 	.short	0x0004
        /*0022*/ 	.short	0x0020
        /*0024*/ 	.byte	0x00, 0xf0, 0x21, 0x00


	//----- nvinfo : EIATTR_KPARAM_INFO
	.align		4
.L_9225:
        /*0028*/ 	.byte	0x04, 0x17
        /*002a*/ 	.short	(.L_9227 - .L_9226)
.L_9226:
        /*002c*/ 	.word	0x00000000
        /*0030*/ 	.short	0x0003
        /*0032*/ 	.short	0x0018
        /*0034*/ 	.byte	0x00, 0xf5, 0x21, 0x00


	//----- nvinfo : EIATTR_KPARAM_INFO
	.align		4
.L_9227:
        /*0038*/ 	.byte	0x04, 0x17
        /*003a*/ 	.short	(.L_9229 - .L_9228)
.L_9228:
        /*003c*/ 	.word	0x00000000
        /*0040*/ 	.short	0x0002
        /*0042*/ 	.short	0x0010
        /*0044*/ 	.byte	0x00, 0xf5, 0x21, 0x00


	//----- nvinfo : EIATTR_KPARAM_INFO
	.align		4
.L_9229:
        /*0048*/ 	.byte	0x04, 0x17
        /*004a*/ 	.short	(.L_9231 - .L_9230)
.L_9230:
        /*004c*/ 	.word	0x00000000
        /*0050*/ 	.short	0x0001
        /*0052*/ 	.short	0x0008
        /*0054*/ 	.byte	0x00, 0xf5, 0x21, 0x00


	//----- nvinfo : EIATTR_KPARAM_INFO
	.align		4
.L_9231:
        /*0058*/ 	.byte	0x04, 0x17
        /*005a*/ 	.short	(.L_9233 - .L_9232)
.L_9232:
        /*005c*/ 	.word	0x00000000
        /*0060*/ 	.short	0x0000
        /*0062*/ 	.short	0x0000
        /*0064*/ 	.byte	0x00, 0xf5, 0x21, 0x00


	//----- nvinfo : EIATTR_SPARSE_MMA_MASK
	.align		4
.L_9233:
        /*0068*/ 	.byte	0x03, 0x50
        /*006a*/ 	.short	0x0000


	//----- nvinfo : EIATTR_MAXREG_COUNT
	.align		4
        /*006c*/ 	.byte	0x03, 0x1b
        /*006e*/ 	.short	0x00ff


	//----- nvinfo : EIATTR_NUM_BARRIERS
	.align		4
        /*0070*/ 	.byte	0x02, 0x4c
        /*0072*/ 	.byte	0x01
	.zero		1


	//----- nvinfo : EIATTR_MERCURY_ISA_VERSION
	.align		4
        /*0074*/ 	.byte	0x03, 0x5f
        /*0076*/ 	.short	0x0101


	//----- nvinfo : EIATTR_VRC_CTA_INIT_COUNT
	.align		4
        /*0078*/ 	.byte	0x02, 0x4a
	.zero		1
	.zero		1


	//----- nvinfo : EIATTR_EXIT_INSTR_OFFSETS
	.align		4
        /*007c*/ 	.byte	0x04, 0x1c
        /*007e*/ 	.short	(.L_9235 - .L_9234)


	//   ....[0]....
.L_9234:
        /*0080*/ 	.word	0x000067d0


	//   ....[1]....
        /*0084*/ 	.word	0x00006a30


	//   ....[2]....
        /*0088*/ 	.word	0x00006ae0


	//----- nvinfo : EIATTR_CRS_STACK_SIZE
	.align		4
.L_9235:
        /*008c*/ 	.byte	0x04, 0x1e
        /*008e*/ 	.short	(.L_9237 - .L_9236)
.L_9236:
        /*0090*/ 	.word	0x00000000


	//----- nvinfo : EIATTR_CBANK_PARAM_SIZE
	.align		4
.L_9237:
        /*0094*/ 	.byte	0x03, 0x19
        /*0096*/ 	.short	0x0030


	//----- nvinfo : EIATTR_PARAM_CBANK
	.align		4
        /*0098*/ 	.byte	0x04, 0x0a
        /*009a*/ 	.short	(.L_9239 - .L_9238)
	.align		4
.L_9238:
        /*009c*/ 	.word	index@(.nv.constant0.uncontiguous_cumulate_all_i8)
        /*00a0*/ 	.short	0x0380
        /*00a2*/ 	.short	0x0030


	//----- nvinfo : EIATTR_SW_WAR
	.align		4
.L_9239:
        /*00a4*/ 	.byte	0x04, 0x36
        /*00a6*/ 	.short	(.L_9241 - .L_9240)
.L_9240:
        /*00a8*/ 	.word	0x00000008
.L_9241:


//--------------------- .nv.info.uncontiguous_all_i8 --------------------------
	.section	.nv.info.uncontiguous_all_i8,"",@"SHT_CUDA_INFO"
	.sectionflags	@""
	.align	4


	//----- nvinfo : EIATTR_CUDA_API_VERSION
	.align		4
        /*0000*/ 	.byte	0x04, 0x37
        /*0002*/ 	.short	(.L_9243 - .L_9242)
.L_9242:
        /*0004*/ 	.word	0x00000082


	//----- nvinfo : EIATTR_KPARAM_INFO
	.align		4
.L_9243:
        /*0008*/ 	.byte	0x04, 0x17
        /*000a*/ 	.short	(.L_9245 - .L_9244)
.L_9244:
        /*000c*/ 	.word	0x00000000
        /*0010*/ 	.short	0x0005
        /*0012*/ 	.short	0x0028
        /*0014*/ 	.byte	0x00, 0xf0, 0x21, 0x00


	//----- nvinfo : EIATTR_KPARAM_INFO
	.align		4
.L_9245:
        /*0018*/ 	.byte	0x04, 0x17
        /*001a*/ 	.short	(.L_9247 - .L_9246)
.L_9246:
        /*001c*/ 	.word	0x00000000
        /*0020*/ 	.short	0x0004
        /*0022*/ 	.short	0x0020
        /*0024*/ 	.byte	0x00, 0xf0, 0x21, 0x00


	//----- nvinfo : EIATTR_KPARAM_INFO
	.align		4
.L_9247:
        /*0028*/ 	.byte	0x04, 0x17
        /*002a*/ 	.short	(.L_9249 - .L_9248)
.L_9248:
        /*002c*/ 	.word	0x00000000
        /*0030*/ 	.short	0x0003
        /*0032*/ 	.short	0x0018
        /*0034*/ 	.byte	0x00, 0xf5, 0x21, 0x00


	//----- nvinfo : EIATTR_KPARAM_INFO
	.align		4
.L_9249:
        /*0038*/ 	.byte	0x04, 0x17
        /*003a*/ 	.short	(.L_9251 - .L_9250)
.L_9250:
        /*003c*/ 	.word	0x00000000
        /*0040*/ 	.short	0x0002
        /*0042*/ 	.short	0x0010
        /*0044*/ 	.byte	0x00, 0xf5, 0x21, 0x00


	//----- nvinfo : EIATTR_KPARAM_INFO
	.align		4
.L_9251:
        /*0048*/ 	.byte	0x04, 0x17
        /*004a*/ 	.short	(.L_9253 - .L_9252)
.L_9252:
        /*004c*/ 	.word	0x00000000
        /*0050*/ 	.short	0x0001
        /*0052*/ 	.short	0x0008
        /*0054*/ 	.byte	0x00, 0xf5, 0x21, 0x00


	//----- nvinfo : EIATTR_KPARAM_INFO
	.align		4
.L_9253:
        /*0058*/ 	.byte	0x04, 0x17
        /*005a*/ 	.short	(.L_9255 - .L_9254)
.L_9254:
        /*005c*/ 	.word	0x00000000
        /*0060*/ 	.short	0x0000
        /*0062*/ 	.short	0x0000
        /*0064*/ 	.byte	0x00, 0xf5, 0x21, 0x00


	//----- nvinfo : EIATTR_SPARSE_MMA_MASK
	.align		4
.L_9255:
        /*0068*/ 	.byte	0x03, 0x50
        /*006a*/ 	.short	0x0000


	//----- nvinfo : EIATTR_MAXREG_COUNT
	.align		4
        /*006c*/ 	.byte	0x03, 0x1b
        /*006e*/ 	.short	0x00ff


	//----- nvinfo : EIATTR_NUM_BARRIERS
	.align		4
        /*0070*/ 	.byte	0x02, 0x4c
        /*0072*/ 	.byte	0x01
	.zero		1


	//----- nvinfo : EIATTR_MERCURY_ISA_VERSION
	.align		4
        /*0074*/ 	.byte	0x03, 0x5f
        /*0076*/ 	.short	0x0101


	//----- nvinfo : EIATTR_VRC_CTA_INIT_COUNT
	.align		4
        /*0078*/ 	.byte	0x02, 0x4a
	.zero		1
	.zero		1


	//----- nvinfo : EIATTR_EXIT_INSTR_OFFSETS
	.align		4
        /*007c*/ 	.byte	0x04, 0x1c
        /*007e*/ 	.short	(.L_9257 - .L_9256)


	//   ....[0]....
.L_9256:
        /*0080*/ 	.word	0x000067f0


	//   ....[1]....
        /*0084*/ 	.word	0x00006a50


	//   ....[2]....
        /*0088*/ 	.word	0x00006b00


	//----- nvinfo : EIATTR_CRS_STACK_SIZE
	.align		4
.L_9257:
        /*008c*/ 	.byte	0x04, 0x1e
        /*008e*/ 	.short	(.L_9259 - .L_9258)
.L_9258:
        /*0090*/ 	.word	0x00000000


	//----- nvinfo : EIATTR_CBANK_PARAM_SIZE
	.align		4
.L_9259:
        /*0094*/ 	.byte	0x03, 0x19
        /*0096*/ 	.short	0x0030


	//----- nvinfo : EIATTR_PARAM_CBANK
	.align		4
        /*0098*/ 	.byte	0x04, 0x0a
        /*009a*/ 	.short	(.L_9261 - .L_9260)
	.align		4
.L_9260:
        /*009c*/ 	.word	index@(.nv.constant0.uncontiguous_all_i8)
        /*00a0*/ 	.short	0x0380
        /*00a2*/ 	.short	0x0030


	//----- nvinfo : EIATTR_SW_WAR
	.align		4
.L_9261:
        /*00a4*/ 	.byte	0x04, 0x36
        /*00a6*/ 	.short	(.L_9263 - .L_9262)
.L_9262:
        /*00a8*/ 	.word	0x00000008
.L_9263:


//--------------------- .nv.info.contiguous_cumulate_all_i8 --------------------------
	.section	.nv.info.contiguous_cumulate_all_i8,"",@"SHT_CUDA_INFO"
	.sectionflags	@""
	.align	4


	//----- nvinfo : EIATTR_CUDA_API_VERSION
	.align		4
        /*0000*/ 	.byte	0x04, 0x37
        /*0002*/ 	.short	(.L_9265 - .L_9264)
.L_9264:
        /*0004*/ 	.word	0x00000082


	//----- nvinfo : EIATTR_KPARAM_INFO
	.align		4
.L_9265:
        /*0008*/ 	.byte	0x04, 0x17
        /*000a*/ 	.short	(.L_9267 - .L_9266)
.L_9266:
        /*000c*/ 	.word	0x00000000
        /*0010*/ 	.short	0x0002
        /*0012*/ 	.short	0x0010
        /*0014*/ 	.byte	0x00, 0xf0, 0x21, 0x00


	//----- nvinfo : EIATTR_KPARAM_INFO
	.align		4
.L_9267:
        /*0018*/ 	.byte	0x04, 0x17
        /*001a*/ 	.short	(.L_9269 - .L_9268)
.L_9268:
        /*001c*/ 	.word	0x00000000
        /*0020*/ 	.short	0x0001
        /*0022*/ 	.short	0x0008
        /*0024*/ 	.byte	0x00, 0xf5, 0x21, 0x00


	//----- nvinfo : EIATTR_KPARAM_INFO
	.align		4
.L_9269:
        /*0028*/ 	.byte	0x04, 0x17
        /*002a*/ 	.short	(.L_9271 - .L_9270)
.L_9270:
        /*002c*/ 	.word	0x00000000
        /*0030*/ 	.short	0x0000
        /*0032*/ 	.short	0x0000
        /*0034*/ 	.byte	0x00, 0xf5, 0x21, 0x00


	//----- nvinfo : EIATTR_SPARSE_MMA_MASK
	.align		4
.L_9271:
        /*0038*/ 	.byte	0x03, 0x50
        /*003a*/ 	.short	0x0000


	//----- nvinfo : EIATTR_MAXREG_COUNT
	.align		4
        /*003c*/ 	.byte	0x03, 0x1b
        /*003e*/ 	.short	0x00ff


	//----- nvinfo : EIATTR_NUM_BARRIERS
	.align		4
        /*0040*/ 	.byte	0x02, 0x4c
        /*0042*/ 	.byte	0x01
	.zero		1


	//----- nvinfo : EIATTR_MERCURY_ISA_VERSION
	.align		4
        /*0044*/ 	.byte	0x03, 0x5f
        /*0046*/ 	.short	0x0101


	//----- nvinfo : EIATTR_VRC_CTA_INIT_COUNT
	.align		4
        /*0048*/ 	.byte	0x02, 0x4a
	.zero		1
	.zero		1


	//----- nvinfo : EIATTR_EXIT_INSTR_OFFSETS
	.align		4
        /*004c*/ 	.byte	0x04, 0x1c
        /*004e*/ 	.short	(.L_9273 - .L_9272)


	//   ....[0]....
.L_9272:
        /*0050*/ 	.word	0x00000400


	//   ....[1]....
        /*0054*/ 	.word	0x00000660


	//   ....[2]....
        /*0058*/ 	.word	0x00000710


	//----- nvinfo : EIATTR_CRS_STACK_SIZE
	.align		4
.L_9273:
        /*005c*/ 	.byte	0x04, 0x1e
        /*005e*/ 	.short	(.L_9275 - .L_9274)
.L_9274:
        /*0060*/ 	.word	0x00000000


	//----- nvinfo : EIATTR_CBANK_PARAM_SIZE
	.align		4
.L_9275:
        /*0064*/ 	.byte	0x03, 0x19
        /*0066*/ 	.short	0x0018


	//----- nvinfo : EIATTR_PARAM_CBANK
	.align		4
        /*0068*/ 	.byte	0x04, 0x0a
        /*006a*/ 	.short	(.L_9277 - .L_9276)
	.align		4
.L_9276:
        /*006c*/ 	.word	index@(.nv.constant0.contiguous_cumulate_all_i8)
        /*0070*/ 	.short	0x0380
        /*0072*/ 	.short	0x0018


	//----- nvinfo : EIATTR_SW_WAR
	.align		4
.L_9277:
        /*0074*/ 	.byte	0x04, 0x36
        /*0076*/ 	.short	(.L_9279 - .L_9278)
.L_9278:
        /*0078*/ 	.word	0x00000008
.L_9279:


//--------------------- .nv.info.contiguous_all_i8 --------------------------
	.section	.nv.info.contiguous_all_i8,"",@"SHT_CUDA_INFO"
	.sectionflags	@""
	.align	4


	//----- nvinfo : EIATTR_CUDA_API_VERSION
	.align		4
        /*0000*/ 	.byte	0x04, 0x37
        /*0002*/ 	.short	(.L_9281 - .L_9280)
.L_9280:
        /*0004*/ 	.word	0x00000082


	//----- nvinfo : EIATTR_KPARAM_INFO
	.align		4
.L_9281:
        /*0008*/ 	.byte	0x04, 0x17
        /*000a*/ 	.short	(.L_9283 - .L_9282)
.L_9282:
        /*000c*/ 	.word	0x00000000
        /*0010*/ 	.short	0x0002
        /*0012*/ 	.short	0x0010
        /*0014*/ 	.byte	0x00, 0xf0, 0x21, 0x00


	//----- nvinfo : EIATTR_KPARAM_INFO
	.align		4
.L_9283:
        /*0018*/ 	.byte	0x04, 0x17
        /*001a*/ 	.short	(.L_9285 - .L_9284)
.L_9284:
        /*001c*/ 	.word	0x00000000
        /*0020*/ 	.short	0x0001
        /*0022*/ 	.short	0x0008
        /*0024*/ 	.byte	0x00, 0xf5, 0x21, 0x00


	//----- nvinfo : EIATTR_KPARAM_INFO
	.align		4
.L_9285:
        /*0028*/ 	.byte	0x04, 0x17
        /*002a*/ 	.short	(.L_9287 - .L_9286)
.L_9286:
        /*002c*/ 	.word	0x00000000
        /*0030*/ 	.short	0x0000
        /*0032*/ 	.short	0x0000
        /*0034*/ 	.byte	0x00, 0xf5, 0x21, 0x00


	//----- nvinfo : EIATTR_SPARSE_MMA_MASK
	.align		4
.L_9287:
        /*0038*/ 	.byte	0x03, 0x50
        /*003a*/ 	.short	0x0000


	//----- nvinfo : EIATTR_MAXREG_COUNT
	.align		4
        /*003c*/ 	.byte	0x03, 0x1b
        /*003e*/ 	.short	0x00ff


	//----- nvinfo : EIATTR_NUM_BARRIERS
	.align		4
        /*0040*/ 	.byte	0x02, 0x4c
        /*0042*/ 	.byte	0x01
	.zero		1


	//----- nvinfo : EIATTR_MERCURY_ISA_VERSION
	.align		4
        /*0044*/ 	.byte	0x03, 0x5f
        /*0046*/ 	.short	0x0101


	//----- nvinfo : EIATTR_VRC_CTA_INIT_COUNT
	.align		4
        /*0048*/ 	.byte	0x02, 0x4a
	.zero		1
	.zero		1


	//----- nvinfo : EIATTR_EXIT_INSTR_OFFSETS
	.align		4
        /*004c*/ 	.byte	0x04, 0x1c
        /*004e*/ 	.short	(.L_9289 - .L_9288)


	//   ....[0]....
.L_9288:
        /*0050*/ 	.word	0x00000420


	//   ....[1]....
        /*0054*/ 	.word	0x00000680


	//   ....[2]....
        /*0058*/ 	.word	0x00000730


	//----- nvinfo : EIATTR_CRS_STACK_SIZE
	.align		4
.L_9289:
        /*005c*/ 	.byte	0x04, 0x1e
        /*005e*/ 	.short	(.L_9291 - .L_9290)
.L_9290:
        /*0060*/ 	.word	0x00000000


	//----- nvinfo : EIATTR_CBANK_PARAM_SIZE
	.align		4
.L_9291:
        /*0064*/ 	.byte	0x03, 0x19
        /*0066*/ 	.short	0x0018


	//----- nvinfo : EIATTR_PARAM_CBANK
	.align		4
        /*0068*/ 	.byte	0x04, 0x0a
        /*006a*/ 	.short	(.L_9293 - .L_9292)
	.align		4
.L_9292:
        /*006c*/ 	.word	index@(.nv.constant0.contiguous_all_i8)
        /*0070*/ 	.short	0x0380
        /*0072*/ 	.short	0x0018


	//----- nvinfo : EIATTR_SW_WAR
	.align		4
.L_9293:
        /*0074*/ 	.byte	0x04, 0x36
        /*0076*/ 	.short	(.L_9295 - .L_9294)
.L_9294:
        /*0078*/ 	.word	0x00000008
.L_9295:


//--------------------- .nv.info.contiguous_all33_bool --------------------------
	.section	.nv.info.contiguous_all33_bool,"",@"SHT_CUDA_INFO"
	.sectionflags	@""
	.align	4


	//----- nvinfo : EIATTR_CUDA_API_VERSION
	.align		4
        /*0000*/ 	.byte	0x04, 0x37
        /*0002*/ 	.short	(.L_9297 - .L_9296)
.L_9296:
        /*0004*/ 	.word	0x00000082


	//----- nvinfo : EIATTR_KPARAM_INFO
	.align		4
.L_9297:
        /*0008*/ 	.byte	0x04, 0x17
        /*000a*/ 	.short	(.L_9299 - .L_9298)
.L_9298:
        /*000c*/ 	.word	0x00000000
        /*0010*/ 	.short	0x0004
        /*0012*/ 	.short	0x0020
        /*0014*/ 	.byte	0x00, 0xf0, 0x21, 0x00


	//----- nvinfo : EIATTR_KPARAM_INFO
	.align		4
.L_9299:
        /*0018*/ 	.byte	0x04, 0x17
        /*001a*/ 	.short	(.L_9301 - .L_9300)
.L_9300:
        /*001c*/ 	.word	0x00000000
        /*0020*/ 	.short	0x0003
        /*0022*/ 	.short	0x0018
        /*0024*/ 	.byte	0x00, 0xf0, 0x21, 0x00


	//----- nvinfo : EIATTR_KPARAM_INFO
	.align		4
.L_9301:
        /*0028*/ 	.byte	0x04, 0x17
        /*002a*/ 	.short	(.L_9303 - .L_9302)
.L_9302:
        /*002c*/ 	.word	0x00000000
        /*0030*/ 	.short	0x0002
        /*0032*/ 	.short	0x0010
        /*0034*/ 	.byte	0x00, 0xf0, 0x21, 0x00


	//----- nvinfo : EIATTR_KPARAM_INFO
	.align		4
.L_9303:
        /*0038*/ 	.byte	0x04, 0x17
        /*003a*/ 	.short	(.L_9305 - .L_9304)
.L_9304:
        /*003c*/ 	.word	0x00000000
        /*0040*/ 	.short	0x0001
        /*0042*/ 	.short	0x0008
        /*0044*/ 	.byte	0x00, 0xf5, 0x21, 0x00


	//----- nvinfo : EIATTR_KPARAM_INFO
	.align		4
.L_9305:
        /*0048*/ 	.byte	0x04, 0x17
        /*004a*/ 	.short	(.L_9307 - .L_9306)
.L_9306:
        /*004c*/ 	.word	0x00000000
        /*0050*/ 	.short	0x0000
        /*0052*/ 	.short	0x0000
        /*0054*/ 	.byte	0x00, 0xf5, 0x21, 0x00


	//----- nvinfo : EIATTR_SPARSE_MMA_MASK
	.align		4
.L_9307:
        /*0058*/ 	.byte	0x03, 0x50
        /*005a*/ 	.short	0x0000


	//----- nvinfo : EIATTR_MAXREG_COUNT
	.align		4
        /*005c*/ 	.byte	0x03, 0x1b
        /*005e*/ 	.short	0x00ff


	//----- nvinfo : EIATTR_NUM_BARRIERS
	.align		4
        /*0060*/ 	.byte	0x02, 0x4c
        /*0062*/ 	.byte	0x01
	.zero		1


	//----- nvinfo : EIATTR_MERCURY_ISA_VERSION
	.align		4
        /*0064*/ 	.byte	0x03, 0x5f
        /*0066*/ 	.short	0x0101


	//----- nvinfo : EIATTR_VRC_CTA_INIT_COUNT
	.align		4
        /*0068*/ 	.byte	0x02, 0x4a
	.zero		1
	.zero		1


	//----- nvinfo : EIATTR_EXIT_INSTR_OFFSETS
	.align		4
        /*006c*/ 	.byte	0x04, 0x1c
        /*006e*/ 	.short	(.L_9309 - .L_9308)


	//   ....[0]....
.L_9308:
        /*0070*/ 	.word	0x00000150


	//   ....[1]....
        /*0074*/ 	.word	0x000001f0


	//   ....[2]....
        /*0078*/ 	.word	0x00000960


	//----- nvinfo : EIATTR_CRS_STACK_SIZE
	.align		4
.L_9309:
        /*007c*/ 	.byte	0x04, 0x1e
        /*007e*/ 	.short	(.L_9311 - .L_9310)
.L_9310:
        /*0080*/ 	.word	0x00000000


	//----- nvinfo : EIATTR_CBANK_PARAM_SIZE
	.align		4
.L_9311:
        /*0084*/ 	.byte	0x03, 0x19
        /*0086*/ 	.short	0x0028


	//----- nvinfo : EIATTR_PARAM_CBANK
	.align		4
        /*0088*/ 	.byte	0x04, 0x0a
        /*008a*/ 	.short	(.L_9313 - .L_9312)
	.align		4
.L_9312:
        /*008c*/ 	.word	index@(.nv.constant0.contiguous_all33_bool)
        /*0090*/ 	.short	0x0380
        /*0092*/ 	.short	0x0028


	//----- nvinfo : EIATTR_SW_WAR
	.align		4
.L_9313:
        /*0094*/ 	.byte	0x04, 0x36
        /*0096*/ 	.short	(.L_9315 - .L_9314)
.L_9314:
        /*0098*/ 	.word	0x00000008
.L_9315:


//--------------------- .nv.info.contiguous_all3_bool --------------------------
	.section	.nv.info.contiguous_all3_bool,"",@"SHT_CUDA_INFO"
	.sectionflags	@""
	.align	4


	//----- nvinfo : EIATTR_CUDA_API_VERSION
	.align		4
        /*0000*/ 	.byte	0x04, 0x37
        /*0002*/ 	.short	(.L_9317 - .L_9316)
.L_9316:
        /*0004*/ 	.word	0x00000082


	//----- nvinfo : EIATTR_KPARAM_INFO
	.align		4
.L_9317:
        /*0008*/ 	.byte	0x04, 0x17
        /*000a*/ 	.short	(.L_9319 - .L_9318)
.L_9318:
        /*000c*/ 	.word	0x00000000
        /*0010*/ 	.short	0x0006
        /*0012*/ 	.short	0x0030
        /*0014*/ 	.byte	0x00, 0xf0, 0x21, 0x00


	//----- nvinfo : EIATTR_KPARAM_INFO
	.align		4
.L_9319:
        /*0018*/ 	.byte	0x04, 0x17
        /*001a*/ 	.short	(.L_9321 - .L_9320)
.L_9320:
        /*001c*/ 	.word	0x00000000
        /*0020*/ 	.short	0x0005
        /*0022*/ 	.short	0x0028
        /*0024*/ 	.byte	0x00, 0xf0, 0x21, 0x00


	//----- nvinfo : EIATTR_KPARAM_INFO
	.align		4
.L_9321:
        /*0028*/ 	.byte	0x04, 0x17
        /*002a*/ 	.short	(.L_9323 - .L_9322)
.L_9322:
        /*002c*/ 	.word	0x00000000
        /*0030*/ 	.short	0x0004
        /*0032*/ 	.short	0x0020
        /*0034*/ 	.byte	0x00, 0xf0, 0x21, 0x00


	//----- nvinfo : EIATTR_KPARAM_INFO
	.align		4
.L_9323:
        /*0038*/ 	.byte	0x04, 0x17
        /*003a*/ 	.short	(.L_9325 - .L_9324)
.L_9324:
        /*003c*/ 	.word	0x00000000
        /*0040*/ 	.short	0x0003
        /*0042*/ 	.short	0x0018
        /*0044*/ 	.byte	0x00, 0xf5, 0x21, 0x00


	//----- nvinfo : EIATTR_KPARAM_INFO
	.align		4
.L_9325:
        /*0048*/ 	.byte	0x04, 0x17
        /*004a*/ 	.short	(.L_9327 - .L_9326)
.L_9326:
        /*004c*/ 	.word	0x00000000
        /*0050*/ 	.short	0x0002
        /*0052*/ 	.short	0x0010
        /*0054*/ 	.byte	0x00, 0xf5, 0x21, 0x00


	//----- nvinfo : EIATTR_KPARAM_INFO
	.align		4
.L_9327:
        /*0058*/ 	.byte	0x04, 0x17
        /*005a*/ 	.short	(.L_9329 - .L_9328)
.L_9328:
        /*005c*/ 	.word	0x00000000
        /*0060*/ 	.short	0x0001
        /*0062*/ 	.short	0x0008
        /*0064*/ 	.byte	0x00, 0xf5, 0x21, 0x00


	//----- nvinfo : EIATTR_KPARAM_INFO
	.align		4
.L_9329:
        /*0068*/ 	.byte	0x04, 0x17
        /*006a*/ 	.short	(.L_9331 - .L_9330)
.L_9330:
        /*006c*/ 	.word	0x00000000
        /*0070*/ 	.short	0x0000
        /*0072*/ 	.short	0x0000
        /*0074*/ 	.byte	0x00, 0xf5, 0x21, 0x00


	//----- nvinfo : EIATTR_SPARSE_MMA_MASK
	.align		4
.L_9331:
        /*0078*/ 	.byte	0x03, 0x50
        /*007a*/ 	.short	0x0000


	//----- nvinfo : EIATTR_MAXREG_COUNT
	.align		4
        /*007c*/ 	.byte	0x03, 0x1b
        /*007e*/ 	.short	0x00ff


	//----- nvinfo : EIATTR_NUM_BARRIERS
	.align		4
        /*0080*/ 	.byte	0x02, 0x4c
        /*0082*/ 	.byte	0x01
	.zero		1


	//----- nvinfo : EIATTR_MERCURY_ISA_VERSION
	.align		4
        /*0084*/ 	.byte	0x03, 0x5f
        /*0086*/ 	.short	0x0101


	//----- nvinfo : EIATTR_VRC_CTA_INIT_COUNT
	.align		4
        /*0088*/ 	.byte	0x02, 0x4a
	.zero		1
	.zero		1


	//----- nvinfo : EIATTR_EXIT_INSTR_OFFSETS
	.align		4
        /*008c*/ 	.byte	0x04, 0x1c
        /*008e*/ 	.short	(.L_9333 - .L_9332)


	//   ....[0]....
.L_9332:
        /*0090*/ 	.word	0x00000150


	//   ....[1]....
        /*0094*/ 	.word	0x00003110


	//   ....[2]....
        /*0098*/ 	.word	0x000038f0


	//----- nvinfo : EIATTR_CRS_STACK_SIZE
	.align		4
.L_9333:
        /*009c*/ 	.byte	0x04, 0x1e
        /*009e*/ 	.short	(.L_9335 - .L_9334)
.L_9334:
        /*00a0*/ 	.word	0x00000000


	//----- nvinfo : EIATTR_CBANK_PARAM_SIZE
	.align		4
.L_9335:
        /*00a4*/ 	.byte	0x03, 0x19
        /*00a6*/ 	.short	0x0038


	//----- nvinfo : EIATTR_PARAM_CBANK
	.align		4
        /*00a8*/ 	.byte	0x04, 0x0a
        /*00aa*/ 	.short	(.L_9337 - .L_9336)
	.align		4
.L_9336:
        /*00ac*/ 	.word	index@(.nv.constant0.contiguous_all3_bool)
        /*00b0*/ 	.short	0x0380
        /*00b2*/ 	.short	0x0038


	//----- nvinfo : EIATTR_SW_WAR
	.align		4
.L_9337:
        /*00b4*/ 	.byte	0x04, 0x36
        /*00b6*/ 	.short	(.L_9339 - .L_9338)
.L_9338:
        /*00b8*/ 	.word	0x00000008
.L_9339:


//--------------------- .nv.info.contiguous_all22_bool --------------------------
	.section	.nv.info.contiguous_all22_bool,"",@"SHT_CUDA_INFO"
	.sectionflags	@""
	.align	4


	//----- nvinfo : EIATTR_CUDA_API_VERSION
	.align		4
        /*0000*/ 	.byte	0x04, 0x37
        /*0002*/ 	.short	(.L_9341 - .L_9340)
.L_9340:
        /*0004*/ 	.word	0x00000082


	//----- nvinfo : EIATTR_KPARAM_INFO
	.align		4
.L_9341:
        /*0008*/ 	.byte	0x04, 0x17
        /*000a*/ 	.short	(.L_9343 - .L_9342)
.L_9342:
        /*000c*/ 	.word	0x00000000
        /*0010*/ 	.short	0x0005
        /*0012*/ 	.short	0x0028
        /*0014*/ 	.byte	0x00, 0xf0, 0x21, 0x00


	//----- nvinfo : EIATTR_KPARAM_INFO
	.align		4
.L_9343:
        /*0018*/ 	.byte	0x04, 0x17
        /*001a*/ 	.short	(.L_9345 - .L_9344)
.L_9344:
        /*001c*/ 	.word	0x00000000
        /*0020*/ 	.short	0x0004
        /*0022*/ 	.short	0x0020
        /*0024*/ 	.byte	0x00, 0xf0, 0x21, 0x00


	//----- nvinfo : EIATTR_KPARAM_INFO
	.align		4
.L_9345:
        /*0028*/ 	.byte	0x04, 0x17
        /*002a*/ 	.short	(.L_9347 - .L_9346)
.L_9346:
        /*002c*/ 	.word	0x00000000
        /*0030*/ 	.short	0x0003
        /*0032*/ 	.short	0x0018
        /*0034*/ 	.byte	0x00, 0xf0, 0x21, 0x00


	//----- nvinfo : EIATTR_KPARAM_INFO
	.align		4
.L_9347:
        /*0038*/ 	.byte	0x04, 0x17
        /*003a*/ 	.short	(.L_9349 - .L_9348)
.L_9348:
        /*003c*/ 	.word	0x00000000
        /*0040*/ 	.short	0x0002
        /*0042*/ 	.short	0x0010
        /*0044*/ 	.byte	0x00, 0xf0, 0x21, 0x00


	//----- nvinfo : EIATTR_KPARAM_INFO
	.align		4
.L_9349:
        /*0048*/ 	.byte	0x04, 0x17
        /*004a*/ 	.short	(.L_9351 - .L_9350)
.L_9350:
        /*004c*/ 	.word	0x00000000
        /*0050*/ 	.short	0x0001
        /*0052*/ 	.short	0x0008
        /*0054*/ 	.byte	0x00, 0xf5, 0x21, 0x00


	//----- nvinfo : EIATTR_KPARAM_INFO
	.align		4
.L_9351:
        /*0058*/ 	.byte	0x04, 0x17
        /*005a*/ 	.short	(.L_9353 - .L_9352)
.L_9352:
        /*005c*/ 	.word	0x00000000
        /*0060*/ 	.short	0x0000
        /*0062*/ 	.short	0x0000
        /*0064*/ 	.byte	0x00, 0xf5, 0x21, 0x00


	//----- nvinfo : EIATTR_SPARSE_MMA_MASK
	.align		4
.L_9353:
        /*0068*/ 	.byte	0x03, 0x50
        /*006a*/ 	.short	0x0000


	//----- nvinfo : EIATTR_MAXREG_COUNT
	.align		4
        /*006c*/ 	.byte	0x03, 0x1b
        /*006e*/ 	.short	0x00ff


	//----- nvinfo : EIATTR_NUM_BARRIERS
	.align		4
        /*0070*/ 	.byte	0x02, 0x4c
        /*0072*/ 	.byte	0x01
	.zero		1


	//----- nvinfo : EIATTR_MERCURY_ISA_VERSION
	.align		4
        /*0074*/ 	.byte	0x03, 0x5f
        /*0076*/ 	.short	0x0101


	//----- nvinfo : EIATTR_VRC_CTA_INIT_COUNT
	.align		4
        /*0078*/ 	.byte	0x02, 0x4a
	.zero		1
	.zero		1


	//----- nvinfo : EIATTR_EXIT_INSTR_OFFSETS
	.align		4
        /*007c*/ 	.byte	0x04, 0x1c
        /*007e*/ 	.short	(.L_9355 - .L_9354)


	//   ....[0]....
.L_9354:
        /*0080*/ 	.word	0x00000110


	//   ....[1]....
        /*0084*/ 	.word	0x00000530


	//   ....[2]....
        /*0088*/ 	.word	0x00000790


	//   ....[3]....
        /*008c*/ 	.word	0x000008a0


	//----- nvinfo : EIATTR_CRS_STACK_SIZE
	.align		4
.L_9355:
        /*0090*/ 	.byte	0x04, 0x1e
        /*0092*/ 	.short	(.L_9357 - .L_9356)
.L_9356:
        /*0094*/ 	.word	0x00000000


	//----- nvinfo : EIATTR_CBANK_PARAM_SIZE
	.align		4
.L_9357:
        /*0098*/ 	.byte	0x03, 0x19
        /*009a*/ 	.short	0x0030


	//----- nvinfo : EIATTR_PARAM_CBANK
	.align		4
        /*009c*/ 	.byte	0x04, 0x0a
        /*009e*/ 	.short	(.L_9359 - .L_9358)
	.align		4
.L_9358:
        /*00a0*/ 	.word	index@(.nv.constant0.contiguous_all22_bool)
        /*00a4*/ 	.short	0x0380
        /*00a6*/ 	.short	0x0030


	//----- nvinfo : EIATTR_SW_WAR
	.align		4
.L_9359:
        /*00a8*/ 	.byte	0x04, 0x36
        /*00aa*/ 	.short	(.L_9361 - .L_9360)
.L_9360:
        /*00ac*/ 	.word	0x00000008
.L_9361:


//--------------------- .nv.info.contiguous_all2_bool --------------------------
	.section	.nv.info.contiguous_all2_bool,"",@"SHT_CUDA_INFO"
	.sectionflags	@""
	.align	4


	//----- nvinfo : EIATTR_CUDA_API_VERSION
	.align		4
        /*0000*/ 	.byte	0x04, 0x37
        /*0002*/ 	.short	(.L_9363 - .L_9362)
.L_9362:
        /*0004*/ 	.word	0x00000082


	//----- nvinfo : EIATTR_KPARAM_INFO
	.align		4
.L_9363:
        /*0008*/ 	.byte	0x04, 0x17
        /*000a*/ 	.short	(.L_9365 - .L_9364)
.L_9364:
        /*000c*/ 	.word	0x00000000
        /*0010*/ 	.short	0x0008
        /*0012*/ 	.short	0x0040
        /*0014*/ 	.byte	0x00, 0xf0, 0x21, 0x00


	//----- nvinfo : EIATTR_KPARAM_INFO
	.align		4
.L_9365:
        /*0018*/ 	.byte	0x04, 0x17
        /*001a*/ 	.short	(.L_9367 - .L_9366)
.L_9366:
        /*001c*/ 	.word	0x00000000
        /*0020*/ 	.short	0x0007
        /*0022*/ 	.short	0x0038
        /*0024*/ 	.byte	0x00, 0xf0, 0x21, 0x00


	//----- nvinfo : EIATTR_KPARAM_INFO
	.align		4
.L_9367:
        /*0028*/ 	.byte	0x04, 0x17
        /*002a*/ 	.short	(.L_9369 - .L_9368)
.L_9368:
        /*002c*/ 	.word	0x00000000
        /*0030*/ 	.short	0x0006
        /*0032*/ 	.short	0x0030
        /*0034*/ 	.byte	0x00, 0xf0, 0x21, 0x00


	//----- nvinfo : EIATTR_KPARAM_INFO
	.align		4
.L_9369:
        /*0038*/ 	.byte	0x04, 0x17
        /*003a*/ 	.short	(.L_9371 - .L_9370)
.L_9370:
        /*003c*/ 	.word	0x00000000
        /*0040*/ 	.short	0x0005
        /*0042*/ 	.short	0x0028
        /*0044*/ 	.byte	0x00, 0xf0, 0x21, 0x00


	//----- nvinfo : EIATTR_KPARAM_INFO
	.align		4
.L_9371:
        /*0048*/ 	.byte	0x04, 0x17
        /*004a*/ 	.short	(.L_9373 - .L_9372)
.L_9372:
        /*004c*/ 	.word	0x00000000
        /*0050*/ 	.short	0x0004
        /*0052*/ 	.short	0x0020
        /*0054*/ 	.byte	0x00, 0xf0, 0x21, 0x00


	//----- nvinfo : EIATTR_KPARAM_INFO
	.align		4
.L_9373:
        /*0058*/ 	.byte	0x04, 0x17
        /*005a*/ 	.short	(.L_9375 - .L_9374)
.L_9374:
        /*005c*/ 	.word	0x00000000
        /*0060*/ 	.short	0x0003
        /*0062*/ 	.short	0x0018
        /*0064*/ 	.byte	0x00, 0xf5, 0x21, 0x00


	//----- nvinfo : EIATTR_KPARAM_INFO
	.align		4
.L_9375:
        /*0068*/ 	.byte	0x04, 0x17
        /*006a*/ 	.short	(.L_9377 - .L_9376)
.L_9376:
        /*006c*/ 	.word	0x00000000
        /*0070*/ 	.short	0x0002
        /*0072*/ 	.short	0x0010
        /*0074*/ 	.byte	0x00, 0xf5, 0x21, 0x00


	//----- nvinfo : EIATTR_KPARAM_INFO
	.align		4
.L_9377:
        /*0078*/ 	.byte	0x04, 0x17
        /*007a*/ 	.short	(.L_9379 - .L_9378)
.L_9378:
        /*007c*/ 	.word	0x00000000
        /*0080*/ 	.short	0x0001
        /*0082*/ 	.short	0x0008
        /*0084*/ 	.byte	0x00, 0xf5, 0x21, 0x00


	//----- nvinfo : EIATTR_KPARAM_INFO
	.align		4
.L_9379:
        /*0088*/ 	.byte	0x04, 0x17
        /*008a*/ 	.short	(.L_9381 - .L_9380)
.L_9380:
        /*008c*/ 	.word	0x00000000
        /*0090*/ 	.short	0x0000
        /*0092*/ 	.short	0x0000
        /*0094*/ 	.byte	0x00, 0xf5, 0x21, 0x00


	//----- nvinfo : EIATTR_SPARSE_MMA_MASK
	.align		4
.L_9381:
        /*0098*/ 	.byte	0x03, 0x50
        /*009a*/ 	.short	0x0000


	//----- nvinfo : EIATTR_MAXREG_COUNT
	.align		4
        /*009c*/ 	.byte	0x03, 0x1b
        /*009e*/ 	.short	0x00ff


	//----- nvinfo : EIATTR_NUM_BARRIERS
	.align		4
        /*00a0*/ 	.byte	0x02, 0x4c
        /*00a2*/ 	.byte	0x01
	.zero		1


	//----- nvinfo : EIATTR_MERCURY_ISA_VERSION
	.align		4
        /*00a4*/ 	.byte	0x03, 0x5f
        /*00a6*/ 	.short	0x0101


	//----- nvinfo : EIATTR_VRC_CTA_INIT_COUNT
	.align		4
        /*00a8*/ 	.byte	0x02, 0x4a
	.zero		1
	.zero		1


	//----- nvinfo : EIATTR_EXIT_INSTR_OFFSETS
	.align		4
        /*00ac*/ 	.byte	0x04, 0x1c
        /*00ae*/ 	.short	(.L_9383 - .L_9382)


	//   ....[0]....
.L_9382:
        /*00b0*/ 	.word	0x00000110


	//   ....[1]....
        /*00b4*/ 	.word	0x00006890


	//   ....[2]....
        /*00b8*/ 	.word	0x00006af0


	//   ....[3]....
        /*00bc*/ 	.word	0x00006c00


	//----- nvinfo : EIATTR_CRS_STACK_SIZE
	.align		4
.L_9383:
        /*00c0*/ 	.byte	0x04, 0x1e
        /*00c2*/ 	.short	(.L_9385 - .L_9384)
.L_9384:
        /*00c4*/ 	.word	0x00000000


	//----- nvinfo : EIATTR_CBANK_PARAM_SIZE
	.align		4
.L_9385:
        /*00c8*/ 	.byte	0x03, 0x19
        /*00ca*/ 	.short	0x0048


	//----- nvinfo : EIATTR_PARAM_CBANK
	.align		4
        /*00cc*/ 	.byte	0x04, 0x0a
        /*00ce*/ 	.short	(.L_9387 - .L_9386)
	.align		4
.L_9386:
        /*00d0*/ 	.word	index@(.nv.constant0.contiguous_all2_bool)
        /*00d4*/ 	.short	0x0380
        /*00d6*/ 	.short	0x0048


	//----- nvinfo : EIATTR_SW_WAR
	.align		4
.L_9387:
        /*00d8*/ 	.byte	0x04, 0x36
        /*00da*/ 	.short	(.L_9389 - .L_9388)
.L_9388:
        /*00dc*/ 	.word	0x00000008
.L_9389:


//--------------------- .nv.info.uncontiguous_cumulate_all_bool --------------------------
	.section	.nv.info.uncontiguous_cumulate_all_bool,"",@"SHT_CUDA_INFO"
	.sectionflags	@""
	.align	4


	//----- nvinfo : EIATTR_CUDA_API_VERSION
	.align		4
        /*0000*/ 	.byte	0x04, 0x37
        /*0002*/ 	.short	(.L_9391 - .L_9390)
.L_9390:
        /*0004*/ 	.word	0x00000082


	//----- nvinfo : EIATTR_KPARAM_INFO
	.align		4
.L_9391:
        /*0008*/ 	.byte	0x04, 0x17
        /*000a*/ 	.short	(.L_9393 - .L_9392)
.L_9392:
        /*000c*/ 	.word	0x00000000
        /*0010*/ 	.short	0x0005
        /*0012*/ 	.short	0x0028
        /*0014*/ 	.byte	0x00, 0xf0, 0x21, 0x00


	//----- nvinfo : EIATTR_KPARAM_INFO
	.align		4
.L_9393:
        /*0018*/ 	.byte	0x04, 0x17
        /*001a*/ 	.short	(.L_9395 - .L_9394)
.L_9394:
        /*001c*/ 	.word	0x00000000
        /*0020*/ 	.short	0x0004
        /*0022*/ 	.short	0x0020
        /*0024*/ 	.byte	0x00, 0xf0, 0x21, 0x00


	//----- nvinfo : EIATTR_KPARAM_INFO
	.align		4
.L_9395:
        /*0028*/ 	.byte	0x04, 0x17
        /*002a*/ 	.short	(.L_9397 - .L_9396)
.L_9396:
        /*002c*/ 	.word	0x00000000
        /*0030*/ 	.short	0x0003
        /*0032*/ 	.short	0x0018
        /*0034*/ 	.byte	0x00, 0xf5, 0x21, 0x00


	//----- nvinfo : EIATTR_KPARAM_INFO
	.align		4
.L_9397:
        /*0038*/ 	.byte	0x04, 0x17
        /*003a*/ 	.short	(.L_9399 - .L_9398)
.L_9398:
        /*003c*/ 	.word	0x00000000
        /*0040*/ 	.short	0x0002
        /*0042*/ 	.short	0x0010
        /*0044*/ 	.byte	0x00, 0xf5, 0x21, 0x00


	//----- nvinfo : EIATTR_KPARAM_INFO
	.align		4
.L_9399:
        /*0048*/ 	.byte	0x04, 0x17
        /*004a*/ 	.short	(.L_9401 - .L_9400)
.L_9400:
        /*004c*/ 	.word	0x00000000
        /*0050*/ 	.short	0x0001
        /*0052*/ 	.short	0x0008
        /*0054*/ 	.byte	0x00, 0xf5, 0x21, 0x00


	//----- nvinfo : EIATTR_KPARAM_INFO
	.align		4
.L_9401:
        /*0058*/ 	.byte	0x04, 0x17
        /*005a*/ 	.short	(.L_9403 - .L_9402)
.L_9402:
        /*005c*/ 	.word	0x00000000
        /*0060*/ 	.short	0x0000
        /*0062*/ 	.short	0x0000
        /*0064*/ 	.byte	0x00, 0xf5, 0x21, 0x00


	//----- nvinfo : EIATTR_SPARSE_MMA_MASK
	.align		4
.L_9403:
        /*0068*/ 	.byte	0x03, 0x50
        /*006a*/ 	.short	0x0000


	//----- nvinfo : EIATTR_MAXREG_COUNT
	.align		4
        /*006c*/ 	.byte	0x03, 0x1b
        /*006e*/ 	.short	0x00ff


	//----- nvinfo : EIATTR_NUM_BARRIERS
	.align		4
        /*0070*/ 	.byte	0x02, 0x4c
        /*0072*/ 	.byte	0x01
	.zero		1


	//----- nvinfo : EIATTR_MERCURY_ISA_VERSION
	.align		4
        /*0074*/ 	.byte	0x03, 0x5f
        /*0076*/ 	.short	0x0101


	//----- nvinfo : EIATTR_VRC_CTA_INIT_COUNT
	.align		4
        /*0078*/ 	.byte	0x02, 0x4a
	.zero		1
	.zero		1


	//----- nvinfo : EIATTR_EXIT_INSTR_OFFSETS
	.align		4
        /*007c*/ 	.byte	0x04, 0x1c
        /*007e*/ 	.short	(.L_9405 - .L_9404)


	//   ....[0]....
.L_9404:
        /*0080*/ 	.word	0x000067d0


	//   ....[1]....
        /*0084*/ 	.word	0x00006a30


	//   ....[2]....
        /*0088*/ 	.word	0x00006ae0


	//----- nvinfo : EIATTR_CRS_STACK_SIZE
	.align		4
.L_9405:
        /*008c*/ 	.byte	0x04, 0x1e
        /*008e*/ 	.short	(.L_9407 - .L_9406)
.L_9406:
        /*0090*/ 	.word	0x00000000


	//----- nvinfo : EIATTR_CBANK_PARAM_SIZE
	.align		4
.L_9407:
        /*0094*/ 	.byte	0x03, 0x19
        /*0096*/ 	.short	0x0030


	//----- nvinfo : EIATTR_PARAM_CBANK
	.align		4
        /*0098*/ 	.byte	0x04, 0x0a
        /*009a*/ 	.short	(.L_9409 - .L_9408)
	.align		4
.L_9408:
        /*009c*/ 	.word	index@(.nv.constant0.uncontiguous_cumulate_all_bool)
        /*00a0*/ 	.short	0x0380
        /*00a2*/ 	.short	0x0030


	//----- nvinfo : EIATTR_SW_WAR
	.align		4
.L_9409:
        /*00a4*/ 	.byte	0x04, 0x36
        /*00a6*/ 	.short	(.L_9411 - .L_9410)
.L_9410:
        /*00a8*/ 	.word	0x00000008
.L_9411:


//--------------------- .nv.info.uncontiguous_all_bool --------------------------
	.section	.nv.info.uncontiguous_all_bool,"",@"SHT_CUDA_INFO"
	.sectionflags	@""
	.align	4


	//----- nvinfo : EIATTR_CUDA_API_VERSION
	.align		4
        /*0000*/ 	.byte	0x04, 0x37
        /*0002*/ 	.short	(.L_9413 - .L_9412)
.L_9412:
        /*0004*/ 	.word	0x00000082


	//----- nvinfo : EIATTR_KPARAM_INFO
	.align		4
.L_9413:
        /*0008*/ 	.byte	0x04, 0x17
        /*000a*/ 	.short	(.L_9415 - .L_9414)
.L_9414:
        /*000c*/ 	.word	0x00000000
        /*0010*/ 	.short	0x0005
        /*0012*/ 	.short	0x0028
        /*0014*/ 	.byte	0x00, 0xf0, 0x21, 0x00


	//----- nvinfo : EIATTR_KPARAM_INFO
	.align		4
.L_9415:
        /*0018*/ 	.byte	0x04, 0x17
        /*001a*/ 	.short	(.L_9417 - .L_9416)
.L_9416:
        /*001c*/ 	.word	0x00000000
        /*0020*/ 	.short	0x0004
        /*0022*/ 	.short	0x0020
        /*0024*/ 	.byte	0x00, 0xf0, 0x21, 0x00


	//----- nvinfo : EIATTR_KPARAM_INFO
	.align		4
.L_9417:
        /*0028*/ 	.byte	0x04, 0x17
        /*002a*/ 	.short	(.L_9419 - .L_9418)
.L_9418:
        /*002c*/ 	.word	0x00000000
        /*0030*/ 	.short	0x0003
        /*0032*/ 	.short	0x0018
        /*0034*/ 	.byte	0x00, 0xf5, 0x21, 0x00


	//----- nvinfo : EIATTR_KPARAM_INFO
	.align		4
.L_9419:
        /*0038*/ 	.byte	0x04, 0x17
        /*003a*/ 	.short	(.L_9421 - .L_9420)
.L_9420:
        /*003c*/ 	.word	0x00000000
        /*0040*/ 	.short	0x0002
        /*0042*/ 	.short	0x0010
        /*0044*/ 	.byte	0x00, 0xf5, 0x21, 0x00


	//----- nvinfo : EIATTR_KPARAM_INFO
	.align		4
.L_9421:
        /*0048*/ 	.byte	0x04, 0x17
        /*004a*/ 	.short	(.L_9423 - .L_9422)
.L_9422:
        /*004c*/ 	.word	0x00000000
        /*0050*/ 	.short	0x0001
        /*0052*/ 	.short	0x0008
        /*0054*/ 	.byte	0x00, 0xf5, 0x21, 0x00


	//----- nvinfo : EIATTR_KPARAM_INFO
	.align		4
.L_9423:
        /*0058*/ 	.byte	0x04, 0x17
        /*005a*/ 	.short	(.L_9425 - .L_9424)
.L_9424:
        /*005c*/ 	.word	0x00000000
        /*0060*/ 	.short	0x0000
        /*0062*/ 	.short	0x0000
        /*0064*/ 	.byte	0x00, 0xf5, 0x21, 0x00


	//----- nvinfo : EIATTR_SPARSE_MMA_MASK
	.align		4
.L_9425:
        /*0068*/ 	.byte	0x03, 0x50
        /*006a*/ 	.short	0x0000


	//----- nvinfo : EIATTR_MAXREG_COUNT
	.align		4
        /*006c*/ 	.byte	0x03, 0x1b
        /*006e*/ 	.short	0x00ff


	//----- nvinfo : EIATTR_NUM_BARRIERS
	.align		4
        /*0070*/ 	.byte	0x02, 0x4c
        /*0072*/ 	.byte	0x01
	.zero		1


	//----- nvinfo : EIATTR_MERCURY_ISA_VERSION
	.align		4
        /*0074*/ 	.byte	0x03, 0x5f
        /*0076*/ 	.short	0x0101


	//----- nvinfo : EIATTR_VRC_CTA_INIT_COUNT
	.align		4
        /*0078*/ 	.byte	0x02, 0x4a
	.zero		1
	.zero		1


	//----- nvinfo : EIATTR_EXIT_INSTR_OFFSETS
	.align		4
        /*007c*/ 	.byte	0x04, 0x1c
        /*007e*/ 	.short	(.L_9427 - .L_9426)


	//   ....[0]....
.L_9426:
        /*0080*/ 	.word	0x000067d0


	//   ....[1]....
        /*0084*/ 	.word	0x00006a30


	//   ....[2]....
        /*0088*/ 	.word	0x00006ae0


	//----- nvinfo : EIATTR_CRS_STACK_SIZE
	.align		4
.L_9427:
        /*008c*/ 	.byte	0x04, 0x1e
        /*008e*/ 	.short	(.L_9429 - .L_9428)
.L_9428:
        /*0090*/ 	.word	0x00000000


	//----- nvinfo : EIATTR_CBANK_PARAM_SIZE
	.align		4
.L_9429:
        /*0094*/ 	.byte	0x03, 0x19
        /*0096*/ 	.short	0x0030


	//----- nvinfo : EIATTR_PARAM_CBANK
	.align		4
        /*0098*/ 	.byte	0x04, 0x0a
        /*009a*/ 	.short	(.L_9431 - .L_9430)
	.align		4
.L_9430:
        /*009c*/ 	.word	index@(.nv.constant0.uncontiguous_all_bool)
        /*00a0*/ 	.short	0x0380
        /*00a2*/ 	.short	0x0030


	//----- nvinfo : EIATTR_SW_WAR
	.align		4
.L_9431:
        /*00a4*/ 	.byte	0x04, 0x36
        /*00a6*/ 	.short	(.L_9433 - .L_9432)
.L_9432:
        /*00a8*/ 	.word	0x00000008
.L_9433:


//--------------------- .nv.info.contiguous_cumulate_all_bool --------------------------
	.section	.nv.info.contiguous_cumulate_all_bool,"",@"SHT_CUDA_INFO"
	.sectionflags	@""
	.align	4


	//----- nvinfo : EIATTR_CUDA_API_VERSION
	.align		4
        /*0000*/ 	.byte	0x04, 0x37
        /*0002*/ 	.short	(.L_9435 - .L_9434)
.L_9434:
        /*0004*/ 	.word	0x00000082


	//----- nvinfo : EIATTR_KPARAM_INFO
	.align		4
.L_9435:
        /*0008*/ 	.byte	0x04, 0x17
        /*000a*/ 	.short	(.L_9437 - .L_9436)
.L_9436:
        /*000c*/ 	.word	0x00000000
        /*0010*/ 	.short	0x0002
        /*0012*/ 	.short	0x0010
        /*0014*/ 	.byte	0x00, 0xf0, 0x21, 0x00


	//----- nvinfo : EIATTR_KPARAM_INFO
	.align		4
.L_9437:
        /*0018*/ 	.byte	0x04, 0x17
        /*001a*/ 	.short	(.L_9439 - .L_9438)
.L_9438:
        /*001c*/ 	.word	0x00000000
        /*0020*/ 	.short	0x0001
        /*0022*/ 	.short	0x0008
        /*0024*/ 	.byte	0x00, 0xf5, 0x21, 0x00


	//----- nvinfo : EIATTR_KPARAM_INFO
	.align		4
.L_9439:
        /*0028*/ 	.byte	0x04, 0x17
        /*002a*/ 	.short	(.L_9441 - .L_9440)
.L_9440:
        /*002c*/ 	.word	0x00000000
        /*0030*/ 	.short	0x0000
        /*0032*/ 	.short	0x0000
        /*0034*/ 	.byte	0x00, 0xf5, 0x21, 0x00


	//----- nvinfo : EIATTR_SPARSE_MMA_MASK
	.align		4
.L_9441:
        /*0038*/ 	.byte	0x03, 0x50
        /*003a*/ 	.short	0x0000


	//----- nvinfo : EIATTR_MAXREG_COUNT
	.align		4
        /*003c*/ 	.byte	0x03, 0x1b
        /*003e*/ 	.short	0x00ff


	//----- nvinfo : EIATTR_NUM_BARRIERS
	.align		4
        /*0040*/ 	.byte	0x02, 0x4c
        /*0042*/ 	.byte	0x01
	.zero		1


	//----- nvinfo : EIATTR_MERCURY_ISA_VERSION
	.align		4
        /*0044*/ 	.byte	0x03, 0x5f
        /*0046*/ 	.short	0x0101


	//----- nvinfo : EIATTR_VRC_CTA_INIT_COUNT
	.align		4
        /*0048*/ 	.byte	0x02, 0x4a
	.zero		1
	.zero		1


	//----- nvinfo : EIATTR_EXIT_INSTR_OFFSETS
	.align		4
        /*004c*/ 	.byte	0x04, 0x1c
        /*004e*/ 	.short	(.L_9443 - .L_9442)


	//   ....[0]....
.L_9442:
        /*0050*/ 	.word	0x00000400


	//   ....[1]....
        /*0054*/ 	.word	0x00000660


	//   ....[2]....
        /*0058*/ 	.word	0x00000710


	//----- nvinfo : EIATTR_CRS_STACK_SIZE
	.align		4
.L_9443:
        /*005c*/ 	.byte	0x04, 0x1e
        /*005e*/ 	.short	(.L_9445 - .L_9444)
.L_9444:
        /*0060*/ 	.word	0x00000000


	//----- nvinfo : EIATTR_CBANK_PARAM_SIZE
	.align		4
.L_9445:
        /*0064*/ 	.byte	0x03, 0x19
        /*0066*/ 	.short	0x0018


	//----- nvinfo : EIATTR_PARAM_CBANK
	.align		4
        /*0068*/ 	.byte	0x04, 0x0a
        /*006a*/ 	.short	(.L_9447 - .L_9446)
	.align		4
.L_9446:
        /*006c*/ 	.word	index@(.nv.constant0.contiguous_cumulate_all_bool)
        /*0070*/ 	.short	0x0380
        /*0072*/ 	.short	0x0018


	//----- nvinfo : EIATTR_SW_WAR
	.align		4
.L_9447:
        /*0074*/ 	.byte	0x04, 0x36
        /*0076*/ 	.short	(.L_9449 - .L_9448)
.L_9448:
        /*0078*/ 	.word	0x00000008
.L_9449:


//--------------------- .nv.info.contiguous_all_bool --------------------------
	.section	.nv.info.contiguous_all_bool,"",@"SHT_CUDA_INFO"
	.sectionflags	@""
	.align	4


	//----- nvinfo : EIATTR_CUDA_API_VERSION
	.align		4
        /*0000*/ 	.byte	0x04, 0x37
        /*0002*/ 	.short	(.L_9451 - .L_9450)
.L_9450:
        /*0004*/ 	.word	0x00000082


	//----- nvinfo : EIATTR_KPARAM_INFO
	.align		4
.L_9451:
        /*0008*/ 	.byte	0x04, 0x17
        /*000a*/ 	.short	(.L_9453 - .L_9452)
.L_9452:
        /*000c*/ 	.word	0x00000000
        /*0010*/ 	.short	0x0002
        /*0012*/ 	.short	0x0010
        /*0014*/ 	.byte	0x00, 0xf0, 0x21, 0x00


	//----- nvinfo : EIATTR_KPARAM_INFO
	.align		4
.L_9453:
        /*0018*/ 	.byte	0x04, 0x17
        /*001a*/ 	.short	(.L_9455 - .L_9454)
.L_9454:
        /*001c*/ 	.word	0x00000000
        /*0020*/ 	.short	0x0001
        /*0022*/ 	.short	0x0008
        /*0024*/ 	.byte	0x00, 0xf5, 0x21, 0x00


	//----- nvinfo : EIATTR_KPARAM_INFO
	.align		4
.L_9455:
        /*0028*/ 	.byte	0x04, 0x17
        /*002a*/ 	.short	(.L_9457 - .L_9456)
.L_9456:
        /*002c*/ 	.word	0x00000000
        /*0030*/ 	.short	0x0000
        /*0032*/ 	.short	0x0000
        /*0034*/ 	.byte	0x00, 0xf5, 0x21, 0x00


	//----- nvinfo : EIATTR_SPARSE_MMA_MASK
	.align		4
.L_9457:
        /*0038*/ 	.byte	0x03, 0x50
        /*003a*/ 	.short	0x0000


	//----- nvinfo : EIATTR_MAXREG_COUNT
	.align		4
        /*003c*/ 	.byte	0x03, 0x1b
        /*003e*/ 	.short	0x00ff


	//----- nvinfo : EIATTR_NUM_BARRIERS
	.align		4
        /*0040*/ 	.byte	0x02, 0x4c
        /*0042*/ 	.byte	0x01
	.zero		1


	//----- nvinfo : EIATTR_MERCURY_ISA_VERSION
	.align		4
        /*0044*/ 	.byte	0x03, 0x5f
        /*0046*/ 	.short	0x0101


	//----- nvinfo : EIATTR_VRC_CTA_INIT_COUNT
	.align		4
        /*0048*/ 	.byte	0x02, 0x4a
	.zero		1
	.zero		1


	//----- nvinfo : EIATTR_EXIT_INSTR_OFFSETS
	.align		4
        /*004c*/ 	.byte	0x04, 0x1c
        /*004e*/ 	.short	(.L_9459 - .L_9458)


	//   ....[0]....
.L_9458:
        /*0050*/ 	.word	0x00000400


	//   ....[1]....
        /*0054*/ 	.word	0x00000660


	//   ....[2]....
        /*0058*/ 	.word	0x00000710


	//----- nvinfo : EIATTR_CRS_STACK_SIZE
	.align		4
.L_9459:
        /*005c*/ 	.byte	0x04, 0x1e
        /*005e*/ 	.short	(.L_9461 - .L_9460)
.L_9460:
        /*0060*/ 	.word	0x00000000


	//----- nvinfo : EIATTR_CBANK_PARAM_SIZE
	.align		4
.L_9461:
        /*0064*/ 	.byte	0x03, 0x19
        /*0066*/ 	.short	0x0018


	//----- nvinfo : EIATTR_PARAM_CBANK
	.align		4
        /*0068*/ 	.byte	0x04, 0x0a
        /*006a*/ 	.short	(.L_9463 - .L_9462)
	.align		4
.L_9462:
        /*006c*/ 	.word	index@(.nv.constant0.contiguous_all_bool)
        /*0070*/ 	.short	0x0380
        /*0072*/ 	.short	0x0018


	//----- nvinfo : EIATTR_SW_WAR
	.align		4
.L_9463:
        /*0074*/ 	.byte	0x04, 0x36
        /*0076*/ 	.short	(.L_9465 - .L_9464)
.L_9464:
        /*0078*/ 	.word	0x00000008
.L_9465:


//--------------------- .nv.info.contiguous_any33_bf16 --------------------------
	.section	.nv.info.contiguous_any33_bf16,"",@"SHT_CUDA_INFO"
	.sectionflags	@""
	.align	4


	//----- nvinfo : EIATTR_CUDA_API_VERSION
	.align		4
        /*0000*/ 	.byte	0x04, 0x37
        /*0002*/ 	.short	(.L_9467 - .L_9466)
.L_9466:
        /*0004*/ 	.word	0x00000082


	//----- nvinfo : EIATTR_KPARAM_INFO
	.align		4
.L_9467:
        /*0008*/ 	.byte	0x04, 0x17
        /*000a*/ 	.short	(.L_9469 - .L_9468)
.L_9468:
        /*000c*/ 	.word	0x00000000
        /*0010*/ 	.short	0x0004
        /*0012*/ 	.short	0x0020
        /*0014*/ 	.byte	0x00, 0xf0, 0x21, 0x00


	//----- nvinfo : EIATTR_KPARAM_INFO
	.align		4
.L_9469:
        /*0018*/ 	.byte	0x04, 0x17
        /*001a*/ 	.short	(.L_9471 - .L_9470)
.L_9470:
        /*001c*/ 	.word	0x00000000
        /*0020*/ 	.short	0x0003
        /*0022*/ 	.short	0x0018
        /*0024*/ 	.byte	0x00, 0xf0, 0x21, 0x00


	//----- nvinfo : EIATTR_KPARAM_INFO
	.align		4
.L_9471:
        /*0028*/ 	.byte	0x04, 0x17
        /*002a*/ 	.short	(.L_9473 - .L_9472)
.L_9472:
        /*002c*/ 	.word	0x00000000
        /*0030*/ 	.short	0x0002
        /*0032*/ 	.short	0x0010
        /*0034*/ 	.byte	0x00, 0xf0, 0x21, 0x00


	//----- nvinfo : EIATTR_KPARAM_INFO
	.align		4
.L_9473:
        /*0038*/ 	.byte	0x04, 0x17
        /*003a*/ 	.short	(.L_9475 - .L_9474)
.L_9474:
        /*003c*/ 	.word	0x00000000
        /*0040*/ 	.short	0x0001
        /*0042*/ 	.short	0x0008
        /*0044*/ 	.byte	0x00, 0xf5, 0x21, 0x00


	//----- nvinfo : EIATTR_KPARAM_INFO
	.align		4
.L_9475:
        /*0048*/ 	.byte	0x04, 0x17
        /*004a*/ 	.short	(.L_9477 - .L_9476)
.L_9476:
        /*004c*/ 	.word	0x00000000
        /*0050*/ 	.short	0x0000
        /*0052*/ 	.short	0x0000
        /*0054*/ 	.byte	0x00, 0xf5, 0x21, 0x00


	//----- nvinfo : EIATTR_SPARSE_MMA_MASK
	.align		4
.L_9477:
        /*0058*/ 	.byte	0x03, 0x50
        /*005a*/ 	.short	0x0000


	//----- nvinfo : EIATTR_MAXREG_COUNT
	.align		4
        /*005c*/ 	.byte	0x03, 0x1b
        /*005e*/ 	.short	0x00ff


	//----- nvinfo : EIATTR_NUM_BARRIERS
	.align		4
        /*0060*/ 	.byte	0x02, 0x4c
        /*0062*/ 	.byte	0x01
	.zero		1


	//----- nvinfo : EIATTR_MERCURY_ISA_VERSION
	.align		4
        /*0064*/ 	.byte	0x03, 0x5f
        /*0066*/ 	.short	0x0101


	//----- nvinfo : EIATTR_VRC_CTA_INIT_COUNT
	.align		4
        /*0068*/ 	.byte	0x02, 0x4a
	.zero		1
	.zero		1


	//----- nvinfo : EIATTR_EXIT_INSTR_OFFSETS
	.align		4
        /*006c*/ 	.byte	0x04, 0x1c
        /*006e*/ 	.short	(.L_9479 - .L_9478)


	//   ....[0]....
.L_9478:
        /*0070*/ 	.word	0x00000140


	//   ....[1]....
        /*0074*/ 	.word	0x000001e0


	//   ....[2]....
        /*0078*/ 	.word	0x00000950


	//----- nvinfo : EIATTR_CRS_STACK_SIZE
	.align		4
.L_9479:
        /*007c*/ 	.byte	0x04, 0x1e
        /*007e*/ 	.short	(.L_9481 - .L_9480)
.L_9480:
        /*0080*/ 	.word	0x00000000


	//----- nvinfo : EIATTR_CBANK_PARAM_SIZE
	.align		4
.L_9481:
        /*0084*/ 	.byte	0x03, 0x19
        /*0086*/ 	.short	0x0028


	//----- nvinfo : EIATTR_PARAM_CBANK
	.align		4
        /*0088*/ 	.byte	0x04, 0x0a
        /*008a*/ 	.short	(.L_9483 - .L_9482)
	.align		4
.L_9482:
        /*008c*/ 	.word	index@(.nv.constant0.contiguous_any33_bf16)
        /*0090*/ 	.short	0x0380
        /*0092*/ 	.short	0x0028


	//----- nvinfo : EIATTR_SW_WAR
	.align		4
.L_9483:
        /*0094*/ 	.byte	0x04, 0x36
        /*0096*/ 	.short	(.L_9485 - .L_9484)
.L_9484:
        /*0098*/ 	.word	0x00000008
.L_9485:


//--------------------- .nv.info.contiguous_any3_bf16 --------------------------
	.section	.nv.info.contiguous_any3_bf16,"",@"SHT_CUDA_INFO"
	.sectionflags	@""
	.align	4


	//----- nvinfo : EIATTR_CUDA_API_VERSION
	.align		4
        /*0000*/ 	.byte	0x04, 0x37
        /*0002*/ 	.short	(.L_9487 - .L_9486)
.L_9486:
        /*0004*/ 	.word	0x00000082


	//----- nvinfo : EIATTR_KPARAM_INFO
	.align		4
.L_9487:
        /*0008*/ 	.byte	0x04, 0x17
        /*000a*/ 	.short	(.L_9489 - .L_9488)
.L_9488:
        /*000c*/ 	.word	0x00000000
        /*0010*/ 	.short	0x0006
        /*0012*/ 	.short	0x0030
        /*0014*/ 	.byte	0x00, 0xf0, 0x21, 0x00


	//----- nvinfo : EIATTR_KPARAM_INFO
	.align		4
.L_9489:
        /*0018*/ 	.byte	0x04, 0x17
        /*001a*/ 	.short	(.L_9491 - .L_9490)
.L_9490:
        /*001c*/ 	.word	0x00000000
        /*0020*/ 	.short	0x0005
        /*0022*/ 	.short	0x0028
        /*0024*/ 	.byte	0x00, 0xf0, 0x21, 0x00


	//----- nvinfo : EIATTR_KPARAM_INFO
	.align		4
.L_9491:
        /*0028*/ 	.byte	0x04, 0x17
        /*002a*/ 	.short	(.L_9493 - .L_9492)
.L_9492:
        /*002c*/ 	.word	0x00000000
        /*0030*/ 	.short	0x0004
        /*0032*/ 	.short	0x0020
        /*0034*/ 	.byte	0x00, 0xf0, 0x21, 0x00


	//----- nvinfo : EIATTR_KPARAM_INFO
	.align		4
.L_9493:
        /*0038*/ 	.byte	0x04, 0x17
        /*003a*/ 	.short	(.L_9495 - .L_9494)
.L_9494:
        /*003c*/ 	.word	0x00000000
        /*0040*/ 	.short	0x0003
        /*0042*/ 	.short	0x0018
        /*0044*/ 	.byte	0x00, 0xf5, 0x21, 0x00


	//----- nvinfo : EIATTR_KPARAM_INFO
	.align		4
.L_9495:
        /*0048*/ 	.byte	0x04, 0x17
        /*004a*/ 	.short	(.L_9497 - .L_9496)
.L_9496:
        /*004c*/ 	.word	0x00000000
        /*0050*/ 	.short	0x0002
        /*0052*/ 	.short	0x0010
        /*0054*/ 	.byte	0x00, 0xf5, 0x21, 0x00


	//----- nvinfo : EIATTR_KPARAM_INFO
	.align		4
.L_9497:
        /*0058*/ 	.byte	0x04, 0x17
        /*005a*/ 	.short	(.L_9499 - .L_9498)
.L_9498:
        /*005c*/ 	.word	0x00000000
        /*0060*/ 	.short	0x0001
        /*0062*/ 	.short	0x0008
        /*0064*/ 	.byte	0x00, 0xf5, 0x21, 0x00


	//----- nvinfo : EIATTR_KPARAM_INFO
	.align		4
.L_9499:
        /*0068*/ 	.byte	0x04, 0x17
        /*006a*/ 	.short	(.L_9501 - .L_9500)
.L_9500:
        /*006c*/ 	.word	0x00000000
        /*0070*/ 	.short	0x0000
        /*0072*/ 	.short	0x0000
        /*0074*/ 	.byte	0x00, 0xf5, 0x21, 0x00


	//----- nvinfo : EIATTR_SPARSE_MMA_MASK
	.align		4
.L_9501:
        /*0078*/ 	.byte	0x03, 0x50
        /*007a*/ 	.short	0x0000


	//----- nvinfo : EIATTR_MAXREG_COUNT
	.align		4
        /*007c*/ 	.byte	0x03, 0x1b
        /*007e*/ 	.short	0x00ff


	//----- nvinfo : EIATTR_NUM_BARRIERS
	.align		4
        /*0080*/ 	.byte	0x02, 0x4c
        /*0082*/ 	.byte	0x01
	.zero		1


	//----- nvinfo : EIATTR_MERCURY_ISA_VERSION
	.align		4
        /*0084*/ 	.byte	0x03, 0x5f
        /*0086*/ 	.short	0x0101


	//----- nvinfo : EIATTR_VRC_CTA_INIT_COUNT
	.align		4
        /*0088*/ 	.byte	0x02, 0x4a
	.zero		1
	.zero		1


	//----- nvinfo : EIATTR_EXIT_INSTR_OFFSETS
	.align		4
        /*008c*/ 	.byte	0x04, 0x1c
        /*008e*/ 	.short	(.L_9503 - .L_9502)


	//   ....[0]....
.L_9502:
        /*0090*/ 	.word	0x00000140


	//   ....[1]....
        /*0094*/ 	.word	0x00003130


	//   ....[2]....
        /*0098*/ 	.word	0x00003910


	//----- nvinfo : EIATTR_CRS_STACK_SIZE
	.align		4
.L_9503:
        /*009c*/ 	.byte	0x04, 0x1e
        /*009e*/ 	.short	(.L_9505 - .L_9504)
.L_9504:
        /*00a0*/ 	.word	0x00000000


	//----- nvinfo : EIATTR_CBANK_PARAM_SIZE
	.align		4
.L_9505:
        /*00a4*/ 	.byte	0x03, 0x19
        /*00a6*/ 	.short	0x0038


	//----- nvinfo : EIATTR_PARAM_CBANK
	.align		4
        /*00a8*/ 	.byte	0x04, 0x0a
        /*00aa*/ 	.short	(.L_9507 - .L_9506)
	.align		4
.L_9506:
        /*00ac*/ 	.word	index@(.nv.constant0.contiguous_any3_bf16)
        /*00b0*/ 	.short	0x0380
        /*00b2*/ 	.short	0x0038


	//----- nvinfo : EIATTR_SW_WAR
	.align		4
.L_9507:
        /*00b4*/ 	.byte	0x04, 0x36
        /*00b6*/ 	.short	(.L_9509 - .L_9508)
.L_9508:
        /*00b8*/ 	.word	0x00000008
.L_9509:


//--------------------- .nv.info.contiguous_any22_bf16 --------------------------
	.section	.nv.info.contiguous_any22_bf16,"",@"SHT_CUDA_INFO"
	.sectionflags	@""
	.align	4


	//----- nvinfo : EIATTR_CUDA_API_VERSION
	.align		4
        /*0000*/ 	.byte	0x04, 0x37
        /*0002*/ 	.short	(.L_9511 - .L_9510)
.L_9510:
        /*0004*/ 	.word	0x00000082


	//----- nvinfo : EIATTR_KPARAM_INFO
	.align		4
.L_9511:
        /*0008*/ 	.byte	0x04, 0x17
        /*000a*/ 	.short	(.L_9513 - .L_9512)
.L_9512:
        /*000c*/ 	.word	0x00000000
        /*0010*/ 	.short	0x0005
        /*0012*/ 	.short	0x0028
        /*0014*/ 	.byte	0x00, 0xf0, 0x21, 0x00


	//----- nvinfo : EIATTR_KPARAM_INFO
	.align		4
.L_9513:
        /*0018*/ 	.byte	0x04, 0x17
        /*001a*/ 	.short	(.L_9515 - .L_9514)
.L_9514:
        /*001c*/ 	.word	0x00000000
        /*0020*/ 	.short	0x0004
        /*0022*/ 	.short	0x0020
        /*0024*/ 	.byte	0x00, 0xf0, 0x21, 0x00


	//----- nvinfo : EIATTR_KPARAM_INFO
	.align		4
.L_9515:
        /*0028*/ 	.byte	0x04, 0x17
        /*002a*/ 	.short	(.L_9517 - .L_9516)
.L_9516:
        /*002c*/ 	.word	0x00000000
        /*0030*/ 	.short	0x0003
        /*0032*/ 	.short	0x0018
        /*0034*/ 	.byte	0x00, 0xf0, 0x21, 0x00


	//----- nvinfo : EIATTR_KPARAM_INFO
	.align		4
.L_9517:
        /*0038*/ 	.byte	0x04, 0x17
        /*003a*/ 	.short	(.L_9519 - .L_9518)
.L_9518:
        /*003c*/ 	.word	0x00000000
        /*0040*/ 	.short	0x0002
        /*0042*/ 	.short	0x0010
        /*0044*/ 	.byte	0x00, 0xf0, 0x21, 0x00


	//----- nvinfo : EIATTR_KPARAM_INFO
	.align		4
.L_9519:
        /*0048*/ 	.byte	0x04, 0x17
        /*004a*/ 	.short	(.L_9521 - .L_9520)
.L_9520:
        /*004c*/ 	.word	0x00000000
        /*0050*/ 	.short	0x0001
        /*0052*/ 	.short	0x0008
        /*0054*/ 	.byte	0x00, 0xf5, 0x21, 0x00


	//----- nvinfo : EIATTR_KPARAM_INFO
	.align		4
.L_9521:
        /*0058*/ 	.byte	0x04, 0x17
        /*005a*/ 	.short	(.L_9523 - .L_9522)
.L_9522:
        /*005c*/ 	.word	0x00000000
        /*0060*/ 	.short	0x0000
        /*0062*/ 	.short	0x0000
        /*0064*/ 	.byte	0x00, 0xf5, 0x21, 0x00


	//----- nvinfo : EIATTR_SPARSE_MMA_MASK
	.align		4
.L_9523:
        /*0068*/ 	.byte	0x03, 0x50
        /*006a*/ 	.short	0x0000


	//----- nvinfo : EIATTR_MAXREG_COUNT
	.align		4
        /*006c*/ 	.byte	0x03, 0x1b
        /*006e*/ 	.short	0x00ff


	//----- nvinfo : EIATTR_NUM_BARRIERS
	.align		4
        /*0070*/ 	.byte	0x02, 0x4c
        /*0072*/ 	.byte	0x01
	.zero		1


	//----- nvinfo : EIATTR_MERCURY_ISA_VERSION
	.align		4
        /*0074*/ 	.byte	0x03, 0x5f
        /*0076*/ 	.short	0x0101


	//----- nvinfo : EIATTR_VRC_CTA_INIT_COUNT
	.align		4
        /*0078*/ 	.byte	0x02, 0x4a
	.zero		1
	.zero		1


	//----- nvinfo : EIATTR_EXIT_INSTR_OFFSETS
	.align		4
        /*007c*/ 	.byte	0x04, 0x1c
        /*007e*/ 	.short	(.L_9525 - .L_9524)


	//   ....[0]....
.L_9524:
        /*0080*/ 	.word	0x00000100


	//   ....[1]....
        /*0084*/ 	.word	0x00000520


	//   ....[2]....
        /*0088*/ 	.word	0x00000780


	//   ....[3]....
        /*008c*/ 	.word	0x00000890


	//----- nvinfo : EIATTR_CRS_STACK_SIZE
	.align		4
.L_9525:
        /*0090*/ 	.byte	0x04, 0x1e
        /*0092*/ 	.short	(.L_9527 - .L_9526)
.L_9526:
        /*0094*/ 	.word	0x00000000


	//----- nvinfo : EIATTR_CBANK_PARAM_SIZE
	.align		4
.L_9527:
        /*0098*/ 	.byte	0x03, 0x19
        /*009a*/ 	.short	0x0030


	//----- nvinfo : EIATTR_PARAM_CBANK
	.align		4
        /*009c*/ 	.byte	0x04, 0x0a
        /*009e*/ 	.short	(.L_9529 - .L_9528)
	.align		4
.L_9528:
        /*00a0*/ 	.word	index@(.nv.constant0.contiguous_any22_bf16)
        /*00a4*/ 	.short	0x0380
        /*00a6*/ 	.short	0x0030


	//----- nvinfo : EIATTR_SW_WAR
	.align		4
.L_9529:
        /*00a8*/ 	.byte	0x04, 0x36
        /*00aa*/ 	.short	(.L_9531 - .L_9530)
.L_9530:
        /*00ac*/ 	.word	0x00000008
.L_9531:


//--------------------- .nv.info.contiguous_any2_bf16 --------------------------
	.section	.nv.info.contiguous_any2_bf16,"",@"SHT_CUDA_INFO"
	.sectionflags	@""
	.align	4


	//----- nvinfo : EIATTR_CUDA_API_VERSION
	.align		4
        /*0000*/ 	.byte	0x04, 0x37
        /*0002*/ 	.short	(.L_9533 - .L_9532)
.L_9532:
        /*0004*/ 	.word	0x00000082


	//----- nvinfo : EIATTR_KPARAM_INFO
	.align		4
.L_9533:
        /*0008*/ 	.byte	0x04, 0x17
        /*000a*/ 	.short	(.L_9535 - .L_9534)
.L_9534:
        /*000c*/ 	.word	0x00000000
        /*0010*/ 	.short	0x0008
        /*0012*/ 	.short	0x0040
        /*0014*/ 	.byte	0x00, 0xf0, 0x21, 0x00


	//----- nvinfo : EIATTR_KPARAM_INFO
	.align		4
.L_9535:
        /*0018*/ 	.byte	0x04, 0x17
        /*001a*/ 	.short	(.L_9537 - .L_9536)
.L_9536:
        /*001c*/ 	.word	0x00000000
        /*0020*/ 	.short	0x0007
        /*0022*/ 	.short	0x0038
        /*0024*/ 	.byte	0x00, 0xf0, 0x21, 0x00


	//----- nvinfo : EIATTR_KPARAM_INFO
	.align		4
.L_9537:
        /*0028*/ 	.byte	0x04, 0x17
        /*002a*/ 	.short	(.L_9539 - .L_9538)
.L_9538:
        /*002c*/ 	.word	0x00000000
        /*0030*/ 	.short	0x0006
        /*0032*/ 	.short	0x0030
        /*0034*/ 	.byte	0x00, 0xf0, 0x21, 0x00


	//----- nvinfo : EIATTR_KPARAM_INFO
	.align		4
.L_9539:
        /*0038*/ 	.byte	0x04, 0x17
        /*003a*/ 	.short	(.L_9541 - .L_9540)
.L_9540:
        /*003c*/ 	.word	0x00000000
        /*0040*/ 	.short	0x0005
        /*0042*/ 	.short	0x0028
        /*0044*/ 	.byte	0x00, 0xf0, 0x21, 0x00


	//----- nvinfo : EIATTR_KPARAM_INFO
	.align		4
.L_9541:
        /*0048*/ 	.byte	0x04, 0x17
        /*004a*/ 	.short	(.L_9543 - .L_9542)
.L_9542:
        /*004c*/ 	.word	0x00000000
        /*0050*/ 	.short	0x0004
        /*0052*/ 	.short	0x0020
        /*0054*/ 	.byte	0x00, 0xf0, 0x21, 0x00


	//----- nvinfo : EIATTR_KPARAM_INFO
	.align		4
.L_9543:
        /*0058*/ 	.byte	0x04, 0x17
        /*005a*/ 	.short	(.L_9545 - .L_9544)
.L_9544:
        /*005c*/ 	.word	0x00000000
        /*0060*/ 	.short	0x0003
        /*0062*/ 	.short	0x0018
        /*0064*/ 	.byte	0x00, 0xf5, 0x21, 0x00


	//----- nvinfo : EIATTR_KPARAM_INFO
	.align		4
.L_9545:
        /*0068*/ 	.byte	0x04, 0x17
        /*006a*/ 	.short	(.L_9547 - .L_9546)
.L_9546:
        /*006c*/ 	.word	0x00000000
        /*0070*/ 	.short	0x0002
        /*0072*/ 	.short	0x0010
        /*0074*/ 	.byte	0x00, 0xf5, 0x21, 0x00


	//----- nvinfo : EIATTR_KPARAM_INFO
	.align		4
.L_9547:
        /*0078*/ 	.byte	0x04, 0x17
        /*007a*/ 	.short	(.L_9549 - .L_9548)
.L_9548:
        /*007c*/ 	.word	0x00000000
        /*0080*/ 	.short	0x0001
        /*0082*/ 	.short	0x0008
        /*0084*/ 	.byte	0x00, 0xf5, 0x21, 0x00


	//----- nvinfo : EIATTR_KPARAM_INFO
	.align		4
.L_9549:
        /*0088*/ 	.byte	0x04, 0x17
        /*008a*/ 	.short	(.L_9551 - .L_9550)
.L_9550:
        /*008c*/ 	.word	0x00000000
        /*0090*/ 	.short	0x0000
        /*0092*/ 	.short	0x0000
        /*0094*/ 	.byte	0x00, 0xf5, 0x21, 0x00


	//----- nvinfo : EIATTR_SPARSE_MMA_MASK
	.align		4
.L_9551:
        /*0098*/ 	.byte	0x03, 0x50
        /*009a*/ 	.short	0x0000


	//----- nvinfo : EIATTR_MAXREG_COUNT
	.align		4
        /*009c*/ 	.byte	0x03, 0x1b
        /*009e*/ 	.short	0x00ff


	//----- nvinfo : EIATTR_NUM_BARRIERS
	.align		4
        /*00a0*/ 	.byte	0x02, 0x4c
        /*00a2*/ 	.byte	0x01
	.zero		1


	//----- nvinfo : EIATTR_MERCURY_ISA_VERSION
	.align		4
        /*00a4*/ 	.byte	0x03, 0x5f
        /*00a6*/ 	.short	0x0101


	//----- nvinfo : EIATTR_VRC_CTA_INIT_COUNT
	.align		4
        /*00a8*/ 	.byte	0x02, 0x4a
	.zero		1
	.zero		1


	//----- nvinfo : EIATTR_EXIT_INSTR_OFFSETS
	.align		4
        /*00ac*/ 	.byte	0x04, 0x1c
        /*00ae*/ 	.short	(.L_9553 - .L_9552)


	//   ....[0]....
.L_9552:
        /*00b0*/ 	.word	0x00000100


	//   ....[1]....
        /*00b4*/ 	.word	0x000068f0


	//   ....[2]....
        /*00b8*/ 	.word	0x00006b50


	//   ....[3]....
        /*00bc*/ 	.word	0x00006c60


	//----- nvinfo : EIATTR_CRS_STACK_SIZE
	.align		4
.L_9553:
        /*00c0*/ 	.byte	0x04, 0x1e
        /*00c2*/ 	.short	(.L_9555 - .L_9554)
.L_9554:
        /*00c4*/ 	.word	0x00000000


	//----- nvinfo : EIATTR_CBANK_PARAM_SIZE
	.align		4
.L_9555:
        /*00c8*/ 	.byte	0x03, 0x19
        /*00ca*/ 	.short	0x0048


	//----- nvinfo : EIATTR_PARAM_CBANK
	.align		4
        /*00cc*/ 	.byte	0x04, 0x0a
        /*00ce*/ 	.short	(.L_9557 - .L_9556)
	.align		4
.L_9556:
        /*00d0*/ 	.word	index@(.nv.constant0.contiguous_any2_bf16)
        /*00d4*/ 	.short	0x0380
        /*00d6*/ 	.short	0x0048


	//----- nvinfo : EIATTR_SW_WAR
	.align		4
.L_9557:
        /*00d8*/ 	.byte	0x04, 0x36
        /*00da*/ 	.short	(.L_9559 - .L_9558)
.L_9558:
        /*00dc*/ 	.word	0x00000008
.L_9559:


//--------------------- .nv.info.uncontiguous_cumulate_any_bf16 --------------------------
	.section	.nv.info.uncontiguous_cumulate_any_bf16,"",@"SHT_CUDA_INFO"
	.sectionflags	@""
	.align	4


	//----- nvinfo : EIATTR_CUDA_API_VERSION
	.align		4
        /*0000*/ 	.byte	0x04, 0x37
        /*0002*/ 	.short	(.L_9561 - .L_9560)
.L_9560:
        /*0004*/ 	.word	0x00000082


	//----- nvinfo : EIATTR_KPARAM_INFO
	.align		4
.L_9561:
        /*0008*/ 	.byte	0x04, 0x17
        /*000a*/ 	.short	(.L_9563 - .L_9562)
.L_9562:
        /*000c*/ 	.word	0x00000000
        /*0010*/ 	.short	0x0005
        /*0012*/ 	.short	0x0028
        /*0014*/ 	.byte	0x00, 0xf0, 0x21, 0x00


	//----- nvinfo : EIATTR_KPARAM_INFO
	.align		4
.L_9563:
        /*0018*/ 	.byte	0x04, 0x17
        /*001a*/ 	.short	(.L_9565 - .L_9564)
.L_9564:
        /*001c*/ 	.word	0x00000000
        /*0020*/ 	.short	0x0004
        /*0022*/ 	.short	0x0020
        /*0024*/ 	.byte	0x00, 0xf0, 0x21, 0x00


	//----- nvinfo : EIATTR_KPARAM_INFO
	.align		4
.L_9565:
        /*0028*/ 	.byte	0x04, 0x17
        /*002a*/ 	.short	(.L_9567 - .L_9566)
.L_9566:
        /*002c*/ 	.word	0x00000000
        /*0030*/ 	.short	0x0003
        /*0032*/ 	.short	0x0018
        /*0034*/ 	.byte	0x00, 0xf5, 0x21, 0x00


	//----- nvinfo : EIATTR_KPARAM_INFO
	.align		4
.L_9567:
        /*0038*/ 	.byte	0x04, 0x17
        /*003a*/ 	.short	(.L_9569 - .L_9568)
.L_9568:
        /*003c*/ 	.word	0x00000000
        /*0040*/ 	.short	0x0002
        /*0042*/ 	.short	0x0010
        /*0044*/ 	.byte	0x00, 0xf5, 0x21, 0x00


	//----- nvinfo : EIATTR_KPARAM_INFO
	.align		4
.L_9569:
        /*0048*/ 	.byte	0x04, 0x17
        /*004a*/ 	.short	(.L_9571 - .L_9570)
.L_9570:
        /*004c*/ 	.word	0x00000000
        /*0050*/ 	.short	0x0001
        /*0052*/ 	.short	0x0008
        /*0054*/ 	.byte	0x00, 0xf5, 0x21, 0x00


	//----- nvinfo : EIATTR_KPARAM_INFO
	.align		4
.L_9571:
        /*0058*/ 	.byte	0x04, 0x17
        /*005a*/ 	.short	(.L_9573 - .L_9572)
.L_9572:
        /*005c*/ 	.word	0x00000000
        /*0060*/ 	.short	0x0000
        /*0062*/ 	.short	0x0000
        /*0064*/ 	.byte	0x00, 0xf5, 0x21, 0x00


	//----- nvinfo : EIATTR_SPARSE_MMA_MASK
	.align		4
.L_9573:
        /*0068*/ 	.byte	0x03, 0x50
        /*006a*/ 	.short	0x0000


	//----- nvinfo : EIATTR_MAXREG_COUNT
	.align		4
        /*006c*/ 	.byte	0x03, 0x1b
        /*006e*/ 	.short	0x00ff


	//----- nvinfo : EIATTR_NUM_BARRIERS
	.align		4
        /*0070*/ 	.byte	0x02, 0x4c
        /*0072*/ 	.byte	0x01
	.zero		1


	//----- nvinfo : EIATTR_MERCURY_ISA_VERSION
	.align		4
        /*0074*/ 	.byte	0x03, 0x5f
        /*0076*/ 	.short	0x0101


	//----- nvinfo : EIATTR_VRC_CTA_INIT_COUNT
	.align		4
        /*0078*/ 	.byte	0x02, 0x4a
	.zero		1
	.zero		1


	//----- nvinfo : EIATTR_EXIT_INSTR_OFFSETS
	.align		4
        /*007c*/ 	.byte	0x04, 0x1c
        /*007e*/ 	.short	(.L_9575 - .L_9574)


	//   ....[0]....
.L_9574:
        /*0080*/ 	.word	0x000067c0


	//   ....[1]....
        /*0084*/ 	.word	0x00006a20


	//   ....[2]....
        /*0088*/ 	.word	0x00006ad0


	//----- nvinfo : EIATTR_CRS_STACK_SIZE
	.align		4
.L_9575:
        /*008c*/ 	.byte	0x04, 0x1e
        /*008e*/ 	.short	(.L_9577 - .L_9576)
.L_9576:
        /*0090*/ 	.word	0x00000000


	//----- nvinfo : EIATTR_CBANK_PARAM_SIZE
	.align		4
.L_9577:
        /*0094*/ 	.byte	0x03, 0x19
        /*0096*/ 	.short	0x0030


	//----- nvinfo : EIATTR_PARAM_CBANK
	.align		4
        /*0098*/ 	.byte	0x04, 0x0a
        /*009a*/ 	.short	(.L_9579 - .L_9578)
	.align		4
.L_9578:
        /*009c*/ 	.word	index@(.nv.constant0.uncontiguous_cumulate_any_bf16)
        /*00a0*/ 	.short	0x0380
        /*00a2*/ 	.short	0x0030


	//----- nvinfo : EIATTR_SW_WAR
	.align		4
.L_9579:
        /*00a4*/ 	.byte	0x04, 0x36
        /*00a6*/ 	.short	(.L_9581 - .L_9580)
.L_9580:
        /*00a8*/ 	.word	0x00000008
.L_9581:


//--------------------- .nv.info.uncontiguous_any_bf16 --------------------------
	.section	.nv.info.uncontiguous_any_bf16,"",@"SHT_CUDA_INFO"
	.sectionflags	@""
	.align	4


	//----- nvinfo : EIATTR_CUDA_API_VERSION
	.align		4
        /*0000*/ 	.byte	0x04, 0x37
        /*0002*/ 	.short	(.L_9583 - .L_9582)
.L_9582:
        /*0004*/ 	.word	0x00000082


	//----- nvinfo : EIATTR_KPARAM_INFO
	.align		4
.L_9583:
        /*0008*/ 	.byte	0x04, 0x17
        /*000a*/ 	.short	(.L_9585 - .L_9584)
.L_9584:
        /*000c*/ 	.word	0x00000000
        /*0010*/ 	.short	0x0005
        /*0012*/ 	.short	0x0028
        /*0014*/ 	.byte	0x00, 0xf0, 0x21, 0x00


	//----- nvinfo : EIATTR_KPARAM_INFO
	.align		4
.L_9585:
        /*0018*/ 	.byte	0x04, 0x17
        /*001a*/ 	.short	(.L_9587 - .L_9586)
.L_9586:
        /*001c*/ 	.word	0x00000000
        /*0020*/ 	.short	0x0004
        /*0022*/ 	.short	0x0020
        /*0024*/ 	.byte	0x00, 0xf0, 0x21, 0x00


	//----- nvinfo : EIATTR_KPARAM_INFO
	.align		4
.L_9587:
        /*0028*/ 	.byte	0x04, 0x17
        /*002a*/ 	.short	(.L_9589 - .L_9588)
.L_9588:
        /*002c*/ 	.word	0x00000000
        /*0030*/ 	.short	0x0003
        /*0032*/ 	.short	0x0018
        /*0034*/ 	.byte	0x00, 0xf5, 0x21, 0x00


	//----- nvinfo : EIATTR_KPARAM_INFO
	.align		4
.L_9589:
        /*0038*/ 	.byte	0x04, 0x17
        /*003a*/ 	.short	(.L_9591 - .L_9590)
.L_9590:
        /*003c*/ 	.word	0x00000000
        /*0040*/ 	.short	0x0002
        /*0042*/ 	.short	0x0010
        /*0044*/ 	.byte	0x00, 0xf5, 0x21, 0x00


	//----- nvinfo : EIATTR_KPARAM_INFO
	.align		4
.L_9591:
        /*0048*/ 	.byte	0x04, 0x17
        /*004a*/ 	.short	(.L_9593 - .L_9592)
.L_9592:
        /*004c*/ 	.word	0x00000000
        /*0050*/ 	.short	0x0001
        /*0052*/ 	.short	0x0008
        /*0054*/ 	.byte	0x00, 0xf5, 0x21, 0x00


	//----- nvinfo : EIATTR_KPARAM_INFO
	.align		4
.L_9593:
        /*0058*/ 	.byte	0x04, 0x17
        /*005a*/ 	.short	(.L_9595 - .L_9594)
.L_9594:
        /*005c*/ 	.word	0x00000000
        /*0060*/ 	.short	0x0000
        /*0062*/ 	.short	0x0000
        /*0064*/ 	.byte	0x00, 0xf5, 0x21, 0x00


	//----- nvinfo : EIATTR_SPARSE_MMA_MASK
	.align		4
.L_9595:
        /*0068*/ 	.byte	0x03, 0x50
        /*006a*/ 	.short	0x0000


	//----- nvinfo : EIATTR_MAXREG_COUNT
	.align		4
        /*006c*/ 	.byte	0x03, 0x1b
        /*006e*/ 	.short	0x00ff


	//----- nvinfo : EIATTR_NUM_BARRIERS
	.align		4
        /*0070*/ 	.byte	0x02, 0x4c
        /*0072*/ 	.byte	0x01
	.zero		1


	//----- nvinfo : EIATTR_MERCURY_ISA_VERSION
	.align		4
        /*0074*/ 	.byte	0x03, 0x5f
        /*0076*/ 	.short	0x0101


	//----- nvinfo : EIATTR_VRC_CTA_INIT_COUNT
	.align		4
        /*0078*/ 	.byte	0x02, 0x4a
	.zero		1
	.zero		1


	//----- nvinfo : EIATTR_EXIT_INSTR_OFFSETS
	.align		4
        /*007c*/ 	.byte	0x04, 0x1c
        /*007e*/ 	.short	(.L_9597 - .L_9596)


	//   ....[0]....
.L_9596:
        /*0080*/ 	.word	0x000067f0


	//   ....[1]....
        /*0084*/ 	.word	0x00006a50


	//   ....[2]....
        /*0088*/ 	.word	0x00006b00


	//----- nvinfo : EIATTR_CRS_STACK_SIZE
	.align		4
.L_9597:
        /*008c*/ 	.byte	0x04, 0x1e
        /*008e*/ 	.short	(.L_9599 - .L_9598)
.L_9598:
        /*0090*/ 	.word	0x00000000


	//----- nvinfo : EIATTR_CBANK_PARAM_SIZE
	.align		4
.L_9599:
        /*0094*/ 	.byte	0x03, 0x19
        /*0096*/ 	.short	0x0030


	//----- nvinfo : EIATTR_PARAM_CBANK
	.align		4
        /*0098*/ 	.byte	0x04, 0x0a
        /*009a*/ 	.short	(.L_9601 - .L_9600)
	.align		4
.L_9600:
        /*009c*/ 	.word	index@(.nv.constant0.uncontiguous_any_bf16)
        /*00a0*/ 	.short	0x0380
        /*00a2*/ 	.short	0x0030


	//----- nvinfo : EIATTR_SW_WAR
	.align		4
.L_9601:
        /*00a4*/ 	.byte	0x04, 0x36
        /*00a6*/ 	.short	(.L_9603 - .L_9602)
.L_9602:
        /*00a8*/ 	.word	0x00000008
.L_9603:


//--------------------- .nv.info.contiguous_cumulate_any_bf16 --------------------------
	.section	.nv.info.contiguous_cumulate_any_bf16,"",@"SHT_CUDA_INFO"
	.sectionflags	@""
	.align	4


	//----- nvinfo : EIATTR_CUDA_API_VERSION
	.align		4
        /*0000*/ 	.byte	0x04, 0x37
        /*0002*/ 	.short	(.L_9605 - .L_9604)
.L_9604:
        /*0004*/ 	.word	0x00000082


	//----- nvinfo : EIATTR_KPARAM_INFO
	.align		4
.L_9605:
        /*0008*/ 	.byte	0x04, 0x17
        /*000a*/ 	.short	(.L_9607 - .L_9606)
.L_9606:
        /*000c*/ 	.word	0x00000000
        /*0010*/ 	.short	0x0002
        /*0012*/ 	.short	0x0010
        /*0014*/ 	.byte	0x00, 0xf0, 0x21, 0x00


	//----- nvinfo : EIATTR_KPARAM_INFO
	.align		4
.L_9607:
        /*0018*/ 	.byte	0x04, 0x17
        /*001a*/ 	.short	(.L_9609 - .L_9608)
.L_9608:
        /*001c*/ 	.word	0x00000000
        /*0020*/ 	.short	0x0001
        /*0022*/ 	.short	0x0008
        /*0024*/ 	.byte	0x00, 0xf5, 0x21, 0x00


	//----- nvinfo : EIATTR_KPARAM_INFO
	.align		4
.L_9609:
        /*0028*/ 	.byte	0x04, 0x17
        /*002a*/ 	.short	(.L_9611 - .L_9610)
.L_9610:
        /*002c*/ 	.word	0x00000000
        /*0030*/ 	.short	0x0000
        /*0032*/ 	.short	0x0000
        /*0034*/ 	.byte	0x00, 0xf5, 0x21, 0x00


	//----- nvinfo : EIATTR_SPARSE_MMA_MASK
	.align		4
.L_9611:
        /*0038*/ 	.byte	0x03, 0x50
        /*003a*/ 	.short	0x0000


	//----- nvinfo : EIATTR_MAXREG_COUNT
	.align		4
        /*003c*/ 	.byte	0x03, 0x1b
        /*003e*/ 	.short	0x00ff


	//----- nvinfo : EIATTR_NUM_BARRIERS
	.align		4
        /*0040*/ 	.byte	0x02, 0x4c
        /*0042*/ 	.byte	0x01
	.zero		1


	//----- nvinfo : EIATTR_MERCURY_ISA_VERSION
	.align		4
        /*0044*/ 	.byte	0x03, 0x5f
        /*0046*/ 	.short	0x0101


	//----- nvinfo : EIATTR_VRC_CTA_INIT_COUNT
	.align		4
        /*0048*/ 	.byte	0x02, 0x4a
	.zero		1
	.zero		1


	//----- nvinfo : EIATTR_EXIT_INSTR_OFFSETS
	.align		4
        /*004c*/ 	.byte	0x04, 0x1c
        /*004e*/ 	.short	(.L_9613 - .L_9612)


	//   ....[0]....
.L_9612:
        /*0050*/ 	.word	0x000003f0


	//   ....[1]....
        /*0054*/ 	.word	0x00000650


	//   ....[2]....
        /*0058*/ 	.word	0x00000700


	//----- nvinfo : EIATTR_CRS_STACK_SIZE
	.align		4
.L_9613:
        /*005c*/ 	.byte	0x04, 0x1e
        /*005e*/ 	.short	(.L_9615 - .L_9614)
.L_9614:
        /*0060*/ 	.word	0x00000000


	//----- nvinfo : EIATTR_CBANK_PARAM_SIZE
	.align		4
.L_9615:
        /*0064*/ 	.byte	0x03, 0x19
        /*0066*/ 	.short	0x0018


	//----- nvinfo : EIATTR_PARAM_CBANK
	.align		4
        /*0068*/ 	.byte	0x04, 0x0a
        /*006a*/ 	.short	(.L_9617 - .L_9616)
	.align		4
.L_9616:
        /*006c*/ 	.word	index@(.nv.constant0.contiguous_cumulate_any_bf16)
        /*0070*/ 	.short	0x0380
        /*0072*/ 	.short	0x0018


	//----- nvinfo : EIATTR_SW_WAR
	.align		4
.L_9617:
        /*0074*/ 	.byte	0x04, 0x36
        /*0076*/ 	.short	(.L_9619 - .L_9618)
.L_9618:
        /*0078*/ 	.word	0x00000008
.L_9619:


//--------------------- .nv.info.contiguous_any_bf16 --------------------------
	.section	.nv.info.contiguous_any_bf16,"",@"SHT_CUDA_INFO"
	.sectionflags	@""
	.align	4


	//----- nvinfo : EIATTR_CUDA_API_VERSION
	.align		4
        /*0000*/ 	.byte	0x04, 0x37
        /*0002*/ 	.short	(.L_9621 - .L_9620)
.L_9620:
        /*0004*/ 	.word	0x00000082


	//----- nvinfo : EIATTR_KPARAM_INFO
	.align		4
.L_9621:
        /*0008*/ 	.byte	0x04, 0x17
        /*000a*/ 	.short	(.L_9623 - .L_9622)
.L_9622:
        /*000c*/ 	.word	0x00000000
        /*0010*/ 	.short	0x0002
        /*0012*/ 	.short	0x0010
        /*0014*/ 	.byte	0x00, 0xf0, 0x21, 0x00


	//----- nvinfo : EIATTR_KPARAM_INFO
	.align		4
.L_9623:
        /*0018*/ 	.byte	0x04, 0x17
        /*001a*/ 	.short	(.L_9625 - .L_9624)
.L_9624:
        /*001c*/ 	.word	0x00000000
        /*0020*/ 	.short	0x0001
        /*0022*/ 	.short	0x0008
        /*0024*/ 	.byte	0x00, 0xf5, 0x21, 0x00


	//----- nvinfo : EIATTR_KPARAM_INFO
	.align		4
.L_9625:
        /*0028*/ 	.byte	0x04, 0x17
        /*002a*/ 	.short	(.L_9627 - .L_9626)
.L_9626:
        /*002c*/ 	.word	0x00000000
        /*0030*/ 	.short	0x0000
        /*0032*/ 	.short	0x0000
        /*0034*/ 	.byte	0x00, 0xf5, 0x21, 0x00


	//----- nvinfo : EIATTR_SPARSE_MMA_MASK
	.align		4
.L_9627:
        /*0038*/ 	.byte	0x03, 0x50
        /*003a*/ 	.short	0x0000


	//----- nvinfo : EIATTR_MAXREG_COUNT
	.align		4
        /*003c*/ 	.byte	0x03, 0x1b
        /*003e*/ 	.short	0x00ff


	//----- nvinfo : EIATTR_NUM_BARRIERS
	.align		4
        /*0040*/ 	.byte	0x02, 0x4c
        /*0042*/ 	.byte	0x01
	.zero		1


	//----- nvinfo : EIATTR_MERCURY_ISA_VERSION
	.align		4
        /*0044*/ 	.byte	0x03, 0x5f
        /*0046*/ 	.short	0x0101


	//----- nvinfo : EIATTR_VRC_CTA_INIT_COUNT
	.align		4
        /*0048*/ 	.byte	0x02, 0x4a
	.zero		1
	.zero		1


	//----- nvinfo : EIATTR_EXIT_INSTR_OFFSETS
	.align		4
        /*004c*/ 	.byte	0x04, 0x1c
        /*004e*/ 	.short	(.L_9629 - .L_9628)


	//   ....[0]....
.L_9628:
        /*0050*/ 	.word	0x00000420


	//   ....[1]....
        /*0054*/ 	.word	0x00000680


	//   ....[2]....
        /*0058*/ 	.word	0x00000730


	//----- nvinfo : EIATTR_CRS_STACK_SIZE
	.align		4
.L_9629:
        /*005c*/ 	.byte	0x04, 0x1e
        /*005e*/ 	.short	(.L_9631 - .L_9630)
.L_9630:
        /*0060*/ 	.word	0x00000000


	//----- nvinfo : EIATTR_CBANK_PARAM_SIZE
	.align		4
.L_9631:
        /*0064*/ 	.byte	0x03, 0x19
        /*0066*/ 	.short	0x0018


	//----- nvinfo : EIATTR_PARAM_CBANK
	.align		4
        /*0068*/ 	.byte	0x04, 0x0a
        /*006a*/ 	.short	(.L_9633 - .L_9632)
	.align		4
.L_9632:
        /*006c*/ 	.word	index@(.nv.constant0.contiguous_any_bf16)
        /*0070*/ 	.short	0x0380
        /*0072*/ 	.short	0x0018


	//----- nvinfo : EIATTR_SW_WAR
	.align		4
.L_9633:
        /*0074*/ 	.byte	0x04, 0x36
        /*0076*/ 	.short	(.L_9635 - .L_9634)
.L_9634:
        /*0078*/ 	.word	0x00000008
.L_9635:


//--------------------- .nv.info.contiguous_any33_f16 --------------------------
	.section	.nv.info.contiguous_any33_f16,"",@"SHT_CUDA_INFO"
	.sectionflags	@""
	.align	4


	//----- nvinfo : EIATTR_CUDA_API_VERSION
	.align		4
        /*0000*/ 	.byte	0x04, 0x37
        /*0002*/ 	.short	(.L_9637 - .L_9636)
.L_9636:
        /*0004*/ 	.word	0x00000082


	//----- nvinfo : EIATTR_KPARAM_INFO
	.align		4
.L_9637:
        /*0008*/ 	.byte	0x04, 0x17
        /*000a*/ 	.short	(.L_9639 - .L_9638)
.L_9638:
        /*000c*/ 	.word	0x00000000
        /*0010*/ 	.short	0x0004
        /*0012*/ 	.short	0x0020
        /*0014*/ 	.byte	0x00, 0xf0, 0x21, 0x00


	//----- nvinfo : EIATTR_KPARAM_INFO
	.align		4
.L_9639:
        /*0018*/ 	.byte	0x04, 0x17
        /*001a*/ 	.short	(.L_9641 - .L_9640)
.L_9640:
        /*001c*/ 	.word	0x00000000
        /*0020*/ 	.short	0x0003
        /*0022*/ 	.short	0x0018
        /*0024*/ 	.byte	0x00, 0xf0, 0x21, 0x00


	//----- nvinfo : EIATTR_KPARAM_INFO
	.align		4
.L_9641:
        /*0028*/ 	.byte	0x04, 0x17
        /*002a*/ 	.short	(.L_9643 - .L_9642)
.L_9642:
        /*002c*/ 	.word	0x00000000
        /*0030*/ 	.short	0x0002
        /*0032*/ 	.short	0x0010
        /*0034*/ 	.byte	0x00, 0xf0, 0x21, 0x00


	//----- nvinfo : EIATTR_KPARAM_INFO
	.align		4
.L_9643:
        /*0038*/ 	.byte	0x04, 0x17
        /*003a*/ 	.short	(.L_9645 - .L_9644)
.L_9644:
        /*003c*/ 	.word	0x00000000
        /*0040*/ 	.short	0x0001
        /*0042*/ 	.short	0x0008
        /*0044*/ 	.byte	0x00, 0xf5, 0x21, 0x00


	//----- nvinfo : EIATTR_KPARAM_INFO
	.align		4
.L_9645:
        /*0048*/ 	.byte	0x04, 0x17
        /*004a*/ 	.short	(.L_9647 - .L_9646)
.L_9646:
        /*004c*/ 	.word	0x00000000
        /*0050*/ 	.short	0x0000
        /*0052*/ 	.short	0x0000
        /*0054*/ 	.byte	0x00, 0xf5, 0x21, 0x00


	//----- nvinfo : EIATTR_SPARSE_MMA_MASK
	.align		4
.L_9647:
        /*0058*/ 	.byte	0x03, 0x50
        /*005a*/ 	.short	0x0000


	//----- nvinfo : EIATTR_MAXREG_COUNT
	.align		4
        /*005c*/ 	.byte	0x03, 0x1b
        /*005e*/ 	.short	0x00ff


	//----- nvinfo : EIATTR_NUM_BARRIERS
	.align		4
        /*0060*/ 	.byte	0x02, 0x4c
        /*0062*/ 	.byte	0x01
	.zero		1


	//----- nvinfo : EIATTR_MERCURY_ISA_VERSION
	.align		4
        /*0064*/ 	.byte	0x03, 0x5f
        /*0066*/ 	.short	0x0101


	//----- nvinfo : EIATTR_VRC_CTA_INIT_COUNT
	.align		4
        /*0068*/ 	.byte	0x02, 0x4a
	.zero		1
	.zero		1


	//----- nvinfo : EIATTR_EXIT_INSTR_OFFSETS
	.align		4
        /*006c*/ 	.byte	0x04, 0x1c
        /*006e*/ 	.short	(.L_9649 - .L_9648)


	//   ....[0]....
.L_9648:
        /*0070*/ 	.word	0x00000140


	//   ....[1]....
        /*0074*/ 	.word	0x000001e0


	//   ....[2]....
        /*0078*/ 	.word	0x00000950


	//----- nvinfo : EIATTR_CRS_STACK_SIZE
	.align		4
.L_9649:
        /*007c*/ 	.byte	0x04, 0x1e
        /*007e*/ 	.short	(.L_9651 - .L_9650)
.L_9650:
        /*0080*/ 	.word	0x00000000


	//----- nvinfo : EIATTR_CBANK_PARAM_SIZE
	.align		4
.L_9651:
        /*0084*/ 	.byte	0x03, 0x19
        /*0086*/ 	.short	0x0028


	//----- nvinfo : EIATTR_PARAM_CBANK
	.align		4
        /*0088*/ 	.byte	0x04, 0x0a
        /*008a*/ 	.short	(.L_9653 - .L_9652)
	.align		4
.L_9652:
        /*008c*/ 	.word	index@(.nv.constant0.contiguous_any33_f16)
        /*0090*/ 	.short	0x0380
        /*0092*/ 	.short	0x0028


	//----- nvinfo : EIATTR_SW_WAR
	.align		4
.L_9653:
        /*0094*/ 	.byte	0x04, 0x36
        /*0096*/ 	.short	(.L_9655 - .L_9654)
.L_9654:
        /*0098*/ 	.word	0x00000008
.L_9655:


//--------------------- .nv.info.contiguous_any3_f16 --------------------------
	.section	.nv.info.contiguous_any3_f16,"",@"SHT_CUDA_INFO"
	.sectionflags	@""
	.align	4


	//----- nvinfo : EIATTR_CUDA_API_VERSION
	.align		4
        /*0000*/ 	.byte	0x04, 0x37
        /*0002*/ 	.short	(.L_9657 - .L_9656)
.L_9656:
        /*0004*/ 	.word	0x00000082


	//----- nvinfo : EIATTR_KPARAM_INFO
	.align		4
.L_9657:
        /*0008*/ 	.byte	0x04, 0x17
        /*000a*/ 	.short	(.L_9659 - .L_9658)
.L_9658:
        /*000c*/ 	.word	0x00000000
        /*0010*/ 	.short	0x0006
        /*0012*/ 	.short	0x0030
        /*0014*/ 	.byte	0x00, 0xf0, 0x21, 0x00


	//----- nvinfo : EIATTR_KPARAM_INFO
	.align		4
.L_9659:
        /*0018*/ 	.byte	0x04, 0x17
        /*001a*/ 	.short	(.L_9661 - .L_9660)
.L_9660:
        /*001c*/ 	.word	0x00000000
        /*0020*/ 	.short	0x0005
        /*0022*/ 	.short	0x0028
        /*0024*/ 	.byte	0x00, 0xf0, 0x21, 0x00


	//----- nvinfo : EIATTR_KPARAM_INFO
	.align		4
.L_9661:
        /*0028*/ 	.byte	0x04, 0x17
        /*002a*/ 	.short	(.L_9663 - .L_9662)
.L_9662:
        /*002c*/ 	.word	0x00000000
        /*0030*/ 	.short	0x0004
        /*0032*/ 	.short	0x0020
        /*0034*/ 	.byte	0x00, 0xf0, 0x21, 0x00


	//----- nvinfo : EIATTR_KPARAM_INFO
	.align		4
.L_9663:
        /*0038*/ 	.byte	0x04, 0x17
        /*003a*/ 	.short	(.L_9665 - .L_9664)
.L_9664:
        /*003c*/ 	.word	0x00000000
        /*0040*/ 	.short	0x0003
        /*0042*/ 	.short	0x0018
        /*0044*/ 	.byte	0x00, 0xf5, 0x21, 0x00


	//----- nvinfo : EIATTR_KPARAM_INFO
	.align		4
.L_9665:
        /*0048*/ 	.byte	0x04, 0x17
        /*004a*/ 	.short	(.L_9667 - .L_9666)
.L_9666:
        /*004c*/ 	.word	0x00000000
        /*0050*/ 	.short	0x0002
        /*0052*/ 	.short	0x0010
        /*0054*/ 	.byte	0x00, 0xf5, 0x21, 0x00


	//----- nvinfo : EIATTR_KPARAM_INFO
	.align		4
.L_9667:
        /*0058*/ 	.byte	0x04, 0x17
        /*005a*/ 	.short	(.L_9669 - .L_9668)
.L_9668:
        /*005c*/ 	.word	0x00000000
        /*0060*/ 	.short	0x0001
        /*0062*/ 	.short	0x0008
        /*0064*/ 	.byte	0x00, 0xf5, 0x21, 0x00


	//----- nvinfo : EIATTR_KPARAM_INFO
	.align		4
.L_9669:
        /*0068*/ 	.byte	0x04, 0x17
        /*006a*/ 	.short	(.L_9671 - .L_9670)
.L_9670:
        /*006c*/ 	.word	0x00000000
        /*0070*/ 	.short	0x0000
        /*0072*/ 	.short	0x0000
        /*0074*/ 	.byte	0x00, 0xf5, 0x21, 0x00


	//----- nvinfo : EIATTR_SPARSE_MMA_MASK
	.align		4
.L_9671:
        /*0078*/ 	.byte	0x03, 0x50
        /*007a*/ 	.short	0x0000


	//----- nvinfo : EIATTR_MAXREG_COUNT
	.align		4
        /*007c*/ 	.byte	0x03, 0x1b
        /*007e*/ 	.short	0x00ff


	//----- nvinfo : EIATTR_NUM_BARRIERS
	.align		4
        /*0080*/ 	.byte	0x02, 0x4c
        /*0082*/ 	.byte	0x01
	.zero		1


	//----- nvinfo : EIATTR_MERCURY_ISA_VERSION
	.align		4
        /*0084*/ 	.byte	0x03, 0x5f
        /*0086*/ 	.short	0x0101


	//----- nvinfo : EIATTR_VRC_CTA_INIT_COUNT
	.align		4
        /*0088*/ 	.byte	0x02, 0x4a
	.zero		1
	.zero		1


	//----- nvinfo : EIATTR_EXIT_INSTR_OFFSETS
	.align		4
        /*008c*/ 	.byte	0x04, 0x1c
        /*008e*/ 	.short	(.L_9673 - .L_9672)


	//   ....[0]....
.L_9672:
        /*0090*/ 	.word	0x00000140


	//   ....[1]....
        /*0094*/ 	.word	0x00003130


	//   ....[2]....
        /*0098*/ 	.word	0x00003910


	//----- nvinfo : EIATTR_CRS_STACK_SIZE
	.align		4
.L_9673:
        /*009c*/ 	.byte	0x04, 0x1e
        /*009e*/ 	.short	(.L_9675 - .L_9674)
.L_9674:
        /*00a0*/ 	.word	0x00000000


	//----- nvinfo : EIATTR_CBANK_PARAM_SIZE
	.align		4
.L_9675:
        /*00a4*/ 	.byte	0x03, 0x19
        /*00a6*/ 	.short	0x0038


	//----- nvinfo : EIATTR_PARAM_CBANK
	.align		4
        /*00a8*/ 	.byte	0x04, 0x0a
        /*00aa*/ 	.short	(.L_9677 - .L_9676)
	.align		4
.L_9676:
        /*00ac*/ 	.word	index@(.nv.constant0.contiguous_any3_f16)
        /*00b0*/ 	.short	0x0380
        /*00b2*/ 	.short	0x0038


	//----- nvinfo : EIATTR_SW_WAR
	.align		4
.L_9677:
        /*00b4*/ 	.byte	0x04, 0x36
        /*00b6*/ 	.short	(.L_9679 - .L_9678)
.L_9678:
        /*00b8*/ 	.word	0x00000008
.L_9679:


//--------------------- .nv.info.contiguous_any22_f16 --------------------------
	.section	.nv.info.contiguous_any22_f16,"",@"SHT_CUDA_INFO"
	.sectionflags	@""
	.align	4


	//----- nvinfo : EIATTR_CUDA_API_VERSION
	.align		4
        /*0000*/ 	.byte	0x04, 0x37
        /*0002*/ 	.short	(.L_9681 - .L_9680)
.L_9680:
        /*0004*/ 	.word	0x00000082


	//----- nvinfo : EIATTR_KPARAM_INFO
	.align		4
.L_9681:
        /*0008*/ 	.byte	0x04, 0x17
        /*000a*/ 	.short	(.L_9683 - .L_9682)
.L_9682:
        /*000c*/ 	.word	0x00000000
        /*0010*/ 	.short	0x0005
        /*0012*/ 	.short	0x0028
        /*0014*/ 	.byte	0x00, 0xf0, 0x21, 0x00


	//----- nvinfo : EIATTR_KPARAM_INFO
	.align		4
.L_9683:
        /*0018*/ 	.byte	0x04, 0x17
        /*001a*/ 	.short	(.L_9685 - .L_9684)
.L_9684:
        /*001c*/ 	.word	0x00000000
        /*0020*/ 	.short	0x0004
        /*0022*/ 	.short	0x0020
        /*0024*/ 	.byte	0x00, 0xf0, 0x21, 0x00


	//----- nvinfo : EIATTR_KPARAM_INFO
	.align		4
.L_9685:
        /*0028*/ 	.byte	0x04, 0x17
        /*002a*/ 	.short	(.L_9687 - .L_9686)
.L_9686:
        /*002c*/ 	.word	0x00000000
        /*0030*/ 	.short	0x0003
        /*0032*/ 	.short	0x0018
        /*0034*/ 	.byte	0x00, 0xf0, 0x21, 0x00


	//----- nvinfo : EIATTR_KPARAM_INFO
	.align		4
.L_9687:
        /*0038*/ 	.byte	0x04, 0x17
        /*003a*/ 	.short	(.L_9689 - .L_9688)
.L_9688:
        /*003c*/ 	.word	0x00000000
        /*0040*/ 	.short	0x0002
        /*0042*/ 	.short	0x0010
        /*0044*/ 	.byte	0x00, 0xf0, 0x21, 0x00


	//----- nvinfo : EIATTR_KPARAM_INFO
	.align		4
.L_9689:
        /*0048*/ 	.byte	0x04, 0x17
        /*004a*/ 	.short	(.L_9691 - .L_9690)
.L_9690:
        /*004c*/ 	.word	0x00000000
        /*0050*/ 	.short	0x0001
        /*0052*/ 	.short	0x0008
        /*0054*/ 	.byte	0x00, 0xf5, 0x21, 0x00


	//----- nvinfo : EIATTR_KPARAM_INFO
	.align		4
.L_9691:
        /*0058*/ 	.byte	0x04, 0x17
        /*005a*/ 	.short	(.L_9693 - .L_9692)
.L_9692:
        /*005c*/ 	.word	0x00000000
        /*0060*/ 	.short	0x0000
        /*0062*/ 	.short	0x0000
        /*0064*/ 	.byte	0x00, 0xf5, 0x21, 0x00


	//----- nvinfo : EIATTR_SPARSE_MMA_MASK
	.align		4
.L_9693:
        /*0068*/ 	.byte	0x03, 0x50
        /*006a*/ 	.short	0x0000


	//----- nvinfo : EIATTR_MAXREG_COUNT
	.align		4
        /*006c*/ 	.byte	0x03, 0x1b
        /*006e*/ 	.short	0x00ff


	//----- nvinfo : EIATTR_NUM_BARRIERS
	.align		4
        /*0070*/ 	.byte	0x02, 0x4c
        /*0072*/ 	.byte	0x01
	.zero		1


	//----- nvinfo : EIATTR_MERCURY_ISA_VERSION
	.align		4
        /*0074*/ 	.byte	0x03, 0x5f
        /*0076*/ 	.short	0x0101


	//----- nvinfo : EIATTR_VRC_CTA_INIT_COUNT
	.align		4
        /*0078*/ 	.byte	0x02, 0x4a
	.zero		1
	.zero		1


	//----- nvinfo : EIATTR_EXIT_INSTR_OFFSETS
	.align		4
        /*007c*/ 	.byte	0x04, 0x1c
        /*007e*/ 	.short	(.L_9695 - .L_9694)


	//   ....[0]....
.L_9694:
        /*0080*/ 	.word	0x00000100


	//   ....[1]....
        /*0084*/ 	.word	0x00000520


	//   ....[2]....
        /*0088*/ 	.word	0x00000780


	//   ....[3]....
        /*008c*/ 	.word	0x00000890


	//----- nvinfo : EIATTR_CRS_STACK_SIZE
	.align		4
.L_9695:
        /*0090*/ 	.byte	0x04, 0x1e
        /*0092*/ 	.short	(.L_9697 - .L_9696)
.L_9696:
        /*0094*/ 	.word	0x00000000


	//----- nvinfo : EIATTR_CBANK_PARAM_SIZE
	.align		4
.L_9697:
        /*0098*/ 	.byte	0x03, 0x19
        /*009a*/ 	.short	0x0030


	//----- nvinfo : EIATTR_PARAM_CBANK
	.align		4
        /*009c*/ 	.byte	0x04, 0x0a
        /*009e*/ 	.short	(.L_9699 - .L_9698)
	.align		4
.L_9698:
        /*00a0*/ 	.word	index@(.nv.constant0.contiguous_any22_f16)
        /*00a4*/ 	.short	0x0380
        /*00a6*/ 	.short	0x0030


	//----- nvinfo : EIATTR_SW_WAR
	.align		4
.L_9699:
        /*00a8*/ 	.byte	0x04, 0x36
        /*00aa*/ 	.short	(.L_9701 - .L_9700)
.L_9700:
        /*00ac*/ 	.word	0x00000008
.L_9701:


//--------------------- .nv.info.contiguous_any2_f16 --------------------------
	.section	.nv.info.contiguous_any2_f16,"",@"SHT_CUDA_INFO"
	.sectionflags	@""
	.align	4


	//----- nvinfo : EIATTR_CUDA_API_VERSION
	.align		4
        /*0000*/ 	.byte	0x04, 0x37
        /*0002*/ 	.short	(.L_9703 - .L_9702)
.L_9702:
        /*0004*/ 	.word	0x00000082


	//----- nvinfo : EIATTR_KPARAM_INFO
	.align		4
.L_9703:
        /*0008*/ 	.byte	0x04, 0x17
        /*000a*/ 	.short	(.L_9705 - .L_9704)
.L_9704:
        /*000c*/ 	.word	0x00000000
        /*0010*/ 	.short	0x0008
        /*0012*/ 	.short	0x0040
        /*0014*/ 	.byte	0x00, 0xf0, 0x21, 0x00


	//----- nvinfo : EIATTR_KPARAM_INFO
	.align		4
.L_9705:
        /*0018*/ 	.byte	0x04, 0x17
        /*001a*/ 	.short	(.L_9707 - .L_9706)
.L_9706:
        /*001c*/ 	.word	0x00000000
        /*0020*/ 	.short	0x0007
        /*0022*/ 	.short	0x0038
        /*0024*/ 	.byte	0x00, 0xf0, 0x21, 0x00


	//----- nvinfo : EIATTR_KPARAM_INFO
	.align		4
.L_9707:
        /*0028*/ 	.byte	0x04, 0x17
        /*002a*/ 	.short	(.L_9709 - .L_9708)
.L_9708:
        /*002c*/ 	.word	0x00000000
        /*0030*/ 	.short	0x0006
        /*0032*/ 	.short	0x0030
        /*0034*/ 	.byte	0x00, 0xf0, 0x21, 0x00


	//----- nvinfo : EIATTR_KPARAM_INFO
	.align		4
.L_9709:
        /*0038*/ 	.byte	0x04, 0x17
        /*003a*/ 	.short	(.L_9711 - .L_9710)
.L_9710:
        /*003c*/ 	.word	0x00000000
        /*0040*/ 	.short	0x0005
        /*0042*/ 	.short	0x0028
        /*0044*/ 	.byte	0x00, 0xf0, 0x21, 0x00


	//----- nvinfo : EIATTR_KPARAM_INFO
	.align		4
.L_9711:
        /*0048*/ 	.byte	0x04, 0x17
        /*004a*/ 	.short	(.L_9713 - .L_9712)
.L_9712:
        /*004c*/ 	.word	0x00000000
        /*0050*/ 	.short	0x0004
        /*0052*/ 	.short	0x0020
        /*0054*/ 	.byte	0x00, 0xf0, 0x21, 0x00


	//----- nvinfo : EIATTR_KPARAM_INFO
	.align		4
.L_9713:
        /*0058*/ 	.byte	0x04, 0x17
        /*005a*/ 	.short	(.L_9715 - .L_9714)
.L_9714:
        /*005c*/ 	.word	0x00000000
        /*0060*/ 	.short	0x0003
        /*0062*/ 	.short	0x0018
        /*0064*/ 	.byte	0x00, 0xf5, 0x21, 0x00


	//----- nvinfo : EIATTR_KPARAM_INFO
	.align		4
.L_9715:
        /*0068*/ 	.byte	0x04, 0x17
        /*006a*/ 	.short	(.L_9717 - .L_9716)
.L_9716:
        /*006c*/ 	.word	0x00000000
        /*0070*/ 	.short	0x0002
        /*0072*/ 	.short	0x0010
        /*0074*/ 	.byte	0x00, 0xf5, 0x21, 0x00


	//----- nvinfo : EIATTR_KPARAM_INFO
	.align		4
.L_9717:
        /*0078*/ 	.byte	0x04, 0x17
        /*007a*/ 	.short	(.L_9719 - .L_9718)
.L_9718:
        /*007c*/ 	.word	0x00000000
        /*0080*/ 	.short	0x0001
        /*0082*/ 	.short	0x0008
        /*0084*/ 	.byte	0x00, 0xf5, 0x21, 0x00


	//----- nvinfo : EIATTR_KPARAM_INFO
	.align		4
.L_9719:
        /*0088*/ 	.byte	0x04, 0x17
        /*008a*/ 	.short	(.L_9721 - .L_9720)
.L_9720:
        /*008c*/ 	.word	0x00000000
        /*0090*/ 	.short	0x0000
        /*0092*/ 	.short	0x0000
        /*0094*/ 	.byte	0x00, 0xf5, 0x21, 0x00


	//----- nvinfo : EIATTR_SPARSE_MMA_MASK
	.align		4
.L_9721:
        /*0098*/ 	.byte	0x03, 0x50
        /*009a*/ 	.short	0x0000


	//----- nvinfo : EIATTR_MAXREG_COUNT
	.align		4
        /*009c*/ 	.byte	0x03, 0x1b
        /*009e*/ 	.short	0x00ff


	//----- nvinfo : EIATTR_NUM_BARRIERS
	.align		4
        /*00a0*/ 	.byte	0x02, 0x4c
        /*00a2*/ 	.byte	0x01
	.zero		1


	//----- nvinfo : EIATTR_MERCURY_ISA_VERSION
	.align		4
        /*00a4*/ 	.byte	0x03, 0x5f
        /*00a6*/ 	.short	0x0101


	//----- nvinfo : EIATTR_VRC_CTA_INIT_COUNT
	.align		4
        /*00a8*/ 	.byte	0x02, 0x4a
	.zero		1
	.zero		1


	//----- nvinfo : EIATTR_EXIT_INSTR_OFFSETS
	.align		4
        /*00ac*/ 	.byte	0x04, 0x1c
        /*00ae*/ 	.short	(.L_9723 - .L_9722)


	//   ....[0]....
.L_9722:
        /*00b0*/ 	.word	0x00000100


	//   ....[1]....
        /*00b4*/ 	.word	0x000068f0


	//   ....[2]....
        /*00b8*/ 	.word	0x00006b50


	//   ....[3]....
        /*00bc*/ 	.word	0x00006c60


	//----- nvinfo : EIATTR_CRS_STACK_SIZE
	.align		4
.L_9723:
        /*00c0*/ 	.byte	0x04, 0x1e
        /*00c2*/ 	.short	(.L_9725 - .L_9724)
.L_9724:
        /*00c4*/ 	.word	0x00000000


	//----- nvinfo : EIATTR_CBANK_PARAM_SIZE
	.align		4
.L_9725:
        /*00c8*/ 	.byte	0x03, 0x19
        /*00ca*/ 	.short	0x0048


	//----- nvinfo : EIATTR_PARAM_CBANK
	.align		4
        /*00cc*/ 	.byte	0x04, 0x0a
        /*00ce*/ 	.short	(.L_9727 - .L_9726)
	.align		4
.L_9726:
        /*00d0*/ 	.word	index@(.nv.constant0.contiguous_any2_f16)
        /*00d4*/ 	.short	0x0380
        /*00d6*/ 	.short	0x0048


	//----- nvinfo : EIATTR_SW_WAR
	.align		4
.L_9727:
        /*00d8*/ 	.byte	0x04, 0x36
        /*00da*/ 	.short	(.L_9729 - .L_9728)
.L_9728:
        /*00dc*/ 	.word	0x00000008
.L_9729:


//--------------------- .nv.info.uncontiguous_cumulate_any_f16 --------------------------
	.section	.nv.info.uncontiguous_cumulate_any_f16,"",@"SHT_CUDA_INFO"
	.sectionflags	@""
	.align	4


	//----- nvinfo : EIATTR_CUDA_API_VERSION
	.align		4
        /*0000*/ 	.byte	0x04, 0x37
        /*0002*/ 	.short	(.L_9731 - .L_9730)
.L_9730:
        /*0004*/ 	.word	0x00000082


	//----- nvinfo : EIATTR_KPARAM_INFO
	.align		4
.L_9731:
        /*0008*/ 	.byte	0x04, 0x17
        /*000a*/ 	.short	(.L_9733 - .L_9732)
.L_9732:
        /*000c*/ 	.word	0x00000000
        /*0010*/ 	.short	0x0005
        /*0012*/ 	.short	0x0028
        /*0014*/ 	.byte	0x00, 0xf0, 0x21, 0x00


	//----- nvinfo : EIATTR_KPARAM_INFO
	.align		4
.L_9733:
        /*0018*/ 	.byte	0x04, 0x17
        /*001a*/ 	.short	(.L_9735 - .L_9734)
.L_9734:
        /*001c*/ 	.word	0x00000000
        /*0020*/ 	.short	0x0004
        /*0022*/ 	.short	0x0020
        /*0024*/ 	.byte	0x00, 0xf0, 0x21, 0x00


	//----- nvinfo : EIATTR_KPARAM_INFO
	.align		4
.L_9735:
        /*0028*/ 	.byte	0x04, 0x17
        /*002a*/ 	.short	(.L_9737 - .L_9736)
.L_9736:
        /*002c*/ 	.word	0x00000000
        /*0030*/ 	.short	0x0003
        /*0032*/ 	.short	0x0018
        /*0034*/ 	.byte	0x00, 0xf5, 0x21, 0x00


	//----- nvinfo : EIATTR_KPARAM_INFO
	.align		4
.L_9737:
        /*0038*/ 	.byte	0x04, 0x17
        /*003a*/ 	.short	(.L_9739 - .L_9738)
.L_9738:
        /*003c*/ 	.word	0x00000000
        /*0040*/ 	.short	0x0002
        /*0042*/ 	.short	0x0010
        /*0044*/ 	.byte	0x00, 0xf5, 0x21, 0x00


	//----- nvinfo : EIATTR_KPARAM_INFO
	.align		4
.L_9739:
        /*0048*/ 	.byte	0x04, 0x17
        /*004a*/ 	.short	(.L_9741 - .L_9740)
.L_9740:
        /*004c*/ 	.word	0x00000000
        /*0050*/ 	.short	0x0001
        /*0052*/ 	.short	0x0008
        /*0054*/ 	.byte	0x00, 0xf5, 0x21, 0x00


	//----- nvinfo : EIATTR_KPARAM_INFO
	.align		4
.L_9741:
        /*0058*/ 	.byte	0x04, 0x17
        /*005a*/ 	.short	(.L_9743 - .L_9742)
.L_9742:
        /*005c*/ 	.word	0x00000000
        /*0060*/ 	.short	0x0000
        /*0062*/ 	.short	0x0000
        /*0064*/ 	.byte	0x00, 0xf5, 0x21, 0x00


	//----- nvinfo : EIATTR_SPARSE_MMA_MASK
	.align		4
.L_9743:
        /*0068*/ 	.byte	0x03, 0x50
        /*006a*/ 	.short	0x0000


	//----- nvinfo : EIATTR_MAXREG_COUNT
	.align		4
        /*006c*/ 	.byte	0x03, 0x1b
        /*006e*/ 	.short	0x00ff


	//----- nvinfo : EIATTR_NUM_BARRIERS
	.align		4
        /*0070*/ 	.byte	0x02, 0x4c
        /*0072*/ 	.byte	0x01
	.zero		1


	//----- nvinfo : EIATTR_MERCURY_ISA_VERSION
	.align		4
        /*0074*/ 	.byte	0x03, 0x5f
        /*0076*/ 	.short	0x0101


	//----- nvinfo : EIATTR_VRC_CTA_INIT_COUNT
	.align		4
        /*0078*/ 	.byte	0x02, 0x4a
	.zero		1
	.zero		1


	//----- nvinfo : EIATTR_EXIT_INSTR_OFFSETS
	.align		4
        /*007c*/ 	.byte	0x04, 0x1c
        /*007e*/ 	.short	(.L_9745 - .L_9744)


	//   ....[0]....
.L_9744:
        /*0080*/ 	.word	0x000067c0


	//   ....[1]....
        /*0084*/ 	.word	0x00006a20


	//   ....[2]....
        /*0088*/ 	.word	0x00006ad0


	//----- nvinfo : EIATTR_CRS_STACK_SIZE
	.align		4
.L_9745:
        /*008c*/ 	.byte	0x04, 0x1e
        /*008e*/ 	.short	(.L_9747 - .L_9746)
.L_9746:
        /*0090*/ 	.word	0x00000000


	//----- nvinfo : EIATTR_CBANK_PARAM_SIZE
	.align		4
.L_9747:
        /*0094*/ 	.byte	0x03, 0x19
        /*0096*/ 	.short	0x0030


	//----- nvinfo : EIATTR_PARAM_CBANK
	.align		4
        /*0098*/ 	.byte	0x04, 0x0a
        /*009a*/ 	.short	(.L_9749 - .L_9748)
	.align		4
.L_9748:
        /*009c*/ 	.word	index@(.nv.constant0.uncontiguous_cumulate_any_f16)
        /*00a0*/ 	.short	0x0380
        /*00a2*/ 	.short	0x0030


	//----- nvinfo : EIATTR_SW_WAR
	.align		4
.L_9749:
        /*00a4*/ 	.byte	0x04, 0x36
        /*00a6*/ 	.short	(.L_9751 - .L_9750)
.L_9750:
        /*00a8*/ 	.word	0x00000008
.L_9751:


//--------------------- .nv.info.uncontiguous_any_f16 --------------------------
	.section	.nv.info.uncontiguous_any_f16,"",@"SHT_CUDA_INFO"
	.sectionflags	@""
	.align	4


	//----- nvinfo : EIATTR_CUDA_API_VERSION
	.align		4
        /*0000*/ 	.byte	0x04, 0x37
        /*0002*/ 	.short	(.L_9753 - .L_9752)
.L_9752:
        /*0004*/ 	.word	0x00000082


	//----- nvinfo : EIATTR_KPARAM_INFO
	.align		4
.L_9753:
        /*0008*/ 	.byte	0x04, 0x17
        /*000a*/ 	.short	(.L_9755 - .L_9754)
.L_9754:
        /*000c*/ 	.word	0x00000000
        /*0010*/ 	.short	0x0005
        /*0012*/ 	.short	0x0028
        /*0014*/ 	.byte	0x00, 0xf0, 0x21, 0x00


	//----- nvinfo : EIATTR_KPARAM_INFO
	.align		4
.L_9755:
        /*0018*/ 	.byte	0x04, 0x17
        /*001a*/ 	.short	(.L_9757 - .L_9756)
.L_9756:
        /*001c*/ 	.word	0x00000000
        /*0020*/ 	.short	0x0004
        /*0022*/ 	.short	0x0020
        /*0024*/ 	.byte	0x00, 0xf0, 0x21, 0x00


	//----- nvinfo : EIATTR_KPARAM_INFO
	.align		4
.L_9757:
        /*0028*/ 	.byte	0x04, 0x17
        /*002a*/ 	.short	(.L_9759 - .L_9758)
.L_9758:
        /*002c*/ 	.word	0x00000000
        /*0030*/ 	.short	0x0003
        /*0032*/ 	.short	0x0018
        /*0034*/ 	.byte	0x00, 0xf5, 0x21, 0x00


	//----- nvinfo : EIATTR_KPARAM_INFO
	.align		4
.L_9759:
        /*0038*/ 	.byte	0x04, 0x17
        /*003a*/ 	.short	(.L_9761 - .L_9760)
.L_9760:
        /*003c*/ 	.word	0x00000000
        /*0040*/ 	.short	0x0002
        /*0042*/ 	.short	0x0010
        /*0044*/ 	.byte	0x00, 0xf5, 0x21, 0x00


	//----- nvinfo : EIATTR_KPARAM_INFO
	.align		4
.L_9761:
        /*0048*/ 	.byte	0x04, 0x17
        /*004a*/ 	.short	(.L_9763 - .L_9762)
.L_9762:
        /*004c*/ 	.word	0x00000000
        /*0050*/ 	.short	0x0001
        /*0052*/ 	.short	0x0008
        /*0054*/ 	.byte	0x00, 0xf5, 0x21, 0x00


	//----- nvinfo : EIATTR_KPARAM_INFO
	.align		4
.L_9763:
        /*0058*/ 	.byte	0x04, 0x17
        /*005a*/ 	.short	(.L_9765 - .L_9764)
.L_9764:
        /*005c*/ 	.word	0x00000000
        /*0060*/ 	.short	0x0000
        /*0062*/ 	.short	0x0000
        /*0064*/ 	.byte	0x00, 0xf5, 0x21, 0x00


	//----- nvinfo : EIATTR_SPARSE_MMA_MASK
	.align		4
.L_9765:
        /*0068*/ 	.byte	0x03, 0x50
        /*006a*/ 	.short	0x0000


	//----- nvinfo : EIATTR_MAXREG_COUNT
	.align		4
        /*006c*/ 	.byte	0x03, 0x1b
        /*006e*/ 	.short	0x00ff


	//----- nvinfo : EIATTR_NUM_BARRIERS
	.align		4
        /*0070*/ 	.byte	0x02, 0x4c
        /*0072*/ 	.byte	0x01
	.zero		1


	//----- nvinfo : EIATTR_MERCURY_ISA_VERSION
	.align		4
        /*0074*/ 	.byte	0x03, 0x5f
        /*0076*/ 	.short	0x0101


	//----- nvinfo : EIATTR_VRC_CTA_INIT_COUNT
	.align		4
        /*0078*/ 	.byte	0x02, 0x4a
	.zero		1
	.zero		1


	//----- nvinfo : EIATTR_EXIT_INSTR_OFFSETS
	.align		4
        /*007c*/ 	.byte	0x04, 0x1c
        /*007e*/ 	.short	(.L_9767 - .L_9766)


	//   ....[0]....
.L_9766:
        /*0080*/ 	.word	0x000067f0


	//   ....[1]....
        /*0084*/ 	.word	0x00006a50


	//   ....[2]....
        /*0088*/ 	.word	0x00006b00


	//----- nvinfo : EIATTR_CRS_STACK_SIZE
	.align		4
.L_9767:
        /*008c*/ 	.byte	0x04, 0x1e
        /*008e*/ 	.short	(.L_9769 - .L_9768)
.L_9768:
        /*0090*/ 	.word	0x00000000


	//----- nvinfo : EIATTR_CBANK_PARAM_SIZE
	.align		4
.L_9769:
        /*0094*/ 	.byte	0x03, 0x19
        /*0096*/ 	.short	0x0030


	//----- nvinfo : EIATTR_PARAM_CBANK
	.align		4
        /*0098*/ 	.byte	0x04, 0x0a
        /*009a*/ 	.short	(.L_9771 - .L_9770)
	.align		4
.L_9770:
        /*009c*/ 	.word	index@(.nv.constant0.uncontiguous_any_f16)
        /*00a0*/ 	.short	0x0380
        /*00a2*/ 	.short	0x0030


	//----- nvinfo : EIATTR_SW_WAR
	.align		4
.L_9771:
        /*00a4*/ 	.byte	0x04, 0x36
        /*00a6*/ 	.short	(.L_9773 - .L_9772)
.L_9772:
        /*00a8*/ 	.word	0x00000008
.L_9773:


//--------------------- .nv.info.contiguous_cumulate_any_f16 --------------------------
	.section	.nv.info.contiguous_cumulate_any_f16,"",@"SHT_CUDA_INFO"
	.sectionflags	@""
	.align	4


	//----- nvinfo : EIATTR_CUDA_API_VERSION
	.align		4
        /*0000*/ 	.byte	0x04, 0x37
        /*0002*/ 	.short	(.L_9775 - .L_9774)
.L_9774:
        /*0004*/ 	.word	0x00000082


	//----- nvinfo : EIATTR_KPARAM_INFO
	.align		4
.L_9775:
        /*0008*/ 	.byte	0x04, 0x17
        /*000a*/ 	.short	(.L_9777 - .L_9776)
.L_9776:
        /*000c*/ 	.word	0x00000000
        /*0010*/ 	.short	0x0002
        /*0012*/ 	.short	0x0010
        /*0014*/ 	.byte	0x00, 0xf0, 0x21, 0x00


	//----- nvinfo : EIATTR_KPARAM_INFO
	.align		4
.L_9777:
        /*0018*/ 	.byte	0x04, 0x17
        /*001a*/ 	.short	(.L_9779 - .L_9778)
.L_9778:
        /*001c*/ 	.word	0x00000000
        /*0020*/ 	.short	0x0001
        /*0022*/ 	.short	0x0008
        /*0024*/ 	.byte	0x00, 0xf5, 0x21, 0x00


	//----- nvinfo : EIATTR_KPARAM_INFO
	.align		4
.L_9779:
        /*0028*/ 	.byte	0x04, 0x17
        /*002a*/ 	.short	(.L_9781 - .L_9780)
.L_9780:
        /*002c*/ 	.word	0x00000000
        /*0030*/ 	.short	0x0000
        /*0032*/ 	.short	0x0000
        /*0034*/ 	.byte	0x00, 0xf5, 0x21, 0x00


	//----- nvinfo : EIATTR_SPARSE_MMA_MASK
	.align		4
.L_9781:
        /*0038*/ 	.byte	0x03, 0x50
        /*003a*/ 	.short	0x0000


	//----- nvinfo : EIATTR_MAXREG_COUNT
	.align		4
        /*003c*/ 	.byte	0x03, 0x1b
        /*003e*/ 	.short	0x00ff


	//----- nvinfo : EIATTR_NUM_BARRIERS
	.align		4
        /*0040*/ 	.byte	0x02, 0x4c
        /*0042*/ 	.byte	0x01
	.zero		1


	//----- nvinfo : EIATTR_MERCURY_ISA_VERSION
	.align		4
        /*0044*/ 	.byte	0x03, 0x5f
        /*0046*/ 	.short	0x0101


	//----- nvinfo : EIATTR_VRC_CTA_INIT_COUNT
	.align		4
        /*0048*/ 	.byte	0x02, 0x4a
	.zero		1
	.zero		1


	//----- nvinfo : EIATTR_EXIT_INSTR_OFFSETS
	.align		4
        /*004c*/ 	.byte	0x04, 0x1c
        /*004e*/ 	.short	(.L_9783 - .L_9782)


	//   ....[0]....
.L_9782:
        /*0050*/ 	.word	0x000003f0


	//   ....[1]....
        /*0054*/ 	.word	0x00000650


	//   ....[2]....
        /*0058*/ 	.word	0x00000700


	//----- nvinfo : EIATTR_CRS_STACK_SIZE
	.align		4
.L_9783:
        /*005c*/ 	.byte	0x04, 0x1e
        /*005e*/ 	.short	(.L_9785 - .L_9784)
.L_9784:
        /*0060*/ 	.word	0x00000000


	//----- nvinfo : EIATTR_CBANK_PARAM_SIZE
	.align		4
.L_9785:
        /*0064*/ 	.byte	0x03, 0x19
        /*0066*/ 	.short	0x0018


	//----- nvinfo : EIATTR_PARAM_CBANK
	.align		4
        /*0068*/ 	.byte	0x04, 0x0a
        /*006a*/ 	.short	(.L_9787 - .L_9786)
	.align		4
.L_9786:
        /*006c*/ 	.word	index@(.nv.constant0.contiguous_cumulate_any_f16)
        /*0070*/ 	.short	0x0380
        /*0072*/ 	.short	0x0018


	//----- nvinfo : EIATTR_SW_WAR
	.align		4
.L_9787:
        /*0074*/ 	.byte	0x04, 0x36
        /*0076*/ 	.short	(.L_9789 - .L_9788)
.L_9788:
        /*0078*/ 	.word	0x00000008
.L_9789:


//--------------------- .nv.info.contiguous_any_f16 --------------------------
	.section	.nv.info.contiguous_any_f16,"",@"SHT_CUDA_INFO"
	.sectionflags	@""
	.align	4


	//----- nvinfo : EIATTR_CUDA_API_VERSION
	.align		4
        /*0000*/ 	.byte	0x04, 0x37
        /*0002*/ 	.short	(.L_9791 - .L_9790)
.L_9790:
        /*0004*/ 	.word	0x00000082


	//----- nvinfo : EIATTR_KPARAM_INFO
	.align		4
.L_9791:
        /*0008*/ 	.byte	0x04, 0x17
        /*000a*/ 	.short	(.L_9793 - .L_9792)
.L_9792:
        /*000c*/ 	.word	0x00000000
        /*0010*/ 	.short	0x0002
        /*0012*/ 	.short	0x0010
        /*0014*/ 	.byte	0x00, 0xf0, 0x21, 0x00


	//----- nvinfo : EIATTR_KPARAM_INFO
	.align		4
.L_9793:
        /*0018*/ 	.byte	0x04, 0x17
        /*001a*/ 	.short	(.L_9795 - .L_9794)
.L_9794:
        /*001c*/ 	.word	0x00000000
        /*0020*/ 	.short	0x0001
        /*0022*/ 	.short	0x0008
        /*0024*/ 	.byte	0x00, 0xf5, 0x21, 0x00


	//----- nvinfo : EIATTR_KPARAM_INFO
	.align		4
.L_9795:
        /*0028*/ 	.byte	0x04, 0x17
        /*002a*/ 	.short	(.L_9797 - .L_9796)
.L_9796:
        /*002c*/ 	.word	0x00000000
        /*0030*/ 	.short	0x0000
        /*0032*/ 	.short	0x0000
        /*0034*/ 	.byte	0x00, 0xf5, 0x21, 0x00


	//----- nvinfo : EIATTR_SPARSE_MMA_MASK
	.align		4
.L_9797:
        /*0038*/ 	.byte	0x03, 0x50
        /*003a*/ 	.short	0x0000


	//----- nvinfo : EIATTR_MAXREG_COUNT
	.align		4
        /*003c*/ 	.byte	0x03, 0x1b
        /*003e*/ 	.short	0x00ff


	//----- nvinfo : EIATTR_NUM_BARRIERS
	.align		4
        /*0040*/ 	.byte	0x02, 0x4c
        /*0042*/ 	.byte	0x01
	.zero		1


	//----- nvinfo : EIATTR_MERCURY_ISA_VERSION
	.align		4
        /*0044*/ 	.byte	0x03, 0x5f
        /*0046*/ 	.short	0x0101


	//----- nvinfo : EIATTR_VRC_CTA_INIT_COUNT
	.align		4
        /*0048*/ 	.byte	0x02, 0x4a
	.zero		1
	.zero		1


	//----- nvinfo : EIATTR_EXIT_INSTR_OFFSETS
	.align		4
        /*004c*/ 	.byte	0x04, 0x1c
        /*004e*/ 	.short	(.L_9799 - .L_9798)


	//   ....[0]....
.L_9798:
        /*0050*/ 	.word	0x00000420


	//   ....[1]....
        /*0054*/ 	.word	0x00000680


	//   ....[2]....
        /*0058*/ 	.word	0x00000730


	//----- nvinfo : EIATTR_CRS_STACK_SIZE
	.align		4
.L_9799:
        /*005c*/ 	.byte	0x04, 0x1e
        /*005e*/ 	.short	(.L_9801 - .L_9800)
.L_9800:
        /*0060*/ 	.word	0x00000000


	//----- nvinfo : EIATTR_CBANK_PARAM_SIZE
	.align		4
.L_9801:
        /*0064*/ 	.byte	0x03, 0x19
        /*0066*/ 	.short	0x0018


	//----- nvinfo : EIATTR_PARAM_CBANK
	.align		4
        /*0068*/ 	.byte	0x04, 0x0a
        /*006a*/ 	.short	(.L_9803 - .L_9802)
	.align		4
.L_9802:
        /*006c*/ 	.word	index@(.nv.constant0.contiguous_any_f16)
        /*0070*/ 	.short	0x0380
        /*0072*/ 	.short	0x0018


	//----- nvinfo : EIATTR_SW_WAR
	.align		4
.L_9803:
        /*0074*/ 	.byte	0x04, 0x36
        /*0076*/ 	.short	(.L_9805 - .L_9804)
.L_9804:
        /*0078*/ 	.word	0x00000008
.L_9805:


//--------------------- .nv.info.contiguous_any33_f64 --------------------------
	.section	.nv.info.contiguous_any33_f64,"",@"SHT_CUDA_INFO"
	.sectionflags	@""
	.align	4


	//----- nvinfo : EIATTR_CUDA_API_VERSION
	.align		4
        /*0000*/ 	.byte	0x04, 0x37
        /*0002*/ 	.short	(.L_9807 - .L_9806)
.L_9806:
        /*0004*/ 	.word	0x00000082


	//----- nvinfo : EIATTR_KPARAM_INFO
	.align		4
.L_9807:
        /*0008*/ 	.byte	0x04, 0x17
        /*000a*/ 	.short	(.L_9809 - .L_9808)
.L_9808:
        /*000c*/ 	.word	0x00000000
        /*0010*/ 	.short	0x0004
        /*0012*/ 	.short	0x0020
        /*0014*/ 	.byte	0x00, 0xf0, 0x21, 0x00


	//----- nvinfo : EIATTR_KPARAM_INFO
	.align		4
.L_9809:
        /*0018*/ 	.byte	0x04, 0x17
        /*001a*/ 	.short	(.L_9811 - .L_9810)
.L_9810:
        /*001c*/ 	.word	0x00000000
        /*0020*/ 	.short	0x0003
        /*0022*/ 	.short	0x0018
        /*0024*/ 	.byte	0x00, 0xf0, 0x21, 0x00


	//----- nvinfo : EIATTR_KPARAM_INFO
	.align		4
.L_9811:
        /*0028*/ 	.byte	0x04, 0x17
        /*002a*/ 	.short	(.L_9813 - .L_9812)
.L_9812:
        /*002c*/ 	.word	0x00000000
        /*0030*/ 	.short	0x0002
        /*0032*/ 	.short	0x0010
        /*0034*/ 	.byte	0x00, 0xf0, 0x21, 0x00


	//----- nvinfo : EIATTR_KPARAM_INFO
	.align		4
.L_9813:
        /*0038*/ 	.byte	0x04, 0x17
        /*003a*/ 	.short	(.L_9815 - .L_9814)
.L_9814:
        /*003c*/ 	.word	0x00000000
        /*0040*/ 	.short	0x0001
        /*0042*/ 	.short	0x0008
        /*0044*/ 	.byte	0x00, 0xf5, 0x21, 0x00


	//----- nvinfo : EIATTR_KPARAM_INFO
	.align		4
.L_9815:
        /*0048*/ 	.byte	0x04, 0x17
        /*004a*/ 	.short	(.L_9817 - .L_9816)
.L_9816:
        /*004c*/ 	.word	0x00000000
        /*0050*/ 	.short	0x0000
        /*0052*/ 	.short	0x0000
        /*0054*/ 	.byte	0x00, 0xf5, 0x21, 0x00


	//----- nvinfo : EIATTR_SPARSE_MMA_MASK
	.align		4
.L_9817:
        /*0058*/ 	.byte	0x03, 0x50
        /*005a*/ 	.short	0x0000


	//----- nvinfo : EIATTR_MAXREG_COUNT
	.align		4
        /*005c*/ 	.byte	0x03, 0x1b
        /*005e*/ 	.short	0x00ff


	//----- nvinfo : EIATTR_NUM_BARRIERS
	.align		4
        /*0060*/ 	.byte	0x02, 0x4c
        /*0062*/ 	.byte	0x01
	.zero		1


	//----- nvinfo : EIATTR_MERCURY_ISA_VERSION
	.align		4
        /*0064*/ 	.byte	0x03, 0x5f
        /*0066*/ 	.short	0x0101


	//----- nvinfo : EIATTR_VRC_CTA_INIT_COUNT
	.align		4
        /*0068*/ 	.byte	0x02, 0x4a
	.zero		1
	.zero		1


	//----- nvinfo : EIATTR_EXIT_INSTR_OFFSETS
	.align		4
        /*006c*/ 	.byte	0x04, 0x1c
        /*006e*/ 	.short	(.L_9819 - .L_9818)


	//   ....[0]....
.L_9818:
        /*0070*/ 	.word	0x00000140


	//   ....[1]....
        /*0074*/ 	.word	0x000001e0


	//   ....[2]....
        /*0078*/ 	.word	0x00000950


	//----- nvinfo : EIATTR_CRS_STACK_SIZE
	.align		4
.L_9819:
        /*007c*/ 	.byte	0x04, 0x1e
        /*007e*/ 	.short	(.L_9821 - .L_9820)
.L_9820:
        /*0080*/ 	.word	0x00000000


	//----- nvinfo : EIATTR_CBANK_PARAM_SIZE
	.align		4
.L_9821:
        /*0084*/ 	.byte	0x03, 0x19
        /*0086*/ 	.short	0x0028


	//----- nvinfo : EIATTR_PARAM_CBANK
	.align		4
        /*0088*/ 	.byte	0x04, 0x0a
        /*008a*/ 	.short	(.L_9823 - .L_9822)
	.align		4
.L_9822:
        /*008c*/ 	.word	index@(.nv.constant0.contiguous_any33_f64)
        /*0090*/ 	.short	0x0380
        /*0092*/ 	.short	0x0028


	//----- nvinfo : EIATTR_SW_WAR
	.align		4
.L_9823:
        /*0094*/ 	.byte	0x04, 0x36
        /*0096*/ 	.short	(.L_9825 - .L_9824)
.L_9824:
        /*0098*/ 	.word	0x00000008
.L_9825:


//--------------------- .nv.info.contiguous_any3_f64 --------------------------
	.section	.nv.info.contiguous_any3_f64,"",@"SHT_CUDA_INFO"
	.sectionflags	@""
	.align	4


	//----- nvinfo : EIATTR_CUDA_API_VERSION
	.align		4
        /*0000*/ 	.byte	0x04, 0x37
        /*0002*/ 	.short	(.L_9827 - .L_9826)
.L_9826:
        /*0004*/ 	.word	0x00000082


	//----- nvinfo : EIATTR_KPARAM_INFO
	.align		4
.L_9827:
        /*0008*/ 	.byte	0x04, 0x17
        /*000a*/ 	.short	(.L_9829 - .L_9828)
.L_9828:
        /*000c*/ 	.word	0x00000000
        /*0010*/ 	.short	0x0006
        /*0012*/ 	.short	0x0030
        /*0014*/ 	.byte	0x00, 0xf0, 0x21, 0x00


	//----- nvinfo : EIATTR_KPARAM_INFO
	.align		4
.L_9829:
        /*0018*/ 	.byte	0x04, 0x17
        /*001a*/ 	.short	(.L_9831 - .L_9830)
.L_9830:
        /*001c*/ 	.word	0x00000000
        /*0020*/ 	.short	0x0005
        /*0022*/ 	.short	0x0028
        /*0024*/ 	.byte	0x00, 0xf0, 0x21, 0x00


	//----- nvinfo : EIATTR_KPARAM_INFO
	.align		4
.L_9831:
        /*0028*/ 	.byte	0x04, 0x17
        /*002a*/ 	.short	(.L_9833 - .L_9832)
.L_9832:
        /*002c*/ 	.word	0x00000000
        /*0030*/ 	.short	0x0004
        /*0032*/ 	.short	0x0020
        /*0034*/ 	.byte	0x00, 0xf0, 0x21, 0x00


	//----- nvinfo : EIATTR_KPARAM_INFO
	.align		4
.L_9833:
        /*0038*/ 	.byte	0x04, 0x17
        /*003a*/ 	.short	(.L_9835 - .L_9834)
.L_9834:
        /*003c*/ 	.word	0x00000000
        /*0040*/ 	.short	0x0003
        /*0042*/ 	.short	0x0018
        /*0044*/ 	.byte	0x00, 0xf5, 0x21, 0x00


	//----- nvinfo : EIATTR_KPARAM_INFO
	.align		4
.L_9835:
        /*0048*/ 	.byte	0x04, 0x17
        /*004a*/ 	.short	(.L_9837 - .L_9836)
.L_9836:
        /*004c*/ 	.word	0x00000000
        /*0050*/ 	.short	0x0002
        /*0052*/ 	.short	0x0010
        /*0054*/ 	.byte	0x00, 0xf5, 0x21, 0x00


	//----- nvinfo : EIATTR_KPARAM_INFO
	.align		4
.L_9837:
        /*0058*/ 	.byte	0x04, 0x17
        /*005a*/ 	.short	(.L_9839 - .L_9838)
.L_9838:
        /*005c*/ 	.word	0x00000000
        /*0060*/ 	.short	0x0001
        /*0062*/ 	.short	0x0008
        /*0064*/ 	.byte	0x00, 0xf5, 0x21, 0x00


	//----- nvinfo : EIATTR_KPARAM_INFO
	.align		4
.L_9839:
        /*0068*/ 	.byte	0x04, 0x17
        /*006a*/ 	.short	(.L_9841 - .L_9840)
.L_9840:
        /*006c*/ 	.word	0x00000000
        /*0070*/ 	.short	0x0000
        /*0072*/ 	.short	0x0000
        /*0074*/ 	.byte	0x00, 0xf5, 0x21, 0x00


	//----- nvinfo : EIATTR_SPARSE_MMA_MASK
	.align		4
.L_9841:
        /*0078*/ 	.byte	0x03, 0x50
        /*007a*/ 	.short	0x0000


	//----- nvinfo : EIATTR_MAXREG_COUNT
	.align		4
        /*007c*/ 	.byte	0x03, 0x1b
        /*007e*/ 	.short	0x00ff


	//----- nvinfo : EIATTR_NUM_BARRIERS
	.align		4
        /*0080*/ 	.byte	0x02, 0x4c
        /*0082*/ 	.byte	0x01
	.zero		1


	//----- nvinfo : EIATTR_MERCURY_ISA_VERSION
	.align		4
        /*0084*/ 	.byte	0x03, 0x5f
        /*0086*/ 	.short	0x0101


	//----- nvinfo : EIATTR_VRC_CTA_INIT_COUNT
	.align		4
        /*0088*/ 	.byte	0x02, 0x4a
	.zero		1
	.zero		1


	//----- nvinfo : EIATTR_EXIT_INSTR_OFFSETS
	.align		4
        /*008c*/ 	.byte	0x04, 0x1c
        /*008e*/ 	.short	(.L_9843 - .L_9842)


	//   ....[0]....
.L_9842:
        /*0090*/ 	.word	0x00000140


	//   ....[1]....
        /*0094*/ 	.word	0x00003120


	//   ....[2]....
        /*0098*/ 	.word	0x00003900


	//----- nvinfo : EIATTR_CRS_STACK_SIZE
	.align		4
.L_9843:
        /*009c*/ 	.byte	0x04, 0x1e
        /*009e*/ 	.short	(.L_9845 - .L_9844)
.L_9844:
        /*00a0*/ 	.word	0x00000000


	//----- nvinfo : EIATTR_CBANK_PARAM_SIZE
	.align		4
.L_9845:
        /*00a4*/ 	.byte	0x03, 0x19
        /*00a6*/ 	.short	0x0038


	//----- nvinfo : EIATTR_PARAM_CBANK
	.align		4
        /*00a8*/ 	.byte	0x04, 0x0a
        /*00aa*/ 	.short	(.L_9847 - .L_9846)
	.align		4
.L_9846:
        /*00ac*/ 	.word	index@(.nv.constant0.contiguous_any3_f64)
        /*00b0*/ 	.short	0x0380
        /*00b2*/ 	.short	0x0038


	//----- nvinfo : EIATTR_SW_WAR
	.align		4
.L_9847:
        /*00b4*/ 	.byte	0x04, 0x36
        /*00b6*/ 	.short	(.L_9849 - .L_9848)
.L_9848:
        /*00b8*/ 	.word	0x00000008
.L_9849:


//--------------------- .nv.info.contiguous_any22_f64 --------------------------
	.section	.nv.info.contiguous_any22_f64,"",@"SHT_CUDA_INFO"
	.sectionflags	@""
	.align	4


	//----- nvinfo : EIATTR_CUDA_API_VERSION
	.align		4
        /*0000*/ 	.byte	0x04, 0x37
        /*0002*/ 	.short	(.L_9851 - .L_9850)
.L_9850:
        /*0004*/ 	.word	0x00000082


	//----- nvinfo : EIATTR_KPARAM_INFO
	.align		4
.L_9851:
        /*0008*/ 	.byte	0x04, 0x17
        /*000a*/ 	.short	(.L_9853 - .L_9852)
.L_9852:
        /*000c*/ 	.word	0x00000000
        /*0010*/ 	.short	0x0005
        /*0012*/ 	.short	0x0028
        /*0014*/ 	.byte	0x00, 0xf0, 0x21, 0x00


	//----- nvinfo : EIATTR_KPARAM_INFO
	.align		4
.L_9853:
        /*0018*/ 	.byte	0x04, 0x17
        /*001a*/ 	.short	(.L_9855 - .L_9854)
.L_9854:
        /*001c*/ 	.word	0x00000000
        /*0020*/ 	.short	0x0004
        /*0022*/ 	.short	0x0020
        /*0024*/ 	.byte	0x00, 0xf0, 0x21, 0x00


	//----- nvinfo : EIATTR_KPARAM_INFO
	.align		4
.L_9855:
        /*0028*/ 	.byte	0x04, 0x17
        /*002a*/ 	.short	(.L_9857 - .L_9856)
.L_9856:
        /*002c*/ 	.word	0x00000000
        /*0030*/ 	.short	0x0003
        /*0032*/ 	.short	0x0018
        /*0034*/ 	.byte	0x00, 0xf0, 0x21, 0x00


	//----- nvinfo : EIATTR_KPARAM_INFO
	.align		4
.L_9857:
        /*0038*/ 	.byte	0x04, 0x17
        /*003a*/ 	.short	(.L_9859 - .L_9858)
.L_9858:
        /*003c*/ 	.word	0x00000000
        /*0040*/ 	.short	0x0002
        /*0042*/ 	.short	0x0010
        /*0044*/ 	.byte	0x00, 0xf0, 0x21, 0x00


	//----- nvinfo : EIATTR_KPARAM_INFO
	.align		4
.L_9859:
        /*0048*/ 	.byte	0x04, 0x17
        /*004a*/ 	.short	(.L_9861 - .L_9860)
.L_9860:
        /*004c*/ 	.word	0x00000000
        /*0050*/ 	.short	0x0001
        /*0052*/ 	.short	0x0008
        /*0054*/ 	.byte	0x00, 0xf5, 0x21, 0x00


	//----- nvinfo : EIATTR_KPARAM_INFO
	.align		4
.L_9861:
        /*0058*/ 	.byte	0x04, 0x17
        /*005a*/ 	.short	(.L_9863 - .L_9862)
.L_9862:
        /*005c*/ 	.word	0x00000000
        /*0060*/ 	.short	0x0000
        /*0062*/ 	.short	0x0000
        /*0064*/ 	.byte	0x00, 0xf5, 0x21, 0x00


	//----- nvinfo : EIATTR_SPARSE_MMA_MASK
	.align		4
.L_9863:
        /*0068*/ 	.byte	0x03, 0x50
        /*006a*/ 	.short	0x0000


	//----- nvinfo : EIATTR_MAXREG_COUNT
	.align		4
        /*006c*/ 	.byte	0x03, 0x1b
        /*006e*/ 	.short	0x00ff


	//----- nvinfo : EIATTR_NUM_BARRIERS
	.align		4
        /*0070*/ 	.byte	0x02, 0x4c
        /*0072*/ 	.byte	0x01
	.zero		1


	//----- nvinfo : EIATTR_MERCURY_ISA_VERSION
	.align		4
        /*0074*/ 	.byte	0x03, 0x5f
        /*0076*/ 	.short	0x0101


	//----- nvinfo : EIATTR_VRC_CTA_INIT_COUNT
	.align		4
        /*0078*/ 	.byte	0x02, 0x4a
	.zero		1
	.zero		1


	//----- nvinfo : EIATTR_EXIT_INSTR_OFFSETS
	.align		4
        /*007c*/ 	.byte	0x04, 0x1c
        /*007e*/ 	.short	(.L_9865 - .L_9864)


	//   ....[0]....
.L_9864:
        /*0080*/ 	.word	0x00000100


	//   ....[1]....
        /*0084*/ 	.word	0x00000520


	//   ....[2]....
        /*0088*/ 	.word	0x00000780


	//   ....[3]....
        /*008c*/ 	.word	0x00000890


	//----- nvinfo : EIATTR_CRS_STACK_SIZE
	.align		4
.L_9865:
        /*0090*/ 	.byte	0x04, 0x1e
        /*0092*/ 	.short	(.L_9867 - .L_9866)
.L_9866:
        /*0094*/ 	.word	0x00000000


	//----- nvinfo : EIATTR_CBANK_PARAM_SIZE
	.align		4
.L_9867:
        /*0098*/ 	.byte	0x03, 0x19
        /*009a*/ 	.short	0x0030


	//----- nvinfo : EIATTR_PARAM_CBANK
	.align		4
        /*009c*/ 	.byte	0x04, 0x0a
        /*009e*/ 	.short	(.L_9869 - .L_9868)
	.align		4
.L_9868:
        /*00a0*/ 	.word	index@(.nv.constant0.contiguous_any22_f64)
        /*00a4*/ 	.short	0x0380
        /*00a6*/ 	.short	0x0030


	//----- nvinfo : EIATTR_SW_WAR
	.align		4
.L_9869:
        /*00a8*/ 	.byte	0x04, 0x36
        /*00aa*/ 	.short	(.L_9871 - .L_9870)
.L_9870:
        /*00ac*/ 	.word	0x00000008
.L_9871:


//--------------------- .nv.info.contiguous_any2_f64 --------------------------
	.section	.nv.info.contiguous_any2_f64,"",@"SHT_CUDA_INFO"
	.sectionflags	@""
	.align	4


	//----- nvinfo : EIATTR_CUDA_API_VERSION
	.align		4
        /*0000*/ 	.byte	0x04, 0x37
        /*0002*/ 	.short	(.L_9873 - .L_9872)
.L_9872:
        /*0004*/ 	.word	0x00000082


	//----- nvinfo : EIATTR_KPARAM_INFO
	.align		4
.L_9873:
        /*0008*/ 	.byte	0x04, 0x17
        /*000a*/ 	.short	(.L_9875 - .L_9874)
.L_9874:
        /*000c*/ 	.word	0x00000000
        /*0010*/ 	.short	0x0008
        /*0012*/ 	.short	0x0040
        /*0014*/ 	.byte	0x00, 0xf0, 0x21, 0x00


	//----- nvinfo : EIATTR_KPARAM_INFO
	.align		4
.L_9875:
        /*0018*/ 	.byte	0x04, 0x17
        /*001a*/ 	.short	(.L_9877 - .L_9876)
.L_9876:
        /*001c*/ 	.word	0x00000000
        /*0020*/ 	.short	0x0007
        /*0022*/ 	.short	0x0038
        /*0024*/ 	.byte	0x00, 0xf0, 0x21, 0x00


	//----- nvinfo : EIATTR_KPARAM_INFO
	.align		4
.L_9877:
        /*0028*/ 	.byte	0x04, 0x17
        /*002a*/ 	.short	(.L_9879 - .L_9878)
.L_9878:
        /*002c*/ 	.word	0x00000000
        /*0030*/ 	.short	0x0006
        /*0032*/ 	.short	0x0030
        /*0034*/ 	.byte	0x00, 0xf0, 0x21, 0x00


	//----- nvinfo : EIATTR_KPARAM_INFO
	.align		4
.L_9879:
        /*0038*/ 	.byte	0x04, 0x17
        /*003a*/ 	.short	(.L_9881 - .L_9880)
.L_9880:
        /*003c*/ 	.word	0x00000000
        /*0040*/ 	.short	0x0005
        /*0042*/ 	.short	0x0028
        /*0044*/ 	.byte	0x00, 0xf0, 0x21, 0x00


	//----- nvinfo : EIATTR_KPARAM_INFO
	.align		4
.L_9881:
        /*0048*/ 	.byte	0x04, 0x17
        /*004a*/ 	.short	(.L_9883 - .L_9882)
.L_9882:
        /*004c*/ 	.word	0x00000000
        /*0050*/ 	.short	0x0004
        /*0052*/ 	.short	0x0020
        /*0054*/ 	.byte	0x00, 0xf0, 0x21, 0x00


	//----- nvinfo : EIATTR_KPARAM_INFO
	.align		4
.L_9883:
        /*0058*/ 	.byte	0x04, 0x17
        /*005a*/ 	.short	(.L_9885 - .L_9884)
.L_9884:
        /*005c*/ 	.word	0x00000000
        /*0060*/ 	.short	0x0003
        /*0062*/ 	.short	0x0018
        /*0064*/ 	.byte	0x00, 0xf5, 0x21, 0x00


	//----- nvinfo : EIATTR_KPARAM_INFO
	.align		4
.L_9885:
        /*0068*/ 	.byte	0x04, 0x17
        /*006a*/ 	.short	(.L_9887 - .L_9886)
.L_9886:
        /*006c*/ 	.word	0x00000000
        /*0070*/ 	.short	0x0002
        /*0072*/ 	.short	0x0010
        /*0074*/ 	.byte	0x00, 0xf5, 0x21, 0x00


	//----- nvinfo : EIATTR_KPARAM_INFO
	.align		4
.L_9887:
        /*0078*/ 	.byte	0x04, 0x17
        /*007a*/ 	.short	(.L_9889 - .L_9888)
.L_9888:
        /*007c*/ 	.word	0x00000000
        /*0080*/ 	.short	0x0001
        /*0082*/ 	.short	0x0008
        /*0084*/ 	.byte	0x00, 0xf5, 0x21, 0x00


	//----- nvinfo : EIATTR_KPARAM_INFO
	.align		4
.L_9889:
        /*0088*/ 	.byte	0x04, 0x17
        /*008a*/ 	.short	(.L_9891 - .L_9890)
.L_9890:
        /*008c*/ 	.word	0x00000000
        /*0090*/ 	.short	0x0000
        /*0092*/ 	.short	0x0000
        /*0094*/ 	.byte	0x00, 0xf5, 0x21, 0x00


	//----- nvinfo : EIATTR_SPARSE_MMA_MASK
	.align		4
.L_9891:
        /*0098*/ 	.byte	0x03, 0x50
        /*009a*/ 	.short	0x0000


	//----- nvinfo : EIATTR_MAXREG_COUNT
	.align		4
        /*009c*/ 	.byte	0x03, 0x1b
        /*009e*/ 	.short	0x00ff


	//----- nvinfo : EIATTR_NUM_BARRIERS
	.align		4
        /*00a0*/ 	.byte	0x02, 0x4c
        /*00a2*/ 	.byte	0x01
	.zero		1


	//----- nvinfo : EIATTR_MERCURY_ISA_VERSION
	.align		4
        /*00a4*/ 	.byte	0x03, 0x5f
        /*00a6*/ 	.short	0x0101


	//----- nvinfo : EIATTR_VRC_CTA_INIT_COUNT
	.align		4
        /*00a8*/ 	.byte	0x02, 0x4a
	.zero		1
	.zero		1


	//----- nvinfo : EIATTR_EXIT_INSTR_OFFSETS
	.align		4
        /*00ac*/ 	.byte	0x04, 0x1c
        /*00ae*/ 	.short	(.L_9893 - .L_9892)


	//   ....[0]....
.L_9892:
        /*00b0*/ 	.word	0x00000100


	//   ....[1]....
        /*00b4*/ 	.word	0x000068e0


	//   ....[2]....
        /*00b8*/ 	.word	0x00006b40


	//   ....[3]....
        /*00bc*/ 	.word	0x00006c50


	//----- nvinfo : EIATTR_CRS_STACK_SIZE
	.align		4
.L_9893:
        /*00c0*/ 	.byte	0x04, 0x1e
        /*00c2*/ 	.short	(.L_9895 - .L_9894)
.L_9894:
        /*00c4*/ 	.word	0x00000000


	//----- nvinfo : EIATTR_CBANK_PARAM_SIZE
	.align		4
.L_9895:
        /*00c8*/ 	.byte	0x03, 0x19
        /*00ca*/ 	.short	0x0048


	//----- nvinfo : EIATTR_PARAM_CBANK
	.align		4
        /*00cc*/ 	.byte	0x04, 0x0a
        /*00ce*/ 	.short	(.L_9897 - .L_9896)
	.align		4
.L_9896:
        /*00d0*/ 	.word	index@(.nv.constant0.contiguous_any2_f64)
        /*00d4*/ 	.short	0x0380
        /*00d6*/ 	.short	0x0048


	//----- nvinfo : EIATTR_SW_WAR
	.align		4
.L_9897:
        /*00d8*/ 	.byte	0x04, 0x36
        /*00da*/ 	.short	(.L_9899 - .L_9898)
.L_9898:
        /*00dc*/ 	.word	0x00000008
.L_9899:


//--------------------- .nv.info.uncontiguous_cumulate_any_f64 --------------------------
	.section	.nv.info.uncontiguous_cumulate_any_f64,"",@"SHT_CUDA_INFO"
	.sectionflags	@""
	.align	4


	//----- nvinfo : EIATTR_CUDA_API_VERSION
	.align		4
        /*0000*/ 	.byte	0x04, 0x37
        /*0002*/ 	.short	(.L_9901 - .L_9900)
.L_9900:
        /*0004*/ 	.word	0x00000082


	//----- nvinfo : EIATTR_KPARAM_INFO
	.align		4
.L_9901:
        /*0008*/ 	.byte	0x04, 0x17
        /*000a*/ 	.short	(.L_9903 - .L_9902)
.L_9902:
        /*000c*/ 	.word	0x00000000
        /*0010*/ 	.short	0x0005
        /*0012*/ 	.short	0x0028
        /*0014*/ 	.byte	0x00, 0xf0, 0x21, 0x00


	//----- nvinfo : EIATTR_KPARAM_INFO
	.align		4
.L_9903:
        /*0018*/ 	.byte	0x04, 0x17
        /*001a*/ 	.short	(.L_9905 - .L_9904)
.L_9904:
        /*001c*/ 	.word	0x00000000
        /*0020*/ 	.short	0x0004
        /*0022*/ 	.short	0x0020
        /*0024*/ 	.byte	0x00, 0xf0, 0x21, 0x00


	//----- nvinfo : EIATTR_KPARAM_INFO
	.align		4
.L_9905:
        /*0028*/ 	.byte	0x04, 0x17
        /*002a*/ 	.short	(.L_9907 - .L_9906)
.L_9906:
        /*002c*/ 	.word	0x00000000
        /*0030*/ 	.short	0x0003
        /*0032*/ 	.short	0x0018
        /*0034*/ 	.byte	0x00, 0xf5, 0x21, 0x00


	//----- nvinfo : EIATTR_KPARAM_INFO
	.align		4
.L_9907:
        /*0038*/ 	.byte	0x04, 0x17
        /*003a*/ 	.short	(.L_9909 - .L_9908)
.L_9908:
        /*003c*/ 	.word	0x00000000
        /*0040*/ 	.short	0x0002
        /*0042*/ 	.short	0x0010
        /*0044*/ 	.byte	0x00, 0xf5, 0x21, 0x00


	//----- nvinfo : EIATTR_KPARAM_INFO
	.align		4
.L_9909:
        /*0048*/ 	.byte	0x04, 0x17
        /*004a*/ 	.short	(.L_9911 - .L_9910)
.L_9910:
        /*004c*/ 	.word	0x00000000
        /*0050*/ 	.short	0x0001
        /*0052*/ 	.short	0x0008
        /*0054*/ 	.byte	0x00, 0xf5, 0x21, 0x00


	//----- nvinfo : EIATTR_KPARAM_INFO
	.align		4
.L_9911:
        /*0058*/ 	.byte	0x04, 0x17
        /*005a*/ 	.short	(.L_9913 - .L_9912)
.L_9912:
        /*005c*/ 	.word	0x00000000
        /*0060*/ 	.short	0x0000
        /*0062*/ 	.short	0x0000
        /*0064*/ 	.byte	0x00, 0xf5, 0x21, 0x00


	//----- nvinfo : EIATTR_SPARSE_MMA_MASK
	.align		4
.L_9913:
        /*0068*/ 	.byte	0x03, 0x50
        /*006a*/ 	.short	0x0000


	//----- nvinfo : EIATTR_MAXREG_COUNT
	.align		4
        /*006c*/ 	.byte	0x03, 0x1b
        /*006e*/ 	.short	0x00ff


	//----- nvinfo : EIATTR_NUM_BARRIERS
	.align		4
        /*0070*/ 	.byte	0x02, 0x4c
        /*0072*/ 	.byte	0x01
	.zero		1


	//----- nvinfo : EIATTR_MERCURY_ISA_VERSION
	.align		4
        /*0074*/ 	.byte	0x03, 0x5f
        /*0076*/ 	.short	0x0101


	//----- nvinfo : EIATTR_VRC_CTA_INIT_COUNT
	.align		4
        /*0078*/ 	.byte	0x02, 0x4a
	.zero		1
	.zero		1


	//----- nvinfo : EIATTR_EXIT_INSTR_OFFSETS
	.align		4
        /*007c*/ 	.byte	0x04, 0x1c
        /*007e*/ 	.short	(.L_9915 - .L_9914)


	//   ....[0]....
.L_9914:
        /*0080*/ 	.word	0x000067c0


	//   ....[1]....
        /*0084*/ 	.word	0x00006a20


	//   ....[2]....
        /*0088*/ 	.word	0x00006ad0


	//----- nvinfo : EIATTR_CRS_STACK_SIZE
	.align		4
.L_9915:
        /*008c*/ 	.byte	0x04, 0x1e
        /*008e*/ 	.short	(.L_9917 - .L_9916)
.L_9916:
        /*0090*/ 	.word	0x00000000


	//----- nvinfo : EIATTR_CBANK_PARAM_SIZE
	.align		4
.L_9917:
        /*0094*/ 	.byte	0x03, 0x19
        /*0096*/ 	.short	0x0030


	//----- nvinfo : EIATTR_PARAM_CBANK
	.align		4
        /*0098*/ 	.byte	0x04, 0x0a
        /*009a*/ 	.short	(.L_9919 - .L_9918)
	.align		4
.L_9918:
        /*009c*/ 	.word	index@(.nv.constant0.uncontiguous_cumulate_any_f64)
        /*00a0*/ 	.short	0x0380
        /*00a2*/ 	.short	0x0030


	//----- nvinfo : EIATTR_SW_WAR
	.align		4
.L_9919:
        /*00a4*/ 	.byte	0x04, 0x36
        /*00a6*/ 	.short	(.L_9921 - .L_9920)
.L_9920:
        /*00a8*/ 	.word	0x00000008
.L_9921:


//--------------------- .nv.info.uncontiguous_any_f64 --------------------------
	.section	.nv.info.uncontiguous_any_f64,"",@"SHT_CUDA_INFO"
	.sectionflags	@""
	.align	4


	//----- nvinfo : EIATTR_CUDA_API_VERSION
	.align		4
        /*0000*/ 	.byte	0x04, 0x37
        /*0002*/ 	.short	(.L_9923 - .L_9922)
.L_9922:
        /*0004*/ 	.word	0x00000082


	//----- nvinfo : EIATTR_KPARAM_INFO
	.align		4
.L_9923:
        /*0008*/ 	.byte	0x04, 0x17
        /*000a*/ 	.short	(.L_9925 - .L_9924)
.L_9924:
        /*000c*/ 	.word	0x00000000
        /*0010*/ 	.short	0x0005
        /*0012*/ 	.short	0x0028
        /*0014*/ 	.byte	0x00, 0xf0, 0x21, 0x00


	//----- nvinfo : EIATTR_KPARAM_INFO
	.align		4
.L_9925:
        /*0018*/ 	.byte	0x04, 0x17
        /*001a*/ 	.short	(.L_9927 - .L_9926)
.L_9926:
        /*001c*/ 	.word	0x00000000
        /*0020*/ 	.short	0x0004
        /*0022*/ 	.short	0x0020
        /*0024*/ 	.byte	0x00, 0xf0, 0x21, 0x00


	//----- nvinfo : EIATTR_KPARAM_INFO
	.align		4
.L_9927:
        /*0028*/ 	.byte	0x04, 0x17
        /*002a*/ 	.short	(.L_9929 - .L_9928)
.L_9928:
        /*002c*/ 	.word	0x00000000
        /*0030*/ 	.short	0x0003
        /*0032*/ 	.short	0x0018
        /*0034*/ 	.byte	0x00, 0xf5, 0x21, 0x00


	//----- nvinfo : EIATTR_KPARAM_INFO
	.align		4
.L_9929:
        /*0038*/ 	.byte	0x04, 0x17
        /*003a*/ 	.short	(.L_9931 - .L_9930)
.L_9930:
        /*003c*/ 	.word	0x00000000
        /*0040*/ 	.short	0x0002
        /*0042*/ 	.short	0x0010
        /*0044*/ 	.byte	0x00, 0xf5, 0x21, 0x00


	//----- nvinfo : EIATTR_KPARAM_INFO
	.align		4
.L_9931:
        /*0048*/ 	.byte	0x04, 0x17
        /*004a*/ 	.short	(.L_9933 - .L_9932)
.L_9932:
        /*004c*/ 	.word	0x00000000
        /*0050*/ 	.short	0x0001
        /*0052*/ 	.short	0x0008
        /*0054*/ 	.byte	0x00, 0xf5, 0x21, 0x00


	//----- nvinfo : EIATTR_KPARAM_INFO
	.align		4
.L_9933:
        /*0058*/ 	.byte	0x04, 0x17
        /*005a*/ 	.short	(.L_9935 - .L_9934)
.L_9934:
        /*005c*/ 	.word	0x00000000
        /*0060*/ 	.short	0x0000
        /*0062*/ 	.short	0x0000
        /*0064*/ 	.byte	0x00, 0xf5, 0x21, 0x00


	//----- nvinfo : EIATTR_SPARSE_MMA_MASK
	.align		4
.L_9935:
        /*0068*/ 	.byte	0x03, 0x50
        /*006a*/ 	.short	0x0000


	//----- nvinfo : EIATTR_MAXREG_COUNT
	.align		4
        /*006c*/ 	.byte	0x03, 0x1b
        /*006e*/ 	.short	0x00ff


	//----- nvinfo : EIATTR_NUM_BARRIERS
	.align		4
        /*0070*/ 	.byte	0x02, 0x4c
        /*0072*/ 	.byte	0x01
	.zero		1


	//----- nvinfo : EIATTR_MERCURY_ISA_VERSION
	.align		4
        /*0074*/ 	.byte	0x03, 0x5f
        /*0076*/ 	.short	0x0101


	//----- nvinfo : EIATTR_VRC_CTA_INIT_COUNT
	.align		4
        /*0078*/ 	.byte	0x02, 0x4a
	.zero		1
	.zero		1


	//----- nvinfo : EIATTR_EXIT_INSTR_OFFSETS
	.align		4
        /*007c*/ 	.byte	0x04, 0x1c
        /*007e*/ 	.short	(.L_9937 - .L_9936)


	//   ....[0]....
.L_9936:
        /*0080*/ 	.word	0x000067e0


	//   ....[1]....
        /*0084*/ 	.word	0x00006a40


	//   ....[2]....
        /*0088*/ 	.word	0x00006af0


	//----- nvinfo : EIATTR_CRS_STACK_SIZE
	.align		4
.L_9937:
        /*008c*/ 	.byte	0x04, 0x1e
        /*008e*/ 	.short	(.L_9939 - .L_9938)
.L_9938:
        /*0090*/ 	.word	0x00000000


	//----- nvinfo : EIATTR_CBANK_PARAM_SIZE
	.align		4
.L_9939:
        /*0094*/ 	.byte	0x03, 0x19
        /*0096*/ 	.short	0x0030


	//----- nvinfo : EIATTR_PARAM_CBANK
	.align		4
        /*0098*/ 	.byte	0x04, 0x0a
        /*009a*/ 	.short	(.L_9941 - .L_9940)
	.align		4
.L_9940:
        /*009c*/ 	.word	index@(.nv.constant0.uncontiguous_any_f64)
        /*00a0*/ 	.short	0x0380
        /*00a2*/ 	.short	0x0030


	//----- nvinfo : EIATTR_SW_WAR
	.align		4
.L_9941:
        /*00a4*/ 	.byte	0x04, 0x36
        /*00a6*/ 	.short	(.L_9943 - .L_9942)
.L_9942:
        /*00a8*/ 	.word	0x00000008
.L_9943:


//--------------------- .nv.info.contiguous_cumulate_any_f64 --------------------------
	.section	.nv.info.contiguous_cumulate_any_f64,"",@"SHT_CUDA_INFO"
	.sectionflags	@""
	.align	4


	//----- nvinfo : EIATTR_CUDA_API_VERSION
	.align		4
        /*0000*/ 	.byte	0x04, 0x37
        /*0002*/ 	.short	(.L_9945 - .L_9944)
.L_9944:
        /*0004*/ 	.word	0x00000082


	//----- nvinfo : EIATTR_KPARAM_INFO
	.align		4
.L_9945:
        /*0008*/ 	.byte	0x04, 0x17
        /*000a*/ 	.short	(.L_9947 - .L_9946)
.L_9946:
        /*000c*/ 	.word	0x00000000
        /*0010*/ 	.short	0x0002
        /*0012*/ 	.short	0x0010
        /*0014*/ 	.byte	0x00, 0xf0, 0x21, 0x00


	//----- nvinfo : EIATTR_KPARAM_INFO
	.align		4
.L_9947:
        /*0018*/ 	.byte	0x04, 0x17
        /*001a*/ 	.short	(.L_9949 - .L_9948)
.L_9948:
        /*001c*/ 	.word	0x00000000
        /*0020*/ 	.short	0x0001
        /*0022*/ 	.short	0x0008
        /*0024*/ 	.byte	0x00, 0xf5, 0x21, 0x00


	//----- nvinfo : EIATTR_KPARAM_INFO
	.align		4
.L_9949:
        /*0028*/ 	.byte	0x04, 0x17
        /*002a*/ 	.short	(.L_9951 - .L_9950)
.L_9950:
        /*002c*/ 	.word	0x00000000
        /*0030*/ 	.short	0x0000
        /*0032*/ 	.short	0x0000
        /*0034*/ 	.byte	0x00, 0xf5, 0x21, 0x00


	//----- nvinfo : EIATTR_SPARSE_MMA_MASK
	.align		4
.L_9951:
        /*0038*/ 	.byte	0x03, 0x50
        /*003a*/ 	.short	0x0000


	//----- nvinfo : EIATTR_MAXREG_COUNT
	.align		4
        /*003c*/ 	.byte	0x03, 0x1b
        /*003e*/ 	.short	0x00ff


	//----- nvinfo : EIATTR_NUM_BARRIERS
	.align		4
        /*0040*/ 	.byte	0x02, 0x4c
        /*0042*/ 	.byte	0x01
	.zero		1


	//----- nvinfo : EIATTR_MERCURY_ISA_VERSION
	.align		4
        /*0044*/ 	.byte	0x03, 0x5f
        /*0046*/ 	.short	0x0101


	//----- nvinfo : EIATTR_VRC_CTA_INIT_COUNT
	.align		4
        /*0048*/ 	.byte	0x02, 0x4a
	.zero		1
	.zero		1


	//----- nvinfo : EIATTR_EXIT_INSTR_OFFSETS
	.align		4
        /*004c*/ 	.byte	0x04, 0x1c
        /*004e*/ 	.short	(.L_9953 - .L_9952)


	//   ....[0]....
.L_9952:
        /*0050*/ 	.word	0x000003f0


	//   ....[1]....
        /*0054*/ 	.word	0x00000650


	//   ....[2]....
        /*0058*/ 	.word	0x00000700


	//----- nvinfo : EIATTR_CRS_STACK_SIZE
	.align		4
.L_9953:
        /*005c*/ 	.byte	0x04, 0x1e
        /*005e*/ 	.short	(.L_9955 - .L_9954)
.L_9954:
        /*0060*/ 	.word	0x00000000


	//----- nvinfo : EIATTR_CBANK_PARAM_SIZE
	.align		4
.L_9955:
        /*0064*/ 	.byte	0x03, 0x19
        /*0066*/ 	.short	0x0018


	//----- nvinfo : EIATTR_PARAM_CBANK
	.align		4
        /*0068*/ 	.byte	0x04, 0x0a
        /*006a*/ 	.short	(.L_9957 - .L_9956)
	.align		4
.L_9956:
        /*006c*/ 	.word	index@(.nv.constant0.contiguous_cumulate_any_f64)
        /*0070*/ 	.short	0x0380
        /*0072*/ 	.short	0x0018


	//----- nvinfo : EIATTR_SW_WAR
	.align		4
.L_9957:
        /*0074*/ 	.byte	0x04, 0x36
        /*0076*/ 	.short	(.L_9959 - .L_9958)
.L_9958:
        /*0078*/ 	.word	0x00000008
.L_9959:


//--------------------- .nv.info.contiguous_any_f64 --------------------------
	.section	.nv.info.contiguous_any_f64,"",@"SHT_CUDA_INFO"
	.sectionflags	@""
	.align	4


	//----- nvinfo : EIATTR_CUDA_API_VERSION
	.align		4
        /*0000*/ 	.byte	0x04, 0x37
        /*0002*/ 	.short	(.L_9961 - .L_9960)
.L_9960:
        /*0004*/ 	.word	0x00000082


	//----- nvinfo : EIATTR_KPARAM_INFO
	.align		4
.L_9961:
        /*0008*/ 	.byte	0x04, 0x17
        /*000a*/ 	.short	(.L_9963 - .L_9962)
.L_9962:
        /*000c*/ 	.word	0x00000000
        /*0010*/ 	.short	0x0002
        /*0012*/ 	.short	0x0010
        /*0014*/ 	.byte	0x00, 0xf0, 0x21, 0x00


	//----- nvinfo : EIATTR_KPARAM_INFO
	.align		4
.L_9963:
        /*0018*/ 	.byte	0x04, 0x17
        /*001a*/ 	.short	(.L_9965 - .L_9964)
.L_9964:
        /*001c*/ 	.word	0x00000000
        /*0020*/ 	.short	0x0001
        /*0022*/ 	.short	0x0008
        /*0024*/ 	.byte	0x00, 0xf5, 0x21, 0x00


	//----- nvinfo : EIATTR_KPARAM_INFO
	.align		4
.L_9965:
        /*0028*/ 	.byte	0x04, 0x17
        /*002a*/ 	.short	(.L_9967 - .L_9966)
.L_9966:
        /*002c*/ 	.word	0x00000000
        /*0030*/ 	.short	0x0000
        /*0032*/ 	.short	0x0000
        /*0034*/ 	.byte	0x00, 0xf5, 0x21, 0x00


	//----- nvinfo : EIATTR_SPARSE_MMA_MASK
	.align		4
.L_9967:
        /*0038*/ 	.byte	0x03, 0x50
        /*003a*/ 	.short	0x0000


	//----- nvinfo : EIATTR_MAXREG_COUNT
	.align		4
        /*003c*/ 	.byte	0x03, 0x1b
        /*003e*/ 	.short	0x00ff


	//----- nvinfo : EIATTR_NUM_BARRIERS
	.align		4
        /*0040*/ 	.byte	0x02, 0x4c
        /*0042*/ 	.byte	0x01
	.zero		1


	//----- nvinfo : EIATTR_MERCURY_ISA_VERSION
	.align		4
        /*0044*/ 	.byte	0x03, 0x5f
        /*0046*/ 	.short	0x0101


	//----- nvinfo : EIATTR_VRC_CTA_INIT_COUNT
	.align		4
        /*0048*/ 	.byte	0x02, 0x4a
	.zero		1
	.zero		1


	//----- nvinfo : EIATTR_EXIT_INSTR_OFFSETS
	.align		4
        /*004c*/ 	.byte	0x04, 0x1c
        /*004e*/ 	.short	(.L_9969 - .L_9968)


	//   ....[0]....
.L_9968:
        /*0050*/ 	.word	0x00000410


	//   ....[1]....
        /*0054*/ 	.word	0x00000670


	//   ....[2]....
        /*0058*/ 	.word	0x00000720


	//----- nvinfo : EIATTR_CRS_STACK_SIZE
	.align		4
.L_9969:
        /*005c*/ 	.byte	0x04, 0x1e
        /*005e*/ 	.short	(.L_9971 - .L_9970)
.L_9970:
        /*0060*/ 	.word	0x00000000


	//----- nvinfo : EIATTR_CBANK_PARAM_SIZE
	.align		4
.L_9971:
        /*0064*/ 	.byte	0x03, 0x19
        /*0066*/ 	.short	0x0018


	//----- nvinfo : EIATTR_PARAM_CBANK
	.align		4
        /*0068*/ 	.byte	0x04, 0x0a
        /*006a*/ 	.short	(.L_9973 - .L_9972)
	.align		4
.L_9972:
        /*006c*/ 	.word	index@(.nv.constant0.contiguous_any_f64)
        /*0070*/ 	.short	0x0380
        /*0072*/ 	.short	0x0018


	//----- nvinfo : EIATTR_SW_WAR
	.align		4
.L_9973:
        /*0074*/ 	.byte	0x04, 0x36
        /*0076*/ 	.short	(.L_9975 - .L_9974)
.L_9974:
        /*0078*/ 	.word	0x00000008
.L_9975:


//--------------------- .nv.info.contiguous_any33_f32 --------------------------
	.section	.nv.info.contiguous_any33_f32,"",@"SHT_CUDA_INFO"
	.sectionflags	@""
	.align	4


	//----- nvinfo : EIATTR_CUDA_API_VERSION
	.align		4
        /*0000*/ 	.byte	0x04, 0x37
        /*0002*/ 	.short	(.L_9977 - .L_9976)
.L_9976:
        /*0004*/ 	.word	0x00000082


	//----- nvinfo : EIATTR_KPARAM_INFO
	.align		4
.L_9977:
        /*0008*/ 	.byte	0x04, 0x17
        /*000a*/ 	.short	(.L_9979 - .L_9978)
.L_9978:
        /*000c*/ 	.word	0x00000000
        /*0010*/ 	.short	0x0004
        /*0012*/ 	.short	0x0020
        /*0014*/ 	.byte	0x00, 0xf0, 0x21, 0x00


	//----- nvinfo : EIATTR_KPARAM_INFO
	.align		4
.L_9979:
        /*0018*/ 	.byte	0x04, 0x17
        /*001a*/ 	.short	(.L_9981 - .L_9980)
.L_9980:
        /*001c*/ 	.word	0x00000000
        /*0020*/ 	.short	0x0003
        /*0022*/ 	.short	0x0018
        /*0024*/ 	.byte	0x00, 0xf0, 0x21, 0x00


	//----- nvinfo : EIATTR_KPARAM_INFO
	.align		4
.L_9981:
        /*0028*/ 	.byte	0x04, 0x17
        /*002a*/ 	.short	(.L_9983 - .L_9982)
.L_9982:
        /*002c*/ 	.word	0x00000000
        /*0030*/ 	.short	0x0002
        /*0032*/ 	.short	0x0010
        /*0034*/ 	.byte	0x00, 0xf0, 0x21, 0x00


	//----- nvinfo : EIATTR_KPARAM_INFO
	.align		4
.L_9983:
        /*0038*/ 	.byte	0x04, 0x17
        /*003a*/ 	.short	(.L_9985 - .L_9984)
.L_9984:
        /*003c*/ 	.word	0x00000000
        /*0040*/ 	.short	0x0001
        /*0042*/ 	.short	0x0008
        /*0044*/ 	.byte	0x00, 0xf5, 0x21, 0x00


	//----- nvinfo : EIATTR_KPARAM_INFO
	.align		4
.L_9985:
        /*0048*/ 	.byte	0x04, 0x17
        /*004a*/ 	.short	(.L_9987 - .L_9986)
.L_9986:
        /*004c*/ 	.word	0x00000000
        /*0050*/ 	.short	0x0000
        /*0052*/ 	.short	0x0000
        /*0054*/ 	.byte	0x00, 0xf5, 0x21, 0x00


	//----- nvinfo : EIATTR_SPARSE_MMA_MASK
	.align		4
.L_9987:
        /*0058*/ 	.byte	0x03, 0x50
        /*005a*/ 	.short	0x0000


	//----- nvinfo : EIATTR_MAXREG_COUNT
	.align		4
        /*005c*/ 	.byte	0x03, 0x1b
        /*005e*/ 	.short	0x00ff


	//----- nvinfo : EIATTR_NUM_BARRIERS
	.align		4
        /*0060*/ 	.byte	0x02, 0x4c
        /*0062*/ 	.byte	0x01
	.zero		1


	//----- nvinfo : EIATTR_MERCURY_ISA_VERSION
	.align		4
        /*0064*/ 	.byte	0x03, 0x5f
        /*0066*/ 	.short	0x0101


	//----- nvinfo : EIATTR_VRC_CTA_INIT_COUNT
	.align		4
        /*0068*/ 	.byte	0x02, 0x4a
	.zero		1
	.zero		1


	//----- nvinfo : EIATTR_EXIT_INSTR_OFFSETS
	.align		4
        /*006c*/ 	.byte	0x04, 0x1c
        /*006e*/ 	.short	(.L_9989 - .L_9988)


	//   ....[0]....
.L_9988:
        /*0070*/ 	.word	0x00000140


	//   ....[1]....
        /*0074*/ 	.word	0x000001e0


	//   ....[2]....
        /*0078*/ 	.word	0x00000950


	//----- nvinfo : EIATTR_CRS_STACK_SIZE
	.align		4
.L_9989:
        /*007c*/ 	.byte	0x04, 0x1e
        /*007e*/ 	.short	(.L_9991 - .L_9990)
.L_9990:
        /*0080*/ 	.word	0x00000000


	//----- nvinfo : EIATTR_CBANK_PARAM_SIZE
	.align		4
.L_9991:
        /*0084*/ 	.byte	0x03, 0x19
        /*0086*/ 	.short	0x0028


	//----- nvinfo : EIATTR_PARAM_CBANK
	.align		4
        /*0088*/ 	.byte	0x04, 0x0a
        /*008a*/ 	.short	(.L_9993 - .L_9992)
	.align		4
.L_9992:
        /*008c*/ 	.word	index@(.nv.constant0.contiguous_any33_f32)
        /*0090*/ 	.short	0x0380
        /*0092*/ 	.short	0x0028


	//----- nvinfo : EIATTR_SW_WAR
	.align		4
.L_9993:
        /*0094*/ 	.byte	0x04, 0x36
        /*0096*/ 	.short	(.L_9995 - .L_9994)
.L_9994:
        /*0098*/ 	.word	0x00000008
.L_9995:


//--------------------- .nv.info.contiguous_any3_f32 --------------------------
	.section	.nv.info.contiguous_any3_f32,"",@"SHT_CUDA_INFO"
	.sectionflags	@""
	.align	4


	//----- nvinfo : EIATTR_CUDA_API_VERSION
	.align		4
        /*0000*/ 	.byte	0x04, 0x37
        /*0002*/ 	.short	(.L_9997 - .L_9996)
.L_9996:
        /*0004*/ 	.word	0x00000082


	//----- nvinfo : EIATTR_KPARAM_INFO
	.align		4
.L_9997:
        /*0008*/ 	.byte	0x04, 0x17
        /*000a*/ 	.short	(.L_9999 - .L_9998)
.L_9998:
        /*000c*/ 	.word	0x00000000
        /*0010*/ 	.short	0x0006
        /*0012*/ 	.short	0x0030
        /*0014*/ 	.byte	0x00, 0xf0, 0x21, 0x00


	//----- nvinfo : EIATTR_KPARAM_INFO
	.align		4
.L_9999:
        /*0018*/ 	.byte	0x04, 0x17
        /*001a*/ 	.short	(.L_10001 - .L_10000)
.L_10000:
        /*001c*/ 	.word	0x00000000
        /*0020*/ 	.short	0x0005
        /*0022*/ 	.short	0x0028
        /*0024*/ 	.byte	0x00, 0xf0, 0x21, 0x00


	//----- nvinfo : EIATTR_KPARAM_INFO
	.align		4
.L_10001:
        /*0028*/ 	.byte	0x04, 0x17
        /*002a*/ 	.short	(.L_10003 - .L_10002)
.L_10002:
        /*002c*/ 	.word	0x00000000
        /*0030*/ 	.short	0x0004
        /*0032*/ 	.short	0x0020
        /*0034*/ 	.byte	0x00, 0xf0, 0x21, 0x00


	//----- nvinfo : EIATTR_KPARAM_INFO
	.align		4
.L_10003:
        /*0038*/ 	.byte	0x04, 0x17
        /*003a*/ 	.short	(.L_10005 - .L_10004)
.L_10004:
        /*003c*/ 	.word	0x00000000
        /*0040*/ 	.short	0x0003
        /*0042*/ 	.short	0x0018
        /*0044*/ 	.byte	0x00, 0xf5, 0x21, 0x00


	//----- nvinfo : EIATTR_KPARAM_INFO
	.align		4
.L_10005:
        /*0048*/ 	.byte	0x04, 0x17
        /*004a*/ 	.short	(.L_10007 - .L_10006)
.L_10006:
        /*004c*/ 	.word	0x00000000
        /*0050*/ 	.short	0x0002
        /*0052*/ 	.short	0x0010
        /*0054*/ 	.byte	0x00, 0xf5, 0x21, 0x00


	//----- nvinfo : EIATTR_KPARAM_INFO
	.align		4
.L_10007:
        /*0058*/ 	.byte	0x04, 0x17
        /*005a*/ 	.short	(.L_10009 - .L_10008)
.L_10008:
        /*005c*/ 	.word	0x00000000
        /*0060*/ 	.short	0x0001
        /*0062*/ 	.short	0x0008
        /*0064*/ 	.byte	0x00, 0xf5, 0x21, 0x00


	//----- nvinfo : EIATTR_KPARAM_INFO
	.align		4
.L_10009:
        /*0068*/ 	.byte	0x04, 0x17
        /*006a*/ 	.short	(.L_10011 - .L_10010)
.L_10010:
        /*006c*/ 	.word	0x00000000
        /*0070*/ 	.short	0x0000
        /*0072*/ 	.short	0x0000
        /*0074*/ 	.byte	0x00, 0xf5, 0x21, 0x00


	//----- nvinfo : EIATTR_SPARSE_MMA_MASK
	.align		4
.L_10011:
        /*0078*/ 	.byte	0x03, 0x50
        /*007a*/ 	.short	0x0000


	//----- nvinfo : EIATTR_MAXREG_COUNT
	.align		4
        /*007c*/ 	.byte	0x03, 0x1b
        /*007e*/ 	.short	0x00ff


	//----- nvinfo : EIATTR_NUM_BARRIERS
	.align		4
        /*0080*/ 	.byte	0x02, 0x4c
        /*0082*/ 	.byte	0x01
	.zero		1


	//----- nvinfo : EIATTR_MERCURY_ISA_VERSION
	.align		4
        /*0084*/ 	.byte	0x03, 0x5f
        /*0086*/ 	.short	0x0101


	//----- nvinfo : EIATTR_VRC_CTA_INIT_COUNT
	.align		4
        /*0088*/ 	.byte	0x02, 0x4a
	.zero		1
	.zero		1


	//----- nvinfo : EIATTR_EXIT_INSTR_OFFSETS
	.align		4
        /*008c*/ 	.byte	0x04, 0x1c
        /*008e*/ 	.short	(.L_10013 - .L_10012)


	//   ....[0]....
.L_10012:
        /*0090*/ 	.word	0x00000140


	//   ....[1]....
        /*0094*/ 	.word	0x00003120


	//   ....[2]....
        /*0098*/ 	.word	0x00003900


	//----- nvinfo : EIATTR_CRS_STACK_SIZE
	.align		4
.L_10013:
        /*009c*/ 	.byte	0x04, 0x1e
        /*009e*/ 	.short	(.L_10015 - .L_10014)
.L_10014:
        /*00a0*/ 	.word	0x00000000


	//----- nvinfo : EIATTR_CBANK_PARAM_SIZE
	.align		4
.L_10015:
        /*00a4*/ 	.byte	0x03, 0x19
        /*00a6*/ 	.short	0x0038


	//----- nvinfo : EIATTR_PARAM_CBANK
	.align		4
        /*00a8*/ 	.byte	0x04, 0x0a
        /*00aa*/ 	.short	(.L_10017 - .L_10016)
	.align		4
.L_10016:
        /*00ac*/ 	.word	index@(.nv.constant0.contiguous_any3_f32)
        /*00b0*/ 	.short	0x0380
        /*00b2*/ 	.short	0x0038


	//----- nvinfo : EIATTR_SW_WAR
	.align		4
.L_10017:
        /*00b4*/ 	.byte	0x04, 0x36
        /*00b6*/ 	.short	(.L_10019 - .L_10018)
.L_10018:
        /*00b8*/ 	.word	0x00000008
.L_10019:


//--------------------- .nv.info.contiguous_any22_f32 --------------------------
	.section	.nv.info.contiguous_any22_f32,"",@"SHT_CUDA_INFO"
	.sectionflags	@""
	.align	4


	//----- nvinfo : EIATTR_CUDA_API_VERSION
	.align		4
        /*0000*/ 	.byte	0x04, 0x37
        /*0002*/ 	.short	(.L_10021 - .L_10020)
.L_10020:
        /*0004*/ 	.word	0x00000082


	//----- nvinfo : EIATTR_KPARAM_INFO
	.align		4
.L_10021:
        /*0008*/ 	.byte	0x04, 0x17
        /*000a*/ 	.short	(.L_10023 - .L_10022)
.L_10022:
        /*000c*/ 	.word	0x00000000
        /*0010*/ 	.short	0x0005
        /*0012*/ 	.short	0x0028
        /*0014*/ 	.byte	0x00, 0xf0, 0x21, 0x00


	//----- nvinfo : EIATTR_KPARAM_INFO
	.align		4
.L_10023:
        /*0018*/ 	.byte	0x04, 0x17
        /*001a*/ 	.short	(.L_10025 - .L_10024)
.L_10024:
        /*001c*/ 	.word	0x00000000
        /*0020*/ 	.short	0x0004
        /*0022*/ 	.short	0x0020
        /*0024*/ 	.byte	0x00, 0xf0, 0x21, 0x00


	//----- nvinfo : EIATTR_KPARAM_INFO
	.align		4
.L_10025:
        /*0028*/ 	.byte	0x04, 0x17
        /*002a*/ 	.short	(.L_10027 - .L_10026)
.L_10026:
        /*002c*/ 	.word	0x00000000
        /*0030*/ 	.short	0x0003
        /*0032*/ 	.short	0x0018
        /*0034*/ 	.byte	0x00, 0xf0, 0x21, 0x00


	//----- nvinfo : EIATTR_KPARAM_INFO
	.align		4
.L_10027:
        /*0038*/ 	.byte	0x04, 0x17
        /*003a*/ 	.short	(.L_10029 - .L_10028)
.L_10028:
        /*003c*/ 	.word	0x00000000
        /*0040*/ 	.short	0x0002
        /*0042*/ 	.short	0x0010
        /*0044*/ 	.byte	0x00, 0xf0, 0x21, 0x00


	//----- nvinfo : EIATTR_KPARAM_INFO
	.align		4
.L_10029:
        /*0048*/ 	.byte	0x04, 0x17
        /*004a*/ 	.short	(.L_10031 - .L_10030)
.L_10030:
        /*004c*/ 	.word	0x00000000
        /*0050*/ 	.short	0x0001
        /*0052*/ 	.short	0x0008
        /*0054*/ 	.byte	0x00, 0xf5, 0x21, 0x00


	//----- nvinfo : EIATTR_KPARAM_INFO
	.align		4
.L_10031:
        /*0058*/ 	.byte	0x04, 0x17
        /*005a*/ 	.short	(.L_10033 - .L_10032)
.L_10032:
        /*005c*/ 	.word	0x00000000
        /*0060*/ 	.short	0x0000
        /*0062*/ 	.short	0x0000
        /*0064*/ 	.byte	0x00, 0xf5, 0x21, 0x00


	//----- nvinfo : EIATTR_SPARSE_MMA_MASK
	.align		4
.L_10033:
        /*0068*/ 	.byte	0x03, 0x50
        /*006a*/ 	.short	0x0000


	//----- nvinfo : EIATTR_MAXREG_COUNT
	.align		4
        /*006c*/ 	.byte	0x03, 0x1b
        /*006e*/ 	.short	0x00ff


	//----- nvinfo : EIATTR_NUM_BARRIERS
	.align		4
        /*0070*/ 	.byte	0x02, 0x4c
        /*0072*/ 	.byte	0x01
	.zero		1


	//----- nvinfo : EIATTR_MERCURY_ISA_VERSION
	.align		4
        /*0074*/ 	.byte	0x03, 0x5f
        /*0076*/ 	.short	0x0101


	//----- nvinfo : EIATTR_VRC_CTA_INIT_COUNT
	.align		4
        /*0078*/ 	.byte	0x02, 0x4a
	.zero		1
	.zero		1


	//----- nvinfo : EIATTR_EXIT_INSTR_OFFSETS
	.align		4
        /*007c*/ 	.byte	0x04, 0x1c
        /*007e*/ 	.short	(.L_10035 - .L_10034)


	//   ....[0]....
.L_10034:
        /*0080*/ 	.word	0x00000100


	//   ....[1]....
        /*0084*/ 	.word	0x00000520


	//   ....[2]....
        /*0088*/ 	.word	0x00000780


	//   ....[3]....
        /*008c*/ 	.word	0x00000890


	//----- nvinfo : EIATTR_CRS_STACK_SIZE
	.align		4
.L_10035:
        /*0090*/ 	.byte	0x04, 0x1e
        /*0092*/ 	.short	(.L_10037 - .L_10036)
.L_10036:
        /*0094*/ 	.word	0x00000000


	//----- nvinfo : EIATTR_CBANK_PARAM_SIZE
	.align		4
.L_10037:
        /*0098*/ 	.byte	0x03, 0x19
        /*009a*/ 	.short	0x0030


	//----- nvinfo : EIATTR_PARAM_CBANK
	.align		4
        /*009c*/ 	.byte	0x04, 0x0a
        /*009e*/ 	.short	(.L_10039 - .L_10038)
	.align		4
.L_10038:
        /*00a0*/ 	.word	index@(.nv.constant0.contiguous_any22_f32)
        /*00a4*/ 	.short	0x0380
        /*00a6*/ 	.short	0x0030


	//----- nvinfo : EIATTR_SW_WAR
	.align		4
.L_10039:
        /*00a8*/ 	.byte	0x04, 0x36
        /*00aa*/ 	.short	(.L_10041 - .L_10040)
.L_10040:
        /*00ac*/ 	.word	0x00000008
.L_10041:


//--------------------- .nv.info.contiguous_any2_f32 --------------------------
	.section	.nv.info.contiguous_any2_f32,"",@"SHT_CUDA_INFO"
	.sectionflags	@""
	.align	4


	//----- nvinfo : EIATTR_CUDA_API_VERSION
	.align		4
        /*0000*/ 	.byte	0x04, 0x37
        /*0002*/ 	.short	(.L_10043 - .L_10042)
.L_10042:
        /*0004*/ 	.word	0x00000082


	//----- nvinfo : EIATTR_KPARAM_INFO
	.align		4
.L_10043:
        /*0008*/ 	.byte	0x04, 0x17
        /*000a*/ 	.short	(.L_10045 - .L_10044)
.L_10044:
        /*000c*/ 	.word	0x00000000
        /*0010*/ 	.short	0x0008
        /*0012*/ 	.short	0x0040
        /*0014*/ 	.byte	0x00, 0xf0, 0x21, 0x00


	//----- nvinfo : EIATTR_KPARAM_INFO
	.align		4
.L_10045:
        /*0018*/ 	.byte	0x04, 0x17
        /*001a*/ 	.short	(.L_10047 - .L_10046)
.L_10046:
        /*001c*/ 	.word	0x00000000
        /*0020*/ 	.short	0x0007
        /*0022*/ 	.short	0x0038
        /*0024*/ 	.byte	0x00, 0xf0, 0x21, 0x00


	//----- nvinfo : EIATTR_KPARAM_INFO
	.align		4
.L_10047:
        /*0028*/ 	.byte	0x04, 0x17
        /*002a*/ 	.short	(.L_10049 - .L_10048)
.L_10048:
        /*002c*/ 	.word	0x00000000
        /*0030*/ 	.short	0x0006
        /*0032*/ 	.short	0x0030
        /*0034*/ 	.byte	0x00, 0xf0, 0x21, 0x00


	//----- nvinfo : EIATTR_KPARAM_INFO
	.align		4
.L_10049:
        /*0038*/ 	.byte	0x04, 0x17
        /*003a*/ 	.short	(.L_10051 - .L_10050)
.L_10050:
        /*003c*/ 	.word	0x00000000
        /*0040*/ 	.short	0x0005
        /*0042*/ 	.short	0x0028
        /*0044*/ 	.byte	0x00, 0xf0, 0x21, 0x00


	//----- nvinfo : EIATTR_KPARAM_INFO
	.align		4
.L_10051:
        /*0048*/ 	.byte	0x04, 0x17
        /*004a*/ 	.short	(.L_10053 - .L_10052)
.L_10052:
        /*004c*/ 	.word	0x00000000
        /*0050*/ 	.short	0x0004
        /*0052*/ 	.short	0x0020
        /*0054*/ 	.byte	0x00, 0xf0, 0x21, 0x00


	//----- nvinfo : EIATTR_KPARAM_INFO
	.align		4
.L_10053:
        /*0058*/ 	.byte	0x04, 0x17
        /*005a*/ 	.short	(.L_10055 - .L_10054)
.L_10054:
        /*005c*/ 	.word	0x00000000
        /*0060*/ 	.short	0x0003
        /*0062*/ 	.short	0x0018
        /*0064*/ 	.byte	0x00, 0xf5, 0x21, 0x00


	//----- nvinfo : EIATTR_KPARAM_INFO
	.align		4
.L_10055:
        /*0068*/ 	.byte	0x04, 0x17
        /*006a*/ 	.short	(.L_10057 - .L_10056)
.L_10056:
        /*006c*/ 	.word	0x00000000
        /*0070*/ 	.short	0x0002
        /*0072*/ 	.short	0x0010
        /*0074*/ 	.byte	0x00, 0xf5, 0x21, 0x00


	//----- nvinfo : EIATTR_KPARAM_INFO
	.align		4
.L_10057:
        /*0078*/ 	.byte	0x04, 0x17
        /*007a*/ 	.short	(.L_10059 - .L_10058)
.L_10058:
        /*007c*/ 	.word	0x00000000
        /*0080*/ 	.short	0x0001
        /*0082*/ 	.short	0x0008
        /*0084*/ 	.byte	0x00, 0xf5, 0x21, 0x00


	//----- nvinfo : EIATTR_KPARAM_INFO
	.align		4
.L_10059:
        /*0088*/ 	.byte	0x04, 0x17
        /*008a*/ 	.short	(.L_10061 - .L_10060)
.L_10060:
        /*008c*/ 	.word	0x00000000
        /*0090*/ 	.short	0x0000
        /*0092*/ 	.short	0x0000
        /*0094*/ 	.byte	0x00, 0xf5, 0x21, 0x00


	//----- nvinfo : EIATTR_SPARSE_MMA_MASK
	.align		4
.L_10061:
        /*0098*/ 	.byte	0x03, 0x50
        /*009a*/ 	.short	0x0000


	//----- nvinfo : EIATTR_MAXREG_COUNT
	.align		4
        /*009c*/ 	.byte	0x03, 0x1b
        /*009e*/ 	.short	0x00ff


	//----- nvinfo : EIATTR_NUM_BARRIERS
	.align		4
        /*00a0*/ 	.byte	0x02, 0x4c
        /*00a2*/ 	.byte	0x01
	.zero		1


	//----- nvinfo : EIATTR_MERCURY_ISA_VERSION
	.align		4
        /*00a4*/ 	.byte	0x03, 0x5f
        /*00a6*/ 	.short	0x0101


	//----- nvinfo : EIATTR_VRC_CTA_INIT_COUNT
	.align		4
        /*00a8*/ 	.byte	0x02, 0x4a
	.zero		1
	.zero		1


	//----- nvinfo : EIATTR_EXIT_INSTR_OFFSETS
	.align		4
        /*00ac*/ 	.byte	0x04, 0x1c
        /*00ae*/ 	.short	(.L_10063 - .L_10062)


	//   ....[0]....
.L_10062:
        /*00b0*/ 	.word	0x00000100


	//   ....[1]....
        /*00b4*/ 	.word	0x000068e0


	//   ....[2]....
        /*00b8*/ 	.word	0x00006b40


	//   ....[3]....
        /*00bc*/ 	.word	0x00006c50


	//----- nvinfo : EIATTR_CRS_STACK_SIZE
	.align		4
.L_10063:
        /*00c0*/ 	.byte	0x04, 0x1e
        /*00c2*/ 	.short	(.L_10065 - .L_10064)
.L_10064:
        /*00c4*/ 	.word	0x00000000


	//----- nvinfo : EIATTR_CBANK_PARAM_SIZE
	.align		4
.L_10065:
        /*00c8*/ 	.byte	0x03, 0x19
        /*00ca*/ 	.short	0x0048


	//----- nvinfo : EIATTR_PARAM_CBANK
	.align		4
        /*00cc*/ 	.byte	0x04, 0x0a
        /*00ce*/ 	.short	(.L_10067 - .L_10066)
	.align		4
.L_10066:
        /*00d0*/ 	.word	index@(.nv.constant0.contiguous_any2_f32)
        /*00d4*/ 	.short	0x0380
        /*00d6*/ 	.short	0x0048


	//----- nvinfo : EIATTR_SW_WAR
	.align		4
.L_10067:
        /*00d8*/ 	.byte	0x04, 0x36
        /*00da*/ 	.short	(.L_10069 - .L_10068)
.L_10068:
        /*00dc*/ 	.word	0x00000008
.L_10069:


//--------------------- .nv.info.uncontiguous_cumulate_any_f32 --------------------------
	.section	.nv.info.uncontiguous_cumulate_any_f32,"",@"SHT_CUDA_INFO"
	.sectionflags	@""
	.align	4


	//----- nvinfo : EIATTR_CUDA_API_VERSION
	.align		4
        /*0000*/ 	.byte	0x04, 0x37
        /*0002*/ 	.short	(.L_10071 - .L_10070)
.L_10070:
        /*0004*/ 	.word	0x00000082


	//----- nvinfo : EIATTR_KPARAM_INFO
	.align		4
.L_10071:
        /*0008*/ 	.byte	0x04, 0x17
        /*000a*/ 	.short	(.L_10073 - .L_10072)
.L_10072:
        /*000c*/ 	.word	0x00000000
        /*0010*/ 	.short	0x0005
        /*0012*/ 	.short	0x0028
        /*0014*/ 	.byte	0x00, 0xf0, 0x21, 0x00


	//----- nvinfo : EIATTR_KPARAM_INFO
	.align		4
.L_10073:
        /*0018*/ 	.byte	0x04, 0x17
        /*001a*/ 	.short	(.L_10075 - .L_10074)
.L_10074:
        /*001c*/ 	.word	0x00000000
        /*0020*/ 	.short	0x0004
        /*0022*/ 	.short	0x0020
        /*0024*/ 	.byte	0x00, 0xf0, 0x21, 0x00


	//----- nvinfo : EIATTR_KPARAM_INFO
	.align		4
.L_10075:
        /*0028*/ 	.byte	0x04, 0x17
        /*002a*/ 	.short	(.L_10077 - .L_10076)
.L_10076:
        /*002c*/ 	.word	0x00000000
        /*0030*/ 	.short	0x0003
        /*0032*/ 	.short	0x0018
        /*0034*/ 	.byte	0x00, 0xf5, 0x21, 0x00


	//----- nvinfo : EIATTR_KPARAM_INFO
	.align		4
.L_10077:
        /*0038*/ 	.byte	0x04, 0x17
        /*003a*/ 	.short	(.L_10079 - .L_10078)
.L_10078:
        /*003c*/ 	.word	0x00000000
        /*0040*/ 	.short	0x0002
        /*0042*/ 	.short	0x0010
        /*0044*/ 	.byte	0x00, 0xf5, 0x21, 0x00


	//----- nvinfo : EIATTR_KPARAM_INFO
	.align		4
.L_10079:
        /*0048*/ 	.byte	0x04, 0x17
        /*004a*/ 	.short	(.L_10081 - .L_10080)
.L_10080:
        /*004c*/ 	.word	0x00000000
        /*0050*/ 	.short	0x0001
        /*0052*/ 	.short	0x0008
        /*0054*/ 	.byte	0x00, 0xf5, 0x21, 0x00


	//----- nvinfo : EIATTR_KPARAM_INFO
	.align		4
.L_10081:
        /*0058*/ 	.byte	0x04, 0x17
        /*005a*/ 	.short	(.L_10083 - .L_10082)
.L_10082:
        /*005c*/ 	.word	0x00000000
        /*0060*/ 	.short	0x0000
        /*0062*/ 	.short	0x0000
        /*0064*/ 	.byte	0x00, 0xf5, 0x21, 0x00


	//----- nvinfo : EIATTR_SPARSE_MMA_MASK
	.align		4
.L_10083:
        /*0068*/ 	.byte	0x03, 0x50
        /*006a*/ 	.short	0x0000


	//----- nvinfo : EIATTR_MAXREG_COUNT
	.align		4
        /*006c*/ 	.byte	0x03, 0x1b
        /*006e*/ 	.short	0x00ff


	//----- nvinfo : EIATTR_NUM_BARRIERS
	.align		4
        /*0070*/ 	.byte	0x02, 0x4c
        /*0072*/ 	.byte	0x01
	.zero		1


	//----- nvinfo : EIATTR_MERCURY_ISA_VERSION
	.align		4
        /*0074*/ 	.byte	0x03, 0x5f
        /*0076*/ 	.short	0x0101


	//----- nvinfo : EIATTR_VRC_CTA_INIT_COUNT
	.align		4
        /*0078*/ 	.byte	0x02, 0x4a
	.zero		1
	.zero		1


	//----- nvinfo : EIATTR_EXIT_INSTR_OFFSETS
	.align		4
        /*007c*/ 	.byte	0x04, 0x1c
        /*007e*/ 	.short	(.L_10085 - .L_10084)


	//   ....[0]....
.L_10084:
        /*0080*/ 	.word	0x000067c0


	//   ....[1]....
        /*0084*/ 	.word	0x00006a20


	//   ....[2]....
        /*0088*/ 	.word	0x00006ad0


	//----- nvinfo : EIATTR_CRS_STACK_SIZE
	.align		4
.L_10085:
        /*008c*/ 	.byte	0x04, 0x1e
        /*008e*/ 	.short	(.L_10087 - .L_10086)
.L_10086:
        /*0090*/ 	.word	0x00000000


	//----- nvinfo : EIATTR_CBANK_PARAM_SIZE
	.align		4
.L_10087:
        /*0094*/ 	.byte	0x03, 0x19
        /*0096*/ 	.short	0x0030


	//----- nvinfo : EIATTR_PARAM_CBANK
	.align		4
        /*0098*/ 	.byte	0x04, 0x0a
        /*009a*/ 	.short	(.L_10089 - .L_10088)
	.align		4
.L_10088:
        /*009c*/ 	.word	index@(.nv.constant0.uncontiguous_cumulate_any_f32)
        /*00a0*/ 	.short	0x0380
        /*00a2*/ 	.short	0x0030


	//----- nvinfo : EIATTR_SW_WAR
	.align		4
.L_10089:
        /*00a4*/ 	.byte	0x04, 0x36
        /*00a6*/ 	.short	(.L_10091 - .L_10090)
.L_10090:
        /*00a8*/ 	.word	0x00000008
.L_10091:


//--------------------- .nv.info.uncontiguous_any_f32 --------------------------
	.section	.nv.info.uncontiguous_any_f32,"",@"SHT_CUDA_INFO"
	.sectionflags	@""
	.align	4


	//----- nvinfo : EIATTR_CUDA_API_VERSION
	.align		4
        /*0000*/ 	.byte	0x04, 0x37
        /*0002*/ 	.short	(.L_10093 - .L_10092)
.L_10092:
        /*0004*/ 	.word	0x00000082


	//----- nvinfo : EIATTR_KPARAM_INFO
	.align		4
.L_10093:
        /*0008*/ 	.byte	0x04, 0x17
        /*000a*/ 	.short	(.L_10095 - .L_10094)
.L_10094:
        /*000c*/ 	.word	0x00000000
        /*0010*/ 	.short	0x0005
        /*0012*/ 	.short	0x0028
        /*0014*/ 	.byte	0x00, 0xf0, 0x21, 0x00


	//----- nvinfo : EIATTR_KPARAM_INFO
	.align		4
.L_10095:
        /*0018*/ 	.byte	0x04, 0x17
        /*001a*/ 	.short	(.L_10097 - .L_10096)
.L_10096:
        /*001c*/ 	.word	0x00000000
        /*0020*/ 	.short	0x0004
        /*0022*/ 	.short	0x0020
        /*0024*/ 	.byte	0x00, 0xf0, 0x21, 0x00


	//----- nvinfo : EIATTR_KPARAM_INFO
	.align		4
.L_10097:
        /*0028*/ 	.byte	0x04, 0x17
        /*002a*/ 	.short	(.L_10099 - .L_10098)
.L_10098:
        /*002c*/ 	.word	0x00000000
        /*0030*/ 	.short	0x0003
        /*0032*/ 	.short	0x0018
        /*0034*/ 	.byte	0x00, 0xf5, 0x21, 0x00


	//----- nvinfo : EIATTR_KPARAM_INFO
	.align		4
.L_10099:
        /*0038*/ 	.byte	0x04, 0x17
        /*003a*/ 	.short	(.L_10101 - .L_10100)
.L_10100:
        /*003c*/ 	.word	0x00000000
        /*0040*/ 	.short	0x0002
        /*0042*/ 	.short	0x0010
        /*0044*/ 	.byte	0x00, 0xf5, 0x21, 0x00


	//----- nvinfo : EIATTR_KPARAM_INFO
	.align		4
.L_10101:
        /*0048*/ 	.byte	0x04, 0x17
        /*004a*/ 	.short	(.L_10103 - .L_10102)
.L_10102:
        /*004c*/ 	.word	0x00000000
        /*0050*/ 	.short	0x0001
        /*0052*/ 	.short	0x0008
        /*0054*/ 	.byte	0x00, 0xf5, 0x21, 0x00


	//----- nvinfo : EIATTR_KPARAM_INFO
	.align		4
.L_10103:
        /*0058*/ 	.byte	0x04, 0x17
        /*005a*/ 	.short	(.L_10105 - .L_10104)
.L_10104:
        /*005c*/ 	.word	0x00000000
        /*0060*/ 	.short	0x0000
        /*0062*/ 	.short	0x0000
        /*0064*/ 	.byte	0x00, 0xf5, 0x21, 0x00


	//----- nvinfo : EIATTR_SPARSE_MMA_MASK
	.align		4
.L_10105:
        /*0068*/ 	.byte	0x03, 0x50
        /*006a*/ 	.short	0x0000


	//----- nvinfo : EIATTR_MAXREG_COUNT
	.align		4
        /*006c*/ 	.byte	0x03, 0x1b
        /*006e*/ 	.short	0x00ff


	//----- nvinfo : EIATTR_NUM_BARRIERS
	.align		4
        /*0070*/ 	.byte	0x02, 0x4c
        /*0072*/ 	.byte	0x01
	.zero		1


	//----- nvinfo : EIATTR_MERCURY_ISA_VERSION
	.align		4
        /*0074*/ 	.byte	0x03, 0x5f
        /*0076*/ 	.short	0x0101


	//----- nvinfo : EIATTR_VRC_CTA_INIT_COUNT
	.align		4
        /*0078*/ 	.byte	0x02, 0x4a
	.zero		1
	.zero		1


	//----- nvinfo : EIATTR_EXIT_INSTR_OFFSETS
	.align		4
        /*007c*/ 	.byte	0x04, 0x1c
        /*007e*/ 	.short	(.L_10107 - .L_10106)


	//   ....[0]....
.L_10106:
        /*0080*/ 	.word	0x000067e0


	//   ....[1]....
        /*0084*/ 	.word	0x00006a40


	//   ....[2]....
        /*0088*/ 	.word	0x00006af0


	//----- nvinfo : EIATTR_CRS_STACK_SIZE
	.align		4
.L_10107:
        /*008c*/ 	.byte	0x04, 0x1e
        /*008e*/ 	.short	(.L_10109 - .L_10108)
.L_10108:
        /*0090*/ 	.word	0x00000000


	//----- nvinfo : EIATTR_CBANK_PARAM_SIZE
	.align		4
.L_10109:
        /*0094*/ 	.byte	0x03, 0x19
        /*0096*/ 	.short	0x0030


	//----- nvinfo : EIATTR_PARAM_CBANK
	.align		4
        /*0098*/ 	.byte	0x04, 0x0a
        /*009a*/ 	.short	(.L_10111 - .L_10110)
	.align		4
.L_10110:
        /*009c*/ 	.word	index@(.nv.constant0.uncontiguous_any_f32)
        /*00a0*/ 	.short	0x0380
        /*00a2*/ 	.short	0x0030


	//----- nvinfo : EIATTR_SW_WAR
	.align		4
.L_10111:
        /*00a4*/ 	.byte	0x04, 0x36
        /*00a6*/ 	.short	(.L_10113 - .L_10112)
.L_10112:
        /*00a8*/ 	.word	0x00000008
.L_10113:


//--------------------- .nv.info.contiguous_cumulate_any_f32 --------------------------
	.section	.nv.info.contiguous_cumulate_any_f32,"",@"SHT_CUDA_INFO"
	.sectionflags	@""
	.align	4


	//----- nvinfo : EIATTR_CUDA_API_VERSION
	.align		4
        /*0000*/ 	.byte	0x04, 0x37
        /*0002*/ 	.short	(.L_10115 - .L_10114)
.L_10114:
        /*0004*/ 	.word	0x00000082


	//----- nvinfo : EIATTR_KPARAM_INFO
	.align		4
.L_10115:
        /*0008*/ 	.byte	0x04, 0x17
        /*000a*/ 	.short	(.L_10117 - .L_10116)
.L_10116:
        /*000c*/ 	.word	0x00000000
        /*0010*/ 	.short	0x0002
        /*0012*/ 	.short	0x0010
        /*0014*/ 	.byte	0x00, 0xf0, 0x21, 0x00


	//----- nvinfo : EIATTR_KPARAM_INFO
	.align		4
.L_10117:
        /*0018*/ 	.byte	0x04, 0x17
        /*001a*/ 	.short	(.L_10119 - .L_10118)
.L_10118:
        /*001c*/ 	.word	0x00000000
        /*0020*/ 	.short	0x0001
        /*0022*/ 	.short	0x0008
        /*0024*/ 	.byte	0x00, 0xf5, 0x21, 0x00


	//----- nvinfo : EIATTR_KPARAM_INFO
	.align		4
.L_10119:
        /*0028*/ 	.byte	0x04, 0x17
        /*002a*/ 	.short	(.L_10121 - .L_10120)
.L_10120:
        /*002c*/ 	.word	0x00000000
        /*0030*/ 	.short	0x0000
        /*0032*/ 	.short	0x0000
        /*0034*/ 	.byte	0x00, 0xf5, 0x21, 0x00


	//----- nvinfo : EIATTR_SPARSE_MMA_MASK
	.align		4
.L_10121:
        /*0038*/ 	.byte	0x03, 0x50
        /*003a*/ 	.short	0x0000


	//----- nvinfo : EIATTR_MAXREG_COUNT
	.align		4
        /*003c*/ 	.byte	0x03, 0x1b
        /*003e*/ 	.short	0x00ff


	//----- nvinfo : EIATTR_NUM_BARRIERS
	.align		4
        /*0040*/ 	.byte	0x02, 0x4c
        /*0042*/ 	.byte	0x01
	.zero		1


	//----- nvinfo : EIATTR_MERCURY_ISA_VERSION
	.align		4
        /*0044*/ 	.byte	0x03, 0x5f
        /*0046*/ 	.short	0x0101


	//----- nvinfo : EIATTR_VRC_CTA_INIT_COUNT
	.align		4
        /*0048*/ 	.byte	0x02, 0x4a
	.zero		1
	.zero		1


	//----- nvinfo : EIATTR_EXIT_INSTR_OFFSETS
	.align		4
        /*004c*/ 	.byte	0x04, 0x1c
        /*004e*/ 	.short	(.L_10123 - .L_10122)


	//   ....[0]....
.L_10122:
        /*0050*/ 	.word	0x000003f0


	//   ....[1]....
        /*0054*/ 	.word	0x00000650


	//   ....[2]....
        /*0058*/ 	.word	0x00000700


	//----- nvinfo : EIATTR_CRS_STACK_SIZE
	.align		4
.L_10123:
        /*005c*/ 	.byte	0x04, 0x1e
        /*005e*/ 	.short	(.L_10125 - .L_10124)
.L_10124:
        /*0060*/ 	.word	0x00000000


	//----- nvinfo : EIATTR_CBANK_PARAM_SIZE
	.align		4
.L_10125:
        /*0064*/ 	.byte	0x03, 0x19
        /*0066*/ 	.short	0x0018


	//----- nvinfo : EIATTR_PARAM_CBANK
	.align		4
        /*0068*/ 	.byte	0x04, 0x0a
        /*006a*/ 	.short	(.L_10127 - .L_10126)
	.align		4
.L_10126:
        /*006c*/ 	.word	index@(.nv.constant0.contiguous_cumulate_any_f32)
        /*0070*/ 	.short	0x0380
        /*0072*/ 	.short	0x0018


	//----- nvinfo : EIATTR_SW_WAR
	.align		4
.L_10127:
        /*0074*/ 	.byte	0x04, 0x36
        /*0076*/ 	.short	(.L_10129 - .L_10128)
.L_10128:
        /*0078*/ 	.word	0x00000008
.L_10129:


//--------------------- .nv.info.contiguous_any_f32 --------------------------
	.section	.nv.info.contiguous_any_f32,"",@"SHT_CUDA_INFO"
	.sectionflags	@""
	.align	4


	//----- nvinfo : EIATTR_CUDA_API_VERSION
	.align		4
        /*0000*/ 	.byte	0x04, 0x37
        /*0002*/ 	.short	(.L_10131 - .L_10130)
.L_10130:
        /*0004*/ 	.word	0x00000082


	//----- nvinfo : EIATTR_KPARAM_INFO
	.align		4
.L_10131:
        /*0008*/ 	.byte	0x04, 0x17
        /*000a*/ 	.short	(.L_10133 - .L_10132)
.L_10132:
        /*000c*/ 	.word	0x00000000
        /*0010*/ 	.short	0x0002
        /*0012*/ 	.short	0x0010
        /*0014*/ 	.byte	0x00, 0xf0, 0x21, 0x00


	//----- nvinfo : EIATTR_KPARAM_INFO
	.align		4
.L_10133:
        /*0018*/ 	.byte	0x04, 0x17
        /*001a*/ 	.short	(.L_10135 - .L_10134)
.L_10134:
        /*001c*/ 	.word	0x00000000
        /*0020*/ 	.short	0x0001
        /*0022*/ 	.short	0x0008
        /*0024*/ 	.byte	0x00, 0xf5, 0x21, 0x00


	//----- nvinfo : EIATTR_KPARAM_INFO
	.align		4
.L_10135:
        /*0028*/ 	.byte	0x04, 0x17
        /*002a*/ 	.short	(.L_10137 - .L_10136)
.L_10136:
        /*002c*/ 	.word	0x00000000
        /*0030*/ 	.short	0x0000
        /*0032*/ 	.short	0x0000
        /*0034*/ 	.byte	0x00, 0xf5, 0x21, 0x00


	//----- nvinfo : EIATTR_SPARSE_MMA_MASK
	.align		4
.L_10137:
        /*0038*/ 	.byte	0x03, 0x50
        /*003a*/ 	.short	0x0000


	//----- nvinfo : EIATTR_MAXREG_COUNT
	.align		4
        /*003c*/ 	.byte	0x03, 0x1b
        /*003e*/ 	.short	0x00ff


	//----- nvinfo : EIATTR_NUM_BARRIERS
	.align		4
        /*0040*/ 	.byte	0x02, 0x4c
        /*0042*/ 	.byte	0x01
	.zero		1


	//----- nvinfo : EIATTR_MERCURY_ISA_VERSION
	.align		4
        /*0044*/ 	.byte	0x03, 0x5f
        /*0046*/ 	.short	0x0101


	//----- nvinfo : EIATTR_VRC_CTA_INIT_COUNT
	.align		4
        /*0048*/ 	.byte	0x02, 0x4a
	.zero		1
	.zero		1


	//----- nvinfo : EIATTR_EXIT_INSTR_OFFSETS
	.align		4
        /*004c*/ 	.byte	0x04, 0x1c
        /*004e*/ 	.short	(.L_10139 - .L_10138)


	//   ....[0]....
.L_10138:
        /*0050*/ 	.word	0x00000410


	//   ....[1]....
        /*0054*/ 	.word	0x00000670


	//   ....[2]....
        /*0058*/ 	.word	0x00000720


	//----- nvinfo : EIATTR_CRS_STACK_SIZE
	.align		4
.L_10139:
        /*005c*/ 	.byte	0x04, 0x1e
        /*005e*/ 	.short	(.L_10141 - .L_10140)
.L_10140:
        /*0060*/ 	.word	0x00000000


	//----- nvinfo : EIATTR_CBANK_PARAM_SIZE
	.align		4
.L_10141:
        /*0064*/ 	.byte	0x03, 0x19
        /*0066*/ 	.short	0x0018


	//----- nvinfo : EIATTR_PARAM_CBANK
	.align		4
        /*0068*/ 	.byte	0x04, 0x0a
        /*006a*/ 	.short	(.L_10143 - .L_10142)
	.align		4
.L_10142:
        /*006c*/ 	.word	index@(.nv.constant0.contiguous_any_f32)
        /*0070*/ 	.short	0x0380
        /*0072*/ 	.short	0x0018


	//----- nvinfo : EIATTR_SW_WAR
	.align		4
.L_10143:
        /*0074*/ 	.byte	0x04, 0x36
        /*0076*/ 	.short	(.L_10145 - .L_10144)
.L_10144:
        /*0078*/ 	.word	0x00000008
.L_10145:


//--------------------- .nv.info.contiguous_any33_u64 --------------------------
	.section	.nv.info.contiguous_any33_u64,"",@"SHT_CUDA_INFO"
	.sectionflags	@""
	.align	4


	//----- nvinfo : EIATTR_CUDA_API_VERSION
	.align		4
        /*0000*/ 	.byte	0x04, 0x37
        /*0002*/ 	.short	(.L_10147 - .L_10146)
.L_10146:
        /*0004*/ 	.word	0x00000082


	//----- nvinfo : EIATTR_KPARAM_INFO
	.align		4
.L_10147:
        /*0008*/ 	.byte	0x04, 0x17
        /*000a*/ 	.short	(.L_10149 - .L_10148)
.L_10148:
        /*000c*/ 	.word	0x00000000
        /*0010*/ 	.short	0x0004
        /*0012*/ 	.short	0x0020
        /*0014*/ 	.byte	0x00, 0xf0, 0x21, 0x00


	//----- nvinfo : EIATTR_KPARAM_INFO
	.align		4
.L_10149:
        /*0018*/ 	.byte	0x04, 0x17
        /*001a*/ 	.short	(.L_10151 - .L_10150)
.L_10150:
        /*001c*/ 	.word	0x00000000
        /*0020*/ 	.short	0x0003
        /*0022*/ 	.short	0x0018
        /*0024*/ 	.byte	0x00, 0xf0, 0x21, 0x00


	//----- nvinfo : EIATTR_KPARAM_INFO
	.align		4
.L_10151:
        /*0028*/ 	.byte	0x04, 0x17
        /*002a*/ 	.short	(.L_10153 - .L_10152)
.L_10152:
        /*002c*/ 	.word	0x00000000
        /*0030*/ 	.short	0x0002
        /*0032*/ 	.short	0x0010
        /*0034*/ 	.byte	0x00, 0xf0, 0x21, 0x00


	//----- nvinfo : EIATTR_KPARAM_INFO
	.align		4
.L_10153:
        /*0038*/ 	.byte	0x04, 0x17
        /*003a*/ 	.short	(.L_10155 - .L_10154)
.L_10154:
        /*003c*/ 	.word	0x00000000
        /*0040*/ 	.short	0x0001
        /*0042*/ 	.short	0x0008
        /*0044*/ 	.byte	0x00, 0xf5, 0x21, 0x00


	//----- nvinfo : EIATTR_KPARAM_INFO
	.align		4
.L_10155:
        /*0048*/ 	.byte	0x04, 0x17
        /*004a*/ 	.short	(.L_10157 - .L_10156)
.L_10156:
        /*004c*/ 	.word	0x00000000
        /*0050*/ 	.short	0x0000
        /*0052*/ 	.short	0x0000
        /*0054*/ 	.byte	0x00, 0xf5, 0x21, 0x00


	//----- nvinfo : EIATTR_SPARSE_MMA_MASK
	.align		4
.L_10157:
        /*0058*/ 	.byte	0x03, 0x50
        /*005a*/ 	.short	0x0000


	//----- nvinfo : EIATTR_MAXREG_COUNT
	.align		4
        /*005c*/ 	.byte	0x03, 0x1b
        /*005e*/ 	.short	0x00ff


	//----- nvinfo : EIATTR_NUM_BARRIERS
	.align		4
        /*0060*/ 	.byte	0x02, 0x4c
        /*0062*/ 	.byte	0x01
	.zero		1


	//----- nvinfo : EIATTR_MERCURY_ISA_VERSION
	.align		4
        /*0064*/ 	.byte	0x03, 0x5f
        /*0066*/ 	.short	0x0101


	//----- nvinfo : EIATTR_VRC_CTA_INIT_COUNT
	.align		4
        /*0068*/ 	.byte	0x02, 0x4a
	.zero		1
	.zero		1


	//----- nvinfo : EIATTR_EXIT_INSTR_OFFSETS
	.align		4
        /*006c*/ 	.byte	0x04, 0x1c
        /*006e*/ 	.short	(.L_10159 - .L_10158)


	//   ....[0]....
.L_10158:
        /*0070*/ 	.word	0x00000140


	//   ....[1]....
        /*0074*/ 	.word	0x000001e0


	//   ....[2]....
        /*0078*/ 	.word	0x00000950


	//----- nvinfo : EIATTR_CRS_STACK_SIZE
	.align		4
.L_10159:
        /*007c*/ 	.byte	0x04, 0x1e
        /*007e*/ 	.short	(.L_10161 - .L_10160)
.L_10160:
        /*0080*/ 	.word	0x00000000


	//----- nvinfo : EIATTR_CBANK_PARAM_SIZE
	.align		4
.L_10161:
        /*0084*/ 	.byte	0x03, 0x19
        /*0086*/ 	.short	0x0028


	//----- nvinfo : EIATTR_PARAM_CBANK
	.align		4
        /*0088*/ 	.byte	0x04, 0x0a
        /*008a*/ 	.short	(.L_10163 - .L_10162)
	.align		4
.L_10162:
        /*008c*/ 	.word	index@(.nv.constant0.contiguous_any33_u64)
        /*0090*/ 	.short	0x0380
        /*0092*/ 	.short	0x0028


	//----- nvinfo : EIATTR_SW_WAR
	.align		4
.L_10163:
        /*0094*/ 	.byte	0x04, 0x36
        /*0096*/ 	.short	(.L_10165 - .L_10164)
.L_10164:
        /*0098*/ 	.word	0x00000008
.L_10165:


//--------------------- .nv.info.contiguous_any3_u64 --------------------------
	.section	.nv.info.contiguous_any3_u64,"",@"SHT_CUDA_INFO"
	.sectionflags	@""
	.align	4


	//----- nvinfo : EIATTR_CUDA_API_VERSION
	.align		4
        /*0000*/ 	.byte	0x04, 0x37
        /*0002*/ 	.short	(.L_10167 - .L_10166)
.L_10166:
        /*0004*/ 	.word	0x00000082


	//----- nvinfo : EIATTR_KPARAM_INFO
	.align		4
.L_10167:
        /*0008*/ 	.byte	0x04, 0x17
        /*000a*/ 	.short	(.L_10169 - .L_10168)
.L_10168:
        /*000c*/ 	.word	0x00000000
        /*0010*/ 	.short	0x0006
        /*0012*/ 	.short	0x0030
        /*0014*/ 	.byte	0x00, 0xf0, 0x21, 0x00


	//----- nvinfo : EIATTR_KPARAM_INFO
	.align		4
.L_10169:
        /*0018*/ 	.byte	0x04, 0x17
        /*001a*/ 	.short	(.L_10171 - .L_10170)
.L_10170:
        /*001c*/ 	.word	0x00000000
        /*0020*/ 	.short	0x0005
        /*0022*/ 	.short	0x0028
        /*0024*/ 	.byte	0x00, 0xf0, 0x21, 0x00


	//----- nvinfo : EIATTR_KPARAM_INFO
	.align		4
.L_10171:
        /*0028*/ 	.byte	0x04, 0x17
        /*002a*/ 	.short	(.L_10173 - .L_10172)
.L_10172:
        /*002c*/ 	.word	0x00000000
        /*0030*/ 	.short	0x0004
        /*0032*/ 	.short	0x0020
        /*0034*/ 	.byte	0x00, 0xf0, 0x21, 0x00


	//----- nvinfo : EIATTR_KPARAM_INFO
	.align		4
.L_10173:
        /*0038*/ 	.byte	0x04, 0x17
        /*003a*/ 	.short	(.L_10175 - .L_10174)
.L_10174:
        /*003c*/ 	.word	0x00000000
        /*0040*/ 	.short	0x0003
        /*0042*/ 	.short	0x0018
        /*0044*/ 	.byte	0x00, 0xf5, 0x21, 0x00


	//----- nvinfo : EIATTR_KPARAM_INFO
	.align		4
.L_10175:
        /*0048*/ 	.byte	0x04, 0x17
        /*004a*/ 	.short	(.L_10177 - .L_10176)
.L_10176:
        /*004c*/ 	.word	0x00000000
        /*0050*/ 	.short	0x0002
        /*0052*/ 	.short	0x0010
        /*0054*/ 	.byte	0x00, 0xf5, 0x21, 0x00


	//----- nvinfo : EIATTR_KPARAM_INFO
	.align		4
.L_10177:
        /*0058*/ 	.byte	0x04, 0x17
        /*005a*/ 	.short	(.L_10179 - .L_10178)
.L_10178:
        /*005c*/ 	.word	0x00000000
        /*0060*/ 	.short	0x0001
        /*0062*/ 	.short	0x0008
        /*0064*/ 	.byte	0x00, 0xf5, 0x21, 0x00


	//----- nvinfo : EIATTR_KPARAM_INFO
	.align		4
.L_10179:
        /*0068*/ 	.byte	0x04, 0x17
        /*006a*/ 	.short	(.L_10181 - .L_10180)
.L_10180:
        /*006c*/ 	.word	0x00000000
        /*0070*/ 	.short	0x0000
        /*0072*/ 	.short	0x0000
        /*0074*/ 	.byte	0x00, 0xf5, 0x21, 0x00


	//----- nvinfo : EIATTR_SPARSE_MMA_MASK
	.align		4
.L_10181:
        /*0078*/ 	.byte	0x03, 0x50
        /*007a*/ 	.short	0x0000


	//----- nvinfo : EIATTR_MAXREG_COUNT
	.align		4
        /*007c*/ 	.byte	0x03, 0x1b
        /*007e*/ 	.short	0x00ff


	//----- nvinfo : EIATTR_NUM_BARRIERS
	.align		4
        /*0080*/ 	.byte	0x02, 0x4c
        /*0082*/ 	.byte	0x01
	.zero		1


	//----- nvinfo : EIATTR_MERCURY_ISA_VERSION
	.align		4
        /*0084*/ 	.byte	0x03, 0x5f
        /*0086*/ 	.short	0x0101


	//----- nvinfo : EIATTR_VRC_CTA_INIT_COUNT
	.align		4
        /*0088*/ 	.byte	0x02, 0x4a
	.zero		1
	.zero		1


	//----- nvinfo : EIATTR_EXIT_INSTR_OFFSETS
	.align		4
        /*008c*/ 	.byte	0x04, 0x1c
        /*008e*/ 	.short	(.L_10183 - .L_10182)


	//   ....[0]....
.L_10182:
        /*0090*/ 	.word	0x00000140


	//   ....[1]....
        /*0094*/ 	.word	0x00003130


	//   ....[2]....
        /*0098*/ 	.word	0x00003910


	//----- nvinfo : EIATTR_CRS_STACK_SIZE
	.align		4
.L_10183:
        /*009c*/ 	.byte	0x04, 0x1e
        /*009e*/ 	.short	(.L_10185 - .L_10184)
.L_10184:
        /*00a0*/ 	.word	0x00000000


	//----- nvinfo : EIATTR_CBANK_PARAM_SIZE
	.align		4
.L_10185:
        /*00a4*/ 	.byte	0x03, 0x19
        /*00a6*/ 	.short	0x0038


	//----- nvinfo : EIATTR_PARAM_CBANK
	.align		4
        /*00a8*/ 	.byte	0x04, 0x0a
        /*00aa*/ 	.short	(.L_10187 - .L_10186)
	.align		4
.L_10186:
        /*00ac*/ 	.word	index@(.nv.constant0.contiguous_any3_u64)
        /*00b0*/ 	.short	0x0380
        /*00b2*/ 	.short	0x0038


	//----- nvinfo : EIATTR_SW_WAR
	.align		4
.L_10187:
        /*00b4*/ 	.byte	0x04, 0x36
        /*00b6*/ 	.short	(.L_10189 - .L_10188)
.L_10188:
        /*00b8*/ 	.word	0x00000008
.L_10189:


//--------------------- .nv.info.contiguous_any22_u64 --------------------------
	.section	.nv.info.contiguous_any22_u64,"",@"SHT_CUDA_INFO"
	.sectionflags	@""
	.align	4


	//----- nvinfo : EIATTR_CUDA_API_VERSION
	.align		4
        /*0000*/ 	.byte	0x04, 0x37
        /*0002*/ 	.short	(.L_10191 - .L_10190)
.L_10190:
        /*0004*/ 	.word	0x00000082


	//----- nvinfo : EIATTR_KPARAM_INFO
	.align		4
.L_10191:
        /*0008*/ 	.byte	0x04, 0x17
        /*000a*/ 	.short	(.L_10193 - .L_10192)
.L_10192:
        /*000c*/ 	.word	0x00000000
        /*0010*/ 	.short	0x0005
        /*0012*/ 	.short	0x0028
        /*0014*/ 	.byte	0x00, 0xf0, 0x21, 0x00


	//----- nvinfo : EIATTR_KPARAM_INFO
	.align		4
.L_10193:
        /*0018*/ 	.byte	0x04, 0x17
        /*001a*/ 	.short	(.L_10195 - .L_10194)
.L_10194:
        /*001c*/ 	.word	0x00000000
        /*0020*/ 	.short	0x0004
        /*0022*/ 	.short	0x0020
        /*0024*/ 	.byte	0x00, 0xf0, 0x21, 0x00


	//----- nvinfo : EIATTR_KPARAM_INFO
	.align		4
.L_10195:
        /*0028*/ 	.byte	0x04, 0x17
        /*002a*/ 	.short	(.L_10197 - .L_10196)
.L_10196:
        /*002c*/ 	.word	0x00000000
        /*0030*/ 	.short	0x0003
        /*0032*/ 	.short	0x0018
        /*0034*/ 	.byte	0x00, 0xf0, 0x21, 0x00


	//----- nvinfo : EIATTR_KPARAM_INFO
	.align		4
.L_10197:
        /*0038*/ 	.byte	0x04, 0x17
        /*003a*/ 	.short	(.L_10199 - .L_10198)
.L_10198:
        /*003c*/ 	.word	0x00000000
        /*0040*/ 	.short	0x0002
        /*0042*/ 	.short	0x0010
        /*0044*/ 	.byte	0x00, 0xf0, 0x21, 0x00


	//----- nvinfo : EIATTR_KPARAM_INFO
	.align		4
.L_10199:
        /*0048*/ 	.byte	0x04, 0x17
        /*004a*/ 	.short	(.L_10201 - .L_10200)
.L_10200:
        /*004c*/ 	.word	0x00000000
        /*0050*/ 	.short	0x0001
        /*0052*/ 	.short	0x0008
        /*0054*/ 	.byte	0x00, 0xf5, 0x21, 0x00


	//----- nvinfo : EIATTR_KPARAM_INFO
	.align		4
.L_10201:
        /*0058*/ 	.byte	0x04, 0x17
        /*005a*/ 	.short	(.L_10203 - .L_10202)
.L_10202:
        /*005c*/ 	.word	0x00000000
        /*0060*/ 	.short	0x0000
        /*0062*/ 	.short	0x0000
        /*0064*/ 	.byte	0x00, 0xf5, 0x21, 0x00


	//----- nvinfo : EIATTR_SPARSE_MMA_MASK
	.align		4
.L_10203:
        /*0068*/ 	.byte	0x03, 0x50
        /*006a*/ 	.short	0x0000


	//----- nvinfo : EIATTR_MAXREG_COUNT
	.align		4
        /*006c*/ 	.byte	0x03, 0x1b
        /*006e*/ 	.short	0x00ff


	//----- nvinfo : EIATTR_NUM_BARRIERS
	.align		4
        /*0070*/ 	.byte	0x02, 0x4c
        /*0072*/ 	.byte	0x01
	.zero		1


	//----- nvinfo : EIATTR_MERCURY_ISA_VERSION
	.align		4
        /*0074*/ 	.byte	0x03, 0x5f
        /*0076*/ 	.short	0x0101


	//----- nvinfo : EIATTR_VRC_CTA_INIT_COUNT
	.align		4
        /*0078*/ 	.byte	0x02, 0x4a
	.zero		1
	.zero		1


	//----- nvinfo : EIATTR_EXIT_INSTR_OFFSETS
	.align		4
        /*007c*/ 	.byte	0x04, 0x1c
        /*007e*/ 	.short	(.L_10205 - .L_10204)


	//   ....[0]....
.L_10204:
        /*0080*/ 	.word	0x00000100


	//   ....[1]....
        /*0084*/ 	.word	0x00000520


	//   ....[2]....
        /*0088*/ 	.word	0x00000780


	//   ....[3]....
        /*008c*/ 	.word	0x00000890


	//----- nvinfo : EIATTR_CRS_STACK_SIZE
	.align		4
.L_10205:
        /*0090*/ 	.byte	0x04, 0x1e
        /*0092*/ 	.short	(.L_10207 - .L_10206)
.L_10206:
        /*0094*/ 	.word	0x00000000


	//----- nvinfo : EIATTR_CBANK_PARAM_SIZE
	.align		4
.L_10207:
        /*0098*/ 	.byte	0x03, 0x19
        /*009a*/ 	.short	0x0030


	//----- nvinfo : EIATTR_PARAM_CBANK
	.align		4
        /*009c*/ 	.byte	0x04, 0x0a
        /*009e*/ 	.short	(.L_10209 - .L_10208)
	.align		4
.L_10208:
        /*00a0*/ 	.word	index@(.nv.constant0.contiguous_any22_u64)
        /*00a4*/ 	.short	0x0380
        /*00a6*/ 	.short	0x0030


	//----- nvinfo : EIATTR_SW_WAR
	.align		4
.L_10209:
        /*00a8*/ 	.byte	0x04, 0x36
        /*00aa*/ 	.short	(.L_10211 - .L_10210)
.L_10210:
        /*00ac*/ 	.word	0x00000008
.L_10211:


//--------------------- .nv.info.contiguous_any2_u64 --------------------------
	.section	.nv.info.contiguous_any2_u64,"",@"SHT_CUDA_INFO"
	.sectionflags	@""
	.align	4


	//----- nvinfo : EIATTR_CUDA_API_VERSION
	.align		4
        /*0000*/ 	.byte	0x04, 0x37
        /*0002*/ 	.short	(.L_10213 - .L_10212)
.L_10212:
        /*0004*/ 	.word	0x00000082


	//----- nvinfo : EIATTR_KPARAM_INFO
	.align		4
.L_10213:
        /*0008*/ 	.byte	0x04, 0x17
        /*000a*/ 	.short	(.L_10215 - .L_10214)
.L_10214:
        /*000c*/ 	.word	0x00000000
        /*0010*/ 	.short	0x0008
        /*0012*/ 	.short	0x0040
        /*0014*/ 	.byte	0x00, 0xf0, 0x21, 0x00


	//----- nvinfo : EIATTR_KPARAM_INFO
	.align		4
.L_10215:
        /*0018*/ 	.byte	0x04, 0x17
        /*001a*/ 	.short	(.L_10217 - .L_10216)
.L_10216:
        /*001c*/ 	.word	0x00000000
        /*0020*/ 	.short	0x0007
        /*0022*/ 	.short	0x0038
        /*0024*/ 	.byte	0x00, 0xf0, 0x21, 0x00


	//----- nvinfo : EIATTR_KPARAM_INFO
	.align		4
.L_10217:
        /*0028*/ 	.byte	0x04, 0x17
        /*002a*/ 	.short	(.L_10219 - .L_10218)
.L_10218:
        /*002c*/ 	.word	0x00000000
        /*0030*/ 	.short	0x0006
        /*0032*/ 	.short	0x0030
        /*0034*/ 	.byte	0x00, 0xf0, 0x21, 0x00


	//----- nvinfo : EIATTR_KPARAM_INFO
	.align		4
.L_10219:
        /*0038*/ 	.byte	0x04, 0x17
        /*003a*/ 	.short	(.L_10221 - .L_10220)
.L_10220:
        /*003c*/ 	.word	0x00000000
        /*0040*/ 	.short	0x0005
        /*0042*/ 	.short	0x0028
        /*0044*/ 	.byte	0x00, 0xf0, 0x21, 0x00


	//----- nvinfo : EIATTR_KPARAM_INFO
	.align		4
.L_10221:
        /*0048*/ 	.byte	0x04, 0x17
        /*004a*/ 	.short	(.L_10223 - .L_10222)
.L_10222:
        /*004c*/ 	.word	0x00000000
        /*0050*/ 	.short	0x0004
        /*0052*/ 	.short	0x0020
        /*0054*/ 	.byte	0x00, 0xf0, 0x21, 0x00


	//----- nvinfo : EIATTR_KPARAM_INFO
	.align		4
.L_10223:
        /*0058*/ 	.byte	0x04, 0x17
        /*005a*/ 	.short	(.L_10225 - .L_10224)
.L_10224:
        /*005c*/ 	.word	0x00000000
        /*0060*/ 	.short	0x0003
        /*0062*/ 	.short	0x0018
        /*0064*/ 	.byte	0x00, 0xf5, 0x21, 0x00


	//----- nvinfo : EIATTR_KPARAM_INFO
	.align		4
.L_10225:
        /*0068*/ 	.byte	0x04, 0x17
        /*006a*/ 	.short	(.L_10227 - .L_10226)
.L_10226:
        /*006c*/ 	.word	0x00000000
        /*0070*/ 	.short	0x0002
        /*0072*/ 	.short	0x0010
        /*0074*/ 	.byte	0x00, 0xf5, 0x21, 0x00


	//----- nvinfo : EIATTR_KPARAM_INFO
	.align		4
.L_10227:
        /*0078*/ 	.byte	0x04, 0x17
        /*007a*/ 	.short	(.L_10229 - .L_10228)
.L_10228:
        /*007c*/ 	.word	0x00000000
        /*0080*/ 	.short	0x0001
        /*0082*/ 	.short	0x0008
        /*0084*/ 	.byte	0x00, 0xf5, 0x21, 0x00


	//----- nvinfo : EIATTR_KPARAM_INFO
	.align		4
.L_10229:
        /*0088*/ 	.byte	0x04, 0x17
        /*008a*/ 	.short	(.L_10231 - .L_10230)
.L_10230:
        /*008c*/ 	.word	0x00000000
        /*0090*/ 	.short	0x0000
        /*0092*/ 	.short	0x0000
        /*0094*/ 	.byte	0x00, 0xf5, 0x21, 0x00


	//----- nvinfo : EIATTR_SPARSE_MMA_MASK
	.align		4
.L_10231:
        /*0098*/ 	.byte	0x03, 0x50
        /*009a*/ 	.short	0x0000


	//----- nvinfo : EIATTR_MAXREG_COUNT
	.align		4
        /*009c*/ 	.byte	0x03, 0x1b
        /*009e*/ 	.short	0x00ff


	//----- nvinfo : EIATTR_NUM_BARRIERS
	.align		4
        /*00a0*/ 	.byte	0x02, 0x4c
        /*00a2*/ 	.byte	0x01
	.zero		1


	//----- nvinfo : EIATTR_MERCURY_ISA_VERSION
	.align		4
        /*00a4*/ 	.byte	0x03, 0x5f
        /*00a6*/ 	.short	0x0101


	//----- nvinfo : EIATTR_VRC_CTA_INIT_COUNT
	.align		4
        /*00a8*/ 	.byte	0x02, 0x4a
	.zero		1
	.zero		1


	//----- nvinfo : EIATTR_EXIT_INSTR_OFFSETS
	.align		4
        /*00ac*/ 	.byte	0x04, 0x1c
        /*00ae*/ 	.short	(.L_10233 - .L_10232)


	//   ....[0]....
.L_10232:
        /*00b0*/ 	.word	0x00000100


	//   ....[1]....
        /*00b4*/ 	.word	0x00006910


	//   ....[2]....
        /*00b8*/ 	.word	0x00006b70


	//   ....[3]....
        /*00bc*/ 	.word	0x00006c80


	//----- nvinfo : EIATTR_CRS_STACK_SIZE
	.align		4
.L_10233:
        /*00c0*/ 	.byte	0x04, 0x1e
        /*00c2*/ 	.short	(.L_10235 - .L_10234)
.L_10234:
        /*00c4*/ 	.word	0x00000000


	//----- nvinfo : EIATTR_CBANK_PARAM_SIZE
	.align		4
.L_10235:
        /*00c8*/ 	.byte	0x03, 0x19
        /*00ca*/ 	.short	0x0048


	//----- nvinfo : EIATTR_PARAM_CBANK
	.align		4
        /*00cc*/ 	.byte	0x04, 0x0a
        /*00ce*/ 	.short	(.L_10237 - .L_10236)
	.align		4
.L_10236:
        /*00d0*/ 	.word	index@(.nv.constant0.contiguous_any2_u64)
        /*00d4*/ 	.short	0x0380
        /*00d6*/ 	.short	0x0048


	//----- nvinfo : EIATTR_SW_WAR
	.align		4
.L_10237:
        /*00d8*/ 	.byte	0x04, 0x36
        /*00da*/ 	.short	(.L_10239 - .L_10238)
.L_10238:
        /*00dc*/ 	.word	0x00000008
.L_10239:


//--------------------- .nv.info.uncontiguous_cumulate_any_u64 --------------------------
	.section	.nv.info.uncontiguous_cumulate_any_u64,"",@"SHT_CUDA_INFO"
	.sectionflags	@""
	.align	4


	//----- nvinfo : EIATTR_CUDA_API_VERSION
	.align		4
        /*0000*/ 	.byte	0x04, 0x37
        /*0002*/ 	.short	(.L_10241 - .L_10240)
.L_10240:
        /*0004*/ 	.word	0x00000082


	//----- nvinfo : EIATTR_KPARAM_INFO
	.align		4
.L_10241:
        /*0008*/ 	.byte	0x04, 0x17
        /*000a*/ 	.short	(.L_10243 - .L_10242)
.L_10242:
        /*000c*/ 	.word	0x00000000
        /*0010*/ 	.short	0x0005
        /*0012*/ 	.short	0x0028
        /*0014*/ 	.byte	0x00, 0xf0, 0x21, 0x00


	//----- nvinfo : EIATTR_KPARAM_INFO
	.align		4
.L_10243:
        /*0018*/ 	.byte	0x04, 0x17
        /*001a*/ 	.short	(.L_10245 - .L_10244)
.L_10244:
        /*001c*/ 	.word	0x00000000
        /*0020*/ 	.short	0x0004
        /*0022*/ 	.short	0x0020
        /*0024*/ 	.byte	0x00, 0xf0, 0x21, 0x00


	//----- nvinfo : EIATTR_KPARAM_INFO
	.align		4
.L_10245:
        /*0028*/ 	.byte	0x04, 0x17
        /*002a*/ 	.short	(.L_10247 - .L_10246)
.L_10246:
        /*002c*/ 	.word	0x00000000
        /*0030*/ 	.short	0x0003
        /*0032*/ 	.short	0x0018
        /*0034*/ 	.byte	0x00, 0xf5, 0x21, 0x00


	//----- nvinfo : EIATTR_KPARAM_INFO
	.align		4
.L_10247:
        /*0038*/ 	.byte	0x04, 0x17
        /*003a*/ 	.short	(.L_10249 - .L_10248)
.L_10248:
        /*003c*/ 	.word	0x00000000
        /*0040*/ 	.short	0x0002
        /*0042*/ 	.short	0x0010
        /*0044*/ 	.byte	0x00, 0xf5, 0x21, 0x00


	//----- nvinfo : EIATTR_KPARAM_INFO
	.align		4
.L_10249:
        /*0048*/ 	.byte	0x04, 0x17
        /*004a*/ 	.short	(.L_10251 - .L_10250)
.L_10250:
        /*004c*/ 	.word	0x00000000
        /*0050*/ 	.short	0x0001
        /*0052*/ 	.short	0x0008
        /*0054*/ 	.byte	0x00, 0xf5, 0x21, 0x00


	//----- nvinfo : EIATTR_KPARAM_INFO
	.align		4
.L_10251:
        /*0058*/ 	.byte	0x04, 0x17
        /*005a*/ 	.short	(.L_10253 - .L_10252)
.L_10252:
        /*005c*/ 	.word	0x00000000
        /*0060*/ 	.short	0x0000
        /*0062*/ 	.short	0x0000
        /*0064*/ 	.byte	0x00, 0xf5, 0x21, 0x00


	//----- nvinfo : EIATTR_SPARSE_MMA_MASK
	.align		4
.L_10253:
        /*0068*/ 	.byte	0x03, 0x50
        /*006a*/ 	.short	0x0000


	//----- nvinfo : EIATTR_MAXREG_COUNT
	.align		4
        /*006c*/ 	.byte	0x03, 0x1b
        /*006e*/ 	.short	0x00ff


	//----- nvinfo : EIATTR_NUM_BARRIERS
	.align		4
        /*0070*/ 	.byte	0x02, 0x4c
        /*0072*/ 	.byte	0x01
	.zero		1


	//----- nvinfo : EIATTR_MERCURY_ISA_VERSION
	.align		4
        /*0074*/ 	.byte	0x03, 0x5f
        /*0076*/ 	.short	0x0101


	//----- nvinfo : EIATTR_VRC_CTA_INIT_COUNT
	.align		4
        /*0078*/ 	.byte	0x02, 0x4a
	.zero		1
	.zero		1


	//----- nvinfo : EIATTR_EXIT_INSTR_OFFSETS
	.align		4
        /*007c*/ 	.byte	0x04, 0x1c
        /*007e*/ 	.short	(.L_10255 - .L_10254)


	//   ....[0]....
.L_10254:
        /*0080*/ 	.word	0x000067c0


	//   ....[1]....
        /*0084*/ 	.word	0x00006a20


	//   ....[2]....
        /*0088*/ 	.word	0x00006ad0


	//----- nvinfo : EIATTR_CRS_STACK_SIZE
	.align		4
.L_10255:
        /*008c*/ 	.byte	0x04, 0x1e
        /*008e*/ 	.short	(.L_10257 - .L_10256)
.L_10256:
        /*0090*/ 	.word	0x00000000


	//----- nvinfo : EIATTR_CBANK_PARAM_SIZE
	.align		4
.L_10257:
        /*0094*/ 	.byte	0x03, 0x19
        /*0096*/ 	.short	0x0030


	//----- nvinfo : EIATTR_PARAM_CBANK
	.align		4
        /*0098*/ 	.byte	0x04, 0x0a
        /*009a*/ 	.short	(.L_10259 - .L_10258)
	.align		4
.L_10258:
        /*009c*/ 	.word	index@(.nv.constant0.uncontiguous_cumulate_any_u64)
        /*00a0*/ 	.short	0x0380
        /*00a2*/ 	.short	0x0030


	//----- nvinfo : EIATTR_SW_WAR
	.align		4
.L_10259:
        /*00a4*/ 	.byte	0x04, 0x36
        /*00a6*/ 	.short	(.L_10261 - .L_10260)
.L_10260:
        /*00a8*/ 	.word	0x00000008
.L_10261:


//--------------------- .nv.info.uncontiguous_any_u64 --------------------------
	.section	.nv.info.uncontiguous_any_u64,"",@"SHT_CUDA_INFO"
	.sectionflags	@""
	.align	4


	//----- nvinfo : EIATTR_CUDA_API_VERSION
	.align		4
        /*0000*/ 	.byte	0x04, 0x37
        /*0002*/ 	.short	(.L_10263 - .L_10262)
.L_10262:
        /*0004*/ 	.word	0x00000082


	//----- nvinfo : EIATTR_KPARAM_INFO
	.align		4
.L_10263:
        /*0008*/ 	.byte	0x04, 0x17
        /*000a*/ 	.short	(.L_10265 - .L_10264)
.L_10264:
        /*000c*/ 	.word	0x00000000
        /*0010*/ 	.short	0x0005
        /*0012*/ 	.short	0x0028
        /*0014*/ 	.byte	0x00, 0xf0, 0x21, 0x00


	//----- nvinfo : EIATTR_KPARAM_INFO
	.align		4
.L_10265:
        /*0018*/ 	.byte	0x04, 0x17
        /*001a*/ 	.short	(.L_10267 - .L_10266)
.L_10266:
        /*001c*/ 	.word	0x00000000
        /*0020*/ 	.short	0x0004
        /*0022*/ 	.short	0x0020
        /*0024*/ 	.byte	0x00, 0xf0, 0x21, 0x00


	//----- nvinfo : EIATTR_KPARAM_INFO
	.align		4
.L_10267:
        /*0028*/ 	.byte	0x04, 0x17
        /*002a*/ 	.short	(.L_10269 - .L_10268)
.L_10268:
        /*002c*/ 	.word	0x00000000
        /*0030*/ 	.short	0x0003
        /*0032*/ 	.short	0x0018
        /*0034*/ 	.byte	0x00, 0xf5, 0x21, 0x00


	//----- nvinfo : EIATTR_KPARAM_INFO
	.align		4
.L_10269:
        /*0038*/ 	.byte	0x04, 0x17
        /*003a*/ 	.short	(.L_10271 - .L_10270)
.L_10270:
        /*003c*/ 	.word	0x00000000
        /*0040*/ 	.short	0x0002
        /*0042*/ 	.short	0x0010
        /*0044*/ 	.byte	0x00, 0xf5, 0x21, 0x00


	//----- nvinfo : EIATTR_KPARAM_INFO
	.align		4
.L_10271:
        /*0048*/ 	.byte	0x04, 0x17
        /*004a*/ 	.short	(.L_10273 - .L_10272)
.L_10272:
        /*004c*/ 	.word	0x00000000
        /*0050*/ 	.short	0x0001
        /*0052*/ 	.short	0x0008
        /*0054*/ 	.byte	0x00, 0xf5, 0x21, 0x00


	//----- nvinfo : EIATTR_KPARAM_INFO
	.align		4
.L_10273:
        /*0058*/ 	.byte	0x04, 0x17
        /*005a*/ 	.short	(.L_10275 - .L_10274)
.L_10274:
        /*005c*/ 	.word	0x00000000
        /*0060*/ 	.short	0x0000
        /*0062*/ 	.short	0x0000
        /*0064*/ 	.byte	0x00, 0xf5, 0x21, 0x00


	//----- nvinfo : EIATTR_SPARSE_MMA_MASK
	.align		4
.L_10275:
        /*0068*/ 	.byte	0x03, 0x50
        /*006a*/ 	.short	0x0000


	//----- nvinfo : EIATTR_MAXREG_COUNT
	.align		4
        /*006c*/ 	.byte	0x03, 0x1b
        /*006e*/ 	.short	0x00ff


	//----- nvinfo : EIATTR_NUM_BARRIERS
	.align		4
        /*0070*/ 	.byte	0x02, 0x4c
        /*0072*/ 	.byte	0x01
	.zero		1


	//----- nvinfo : EIATTR_MERCURY_ISA_VERSION
	.align		4
        /*0074*/ 	.byte	0x03, 0x5f
        /*0076*/ 	.short	0x0101


	//----- nvinfo : EIATTR_VRC_CTA_INIT_COUNT
	.align		4
        /*0078*/ 	.byte	0x02, 0x4a
	.zero		1
	.zero		1


	//----- nvinfo : EIATTR_EXIT_INSTR_OFFSETS
	.align		4
        /*007c*/ 	.byte	0x04, 0x1c
        /*007e*/ 	.short	(.L_10277 - .L_10276)


	//   ....[0]....
.L_10276:
        /*0080*/ 	.word	0x00006810


	//   ....[1]....
        /*0084*/ 	.word	0x00006a70


	//   ....[2]....
        /*0088*/ 	.word	0x00006b20


	//----- nvinfo : EIATTR_CRS_STACK_SIZE
	.align		4
.L_10277:
        /*008c*/ 	.byte	0x04, 0x1e
        /*008e*/ 	.short	(.L_10279 - .L_10278)
.L_10278:
        /*0090*/ 	.word	0x00000000


	//----- nvinfo : EIATTR_CBANK_PARAM_SIZE
	.align		4
.L_10279:
        /*0094*/ 	.byte	0x03, 0x19
        /*0096*/ 	.short	0x0030


	//----- nvinfo : EIATTR_PARAM_CBANK
	.align		4
        /*0098*/ 	.byte	0x04, 0x0a
        /*009a*/ 	.short	(.L_10281 - .L_10280)
	.align		4
.L_10280:
        /*009c*/ 	.word	index@(.nv.constant0.uncontiguous_any_u64)
        /*00a0*/ 	.short	0x0380
        /*00a2*/ 	.short	0x0030


	//----- nvinfo : EIATTR_SW_WAR
	.align		4
.L_10281:
        /*00a4*/ 	.byte	0x04, 0x36
        /*00a6*/ 	.short	(.L_10283 - .L_10282)
.L_10282:
        /*00a8*/ 	.word	0x00000008
.L_10283:


//--------------------- .nv.info.contiguous_cumulate_any_u64 --------------------------
	.section	.nv.info.contiguous_cumulate_any_u64,"",@"SHT_CUDA_INFO"
	.sectionflags	@""
	.align	4


	//----- nvinfo : EIATTR_CUDA_API_VERSION
	.align		4
        /*0000*/ 	.byte	0x04, 0x37
        /*0002*/ 	.short	(.L_10285 - .L_10284)
.L_10284:
        /*0004*/ 	.word	0x00000082


	//----- nvinfo : EIATTR_KPARAM_INFO
	.align		4
.L_10285:
        /*0008*/ 	.byte	0x04, 0x17
        /*000a*/ 	.short	(.L_10287 - .L_10286)
.L_10286:
        /*000c*/ 	.word	0x00000000
        /*0010*/ 	.short	0x0002
        /*0012*/ 	.short	0x0010
        /*0014*/ 	.byte	0x00, 0xf0, 0x21, 0x00


	//----- nvinfo : EIATTR_KPARAM_INFO
	.align		4
.L_10287:
        /*0018*/ 	.byte	0x04, 0x17
        /*001a*/ 	.short	(.L_10289 - .L_10288)
.L_10288:
        /*001c*/ 	.word	0x00000000
        /*0020*/ 	.short	0x0001
        /*0022*/ 	.short	0x0008
        /*0024*/ 	.byte	0x00, 0xf5, 0x21, 0x00


	//----- nvinfo : EIATTR_KPARAM_INFO
	.align		4
.L_10289:
        /*0028*/ 	.byte	0x04, 0x17
        /*002a*/ 	.short	(.L_10291 - .L_10290)
.L_10290:
        /*002c*/ 	.word	0x00000000
        /*0030*/ 	.short	0x0000
        /*0032*/ 	.short	0x0000
        /*0034*/ 	.byte	0x00, 0xf5, 0x21, 0x00


	//----- nvinfo : EIATTR_SPARSE_MMA_MASK
	.align		4
.L_10291:
        /*0038*/ 	.byte	0x03, 0x50
        /*003a*/ 	.short	0x0000


	//----- nvinfo : EIATTR_MAXREG_COUNT
	.align		4
        /*003c*/ 	.byte	0x03, 0x1b
        /*003e*/ 	.short	0x00ff


	//----- nvinfo : EIATTR_NUM_BARRIERS
	.align		4
        /*0040*/ 	.byte	0x02, 0x4c
        /*0042*/ 	.byte	0x01
	.zero		1


	//----- nvinfo : EIATTR_MERCURY_ISA_VERSION
	.align		4
        /*0044*/ 	.byte	0x03, 0x5f
        /*0046*/ 	.short	0x0101


	//----- nvinfo : EIATTR_VRC_CTA_INIT_COUNT
	.align		4
        /*0048*/ 	.byte	0x02, 0x4a
	.zero		1
	.zero		1


	//----- nvinfo : EIATTR_EXIT_INSTR_OFFSETS
	.align		4
        /*004c*/ 	.byte	0x04, 0x1c
        /*004e*/ 	.short	(.L_10293 - .L_10292)


	//   ....[0]....
.L_10292:
        /*0050*/ 	.word	0x000003f0


	//   ....[1]....
        /*0054*/ 	.word	0x00000650


	//   ....[2]....
        /*0058*/ 	.word	0x00000700


	//----- nvinfo : EIATTR_CRS_STACK_SIZE
	.align		4
.L_10293:
        /*005c*/ 	.byte	0x04, 0x1e
        /*005e*/ 	.short	(.L_10295 - .L_10294)
.L_10294:
        /*0060*/ 	.word	0x00000000


	//----- nvinfo : EIATTR_CBANK_PARAM_SIZE
	.align		4
.L_10295:
        /*0064*/ 	.byte	0x03, 0x19
        /*0066*/ 	.short	0x0018


	//----- nvinfo : EIATTR_PARAM_CBANK
	.align		4
        /*0068*/ 	.byte	0x04, 0x0a
        /*006a*/ 	.short	(.L_10297 - .L_10296)
	.align		4
.L_10296:
        /*006c*/ 	.word	index@(.nv.constant0.contiguous_cumulate_any_u64)
        /*0070*/ 	.short	0x0380
        /*0072*/ 	.short	0x0018


	//----- nvinfo : EIATTR_SW_WAR
	.align		4
.L_10297:
        /*0074*/ 	.byte	0x04, 0x36
        /*0076*/ 	.short	(.L_10299 - .L_10298)
.L_10298:
        /*0078*/ 	.word	0x00000008
.L_10299:


//--------------------- .nv.info.contiguous_any_u64 --------------------------
	.section	.nv.info.contiguous_any_u64,"",@"SHT_CUDA_INFO"
	.sectionflags	@""
	.align	4


	//----- nvinfo : EIATTR_CUDA_API_VERSION
	.align		4
        /*0000*/ 	.byte	0x04, 0x37
        /*0002*/ 	.short	(.L_10301 - .L_10300)
.L_10300:
        /*0004*/ 	.word	0x00000082


	//----- nvinfo : EIATTR_KPARAM_INFO
	.align		4
.L_10301:
        /*0008*/ 	.byte	0x04, 0x17
        /*000a*/ 	.short	(.L_10303 - .L_10302)
.L_10302:
        /*000c*/ 	.word	0x00000000
        /*0010*/ 	.short	0x0002
        /*0012*/ 	.short	0x0010
        /*0014*/ 	.byte	0x00, 0xf0, 0x21, 0x00


	//----- nvinfo : EIATTR_KPARAM_INFO
	.align		4
.L_10303:
        /*0018*/ 	.byte	0x04, 0x17
        /*001a*/ 	.short	(.L_10305 - .L_10304)
.L_10304:
        /*001c*/ 	.word	0x00000000
        /*0020*/ 	.short	0x0001
        /*0022*/ 	.short	0x0008
        /*0024*/ 	.byte	0x00, 0xf5, 0x21, 0x00


	//----- nvinfo : EIATTR_KPARAM_INFO
	.align		4
.L_10305:
        /*0028*/ 	.byte	0x04, 0x17
        /*002a*/ 	.short	(.L_10307 - .L_10306)
.L_10306:
        /*002c*/ 	.word	0x00000000
        /*0030*/ 	.short	0x0000
        /*0032*/ 	.short	0x0000
        /*0034*/ 	.byte	0x00, 0xf5, 0x21, 0x00


	//----- nvinfo : EIATTR_SPARSE_MMA_MASK
	.align		4
.L_10307:
        /*0038*/ 	.byte	0x03, 0x50
        /*003a*/ 	.short	0x0000


	//----- nvinfo : EIATTR_MAXREG_COUNT
	.align		4
        /*003c*/ 	.byte	0x03, 0x1b
        /*003e*/ 	.short	0x00ff


	//----- nvinfo : EIATTR_NUM_BARRIERS
	.align		4
        /*0040*/ 	.byte	0x02, 0x4c
        /*0042*/ 	.byte	0x01
	.zero		1


	//----- nvinfo : EIATTR_MERCURY_ISA_VERSION
	.align		4
        /*0044*/ 	.byte	0x03, 0x5f
        /*0046*/ 	.short	0x0101


	//----- nvinfo : EIATTR_VRC_CTA_INIT_COUNT
	.align		4
        /*0048*/ 	.byte	0x02, 0x4a
	.zero		1
	.zero		1


	//----- nvinfo : EIATTR_EXIT_INSTR_OFFSETS
	.align		4
        /*004c*/ 	.byte	0x04, 0x1c
        /*004e*/ 	.short	(.L_10309 - .L_10308)


	//   ....[0]....
.L_10308:
        /*0050*/ 	.word	0x00000440


	//   ....[1]....
        /*0054*/ 	.word	0x000006a0


	//   ....[2]....
        /*0058*/ 	.word	0x00000750


	//----- nvinfo : EIATTR_CRS_STACK_SIZE
	.align		4
.L_10309:
        /*005c*/ 	.byte	0x04, 0x1e
        /*005e*/ 	.short	(.L_10311 - .L_10310)
.L_10310:
        /*0060*/ 	.word	0x00000000


	//----- nvinfo : EIATTR_CBANK_PARAM_SIZE
	.align		4
.L_10311:
        /*0064*/ 	.byte	0x03, 0x19
        /*0066*/ 	.short	0x0018


	//----- nvinfo : EIATTR_PARAM_CBANK
	.align		4
        /*0068*/ 	.byte	0x04, 0x0a
        /*006a*/ 	.short	(.L_10313 - .L_10312)
	.align		4
.L_10312:
        /*006c*/ 	.word	index@(.nv.constant0.contiguous_any_u64)
        /*0070*/ 	.short	0x0380
        /*0072*/ 	.short	0x0018


	//----- nvinfo : EIATTR_SW_WAR
	.align		4
.L_10313:
        /*0074*/ 	.byte	0x04, 0x36
        /*0076*/ 	.short	(.L_10315 - .L_10314)
.L_10314:
        /*0078*/ 	.word	0x00000008
.L_10315:


//--------------------- .nv.info.contiguous_any33_u32 --------------------------
	.section	.nv.info.contiguous_any33_u32,"",@"SHT_CUDA_INFO"
	.sectionflags	@""
	.align	4


	//----- nvinfo : EIATTR_CUDA_API_VERSION
	.align		4
        /*0000*/ 	.byte	0x04, 0x37
        /*0002*/ 	.short	(.L_10317 - .L_10316)
.L_10316:
        /*0004*/ 	.word	0x00000082


	//----- nvinfo : EIATTR_KPARAM_INFO
	.align		4
.L_10317:
        /*0008*/ 	.byte	0x04, 0x17
        /*000a*/ 	.short	(.L_10319 - .L_10318)
.L_10318:
        /*000c*/ 	.word	0x00000000
        /*0010*/ 	.short	0x0004
        /*0012*/ 	.short	0x0020
        /*0014*/ 	.byte	0x00, 0xf0, 0x21, 0x00


	//----- nvinfo : EIATTR_KPARAM_INFO
	.align		4
.L_10319:
        /*0018*/ 	.byte	0x04, 0x17
        /*001a*/ 	.short	(.L_10321 - .L_10320)
.L_10320:
        /*001c*/ 	.word	0x00000000
        /*0020*/ 	.short	0x0003
        /*0022*/ 	.short	0x0018
        /*0024*/ 	.byte	0x00, 0xf0, 0x21, 0x00


	//----- nvinfo : EIATTR_KPARAM_INFO
	.align		4
.L_10321:
        /*0028*/ 	.byte	0x04, 0x17
        /*002a*/ 	.short	(.L_10323 - .L_10322)
.L_10322:
        /*002c*/ 	.word	0x00000000
        /*0030*/ 	.short	0x0002
        /*0032*/ 	.short	0x0010
        /*0034*/ 	.byte	0x00, 0xf0, 0x21, 0x00


	//----- nvinfo : EIATTR_KPARAM_INFO
	.align		4
.L_10323:
        /*0038*/ 	.byte	0x04, 0x17
        /*003a*/ 	.short	(.L_10325 - .L_10324)
.L_10324:
        /*003c*/ 	.word	0x00000000
        /*0040*/ 	.short	0x0001
        /*0042*/ 	.short	0x0008
        /*0044*/ 	.byte	0x00, 0xf5, 0x21, 0x00


	//----- nvinfo : EIATTR_KPARAM_INFO
	.align		4
.L_10325:
        /*0048*/ 	.byte	0x04, 0x17
        /*004a*/ 	.short	(.L_10327 - .L_10326)
.L_10326:
        /*004c*/ 	.word	0x00000000
        /*0050*/ 	.short	0x0000
        /*0052*/ 	.short	0x0000
        /*0054*/ 	.byte	0x00, 0xf5, 0x21, 0x00


	//----- nvinfo : EIATTR_SPARSE_MMA_MASK
	.align		4
.L_10327:
        /*0058*/ 	.byte	0x03, 0x50
        /*005a*/ 	.short	0x0000


	//----- nvinfo : EIATTR_MAXREG_COUNT
	.align		4
        /*005c*/ 	.byte	0x03, 0x1b
        /*005e*/ 	.short	0x00ff


	//----- nvinfo : EIATTR_NUM_BARRIERS
	.align		4
        /*0060*/ 	.byte	0x02, 0x4c
        /*0062*/ 	.byte	0x01
	.zero		1


	//----- nvinfo : EIATTR_MERCURY_ISA_VERSION
	.align		4
        /*0064*/ 	.byte	0x03, 0x5f
        /*0066*/ 	.short	0x0101


	//----- nvinfo : EIATTR_VRC_CTA_INIT_COUNT
	.align		4
        /*0068*/ 	.byte	0x02, 0x4a
	.zero		1
	.zero		1


	//----- nvinfo : EIATTR_EXIT_INSTR_OFFSETS
	.align		4
        /*006c*/ 	.byte	0x04, 0x1c
        /*006e*/ 	.short	(.L_10329 - .L_10328)


	//   ....[0]....
.L_10328:
        /*0070*/ 	.word	0x00000140


	//   ....[1]....
        /*0074*/ 	.word	0x000001e0


	//   ....[2]....
        /*0078*/ 	.word	0x00000950


	//----- nvinfo : EIATTR_CRS_STACK_SIZE
	.align		4
.L_10329:
        /*007c*/ 	.byte	0x04, 0x1e
        /*007e*/ 	.short	(.L_10331 - .L_10330)
.L_10330:
        /*0080*/ 	.word	0x00000000


	//----- nvinfo : EIATTR_CBANK_PARAM_SIZE
	.align		4
.L_10331:
        /*0084*/ 	.byte	0x03, 0x19
        /*0086*/ 	.short	0x0028


	//----- nvinfo : EIATTR_PARAM_CBANK
	.align		4
        /*0088*/ 	.byte	0x04, 0x0a
        /*008a*/ 	.short	(.L_10333 - .L_10332)
	.align		4
.L_10332:
        /*008c*/ 	.word	index@(.nv.constant0.contiguous_any33_u32)
        /*0090*/ 	.short	0x0380
        /*0092*/ 	.short	0x0028


	//----- nvinfo : EIATTR_SW_WAR
	.align		4
.L_10333:
        /*0094*/ 	.byte	0x04, 0x36
        /*0096*/ 	.short	(.L_10335 - .L_10334)
.L_10334:
        /*0098*/ 	.word	0x00000008
.L_10335:


//--------------------- .nv.info.contiguous_any3_u32 --------------------------
	.section	.nv.info.contiguous_any3_u32,"",@"SHT_CUDA_INFO"
	.sectionflags	@""
	.align	4


	//----- nvinfo : EIATTR_CUDA_API_VERSION
	.align		4
        /*0000*/ 	.byte	0x04, 0x37
        /*0002*/ 	.short	(.L_10337 - .L_10336)
.L_10336:
        /*0004*/ 	.word	0x00000082


	//----- nvinfo : EIATTR_KPARAM_INFO
	.align		4
.L_10337:
        /*0008*/ 	.byte	0x04, 0x17
        /*000a*/ 	.short	(.L_10339 - .L_10338)
.L_10338:
        /*000c*/ 	.word	0x00000000
        /*0010*/ 	.short	0x0006
        /*0012*/ 	.short	0x0030
        /*0014*/ 	.byte	0x00, 0xf0, 0x21, 0x00


	//----- nvinfo : EIATTR_KPARAM_INFO
	.align		4
.L_10339:
        /*0018*/ 	.byte	0x04, 0x17
        /*001a*/ 	.short	(.L_10341 - .L_10340)
.L_10340:
        /*001c*/ 	.word	0x00000000
        /*0020*/ 	.short	0x0005
        /*0022*/ 	.short	0x0028
        /*0024*/ 	.byte	0x00, 0xf0, 0x21, 0x00


	//----- nvinfo : EIATTR_KPARAM_INFO
	.align		4
.L_10341:
        /*0028*/ 	.byte	0x04, 0x17
        /*002a*/ 	.short	(.L_10343 - .L_10342)
.L_10342:
        /*002c*/ 	.word	0x00000000
        /*0030*/ 	.short	0x0004
        /*0032*/ 	.short	0x0020
        /*0034*/ 	.byte	0x00, 0xf0, 0x21, 0x00


	//----- nvinfo : EIATTR_KPARAM_INFO
	.align		4
.L_10343:
        /*0038*/ 	.byte	0x04, 0x17
        /*003a*/ 	.short	(.L_10345 - .L_10344)
.L_10344:
        /*003c*/ 	.word	0x00000000
        /*0040*/ 	.short	0x0003
        /*0042*/ 	.short	0x0018
        /*0044*/ 	.byte	0x00, 0xf5, 0x21, 0x00


	//----- nvinfo : EIATTR_KPARAM_INFO
	.align		4
.L_10345:
        /*0048*/ 	.byte	0x04, 0x17
        /*004a*/ 	.short	(.L_10347 - .L_10346)
.L_10346:
        /*004c*/ 	.word	0x00000000
        /*0050*/ 	.short	0x0002
        /*0052*/ 	.short	0x0010
        /*0054*/ 	.byte	0x00, 0xf5, 0x21, 0x00


	//----- nvinfo : EIATTR_KPARAM_INFO
	.align		4
.L_10347:
        /*0058*/ 	.byte	0x04, 0x17
        /*005a*/ 	.short	(.L_10349 - .L_10348)
.L_10348:
        /*005c*/ 	.word	0x00000000
        /*0060*/ 	.short	0x0001
        /*0062*/ 	.short	0x0008
        /*0064*/ 	.byte	0x00, 0xf5, 0x21, 0x00


	//----- nvinfo : EIATTR_KPARAM_INFO
	.align		4
.L_10349:
        /*0068*/ 	.byte	0x04, 0x17
        /*006a*/ 	.short	(.L_10351 - .L_10350)
.L_10350:
        /*006c*/ 	.word	0x00000000
        /*0070*/ 	.short	0x0000
        /*0072*/ 	.short	0x0000
        /*0074*/ 	.byte	0x00, 0xf5, 0x21, 0x00


	//----- nvinfo : EIATTR_SPARSE_MMA_MASK
	.align		4
.L_10351:
        /*0078*/ 	.byte	0x03, 0x50
        /*007a*/ 	.short	0x0000


	//----- nvinfo : EIATTR_MAXREG_COUNT
	.align		4
        /*007c*/ 	.byte	0x03, 0x1b
        /*007e*/ 	.short	0x00ff


	//----- nvinfo : EIATTR_NUM_BARRIERS
	.align		4
        /*0080*/ 	.byte	0x02, 0x4c
        /*0082*/ 	.byte	0x01
	.zero		1


	//----- nvinfo : EIATTR_MERCURY_ISA_VERSION
	.align		4
        /*0084*/ 	.byte	0x03, 0x5f
        /*0086*/ 	.short	0x0101


	//----- nvinfo : EIATTR_VRC_CTA_INIT_COUNT
	.align		4
        /*0088*/ 	.byte	0x02, 0x4a
	.zero		1
	.zero		1


	//----- nvinfo : EIATTR_EXIT_INSTR_OFFSETS
	.align		4
        /*008c*/ 	.byte	0x04, 0x1c
        /*008e*/ 	.short	(.L_10353 - .L_10352)


	//   ....[0]....
.L_10352:
        /*0090*/ 	.word	0x00000140


	//   ....[1]....
        /*0094*/ 	.word	0x00003120


	//   ....[2]....
        /*0098*/ 	.word	0x00003900


	//----- nvinfo : EIATTR_CRS_STACK_SIZE
	.align		4
.L_10353:
        /*009c*/ 	.byte	0x04, 0x1e
        /*009e*/ 	.short	(.L_10355 - .L_10354)
.L_10354:
        /*00a0*/ 	.word	0x00000000


	//----- nvinfo : EIATTR_CBANK_PARAM_SIZE
	.align		4
.L_10355:
        /*00a4*/ 	.byte	0x03, 0x19
        /*00a6*/ 	.short	0x0038


	//----- nvinfo : EIATTR_PARAM_CBANK
	.align		4
        /*00a8*/ 	.byte	0x04, 0x0a
        /*00aa*/ 	.short	(.L_10357 - .L_10356)
	.align		4
.L_10356:
        /*00ac*/ 	.word	index@(.nv.constant0.contiguous_any3_u32)
        /*00b0*/ 	.short	0x0380
        /*00b2*/ 	.short	0x0038


	//----- nvinfo : EIATTR_SW_WAR
	.align		4
.L_10357:
        /*00b4*/ 	.byte	0x04, 0x36
        /*00b6*/ 	.short	(.L_10359 - .L_10358)
.L_10358:
        /*00b8*/ 	.word	0x00000008
.L_10359:


//--------------------- .nv.info.contiguous_any22_u32 --------------------------
	.section	.nv.info.contiguous_any22_u32,"",@"SHT_CUDA_INFO"
	.sectionflags	@""
	.align	4


	//----- nvinfo : EIATTR_CUDA_API_VERSION
	.align		4
        /*0000*/ 	.byte	0x04, 0x37
        /*0002*/ 	.short	(.L_10361 - .L_10360)
.L_10360:
        /*0004*/ 	.word	0x00000082


	//----- nvinfo : EIATTR_KPARAM_INFO
	.align		4
.L_10361:
        /*0008*/ 	.byte	0x04, 0x17
        /*000a*/ 	.short	(.L_10363 - .L_10362)
.L_10362:
        /*000c*/ 	.word	0x00000000
        /*0010*/ 	.short	0x0005
        /*0012*/ 	.short	0x0028
        /*0014*/ 	.byte	0x00, 0xf0, 0x21, 0x00


	//----- nvinfo : EIATTR_KPARAM_INFO
	.align		4
.L_10363:
        /*0018*/ 	.byte	0x04, 0x17
        /*001a*/ 	.short	(.L_10365 - .L_10364)
.L_10364:
        /*001c*/ 	.word	0x00000000
        /*0020*/ 	.short	0x0004
        /*0022*/ 	.short	0x0020
        /*0024*/ 	.byte	0x00, 0xf0, 0x21, 0x00


	//----- nvinfo : EIATTR_KPARAM_INFO
	.align		4
.L_10365:
        /*0028*/ 	.byte	0x04, 0x17
        /*002a*/ 	.short	(.L_10367 - .L_10366)
.L_10366:
        /*002c*/ 	.word	0x00000000
        /*0030*/ 	.short	0x0003
        /*0032*/ 	.short	0x0018
        /*0034*/ 	.byte	0x00, 0xf0, 0x21, 0x00


	//----- nvinfo : EIATTR_KPARAM_INFO
	.align		4
.L_10367:
        /*0038*/ 	.byte	0x04, 0x17
        /*003a*/ 	.short	(.L_10369 - .L_10368)
.L_10368:
        /*003c*/ 	.word	0x00000000
        /*0040*/ 	.short	0x0002
        /*0042*/ 	.short	0x0010
        /*0044*/ 	.byte	0x00, 0xf0, 0x21, 0x00


	//----- nvinfo : EIATTR_KPARAM_INFO
	.align		4
.L_10369:
        /*0048*/ 	.byte	0x04, 0x17
        /*004a*/ 	.short	(.L_10371 - .L_10370)
.L_10370:
        /*004c*/ 	.word	0x00000000
        /*0050*/ 	.short	0x0001
        /*0052*/ 	.short	0x0008
        /*0054*/ 	.byte	0x00, 0xf5, 0x21, 0x00


	//----- nvinfo : EIATTR_KPARAM_INFO
	.align		4
.L_10371:
        /*0058*/ 	.byte	0x04, 0x17
        /*005a*/ 	.short	(.L_10373 - .L_10372)
.L_10372:
        /*005c*/ 	.word	0x00000000
        /*0060*/ 	.short	0x0000
        /*0062*/ 	.short	0x0000
        /*0064*/ 	.byte	0x00, 0xf5, 0x21, 0x00


	//----- nvinfo : EIATTR_SPARSE_MMA_MASK
	.align		4
.L_10373:
        /*0068*/ 	.byte	0x03, 0x50
        /*006a*/ 	.short	0x0000


	//----- nvinfo : EIATTR_MAXREG_COUNT
	.align		4
        /*006c*/ 	.byte	0x03, 0x1b
        /*006e*/ 	.short	0x00ff


	//----- nvinfo : EIATTR_NUM_BARRIERS
	.align		4
        /*0070*/ 	.byte	0x02, 0x4c
        /*0072*/ 	.byte	0x01
	.zero		1


	//----- nvinfo : EIATTR_MERCURY_ISA_VERSION
	.align		4
        /*0074*/ 	.byte	0x03, 0x5f
        /*0076*/ 	.short	0x0101


	//----- nvinfo : EIATTR_VRC_CTA_INIT_COUNT
	.align		4
        /*0078*/ 	.byte	0x02, 0x4a
	.zero		1
	.zero		1


	//----- nvinfo : EIATTR_EXIT_INSTR_OFFSETS
	.align		4
        /*007c*/ 	.byte	0x04, 0x1c
        /*007e*/ 	.short	(.L_10375 - .L_10374)


	//   ....[0]....
.L_10374:
        /*0080*/ 	.word	0x00000100


	//   ....[1]....
        /*0084*/ 	.word	0x00000520


	//   ....[2]....
        /*0088*/ 	.word	0x00000780


	//   ....[3]....
        /*008c*/ 	.word	0x00000890


	//----- nvinfo : EIATTR_CRS_STACK_SIZE
	.align		4
.L_10375:
        /*0090*/ 	.byte	0x04, 0x1e
        /*0092*/ 	.short	(.L_10377 - .L_10376)
.L_10376:
        /*0094*/ 	.word	0x00000000


	//----- nvinfo : EIATTR_CBANK_PARAM_SIZE
	.align		4
.L_10377:
        /*0098*/ 	.byte	0x03, 0x19
        /*009a*/ 	.short	0x0030


	//----- nvinfo : EIATTR_PARAM_CBANK
	.align		4
        /*009c*/ 	.byte	0x04, 0x0a
        /*009e*/ 	.short	(.L_10379 - .L_10378)
	.align		4
.L_10378:
        /*00a0*/ 	.word	index@(.nv.constant0.contiguous_any22_u32)
        /*00a4*/ 	.short	0x0380
        /*00a6*/ 	.short	0x0030


	//----- nvinfo : EIATTR_SW_WAR
	.align		4
.L_10379:
        /*00a8*/ 	.byte	0x04, 0x36
        /*00aa*/ 	.short	(.L_10381 - .L_10380)
.L_10380:
        /*00ac*/ 	.word	0x00000008
.L_10381:


//--------------------- .nv.info.contiguous_any2_u32 --------------------------
	.section	.nv.info.contiguous_any2_u32,"",@"SHT_CUDA_INFO"
	.sectionflags	@""
	.align	4


	//----- nvinfo : EIATTR_CUDA_API_VERSION
	.align		4
        /*0000*/ 	.byte	0x04, 0x37
        /*0002*/ 	.short	(.L_10383 - .L_10382)
.L_10382:
        /*0004*/ 	.word	0x00000082


	//----- nvinfo : EIATTR_KPARAM_INFO
	.align		4
.L_10383:
        /*0008*/ 	.byte	0x04, 0x17
        /*000a*/ 	.short	(.L_10385 - .L_10384)
.L_10384:
        /*000c*/ 	.word	0x00000000
        /*0010*/ 	.short	0x0008
        /*0012*/ 	.short	0x0040
        /*0014*/ 	.byte	0x00, 0xf0, 0x21, 0x00


	//----- nvinfo : EIATTR_KPARAM_INFO
	.align		4
.L_10385:
        /*0018*/ 	.byte	0x04, 0x17
        /*001a*/ 	.short	(.L_10387 - .L_10386)
.L_10386:
        /*001c*/ 	.word	0x00000000
        /*0020*/ 	.short	0x0007
        /*0022*/ 	.short	0x0038
        /*0024*/ 	.byte	0x00, 0xf0, 0x21, 0x00


	//----- nvinfo : EIATTR_KPARAM_INFO
	.align		4
.L_10387:
        /*0028*/ 	.byte	0x04, 0x17
        /*002a*/ 	.short	(.L_10389 - .L_10388)
.L_10388:
        /*002c*/ 	.word	0x00000000
        /*0030*/ 	.short	0x0006
        /*0032*/ 	.short	0x0030
        /*0034*/ 	.byte	0x00, 0xf0, 0x21, 0x00


	//----- nvinfo : EIATTR_KPARAM_INFO
	.align		4
.L_10389:
        /*0038*/ 	.byte	0x04, 0x17
        /*003a*/ 	.short	(.L_10391 - .L_10390)
.L_10390:
        /*003c*/ 	.word	0x00000000
        /*0040*/ 	.short	0x0005
        /*0042*/ 	.short	0x0028
        /*0044*/ 	.byte	0x00, 0xf0, 0x21, 0x00


	//----- nvinfo : EIATTR_KPARAM_INFO
	.align		4
.L_10391:
        /*0048*/ 	.byte	0x04, 0x17
        /*004a*/ 	.short	(.L_10393 - .L_10392)
.L_10392:
        /*004c*/ 	.word	0x00000000
        /*0050*/ 	.short	0x0004
        /*0052*/ 	.short	0x0020
        /*0054*/ 	.byte	0x00, 0xf0, 0x21, 0x00


	//----- nvinfo : EIATTR_KPARAM_INFO
	.align		4
.L_10393:
        /*0058*/ 	.byte	0x04, 0x17
        /*005a*/ 	.short	(.L_10395 - .L_10394)
.L_10394:
        /*005c*/ 	.word	0x00000000
        /*0060*/ 	.short	0x0003
        /*0062*/ 	.short	0x0018
        /*0064*/ 	.byte	0x00, 0xf5, 0x21, 0x00


	//----- nvinfo : EIATTR_KPARAM_INFO
	.align		4
.L_10395:
        /*0068*/ 	.byte	0x04, 0x17
        /*006a*/ 	.short	(.L_10397 - .L_10396)
.L_10396:
        /*006c*/ 	.word	0x00000000
        /*0070*/ 	.short	0x0002
        /*0072*/ 	.short	0x0010
        /*0074*/ 	.byte	0x00, 0xf5, 0x21, 0x00


	//----- nvinfo : EIATTR_KPARAM_INFO
	.align		4
.L_10397:
        /*0078*/ 	.byte	0x04, 0x17
        /*007a*/ 	.short	(.L_10399 - .L_10398)
.L_10398:
        /*007c*/ 	.word	0x00000000
        /*0080*/ 	.short	0x0001
        /*0082*/ 	.short	0x0008
        /*0084*/ 	.byte	0x00, 0xf5, 0x21, 0x00


	//----- nvinfo : EIATTR_KPARAM_INFO
	.align		4
.L_10399:
        /*0088*/ 	.byte	0x04, 0x17
        /*008a*/ 	.short	(.L_10401 - .L_10400)
.L_10400:
        /*008c*/ 	.word	0x00000000
        /*0090*/ 	.short	0x0000
        /*0092*/ 	.short	0x0000
        /*0094*/ 	.byte	0x00, 0xf5, 0x21, 0x00


	//----- nvinfo : EIATTR_SPARSE_MMA_MASK
	.align		4
.L_10401:
        /*0098*/ 	.byte	0x03, 0x50
        /*009a*/ 	.short	0x0000


	//----- nvinfo : EIATTR_MAXREG_COUNT
	.align		4
        /*009c*/ 	.byte	0x03, 0x1b
        /*009e*/ 	.short	0x00ff


	//----- nvinfo : EIATTR_NUM_BARRIERS
	.align		4
        /*00a0*/ 	.byte	0x02, 0x4c
        /*00a2*/ 	.byte	0x01
	.zero		1


	//----- nvinfo : EIATTR_MERCURY_ISA_VERSION
	.align		4
        /*00a4*/ 	.byte	0x03, 0x5f
        /*00a6*/ 	.short	0x0101


	//----- nvinfo : EIATTR_VRC_CTA_INIT_COUNT
	.align		4
        /*00a8*/ 	.byte	0x02, 0x4a
	.zero		1
	.zero		1


	//----- nvinfo : EIATTR_EXIT_INSTR_OFFSETS
	.align		4
        /*00ac*/ 	.byte	0x04, 0x1c
        /*00ae*/ 	.short	(.L_10403 - .L_10402)


	//   ....[0]....
.L_10402:
        /*00b0*/ 	.word	0x00000100


	//   ....[1]....
        /*00b4*/ 	.word	0x000068e0


	//   ....[2]....
        /*00b8*/ 	.word	0x00006b40


	//   ....[3]....
        /*00bc*/ 	.word	0x00006c50


	//----- nvinfo : EIATTR_CRS_STACK_SIZE
	.align		4
.L_10403:
        /*00c0*/ 	.byte	0x04, 0x1e
        /*00c2*/ 	.short	(.L_10405 - .L_10404)
.L_10404:
        /*00c4*/ 	.word	0x00000000


	//----- nvinfo : EIATTR_CBANK_PARAM_SIZE
	.align		4
.L_10405:
        /*00c8*/ 	.byte	0x03, 0x19
        /*00ca*/ 	.short	0x0048


	//----- nvinfo : EIATTR_PARAM_CBANK
	.align		4
        /*00cc*/ 	.byte	0x04, 0x0a
        /*00ce*/ 	.short	(.L_10407 - .L_10406)
	.align		4
.L_10406:
        /*00d0*/ 	.word	index@(.nv.constant0.contiguous_any2_u32)
        /*00d4*/ 	.short	0x0380
        /*00d6*/ 	.short	0x0048


	//----- nvinfo : EIATTR_SW_WAR
	.align		4
.L_10407:
        /*00d8*/ 	.byte	0x04, 0x36
        /*00da*/ 	.short	(.L_10409 - .L_10408)
.L_10408:
        /*00dc*/ 	.word	0x00000008
.L_10409:


//--------------------- .nv.info.uncontiguous_cumulate_any_u32 --------------------------
	.section	.nv.info.uncontiguous_cumulate_any_u32,"",@"SHT_CUDA_INFO"
	.sectionflags	@""
	.align	4


	//----- nvinfo : EIATTR_CUDA_API_VERSION
	.align		4
        /*0000*/ 	.byte	0x04, 0x37
        /*0002*/ 	.short	(.L_10411 - .L_10410)
.L_10410:
        /*0004*/ 	.word	0x00000082


	//----- nvinfo : EIATTR_KPARAM_INFO
	.align		4
.L_10411:
        /*0008*/ 	.byte	0x04, 0x17
        /*000a*/ 	.short	(.L_10413 - .L_10412)
.L_10412:
        /*000c*/ 	.word	0x00000000
        /*0010*/ 	.short	0x0005
        /*0012*/ 	.short	0x0028
        /*0014*/ 	.byte	0x00, 0xf0, 0x21, 0x00


	//----- nvinfo : EIATTR_KPARAM_INFO
	.align		4
.L_10413:
        /*0018*/ 	.byte	0x04, 0x17
        /*001a*/ 	.short	(.L_10415 - .L_10414)
.L_10414:
        /*001c*/ 	.word	0x00000000
        /*0020*/ 	.short	0x0004
        /*0022*/ 	.short	0x0020
        /*0024*/ 	.byte	0x00, 0xf0, 0x21, 0x00


	//----- nvinfo : EIATTR_KPARAM_INFO
	.align		4
.L_10415:
        /*0028*/ 	.byte	0x04, 0x17
        /*002a*/ 	.short	(.L_10417 - .L_10416)
.L_10416:
        /*002c*/ 	.word	0x00000000
        /*0030*/ 	.short	0x0003
        /*0032*/ 	.short	0x0018
        /*0034*/ 	.byte	0x00, 0xf5, 0x21, 0x00


	//----- nvinfo : EIATTR_KPARAM_INFO
	.align		4
.L_10417:
        /*0038*/ 	.byte	0x04, 0x17
        /*003a*/ 	.short	(.L_10419 - .L_10418)
.L_10418:
        /*003c*/ 	.word	0x00000000
        /*0040*/ 	.short	0x0002
        /*0042*/ 	.short	0x0010
        /*0044*/ 	.byte	0x00, 0xf5, 0x21, 0x00


	//----- nvinfo : EIATTR_KPARAM_INFO
	.align		4
.L_10419:
        /*0048*/ 	.byte	0x04, 0x17
        /*004a*/ 	.short	(.L_10421 - .L_10420)
.L_10420:
        /*004c*/ 	.word	0x00000000
        /*0050*/ 	.short	0x0001
        /*0052*/ 	.short	0x0008
        /*0054*/ 	.byte	0x00, 0xf5, 0x21, 0x00


	//----- nvinfo : EIATTR_KPARAM_INFO
	.align		4
.L_10421:
        /*0058*/ 	.byte	0x04, 0x17
        /*005a*/ 	.short	(.L_10423 - .L_10422)
.L_10422:
        /*005c*/ 	.word	0x00000000
        /*0060*/ 	.short	0x0000
        /*0062*/ 	.short	0x0000
        /*0064*/ 	.byte	0x00, 0xf5, 0x21, 0x00


	//----- nvinfo : EIATTR_SPARSE_MMA_MASK
	.align		4
.L_10423:
        /*0068*/ 	.byte	0x03, 0x50
        /*006a*/ 	.short	0x0000


	//----- nvinfo : EIATTR_MAXREG_COUNT
	.align		4
        /*006c*/ 	.byte	0x03, 0x1b
        /*006e*/ 	.short	0x00ff


	//----- nvinfo : EIATTR_NUM_BARRIERS
	.align		4
        /*0070*/ 	.byte	0x02, 0x4c
        /*0072*/ 	.byte	0x01
	.zero		1


	//----- nvinfo : EIATTR_MERCURY_ISA_VERSION
	.align		4
        /*0074*/ 	.byte	0x03, 0x5f
        /*0076*/ 	.short	0x0101


	//----- nvinfo : EIATTR_VRC_CTA_INIT_COUNT
	.align		4
        /*0078*/ 	.byte	0x02, 0x4a
	.zero		1
	.zero		1


	//----- nvinfo : EIATTR_EXIT_INSTR_OFFSETS
	.align		4
        /*007c*/ 	.byte	0x04, 0x1c
        /*007e*/ 	.short	(.L_10425 - .L_10424)


	//   ....[0]....
.L_10424:
        /*0080*/ 	.word	0x000067c0


	//   ....[1]....
        /*0084*/ 	.word	0x00006a20


	//   ....[2]....
        /*0088*/ 	.word	0x00006ad0


	//----- nvinfo : EIATTR_CRS_STACK_SIZE
	.align		4
.L_10425:
        /*008c*/ 	.byte	0x04, 0x1e
        /*008e*/ 	.short	(.L_10427 - .L_10426)
.L_10426:
        /*0090*/ 	.word	0x00000000


	//----- nvinfo : EIATTR_CBANK_PARAM_SIZE
	.align		4
.L_10427:
        /*0094*/ 	.byte	0x03, 0x19
        /*0096*/ 	.short	0x0030


	//----- nvinfo : EIATTR_PARAM_CBANK
	.align		4
        /*0098*/ 	.byte	0x04, 0x0a
        /*009a*/ 	.short	(.L_10429 - .L_10428)
	.align		4
.L_10428:
        /*009c*/ 	.word	index@(.nv.constant0.uncontiguous_cumulate_any_u32)
        /*00a0*/ 	.short	0x0380
        /*00a2*/ 	.short	0x0030


	//----- nvinfo : EIATTR_SW_WAR
	.align		4
.L_10429:
        /*00a4*/ 	.byte	0x04, 0x36
        /*00a6*/ 	.short	(.L_10431 - .L_10430)
.L_10430:
        /*00a8*/ 	.word	0x00000008
.L_10431:


//--------------------- .nv.info.uncontiguous_any_u32 --------------------------
	.section	.nv.info.uncontiguous_any_u32,"",@"SHT_CUDA_INFO"
	.sectionflags	@""
	.align	4


	//----- nvinfo : EIATTR_CUDA_API_VERSION
	.align		4
        /*0000*/ 	.byte	0x04, 0x37
        /*0002*/ 	.short	(.L_10433 - .L_10432)
.L_10432:
        /*0004*/ 	.word	0x00000082


	//----- nvinfo : EIATTR_KPARAM_INFO
	.align		4
.L_10433:
        /*0008*/ 	.byte	0x04, 0x17
        /*000a*/ 	.short	(.L_10435 - .L_10434)
.L_10434:
        /*000c*/ 	.word	0x00000000
        /*0010*/ 	.short	0x0005
        /*0012*/ 	.short	0x0028
        /*0014*/ 	.byte	0x00, 0xf0, 0x21, 0x00


	//----- nvinfo : EIATTR_KPARAM_INFO
	.align		4
.L_10435:
        /*0018*/ 	.byte	0x04, 0x17
        /*001a*/ 	.short	(.L_10437 - .L_10436)
.L_10436:
        /*001c*/ 	.word	0x00000000
        /*0020*/ 	.short	0x0004
        /*0022*/ 	.short	0x0020
        /*0024*/ 	.byte	0x00, 0xf0, 0x21, 0x00


	//----- nvinfo : EIATTR_KPARAM_INFO
	.align		4
.L_10437:
        /*0028*/ 	.byte	0x04, 0x17
        /*002a*/ 	.short	(.L_10439 - .L_10438)
.L_10438:
        /*002c*/ 	.word	0x00000000
        /*0030*/ 	.short	0x0003
        /*0032*/ 	.short	0x0018
        /*0034*/ 	.byte	0x00, 0xf5, 0x21, 0x00


	//----- nvinfo : EIATTR_KPARAM_INFO
	.align		4
.L_10439:
        /*0038*/ 	.byte	0x04, 0x17
        /*003a*/ 	.short	(.L_10441 - .L_10440)
.L_10440:
        /*003c*/ 	.word	0x00000000
        /*0040*/ 	.short	0x0002
        /*0042*/ 	.short	0x0010
        /*0044*/ 	.byte	0x00, 0xf5, 0x21, 0x00


	//----- nvinfo : EIATTR_KPARAM_INFO
	.align		4
.L_10441:
        /*0048*/ 	.byte	0x04, 0x17
        /*004a*/ 	.short	(.L_10443 - .L_10442)
.L_10442:
        /*004c*/ 	.word	0x00000000
        /*0050*/ 	.short	0x0001
        /*0052*/ 	.short	0x0008
        /*0054*/ 	.byte	0x00, 0xf5, 0x21, 0x00


	//----- nvinfo : EIATTR_KPARAM_INFO
	.align		4
.L_10443:
        /*0058*/ 	.byte	0x04, 0x17
        /*005a*/ 	.short	(.L_10445 - .L_10444)
.L_10444:
        /*005c*/ 	.word	0x00000000
        /*0060*/ 	.short	0x0000
        /*0062*/ 	.short	0x0000
        /*0064*/ 	.byte	0x00, 0xf5, 0x21, 0x00


	//----- nvinfo : EIATTR_SPARSE_MMA_MASK
	.align		4
.L_10445:
        /*0068*/ 	.byte	0x03, 0x50
        /*006a*/ 	.short	0x0000


	//----- nvinfo : EIATTR_MAXREG_COUNT
	.align		4
        /*006c*/ 	.byte	0x03, 0x1b
        /*006e*/ 	.short	0x00ff


	//----- nvinfo : EIATTR_NUM_BARRIERS
	.align		4
        /*0070*/ 	.byte	0x02, 0x4c
        /*0072*/ 	.byte	0x01
	.zero		1


	//----- nvinfo : EIATTR_MERCURY_ISA_VERSION
	.align		4
        /*0074*/ 	.byte	0x03, 0x5f
        /*0076*/ 	.short	0x0101


	//----- nvinfo : EIATTR_VRC_CTA_INIT_COUNT
	.align		4
        /*0078*/ 	.byte	0x02, 0x4a
	.zero		1
	.zero		1


	//----- nvinfo : EIATTR_EXIT_INSTR_OFFSETS
	.align		4
        /*007c*/ 	.byte	0x04, 0x1c
        /*007e*/ 	.short	(.L_10447 - .L_10446)


	//   ....[0]....
.L_10446:
        /*0080*/ 	.word	0x000067e0


	//   ....[1]....
        /*0084*/ 	.word	0x00006a40


	//   ....[2]....
        /*0088*/ 	.word	0x00006af0


	//----- nvinfo : EIATTR_CRS_STACK_SIZE
	.align		4
.L_10447:
        /*008c*/ 	.byte	0x04, 0x1e
        /*008e*/ 	.short	(.L_10449 - .L_10448)
.L_10448:
        /*0090*/ 	.word	0x00000000


	//----- nvinfo : EIATTR_CBANK_PARAM_SIZE
	.align		4
.L_10449:
        /*0094*/ 	.byte	0x03, 0x19
        /*0096*/ 	.short	0x0030


	//----- nvinfo : EIATTR_PARAM_CBANK
	.align		4
        /*0098*/ 	.byte	0x04, 0x0a
        /*009a*/ 	.short	(.L_10451 - .L_10450)
	.align		4
.L_10450:
        /*009c*/ 	.word	index@(.nv.constant0.uncontiguous_any_u32)
        /*00a0*/ 	.short	0x0380
        /*00a2*/ 	.short	0x0030


	//----- nvinfo : EIATTR_SW_WAR
	.align		4
.L_10451:
        /*00a4*/ 	.byte	0x04, 0x36
        /*00a6*/ 	.short	(.L_10453 - .L_10452)
.L_10452:
        /*00a8*/ 	.word	0x00000008
.L_10453:


//--------------------- .nv.info.contiguous_cumulate_any_u32 --------------------------
	.section	.nv.info.contiguous_cumulate_any_u32,"",@"SHT_CUDA_INFO"
	.sectionflags	@""
	.align	4


	//----- nvinfo : EIATTR_CUDA_API_VERSION
	.align		4
        /*0000*/ 	.byte	0x04, 0x37
        /*0002*/ 	.short	(.L_10455 - .L_10454)
.L_10454:
        /*0004*/ 	.word	0x00000082


	//----- nvinfo : EIATTR_KPARAM_INFO
	.align		4
.L_10455:
        /*0008*/ 	.byte	0x04, 0x17
        /*000a*/ 	.short	(.L_10457 - .L_10456)
.L_10456:
        /*000c*/ 	.word	0x00000000
        /*0010*/ 	.short	0x0002
        /*0012*/ 	.short	0x0010
        /*0014*/ 	.byte	0x00, 0xf0, 0x21, 0x00


	//----- nvinfo : EIATTR_KPARAM_INFO
	.align		4
.L_10457:
        /*0018*/ 	.byte	0x04, 0x17
        /*001a*/ 	.short	(.L_10459 - .L_10458)
.L_10458:
        /*001c*/ 	.word	0x00000000
        /*0020*/ 	.short	0x0001
        /*0022*/ 	.short	0x0008
        /*0024*/ 	.byte	0x00, 0xf5, 0x21, 0x00


	//----- nvinfo : EIATTR_KPARAM_INFO
	.align		4
.L_10459:
        /*0028*/ 	.byte	0x04, 0x17
        /*002a*/ 	.short	(.L_10461 - .L_10460)
.L_10460:
        /*002c*/ 	.word	0x00000000
        /*0030*/ 	.short	0x0000
        /*0032*/ 	.short	0x0000
        /*0034*/ 	.byte	0x00, 0xf5, 0x21, 0x00


	//----- nvinfo : EIATTR_SPARSE_MMA_MASK
	.align		4
.L_10461:
        /*0038*/ 	.byte	0x03, 0x50
        /*003a*/ 	.short	0x0000


	//----- nvinfo : EIATTR_MAXREG_COUNT
	.align		4
        /*003c*/ 	.byte	0x03, 0x1b
        /*003e*/ 	.short	0x00ff


	//----- nvinfo : EIATTR_NUM_BARRIERS
	.align		4
        /*0040*/ 	.byte	0x02, 0x4c
        /*0042*/ 	.byte	0x01
	.zero		1


	//----- nvinfo : EIATTR_MERCURY_ISA_VERSION
	.align		4
        /*0044*/ 	.byte	0x03, 0x5f
        /*0046*/ 	.short	0x0101


	//----- nvinfo : EIATTR_VRC_CTA_INIT_COUNT
	.align		4
        /*0048*/ 	.byte	0x02, 0x4a
	.zero		1
	.zero		1


	//----- nvinfo : EIATTR_EXIT_INSTR_OFFSETS
	.align		4
        /*004c*/ 	.byte	0x04, 0x1c
        /*004e*/ 	.short	(.L_10463 - .L_10462)


	//   ....[0]....
.L_10462:
        /*0050*/ 	.word	0x000003f0


	//   ....[1]....
        /*0054*/ 	.word	0x00000650


	//   ....[2]....
        /*0058*/ 	.word	0x00000700


	//----- nvinfo : EIATTR_CRS_STACK_SIZE
	.align		4
.L_10463:
        /*005c*/ 	.byte	0x04, 0x1e
        /*005e*/ 	.short	(.L_10465 - .L_10464)
.L_10464:
        /*0060*/ 	.word	0x00000000


	//----- nvinfo : EIATTR_CBANK_PARAM_SIZE
	.align		4
.L_10465:
        /*0064*/ 	.byte	0x03, 0x19
        /*0066*/ 	.short	0x0018


	//----- nvinfo : EIATTR_PARAM_CBANK
	.align		4
        /*0068*/ 	.byte	0x04, 0x0a
        /*006a*/ 	.short	(.L_10467 - .L_10466)
	.align		4
.L_10466:
        /*006c*/ 	.word	index@(.nv.constant0.contiguous_cumulate_any_u32)
        /*0070*/ 	.short	0x0380
        /*0072*/ 	.short	0x0018


	//----- nvinfo : EIATTR_SW_WAR
	.align		4
.L_10467:
        /*0074*/ 	.byte	0x04, 0x36
        /*0076*/ 	.short	(.L_10469 - .L_10468)
.L_10468:
        /*0078*/ 	.word	0x00000008
.L_10469:


//--------------------- .nv.info.contiguous_any_u32 --------------------------
	.section	.nv.info.contiguous_any_u32,"",@"SHT_CUDA_INFO"
	.sectionflags	@""
	.align	4


	//----- nvinfo : EIATTR_CUDA_API_VERSION
	.align		4
        /*0000*/ 	.byte	0x04, 0x37
        /*0002*/ 	.short	(.L_10471 - .L_10470)
.L_10470:
        /*0004*/ 	.word	0x00000082


	//----- nvinfo : EIATTR_KPARAM_INFO
	.align		4
.L_10471:
        /*0008*/ 	.byte	0x04, 0x17
        /*000a*/ 	.short	(.L_10473 - .L_10472)
.L_10472:
        /*000c*/ 	.word	0x00000000
        /*0010*/ 	.short	0x0002
        /*0012*/ 	.short	0x0010
        /*0014*/ 	.byte	0x00, 0xf0, 0x21, 0x00


	//----- nvinfo : EIATTR_KPARAM_INFO
	.align		4
.L_10473:
        /*0018*/ 	.byte	0x04, 0x17
        /*001a*/ 	.short	(.L_10475 - .L_10474)
.L_10474:
        /*001c*/ 	.word	0x00000000
        /*0020*/ 	.short	0x0001
        /*0022*/ 	.short	0x0008
        /*0024*/ 	.byte	0x00, 0xf5, 0x21, 0x00


	//----- nvinfo : EIATTR_KPARAM_INFO
	.align		4
.L_10475:
        /*0028*/ 	.byte	0x04, 0x17
        /*002a*/ 	.short	(.L_10477 - .L_10476)
.L_10476:
        /*002c*/ 	.word	0x00000000
        /*0030*/ 	.short	0x0000
        /*0032*/ 	.short	0x0000
        /*0034*/ 	.byte	0x00, 0xf5, 0x21, 0x00


	//----- nvinfo : EIATTR_SPARSE_MMA_MASK
	.align		4
.L_10477:
        /*0038*/ 	.byte	0x03, 0x50
        /*003a*/ 	.short	0x0000


	//----- nvinfo : EIATTR_MAXREG_COUNT
	.align		4
        /*003c*/ 	.byte	0x03, 0x1b
        /*003e*/ 	.short	0x00ff


	//----- nvinfo : EIATTR_NUM_BARRIERS
	.align		4
        /*0040*/ 	.byte	0x02, 0x4c
        /*0042*/ 	.byte	0x01
	.zero		1


	//----- nvinfo : EIATTR_MERCURY_ISA_VERSION
	.align		4
        /*0044*/ 	.byte	0x03, 0x5f
        /*0046*/ 	.short	0x0101


	//----- nvinfo : EIATTR_VRC_CTA_INIT_COUNT
	.align		4
        /*0048*/ 	.byte	0x02, 0x4a
	.zero		1
	.zero		1


	//----- nvinfo : EIATTR_EXIT_INSTR_OFFSETS
	.align		4
        /*004c*/ 	.byte	0x04, 0x1c
        /*004e*/ 	.short	(.L_10479 - .L_10478)


	//   ....[0]....
.L_10478:
        /*0050*/ 	.word	0x00000410


	//   ....[1]....
        /*0054*/ 	.word	0x00000670


	//   ....[2]....
        /*0058*/ 	.word	0x00000720


	//----- nvinfo : EIATTR_CRS_STACK_SIZE
	.align		4
.L_10479:
        /*005c*/ 	.byte	0x04, 0x1e
        /*005e*/ 	.short	(.L_10481 - .L_10480)
.L_10480:
        /*0060*/ 	.word	0x00000000


	//----- nvinfo : EIATTR_CBANK_PARAM_SIZE
	.align		4
.L_10481:
        /*0064*/ 	.byte	0x03, 0x19
        /*0066*/ 	.short	0x0018


	//----- nvinfo : EIATTR_PARAM_CBANK
	.align		4
        /*0068*/ 	.byte	0x04, 0x0a
        /*006a*/ 	.short	(.L_10483 - .L_10482)
	.align		4
.L_10482:
        /*006c*/ 	.word	index@(.nv.constant0.contiguous_any_u32)
        /*0070*/ 	.short	0x0380
        /*0072*/ 	.short	0x0018


	//----- nvinfo : EIATTR_SW_WAR
	.align		4
.L_10483:
        /*0074*/ 	.byte	0x04, 0x36
        /*0076*/ 	.short	(.L_10485 - .L_10484)
.L_10484:
        /*0078*/ 	.word	0x00000008
.L_10485:


//--------------------- .nv.info.contiguous_any33_u16 --------------------------
	.section	.nv.info.contiguous_any33_u16,"",@"SHT_CUDA_INFO"
	.sectionflags	@""
	.align	4


	//----- nvinfo : EIATTR_CUDA_API_VERSION
	.align		4
        /*0000*/ 	.byte	0x04, 0x37
        /*0002*/ 	.short	(.L_10487 - .L_10486)
.L_10486:
        /*0004*/ 	.word	0x00000082


	//----- nvinfo : EIATTR_KPARAM_INFO
	.align		4
.L_10487:
        /*0008*/ 	.byte	0x04, 0x17
        /*000a*/ 	.short	(.L_10489 - .L_10488)
.L_10488:
        /*000c*/ 	.word	0x00000000
        /*0010*/ 	.short	0x0004
        /*0012*/ 	.short	0x0020
        /*0014*/ 	.byte	0x00, 0xf0, 0x21, 0x00


	//----- nvinfo : EIATTR_KPARAM_INFO
	.align		4
.L_10489:
        /*0018*/ 	.byte	0x04, 0x17
        /*001a*/ 	.short	(.L_10491 - .L_10490)
.L_10490:
        /*001c*/ 	.word	0x00000000
        /*0020*/ 	.short	0x0003
        /*0022*/ 	.short	0x0018
        /*0024*/ 	.byte	0x00, 0xf0, 0x21, 0x00


	//----- nvinfo : EIATTR_KPARAM_INFO
	.align		4
.L_10491:
        /*0028*/ 	.byte	0x04, 0x17
        /*002a*/ 	.short	(.L_10493 - .L_10492)
.L_10492:
        /*002c*/ 	.word	0x00000000
        /*0030*/ 	.short	0x0002
        /*0032*/ 	.short	0x0010
        /*0034*/ 	.byte	0x00, 0xf0, 0x21, 0x00


	//----- nvinfo : EIATTR_KPARAM_INFO
	.align		4
.L_10493:
        /*0038*/ 	.byte	0x04, 0x17
        /*003a*/ 	.short	(.L_10495 - .L_10494)
.L_10494:
        /*003c*/ 	.word	0x00000000
        /*0040*/ 	.short	0x0001
        /*0042*/ 	.short	0x0008
        /*0044*/ 	.byte	0x00, 0xf5, 0x21, 0x00


	//----- nvinfo : EIATTR_KPARAM_INFO
	.align		4
.L_10495:
        /*0048*/ 	.byte	0x04, 0x17
        /*004a*/ 	.short	(.L_10497 - .L_10496)
.L_10496:
        /*004c*/ 	.word	0x00000000
        /*0050*/ 	.short	0x0000
        /*0052*/ 	.short	0x0000
        /*0054*/ 	.byte	0x00, 0xf5, 0x21, 0x00


	//----- nvinfo : EIATTR_SPARSE_MMA_MASK
	.align		4
.L_10497:
        /*0058*/ 	.byte	0x03, 0x50
        /*005a*/ 	.short	0x0000


	//----- nvinfo : EIATTR_MAXREG_COUNT
	.align		4
        /*005c*/ 	.byte	0x03, 0x1b
        /*005e*/ 	.short	0x00ff


	//----- nvinfo : EIATTR_NUM_BARRIERS
	.align		4
        /*0060*/ 	.byte	0x02, 0x4c
        /*0062*/ 	.byte	0x01
	.zero		1


	//----- nvinfo : EIATTR_MERCURY_ISA_VERSION
	.align		4
        /*0064*/ 	.byte	0x03, 0x5f
        /*0066*/ 	.short	0x0101


	//----- nvinfo : EIATTR_VRC_CTA_INIT_COUNT
	.align		4
        /*0068*/ 	.byte	0x02, 0x4a
	.zero		1
	.zero		1


	//----- nvinfo : EIATTR_EXIT_INSTR_OFFSETS
	.align		4
        /*006c*/ 	.byte	0x04, 0x1c
        /*006e*/ 	.short	(.L_10499 - .L_10498)


	//   ....[0]....
.L_10498:
        /*0070*/ 	.word	0x00000140


	//   ....[1]....
        /*0074*/ 	.word	0x000001e0


	//   ....[2]....
        /*0078*/ 	.word	0x00000950


	//----- nvinfo : EIATTR_CRS_STACK_SIZE
	.align		4
.L_10499:
        /*007c*/ 	.byte	0x04, 0x1e
        /*007e*/ 	.short	(.L_10501 - .L_10500)
.L_10500:
        /*0080*/ 	.word	0x00000000


	//----- nvinfo : EIATTR_CBANK_PARAM_SIZE
	.align		4
.L_10501:
        /*0084*/ 	.byte	0x03, 0x19
        /*0086*/ 	.short	0x0028


	//----- nvinfo : EIATTR_PARAM_CBANK
	.align		4
        /*0088*/ 	.byte	0x04, 0x0a
        /*008a*/ 	.short	(.L_10503 - .L_10502)
	.align		4
.L_10502:
        /*008c*/ 	.word	index@(.nv.constant0.contiguous_any33_u16)
        /*0090*/ 	.short	0x0380
        /*0092*/ 	.short	0x0028


	//----- nvinfo : EIATTR_SW_WAR
	.align		4
.L_10503:
        /*0094*/ 	.byte	0x04, 0x36
        /*0096*/ 	.short	(.L_10505 - .L_10504)
.L_10504:
        /*0098*/ 	.word	0x00000008
.L_10505:


//--------------------- .nv.info.contiguous_any3_u16 --------------------------
	.section	.nv.info.contiguous_any3_u16,"",@"SHT_CUDA_INFO"
	.sectionflags	@""
	.align	4


	//----- nvinfo : EIATTR_CUDA_API_VERSION
	.align		4
        /*0000*/ 	.byte	0x04, 0x37
        /*0002*/ 	.short	(.L_10507 - .L_10506)
.L_10506:
        /*0004*/ 	.word	0x00000082


	//----- nvinfo : EIATTR_KPARAM_INFO
	.align		4
.L_10507:
        /*0008*/ 	.byte	0x04, 0x17
        /*000a*/ 	.short	(.L_10509 - .L_10508)
.L_10508:
        /*000c*/ 	.word	0x00000000
        /*0010*/ 	.short	0x0006
        /*0012*/ 	.short	0x0030
        /*0014*/ 	.byte	0x00, 0xf0, 0x21, 0x00


	//----- nvinfo : EIATTR_KPARAM_INFO
	.align		4
.L_10509:
        /*0018*/ 	.byte	0x04, 0x17
        /*001a*/ 	.short	(.L_10511 - .L_10510)
.L_10510:
        /*001c*/ 	.word	0x00000000
        /*0020*/ 	.short	0x0005
        /*0022*/ 	.short	0x0028
        /*0024*/ 	.byte	0x00, 0xf0, 0x21, 0x00


	//----- nvinfo : EIATTR_KPARAM_INFO
	.align		4
.L_10511:
        /*0028*/ 	.byte	0x04, 0x17
        /*002a*/ 	.short	(.L_10513 - .L_10512)
.L_10512:
        /*002c*/ 	.word	0x00000000
        /*0030*/ 	.short	0x0004
        /*0032*/ 	.short	0x0020
        /*0034*/ 	.byte	0x00, 0xf0, 0x21, 0x00


	//----- nvinfo : EIATTR_KPARAM_INFO
	.align		4
.L_10513:
        /*0038*/ 	.byte	0x04, 0x17
        /*003a*/ 	.short	(.L_10515 - .L_10514)
.L_10514:
        /*003c*/ 	.word	0x00000000
        /*0040*/ 	.short	0x0003
        /*0042*/ 	.short	0x0018
        /*0044*/ 	.byte	0x00, 0xf5, 0x21, 0x00


	//----- nvinfo : EIATTR_KPARAM_INFO
	.align		4
.L_10515:
        /*0048*/ 	.byte	0x04, 0x17
        /*004a*/ 	.short	(.L_10517 - .L_10516)
.L_10516:
        /*004c*/ 	.word	0x00000000
        /*0050*/ 	.short	0x0002
        /*0052*/ 	.short	0x0010
        /*0054*/ 	.byte	0x00, 0xf5, 0x21, 0x00


	//----- nvinfo : EIATTR_KPARAM_INFO
	.align		4
.L_10517:
        /*0058*/ 	.byte	0x04, 0x17
        /*005a*/ 	.short	(.L_10519 - .L_10518)
.L_10518:
        /*005c*/ 	.word	0x00000000
        /*0060*/ 	.short	0x0001
        /*0062*/ 	.short	0x0008
        /*0064*/ 	.byte	0x00, 0xf5, 0x21, 0x00


	//----- nvinfo : EIATTR_KPARAM_INFO
	.align		4
.L_10519:
        /*0068*/ 	.byte	0x04, 0x17
        /*006a*/ 	.short	(.L_10521 - .L_10520)
.L_10520:
        /*006c*/ 	.word	0x00000000
        /*0070*/ 	.short	0x0000
        /*0072*/ 	.short	0x0000
        /*0074*/ 	.byte	0x00, 0xf5, 0x21, 0x00


	//----- nvinfo : EIATTR_SPARSE_MMA_MASK
	.align		4
.L_10521:
        /*0078*/ 	.byte	0x03, 0x50
        /*007a*/ 	.short	0x0000


	//----- nvinfo : EIATTR_MAXREG_COUNT
	.align		4
        /*007c*/ 	.byte	0x03, 0x1b
        /*007e*/ 	.short	0x00ff


	//----- nvinfo : EIATTR_NUM_BARRIERS
	.align		4
        /*0080*/ 	.byte	0x02, 0x4c
        /*0082*/ 	.byte	0x01
	.zero		1


	//----- nvinfo : EIATTR_MERCURY_ISA_VERSION
	.align		4
        /*0084*/ 	.byte	0x03, 0x5f
        /*0086*/ 	.short	0x0101


	//----- nvinfo : EIATTR_VRC_CTA_INIT_COUNT
	.align		4
        /*0088*/ 	.byte	0x02, 0x4a
	.zero		1
	.zero		1


	//----- nvinfo : EIATTR_EXIT_INSTR_OFFSETS
	.align		4
        /*008c*/ 	.byte	0x04, 0x1c
        /*008e*/ 	.short	(.L_10523 - .L_10522)


	//   ....[0]....
.L_10522:
        /*0090*/ 	.word	0x00000140


	//   ....[1]....
        /*0094*/ 	.word	0x00003120


	//   ....[2]....
        /*0098*/ 	.word	0x00003900


	//----- nvinfo : EIATTR_CRS_STACK_SIZE
	.align		4
.L_10523:
        /*009c*/ 	.byte	0x04, 0x1e
        /*009e*/ 	.short	(.L_10525 - .L_10524)
.L_10524:
        /*00a0*/ 	.word	0x00000000


	//----- nvinfo : EIATTR_CBANK_PARAM_SIZE
	.align		4
.L_10525:
        /*00a4*/ 	.byte	0x03, 0x19
        /*00a6*/ 	.short	0x0038


	//----- nvinfo : EIATTR_PARAM_CBANK
	.align		4
        /*00a8*/ 	.byte	0x04, 0x0a
        /*00aa*/ 	.short	(.L_10527 - .L_10526)
	.align		4
.L_10526:
        /*00ac*/ 	.word	index@(.nv.constant0.contiguous_any3_u16)
        /*00b0*/ 	.short	0x0380
        /*00b2*/ 	.short	0x0038


	//----- nvinfo : EIATTR_SW_WAR
	.align		4
.L_10527:
        /*00b4*/ 	.byte	0x04, 0x36
        /*00b6*/ 	.short	(.L_10529 - .L_10528)
.L_10528:
        /*00b8*/ 	.word	0x00000008
.L_10529:


//--------------------- .nv.info.contiguous_any22_u16 --------------------------
	.section	.nv.info.contiguous_any22_u16,"",@"SHT_CUDA_INFO"
	.sectionflags	@""
	.align	4


	//----- nvinfo : EIATTR_CUDA_API_VERSION
	.align		4
        /*0000*/ 	.byte	0x04, 0x37
        /*0002*/ 	.short	(.L_10531 - .L_10530)
.L_10530:
        /*0004*/ 	.word	0x00000082


	//----- nvinfo : EIATTR_KPARAM_INFO
	.align		4
.L_10531:
        /*0008*/ 	.byte	0x04, 0x17
        /*000a*/ 	.short	(.L_10533 - .L_10532)
.L_10532:
        /*000c*/ 	.word	0x00000000
        /*0010*/ 	.short	0x0005
        /*0012*/ 	.short	0x0028
        /*0014*/ 	.byte	0x00, 0xf0, 0x21, 0x00


	//----- nvinfo : EIATTR_KPARAM_INFO
	.align		4
.L_10533:
        /*0018*/ 	.byte	0x04, 0x17
        /*001a*/ 	.short	(.L_10535 - .L_10534)
.L_10534:
        /*001c*/ 	.word	0x00000000
        /*0020*/ 	.short	0x0004
        /*0022*/ 	.short	0x0020
        /*0024*/ 	.byte	0x00, 0xf0, 0x21, 0x00


	//----- nvinfo : EIATTR_KPARAM_INFO
	.align		4
.L_10535:
        /*0028*/ 	.byte	0x04, 0x17
        /*002a*/ 	.short	(.L_10537 - .L_10536)
.L_10536:
        /*002c*/ 	.word	0x00000000
        /*0030*/ 	.short	0x0003
        /*0032*/ 	.short	0x0018
        /*0034*/ 	.byte	0x00, 0xf0, 0x21, 0x00


	//----- nvinfo : EIATTR_KPARAM_INFO
	.align		4
.L_10537:
        /*0038*/ 	.byte	0x04, 0x17
        /*003a*/ 	.short	(.L_10539 - .L_10538)
.L_10538:
        /*003c*/ 	.word	0x00000000
        /*0040*/ 	.short	0x0002
        /*0042*/ 	.short	0x0010
        /*0044*/ 	.byte	0x00, 0xf0, 0x21, 0x00


	//----- nvinfo : EIATTR_KPARAM_INFO
	.align		4
.L_10539:
        /*0048*/ 	.byte	0x04, 0x17
        /*004a*/ 	.short	(.L_10541 - .L_10540)
.L_10540:
        /*004c*/ 	.word	0x00000000
        /*0050*/ 	.short	0x0001
        /*0052*/ 	.short	0x0008
        /*0054*/ 	.byte	0x00, 0xf5, 0x21, 0x00


	//----- nvinfo : EIATTR_KPARAM_INFO
	.align		4
.L_10541:
        /*0058*/ 	.byte	0x04, 0x17
        /*005a*/ 	.short	(.L_10543 - .L_10542)
.L_10542:
        /*005c*/ 	.word	0x00000000
        /*0060*/ 	.short	0x0000
        /*0062*/ 	.short	0x0000
        /*0064*/ 	.byte	0x00, 0xf5, 0x21, 0x00


	//----- nvinfo : EIATTR_SPARSE_MMA_MASK
	.align		4
.L_10543:
        /*0068*/ 	.byte	0x03, 0x50
        /*006a*/ 	.short	0x0000


	//----- nvinfo : EIATTR_MAXREG_COUNT
	.align		4
        /*006c*/ 	.byte	0x03, 0x1b
        /*006e*/ 	.short	0x00ff


	//----- nvinfo : EIATTR_NUM_BARRIERS
	.align		4
        /*0070*/ 	.byte	0x02, 0x4c
        /*0072*/ 	.byte	0x01
	.zero		1


	//----- nvinfo : EIATTR_MERCURY_ISA_VERSION
	.align		4
        /*0074*/ 	.byte	0x03, 0x5f
        /*0076*/ 	.short	0x0101


	//----- nvinfo : EIATTR_VRC_CTA_INIT_COUNT
	.align		4
        /*0078*/ 	.byte	0x02, 0x4a
	.zero		1
	.zero		1


	//----- nvinfo : EIATTR_EXIT_INSTR_OFFSETS
	.align		4
        /*007c*/ 	.byte	0x04, 0x1c
        /*007e*/ 	.short	(.L_10545 - .L_10544)


	//   ....[0]....
.L_10544:
        /*0080*/ 	.word	0x00000100


	//   ....[1]....
        /*0084*/ 	.word	0x00000520


	//   ....[2]....
        /*0088*/ 	.word	0x00000780


	//   ....[3]....
        /*008c*/ 	.word	0x00000890


	//----- nvinfo : EIATTR_CRS_STACK_SIZE
	.align		4
.L_10545:
        /*0090*/ 	.byte	0x04, 0x1e
        /*0092*/ 	.short	(.L_10547 - .L_10546)
.L_10546:
        /*0094*/ 	.word	0x00000000


	//----- nvinfo : EIATTR_CBANK_PARAM_SIZE
	.align		4
.L_10547:
        /*0098*/ 	.byte	0x03, 0x19
        /*009a*/ 	.short	0x0030


	//----- nvinfo : EIATTR_PARAM_CBANK
	.align		4
        /*009c*/ 	.byte	0x04, 0x0a
        /*009e*/ 	.short	(.L_10549 - .L_10548)
	.align		4
.L_10548:
        /*00a0*/ 	.word	index@(.nv.constant0.contiguous_any22_u16)
        /*00a4*/ 	.short	0x0380
        /*00a6*/ 	.short	0x0030


	//----- nvinfo : EIATTR_SW_WAR
	.align		4
.L_10549:
        /*00a8*/ 	.byte	0x04, 0x36
        /*00aa*/ 	.short	(.L_10551 - .L_10550)
.L_10550:
        /*00ac*/ 	.word	0x00000008
.L_10551:


//--------------------- .nv.info.contiguous_any2_u16 --------------------------
	.section	.nv.info.contiguous_any2_u16,"",@"SHT_CUDA_INFO"
	.sectionflags	@""
	.align	4


	//----- nvinfo : EIATTR_CUDA_API_VERSION
	.align		4
        /*0000*/ 	.byte	0x04, 0x37
        /*0002*/ 	.short	(.L_10553 - .L_10552)
.L_10552:
        /*0004*/ 	.word	0x00000082


	//----- nvinfo : EIATTR_KPARAM_INFO
	.align		4
.L_10553:
        /*0008*/ 	.byte	0x04, 0x17
        /*000a*/ 	.short	(.L_10555 - .L_10554)
.L_10554:
        /*000c*/ 	.word	0x00000000
        /*0010*/ 	.short	0x0008
        /*0012*/ 	.short	0x0040
        /*0014*/ 	.byte	0x00, 0xf0, 0x21, 0x00


	//----- nvinfo : EIATTR_KPARAM_INFO
	.align		4
.L_10555:
        /*0018*/ 	.byte	0x04, 0x17
        /*001a*/ 	.short	(.L_10557 - .L_10556)
.L_10556:
        /*001c*/ 	.word	0x00000000
        /*0020*/ 	.short	0x0007
        /*0022*/ 	.short	0x0038
        /*0024*/ 	.byte	0x00, 0xf0, 0x21, 0x00


	//----- nvinfo : EIATTR_KPARAM_INFO
	.align		4
.L_10557:
        /*0028*/ 	.byte	0x04, 0x17
        /*002a*/ 	.short	(.L_10559 - .L_10558)
.L_10558:
        /*002c*/ 	.word	0x00000000
        /*0030*/ 	.short	0x0006
        /*0032*/ 	.short	0x0030
        /*0034*/ 	.byte	0x00, 0xf0, 0x21, 0x00


	//----- nvinfo : EIATTR_KPARAM_INFO
	.align		4
.L_10559:
        /*0038*/ 	.byte	0x04, 0x17
        /*003a*/ 	.short	(.L_10561 - .L_10560)
.L_10560:
        /*003c*/ 	.word	0x00000000
        /*0040*/ 	.short	0x0005
        /*0042*/ 	.short	0x0028
        /*0044*/ 	.byte	0x00, 0xf0, 0x21, 0x00


	//----- nvinfo : EIATTR_KPARAM_INFO
	.align		4
.L_10561:
        /*0048*/ 	.byte	0x04, 0x17
        /*004a*/ 	.short	(.L_10563 - .L_10562)
.L_10562:
        /*004c*/ 	.word	0x00000000
        /*0050*/ 	.short	0x0004
        /*0052*/ 	.short	0x0020
        /*0054*/ 	.byte	0x00, 0xf0, 0x21, 0x00


	//----- nvinfo : EIATTR_KPARAM_INFO
	.align		4
.L_10563:
        /*0058*/ 	.byte	0x04, 0x17
        /*005a*/ 	.short	(.L_10565 - .L_10564)
.L_10564:
        /*005c*/ 	.word	0x00000000
        /*0060*/ 	.short	0x0003
        /*0062*/ 	.short	0x0018
        /*0064*/ 	.byte	0x00, 0xf5, 0x21, 0x00


	//----- nvinfo : EIATTR_KPARAM_INFO
	.align		4
.L_10565:
        /*0068*/ 	.byte	0x04, 0x17
        /*006a*/ 	.short	(.L_10567 - .L_10566)
.L_10566:
        /*006c*/ 	.word	0x00000000
        /*0070*/ 	.short	0x0002
        /*0072*/ 	.short	0x0010
        /*0074*/ 	.byte	0x00, 0xf5, 0x21, 0x00


	//----- nvinfo : EIATTR_KPARAM_INFO
	.align		4
.L_10567:
        /*0078*/ 	.byte	0x04, 0x17
        /*007a*/ 	.short	(.L_10569 - .L_10568)
.L_10568:
        /*007c*/ 	.word	0x00000000
        /*0080*/ 	.short	0x0001
        /*0082*/ 	.short	0x0008
        /*0084*/ 	.byte	0x00, 0xf5, 0x21, 0x00


	//----- nvinfo : EIATTR_KPARAM_INFO
	.align		4
.L_10569:
        /*0088*/ 	.byte	0x04, 0x17
        /*008a*/ 	.short	(.L_10571 - .L_10570)
.L_10570:
        /*008c*/ 	.word	0x00000000
        /*0090*/ 	.short	0x0000
        /*0092*/ 	.short	0x0000
        /*0094*/ 	.byte	0x00, 0xf5, 0x21, 0x00


	//----- nvinfo : EIATTR_SPARSE_MMA_MASK
	.align		4
.L_10571:
        /*0098*/ 	.byte	0x03, 0x50
        /*009a*/ 	.short	0x0000


	//----- nvinfo : EIATTR_MAXREG_COUNT
	.align		4
        /*009c*/ 	.byte	0x03, 0x1b
        /*009e*/ 	.short	0x00ff


	//----- nvinfo : EIATTR_NUM_BARRIERS
	.align		4
        /*00a0*/ 	.byte	0x02, 0x4c
        /*00a2*/ 	.byte	0x01
	.zero		1


	//----- nvinfo : EIATTR_MERCURY_ISA_VERSION
	.align		4
        /*00a4*/ 	.byte	0x03, 0x5f
        /*00a6*/ 	.short	0x0101


	//----- nvinfo : EIATTR_VRC_CTA_INIT_COUNT
	.align		4
        /*00a8*/ 	.byte	0x02, 0x4a
	.zero		1
	.zero		1


	//----- nvinfo : EIATTR_EXIT_INSTR_OFFSETS
	.align		4
        /*00ac*/ 	.byte	0x04, 0x1c
        /*00ae*/ 	.short	(.L_10573 - .L_10572)


	//   ....[0]....
.L_10572:
        /*00b0*/ 	.word	0x00000100


	//   ....[1]....
        /*00b4*/ 	.word	0x000068e0


	//   ....[2]....
        /*00b8*/ 	.word	0x00006b40


	//   ....[3]....
        /*00bc*/ 	.word	0x00006c50


	//----- nvinfo : EIATTR_CRS_STACK_SIZE
	.align		4
.L_10573:
        /*00c0*/ 	.byte	0x04, 0x1e
        /*00c2*/ 	.short	(.L_10575 - .L_10574)
.L_10574:
        /*00c4*/ 	.word	0x00000000


	//----- nvinfo : EIATTR_CBANK_PARAM_SIZE
	.align		4
.L_10575:
        /*00c8*/ 	.byte	0x03, 0x19
        /*00ca*/ 	.short	0x0048


	//----- nvinfo : EIATTR_PARAM_CBANK
	.align		4
        /*00cc*/ 	.byte	0x04, 0x0a
        /*00ce*/ 	.short	(.L_10577 - .L_10576)
	.align		4
.L_10576:
        /*00d0*/ 	.word	index@(.nv.constant0.contiguous_any2_u16)
        /*00d4*/ 	.short	0x0380
        /*00d6*/ 	.short	0x0048


	//----- nvinfo : EIATTR_SW_WAR
	.align		4
.L_10577:
        /*00d8*/ 	.byte	0x04, 0x36
        /*00da*/ 	.short	(.L_10579 - .L_10578)
.L_10578:
        /*00dc*/ 	.word	0x00000008
.L_10579:


//--------------------- .nv.info.uncontiguous_cumulate_any_u16 --------------------------
	.section	.nv.info.uncontiguous_cumulate_any_u16,"",@"SHT_CUDA_INFO"
	.sectionflags	@""
	.align	4


	//----- nvinfo : EIATTR_CUDA_API_VERSION
	.align		4
        /*0000*/ 	.byte	0x04, 0x37
        /*0002*/ 	.short	(.L_10581 - .L_10580)
.L_10580:
        /*0004*/ 	.word	0x00000082


	//----- nvinfo : EIATTR_KPARAM_INFO
	.align		4
.L_10581:
        /*0008*/ 	.byte	0x04, 0x17
        /*000a*/ 	.short	(.L_10583 - .L_10582)
.L_10582:
        /*000c*/ 	.word	0x00000000
        /*0010*/ 	.short	0x0005
        /*0012*/ 	.short	0x0028
        /*0014*/ 	.byte	0x00, 0xf0, 0x21, 0x00


	//----- nvinfo : EIATTR_KPARAM_INFO
	.align		4
.L_10583:
        /*0018*/ 	.byte	0x04, 0x17
        /*001a*/ 	.short	(.L_10585 - .L_10584)
.L_10584:
        /*001c*/ 	.word	0x00000000
        /*0020*/ 	.short	0x0004
        /*0022*/ 	.short	0x0020
        /*0024*/ 	.byte	0x00, 0xf0, 0x21, 0x00


	//----- nvinfo : EIATTR_KPARAM_INFO
	.align		4
.L_10585:
        /*0028*/ 	.byte	0x04, 0x17
        /*002a*/ 	.short	(.L_10587 - .L_10586)
.L_10586:
        /*002c*/ 	.word	0x00000000
        /*0030*/ 	.short	0x0003
        /*0032*/ 	.short	0x0018
        /*0034*/ 	.byte	0x00, 0xf5, 0x21, 0x00


	//----- nvinfo : EIATTR_KPARAM_INFO
	.align		4
.L_10587:
        /*0038*/ 	.byte	0x04, 0x17
        /*003a*/ 	.short	(.L_10589 - .L_10588)
.L_10588:
        /*003c*/ 	.word	0x00000000
        /*0040*/ 	.short	0x0002
        /*0042*/ 	.short	0x0010
        /*0044*/ 	.byte	0x00, 0xf5, 0x21, 0x00


	//----- nvinfo : EIATTR_KPARAM_INFO
	.align		4
.L_10589:
        /*0048*/ 	.byte	0x04, 0x17
        /*004a*/ 	.short	(.L_10591 - .L_10590)
.L_10590:
        /*004c*/ 	.word	0x00000000
        /*0050*/ 	.short	0x0001
        /*0052*/ 	.short	0x0008
        /*0054*/ 	.byte	0x00, 0xf5, 0x21, 0x00


	//----- nvinfo : EIATTR_KPARAM_INFO
	.align		4
.L_10591:
        /*0058*/ 	.byte	0x04, 0x17
        /*005a*/ 	.short	(.L_10593 - .L_10592)
.L_10592:
        /*005c*/ 	.word	0x00000000
        /*0060*/ 	.short	0x0000
        /*0062*/ 	.short	0x0000
        /*0064*/ 	.byte	0x00, 0xf5, 0x21, 0x00


	//----- nvinfo : EIATTR_SPARSE_MMA_MASK
	.align		4
.L_10593:
        /*0068*/ 	.byte	0x03, 0x50
        /*006a*/ 	.short	0x0000


	//----- nvinfo : EIATTR_MAXREG_COUNT
	.align		4
        /*006c*/ 	.byte	0x03, 0x1b
        /*006e*/ 	.short	0x00ff


	//----- nvinfo : EIATTR_NUM_BARRIERS
	.align		4
        /*0070*/ 	.byte	0x02, 0x4c
        /*0072*/ 	.byte	0x01
	.zero		1


	//----- nvinfo : EIATTR_MERCURY_ISA_VERSION
	.align		4
        /*0074*/ 	.byte	0x03, 0x5f
        /*0076*/ 	.short	0x0101


	//----- nvinfo : EIATTR_VRC_CTA_INIT_COUNT
	.align		4
        /*0078*/ 	.byte	0x02, 0x4a
	.zero		1
	.zero		1


	//----- nvinfo : EIATTR_EXIT_INSTR_OFFSETS
	.align		4
        /*007c*/ 	.byte	0x04, 0x1c
        /*007e*/ 	.short	(.L_10595 - .L_10594)


	//   ....[0]....
.L_10594:
        /*0080*/ 	.word	0x000067c0


	//   ....[1]....
        /*0084*/ 	.word	0x00006a20


	//   ....[2]....
        /*0088*/ 	.word	0x00006ad0


	//----- nvinfo : EIATTR_CRS_STACK_SIZE
	.align		4
.L_10595:
        /*008c*/ 	.byte	0x04, 0x1e
        /*008e*/ 	.short	(.L_10597 - .L_10596)
.L_10596:
        /*0090*/ 	.word	0x00000000


	//----- nvinfo : EIATTR_CBANK_PARAM_SIZE
	.align		4
.L_10597:
        /*0094*/ 	.byte	0x03, 0x19
        /*0096*/ 	.short	0x0030


	//----- nvinfo : EIATTR_PARAM_CBANK
	.align		4
        /*0098*/ 	.byte	0x04, 0x0a
        /*009a*/ 	.short	(.L_10599 - .L_10598)
	.align		4
.L_10598:
        /*009c*/ 	.word	index@(.nv.constant0.uncontiguous_cumulate_any_u16)
        /*00a0*/ 	.short	0x0380
        /*00a2*/ 	.short	0x0030


	//----- nvinfo : EIATTR_SW_WAR
	.align		4
.L_10599:
        /*00a4*/ 	.byte	0x04, 0x36
        /*00a6*/ 	.short	(.L_10601 - .L_10600)
.L_10600:
        /*00a8*/ 	.word	0x00000008
.L_10601:


//--------------------- .nv.info.uncontiguous_any_u16 --------------------------
	.section	.nv.info.uncontiguous_any_u16,"",@"SHT_CUDA_INFO"
	.sectionflags	@""
	.align	4


	//----- nvinfo : EIATTR_CUDA_API_VERSION
	.align		4
        /*0000*/ 	.byte	0x04, 0x37
        /*0002*/ 	.short	(.L_10603 - .L_10602)
.L_10602:
        /*0004*/ 	.word	0x00000082


	//----- nvinfo : EIATTR_KPARAM_INFO
	.align		4
.L_10603:
        /*0008*/ 	.byte	0x04, 0x17
        /*000a*/ 	.short	(.L_10605 - .L_10604)
.L_10604:
        /*000c*/ 	.word	0x00000000
        /*0010*/ 	.short	0x0005
        /*0012*/ 	.short	0x0028
        /*0014*/ 	.byte	0x00, 0xf0, 0x21, 0x00


	//----- nvinfo : EIATTR_KPARAM_INFO
	.align		4
.L_10605:
        /*0018*/ 	.byte	0x04, 0x17
        /*001a*/ 	.short	(.L_10607 - .L_10606)
.L_10606:
        /*001c*/ 	.word	0x00000000
        /*0020*/ 	.short	0x0004
        /*0022*/ 	.short	0x0020
        /*0024*/ 	.byte	0x00, 0xf0, 0x21, 0x00


	//----- nvinfo : EIATTR_KPARAM_INFO
	.align		4
.L_10607:
        /*0028*/ 	.byte	0x04, 0x17
        /*002a*/ 	.short	(.L_10609 - .L_10608)
.L_10608:
        /*002c*/ 	.word	0x00000000
        /*0030*/ 	.short	0x0003
        /*0032*/ 	.short	0x0018
        /*0034*/ 	.byte	0x00, 0xf5, 0x21, 0x00


	//----- nvinfo : EIATTR_KPARAM_INFO
	.align		4
.L_10609:
        /*0038*/ 	.byte	0x04, 0x17
        /*003a*/ 	.short	(.L_10611 - .L_10610)
.L_10610:
        /*003c*/ 	.word	0x00000000
        /*0040*/ 	.short	0x0002
        /*0042*/ 	.short	0x0010
        /*0044*/ 	.byte	0x00, 0xf5, 0x21, 0x00


	//----- nvinfo : EIATTR_KPARAM_INFO
	.align		4
.L_10611:
        /*0048*/ 	.byte	0x04, 0x17
        /*004a*/ 	.short	(.L_10613 - .L_10612)
.L_10612:
        /*004c*/ 	.word	0x00000000
        /*0050*/ 	.short	0x0001
        /*0052*/ 	.short	0x0008
        /*0054*/ 	.byte	0x00, 0xf5, 0x21, 0x00


	//----- nvinfo : EIATTR_KPARAM_INFO
	.align		4
.L_10613:
        /*0058*/ 	.byte	0x04, 0x17
        /*005a*/ 	.short	(.L_10615 - .L_10614)
.L_10614:
        /*005c*/ 	.word	0x00000000
        /*0060*/ 	.short	0x0000
        /*0062*/ 	.short	0x0000
        /*0064*/ 	.byte	0x00, 0xf5, 0x21, 0x00


	//----- nvinfo : EIATTR_SPARSE_MMA_MASK
	.align		4
.L_10615:
        /*0068*/ 	.byte	0x03, 0x50
        /*006a*/ 	.short	0x0000


	//----- nvinfo : EIATTR_MAXREG_COUNT
	.align		4
        /*006c*/ 	.byte	0x03, 0x1b
        /*006e*/ 	.short	0x00ff


	//----- nvinfo : EIATTR_NUM_BARRIERS
	.align		4
        /*0070*/ 	.byte	0x02, 0x4c
        /*0072*/ 	.byte	0x01
	.zero		1


	//----- nvinfo : EIATTR_MERCURY_ISA_VERSION
	.align		4
        /*0074*/ 	.byte	0x03, 0x5f
        /*0076*/ 	.short	0x0101


	//----- nvinfo : EIATTR_VRC_CTA_INIT_COUNT
	.align		4
        /*0078*/ 	.byte	0x02, 0x4a
	.zero		1
	.zero		1


	//----- nvinfo : EIATTR_EXIT_INSTR_OFFSETS
	.align		4
        /*007c*/ 	.byte	0x04, 0x1c
        /*007e*/ 	.short	(.L_10617 - .L_10616)


	//   ....[0]....
.L_10616:
        /*0080*/ 	.word	0x000067e0


	//   ....[1]....
        /*0084*/ 	.word	0x00006a40


	//   ....[2]....
        /*0088*/ 	.word	0x00006af0


	//----- nvinfo : EIATTR_CRS_STACK_SIZE
	.align		4
.L_10617:
        /*008c*/ 	.byte	0x04, 0x1e
        /*008e*/ 	.short	(.L_10619 - .L_10618)
.L_10618:
        /*0090*/ 	.word	0x00000000


	//----- nvinfo : EIATTR_CBANK_PARAM_SIZE
	.align		4
.L_10619:
        /*0094*/ 	.byte	0x03, 0x19
        /*0096*/ 	.short	0x0030


	//----- nvinfo : EIATTR_PARAM_CBANK
	.align		4
        /*0098*/ 	.byte	0x04, 0x0a
        /*009a*/ 	.short	(.L_10621 - .L_10620)
	.align		4
.L_10620:
        /*009c*/ 	.word	index@(.nv.constant0.uncontiguous_any_u16)
        /*00a0*/ 	.short	0x0380
        /*00a2*/ 	.short	0x0030


	//----- nvinfo : EIATTR_SW_WAR
	.align		4
.L_10621:
        /*00a4*/ 	.byte	0x04, 0x36
        /*00a6*/ 	.short	(.L_10623 - .L_10622)
.L_10622:
        /*00a8*/ 	.word	0x00000008
.L_10623:


//--------------------- .nv.info.contiguous_cumulate_any_u16 --------------------------
	.section	.nv.info.contiguous_cumulate_any_u16,"",@"SHT_CUDA_INFO"
	.sectionflags	@""
	.align	4


	//----- nvinfo : EIATTR_CUDA_API_VERSION
	.align		4
        /*0000*/ 	.byte	0x04, 0x37
        /*0002*/ 	.short	(.L_10625 - .L_10624)
.L_10624:
        /*0004*/ 	.word	0x00000082


	//----- nvinfo : EIATTR_KPARAM_INFO
	.align		4
.L_10625:
        /*0008*/ 	.byte	0x04, 0x17
        /*000a*/ 	.short	(.L_10627 - .L_10626)
.L_10626:
        /*000c*/ 	.word	0x00000000
        /*0010*/ 	.short	0x0002
        /*0012*/ 	.short	0x0010
        /*0014*/ 	.byte	0x00, 0xf0, 0x21, 0x00


	//----- nvinfo : EIATTR_KPARAM_INFO
	.align		4
.L_10627:
        /*0018*/ 	.byte	0x04, 0x17
        /*001a*/ 	.short	(.L_10629 - .L_10628)
.L_10628:
        /*001c*/ 	.word	0x00000000
        /*0020*/ 	.short	0x0001
        /*0022*/ 	.short	0x0008
        /*0024*/ 	.byte	0x00, 0xf5, 0x21, 0x00


	//----- nvinfo : EIATTR_KPARAM_INFO
	.align		4
.L_10629:
        /*0028*/ 	.byte	0x04, 0x17
        /*002a*/ 	.short	(.L_10631 - .L_10630)
.L_10630:
        /*002c*/ 	.word	0x00000000
        /*0030*/ 	.short	0x0000
        /*0032*/ 	.short	0x0000
        /*0034*/ 	.byte	0x00, 0xf5, 0x21, 0x00


	//----- nvinfo : EIATTR_SPARSE_MMA_MASK
	.align		4
.L_10631:
        /*0038*/ 	.byte	0x03, 0x50
        /*003a*/ 	.short	0x0000


	//----- nvinfo : EIATTR_MAXREG_COUNT
	.align		4
        /*003c*/ 	.byte	0x03, 0x1b
        /*003e*/ 	.short	0x00ff


	//----- nvinfo : EIATTR_NUM_BARRIERS
	.align		4
        /*0040*/ 	.byte	0x02, 0x4c
        /*0042*/ 	.byte	0x01
	.zero		1


	//----- nvinfo : EIATTR_MERCURY_ISA_VERSION
	.align		4
        /*0044*/ 	.byte	0x03, 0x5f
        /*0046*/ 	.short	0x0101


	//----- nvinfo : EIATTR_VRC_CTA_INIT_COUNT
	.align		4
        /*0048*/ 	.byte	0x02, 0x4a
	.zero		1
	.zero		1


	//----- nvinfo : EIATTR_EXIT_INSTR_OFFSETS
	.align		4
        /*004c*/ 	.byte	0x04, 0x1c
        /*004e*/ 	.short	(.L_10633 - .L_10632)


	//   ....[0]....
.L_10632:
        /*0050*/ 	.word	0x000003f0


	//   ....[1]....
        /*0054*/ 	.word	0x00000650


	//   ....[2]....
        /*0058*/ 	.word	0x00000700


	//----- nvinfo : EIATTR_CRS_STACK_SIZE
	.align		4
.L_10633:
        /*005c*/ 	.byte	0x04, 0x1e
        /*005e*/ 	.short	(.L_10635 - .L_10634)
.L_10634:
        /*0060*/ 	.word	0x00000000


	//----- nvinfo : EIATTR_CBANK_PARAM_SIZE
	.align		4
.L_10635:
        /*0064*/ 	.byte	0x03, 0x19
        /*0066*/ 	.short	0x0018


	//----- nvinfo : EIATTR_PARAM_CBANK
	.align		4
        /*0068*/ 	.byte	0x04, 0x0a
        /*006a*/ 	.short	(.L_10637 - .L_10636)
	.align		4
.L_10636:
        /*006c*/ 	.word	index@(.nv.constant0.contiguous_cumulate_any_u16)
        /*0070*/ 	.short	0x0380
        /*0072*/ 	.short	0x0018


	//----- nvinfo : EIATTR_SW_WAR
	.align		4
.L_10637:
        /*0074*/ 	.byte	0x04, 0x36
        /*0076*/ 	.short	(.L_10639 - .L_10638)
.L_10638:
        /*0078*/ 	.word	0x00000008
.L_10639:


//--------------------- .nv.info.contiguous_any_u16 --------------------------
	.section	.nv.info.contiguous_any_u16,"",@"SHT_CUDA_INFO"
	.sectionflags	@""
	.align	4


	//----- nvinfo : EIATTR_CUDA_API_VERSION
	.align		4
        /*0000*/ 	.byte	0x04, 0x37
        /*0002*/ 	.short	(.L_10641 - .L_10640)
.L_10640:
        /*0004*/ 	.word	0x00000082


	//----- nvinfo : EIATTR_KPARAM_INFO
	.align		4
.L_10641:
        /*0008*/ 	.byte	0x04, 0x17
        /*000a*/ 	.short	(.L_10643 - .L_10642)
.L_10642:
        /*000c*/ 	.word	0x00000000
        /*0010*/ 	.short	0x0002
        /*0012*/ 	.short	0x0010
        /*0014*/ 	.byte	0x00, 0xf0, 0x21, 0x00


	//----- nvinfo : EIATTR_KPARAM_INFO
	.align		4
.L_10643:
        /*0018*/ 	.byte	0x04, 0x17
        /*001a*/ 	.short	(.L_10645 - .L_10644)
.L_10644:
        /*001c*/ 	.word	0x00000000
        /*0020*/ 	.short	0x0001
        /*0022*/ 	.short	0x0008
        /*0024*/ 	.byte	0x00, 0xf5, 0x21, 0x00


	//----- nvinfo : EIATTR_KPARAM_INFO
	.align		4
.L_10645:
        /*0028*/ 	.byte	0x04, 0x17
        /*002a*/ 	.short	(.L_10647 - .L_10646)
.L_10646:
        /*002c*/ 	.word	0x00000000
        /*0030*/ 	.short	0x0000
        /*0032*/ 	.short	0x0000
        /*0034*/ 	.byte	0x00, 0xf5, 0x21, 0x00


	//----- nvinfo : EIATTR_SPARSE_MMA_MASK
	.align		4
.L_10647:
        /*0038*/ 	.byte	0x03, 0x50
        /*003a*/ 	.short	0x0000


	//----- nvinfo : EIATTR_MAXREG_COUNT
	.align		4
        /*003c*/ 	.byte	0x03, 0x1b
        /*003e*/ 	.short	0x00ff


	//----- nvinfo : EIATTR_NUM_BARRIERS
	.align		4
        /*0040*/ 	.byte	0x02, 0x4c
        /*0042*/ 	.byte	0x01
	.zero		1


	//----- nvinfo : EIATTR_MERCURY_ISA_VERSION
	.align		4
        /*0044*/ 	.byte	0x03, 0x5f
        /*0046*/ 	.short	0x0101


	//----- nvinfo : EIATTR_VRC_CTA_INIT_COUNT
	.align		4
        /*0048*/ 	.byte	0x02, 0x4a
	.zero		1
	.zero		1


	//----- nvinfo : EIATTR_EXIT_INSTR_OFFSETS
	.align		4
        /*004c*/ 	.byte	0x04, 0x1c
        /*004e*/ 	.short	(.L_10649 - .L_10648)


	//   ....[0]....
.L_10648:
        /*0050*/ 	.word	0x00000410


	//   ....[1]....
        /*0054*/ 	.word	0x00000670


	//   ....[2]....
        /*0058*/ 	.word	0x00000720


	//----- nvinfo : EIATTR_CRS_STACK_SIZE
	.align		4
.L_10649:
        /*005c*/ 	.byte	0x04, 0x1e
        /*005e*/ 	.short	(.L_10651 - .L_10650)
.L_10650:
        /*0060*/ 	.word	0x00000000


	//----- nvinfo : EIATTR_CBANK_PARAM_SIZE
	.align		4
.L_10651:
        /*0064*/ 	.byte	0x03, 0x19
        /*0066*/ 	.short	0x0018


	//----- nvinfo : EIATTR_PARAM_CBANK
	.align		4
        /*0068*/ 	.byte	0x04, 0x0a
        /*006a*/ 	.short	(.L_10653 - .L_10652)
	.align		4
.L_10652:
        /*006c*/ 	.word	index@(.nv.constant0.contiguous_any_u16)
        /*0070*/ 	.short	0x0380
        /*0072*/ 	.short	0x0018


	//----- nvinfo : EIATTR_SW_WAR
	.align		4
.L_10653:
        /*0074*/ 	.byte	0x04, 0x36
        /*0076*/ 	.short	(.L_10655 - .L_10654)
.L_10654:
        /*0078*/ 	.word	0x00000008
.L_10655:


//--------------------- .nv.info.contiguous_any33_u8 --------------------------
	.section	.nv.info.contiguous_any33_u8,"",@"SHT_CUDA_INFO"
	.sectionflags	@""
	.align	4


	//----- nvinfo : EIATTR_CUDA_API_VERSION
	.align		4
        /*0000*/ 	.byte	0x04, 0x37
        /*0002*/ 	.short	(.L_10657 - .L_10656)
.L_10656:
        /*0004*/ 	.word	0x00000082


	//----- nvinfo : EIATTR_KPARAM_INFO
	.align		4
.L_10657:
        /*0008*/ 	.byte	0x04, 0x17
        /*000a*/ 	.short	(.L_10659 - .L_10658)
.L_10658:
        /*000c*/ 	.word	0x00000000
        /*0010*/ 	.short	0x0004
        /*0012*/ 	.short	0x0020
        /*0014*/ 	.byte	0x00, 0xf0, 0x21, 0x00


	//----- nvinfo : EIATTR_KPARAM_INFO
	.align		4
.L_10659:
        /*0018*/ 	.byte	0x04, 0x17
        /*001a*/ 	.short	(.L_10661 - .L_10660)
.L_10660:
        /*001c*/ 	.word	0x00000000
        /*0020*/ 	.short	0x0003
        /*0022*/ 	.short	0x0018
        /*0024*/ 	.byte	0x00, 0xf0, 0x21, 0x00


	//----- nvinfo : EIATTR_KPARAM_INFO
	.align		4
.L_10661:
        /*0028*/ 	.byte	0x04, 0x17
        /*002a*/ 	.short	(.L_10663 - .L_10662)
.L_10662:
        /*002c*/ 	.word	0x00000000
        /*0030*/ 	.short	0x0002
        /*0032*/ 	.short	0x0010
        /*0034*/ 	.byte	0x00, 0xf0, 0x21, 0x00


	//----- nvinfo : EIATTR_KPARAM_INFO
	.align		4
.L_10663:
        /*0038*/ 	.byte	0x04, 0x17
        /*003a*/ 	.short	(.L_10665 - .L_10664)
.L_10664:
        /*003c*/ 	.word	0x00000000
        /*0040*/ 	.short	0x0001
        /*0042*/ 	.short	0x0008
        /*0044*/ 	.byte	0x00, 0xf5, 0x21, 0x00


	//----- nvinfo : EIATTR_KPARAM_INFO
	.align		4
.L_10665:
        /*0048*/ 	.byte	0x04, 0x17
        /*004a*/ 	.short	(.L_10667 - .L_10666)
.L_10666:
        /*004c*/ 	.word	0x00000000
        /*0050*/ 	.short	0x0000
        /*0052*/ 	.short	0x0000
        /*0054*/ 	.byte	0x00, 0xf5, 0x21, 0x00


	//----- nvinfo : EIATTR_SPARSE_MMA_MASK
	.align		4
.L_10667:
        /*0058*/ 	.byte	0x03, 0x50
        /*005a*/ 	.short	0x0000


	//----- nvinfo : EIATTR_MAXREG_COUNT
	.align		4
        /*005c*/ 	.byte	0x03, 0x1b
        /*005e*/ 	.short	0x00ff


	//----- nvinfo : EIATTR_NUM_BARRIERS
	.align		4
        /*0060*/ 	.byte	0x02, 0x4c
        /*0062*/ 	.byte	0x01
	.zero		1


	//----- nvinfo : EIATTR_MERCURY_ISA_VERSION
	.align		4
        /*0064*/ 	.byte	0x03, 0x5f
        /*0066*/ 	.short	0x0101


	//----- nvinfo : EIATTR_VRC_CTA_INIT_COUNT
	.align		4
        /*0068*/ 	.byte	0x02, 0x4a
	.zero		1
	.zero		1


	//----- nvinfo : EIATTR_EXIT_INSTR_OFFSETS
	.align		4
        /*006c*/ 	.byte	0x04, 0x1c
        /*006e*/ 	.short	(.L_10669 - .L_10668)


	//   ....[0]....
.L_10668:
        /*0070*/ 	.word	0x00000140


	//   ....[1]....
        /*0074*/ 	.word	0x000001e0


	//   ....[2]....
        /*0078*/ 	.word	0x00000950


	//----- nvinfo : EIATTR_CRS_STACK_SIZE
	.align		4
.L_10669:
        /*007c*/ 	.byte	0x04, 0x1e
        /*007e*/ 	.short	(.L_10671 - .L_10670)
.L_10670:
        /*0080*/ 	.word	0x00000000


	//----- nvinfo : EIATTR_CBANK_PARAM_SIZE
	.align		4
.L_10671:
        /*0084*/ 	.byte	0x03, 0x19
        /*0086*/ 	.short	0x0028


	//----- nvinfo : EIATTR_PARAM_CBANK
	.align		4
        /*0088*/ 	.byte	0x04, 0x0a
        /*008a*/ 	.short	(.L_10673 - .L_10672)
	.align		4
.L_10672:
        /*008c*/ 	.word	index@(.nv.constant0.contiguous_any33_u8)
        /*0090*/ 	.short	0x0380
        /*0092*/ 	.short	0x0028


	//----- nvinfo : EIATTR_SW_WAR
	.align		4
.L_10673:
        /*0094*/ 	.byte	0x04, 0x36
        /*0096*/ 	.short	(.L_10675 - .L_10674)
.L_10674:
        /*0098*/ 	.word	0x00000008
.L_10675:


//--------------------- .nv.info.contiguous_any3_u8 --------------------------
	.section	.nv.info.contiguous_any3_u8,"",@"SHT_CUDA_INFO"
	.sectionflags	@""
	.align	4


	//----- nvinfo : EIATTR_CUDA_API_VERSION
	.align		4
        /*0000*/ 	.byte	0x04, 0x37
        /*0002*/ 	.short	(.L_10677 - .L_10676)
.L_10676:
        /*0004*/ 	.word	0x00000082


	//----- nvinfo : EIATTR_KPARAM_INFO
	.align		4
.L_10677:
        /*0008*/ 	.byte	0x04, 0x17
        /*000a*/ 	.short	(.L_10679 - .L_10678)
.L_10678:
        /*000c*/ 	.word	0x00000000
        /*0010*/ 	.short	0x0006
        /*0012*/ 	.short	0x0030
        /*0014*/ 	.byte	0x00, 0xf0, 0x21, 0x00


	//----- nvinfo : EIATTR_KPARAM_INFO
	.align		4
.L_10679:
        /*0018*/ 	.byte	0x04, 0x17
        /*001a*/ 	.short	(.L_10681 - .L_10680)
.L_10680:
        /*001c*/ 	.word	0x00000000
        /*0020*/ 	.short	0x0005
        /*0022*/ 	.short	0x0028
        /*0024*/ 	.byte	0x00, 0xf0, 0x21, 0x00


	//----- nvinfo : EIATTR_KPARAM_INFO
	.align		4
.L_10681:
        /*0028*/ 	.byte	0x04, 0x17
        /*002a*/ 	.short	(.L_10683 - .L_10682)
.L_10682:
        /*002c*/ 	.word	0x00000000
        /*0030*/ 	.short	0x0004
        /*0032*/ 	.short	0x0020
        /*0034*/ 	.byte	0x00, 0xf0, 0x21, 0x00


	//----- nvinfo : EIATTR_KPARAM_INFO
	.align		4
.L_10683:
        /*0038*/ 	.byte	0x04, 0x17
        /*003a*/ 	.short	(.L_10685 - .L_10684)
.L_10684:
        /*003c*/ 	.word	0x00000000
        /*0040*/ 	.short	0x0003
        /*0042*/ 	.short	0x0018
        /*0044*/ 	.byte	0x00, 0xf5, 0x21, 0x00


	//----- nvinfo : EIATTR_KPARAM_INFO
	.align		4
.L_10685:
        /*0048*/ 	.byte	0x04, 0x17
        /*004a*/ 	.short	(.L_10687 - .L_10686)
.L_10686:
        /*004c*/ 	.word	0x00000000
        /*0050*/ 	.short	0x0002
        /*0052*/ 	.short	0x0010
        /*0054*/ 	.byte	0x00, 0xf5, 0x21, 0x00


	//----- nvinfo : EIATTR_KPARAM_INFO
	.align		4
.L_10687:
        /*0058*/ 	.byte	0x04, 0x17
        /*005a*/ 	.short	(.L_10689 - .L_10688)
.L_10688:
        /*005c*/ 	.word	0x00000000
        /*0060*/ 	.short	0x0001
        /*0062*/ 	.short	0x0008
        /*0064*/ 	.byte	0x00, 0xf5, 0x21, 0x00


	//----- nvinfo : EIATTR_KPARAM_INFO
	.align		4
.L_10689:
        /*0068*/ 	.byte	0x04, 0x17
        /*006a*/ 	.short	(.L_10691 - .L_10690)
.L_10690:
        /*006c*/ 	.word	0x00000000
        /*0070*/ 	.short	0x0000
        /*0072*/ 	.short	0x0000
        /*0074*/ 	.byte	0x00, 0xf5, 0x21, 0x00


	//----- nvinfo : EIATTR_SPARSE_MMA_MASK
	.align		4
.L_10691:
        /*0078*/ 	.byte	0x03, 0x50
        /*007a*/ 	.short	0x0000


	//----- nvinfo : EIATTR_MAXREG_COUNT
	.align		4
        /*007c*/ 	.byte	0x03, 0x1b
        /*007e*/ 	.short	0x00ff


	//----- nvinfo : EIATTR_NUM_BARRIERS
	.align		4
        /*0080*/ 	.byte	0x02, 0x4c
        /*0082*/ 	.byte	0x01
	.zero		1


	//----- nvinfo : EIATTR_MERCURY_ISA_VERSION
	.align		4
        /*0084*/ 	.byte	0x03, 0x5f
        /*0086*/ 	.short	0x0101


	//----- nvinfo : EIATTR_VRC_CTA_INIT_COUNT
	.align		4
        /*0088*/ 	.byte	0x02, 0x4a
	.zero		1
	.zero		1


	//----- nvinfo : EIATTR_EXIT_INSTR_OFFSETS
	.align		4
        /*008c*/ 	.byte	0x04, 0x1c
        /*008e*/ 	.short	(.L_10693 - .L_10692)


	//   ....[0]....
.L_10692:
        /*0090*/ 	.word	0x00000140


	//   ....[1]....
        /*0094*/ 	.word	0x00003120


	//   ....[2]....
        /*0098*/ 	.word	0x00003900


	//----- nvinfo : EIATTR_CRS_STACK_SIZE
	.align		4
.L_10693:
        /*009c*/ 	.byte	0x04, 0x1e
        /*009e*/ 	.short	(.L_10695 - .L_10694)
.L_10694:
        /*00a0*/ 	.word	0x00000000


	//----- nvinfo : EIATTR_CBANK_PARAM_SIZE
	.align		4
.L_10695:
        /*00a4*/ 	.byte	0x03, 0x19
        /*00a6*/ 	.short	0x0038


	//----- nvinfo : EIATTR_PARAM_CBANK
	.align		4
        /*00a8*/ 	.byte	0x04, 0x0a
        /*00aa*/ 	.short	(.L_10697 - .L_10696)
	.align		4
.L_10696:
        /*00ac*/ 	.word	index@(.nv.constant0.contiguous_any3_u8)
        /*00b0*/ 	.short	0x0380
        /*00b2*/ 	.short	0x0038


	//----- nvinfo : EIATTR_SW_WAR
	.align		4
.L_10697:
        /*00b4*/ 	.byte	0x04, 0x36
        /*00b6*/ 	.short	(.L_10699 - .L_10698)
.L_10698:
        /*00b8*/ 	.word	0x00000008
.L_10699:


//--------------------- .nv.info.contiguous_any22_u8 --------------------------
	.section	.nv.info.contiguous_any22_u8,"",@"SHT_CUDA_INFO"
	.sectionflags	@""
	.align	4


	//----- nvinfo : EIATTR_CUDA_API_VERSION
	.align		4
        /*0000*/ 	.byte	0x04, 0x37
        /*0002*/ 	.short	(.L_10701 - .L_10700)
.L_10700:
        /*0004*/ 	.word	0x00000082


	//----- nvinfo : EIATTR_KPARAM_INFO
	.align		4
.L_10701:
        /*0008*/ 	.byte	0x04, 0x17
        /*000a*/ 	.short	(.L_10703 - .L_10702)
.L_10702:
        /*000c*/ 	.word	0x00000000
        /*0010*/ 	.short	0x0005
        /*0012*/ 	.short	0x0028
        /*0014*/ 	.byte	0x00, 0xf0, 0x21, 0x00


	//----- nvinfo : EIATTR_KPARAM_INFO
	.align		4
.L_10703:
        /*0018*/ 	.byte	0x04, 0x17
        /*001a*/ 	.short	(.L_10705 - .L_10704)
.L_10704:
        /*001c*/ 	.word	0x00000000
        /*0020*/ 	.short	0x0004
        /*0022*/ 	.short	0x0020
        /*0024*/ 	.byte	0x00, 0xf0, 0x21, 0x00


	//----- nvinfo : EIATTR_KPARAM_INFO
	.align		4
.L_10705:
        /*0028*/ 	.byte	0x04, 0x17
        /*002a*/ 	.short	(.L_10707 - .L_10706)
.L_10706:
        /*002c*/ 	.word	0x00000000
        /*0030*/ 	.short	0x0003
        /*0032*/ 	.short	0x0018
        /*0034*/ 	.byte	0x00, 0xf0, 0x21, 0x00


	//----- nvinfo : EIATTR_KPARAM_INFO
	.align		4
.L_10707:
        /*0038*/ 	.byte	0x04, 0x17
        /*003a*/ 	.short	(.L_10709 - .L_10708)
.L_10708:
        /*003c*/ 	.word	0x00000000
        /*0040*/ 	.short	0x0002
        /*0042*/ 	.short	0x0010
        /*0044*/ 	.byte	0x00, 0xf0, 0x21, 0x00


	//----- nvinfo : EIATTR_KPARAM_INFO
	.align		4
.L_10709:
        /*0048*/ 	.byte	0x04, 0x17
        /*004a*/ 	.short	(.L_10711 - .L_10710)
.L_10710:
        /*004c*/ 	.word	0x00000000
        /*0050*/ 	.short	0x0001
        /*0052*/ 	.short	0x0008
        /*0054*/ 	.byte	0x00, 0xf5, 0x21, 0x00


	//----- nvinfo : EIATTR_KPARAM_INFO
	.align		4
.L_10711:
        /*0058*/ 	.byte	0x04, 0x17
        /*005a*/ 	.short	(.L_10713 - .L_10712)
.L_10712:
        /*005c*/ 	.word	0x00000000
        /*0060*/ 	.short	0x0000
        /*0062*/ 	.short	0x0000
        /*0064*/ 	.byte	0x00, 0xf5, 0x21, 0x00


	//----- nvinfo : EIATTR_SPARSE_MMA_MASK
	.align		4
.L_10713:
        /*0068*/ 	.byte	0x03, 0x50
        /*006a*/ 	.short	0x0000


	//----- nvinfo : EIATTR_MAXREG_COUNT
	.align		4
        /*006c*/ 	.byte	0x03, 0x1b
        /*006e*/ 	.short	0x00ff


	//----- nvinfo : EIATTR_NUM_BARRIERS
	.align		4
        /*0070*/ 	.byte	0x02, 0x4c
        /*0072*/ 	.byte	0x01
	.zero		1


	//----- nvinfo : EIATTR_MERCURY_ISA_VERSION
	.align		4
        /*0074*/ 	.byte	0x03, 0x5f
        /*0076*/ 	.short	0x0101


	//----- nvinfo : EIATTR_VRC_CTA_INIT_COUNT
	.align		4
        /*0078*/ 	.byte	0x02, 0x4a
	.zero		1
	.zero		1


	//----- nvinfo : EIATTR_EXIT_INSTR_OFFSETS
	.align		4
        /*007c*/ 	.byte	0x04, 0x1c
        /*007e*/ 	.short	(.L_10715 - .L_10714)


	//   ....[0]....
.L_10714:
        /*0080*/ 	.word	0x00000100


	//   ....[1]....
        /*0084*/ 	.word	0x00000520


	//   ....[2]....
        /*0088*/ 	.word	0x00000780


	//   ....[3]....
        /*008c*/ 	.word	0x00000890


	//----- nvinfo : EIATTR_CRS_STACK_SIZE
	.align		4
.L_10715:
        /*0090*/ 	.byte	0x04, 0x1e
        /*0092*/ 	.short	(.L_10717 - .L_10716)
.L_10716:
        /*0094*/ 	.word	0x00000000


	//----- nvinfo : EIATTR_CBANK_PARAM_SIZE
	.align		4
.L_10717:
        /*0098*/ 	.byte	0x03, 0x19
        /*009a*/ 	.short	0x0030


	//----- nvinfo : EIATTR_PARAM_CBANK
	.align		4
        /*009c*/ 	.byte	0x04, 0x0a
        /*009e*/ 	.short	(.L_10719 - .L_10718)
	.align		4
.L_10718:
        /*00a0*/ 	.word	index@(.nv.constant0.contiguous_any22_u8)
        /*00a4*/ 	.short	0x0380
        /*00a6*/ 	.short	0x0030


	//----- nvinfo : EIATTR_SW_WAR
	.align		4
.L_10719:
        /*00a8*/ 	.byte	0x04, 0x36
        /*00aa*/ 	.short	(.L_10721 - .L_10720)
.L_10720:
        /*00ac*/ 	.word	0x00000008
.L_10721:


//--------------------- .nv.info.contiguous_any2_u8 --------------------------
	.section	.nv.info.contiguous_any2_u8,"",@"SHT_CUDA_INFO"
	.sectionflags	@""
	.align	4


	//----- nvinfo : EIATTR_CUDA_API_VERSION
	.align		4
        /*0000*/ 	.byte	0x04, 0x37
        /*0002*/ 	.short	(.L_10723 - .L_10722)
.L_10722:
        /*0004*/ 	.word	0x00000082


	//----- nvinfo : EIATTR_KPARAM_INFO
	.align		4
.L_10723:
        /*0008*/ 	.byte	0x04, 0x17
        /*000a*/ 	.short	(.L_10725 - .L_10724)
.L_10724:
        /*000c*/ 	.word	0x00000000
        /*0010*/ 	.short	0x0008
        /*0012*/ 	.short	0x0040
        /*0014*/ 	.byte	0x00, 0xf0, 0x21, 0x00


	//----- nvinfo : EIATTR_KPARAM_INFO
	.align		4
.L_10725:
        /*0018*/ 	.byte	0x04, 0x17
        /*001a*/ 	.short	(.L_10727 - .L_10726)
.L_10726:
        /*001c*/ 	.word	0x00000000
        /*0020*/ 	.short	0x0007
        /*0022*/ 	.short	0x0038
        /*0024*/ 	.byte	0x00, 0xf0, 0x21, 0x00


	//----- nvinfo : EIATTR_KPARAM_INFO
	.align		4
.L_10727:
        /*0028*/ 	.byte	0x04, 0x17
        /*002a*/ 	.short	(.L_10729 - .L_10728)
.L_10728:
        /*002c*/ 	.word	0x00000000
        /*0030*/ 	.short	0x0006
        /*0032*/ 	.short	0x0030
        /*0034*/ 	.byte	0x00, 0xf0, 0x21, 0x00


	//----- nvinfo : EIATTR_KPARAM_INFO
	.align		4
.L_10729:
        /*0038*/ 	.byte	0x04, 0x17
        /*003a*/ 	.short	(.L_10731 - .L_10730)
.L_10730:
        /*003c*/ 	.word	0x00000000
        /*0040*/ 	.short	0x0005
        /*0042*/ 	.short	0x0028
        /*0044*/ 	.byte	0x00, 0xf0, 0x21, 0x00


	//----- nvinfo : EIATTR_KPARAM_INFO
	.align		4
.L_10731:
        /*0048*/ 	.byte	0x04, 0x17
        /*004a*/ 	.short	(.L_10733 - .L_10732)
.L_10732:
        /*004c*/ 	.word	0x00000000
        /*0050*/ 	.short	0x0004
        /*0052*/ 	.short	0x0020
        /*0054*/ 	.byte	0x00, 0xf0, 0x21, 0x00


	//----- nvinfo : EIATTR_KPARAM_INFO
	.align		4
.L_10733:
        /*0058*/ 	.byte	0x04, 0x17
        /*005a*/ 	.short	(.L_10735 - .L_10734)
.L_10734:
        /*005c*/ 	.word	0x00000000
        /*0060*/ 	.short	0x0003
        /*0062*/ 	.short	0x0018
        /*0064*/ 	.byte	0x00, 0xf5, 0x21, 0x00


	//----- nvinfo : EIATTR_KPARAM_INFO
	.align		4
.L_10735:
        /*0068*/ 	.byte	0x04, 0x17
        /*006a*/ 	.short	(.L_10737 - .L_10736)
.L_10736:
        /*006c*/ 	.word	0x00000000
        /*0070*/ 	.short	0x0002
        /*0072*/ 	.short	0x0010
        /*0074*/ 	.byte	0x00, 0xf5, 0x21, 0x00


	//----- nvinfo : EIATTR_KPARAM_INFO
	.align		4
.L_10737:
        /*0078*/ 	.byte	0x04, 0x17
        /*007a*/ 	.short	(.L_10739 - .L_10738)
.L_10738:
        /*007c*/ 	.word	0x00000000
        /*0080*/ 	.short	0x0001
        /*0082*/ 	.short	0x0008
        /*0084*/ 	.byte	0x00, 0xf5, 0x21, 0x00


	//----- nvinfo : EIATTR_KPARAM_INFO
	.align		4
.L_10739:
        /*0088*/ 	.byte	0x04, 0x17
        /*008a*/ 	.short	(.L_10741 - .L_10740)
.L_10740:
        /*008c*/ 	.word	0x00000000
        /*0090*/ 	.short	0x0000
        /*0092*/ 	.short	0x0000
        /*0094*/ 	.byte	0x00, 0xf5, 0x21, 0x00


	//----- nvinfo : EIATTR_SPARSE_MMA_MASK
	.align		4
.L_10741:
        /*0098*/ 	.byte	0x03, 0x50
        /*009a*/ 	.short	0x0000


	//----- nvinfo : EIATTR_MAXREG_COUNT
	.align		4
        /*009c*/ 	.byte	0x03, 0x1b
        /*009e*/ 	.short	0x00ff


	//----- nvinfo : EIATTR_NUM_BARRIERS
	.align		4
        /*00a0*/ 	.byte	0x02, 0x4c
        /*00a2*/ 	.byte	0x01
	.zero		1


	//----- nvinfo : EIATTR_MERCURY_ISA_VERSION
	.align		4
        /*00a4*/ 	.byte	0x03, 0x5f
        /*00a6*/ 	.short	0x0101


	//----- nvinfo : EIATTR_VRC_CTA_INIT_COUNT
	.align		4
        /*00a8*/ 	.byte	0x02, 0x4a
	.zero		1
	.zero		1


	//----- nvinfo : EIATTR_EXIT_INSTR_OFFSETS
	.align		4
        /*00ac*/ 	.byte	0x04, 0x1c
        /*00ae*/ 	.short	(.L_10743 - .L_10742)


	//   ....[0]....
.L_10742:
        /*00b0*/ 	.word	0x00000100


	//   ....[1]....
        /*00b4*/ 	.word	0x000068a0


	//   ....[2]....
        /*00b8*/ 	.word	0x00006b00


	//   ....[3]....
        /*00bc*/ 	.word	0x00006c10


	//----- nvinfo : EIATTR_CRS_STACK_SIZE
	.align		4
.L_10743:
        /*00c0*/ 	.byte	0x04, 0x1e
        /*00c2*/ 	.short	(.L_10745 - .L_10744)
.L_10744:
        /*00c4*/ 	.word	0x00000000


	//----- nvinfo : EIATTR_CBANK_PARAM_SIZE
	.align		4
.L_10745:
        /*00c8*/ 	.byte	0x03, 0x19
        /*00ca*/ 	.short	0x0048


	//----- nvinfo : EIATTR_PARAM_CBANK
	.align		4
        /*00cc*/ 	.byte	0x04, 0x0a
        /*00ce*/ 	.short	(.L_10747 - .L_10746)
	.align		4
.L_10746:
        /*00d0*/ 	.word	index@(.nv.constant0.contiguous_any2_u8)
        /*00d4*/ 	.short	0x0380
        /*00d6*/ 	.short	0x0048


	//----- nvinfo : EIATTR_SW_WAR
	.align		4
.L_10747:
        /*00d8*/ 	.byte	0x04, 0x36
        /*00da*/ 	.short	(.L_10749 - .L_10748)
.L_10748:
        /*00dc*/ 	.word	0x00000008
.L_10749:


//--------------------- .nv.info.uncontiguous_cumulate_any_u8 --------------------------
	.section	.nv.info.uncontiguous_cumulate_any_u8,"",@"SHT_CUDA_INFO"
	.sectionflags	@""
	.align	4


	//----- nvinfo : EIATTR_CUDA_API_VERSION
	.align		4
        /*0000*/ 	.byte	0x04, 0x37
        /*0002*/ 	.short	(.L_10751 - .L_10750)
.L_10750:
        /*0004*/ 	.word	0x00000082


	//----- nvinfo : EIATTR_KPARAM_INFO
	.align		4
.L_10751:
        /*0008*/ 	.byte	0x04, 0x17
        /*000a*/ 	.short	(.L_10753 - .L_10752)
.L_10752:
        /*000c*/ 	.word	0x00000000
        /*0010*/ 	.short	0x0005
        /*0012*/ 	.short	0x0028
        /*0014*/ 	.byte	0x00, 0xf0, 0x21, 0x00


	//----- nvinfo : EIATTR_KPARAM_INFO
	.align		4
.L_10753:
        /*0018*/ 	.byte	0x04, 0x17
        /*001a*/ 	.short	(.L_10755 - .L_10754)
.L_10754:
        /*001c*/ 	.word	0x00000000
        /*0020*/ 	.short	0x0004
        /*0022*/ 	.short	0x0020
        /*0024*/ 	.byte	0x00, 0xf0, 0x21, 0x00


	//----- nvinfo : EIATTR_KPARAM_INFO
	.align		4
.L_10755:
        /*0028*/ 	.byte	0x04, 0x17
        /*002a*/ 	.short	(.L_10757 - .L_10756)
.L_10756:
        /*002c*/ 	.word	0x00000000
        /*0030*/ 	.short	0x0003
        /*0032*/ 	.short	0x0018
        /*0034*/ 	.byte	0x00, 0xf5, 0x21, 0x00


	//----- nvinfo : EIATTR_KPARAM_INFO
	.align		4
.L_10757:
        /*0038*/ 	.byte	0x04, 0x17
        /*003a*/ 	.short	(.L_10759 - .L_10758)
.L_10758:
        /*003c*/ 	.word	0x00000000
        /*0040*/ 	.short	0x0002
        /*0042*/ 	.short	0x0010
        /*0044*/ 	.byte	0x00, 0xf5, 0x21, 0x00


	//----- nvinfo : EIATTR_KPARAM_INFO
	.align		4
.L_10759:
        /*0048*/ 	.byte	0x04, 0x17
        /*004a*/ 	.short	(.L_10761 - .L_10760)
.L_10760:
        /*004c*/ 	.word	0x00000000
        /*0050*/ 	.short	0x0001
        /*0052*/ 	.short	0x0008
        /*0054*/ 	.byte	0x00, 0xf5, 0x21, 0x00


	//----- nvinfo : EIATTR_KPARAM_INFO
	.align		4
.L_10761:
        /*0058*/ 	.byte	0x04, 0x17
        /*005a*/ 	.short	(.L_10763 - .L_10762)
.L_10762:
        /*005c*/ 	.word	0x00000000
        /*0060*/ 	.short	0x0000
        /*0062*/ 	.short	0x0000
        /*0064*/ 	.byte	0x00, 0xf5, 0x21, 0x00


	//----- nvinfo : EIATTR_SPARSE_MMA_MASK
	.align		4
.L_10763:
        /*0068*/ 	.byte	0x03, 0x50
        /*006a*/ 	.short	0x0000


	//----- nvinfo : EIATTR_MAXREG_COUNT
	.align		4
        /*006c*/ 	.byte	0x03, 0x1b
        /*006e*/ 	.short	0x00ff


	//----- nvinfo : EIATTR_NUM_BARRIERS
	.align		4
        /*0070*/ 	.byte	0x02, 0x4c
        /*0072*/ 	.byte	0x01
	.zero		1


	//----- nvinfo : EIATTR_MERCURY_ISA_VERSION
	.align		4
        /*0074*/ 	.byte	0x03, 0x5f
        /*0076*/ 	.short	0x0101


	//----- nvinfo : EIATTR_VRC_CTA_INIT_COUNT
	.align		4
        /*0078*/ 	.byte	0x02, 0x4a
	.zero		1
	.zero		1


	//----- nvinfo : EIATTR_EXIT_INSTR_OFFSETS
	.align		4
        /*007c*/ 	.byte	0x04, 0x1c
        /*007e*/ 	.short	(.L_10765 - .L_10764)


	//   ....[0]....
.L_10764:
        /*0080*/ 	.word	0x000067c0


	//   ....[1]....
        /*0084*/ 	.word	0x00006a20


	//   ....[2]....
        /*0088*/ 	.word	0x00006ad0


	//----- nvinfo : EIATTR_CRS_STACK_SIZE
	.align		4
.L_10765:
        /*008c*/ 	.byte	0x04, 0x1e
        /*008e*/ 	.short	(.L_10767 - .L_10766)
.L_10766:
        /*0090*/ 	.word	0x00000000


	//----- nvinfo : EIATTR_CBANK_PARAM_SIZE
	.align		4
.L_10767:
        /*0094*/ 	.byte	0x03, 0x19
        /*0096*/ 	.short	0x0030


	//----- nvinfo : EIATTR_PARAM_CBANK
	.align		4
        /*0098*/ 	.byte	0x04, 0x0a
        /*009a*/ 	.short	(.L_10769 - .L_10768)
	.align		4
.L_10768:
        /*009c*/ 	.word	index@(.nv.constant0.uncontiguous_cumulate_any_u8)
        /*00a0*/ 	.short	0x0380
        /*00a2*/ 	.short	0x0030


	//----- nvinfo : EIATTR_SW_WAR
	.align		4
.L_10769:
        /*00a4*/ 	.byte	0x04, 0x36
        /*00a6*/ 	.short	(.L_10771 - .L_10770)
.L_10770:
        /*00a8*/ 	.word	0x00000008
.L_10771:


//--------------------- .nv.info.uncontiguous_any_u8 --------------------------
	.section	.nv.info.uncontiguous_any_u8,"",@"SHT_CUDA_INFO"
	.sectionflags	@""
	.align	4


	//----- nvinfo : EIATTR_CUDA_API_VERSION
	.align		4
        /*0000*/ 	.byte	0x04, 0x37
        /*0002*/ 	.short	(.L_10773 - .L_10772)
.L_10772:
        /*0004*/ 	.word	0x00000082


	//----- nvinfo : EIATTR_KPARAM_INFO
	.align		4
.L_10773:
        /*0008*/ 	.byte	0x04, 0x17
        /*000a*/ 	.short	(.L_10775 - .L_10774)
.L_10774:
        /*000c*/ 	.word	0x00000000
        /*0010*/ 	.short	0x0005
        /*0012*/ 	.short	0x0028
        /*0014*/ 	.byte	0x00, 0xf0, 0x21, 0x00


	//----- nvinfo : EIATTR_KPARAM_INFO
	.align		4
.L_10775:
        /*0018*/ 	.byte	0x04, 0x17
        /*001a*/ 	.short	(.L_10777 - .L_10776)
.L_10776:
        /*001c*/ 	.word	0x00000000
        /*0020*/ 	.short	0x0004
        /*0022*/ 	.short	0x0020
        /*0024*/ 	.byte	0x00, 0xf0, 0x21, 0x00


	//----- nvinfo : EIATTR_KPARAM_INFO
	.align		4
.L_10777:
        /*0028*/ 	.byte	0x04, 0x17
        /*002a*/ 	.short	(.L_10779 - .L_10778)
.L_10778:
        /*002c*/ 	.word	0x00000000
        /*0030*/ 	.short	0x0003
        /*0032*/ 	.short	0x0018
        /*0034*/ 	.byte	0x00, 0xf5, 0x21, 0x00


	//----- nvinfo : EIATTR_KPARAM_INFO
	.align		4
.L_10779:
        /*0038*/ 	.byte	0x04, 0x17
        /*003a*/ 	.short	(.L_10781 - .L_10780)
.L_10780:
        /*003c*/ 	.word	0x00000000
        /*0040*/ 	.short	0x0002
        /*0042*/ 	.short	0x0010
        /*0044*/ 	.byte	0x00, 0xf5, 0x21, 0x00


	//----- nvinfo : EIATTR_KPARAM_INFO
	.align		4
.L_10781:
        /*0048*/ 	.byte	0x04, 0x17
        /*004a*/ 	.short	(.L_10783 - .L_10782)
.L_10782:
        /*004c*/ 	.word	0x00000000
        /*0050*/ 	.short	0x0001
        /*0052*/ 	.short	0x0008
        /*0054*/ 	.byte	0x00, 0xf5, 0x21, 0x00


	//----- nvinfo : EIATTR_KPARAM_INFO
	.align		4
.L_10783:
        /*0058*/ 	.byte	0x04, 0x17
        /*005a*/ 	.short	(.L_10785 - .L_10784)
.L_10784:
        /*005c*/ 	.word	0x00000000
        /*0060*/ 	.short	0x0000
        /*0062*/ 	.short	0x0000
        /*0064*/ 	.byte	0x00, 0xf5, 0x21, 0x00


	//----- nvinfo : EIATTR_SPARSE_MMA_MASK
	.align		4
.L_10785:
        /*0068*/ 	.byte	0x03, 0x50
        /*006a*/ 	.short	0x0000


	//----- nvinfo : EIATTR_MAXREG_COUNT
	.align		4
        /*006c*/ 	.byte	0x03, 0x1b
        /*006e*/ 	.short	0x00ff


	//----- nvinfo : EIATTR_NUM_BARRIERS
	.align		4
        /*0070*/ 	.byte	0x02, 0x4c
        /*0072*/ 	.byte	0x01
	.zero		1


	//----- nvinfo : EIATTR_MERCURY_ISA_VERSION
	.align		4
        /*0074*/ 	.byte	0x03, 0x5f
        /*0076*/ 	.short	0x0101


	//----- nvinfo : EIATTR_VRC_CTA_INIT_COUNT
	.align		4
        /*0078*/ 	.byte	0x02, 0x4a
	.zero		1
	.zero		1


	//----- nvinfo : EIATTR_EXIT_INSTR_OFFSETS
	.align		4
        /*007c*/ 	.byte	0x04, 0x1c
        /*007e*/ 	.short	(.L_10787 - .L_10786)


	//   ....[0]....
.L_10786:
        /*0080*/ 	.word	0x000067e0


	//   ....[1]....
        /*0084*/ 	.word	0x00006a40


	//   ....[2]....
        /*0088*/ 	.word	0x00006af0


	//----- nvinfo : EIATTR_CRS_STACK_SIZE
	.align		4
.L_10787:
        /*008c*/ 	.byte	0x04, 0x1e
        /*008e*/ 	.short	(.L_10789 - .L_10788)
.L_10788:
        /*0090*/ 	.word	0x00000000


	//----- nvinfo : EIATTR_CBANK_PARAM_SIZE
	.align		4
.L_10789:
        /*0094*/ 	.byte	0x03, 0x19
        /*0096*/ 	.short	0x0030


	//----- nvinfo : EIATTR_PARAM_CBANK
	.align		4
        /*0098*/ 	.byte	0x04, 0x0a
        /*009a*/ 	.short	(.L_10791 - .L_10790)
	.align		4
.L_10790:
        /*009c*/ 	.word	index@(.nv.constant0.uncontiguous_any_u8)
        /*00a0*/ 	.short	0x0380
        /*00a2*/ 	.short	0x0030


	//----- nvinfo : EIATTR_SW_WAR
	.align		4
.L_10791:
        /*00a4*/ 	.byte	0x04, 0x36
        /*00a6*/ 	.short	(.L_10793 - .L_10792)
.L_10792:
        /*00a8*/ 	.word	0x00000008
.L_10793:


//--------------------- .nv.info.contiguous_cumulate_any_u8 --------------------------
	.section	.nv.info.contiguous_cumulate_any_u8,"",@"SHT_CUDA_INFO"
	.sectionflags	@""
	.align	4


	//----- nvinfo : EIATTR_CUDA_API_VERSION
	.align		4
        /*0000*/ 	.byte	0x04, 0x37
        /*0002*/ 	.short	(.L_10795 - .L_10794)
.L_10794:
        /*0004*/ 	.word	0x00000082


	//----- nvinfo : EIATTR_KPARAM_INFO
	.align		4
.L_10795:
        /*0008*/ 	.byte	0x04, 0x17
        /*000a*/ 	.short	(.L_10797 - .L_10796)
.L_10796:
        /*000c*/ 	.word	0x00000000
        /*0010*/ 	.short	0x0002
        /*0012*/ 	.short	0x0010
        /*0014*/ 	.byte	0x00, 0xf0, 0x21, 0x00


	//----- nvinfo : EIATTR_KPARAM_INFO
	.align		4
.L_10797:
        /*0018*/ 	.byte	0x04, 0x17
        /*001a*/ 	.short	(.L_10799 - .L_10798)
.L_10798:
        /*001c*/ 	.word	0x00000000
        /*0020*/ 	.short	0x0001
        /*0022*/ 	.short	0x0008
        /*0024*/ 	.byte	0x00, 0xf5, 0x21, 0x00


	//----- nvinfo : EIATTR_KPARAM_INFO
	.align		4
.L_10799:
        /*0028*/ 	.byte	0x04, 0x17
        /*002a*/ 	.short	(.L_10801 - .L_10800)
.L_10800:
        /*002c*/ 	.word	0x00000000
        /*0030*/ 	.short	0x0000
        /*0032*/ 	.short	0x0000
        /*0034*/ 	.byte	0x00, 0xf5, 0x21, 0x00


	//----- nvinfo : EIATTR_SPARSE_MMA_MASK
	.align		4
.L_10801:
        /*0038*/ 	.byte	0x03, 0x50
        /*003a*/ 	.short	0x0000


	//----- nvinfo : EIATTR_MAXREG_COUNT
	.align		4
        /*003c*/ 	.byte	0x03, 0x1b
        /*003e*/ 	.short	0x00ff


	//----- nvinfo : EIATTR_NUM_BARRIERS
	.align		4
        /*0040*/ 	.byte	0x02, 0x4c
        /*0042*/ 	.byte	0x01
	.zero		1


	//----- nvinfo : EIATTR_MERCURY_ISA_VERSION
	.align		4
        /*0044*/ 	.byte	0x03, 0x5f
        /*0046*/ 	.short	0x0101


	//----- nvinfo : EIATTR_VRC_CTA_INIT_COUNT
	.align		4
        /*0048*/ 	.byte	0x02, 0x4a
	.zero		1
	.zero		1


	//----- nvinfo : EIATTR_EXIT_INSTR_OFFSETS
	.align		4
        /*004c*/ 	.byte	0x04, 0x1c
        /*004e*/ 	.short	(.L_10803 - .L_10802)


	//   ....[0]....
.L_10802:
        /*0050*/ 	.word	0x000003f0


	//   ....[1]....
        /*0054*/ 	.word	0x00000650


	//   ....[2]....
        /*0058*/ 	.word	0x00000700


	//----- nvinfo : EIATTR_CRS_STACK_SIZE
	.align		4
.L_10803:
        /*005c*/ 	.byte	0x04, 0x1e
        /*005e*/ 	.short	(.L_10805 - .L_10804)
.L_10804:
        /*0060*/ 	.word	0x00000000


	//----- nvinfo : EIATTR_CBANK_PARAM_SIZE
	.align		4
.L_10805:
        /*0064*/ 	.byte	0x03, 0x19
        /*0066*/ 	.short	0x0018


	//----- nvinfo : EIATTR_PARAM_CBANK
	.align		4
        /*0068*/ 	.byte	0x04, 0x0a
        /*006a*/ 	.short	(.L_10807 - .L_10806)
	.align		4
.L_10806:
        /*006c*/ 	.word	index@(.nv.constant0.contiguous_cumulate_any_u8)
        /*0070*/ 	.short	0x0380
        /*0072*/ 	.short	0x0018


	//----- nvinfo : EIATTR_SW_WAR
	.align		4
.L_10807:
        /*0074*/ 	.byte	0x04, 0x36
        /*0076*/ 	.short	(.L_10809 - .L_10808)
.L_10808:
        /*0078*/ 	.word	0x00000008
.L_10809:


//--------------------- .nv.info.contiguous_any_u8 --------------------------
	.section	.nv.info.contiguous_any_u8,"",@"SHT_CUDA_INFO"
	.sectionflags	@""
	.align	4


	//----- nvinfo : EIATTR_CUDA_API_VERSION
	.align		4
        /*0000*/ 	.byte	0x04, 0x37
        /*0002*/ 	.short	(.L_10811 - .L_10810)
.L_10810:
        /*0004*/ 	.word	0x00000082


	//----- nvinfo : EIATTR_KPARAM_INFO
	.align		4
.L_10811:
        /*0008*/ 	.byte	0x04, 0x17
        /*000a*/ 	.short	(.L_10813 - .L_10812)
.L_10812:
        /*000c*/ 	.word	0x00000000
        /*0010*/ 	.short	0x0002
        /*0012*/ 	.short	0x0010
        /*0014*/ 	.byte	0x00, 0xf0, 0x21, 0x00


	//----- nvinfo : EIATTR_KPARAM_INFO
	.align		4
.L_10813:
        /*0018*/ 	.byte	0x04, 0x17
        /*001a*/ 	.short	(.L_10815 - .L_10814)
.L_10814:
        /*001c*/ 	.word	0x00000000
        /*0020*/ 	.short	0x0001
        /*0022*/ 	.short	0x0008
        /*0024*/ 	.byte	0x00, 0xf5, 0x21, 0x00


	//----- nvinfo : EIATTR_KPARAM_INFO
	.align		4
.L_10815:
        /*0028*/ 	.byte	0x04, 0x17
        /*002a*/ 	.short	(.L_10817 - .L_10816)
.L_10816:
        /*002c*/ 	.word	0x00000000
        /*0030*/ 	.short	0x0000
        /*0032*/ 	.short	0x0000
        /*0034*/ 	.byte	0x00, 0xf5, 0x21, 0x00


	//----- nvinfo : EIATTR_SPARSE_MMA_MASK
	.align		4
.L_10817:
        /*0038*/ 	.byte	0x03, 0x50
        /*003a*/ 	.short	0x0000


	//----- nvinfo : EIATTR_MAXREG_COUNT
	.align		4
        /*003c*/ 	.byte	0x03, 0x1b
        /*003e*/ 	.short	0x00ff


	//----- nvinfo : EIATTR_NUM_BARRIERS
	.align		4
        /*0040*/ 	.byte	0x02, 0x4c
        /*0042*/ 	.byte	0x01
	.zero		1


	//----- nvinfo : EIATTR_MERCURY_ISA_VERSION
	.align		4
        /*0044*/ 	.byte	0x03, 0x5f
        /*0046*/ 	.short	0x0101


	//----- nvinfo : EIATTR_VRC_CTA_INIT_COUNT
	.align		4
        /*0048*/ 	.byte	0x02, 0x4a
	.zero		1
	.zero		1


	//----- nvinfo : EIATTR_EXIT_INSTR_OFFSETS
	.align		4
        /*004c*/ 	.byte	0x04, 0x1c
        /*004e*/ 	.short	(.L_10819 - .L_10818)


	//   ....[0]....
.L_10818:
        /*0050*/ 	.word	0x00000410


	//   ....[1]....
        /*0054*/ 	.word	0x00000670


	//   ....[2]....
        /*0058*/ 	.word	0x00000720


	//----- nvinfo : EIATTR_CRS_STACK_SIZE
	.align		4
.L_10819:
        /*005c*/ 	.byte	0x04, 0x1e
        /*005e*/ 	.short	(.L_10821 - .L_10820)
.L_10820:
        /*0060*/ 	.word	0x00000000


	//----- nvinfo : EIATTR_CBANK_PARAM_SIZE
	.align		4
.L_10821:
        /*0064*/ 	.byte	0x03, 0x19
        /*0066*/ 	.short	0x0018


	//----- nvinfo : EIATTR_PARAM_CBANK
	.align		4
        /*0068*/ 	.byte	0x04, 0x0a
        /*006a*/ 	.short	(.L_10823 - .L_10822)
	.align		4
.L_10822:
        /*006c*/ 	.word	index@(.nv.constant0.contiguous_any_u8)
        /*0070*/ 	.short	0x0380
        /*0072*/ 	.short	0x0018


	//----- nvinfo : EIATTR_SW_WAR
	.align		4
.L_10823:
        /*0074*/ 	.byte	0x04, 0x36
        /*0076*/ 	.short	(.L_10825 - .L_10824)
.L_10824:
        /*0078*/ 	.word	0x00000008
.L_10825:


//--------------------- .nv.info.contiguous_any33_i64 --------------------------
	.section	.nv.info.contiguous_any33_i64,"",@"SHT_CUDA_INFO"
	.sectionflags	@""
	.align	4


	//----- nvinfo : EIATTR_CUDA_API_VERSION
	.align		4
        /*0000*/ 	.byte	0x04, 0x37
        /*0002*/ 	.short	(.L_10827 - .L_10826)
.L_10826:
        /*0004*/ 	.word	0x00000082


	//----- nvinfo : EIATTR_KPARAM_INFO
	.align		4
.L_10827:
        /*0008*/ 	.byte	0x04, 0x17
        /*000a*/ 	.short	(.L_10829 - .L_10828)
.L_10828:
        /*000c*/ 	.word	0x00000000
        /*0010*/ 	.short	0x0004
        /*0012*/ 	.short	0x0020
        /*0014*/ 	.byte	0x00, 0xf0, 0x21, 0x00


	//----- nvinfo : EIATTR_KPARAM_INFO
	.align		4
.L_10829:
        /*0018*/ 	.byte	0x04, 0x17
        /*001a*/ 	.short	(.L_10831 - .L_10830)
.L_10830:
        /*001c*/ 	.word	0x00000000
        /*0020*/ 	.short	0x0003
        /*0022*/ 	.short	0x0018
        /*0024*/ 	.byte	0x00, 0xf0, 0x21, 0x00


	//----- nvinfo : EIATTR_KPARAM_INFO
	.align		4
.L_10831:
        /*0028*/ 	.byte	0x04, 0x17
        /*002a*/ 	.short	(.L_10833 - .L_10832)
.L_10832:
        /*002c*/ 	.word	0x00000000
        /*0030*/ 	.short	0x0002
        /*0032*/ 	.short	0x0010
        /*0034*/ 	.byte	0x00, 0xf0, 0x21, 0x00


	//----- nvinfo : EIATTR_KPARAM_INFO
	.align		4
.L_10833:
        /*0038*/ 	.byte	0x04, 0x17
        /*003a*/ 	.short	(.L_10835 - .L_10834)
.L_10834:
        /*003c*/ 	.word	0x00000000
        /*0040*/ 	.short	0x0001
        /*0042*/ 	.short	0x0008
        /*0044*/ 	.byte	0x00, 0xf5, 0x21, 0x00


	//----- nvinfo : EIATTR_KPARAM_INFO
	.align		4
.L_10835:
        /*0048*/ 	.byte	0x04, 0x17
        /*004a*/ 	.short	(.L_10837 - .L_10836)
.L_10836:
        /*004c*/ 	.word	0x00000000
        /*0050*/ 	.short	0x0000
        /*0052*/ 	.short	0x0000
        /*0054*/ 	.byte	0x00, 0xf5, 0x21, 0x00


	//----- nvinfo : EIATTR_SPARSE_MMA_MASK
	.align		4
.L_10837:
        /*0058*/ 	.byte	0x03, 0x50
        /*005a*/ 	.short	0x0000


	//----- nvinfo : EIATTR_MAXREG_COUNT
	.align		4
        /*005c*/ 	.byte	0x03, 0x1b
        /*005e*/ 	.short	0x00ff


	//----- nvinfo : EIATTR_NUM_BARRIERS
	.align		4
        /*0060*/ 	.byte	0x02, 0x4c
        /*0062*/ 	.byte	0x01
	.zero		1


	//----- nvinfo : EIATTR_MERCURY_ISA_VERSION
	.align		4
        /*0064*/ 	.byte	0x03, 0x5f
        /*0066*/ 	.short	0x0101


	//----- nvinfo : EIATTR_VRC_CTA_INIT_COUNT
	.align		4
        /*0068*/ 	.byte	0x02, 0x4a
	.zero		1
	.zero		1


	//----- nvinfo : EIATTR_EXIT_INSTR_OFFSETS
	.align		4
        /*006c*/ 	.byte	0x04, 0x1c
        /*006e*/ 	.short	(.L_10839 - .L_10838)


	//   ....[0]....
.L_10838:
        /*0070*/ 	.word	0x00000140


	//   ....[1]....
        /*0074*/ 	.word	0x000001e0


	//   ....[2]....
        /*0078*/ 	.word	0x00000950


	//----- nvinfo : EIATTR_CRS_STACK_SIZE
	.align		4
.L_10839:
        /*007c*/ 	.byte	0x04, 0x1e
        /*007e*/ 	.short	(.L_10841 - .L_10840)
.L_10840:
        /*0080*/ 	.word	0x00000000


	//----- nvinfo : EIATTR_CBANK_PARAM_SIZE
	.align		4
.L_10841:
        /*0084*/ 	.byte	0x03, 0x19
        /*0086*/ 	.short	0x0028


	//----- nvinfo : EIATTR_PARAM_CBANK
	.align		4
        /*0088*/ 	.byte	0x04, 0x0a
        /*008a*/ 	.short	(.L_10843 - .L_10842)
	.align		4
.L_10842:
        /*008c*/ 	.word	index@(.nv.constant0.contiguous_any33_i64)
        /*0090*/ 	.short	0x0380
        /*0092*/ 	.short	0x0028


	//----- nvinfo : EIATTR_SW_WAR
	.align		4
.L_10843:
        /*0094*/ 	.byte	0x04, 0x36
        /*0096*/ 	.short	(.L_10845 - .L_10844)
.L_10844:
        /*0098*/ 	.word	0x00000008
.L_10845:


//--------------------- .nv.info.contiguous_any3_i64 --------------------------
	.section	.nv.info.contiguous_any3_i64,"",@"SHT_CUDA_INFO"
	.sectionflags	@""
	.align	4


	//----- nvinfo : EIATTR_CUDA_API_VERSION
	.align		4
        /*0000*/ 	.byte	0x04, 0x37
        /*0002*/ 	.short	(.L_10847 - .L_10846)
.L_10846:
        /*0004*/ 	.word	0x00000082


	//----- nvinfo : EIATTR_KPARAM_INFO
	.align		4
.L_10847:
        /*0008*/ 	.byte	0x04, 0x17
        /*000a*/ 	.short	(.L_10849 - .L_10848)
.L_10848:
        /*000c*/ 	.word	0x00000000
        /*0010*/ 	.short	0x0006
        /*0012*/ 	.short	0x0030
        /*0014*/ 	.byte	0x00, 0xf0, 0x21, 0x00


	//----- nvinfo : EIATTR_KPARAM_INFO
	.align		4
.L_10849:
        /*0018*/ 	.byte	0x04, 0x17
        /*001a*/ 	.short	(.L_10851 - .L_10850)
.L_10850:
        /*001c*/ 	.word	0x00000000
        /*0020*/ 	.short	0x0005
        /*0022*/ 	.short	0x0028
        /*0024*/ 	.byte	0x00, 0xf0, 0x21, 0x00


	//----- nvinfo : EIATTR_KPARAM_INFO
	.align		4
.L_10851:
        /*0028*/ 	.byte	0x04, 0x17
        /*002a*/ 	.short	(.L_10853 - .L_10852)
.L_10852:
        /*002c*/ 	.word	0x00000000
        /*0030*/ 	.short	0x0004
        /*0032*/ 	.short	0x0020
        /*0034*/ 	.byte	0x00, 0xf0, 0x21, 0x00


	//----- nvinfo : EIATTR_KPARAM_INFO
	.align		4
.L_10853:
        /*0038*/ 	.byte	0x04, 0x17
        /*003a*/ 	.short	(.L_10855 - .L_10854)
.L_10854:
        /*003c*/ 	.word	0x00000000
        /*0040*/ 	.short	0x0003
        /*0042*/ 	.short	0x0018
        /*0044*/ 	.byte	0x00, 0xf5, 0x21, 0x00


	//----- nvinfo : EIATTR_KPARAM_INFO
	.align		4
.L_10855:
        /*0048*/ 	.byte	0x04, 0x17
        /*004a*/ 	.short	(.L_10857 - .L_10856)
.L_10856:
        /*004c*/ 	.word	0x00000000
        /*0050*/ 	.short	0x0002
        /*0052*/ 	.short	0x0010
        /*0054*/ 	.byte	0x00, 0xf5, 0x21, 0x00


	//----- nvinfo : EIATTR_KPARAM_INFO
	.align		4
.L_10857:
        /*0058*/ 	.byte	0x04, 0x17
        /*005a*/ 	.short	(.L_10859 - .L_10858)
.L_10858:
        /*005c*/ 	.word	0x00000000
        /*0060*/ 	.short	0x0001
        /*0062*/ 	.short	0x0008
        /*0064*/ 	.byte	0x00, 0xf5, 0x21, 0x00


	//----- nvinfo : EIATTR_KPARAM_INFO
	.align		4
.L_10859:
        /*0068*/ 	.byte	0x04, 0x17
        /*006a*/ 	.short	(.L_10861 - .L_10860)
.L_10860:
        /*006c*/ 	.word	0x00000000
        /*0070*/ 	.short	0x0000
        /*0072*/ 	.short	0x0000
        /*0074*/ 	.byte	0x00, 0xf5, 0x21, 0x00


	//----- nvinfo : EIATTR_SPARSE_MMA_MASK
	.align		4
.L_10861:
        /*0078*/ 	.byte	0x03, 0x50
        /*007a*/ 	.short	0x0000


	//----- nvinfo : EIATTR_MAXREG_COUNT
	.align		4
        /*007c*/ 	.byte	0x03, 0x1b
        /*007e*/ 	.short	0x00ff


	//----- nvinfo : EIATTR_NUM_BARRIERS
	.align		4
        /*0080*/ 	.byte	0x02, 0x4c
        /*0082*/ 	.byte	0x01
	.zero		1


	//----- nvinfo : EIATTR_MERCURY_ISA_VERSION
	.align		4
        /*0084*/ 	.byte	0x03, 0x5f
        /*0086*/ 	.short	0x0101


	//----- nvinfo : EIATTR_VRC_CTA_INIT_COUNT
	.align		4
        /*0088*/ 	.byte	0x02, 0x4a
	.zero		1
	.zero		1


	//----- nvinfo : EIATTR_EXIT_INSTR_OFFSETS
	.align		4
        /*008c*/ 	.byte	0x04, 0x1c
        /*008e*/ 	.short	(.L_10863 - .L_10862)


	//   ....[0]....
.L_10862:
        /*0090*/ 	.word	0x00000140


	//   ....[1]....
        /*0094*/ 	.word	0x00003130


	//   ....[2]....
        /*0098*/ 	.word	0x00003910


	//----- nvinfo : EIATTR_CRS_STACK_SIZE
	.align		4
.L_10863:
        /*009c*/ 	.byte	0x04, 0x1e
        /*009e*/ 	.short	(.L_10865 - .L_10864)
.L_10864:
        /*00a0*/ 	.word	0x00000000


	//----- nvinfo : EIATTR_CBANK_PARAM_SIZE
	.align		4
.L_10865:
        /*00a4*/ 	.byte	0x03, 0x19
        /*00a6*/ 	.short	0x0038


	//----- nvinfo : EIATTR_PARAM_CBANK
	.align		4
        /*00a8*/ 	.byte	0x04, 0x0a
        /*00aa*/ 	.short	(.L_10867 - .L_10866)
	.align		4
.L_10866:
        /*00ac*/ 	.word	index@(.nv.constant0.contiguous_any3_i64)
        /*00b0*/ 	.short	0x0380
        /*00b2*/ 	.short	0x0038


	//----- nvinfo : EIATTR_SW_WAR
	.align		4
.L_10867:
        /*00b4*/ 	.byte	0x04, 0x36
        /*00b6*/ 	.short	(.L_10869 - .L_10868)
.L_10868:
        /*00b8*/ 	.word	0x00000008
.L_10869:


//--------------------- .nv.info.contiguous_any22_i64 --------------------------
	.section	.nv.info.contiguous_any22_i64,"",@"SHT_CUDA_INFO"
	.sectionflags	@""
	.align	4


	//----- nvinfo : EIATTR_CUDA_API_VERSION
	.align		4
        /*0000*/ 	.byte	0x04, 0x37
        /*0002*/ 	.short	(.L_10871 - .L_10870)
.L_10870:
        /*0004*/ 	.word	0x00000082


	//----- nvinfo : EIATTR_KPARAM_INFO
	.align		4
.L_10871:
        /*0008*/ 	.byte	0x04, 0x17
        /*000a*/ 	.short	(.L_10873 - .L_10872)
.L_10872:
        /*000c*/ 	.word	0x00000000
        /*0010*/ 	.short	0x0005
        /*0012*/ 	.short	0x0028
        /*0014*/ 	.byte	0x00, 0xf0, 0x21, 0x00


	//----- nvinfo : EIATTR_KPARAM_INFO
	.align		4
.L_10873:
        /*0018*/ 	.byte	0x04, 0x17
        /*001a*/ 	.short	(.L_10875 - .L_10874)
.L_10874:
        /*001c*/ 	.word	0x00000000
        /*0020*/ 	.short	0x0004
        /*0022*/ 	.short	0x0020
        /*0024*/ 	.byte	0x00, 0xf0, 0x21, 0x00


	//----- nvinfo : EIATTR_KPARAM_INFO
	.align		4
.L_10875:
        /*0028*/ 	.byte	0x04, 0x17
        /*002a*/ 	.short	(.L_10877 - .L_10876)
.L_10876:
        /*002c*/ 	.word	0x00000000
        /*0030*/ 	.short	0x0003
        /*0032*/ 	.short	0x0018
        /*0034*/ 	.byte	0x00, 0xf0, 0x21, 0x00


	//----- nvinfo : EIATTR_KPARAM_INFO
	.align		4
.L_10877:
        /*0038*/ 	.byte	0x04, 0x17
        /*003a*/ 	.short	(.L_10879 - .L_10878)
.L_10878:
        /*003c*/ 	.word	0x00000000
        /*0040*/ 	.short	0x0002
        /*0042*/ 	.short	0x0010
        /*0044*/ 	.byte	0x00, 0xf0, 0x21, 0x00


	//----- nvinfo : EIATTR_KPARAM_INFO
	.align		4
.L_10879:
        /*0048*/ 	.byte	0x04, 0x17
        /*004a*/ 	.short	(.L_10881 - .L_10880)
.L_10880:
        /*004c*/ 	.word	0x00000000
        /*0050*/ 	.short	0x0001
        /*0052*/ 	.short	0x0008
        /*0054*/ 	.byte	0x00, 0xf5, 0x21, 0x00


	//----- nvinfo : EIATTR_KPARAM_INFO
	.align		4
.L_10881:
        /*0058*/ 	.byte	0x04, 0x17
        /*005a*/ 	.short	(.L_10883 - .L_10882)
.L_10882:
        /*005c*/ 	.word	0x00000000
        /*0060*/ 	.short	0x0000
        /*0062*/ 	.short	0x0000
        /*0064*/ 	.byte	0x00, 0xf5, 0x21, 0x00


	//----- nvinfo : EIATTR_SPARSE_MMA_MASK
	.align		4
.L_10883:
        /*0068*/ 	.byte	0x03, 0x50
        /*006a*/ 	.short	0x0000


	//----- nvinfo : EIATTR_MAXREG_COUNT
	.align		4
        /*006c*/ 	.byte	0x03, 0x1b
        /*006e*/ 	.short	0x00ff


	//----- nvinfo : EIATTR_NUM_BARRIERS
	.align		4
        /*0070*/ 	.byte	0x02, 0x4c
        /*0072*/ 	.byte	0x01
	.zero		1


	//----- nvinfo : EIATTR_MERCURY_ISA_VERSION
	.align		4
        /*0074*/ 	.byte	0x03, 0x5f
        /*0076*/ 	.short	0x0101


	//----- nvinfo : EIATTR_VRC_CTA_INIT_COUNT
	.align		4
        /*0078*/ 	.byte	0x02, 0x4a
	.zero		1
	.zero		1


	//----- nvinfo : EIATTR_EXIT_INSTR_OFFSETS
	.align		4
        /*007c*/ 	.byte	0x04, 0x1c
        /*007e*/ 	.short	(.L_10885 - .L_10884)


	//   ....[0]....
.L_10884:
        /*0080*/ 	.word	0x00000100


	//   ....[1]....
        /*0084*/ 	.word	0x00000520


	//   ....[2]....
        /*0088*/ 	.word	0x00000780


	//   ....[3]....
        /*008c*/ 	.word	0x00000890


	//----- nvinfo : EIATTR_CRS_STACK_SIZE
	.align		4
.L_10885:
        /*0090*/ 	.byte	0x04, 0x1e
        /*0092*/ 	.short	(.L_10887 - .L_10886)
.L_10886:
        /*0094*/ 	.word	0x00000000


	//----- nvinfo : EIATTR_CBANK_PARAM_SIZE
	.align		4
.L_10887:
        /*0098*/ 	.byte	0x03, 0x19
        /*009a*/ 	.short	0x0030


	//----- nvinfo : EIATTR_PARAM_CBANK
	.align		4
        /*009c*/ 	.byte	0x04, 0x0a
        /*009e*/ 	.short	(.L_10889 - .L_10888)
	.align		4
.L_10888:
        /*00a0*/ 	.word	index@(.nv.constant0.contiguous_any22_i64)
        /*00a4*/ 	.short	0x0380
        /*00a6*/ 	.short	0x0030


	//----- nvinfo : EIATTR_SW_WAR
	.align		4
.L_10889:
        /*00a8*/ 	.byte	0x04, 0x36
        /*00aa*/ 	.short	(.L_10891 - .L_10890)
.L_10890:
        /*00ac*/ 	.word	0x00000008
.L_10891:


//--------------------- .nv.info.contiguous_any2_i64 --------------------------
	.section	.nv.info.contiguous_any2_i64,"",@"SHT_CUDA_INFO"
	.sectionflags	@""
	.align	4


	//----- nvinfo : EIATTR_CUDA_API_VERSION
	.align		4
        /*0000*/ 	.byte	0x04, 0x37
        /*0002*/ 	.short	(.L_10893 - .L_10892)
.L_10892:
        /*0004*/ 	.word	0x00000082


	//----- nvinfo : EIATTR_KPARAM_INFO
	.align		4
.L_10893:
        /*0008*/ 	.byte	0x04, 0x17
        /*000a*/ 	.short	(.L_10895 - .L_10894)
.L_10894:
        /*000c*/ 	.word	0x00000000
        /*0010*/ 	.short	0x0008
        /*0012*/ 	.short	0x0040
        /*0014*/ 	.byte	0x00, 0xf0, 0x21, 0x00


	//----- nvinfo : EIATTR_KPARAM_INFO
	.align		4
.L_10895:
        /*0018*/ 	.byte	0x04, 0x17
        /*001a*/ 	.short	(.L_10897 - .L_10896)
.L_10896:
        /*001c*/ 	.word	0x00000000
        /*0020*/ 	.short	0x0007
        /*0022*/ 	.short	0x0038
        /*0024*/ 	.byte	0x00, 0xf0, 0x21, 0x00


	//----- nvinfo : EIATTR_KPARAM_INFO
	.align		4
.L_10897:
        /*0028*/ 	.byte	0x04, 0x17
        /*002a*/ 	.short	(.L_10899 - .L_10898)
.L_10898:
        /*002c*/ 	.word	0x00000000
        /*0030*/ 	.short	0x0006
        /*0032*/ 	.short	0x0030
        /*0034*/ 	.byte	0x00, 0xf0, 0x21, 0x00


	//----- nvinfo : EIATTR_KPARAM_INFO
	.align		4
.L_10899:
        /*0038*/ 	.byte	0x04, 0x17
        /*003a*/ 	.short	(.L_10901 - .L_10900)
.L_10900:
        /*003c*/ 	.word	0x00000000
        /*0040*/ 	.short	0x0005
        /*0042*/ 	.short	0x0028
        /*0044*/ 	.byte	0x00, 0xf0, 0x21, 0x00


	//----- nvinfo : EIATTR_KPARAM_INFO
	.align		4
.L_10901:
        /*0048*/ 	.byte	0x04, 0x17
        /*004a*/ 	.short	(.L_10903 - .L_10902)
.L_10902:
        /*004c*/ 	.word	0x00000000
        /*0050*/ 	.short	0x0004
        /*0052*/ 	.short	0x0020
        /*0054*/ 	.byte	0x00, 0xf0, 0x21, 0x00


	//----- nvinfo : EIATTR_KPARAM_INFO
	.align		4
.L_10903:
        /*0058*/ 	.byte	0x04, 0x17
        /*005a*/ 	.short	(.L_10905 - .L_10904)
.L_10904:
        /*005c*/ 	.word	0x00000000
        /*0060*/ 	.short	0x0003
        /*0062*/ 	.short	0x0018
        /*0064*/ 	.byte	0x00, 0xf5, 0x21, 0x00


	//----- nvinfo : EIATTR_KPARAM_INFO
	.align		4
.L_10905:
        /*0068*/ 	.byte	0x04, 0x17
        /*006a*/ 	.short	(.L_10907 - .L_10906)
.L_10906:
        /*006c*/ 	.word	0x00000000
        /*0070*/ 	.short	0x0002
        /*0072*/ 	.short	0x0010
        /*0074*/ 	.byte	0x00, 0xf5, 0x21, 0x00


	//----- nvinfo : EIATTR_KPARAM_INFO
	.align		4
.L_10907:
        /*0078*/ 	.byte	0x04, 0x17
        /*007a*/ 	.short	(.L_10909 - .L_10908)
.L_10908:
        /*007c*/ 	.word	0x00000000
        /*0080*/ 	.short	0x0001
        /*0082*/ 	.short	0x0008
        /*0084*/ 	.byte	0x00, 0xf5, 0x21, 0x00


	//----- nvinfo : EIATTR_KPARAM_INFO
	.align		4
.L_10909:
        /*0088*/ 	.byte	0x04, 0x17
        /*008a*/ 	.short	(.L_10911 - .L_10910)
.L_10910:
        /*008c*/ 	.word	0x00000000
        /*0090*/ 	.short	0x0000
        /*0092*/ 	.short	0x0000
        /*0094*/ 	.byte	0x00, 0xf5, 0x21, 0x00


	//----- nvinfo : EIATTR_SPARSE_MMA_MASK
	.align		4
.L_10911:
        /*0098*/ 	.byte	0x03, 0x50
        /*009a*/ 	.short	0x0000


	//----- nvinfo : EIATTR_MAXREG_COUNT
	.align		4
        /*009c*/ 	.byte	0x03, 0x1b
        /*009e*/ 	.short	0x00ff


	//----- nvinfo : EIATTR_NUM_BARRIERS
	.align		4
        /*00a0*/ 	.byte	0x02, 0x4c
        /*00a2*/ 	.byte	0x01
	.zero		1


	//----- nvinfo : EIATTR_MERCURY_ISA_VERSION
	.align		4
        /*00a4*/ 	.byte	0x03, 0x5f
        /*00a6*/ 	.short	0x0101


	//----- nvinfo : EIATTR_VRC_CTA_INIT_COUNT
	.align		4
        /*00a8*/ 	.byte	0x02, 0x4a
	.zero		1
	.zero		1


	//----- nvinfo : EIATTR_EXIT_INSTR_OFFSETS
	.align		4
        /*00ac*/ 	.byte	0x04, 0x1c
        /*00ae*/ 	.short	(.L_10913 - .L_10912)


	//   ....[0]....
.L_10912:
        /*00b0*/ 	.word	0x00000100


	//   ....[1]....
        /*00b4*/ 	.word	0x00006910


	//   ....[2]....
        /*00b8*/ 	.word	0x00006b70


	//   ....[3]....
        /*00bc*/ 	.word	0x00006c80


	//----- nvinfo : EIATTR_CRS_STACK_SIZE
	.align		4
.L_10913:
        /*00c0*/ 	.byte	0x04, 0x1e
        /*00c2*/ 	.short	(.L_10915 - .L_10914)
.L_10914:
        /*00c4*/ 	.word	0x00000000


	//----- nvinfo : EIATTR_CBANK_PARAM_SIZE
	.align		4
.L_10915:
        /*00c8*/ 	.byte	0x03, 0x19
        /*00ca*/ 	.short	0x0048


	//----- nvinfo : EIATTR_PARAM_CBANK
	.align		4
        /*00cc*/ 	.byte	0x04, 0x0a
        /*00ce*/ 	.short	(.L_10917 - .L_10916)
	.align		4
.L_10916:
        /*00d0*/ 	.word	index@(.nv.constant0.contiguous_any2_i64)
        /*00d4*/ 	.short	0x0380
        /*00d6*/ 	.short	0x0048


	//----- nvinfo : EIATTR_SW_WAR
	.align		4
.L_10917:
        /*00d8*/ 	.byte	0x04, 0x36
        /*00da*/ 	.short	(.L_10919 - .L_10918)
.L_10918:
        /*00dc*/ 	.word	0x00000008
.L_10919:


//--------------------- .nv.info.uncontiguous_cumulate_any_i64 --------------------------
	.section	.nv.info.uncontiguous_cumulate_any_i64,"",@"SHT_CUDA_INFO"
	.sectionflags	@""
	.align	4


	//----- nvinfo : EIATTR_CUDA_API_VERSION
	.align		4
        /*0000*/ 	.byte	0x04, 0x37
        /*0002*/ 	.short	(.L_10921 - .L_10920)
.L_10920:
        /*0004*/ 	.word	0x00000082


	//----- nvinfo : EIATTR_KPARAM_INFO
	.align		4
.L_10921:
        /*0008*/ 	.byte	0x04, 0x17
        /*000a*/ 	.short	(.L_10923 - .L_10922)
.L_10922:
        /*000c*/ 	.word	0x00000000
        /*0010*/ 	.short	0x0005
        /*0012*/ 	.short	0x0028
        /*0014*/ 	.byte	0x00, 0xf0, 0x21, 0x00


	//----- nvinfo : EIATTR_KPARAM_INFO
	.align		4
.L_10923:
        /*0018*/ 	.byte	0x04, 0x17
        /*001a*/ 	.short	(.L_10925 - .L_10924)
.L_10924:
        /*001c*/ 	.word	0x00000000
        /*0020*/ 	.short	0x0004
        /*0022*/ 	.short	0x0020
        /*0024*/ 	.byte	0x00, 0xf0, 0x21, 0x00


	//----- nvinfo : EIATTR_KPARAM_INFO
	.align		4
.L_10925:
        /*0028*/ 	.byte	0x04, 0x17
        /*002a*/ 	.short	(.L_10927 - .L_10926)
.L_10926:
        /*002c*/ 	.word	0x00000000
        /*0030*/ 	.short	0x0003
        /*0032*/ 	.short	0x0018
        /*0034*/ 	.byte	0x00, 0xf5, 0x21, 0x00


	//----- nvinfo : EIATTR_KPARAM_INFO
	.align		4
.L_10927:
        /*0038*/ 	.byte	0x04, 0x17
        /*003a*/ 	.short	(.L_10929 - .L_10928)
.L_10928:
        /*003c*/ 	.word	0x00000000
        /*0040*/ 	.short	0x0002
        /*0042*/ 	.short	0x0010
        /*0044*/ 	.byte	0x00, 0xf5, 0x21, 0x00


	//----- nvinfo : EIATTR_KPARAM_INFO
	.align		4
.L_10929:
        /*0048*/ 	.byte	0x04, 0x17
        /*004a*/ 	.short	(.L_10931 - .L_10930)
.L_10930:
        /*004c*/ 	.word	0x00000000
        /*0050*/ 	.short	0x0001
        /*0052*/ 	.short	0x0008
        /*0054*/ 	.byte	0x00, 0xf5, 0x21, 0x00


	//----- nvinfo : EIATTR_KPARAM_INFO
	.align		4
.L_10931:
        /*0058*/ 	.byte	0x04, 0x17
        /*005a*/ 	.short	(.L_10933 - .L_10932)
.L_10932:
        /*005c*/ 	.word	0x00000000
        /*0060*/ 	.short	0x0000
        /*0062*/ 	.short	0x0000
        /*0064*/ 	.byte	0x00, 0xf5, 0x21, 0x00


	//----- nvinfo : EIATTR_SPARSE_MMA_MASK
	.align		4
.L_10933:
        /*0068*/ 	.byte	0x03, 0x50
        /*006a*/ 	.short	0x0000


	//----- nvinfo : EIATTR_MAXREG_COUNT
	.align		4
        /*006c*/ 	.byte	0x03, 0x1b
        /*006e*/ 	.short	0x00ff


	//----- nvinfo : EIATTR_NUM_BARRIERS
	.align		4
        /*0070*/ 	.byte	0x02, 0x4c
        /*0072*/ 	.byte	0x01
	.zero		1


	//----- nvinfo : EIATTR_MERCURY_ISA_VERSION
	.align		4
        /*0074*/ 	.byte	0x03, 0x5f
        /*0076*/ 	.short	0x0101


	//----- nvinfo : EIATTR_VRC_CTA_INIT_COUNT
	.align		4
        /*0078*/ 	.byte	0x02, 0x4a
	.zero		1
	.zero		1


	//----- nvinfo : EIATTR_EXIT_INSTR_OFFSETS
	.align		4
        /*007c*/ 	.byte	0x04, 0x1c
        /*007e*/ 	.short	(.L_10935 - .L_10934)


	//   ....[0]....
.L_10934:
        /*0080*/ 	.word	0x000067c0


	//   ....[1]....
        /*0084*/ 	.word	0x00006a20


	//   ....[2]....
        /*0088*/ 	.word	0x00006ad0


	//----- nvinfo : EIATTR_CRS_STACK_SIZE
	.align		4
.L_10935:
        /*008c*/ 	.byte	0x04, 0x1e
        /*008e*/ 	.short	(.L_10937 - .L_10936)
.L_10936:
        /*0090*/ 	.word	0x00000000


	//----- nvinfo : EIATTR_CBANK_PARAM_SIZE
	.align		4
.L_10937:
        /*0094*/ 	.byte	0x03, 0x19
        /*0096*/ 	.short	0x0030


	//----- nvinfo : EIATTR_PARAM_CBANK
	.align		4
        /*0098*/ 	.byte	0x04, 0x0a
        /*009a*/ 	.short	(.L_10939 - .L_10938)
	.align		4
.L_10938:
        /*009c*/ 	.word	index@(.nv.constant0.uncontiguous_cumulate_any_i64)
        /*00a0*/ 	.short	0x0380
        /*00a2*/ 	.short	0x0030


	//----- nvinfo : EIATTR_SW_WAR
	.align		4
.L_10939:
        /*00a4*/ 	.byte	0x04, 0x36
        /*00a6*/ 	.short	(.L_10941 - .L_10940)
.L_10940:
        /*00a8*/ 	.word	0x00000008
.L_10941:


//--------------------- .nv.info.uncontiguous_any_i64 --------------------------
	.section	.nv.info.uncontiguous_any_i64,"",@"SHT_CUDA_INFO"
	.sectionflags	@""
	.align	4


	//----- nvinfo : EIATTR_CUDA_API_VERSION
	.align		4
        /*0000*/ 	.byte	0x04, 0x37
        /*0002*/ 	.short	(.L_10943 - .L_10942)
.L_10942:
        /*0004*/ 	.word	0x00000082


	//----- nvinfo : EIATTR_KPARAM_INFO
	.align		4
.L_10943:
        /*0008*/ 	.byte	0x04, 0x17
        /*000a*/ 	.short	(.L_10945 - .L_10944)
.L_10944:
        /*000c*/ 	.word	0x00000000
        /*0010*/ 	.short	0x0005
        /*0012*/ 	.short	0x0028
        /*0014*/ 	.byte	0x00, 0xf0, 0x21, 0x00


	//----- nvinfo : EIATTR_KPARAM_INFO
	.align		4
.L_10945:
        /*0018*/ 	.byte	0x04, 0x17
        /*001a*/ 	.short	(.L_10947 - .L_10946)
.L_10946:
        /*001c*/ 	.word	0x00000000
        /*0020*/ 	.short	0x0004
        /*0022*/ 	.short	0x0020
        /*0024*/ 	.byte	0x00, 0xf0, 0x21, 0x00


	//----- nvinfo : EIATTR_KPARAM_INFO
	.align		4
.L_10947:
        /*0028*/ 	.byte	0x04, 0x17
        /*002a*/ 	.short	(.L_10949 - .L_10948)
.L_10948:
        /*002c*/ 	.word	0x00000000
        /*0030*/ 	.short	0x0003
        /*0032*/ 	.short	0x0018
        /*0034*/ 	.byte	0x00, 0xf5, 0x21, 0x00


	//----- nvinfo : EIATTR_KPARAM_INFO
	.align		4
.L_10949:
        /*0038*/ 	.byte	0x04, 0x17
        /*003a*/ 	.short	(.L_10951 - .L_10950)
.L_10950:
        /*003c*/ 	.word	0x00000000
        /*0040*/ 	.short	0x0002
        /*0042*/ 	.short	0x0010
        /*0044*/ 	.byte	0x00, 0xf5, 0x21, 0x00


	//----- nvinfo : EIATTR_KPARAM_INFO
	.align		4
.L_10951:
        /*0048*/ 	.byte	0x04, 0x17
        /*004a*/ 	.short	(.L_10953 - .L_10952)
.L_10952:
        /*004c*/ 	.word	0x00000000
        /*0050*/ 	.short	0x0001
        /*0052*/ 	.short	0x0008
        /*0054*/ 	.byte	0x00, 0xf5, 0x21, 0x00


	//----- nvinfo : EIATTR_KPARAM_INFO
	.align		4
.L_10953:
        /*0058*/ 	.byte	0x04, 0x17
        /*005a*/ 	.short	(.L_10955 - .L_10954)
.L_10954:
        /*005c*/ 	.word	0x00000000
        /*0060*/ 	.short	0x0000
        /*0062*/ 	.short	0x0000
        /*0064*/ 	.byte	0x00, 0xf5, 0x21, 0x00


	//----- nvinfo : EIATTR_SPARSE_MMA_MASK
	.align		4
.L_10955:
        /*0068*/ 	.byte	0x03, 0x50
        /*006a*/ 	.short	0x0000


	//----- nvinfo : EIATTR_MAXREG_COUNT
	.align		4
        /*006c*/ 	.byte	0x03, 0x1b
        /*006e*/ 	.short	0x00ff


	//----- nvinfo : EIATTR_NUM_BARRIERS
	.align		4
        /*0070*/ 	.byte	0x02, 0x4c
        /*0072*/ 	.byte	0x01
	.zero		1


	//----- nvinfo : EIATTR_MERCURY_ISA_VERSION
	.align		4
        /*0074*/ 	.byte	0x03, 0x5f
        /*0076*/ 	.short	0x0101


	//----- nvinfo : EIATTR_VRC_CTA_INIT_COUNT
	.align		4
        /*0078*/ 	.byte	0x02, 0x4a
	.zero		1
	.zero		1


	//----- nvinfo : EIATTR_EXIT_INSTR_OFFSETS
	.align		4
        /*007c*/ 	.byte	0x04, 0x1c
        /*007e*/ 	.short	(.L_10957 - .L_10956)


	//   ....[0]....
.L_10956:
        /*0080*/ 	.word	0x00006810


	//   ....[1]....
        /*0084*/ 	.word	0x00006a70


	//   ....[2]....
        /*0088*/ 	.word	0x00006b20


	//----- nvinfo : EIATTR_CRS_STACK_SIZE
	.align		4
.L_10957:
        /*008c*/ 	.byte	0x04, 0x1e
        /*008e*/ 	.short	(.L_10959 - .L_10958)
.L_10958:
        /*0090*/ 	.word	0x00000000


	//----- nvinfo : EIATTR_CBANK_PARAM_SIZE
	.align		4
.L_10959:
        /*0094*/ 	.byte	0x03, 0x19
        /*0096*/ 	.short	0x0030


	//----- nvinfo : EIATTR_PARAM_CBANK
	.align		4
        /*0098*/ 	.byte	0x04, 0x0a
        /*009a*/ 	.short	(.L_10961 - .L_10960)
	.align		4
.L_10960:
        /*009c*/ 	.word	index@(.nv.constant0.uncontiguous_any_i64)
        /*00a0*/ 	.short	0x0380
        /*00a2*/ 	.short	0x0030


	//----- nvinfo : EIATTR_SW_WAR
	.align		4
.L_10961:
        /*00a4*/ 	.byte	0x04, 0x36
        /*00a6*/ 	.short	(.L_10963 - .L_10962)
.L_10962:
        /*00a8*/ 	.word	0x00000008
.L_10963:


//--------------------- .nv.info.contiguous_cumulate_any_i64 --------------------------
	.section	.nv.info.contiguous_cumulate_any_i64,"",@"SHT_CUDA_INFO"
	.sectionflags	@""
	.align	4


	//----- nvinfo : EIATTR_CUDA_API_VERSION
	.align		4
        /*0000*/ 	.byte	0x04, 0x37
        /*0002*/ 	.short	(.L_10965 - .L_10964)
.L_10964:
        /*0004*/ 	.word	0x00000082


	//----- nvinfo : EIATTR_KPARAM_INFO
	.align		4
.L_10965:
        /*0008*/ 	.byte	0x04, 0x17
        /*000a*/ 	.short	(.L_10967 - .L_10966)
.L_10966:
        /*000c*/ 	.word	0x00000000
        /*0010*/ 	.short	0x0002
        /*0012*/ 	.short	0x0010
        /*0014*/ 	.byte	0x00, 0xf0, 0x21, 0x00


	//----- nvinfo : EIATTR_KPARAM_INFO
	.align		4
.L_10967:
        /*0018*/ 	.byte	0x04, 0x17
        /*001a*/ 	.short	(.L_10969 - .L_10968)
.L_10968:
        /*001c*/ 	.word	0x00000000
        /*0020*/ 	.short	0x0001
        /*0022*/ 	.short	0x0008
        /*0024*/ 	.byte	0x00, 0xf5, 0x21, 0x00


	//----- nvinfo : EIATTR_KPARAM_INFO
	.align		4
.L_10969:
        /*0028*/ 	.byte	0x04, 0x17
        /*002a*/ 	.short	(.L_10971 - .L_10970)
.L_10970:
        /*002c*/ 	.word	0x00000000
        /*0030*/ 	.short	0x0000
        /*0032*/ 	.short	0x0000
        /*0034*/ 	.byte	0x00, 0xf5, 0x21, 0x00


	//----- nvinfo : EIATTR_SPARSE_MMA_MASK
	.align		4
.L_10971:
        /*0038*/ 	.byte	0x03, 0x50
        /*003a*/ 	.short	0x0000


	//----- nvinfo : EIATTR_MAXREG_COUNT
	.align		4
        /*003c*/ 	.byte	0x03, 0x1b
        /*003e*/ 	.short	0x00ff


	//----- nvinfo : EIATTR_NUM_BARRIERS
	.align		4
        /*0040*/ 	.byte	0x02, 0x4c
        /*0042*/ 	.byte	0x01
	.zero		1


	//----- nvinfo : EIATTR_MERCURY_ISA_VERSION
	.align		4
        /*0044*/ 	.byte	0x03, 0x5f
        /*0046*/ 	.short	0x0101


	//----- nvinfo : EIATTR_VRC_CTA_INIT_COUNT
	.align		4
        /*0048*/ 	.byte	0x02, 0x4a
	.zero		1
	.zero		1


	//----- nvinfo : EIATTR_EXIT_INSTR_OFFSETS
	.align		4
        /*004c*/ 	.byte	0x04, 0x1c
        /*004e*/ 	.short	(.L_10973 - .L_10972)


	//   ....[0]....
.L_10972:
        /*0050*/ 	.word	0x000003f0


	//   ....[1]....
        /*0054*/ 	.word	0x00000650


	//   ....[2]....
        /*0058*/ 	.word	0x00000700


	//----- nvinfo : EIATTR_CRS_STACK_SIZE
	.align		4
.L_10973:
        /*005c*/ 	.byte	0x04, 0x1e
        /*005e*/ 	.short	(.L_10975 - .L_10974)
.L_10974:
        /*0060*/ 	.word	0x00000000


	//----- nvinfo : EIATTR_CBANK_PARAM_SIZE
	.align		4
.L_10975:
        /*0064*/ 	.byte	0x03, 0x19
        /*0066*/ 	.short	0x0018


	//----- nvinfo : EIATTR_PARAM_CBANK
	.align		4
        /*0068*/ 	.byte	0x04, 0x0a
        /*006a*/ 	.short	(.L_10977 - .L_10976)
	.align		4
.L_10976:
        /*006c*/ 	.word	index@(.nv.constant0.contiguous_cumulate_any_i64)
        /*0070*/ 	.short	0x0380
        /*0072*/ 	.short	0x0018


	//----- nvinfo : EIATTR_SW_WAR
	.align		4
.L_10977:
        /*0074*/ 	.byte	0x04, 0x36
        /*0076*/ 	.short	(.L_10979 - .L_10978)
.L_10978:
        /*0078*/ 	.word	0x00000008
.L_10979:


//--------------------- .nv.info.contiguous_any_i64 --------------------------
	.section	.nv.info.contiguous_any_i64,"",@"SHT_CUDA_INFO"
	.sectionflags	@""
	.align	4


	//----- nvinfo : EIATTR_CUDA_API_VERSION
	.align		4
        /*0000*/ 	.byte	0x04, 0x37
        /*0002*/ 	.short	(.L_10981 - .L_10980)
.L_10980:
        /*0004*/ 	.word	0x00000082


	//----- nvinfo : EIATTR_KPARAM_INFO
	.align		4
.L_10981:
        /*0008*/ 	.byte	0x04, 0x17
        /*000a*/ 	.short	(.L_10983 - .L_10982)
.L_10982:
        /*000c*/ 	.word	0x00000000
        /*0010*/ 	.short	0x0002
        /*0012*/ 	.short	0x0010
        /*0014*/ 	.byte	0x00, 0xf0, 0x21, 0x00


	//----- nvinfo : EIATTR_KPARAM_INFO
	.align		4
.L_10983:
        /*0018*/ 	.byte	0x04, 0x17
        /*001a*/ 	.short	(.L_10985 - .L_10984)
.L_10984:
        /*001c*/ 	.word	0x00000000
        /*0020*/ 	.short	0x0001
        /*0022*/ 	.short	0x0008
        /*0024*/ 	.byte	0x00, 0xf5, 0x21, 0x00


	//----- nvinfo : EIATTR_KPARAM_INFO
	.align		4
.L_10985:
        /*0028*/ 	.byte	0x04, 0x17
        /*002a*/ 	.short	(.L_10987 - .L_10986)
.L_10986:
        /*002c*/ 	.word	0x00000000
        /*0030*/ 	.short	0x0000
        /*0032*/ 	.short	0x0000
        /*0034*/ 	.byte	0x00, 0xf5, 0x21, 0x00


	//----- nvinfo : EIATTR_SPARSE_MMA_MASK
	.align		4
.L_10987:
        /*0038*/ 	.byte	0x03, 0x50
        /*003a*/ 	.short	0x0000


	//----- nvinfo : EIATTR_MAXREG_COUNT
	.align		4
        /*003c*/ 	.byte	0x03, 0x1b
        /*003e*/ 	.short	0x00ff


	//----- nvinfo : EIATTR_NUM_BARRIERS
	.align		4
        /*0040*/ 	.byte	0x02, 0x4c
        /*0042*/ 	.byte	0x01
	.zero		1


	//----- nvinfo : EIATTR_MERCURY_ISA_VERSION
	.align		4
        /*0044*/ 	.byte	0x03, 0x5f
        /*0046*/ 	.short	0x0101


	//----- nvinfo : EIATTR_VRC_CTA_INIT_COUNT
	.align		4
        /*0048*/ 	.byte	0x02, 0x4a
	.zero		1
	.zero		1


	//----- nvinfo : EIATTR_EXIT_INSTR_OFFSETS
	.align		4
        /*004c*/ 	.byte	0x04, 0x1c
        /*004e*/ 	.short	(.L_10989 - .L_10988)


	//   ....[0]....
.L_10988:
        /*0050*/ 	.word	0x00000440


	//   ....[1]....
        /*0054*/ 	.word	0x000006a0


	//   ....[2]....
        /*0058*/ 	.word	0x00000750


	//----- nvinfo : EIATTR_CRS_STACK_SIZE
	.align		4
.L_10989:
        /*005c*/ 	.byte	0x04, 0x1e
        /*005e*/ 	.short	(.L_10991 - .L_10990)
.L_10990:
        /*0060*/ 	.word	0x00000000


	//----- nvinfo : EIATTR_CBANK_PARAM_SIZE
	.align		4
.L_10991:
        /*0064*/ 	.byte	0x03, 0x19
        /*0066*/ 	.short	0x0018


	//----- nvinfo : EIATTR_PARAM_CBANK
	.align		4
        /*0068*/ 	.byte	0x04, 0x0a
        /*006a*/ 	.short	(.L_10993 - .L_10992)
	.align		4
.L_10992:
        /*006c*/ 	.word	index@(.nv.constant0.contiguous_any_i64)
        /*0070*/ 	.short	0x0380
        /*0072*/ 	.short	0x0018


	//----- nvinfo : EIATTR_SW_WAR
	.align		4
.L_10993:
        /*0074*/ 	.byte	0x04, 0x36
        /*0076*/ 	.short	(.L_10995 - .L_10994)
.L_10994:
        /*0078*/ 	.word	0x00000008
.L_10995:


//--------------------- .nv.info.contiguous_any33_i32 --------------------------
	.section	.nv.info.contiguous_any33_i32,"",@"SHT_CUDA_INFO"
	.sectionflags	@""
	.align	4


	//----- nvinfo : EIATTR_CUDA_API_VERSION
	.align		4
        /*0000*/ 	.byte	0x04, 0x37
        /*0002*/ 	.short	(.L_10997 - .L_10996)
.L_10996:
        /*0004*/ 	.word	0x00000082


	//----- nvinfo : EIATTR_KPARAM_INFO
	.align		4
.L_10997:
        /*0008*/ 	.byte	0x04, 0x17
        /*000a*/ 	.short	(.L_10999 - .L_10998)
.L_10998:
        /*000c*/ 	.word	0x00000000
        /*0010*/ 	.short	0x0004
        /*0012*/ 	.short	0x0020
        /*0014*/ 	.byte	0x00, 0xf0, 0x21, 0x00


	//----- nvinfo : EIATTR_KPARAM_INFO
	.align		4
.L_10999:
        /*0018*/ 	.byte	0x04, 0x17
        /*001a*/ 	.short	(.L_11001 - .L_11000)
.L_11000:
        /*001c*/ 	.word	0x00000000
        /*0020*/ 	.short	0x0003
        /*0022*/ 	.short	0x0018
        /*0024*/ 	.byte	0x00, 0xf0, 0x21, 0x00


	//----- nvinfo : EIATTR_KPARAM_INFO
	.align		4
.L_11001:
        /*0028*/ 	.byte	0x04, 0x17
        /*002a*/ 	.short	(.L_11003 - .L_11002)
.L_11002:
        /*002c*/ 	.word	0x00000000
        /*0030*/ 	.short	0x0002
        /*0032*/ 	.short	0x0010
        /*0034*/ 	.byte	0x00, 0xf0, 0x21, 0x00


	//----- nvinfo : EIATTR_KPARAM_INFO
	.align		4
.L_11003:
        /*0038*/ 	.byte	0x04, 0x17
        /*003a*/ 	.short	(.L_11005 - .L_11004)
.L_11004:
        /*003c*/ 	.word	0x00000000
        /*0040*/ 	.short	0x0001
        /*0042*/ 	.short	0x0008
        /*0044*/ 	.byte	0x00, 0xf5, 0x21, 0x00


	//----- nvinfo : EIATTR_KPARAM_INFO
	.align		4
.L_11005:
        /*0048*/ 	.byte	0x04, 0x17
        /*004a*/ 	.short	(.L_11007 - .L_11006)
.L_11006:
        /*004c*/ 	.word	0x00000000
        /*0050*/ 	.short	0x0000
        /*0052*/ 	.short	0x0000
        /*0054*/ 	.byte	0x00, 0xf5, 0x21, 0x00


	//----- nvinfo : EIATTR_SPARSE_MMA_MASK
	.align		4
.L_11007:
        /*0058*/ 	.byte	0x03, 0x50
        /*005a*/ 	.short	0x0000


	//----- nvinfo : EIATTR_MAXREG_COUNT
	.align		4
        /*005c*/ 	.byte	0x03, 0x1b
        /*005e*/ 	.short	0x00ff


	//----- nvinfo : EIATTR_NUM_BARRIERS
	.align		4
        /*0060*/ 	.byte	0x02, 0x4c
        /*0062*/ 	.byte	0x01
	.zero		1


	//----- nvinfo : EIATTR_MERCURY_ISA_VERSION
	.align		4
        /*0064*/ 	.byte	0x03, 0x5f
        /*0066*/ 	.short	0x0101


	//----- nvinfo : EIATTR_VRC_CTA_INIT_COUNT
	.align		4
        /*0068*/ 	.byte	0x02, 0x4a
	.zero		1
	.zero		1


	//----- nvinfo : EIATTR_EXIT_INSTR_OFFSETS
	.align		4
        /*006c*/ 	.byte	0x04, 0x1c
        /*006e*/ 	.short	(.L_11009 - .L_11008)


	//   ....[0]....
.L_11008:
        /*0070*/ 	.word	0x00000140


	//   ....[1]....
        /*0074*/ 	.word	0x000001e0


	//   ....[2]....
        /*0078*/ 	.word	0x00000950


	//----- nvinfo : EIATTR_CRS_STACK_SIZE
	.align		4
.L_11009:
        /*007c*/ 	.byte	0x04, 0x1e
        /*007e*/ 	.short	(.L_11011 - .L_11010)
.L_11010:
        /*0080*/ 	.word	0x00000000


	//----- nvinfo : EIATTR_CBANK_PARAM_SIZE
	.align		4
.L_11011:
        /*0084*/ 	.byte	0x03, 0x19
        /*0086*/ 	.short	0x0028


	//----- nvinfo : EIATTR_PARAM_CBANK
	.align		4
        /*0088*/ 	.byte	0x04, 0x0a
        /*008a*/ 	.short	(.L_11013 - .L_11012)
	.align		4
.L_11012:
        /*008c*/ 	.word	index@(.nv.constant0.contiguous_any33_i32)
        /*0090*/ 	.short	0x0380
        /*0092*/ 	.short	0x0028


	//----- nvinfo : EIATTR_SW_WAR
	.align		4
.L_11013:
        /*0094*/ 	.byte	0x04, 0x36
        /*0096*/ 	.short	(.L_11015 - .L_11014)
.L_11014:
        /*0098*/ 	.word	0x00000008
.L_11015:


//--------------------- .nv.info.contiguous_any3_i32 --------------------------
	.section	.nv.info.contiguous_any3_i32,"",@"SHT_CUDA_INFO"
	.sectionflags	@""
	.align	4


	//----- nvinfo : EIATTR_CUDA_API_VERSION
	.align		4
        /*0000*/ 	.byte	0x04, 0x37
        /*0002*/ 	.short	(.L_11017 - .L_11016)
.L_11016:
        /*0004*/ 	.word	0x00000082


	//----- nvinfo : EIATTR_KPARAM_INFO
	.align		4
.L_11017:
        /*0008*/ 	.byte	0x04, 0x17
        /*000a*/ 	.short	(.L_11019 - .L_11018)
.L_11018:
        /*000c*/ 	.word	0x00000000
        /*0010*/ 	.short	0x0006
        /*0012*/ 	.short	0x0030
        /*0014*/ 	.byte	0x00, 0xf0, 0x21, 0x00


	//----- nvinfo : EIATTR_KPARAM_INFO
	.align		4
.L_11019:
        /*0018*/ 	.byte	0x04, 0x17
        /*001a*/ 	.short	(.L_11021 - .L_11020)
.L_11020:
        /*001c*/ 	.word	0x00000000
        /*0020*/ 	.short	0x0005
        /*0022*/ 	.short	0x0028
        /*0024*/ 	.byte	0x00, 0xf0, 0x21, 0x00


	//----- nvinfo : EIATTR_KPARAM_INFO
	.align		4
.L_11021:
        /*0028*/ 	.byte	0x04, 0x17
        /*002a*/ 	.short	(.L_11023 - .L_11022)
.L_11022:
        /*002c*/ 	.word	0x00000000
        /*0030*/ 	.short	0x0004
        /*0032*/ 	.short	0x0020
        /*0034*/ 	.byte	0x00, 0xf0, 0x21, 0x00


	//----- nvinfo : EIATTR_KPARAM_INFO
	.align		4
.L_11023:
        /*0038*/ 	.byte	0x04, 0x17
        /*003a*/ 	.short	(.L_11025 - .L_11024)
.L_11024:
        /*003c*/ 	.word	0x00000000
        /*0040*/ 	.short	0x0003
        /*0042*/ 	.short	0x0018
        /*0044*/ 	.byte	0x00, 0xf5, 0x21, 0x00


	//----- nvinfo : EIATTR_KPARAM_INFO
	.align		4
.L_11025:
        /*0048*/ 	.byte	0x04, 0x17
        /*004a*/ 	.short	(.L_11027 - .L_11026)
.L_11026:
        /*004c*/ 	.word	0x00000000
        /*0050*/ 	.short	0x0002
        /*0052*/ 	.short	0x0010
        /*0054*/ 	.byte	0x00, 0xf5, 0x21, 0x00


	//----- nvinfo : EIATTR_KPARAM_INFO
	.align		4
.L_11027:
        /*0058*/ 	.byte	0x04, 0x17
        /*005a*/ 	.short	(.L_11029 - .L_11028)
.L_11028:
        /*005c*/ 	.word	0x00000000
        /*0060*/ 	.short	0x0001
        /*0062*/ 	.short	0x0008
        /*0064*/ 	.byte	0x00, 0xf5, 0x21, 0x00


	//----- nvinfo : EIATTR_KPARAM_INFO
	.align		4
.L_11029:
        /*0068*/ 	.byte	0x04, 0x17
        /*006a*/ 	.short	(.L_11031 - .L_11030)
.L_11030:
        /*006c*/ 	.word	0x00000000
        /*0070*/ 	.short	0x0000
        /*0072*/ 	.short	0x0000
        /*0074*/ 	.byte	0x00, 0xf5, 0x21, 0x00


	//----- nvinfo : EIATTR_SPARSE_MMA_MASK
	.align		4
.L_11031:
        /*0078*/ 	.byte	0x03, 0x50
        /*007a*/ 	.short	0x0000


	//----- nvinfo : EIATTR_MAXREG_COUNT
	.align		4
        /*007c*/ 	.byte	0x03, 0x1b
        /*007e*/ 	.short	0x00ff


	//----- nvinfo : EIATTR_NUM_BARRIERS
	.align		4
        /*0080*/ 	.byte	0x02, 0x4c
        /*0082*/ 	.byte	0x01
	.zero		1


	//----- nvinfo : EIATTR_MERCURY_ISA_VERSION
	.align		4
        /*0084*/ 	.byte	0x03, 0x5f
        /*0086*/ 	.short	0x0101


	//----- nvinfo : EIATTR_VRC_CTA_INIT_COUNT
	.align		4
        /*0088*/ 	.byte	0x02, 0x4a
	.zero		1
	.zero		1


	//----- nvinfo : EIATTR_EXIT_INSTR_OFFSETS
	.align		4
        /*008c*/ 	.byte	0x04, 0x1c
        /*008e*/ 	.short	(.L_11033 - .L_11032)


	//   ....[0]....
.L_11032:
        /*0090*/ 	.word	0x00000140


	//   ....[1]....
        /*0094*/ 	.word	0x00003120


	//   ....[2]....
        /*0098*/ 	.word	0x00003900


	//----- nvinfo : EIATTR_CRS_STACK_SIZE
	.align		4
.L_11033:
        /*009c*/ 	.byte	0x04, 0x1e
        /*009e*/ 	.short	(.L_11035 - .L_11034)
.L_11034:
        /*00a0*/ 	.word	0x00000000


	//----- nvinfo : EIATTR_CBANK_PARAM_SIZE
	.align		4
.L_11035:
        /*00a4*/ 	.byte	0x03, 0x19
        /*00a6*/ 	.short	0x0038


	//----- nvinfo : EIATTR_PARAM_CBANK
	.align		4
        /*00a8*/ 	.byte	0x04, 0x0a
        /*00aa*/ 	.short	(.L_11037 - .L_11036)
	.align		4
.L_11036:
        /*00ac*/ 	.word	index@(.nv.constant0.contiguous_any3_i32)
        /*00b0*/ 	.short	0x0380
        /*00b2*/ 	.short	0x0038


	//----- nvinfo : EIATTR_SW_WAR
	.align		4
.L_11037:
        /*00b4*/ 	.byte	0x04, 0x36
        /*00b6*/ 	.short	(.L_11039 - .L_11038)
.L_11038:
        /*00b8*/ 	.word	0x00000008
.L_11039:


//--------------------- .nv.info.contiguous_any22_i32 --------------------------
	.section	.nv.info.contiguous_any22_i32,"",@"SHT_CUDA_INFO"
	.sectionflags	@""
	.align	4


	//----- nvinfo : EIATTR_CUDA_API_VERSION
	.align		4
        /*0000*/ 	.byte	0x04, 0x37
        /*0002*/ 	.short	(.L_11041 - .L_11040)
.L_11040:
        /*0004*/ 	.word	0x00000082


	//----- nvinfo : EIATTR_KPARAM_INFO
	.align		4
.L_11041:
        /*0008*/ 	.byte	0x04, 0x17
        /*000a*/ 	.short	(.L_11043 - .L_11042)
.L_11042:
        /*000c*/ 	.word	0x00000000
        /*0010*/ 	.short	0x0005
        /*0012*/ 	.short	0x0028
        /*0014*/ 	.byte	0x00, 0xf0, 0x21, 0x00


	//----- nvinfo : EIATTR_KPARAM_INFO
	.align		4
.L_11043:
        /*0018*/ 	.byte	0x04, 0x17
        /*001a*/ 	.short	(.L_11045 - .L_11044)
.L_11044:
        /*001c*/ 	.word	0x00000000
        /*0020*/ 	.short	0x0004
        /*0022*/ 	.short	0x0020
        /*0024*/ 	.byte	0x00, 0xf0, 0x21, 0x00


	//----- nvinfo : EIATTR_KPARAM_INFO
	.align		4
.L_11045:
        /*0028*/ 	.byte	0x04, 0x17
        /*002a*/ 	.short	(.L_11047 - .L_11046)
.L_11046:
        /*002c*/ 	.word	0x00000000
        /*0030*/ 	.short	0x0003
        /*0032*/ 	.short	0x0018
        /*0034*/ 	.byte	0x00, 0xf0, 0x21, 0x00


	//----- nvinfo : EIATTR_KPARAM_INFO
	.align		4
.L_11047:
        /*0038*/ 	.byte	0x04, 0x17
        /*003a*/ 	.short	(.L_11049 - .L_11048)
.L_11048:
        /*003c*/ 	.word	0x00000000
        /*0040*/ 	.short	0x0002
        /*0042*/ 	.short	0x0010
        /*0044*/ 	.byte	0x00, 0xf0, 0x21, 0x00


	//----- nvinfo : EIATTR_KPARAM_INFO
	.align		4
.L_11049:
        /*0048*/ 	.byte	0x04, 0x17
        /*004a*/ 	.short	(.L_11051 - .L_11050)
.L_11050:
        /*004c*/ 	.word	0x00000000
        /*0050*/ 	.short	0x0001
        /*0052*/ 	.short	0x0008
        /*0054*/ 	.byte	0x00, 0xf5, 0x21, 0x00


	//----- nvinfo : EIATTR_KPARAM_INFO
	.align		4
.L_11051:
        /*0058*/ 	.byte	0x04, 0x17
        /*005a*/ 	.short	(.L_11053 - .L_11052)
.L_11052:
        /*005c*/ 	.word	0x00000000
        /*0060*/ 	.short	0x0000
        /*0062*/ 	.short	0x0000
        /*0064*/ 	.byte	0x00, 0xf5, 0x21, 0x00


	//----- nvinfo : EIATTR_SPARSE_MMA_MASK
	.align		4
.L_11053:
        /*0068*/ 	.byte	0x03, 0x50
        /*006a*/ 	.short	0x0000


	//----- nvinfo : EIATTR_MAXREG_COUNT
	.align		4
        /*006c*/ 	.byte	0x03, 0x1b
        /*006e*/ 	.short	0x00ff


	//----- nvinfo : EIATTR_NUM_BARRIERS
	.align		4
        /*0070*/ 	.byte	0x02, 0x4c
        /*0072*/ 	.byte	0x01
	.zero		1


	//----- nvinfo : EIATTR_MERCURY_ISA_VERSION
	.align		4
        /*0074*/ 	.byte	0x03, 0x5f
        /*0076*/ 	.short	0x0101


	//----- nvinfo : EIATTR_VRC_CTA_INIT_COUNT
	.align		4
        /*0078*/ 	.byte	0x02, 0x4a
	.zero		1
	.zero		1


	//----- nvinfo : EIATTR_EXIT_INSTR_OFFSETS
	.align		4
        /*007c*/ 	.byte	0x04, 0x1c
        /*007e*/ 	.short	(.L_11055 - .L_11054)


	//   ....[0]....
.L_11054:
        /*0080*/ 	.word	0x00000100


	//   ....[1]....
        /*0084*/ 	.word	0x00000520


	//   ....[2]....
        /*0088*/ 	.word	0x00000780


	//   ....[3]....
        /*008c*/ 	.word	0x00000890


	//----- nvinfo : EIATTR_CRS_STACK_SIZE
	.align		4
.L_11055:
        /*0090*/ 	.byte	0x04, 0x1e
        /*0092*/ 	.short	(.L_11057 - .L_11056)
.L_11056:
        /*0094*/ 	.word	0x00000000


	//----- nvinfo : EIATTR_CBANK_PARAM_SIZE
	.align		4
.L_11057:
        /*0098*/ 	.byte	0x03, 0x19
        /*009a*/ 	.short	0x0030


	//----- nvinfo : EIATTR_PARAM_CBANK
	.align		4
        /*009c*/ 	.byte	0x04, 0x0a
        /*009e*/ 	.short	(.L_11059 - .L_11058)
	.align		4
.L_11058:
        /*00a0*/ 	.word	index@(.nv.constant0.contiguous_any22_i32)
        /*00a4*/ 	.short	0x0380
        /*00a6*/ 	.short	0x0030


	//----- nvinfo : EIATTR_SW_WAR
	.align		4
.L_11059:
        /*00a8*/ 	.byte	0x04, 0x36
        /*00aa*/ 	.short	(.L_11061 - .L_11060)
.L_11060:
        /*00ac*/ 	.word	0x00000008
.L_11061:


//--------------------- .nv.info.contiguous_any2_i32 --------------------------
	.section	.nv.info.contiguous_any2_i32,"",@"SHT_CUDA_INFO"
	.sectionflags	@""
	.align	4


	//----- nvinfo : EIATTR_CUDA_API_VERSION
	.align		4
        /*0000*/ 	.byte	0x04, 0x37
        /*0002*/ 	.short	(.L_11063 - .L_11062)
.L_11062:
        /*0004*/ 	.word	0x00000082


	//----- nvinfo : EIATTR_KPARAM_INFO
	.align		4
.L_11063:
        /*0008*/ 	.byte	0x04, 0x17
        /*000a*/ 	.short	(.L_11065 - .L_11064)
.L_11064:
        /*000c*/ 	.word	0x00000000
        /*0010*/ 	.short	0x0008
        /*0012*/ 	.short	0x0040
        /*0014*/ 	.byte	0x00, 0xf0, 0x21, 0x00


	//----- nvinfo : EIATTR_KPARAM_INFO
	.align		4
.L_11065:
        /*0018*/ 	.byte	0x04, 0x17
        /*001a*/ 	.short	(.L_11067 - .L_11066)
.L_11066:
        /*001c*/ 	.word	0x00000000
        /*0020*/ 	.short	0x0007
        /*0022*/ 	.short	0x0038
        /*0024*/ 	.byte	0x00, 0xf0, 0x21, 0x00


	//----- nvinfo : EIATTR_KPARAM_INFO
	.align		4
.L_11067:
        /*0028*/ 	.byte	0x04, 0x17
        /*002a*/ 	.short	(.L_11069 - .L_11068)
.L_11068:
        /*002c*/ 	.word	0x00000000
        /*0030*/ 	.short	0x0006
        /*0032*/ 	.short	0x0030
        /*0034*/ 	.byte	0x00, 0xf0, 0x21, 0x00


	//----- nvinfo : EIATTR_KPARAM_INFO
	.align		4
.L_11069:
        /*0038*/ 	.byte	0x04, 0x17
        /*003a*/ 	.short	(.L_11071 - .L_11070)
.L_11070:
        /*003c*/ 	.word	0x00000000
        /*0040*/ 	.short	0x0005
        /*0042*/ 	.short	0x0028
        /*0044*/ 	.byte	0x00, 0xf0, 0x21, 0x00


	//----- nvinfo : EIATTR_KPARAM_INFO
	.align		4
.L_11071:
        /*0048*/ 	.byte	0x04, 0x17
        /*004a*/ 	.short	(.L_11073 - .L_11072)
.L_11072:
        /*004c*/ 	.word	0x00000000
        /*0050*/ 	.short	0x0004
        /*0052*/ 	.short	0x0020
        /*0054*/ 	.byte	0x00, 0xf0, 0x21, 0x00


	//----- nvinfo : EIATTR_KPARAM_INFO
	.align		4
.L_11073:
        /*0058*/ 	.byte	0x04, 0x17
        /*005a*/ 	.short	(.L_11075 - .L_11074)
.L_11074:
        /*005c*/ 	.word	0x00000000
        /*0060*/ 	.short	0x0003
        /*0062*/ 	.short	0x0018
        /*0064*/ 	.byte	0x00, 0xf5, 0x21, 0x00


	//----- nvinfo : EIATTR_KPARAM_INFO
	.align		4
.L_11075:
        /*0068*/ 	.byte	0x04, 0x17
        /*006a*/ 	.short	(.L_11077 - .L_11076)
.L_11076:
        /*006c*/ 	.word	0x00000000
        /*0070*/ 	.short	0x0002
        /*0072*/ 	.short	0x0010
        /*0074*/ 	.byte	0x00, 0xf5, 0x21, 0x00


	//----- nvinfo : EIATTR_KPARAM_INFO
	.align		4
.L_11077:
        /*0078*/ 	.byte	0x04, 0x17
        /*007a*/ 	.short	(.L_11079 - .L_11078)
.L_11078:
        /*007c*/ 	.word	0x00000000
        /*0080*/ 	.short	0x0001
        /*0082*/ 	.short	0x0008
        /*0084*/ 	.byte	0x00, 0xf5, 0x21, 0x00


	//----- nvinfo : EIATTR_KPARAM_INFO
	.align		4
.L_11079:
        /*0088*/ 	.byte	0x04, 0x17
        /*008a*/ 	.short	(.L_11081 - .L_11080)
.L_11080:
        /*008c*/ 	.word	0x00000000
        /*0090*/ 	.short	0x0000
        /*0092*/ 	.short	0x0000
        /*0094*/ 	.byte	0x00, 0xf5, 0x21, 0x00


	//----- nvinfo : EIATTR_SPARSE_MMA_MASK
	.align		4
.L_11081:
        /*0098*/ 	.byte	0x03, 0x50
        /*009a*/ 	.short	0x0000


	//----- nvinfo : EIATTR_MAXREG_COUNT
	.align		4
        /*009c*/ 	.byte	0x03, 0x1b
        /*009e*/ 	.short	0x00ff


	//----- nvinfo : EIATTR_NUM_BARRIERS
	.align		4
        /*00a0*/ 	.byte	0x02, 0x4c
        /*00a2*/ 	.byte	0x01
	.zero		1


	//----- nvinfo : EIATTR_MERCURY_ISA_VERSION
	.align		4
        /*00a4*/ 	.byte	0x03, 0x5f
        /*00a6*/ 	.short	0x0101


	//----- nvinfo : EIATTR_VRC_CTA_INIT_COUNT
	.align		4
        /*00a8*/ 	.byte	0x02, 0x4a
	.zero		1
	.zero		1


	//----- nvinfo : EIATTR_EXIT_INSTR_OFFSETS
	.align		4
        /*00ac*/ 	.byte	0x04, 0x1c
        /*00ae*/ 	.short	(.L_11083 - .L_11082)


	//   ....[0]....
.L_11082:
        /*00b0*/ 	.word	0x00000100


	//   ....[1]....
        /*00b4*/ 	.word	0x000068e0


	//   ....[2]....
        /*00b8*/ 	.word	0x00006b40


	//   ....[3]....
        /*00bc*/ 	.word	0x00006c50


	//----- nvinfo : EIATTR_CRS_STACK_SIZE
	.align		4
.L_11083:
        /*00c0*/ 	.byte	0x04, 0x1e
        /*00c2*/ 	.short	(.L_11085 - .L_11084)
.L_11084:
        /*00c4*/ 	.word	0x00000000


	//----- nvinfo : EIATTR_CBANK_PARAM_SIZE
	.align		4
.L_11085:
        /*00c8*/ 	.byte	0x03, 0x19
        /*00ca*/ 	.short	0x0048


	//----- nvinfo : EIATTR_PARAM_CBANK
	.align		4
        /*00cc*/ 	.byte	0x04, 0x0a
        /*00ce*/ 	.short	(.L_11087 - .L_11086)
	.align		4
.L_11086:
        /*00d0*/ 	.word	index@(.nv.constant0.contiguous_any2_i32)
        /*00d4*/ 	.short	0x0380
        /*00d6*/ 	.short	0x0048


	//----- nvinfo : EIATTR_SW_WAR
	.align		4
.L_11087:
        /*00d8*/ 	.byte	0x04, 0x36
        /*00da*/ 	.short	(.L_11089 - .L_11088)
.L_11088:
        /*00dc*/ 	.word	0x00000008
.L_11089:


//--------------------- .nv.info.uncontiguous_cumulate_any_i32 --------------------------
	.section	.nv.info.uncontiguous_cumulate_any_i32,"",@"SHT_CUDA_INFO"
	.sectionflags	@""
	.align	4


	//----- nvinfo : EIATTR_CUDA_API_VERSION
	.align		4
        /*0000*/ 	.byte	0x04, 0x37
        /*0002*/ 	.short	(.L_11091 - .L_11090)
.L_11090:
        /*0004*/ 	.word	0x00000082


	//----- nvinfo : EIATTR_KPARAM_INFO
	.align		4
.L_11091:
        /*0008*/ 	.byte	0x04, 0x17
        /*000a*/ 	.short	(.L_11093 - .L_11092)
.L_11092:
        /*000c*/ 	.word	0x00000000
        /*0010*/ 	.short	0x0005
        /*0012*/ 	.short	0x0028
        /*0014*/ 	.byte	0x00, 0xf0, 0x21, 0x00


	//----- nvinfo : EIATTR_KPARAM_INFO
	.align		4
.L_11093:
        /*0018*/ 	.byte	0x04, 0x17
        /*001a*/ 	.short	(.L_11095 - .L_11094)
.L_11094:
        /*001c*/ 	.word	0x00000000
        /*0020*/ 	.short	0x0004
        /*0022*/ 	.short	0x0020
        /*0024*/ 	.byte	0x00, 0xf0, 0x21, 0x00


	//----- nvinfo : EIATTR_KPARAM_INFO
	.align		4
.L_11095:
        /*0028*/ 	.byte	0x04, 0x17
        /*002a*/ 	.short	(.L_11097 - .L_11096)
.L_11096:
        /*002c*/ 	.word	0x00000000
        /*0030*/ 	.short	0x0003
        /*0032*/ 	.short	0x0018
        /*0034*/ 	.byte	0x00, 0xf5, 0x21, 0x00


	//----- nvinfo : EIATTR_KPARAM_INFO
	.align		4
.L_11097:
        /*0038*/ 	.byte	0x04, 0x17
        /*003a*/ 	.short	(.L_11099 - .L_11098)
.L_11098:
        /*003c*/ 	.word	0x00000000
        /*0040*/ 	.short	0x0002
        /*0042*/ 	.short	0x0010
        /*0044*/ 	.byte	0x00, 0xf5, 0x21, 0x00


	//----- nvinfo : EIATTR_KPARAM_INFO
	.align		4
.L_11099:
        /*0048*/ 	.byte	0x04, 0x17
        /*004a*/ 	.short	(.L_11101 - .L_11100)
.L_11100:
        /*004c*/ 	.word	0x00000000
        /*0050*/ 	.short	0x0001
        /*0052*/ 	.short	0x0008
        /*0054*/ 	.byte	0x00, 0xf5, 0x21, 0x00


	//----- nvinfo : EIATTR_KPARAM_INFO
	.align		4
.L_11101:
        /*0058*/ 	.byte	0x04, 0x17
        /*005a*/ 	.short	(.L_11103 - .L_11102)
.L_11102:
        /*005c*/ 	.word	0x00000000
        /*0060*/ 	.short	0x0000
        /*0062*/ 	.short	0x0000
        /*0064*/ 	.byte	0x00, 0xf5, 0x21, 0x00


	//----- nvinfo : EIATTR_SPARSE_MMA_MASK
	.align		4
.L_11103:
        /*0068*/ 	.byte	0x03, 0x50
        /*006a*/ 	.short	0x0000


	//----- nvinfo : EIATTR_MAXREG_COUNT
	.align		4
        /*006c*/ 	.byte	0x03, 0x1b
        /*006e*/ 	.short	0x00ff


	//----- nvinfo : EIATTR_NUM_BARRIERS
	.align		4
        /*0070*/ 	.byte	0x02, 0x4c
        /*0072*/ 	.byte	0x01
	.zero		1


	//----- nvinfo : EIATTR_MERCURY_ISA_VERSION
	.align		4
        /*0074*/ 	.byte	0x03, 0x5f
        /*0076*/ 	.short	0x0101


	//----- nvinfo : EIATTR_VRC_CTA_INIT_COUNT
	.align		4
        /*0078*/ 	.byte	0x02, 0x4a
	.zero		1
	.zero		1


	//----- nvinfo : EIATTR_EXIT_INSTR_OFFSETS
	.align		4
        /*007c*/ 	.byte	0x04, 0x1c
        /*007e*/ 	.short	(.L_11105 - .L_11104)


	//   ....[0]....
.L_11104:
        /*0080*/ 	.word	0x000067c0


	//   ....[1]....
        /*0084*/ 	.word	0x00006a20


	//   ....[2]....
        /*0088*/ 	.word	0x00006ad0


	//----- nvinfo : EIATTR_CRS_STACK_SIZE
	.align		4
.L_11105:
        /*008c*/ 	.byte	0x04, 0x1e
        /*008e*/ 	.short	(.L_11107 - .L_11106)
.L_11106:
        /*0090*/ 	.word	0x00000000


	//----- nvinfo : EIATTR_CBANK_PARAM_SIZE
	.align		4
.L_11107:
        /*0094*/ 	.byte	0x03, 0x19
        /*0096*/ 	.short	0x0030


	//----- nvinfo : EIATTR_PARAM_CBANK
	.align		4
        /*0098*/ 	.byte	0x04, 0x0a
        /*009a*/ 	.short	(.L_11109 - .L_11108)
	.align		4
.L_11108:
        /*009c*/ 	.word	index@(.nv.constant0.uncontiguous_cumulate_any_i32)
        /*00a0*/ 	.short	0x0380
        /*00a2*/ 	.short	0x0030


	//----- nvinfo : EIATTR_SW_WAR
	.align		4
.L_11109:
        /*00a4*/ 	.byte	0x04, 0x36
        /*00a6*/ 	.short	(.L_11111 - .L_11110)
.L_11110:
        /*00a8*/ 	.word	0x00000008
.L_11111:


//--------------------- .nv.info.uncontiguous_any_i32 --------------------------
	.section	.nv.info.uncontiguous_any_i32,"",@"SHT_CUDA_INFO"
	.sectionflags	@""
	.align	4


	//----- nvinfo : EIATTR_CUDA_API_VERSION
	.align		4
        /*0000*/ 	.byte	0x04, 0x37
        /*0002*/ 	.short	(.L_11113 - .L_11112)
.L_11112:
        /*0004*/ 	.word	0x00000082


	//----- nvinfo : EIATTR_KPARAM_INFO
	.align		4
.L_11113:
        /*0008*/ 	.byte	0x04, 0x17
        /*000a*/ 	.short	(.L_11115 - .L_11114)
.L_11114:
        /*000c*/ 	.word	0x00000000
        /*0010*/ 	.short	0x0005
        /*0012*/ 	.short	0x0028
        /*0014*/ 	.byte	0x00, 0xf0, 0x21, 0x00


	//----- nvinfo : EIATTR_KPARAM_INFO
	.align		4
.L_11115:
        /*0018*/ 	.byte	0x04, 0x17
        /*001a*/ 	.short	(.L_11117 - .L_11116)
.L_11116:
        /*001c*/ 	.word	0x00000000
        /*0020*/ 	.short	0x0004
        /*0022*/ 	.short	0x0020
        /*0024*/ 	.byte	0x00, 0xf0, 0x21, 0x00


	//----- nvinfo : EIATTR_KPARAM_INFO
	.align		4
.L_11117:
        /*0028*/ 	.byte	0x04, 0x17
        /*002a*/ 	.short	(.L_11119 - .L_11118)
.L_11118:
        /*002c*/ 	.word	0x00000000
        /*0030*/ 	.short	0x0003
        /*0032*/ 	.short	0x0018
        /*0034*/ 	.byte	0x00, 0xf5, 0x21, 0x00


	//----- nvinfo : EIATTR_KPARAM_INFO
	.align		4
.L_11119:
        /*0038*/ 	.byte	0x04, 0x17
        /*003a*/ 	.short	(.L_11121 - .L_11120)
.L_11120:
        /*003c*/ 	.word	0x00000000
        /*0040*/ 	.short	0x0002
        /*0042*/ 	.short	0x0010
        /*0044*/ 	.byte	0x00, 0xf5, 0x21, 0x00


	//----- nvinfo : EIATTR_KPARAM_INFO
	.align		4
.L_11121:
        /*0048*/ 	.byte	0x04, 0x17
        /*004a*/ 	.short	(.L_11123 - .L_11122)
.L_11122:
        /*004c*/ 	.word	0x00000000
        /*0050*/ 	.short	0x0001
        /*0052*/ 	.short	0x0008
        /*0054*/ 	.byte	0x00, 0xf5, 0x21, 0x00


	//----- nvinfo : EIATTR_KPARAM_INFO
	.align		4
.L_11123:
        /*0058*/ 	.byte	0x04, 0x17
        /*005a*/ 	.short	(.L_11125 - .L_11124)
.L_11124:
        /*005c*/ 	.word	0x00000000
        /*0060*/ 	.short	0x0000
        /*0062*/ 	.short	0x0000
        /*0064*/ 	.byte	0x00, 0xf5, 0x21, 0x00


	//----- nvinfo : EIATTR_SPARSE_MMA_MASK
	.align		4
.L_11125:
        /*0068*/ 	.byte	0x03, 0x50
        /*006a*/ 	.short	0x0000


	//----- nvinfo : EIATTR_MAXREG_COUNT
	.align		4
        /*006c*/ 	.byte	0x03, 0x1b
        /*006e*/ 	.short	0x00ff


	//----- nvinfo : EIATTR_NUM_BARRIERS
	.align		4
        /*0070*/ 	.byte	0x02, 0x4c
        /*0072*/ 	.byte	0x01
	.zero		1


	//----- nvinfo : EIATTR_MERCURY_ISA_VERSION
	.align		4
        /*0074*/ 	.byte	0x03, 0x5f
        /*0076*/ 	.short	0x0101


	//----- nvinfo : EIATTR_VRC_CTA_INIT_COUNT
	.align		4
        /*0078*/ 	.byte	0x02, 0x4a
	.zero		1
	.zero		1


	//----- nvinfo : EIATTR_EXIT_INSTR_OFFSETS
	.align		4
        /*007c*/ 	.byte	0x04, 0x1c
        /*007e*/ 	.short	(.L_11127 - .L_11126)


	//   ....[0]....
.L_11126:
        /*0080*/ 	.word	0x000067e0


	//   ....[1]....
        /*0084*/ 	.word	0x00006a40


	//   ....[2]....
        /*0088*/ 	.word	0x00006af0


	//----- nvinfo : EIATTR_CRS_STACK_SIZE
	.align		4
.L_11127:
        /*008c*/ 	.byte	0x04, 0x1e
        /*008e*/ 	.short	(.L_11129 - .L_11128)
.L_11128:
        /*0090*/ 	.word	0x00000000


	//----- nvinfo : EIATTR_CBANK_PARAM_SIZE
	.align		4
.L_11129:
        /*0094*/ 	.byte	0x03, 0x19
        /*0096*/ 	.short	0x0030


	//----- nvinfo : EIATTR_PARAM_CBANK
	.align		4
        /*0098*/ 	.byte	0x04, 0x0a
        /*009a*/ 	.short	(.L_11131 - .L_11130)
	.align		4
.L_11130:
        /*009c*/ 	.word	index@(.nv.constant0.uncontiguous_any_i32)
        /*00a0*/ 	.short	0x0380
        /*00a2*/ 	.short	0x0030


	//----- nvinfo : EIATTR_SW_WAR
	.align		4
.L_11131:
        /*00a4*/ 	.byte	0x04, 0x36
        /*00a6*/ 	.short	(.L_11133 - .L_11132)
.L_11132:
        /*00a8*/ 	.word	0x00000008
.L_11133:


//--------------------- .nv.info.contiguous_cumulate_any_i32 --------------------------
	.section	.nv.info.contiguous_cumulate_any_i32,"",@"SHT_CUDA_INFO"
	.sectionflags	@""
	.align	4


	//----- nvinfo : EIATTR_CUDA_API_VERSION
	.align		4
        /*0000*/ 	.byte	0x04, 0x37
        /*0002*/ 	.short	(.L_11135 - .L_11134)
.L_11134:
        /*0004*/ 	.word	0x00000082


	//----- nvinfo : EIATTR_KPARAM_INFO
	.align		4
.L_11135:
        /*0008*/ 	.byte	0x04, 0x17
        /*000a*/ 	.short	(.L_11137 - .L_11136)
.L_11136:
        /*000c*/ 	.word	0x00000000
        /*0010*/ 	.short	0x0002
        /*0012*/ 	.short	0x0010
        /*0014*/ 	.byte	0x00, 0xf0, 0x21, 0x00


	//----- nvinfo : EIATTR_KPARAM_INFO
	.align		4
.L_11137:
        /*0018*/ 	.byte	0x04, 0x17
        /*001a*/ 	.short	(.L_11139 - .L_11138)
.L_11138:
        /*001c*/ 	.word	0x00000000
        /*0020*/ 	.short	0x0001
        /*0022*/ 	.short	0x0008
        /*0024*/ 	.byte	0x00, 0xf5, 0x21, 0x00


	//----- nvinfo : EIATTR_KPARAM_INFO
	.align		4
.L_11139:
        /*0028*/ 	.byte	0x04, 0x17
        /*002a*/ 	.short	(.L_11141 - .L_11140)
.L_11140:
        /*002c*/ 	.word	0x00000000
        /*0030*/ 	.short	0x0000
        /*0032*/ 	.short	0x0000
        /*0034*/ 	.byte	0x00, 0xf5, 0x21, 0x00


	//----- nvinfo : EIATTR_SPARSE_MMA_MASK
	.align		4
.L_11141:
        /*0038*/ 	.byte	0x03, 0x50
        /*003a*/ 	.short	0x0000


	//----- nvinfo : EIATTR_MAXREG_COUNT
	.align		4
        /*003c*/ 	.byte	0x03, 0x1b
        /*003e*/ 	.short	0x00ff


	//----- nvinfo : EIATTR_NUM_BARRIERS
	.align		4
        /*0040*/ 	.byte	0x02, 0x4c
        /*0042*/ 	.byte	0x01
	.zero		1


	//----- nvinfo : EIATTR_MERCURY_ISA_VERSION
	.align		4
        /*0044*/ 	.byte	0x03, 0x5f
        /*0046*/ 	.short	0x0101


	//----- nvinfo : EIATTR_VRC_CTA_INIT_COUNT
	.align		4
        /*0048*/ 	.byte	0x02, 0x4a
	.zero		1
	.zero		1


	//----- nvinfo : EIATTR_EXIT_INSTR_OFFSETS
	.align		4
        /*004c*/ 	.byte	0x04, 0x1c
        /*004e*/ 	.short	(.L_11143 - .L_11142)


	//   ....[0]....
.L_11142:
        /*0050*/ 	.word	0x000003f0


	//   ....[1]....
        /*0054*/ 	.word	0x00000650


	//   ....[2]....
        /*0058*/ 	.word	0x00000700


	//----- nvinfo : EIATTR_CRS_STACK_SIZE
	.align		4
.L_11143:
        /*005c*/ 	.byte	0x04, 0x1e
        /*005e*/ 	.short	(.L_11145 - .L_11144)
.L_11144:
        /*0060*/ 	.word	0x00000000


	//----- nvinfo : EIATTR_CBANK_PARAM_SIZE
	.align		4
.L_11145:
        /*0064*/ 	.byte	0x03, 0x19
        /*0066*/ 	.short	0x0018


	//----- nvinfo : EIATTR_PARAM_CBANK
	.align		4
        /*0068*/ 	.byte	0x04, 0x0a
        /*006a*/ 	.short	(.L_11147 - .L_11146)
	.align		4
.L_11146:
        /*006c*/ 	.word	index@(.nv.constant0.contiguous_cumulate_any_i32)
        /*0070*/ 	.short	0x0380
        /*0072*/ 	.short	0x0018


	//----- nvinfo : EIATTR_SW_WAR
	.align		4
.L_11147:
        /*0074*/ 	.byte	0x04, 0x36
        /*0076*/ 	.short	(.L_11149 - .L_11148)
.L_11148:
        /*0078*/ 	.word	0x00000008
.L_11149:


//--------------------- .nv.info.contiguous_any_i32 --------------------------
	.section	.nv.info.contiguous_any_i32,"",@"SHT_CUDA_INFO"
	.sectionflags	@""
	.align	4


	//----- nvinfo : EIATTR_CUDA_API_VERSION
	.align		4
        /*0000*/ 	.byte	0x04, 0x37
        /*0002*/ 	.short	(.L_11151 - .L_11150)
.L_11150:
        /*0004*/ 	.word	0x00000082


	//----- nvinfo : EIATTR_KPARAM_INFO
	.align		4
.L_11151:
        /*0008*/ 	.byte	0x04, 0x17
        /*000a*/ 	.short	(.L_11153 - .L_11152)
.L_11152:
        /*000c*/ 	.word	0x00000000
        /*0010*/ 	.short	0x0002
        /*0012*/ 	.short	0x0010
        /*0014*/ 	.byte	0x00, 0xf0, 0x21, 0x00


	//----- nvinfo : EIATTR_KPARAM_INFO
	.align		4
.L_11153:
        /*0018*/ 	.byte	0x04, 0x17
        /*001a*/ 	.short	(.L_11155 - .L_11154)
.L_11154:
        /*001c*/ 	.word	0x00000000
        /*0020*/ 	.short	0x0001
        /*0022*/ 	.short	0x0008
        /*0024*/ 	.byte	0x00, 0xf5, 0x21, 0x00


	//----- nvinfo : EIATTR_KPARAM_INFO
	.align		4
.L_11155:
        /*0028*/ 	.byte	0x04, 0x17
        /*002a*/ 	.short	(.L_11157 - .L_11156)
.L_11156:
        /*002c*/ 	.word	0x00000000
        /*0030*/ 	.short	0x0000
        /*0032*/ 	.short	0x0000
        /*0034*/ 	.byte	0x00, 0xf5, 0x21, 0x00


	//----- nvinfo : EIATTR_SPARSE_MMA_MASK
	.align		4
.L_11157:
        /*0038*/ 	.byte	0x03, 0x50
        /*003a*/ 	.short	0x0000


	//----- nvinfo : EIATTR_MAXREG_COUNT
	.align		4
        /*003c*/ 	.byte	0x03, 0x1b
        /*003e*/ 	.short	0x00ff


	//----- nvinfo : EIATTR_NUM_BARRIERS
	.align		4
        /*0040*/ 	.byte	0x02, 0x4c
        /*0042*/ 	.byte	0x01
	.zero		1


	//----- nvinfo : EIATTR_MERCURY_ISA_VERSION
	.align		4
        /*0044*/ 	.byte	0x03, 0x5f
        /*0046*/ 	.short	0x0101


	//----- nvinfo : EIATTR_VRC_CTA_INIT_COUNT
	.align		4
        /*0048*/ 	.byte	0x02, 0x4a
	.zero		1
	.zero		1


	//----- nvinfo : EIATTR_EXIT_INSTR_OFFSETS
	.align		4
        /*004c*/ 	.byte	0x04, 0x1c
        /*004e*/ 	.short	(.L_11159 - .L_11158)


	//   ....[0]....
.L_11158:
        /*0050*/ 	.word	0x00000410


	//   ....[1]....
        /*0054*/ 	.word	0x00000670


	//   ....[2]....
        /*0058*/ 	.word	0x00000720


	//----- nvinfo : EIATTR_CRS_STACK_SIZE
	.align		4
.L_11159:
        /*005c*/ 	.byte	0x04, 0x1e
        /*005e*/ 	.short	(.L_11161 - .L_11160)
.L_11160:
        /*0060*/ 	.word	0x00000000


	//----- nvinfo : EIATTR_CBANK_PARAM_SIZE
	.align		4
.L_11161:
        /*0064*/ 	.byte	0x03, 0x19
        /*0066*/ 	.short	0x0018


	//----- nvinfo : EIATTR_PARAM_CBANK
	.align		4
        /*0068*/ 	.byte	0x04, 0x0a
        /*006a*/ 	.short	(.L_11163 - .L_11162)
	.align		4
.L_11162:
        /*006c*/ 	.word	index@(.nv.constant0.contiguous_any_i32)
        /*0070*/ 	.short	0x0380
        /*0072*/ 	.short	0x0018


	//----- nvinfo : EIATTR_SW_WAR
	.align		4
.L_11163:
        /*0074*/ 	.byte	0x04, 0x36
        /*0076*/ 	.short	(.L_11165 - .L_11164)
.L_11164:
        /*0078*/ 	.word	0x00000008
.L_11165:


//--------------------- .nv.info.contiguous_any33_i16 --------------------------
	.section	.nv.info.contiguous_any33_i16,"",@"SHT_CUDA_INFO"
	.sectionflags	@""
	.align	4


	//----- nvinfo : EIATTR_CUDA_API_VERSION
	.align		4
        /*0000*/ 	.byte	0x04, 0x37
        /*0002*/ 	.short	(.L_11167 - .L_11166)
.L_11166:
        /*0004*/ 	.word	0x00000082


	//----- nvinfo : EIATTR_KPARAM_INFO
	.align		4
.L_11167:
        /*0008*/ 	.byte	0x04, 0x17
        /*000a*/ 	.short	(.L_11169 - .L_11168)
.L_11168:
        /*000c*/ 	.word	0x00000000
        /*0010*/ 	.short	0x0004
        /*0012*/ 	.short	0x0020
        /*0014*/ 	.byte	0x00, 0xf0, 0x21, 0x00


	//----- nvinfo : EIATTR_KPARAM_INFO
	.align		4
.L_11169:
        /*0018*/ 	.byte	0x04, 0x17
        /*001a*/ 	.short	(.L_11171 - .L_11170)
.L_11170:
        /*001c*/ 	.word	0x00000000
        /*0020*/ 	.short	0x0003
        /*0022*/ 	.short	0x0018
        /*0024*/ 	.byte	0x00, 0xf0, 0x21, 0x00


	//----- nvinfo : EIATTR_KPARAM_INFO
	.align		4
.L_11171:
        /*0028*/ 	.byte	0x04, 0x17
        /*002a*/ 	.short	(.L_11173 - .L_11172)
.L_11172:
        /*002c*/ 	.word	0x00000000
        /*0030*/ 	.short	0x0002
        /*0032*/ 	.short	0x0010
        /*0034*/ 	.byte	0x00, 0xf0, 0x21, 0x00


	//----- nvinfo : EIATTR_KPARAM_INFO
	.align		4
.L_11173:
        /*0038*/ 	.byte	0x04, 0x17
        /*003a*/ 	.short	(.L_11175 - .L_11174)
.L_11174:
        /*003c*/ 	.word	0x00000000
        /*0040*/ 	.short	0x0001
        /*0042*/ 	.short	0x0008
        /*0044*/ 	.byte	0x00, 0xf5, 0x21, 0x00


	//----- nvinfo : EIATTR_KPARAM_INFO
	.align		4
.L_11175:
        /*0048*/ 	.byte	0x04, 0x17
        /*004a*/ 	.short	(.L_11177 - .L_11176)
.L_11176:
        /*004c*/ 	.word	0x00000000
        /*0050*/ 	.short	0x0000
        /*0052*/ 	.short	0x0000
        /*0054*/ 	.byte	0x00, 0xf5, 0x21, 0x00


	//----- nvinfo : EIATTR_SPARSE_MMA_MASK
	.align		4
.L_11177:
        /*0058*/ 	.byte	0x03, 0x50
        /*005a*/ 	.short	0x0000


	//----- nvinfo : EIATTR_MAXREG_COUNT
	.align		4
        /*005c*/ 	.byte	0x03, 0x1b
        /*005e*/ 	.short	0x00ff


	//----- nvinfo : EIATTR_NUM_BARRIERS
	.align		4
        /*0060*/ 	.byte	0x02, 0x4c
        /*0062*/ 	.byte	0x01
	.zero		1


	//----- nvinfo : EIATTR_MERCURY_ISA_VERSION
	.align		4
        /*0064*/ 	.byte	0x03, 0x5f
        /*0066*/ 	.short	0x0101


	//----- nvinfo : EIATTR_VRC_CTA_INIT_COUNT
	.align		4
        /*0068*/ 	.byte	0x02, 0x4a
	.zero		1
	.zero		1


	//----- nvinfo : EIATTR_EXIT_INSTR_OFFSETS
	.align		4
        /*006c*/ 	.byte	0x04, 0x1c
        /*006e*/ 	.short	(.L_11179 - .L_11178)


	//   ....[0]....
.L_11178:
        /*0070*/ 	.word	0x00000140


	//   ....[1]....
        /*0074*/ 	.word	0x000001e0


	//   ....[2]....
        /*0078*/ 	.word	0x00000950


	//----- nvinfo : EIATTR_CRS_STACK_SIZE
	.align		4
.L_11179:
        /*007c*/ 	.byte	0x04, 0x1e
        /*007e*/ 	.short	(.L_11181 - .L_11180)
.L_11180:
        /*0080*/ 	.word	0x00000000


	//----- nvinfo : EIATTR_CBANK_PARAM_SIZE
	.align		4
.L_11181:
        /*0084*/ 	.byte	0x03, 0x19
        /*0086*/ 	.short	0x0028


	//----- nvinfo : EIATTR_PARAM_CBANK
	.align		4
        /*0088*/ 	.byte	0x04, 0x0a
        /*008a*/ 	.short	(.L_11183 - .L_11182)
	.align		4
.L_11182:
        /*008c*/ 	.word	index@(.nv.constant0.contiguous_any33_i16)
        /*0090*/ 	.short	0x0380
        /*0092*/ 	.short	0x0028


	//----- nvinfo : EIATTR_SW_WAR
	.align		4
.L_11183:
        /*0094*/ 	.byte	0x04, 0x36
        /*0096*/ 	.short	(.L_11185 - .L_11184)
.L_11184:
        /*0098*/ 	.word	0x00000008
.L_11185:


//--------------------- .nv.info.contiguous_any3_i16 --------------------------
	.section	.nv.info.contiguous_any3_i16,"",@"SHT_CUDA_INFO"
	.sectionflags	@""
	.align	4


	//----- nvinfo : EIATTR_CUDA_API_VERSION
	.align		4
        /*0000*/ 	.byte	0x04, 0x37
        /*0002*/ 	.short	(.L_11187 - .L_11186)
.L_11186:
        /*0004*/ 	.word	0x00000082


	//----- nvinfo : EIATTR_KPARAM_INFO
	.align		4
.L_11187:
        /*0008*/ 	.byte	0x04, 0x17
        /*000a*/ 	.short	(.L_11189 - .L_11188)
.L_11188:
        /*000c*/ 	.word	0x00000000
        /*0010*/ 	.short	0x0006
        /*0012*/ 	.short	0x0030
        /*0014*/ 	.byte	0x00, 0xf0, 0x21, 0x00


	//----- nvinfo : EIATTR_KPARAM_INFO
	.align		4
.L_11189:
        /*0018*/ 	.byte	0x04, 0x17
        /*001a*/ 	.short	(.L_11191 - .L_11190)
.L_11190:
        /*001c*/ 	.word	0x00000000
        /*0020*/ 	.short	0x0005
        /*0022*/ 	.short	0x0028
        /*0024*/ 	.byte	0x00, 0xf0, 0x21, 0x00


	//----- nvinfo : EIATTR_KPARAM_INFO
	.align		4
.L_11191:
        /*0028*/ 	.byte	0x04, 0x17
        /*002a*/ 	.short	(.L_11193 - .L_11192)
.L_11192:
        /*002c*/ 	.word	0x00000000
        /*0030*/ 	.short	0x0004
        /*0032*/ 	.short	0x0020
        /*0034*/ 	.byte	0x00, 0xf0, 0x21, 0x00


	//----- nvinfo : EIATTR_KPARAM_INFO
	.align		4
.L_11193:
        /*0038*/ 	.byte	0x04, 0x17
        /*003a*/ 	.short	(.L_11195 - .L_11194)
.L_11194:
        /*003c*/ 	.word	0x00000000
        /*0040*/ 	.short	0x0003
        /*0042*/ 	.short	0x0018
        /*0044*/ 	.byte	0x00, 0xf5, 0x21, 0x00


	//----- nvinfo : EIATTR_KPARAM_INFO
	.align		4
.L_11195:
        /*0048*/ 	.byte	0x04, 0x17
        /*004a*/ 	.short	(.L_11197 - .L_11196)
.L_11196:
        /*004c*/ 	.word	0x00000000
        /*0050*/ 	.short	0x0002
        /*0052*/ 	.short	0x0010
        /*0054*/ 	.byte	0x00, 0xf5, 0x21, 0x00


	//----- nvinfo : EIATTR_KPARAM_INFO
	.align		4
.L_11197:
        /*0058*/ 	.byte	0x04, 0x17
        /*005a*/ 	.short	(.L_11199 - .L_11198)
.L_11198:
        /*005c*/ 	.word	0x00000000
        /*0060*/ 	.short	0x0001
        /*0062*/ 	.short	0x0008
        /*0064*/ 	.byte	0x00, 0xf5, 0x21, 0x00


	//----- nvinfo : EIATTR_KPARAM_INFO
	.align		4
.L_11199:
        /*0068*/ 	.byte	0x04, 0x17
        /*006a*/ 	.short	(.L_11201 - .L_11200)
.L_11200:
        /*006c*/ 	.word	0x00000000
        /*0070*/ 	.short	0x0000
        /*0072*/ 	.short	0x0000
        /*0074*/ 	.byte	0x00, 0xf5, 0x21, 0x00


	//----- nvinfo : EIATTR_SPARSE_MMA_MASK
	.align		4
.L_11201:
        /*0078*/ 	.byte	0x03, 0x50
        /*007a*/ 	.short	0x0000


	//----- nvinfo : EIATTR_MAXREG_COUNT
	.align		4
        /*007c*/ 	.byte	0x03, 0x1b
        /*007e*/ 	.short	0x00ff


	//----- nvinfo : EIATTR_NUM_BARRIERS
	.align		4
        /*0080*/ 	.byte	0x02, 0x4c
        /*0082*/ 	.byte	0x01
	.zero		1


	//----- nvinfo : EIATTR_MERCURY_ISA_VERSION
	.align		4
        /*0084*/ 	.byte	0x03, 0x5f
        /*0086*/ 	.short	0x0101


	//----- nvinfo : EIATTR_VRC_CTA_INIT_COUNT
	.align		4
        /*0088*/ 	.byte	0x02, 0x4a
	.zero		1
	.zero		1


	//----- nvinfo : EIATTR_EXIT_INSTR_OFFSETS
	.align		4
        /*008c*/ 	.byte	0x04, 0x1c
        /*008e*/ 	.short	(.L_11203 - .L_11202)


	//   ....[0]....
.L_11202:
        /*0090*/ 	.word	0x00000140


	//   ....[1]....
        /*0094*/ 	.word	0x00003120


	//   ....[2]....
        /*0098*/ 	.word	0x00003900


	//----- nvinfo : EIATTR_CRS_STACK_SIZE
	.align		4
.L_11203:
        /*009c*/ 	.byte	0x04, 0x1e
        /*009e*/ 	.short	(.L_11205 - .L_11204)
.L_11204:
        /*00a0*/ 	.word	0x00000000


	//----- nvinfo : EIATTR_CBANK_PARAM_SIZE
	.align		4
.L_11205:
        /*00a4*/ 	.byte	0x03, 0x19
        /*00a6*/ 	.short	0x0038


	//----- nvinfo : EIATTR_PARAM_CBANK
	.align		4
        /*00a8*/ 	.byte	0x04, 0x0a
        /*00aa*/ 	.short	(.L_11207 - .L_11206)
	.align		4
.L_11206:
        /*00ac*/ 	.word	index@(.nv.constant0.contiguous_any3_i16)
        /*00b0*/ 	.short	0x0380
        /*00b2*/ 	.short	0x0038


	//----- nvinfo : EIATTR_SW_WAR
	.align		4
.L_11207:
        /*00b4*/ 	.byte	0x04, 0x36
        /*00b6*/ 	.short	(.L_11209 - .L_11208)
.L_11208:
        /*00b8*/ 	.word	0x00000008
.L_11209:


//--------------------- .nv.info.contiguous_any22_i16 --------------------------
	.section	.nv.info.contiguous_any22_i16,"",@"SHT_CUDA_INFO"
	.sectionflags	@""
	.align	4


	//----- nvinfo : EIATTR_CUDA_API_VERSION
	.align		4
        /*0000*/ 	.byte	0x04, 0x37
        /*0002*/ 	.short	(.L_11211 - .L_11210)
.L_11210:
        /*0004*/ 	.word	0x00000082


	//----- nvinfo : EIATTR_KPARAM_INFO
	.align		4
.L_11211:
        /*0008*/ 	.byte	0x04, 0x17
        /*000a*/ 	.short	(.L_11213 - .L_11212)
.L_11212:
        /*000c*/ 	.word	0x00000000
        /*0010*/ 	.short	0x0005
        /*0012*/ 	.short	0x0028
        /*0014*/ 	.byte	0x00, 0xf0, 0x21, 0x00


	//----- nvinfo : EIATTR_KPARAM_INFO
	.align		4
.L_11213:
        /*0018*/ 	.byte	0x04, 0x17
        /*001a*/ 	.short	(.L_11215 - .L_11214)
.L_11214:
        /*001c*/ 	.word	0x00000000
        /*0020*/ 	.short	0x0004
        /*0022*/ 	.short	0x0020
        /*0024*/ 	.byte	0x00, 0xf0, 0x21, 0x00


	//----- nvinfo : EIATTR_KPARAM_INFO
	.align		4
.L_11215:
        /*0028*/ 	.byte	0x04, 0x17
        /*002a*/ 	.short	(.L_11217 - .L_11216)
.L_11216:
        /*002c*/ 	.word	0x00000000
        /*0030*/ 	.short	0x0003
        /*0032*/ 	.short	0x0018
        /*0034*/ 	.byte	0x00, 0xf0, 0x21, 0x00


	//----- nvinfo : EIATTR_KPARAM_INFO
	.align		4
.L_11217:
        /*0038*/ 	.byte	0x04, 0x17
        /*003a*/ 	.short	(.L_11219 - .L_11218)
.L_11218:
        /*003c*/ 	.word	0x00000000
        /*0040*/ 	.short	0x0002
        /*0042*/ 	.short	0x0010
        /*0044*/ 	.byte	0x00, 0xf0, 0x21, 0x00


	//----- nvinfo : EIATTR_KPARAM_INFO
	.align		4
.L_11219:
        /*0048*/ 	.byte	0x04, 0x17
        /*004a*/ 	.short	(.L_11221 - .L_11220)
.L_11220:
        /*004c*/ 	.word	0x00000000
        /*0050*/ 	.short	0x0001
        /*0052*/ 	.short	0x0008
        /*0054*/ 	.byte	0x00, 0xf5, 0x21, 0x00


	//----- nvinfo : EIATTR_KPARAM_INFO
	.align		4
.L_11221:
        /*0058*/ 	.byte	0x04, 0x17
        /*005a*/ 	.short	(.L_11223 - .L_11222)
.L_11222:
        /*005c*/ 	.word	0x00000000
        /*0060*/ 	.short	0x0000
        /*0062*/ 	.short	0x0000
        /*0064*/ 	.byte	0x00, 0xf5, 0x21, 0x00


	//----- nvinfo : EIATTR_SPARSE_MMA_MASK
	.align		4
.L_11223:
        /*0068*/ 	.byte	0x03, 0x50
        /*006a*/ 	.short	0x0000


	//----- nvinfo : EIATTR_MAXREG_COUNT
	.align		4
        /*006c*/ 	.byte	0x03, 0x1b
        /*006e*/ 	.short	0x00ff


	//----- nvinfo : EIATTR_NUM_BARRIERS
	.align		4
        /*0070*/ 	.byte	0x02, 0x4c
        /*0072*/ 	.byte	0x01
	.zero		1


	//----- nvinfo : EIATTR_MERCURY_ISA_VERSION
	.align		4
        /*0074*/ 	.byte	0x03, 0x5f
        /*0076*/ 	.short	0x0101


	//----- nvinfo : EIATTR_VRC_CTA_INIT_COUNT
	.align		4
        /*0078*/ 	.byte	0x02, 0x4a
	.zero		1
	.zero		1


	//----- nvinfo : EIATTR_EXIT_INSTR_OFFSETS
	.align		4
        /*007c*/ 	.byte	0x04, 0x1c
        /*007e*/ 	.short	(.L_11225 - .L_11224)


	//   ....[0]....
.L_11224:
        /*0080*/ 	.word	0x00000100


	//   ....[1]....
        /*0084*/ 	.word	0x00000520


	//   ....[2]....
        /*0088*/ 	.word	0x00000780


	//   ....[3]....
        /*008c*/ 	.word	0x00000890


	//----- nvinfo : EIATTR_CRS_STACK_SIZE
	.align		4
.L_11225:
        /*0090*/ 	.byte	0x04, 0x1e
        /*0092*/ 	.short	(.L_11227 - .L_11226)
.L_11226:
        /*0094*/ 	.word	0x00000000


	//----- nvinfo : EIATTR_CBANK_PARAM_SIZE
	.align		4
.L_11227:
        /*0098*/ 	.byte	0x03, 0x19
        /*009a*/ 	.short	0x0030


	//----- nvinfo : EIATTR_PARAM_CBANK
	.align		4
        /*009c*/ 	.byte	0x04, 0x0a
        /*009e*/ 	.short	(.L_11229 - .L_11228)
	.align		4
.L_11228:
        /*00a0*/ 	.word	index@(.nv.constant0.contiguous_any22_i16)
        /*00a4*/ 	.short	0x0380
        /*00a6*/ 	.short	0x0030


	//----- nvinfo : EIATTR_SW_WAR
	.align		4
.L_11229:
        /*00a8*/ 	.byte	0x04, 0x36
        /*00aa*/ 	.short	(.L_11231 - .L_11230)
.L_11230:
        /*00ac*/ 	.word	0x00000008
.L_11231:


//--------------------- .nv.info.contiguous_any2_i16 --------------------------
	.section	.nv.info.contiguous_any2_i16,"",@"SHT_CUDA_INFO"
	.sectionflags	@""
	.align	4


	//----- nvinfo : EIATTR_CUDA_API_VERSION
	.align		4
        /*0000*/ 	.byte	0x04, 0x37
        /*0002*/ 	.short	(.L_11233 - .L_11232)
.L_11232:
        /*0004*/ 	.word	0x00000082


	//----- nvinfo : EIATTR_KPARAM_INFO
	.align		4
.L_11233:
        /*0008*/ 	.byte	0x04, 0x17
        /*000a*/ 	.short	(.L_11235 - .L_11234)
.L_11234:
        /*000c*/ 	.word	0x00000000
        /*0010*/ 	.short	0x0008
        /*0012*/ 	.short	0x0040
        /*0014*/ 	.byte	0x00, 0xf0, 0x21, 0x00


	//----- nvinfo : EIATTR_KPARAM_INFO
	.align		4
.L_11235:
        /*0018*/ 	.byte	0x04, 0x17
        /*001a*/ 	.short	(.L_11237 - .L_11236)
.L_11236:
        /*001c*/ 	.word	0x00000000
        /*0020*/ 	.short	0x0007
        /*0022*/ 	.short	0x0038
        /*0024*/ 	.byte	0x00, 0xf0, 0x21, 0x00


	//----- nvinfo : EIATTR_KPARAM_INFO
	.align		4
.L_11237:
        /*0028*/ 	.byte	0x04, 0x17
        /*002a*/ 	.short	(.L_11239 - .L_11238)
.L_11238:
        /*002c*/ 	.word	0x00000000
        /*0030*/ 	.short	0x0006
        /*0032*/ 	.short	0x0030
        /*0034*/ 	.byte	0x00, 0xf0, 0x21, 0x00


	//----- nvinfo : EIATTR_KPARAM_INFO
	.align		4
.L_11239:
        /*0038*/ 	.byte	0x04, 0x17
        /*003a*/ 	.short	(.L_11241 - .L_11240)
.L_11240:
        /*003c*/ 	.word	0x00000000
        /*0040*/ 	.short	0x0005
        /*0042*/ 	.short	0x0028
        /*0044*/ 	.byte	0x00, 0xf0, 0x21, 0x00


	//----- nvinfo : EIATTR_KPARAM_INFO
	.align		4
.L_11241:
        /*0048*/ 	.byte	0x04, 0x17
        /*004a*/ 	.short	(.L_11243 - .L_11242)
.L_11242:
        /*004c*/ 	.word	0x00000000
        /*0050*/ 	.short	0x0004
        /*0052*/ 	.short	0x0020
        /*0054*/ 	.byte	0x00, 0xf0, 0x21, 0x00


	//----- nvinfo : EIATTR_KPARAM_INFO
	.align		4
.L_11243:
        /*0058*/ 	.byte	0x04, 0x17
        /*005a*/ 	.short	(.L_11245 - .L_11244)
.L_11244:
        /*005c*/ 	.word	0x00000000
        /*0060*/ 	.short	0x0003
        /*0062*/ 	.short	0x0018
        /*0064*/ 	.byte	0x00, 0xf5, 0x21, 0x00


	//----- nvinfo : EIATTR_KPARAM_INFO
	.align		4
.L_11245:
        /*0068*/ 	.byte	0x04, 0x17
        /*006a*/ 	.short	(.L_11247 - .L_11246)
.L_11246:
        /*006c*/ 	.word	0x00000000
        /*0070*/ 	.short	0x0002
        /*0072*/ 	.short	0x0010
        /*0074*/ 	.byte	0x00, 0xf5, 0x21, 0x00


	//----- nvinfo : EIATTR_KPARAM_INFO
	.align		4
.L_11247:
        /*0078*/ 	.byte	0x04, 0x17
        /*007a*/ 	.short	(.L_11249 - .L_11248)
.L_11248:
        /*007c*/ 	.word	0x00000000
        /*0080*/ 	.short	0x0001
        /*0082*/ 	.short	0x0008
        /*0084*/ 	.byte	0x00, 0xf5, 0x21, 0x00


	//----- nvinfo : EIATTR_KPARAM_INFO
	.align		4
.L_11249:
        /*0088*/ 	.byte	0x04, 0x17
        /*008a*/ 	.short	(.L_11251 - .L_11250)
.L_11250:
        /*008c*/ 	.word	0x00000000
        /*0090*/ 	.short	0x0000
        /*0092*/ 	.short	0x0000
        /*0094*/ 	.byte	0x00, 0xf5, 0x21, 0x00


	//----- nvinfo : EIATTR_SPARSE_MMA_MASK
	.align		4
.L_11251:
        /*0098*/ 	.byte	0x03, 0x50
        /*009a*/ 	.short	0x0000


	//----- nvinfo : EIATTR_MAXREG_COUNT
	.align		4
        /*009c*/ 	.byte	0x03, 0x1b
        /*009e*/ 	.short	0x00ff


	//----- nvinfo : EIATTR_NUM_BARRIERS
	.align		4
        /*00a0*/ 	.byte	0x02, 0x4c
        /*00a2*/ 	.byte	0x01
	.zero		1


	//----- nvinfo : EIATTR_MERCURY_ISA_VERSION
	.align		4
        /*00a4*/ 	.byte	0x03, 0x5f
        /*00a6*/ 	.short	0x0101


	//----- nvinfo : EIATTR_VRC_CTA_INIT_COUNT
	.align		4
        /*00a8*/ 	.byte	0x02, 0x4a
	.zero		1
	.zero		1


	//----- nvinfo : EIATTR_EXIT_INSTR_OFFSETS
	.align		4
        /*00ac*/ 	.byte	0x04, 0x1c
        /*00ae*/ 	.short	(.L_11253 - .L_11252)


	//   ....[0]....
.L_11252:
        /*00b0*/ 	.word	0x00000100


	//   ....[1]....
        /*00b4*/ 	.word	0x000068e0


	//   ....[2]....
        /*00b8*/ 	.word	0x00006b40


	//   ....[3]....
        /*00bc*/ 	.word	0x00006c50


	//----- nvinfo : EIATTR_CRS_STACK_SIZE
	.align		4
.L_11253:
        /*00c0*/ 	.byte	0x04, 0x1e
        /*00c2*/ 	.short	(.L_11255 - .L_11254)
.L_11254:
        /*00c4*/ 	.word	0x00000000


	//----- nvinfo : EIATTR_CBANK_PARAM_SIZE
	.align		4
.L_11255:
        /*00c8*/ 	.byte	0x03, 0x19
        /*00ca*/ 	.short	0x0048


	//----- nvinfo : EIATTR_PARAM_CBANK
	.align		4
        /*00cc*/ 	.byte	0x04, 0x0a
        /*00ce*/ 	.short	(.L_11257 - .L_11256)
	.align		4
.L_11256:
        /*00d0*/ 	.word	index@(.nv.constant0.contiguous_any2_i16)
        /*00d4*/ 	.short	0x0380
        /*00d6*/ 	.short	0x0048


	//----- nvinfo : EIATTR_SW_WAR
	.align		4
.L_11257:
        /*00d8*/ 	.byte	0x04, 0x36
        /*00da*/ 	.short	(.L_11259 - .L_11258)
.L_11258:
        /*00dc*/ 	.word	0x00000008
.L_11259:


//--------------------- .nv.info.uncontiguous_cumulate_any_i16 --------------------------
	.section	.nv.info.uncontiguous_cumulate_any_i16,"",@"SHT_CUDA_INFO"
	.sectionflags	@""
	.align	4


	//----- nvinfo : EIATTR_CUDA_API_VERSION
	.align		4
        /*0000*/ 	.byte	0x04, 0x37
        /*0002*/ 	.short	(.L_11261 - .L_11260)
.L_11260:
        /*0004*/ 	.word	0x00000082


	//----- nvinfo : EIATTR_KPARAM_INFO
	.align		4
.L_11261:
        /*0008*/ 	.byte	0x04, 0x17
        /*000a*/ 	.short	(.L_11263 - .L_11262)
.L_11262:
        /*000c*/ 	.word	0x00000000
        /*0010*/ 	.short	0x0005
        /*0012*/ 	.short	0x0028
        /*0014*/ 	.byte	0x00, 0xf0, 0x21, 0x00


	//----- nvinfo : EIATTR_KPARAM_INFO
	.align		4
.L_11263:
        /*0018*/ 	.byte	0x04, 0x17
        /*001a*/ 	.short	(.L_11265 - .L_11264)
.L_11264:
        /*001c*/ 	.word	0x00000000
        /*0020*/ 	.short	0x0004
        /*0022*/ 	.short	0x0020
        /*0024*/ 	.byte	0x00, 0xf0, 0x21, 0x00


	//----- nvinfo : EIATTR_KPARAM_INFO
	.align		4
.L_11265:
        /*0028*/ 	.byte	0x04, 0x17
        /*002a*/ 	.short	(.L_11267 - .L_11266)
.L_11266:
        /*002c*/ 	.word	0x00000000
        /*0030*/ 	.short	0x0003
        /*0032*/ 	.short	0x0018
        /*0034*/ 	.byte	0x00, 0xf5, 0x21, 0x00


	//----- nvinfo : EIATTR_KPARAM_INFO
	.align		4
.L_11267:
        /*0038*/ 	.byte	0x04, 0x17
        /*003a*/ 	.short	(.L_11269 - .L_11268)
.L_11268:
        /*003c*/ 	.word	0x00000000
        /*0040*/ 	.short	0x0002
        /*0042*/ 	.short	0x0010
        /*0044*/ 	.byte	0x00, 0xf5, 0x21, 0x00


	//----- nvinfo : EIATTR_KPARAM_INFO
	.align		4
.L_11269:
        /*0048*/ 	.byte	0x04, 0x17
        /*004a*/ 	.short	(.L_11271 - .L_11270)
.L_11270:
        /*004c*/ 	.word	0x00000000
        /*0050*/ 	.short	0x0001
        /*0052*/ 	.short	0x0008
        /*0054*/ 	.byte	0x00, 0xf5, 0x21, 0x00


	//----- nvinfo : EIATTR_KPARAM_INFO
	.align		4
.L_11271:
        /*0058*/ 	.byte	0x04, 0x17
        /*005a*/ 	.short	(.L_11273 - .L_11272)
.L_11272:
        /*005c*/ 	.word	0x00000000
        /*0060*/ 	.short	0x0000
        /*0062*/ 	.short	0x0000
        /*0064*/ 	.byte	0x00, 0xf5, 0x21, 0x00


	//----- nvinfo : EIATTR_SPARSE_MMA_MASK
	.align		4
.L_11273:
        /*0068*/ 	.byte	0x03, 0x50
        /*006a*/ 	.short	0x0000


	//----- nvinfo : EIATTR_MAXREG_COUNT
	.align		4
        /*006c*/ 	.byte	0x03, 0x1b
        /*006e*/ 	.short	0x00ff


	//----- nvinfo : EIATTR_NUM_BARRIERS
	.align		4
        /*0070*/ 	.byte	0x02, 0x4c
        /*0072*/ 	.byte	0x01
	.zero		1


	//----- nvinfo : EIATTR_MERCURY_ISA_VERSION
	.align		4
        /*0074*/ 	.byte	0x03, 0x5f
        /*0076*/ 	.short	0x0101


	//----- nvinfo : EIATTR_VRC_CTA_INIT_COUNT
	.align		4
        /*0078*/ 	.byte	0x02, 0x4a
	.zero		1
	.zero		1


	//----- nvinfo : EIATTR_EXIT_INSTR_OFFSETS
	.align		4
        /*007c*/ 	.byte	0x04, 0x1c
        /*007e*/ 	.short	(.L_11275 - .L_11274)


	//   ....[0]....
.L_11274:
        /*0080*/ 	.word	0x000067c0


	//   ....[1]....
        /*0084*/ 	.word	0x00006a20


	//   ....[2]....
        /*0088*/ 	.word	0x00006ad0


	//----- nvinfo : EIATTR_CRS_STACK_SIZE
	.align		4
.L_11275:
        /*008c*/ 	.byte	0x04, 0x1e
        /*008e*/ 	.short	(.L_11277 - .L_11276)
.L_11276:
        /*0090*/ 	.word	0x00000000


	//----- nvinfo : EIATTR_CBANK_PARAM_SIZE
	.align		4
.L_11277:
        /*0094*/ 	.byte	0x03, 0x19
        /*0096*/ 	.short	0x0030


	//----- nvinfo : EIATTR_PARAM_CBANK
	.align		4
        /*0098*/ 	.byte	0x04, 0x0a
        /*009a*/ 	.short	(.L_11279 - .L_11278)
	.align		4
.L_11278:
        /*009c*/ 	.word	index@(.nv.constant0.uncontiguous_cumulate_any_i16)
        /*00a0*/ 	.short	0x0380
        /*00a2*/ 	.short	0x0030


	//----- nvinfo : EIATTR_SW_WAR
	.align		4
.L_11279:
        /*00a4*/ 	.byte	0x04, 0x36
        /*00a6*/ 	.short	(.L_11281 - .L_11280)
.L_11280:
        /*00a8*/ 	.word	0x00000008
.L_11281:


//--------------------- .nv.info.uncontiguous_any_i16 --------------------------
	.section	.nv.info.uncontiguous_any_i16,"",@"SHT_CUDA_INFO"
	.sectionflags	@""
	.align	4


	//----- nvinfo : EIATTR_CUDA_API_VERSION
	.align		4
        /*0000*/ 	.byte	0x04, 0x37
        /*0002*/ 	.short	(.L_11283 - .L_11282)
.L_11282:
        /*0004*/ 	.word	0x00000082


	//----- nvinfo : EIATTR_KPARAM_INFO
	.align		4
.L_11283:
        /*0008*/ 	.byte	0x04, 0x17
        /*000a*/ 	.short	(.L_11285 - .L_11284)
.L_11284:
        /*000c*/ 	.word	0x00000000
        /*0010*/ 	.short	0x0005
        /*0012*/ 	.short	0x0028
        /*0014*/ 	.byte	0x00, 0xf0, 0x21, 0x00


	//----- nvinfo : EIATTR_KPARAM_INFO
	.align		4
.L_11285:
        /*0018*/ 	.byte	0x04, 0x17
        /*001a*/ 	.short	(.L_11287 - .L_11286)
.L_11286:
        /*001c*/ 	.word	0x00000000
        /*0020*/ 	.short	0x0004
        /*0022*/ 	.short	0x0020
        /*0024*/ 	.byte	0x00, 0xf0, 0x21, 0x00


	//----- nvinfo : EIATTR_KPARAM_INFO
	.align		4
.L_11287:
        /*0028*/ 	.byte	0x04, 0x17
        /*002a*/ 	.short	(.L_11289 - .L_11288)
.L_11288:
        /*002c*/ 	.word	0x00000000
        /*0030*/ 	.short	0x0003
        /*0032*/ 	.short	0x0018
        /*0034*/ 	.byte	0x00, 0xf5, 0x21, 0x00


	//----- nvinfo : EIATTR_KPARAM_INFO
	.align		4
.L_11289:
        /*0038*/ 	.byte	0x04, 0x17
        /*003a*/ 	.short	(.L_11291 - .L_11290)
.L_11290:
        /*003c*/ 	.word	0x00000000
        /*0040*/ 	.short	0x0002
        /*0042*/ 	.short	0x0010
        /*0044*/ 	.byte	0x00, 0xf5, 0x21, 0x00


	//----- nvinfo : EIATTR_KPARAM_INFO
	.align		4
.L_11291:
        /*0048*/ 	.byte	0x04, 0x17
        /*004a*/ 	.short	(.L_11293 - .L_11292)
.L_11292:
        /*004c*/ 	.word	0x00000000
        /*0050*/ 	.short	0x0001
        /*0052*/ 	.short	0x0008
        /*0054*/ 	.byte	0x00, 0xf5, 0x21, 0x00


	//----- nvinfo : EIATTR_KPARAM_INFO
	.align		4
.L_11293:
        /*0058*/ 	.byte	0x04, 0x17
        /*005a*/ 	.short	(.L_11295 - .L_11294)
.L_11294:
        /*005c*/ 	.word	0x00000000
        /*0060*/ 	.short	0x0000
        /*0062*/ 	.short	0x0000
        /*0064*/ 	.byte	0x00, 0xf5, 0x21, 0x00


	//----- nvinfo : EIATTR_SPARSE_MMA_MASK
	.align		4
.L_11295:
        /*0068*/ 	.byte	0x03, 0x50
        /*006a*/ 	.short	0x0000


	//----- nvinfo : EIATTR_MAXREG_COUNT
	.align		4
        /*006c*/ 	.byte	0x03, 0x1b
        /*006e*/ 	.short	0x00ff


	//----- nvinfo : EIATTR_NUM_BARRIERS
	.align		4
        /*0070*/ 	.byte	0x02, 0x4c
        /*0072*/ 	.byte	0x01
	.zero		1


	//----- nvinfo : EIATTR_MERCURY_ISA_VERSION
	.align		4
        /*0074*/ 	.byte	0x03, 0x5f
        /*0076*/ 	.short	0x0101


	//----- nvinfo : EIATTR_VRC_CTA_INIT_COUNT
	.align		4
        /*0078*/ 	.byte	0x02, 0x4a
	.zero		1
	.zero		1


	//----- nvinfo : EIATTR_EXIT_INSTR_OFFSETS
	.align		4
        /*007c*/ 	.byte	0x04, 0x1c
        /*007e*/ 	.short	(.L_11297 - .L_11296)


	//   ....[0]....
.L_11296:
        /*0080*/ 	.word	0x000067e0


	//   ....[1]....
        /*0084*/ 	.word	0x00006a40


	//   ....[2]....
        /*0088*/ 	.word	0x00006af0


	//----- nvinfo : EIATTR_CRS_STACK_SIZE
	.align		4
.L_11297:
        /*008c*/ 	.byte	0x04, 0x1e
        /*008e*/ 	.short	(.L_11299 - .L_11298)
.L_11298:
        /*0090*/ 	.word	0x00000000


	//----- nvinfo : EIATTR_CBANK_PARAM_SIZE
	.align		4
.L_11299:
        /*0094*/ 	.byte	0x03, 0x19
        /*0096*/ 	.short	0x0030


	//----- nvinfo : EIATTR_PARAM_CBANK
	.align		4
        /*0098*/ 	.byte	0x04, 0x0a
        /*009a*/ 	.short	(.L_11301 - .L_11300)
	.align		4
.L_11300:
        /*009c*/ 	.word	index@(.nv.constant0.uncontiguous_any_i16)
        /*00a0*/ 	.short	0x0380
        /*00a2*/ 	.short	0x0030


	//----- nvinfo : EIATTR_SW_WAR
	.align		4
.L_11301:
        /*00a4*/ 	.byte	0x04, 0x36
        /*00a6*/ 	.short	(.L_11303 - .L_11302)
.L_11302:
        /*00a8*/ 	.word	0x00000008
.L_11303:


//--------------------- .nv.info.contiguous_cumulate_any_i16 --------------------------
	.section	.nv.info.contiguous_cumulate_any_i16,"",@"SHT_CUDA_INFO"
	.sectionflags	@""
	.align	4


	//----- nvinfo : EIATTR_CUDA_API_VERSION
	.align		4
        /*0000*/ 	.byte	0x04, 0x37
        /*0002*/ 	.short	(.L_11305 - .L_11304)
.L_11304:
        /*0004*/ 	.word	0x00000082


	//----- nvinfo : EIATTR_KPARAM_INFO
	.align		4
.L_11305:
        /*0008*/ 	.byte	0x04, 0x17
        /*000a*/ 	.short	(.L_11307 - .L_11306)
.L_11306:
        /*000c*/ 	.word	0x00000000
        /*0010*/ 	.short	0x0002
        /*0012*/ 	.short	0x0010
        /*0014*/ 	.byte	0x00, 0xf0, 0x21, 0x00


	//----- nvinfo : EIATTR_KPARAM_INFO
	.align		4
.L_11307:
        /*0018*/ 	.byte	0x04, 0x17
        /*001a*/ 	.short	(.L_11309 - .L_11308)
.L_11308:
        /*001c*/ 	.word	0x00000000
        /*0020*/ 	.short	0x0001
        /*0022*/ 	.short	0x0008
        /*0024*/ 	.byte	0x00, 0xf5, 0x21, 0x00


	//----- nvinfo : EIATTR_KPARAM_INFO
	.align		4
.L_11309:
        /*0028*/ 	.byte	0x04, 0x17
        /*002a*/ 	.short	(.L_11311 - .L_11310)
.L_11310:
        /*002c*/ 	.word	0x00000000
        /*0030*/ 	.short	0x0000
        /*0032*/ 	.short	0x0000
        /*0034*/ 	.byte	0x00, 0xf5, 0x21, 0x00


	//----- nvinfo : EIATTR_SPARSE_MMA_MASK
	.align		4
.L_11311:
        /*0038*/ 	.byte	0x03, 0x50
        /*003a*/ 	.short	0x0000


	//----- nvinfo : EIATTR_MAXREG_COUNT
	.align		4
        /*003c*/ 	.byte	0x03, 0x1b
        /*003e*/ 	.short	0x00ff


	//----- nvinfo : EIATTR_NUM_BARRIERS
	.align		4
        /*0040*/ 	.byte	0x02, 0x4c
        /*0042*/ 	.byte	0x01
	.zero		1


	//----- nvinfo : EIATTR_MERCURY_ISA_VERSION
	.align		4
        /*0044*/ 	.byte	0x03, 0x5f
        /*0046*/ 	.short	0x0101


	//----- nvinfo : EIATTR_VRC_CTA_INIT_COUNT
	.align		4
        /*0048*/ 	.byte	0x02, 0x4a
	.zero		1
	.zero		1


	//----- nvinfo : EIATTR_EXIT_INSTR_OFFSETS
	.align		4
        /*004c*/ 	.byte	0x04, 0x1c
        /*004e*/ 	.short	(.L_11313 - .L_11312)


	//   ....[0]....
.L_11312:
        /*0050*/ 	.word	0x000003f0


	//   ....[1]....
        /*0054*/ 	.word	0x00000650


	//   ....[2]....
        /*0058*/ 	.word	0x00000700


	//----- nvinfo : EIATTR_CRS_STACK_SIZE
	.align		4
.L_11313:
        /*005c*/ 	.byte	0x04, 0x1e
        /*005e*/ 	.short	(.L_11315 - .L_11314)
.L_11314:
        /*0060*/ 	.word	0x00000000


	//----- nvinfo : EIATTR_CBANK_PARAM_SIZE
	.align		4
.L_11315:
        /*0064*/ 	.byte	0x03, 0x19
        /*0066*/ 	.short	0x0018


	//----- nvinfo : EIATTR_PARAM_CBANK
	.align		4
        /*0068*/ 	.byte	0x04, 0x0a
        /*006a*/ 	.short	(.L_11317 - .L_11316)
	.align		4
.L_11316:
        /*006c*/ 	.word	index@(.nv.constant0.contiguous_cumulate_any_i16)
        /*0070*/ 	.short	0x0380
        /*0072*/ 	.short	0x0018


	//----- nvinfo : EIATTR_SW_WAR
	.align		4
.L_11317:
        /*0074*/ 	.byte	0x04, 0x36
        /*0076*/ 	.short	(.L_11319 - .L_11318)
.L_11318:
        /*0078*/ 	.word	0x00000008
.L_11319:


//--------------------- .nv.info.contiguous_any_i16 --------------------------
	.section	.nv.info.contiguous_any_i16,"",@"SHT_CUDA_INFO"
	.sectionflags	@""
	.align	4


	//----- nvinfo : EIATTR_CUDA_API_VERSION
	.align		4
        /*0000*/ 	.byte	0x04, 0x37
        /*0002*/ 	.short	(.L_11321 - .L_11320)
.L_11320:
        /*0004*/ 	.word	0x00000082


	//----- nvinfo : EIATTR_KPARAM_INFO
	.align		4
.L_11321:
        /*0008*/ 	.byte	0x04, 0x17
        /*000a*/ 	.short	(.L_11323 - .L_11322)
.L_11322:
        /*000c*/ 	.word	0x00000000
        /*0010*/ 	.short	0x0002
        /*0012*/ 	.short	0x0010
        /*0014*/ 	.byte	0x00, 0xf0, 0x21, 0x00


	//----- nvinfo : EIATTR_KPARAM_INFO
	.align		4
.L_11323:
        /*0018*/ 	.byte	0x04, 0x17
        /*001a*/ 	.short	(.L_11325 - .L_11324)
.L_11324:
        /*001c*/ 	.word	0x00000000
        /*0020*/ 	.short	0x0001
        /*0022*/ 	.short	0x0008
        /*0024*/ 	.byte	0x00, 0xf5, 0x21, 0x00


	//----- nvinfo : EIATTR_KPARAM_INFO
	.align		4
.L_11325:
        /*0028*/ 	.byte	0x04, 0x17
        /*002a*/ 	.short	(.L_11327 - .L_11326)
.L_11326:
        /*002c*/ 	.word	0x00000000
        /*0030*/ 	.short	0x0000
        /*0032*/ 	.short	0x0000
        /*0034*/ 	.byte	0x00, 0xf5, 0x21, 0x00


	//----- nvinfo : EIATTR_SPARSE_MMA_MASK
	.align		4
.L_11327:
        /*0038*/ 	.byte	0x03, 0x50
        /*003a*/ 	.short	0x0000


	//----- nvinfo : EIATTR_MAXREG_COUNT
	.align		4
        /*003c*/ 	.byte	0x03, 0x1b
        /*003e*/ 	.short	0x00ff


	//----- nvinfo : EIATTR_NUM_BARRIERS
	.align		4
        /*0040*/ 	.byte	0x02, 0x4c
        /*0042*/ 	.byte	0x01
	.zero		1


	//----- nvinfo : EIATTR_MERCURY_ISA_VERSION
	.align		4
        /*0044*/ 	.byte	0x03, 0x5f
        /*0046*/ 	.short	0x0101


	//----- nvinfo : EIATTR_VRC_CTA_INIT_COUNT
	.align		4
        /*0048*/ 	.byte	0x02, 0x4a
	.zero		1
	.zero		1


	//----- nvinfo : EIATTR_EXIT_INSTR_OFFSETS
	.align		4
        /*004c*/ 	.byte	0x04, 0x1c
        /*004e*/ 	.short	(.L_11329 - .L_11328)


	//   ....[0]....
.L_11328:
        /*0050*/ 	.word	0x00000410


	//   ....[1]....
        /*0054*/ 	.word	0x00000670


	//   ....[2]....
        /*0058*/ 	.word	0x00000720


	//----- nvinfo : EIATTR_CRS_STACK_SIZE
	.align		4
.L_11329:
        /*005c*/ 	.byte	0x04, 0x1e
        /*005e*/ 	.short	(.L_11331 - .L_11330)
.L_11330:
        /*0060*/ 	.word	0x00000000


	//----- nvinfo : EIATTR_CBANK_PARAM_SIZE
	.align		4
.L_11331:
        /*0064*/ 	.byte	0x03, 0x19
        /*0066*/ 	.short	0x0018


	//----- nvinfo : EIATTR_PARAM_CBANK
	.align		4
        /*0068*/ 	.byte	0x04, 0x0a
        /*006a*/ 	.short	(.L_11333 - .L_11332)
	.align		4
.L_11332:
        /*006c*/ 	.word	index@(.nv.constant0.contiguous_any_i16)
        /*0070*/ 	.short	0x0380
        /*0072*/ 	.short	0x0018


	//----- nvinfo : EIATTR_SW_WAR
	.align		4
.L_11333:
        /*0074*/ 	.byte	0x04, 0x36
        /*0076*/ 	.short	(.L_11335 - .L_11334)
.L_11334:
        /*0078*/ 	.word	0x00000008
.L_11335:


//--------------------- .nv.info.contiguous_any33_i8 --------------------------
	.section	.nv.info.contiguous_any33_i8,"",@"SHT_CUDA_INFO"
	.sectionflags	@""
	.align	4


	//----- nvinfo : EIATTR_CUDA_API_VERSION
	.align		4
        /*0000*/ 	.byte	0x04, 0x37
        /*0002*/ 	.short	(.L_11337 - .L_11336)
.L_11336:
        /*0004*/ 	.word	0x00000082


	//----- nvinfo : EIATTR_KPARAM_INFO
	.align		4
.L_11337:
        /*0008*/ 	.byte	0x04, 0x17
        /*000a*/ 	.short	(.L_11339 - .L_11338)
.L_11338:
        /*000c*/ 	.word	0x00000000
        /*0010*/ 	.short	0x0004
        /*0012*/ 	.short	0x0020
        /*0014*/ 	.byte	0x00, 0xf0, 0x21, 0x00


	//----- nvinfo : EIATTR_KPARAM_INFO
	.align		4
.L_11339:
        /*0018*/ 	.byte	0x04, 0x17
        /*001a*/ 	.short	(.L_11341 - .L_11340)
.L_11340:
        /*001c*/ 	.word	0x00000000
        /*0020*/ 	.short	0x0003
        /*0022*/ 	.short	0x0018
        /*0024*/ 	.byte	0x00, 0xf0, 0x21, 0x00


	//----- nvinfo : EIATTR_KPARAM_INFO
	.align		4
.L_11341:
        /*0028*/ 	.byte	0x04, 0x17
        /*002a*/ 	.short	(.L_11343 - .L_11342)
.L_11342:
        /*002c*/ 	.word	0x00000000
        /*0030*/ 	.short	0x0002
        /*0032*/ 	.short	0x0010
        /*0034*/ 	.byte	0x00, 0xf0, 0x21, 0x00


	//----- nvinfo : EIATTR_KPARAM_INFO
	.align		4
.L_11343:
        /*0038*/ 	.byte	0x04, 0x17
        /*003a*/ 	.short	(.L_11345 - .L_11344)
.L_11344:
        /*003c*/ 	.word	0x00000000
        /*0040*/ 	.short	0x0001
        /*0042*/ 	.short	0x0008
        /*0044*/ 	.byte	0x00, 0xf5, 0x21, 0x00


	//----- nvinfo : EIATTR_KPARAM_INFO
	.align		4
.L_11345:
        /*0048*/ 	.byte	0x04, 0x17
        /*004a*/ 	.short	(.L_11347 - .L_11346)
.L_11346:
        /*004c*/ 	.word	0x00000000
        /*0050*/ 	.short	0x0000
        /*0052*/ 	.short	0x0000
        /*0054*/ 	.byte	0x00, 0xf5, 0x21, 0x00


	//----- nvinfo : EIATTR_SPARSE_MMA_MASK
	.align		4
.L_11347:
        /*0058*/ 	.byte	0x03, 0x50
        /*005a*/ 	.short	0x0000


	//----- nvinfo : EIATTR_MAXREG_COUNT
	.align		4
        /*005c*/ 	.byte	0x03, 0x1b
        /*005e*/ 	.short	0x00ff


	//----- nvinfo : EIATTR_NUM_BARRIERS
	.align		4
        /*0060*/ 	.byte	0x02, 0x4c
        /*0062*/ 	.byte	0x01
	.zero		1


	//----- nvinfo : EIATTR_MERCURY_ISA_VERSION
	.align		4
        /*0064*/ 	.byte	0x03, 0x5f
        /*0066*/ 	.short	0x0101


	//----- nvinfo : EIATTR_VRC_CTA_INIT_COUNT
	.align		4
        /*0068*/ 	.byte	0x02, 0x4a
	.zero		1
	.zero		1


	//----- nvinfo : EIATTR_EXIT_INSTR_OFFSETS
	.align		4
        /*006c*/ 	.byte	0x04, 0x1c
        /*006e*/ 	.short	(.L_11349 - .L_11348)


	//   ....[0]....
.L_11348:
        /*0070*/ 	.word	0x00000140


	//   ....[1]....
        /*0074*/ 	.word	0x000001e0


	//   ....[2]....
        /*0078*/ 	.word	0x00000950


	//----- nvinfo : EIATTR_CRS_STACK_SIZE
	.align		4
.L_11349:
        /*007c*/ 	.byte	0x04, 0x1e
        /*007e*/ 	.short	(.L_11351 - .L_11350)
.L_11350:
        /*0080*/ 	.word	0x00000000


	//----- nvinfo : EIATTR_CBANK_PARAM_SIZE
	.align		4
.L_11351:
        /*0084*/ 	.byte	0x03, 0x19
        /*0086*/ 	.short	0x0028


	//----- nvinfo : EIATTR_PARAM_CBANK
	.align		4
        /*0088*/ 	.byte	0x04, 0x0a
        /*008a*/ 	.short	(.L_11353 - .L_11352)
	.align		4
.L_11352:
        /*008c*/ 	.word	index@(.nv.constant0.contiguous_any33_i8)
        /*0090*/ 	.short	0x0380
        /*0092*/ 	.short	0x0028


	//----- nvinfo : EIATTR_SW_WAR
	.align		4
.L_11353:
        /*0094*/ 	.byte	0x04, 0x36
        /*0096*/ 	.short	(.L_11355 - .L_11354)
.L_11354:
        /*0098*/ 	.word	0x00000008
.L_11355:


//--------------------- .nv.info.contiguous_any3_i8 --------------------------
	.section	.nv.info.contiguous_any3_i8,"",@"SHT_CUDA_INFO"
	.sectionflags	@""
	.align	4


	//----- nvinfo : EIATTR_CUDA_API_VERSION
	.align		4
        /*0000*/ 	.byte	0x04, 0x37
        /*0002*/ 	.short	(.L_11357 - .L_11356)
.L_11356:
        /*0004*/ 	.word	0x00000082


	//----- nvinfo : EIATTR_KPARAM_INFO
	.align		4
.L_11357:
        /*0008*/ 	.byte	0x04, 0x17
        /*000a*/ 	.short	(.L_11359 - .L_11358)
.L_11358:
        /*000c*/ 	.word	0x00000000
        /*0010*/ 	.short	0x0006
        /*0012*/ 	.short	0x0030
        /*0014*/ 	.byte	0x00, 0xf0, 0x21, 0x00


	//----- nvinfo : EIATTR_KPARAM_INFO
	.align		4
.L_11359:
        /*0018*/ 	.byte	0x04, 0x17
        /*001a*/ 	.short	(.L_11361 - .L_11360)
.L_11360:
        /*001c*/ 	.word	0x00000000
        /*0020*/ 	.short	0x0005
        /*0022*/ 	.short	0x0028
        /*0024*/ 	.byte	0x00, 0xf0, 0x21, 0x00


	//----- nvinfo : EIATTR_KPARAM_INFO
	.align		4
.L_11361:
        /*0028*/ 	.byte	0x04, 0x17
        /*002a*/ 	.short	(.L_11363 - .L_11362)
.L_11362:
        /*002c*/ 	.word	0x00000000
        /*0030*/ 	.short	0x0004
        /*0032*/ 	.short	0x0020
        /*0034*/ 	.byte	0x00, 0xf0, 0x21, 0x00


	//----- nvinfo : EIATTR_KPARAM_INFO
	.align		4
.L_11363:
        /*0038*/ 	.byte	0x04, 0x17
        /*003a*/ 	.short	(.L_11365 - .L_11364)
.L_11364:
        /*003c*/ 	.word	0x00000000
        /*0040*/ 	.short	0x0003
        /*0042*/ 	.short	0x0018
        /*0044*/ 	.byte	0x00, 0xf5, 0x21, 0x00


	//----- nvinfo : EIATTR_KPARAM_INFO
	.align		4
.L_11365:
        /*0048*/ 	.byte	0x04, 0x17
        /*004a*/ 	.short	(.L_11367 - .L_11366)
.L_11366:
        /*004c*/ 	.word	0x00000000
        /*0050*/ 	.short	0x0002
        /*0052*/ 	.short	0x0010
        /*0054*/ 	.byte	0x00, 0xf5, 0x21, 0x00


	//----- nvinfo : EIATTR_KPARAM_INFO
	.align		4
.L_11367:
        /*0058*/ 	.byte	0x04, 0x17
        /*005a*/ 	.short	(.L_11369 - .L_11368)
.L_11368:
        /*005c*/ 	.word	0x00000000
        /*0060*/ 	.short	0x0001
        /*0062*/ 	.short	0x0008
        /*0064*/ 	.byte	0x00, 0xf5, 0x21, 0x00


	//----- nvinfo : EIATTR_KPARAM_INFO
	.align		4
.L_11369:
        /*0068*/ 	.byte	0x04, 0x17
        /*006a*/ 	.short	(.L_11371 - .L_11370)
.L_11370:
        /*006c*/ 	.word	0x00000000
        /*0070*/ 	.short	0x0000
        /*0072*/ 	.short	0x0000
        /*0074*/ 	.byte	0x00, 0xf5, 0x21, 0x00


	//----- nvinfo : EIATTR_SPARSE_MMA_MASK
	.align		4
.L_11371:
        /*0078*/ 	.byte	0x03, 0x50
        /*007a*/ 	.short	0x0000


	//----- nvinfo : EIATTR_MAXREG_COUNT
	.align		4
        /*007c*/ 	.byte	0x03, 0x1b
        /*007e*/ 	.short	0x00ff


	//----- nvinfo : EIATTR_NUM_BARRIERS
	.align		4
        /*0080*/ 	.byte	0x02, 0x4c
        /*0082*/ 	.byte	0x01
	.zero		1


	//----- nvinfo : EIATTR_MERCURY_ISA_VERSION
	.align		4
        /*0084*/ 	.byte	0x03, 0x5f
        /*0086*/ 	.short	0x0101


	//----- nvinfo : EIATTR_VRC_CTA_INIT_COUNT
	.align		4
        /*0088*/ 	.byte	0x02, 0x4a
	.zero		1
	.zero		1


	//----- nvinfo : EIATTR_EXIT_INSTR_OFFSETS
	.align		4
        /*008c*/ 	.byte	0x04, 0x1c
        /*008e*/ 	.short	(.L_11373 - .L_11372)


	//   ....[0]....
.L_11372:
        /*0090*/ 	.word	0x00000140


	//   ....[1]....
        /*0094*/ 	.word	0x00003120


	//   ....[2]....
        /*0098*/ 	.word	0x00003900


	//----- nvinfo : EIATTR_CRS_STACK_SIZE
	.align		4
.L_11373:
        /*009c*/ 	.byte	0x04, 0x1e
        /*009e*/ 	.short	(.L_11375 - .L_11374)
.L_11374:
        /*00a0*/ 	.word	0x00000000


	//----- nvinfo : EIATTR_CBANK_PARAM_SIZE
	.align		4
.L_11375:
        /*00a4*/ 	.byte	0x03, 0x19
        /*00a6*/ 	.short	0x0038


	//----- nvinfo : EIATTR_PARAM_CBANK
	.align		4
        /*00a8*/ 	.byte	0x04, 0x0a
        /*00aa*/ 	.short	(.L_11377 - .L_11376)
	.align		4
.L_11376:
        /*00ac*/ 	.word	index@(.nv.constant0.contiguous_any3_i8)
        /*00b0*/ 	.short	0x0380
        /*00b2*/ 	.short	0x0038


	//----- nvinfo : EIATTR_SW_WAR
	.align		4
.L_11377:
        /*00b4*/ 	.byte	0x04, 0x36
        /*00b6*/ 	.short	(.L_11379 - .L_11378)
.L_11378:
        /*00b8*/ 	.word	0x00000008
.L_11379:


//--------------------- .nv.info.contiguous_any22_i8 --------------------------
	.section	.nv.info.contiguous_any22_i8,"",@"SHT_CUDA_INFO"
	.sectionflags	@""
	.align	4


	//----- nvinfo : EIATTR_CUDA_API_VERSION
	.align		4
        /*0000*/ 	.byte	0x04, 0x37
        /*0002*/ 	.short	(.L_11381 - .L_11380)
.L_11380:
        /*0004*/ 	.word	0x00000082


	//----- nvinfo : EIATTR_KPARAM_INFO
	.align		4
.L_11381:
        /*0008*/ 	.byte	0x04, 0x17
        /*000a*/ 	.short	(.L_11383 - .L_11382)
.L_11382:
        /*000c*/ 	.word	0x00000000
        /*0010*/ 	.short	0x0005
        /*0012*/ 	.short	0x0028
        /*0014*/ 	.byte	0x00, 0xf0, 0x21, 0x00


	//----- nvinfo : EIATTR_KPARAM_INFO
	.align		4
.L_11383:
        /*0018*/ 	.byte	0x04, 0x17
        /*001a*/ 	.short	(.L_11385 - .L_11384)
.L_11384:
        /*001c*/ 	.word	0x00000000
        /*0020*/ 	.short	0x0004
        /*0022*/ 	.short	0x0020
        /*0024*/ 	.byte	0x00, 0xf0, 0x21, 0x00


	//----- nvinfo : EIATTR_KPARAM_INFO
	.align		4
.L_11385:
        /*0028*/ 	.byte	0x04, 0x17
        /*002a*/ 	.short	(.L_11387 - .L_11386)
.L_11386:
        /*002c*/ 	.word	0x00000000
        /*0030*/ 	.short	0x0003
        /*0032*/ 	.short	0x0018
        /*0034*/ 	.byte	0x00, 0xf0, 0x21, 0x00


	//----- nvinfo : EIATTR_KPARAM_INFO
	.align		4
.L_11387:
        /*0038*/ 	.byte	0x04, 0x17
        /*003a*/ 	.short	(.L_11389 - .L_11388)
.L_11388:
        /*003c*/ 	.word	0x00000000
        /*0040*/ 	.short	0x0002
        /*0042*/ 	.short	0x0010
        /*0044*/ 	.byte	0x00, 0xf0, 0x21, 0x00


	//----- nvinfo : EIATTR_KPARAM_INFO
	.align		4
.L_11389:
        /*0048*/ 	.byte	0x04, 0x17
        /*004a*/ 	.short	(.L_11391 - .L_11390)
.L_11390:
        /*004c*/ 	.word	0x00000000
        /*0050*/ 	.short	0x0001
        /*0052*/ 	.short	0x0008
        /*0054*/ 	.byte	0x00, 0xf5, 0x21, 0x00


	//----- nvinfo : EIATTR_KPARAM_INFO
	.align		4
.L_11391:
        /*0058*/ 	.byte	0x04, 0x17
        /*005a*/ 	.short	(.L_11393 - .L_11392)
.L_11392:
        /*005c*/ 	.word	0x00000000
        /*0060*/ 	.short	0x0000
        /*0062*/ 	.short	0x0000
        /*0064*/ 	.byte	0x00, 0xf5, 0x21, 0x00


	//----- nvinfo : EIATTR_SPARSE_MMA_MASK
	.align		4
.L_11393:
        /*0068*/ 	.byte	0x03, 0x50
        /*006a*/ 	.short	0x0000


	//----- nvinfo : EIATTR_MAXREG_COUNT
	.align		4
        /*006c*/ 	.byte	0x03, 0x1b
        /*006e*/ 	.short	0x00ff


	//----- nvinfo : EIATTR_NUM_BARRIERS
	.align		4
        /*0070*/ 	.byte	0x02, 0x4c
        /*0072*/ 	.byte	0x01
	.zero		1


	//----- nvinfo : EIATTR_MERCURY_ISA_VERSION
	.align		4
        /*0074*/ 	.byte	0x03, 0x5f
        /*0076*/ 	.short	0x0101


	//----- nvinfo : EIATTR_VRC_CTA_INIT_COUNT
	.align		4
        /*0078*/ 	.byte	0x02, 0x4a
	.zero		1
	.zero		1


	//----- nvinfo : EIATTR_EXIT_INSTR_OFFSETS
	.align		4
        /*007c*/ 	.byte	0x04, 0x1c
        /*007e*/ 	.short	(.L_11395 - .L_11394)


	//   ....[0]....
.L_11394:
        /*0080*/ 	.word	0x00000100


	//   ....[1]....
        /*0084*/ 	.word	0x00000520


	//   ....[2]....
        /*0088*/ 	.word	0x00000780


	//   ....[3]....
        /*008c*/ 	.word	0x00000890


	//----- nvinfo : EIATTR_CRS_STACK_SIZE
	.align		4
.L_11395:
        /*0090*/ 	.byte	0x04, 0x1e
        /*0092*/ 	.short	(.L_11397 - .L_11396)
.L_11396:
        /*0094*/ 	.word	0x00000000


	//----- nvinfo : EIATTR_CBANK_PARAM_SIZE
	.align		4
.L_11397:
        /*0098*/ 	.byte	0x03, 0x19
        /*009a*/ 	.short	0x0030


	//----- nvinfo : EIATTR_PARAM_CBANK
	.align		4
        /*009c*/ 	.byte	0x04, 0x0a
        /*009e*/ 	.short	(.L_11399 - .L_11398)
	.align		4
.L_11398:
        /*00a0*/ 	.word	index@(.nv.constant0.contiguous_any22_i8)
        /*00a4*/ 	.short	0x0380
        /*00a6*/ 	.short	0x0030


	//----- nvinfo : EIATTR_SW_WAR
	.align		4
.L_11399:
        /*00a8*/ 	.byte	0x04, 0x36
        /*00aa*/ 	.short	(.L_11401 - .L_11400)
.L_11400:
        /*00ac*/ 	.word	0x00000008
.L_11401:


//--------------------- .nv.info.contiguous_any2_i8 --------------------------
	.section	.nv.info.contiguous_any2_i8,"",@"SHT_CUDA_INFO"
	.sectionflags	@""
	.align	4


	//----- nvinfo : EIATTR_CUDA_API_VERSION
	.align		4
        /*0000*/ 	.byte	0x04, 0x37
        /*0002*/ 	.short	(.L_11403 - .L_11402)
.L_11402:
        /*0004*/ 	.word	0x00000082


	//----- nvinfo : EIATTR_KPARAM_INFO
	.align		4
.L_11403:
        /*0008*/ 	.byte	0x04, 0x17
        /*000a*/ 	.short	(.L_11405 - .L_11404)
.L_11404:
        /*000c*/ 	.word	0x00000000
        /*0010*/ 	.short	0x0008
        /*0012*/ 	.short	0x0040
        /*0014*/ 	.byte	0x00, 0xf0, 0x21, 0x00


	//----- nvinfo : EIATTR_KPARAM_INFO
	.align		4
.L_11405:
        /*0018*/ 	.byte	0x04, 0x17
        /*001a*/ 	.short	(.L_11407 - .L_11406)
.L_11406:
        /*001c*/ 	.word	0x00000000
        /*0020*/ 	.short	0x0007
        /*0022*/ 	.short	0x0038
        /*0024*/ 	.byte	0x00, 0xf0, 0x21, 0x00


	//----- nvinfo : EIATTR_KPARAM_INFO
	.align		4
.L_11407:
        /*0028*/ 	.byte	0x04, 0x17
        /*002a*/ 	.short	(.L_11409 - .L_11408)
.L_11408:
        /*002c*/ 	.word	0x00000000
        /*0030*/ 	.short	0x0006
        /*0032*/ 	.short	0x0030
        /*0034*/ 	.byte	0x00, 0xf0, 0x21, 0x00


	//----- nvinfo : EIATTR_KPARAM_INFO
	.align		4
.L_11409:
        /*0038*/ 	.byte	0x04, 0x17
        /*003a*/ 	.short	(.L_11411 - .L_11410)
.L_11410:
        /*003c*/ 	.word	0x00000000
        /*0040*/ 	.short	0x0005
        /*0042*/ 	.short	0x0028
        /*0044*/ 	.byte	0x00, 0xf0, 0x21, 0x00


	//----- nvinfo : EIATTR_KPARAM_INFO
	.align		4
.L_11411:
        /*0048*/ 	.byte	0x04, 0x17
        /*004a*/ 	.short	(.L_11413 - .L_11412)
.L_11412:
        /*004c*/ 	.word	0x00000000
        /*0050*/ 	.short	0x0004
        /*0052*/ 	.short	0x0020
        /*0054*/ 	.byte	0x00, 0xf0, 0x21, 0x00


	//----- nvinfo : EIATTR_KPARAM_INFO
	.align		4
.L_11413:
        /*0058*/ 	.byte	0x04, 0x17
        /*005a*/ 	.short	(.L_11415 - .L_11414)
.L_11414:
        /*005c*/ 	.word	0x00000000
        /*0060*/ 	.short	0x0003
        /*0062*/ 	.short	0x0018
        /*0064*/ 	.byte	0x00, 0xf5, 0x21, 0x00


	//----- nvinfo : EIATTR_KPARAM_INFO
	.align		4
.L_11415:
        /*0068*/ 	.byte	0x04, 0x17
        /*006a*/ 	.short	(.L_11417 - .L_11416)
.L_11416:
        /*006c*/ 	.word	0x00000000
        /*0070*/ 	.short	0x0002
        /*0072*/ 	.short	0x0010
        /*0074*/ 	.byte	0x00, 0xf5, 0x21, 0x00


	//----- nvinfo : EIATTR_KPARAM_INFO
	.align		4
.L_11417:
        /*0078*/ 	.byte	0x04, 0x17
        /*007a*/ 	.short	(.L_11419 - .L_11418)
.L_11418:
        /*007c*/ 	.word	0x00000000
        /*0080*/ 	.short	0x0001
        /*0082*/ 	.short	0x0008
        /*0084*/ 	.byte	0x00, 0xf5, 0x21, 0x00


	//----- nvinfo : EIATTR_KPARAM_INFO
	.align		4
.L_11419:
        /*0088*/ 	.byte	0x04, 0x17
        /*008a*/ 	.short	(.L_11421 - .L_11420)
.L_11420:
        /*008c*/ 	.word	0x00000000
        /*0090*/ 	.short	0x0000
        /*0092*/ 	.short	0x0000
        /*0094*/ 	.byte	0x00, 0xf5, 0x21, 0x00


	//----- nvinfo : EIATTR_SPARSE_MMA_MASK
	.align		4
.L_11421:
        /*0098*/ 	.byte	0x03, 0x50
        /*009a*/ 	.short	0x0000


	//----- nvinfo : EIATTR_MAXREG_COUNT
	.align		4
        /*009c*/ 	.byte	0x03, 0x1b
        /*009e*/ 	.short	0x00ff


	//----- nvinfo : EIATTR_NUM_BARRIERS
	.align		4
        /*00a0*/ 	.byte	0x02, 0x4c
        /*00a2*/ 	.byte	0x01
	.zero		1


	//----- nvinfo : EIATTR_MERCURY_ISA_VERSION
	.align		4
        /*00a4*/ 	.byte	0x03, 0x5f
        /*00a6*/ 	.short	0x0101


	//----- nvinfo : EIATTR_VRC_CTA_INIT_COUNT
	.align		4
        /*00a8*/ 	.byte	0x02, 0x4a
	.zero		1
	.zero		1


	//----- nvinfo : EIATTR_EXIT_INSTR_OFFSETS
	.align		4
        /*00ac*/ 	.byte	0x04, 0x1c
        /*00ae*/ 	.short	(.L_11423 - .L_11422)


	//   ....[0]....
.L_11422:
        /*00b0*/ 	.word	0x00000100


	//   ....[1]....
        /*00b4*/ 	.word	0x000068a0


	//   ....[2]....
        /*00b8*/ 	.word	0x00006b00


	//   ....[3]....
        /*00bc*/ 	.word	0x00006c10


	//----- nvinfo : EIATTR_CRS_STACK_SIZE
	.align		4
.L_11423:
        /*00c0*/ 	.byte	0x04, 0x1e
        /*00c2*/ 	.short	(.L_11425 - .L_11424)
.L_11424:
        /*00c4*/ 	.word	0x00000000


	//----- nvinfo : EIATTR_CBANK_PARAM_SIZE
	.align		4
.L_11425:
        /*00c8*/ 	.byte	0x03, 0x19
        /*00ca*/ 	.short	0x0048


	//----- nvinfo : EIATTR_PARAM_CBANK
	.align		4
        /*00cc*/ 	.byte	0x04, 0x0a
        /*00ce*/ 	.short	(.L_11427 - .L_11426)
	.align		4
.L_11426:
        /*00d0*/ 	.word	index@(.nv.constant0.contiguous_any2_i8)
        /*00d4*/ 	.short	0x0380
        /*00d6*/ 	.short	0x0048


	//----- nvinfo : EIATTR_SW_WAR
	.align		4
.L_11427:
        /*00d8*/ 	.byte	0x04, 0x36
        /*00da*/ 	.short	(.L_11429 - .L_11428)
.L_11428:
        /*00dc*/ 	.word	0x00000008
.L_11429:


//--------------------- .nv.info.uncontiguous_cumulate_any_i8 --------------------------
	.section	.nv.info.uncontiguous_cumulate_any_i8,"",@"SHT_CUDA_INFO"
	.sectionflags	@""
	.align	4


	//----- nvinfo : EIATTR_CUDA_API_VERSION
	.align		4
        /*0000*/ 	.byte	0x04, 0x37
        /*0002*/ 	.short	(.L_11431 - .L_11430)
.L_11430:
        /*0004*/ 	.word	0x00000082


	//----- nvinfo : EIATTR_KPARAM_INFO
	.align		4
.L_11431:
        /*0008*/ 	.byte	0x04, 0x17
        /*000a*/ 	.short	(.L_11433 - .L_11432)
.L_11432:
        /*000c*/ 	.word	0x00000000
        /*0010*/ 	.short	0x0005
        /*0012*/ 	.short	0x0028
        /*0014*/ 	.byte	0x00, 0xf0, 0x21, 0x00


	//----- nvinfo : EIATTR_KPARAM_INFO
	.align		4
.L_11433:
        /*0018*/ 	.byte	0x04, 0x17
        /*001a*/ 	.short	(.L_11435 - .L_11434)
.L_11434:
        /*001c*/ 	.word	0x00000000
        /*0020*/ 	.short	0x0004
        /*0022*/ 	.short	0x0020
        /*0024*/ 	.byte	0x00, 0xf0, 0x21, 0x00


	//----- nvinfo : EIATTR_KPARAM_INFO
	.align		4
.L_11435:
        /*0028*/ 	.byte	0x04, 0x17
        /*002a*/ 	.short	(.L_11437 - .L_11436)
.L_11436:
        /*002c*/ 	.word	0x00000000
        /*0030*/ 	.short	0x0003
        /*0032*/ 	.short	0x0018
        /*0034*/ 	.byte	0x00, 0xf5, 0x21, 0x00


	//----- nvinfo : EIATTR_KPARAM_INFO
	.align		4
.L_11437:
        /*0038*/ 	.byte	0x04, 0x17
        /*003a*/ 	.short	(.L_11439 - .L_11438)
.L_11438:
        /*003c*/ 	.word	0x00000000
        /*0040*/ 	.short	0x0002
        /*0042*/ 	.short	0x0010
        /*0044*/ 	.byte	0x00, 0xf5, 0x21, 0x00


	//----- nvinfo : EIATTR_KPARAM_INFO
	.align		4
.L_11439:
        /*0048*/ 	.byte	0x04, 0x17
        /*004a*/ 	.short	(.L_11441 - .L_11440)
.L_11440:
        /*004c*/ 	.word	0x00000000
        /*0050*/ 	.short	0x0001
        /*0052*/ 	.short	0x0008
        /*0054*/ 	.byte	0x00, 0xf5, 0x21, 0x00


	//----- nvinfo : EIATTR_KPARAM_INFO
	.align		4
.L_11441:
        /*0058*/ 	.byte	0x04, 0x17
        /*005a*/ 	.short	(.L_11443 - .L_11442)
.L_11442:
        /*005c*/ 	.word	0x00000000
        /*0060*/ 	.short	0x0000
        /*0062*/ 	.short	0x0000
        /*0064*/ 	.byte	0x00, 0xf5, 0x21, 0x00


	//----- nvinfo : EIATTR_SPARSE_MMA_MASK
	.align		4
.L_11443:
        /*0068*/ 	.byte	0x03, 0x50
        /*006a*/ 	.short	0x0000


	//----- nvinfo : EIATTR_MAXREG_COUNT
	.align		4
        /*006c*/ 	.byte	0x03, 0x1b
        /*006e*/ 	.short	0x00ff


	//----- nvinfo : EIATTR_NUM_BARRIERS
	.align		4
        /*0070*/ 	.byte	0x02, 0x4c
        /*0072*/ 	.byte	0x01
	.zero		1


	//----- nvinfo : EIATTR_MERCURY_ISA_VERSION
	.align		4
        /*0074*/ 	.byte	0x03, 0x5f
        /*0076*/ 	.short	0x0101


	//----- nvinfo : EIATTR_VRC_CTA_INIT_COUNT
	.align		4
        /*0078*/ 	.byte	0x02, 0x4a
	.zero		1
	.zero		1


	//----- nvinfo : EIATTR_EXIT_INSTR_OFFSETS
	.align		4
        /*007c*/ 	.byte	0x04, 0x1c
        /*007e*/ 	.short	(.L_11445 - .L_11444)


	//   ....[0]....
.L_11444:
        /*0080*/ 	.word	0x000067c0


	//   ....[1]....
        /*0084*/ 	.word	0x00006a20


	//   ....[2]....
        /*0088*/ 	.word	0x00006ad0


	//----- nvinfo : EIATTR_CRS_STACK_SIZE
	.align		4
.L_11445:
        /*008c*/ 	.byte	0x04, 0x1e
        /*008e*/ 	.short	(.L_11447 - .L_11446)
.L_11446:
        /*0090*/ 	.word	0x00000000


	//----- nvinfo : EIATTR_CBANK_PARAM_SIZE
	.align		4
.L_11447:
        /*0094*/ 	.byte	0x03, 0x19
        /*0096*/ 	.short	0x0030


	//----- nvinfo : EIATTR_PARAM_CBANK
	.align		4
        /*0098*/ 	.byte	0x04, 0x0a
        /*009a*/ 	.short	(.L_11449 - .L_11448)
	.align		4
.L_11448:
        /*009c*/ 	.word	index@(.nv.constant0.uncontiguous_cumulate_any_i8)
        /*00a0*/ 	.short	0x0380
        /*00a2*/ 	.short	0x0030


	//----- nvinfo : EIATTR_SW_WAR
	.align		4
.L_11449:
        /*00a4*/ 	.byte	0x04, 0x36
        /*00a6*/ 	.short	(.L_11451 - .L_11450)
.L_11450:
        /*00a8*/ 	.word	0x00000008
.L_11451:


//--------------------- .nv.info.uncontiguous_any_i8 --------------------------
	.section	.nv.info.uncontiguous_any_i8,"",@"SHT_CUDA_INFO"
	.sectionflags	@""
	.align	4


	//----- nvinfo : EIATTR_CUDA_API_VERSION
	.align		4
        /*0000*/ 	.byte	0x04, 0x37
        /*0002*/ 	.short	(.L_11453 - .L_11452)
.L_11452:
        /*0004*/ 	.word	0x00000082


	//----- nvinfo : EIATTR_KPARAM_INFO
	.align		4
.L_11453:
        /*0008*/ 	.byte	0x04, 0x17
        /*000a*/ 	.short	(.L_11455 - .L_11454)
.L_11454:
        /*000c*/ 	.word	0x00000000
        /*0010*/ 	.short	0x0005
        /*0012*/ 	.short	0x0028
        /*0014*/ 	.byte	0x00, 0xf0, 0x21, 0x00


	//----- nvinfo : EIATTR_KPARAM_INFO
	.align		4
.L_11455:
        /*0018*/ 	.byte	0x04, 0x17
        /*001a*/ 	.short	(.L_11457 - .L_11456)
.L_11456:
        /*001c*/ 	.word	0x00000000
        /*0020*/ 	.short	0x0004
        /*0022*/ 	.short	0x0020
        /*0024*/ 	.byte	0x00, 0xf0, 0x21, 0x00


	//----- nvinfo : EIATTR_KPARAM_INFO
	.align		4
.L_11457:
        /*0028*/ 	.byte	0x04, 0x17
        /*002a*/ 	.short	(.L_11459 - .L_11458)
.L_11458:
        /*002c*/ 	.word	0x00000000
        /*0030*/ 	.short	0x0003
        /*0032*/ 	.short	0x0018
        /*0034*/ 	.byte	0x00, 0xf5, 0x21, 0x00


	//----- nvinfo : EIATTR_KPARAM_INFO
	.align		4
.L_11459:
        /*0038*/ 	.byte	0x04, 0x17
        /*003a*/ 	.short	(.L_11461 - .L_11460)
.L_11460:
        /*003c*/ 	.word	0x00000000
        /*0040*/ 	.short	0x0002
        /*0042*/ 	.short	0x0010
        /*0044*/ 	.byte	0x00, 0xf5, 0x21, 0x00


	//----- nvinfo : EIATTR_KPARAM_INFO
	.align		4
.L_11461:
        /*0048*/ 	.byte	0x04, 0x17
        /*004a*/ 	.short	(.L_11463 - .L_11462)
.L_11462:
        /*004c*/ 	.word	0x00000000
        /*0050*/ 	.short	0x0001
        /*0052*/ 	.short	0x0008
        /*0054*/ 	.byte	0x00, 0xf5, 0x21, 0x00


	//----- nvinfo : EIATTR_KPARAM_INFO
	.align		4
.L_11463:
        /*0058*/ 	.byte	0x04, 0x17
        /*005a*/ 	.short	(.L_11465 - .L_11464)
.L_11464:
        /*005c*/ 	.word	0x00000000
        /*0060*/ 	.short	0x0000
        /*0062*/ 	.short	0x0000
        /*0064*/ 	.byte	0x00, 0xf5, 0x21, 0x00


	//----- nvinfo : EIATTR_SPARSE_MMA_MASK
	.align		4
.L_11465:
        /*0068*/ 	.byte	0x03, 0x50
        /*006a*/ 	.short	0x0000


	//----- nvinfo : EIATTR_MAXREG_COUNT
	.align		4
        /*006c*/ 	.byte	0x03, 0x1b
        /*006e*/ 	.short	0x00ff


	//----- nvinfo : EIATTR_NUM_BARRIERS
	.align		4
        /*0070*/ 	.byte	0x02, 0x4c
        /*0072*/ 	.byte	0x01
	.zero		1


	//----- nvinfo : EIATTR_MERCURY_ISA_VERSION
	.align		4
        /*0074*/ 	.byte	0x03, 0x5f
        /*0076*/ 	.short	0x0101


	//----- nvinfo : EIATTR_VRC_CTA_INIT_COUNT
	.align		4
        /*0078*/ 	.byte	0x02, 0x4a
	.zero		1
	.zero		1


	//----- nvinfo : EIATTR_EXIT_INSTR_OFFSETS
	.align		4
        /*007c*/ 	.byte	0x04, 0x1c
        /*007e*/ 	.short	(.L_11467 - .L_11466)


	//   ....[0]....
.L_11466:
        /*0080*/ 	.word	0x000067e0


	//   ....[1]....
        /*0084*/ 	.word	0x00006a40


	//   ....[2]....
        /*0088*/ 	.word	0x00006af0


	//----- nvinfo : EIATTR_CRS_STACK_SIZE
	.align		4
.L_11467:
        /*008c*/ 	.byte	0x04, 0x1e
        /*008e*/ 	.short	(.L_11469 - .L_11468)
.L_11468:
        /*0090*/ 	.word	0x00000000


	//----- nvinfo : EIATTR_CBANK_PARAM_SIZE
	.align		4
.L_11469:
        /*0094*/ 	.byte	0x03, 0x19
        /*0096*/ 	.short	0x0030


	//----- nvinfo : EIATTR_PARAM_CBANK
	.align		4
        /*0098*/ 	.byte	0x04, 0x0a
        /*009a*/ 	.short	(.L_11471 - .L_11470)
	.align		4
.L_11470:
        /*009c*/ 	.word	index@(.nv.constant0.uncontiguous_any_i8)
        /*00a0*/ 	.short	0x0380
        /*00a2*/ 	.short	0x0030


	//----- nvinfo : EIATTR_SW_WAR
	.align		4
.L_11471:
        /*00a4*/ 	.byte	0x04, 0x36
        /*00a6*/ 	.short	(.L_11473 - .L_11472)
.L_11472:
        /*00a8*/ 	.word	0x00000008
.L_11473:


//--------------------- .nv.info.contiguous_cumulate_any_i8 --------------------------
	.section	.nv.info.contiguous_cumulate_any_i8,"",@"SHT_CUDA_INFO"
	.sectionflags	@""
	.align	4


	//----- nvinfo : EIATTR_CUDA_API_VERSION
	.align		4
        /*0000*/ 	.byte	0x04, 0x37
        /*0002*/ 	.short	(.L_11475 - .L_11474)
.L_11474:
        /*0004*/ 	.word	0x00000082


	//----- nvinfo : EIATTR_KPARAM_INFO
	.align		4
.L_11475:
        /*0008*/ 	.byte	0x04, 0x17
        /*000a*/ 	.short	(.L_11477 - .L_11476)
.L_11476:
        /*000c*/ 	.word	0x00000000
        /*0010*/ 	.short	0x0002
        /*0012*/ 	.short	0x0010
        /*0014*/ 	.byte	0x00, 0xf0, 0x21, 0x00


	//----- nvinfo : EIATTR_KPARAM_INFO
	.align		4
.L_11477:
        /*0018*/ 	.byte	0x04, 0x17
        /*001a*/ 	.short	(.L_11479 - .L_11478)
.L_11478:
        /*001c*/ 	.word	0x00000000
        /*0020*/ 	.short	0x0001
        /*0022*/ 	.short	0x0008
        /*0024*/ 	.byte	0x00, 0xf5, 0x21, 0x00


	//----- nvinfo : EIATTR_KPARAM_INFO
	.align		4
.L_11479:
        /*0028*/ 	.byte	0x04, 0x17
        /*002a*/ 	.short	(.L_11481 - .L_11480)
.L_11480:
        /*002c*/ 	.word	0x00000000
        /*0030*/ 	.short	0x0000
        /*0032*/ 	.short	0x0000
        /*0034*/ 	.byte	0x00, 0xf5, 0x21, 0x00


	//----- nvinfo : EIATTR_SPARSE_MMA_MASK
	.align		4
.L_11481:
        /*0038*/ 	.byte	0x03, 0x50
        /*003a*/ 	.short	0x0000


	//----- nvinfo : EIATTR_MAXREG_COUNT
	.align		4
        /*003c*/ 	.byte	0x03, 0x1b
        /*003e*/ 	.short	0x00ff


	//----- nvinfo : EIATTR_NUM_BARRIERS
	.align		4
        /*0040*/ 	.byte	0x02, 0x4c
        /*0042*/ 	.byte	0x01
	.zero		1


	//----- nvinfo : EIATTR_MERCURY_ISA_VERSION
	.align		4
        /*0044*/ 	.byte	0x03, 0x5f
        /*0046*/ 	.short	0x0101


	//----- nvinfo : EIATTR_VRC_CTA_INIT_COUNT
	.align		4
        /*0048*/ 	.byte	0x02, 0x4a
	.zero		1
	.zero		1


	//----- nvinfo : EIATTR_EXIT_INSTR_OFFSETS
	.align		4
        /*004c*/ 	.byte	0x04, 0x1c
        /*004e*/ 	.short	(.L_11483 - .L_11482)


	//   ....[0]....
.L_11482:
        /*0050*/ 	.word	0x000003f0


	//   ....[1]....
        /*0054*/ 	.word	0x00000650


	//   ....[2]....
        /*0058*/ 	.word	0x00000700


	//----- nvinfo : EIATTR_CRS_STACK_SIZE
	.align		4
.L_11483:
        /*005c*/ 	.byte	0x04, 0x1e
        /*005e*/ 	.short	(.L_11485 - .L_11484)
.L_11484:
        /*0060*/ 	.word	0x00000000


	//----- nvinfo : EIATTR_CBANK_PARAM_SIZE
	.align		4
.L_11485:
        /*0064*/ 	.byte	0x03, 0x19
        /*0066*/ 	.short	0x0018


	//----- nvinfo : EIATTR_PARAM_CBANK
	.align		4
        /*0068*/ 	.byte	0x04, 0x0a
        /*006a*/ 	.short	(.L_11487 - .L_11486)
	.align		4
.L_11486:
        /*006c*/ 	.word	index@(.nv.constant0.contiguous_cumulate_any_i8)
        /*0070*/ 	.short	0x0380
        /*0072*/ 	.short	0x0018


	//----- nvinfo : EIATTR_SW_WAR
	.align		4
.L_11487:
        /*0074*/ 	.byte	0x04, 0x36
        /*0076*/ 	.short	(.L_11489 - .L_11488)
.L_11488:
        /*0078*/ 	.word	0x00000008
.L_11489:


//--------------------- .nv.info.contiguous_any_i8 --------------------------
	.section	.nv.info.contiguous_any_i8,"",@"SHT_CUDA_INFO"
	.sectionflags	@""
	.align	4


	//----- nvinfo : EIATTR_CUDA_API_VERSION
	.align		4
        /*0000*/ 	.byte	0x04, 0x37
        /*0002*/ 	.short	(.L_11491 - .L_11490)
.L_11490:
        /*0004*/ 	.word	0x00000082


	//----- nvinfo : EIATTR_KPARAM_INFO
	.align		4
.L_11491:
        /*0008*/ 	.byte	0x04, 0x17
        /*000a*/ 	.short	(.L_11493 - .L_11492)
.L_11492:
        /*000c*/ 	.word	0x00000000
        /*0010*/ 	.short	0x0002
        /*0012*/ 	.short	0x0010
        /*0014*/ 	.byte	0x00, 0xf0, 0x21, 0x00


	//----- nvinfo : EIATTR_KPARAM_INFO
	.align		4
.L_11493:
        /*0018*/ 	.byte	0x04, 0x17
        /*001a*/ 	.short	(.L_11495 - .L_11494)
.L_11494:
        /*001c*/ 	.word	0x00000000
        /*0020*/ 	.short	0x0001
        /*0022*/ 	.short	0x0008
        /*0024*/ 	.byte	0x00, 0xf5, 0x21, 0x00


	//----- nvinfo : EIATTR_KPARAM_INFO
	.align		4
.L_11495:
        /*0028*/ 	.byte	0x04, 0x17
        /*002a*/ 	.short	(.L_11497 - .L_11496)
.L_11496:
        /*002c*/ 	.word	0x00000000
        /*0030*/ 	.short	0x0000
        /*0032*/ 	.short	0x0000
        /*0034*/ 	.byte	0x00, 0xf5, 0x21, 0x00


	//----- nvinfo : EIATTR_SPARSE_MMA_MASK
	.align		4
.L_11497:
        /*0038*/ 	.byte	0x03, 0x50
        /*003a*/ 	.short	0x0000


	//----- nvinfo : EIATTR_MAXREG_COUNT
	.align		4
        /*003c*/ 	.byte	0x03, 0x1b
        /*003e*/ 	.short	0x00ff


	//----- nvinfo : EIATTR_NUM_BARRIERS
	.align		4
        /*0040*/ 	.byte	0x02, 0x4c
        /*0042*/ 	.byte	0x01
	.zero		1


	//----- nvinfo : EIATTR_MERCURY_ISA_VERSION
	.align		4
        /*0044*/ 	.byte	0x03, 0x5f
        /*0046*/ 	.short	0x0101


	//----- nvinfo : EIATTR_VRC_CTA_INIT_COUNT
	.align		4
        /*0048*/ 	.byte	0x02, 0x4a
	.zero		1
	.zero		1


	//----- nvinfo : EIATTR_EXIT_INSTR_OFFSETS
	.align		4
        /*004c*/ 	.byte	0x04, 0x1c
        /*004e*/ 	.short	(.L_11499 - .L_11498)


	//   ....[0]....
.L_11498:
        /*0050*/ 	.word	0x00000410


	//   ....[1]....
        /*0054*/ 	.word	0x00000670


	//   ....[2]....
        /*0058*/ 	.word	0x00000720


	//----- nvinfo : EIATTR_CRS_STACK_SIZE
	.align		4
.L_11499:
        /*005c*/ 	.byte	0x04, 0x1e
        /*005e*/ 	.short	(.L_11501 - .L_11500)
.L_11500:
        /*0060*/ 	.word	0x00000000


	//----- nvinfo : EIATTR_CBANK_PARAM_SIZE
	.align		4
.L_11501:
        /*0064*/ 	.byte	0x03, 0x19
        /*0066*/ 	.short	0x0018


	//----- nvinfo : EIATTR_PARAM_CBANK
	.align		4
        /*0068*/ 	.byte	0x04, 0x0a
        /*006a*/ 	.short	(.L_11503 - .L_11502)
	.align		4
.L_11502:
        /*006c*/ 	.word	index@(.nv.constant0.contiguous_any_i8)
        /*0070*/ 	.short	0x0380
        /*0072*/ 	.short	0x0018


	//----- nvinfo : EIATTR_SW_WAR
	.align		4
.L_11503:
        /*0074*/ 	.byte	0x04, 0x36
        /*0076*/ 	.short	(.L_11505 - .L_11504)
.L_11504:
        /*0078*/ 	.word	0x00000008
.L_11505:


//--------------------- .nv.info.contiguous_any33_bool --------------------------
	.section	.nv.info.contiguous_any33_bool,"",@"SHT_CUDA_INFO"
	.sectionflags	@""
	.align	4


	//----- nvinfo : EIATTR_CUDA_API_VERSION
	.align		4
        /*0000*/ 	.byte	0x04, 0x37
        /*0002*/ 	.short	(.L_11507 - .L_11506)
.L_11506:
        /*0004*/ 	.word	0x00000082


	//----- nvinfo : EIATTR_KPARAM_INFO
	.align		4
.L_11507:
        /*0008*/ 	.byte	0x04, 0x17
        /*000a*/ 	.short	(.L_11509 - .L_11508)
.L_11508:
        /*000c*/ 	.word	0x00000000
        /*0010*/ 	.short	0x0004
        /*0012*/ 	.short	0x0020
        /*0014*/ 	.byte	0x00, 0xf0, 0x21, 0x00


	//----- nvinfo : EIATTR_KPARAM_INFO
	.align		4
.L_11509:
        /*0018*/ 	.byte	0x04, 0x17
        /*001a*/ 	.short	(.L_11511 - .L_11510)
.L_11510:
        /*001c*/ 	.word	0x00000000
        /*0020*/ 	.short	0x0003
        /*0022*/ 	.short	0x0018
        /*0024*/ 	.byte	0x00, 0xf0, 0x21, 0x00


	//----- nvinfo : EIATTR_KPARAM_INFO
	.align		4
.L_11511:
        /*0028*/ 	.byte	0x04, 0x17
        /*002a*/ 	.short	(.L_11513 - .L_11512)
.L_11512:
        /*002c*/ 	.word	0x00000000
        /*0030*/ 	.short	0x0002
        /*0032*/ 	.short	0x0010
        /*0034*/ 	.byte	0x00, 0xf0, 0x21, 0x00


	//----- nvinfo : EIATTR_KPARAM_INFO
	.align		4
.L_11513:
        /*0038*/ 	.byte	0x04, 0x17
        /*003a*/ 	.short	(.L_11515 - .L_11514)
.L_11514:
        /*003c*/ 	.word	0x00000000
        /*0040*/ 	.short	0x0001
        /*0042*/ 	.short	0x0008
        /*0044*/ 	.byte	0x00, 0xf5, 0x21, 0x00


	//----- nvinfo : EIATTR_KPARAM_INFO
	.align		4
.L_11515:
        /*0048*/ 	.byte	0x04, 0x17
        /*004a*/ 	.short	(.L_11517 - .L_11516)
.L_11516:
        /*004c*/ 	.word	0x00000000
        /*0050*/ 	.short	0x0000
        /*0052*/ 	.short	0x0000
        /*0054*/ 	.byte	0x00, 0xf5, 0x21, 0x00


	//----- nvinfo : EIATTR_SPARSE_MMA_MASK
	.align		4
.L_11517:
        /*0058*/ 	.byte	0x03, 0x50
        /*005a*/ 	.short	0x0000


	//----- nvinfo : EIATTR_MAXREG_COUNT
	.align		4
        /*005c*/ 	.byte	0x03, 0x1b
        /*005e*/ 	.short	0x00ff


	//----- nvinfo : EIATTR_NUM_BARRIERS
	.align		4
        /*0060*/ 	.byte	0x02, 0x4c
        /*0062*/ 	.byte	0x01
	.zero		1


	//----- nvinfo : EIATTR_MERCURY_ISA_VERSION
	.align		4
        /*0064*/ 	.byte	0x03, 0x5f
        /*0066*/ 	.short	0x0101


	//----- nvinfo : EIATTR_VRC_CTA_INIT_COUNT
	.align		4
        /*0068*/ 	.byte	0x02, 0x4a
	.zero		1
	.zero		1


	//----- nvinfo : EIATTR_EXIT_INSTR_OFFSETS
	.align		4
        /*006c*/ 	.byte	0x04, 0x1c
        /*006e*/ 	.short	(.L_11519 - .L_11518)


	//   ....[0]....
.L_11518:
        /*0070*/ 	.word	0x00000140


	//   ....[1]....
        /*0074*/ 	.word	0x000001e0


	//   ....[2]....
        /*0078*/ 	.word	0x00000950


	//----- nvinfo : EIATTR_CRS_STACK_SIZE
	.align		4
.L_11519:
        /*007c*/ 	.byte	0x04, 0x1e
        /*007e*/ 	.short	(.L_11521 - .L_11520)
.L_11520:
        /*0080*/ 	.word	0x00000000


	//----- nvinfo : EIATTR_CBANK_PARAM_SIZE
	.align		4
.L_11521:
        /*0084*/ 	.byte	0x03, 0x19
        /*0086*/ 	.short	0x0028


	//----- nvinfo : EIATTR_PARAM_CBANK
	.align		4
        /*0088*/ 	.byte	0x04, 0x0a
        /*008a*/ 	.short	(.L_11523 - .L_11522)
	.align		4
.L_11522:
        /*008c*/ 	.word	index@(.nv.constant0.contiguous_any33_bool)
        /*0090*/ 	.short	0x0380
        /*0092*/ 	.short	0x0028


	//----- nvinfo : EIATTR_SW_WAR
	.align		4
.L_11523:
        /*0094*/ 	.byte	0x04, 0x36
        /*0096*/ 	.short	(.L_11525 - .L_11524)
.L_11524:
        /*0098*/ 	.word	0x00000008
.L_11525:


//--------------------- .nv.info.contiguous_any3_bool --------------------------
	.section	.nv.info.contiguous_any3_bool,"",@"SHT_CUDA_INFO"
	.sectionflags	@""
	.align	4


	//----- nvinfo : EIATTR_CUDA_API_VERSION
	.align		4
        /*0000*/ 	.byte	0x04, 0x37
        /*0002*/ 	.short	(.L_11527 - .L_11526)
.L_11526:
        /*0004*/ 	.word	0x00000082


	//----- nvinfo : EIATTR_KPARAM_INFO
	.align		4
.L_11527:
        /*0008*/ 	.byte	0x04, 0x17
        /*000a*/ 	.short	(.L_11529 - .L_11528)
.L_11528:
        /*000c*/ 	.word	0x00000000
        /*0010*/ 	.short	0x0006
        /*0012*/ 	.short	0x0030
        /*0014*/ 	.byte	0x00, 0xf0, 0x21, 0x00


	//----- nvinfo : EIATTR_KPARAM_INFO
	.align		4
.L_11529:
        /*0018*/ 	.byte	0x04, 0x17
        /*001a*/ 	.short	(.L_11531 - .L_11530)
.L_11530:
        /*001c*/ 	.word	0x00000000
        /*0020*/ 	.short	0x0005
        /*0022*/ 	.short	0x0028
        /*0024*/ 	.byte	0x00, 0xf0, 0x21, 0x00


	//----- nvinfo : EIATTR_KPARAM_INFO
	.align		4
.L_11531:
        /*0028*/ 	.byte	0x04, 0x17
        /*002a*/ 	.short	(.L_11533 - .L_11532)
.L_11532:
        /*002c*/ 	.word	0x00000000
        /*0030*/ 	.short	0x0004
        /*0032*/ 	.short	0x0020
        /*0034*/ 	.byte	0x00, 0xf0, 0x21, 0x00


	//----- nvinfo : EIATTR_KPARAM_INFO
	.align		4
.L_11533:
        /*0038*/ 	.byte	0x04, 0x17
        /*003a*/ 	.short	(.L_11535 - .L_11534)
.L_11534:
        /*003c*/ 	.word	0x00000000
        /*0040*/ 	.short	0x0003
        /*0042*/ 	.short	0x0018
        /*0044*/ 	.byte	0x00, 0xf5, 0x21, 0x00


	//----- nvinfo : EIATTR_KPARAM_INFO
	.align		4
.L_11535:
        /*0048*/ 	.byte	0x04, 0x17
        /*004a*/ 	.short	(.L_11537 - .L_11536)
.L_11536:
        /*004c*/ 	.word	0x00000000
        /*0050*/ 	.short	0x0002
        /*0052*/ 	.short	0x0010
        /*0054*/ 	.byte	0x00, 0xf5, 0x21, 0x00


	//----- nvinfo : EIATTR_KPARAM_INFO
	.align		4
.L_11537:
        /*0058*/ 	.byte	0x04, 0x17
        /*005a*/ 	.short	(.L_11539 - .L_11538)
.L_11538:
        /*005c*/ 	.word	0x00000000
        /*0060*/ 	.short	0x0001
        /*0062*/ 	.short	0x0008
        /*0064*/ 	.byte	0x00, 0xf5, 0x21, 0x00


	//----- nvinfo : EIATTR_KPARAM_INFO
	.align		4
.L_11539:
        /*0068*/ 	.byte	0x04, 0x17
        /*006a*/ 	.short	(.L_11541 - .L_11540)
.L_11540:
        /*006c*/ 	.word	0x00000000
        /*0070*/ 	.short	0x0000
        /*0072*/ 	.short	0x0000
        /*0074*/ 	.byte	0x00, 0xf5, 0x21, 0x00


	//----- nvinfo : EIATTR_SPARSE_MMA_MASK
	.align		4
.L_11541:
        /*0078*/ 	.byte	0x03, 0x50
        /*007a*/ 	.short	0x0000


	//----- nvinfo : EIATTR_MAXREG_COUNT
	.align		4
        /*007c*/ 	.byte	0x03, 0x1b
        /*007e*/ 	.short	0x00ff


	//----- nvinfo : EIATTR_NUM_BARRIERS
	.align		4
        /*0080*/ 	.byte	0x02, 0x4c
        /*0082*/ 	.byte	0x01
	.zero		1


	//----- nvinfo : EIATTR_MERCURY_ISA_VERSION
	.align		4
        /*0084*/ 	.byte	0x03, 0x5f
        /*0086*/ 	.short	0x0101


	//----- nvinfo : EIATTR_VRC_CTA_INIT_COUNT
	.align		4
        /*0088*/ 	.byte	0x02, 0x4a
	.zero		1
	.zero		1


	//----- nvinfo : EIATTR_EXIT_INSTR_OFFSETS
	.align		4
        /*008c*/ 	.byte	0x04, 0x1c
        /*008e*/ 	.short	(.L_11543 - .L_11542)


	//   ....[0]....
.L_11542:
        /*0090*/ 	.word	0x00000140


	//   ....[1]....
        /*0094*/ 	.word	0x00003100


	//   ....[2]....
        /*0098*/ 	.word	0x000038e0


	//----- nvinfo : EIATTR_CRS_STACK_SIZE
	.align		4
.L_11543:
        /*009c*/ 	.byte	0x04, 0x1e
        /*009e*/ 	.short	(.L_11545 - .L_11544)
.L_11544:
        /*00a0*/ 	.word	0x00000000


	//----- nvinfo : EIATTR_CBANK_PARAM_SIZE
	.align		4
.L_11545:
        /*00a4*/ 	.byte	0x03, 0x19
        /*00a6*/ 	.short	0x0038


	//----- nvinfo : EIATTR_PARAM_CBANK
	.align		4
        /*00a8*/ 	.byte	0x04, 0x0a
        /*00aa*/ 	.short	(.L_11547 - .L_11546)
	.align		4
.L_11546:
        /*00ac*/ 	.word	index@(.nv.constant0.contiguous_any3_bool)
        /*00b0*/ 	.short	0x0380
        /*00b2*/ 	.short	0x0038


	//----- nvinfo : EIATTR_SW_WAR
	.align		4
.L_11547:
        /*00b4*/ 	.byte	0x04, 0x36
        /*00b6*/ 	.short	(.L_11549 - .L_11548)
.L_11548:
        /*00b8*/ 	.word	0x00000008
.L_11549:


//--------------------- .nv.info.contiguous_any22_bool --------------------------
	.section	.nv.info.contiguous_any22_bool,"",@"SHT_CUDA_INFO"
	.sectionflags	@""
	.align	4


	//----- nvinfo : EIATTR_CUDA_API_VERSION
	.align		4
        /*0000*/ 	.byte	0x04, 0x37
        /*0002*/ 	.short	(.L_11551 - .L_11550)
.L_11550:
        /*0004*/ 	.word	0x00000082


	//----- nvinfo : EIATTR_KPARAM_INFO
	.align		4
.L_11551:
        /*0008*/ 	.byte	0x04, 0x17
        /*000a*/ 	.short	(.L_11553 - .L_11552)
.L_11552:
        /*000c*/ 	.word	0x00000000
        /*0010*/ 	.short	0x0005
        /*0012*/ 	.short	0x0028
        /*0014*/ 	.byte	0x00, 0xf0, 0x21, 0x00


	//----- nvinfo : EIATTR_KPARAM_INFO
	.align		4
.L_11553:
        /*0018*/ 	.byte	0x04, 0x17
        /*001a*/ 	.short	(.L_11555 - .L_11554)
.L_11554:
        /*001c*/ 	.word	0x00000000
        /*0020*/ 	.short	0x0004
        /*0022*/ 	.short	0x0020
        /*0024*/ 	.byte	0x00, 0xf0, 0x21, 0x00


	//----- nvinfo : EIATTR_KPARAM_INFO
	.align		4
.L_11555:
        /*0028*/ 	.byte	0x04, 0x17
        /*002a*/ 	.short	(.L_11557 - .L_11556)
.L_11556:
        /*002c*/ 	.word	0x00000000
        /*0030*/ 	.short	0x0003
        /*0032*/ 	.short	0x0018
        /*0034*/ 	.byte	0x00, 0xf0, 0x21, 0x00


	//----- nvinfo : EIATTR_KPARAM_INFO
	.align		4
.L_11557:
        /*0038*/ 	.byte	0x04, 0x17
        /*003a*/ 	.short	(.L_11559 - .L_11558)
.L_11558:
        /*003c*/ 	.word	0x00000000
        /*0040*/ 	.short	0x0002
        /*0042*/ 	.short	0x0010
        /*0044*/ 	.byte	0x00, 0xf0, 0x21, 0x00


	//----- nvinfo : EIATTR_KPARAM_INFO
	.align		4
.L_11559:
        /*0048*/ 	.byte	0x04, 0x17
        /*004a*/ 	.short	(.L_11561 - .L_11560)
.L_11560:
        /*004c*/ 	.word	0x00000000
        /*0050*/ 	.short	0x0001
        /*0052*/ 	.short	0x0008
        /*0054*/ 	.byte	0x00, 0xf5, 0x21, 0x00


	//----- nvinfo : EIATTR_KPARAM_INFO
	.align		4
.L_11561:
        /*0058*/ 	.byte	0x04, 0x17
        /*005a*/ 	.short	(.L_11563 - .L_11562)
.L_11562:
        /*005c*/ 	.word	0x00000000
        /*0060*/ 	.short	0x0000
        /*0062*/ 	.short	0x0000
        /*0064*/ 	.byte	0x00, 0xf5, 0x21, 0x00


	//----- nvinfo : EIATTR_SPARSE_MMA_MASK
	.align		4
.L_11563:
        /*0068*/ 	.byte	0x03, 0x50
        /*006a*/ 	.short	0x0000


	//----- nvinfo : EIATTR_MAXREG_COUNT
	.align		4
        /*006c*/ 	.byte	0x03, 0x1b
        /*006e*/ 	.short	0x00ff


	//----- nvinfo : EIATTR_NUM_BARRIERS
	.align		4
        /*0070*/ 	.byte	0x02, 0x4c
        /*0072*/ 	.byte	0x01
	.zero		1


	//----- nvinfo : EIATTR_MERCURY_ISA_VERSION
	.align		4
        /*0074*/ 	.byte	0x03, 0x5f
        /*0076*/ 	.short	0x0101


	//----- nvinfo : EIATTR_VRC_CTA_INIT_COUNT
	.align		4
        /*0078*/ 	.byte	0x02, 0x4a
	.zero		1
	.zero		1


	//----- nvinfo : EIATTR_EXIT_INSTR_OFFSETS
	.align		4
        /*007c*/ 	.byte	0x04, 0x1c
        /*007e*/ 	.short	(.L_11565 - .L_11564)


	//   ....[0]....
.L_11564:
        /*0080*/ 	.word	0x00000100


	//   ....[1]....
        /*0084*/ 	.word	0x00000520


	//   ....[2]....
        /*0088*/ 	.word	0x00000780


	//   ....[3]....
        /*008c*/ 	.word	0x00000890


	//----- nvinfo : EIATTR_CRS_STACK_SIZE
	.align		4
.L_11565:
        /*0090*/ 	.byte	0x04, 0x1e
        /*0092*/ 	.short	(.L_11567 - .L_11566)
.L_11566:
        /*0094*/ 	.word	0x00000000


	//----- nvinfo : EIATTR_CBANK_PARAM_SIZE
	.align		4
.L_11567:
        /*0098*/ 	.byte	0x03, 0x19
        /*009a*/ 	.short	0x0030


	//----- nvinfo : EIATTR_PARAM_CBANK
	.align		4
        /*009c*/ 	.byte	0x04, 0x0a
        /*009e*/ 	.short	(.L_11569 - .L_11568)
	.align		4
.L_11568:
        /*00a0*/ 	.word	index@(.nv.constant0.contiguous_any22_bool)
        /*00a4*/ 	.short	0x0380
        /*00a6*/ 	.short	0x0030


	//----- nvinfo : EIATTR_SW_WAR
	.align		4
.L_11569:
        /*00a8*/ 	.byte	0x04, 0x36
        /*00aa*/ 	.short	(.L_11571 - .L_11570)
.L_11570:
        /*00ac*/ 	.word	0x00000008
.L_11571:


//--------------------- .nv.info.contiguous_any2_bool --------------------------
	.section	.nv.info.contiguous_any2_bool,"",@"SHT_CUDA_INFO"
	.sectionflags	@""
	.align	4


	//----- nvinfo : EIATTR_CUDA_API_VERSION
	.align		4
        /*0000*/ 	.byte	0x04, 0x37
        /*0002*/ 	.short	(.L_11573 - .L_11572)
.L_11572:
        /*0004*/ 	.word	0x00000082


	//----- nvinfo : EIATTR_KPARAM_INFO
	.align		4
.L_11573:
        /*0008*/ 	.byte	0x04, 0x17
        /*000a*/ 	.short	(.L_11575 - .L_11574)
.L_11574:
        /*000c*/ 	.word	0x00000000
        /*0010*/ 	.short	0x0008
        /*0012*/ 	.short	0x0040
        /*0014*/ 	.byte	0x00, 0xf0, 0x21, 0x00


	//----- nvinfo : EIATTR_KPARAM_INFO
	.align		4
.L_11575:
        /*0018*/ 	.byte	0x04, 0x17
        /*001a*/ 	.short	(.L_11577 - .L_11576)
.L_11576:
        /*001c*/ 	.word	0x00000000
        /*0020*/ 	.short	0x0007
        /*0022*/ 	.short	0x0038
        /*0024*/ 	.byte	0x00, 0xf0, 0x21, 0x00


	//----- nvinfo : EIATTR_KPARAM_INFO
	.align		4
.L_11577:
        /*0028*/ 	.byte	0x04, 0x17
        /*002a*/ 	.short	(.L_11579 - .L_11578)
.L_11578:
        /*002c*/ 	.word	0x00000000
        /*0030*/ 	.short	0x0006
        /*0032*/ 	.short	0x0030
        /*0034*/ 	.byte	0x00, 0xf0, 0x21, 0x00


	//----- nvinfo : EIATTR_KPARAM_INFO
	.align		4
.L_11579:
        /*0038*/ 	.byte	0x04, 0x17
        /*003a*/ 	.short	(.L_11581 - .L_11580)
.L_11580:
        /*003c*/ 	.word	0x00000000
        /*0040*/ 	.short	0x0005
        /*0042*/ 	.short	0x0028
        /*0044*/ 	.byte	0x00, 0xf0, 0x21, 0x00


	//----- nvinfo : EIATTR_KPARAM_INFO
	.align		4
.L_11581:
        /*0048*/ 	.byte	0x04, 0x17
        /*004a*/ 	.short	(.L_11583 - .L_11582)
.L_11582:
        /*004c*/ 	.word	0x00000000
        /*0050*/ 	.short	0x0004
        /*0052*/ 	.short	0x0020
        /*0054*/ 	.byte	0x00, 0xf0, 0x21, 0x00


	//----- nvinfo : EIATTR_KPARAM_INFO
	.align		4
.L_11583:
        /*0058*/ 	.byte	0x04, 0x17
        /*005a*/ 	.short	(.L_11585 - .L_11584)
.L_11584:
        /*005c*/ 	.word	0x00000000
        /*0060*/ 	.short	0x0003
        /*0062*/ 	.short	0x0018
        /*0064*/ 	.byte	0x00, 0xf5, 0x21, 0x00


	//----- nvinfo : EIATTR_KPARAM_INFO
	.align		4
.L_11585:
        /*0068*/ 	.byte	0x04, 0x17
        /*006a*/ 	.short	(.L_11587 - .L_11586)
.L_11586:
        /*006c*/ 	.word	0x00000000
        /*0070*/ 	.short	0x0002
        /*0072*/ 	.short	0x0010
        /*0074*/ 	.byte	0x00, 0xf5, 0x21, 0x00


	//----- nvinfo : EIATTR_KPARAM_INFO
	.align		4
.L_11587:
        /*0078*/ 	.byte	0x04, 0x17
        /*007a*/ 	.short	(.L_11589 - .L_11588)
.L_11588:
        /*007c*/ 	.word	0x00000000
        /*0080*/ 	.short	0x0001
        /*0082*/ 	.short	0x0008
        /*0084*/ 	.byte	0x00, 0xf5, 0x21, 0x00


	//----- nvinfo : EIATTR_KPARAM_INFO
	.align		4
.L_11589:
        /*0088*/ 	.byte	0x04, 0x17
        /*008a*/ 	.short	(.L_11591 - .L_11590)
.L_11590:
        /*008c*/ 	.word	0x00000000
        /*0090*/ 	.short	0x0000
        /*0092*/ 	.short	0x0000
        /*0094*/ 	.byte	0x00, 0xf5, 0x21, 0x00


	//----- nvinfo : EIATTR_SPARSE_MMA_MASK
	.align		4
.L_11591:
        /*0098*/ 	.byte	0x03, 0x50
        /*009a*/ 	.short	0x0000


	//----- nvinfo : EIATTR_MAXREG_COUNT
	.align		4
        /*009c*/ 	.byte	0x03, 0x1b
        /*009e*/ 	.short	0x00ff


	//----- nvinfo : EIATTR_NUM_BARRIERS
	.align		4
        /*00a0*/ 	.byte	0x02, 0x4c
        /*00a2*/ 	.byte	0x01
	.zero		1


	//----- nvinfo : EIATTR_MERCURY_ISA_VERSION
	.align		4
        /*00a4*/ 	.byte	0x03, 0x5f
        /*00a6*/ 	.short	0x0101


	//----- nvinfo : EIATTR_VRC_CTA_INIT_COUNT
	.align		4
        /*00a8*/ 	.byte	0x02, 0x4a
	.zero		1
	.zero		1


	//----- nvinfo : EIATTR_EXIT_INSTR_OFFSETS
	.align		4
        /*00ac*/ 	.byte	0x04, 0x1c
        /*00ae*/ 	.short	(.L_11593 - .L_11592)


	//   ....[0]....
.L_11592:
        /*00b0*/ 	.word	0x00000100


	//   ....[1]....
        /*00b4*/ 	.word	0x00006880


	//   ....[2]....
        /*00b8*/ 	.word	0x00006ae0


	//   ....[3]....
        /*00bc*/ 	.word	0x00006bf0


	//----- nvinfo : EIATTR_CRS_STACK_SIZE
	.align		4
.L_11593:
        /*00c0*/ 	.byte	0x04, 0x1e
        /*00c2*/ 	.short	(.L_11595 - .L_11594)
.L_11594:
        /*00c4*/ 	.word	0x00000000


	//----- nvinfo : EIATTR_CBANK_PARAM_SIZE
	.align		4
.L_11595:
        /*00c8*/ 	.byte	0x03, 0x19
        /*00ca*/ 	.short	0x0048


	//----- nvinfo : EIATTR_PARAM_CBANK
	.align		4
        /*00cc*/ 	.byte	0x04, 0x0a
        /*00ce*/ 	.short	(.L_11597 - .L_11596)
	.align		4
.L_11596:
        /*00d0*/ 	.word	index@(.nv.constant0.contiguous_any2_bool)
        /*00d4*/ 	.short	0x0380
        /*00d6*/ 	.short	0x0048


	//----- nvinfo : EIATTR_SW_WAR
	.align		4
.L_11597:
        /*00d8*/ 	.byte	0x04, 0x36
        /*00da*/ 	.short	(.L_11599 - .L_11598)
.L_11598:
        /*00dc*/ 	.word	0x00000008
.L_11599:


//--------------------- .nv.info.uncontiguous_cumulate_any_bool --------------------------
	.section	.nv.info.uncontiguous_cumulate_any_bool,"",@"SHT_CUDA_INFO"
	.sectionflags	@""
	.align	4


	//----- nvinfo : EIATTR_CUDA_API_VERSION
	.align		4
        /*0000*/ 	.byte	0x04, 0x37
        /*0002*/ 	.short	(.L_11601 - .L_11600)
.L_11600:
        /*0004*/ 	.word	0x00000082


	//----- nvinfo : EIATTR_KPARAM_INFO
	.align		4
.L_11601:
        /*0008*/ 	.byte	0x04, 0x17
        /*000a*/ 	.short	(.L_11603 - .L_11602)
.L_11602:
        /*000c*/ 	.word	0x00000000
        /*0010*/ 	.short	0x0005
        /*0012*/ 	.short	0x0028
        /*0014*/ 	.byte	0x00, 0xf0, 0x21, 0x00


	//----- nvinfo : EIATTR_KPARAM_INFO
	.align		4
.L_11603:
        /*0018*/ 	.byte	0x04, 0x17
        /*001a*/ 	.short	(.L_11605 - .L_11604)
.L_11604:
        /*001c*/ 	.word	0x00000000
        /*0020*/ 	.short	0x0004
        /*0022*/ 	.short	0x0020
        /*0024*/ 	.byte	0x00, 0xf0, 0x21, 0x00


	//----- nvinfo : EIATTR_KPARAM_INFO
	.align		4
.L_11605:
        /*0028*/ 	.byte	0x04, 0x17
        /*002a*/ 	.short	(.L_11607 - .L_11606)
.L_11606:
        /*002c*/ 	.word	0x00000000
        /*0030*/ 	.short	0x0003
        /*0032*/ 	.short	0x0018
        /*0034*/ 	.byte	0x00, 0xf5, 0x21, 0x00


	//----- nvinfo : EIATTR_KPARAM_INFO
	.align		4
.L_11607:
        /*0038*/ 	.byte	0x04, 0x17
        /*003a*/ 	.short	(.L_11609 - .L_11608)
.L_11608:
        /*003c*/ 	.word	0x00000000
        /*0040*/ 	.short	0x0002
        /*0042*/ 	.short	0x0010
        /*0044*/ 	.byte	0x00, 0xf5, 0x21, 0x00


	//----- nvinfo : EIATTR_KPARAM_INFO
	.align		4
.L_11609:
        /*0048*/ 	.byte	0x04, 0x17
        /*004a*/ 	.short	(.L_11611 - .L_11610)
.L_11610:
        /*004c*/ 	.word	0x00000000
        /*0050*/ 	.short	0x0001
        /*0052*/ 	.short	0x0008
        /*0054*/ 	.byte	0x00, 0xf5, 0x21, 0x00


	//----- nvinfo : EIATTR_KPARAM_INFO
	.align		4
.L_11611:
        /*0058*/ 	.byte	0x04, 0x17
        /*005a*/ 	.short	(.L_11613 - .L_11612)
.L_11612:
        /*005c*/ 	.word	0x00000000
        /*0060*/ 	.short	0x0000
        /*0062*/ 	.short	0x0000
        /*0064*/ 	.byte	0x00, 0xf5, 0x21, 0x00


	//----- nvinfo : EIATTR_SPARSE_MMA_MASK
	.align		4
.L_11613:
        /*0068*/ 	.byte	0x03, 0x50
        /*006a*/ 	.short	0x0000


	//----- nvinfo : EIATTR_MAXREG_COUNT
	.align		4
        /*006c*/ 	.byte	0x03, 0x1b
        /*006e*/ 	.short	0x00ff


	//----- nvinfo : EIATTR_NUM_BARRIERS
	.align		4
        /*0070*/ 	.byte	0x02, 0x4c
        /*0072*/ 	.byte	0x01
	.zero		1


	//----- nvinfo : EIATTR_MERCURY_ISA_VERSION
	.align		4
        /*0074*/ 	.byte	0x03, 0x5f
        /*0076*/ 	.short	0x0101


	//----- nvinfo : EIATTR_VRC_CTA_INIT_COUNT
	.align		4
        /*0078*/ 	.byte	0x02, 0x4a
	.zero		1
	.zero		1


	//----- nvinfo : EIATTR_EXIT_INSTR_OFFSETS
	.align		4
        /*007c*/ 	.byte	0x04, 0x1c
        /*007e*/ 	.short	(.L_11615 - .L_11614)


	//   ....[0]....
.L_11614:
        /*0080*/ 	.word	0x000067c0


	//   ....[1]....
        /*0084*/ 	.word	0x00006a20


	//   ....[2]....
        /*0088*/ 	.word	0x00006ad0


	//----- nvinfo : EIATTR_CRS_STACK_SIZE
	.align		4
.L_11615:
        /*008c*/ 	.byte	0x04, 0x1e
        /*008e*/ 	.short	(.L_11617 - .L_11616)
.L_11616:
        /*0090*/ 	.word	0x00000000


	//----- nvinfo : EIATTR_CBANK_PARAM_SIZE
	.align		4
.L_11617:
        /*0094*/ 	.byte	0x03, 0x19
        /*0096*/ 	.short	0x0030


	//----- nvinfo : EIATTR_PARAM_CBANK
	.align		4
        /*0098*/ 	.byte	0x04, 0x0a
        /*009a*/ 	.short	(.L_11619 - .L_11618)
	.align		4
.L_11618:
        /*009c*/ 	.word	index@(.nv.constant0.uncontiguous_cumulate_any_bool)
        /*00a0*/ 	.short	0x0380
        /*00a2*/ 	.short	0x0030


	//----- nvinfo : EIATTR_SW_WAR
	.align		4
.L_11619:
        /*00a4*/ 	.byte	0x04, 0x36
        /*00a6*/ 	.short	(.L_11621 - .L_11620)
.L_11620:
        /*00a8*/ 	.word	0x00000008
.L_11621:


//--------------------- .nv.info.uncontiguous_any_bool --------------------------
	.section	.nv.info.uncontiguous_any_bool,"",@"SHT_CUDA_INFO"
	.sectionflags	@""
	.align	4


	//----- nvinfo : EIATTR_CUDA_API_VERSION
	.align		4
        /*0000*/ 	.byte	0x04, 0x37
        /*0002*/ 	.short	(.L_11623 - .L_11622)
.L_11622:
        /*0004*/ 	.word	0x00000082


	//----- nvinfo : EIATTR_KPARAM_INFO
	.align		4
.L_11623:
        /*0008*/ 	.byte	0x04, 0x17
        /*000a*/ 	.short	(.L_11625 - .L_11624)
.L_11624:
        /*000c*/ 	.word	0x00000000
        /*0010*/ 	.short	0x0005
        /*0012*/ 	.short	0x0028
        /*0014*/ 	.byte	0x00, 0xf0, 0x21, 0x00


	//----- nvinfo : EIATTR_KPARAM_INFO
	.align		4
.L_11625:
        /*0018*/ 	.byte	0x04, 0x17
        /*001a*/ 	.short	(.L_11627 - .L_11626)
.L_11626:
        /*001c*/ 	.word	0x00000000
        /*0020*/ 	.short	0x0004
        /*0022*/ 	.short	0x0020
        /*0024*/ 	.byte	0x00, 0xf0, 0x21, 0x00


	//----- nvinfo : EIATTR_KPARAM_INFO
	.align		4
.L_11627:
        /*0028*/ 	.byte	0x04, 0x17
        /*002a*/ 	.short	(.L_11629 - .L_11628)
.L_11628:
        /*002c*/ 	.word	0x00000000
        /*0030*/ 	.short	0x0003
        /*0032*/ 	.short	0x0018
        /*0034*/ 	.byte	0x00, 0xf5, 0x21, 0x00


	//----- nvinfo : EIATTR_KPARAM_INFO
	.align		4
.L_11629:
        /*0038*/ 	.byte	0x04, 0x17
        /*003a*/ 	.short	(.L_11631 - .L_11630)
.L_11630:
        /*003c*/ 	.word	0x00000000
        /*0040*/ 	.short	0x0002
        /*0042*/ 	.short	0x0010
        /*0044*/ 	.byte	0x00, 0xf5, 0x21, 0x00


	//----- nvinfo : EIATTR_KPARAM_INFO
	.align		4
.L_11631:
        /*0048*/ 	.byte	0x04, 0x17
        /*004a*/ 	.short	(.L_11633 - .L_11632)
.L_11632:
        /*004c*/ 	.word	0x00000000
        /*0050*/ 	.short	0x0001
        /*0052*/ 	.short	0x0008
        /*0054*/ 	.byte	0x00, 0xf5, 0x21, 0x00


	//----- nvinfo : EIATTR_KPARAM_INFO
	.align		4
.L_11633:
        /*0058*/ 	.byte	0x04, 0x17
        /*005a*/ 	.short	(.L_11635 - .L_11634)
.L_11634:
        /*005c*/ 	.word	0x00000000
        /*0060*/ 	.short	0x0000
        /*0062*/ 	.short	0x0000
        /*0064*/ 	.byte	0x00, 0xf5, 0x21, 0x00


	//----- nvinfo : EIATTR_SPARSE_MMA_MASK
	.align		4
.L_11635:
        /*0068*/ 	.byte	0x03, 0x50
        /*006a*/ 	.short	0x0000


	//----- nvinfo : EIATTR_MAXREG_COUNT
	.align		4
        /*006c*/ 	.byte	0x03, 0x1b
        /*006e*/ 	.short	0x00ff


	//----- nvinfo : EIATTR_NUM_BARRIERS
	.align		4
        /*0070*/ 	.byte	0x02, 0x4c
        /*0072*/ 	.byte	0x01
	.zero		1


	//----- nvinfo : EIATTR_MERCURY_ISA_VERSION
	.align		4
        /*0074*/ 	.byte	0x03, 0x5f
        /*0076*/ 	.short	0x0101


	//----- nvinfo : EIATTR_VRC_CTA_INIT_COUNT
	.align		4
        /*0078*/ 	.byte	0x02, 0x4a
	.zero		1
	.zero		1


	//----- nvinfo : EIATTR_EXIT_INSTR_OFFSETS
	.align		4
        /*007c*/ 	.byte	0x04, 0x1c
        /*007e*/ 	.short	(.L_11637 - .L_11636)


	//   ....[0]....
.L_11636:
        /*0080*/ 	.word	0x000067c0


	//   ....[1]....
        /*0084*/ 	.word	0x00006a20


	//   ....[2]....
        /*0088*/ 	.word	0x00006ad0


	//----- nvinfo : EIATTR_CRS_STACK_SIZE
	.align		4
.L_11637:
        /*008c*/ 	.byte	0x04, 0x1e
        /*008e*/ 	.short	(.L_11639 - .L_11638)
.L_11638:
        /*0090*/ 	.word	0x00000000


	//----- nvinfo : EIATTR_CBANK_PARAM_SIZE
	.align		4
.L_11639:
        /*0094*/ 	.byte	0x03, 0x19
        /*0096*/ 	.short	0x0030


	//----- nvinfo : EIATTR_PARAM_CBANK
	.align		4
        /*0098*/ 	.byte	0x04, 0x0a
        /*009a*/ 	.short	(.L_11641 - .L_11640)
	.align		4
.L_11640:
        /*009c*/ 	.word	index@(.nv.constant0.uncontiguous_any_bool)
        /*00a0*/ 	.short	0x0380
        /*00a2*/ 	.short	0x0030


	//----- nvinfo : EIATTR_SW_WAR
	.align		4
.L_11641:
        /*00a4*/ 	.byte	0x04, 0x36
        /*00a6*/ 	.short	(.L_11643 - .L_11642)
.L_11642:
        /*00a8*/ 	.word	0x00000008
.L_11643:


//--------------------- .nv.info.contiguous_cumulate_any_bool --------------------------
	.section	.nv.info.contiguous_cumulate_any_bool,"",@"SHT_CUDA_INFO"
	.sectionflags	@""
	.align	4


	//----- nvinfo : EIATTR_CUDA_API_VERSION
	.align		4
        /*0000*/ 	.byte	0x04, 0x37
        /*0002*/ 	.short	(.L_11645 - .L_11644)
.L_11644:
        /*0004*/ 	.word	0x00000082


	//----- nvinfo : EIATTR_KPARAM_INFO
	.align		4
.L_11645:
        /*0008*/ 	.byte	0x04, 0x17
        /*000a*/ 	.short	(.L_11647 - .L_11646)
.L_11646:
        /*000c*/ 	.word	0x00000000
        /*0010*/ 	.short	0x0002
        /*0012*/ 	.short	0x0010
        /*0014*/ 	.byte	0x00, 0xf0, 0x21, 0x00


	//----- nvinfo : EIATTR_KPARAM_INFO
	.align		4
.L_11647:
        /*0018*/ 	.byte	0x04, 0x17
        /*001a*/ 	.short	(.L_11649 - .L_11648)
.L_11648:
        /*001c*/ 	.word	0x00000000
        /*0020*/ 	.short	0x0001
        /*0022*/ 	.short	0x0008
        /*0024*/ 	.byte	0x00, 0xf5, 0x21, 0x00


	//----- nvinfo : EIATTR_KPARAM_INFO
	.align		4
.L_11649:
        /*0028*/ 	.byte	0x04, 0x17
        /*002a*/ 	.short	(.L_11651 - .L_11650)
.L_11650:
        /*002c*/ 	.word	0x00000000
        /*0030*/ 	.short	0x0000
        /*0032*/ 	.short	0x0000
        /*0034*/ 	.byte	0x00, 0xf5, 0x21, 0x00


	//----- nvinfo : EIATTR_SPARSE_MMA_MASK
	.align		4
.L_11651:
        /*0038*/ 	.byte	0x03, 0x50
        /*003a*/ 	.short	0x0000


	//----- nvinfo : EIATTR_MAXREG_COUNT
	.align		4
        /*003c*/ 	.byte	0x03, 0x1b
        /*003e*/ 	.short	0x00ff


	//----- nvinfo : EIATTR_NUM_BARRIERS
	.align		4
        /*0040*/ 	.byte	0x02, 0x4c
        /*0042*/ 	.byte	0x01
	.zero		1


	//----- nvinfo : EIATTR_MERCURY_ISA_VERSION
	.align		4
        /*0044*/ 	.byte	0x03, 0x5f
        /*0046*/ 	.short	0x0101


	//----- nvinfo : EIATTR_VRC_CTA_INIT_COUNT
	.align		4
        /*0048*/ 	.byte	0x02, 0x4a
	.zero		1
	.zero		1


	//----- nvinfo : EIATTR_EXIT_INSTR_OFFSETS
	.align		4
        /*004c*/ 	.byte	0x04, 0x1c
        /*004e*/ 	.short	(.L_11653 - .L_11652)


	//   ....[0]....
.L_11652:
        /*0050*/ 	.word	0x000003f0


	//   ....[1]....
        /*0054*/ 	.word	0x00000650


	//   ....[2]....
        /*0058*/ 	.word	0x00000700


	//----- nvinfo : EIATTR_CRS_STACK_SIZE
	.align		4
.L_11653:
        /*005c*/ 	.byte	0x04, 0x1e
        /*005e*/ 	.short	(.L_11655 - .L_11654)
.L_11654:
        /*0060*/ 	.word	0x00000000


	//----- nvinfo : EIATTR_CBANK_PARAM_SIZE
	.align		4
.L_11655:
        /*0064*/ 	.byte	0x03, 0x19
        /*0066*/ 	.short	0x0018


	//----- nvinfo : EIATTR_PARAM_CBANK
	.align		4
        /*0068*/ 	.byte	0x04, 0x0a
        /*006a*/ 	.short	(.L_11657 - .L_11656)
	.align		4
.L_11656:
        /*006c*/ 	.word	index@(.nv.constant0.contiguous_cumulate_any_bool)
        /*0070*/ 	.short	0x0380
        /*0072*/ 	.short	0x0018


	//----- nvinfo : EIATTR_SW_WAR
	.align		4
.L_11657:
        /*0074*/ 	.byte	0x04, 0x36
        /*0076*/ 	.short	(.L_11659 - .L_11658)
.L_11658:
        /*0078*/ 	.word	0x00000008
.L_11659:


//--------------------- .nv.info.contiguous_any_bool --------------------------
	.section	.nv.info.contiguous_any_bool,"",@"SHT_CUDA_INFO"
	.sectionflags	@""
	.align	4


	//----- nvinfo : EIATTR_CUDA_API_VERSION
	.align		4
        /*0000*/ 	.byte	0x04, 0x37
        /*0002*/ 	.short	(.L_11661 - .L_11660)
.L_11660:
        /*0004*/ 	.word	0x00000082


	//----- nvinfo : EIATTR_KPARAM_INFO
	.align		4
.L_11661:
        /*0008*/ 	.byte	0x04, 0x17
        /*000a*/ 	.short	(.L_11663 - .L_11662)
.L_11662:
        /*000c*/ 	.word	0x00000000
        /*0010*/ 	.short	0x0002
        /*0012*/ 	.short	0x0010
        /*0014*/ 	.byte	0x00, 0xf0, 0x21, 0x00


	//----- nvinfo : EIATTR_KPARAM_INFO
	.align		4
.L_11663:
        /*0018*/ 	.byte	0x04, 0x17
        /*001a*/ 	.short	(.L_11665 - .L_11664)
.L_11664:
        /*001c*/ 	.word	0x00000000
        /*0020*/ 	.short	0x0001
        /*0022*/ 	.short	0x0008
        /*0024*/ 	.byte	0x00, 0xf5, 0x21, 0x00


	//----- nvinfo : EIATTR_KPARAM_INFO
	.align		4
.L_11665:
        /*0028*/ 	.byte	0x04, 0x17
        /*002a*/ 	.short	(.L_11667 - .L_11666)
.L_11666:
        /*002c*/ 	.word	0x00000000
        /*0030*/ 	.short	0x0000
        /*0032*/ 	.short	0x0000
        /*0034*/ 	.byte	0x00, 0xf5, 0x21, 0x00


	//----- nvinfo : EIATTR_SPARSE_MMA_MASK
	.align		4
.L_11667:
        /*0038*/ 	.byte	0x03, 0x50
        /*003a*/ 	.short	0x0000


	//----- nvinfo : EIATTR_MAXREG_COUNT
	.align		4
        /*003c*/ 	.byte	0x03, 0x1b
        /*003e*/ 	.short	0x00ff


	//----- nvinfo : EIATTR_NUM_BARRIERS
	.align		4
        /*0040*/ 	.byte	0x02, 0x4c
        /*0042*/ 	.byte	0x01
	.zero		1


	//----- nvinfo : EIATTR_MERCURY_ISA_VERSION
	.align		4
        /*0044*/ 	.byte	0x03, 0x5f
        /*0046*/ 	.short	0x0101


	//----- nvinfo : EIATTR_VRC_CTA_INIT_COUNT
	.align		4
        /*0048*/ 	.byte	0x02, 0x4a
	.zero		1
	.zero		1


	//----- nvinfo : EIATTR_EXIT_INSTR_OFFSETS
	.align		4
        /*004c*/ 	.byte	0x04, 0x1c
        /*004e*/ 	.short	(.L_11669 - .L_11668)


	//   ....[0]....
.L_11668:
        /*0050*/ 	.word	0x000003f0


	//   ....[1]....
        /*0054*/ 	.word	0x00000650


	//   ....[2]....
        /*0058*/ 	.word	0x00000700


	//----- nvinfo : EIATTR_CRS_STACK_SIZE
	.align		4
.L_11669:
        /*005c*/ 	.byte	0x04, 0x1e
        /*005e*/ 	.short	(.L_11671 - .L_11670)
.L_11670:
        /*0060*/ 	.word	0x00000000


	//----- nvinfo : EIATTR_CBANK_PARAM_SIZE
	.align		4
.L_11671:
        /*0064*/ 	.byte	0x03, 0x19
        /*0066*/ 	.short	0x0018


	//----- nvinfo : EIATTR_PARAM_CBANK
	.align		4
        /*0068*/ 	.byte	0x04, 0x0a
        /*006a*/ 	.short	(.L_11673 - .L_11672)
	.align		4
.L_11672:
        /*006c*/ 	.word	index@(.nv.constant0.contiguous_any_bool)
        /*0070*/ 	.short	0x0380
        /*0072*/ 	.short	0x0018


	//----- nvinfo : EIATTR_SW_WAR
	.align		4
.L_11673:
        /*0074*/ 	.byte	0x04, 0x36
        /*0076*/ 	.short	(.L_11675 - .L_11674)
.L_11674:
        /*0078*/ 	.word	0x00000008
.L_11675:


//--------------------- .nv.info.contiguous_mean33_bf16 --------------------------
	.section	.nv.info.contiguous_mean33_bf16,"",@"SHT_CUDA_INFO"
	.sectionflags	@""
	.align	4


	//----- nvinfo : EIATTR_CUDA_API_VERSION
	.align		4
        /*0000*/ 	.byte	0x04, 0x37
        /*0002*/ 	.short	(.L_11677 - .L_11676)
.L_11676:
        /*0004*/ 	.word	0x00000082


	//----- nvinfo : EIATTR_KPARAM_INFO
	.align		4
.L_11677:
        /*0008*/ 	.byte	0x04, 0x17
        /*000a*/ 	.short	(.L_11679 - .L_11678)
.L_11678:
        /*000c*/ 	.word	0x00000000
        /*0010*/ 	.short	0x0004
        /*0012*/ 	.short	0x0020
        /*0014*/ 	.byte	0x00, 0xf0, 0x21, 0x00


	//----- nvinfo : EIATTR_KPARAM_INFO
	.align		4
.L_11679:
        /*0018*/ 	.byte	0x04, 0x17
        /*001a*/ 	.short	(.L_11681 - .L_11680)
.L_11680:
        /*001c*/ 	.word	0x00000000
        /*0020*/ 	.short	0x0003
        /*0022*/ 	.short	0x0018
        /*0024*/ 	.byte	0x00, 0xf0, 0x21, 0x00


	//----- nvinfo : EIATTR_KPARAM_INFO
	.align		4
.L_11681:
        /*0028*/ 	.byte	0x04, 0x17
        /*002a*/ 	.short	(.L_11683 - .L_11682)
.L_11682:
        /*002c*/ 	.word	0x00000000
        /*0030*/ 	.short	0x0002
        /*0032*/ 	.short	0x0010
        /*0034*/ 	.byte	0x00, 0xf0, 0x21, 0x00


	//----- nvinfo : EIATTR_KPARAM_INFO
	.align		4
.L_11683:
        /*0038*/ 	.byte	0x04, 0x17
        /*003a*/ 	.short	(.L_11685 - .L_11684)
.L_11684:
        /*003c*/ 	.word	0x00000000
        /*0040*/ 	.short	0x0001
        /*0042*/ 	.short	0x0008
        /*0044*/ 	.byte	0x00, 0xf5, 0x21, 0x00


	//----- nvinfo : EIATTR_KPARAM_INFO
	.align		4
.L_11685:
        /*0048*/ 	.byte	0x04, 0x17
        /*004a*/ 	.short	(.L_11687 - .L_11686)
.L_11686:
        /*004c*/ 	.word	0x00000000
        /*0050*/ 	.short	0x0000
        /*0052*/ 	.short	0x0000
        /*0054*/ 	.byte	0x00, 0xf5, 0x21, 0x00


	//----- nvinfo : EIATTR_SPARSE_MMA_MASK
	.align		4
.L_11687:
        /*0058*/ 	.byte	0x03, 0x50
        /*005a*/ 	.short	0x0000


	//----- nvinfo : EIATTR_MAXREG_COUNT
	.align		4
        /*005c*/ 	.byte	0x03, 0x1b
        /*005e*/ 	.short	0x00ff


	//----- nvinfo : EIATTR_NUM_BARRIERS
	.align		4
        /*0060*/ 	.byte	0x02, 0x4c
        /*0062*/ 	.byte	0x01
	.zero		1


	//----- nvinfo : EIATTR_MERCURY_ISA_VERSION
	.align		4
        /*0064*/ 	.byte	0x03, 0x5f
        /*0066*/ 	.short	0x0101


	//----- nvinfo : EIATTR_VRC_CTA_INIT_COUNT
	.align		4
        /*0068*/ 	.byte	0x02, 0x4a
	.zero		1
	.zero		1


	//----- nvinfo : EIATTR_EXIT_INSTR_OFFSETS
	.align		4
        /*006c*/ 	.byte	0x04, 0x1c
        /*006e*/ 	.short	(.L_11689 - .L_11688)


	//   ....[0]....
.L_11688:
        /*0070*/ 	.word	0x00000160


	//   ....[1]....
        /*0074*/ 	.word	0x000001f0


	//   ....[2]....
        /*0078*/ 	.word	0x00000b20


	//----- nvinfo : EIATTR_CBANK_PARAM_SIZE
	.align		4
.L_11689:
        /*007c*/ 	.byte	0x03, 0x19
        /*007e*/ 	.short	0x0028


	//----- nvinfo : EIATTR_PARAM_CBANK
	.align		4
        /*0080*/ 	.byte	0x04, 0x0a
        /*0082*/ 	.short	(.L_11691 - .L_11690)
	.align		4
.L_11690:
        /*0084*/ 	.word	index@(.nv.constant0.contiguous_mean33_bf16)
        /*0088*/ 	.short	0x0380
        /*008a*/ 	.short	0x0028


	//----- nvinfo : EIATTR_SW_WAR
	.align		4
.L_11691:
        /*008c*/ 	.byte	0x04, 0x36
        /*008e*/ 	.short	(.L_11693 - .L_11692)
.L_11692:
        /*0090*/ 	.word	0x00000008
.L_11693:


//--------------------- .nv.info.contiguous_mean3_bf16 --------------------------
	.section	.nv.info.contiguous_mean3_bf16,"",@"SHT_CUDA_INFO"
	.sectionflags	@""
	.align	4


	//----- nvinfo : EIATTR_CUDA_API_VERSION
	.align		4
        /*0000*/ 	.byte	0x04, 0x37
        /*0002*/ 	.short	(.L_11695 - .L_11694)
.L_11694:
        /*0004*/ 	.word	0x00000082


	//----- nvinfo : EIATTR_KPARAM_INFO
	.align		4
.L_11695:
        /*0008*/ 	.byte	0x04, 0x17
        /*000a*/ 	.short	(.L_11697 - .L_11696)
.L_11696:
        /*000c*/ 	.word	0x00000000
        /*0010*/ 	.short	0x0006
        /*0012*/ 	.short	0x0030
        /*0014*/ 	.byte	0x00, 0xf0, 0x21, 0x00


	//----- nvinfo : EIATTR_KPARAM_INFO
	.align		4
.L_11697:
        /*0018*/ 	.byte	0x04, 0x17
        /*001a*/ 	.short	(.L_11699 - .L_11698)
.L_11698:
        /*001c*/ 	.word	0x00000000
        /*0020*/ 	.short	0x0005
        /*0022*/ 	.short	0x0028
        /*0024*/ 	.byte	0x00, 0xf0, 0x21, 0x00


	//----- nvinfo : EIATTR_KPARAM_INFO
	.align		4
.L_11699:
        /*0028*/ 	.byte	0x04, 0x17
        /*002a*/ 	.short	(.L_11701 - .L_11700)
.L_11700:
        /*002c*/ 	.word	0x00000000
        /*0030*/ 	.short	0x0004
        /*0032*/ 	.short	0x0020
        /*0034*/ 	.byte	0x00, 0xf0, 0x21, 0x00


	//----- nvinfo : EIATTR_KPARAM_INFO
	.align		4
.L_11701:
        /*0038*/ 	.byte	0x04, 0x17
        /*003a*/ 	.short	(.L_11703 - .L_11702)
.L_11702:
        /*003c*/ 	.word	0x00000000
        /*0040*/ 	.short	0x0003
        /*0042*/ 	.short	0x0018
        /*0044*/ 	.byte	0x00, 0xf5, 0x21, 0x00


	//----- nvinfo : EIATTR_KPARAM_INFO
	.align		4
.L_11703:
        /*0048*/ 	.byte	0x04, 0x17
        /*004a*/ 	.short	(.L_11705 - .L_11704)
.L_11704:
        /*004c*/ 	.word	0x00000000
        /*0050*/ 	.short	0x0002
        /*0052*/ 	.short	0x0010
        /*0054*/ 	.byte	0x00, 0xf5, 0x21, 0x00


	//----- nvinfo : EIATTR_KPARAM_INFO
	.align		4
.L_11705:
        /*0058*/ 	.byte	0x04, 0x17
        /*005a*/ 	.short	(.L_11707 - .L_11706)
.L_11706:
        /*005c*/ 	.word	0x00000000
        /*0060*/ 	.short	0x0001
        /*0062*/ 	.short	0x0008
        /*0064*/ 	.byte	0x00, 0xf5, 0x21, 0x00


	//----- nvinfo : EIATTR_KPARAM_INFO
	.align		4
.L_11707:
        /*0068*/ 	.byte	0x04, 0x17
        /*006a*/ 	.short	(.L_11709 - .L_11708)
.L_11708:
        /*006c*/ 	.word	0x00000000
        /*0070*/ 	.short	0x0000
        /*0072*/ 	.short	0x0000
        /*0074*/ 	.byte	0x00, 0xf5, 0x21, 0x00


	//----- nvinfo : EIATTR_SPARSE_MMA_MASK
	.align		4
.L_11709:
        /*0078*/ 	.byte	0x03, 0x50
        /*007a*/ 	.short	0x0000


	//----- nvinfo : EIATTR_MAXREG_COUNT
	.align		4
        /*007c*/ 	.byte	0x03, 0x1b
        /*007e*/ 	.short	0x00ff


	//----- nvinfo : EIATTR_NUM_BARRIERS
	.align		4
        /*0080*/ 	.byte	0x02, 0x4c
        /*0082*/ 	.byte	0x01
	.zero		1


	//----- nvinfo : EIATTR_MERCURY_ISA_VERSION
	.align		4
        /*0084*/ 	.byte	0x03, 0x5f
        /*0086*/ 	.short	0x0101


	//----- nvinfo : EIATTR_VRC_CTA_INIT_COUNT
	.align		4
        /*0088*/ 	.byte	0x02, 0x4a
	.zero		1
	.zero		1


	//----- nvinfo : EIATTR_EXIT_INSTR_OFFSETS
	.align		4
        /*008c*/ 	.byte	0x04, 0x1c
        /*008e*/ 	.short	(.L_11711 - .L_11710)


	//   ....[0]....
.L_11710:
        /*0090*/ 	.word	0x00000160


	//   ....[1]....
        /*0094*/ 	.word	0x00003120


	//   ....[2]....
        /*0098*/ 	.word	0x00003ac0


	//----- nvinfo : EIATTR_CRS_STACK_SIZE
	.align		4
.L_11711:
        /*009c*/ 	.byte	0x04, 0x1e
        /*009e*/ 	.short	(.L_11713 - .L_11712)
.L_11712:
        /*00a0*/ 	.word	0x00000000


	//----- nvinfo : EIATTR_CBANK_PARAM_SIZE
	.align		4
.L_11713:
        /*00a4*/ 	.byte	0x03, 0x19
        /*00a6*/ 	.short	0x0038


	//----- nvinfo : EIATTR_PARAM_CBANK
	.align		4
        /*00a8*/ 	.byte	0x04, 0x0a
        /*00aa*/ 	.short	(.L_11715 - .L_11714)
	.align		4
.L_11714:
        /*00ac*/ 	.word	index@(.nv.constant0.contiguous_mean3_bf16)
        /*00b0*/ 	.short	0x0380
        /*00b2*/ 	.short	0x0038


	//----- nvinfo : EIATTR_SW_WAR
	.align		4
.L_11715:
        /*00b4*/ 	.byte	0x04, 0x36
        /*00b6*/ 	.short	(.L_11717 - .L_11716)
.L_11716:
        /*00b8*/ 	.word	0x00000008
.L_11717:


//--------------------- .nv.info.contiguous_mean22_bf16 --------------------------
	.section	.nv.info.contiguous_mean22_bf16,"",@"SHT_CUDA_INFO"
	.sectionflags	@""
	.align	4


	//----- nvinfo : EIATTR_CUDA_API_VERSION
	.align		4
        /*0000*/ 	.byte	0x04, 0x37
        /*0002*/ 	.short	(.L_11719 - .L_11718)
.L_11718:
        /*0004*/ 	.word	0x00000082


	//----- nvinfo : EIATTR_KPARAM_INFO
	.align		4
.L_11719:
        /*0008*/ 	.byte	0x04, 0x17
        /*000a*/ 	.short	(.L_11721 - .L_11720)
.L_11720:
        /*000c*/ 	.word	0x00000000
        /*0010*/ 	.short	0x0005
        /*0012*/ 	.short	0x0028
        /*0014*/ 	.byte	0x00, 0xf0, 0x21, 0x00


	//----- nvinfo : EIATTR_KPARAM_INFO
	.align		4
.L_11721:
        /*0018*/ 	.byte	0x04, 0x17
        /*001a*/ 	.short	(.L_11723 - .L_11722)
.L_11722:
        /*001c*/ 	.word	0x00000000
        /*0020*/ 	.short	0x0004
        /*0022*/ 	.short	0x0020
        /*0024*/ 	.byte	0x00, 0xf0, 0x21, 0x00


	//----- nvinfo : EIATTR_KPARAM_INFO
	.align		4
.L_11723:
        /*0028*/ 	.byte	0x04, 0x17
        /*002a*/ 	.short	(.L_11725 - .L_11724)
.L_11724:
        /*002c*/ 	.word	0x00000000
        /*0030*/ 	.short	0x0003
        /*0032*/ 	.short	0x0018
        /*0034*/ 	.byte	0x00, 0xf0, 0x21, 0x00


	//----- nvinfo : EIATTR_KPARAM_INFO
	.align		4
.L_11725:
        /*0038*/ 	.byte	0x04, 0x17
        /*003a*/ 	.short	(.L_11727 - .L_11726)
.L_11726:
        /*003c*/ 	.word	0x00000000
        /*0040*/ 	.short	0x0002
        /*0042*/ 	.short	0x0010
        /*0044*/ 	.byte	0x00, 0xf0, 0x21, 0x00


	//----- nvinfo : EIATTR_KPARAM_INFO
	.align		4
.L_11727:
        /*0048*/ 	.byte	0x04, 0x17
        /*004a*/ 	.short	(.L_11729 - .L_11728)
.L_11728:
        /*004c*/ 	.word	0x00000000
        /*0050*/ 	.short	0x0001
        /*0052*/ 	.short	0x0008
        /*0054*/ 	.byte	0x00, 0xf5, 0x21, 0x00


	//----- nvinfo : EIATTR_KPARAM_INFO
	.align		4
.L_11729:
        /*0058*/ 	.byte	0x04, 0x17
        /*005a*/ 	.short	(.L_11731 - .L_11730)
.L_11730:
        /*005c*/ 	.word	0x00000000
        /*0060*/ 	.short	0x0000
        /*0062*/ 	.short	0x0000
        /*0064*/ 	.byte	0x00, 0xf5, 0x21, 0x00


	//----- nvinfo : EIATTR_SPARSE_MMA_MASK
	.align		4
.L_11731:
        /*0068*/ 	.byte	0x03, 0x50
        /*006a*/ 	.short	0x0000


	//----- nvinfo : EIATTR_MAXREG_COUNT
	.align		4
        /*006c*/ 	.byte	0x03, 0x1b
        /*006e*/ 	.short	0x00ff


	//----- nvinfo : EIATTR_NUM_BARRIERS
	.align		4
        /*0070*/ 	.byte	0x02, 0x4c
        /*0072*/ 	.byte	0x01
	.zero		1


	//----- nvinfo : EIATTR_MERCURY_ISA_VERSION
	.align		4
        /*0074*/ 	.byte	0x03, 0x5f
        /*0076*/ 	.short	0x0101


	//----- nvinfo : EIATTR_VRC_CTA_INIT_COUNT
	.align		4
        /*0078*/ 	.byte	0x02, 0x4a
	.zero		1
	.zero		1


	//----- nvinfo : EIATTR_EXIT_INSTR_OFFSETS
	.align		4
        /*007c*/ 	.byte	0x04, 0x1c
        /*007e*/ 	.short	(.L_11733 - .L_11732)


	//   ....[0]....
.L_11732:
        /*0080*/ 	.word	0x00000120


	//   ....[1]....
        /*0084*/ 	.word	0x000004d0


	//   ....[2]....
        /*0088*/ 	.word	0x00000620


	//   ....[3]....
        /*008c*/ 	.word	0x00000740


	//----- nvinfo : EIATTR_CRS_STACK_SIZE
	.align		4
.L_11733:
        /*0090*/ 	.byte	0x04, 0x1e
        /*0092*/ 	.short	(.L_11735 - .L_11734)
.L_11734:
        /*0094*/ 	.word	0x00000000


	//----- nvinfo : EIATTR_CBANK_PARAM_SIZE
	.align		4
.L_11735:
        /*0098*/ 	.byte	0x03, 0x19
        /*009a*/ 	.short	0x0030


	//----- nvinfo : EIATTR_PARAM_CBANK
	.align		4
        /*009c*/ 	.byte	0x04, 0x0a
        /*009e*/ 	.short	(.L_11737 - .L_11736)
	.align		4
.L_11736:
        /*00a0*/ 	.word	index@(.nv.constant0.contiguous_mean22_bf16)
        /*00a4*/ 	.short	0x0380
        /*00a6*/ 	.short	0x0030


	//----- nvinfo : EIATTR_SW_WAR
	.align		4
.L_11737:
        /*00a8*/ 	.byte	0x04, 0x36
        /*00aa*/ 	.short	(.L_11739 - .L_11738)
.L_11738:
        /*00ac*/ 	.word	0x00000008
.L_11739:


//--------------------- .nv.info.contiguous_mean2_bf16 --------------------------
	.section	.nv.info.contiguous_mean2_bf16,"",@"SHT_CUDA_INFO"
	.sectionflags	@""
	.align	4


	//----- nvinfo : EIATTR_CUDA_API_VERSION
	.align		4
        /*0000*/ 	.byte	0x04, 0x37
        /*0002*/ 	.short	(.L_11741 - .L_11740)
.L_11740:
        /*0004*/ 	.word	0x00000082


	//----- nvinfo : EIATTR_KPARAM_INFO
	.align		4
.L_11741:
        /*0008*/ 	.byte	0x04, 0x17
        /*000a*/ 	.short	(.L_11743 - .L_11742)
.L_11742:
        /*000c*/ 	.word	0x00000000
        /*0010*/ 	.short	0x0008
        /*0012*/ 	.short	0x0040
        /*0014*/ 	.byte	0x00, 0xf0, 0x21, 0x00


	//----- nvinfo : EIATTR_KPARAM_INFO
	.align		4
.L_11743:
        /*0018*/ 	.byte	0x04, 0x17
        /*001a*/ 	.short	(.L_11745 - .L_11744)
.L_11744:
        /*001c*/ 	.word	0x00000000
        /*0020*/ 	.short	0x0007
        /*0022*/ 	.short	0x0038
        /*0024*/ 	.byte	0x00, 0xf0, 0x21, 0x00


	//----- nvinfo : EIATTR_KPARAM_INFO
	.align		4
.L_11745:
        /*0028*/ 	.byte	0x04, 0x17
        /*002a*/ 	.short	(.L_11747 - .L_11746)
.L_11746:
        /*002c*/ 	.word	0x00000000
        /*0030*/ 	.short	0x0006
        /*0032*/ 	.short	0x0030
        /*0034*/ 	.byte	0x00, 0xf0, 0x21, 0x00


	//----- nvinfo : EIATTR_KPARAM_INFO
	.align		4
.L_11747:
        /*0038*/ 	.byte	0x04, 0x17
        /*003a*/ 	.short	(.L_11749 - .L_11748)
.L_11748:
        /*003c*/ 	.word	0x00000000
        /*0040*/ 	.short	0x0005
        /*0042*/ 	.short	0x0028
        /*0044*/ 	.byte	0x00, 0xf0, 0x21, 0x00


	//----- nvinfo : EIATTR_KPARAM_INFO
	.align		4
.L_11749:
        /*0048*/ 	.byte	0x04, 0x17
        /*004a*/ 	.short	(.L_11751 - .L_11750)
.L_11750:
        /*004c*/ 	.word	0x00000000
        /*0050*/ 	.short	0x0004
        /*0052*/ 	.short	0x0020
        /*0054*/ 	.byte	0x00, 0xf0, 0x21, 0x00


	//----- nvinfo : EIATTR_KPARAM_INFO
	.align		4
.L_11751:
        /*0058*/ 	.byte	0x04, 0x17
        /*005a*/ 	.short	(.L_11753 - .L_11752)
.L_11752:
        /*005c*/ 	.word	0x00000000
        /*0060*/ 	.short	0x0003
        /*0062*/ 	.short	0x0018
        /*0064*/ 	.byte	0x00, 0xf5, 0x21, 0x00


	//----- nvinfo : EIATTR_KPARAM_INFO
	.align		4
.L_11753:
        /*0068*/ 	.byte	0x04, 0x17
        /*006a*/ 	.short	(.L_11755 - .L_11754)
.L_11754:
        /*006c*/ 	.word	0x00000000
        /*0070*/ 	.short	0x0002
        /*0072*/ 	.short	0x0010
        /*0074*/ 	.byte	0x00, 0xf5, 0x21, 0x00


	//----- nvinfo : EIATTR_KPARAM_INFO
	.align		4
.L_11755:
        /*0078*/ 	.byte	0x04, 0x17
        /*007a*/ 	.short	(.L_11757 - .L_11756)
.L_11756:
        /*007c*/ 	.word	0x00000000
        /*0080*/ 	.short	0x0001
        /*0082*/ 	.short	0x0008
        /*0084*/ 	.byte	0x00, 0xf5, 0x21, 0x00


	//----- nvinfo : EIATTR_KPARAM_INFO
	.align		4
.L_11757:
        /*0088*/ 	.byte	0x04, 0x17
        /*008a*/ 	.short	(.L_11759 - .L_11758)
.L_11758:
        /*008c*/ 	.word	0x00000000
        /*0090*/ 	.short	0x0000
        /*0092*/ 	.short	0x0000
        /*0094*/ 	.byte	0x00, 0xf5, 0x21, 0x00


	//----- nvinfo : EIATTR_SPARSE_MMA_MASK
	.align		4
.L_11759:
        /*0098*/ 	.byte	0x03, 0x50
        /*009a*/ 	.short	0x0000


	//----- nvinfo : EIATTR_MAXREG_COUNT
	.align		4
        /*009c*/ 	.byte	0x03, 0x1b
        /*009e*/ 	.short	0x00ff


	//----- nvinfo : EIATTR_NUM_BARRIERS
	.align		4
        /*00a0*/ 	.byte	0x02, 0x4c
        /*00a2*/ 	.byte	0x01
	.zero		1


	//----- nvinfo : EIATTR_MERCURY_ISA_VERSION
	.align		4
        /*00a4*/ 	.byte	0x03, 0x5f
        /*00a6*/ 	.short	0x0101


	//----- nvinfo : EIATTR_VRC_CTA_INIT_COUNT
	.align		4
        /*00a8*/ 	.byte	0x02, 0x4a
	.zero		1
	.zero		1


	//----- nvinfo : EIATTR_EXIT_INSTR_OFFSETS
	.align		4
        /*00ac*/ 	.byte	0x04, 0x1c
        /*00ae*/ 	.short	(.L_11761 - .L_11760)


	//   ....[0]....
.L_11760:
        /*00b0*/ 	.word	0x00000120


	//   ....[1]....
        /*00b4*/ 	.word	0x00006860


	//   ....[2]....
        /*00b8*/ 	.word	0x000069b0


	//   ....[3]....
        /*00bc*/ 	.word	0x00006ad0


	//----- nvinfo : EIATTR_CRS_STACK_SIZE
	.align		4
.L_11761:
        /*00c0*/ 	.byte	0x04, 0x1e
        /*00c2*/ 	.short	(.L_11763 - .L_11762)
.L_11762:
        /*00c4*/ 	.word	0x00000000


	//----- nvinfo : EIATTR_CBANK_PARAM_SIZE
	.align		4
.L_11763:
        /*00c8*/ 	.byte	0x03, 0x19
        /*00ca*/ 	.short	0x0048


	//----- nvinfo : EIATTR_PARAM_CBANK
	.align		4
        /*00cc*/ 	.byte	0x04, 0x0a
        /*00ce*/ 	.short	(.L_11765 - .L_11764)
	.align		4
.L_11764:
        /*00d0*/ 	.word	index@(.nv.constant0.contiguous_mean2_bf16)
        /*00d4*/ 	.short	0x0380
        /*00d6*/ 	.short	0x0048


	//----- nvinfo : EIATTR_SW_WAR
	.align		4
.L_11765:
        /*00d8*/ 	.byte	0x04, 0x36
        /*00da*/ 	.short	(.L_11767 - .L_11766)
.L_11766:
        /*00dc*/ 	.word	0x00000008
.L_11767:


//--------------------- .nv.info.uncontiguous_cumulate_mean_bf16 --------------------------
	.section	.nv.info.uncontiguous_cumulate_mean_bf16,"",@"SHT_CUDA_INFO"
	.sectionflags	@""
	.align	4


	//----- nvinfo : EIATTR_CUDA_API_VERSION
	.align		4
        /*0000*/ 	.byte	0x04, 0x37
        /*0002*/ 	.short	(.L_11769 - .L_11768)
.L_11768:
        /*0004*/ 	.word	0x00000082


	//----- nvinfo : EIATTR_KPARAM_INFO
	.align		4
.L_11769:
        /*0008*/ 	.byte	0x04, 0x17
        /*000a*/ 	.short	(.L_11771 - .L_11770)
.L_11770:
        /*000c*/ 	.word	0x00000000
        /*0010*/ 	.short	0x0005
        /*0012*/ 	.short	0x0028
        /*0014*/ 	.byte	0x00, 0xf0, 0x21, 0x00


	//----- nvinfo : EIATTR_KPARAM_INFO
	.align		4
.L_11771:
        /*0018*/ 	.byte	0x04, 0x17
        /*001a*/ 	.short	(.L_11773 - .L_11772)
.L_11772:
        /*001c*/ 	.word	0x00000000
        /*0020*/ 	.short	0x0004
        /*0022*/ 	.short	0x0020
        /*0024*/ 	.byte	0x00, 0xf0, 0x21, 0x00


	//----- nvinfo : EIATTR_KPARAM_INFO
	.align		4
.L_11773:
        /*0028*/ 	.byte	0x04, 0x17
        /*002a*/ 	.short	(.L_11775 - .L_11774)
.L_11774:
        /*002c*/ 	.word	0x00000000
        /*0030*/ 	.short	0x0003
        /*0032*/ 	.short	0x0018
        /*0034*/ 	.byte	0x00, 0xf5, 0x21, 0x00


	//----- nvinfo : EIATTR_KPARAM_INFO
	.align		4
.L_11775:
        /*0038*/ 	.byte	0x04, 0x17
        /*003a*/ 	.short	(.L_11777 - .L_11776)
.L_11776:
        /*003c*/ 	.word	0x00000000
        /*0040*/ 	.short	0x0002
        /*0042*/ 	.short	0x0010
        /*0044*/ 	.byte	0x00, 0xf5, 0x21, 0x00


	//----- nvinfo : EIATTR_KPARAM_INFO
	.align		4
.L_11777:
        /*0048*/ 	.byte	0x04, 0x17
        /*004a*/ 	.short	(.L_11779 - .L_11778)
.L_11778:
        /*004c*/ 	.word	0x00000000
        /*0050*/ 	.short	0x0001
        /*0052*/ 	.short	0x0008
        /*0054*/ 	.byte	0x00, 0xf5, 0x21, 0x00


	//----- nvinfo : EIATTR_KPARAM_INFO
	.align		4
.L_11779:
        /*0058*/ 	.byte	0x04, 0x17
        /*005a*/ 	.short	(.L_11781 - .L_11780)
.L_11780:
        /*005c*/ 	.word	0x00000000
        /*0060*/ 	.short	0x0000
        /*0062*/ 	.short	0x0000
        /*0064*/ 	.byte	0x00, 0xf5, 0x21, 0x00


	//----- nvinfo : EIATTR_SPARSE_MMA_MASK
	.align		4
.L_11781:
        /*0068*/ 	.byte	0x03, 0x50
        /*006a*/ 	.short	0x0000


	//----- nvinfo : EIATTR_MAXREG_COUNT
	.align		4
        /*006c*/ 	.byte	0x03, 0x1b
        /*006e*/ 	.short	0x00ff


	//----- nvinfo : EIATTR_NUM_BARRIERS
	.align		4
        /*0070*/ 	.byte	0x02, 0x4c
        /*0072*/ 	.byte	0x01
	.zero		1


	//----- nvinfo : EIATTR_MERCURY_ISA_VERSION
	.align		4
        /*0074*/ 	.byte	0x03, 0x5f
        /*0076*/ 	.short	0x0101


	//----- nvinfo : EIATTR_INT_WARP_WIDE_INSTR_OFFSETS
	.align		4
        /*0078*/ 	.byte	0x04, 0x31
        /*007a*/ 	.short	(.L_11783 - .L_11782)


	//   ....[0]....
.L_11782:
        /*007c*/ 	.word	0x00006650


	//----- nvinfo : EIATTR_VRC_CTA_INIT_COUNT
	.align		4
.L_11783:
        /*0080*/ 	.byte	0x02, 0x4a
	.zero		1
	.zero		1


	//----- nvinfo : EIATTR_EXIT_INSTR_OFFSETS
	.align		4
        /*0084*/ 	.byte	0x04, 0x1c
        /*0086*/ 	.short	(.L_11785 - .L_11784)


	//   ....[0]....
.L_11784:
        /*0088*/ 	.word	0x000066f0


	//   ....[1]....
        /*008c*/ 	.word	0x00006840


	//   ....[2]....
        /*0090*/ 	.word	0x000068c0


	//----- nvinfo : EIATTR_CRS_STACK_SIZE
	.align		4
.L_11785:
        /*0094*/ 	.byte	0x04, 0x1e
        /*0096*/ 	.short	(.L_11787 - .L_11786)
.L_11786:
        /*0098*/ 	.word	0x00000000


	//----- nvinfo : EIATTR_CBANK_PARAM_SIZE
	.align		4
.L_11787:
        /*009c*/ 	.byte	0x03, 0x19
        /*009e*/ 	.short	0x0030


	//----- nvinfo : EIATTR_PARAM_CBANK
	.align		4
        /*00a0*/ 	.byte	0x04, 0x0a
        /*00a2*/ 	.short	(.L_11789 - .L_11788)
	.align		4
.L_11788:
        /*00a4*/ 	.word	index@(.nv.constant0.uncontiguous_cumulate_mean_bf16)
        /*00a8*/ 	.short	0x0380
        /*00aa*/ 	.short	0x0030


	//----- nvinfo : EIATTR_SW_WAR
	.align		4
.L_11789:
        /*00ac*/ 	.byte	0x04, 0x36
        /*00ae*/ 	.short	(.L_11791 - .L_11790)
.L_11790:
        /*00b0*/ 	.word	0x00000008
.L_11791:


//--------------------- .nv.info.uncontiguous_mean_bf16 --------------------------
	.section	.nv.info.uncontiguous_mean_bf16,"",@"SHT_CUDA_INFO"
	.sectionflags	@""
	.align	4


	//----- nvinfo : EIATTR_CUDA_API_VERSION
	.align		4
        /*0000*/ 	.byte	0x04, 0x37
        /*0002*/ 	.short	(.L_11793 - .L_11792)
.L_11792:
        /*0004*/ 	.word	0x00000082


	//----- nvinfo : EIATTR_KPARAM_INFO
	.align		4
.L_11793:
        /*0008*/ 	.byte	0x04, 0x17
        /*000a*/ 	.short	(.L_11795 - .L_11794)
.L_11794:
        /*000c*/ 	.word	0x00000000
        /*0010*/ 	.short	0x0005
        /*0012*/ 	.short	0x0028
        /*0014*/ 	.byte	0x00, 0xf0, 0x21, 0x00


	//----- nvinfo : EIATTR_KPARAM_INFO
	.align		4
.L_11795:
        /*0018*/ 	.byte	0x04, 0x17
        /*001a*/ 	.short	(.L_11797 - .L_11796)
.L_11796:
        /*001c*/ 	.word	0x00000000
        /*0020*/ 	.short	0x0004
        /*0022*/ 	.short	0x0020
        /*0024*/ 	.byte	0x00, 0xf0, 0x21, 0x00


	//----- nvinfo : EIATTR_KPARAM_INFO
	.align		4
.L_11797:
        /*0028*/ 	.byte	0x04, 0x17
        /*002a*/ 	.short	(.L_11799 - .L_11798)
.L_11798:
        /*002c*/ 	.word	0x00000000
        /*0030*/ 	.short	0x0003
        /*0032*/ 	.short	0x0018
        /*0034*/ 	.byte	0x00, 0xf5, 0x21, 0x00


	//----- nvinfo : EIATTR_KPARAM_INFO
	.align		4
.L_11799:
        /*0038*/ 	.byte	0x04, 0x17
        /*003a*/ 	.short	(.L_11801 - .L_11800)
.L_11800:
        /*003c*/ 	.word	0x00000000
        /*0040*/ 	.short	0x0002
        /*0042*/ 	.short	0x0010
        /*0044*/ 	.byte	0x00, 0xf5, 0x21, 0x00


	//----- nvinfo : EIATTR_KPARAM_INFO
	.align		4
.L_11801:
        /*0048*/ 	.byte	0x04, 0x17
        /*004a*/ 	.short	(.L_11803 - .L_11802)
.L_11802:
        /*004c*/ 	.word	0x00000000
        /*0050*/ 	.short	0x0001
        /*0052*/ 	.short	0x0008
        /*0054*/ 	.byte	0x00, 0xf5, 0x21, 0x00


	//----- nvinfo : EIATTR_KPARAM_INFO
	.align		4
.L_11803:
        /*0058*/ 	.byte	0x04, 0x17
        /*005a*/ 	.short	(.L_11805 - .L_11804)
.L_11804:
        /*005c*/ 	.word	0x00000000
        /*0060*/ 	.short	0x0000
        /*0062*/ 	.short	0x0000
        /*0064*/ 	.byte	0x00, 0xf5, 0x21, 0x00


	//----- nvinfo : EIATTR_SPARSE_MMA_MASK
	.align		4
.L_11805:
        /*0068*/ 	.byte	0x03, 0x50
        /*006a*/ 	.short	0x0000


	//----- nvinfo : EIATTR_MAXREG_COUNT
	.align		4
        /*006c*/ 	.byte	0x03, 0x1b
        /*006e*/ 	.short	0x00ff


	//----- nvinfo : EIATTR_NUM_BARRIERS
	.align		4
        /*0070*/ 	.byte	0x02, 0x4c
        /*0072*/ 	.byte	0x01
	.zero		1


	//----- nvinfo : EIATTR_MERCURY_ISA_VERSION
	.align		4
        /*0074*/ 	.byte	0x03, 0x5f
        /*0076*/ 	.short	0x0101


	//----- nvinfo : EIATTR_INT_WARP_WIDE_INSTR_OFFSETS
	.align		4
        /*0078*/ 	.byte	0x04, 0x31
        /*007a*/ 	.short	(.L_11807 - .L_11806)


	//   ....[0]....
.L_11806:
        /*007c*/ 	.word	0x00006650


	//----- nvinfo : EIATTR_VRC_CTA_INIT_COUNT
	.align		4
.L_11807:
        /*0080*/ 	.byte	0x02, 0x4a
	.zero		1
	.zero		1


	//----- nvinfo : EIATTR_EXIT_INSTR_OFFSETS
	.align		4
        /*0084*/ 	.byte	0x04, 0x1c
        /*0086*/ 	.short	(.L_11809 - .L_11808)


	//   ....[0]....
.L_11808:
        /*0088*/ 	.word	0x000066f0


	//   ....[1]....
        /*008c*/ 	.word	0x00006840


	//   ....[2]....
        /*0090*/ 	.word	0x000068c0


	//----- nvinfo : EIATTR_CRS_STACK_SIZE
	.align		4
.L_11809:
        /*0094*/ 	.byte	0x04, 0x1e
        /*0096*/ 	.short	(.L_11811 - .L_11810)
.L_11810:
        /*0098*/ 	.word	0x00000000


	//----- nvinfo : EIATTR_CBANK_PARAM_SIZE
	.align		4
.L_11811:
        /*009c*/ 	.byte	0x03, 0x19
        /*009e*/ 	.short	0x0030


	//----- nvinfo : EIATTR_PARAM_CBANK
	.align		4
        /*00a0*/ 	.byte	0x04, 0x0a
        /*00a2*/ 	.short	(.L_11813 - .L_11812)
	.align		4
.L_11812:
        /*00a4*/ 	.word	index@(.nv.constant0.uncontiguous_mean_bf16)
        /*00a8*/ 	.short	0x0380
        /*00aa*/ 	.short	0x0030


	//----- nvinfo : EIATTR_SW_WAR
	.align		4
.L_11813:
        /*00ac*/ 	.byte	0x04, 0x36
        /*00ae*/ 	.short	(.L_11815 - .L_11814)
.L_11814:
        /*00b0*/ 	.word	0x00000008
.L_11815:


//--------------------- .nv.info.contiguous_cumulate_mean_bf16 --------------------------
	.section	.nv.info.contiguous_cumulate_mean_bf16,"",@"SHT_CUDA_INFO"
	.sectionflags	@""
	.align	4


	//----- nvinfo : EIATTR_CUDA_API_VERSION
	.align		4
        /*0000*/ 	.byte	0x04, 0x37
        /*0002*/ 	.short	(.L_11817 - .L_11816)
.L_11816:
        /*0004*/ 	.word	0x00000082


	//----- nvinfo : EIATTR_KPARAM_INFO
	.align		4
.L_11817:
        /*0008*/ 	.byte	0x04, 0x17
        /*000a*/ 	.short	(.L_11819 - .L_11818)
.L_11818:
        /*000c*/ 	.word	0x00000000
        /*0010*/ 	.short	0x0002
        /*0012*/ 	.short	0x0010
        /*0014*/ 	.byte	0x00, 0xf0, 0x21, 0x00


	//----- nvinfo : EIATTR_KPARAM_INFO
	.align		4
.L_11819:
        /*0018*/ 	.byte	0x04, 0x17
        /*001a*/ 	.short	(.L_11821 - .L_11820)
.L_11820:
        /*001c*/ 	.word	0x00000000
        /*0020*/ 	.short	0x0001
        /*0022*/ 	.short	0x0008
        /*0024*/ 	.byte	0x00, 0xf5, 0x21, 0x00


	//----- nvinfo : EIATTR_KPARAM_INFO
	.align		4
.L_11821:
        /*0028*/ 	.byte	0x04, 0x17
        /*002a*/ 	.short	(.L_11823 - .L_11822)
.L_11822:
        /*002c*/ 	.word	0x00000000
        /*0030*/ 	.short	0x0000
        /*0032*/ 	.short	0x0000
        /*0034*/ 	.byte	0x00, 0xf5, 0x21, 0x00


	//----- nvinfo : EIATTR_SPARSE_MMA_MASK
	.align		4
.L_11823:
        /*0038*/ 	.byte	0x03, 0x50
        /*003a*/ 	.short	0x0000


	//----- nvinfo : EIATTR_MAXREG_COUNT
	.align		4
        /*003c*/ 	.byte	0x03, 0x1b
        /*003e*/ 	.short	0x00ff


	//----- nvinfo : EIATTR_NUM_BARRIERS
	.align		4
        /*0040*/ 	.byte	0x02, 0x4c
        /*0042*/ 	.byte	0x01
	.zero		1


	//----- nvinfo : EIATTR_MERCURY_ISA_VERSION
	.align		4
        /*0044*/ 	.byte	0x03, 0x5f
        /*0046*/ 	.short	0x0101


	//----- nvinfo : EIATTR_INT_WARP_WIDE_INSTR_OFFSETS
	.align		4
        /*0048*/ 	.byte	0x04, 0x31
        /*004a*/ 	.short	(.L_11825 - .L_11824)


	//   ....[0]....
.L_11824:
        /*004c*/ 	.word	0x000002b0


	//----- nvinfo : EIATTR_VRC_CTA_INIT_COUNT
	.align		4
.L_11825:
        /*0050*/ 	.byte	0x02, 0x4a
	.zero		1
	.zero		1


	//----- nvinfo : EIATTR_EXIT_INSTR_OFFSETS
	.align		4
        /*0054*/ 	.byte	0x04, 0x1c
        /*0056*/ 	.short	(.L_11827 - .L_11826)


	//   ....[0]....
.L_11826:
        /*0058*/ 	.word	0x00000350


	//   ....[1]....
        /*005c*/ 	.word	0x000004a0


	//   ....[2]....
        /*0060*/ 	.word	0x00000520


	//----- nvinfo : EIATTR_CRS_STACK_SIZE
	.align		4
.L_11827:
        /*0064*/ 	.byte	0x04, 0x1e
        /*0066*/ 	.short	(.L_11829 - .L_11828)
.L_11828:
        /*0068*/ 	.word	0x00000000


	//----- nvinfo : EIATTR_CBANK_PARAM_SIZE
	.align		4
.L_11829:
        /*006c*/ 	.byte	0x03, 0x19
        /*006e*/ 	.short	0x0018


	//----- nvinfo : EIATTR_PARAM_CBANK
	.align		4
        /*0070*/ 	.byte	0x04, 0x0a
        /*0072*/ 	.short	(.L_11831 - .L_11830)
	.align		4
.L_11830:
        /*0074*/ 	.word	index@(.nv.constant0.contiguous_cumulate_mean_bf16)
        /*0078*/ 	.short	0x0380
        /*007a*/ 	.short	0x0018


	//----- nvinfo : EIATTR_SW_WAR
	.align		4
.L_11831:
        /*007c*/ 	.byte	0x04, 0x36
        /*007e*/ 	.short	(.L_11833 - .L_11832)
.L_11832:
        /*0080*/ 	.word	0x00000008
.L_11833:


//--------------------- .nv.info.contiguous_mean_bf16 --------------------------
	.section	.nv.info.contiguous_mean_bf16,"",@"SHT_CUDA_INFO"
	.sectionflags	@""
	.align	4


	//----- nvinfo : EIATTR_CUDA_API_VERSION
	.align		4
        /*0000*/ 	.byte	0x04, 0x37
        /*0002*/ 	.short	(.L_11835 - .L_11834)
.L_11834:
        /*0004*/ 	.word	0x00000082


	//----- nvinfo : EIATTR_KPARAM_INFO
	.align		4
.L_11835:
        /*0008*/ 	.byte	0x04, 0x17
        /*000a*/ 	.short	(.L_11837 - .L_11836)
.L_11836:
        /*000c*/ 	.word	0x00000000
        /*0010*/ 	.short	0x0002
        /*0012*/ 	.short	0x0010
        /*0014*/ 	.byte	0x00, 0xf0, 0x21, 0x00


	//----- nvinfo : EIATTR_KPARAM_INFO
	.align		4
.L_11837:
        /*0018*/ 	.byte	0x04, 0x17
        /*001a*/ 	.short	(.L_11839 - .L_11838)
.L_11838:
        /*001c*/ 	.word	0x00000000
        /*0020*/ 	.short	0x0001
        /*0022*/ 	.short	0x0008
        /*0024*/ 	.byte	0x00, 0xf5, 0x21, 0x00


	//----- nvinfo : EIATTR_KPARAM_INFO
	.align		4
.L_11839:
        /*0028*/ 	.byte	0x04, 0x17
        /*002a*/ 	.short	(.L_11841 - .L_11840)
.L_11840:
        /*002c*/ 	.word	0x00000000
        /*0030*/ 	.short	0x0000
        /*0032*/ 	.short	0x0000
        /*0034*/ 	.byte	0x00, 0xf5, 0x21, 0x00


	//----- nvinfo : EIATTR_SPARSE_MMA_MASK
	.align		4
.L_11841:
        /*0038*/ 	.byte	0x03, 0x50
        /*003a*/ 	.short	0x0000


	//----- nvinfo : EIATTR_MAXREG_COUNT
	.align		4
        /*003c*/ 	.byte	0x03, 0x1b
        /*003e*/ 	.short	0x00ff


	//----- nvinfo : EIATTR_NUM_BARRIERS
	.align		4
        /*0040*/ 	.byte	0x02, 0x4c
        /*0042*/ 	.byte	0x01
	.zero		1


	//----- nvinfo : EIATTR_MERCURY_ISA_VERSION
	.align		4
        /*0044*/ 	.byte	0x03, 0x5f
        /*0046*/ 	.short	0x0101


	//----- nvinfo : EIATTR_INT_WARP_WIDE_INSTR_OFFSETS
	.align		4
        /*0048*/ 	.byte	0x04, 0x31
        /*004a*/ 	.short	(.L_11843 - .L_11842)


	//   ....[0]....
.L_11842:
        /*004c*/ 	.word	0x000002b0


	//----- nvinfo : EIATTR_VRC_CTA_INIT_COUNT
	.align		4
.L_11843:
        /*0050*/ 	.byte	0x02, 0x4a
	.zero		1
	.zero		1


	//----- nvinfo : EIATTR_EXIT_INSTR_OFFSETS
	.align		4
        /*0054*/ 	.byte	0x04, 0x1c
        /*0056*/ 	.short	(.L_11845 - .L_11844)


	//   ....[0]....
.L_11844:
        /*0058*/ 	.word	0x00000350


	//   ....[1]....
        /*005c*/ 	.word	0x000004a0


	//   ....[2]....
        /*0060*/ 	.word	0x00000520


	//----- nvinfo : EIATTR_CRS_STACK_SIZE
	.align		4
.L_11845:
        /*0064*/ 	.byte	0x04, 0x1e
        /*0066*/ 	.short	(.L_11847 - .L_11846)
.L_11846:
        /*0068*/ 	.word	0x00000000


	//----- nvinfo : EIATTR_CBANK_PARAM_SIZE
	.align		4
.L_11847:
        /*006c*/ 	.byte	0x03, 0x19
        /*006e*/ 	.short	0x0018


	//----- nvinfo : EIATTR_PARAM_CBANK
	.align		4
        /*0070*/ 	.byte	0x04, 0x0a
        /*0072*/ 	.short	(.L_11849 - .L_11848)
	.align		4
.L_11848:
        /*0074*/ 	.word	index@(.nv.constant0.contiguous_mean_bf16)
        /*0078*/ 	.short	0x0380
        /*007a*/ 	.short	0x0018


	//----- nvinfo : EIATTR_SW_WAR
	.align		4
.L_11849:
        /*007c*/ 	.byte	0x04, 0x36
        /*007e*/ 	.short	(.L_11851 - .L_11850)
.L_11850:
        /*0080*/ 	.word	0x00000008
.L_11851:


//--------------------- .nv.info.contiguous_mean33_f16 --------------------------
	.section	.nv.info.contiguous_mean33_f16,"",@"SHT_CUDA_INFO"
	.sectionflags	@""
	.align	4


	//----- nvinfo : EIATTR_CUDA_API_VERSION
	.align		4
        /*0000*/ 	.byte	0x04, 0x37
        /*0002*/ 	.short	(.L_11853 - .L_11852)
.L_11852:
        /*0004*/ 	.word	0x00000082


	//----- nvinfo : EIATTR_KPARAM_INFO
	.align		4
.L_11853:
        /*0008*/ 	.byte	0x04, 0x17
        /*000a*/ 	.short	(.L_11855 - .L_11854)
.L_11854:
        /*000c*/ 	.word	0x00000000
        /*0010*/ 	.short	0x0004
        /*0012*/ 	.short	0x0020
        /*0014*/ 	.byte	0x00, 0xf0, 0x21, 0x00


	//----- nvinfo : EIATTR_KPARAM_INFO
	.align		4
.L_11855:
        /*0018*/ 	.byte	0x04, 0x17
        /*001a*/ 	.short	(.L_11857 - .L_11856)
.L_11856:
        /*001c*/ 	.word	0x00000000
        /*0020*/ 	.short	0x0003
        /*0022*/ 	.short	0x0018
        /*0024*/ 	.byte	0x00, 0xf0, 0x21, 0x00


	//----- nvinfo : EIATTR_KPARAM_INFO
	.align		4
.L_11857:
        /*0028*/ 	.byte	0x04, 0x17
        /*002a*/ 	.short	(.L_11859 - .L_11858)
.L_11858:
        /*002c*/ 	.word	0x00000000
        /*0030*/ 	.short	0x0002
        /*0032*/ 	.short	0x0010
        /*0034*/ 	.byte	0x00, 0xf0, 0x21, 0x00


	//----- nvinfo : EIATTR_KPARAM_INFO
	.align		4
.L_11859:
        /*0038*/ 	.byte	0x04, 0x17
        /*003a*/ 	.short	(.L_11861 - .L_11860)
.L_11860:
        /*003c*/ 	.word	0x00000000
        /*0040*/ 	.short	0x0001
        /*0042*/ 	.short	0x0008
        /*0044*/ 	.byte	0x00, 0xf5, 0x21, 0x00


	//----- nvinfo : EIATTR_KPARAM_INFO
	.align		4
.L_11861:
        /*0048*/ 	.byte	0x04, 0x17
        /*004a*/ 	.short	(.L_11863 - .L_11862)
.L_11862:
        /*004c*/ 	.word	0x00000000
        /*0050*/ 	.short	0x0000
        /*0052*/ 	.short	0x0000
        /*0054*/ 	.byte	0x00, 0xf5, 0x21, 0x00


	//----- nvinfo : EIATTR_SPARSE_MMA_MASK
	.align		4
.L_11863:
        /*0058*/ 	.byte	0x03, 0x50
        /*005a*/ 	.short	0x0000


	//----- nvinfo : EIATTR_MAXREG_COUNT
	.align		4
        /*005c*/ 	.byte	0x03, 0x1b
        /*005e*/ 	.short	0x00ff


	//----- nvinfo : EIATTR_NUM_BARRIERS
	.align		4
        /*0060*/ 	.byte	0x02, 0x4c
        /*0062*/ 	.byte	0x01
	.zero		1


	//----- nvinfo : EIATTR_MERCURY_ISA_VERSION
	.align		4
        /*0064*/ 	.byte	0x03, 0x5f
        /*0066*/ 	.short	0x0101


	//----- nvinfo : EIATTR_VRC_CTA_INIT_COUNT
	.align		4
        /*0068*/ 	.byte	0x02, 0x4a
	.zero		1
	.zero		1


	//----- nvinfo : EIATTR_EXIT_INSTR_OFFSETS
	.align		4
        /*006c*/ 	.byte	0x04, 0x1c
        /*006e*/ 	.short	(.L_11865 - .L_11864)


	//   ....[0]....
.L_11864:
        /*0070*/ 	.word	0x00000150


	//   ....[1]....
        /*0074*/ 	.word	0x000001e0


	//   ....[2]....
        /*0078*/ 	.word	0x00000b10


	//----- nvinfo : EIATTR_CBANK_PARAM_SIZE
	.align		4
.L_11865:
        /*007c*/ 	.byte	0x03, 0x19
        /*007e*/ 	.short	0x0028


	//----- nvinfo : EIATTR_PARAM_CBANK
	.align		4
        /*0080*/ 	.byte	0x04, 0x0a
        /*0082*/ 	.short	(.L_11867 - .L_11866)
	.align		4
.L_11866:
        /*0084*/ 	.word	index@(.nv.constant0.contiguous_mean33_f16)
        /*0088*/ 	.short	0x0380
        /*008a*/ 	.short	0x0028


	//----- nvinfo : EIATTR_SW_WAR
	.align		4
.L_11867:
        /*008c*/ 	.byte	0x04, 0x36
        /*008e*/ 	.short	(.L_11869 - .L_11868)
.L_11868:
        /*0090*/ 	.word	0x00000008
.L_11869:


//--------------------- .nv.info.contiguous_mean3_f16 --------------------------
	.section	.nv.info.contiguous_mean3_f16,"",@"SHT_CUDA_INFO"
	.sectionflags	@""
	.align	4


	//----- nvinfo : EIATTR_CUDA_API_VERSION
	.align		4
        /*0000*/ 	.byte	0x04, 0x37
        /*0002*/ 	.short	(.L_11871 - .L_11870)
.L_11870:
        /*0004*/ 	.word	0x00000082


	//----- nvinfo : EIATTR_KPARAM_INFO
	.align		4
.L_11871:
        /*0008*/ 	.byte	0x04, 0x17
        /*000a*/ 	.short	(.L_11873 - .L_11872)
.L_11872:
        /*000c*/ 	.word	0x00000000
        /*0010*/ 	.short	0x0006
        /*0012*/ 	.short	0x0030
        /*0014*/ 	.byte	0x00, 0xf0, 0x21, 0x00


	//----- nvinfo : EIATTR_KPARAM_INFO
	.align		4
.L_11873:
        /*0018*/ 	.byte	0x04, 0x17
        /*001a*/ 	.short	(.L_11875 - .L_11874)
.L_11874:
        /*001c*/ 	.word	0x00000000
        /*0020*/ 	.short	0x0005
        /*0022*/ 	.short	0x0028
        /*0024*/ 	.byte	0x00, 0xf0, 0x21, 0x00


	//----- nvinfo : EIATTR_KPARAM_INFO
	.align		4
.L_11875:
        /*0028*/ 	.byte	0x04, 0x17
        /*002a*/ 	.short	(.L_11877 - .L_11876)
.L_11876:
        /*002c*/ 	.word	0x00000000
        /*0030*/ 	.short	0x0004
        /*0032*/ 	.short	0x0020
        /*0034*/ 	.byte	0x00, 0xf0, 0x21, 0x00


	//----- nvinfo : EIATTR_KPARAM_INFO
	.align		4
.L_11877:
        /*0038*/ 	.byte	0x04, 0x17
        /*003a*/ 	.short	(.L_11879 - .L_11878)
.L_11878:
        /*003c*/ 	.word	0x00000000
        /*0040*/ 	.short	0x0003
        /*0042*/ 	.short	0x0018
        /*0044*/ 	.byte	0x00, 0xf5, 0x21, 0x00


	//----- nvinfo : EIATTR_KPARAM_INFO
	.align		4
.L_11879:
        /*0048*/ 	.byte	0x04, 0x17
        /*004a*/ 	.short	(.L_11881 - .L_11880)
.L_11880:
        /*004c*/ 	.word	0x00000000
        /*0050*/ 	.short	0x0002
        /*0052*/ 	.short	0x0010
        /*0054*/ 	.byte	0x00, 0xf5, 0x21, 0x00


	//----- nvinfo : EIATTR_KPARAM_INFO
	.align		4
.L_11881:
        /*0058*/ 	.byte	0x04, 0x17
        /*005a*/ 	.short	(.L_11883 - .L_11882)
.L_11882:
        /*005c*/ 	.word	0x00000000
        /*0060*/ 	.short	0x0001
        /*0062*/ 	.short	0x0008
        /*0064*/ 	.byte	0x00, 0xf5, 0x21, 0x00


	//----- nvinfo : EIATTR_KPARAM_INFO
	.align		4
.L_11883:
        /*0068*/ 	.byte	0x04, 0x17
        /*006a*/ 	.short	(.L_11885 - .L_11884)
.L_11884:
        /*006c*/ 	.word	0x00000000
        /*0070*/ 	.short	0x0000
        /*0072*/ 	.short	0x0000
        /*0074*/ 	.byte	0x00, 0xf5, 0x21, 0x00


	//----- nvinfo : EIATTR_SPARSE_MMA_MASK
	.align		4
.L_11885:
        /*0078*/ 	.byte	0x03, 0x50
        /*007a*/ 	.short	0x0000


	//----- nvinfo : EIATTR_MAXREG_COUNT
	.align		4
        /*007c*/ 	.byte	0x03, 0x1b
        /*007e*/ 	.short	0x00ff


	//----- nvinfo : EIATTR_NUM_BARRIERS
	.align		4
        /*0080*/ 	.byte	0x02, 0x4c
        /*0082*/ 	.byte	0x01
	.zero		1


	//----- nvinfo : EIATTR_MERCURY_ISA_VERSION
	.align		4
        /*0084*/ 	.byte	0x03, 0x5f
        /*0086*/ 	.short	0x0101


	//----- nvinfo : EIATTR_VRC_CTA_INIT_COUNT
	.align		4
        /*0088*/ 	.byte	0x02, 0x4a
	.zero		1
	.zero		1


	//----- nvinfo : EIATTR_EXIT_INSTR_OFFSETS
	.align		4
        /*008c*/ 	.byte	0x04, 0x1c
        /*008e*/ 	.short	(.L_11887 - .L_11886)


	//   ....[0]....
.L_11886:
        /*0090*/ 	.word	0x00000150


	//   ....[1]....
        /*0094*/ 	.word	0x00003110


	//   ....[2]....
        /*0098*/ 	.word	0x00003ab0


	//----- nvinfo : EIATTR_CRS_STACK_SIZE
	.align		4
.L_11887:
        /*009c*/ 	.byte	0x04, 0x1e
        /*009e*/ 	.short	(.L_11889 - .L_11888)
.L_11888:
        /*00a0*/ 	.word	0x00000000


	//----- nvinfo : EIATTR_CBANK_PARAM_SIZE
	.align		4
.L_11889:
        /*00a4*/ 	.byte	0x03, 0x19
        /*00a6*/ 	.short	0x0038


	//----- nvinfo : EIATTR_PARAM_CBANK
	.align		4
        /*00a8*/ 	.byte	0x04, 0x0a
        /*00aa*/ 	.short	(.L_11891 - .L_11890)
	.align		4
.L_11890:
        /*00ac*/ 	.word	index@(.nv.constant0.contiguous_mean3_f16)
        /*00b0*/ 	.short	0x0380
        /*00b2*/ 	.short	0x0038


	//----- nvinfo : EIATTR_SW_WAR
	.align		4
.L_11891:
        /*00b4*/ 	.byte	0x04, 0x36
        /*00b6*/ 	.short	(.L_11893 - .L_11892)
.L_11892:
        /*00b8*/ 	.word	0x00000008
.L_11893:


//--------------------- .nv.info.contiguous_mean22_f16 --------------------------
	.section	.nv.info.contiguous_mean22_f16,"",@"SHT_CUDA_INFO"
	.sectionflags	@""
	.align	4


	//----- nvinfo : EIATTR_CUDA_API_VERSION
	.align		4
        /*0000*/ 	.byte	0x04, 0x37
        /*0002*/ 	.short	(.L_11895 - .L_11894)
.L_11894:
        /*0004*/ 	.word	0x00000082


	//----- nvinfo : EIATTR_KPARAM_INFO
	.align		4
.L_11895:
        /*0008*/ 	.byte	0x04, 0x17
        /*000a*/ 	.short	(.L_11897 - .L_11896)
.L_11896:
        /*000c*/ 	.word	0x00000000
        /*0010*/ 	.short	0x0005
        /*0012*/ 	.short	0x0028
        /*0014*/ 	.byte	0x00, 0xf0, 0x21, 0x00


	//----- nvinfo : EIATTR_KPARAM_INFO
	.align		4
.L_11897:
        /*0018*/ 	.byte	0x04, 0x17
        /*001a*/ 	.short	(.L_11899 - .L_11898)
.L_11898:
        /*001c*/ 	.word	0x00000000
        /*0020*/ 	.short	0x0004
        /*0022*/ 	.short	0x0020
        /*0024*/ 	.byte	0x00, 0xf0, 0x21, 0x00


	//----- nvinfo : EIATTR_KPARAM_INFO
	.align		4
.L_11899:
        /*0028*/ 	.byte	0x04, 0x17
        /*002a*/ 	.short	(.L_11901 - .L_11900)
.L_11900:
        /*002c*/ 	.word	0x00000000
        /*0030*/ 	.short	0x0003
        /*0032*/ 	.short	0x0018
        /*0034*/ 	.byte	0x00, 0xf0, 0x21, 0x00


	//----- nvinfo : EIATTR_KPARAM_INFO
	.align		4
.L_11901:
        /*0038*/ 	.byte	0x04, 0x17
        /*003a*/ 	.short	(.L_11903 - .L_11902)
.L_11902:
        /*003c*/ 	.word	0x00000000
        /*0040*/ 	.short	0x0002
        /*0042*/ 	.short	0x0010
        /*0044*/ 	.byte	0x00, 0xf0, 0x21, 0x00


	//----- nvinfo : EIATTR_KPARAM_INFO
	.align		4
.L_11903:
        /*0048*/ 	.byte	0x04, 0x17
        /*004a*/ 	.short	(.L_11905 - .L_11904)
.L_11904:
        /*004c*/ 	.word	0x00000000
        /*0050*/ 	.short	0x0001
        /*0052*/ 	.short	0x0008
        /*0054*/ 	.byte	0x00, 0xf5, 0x21, 0x00


	//----- nvinfo : EIATTR_KPARAM_INFO
	.align		4
.L_11905:
        /*0058*/ 	.byte	0x04, 0x17
        /*005a*/ 	.short	(.L_11907 - .L_11906)
.L_11906:
        /*005c*/ 	.word	0x00000000
        /*0060*/ 	.short	0x0000
        /*0062*/ 	.short	0x0000
        /*0064*/ 	.byte	0x00, 0xf5, 0x21, 0x00


	//----- nvinfo : EIATTR_SPARSE_MMA_MASK
	.align		4
.L_11907:
        /*0068*/ 	.byte	0x03, 0x50
        /*006a*/ 	.short	0x0000


	//----- nvinfo : EIATTR_MAXREG_COUNT
	.align		4
        /*006c*/ 	.byte	0x03, 0x1b
        /*006e*/ 	.short	0x00ff


	//----- nvinfo : EIATTR_NUM_BARRIERS
	.align		4
        /*0070*/ 	.byte	0x02, 0x4c
        /*0072*/ 	.byte	0x01
	.zero		1


	//----- nvinfo : EIATTR_MERCURY_ISA_VERSION
	.align		4
        /*0074*/ 	.byte	0x03, 0x5f
        /*0076*/ 	.short	0x0101


	//----- nvinfo : EIATTR_VRC_CTA_INIT_COUNT
	.align		4
        /*0078*/ 	.byte	0x02, 0x4a
	.zero		1
	.zero		1


	//----- nvinfo : EIATTR_EXIT_INSTR_OFFSETS
	.align		4
        /*007c*/ 	.byte	0x04, 0x1c
        /*007e*/ 	.short	(.L_11909 - .L_11908)


	//   ....[0]....
.L_11908:
        /*0080*/ 	.word	0x00000110


	//   ....[1]....
        /*0084*/ 	.word	0x000004b0


	//   ....[2]....
        /*0088*/ 	.word	0x00000600


	//   ....[3]....
        /*008c*/ 	.word	0x00000720


	//----- nvinfo : EIATTR_CRS_STACK_SIZE
	.align		4
.L_11909:
        /*0090*/ 	.byte	0x04, 0x1e
        /*0092*/ 	.short	(.L_11911 - .L_11910)
.L_11910:
        /*0094*/ 	.word	0x00000000


	//----- nvinfo : EIATTR_CBANK_PARAM_SIZE
	.align		4
.L_11911:
        /*0098*/ 	.byte	0x03, 0x19
        /*009a*/ 	.short	0x0030


	//----- nvinfo : EIATTR_PARAM_CBANK
	.align		4
        /*009c*/ 	.byte	0x04, 0x0a
        /*009e*/ 	.short	(.L_11913 - .L_11912)
	.align		4
.L_11912:
        /*00a0*/ 	.word	index@(.nv.constant0.contiguous_mean22_f16)
        /*00a4*/ 	.short	0x0380
        /*00a6*/ 	.short	0x0030


	//----- nvinfo : EIATTR_SW_WAR
	.align		4
.L_11913:
        /*00a8*/ 	.byte	0x04, 0x36
        /*00aa*/ 	.short	(.L_11915 - .L_11914)
.L_11914:
        /*00ac*/ 	.word	0x00000008
.L_11915:


//--------------------- .nv.info.contiguous_mean2_f16 --------------------------
	.section	.nv.info.contiguous_mean2_f16,"",@"SHT_CUDA_INFO"
	.sectionflags	@""
	.align	4


	//----- nvinfo : EIATTR_CUDA_API_VERSION
	.align		4
        /*0000*/ 	.byte	0x04, 0x37
        /*0002*/ 	.short	(.L_11917 - .L_11916)
.L_11916:
        /*0004*/ 	.word	0x00000082


	//----- nvinfo : EIATTR_KPARAM_INFO
	.align		4
.L_11917:
        /*0008*/ 	.byte	0x04, 0x17
        /*000a*/ 	.short	(.L_11919 - .L_11918)
.L_11918:
        /*000c*/ 	.word	0x00000000
        /*0010*/ 	.short	0x0008
        /*0012*/ 	.short	0x0040
        /*0014*/ 	.byte	0x00, 0xf0, 0x21, 0x00


	//----- nvinfo : EIATTR_KPARAM_INFO
	.align		4
.L_11919:
        /*0018*/ 	.byte	0x04, 0x17
        /*001a*/ 	.short	(.L_11921 - .L_11920)
.L_11920:
        /*001c*/ 	.word	0x00000000
        /*0020*/ 	.short	0x0007
        /*0022*/ 	.short	0x0038
        /*0024*/ 	.byte	0x00, 0xf0, 0x21, 0x00


	//----- nvinfo : EIATTR_KPARAM_INFO
	.align		4
.L_11921:
        /*0028*/ 	.byte	0x04, 0x17
        /*002a*/ 	.short	(.L_11923 - .L_11922)
.L_11922:
        /*002c*/ 	.word	0x00000000
        /*0030*/ 	.short	0x0006
        /*0032*/ 	.short	0x0030
        /*0034*/ 	.byte	0x00, 0xf0, 0x21, 0x00


	//----- nvinfo : EIATTR_KPARAM_INFO
	.align		4
.L_11923:
        /*0038*/ 	.byte	0x04, 0x17
        /*003a*/ 	.short	(.L_11925 - .L_11924)
.L_11924:
        /*003c*/ 	.word	0x00000000
        /*0040*/ 	.short	0x0005
        /*0042*/ 	.short	0x0028
        /*0044*/ 	.byte	0x00, 0xf0, 0x21, 0x00


	//----- nvinfo : EIATTR_KPARAM_INFO
	.align		4
.L_11925:
        /*0048*/ 	.byte	0x04, 0x17
        /*004a*/ 	.short	(.L_11927 - .L_11926)
.L_11926:
        /*004c*/ 	.word	0x00000000
        /*0050*/ 	.short	0x0004
        /*0052*/ 	.short	0x0020
        /*0054*/ 	.byte	0x00, 0xf0, 0x21, 0x00


	//----- nvinfo : EIATTR_KPARAM_INFO
	.align		4
.L_11927:
        /*0058*/ 	.byte	0x04, 0x17
        /*005a*/ 	.short	(.L_11929 - .L_11928)
.L_11928:
        /*005c*/ 	.word	0x00000000
        /*0060*/ 	.short	0x0003
        /*0062*/ 	.short	0x0018
        /*0064*/ 	.byte	0x00, 0xf5, 0x21, 0x00


	//----- nvinfo : EIATTR_KPARAM_INFO
	.align		4
.L_11929:
        /*0068*/ 	.byte	0x04, 0x17
        /*006a*/ 	.short	(.L_11931 - .L_11930)
.L_11930:
        /*006c*/ 	.word	0x00000000
        /*0070*/ 	.short	0x0002
        /*0072*/ 	.short	0x0010
        /*0074*/ 	.byte	0x00, 0xf5, 0x21, 0x00


	//----- nvinfo : EIATTR_KPARAM_INFO
	.align		4
.L_11931:
        /*0078*/ 	.byte	0x04, 0x17
        /*007a*/ 	.short	(.L_11933 - .L_11932)
.L_11932:
        /*007c*/ 	.word	0x00000000
        /*0080*/ 	.short	0x0001
        /*0082*/ 	.short	0x0008
        /*0084*/ 	.byte	0x00, 0xf5, 0x21, 0x00


	//----- nvinfo : EIATTR_KPARAM_INFO
	.align		4
.L_11933:
        /*0088*/ 	.byte	0x04, 0x17
        /*008a*/ 	.short	(.L_11935 - .L_11934)
.L_11934:
        /*008c*/ 	.word	0x00000000
        /*0090*/ 	.short	0x0000
        /*0092*/ 	.short	0x0000
        /*0094*/ 	.byte	0x00, 0xf5, 0x21, 0x00


	//----- nvinfo : EIATTR_SPARSE_MMA_MASK
	.align		4
.L_11935:
        /*0098*/ 	.byte	0x03, 0x50
        /*009a*/ 	.short	0x0000


	//----- nvinfo : EIATTR_MAXREG_COUNT
	.align		4
        /*009c*/ 	.byte	0x03, 0x1b
        /*009e*/ 	.short	0x00ff


	//----- nvinfo : EIATTR_NUM_BARRIERS
	.align		4
        /*00a0*/ 	.byte	0x02, 0x4c
        /*00a2*/ 	.byte	0x01
	.zero		1


	//----- nvinfo : EIATTR_MERCURY_ISA_VERSION
	.align		4
        /*00a4*/ 	.byte	0x03, 0x5f
        /*00a6*/ 	.short	0x0101


	//----- nvinfo : EIATTR_VRC_CTA_INIT_COUNT
	.align		4
        /*00a8*/ 	.byte	0x02, 0x4a
	.zero		1
	.zero		1


	//----- nvinfo : EIATTR_EXIT_INSTR_OFFSETS
	.align		4
        /*00ac*/ 	.byte	0x04, 0x1c
        /*00ae*/ 	.short	(.L_11937 - .L_11936)


	//   ....[0]....
.L_11936:
        /*00b0*/ 	.word	0x00000110


	//   ....[1]....
        /*00b4*/ 	.word	0x00006840


	//   ....[2]....
        /*00b8*/ 	.word	0x00006990


	//   ....[3]....
        /*00bc*/ 	.word	0x00006ab0


	//----- nvinfo : EIATTR_CRS_STACK_SIZE
	.align		4
.L_11937:
        /*00c0*/ 	.byte	0x04, 0x1e
        /*00c2*/ 	.short	(.L_11939 - .L_11938)
.L_11938:
        /*00c4*/ 	.word	0x00000000


	//----- nvinfo : EIATTR_CBANK_PARAM_SIZE
	.align		4
.L_11939:
        /*00c8*/ 	.byte	0x03, 0x19
        /*00ca*/ 	.short	0x0048


	//----- nvinfo : EIATTR_PARAM_CBANK
	.align		4
        /*00cc*/ 	.byte	0x04, 0x0a
        /*00ce*/ 	.short	(.L_11941 - .L_11940)
	.align		4
.L_11940:
        /*00d0*/ 	.word	index@(.nv.constant0.contiguous_mean2_f16)
        /*00d4*/ 	.short	0x0380
        /*00d6*/ 	.short	0x0048


	//----- nvinfo : EIATTR_SW_WAR
	.align		4
.L_11941:
        /*00d8*/ 	.byte	0x04, 0x36
        /*00da*/ 	.short	(.L_11943 - .L_11942)
.L_11942:
        /*00dc*/ 	.word	0x00000008
.L_11943:


//--------------------- .nv.info.uncontiguous_cumulate_mean_f16 --------------------------
	.section	.nv.info.uncontiguous_cumulate_mean_f16,"",@"SHT_CUDA_INFO"
	.sectionflags	@""
	.align	4


	//----- nvinfo : EIATTR_CUDA_API_VERSION
	.align		4
        /*0000*/ 	.byte	0x04, 0x37
        /*0002*/ 	.short	(.L_11945 - .L_11944)
.L_11944:
        /*0004*/ 	.word	0x00000082


	//----- nvinfo : EIATTR_KPARAM_INFO
	.align		4
.L_11945:
        /*0008*/ 	.byte	0x04, 0x17
        /*000a*/ 	.short	(.L_11947 - .L_11946)
.L_11946:
        /*000c*/ 	.word	0x00000000
        /*0010*/ 	.short	0x0005
        /*0012*/ 	.short	0x0028
        /*0014*/ 	.byte	0x00, 0xf0, 0x21, 0x00


	//----- nvinfo : EIATTR_KPARAM_INFO
	.align		4
.L_11947:
        /*0018*/ 	.byte	0x04, 0x17
        /*001a*/ 	.short	(.L_11949 - .L_11948)
.L_11948:
        /*001c*/ 	.word	0x00000000
        /*0020*/ 	.short	0x0004
        /*0022*/ 	.short	0x0020
        /*0024*/ 	.byte	0x00, 0xf0, 0x21, 0x00


	//----- nvinfo : EIATTR_KPARAM_INFO
	.align		4
.L_11949:
        /*0028*/ 	.byte	0x04, 0x17
        /*002a*/ 	.short	(.L_11951 - .L_11950)
.L_11950:
        /*002c*/ 	.word	0x00000000
        /*0030*/ 	.short	0x0003
        /*0032*/ 	.short	0x0018
        /*0034*/ 	.byte	0x00, 0xf5, 0x21, 0x00


	//----- nvinfo : EIATTR_KPARAM_INFO
	.align		4
.L_11951:
        /*0038*/ 	.byte	0x04, 0x17
        /*003a*/ 	.short	(.L_11953 - .L_11952)
.L_11952:
        /*003c*/ 	.word	0x00000000
        /*0040*/ 	.short	0x0002
        /*0042*/ 	.short	0x0010
        /*0044*/ 	.byte	0x00, 0xf5, 0x21, 0x00


	//----- nvinfo : EIATTR_KPARAM_INFO
	.align		4
.L_11953:
        /*0048*/ 	.byte	0x04, 0x17
        /*004a*/ 	.short	(.L_11955 - .L_11954)
.L_11954:
        /*004c*/ 	.word	0x00000000
        /*0050*/ 	.short	0x0001
        /*0052*/ 	.short	0x0008
        /*0054*/ 	.byte	0x00, 0xf5, 0x21, 0x00


	//----- nvinfo : EIATTR_KPARAM_INFO
	.align		4
.L_11955:
        /*0058*/ 	.byte	0x04, 0x17
        /*005a*/ 	.short	(.L_11957 - .L_11956)
.L_11956:
        /*005c*/ 	.word	0x00000000
        /*0060*/ 	.short	0x0000
        /*0062*/ 	.short	0x0000
        /*0064*/ 	.byte	0x00, 0xf5, 0x21, 0x00


	//----- nvinfo : EIATTR_SPARSE_MMA_MASK
	.align		4
.L_11957:
        /*0068*/ 	.byte	0x03, 0x50
        /*006a*/ 	.short	0x0000


	//----- nvinfo : EIATTR_MAXREG_COUNT
	.align		4
        /*006c*/ 	.byte	0x03, 0x1b
        /*006e*/ 	.short	0x00ff


	//----- nvinfo : EIATTR_NUM_BARRIERS
	.align		4
        /*0070*/ 	.byte	0x02, 0x4c
        /*0072*/ 	.byte	0x01
	.zero		1


	//----- nvinfo : EIATTR_MERCURY_ISA_VERSION
	.align		4
        /*0074*/ 	.byte	0x03, 0x5f
        /*0076*/ 	.short	0x0101


	//----- nvinfo : EIATTR_INT_WARP_WIDE_INSTR_OFFSETS
	.align		4
        /*0078*/ 	.byte	0x04, 0x31
        /*007a*/ 	.short	(.L_11959 - .L_11958)


	//   ....[0]....
.L_11958:
        /*007c*/ 	.word	0x00006640


	//----- nvinfo : EIATTR_VRC_CTA_INIT_COUNT
	.align		4
.L_11959:
        /*0080*/ 	.byte	0x02, 0x4a
	.zero		1
	.zero		1


	//----- nvinfo : EIATTR_EXIT_INSTR_OFFSETS
	.align		4
        /*0084*/ 	.byte	0x04, 0x1c
        /*0086*/ 	.short	(.L_11961 - .L_11960)


	//   ....[0]....
.L_11960:
        /*0088*/ 	.word	0x000066e0


	//   ....[1]....
        /*008c*/ 	.word	0x00006830


	//   ....[2]....
        /*0090*/ 	.word	0x000068b0


	//----- nvinfo : EIATTR_CRS_STACK_SIZE
	.align		4
.L_11961:
        /*0094*/ 	.byte	0x04, 0x1e
        /*0096*/ 	.short	(.L_11963 - .L_11962)
.L_11962:
        /*0098*/ 	.word	0x00000000


	//----- nvinfo : EIATTR_CBANK_PARAM_SIZE
	.align		4
.L_11963:
        /*009c*/ 	.byte	0x03, 0x19
        /*009e*/ 	.short	0x0030


	//----- nvinfo : EIATTR_PARAM_CBANK
	.align		4
        /*00a0*/ 	.byte	0x04, 0x0a
        /*00a2*/ 	.short	(.L_11965 - .L_11964)
	.align		4
.L_11964:
        /*00a4*/ 	.word	index@(.nv.constant0.uncontiguous_cumulate_mean_f16)
        /*00a8*/ 	.short	0x0380
        /*00aa*/ 	.short	0x0030


	//----- nvinfo : EIATTR_SW_WAR
	.align		4
.L_11965:
        /*00ac*/ 	.byte	0x04, 0x36
        /*00ae*/ 	.short	(.L_11967 - .L_11966)
.L_11966:
        /*00b0*/ 	.word	0x00000008
.L_11967:


//--------------------- .nv.info.uncontiguous_mean_f16 --------------------------
	.section	.nv.info.uncontiguous_mean_f16,"",@"SHT_CUDA_INFO"
	.sectionflags	@""
	.align	4


	//----- nvinfo : EIATTR_CUDA_API_VERSION
	.align		4
        /*0000*/ 	.byte	0x04, 0x37
        /*0002*/ 	.short	(.L_11969 - .L_11968)
.L_11968:
        /*0004*/ 	.word	0x00000082


	//----- nvinfo : EIATTR_KPARAM_INFO
	.align		4
.L_11969:
        /*0008*/ 	.byte	0x04, 0x17
        /*000a*/ 	.short	(.L_11971 - .L_11970)
.L_11970:
        /*000c*/ 	.word	0x00000000
        /*0010*/ 	.short	0x0005
        /*0012*/ 	.short	0x0028
        /*0014*/ 	.byte	0x00, 0xf0, 0x21, 0x00


	//----- nvinfo : EIATTR_KPARAM_INFO
	.align		4
.L_11971:
        /*0018*/ 	.byte	0x04, 0x17
        /*001a*/ 	.short	(.L_11973 - .L_11972)
.L_11972:
        /*001c*/ 	.word	0x00000000
        /*0020*/ 	.short	0x0004
        /*0022*/ 	.short	0x0020
        /*0024*/ 	.byte	0x00, 0xf0, 0x21, 0x00


	//----- nvinfo : EIATTR_KPARAM_INFO
	.align		4
.L_11973:
        /*0028*/ 	.byte	0x04, 0x17
        /*002a*/ 	.short	(.L_11975 - .L_11974)
.L_11974:
        /*002c*/ 	.word	0x00000000
        /*0030*/ 	.short	0x0003
        /*0032*/ 	.short	0x0018
        /*0034*/ 	.byte	0x00, 0xf5, 0x21, 0x00


	//----- nvinfo : EIATTR_KPARAM_INFO
	.align		4
.L_11975:
        /*0038*/ 	.byte	0x04, 0x17
        /*003a*/ 	.short	(.L_11977 - .L_11976)
.L_11976:
        /*003c*/ 	.word	0x00000000
        /*0040*/ 	.short	0x0002
        /*0042*/ 	.short	0x0010
        /*0044*/ 	.byte	0x00, 0xf5, 0x21, 0x00


	//----- nvinfo : EIATTR_KPARAM_INFO
	.align		4
.L_11977:
        /*0048*/ 	.byte	0x04, 0x17
        /*004a*/ 	.short	(.L_11979 - .L_11978)
.L_11978:
        /*004c*/ 	.word	0x00000000
        /*0050*/ 	.short	0x0001
        /*0052*/ 	.short	0x0008
        /*0054*/ 	.byte	0x00, 0xf5, 0x21, 0x00


	//----- nvinfo : EIATTR_KPARAM_INFO
	.align		4
.L_11979:
        /*0058*/ 	.byte	0x04, 0x17
        /*005a*/ 	.short	(.L_11981 - .L_11980)
.L_11980:
        /*005c*/ 	.word	0x00000000
        /*0060*/ 	.short	0x0000
        /*0062*/ 	.short	0x0000
        /*0064*/ 	.byte	0x00, 0xf5, 0x21, 0x00


	//----- nvinfo : EIATTR_SPARSE_MMA_MASK
	.align		4
.L_11981:
        /*0068*/ 	.byte	0x03, 0x50
        /*006a*/ 	.short	0x0000


	//----- nvinfo : EIATTR_MAXREG_COUNT
	.align		4
        /*006c*/ 	.byte	0x03, 0x1b
        /*006e*/ 	.short	0x00ff


	//----- nvinfo : EIATTR_NUM_BARRIERS
	.align		4
        /*0070*/ 	.byte	0x02, 0x4c
        /*0072*/ 	.byte	0x01
	.zero		1


	//----- nvinfo : EIATTR_MERCURY_ISA_VERSION
	.align		4
        /*0074*/ 	.byte	0x03, 0x5f
        /*0076*/ 	.short	0x0101


	//----- nvinfo : EIATTR_INT_WARP_WIDE_INSTR_OFFSETS
	.align		4
        /*0078*/ 	.byte	0x04, 0x31
        /*007a*/ 	.short	(.L_11983 - .L_11982)


	//   ....[0]....
.L_11982:
        /*007c*/ 	.word	0x00006640


	//----- nvinfo : EIATTR_VRC_CTA_INIT_COUNT
	.align		4
.L_11983:
        /*0080*/ 	.byte	0x02, 0x4a
	.zero		1
	.zero		1


	//----- nvinfo : EIATTR_EXIT_INSTR_OFFSETS
	.align		4
        /*0084*/ 	.byte	0x04, 0x1c
        /*0086*/ 	.short	(.L_11985 - .L_11984)


	//   ....[0]....
.L_11984:
        /*0088*/ 	.word	0x000066e0


	//   ....[1]....
        /*008c*/ 	.word	0x00006830


	//   ....[2]....
        /*0090*/ 	.word	0x000068b0


	//----- nvinfo : EIATTR_CRS_STACK_SIZE
	.align		4
.L_11985:
        /*0094*/ 	.byte	0x04, 0x1e
        /*0096*/ 	.short	(.L_11987 - .L_11986)
.L_11986:
        /*0098*/ 	.word	0x00000000


	//----- nvinfo : EIATTR_CBANK_PARAM_SIZE
	.align		4
.L_11987:
        /*009c*/ 	.byte	0x03, 0x19
        /*009e*/ 	.short	0x0030


	//----- nvinfo : EIATTR_PARAM_CBANK
	.align		4
        /*00a0*/ 	.byte	0x04, 0x0a
        /*00a2*/ 	.short	(.L_11989 - .L_11988)
	.align		4
.L_11988:
        /*00a4*/ 	.word	index@(.nv.constant0.uncontiguous_mean_f16)
        /*00a8*/ 	.short	0x0380
        /*00aa*/ 	.short	0x0030


	//----- nvinfo : EIATTR_SW_WAR
	.align		4
.L_11989:
        /*00ac*/ 	.byte	0x04, 0x36
        /*00ae*/ 	.short	(.L_11991 - .L_11990)
.L_11990:
        /*00b0*/ 	.word	0x00000008
.L_11991:


//--------------------- .nv.info.contiguous_cumulate_mean_f16 --------------------------
	.section	.nv.info.contiguous_cumulate_mean_f16,"",@"SHT_CUDA_INFO"
	.sectionflags	@""
	.align	4


	//----- nvinfo : EIATTR_CUDA_API_VERSION
	.align		4
        /*0000*/ 	.byte	0x04, 0x37
        /*0002*/ 	.short	(.L_11993 - .L_11992)
.L_11992:
        /*0004*/ 	.word	0x00000082


	//----- nvinfo : EIATTR_KPARAM_INFO
	.align		4
.L_11993:
        /*0008*/ 	.byte	0x04, 0x17
        /*000a*/ 	.short	(.L_11995 - .L_11994)
.L_11994:
        /*000c*/ 	.word	0x00000000
        /*0010*/ 	.short	0x0002
        /*0012*/ 	.short	0x0010
        /*0014*/ 	.byte	0x00, 0xf0, 0x21, 0x00


	//----- nvinfo : EIATTR_KPARAM_INFO
	.align		4
.L_11995:
        /*0018*/ 	.byte	0x04, 0x17
        /*001a*/ 	.short	(.L_11997 - .L_11996)
.L_11996:
        /*001c*/ 	.word	0x00000000
        /*0020*/ 	.short	0x0001
        /*0022*/ 	.short	0x0008
        /*0024*/ 	.byte	0x00, 0xf5, 0x21, 0x00


	//----- nvinfo : EIATTR_KPARAM_INFO
	.align		4
.L_11997:
        /*0028*/ 	.byte	0x04, 0x17
        /*002a*/ 	.short	(.L_11999 - .L_11998)
.L_11998:
        /*002c*/ 	.word	0x00000000
        /*0030*/ 	.short	0x0000
        /*0032*/ 	.short	0x0000
        /*0034*/ 	.byte	0x00, 0xf5, 0x21, 0x00


	//----- nvinfo : EIATTR_SPARSE_MMA_MASK
	.align		4
.L_11999:
        /*0038*/ 	.byte	0x03, 0x50
        /*003a*/ 	.short	0x0000


	//----- nvinfo : EIATTR_MAXREG_COUNT
	.align		4
        /*003c*/ 	.byte	0x03, 0x1b
        /*003e*/ 	.short	0x00ff


	//----- nvinfo : EIATTR_NUM_BARRIERS
	.align		4
        /*0040*/ 	.byte	0x02, 0x4c
        /*0042*/ 	.byte	0x01
	.zero		1


	//----- nvinfo : EIATTR_MERCURY_ISA_VERSION
	.align		4
        /*0044*/ 	.byte	0x03, 0x5f
        /*0046*/ 	.short	0x0101


	//----- nvinfo : EIATTR_INT_WARP_WIDE_INSTR_OFFSETS
	.align		4
        /*0048*/ 	.byte	0x04, 0x31
        /*004a*/ 	.short	(.L_12001 - .L_12000)


	//   ....[0]....
.L_12000:
        /*004c*/ 	.word	0x000002a0


	//----- nvinfo : EIATTR_VRC_CTA_INIT_COUNT
	.align		4
.L_12001:
        /*0050*/ 	.byte	0x02, 0x4a
	.zero		1
	.zero		1


	//----- nvinfo : EIATTR_EXIT_INSTR_OFFSETS
	.align		4
        /*0054*/ 	.byte	0x04, 0x1c
        /*0056*/ 	.short	(.L_12003 - .L_12002)


	//   ....[0]....
.L_12002:
        /*0058*/ 	.word	0x00000340


	//   ....[1]....
        /*005c*/ 	.word	0x00000490


	//   ....[2]....
        /*0060*/ 	.word	0x00000510


	//----- nvinfo : EIATTR_CRS_STACK_SIZE
	.align		4
.L_12003:
        /*0064*/ 	.byte	0x04, 0x1e
        /*0066*/ 	.short	(.L_12005 - .L_12004)
.L_12004:
        /*0068*/ 	.word	0x00000000


	//----- nvinfo : EIATTR_CBANK_PARAM_SIZE
	.align		4
.L_12005:
        /*006c*/ 	.byte	0x03, 0x19
        /*006e*/ 	.short	0x0018


	//----- nvinfo : EIATTR_PARAM_CBANK
	.align		4
        /*0070*/ 	.byte	0x04, 0x0a
        /*0072*/ 	.short	(.L_12007 - .L_12006)
	.align		4
.L_12006:
        /*0074*/ 	.word	index@(.nv.constant0.contiguous_cumulate_mean_f16)
        /*0078*/ 	.short	0x0380
        /*007a*/ 	.short	0x0018


	//----- nvinfo : EIATTR_SW_WAR
	.align		4
.L_12007:
        /*007c*/ 	.byte	0x04, 0x36
        /*007e*/ 	.short	(.L_12009 - .L_12008)
.L_12008:
        /*0080*/ 	.word	0x00000008
.L_12009:


//--------------------- .nv.info.contiguous_mean_f16 --------------------------
	.section	.nv.info.contiguous_mean_f16,"",@"SHT_CUDA_INFO"
	.sectionflags	@""
	.align	4


	//----- nvinfo : EIATTR_CUDA_API_VERSION
	.align		4
        /*0000*/ 	.byte	0x04, 0x37
        /*0002*/ 	.short	(.L_12011 - .L_12010)
.L_12010:
        /*0004*/ 	.word	0x00000082


	//----- nvinfo : EIATTR_KPARAM_INFO
	.align		4
.L_12011:
        /*0008*/ 	.byte	0x04, 0x17
        /*000a*/ 	.short	(.L_12013 - .L_12012)
.L_12012:
        /*000c*/ 	.word	0x00000000
        /*0010*/ 	.short	0x0002
        /*0012*/ 	.short	0x0010
        /*0014*/ 	.byte	0x00, 0xf0, 0x21, 0x00


	//----- nvinfo : EIATTR_KPARAM_INFO
	.align		4
.L_12013:
        /*0018*/ 	.byte	0x04, 0x17
        /*001a*/ 	.short	(.L_12015 - .L_12014)
.L_12014:
        /*001c*/ 	.word	0x00000000
        /*0020*/ 	.short	0x0001
        /*0022*/ 	.short	0x0008
        /*0024*/ 	.byte	0x00, 0xf5, 0x21, 0x00


	//----- nvinfo : EIATTR_KPARAM_INFO
	.align		4
.L_12015:
        /*0028*/ 	.byte	0x04, 0x17
        /*002a*/ 	.short	(.L_12017 - .L_12016)
.L_12016:
        /*002c*/ 	.word	0x00000000
        /*0030*/ 	.short	0x0000
        /*0032*/ 	.short	0x0000
        /*0034*/ 	.byte	0x00, 0xf5, 0x21, 0x00


	//----- nvinfo : EIATTR_SPARSE_MMA_MASK
	.align		4
.L_12017:
        /*0038*/ 	.byte	0x03, 0x50
        /*003a*/ 	.short	0x0000


	//----- nvinfo : EIATTR_MAXREG_COUNT
	.align		4
        /*003c*/ 	.byte	0x03, 0x1b
        /*003e*/ 	.short	0x00ff


	//----- nvinfo : EIATTR_NUM_BARRIERS
	.align		4
        /*0040*/ 	.byte	0x02, 0x4c
        /*0042*/ 	.byte	0x01
	.zero		1


	//----- nvinfo : EIATTR_MERCURY_ISA_VERSION
	.align		4
        /*0044*/ 	.byte	0x03, 0x5f
        /*0046*/ 	.short	0x0101


	//----- nvinfo : EIATTR_INT_WARP_WIDE_INSTR_OFFSETS
	.align		4
        /*0048*/ 	.byte	0x04, 0x31
        /*004a*/ 	.short	(.L_12019 - .L_12018)


	//   ....[0]....
.L_12018:
        /*004c*/ 	.word	0x000002a0


	//----- nvinfo : EIATTR_VRC_CTA_INIT_COUNT
	.align		4
.L_12019:
        /*0050*/ 	.byte	0x02, 0x4a
	.zero		1
	.zero		1


	//----- nvinfo : EIATTR_EXIT_INSTR_OFFSETS
	.align		4
        /*0054*/ 	.byte	0x04, 0x1c
        /*0056*/ 	.short	(.L_12021 - .L_12020)


	//   ....[0]....
.L_12020:
        /*0058*/ 	.word	0x00000340


	//   ....[1]....
        /*005c*/ 	.word	0x00000490


	//   ....[2]....
        /*0060*/ 	.word	0x00000510


	//----- nvinfo : EIATTR_CRS_STACK_SIZE
	.align		4
.L_12021:
        /*0064*/ 	.byte	0x04, 0x1e
        /*0066*/ 	.short	(.L_12023 - .L_12022)
.L_12022:
        /*0068*/ 	.word	0x00000000


	//----- nvinfo : EIATTR_CBANK_PARAM_SIZE
	.align		4
.L_12023:
        /*006c*/ 	.byte	0x03, 0x19
        /*006e*/ 	.short	0x0018


	//----- nvinfo : EIATTR_PARAM_CBANK
	.align		4
        /*0070*/ 	.byte	0x04, 0x0a
        /*0072*/ 	.short	(.L_12025 - .L_12024)
	.align		4
.L_12024:
        /*0074*/ 	.word	index@(.nv.constant0.contiguous_mean_f16)
        /*0078*/ 	.short	0x0380
        /*007a*/ 	.short	0x0018


	//----- nvinfo : EIATTR_SW_WAR
	.align		4
.L_12025:
        /*007c*/ 	.byte	0x04, 0x36
        /*007e*/ 	.short	(.L_12027 - .L_12026)
.L_12026:
        /*0080*/ 	.word	0x00000008
.L_12027:


//--------------------- .nv.info.contiguous_mean33_f64 --------------------------
	.section	.nv.info.contiguous_mean33_f64,"",@"SHT_CUDA_INFO"
	.sectionflags	@""
	.align	4


	//----- nvinfo : EIATTR_CUDA_API_VERSION
	.align		4
        /*0000*/ 	.byte	0x04, 0x37
        /*0002*/ 	.short	(.L_12029 - .L_12028)
.L_12028:
        /*0004*/ 	.word	0x00000082


	//----- nvinfo : EIATTR_KPARAM_INFO
	.align		4
.L_12029:
        /*0008*/ 	.byte	0x04, 0x17
        /*000a*/ 	.short	(.L_12031 - .L_12030)
.L_12030:
        /*000c*/ 	.word	0x00000000
        /*0010*/ 	.short	0x0004
        /*0012*/ 	.short	0x0020
        /*0014*/ 	.byte	0x00, 0xf0, 0x21, 0x00


	//----- nvinfo : EIATTR_KPARAM_INFO
	.align		4
.L_12031:
        /*0018*/ 	.byte	0x04, 0x17
        /*001a*/ 	.short	(.L_12033 - .L_12032)
.L_12032:
        /*001c*/ 	.word	0x00000000
        /*0020*/ 	.short	0x0003
        /*0022*/ 	.short	0x0018
        /*0024*/ 	.byte	0x00, 0xf0, 0x21, 0x00


	//----- nvinfo : EIATTR_KPARAM_INFO
	.align		4
.L_12033:
        /*0028*/ 	.byte	0x04, 0x17
        /*002a*/ 	.short	(.L_12035 - .L_12034)
.L_12034:
        /*002c*/ 	.word	0x00000000
        /*0030*/ 	.short	0x0002
        /*0032*/ 	.short	0x0010
        /*0034*/ 	.byte	0x00, 0xf0, 0x21, 0x00


	//----- nvinfo : EIATTR_KPARAM_INFO
	.align		4
.L_12035:
        /*0038*/ 	.byte	0x04, 0x17
        /*003a*/ 	.short	(.L_12037 - .L_12036)
.L_12036:
        /*003c*/ 	.word	0x00000000
        /*0040*/ 	.short	0x0001
        /*0042*/ 	.short	0x0008
        /*0044*/ 	.byte	0x00, 0xf5, 0x21, 0x00


	//----- nvinfo : EIATTR_KPARAM_INFO
	.align		4
.L_12037:
        /*0048*/ 	.byte	0x04, 0x17
        /*004a*/ 	.short	(.L_12039 - .L_12038)
.L_12038:
        /*004c*/ 	.word	0x00000000
        /*0050*/ 	.short	0x0000
        /*0052*/ 	.short	0x0000
        /*0054*/ 	.byte	0x00, 0xf5, 0x21, 0x00


	//----- nvinfo : EIATTR_SPARSE_MMA_MASK
	.align		4
.L_12039:
        /*0058*/ 	.byte	0x03, 0x50
        /*005a*/ 	.short	0x0000


	//----- nvinfo : EIATTR_MAXREG_COUNT
	.align		4
        /*005c*/ 	.byte	0x03, 0x1b
        /*005e*/ 	.short	0x00ff


	//----- nvinfo : EIATTR_NUM_BARRIERS
	.align		4
        /*0060*/ 	.byte	0x02, 0x4c
        /*0062*/ 	.byte	0x01
	.zero		1


	//----- nvinfo : EIATTR_MERCURY_ISA_VERSION
	.align		4
        /*0064*/ 	.byte	0x03, 0x5f
        /*0066*/ 	.short	0x0101


	//----- nvinfo : EIATTR_VRC_CTA_INIT_COUNT
	.align		4
        /*0068*/ 	.byte	0x02, 0x4a
	.zero		1
	.zero		1


	//----- nvinfo : EIATTR_EXIT_INSTR_OFFSETS
	.align		4
        /*006c*/ 	.byte	0x04, 0x1c
        /*006e*/ 	.short	(.L_12041 - .L_12040)


	//   ....[0]....
.L_12040:
        /*0070*/ 	.word	0x00000150


	//   ....[1]....
        /*0074*/ 	.word	0x000001e0


	//   ....[2]....
        /*0078*/ 	.word	0x00000810


	//----- nvinfo : EIATTR_CBANK_PARAM_SIZE
	.align		4
.L_12041:
        /*007c*/ 	.byte	0x03, 0x19
        /*007e*/ 	.short	0x0028


	//----- nvinfo : EIATTR_PARAM_CBANK
	.align		4
        /*0080*/ 	.byte	0x04, 0x0a
        /*0082*/ 	.short	(.L_12043 - .L_12042)
	.align		4
.L_12042:
        /*0084*/ 	.word	index@(.nv.constant0.contiguous_mean33_f64)
        /*0088*/ 	.short	0x0380
        /*008a*/ 	.short	0x0028


	//----- nvinfo : EIATTR_SW_WAR
	.align		4
.L_12043:
        /*008c*/ 	.byte	0x04, 0x36
        /*008e*/ 	.short	(.L_12045 - .L_12044)
.L_12044:
        /*0090*/ 	.word	0x00000008
.L_12045:


//--------------------- .nv.info.contiguous_mean3_f64 --------------------------
	.section	.nv.info.contiguous_mean3_f64,"",@"SHT_CUDA_INFO"
	.sectionflags	@""
	.align	4


	//----- nvinfo : EIATTR_CUDA_API_VERSION
	.align		4
        /*0000*/ 	.byte	0x04, 0x37
        /*0002*/ 	.short	(.L_12047 - .L_12046)
.L_12046:
        /*0004*/ 	.word	0x00000082


	//----- nvinfo : EIATTR_KPARAM_INFO
	.align		4
.L_12047:
        /*0008*/ 	.byte	0x04, 0x17
        /*000a*/ 	.short	(.L_12049 - .L_12048)
.L_12048:
        /*000c*/ 	.word	0x00000000
        /*0010*/ 	.short	0x0006
        /*0012*/ 	.short	0x0030
        /*0014*/ 	.byte	0x00, 0xf0, 0x21, 0x00


	//----- nvinfo : EIATTR_KPARAM_INFO
	.align		4
.L_12049:
        /*0018*/ 	.byte	0x04, 0x17
        /*001a*/ 	.short	(.L_12051 - .L_12050)
.L_12050:
        /*001c*/ 	.word	0x00000000
        /*0020*/ 	.short	0x0005
        /*0022*/ 	.short	0x0028
        /*0024*/ 	.byte	0x00, 0xf0, 0x21, 0x00


	//----- nvinfo : EIATTR_KPARAM_INFO
	.align		4
.L_12051:
        /*0028*/ 	.byte	0x04, 0x17
        /*002a*/ 	.short	(.L_12053 - .L_12052)
.L_12052:
        /*002c*/ 	.word	0x00000000
        /*0030*/ 	.short	0x0004
        /*0032*/ 	.short	0x0020
        /*0034*/ 	.byte	0x00, 0xf0, 0x21, 0x00


	//----- nvinfo : EIATTR_KPARAM_INFO
	.align		4
.L_12053:
        /*0038*/ 	.byte	0x04, 0x17
        /*003a*/ 	.short	(.L_12055 - .L_12054)
.L_12054:
        /*003c*/ 	.word	0x00000000
        /*0040*/ 	.short	0x0003
        /*0042*/ 	.short	0x0018
        /*0044*/ 	.byte	0x00, 0xf5, 0x21, 0x00


	//----- nvinfo : EIATTR_KPARAM_INFO
	.align		4
.L_12055:
        /*0048*/ 	.byte	0x04, 0x17
        /*004a*/ 	.short	(.L_12057 - .L_12056)
.L_12056:
        /*004c*/ 	.word	0x00000000
        /*0050*/ 	.short	0x0002
        /*0052*/ 	.short	0x0010
        /*0054*/ 	.byte	0x00, 0xf5, 0x21, 0x00


	//----- nvinfo : EIATTR_KPARAM_INFO
	.align		4
.L_12057:
        /*0058*/ 	.byte	0x04, 0x17
        /*005a*/ 	.short	(.L_12059 - .L_12058)
.L_12058:
        /*005c*/ 	.word	0x00000000
        /*0060*/ 	.short	0x0001
        /*0062*/ 	.short	0x0008
        /*0064*/ 	.byte	0x00, 0xf5, 0x21, 0x00


	//----- nvinfo : EIATTR_KPARAM_INFO
	.align		4
.L_12059:
        /*0068*/ 	.byte	0x04, 0x17
        /*006a*/ 	.short	(.L_12061 - .L_12060)
.L_12060:
        /*006c*/ 	.word	0x00000000
        /*0070*/ 	.short	0x0000
        /*0072*/ 	.short	0x0000
        /*0074*/ 	.byte	0x00, 0xf5, 0x21, 0x00


	//----- nvinfo : EIATTR_SPARSE_MMA_MASK
	.align		4
.L_12061:
        /*0078*/ 	.byte	0x03, 0x50
        /*007a*/ 	.short	0x0000


	//----- nvinfo : EIATTR_MAXREG_COUNT
	.align		4
        /*007c*/ 	.byte	0x03, 0x1b
        /*007e*/ 	.short	0x00ff


	//----- nvinfo : EIATTR_NUM_BARRIERS
	.align		4
        /*0080*/ 	.byte	0x02, 0x4c
        /*0082*/ 	.byte	0x01
	.zero		1


	//----- nvinfo : EIATTR_MERCURY_ISA_VERSION
	.align		4
        /*0084*/ 	.byte	0x03, 0x5f
        /*0086*/ 	.short	0x0101


	//----- nvinfo : EIATTR_VRC_CTA_INIT_COUNT
	.align		4
        /*0088*/ 	.byte	0x02, 0x4a
	.zero		1
	.zero		1


	//----- nvinfo : EIATTR_EXIT_INSTR_OFFSETS
	.align		4
        /*008c*/ 	.byte	0x04, 0x1c
        /*008e*/ 	.short	(.L_12063 - .L_12062)


	//   ....[0]....
.L_12062:
        /*0090*/ 	.word	0x00000150


	//   ....[1]....
        /*0094*/ 	.word	0x00003120


	//   ....[2]....
        /*0098*/ 	.word	0x000037c0


	//----- nvinfo : EIATTR_CRS_STACK_SIZE
	.align		4
.L_12063:
        /*009c*/ 	.byte	0x04, 0x1e
        /*009e*/ 	.short	(.L_12065 - .L_12064)
.L_12064:
        /*00a0*/ 	.word	0x00000000


	//----- nvinfo : EIATTR_CBANK_PARAM_SIZE
	.align		4
.L_12065:
        /*00a4*/ 	.byte	0x03, 0x19
        /*00a6*/ 	.short	0x0038


	//----- nvinfo : EIATTR_PARAM_CBANK
	.align		4
        /*00a8*/ 	.byte	0x04, 0x0a
        /*00aa*/ 	.short	(.L_12067 - .L_12066)
	.align		4
.L_12066:
        /*00ac*/ 	.word	index@(.nv.constant0.contiguous_mean3_f64)
        /*00b0*/ 	.short	0x0380
        /*00b2*/ 	.short	0x0038


	//----- nvinfo : EIATTR_SW_WAR
	.align		4
.L_12067:
        /*00b4*/ 	.byte	0x04, 0x36
        /*00b6*/ 	.short	(.L_12069 - .L_12068)
.L_12068:
        /*00b8*/ 	.word	0x00000008
.L_12069:


//--------------------- .nv.info.contiguous_mean22_f64 --------------------------
	.section	.nv.info.contiguous_mean22_f64,"",@"SHT_CUDA_INFO"
	.sectionflags	@""
	.align	4


	//----- nvinfo : EIATTR_CUDA_API_VERSION
	.align		4
        /*0000*/ 	.byte	0x04, 0x37
        /*0002*/ 	.short	(.L_12071 - .L_12070)
.L_12070:
        /*0004*/ 	.word	0x00000082


	//----- nvinfo : EIATTR_KPARAM_INFO
	.align		4
.L_12071:
        /*0008*/ 	.byte	0x04, 0x17
        /*000a*/ 	.short	(.L_12073 - .L_12072)
.L_12072:
        /*000c*/ 	.word	0x00000000
        /*0010*/ 	.short	0x0005
        /*0012*/ 	.short	0x0028
        /*0014*/ 	.byte	0x00, 0xf0, 0x21, 0x00


	//----- nvinfo : EIATTR_KPARAM_INFO
	.align		4
.L_12073:
        /*0018*/ 	.byte	0x04, 0x17
        /*001a*/ 	.short	(.L_12075 - .L_12074)
.L_12074:
        /*001c*/ 	.word	0x00000000
        /*0020*/ 	.short	0x0004
        /*0022*/ 	.short	0x0020
        /*0024*/ 	.byte	0x00, 0xf0, 0x21, 0x00


	//----- nvinfo : EIATTR_KPARAM_INFO
	.align		4
.L_12075:
        /*0028*/ 	.byte	0x04, 0x17
        /*002a*/ 	.short	(.L_12077 - .L_12076)
.L_12076:
        /*002c*/ 	.word	0x00000000
        /*0030*/ 	.short	0x0003
        /*0032*/ 	.short	0x0018
        /*0034*/ 	.byte	0x00, 0xf0, 0x21, 0x00


	//----- nvinfo : EIATTR_KPARAM_INFO
	.align		4
.L_12077:
        /*0038*/ 	.byte	0x04, 0x17
        /*003a*/ 	.short	(.L_12079 - .L_12078)
.L_12078:
        /*003c*/ 	.word	0x00000000
        /*0040*/ 	.short	0x0002
        /*0042*/ 	.short	0x0010
        /*0044*/ 	.byte	0x00, 0xf0, 0x21, 0x00


	//----- nvinfo : EIATTR_KPARAM_INFO
	.align		4
.L_12079:
        /*0048*/ 	.byte	0x04, 0x17
        /*004a*/ 	.short	(.L_12081 - .L_12080)
.L_12080:
        /*004c*/ 	.word	0x00000000
        /*0050*/ 	.short	0x0001
        /*0052*/ 	.short	0x0008
        /*0054*/ 	.byte	0x00, 0xf5, 0x21, 0x00


	//----- nvinfo : EIATTR_KPARAM_INFO
	.align		4
.L_12081:
        /*0058*/ 	.byte	0x04, 0x17
        /*005a*/ 	.short	(.L_12083 - .L_12082)
.L_12082:
        /*005c*/ 	.word	0x00000000
        /*0060*/ 	.short	0x0000
        /*0062*/ 	.short	0x0000
        /*0064*/ 	.byte	0x00, 0xf5, 0x21, 0x00


	//----- nvinfo : EIATTR_SPARSE_MMA_MASK
	.align		4
.L_12083:
        /*0068*/ 	.byte	0x03, 0x50
        /*006a*/ 	.short	0x0000


	//----- nvinfo : EIATTR_MAXREG_COUNT
	.align		4
        /*006c*/ 	.byte	0x03, 0x1b
        /*006e*/ 	.short	0x00ff


	//----- nvinfo : EIATTR_NUM_BARRIERS
	.align		4
        /*0070*/ 	.byte	0x02, 0x4c
        /*0072*/ 	.byte	0x01
	.zero		1


	//----- nvinfo : EIATTR_MERCURY_ISA_VERSION
	.align		4
        /*0074*/ 	.byte	0x03, 0x5f
        /*0076*/ 	.short	0x0101


	//----- nvinfo : EIATTR_VRC_CTA_INIT_COUNT
	.align		4
        /*0078*/ 	.byte	0x02, 0x4a
	.zero		1
	.zero		1


	//----- nvinfo : EIATTR_EXIT_INSTR_OFFSETS
	.align		4
        /*007c*/ 	.byte	0x04, 0x1c
        /*007e*/ 	.short	(.L_12085 - .L_12084)


	//   ....[0]....
.L_12084:
        /*0080*/ 	.word	0x00000110


	//   ....[1]....
        /*0084*/ 	.word	0x000004a0


	//   ....[2]....
        /*0088*/ 	.word	0x00000640


	//   ....[3]....
        /*008c*/ 	.word	0x00000760


	//----- nvinfo : EIATTR_CRS_STACK_SIZE
	.align		4
.L_12085:
        /*0090*/ 	.byte	0x04, 0x1e
        /*0092*/ 	.short	(.L_12087 - .L_12086)
.L_12086:
        /*0094*/ 	.word	0x00000000


	//----- nvinfo : EIATTR_CBANK_PARAM_SIZE
	.align		4
.L_12087:
        /*0098*/ 	.byte	0x03, 0x19
        /*009a*/ 	.short	0x0030


	//----- nvinfo : EIATTR_PARAM_CBANK
	.align		4
        /*009c*/ 	.byte	0x04, 0x0a
        /*009e*/ 	.short	(.L_12089 - .L_12088)
	.align		4
.L_12088:
        /*00a0*/ 	.word	index@(.nv.constant0.contiguous_mean22_f64)
        /*00a4*/ 	.short	0x0380
        /*00a6*/ 	.short	0x0030


	//----- nvinfo : EIATTR_SW_WAR
	.align		4
.L_12089:
        /*00a8*/ 	.byte	0x04, 0x36
        /*00aa*/ 	.short	(.L_12091 - .L_12090)
.L_12090:
        /*00ac*/ 	.word	0x00000008
.L_12091:


//--------------------- .nv.info.contiguous_mean2_f64 --------------------------
	.section	.nv.info.contiguous_mean2_f64,"",@"SHT_CUDA_INFO"
	.sectionflags	@""
	.align	4


	//----- nvinfo : EIATTR_CUDA_API_VERSION
	.align		4
        /*0000*/ 	.byte	0x04, 0x37
        /*0002*/ 	.short	(.L_12093 - .L_12092)
.L_12092:
        /*0004*/ 	.word	0x00000082


	//----- nvinfo : EIATTR_KPARAM_INFO
	.align		4
.L_12093:
        /*0008*/ 	.byte	0x04, 0x17
        /*000a*/ 	.short	(.L_12095 - .L_12094)
.L_12094:
        /*000c*/ 	.word	0x00000000
        /*0010*/ 	.short	0x0008
        /*0012*/ 	.short	0x0040
        /*0014*/ 	.byte	0x00, 0xf0, 0x21, 0x00


	//----- nvinfo : EIATTR_KPARAM_INFO
	.align		4
.L_12095:
        /*0018*/ 	.byte	0x04, 0x17
        /*001a*/ 	.short	(.L_12097 - .L_12096)
.L_12096:
        /*001c*/ 	.word	0x00000000
        /*0020*/ 	.short	0x0007
        /*0022*/ 	.short	0x0038
        /*0024*/ 	.byte	0x00, 0xf0, 0x21, 0x00


	//----- nvinfo : EIATTR_KPARAM_INFO
	.align		4
.L_12097:
        /*0028*/ 	.byte	0x04, 0x17
        /*002a*/ 	.short	(.L_12099 - .L_12098)
.L_12098:
        /*002c*/ 	.word	0x00000000
        /*0030*/ 	.short	0x0006
        /*0032*/ 	.short	0x0030
        /*0034*/ 	.byte	0x00, 0xf0, 0x21, 0x00


	//----- nvinfo : EIATTR_KPARAM_INFO
	.align		4
.L_12099:
        /*0038*/ 	.byte	0x04, 0x17
        /*003a*/ 	.short	(.L_12101 - .L_12100)
.L_12100:
        /*003c*/ 	.word	0x00000000
        /*0040*/ 	.short	0x0005
        /*0042*/ 	.short	0x0028
        /*0044*/ 	.byte	0x00, 0xf0, 0x21, 0x00


	//----- nvinfo : EIATTR_KPARAM_INFO
	.align		4
.L_12101:
        /*0048*/ 	.byte	0x04, 0x17
        /*004a*/ 	.short	(.L_12103 - .L_12102)
.L_12102:
        /*004c*/ 	.word	0x00000000
        /*0050*/ 	.short	0x0004
        /*0052*/ 	.short	0x0020
        /*0054*/ 	.byte	0x00, 0xf0, 0x21, 0x00


	//----- nvinfo : EIATTR_KPARAM_INFO
	.align		4
.L_12103:
        /*0058*/ 	.byte	0x04, 0x17
        /*005a*/ 	.short	(.L_12105 - .L_12104)
.L_12104:
        /*005c*/ 	.word	0x00000000
        /*0060*/ 	.short	0x0003
        /*0062*/ 	.short	0x0018
        /*0064*/ 	.byte	0x00, 0xf5, 0x21, 0x00


	//----- nvinfo : EIATTR_KPARAM_INFO
	.align		4
.L_12105:
        /*0068*/ 	.byte	0x04, 0x17
        /*006a*/ 	.short	(.L_12107 - .L_12106)
.L_12106:
        /*006c*/ 	.word	0x00000000
        /*0070*/ 	.short	0x0002
        /*0072*/ 	.short	0x0010
        /*0074*/ 	.byte	0x00, 0xf5, 0x21, 0x00


	//----- nvinfo : EIATTR_KPARAM_INFO
	.align		4
.L_12107:
        /*0078*/ 	.byte	0x04, 0x17
        /*007a*/ 	.short	(.L_12109 - .L_12108)
.L_12108:
        /*007c*/ 	.word	0x00000000
        /*0080*/ 	.short	0x0001
        /*0082*/ 	.short	0x0008
        /*0084*/ 	.byte	0x00, 0xf5, 0x21, 0x00


	//----- nvinfo : EIATTR_KPARAM_INFO
	.align		4
.L_12109:
        /*0088*/ 	.byte	0x04, 0x17
        /*008a*/ 	.short	(.L_12111 - .L_12110)
.L_12110:
        /*008c*/ 	.word	0x00000000
        /*0090*/ 	.short	0x0000
        /*0092*/ 	.short	0x0000
        /*0094*/ 	.byte	0x00, 0xf5, 0x21, 0x00


	//----- nvinfo : EIATTR_SPARSE_MMA_MASK
	.align		4
.L_12111:
        /*0098*/ 	.byte	0x03, 0x50
        /*009a*/ 	.short	0x0000


	//----- nvinfo : EIATTR_MAXREG_COUNT
	.align		4
        /*009c*/ 	.byte	0x03, 0x1b
        /*009e*/ 	.short	0x00ff


	//----- nvinfo : EIATTR_NUM_BARRIERS
	.align		4
        /*00a0*/ 	.byte	0x02, 0x4c
        /*00a2*/ 	.byte	0x01
	.zero		1


	//----- nvinfo : EIATTR_MERCURY_ISA_VERSION
	.align		4
        /*00a4*/ 	.byte	0x03, 0x5f
        /*00a6*/ 	.short	0x0101


	//----- nvinfo : EIATTR_VRC_CTA_INIT_COUNT
	.align		4
        /*00a8*/ 	.byte	0x02, 0x4a
	.zero		1
	.zero		1


	//----- nvinfo : EIATTR_EXIT_INSTR_OFFSETS
	.align		4
        /*00ac*/ 	.byte	0x04, 0x1c
        /*00ae*/ 	.short	(.L_12113 - .L_12112)


	//   ....[0]....
.L_12112:
        /*00b0*/ 	.word	0x00000110


	//   ....[1]....
        /*00b4*/ 	.word	0x00006830


	//   ....[2]....
        /*00b8*/ 	.word	0x000069d0


	//   ....[3]....
        /*00bc*/ 	.word	0x00006af0


	//----- nvinfo : EIATTR_CRS_STACK_SIZE
	.align		4
.L_12113:
        /*00c0*/ 	.byte	0x04, 0x1e
        /*00c2*/ 	.short	(.L_12115 - .L_12114)
.L_12114:
        /*00c4*/ 	.word	0x00000000


	//----- nvinfo : EIATTR_CBANK_PARAM_SIZE
	.align		4
.L_12115:
        /*00c8*/ 	.byte	0x03, 0x19
        /*00ca*/ 	.short	0x0048


	//----- nvinfo : EIATTR_PARAM_CBANK
	.align		4
        /*00cc*/ 	.byte	0x04, 0x0a
        /*00ce*/ 	.short	(.L_12117 - .L_12116)
	.align		4
.L_12116:
        /*00d0*/ 	.word	index@(.nv.constant0.contiguous_mean2_f64)
        /*00d4*/ 	.short	0x0380
        /*00d6*/ 	.short	0x0048


	//----- nvinfo : EIATTR_SW_WAR
	.align		4
.L_12117:
        /*00d8*/ 	.byte	0x04, 0x36
        /*00da*/ 	.short	(.L_12119 - .L_12118)
.L_12118:
        /*00dc*/ 	.word	0x00000008
.L_12119:


//--------------------- .nv.info.uncontiguous_cumulate_mean_f64 --------------------------
	.section	.nv.info.uncontiguous_cumulate_mean_f64,"",@"SHT_CUDA_INFO"
	.sectionflags	@""
	.align	4


	//----- nvinfo : EIATTR_CUDA_API_VERSION
	.align		4
        /*0000*/ 	.byte	0x04, 0x37
        /*0002*/ 	.short	(.L_12121 - .L_12120)
.L_12120:
        /*0004*/ 	.word	0x00000082


	//----- nvinfo : EIATTR_KPARAM_INFO
	.align		4
.L_12121:
        /*0008*/ 	.byte	0x04, 0x17
        /*000a*/ 	.short	(.L_12123 - .L_12122)
.L_12122:
        /*000c*/ 	.word	0x00000000
        /*0010*/ 	.short	0x0005
        /*0012*/ 	.short	0x0028
        /*0014*/ 	.byte	0x00, 0xf0, 0x21, 0x00


	//----- nvinfo : EIATTR_KPARAM_INFO
	.align		4
.L_12123:
        /*0018*/ 	.byte	0x04, 0x17
        /*001a*/ 	.short	(.L_12125 - .L_12124)
.L_12124:
        /*001c*/ 	.word	0x00000000
        /*0020*/ 	.short	0x0004
        /*0022*/ 	.short	0x0020
        /*0024*/ 	.byte	0x00, 0xf0, 0x21, 0x00


	//----- nvinfo : EIATTR_KPARAM_INFO
	.align		4
.L_12125:
        /*0028*/ 	.byte	0x04, 0x17
        /*002a*/ 	.short	(.L_12127 - .L_12126)
.L_12126:
        /*002c*/ 	.word	0x00000000
        /*0030*/ 	.short	0x0003
        /*0032*/ 	.short	0x0018
        /*0034*/ 	.byte	0x00, 0xf5, 0x21, 0x00


	//----- nvinfo : EIATTR_KPARAM_INFO
	.align		4
.L_12127:
        /*0038*/ 	.byte	0x04, 0x17
        /*003a*/ 	.short	(.L_12129 - .L_12128)
.L_12128:
        /*003c*/ 	.word	0x00000000
        /*0040*/ 	.short	0x0002
        /*0042*/ 	.short	0x0010
        /*0044*/ 	.byte	0x00, 0xf5, 0x21, 0x00


	//----- nvinfo : EIATTR_KPARAM_INFO
	.align		4
.L_12129:
        /*0048*/ 	.byte	0x04, 0x17
        /*004a*/ 	.short	(.L_12131 - .L_12130)
.L_12130:
        /*004c*/ 	.word	0x00000000
        /*0050*/ 	.short	0x0001
        /*0052*/ 	.short	0x0008
        /*0054*/ 	.byte	0x00, 0xf5, 0x21, 0x00


	//----- nvinfo : EIATTR_KPARAM_INFO
	.align		4
.L_12131:
        /*0058*/ 	.byte	0x04, 0x17
        /*005a*/ 	.short	(.L_12133 - .L_12132)
.L_12132:
        /*005c*/ 	.word	0x00000000
        /*0060*/ 	.short	0x0000
        /*0062*/ 	.short	0x0000
        /*0064*/ 	.byte	0x00, 0xf5, 0x21, 0x00


	//----- nvinfo : EIATTR_SPARSE_MMA_MASK
	.align		4
.L_12133:
        /*0068*/ 	.byte	0x03, 0x50
        /*006a*/ 	.short	0x0000


	//----- nvinfo : EIATTR_MAXREG_COUNT
	.align		4
        /*006c*/ 	.byte	0x03, 0x1b
        /*006e*/ 	.short	0x00ff


	//----- nvinfo : EIATTR_NUM_BARRIERS
	.align		4
        /*0070*/ 	.byte	0x02, 0x4c
        /*0072*/ 	.byte	0x01
	.zero		1


	//----- nvinfo : EIATTR_MERCURY_ISA_VERSION
	.align		4
        /*0074*/ 	.byte	0x03, 0x5f
        /*0076*/ 	.short	0x0101


	//----- nvinfo : EIATTR_VRC_CTA_INIT_COUNT
	.align		4
        /*0078*/ 	.byte	0x02, 0x4a
	.zero		1
	.zero		1


	//----- nvinfo : EIATTR_EXIT_INSTR_OFFSETS
	.align		4
        /*007c*/ 	.byte	0x04, 0x1c
        /*007e*/ 	.short	(.L_12135 - .L_12134)


	//   ....[0]....
.L_12134:
        /*0080*/ 	.word	0x00006a10


	//   ....[1]....
        /*0084*/ 	.word	0x00006bb0


	//   ....[2]....
        /*0088*/ 	.word	0x00006c30


	//----- nvinfo : EIATTR_CRS_STACK_SIZE
	.align		4
.L_12135:
        /*008c*/ 	.byte	0x04, 0x1e
        /*008e*/ 	.short	(.L_12137 - .L_12136)
.L_12136:
        /*0090*/ 	.word	0x00000000


	//----- nvinfo : EIATTR_CBANK_PARAM_SIZE
	.align		4
.L_12137:
        /*0094*/ 	.byte	0x03, 0x19
        /*0096*/ 	.short	0x0030


	//----- nvinfo : EIATTR_PARAM_CBANK
	.align		4
        /*0098*/ 	.byte	0x04, 0x0a
        /*009a*/ 	.short	(.L_12139 - .L_12138)
	.align		4
.L_12138:
        /*009c*/ 	.word	index@(.nv.constant0.uncontiguous_cumulate_mean_f64)
        /*00a0*/ 	.short	0x0380
        /*00a2*/ 	.short	0x0030


	//----- nvinfo : EIATTR_SW_WAR
	.align		4
.L_12139:
        /*00a4*/ 	.byte	0x04, 0x36
        /*00a6*/ 	.short	(.L_12141 - .L_12140)
.L_12140:
        /*00a8*/ 	.word	0x00000008
.L_12141:


//--------------------- .nv.info.uncontiguous_mean_f64 --------------------------
	.section	.nv.info.uncontiguous_mean_f64,"",@"SHT_CUDA_INFO"
	.sectionflags	@""
	.align	4


	//----- nvinfo : EIATTR_CUDA_API_VERSION
	.align		4
        /*0000*/ 	.byte	0x04, 0x37
        /*0002*/ 	.short	(.L_12143 - .L_12142)
.L_12142:
        /*0004*/ 	.word	0x00000082


	//----- nvinfo : EIATTR_KPARAM_INFO
	.align		4
.L_12143:
        /*0008*/ 	.byte	0x04, 0x17
        /*000a*/ 	.short	(.L_12145 - .L_12144)
.L_12144:
        /*000c*/ 	.word	0x00000000
        /*0010*/ 	.short	0x0005
        /*0012*/ 	.short	0x0028
        /*0014*/ 	.byte	0x00, 0xf0, 0x21, 0x00


	//----- nvinfo : EIATTR_KPARAM_INFO
	.align		4
.L_12145:
        /*0018*/ 	.byte	0x04, 0x17
        /*001a*/ 	.short	(.L_12147 - .L_12146)
.L_12146:
        /*001c*/ 	.word	0x00000000
        /*0020*/ 	.short	0x0004
        /*0022*/ 	.short	0x0020
        /*0024*/ 	.byte	0x00, 0xf0, 0x21, 0x00


	//----- nvinfo : EIATTR_KPARAM_INFO
	.align		4
.L_12147:
        /*0028*/ 	.byte	0x04, 0x17
        /*002a*/ 	.short	(.L_12149 - .L_12148)
.L_12148:
        /*002c*/ 	.word	0x00000000
        /*0030*/ 	.short	0x0003
        /*0032*/ 	.short	0x0018
        /*0034*/ 	.byte	0x00, 0xf5, 0x21, 0x00


	//----- nvinfo : EIATTR_KPARAM_INFO
	.align		4
.L_12149:
        /*0038*/ 	.byte	0x04, 0x17
        /*003a*/ 	.short	(.L_12151 - .L_12150)
.L_12150:
        /*003c*/ 	.word	0x00000000
        /*0040*/ 	.short	0x0002
        /*0042*/ 	.short	0x0010
        /*0044*/ 	.byte	0x00, 0xf5, 0x21, 0x00


	//----- nvinfo : EIATTR_KPARAM_INFO
	.align		4
.L_12151:
        /*0048*/ 	.byte	0x04, 0x17
        /*004a*/ 	.short	(.L_12153 - .L_12152)
.L_12152:
        /*004c*/ 	.word	0x00000000
        /*0050*/ 	.short	0x0001
        /*0052*/ 	.short	0x0008
        /*0054*/ 	.byte	0x00, 0xf5, 0x21, 0x00


	//----- nvinfo : EIATTR_KPARAM_INFO
	.align		4
.L_12153:
        /*0058*/ 	.byte	0x04, 0x17
        /*005a*/ 	.short	(.L_12155 - .L_12154)
.L_12154:
        /*005c*/ 	.word	0x00000000
        /*0060*/ 	.short	0x0000
        /*0062*/ 	.short	0x0000
        /*0064*/ 	.byte	0x00, 0xf5, 0x21, 0x00


	//----- nvinfo : EIATTR_SPARSE_MMA_MASK
	.align		4
.L_12155:
        /*0068*/ 	.byte	0x03, 0x50
        /*006a*/ 	.short	0x0000


	//----- nvinfo : EIATTR_MAXREG_COUNT
	.align		4
        /*006c*/ 	.byte	0x03, 0x1b
        /*006e*/ 	.short	0x00ff


	//----- nvinfo : EIATTR_NUM_BARRIERS
	.align		4
        /*0070*/ 	.byte	0x02, 0x4c
        /*0072*/ 	.byte	0x01
	.zero		1


	//----- nvinfo : EIATTR_MERCURY_ISA_VERSION
	.align		4
        /*0074*/ 	.byte	0x03, 0x5f
        /*0076*/ 	.short	0x0101


	//----- nvinfo : EIATTR_VRC_CTA_INIT_COUNT
	.align		4
        /*0078*/ 	.byte	0x02, 0x4a
	.zero		1
	.zero		1


	//----- nvinfo : EIATTR_EXIT_INSTR_OFFSETS
	.align		4
        /*007c*/ 	.byte	0x04, 0x1c
        /*007e*/ 	.short	(.L_12157 - .L_12156)


	//   ....[0]....
.L_12156:
        /*0080*/ 	.word	0x00006a10


	//   ....[1]....
        /*0084*/ 	.word	0x00006bb0


	//   ....[2]....
        /*0088*/ 	.word	0x00006c30


	//----- nvinfo : EIATTR_CRS_STACK_SIZE
	.align		4
.L_12157:
        /*008c*/ 	.byte	0x04, 0x1e
        /*008e*/ 	.short	(.L_12159 - .L_12158)
.L_12158:
        /*0090*/ 	.word	0x00000000


	//----- nvinfo : EIATTR_CBANK_PARAM_SIZE
	.align		4
.L_12159:
        /*0094*/ 	.byte	0x03, 0x19
        /*0096*/ 	.short	0x0030


	//----- nvinfo : EIATTR_PARAM_CBANK
	.align		4
        /*0098*/ 	.byte	0x04, 0x0a
        /*009a*/ 	.short	(.L_12161 - .L_12160)
	.align		4
.L_12160:
        /*009c*/ 	.word	index@(.nv.constant0.uncontiguous_mean_f64)
        /*00a0*/ 	.short	0x0380
        /*00a2*/ 	.short	0x0030


	//----- nvinfo : EIATTR_SW_WAR
	.align		4
.L_12161:
        /*00a4*/ 	.byte	0x04, 0x36
        /*00a6*/ 	.short	(.L_12163 - .L_12162)
.L_12162:
        /*00a8*/ 	.word	0x00000008
.L_12163:


//--------------------- .nv.info.contiguous_cumulate_mean_f64 --------------------------
	.section	.nv.info.contiguous_cumulate_mean_f64,"",@"SHT_CUDA_INFO"
	.sectionflags	@""
	.align	4


	//----- nvinfo : EIATTR_CUDA_API_VERSION
	.align		4
        /*0000*/ 	.byte	0x04, 0x37
        /*0002*/ 	.short	(.L_12165 - .L_12164)
.L_12164:
        /*0004*/ 	.word	0x00000082


	//----- nvinfo : EIATTR_KPARAM_INFO
	.align		4
.L_12165:
        /*0008*/ 	.byte	0x04, 0x17
        /*000a*/ 	.short	(.L_12167 - .L_12166)
.L_12166:
        /*000c*/ 	.word	0x00000000
        /*0010*/ 	.short	0x0002
        /*0012*/ 	.short	0x0010
        /*0014*/ 	.byte	0x00, 0xf0, 0x21, 0x00


	//----- nvinfo : EIATTR_KPARAM_INFO
	.align		4
.L_12167:
        /*0018*/ 	.byte	0x04, 0x17
        /*001a*/ 	.short	(.L_12169 - .L_12168)
.L_12168:
        /*001c*/ 	.word	0x00000000
        /*0020*/ 	.short	0x0001
        /*0022*/ 	.short	0x0008
        /*0024*/ 	.byte	0x00, 0xf5, 0x21, 0x00


	//----- nvinfo : EIATTR_KPARAM_INFO
	.align		4
.L_12169:
        /*0028*/ 	.byte	0x04, 0x17
        /*002a*/ 	.short	(.L_12171 - .L_12170)
.L_12170:
        /*002c*/ 	.word	0x00000000
        /*0030*/ 	.short	0x0000
        /*0032*/ 	.short	0x0000
        /*0034*/ 	.byte	0x00, 0xf5, 0x21, 0x00


	//----- nvinfo : EIATTR_SPARSE_MMA_MASK
	.align		4
.L_12171:
        /*0038*/ 	.byte	0x03, 0x50
        /*003a*/ 	.short	0x0000


	//----- nvinfo : EIATTR_MAXREG_COUNT
	.align		4
        /*003c*/ 	.byte	0x03, 0x1b
        /*003e*/ 	.short	0x00ff


	//----- nvinfo : EIATTR_NUM_BARRIERS
	.align		4
        /*0040*/ 	.byte	0x02, 0x4c
        /*0042*/ 	.byte	0x01
	.zero		1


	//----- nvinfo : EIATTR_MERCURY_ISA_VERSION
	.align		4
        /*0044*/ 	.byte	0x03, 0x5f
        /*0046*/ 	.short	0x0101


	//----- nvinfo : EIATTR_VRC_CTA_INIT_COUNT
	.align		4
        /*0048*/ 	.byte	0x02, 0x4a
	.zero		1
	.zero		1


	//----- nvinfo : EIATTR_EXIT_INSTR_OFFSETS
	.align		4
        /*004c*/ 	.byte	0x04, 0x1c
        /*004e*/ 	.short	(.L_12173 - .L_12172)


	//   ....[0]....
.L_12172:
        /*0050*/ 	.word	0x00000340


	//   ....[1]....
        /*0054*/ 	.word	0x000004e0


	//   ....[2]....
        /*0058*/ 	.word	0x00000560


	//----- nvinfo : EIATTR_CRS_STACK_SIZE
	.align		4
.L_12173:
        /*005c*/ 	.byte	0x04, 0x1e
        /*005e*/ 	.short	(.L_12175 - .L_12174)
.L_12174:
        /*0060*/ 	.word	0x00000000


	//----- nvinfo : EIATTR_CBANK_PARAM_SIZE
	.align		4
.L_12175:
        /*0064*/ 	.byte	0x03, 0x19
        /*0066*/ 	.short	0x0018


	//----- nvinfo : EIATTR_PARAM_CBANK
	.align		4
        /*0068*/ 	.byte	0x04, 0x0a
        /*006a*/ 	.short	(.L_12177 - .L_12176)
	.align		4
.L_12176:
        /*006c*/ 	.word	index@(.nv.constant0.contiguous_cumulate_mean_f64)
        /*0070*/ 	.short	0x0380
        /*0072*/ 	.short	0x0018


	//----- nvinfo : EIATTR_SW_WAR
	.align		4
.L_12177:
        /*0074*/ 	.byte	0x04, 0x36
        /*0076*/ 	.short	(.L_12179 - .L_12178)
.L_12178:
        /*0078*/ 	.word	0x00000008
.L_12179:


//--------------------- .nv.info.contiguous_mean_f64 --------------------------
	.section	.nv.info.contiguous_mean_f64,"",@"SHT_CUDA_INFO"
	.sectionflags	@""
	.align	4


	//----- nvinfo : EIATTR_CUDA_API_VERSION
	.align		4
        /*0000*/ 	.byte	0x04, 0x37
        /*0002*/ 	.short	(.L_12181 - .L_12180)
.L_12180:
        /*0004*/ 	.word	0x00000082


	//----- nvinfo : EIATTR_KPARAM_INFO
	.align		4
.L_12181:
        /*0008*/ 	.byte	0x04, 0x17
        /*000a*/ 	.short	(.L_12183 - .L_12182)
.L_12182:
        /*000c*/ 	.word	0x00000000
        /*0010*/ 	.short	0x0002
        /*0012*/ 	.short	0x0010
        /*0014*/ 	.byte	0x00, 0xf0, 0x21, 0x00


	//----- nvinfo : EIATTR_KPARAM_INFO
	.align		4
.L_12183:
        /*0018*/ 	.byte	0x04, 0x17
        /*001a*/ 	.short	(.L_12185 - .L_12184)
.L_12184:
        /*001c*/ 	.word	0x00000000
        /*0020*/ 	.short	0x0001
        /*0022*/ 	.short	0x0008
        /*0024*/ 	.byte	0x00, 0xf5, 0x21, 0x00


	//----- nvinfo : EIATTR_KPARAM_INFO
	.align		4
.L_12185:
        /*0028*/ 	.byte	0x04, 0x17
        /*002a*/ 	.short	(.L_12187 - .L_12186)
.L_12186:
        /*002c*/ 	.word	0x00000000
        /*0030*/ 	.short	0x0000
        /*0032*/ 	.short	0x0000
        /*0034*/ 	.byte	0x00, 0xf5, 0x21, 0x00


	//----- nvinfo : EIATTR_SPARSE_MMA_MASK
	.align		4
.L_12187:
        /*0038*/ 	.byte	0x03, 0x50
        /*003a*/ 	.short	0x0000


	//----- nvinfo : EIATTR_MAXREG_COUNT
	.align		4
        /*003c*/ 	.byte	0x03, 0x1b
        /*003e*/ 	.short	0x00ff


	//----- nvinfo : EIATTR_NUM_BARRIERS
	.align		4
        /*0040*/ 	.byte	0x02, 0x4c
        /*0042*/ 	.byte	0x01
	.zero		1


	//----- nvinfo : EIATTR_MERCURY_ISA_VERSION
	.align		4
        /*0044*/ 	.byte	0x03, 0x5f
        /*0046*/ 	.short	0x0101


	//----- nvinfo : EIATTR_VRC_CTA_INIT_COUNT
	.align		4
        /*0048*/ 	.byte	0x02, 0x4a
	.zero		1
	.zero		1


	//----- nvinfo : EIATTR_EXIT_INSTR_OFFSETS
	.align		4
        /*004c*/ 	.byte	0x04, 0x1c
        /*004e*/ 	.short	(.L_12189 - .L_12188)


	//   ....[0]....
.L_12188:
        /*0050*/ 	.word	0x00000340


	//   ....[1]....
        /*0054*/ 	.word	0x000004e0


	//   ....[2]....
        /*0058*/ 	.word	0x00000560


	//----- nvinfo : EIATTR_CRS_STACK_SIZE
	.align		4
.L_12189:
        /*005c*/ 	.byte	0x04, 0x1e
        /*005e*/ 	.short	(.L_12191 - .L_12190)
.L_12190:
        /*0060*/ 	.word	0x00000000


	//----- nvinfo : EIATTR_CBANK_PARAM_SIZE
	.align		4
.L_12191:
        /*0064*/ 	.byte	0x03, 0x19
        /*0066*/ 	.short	0x0018


	//----- nvinfo : EIATTR_PARAM_CBANK
	.align		4
        /*0068*/ 	.byte	0x04, 0x0a
        /*006a*/ 	.short	(.L_12193 - .L_12192)
	.align		4
.L_12192:
        /*006c*/ 	.word	index@(.nv.constant0.contiguous_mean_f64)
        /*0070*/ 	.short	0x0380
        /*0072*/ 	.short	0x0018


	//----- nvinfo : EIATTR_SW_WAR
	.align		4
.L_12193:
        /*0074*/ 	.byte	0x04, 0x36
        /*0076*/ 	.short	(.L_12195 - .L_12194)
.L_12194:
        /*0078*/ 	.word	0x00000008
.L_12195:


//--------------------- .nv.info.contiguous_mean33_f32 --------------------------
	.section	.nv.info.contiguous_mean33_f32,"",@"SHT_CUDA_INFO"
	.sectionflags	@""
	.align	4


	//----- nvinfo : EIATTR_CUDA_API_VERSION
	.align		4
        /*0000*/ 	.byte	0x04, 0x37
        /*0002*/ 	.short	(.L_12197 - .L_12196)
.L_12196:
        /*0004*/ 	.word	0x00000082


	//----- nvinfo : EIATTR_KPARAM_INFO
	.align		4
.L_12197:
        /*0008*/ 	.byte	0x04, 0x17
        /*000a*/ 	.short	(.L_12199 - .L_12198)
.L_12198:
        /*000c*/ 	.word	0x00000000
        /*0010*/ 	.short	0x0004
        /*0012*/ 	.short	0x0020
        /*0014*/ 	.byte	0x00, 0xf0, 0x21, 0x00


	//----- nvinfo : EIATTR_KPARAM_INFO
	.align		4
.L_12199:
        /*0018*/ 	.byte	0x04, 0x17
        /*001a*/ 	.short	(.L_12201 - .L_12200)
.L_12200:
        /*001c*/ 	.word	0x00000000
        /*0020*/ 	.short	0x0003
        /*0022*/ 	.short	0x0018
        /*0024*/ 	.byte	0x00, 0xf0, 0x21, 0x00


	//----- nvinfo : EIATTR_KPARAM_INFO
	.align		4
.L_12201:
        /*0028*/ 	.byte	0x04, 0x17
        /*002a*/ 	.short	(.L_12203 - .L_12202)
.L_12202:
        /*002c*/ 	.word	0x00000000
        /*0030*/ 	.short	0x0002
        /*0032*/ 	.short	0x0010
        /*0034*/ 	.byte	0x00, 0xf0, 0x21, 0x00


	//----- nvinfo : EIATTR_KPARAM_INFO
	.align		4
.L_12203:
        /*0038*/ 	.byte	0x04, 0x17
        /*003a*/ 	.short	(.L_12205 - .L_12204)
.L_12204:
        /*003c*/ 	.word	0x00000000
        /*0040*/ 	.short	0x0001
        /*0042*/ 	.short	0x0008
        /*0044*/ 	.byte	0x00, 0xf5, 0x21, 0x00


	//----- nvinfo : EIATTR_KPARAM_INFO
	.align		4
.L_12205:
        /*0048*/ 	.byte	0x04, 0x17
        /*004a*/ 	.short	(.L_12207 - .L_12206)
.L_12206:
        /*004c*/ 	.word	0x00000000
        /*0050*/ 	.short	0x0000
        /*0052*/ 	.short	0x0000
        /*0054*/ 	.byte	0x00, 0xf5, 0x21, 0x00


	//----- nvinfo : EIATTR_SPARSE_MMA_MASK
	.align		4
.L_12207:
        /*0058*/ 	.byte	0x03, 0x50
        /*005a*/ 	.short	0x0000


	//----- nvinfo : EIATTR_MAXREG_COUNT
	.align		4
        /*005c*/ 	.byte	0x03, 0x1b
        /*005e*/ 	.short	0x00ff


	//----- nvinfo : EIATTR_NUM_BARRIERS
	.align		4
        /*0060*/ 	.byte	0x02, 0x4c
        /*0062*/ 	.byte	0x01
	.zero		1


	//----- nvinfo : EIATTR_MERCURY_ISA_VERSION
	.align		4
        /*0064*/ 	.byte	0x03, 0x5f
        /*0066*/ 	.short	0x0101


	//----- nvinfo : EIATTR_VRC_CTA_INIT_COUNT
	.align		4
        /*0068*/ 	.byte	0x02, 0x4a
	.zero		1
	.zero		1


	//----- nvinfo : EIATTR_EXIT_INSTR_OFFSETS
	.align		4
        /*006c*/ 	.byte	0x04, 0x1c
        /*006e*/ 	.short	(.L_12209 - .L_12208)


	//   ....[0]....
.L_12208:
        /*0070*/ 	.word	0x00000150


	//   ....[1]....
        /*0074*/ 	.word	0x000001e0


	//   ....[2]....
        /*0078*/ 	.word	0x00000810


	//----- nvinfo : EIATTR_CBANK_PARAM_SIZE
	.align		4
.L_12209:
        /*007c*/ 	.byte	0x03, 0x19
        /*007e*/ 	.short	0x0028


	//----- nvinfo : EIATTR_PARAM_CBANK
	.align		4
        /*0080*/ 	.byte	0x04, 0x0a
        /*0082*/ 	.short	(.L_12211 - .L_12210)
	.align		4
.L_12210:
        /*0084*/ 	.word	index@(.nv.constant0.contiguous_mean33_f32)
        /*0088*/ 	.short	0x0380
        /*008a*/ 	.short	0x0028


	//----- nvinfo : EIATTR_SW_WAR
	.align		4
.L_12211:
        /*008c*/ 	.byte	0x04, 0x36
        /*008e*/ 	.short	(.L_12213 - .L_12212)
.L_12212:
        /*0090*/ 	.word	0x00000008
.L_12213:


//--------------------- .nv.info.contiguous_mean3_f32 --------------------------
	.section	.nv.info.contiguous_mean3_f32,"",@"SHT_CUDA_INFO"
	.sectionflags	@""
	.align	4


	//----- nvinfo : EIATTR_CUDA_API_VERSION
	.align		4
        /*0000*/ 	.byte	0x04, 0x37
        /*0002*/ 	.short	(.L_12215 - .L_12214)
.L_12214:
        /*0004*/ 	.word	0x00000082


	//----- nvinfo : EIATTR_KPARAM_INFO
	.align		4
.L_12215:
        /*0008*/ 	.byte	0x04, 0x17
        /*000a*/ 	.short	(.L_12217 - .L_12216)
.L_12216:
        /*000c*/ 	.word	0x00000000
        /*0010*/ 	.short	0x0006
        /*0012*/ 	.short	0x0030
        /*0014*/ 	.byte	0x00, 0xf0, 0x21, 0x00


	//----- nvinfo : EIATTR_KPARAM_INFO
	.align		4
.L_12217:
        /*0018*/ 	.byte	0x04, 0x17
        /*001a*/ 	.short	(.L_12219 - .L_12218)
.L_12218:
        /*001c*/ 	.word	0x00000000
        /*0020*/ 	.short	0x0005
        /*0022*/ 	.short	0x0028
        /*0024*/ 	.byte	0x00, 0xf0, 0x21, 0x00


	//----- nvinfo : EIATTR_KPARAM_INFO
	.align		4
.L_12219:
        /*0028*/ 	.byte	0x04, 0x17
        /*002a*/ 	.short	(.L_12221 - .L_12220)
.L_12220:
        /*002c*/ 	.word	0x00000000
        /*0030*/ 	.short	0x0004
        /*0032*/ 	.short	0x0020
        /*0034*/ 	.byte	0x00, 0xf0, 0x21, 0x00


	//----- nvinfo : EIATTR_KPARAM_INFO
	.align		4
.L_12221:
        /*0038*/ 	.byte	0x04, 0x17
        /*003a*/ 	.short	(.L_12223 - .L_12222)
.L_12222:
        /*003c*/ 	.word	0x00000000
        /*0040*/ 	.short	0x0003
        /*0042*/ 	.short	0x0018
        /*0044*/ 	.byte	0x00, 0xf5, 0x21, 0x00


	//----- nvinfo : EIATTR_KPARAM_INFO
	.align		4
.L_12223:
        /*0048*/ 	.byte	0x04, 0x17
        /*004a*/ 	.short	(.L_12225 - .L_12224)
.L_12224:
        /*004c*/ 	.word	0x00000000
        /*0050*/ 	.short	0x0002
        /*0052*/ 	.short	0x0010
        /*0054*/ 	.byte	0x00, 0xf5, 0x21, 0x00


	//----- nvinfo : EIATTR_KPARAM_INFO
	.align		4
.L_12225:
        /*0058*/ 	.byte	0x04, 0x17
        /*005a*/ 	.short	(.L_12227 - .L_12226)
.L_12226:
        /*005c*/ 	.word	0x00000000
        /*0060*/ 	.short	0x0001
        /*0062*/ 	.short	0x0008
        /*0064*/ 	.byte	0x00, 0xf5, 0x21, 0x00


	//----- nvinfo : EIATTR_KPARAM_INFO
	.align		4
.L_12227:
        /*0068*/ 	.byte	0x04, 0x17
        /*006a*/ 	.short	(.L_12229 - .L_12228)
.L_12228:
        /*006c*/ 	.word	0x00000000
        /*0070*/ 	.short	0x0000
        /*0072*/ 	.short	0x0000
        /*0074*/ 	.byte	0x00, 0xf5, 0x21, 0x00


	//----- nvinfo : EIATTR_SPARSE_MMA_MASK
	.align		4
.L_12229:
        /*0078*/ 	.byte	0x03, 0x50
        /*007a*/ 	.short	0x0000


	//----- nvinfo : EIATTR_MAXREG_COUNT
	.align		4
        /*007c*/ 	.byte	0x03, 0x1b
        /*007e*/ 	.short	0x00ff


	//----- nvinfo : EIATTR_NUM_BARRIERS
	.align		4
        /*0080*/ 	.byte	0x02, 0x4c
        /*0082*/ 	.byte	0x01
	.zero		1


	//----- nvinfo : EIATTR_MERCURY_ISA_VERSION
	.align		4
        /*0084*/ 	.byte	0x03, 0x5f
        /*0086*/ 	.short	0x0101


	//----- nvinfo : EIATTR_VRC_CTA_INIT_COUNT
	.align		4
        /*0088*/ 	.byte	0x02, 0x4a
	.zero		1
	.zero		1


	//----- nvinfo : EIATTR_EXIT_INSTR_OFFSETS
	.align		4
        /*008c*/ 	.byte	0x04, 0x1c
        /*008e*/ 	.short	(.L_12231 - .L_12230)


	//   ....[0]....
.L_12230:
        /*0090*/ 	.word	0x00000150


	//   ....[1]....
        /*0094*/ 	.word	0x00003120


	//   ....[2]....
        /*0098*/ 	.word	0x000037c0


	//----- nvinfo : EIATTR_CRS_STACK_SIZE
	.align		4
.L_12231:
        /*009c*/ 	.byte	0x04, 0x1e
        /*009e*/ 	.short	(.L_12233 - .L_12232)
.L_12232:
        /*00a0*/ 	.word	0x00000000


	//----- nvinfo : EIATTR_CBANK_PARAM_SIZE
	.align		4
.L_12233:
        /*00a4*/ 	.byte	0x03, 0x19
        /*00a6*/ 	.short	0x0038


	//----- nvinfo : EIATTR_PARAM_CBANK
	.align		4
        /*00a8*/ 	.byte	0x04, 0x0a
        /*00aa*/ 	.short	(.L_12235 - .L_12234)
	.align		4
.L_12234:
        /*00ac*/ 	.word	index@(.nv.constant0.contiguous_mean3_f32)
        /*00b0*/ 	.short	0x0380
        /*00b2*/ 	.short	0x0038


	//----- nvinfo : EIATTR_SW_WAR
	.align		4
.L_12235:
        /*00b4*/ 	.byte	0x04, 0x36
        /*00b6*/ 	.short	(.L_12237 - .L_12236)
.L_12236:
        /*00b8*/ 	.word	0x00000008
.L_12237:


//--------------------- .nv.info.contiguous_mean22_f32 --------------------------
	.section	.nv.info.contiguous_mean22_f32,"",@"SHT_CUDA_INFO"
	.sectionflags	@""
	.align	4


	//----- nvinfo : EIATTR_CUDA_API_VERSION
	.align		4
        /*0000*/ 	.byte	0x04, 0x37
        /*0002*/ 	.short	(.L_12239 - .L_12238)
.L_12238:
        /*0004*/ 	.word	0x00000082


	//----- nvinfo : EIATTR_KPARAM_INFO
	.align		4
.L_12239:
        /*0008*/ 	.byte	0x04, 0x17
        /*000a*/ 	.short	(.L_12241 - .L_12240)
.L_12240:
        /*000c*/ 	.word	0x00000000
        /*0010*/ 	.short	0x0005
        /*0012*/ 	.short	0x0028
        /*0014*/ 	.byte	0x00, 0xf0, 0x21, 0x00


	//----- nvinfo : EIATTR_KPARAM_INFO
	.align		4
.L_12241:
        /*0018*/ 	.byte	0x04, 0x17
        /*001a*/ 	.short	(.L_12243 - .L_12242)
.L_12242:
        /*001c*/ 	.word	0x00000000
        /*0020*/ 	.short	0x0004
        /*0022*/ 	.short	0x0020
        /*0024*/ 	.byte	0x00, 0xf0, 0x21, 0x00


	//----- nvinfo : EIATTR_KPARAM_INFO
	.align		4
.L_12243:
        /*0028*/ 	.byte	0x04, 0x17
        /*002a*/ 	.short	(.L_12245 - .L_12244)
.L_12244:
        /*002c*/ 	.word	0x00000000
        /*0030*/ 	.short	0x0003
        /*0032*/ 	.short	0x0018
        /*0034*/ 	.byte	0x00, 0xf0, 0x21, 0x00


	//----- nvinfo : EIATTR_KPARAM_INFO
	.align		4
.L_12245:
        /*0038*/ 	.byte	0x04, 0x17
        /*003a*/ 	.short	(.L_12247 - .L_12246)
.L_12246:
        /*003c*/ 	.word	0x00000000
        /*0040*/ 	.short	0x0002
        /*0042*/ 	.short	0x0010
        /*0044*/ 	.byte	0x00, 0xf0, 0x21, 0x00


	//----- nvinfo : EIATTR_KPARAM_INFO
	.align		4
.L_12247:
        /*0048*/ 	.byte	0x04, 0x17
        /*004a*/ 	.short	(.L_12249 - .L_12248)
.L_12248:
        /*004c*/ 	.word	0x00000000
        /*0050*/ 	.short	0x0001
        /*0052*/ 	.short	0x0008
        /*0054*/ 	.byte	0x00, 0xf5, 0x21, 0x00


	//----- nvinfo : EIATTR_KPARAM_INFO
	.align		4
.L_12249:
        /*0058*/ 	.byte	0x04, 0x17
        /*005a*/ 	.short	(.L_12251 - .L_12250)
.L_12250:
        /*005c*/ 	.word	0x00000000
        /*0060*/ 	.short	0x0000
        /*0062*/ 	.short	0x0000
        /*0064*/ 	.byte	0x00, 0xf5, 0x21, 0x00


	//----- nvinfo : EIATTR_SPARSE_MMA_MASK
	.align		4
.L_12251:
        /*0068*/ 	.byte	0x03, 0x50
        /*006a*/ 	.short	0x0000


	//----- nvinfo : EIATTR_MAXREG_COUNT
	.align		4
        /*006c*/ 	.byte	0x03, 0x1b
        /*006e*/ 	.short	0x00ff


	//----- nvinfo : EIATTR_NUM_BARRIERS
	.align		4
        /*0070*/ 	.byte	0x02, 0x4c
        /*0072*/ 	.byte	0x01
	.zero		1


	//----- nvinfo : EIATTR_MERCURY_ISA_VERSION
	.align		4
        /*0074*/ 	.byte	0x03, 0x5f
        /*0076*/ 	.short	0x0101


	//----- nvinfo : EIATTR_VRC_CTA_INIT_COUNT
	.align		4
        /*0078*/ 	.byte	0x02, 0x4a
	.zero		1
	.zero		1


	//----- nvinfo : EIATTR_EXIT_INSTR_OFFSETS
	.align		4
        /*007c*/ 	.byte	0x04, 0x1c
        /*007e*/ 	.short	(.L_12253 - .L_12252)


	//   ....[0]....
.L_12252:
        /*0080*/ 	.word	0x00000110


	//   ....[1]....
        /*0084*/ 	.word	0x000004a0


	//   ....[2]....
        /*0088*/ 	.word	0x00000640


	//   ....[3]....
        /*008c*/ 	.word	0x00000760


	//----- nvinfo : EIATTR_CRS_STACK_SIZE
	.align		4
.L_12253:
        /*0090*/ 	.byte	0x04, 0x1e
        /*0092*/ 	.short	(.L_12255 - .L_12254)
.L_12254:
        /*0094*/ 	.word	0x00000000


	//----- nvinfo : EIATTR_CBANK_PARAM_SIZE
	.align		4
.L_12255:
        /*0098*/ 	.byte	0x03, 0x19
        /*009a*/ 	.short	0x0030


	//----- nvinfo : EIATTR_PARAM_CBANK
	.align		4
        /*009c*/ 	.byte	0x04, 0x0a
        /*009e*/ 	.short	(.L_12257 - .L_12256)
	.align		4
.L_12256:
        /*00a0*/ 	.word	index@(.nv.constant0.contiguous_mean22_f32)
        /*00a4*/ 	.short	0x0380
        /*00a6*/ 	.short	0x0030


	//----- nvinfo : EIATTR_SW_WAR
	.align		4
.L_12257:
        /*00a8*/ 	.byte	0x04, 0x36
        /*00aa*/ 	.short	(.L_12259 - .L_12258)
.L_12258:
        /*00ac*/ 	.word	0x00000008
.L_12259:


//--------------------- .nv.info.contiguous_mean2_f32 --------------------------
	.section	.nv.info.contiguous_mean2_f32,"",@"SHT_CUDA_INFO"
	.sectionflags	@""
	.align	4


	//----- nvinfo : EIATTR_CUDA_API_VERSION
	.align		4
        /*0000*/ 	.byte	0x04, 0x37
        /*0002*/ 	.short	(.L_12261 - .L_12260)
.L_12260:
        /*0004*/ 	.word	0x00000082


	//----- nvinfo : EIATTR_KPARAM_INFO
	.align		4
.L_12261:
        /*0008*/ 	.byte	0x04, 0x17
        /*000a*/ 	.short	(.L_12263 - .L_12262)
.L_12262:
        /*000c*/ 	.word	0x00000000
        /*0010*/ 	.short	0x0008
        /*0012*/ 	.short	0x0040
        /*0014*/ 	.byte	0x00, 0xf0, 0x21, 0x00


	//----- nvinfo : EIATTR_KPARAM_INFO
	.align		4
.L_12263:
        /*0018*/ 	.byte	0x04, 0x17
        /*001a*/ 	.short	(.L_12265 - .L_12264)
.L_12264:
        /*001c*/ 	.word	0x00000000
        /*0020*/ 	.short	0x0007
        /*0022*/ 	.short	0x0038
        /*0024*/ 	.byte	0x00, 0xf0, 0x21, 0x00


	//----- nvinfo : EIATTR_KPARAM_INFO
	.align		4
.L_12265:
        /*0028*/ 	.byte	0x04, 0x17
        /*002a*/ 	.short	(.L_12267 - .L_12266)
.L_12266:
        /*002c*/ 	.word	0x00000000
        /*0030*/ 	.short	0x0006
        /*0032*/ 	.short	0x0030
        /*0034*/ 	.byte	0x00, 0xf0, 0x21, 0x00


	//----- nvinfo : EIATTR_KPARAM_INFO
	.align		4
.L_12267:
        /*0038*/ 	.byte	0x04, 0x17
        /*003a*/ 	.short	(.L_12269 - .L_12268)
.L_12268:
        /*003c*/ 	.word	0x00000000
        /*0040*/ 	.short	0x0005
        /*0042*/ 	.short	0x0028
        /*0044*/ 	.byte	0x00, 0xf0, 0x21, 0x00


	//----- nvinfo : EIATTR_KPARAM_INFO
	.align		4
.L_12269:
        /*0048*/ 	.byte	0x04, 0x17
        /*004a*/ 	.short	(.L_12271 - .L_12270)
.L_12270:
        /*004c*/ 	.word	0x00000000
        /*0050*/ 	.short	0x0004
        /*0052*/ 	.short	0x0020
        /*0054*/ 	.byte	0x00, 0xf0, 0x21, 0x00


	//----- nvinfo : EIATTR_KPARAM_INFO
	.align		4
.L_12271:
        /*0058*/ 	.byte	0x04, 0x17
        /*005a*/ 	.short	(.L_12273 - .L_12272)
.L_12272:
        /*005c*/ 	.word	0x00000000
        /*0060*/ 	.short	0x0003
        /*0062*/ 	.short	0x0018
        /*0064*/ 	.byte	0x00, 0xf5, 0x21, 0x00


	//----- nvinfo : EIATTR_KPARAM_INFO
	.align		4
.L_12273:
        /*0068*/ 	.byte	0x04, 0x17
        /*006a*/ 	.short	(.L_12275 - .L_12274)
.L_12274:
        /*006c*/ 	.word	0x00000000
        /*0070*/ 	.short	0x0002
        /*0072*/ 	.short	0x0010
        /*0074*/ 	.byte	0x00, 0xf5, 0x21, 0x00


	//----- nvinfo : EIATTR_KPARAM_INFO
	.align		4
.L_12275:
        /*0078*/ 	.byte	0x04, 0x17
        /*007a*/ 	.short	(.L_12277 - .L_12276)
.L_12276:
        /*007c*/ 	.word	0x00000000
        /*0080*/ 	.short	0x0001
        /*0082*/ 	.short	0x0008
        /*0084*/ 	.byte	0x00, 0xf5, 0x21, 0x00


	//----- nvinfo : EIATTR_KPARAM_INFO
	.align		4
.L_12277:
        /*0088*/ 	.byte	0x04, 0x17
        /*008a*/ 	.short	(.L_12279 - .L_12278)
.L_12278:
        /*008c*/ 	.word	0x00000000
        /*0090*/ 	.short	0x0000
        /*0092*/ 	.short	0x0000
        /*0094*/ 	.byte	0x00, 0xf5, 0x21, 0x00


	//----- nvinfo : EIATTR_SPARSE_MMA_MASK
	.align		4
.L_12279:
        /*0098*/ 	.byte	0x03, 0x50
        /*009a*/ 	.short	0x0000


	//----- nvinfo : EIATTR_MAXREG_COUNT
	.align		4
        /*009c*/ 	.byte	0x03, 0x1b
        /*009e*/ 	.short	0x00ff


	//----- nvinfo : EIATTR_NUM_BARRIERS
	.align		4
        /*00a0*/ 	.byte	0x02, 0x4c
        /*00a2*/ 	.byte	0x01
	.zero		1


	//----- nvinfo : EIATTR_MERCURY_ISA_VERSION
	.align		4
        /*00a4*/ 	.byte	0x03, 0x5f
        /*00a6*/ 	.short	0x0101


	//----- nvinfo : EIATTR_VRC_CTA_INIT_COUNT
	.align		4
        /*00a8*/ 	.byte	0x02, 0x4a
	.zero		1
	.zero		1


	//----- nvinfo : EIATTR_EXIT_INSTR_OFFSETS
	.align		4
        /*00ac*/ 	.byte	0x04, 0x1c
        /*00ae*/ 	.short	(.L_12281 - .L_12280)


	//   ....[0]....
.L_12280:
        /*00b0*/ 	.word	0x00000110


	//   ....[1]....
        /*00b4*/ 	.word	0x00006830


	//   ....[2]....
        /*00b8*/ 	.word	0x000069d0


	//   ....[3]....
        /*00bc*/ 	.word	0x00006af0


	//----- nvinfo : EIATTR_CRS_STACK_SIZE
	.align		4
.L_12281:
        /*00c0*/ 	.byte	0x04, 0x1e
        /*00c2*/ 	.short	(.L_12283 - .L_12282)
.L_12282:
        /*00c4*/ 	.word	0x00000000


	//----- nvinfo : EIATTR_CBANK_PARAM_SIZE
	.align		4
.L_12283:
        /*00c8*/ 	.byte	0x03, 0x19
        /*00ca*/ 	.short	0x0048


	//----- nvinfo : EIATTR_PARAM_CBANK
	.align		4
        /*00cc*/ 	.byte	0x04, 0x0a
        /*00ce*/ 	.short	(.L_12285 - .L_12284)
	.align		4
.L_12284:
        /*00d0*/ 	.word	index@(.nv.constant0.contiguous_mean2_f32)
        /*00d4*/ 	.short	0x0380
        /*00d6*/ 	.short	0x0048


	//----- nvinfo : EIATTR_SW_WAR
	.align		4
.L_12285:
        /*00d8*/ 	.byte	0x04, 0x36
        /*00da*/ 	.short	(.L_12287 - .L_12286)
.L_12286:
        /*00dc*/ 	.word	0x00000008
.L_12287:


//--------------------- .nv.info.uncontiguous_cumulate_mean_f32 --------------------------
	.section	.nv.info.uncontiguous_cumulate_mean_f32,"",@"SHT_CUDA_INFO"
	.sectionflags	@""
	.align	4


	//----- nvinfo : EIATTR_CUDA_API_VERSION
	.align		4
        /*0000*/ 	.byte	0x04, 0x37
        /*0002*/ 	.short	(.L_12289 - .L_12288)
.L_12288:
        /*0004*/ 	.word	0x00000082


	//----- nvinfo : EIATTR_KPARAM_INFO
	.align		4
.L_12289:
        /*0008*/ 	.byte	0x04, 0x17
        /*000a*/ 	.short	(.L_12291 - .L_12290)
.L_12290:
        /*000c*/ 	.word	0x00000000
        /*0010*/ 	.short	0x0005
        /*0012*/ 	.short	0x0028
        /*0014*/ 	.byte	0x00, 0xf0, 0x21, 0x00


	//----- nvinfo : EIATTR_KPARAM_INFO
	.align		4
.L_12291:
        /*0018*/ 	.byte	0x04, 0x17
        /*001a*/ 	.short	(.L_12293 - .L_12292)
.L_12292:
        /*001c*/ 	.word	0x00000000
        /*0020*/ 	.short	0x0004
        /*0022*/ 	.short	0x0020
        /*0024*/ 	.byte	0x00, 0xf0, 0x21, 0x00


	//----- nvinfo : EIATTR_KPARAM_INFO
	.align		4
.L_12293:
        /*0028*/ 	.byte	0x04, 0x17
        /*002a*/ 	.short	(.L_12295 - .L_12294)
.L_12294:
        /*002c*/ 	.word	0x00000000
        /*0030*/ 	.short	0x0003
        /*0032*/ 	.short	0x0018
        /*0034*/ 	.byte	0x00, 0xf5, 0x21, 0x00


	//----- nvinfo : EIATTR_KPARAM_INFO
	.align		4
.L_12295:
        /*0038*/ 	.byte	0x04, 0x17
        /*003a*/ 	.short	(.L_12297 - .L_12296)
.L_12296:
        /*003c*/ 	.word	0x00000000
        /*0040*/ 	.short	0x0002
        /*0042*/ 	.short	0x0010
        /*0044*/ 	.byte	0x00, 0xf5, 0x21, 0x00


	//----- nvinfo : EIATTR_KPARAM_INFO
	.align		4
.L_12297:
        /*0048*/ 	.byte	0x04, 0x17
        /*004a*/ 	.short	(.L_12299 - .L_12298)
.L_12298:
        /*004c*/ 	.word	0x00000000
        /*0050*/ 	.short	0x0001
        /*0052*/ 	.short	0x0008
        /*0054*/ 	.byte	0x00, 0xf5, 0x21, 0x00


	//----- nvinfo : EIATTR_KPARAM_INFO
	.align		4
.L_12299:
        /*0058*/ 	.byte	0x04, 0x17
        /*005a*/ 	.short	(.L_12301 - .L_12300)
.L_12300:
        /*005c*/ 	.word	0x00000000
        /*0060*/ 	.short	0x0000
        /*0062*/ 	.short	0x0000
        /*0064*/ 	.byte	0x00, 0xf5, 0x21, 0x00


	//----- nvinfo : EIATTR_SPARSE_MMA_MASK
	.align		4
.L_12301:
        /*0068*/ 	.byte	0x03, 0x50
        /*006a*/ 	.short	0x0000


	//----- nvinfo : EIATTR_MAXREG_COUNT
	.align		4
        /*006c*/ 	.byte	0x03, 0x1b
        /*006e*/ 	.short	0x00ff


	//----- nvinfo : EIATTR_NUM_BARRIERS
	.align		4
        /*0070*/ 	.byte	0x02, 0x4c
        /*0072*/ 	.byte	0x01
	.zero		1


	//----- nvinfo : EIATTR_MERCURY_ISA_VERSION
	.align		4
        /*0074*/ 	.byte	0x03, 0x5f
        /*0076*/ 	.short	0x0101


	//----- nvinfo : EIATTR_VRC_CTA_INIT_COUNT
	.align		4
        /*0078*/ 	.byte	0x02, 0x4a
	.zero		1
	.zero		1


	//----- nvinfo : EIATTR_EXIT_INSTR_OFFSETS
	.align		4
        /*007c*/ 	.byte	0x04, 0x1c
        /*007e*/ 	.short	(.L_12303 - .L_12302)


	//   ....[0]....
.L_12302:
        /*0080*/ 	.word	0x00006a10


	//   ....[1]....
        /*0084*/ 	.word	0x00006bb0


	//   ....[2]....
        /*0088*/ 	.word	0x00006c30


	//----- nvinfo : EIATTR_CRS_STACK_SIZE
	.align		4
.L_12303:
        /*008c*/ 	.byte	0x04, 0x1e
        /*008e*/ 	.short	(.L_12305 - .L_12304)
.L_12304:
        /*0090*/ 	.word	0x00000000


	//----- nvinfo : EIATTR_CBANK_PARAM_SIZE
	.align		4
.L_12305:
        /*0094*/ 	.byte	0x03, 0x19
        /*0096*/ 	.short	0x0030


	//----- nvinfo : EIATTR_PARAM_CBANK
	.align		4
        /*0098*/ 	.byte	0x04, 0x0a
        /*009a*/ 	.short	(.L_12307 - .L_12306)
	.align		4
.L_12306:
        /*009c*/ 	.word	index@(.nv.constant0.uncontiguous_cumulate_mean_f32)
        /*00a0*/ 	.short	0x0380
        /*00a2*/ 	.short	0x0030


	//----- nvinfo : EIATTR_SW_WAR
	.align		4
.L_12307:
        /*00a4*/ 	.byte	0x04, 0x36
        /*00a6*/ 	.short	(.L_12309 - .L_12308)
.L_12308:
        /*00a8*/ 	.word	0x00000008
.L_12309:


//--------------------- .nv.info.uncontiguous_mean_f32 --------------------------
	.section	.nv.info.uncontiguous_mean_f32,"",@"SHT_CUDA_INFO"
	.sectionflags	@""
	.align	4


	//----- nvinfo : EIATTR_CUDA_API_VERSION
	.align		4
        /*0000*/ 	.byte	0x04, 0x37
        /*0002*/ 	.short	(.L_12311 - .L_12310)
.L_12310:
        /*0004*/ 	.word	0x00000082


	//----- nvinfo : EIATTR_KPARAM_INFO
	.align		4
.L_12311:
        /*0008*/ 	.byte	0x04, 0x17
        /*000a*/ 	.short	(.L_12313 - .L_12312)
.L_12312:
        /*000c*/ 	.word	0x00000000
        /*0010*/ 	.short	0x0005
        /*0012*/ 	.short	0x0028
        /*0014*/ 	.byte	0x00, 0xf0, 0x21, 0x00


	//----- nvinfo : EIATTR_KPARAM_INFO
	.align		4
.L_12313:
        /*0018*/ 	.byte	0x04, 0x17
        /*001a*/ 	.short	(.L_12315 - .L_12314)
.L_12314:
        /*001c*/ 	.word	0x00000000
        /*0020*/ 	.short	0x0004
        /*0022*/ 	.short	0x0020
        /*0024*/ 	.byte	0x00, 0xf0, 0x21, 0x00


	//----- nvinfo : EIATTR_KPARAM_INFO
	.align		4
.L_12315:
        /*0028*/ 	.byte	0x04, 0x17
        /*002a*/ 	.short	(.L_12317 - .L_12316)
.L_12316:
        /*002c*/ 	.word	0x00000000
        /*0030*/ 	.short	0x0003
        /*0032*/ 	.short	0x0018
        /*0034*/ 	.byte	0x00, 0xf5, 0x21, 0x00


	//----- nvinfo : EIATTR_KPARAM_INFO
	.align		4
.L_12317:
        /*0038*/ 	.byte	0x04, 0x17
        /*003a*/ 	.short	(.L_12319 - .L_12318)
.L_12318:
        /*003c*/ 	.word	0x00000000
        /*0040*/ 	.short	0x0002
        /*0042*/ 	.short	0x0010
        /*0044*/ 	.byte	0x00, 0xf5, 0x21, 0x00


	//----- nvinfo : EIATTR_KPARAM_INFO
	.align		4
.L_12319:
        /*0048*/ 	.byte	0x04, 0x17
        /*004a*/ 	.short	(.L_12321 - .L_12320)
.L_12320:
        /*004c*/ 	.word	0x00000000
        /*0050*/ 	.short	0x0001
        /*0052*/ 	.short	0x0008
        /*0054*/ 	.byte	0x00, 0xf5, 0x21, 0x00


	//----- nvinfo : EIATTR_KPARAM_INFO
	.align		4
.L_12321:
        /*0058*/ 	.byte	0x04, 0x17
        /*005a*/ 	.short	(.L_12323 - .L_12322)
.L_12322:
        /*005c*/ 	.word	0x00000000
        /*0060*/ 	.short	0x0000
        /*0062*/ 	.short	0x0000
        /*0064*/ 	.byte	0x00, 0xf5, 0x21, 0x00


	//----- nvinfo : EIATTR_SPARSE_MMA_MASK
	.align		4
.L_12323:
        /*0068*/ 	.byte	0x03, 0x50
        /*006a*/ 	.short	0x0000


	//----- nvinfo : EIATTR_MAXREG_COUNT
	.align		4
        /*006c*/ 	.byte	0x03, 0x1b
        /*006e*/ 	.short	0x00ff


	//----- nvinfo : EIATTR_NUM_BARRIERS
	.align		4
        /*0070*/ 	.byte	0x02, 0x4c
        /*0072*/ 	.byte	0x01
	.zero		1


	//----- nvinfo : EIATTR_MERCURY_ISA_VERSION
	.align		4
        /*0074*/ 	.byte	0x03, 0x5f
        /*0076*/ 	.short	0x0101


	//----- nvinfo : EIATTR_VRC_CTA_INIT_COUNT
	.align		4
        /*0078*/ 	.byte	0x02, 0x4a
	.zero		1
	.zero		1


	//----- nvinfo : EIATTR_EXIT_INSTR_OFFSETS
	.align		4
        /*007c*/ 	.byte	0x04, 0x1c
        /*007e*/ 	.short	(.L_12325 - .L_12324)


	//   ....[0]....
.L_12324:
        /*0080*/ 	.word	0x00006a10


	//   ....[1]....
        /*0084*/ 	.word	0x00006bb0


	//   ....[2]....
        /*0088*/ 	.word	0x00006c30


	//----- nvinfo : EIATTR_CRS_STACK_SIZE
	.align		4
.L_12325:
        /*008c*/ 	.byte	0x04, 0x1e
        /*008e*/ 	.short	(.L_12327 - .L_12326)
.L_12326:
        /*0090*/ 	.word	0x00000000


	//----- nvinfo : EIATTR_CBANK_PARAM_SIZE
	.align		4
.L_12327:
        /*0094*/ 	.byte	0x03, 0x19
        /*0096*/ 	.short	0x0030


	//----- nvinfo : EIATTR_PARAM_CBANK
	.align		4
        /*0098*/ 	.byte	0x04, 0x0a
        /*009a*/ 	.short	(.L_12329 - .L_12328)
	.align		4
.L_12328:
        /*009c*/ 	.word	index@(.nv.constant0.uncontiguous_mean_f32)
        /*00a0*/ 	.short	0x0380
        /*00a2*/ 	.short	0x0030


	//----- nvinfo : EIATTR_SW_WAR
	.align		4
.L_12329:
        /*00a4*/ 	.byte	0x04, 0x36
        /*00a6*/ 	.short	(.L_12331 - .L_12330)
.L_12330:
        /*00a8*/ 	.word	0x00000008
.L_12331:


//--------------------- .nv.info.contiguous_cumulate_mean_f32 --------------------------
	.section	.nv.info.contiguous_cumulate_mean_f32,"",@"SHT_CUDA_INFO"
	.sectionflags	@""
	.align	4


	//----- nvinfo : EIATTR_CUDA_API_VERSION
	.align		4
        /*0000*/ 	.byte	0x04, 0x37
        /*0002*/ 	.short	(.L_12333 - .L_12332)
.L_12332:
        /*0004*/ 	.word	0x00000082


	//----- nvinfo : EIATTR_KPARAM_INFO
	.align		4
.L_12333:
        /*0008*/ 	.byte	0x04, 0x17
        /*000a*/ 	.short	(.L_12335 - .L_12334)
.L_12334:
        /*000c*/ 	.word	0x00000000
        /*0010*/ 	.short	0x0002
        /*0012*/ 	.short	0x0010
        /*0014*/ 	.byte	0x00, 0xf0, 0x21, 0x00


	//----- nvinfo : EIATTR_KPARAM_INFO
	.align		4
.L_12335:
        /*0018*/ 	.byte	0x04, 0x17
        /*001a*/ 	.short	(.L_12337 - .L_12336)
.L_12336:
        /*001c*/ 	.word	0x00000000
        /*0020*/ 	.short	0x0001
        /*0022*/ 	.short	0x0008
        /*0024*/ 	.byte	0x00, 0xf5, 0x21, 0x00


	//----- nvinfo : EIATTR_KPARAM_INFO
	.align		4
.L_12337:
        /*0028*/ 	.byte	0x04, 0x17
        /*002a*/ 	.short	(.L_12339 - .L_12338)
.L_12338:
        /*002c*/ 	.word	0x00000000
        /*0030*/ 	.short	0x0000
        /*0032*/ 	.short	0x0000
        /*0034*/ 	.byte	0x00, 0xf5, 0x21, 0x00


	//----- nvinfo : EIATTR_SPARSE_MMA_MASK
	.align		4
.L_12339:
        /*0038*/ 	.byte	0x03, 0x50
        /*003a*/ 	.short	0x0000


	//----- nvinfo : EIATTR_MAXREG_COUNT
	.align		4
        /*003c*/ 	.byte	0x03, 0x1b
        /*003e*/ 	.short	0x00ff


	//----- nvinfo : EIATTR_NUM_BARRIERS
	.align		4
        /*0040*/ 	.byte	0x02, 0x4c
        /*0042*/ 	.byte	0x01
	.zero		1


	//----- nvinfo : EIATTR_MERCURY_ISA_VERSION
	.align		4
        /*0044*/ 	.byte	0x03, 0x5f
        /*0046*/ 	.short	0x0101


	//----- nvinfo : EIATTR_VRC_CTA_INIT_COUNT
	.align		4
        /*0048*/ 	.byte	0x02, 0x4a
	.zero		1
	.zero		1


	//----- nvinfo : EIATTR_EXIT_INSTR_OFFSETS
	.align		4
        /*004c*/ 	.byte	0x04, 0x1c
        /*004e*/ 	.short	(.L_12341 - .L_12340)


	//   ....[0]....
.L_12340:
        /*0050*/ 	.word	0x00000340


	//   ....[1]....
        /*0054*/ 	.word	0x000004e0


	//   ....[2]....
        /*0058*/ 	.word	0x00000560


	//----- nvinfo : EIATTR_CRS_STACK_SIZE
	.align		4
.L_12341:
        /*005c*/ 	.byte	0x04, 0x1e
        /*005e*/ 	.short	(.L_12343 - .L_12342)
.L_12342:
        /*0060*/ 	.word	0x00000000


	//----- nvinfo : EIATTR_CBANK_PARAM_SIZE
	.align		4
.L_12343:
        /*0064*/ 	.byte	0x03, 0x19
        /*0066*/ 	.short	0x0018


	//----- nvinfo : EIATTR_PARAM_CBANK
	.align		4
        /*0068*/ 	.byte	0x04, 0x0a
        /*006a*/ 	.short	(.L_12345 - .L_12344)
	.align		4
.L_12344:
        /*006c*/ 	.word	index@(.nv.constant0.contiguous_cumulate_mean_f32)
        /*0070*/ 	.short	0x0380
        /*0072*/ 	.short	0x0018


	//----- nvinfo : EIATTR_SW_WAR
	.align		4
.L_12345:
        /*0074*/ 	.byte	0x04, 0x36
        /*0076*/ 	.short	(.L_12347 - .L_12346)
.L_12346:
        /*0078*/ 	.word	0x00000008
.L_12347:


//--------------------- .nv.info.contiguous_mean_f32 --------------------------
	.section	.nv.info.contiguous_mean_f32,"",@"SHT_CUDA_INFO"
	.sectionflags	@""
	.align	4


	//----- nvinfo : EIATTR_CUDA_API_VERSION
	.align		4
        /*0000*/ 	.byte	0x04, 0x37
        /*0002*/ 	.short	(.L_12349 - .L_12348)
.L_12348:
        /*0004*/ 	.word	0x00000082


	//----- nvinfo : EIATTR_KPARAM_INFO
	.align		4
.L_12349:
        /*0008*/ 	.byte	0x04, 0x17
        /*000a*/ 	.short	(.L_12351 - .L_12350)
.L_12350:
        /*000c*/ 	.word	0x00000000
        /*0010*/ 	.short	0x0002
        /*0012*/ 	.short	0x0010
        /*0014*/ 	.byte	0x00, 0xf0, 0x21, 0x00


	//----- nvinfo : EIATTR_KPARAM_INFO
	.align		4
.L_12351:
        /*0018*/ 	.byte	0x04, 0x17
        /*001a*/ 	.short	(.L_12353 - .L_12352)
.L_12352:
        /*001c*/ 	.word	0x00000000
        /*0020*/ 	.short	0x0001
        /*0022*/ 	.short	0x0008
        /*0024*/ 	.byte	0x00, 0xf5, 0x21, 0x00


	//----- nvinfo : EIATTR_KPARAM_INFO
	.align		4
.L_12353:
        /*0028*/ 	.byte	0x04, 0x17
        /*002a*/ 	.short	(.L_12355 - .L_12354)
.L_12354:
        /*002c*/ 	.word	0x00000000
        /*0030*/ 	.short	0x0000
        /*0032*/ 	.short	0x0000
        /*0034*/ 	.byte	0x00, 0xf5, 0x21, 0x00


	//----- nvinfo : EIATTR_SPARSE_MMA_MASK
	.align		4
.L_12355:
        /*0038*/ 	.byte	0x03, 0x50
        /*003a*/ 	.short	0x0000


	//----- nvinfo : EIATTR_MAXREG_COUNT
	.align		4
        /*003c*/ 	.byte	0x03, 0x1b
        /*003e*/ 	.short	0x00ff


	//----- nvinfo : EIATTR_NUM_BARRIERS
	.align		4
        /*0040*/ 	.byte	0x02, 0x4c
        /*0042*/ 	.byte	0x01
	.zero		1


	//----- nvinfo : EIATTR_MERCURY_ISA_VERSION
	.align		4
        /*0044*/ 	.byte	0x03, 0x5f
        /*0046*/ 	.short	0x0101


	//----- nvinfo : EIATTR_VRC_CTA_INIT_COUNT
	.align		4
        /*0048*/ 	.byte	0x02, 0x4a
	.zero		1
	.zero		1


	//----- nvinfo : EIATTR_EXIT_INSTR_OFFSETS
	.align		4
        /*004c*/ 	.byte	0x04, 0x1c
        /*004e*/ 	.short	(.L_12357 - .L_12356)


	//   ....[0]....
.L_12356:
        /*0050*/ 	.word	0x00000340


	//   ....[1]....
        /*0054*/ 	.word	0x000004e0


	//   ....[2]....
        /*0058*/ 	.word	0x00000560


	//----- nvinfo : EIATTR_CRS_STACK_SIZE
	.align		4
.L_12357:
        /*005c*/ 	.byte	0x04, 0x1e
        /*005e*/ 	.short	(.L_12359 - .L_12358)
.L_12358:
        /*0060*/ 	.word	0x00000000


	//----- nvinfo : EIATTR_CBANK_PARAM_SIZE
	.align		4
.L_12359:
        /*0064*/ 	.byte	0x03, 0x19
        /*0066*/ 	.short	0x0018


	//----- nvinfo : EIATTR_PARAM_CBANK
	.align		4
        /*0068*/ 	.byte	0x04, 0x0a
        /*006a*/ 	.short	(.L_12361 - .L_12360)
	.align		4
.L_12360:
        /*006c*/ 	.word	index@(.nv.constant0.contiguous_mean_f32)
        /*0070*/ 	.short	0x0380
        /*0072*/ 	.short	0x0018


	//----- nvinfo : EIATTR_SW_WAR
	.align		4
.L_12361:
        /*0074*/ 	.byte	0x04, 0x36
        /*0076*/ 	.short	(.L_12363 - .L_12362)
.L_12362:
        /*0078*/ 	.word	0x00000008
.L_12363:


//--------------------- .nv.info.contiguous_mean33_u64 --------------------------
	.section	.nv.info.contiguous_mean33_u64,"",@"SHT_CUDA_INFO"
	.sectionflags	@""
	.align	4


	//----- nvinfo : EIATTR_CUDA_API_VERSION
	.align		4
        /*0000*/ 	.byte	0x04, 0x37
        /*0002*/ 	.short	(.L_12365 - .L_12364)
.L_12364:
        /*0004*/ 	.word	0x00000082


	//----- nvinfo : EIATTR_KPARAM_INFO
	.align		4
.L_12365:
        /*0008*/ 	.byte	0x04, 0x17
        /*000a*/ 	.short	(.L_12367 - .L_12366)
.L_12366:
        /*000c*/ 	.word	0x00000000
        /*0010*/ 	.short	0x0004
        /*0012*/ 	.short	0x0020
        /*0014*/ 	.byte	0x00, 0xf0, 0x21, 0x00


	//----- nvinfo : EIATTR_KPARAM_INFO
	.align		4
.L_12367:
        /*0018*/ 	.byte	0x04, 0x17
        /*001a*/ 	.short	(.L_12369 - .L_12368)
.L_12368:
        /*001c*/ 	.word	0x00000000
        /*0020*/ 	.short	0x0003
        /*0022*/ 	.short	0x0018
        /*0024*/ 	.byte	0x00, 0xf0, 0x21, 0x00


	//----- nvinfo : EIATTR_KPARAM_INFO
	.align		4
.L_12369:
        /*0028*/ 	.byte	0x04, 0x17
        /*002a*/ 	.short	(.L_12371 - .L_12370)
.L_12370:
        /*002c*/ 	.word	0x00000000
        /*0030*/ 	.short	0x0002
        /*0032*/ 	.short	0x0010
        /*0034*/ 	.byte	0x00, 0xf0, 0x21, 0x00


	//----- nvinfo : EIATTR_KPARAM_INFO
	.align		4
.L_12371:
        /*0038*/ 	.byte	0x04, 0x17
        /*003a*/ 	.short	(.L_12373 - .L_12372)
.L_12372:
        /*003c*/ 	.word	0x00000000
        /*0040*/ 	.short	0x0001
        /*0042*/ 	.short	0x0008
        /*0044*/ 	.byte	0x00, 0xf5, 0x21, 0x00


	//----- nvinfo : EIATTR_KPARAM_INFO
	.align		4
.L_12373:
        /*0048*/ 	.byte	0x04, 0x17
        /*004a*/ 	.short	(.L_12375 - .L_12374)
.L_12374:
        /*004c*/ 	.word	0x00000000
        /*0050*/ 	.short	0x0000
        /*0052*/ 	.short	0x0000
        /*0054*/ 	.byte	0x00, 0xf5, 0x21, 0x00


	//----- nvinfo : EIATTR_SPARSE_MMA_MASK
	.align		4
.L_12375:
        /*0058*/ 	.byte	0x03, 0x50
        /*005a*/ 	.short	0x0000


	//----- nvinfo : EIATTR_MAXREG_COUNT
	.align		4
        /*005c*/ 	.byte	0x03, 0x1b
        /*005e*/ 	.short	0x00ff


	//----- nvinfo : EIATTR_NUM_BARRIERS
	.align		4
        /*0060*/ 	.byte	0x02, 0x4c
        /*0062*/ 	.byte	0x01
	.zero		1


	//----- nvinfo : EIATTR_MERCURY_ISA_VERSION
	.align		4
        /*0064*/ 	.byte	0x03, 0x5f
        /*0066*/ 	.short	0x0101


	//----- nvinfo : EIATTR_VRC_CTA_INIT_COUNT
	.align		4
        /*0068*/ 	.byte	0x02, 0x4a
	.zero		1
	.zero		1


	//----- nvinfo : EIATTR_EXIT_INSTR_OFFSETS
	.align		4
        /*006c*/ 	.byte	0x04, 0x1c
        /*006e*/ 	.short	(.L_12377 - .L_12376)


	//   ....[0]....
.L_12376:
        /*0070*/ 	.word	0x00000150


	//   ....[1]....
        /*0074*/ 	.word	0x000001e0


	//   ....[2]....
        /*0078*/ 	.word	0x00000810


	//----- nvinfo : EIATTR_CBANK_PARAM_SIZE
	.align		4
.L_12377:
        /*007c*/ 	.byte	0x03, 0x19
        /*007e*/ 	.short	0x0028


	//----- nvinfo : EIATTR_PARAM_CBANK
	.align		4
        /*0080*/ 	.byte	0x04, 0x0a
        /*0082*/ 	.short	(.L_12379 - .L_12378)
	.align		4
.L_12378:
        /*0084*/ 	.word	index@(.nv.constant0.contiguous_mean33_u64)
        /*0088*/ 	.short	0x0380
        /*008a*/ 	.short	0x0028


	//----- nvinfo : EIATTR_SW_WAR
	.align		4
.L_12379:
        /*008c*/ 	.byte	0x04, 0x36
        /*008e*/ 	.short	(.L_12381 - .L_12380)
.L_12380:
        /*0090*/ 	.word	0x00000008
.L_12381:


//--------------------- .nv.info.contiguous_mean3_u64 --------------------------
	.section	.nv.info.contiguous_mean3_u64,"",@"SHT_CUDA_INFO"
	.sectionflags	@""
	.align	4


	//----- nvinfo : EIATTR_CUDA_API_VERSION
	.align		4
        /*0000*/ 	.byte	0x04, 0x37
        /*0002*/ 	.short	(.L_12383 - .L_12382)
.L_12382:
        /*0004*/ 	.word	0x00000082


	//----- nvinfo : EIATTR_KPARAM_INFO
	.align		4
.L_12383:
        /*0008*/ 	.byte	0x04, 0x17
        /*000a*/ 	.short	(.L_12385 - .L_12384)
.L_12384:
        /*000c*/ 	.word	0x00000000
        /*0010*/ 	.short	0x0006
        /*0012*/ 	.short	0x0030
        /*0014*/ 	.byte	0x00, 0xf0, 0x21, 0x00


	//----- nvinfo : EIATTR_KPARAM_INFO
	.align		4
.L_12385:
        /*0018*/ 	.byte	0x04, 0x17
        /*001a*/ 	.short	(.L_12387 - .L_12386)
.L_12386:
        /*001c*/ 	.word	0x00000000
        /*0020*/ 	.short	0x0005
        /*0022*/ 	.short	0x0028
        /*0024*/ 	.byte	0x00, 0xf0, 0x21, 0x00


	//----- nvinfo : EIATTR_KPARAM_INFO
	.align		4
.L_12387:
        /*0028*/ 	.byte	0x04, 0x17
        /*002a*/ 	.short	(.L_12389 - .L_12388)
.L_12388:
        /*002c*/ 	.word	0x00000000
        /*0030*/ 	.short	0x0004
        /*0032*/ 	.short	0x0020
        /*0034*/ 	.byte	0x00, 0xf0, 0x21, 0x00


	//----- nvinfo : EIATTR_KPARAM_INFO
	.align		4
.L_12389:
        /*0038*/ 	.byte	0x04, 0x17
        /*003a*/ 	.short	(.L_12391 - .L_12390)
.L_12390:
        /*003c*/ 	.word	0x00000000
        /*0040*/ 	.short	0x0003
        /*0042*/ 	.short	0x0018
        /*0044*/ 	.byte	0x00, 0xf5, 0x21, 0x00


	//----- nvinfo : EIATTR_KPARAM_INFO
	.align		4
.L_12391:
        /*0048*/ 	.byte	0x04, 0x17
        /*004a*/ 	.short	(.L_12393 - .L_12392)
.L_12392:
        /*004c*/ 	.word	0x00000000
        /*0050*/ 	.short	0x0002
        /*0052*/ 	.short	0x0010
        /*0054*/ 	.byte	0x00, 0xf5, 0x21, 0x00


	//----- nvinfo : EIATTR_KPARAM_INFO
	.align		4
.L_12393:
        /*0058*/ 	.byte	0x04, 0x17
        /*005a*/ 	.short	(.L_12395 - .L_12394)
.L_12394:
        /*005c*/ 	.word	0x00000000
        /*0060*/ 	.short	0x0001
        /*0062*/ 	.short	0x0008
        /*0064*/ 	.byte	0x00, 0xf5, 0x21, 0x00


	//----- nvinfo : EIATTR_KPARAM_INFO
	.align		4
.L_12395:
        /*0068*/ 	.byte	0x04, 0x17
        /*006a*/ 	.short	(.L_12397 - .L_12396)
.L_12396:
        /*006c*/ 	.word	0x00000000
        /*0070*/ 	.short	0x0000
        /*0072*/ 	.short	0x0000
        /*0074*/ 	.byte	0x00, 0xf5, 0x21, 0x00


	//----- nvinfo : EIATTR_SPARSE_MMA_MASK
	.align		4
.L_12397:
        /*0078*/ 	.byte	0x03, 0x50
        /*007a*/ 	.short	0x0000


	//----- nvinfo : EIATTR_MAXREG_COUNT
	.align		4
        /*007c*/ 	.byte	0x03, 0x1b
        /*007e*/ 	.short	0x00ff


	//----- nvinfo : EIATTR_NUM_BARRIERS
	.align		4
        /*0080*/ 	.byte	0x02, 0x4c
        /*0082*/ 	.byte	0x01
	.zero		1


	//----- nvinfo : EIATTR_MERCURY_ISA_VERSION
	.align		4
        /*0084*/ 	.byte	0x03, 0x5f
        /*0086*/ 	.short	0x0101


	//----- nvinfo : EIATTR_VRC_CTA_INIT_COUNT
	.align		4
        /*0088*/ 	.byte	0x02, 0x4a
	.zero		1
	.zero		1


	//----- nvinfo : EIATTR_EXIT_INSTR_OFFSETS
	.align		4
        /*008c*/ 	.byte	0x04, 0x1c
        /*008e*/ 	.short	(.L_12399 - .L_12398)


	//   ....[0]....
.L_12398:
        /*0090*/ 	.word	0x00000150


	//   ....[1]....
        /*0094*/ 	.word	0x00003130


	//   ....[2]....
        /*0098*/ 	.word	0x000037d0


	//----- nvinfo : EIATTR_CRS_STACK_SIZE
	.align		4
.L_12399:
        /*009c*/ 	.byte	0x04, 0x1e
        /*009e*/ 	.short	(.L_12401 - .L_12400)
.L_12400:
        /*00a0*/ 	.word	0x00000000


	//----- nvinfo : EIATTR_CBANK_PARAM_SIZE
	.align		4
.L_12401:
        /*00a4*/ 	.byte	0x03, 0x19
        /*00a6*/ 	.short	0x0038


	//----- nvinfo : EIATTR_PARAM_CBANK
	.align		4
        /*00a8*/ 	.byte	0x04, 0x0a
        /*00aa*/ 	.short	(.L_12403 - .L_12402)
	.align		4
.L_12402:
        /*00ac*/ 	.word	index@(.nv.constant0.contiguous_mean3_u64)
        /*00b0*/ 	.short	0x0380
        /*00b2*/ 	.short	0x0038


	//----- nvinfo : EIATTR_SW_WAR
	.align		4
.L_12403:
        /*00b4*/ 	.byte	0x04, 0x36
        /*00b6*/ 	.short	(.L_12405 - .L_12404)
.L_12404:
        /*00b8*/ 	.word	0x00000008
.L_12405:


//--------------------- .nv.info.contiguous_mean22_u64 --------------------------
	.section	.nv.info.contiguous_mean22_u64,"",@"SHT_CUDA_INFO"
	.sectionflags	@""
	.align	4


	//----- nvinfo : EIATTR_CUDA_API_VERSION
	.align		4
        /*0000*/ 	.byte	0x04, 0x37
        /*0002*/ 	.short	(.L_12407 - .L_12406)
.L_12406:
        /*0004*/ 	.word	0x00000082


	//----- nvinfo : EIATTR_KPARAM_INFO
	.align		4
.L_12407:
        /*0008*/ 	.byte	0x04, 0x17
        /*000a*/ 	.short	(.L_12409 - .L_12408)
.L_12408:
        /*000c*/ 	.word	0x00000000
        /*0010*/ 	.short	0x0005
        /*0012*/ 	.short	0x0028
        /*0014*/ 	.byte	0x00, 0xf0, 0x21, 0x00


	//----- nvinfo : EIATTR_KPARAM_INFO
	.align		4
.L_12409:
        /*0018*/ 	.byte	0x04, 0x17
        /*001a*/ 	.short	(.L_12411 - .L_12410)
.L_12410:
        /*001c*/ 	.word	0x00000000
        /*0020*/ 	.short	0x0004
        /*0022*/ 	.short	0x0020
        /*0024*/ 	.byte	0x00, 0xf0, 0x21, 0x00


	//----- nvinfo : EIATTR_KPARAM_INFO
	.align		4
.L_12411:
        /*0028*/ 	.byte	0x04, 0x17
        /*002a*/ 	.short	(.L_12413 - .L_12412)
.L_12412:
        /*002c*/ 	.word	0x00000000
        /*0030*/ 	.short	0x0003
        /*0032*/ 	.short	0x0018
        /*0034*/ 	.byte	0x00, 0xf0, 0x21, 0x00


	//----- nvinfo : EIATTR_KPARAM_INFO
	.align		4
.L_12413:
        /*0038*/ 	.byte	0x04, 0x17
        /*003a*/ 	.short	(.L_12415 - .L_12414)
.L_12414:
        /*003c*/ 	.word	0x00000000
        /*0040*/ 	.short	0x0002
        /*0042*/ 	.short	0x0010
        /*0044*/ 	.byte	0x00, 0xf0, 0x21, 0x00


	//----- nvinfo : EIATTR_KPARAM_INFO
	.align		4
.L_12415:
        /*0048*/ 	.byte	0x04, 0x17
        /*004a*/ 	.short	(.L_12417 - .L_12416)
.L_12416:
        /*004c*/ 	.word	0x00000000
        /*0050*/ 	.short	0x0001
        /*0052*/ 	.short	0x0008
        /*0054*/ 	.byte	0x00, 0xf5, 0x21, 0x00


	//----- nvinfo : EIATTR_KPARAM_INFO
	.align		4
.L_12417:
        /*0058*/ 	.byte	0x04, 0x17
        /*005a*/ 	.short	(.L_12419 - .L_12418)
.L_12418:
        /*005c*/ 	.word	0x00000000
        /*0060*/ 	.short	0x0000
        /*0062*/ 	.short	0x0000
        /*0064*/ 	.byte	0x00, 0xf5, 0x21, 0x00


	//----- nvinfo : EIATTR_SPARSE_MMA_MASK
	.align		4
.L_12419:
        /*0068*/ 	.byte	0x03, 0x50
        /*006a*/ 	.short	0x0000


	//----- nvinfo : EIATTR_MAXREG_COUNT
	.align		4
        /*006c*/ 	.byte	0x03, 0x1b
        /*006e*/ 	.short	0x00ff


	//----- nvinfo : EIATTR_NUM_BARRIERS
	.align		4
        /*0070*/ 	.byte	0x02, 0x4c
        /*0072*/ 	.byte	0x01
	.zero		1


	//----- nvinfo : EIATTR_MERCURY_ISA_VERSION
	.align		4
        /*0074*/ 	.byte	0x03, 0x5f
        /*0076*/ 	.short	0x0101


	//----- nvinfo : EIATTR_VRC_CTA_INIT_COUNT
	.align		4
        /*0078*/ 	.byte	0x02, 0x4a
	.zero		1
	.zero		1


	//----- nvinfo : EIATTR_EXIT_INSTR_OFFSETS
	.align		4
        /*007c*/ 	.byte	0x04, 0x1c
        /*007e*/ 	.short	(.L_12421 - .L_12420)


	//   ....[0]....
.L_12420:
        /*0080*/ 	.word	0x00000110


	//   ....[1]....
        /*0084*/ 	.word	0x000004a0


	//   ....[2]....
        /*0088*/ 	.word	0x00000640


	//   ....[3]....
        /*008c*/ 	.word	0x00000760


	//----- nvinfo : EIATTR_CRS_STACK_SIZE
	.align		4
.L_12421:
        /*0090*/ 	.byte	0x04, 0x1e
        /*0092*/ 	.short	(.L_12423 - .L_12422)
.L_12422:
        /*0094*/ 	.word	0x00000000


	//----- nvinfo : EIATTR_CBANK_PARAM_SIZE
	.align		4
.L_12423:
        /*0098*/ 	.byte	0x03, 0x19
        /*009a*/ 	.short	0x0030


	//----- nvinfo : EIATTR_PARAM_CBANK
	.align		4
        /*009c*/ 	.byte	0x04, 0x0a
        /*009e*/ 	.short	(.L_12425 - .L_12424)
	.align		4
.L_12424:
        /*00a0*/ 	.word	index@(.nv.constant0.contiguous_mean22_u64)
        /*00a4*/ 	.short	0x0380
        /*00a6*/ 	.short	0x0030


	//----- nvinfo : EIATTR_SW_WAR
	.align		4
.L_12425:
        /*00a8*/ 	.byte	0x04, 0x36
        /*00aa*/ 	.short	(.L_12427 - .L_12426)
.L_12426:
        /*00ac*/ 	.word	0x00000008
.L_12427:


//--------------------- .nv.info.contiguous_mean2_u64 --------------------------
	.section	.nv.info.contiguous_mean2_u64,"",@"SHT_CUDA_INFO"
	.sectionflags	@""
	.align	4


	//----- nvinfo : EIATTR_CUDA_API_VERSION
	.align		4
        /*0000*/ 	.byte	0x04, 0x37
        /*0002*/ 	.short	(.L_12429 - .L_12428)
.L_12428:
        /*0004*/ 	.word	0x00000082


	//----- nvinfo : EIATTR_KPARAM_INFO
	.align		4
.L_12429:
        /*0008*/ 	.byte	0x04, 0x17
        /*000a*/ 	.short	(.L_12431 - .L_12430)
.L_12430:
        /*000c*/ 	.word	0x00000000
        /*0010*/ 	.short	0x0008
        /*0012*/ 	.short	0x0040
        /*0014*/ 	.byte	0x00, 0xf0, 0x21, 0x00


	//----- nvinfo : EIATTR_KPARAM_INFO
	.align		4
.L_12431:
        /*0018*/ 	.byte	0x04, 0x17
        /*001a*/ 	.short	(.L_12433 - .L_12432)
.L_12432:
        /*001c*/ 	.word	0x00000000
        /*0020*/ 	.short	0x0007
        /*0022*/ 	.short	0x0038
        /*0024*/ 	.byte	0x00, 0xf0, 0x21, 0x00


	//----- nvinfo : EIATTR_KPARAM_INFO
	.align		4
.L_12433:
        /*0028*/ 	.byte	0x04, 0x17
        /*002a*/ 	.short	(.L_12435 - .L_12434)
.L_12434:
        /*002c*/ 	.word	0x00000000
        /*0030*/ 	.short	0x0006
        /*0032*/ 	.short	0x0030
        /*0034*/ 	.byte	0x00, 0xf0, 0x21, 0x00


	//----- nvinfo : EIATTR_KPARAM_INFO
	.align		4
.L_12435:
        /*0038*/ 	.byte	0x04, 0x17
        /*003a*/ 	.short	(.L_12437 - .L_12436)
.L_12436:
        /*003c*/ 	.word	0x00000000
        /*0040*/ 	.short	0x0005
        /*0042*/ 	.short	0x0028
        /*0044*/ 	.byte	0x00, 0xf0, 0x21, 0x00


	//----- nvinfo : EIATTR_KPARAM_INFO
	.align		4
.L_12437:
        /*0048*/ 	.byte	0x04, 0x17
        /*004a*/ 	.short	(.L_12439 - .L_12438)
.L_12438:
        /*004c*/ 	.word	0x00000000
        /*0050*/ 	.short	0x0004
        /*0052*/ 	.short	0x0020
        /*0054*/ 	.byte	0x00, 0xf0, 0x21, 0x00


	//----- nvinfo : EIATTR_KPARAM_INFO
	.align		4
.L_12439:
        /*0058*/ 	.byte	0x04, 0x17
        /*005a*/ 	.short	(.L_12441 - .L_12440)
.L_12440:
        /*005c*/ 	.word	0x00000000
        /*0060*/ 	.short	0x0003
        /*0062*/ 	.short	0x0018
        /*0064*/ 	.byte	0x00, 0xf5, 0x21, 0x00


	//----- nvinfo : EIATTR_KPARAM_INFO
	.align		4
.L_12441:
        /*0068*/ 	.byte	0x04, 0x17
        /*006a*/ 	.short	(.L_12443 - .L_12442)
.L_12442:
        /*006c*/ 	.word	0x00000000
        /*0070*/ 	.short	0x0002
        /*0072*/ 	.short	0x0010
        /*0074*/ 	.byte	0x00, 0xf5, 0x21, 0x00


	//----- nvinfo : EIATTR_KPARAM_INFO
	.align		4
.L_12443:
        /*0078*/ 	.byte	0x04, 0x17
        /*007a*/ 	.short	(.L_12445 - .L_12444)
.L_12444:
        /*007c*/ 	.word	0x00000000
        /*0080*/ 	.short	0x0001
        /*0082*/ 	.short	0x0008
        /*0084*/ 	.byte	0x00, 0xf5, 0x21, 0x00


	//----- nvinfo : EIATTR_KPARAM_INFO
	.align		4
.L_12445:
        /*0088*/ 	.byte	0x04, 0x17
        /*008a*/ 	.short	(.L_12447 - .L_12446)
.L_12446:
        /*008c*/ 	.word	0x00000000
        /*0090*/ 	.short	0x0000
        /*0092*/ 	.short	0x0000
        /*0094*/ 	.byte	0x00, 0xf5, 0x21, 0x00


	//----- nvinfo : EIATTR_SPARSE_MMA_MASK
	.align		4
.L_12447:
        /*0098*/ 	.byte	0x03, 0x50
        /*009a*/ 	.short	0x0000


	//----- nvinfo : EIATTR_MAXREG_COUNT
	.align		4
        /*009c*/ 	.byte	0x03, 0x1b
        /*009e*/ 	.short	0x00ff


	//----- nvinfo : EIATTR_NUM_BARRIERS
	.align		4
        /*00a0*/ 	.byte	0x02, 0x4c
        /*00a2*/ 	.byte	0x01
	.zero		1


	//----- nvinfo : EIATTR_MERCURY_ISA_VERSION
	.align		4
        /*00a4*/ 	.byte	0x03, 0x5f
        /*00a6*/ 	.short	0x0101


	//----- nvinfo : EIATTR_VRC_CTA_INIT_COUNT
	.align		4
        /*00a8*/ 	.byte	0x02, 0x4a
	.zero		1
	.zero		1


	//----- nvinfo : EIATTR_EXIT_INSTR_OFFSETS
	.align		4
        /*00ac*/ 	.byte	0x04, 0x1c
        /*00ae*/ 	.short	(.L_12449 - .L_12448)


	//   ....[0]....
.L_12448:
        /*00b0*/ 	.word	0x00000110


	//   ....[1]....
        /*00b4*/ 	.word	0x00006860


	//   ....[2]....
        /*00b8*/ 	.word	0x00006a00


	//   ....[3]....
        /*00bc*/ 	.word	0x00006b20


	//----- nvinfo : EIATTR_CRS_STACK_SIZE
	.align		4
.L_12449:
        /*00c0*/ 	.byte	0x04, 0x1e
        /*00c2*/ 	.short	(.L_12451 - .L_12450)
.L_12450:
        /*00c4*/ 	.word	0x00000000


	//----- nvinfo : EIATTR_CBANK_PARAM_SIZE
	.align		4
.L_12451:
        /*00c8*/ 	.byte	0x03, 0x19
        /*00ca*/ 	.short	0x0048


	//----- nvinfo : EIATTR_PARAM_CBANK
	.align		4
        /*00cc*/ 	.byte	0x04, 0x0a
        /*00ce*/ 	.short	(.L_12453 - .L_12452)
	.align		4
.L_12452:
        /*00d0*/ 	.word	index@(.nv.constant0.contiguous_mean2_u64)
        /*00d4*/ 	.short	0x0380
        /*00d6*/ 	.short	0x0048


	//----- nvinfo : EIATTR_SW_WAR
	.align		4
.L_12453:
        /*00d8*/ 	.byte	0x04, 0x36
        /*00da*/ 	.short	(.L_12455 - .L_12454)
.L_12454:
        /*00dc*/ 	.word	0x00000008
.L_12455:


//--------------------- .nv.info.uncontiguous_cumulate_mean_u64 --------------------------
	.section	.nv.info.uncontiguous_cumulate_mean_u64,"",@"SHT_CUDA_INFO"
	.sectionflags	@""
	.align	4


	//----- nvinfo : EIATTR_CUDA_API_VERSION
	.align		4
        /*0000*/ 	.byte	0x04, 0x37
        /*0002*/ 	.short	(.L_12457 - .L_12456)
.L_12456:
        /*0004*/ 	.word	0x00000082


	//----- nvinfo : EIATTR_KPARAM_INFO
	.align		4
.L_12457:
        /*0008*/ 	.byte	0x04, 0x17
        /*000a*/ 	.short	(.L_12459 - .L_12458)
.L_12458:
        /*000c*/ 	.word	0x00000000
        /*0010*/ 	.short	0x0005
        /*0012*/ 	.short	0x0028
        /*0014*/ 	.byte	0x00, 0xf0, 0x21, 0x00


	//----- nvinfo : EIATTR_KPARAM_INFO
	.align		4
.L_12459:
        /*0018*/ 	.byte	0x04, 0x17
        /*001a*/ 	.short	(.L_12461 - .L_12460)
.L_12460:
        /*001c*/ 	.word	0x00000000
        /*0020*/ 	.short	0x0004
        /*0022*/ 	.short	0x0020
        /*0024*/ 	.byte	0x00, 0xf0, 0x21, 0x00


	//----- nvinfo : EIATTR_KPARAM_INFO
	.align		4
.L_12461:
        /*0028*/ 	.byte	0x04, 0x17
        /*002a*/ 	.short	(.L_12463 - .L_12462)
.L_12462:
        /*002c*/ 	.word	0x00000000
        /*0030*/ 	.short	0x0003
        /*0032*/ 	.short	0x0018
        /*0034*/ 	.byte	0x00, 0xf5, 0x21, 0x00


	//----- nvinfo : EIATTR_KPARAM_INFO
	.align		4
.L_12463:
        /*0038*/ 	.byte	0x04, 0x17
        /*003a*/ 	.short	(.L_12465 - .L_12464)
.L_12464:
        /*003c*/ 	.word	0x00000000
        /*0040*/ 	.short	0x0002
        /*0042*/ 	.short	0x0010
        /*0044*/ 	.byte	0x00, 0xf5, 0x21, 0x00


	//----- nvinfo : EIATTR_KPARAM_INFO
	.align		4
.L_12465:
        /*0048*/ 	.byte	0x04, 0x17
        /*004a*/ 	.short	(.L_12467 - .L_12466)
.L_12466:
        /*004c*/ 	.word	0x00000000
        /*0050*/ 	.short	0x0001
        /*0052*/ 	.short	0x0008
        /*0054*/ 	.byte	0x00, 0xf5, 0x21, 0x00


	//----- nvinfo : EIATTR_KPARAM_INFO
	.align		4
.L_12467:
        /*0058*/ 	.byte	0x04, 0x17
        /*005a*/ 	.short	(.L_12469 - .L_12468)
.L_12468:
        /*005c*/ 	.word	0x00000000
        /*0060*/ 	.short	0x0000
        /*0062*/ 	.short	0x0000
        /*0064*/ 	.byte	0x00, 0xf5, 0x21, 0x00


	//----- nvinfo : EIATTR_SPARSE_MMA_MASK
	.align		4
.L_12469:
        /*0068*/ 	.byte	0x03, 0x50
        /*006a*/ 	.short	0x0000


	//----- nvinfo : EIATTR_MAXREG_COUNT
	.align		4
        /*006c*/ 	.byte	0x03, 0x1b
        /*006e*/ 	.short	0x00ff


	//----- nvinfo : EIATTR_NUM_BARRIERS
	.align		4
        /*0070*/ 	.byte	0x02, 0x4c
        /*0072*/ 	.byte	0x01
	.zero		1


	//----- nvinfo : EIATTR_MERCURY_ISA_VERSION
	.align		4
        /*0074*/ 	.byte	0x03, 0x5f
        /*0076*/ 	.short	0x0101


	//----- nvinfo : EIATTR_VRC_CTA_INIT_COUNT
	.align		4
        /*0078*/ 	.byte	0x02, 0x4a
	.zero		1
	.zero		1


	//----- nvinfo : EIATTR_EXIT_INSTR_OFFSETS
	.align		4
        /*007c*/ 	.byte	0x04, 0x1c
        /*007e*/ 	.short	(.L_12471 - .L_12470)


	//   ....[0]....
.L_12470:
        /*0080*/ 	.word	0x00006a10


	//   ....[1]....
        /*0084*/ 	.word	0x00006bb0


	//   ....[2]....
        /*0088*/ 	.word	0x00006c30


	//----- nvinfo : EIATTR_CRS_STACK_SIZE
	.align		4
.L_12471:
        /*008c*/ 	.byte	0x04, 0x1e
        /*008e*/ 	.short	(.L_12473 - .L_12472)
.L_12472:
        /*0090*/ 	.word	0x00000000


	//----- nvinfo : EIATTR_CBANK_PARAM_SIZE
	.align		4
.L_12473:
        /*0094*/ 	.byte	0x03, 0x19
        /*0096*/ 	.short	0x0030


	//----- nvinfo : EIATTR_PARAM_CBANK
	.align		4
        /*0098*/ 	.byte	0x04, 0x0a
        /*009a*/ 	.short	(.L_12475 - .L_12474)
	.align		4
.L_12474:
        /*009c*/ 	.word	index@(.nv.constant0.uncontiguous_cumulate_mean_u64)
        /*00a0*/ 	.short	0x0380
        /*00a2*/ 	.short	0x0030


	//----- nvinfo : EIATTR_SW_WAR
	.align		4
.L_12475:
        /*00a4*/ 	.byte	0x04, 0x36
        /*00a6*/ 	.short	(.L_12477 - .L_12476)
.L_12476:
        /*00a8*/ 	.word	0x00000008
.L_12477:


//--------------------- .nv.info.uncontiguous_mean_u64 --------------------------
	.section	.nv.info.uncontiguous_mean_u64,"",@"SHT_CUDA_INFO"
	.sectionflags	@""
	.align	4


	//----- nvinfo : EIATTR_CUDA_API_VERSION
	.align		4
        /*0000*/ 	.byte	0x04, 0x37
        /*0002*/ 	.short	(.L_12479 - .L_12478)
.L_12478:
        /*0004*/ 	.word	0x00000082


	//----- nvinfo : EIATTR_KPARAM_INFO
	.align		4
.L_12479:
        /*0008*/ 	.byte	0x04, 0x17
        /*000a*/ 	.short	(.L_12481 - .L_12480)
.L_12480:
        /*000c*/ 	.word	0x00000000
        /*0010*/ 	.short	0x0005
        /*0012*/ 	.short	0x0028
        /*0014*/ 	.byte	0x00, 0xf0, 0x21, 0x00


	//----- nvinfo : EIATTR_KPARAM_INFO
	.align		4
.L_12481:
        /*0018*/ 	.byte	0x04, 0x17
        /*001a*/ 	.short	(.L_12483 - .L_12482)
.L_12482:
        /*001c*/ 	.word	0x00000000
        /*0020*/ 	.short	0x0004
        /*0022*/ 	.short	0x0020
        /*0024*/ 	.byte	0x00, 0xf0, 0x21, 0x00


	//----- nvinfo : EIATTR_KPARAM_INFO
	.align		4
.L_12483:
        /*0028*/ 	.byte	0x04, 0x17
        /*002a*/ 	.short	(.L_12485 - .L_12484)
.L_12484:
        /*002c*/ 	.word	0x00000000
        /*0030*/ 	.short	0x0003
        /*0032*/ 	.short	0x0018
        /*0034*/ 	.byte	0x00, 0xf5, 0x21, 0x00


	//----- nvinfo : EIATTR_KPARAM_INFO
	.align		4
.L_12485:
        /*0038*/ 	.byte	0x04, 0x17
        /*003a*/ 	.short	(.L_12487 - .L_12486)
.L_12486:
        /*003c*/ 	.word	0x00000000
        /*0040*/ 	.short	0x0002
        /*0042*/ 	.short	0x0010
        /*0044*/ 	.byte	0x00, 0xf5, 0x21, 0x00


	//----- nvinfo : EIATTR_KPARAM_INFO
	.align		4
.L_12487:
        /*0048*/ 	.byte	0x04, 0x17
        /*004a*/ 	.short	(.L_12489 - .L_12488)
.L_12488:
        /*004c*/ 	.word	0x00000000
        /*0050*/ 	.short	0x0001
        /*0052*/ 	.short	0x0008
        /*0054*/ 	.byte	0x00, 0xf5, 0x21, 0x00


	//----- nvinfo : EIATTR_KPARAM_INFO
	.align		4
.L_12489:
        /*0058*/ 	.byte	0x04, 0x17
        /*005a*/ 	.short	(.L_12491 - .L_12490)
.L_12490:
        /*005c*/ 	.word	0x00000000
        /*0060*/ 	.short	0x0000
        /*0062*/ 	.short	0x0000
        /*0064*/ 	.byte	0x00, 0xf5, 0x21, 0x00


	//----- nvinfo : EIATTR_SPARSE_MMA_MASK
	.align		4
.L_12491:
        /*0068*/ 	.byte	0x03, 0x50
        /*006a*/ 	.short	0x0000


	//----- nvinfo : EIATTR_MAXREG_COUNT
	.align		4
        /*006c*/ 	.byte	0x03, 0x1b
        /*006e*/ 	.short	0x00ff


	//----- nvinfo : EIATTR_NUM_BARRIERS
	.align		4
        /*0070*/ 	.byte	0x02, 0x4c
        /*0072*/ 	.byte	0x01
	.zero		1


	//----- nvinfo : EIATTR_MERCURY_ISA_VERSION
	.align		4
        /*0074*/ 	.byte	0x03, 0x5f
        /*0076*/ 	.short	0x0101


	//----- nvinfo : EIATTR_VRC_CTA_INIT_COUNT
	.align		4
        /*0078*/ 	.byte	0x02, 0x4a
	.zero		1
	.zero		1


	//----- nvinfo : EIATTR_EXIT_INSTR_OFFSETS
	.align		4
        /*007c*/ 	.byte	0x04, 0x1c
        /*007e*/ 	.short	(.L_12493 - .L_12492)


	//   ....[0]....
.L_12492:
        /*0080*/ 	.word	0x00006a40


	//   ....[1]....
        /*0084*/ 	.word	0x00006be0


	//   ....[2]....
        /*0088*/ 	.word	0x00006c60


	//----- nvinfo : EIATTR_CRS_STACK_SIZE
	.align		4
.L_12493:
        /*008c*/ 	.byte	0x04, 0x1e
        /*008e*/ 	.short	(.L_12495 - .L_12494)
.L_12494:
        /*0090*/ 	.word	0x00000000


	//----- nvinfo : EIATTR_CBANK_PARAM_SIZE
	.align		4
.L_12495:
        /*0094*/ 	.byte	0x03, 0x19
        /*0096*/ 	.short	0x0030


	//----- nvinfo : EIATTR_PARAM_CBANK
	.align		4
        /*0098*/ 	.byte	0x04, 0x0a
        /*009a*/ 	.short	(.L_12497 - .L_12496)
	.align		4
.L_12496:
        /*009c*/ 	.word	index@(.nv.constant0.uncontiguous_mean_u64)
        /*00a0*/ 	.short	0x0380
        /*00a2*/ 	.short	0x0030


	//----- nvinfo : EIATTR_SW_WAR
	.align		4
.L_12497:
        /*00a4*/ 	.byte	0x04, 0x36
        /*00a6*/ 	.short	(.L_12499 - .L_12498)
.L_12498:
        /*00a8*/ 	.word	0x00000008
.L_12499:


//--------------------- .nv.info.contiguous_cumulate_mean_u64 --------------------------
	.section	.nv.info.contiguous_cumulate_mean_u64,"",@"SHT_CUDA_INFO"
	.sectionflags	@""
	.align	4


	//----- nvinfo : EIATTR_CUDA_API_VERSION
	.align		4
        /*0000*/ 	.byte	0x04, 0x37
        /*0002*/ 	.short	(.L_12501 - .L_12500)
.L_12500:
        /*0004*/ 	.word	0x00000082


	//----- nvinfo : EIATTR_KPARAM_INFO
	.align		4
.L_12501:
        /*0008*/ 	.byte	0x04, 0x17
        /*000a*/ 	.short	(.L_12503 - .L_12502)
.L_12502:
        /*000c*/ 	.word	0x00000000
        /*0010*/ 	.short	0x0002
        /*0012*/ 	.short	0x0010
        /*0014*/ 	.byte	0x00, 0xf0, 0x21, 0x00


	//----- nvinfo : EIATTR_KPARAM_INFO
	.align		4
.L_12503:
        /*0018*/ 	.byte	0x04, 0x17
        /*001a*/ 	.short	(.L_12505 - .L_12504)
.L_12504:
        /*001c*/ 	.word	0x00000000
        /*0020*/ 	.short	0x0001
        /*0022*/ 	.short	0x0008
        /*0024*/ 	.byte	0x00, 0xf5, 0x21, 0x00


	//----- nvinfo : EIATTR_KPARAM_INFO
	.align		4
.L_12505:
        /*0028*/ 	.byte	0x04, 0x17
        /*002a*/ 	.short	(.L_12507 - .L_12506)
.L_12506:
        /*002c*/ 	.word	0x00000000
        /*0030*/ 	.short	0x0000
        /*0032*/ 	.short	0x0000
        /*0034*/ 	.byte	0x00, 0xf5, 0x21, 0x00


	//----- nvinfo : EIATTR_SPARSE_MMA_MASK
	.align		4
.L_12507:
        /*0038*/ 	.byte	0x03, 0x50
        /*003a*/ 	.short	0x0000


	//----- nvinfo : EIATTR_MAXREG_COUNT
	.align		4
        /*003c*/ 	.byte	0x03, 0x1b
        /*003e*/ 	.short	0x00ff


	//----- nvinfo : EIATTR_NUM_BARRIERS
	.align		4
        /*0040*/ 	.byte	0x02, 0x4c
        /*0042*/ 	.byte	0x01
	.zero		1


	//----- nvinfo : EIATTR_MERCURY_ISA_VERSION
	.align		4
        /*0044*/ 	.byte	0x03, 0x5f
        /*0046*/ 	.short	0x0101


	//----- nvinfo : EIATTR_VRC_CTA_INIT_COUNT
	.align		4
        /*0048*/ 	.byte	0x02, 0x4a
	.zero		1
	.zero		1


	//----- nvinfo : EIATTR_EXIT_INSTR_OFFSETS
	.align		4
        /*004c*/ 	.byte	0x04, 0x1c
        /*004e*/ 	.short	(.L_12509 - .L_12508)


	//   ....[0]....
.L_12508:
        /*0050*/ 	.word	0x00000340


	//   ....[1]....
        /*0054*/ 	.word	0x000004e0


	//   ....[2]....
        /*0058*/ 	.word	0x00000560


	//----- nvinfo : EIATTR_CRS_STACK_SIZE
	.align		4
.L_12509:
        /*005c*/ 	.byte	0x04, 0x1e
        /*005e*/ 	.short	(.L_12511 - .L_12510)
.L_12510:
        /*0060*/ 	.word	0x00000000


	//----- nvinfo : EIATTR_CBANK_PARAM_SIZE
	.align		4
.L_12511:
        /*0064*/ 	.byte	0x03, 0x19
        /*0066*/ 	.short	0x0018


	//----- nvinfo : EIATTR_PARAM_CBANK
	.align		4
        /*0068*/ 	.byte	0x04, 0x0a
        /*006a*/ 	.short	(.L_12513 - .L_12512)
	.align		4
.L_12512:
        /*006c*/ 	.word	index@(.nv.constant0.contiguous_cumulate_mean_u64)
        /*0070*/ 	.short	0x0380
        /*0072*/ 	.short	0x0018


	//----- nvinfo : EIATTR_SW_WAR
	.align		4
.L_12513:
        /*0074*/ 	.byte	0x04, 0x36
        /*0076*/ 	.short	(.L_12515 - .L_12514)
.L_12514:
        /*0078*/ 	.word	0x00000008
.L_12515:


//--------------------- .nv.info.contiguous_mean_u64 --------------------------
	.section	.nv.info.contiguous_mean_u64,"",@"SHT_CUDA_INFO"
	.sectionflags	@""
	.align	4


	//----- nvinfo : EIATTR_CUDA_API_VERSION
	.align		4
        /*0000*/ 	.byte	0x04, 0x37
        /*0002*/ 	.short	(.L_12517 - .L_12516)
.L_12516:
        /*0004*/ 	.word	0x00000082


	//----- nvinfo : EIATTR_KPARAM_INFO
	.align		4
.L_12517:
        /*0008*/ 	.byte	0x04, 0x17
        /*000a*/ 	.short	(.L_12519 - .L_12518)
.L_12518:
        /*000c*/ 	.word	0x00000000
        /*0010*/ 	.short	0x0002
        /*0012*/ 	.short	0x0010
        /*0014*/ 	.byte	0x00, 0xf0, 0x21, 0x00


	//----- nvinfo : EIATTR_KPARAM_INFO
	.align		4
.L_12519:
        /*0018*/ 	.byte	0x04, 0x17
        /*001a*/ 	.short	(.L_12521 - .L_12520)
.L_12520:
        /*001c*/ 	.word	0x00000000
        /*0020*/ 	.short	0x0001
        /*0022*/ 	.short	0x0008
        /*0024*/ 	.byte	0x00, 0xf5, 0x21, 0x00


	//----- nvinfo : EIATTR_KPARAM_INFO
	.align		4
.L_12521:
        /*0028*/ 	.byte	0x04, 0x17
        /*002a*/ 	.short	(.L_12523 - .L_12522)
.L_12522:
        /*002c*/ 	.word	0x00000000
        /*0030*/ 	.short	0x0000
        /*0032*/ 	.short	0x0000
        /*0034*/ 	.byte	0x00, 0xf5, 0x21, 0x00


	//----- nvinfo : EIATTR_SPARSE_MMA_MASK
	.align		4
.L_12523:
        /*0038*/ 	.byte	0x03, 0x50
        /*003a*/ 	.short	0x0000


	//----- nvinfo : EIATTR_MAXREG_COUNT
	.align		4
        /*003c*/ 	.byte	0x03, 0x1b
        /*003e*/ 	.short	0x00ff


	//----- nvinfo : EIATTR_NUM_BARRIERS
	.align		4
        /*0040*/ 	.byte	0x02, 0x4c
        /*0042*/ 	.byte	0x01
	.zero		1


	//----- nvinfo : EIATTR_MERCURY_ISA_VERSION
	.align		4
        /*0044*/ 	.byte	0x03, 0x5f
        /*0046*/ 	.short	0x0101


	//----- nvinfo : EIATTR_VRC_CTA_INIT_COUNT
	.align		4
        /*0048*/ 	.byte	0x02, 0x4a
	.zero		1
	.zero		1


	//----- nvinfo : EIATTR_EXIT_INSTR_OFFSETS
	.align		4
        /*004c*/ 	.byte	0x04, 0x1c
        /*004e*/ 	.short	(.L_12525 - .L_12524)


	//   ....[0]....
.L_12524:
        /*0050*/ 	.word	0x00000370


	//   ....[1]....
        /*0054*/ 	.word	0x00000510


	//   ....[2]....
        /*0058*/ 	.word	0x00000590


	//----- nvinfo : EIATTR_CRS_STACK_SIZE
	.align		4
.L_12525:
        /*005c*/ 	.byte	0x04, 0x1e
        /*005e*/ 	.short	(.L_12527 - .L_12526)
.L_12526:
        /*0060*/ 	.word	0x00000000


	//----- nvinfo : EIATTR_CBANK_PARAM_SIZE
	.align		4
.L_12527:
        /*0064*/ 	.byte	0x03, 0x19
        /*0066*/ 	.short	0x0018


	//----- nvinfo : EIATTR_PARAM_CBANK
	.align		4
        /*0068*/ 	.byte	0x04, 0x0a
        /*006a*/ 	.short	(.L_12529 - .L_12528)
	.align		4
.L_12528:
        /*006c*/ 	.word	index@(.nv.constant0.contiguous_mean_u64)
        /*0070*/ 	.short	0x0380
        /*0072*/ 	.short	0x0018


	//----- nvinfo : EIATTR_SW_WAR
	.align		4
.L_12529:
        /*0074*/ 	.byte	0x04, 0x36
        /*0076*/ 	.short	(.L_12531 - .L_12530)
.L_12530:
        /*0078*/ 	.word	0x00000008
.L_12531:


//--------------------- .nv.info.contiguous_mean33_u32 --------------------------
	.section	.nv.info.contiguous_mean33_u32,"",@"SHT_CUDA_INFO"
	.sectionflags	@""
	.align	4


	//----- nvinfo : EIATTR_CUDA_API_VERSION
	.align		4
        /*0000*/ 	.byte	0x04, 0x37
        /*0002*/ 	.short	(.L_12533 - .L_12532)
.L_12532:
        /*0004*/ 	.word	0x00000082


	//----- nvinfo : EIATTR_KPARAM_INFO
	.align		4
.L_12533:
        /*0008*/ 	.byte	0x04, 0x17
        /*000a*/ 	.short	(.L_12535 - .L_12534)
.L_12534:
        /*000c*/ 	.word	0x00000000
        /*0010*/ 	.short	0x0004
        /*0012*/ 	.short	0x0020
        /*0014*/ 	.byte	0x00, 0xf0, 0x21, 0x00


	//----- nvinfo : EIATTR_KPARAM_INFO
	.align		4
.L_12535:
        /*0018*/ 	.byte	0x04, 0x17
        /*001a*/ 	.short	(.L_12537 - .L_12536)
.L_12536:
        /*001c*/ 	.word	0x00000000
        /*0020*/ 	.short	0x0003
        /*0022*/ 	.short	0x0018
        /*0024*/ 	.byte	0x00, 0xf0, 0x21, 0x00


	//----- nvinfo : EIATTR_KPARAM_INFO
	.align		4
.L_12537:
        /*0028*/ 	.byte	0x04, 0x17
        /*002a*/ 	.short	(.L_12539 - .L_12538)
.L_12538:
        /*002c*/ 	.word	0x00000000
        /*0030*/ 	.short	0x0002
        /*0032*/ 	.short	0x0010
        /*0034*/ 	.byte	0x00, 0xf0, 0x21, 0x00


	//----- nvinfo : EIATTR_KPARAM_INFO
	.align		4
.L_12539:
        /*0038*/ 	.byte	0x04, 0x17
        /*003a*/ 	.short	(.L_12541 - .L_12540)
.L_12540:
        /*003c*/ 	.word	0x00000000
        /*0040*/ 	.short	0x0001
        /*0042*/ 	.short	0x0008
        /*0044*/ 	.byte	0x00, 0xf5, 0x21, 0x00


	//----- nvinfo : EIATTR_KPARAM_INFO
	.align		4
.L_12541:
        /*0048*/ 	.byte	0x04, 0x17
        /*004a*/ 	.short	(.L_12543 - .L_12542)
.L_12542:
        /*004c*/ 	.word	0x00000000
        /*0050*/ 	.short	0x0000
        /*0052*/ 	.short	0x0000
        /*0054*/ 	.byte	0x00, 0xf5, 0x21, 0x00


	//----- nvinfo : EIATTR_SPARSE_MMA_MASK
	.align		4
.L_12543:
        /*0058*/ 	.byte	0x03, 0x50
        /*005a*/ 	.short	0x0000


	//----- nvinfo : EIATTR_MAXREG_COUNT
	.align		4
        /*005c*/ 	.byte	0x03, 0x1b
        /*005e*/ 	.short	0x00ff


	//----- nvinfo : EIATTR_NUM_BARRIERS
	.align		4
        /*0060*/ 	.byte	0x02, 0x4c
        /*0062*/ 	.byte	0x01
	.zero		1


	//----- nvinfo : EIATTR_MERCURY_ISA_VERSION
	.align		4
        /*0064*/ 	.byte	0x03, 0x5f
        /*0066*/ 	.short	0x0101


	//----- nvinfo : EIATTR_VRC_CTA_INIT_COUNT
	.align		4
        /*0068*/ 	.byte	0x02, 0x4a
	.zero		1
	.zero		1


	//----- nvinfo : EIATTR_EXIT_INSTR_OFFSETS
	.align		4
        /*006c*/ 	.byte	0x04, 0x1c
        /*006e*/ 	.short	(.L_12545 - .L_12544)


	//   ....[0]....
.L_12544:
        /*0070*/ 	.word	0x00000150


	//   ....[1]....
        /*0074*/ 	.word	0x000001e0


	//   ....[2]....
        /*0078*/ 	.word	0x00000810


	//----- nvinfo : EIATTR_CBANK_PARAM_SIZE
	.align		4
.L_12545:
        /*007c*/ 	.byte	0x03, 0x19
        /*007e*/ 	.short	0x0028


	//----- nvinfo : EIATTR_PARAM_CBANK
	.align		4
        /*0080*/ 	.byte	0x04, 0x0a
        /*0082*/ 	.short	(.L_12547 - .L_12546)
	.align		4
.L_12546:
        /*0084*/ 	.word	index@(.nv.constant0.contiguous_mean33_u32)
        /*0088*/ 	.short	0x0380
        /*008a*/ 	.short	0x0028


	//----- nvinfo : EIATTR_SW_WAR
	.align		4
.L_12547:
        /*008c*/ 	.byte	0x04, 0x36
        /*008e*/ 	.short	(.L_12549 - .L_12548)
.L_12548:
        /*0090*/ 	.word	0x00000008
.L_12549:


//--------------------- .nv.info.contiguous_mean3_u32 --------------------------
	.section	.nv.info.contiguous_mean3_u32,"",@"SHT_CUDA_INFO"
	.sectionflags	@""
	.align	4


	//----- nvinfo : EIATTR_CUDA_API_VERSION
	.align		4
        /*0000*/ 	.byte	0x04, 0x37
        /*0002*/ 	.short	(.L_12551 - .L_12550)
.L_12550:
        /*0004*/ 	.word	0x00000082


	//----- nvinfo : EIATTR_KPARAM_INFO
	.align		4
.L_12551:
        /*0008*/ 	.byte	0x04, 0x17
        /*000a*/ 	.short	(.L_12553 - .L_12552)
.L_12552:
        /*000c*/ 	.word	0x00000000
        /*0010*/ 	.short	0x0006
        /*0012*/ 	.short	0x0030
        /*0014*/ 	.byte	0x00, 0xf0, 0x21, 0x00


	//----- nvinfo : EIATTR_KPARAM_INFO
	.align		4
.L_12553:
        /*0018*/ 	.byte	0x04, 0x17
        /*001a*/ 	.short	(.L_12555 - .L_12554)
.L_12554:
        /*001c*/ 	.word	0x00000000
        /*0020*/ 	.short	0x0005
        /*0022*/ 	.short	0x0028
        /*0024*/ 	.byte	0x00, 0xf0, 0x21, 0x00


	//----- nvinfo : EIATTR_KPARAM_INFO
	.align		4
.L_12555:
        /*0028*/ 	.byte	0x04, 0x17
        /*002a*/ 	.short	(.L_12557 - .L_12556)
.L_12556:
        /*002c*/ 	.word	0x00000000
        /*0030*/ 	.short	0x0004
        /*0032*/ 	.short	0x0020
        /*0034*/ 	.byte	0x00, 0xf0, 0x21, 0x00


	//----- nvinfo : EIATTR_KPARAM_INFO
	.align		4
.L_12557:
        /*0038*/ 	.byte	0x04, 0x17
        /*003a*/ 	.short	(.L_12559 - .L_12558)
.L_12558:
        /*003c*/ 	.word	0x00000000
        /*0040*/ 	.short	0x0003
        /*0042*/ 	.short	0x0018
        /*0044*/ 	.byte	0x00, 0xf5, 0x21, 0x00


	//----- nvinfo : EIATTR_KPARAM_INFO
	.align		4
.L_12559:
        /*0048*/ 	.byte	0x04, 0x17
        /*004a*/ 	.short	(.L_12561 - .L_12560)
.L_12560:
        /*004c*/ 	.word	0x00000000
        /*0050*/ 	.short	0x0002
        /*0052*/ 	.short	0x0010
        /*0054*/ 	.byte	0x00, 0xf5, 0x21, 0x00


	//----- nvinfo : EIATTR_KPARAM_INFO
	.align		4
.L_12561:
        /*0058*/ 	.byte	0x04, 0x17
        /*005a*/ 	.short	(.L_12563 - .L_12562)
.L_12562:
        /*005c*/ 	.word	0x00000000
        /*0060*/ 	.short	0x0001
        /*0062*/ 	.short	0x0008
        /*0064*/ 	.byte	0x00, 0xf5, 0x21, 0x00


	//----- nvinfo : EIATTR_KPARAM_INFO
	.align		4
.L_12563:
        /*0068*/ 	.byte	0x04, 0x17
        /*006a*/ 	.short	(.L_12565 - .L_12564)
.L_12564:
        /*006c*/ 	.word	0x00000000
        /*0070*/ 	.short	0x0000
        /*0072*/ 	.short	0x0000
        /*0074*/ 	.byte	0x00, 0xf5, 0x21, 0x00


	//----- nvinfo : EIATTR_SPARSE_MMA_MASK
	.align		4
.L_12565:
        /*0078*/ 	.byte	0x03, 0x50
        /*007a*/ 	.short	0x0000


	//----- nvinfo : EIATTR_MAXREG_COUNT
	.align		4
        /*007c*/ 	.byte	0x03, 0x1b
        /*007e*/ 	.short	0x00ff


	//----- nvinfo : EIATTR_NUM_BARRIERS
	.align		4
        /*0080*/ 	.byte	0x02, 0x4c
        /*0082*/ 	.byte	0x01
	.zero		1


	//----- nvinfo : EIATTR_MERCURY_ISA_VERSION
	.align		4
        /*0084*/ 	.byte	0x03, 0x5f
        /*0086*/ 	.short	0x0101


	//----- nvinfo : EIATTR_VRC_CTA_INIT_COUNT
	.align		4
        /*0088*/ 	.byte	0x02, 0x4a
	.zero		1
	.zero		1


	//----- nvinfo : EIATTR_EXIT_INSTR_OFFSETS
	.align		4
        /*008c*/ 	.byte	0x04, 0x1c
        /*008e*/ 	.short	(.L_12567 - .L_12566)


	//   ....[0]....
.L_12566:
        /*0090*/ 	.word	0x00000150


	//   ....[1]....
        /*0094*/ 	.word	0x00003130


	//   ....[2]....
        /*0098*/ 	.word	0x000037d0


	//----- nvinfo : EIATTR_CRS_STACK_SIZE
	.align		4
.L_12567:
        /*009c*/ 	.byte	0x04, 0x1e
        /*009e*/ 	.short	(.L_12569 - .L_12568)
.L_12568:
        /*00a0*/ 	.word	0x00000000


	//----- nvinfo : EIATTR_CBANK_PARAM_SIZE
	.align		4
.L_12569:
        /*00a4*/ 	.byte	0x03, 0x19
        /*00a6*/ 	.short	0x0038


	//----- nvinfo : EIATTR_PARAM_CBANK
	.align		4
        /*00a8*/ 	.byte	0x04, 0x0a
        /*00aa*/ 	.short	(.L_12571 - .L_12570)
	.align		4
.L_12570:
        /*00ac*/ 	.word	index@(.nv.constant0.contiguous_mean3_u32)
        /*00b0*/ 	.short	0x0380
        /*00b2*/ 	.short	0x0038


	//----- nvinfo : EIATTR_SW_WAR
	.align		4
.L_12571:
        /*00b4*/ 	.byte	0x04, 0x36
        /*00b6*/ 	.short	(.L_12573 - .L_12572)
.L_12572:
        /*00b8*/ 	.word	0x00000008
.L_12573:


//--------------------- .nv.info.contiguous_mean22_u32 --------------------------
	.section	.nv.info.contiguous_mean22_u32,"",@"SHT_CUDA_INFO"
	.sectionflags	@""
	.align	4


	//----- nvinfo : EIATTR_CUDA_API_VERSION
	.align		4
        /*0000*/ 	.byte	0x04, 0x37
        /*0002*/ 	.short	(.L_12575 - .L_12574)
.L_12574:
        /*0004*/ 	.word	0x00000082


	//----- nvinfo : EIATTR_KPARAM_INFO
	.align		4
.L_12575:
        /*0008*/ 	.byte	0x04, 0x17
        /*000a*/ 	.short	(.L_12577 - .L_12576)
.L_12576:
        /*000c*/ 	.word	0x00000000
        /*0010*/ 	.short	0x0005
        /*0012*/ 	.short	0x0028
        /*0014*/ 	.byte	0x00, 0xf0, 0x21, 0x00


	//----- nvinfo : EIATTR_KPARAM_INFO
	.align		4
.L_12577:
        /*0018*/ 	.byte	0x04, 0x17
        /*001a*/ 	.short	(.L_12579 - .L_12578)
.L_12578:
        /*001c*/ 	.word	0x00000000
        /*0020*/ 	.short	0x0004
        /*0022*/ 	.short	0x0020
        /*0024*/ 	.byte	0x00, 0xf0, 0x21, 0x00


	//----- nvinfo : EIATTR_KPARAM_INFO
	.align		4
.L_12579:
        /*0028*/ 	.byte	0x04, 0x17
        /*002a*/ 	.short	(.L_12581 - .L_12580)
.L_12580:
        /*002c*/ 	.word	0x00000000
        /*0030*/ 	.short	0x0003
        /*0032*/ 	.short	0x0018
        /*0034*/ 	.byte	0x00, 0xf0, 0x21, 0x00


	//----- nvinfo : EIATTR_KPARAM_INFO
	.align		4
.L_12581:
        /*0038*/ 	.byte	0x04, 0x17
        /*003a*/ 	.short	(.L_12583 - .L_12582)
.L_12582:
        /*003c*/ 	.word	0x00000000
        /*0040*/ 	.short	0x0002
        /*0042*/ 	.short	0x0010
        /*0044*/ 	.byte	0x00, 0xf0, 0x21, 0x00


	//----- nvinfo : EIATTR_KPARAM_INFO
	.align		4
.L_12583:
        /*0048*/ 	.byte	0x04, 0x17
        /*004a*/ 	.short	(.L_12585 - .L_12584)
.L_12584:
        /*004c*/ 	.word	0x00000000
        /*0050*/ 	.short	0x0001
        /*0052*/ 	.short	0x0008
        /*0054*/ 	.byte	0x00, 0xf5, 0x21, 0x00


	//----- nvinfo : EIATTR_KPARAM_INFO
	.align		4
.L_12585:
        /*0058*/ 	.byte	0x04, 0x17
        /*005a*/ 	.short	(.L_12587 - .L_12586)
.L_12586:
        /*005c*/ 	.word	0x00000000
        /*0060*/ 	.short	0x0000
        /*0062*/ 	.short	0x0000
        /*0064*/ 	.byte	0x00, 0xf5, 0x21, 0x00


	//----- nvinfo : EIATTR_SPARSE_MMA_MASK
	.align		4
.L_12587:
        /*0068*/ 	.byte	0x03, 0x50
        /*006a*/ 	.short	0x0000


	//----- nvinfo : EIATTR_MAXREG_COUNT
	.align		4
        /*006c*/ 	.byte	0x03, 0x1b
        /*006e*/ 	.short	0x00ff


	//----- nvinfo : EIATTR_NUM_BARRIERS
	.align		4
        /*0070*/ 	.byte	0x02, 0x4c
        /*0072*/ 	.byte	0x01
	.zero		1


	//----- nvinfo : EIATTR_MERCURY_ISA_VERSION
	.align		4
        /*0074*/ 	.byte	0x03, 0x5f
        /*0076*/ 	.short	0x0101


	//----- nvinfo : EIATTR_VRC_CTA_INIT_COUNT
	.align		4
        /*0078*/ 	.byte	0x02, 0x4a
	.zero		1
	.zero		1


	//----- nvinfo : EIATTR_EXIT_INSTR_OFFSETS
	.align		4
        /*007c*/ 	.byte	0x04, 0x1c
        /*007e*/ 	.short	(.L_12589 - .L_12588)


	//   ....[0]....
.L_12588:
        /*0080*/ 	.word	0x00000110


	//   ....[1]....
        /*0084*/ 	.word	0x000004a0


	//   ....[2]....
        /*0088*/ 	.word	0x00000640


	//   ....[3]....
        /*008c*/ 	.word	0x00000760


	//----- nvinfo : EIATTR_CRS_STACK_SIZE
	.align		4
.L_12589:
        /*0090*/ 	.byte	0x04, 0x1e
        /*0092*/ 	.short	(.L_12591 - .L_12590)
.L_12590:
        /*0094*/ 	.word	0x00000000


	//----- nvinfo : EIATTR_CBANK_PARAM_SIZE
	.align		4
.L_12591:
        /*0098*/ 	.byte	0x03, 0x19
        /*009a*/ 	.short	0x0030


	//----- nvinfo : EIATTR_PARAM_CBANK
	.align		4
        /*009c*/ 	.byte	0x04, 0x0a
        /*009e*/ 	.short	(.L_12593 - .L_12592)
	.align		4
.L_12592:
        /*00a0*/ 	.word	index@(.nv.constant0.contiguous_mean22_u32)
        /*00a4*/ 	.short	0x0380
        /*00a6*/ 	.short	0x0030


	//----- nvinfo : EIATTR_SW_WAR
	.align		4
.L_12593:
        /*00a8*/ 	.byte	0x04, 0x36
        /*00aa*/ 	.short	(.L_12595 - .L_12594)
.L_12594:
        /*00ac*/ 	.word	0x00000008
.L_12595:


//--------------------- .nv.info.contiguous_mean2_u32 --------------------------
	.section	.nv.info.contiguous_mean2_u32,"",@"SHT_CUDA_INFO"
	.sectionflags	@""
	.align	4


	//----- nvinfo : EIATTR_CUDA_API_VERSION
	.align		4
        /*0000*/ 	.byte	0x04, 0x37
        /*0002*/ 	.short	(.L_12597 - .L_12596)
.L_12596:
        /*0004*/ 	.word	0x00000082


	//----- nvinfo : EIATTR_KPARAM_INFO
	.align		4
.L_12597:
        /*0008*/ 	.byte	0x04, 0x17
        /*000a*/ 	.short	(.L_12599 - .L_12598)
.L_12598:
        /*000c*/ 	.word	0x00000000
        /*0010*/ 	.short	0x0008
        /*0012*/ 	.short	0x0040
        /*0014*/ 	.byte	0x00, 0xf0, 0x21, 0x00


	//----- nvinfo : EIATTR_KPARAM_INFO
	.align		4
.L_12599:
        /*0018*/ 	.byte	0x04, 0x17
        /*001a*/ 	.short	(.L_12601 - .L_12600)
.L_12600:
        /*001c*/ 	.word	0x00000000
        /*0020*/ 	.short	0x0007
        /*0022*/ 	.short	0x0038
        /*0024*/ 	.byte	0x00, 0xf0, 0x21, 0x00


	//----- nvinfo : EIATTR_KPARAM_INFO
	.align		4
.L_12601:
        /*0028*/ 	.byte	0x04, 0x17
        /*002a*/ 	.short	(.L_12603 - .L_12602)
.L_12602:
        /*002c*/ 	.word	0x00000000
        /*0030*/ 	.short	0x0006
        /*0032*/ 	.short	0x0030
        /*0034*/ 	.byte	0x00, 0xf0, 0x21, 0x00


	//----- nvinfo : EIATTR_KPARAM_INFO
	.align		4
.L_12603:
        /*0038*/ 	.byte	0x04, 0x17
        /*003a*/ 	.short	(.L_12605 - .L_12604)
.L_12604:
        /*003c*/ 	.word	0x00000000
        /*0040*/ 	.short	0x0005
        /*0042*/ 	.short	0x0028
        /*0044*/ 	.byte	0x00, 0xf0, 0x21, 0x00


	//----- nvinfo : EIATTR_KPARAM_INFO
	.align		4
.L_12605:
        /*0048*/ 	.byte	0x04, 0x17
        /*004a*/ 	.short	(.L_12607 - .L_12606)
.L_12606:
        /*004c*/ 	.word	0x00000000
        /*0050*/ 	.short	0x0004
        /*0052*/ 	.short	0x0020
        /*0054*/ 	.byte	0x00, 0xf0, 0x21, 0x00


	//----- nvinfo : EIATTR_KPARAM_INFO
	.align		4
.L_12607:
        /*0058*/ 	.byte	0x04, 0x17
        /*005a*/ 	.short	(.L_12609 - .L_12608)
.L_12608:
        /*005c*/ 	.word	0x00000000
        /*0060*/ 	.short	0x0003
        /*0062*/ 	.short	0x0018
        /*0064*/ 	.byte	0x00, 0xf5, 0x21, 0x00


	//----- nvinfo : EIATTR_KPARAM_INFO
	.align		4
.L_12609:
        /*0068*/ 	.byte	0x04, 0x17
        /*006a*/ 	.short	(.L_12611 - .L_12610)
.L_12610:
        /*006c*/ 	.word	0x00000000
        /*0070*/ 	.short	0x0002
        /*0072*/ 	.short	0x0010
        /*0074*/ 	.byte	0x00, 0xf5, 0x21, 0x00


	//----- nvinfo : EIATTR_KPARAM_INFO
	.align		4
.L_12611:
        /*0078*/ 	.byte	0x04, 0x17
        /*007a*/ 	.short	(.L_12613 - .L_12612)
.L_12612:
        /*007c*/ 	.word	0x00000000
        /*0080*/ 	.short	0x0001
        /*0082*/ 	.short	0x0008
        /*0084*/ 	.byte	0x00, 0xf5, 0x21, 0x00


	//----- nvinfo : EIATTR_KPARAM_INFO
	.align		4
.L_12613:
        /*0088*/ 	.byte	0x04, 0x17
        /*008a*/ 	.short	(.L_12615 - .L_12614)
.L_12614:
        /*008c*/ 	.word	0x00000000
        /*0090*/ 	.short	0x0000
        /*0092*/ 	.short	0x0000
        /*0094*/ 	.byte	0x00, 0xf5, 0x21, 0x00


	//----- nvinfo : EIATTR_SPARSE_MMA_MASK
	.align		4
.L_12615:
        /*0098*/ 	.byte	0x03, 0x50
        /*009a*/ 	.short	0x0000


	//----- nvinfo : EIATTR_MAXREG_COUNT
	.align		4
        /*009c*/ 	.byte	0x03, 0x1b
        /*009e*/ 	.short	0x00ff


	//----- nvinfo : EIATTR_NUM_BARRIERS
	.align		4
        /*00a0*/ 	.byte	0x02, 0x4c
        /*00a2*/ 	.byte	0x01
	.zero		1


	//----- nvinfo : EIATTR_MERCURY_ISA_VERSION
	.align		4
        /*00a4*/ 	.byte	0x03, 0x5f
        /*00a6*/ 	.short	0x0101


	//----- nvinfo : EIATTR_VRC_CTA_INIT_COUNT
	.align		4
        /*00a8*/ 	.byte	0x02, 0x4a
	.zero		1
	.zero		1


	//----- nvinfo : EIATTR_EXIT_INSTR_OFFSETS
	.align		4
        /*00ac*/ 	.byte	0x04, 0x1c
        /*00ae*/ 	.short	(.L_12617 - .L_12616)


	//   ....[0]....
.L_12616:
        /*00b0*/ 	.word	0x00000110


	//   ....[1]....
        /*00b4*/ 	.word	0x00006850


	//   ....[2]....
        /*00b8*/ 	.word	0x000069f0


	//   ....[3]....
        /*00bc*/ 	.word	0x00006b10


	//----- nvinfo : EIATTR_CRS_STACK_SIZE
	.align		4
.L_12617:
        /*00c0*/ 	.byte	0x04, 0x1e
        /*00c2*/ 	.short	(.L_12619 - .L_12618)
.L_12618:
        /*00c4*/ 	.word	0x00000000


	//----- nvinfo : EIATTR_CBANK_PARAM_SIZE
	.align		4
.L_12619:
        /*00c8*/ 	.byte	0x03, 0x19
        /*00ca*/ 	.short	0x0048


	//----- nvinfo : EIATTR_PARAM_CBANK
	.align		4
        /*00cc*/ 	.byte	0x04, 0x0a
        /*00ce*/ 	.short	(.L_12621 - .L_12620)
	.align		4
.L_12620:
        /*00d0*/ 	.word	index@(.nv.constant0.contiguous_mean2_u32)
        /*00d4*/ 	.short	0x0380
        /*00d6*/ 	.short	0x0048


	//----- nvinfo : EIATTR_SW_WAR
	.align		4
.L_12621:
        /*00d8*/ 	.byte	0x04, 0x36
        /*00da*/ 	.short	(.L_12623 - .L_12622)
.L_12622:
        /*00dc*/ 	.word	0x00000008
.L_12623:


//--------------------- .nv.info.uncontiguous_cumulate_mean_u32 --------------------------
	.section	.nv.info.uncontiguous_cumulate_mean_u32,"",@"SHT_CUDA_INFO"
	.sectionflags	@""
	.align	4


	//----- nvinfo : EIATTR_CUDA_API_VERSION
	.align		4
        /*0000*/ 	.byte	0x04, 0x37
        /*0002*/ 	.short	(.L_12625 - .L_12624)
.L_12624:
        /*0004*/ 	.word	0x00000082


	//----- nvinfo : EIATTR_KPARAM_INFO
	.align		4
.L_12625:
        /*0008*/ 	.byte	0x04, 0x17
        /*000a*/ 	.short	(.L_12627 - .L_12626)
.L_12626:
        /*000c*/ 	.word	0x00000000
        /*0010*/ 	.short	0x0005
        /*0012*/ 	.short	0x0028
        /*0014*/ 	.byte	0x00, 0xf0, 0x21, 0x00


	//----- nvinfo : EIATTR_KPARAM_INFO
	.align		4
.L_12627:
        /*0018*/ 	.byte	0x04, 0x17
        /*001a*/ 	.short	(.L_12629 - .L_12628)
.L_12628:
        /*001c*/ 	.word	0x00000000
        /*0020*/ 	.short	0x0004
        /*0022*/ 	.short	0x0020
        /*0024*/ 	.byte	0x00, 0xf0, 0x21, 0x00


	//----- nvinfo : EIATTR_KPARAM_INFO
	.align		4
.L_12629:
        /*0028*/ 	.byte	0x04, 0x17
        /*002a*/ 	.short	(.L_12631 - .L_12630)
.L_12630:
        /*002c*/ 	.word	0x00000000
        /*0030*/ 	.short	0x0003
        /*0032*/ 	.short	0x0018
        /*0034*/ 	.byte	0x00, 0xf5, 0x21, 0x00


	//----- nvinfo : EIATTR_KPARAM_INFO
	.align		4
.L_12631:
        /*0038*/ 	.byte	0x04, 0x17
        /*003a*/ 	.short	(.L_12633 - .L_12632)
.L_12632:
        /*003c*/ 	.word	0x00000000
        /*0040*/ 	.short	0x0002
        /*0042*/ 	.short	0x0010
        /*0044*/ 	.byte	0x00, 0xf5, 0x21, 0x00


	//----- nvinfo : EIATTR_KPARAM_INFO
	.align		4
.L_12633:
        /*0048*/ 	.byte	0x04, 0x17
        /*004a*/ 	.short	(.L_12635 - .L_12634)
.L_12634:
        /*004c*/ 	.word	0x00000000
        /*0050*/ 	.short	0x0001
        /*0052*/ 	.short	0x0008
        /*0054*/ 	.byte	0x00, 0xf5, 0x21, 0x00


	//----- nvinfo : EIATTR_KPARAM_INFO
	.align		4
.L_12635:
        /*0058*/ 	.byte	0x04, 0x17
        /*005a*/ 	.short	(.L_12637 - .L_12636)
.L_12636:
        /*005c*/ 	.word	0x00000000
        /*0060*/ 	.short	0x0000
        /*0062*/ 	.short	0x0000
        /*0064*/ 	.byte	0x00, 0xf5, 0x21, 0x00


	//----- nvinfo : EIATTR_SPARSE_MMA_MASK
	.align		4
.L_12637:
        /*0068*/ 	.byte	0x03, 0x50
        /*006a*/ 	.short	0x0000


	//----- nvinfo : EIATTR_MAXREG_COUNT
	.align		4
        /*006c*/ 	.byte	0x03, 0x1b
        /*006e*/ 	.short	0x00ff


	//----- nvinfo : EIATTR_NUM_BARRIERS
	.align		4
        /*0070*/ 	.byte	0x02, 0x4c
        /*0072*/ 	.byte	0x01
	.zero		1


	//----- nvinfo : EIATTR_MERCURY_ISA_VERSION
	.align		4
        /*0074*/ 	.byte	0x03, 0x5f
        /*0076*/ 	.short	0x0101


	//----- nvinfo : EIATTR_VRC_CTA_INIT_COUNT
	.align		4
        /*0078*/ 	.byte	0x02, 0x4a
	.zero		1
	.zero		1


	//----- nvinfo : EIATTR_EXIT_INSTR_OFFSETS
	.align		4
        /*007c*/ 	.byte	0x04, 0x1c
        /*007e*/ 	.short	(.L_12639 - .L_12638)


	//   ....[0]....
.L_12638:
        /*0080*/ 	.word	0x00006a10


	//   ....[1]....
        /*0084*/ 	.word	0x00006bb0


	//   ....[2]....
        /*0088*/ 	.word	0x00006c30


	//----- nvinfo : EIATTR_CRS_STACK_SIZE
	.align		4
.L_12639:
        /*008c*/ 	.byte	0x04, 0x1e
        /*008e*/ 	.short	(.L_12641 - .L_12640)
.L_12640:
        /*0090*/ 	.word	0x00000000


	//----- nvinfo : EIATTR_CBANK_PARAM_SIZE
	.align		4
.L_12641:
        /*0094*/ 	.byte	0x03, 0x19
        /*0096*/ 	.short	0x0030


	//----- nvinfo : EIATTR_PARAM_CBANK
	.align		4
        /*0098*/ 	.byte	0x04, 0x0a
        /*009a*/ 	.short	(.L_12643 - .L_12642)
	.align		4
.L_12642:
        /*009c*/ 	.word	index@(.nv.constant0.uncontiguous_cumulate_mean_u32)
        /*00a0*/ 	.short	0x0380
        /*00a2*/ 	.short	0x0030


	//----- nvinfo : EIATTR_SW_WAR
	.align		4
.L_12643:
        /*00a4*/ 	.byte	0x04, 0x36
        /*00a6*/ 	.short	(.L_12645 - .L_12644)
.L_12644:
        /*00a8*/ 	.word	0x00000008
.L_12645:


//--------------------- .nv.info.uncontiguous_mean_u32 --------------------------
	.section	.nv.info.uncontiguous_mean_u32,"",@"SHT_CUDA_INFO"
	.sectionflags	@""
	.align	4


	//----- nvinfo : EIATTR_CUDA_API_VERSION
	.align		4
        /*0000*/ 	.byte	0x04, 0x37
        /*0002*/ 	.short	(.L_12647 - .L_12646)
.L_12646:
        /*0004*/ 	.word	0x00000082


	//----- nvinfo : EIATTR_KPARAM_INFO
	.align		4
.L_12647:
        /*0008*/ 	.byte	0x04, 0x17
        /*000a*/ 	.short	(.L_12649 - .L_12648)
.L_12648:
        /*000c*/ 	.word	0x00000000
        /*0010*/ 	.short	0x0005
        /*0012*/ 	.short	0x0028
        /*0014*/ 	.byte	0x00, 0xf0, 0x21, 0x00


	//----- nvinfo : EIATTR_KPARAM_INFO
	.align		4
.L_12649:
        /*0018*/ 	.byte	0x04, 0x17
        /*001a*/ 	.short	(.L_12651 - .L_12650)
.L_12650:
        /*001c*/ 	.word	0x00000000
        /*0020*/ 	.short	0x0004
        /*0022*/ 	.short	0x0020
        /*0024*/ 	.byte	0x00, 0xf0, 0x21, 0x00


	//----- nvinfo : EIATTR_KPARAM_INFO
	.align		4
.L_12651:
        /*0028*/ 	.byte	0x04, 0x17
        /*002a*/ 	.short	(.L_12653 - .L_12652)
.L_12652:
        /*002c*/ 	.word	0x00000000
        /*0030*/ 	.short	0x0003
        /*0032*/ 	.short	0x0018
        /*0034*/ 	.byte	0x00, 0xf5, 0x21, 0x00


	//----- nvinfo : EIATTR_KPARAM_INFO
	.align		4
.L_12653:
        /*0038*/ 	.byte	0x04, 0x17
        /*003a*/ 	.short	(.L_12655 - .L_12654)
.L_12654:
        /*003c*/ 	.word	0x00000000
        /*0040*/ 	.short	0x0002
        /*0042*/ 	.short	0x0010
        /*0044*/ 	.byte	0x00, 0xf5, 0x21, 0x00


	//----- nvinfo : EIATTR_KPARAM_INFO
	.align		4
.L_12655:
        /*0048*/ 	.byte	0x04, 0x17
        /*004a*/ 	.short	(.L_12657 - .L_12656)
.L_12656:
        /*004c*/ 	.word	0x00000000
        /*0050*/ 	.short	0x0001
        /*0052*/ 	.short	0x0008
        /*0054*/ 	.byte	0x00, 0xf5, 0x21, 0x00


	//----- nvinfo : EIATTR_KPARAM_INFO
	.align		4
.L_12657:
        /*0058*/ 	.byte	0x04, 0x17
        /*005a*/ 	.short	(.L_12659 - .L_12658)
.L_12658:
        /*005c*/ 	.word	0x00000000
        /*0060*/ 	.short	0x0000
        /*0062*/ 	.short	0x0000
        /*0064*/ 	.byte	0x00, 0xf5, 0x21, 0x00


	//----- nvinfo : EIATTR_SPARSE_MMA_MASK
	.align		4
.L_12659:
        /*0068*/ 	.byte	0x03, 0x50
        /*006a*/ 	.short	0x0000


	//----- nvinfo : EIATTR_MAXREG_COUNT
	.align		4
        /*006c*/ 	.byte	0x03, 0x1b
        /*006e*/ 	.short	0x00ff


	//----- nvinfo : EIATTR_NUM_BARRIERS
	.align		4
        /*0070*/ 	.byte	0x02, 0x4c
        /*0072*/ 	.byte	0x01
	.zero		1


	//----- nvinfo : EIATTR_MERCURY_ISA_VERSION
	.align		4
        /*0074*/ 	.byte	0x03, 0x5f
        /*0076*/ 	.short	0x0101


	//----- nvinfo : EIATTR_VRC_CTA_INIT_COUNT
	.align		4
        /*0078*/ 	.byte	0x02, 0x4a
	.zero		1
	.zero		1


	//----- nvinfo : EIATTR_EXIT_INSTR_OFFSETS
	.align		4
        /*007c*/ 	.byte	0x04, 0x1c
        /*007e*/ 	.short	(.L_12661 - .L_12660)


	//   ....[0]....
.L_12660:
        /*0080*/ 	.word	0x00006a30


	//   ....[1]....
        /*0084*/ 	.word	0x00006bd0


	//   ....[2]....
        /*0088*/ 	.word	0x00006c50


	//----- nvinfo : EIATTR_CRS_STACK_SIZE
	.align		4
.L_12661:
        /*008c*/ 	.byte	0x04, 0x1e
        /*008e*/ 	.short	(.L_12663 - .L_12662)
.L_12662:
        /*0090*/ 	.word	0x00000000


	//----- nvinfo : EIATTR_CBANK_PARAM_SIZE
	.align		4
.L_12663:
        /*0094*/ 	.byte	0x03, 0x19
        /*0096*/ 	.short	0x0030


	//----- nvinfo : EIATTR_PARAM_CBANK
	.align		4
        /*0098*/ 	.byte	0x04, 0x0a
        /*009a*/ 	.short	(.L_12665 - .L_12664)
	.align		4
.L_12664:
        /*009c*/ 	.word	index@(.nv.constant0.uncontiguous_mean_u32)
        /*00a0*/ 	.short	0x0380
        /*00a2*/ 	.short	0x0030


	//----- nvinfo : EIATTR_SW_WAR
	.align		4
.L_12665:
        /*00a4*/ 	.byte	0x04, 0x36
        /*00a6*/ 	.short	(.L_12667 - .L_12666)
.L_12666:
        /*00a8*/ 	.word	0x00000008
.L_12667:


//--------------------- .nv.info.contiguous_cumulate_mean_u32 --------------------------
	.section	.nv.info.contiguous_cumulate_mean_u32,"",@"SHT_CUDA_INFO"
	.sectionflags	@""
	.align	4


	//----- nvinfo : EIATTR_CUDA_API_VERSION
	.align		4
        /*0000*/ 	.byte	0x04, 0x37
        /*0002*/ 	.short	(.L_12669 - .L_12668)
.L_12668:
        /*0004*/ 	.word	0x00000082


	//----- nvinfo : EIATTR_KPARAM_INFO
	.align		4
.L_12669:
        /*0008*/ 	.byte	0x04, 0x17
        /*000a*/ 	.short	(.L_12671 - .L_12670)
.L_12670:
        /*000c*/ 	.word	0x00000000
        /*0010*/ 	.short	0x0002
        /*0012*/ 	.short	0x0010
        /*0014*/ 	.byte	0x00, 0xf0, 0x21, 0x00


	//----- nvinfo : EIATTR_KPARAM_INFO
	.align		4
.L_12671:
        /*0018*/ 	.byte	0x04, 0x17
        /*001a*/ 	.short	(.L_12673 - .L_12672)
.L_12672:
        /*001c*/ 	.word	0x00000000
        /*0020*/ 	.short	0x0001
        /*0022*/ 	.short	0x0008
        /*0024*/ 	.byte	0x00, 0xf5, 0x21, 0x00


	//----- nvinfo : EIATTR_KPARAM_INFO
	.align		4
.L_12673:
        /*0028*/ 	.byte	0x04, 0x17
        /*002a*/ 	.short	(.L_12675 - .L_12674)
.L_12674:
        /*002c*/ 	.word	0x00000000
        /*0030*/ 	.short	0x0000
        /*0032*/ 	.short	0x0000
        /*0034*/ 	.byte	0x00, 0xf5, 0x21, 0x00


	//----- nvinfo : EIATTR_SPARSE_MMA_MASK
	.align		4
.L_12675:
        /*0038*/ 	.byte	0x03, 0x50
        /*003a*/ 	.short	0x0000


	//----- nvinfo : EIATTR_MAXREG_COUNT
	.align		4
        /*003c*/ 	.byte	0x03, 0x1b
        /*003e*/ 	.short	0x00ff


	//----- nvinfo : EIATTR_NUM_BARRIERS
	.align		4
        /*0040*/ 	.byte	0x02, 0x4c
        /*0042*/ 	.byte	0x01
	.zero		1


	//----- nvinfo : EIATTR_MERCURY_ISA_VERSION
	.align		4
        /*0044*/ 	.byte	0x03, 0x5f
        /*0046*/ 	.short	0x0101


	//----- nvinfo : EIATTR_VRC_CTA_INIT_COUNT
	.align		4
        /*0048*/ 	.byte	0x02, 0x4a
	.zero		1
	.zero		1


	//----- nvinfo : EIATTR_EXIT_INSTR_OFFSETS
	.align		4
        /*004c*/ 	.byte	0x04, 0x1c
        /*004e*/ 	.short	(.L_12677 - .L_12676)


	//   ....[0]....
.L_12676:
        /*0050*/ 	.word	0x00000340


	//   ....[1]....
        /*0054*/ 	.word	0x000004e0


	//   ....[2]....
        /*0058*/ 	.word	0x00000560


	//----- nvinfo : EIATTR_CRS_STACK_SIZE
	.align		4
.L_12677:
        /*005c*/ 	.byte	0x04, 0x1e
        /*005e*/ 	.short	(.L_12679 - .L_12678)
.L_12678:
        /*0060*/ 	.word	0x00000000


	//----- nvinfo : EIATTR_CBANK_PARAM_SIZE
	.align		4
.L_12679:
        /*0064*/ 	.byte	0x03, 0x19
        /*0066*/ 	.short	0x0018


	//----- nvinfo : EIATTR_PARAM_CBANK
	.align		4
        /*0068*/ 	.byte	0x04, 0x0a
        /*006a*/ 	.short	(.L_12681 - .L_12680)
	.align		4
.L_12680:
        /*006c*/ 	.word	index@(.nv.constant0.contiguous_cumulate_mean_u32)
        /*0070*/ 	.short	0x0380
        /*0072*/ 	.short	0x0018


	//----- nvinfo : EIATTR_SW_WAR
	.align		4
.L_12681:
        /*0074*/ 	.byte	0x04, 0x36
        /*0076*/ 	.short	(.L_12683 - .L_12682)
.L_12682:
        /*0078*/ 	.word	0x00000008
.L_12683:


//--------------------- .nv.info.contiguous_mean_u32 --------------------------
	.section	.nv.info.contiguous_mean_u32,"",@"SHT_CUDA_INFO"
	.sectionflags	@""
	.align	4


	//----- nvinfo : EIATTR_CUDA_API_VERSION
	.align		4
        /*0000*/ 	.byte	0x04, 0x37
        /*0002*/ 	.short	(.L_12685 - .L_12684)
.L_12684:
        /*0004*/ 	.word	0x00000082


	//----- nvinfo : EIATTR_KPARAM_INFO
	.align		4
.L_12685:
        /*0008*/ 	.byte	0x04, 0x17
        /*000a*/ 	.short	(.L_12687 - .L_12686)
.L_12686:
        /*000c*/ 	.word	0x00000000
        /*0010*/ 	.short	0x0002
        /*0012*/ 	.short	0x0010
        /*0014*/ 	.byte	0x00, 0xf0, 0x21, 0x00


	//----- nvinfo : EIATTR_KPARAM_INFO
	.align		4
.L_12687:
        /*0018*/ 	.byte	0x04, 0x17
        /*001a*/ 	.short	(.L_12689 - .L_12688)
.L_12688:
        /*001c*/ 	.word	0x00000000
        /*0020*/ 	.short	0x0001
        /*0022*/ 	.short	0x0008
        /*0024*/ 	.byte	0x00, 0xf5, 0x21, 0x00


	//----- nvinfo : EIATTR_KPARAM_INFO
	.align		4
.L_12689:
        /*0028*/ 	.byte	0x04, 0x17
        /*002a*/ 	.short	(.L_12691 - .L_12690)
.L_12690:
        /*002c*/ 	.word	0x00000000
        /*0030*/ 	.short	0x0000
        /*0032*/ 	.short	0x0000
        /*0034*/ 	.byte	0x00, 0xf5, 0x21, 0x00


	//----- nvinfo : EIATTR_SPARSE_MMA_MASK
	.align		4
.L_12691:
        /*0038*/ 	.byte	0x03, 0x50
        /*003a*/ 	.short	0x0000


	//----- nvinfo : EIATTR_MAXREG_COUNT
	.align		4
        /*003c*/ 	.byte	0x03, 0x1b
        /*003e*/ 	.short	0x00ff


	//----- nvinfo : EIATTR_NUM_BARRIERS
	.align		4
        /*0040*/ 	.byte	0x02, 0x4c
        /*0042*/ 	.byte	0x01
	.zero		1


	//----- nvinfo : EIATTR_MERCURY_ISA_VERSION
	.align		4
        /*0044*/ 	.byte	0x03, 0x5f
        /*0046*/ 	.short	0x0101


	//----- nvinfo : EIATTR_VRC_CTA_INIT_COUNT
	.align		4
        /*0048*/ 	.byte	0x02, 0x4a
	.zero		1
	.zero		1


	//----- nvinfo : EIATTR_EXIT_INSTR_OFFSETS
	.align		4
        /*004c*/ 	.byte	0x04, 0x1c
        /*004e*/ 	.short	(.L_12693 - .L_12692)


	//   ....[0]....
.L_12692:
        /*0050*/ 	.word	0x00000360


	//   ....[1]....
        /*0054*/ 	.word	0x00000500


	//   ....[2]....
        /*0058*/ 	.word	0x00000580


	//----- nvinfo : EIATTR_CRS_STACK_SIZE
	.align		4
.L_12693:
        /*005c*/ 	.byte	0x04, 0x1e
        /*005e*/ 	.short	(.L_12695 - .L_12694)
.L_12694:
        /*0060*/ 	.word	0x00000000


	//----- nvinfo : EIATTR_CBANK_PARAM_SIZE
	.align		4
.L_12695:
        /*0064*/ 	.byte	0x03, 0x19
        /*0066*/ 	.short	0x0018


	//----- nvinfo : EIATTR_PARAM_CBANK
	.align		4
        /*0068*/ 	.byte	0x04, 0x0a
        /*006a*/ 	.short	(.L_12697 - .L_12696)
	.align		4
.L_12696:
        /*006c*/ 	.word	index@(.nv.constant0.contiguous_mean_u32)
        /*0070*/ 	.short	0x0380
        /*0072*/ 	.short	0x0018


	//----- nvinfo : EIATTR_SW_WAR
	.align		4
.L_12697:
        /*0074*/ 	.byte	0x04, 0x36
        /*0076*/ 	.short	(.L_12699 - .L_12698)
.L_12698:
        /*0078*/ 	.word	0x00000008
.L_12699:


//--------------------- .nv.info.contiguous_mean33_u16 --------------------------
	.section	.nv.info.contiguous_mean33_u16,"",@"SHT_CUDA_INFO"
	.sectionflags	@""
	.align	4


	//----- nvinfo : EIATTR_CUDA_API_VERSION
	.align		4
        /*0000*/ 	.byte	0x04, 0x37
        /*0002*/ 	.short	(.L_12701 - .L_12700)
.L_12700:
        /*0004*/ 	.word	0x00000082


	//----- nvinfo : EIATTR_KPARAM_INFO
	.align		4
.L_12701:
        /*0008*/ 	.byte	0x04, 0x17
        /*000a*/ 	.short	(.L_12703 - .L_12702)
.L_12702:
        /*000c*/ 	.word	0x00000000
        /*0010*/ 	.short	0x0004
        /*0012*/ 	.short	0x0020
        /*0014*/ 	.byte	0x00, 0xf0, 0x21, 0x00


	//----- nvinfo : EIATTR_KPARAM_INFO
	.align		4
.L_12703:
        /*0018*/ 	.byte	0x04, 0x17
        /*001a*/ 	.short	(.L_12705 - .L_12704)
.L_12704:
        /*001c*/ 	.word	0x00000000
        /*0020*/ 	.short	0x0003
        /*0022*/ 	.short	0x0018
        /*0024*/ 	.byte	0x00, 0xf0, 0x21, 0x00


	//----- nvinfo : EIATTR_KPARAM_INFO
	.align		4
.L_12705:
        /*0028*/ 	.byte	0x04, 0x17
        /*002a*/ 	.short	(.L_12707 - .L_12706)
.L_12706:
        /*002c*/ 	.word	0x00000000
        /*0030*/ 	.short	0x0002
        /*0032*/ 	.short	0x0010
        /*0034*/ 	.byte	0x00, 0xf0, 0x21, 0x00


	//----- nvinfo : EIATTR_KPARAM_INFO
	.align		4
.L_12707:
        /*0038*/ 	.byte	0x04, 0x17
        /*003a*/ 	.short	(.L_12709 - .L_12708)
.L_12708:
        /*003c*/ 	.word	0x00000000
        /*0040*/ 	.short	0x0001
        /*0042*/ 	.short	0x0008
        /*0044*/ 	.byte	0x00, 0xf5, 0x21, 0x00


	//----- nvinfo : EIATTR_KPARAM_INFO
	.align		4
.L_12709:
        /*0048*/ 	.byte	0x04, 0x17
        /*004a*/ 	.short	(.L_12711 - .L_12710)
.L_12710:
        /*004c*/ 	.word	0x00000000
        /*0050*/ 	.short	0x0000
        /*0052*/ 	.short	0x0000
        /*0054*/ 	.byte	0x00, 0xf5, 0x21, 0x00


	//----- nvinfo : EIATTR_SPARSE_MMA_MASK
	.align		4
.L_12711:
        /*0058*/ 	.byte	0x03, 0x50
        /*005a*/ 	.short	0x0000


	//----- nvinfo : EIATTR_MAXREG_COUNT
	.align		4
        /*005c*/ 	.byte	0x03, 0x1b
        /*005e*/ 	.short	0x00ff


	//----- nvinfo : EIATTR_NUM_BARRIERS
	.align		4
        /*0060*/ 	.byte	0x02, 0x4c
        /*0062*/ 	.byte	0x01
	.zero		1


	//----- nvinfo : EIATTR_MERCURY_ISA_VERSION
	.align		4
        /*0064*/ 	.byte	0x03, 0x5f
        /*0066*/ 	.short	0x0101


	//----- nvinfo : EIATTR_VRC_CTA_INIT_COUNT
	.align		4
        /*0068*/ 	.byte	0x02, 0x4a
	.zero		1
	.zero		1


	//----- nvinfo : EIATTR_EXIT_INSTR_OFFSETS
	.align		4
        /*006c*/ 	.byte	0x04, 0x1c
        /*006e*/ 	.short	(.L_12713 - .L_12712)


	//   ....[0]....
.L_12712:
        /*0070*/ 	.word	0x00000150


	//   ....[1]....
        /*0074*/ 	.word	0x000001e0


	//   ....[2]....
        /*0078*/ 	.word	0x00000b10


	//----- nvinfo : EIATTR_CBANK_PARAM_SIZE
	.align		4
.L_12713:
        /*007c*/ 	.byte	0x03, 0x19
        /*007e*/ 	.short	0x0028


	//----- nvinfo : EIATTR_PARAM_CBANK
	.align		4
        /*0080*/ 	.byte	0x04, 0x0a
        /*0082*/ 	.short	(.L_12715 - .L_12714)
	.align		4
.L_12714:
        /*0084*/ 	.word	index@(.nv.constant0.contiguous_mean33_u16)
        /*0088*/ 	.short	0x0380
        /*008a*/ 	.short	0x0028


	//----- nvinfo : EIATTR_SW_WAR
	.align		4
.L_12715:
        /*008c*/ 	.byte	0x04, 0x36
        /*008e*/ 	.short	(.L_12717 - .L_12716)
.L_12716:
        /*0090*/ 	.word	0x00000008
.L_12717:


//--------------------- .nv.info.contiguous_mean3_u16 --------------------------
	.section	.nv.info.contiguous_mean3_u16,"",@"SHT_CUDA_INFO"
	.sectionflags	@""
	.align	4


	//----- nvinfo : EIATTR_CUDA_API_VERSION
	.align		4
        /*0000*/ 	.byte	0x04, 0x37
        /*0002*/ 	.short	(.L_12719 - .L_12718)
.L_12718:
        /*0004*/ 	.word	0x00000082


	//----- nvinfo : EIATTR_KPARAM_INFO
	.align		4
.L_12719:
        /*0008*/ 	.byte	0x04, 0x17
        /*000a*/ 	.short	(.L_12721 - .L_12720)
.L_12720:
        /*000c*/ 	.word	0x00000000
        /*0010*/ 	.short	0x0006
        /*0012*/ 	.short	0x0030
        /*0014*/ 	.byte	0x00, 0xf0, 0x21, 0x00


	//----- nvinfo : EIATTR_KPARAM_INFO
	.align		4
.L_12721:
        /*0018*/ 	.byte	0x04, 0x17
        /*001a*/ 	.short	(.L_12723 - .L_12722)
.L_12722:
        /*001c*/ 	.word	0x00000000
        /*0020*/ 	.short	0x0005
        /*0022*/ 	.short	0x0028
        /*0024*/ 	.byte	0x00, 0xf0, 0x21, 0x00


	//----- nvinfo : EIATTR_KPARAM_INFO
	.align		4
.L_12723:
        /*0028*/ 	.byte	0x04, 0x17
        /*002a*/ 	.short	(.L_12725 - .L_12724)
.L_12724:
        /*002c*/ 	.word	0x00000000
        /*0030*/ 	.short	0x0004
        /*0032*/ 	.short	0x0020
        /*0034*/ 	.byte	0x00, 0xf0, 0x21, 0x00


	//----- nvinfo : EIATTR_KPARAM_INFO
	.align		4
.L_12725:
        /*0038*/ 	.byte	0x04, 0x17
        /*003a*/ 	.short	(.L_12727 - .L_12726)
.L_12726:
        /*003c*/ 	.word	0x00000000
        /*0040*/ 	.short	0x0003
        /*0042*/ 	.short	0x0018
        /*0044*/ 	.byte	0x00, 0xf5, 0x21, 0x00


	//----- nvinfo : EIATTR_KPARAM_INFO
	.align		4
.L_12727:
        /*0048*/ 	.byte	0x04, 0x17
        /*004a*/ 	.short	(.L_12729 - .L_12728)
.L_12728:
        /*004c*/ 	.word	0x00000000
        /*0050*/ 	.short	0x0002
        /*0052*/ 	.short	0x0010
        /*0054*/ 	.byte	0x00, 0xf5, 0x21, 0x00


	//----- nvinfo : EIATTR_KPARAM_INFO
	.align		4
.L_12729:
        /*0058*/ 	.byte	0x04, 0x17
        /*005a*/ 	.short	(.L_12731 - .L_12730)
.L_12730:
        /*005c*/ 	.word	0x00000000
        /*0060*/ 	.short	0x0001
        /*0062*/ 	.short	0x0008
        /*0064*/ 	.byte	0x00, 0xf5, 0x21, 0x00


	//----- nvinfo : EIATTR_KPARAM_INFO
	.align		4
.L_12731:
        /*0068*/ 	.byte	0x04, 0x17
        /*006a*/ 	.short	(.L_12733 - .L_12732)
.L_12732:
        /*006c*/ 	.word	0x00000000
        /*0070*/ 	.short	0x0000
        /*0072*/ 	.short	0x0000
        /*0074*/ 	.byte	0x00, 0xf5, 0x21, 0x00


	//----- nvinfo : EIATTR_SPARSE_MMA_MASK
	.align		4
.L_12733:
        /*0078*/ 	.byte	0x03, 0x50
        /*007a*/ 	.short	0x0000


	//----- nvinfo : EIATTR_MAXREG_COUNT
	.align		4
        /*007c*/ 	.byte	0x03, 0x1b
        /*007e*/ 	.short	0x00ff


	//----- nvinfo : EIATTR_NUM_BARRIERS
	.align		4
        /*0080*/ 	.byte	0x02, 0x4c
        /*0082*/ 	.byte	0x01
	.zero		1


	//----- nvinfo : EIATTR_MERCURY_ISA_VERSION
	.align		4
        /*0084*/ 	.byte	0x03, 0x5f
        /*0086*/ 	.short	0x0101


	//----- nvinfo : EIATTR_VRC_CTA_INIT_COUNT
	.align		4
        /*0088*/ 	.byte	0x02, 0x4a
	.zero		1
	.zero		1


	//----- nvinfo : EIATTR_EXIT_INSTR_OFFSETS
	.align		4
        /*008c*/ 	.byte	0x04, 0x1c
        /*008e*/ 	.short	(.L_12735 - .L_12734)


	//   ....[0]....
.L_12734:
        /*0090*/ 	.word	0x00000150


	//   ....[1]....
        /*0094*/ 	.word	0x00003130


	//   ....[2]....
        /*0098*/ 	.word	0x00003ad0


	//----- nvinfo : EIATTR_CRS_STACK_SIZE
	.align		4
.L_12735:
        /*009c*/ 	.byte	0x04, 0x1e
        /*009e*/ 	.short	(.L_12737 - .L_12736)
.L_12736:
        /*00a0*/ 	.word	0x00000000


	//----- nvinfo : EIATTR_CBANK_PARAM_SIZE
	.align		4
.L_12737:
        /*00a4*/ 	.byte	0x03, 0x19
        /*00a6*/ 	.short	0x0038


	//----- nvinfo : EIATTR_PARAM_CBANK
	.align		4
        /*00a8*/ 	.byte	0x04, 0x0a
        /*00aa*/ 	.short	(.L_12739 - .L_12738)
	.align		4
.L_12738:
        /*00ac*/ 	.word	index@(.nv.constant0.contiguous_mean3_u16)
        /*00b0*/ 	.short	0x0380
        /*00b2*/ 	.short	0x0038


	//----- nvinfo : EIATTR_SW_WAR
	.align		4
.L_12739:
        /*00b4*/ 	.byte	0x04, 0x36
        /*00b6*/ 	.short	(.L_12741 - .L_12740)
.L_12740:
        /*00b8*/ 	.word	0x00000008
.L_12741:


//--------------------- .nv.info.contiguous_mean22_u16 --------------------------
	.section	.nv.info.contiguous_mean22_u16,"",@"SHT_CUDA_INFO"
	.sectionflags	@""
	.align	4


	//----- nvinfo : EIATTR_CUDA_API_VERSION
	.align		4
        /*0000*/ 	.byte	0x04, 0x37
        /*0002*/ 	.short	(.L_12743 - .L_12742)
.L_12742:
        /*0004*/ 	.word	0x00000082


	//----- nvinfo : EIATTR_KPARAM_INFO
	.align		4
.L_12743:
        /*0008*/ 	.byte	0x04, 0x17
        /*000a*/ 	.short	(.L_12745 - .L_12744)
.L_12744:
        /*000c*/ 	.word	0x00000000
        /*0010*/ 	.short	0x0005
        /*0012*/ 	.short	0x0028
        /*0014*/ 	.byte	0x00, 0xf0, 0x21, 0x00


	//----- nvinfo : EIATTR_KPARAM_INFO
	.align		4
.L_12745:
        /*0018*/ 	.byte	0x04, 0x17
        /*001a*/ 	.short	(.L_12747 - .L_12746)
.L_12746:
        /*001c*/ 	.word	0x00000000
        /*0020*/ 	.short	0x0004
        /*0022*/ 	.short	0x0020
        /*0024*/ 	.byte	0x00, 0xf0, 0x21, 0x00


	//----- nvinfo : EIATTR_KPARAM_INFO
	.align		4
.L_12747:
        /*0028*/ 	.byte	0x04, 0x17
        /*002a*/ 	.short	(.L_12749 - .L_12748)
.L_12748:
        /*002c*/ 	.word	0x00000000
        /*0030*/ 	.short	0x0003
        /*0032*/ 	.short	0x0018
        /*0034*/ 	.byte	0x00, 0xf0, 0x21, 0x00


	//----- nvinfo : EIATTR_KPARAM_INFO
	.align		4
.L_12749:
        /*0038*/ 	.byte	0x04, 0x17
        /*003a*/ 	.short	(.L_12751 - .L_12750)
.L_12750:
        /*003c*/ 	.word	0x00000000
        /*0040*/ 	.short	0x0002
        /*0042*/ 	.short	0x0010
        /*0044*/ 	.byte	0x00, 0xf0, 0x21, 0x00


	//----- nvinfo : EIATTR_KPARAM_INFO
	.align		4
.L_12751:
        /*0048*/ 	.byte	0x04, 0x17
        /*004a*/ 	.short	(.L_12753 - .L_12752)
.L_12752:
        /*004c*/ 	.word	0x00000000
        /*0050*/ 	.short	0x0001
        /*0052*/ 	.short	0x0008
        /*0054*/ 	.byte	0x00, 0xf5, 0x21, 0x00


	//----- nvinfo : EIATTR_KPARAM_INFO
	.align		4
.L_12753:
        /*0058*/ 	.byte	0x04, 0x17
        /*005a*/ 	.short	(.L_12755 - .L_12754)
.L_12754:
        /*005c*/ 	.word	0x00000000
        /*0060*/ 	.short	0x0000
        /*0062*/ 	.short	0x0000
        /*0064*/ 	.byte	0x00, 0xf5, 0x21, 0x00


	//----- nvinfo : EIATTR_SPARSE_MMA_MASK
	.align		4
.L_12755:
        /*0068*/ 	.byte	0x03, 0x50
        /*006a*/ 	.short	0x0000


	//----- nvinfo : EIATTR_MAXREG_COUNT
	.align		4
        /*006c*/ 	.byte	0x03, 0x1b
        /*006e*/ 	.short	0x00ff


	//----- nvinfo : EIATTR_NUM_BARRIERS
	.align		4
        /*0070*/ 	.byte	0x02, 0x4c
        /*0072*/ 	.byte	0x01
	.zero		1


	//----- nvinfo : EIATTR_MERCURY_ISA_VERSION
	.align		4
        /*0074*/ 	.byte	0x03, 0x5f
        /*0076*/ 	.short	0x0101


	//----- nvinfo : EIATTR_VRC_CTA_INIT_COUNT
	.align		4
        /*0078*/ 	.byte	0x02, 0x4a
	.zero		1
	.zero		1


	//----- nvinfo : EIATTR_EXIT_INSTR_OFFSETS
	.align		4
        /*007c*/ 	.byte	0x04, 0x1c
        /*007e*/ 	.short	(.L_12757 - .L_12756)


	//   ....[0]....
.L_12756:
        /*0080*/ 	.word	0x00000110


	//   ....[1]....
        /*0084*/ 	.word	0x000004b0


	//   ....[2]....
        /*0088*/ 	.word	0x00000600


	//   ....[3]....
        /*008c*/ 	.word	0x00000720


	//----- nvinfo : EIATTR_CRS_STACK_SIZE
	.align		4
.L_12757:
        /*0090*/ 	.byte	0x04, 0x1e
        /*0092*/ 	.short	(.L_12759 - .L_12758)
.L_12758:
        /*0094*/ 	.word	0x00000000


	//----- nvinfo : EIATTR_CBANK_PARAM_SIZE
	.align		4
.L_12759:
        /*0098*/ 	.byte	0x03, 0x19
        /*009a*/ 	.short	0x0030


	//----- nvinfo : EIATTR_PARAM_CBANK
	.align		4
        /*009c*/ 	.byte	0x04, 0x0a
        /*009e*/ 	.short	(.L_12761 - .L_12760)
	.align		4
.L_12760:
        /*00a0*/ 	.word	index@(.nv.constant0.contiguous_mean22_u16)
        /*00a4*/ 	.short	0x0380
        /*00a6*/ 	.short	0x0030


	//----- nvinfo : EIATTR_SW_WAR
	.align		4
.L_12761:
        /*00a8*/ 	.byte	0x04, 0x36
        /*00aa*/ 	.short	(.L_12763 - .L_12762)
.L_12762:
        /*00ac*/ 	.word	0x00000008
.L_12763:


//--------------------- .nv.info.contiguous_mean2_u16 --------------------------
	.section	.nv.info.contiguous_mean2_u16,"",@"SHT_CUDA_INFO"
	.sectionflags	@""
	.align	4


	//----- nvinfo : EIATTR_CUDA_API_VERSION
	.align		4
        /*0000*/ 	.byte	0x04, 0x37
        /*0002*/ 	.short	(.L_12765 - .L_12764)
.L_12764:
        /*0004*/ 	.word	0x00000082


	//----- nvinfo : EIATTR_KPARAM_INFO
	.align		4
.L_12765:
        /*0008*/ 	.byte	0x04, 0x17
        /*000a*/ 	.short	(.L_12767 - .L_12766)
.L_12766:
        /*000c*/ 	.word	0x00000000
        /*0010*/ 	.short	0x0008
        /*0012*/ 	.short	0x0040
        /*0014*/ 	.byte	0x00, 0xf0, 0x21, 0x00


	//----- nvinfo : EIATTR_KPARAM_INFO
	.align		4
.L_12767:
        /*0018*/ 	.byte	0x04, 0x17
        /*001a*/ 	.short	(.L_12769 - .L_12768)
.L_12768:
        /*001c*/ 	.word	0x00000000
        /*0020*/ 	.short	0x0007
        /*0022*/ 	.short	0x0038
        /*0024*/ 	.byte	0x00, 0xf0, 0x21, 0x00


	//----- nvinfo : EIATTR_KPARAM_INFO
	.align		4
.L_12769:
        /*0028*/ 	.byte	0x04, 0x17
        /*002a*/ 	.short	(.L_12771 - .L_12770)
.L_12770:
        /*002c*/ 	.word	0x00000000
        /*0030*/ 	.short	0x0006
        /*0032*/ 	.short	0x0030
        /*0034*/ 	.byte	0x00, 0xf0, 0x21, 0x00


	//----- nvinfo : EIATTR_KPARAM_INFO
	.align		4
.L_12771:
        /*0038*/ 	.byte	0x04, 0x17
        /*003a*/ 	.short	(.L_12773 - .L_12772)
.L_12772:
        /*003c*/ 	.word	0x00000000
        /*0040*/ 	.short	0x0005
        /*0042*/ 	.short	0x0028
        /*0044*/ 	.byte	0x00, 0xf0, 0x21, 0x00


	//----- nvinfo : EIATTR_KPARAM_INFO
	.align		4
.L_12773:
        /*0048*/ 	.byte	0x04, 0x17
        /*004a*/ 	.short	(.L_12775 - .L_12774)
.L_12774:
        /*004c*/ 	.word	0x00000000
        /*0050*/ 	.short	0x0004
        /*0052*/ 	.short	0x0020
        /*0054*/ 	.byte	0x00, 0xf0, 0x21, 0x00


	//----- nvinfo : EIATTR_KPARAM_INFO
	.align		4
.L_12775:
        /*0058*/ 	.byte	0x04, 0x17
        /*005a*/ 	.short	(.L_12777 - .L_12776)
.L_12776:
        /*005c*/ 	.word	0x00000000
        /*0060*/ 	.short	0x0003
        /*0062*/ 	.short	0x0018
        /*0064*/ 	.byte	0x00, 0xf5, 0x21, 0x00


	//----- nvinfo : EIATTR_KPARAM_INFO
	.align		4
.L_12777:
        /*0068*/ 	.byte	0x04, 0x17
        /*006a*/ 	.short	(.L_12779 - .L_12778)
.L_12778:
        /*006c*/ 	.word	0x00000000
        /*0070*/ 	.short	0x0002
        /*0072*/ 	.short	0x0010
        /*0074*/ 	.byte	0x00, 0xf5, 0x21, 0x00


	//----- nvinfo : EIATTR_KPARAM_INFO
	.align		4
.L_12779:
        /*0078*/ 	.byte	0x04, 0x17
        /*007a*/ 	.short	(.L_12781 - .L_12780)
.L_12780:
        /*007c*/ 	.word	0x00000000
        /*0080*/ 	.short	0x0001
        /*0082*/ 	.short	0x0008
        /*0084*/ 	.byte	0x00, 0xf5, 0x21, 0x00


	//----- nvinfo : EIATTR_KPARAM_INFO
	.align		4
.L_12781:
        /*0088*/ 	.byte	0x04, 0x17
        /*008a*/ 	.short	(.L_12783 - .L_12782)
.L_12782:
        /*008c*/ 	.word	0x00000000
        /*0090*/ 	.short	0x0000
        /*0092*/ 	.short	0x0000
        /*0094*/ 	.byte	0x00, 0xf5, 0x21, 0x00


	//----- nvinfo : EIATTR_SPARSE_MMA_MASK
	.align		4
.L_12783:
        /*0098*/ 	.byte	0x03, 0x50
        /*009a*/ 	.short	0x0000


	//----- nvinfo : EIATTR_MAXREG_COUNT
	.align		4
        /*009c*/ 	.byte	0x03, 0x1b
        /*009e*/ 	.short	0x00ff


	//----- nvinfo : EIATTR_NUM_BARRIERS
	.align		4
        /*00a0*/ 	.byte	0x02, 0x4c
        /*00a2*/ 	.byte	0x01
	.zero		1


	//----- nvinfo : EIATTR_MERCURY_ISA_VERSION
	.align		4
        /*00a4*/ 	.byte	0x03, 0x5f
        /*00a6*/ 	.short	0x0101


	//----- nvinfo : EIATTR_VRC_CTA_INIT_COUNT
	.align		4
        /*00a8*/ 	.byte	0x02, 0x4a
	.zero		1
	.zero		1


	//----- nvinfo : EIATTR_EXIT_INSTR_OFFSETS
	.align		4
        /*00ac*/ 	.byte	0x04, 0x1c
        /*00ae*/ 	.short	(.L_12785 - .L_12784)


	//   ....[0]....
.L_12784:
        /*00b0*/ 	.word	0x00000110


	//   ....[1]....
        /*00b4*/ 	.word	0x00006880


	//   ....[2]....
        /*00b8*/ 	.word	0x000069d0


	//   ....[3]....
        /*00bc*/ 	.word	0x00006af0


	//----- nvinfo : EIATTR_CRS_STACK_SIZE
	.align		4
.L_12785:
        /*00c0*/ 	.byte	0x04, 0x1e
        /*00c2*/ 	.short	(.L_12787 - .L_12786)
.L_12786:
        /*00c4*/ 	.word	0x00000000


	//----- nvinfo : EIATTR_CBANK_PARAM_SIZE
	.align		4
.L_12787:
        /*00c8*/ 	.byte	0x03, 0x19
        /*00ca*/ 	.short	0x0048


	//----- nvinfo : EIATTR_PARAM_CBANK
	.align		4
        /*00cc*/ 	.byte	0x04, 0x0a
        /*00ce*/ 	.short	(.L_12789 - .L_12788)
	.align		4
.L_12788:
        /*00d0*/ 	.word	index@(.nv.constant0.contiguous_mean2_u16)
        /*00d4*/ 	.short	0x0380
        /*00d6*/ 	.short	0x0048


	//----- nvinfo : EIATTR_SW_WAR
	.align		4
.L_12789:
        /*00d8*/ 	.byte	0x04, 0x36
        /*00da*/ 	.short	(.L_12791 - .L_12790)
.L_12790:
        /*00dc*/ 	.word	0x00000008
.L_12791:


//--------------------- .nv.info.uncontiguous_cumulate_mean_u16 --------------------------
	.section	.nv.info.uncontiguous_cumulate_mean_u16,"",@"SHT_CUDA_INFO"
	.sectionflags	@""
	.align	4


	//----- nvinfo : EIATTR_CUDA_API_VERSION
	.align		4
        /*0000*/ 	.byte	0x04, 0x37
        /*0002*/ 	.short	(.L_12793 - .L_12792)
.L_12792:
        /*0004*/ 	.word	0x00000082


	//----- nvinfo : EIATTR_KPARAM_INFO
	.align		4
.L_12793:
        /*0008*/ 	.byte	0x04, 0x17
        /*000a*/ 	.short	(.L_12795 - .L_12794)
.L_12794:
        /*000c*/ 	.word	0x00000000
        /*0010*/ 	.short	0x0005
        /*0012*/ 	.short	0x0028
        /*0014*/ 	.byte	0x00, 0xf0, 0x21, 0x00


	//----- nvinfo : EIATTR_KPARAM_INFO
	.align		4
.L_12795:
        /*0018*/ 	.byte	0x04, 0x17
        /*001a*/ 	.short	(.L_12797 - .L_12796)
.L_12796:
        /*001c*/ 	.word	0x00000000
        /*0020*/ 	.short	0x0004
        /*0022*/ 	.short	0x0020
        /*0024*/ 	.byte	0x00, 0xf0, 0x21, 0x00


	//----- nvinfo : EIATTR_KPARAM_INFO
	.align		4
.L_12797:
        /*0028*/ 	.byte	0x04, 0x17
        /*002a*/ 	.short	(.L_12799 - .L_12798)
.L_12798:
        /*002c*/ 	.word	0x00000000
        /*0030*/ 	.short	0x0003
        /*0032*/ 	.short	0x0018
        /*0034*/ 	.byte	0x00, 0xf5, 0x21, 0x00


	//----- nvinfo : EIATTR_KPARAM_INFO
	.align		4
.L_12799:
        /*0038*/ 	.byte	0x04, 0x17
        /*003a*/ 	.short	(.L_12801 - .L_12800)
.L_12800:
        /*003c*/ 	.word	0x00000000
        /*0040*/ 	.short	0x0002
        /*0042*/ 	.short	0x0010
        /*0044*/ 	.byte	0x00, 0xf5, 0x21, 0x00


	//----- nvinfo : EIATTR_KPARAM_INFO
	.align		4
.L_12801:
        /*0048*/ 	.byte	0x04, 0x17
        /*004a*/ 	.short	(.L_12803 - .L_12802)
.L_12802:
        /*004c*/ 	.word	0x00000000
        /*0050*/ 	.short	0x0001
        /*0052*/ 	.short	0x0008
        /*0054*/ 	.byte	0x00, 0xf5, 0x21, 0x00


	//----- nvinfo : EIATTR_KPARAM_INFO
	.align		4
.L_12803:
        /*0058*/ 	.byte	0x04, 0x17
        /*005a*/ 	.short	(.L_12805 - .L_12804)
.L_12804:
        /*005c*/ 	.word	0x00000000
        /*0060*/ 	.short	0x0000
        /*0062*/ 	.short	0x0000
        /*0064*/ 	.byte	0x00, 0xf5, 0x21, 0x00


	//----- nvinfo : EIATTR_SPARSE_MMA_MASK
	.align		4
.L_12805:
        /*0068*/ 	.byte	0x03, 0x50
        /*006a*/ 	.short	0x0000


	//----- nvinfo : EIATTR_MAXREG_COUNT
	.align		4
        /*006c*/ 	.byte	0x03, 0x1b
        /*006e*/ 	.short	0x00ff


	//----- nvinfo : EIATTR_NUM_BARRIERS
	.align		4
        /*0070*/ 	.byte	0x02, 0x4c
        /*0072*/ 	.byte	0x01
	.zero		1


	//----- nvinfo : EIATTR_MERCURY_ISA_VERSION
	.align		4
        /*0074*/ 	.byte	0x03, 0x5f
        /*0076*/ 	.short	0x0101


	//----- nvinfo : EIATTR_INT_WARP_WIDE_INSTR_OFFSETS
	.align		4
        /*0078*/ 	.byte	0x04, 0x31
        /*007a*/ 	.short	(.L_12807 - .L_12806)


	//   ....[0]....
.L_12806:
        /*007c*/ 	.word	0x00006640


	//----- nvinfo : EIATTR_VRC_CTA_INIT_COUNT
	.align		4
.L_12807:
        /*0080*/ 	.byte	0x02, 0x4a
	.zero		1
	.zero		1


	//----- nvinfo : EIATTR_EXIT_INSTR_OFFSETS
	.align		4
        /*0084*/ 	.byte	0x04, 0x1c
        /*0086*/ 	.short	(.L_12809 - .L_12808)


	//   ....[0]....
.L_12808:
        /*0088*/ 	.word	0x000066e0


	//   ....[1]....
        /*008c*/ 	.word	0x00006830


	//   ....[2]....
        /*0090*/ 	.word	0x000068b0


	//----- nvinfo : EIATTR_CRS_STACK_SIZE
	.align		4
.L_12809:
        /*0094*/ 	.byte	0x04, 0x1e
        /*0096*/ 	.short	(.L_12811 - .L_12810)
.L_12810:
        /*0098*/ 	.word	0x00000000


	//----- nvinfo : EIATTR_CBANK_PARAM_SIZE
	.align		4
.L_12811:
        /*009c*/ 	.byte	0x03, 0x19
        /*009e*/ 	.short	0x0030


	//----- nvinfo : EIATTR_PARAM_CBANK
	.align		4
        /*00a0*/ 	.byte	0x04, 0x0a
        /*00a2*/ 	.short	(.L_12813 - .L_12812)
	.align		4
.L_12812:
        /*00a4*/ 	.word	index@(.nv.constant0.uncontiguous_cumulate_mean_u16)
        /*00a8*/ 	.short	0x0380
        /*00aa*/ 	.short	0x0030


	//----- nvinfo : EIATTR_SW_WAR
	.align		4
.L_12813:
        /*00ac*/ 	.byte	0x04, 0x36
        /*00ae*/ 	.short	(.L_12815 - .L_12814)
.L_12814:
        /*00b0*/ 	.word	0x00000008
.L_12815:


//--------------------- .nv.info.uncontiguous_mean_u16 --------------------------
	.section	.nv.info.uncontiguous_mean_u16,"",@"SHT_CUDA_INFO"
	.sectionflags	@""
	.align	4


	//----- nvinfo : EIATTR_CUDA_API_VERSION
	.align		4
        /*0000*/ 	.byte	0x04, 0x37
        /*0002*/ 	.short	(.L_12817 - .L_12816)
.L_12816:
        /*0004*/ 	.word	0x00000082


	//----- nvinfo : EIATTR_KPARAM_INFO
	.align		4
.L_12817:
        /*0008*/ 	.byte	0x04, 0x17
        /*000a*/ 	.short	(.L_12819 - .L_12818)
.L_12818:
        /*000c*/ 	.word	0x00000000
        /*0010*/ 	.short	0x0005
        /*0012*/ 	.short	0x0028
        /*0014*/ 	.byte	0x00, 0xf0, 0x21, 0x00


	//----- nvinfo : EIATTR_KPARAM_INFO
	.align		4
.L_12819:
        /*0018*/ 	.byte	0x04, 0x17
        /*001a*/ 	.short	(.L_12821 - .L_12820)
.L_12820:
        /*001c*/ 	.word	0x00000000
        /*0020*/ 	.short	0x0004
        /*0022*/ 	.short	0x0020
        /*0024*/ 	.byte	0x00, 0xf0, 0x21, 0x00


	//----- nvinfo : EIATTR_KPARAM_INFO
	.align		4
.L_12821:
        /*0028*/ 	.byte	0x04, 0x17
        /*002a*/ 	.short	(.L_12823 - .L_12822)
.L_12822:
        /*002c*/ 	.word	0x00000000
        /*0030*/ 	.short	0x0003
        /*0032*/ 	.short	0x0018
        /*0034*/ 	.byte	0x00, 0xf5, 0x21, 0x00


	//----- nvinfo : EIATTR_KPARAM_INFO
	.align		4
.L_12823:
        /*0038*/ 	.byte	0x04, 0x17
        /*003a*/ 	.short	(.L_12825 - .L_12824)
.L_12824:
        /*003c*/ 	.word	0x00000000
        /*0040*/ 	.short	0x0002
        /*0042*/ 	.short	0x0010
        /*0044*/ 	.byte	0x00, 0xf5, 0x21, 0x00


	//----- nvinfo : EIATTR_KPARAM_INFO
	.align		4
.L_12825:
        /*0048*/ 	.byte	0x04, 0x17
        /*004a*/ 	.short	(.L_12827 - .L_12826)
.L_12826:
        /*004c*/ 	.word	0x00000000
        /*0050*/ 	.short	0x0001
        /*0052*/ 	.short	0x0008
        /*0054*/ 	.byte	0x00, 0xf5, 0x21, 0x00


	//----- nvinfo : EIATTR_KPARAM_INFO
	.align		4
.L_12827:
        /*0058*/ 	.byte	0x04, 0x17
        /*005a*/ 	.short	(.L_12829 - .L_12828)
.L_12828:
        /*005c*/ 	.word	0x00000000
        /*0060*/ 	.short	0x0000
        /*0062*/ 	.short	0x0000
        /*0064*/ 	.byte	0x00, 0xf5, 0x21, 0x00


	//----- nvinfo : EIATTR_SPARSE_MMA_MASK
	.align		4
.L_12829:
        /*0068*/ 	.byte	0x03, 0x50
        /*006a*/ 	.short	0x0000


	//----- nvinfo : EIATTR_MAXREG_COUNT
	.align		4
        /*006c*/ 	.byte	0x03, 0x1b
        /*006e*/ 	.short	0x00ff


	//----- nvinfo : EIATTR_NUM_BARRIERS
	.align		4
        /*0070*/ 	.byte	0x02, 0x4c
        /*0072*/ 	.byte	0x01
	.zero		1


	//----- nvinfo : EIATTR_MERCURY_ISA_VERSION
	.align		4
        /*0074*/ 	.byte	0x03, 0x5f
        /*0076*/ 	.short	0x0101


	//----- nvinfo : EIATTR_INT_WARP_WIDE_INSTR_OFFSETS
	.align		4
        /*0078*/ 	.byte	0x04, 0x31
        /*007a*/ 	.short	(.L_12831 - .L_12830)


	//   ....[0]....
.L_12830:
        /*007c*/ 	.word	0x00006680


	//----- nvinfo : EIATTR_VRC_CTA_INIT_COUNT
	.align		4
.L_12831:
        /*0080*/ 	.byte	0x02, 0x4a
	.zero		1
	.zero		1


	//----- nvinfo : EIATTR_EXIT_INSTR_OFFSETS
	.align		4
        /*0084*/ 	.byte	0x04, 0x1c
        /*0086*/ 	.short	(.L_12833 - .L_12832)


	//   ....[0]....
.L_12832:
        /*0088*/ 	.word	0x00006720


	//   ....[1]....
        /*008c*/ 	.word	0x00006870


	//   ....[2]....
        /*0090*/ 	.word	0x000068f0


	//----- nvinfo : EIATTR_CRS_STACK_SIZE
	.align		4
.L_12833:
        /*0094*/ 	.byte	0x04, 0x1e
        /*0096*/ 	.short	(.L_12835 - .L_12834)
.L_12834:
        /*0098*/ 	.word	0x00000000


	//----- nvinfo : EIATTR_CBANK_PARAM_SIZE
	.align		4
.L_12835:
        /*009c*/ 	.byte	0x03, 0x19
        /*009e*/ 	.short	0x0030


	//----- nvinfo : EIATTR_PARAM_CBANK
	.align		4
        /*00a0*/ 	.byte	0x04, 0x0a
        /*00a2*/ 	.short	(.L_12837 - .L_12836)
	.align		4
.L_12836:
        /*00a4*/ 	.word	index@(.nv.constant0.uncontiguous_mean_u16)
        /*00a8*/ 	.short	0x0380
        /*00aa*/ 	.short	0x0030


	//----- nvinfo : EIATTR_SW_WAR
	.align		4
.L_12837:
        /*00ac*/ 	.byte	0x04, 0x36
        /*00ae*/ 	.short	(.L_12839 - .L_12838)
.L_12838:
        /*00b0*/ 	.word	0x00000008
.L_12839:


//--------------------- .nv.info.contiguous_cumulate_mean_u16 --------------------------
	.section	.nv.info.contiguous_cumulate_mean_u16,"",@"SHT_CUDA_INFO"
	.sectionflags	@""
	.align	4


	//----- nvinfo : EIATTR_CUDA_API_VERSION
	.align		4
        /*0000*/ 	.byte	0x04, 0x37
        /*0002*/ 	.short	(.L_12841 - .L_12840)
.L_12840:
        /*0004*/ 	.word	0x00000082


	//----- nvinfo : EIATTR_KPARAM_INFO
	.align		4
.L_12841:
        /*0008*/ 	.byte	0x04, 0x17
        /*000a*/ 	.short	(.L_12843 - .L_12842)
.L_12842:
        /*000c*/ 	.word	0x00000000
        /*0010*/ 	.short	0x0002
        /*0012*/ 	.short	0x0010
        /*0014*/ 	.byte	0x00, 0xf0, 0x21, 0x00


	//----- nvinfo : EIATTR_KPARAM_INFO
	.align		4
.L_12843:
        /*0018*/ 	.byte	0x04, 0x17
        /*001a*/ 	.short	(.L_12845 - .L_12844)
.L_12844:
        /*001c*/ 	.word	0x00000000
        /*0020*/ 	.short	0x0001
        /*0022*/ 	.short	0x0008
        /*0024*/ 	.byte	0x00, 0xf5, 0x21, 0x00


	//----- nvinfo : EIATTR_KPARAM_INFO
	.align		4
.L_12845:
        /*0028*/ 	.byte	0x04, 0x17
        /*002a*/ 	.short	(.L_12847 - .L_12846)
.L_12846:
        /*002c*/ 	.word	0x00000000
        /*0030*/ 	.short	0x0000
        /*0032*/ 	.short	0x0000
        /*0034*/ 	.byte	0x00, 0xf5, 0x21, 0x00


	//----- nvinfo : EIATTR_SPARSE_MMA_MASK
	.align		4
.L_12847:
        /*0038*/ 	.byte	0x03, 0x50
        /*003a*/ 	.short	0x0000


	//----- nvinfo : EIATTR_MAXREG_COUNT
	.align		4
        /*003c*/ 	.byte	0x03, 0x1b
        /*003e*/ 	.short	0x00ff


	//----- nvinfo : EIATTR_NUM_BARRIERS
	.align		4
        /*0040*/ 	.byte	0x02, 0x4c
        /*0042*/ 	.byte	0x01
	.zero		1


	//----- nvinfo : EIATTR_MERCURY_ISA_VERSION
	.align		4
        /*0044*/ 	.byte	0x03, 0x5f
        /*0046*/ 	.short	0x0101


	//----- nvinfo : EIATTR_INT_WARP_WIDE_INSTR_OFFSETS
	.align		4
        /*0048*/ 	.byte	0x04, 0x31
        /*004a*/ 	.short	(.L_12849 - .L_12848)


	//   ....[0]....
.L_12848:
        /*004c*/ 	.word	0x000002a0


	//----- nvinfo : EIATTR_VRC_CTA_INIT_COUNT
	.align		4
.L_12849:
        /*0050*/ 	.byte	0x02, 0x4a
	.zero		1
	.zero		1


	//----- nvinfo : EIATTR_EXIT_INSTR_OFFSETS
	.align		4
        /*0054*/ 	.byte	0x04, 0x1c
        /*0056*/ 	.short	(.L_12851 - .L_12850)


	//   ....[0]....
.L_12850:
        /*0058*/ 	.word	0x00000340


	//   ....[1]....
        /*005c*/ 	.word	0x00000490


	//   ....[2]....
        /*0060*/ 	.word	0x00000510


	//----- nvinfo : EIATTR_CRS_STACK_SIZE
	.align		4
.L_12851:
        /*0064*/ 	.byte	0x04, 0x1e
        /*0066*/ 	.short	(.L_12853 - .L_12852)
.L_12852:
        /*0068*/ 	.word	0x00000000


	//----- nvinfo : EIATTR_CBANK_PARAM_SIZE
	.align		4
.L_12853:
        /*006c*/ 	.byte	0x03, 0x19
        /*006e*/ 	.short	0x0018


	//----- nvinfo : EIATTR_PARAM_CBANK
	.align		4
        /*0070*/ 	.byte	0x04, 0x0a
        /*0072*/ 	.short	(.L_12855 - .L_12854)
	.align		4
.L_12854:
        /*0074*/ 	.word	index@(.nv.constant0.contiguous_cumulate_mean_u16)
        /*0078*/ 	.short	0x0380
        /*007a*/ 	.short	0x0018


	//----- nvinfo : EIATTR_SW_WAR
	.align		4
.L_12855:
        /*007c*/ 	.byte	0x04, 0x36
        /*007e*/ 	.short	(.L_12857 - .L_12856)
.L_12856:
        /*0080*/ 	.word	0x00000008
.L_12857:


//--------------------- .nv.info.contiguous_mean_u16 --------------------------
	.section	.nv.info.contiguous_mean_u16,"",@"SHT_CUDA_INFO"
	.sectionflags	@""
	.align	4


	//----- nvinfo : EIATTR_CUDA_API_VERSION
	.align		4
        /*0000*/ 	.byte	0x04, 0x37
        /*0002*/ 	.short	(.L_12859 - .L_12858)
.L_12858:
        /*0004*/ 	.word	0x00000082


	//----- nvinfo : EIATTR_KPARAM_INFO
	.align		4
.L_12859:
        /*0008*/ 	.byte	0x04, 0x17
        /*000a*/ 	.short	(.L_12861 - .L_12860)
.L_12860:
        /*000c*/ 	.word	0x00000000
        /*0010*/ 	.short	0x0002
        /*0012*/ 	.short	0x0010
        /*0014*/ 	.byte	0x00, 0xf0, 0x21, 0x00


	//----- nvinfo : EIATTR_KPARAM_INFO
	.align		4
.L_12861:
        /*0018*/ 	.byte	0x04, 0x17
        /*001a*/ 	.short	(.L_12863 - .L_12862)
.L_12862:
        /*001c*/ 	.word	0x00000000
        /*0020*/ 	.short	0x0001
        /*0022*/ 	.short	0x0008
        /*0024*/ 	.byte	0x00, 0xf5, 0x21, 0x00


	//----- nvinfo : EIATTR_KPARAM_INFO
	.align		4
.L_12863:
        /*0028*/ 	.byte	0x04, 0x17
        /*002a*/ 	.short	(.L_12865 - .L_12864)
.L_12864:
        /*002c*/ 	.word	0x00000000
        /*0030*/ 	.short	0x0000
        /*0032*/ 	.short	0x0000
        /*0034*/ 	.byte	0x00, 0xf5, 0x21, 0x00


	//----- nvinfo : EIATTR_SPARSE_MMA_MASK
	.align		4
.L_12865:
        /*0038*/ 	.byte	0x03, 0x50
        /*003a*/ 	.short	0x0000


	//----- nvinfo : EIATTR_MAXREG_COUNT
	.align		4
        /*003c*/ 	.byte	0x03, 0x1b
        /*003e*/ 	.short	0x00ff


	//----- nvinfo : EIATTR_NUM_BARRIERS
	.align		4
        /*0040*/ 	.byte	0x02, 0x4c
        /*0042*/ 	.byte	0x01
	.zero		1


	//----- nvinfo : EIATTR_MERCURY_ISA_VERSION
	.align		4
        /*0044*/ 	.byte	0x03, 0x5f
        /*0046*/ 	.short	0x0101


	//----- nvinfo : EIATTR_INT_WARP_WIDE_INSTR_OFFSETS
	.align		4
        /*0048*/ 	.byte	0x04, 0x31
        /*004a*/ 	.short	(.L_12867 - .L_12866)


	//   ....[0]....
.L_12866:
        /*004c*/ 	.word	0x000002e0


	//----- nvinfo : EIATTR_VRC_CTA_INIT_COUNT
	.align		4
.L_12867:
        /*0050*/ 	.byte	0x02, 0x4a
	.zero		1
	.zero		1


	//----- nvinfo : EIATTR_EXIT_INSTR_OFFSETS
	.align		4
        /*0054*/ 	.byte	0x04, 0x1c
        /*0056*/ 	.short	(.L_12869 - .L_12868)


	//   ....[0]....
.L_12868:
        /*0058*/ 	.word	0x00000380


	//   ....[1]....
        /*005c*/ 	.word	0x000004d0


	//   ....[2]....
        /*0060*/ 	.word	0x00000550


	//----- nvinfo : EIATTR_CRS_STACK_SIZE
	.align		4
.L_12869:
        /*0064*/ 	.byte	0x04, 0x1e
        /*0066*/ 	.short	(.L_12871 - .L_12870)
.L_12870:
        /*0068*/ 	.word	0x00000000


	//----- nvinfo : EIATTR_CBANK_PARAM_SIZE
	.align		4
.L_12871:
        /*006c*/ 	.byte	0x03, 0x19
        /*006e*/ 	.short	0x0018


	//----- nvinfo : EIATTR_PARAM_CBANK
	.align		4
        /*0070*/ 	.byte	0x04, 0x0a
        /*0072*/ 	.short	(.L_12873 - .L_12872)
	.align		4
.L_12872:
        /*0074*/ 	.word	index@(.nv.constant0.contiguous_mean_u16)
        /*0078*/ 	.short	0x0380
        /*007a*/ 	.short	0x0018


	//----- nvinfo : EIATTR_SW_WAR
	.align		4
.L_12873:
        /*007c*/ 	.byte	0x04, 0x36
        /*007e*/ 	.short	(.L_12875 - .L_12874)
.L_12874:
        /*0080*/ 	.word	0x00000008
.L_12875:


//--------------------- .nv.info.contiguous_mean33_u8 --------------------------
	.section	.nv.info.contiguous_mean33_u8,"",@"SHT_CUDA_INFO"
	.sectionflags	@""
	.align	4


	//----- nvinfo : EIATTR_CUDA_API_VERSION
	.align		4
        /*0000*/ 	.byte	0x04, 0x37
        /*0002*/ 	.short	(.L_12877 - .L_12876)
.L_12876:
        /*0004*/ 	.word	0x00000082


	//----- nvinfo : EIATTR_KPARAM_INFO
	.align		4
.L_12877:
        /*0008*/ 	.byte	0x04, 0x17
        /*000a*/ 	.short	(.L_12879 - .L_12878)
.L_12878:
        /*000c*/ 	.word	0x00000000
        /*0010*/ 	.short	0x0004
        /*0012*/ 	.short	0x0020
        /*0014*/ 	.byte	0x00, 0xf0, 0x21, 0x00


	//----- nvinfo : EIATTR_KPARAM_INFO
	.align		4
.L_12879:
        /*0018*/ 	.byte	0x04, 0x17
        /*001a*/ 	.short	(.L_12881 - .L_12880)
.L_12880:
        /*001c*/ 	.word	0x00000000
        /*0020*/ 	.short	0x0003
        /*0022*/ 	.short	0x0018
        /*0024*/ 	.byte	0x00, 0xf0, 0x21, 0x00


	//----- nvinfo : EIATTR_KPARAM_INFO
	.align		4
.L_12881:
        /*0028*/ 	.byte	0x04, 0x17
        /*002a*/ 	.short	(.L_12883 - .L_12882)
.L_12882:
        /*002c*/ 	.word	0x00000000
        /*0030*/ 	.short	0x0002
        /*0032*/ 	.short	0x0010
        /*0034*/ 	.byte	0x00, 0xf0, 0x21, 0x00


	//----- nvinfo : EIATTR_KPARAM_INFO
	.align		4
.L_12883:
        /*0038*/ 	.byte	0x04, 0x17
        /*003a*/ 	.short	(.L_12885 - .L_12884)
.L_12884:
        /*003c*/ 	.word	0x00000000
        /*0040*/ 	.short	0x0001
        /*0042*/ 	.short	0x0008
        /*0044*/ 	.byte	0x00, 0xf5, 0x21, 0x00


	//----- nvinfo : EIATTR_KPARAM_INFO
	.align		4
.L_12885:
        /*0048*/ 	.byte	0x04, 0x17
        /*004a*/ 	.short	(.L_12887 - .L_12886)
.L_12886:
        /*004c*/ 	.word	0x00000000
        /*0050*/ 	.short	0x0000
        /*0052*/ 	.short	0x0000
        /*0054*/ 	.byte	0x00, 0xf5, 0x21, 0x00


	//----- nvinfo : EIATTR_SPARSE_MMA_MASK
	.align		4
.L_12887:
        /*0058*/ 	.byte	0x03, 0x50
        /*005a*/ 	.short	0x0000


	//----- nvinfo : EIATTR_MAXREG_COUNT
	.align		4
        /*005c*/ 	.byte	0x03, 0x1b
        /*005e*/ 	.short	0x00ff


	//----- nvinfo : EIATTR_NUM_BARRIERS
	.align		4
        /*0060*/ 	.byte	0x02, 0x4c
        /*0062*/ 	.byte	0x01
	.zero		1


	//----- nvinfo : EIATTR_MERCURY_ISA_VERSION
	.align		4
        /*0064*/ 	.byte	0x03, 0x5f
        /*0066*/ 	.short	0x0101


	//----- nvinfo : EIATTR_VRC_CTA_INIT_COUNT
	.align		4
        /*0068*/ 	.byte	0x02, 0x4a
	.zero		1
	.zero		1


	//----- nvinfo : EIATTR_EXIT_INSTR_OFFSETS
	.align		4
        /*006c*/ 	.byte	0x04, 0x1c
        /*006e*/ 	.short	(.L_12889 - .L_12888)


	//   ....[0]....
.L_12888:
        /*0070*/ 	.word	0x00000150


	//   ....[1]....
        /*0074*/ 	.word	0x000001e0


	//   ....[2]....
        /*0078*/ 	.word	0x00000b10


	//----- nvinfo : EIATTR_CBANK_PARAM_SIZE
	.align		4
.L_12889:
        /*007c*/ 	.byte	0x03, 0x19
        /*007e*/ 	.short	0x0028


	//----- nvinfo : EIATTR_PARAM_CBANK
	.align		4
        /*0080*/ 	.byte	0x04, 0x0a
        /*0082*/ 	.short	(.L_12891 - .L_12890)
	.align		4
.L_12890:
        /*0084*/ 	.word	index@(.nv.constant0.contiguous_mean33_u8)
        /*0088*/ 	.short	0x0380
        /*008a*/ 	.short	0x0028


	//----- nvinfo : EIATTR_SW_WAR
	.align		4
.L_12891:
        /*008c*/ 	.byte	0x04, 0x36
        /*008e*/ 	.short	(.L_12893 - .L_12892)
.L_12892:
        /*0090*/ 	.word	0x00000008
.L_12893:


//--------------------- .nv.info.contiguous_mean3_u8 --------------------------
	.section	.nv.info.contiguous_mean3_u8,"",@"SHT_CUDA_INFO"
	.sectionflags	@""
	.align	4


	//----- nvinfo : EIATTR_CUDA_API_VERSION
	.align		4
        /*0000*/ 	.byte	0x04, 0x37
        /*0002*/ 	.short	(.L_12895 - .L_12894)
.L_12894:
        /*0004*/ 	.word	0x00000082


	//----- nvinfo : EIATTR_KPARAM_INFO
	.align		4
.L_12895:
        /*0008*/ 	.byte	0x04, 0x17
        /*000a*/ 	.short	(.L_12897 - .L_12896)
.L_12896:
        /*000c*/ 	.word	0x00000000
        /*0010*/ 	.short	0x0006
        /*0012*/ 	.short	0x0030
        /*0014*/ 	.byte	0x00, 0xf0, 0x21, 0x00


	//----- nvinfo : EIATTR_KPARAM_INFO
	.align		4
.L_12897:
        /*0018*/ 	.byte	0x04, 0x17
        /*001a*/ 	.short	(.L_12899 - .L_12898)
.L_12898:
        /*001c*/ 	.word	0x00000000
        /*0020*/ 	.short	0x0005
        /*0022*/ 	.short	0x0028
        /*0024*/ 	.byte	0x00, 0xf0, 0x21, 0x00


	//----- nvinfo : EIATTR_KPARAM_INFO
	.align		4
.L_12899:
        /*0028*/ 	.byte	0x04, 0x17
        /*002a*/ 	.short	(.L_12901 - .L_12900)
.L_12900:
        /*002c*/ 	.word	0x00000000
        /*0030*/ 	.short	0x0004
        /*0032*/ 	.short	0x0020
        /*0034*/ 	.byte	0x00, 0xf0, 0x21, 0x00


	//----- nvinfo : EIATTR_KPARAM_INFO
	.align		4
.L_12901:
        /*0038*/ 	.byte	0x04, 0x17
        /*003a*/ 	.short	(.L_12903 - .L_12902)
.L_12902:
        /*003c*/ 	.word	0x00000000
        /*0040*/ 	.short	0x0003
        /*0042*/ 	.short	0x0018
        /*0044*/ 	.byte	0x00, 0xf5, 0x21, 0x00


	//----- nvinfo : EIATTR_KPARAM_INFO
	.align		4
.L_12903:
        /*0048*/ 	.byte	0x04, 0x17
        /*004a*/ 	.short	(.L_12905 - .L_12904)
.L_12904:
        /*004c*/ 	.word	0x00000000
        /*0050*/ 	.short	0x0002
        /*0052*/ 	.short	0x0010
        /*0054*/ 	.byte	0x00, 0xf5, 0x21, 0x00


	//----- nvinfo : EIATTR_KPARAM_INFO
	.align		4
.L_12905:
        /*0058*/ 	.byte	0x04, 0x17
        /*005a*/ 	.short	(.L_12907 - .L_12906)
.L_12906:
        /*005c*/ 	.word	0x00000000
        /*0060*/ 	.short	0x0001
        /*0062*/ 	.short	0x0008
        /*0064*/ 	.byte	0x00, 0xf5, 0x21, 0x00


	//----- nvinfo : EIATTR_KPARAM_INFO
	.align		4
.L_12907:
        /*0068*/ 	.byte	0x04, 0x17
        /*006a*/ 	.short	(.L_12909 - .L_12908)
.L_12908:
        /*006c*/ 	.word	0x00000000
        /*0070*/ 	.short	0x0000
        /*0072*/ 	.short	0x0000
        /*0074*/ 	.byte	0x00, 0xf5, 0x21, 0x00


	//----- nvinfo : EIATTR_SPARSE_MMA_MASK
	.align		4
.L_12909:
        /*0078*/ 	.byte	0x03, 0x50
        /*007a*/ 	.short	0x0000


	//----- nvinfo : EIATTR_MAXREG_COUNT
	.align		4
        /*007c*/ 	.byte	0x03, 0x1b
        /*007e*/ 	.short	0x00ff


	//----- nvinfo : EIATTR_NUM_BARRIERS
	.align		4
        /*0080*/ 	.byte	0x02, 0x4c
        /*0082*/ 	.byte	0x01
	.zero		1


	//----- nvinfo : EIATTR_MERCURY_ISA_VERSION
	.align		4
        /*0084*/ 	.byte	0x03, 0x5f
        /*0086*/ 	.short	0x0101


	//----- nvinfo : EIATTR_VRC_CTA_INIT_COUNT
	.align		4
        /*0088*/ 	.byte	0x02, 0x4a
	.zero		1
	.zero		1


	//----- nvinfo : EIATTR_EXIT_INSTR_OFFSETS
	.align		4
        /*008c*/ 	.byte	0x04, 0x1c
        /*008e*/ 	.short	(.L_12911 - .L_12910)


	//   ....[0]....
.L_12910:
        /*0090*/ 	.word	0x00000150


	//   ....[1]....
        /*0094*/ 	.word	0x00003130


	//   ....[2]....
        /*0098*/ 	.word	0x00003ad0


	//----- nvinfo : EIATTR_CRS_STACK_SIZE
	.align		4
.L_12911:
        /*009c*/ 	.byte	0x04, 0x1e
        /*009e*/ 	.short	(.L_12913 - .L_12912)
.L_12912:
        /*00a0*/ 	.word	0x00000000


	//----- nvinfo : EIATTR_CBANK_PARAM_SIZE
	.align		4
.L_12913:
        /*00a4*/ 	.byte	0x03, 0x19
        /*00a6*/ 	.short	0x0038


	//----- nvinfo : EIATTR_PARAM_CBANK
	.align		4
        /*00a8*/ 	.byte	0x04, 0x0a
        /*00aa*/ 	.short	(.L_12915 - .L_12914)
	.align		4
.L_12914:
        /*00ac*/ 	.word	index@(.nv.constant0.contiguous_mean3_u8)
        /*00b0*/ 	.short	0x0380
        /*00b2*/ 	.short	0x0038


	//----- nvinfo : EIATTR_SW_WAR
	.align		4
.L_12915:
        /*00b4*/ 	.byte	0x04, 0x36
        /*00b6*/ 	.short	(.L_12917 - .L_12916)
.L_12916:
        /*00b8*/ 	.word	0x00000008
.L_12917:


//--------------------- .nv.info.contiguous_mean22_u8 --------------------------
	.section	.nv.info.contiguous_mean22_u8,"",@"SHT_CUDA_INFO"
	.sectionflags	@""
	.align	4


	//----- nvinfo : EIATTR_CUDA_API_VERSION
	.align		4
        /*0000*/ 	.byte	0x04, 0x37
        /*0002*/ 	.short	(.L_12919 - .L_12918)
.L_12918:
        /*0004*/ 	.word	0x00000082


	//----- nvinfo : EIATTR_KPARAM_INFO
	.align		4
.L_12919:
        /*0008*/ 	.byte	0x04, 0x17
        /*000a*/ 	.short	(.L_12921 - .L_12920)
.L_12920:
        /*000c*/ 	.word	0x00000000
        /*0010*/ 	.short	0x0005
        /*0012*/ 	.short	0x0028
        /*0014*/ 	.byte	0x00, 0xf0, 0x21, 0x00


	//----- nvinfo : EIATTR_KPARAM_INFO
	.align		4
.L_12921:
        /*0018*/ 	.byte	0x04, 0x17
        /*001a*/ 	.short	(.L_12923 - .L_12922)
.L_12922:
        /*001c*/ 	.word	0x00000000
        /*0020*/ 	.short	0x0004
        /*0022*/ 	.short	0x0020
        /*0024*/ 	.byte	0x00, 0xf0, 0x21, 0x00


	//----- nvinfo : EIATTR_KPARAM_INFO
	.align		4
.L_12923:
        /*0028*/ 	.byte	0x04, 0x17
        /*002a*/ 	.short	(.L_12925 - .L_12924)
.L_12924:
        /*002c*/ 	.word	0x00000000
        /*0030*/ 	.short	0x0003
        /*0032*/ 	.short	0x0018
        /*0034*/ 	.byte	0x00, 0xf0, 0x21, 0x00


	//----- nvinfo : EIATTR_KPARAM_INFO
	.align		4
.L_12925:
        /*0038*/ 	.byte	0x04, 0x17
        /*003a*/ 	.short	(.L_12927 - .L_12926)
.L_12926:
        /*003c*/ 	.word	0x00000000
        /*0040*/ 	.short	0x0002
        /*0042*/ 	.short	0x0010
        /*0044*/ 	.byte	0x00, 0xf0, 0x21, 0x00


	//----- nvinfo : EIATTR_KPARAM_INFO
	.align		4
.L_12927:
        /*0048*/ 	.byte	0x04, 0x17
        /*004a*/ 	.short	(.L_12929 - .L_12928)
.L_12928:
        /*004c*/ 	.word	0x00000000
        /*0050*/ 	.short	0x0001
        /*0052*/ 	.short	0x0008
        /*0054*/ 	.byte	0x00, 0xf5, 0x21, 0x00


	//----- nvinfo : EIATTR_KPARAM_INFO
	.align		4
.L_12929:
        /*0058*/ 	.byte	0x04, 0x17
        /*005a*/ 	.short	(.L_12931 - .L_12930)
.L_12930:
        /*005c*/ 	.word	0x00000000
        /*0060*/ 	.short	0x0000
        /*0062*/ 	.short	0x0000
        /*0064*/ 	.byte	0x00, 0xf5, 0x21, 0x00


	//----- nvinfo : EIATTR_SPARSE_MMA_MASK
	.align		4
.L_12931:
        /*0068*/ 	.byte	0x03, 0x50
        /*006a*/ 	.short	0x0000


	//----- nvinfo : EIATTR_MAXREG_COUNT
	.align		4
        /*006c*/ 	.byte	0x03, 0x1b
        /*006e*/ 	.short	0x00ff


	//----- nvinfo : EIATTR_NUM_BARRIERS
	.align		4
        /*0070*/ 	.byte	0x02, 0x4c
        /*0072*/ 	.byte	0x01
	.zero		1


	//----- nvinfo : EIATTR_MERCURY_ISA_VERSION
	.align		4
        /*0074*/ 	.byte	0x03, 0x5f
        /*0076*/ 	.short	0x0101


	//----- nvinfo : EIATTR_VRC_CTA_INIT_COUNT
	.align		4
        /*0078*/ 	.byte	0x02, 0x4a
	.zero		1
	.zero		1


	//----- nvinfo : EIATTR_EXIT_INSTR_OFFSETS
	.align		4
        /*007c*/ 	.byte	0x04, 0x1c
        /*007e*/ 	.short	(.L_12933 - .L_12932)


	//   ....[0]....
.L_12932:
        /*0080*/ 	.word	0x00000110


	//   ....[1]....
        /*0084*/ 	.word	0x000004b0


	//   ....[2]....
        /*0088*/ 	.word	0x00000600


	//   ....[3]....
        /*008c*/ 	.word	0x00000720


	//----- nvinfo : EIATTR_CRS_STACK_SIZE
	.align		4
.L_12933:
        /*0090*/ 	.byte	0x04, 0x1e
        /*0092*/ 	.short	(.L_12935 - .L_12934)
.L_12934:
        /*0094*/ 	.word	0x00000000


	//----- nvinfo : EIATTR_CBANK_PARAM_SIZE
	.align		4
.L_12935:
        /*0098*/ 	.byte	0x03, 0x19
        /*009a*/ 	.short	0x0030


	//----- nvinfo : EIATTR_PARAM_CBANK
	.align		4
        /*009c*/ 	.byte	0x04, 0x0a
        /*009e*/ 	.short	(.L_12937 - .L_12936)
	.align		4
.L_12936:
        /*00a0*/ 	.word	index@(.nv.constant0.contiguous_mean22_u8)
        /*00a4*/ 	.short	0x0380
        /*00a6*/ 	.short	0x0030


	//----- nvinfo : EIATTR_SW_WAR
	.align		4
.L_12937:
        /*00a8*/ 	.byte	0x04, 0x36
        /*00aa*/ 	.short	(.L_12939 - .L_12938)
.L_12938:
        /*00ac*/ 	.word	0x00000008
.L_12939:


//--------------------- .nv.info.contiguous_mean2_u8 --------------------------
	.section	.nv.info.contiguous_mean2_u8,"",@"SHT_CUDA_INFO"
	.sectionflags	@""
	.align	4


	//----- nvinfo : EIATTR_CUDA_API_VERSION
	.align		4
        /*0000*/ 	.byte	0x04, 0x37
        /*0002*/ 	.short	(.L_12941 - .L_12940)
.L_12940:
        /*0004*/ 	.word	0x00000082


	//----- nvinfo : EIATTR_KPARAM_INFO
	.align		4
.L_12941:
        /*0008*/ 	.byte	0x04, 0x17
        /*000a*/ 	.short	(.L_12943 - .L_12942)
.L_12942:
        /*000c*/ 	.word	0x00000000
        /*0010*/ 	.short	0x0008
        /*0012*/ 	.short	0x0040
        /*0014*/ 	.byte	0x00, 0xf0, 0x21, 0x00


	//----- nvinfo : EIATTR_KPARAM_INFO
	.align		4
.L_12943:
        /*0018*/ 	.byte	0x04, 0x17
        /*001a*/ 	.short	(.L_12945 - .L_12944)
.L_12944:
        /*001c*/ 	.word	0x00000000
        /*0020*/ 	.short	0x0007
        /*0022*/ 	.short	0x0038
        /*0024*/ 	.byte	0x00, 0xf0, 0x21, 0x00


	//----- nvinfo : EIATTR_KPARAM_INFO
	.align		4
.L_12945:
        /*0028*/ 	.byte	0x04, 0x17
        /*002a*/ 	.short	(.L_12947 - .L_12946)
.L_12946:
        /*002c*/ 	.word	0x00000000
        /*0030*/ 	.short	0x0006
        /*0032*/ 	.short	0x0030
        /*0034*/ 	.byte	0x00, 0xf0, 0x21, 0x00


	//----- nvinfo : EIATTR_KPARAM_INFO
	.align		4
.L_12947:
        /*0038*/ 	.byte	0x04, 0x17
        /*003a*/ 	.short	(.L_12949 - .L_12948)
.L_12948:
        /*003c*/ 	.word	0x00000000
        /*0040*/ 	.short	0x0005
        /*0042*/ 	.short	0x0028
        /*0044*/ 	.byte	0x00, 0xf0, 0x21, 0x00


	//----- nvinfo : EIATTR_KPARAM_INFO
	.align		4
.L_12949:
        /*0048*/ 	.byte	0x04, 0x17
        /*004a*/ 	.short	(.L_12951 - .L_12950)
.L_12950:
        /*004c*/ 	.word	0x00000000
        /*0050*/ 	.short	0x0004
        /*0052*/ 	.short	0x0020
        /*0054*/ 	.byte	0x00, 0xf0, 0x21, 0x00


	//----- nvinfo : EIATTR_KPARAM_INFO
	.align		4
.L_12951:
        /*0058*/ 	.byte	0x04, 0x17
        /*005a*/ 	.short	(.L_12953 - .L_12952)
.L_12952:
        /*005c*/ 	.word	0x00000000
        /*0060*/ 	.short	0x0003
        /*0062*/ 	.short	0x0018
        /*0064*/ 	.byte	0x00, 0xf5, 0x21, 0x00


	//----- nvinfo : EIATTR_KPARAM_INFO
	.align		4
.L_12953:
        /*0068*/ 	.byte	0x04, 0x17
        /*006a*/ 	.short	(.L_12955 - .L_12954)
.L_12954:
        /*006c*/ 	.word	0x00000000
        /*0070*/ 	.short	0x0002
        /*0072*/ 	.short	0x0010
        /*0074*/ 	.byte	0x00, 0xf5, 0x21, 0x00


	//----- nvinfo : EIATTR_KPARAM_INFO
	.align		4
.L_12955:
        /*0078*/ 	.byte	0x04, 0x17
        /*007a*/ 	.short	(.L_12957 - .L_12956)
.L_12956:
        /*007c*/ 	.word	0x00000000
        /*0080*/ 	.short	0x0001
        /*0082*/ 	.short	0x0008
        /*0084*/ 	.byte	0x00, 0xf5, 0x21, 0x00


	//----- nvinfo : EIATTR_KPARAM_INFO
	.align		4
.L_12957:
        /*0088*/ 	.byte	0x04, 0x17
        /*008a*/ 	.short	(.L_12959 - .L_12958)
.L_12958:
        /*008c*/ 	.word	0x00000000
        /*0090*/ 	.short	0x0000
        /*0092*/ 	.short	0x0000
        /*0094*/ 	.byte	0x00, 0xf5, 0x21, 0x00


	//----- nvinfo : EIATTR_SPARSE_MMA_MASK
	.align		4
.L_12959:
        /*0098*/ 	.byte	0x03, 0x50
        /*009a*/ 	.short	0x0000


	//----- nvinfo : EIATTR_MAXREG_COUNT
	.align		4
        /*009c*/ 	.byte	0x03, 0x1b
        /*009e*/ 	.short	0x00ff


	//----- nvinfo : EIATTR_NUM_BARRIERS
	.align		4
        /*00a0*/ 	.byte	0x02, 0x4c
        /*00a2*/ 	.byte	0x01
	.zero		1


	//----- nvinfo : EIATTR_MERCURY_ISA_VERSION
	.align		4
        /*00a4*/ 	.byte	0x03, 0x5f
        /*00a6*/ 	.short	0x0101


	//----- nvinfo : EIATTR_VRC_CTA_INIT_COUNT
	.align		4
        /*00a8*/ 	.byte	0x02, 0x4a
	.zero		1
	.zero		1


	//----- nvinfo : EIATTR_EXIT_INSTR_OFFSETS
	.align		4
        /*00ac*/ 	.byte	0x04, 0x1c
        /*00ae*/ 	.short	(.L_12961 - .L_12960)


	//   ....[0]....
.L_12960:
        /*00b0*/ 	.word	0x00000110


	//   ....[1]....
        /*00b4*/ 	.word	0x00006830


	//   ....[2]....
        /*00b8*/ 	.word	0x00006980


	//   ....[3]....
        /*00bc*/ 	.word	0x00006aa0


	//----- nvinfo : EIATTR_CRS_STACK_SIZE
	.align		4
.L_12961:
        /*00c0*/ 	.byte	0x04, 0x1e
        /*00c2*/ 	.short	(.L_12963 - .L_12962)
.L_12962:
        /*00c4*/ 	.word	0x00000000


	//----- nvinfo : EIATTR_CBANK_PARAM_SIZE
	.align		4
.L_12963:
        /*00c8*/ 	.byte	0x03, 0x19
        /*00ca*/ 	.short	0x0048


	//----- nvinfo : EIATTR_PARAM_CBANK
	.align		4
        /*00cc*/ 	.byte	0x04, 0x0a
        /*00ce*/ 	.short	(.L_12965 - .L_12964)
	.align		4
.L_12964:
        /*00d0*/ 	.word	index@(.nv.constant0.contiguous_mean2_u8)
        /*00d4*/ 	.short	0x0380
        /*00d6*/ 	.short	0x0048


	//----- nvinfo : EIATTR_SW_WAR
	.align		4
.L_12965:
        /*00d8*/ 	.byte	0x04, 0x36
        /*00da*/ 	.short	(.L_12967 - .L_12966)
.L_12966:
        /*00dc*/ 	.word	0x00000008
.L_12967:


//--------------------- .nv.info.uncontiguous_cumulate_mean_u8 --------------------------
	.section	.nv.info.uncontiguous_cumulate_mean_u8,"",@"SHT_CUDA_INFO"
	.sectionflags	@""
	.align	4


	//----- nvinfo : EIATTR_CUDA_API_VERSION
	.align		4
        /*0000*/ 	.byte	0x04, 0x37
        /*0002*/ 	.short	(.L_12969 - .L_12968)
.L_12968:
        /*0004*/ 	.word	0x00000082


	//----- nvinfo : EIATTR_KPARAM_INFO
	.align		4
.L_12969:
        /*0008*/ 	.byte	0x04, 0x17
        /*000a*/ 	.short	(.L_12971 - .L_12970)
.L_12970:
        /*000c*/ 	.word	0x00000000
        /*0010*/ 	.short	0x0005
        /*0012*/ 	.short	0x0028
        /*0014*/ 	.byte	0x00, 0xf0, 0x21, 0x00


	//----- nvinfo : EIATTR_KPARAM_INFO
	.align		4
.L_12971:
        /*0018*/ 	.byte	0x04, 0x17
        /*001a*/ 	.short	(.L_12973 - .L_12972)
.L_12972:
        /*001c*/ 	.word	0x00000000
        /*0020*/ 	.short	0x0004
        /*0022*/ 	.short	0x0020
        /*0024*/ 	.byte	0x00, 0xf0, 0x21, 0x00


	//----- nvinfo : EIATTR_KPARAM_INFO
	.align		4
.L_12973:
        /*0028*/ 	.byte	0x04, 0x17
        /*002a*/ 	.short	(.L_12975 - .L_12974)
.L_12974:
        /*002c*/ 	.word	0x00000000
        /*0030*/ 	.short	0x0003
        /*0032*/ 	.short	0x0018
        /*0034*/ 	.byte	0x00, 0xf5, 0x21, 0x00


	//----- nvinfo : EIATTR_KPARAM_INFO
	.align		4
.L_12975:
        /*0038*/ 	.byte	0x04, 0x17
        /*003a*/ 	.short	(.L_12977 - .L_12976)
.L_12976:
        /*003c*/ 	.word	0x00000000
        /*0040*/ 	.short	0x0002
        /*0042*/ 	.short	0x0010
        /*0044*/ 	.byte	0x00, 0xf5, 0x21, 0x00


	//----- nvinfo : EIATTR_KPARAM_INFO
	.align		4
.L_12977:
        /*0048*/ 	.byte	0x04, 0x17
        /*004a*/ 	.short	(.L_12979 - .L_12978)
.L_12978:
        /*004c*/ 	.word	0x00000000
        /*0050*/ 	.short	0x0001
        /*0052*/ 	.short	0x0008
        /*0054*/ 	.byte	0x00, 0xf5, 0x21, 0x00


	//----- nvinfo : EIATTR_KPARAM_INFO
	.align		4
.L_12979:
        /*0058*/ 	.byte	0x04, 0x17
        /*005a*/ 	.short	(.L_12981 - .L_12980)
.L_12980:
        /*005c*/ 	.word	0x00000000
        /*0060*/ 	.short	0x0000
        /*0062*/ 	.short	0x0000
        /*0064*/ 	.byte	0x00, 0xf5, 0x21, 0x00


	//----- nvinfo : EIATTR_SPARSE_MMA_MASK
	.align		4
.L_12981:
        /*0068*/ 	.byte	0x03, 0x50
        /*006a*/ 	.short	0x0000


	//----- nvinfo : EIATTR_MAXREG_COUNT
	.align		4
        /*006c*/ 	.byte	0x03, 0x1b
        /*006e*/ 	.short	0x00ff


	//----- nvinfo : EIATTR_NUM_BARRIERS
	.align		4
        /*0070*/ 	.byte	0x02, 0x4c
        /*0072*/ 	.byte	0x01
	.zero		1


	//----- nvinfo : EIATTR_MERCURY_ISA_VERSION
	.align		4
        /*0074*/ 	.byte	0x03, 0x5f
        /*0076*/ 	.short	0x0101


	//----- nvinfo : EIATTR_INT_WARP_WIDE_INSTR_OFFSETS
	.align		4
        /*0078*/ 	.byte	0x04, 0x31
        /*007a*/ 	.short	(.L_12983 - .L_12982)


	//   ....[0]....
.L_12982:
        /*007c*/ 	.word	0x00006640


	//----- nvinfo : EIATTR_VRC_CTA_INIT_COUNT
	.align		4
.L_12983:
        /*0080*/ 	.byte	0x02, 0x4a
	.zero		1
	.zero		1


	//----- nvinfo : EIATTR_EXIT_INSTR_OFFSETS
	.align		4
        /*0084*/ 	.byte	0x04, 0x1c
        /*0086*/ 	.short	(.L_12985 - .L_12984)


	//   ....[0]....
.L_12984:
        /*0088*/ 	.word	0x000066e0


	//   ....[1]....
        /*008c*/ 	.word	0x00006830


	//   ....[2]....
        /*0090*/ 	.word	0x000068b0


	//----- nvinfo : EIATTR_CRS_STACK_SIZE
	.align		4
.L_12985:
        /*0094*/ 	.byte	0x04, 0x1e
        /*0096*/ 	.short	(.L_12987 - .L_12986)
.L_12986:
        /*0098*/ 	.word	0x00000000


	//----- nvinfo : EIATTR_CBANK_PARAM_SIZE
	.align		4
.L_12987:
        /*009c*/ 	.byte	0x03, 0x19
        /*009e*/ 	.short	0x0030


	//----- nvinfo : EIATTR_PARAM_CBANK
	.align		4
        /*00a0*/ 	.byte	0x04, 0x0a
        /*00a2*/ 	.short	(.L_12989 - .L_12988)
	.align		4
.L_12988:
        /*00a4*/ 	.word	index@(.nv.constant0.uncontiguous_cumulate_mean_u8)
        /*00a8*/ 	.short	0x0380
        /*00aa*/ 	.short	0x0030


	//----- nvinfo : EIATTR_SW_WAR
	.align		4
.L_12989:
        /*00ac*/ 	.byte	0x04, 0x36
        /*00ae*/ 	.short	(.L_12991 - .L_12990)
.L_12990:
        /*00b0*/ 	.word	0x00000008
.L_12991:


//--------------------- .nv.info.uncontiguous_mean_u8 --------------------------
	.section	.nv.info.uncontiguous_mean_u8,"",@"SHT_CUDA_INFO"
	.sectionflags	@""
	.align	4


	//----- nvinfo : EIATTR_CUDA_API_VERSION
	.align		4
        /*0000*/ 	.byte	0x04, 0x37
        /*0002*/ 	.short	(.L_12993 - .L_12992)
.L_12992:
        /*0004*/ 	.word	0x00000082


	//----- nvinfo : EIATTR_KPARAM_INFO
	.align		4
.L_12993:
        /*0008*/ 	.byte	0x04, 0x17
        /*000a*/ 	.short	(.L_12995 - .L_12994)
.L_12994:
        /*000c*/ 	.word	0x00000000
        /*0010*/ 	.short	0x0005
        /*0012*/ 	.short	0x0028
        /*0014*/ 	.byte	0x00, 0xf0, 0x21, 0x00


	//----- nvinfo : EIATTR_KPARAM_INFO
	.align		4
.L_12995:
        /*0018*/ 	.byte	0x04, 0x17
        /*001a*/ 	.short	(.L_12997 - .L_12996)
.L_12996:
        /*001c*/ 	.word	0x00000000
        /*0020*/ 	.short	0x0004
        /*0022*/ 	.short	0x0020
        /*0024*/ 	.byte	0x00, 0xf0, 0x21, 0x00


	//----- nvinfo : EIATTR_KPARAM_INFO
	.align		4
.L_12997:
        /*0028*/ 	.byte	0x04, 0x17
        /*002a*/ 	.short	(.L_12999 - .L_12998)
.L_12998:
        /*002c*/ 	.word	0x00000000
        /*0030*/ 	.short	0x0003
        /*0032*/ 	.short	0x0018
        /*0034*/ 	.byte	0x00, 0xf5, 0x21, 0x00


	//----- nvinfo : EIATTR_KPARAM_INFO
	.align		4
.L_12999:
        /*0038*/ 	.byte	0x04, 0x17
        /*003a*/ 	.short	(.L_13001 - .L_13000)
.L_13000:
        /*003c*/ 	.word	0x00000000
        /*0040*/ 	.short	0x0002
        /*0042*/ 	.short	0x0010
        /*0044*/ 	.byte	0x00, 0xf5, 0x21, 0x00


	//----- nvinfo : EIATTR_KPARAM_INFO
	.align		4
.L_13001:
        /*0048*/ 	.byte	0x04, 0x17
        /*004a*/ 	.short	(.L_13003 - .L_13002)
.L_13002:
        /*004c*/ 	.word	0x00000000
        /*0050*/ 	.short	0x0001
        /*0052*/ 	.short	0x0008
        /*0054*/ 	.byte	0x00, 0xf5, 0x21, 0x00


	//----- nvinfo : EIATTR_KPARAM_INFO
	.align		4
.L_13003:
        /*0058*/ 	.byte	0x04, 0x17
        /*005a*/ 	.short	(.L_13005 - .L_13004)
.L_13004:
        /*005c*/ 	.word	0x00000000
        /*0060*/ 	.short	0x0000
        /*0062*/ 	.short	0x0000
        /*0064*/ 	.byte	0x00, 0xf5, 0x21, 0x00


	//----- nvinfo : EIATTR_SPARSE_MMA_MASK
	.align		4
.L_13005:
        /*0068*/ 	.byte	0x03, 0x50
        /*006a*/ 	.short	0x0000


	//----- nvinfo : EIATTR_MAXREG_COUNT
	.align		4
        /*006c*/ 	.byte	0x03, 0x1b
        /*006e*/ 	.short	0x00ff


	//----- nvinfo : EIATTR_NUM_BARRIERS
	.align		4
        /*0070*/ 	.byte	0x02, 0x4c
        /*0072*/ 	.byte	0x01
	.zero		1


	//----- nvinfo : EIATTR_MERCURY_ISA_VERSION
	.align		4
        /*0074*/ 	.byte	0x03, 0x5f
        /*0076*/ 	.short	0x0101


	//----- nvinfo : EIATTR_INT_WARP_WIDE_INSTR_OFFSETS
	.align		4
        /*0078*/ 	.byte	0x04, 0x31
        /*007a*/ 	.short	(.L_13007 - .L_13006)


	//   ....[0]....
.L_13006:
        /*007c*/ 	.word	0x00006680


	//----- nvinfo : EIATTR_VRC_CTA_INIT_COUNT
	.align		4
.L_13007:
        /*0080*/ 	.byte	0x02, 0x4a
	.zero		1
	.zero		1


	//----- nvinfo : EIATTR_EXIT_INSTR_OFFSETS
	.align		4
        /*0084*/ 	.byte	0x04, 0x1c
        /*0086*/ 	.short	(.L_13009 - .L_13008)


	//   ....[0]....
.L_13008:
        /*0088*/ 	.word	0x00006720


	//   ....[1]....
        /*008c*/ 	.word	0x00006870


	//   ....[2]....
        /*0090*/ 	.word	0x000068f0


	//----- nvinfo : EIATTR_CRS_STACK_SIZE
	.align		4
.L_13009:
        /*0094*/ 	.byte	0x04, 0x1e
        /*0096*/ 	.short	(.L_13011 - .L_13010)
.L_13010:
        /*0098*/ 	.word	0x00000000


	//----- nvinfo : EIATTR_CBANK_PARAM_SIZE
	.align		4
.L_13011:
        /*009c*/ 	.byte	0x03, 0x19
        /*009e*/ 	.short	0x0030


	//----- nvinfo : EIATTR_PARAM_CBANK
	.align		4
        /*00a0*/ 	.byte	0x04, 0x0a
        /*00a2*/ 	.short	(.L_13013 - .L_13012)
	.align		4
.L_13012:
        /*00a4*/ 	.word	index@(.nv.constant0.uncontiguous_mean_u8)
        /*00a8*/ 	.short	0x0380
        /*00aa*/ 	.short	0x0030


	//----- nvinfo : EIATTR_SW_WAR
	.align		4
.L_13013:
        /*00ac*/ 	.byte	0x04, 0x36
        /*00ae*/ 	.short	(.L_13015 - .L_13014)
.L_13014:
        /*00b0*/ 	.word	0x00000008
.L_13015:


//--------------------- .nv.info.contiguous_cumulate_mean_u8 --------------------------
	.section	.nv.info.contiguous_cumulate_mean_u8,"",@"SHT_CUDA_INFO"
	.sectionflags	@""
	.align	4


	//----- nvinfo : EIATTR_CUDA_API_VERSION
	.align		4
        /*0000*/ 	.byte	0x04, 0x37
        /*0002*/ 	.short	(.L_13017 - .L_13016)
.L_13016:
        /*0004*/ 	.word	0x00000082


	//----- nvinfo : EIATTR_KPARAM_INFO
	.align		4
.L_13017:
        /*0008*/ 	.byte	0x04, 0x17
        /*000a*/ 	.short	(.L_13019 - .L_13018)
.L_13018:
        /*000c*/ 	.word	0x00000000
        /*0010*/ 	.short	0x0002
        /*0012*/ 	.short	0x0010
        /*0014*/ 	.byte	0x00, 0xf0, 0x21, 0x00


	//----- nvinfo : EIATTR_KPARAM_INFO
	.align		4
.L_13019:
        /*0018*/ 	.byte	0x04, 0x17
        /*001a*/ 	.short	(.L_13021 - .L_13020)
.L_13020:
        /*001c*/ 	.word	0x00000000
        /*0020*/ 	.short	0x0001
        /*0022*/ 	.short	0x0008
        /*0024*/ 	.byte	0x00, 0xf5, 0x21, 0x00


	//----- nvinfo : EIATTR_KPARAM_INFO
	.align		4
.L_13021:
        /*0028*/ 	.byte	0x04, 0x17
        /*002a*/ 	.short	(.L_13023 - .L_13022)
.L_13022:
        /*002c*/ 	.word	0x00000000
        /*0030*/ 	.short	0x0000
        /*0032*/ 	.short	0x0000
        /*0034*/ 	.byte	0x00, 0xf5, 0x21, 0x00


	//----- nvinfo : EIATTR_SPARSE_MMA_MASK
	.align		4
.L_13023:
        /*0038*/ 	.byte	0x03, 0x50
        /*003a*/ 	.short	0x0000


	//----- nvinfo : EIATTR_MAXREG_COUNT
	.align		4
        /*003c*/ 	.byte	0x03, 0x1b
        /*003e*/ 	.short	0x00ff


	//----- nvinfo : EIATTR_NUM_BARRIERS
	.align		4
        /*0040*/ 	.byte	0x02, 0x4c
        /*0042*/ 	.byte	0x01
	.zero		1


	//----- nvinfo : EIATTR_MERCURY_ISA_VERSION
	.align		4
        /*0044*/ 	.byte	0x03, 0x5f
        /*0046*/ 	.short	0x0101


	//----- nvinfo : EIATTR_INT_WARP_WIDE_INSTR_OFFSETS
	.align		4
        /*0048*/ 	.byte	0x04, 0x31
        /*004a*/ 	.short	(.L_13025 - .L_13024)


	//   ....[0]....
.L_13024:
        /*004c*/ 	.word	0x000002a0


	//----- nvinfo : EIATTR_VRC_CTA_INIT_COUNT
	.align		4
.L_13025:
        /*0050*/ 	.byte	0x02, 0x4a
	.zero		1
	.zero		1


	//----- nvinfo : EIATTR_EXIT_INSTR_OFFSETS
	.align		4
        /*0054*/ 	.byte	0x04, 0x1c
        /*0056*/ 	.short	(.L_13027 - .L_13026)


	//   ....[0]....
.L_13026:
        /*0058*/ 	.word	0x00000340


	//   ....[1]....
        /*005c*/ 	.word	0x00000490


	//   ....[2]....
        /*0060*/ 	.word	0x00000510


	//----- nvinfo : EIATTR_CRS_STACK_SIZE
	.align		4
.L_13027:
        /*0064*/ 	.byte	0x04, 0x1e
        /*0066*/ 	.short	(.L_13029 - .L_13028)
.L_13028:
        /*0068*/ 	.word	0x00000000


	//----- nvinfo : EIATTR_CBANK_PARAM_SIZE
	.align		4
.L_13029:
        /*006c*/ 	.byte	0x03, 0x19
        /*006e*/ 	.short	0x0018


	//----- nvinfo : EIATTR_PARAM_CBANK
	.align		4
        /*0070*/ 	.byte	0x04, 0x0a
        /*0072*/ 	.short	(.L_13031 - .L_13030)
	.align		4
.L_13030:
        /*0074*/ 	.word	index@(.nv.constant0.contiguous_cumulate_mean_u8)
        /*0078*/ 	.short	0x0380
        /*007a*/ 	.short	0x0018


	//----- nvinfo : EIATTR_SW_WAR
	.align		4
.L_13031:
        /*007c*/ 	.byte	0x04, 0x36
        /*007e*/ 	.short	(.L_13033 - .L_13032)
.L_13032:
        /*0080*/ 	.word	0x00000008
.L_13033:


//--------------------- .nv.info.contiguous_mean_u8 --------------------------
	.section	.nv.info.contiguous_mean_u8,"",@"SHT_CUDA_INFO"
	.sectionflags	@""
	.align	4


	//----- nvinfo : EIATTR_CUDA_API_VERSION
	.align		4
        /*0000*/ 	.byte	0x04, 0x37
        /*0002*/ 	.short	(.L_13035 - .L_13034)
.L_13034:
        /*0004*/ 	.word	0x00000082


	//----- nvinfo : EIATTR_KPARAM_INFO
	.align		4
.L_13035:
        /*0008*/ 	.byte	0x04, 0x17
        /*000a*/ 	.short	(.L_13037 - .L_13036)
.L_13036:
        /*000c*/ 	.word	0x00000000
        /*0010*/ 	.short	0x0002
        /*0012*/ 	.short	0x0010
        /*0014*/ 	.byte	0x00, 0xf0, 0x21, 0x00


	//----- nvinfo : EIATTR_KPARAM_INFO
	.align		4
.L_13037:
        /*0018*/ 	.byte	0x04, 0x17
        /*001a*/ 	.short	(.L_13039 - .L_13038)
.L_13038:
        /*001c*/ 	.word	0x00000000
        /*0020*/ 	.short	0x0001
        /*0022*/ 	.short	0x0008
        /*0024*/ 	.byte	0x00, 0xf5, 0x21, 0x00


	//----- nvinfo : EIATTR_KPARAM_INFO
	.align		4
.L_13039:
        /*0028*/ 	.byte	0x04, 0x17
        /*002a*/ 	.short	(.L_13041 - .L_13040)
.L_13040:
        /*002c*/ 	.word	0x00000000
        /*0030*/ 	.short	0x0000
        /*0032*/ 	.short	0x0000
        /*0034*/ 	.byte	0x00, 0xf5, 0x21, 0x00


	//----- nvinfo : EIATTR_SPARSE_MMA_MASK
	.align		4
.L_13041:
        /*0038*/ 	.byte	0x03, 0x50
        /*003a*/ 	.short	0x0000


	//----- nvinfo : EIATTR_MAXREG_COUNT
	.align		4
        /*003c*/ 	.byte	0x03, 0x1b
        /*003e*/ 	.short	0x00ff


	//----- nvinfo : EIATTR_NUM_BARRIERS
	.align		4
        /*0040*/ 	.byte	0x02, 0x4c
        /*0042*/ 	.byte	0x01
	.zero		1


	//----- nvinfo : EIATTR_MERCURY_ISA_VERSION
	.align		4
        /*0044*/ 	.byte	0x03, 0x5f
        /*0046*/ 	.short	0x0101


	//----- nvinfo : EIATTR_INT_WARP_WIDE_INSTR_OFFSETS
	.align		4
        /*0048*/ 	.byte	0x04, 0x31
        /*004a*/ 	.short	(.L_13043 - .L_13042)


	//   ....[0]....
.L_13042:
        /*004c*/ 	.word	0x000002e0


	//----- nvinfo : EIATTR_VRC_CTA_INIT_COUNT
	.align		4
.L_13043:
        /*0050*/ 	.byte	0x02, 0x4a
	.zero		1
	.zero		1


	//----- nvinfo : EIATTR_EXIT_INSTR_OFFSETS
	.align		4
        /*0054*/ 	.byte	0x04, 0x1c
        /*0056*/ 	.short	(.L_13045 - .L_13044)


	//   ....[0]....
.L_13044:
        /*0058*/ 	.word	0x00000380


	//   ....[1]....
        /*005c*/ 	.word	0x000004d0


	//   ....[2]....
        /*0060*/ 	.word	0x00000550


	//----- nvinfo : EIATTR_CRS_STACK_SIZE
	.align		4
.L_13045:
        /*0064*/ 	.byte	0x04, 0x1e
        /*0066*/ 	.short	(.L_13047 - .L_13046)
.L_13046:
        /*0068*/ 	.word	0x00000000


	//----- nvinfo : EIATTR_CBANK_PARAM_SIZE
	.align		4
.L_13047:
        /*006c*/ 	.byte	0x03, 0x19
        /*006e*/ 	.short	0x0018


	//----- nvinfo : EIATTR_PARAM_CBANK
	.align		4
        /*0070*/ 	.byte	0x04, 0x0a
        /*0072*/ 	.short	(.L_13049 - .L_13048)
	.align		4
.L_13048:
        /*0074*/ 	.word	index@(.nv.constant0.contiguous_mean_u8)
        /*0078*/ 	.short	0x0380
        /*007a*/ 	.short	0x0018


	//----- nvinfo : EIATTR_SW_WAR
	.align		4
.L_13049:
        /*007c*/ 	.byte	0x04, 0x36
        /*007e*/ 	.short	(.L_13051 - .L_13050)
.L_13050:
        /*0080*/ 	.word	0x00000008
.L_13051:


//--------------------- .nv.info.contiguous_mean33_i64 --------------------------
	.section	.nv.info.contiguous_mean33_i64,"",@"SHT_CUDA_INFO"
	.sectionflags	@""
	.align	4


	//----- nvinfo : EIATTR_CUDA_API_VERSION
	.align		4
        /*0000*/ 	.byte	0x04, 0x37
        /*0002*/ 	.short	(.L_13053 - .L_13052)
.L_13052:
        /*0004*/ 	.word	0x00000082


	//----- nvinfo : EIATTR_KPARAM_INFO
	.align		4
.L_13053:
        /*0008*/ 	.byte	0x04, 0x17
        /*000a*/ 	.short	(.L_13055 - .L_13054)
.L_13054:
        /*000c*/ 	.word	0x00000000
        /*0010*/ 	.short	0x0004
        /*0012*/ 	.short	0x0020
        /*0014*/ 	.byte	0x00, 0xf0, 0x21, 0x00


	//----- nvinfo : EIATTR_KPARAM_INFO
	.align		4
.L_13055:
        /*0018*/ 	.byte	0x04, 0x17
        /*001a*/ 	.short	(.L_13057 - .L_13056)
.L_13056:
        /*001c*/ 	.word	0x00000000
        /*0020*/ 	.short	0x0003
        /*0022*/ 	.short	0x0018
        /*0024*/ 	.byte	0x00, 0xf0, 0x21, 0x00


	//----- nvinfo : EIATTR_KPARAM_INFO
	.align		4
.L_13057:
        /*0028*/ 	.byte	0x04, 0x17
        /*002a*/ 	.short	(.L_13059 - .L_13058)
.L_13058:
        /*002c*/ 	.word	0x00000000
        /*0030*/ 	.short	0x0002
        /*0032*/ 	.short	0x0010
        /*0034*/ 	.byte	0x00, 0xf0, 0x21, 0x00


	//----- nvinfo : EIATTR_KPARAM_INFO
	.align		4
.L_13059:
        /*0038*/ 	.byte	0x04, 0x17
        /*003a*/ 	.short	(.L_13061 - .L_13060)
.L_13060:
        /*003c*/ 	.word	0x00000000
        /*0040*/ 	.short	0x0001
        /*0042*/ 	.short	0x0008
        /*0044*/ 	.byte	0x00, 0xf5, 0x21, 0x00


	//----- nvinfo : EIATTR_KPARAM_INFO
	.align		4
.L_13061:
        /*0048*/ 	.byte	0x04, 0x17
        /*004a*/ 	.short	(.L_13063 - .L_13062)
.L_13062:
        /*004c*/ 	.word	0x00000000
        /*0050*/ 	.short	0x0000
        /*0052*/ 	.short	0x0000
        /*0054*/ 	.byte	0x00, 0xf5, 0x21, 0x00


	//----- nvinfo : EIATTR_SPARSE_MMA_MASK
	.align		4
.L_13063:
        /*0058*/ 	.byte	0x03, 0x50
        /*005a*/ 	.short	0x0000


	//----- nvinfo : EIATTR_MAXREG_COUNT
	.align		4
        /*005c*/ 	.byte	0x03, 0x1b
        /*005e*/ 	.short	0x00ff


	//----- nvinfo : EIATTR_NUM_BARRIERS
	.align		4
        /*0060*/ 	.byte	0x02, 0x4c
        /*0062*/ 	.byte	0x01
	.zero		1


	//----- nvinfo : EIATTR_MERCURY_ISA_VERSION
	.align		4
        /*0064*/ 	.byte	0x03, 0x5f
        /*0066*/ 	.short	0x0101


	//----- nvinfo : EIATTR_VRC_CTA_INIT_COUNT
	.align		4
        /*0068*/ 	.byte	0x02, 0x4a
	.zero		1
	.zero		1


	//----- nvinfo : EIATTR_EXIT_INSTR_OFFSETS
	.align		4
        /*006c*/ 	.byte	0x04, 0x1c
        /*006e*/ 	.short	(.L_13065 - .L_13064)


	//   ....[0]....
.L_13064:
        /*0070*/ 	.word	0x00000150


	//   ....[1]....
        /*0074*/ 	.word	0x000001e0


	//   ....[2]....
        /*0078*/ 	.word	0x00000810


	//----- nvinfo : EIATTR_CBANK_PARAM_SIZE
	.align		4
.L_13065:
        /*007c*/ 	.byte	0x03, 0x19
        /*007e*/ 	.short	0x0028


	//----- nvinfo : EIATTR_PARAM_CBANK
	.align		4
        /*0080*/ 	.byte	0x04, 0x0a
        /*0082*/ 	.short	(.L_13067 - .L_13066)
	.align		4
.L_13066:
        /*0084*/ 	.word	index@(.nv.constant0.contiguous_mean33_i64)
        /*0088*/ 	.short	0x0380
        /*008a*/ 	.short	0x0028


	//----- nvinfo : EIATTR_SW_WAR
	.align		4
.L_13067:
        /*008c*/ 	.byte	0x04, 0x36
        /*008e*/ 	.short	(.L_13069 - .L_13068)
.L_13068:
        /*0090*/ 	.word	0x00000008
.L_13069:


//--------------------- .nv.info.contiguous_mean3_i64 --------------------------
	.section	.nv.info.contiguous_mean3_i64,"",@"SHT_CUDA_INFO"
	.sectionflags	@""
	.align	4


	//----- nvinfo : EIATTR_CUDA_API_VERSION
	.align		4
        /*0000*/ 	.byte	0x04, 0x37
        /*0002*/ 	.short	(.L_13071 - .L_13070)
.L_13070:
        /*0004*/ 	.word	0x00000082


	//----- nvinfo : EIATTR_KPARAM_INFO
	.align		4
.L_13071:
        /*0008*/ 	.byte	0x04, 0x17
        /*000a*/ 	.short	(.L_13073 - .L_13072)
.L_13072:
        /*000c*/ 	.word	0x00000000
        /*0010*/ 	.short	0x0006
        /*0012*/ 	.short	0x0030
        /*0014*/ 	.byte	0x00, 0xf0, 0x21, 0x00


	//----- nvinfo : EIATTR_KPARAM_INFO
	.align		4
.L_13073:
        /*0018*/ 	.byte	0x04, 0x17
        /*001a*/ 	.short	(.L_13075 - .L_13074)
.L_13074:
        /*001c*/ 	.word	0x00000000
        /*0020*/ 	.short	0x0005
        /*0022*/ 	.short	0x0028
        /*0024*/ 	.byte	0x00, 0xf0, 0x21, 0x00


	//----- nvinfo : EIATTR_KPARAM_INFO
	.align		4
.L_13075:
        /*0028*/ 	.byte	0x04, 0x17
        /*002a*/ 	.short	(.L_13077 - .L_13076)
.L_13076:
        /*002c*/ 	.word	0x00000000
        /*0030*/ 	.short	0x0004
        /*0032*/ 	.short	0x0020
        /*0034*/ 	.byte	0x00, 0xf0, 0x21, 0x00


	//----- nvinfo : EIATTR_KPARAM_INFO
	.align		4
.L_13077:
        /*0038*/ 	.byte	0x04, 0x17
        /*003a*/ 	.short	(.L_13079 - .L_13078)
.L_13078:
        /*003c*/ 	.word	0x00000000
        /*0040*/ 	.short	0x0003
        /*0042*/ 	.short	0x0018
        /*0044*/ 	.byte	0x00, 0xf5, 0x21, 0x00


	//----- nvinfo : EIATTR_KPARAM_INFO
	.align		4
.L_13079:
        /*0048*/ 	.byte	0x04, 0x17
        /*004a*/ 	.short	(.L_13081 - .L_13080)
.L_13080:
        /*004c*/ 	.word	0x00000000
        /*0050*/ 	.short	0x0002
        /*0052*/ 	.short	0x0010
        /*0054*/ 	.byte	0x00, 0xf5, 0x21, 0x00


	//----- nvinfo : EIATTR_KPARAM_INFO
	.align		4
.L_13081:
        /*0058*/ 	.byte	0x04, 0x17
        /*005a*/ 	.short	(.L_13083 - .L_13082)
.L_13082:
        /*005c*/ 	.word	0x00000000
        /*0060*/ 	.short	0x0001
        /*0062*/ 	.short	0x0008
        /*0064*/ 	.byte	0x00, 0xf5, 0x21, 0x00


	//----- nvinfo : EIATTR_KPARAM_INFO
	.align		4
.L_13083:
        /*0068*/ 	.byte	0x04, 0x17
        /*006a*/ 	.short	(.L_13085 - .L_13084)
.L_13084:
        /*006c*/ 	.word	0x00000000
        /*0070*/ 	.short	0x0000
        /*0072*/ 	.short	0x0000
        /*0074*/ 	.byte	0x00, 0xf5, 0x21, 0x00


	//----- nvinfo : EIATTR_SPARSE_MMA_MASK
	.align		4
.L_13085:
        /*0078*/ 	.byte	0x03, 0x50
        /*007a*/ 	.short	0x0000


	//----- nvinfo : EIATTR_MAXREG_COUNT
	.align		4
        /*007c*/ 	.byte	0x03, 0x1b
        /*007e*/ 	.short	0x00ff


	//----- nvinfo : EIATTR_NUM_BARRIERS
	.align		4
        /*0080*/ 	.byte	0x02, 0x4c
        /*0082*/ 	.byte	0x01
	.zero		1


	//----- nvinfo : EIATTR_MERCURY_ISA_VERSION
	.align		4
        /*0084*/ 	.byte	0x03, 0x5f
        /*0086*/ 	.short	0x0101


	//----- nvinfo : EIATTR_VRC_CTA_INIT_COUNT
	.align		4
        /*0088*/ 	.byte	0x02, 0x4a
	.zero		1
	.zero		1


	//----- nvinfo : EIATTR_EXIT_INSTR_OFFSETS
	.align		4
        /*008c*/ 	.byte	0x04, 0x1c
        /*008e*/ 	.short	(.L_13087 - .L_13086)


	//   ....[0]....
.L_13086:
        /*0090*/ 	.word	0x00000150


	//   ....[1]....
        /*0094*/ 	.word	0x00003130


	//   ....[2]....
        /*0098*/ 	.word	0x000037d0


	//----- nvinfo : EIATTR_CRS_STACK_SIZE
	.align		4
.L_13087:
        /*009c*/ 	.byte	0x04, 0x1e
        /*009e*/ 	.short	(.L_13089 - .L_13088)
.L_13088:
        /*00a0*/ 	.word	0x00000000


	//----- nvinfo : EIATTR_CBANK_PARAM_SIZE
	.align		4
.L_13089:
        /*00a4*/ 	.byte	0x03, 0x19
        /*00a6*/ 	.short	0x0038


	//----- nvinfo : EIATTR_PARAM_CBANK
	.align		4
        /*00a8*/ 	.byte	0x04, 0x0a
        /*00aa*/ 	.short	(.L_13091 - .L_13090)
	.align		4
.L_13090:
        /*00ac*/ 	.word	index@(.nv.constant0.contiguous_mean3_i64)
        /*00b0*/ 	.short	0x0380
        /*00b2*/ 	.short	0x0038


	//----- nvinfo : EIATTR_SW_WAR
	.align		4
.L_13091:
        /*00b4*/ 	.byte	0x04, 0x36
        /*00b6*/ 	.short	(.L_13093 - .L_13092)
.L_13092:
        /*00b8*/ 	.word	0x00000008
.L_13093:


//--------------------- .nv.info.contiguous_mean22_i64 --------------------------
	.section	.nv.info.contiguous_mean22_i64,"",@"SHT_CUDA_INFO"
	.sectionflags	@""
	.align	4


	//----- nvinfo : EIATTR_CUDA_API_VERSION
	.align		4
        /*0000*/ 	.byte	0x04, 0x37
        /*0002*/ 	.short	(.L_13095 - .L_13094)
.L_13094:
        /*0004*/ 	.word	0x00000082


	//----- nvinfo : EIATTR_KPARAM_INFO
	.align		4
.L_13095:
        /*0008*/ 	.byte	0x04, 0x17
        /*000a*/ 	.short	(.L_13097 - .L_13096)
.L_13096:
        /*000c*/ 	.word	0x00000000
        /*0010*/ 	.short	0x0005
        /*0012*/ 	.short	0x0028
        /*0014*/ 	.byte	0x00, 0xf0, 0x21, 0x00


	//----- nvinfo : EIATTR_KPARAM_INFO
	.align		4
.L_13097:
        /*0018*/ 	.byte	0x04, 0x17
        /*001a*/ 	.short	(.L_13099 - .L_13098)
.L_13098:
        /*001c*/ 	.word	0x00000000
        /*0020*/ 	.short	0x0004
        /*0022*/ 	.short	0x0020
        /*0024*/ 	.byte	0x00, 0xf0, 0x21, 0x00


	//----- nvinfo : EIATTR_KPARAM_INFO
	.align		4
.L_13099:
        /*0028*/ 	.byte	0x04, 0x17
        /*002a*/ 	.short	(.L_13101 - .L_13100)
.L_13100:
        /*002c*/ 	.word	0x00000000
        /*0030*/ 	.short	0x0003
        /*0032*/ 	.short	0x0018
        /*0034*/ 	.byte	0x00, 0xf0, 0x21, 0x00


	//----- nvinfo : EIATTR_KPARAM_INFO
	.align		4
.L_13101:
        /*0038*/ 	.byte	0x04, 0x17
        /*003a*/ 	.short	(.L_13103 - .L_13102)
.L_13102:
        /*003c*/ 	.word	0x00000000
        /*0040*/ 	.short	0x0002
        /*0042*/ 	.short	0x0010
        /*0044*/ 	.byte	0x00, 0xf0, 0x21, 0x00


	//----- nvinfo : EIATTR_KPARAM_INFO
	.align		4
.L_13103:
        /*0048*/ 	.byte	0x04, 0x17
        /*004a*/ 	.short	(.L_13105 - .L_13104)
.L_13104:
        /*004c*/ 	.word	0x00000000
        /*0050*/ 	.short	0x0001
        /*0052*/ 	.short	0x0008
        /*0054*/ 	.byte	0x00, 0xf5, 0x21, 0x00


	//----- nvinfo : EIATTR_KPARAM_INFO
	.align		4
.L_13105:
        /*0058*/ 	.byte	0x04, 0x17
        /*005a*/ 	.short	(.L_13107 - .L_13106)
.L_13106:
        /*005c*/ 	.word	0x00000000
        /*0060*/ 	.short	0x0000
        /*0062*/ 	.short	0x0000
        /*0064*/ 	.byte	0x00, 0xf5, 0x21, 0x00


	//----- nvinfo : EIATTR_SPARSE_MMA_MASK
	.align		4
.L_13107:
        /*0068*/ 	.byte	0x03, 0x50
        /*006a*/ 	.short	0x0000


	//----- nvinfo : EIATTR_MAXREG_COUNT
	.align		4
        /*006c*/ 	.byte	0x03, 0x1b
        /*006e*/ 	.short	0x00ff


	//----- nvinfo : EIATTR_NUM_BARRIERS
	.align		4
        /*0070*/ 	.byte	0x02, 0x4c
        /*0072*/ 	.byte	0x01
	.zero		1


	//----- nvinfo : EIATTR_MERCURY_ISA_VERSION
	.align		4
        /*0074*/ 	.byte	0x03, 0x5f
        /*0076*/ 	.short	0x0101


	//----- nvinfo : EIATTR_VRC_CTA_INIT_COUNT
	.align		4
        /*0078*/ 	.byte	0x02, 0x4a
	.zero		1
	.zero		1


	//----- nvinfo : EIATTR_EXIT_INSTR_OFFSETS
	.align		4
        /*007c*/ 	.byte	0x04, 0x1c
        /*007e*/ 	.short	(.L_13109 - .L_13108)


	//   ....[0]....
.L_13108:
        /*0080*/ 	.word	0x00000110


	//   ....[1]....
        /*0084*/ 	.word	0x000004a0


	//   ....[2]....
        /*0088*/ 	.word	0x00000640


	//   ....[3]....
        /*008c*/ 	.word	0x00000760


	//----- nvinfo : EIATTR_CRS_STACK_SIZE
	.align		4
.L_13109:
        /*0090*/ 	.byte	0x04, 0x1e
        /*0092*/ 	.short	(.L_13111 - .L_13110)
.L_13110:
        /*0094*/ 	.word	0x00000000


	//----- nvinfo : EIATTR_CBANK_PARAM_SIZE
	.align		4
.L_13111:
        /*0098*/ 	.byte	0x03, 0x19
        /*009a*/ 	.short	0x0030


	//----- nvinfo : EIATTR_PARAM_CBANK
	.align		4
        /*009c*/ 	.byte	0x04, 0x0a
        /*009e*/ 	.short	(.L_13113 - .L_13112)
	.align		4
.L_13112:
        /*00a0*/ 	.word	index@(.nv.constant0.contiguous_mean22_i64)
        /*00a4*/ 	.short	0x0380
        /*00a6*/ 	.short	0x0030


	//----- nvinfo : EIATTR_SW_WAR
	.align		4
.L_13113:
        /*00a8*/ 	.byte	0x04, 0x36
        /*00aa*/ 	.short	(.L_13115 - .L_13114)
.L_13114:
        /*00ac*/ 	.word	0x00000008
.L_13115:


//--------------------- .nv.info.contiguous_mean2_i64 --------------------------
	.section	.nv.info.contiguous_mean2_i64,"",@"SHT_CUDA_INFO"
	.sectionflags	@""
	.align	4


	//----- nvinfo : EIATTR_CUDA_API_VERSION
	.align		4
        /*0000*/ 	.byte	0x04, 0x37
        /*0002*/ 	.short	(.L_13117 - .L_13116)
.L_13116:
        /*0004*/ 	.word	0x00000082


	//----- nvinfo : EIATTR_KPARAM_INFO
	.align		4
.L_13117:
        /*0008*/ 	.byte	0x04, 0x17
        /*000a*/ 	.short	(.L_13119 - .L_13118)
.L_13118:
        /*000c*/ 	.word	0x00000000
        /*0010*/ 	.short	0x0008
        /*0012*/ 	.short	0x0040
        /*0014*/ 	.byte	0x00, 0xf0, 0x21, 0x00


	//----- nvinfo : EIATTR_KPARAM_INFO
	.align		4
.L_13119:
        /*0018*/ 	.byte	0x04, 0x17
        /*001a*/ 	.short	(.L_13121 - .L_13120)
.L_13120:
        /*001c*/ 	.word	0x00000000
        /*0020*/ 	.short	0x0007
        /*0022*/ 	.short	0x0038
        /*0024*/ 	.byte	0x00, 0xf0, 0x21, 0x00


	//----- nvinfo : EIATTR_KPARAM_INFO
	.align		4
.L_13121:
        /*0028*/ 	.byte	0x04, 0x17
        /*002a*/ 	.short	(.L_13123 - .L_13122)
.L_13122:
        /*002c*/ 	.word	0x00000000
        /*0030*/ 	.short	0x0006
        /*0032*/ 	.short	0x0030
        /*0034*/ 	.byte	0x00, 0xf0, 0x21, 0x00


	//----- nvinfo : EIATTR_KPARAM_INFO
	.align		4
.L_13123:
        /*0038*/ 	.byte	0x04, 0x17
        /*003a*/ 	.short	(.L_13125 - .L_13124)
.L_13124:
        /*003c*/ 	.word	0x00000000
        /*0040*/ 	.short	0x0005
        /*0042*/ 	.short	0x0028
        /*0044*/ 	.byte	0x00, 0xf0, 0x21, 0x00


	//----- nvinfo : EIATTR_KPARAM_INFO
	.align		4
.L_13125:
        /*0048*/ 	.byte	0x04, 0x17
        /*004a*/ 	.short	(.L_13127 - .L_13126)
.L_13126:
        /*004c*/ 	.word	0x00000000
        /*0050*/ 	.short	0x0004
        /*0052*/ 	.short	0x0020
        /*0054*/ 	.byte	0x00, 0xf0, 0x21, 0x00


	//----- nvinfo : EIATTR_KPARAM_INFO
	.align		4
.L_13127:
        /*0058*/ 	.byte	0x04, 0x17
        /*005a*/ 	.short	(.L_13129 - .L_13128)
.L_13128:
        /*005c*/ 	.word	0x00000000
        /*0060*/ 	.short	0x0003
        /*0062*/ 	.short	0x0018
        /*0064*/ 	.byte	0x00, 0xf5, 0x21, 0x00


	//----- nvinfo : EIATTR_KPARAM_INFO
	.align		4
.L_13129:
        /*0068*/ 	.byte	0x04, 0x17
        /*006a*/ 	.short	(.L_13131 - .L_13130)
.L_13130:
        /*006c*/ 	.word	0x00000000
        /*0070*/ 	.short	0x0002
        /*0072*/ 	.short	0x0010
        /*0074*/ 	.byte	0x00, 0xf5, 0x21, 0x00


	//----- nvinfo : EIATTR_KPARAM_INFO
	.align		4
.L_13131:
        /*0078*/ 	.byte	0x04, 0x17
        /*007a*/ 	.short	(.L_13133 - .L_13132)
.L_13132:
        /*007c*/ 	.word	0x00000000
        /*0080*/ 	.short	0x0001
        /*0082*/ 	.short	0x0008
        /*0084*/ 	.byte	0x00, 0xf5, 0x21, 0x00


	//----- nvinfo : EIATTR_KPARAM_INFO
	.align		4
.L_13133:
        /*0088*/ 	.byte	0x04, 0x17
        /*008a*/ 	.short	(.L_13135 - .L_13134)
.L_13134:
        /*008c*/ 	.word	0x00000000
        /*0090*/ 	.short	0x0000
        /*0092*/ 	.short	0x0000
        /*0094*/ 	.byte	0x00, 0xf5, 0x21, 0x00


	//----- nvinfo : EIATTR_SPARSE_MMA_MASK
	.align		4
.L_13135:
        /*0098*/ 	.byte	0x03, 0x50
        /*009a*/ 	.short	0x0000


	//----- nvinfo : EIATTR_MAXREG_COUNT
	.align		4
        /*009c*/ 	.byte	0x03, 0x1b
        /*009e*/ 	.short	0x00ff


	//----- nvinfo : EIATTR_NUM_BARRIERS
	.align		4
        /*00a0*/ 	.byte	0x02, 0x4c
        /*00a2*/ 	.byte	0x01
	.zero		1


	//----- nvinfo : EIATTR_MERCURY_ISA_VERSION
	.align		4
        /*00a4*/ 	.byte	0x03, 0x5f
        /*00a6*/ 	.short	0x0101


	//----- nvinfo : EIATTR_VRC_CTA_INIT_COUNT
	.align		4
        /*00a8*/ 	.byte	0x02, 0x4a
	.zero		1
	.zero		1


	//----- nvinfo : EIATTR_EXIT_INSTR_OFFSETS
	.align		4
        /*00ac*/ 	.byte	0x04, 0x1c
        /*00ae*/ 	.short	(.L_13137 - .L_13136)


	//   ....[0]....
.L_13136:
        /*00b0*/ 	.word	0x00000110


	//   ....[1]....
        /*00b4*/ 	.word	0x00006860


	//   ....[2]....
        /*00b8*/ 	.word	0x00006a00


	//   ....[3]....
        /*00bc*/ 	.word	0x00006b20


	//----- nvinfo : EIATTR_CRS_STACK_SIZE
	.align		4
.L_13137:
        /*00c0*/ 	.byte	0x04, 0x1e
        /*00c2*/ 	.short	(.L_13139 - .L_13138)
.L_13138:
        /*00c4*/ 	.word	0x00000000


	//----- nvinfo : EIATTR_CBANK_PARAM_SIZE
	.align		4
.L_13139:
        /*00c8*/ 	.byte	0x03, 0x19
        /*00ca*/ 	.short	0x0048


	//----- nvinfo : EIATTR_PARAM_CBANK
	.align		4
        /*00cc*/ 	.byte	0x04, 0x0a
        /*00ce*/ 	.short	(.L_13141 - .L_13140)
	.align		4
.L_13140:
        /*00d0*/ 	.word	index@(.nv.constant0.contiguous_mean2_i64)
        /*00d4*/ 	.short	0x0380
        /*00d6*/ 	.short	0x0048


	//----- nvinfo : EIATTR_SW_WAR
	.align		4
.L_13141:
        /*00d8*/ 	.byte	0x04, 0x36
        /*00da*/ 	.short	(.L_13143 - .L_13142)
.L_13142:
        /*00dc*/ 	.word	0x00000008
.L_13143:


//--------------------- .nv.info.uncontiguous_cumulate_mean_i64 --------------------------
	.section	.nv.info.uncontiguous_cumulate_mean_i64,"",@"SHT_CUDA_INFO"
	.sectionflags	@""
	.align	4


	//----- nvinfo : EIATTR_CUDA_API_VERSION
	.align		4
        /*0000*/ 	.byte	0x04, 0x37
        /*0002*/ 	.short	(.L_13145 - .L_13144)
.L_13144:
        /*0004*/ 	.word	0x00000082


	//----- nvinfo : EIATTR_KPARAM_INFO
	.align		4
.L_13145:
        /*0008*/ 	.byte	0x04, 0x17
        /*000a*/ 	.short	(.L_13147 - .L_13146)
.L_13146:
        /*000c*/ 	.word	0x00000000
        /*0010*/ 	.short	0x0005
        /*0012*/ 	.short	0x0028
        /*0014*/ 	.byte	0x00, 0xf0, 0x21, 0x00


	//----- nvinfo : EIATTR_KPARAM_INFO
	.align		4
.L_13147:
        /*0018*/ 	.byte	0x04, 0x17
        /*001a*/ 	.short	(.L_13149 - .L_13148)
.L_13148:
        /*001c*/ 	.word	0x00000000
        /*0020*/ 	.short	0x0004
        /*0022*/ 	.short	0x0020
        /*0024*/ 	.byte	0x00, 0xf0, 0x21, 0x00


	//----- nvinfo : EIATTR_KPARAM_INFO
	.align		4
.L_13149:
        /*0028*/ 	.byte	0x04, 0x17
        /*002a*/ 	.short	(.L_13151 - .L_13150)
.L_13150:
        /*002c*/ 	.word	0x00000000
        /*0030*/ 	.short	0x0003
        /*0032*/ 	.short	0x0018
        /*0034*/ 	.byte	0x00, 0xf5, 0x21, 0x00


	//----- nvinfo : EIATTR_KPARAM_INFO
	.align		4
.L_13151:
        /*0038*/ 	.byte	0x04, 0x17
        /*003a*/ 	.short	(.L_13153 - .L_13152)
.L_13152:
        /*003c*/ 	.word	0x00000000
        /*0040*/ 	.short	0x0002
        /*0042*/ 	.short	0x0010
        /*0044*/ 	.byte	0x00, 0xf5, 0x21, 0x00


	//----- nvinfo : EIATTR_KPARAM_INFO
	.align		4
.L_13153:
        /*0048*/ 	.byte	0x04, 0x17
        /*004a*/ 	.short	(.L_13155 - .L_13154)
.L_13154:
        /*004c*/ 	.word	0x00000000
        /*0050*/ 	.short	0x0001
        /*0052*/ 	.short	0x0008
        /*0054*/ 	.byte	0x00, 0xf5, 0x21, 0x00


	//----- nvinfo : EIATTR_KPARAM_INFO
	.align		4
.L_13155:
        /*0058*/ 	.byte	0x04, 0x17
        /*005a*/ 	.short	(.L_13157 - .L_13156)
.L_13156:
        /*005c*/ 	.word	0x00000000
        /*0060*/ 	.short	0x0000
        /*0062*/ 	.short	0x0000
        /*0064*/ 	.byte	0x00, 0xf5, 0x21, 0x00


	//----- nvinfo : EIATTR_SPARSE_MMA_MASK
	.align		4
.L_13157:
        /*0068*/ 	.byte	0x03, 0x50
        /*006a*/ 	.short	0x0000


	//----- nvinfo : EIATTR_MAXREG_COUNT
	.align		4
        /*006c*/ 	.byte	0x03, 0x1b
        /*006e*/ 	.short	0x00ff


	//----- nvinfo : EIATTR_NUM_BARRIERS
	.align		4
        /*0070*/ 	.byte	0x02, 0x4c
        /*0072*/ 	.byte	0x01
	.zero		1


	//----- nvinfo : EIATTR_MERCURY_ISA_VERSION
	.align		4
        /*0074*/ 	.byte	0x03, 0x5f
        /*0076*/ 	.short	0x0101


	//----- nvinfo : EIATTR_VRC_CTA_INIT_COUNT
	.align		4
        /*0078*/ 	.byte	0x02, 0x4a
	.zero		1
	.zero		1


	//----- nvinfo : EIATTR_EXIT_INSTR_OFFSETS
	.align		4
        /*007c*/ 	.byte	0x04, 0x1c
        /*007e*/ 	.short	(.L_13159 - .L_13158)


	//   ....[0]....
.L_13158:
        /*0080*/ 	.word	0x00006a10


	//   ....[1]....
        /*0084*/ 	.word	0x00006bb0


	//   ....[2]....
        /*0088*/ 	.word	0x00006c30


	//----- nvinfo : EIATTR_CRS_STACK_SIZE
	.align		4
.L_13159:
        /*008c*/ 	.byte	0x04, 0x1e
        /*008e*/ 	.short	(.L_13161 - .L_13160)
.L_13160:
        /*0090*/ 	.word	0x00000000


	//----- nvinfo : EIATTR_CBANK_PARAM_SIZE
	.align		4
.L_13161:
        /*0094*/ 	.byte	0x03, 0x19
        /*0096*/ 	.short	0x0030


	//----- nvinfo : EIATTR_PARAM_CBANK
	.align		4
        /*0098*/ 	.byte	0x04, 0x0a
        /*009a*/ 	.short	(.L_13163 - .L_13162)
	.align		4
.L_13162:
        /*009c*/ 	.word	index@(.nv.constant0.uncontiguous_cumulate_mean_i64)
        /*00a0*/ 	.short	0x0380
        /*00a2*/ 	.short	0x0030


	//----- nvinfo : EIATTR_SW_WAR
	.align		4
.L_13163:
        /*00a4*/ 	.byte	0x04, 0x36
        /*00a6*/ 	.short	(.L_13165 - .L_13164)
.L_13164:
        /*00a8*/ 	.word	0x00000008
.L_13165:


//--------------------- .nv.info.uncontiguous_mean_i64 --------------------------
	.section	.nv.info.uncontiguous_mean_i64,"",@"SHT_CUDA_INFO"
	.sectionflags	@""
	.align	4


	//----- nvinfo : EIATTR_CUDA_API_VERSION
	.align		4
        /*0000*/ 	.byte	0x04, 0x37
        /*0002*/ 	.short	(.L_13167 - .L_13166)
.L_13166:
        /*0004*/ 	.word	0x00000082


	//----- nvinfo : EIATTR_KPARAM_INFO
	.align		4
.L_13167:
        /*0008*/ 	.byte	0x04, 0x17
        /*000a*/ 	.short	(.L_13169 - .L_13168)
.L_13168:
        /*000c*/ 	.word	0x00000000
        /*0010*/ 	.short	0x0005
        /*0012*/ 	.short	0x0028
        /*0014*/ 	.byte	0x00, 0xf0, 0x21, 0x00


	//----- nvinfo : EIATTR_KPARAM_INFO
	.align		4
.L_13169:
        /*0018*/ 	.byte	0x04, 0x17
        /*001a*/ 	.short	(.L_13171 - .L_13170)
.L_13170:
        /*001c*/ 	.word	0x00000000
        /*0020*/ 	.short	0x0004
        /*0022*/ 	.short	0x0020
        /*0024*/ 	.byte	0x00, 0xf0, 0x21, 0x00


	//----- nvinfo : EIATTR_KPARAM_INFO
	.align		4
.L_13171:
        /*0028*/ 	.byte	0x04, 0x17
        /*002a*/ 	.short	(.L_13173 - .L_13172)
.L_13172:
        /*002c*/ 	.word	0x00000000
        /*0030*/ 	.short	0x0003
        /*0032*/ 	.short	0x0018
        /*0034*/ 	.byte	0x00, 0xf5, 0x21, 0x00


	//----- nvinfo : EIATTR_KPARAM_INFO
	.align		4
.L_13173:
        /*0038*/ 	.byte	0x04, 0x17
        /*003a*/ 	.short	(.L_13175 - .L_13174)
.L_13174:
        /*003c*/ 	.word	0x00000000
        /*0040*/ 	.short	0x0002
        /*0042*/ 	.short	0x0010
        /*0044*/ 	.byte	0x00, 0xf5, 0x21, 0x00


	//----- nvinfo : EIATTR_KPARAM_INFO
	.align		4
.L_13175:
        /*0048*/ 	.byte	0x04, 0x17
        /*004a*/ 	.short	(.L_13177 - .L_13176)
.L_13176:
        /*004c*/ 	.word	0x00000000
        /*0050*/ 	.short	0x0001
        /*0052*/ 	.short	0x0008
        /*0054*/ 	.byte	0x00, 0xf5, 0x21, 0x00


	//----- nvinfo : EIATTR_KPARAM_INFO
	.align		4
.L_13177:
        /*0058*/ 	.byte	0x04, 0x17
        /*005a*/ 	.short	(.L_13179 - .L_13178)
.L_13178:
        /*005c*/ 	.word	0x00000000
        /*0060*/ 	.short	0x0000
        /*0062*/ 	.short	0x0000
        /*0064*/ 	.byte	0x00, 0xf5, 0x21, 0x00


	//----- nvinfo : EIATTR_SPARSE_MMA_MASK
	.align		4
.L_13179:
        /*0068*/ 	.byte	0x03, 0x50
        /*006a*/ 	.short	0x0000


	//----- nvinfo : EIATTR_MAXREG_COUNT
	.align		4
        /*006c*/ 	.byte	0x03, 0x1b
        /*006e*/ 	.short	0x00ff


	//----- nvinfo : EIATTR_NUM_BARRIERS
	.align		4
        /*0070*/ 	.byte	0x02, 0x4c
        /*0072*/ 	.byte	0x01
	.zero		1


	//----- nvinfo : EIATTR_MERCURY_ISA_VERSION
	.align		4
        /*0074*/ 	.byte	0x03, 0x5f
        /*0076*/ 	.short	0x0101


	//----- nvinfo : EIATTR_VRC_CTA_INIT_COUNT
	.align		4
        /*0078*/ 	.byte	0x02, 0x4a
	.zero		1
	.zero		1


	//----- nvinfo : EIATTR_EXIT_INSTR_OFFSETS
	.align		4
        /*007c*/ 	.byte	0x04, 0x1c
        /*007e*/ 	.short	(.L_13181 - .L_13180)


	//   ....[0]....
.L_13180:
        /*0080*/ 	.word	0x00006a40


	//   ....[1]....
        /*0084*/ 	.word	0x00006be0


	//   ....[2]....
        /*0088*/ 	.word	0x00006c60


	//----- nvinfo : EIATTR_CRS_STACK_SIZE
	.align		4
.L_13181:
        /*008c*/ 	.byte	0x04, 0x1e
        /*008e*/ 	.short	(.L_13183 - .L_13182)
.L_13182:
        /*0090*/ 	.word	0x00000000


	//----- nvinfo : EIATTR_CBANK_PARAM_SIZE
	.align		4
.L_13183:
        /*0094*/ 	.byte	0x03, 0x19
        /*0096*/ 	.short	0x0030


	//----- nvinfo : EIATTR_PARAM_CBANK
	.align		4
        /*0098*/ 	.byte	0x04, 0x0a
        /*009a*/ 	.short	(.L_13185 - .L_13184)
	.align		4
.L_13184:
        /*009c*/ 	.word	index@(.nv.constant0.uncontiguous_mean_i64)
        /*00a0*/ 	.short	0x0380
        /*00a2*/ 	.short	0x0030


	//----- nvinfo : EIATTR_SW_WAR
	.align		4
.L_13185:
        /*00a4*/ 	.byte	0x04, 0x36
        /*00a6*/ 	.short	(.L_13187 - .L_13186)
.L_13186:
        /*00a8*/ 	.word	0x00000008
.L_13187:


//--------------------- .nv.info.contiguous_cumulate_mean_i64 --------------------------
	.section	.nv.info.contiguous_cumulate_mean_i64,"",@"SHT_CUDA_INFO"
	.sectionflags	@""
	.align	4


	//----- nvinfo : EIATTR_CUDA_API_VERSION
	.align		4
        /*0000*/ 	.byte	0x04, 0x37
        /*0002*/ 	.short	(.L_13189 - .L_13188)
.L_13188:
        /*0004*/ 	.word	0x00000082


	//----- nvinfo : EIATTR_KPARAM_INFO
	.align		4
.L_13189:
        /*0008*/ 	.byte	0x04, 0x17
        /*000a*/ 	.short	(.L_13191 - .L_13190)
.L_13190:
        /*000c*/ 	.word	0x00000000
        /*0010*/ 	.short	0x0002
        /*0012*/ 	.short	0x0010
        /*0014*/ 	.byte	0x00, 0xf0, 0x21, 0x00


	//----- nvinfo : EIATTR_KPARAM_INFO
	.align		4
.L_13191:
        /*0018*/ 	.byte	0x04, 0x17
        /*001a*/ 	.short	(.L_13193 - .L_13192)
.L_13192:
        /*001c*/ 	.word	0x00000000
        /*0020*/ 	.short	0x0001
        /*0022*/ 	.short	0x0008
        /*0024*/ 	.byte	0x00, 0xf5, 0x21, 0x00


	//----- nvinfo : EIATTR_KPARAM_INFO
	.align		4
.L_13193:
        /*0028*/ 	.byte	0x04, 0x17
        /*002a*/ 	.short	(.L_13195 - .L_13194)
.L_13194:
        /*002c*/ 	.word	0x00000000
        /*0030*/ 	.short	0x0000
        /*0032*/ 	.short	0x0000
        /*0034*/ 	.byte	0x00, 0xf5, 0x21, 0x00


	//----- nvinfo : EIATTR_SPARSE_MMA_MASK
	.align		4
.L_13195:
        /*0038*/ 	.byte	0x03, 0x50
        /*003a*/ 	.short	0x0000


	//----- nvinfo : EIATTR_MAXREG_COUNT
	.align		4
        /*003c*/ 	.byte	0x03, 0x1b
        /*003e*/ 	.short	0x00ff


	//----- nvinfo : EIATTR_NUM_BARRIERS
	.align		4
        /*0040*/ 	.byte	0x02, 0x4c
        /*0042*/ 	.byte	0x01
	.zero		1


	//----- nvinfo : EIATTR_MERCURY_ISA_VERSION
	.align		4
        /*0044*/ 	.byte	0x03, 0x5f
        /*0046*/ 	.short	0x0101


	//----- nvinfo : EIATTR_VRC_CTA_INIT_COUNT
	.align		4
        /*0048*/ 	.byte	0x02, 0x4a
	.zero		1
	.zero		1


	//----- nvinfo : EIATTR_EXIT_INSTR_OFFSETS
	.align		4
        /*004c*/ 	.byte	0x04, 0x1c
        /*004e*/ 	.short	(.L_13197 - .L_13196)


	//   ....[0]....
.L_13196:
        /*0050*/ 	.word	0x00000340


	//   ....[1]....
        /*0054*/ 	.word	0x000004e0


	//   ....[2]....
        /*0058*/ 	.word	0x00000560


	//----- nvinfo : EIATTR_CRS_STACK_SIZE
	.align		4
.L_13197:
        /*005c*/ 	.byte	0x04, 0x1e
        /*005e*/ 	.short	(.L_13199 - .L_13198)
.L_13198:
        /*0060*/ 	.word	0x00000000


	//----- nvinfo : EIATTR_CBANK_PARAM_SIZE
	.align		4
.L_13199:
        /*0064*/ 	.byte	0x03, 0x19
        /*0066*/ 	.short	0x0018


	//----- nvinfo : EIATTR_PARAM_CBANK
	.align		4
        /*0068*/ 	.byte	0x04, 0x0a
        /*006a*/ 	.short	(.L_13201 - .L_13200)
	.align		4
.L_13200:
        /*006c*/ 	.word	index@(.nv.constant0.contiguous_cumulate_mean_i64)
        /*0070*/ 	.short	0x0380
        /*0072*/ 	.short	0x0018


	//----- nvinfo : EIATTR_SW_WAR
	.align		4
.L_13201:
        /*0074*/ 	.byte	0x04, 0x36
        /*0076*/ 	.short	(.L_13203 - .L_13202)
.L_13202:
        /*0078*/ 	.word	0x00000008
.L_13203:


//--------------------- .nv.info.contiguous_mean_i64 --------------------------
	.section	.nv.info.contiguous_mean_i64,"",@"SHT_CUDA_INFO"
	.sectionflags	@""
	.align	4


	//----- nvinfo : EIATTR_CUDA_API_VERSION
	.align		4
        /*0000*/ 	.byte	0x04, 0x37
        /*0002*/ 	.short	(.L_13205 - .L_13204)
.L_13204:
        /*0004*/ 	.word	0x00000082


	//----- nvinfo : EIATTR_KPARAM_INFO
	.align		4
.L_13205:
        /*0008*/ 	.byte	0x04, 0x17
        /*000a*/ 	.short	(.L_13207 - .L_13206)
.L_13206:
        /*000c*/ 	.word	0x00000000
        /*0010*/ 	.short	0x0002
        /*0012*/ 	.short	0x0010
        /*0014*/ 	.byte	0x00, 0xf0, 0x21, 0x00


	//----- nvinfo : EIATTR_KPARAM_INFO
	.align		4
.L_13207:
        /*0018*/ 	.byte	0x04, 0x17
        /*001a*/ 	.short	(.L_13209 - .L_13208)
.L_13208:
        /*001c*/ 	.word	0x00000000
        /*0020*/ 	.short	0x0001
        /*0022*/ 	.short	0x0008
        /*0024*/ 	.byte	0x00, 0xf5, 0x21, 0x00


	//----- nvinfo : EIATTR_KPARAM_INFO
	.align		4
.L_13209:
        /*0028*/ 	.byte	0x04, 0x17
        /*002a*/ 	.short	(.L_13211 - .L_13210)
.L_13210:
        /*002c*/ 	.word	0x00000000
        /*0030*/ 	.short	0x0000
        /*0032*/ 	.short	0x0000
        /*0034*/ 	.byte	0x00, 0xf5, 0x21, 0x00


	//----- nvinfo : EIATTR_SPARSE_MMA_MASK
	.align		4
.L_13211:
        /*0038*/ 	.byte	0x03, 0x50
        /*003a*/ 	.short	0x0000


	//----- nvinfo : EIATTR_MAXREG_COUNT
	.align		4
        /*003c*/ 	.byte	0x03, 0x1b
        /*003e*/ 	.short	0x00ff


	//----- nvinfo : EIATTR_NUM_BARRIERS
	.align		4
        /*0040*/ 	.byte	0x02, 0x4c
        /*0042*/ 	.byte	0x01
	.zero		1


	//----- nvinfo : EIATTR_MERCURY_ISA_VERSION
	.align		4
        /*0044*/ 	.byte	0x03, 0x5f
        /*0046*/ 	.short	0x0101


	//----- nvinfo : EIATTR_VRC_CTA_INIT_COUNT
	.align		4
        /*0048*/ 	.byte	0x02, 0x4a
	.zero		1
	.zero		1


	//----- nvinfo : EIATTR_EXIT_INSTR_OFFSETS
	.align		4
        /*004c*/ 	.byte	0x04, 0x1c
        /*004e*/ 	.short	(.L_13213 - .L_13212)


	//   ....[0]....
.L_13212:
        /*0050*/ 	.word	0x00000370


	//   ....[1]....
        /*0054*/ 	.word	0x00000510


	//   ....[2]....
        /*0058*/ 	.word	0x00000590


	//----- nvinfo : EIATTR_CRS_STACK_SIZE
	.align		4
.L_13213:
        /*005c*/ 	.byte	0x04, 0x1e
        /*005e*/ 	.short	(.L_13215 - .L_13214)
.L_13214:
        /*0060*/ 	.word	0x00000000


	//----- nvinfo : EIATTR_CBANK_PARAM_SIZE
	.align		4
.L_13215:
        /*0064*/ 	.byte	0x03, 0x19
        /*0066*/ 	.short	0x0018


	//----- nvinfo : EIATTR_PARAM_CBANK
	.align		4
        /*0068*/ 	.byte	0x04, 0x0a
        /*006a*/ 	.short	(.L_13217 - .L_13216)
	.align		4
.L_13216:
        /*006c*/ 	.word	index@(.nv.constant0.contiguous_mean_i64)
        /*0070*/ 	.short	0x0380
        /*0072*/ 	.short	0x0018


	//----- nvinfo : EIATTR_SW_WAR
	.align		4
.L_13217:
        /*0074*/ 	.byte	0x04, 0x36
        /*0076*/ 	.short	(.L_13219 - .L_13218)
.L_13218:
        /*0078*/ 	.word	0x00000008
.L_13219:


//--------------------- .nv.info.contiguous_mean33_i32 --------------------------
	.section	.nv.info.contiguous_mean33_i32,"",@"SHT_CUDA_INFO"
	.sectionflags	@""
	.align	4


	//----- nvinfo : EIATTR_CUDA_API_VERSION
	.align		4
        /*0000*/ 	.byte	0x04, 0x37
        /*0002*/ 	.short	(.L_13221 - .L_13220)
.L_13220:
        /*0004*/ 	.word	0x00000082


	//----- nvinfo : EIATTR_KPARAM_INFO
	.align		4
.L_13221:
        /*0008*/ 	.byte	0x04, 0x17
        /*000a*/ 	.short	(.L_13223 - .L_13222)
.L_13222:
        /*000c*/ 	.word	0x00000000
        /*0010*/ 	.short	0x0004
        /*0012*/ 	.short	0x0020
        /*0014*/ 	.byte	0x00, 0xf0, 0x21, 0x00


	//----- nvinfo : EIATTR_KPARAM_INFO
	.align		4
.L_13223:
        /*0018*/ 	.byte	0x04, 0x17
        /*001a*/ 	.short	(.L_13225 - .L_13224)
.L_13224:
        /*001c*/ 	.word	0x00000000
        /*0020*/ 	.short	0x0003
        /*0022*/ 	.short	0x0018
        /*0024*/ 	.byte	0x00, 0xf0, 0x21, 0x00


	//----- nvinfo : EIATTR_KPARAM_INFO
	.align		4
.L_13225:
        /*0028*/ 	.byte	0x04, 0x17
        /*002a*/ 	.short	(.L_13227 - .L_13226)
.L_13226:
        /*002c*/ 	.word	0x00000000
        /*0030*/ 	.short	0x0002
        /*0032*/ 	.short	0x0010
        /*0034*/ 	.byte	0x00, 0xf0, 0x21, 0x00


	//----- nvinfo : EIATTR_KPARAM_INFO
	.align		4
.L_13227:
        /*0038*/ 	.byte	0x04, 0x17
        /*003a*/ 	.short	(.L_13229 - .L_13228)
.L_13228:
        /*003c*/ 	.word	0x00000000
        /*0040*/ 	.short	0x0001
        /*0042*/ 	.short	0x0008
        /*0044*/ 	.byte	0x00, 0xf5, 0x21, 0x00


	//----- nvinfo : EIATTR_KPARAM_INFO
	.align		4
.L_13229:
        /*0048*/ 	.byte	0x04, 0x17
        /*004a*/ 	.short	(.L_13231 - .L_13230)
.L_13230:
        /*004c*/ 	.word	0x00000000
        /*0050*/ 	.short	0x0000
        /*0052*/ 	.short	0x0000
        /*0054*/ 	.byte	0x00, 0xf5, 0x21, 0x00


	//----- nvinfo : EIATTR_SPARSE_MMA_MASK
	.align		4
.L_13231:
        /*0058*/ 	.byte	0x03, 0x50
        /*005a*/ 	.short	0x0000


	//----- nvinfo : EIATTR_MAXREG_COUNT
	.align		4
        /*005c*/ 	.byte	0x03, 0x1b
        /*005e*/ 	.short	0x00ff


	//----- nvinfo : EIATTR_NUM_BARRIERS
	.align		4
        /*0060*/ 	.byte	0x02, 0x4c
        /*0062*/ 	.byte	0x01
	.zero		1


	//----- nvinfo : EIATTR_MERCURY_ISA_VERSION
	.align		4
        /*0064*/ 	.byte	0x03, 0x5f
        /*0066*/ 	.short	0x0101


	//----- nvinfo : EIATTR_VRC_CTA_INIT_COUNT
	.align		4
        /*0068*/ 	.byte	0x02, 0x4a
	.zero		1
	.zero		1


	//----- nvinfo : EIATTR_EXIT_INSTR_OFFSETS
	.align		4
        /*006c*/ 	.byte	0x04, 0x1c
        /*006e*/ 	.short	(.L_13233 - .L_13232)


	//   ....[0]....
.L_13232:
        /*0070*/ 	.word	0x00000150


	//   ....[1]....
        /*0074*/ 	.word	0x000001e0


	//   ....[2]....
        /*0078*/ 	.word	0x00000810


	//----- nvinfo : EIATTR_CBANK_PARAM_SIZE
	.align		4
.L_13233:
        /*007c*/ 	.byte	0x03, 0x19
        /*007e*/ 	.short	0x0028


	//----- nvinfo : EIATTR_PARAM_CBANK
	.align		4
        /*0080*/ 	.byte	0x04, 0x0a
        /*0082*/ 	.short	(.L_13235 - .L_13234)
	.align		4
.L_13234:
        /*0084*/ 	.word	index@(.nv.constant0.contiguous_mean33_i32)
        /*0088*/ 	.short	0x0380
        /*008a*/ 	.short	0x0028


	//----- nvinfo : EIATTR_SW_WAR
	.align		4
.L_13235:
        /*008c*/ 	.byte	0x04, 0x36
        /*008e*/ 	.short	(.L_13237 - .L_13236)
.L_13236:
        /*0090*/ 	.word	0x00000008
.L_13237:


//--------------------- .nv.info.contiguous_mean3_i32 --------------------------
	.section	.nv.info.contiguous_mean3_i32,"",@"SHT_CUDA_INFO"
	.sectionflags	@""
	.align	4


	//----- nvinfo : EIATTR_CUDA_API_VERSION
	.align		4
        /*0000*/ 	.byte	0x04, 0x37
        /*0002*/ 	.short	(.L_13239 - .L_13238)
.L_13238:
        /*0004*/ 	.word	0x00000082


	//----- nvinfo : EIATTR_KPARAM_INFO
	.align		4
.L_13239:
        /*0008*/ 	.byte	0x04, 0x17
        /*000a*/ 	.short	(.L_13241 - .L_13240)
.L_13240:
        /*000c*/ 	.word	0x00000000
        /*0010*/ 	.short	0x0006
        /*0012*/ 	.short	0x0030
        /*0014*/ 	.byte	0x00, 0xf0, 0x21, 0x00


	//----- nvinfo : EIATTR_KPARAM_INFO
	.align		4
.L_13241:
        /*0018*/ 	.byte	0x04, 0x17
        /*001a*/ 	.short	(.L_13243 - .L_13242)
.L_13242:
        /*001c*/ 	.word	0x00000000
        /*0020*/ 	.short	0x0005
        /*0022*/ 	.short	0x0028
        /*0024*/ 	.byte	0x00, 0xf0, 0x21, 0x00


	//----- nvinfo : EIATTR_KPARAM_INFO
	.align		4
.L_13243:
        /*0028*/ 	.byte	0x04, 0x17
        /*002a*/ 	.short	(.L_13245 - .L_13244)
.L_13244:
        /*002c*/ 	.word	0x00000000
        /*0030*/ 	.short	0x0004
        /*0032*/ 	.short	0x0020
        /*0034*/ 	.byte	0x00, 0xf0, 0x21, 0x00


	//----- nvinfo : EIATTR_KPARAM_INFO
	.align		4
.L_13245:
        /*0038*/ 	.byte	0x04, 0x17
        /*003a*/ 	.short	(.L_13247 - .L_13246)
.L_13246:
        /*003c*/ 	.word	0x00000000
        /*0040*/ 	.short	0x0003
        /*0042*/ 	.short	0x0018
        /*0044*/ 	.byte	0x00, 0xf5, 0x21, 0x00


	//----- nvinfo : EIATTR_KPARAM_INFO
	.align		4
.L_13247:
        /*0048*/ 	.byte	0x04, 0x17
        /*004a*/ 	.short	(.L_13249 - .L_13248)
.L_13248:
        /*004c*/ 	.word	0x00000000
        /*0050*/ 	.short	0x0002
        /*0052*/ 	.short	0x0010
        /*0054*/ 	.byte	0x00, 0xf5, 0x21, 0x00


	//----- nvinfo : EIATTR_KPARAM_INFO
	.align		4
.L_13249:
        /*0058*/ 	.byte	0x04, 0x17
        /*005a*/ 	.short	(.L_13251 - .L_13250)
.L_13250:
        /*005c*/ 	.word	0x00000000
        /*0060*/ 	.short	0x0001
        /*0062*/ 	.short	0x0008
        /*0064*/ 	.byte	0x00, 0xf5, 0x21, 0x00


	//----- nvinfo : EIATTR_KPARAM_INFO
	.align		4
.L_13251:
        /*0068*/ 	.byte	0x04, 0x17
        /*006a*/ 	.short	(.L_13253 - .L_13252)
.L_13252:
        /*006c*/ 	.word	0x00000000
        /*0070*/ 	.short	0x0000
        /*0072*/ 	.short	0x0000
        /*0074*/ 	.byte	0x00, 0xf5, 0x21, 0x00


	//----- nvinfo : EIATTR_SPARSE_MMA_MASK
	.align		4
.L_13253:
        /*0078*/ 	.byte	0x03, 0x50
        /*007a*/ 	.short	0x0000


	//----- nvinfo : EIATTR_MAXREG_COUNT
	.align		4
        /*007c*/ 	.byte	0x03, 0x1b
        /*007e*/ 	.short	0x00ff


	//----- nvinfo : EIATTR_NUM_BARRIERS
	.align		4
        /*0080*/ 	.byte	0x02, 0x4c
        /*0082*/ 	.byte	0x01
	.zero		1


	//----- nvinfo : EIATTR_MERCURY_ISA_VERSION
	.align		4
        /*0084*/ 	.byte	0x03, 0x5f
        /*0086*/ 	.short	0x0101


	//----- nvinfo : EIATTR_VRC_CTA_INIT_COUNT
	.align		4
        /*0088*/ 	.byte	0x02, 0x4a
	.zero		1
	.zero		1


	//----- nvinfo : EIATTR_EXIT_INSTR_OFFSETS
	.align		4
        /*008c*/ 	.byte	0x04, 0x1c
        /*008e*/ 	.short	(.L_13255 - .L_13254)


	//   ....[0]....
.L_13254:
        /*0090*/ 	.word	0x00000150


	//   ....[1]....
        /*0094*/ 	.word	0x00003130


	//   ....[2]....
        /*0098*/ 	.word	0x000037d0


	//----- nvinfo : EIATTR_CRS_STACK_SIZE
	.align		4
.L_13255:
        /*009c*/ 	.byte	0x04, 0x1e
        /*009e*/ 	.short	(.L_13257 - .L_13256)
.L_13256:
        /*00a0*/ 	.word	0x00000000


	//----- nvinfo : EIATTR_CBANK_PARAM_SIZE
	.align		4
.L_13257:
        /*00a4*/ 	.byte	0x03, 0x19
        /*00a6*/ 	.short	0x0038


	//----- nvinfo : EIATTR_PARAM_CBANK
	.align		4
        /*00a8*/ 	.byte	0x04, 0x0a
        /*00aa*/ 	.short	(.L_13259 - .L_13258)
	.align		4
.L_13258:
        /*00ac*/ 	.word	index@(.nv.constant0.contiguous_mean3_i32)
        /*00b0*/ 	.short	0x0380
        /*00b2*/ 	.short	0x0038


	//----- nvinfo : EIATTR_SW_WAR
	.align		4
.L_13259:
        /*00b4*/ 	.byte	0x04, 0x36
        /*00b6*/ 	.short	(.L_13261 - .L_13260)
.L_13260:
        /*00b8*/ 	.word	0x00000008
.L_13261:


//--------------------- .nv.info.contiguous_mean22_i32 --------------------------
	.section	.nv.info.contiguous_mean22_i32,"",@"SHT_CUDA_INFO"
	.sectionflags	@""
	.align	4


	//----- nvinfo : EIATTR_CUDA_API_VERSION
	.align		4
        /*0000*/ 	.byte	0x04, 0x37
        /*0002*/ 	.short	(.L_13263 - .L_13262)
.L_13262:
        /*0004*/ 	.word	0x00000082


	//----- nvinfo : EIATTR_KPARAM_INFO
	.align		4
.L_13263:
        /*0008*/ 	.byte	0x04, 0x17
        /*000a*/ 	.short	(.L_13265 - .L_13264)
.L_13264:
        /*000c*/ 	.word	0x00000000
        /*0010*/ 	.short	0x0005
        /*0012*/ 	.short	0x0028
        /*0014*/ 	.byte	0x00, 0xf0, 0x21, 0x00


	//----- nvinfo : EIATTR_KPARAM_INFO
	.align		4
.L_13265:
        /*0018*/ 	.byte	0x04, 0x17
        /*001a*/ 	.short	(.L_13267 - .L_13266)
.L_13266:
        /*001c*/ 	.word	0x00000000
        /*0020*/ 	.short	0x0004
        /*0022*/ 	.short	0x0020
        /*0024*/ 	.byte	0x00, 0xf0, 0x21, 0x00


	//----- nvinfo : EIATTR_KPARAM_INFO
	.align		4
.L_13267:
        /*0028*/ 	.byte	0x04, 0x17
        /*002a*/ 	.short	(.L_13269 - .L_13268)
.L_13268:
        /*002c*/ 	.word	0x00000000
        /*0030*/ 	.short	0x0003
        /*0032*/ 	.short	0x0018
        /*0034*/ 	.byte	0x00, 0xf0, 0x21, 0x00


	//----- nvinfo : EIATTR_KPARAM_INFO
	.align		4
.L_13269:
        /*0038*/ 	.byte	0x04, 0x17
        /*003a*/ 	.short	(.L_13271 - .L_13270)
.L_13270:
        /*003c*/ 	.word	0x00000000
        /*0040*/ 	.short	0x0002
        /*0042*/ 	.short	0x0010
        /*0044*/ 	.byte	0x00, 0xf0, 0x21, 0x00


	//----- nvinfo : EIATTR_KPARAM_INFO
	.align		4
.L_13271:
        /*0048*/ 	.byte	0x04, 0x17
        /*004a*/ 	.short	(.L_13273 - .L_13272)
.L_13272:
        /*004c*/ 	.word	0x00000000
        /*0050*/ 	.short	0x0001
        /*0052*/ 	.short	0x0008
        /*0054*/ 	.byte	0x00, 0xf5, 0x21, 0x00


	//----- nvinfo : EIATTR_KPARAM_INFO
	.align		4
.L_13273:
        /*0058*/ 	.byte	0x04, 0x17
        /*005a*/ 	.short	(.L_13275 - .L_13274)
.L_13274:
        /*005c*/ 	.word	0x00000000
        /*0060*/ 	.short	0x0000
        /*0062*/ 	.short	0x0000
        /*0064*/ 	.byte	0x00, 0xf5, 0x21, 0x00


	//----- nvinfo : EIATTR_SPARSE_MMA_MASK
	.align		4
.L_13275:
        /*0068*/ 	.byte	0x03, 0x50
        /*006a*/ 	.short	0x0000


	//----- nvinfo : EIATTR_MAXREG_COUNT
	.align		4
        /*006c*/ 	.byte	0x03, 0x1b
        /*006e*/ 	.short	0x00ff


	//----- nvinfo : EIATTR_NUM_BARRIERS
	.align		4
        /*0070*/ 	.byte	0x02, 0x4c
        /*0072*/ 	.byte	0x01
	.zero		1


	//----- nvinfo : EIATTR_MERCURY_ISA_VERSION
	.align		4
        /*0074*/ 	.byte	0x03, 0x5f
        /*0076*/ 	.short	0x0101


	//----- nvinfo : EIATTR_VRC_CTA_INIT_COUNT
	.align		4
        /*0078*/ 	.byte	0x02, 0x4a
	.zero		1
	.zero		1


	//----- nvinfo : EIATTR_EXIT_INSTR_OFFSETS
	.align		4
        /*007c*/ 	.byte	0x04, 0x1c
        /*007e*/ 	.short	(.L_13277 - .L_13276)


	//   ....[0]....
.L_13276:
        /*0080*/ 	.word	0x00000110


	//   ....[1]....
        /*0084*/ 	.word	0x000004a0


	//   ....[2]....
        /*0088*/ 	.word	0x00000640


	//   ....[3]....
        /*008c*/ 	.word	0x00000760


	//----- nvinfo : EIATTR_CRS_STACK_SIZE
	.align		4
.L_13277:
        /*0090*/ 	.byte	0x04, 0x1e
        /*0092*/ 	.short	(.L_13279 - .L_13278)
.L_13278:
        /*0094*/ 	.word	0x00000000


	//----- nvinfo : EIATTR_CBANK_PARAM_SIZE
	.align		4
.L_13279:
        /*0098*/ 	.byte	0x03, 0x19
        /*009a*/ 	.short	0x0030


	//----- nvinfo : EIATTR_PARAM_CBANK
	.align		4
        /*009c*/ 	.byte	0x04, 0x0a
        /*009e*/ 	.short	(.L_13281 - .L_13280)
	.align		4
.L_13280:
        /*00a0*/ 	.word	index@(.nv.constant0.contiguous_mean22_i32)
        /*00a4*/ 	.short	0x0380
        /*00a6*/ 	.short	0x0030


	//----- nvinfo : EIATTR_SW_WAR
	.align		4
.L_13281:
        /*00a8*/ 	.byte	0x04, 0x36
        /*00aa*/ 	.short	(.L_13283 - .L_13282)
.L_13282:
        /*00ac*/ 	.word	0x00000008
.L_13283:


//--------------------- .nv.info.contiguous_mean2_i32 --------------------------
	.section	.nv.info.contiguous_mean2_i32,"",@"SHT_CUDA_INFO"
	.sectionflags	@""
	.align	4


	//----- nvinfo : EIATTR_CUDA_API_VERSION
	.align		4
        /*0000*/ 	.byte	0x04, 0x37
        /*0002*/ 	.short	(.L_13285 - .L_13284)
.L_13284:
        /*0004*/ 	.word	0x00000082


	//----- nvinfo : EIATTR_KPARAM_INFO
	.align		4
.L_13285:
        /*0008*/ 	.byte	0x04, 0x17
        /*000a*/ 	.short	(.L_13287 - .L_13286)
.L_13286:
        /*000c*/ 	.word	0x00000000
        /*0010*/ 	.short	0x0008
        /*0012*/ 	.short	0x0040
        /*0014*/ 	.byte	0x00, 0xf0, 0x21, 0x00


	//----- nvinfo : EIATTR_KPARAM_INFO
	.align		4
.L_13287:
        /*0018*/ 	.byte	0x04, 0x17
        /*001a*/ 	.short	(.L_13289 - .L_13288)
.L_13288:
        /*001c*/ 	.word	0x00000000
        /*0020*/ 	.short	0x0007
        /*0022*/ 	.short	0x0038
        /*0024*/ 	.byte	0x00, 0xf0, 0x21, 0x00


	//----- nvinfo : EIATTR_KPARAM_INFO
	.align		4
.L_13289:
        /*0028*/ 	.byte	0x04, 0x17
        /*002a*/ 	.short	(.L_13291 - .L_13290)
.L_13290:
        /*002c*/ 	.word	0x00000000
        /*0030*/ 	.short	0x0006
        /*0032*/ 	.short	0x0030
        /*0034*/ 	.byte	0x00, 0xf0, 0x21, 0x00


	//----- nvinfo : EIATTR_KPARAM_INFO
	.align		4
.L_13291:
        /*0038*/ 	.byte	0x04, 0x17
        /*003a*/ 	.short	(.L_13293 - .L_13292)
.L_13292:
        /*003c*/ 	.word	0x00000000
        /*0040*/ 	.short	0x0005
        /*0042*/ 	.short	0x0028
        /*0044*/ 	.byte	0x00, 0xf0, 0x21, 0x00


	//----- nvinfo : EIATTR_KPARAM_INFO
	.align		4
.L_13293:
        /*0048*/ 	.byte	0x04, 0x17
        /*004a*/ 	.short	(.L_13295 - .L_13294)
.L_13294:
        /*004c*/ 	.word	0x00000000
        /*0050*/ 	.short	0x0004
        /*0052*/ 	.short	0x0020
        /*0054*/ 	.byte	0x00, 0xf0, 0x21, 0x00


	//----- nvinfo : EIATTR_KPARAM_INFO
	.align		4
.L_13295:
        /*0058*/ 	.byte	0x04, 0x17
        /*005a*/ 	.short	(.L_13297 - .L_13296)
.L_13296:
        /*005c*/ 	.word	0x00000000
        /*0060*/ 	.short	0x0003
        /*0062*/ 	.short	0x0018
        /*0064*/ 	.byte	0x00, 0xf5, 0x21, 0x00


	//----- nvinfo : EIATTR_KPARAM_INFO
	.align		4
.L_13297:
        /*0068*/ 	.byte	0x04, 0x17
        /*006a*/ 	.short	(.L_13299 - .L_13298)
.L_13298:
        /*006c*/ 	.word	0x00000000
        /*0070*/ 	.short	0x0002
        /*0072*/ 	.short	0x0010
        /*0074*/ 	.byte	0x00, 0xf5, 0x21, 0x00


	//----- nvinfo : EIATTR_KPARAM_INFO
	.align		4
.L_13299:
        /*0078*/ 	.byte	0x04, 0x17
        /*007a*/ 	.short	(.L_13301 - .L_13300)
.L_13300:
        /*007c*/ 	.word	0x00000000
        /*0080*/ 	.short	0x0001
        /*0082*/ 	.short	0x0008
        /*0084*/ 	.byte	0x00, 0xf5, 0x21, 0x00


	//----- nvinfo : EIATTR_KPARAM_INFO
	.align		4
.L_13301:
        /*0088*/ 	.byte	0x04, 0x17
        /*008a*/ 	.short	(.L_13303 - .L_13302)
.L_13302:
        /*008c*/ 	.word	0x00000000
        /*0090*/ 	.short	0x0000
        /*0092*/ 	.short	0x0000
        /*0094*/ 	.byte	0x00, 0xf5, 0x21, 0x00


	//----- nvinfo : EIATTR_SPARSE_MMA_MASK
	.align		4
.L_13303:
        /*0098*/ 	.byte	0x03, 0x50
        /*009a*/ 	.short	0x0000


	//----- nvinfo : EIATTR_MAXREG_COUNT
	.align		4
        /*009c*/ 	.byte	0x03, 0x1b
        /*009e*/ 	.short	0x00ff


	//----- nvinfo : EIATTR_NUM_BARRIERS
	.align		4
        /*00a0*/ 	.byte	0x02, 0x4c
        /*00a2*/ 	.byte	0x01
	.zero		1


	//----- nvinfo : EIATTR_MERCURY_ISA_VERSION
	.align		4
        /*00a4*/ 	.byte	0x03, 0x5f
        /*00a6*/ 	.short	0x0101


	//----- nvinfo : EIATTR_VRC_CTA_INIT_COUNT
	.align		4
        /*00a8*/ 	.byte	0x02, 0x4a
	.zero		1
	.zero		1


	//----- nvinfo : EIATTR_EXIT_INSTR_OFFSETS
	.align		4
        /*00ac*/ 	.byte	0x04, 0x1c
        /*00ae*/ 	.short	(.L_13305 - .L_13304)


	//   ....[0]....
.L_13304:
        /*00b0*/ 	.word	0x00000110


	//   ....[1]....
        /*00b4*/ 	.word	0x00006850


	//   ....[2]....
        /*00b8*/ 	.word	0x000069f0


	//   ....[3]....
        /*00bc*/ 	.word	0x00006b10


	//----- nvinfo : EIATTR_CRS_STACK_SIZE
	.align		4
.L_13305:
        /*00c0*/ 	.byte	0x04, 0x1e
        /*00c2*/ 	.short	(.L_13307 - .L_13306)
.L_13306:
        /*00c4*/ 	.word	0x00000000


	//----- nvinfo : EIATTR_CBANK_PARAM_SIZE
	.align		4
.L_13307:
        /*00c8*/ 	.byte	0x03, 0x19
        /*00ca*/ 	.short	0x0048


	//----- nvinfo : EIATTR_PARAM_CBANK
	.align		4
        /*00cc*/ 	.byte	0x04, 0x0a
        /*00ce*/ 	.short	(.L_13309 - .L_13308)
	.align		4
.L_13308:
        /*00d0*/ 	.word	index@(.nv.constant0.contiguous_mean2_i32)
        /*00d4*/ 	.short	0x0380
        /*00d6*/ 	.short	0x0048


	//----- nvinfo : EIATTR_SW_WAR
	.align		4
.L_13309:
        /*00d8*/ 	.byte	0x04, 0x36
        /*00da*/ 	.short	(.L_13311 - .L_13310)
.L_13310:
        /*00dc*/ 	.word	0x00000008
.L_13311:


//--------------------- .nv.info.uncontiguous_cumulate_mean_i32 --------------------------
	.section	.nv.info.uncontiguous_cumulate_mean_i32,"",@"SHT_CUDA_INFO"
	.sectionflags	@""
	.align	4


	//----- nvinfo : EIATTR_CUDA_API_VERSION
	.align		4
        /*0000*/ 	.byte	0x04, 0x37
        /*0002*/ 	.short	(.L_13313 - .L_13312)
.L_13312:
        /*0004*/ 	.word	0x00000082


	//----- nvinfo : EIATTR_KPARAM_INFO
	.align		4
.L_13313:
        /*0008*/ 	.byte	0x04, 0x17
        /*000a*/ 	.short	(.L_13315 - .L_13314)
.L_13314:
        /*000c*/ 	.word	0x00000000
        /*0010*/ 	.short	0x0005
        /*0012*/ 	.short	0x0028
        /*0014*/ 	.byte	0x00, 0xf0, 0x21, 0x00


	//----- nvinfo : EIATTR_KPARAM_INFO
	.align		4
.L_13315:
        /*0018*/ 	.byte	0x04, 0x17
        /*001a*/ 	.short	(.L_13317 - .L_13316)
.L_13316:
        /*001c*/ 	.word	0x00000000
        /*0020*/ 	.short	0x0004
        /*0022*/ 	.short	0x0020
        /*0024*/ 	.byte	0x00, 0xf0, 0x21, 0x00


	//----- nvinfo : EIATTR_KPARAM_INFO
	.align		4
.L_13317:
        /*0028*/ 	.byte	0x04, 0x17
        /*002a*/ 	.short	(.L_13319 - .L_13318)
.L_13318:
        /*002c*/ 	.word	0x00000000
        /*0030*/ 	.short	0x0003
        /*0032*/ 	.short	0x0018
        /*0034*/ 	.byte	0x00, 0xf5, 0x21, 0x00


	//----- nvinfo : EIATTR_KPARAM_INFO
	.align		4
.L_13319:
        /*0038*/ 	.byte	0x04, 0x17
        /*003a*/ 	.short	(.L_13321 - .L_13320)
.L_13320:
        /*003c*/ 	.word	0x00000000
        /*0040*/ 	.short	0x0002
        /*0042*/ 	.short	0x0010
        /*0044*/ 	.byte	0x00, 0xf5, 0x21, 0x00


	//----- nvinfo : EIATTR_KPARAM_INFO
	.align		4
.L_13321:
        /*0048*/ 	.byte	0x04, 0x17
        /*004a*/ 	.short	(.L_13323 - .L_13322)
.L_13322:
        /*004c*/ 	.word	0x00000000
        /*0050*/ 	.short	0x0001
        /*0052*/ 	.short	0x0008
        /*0054*/ 	.byte	0x00, 0xf5, 0x21, 0x00


	//----- nvinfo : EIATTR_KPARAM_INFO
	.align		4
.L_13323:
        /*0058*/ 	.byte	0x04, 0x17
        /*005a*/ 	.short	(.L_13325 - .L_13324)
.L_13324:
        /*005c*/ 	.word	0x00000000
        /*0060*/ 	.short	0x0000
        /*0062*/ 	.short	0x0000
        /*0064*/ 	.byte	0x00, 0xf5, 0x21, 0x00


	//----- nvinfo : EIATTR_SPARSE_MMA_MASK
	.align		4
.L_13325:
        /*0068*/ 	.byte	0x03, 0x50
        /*006a*/ 	.short	0x0000


	//----- nvinfo : EIATTR_MAXREG_COUNT
	.align		4
        /*006c*/ 	.byte	0x03, 0x1b
        /*006e*/ 	.short	0x00ff


	//----- nvinfo : EIATTR_NUM_BARRIERS
	.align		4
        /*0070*/ 	.byte	0x02, 0x4c
        /*0072*/ 	.byte	0x01
	.zero		1


	//----- nvinfo : EIATTR_MERCURY_ISA_VERSION
	.align		4
        /*0074*/ 	.byte	0x03, 0x5f
        /*0076*/ 	.short	0x0101


	//----- nvinfo : EIATTR_VRC_CTA_INIT_COUNT
	.align		4
        /*0078*/ 	.byte	0x02, 0x4a
	.zero		1
	.zero		1


	//----- nvinfo : EIATTR_EXIT_INSTR_OFFSETS
	.align		4
        /*007c*/ 	.byte	0x04, 0x1c
        /*007e*/ 	.short	(.L_13327 - .L_13326)


	//   ....[0]....
.L_13326:
        /*0080*/ 	.word	0x00006a10


	//   ....[1]....
        /*0084*/ 	.word	0x00006bb0


	//   ....[2]....
        /*0088*/ 	.word	0x00006c30


	//----- nvinfo : EIATTR_CRS_STACK_SIZE
	.align		4
.L_13327:
        /*008c*/ 	.byte	0x04, 0x1e
        /*008e*/ 	.short	(.L_13329 - .L_13328)
.L_13328:
        /*0090*/ 	.word	0x00000000


	//----- nvinfo : EIATTR_CBANK_PARAM_SIZE
	.align		4
.L_13329:
        /*0094*/ 	.byte	0x03, 0x19
        /*0096*/ 	.short	0x0030


	//----- nvinfo : EIATTR_PARAM_CBANK
	.align		4
        /*0098*/ 	.byte	0x04, 0x0a
        /*009a*/ 	.short	(.L_13331 - .L_13330)
	.align		4
.L_13330:
        /*009c*/ 	.word	index@(.nv.constant0.uncontiguous_cumulate_mean_i32)
        /*00a0*/ 	.short	0x0380
        /*00a2*/ 	.short	0x0030


	//----- nvinfo : EIATTR_SW_WAR
	.align		4
.L_13331:
        /*00a4*/ 	.byte	0x04, 0x36
        /*00a6*/ 	.short	(.L_13333 - .L_13332)
.L_13332:
        /*00a8*/ 	.word	0x00000008
.L_13333:


//--------------------- .nv.info.uncontiguous_mean_i32 --------------------------
	.section	.nv.info.uncontiguous_mean_i32,"",@"SHT_CUDA_INFO"
	.sectionflags	@""
	.align	4


	//----- nvinfo : EIATTR_CUDA_API_VERSION
	.align		4
        /*0000*/ 	.byte	0x04, 0x37
        /*0002*/ 	.short	(.L_13335 - .L_13334)
.L_13334:
        /*0004*/ 	.word	0x00000082


	//----- nvinfo : EIATTR_KPARAM_INFO
	.align		4
.L_13335:
        /*0008*/ 	.byte	0x04, 0x17
        /*000a*/ 	.short	(.L_13337 - .L_13336)
.L_13336:
        /*000c*/ 	.word	0x00000000
        /*0010*/ 	.short	0x0005
        /*0012*/ 	.short	0x0028
        /*0014*/ 	.byte	0x00, 0xf0, 0x21, 0x00


	//----- nvinfo : EIATTR_KPARAM_INFO
	.align		4
.L_13337:
        /*0018*/ 	.byte	0x04, 0x17
        /*001a*/ 	.short	(.L_13339 - .L_13338)
.L_13338:
        /*001c*/ 	.word	0x00000000
        /*0020*/ 	.short	0x0004
        /*0022*/ 	.short	0x0020
        /*0024*/ 	.byte	0x00, 0xf0, 0x21, 0x00


	//----- nvinfo : EIATTR_KPARAM_INFO
	.align		4
.L_13339:
        /*0028*/ 	.byte	0x04, 0x17
        /*002a*/ 	.short	(.L_13341 - .L_13340)
.L_13340:
        /*002c*/ 	.word	0x00000000
        /*0030*/ 	.short	0x0003
        /*0032*/ 	.short	0x0018
        /*0034*/ 	.byte	0x00, 0xf5, 0x21, 0x00


	//----- nvinfo : EIATTR_KPARAM_INFO
	.align		4
.L_13341:
        /*0038*/ 	.byte	0x04, 0x17
        /*003a*/ 	.short	(.L_13343 - .L_13342)
.L_13342:
        /*003c*/ 	.word	0x00000000
        /*0040*/ 	.short	0x0002
        /*0042*/ 	.short	0x0010
        /*0044*/ 	.byte	0x00, 0xf5, 0x21, 0x00


	//----- nvinfo : EIATTR_KPARAM_INFO
	.align		4
.L_13343:
        /*0048*/ 	.byte	0x04, 0x17
        /*004a*/ 	.short	(.L_13345 - .L_13344)
.L_13344:
        /*004c*/ 	.word	0x00000000
        /*0050*/ 	.short	0x0001
        /*0052*/ 	.short	0x0008
        /*0054*/ 	.byte	0x00, 0xf5, 0x21, 0x00


	//----- nvinfo : EIATTR_KPARAM_INFO
	.align		4
.L_13345:
        /*0058*/ 	.byte	0x04, 0x17
        /*005a*/ 	.short	(.L_13347 - .L_13346)
.L_13346:
        /*005c*/ 	.word	0x00000000
        /*0060*/ 	.short	0x0000
        /*0062*/ 	.short	0x0000
        /*0064*/ 	.byte	0x00, 0xf5, 0x21, 0x00


	//----- nvinfo : EIATTR_SPARSE_MMA_MASK
	.align		4
.L_13347:
        /*0068*/ 	.byte	0x03, 0x50
        /*006a*/ 	.short	0x0000


	//----- nvinfo : EIATTR_MAXREG_COUNT
	.align		4
        /*006c*/ 	.byte	0x03, 0x1b
        /*006e*/ 	.short	0x00ff


	//----- nvinfo : EIATTR_NUM_BARRIERS
	.align		4
        /*0070*/ 	.byte	0x02, 0x4c
        /*0072*/ 	.byte	0x01
	.zero		1


	//----- nvinfo : EIATTR_MERCURY_ISA_VERSION
	.align		4
        /*0074*/ 	.byte	0x03, 0x5f
        /*0076*/ 	.short	0x0101


	//----- nvinfo : EIATTR_VRC_CTA_INIT_COUNT
	.align		4
        /*0078*/ 	.byte	0x02, 0x4a
	.zero		1
	.zero		1


	//----- nvinfo : EIATTR_EXIT_INSTR_OFFSETS
	.align		4
        /*007c*/ 	.byte	0x04, 0x1c
        /*007e*/ 	.short	(.L_13349 - .L_13348)


	//   ....[0]....
.L_13348:
        /*0080*/ 	.word	0x00006a30


	//   ....[1]....
        /*0084*/ 	.word	0x00006bd0


	//   ....[2]....
        /*0088*/ 	.word	0x00006c50


	//----- nvinfo : EIATTR_CRS_STACK_SIZE
	.align		4
.L_13349:
        /*008c*/ 	.byte	0x04, 0x1e
        /*008e*/ 	.short	(.L_13351 - .L_13350)
.L_13350:
        /*0090*/ 	.word	0x00000000


	//----- nvinfo : EIATTR_CBANK_PARAM_SIZE
	.align		4
.L_13351:
        /*0094*/ 	.byte	0x03, 0x19
        /*0096*/ 	.short	0x0030


	//----- nvinfo : EIATTR_PARAM_CBANK
	.align		4
        /*0098*/ 	.byte	0x04, 0x0a
        /*009a*/ 	.short	(.L_13353 - .L_13352)
	.align		4
.L_13352:
        /*009c*/ 	.word	index@(.nv.constant0.uncontiguous_mean_i32)
        /*00a0*/ 	.short	0x0380
        /*00a2*/ 	.short	0x0030


	//----- nvinfo : EIATTR_SW_WAR
	.align		4
.L_13353:
        /*00a4*/ 	.byte	0x04, 0x36
        /*00a6*/ 	.short	(.L_13355 - .L_13354)
.L_13354:
        /*00a8*/ 	.word	0x00000008
.L_13355:


//--------------------- .nv.info.contiguous_cumulate_mean_i32 --------------------------
	.section	.nv.info.contiguous_cumulate_mean_i32,"",@"SHT_CUDA_INFO"
	.sectionflags	@""
	.align	4


	//----- nvinfo : EIATTR_CUDA_API_VERSION
	.align		4
        /*0000*/ 	.byte	0x04, 0x37
        /*0002*/ 	.short	(.L_13357 - .L_13356)
.L_13356:
        /*0004*/ 	.word	0x00000082


	//----- nvinfo : EIATTR_KPARAM_INFO
	.align		4
.L_13357:
        /*0008*/ 	.byte	0x04, 0x17
        /*000a*/ 	.short	(.L_13359 - .L_13358)
.L_13358:
        /*000c*/ 	.word	0x00000000
        /*0010*/ 	.short	0x0002
        /*0012*/ 	.short	0x0010
        /*0014*/ 	.byte	0x00, 0xf0, 0x21, 0x00


	//----- nvinfo : EIATTR_KPARAM_INFO
	.align		4
.L_13359:
        /*0018*/ 	.byte	0x04, 0x17
        /*001a*/ 	.short	(.L_13361 - .L_13360)
.L_13360:
        /*001c*/ 	.word	0x00000000
        /*0020*/ 	.short	0x0001
        /*0022*/ 	.short	0x0008
        /*0024*/ 	.byte	0x00, 0xf5, 0x21, 0x00


	//----- nvinfo : EIATTR_KPARAM_INFO
	.align		4
.L_13361:
        /*0028*/ 	.byte	0x04, 0x17
        /*002a*/ 	.short	(.L_13363 - .L_13362)
.L_13362:
        /*002c*/ 	.word	0x00000000
        /*0030*/ 	.short	0x0000
        /*0032*/ 	.short	0x0000
        /*0034*/ 	.byte	0x00, 0xf5, 0x21, 0x00


	//----- nvinfo : EIATTR_SPARSE_MMA_MASK
	.align		4
.L_13363:
        /*0038*/ 	.byte	0x03, 0x50
        /*003a*/ 	.short	0x0000


	//----- nvinfo : EIATTR_MAXREG_COUNT
	.align		4
        /*003c*/ 	.byte	0x03, 0x1b
        /*003e*/ 	.short	0x00ff


	//----- nvinfo : EIATTR_NUM_BARRIERS
	.align		4
        /*0040*/ 	.byte	0x02, 0x4c
        /*0042*/ 	.byte	0x01
	.zero		1


	//----- nvinfo : EIATTR_MERCURY_ISA_VERSION
	.align		4
        /*0044*/ 	.byte	0x03, 0x5f
        /*0046*/ 	.short	0x0101


	//----- nvinfo : EIATTR_VRC_CTA_INIT_COUNT
	.align		4
        /*0048*/ 	.byte	0x02, 0x4a
	.zero		1
	.zero		1


	//----- nvinfo : EIATTR_EXIT_INSTR_OFFSETS
	.align		4
        /*004c*/ 	.byte	0x04, 0x1c
        /*004e*/ 	.short	(.L_13365 - .L_13364)


	//   ....[0]....
.L_13364:
        /*0050*/ 	.word	0x00000340


	//   ....[1]....
        /*0054*/ 	.word	0x000004e0


	//   ....[2]....
        /*0058*/ 	.word	0x00000560


	//----- nvinfo : EIATTR_CRS_STACK_SIZE
	.align		4
.L_13365:
        /*005c*/ 	.byte	0x04, 0x1e
        /*005e*/ 	.short	(.L_13367 - .L_13366)
.L_13366:
        /*0060*/ 	.word	0x00000000


	//----- nvinfo : EIATTR_CBANK_PARAM_SIZE
	.align		4
.L_13367:
        /*0064*/ 	.byte	0x03, 0x19
        /*0066*/ 	.short	0x0018


	//----- nvinfo : EIATTR_PARAM_CBANK
	.align		4
        /*0068*/ 	.byte	0x04, 0x0a
        /*006a*/ 	.short	(.L_13369 - .L_13368)
	.align		4
.L_13368:
        /*006c*/ 	.word	index@(.nv.constant0.contiguous_cumulate_mean_i32)
        /*0070*/ 	.short	0x0380
        /*0072*/ 	.short	0x0018


	//----- nvinfo : EIATTR_SW_WAR
	.align		4
.L_13369:
        /*0074*/ 	.byte	0x04, 0x36
        /*0076*/ 	.short	(.L_13371 - .L_13370)
.L_13370:
        /*0078*/ 	.word	0x00000008
.L_13371:


//--------------------- .nv.info.contiguous_mean_i32 --------------------------
	.section	.nv.info.contiguous_mean_i32,"",@"SHT_CUDA_INFO"
	.sectionflags	@""
	.align	4


	//----- nvinfo : EIATTR_CUDA_API_VERSION
	.align		4
        /*0000*/ 	.byte	0x04, 0x37
        /*0002*/ 	.short	(.L_13373 - .L_13372)
.L_13372:
        /*0004*/ 	.word	0x00000082


	//----- nvinfo : EIATTR_KPARAM_INFO
	.align		4
.L_13373:
        /*0008*/ 	.byte	0x04, 0x17
        /*000a*/ 	.short	(.L_13375 - .L_13374)
.L_13374:
        /*000c*/ 	.word	0x00000000
        /*0010*/ 	.short	0x0002
        /*0012*/ 	.short	0x0010
        /*0014*/ 	.byte	0x00, 0xf0, 0x21, 0x00


	//----- nvinfo : EIATTR_KPARAM_INFO
	.align		4
.L_13375:
        /*0018*/ 	.byte	0x04, 0x17
        /*001a*/ 	.short	(.L_13377 - .L_13376)
.L_13376:
        /*001c*/ 	.word	0x00000000
        /*0020*/ 	.short	0x0001
        /*0022*/ 	.short	0x0008
        /*0024*/ 	.byte	0x00, 0xf5, 0x21, 0x00


	//----- nvinfo : EIATTR_KPARAM_INFO
	.align		4
.L_13377:
        /*0028*/ 	.byte	0x04, 0x17
        /*002a*/ 	.short	(.L_13379 - .L_13378)
.L_13378:
        /*002c*/ 	.word	0x00000000
        /*0030*/ 	.short	0x0000
        /*0032*/ 	.short	0x0000
        /*0034*/ 	.byte	0x00, 0xf5, 0x21, 0x00


	//----- nvinfo : EIATTR_SPARSE_MMA_MASK
	.align		4
.L_13379:
        /*0038*/ 	.byte	0x03, 0x50
        /*003a*/ 	.short	0x0000


	//----- nvinfo : EIATTR_MAXREG_COUNT
	.align		4
        /*003c*/ 	.byte	0x03, 0x1b
        /*003e*/ 	.short	0x00ff


	//----- nvinfo : EIATTR_NUM_BARRIERS
	.align		4
        /*0040*/ 	.byte	0x02, 0x4c
        /*0042*/ 	.byte	0x01
	.zero		1


	//----- nvinfo : EIATTR_MERCURY_ISA_VERSION
	.align		4
        /*0044*/ 	.byte	0x03, 0x5f
        /*0046*/ 	.short	0x0101


	//----- nvinfo : EIATTR_VRC_CTA_INIT_COUNT
	.align		4
        /*0048*/ 	.byte	0x02, 0x4a
	.zero		1
	.zero		1


	//----- nvinfo : EIATTR_EXIT_INSTR_OFFSETS
	.align		4
        /*004c*/ 	.byte	0x04, 0x1c
        /*004e*/ 	.short	(.L_13381 - .L_13380)


	//   ....[0]....
.L_13380:
        /*0050*/ 	.word	0x00000360


	//   ....[1]....
        /*0054*/ 	.word	0x00000500


	//   ....[2]....
        /*0058*/ 	.word	0x00000580


	//----- nvinfo : EIATTR_CRS_STACK_SIZE
	.align		4
.L_13381:
        /*005c*/ 	.byte	0x04, 0x1e
        /*005e*/ 	.short	(.L_13383 - .L_13382)
.L_13382:
        /*0060*/ 	.word	0x00000000


	//----- nvinfo : EIATTR_CBANK_PARAM_SIZE
	.align		4
.L_13383:
        /*0064*/ 	.byte	0x03, 0x19
        /*0066*/ 	.short	0x0018


	//----- nvinfo : EIATTR_PARAM_CBANK
	.align		4
        /*0068*/ 	.byte	0x04, 0x0a
        /*006a*/ 	.short	(.L_13385 - .L_13384)
	.align		4
.L_13384:
        /*006c*/ 	.word	index@(.nv.constant0.contiguous_mean_i32)
        /*0070*/ 	.short	0x0380
        /*0072*/ 	.short	0x0018


	//----- nvinfo : EIATTR_SW_WAR
	.align		4
.L_13385:
        /*0074*/ 	.byte	0x04, 0x36
        /*0076*/ 	.short	(.L_13387 - .L_13386)
.L_13386:
        /*0078*/ 	.word	0x00000008
.L_13387:


//--------------------- .nv.info.contiguous_mean33_i16 --------------------------
	.section	.nv.info.contiguous_mean33_i16,"",@"SHT_CUDA_INFO"
	.sectionflags	@""
	.align	4


	//----- nvinfo : EIATTR_CUDA_API_VERSION
	.align		4
        /*0000*/ 	.byte	0x04, 0x37
        /*0002*/ 	.short	(.L_13389 - .L_13388)
.L_13388:
        /*0004*/ 	.word	0x00000082


	//----- nvinfo : EIATTR_KPARAM_INFO
	.align		4
.L_13389:
        /*0008*/ 	.byte	0x04, 0x17
        /*000a*/ 	.short	(.L_13391 - .L_13390)
.L_13390:
        /*000c*/ 	.word	0x00000000
        /*0010*/ 	.short	0x0004
        /*0012*/ 	.short	0x0020
        /*0014*/ 	.byte	0x00, 0xf0, 0x21, 0x00


	//----- nvinfo : EIATTR_KPARAM_INFO
	.align		4
.L_13391:
        /*0018*/ 	.byte	0x04, 0x17
        /*001a*/ 	.short	(.L_13393 - .L_13392)
.L_13392:
        /*001c*/ 	.word	0x00000000
        /*0020*/ 	.short	0x0003
        /*0022*/ 	.short	0x0018
        /*0024*/ 	.byte	0x00, 0xf0, 0x21, 0x00


	//----- nvinfo : EIATTR_KPARAM_INFO
	.align		4
.L_13393:
        /*0028*/ 	.byte	0x04, 0x17
        /*002a*/ 	.short	(.L_13395 - .L_13394)
.L_13394:
        /*002c*/ 	.word	0x00000000
        /*0030*/ 	.short	0x0002
        /*0032*/ 	.short	0x0010
        /*0034*/ 	.byte	0x00, 0xf0, 0x21, 0x00


	//----- nvinfo : EIATTR_KPARAM_INFO
	.align		4
.L_13395:
        /*0038*/ 	.byte	0x04, 0x17
        /*003a*/ 	.short	(.L_13397 - .L_13396)
.L_13396:
        /*003c*/ 	.word	0x00000000
        /*0040*/ 	.short	0x0001
        /*0042*/ 	.short	0x0008
        /*0044*/ 	.byte	0x00, 0xf5, 0x21, 0x00


	//----- nvinfo : EIATTR_KPARAM_INFO
	.align		4
.L_13397:
        /*0048*/ 	.byte	0x04, 0x17
        /*004a*/ 	.short	(.L_13399 - .L_13398)
.L_13398:
        /*004c*/ 	.word	0x00000000
        /*0050*/ 	.short	0x0000
        /*0052*/ 	.short	0x0000
        /*0054*/ 	.byte	0x00, 0xf5, 0x21, 0x00


	//----- nvinfo : EIATTR_SPARSE_MMA_MASK
	.align		4
.L_13399:
        /*0058*/ 	.byte	0x03, 0x50
        /*005a*/ 	.short	0x0000


	//----- nvinfo : EIATTR_MAXREG_COUNT
	.align		4
        /*005c*/ 	.byte	0x03, 0x1b
        /*005e*/ 	.short	0x00ff


	//----- nvinfo : EIATTR_NUM_BARRIERS
	.align		4
        /*0060*/ 	.byte	0x02, 0x4c
        /*0062*/ 	.byte	0x01
	.zero		1


	//----- nvinfo : EIATTR_MERCURY_ISA_VERSION
	.align		4
        /*0064*/ 	.byte	0x03, 0x5f
        /*0066*/ 	.short	0x0101


	//----- nvinfo : EIATTR_VRC_CTA_INIT_COUNT
	.align		4
        /*0068*/ 	.byte	0x02, 0x4a
	.zero		1
	.zero		1


	//----- nvinfo : EIATTR_EXIT_INSTR_OFFSETS
	.align		4
        /*006c*/ 	.byte	0x04, 0x1c
        /*006e*/ 	.short	(.L_13401 - .L_13400)


	//   ....[0]....
.L_13400:
        /*0070*/ 	.word	0x00000150


	//   ....[1]....
        /*0074*/ 	.word	0x000001e0


	//   ....[2]....
        /*0078*/ 	.word	0x00000b10


	//----- nvinfo : EIATTR_CBANK_PARAM_SIZE
	.align		4
.L_13401:
        /*007c*/ 	.byte	0x03, 0x19
        /*007e*/ 	.short	0x0028


	//----- nvinfo : EIATTR_PARAM_CBANK
	.align		4
        /*0080*/ 	.byte	0x04, 0x0a
        /*0082*/ 	.short	(.L_13403 - .L_13402)
	.align		4
.L_13402:
        /*0084*/ 	.word	index@(.nv.constant0.contiguous_mean33_i16)
        /*0088*/ 	.short	0x0380
        /*008a*/ 	.short	0x0028


	//----- nvinfo : EIATTR_SW_WAR
	.align		4
.L_13403:
        /*008c*/ 	.byte	0x04, 0x36
        /*008e*/ 	.short	(.L_13405 - .L_13404)
.L_13404:
        /*0090*/ 	.word	0x00000008
.L_13405:


//--------------------- .nv.info.contiguous_mean3_i16 --------------------------
	.section	.nv.info.contiguous_mean3_i16,"",@"SHT_CUDA_INFO"
	.sectionflags	@""
	.align	4


	//----- nvinfo : EIATTR_CUDA_API_VERSION
	.align		4
        /*0000*/ 	.byte	0x04, 0x37
        /*0002*/ 	.short	(.L_13407 - .L_13406)
.L_13406:
        /*0004*/ 	.word	0x00000082


	//----- nvinfo : EIATTR_KPARAM_INFO
	.align		4
.L_13407:
        /*0008*/ 	.byte	0x04, 0x17
        /*000a*/ 	.short	(.L_13409 - .L_13408)
.L_13408:
        /*000c*/ 	.word	0x00000000
        /*0010*/ 	.short	0x0006
        /*0012*/ 	.short	0x0030
        /*0014*/ 	.byte	0x00, 0xf0, 0x21, 0x00


	//----- nvinfo : EIATTR_KPARAM_INFO
	.align		4
.L_13409:
        /*0018*/ 	.byte	0x04, 0x17
        /*001a*/ 	.short	(.L_13411 - .L_13410)
.L_13410:
        /*001c*/ 	.word	0x00000000
        /*0020*/ 	.short	0x0005
        /*0022*/ 	.short	0x0028
        /*0024*/ 	.byte	0x00, 0xf0, 0x21, 0x00


	//----- nvinfo : EIATTR_KPARAM_INFO
	.align		4
.L_13411:
        /*0028*/ 	.byte	0x04, 0x17
        /*002a*/ 	.short	(.L_13413 - .L_13412)
.L_13412:
        /*002c*/ 	.word	0x00000000
        /*0030*/ 	.short	0x0004
        /*0032*/ 	.short	0x0020
        /*0034*/ 	.byte	0x00, 0xf0, 0x21, 0x00


	//----- nvinfo : EIATTR_KPARAM_INFO
	.align		4
.L_13413:
        /*0038*/ 	.byte	0x04, 0x17
        /*003a*/ 	.short	(.L_13415 - .L_13414)
.L_13414:
        /*003c*/ 	.word	0x00000000
        /*0040*/ 	.short	0x0003
        /*0042*/ 	.short	0x0018
        /*0044*/ 	.byte	0x00, 0xf5, 0x21, 0x00


	//----- nvinfo : EIATTR_KPARAM_INFO
	.align		4
.L_13415:
        /*0048*/ 	.byte	0x04, 0x17
        /*004a*/ 	.short	(.L_13417 - .L_13416)
.L_13416:
        /*004c*/ 	.word	0x00000000
        /*0050*/ 	.short	0x0002
        /*0052*/ 	.short	0x0010
        /*0054*/ 	.byte	0x00, 0xf5, 0x21, 0x00


	//----- nvinfo : EIATTR_KPARAM_INFO
	.align		4
.L_13417:
        /*0058*/ 	.byte	0x04, 0x17
        /*005a*/ 	.short	(.L_13419 - .L_13418)
.L_13418:
        /*005c*/ 	.word	0x00000000
        /*0060*/ 	.short	0x0001
        /*0062*/ 	.short	0x0008
        /*0064*/ 	.byte	0x00, 0xf5, 0x21, 0x00


	//----- nvinfo : EIATTR_KPARAM_INFO
	.align		4
.L_13419:
        /*0068*/ 	.byte	0x04, 0x17
        /*006a*/ 	.short	(.L_13421 - .L_13420)
.L_13420:
        /*006c*/ 	.word	0x00000000
        /*0070*/ 	.short	0x0000
        /*0072*/ 	.short	0x0000
        /*0074*/ 	.byte	0x00, 0xf5, 0x21, 0x00


	//----- nvinfo : EIATTR_SPARSE_MMA_MASK
	.align		4
.L_13421:
        /*0078*/ 	.byte	0x03, 0x50
        /*007a*/ 	.short	0x0000


	//----- nvinfo : EIATTR_MAXREG_COUNT
	.align		4
        /*007c*/ 	.byte	0x03, 0x1b
        /*007e*/ 	.short	0x00ff


	//----- nvinfo : EIATTR_NUM_BARRIERS
	.align		4
        /*0080*/ 	.byte	0x02, 0x4c
        /*0082*/ 	.byte	0x01
	.zero		1


	//----- nvinfo : EIATTR_MERCURY_ISA_VERSION
	.align		4
        /*0084*/ 	.byte	0x03, 0x5f
        /*0086*/ 	.short	0x0101


	//----- nvinfo : EIATTR_VRC_CTA_INIT_COUNT
	.align		4
        /*0088*/ 	.byte	0x02, 0x4a
	.zero		1
	.zero		1


	//----- nvinfo : EIATTR_EXIT_INSTR_OFFSETS
	.align		4
        /*008c*/ 	.byte	0x04, 0x1c
        /*008e*/ 	.short	(.L_13423 - .L_13422)


	//   ....[0]....
.L_13422:
        /*0090*/ 	.word	0x00000150


	//   ....[1]....
        /*0094*/ 	.word	0x00003130


	//   ....[2]....
        /*0098*/ 	.word	0x00003ad0


	//----- nvinfo : EIATTR_CRS_STACK_SIZE
	.align		4
.L_13423:
        /*009c*/ 	.byte	0x04, 0x1e
        /*009e*/ 	.short	(.L_13425 - .L_13424)
.L_13424:
        /*00a0*/ 	.word	0x00000000


	//----- nvinfo : EIATTR_CBANK_PARAM_SIZE
	.align		4
.L_13425:
        /*00a4*/ 	.byte	0x03, 0x19
        /*00a6*/ 	.short	0x0038


	//----- nvinfo : EIATTR_PARAM_CBANK
	.align		4
        /*00a8*/ 	.byte	0x04, 0x0a
        /*00aa*/ 	.short	(.L_13427 - .L_13426)
	.align		4
.L_13426:
        /*00ac*/ 	.word	index@(.nv.constant0.contiguous_mean3_i16)
        /*00b0*/ 	.short	0x0380
        /*00b2*/ 	.short	0x0038


	//----- nvinfo : EIATTR_SW_WAR
	.align		4
.L_13427:
        /*00b4*/ 	.byte	0x04, 0x36
        /*00b6*/ 	.short	(.L_13429 - .L_13428)
.L_13428:
        /*00b8*/ 	.word	0x00000008
.L_13429:


//--------------------- .nv.info.contiguous_mean22_i16 --------------------------
	.section	.nv.info.contiguous_mean22_i16,"",@"SHT_CUDA_INFO"
	.sectionflags	@""
	.align	4


	//----- nvinfo : EIATTR_CUDA_API_VERSION
	.align		4
        /*0000*/ 	.byte	0x04, 0x37
        /*0002*/ 	.short	(.L_13431 - .L_13430)
.L_13430:
        /*0004*/ 	.word	0x00000082


	//----- nvinfo : EIATTR_KPARAM_INFO
	.align		4
.L_13431:
        /*0008*/ 	.byte	0x04, 0x17
        /*000a*/ 	.short	(.L_13433 - .L_13432)
.L_13432:
        /*000c*/ 	.word	0x00000000
        /*0010*/ 	.short	0x0005
        /*0012*/ 	.short	0x0028
        /*0014*/ 	.byte	0x00, 0xf0, 0x21, 0x00


	//----- nvinfo : EIATTR_KPARAM_INFO
	.align		4
.L_13433:
        /*0018*/ 	.byte	0x04, 0x17
        /*001a*/ 	.short	(.L_13435 - .L_13434)
.L_13434:
        /*001c*/ 	.word	0x00000000
        /*0020*/ 	.short	0x0004
        /*0022*/ 	.short	0x0020
        /*0024*/ 	.byte	0x00, 0xf0, 0x21, 0x00


	//----- nvinfo : EIATTR_KPARAM_INFO
	.align		4
.L_13435:
        /*0028*/ 	.byte	0x04, 0x17
        /*002a*/ 	.short	(.L_13437 - .L_13436)
.L_13436:
        /*002c*/ 	.word	0x00000000
        /*0030*/ 	.short	0x0003
        /*0032*/ 	.short	0x0018
        /*0034*/ 	.byte	0x00, 0xf0, 0x21, 0x00


	//----- nvinfo : EIATTR_KPARAM_INFO
	.align		4
.L_13437:
        /*0038*/ 	.byte	0x04, 0x17
        /*003a*/ 	.short	(.L_13439 - .L_13438)
.L_13438:
        /*003c*/ 	.word	0x00000000
        /*0040*/ 	.short	0x0002
        /*0042*/ 	.short	0x0010
        /*0044*/ 	.byte	0x00, 0xf0, 0x21, 0x00


	//----- nvinfo : EIATTR_KPARAM_INFO
	.align		4
.L_13439:
        /*0048*/ 	.byte	0x04, 0x17
        /*004a*/ 	.short	(.L_13441 - .L_13440)
.L_13440:
        /*004c*/ 	.word	0x00000000
        /*0050*/ 	.short	0x0001
        /*0052*/ 	.short	0x0008
        /*0054*/ 	.byte	0x00, 0xf5, 0x21, 0x00


	//----- nvinfo : EIATTR_KPARAM_INFO
	.align		4
.L_13441:
        /*0058*/ 	.byte	0x04, 0x17
        /*005a*/ 	.short	(.L_13443 - .L_13442)
.L_13442:
        /*005c*/ 	.word	0x00000000
        /*0060*/ 	.short	0x0000
        /*0062*/ 	.short	0x0000
        /*0064*/ 	.byte	0x00, 0xf5, 0x21, 0x00


	//----- nvinfo : EIATTR_SPARSE_MMA_MASK
	.align		4
.L_13443:
        /*0068*/ 	.byte	0x03, 0x50
        /*006a*/ 	.short	0x0000


	//----- nvinfo : EIATTR_MAXREG_COUNT
	.align		4
        /*006c*/ 	.byte	0x03, 0x1b
        /*006e*/ 	.short	0x00ff


	//----- nvinfo : EIATTR_NUM_BARRIERS
	.align		4
        /*0070*/ 	.byte	0x02, 0x4c
        /*0072*/ 	.byte	0x01
	.zero		1


	//----- nvinfo : EIATTR_MERCURY_ISA_VERSION
	.align		4
        /*0074*/ 	.byte	0x03, 0x5f
        /*0076*/ 	.short	0x0101


	//----- nvinfo : EIATTR_VRC_CTA_INIT_COUNT
	.align		4
        /*0078*/ 	.byte	0x02, 0x4a
	.zero		1
	.zero		1


	//----- nvinfo : EIATTR_EXIT_INSTR_OFFSETS
	.align		4
        /*007c*/ 	.byte	0x04, 0x1c
        /*007e*/ 	.short	(.L_13445 - .L_13444)


	//   ....[0]....
.L_13444:
        /*0080*/ 	.word	0x00000110


	//   ....[1]....
        /*0084*/ 	.word	0x000004b0


	//   ....[2]....
        /*0088*/ 	.word	0x00000600


	//   ....[3]....
        /*008c*/ 	.word	0x00000720


	//----- nvinfo : EIATTR_CRS_STACK_SIZE
	.align		4
.L_13445:
        /*0090*/ 	.byte	0x04, 0x1e
        /*0092*/ 	.short	(.L_13447 - .L_13446)
.L_13446:
        /*0094*/ 	.word	0x00000000


	//----- nvinfo : EIATTR_CBANK_PARAM_SIZE
	.align		4
.L_13447:
        /*0098*/ 	.byte	0x03, 0x19
        /*009a*/ 	.short	0x0030


	//----- nvinfo : EIATTR_PARAM_CBANK
	.align		4
        /*009c*/ 	.byte	0x04, 0x0a
        /*009e*/ 	.short	(.L_13449 - .L_13448)
	.align		4
.L_13448:
        /*00a0*/ 	.word	index@(.nv.constant0.contiguous_mean22_i16)
        /*00a4*/ 	.short	0x0380
        /*00a6*/ 	.short	0x0030


	//----- nvinfo : EIATTR_SW_WAR
	.align		4
.L_13449:
        /*00a8*/ 	.byte	0x04, 0x36
        /*00aa*/ 	.short	(.L_13451 - .L_13450)
.L_13450:
        /*00ac*/ 	.word	0x00000008
.L_13451:


//--------------------- .nv.info.contiguous_mean2_i16 --------------------------
	.section	.nv.info.contiguous_mean2_i16,"",@"SHT_CUDA_INFO"
	.sectionflags	@""
	.align	4


	//----- nvinfo : EIATTR_CUDA_API_VERSION
	.align		4
        /*0000*/ 	.byte	0x04, 0x37
        /*0002*/ 	.short	(.L_13453 - .L_13452)
.L_13452:
        /*0004*/ 	.word	0x00000082


	//----- nvinfo : EIATTR_KPARAM_INFO
	.align		4
.L_13453:
        /*0008*/ 	.byte	0x04, 0x17
        /*000a*/ 	.short	(.L_13455 - .L_13454)
.L_13454:
        /*000c*/ 	.word	0x00000000
        /*0010*/ 	.short	0x0008
        /*0012*/ 	.short	0x0040
        /*0014*/ 	.byte	0x00, 0xf0, 0x21, 0x00


	//----- nvinfo : EIATTR_KPARAM_INFO
	.align		4
.L_13455:
        /*0018*/ 	.byte	0x04, 0x17
        /*001a*/ 	.short	(.L_13457 - .L_13456)
.L_13456:
        /*001c*/ 	.word	0x00000000
        /*0020*/ 	.short	0x0007
        /*0022*/ 	.short	0x0038
        /*0024*/ 	.byte	0x00, 0xf0, 0x21, 0x00


	//----- nvinfo : EIATTR_KPARAM_INFO
	.align		4
.L_13457:
        /*0028*/ 	.byte	0x04, 0x17
        /*002a*/ 	.short	(.L_13459 - .L_13458)
.L_13458:
        /*002c*/ 	.word	0x00000000
        /*0030*/ 	.short	0x0006
        /*0032*/ 	.short	0x0030
        /*0034*/ 	.byte	0x00, 0xf0, 0x21, 0x00


	//----- nvinfo : EIATTR_KPARAM_INFO
	.align		4
.L_13459:
        /*0038*/ 	.byte	0x04, 0x17
        /*003a*/ 	.short	(.L_13461 - .L_13460)
.L_13460:
        /*003c*/ 	.word	0x00000000
        /*0040*/ 	.short	0x0005
        /*0042*/ 	.short	0x0028
        /*0044*/ 	.byte	0x00, 0xf0, 0x21, 0x00


	//----- nvinfo : EIATTR_KPARAM_INFO
	.align		4
.L_13461:
        /*0048*/ 	.byte	0x04, 0x17
        /*004a*/ 	.short	(.L_13463 - .L_13462)
.L_13462:
        /*004c*/ 	.word	0x00000000
        /*0050*/ 	.short	0x0004
        /*0052*/ 	.short	0x0020
        /*0054*/ 	.byte	0x00, 0xf0, 0x21, 0x00


	//----- nvinfo : EIATTR_KPARAM_INFO
	.align		4
.L_13463:
        /*0058*/ 	.byte	0x04, 0x17
        /*005a*/ 	.short	(.L_13465 - .L_13464)
.L_13464:
        /*005c*/ 	.word	0x00000000
        /*0060*/ 	.short	0x0003
        /*0062*/ 	.short	0x0018
        /*0064*/ 	.byte	0x00, 0xf5, 0x21, 0x00


	//----- nvinfo : EIATTR_KPARAM_INFO
	.align		4
.L_13465:
        /*0068*/ 	.byte	0x04, 0x17
        /*006a*/ 	.short	(.L_13467 - .L_13466)
.L_13466:
        /*006c*/ 	.word	0x00000000
        /*0070*/ 	.short	0x0002
        /*0072*/ 	.short	0x0010
        /*0074*/ 	.byte	0x00, 0xf5, 0x21, 0x00


	//----- nvinfo : EIATTR_KPARAM_INFO
	.align		4
.L_13467:
        /*0078*/ 	.byte	0x04, 0x17
        /*007a*/ 	.short	(.L_13469 - .L_13468)
.L_13468:
        /*007c*/ 	.word	0x00000000
        /*0080*/ 	.short	0x0001
        /*0082*/ 	.short	0x0008
        /*0084*/ 	.byte	0x00, 0xf5, 0x21, 0x00


	//----- nvinfo : EIATTR_KPARAM_INFO
	.align		4
.L_13469:
        /*0088*/ 	.byte	0x04, 0x17
        /*008a*/ 	.short	(.L_13471 - .L_13470)
.L_13470:
        /*008c*/ 	.word	0x00000000
        /*0090*/ 	.short	0x0000
        /*0092*/ 	.short	0x0000
        /*0094*/ 	.byte	0x00, 0xf5, 0x21, 0x00


	//----- nvinfo : EIATTR_SPARSE_MMA_MASK
	.align		4
.L_13471:
        /*0098*/ 	.byte	0x03, 0x50
        /*009a*/ 	.short	0x0000


	//----- nvinfo : EIATTR_MAXREG_COUNT
	.align		4
        /*009c*/ 	.byte	0x03, 0x1b
        /*009e*/ 	.short	0x00ff


	//----- nvinfo : EIATTR_NUM_BARRIERS
	.align		4
        /*00a0*/ 	.byte	0x02, 0x4c
        /*00a2*/ 	.byte	0x01
	.zero		1


	//----- nvinfo : EIATTR_MERCURY_ISA_VERSION
	.align		4
        /*00a4*/ 	.byte	0x03, 0x5f
        /*00a6*/ 	.short	0x0101


	//----- nvinfo : EIATTR_VRC_CTA_INIT_COUNT
	.align		4
        /*00a8*/ 	.byte	0x02, 0x4a
	.zero		1
	.zero		1


	//----- nvinfo : EIATTR_EXIT_INSTR_OFFSETS
	.align		4
        /*00ac*/ 	.byte	0x04, 0x1c
        /*00ae*/ 	.short	(.L_13473 - .L_13472)


	//   ....[0]....
.L_13472:
        /*00b0*/ 	.word	0x00000110


	//   ....[1]....
        /*00b4*/ 	.word	0x00006880


	//   ....[2]....
        /*00b8*/ 	.word	0x000069d0


	//   ....[3]....
        /*00bc*/ 	.word	0x00006af0


	//----- nvinfo : EIATTR_CRS_STACK_SIZE
	.align		4
.L_13473:
        /*00c0*/ 	.byte	0x04, 0x1e
        /*00c2*/ 	.short	(.L_13475 - .L_13474)
.L_13474:
        /*00c4*/ 	.word	0x00000000


	//----- nvinfo : EIATTR_CBANK_PARAM_SIZE
	.align		4
.L_13475:
        /*00c8*/ 	.byte	0x03, 0x19
        /*00ca*/ 	.short	0x0048


	//----- nvinfo : EIATTR_PARAM_CBANK
	.align		4
        /*00cc*/ 	.byte	0x04, 0x0a
        /*00ce*/ 	.short	(.L_13477 - .L_13476)
	.align		4
.L_13476:
        /*00d0*/ 	.word	index@(.nv.constant0.contiguous_mean2_i16)
        /*00d4*/ 	.short	0x0380
        /*00d6*/ 	.short	0x0048


	//----- nvinfo : EIATTR_SW_WAR
	.align		4
.L_13477:
        /*00d8*/ 	.byte	0x04, 0x36
        /*00da*/ 	.short	(.L_13479 - .L_13478)
.L_13478:
        /*00dc*/ 	.word	0x00000008
.L_13479:


//--------------------- .nv.info.uncontiguous_cumulate_mean_i16 --------------------------
	.section	.nv.info.uncontiguous_cumulate_mean_i16,"",@"SHT_CUDA_INFO"
	.sectionflags	@""
	.align	4


	//----- nvinfo : EIATTR_CUDA_API_VERSION
	.align		4
        /*0000*/ 	.byte	0x04, 0x37
        /*0002*/ 	.short	(.L_13481 - .L_13480)
.L_13480:
        /*0004*/ 	.word	0x00000082


	//----- nvinfo : EIATTR_KPARAM_INFO
	.align		4
.L_13481:
        /*0008*/ 	.byte	0x04, 0x17
        /*000a*/ 	.short	(.L_13483 - .L_13482)
.L_13482:
        /*000c*/ 	.word	0x00000000
        /*0010*/ 	.short	0x0005
        /*0012*/ 	.short	0x0028
        /*0014*/ 	.byte	0x00, 0xf0, 0x21, 0x00


	//----- nvinfo : EIATTR_KPARAM_INFO
	.align		4
.L_13483:
        /*0018*/ 	.byte	0x04, 0x17
        /*001a*/ 	.short	(.L_13485 - .L_13484)
.L_13484:
        /*001c*/ 	.word	0x00000000
        /*0020*/ 	.short	0x0004
        /*0022*/ 	.short	0x0020
        /*0024*/ 	.byte	0x00, 0xf0, 0x21, 0x00


	//----- nvinfo : EIATTR_KPARAM_INFO
	.align		4
.L_13485:
        /*0028*/ 	.byte	0x04, 0x17
        /*002a*/ 	.short	(.L_13487 - .L_13486)
.L_13486:
        /*002c*/ 	.word	0x00000000
        /*0030*/ 	.short	0x0003
        /*0032*/ 	.short	0x0018
        /*0034*/ 	.byte	0x00, 0xf5, 0x21, 0x00


	//----- nvinfo : EIATTR_KPARAM_INFO
	.align		4
.L_13487:
        /*0038*/ 	.byte	0x04, 0x17
        /*003a*/ 	.short	(.L_13489 - .L_13488)
.L_13488:
        /*003c*/ 	.word	0x00000000
        /*0040*/ 	.short	0x0002
        /*0042*/ 	.short	0x0010
        /*0044*/ 	.byte	0x00, 0xf5, 0x21, 0x00


	//----- nvinfo : EIATTR_KPARAM_INFO
	.align		4
.L_13489:
        /*0048*/ 	.byte	0x04, 0x17
        /*004a*/ 	.short	(.L_13491 - .L_13490)
.L_13490:
        /*004c*/ 	.word	0x00000000
        /*0050*/ 	.short	0x0001
        /*0052*/ 	.short	0x0008
        /*0054*/ 	.byte	0x00, 0xf5, 0x21, 0x00


	//----- nvinfo : EIATTR_KPARAM_INFO
	.align		4
.L_13491:
        /*0058*/ 	.byte	0x04, 0x17
        /*005a*/ 	.short	(.L_13493 - .L_13492)
.L_13492:
        /*005c*/ 	.word	0x00000000
        /*0060*/ 	.short	0x0000
        /*0062*/ 	.short	0x0000
        /*0064*/ 	.byte	0x00, 0xf5, 0x21, 0x00


	//----- nvinfo : EIATTR_SPARSE_MMA_MASK
	.align		4
.L_13493:
        /*0068*/ 	.byte	0x03, 0x50
        /*006a*/ 	.short	0x0000


	//----- nvinfo : EIATTR_MAXREG_COUNT
	.align		4
        /*006c*/ 	.byte	0x03, 0x1b
        /*006e*/ 	.short	0x00ff


	//----- nvinfo : EIATTR_NUM_BARRIERS
	.align		4
        /*0070*/ 	.byte	0x02, 0x4c
        /*0072*/ 	.byte	0x01
	.zero		1


	//----- nvinfo : EIATTR_MERCURY_ISA_VERSION
	.align		4
        /*0074*/ 	.byte	0x03, 0x5f
        /*0076*/ 	.short	0x0101


	//----- nvinfo : EIATTR_INT_WARP_WIDE_INSTR_OFFSETS
	.align		4
        /*0078*/ 	.byte	0x04, 0x31
        /*007a*/ 	.short	(.L_13495 - .L_13494)


	//   ....[0]....
.L_13494:
        /*007c*/ 	.word	0x00006640


	//----- nvinfo : EIATTR_VRC_CTA_INIT_COUNT
	.align		4
.L_13495:
        /*0080*/ 	.byte	0x02, 0x4a
	.zero		1
	.zero		1


	//----- nvinfo : EIATTR_EXIT_INSTR_OFFSETS
	.align		4
        /*0084*/ 	.byte	0x04, 0x1c
        /*0086*/ 	.short	(.L_13497 - .L_13496)


	//   ....[0]....
.L_13496:
        /*0088*/ 	.word	0x000066e0


	//   ....[1]....
        /*008c*/ 	.word	0x00006830


	//   ....[2]....
        /*0090*/ 	.word	0x000068b0


	//----- nvinfo : EIATTR_CRS_STACK_SIZE
	.align		4
.L_13497:
        /*0094*/ 	.byte	0x04, 0x1e
        /*0096*/ 	.short	(.L_13499 - .L_13498)
.L_13498:
        /*0098*/ 	.word	0x00000000


	//----- nvinfo : EIATTR_CBANK_PARAM_SIZE
	.align		4
.L_13499:
        /*009c*/ 	.byte	0x03, 0x19
        /*009e*/ 	.short	0x0030


	//----- nvinfo : EIATTR_PARAM_CBANK
	.align		4
        /*00a0*/ 	.byte	0x04, 0x0a
        /*00a2*/ 	.short	(.L_13501 - .L_13500)
	.align		4
.L_13500:
        /*00a4*/ 	.word	index@(.nv.constant0.uncontiguous_cumulate_mean_i16)
        /*00a8*/ 	.short	0x0380
        /*00aa*/ 	.short	0x0030


	//----- nvinfo : EIATTR_SW_WAR
	.align		4
.L_13501:
        /*00ac*/ 	.byte	0x04, 0x36
        /*00ae*/ 	.short	(.L_13503 - .L_13502)
.L_13502:
        /*00b0*/ 	.word	0x00000008
.L_13503:


//--------------------- .nv.info.uncontiguous_mean_i16 --------------------------
	.section	.nv.info.uncontiguous_mean_i16,"",@"SHT_CUDA_INFO"
	.sectionflags	@""
	.align	4


	//----- nvinfo : EIATTR_CUDA_API_VERSION
	.align		4
        /*0000*/ 	.byte	0x04, 0x37
        /*0002*/ 	.short	(.L_13505 - .L_13504)
.L_13504:
        /*0004*/ 	.word	0x00000082


	//----- nvinfo : EIATTR_KPARAM_INFO
	.align		4
.L_13505:
        /*0008*/ 	.byte	0x04, 0x17
        /*000a*/ 	.short	(.L_13507 - .L_13506)
.L_13506:
        /*000c*/ 	.word	0x00000000
        /*0010*/ 	.short	0x0005
        /*0012*/ 	.short	0x0028
        /*0014*/ 	.byte	0x00, 0xf0, 0x21, 0x00


	//----- nvinfo : EIATTR_KPARAM_INFO
	.align		4
.L_13507:
        /*0018*/ 	.byte	0x04, 0x17
        /*001a*/ 	.short	(.L_13509 - .L_13508)
.L_13508:
        /*001c*/ 	.word	0x00000000
        /*0020*/ 	.short	0x0004
        /*0022*/ 	.short	0x0020
        /*0024*/ 	.byte	0x00, 0xf0, 0x21, 0x00


	//----- nvinfo : EIATTR_KPARAM_INFO
	.align		4
.L_13509:
        /*0028*/ 	.byte	0x04, 0x17
        /*002a*/ 	.short	(.L_13511 - .L_13510)
.L_13510:
        /*002c*/ 	.word	0x00000000
        /*0030*/ 	.short	0x0003
        /*0032*/ 	.short	0x0018
        /*0034*/ 	.byte	0x00, 0xf5, 0x21, 0x00


	//----- nvinfo : EIATTR_KPARAM_INFO
	.align		4
.L_13511:
        /*0038*/ 	.byte	0x04, 0x17
        /*003a*/ 	.short	(.L_13513 - .L_13512)
.L_13512:
        /*003c*/ 	.word	0x00000000
        /*0040*/ 	.short	0x0002
        /*0042*/ 	.short	0x0010
        /*0044*/ 	.byte	0x00, 0xf5, 0x21, 0x00


	//----- nvinfo : EIATTR_KPARAM_INFO
	.align		4
.L_13513:
        /*0048*/ 	.byte	0x04, 0x17
        /*004a*/ 	.short	(.L_13515 - .L_13514)
.L_13514:
        /*004c*/ 	.word	0x00000000
        /*0050*/ 	.short	0x0001
        /*0052*/ 	.short	0x0008
        /*0054*/ 	.byte	0x00, 0xf5, 0x21, 0x00


	//----- nvinfo : EIATTR_KPARAM_INFO
	.align		4
.L_13515:
        /*0058*/ 	.byte	0x04, 0x17
        /*005a*/ 	.short	(.L_13517 - .L_13516)
.L_13516:
        /*005c*/ 	.word	0x00000000
        /*0060*/ 	.short	0x0000
        /*0062*/ 	.short	0x0000
        /*0064*/ 	.byte	0x00, 0xf5, 0x21, 0x00


	//----- nvinfo : EIATTR_SPARSE_MMA_MASK
	.align		4
.L_13517:
        /*0068*/ 	.byte	0x03, 0x50
        /*006a*/ 	.short	0x0000


	//----- nvinfo : EIATTR_MAXREG_COUNT
	.align		4
        /*006c*/ 	.byte	0x03, 0x1b
        /*006e*/ 	.short	0x00ff


	//----- nvinfo : EIATTR_NUM_BARRIERS
	.align		4
        /*0070*/ 	.byte	0x02, 0x4c
        /*0072*/ 	.byte	0x01
	.zero		1


	//----- nvinfo : EIATTR_MERCURY_ISA_VERSION
	.align		4
        /*0074*/ 	.byte	0x03, 0x5f
        /*0076*/ 	.short	0x0101


	//----- nvinfo : EIATTR_INT_WARP_WIDE_INSTR_OFFSETS
	.align		4
        /*0078*/ 	.byte	0x04, 0x31
        /*007a*/ 	.short	(.L_13519 - .L_13518)


	//   ....[0]....
.L_13518:
        /*007c*/ 	.word	0x00006680


	//----- nvinfo : EIATTR_VRC_CTA_INIT_COUNT
	.align		4
.L_13519:
        /*0080*/ 	.byte	0x02, 0x4a
	.zero		1
	.zero		1


	//----- nvinfo : EIATTR_EXIT_INSTR_OFFSETS
	.align		4
        /*0084*/ 	.byte	0x04, 0x1c
        /*0086*/ 	.short	(.L_13521 - .L_13520)


	//   ....[0]....
.L_13520:
        /*0088*/ 	.word	0x00006720


	//   ....[1]....
        /*008c*/ 	.word	0x00006870


	//   ....[2]....
        /*0090*/ 	.word	0x000068f0


	//----- nvinfo : EIATTR_CRS_STACK_SIZE
	.align		4
.L_13521:
        /*0094*/ 	.byte	0x04, 0x1e
        /*0096*/ 	.short	(.L_13523 - .L_13522)
.L_13522:
        /*0098*/ 	.word	0x00000000


	//----- nvinfo : EIATTR_CBANK_PARAM_SIZE
	.align		4
.L_13523:
        /*009c*/ 	.byte	0x03, 0x19
        /*009e*/ 	.short	0x0030


	//----- nvinfo : EIATTR_PARAM_CBANK
	.align		4
        /*00a0*/ 	.byte	0x04, 0x0a
        /*00a2*/ 	.short	(.L_13525 - .L_13524)
	.align		4
.L_13524:
        /*00a4*/ 	.word	index@(.nv.constant0.uncontiguous_mean_i16)
        /*00a8*/ 	.short	0x0380
        /*00aa*/ 	.short	0x0030


	//----- nvinfo : EIATTR_SW_WAR
	.align		4
.L_13525:
        /*00ac*/ 	.byte	0x04, 0x36
        /*00ae*/ 	.short	(.L_13527 - .L_13526)
.L_13526:
        /*00b0*/ 	.word	0x00000008
.L_13527:


//--------------------- .nv.info.contiguous_cumulate_mean_i16 --------------------------
	.section	.nv.info.contiguous_cumulate_mean_i16,"",@"SHT_CUDA_INFO"
	.sectionflags	@""
	.align	4


	//----- nvinfo : EIATTR_CUDA_API_VERSION
	.align		4
        /*0000*/ 	.byte	0x04, 0x37
        /*0002*/ 	.short	(.L_13529 - .L_13528)
.L_13528:
        /*0004*/ 	.word	0x00000082


	//----- nvinfo : EIATTR_KPARAM_INFO
	.align		4
.L_13529:
        /*0008*/ 	.byte	0x04, 0x17
        /*000a*/ 	.short	(.L_13531 - .L_13530)
.L_13530:
        /*000c*/ 	.word	0x00000000
        /*0010*/ 	.short	0x0002
        /*0012*/ 	.short	0x0010
        /*0014*/ 	.byte	0x00, 0xf0, 0x21, 0x00


	//----- nvinfo : EIATTR_KPARAM_INFO
	.align		4
.L_13531:
        /*0018*/ 	.byte	0x04, 0x17
        /*001a*/ 	.short	(.L_13533 - .L_13532)
.L_13532:
        /*001c*/ 	.word	0x00000000
        /*0020*/ 	.short	0x0001
        /*0022*/ 	.short	0x0008
        /*0024*/ 	.byte	0x00, 0xf5, 0x21, 0x00


	//----- nvinfo : EIATTR_KPARAM_INFO
	.align		4
.L_13533:
        /*0028*/ 	.byte	0x04, 0x17
        /*002a*/ 	.short	(.L_13535 - .L_13534)
.L_13534:
        /*002c*/ 	.word	0x00000000
        /*0030*/ 	.short	0x0000
        /*0032*/ 	.short	0x0000
        /*0034*/ 	.byte	0x00, 0xf5, 0x21, 0x00


	//----- nvinfo : EIATTR_SPARSE_MMA_MASK
	.align		4
.L_13535:
        /*0038*/ 	.byte	0x03, 0x50
        /*003a*/ 	.short	0x0000


	//----- nvinfo : EIATTR_MAXREG_COUNT
	.align		4
        /*003c*/ 	.byte	0x03, 0x1b
        /*003e*/ 	.short	0x00ff


	//----- nvinfo : EIATTR_NUM_BARRIERS
	.align		4
        /*0040*/ 	.byte	0x02, 0x4c
        /*0042*/ 	.byte	0x01
	.zero		1


	//----- nvinfo : EIATTR_MERCURY_ISA_VERSION
	.align		4
        /*0044*/ 	.byte	0x03, 0x5f
        /*0046*/ 	.short	0x0101


	//----- nvinfo : EIATTR_INT_WARP_WIDE_INSTR_OFFSETS
	.align		4
        /*0048*/ 	.byte	0x04, 0x31
        /*004a*/ 	.short	(.L_13537 - .L_13536)


	//   ....[0]....
.L_13536:
        /*004c*/ 	.word	0x000002a0


	//----- nvinfo : EIATTR_VRC_CTA_INIT_COUNT
	.align		4
.L_13537:
        /*0050*/ 	.byte	0x02, 0x4a
	.zero		1
	.zero		1


	//----- nvinfo : EIATTR_EXIT_INSTR_OFFSETS
	.align		4
        /*0054*/ 	.byte	0x04, 0x1c
        /*0056*/ 	.short	(.L_13539 - .L_13538)


	//   ....[0]....
.L_13538:
        /*0058*/ 	.word	0x00000340


	//   ....[1]....
        /*005c*/ 	.word	0x00000490


	//   ....[2]....
        /*0060*/ 	.word	0x00000510


	//----- nvinfo : EIATTR_CRS_STACK_SIZE
	.align		4
.L_13539:
        /*0064*/ 	.byte	0x04, 0x1e
        /*0066*/ 	.short	(.L_13541 - .L_13540)
.L_13540:
        /*0068*/ 	.word	0x00000000


	//----- nvinfo : EIATTR_CBANK_PARAM_SIZE
	.align		4
.L_13541:
        /*006c*/ 	.byte	0x03, 0x19
        /*006e*/ 	.short	0x0018


	//----- nvinfo : EIATTR_PARAM_CBANK
	.align		4
        /*0070*/ 	.byte	0x04, 0x0a
        /*0072*/ 	.short	(.L_13543 - .L_13542)
	.align		4
.L_13542:
        /*0074*/ 	.word	index@(.nv.constant0.contiguous_cumulate_mean_i16)
        /*0078*/ 	.short	0x0380
        /*007a*/ 	.short	0x0018


	//----- nvinfo : EIATTR_SW_WAR
	.align		4
.L_13543:
        /*007c*/ 	.byte	0x04, 0x36
        /*007e*/ 	.short	(.L_13545 - .L_13544)
.L_13544:
        /*0080*/ 	.word	0x00000008
.L_13545:


//--------------------- .nv.info.contiguous_mean_i16 --------------------------
	.section	.nv.info.contiguous_mean_i16,"",@"SHT_CUDA_INFO"
	.sectionflags	@""
	.align	4


	//----- nvinfo : EIATTR_CUDA_API_VERSION
	.align		4
        /*0000*/ 	.byte	0x04, 0x37
        /*0002*/ 	.short	(.L_13547 - .L_13546)
.L_13546:
        /*0004*/ 	.word	0x00000082


	//----- nvinfo : EIATTR_KPARAM_INFO
	.align		4
.L_13547:
        /*0008*/ 	.byte	0x04, 0x17
        /*000a*/ 	.short	(.L_13549 - .L_13548)
.L_13548:
        /*000c*/ 	.word	0x00000000
        /*0010*/ 	.short	0x0002
        /*0012*/ 	.short	0x0010
        /*0014*/ 	.byte	0x00, 0xf0, 0x21, 0x00


	//----- nvinfo : EIATTR_KPARAM_INFO
	.align		4
.L_13549:
        /*0018*/ 	.byte	0x04, 0x17
        /*001a*/ 	.short	(.L_13551 - .L_13550)
.L_13550:
        /*001c*/ 	.word	0x00000000
        /*0020*/ 	.short	0x0001
        /*0022*/ 	.short	0x0008
        /*0024*/ 	.byte	0x00, 0xf5, 0x21, 0x00


	//----- nvinfo : EIATTR_KPARAM_INFO
	.align		4
.L_13551:
        /*0028*/ 	.byte	0x04, 0x17
        /*002a*/ 	.short	(.L_13553 - .L_13552)
.L_13552:
        /*002c*/ 	.word	0x00000000
        /*0030*/ 	.short	0x0000
        /*0032*/ 	.short	0x0000
        /*0034*/ 	.byte	0x00, 0xf5, 0x21, 0x00


	//----- nvinfo : EIATTR_SPARSE_MMA_MASK
	.align		4
.L_13553:
        /*0038*/ 	.byte	0x03, 0x50
        /*003a*/ 	.short	0x0000


	//----- nvinfo : EIATTR_MAXREG_COUNT
	.align		4
        /*003c*/ 	.byte	0x03, 0x1b
        /*003e*/ 	.short	0x00ff


	//----- nvinfo : EIATTR_NUM_BARRIERS
	.align		4
        /*0040*/ 	.byte	0x02, 0x4c
        /*0042*/ 	.byte	0x01
	.zero		1


	//----- nvinfo : EIATTR_MERCURY_ISA_VERSION
	.align		4
        /*0044*/ 	.byte	0x03, 0x5f
        /*0046*/ 	.short	0x0101


	//----- nvinfo : EIATTR_INT_WARP_WIDE_INSTR_OFFSETS
	.align		4
        /*0048*/ 	.byte	0x04, 0x31
        /*004a*/ 	.short	(.L_13555 - .L_13554)


	//   ....[0]....
.L_13554:
        /*004c*/ 	.word	0x000002e0


	//----- nvinfo : EIATTR_VRC_CTA_INIT_COUNT
	.align		4
.L_13555:
        /*0050*/ 	.byte	0x02, 0x4a
	.zero		1
	.zero		1


	//----- nvinfo : EIATTR_EXIT_INSTR_OFFSETS
	.align		4
        /*0054*/ 	.byte	0x04, 0x1c
        /*0056*/ 	.short	(.L_13557 - .L_13556)


	//   ....[0]....
.L_13556:
        /*0058*/ 	.word	0x00000380


	//   ....[1]....
        /*005c*/ 	.word	0x000004d0


	//   ....[2]....
        /*0060*/ 	.word	0x00000550


	//----- nvinfo : EIATTR_CRS_STACK_SIZE
	.align		4
.L_13557:
        /*0064*/ 	.byte	0x04, 0x1e
        /*0066*/ 	.short	(.L_13559 - .L_13558)
.L_13558:
        /*0068*/ 	.word	0x00000000


	//----- nvinfo : EIATTR_CBANK_PARAM_SIZE
	.align		4
.L_13559:
        /*006c*/ 	.byte	0x03, 0x19
        /*006e*/ 	.short	0x0018


	//----- nvinfo : EIATTR_PARAM_CBANK
	.align		4
        /*0070*/ 	.byte	0x04, 0x0a
        /*0072*/ 	.short	(.L_13561 - .L_13560)
	.align		4
.L_13560:
        /*0074*/ 	.word	index@(.nv.constant0.contiguous_mean_i16)
        /*0078*/ 	.short	0x0380
        /*007a*/ 	.short	0x0018


	//----- nvinfo : EIATTR_SW_WAR
	.align		4
.L_13561:
        /*007c*/ 	.byte	0x04, 0x36
        /*007e*/ 	.short	(.L_13563 - .L_13562)
.L_13562:
        /*0080*/ 	.word	0x00000008
.L_13563:


//--------------------- .nv.info.contiguous_mean33_i8 --------------------------
	.section	.nv.info.contiguous_mean33_i8,"",@"SHT_CUDA_INFO"
	.sectionflags	@""
	.align	4


	//----- nvinfo : EIATTR_CUDA_API_VERSION
	.align		4
        /*0000*/ 	.byte	0x04, 0x37
        /*0002*/ 	.short	(.L_13565 - .L_13564)
.L_13564:
        /*0004*/ 	.word	0x00000082


	//----- nvinfo : EIATTR_KPARAM_INFO
	.align		4
.L_13565:
        /*0008*/ 	.byte	0x04, 0x17
        /*000a*/ 	.short	(.L_13567 - .L_13566)
.L_13566:
        /*000c*/ 	.word	0x00000000
        /*0010*/ 	.short	0x0004
        /*0012*/ 	.short	0x0020
        /*0014*/ 	.byte	0x00, 0xf0, 0x21, 0x00


	//----- nvinfo : EIATTR_KPARAM_INFO
	.align		4
.L_13567:
        /*0018*/ 	.byte	0x04, 0x17
        /*001a*/ 	.short	(.L_13569 - .L_13568)
.L_13568:
        /*001c*/ 	.word	0x00000000
        /*0020*/ 	.short	0x0003
        /*0022*/ 	.short	0x0018
        /*0024*/ 	.byte	0x00, 0xf0, 0x21, 0x00


	//----- nvinfo : EIATTR_KPARAM_INFO
	.align		4
.L_13569:
        /*0028*/ 	.byte	0x04, 0x17
        /*002a*/ 	.short	(.L_13571 - .L_13570)
.L_13570:
        /*002c*/ 	.word	0x00000000
        /*0030*/ 	.short	0x0002
        /*0032*/ 	.short	0x0010
        /*0034*/ 	.byte	0x00, 0xf0, 0x21, 0x00


	//----- nvinfo : EIATTR_KPARAM_INFO
	.align		4
.L_13571:
        /*0038*/ 	.byte	0x04, 0x17
        /*003a*/ 	.short	(.L_13573 - .L_13572)
.L_13572:
        /*003c*/ 	.word	0x00000000
        /*0040*/ 	.short	0x0001
        /*0042*/ 	.short	0x0008
        /*0044*/ 	.byte	0x00, 0xf5, 0x21, 0x00


	//----- nvinfo : EIATTR_KPARAM_INFO
	.align		4
.L_13573:
        /*0048*/ 	.byte	0x04, 0x17
        /*004a*/ 	.short	(.L_13575 - .L_13574)
.L_13574:
        /*004c*/ 	.word	0x00000000
        /*0050*/ 	.short	0x0000
        /*0052*/ 	.short	0x0000
        /*0054*/ 	.byte	0x00, 0xf5, 0x21, 0x00


	//----- nvinfo : EIATTR_SPARSE_MMA_MASK
	.align		4
.L_13575:
        /*0058*/ 	.byte	0x03, 0x50
        /*005a*/ 	.short	0x0000


	//----- nvinfo : EIATTR_MAXREG_COUNT
	.align		4
        /*005c*/ 	.byte	0x03, 0x1b
        /*005e*/ 	.short	0x00ff


	//----- nvinfo : EIATTR_NUM_BARRIERS
	.align		4
        /*0060*/ 	.byte	0x02, 0x4c
        /*0062*/ 	.byte	0x01
	.zero		1


	//----- nvinfo : EIATTR_MERCURY_ISA_VERSION
	.align		4
        /*0064*/ 	.byte	0x03, 0x5f
        /*0066*/ 	.short	0x0101


	//----- nvinfo : EIATTR_VRC_CTA_INIT_COUNT
	.align		4
        /*0068*/ 	.byte	0x02, 0x4a
	.zero		1
	.zero		1


	//----- nvinfo : EIATTR_EXIT_INSTR_OFFSETS
	.align		4
        /*006c*/ 	.byte	0x04, 0x1c
        /*006e*/ 	.short	(.L_13577 - .L_13576)


	//   ....[0]....
.L_13576:
        /*0070*/ 	.word	0x00000150


	//   ....[1]....
        /*0074*/ 	.word	0x000001e0


	//   ....[2]....
        /*0078*/ 	.word	0x00000b10


	//----- nvinfo : EIATTR_CBANK_PARAM_SIZE
	.align		4
.L_13577:
        /*007c*/ 	.byte	0x03, 0x19
        /*007e*/ 	.short	0x0028


	//----- nvinfo : EIATTR_PARAM_CBANK
	.align		4
        /*0080*/ 	.byte	0x04, 0x0a
        /*0082*/ 	.short	(.L_13579 - .L_13578)
	.align		4
.L_13578:
        /*0084*/ 	.word	index@(.nv.constant0.contiguous_mean33_i8)
        /*0088*/ 	.short	0x0380
        /*008a*/ 	.short	0x0028


	//----- nvinfo : EIATTR_SW_WAR
	.align		4
.L_13579:
        /*008c*/ 	.byte	0x04, 0x36
        /*008e*/ 	.short	(.L_13581 - .L_13580)
.L_13580:
        /*0090*/ 	.word	0x00000008
.L_13581:


//--------------------- .nv.info.contiguous_mean3_i8 --------------------------
	.section	.nv.info.contiguous_mean3_i8,"",@"SHT_CUDA_INFO"
	.sectionflags	@""
	.align	4


	//----- nvinfo : EIATTR_CUDA_API_VERSION
	.align		4
        /*0000*/ 	.byte	0x04, 0x37
        /*0002*/ 	.short	(.L_13583 - .L_13582)
.L_13582:
        /*0004*/ 	.word	0x00000082


	//----- nvinfo : EIATTR_KPARAM_INFO
	.align		4
.L_13583:
        /*0008*/ 	.byte	0x04, 0x17
        /*000a*/ 	.short	(.L_13585 - .L_13584)
.L_13584:
        /*000c*/ 	.word	0x00000000
        /*0010*/ 	.short	0x0006
        /*0012*/ 	.short	0x0030
        /*0014*/ 	.byte	0x00, 0xf0, 0x21, 0x00


	//----- nvinfo : EIATTR_KPARAM_INFO
	.align		4
.L_13585:
        /*0018*/ 	.byte	0x04, 0x17
        /*001a*/ 	.short	(.L_13587 - .L_13586)
.L_13586:
        /*001c*/ 	.word	0x00000000
        /*0020*/ 	.short	0x0005
        /*0022*/ 	.short	0x0028
        /*0024*/ 	.byte	0x00, 0xf0, 0x21, 0x00


	//----- nvinfo : EIATTR_KPARAM_INFO
	.align		4
.L_13587:
        /*0028*/ 	.byte	0x04, 0x17
        /*002a*/ 	.short	(.L_13589 - .L_13588)
.L_13588:
        /*002c*/ 	.word	0x00000000
        /*0030*/ 	.short	0x0004
        /*0032*/ 	.short	0x0020
        /*0034*/ 	.byte	0x00, 0xf0, 0x21, 0x00


	//----- nvinfo : EIATTR_KPARAM_INFO
	.align		4
.L_13589:
        /*0038*/ 	.byte	0x04, 0x17
        /*003a*/ 	.short	(.L_13591 - .L_13590)
.L_13590:
        /*003c*/ 	.word	0x00000000
        /*0040*/ 	.short	0x0003
        /*0042*/ 	.short	0x0018
        /*0044*/ 	.byte	0x00, 0xf5, 0x21, 0x00


	//----- nvinfo : EIATTR_KPARAM_INFO
	.align		4
.L_13591:
        /*0048*/ 	.byte	0x04, 0x17
        /*004a*/ 	.short	(.L_13593 - .L_13592)
.L_13592:
        /*004c*/ 	.word	0x00000000
        /*0050*/ 	.short	0x0002
        /*0052*/ 	.short	0x0010
        /*0054*/ 	.byte	0x00, 0xf5, 0x21, 0x00


	//----- nvinfo : EIATTR_KPARAM_INFO
	.align		4
.L_13593:
        /*0058*/ 	.byte	0x04, 0x17
        /*005a*/ 	.short	(.L_13595 - .L_13594)
.L_13594:
        /*005c*/ 	.word	0x00000000
        /*0060*/ 	.short	0x0001
        /*0062*/ 	.short	0x0008
        /*0064*/ 	.byte	0x00, 0xf5, 0x21, 0x00


	//----- nvinfo : EIATTR_KPARAM_INFO
	.align		4
.L_13595:
        /*0068*/ 	.byte	0x04, 0x17
        /*006a*/ 	.short	(.L_13597 - .L_13596)
.L_13596:
        /*006c*/ 	.word	0x00000000
        /*0070*/ 	.short	0x0000
        /*0072*/ 	.short	0x0000
        /*0074*/ 	.byte	0x00, 0xf5, 0x21, 0x00


	//----- nvinfo : EIATTR_SPARSE_MMA_MASK
	.align		4
.L_13597:
        /*0078*/ 	.byte	0x03, 0x50
        /*007a*/ 	.short	0x0000


	//----- nvinfo : EIATTR_MAXREG_COUNT
	.align		4
        /*007c*/ 	.byte	0x03, 0x1b
        /*007e*/ 	.short	0x00ff


	//----- nvinfo : EIATTR_NUM_BARRIERS
	.align		4
        /*0080*/ 	.byte	0x02, 0x4c
        /*0082*/ 	.byte	0x01
	.zero		1


	//----- nvinfo : EIATTR_MERCURY_ISA_VERSION
	.align		4
        /*0084*/ 	.byte	0x03, 0x5f
        /*0086*/ 	.short	0x0101


	//----- nvinfo : EIATTR_VRC_CTA_INIT_COUNT
	.align		4
        /*0088*/ 	.byte	0x02, 0x4a
	.zero		1
	.zero		1


	//----- nvinfo : EIATTR_EXIT_INSTR_OFFSETS
	.align		4
        /*008c*/ 	.byte	0x04, 0x1c
        /*008e*/ 	.short	(.L_13599 - .L_13598)


	//   ....[0]....
.L_13598:
        /*0090*/ 	.word	0x00000150


	//   ....[1]....
        /*0094*/ 	.word	0x00003130


	//   ....[2]....
        /*0098*/ 	.word	0x00003ad0


	//----- nvinfo : EIATTR_CRS_STACK_SIZE
	.align		4
.L_13599:
        /*009c*/ 	.byte	0x04, 0x1e
        /*009e*/ 	.short	(.L_13601 - .L_13600)
.L_13600:
        /*00a0*/ 	.word	0x00000000


	//----- nvinfo : EIATTR_CBANK_PARAM_SIZE
	.align		4
.L_13601:
        /*00a4*/ 	.byte	0x03, 0x19
        /*00a6*/ 	.short	0x0038


	//----- nvinfo : EIATTR_PARAM_CBANK
	.align		4
        /*00a8*/ 	.byte	0x04, 0x0a
        /*00aa*/ 	.short	(.L_13603 - .L_13602)
	.align		4
.L_13602:
        /*00ac*/ 	.word	index@(.nv.constant0.contiguous_mean3_i8)
        /*00b0*/ 	.short	0x0380
        /*00b2*/ 	.short	0x0038


	//----- nvinfo : EIATTR_SW_WAR
	.align		4
.L_13603:
        /*00b4*/ 	.byte	0x04, 0x36
        /*00b6*/ 	.short	(.L_13605 - .L_13604)
.L_13604:
        /*00b8*/ 	.word	0x00000008
.L_13605:


//--------------------- .nv.info.contiguous_mean22_i8 --------------------------
	.section	.nv.info.contiguous_mean22_i8,"",@"SHT_CUDA_INFO"
	.sectionflags	@""
	.align	4


	//----- nvinfo : EIATTR_CUDA_API_VERSION
	.align		4
        /*0000*/ 	.byte	0x04, 0x37
        /*0002*/ 	.short	(.L_13607 - .L_13606)
.L_13606:
        /*0004*/ 	.word	0x00000082


	//----- nvinfo : EIATTR_KPARAM_INFO
	.align		4
.L_13607:
        /*0008*/ 	.byte	0x04, 0x17
        /*000a*/ 	.short	(.L_13609 - .L_13608)
.L_13608:
        /*000c*/ 	.word	0x00000000
        /*0010*/ 	.short	0x0005
        /*0012*/ 	.short	0x0028
        /*0014*/ 	.byte	0x00, 0xf0, 0x21, 0x00


	//----- nvinfo : EIATTR_KPARAM_INFO
	.align		4
.L_13609:
        /*0018*/ 	.byte	0x04, 0x17
        /*001a*/ 	.short	(.L_13611 - .L_13610)
.L_13610:
        /*001c*/ 	.word	0x00000000
        /*0020*/ 	.short	0x0004
        /*0022*/ 	.short	0x0020
        /*0024*/ 	.byte	0x00, 0xf0, 0x21, 0x00


	//----- nvinfo : EIATTR_KPARAM_INFO
	.align		4
.L_13611:
        /*0028*/ 	.byte	0x04, 0x17
        /*002a*/ 	.short	(.L_13613 - .L_13612)
.L_13612:
        /*002c*/ 	.word	0x00000000
        /*0030*/ 	.short	0x0003
        /*0032*/ 	.short	0x0018
        /*0034*/ 	.byte	0x00, 0xf0, 0x21, 0x00


	//----- nvinfo : EIATTR_KPARAM_INFO
	.align		4
.L_13613:
        /*0038*/ 	.byte	0x04, 0x17
        /*003a*/ 	.short	(.L_13615 - .L_13614)
.L_13614:
        /*003c*/ 	.word	0x00000000
        /*0040*/ 	.short	0x0002
        /*0042*/ 	.short	0x0010
        /*0044*/ 	.byte	0x00, 0xf0, 0x21, 0x00


	//----- nvinfo : EIATTR_KPARAM_INFO
	.align		4
.L_13615:
        /*0048*/ 	.byte	0x04, 0x17
        /*004a*/ 	.short	(.L_13617 - .L_13616)
.L_13616:
        /*004c*/ 	.word	0x00000000
        /*0050*/ 	.short	0x0001
        /*0052*/ 	.short	0x0008
        /*0054*/ 	.byte	0x00, 0xf5, 0x21, 0x00


	//----- nvinfo : EIATTR_KPARAM_INFO
	.align		4
.L_13617:
        /*0058*/ 	.byte	0x04, 0x17
        /*005a*/ 	.short	(.L_13619 - .L_13618)
.L_13618:
        /*005c*/ 	.word	0x00000000
        /*0060*/ 	.short	0x0000
        /*0062*/ 	.short	0x0000
        /*0064*/ 	.byte	0x00, 0xf5, 0x21, 0x00


	//----- nvinfo : EIATTR_SPARSE_MMA_MASK
	.align		4
.L_13619:
        /*0068*/ 	.byte	0x03, 0x50
        /*006a*/ 	.short	0x0000


	//----- nvinfo : EIATTR_MAXREG_COUNT
	.align		4
        /*006c*/ 	.byte	0x03, 0x1b
        /*006e*/ 	.short	0x00ff


	//----- nvinfo : EIATTR_NUM_BARRIERS
	.align		4
        /*0070*/ 	.byte	0x02, 0x4c
        /*0072*/ 	.byte	0x01
	.zero		1


	//----- nvinfo : EIATTR_MERCURY_ISA_VERSION
	.align		4
        /*0074*/ 	.byte	0x03, 0x5f
        /*0076*/ 	.short	0x0101


	//----- nvinfo : EIATTR_VRC_CTA_INIT_COUNT
	.align		4
        /*0078*/ 	.byte	0x02, 0x4a
	.zero		1
	.zero		1


	//----- nvinfo : EIATTR_EXIT_INSTR_OFFSETS
	.align		4
        /*007c*/ 	.byte	0x04, 0x1c
        /*007e*/ 	.short	(.L_13621 - .L_13620)


	//   ....[0]....
.L_13620:
        /*0080*/ 	.word	0x00000110


	//   ....[1]....
        /*0084*/ 	.word	0x000004b0


	//   ....[2]....
        /*0088*/ 	.word	0x00000600


	//   ....[3]....
        /*008c*/ 	.word	0x00000720


	//----- nvinfo : EIATTR_CRS_STACK_SIZE
	.align		4
.L_13621:
        /*0090*/ 	.byte	0x04, 0x1e
        /*0092*/ 	.short	(.L_13623 - .L_13622)
.L_13622:
        /*0094*/ 	.word	0x00000000


	//----- nvinfo : EIATTR_CBANK_PARAM_SIZE
	.align		4
.L_13623:
        /*0098*/ 	.byte	0x03, 0x19
        /*009a*/ 	.short	0x0030


	//----- nvinfo : EIATTR_PARAM_CBANK
	.align		4
        /*009c*/ 	.byte	0x04, 0x0a
        /*009e*/ 	.short	(.L_13625 - .L_13624)
	.align		4
.L_13624:
        /*00a0*/ 	.word	index@(.nv.constant0.contiguous_mean22_i8)
        /*00a4*/ 	.short	0x0380
        /*00a6*/ 	.short	0x0030


	//----- nvinfo : EIATTR_SW_WAR
	.align		4
.L_13625:
        /*00a8*/ 	.byte	0x04, 0x36
        /*00aa*/ 	.short	(.L_13627 - .L_13626)
.L_13626:
        /*00ac*/ 	.word	0x00000008
.L_13627:


//--------------------- .nv.info.contiguous_mean2_i8 --------------------------
	.section	.nv.info.contiguous_mean2_i8,"",@"SHT_CUDA_INFO"
	.sectionflags	@""
	.align	4


	//----- nvinfo : EIATTR_CUDA_API_VERSION
	.align		4
        /*0000*/ 	.byte	0x04, 0x37
        /*0002*/ 	.short	(.L_13629 - .L_13628)
.L_13628:
        /*0004*/ 	.word	0x00000082


	//----- nvinfo : EIATTR_KPARAM_INFO
	.align		4
.L_13629:
        /*0008*/ 	.byte	0x04, 0x17
        /*000a*/ 	.short	(.L_13631 - .L_13630)
.L_13630:
        /*000c*/ 	.word	0x00000000
        /*0010*/ 	.short	0x0008
        /*0012*/ 	.short	0x0040
        /*0014*/ 	.byte	0x00, 0xf0, 0x21, 0x00


	//----- nvinfo : EIATTR_KPARAM_INFO
	.align		4
.L_13631:
        /*0018*/ 	.byte	0x04, 0x17
        /*001a*/ 	.short	(.L_13633 - .L_13632)
.L_13632:
        /*001c*/ 	.word	0x00000000
        /*0020*/ 	.short	0x0007
        /*0022*/ 	.short	0x0038
        /*0024*/ 	.byte	0x00, 0xf0, 0x21, 0x00


	//----- nvinfo : EIATTR_KPARAM_INFO
	.align		4
.L_13633:
        /*0028*/ 	.byte	0x04, 0x17
        /*002a*/ 	.short	(.L_13635 - .L_13634)
.L_13634:
        /*002c*/ 	.word	0x00000000
        /*0030*/ 	.short	0x0006
        /*0032*/ 	.short	0x0030
        /*0034*/ 	.byte	0x00, 0xf0, 0x21, 0x00


	//----- nvinfo : EIATTR_KPARAM_INFO
	.align		4
.L_13635:
        /*0038*/ 	.byte	0x04, 0x17
        /*003a*/ 	.short	(.L_13637 - .L_13636)
.L_13636:
        /*003c*/ 	.word	0x00000000
        /*0040*/ 	.short	0x0005
        /*0042*/ 	.short	0x0028
        /*0044*/ 	.byte	0x00, 0xf0, 0x21, 0x00


	//----- nvinfo : EIATTR_KPARAM_INFO
	.align		4
.L_13637:
        /*0048*/ 	.byte	0x04, 0x17
        /*004a*/ 	.short	(.L_13639 - .L_13638)
.L_13638:
        /*004c*/ 	.word	0x00000000
        /*0050*/ 	.short	0x0004
        /*0052*/ 	.short	0x0020
        /*0054*/ 	.byte	0x00, 0xf0, 0x21, 0x00


	//----- nvinfo : EIATTR_KPARAM_INFO
	.align		4
.L_13639:
        /*0058*/ 	.byte	0x04, 0x17
        /*005a*/ 	.short	(.L_13641 - .L_13640)
.L_13640:
        /*005c*/ 	.word	0x00000000
        /*0060*/ 	.short	0x0003
        /*0062*/ 	.short	0x0018
        /*0064*/ 	.byte	0x00, 0xf5, 0x21, 0x00


	//----- nvinfo : EIATTR_KPARAM_INFO
	.align		4
.L_13641:
        /*0068*/ 	.byte	0x04, 0x17
        /*006a*/ 	.short	(.L_13643 - .L_13642)
.L_13642:
        /*006c*/ 	.word	0x00000000
        /*0070*/ 	.short	0x0002
        /*0072*/ 	.short	0x0010
        /*0074*/ 	.byte	0x00, 0xf5, 0x21, 0x00


	//----- nvinfo : EIATTR_KPARAM_INFO
	.align		4
.L_13643:
        /*0078*/ 	.byte	0x04, 0x17
        /*007a*/ 	.short	(.L_13645 - .L_13644)
.L_13644:
        /*007c*/ 	.word	0x00000000
        /*0080*/ 	.short	0x0001
        /*0082*/ 	.short	0x0008
        /*0084*/ 	.byte	0x00, 0xf5, 0x21, 0x00


	//----- nvinfo : EIATTR_KPARAM_INFO
	.align		4
.L_13645:
        /*0088*/ 	.byte	0x04, 0x17
        /*008a*/ 	.short	(.L_13647 - .L_13646)
.L_13646:
        /*008c*/ 	.word	0x00000000
        /*0090*/ 	.short	0x0000
        /*0092*/ 	.short	0x0000
        /*0094*/ 	.byte	0x00, 0xf5, 0x21, 0x00


	//----- nvinfo : EIATTR_SPARSE_MMA_MASK
	.align		4
.L_13647:
        /*0098*/ 	.byte	0x03, 0x50
        /*009a*/ 	.short	0x0000


	//----- nvinfo : EIATTR_MAXREG_COUNT
	.align		4
        /*009c*/ 	.byte	0x03, 0x1b
        /*009e*/ 	.short	0x00ff


	//----- nvinfo : EIATTR_NUM_BARRIERS
	.align		4
        /*00a0*/ 	.byte	0x02, 0x4c
        /*00a2*/ 	.byte	0x01
	.zero		1


	//----- nvinfo : EIATTR_MERCURY_ISA_VERSION
	.align		4
        /*00a4*/ 	.byte	0x03, 0x5f
        /*00a6*/ 	.short	0x0101


	//----- nvinfo : EIATTR_VRC_CTA_INIT_COUNT
	.align		4
        /*00a8*/ 	.byte	0x02, 0x4a
	.zero		1
	.zero		1


	//----- nvinfo : EIATTR_EXIT_INSTR_OFFSETS
	.align		4
        /*00ac*/ 	.byte	0x04, 0x1c
        /*00ae*/ 	.short	(.L_13649 - .L_13648)


	//   ....[0]....
.L_13648:
        /*00b0*/ 	.word	0x00000110


	//   ....[1]....
        /*00b4*/ 	.word	0x00006830


	//   ....[2]....
        /*00b8*/ 	.word	0x00006980


	//   ....[3]....
        /*00bc*/ 	.word	0x00006aa0


	//----- nvinfo : EIATTR_CRS_STACK_SIZE
	.align		4
.L_13649:
        /*00c0*/ 	.byte	0x04, 0x1e
        /*00c2*/ 	.short	(.L_13651 - .L_13650)
.L_13650:
        /*00c4*/ 	.word	0x00000000


	//----- nvinfo : EIATTR_CBANK_PARAM_SIZE
	.align		4
.L_13651:
        /*00c8*/ 	.byte	0x03, 0x19
        /*00ca*/ 	.short	0x0048


	//----- nvinfo : EIATTR_PARAM_CBANK
	.align		4
        /*00cc*/ 	.byte	0x04, 0x0a
        /*00ce*/ 	.short	(.L_13653 - .L_13652)
	.align		4
.L_13652:
        /*00d0*/ 	.word	index@(.nv.constant0.contiguous_mean2_i8)
        /*00d4*/ 	.short	0x0380
        /*00d6*/ 	.short	0x0048


	//----- nvinfo : EIATTR_SW_WAR
	.align		4
.L_13653:
        /*00d8*/ 	.byte	0x04, 0x36
        /*00da*/ 	.short	(.L_13655 - .L_13654)
.L_13654:
        /*00dc*/ 	.word	0x00000008
.L_13655:


//--------------------- .nv.info.uncontiguous_cumulate_mean_i8 --------------------------
	.section	.nv.info.uncontiguous_cumulate_mean_i8,"",@"SHT_CUDA_INFO"
	.sectionflags	@""
	.align	4


	//----- nvinfo : EIATTR_CUDA_API_VERSION
	.align		4
        /*0000*/ 	.byte	0x04, 0x37
        /*0002*/ 	.short	(.L_13657 - .L_13656)
.L_13656:
        /*0004*/ 	.word	0x00000082


	//----- nvinfo : EIATTR_KPARAM_INFO
	.align		4
.L_13657:
        /*0008*/ 	.byte	0x04, 0x17
        /*000a*/ 	.short	(.L_13659 - .L_13658)
.L_13658:
        /*000c*/ 	.word	0x00000000
        /*0010*/ 	.short	0x0005
        /*0012*/ 	.short	0x0028
        /*0014*/ 	.byte	0x00, 0xf0, 0x21, 0x00


	//----- nvinfo : EIATTR_KPARAM_INFO
	.align		4
.L_13659:
        /*0018*/ 	.byte	0x04, 0x17
        /*001a*/ 	.short	(.L_13661 - .L_13660)
.L_13660:
        /*001c*/ 	.word	0x00000000
        /*0020*/ 	.short	0x0004
        /*0022*/ 	.short	0x0020
        /*0024*/ 	.byte	0x00, 0xf0, 0x21, 0x00


	//----- nvinfo : EIATTR_KPARAM_INFO
	.align		4
.L_13661:
        /*0028*/ 	.byte	0x04, 0x17
        /*002a*/ 	.short	(.L_13663 - .L_13662)
.L_13662:
        /*002c*/ 	.word	0x00000000
        /*0030*/ 	.short	0x0003
        /*0032*/ 	.short	0x0018
        /*0034*/ 	.byte	0x00, 0xf5, 0x21, 0x00


	//----- nvinfo : EIATTR_KPARAM_INFO
	.align		4
.L_13663:
        /*0038*/ 	.byte	0x04, 0x17
        /*003a*/ 	.short	(.L_13665 - .L_13664)
.L_13664:
        /*003c*/ 	.word	0x00000000
        /*0040*/ 	.short	0x0002
        /*0042*/ 	.short	0x0010
        /*0044*/ 	.byte	0x00, 0xf5, 0x21, 0x00


	//----- nvinfo : EIATTR_KPARAM_INFO
	.align		4
.L_13665:
        /*0048*/ 	.byte	0x04, 0x17
        /*004a*/ 	.short	(.L_13667 - .L_13666)
.L_13666:
        /*004c*/ 	.word	0x00000000
        /*0050*/ 	.short	0x0001
        /*0052*/ 	.short	0x0008
        /*0054*/ 	.byte	0x00, 0xf5, 0x21, 0x00


	//----- nvinfo : EIATTR_KPARAM_INFO
	.align		4
.L_13667:
        /*0058*/ 	.byte	0x04, 0x17
        /*005a*/ 	.short	(.L_13669 - .L_13668)
.L_13668:
        /*005c*/ 	.word	0x00000000
        /*0060*/ 	.short	0x0000
        /*0062*/ 	.short	0x0000
        /*0064*/ 	.byte	0x00, 0xf5, 0x21, 0x00


	//----- nvinfo : EIATTR_SPARSE_MMA_MASK
	.align		4
.L_13669:
        /*0068*/ 	.byte	0x03, 0x50
        /*006a*/ 	.short	0x0000


	//----- nvinfo : EIATTR_MAXREG_COUNT
	.align		4
        /*006c*/ 	.byte	0x03, 0x1b
        /*006e*/ 	.short	0x00ff


	//----- nvinfo : EIATTR_NUM_BARRIERS
	.align		4
        /*0070*/ 	.byte	0x02, 0x4c
        /*0072*/ 	.byte	0x01
	.zero		1


	//----- nvinfo : EIATTR_MERCURY_ISA_VERSION
	.align		4
        /*0074*/ 	.byte	0x03, 0x5f
        /*0076*/ 	.short	0x0101


	//----- nvinfo : EIATTR_INT_WARP_WIDE_INSTR_OFFSETS
	.align		4
        /*0078*/ 	.byte	0x04, 0x31
        /*007a*/ 	.short	(.L_13671 - .L_13670)


	//   ....[0]....
.L_13670:
        /*007c*/ 	.word	0x00006640


	//----- nvinfo : EIATTR_VRC_CTA_INIT_COUNT
	.align		4
.L_13671:
        /*0080*/ 	.byte	0x02, 0x4a
	.zero		1
	.zero		1


	//----- nvinfo : EIATTR_EXIT_INSTR_OFFSETS
	.align		4
        /*0084*/ 	.byte	0x04, 0x1c
        /*0086*/ 	.short	(.L_13673 - .L_13672)


	//   ....[0]....
.L_13672:
        /*0088*/ 	.word	0x000066e0


	//   ....[1]....
        /*008c*/ 	.word	0x00006830


	//   ....[2]....
        /*0090*/ 	.word	0x000068b0


	//----- nvinfo : EIATTR_CRS_STACK_SIZE
	.align		4
.L_13673:
        /*0094*/ 	.byte	0x04, 0x1e
        /*0096*/ 	.short	(.L_13675 - .L_13674)
.L_13674:
        /*0098*/ 	.word	0x00000000


	//----- nvinfo : EIATTR_CBANK_PARAM_SIZE
	.align		4
.L_13675:
        /*009c*/ 	.byte	0x03, 0x19
        /*009e*/ 	.short	0x0030


	//----- nvinfo : EIATTR_PARAM_CBANK
	.align		4
        /*00a0*/ 	.byte	0x04, 0x0a
        /*00a2*/ 	.short	(.L_13677 - .L_13676)
	.align		4
.L_13676:
        /*00a4*/ 	.word	index@(.nv.constant0.uncontiguous_cumulate_mean_i8)
        /*00a8*/ 	.short	0x0380
        /*00aa*/ 	.short	0x0030


	//----- nvinfo : EIATTR_SW_WAR
	.align		4
.L_13677:
        /*00ac*/ 	.byte	0x04, 0x36
        /*00ae*/ 	.short	(.L_13679 - .L_13678)
.L_13678:
        /*00b0*/ 	.word	0x00000008
.L_13679:


//--------------------- .nv.info.uncontiguous_mean_i8 --------------------------
	.section	.nv.info.uncontiguous_mean_i8,"",@"SHT_CUDA_INFO"
	.sectionflags	@""
	.align	4


	//----- nvinfo : EIATTR_CUDA_API_VERSION
	.align		4
        /*0000*/ 	.byte	0x04, 0x37
        /*0002*/ 	.short	(.L_13681 - .L_13680)
.L_13680:
        /*0004*/ 	.word	0x00000082


	//----- nvinfo : EIATTR_KPARAM_INFO
	.align		4
.L_13681:
        /*0008*/ 	.byte	0x04, 0x17
        /*000a*/ 	.short	(.L_13683 - .L_13682)
.L_13682:
        /*000c*/ 	.word	0x00000000
        /*0010*/ 	.short	0x0005
        /*0012*/ 	.short	0x0028
        /*0014*/ 	.byte	0x00, 0xf0, 0x21, 0x00


	//----- nvinfo : EIATTR_KPARAM_INFO
	.align		4
.L_13683:
        /*0018*/ 	.byte	0x04, 0x17
        /*001a*/ 	.short	(.L_13685 - .L_13684)
.L_13684:
        /*001c*/ 	.word	0x00000000
        /*0020*/ 	.short	0x0004
        /*0022*/ 	.short	0x0020
        /*0024*/ 	.byte	0x00, 0xf0, 0x21, 0x00


	//----- nvinfo : EIATTR_KPARAM_INFO
	.align		4
.L_13685:
        /*0028*/ 	.byte	0x04, 0x17
        /*002a*/ 	.short	(.L_13687 - .L_13686)
.L_13686:
        /*002c*/ 	.word	0x00000000
        /*0030*/ 	.short	0x0003
        /*0032*/ 	.short	0x0018
        /*0034*/ 	.byte	0x00, 0xf5, 0x21, 0x00


	//----- nvinfo : EIATTR_KPARAM_INFO
	.align		4
.L_13687:
        /*0038*/ 	.byte	0x04, 0x17
        /*003a*/ 	.short	(.L_13689 - .L_13688)
.L_13688:
        /*003c*/ 	.word	0x00000000
        /*0040*/ 	.short	0x0002
        /*0042*/ 	.short	0x0010
        /*0044*/ 	.byte	0x00, 0xf5, 0x21, 0x00


	//----- nvinfo : EIATTR_KPARAM_INFO
	.align		4
.L_13689:
        /*0048*/ 	.byte	0x04, 0x17
        /*004a*/ 	.short	(.L_13691 - .L_13690)
.L_13690:
        /*004c*/ 	.word	0x00000000
        /*0050*/ 	.short	0x0001
        /*0052*/ 	.short	0x0008
        /*0054*/ 	.byte	0x00, 0xf5, 0x21, 0x00


	//----- nvinfo : EIATTR_KPARAM_INFO
	.align		4
.L_13691:
        /*0058*/ 	.byte	0x04, 0x17
        /*005a*/ 	.short	(.L_13693 - .L_13692)
.L_13692:
        /*005c*/ 	.word	0x00000000
        /*0060*/ 	.short	0x0000
        /*0062*/ 	.short	0x0000
        /*0064*/ 	.byte	0x00, 0xf5, 0x21, 0x00


	//----- nvinfo : EIATTR_SPARSE_MMA_MASK
	.align		4
.L_13693:
        /*0068*/ 	.byte	0x03, 0x50
        /*006a*/ 	.short	0x0000


	//----- nvinfo : EIATTR_MAXREG_COUNT
	.align		4
        /*006c*/ 	.byte	0x03, 0x1b
        /*006e*/ 	.short	0x00ff


	//----- nvinfo : EIATTR_NUM_BARRIERS
	.align		4
        /*0070*/ 	.byte	0x02, 0x4c
        /*0072*/ 	.byte	0x01
	.zero		1


	//----- nvinfo : EIATTR_MERCURY_ISA_VERSION
	.align		4
        /*0074*/ 	.byte	0x03, 0x5f
        /*0076*/ 	.short	0x0101


	//----- nvinfo : EIATTR_INT_WARP_WIDE_INSTR_OFFSETS
	.align		4
        /*0078*/ 	.byte	0x04, 0x31
        /*007a*/ 	.short	(.L_13695 - .L_13694)


	//   ....[0]....
.L_13694:
        /*007c*/ 	.word	0x00006680


	//----- nvinfo : EIATTR_VRC_CTA_INIT_COUNT
	.align		4
.L_13695:
        /*0080*/ 	.byte	0x02, 0x4a
	.zero		1
	.zero		1


	//----- nvinfo : EIATTR_EXIT_INSTR_OFFSETS
	.align		4
        /*0084*/ 	.byte	0x04, 0x1c
        /*0086*/ 	.short	(.L_13697 - .L_13696)


	//   ....[0]....
.L_13696:
        /*0088*/ 	.word	0x00006720


	//   ....[1]....
        /*008c*/ 	.word	0x00006870


	//   ....[2]....
        /*0090*/ 	.word	0x000068f0


	//----- nvinfo : EIATTR_CRS_STACK_SIZE
	.align		4
.L_13697:
        /*0094*/ 	.byte	0x04, 0x1e
        /*0096*/ 	.short	(.L_13699 - .L_13698)
.L_13698:
        /*0098*/ 	.word	0x00000000


	//----- nvinfo : EIATTR_CBANK_PARAM_SIZE
	.align		4
.L_13699:
        /*009c*/ 	.byte	0x03, 0x19
        /*009e*/ 	.short	0x0030


	//----- nvinfo : EIATTR_PARAM_CBANK
	.align		4
        /*00a0*/ 	.byte	0x04, 0x0a
        /*00a2*/ 	.short	(.L_13701 - .L_13700)
	.align		4
.L_13700:
        /*00a4*/ 	.word	index@(.nv.constant0.uncontiguous_mean_i8)
        /*00a8*/ 	.short	0x0380
        /*00aa*/ 	.short	0x0030


	//----- nvinfo : EIATTR_SW_WAR
	.align		4
.L_13701:
        /*00ac*/ 	.byte	0x04, 0x36
        /*00ae*/ 	.short	(.L_13703 - .L_13702)
.L_13702:
        /*00b0*/ 	.word	0x00000008
.L_13703:


//--------------------- .nv.info.contiguous_cumulate_mean_i8 --------------------------
	.section	.nv.info.contiguous_cumulate_mean_i8,"",@"SHT_CUDA_INFO"
	.sectionflags	@""
	.align	4


	//----- nvinfo : EIATTR_CUDA_API_VERSION
	.align		4
        /*0000*/ 	.byte	0x04, 0x37
        /*0002*/ 	.short	(.L_13705 - .L_13704)
.L_13704:
        /*0004*/ 	.word	0x00000082


	//----- nvinfo : EIATTR_KPARAM_INFO
	.align		4
.L_13705:
        /*0008*/ 	.byte	0x04, 0x17
        /*000a*/ 	.short	(.L_13707 - .L_13706)
.L_13706:
        /*000c*/ 	.word	0x00000000
        /*0010*/ 	.short	0x0002
        /*0012*/ 	.short	0x0010
        /*0014*/ 	.byte	0x00, 0xf0, 0x21, 0x00


	//----- nvinfo : EIATTR_KPARAM_INFO
	.align		4
.L_13707:
        /*0018*/ 	.byte	0x04, 0x17
        /*001a*/ 	.short	(.L_13709 - .L_13708)
.L_13708:
        /*001c*/ 	.word	0x00000000
        /*0020*/ 	.short	0x0001
        /*0022*/ 	.short	0x0008
        /*0024*/ 	.byte	0x00, 0xf5, 0x21, 0x00


	//----- nvinfo : EIATTR_KPARAM_INFO
	.align		4
.L_13709:
        /*0028*/ 	.byte	0x04, 0x17
        /*002a*/ 	.short	(.L_13711 - .L_13710)
.L_13710:
        /*002c*/ 	.word	0x00000000
        /*0030*/ 	.short	0x0000
        /*0032*/ 	.short	0x0000
        /*0034*/ 	.byte	0x00, 0xf5, 0x21, 0x00


	//----- nvinfo : EIATTR_SPARSE_MMA_MASK
	.align		4
.L_13711:
        /*0038*/ 	.byte	0x03, 0x50
        /*003a*/ 	.short	0x0000


	//----- nvinfo : EIATTR_MAXREG_COUNT
	.align		4
        /*003c*/ 	.byte	0x03, 0x1b
        /*003e*/ 	.short	0x00ff


	//----- nvinfo : EIATTR_NUM_BARRIERS
	.align		4
        /*0040*/ 	.byte	0x02, 0x4c
        /*0042*/ 	.byte	0x01
	.zero		1


	//----- nvinfo : EIATTR_MERCURY_ISA_VERSION
	.align		4
        /*0044*/ 	.byte	0x03, 0x5f
        /*0046*/ 	.short	0x0101


	//----- nvinfo : EIATTR_INT_WARP_WIDE_INSTR_OFFSETS
	.align		4
        /*0048*/ 	.byte	0x04, 0x31
        /*004a*/ 	.short	(.L_13713 - .L_13712)


	//   ....[0]....
.L_13712:
        /*004c*/ 	.word	0x000002a0


	//----- nvinfo : EIATTR_VRC_CTA_INIT_COUNT
	.align		4
.L_13713:
        /*0050*/ 	.byte	0x02, 0x4a
	.zero		1
	.zero		1


	//----- nvinfo : EIATTR_EXIT_INSTR_OFFSETS
	.align		4
        /*0054*/ 	.byte	0x04, 0x1c
        /*0056*/ 	.short	(.L_13715 - .L_13714)


	//   ....[0]....
.L_13714:
        /*0058*/ 	.word	0x00000340


	//   ....[1]....
        /*005c*/ 	.word	0x00000490


	//   ....[2]....
        /*0060*/ 	.word	0x00000510


	//----- nvinfo : EIATTR_CRS_STACK_SIZE
	.align		4
.L_13715:
        /*0064*/ 	.byte	0x04, 0x1e
        /*0066*/ 	.short	(.L_13717 - .L_13716)
.L_13716:
        /*0068*/ 	.word	0x00000000


	//----- nvinfo : EIATTR_CBANK_PARAM_SIZE
	.align		4
.L_13717:
        /*006c*/ 	.byte	0x03, 0x19
        /*006e*/ 	.short	0x0018


	//----- nvinfo : EIATTR_PARAM_CBANK
	.align		4
        /*0070*/ 	.byte	0x04, 0x0a
        /*0072*/ 	.short	(.L_13719 - .L_13718)
	.align		4
.L_13718:
        /*0074*/ 	.word	index@(.nv.constant0.contiguous_cumulate_mean_i8)
        /*0078*/ 	.short	0x0380
        /*007a*/ 	.short	0x0018


	//----- nvinfo : EIATTR_SW_WAR
	.align		4
.L_13719:
        /*007c*/ 	.byte	0x04, 0x36
        /*007e*/ 	.short	(.L_13721 - .L_13720)
.L_13720:
        /*0080*/ 	.word	0x00000008
.L_13721:


//--------------------- .nv.info.contiguous_mean_i8 --------------------------
	.section	.nv.info.contiguous_mean_i8,"",@"SHT_CUDA_INFO"
	.sectionflags	@""
	.align	4


	//----- nvinfo : EIATTR_CUDA_API_VERSION
	.align		4
        /*0000*/ 	.byte	0x04, 0x37
        /*0002*/ 	.short	(.L_13723 - .L_13722)
.L_13722:
        /*0004*/ 	.word	0x00000082


	//----- nvinfo : EIATTR_KPARAM_INFO
	.align		4
.L_13723:
        /*0008*/ 	.byte	0x04, 0x17
        /*000a*/ 	.short	(.L_13725 - .L_13724)
.L_13724:
        /*000c*/ 	.word	0x00000000
        /*0010*/ 	.short	0x0002
        /*0012*/ 	.short	0x0010
        /*0014*/ 	.byte	0x00, 0xf0, 0x21, 0x00


	//----- nvinfo : EIATTR_KPARAM_INFO
	.align		4
.L_13725:
        /*0018*/ 	.byte	0x04, 0x17
        /*001a*/ 	.short	(.L_13727 - .L_13726)
.L_13726:
        /*001c*/ 	.word	0x00000000
        /*0020*/ 	.short	0x0001
        /*0022*/ 	.short	0x0008
        /*0024*/ 	.byte	0x00, 0xf5, 0x21, 0x00


	//----- nvinfo : EIATTR_KPARAM_INFO
	.align		4
.L_13727:
        /*0028*/ 	.byte	0x04, 0x17
        /*002a*/ 	.short	(.L_13729 - .L_13728)
.L_13728:
        /*002c*/ 	.word	0x00000000
        /*0030*/ 	.short	0x0000
        /*0032*/ 	.short	0x0000
        /*0034*/ 	.byte	0x00, 0xf5, 0x21, 0x00


	//----- nvinfo : EIATTR_SPARSE_MMA_MASK
	.align		4
.L_13729:
        /*0038*/ 	.byte	0x03, 0x50
        /*003a*/ 	.short	0x0000


	//----- nvinfo : EIATTR_MAXREG_COUNT
	.align		4
        /*003c*/ 	.byte	0x03, 0x1b
        /*003e*/ 	.short	0x00ff


	//----- nvinfo : EIATTR_NUM_BARRIERS
	.align		4
        /*0040*/ 	.byte	0x02, 0x4c
        /*0042*/ 	.byte	0x01
	.zero		1


	//----- nvinfo : EIATTR_MERCURY_ISA_VERSION
	.align		4
        /*0044*/ 	.byte	0x03, 0x5f
        /*0046*/ 	.short	0x0101


	//----- nvinfo : EIATTR_INT_WARP_WIDE_INSTR_OFFSETS
	.align		4
        /*0048*/ 	.byte	0x04, 0x31
        /*004a*/ 	.short	(.L_13731 - .L_13730)


	//   ....[0]....
.L_13730:
        /*004c*/ 	.word	0x000002e0


	//----- nvinfo : EIATTR_VRC_CTA_INIT_COUNT
	.align		4
.L_13731:
        /*0050*/ 	.byte	0x02, 0x4a
	.zero		1
	.zero		1


	//----- nvinfo : EIATTR_EXIT_INSTR_OFFSETS
	.align		4
        /*0054*/ 	.byte	0x04, 0x1c
        /*0056*/ 	.short	(.L_13733 - .L_13732)


	//   ....[0]....
.L_13732:
        /*0058*/ 	.word	0x00000380


	//   ....[1]....
        /*005c*/ 	.word	0x000004d0


	//   ....[2]....
        /*0060*/ 	.word	0x00000550


	//----- nvinfo : EIATTR_CRS_STACK_SIZE
	.align		4
.L_13733:
        /*0064*/ 	.byte	0x04, 0x1e
        /*0066*/ 	.short	(.L_13735 - .L_13734)
.L_13734:
        /*0068*/ 	.word	0x00000000


	//----- nvinfo : EIATTR_CBANK_PARAM_SIZE
	.align		4
.L_13735:
        /*006c*/ 	.byte	0x03, 0x19
        /*006e*/ 	.short	0x0018


	//----- nvinfo : EIATTR_PARAM_CBANK
	.align		4
        /*0070*/ 	.byte	0x04, 0x0a
        /*0072*/ 	.short	(.L_13737 - .L_13736)
	.align		4
.L_13736:
        /*0074*/ 	.word	index@(.nv.constant0.contiguous_mean_i8)
        /*0078*/ 	.short	0x0380
        /*007a*/ 	.short	0x0018


	//----- nvinfo : EIATTR_SW_WAR
	.align		4
.L_13737:
        /*007c*/ 	.byte	0x04, 0x36
        /*007e*/ 	.short	(.L_13739 - .L_13738)
.L_13738:
        /*0080*/ 	.word	0x00000008
.L_13739:


//--------------------- .nv.info.contiguous_mean33_bool --------------------------
	.section	.nv.info.contiguous_mean33_bool,"",@"SHT_CUDA_INFO"
	.sectionflags	@""
	.align	4


	//----- nvinfo : EIATTR_CUDA_API_VERSION
	.align		4
        /*0000*/ 	.byte	0x04, 0x37
        /*0002*/ 	.short	(.L_13741 - .L_13740)
.L_13740:
        /*0004*/ 	.word	0x00000082


	//----- nvinfo : EIATTR_KPARAM_INFO
	.align		4
.L_13741:
        /*0008*/ 	.byte	0x04, 0x17
        /*000a*/ 	.short	(.L_13743 - .L_13742)
.L_13742:
        /*000c*/ 	.word	0x00000000
        /*0010*/ 	.short	0x0004
        /*0012*/ 	.short	0x0020
        /*0014*/ 	.byte	0x00, 0xf0, 0x21, 0x00


	//----- nvinfo : EIATTR_KPARAM_INFO
	.align		4
.L_13743:
        /*0018*/ 	.byte	0x04, 0x17
        /*001a*/ 	.short	(.L_13745 - .L_13744)
.L_13744:
        /*001c*/ 	.word	0x00000000
        /*0020*/ 	.short	0x0003
        /*0022*/ 	.short	0x0018
        /*0024*/ 	.byte	0x00, 0xf0, 0x21, 0x00


	//----- nvinfo : EIATTR_KPARAM_INFO
	.align		4
.L_13745:
        /*0028*/ 	.byte	0x04, 0x17
        /*002a*/ 	.short	(.L_13747 - .L_13746)
.L_13746:
        /*002c*/ 	.word	0x00000000
        /*0030*/ 	.short	0x0002
        /*0032*/ 	.short	0x0010
        /*0034*/ 	.byte	0x00, 0xf0, 0x21, 0x00


	//----- nvinfo : EIATTR_KPARAM_INFO
	.align		4
.L_13747:
        /*0038*/ 	.byte	0x04, 0x17
        /*003a*/ 	.short	(.L_13749 - .L_13748)
.L_13748:
        /*003c*/ 	.word	0x00000000
        /*0040*/ 	.short	0x0001
        /*0042*/ 	.short	0x0008
        /*0044*/ 	.byte	0x00, 0xf5, 0x21, 0x00


	//----- nvinfo : EIATTR_KPARAM_INFO
	.align		4
.L_13749:
        /*0048*/ 	.byte	0x04, 0x17
        /*004a*/ 	.short	(.L_13751 - .L_13750)
.L_13750:
        /*004c*/ 	.word	0x00000000
        /*0050*/ 	.short	0x0000
        /*0052*/ 	.short	0x0000
        /*0054*/ 	.byte	0x00, 0xf5, 0x21, 0x00


	//----- nvinfo : EIATTR_SPARSE_MMA_MASK
	.align		4
.L_13751:
        /*0058*/ 	.byte	0x03, 0x50
        /*005a*/ 	.short	0x0000


	//----- nvinfo : EIATTR_MAXREG_COUNT
	.align		4
        /*005c*/ 	.byte	0x03, 0x1b
        /*005e*/ 	.short	0x00ff


	//----- nvinfo : EIATTR_NUM_BARRIERS
	.align		4
        /*0060*/ 	.byte	0x02, 0x4c
        /*0062*/ 	.byte	0x01
	.zero		1


	//----- nvinfo : EIATTR_MERCURY_ISA_VERSION
	.align		4
        /*0064*/ 	.byte	0x03, 0x5f
        /*0066*/ 	.short	0x0101


	//----- nvinfo : EIATTR_VRC_CTA_INIT_COUNT
	.align		4
        /*0068*/ 	.byte	0x02, 0x4a
	.zero		1
	.zero		1


	//----- nvinfo : EIATTR_EXIT_INSTR_OFFSETS
	.align		4
        /*006c*/ 	.byte	0x04, 0x1c
        /*006e*/ 	.short	(.L_13753 - .L_13752)


	//   ....[0]....
.L_13752:
        /*0070*/ 	.word	0x00000150


	//   ....[1]....
        /*0074*/ 	.word	0x000001e0


	//   ....[2]....
        /*0078*/ 	.word	0x00000b10


	//----- nvinfo : EIATTR_CBANK_PARAM_SIZE
	.align		4
.L_13753:
        /*007c*/ 	.byte	0x03, 0x19
        /*007e*/ 	.short	0x0028


	//----- nvinfo : EIATTR_PARAM_CBANK
	.align		4
        /*0080*/ 	.byte	0x04, 0x0a
        /*0082*/ 	.short	(.L_13755 - .L_13754)
	.align		4
.L_13754:
        /*0084*/ 	.word	index@(.nv.constant0.contiguous_mean33_bool)
        /*0088*/ 	.short	0x0380
        /*008a*/ 	.short	0x0028


	//----- nvinfo : EIATTR_SW_WAR
	.align		4
.L_13755:
        /*008c*/ 	.byte	0x04, 0x36
        /*008e*/ 	.short	(.L_13757 - .L_13756)
.L_13756:
        /*0090*/ 	.word	0x00000008
.L_13757:


//--------------------- .nv.info.contiguous_mean3_bool --------------------------
	.section	.nv.info.contiguous_mean3_bool,"",@"SHT_CUDA_INFO"
	.sectionflags	@""
	.align	4


	//----- nvinfo : EIATTR_CUDA_API_VERSION
	.align		4
        /*0000*/ 	.byte	0x04, 0x37
        /*0002*/ 	.short	(.L_13759 - .L_13758)
.L_13758:
        /*0004*/ 	.word	0x00000082


	//----- nvinfo : EIATTR_KPARAM_INFO
	.align		4
.L_13759:
        /*0008*/ 	.byte	0x04, 0x17
        /*000a*/ 	.short	(.L_13761 - .L_13760)
.L_13760:
        /*000c*/ 	.word	0x00000000
        /*0010*/ 	.short	0x0006
        /*0012*/ 	.short	0x0030
        /*0014*/ 	.byte	0x00, 0xf0, 0x21, 0x00


	//----- nvinfo : EIATTR_KPARAM_INFO
	.align		4
.L_13761:
        /*0018*/ 	.byte	0x04, 0x17
        /*001a*/ 	.short	(.L_13763 - .L_13762)
.L_13762:
        /*001c*/ 	.word	0x00000000
        /*0020*/ 	.short	0x0005
        /*0022*/ 	.short	0x0028
        /*0024*/ 	.byte	0x00, 0xf0, 0x21, 0x00


	//----- nvinfo : EIATTR_KPARAM_INFO
	.align		4
.L_13763:
        /*0028*/ 	.byte	0x04, 0x17
        /*002a*/ 	.short	(.L_13765 - .L_13764)
.L_13764:
        /*002c*/ 	.word	0x00000000
        /*0030*/ 	.short	0x0004
        /*0032*/ 	.short	0x0020
        /*0034*/ 	.byte	0x00, 0xf0, 0x21, 0x00


	//----- nvinfo : EIATTR_KPARAM_INFO
	.align		4
.L_13765:
        /*0038*/ 	.byte	0x04, 0x17
        /*003a*/ 	.short	(.L_13767 - .L_13766)
.L_13766:
        /*003c*/ 	.word	0x00000000
        /*0040*/ 	.short	0x0003
        /*0042*/ 	.short	0x0018
        /*0044*/ 	.byte	0x00, 0xf5, 0x21, 0x00


	//----- nvinfo : EIATTR_KPARAM_INFO
	.align		4
.L_13767:
        /*0048*/ 	.byte	0x04, 0x17
        /*004a*/ 	.short	(.L_13769 - .L_13768)
.L_13768:
        /*004c*/ 	.word	0x00000000
        /*0050*/ 	.short	0x0002
        /*0052*/ 	.short	0x0010
        /*0054*/ 	.byte	0x00, 0xf5, 0x21, 0x00


	//----- nvinfo : EIATTR_KPARAM_INFO
	.align		4
.L_13769:
        /*0058*/ 	.byte	0x04, 0x17
        /*005a*/ 	.short	(.L_13771 - .L_13770)
.L_13770:
        /*005c*/ 	.word	0x00000000
        /*0060*/ 	.short	0x0001
        /*0062*/ 	.short	0x0008
        /*0064*/ 	.byte	0x00, 0xf5, 0x21, 0x00


	//----- nvinfo : EIATTR_KPARAM_INFO
	.align		4
.L_13771:
        /*0068*/ 	.byte	0x04, 0x17
        /*006a*/ 	.short	(.L_13773 - .L_13772)
.L_13772:
        /*006c*/ 	.word	0x00000000
        /*0070*/ 	.short	0x0000
        /*0072*/ 	.short	0x0000
        /*0074*/ 	.byte	0x00, 0xf5, 0x21, 0x00


	//----- nvinfo : EIATTR_SPARSE_MMA_MASK
	.align		4
.L_13773:
        /*0078*/ 	.byte	0x03, 0x50
        /*007a*/ 	.short	0x0000


	//----- nvinfo : EIATTR_MAXREG_COUNT
	.align		4
        /*007c*/ 	.byte	0x03, 0x1b
        /*007e*/ 	.short	0x00ff


	//----- nvinfo : EIATTR_NUM_BARRIERS
	.align		4
        /*0080*/ 	.byte	0x02, 0x4c
        /*0082*/ 	.byte	0x01
	.zero		1


	//----- nvinfo : EIATTR_MERCURY_ISA_VERSION
	.align		4
        /*0084*/ 	.byte	0x03, 0x5f
        /*0086*/ 	.short	0x0101


	//----- nvinfo : EIATTR_VRC_CTA_INIT_COUNT
	.align		4
        /*0088*/ 	.byte	0x02, 0x4a
	.zero		1
	.zero		1


	//----- nvinfo : EIATTR_EXIT_INSTR_OFFSETS
	.align		4
        /*008c*/ 	.byte	0x04, 0x1c
        /*008e*/ 	.short	(.L_13775 - .L_13774)


	//   ....[0]....
.L_13774:
        /*0090*/ 	.word	0x00000150


	//   ....[1]....
        /*0094*/ 	.word	0x00003130


	//   ....[2]....
        /*0098*/ 	.word	0x00003ad0


	//----- nvinfo : EIATTR_CRS_STACK_SIZE
	.align		4
.L_13775:
        /*009c*/ 	.byte	0x04, 0x1e
        /*009e*/ 	.short	(.L_13777 - .L_13776)
.L_13776:
        /*00a0*/ 	.word	0x00000000


	//----- nvinfo : EIATTR_CBANK_PARAM_SIZE
	.align		4
.L_13777:
        /*00a4*/ 	.byte	0x03, 0x19
        /*00a6*/ 	.short	0x0038


	//----- nvinfo : EIATTR_PARAM_CBANK
	.align		4
        /*00a8*/ 	.byte	0x04, 0x0a
        /*00aa*/ 	.short	(.L_13779 - .L_13778)
	.align		4
.L_13778:
        /*00ac*/ 	.word	index@(.nv.constant0.contiguous_mean3_bool)
        /*00b0*/ 	.short	0x0380
        /*00b2*/ 	.short	0x0038


	//----- nvinfo : EIATTR_SW_WAR
	.align		4
.L_13779:
        /*00b4*/ 	.byte	0x04, 0x36
        /*00b6*/ 	.short	(.L_13781 - .L_13780)
.L_13780:
        /*00b8*/ 	.word	0x00000008
.L_13781:


//--------------------- .nv.info.contiguous_mean22_bool --------------------------
	.section	.nv.info.contiguous_mean22_bool,"",@"SHT_CUDA_INFO"
	.sectionflags	@""
	.align	4


	//----- nvinfo : EIATTR_CUDA_API_VERSION
	.align		4
        /*0000*/ 	.byte	0x04, 0x37
        /*0002*/ 	.short	(.L_13783 - .L_13782)
.L_13782:
        /*0004*/ 	.word	0x00000082


	//----- nvinfo : EIATTR_KPARAM_INFO
	.align		4
.L_13783:
        /*0008*/ 	.byte	0x04, 0x17
        /*000a*/ 	.short	(.L_13785 - .L_13784)
.L_13784:
        /*000c*/ 	.word	0x00000000
        /*0010*/ 	.short	0x0005
        /*0012*/ 	.short	0x0028
        /*0014*/ 	.byte	0x00, 0xf0, 0x21, 0x00


	//----- nvinfo : EIATTR_KPARAM_INFO
	.align		4
.L_13785:
        /*0018*/ 	.byte	0x04, 0x17
        /*001a*/ 	.short	(.L_13787 - .L_13786)
.L_13786:
        /*001c*/ 	.word	0x00000000
        /*0020*/ 	.short	0x0004
        /*0022*/ 	.short	0x0020
        /*0024*/ 	.byte	0x00, 0xf0, 0x21, 0x00


	//----- nvinfo : EIATTR_KPARAM_INFO
	.align		4
.L_13787:
        /*0028*/ 	.byte	0x04, 0x17
        /*002a*/ 	.short	(.L_13789 - .L_13788)
.L_13788:
        /*002c*/ 	.word	0x00000000
        /*0030*/ 	.short	0x0003
        /*0032*/ 	.short	0x0018
        /*0034*/ 	.byte	0x00, 0xf0, 0x21, 0x00


	//----- nvinfo : EIATTR_KPARAM_INFO
	.align		4
.L_13789:
        /*0038*/ 	.byte	0x04, 0x17
        /*003a*/ 	.short	(.L_13791 - .L_13790)
.L_13790:
        /*003c*/ 	.word	0x00000000
        /*0040*/ 	.short	0x0002
        /*0042*/ 	.short	0x0010
        /*0044*/ 	.byte	0x00, 0xf0, 0x21, 0x00


	//----- nvinfo : EIATTR_KPARAM_INFO
	.align		4
.L_13791:
        /*0048*/ 	.byte	0x04, 0x17
        /*004a*/ 	.short	(.L_13793 - .L_13792)
.L_13792:
        /*004c*/ 	.word	0x00000000
        /*0050*/ 	.short	0x0001
        /*0052*/ 	.short	0x0008
        /*0054*/ 	.byte	0x00, 0xf5, 0x21, 0x00


	//----- nvinfo : EIATTR_KPARAM_INFO
	.align		4
.L_13793:
        /*0058*/ 	.byte	0x04, 0x17
        /*005a*/ 	.short	(.L_13795 - .L_13794)
.L_13794:
        /*005c*/ 	.word	0x00000000
        /*0060*/ 	.short	0x0000
        /*0062*/ 	.short	0x0000
        /*0064*/ 	.byte	0x00, 0xf5, 0x21, 0x00


	//----- nvinfo : EIATTR_SPARSE_MMA_MASK
	.align		4
.L_13795:
        /*0068*/ 	.byte	0x03, 0x50
        /*006a*/ 	.short	0x0000


	//----- nvinfo : EIATTR_MAXREG_COUNT
	.align		4
        /*006c*/ 	.byte	0x03, 0x1b
        /*006e*/ 	.short	0x00ff


	//----- nvinfo : EIATTR_NUM_BARRIERS
	.align		4
        /*0070*/ 	.byte	0x02, 0x4c
        /*0072*/ 	.byte	0x01
	.zero		1


	//----- nvinfo : EIATTR_MERCURY_ISA_VERSION
	.align		4
        /*0074*/ 	.byte	0x03, 0x5f
        /*0076*/ 	.short	0x0101


	//----- nvinfo : EIATTR_VRC_CTA_INIT_COUNT
	.align		4
        /*0078*/ 	.byte	0x02, 0x4a
	.zero		1
	.zero		1


	//----- nvinfo : EIATTR_EXIT_INSTR_OFFSETS
	.align		4
        /*007c*/ 	.byte	0x04, 0x1c
        /*007e*/ 	.short	(.L_13797 - .L_13796)


	//   ....[0]....
.L_13796:
        /*0080*/ 	.word	0x00000110


	//   ....[1]....
        /*0084*/ 	.word	0x000004b0


	//   ....[2]....
        /*0088*/ 	.word	0x00000600


	//   ....[3]....
        /*008c*/ 	.word	0x00000720


	//----- nvinfo : EIATTR_CRS_STACK_SIZE
	.align		4
.L_13797:
        /*0090*/ 	.byte	0x04, 0x1e
        /*0092*/ 	.short	(.L_13799 - .L_13798)
.L_13798:
        /*0094*/ 	.word	0x00000000


	//----- nvinfo : EIATTR_CBANK_PARAM_SIZE
	.align		4
.L_13799:
        /*0098*/ 	.byte	0x03, 0x19
        /*009a*/ 	.short	0x0030


	//----- nvinfo : EIATTR_PARAM_CBANK
	.align		4
        /*009c*/ 	.byte	0x04, 0x0a
        /*009e*/ 	.short	(.L_13801 - .L_13800)
	.align		4
.L_13800:
        /*00a0*/ 	.word	index@(.nv.constant0.contiguous_mean22_bool)
        /*00a4*/ 	.short	0x0380
        /*00a6*/ 	.short	0x0030


	//----- nvinfo : EIATTR_SW_WAR
	.align		4
.L_13801:
        /*00a8*/ 	.byte	0x04, 0x36
        /*00aa*/ 	.short	(.L_13803 - .L_13802)
.L_13802:
        /*00ac*/ 	.word	0x00000008
.L_13803:


//--------------------- .nv.info.contiguous_mean2_bool --------------------------
	.section	.nv.info.contiguous_mean2_bool,"",@"SHT_CUDA_INFO"
	.sectionflags	@""
	.align	4


	//----- nvinfo : EIATTR_CUDA_API_VERSION
	.align		4
        /*0000*/ 	.byte	0x04, 0x37
        /*0002*/ 	.short	(.L_13805 - .L_13804)
.L_13804:
        /*0004*/ 	.word	0x00000082


	//----- nvinfo : EIATTR_KPARAM_INFO
	.align		4
.L_13805:
        /*0008*/ 	.byte	0x04, 0x17
        /*000a*/ 	.short	(.L_13807 - .L_13806)
.L_13806:
        /*000c*/ 	.word	0x00000000
        /*0010*/ 	.short	0x0008
        /*0012*/ 	.short	0x0040
        /*0014*/ 	.byte	0x00, 0xf0, 0x21, 0x00


	//----- nvinfo : EIATTR_KPARAM_INFO
	.align		4
.L_13807:
        /*0018*/ 	.byte	0x04, 0x17
        /*001a*/ 	.short	(.L_13809 - .L_13808)
.L_13808:
        /*001c*/ 	.word	0x00000000
        /*0020*/ 	.short	0x0007
        /*0022*/ 	.short	0x0038
        /*0024*/ 	.byte	0x00, 0xf0, 0x21, 0x00


	//----- nvinfo : EIATTR_KPARAM_INFO
	.align		4
.L_13809:
        /*0028*/ 	.byte	0x04, 0x17
        /*002a*/ 	.short	(.L_13811 - .L_13810)
.L_13810:
        /*002c*/ 	.word	0x00000000
        /*0030*/ 	.short	0x0006
        /*0032*/ 	.short	0x0030
        /*0034*/ 	.byte	0x00, 0xf0, 0x21, 0x00


	//----- nvinfo : EIATTR_KPARAM_INFO
	.align		4
.L_13811:
        /*0038*/ 	.byte	0x04, 0x17
        /*003a*/ 	.short	(.L_13813 - .L_13812)
.L_13812:
        /*003c*/ 	.word	0x00000000
        /*0040*/ 	.short	0x0005
        /*0042*/ 	.short	0x0028
        /*0044*/ 	.byte	0x00, 0xf0, 0x21, 0x00


	//----- nvinfo : EIATTR_KPARAM_INFO
	.align		4
.L_13813:
        /*0048*/ 	.byte	0x04, 0x17
        /*004a*/ 	.short	(.L_13815 - .L_13814)
.L_13814:
        /*004c*/ 	.word	0x00000000
        /*0050*/ 	.short	0x0004
        /*0052*/ 	.short	0x0020
        /*0054*/ 	.byte	0x00, 0xf0, 0x21, 0x00


	//----- nvinfo : EIATTR_KPARAM_INFO
	.align		4
.L_13815:
        /*0058*/ 	.byte	0x04, 0x17
        /*005a*/ 	.short	(.L_13817 - .L_13816)
.L_13816:
        /*005c*/ 	.word	0x00000000
        /*0060*/ 	.short	0x0003
        /*0062*/ 	.short	0x0018
        /*0064*/ 	.byte	0x00, 0xf5, 0x21, 0x00


	//----- nvinfo : EIATTR_KPARAM_INFO
	.align		4
.L_13817:
        /*0068*/ 	.byte	0x04, 0x17
        /*006a*/ 	.short	(.L_13819 - .L_13818)
.L_13818:
        /*006c*/ 	.word	0x00000000
        /*0070*/ 	.short	0x0002
        /*0072*/ 	.short	0x0010
        /*0074*/ 	.byte	0x00, 0xf5, 0x21, 0x00


	//----- nvinfo : EIATTR_KPARAM_INFO
	.align		4
.L_13819:
        /*0078*/ 	.byte	0x04, 0x17
        /*007a*/ 	.short	(.L_13821 - .L_13820)
.L_13820:
        /*007c*/ 	.word	0x00000000
        /*0080*/ 	.short	0x0001
        /*0082*/ 	.short	0x0008
        /*0084*/ 	.byte	0x00, 0xf5, 0x21, 0x00


	//----- nvinfo : EIATTR_KPARAM_INFO
	.align		4
.L_13821:
        /*0088*/ 	.byte	0x04, 0x17
        /*008a*/ 	.short	(.L_13823 - .L_13822)
.L_13822:
        /*008c*/ 	.word	0x00000000
        /*0090*/ 	.short	0x0000
        /*0092*/ 	.short	0x0000
        /*0094*/ 	.byte	0x00, 0xf5, 0x21, 0x00


	//----- nvinfo : EIATTR_SPARSE_MMA_MASK
	.align		4
.L_13823:
        /*0098*/ 	.byte	0x03, 0x50
        /*009a*/ 	.short	0x0000


	//----- nvinfo : EIATTR_MAXREG_COUNT
	.align		4
        /*009c*/ 	.byte	0x03, 0x1b
        /*009e*/ 	.short	0x00ff


	//----- nvinfo : EIATTR_NUM_BARRIERS
	.align		4
        /*00a0*/ 	.byte	0x02, 0x4c
        /*00a2*/ 	.byte	0x01
	.zero		1


	//----- nvinfo : EIATTR_MERCURY_ISA_VERSION
	.align		4
        /*00a4*/ 	.byte	0x03, 0x5f
        /*00a6*/ 	.short	0x0101


	//----- nvinfo : EIATTR_VRC_CTA_INIT_COUNT
	.align		4
        /*00a8*/ 	.byte	0x02, 0x4a
	.zero		1
	.zero		1


	//----- nvinfo : EIATTR_EXIT_INSTR_OFFSETS
	.align		4
        /*00ac*/ 	.byte	0x04, 0x1c
        /*00ae*/ 	.short	(.L_13825 - .L_13824)


	//   ....[0]....
.L_13824:
        /*00b0*/ 	.word	0x00000110


	//   ....[1]....
        /*00b4*/ 	.word	0x00006840


	//   ....[2]....
        /*00b8*/ 	.word	0x00006990


	//   ....[3]....
        /*00bc*/ 	.word	0x00006ab0


	//----- nvinfo : EIATTR_CRS_STACK_SIZE
	.align		4
.L_13825:
        /*00c0*/ 	.byte	0x04, 0x1e
        /*00c2*/ 	.short	(.L_13827 - .L_13826)
.L_13826:
        /*00c4*/ 	.word	0x00000000


	//----- nvinfo : EIATTR_CBANK_PARAM_SIZE
	.align		4
.L_13827:
        /*00c8*/ 	.byte	0x03, 0x19
        /*00ca*/ 	.short	0x0048


	//----- nvinfo : EIATTR_PARAM_CBANK
	.align		4
        /*00cc*/ 	.byte	0x04, 0x0a
        /*00ce*/ 	.short	(.L_13829 - .L_13828)
	.align		4
.L_13828:
        /*00d0*/ 	.word	index@(.nv.constant0.contiguous_mean2_bool)
        /*00d4*/ 	.short	0x0380
        /*00d6*/ 	.short	0x0048


	//----- nvinfo : EIATTR_SW_WAR
	.align		4
.L_13829:
        /*00d8*/ 	.byte	0x04, 0x36
        /*00da*/ 	.short	(.L_13831 - .L_13830)
.L_13830:
        /*00dc*/ 	.word	0x00000008
.L_13831:


//--------------------- .nv.info.uncontiguous_cumulate_mean_bool --------------------------
	.section	.nv.info.uncontiguous_cumulate_mean_bool,"",@"SHT_CUDA_INFO"
	.sectionflags	@""
	.align	4


	//----- nvinfo : EIATTR_CUDA_API_VERSION
	.align		4
        /*0000*/ 	.byte	0x04, 0x37
        /*0002*/ 	.short	(.L_13833 - .L_13832)
.L_13832:
        /*0004*/ 	.word	0x00000082


	//----- nvinfo : EIATTR_KPARAM_INFO
	.align		4
.L_13833:
        /*0008*/ 	.byte	0x04, 0x17
        /*000a*/ 	.short	(.L_13835 - .L_13834)
.L_13834:
        /*000c*/ 	.word	0x00000000
        /*0010*/ 	.short	0x0005
        /*0012*/ 	.short	0x0028
        /*0014*/ 	.byte	0x00, 0xf0, 0x21, 0x00


	//----- nvinfo : EIATTR_KPARAM_INFO
	.align		4
.L_13835:
        /*0018*/ 	.byte	0x04, 0x17
        /*001a*/ 	.short	(.L_13837 - .L_13836)
.L_13836:
        /*001c*/ 	.word	0x00000000
        /*0020*/ 	.short	0x0004
        /*0022*/ 	.short	0x0020
        /*0024*/ 	.byte	0x00, 0xf0, 0x21, 0x00


	//----- nvinfo : EIATTR_KPARAM_INFO
	.align		4
.L_13837:
        /*0028*/ 	.byte	0x04, 0x17
        /*002a*/ 	.short	(.L_13839 - .L_13838)
.L_13838:
        /*002c*/ 	.word	0x00000000
        /*0030*/ 	.short	0x0003
        /*0032*/ 	.short	0x0018
        /*0034*/ 	.byte	0x00, 0xf5, 0x21, 0x00


	//----- nvinfo : EIATTR_KPARAM_INFO
	.align		4
.L_13839:
        /*0038*/ 	.byte	0x04, 0x17
        /*003a*/ 	.short	(.L_13841 - .L_13840)
.L_13840:
        /*003c*/ 	.word	0x00000000
        /*0040*/ 	.short	0x0002
        /*0042*/ 	.short	0x0010
        /*0044*/ 	.byte	0x00, 0xf5, 0x21, 0x00


	//----- nvinfo : EIATTR_KPARAM_INFO
	.align		4
.L_13841:
        /*0048*/ 	.byte	0x04, 0x17
        /*004a*/ 	.short	(.L_13843 - .L_13842)
.L_13842:
        /*004c*/ 	.word	0x00000000
        /*0050*/ 	.short	0x0001
        /*0052*/ 	.short	0x0008
        /*0054*/ 	.byte	0x00, 0xf5, 0x21, 0x00


	//----- nvinfo : EIATTR_KPARAM_INFO
	.align		4
.L_13843:
        /*0058*/ 	.byte	0x04, 0x17
        /*005a*/ 	.short	(.L_13845 - .L_13844)
.L_13844:
        /*005c*/ 	.word	0x00000000
        /*0060*/ 	.short	0x0000
        /*0062*/ 	.short	0x0000
        /*0064*/ 	.byte	0x00, 0xf5, 0x21, 0x00


	//----- nvinfo : EIATTR_SPARSE_MMA_MASK
	.align		4
.L_13845:
        /*0068*/ 	.byte	0x03, 0x50
        /*006a*/ 	.short	0x0000


	//----- nvinfo : EIATTR_MAXREG_COUNT
	.align		4
        /*006c*/ 	.byte	0x03, 0x1b
        /*006e*/ 	.short	0x00ff


	//----- nvinfo : EIATTR_NUM_BARRIERS
	.align		4
        /*0070*/ 	.byte	0x02, 0x4c
        /*0072*/ 	.byte	0x01
	.zero		1


	//----- nvinfo : EIATTR_MERCURY_ISA_VERSION
	.align		4
        /*0074*/ 	.byte	0x03, 0x5f
        /*0076*/ 	.short	0x0101


	//----- nvinfo : EIATTR_INT_WARP_WIDE_INSTR_OFFSETS
	.align		4
        /*0078*/ 	.byte	0x04, 0x31
        /*007a*/ 	.short	(.L_13847 - .L_13846)


	//   ....[0]....
.L_13846:
        /*007c*/ 	.word	0x00006640


	//----- nvinfo : EIATTR_VRC_CTA_INIT_COUNT
	.align		4
.L_13847:
        /*0080*/ 	.byte	0x02, 0x4a
	.zero		1
	.zero		1


	//----- nvinfo : EIATTR_EXIT_INSTR_OFFSETS
	.align		4
        /*0084*/ 	.byte	0x04, 0x1c
        /*0086*/ 	.short	(.L_13849 - .L_13848)


	//   ....[0]....
.L_13848:
        /*0088*/ 	.word	0x000066e0


	//   ....[1]....
        /*008c*/ 	.word	0x00006830


	//   ....[2]....
        /*0090*/ 	.word	0x000068b0


	//----- nvinfo : EIATTR_CRS_STACK_SIZE
	.align		4
.L_13849:
        /*0094*/ 	.byte	0x04, 0x1e
        /*0096*/ 	.short	(.L_13851 - .L_13850)
.L_13850:
        /*0098*/ 	.word	0x00000000


	//----- nvinfo : EIATTR_CBANK_PARAM_SIZE
	.align		4
.L_13851:
        /*009c*/ 	.byte	0x03, 0x19
        /*009e*/ 	.short	0x0030


	//----- nvinfo : EIATTR_PARAM_CBANK
	.align		4
        /*00a0*/ 	.byte	0x04, 0x0a
        /*00a2*/ 	.short	(.L_13853 - .L_13852)
	.align		4
.L_13852:
        /*00a4*/ 	.word	index@(.nv.constant0.uncontiguous_cumulate_mean_bool)
        /*00a8*/ 	.short	0x0380
        /*00aa*/ 	.short	0x0030


	//----- nvinfo : EIATTR_SW_WAR
	.align		4
.L_13853:
        /*00ac*/ 	.byte	0x04, 0x36
        /*00ae*/ 	.short	(.L_13855 - .L_13854)
.L_13854:
        /*00b0*/ 	.word	0x00000008
.L_13855:


//--------------------- .nv.info.uncontiguous_mean_bool --------------------------
	.section	.nv.info.uncontiguous_mean_bool,"",@"SHT_CUDA_INFO"
	.sectionflags	@""
	.align	4


	//----- nvinfo : EIATTR_CUDA_API_VERSION
	.align		4
        /*0000*/ 	.byte	0x04, 0x37
        /*0002*/ 	.short	(.L_13857 - .L_13856)
.L_13856:
        /*0004*/ 	.word	0x00000082


	//----- nvinfo : EIATTR_KPARAM_INFO
	.align		4
.L_13857:
        /*0008*/ 	.byte	0x04, 0x17
        /*000a*/ 	.short	(.L_13859 - .L_13858)
.L_13858:
        /*000c*/ 	.word	0x00000000
        /*0010*/ 	.short	0x0005
        /*0012*/ 	.short	0x0028
        /*0014*/ 	.byte	0x00, 0xf0, 0x21, 0x00


	//----- nvinfo : EIATTR_KPARAM_INFO
	.align		4
.L_13859:
        /*0018*/ 	.byte	0x04, 0x17
        /*001a*/ 	.short	(.L_13861 - .L_13860)
.L_13860:
        /*001c*/ 	.word	0x00000000
        /*0020*/ 	.short	0x0004
        /*0022*/ 	.short	0x0020
        /*0024*/ 	.byte	0x00, 0xf0, 0x21, 0x00


	//----- nvinfo : EIATTR_KPARAM_INFO
	.align		4
.L_13861:
        /*0028*/ 	.byte	0x04, 0x17
        /*002a*/ 	.short	(.L_13863 - .L_13862)
.L_13862:
        /*002c*/ 	.word	0x00000000
        /*0030*/ 	.short	0x0003
        /*0032*/ 	.short	0x0018
        /*0034*/ 	.byte	0x00, 0xf5, 0x21, 0x00


	//----- nvinfo : EIATTR_KPARAM_INFO
	.align		4
.L_13863:
        /*0038*/ 	.byte	0x04, 0x17
        /*003a*/ 	.short	(.L_13865 - .L_13864)
.L_13864:
        /*003c*/ 	.word	0x00000000
        /*0040*/ 	.short	0x0002
        /*0042*/ 	.short	0x0010
        /*0044*/ 	.byte	0x00, 0xf5, 0x21, 0x00


	//----- nvinfo : EIATTR_KPARAM_INFO
	.align		4
.L_13865:
        /*0048*/ 	.byte	0x04, 0x17
        /*004a*/ 	.short	(.L_13867 - .L_13866)
.L_13866:
        /*004c*/ 	.word	0x00000000
        /*0050*/ 	.short	0x0001
        /*0052*/ 	.short	0x0008
        /*0054*/ 	.byte	0x00, 0xf5, 0x21, 0x00


	//----- nvinfo : EIATTR_KPARAM_INFO
	.align		4
.L_13867:
        /*0058*/ 	.byte	0x04, 0x17
        /*005a*/ 	.short	(.L_13869 - .L_13868)
.L_13868:
        /*005c*/ 	.word	0x00000000
        /*0060*/ 	.short	0x0000
        /*0062*/ 	.short	0x0000
        /*0064*/ 	.byte	0x00, 0xf5, 0x21, 0x00


	//----- nvinfo : EIATTR_SPARSE_MMA_MASK
	.align		4
.L_13869:
        /*0068*/ 	.byte	0x03, 0x50
        /*006a*/ 	.short	0x0000


	//----- nvinfo : EIATTR_MAXREG_COUNT
	.align		4
        /*006c*/ 	.byte	0x03, 0x1b
        /*006e*/ 	.short	0x00ff


	//----- nvinfo : EIATTR_NUM_BARRIERS
	.align		4
        /*0070*/ 	.byte	0x02, 0x4c
        /*0072*/ 	.byte	0x01
	.zero		1


	//----- nvinfo : EIATTR_MERCURY_ISA_VERSION
	.align		4
        /*0074*/ 	.byte	0x03, 0x5f
        /*0076*/ 	.short	0x0101


	//----- nvinfo : EIATTR_INT_WARP_WIDE_INSTR_OFFSETS
	.align		4
        /*0078*/ 	.byte	0x04, 0x31
        /*007a*/ 	.short	(.L_13871 - .L_13870)


	//   ....[0]....
.L_13870:
        /*007c*/ 	.word	0x00006690


	//----- nvinfo : EIATTR_VRC_CTA_INIT_COUNT
	.align		4
.L_13871:
        /*0080*/ 	.byte	0x02, 0x4a
	.zero		1
	.zero		1


	//----- nvinfo : EIATTR_EXIT_INSTR_OFFSETS
	.align		4
        /*0084*/ 	.byte	0x04, 0x1c
        /*0086*/ 	.short	(.L_13873 - .L_13872)


	//   ....[0]....
.L_13872:
        /*0088*/ 	.word	0x00006730


	//   ....[1]....
        /*008c*/ 	.word	0x00006880


	//   ....[2]....
        /*0090*/ 	.word	0x00006900


	//----- nvinfo : EIATTR_CRS_STACK_SIZE
	.align		4
.L_13873:
        /*0094*/ 	.byte	0x04, 0x1e
        /*0096*/ 	.short	(.L_13875 - .L_13874)
.L_13874:
        /*0098*/ 	.word	0x00000000


	//----- nvinfo : EIATTR_CBANK_PARAM_SIZE
	.align		4
.L_13875:
        /*009c*/ 	.byte	0x03, 0x19
        /*009e*/ 	.short	0x0030


	//----- nvinfo : EIATTR_PARAM_CBANK
	.align		4
        /*00a0*/ 	.byte	0x04, 0x0a
        /*00a2*/ 	.short	(.L_13877 - .L_13876)
	.align		4
.L_13876:
        /*00a4*/ 	.word	index@(.nv.constant0.uncontiguous_mean_bool)
        /*00a8*/ 	.short	0x0380
        /*00aa*/ 	.short	0x0030


	//----- nvinfo : EIATTR_SW_WAR
	.align		4
.L_13877:
        /*00ac*/ 	.byte	0x04, 0x36
        /*00ae*/ 	.short	(.L_13879 - .L_13878)
.L_13878:
        /*00b0*/ 	.word	0x00000008
.L_13879:


//--------------------- .nv.info.contiguous_cumulate_mean_bool --------------------------
	.section	.nv.info.contiguous_cumulate_mean_bool,"",@"SHT_CUDA_INFO"
	.sectionflags	@""
	.align	4


	//----- nvinfo : EIATTR_CUDA_API_VERSION
	.align		4
        /*0000*/ 	.byte	0x04, 0x37
        /*0002*/ 	.short	(.L_13881 - .L_13880)
.L_13880:
        /*0004*/ 	.word	0x00000082


	//----- nvinfo : EIATTR_KPARAM_INFO
	.align		4
.L_13881:
        /*0008*/ 	.byte	0x04, 0x17
        /*000a*/ 	.short	(.L_13883 - .L_13882)
.L_13882:
        /*000c*/ 	.word	0x00000000
        /*0010*/ 	.short	0x0002
        /*0012*/ 	.short	0x0010
        /*0014*/ 	.byte	0x00, 0xf0, 0x21, 0x00


	//----- nvinfo : EIATTR_KPARAM_INFO
	.align		4
.L_13883:
        /*0018*/ 	.byte	0x04, 0x17
        /*001a*/ 	.short	(.L_13885 - .L_13884)
.L_13884:
        /*001c*/ 	.word	0x00000000
        /*0020*/ 	.short	0x0001
        /*0022*/ 	.short	0x0008
        /*0024*/ 	.byte	0x00, 0xf5, 0x21, 0x00


	//----- nvinfo : EIATTR_KPARAM_INFO
	.align		4
.L_13885:
        /*0028*/ 	.byte	0x04, 0x17
        /*002a*/ 	.short	(.L_13887 - .L_13886)
.L_13886:
        /*002c*/ 	.word	0x00000000
        /*0030*/ 	.short	0x0000
        /*0032*/ 	.short	0x0000
        /*0034*/ 	.byte	0x00, 0xf5, 0x21, 0x00


	//----- nvinfo : EIATTR_SPARSE_MMA_MASK
	.align		4
.L_13887:
        /*0038*/ 	.byte	0x03, 0x50
        /*003a*/ 	.short	0x0000


	//----- nvinfo : EIATTR_MAXREG_COUNT
	.align		4
        /*003c*/ 	.byte	0x03, 0x1b
        /*003e*/ 	.short	0x00ff


	//----- nvinfo : EIATTR_NUM_BARRIERS
	.align		4
        /*0040*/ 	.byte	0x02, 0x4c
        /*0042*/ 	.byte	0x01
	.zero		1


	//----- nvinfo : EIATTR_MERCURY_ISA_VERSION
	.align		4
        /*0044*/ 	.byte	0x03, 0x5f
        /*0046*/ 	.short	0x0101


	//----- nvinfo : EIATTR_INT_WARP_WIDE_INSTR_OFFSETS
	.align		4
        /*0048*/ 	.byte	0x04, 0x31
        /*004a*/ 	.short	(.L_13889 - .L_13888)


	//   ....[0]....
.L_13888:
        /*004c*/ 	.word	0x000002a0


	//----- nvinfo : EIATTR_VRC_CTA_INIT_COUNT
	.align		4
.L_13889:
        /*0050*/ 	.byte	0x02, 0x4a
	.zero		1
	.zero		1


	//----- nvinfo : EIATTR_EXIT_INSTR_OFFSETS
	.align		4
        /*0054*/ 	.byte	0x04, 0x1c
        /*0056*/ 	.short	(.L_13891 - .L_13890)


	//   ....[0]....
.L_13890:
        /*0058*/ 	.word	0x00000340


	//   ....[1]....
        /*005c*/ 	.word	0x00000490


	//   ....[2]....
        /*0060*/ 	.word	0x00000510


	//----- nvinfo : EIATTR_CRS_STACK_SIZE
	.align		4
.L_13891:
        /*0064*/ 	.byte	0x04, 0x1e
        /*0066*/ 	.short	(.L_13893 - .L_13892)
.L_13892:
        /*0068*/ 	.word	0x00000000


	//----- nvinfo : EIATTR_CBANK_PARAM_SIZE
	.align		4
.L_13893:
        /*006c*/ 	.byte	0x03, 0x19
        /*006e*/ 	.short	0x0018


	//----- nvinfo : EIATTR_PARAM_CBANK
	.align		4
        /*0070*/ 	.byte	0x04, 0x0a
        /*0072*/ 	.short	(.L_13895 - .L_13894)
	.align		4
.L_13894:
        /*0074*/ 	.word	index@(.nv.constant0.contiguous_cumulate_mean_bool)
        /*0078*/ 	.short	0x0380
        /*007a*/ 	.short	0x0018


	//----- nvinfo : EIATTR_SW_WAR
	.align		4
.L_13895:
        /*007c*/ 	.byte	0x04, 0x36
        /*007e*/ 	.short	(.L_13897 - .L_13896)
.L_13896:
        /*0080*/ 	.word	0x00000008
.L_13897:


//--------------------- .nv.info.contiguous_mean_bool --------------------------
	.section	.nv.info.contiguous_mean_bool,"",@"SHT_CUDA_INFO"
	.sectionflags	@""
	.align	4


	//----- nvinfo : EIATTR_CUDA_API_VERSION
	.align		4
        /*0000*/ 	.byte	0x04, 0x37
        /*0002*/ 	.short	(.L_13899 - .L_13898)
.L_13898:
        /*0004*/ 	.word	0x00000082


	//----- nvinfo : EIATTR_KPARAM_INFO
	.align		4
.L_13899:
        /*0008*/ 	.byte	0x04, 0x17
        /*000a*/ 	.short	(.L_13901 - .L_13900)
.L_13900:
        /*000c*/ 	.word	0x00000000
        /*0010*/ 	.short	0x0002
        /*0012*/ 	.short	0x0010
        /*0014*/ 	.byte	0x00, 0xf0, 0x21, 0x00


	//----- nvinfo : EIATTR_KPARAM_INFO
	.align		4
.L_13901:
        /*0018*/ 	.byte	0x04, 0x17
        /*001a*/ 	.short	(.L_13903 - .L_13902)
.L_13902:
        /*001c*/ 	.word	0x00000000
        /*0020*/ 	.short	0x0001
        /*0022*/ 	.short	0x0008
        /*0024*/ 	.byte	0x00, 0xf5, 0x21, 0x00


	//----- nvinfo : EIATTR_KPARAM_INFO
	.align		4
.L_13903:
        /*0028*/ 	.byte	0x04, 0x17
        /*002a*/ 	.short	(.L_13905 - .L_13904)
.L_13904:
        /*002c*/ 	.word	0x00000000
        /*0030*/ 	.short	0x0000
        /*0032*/ 	.short	0x0000
        /*0034*/ 	.byte	0x00, 0xf5, 0x21, 0x00


	//----- nvinfo : EIATTR_SPARSE_MMA_MASK
	.align		4
.L_13905:
        /*0038*/ 	.byte	0x03, 0x50
        /*003a*/ 	.short	0x0000


	//----- nvinfo : EIATTR_MAXREG_COUNT
	.align		4
        /*003c*/ 	.byte	0x03, 0x1b
        /*003e*/ 	.short	0x00ff


	//----- nvinfo : EIATTR_NUM_BARRIERS
	.align		4
        /*0040*/ 	.byte	0x02, 0x4c
        /*0042*/ 	.byte	0x01
	.zero		1


	//----- nvinfo : EIATTR_MERCURY_ISA_VERSION
	.align		4
        /*0044*/ 	.byte	0x03, 0x5f
        /*0046*/ 	.short	0x0101


	//----- nvinfo : EIATTR_INT_WARP_WIDE_INSTR_OFFSETS
	.align		4
        /*0048*/ 	.byte	0x04, 0x31
        /*004a*/ 	.short	(.L_13907 - .L_13906)


	//   ....[0]....
.L_13906:
        /*004c*/ 	.word	0x000002f0


	//----- nvinfo : EIATTR_VRC_CTA_INIT_COUNT
	.align		4
.L_13907:
        /*0050*/ 	.byte	0x02, 0x4a
	.zero		1
	.zero		1


	//----- nvinfo : EIATTR_EXIT_INSTR_OFFSETS
	.align		4
        /*0054*/ 	.byte	0x04, 0x1c
        /*0056*/ 	.short	(.L_13909 - .L_13908)


	//   ....[0]....
.L_13908:
        /*0058*/ 	.word	0x00000390


	//   ....[1]....
        /*005c*/ 	.word	0x000004e0


	//   ....[2]....
        /*0060*/ 	.word	0x00000560


	//----- nvinfo : EIATTR_CRS_STACK_SIZE
	.align		4
.L_13909:
        /*0064*/ 	.byte	0x04, 0x1e
        /*0066*/ 	.short	(.L_13911 - .L_13910)
.L_13910:
        /*0068*/ 	.word	0x00000000


	//----- nvinfo : EIATTR_CBANK_PARAM_SIZE
	.align		4
.L_13911:
        /*006c*/ 	.byte	0x03, 0x19
        /*006e*/ 	.short	0x0018


	//----- nvinfo : EIATTR_PARAM_CBANK
	.align		4
        /*0070*/ 	.byte	0x04, 0x0a
        /*0072*/ 	.short	(.L_13913 - .L_13912)
	.align		4
.L_13912:
        /*0074*/ 	.word	index@(.nv.constant0.contiguous_mean_bool)
        /*0078*/ 	.short	0x0380
        /*007a*/ 	.short	0x0018


	//----- nvinfo : EIATTR_SW_WAR
	.align		4
.L_13913:
        /*007c*/ 	.byte	0x04, 0x36
        /*007e*/ 	.short	(.L_13915 - .L_13914)
.L_13914:
        /*0080*/ 	.word	0x00000008
.L_13915:


//--------------------- .nv.info.contiguous_reducel333_bf16 --------------------------
	.section	.nv.info.contiguous_reducel333_bf16,"",@"SHT_CUDA_INFO"
	.sectionflags	@""
	.align	4


	//----- nvinfo : EIATTR_CUDA_API_VERSION
	.align		4
        /*0000*/ 	.byte	0x04, 0x37
        /*0002*/ 	.short	(.L_13917 - .L_13916)
.L_13916:
        /*0004*/ 	.word	0x00000082


	//----- nvinfo : EIATTR_KPARAM_INFO
	.align		4
.L_13917:
        /*0008*/ 	.byte	0x04, 0x17
        /*000a*/ 	.short	(.L_13919 - .L_13918)
.L_13918:
        /*000c*/ 	.word	0x00000000
        /*0010*/ 	.short	0x0004
        /*0012*/ 	.short	0x0020
        /*0014*/ 	.byte	0x00, 0xf0, 0x21, 0x00


	//----- nvinfo : EIATTR_KPARAM_INFO
	.align		4
.L_13919:
        /*0018*/ 	.byte	0x04, 0x17
        /*001a*/ 	.short	(.L_13921 - .L_13920)
.L_13920:
        /*001c*/ 	.word	0x00000000
        /*0020*/ 	.short	0x0003
        /*0022*/ 	.short	0x0018
        /*0024*/ 	.byte	0x00, 0xf0, 0x21, 0x00


	//----- nvinfo : EIATTR_KPARAM_INFO
	.align		4
.L_13921:
        /*0028*/ 	.byte	0x04, 0x17
        /*002a*/ 	.short	(.L_13923 - .L_13922)
.L_13922:
        /*002c*/ 	.word	0x00000000
        /*0030*/ 	.short	0x0002
        /*0032*/ 	.short	0x0010
        /*0034*/ 	.byte	0x00, 0xf0, 0x21, 0x00


	//----- nvinfo : EIATTR_KPARAM_INFO
	.align		4
.L_13923:
        /*0038*/ 	.byte	0x04, 0x17
        /*003a*/ 	.short	(.L_13925 - .L_13924)
.L_13924:
        /*003c*/ 	.word	0x00000000
        /*0040*/ 	.short	0x0001
        /*0042*/ 	.short	0x0008
        /*0044*/ 	.byte	0x00, 0xf5, 0x21, 0x00


	//----- nvinfo : EIATTR_KPARAM_INFO
	.align		4
.L_13925:
        /*0048*/ 	.byte	0x04, 0x17
        /*004a*/ 	.short	(.L_13927 - .L_13926)
.L_13926:
        /*004c*/ 	.word	0x00000000
        /*0050*/ 	.short	0x0000
        /*0052*/ 	.short	0x0000
        /*0054*/ 	.byte	0x00, 0xf5, 0x21, 0x00


	//----- nvinfo : EIATTR_SPARSE_MMA_MASK
	.align		4
.L_13927:
        /*0058*/ 	.byte	0x03, 0x50
        /*005a*/ 	.short	0x0000


	//----- nvinfo : EIATTR_MAXREG_COUNT
	.align		4
        /*005c*/ 	.byte	0x03, 0x1b
        /*005e*/ 	.short	0x00ff


	//----- nvinfo : EIATTR_NUM_BARRIERS
	.align		4
        /*0060*/ 	.byte	0x02, 0x4c
        /*0062*/ 	.byte	0x01
	.zero		1


	//----- nvinfo : EIATTR_MERCURY_ISA_VERSION
	.align		4
        /*0064*/ 	.byte	0x03, 0x5f
        /*0066*/ 	.short	0x0101


	//----- nvinfo : EIATTR_VRC_CTA_INIT_COUNT
	.align		4
        /*0068*/ 	.byte	0x02, 0x4a
	.zero		1
	.zero		1


	//----- nvinfo : EIATTR_EXIT_INSTR_OFFSETS
	.align		4
        /*006c*/ 	.byte	0x04, 0x1c
        /*006e*/ 	.short	(.L_13929 - .L_13928)


	//   ....[0]....
.L_13928:
        /*0070*/ 	.word	0x00000160


	//   ....[1]....
        /*0074*/ 	.word	0x000001f0


	//   ....[2]....
        /*0078*/ 	.word	0x00000b20


	//----- nvinfo : EIATTR_CBANK_PARAM_SIZE
	.align		4
.L_13929:
        /*007c*/ 	.byte	0x03, 0x19
        /*007e*/ 	.short	0x0028


	//----- nvinfo : EIATTR_PARAM_CBANK
	.align		4
        /*0080*/ 	.byte	0x04, 0x0a
        /*0082*/ 	.short	(.L_13931 - .L_13930)
	.align		4
.L_13930:
        /*0084*/ 	.word	index@(.nv.constant0.contiguous_reducel333_bf16)
        /*0088*/ 	.short	0x0380
        /*008a*/ 	.short	0x0028


	//----- nvinfo : EIATTR_SW_WAR
	.align		4
.L_13931:
        /*008c*/ 	.byte	0x04, 0x36
        /*008e*/ 	.short	(.L_13933 - .L_13932)
.L_13932:
        /*0090*/ 	.word	0x00000008
.L_13933:


//--------------------- .nv.info.contiguous_reducel33_bf16 --------------------------
	.section	.nv.info.contiguous_reducel33_bf16,"",@"SHT_CUDA_INFO"
	.sectionflags	@""
	.align	4


	//----- nvinfo : EIATTR_CUDA_API_VERSION
	.align		4
        /*0000*/ 	.byte	0x04, 0x37
        /*0002*/ 	.short	(.L_13935 - .L_13934)
.L_13934:
        /*0004*/ 	.word	0x00000082


	//----- nvinfo : EIATTR_KPARAM_INFO
	.align		4
.L_13935:
        /*0008*/ 	.byte	0x04, 0x17
        /*000a*/ 	.short	(.L_13937 - .L_13936)
.L_13936:
        /*000c*/ 	.word	0x00000000
        /*0010*/ 	.short	0x0006
        /*0012*/ 	.short	0x0030
        /*0014*/ 	.byte	0x00, 0xf0, 0x21, 0x00


	//----- nvinfo : EIATTR_KPARAM_INFO
	.align		4
.L_13937:
        /*0018*/ 	.byte	0x04, 0x17
        /*001a*/ 	.short	(.L_13939 - .L_13938)
.L_13938:
        /*001c*/ 	.word	0x00000000
        /*0020*/ 	.short	0x0005
        /*0022*/ 	.short	0x0028
        /*0024*/ 	.byte	0x00, 0xf0, 0x21, 0x00


	//----- nvinfo : EIATTR_KPARAM_INFO
	.align		4
.L_13939:
        /*0028*/ 	.byte	0x04, 0x17
        /*002a*/ 	.short	(.L_13941 - .L_13940)
.L_13940:
        /*002c*/ 	.word	0x00000000
        /*0030*/ 	.short	0x0004
        /*0032*/ 	.short	0x0020
        /*0034*/ 	.byte	0x00, 0xf0, 0x21, 0x00


	//----- nvinfo : EIATTR_KPARAM_INFO
	.align		4
.L_13941:
        /*0038*/ 	.byte	0x04, 0x17
        /*003a*/ 	.short	(.L_13943 - .L_13942)
.L_13942:
        /*003c*/ 	.word	0x00000000
        /*0040*/ 	.short	0x0003
        /*0042*/ 	.short	0x0018
        /*0044*/ 	.byte	0x00, 0xf5, 0x21, 0x00


	//----- nvinfo : EIATTR_KPARAM_INFO
	.align		4
.L_13943:
        /*0048*/ 	.byte	0x04, 0x17
        /*004a*/ 	.short	(.L_13945 - .L_13944)
.L_13944:
        /*004c*/ 	.word	0x00000000
        /*0050*/ 	.short	0x0002
        /*0052*/ 	.short	0x0010
        /*0054*/ 	.byte	0x00, 0xf5, 0x21, 0x00


	//----- nvinfo : EIATTR_KPARAM_INFO
	.align		4
.L_13945:
        /*0058*/ 	.byte	0x04, 0x17
        /*005a*/ 	.short	(.L_13947 - .L_13946)
.L_13946:
        /*005c*/ 	.word	0x00000000
        /*0060*/ 	.short	0x0001
        /*0062*/ 	.short	0x0008
        /*0064*/ 	.byte	0x00, 0xf5, 0x21, 0x00


	//----- nvinfo : EIATTR_KPARAM_INFO
	.align		4
.L_13947:
        /*0068*/ 	.byte	0x04, 0x17
        /*006a*/ 	.short	(.L_13949 - .L_13948)
.L_13948:
        /*006c*/ 	.word	0x00000000
        /*0070*/ 	.short	0x0000
        /*0072*/ 	.short	0x0000
        /*0074*/ 	.byte	0x00, 0xf5, 0x21, 0x00


	//----- nvinfo : EIATTR_SPARSE_MMA_MASK
	.align		4
.L_13949:
        /*0078*/ 	.byte	0x03, 0x50
        /*007a*/ 	.short	0x0000


	//----- nvinfo : EIATTR_MAXREG_COUNT
	.align		4
        /*007c*/ 	.byte	0x03, 0x1b
        /*007e*/ 	.short	0x00ff


	//----- nvinfo : EIATTR_NUM_BARRIERS
	.align		4
        /*0080*/ 	.byte	0x02, 0x4c
        /*0082*/ 	.byte	0x01
	.zero		1


	//----- nvinfo : EIATTR_MERCURY_ISA_VERSION
	.align		4
        /*0084*/ 	.byte	0x03, 0x5f
        /*0086*/ 	.short	0x0101


	//----- nvinfo : EIATTR_VRC_CTA_INIT_COUNT
	.align		4
        /*0088*/ 	.byte	0x02, 0x4a
	.zero		1
	.zero		1


	//----- nvinfo : EIATTR_EXIT_INSTR_OFFSETS
	.align		4
        /*008c*/ 	.byte	0x04, 0x1c
        /*008e*/ 	.short	(.L_13951 - .L_13950)


	//   ....[0]....
.L_13950:
        /*0090*/ 	.word	0x00000160


	//   ....[1]....
        /*0094*/ 	.word	0x000035d0


	//   ....[2]....
        /*0098*/ 	.word	0x00003f70


	//----- nvinfo : EIATTR_CRS_STACK_SIZE
	.align		4
.L_13951:
        /*009c*/ 	.byte	0x04, 0x1e
        /*009e*/ 	.short	(.L_13953 - .L_13952)
.L_13952:
        /*00a0*/ 	.word	0x00000000


	//----- nvinfo : EIATTR_CBANK_PARAM_SIZE
	.align		4
.L_13953:
        /*00a4*/ 	.byte	0x03, 0x19
        /*00a6*/ 	.short	0x0038


	//----- nvinfo : EIATTR_PARAM_CBANK
	.align		4
        /*00a8*/ 	.byte	0x04, 0x0a
        /*00aa*/ 	.short	(.L_13955 - .L_13954)
	.align		4
.L_13954:
        /*00ac*/ 	.word	index@(.nv.constant0.contiguous_reducel33_bf16)
        /*00b0*/ 	.short	0x0380
        /*00b2*/ 	.short	0x0038


	//----- nvinfo : EIATTR_SW_WAR
	.align		4
.L_13955:
        /*00b4*/ 	.byte	0x04, 0x36
        /*00b6*/ 	.short	(.L_13957 - .L_13956)
.L_13956:
        /*00b8*/ 	.word	0x00000008
.L_13957:


//--------------------- .nv.info.contiguous_reducel322_bf16 --------------------------
	.section	.nv.info.contiguous_reducel322_bf16,"",@"SHT_CUDA_INFO"
	.sectionflags	@""
	.align	4


	//----- nvinfo : EIATTR_CUDA_API_VERSION
	.align		4
        /*0000*/ 	.byte	0x04, 0x37
        /*0002*/ 	.short	(.L_13959 - .L_13958)
.L_13958:
        /*0004*/ 	.word	0x00000082


	//----- nvinfo : EIATTR_KPARAM_INFO
	.align		4
.L_13959:
        /*0008*/ 	.byte	0x04, 0x17
        /*000a*/ 	.short	(.L_13961 - .L_13960)
.L_13960:
        /*000c*/ 	.word	0x00000000
        /*0010*/ 	.short	0x0005
        /*0012*/ 	.short	0x0028
        /*0014*/ 	.byte	0x00, 0xf0, 0x21, 0x00


	//----- nvinfo : EIATTR_KPARAM_INFO
	.align		4
.L_13961:
        /*0018*/ 	.byte	0x04, 0x17
        /*001a*/ 	.short	(.L_13963 - .L_13962)
.L_13962:
        /*001c*/ 	.word	0x00000000
        /*0020*/ 	.short	0x0004
        /*0022*/ 	.short	0x0020
        /*0024*/ 	.byte	0x00, 0xf0, 0x21, 0x00


	//----- nvinfo : EIATTR_KPARAM_INFO
	.align		4
.L_13963:
        /*0028*/ 	.byte	0x04, 0x17
        /*002a*/ 	.short	(.L_13965 - .L_13964)
.L_13964:
        /*002c*/ 	.word	0x00000000
        /*0030*/ 	.short	0x0003
        /*0032*/ 	.short	0x0018
        /*0034*/ 	.byte	0x00, 0xf0, 0x21, 0x00


	//----- nvinfo : EIATTR_KPARAM_INFO
	.align		4
.L_13965:
        /*0038*/ 	.byte	0x04, 0x17
        /*003a*/ 	.short	(.L_13967 - .L_13966)
.L_13966:
        /*003c*/ 	.word	0x00000000
        /*0040*/ 	.short	0x0002
        /*0042*/ 	.short	0x0010
        /*0044*/ 	.byte	0x00, 0xf0, 0x21, 0x00


	//----- nvinfo : EIATTR_KPARAM_INFO
	.align		4
.L_13967:
        /*0048*/ 	.byte	0x04, 0x17
        /*004a*/ 	.short	(.L_13969 - .L_13968)
.L_13968:
        /*004c*/ 	.word	0x00000000
        /*0050*/ 	.short	0x0001
        /*0052*/ 	.short	0x0008
        /*0054*/ 	.byte	0x00, 0xf5, 0x21, 0x00


	//----- nvinfo : EIATTR_KPARAM_INFO
	.align		4
.L_13969:
        /*0058*/ 	.byte	0x04, 0x17
        /*005a*/ 	.short	(.L_13971 - .L_13970)
.L_13970:
        /*005c*/ 	.word	0x00000000
        /*0060*/ 	.short	0x0000
        /*0062*/ 	.short	0x0000
        /*0064*/ 	.byte	0x00, 0xf5, 0x21, 0x00


	//----- nvinfo : EIATTR_SPARSE_MMA_MASK
	.align		4
.L_13971:
        /*0068*/ 	.byte	0x03, 0x50
        /*006a*/ 	.short	0x0000


	//----- nvinfo : EIATTR_MAXREG_COUNT
	.align		4
        /*006c*/ 	.byte	0x03, 0x1b
        /*006e*/ 	.short	0x00ff


	//----- nvinfo : EIATTR_NUM_BARRIERS
	.align		4
        /*0070*/ 	.byte	0x02, 0x4c
        /*0072*/ 	.byte	0x01
	.zero		1


	//----- nvinfo : EIATTR_MERCURY_ISA_VERSION
	.align		4
        /*0074*/ 	.byte	0x03, 0x5f
        /*0076*/ 	.short	0x0101


	//----- nvinfo : EIATTR_VRC_CTA_INIT_COUNT
	.align		4
        /*0078*/ 	.byte	0x02, 0x4a
	.zero		1
	.zero		1


	//----- nvinfo : EIATTR_EXIT_INSTR_OFFSETS
	.align		4
        /*007c*/ 	.byte	0x04, 0x1c
        /*007e*/ 	.short	(.L_13973 - .L_13972)


	//   ....[0]....
.L_13972:
        /*0080*/ 	.word	0x00000120


	//   ....[1]....
        /*0084*/ 	.word	0x000004d0


	//   ....[2]....
        /*0088*/ 	.word	0x00000620


	//   ....[3]....
        /*008c*/ 	.word	0x00000740


	//----- nvinfo : EIATTR_CRS_STACK_SIZE
	.align		4
.L_13973:
        /*0090*/ 	.byte	0x04, 0x1e
        /*0092*/ 	.short	(.L_13975 - .L_13974)
.L_13974:
        /*0094*/ 	.word	0x00000000


	//----- nvinfo : EIATTR_CBANK_PARAM_SIZE
	.align		4
.L_13975:
        /*0098*/ 	.byte	0x03, 0x19
        /*009a*/ 	.short	0x0030


	//----- nvinfo : EIATTR_PARAM_CBANK
	.align		4
        /*009c*/ 	.byte	0x04, 0x0a
        /*009e*/ 	.short	(.L_13977 - .L_13976)
	.align		4
.L_13976:
        /*00a0*/ 	.word	index@(.nv.constant0.contiguous_reducel322_bf16)
        /*00a4*/ 	.short	0x0380
        /*00a6*/ 	.short	0x0030


	//----- nvinfo : EIATTR_SW_WAR
	.align		4
.L_13977:
        /*00a8*/ 	.byte	0x04, 0x36
        /*00aa*/ 	.short	(.L_13979 - .L_13978)
.L_13978:
        /*00ac*/ 	.word	0x00000008
.L_13979:


//--------------------- .nv.info.contiguous_reducel32_bf16 --------------------------
	.section	.nv.info.contiguous_reducel32_bf16,"",@"SHT_CUDA_INFO"
	.sectionflags	@""
	.align	4


	//----- nvinfo : EIATTR_CUDA_API_VERSION
	.align		4
        /*0000*/ 	.byte	0x04, 0x37
        /*0002*/ 	.short	(.L_13981 - .L_13980)
.L_13980:
        /*0004*/ 	.word	0x00000082


	//----- nvinfo : EIATTR_KPARAM_INFO
	.align		4
.L_13981:
        /*0008*/ 	.byte	0x04, 0x17
        /*000a*/ 	.short	(.L_13983 - .L_13982)
.L_13982:
        /*000c*/ 	.word	0x00000000
        /*0010*/ 	.short	0x0008
        /*0012*/ 	.short	0x0040
        /*0014*/ 	.byte	0x00, 0xf0, 0x21, 0x00


	//----- nvinfo : EIATTR_KPARAM_INFO
	.align		4
.L_13983:
        /*0018*/ 	.byte	0x04, 0x17
        /*001a*/ 	.short	(.L_13985 - .L_13984)
.L_13984:
        /*001c*/ 	.word	0x00000000
        /*0020*/ 	.short	0x0007
        /*0022*/ 	.short	0x0038
        /*0024*/ 	.byte	0x00, 0xf0, 0x21, 0x00


	//----- nvinfo : EIATTR_KPARAM_INFO
	.align		4
.L_13985:
        /*0028*/ 	.byte	0x04, 0x17
        /*002a*/ 	.short	(.L_13987 - .L_13986)
.L_13986:
        /*002c*/ 	.word	0x00000000
        /*0030*/ 	.short	0x0006
        /*0032*/ 	.short	0x0030
        /*0034*/ 	.byte	0x00, 0xf0, 0x21, 0x00


	//----- nvinfo : EIATTR_KPARAM_INFO
	.align		4
.L_13987:
        /*0038*/ 	.byte	0x04, 0x17
        /*003a*/ 	.short	(.L_13989 - .L_13988)
.L_13988:
        /*003c*/ 	.word	0x00000000
        /*0040*/ 	.short	0x0005
        /*0042*/ 	.short	0x0028
        /*0044*/ 	.byte	0x00, 0xf0, 0x21, 0x00


	//----- nvinfo : EIATTR_KPARAM_INFO
	.align		4
.L_13989:
        /*0048*/ 	.byte	0x04, 0x17
        /*004a*/ 	.short	(.L_13991 - .L_13990)
.L_13990:
        /*004c*/ 	.word	0x00000000
        /*0050*/ 	.short	0x0004
        /*0052*/ 	.short	0x0020
        /*0054*/ 	.byte	0x00, 0xf0, 0x21, 0x00


	//----- nvinfo : EIATTR_KPARAM_INFO
	.align		4
.L_13991:
        /*0058*/ 	.byte	0x04, 0x17
        /*005a*/ 	.short	(.L_13993 - .L_13992)
.L_13992:
        /*005c*/ 	.word	0x00000000
        /*0060*/ 	.short	0x0003
        /*0062*/ 	.short	0x0018
        /*0064*/ 	.byte	0x00, 0xf5, 0x21, 0x00


	//----- nvinfo : EIATTR_KPARAM_INFO
	.align		4
.L_13993:
        /*0068*/ 	.byte	0x04, 0x17
        /*006a*/ 	.short	(.L_13995 - .L_13994)
.L_13994:
        /*006c*/ 	.word	0x00000000
        /*0070*/ 	.short	0x0002
        /*0072*/ 	.short	0x0010
        /*0074*/ 	.byte	0x00, 0xf5, 0x21, 0x00


	//----- nvinfo : EIATTR_KPARAM_INFO
	.align		4
.L_13995:
        /*0078*/ 	.byte	0x04, 0x17
        /*007a*/ 	.short	(.L_13997 - .L_13996)
.L_13996:
        /*007c*/ 	.word	0x00000000
        /*0080*/ 	.short	0x0001
        /*0082*/ 	.short	0x0008
        /*0084*/ 	.byte	0x00, 0xf5, 0x21, 0x00


	//----- nvinfo : EIATTR_KPARAM_INFO
	.align		4
.L_13997:
        /*0088*/ 	.byte	0x04, 0x17
        /*008a*/ 	.short	(.L_13999 - .L_13998)
.L_13998:
        /*008c*/ 	.word	0x00000000
        /*0090*/ 	.short	0x0000
        /*0092*/ 	.short	0x0000
        /*0094*/ 	.byte	0x00, 0xf5, 0x21, 0x00


	//----- nvinfo : EIATTR_SPARSE_MMA_MASK
	.align		4
.L_13999:
        /*0098*/ 	.byte	0x03, 0x50
        /*009a*/ 	.short	0x0000


	//----- nvinfo : EIATTR_MAXREG_COUNT
	.align		4
        /*009c*/ 	.byte	0x03, 0x1b
        /*009e*/ 	.short	0x00ff


	//----- nvinfo : EIATTR_NUM_BARRIERS
	.align		4
        /*00a0*/ 	.byte	0x02, 0x4c
        /*00a2*/ 	.byte	0x01
	.zero		1


	//----- nvinfo : EIATTR_MERCURY_ISA_VERSION
	.align		4
        /*00a4*/ 	.byte	0x03, 0x5f
        /*00a6*/ 	.short	0x0101


	//----- nvinfo : EIATTR_VRC_CTA_INIT_COUNT
	.align		4
        /*00a8*/ 	.byte	0x02, 0x4a
	.zero		1
	.zero		1


	//----- nvinfo : EIATTR_EXIT_INSTR_OFFSETS
	.align		4
        /*00ac*/ 	.byte	0x04, 0x1c
        /*00ae*/ 	.short	(.L_14001 - .L_14000)


	//   ....[0]....
.L_14000:
        /*00b0*/ 	.word	0x00000120


	//   ....[1]....
        /*00b4*/ 	.word	0x00007640


	//   ....[2]....
        /*00b8*/ 	.word	0x00007790


	//   ....[3]....
        /*00bc*/ 	.word	0x000078b0


	//----- nvinfo : EIATTR_CRS_STACK_SIZE
	.align		4
.L_14001:
        /*00c0*/ 	.byte	0x04, 0x1e
        /*00c2*/ 	.short	(.L_14003 - .L_14002)
.L_14002:
        /*00c4*/ 	.word	0x00000000


	//----- nvinfo : EIATTR_CBANK_PARAM_SIZE
	.align		4
.L_14003:
        /*00c8*/ 	.byte	0x03, 0x19
        /*00ca*/ 	.short	0x0048


	//----- nvinfo : EIATTR_PARAM_CBANK
	.align		4
        /*00cc*/ 	.byte	0x04, 0x0a
        /*00ce*/ 	.short	(.L_14005 - .L_14004)
	.align		4
.L_14004:
        /*00d0*/ 	.word	index@(.nv.constant0.contiguous_reducel32_bf16)
        /*00d4*/ 	.short	0x0380
        /*00d6*/ 	.short	0x0048


	//----- nvinfo : EIATTR_SW_WAR
	.align		4
.L_14005:
        /*00d8*/ 	.byte	0x04, 0x36
        /*00da*/ 	.short	(.L_14007 - .L_14006)
.L_14006:
        /*00dc*/ 	.word	0x00000008
.L_14007:


//--------------------- .nv.info.uncontiguous_cumulate_reducel3_bf16 --------------------------
	.section	.nv.info.uncontiguous_cumulate_reducel3_bf16,"",@"SHT_CUDA_INFO"
	.sectionflags	@""
	.align	4


	//----- nvinfo : EIATTR_CUDA_API_VERSION
	.align		4
        /*0000*/ 	.byte	0x04, 0x37
        /*0002*/ 	.short	(.L_14009 - .L_14008)
.L_14008:
        /*0004*/ 	.word	0x00000082


	//----- nvinfo : EIATTR_KPARAM_INFO
	.align		4
.L_14009:
        /*0008*/ 	.byte	0x04, 0x17
        /*000a*/ 	.short	(.L_14011 - .L_14010)
.L_14010:
        /*000c*/ 	.word	0x00000000
        /*0010*/ 	.short	0x0005
        /*0012*/ 	.short	0x0028
        /*0014*/ 	.byte	0x00, 0xf0, 0x21, 0x00


	//----- nvinfo : EIATTR_KPARAM_INFO
	.align		4
.L_14011:
        /*0018*/ 	.byte	0x04, 0x17
        /*001a*/ 	.short	(.L_14013 - .L_14012)
.L_14012:
        /*001c*/ 	.word	0x00000000
        /*0020*/ 	.short	0x0004
        /*0022*/ 	.short	0x0020
        /*0024*/ 	.byte	0x00, 0xf0, 0x21, 0x00


	//----- nvinfo : EIATTR_KPARAM_INFO
	.align		4
.L_14013:
        /*0028*/ 	.byte	0x04, 0x17
        /*002a*/ 	.short	(.L_14015 - .L_14014)
.L_14014:
        /*002c*/ 	.word	0x00000000
        /*0030*/ 	.short	0x0003
        /*0032*/ 	.short	0x0018
        /*0034*/ 	.byte	0x00, 0xf5, 0x21, 0x00


	//----- nvinfo : EIATTR_KPARAM_INFO
	.align		4
.L_14015:
        /*0038*/ 	.byte	0x04, 0x17
        /*003a*/ 	.short	(.L_14017 - .L_14016)
.L_14016:
        /*003c*/ 	.word	0x00000000
        /*0040*/ 	.short	0x0002
        /*0042*/ 	.short	0x0010
        /*0044*/ 	.byte	0x00, 0xf5, 0x21, 0x00


	//----- nvinfo : EIATTR_KPARAM_INFO
	.align		4
.L_14017:
        /*0048*/ 	.byte	0x04, 0x17
        /*004a*/ 	.short	(.L_14019 - .L_14018)
.L_14018:
        /*004c*/ 	.word	0x00000000
        /*0050*/ 	.short	0x0001
        /*0052*/ 	.short	0x0008
        /*0054*/ 	.byte	0x00, 0xf5, 0x21, 0x00


	//----- nvinfo : EIATTR_KPARAM_INFO
	.align		4
.L_14019:
        /*0058*/ 	.byte	0x04, 0x17
        /*005a*/ 	.short	(.L_14021 - .L_14020)
.L_14020:
        /*005c*/ 	.word	0x00000000
        /*0060*/ 	.short	0x0000
        /*0062*/ 	.short	0x0000
        /*0064*/ 	.byte	0x00, 0xf5, 0x21, 0x00


	//----- nvinfo : EIATTR_SPARSE_MMA_MASK
	.align		4
.L_14021:
        /*0068*/ 	.byte	0x03, 0x50
        /*006a*/ 	.short	0x0000


	//----- nvinfo : EIATTR_MAXREG_COUNT
	.align		4
        /*006c*/ 	.byte	0x03, 0x1b
        /*006e*/ 	.short	0x00ff


	//----- nvinfo : EIATTR_NUM_BARRIERS
	.align		4
        /*0070*/ 	.byte	0x02, 0x4c
        /*0072*/ 	.byte	0x01
	.zero		1


	//----- nvinfo : EIATTR_MERCURY_ISA_VERSION
	.align		4
        /*0074*/ 	.byte	0x03, 0x5f
        /*0076*/ 	.short	0x0101


	//----- nvinfo : EIATTR_INT_WARP_WIDE_INSTR_OFFSETS
	.align		4
        /*0078*/ 	.byte	0x04, 0x31
        /*007a*/ 	.short	(.L_14023 - .L_14022)


	//   ....[0]....
.L_14022:
        /*007c*/ 	.word	0x00006650


	//----- nvinfo : EIATTR_VRC_CTA_INIT_COUNT
	.align		4
.L_14023:
        /*0080*/ 	.byte	0x02, 0x4a
	.zero		1
	.zero		1


	//----- nvinfo : EIATTR_EXIT_INSTR_OFFSETS
	.align		4
        /*0084*/ 	.byte	0x04, 0x1c
        /*0086*/ 	.short	(.L_14025 - .L_14024)


	//   ....[0]....
.L_14024:
        /*0088*/ 	.word	0x000066f0


	//   ....[1]....
        /*008c*/ 	.word	0x00006840


	//   ....[2]....
        /*0090*/ 	.word	0x000068c0


	//----- nvinfo : EIATTR_CRS_STACK_SIZE
	.align		4
.L_14025:
        /*0094*/ 	.byte	0x04, 0x1e
        /*0096*/ 	.short	(.L_14027 - .L_14026)
.L_14026:
        /*0098*/ 	.word	0x00000000


	//----- nvinfo : EIATTR_CBANK_PARAM_SIZE
	.align		4
.L_14027:
        /*009c*/ 	.byte	0x03, 0x19
        /*009e*/ 	.short	0x0030


	//----- nvinfo : EIATTR_PARAM_CBANK
	.align		4
        /*00a0*/ 	.byte	0x04, 0x0a
        /*00a2*/ 	.short	(.L_14029 - .L_14028)
	.align		4
.L_14028:
        /*00a4*/ 	.word	index@(.nv.constant0.uncontiguous_cumulate_reducel3_bf16)
        /*00a8*/ 	.short	0x0380
        /*00aa*/ 	.short	0x0030


	//----- nvinfo : EIATTR_SW_WAR
	.align		4
.L_14029:
        /*00ac*/ 	.byte	0x04, 0x36
        /*00ae*/ 	.short	(.L_14031 - .L_14030)
.L_14030:
        /*00b0*/ 	.word	0x00000008
.L_14031:


//--------------------- .nv.info.uncontiguous_reducel3_bf16 --------------------------
	.section	.nv.info.uncontiguous_reducel3_bf16,"",@"SHT_CUDA_INFO"
	.sectionflags	@""
	.align	4


	//----- nvinfo : EIATTR_CUDA_API_VERSION
	.align		4
        /*0000*/ 	.byte	0x04, 0x37
        /*0002*/ 	.short	(.L_14033 - .L_14032)
.L_14032:
        /*0004*/ 	.word	0x00000082


	//----- nvinfo : EIATTR_KPARAM_INFO
	.align		4
.L_14033:
        /*0008*/ 	.byte	0x04, 0x17
        /*000a*/ 	.short	(.L_14035 - .L_14034)
.L_14034:
        /*000c*/ 	.word	0x00000000
        /*0010*/ 	.short	0x0005
        /*0012*/ 	.short	0x0028
        /*0014*/ 	.byte	0x00, 0xf0, 0x21, 0x00


	//----- nvinfo : EIATTR_KPARAM_INFO
	.align		4
.L_14035:
        /*0018*/ 	.byte	0x04, 0x17
        /*001a*/ 	.short	(.L_14037 - .L_14036)
.L_14036:
        /*001c*/ 	.word	0x00000000
        /*0020*/ 	.short	0x0004
        /*0022*/ 	.short	0x0020
        /*0024*/ 	.byte	0x00, 0xf0, 0x21, 0x00


	//----- nvinfo : EIATTR_KPARAM_INFO
	.align		4
.L_14037:
        /*0028*/ 	.byte	0x04, 0x17
        /*002a*/ 	.short	(.L_14039 - .L_14038)
.L_14038:
        /*002c*/ 	.word	0x00000000
        /*0030*/ 	.short	0x0003
        /*0032*/ 	.short	0x0018
        /*0034*/ 	.byte	0x00, 0xf5, 0x21, 0x00


	//----- nvinfo : EIATTR_KPARAM_INFO
	.align		4
.L_14039:
        /*0038*/ 	.byte	0x04, 0x17
        /*003a*/ 	.short	(.L_14041 - .L_14040)
.L_14040:
        /*003c*/ 	.word	0x00000000
        /*0040*/ 	.short	0x0002
        /*0042*/ 	.short	0x0010
        /*0044*/ 	.byte	0x00, 0xf5, 0x21, 0x00


	//----- nvinfo : EIATTR_KPARAM_INFO
	.align		4
.L_14041:
        /*0048*/ 	.byte	0x04, 0x17
        /*004a*/ 	.short	(.L_14043 - .L_14042)
.L_14042:
        /*004c*/ 	.word	0x00000000
        /*0050*/ 	.short	0x0001
        /*0052*/ 	.short	0x0008
        /*0054*/ 	.byte	0x00, 0xf5, 0x21, 0x00


	//----- nvinfo : EIATTR_KPARAM_INFO
	.align		4
.L_14043:
        /*0058*/ 	.byte	0x04, 0x17
        /*005a*/ 	.short	(.L_14045 - .L_14044)
.L_14044:
        /*005c*/ 	.word	0x00000000
        /*0060*/ 	.short	0x0000
        /*0062*/ 	.short	0x0000
        /*0064*/ 	.byte	0x00, 0xf5, 0x21, 0x00


	//----- nvinfo : EIATTR_SPARSE_MMA_MASK
	.align		4
.L_14045:
        /*0068*/ 	.byte	0x03, 0x50
        /*006a*/ 	.short	0x0000


	//----- nvinfo : EIATTR_MAXREG_COUNT
	.align		4
        /*006c*/ 	.byte	0x03, 0x1b
        /*006e*/ 	.short	0x00ff


	//----- nvinfo : EIATTR_NUM_BARRIERS
	.align		4
        /*0070*/ 	.byte	0x02, 0x4c
        /*0072*/ 	.byte	0x01
	.zero		1


	//----- nvinfo : EIATTR_MERCURY_ISA_VERSION
	.align		4
        /*0074*/ 	.byte	0x03, 0x5f
        /*0076*/ 	.short	0x0101


	//----- nvinfo : EIATTR_INT_WARP_WIDE_INSTR_OFFSETS
	.align		4
        /*0078*/ 	.byte	0x04, 0x31
        /*007a*/ 	.short	(.L_14047 - .L_14046)


	//   ....[0]....
.L_14046:
        /*007c*/ 	.word	0x00007430


	//----- nvinfo : EIATTR_VRC_CTA_INIT_COUNT
	.align		4
.L_14047:
        /*0080*/ 	.byte	0x02, 0x4a
	.zero		1
	.zero		1


	//----- nvinfo : EIATTR_EXIT_INSTR_OFFSETS
	.align		4
        /*0084*/ 	.byte	0x04, 0x1c
        /*0086*/ 	.short	(.L_14049 - .L_14048)


	//   ....[0]....
.L_14048:
        /*0088*/ 	.word	0x000074d0


	//   ....[1]....
        /*008c*/ 	.word	0x00007620


	//   ....[2]....
        /*0090*/ 	.word	0x000076a0


	//----- nvinfo : EIATTR_CRS_STACK_SIZE
	.align		4
.L_14049:
        /*0094*/ 	.byte	0x04, 0x1e
        /*0096*/ 	.short	(.L_14051 - .L_14050)
.L_14050:
        /*0098*/ 	.word	0x00000000


	//----- nvinfo : EIATTR_CBANK_PARAM_SIZE
	.align		4
.L_14051:
        /*009c*/ 	.byte	0x03, 0x19
        /*009e*/ 	.short	0x0030


	//----- nvinfo : EIATTR_PARAM_CBANK
	.align		4
        /*00a0*/ 	.byte	0x04, 0x0a
        /*00a2*/ 	.short	(.L_14053 - .L_14052)
	.align		4
.L_14052:
        /*00a4*/ 	.word	index@(.nv.constant0.uncontiguous_reducel3_bf16)
        /*00a8*/ 	.short	0x0380
        /*00aa*/ 	.short	0x0030


	//----- nvinfo : EIATTR_SW_WAR
	.align		4
.L_14053:
        /*00ac*/ 	.byte	0x04, 0x36
        /*00ae*/ 	.short	(.L_14055 - .L_14054)
.L_14054:
        /*00b0*/ 	.word	0x00000008
.L_14055:


//--------------------- .nv.info.contiguous_cumulate_reducel3_bf16 --------------------------
	.section	.nv.info.contiguous_cumulate_reducel3_bf16,"",@"SHT_CUDA_INFO"
	.sectionflags	@""
	.align	4


	//----- nvinfo : EIATTR_CUDA_API_VERSION
	.align		4
        /*0000*/ 	.byte	0x04, 0x37
        /*0002*/ 	.short	(.L_14057 - .L_14056)
.L_14056:
        /*0004*/ 	.word	0x00000082


	//----- nvinfo : EIATTR_KPARAM_INFO
	.align		4
.L_14057:
        /*0008*/ 	.byte	0x04, 0x17
        /*000a*/ 	.short	(.L_14059 - .L_14058)
.L_14058:
        /*000c*/ 	.word	0x00000000
        /*0010*/ 	.short	0x0002
        /*0012*/ 	.short	0x0010
        /*0014*/ 	.byte	0x00, 0xf0, 0x21, 0x00


	//----- nvinfo : EIATTR_KPARAM_INFO
	.align		4
.L_14059:
        /*0018*/ 	.byte	0x04, 0x17
        /*001a*/ 	.short	(.L_14061 - .L_14060)
.L_14060:
        /*001c*/ 	.word	0x00000000
        /*0020*/ 	.short	0x0001
        /*0022*/ 	.short	0x0008
        /*0024*/ 	.byte	0x00, 0xf5, 0x21, 0x00


	//----- nvinfo : EIATTR_KPARAM_INFO
	.align		4
.L_14061:
        /*0028*/ 	.byte	0x04, 0x17
        /*002a*/ 	.short	(.L_14063 - .L_14062)
.L_14062:
        /*002c*/ 	.word	0x00000000
        /*0030*/ 	.short	0x0000
        /*0032*/ 	.short	0x0000
        /*0034*/ 	.byte	0x00, 0xf5, 0x21, 0x00


	//----- nvinfo : EIATTR_SPARSE_MMA_MASK
	.align		4
.L_14063:
        /*0038*/ 	.byte	0x03, 0x50
        /*003a*/ 	.short	0x0000


	//----- nvinfo : EIATTR_MAXREG_COUNT
	.align		4
        /*003c*/ 	.byte	0x03, 0x1b
        /*003e*/ 	.short	0x00ff


	//----- nvinfo : EIATTR_NUM_BARRIERS
	.align		4
        /*0040*/ 	.byte	0x02, 0x4c
        /*0042*/ 	.byte	0x01
	.zero		1


	//----- nvinfo : EIATTR_MERCURY_ISA_VERSION
	.align		4
        /*0044*/ 	.byte	0x03, 0x5f
        /*0046*/ 	.short	0x0101


	//----- nvinfo : EIATTR_INT_WARP_WIDE_INSTR_OFFSETS
	.align		4
        /*0048*/ 	.byte	0x04, 0x31
        /*004a*/ 	.short	(.L_14065 - .L_14064)


	//   ....[0]....
.L_14064:
        /*004c*/ 	.word	0x000002b0


	//----- nvinfo : EIATTR_VRC_CTA_INIT_COUNT
	.align		4
.L_14065:
        /*0050*/ 	.byte	0x02, 0x4a
	.zero		1
	.zero		1


	//----- nvinfo : EIATTR_EXIT_INSTR_OFFSETS
	.align		4
        /*0054*/ 	.byte	0x04, 0x1c
        /*0056*/ 	.short	(.L_14067 - .L_14066)


	//   ....[0]....
.L_14066:
        /*0058*/ 	.word	0x00000350


	//   ....[1]....
        /*005c*/ 	.word	0x000004a0


	//   ....[2]....
        /*0060*/ 	.word	0x00000520


	//----- nvinfo : EIATTR_CRS_STACK_SIZE
	.align		4
.L_14067:
        /*0064*/ 	.byte	0x04, 0x1e
        /*0066*/ 	.short	(.L_14069 - .L_14068)
.L_14068:
        /*0068*/ 	.word	0x00000000


	//----- nvinfo : EIATTR_CBANK_PARAM_SIZE
	.align		4
.L_14069:
        /*006c*/ 	.byte	0x03, 0x19
        /*006e*/ 	.short	0x0018


	//----- nvinfo : EIATTR_PARAM_CBANK
	.align		4
        /*0070*/ 	.byte	0x04, 0x0a
        /*0072*/ 	.short	(.L_14071 - .L_14070)
	.align		4
.L_14070:
        /*0074*/ 	.word	index@(.nv.constant0.contiguous_cumulate_reducel3_bf16)
        /*0078*/ 	.short	0x0380
        /*007a*/ 	.short	0x0018


	//----- nvinfo : EIATTR_SW_WAR
	.align		4
.L_14071:
        /*007c*/ 	.byte	0x04, 0x36
        /*007e*/ 	.short	(.L_14073 - .L_14072)
.L_14072:
        /*0080*/ 	.word	0x00000008
.L_14073:


//--------------------- .nv.info.contiguous_reducel3_bf16 --------------------------
	.section	.nv.info.contiguous_reducel3_bf16,"",@"SHT_CUDA_INFO"
	.sectionflags	@""
	.align	4


	//----- nvinfo : EIATTR_CUDA_API_VERSION
	.align		4
        /*0000*/ 	.byte	0x04, 0x37
        /*0002*/ 	.short	(.L_14075 - .L_14074)
.L_14074:
        /*0004*/ 	.word	0x00000082


	//----- nvinfo : EIATTR_KPARAM_INFO
	.align		4
.L_14075:
        /*0008*/ 	.byte	0x04, 0x17
        /*000a*/ 	.short	(.L_14077 - .L_14076)
.L_14076:
        /*000c*/ 	.word	0x00000000
        /*0010*/ 	.short	0x0002
        /*0012*/ 	.short	0x0010
        /*0014*/ 	.byte	0x00, 0xf0, 0x21, 0x00


	//----- nvinfo : EIATTR_KPARAM_INFO
	.align		4
.L_14077:
        /*0018*/ 	.byte	0x04, 0x17
        /*001a*/ 	.short	(.L_14079 - .L_14078)
.L_14078:
        /*001c*/ 	.word	0x00000000
        /*0020*/ 	.short	0x0001
        /*0022*/ 	.short	0x0008
        /*0024*/ 	.byte	0x00, 0xf5, 0x21, 0x00


	//----- nvinfo : EIATTR_KPARAM_INFO
	.align		4
.L_14079:
        /*0028*/ 	.byte	0x04, 0x17
        /*002a*/ 	.short	(.L_14081 - .L_14080)
.L_14080:
        /*002c*/ 	.word	0x00000000
        /*0030*/ 	.short	0x0000
        /*0032*/ 	.short	0x0000
        /*0034*/ 	.byte	0x00, 0xf5, 0x21, 0x00


	//----- nvinfo : EIATTR_SPARSE_MMA_MASK
	.align		4
.L_14081:
        /*0038*/ 	.byte	0x03, 0x50
        /*003a*/ 	.short	0x0000


	//----- nvinfo : EIATTR_MAXREG_COUNT
	.align		4
        /*003c*/ 	.byte	0x03, 0x1b
        /*003e*/ 	.short	0x00ff


	//----- nvinfo : EIATTR_NUM_BARRIERS
	.align		4
        /*0040*/ 	.byte	0x02, 0x4c
        /*0042*/ 	.byte	0x01
	.zero		1


	//----- nvinfo : EIATTR_MERCURY_ISA_VERSION
	.align		4
        /*0044*/ 	.byte	0x03, 0x5f
        /*0046*/ 	.short	0x0101


	//----- nvinfo : EIATTR_INT_WARP_WIDE_INSTR_OFFSETS
	.align		4
        /*0048*/ 	.byte	0x04, 0x31
        /*004a*/ 	.short	(.L_14083 - .L_14082)


	//   ....[0]....
.L_14082:
        /*004c*/ 	.word	0x000010a0


	//----- nvinfo : EIATTR_VRC_CTA_INIT_COUNT
	.align		4
.L_14083:
        /*0050*/ 	.byte	0x02, 0x4a
	.zero		1
	.zero		1


	//----- nvinfo : EIATTR_EXIT_INSTR_OFFSETS
	.align		4
        /*0054*/ 	.byte	0x04, 0x1c
        /*0056*/ 	.short	(.L_14085 - .L_14084)


	//   ....[0]....
.L_14084:
        /*0058*/ 	.word	0x00001140


	//   ....[1]....
        /*005c*/ 	.word	0x00001290


	//   ....[2]....
        /*0060*/ 	.word	0x00001310


	//----- nvinfo : EIATTR_CRS_STACK_SIZE
	.align		4
.L_14085:
        /*0064*/ 	.byte	0x04, 0x1e
        /*0066*/ 	.short	(.L_14087 - .L_14086)
.L_14086:
        /*0068*/ 	.word	0x00000000


	//----- nvinfo : EIATTR_CBANK_PARAM_SIZE
	.align		4
.L_14087:
        /*006c*/ 	.byte	0x03, 0x19
        /*006e*/ 	.short	0x0018


	//----- nvinfo : EIATTR_PARAM_CBANK
	.align		4
        /*0070*/ 	.byte	0x04, 0x0a
        /*0072*/ 	.short	(.L_14089 - .L_14088)
	.align		4
.L_14088:
        /*0074*/ 	.word	index@(.nv.constant0.contiguous_reducel3_bf16)
        /*0078*/ 	.short	0x0380
        /*007a*/ 	.short	0x0018


	//----- nvinfo : EIATTR_SW_WAR
	.align		4
.L_14089:
        /*007c*/ 	.byte	0x04, 0x36
        /*007e*/ 	.short	(.L_14091 - .L_14090)
.L_14090:
        /*0080*/ 	.word	0x00000008
.L_14091:


//--------------------- .nv.info.contiguous_reducel333_f16 --------------------------
	.section	.nv.info.contiguous_reducel333_f16,"",@"SHT_CUDA_INFO"
	.sectionflags	@""
	.align	4


	//----- nvinfo : EIATTR_CUDA_API_VERSION
	.align		4
        /*0000*/ 	.byte	0x04, 0x37
        /*0002*/ 	.short	(.L_14093 - .L_14092)
.L_14092:
        /*0004*/ 	.word	0x00000082


	//----- nvinfo : EIATTR_KPARAM_INFO
	.align		4
.L_14093:
        /*0008*/ 	.byte	0x04, 0x17
        /*000a*/ 	.short	(.L_14095 - .L_14094)
.L_14094:
        /*000c*/ 	.word	0x00000000
        /*0010*/ 	.short	0x0004
        /*0012*/ 	.short	0x0020
        /*0014*/ 	.byte	0x00, 0xf0, 0x21, 0x00


	//----- nvinfo : EIATTR_KPARAM_INFO
	.align		4
.L_14095:
        /*0018*/ 	.byte	0x04, 0x17
        /*001a*/ 	.short	(.L_14097 - .L_14096)
.L_14096:
        /*001c*/ 	.word	0x00000000
        /*0020*/ 	.short	0x0003
        /*0022*/ 	.short	0x0018
        /*0024*/ 	.byte	0x00, 0xf0, 0x21, 0x00


	//----- nvinfo : EIATTR_KPARAM_INFO
	.align		4
.L_14097:
        /*0028*/ 	.byte	0x04, 0x17
        /*002a*/ 	.short	(.L_14099 - .L_14098)
.L_14098:
        /*002c*/ 	.word	0x00000000
        /*0030*/ 	.short	0x0002
        /*0032*/ 	.short	0x0010
        /*0034*/ 	.byte	0x00, 0xf0, 0x21, 0x00


	//----- nvinfo : EIATTR_KPARAM_INFO
	.align		4
.L_14099:
        /*0038*/ 	.byte	0x04, 0x17
        /*003a*/ 	.short	(.L_14101 - .L_14100)
.L_14100:
        /*003c*/ 	.word	0x00000000
        /*0040*/ 	.short	0x0001
        /*0042*/ 	.short	0x0008
        /*0044*/ 	.byte	0x00, 0xf5, 0x21, 0x00


	//----- nvinfo : EIATTR_KPARAM_INFO
	.align		4
.L_14101:
        /*0048*/ 	.byte	0x04, 0x17
        /*004a*/ 	.short	(.L_14103 - .L_14102)
.L_14102:
        /*004c*/ 	.word	0x00000000
        /*0050*/ 	.short	0x0000
        /*0052*/ 	.short	0x0000
        /*0054*/ 	.byte	0x00, 0xf5, 0x21, 0x00


	//----- nvinfo : EIATTR_SPARSE_MMA_MASK
	.align		4
.L_14103:
        /*0058*/ 	.byte	0x03, 0x50
        /*005a*/ 	.short	0x0000


	//----- nvinfo : EIATTR_MAXREG_COUNT
	.align		4
        /*005c*/ 	.byte	0x03, 0x1b
        /*005e*/ 	.short	0x00ff


	//----- nvinfo : EIATTR_NUM_BARRIERS
	.align		4
        /*0060*/ 	.byte	0x02, 0x4c
        /*0062*/ 	.byte	0x01
	.zero		1


	//----- nvinfo : EIATTR_MERCURY_ISA_VERSION
	.align		4
        /*0064*/ 	.byte	0x03, 0x5f
        /*0066*/ 	.short	0x0101


	//----- nvinfo : EIATTR_VRC_CTA_INIT_COUNT
	.align		4
        /*0068*/ 	.byte	0x02, 0x4a
	.zero		1
	.zero		1


	//----- nvinfo : EIATTR_EXIT_INSTR_OFFSETS
	.align		4
        /*006c*/ 	.byte	0x04, 0x1c
        /*006e*/ 	.short	(.L_14105 - .L_14104)


	//   ....[0]....
.L_14104:
        /*0070*/ 	.word	0x00000150


	//   ....[1]....
        /*0074*/ 	.word	0x000001e0


	//   ....[2]....
        /*0078*/ 	.word	0x00000b10


	//----- nvinfo : EIATTR_CBANK_PARAM_SIZE
	.align		4
.L_14105:
        /*007c*/ 	.byte	0x03, 0x19
        /*007e*/ 	.short	0x0028


	//----- nvinfo : EIATTR_PARAM_CBANK
	.align		4
        /*0080*/ 	.byte	0x04, 0x0a
        /*0082*/ 	.short	(.L_14107 - .L_14106)
	.align		4
.L_14106:
        /*0084*/ 	.word	index@(.nv.constant0.contiguous_reducel333_f16)
        /*0088*/ 	.short	0x0380
        /*008a*/ 	.short	0x0028


	//----- nvinfo : EIATTR_SW_WAR
	.align		4
.L_14107:
        /*008c*/ 	.byte	0x04, 0x36
        /*008e*/ 	.short	(.L_14109 - .L_14108)
.L_14108:
        /*0090*/ 	.word	0x00000008
.L_14109:


//--------------------- .nv.info.contiguous_reducel33_f16 --------------------------
	.section	.nv.info.contiguous_reducel33_f16,"",@"SHT_CUDA_INFO"
	.sectionflags	@""
	.align	4


	//----- nvinfo : EIATTR_CUDA_API_VERSION
	.align		4
        /*0000*/ 	.byte	0x04, 0x37
        /*0002*/ 	.short	(.L_14111 - .L_14110)
.L_14110:
        /*0004*/ 	.word	0x00000082


	//----- nvinfo : EIATTR_KPARAM_INFO
	.align		4
.L_14111:
        /*0008*/ 	.byte	0x04, 0x17
        /*000a*/ 	.short	(.L_14113 - .L_14112)
.L_14112:
        /*000c*/ 	.word	0x00000000
        /*0010*/ 	.short	0x0006
        /*0012*/ 	.short	0x0030
        /*0014*/ 	.byte	0x00, 0xf0, 0x21, 0x00


	//----- nvinfo : EIATTR_KPARAM_INFO
	.align		4
.L_14113:
        /*0018*/ 	.byte	0x04, 0x17
        /*001a*/ 	.short	(.L_14115 - .L_14114)
.L_14114:
        /*001c*/ 	.word	0x00000000
        /*0020*/ 	.short	0x0005
        /*0022*/ 	.short	0x0028
        /*0024*/ 	.byte	0x00, 0xf0, 0x21, 0x00


	//----- nvinfo : EIATTR_KPARAM_INFO
	.align		4
.L_14115:
        /*0028*/ 	.byte	0x04, 0x17
        /*002a*/ 	.short	(.L_14117 - .L_14116)
.L_14116:
        /*002c*/ 	.word	0x00000000
        /*0030*/ 	.short	0x0004
        /*0032*/ 	.short	0x0020
        /*0034*/ 	.byte	0x00, 0xf0, 0x21, 0x00


	//----- nvinfo : EIATTR_KPARAM_INFO
	.align		4
.L_14117:
        /*0038*/ 	.byte	0x04, 0x17
        /*003a*/ 	.short	(.L_14119 - .L_14118)
.L_14118:
        /*003c*/ 	.word	0x00000000
        /*0040*/ 	.short	0x0003
        /*0042*/ 	.short	0x0018
        /*0044*/ 	.byte	0x00, 0xf5, 0x21, 0x00


	//----- nvinfo : EIATTR_KPARAM_INFO
	.align		4
.L_14119:
        /*0048*/ 	.byte	0x04, 0x17
        /*004a*/ 	.short	(.L_14121 - .L_14120)
.L_14120:
        /*004c*/ 	.word	0x00000000
        /*0050*/ 	.short	0x0002
        /*0052*/ 	.short	0x0010
        /*0054*/ 	.byte	0x00, 0xf5, 0x21, 0x00


	//----- nvinfo : EIATTR_KPARAM_INFO
	.align		4
.L_14121:
        /*0058*/ 	.byte	0x04, 0x17
        /*005a*/ 	.short	(.L_14123 - .L_14122)
.L_14122:
        /*005c*/ 	.word	0x00000000
        /*0060*/ 	.short	0x0001
        /*0062*/ 	.short	0x0008
        /*0064*/ 	.byte	0x00, 0xf5, 0x21, 0x00


	//----- nvinfo : EIATTR_KPARAM_INFO
	.align		4
.L_14123:
        /*0068*/ 	.byte	0x04, 0x17
        /*006a*/ 	.short	(.L_14125 - .L_14124)
.L_14124:
        /*006c*/ 	.word	0x00000000
        /*0070*/ 	.short	0x0000
        /*0072*/ 	.short	0x0000
        /*0074*/ 	.byte	0x00, 0xf5, 0x21, 0x00


	//----- nvinfo : EIATTR_SPARSE_MMA_MASK
	.align		4
.L_14125:
        /*0078*/ 	.byte	0x03, 0x50
        /*007a*/ 	.short	0x0000


	//----- nvinfo : EIATTR_MAXREG_COUNT
	.align		4
        /*007c*/ 	.byte	0x03, 0x1b
        /*007e*/ 	.short	0x00ff


	//----- nvinfo : EIATTR_NUM_BARRIERS
	.align		4
        /*0080*/ 	.byte	0x02, 0x4c
        /*0082*/ 	.byte	0x01
	.zero		1


	//----- nvinfo : EIATTR_MERCURY_ISA_VERSION
	.align		4
        /*0084*/ 	.byte	0x03, 0x5f
        /*0086*/ 	.short	0x0101


	//----- nvinfo : EIATTR_VRC_CTA_INIT_COUNT
	.align		4
        /*0088*/ 	.byte	0x02, 0x4a
	.zero		1
	.zero		1


	//----- nvinfo : EIATTR_EXIT_INSTR_OFFSETS
	.align		4
        /*008c*/ 	.byte	0x04, 0x1c
        /*008e*/ 	.short	(.L_14127 - .L_14126)


	//   ....[0]....
.L_14126:
        /*0090*/ 	.word	0x00000150


	//   ....[1]....
        /*0094*/ 	.word	0x000035c0


	//   ....[2]....
        /*0098*/ 	.word	0x00003f60


	//----- nvinfo : EIATTR_CRS_STACK_SIZE
	.align		4
.L_14127:
        /*009c*/ 	.byte	0x04, 0x1e
        /*009e*/ 	.short	(.L_14129 - .L_14128)
.L_14128:
        /*00a0*/ 	.word	0x00000000


	//----- nvinfo : EIATTR_CBANK_PARAM_SIZE
	.align		4
.L_14129:
        /*00a4*/ 	.byte	0x03, 0x19
        /*00a6*/ 	.short	0x0038


	//----- nvinfo : EIATTR_PARAM_CBANK
	.align		4
        /*00a8*/ 	.byte	0x04, 0x0a
        /*00aa*/ 	.short	(.L_14131 - .L_14130)
	.align		4
.L_14130:
        /*00ac*/ 	.word	index@(.nv.constant0.contiguous_reducel33_f16)
        /*00b0*/ 	.short	0x0380
        /*00b2*/ 	.short	0x0038


	//----- nvinfo : EIATTR_SW_WAR
	.align		4
.L_14131:
        /*00b4*/ 	.byte	0x04, 0x36
        /*00b6*/ 	.short	(.L_14133 - .L_14132)
.L_14132:
        /*00b8*/ 	.word	0x00000008
.L_14133:


//--------------------- .nv.info.contiguous_reducel322_f16 --------------------------
	.section	.nv.info.contiguous_reducel322_f16,"",@"SHT_CUDA_INFO"
	.sectionflags	@""
	.align	4


	//----- nvinfo : EIATTR_CUDA_API_VERSION
	.align		4
        /*0000*/ 	.byte	0x04, 0x37
        /*0002*/ 	.short	(.L_14135 - .L_14134)
.L_14134:
        /*0004*/ 	.word	0x00000082


	//----- nvinfo : EIATTR_KPARAM_INFO
	.align		4
.L_14135:
        /*0008*/ 	.byte	0x04, 0x17
        /*000a*/ 	.short	(.L_14137 - .L_14136)
.L_14136:
        /*000c*/ 	.word	0x00000000
        /*0010*/ 	.short	0x0005
        /*0012*/ 	.short	0x0028
        /*0014*/ 	.byte	0x00, 0xf0, 0x21, 0x00


	//----- nvinfo : EIATTR_KPARAM_INFO
	.align		4
.L_14137:
        /*0018*/ 	.byte	0x04, 0x17
        /*001a*/ 	.short	(.L_14139 - .L_14138)
.L_14138:
        /*001c*/ 	.word	0x00000000
        /*0020*/ 	.short	0x0004
        /*0022*/ 	.short	0x0020
        /*0024*/ 	.byte	0x00, 0xf0, 0x21, 0x00


	//----- nvinfo : EIATTR_KPARAM_INFO
	.align		4
.L_14139:
        /*0028*/ 	.byte	0x04, 0x17
        /*002a*/ 	.short	(.L_14141 - .L_14140)
.L_14140:
        /*002c*/ 	.word	0x00000000
        /*0030*/ 	.short	0x0003
        /*0032*/ 	.short	0x0018
        /*0034*/ 	.byte	0x00, 0xf0, 0x21, 0x00


	//----- nvinfo : EIATTR_KPARAM_INFO
	.align		4
.L_14141:
        /*0038*/ 	.byte	0x04, 0x17
        /*003a*/ 	.short	(.L_14143 - .L_14142)
.L_14142:
        /*003c*/ 	.word	0x00000000
        /*0040*/ 	.short	0x0002
        /*0042*/ 	.short	0x0010
        /*0044*/ 	.byte	0x00, 0xf0, 0x21, 0x00


	//----- nvinfo : EIATTR_KPARAM_INFO
	.align		4
.L_14143:
        /*0048*/ 	.byte	0x04, 0x17
        /*004a*/ 	.short	(.L_14145 - .L_14144)
.L_14144:
        /*004c*/ 	.word	0x00000000
        /*0050*/ 	.short	0x0001
        /*0052*/ 	.short	0x0008
        /*0054*/ 	.byte	0x00, 0xf5, 0x21, 0x00


	//----- nvinfo : EIATTR_KPARAM_INFO
	.align		4
.L_14145:
        /*0058*/ 	.byte	0x04, 0x17
        /*005a*/ 	.short	(.L_14147 - .L_14146)
.L_14146:
        /*005c*/ 	.word	0x00000000
        /*0060*/ 	.short	0x0000
        /*0062*/ 	.short	0x0000
        /*0064*/ 	.byte	0x00, 0xf5, 0x21, 0x00


	//----- nvinfo : EIATTR_SPARSE_MMA_MASK
	.align		4
.L_14147:
        /*0068*/ 	.byte	0x03, 0x50
        /*006a*/ 	.short	0x0000


	//----- nvinfo : EIATTR_MAXREG_COUNT
	.align		4
        /*006c*/ 	.byte	0x03, 0x1b
        /*006e*/ 	.short	0x00ff


	//----- nvinfo : EIATTR_NUM_BARRIERS
	.align		4
        /*0070*/ 	.byte	0x02, 0x4c
        /*0072*/ 	.byte	0x01
	.zero		1


	//----- nvinfo : EIATTR_MERCURY_ISA_VERSION
	.align		4
        /*0074*/ 	.byte	0x03, 0x5f
        /*0076*/ 	.short	0x0101


	//----- nvinfo : EIATTR_VRC_CTA_INIT_COUNT
	.align		4
        /*0078*/ 	.byte	0x02, 0x4a
	.zero		1
	.zero		1


	//----- nvinfo : EIATTR_EXIT_INSTR_OFFSETS
	.align		4
        /*007c*/ 	.byte	0x04, 0x1c
        /*007e*/ 	.short	(.L_14149 - .L_14148)


	//   ....[0]....
.L_14148:
        /*0080*/ 	.word	0x00000110


	//   ....[1]....
        /*0084*/ 	.word	0x000004b0


	//   ....[2]....
        /*0088*/ 	.word	0x00000600


	//   ....[3]....
        /*008c*/ 	.word	0x00000720


	//----- nvinfo : EIATTR_CRS_STACK_SIZE
	.align		4
.L_14149:
        /*0090*/ 	.byte	0x04, 0x1e
        /*0092*/ 	.short	(.L_14151 - .L_14150)
.L_14150:
        /*0094*/ 	.word	0x00000000


	//----- nvinfo : EIATTR_CBANK_PARAM_SIZE
	.align		4
.L_14151:
        /*0098*/ 	.byte	0x03, 0x19
        /*009a*/ 	.short	0x0030


	//----- nvinfo : EIATTR_PARAM_CBANK
	.align		4
        /*009c*/ 	.byte	0x04, 0x0a
        /*009e*/ 	.short	(.L_14153 - .L_14152)
	.align		4
.L_14152:
        /*00a0*/ 	.word	index@(.nv.constant0.contiguous_reducel322_f16)
        /*00a4*/ 	.short	0x0380
        /*00a6*/ 	.short	0x0030


	//----- nvinfo : EIATTR_SW_WAR
	.align		4
.L_14153:
        /*00a8*/ 	.byte	0x04, 0x36
        /*00aa*/ 	.short	(.L_14155 - .L_14154)
.L_14154:
        /*00ac*/ 	.word	0x00000008
.L_14155:


//--------------------- .nv.info.contiguous_reducel32_f16 --------------------------
	.section	.nv.info.contiguous_reducel32_f16,"",@"SHT_CUDA_INFO"
	.sectionflags	@""
	.align	4


	//----- nvinfo : EIATTR_CUDA_API_VERSION
	.align		4
        /*0000*/ 	.byte	0x04, 0x37
        /*0002*/ 	.short	(.L_14157 - .L_14156)
.L_14156:
        /*0004*/ 	.word	0x00000082


	//----- nvinfo : EIATTR_KPARAM_INFO
	.align		4
.L_14157:
        /*0008*/ 	.byte	0x04, 0x17
        /*000a*/ 	.short	(.L_14159 - .L_14158)
.L_14158:
        /*000c*/ 	.word	0x00000000
        /*0010*/ 	.short	0x0008
        /*0012*/ 	.short	0x0040
        /*0014*/ 	.byte	0x00, 0xf0, 0x21, 0x00


	//----- nvinfo : EIATTR_KPARAM_INFO
	.align		4
.L_14159:
        /*0018*/ 	.byte	0x04, 0x17
        /*001a*/ 	.short	(.L_14161 - .L_14160)
.L_14160:
        /*001c*/ 	.word	0x00000000
        /*0020*/ 	.short	0x0007
        /*0022*/ 	.short	0x0038
        /*0024*/ 	.byte	0x00, 0xf0, 0x21, 0x00


	//----- nvinfo : EIATTR_KPARAM_INFO
	.align		4
.L_14161:
        /*0028*/ 	.byte	0x04, 0x17
        /*002a*/ 	.short	(.L_14163 - .L_14162)
.L_14162:
        /*002c*/ 	.word	0x00000000
        /*0030*/ 	.short	0x0006
        /*0032*/ 	.short	0x0030
        /*0034*/ 	.byte	0x00, 0xf0, 0x21, 0x00


	//----- nvinfo : EIATTR_KPARAM_INFO
	.align		4
.L_14163:
        /*0038*/ 	.byte	0x04, 0x17
        /*003a*/ 	.short	(.L_14165 - .L_14164)
.L_14164:
        /*003c*/ 	.word	0x00000000
        /*0040*/ 	.short	0x0005
        /*0042*/ 	.short	0x0028
        /*0044*/ 	.byte	0x00, 0xf0, 0x21, 0x00


	//----- nvinfo : EIATTR_KPARAM_INFO
	.align		4
.L_14165:
        /*0048*/ 	.byte	0x04, 0x17
        /*004a*/ 	.short	(.L_14167 - .L_14166)
.L_14166:
        /*004c*/ 	.word	0x00000000
        /*0050*/ 	.short	0x0004
        /*0052*/ 	.short	0x0020
        /*0054*/ 	.byte	0x00, 0xf0, 0x21, 0x00


	//----- nvinfo : EIATTR_KPARAM_INFO
	.align		4
.L_14167:
        /*0058*/ 	.byte	0x04, 0x17
        /*005a*/ 	.short	(.L_14169 - .L_14168)
.L_14168:
        /*005c*/ 	.word	0x00000000
        /*0060*/ 	.short	0x0003
        /*0062*/ 	.short	0x0018
        /*0064*/ 	.byte	0x00, 0xf5, 0x21, 0x00


	//----- nvinfo : EIATTR_KPARAM_INFO
	.align		4
.L_14169:
        /*0068*/ 	.byte	0x04, 0x17
        /*006a*/ 	.short	(.L_14171 - .L_14170)
.L_14170:
        /*006c*/ 	.word	0x00000000
        /*0070*/ 	.short	0x0002
        /*0072*/ 	.short	0x0010
        /*0074*/ 	.byte	0x00, 0xf5, 0x21, 0x00


	//----- nvinfo : EIATTR_KPARAM_INFO
	.align		4
.L_14171:
        /*0078*/ 	.byte	0x04, 0x17
        /*007a*/ 	.short	(.L_14173 - .L_14172)
.L_14172:
        /*007c*/ 	.word	0x00000000
        /*0080*/ 	.short	0x0001
        /*0082*/ 	.short	0x0008
        /*0084*/ 	.byte	0x00, 0xf5, 0x21, 0x00


	//----- nvinfo : EIATTR_KPARAM_INFO
	.align		4
.L_14173:
        /*0088*/ 	.byte	0x04, 0x17
        /*008a*/ 	.short	(.L_14175 - .L_14174)
.L_14174:
        /*008c*/ 	.word	0x00000000
        /*0090*/ 	.short	0x0000
        /*0092*/ 	.short	0x0000
        /*0094*/ 	.byte	0x00, 0xf5, 0x21, 0x00


	//----- nvinfo : EIATTR_SPARSE_MMA_MASK
	.align		4
.L_14175:
        /*0098*/ 	.byte	0x03, 0x50
        /*009a*/ 	.short	0x0000


	//----- nvinfo : EIATTR_MAXREG_COUNT
	.align		4
        /*009c*/ 	.byte	0x03, 0x1b
        /*009e*/ 	.short	0x00ff


	//----- nvinfo : EIATTR_NUM_BARRIERS
	.align		4
        /*00a0*/ 	.byte	0x02, 0x4c
        /*00a2*/ 	.byte	0x01
	.zero		1


	//----- nvinfo : EIATTR_MERCURY_ISA_VERSION
	.align		4
        /*00a4*/ 	.byte	0x03, 0x5f
        /*00a6*/ 	.short	0x0101


	//----- nvinfo : EIATTR_VRC_CTA_INIT_COUNT
	.align		4
        /*00a8*/ 	.byte	0x02, 0x4a
	.zero		1
	.zero		1


	//----- nvinfo : EIATTR_EXIT_INSTR_OFFSETS
	.align		4
        /*00ac*/ 	.byte	0x04, 0x1c
        /*00ae*/ 	.short	(.L_14177 - .L_14176)


	//   ....[0]....
.L_14176:
        /*00b0*/ 	.word	0x00000110


	//   ....[1]....
        /*00b4*/ 	.word	0x00007620


	//   ....[2]....
        /*00b8*/ 	.word	0x00007770


	//   ....[3]....
        /*00bc*/ 	.word	0x00007890


	//----- nvinfo : EIATTR_CRS_STACK_SIZE
	.align		4
.L_14177:
        /*00c0*/ 	.byte	0x04, 0x1e
        /*00c2*/ 	.short	(.L_14179 - .L_14178)
.L_14178:
        /*00c4*/ 	.word	0x00000000


	//----- nvinfo : EIATTR_CBANK_PARAM_SIZE
	.align		4
.L_14179:
        /*00c8*/ 	.byte	0x03, 0x19
        /*00ca*/ 	.short	0x0048


	//----- nvinfo : EIATTR_PARAM_CBANK
	.align		4
        /*00cc*/ 	.byte	0x04, 0x0a
        /*00ce*/ 	.short	(.L_14181 - .L_14180)
	.align		4
.L_14180:
        /*00d0*/ 	.word	index@(.nv.constant0.contiguous_reducel32_f16)
        /*00d4*/ 	.short	0x0380
        /*00d6*/ 	.short	0x0048


	//----- nvinfo : EIATTR_SW_WAR
	.align		4
.L_14181:
        /*00d8*/ 	.byte	0x04, 0x36
        /*00da*/ 	.short	(.L_14183 - .L_14182)
.L_14182:
        /*00dc*/ 	.word	0x00000008
.L_14183:


//--------------------- .nv.info.uncontiguous_cumulate_reducel3_f16 --------------------------
	.section	.nv.info.uncontiguous_cumulate_reducel3_f16,"",@"SHT_CUDA_INFO"
	.sectionflags	@""
	.align	4


	//----- nvinfo : EIATTR_CUDA_API_VERSION
	.align		4
        /*0000*/ 	.byte	0x04, 0x37
        /*0002*/ 	.short	(.L_14185 - .L_14184)
.L_14184:
        /*0004*/ 	.word	0x00000082


	//----- nvinfo : EIATTR_KPARAM_INFO
	.align		4
.L_14185:
        /*0008*/ 	.byte	0x04, 0x17
        /*000a*/ 	.short	(.L_14187 - .L_14186)
.L_14186:
        /*000c*/ 	.word	0x00000000
        /*0010*/ 	.short	0x0005
        /*0012*/ 	.short	0x0028
        /*0014*/ 	.byte	0x00, 0xf0, 0x21, 0x00


	//----- nvinfo : EIATTR_KPARAM_INFO
	.align		4
.L_14187:
        /*0018*/ 	.byte	0x04, 0x17
        /*001a*/ 	.short	(.L_14189 - .L_14188)
.L_14188:
        /*001c*/ 	.word	0x00000000
        /*0020*/ 	.short	0x0004
        /*0022*/ 	.short	0x0020
        /*0024*/ 	.byte	0x00, 0xf0, 0x21, 0x00


	//----- nvinfo : EIATTR_KPARAM_INFO
	.align		4
.L_14189:
        /*0028*/ 	.byte	0x04, 0x17
        /*002a*/ 	.short	(.L_14191 - .L_14190)
.L_14190:
        /*002c*/ 	.word	0x00000000
        /*0030*/ 	.short	0x0003
        /*0032*/ 	.short	0x0018
        /*0034*/ 	.byte	0x00, 0xf5, 0x21, 0x00


	//----- nvinfo : EIATTR_KPARAM_INFO
	.align		4
.L_14191:
        /*0038*/ 	.byte	0x04, 0x17
        /*003a*/ 	.short	(.L_14193 - .L_14192)
.L_14192:
        /*003c*/ 	.word	0x00000000
        /*0040*/ 	.short	0x0002
        /*0042*/ 	.short	0x0010
        /*0044*/ 	.byte	0x00, 0xf5, 0x21, 0x00


	//----- nvinfo : EIATTR_KPARAM_INFO
	.align		4
.L_14193:
        /*0048*/ 	.byte	0x04, 0x17
        /*004a*/ 	.short	(.L_14195 - .L_14194)
.L_14194:
        /*004c*/ 	.word	0x00000000
        /*0050*/ 	.short	0x0001
        /*0052*/ 	.short	0x0008
        /*0054*/ 	.byte	0x00, 0xf5, 0x21, 0x00


	//----- nvinfo : EIATTR_KPARAM_INFO
	.align		4
.L_14195:
        /*0058*/ 	.byte	0x04, 0x17
        /*005a*/ 	.short	(.L_14197 - .L_14196)
.L_14196:
        /*005c*/ 	.word	0x00000000
        /*0060*/ 	.short	0x0000
        /*0062*/ 	.short	0x0000
        /*0064*/ 	.byte	0x00, 0xf5, 0x21, 0x00


	//----- nvinfo : EIATTR_SPARSE_MMA_MASK
	.align		4
.L_14197:
        /*0068*/ 	.byte	0x03, 0x50
        /*006a*/ 	.short	0x0000


	//----- nvinfo : EIATTR_MAXREG_COUNT
	.align		4
        /*006c*/ 	.byte	0x03, 0x1b
        /*006e*/ 	.short	0x00ff


	//----- nvinfo : EIATTR_NUM_BARRIERS
	.align		4
        /*0070*/ 	.byte	0x02, 0x4c
        /*0072*/ 	.byte	0x01
	.zero		1


	//----- nvinfo : EIATTR_MERCURY_ISA_VERSION
	.align		4
        /*0074*/ 	.byte	0x03, 0x5f
        /*0076*/ 	.short	0x0101


	//----- nvinfo : EIATTR_INT_WARP_WIDE_INSTR_OFFSETS
	.align		4
        /*0078*/ 	.byte	0x04, 0x31
        /*007a*/ 	.short	(.L_14199 - .L_14198)


	//   ....[0]....
.L_14198:
        /*007c*/ 	.word	0x00006640


	//----- nvinfo : EIATTR_VRC_CTA_INIT_COUNT
	.align		4
.L_14199:
        /*0080*/ 	.byte	0x02, 0x4a
	.zero		1
	.zero		1


	//----- nvinfo : EIATTR_EXIT_INSTR_OFFSETS
	.align		4
        /*0084*/ 	.byte	0x04, 0x1c
        /*0086*/ 	.short	(.L_14201 - .L_14200)


	//   ....[0]....
.L_14200:
        /*0088*/ 	.word	0x000066e0


	//   ....[1]....
        /*008c*/ 	.word	0x00006830


	//   ....[2]....
        /*0090*/ 	.word	0x000068b0


	//----- nvinfo : EIATTR_CRS_STACK_SIZE
	.align		4
.L_14201:
        /*0094*/ 	.byte	0x04, 0x1e
        /*0096*/ 	.short	(.L_14203 - .L_14202)
.L_14202:
        /*0098*/ 	.word	0x00000000


	//----- nvinfo : EIATTR_CBANK_PARAM_SIZE
	.align		4
.L_14203:
        /*009c*/ 	.byte	0x03, 0x19
        /*009e*/ 	.short	0x0030


	//----- nvinfo : EIATTR_PARAM_CBANK
	.align		4
        /*00a0*/ 	.byte	0x04, 0x0a
        /*00a2*/ 	.short	(.L_14205 - .L_14204)
	.align		4
.L_14204:
        /*00a4*/ 	.word	index@(.nv.constant0.uncontiguous_cumulate_reducel3_f16)
        /*00a8*/ 	.short	0x0380
        /*00aa*/ 	.short	0x0030


	//----- nvinfo : EIATTR_SW_WAR
	.align		4
.L_14205:
        /*00ac*/ 	.byte	0x04, 0x36
        /*00ae*/ 	.short	(.L_14207 - .L_14206)
.L_14206:
        /*00b0*/ 	.word	0x00000008
.L_14207:


//--------------------- .nv.info.uncontiguous_reducel3_f16 --------------------------
	.section	.nv.info.uncontiguous_reducel3_f16,"",@"SHT_CUDA_INFO"
	.sectionflags	@""
	.align	4


	//----- nvinfo : EIATTR_CUDA_API_VERSION
	.align		4
        /*0000*/ 	.byte	0x04, 0x37
        /*0002*/ 	.short	(.L_14209 - .L_14208)
.L_14208:
        /*0004*/ 	.word	0x00000082


	//----- nvinfo : EIATTR_KPARAM_INFO
	.align		4
.L_14209:
        /*0008*/ 	.byte	0x04, 0x17
        /*000a*/ 	.short	(.L_14211 - .L_14210)
.L_14210:
        /*000c*/ 	.word	0x00000000
        /*0010*/ 	.short	0x0005
        /*0012*/ 	.short	0x0028
        /*0014*/ 	.byte	0x00, 0xf0, 0x21, 0x00


	//----- nvinfo : EIATTR_KPARAM_INFO
	.align		4
.L_14211:
        /*0018*/ 	.byte	0x04, 0x17
        /*001a*/ 	.short	(.L_14213 - .L_14212)
.L_14212:
        /*001c*/ 	.word	0x00000000
        /*0020*/ 	.short	0x0004
        /*0022*/ 	.short	0x0020
        /*0024*/ 	.byte	0x00, 0xf0, 0x21, 0x00


	//----- nvinfo : EIATTR_KPARAM_INFO
	.align		4
.L_14213:
        /*0028*/ 	.byte	0x04, 0x17
        /*002a*/ 	.short	(.L_14215 - .L_14214)
.L_14214:
        /*002c*/ 	.word	0x00000000
        /*0030*/ 	.short	0x0003
        /*0032*/ 	.short	0x0018
        /*0034*/ 	.byte	0x00, 0xf5, 0x21, 0x00


	//----- nvinfo : EIATTR_KPARAM_INFO
	.align		4
.L_14215:
        /*0038*/ 	.byte	0x04, 0x17
        /*003a*/ 	.short	(.L_14217 - .L_14216)
.L_14216:
        /*003c*/ 	.word	0x00000000
        /*0040*/ 	.short	0x0002
        /*0042*/ 	.short	0x0010
        /*0044*/ 	.byte	0x00, 0xf5, 0x21, 0x00


	//----- nvinfo : EIATTR_KPARAM_INFO
	.align		4
.L_14217:
        /*0048*/ 	.byte	0x04, 0x17
        /*004a*/ 	.short	(.L_14219 - .L_14218)
.L_14218:
        /*004c*/ 	.word	0x00000000
        /*0050*/ 	.short	0x0001
        /*0052*/ 	.short	0x0008
        /*0054*/ 	.byte	0x00, 0xf5, 0x21, 0x00


	//----- nvinfo : EIATTR_KPARAM_INFO
	.align		4
.L_14219:
        /*0058*/ 	.byte	0x04, 0x17
        /*005a*/ 	.short	(.L_14221 - .L_14220)
.L_14220:
        /*005c*/ 	.word	0x00000000
        /*0060*/ 	.short	0x0000
        /*0062*/ 	.short	0x0000
        /*0064*/ 	.byte	0x00, 0xf5, 0x21, 0x00


	//----- nvinfo : EIATTR_SPARSE_MMA_MASK
	.align		4
.L_14221:
        /*0068*/ 	.byte	0x03, 0x50
        /*006a*/ 	.short	0x0000


	//----- nvinfo : EIATTR_MAXREG_COUNT
	.align		4
        /*006c*/ 	.byte	0x03, 0x1b
        /*006e*/ 	.short	0x00ff


	//----- nvinfo : EIATTR_NUM_BARRIERS
	.align		4
        /*0070*/ 	.byte	0x02, 0x4c
        /*0072*/ 	.byte	0x01
	.zero		1


	//----- nvinfo : EIATTR_MERCURY_ISA_VERSION
	.align		4
        /*0074*/ 	.byte	0x03, 0x5f
        /*0076*/ 	.short	0x0101


	//----- nvinfo : EIATTR_INT_WARP_WIDE_INSTR_OFFSETS
	.align		4
        /*0078*/ 	.byte	0x04, 0x31
        /*007a*/ 	.short	(.L_14223 - .L_14222)


	//   ....[0]....
.L_14222:
        /*007c*/ 	.word	0x00007420


	//----- nvinfo : EIATTR_VRC_CTA_INIT_COUNT
	.align		4
.L_14223:
        /*0080*/ 	.byte	0x02, 0x4a
	.zero		1
	.zero		1


	//----- nvinfo : EIATTR_EXIT_INSTR_OFFSETS
	.align		4
        /*0084*/ 	.byte	0x04, 0x1c
        /*0086*/ 	.short	(.L_14225 - .L_14224)


	//   ....[0]....
.L_14224:
        /*0088*/ 	.word	0x000074c0


	//   ....[1]....
        /*008c*/ 	.word	0x00007610


	//   ....[2]....
        /*0090*/ 	.word	0x00007690


	//----- nvinfo : EIATTR_CRS_STACK_SIZE
	.align		4
.L_14225:
        /*0094*/ 	.byte	0x04, 0x1e
        /*0096*/ 	.short	(.L_14227 - .L_14226)
.L_14226:
        /*0098*/ 	.word	0x00000000


	//----- nvinfo : EIATTR_CBANK_PARAM_SIZE
	.align		4
.L_14227:
        /*009c*/ 	.byte	0x03, 0x19
        /*009e*/ 	.short	0x0030


	//----- nvinfo : EIATTR_PARAM_CBANK
	.align		4
        /*00a0*/ 	.byte	0x04, 0x0a
        /*00a2*/ 	.short	(.L_14229 - .L_14228)
	.align		4
.L_14228:
        /*00a4*/ 	.word	index@(.nv.constant0.uncontiguous_reducel3_f16)
        /*00a8*/ 	.short	0x0380
        /*00aa*/ 	.short	0x0030


	//----- nvinfo : EIATTR_SW_WAR
	.align		4
.L_14229:
        /*00ac*/ 	.byte	0x04, 0x36
        /*00ae*/ 	.short	(.L_14231 - .L_14230)
.L_14230:
        /*00b0*/ 	.word	0x00000008
.L_14231:


//--------------------- .nv.info.contiguous_cumulate_reducel3_f16 --------------------------
	.section	.nv.info.contiguous_cumulate_reducel3_f16,"",@"SHT_CUDA_INFO"
	.sectionflags	@""
	.align	4


	//----- nvinfo : EIATTR_CUDA_API_VERSION
	.align		4
        /*0000*/ 	.byte	0x04, 0x37
        /*0002*/ 	.short	(.L_14233 - .L_14232)
.L_14232:
        /*0004*/ 	.word	0x00000082


	//----- nvinfo : EIATTR_KPARAM_INFO
	.align		4
.L_14233:
        /*0008*/ 	.byte	0x04, 0x17
        /*000a*/ 	.short	(.L_14235 - .L_14234)
.L_14234:
        /*000c*/ 	.word	0x00000000
        /*0010*/ 	.short	0x0002
        /*0012*/ 	.short	0x0010
        /*0014*/ 	.byte	0x00, 0xf0, 0x21, 0x00


	//----- nvinfo : EIATTR_KPARAM_INFO
	.align		4
.L_14235:
        /*0018*/ 	.byte	0x04, 0x17
        /*001a*/ 	.short	(.L_14237 - .L_14236)
.L_14236:
        /*001c*/ 	.word	0x00000000
        /*0020*/ 	.short	0x0001
        /*0022*/ 	.short	0x0008
        /*0024*/ 	.byte	0x00, 0xf5, 0x21, 0x00


	//----- nvinfo : EIATTR_KPARAM_INFO
	.align		4
.L_14237:
        /*0028*/ 	.byte	0x04, 0x17
        /*002a*/ 	.short	(.L_14239 - .L_14238)
.L_14238:
        /*002c*/ 	.word	0x00000000
        /*0030*/ 	.short	0x0000
        /*0032*/ 	.short	0x0000
        /*0034*/ 	.byte	0x00, 0xf5, 0x21, 0x00


	//----- nvinfo : EIATTR_SPARSE_MMA_MASK
	.align		4
.L_14239:
        /*0038*/ 	.byte	0x03, 0x50
        /*003a*/ 	.short	0x0000


	//----- nvinfo : EIATTR_MAXREG_COUNT
	.align		4
        /*003c*/ 	.byte	0x03, 0x1b
        /*003e*/ 	.short	0x00ff


	//----- nvinfo : EIATTR_NUM_BARRIERS
	.align		4
        /*0040*/ 	.byte	0x02, 0x4c
        /*0042*/ 	.byte	0x01
	.zero		1


	//----- nvinfo : EIATTR_MERCURY_ISA_VERSION
	.align		4
        /*0044*/ 	.byte	0x03, 0x5f
        /*0046*/ 	.short	0x0101


	//----- nvinfo : EIATTR_INT_WARP_WIDE_INSTR_OFFSETS
	.align		4
        /*0048*/ 	.byte	0x04, 0x31
        /*004a*/ 	.short	(.L_14241 - .L_14240)


	//   ....[0]....
.L_14240:
        /*004c*/ 	.word	0x000002a0


	//----- nvinfo : EIATTR_VRC_CTA_INIT_COUNT
	.align		4
.L_14241:
        /*0050*/ 	.byte	0x02, 0x4a
	.zero		1
	.zero		1


	//----- nvinfo : EIATTR_EXIT_INSTR_OFFSETS
	.align		4
        /*0054*/ 	.byte	0x04, 0x1c
        /*0056*/ 	.short	(.L_14243 - .L_14242)


	//   ....[0]....
.L_14242:
        /*0058*/ 	.word	0x00000340


	//   ....[1]....
        /*005c*/ 	.word	0x00000490


	//   ....[2]....
        /*0060*/ 	.word	0x00000510


	//----- nvinfo : EIATTR_CRS_STACK_SIZE
	.align		4
.L_14243:
        /*0064*/ 	.byte	0x04, 0x1e
        /*0066*/ 	.short	(.L_14245 - .L_14244)
.L_14244:
        /*0068*/ 	.word	0x00000000


	//----- nvinfo : EIATTR_CBANK_PARAM_SIZE
	.align		4
.L_14245:
        /*006c*/ 	.byte	0x03, 0x19
        /*006e*/ 	.short	0x0018


	//----- nvinfo : EIATTR_PARAM_CBANK
	.align		4
        /*0070*/ 	.byte	0x04, 0x0a
        /*0072*/ 	.short	(.L_14247 - .L_14246)
	.align		4
.L_14246:
        /*0074*/ 	.word	index@(.nv.constant0.contiguous_cumulate_reducel3_f16)
        /*0078*/ 	.short	0x0380
        /*007a*/ 	.short	0x0018


	//----- nvinfo : EIATTR_SW_WAR
	.align		4
.L_14247:
        /*007c*/ 	.byte	0x04, 0x36
        /*007e*/ 	.short	(.L_14249 - .L_14248)
.L_14248:
        /*0080*/ 	.word	0x00000008
.L_14249:


//--------------------- .nv.info.contiguous_reducel3_f16 --------------------------
	.section	.nv.info.contiguous_reducel3_f16,"",@"SHT_CUDA_INFO"
	.sectionflags	@""
	.align	4


	//----- nvinfo : EIATTR_CUDA_API_VERSION
	.align		4
        /*0000*/ 	.byte	0x04, 0x37
        /*0002*/ 	.short	(.L_14251 - .L_14250)
.L_14250:
        /*0004*/ 	.word	0x00000082


	//----- nvinfo : EIATTR_KPARAM_INFO
	.align		4
.L_14251:
        /*0008*/ 	.byte	0x04, 0x17
        /*000a*/ 	.short	(.L_14253 - .L_14252)
.L_14252:
        /*000c*/ 	.word	0x00000000
        /*0010*/ 	.short	0x0002
        /*0012*/ 	.short	0x0010
        /*0014*/ 	.byte	0x00, 0xf0, 0x21, 0x00


	//----- nvinfo : EIATTR_KPARAM_INFO
	.align		4
.L_14253:
        /*0018*/ 	.byte	0x04, 0x17
        /*001a*/ 	.short	(.L_14255 - .L_14254)
.L_14254:
        /*001c*/ 	.word	0x00000000
        /*0020*/ 	.short	0x0001
        /*0022*/ 	.short	0x0008
        /*0024*/ 	.byte	0x00, 0xf5, 0x21, 0x00


	//----- nvinfo : EIATTR_KPARAM_INFO
	.align		4
.L_14255:
        /*0028*/ 	.byte	0x04, 0x17
        /*002a*/ 	.short	(.L_14257 - .L_14256)
.L_14256:
        /*002c*/ 	.word	0x00000000
        /*0030*/ 	.short	0x0000
        /*0032*/ 	.short	0x0000
        /*0034*/ 	.byte	0x00, 0xf5, 0x21, 0x00


	//----- nvinfo : EIATTR_SPARSE_MMA_MASK
	.align		4
.L_14257:
        /*0038*/ 	.byte	0x03, 0x50
        /*003a*/ 	.short	0x0000


	//----- nvinfo : EIATTR_MAXREG_COUNT
	.align		4
        /*003c*/ 	.byte	0x03, 0x1b
        /*003e*/ 	.short	0x00ff


	//----- nvinfo : EIATTR_NUM_BARRIERS
	.align		4
        /*0040*/ 	.byte	0x02, 0x4c
        /*0042*/ 	.byte	0x01
	.zero		1


	//----- nvinfo : EIATTR_MERCURY_ISA_VERSION
	.align		4
        /*0044*/ 	.byte	0x03, 0x5f
        /*0046*/ 	.short	0x0101


	//----- nvinfo : EIATTR_INT_WARP_WIDE_INSTR_OFFSETS
	.align		4
        /*0048*/ 	.byte	0x04, 0x31
        /*004a*/ 	.short	(.L_14259 - .L_14258)


	//   ....[0]....
.L_14258:
        /*004c*/ 	.word	0x00001090


	//----- nvinfo : EIATTR_VRC_CTA_INIT_COUNT
	.align		4
.L_14259:
        /*0050*/ 	.byte	0x02, 0x4a
	.zero		1
	.zero		1


	//----- nvinfo : EIATTR_EXIT_INSTR_OFFSETS
	.align		4
        /*0054*/ 	.byte	0x04, 0x1c
        /*0056*/ 	.short	(.L_14261 - .L_14260)


	//   ....[0]....
.L_14260:
        /*0058*/ 	.word	0x00001130


	//   ....[1]....
        /*005c*/ 	.word	0x00001280


	//   ....[2]....
        /*0060*/ 	.word	0x00001300


	//----- nvinfo : EIATTR_CRS_STACK_SIZE
	.align		4
.L_14261:
        /*0064*/ 	.byte	0x04, 0x1e
        /*0066*/ 	.short	(.L_14263 - .L_14262)
.L_14262:
        /*0068*/ 	.word	0x00000000


	//----- nvinfo : EIATTR_CBANK_PARAM_SIZE
	.align		4
.L_14263:
        /*006c*/ 	.byte	0x03, 0x19
        /*006e*/ 	.short	0x0018


	//----- nvinfo : EIATTR_PARAM_CBANK
	.align		4
        /*0070*/ 	.byte	0x04, 0x0a
        /*0072*/ 	.short	(.L_14265 - .L_14264)
	.align		4
.L_14264:
        /*0074*/ 	.word	index@(.nv.constant0.contiguous_reducel3_f16)
        /*0078*/ 	.short	0x0380
        /*007a*/ 	.short	0x0018


	//----- nvinfo : EIATTR_SW_WAR
	.align		4
.L_14265:
        /*007c*/ 	.byte	0x04, 0x36
        /*007e*/ 	.short	(.L_14267 - .L_14266)
.L_14266:
        /*0080*/ 	.word	0x00000008
.L_14267:


//--------------------- .nv.info.contiguous_reducel333_f64 --------------------------
	.section	.nv.info.contiguous_reducel333_f64,"",@"SHT_CUDA_INFO"
	.sectionflags	@""
	.align	4


	//----- nvinfo : EIATTR_CUDA_API_VERSION
	.align		4
        /*0000*/ 	.byte	0x04, 0x37
        /*0002*/ 	.short	(.L_14269 - .L_14268)
.L_14268:
        /*0004*/ 	.word	0x00000082


	//----- nvinfo : EIATTR_KPARAM_INFO
	.align		4
.L_14269:
        /*0008*/ 	.byte	0x04, 0x17
        /*000a*/ 	.short	(.L_14271 - .L_14270)
.L_14270:
        /*000c*/ 	.word	0x00000000
        /*0010*/ 	.short	0x0004
        /*0012*/ 	.short	0x0020
        /*0014*/ 	.byte	0x00, 0xf0, 0x21, 0x00


	//----- nvinfo : EIATTR_KPARAM_INFO
	.align		4
.L_14271:
        /*0018*/ 	.byte	0x04, 0x17
        /*001a*/ 	.short	(.L_14273 - .L_14272)
.L_14272:
        /*001c*/ 	.word	0x00000000
        /*0020*/ 	.short	0x0003
        /*0022*/ 	.short	0x0018
        /*0024*/ 	.byte	0x00, 0xf0, 0x21, 0x00


	//----- nvinfo : EIATTR_KPARAM_INFO
	.align		4
.L_14273:
        /*0028*/ 	.byte	0x04, 0x17
        /*002a*/ 	.short	(.L_14275 - .L_14274)
.L_14274:
        /*002c*/ 	.word	0x00000000
        /*0030*/ 	.short	0x0002
        /*0032*/ 	.short	0x0010
        /*0034*/ 	.byte	0x00, 0xf0, 0x21, 0x00


	//----- nvinfo : EIATTR_KPARAM_INFO
	.align		4
.L_14275:
        /*0038*/ 	.byte	0x04, 0x17
        /*003a*/ 	.short	(.L_14277 - .L_14276)
.L_14276:
        /*003c*/ 	.word	0x00000000
        /*0040*/ 	.short	0x0001
        /*0042*/ 	.short	0x0008
        /*0044*/ 	.byte	0x00, 0xf5, 0x21, 0x00


	//----- nvinfo : EIATTR_KPARAM_INFO
	.align		4
.L_14277:
        /*0048*/ 	.byte	0x04, 0x17
        /*004a*/ 	.short	(.L_14279 - .L_14278)
.L_14278:
        /*004c*/ 	.word	0x00000000
        /*0050*/ 	.short	0x0000
        /*0052*/ 	.short	0x0000
        /*0054*/ 	.byte	0x00, 0xf5, 0x21, 0x00


	//----- nvinfo : EIATTR_SPARSE_MMA_MASK
	.align		4
.L_14279:
        /*0058*/ 	.byte	0x03, 0x50
        /*005a*/ 	.short	0x0000


	//----- nvinfo : EIATTR_MAXREG_COUNT
	.align		4
        /*005c*/ 	.byte	0x03, 0x1b
        /*005e*/ 	.short	0x00ff


	//----- nvinfo : EIATTR_NUM_BARRIERS
	.align		4
        /*0060*/ 	.byte	0x02, 0x4c
        /*0062*/ 	.byte	0x01
	.zero		1


	//----- nvinfo : EIATTR_MERCURY_ISA_VERSION
	.align		4
        /*0064*/ 	.byte	0x03, 0x5f
        /*0066*/ 	.short	0x0101


	//----- nvinfo : EIATTR_VRC_CTA_INIT_COUNT
	.align		4
        /*0068*/ 	.byte	0x02, 0x4a
	.zero		1
	.zero		1


	//----- nvinfo : EIATTR_EXIT_INSTR_OFFSETS
	.align		4
        /*006c*/ 	.byte	0x04, 0x1c
        /*006e*/ 	.short	(.L_14281 - .L_14280)


	//   ....[0]....
.L_14280:
        /*0070*/ 	.word	0x00000150


	//   ....[1]....
        /*0074*/ 	.word	0x000001e0


	//   ....[2]....
        /*0078*/ 	.word	0x00000810


	//----- nvinfo : EIATTR_CBANK_PARAM_SIZE
	.align		4
.L_14281:
        /*007c*/ 	.byte	0x03, 0x19
        /*007e*/ 	.short	0x0028


	//----- nvinfo : EIATTR_PARAM_CBANK
	.align		4
        /*0080*/ 	.byte	0x04, 0x0a
        /*0082*/ 	.short	(.L_14283 - .L_14282)
	.align		4
.L_14282:
        /*0084*/ 	.word	index@(.nv.constant0.contiguous_reducel333_f64)
        /*0088*/ 	.short	0x0380
        /*008a*/ 	.short	0x0028


	//----- nvinfo : EIATTR_SW_WAR
	.align		4
.L_14283:
        /*008c*/ 	.byte	0x04, 0x36
        /*008e*/ 	.short	(.L_14285 - .L_14284)
.L_14284:
        /*0090*/ 	.word	0x00000008
.L_14285:


//--------------------- .nv.info.contiguous_reducel33_f64 --------------------------
	.section	.nv.info.contiguous_reducel33_f64,"",@"SHT_CUDA_INFO"
	.sectionflags	@""
	.align	4


	//----- nvinfo : EIATTR_CUDA_API_VERSION
	.align		4
        /*0000*/ 	.byte	0x04, 0x37
        /*0002*/ 	.short	(.L_14287 - .L_14286)
.L_14286:
        /*0004*/ 	.word	0x00000082


	//----- nvinfo : EIATTR_KPARAM_INFO
	.align		4
.L_14287:
        /*0008*/ 	.byte	0x04, 0x17
        /*000a*/ 	.short	(.L_14289 - .L_14288)
.L_14288:
        /*000c*/ 	.word	0x00000000
        /*0010*/ 	.short	0x0006
        /*0012*/ 	.short	0x0030
        /*0014*/ 	.byte	0x00, 0xf0, 0x21, 0x00


	//----- nvinfo : EIATTR_KPARAM_INFO
	.align		4
.L_14289:
        /*0018*/ 	.byte	0x04, 0x17
        /*001a*/ 	.short	(.L_14291 - .L_14290)
.L_14290:
        /*001c*/ 	.word	0x00000000
        /*0020*/ 	.short	0x0005
        /*0022*/ 	.short	0x0028
        /*0024*/ 	.byte	0x00, 0xf0, 0x21, 0x00


	//----- nvinfo : EIATTR_KPARAM_INFO
	.align		4
.L_14291:
        /*0028*/ 	.byte	0x04, 0x17
        /*002a*/ 	.short	(.L_14293 - .L_14292)
.L_14292:
        /*002c*/ 	.word	0x00000000
        /*0030*/ 	.short	0x0004
        /*0032*/ 	.short	0x0020
        /*0034*/ 	.byte	0x00, 0xf0, 0x21, 0x00


	//----- nvinfo : EIATTR_KPARAM_INFO
	.align		4
.L_14293:
        /*0038*/ 	.byte	0x04, 0x17
        /*003a*/ 	.short	(.L_14295 - .L_14294)
.L_14294:
        /*003c*/ 	.word	0x00000000
        /*0040*/ 	.short	0x0003
        /*0042*/ 	.short	0x0018
        /*0044*/ 	.byte	0x00, 0xf5, 0x21, 0x00


	//----- nvinfo : EIATTR_KPARAM_INFO
	.align		4
.L_14295:
        /*0048*/ 	.byte	0x04, 0x17
        /*004a*/ 	.short	(.L_14297 - .L_14296)
.L_14296:
        /*004c*/ 	.word	0x00000000
        /*0050*/ 	.short	0x0002
        /*0052*/ 	.short	0x0010
        /*0054*/ 	.byte	0x00, 0xf5, 0x21, 0x00


	//----- nvinfo : EIATTR_KPARAM_INFO
	.align		4
.L_14297:
        /*0058*/ 	.byte	0x04, 0x17
        /*005a*/ 	.short	(.L_14299 - .L_14298)
.L_14298:
        /*005c*/ 	.word	0x00000000
        /*0060*/ 	.short	0x0001
        /*0062*/ 	.short	0x0008
        /*0064*/ 	.byte	0x00, 0xf5, 0x21, 0x00


	//----- nvinfo : EIATTR_KPARAM_INFO
	.align		4
.L_14299:
        /*0068*/ 	.byte	0x04, 0x17
        /*006a*/ 	.short	(.L_14301 - .L_14300)
.L_14300:
        /*006c*/ 	.word	0x00000000
        /*0070*/ 	.short	0x0000
        /*0072*/ 	.short	0x0000
        /*0074*/ 	.byte	0x00, 0xf5, 0x21, 0x00


	//----- nvinfo : EIATTR_SPARSE_MMA_MASK
	.align		4
.L_14301:
        /*0078*/ 	.byte	0x03, 0x50
        /*007a*/ 	.short	0x0000


	//----- nvinfo : EIATTR_MAXREG_COUNT
	.align		4
        /*007c*/ 	.byte	0x03, 0x1b
        /*007e*/ 	.short	0x00ff


	//----- nvinfo : EIATTR_NUM_BARRIERS
	.align		4
        /*0080*/ 	.byte	0x02, 0x4c
        /*0082*/ 	.byte	0x01
	.zero		1


	//----- nvinfo : EIATTR_MERCURY_ISA_VERSION
	.align		4
        /*0084*/ 	.byte	0x03, 0x5f
        /*0086*/ 	.short	0x0101


	//----- nvinfo : EIATTR_VRC_CTA_INIT_COUNT
	.align		4
        /*0088*/ 	.byte	0x02, 0x4a
	.zero		1
	.zero		1


	//----- nvinfo : EIATTR_EXIT_INSTR_OFFSETS
	.align		4
        /*008c*/ 	.byte	0x04, 0x1c
        /*008e*/ 	.short	(.L_14303 - .L_14302)


	//   ....[0]....
.L_14302:
        /*0090*/ 	.word	0x00000150


	//   ....[1]....
        /*0094*/ 	.word	0x00003300


	//   ....[2]....
        /*0098*/ 	.word	0x000039a0


	//----- nvinfo : EIATTR_CRS_STACK_SIZE
	.align		4
.L_14303:
        /*009c*/ 	.byte	0x04, 0x1e
        /*009e*/ 	.short	(.L_14305 - .L_14304)
.L_14304:
        /*00a0*/ 	.word	0x00000000


	//----- nvinfo : EIATTR_CBANK_PARAM_SIZE
	.align		4
.L_14305:
        /*00a4*/ 	.byte	0x03, 0x19
        /*00a6*/ 	.short	0x0038


	//----- nvinfo : EIATTR_PARAM_CBANK
	.align		4
        /*00a8*/ 	.byte	0x04, 0x0a
        /*00aa*/ 	.short	(.L_14307 - .L_14306)
	.align		4
.L_14306:
        /*00ac*/ 	.word	index@(.nv.constant0.contiguous_reducel33_f64)
        /*00b0*/ 	.short	0x0380
        /*00b2*/ 	.short	0x0038


	//----- nvinfo : EIATTR_SW_WAR
	.align		4
.L_14307:
        /*00b4*/ 	.byte	0x04, 0x36
        /*00b6*/ 	.short	(.L_14309 - .L_14308)
.L_14308:
        /*00b8*/ 	.word	0x00000008
.L_14309:


//--------------------- .nv.info.contiguous_reducel322_f64 --------------------------
	.section	.nv.info.contiguous_reducel322_f64,"",@"SHT_CUDA_INFO"
	.sectionflags	@""
	.align	4


	//----- nvinfo : EIATTR_CUDA_API_VERSION
	.align		4
        /*0000*/ 	.byte	0x04, 0x37
        /*0002*/ 	.short	(.L_14311 - .L_14310)
.L_14310:
        /*0004*/ 	.word	0x00000082


	//----- nvinfo : EIATTR_KPARAM_INFO
	.align		4
.L_14311:
        /*0008*/ 	.byte	0x04, 0x17
        /*000a*/ 	.short	(.L_14313 - .L_14312)
.L_14312:
        /*000c*/ 	.word	0x00000000
        /*0010*/ 	.short	0x0005
        /*0012*/ 	.short	0x0028
        /*0014*/ 	.byte	0x00, 0xf0, 0x21, 0x00


	//----- nvinfo : EIATTR_KPARAM_INFO
	.align		4
.L_14313:
        /*0018*/ 	.byte	0x04, 0x17
        /*001a*/ 	.short	(.L_14315 - .L_14314)
.L_14314:
        /*001c*/ 	.word	0x00000000
        /*0020*/ 	.short	0x0004
        /*0022*/ 	.short	0x0020
        /*0024*/ 	.byte	0x00, 0xf0, 0x21, 0x00


	//----- nvinfo : EIATTR_KPARAM_INFO
	.align		4
.L_14315:
        /*0028*/ 	.byte	0x04, 0x17
        /*002a*/ 	.short	(.L_14317 - .L_14316)
.L_14316:
        /*002c*/ 	.word	0x00000000
        /*0030*/ 	.short	0x0003
        /*0032*/ 	.short	0x0018
        /*0034*/ 	.byte	0x00, 0xf0, 0x21, 0x00


	//----- nvinfo : EIATTR_KPARAM_INFO
	.align		4
.L_14317:
        /*0038*/ 	.byte	0x04, 0x17
        /*003a*/ 	.short	(.L_14319 - .L_14318)
.L_14318:
        /*003c*/ 	.word	0x00000000
        /*0040*/ 	.short	0x0002
        /*0042*/ 	.short	0x0010
        /*0044*/ 	.byte	0x00, 0xf0, 0x21, 0x00


	//----- nvinfo : EIATTR_KPARAM_INFO
	.align		4
.L_14319:
        /*0048*/ 	.byte	0x04, 0x17
        /*004a*/ 	.short	(.L_14321 - .L_14320)
.L_14320:
        /*004c*/ 	.word	0x00000000
        /*0050*/ 	.short	0x0001
        /*0052*/ 	.short	0x0008
        /*0054*/ 	.byte	0x00, 0xf5, 0x21, 0x00


	//----- nvinfo : EIATTR_KPARAM_INFO
	.align		4
.L_14321:
        /*0058*/ 	.byte	0x04, 0x17
        /*005a*/ 	.short	(.L_14323 - .L_14322)
.L_14322:
        /*005c*/ 	.word	0x00000000
        /*0060*/ 	.short	0x0000
        /*0062*/ 	.short	0x0000
        /*0064*/ 	.byte	0x00, 0xf5, 0x21, 0x00


	//----- nvinfo : EIATTR_SPARSE_MMA_MASK
	.align		4
.L_14323:
        /*0068*/ 	.byte	0x03, 0x50
        /*006a*/ 	.short	0x0000


	//----- nvinfo : EIATTR_MAXREG_COUNT
	.align		4
        /*006c*/ 	.byte	0x03, 0x1b
        /*006e*/ 	.short	0x00ff


	//----- nvinfo : EIATTR_NUM_BARRIERS
	.align		4
        /*0070*/ 	.byte	0x02, 0x4c
        /*0072*/ 	.byte	0x01
	.zero		1


	//----- nvinfo : EIATTR_MERCURY_ISA_VERSION
	.align		4
        /*0074*/ 	.byte	0x03, 0x5f
        /*0076*/ 	.short	0x0101


	//----- nvinfo : EIATTR_VRC_CTA_INIT_COUNT
	.align		4
        /*0078*/ 	.byte	0x02, 0x4a
	.zero		1
	.zero		1


	//----- nvinfo : EIATTR_EXIT_INSTR_OFFSETS
	.align		4
        /*007c*/ 	.byte	0x04, 0x1c
        /*007e*/ 	.short	(.L_14325 - .L_14324)


	//   ....[0]....
.L_14324:
        /*0080*/ 	.word	0x00000110


	//   ....[1]....
        /*0084*/ 	.word	0x000004a0


	//   ....[2]....
        /*0088*/ 	.word	0x00000640


	//   ....[3]....
        /*008c*/ 	.word	0x00000760


	//----- nvinfo : EIATTR_CRS_STACK_SIZE
	.align		4
.L_14325:
        /*0090*/ 	.byte	0x04, 0x1e
        /*0092*/ 	.short	(.L_14327 - .L_14326)
.L_14326:
        /*0094*/ 	.word	0x00000000


	//----- nvinfo : EIATTR_CBANK_PARAM_SIZE
	.align		4
.L_14327:
        /*0098*/ 	.byte	0x03, 0x19
        /*009a*/ 	.short	0x0030


	//----- nvinfo : EIATTR_PARAM_CBANK
	.align		4
        /*009c*/ 	.byte	0x04, 0x0a
        /*009e*/ 	.short	(.L_14329 - .L_14328)
	.align		4
.L_14328:
        /*00a0*/ 	.word	index@(.nv.constant0.contiguous_reducel322_f64)
        /*00a4*/ 	.short	0x0380
        /*00a6*/ 	.short	0x0030


	//----- nvinfo : EIATTR_SW_WAR
	.align		4
.L_14329:
        /*00a8*/ 	.byte	0x04, 0x36
        /*00aa*/ 	.short	(.L_14331 - .L_14330)
.L_14330:
        /*00ac*/ 	.word	0x00000008
.L_14331:


//--------------------- .nv.info.contiguous_reducel32_f64 --------------------------
	.section	.nv.info.contiguous_reducel32_f64,"",@"SHT_CUDA_INFO"
	.sectionflags	@""
	.align	4


	//----- nvinfo : EIATTR_CUDA_API_VERSION
	.align		4
        /*0000*/ 	.byte	0x04, 0x37
        /*0002*/ 	.short	(.L_14333 - .L_14332)
.L_14332:
        /*0004*/ 	.word	0x00000082


	//----- nvinfo : EIATTR_KPARAM_INFO
	.align		4
.L_14333:
        /*0008*/ 	.byte	0x04, 0x17
        /*000a*/ 	.short	(.L_14335 - .L_14334)
.L_14334:
        /*000c*/ 	.word	0x00000000
        /*0010*/ 	.short	0x0008
        /*0012*/ 	.short	0x0040
        /*0014*/ 	.byte	0x00, 0xf0, 0x21, 0x00


	//----- nvinfo : EIATTR_KPARAM_INFO
	.align		4
.L_14335:
        /*0018*/ 	.byte	0x04, 0x17
        /*001a*/ 	.short	(.L_14337 - .L_14336)
.L_14336:
        /*001c*/ 	.word	0x00000000
        /*0020*/ 	.short	0x0007
        /*0022*/ 	.short	0x0038
        /*0024*/ 	.byte	0x00, 0xf0, 0x21, 0x00


	//----- nvinfo : EIATTR_KPARAM_INFO
	.align		4
.L_14337:
        /*0028*/ 	.byte	0x04, 0x17
        /*002a*/ 	.short	(.L_14339 - .L_14338)
.L_14338:
        /*002c*/ 	.word	0x00000000
        /*0030*/ 	.short	0x0006
        /*0032*/ 	.short	0x0030
        /*0034*/ 	.byte	0x00, 0xf0, 0x21, 0x00


	//----- nvinfo : EIATTR_KPARAM_INFO
	.align		4
.L_14339:
        /*0038*/ 	.byte	0x04, 0x17
        /*003a*/ 	.short	(.L_14341 - .L_14340)
.L_14340:
        /*003c*/ 	.word	0x00000000
        /*0040*/ 	.short	0x0005
        /*0042*/ 	.short	0x0028
        /*0044*/ 	.byte	0x00, 0xf0, 0x21, 0x00


	//----- nvinfo : EIATTR_KPARAM_INFO
	.align		4
.L_14341:
        /*0048*/ 	.byte	0x04, 0x17
        /*004a*/ 	.short	(.L_14343 - .L_14342)
.L_14342:
        /*004c*/ 	.word	0x00000000
        /*0050*/ 	.short	0x0004
        /*0052*/ 	.short	0x0020
        /*0054*/ 	.byte	0x00, 0xf0, 0x21, 0x00


	//----- nvinfo : EIATTR_KPARAM_INFO
	.align		4
.L_14343:
        /*0058*/ 	.byte	0x04, 0x17
        /*005a*/ 	.short	(.L_14345 - .L_14344)
.L_14344:
        /*005c*/ 	.word	0x00000000
        /*0060*/ 	.short	0x0003
        /*0062*/ 	.short	0x0018
        /*0064*/ 	.byte	0x00, 0xf5, 0x21, 0x00


	//----- nvinfo : EIATTR_KPARAM_INFO
	.align		4
.L_14345:
        /*0068*/ 	.byte	0x04, 0x17
        /*006a*/ 	.short	(.L_14347 - .L_14346)
.L_14346:
        /*006c*/ 	.word	0x00000000
        /*0070*/ 	.short	0x0002
        /*0072*/ 	.short	0x0010
        /*0074*/ 	.byte	0x00, 0xf5, 0x21, 0x00


	//----- nvinfo : EIATTR_KPARAM_INFO
	.align		4
.L_14347:
        /*0078*/ 	.byte	0x04, 0x17
        /*007a*/ 	.short	(.L_14349 - .L_14348)
.L_14348:
        /*007c*/ 	.word	0x00000000
        /*0080*/ 	.short	0x0001
        /*0082*/ 	.short	0x0008
        /*0084*/ 	.byte	0x00, 0xf5, 0x21, 0x00


	//----- nvinfo : EIATTR_KPARAM_INFO
	.align		4
.L_14349:
        /*0088*/ 	.byte	0x04, 0x17
        /*008a*/ 	.short	(.L_14351 - .L_14350)
.L_14350:
        /*008c*/ 	.word	0x00000000
        /*0090*/ 	.short	0x0000
        /*0092*/ 	.short	0x0000
        /*0094*/ 	.byte	0x00, 0xf5, 0x21, 0x00


	//----- nvinfo : EIATTR_SPARSE_MMA_MASK
	.align		4
.L_14351:
        /*0098*/ 	.byte	0x03, 0x50
        /*009a*/ 	.short	0x0000


	//----- nvinfo : EIATTR_MAXREG_COUNT
	.align		4
        /*009c*/ 	.byte	0x03, 0x1b
        /*009e*/ 	.short	0x00ff


	//----- nvinfo : EIATTR_NUM_BARRIERS
	.align		4
        /*00a0*/ 	.byte	0x02, 0x4c
        /*00a2*/ 	.byte	0x01
	.zero		1


	//----- nvinfo : EIATTR_MERCURY_ISA_VERSION
	.align		4
        /*00a4*/ 	.byte	0x03, 0x5f
        /*00a6*/ 	.short	0x0101


	//----- nvinfo : EIATTR_VRC_CTA_INIT_COUNT
	.align		4
        /*00a8*/ 	.byte	0x02, 0x4a
	.zero		1
	.zero		1


	//----- nvinfo : EIATTR_EXIT_INSTR_OFFSETS
	.align		4
        /*00ac*/ 	.byte	0x04, 0x1c
        /*00ae*/ 	.short	(.L_14353 - .L_14352)


	//   ....[0]....
.L_14352:
        /*00b0*/ 	.word	0x00000110


	//   ....[1]....
        /*00b4*/ 	.word	0x00006de0


	//   ....[2]....
        /*00b8*/ 	.word	0x00006f80


	//   ....[3]....
        /*00bc*/ 	.word	0x00007090


	//----- nvinfo : EIATTR_CRS_STACK_SIZE
	.align		4
.L_14353:
        /*00c0*/ 	.byte	0x04, 0x1e
        /*00c2*/ 	.short	(.L_14355 - .L_14354)
.L_14354:
        /*00c4*/ 	.word	0x00000000


	//----- nvinfo : EIATTR_CBANK_PARAM_SIZE
	.align		4
.L_14355:
        /*00c8*/ 	.byte	0x03, 0x19
        /*00ca*/ 	.short	0x0048


	//----- nvinfo : EIATTR_PARAM_CBANK
	.align		4
        /*00cc*/ 	.byte	0x04, 0x0a
        /*00ce*/ 	.short	(.L_14357 - .L_14356)
	.align		4
.L_14356:
        /*00d0*/ 	.word	index@(.nv.constant0.contiguous_reducel32_f64)
        /*00d4*/ 	.short	0x0380
        /*00d6*/ 	.short	0x0048


	//----- nvinfo : EIATTR_SW_WAR
	.align		4
.L_14357:
        /*00d8*/ 	.byte	0x04, 0x36
        /*00da*/ 	.short	(.L_14359 - .L_14358)
.L_14358:
        /*00dc*/ 	.word	0x00000008
.L_14359:


//--------------------- .nv.info.uncontiguous_cumulate_reducel3_f64 --------------------------
	.section	.nv.info.uncontiguous_cumulate_reducel3_f64,"",@"SHT_CUDA_INFO"
	.sectionflags	@""
	.align	4


	//----- nvinfo : EIATTR_CUDA_API_VERSION
	.align		4
        /*0000*/ 	.byte	0x04, 0x37
        /*0002*/ 	.short	(.L_14361 - .L_14360)
.L_14360:
        /*0004*/ 	.word	0x00000082


	//----- nvinfo : EIATTR_KPARAM_INFO
	.align		4
.L_14361:
        /*0008*/ 	.byte	0x04, 0x17
        /*000a*/ 	.short	(.L_14363 - .L_14362)
.L_14362:
        /*000c*/ 	.word	0x00000000
        /*0010*/ 	.short	0x0005
        /*0012*/ 	.short	0x0028
        /*0014*/ 	.byte	0x00, 0xf0, 0x21, 0x00


	//----- nvinfo : EIATTR_KPARAM_INFO
	.align		4
.L_14363:
        /*0018*/ 	.byte	0x04, 0x17
        /*001a*/ 	.short	(.L_14365 - .L_14364)
.L_14364:
        /*001c*/ 	.word	0x00000000
        /*0020*/ 	.short	0x0004
        /*0022*/ 	.short	0x0020
        /*0024*/ 	.byte	0x00, 0xf0, 0x21, 0x00


	//----- nvinfo : EIATTR_KPARAM_INFO
	.align		4
.L_14365:
        /*0028*/ 	.byte	0x04, 0x17
        /*002a*/ 	.short	(.L_14367 - .L_14366)
.L_14366:
        /*002c*/ 	.word	0x00000000
        /*0030*/ 	.short	0x0003
        /*0032*/ 	.short	0x0018
        /*0034*/ 	.byte	0x00, 0xf5, 0x21, 0x00


	//----- nvinfo : EIATTR_KPARAM_INFO
	.align		4
.L_14367:
        /*0038*/ 	.byte	0x04, 0x17
        /*003a*/ 	.short	(.L_14369 - .L_14368)
.L_14368:
        /*003c*/ 	.word	0x00000000
        /*0040*/ 	.short	0x0002
        /*0042*/ 	.short	0x0010
        /*0044*/ 	.byte	0x00, 0xf5, 0x21, 0x00


	//----- nvinfo : EIATTR_KPARAM_INFO
	.align		4
.L_14369:
        /*0048*/ 	.byte	0x04, 0x17
        /*004a*/ 	.short	(.L_14371 - .L_14370)
.L_14370:
        /*004c*/ 	.word	0x00000000
        /*0050*/ 	.short	0x0001
        /*0052*/ 	.short	0x0008
        /*0054*/ 	.byte	0x00, 0xf5, 0x21, 0x00


	//----- nvinfo : EIATTR_KPARAM_INFO
	.align		4
.L_14371:
        /*0058*/ 	.byte	0x04, 0x17
        /*005a*/ 	.short	(.L_14373 - .L_14372)
.L_14372:
        /*005c*/ 	.word	0x00000000
        /*0060*/ 	.short	0x0000
        /*0062*/ 	.short	0x0000
        /*0064*/ 	.byte	0x00, 0xf5, 0x21, 0x00


	//----- nvinfo : EIATTR_SPARSE_MMA_MASK
	.align		4
.L_14373:
        /*0068*/ 	.byte	0x03, 0x50
        /*006a*/ 	.short	0x0000


	//----- nvinfo : EIATTR_MAXREG_COUNT
	.align		4
        /*006c*/ 	.byte	0x03, 0x1b
        /*006e*/ 	.short	0x00ff


	//----- nvinfo : EIATTR_NUM_BARRIERS
	.align		4
        /*0070*/ 	.byte	0x02, 0x4c
        /*0072*/ 	.byte	0x01
	.zero		1


	//----- nvinfo : EIATTR_MERCURY_ISA_VERSION
	.align		4
        /*0074*/ 	.byte	0x03, 0x5f
        /*0076*/ 	.short	0x0101


	//----- nvinfo : EIATTR_VRC_CTA_INIT_COUNT
	.align		4
        /*0078*/ 	.byte	0x02, 0x4a
	.zero		1
	.zero		1


	//----- nvinfo : EIATTR_EXIT_INSTR_OFFSETS
	.align		4
        /*007c*/ 	.byte	0x04, 0x1c
        /*007e*/ 	.short	(.L_14375 - .L_14374)


	//   ....[0]....
.L_14374:
        /*0080*/ 	.word	0x00006a10


	//   ....[1]....
        /*0084*/ 	.word	0x00006bb0


	//   ....[2]....
        /*0088*/ 	.word	0x00006c30


	//----- nvinfo : EIATTR_CRS_STACK_SIZE
	.align		4
.L_14375:
        /*008c*/ 	.byte	0x04, 0x1e
        /*008e*/ 	.short	(.L_14377 - .L_14376)
.L_14376:
        /*0090*/ 	.word	0x00000000


	//----- nvinfo : EIATTR_CBANK_PARAM_SIZE
	.align		4
.L_14377:
        /*0094*/ 	.byte	0x03, 0x19
        /*0096*/ 	.short	0x0030


	//----- nvinfo : EIATTR_PARAM_CBANK
	.align		4
        /*0098*/ 	.byte	0x04, 0x0a
        /*009a*/ 	.short	(.L_14379 - .L_14378)
	.align		4
.L_14378:
        /*009c*/ 	.word	index@(.nv.constant0.uncontiguous_cumulate_reducel3_f64)
        /*00a0*/ 	.short	0x0380
        /*00a2*/ 	.short	0x0030


	//----- nvinfo : EIATTR_SW_WAR
	.align		4
.L_14379:
        /*00a4*/ 	.byte	0x04, 0x36
        /*00a6*/ 	.short	(.L_14381 - .L_14380)
.L_14380:
        /*00a8*/ 	.word	0x00000008
.L_14381:


//--------------------- .nv.info.uncontiguous_reducel3_f64 --------------------------
	.section	.nv.info.uncontiguous_reducel3_f64,"",@"SHT_CUDA_INFO"
	.sectionflags	@""
	.align	4


	//----- nvinfo : EIATTR_CUDA_API_VERSION
	.align		4
        /*0000*/ 	.byte	0x04, 0x37
        /*0002*/ 	.short	(.L_14383 - .L_14382)
.L_14382:
        /*0004*/ 	.word	0x00000082


	//----- nvinfo : EIATTR_KPARAM_INFO
	.align		4
.L_14383:
        /*0008*/ 	.byte	0x04, 0x17
        /*000a*/ 	.short	(.L_14385 - .L_14384)
.L_14384:
        /*000c*/ 	.word	0x00000000
        /*0010*/ 	.short	0x0005
        /*0012*/ 	.short	0x0028
        /*0014*/ 	.byte	0x00, 0xf0, 0x21, 0x00


	//----- nvinfo : EIATTR_KPARAM_INFO
	.align		4
.L_14385:
        /*0018*/ 	.byte	0x04, 0x17
        /*001a*/ 	.short	(.L_14387 - .L_14386)
.L_14386:
        /*001c*/ 	.word	0x00000000
        /*0020*/ 	.short	0x0004
        /*0022*/ 	.short	0x0020
        /*0024*/ 	.byte	0x00, 0xf0, 0x21, 0x00


	//----- nvinfo : EIATTR_KPARAM_INFO
	.align		4
.L_14387:
        /*0028*/ 	.byte	0x04, 0x17
        /*002a*/ 	.short	(.L_14389 - .L_14388)
.L_14388:
        /*002c*/ 	.word	0x00000000
        /*0030*/ 	.short	0x0003
        /*0032*/ 	.short	0x0018
        /*0034*/ 	.byte	0x00, 0xf5, 0x21, 0x00


	//----- nvinfo : EIATTR_KPARAM_INFO
	.align		4
.L_14389:
        /*0038*/ 	.byte	0x04, 0x17
        /*003a*/ 	.short	(.L_14391 - .L_14390)
.L_14390:
        /*003c*/ 	.word	0x00000000
        /*0040*/ 	.short	0x0002
        /*0042*/ 	.short	0x0010
        /*0044*/ 	.byte	0x00, 0xf5, 0x21, 0x00


	//----- nvinfo : EIATTR_KPARAM_INFO
	.align		4
.L_14391:
        /*0048*/ 	.byte	0x04, 0x17
        /*004a*/ 	.short	(.L_14393 - .L_14392)
.L_14392:
        /*004c*/ 	.word	0x00000000
        /*0050*/ 	.short	0x0001
        /*0052*/ 	.short	0x0008
        /*0054*/ 	.byte	0x00, 0xf5, 0x21, 0x00


	//----- nvinfo : EIATTR_KPARAM_INFO
	.align		4
.L_14393:
        /*0058*/ 	.byte	0x04, 0x17
        /*005a*/ 	.short	(.L_14395 - .L_14394)
.L_14394:
        /*005c*/ 	.word	0x00000000
        /*0060*/ 	.short	0x0000
        /*0062*/ 	.short	0x0000
        /*0064*/ 	.byte	0x00, 0xf5, 0x21, 0x00


	//----- nvinfo : EIATTR_SPARSE_MMA_MASK
	.align		4
.L_14395:
        /*0068*/ 	.byte	0x03, 0x50
        /*006a*/ 	.short	0x0000


	//----- nvinfo : EIATTR_MAXREG_COUNT
	.align		4
        /*006c*/ 	.byte	0x03, 0x1b
        /*006e*/ 	.short	0x00ff


	//----- nvinfo : EIATTR_NUM_BARRIERS
	.align		4
        /*0070*/ 	.byte	0x02, 0x4c
        /*0072*/ 	.byte	0x01
	.zero		1


	//----- nvinfo : EIATTR_MERCURY_ISA_VERSION
	.align		4
        /*0074*/ 	.byte	0x03, 0x5f
        /*0076*/ 	.short	0x0101


	//----- nvinfo : EIATTR_VRC_CTA_INIT_COUNT
	.align		4
        /*0078*/ 	.byte	0x02, 0x4a
	.zero		1
	.zero		1


	//----- nvinfo : EIATTR_EXIT_INSTR_OFFSETS
	.align		4
        /*007c*/ 	.byte	0x04, 0x1c
        /*007e*/ 	.short	(.L_14397 - .L_14396)


	//   ....[0]....
.L_14396:
        /*0080*/ 	.word	0x00006fc0


	//   ....[1]....
        /*0084*/ 	.word	0x00007160


	//   ....[2]....
        /*0088*/ 	.word	0x000071e0


	//----- nvinfo : EIATTR_CRS_STACK_SIZE
	.align		4
.L_14397:
        /*008c*/ 	.byte	0x04, 0x1e
        /*008e*/ 	.short	(.L_14399 - .L_14398)
.L_14398:
        /*0090*/ 	.word	0x00000000


	//----- nvinfo : EIATTR_CBANK_PARAM_SIZE
	.align		4
.L_14399:
        /*0094*/ 	.byte	0x03, 0x19
        /*0096*/ 	.short	0x0030


	//----- nvinfo : EIATTR_PARAM_CBANK
	.align		4
        /*0098*/ 	.byte	0x04, 0x0a
        /*009a*/ 	.short	(.L_14401 - .L_14400)
	.align		4
.L_14400:
        /*009c*/ 	.word	index@(.nv.constant0.uncontiguous_reducel3_f64)
        /*00a0*/ 	.short	0x0380
        /*00a2*/ 	.short	0x0030


	//----- nvinfo : EIATTR_SW_WAR
	.align		4
.L_14401:
        /*00a4*/ 	.byte	0x04, 0x36
        /*00a6*/ 	.short	(.L_14403 - .L_14402)
.L_14402:
        /*00a8*/ 	.word	0x00000008
.L_14403:


//--------------------- .nv.info.contiguous_cumulate_reducel3_f64 --------------------------
	.section	.nv.info.contiguous_cumulate_reducel3_f64,"",@"SHT_CUDA_INFO"
	.sectionflags	@""
	.align	4


	//----- nvinfo : EIATTR_CUDA_API_VERSION
	.align		4
        /*0000*/ 	.byte	0x04, 0x37
        /*0002*/ 	.short	(.L_14405 - .L_14404)
.L_14404:
        /*0004*/ 	.word	0x00000082


	//----- nvinfo : EIATTR_KPARAM_INFO
	.align		4
.L_14405:
        /*0008*/ 	.byte	0x04, 0x17
        /*000a*/ 	.short	(.L_14407 - .L_14406)
.L_14406:
        /*000c*/ 	.word	0x00000000
        /*0010*/ 	.short	0x0002
        /*0012*/ 	.short	0x0010
        /*0014*/ 	.byte	0x00, 0xf0, 0x21, 0x00


	//----- nvinfo : EIATTR_KPARAM_INFO
	.align		4
.L_14407:
        /*0018*/ 	.byte	0x04, 0x17
        /*001a*/ 	.short	(.L_14409 - .L_14408)
.L_14408:
        /*001c*/ 	.word	0x00000000
        /*0020*/ 	.short	0x0001
        /*0022*/ 	.short	0x0008
        /*0024*/ 	.byte	0x00, 0xf5, 0x21, 0x00


	//----- nvinfo : EIATTR_KPARAM_INFO
	.align		4
.L_14409:
        /*0028*/ 	.byte	0x04, 0x17
        /*002a*/ 	.short	(.L_14411 - .L_14410)
.L_14410:
        /*002c*/ 	.word	0x00000000
        /*0030*/ 	.short	0x0000
        /*0032*/ 	.short	0x0000
        /*0034*/ 	.byte	0x00, 0xf5, 0x21, 0x00


	//----- nvinfo : EIATTR_SPARSE_MMA_MASK
	.align		4
.L_14411:
        /*0038*/ 	.byte	0x03, 0x50
        /*003a*/ 	.short	0x0000


	//----- nvinfo : EIATTR_MAXREG_COUNT
	.align		4
        /*003c*/ 	.byte	0x03, 0x1b
        /*003e*/ 	.short	0x00ff


	//----- nvinfo : EIATTR_NUM_BARRIERS
	.align		4
        /*0040*/ 	.byte	0x02, 0x4c
        /*0042*/ 	.byte	0x01
	.zero		1


	//----- nvinfo : EIATTR_MERCURY_ISA_VERSION
	.align		4
        /*0044*/ 	.byte	0x03, 0x5f
        /*0046*/ 	.short	0x0101


	//----- nvinfo : EIATTR_VRC_CTA_INIT_COUNT
	.align		4
        /*0048*/ 	.byte	0x02, 0x4a
	.zero		1
	.zero		1


	//----- nvinfo : EIATTR_EXIT_INSTR_OFFSETS
	.align		4
        /*004c*/ 	.byte	0x04, 0x1c
        /*004e*/ 	.short	(.L_14413 - .L_14412)


	//   ....[0]....
.L_14412:
        /*0050*/ 	.word	0x00000340


	//   ....[1]....
        /*0054*/ 	.word	0x000004e0


	//   ....[2]....
        /*0058*/ 	.word	0x00000560


	//----- nvinfo : EIATTR_CRS_STACK_SIZE
	.align		4
.L_14413:
        /*005c*/ 	.byte	0x04, 0x1e
        /*005e*/ 	.short	(.L_14415 - .L_14414)
.L_14414:
        /*0060*/ 	.word	0x00000000


	//----- nvinfo : EIATTR_CBANK_PARAM_SIZE
	.align		4
.L_14415:
        /*0064*/ 	.byte	0x03, 0x19
        /*0066*/ 	.short	0x0018


	//----- nvinfo : EIATTR_PARAM_CBANK
	.align		4
        /*0068*/ 	.byte	0x04, 0x0a
        /*006a*/ 	.short	(.L_14417 - .L_14416)
	.align		4
.L_14416:
        /*006c*/ 	.word	index@(.nv.constant0.contiguous_cumulate_reducel3_f64)
        /*0070*/ 	.short	0x0380
        /*0072*/ 	.short	0x0018


	//----- nvinfo : EIATTR_SW_WAR
	.align		4
.L_14417:
        /*0074*/ 	.byte	0x04, 0x36
        /*0076*/ 	.short	(.L_14419 - .L_14418)
.L_14418:
        /*0078*/ 	.word	0x00000008
.L_14419:


//--------------------- .nv.info.contiguous_reducel3_f64 --------------------------
	.section	.nv.info.contiguous_reducel3_f64,"",@"SHT_CUDA_INFO"
	.sectionflags	@""
	.align	4


	//----- nvinfo : EIATTR_CUDA_API_VERSION
	.align		4
        /*0000*/ 	.byte	0x04, 0x37
        /*0002*/ 	.short	(.L_14421 - .L_14420)
.L_14420:
        /*0004*/ 	.word	0x00000082


	//----- nvinfo : EIATTR_KPARAM_INFO
	.align		4
.L_14421:
        /*0008*/ 	.byte	0x04, 0x17
        /*000a*/ 	.short	(.L_14423 - .L_14422)
.L_14422:
        /*000c*/ 	.word	0x00000000
        /*0010*/ 	.short	0x0002
        /*0012*/ 	.short	0x0010
        /*0014*/ 	.byte	0x00, 0xf0, 0x21, 0x00


	//----- nvinfo : EIATTR_KPARAM_INFO
	.align		4
.L_14423:
        /*0018*/ 	.byte	0x04, 0x17
        /*001a*/ 	.short	(.L_14425 - .L_14424)
.L_14424:
        /*001c*/ 	.word	0x00000000
        /*0020*/ 	.short	0x0001
        /*0022*/ 	.short	0x0008
        /*0024*/ 	.byte	0x00, 0xf5, 0x21, 0x00


	//----- nvinfo : EIATTR_KPARAM_INFO
	.align		4
.L_14425:
        /*0028*/ 	.byte	0x04, 0x17
        /*002a*/ 	.short	(.L_14427 - .L_14426)
.L_14426:
        /*002c*/ 	.word	0x00000000
        /*0030*/ 	.short	0x0000
        /*0032*/ 	.short	0x0000
        /*0034*/ 	.byte	0x00, 0xf5, 0x21, 0x00


	//----- nvinfo : EIATTR_SPARSE_MMA_MASK
	.align		4
.L_14427:
        /*0038*/ 	.byte	0x03, 0x50
        /*003a*/ 	.short	0x0000


	//----- nvinfo : EIATTR_MAXREG_COUNT
	.align		4
        /*003c*/ 	.byte	0x03, 0x1b
        /*003e*/ 	.short	0x00ff


	//----- nvinfo : EIATTR_NUM_BARRIERS
	.align		4
        /*0040*/ 	.byte	0x02, 0x4c
        /*0042*/ 	.byte	0x01
	.zero		1


	//----- nvinfo : EIATTR_MERCURY_ISA_VERSION
	.align		4
        /*0044*/ 	.byte	0x03, 0x5f
        /*0046*/ 	.short	0x0101


	//----- nvinfo : EIATTR_VRC_CTA_INIT_COUNT
	.align		4
        /*0048*/ 	.byte	0x02, 0x4a
	.zero		1
	.zero		1


	//----- nvinfo : EIATTR_EXIT_INSTR_OFFSETS
	.align		4
        /*004c*/ 	.byte	0x04, 0x1c
        /*004e*/ 	.short	(.L_14429 - .L_14428)


	//   ....[0]....
.L_14428:
        /*0050*/ 	.word	0x000008f0


	//   ....[1]....
        /*0054*/ 	.word	0x00000a90


	//   ....[2]....
        /*0058*/ 	.word	0x00000b10


	//----- nvinfo : EIATTR_CRS_STACK_SIZE
	.align		4
.L_14429:
        /*005c*/ 	.byte	0x04, 0x1e
        /*005e*/ 	.short	(.L_14431 - .L_14430)
.L_14430:
        /*0060*/ 	.word	0x00000000


	//----- nvinfo : EIATTR_CBANK_PARAM_SIZE
	.align		4
.L_14431:
        /*0064*/ 	.byte	0x03, 0x19
        /*0066*/ 	.short	0x0018


	//----- nvinfo : EIATTR_PARAM_CBANK
	.align		4
        /*0068*/ 	.byte	0x04, 0x0a
        /*006a*/ 	.short	(.L_14433 - .L_14432)
	.align		4
.L_14432:
        /*006c*/ 	.word	index@(.nv.constant0.contiguous_reducel3_f64)
        /*0070*/ 	.short	0x0380
        /*0072*/ 	.short	0x0018


	//----- nvinfo : EIATTR_SW_WAR
	.align		4
.L_14433:
        /*0074*/ 	.byte	0x04, 0x36
        /*0076*/ 	.short	(.L_14435 - .L_14434)
.L_14434:
        /*0078*/ 	.word	0x00000008
.L_14435:


//--------------------- .nv.info.contiguous_reducel333_f32 --------------------------
	.section	.nv.info.contiguous_reducel333_f32,"",@"SHT_CUDA_INFO"
	.sectionflags	@""
	.align	4


	//----- nvinfo : EIATTR_CUDA_API_VERSION
	.align		4
        /*0000*/ 	.byte	0x04, 0x37
        /*0002*/ 	.short	(.L_14437 - .L_14436)
.L_14436:
        /*0004*/ 	.word	0x00000082


	//----- nvinfo : EIATTR_KPARAM_INFO
	.align		4
.L_14437:
        /*0008*/ 	.byte	0x04, 0x17
        /*000a*/ 	.short	(.L_14439 - .L_14438)
.L_14438:
        /*000c*/ 	.word	0x00000000
        /*0010*/ 	.short	0x0004
        /*0012*/ 	.short	0x0020
        /*0014*/ 	.byte	0x00, 0xf0, 0x21, 0x00


	//----- nvinfo : EIATTR_KPARAM_INFO
	.align		4
.L_14439:
        /*0018*/ 	.byte	0x04, 0x17
        /*001a*/ 	.short	(.L_14441 - .L_14440)
.L_14440:
        /*001c*/ 	.word	0x00000000
        /*0020*/ 	.short	0x0003
        /*0022*/ 	.short	0x0018
        /*0024*/ 	.byte	0x00, 0xf0, 0x21, 0x00


	//----- nvinfo : EIATTR_KPARAM_INFO
	.align		4
.L_14441:
        /*0028*/ 	.byte	0x04, 0x17
        /*002a*/ 	.short	(.L_14443 - .L_14442)
.L_14442:
        /*002c*/ 	.word	0x00000000
        /*0030*/ 	.short	0x0002
        /*0032*/ 	.short	0x0010
        /*0034*/ 	.byte	0x00, 0xf0, 0x21, 0x00


	//----- nvinfo : EIATTR_KPARAM_INFO
	.align		4
.L_14443:
        /*0038*/ 	.byte	0x04, 0x17
        /*003a*/ 	.short	(.L_14445 - .L_14444)
.L_14444:
        /*003c*/ 	.word	0x00000000
        /*0040*/ 	.short	0x0001
        /*0042*/ 	.short	0x0008
        /*0044*/ 	.byte	0x00, 0xf5, 0x21, 0x00


	//----- nvinfo : EIATTR_KPARAM_INFO
	.align		4
.L_14445:
        /*0048*/ 	.byte	0x04, 0x17
        /*004a*/ 	.short	(.L_14447 - .L_14446)
.L_14446:
        /*004c*/ 	.word	0x00000000
        /*0050*/ 	.short	0x0000
        /*0052*/ 	.short	0x0000
        /*0054*/ 	.byte	0x00, 0xf5, 0x21, 0x00


	//----- nvinfo : EIATTR_SPARSE_MMA_MASK
	.align		4
.L_14447:
        /*0058*/ 	.byte	0x03, 0x50
        /*005a*/ 	.short	0x0000


	//----- nvinfo : EIATTR_MAXREG_COUNT
	.align		4
        /*005c*/ 	.byte	0x03, 0x1b
        /*005e*/ 	.short	0x00ff


	//----- nvinfo : EIATTR_NUM_BARRIERS
	.align		4
        /*0060*/ 	.byte	0x02, 0x4c
        /*0062*/ 	.byte	0x01
	.zero		1


	//----- nvinfo : EIATTR_MERCURY_ISA_VERSION
	.align		4
        /*0064*/ 	.byte	0x03, 0x5f
        /*0066*/ 	.short	0x0101


	//----- nvinfo : EIATTR_VRC_CTA_INIT_COUNT
	.align		4
        /*0068*/ 	.byte	0x02, 0x4a
	.zero		1
	.zero		1


	//----- nvinfo : EIATTR_EXIT_INSTR_OFFSETS
	.align		4
        /*006c*/ 	.byte	0x04, 0x1c
        /*006e*/ 	.short	(.L_14449 - .L_14448)


	//   ....[0]....
.L_14448:
        /*0070*/ 	.word	0x00000150


	//   ....[1]....
        /*0074*/ 	.word	0x000001e0


	//   ....[2]....
        /*0078*/ 	.word	0x00000810


	//----- nvinfo : EIATTR_CBANK_PARAM_SIZE
	.align		4
.L_14449:
        /*007c*/ 	.byte	0x03, 0x19
        /*007e*/ 	.short	0x0028


	//----- nvinfo : EIATTR_PARAM_CBANK
	.align		4
        /*0080*/ 	.byte	0x04, 0x0a
        /*0082*/ 	.short	(.L_14451 - .L_14450)
	.align		4
.L_14450:
        /*0084*/ 	.word	index@(.nv.constant0.contiguous_reducel333_f32)
        /*0088*/ 	.short	0x0380
        /*008a*/ 	.short	0x0028


	//----- nvinfo : EIATTR_SW_WAR
	.align		4
.L_14451:
        /*008c*/ 	.byte	0x04, 0x36
        /*008e*/ 	.short	(.L_14453 - .L_14452)
.L_14452:
        /*0090*/ 	.word	0x00000008
.L_14453:


//--------------------- .nv.info.contiguous_reducel33_f32 --------------------------
	.section	.nv.info.contiguous_reducel33_f32,"",@"SHT_CUDA_INFO"
	.sectionflags	@""
	.align	4


	//----- nvinfo : EIATTR_CUDA_API_VERSION
	.align		4
        /*0000*/ 	.byte	0x04, 0x37
        /*0002*/ 	.short	(.L_14455 - .L_14454)
.L_14454:
        /*0004*/ 	.word	0x00000082


	//----- nvinfo : EIATTR_KPARAM_INFO
	.align		4
.L_14455:
        /*0008*/ 	.byte	0x04, 0x17
        /*000a*/ 	.short	(.L_14457 - .L_14456)
.L_14456:
        /*000c*/ 	.word	0x00000000
        /*0010*/ 	.short	0x0006
        /*0012*/ 	.short	0x0030
        /*0014*/ 	.byte	0x00, 0xf0, 0x21, 0x00


	//----- nvinfo : EIATTR_KPARAM_INFO
	.align		4
.L_14457:
        /*0018*/ 	.byte	0x04, 0x17
        /*001a*/ 	.short	(.L_14459 - .L_14458)
.L_14458:
        /*001c*/ 	.word	0x00000000
        /*0020*/ 	.short	0x0005
        /*0022*/ 	.short	0x0028
        /*0024*/ 	.byte	0x00, 0xf0, 0x21, 0x00


	//----- nvinfo : EIATTR_KPARAM_INFO
	.align		4
.L_14459:
        /*0028*/ 	.byte	0x04, 0x17
        /*002a*/ 	.short	(.L_14461 - .L_14460)
.L_14460:
        /*002c*/ 	.word	0x00000000
        /*0030*/ 	.short	0x0004
        /*0032*/ 	.short	0x0020
        /*0034*/ 	.byte	0x00, 0xf0, 0x21, 0x00


	//----- nvinfo : EIATTR_KPARAM_INFO
	.align		4
.L_14461:
        /*0038*/ 	.byte	0x04, 0x17
        /*003a*/ 	.short	(.L_14463 - .L_14462)
.L_14462:
        /*003c*/ 	.word	0x00000000
        /*0040*/ 	.short	0x0003
        /*0042*/ 	.short	0x0018
        /*0044*/ 	.byte	0x00, 0xf5, 0x21, 0x00


	//----- nvinfo : EIATTR_KPARAM_INFO
	.align		4
.L_14463:
        /*0048*/ 	.byte	0x04, 0x17
        /*004a*/ 	.short	(.L_14465 - .L_14464)
.L_14464:
        /*004c*/ 	.word	0x00000000
        /*0050*/ 	.short	0x0002
        /*0052*/ 	.short	0x0010
        /*0054*/ 	.byte	0x00, 0xf5, 0x21, 0x00


	//----- nvinfo : EIATTR_KPARAM_INFO
	.align		4
.L_14465:
        /*0058*/ 	.byte	0x04, 0x17
        /*005a*/ 	.short	(.L_14467 - .L_14466)
.L_14466:
        /*005c*/ 	.word	0x00000000
        /*0060*/ 	.short	0x0001
        /*0062*/ 	.short	0x0008
        /*0064*/ 	.byte	0x00, 0xf5, 0x21, 0x00


	//----- nvinfo : EIATTR_KPARAM_INFO
	.align		4
.L_14467:
        /*0068*/ 	.byte	0x04, 0x17
        /*006a*/ 	.short	(.L_14469 - .L_14468)
.L_14468:
        /*006c*/ 	.word	0x00000000
        /*0070*/ 	.short	0x0000
        /*0072*/ 	.short	0x0000
        /*0074*/ 	.byte	0x00, 0xf5, 0x21, 0x00


	//----- nvinfo : EIATTR_SPARSE_MMA_MASK
	.align		4
.L_14469:
        /*0078*/ 	.byte	0x03, 0x50
        /*007a*/ 	.short	0x0000


	//----- nvinfo : EIATTR_MAXREG_COUNT
	.align		4
        /*007c*/ 	.byte	0x03, 0x1b
        /*007e*/ 	.short	0x00ff


	//----- nvinfo : EIATTR_NUM_BARRIERS
	.align		4
        /*0080*/ 	.byte	0x02, 0x4c
        /*0082*/ 	.byte	0x01
	.zero		1


	//----- nvinfo : EIATTR_MERCURY_ISA_VERSION
	.align		4
        /*0084*/ 	.byte	0x03, 0x5f
        /*0086*/ 	.short	0x0101


	//----- nvinfo : EIATTR_VRC_CTA_INIT_COUNT
	.align		4
        /*0088*/ 	.byte	0x02, 0x4a
	.zero		1
	.zero		1


	//----- nvinfo : EIATTR_EXIT_INSTR_OFFSETS
	.align		4
        /*008c*/ 	.byte	0x04, 0x1c
        /*008e*/ 	.short	(.L_14471 - .L_14470)


	//   ....[0]....
.L_14470:
        /*0090*/ 	.word	0x00000150


	//   ....[1]....
        /*0094*/ 	.word	0x000035b0


	//   ....[2]....
        /*0098*/ 	.word	0x00003c50


	//----- nvinfo : EIATTR_CRS_STACK_SIZE
	.align		4
.L_14471:
        /*009c*/ 	.byte	0x04, 0x1e
        /*009e*/ 	.short	(.L_14473 - .L_14472)
.L_14472:
        /*00a0*/ 	.word	0x00000000


	//----- nvinfo : EIATTR_CBANK_PARAM_SIZE
	.align		4
.L_14473:
        /*00a4*/ 	.byte	0x03, 0x19
        /*00a6*/ 	.short	0x0038


	//----- nvinfo : EIATTR_PARAM_CBANK
	.align		4
        /*00a8*/ 	.byte	0x04, 0x0a
        /*00aa*/ 	.short	(.L_14475 - .L_14474)
	.align		4
.L_14474:
        /*00ac*/ 	.word	index@(.nv.constant0.contiguous_reducel33_f32)
        /*00b0*/ 	.short	0x0380
        /*00b2*/ 	.short	0x0038


	//----- nvinfo : EIATTR_SW_WAR
	.align		4
.L_14475:
        /*00b4*/ 	.byte	0x04, 0x36
        /*00b6*/ 	.short	(.L_14477 - .L_14476)
.L_14476:
        /*00b8*/ 	.word	0x00000008
.L_14477:


//--------------------- .nv.info.contiguous_reducel322_f32 --------------------------
	.section	.nv.info.contiguous_reducel322_f32,"",@"SHT_CUDA_INFO"
	.sectionflags	@""
	.align	4


	//----- nvinfo : EIATTR_CUDA_API_VERSION
	.align		4
        /*0000*/ 	.byte	0x04, 0x37
        /*0002*/ 	.short	(.L_14479 - .L_14478)
.L_14478:
        /*0004*/ 	.word	0x00000082


	//----- nvinfo : EIATTR_KPARAM_INFO
	.align		4
.L_14479:
        /*0008*/ 	.byte	0x04, 0x17
        /*000a*/ 	.short	(.L_14481 - .L_14480)
.L_14480:
        /*000c*/ 	.word	0x00000000
        /*0010*/ 	.short	0x0005
        /*0012*/ 	.short	0x0028
        /*0014*/ 	.byte	0x00, 0xf0, 0x21, 0x00


	//----- nvinfo : EIATTR_KPARAM_INFO
	.align		4
.L_14481:
        /*0018*/ 	.byte	0x04, 0x17
        /*001a*/ 	.short	(.L_14483 - .L_14482)
.L_14482:
        /*001c*/ 	.word	0x00000000
        /*0020*/ 	.short	0x0004
        /*0022*/ 	.short	0x0020
        /*0024*/ 	.byte	0x00, 0xf0, 0x21, 0x00


	//----- nvinfo : EIATTR_KPARAM_INFO
	.align		4
.L_14483:
        /*0028*/ 	.byte	0x04, 0x17
        /*002a*/ 	.short	(.L_14485 - .L_14484)
.L_14484:
        /*002c*/ 	.word	0x00000000
        /*0030*/ 	.short	0x0003
        /*0032*/ 	.short	0x0018
        /*0034*/ 	.byte	0x00, 0xf0, 0x21, 0x00


	//----- nvinfo : EIATTR_KPARAM_INFO
	.align		4
.L_14485:
        /*0038*/ 	.byte	0x04, 0x17
        /*003a*/ 	.short	(.L_14487 - .L_14486)
.L_14486:
        /*003c*/ 	.word	0x00000000
        /*0040*/ 	.short	0x0002
        /*0042*/ 	.short	0x0010
        /*0044*/ 	.byte	0x00, 0xf0, 0x21, 0x00


	//----- nvinfo : EIATTR_KPARAM_INFO
	.align		4
.L_14487:
        /*0048*/ 	.byte	0x04, 0x17
        /*004a*/ 	.short	(.L_14489 - .L_14488)
.L_14488:
        /*004c*/ 	.word	0x00000000
        /*0050*/ 	.short	0x0001
        /*0052*/ 	.short	0x0008
        /*0054*/ 	.byte	0x00, 0xf5, 0x21, 0x00


	//----- nvinfo : EIATTR_KPARAM_INFO
	.align		4
.L_14489:
        /*0058*/ 	.byte	0x04, 0x17
        /*005a*/ 	.short	(.L_14491 - .L_14490)
.L_14490:
        /*005c*/ 	.word	0x00000000
        /*0060*/ 	.short	0x0000
        /*0062*/ 	.short	0x0000
        /*0064*/ 	.byte	0x00, 0xf5, 0x21, 0x00


	//----- nvinfo : EIATTR_SPARSE_MMA_MASK
	.align		4
.L_14491:
        /*0068*/ 	.byte	0x03, 0x50
        /*006a*/ 	.short	0x0000


	//----- nvinfo : EIATTR_MAXREG_COUNT
	.align		4
        /*006c*/ 	.byte	0x03, 0x1b
        /*006e*/ 	.short	0x00ff


	//----- nvinfo : EIATTR_NUM_BARRIERS
	.align		4
        /*0070*/ 	.byte	0x02, 0x4c
        /*0072*/ 	.byte	0x01
	.zero		1


	//----- nvinfo : EIATTR_MERCURY_ISA_VERSION
	.align		4
        /*0074*/ 	.byte	0x03, 0x5f
        /*0076*/ 	.short	0x0101


	//----- nvinfo : EIATTR_VRC_CTA_INIT_COUNT
	.align		4
        /*0078*/ 	.byte	0x02, 0x4a
	.zero		1
	.zero		1


	//----- nvinfo : EIATTR_EXIT_INSTR_OFFSETS
	.align		4
        /*007c*/ 	.byte	0x04, 0x1c
        /*007e*/ 	.short	(.L_14493 - .L_14492)


	//   ....[0]....
.L_14492:
        /*0080*/ 	.word	0x00000110


	//   ....[1]....
        /*0084*/ 	.word	0x000004a0


	//   ....[2]....
        /*0088*/ 	.word	0x00000640


	//   ....[3]....
        /*008c*/ 	.word	0x00000760


	//----- nvinfo : EIATTR_CRS_STACK_SIZE
	.align		4
.L_14493:
        /*0090*/ 	.byte	0x04, 0x1e
        /*0092*/ 	.short	(.L_14495 - .L_14494)
.L_14494:
        /*0094*/ 	.word	0x00000000


	//----- nvinfo : EIATTR_CBANK_PARAM_SIZE
	.align		4
.L_14495:
        /*0098*/ 	.byte	0x03, 0x19
        /*009a*/ 	.short	0x0030


	//----- nvinfo : EIATTR_PARAM_CBANK
	.align		4
        /*009c*/ 	.byte	0x04, 0x0a
        /*009e*/ 	.short	(.L_14497 - .L_14496)
	.align		4
.L_14496:
        /*00a0*/ 	.word	index@(.nv.constant0.contiguous_reducel322_f32)
        /*00a4*/ 	.short	0x0380
        /*00a6*/ 	.short	0x0030


	//----- nvinfo : EIATTR_SW_WAR
	.align		4
.L_14497:
        /*00a8*/ 	.byte	0x04, 0x36
        /*00aa*/ 	.short	(.L_14499 - .L_14498)
.L_14498:
        /*00ac*/ 	.word	0x00000008
.L_14499:


//--------------------- .nv.info.contiguous_reducel32_f32 --------------------------
	.section	.nv.info.contiguous_reducel32_f32,"",@"SHT_CUDA_INFO"
	.sectionflags	@""
	.align	4


	//----- nvinfo : EIATTR_CUDA_API_VERSION
	.align		4
        /*0000*/ 	.byte	0x04, 0x37
        /*0002*/ 	.short	(.L_14501 - .L_14500)
.L_14500:
        /*0004*/ 	.word	0x00000082


	//----- nvinfo : EIATTR_KPARAM_INFO
	.align		4
.L_14501:
        /*0008*/ 	.byte	0x04, 0x17
        /*000a*/ 	.short	(.L_14503 - .L_14502)
.L_14502:
        /*000c*/ 	.word	0x00000000
        /*0010*/ 	.short	0x0008
        /*0012*/ 	.short	0x0040
        /*0014*/ 	.byte	0x00, 0xf0, 0x21, 0x00


	//----- nvinfo : EIATTR_KPARAM_INFO
	.align		4
.L_14503:
        /*0018*/ 	.byte	0x04, 0x17
        /*001a*/ 	.short	(.L_14505 - .L_14504)
.L_14504:
        /*001c*/ 	.word	0x00000000
        /*0020*/ 	.short	0x0007
        /*0022*/ 	.short	0x0038
        /*0024*/ 	.byte	0x00, 0xf0, 0x21, 0x00


	//----- nvinfo : EIATTR_KPARAM_INFO
	.align		4
.L_14505:
        /*0028*/ 	.byte	0x04, 0x17
        /*002a*/ 	.short	(.L_14507 - .L_14506)
.L_14506:
        /*002c*/ 	.word	0x00000000
        /*0030*/ 	.short	0x0006
        /*0032*/ 	.short	0x0030
        /*0034*/ 	.byte	0x00, 0xf0, 0x21, 0x00


	//----- nvinfo : EIATTR_KPARAM_INFO
	.align		4
.L_14507:
        /*0038*/ 	.byte	0x04, 0x17
        /*003a*/ 	.short	(.L_14509 - .L_14508)
.L_14508:
        /*003c*/ 	.word	0x00000000
        /*0040*/ 	.short	0x0005
        /*0042*/ 	.short	0x0028
        /*0044*/ 	.byte	0x00, 0xf0, 0x21, 0x00


	//----- nvinfo : EIATTR_KPARAM_INFO
	.align		4
.L_14509:
        /*0048*/ 	.byte	0x04, 0x17
        /*004a*/ 	.short	(.L_14511 - .L_14510)
.L_14510:
        /*004c*/ 	.word	0x00000000
        /*0050*/ 	.short	0x0004
        /*0052*/ 	.short	0x0020
        /*0054*/ 	.byte	0x00, 0xf0, 0x21, 0x00


	//----- nvinfo : EIATTR_KPARAM_INFO
	.align		4
.L_14511:
        /*0058*/ 	.byte	0x04, 0x17
        /*005a*/ 	.short	(.L_14513 - .L_14512)
.L_14512:
        /*005c*/ 	.word	0x00000000
        /*0060*/ 	.short	0x0003
        /*0062*/ 	.short	0x0018
        /*0064*/ 	.byte	0x00, 0xf5, 0x21, 0x00


	//----- nvinfo : EIATTR_KPARAM_INFO
	.align		4
.L_14513:
        /*0068*/ 	.byte	0x04, 0x17
        /*006a*/ 	.short	(.L_14515 - .L_14514)
.L_14514:
        /*006c*/ 	.word	0x00000000
        /*0070*/ 	.short	0x0002
        /*0072*/ 	.short	0x0010
        /*0074*/ 	.byte	0x00, 0xf5, 0x21, 0x00


	//----- nvinfo : EIATTR_KPARAM_INFO
	.align		4
.L_14515:
        /*0078*/ 	.byte	0x04, 0x17
        /*007a*/ 	.short	(.L_14517 - .L_14516)
.L_14516:
        /*007c*/ 	.word	0x00000000
        /*0080*/ 	.short	0x0001
        /*0082*/ 	.short	0x0008
        /*0084*/ 	.byte	0x00, 0xf5, 0x21, 0x00


	//----- nvinfo : EIATTR_KPARAM_INFO
	.align		4
.L_14517:
        /*0088*/ 	.byte	0x04, 0x17
        /*008a*/ 	.short	(.L_14519 - .L_14518)
.L_14518:
        /*008c*/ 	.word	0x00000000
        /*0090*/ 	.short	0x0000
        /*0092*/ 	.short	0x0000
        /*0094*/ 	.byte	0x00, 0xf5, 0x21, 0x00


	//----- nvinfo : EIATTR_SPARSE_MMA_MASK
	.align		4
.L_14519:
        /*0098*/ 	.byte	0x03, 0x50
        /*009a*/ 	.short	0x0000


	//----- nvinfo : EIATTR_MAXREG_COUNT
	.align		4
        /*009c*/ 	.byte	0x03, 0x1b
        /*009e*/ 	.short	0x00ff


	//----- nvinfo : EIATTR_NUM_BARRIERS
	.align		4
        /*00a0*/ 	.byte	0x02, 0x4c
        /*00a2*/ 	.byte	0x01
	.zero		1


	//----- nvinfo : EIATTR_MERCURY_ISA_VERSION
	.align		4
        /*00a4*/ 	.byte	0x03, 0x5f
        /*00a6*/ 	.short	0x0101


	//----- nvinfo : EIATTR_VRC_CTA_INIT_COUNT
	.align		4
        /*00a8*/ 	.byte	0x02, 0x4a
	.zero		1
	.zero		1


	//----- nvinfo : EIATTR_EXIT_INSTR_OFFSETS
	.align		4
        /*00ac*/ 	.byte	0x04, 0x1c
        /*00ae*/ 	.short	(.L_14521 - .L_14520)


	//   ....[0]....
.L_14520:
        /*00b0*/ 	.word	0x00000110


	//   ....[1]....
        /*00b4*/ 	.word	0x000075c0


	//   ....[2]....
        /*00b8*/ 	.word	0x00007760


	//   ....[3]....
        /*00bc*/ 	.word	0x00007880


	//----- nvinfo : EIATTR_CRS_STACK_SIZE
	.align		4
.L_14521:
        /*00c0*/ 	.byte	0x04, 0x1e
        /*00c2*/ 	.short	(.L_14523 - .L_14522)
.L_14522:
        /*00c4*/ 	.word	0x00000000


	//----- nvinfo : EIATTR_CBANK_PARAM_SIZE
	.align		4
.L_14523:
        /*00c8*/ 	.byte	0x03, 0x19
        /*00ca*/ 	.short	0x0048


	//----- nvinfo : EIATTR_PARAM_CBANK
	.align		4
        /*00cc*/ 	.byte	0x04, 0x0a
        /*00ce*/ 	.short	(.L_14525 - .L_14524)
	.align		4
.L_14524:
        /*00d0*/ 	.word	index@(.nv.constant0.contiguous_reducel32_f32)
        /*00d4*/ 	.short	0x0380
        /*00d6*/ 	.short	0x0048


	//----- nvinfo : EIATTR_SW_WAR
	.align		4
.L_14525:
        /*00d8*/ 	.byte	0x04, 0x36
        /*00da*/ 	.short	(.L_14527 - .L_14526)
.L_14526:
        /*00dc*/ 	.word	0x00000008
.L_14527:


//--------------------- .nv.info.uncontiguous_cumulate_reducel3_f32 --------------------------
	.section	.nv.info.uncontiguous_cumulate_reducel3_f32,"",@"SHT_CUDA_INFO"
	.sectionflags	@""
	.align	4


	//----- nvinfo : EIATTR_CUDA_API_VERSION
	.align		4
        /*0000*/ 	.byte	0x04, 0x37
        /*0002*/ 	.short	(.L_14529 - .L_14528)
.L_14528:
        /*0004*/ 	.word	0x00000082


	//----- nvinfo : EIATTR_KPARAM_INFO
	.align		4
.L_14529:
        /*0008*/ 	.byte	0x04, 0x17
        /*000a*/ 	.short	(.L_14531 - .L_14530)
.L_14530:
        /*000c*/ 	.word	0x00000000
        /*0010*/ 	.short	0x0005
        /*0012*/ 	.short	0x0028
        /*0014*/ 	.byte	0x00, 0xf0, 0x21, 0x00


	//----- nvinfo : EIATTR_KPARAM_INFO
	.align		4
.L_14531:
        /*0018*/ 	.byte	0x04, 0x17
        /*001a*/ 	.short	(.L_14533 - .L_14532)
.L_14532:
        /*001c*/ 	.word	0x00000000
        /*0020*/ 	.short	0x0004
        /*0022*/ 	.short	0x0020
        /*0024*/ 	.byte	0x00, 0xf0, 0x21, 0x00


	//----- nvinfo : EIATTR_KPARAM_INFO
	.align		4
.L_14533:
        /*0028*/ 	.byte	0x04, 0x17
        /*002a*/ 	.short	(.L_14535 - .L_14534)
.L_14534:
        /*002c*/ 	.word	0x00000000
        /*0030*/ 	.short	0x0003
        /*0032*/ 	.short	0x0018
        /*0034*/ 	.byte	0x00, 0xf5, 0x21, 0x00


	//----- nvinfo : EIATTR_KPARAM_INFO
	.align		4
.L_14535:
        /*0038*/ 	.byte	0x04, 0x17
        /*003a*/ 	.short	(.L_14537 - .L_14536)
.L_14536:
        /*003c*/ 	.word	0x00000000
        /*0040*/ 	.short	0x0002
        /*0042*/ 	.short	0x0010
        /*0044*/ 	.byte	0x00, 0xf5, 0x21, 0x00


	//----- nvinfo : EIATTR_KPARAM_INFO
	.align		4
.L_14537:
        /*0048*/ 	.byte	0x04, 0x17
        /*004a*/ 	.short	(.L_14539 - .L_14538)
.L_14538:
        /*004c*/ 	.word	0x00000000
        /*0050*/ 	.short	0x0001
        /*0052*/ 	.short	0x0008
        /*0054*/ 	.byte	0x00, 0xf5, 0x21, 0x00


	//----- nvinfo : EIATTR_KPARAM_INFO
	.align		4
.L_14539:
        /*0058*/ 	.byte	0x04, 0x17
        /*005a*/ 	.short	(.L_14541 - .L_14540)
.L_14540:
        /*005c*/ 	.word	0x00000000
        /*0060*/ 	.short	0x0000
        /*0062*/ 	.short	0x0000
        /*0064*/ 	.byte	0x00, 0xf5, 0x21, 0x00


	//----- nvinfo : EIATTR_SPARSE_MMA_MASK
	.align		4
.L_14541:
        /*0068*/ 	.byte	0x03, 0x50
        /*006a*/ 	.short	0x0000


	//----- nvinfo : EIATTR_MAXREG_COUNT
	.align		4
        /*006c*/ 	.byte	0x03, 0x1b
        /*006e*/ 	.short	0x00ff


	//----- nvinfo : EIATTR_NUM_BARRIERS
	.align		4
        /*0070*/ 	.byte	0x02, 0x4c
        /*0072*/ 	.byte	0x01
	.zero		1


	//----- nvinfo : EIATTR_MERCURY_ISA_VERSION
	.align		4
        /*0074*/ 	.byte	0x03, 0x5f
        /*0076*/ 	.short	0x0101


	//----- nvinfo : EIATTR_VRC_CTA_INIT_COUNT
	.align		4
        /*0078*/ 	.byte	0x02, 0x4a
	.zero		1
	.zero		1


	//----- nvinfo : EIATTR_EXIT_INSTR_OFFSETS
	.align		4
        /*007c*/ 	.byte	0x04, 0x1c
        /*007e*/ 	.short	(.L_14543 - .L_14542)


	//   ....[0]....
.L_14542:
        /*0080*/ 	.word	0x00006a10


	//   ....[1]....
        /*0084*/ 	.word	0x00006bb0


	//   ....[2]....
        /*0088*/ 	.word	0x00006c30


	//----- nvinfo : EIATTR_CRS_STACK_SIZE
	.align		4
.L_14543:
        /*008c*/ 	.byte	0x04, 0x1e
        /*008e*/ 	.short	(.L_14545 - .L_14544)
.L_14544:
        /*0090*/ 	.word	0x00000000


	//----- nvinfo : EIATTR_CBANK_PARAM_SIZE
	.align		4
.L_14545:
        /*0094*/ 	.byte	0x03, 0x19
        /*0096*/ 	.short	0x0030


	//----- nvinfo : EIATTR_PARAM_CBANK
	.align		4
        /*0098*/ 	.byte	0x04, 0x0a
        /*009a*/ 	.short	(.L_14547 - .L_14546)
	.align		4
.L_14546:
        /*009c*/ 	.word	index@(.nv.constant0.uncontiguous_cumulate_reducel3_f32)
        /*00a0*/ 	.short	0x0380
        /*00a2*/ 	.short	0x0030


	//----- nvinfo : EIATTR_SW_WAR
	.align		4
.L_14547:
        /*00a4*/ 	.byte	0x04, 0x36
        /*00a6*/ 	.short	(.L_14549 - .L_14548)
.L_14548:
        /*00a8*/ 	.word	0x00000008
.L_14549:


//--------------------- .nv.info.uncontiguous_reducel3_f32 --------------------------
	.section	.nv.info.uncontiguous_reducel3_f32,"",@"SHT_CUDA_INFO"
	.sectionflags	@""
	.align	4


	//----- nvinfo : EIATTR_CUDA_API_VERSION
	.align		4
        /*0000*/ 	.byte	0x04, 0x37
        /*0002*/ 	.short	(.L_14551 - .L_14550)
.L_14550:
        /*0004*/ 	.word	0x00000082


	//----- nvinfo : EIATTR_KPARAM_INFO
	.align		4
.L_14551:
        /*0008*/ 	.byte	0x04, 0x17
        /*000a*/ 	.short	(.L_14553 - .L_14552)
.L_14552:
        /*000c*/ 	.word	0x00000000
        /*0010*/ 	.short	0x0005
        /*0012*/ 	.short	0x0028
        /*0014*/ 	.byte	0x00, 0xf0, 0x21, 0x00


	//----- nvinfo : EIATTR_KPARAM_INFO
	.align		4
.L_14553:
        /*0018*/ 	.byte	0x04, 0x17
        /*001a*/ 	.short	(.L_14555 - .L_14554)
.L_14554:
        /*001c*/ 	.word	0x00000000
        /*0020*/ 	.short	0x0004
        /*0022*/ 	.short	0x0020
        /*0024*/ 	.byte	0x00, 0xf0, 0x21, 0x00


	//----- nvinfo : EIATTR_KPARAM_INFO
	.align		4
.L_14555:
        /*0028*/ 	.byte	0x04, 0x17
        /*002a*/ 	.short	(.L_14557 - .L_14556)
.L_14556:
        /*002c*/ 	.word	0x00000000
        /*0030*/ 	.short	0x0003
        /*0032*/ 	.short	0x0018
        /*0034*/ 	.byte	0x00, 0xf5, 0x21, 0x00


	//----- nvinfo : EIATTR_KPARAM_INFO
	.align		4
.L_14557:
        /*0038*/ 	.byte	0x04, 0x17
        /*003a*/ 	.short	(.L_14559 - .L_14558)
.L_14558:
        /*003c*/ 	.word	0x00000000
        /*0040*/ 	.short	0x0002
        /*0042*/ 	.short	0x0010
        /*0044*/ 	.byte	0x00, 0xf5, 0x21, 0x00


	//----- nvinfo : EIATTR_KPARAM_INFO
	.align		4
.L_14559:
        /*0048*/ 	.byte	0x04, 0x17
        /*004a*/ 	.short	(.L_14561 - .L_14560)
.L_14560:
        /*004c*/ 	.word	0x00000000
        /*0050*/ 	.short	0x0001
        /*0052*/ 	.short	0x0008
        /*0054*/ 	.byte	0x00, 0xf5, 0x21, 0x00


	//----- nvinfo : EIATTR_KPARAM_INFO
	.align		4
.L_14561:
        /*0058*/ 	.byte	0x04, 0x17
        /*005a*/ 	.short	(.L_14563 - .L_14562)
.L_14562:
        /*005c*/ 	.word	0x00000000
        /*0060*/ 	.short	0x0000
        /*0062*/ 	.short	0x0000
        /*0064*/ 	.byte	0x00, 0xf5, 0x21, 0x00


	//----- nvinfo : EIATTR_SPARSE_MMA_MASK
	.align		4
.L_14563:
        /*0068*/ 	.byte	0x03, 0x50
        /*006a*/ 	.short	0x0000


	//----- nvinfo : EIATTR_MAXREG_COUNT
	.align		4
        /*006c*/ 	.byte	0x03, 0x1b
        /*006e*/ 	.short	0x00ff


	//----- nvinfo : EIATTR_NUM_BARRIERS
	.align		4
        /*0070*/ 	.byte	0x02, 0x4c
        /*0072*/ 	.byte	0x01
	.zero		1


	//----- nvinfo : EIATTR_MERCURY_ISA_VERSION
	.align		4
        /*0074*/ 	.byte	0x03, 0x5f
        /*0076*/ 	.short	0x0101


	//----- nvinfo : EIATTR_VRC_CTA_INIT_COUNT
	.align		4
        /*0078*/ 	.byte	0x02, 0x4a
	.zero		1
	.zero		1


	//----- nvinfo : EIATTR_EXIT_INSTR_OFFSETS
	.align		4
        /*007c*/ 	.byte	0x04, 0x1c
        /*007e*/ 	.short	(.L_14565 - .L_14564)


	//   ....[0]....
.L_14564:
        /*0080*/ 	.word	0x000077a0


	//   ....[1]....
        /*0084*/ 	.word	0x00007940


	//   ....[2]....
        /*0088*/ 	.word	0x000079c0


	//----- nvinfo : EIATTR_CRS_STACK_SIZE
	.align		4
.L_14565:
        /*008c*/ 	.byte	0x04, 0x1e
        /*008e*/ 	.short	(.L_14567 - .L_14566)
.L_14566:
        /*0090*/ 	.word	0x00000000


	//----- nvinfo : EIATTR_CBANK_PARAM_SIZE
	.align		4
.L_14567:
        /*0094*/ 	.byte	0x03, 0x19
        /*0096*/ 	.short	0x0030


	//----- nvinfo : EIATTR_PARAM_CBANK
	.align		4
        /*0098*/ 	.byte	0x04, 0x0a
        /*009a*/ 	.short	(.L_14569 - .L_14568)
	.align		4
.L_14568:
        /*009c*/ 	.word	index@(.nv.constant0.uncontiguous_reducel3_f32)
        /*00a0*/ 	.short	0x0380
        /*00a2*/ 	.short	0x0030


	//----- nvinfo : EIATTR_SW_WAR
	.align		4
.L_14569:
        /*00a4*/ 	.byte	0x04, 0x36
        /*00a6*/ 	.short	(.L_14571 - .L_14570)
.L_14570:
        /*00a8*/ 	.word	0x00000008
.L_14571:


//--------------------- .nv.info.contiguous_cumulate_reducel3_f32 --------------------------
	.section	.nv.info.contiguous_cumulate_reducel3_f32,"",@"SHT_CUDA_INFO"
	.sectionflags	@""
	.align	4


	//----- nvinfo : EIATTR_CUDA_API_VERSION
	.align		4
        /*0000*/ 	.byte	0x04, 0x37
        /*0002*/ 	.short	(.L_14573 - .L_14572)
.L_14572:
        /*0004*/ 	.word	0x00000082


	//----- nvinfo : EIATTR_KPARAM_INFO
	.align		4
.L_14573:
        /*0008*/ 	.byte	0x04, 0x17
        /*000a*/ 	.short	(.L_14575 - .L_14574)
.L_14574:
        /*000c*/ 	.word	0x00000000
        /*0010*/ 	.short	0x0002
        /*0012*/ 	.short	0x0010
        /*0014*/ 	.byte	0x00, 0xf0, 0x21, 0x00


	//----- nvinfo : EIATTR_KPARAM_INFO
	.align		4
.L_14575:
        /*0018*/ 	.byte	0x04, 0x17
        /*001a*/ 	.short	(.L_14577 - .L_14576)
.L_14576:
        /*001c*/ 	.word	0x00000000
        /*0020*/ 	.short	0x0001
        /*0022*/ 	.short	0x0008
        /*0024*/ 	.byte	0x00, 0xf5, 0x21, 0x00


	//----- nvinfo : EIATTR_KPARAM_INFO
	.align		4
.L_14577:
        /*0028*/ 	.byte	0x04, 0x17
        /*002a*/ 	.short	(.L_14579 - .L_14578)
.L_14578:
        /*002c*/ 	.word	0x00000000
        /*0030*/ 	.short	0x0000
        /*0032*/ 	.short	0x0000
        /*0034*/ 	.byte	0x00, 0xf5, 0x21, 0x00


	//----- nvinfo : EIATTR_SPARSE_MMA_MASK
	.align		4
.L_14579:
        /*0038*/ 	.byte	0x03, 0x50
        /*003a*/ 	.short	0x0000


	//----- nvinfo : EIATTR_MAXREG_COUNT
	.align		4
        /*003c*/ 	.byte	0x03, 0x1b
        /*003e*/ 	.short	0x00ff


	//----- nvinfo : EIATTR_NUM_BARRIERS
	.align		4
        /*0040*/ 	.byte	0x02, 0x4c
        /*0042*/ 	.byte	0x01
	.zero		1


	//----- nvinfo : EIATTR_MERCURY_ISA_VERSION
	.align		4
        /*0044*/ 	.byte	0x03, 0x5f
        /*0046*/ 	.short	0x0101


	//----- nvinfo : EIATTR_VRC_CTA_INIT_COUNT
	.align		4
        /*0048*/ 	.byte	0x02, 0x4a
	.zero		1
	.zero		1


	//----- nvinfo : EIATTR_EXIT_INSTR_OFFSETS
	.align		4
        /*004c*/ 	.byte	0x04, 0x1c
        /*004e*/ 	.short	(.L_14581 - .L_14580)


	//   ....[0]....
.L_14580:
        /*0050*/ 	.word	0x00000340


	//   ....[1]....
        /*0054*/ 	.word	0x000004e0


	//   ....[2]....
        /*0058*/ 	.word	0x00000560


	//----- nvinfo : EIATTR_CRS_STACK_SIZE
	.align		4
.L_14581:
        /*005c*/ 	.byte	0x04, 0x1e
        /*005e*/ 	.short	(.L_14583 - .L_14582)
.L_14582:
        /*0060*/ 	.word	0x00000000


	//----- nvinfo : EIATTR_CBANK_PARAM_SIZE
	.align		4
.L_14583:
        /*0064*/ 	.byte	0x03, 0x19
        /*0066*/ 	.short	0x0018


	//----- nvinfo : EIATTR_PARAM_CBANK
	.align		4
        /*0068*/ 	.byte	0x04, 0x0a
        /*006a*/ 	.short	(.L_14585 - .L_14584)
	.align		4
.L_14584:
        /*006c*/ 	.word	index@(.nv.constant0.contiguous_cumulate_reducel3_f32)
        /*0070*/ 	.short	0x0380
        /*0072*/ 	.short	0x0018


	//----- nvinfo : EIATTR_SW_WAR
	.align		4
.L_14585:
        /*0074*/ 	.byte	0x04, 0x36
        /*0076*/ 	.short	(.L_14587 - .L_14586)
.L_14586:
        /*0078*/ 	.word	0x00000008
.L_14587:


//--------------------- .nv.info.contiguous_reducel3_f32 --------------------------
	.section	.nv.info.contiguous_reducel3_f32,"",@"SHT_CUDA_INFO"
	.sectionflags	@""
	.align	4


	//----- nvinfo : EIATTR_CUDA_API_VERSION
	.align		4
        /*0000*/ 	.byte	0x04, 0x37
        /*0002*/ 	.short	(.L_14589 - .L_14588)
.L_14588:
        /*0004*/ 	.word	0x00000082


	//----- nvinfo : EIATTR_KPARAM_INFO
	.align		4
.L_14589:
        /*0008*/ 	.byte	0x04, 0x17
        /*000a*/ 	.short	(.L_14591 - .L_14590)
.L_14590:
        /*000c*/ 	.word	0x00000000
        /*0010*/ 	.short	0x0002
        /*0012*/ 	.short	0x0010
        /*0014*/ 	.byte	0x00, 0xf0, 0x21, 0x00


	//----- nvinfo : EIATTR_KPARAM_INFO
	.align		4
.L_14591:
        /*0018*/ 	.byte	0x04, 0x17
        /*001a*/ 	.short	(.L_14593 - .L_14592)
.L_14592:
        /*001c*/ 	.word	0x00000000
        /*0020*/ 	.short	0x0001
        /*0022*/ 	.short	0x0008
        /*0024*/ 	.byte	0x00, 0xf5, 0x21, 0x00


	//----- nvinfo : EIATTR_KPARAM_INFO
	.align		4
.L_14593:
        /*0028*/ 	.byte	0x04, 0x17
        /*002a*/ 	.short	(.L_14595 - .L_14594)
.L_14594:
        /*002c*/ 	.word	0x00000000
        /*0030*/ 	.short	0x0000
        /*0032*/ 	.short	0x0000
        /*0034*/ 	.byte	0x00, 0xf5, 0x21, 0x00


	//----- nvinfo : EIATTR_SPARSE_MMA_MASK
	.align		4
.L_14595:
        /*0038*/ 	.byte	0x03, 0x50
        /*003a*/ 	.short	0x0000


	//----- nvinfo : EIATTR_MAXREG_COUNT
	.align		4
        /*003c*/ 	.byte	0x03, 0x1b
        /*003e*/ 	.short	0x00ff


	//----- nvinfo : EIATTR_NUM_BARRIERS
	.align		4
        /*0040*/ 	.byte	0x02, 0x4c
        /*0042*/ 	.byte	0x01
	.zero		1


	//----- nvinfo : EIATTR_MERCURY_ISA_VERSION
	.align		4
        /*0044*/ 	.byte	0x03, 0x5f
        /*0046*/ 	.short	0x0101


	//----- nvinfo : EIATTR_VRC_CTA_INIT_COUNT
	.align		4
        /*0048*/ 	.byte	0x02, 0x4a
	.zero		1
	.zero		1


	//----- nvinfo : EIATTR_EXIT_INSTR_OFFSETS
	.align		4
        /*004c*/ 	.byte	0x04, 0x1c
        /*004e*/ 	.short	(.L_14597 - .L_14596)


	//   ....[0]....
.L_14596:
        /*0050*/ 	.word	0x000010e0


	//   ....[1]....
        /*0054*/ 	.word	0x00001280


	//   ....[2]....
        /*0058*/ 	.word	0x00001300


	//----- nvinfo : EIATTR_CRS_STACK_SIZE
	.align		4
.L_14597:
        /*005c*/ 	.byte	0x04, 0x1e
        /*005e*/ 	.short	(.L_14599 - .L_14598)
.L_14598:
        /*0060*/ 	.word	0x00000000


	//----- nvinfo : EIATTR_CBANK_PARAM_SIZE
	.align		4
.L_14599:
        /*0064*/ 	.byte	0x03, 0x19
        /*0066*/ 	.short	0x0018


	//----- nvinfo : EIATTR_PARAM_CBANK
	.align		4
        /*0068*/ 	.byte	0x04, 0x0a
        /*006a*/ 	.short	(.L_14601 - .L_14600)
	.align		4
.L_14600:
        /*006c*/ 	.word	index@(.nv.constant0.contiguous_reducel3_f32)
        /*0070*/ 	.short	0x0380
        /*0072*/ 	.short	0x0018


	//----- nvinfo : EIATTR_SW_WAR
	.align		4
.L_14601:
        /*0074*/ 	.byte	0x04, 0x36
        /*0076*/ 	.short	(.L_14603 - .L_14602)
.L_14602:
        /*0078*/ 	.word	0x00000008
.L_14603:


//--------------------- .nv.info.contiguous_reducel333_u64 --------------------------
	.section	.nv.info.contiguous_reducel333_u64,"",@"SHT_CUDA_INFO"
	.sectionflags	@""
	.align	4


	//----- nvinfo : EIATTR_CUDA_API_VERSION
	.align		4
        /*0000*/ 	.byte	0x04, 0x37
        /*0002*/ 	.short	(.L_14605 - .L_14604)
.L_14604:
        /*0004*/ 	.word	0x00000082


	//----- nvinfo : EIATTR_KPARAM_INFO
	.align		4
.L_14605:
        /*0008*/ 	.byte	0x04, 0x17
        /*000a*/ 	.short	(.L_14607 - .L_14606)
.L_14606:
        /*000c*/ 	.word	0x00000000
        /*0010*/ 	.short	0x0004
        /*0012*/ 	.short	0x0020
        /*0014*/ 	.byte	0x00, 0xf0, 0x21, 0x00


	//----- nvinfo : EIATTR_KPARAM_INFO
	.align		4
.L_14607:
        /*0018*/ 	.byte	0x04, 0x17
        /*001a*/ 	.short	(.L_14609 - .L_14608)
.L_14608:
        /*001c*/ 	.word	0x00000000
        /*0020*/ 	.short	0x0003
        /*0022*/ 	.short	0x0018
        /*0024*/ 	.byte	0x00, 0xf0, 0x21, 0x00


	//----- nvinfo : EIATTR_KPARAM_INFO
	.align		4
.L_14609:
        /*0028*/ 	.byte	0x04, 0x17
        /*002a*/ 	.short	(.L_14611 - .L_14610)
.L_14610:
        /*002c*/ 	.word	0x00000000
        /*0030*/ 	.short	0x0002
        /*0032*/ 	.short	0x0010
        /*0034*/ 	.byte	0x00, 0xf0, 0x21, 0x00


	//----- nvinfo : EIATTR_KPARAM_INFO
	.align		4
.L_14611:
        /*0038*/ 	.byte	0x04, 0x17
        /*003a*/ 	.short	(.L_14613 - .L_14612)
.L_14612:
        /*003c*/ 	.word	0x00000000
        /*0040*/ 	.short	0x0001
        /*0042*/ 	.short	0x0008
        /*0044*/ 	.byte	0x00, 0xf5, 0x21, 0x00


	//----- nvinfo : EIATTR_KPARAM_INFO
	.align		4
.L_14613:
        /*0048*/ 	.byte	0x04, 0x17
        /*004a*/ 	.short	(.L_14615 - .L_14614)
.L_14614:
        /*004c*/ 	.word	0x00000000
        /*0050*/ 	.short	0x0000
        /*0052*/ 	.short	0x0000
        /*0054*/ 	.byte	0x00, 0xf5, 0x21, 0x00


	//----- nvinfo : EIATTR_SPARSE_MMA_MASK
	.align		4
.L_14615:
        /*0058*/ 	.byte	0x03, 0x50
        /*005a*/ 	.short	0x0000


	//----- nvinfo : EIATTR_MAXREG_COUNT
	.align		4
        /*005c*/ 	.byte	0x03, 0x1b
        /*005e*/ 	.short	0x00ff


	//----- nvinfo : EIATTR_NUM_BARRIERS
	.align		4
        /*0060*/ 	.byte	0x02, 0x4c
        /*0062*/ 	.byte	0x01
	.zero		1


	//----- nvinfo : EIATTR_MERCURY_ISA_VERSION
	.align		4
        /*0064*/ 	.byte	0x03, 0x5f
        /*0066*/ 	.short	0x0101


	//----- nvinfo : EIATTR_VRC_CTA_INIT_COUNT
	.align		4
        /*0068*/ 	.byte	0x02, 0x4a
	.zero		1
	.zero		1


	//----- nvinfo : EIATTR_EXIT_INSTR_OFFSETS
	.align		4
        /*006c*/ 	.byte	0x04, 0x1c
        /*006e*/ 	.short	(.L_14617 - .L_14616)


	//   ....[0]....
.L_14616:
        /*0070*/ 	.word	0x00000150


	//   ....[1]....
        /*0074*/ 	.word	0x000001e0


	//   ....[2]....
        /*0078*/ 	.word	0x00000810


	//----- nvinfo : EIATTR_CBANK_PARAM_SIZE
	.align		4
.L_14617:
        /*007c*/ 	.byte	0x03, 0x19
        /*007e*/ 	.short	0x0028


	//----- nvinfo : EIATTR_PARAM_CBANK
	.align		4
        /*0080*/ 	.byte	0x04, 0x0a
        /*0082*/ 	.short	(.L_14619 - .L_14618)
	.align		4
.L_14618:
        /*0084*/ 	.word	index@(.nv.constant0.contiguous_reducel333_u64)
        /*0088*/ 	.short	0x0380
        /*008a*/ 	.short	0x0028


	//----- nvinfo : EIATTR_SW_WAR
	.align		4
.L_14619:
        /*008c*/ 	.byte	0x04, 0x36
        /*008e*/ 	.short	(.L_14621 - .L_14620)
.L_14620:
        /*0090*/ 	.word	0x00000008
.L_14621:


//--------------------- .nv.info.contiguous_reducel33_u64 --------------------------
	.section	.nv.info.contiguous_reducel33_u64,"",@"SHT_CUDA_INFO"
	.sectionflags	@""
	.align	4


	//----- nvinfo : EIATTR_CUDA_API_VERSION
	.align		4
        /*0000*/ 	.byte	0x04, 0x37
        /*0002*/ 	.short	(.L_14623 - .L_14622)
.L_14622:
        /*0004*/ 	.word	0x00000082


	//----- nvinfo : EIATTR_KPARAM_INFO
	.align		4
.L_14623:
        /*0008*/ 	.byte	0x04, 0x17
        /*000a*/ 	.short	(.L_14625 - .L_14624)
.L_14624:
        /*000c*/ 	.word	0x00000000
        /*0010*/ 	.short	0x0006
        /*0012*/ 	.short	0x0030
        /*0014*/ 	.byte	0x00, 0xf0, 0x21, 0x00


	//----- nvinfo : EIATTR_KPARAM_INFO
	.align		4
.L_14625:
        /*0018*/ 	.byte	0x04, 0x17
        /*001a*/ 	.short	(.L_14627 - .L_14626)
.L_14626:
        /*001c*/ 	.word	0x00000000
        /*0020*/ 	.short	0x0005
        /*0022*/ 	.short	0x0028
        /*0024*/ 	.byte	0x00, 0xf0, 0x21, 0x00


	//----- nvinfo : EIATTR_KPARAM_INFO
	.align		4
.L_14627:
        /*0028*/ 	.byte	0x04, 0x17
        /*002a*/ 	.short	(.L_14629 - .L_14628)
.L_14628:
        /*002c*/ 	.word	0x00000000
        /*0030*/ 	.short	0x0004
        /*0032*/ 	.short	0x0020
        /*0034*/ 	.byte	0x00, 0xf0, 0x21, 0x00


	//----- nvinfo : EIATTR_KPARAM_INFO
	.align		4
.L_14629:
        /*0038*/ 	.byte	0x04, 0x17
        /*003a*/ 	.short	(.L_14631 - .L_14630)
.L_14630:
        /*003c*/ 	.word	0x00000000
        /*0040*/ 	.short	0x0003
        /*0042*/ 	.short	0x0018
        /*0044*/ 	.byte	0x00, 0xf5, 0x21, 0x00


	//----- nvinfo : EIATTR_KPARAM_INFO
	.align		4
.L_14631:
        /*0048*/ 	.byte	0x04, 0x17
        /*004a*/ 	.short	(.L_14633 - .L_14632)
.L_14632:
        /*004c*/ 	.word	0x00000000
        /*0050*/ 	.short	0x0002
        /*0052*/ 	.short	0x0010
        /*0054*/ 	.byte	0x00, 0xf5, 0x21, 0x00


	//----- nvinfo : EIATTR_KPARAM_INFO
	.align		4
.L_14633:
        /*0058*/ 	.byte	0x04, 0x17
        /*005a*/ 	.short	(.L_14635 - .L_14634)
.L_14634:
        /*005c*/ 	.word	0x00000000
        /*0060*/ 	.short	0x0001
        /*0062*/ 	.short	0x0008
        /*0064*/ 	.byte	0x00, 0xf5, 0x21, 0x00


	//----- nvinfo : EIATTR_KPARAM_INFO
	.align		4
.L_14635:
        /*0068*/ 	.byte	0x04, 0x17
        /*006a*/ 	.short	(.L_14637 - .L_14636)
.L_14636:
        /*006c*/ 	.word	0x00000000
        /*0070*/ 	.short	0x0000
        /*0072*/ 	.short	0x0000
        /*0074*/ 	.byte	0x00, 0xf5, 0x21, 0x00


	//----- nvinfo : EIATTR_SPARSE_MMA_MASK
	.align		4
.L_14637:
        /*0078*/ 	.byte	0x03, 0x50
        /*007a*/ 	.short	0x0000


	//----- nvinfo : EIATTR_MAXREG_COUNT
	.align		4
        /*007c*/ 	.byte	0x03, 0x1b
        /*007e*/ 	.short	0x00ff


	//----- nvinfo : EIATTR_NUM_BARRIERS
	.align		4
        /*0080*/ 	.byte	0x02, 0x4c
        /*0082*/ 	.byte	0x01
	.zero		1


	//----- nvinfo : EIATTR_MERCURY_ISA_VERSION
	.align		4
        /*0084*/ 	.byte	0x03, 0x5f
        /*0086*/ 	.short	0x0101


	//----- nvinfo : EIATTR_VRC_CTA_INIT_COUNT
	.align		4
        /*0088*/ 	.byte	0x02, 0x4a
	.zero		1
	.zero		1


	//----- nvinfo : EIATTR_EXIT_INSTR_OFFSETS
	.align		4
        /*008c*/ 	.byte	0x04, 0x1c
        /*008e*/ 	.short	(.L_14639 - .L_14638)


	//   ....[0]....
.L_14638:
        /*0090*/ 	.word	0x00000150


	//   ....[1]....
        /*0094*/ 	.word	0x00003250


	//   ....[2]....
        /*0098*/ 	.word	0x000038f0


	//----- nvinfo : EIATTR_CRS_STACK_SIZE
	.align		4
.L_14639:
        /*009c*/ 	.byte	0x04, 0x1e
        /*009e*/ 	.short	(.L_14641 - .L_14640)
.L_14640:
        /*00a0*/ 	.word	0x00000000


	//----- nvinfo : EIATTR_CBANK_PARAM_SIZE
	.align		4
.L_14641:
        /*00a4*/ 	.byte	0x03, 0x19
        /*00a6*/ 	.short	0x0038


	//----- nvinfo : EIATTR_PARAM_CBANK
	.align		4
        /*00a8*/ 	.byte	0x04, 0x0a
        /*00aa*/ 	.short	(.L_14643 - .L_14642)
	.align		4
.L_14642:
        /*00ac*/ 	.word	index@(.nv.constant0.contiguous_reducel33_u64)
        /*00b0*/ 	.short	0x0380
        /*00b2*/ 	.short	0x0038


	//----- nvinfo : EIATTR_SW_WAR
	.align		4
.L_14643:
        /*00b4*/ 	.byte	0x04, 0x36
        /*00b6*/ 	.short	(.L_14645 - .L_14644)
.L_14644:
        /*00b8*/ 	.word	0x00000008
.L_14645:


//--------------------- .nv.info.contiguous_reducel322_u64 --------------------------
	.section	.nv.info.contiguous_reducel322_u64,"",@"SHT_CUDA_INFO"
	.sectionflags	@""
	.align	4


	//----- nvinfo : EIATTR_CUDA_API_VERSION
	.align		4
        /*0000*/ 	.byte	0x04, 0x37
        /*0002*/ 	.short	(.L_14647 - .L_14646)
.L_14646:
        /*0004*/ 	.word	0x00000082


	//----- nvinfo : EIATTR_KPARAM_INFO
	.align		4
.L_14647:
        /*0008*/ 	.byte	0x04, 0x17
        /*000a*/ 	.short	(.L_14649 - .L_14648)
.L_14648:
        /*000c*/ 	.word	0x00000000
        /*0010*/ 	.short	0x0005
        /*0012*/ 	.short	0x0028
        /*0014*/ 	.byte	0x00, 0xf0, 0x21, 0x00


	//----- nvinfo : EIATTR_KPARAM_INFO
	.align		4
.L_14649:
        /*0018*/ 	.byte	0x04, 0x17
        /*001a*/ 	.short	(.L_14651 - .L_14650)
.L_14650:
        /*001c*/ 	.word	0x00000000
        /*0020*/ 	.short	0x0004
        /*0022*/ 	.short	0x0020
        /*0024*/ 	.byte	0x00, 0xf0, 0x21, 0x00


	//----- nvinfo : EIATTR_KPARAM_INFO
	.align		4
.L_14651:
        /*0028*/ 	.byte	0x04, 0x17
        /*002a*/ 	.short	(.L_14653 - .L_14652)
.L_14652:
        /*002c*/ 	.word	0x00000000
        /*0030*/ 	.short	0x0003
        /*0032*/ 	.short	0x0018
        /*0034*/ 	.byte	0x00, 0xf0, 0x21, 0x00


	//----- nvinfo : EIATTR_KPARAM_INFO
	.align		4
.L_14653:
        /*0038*/ 	.byte	0x04, 0x17
        /*003a*/ 	.short	(.L_14655 - .L_14654)
.L_14654:
        /*003c*/ 	.word	0x00000000
        /*0040*/ 	.short	0x0002
        /*0042*/ 	.short	0x0010
        /*0044*/ 	.byte	0x00, 0xf0, 0x21, 0x00


	//----- nvinfo : EIATTR_KPARAM_INFO
	.align		4
.L_14655:
        /*0048*/ 	.byte	0x04, 0x17
        /*004a*/ 	.short	(.L_14657 - .L_14656)
.L_14656:
        /*004c*/ 	.word	0x00000000
        /*0050*/ 	.short	0x0001
        /*0052*/ 	.short	0x0008
        /*0054*/ 	.byte	0x00, 0xf5, 0x21, 0x00


	//----- nvinfo : EIATTR_KPARAM_INFO
	.align		4
.L_14657:
        /*0058*/ 	.byte	0x04, 0x17
        /*005a*/ 	.short	(.L_14659 - .L_14658)
.L_14658:
        /*005c*/ 	.word	0x00000000
        /*0060*/ 	.short	0x0000
        /*0062*/ 	.short	0x0000
        /*0064*/ 	.byte	0x00, 0xf5, 0x21, 0x00


	//----- nvinfo : EIATTR_SPARSE_MMA_MASK
	.align		4
.L_14659:
        /*0068*/ 	.byte	0x03, 0x50
        /*006a*/ 	.short	0x0000


	//----- nvinfo : EIATTR_MAXREG_COUNT
	.align		4
        /*006c*/ 	.byte	0x03, 0x1b
        /*006e*/ 	.short	0x00ff


	//----- nvinfo : EIATTR_NUM_BARRIERS
	.align		4
        /*0070*/ 	.byte	0x02, 0x4c
        /*0072*/ 	.byte	0x01
	.zero		1


	//----- nvinfo : EIATTR_MERCURY_ISA_VERSION
	.align		4
        /*0074*/ 	.byte	0x03, 0x5f
        /*0076*/ 	.short	0x0101


	//----- nvinfo : EIATTR_VRC_CTA_INIT_COUNT
	.align		4
        /*0078*/ 	.byte	0x02, 0x4a
	.zero		1
	.zero		1


	//----- nvinfo : EIATTR_EXIT_INSTR_OFFSETS
	.align		4
        /*007c*/ 	.byte	0x04, 0x1c
        /*007e*/ 	.short	(.L_14661 - .L_14660)


	//   ....[0]....
.L_14660:
        /*0080*/ 	.word	0x00000110


	//   ....[1]....
        /*0084*/ 	.word	0x000004a0


	//   ....[2]....
        /*0088*/ 	.word	0x00000640


	//   ....[3]....
        /*008c*/ 	.word	0x00000760


	//----- nvinfo : EIATTR_CRS_STACK_SIZE
	.align		4
.L_14661:
        /*0090*/ 	.byte	0x04, 0x1e
        /*0092*/ 	.short	(.L_14663 - .L_14662)
.L_14662:
        /*0094*/ 	.word	0x00000000


	//----- nvinfo : EIATTR_CBANK_PARAM_SIZE
	.align		4
.L_14663:
        /*0098*/ 	.byte	0x03, 0x19
        /*009a*/ 	.short	0x0030


	//----- nvinfo : EIATTR_PARAM_CBANK
	.align		4
        /*009c*/ 	.byte	0x04, 0x0a
        /*009e*/ 	.short	(.L_14665 - .L_14664)
	.align		4
.L_14664:
        /*00a0*/ 	.word	index@(.nv.constant0.contiguous_reducel322_u64)
        /*00a4*/ 	.short	0x0380
        /*00a6*/ 	.short	0x0030


	//----- nvinfo : EIATTR_SW_WAR
	.align		4
.L_14665:
        /*00a8*/ 	.byte	0x04, 0x36
        /*00aa*/ 	.short	(.L_14667 - .L_14666)
.L_14666:
        /*00ac*/ 	.word	0x00000008
.L_14667:


//--------------------- .nv.info.contiguous_reducel32_u64 --------------------------
	.section	.nv.info.contiguous_reducel32_u64,"",@"SHT_CUDA_INFO"
	.sectionflags	@""
	.align	4


	//----- nvinfo : EIATTR_CUDA_API_VERSION
	.align		4
        /*0000*/ 	.byte	0x04, 0x37
        /*0002*/ 	.short	(.L_14669 - .L_14668)
.L_14668:
        /*0004*/ 	.word	0x00000082


	//----- nvinfo : EIATTR_KPARAM_INFO
	.align		4
.L_14669:
        /*0008*/ 	.byte	0x04, 0x17
        /*000a*/ 	.short	(.L_14671 - .L_14670)
.L_14670:
        /*000c*/ 	.word	0x00000000
        /*0010*/ 	.short	0x0008
        /*0012*/ 	.short	0x0040
        /*0014*/ 	.byte	0x00, 0xf0, 0x21, 0x00


	//----- nvinfo : EIATTR_KPARAM_INFO
	.align		4
.L_14671:
        /*0018*/ 	.byte	0x04, 0x17
        /*001a*/ 	.short	(.L_14673 - .L_14672)
.L_14672:
        /*001c*/ 	.word	0x00000000
        /*0020*/ 	.short	0x0007
        /*0022*/ 	.short	0x0038
        /*0024*/ 	.byte	0x00, 0xf0, 0x21, 0x00


	//----- nvinfo : EIATTR_KPARAM_INFO
	.align		4
.L_14673:
        /*0028*/ 	.byte	0x04, 0x17
        /*002a*/ 	.short	(.L_14675 - .L_14674)
.L_14674:
        /*002c*/ 	.word	0x00000000
        /*0030*/ 	.short	0x0006
        /*0032*/ 	.short	0x0030
        /*0034*/ 	.byte	0x00, 0xf0, 0x21, 0x00


	//----- nvinfo : EIATTR_KPARAM_INFO
	.align		4
.L_14675:
        /*0038*/ 	.byte	0x04, 0x17
        /*003a*/ 	.short	(.L_14677 - .L_14676)
.L_14676:
        /*003c*/ 	.word	0x00000000
        /*0040*/ 	.short	0x0005
        /*0042*/ 	.short	0x0028
        /*0044*/ 	.byte	0x00, 0xf0, 0x21, 0x00


	//----- nvinfo : EIATTR_KPARAM_INFO
	.align		4
.L_14677:
        /*0048*/ 	.byte	0x04, 0x17
        /*004a*/ 	.short	(.L_14679 - .L_14678)
.L_14678:
        /*004c*/ 	.word	0x00000000
        /*0050*/ 	.short	0x0004
        /*0052*/ 	.short	0x0020
        /*0054*/ 	.byte	0x00, 0xf0, 0x21, 0x00


	//----- nvinfo : EIATTR_KPARAM_INFO
	.align		4
.L_14679:
        /*0058*/ 	.byte	0x04, 0x17
        /*005a*/ 	.short	(.L_14681 - .L_14680)
.L_14680:
        /*005c*/ 	.word	0x00000000
        /*0060*/ 	.short	0x0003
        /*0062*/ 	.short	0x0018
        /*0064*/ 	.byte	0x00, 0xf5, 0x21, 0x00


	//----- nvinfo : EIATTR_KPARAM_INFO
	.align		4
.L_14681:
        /*0068*/ 	.byte	0x04, 0x17
        /*006a*/ 	.short	(.L_14683 - .L_14682)
.L_14682:
        /*006c*/ 	.word	0x00000000
        /*0070*/ 	.short	0x0002
        /*0072*/ 	.short	0x0010
        /*0074*/ 	.byte	0x00, 0xf5, 0x21, 0x00


	//----- nvinfo : EIATTR_KPARAM_INFO
	.align		4
.L_14683:
        /*0078*/ 	.byte	0x04, 0x17
        /*007a*/ 	.short	(.L_14685 - .L_14684)
.L_14684:
        /*007c*/ 	.word	0x00000000
        /*0080*/ 	.short	0x0001
        /*0082*/ 	.short	0x0008
        /*0084*/ 	.byte	0x00, 0xf5, 0x21, 0x00


	//----- nvinfo : EIATTR_KPARAM_INFO
	.align		4
.L_14685:
        /*0088*/ 	.byte	0x04, 0x17
        /*008a*/ 	.short	(.L_14687 - .L_14686)
.L_14686:
        /*008c*/ 	.word	0x00000000
        /*0090*/ 	.short	0x0000
        /*0092*/ 	.short	0x0000
        /*0094*/ 	.byte	0x00, 0xf5, 0x21, 0x00


	//----- nvinfo : EIATTR_SPARSE_MMA_MASK
	.align		4
.L_14687:
        /*0098*/ 	.byte	0x03, 0x50
        /*009a*/ 	.short	0x0000


	//----- nvinfo : EIATTR_MAXREG_COUNT
	.align		4
        /*009c*/ 	.byte	0x03, 0x1b
        /*009e*/ 	.short	0x00ff


	//----- nvinfo : EIATTR_NUM_BARRIERS
	.align		4
        /*00a0*/ 	.byte	0x02, 0x4c
        /*00a2*/ 	.byte	0x01
	.zero		1


	//----- nvinfo : EIATTR_MERCURY_ISA_VERSION
	.align		4
        /*00a4*/ 	.byte	0x03, 0x5f
        /*00a6*/ 	.short	0x0101


	//----- nvinfo : EIATTR_VRC_CTA_INIT_COUNT
	.align		4
        /*00a8*/ 	.byte	0x02, 0x4a
	.zero		1
	.zero		1


	//----- nvinfo : EIATTR_EXIT_INSTR_OFFSETS
	.align		4
        /*00ac*/ 	.byte	0x04, 0x1c
        /*00ae*/ 	.short	(.L_14689 - .L_14688)


	//   ....[0]....
.L_14688:
        /*00b0*/ 	.word	0x00000110


	//   ....[1]....
        /*00b4*/ 	.word	0x00006bd0


	//   ....[2]....
        /*00b8*/ 	.word	0x00006d70


	//   ....[3]....
        /*00bc*/ 	.word	0x00006e80


	//----- nvinfo : EIATTR_CRS_STACK_SIZE
	.align		4
.L_14689:
        /*00c0*/ 	.byte	0x04, 0x1e
        /*00c2*/ 	.short	(.L_14691 - .L_14690)
.L_14690:
        /*00c4*/ 	.word	0x00000000


	//----- nvinfo : EIATTR_CBANK_PARAM_SIZE
	.align		4
.L_14691:
        /*00c8*/ 	.byte	0x03, 0x19
        /*00ca*/ 	.short	0x0048


	//----- nvinfo : EIATTR_PARAM_CBANK
	.align		4
        /*00cc*/ 	.byte	0x04, 0x0a
        /*00ce*/ 	.short	(.L_14693 - .L_14692)
	.align		4
.L_14692:
        /*00d0*/ 	.word	index@(.nv.constant0.contiguous_reducel32_u64)
        /*00d4*/ 	.short	0x0380
        /*00d6*/ 	.short	0x0048


	//----- nvinfo : EIATTR_SW_WAR
	.align		4
.L_14693:
        /*00d8*/ 	.byte	0x04, 0x36
        /*00da*/ 	.short	(.L_14695 - .L_14694)
.L_14694:
        /*00dc*/ 	.word	0x00000008
.L_14695:


//--------------------- .nv.info.uncontiguous_cumulate_reducel3_u64 --------------------------
	.section	.nv.info.uncontiguous_cumulate_reducel3_u64,"",@"SHT_CUDA_INFO"
	.sectionflags	@""
	.align	4


	//----- nvinfo : EIATTR_CUDA_API_VERSION
	.align		4
        /*0000*/ 	.byte	0x04, 0x37
        /*0002*/ 	.short	(.L_14697 - .L_14696)
.L_14696:
        /*0004*/ 	.word	0x00000082


	//----- nvinfo : EIATTR_KPARAM_INFO
	.align		4
.L_14697:
        /*0008*/ 	.byte	0x04, 0x17
        /*000a*/ 	.short	(.L_14699 - .L_14698)
.L_14698:
        /*000c*/ 	.word	0x00000000
        /*0010*/ 	.short	0x0005
        /*0012*/ 	.short	0x0028
        /*0014*/ 	.byte	0x00, 0xf0, 0x21, 0x00


	//----- nvinfo : EIATTR_KPARAM_INFO
	.align		4
.L_14699:
        /*0018*/ 	.byte	0x04, 0x17
        /*001a*/ 	.short	(.L_14701 - .L_14700)
.L_14700:
        /*001c*/ 	.word	0x00000000
        /*0020*/ 	.short	0x0004
        /*0022*/ 	.short	0x0020
        /*0024*/ 	.byte	0x00, 0xf0, 0x21, 0x00


	//----- nvinfo : EIATTR_KPARAM_INFO
	.align		4
.L_14701:
        /*0028*/ 	.byte	0x04, 0x17
        /*002a*/ 	.short	(.L_14703 - .L_14702)
.L_14702:
        /*002c*/ 	.word	0x00000000
        /*0030*/ 	.short	0x0003
        /*0032*/ 	.short	0x0018
        /*0034*/ 	.byte	0x00, 0xf5, 0x21, 0x00


	//----- nvinfo : EIATTR_KPARAM_INFO
	.align		4
.L_14703:
        /*0038*/ 	.byte	0x04, 0x17
        /*003a*/ 	.short	(.L_14705 - .L_14704)
.L_14704:
        /*003c*/ 	.word	0x00000000
        /*0040*/ 	.short	0x0002
        /*0042*/ 	.short	0x0010
        /*0044*/ 	.byte	0x00, 0xf5, 0x21, 0x00


	//----- nvinfo : EIATTR_KPARAM_INFO
	.align		4
.L_14705:
        /*0048*/ 	.byte	0x04, 0x17
        /*004a*/ 	.short	(.L_14707 - .L_14706)
.L_14706:
        /*004c*/ 	.word	0x00000000
        /*0050*/ 	.short	0x0001
        /*0052*/ 	.short	0x0008
        /*0054*/ 	.byte	0x00, 0xf5, 0x21, 0x00


	//----- nvinfo : EIATTR_KPARAM_INFO
	.align		4
.L_14707:
        /*0058*/ 	.byte	0x04, 0x17
        /*005a*/ 	.short	(.L_14709 - .L_14708)
.L_14708:
        /*005c*/ 	.word	0x00000000
        /*0060*/ 	.short	0x0000
        /*0062*/ 	.short	0x0000
        /*0064*/ 	.byte	0x00, 0xf5, 0x21, 0x00


	//----- nvinfo : EIATTR_SPARSE_MMA_MASK
	.align		4
.L_14709:
        /*0068*/ 	.byte	0x03, 0x50
        /*006a*/ 	.short	0x0000


	//----- nvinfo : EIATTR_MAXREG_COUNT
	.align		4
        /*006c*/ 	.byte	0x03, 0x1b
        /*006e*/ 	.short	0x00ff


	//----- nvinfo : EIATTR_NUM_BARRIERS
	.align		4
        /*0070*/ 	.byte	0x02, 0x4c
        /*0072*/ 	.byte	0x01
	.zero		1


	//----- nvinfo : EIATTR_MERCURY_ISA_VERSION
	.align		4
        /*0074*/ 	.byte	0x03, 0x5f
        /*0076*/ 	.short	0x0101


	//----- nvinfo : EIATTR_VRC_CTA_INIT_COUNT
	.align		4
        /*0078*/ 	.byte	0x02, 0x4a
	.zero		1
	.zero		1


	//----- nvinfo : EIATTR_EXIT_INSTR_OFFSETS
	.align		4
        /*007c*/ 	.byte	0x04, 0x1c
        /*007e*/ 	.short	(.L_14711 - .L_14710)


	//   ....[0]....
.L_14710:
        /*0080*/ 	.word	0x00006a10


	//   ....[1]....
        /*0084*/ 	.word	0x00006bb0


	//   ....[2]....
        /*0088*/ 	.word	0x00006c30


	//----- nvinfo : EIATTR_CRS_STACK_SIZE
	.align		4
.L_14711:
        /*008c*/ 	.byte	0x04, 0x1e
        /*008e*/ 	.short	(.L_14713 - .L_14712)
.L_14712:
        /*0090*/ 	.word	0x00000000


	//----- nvinfo : EIATTR_CBANK_PARAM_SIZE
	.align		4
.L_14713:
        /*0094*/ 	.byte	0x03, 0x19
        /*0096*/ 	.short	0x0030


	//----- nvinfo : EIATTR_PARAM_CBANK
	.align		4
        /*0098*/ 	.byte	0x04, 0x0a
        /*009a*/ 	.short	(.L_14715 - .L_14714)
	.align		4
.L_14714:
        /*009c*/ 	.word	index@(.nv.constant0.uncontiguous_cumulate_reducel3_u64)
        /*00a0*/ 	.short	0x0380
        /*00a2*/ 	.short	0x0030


	//----- nvinfo : EIATTR_SW_WAR
	.align		4
.L_14715:
        /*00a4*/ 	.byte	0x04, 0x36
        /*00a6*/ 	.short	(.L_14717 - .L_14716)
.L_14716:
        /*00a8*/ 	.word	0x00000008
.L_14717:


//--------------------- .nv.info.uncontiguous_reducel3_u64 --------------------------
	.section	.nv.info.uncontiguous_reducel3_u64,"",@"SHT_CUDA_INFO"
	.sectionflags	@""
	.align	4


	//----- nvinfo : EIATTR_CUDA_API_VERSION
	.align		4
        /*0000*/ 	.byte	0x04, 0x37
        /*0002*/ 	.short	(.L_14719 - .L_14718)
.L_14718:
        /*0004*/ 	.word	0x00000082


	//----- nvinfo : EIATTR_KPARAM_INFO
	.align		4
.L_14719:
        /*0008*/ 	.byte	0x04, 0x17
        /*000a*/ 	.short	(.L_14721 - .L_14720)
.L_14720:
        /*000c*/ 	.word	0x00000000
        /*0010*/ 	.short	0x0005
        /*0012*/ 	.short	0x0028
        /*0014*/ 	.byte	0x00, 0xf0, 0x21, 0x00


	//----- nvinfo : EIATTR_KPARAM_INFO
	.align		4
.L_14721:
        /*0018*/ 	.byte	0x04, 0x17
        /*001a*/ 	.short	(.L_14723 - .L_14722)
.L_14722:
        /*001c*/ 	.word	0x00000000
        /*0020*/ 	.short	0x0004
        /*0022*/ 	.short	0x0020
        /*0024*/ 	.byte	0x00, 0xf0, 0x21, 0x00


	//----- nvinfo : EIATTR_KPARAM_INFO
	.align		4
.L_14723:
        /*0028*/ 	.byte	0x04, 0x17
        /*002a*/ 	.short	(.L_14725 - .L_14724)
.L_14724:
        /*002c*/ 	.word	0x00000000
        /*0030*/ 	.short	0x0003
        /*0032*/ 	.short	0x0018
        /*0034*/ 	.byte	0x00, 0xf5, 0x21, 0x00


	//----- nvinfo : EIATTR_KPARAM_INFO
	.align		4
.L_14725:
        /*0038*/ 	.byte	0x04, 0x17
        /*003a*/ 	.short	(.L_14727 - .L_14726)
.L_14726:
        /*003c*/ 	.word	0x00000000
        /*0040*/ 	.short	0x0002
        /*0042*/ 	.short	0x0010
        /*0044*/ 	.byte	0x00, 0xf5, 0x21, 0x00


	//----- nvinfo : EIATTR_KPARAM_INFO
	.align		4
.L_14727:
        /*0048*/ 	.byte	0x04, 0x17
        /*004a*/ 	.short	(.L_14729 - .L_14728)
.L_14728:
        /*004c*/ 	.word	0x00000000
        /*0050*/ 	.short	0x0001
        /*0052*/ 	.short	0x0008
        /*0054*/ 	.byte	0x00, 0xf5, 0x21, 0x00


	//----- nvinfo : EIATTR_KPARAM_INFO
	.align		4
.L_14729:
        /*0058*/ 	.byte	0x04, 0x17
        /*005a*/ 	.short	(.L_14731 - .L_14730)
.L_14730:
        /*005c*/ 	.word	0x00000000
        /*0060*/ 	.short	0x0000
        /*0062*/ 	.short	0x0000
        /*0064*/ 	.byte	0x00, 0xf5, 0x21, 0x00


	//----- nvinfo : EIATTR_SPARSE_MMA_MASK
	.align		4
.L_14731:
        /*0068*/ 	.byte	0x03, 0x50
        /*006a*/ 	.short	0x0000


	//----- nvinfo : EIATTR_MAXREG_COUNT
	.align		4
        /*006c*/ 	.byte	0x03, 0x1b
        /*006e*/ 	.short	0x00ff


	//----- nvinfo : EIATTR_NUM_BARRIERS
	.align		4
        /*0070*/ 	.byte	0x02, 0x4c
        /*0072*/ 	.byte	0x01
	.zero		1


	//----- nvinfo : EIATTR_MERCURY_ISA_VERSION
	.align		4
        /*0074*/ 	.byte	0x03, 0x5f
        /*0076*/ 	.short	0x0101


	//----- nvinfo : EIATTR_VRC_CTA_INIT_COUNT
	.align		4
        /*0078*/ 	.byte	0x02, 0x4a
	.zero		1
	.zero		1


	//----- nvinfo : EIATTR_EXIT_INSTR_OFFSETS
	.align		4
        /*007c*/ 	.byte	0x04, 0x1c
        /*007e*/ 	.short	(.L_14733 - .L_14732)


	//   ....[0]....
.L_14732:
        /*0080*/ 	.word	0x00006db0


	//   ....[1]....
        /*0084*/ 	.word	0x00006f50


	//   ....[2]....
        /*0088*/ 	.word	0x00006fd0


	//----- nvinfo : EIATTR_CRS_STACK_SIZE
	.align		4
.L_14733:
        /*008c*/ 	.byte	0x04, 0x1e
        /*008e*/ 	.short	(.L_14735 - .L_14734)
.L_14734:
        /*0090*/ 	.word	0x00000000


	//----- nvinfo : EIATTR_CBANK_PARAM_SIZE
	.align		4
.L_14735:
        /*0094*/ 	.byte	0x03, 0x19
        /*0096*/ 	.short	0x0030


	//----- nvinfo : EIATTR_PARAM_CBANK
	.align		4
        /*0098*/ 	.byte	0x04, 0x0a
        /*009a*/ 	.short	(.L_14737 - .L_14736)
	.align		4
.L_14736:
        /*009c*/ 	.word	index@(.nv.constant0.uncontiguous_reducel3_u64)
        /*00a0*/ 	.short	0x0380
        /*00a2*/ 	.short	0x0030


	//----- nvinfo : EIATTR_SW_WAR
	.align		4
.L_14737:
        /*00a4*/ 	.byte	0x04, 0x36
        /*00a6*/ 	.short	(.L_14739 - .L_14738)
.L_14738:
        /*00a8*/ 	.word	0x00000008
.L_14739:


//--------------------- .nv.info.contiguous_cumulate_reducel3_u64 --------------------------
	.section	.nv.info.contiguous_cumulate_reducel3_u64,"",@"SHT_CUDA_INFO"
	.sectionflags	@""
	.align	4


	//----- nvinfo : EIATTR_CUDA_API_VERSION
	.align		4
        /*0000*/ 	.byte	0x04, 0x37
        /*0002*/ 	.short	(.L_14741 - .L_14740)
.L_14740:
        /*0004*/ 	.word	0x00000082


	//----- nvinfo : EIATTR_KPARAM_INFO
	.align		4
.L_14741:
        /*0008*/ 	.byte	0x04, 0x17
        /*000a*/ 	.short	(.L_14743 - .L_14742)
.L_14742:
        /*000c*/ 	.word	0x00000000
        /*0010*/ 	.short	0x0002
        /*0012*/ 	.short	0x0010
        /*0014*/ 	.byte	0x00, 0xf0, 0x21, 0x00


	//----- nvinfo : EIATTR_KPARAM_INFO
	.align		4
.L_14743:
        /*0018*/ 	.byte	0x04, 0x17
        /*001a*/ 	.short	(.L_14745 - .L_14744)
.L_14744:
        /*001c*/ 	.word	0x00000000
        /*0020*/ 	.short	0x0001
        /*0022*/ 	.short	0x0008
        /*0024*/ 	.byte	0x00, 0xf5, 0x21, 0x00


	//----- nvinfo : EIATTR_KPARAM_INFO
	.align		4
.L_14745:
        /*0028*/ 	.byte	0x04, 0x17
        /*002a*/ 	.short	(.L_14747 - .L_14746)
.L_14746:
        /*002c*/ 	.word	0x00000000
        /*0030*/ 	.short	0x0000
        /*0032*/ 	.short	0x0000
        /*0034*/ 	.byte	0x00, 0xf5, 0x21, 0x00


	//----- nvinfo : EIATTR_SPARSE_MMA_MASK
	.align		4
.L_14747:
        /*0038*/ 	.byte	0x03, 0x50
        /*003a*/ 	.short	0x0000


	//----- nvinfo : EIATTR_MAXREG_COUNT
	.align		4
        /*003c*/ 	.byte	0x03, 0x1b
        /*003e*/ 	.short	0x00ff


	//----- nvinfo : EIATTR_NUM_BARRIERS
	.align		4
        /*0040*/ 	.byte	0x02, 0x4c
        /*0042*/ 	.byte	0x01
	.zero		1


	//----- nvinfo : EIATTR_MERCURY_ISA_VERSION
	.align		4
        /*0044*/ 	.byte	0x03, 0x5f
        /*0046*/ 	.short	0x0101


	//----- nvinfo : EIATTR_VRC_CTA_INIT_COUNT
	.align		4
        /*0048*/ 	.byte	0x02, 0x4a
	.zero		1
	.zero		1


	//----- nvinfo : EIATTR_EXIT_INSTR_OFFSETS
	.align		4
        /*004c*/ 	.byte	0x04, 0x1c
        /*004e*/ 	.short	(.L_14749 - .L_14748)


	//   ....[0]....
.L_14748:
        /*0050*/ 	.word	0x00000340


	//   ....[1]....
        /*0054*/ 	.word	0x000004e0


	//   ....[2]....
        /*0058*/ 	.word	0x00000560


	//----- nvinfo : EIATTR_CRS_STACK_SIZE
	.align		4
.L_14749:
        /*005c*/ 	.byte	0x04, 0x1e
        /*005e*/ 	.short	(.L_14751 - .L_14750)
.L_14750:
        /*0060*/ 	.word	0x00000000


	//----- nvinfo : EIATTR_CBANK_PARAM_SIZE
	.align		4
.L_14751:
        /*0064*/ 	.byte	0x03, 0x19
        /*0066*/ 	.short	0x0018


	//----- nvinfo : EIATTR_PARAM_CBANK
	.align		4
        /*0068*/ 	.byte	0x04, 0x0a
        /*006a*/ 	.short	(.L_14753 - .L_14752)
	.align		4
.L_14752:
        /*006c*/ 	.word	index@(.nv.constant0.contiguous_cumulate_reducel3_u64)
        /*0070*/ 	.short	0x0380
        /*0072*/ 	.short	0x0018


	//----- nvinfo : EIATTR_SW_WAR
	.align		4
.L_14753:
        /*0074*/ 	.byte	0x04, 0x36
        /*0076*/ 	.short	(.L_14755 - .L_14754)
.L_14754:
        /*0078*/ 	.word	0x00000008
.L_14755:


//--------------------- .nv.info.contiguous_reducel3_u64 --------------------------
	.section	.nv.info.contiguous_reducel3_u64,"",@"SHT_CUDA_INFO"
	.sectionflags	@""
	.align	4


	//----- nvinfo : EIATTR_CUDA_API_VERSION
	.align		4
        /*0000*/ 	.byte	0x04, 0x37
        /*0002*/ 	.short	(.L_14757 - .L_14756)
.L_14756:
        /*0004*/ 	.word	0x00000082


	//----- nvinfo : EIATTR_KPARAM_INFO
	.align		4
.L_14757:
        /*0008*/ 	.byte	0x04, 0x17
        /*000a*/ 	.short	(.L_14759 - .L_14758)
.L_14758:
        /*000c*/ 	.word	0x00000000
        /*0010*/ 	.short	0x0002
        /*0012*/ 	.short	0x0010
        /*0014*/ 	.byte	0x00, 0xf0, 0x21, 0x00


	//----- nvinfo : EIATTR_KPARAM_INFO
	.align		4
.L_14759:
        /*0018*/ 	.byte	0x04, 0x17
        /*001a*/ 	.short	(.L_14761 - .L_14760)
.L_14760:
        /*001c*/ 	.word	0x00000000
        /*0020*/ 	.short	0x0001
        /*0022*/ 	.short	0x0008
        /*0024*/ 	.byte	0x00, 0xf5, 0x21, 0x00


	//----- nvinfo : EIATTR_KPARAM_INFO
	.align		4
.L_14761:
        /*0028*/ 	.byte	0x04, 0x17
        /*002a*/ 	.short	(.L_14763 - .L_14762)
.L_14762:
        /*002c*/ 	.word	0x00000000
        /*0030*/ 	.short	0x0000
        /*0032*/ 	.short	0x0000
        /*0034*/ 	.byte	0x00, 0xf5, 0x21, 0x00


	//----- nvinfo : EIATTR_SPARSE_MMA_MASK
	.align		4
.L_14763:
        /*0038*/ 	.byte	0x03, 0x50
        /*003a*/ 	.short	0x0000


	//----- nvinfo : EIATTR_MAXREG_COUNT
	.align		4
        /*003c*/ 	.byte	0x03, 0x1b
        /*003e*/ 	.short	0x00ff


	//----- nvinfo : EIATTR_NUM_BARRIERS
	.align		4
        /*0040*/ 	.byte	0x02, 0x4c
        /*0042*/ 	.byte	0x01
	.zero		1


	//----- nvinfo : EIATTR_MERCURY_ISA_VERSION
	.align		4
        /*0044*/ 	.byte	0x03, 0x5f
        /*0046*/ 	.short	0x0101


	//----- nvinfo : EIATTR_VRC_CTA_INIT_COUNT
	.align		4
        /*0048*/ 	.byte	0x02, 0x4a
	.zero		1
	.zero		1


	//----- nvinfo : EIATTR_EXIT_INSTR_OFFSETS
	.align		4
        /*004c*/ 	.byte	0x04, 0x1c
        /*004e*/ 	.short	(.L_14765 - .L_14764)


	//   ....[0]....
.L_14764:
        /*0050*/ 	.word	0x000006e0


	//   ....[1]....
        /*0054*/ 	.word	0x00000880


	//   ....[2]....
        /*0058*/ 	.word	0x00000900


	//----- nvinfo : EIATTR_CRS_STACK_SIZE
	.align		4
.L_14765:
        /*005c*/ 	.byte	0x04, 0x1e
        /*005e*/ 	.short	(.L_14767 - .L_14766)
.L_14766:
        /*0060*/ 	.word	0x00000000


	//----- nvinfo : EIATTR_CBANK_PARAM_SIZE
	.align		4
.L_14767:
        /*0064*/ 	.byte	0x03, 0x19
        /*0066*/ 	.short	0x0018


	//----- nvinfo : EIATTR_PARAM_CBANK
	.align		4
        /*0068*/ 	.byte	0x04, 0x0a
        /*006a*/ 	.short	(.L_14769 - .L_14768)
	.align		4
.L_14768:
        /*006c*/ 	.word	index@(.nv.constant0.contiguous_reducel3_u64)
        /*0070*/ 	.short	0x0380
        /*0072*/ 	.short	0x0018


	//----- nvinfo : EIATTR_SW_WAR
	.align		4
.L_14769:
        /*0074*/ 	.byte	0x04, 0x36
        /*0076*/ 	.short	(.L_14771 - .L_14770)
.L_14770:
        /*0078*/ 	.word	0x00000008
.L_14771:


//--------------------- .nv.info.contiguous_reducel333_u32 --------------------------
	.section	.nv.info.contiguous_reducel333_u32,"",@"SHT_CUDA_INFO"
	.sectionflags	@""
	.align	4


	//----- nvinfo : EIATTR_CUDA_API_VERSION
	.align		4
        /*0000*/ 	.byte	0x04, 0x37
        /*0002*/ 	.short	(.L_14773 - .L_14772)
.L_14772:
        /*0004*/ 	.word	0x00000082


	//----- nvinfo : EIATTR_KPARAM_INFO
	.align		4
.L_14773:
        /*0008*/ 	.byte	0x04, 0x17
        /*000a*/ 	.short	(.L_14775 - .L_14774)
.L_14774:
        /*000c*/ 	.word	0x00000000
        /*0010*/ 	.short	0x0004
        /*0012*/ 	.short	0x0020
        /*0014*/ 	.byte	0x00, 0xf0, 0x21, 0x00


	//----- nvinfo : EIATTR_KPARAM_INFO
	.align		4
.L_14775:
        /*0018*/ 	.byte	0x04, 0x17
        /*001a*/ 	.short	(.L_14777 - .L_14776)
.L_14776:
        /*001c*/ 	.word	0x00000000
        /*0020*/ 	.short	0x0003
        /*0022*/ 	.short	0x0018
        /*0024*/ 	.byte	0x00, 0xf0, 0x21, 0x00


	//----- nvinfo : EIATTR_KPARAM_INFO
	.align		4
.L_14777:
        /*0028*/ 	.byte	0x04, 0x17
        /*002a*/ 	.short	(.L_14779 - .L_14778)
.L_14778:
        /*002c*/ 	.word	0x00000000
        /*0030*/ 	.short	0x0002
        /*0032*/ 	.short	0x0010
        /*0034*/ 	.byte	0x00, 0xf0, 0x21, 0x00


	//----- nvinfo : EIATTR_KPARAM_INFO
	.align		4
.L_14779:
        /*0038*/ 	.byte	0x04, 0x17
        /*003a*/ 	.short	(.L_14781 - .L_14780)
.L_14780:
        /*003c*/ 	.word	0x00000000
        /*0040*/ 	.short	0x0001
        /*0042*/ 	.short	0x0008
        /*0044*/ 	.byte	0x00, 0xf5, 0x21, 0x00


	//----- nvinfo : EIATTR_KPARAM_INFO
	.align		4
.L_14781:
        /*0048*/ 	.byte	0x04, 0x17
        /*004a*/ 	.short	(.L_14783 - .L_14782)
.L_14782:
        /*004c*/ 	.word	0x00000000
        /*0050*/ 	.short	0x0000
        /*0052*/ 	.short	0x0000
        /*0054*/ 	.byte	0x00, 0xf5, 0x21, 0x00


	//----- nvinfo : EIATTR_SPARSE_MMA_MASK
	.align		4
.L_14783:
        /*0058*/ 	.byte	0x03, 0x50
        /*005a*/ 	.short	0x0000


	//----- nvinfo : EIATTR_MAXREG_COUNT
	.align		4
        /*005c*/ 	.byte	0x03, 0x1b
        /*005e*/ 	.short	0x00ff


	//----- nvinfo : EIATTR_NUM_BARRIERS
	.align		4
        /*0060*/ 	.byte	0x02, 0x4c
        /*0062*/ 	.byte	0x01
	.zero		1


	//----- nvinfo : EIATTR_MERCURY_ISA_VERSION
	.align		4
        /*0064*/ 	.byte	0x03, 0x5f
        /*0066*/ 	.short	0x0101


	//----- nvinfo : EIATTR_VRC_CTA_INIT_COUNT
	.align		4
        /*0068*/ 	.byte	0x02, 0x4a
	.zero		1
	.zero		1


	//----- nvinfo : EIATTR_EXIT_INSTR_OFFSETS
	.align		4
        /*006c*/ 	.byte	0x04, 0x1c
        /*006e*/ 	.short	(.L_14785 - .L_14784)


	//   ....[0]....
.L_14784:
        /*0070*/ 	.word	0x00000150


	//   ....[1]....
        /*0074*/ 	.word	0x000001e0


	//   ....[2]....
        /*0078*/ 	.word	0x00000810


	//----- nvinfo : EIATTR_CBANK_PARAM_SIZE
	.align		4
.L_14785:
        /*007c*/ 	.byte	0x03, 0x19
        /*007e*/ 	.short	0x0028


	//----- nvinfo : EIATTR_PARAM_CBANK
	.align		4
        /*0080*/ 	.byte	0x04, 0x0a
        /*0082*/ 	.short	(.L_14787 - .L_14786)
	.align		4
.L_14786:
        /*0084*/ 	.word	index@(.nv.constant0.contiguous_reducel333_u32)
        /*0088*/ 	.short	0x0380
        /*008a*/ 	.short	0x0028


	//----- nvinfo : EIATTR_SW_WAR
	.align		4
.L_14787:
        /*008c*/ 	.byte	0x04, 0x36
        /*008e*/ 	.short	(.L_14789 - .L_14788)
.L_14788:
        /*0090*/ 	.word	0x00000008
.L_14789:


//--------------------- .nv.info.contiguous_reducel33_u32 --------------------------
	.section	.nv.info.contiguous_reducel33_u32,"",@"SHT_CUDA_INFO"
	.sectionflags	@""
	.align	4


	//----- nvinfo : EIATTR_CUDA_API_VERSION
	.align		4
        /*0000*/ 	.byte	0x04, 0x37
        /*0002*/ 	.short	(.L_14791 - .L_14790)
.L_14790:
        /*0004*/ 	.word	0x00000082


	//----- nvinfo : EIATTR_KPARAM_INFO
	.align		4
.L_14791:
        /*0008*/ 	.byte	0x04, 0x17
        /*000a*/ 	.short	(.L_14793 - .L_14792)
.L_14792:
        /*000c*/ 	.word	0x00000000
        /*0010*/ 	.short	0x0006
        /*0012*/ 	.short	0x0030
        /*0014*/ 	.byte	0x00, 0xf0, 0x21, 0x00


	//----- nvinfo : EIATTR_KPARAM_INFO
	.align		4
.L_14793:
        /*0018*/ 	.byte	0x04, 0x17
        /*001a*/ 	.short	(.L_14795 - .L_14794)
.L_14794:
        /*001c*/ 	.word	0x00000000
        /*0020*/ 	.short	0x0005
        /*0022*/ 	.short	0x0028
        /*0024*/ 	.byte	0x00, 0xf0, 0x21, 0x00


	//----- nvinfo : EIATTR_KPARAM_INFO
	.align		4
.L_14795:
        /*0028*/ 	.byte	0x04, 0x17
        /*002a*/ 	.short	(.L_14797 - .L_14796)
.L_14796:
        /*002c*/ 	.word	0x00000000
        /*0030*/ 	.short	0x0004
        /*0032*/ 	.short	0x0020
        /*0034*/ 	.byte	0x00, 0xf0, 0x21, 0x00


	//----- nvinfo : EIATTR_KPARAM_INFO
	.align		4
.L_14797:
        /*0038*/ 	.byte	0x04, 0x17
        /*003a*/ 	.short	(.L_14799 - .L_14798)
.L_14798:
        /*003c*/ 	.word	0x00000000
        /*0040*/ 	.short	0x0003
        /*0042*/ 	.short	0x0018
        /*0044*/ 	.byte	0x00, 0xf5, 0x21, 0x00


	//----- nvinfo : EIATTR_KPARAM_INFO
	.align		4
.L_14799:
        /*0048*/ 	.byte	0x04, 0x17
        /*004a*/ 	.short	(.L_14801 - .L_14800)
.L_14800:
        /*004c*/ 	.word	0x00000000
        /*0050*/ 	.short	0x0002
        /*0052*/ 	.short	0x0010
        /*0054*/ 	.byte	0x00, 0xf5, 0x21, 0x00


	//----- nvinfo : EIATTR_KPARAM_INFO
	.align		4
.L_14801:
        /*0058*/ 	.byte	0x04, 0x17
        /*005a*/ 	.short	(.L_14803 - .L_14802)
.L_14802:
        /*005c*/ 	.word	0x00000000
        /*0060*/ 	.short	0x0001
        /*0062*/ 	.short	0x0008
        /*0064*/ 	.byte	0x00, 0xf5, 0x21, 0x00


	//----- nvinfo : EIATTR_KPARAM_INFO
	.align		4
.L_14803:
        /*0068*/ 	.byte	0x04, 0x17
        /*006a*/ 	.short	(.L_14805 - .L_14804)
.L_14804:
        /*006c*/ 	.word	0x00000000
        /*0070*/ 	.short	0x0000
        /*0072*/ 	.short	0x0000
        /*0074*/ 	.byte	0x00, 0xf5, 0x21, 0x00


	//----- nvinfo : EIATTR_SPARSE_MMA_MASK
	.align		4
.L_14805:
        /*0078*/ 	.byte	0x03, 0x50
        /*007a*/ 	.short	0x0000


	//----- nvinfo : EIATTR_MAXREG_COUNT
	.align		4
        /*007c*/ 	.byte	0x03, 0x1b
        /*007e*/ 	.short	0x00ff


	//----- nvinfo : EIATTR_NUM_BARRIERS
	.align		4
        /*0080*/ 	.byte	0x02, 0x4c
        /*0082*/ 	.byte	0x01
	.zero		1


	//----- nvinfo : EIATTR_MERCURY_ISA_VERSION
	.align		4
        /*0084*/ 	.byte	0x03, 0x5f
        /*0086*/ 	.short	0x0101


	//----- nvinfo : EIATTR_VRC_CTA_INIT_COUNT
	.align		4
        /*0088*/ 	.byte	0x02, 0x4a
	.zero		1
	.zero		1


	//----- nvinfo : EIATTR_EXIT_INSTR_OFFSETS
	.align		4
        /*008c*/ 	.byte	0x04, 0x1c
        /*008e*/ 	.short	(.L_14807 - .L_14806)


	//   ....[0]....
.L_14806:
        /*0090*/ 	.word	0x00000150


	//   ....[1]....
        /*0094*/ 	.word	0x00003590


	//   ....[2]....
        /*0098*/ 	.word	0x00003c30


	//----- nvinfo : EIATTR_CRS_STACK_SIZE
	.align		4
.L_14807:
        /*009c*/ 	.byte	0x04, 0x1e
        /*009e*/ 	.short	(.L_14809 - .L_14808)
.L_14808:
        /*00a0*/ 	.word	0x00000000


	//----- nvinfo : EIATTR_CBANK_PARAM_SIZE
	.align		4
.L_14809:
        /*00a4*/ 	.byte	0x03, 0x19
        /*00a6*/ 	.short	0x0038


	//----- nvinfo : EIATTR_PARAM_CBANK
	.align		4
        /*00a8*/ 	.byte	0x04, 0x0a
        /*00aa*/ 	.short	(.L_14811 - .L_14810)
	.align		4
.L_14810:
        /*00ac*/ 	.word	index@(.nv.constant0.contiguous_reducel33_u32)
        /*00b0*/ 	.short	0x0380
        /*00b2*/ 	.short	0x0038


	//----- nvinfo : EIATTR_SW_WAR
	.align		4
.L_14811:
        /*00b4*/ 	.byte	0x04, 0x36
        /*00b6*/ 	.short	(.L_14813 - .L_14812)
.L_14812:
        /*00b8*/ 	.word	0x00000008
.L_14813:


//--------------------- .nv.info.contiguous_reducel322_u32 --------------------------
	.section	.nv.info.contiguous_reducel322_u32,"",@"SHT_CUDA_INFO"
	.sectionflags	@""
	.align	4


	//----- nvinfo : EIATTR_CUDA_API_VERSION
	.align		4
        /*0000*/ 	.byte	0x04, 0x37
        /*0002*/ 	.short	(.L_14815 - .L_14814)
.L_14814:
        /*0004*/ 	.word	0x00000082


	//----- nvinfo : EIATTR_KPARAM_INFO
	.align		4
.L_14815:
        /*0008*/ 	.byte	0x04, 0x17
        /*000a*/ 	.short	(.L_14817 - .L_14816)
.L_14816:
        /*000c*/ 	.word	0x00000000
        /*0010*/ 	.short	0x0005
        /*0012*/ 	.short	0x0028
        /*0014*/ 	.byte	0x00, 0xf0, 0x21, 0x00


	//----- nvinfo : EIATTR_KPARAM_INFO
	.align		4
.L_14817:
        /*0018*/ 	.byte	0x04, 0x17
        /*001a*/ 	.short	(.L_14819 - .L_14818)
.L_14818:
        /*001c*/ 	.word	0x00000000
        /*0020*/ 	.short	0x0004
        /*0022*/ 	.short	0x0020
        /*0024*/ 	.byte	0x00, 0xf0, 0x21, 0x00


	//----- nvinfo : EIATTR_KPARAM_INFO
	.align		4
.L_14819:
        /*0028*/ 	.byte	0x04, 0x17
        /*002a*/ 	.short	(.L_14821 - .L_14820)
.L_14820:
        /*002c*/ 	.word	0x00000000
        /*0030*/ 	.short	0x0003
        /*0032*/ 	.short	0x0018
        /*0034*/ 	.byte	0x00, 0xf0, 0x21, 0x00


	//----- nvinfo : EIATTR_KPARAM_INFO
	.align		4
.L_14821:
        /*0038*/ 	.byte	0x04, 0x17
        /*003a*/ 	.short	(.L_14823 - .L_14822)
.L_14822:
        /*003c*/ 	.word	0x00000000
        /*0040*/ 	.short	0x0002
        /*0042*/ 	.short	0x0010
        /*0044*/ 	.byte	0x00, 0xf0, 0x21, 0x00


	//----- nvinfo : EIATTR_KPARAM_INFO
	.align		4
.L_14823:
        /*0048*/ 	.byte	0x04, 0x17
        /*004a*/ 	.short	(.L_14825 - .L_14824)
.L_14824:
        /*004c*/ 	.word	0x00000000
        /*0050*/ 	.short	0x0001
        /*0052*/ 	.short	0x0008
        /*0054*/ 	.byte	0x00, 0xf5, 0x21, 0x00


	//----- nvinfo : EIATTR_KPARAM_INFO
	.align		4
.L_14825:
        /*0058*/ 	.byte	0x04, 0x17
        /*005a*/ 	.short	(.L_14827 - .L_14826)
.L_14826:
        /*005c*/ 	.word	0x00000000
        /*0060*/ 	.short	0x0000
        /*0062*/ 	.short	0x0000
        /*0064*/ 	.byte	0x00, 0xf5, 0x21, 0x00


	//----- nvinfo : EIATTR_SPARSE_MMA_MASK
	.align		4
.L_14827:
        /*0068*/ 	.byte	0x03, 0x50
        /*006a*/ 	.short	0x0000


	//----- nvinfo : EIATTR_MAXREG_COUNT
	.align		4
        /*006c*/ 	.byte	0x03, 0x1b
        /*006e*/ 	.short	0x00ff


	//----- nvinfo : EIATTR_NUM_BARRIERS
	.align		4
        /*0070*/ 	.byte	0x02, 0x4c
        /*0072*/ 	.byte	0x01
	.zero		1


	//----- nvinfo : EIATTR_MERCURY_ISA_VERSION
	.align		4
        /*0074*/ 	.byte	0x03, 0x5f
        /*0076*/ 	.short	0x0101


	//----- nvinfo : EIATTR_VRC_CTA_INIT_COUNT
	.align		4
        /*0078*/ 	.byte	0x02, 0x4a
	.zero		1
	.zero		1


	//----- nvinfo : EIATTR_EXIT_INSTR_OFFSETS
	.align		4
        /*007c*/ 	.byte	0x04, 0x1c
        /*007e*/ 	.short	(.L_14829 - .L_14828)


	//   ....[0]....
.L_14828:
        /*0080*/ 	.word	0x00000110


	//   ....[1]....
        /*0084*/ 	.word	0x000004a0


	//   ....[2]....
        /*0088*/ 	.word	0x00000640


	//   ....[3]....
        /*008c*/ 	.word	0x00000760


	//----- nvinfo : EIATTR_CRS_STACK_SIZE
	.align		4
.L_14829:
        /*0090*/ 	.byte	0x04, 0x1e
        /*0092*/ 	.short	(.L_14831 - .L_14830)
.L_14830:
        /*0094*/ 	.word	0x00000000


	//----- nvinfo : EIATTR_CBANK_PARAM_SIZE
	.align		4
.L_14831:
        /*0098*/ 	.byte	0x03, 0x19
        /*009a*/ 	.short	0x0030


	//----- nvinfo : EIATTR_PARAM_CBANK
	.align		4
        /*009c*/ 	.byte	0x04, 0x0a
        /*009e*/ 	.short	(.L_14833 - .L_14832)
	.align		4
.L_14832:
        /*00a0*/ 	.word	index@(.nv.constant0.contiguous_reducel322_u32)
        /*00a4*/ 	.short	0x0380
        /*00a6*/ 	.short	0x0030


	//----- nvinfo : EIATTR_SW_WAR
	.align		4
.L_14833:
        /*00a8*/ 	.byte	0x04, 0x36
        /*00aa*/ 	.short	(.L_14835 - .L_14834)
.L_14834:
        /*00ac*/ 	.word	0x00000008
.L_14835:


//--------------------- .nv.info.contiguous_reducel32_u32 --------------------------
	.section	.nv.info.contiguous_reducel32_u32,"",@"SHT_CUDA_INFO"
	.sectionflags	@""
	.align	4


	//----- nvinfo : EIATTR_CUDA_API_VERSION
	.align		4
        /*0000*/ 	.byte	0x04, 0x37
        /*0002*/ 	.short	(.L_14837 - .L_14836)
.L_14836:
        /*0004*/ 	.word	0x00000082


	//----- nvinfo : EIATTR_KPARAM_INFO
	.align		4
.L_14837:
        /*0008*/ 	.byte	0x04, 0x17
        /*000a*/ 	.short	(.L_14839 - .L_14838)
.L_14838:
        /*000c*/ 	.word	0x00000000
        /*0010*/ 	.short	0x0008
        /*0012*/ 	.short	0x0040
        /*0014*/ 	.byte	0x00, 0xf0, 0x21, 0x00


	//----- nvinfo : EIATTR_KPARAM_INFO
	.align		4
.L_14839:
        /*0018*/ 	.byte	0x04, 0x17
        /*001a*/ 	.short	(.L_14841 - .L_14840)
.L_14840:
        /*001c*/ 	.word	0x00000000
        /*0020*/ 	.short	0x0007
        /*0022*/ 	.short	0x0038
        /*0024*/ 	.byte	0x00, 0xf0, 0x21, 0x00


	//----- nvinfo : EIATTR_KPARAM_INFO
	.align		4
.L_14841:
        /*0028*/ 	.byte	0x04, 0x17
        /*002a*/ 	.short	(.L_14843 - .L_14842)
.L_14842:
        /*002c*/ 	.word	0x00000000
        /*0030*/ 	.short	0x0006
        /*0032*/ 	.short	0x0030
        /*0034*/ 	.byte	0x00, 0xf0, 0x21, 0x00


	//----- nvinfo : EIATTR_KPARAM_INFO
	.align		4
.L_14843:
        /*0038*/ 	.byte	0x04, 0x17
        /*003a*/ 	.short	(.L_14845 - .L_14844)
.L_14844:
        /*003c*/ 	.word	0x00000000
        /*0040*/ 	.short	0x0005
        /*0042*/ 	.short	0x0028
        /*0044*/ 	.byte	0x00, 0xf0, 0x21, 0x00


	//----- nvinfo : EIATTR_KPARAM_INFO
	.align		4
.L_14845:
        /*0048*/ 	.byte	0x04, 0x17
        /*004a*/ 	.short	(.L_14847 - .L_14846)
.L_14846:
        /*004c*/ 	.word	0x00000000
        /*0050*/ 	.short	0x0004
        /*0052*/ 	.short	0x0020
        /*0054*/ 	.byte	0x00, 0xf0, 0x21, 0x00


	//----- nvinfo : EIATTR_KPARAM_INFO
	.align		4
.L_14847:
        /*0058*/ 	.byte	0x04, 0x17
        /*005a*/ 	.short	(.L_14849 - .L_14848)
.L_14848:
        /*005c*/ 	.word	0x00000000
        /*0060*/ 	.short	0x0003
        /*0062*/ 	.short	0x0018
        /*0064*/ 	.byte	0x00, 0xf5, 0x21, 0x00


	//----- nvinfo : EIATTR_KPARAM_INFO
	.align		4
.L_14849:
        /*0068*/ 	.byte	0x04, 0x17
        /*006a*/ 	.short	(.L_14851 - .L_14850)
.L_14850:
        /*006c*/ 	.word	0x00000000
        /*0070*/ 	.short	0x0002
        /*0072*/ 	.short	0x0010
        /*0074*/ 	.byte	0x00, 0xf5, 0x21, 0x00


	//----- nvinfo : EIATTR_KPARAM_INFO
	.align		4
.L_14851:
        /*0078*/ 	.byte	0x04, 0x17
        /*007a*/ 	.short	(.L_14853 - .L_14852)
.L_14852:
        /*007c*/ 	.word	0x00000000
        /*0080*/ 	.short	0x0001
        /*0082*/ 	.short	0x0008
        /*0084*/ 	.byte	0x00, 0xf5, 0x21, 0x00


	//----- nvinfo : EIATTR_KPARAM_INFO
	.align		4
.L_14853:
        /*0088*/ 	.byte	0x04, 0x17
        /*008a*/ 	.short	(.L_14855 - .L_14854)
.L_14854:
        /*008c*/ 	.word	0x00000000
        /*0090*/ 	.short	0x0000
        /*0092*/ 	.short	0x0000
        /*0094*/ 	.byte	0x00, 0xf5, 0x21, 0x00


	//----- nvinfo : EIATTR_SPARSE_MMA_MASK
	.align		4
.L_14855:
        /*0098*/ 	.byte	0x03, 0x50
        /*009a*/ 	.short	0x0000


	//----- nvinfo : EIATTR_MAXREG_COUNT
	.align		4
        /*009c*/ 	.byte	0x03, 0x1b
        /*009e*/ 	.short	0x00ff


	//----- nvinfo : EIATTR_NUM_BARRIERS
	.align		4
        /*00a0*/ 	.byte	0x02, 0x4c
        /*00a2*/ 	.byte	0x01
	.zero		1


	//----- nvinfo : EIATTR_MERCURY_ISA_VERSION
	.align		4
        /*00a4*/ 	.byte	0x03, 0x5f
        /*00a6*/ 	.short	0x0101


	//----- nvinfo : EIATTR_VRC_CTA_INIT_COUNT
	.align		4
        /*00a8*/ 	.byte	0x02, 0x4a
	.zero		1
	.zero		1


	//----- nvinfo : EIATTR_EXIT_INSTR_OFFSETS
	.align		4
        /*00ac*/ 	.byte	0x04, 0x1c
        /*00ae*/ 	.short	(.L_14857 - .L_14856)


	//   ....[0]....
.L_14856:
        /*00b0*/ 	.word	0x00000110


	//   ....[1]....
        /*00b4*/ 	.word	0x00007580


	//   ....[2]....
        /*00b8*/ 	.word	0x00007720


	//   ....[3]....
        /*00bc*/ 	.word	0x00007840


	//----- nvinfo : EIATTR_CRS_STACK_SIZE
	.align		4
.L_14857:
        /*00c0*/ 	.byte	0x04, 0x1e
        /*00c2*/ 	.short	(.L_14859 - .L_14858)
.L_14858:
        /*00c4*/ 	.word	0x00000000


	//----- nvinfo : EIATTR_CBANK_PARAM_SIZE
	.align		4
.L_14859:
        /*00c8*/ 	.byte	0x03, 0x19
        /*00ca*/ 	.short	0x0048


	//----- nvinfo : EIATTR_PARAM_CBANK
	.align		4
        /*00cc*/ 	.byte	0x04, 0x0a
        /*00ce*/ 	.short	(.L_14861 - .L_14860)
	.align		4
.L_14860:
        /*00d0*/ 	.word	index@(.nv.constant0.contiguous_reducel32_u32)
        /*00d4*/ 	.short	0x0380
        /*00d6*/ 	.short	0x0048


	//----- nvinfo : EIATTR_SW_WAR
	.align		4
.L_14861:
        /*00d8*/ 	.byte	0x04, 0x36
        /*00da*/ 	.short	(.L_14863 - .L_14862)
.L_14862:
        /*00dc*/ 	.word	0x00000008
.L_14863:


//--------------------- .nv.info.uncontiguous_cumulate_reducel3_u32 --------------------------
	.section	.nv.info.uncontiguous_cumulate_reducel3_u32,"",@"SHT_CUDA_INFO"
	.sectionflags	@""
	.align	4


	//----- nvinfo : EIATTR_CUDA_API_VERSION
	.align		4
        /*0000*/ 	.byte	0x04, 0x37
        /*0002*/ 	.short	(.L_14865 - .L_14864)
.L_14864:
        /*0004*/ 	.word	0x00000082


	//----- nvinfo : EIATTR_KPARAM_INFO
	.align		4
.L_14865:
        /*0008*/ 	.byte	0x04, 0x17
        /*000a*/ 	.short	(.L_14867 - .L_14866)
.L_14866:
        /*000c*/ 	.word	0x00000000
        /*0010*/ 	.short	0x0005
        /*0012*/ 	.short	0x0028
        /*0014*/ 	.byte	0x00, 0xf0, 0x21, 0x00


	//----- nvinfo : EIATTR_KPARAM_INFO
	.align		4
.L_14867:
        /*0018*/ 	.byte	0x04, 0x17
        /*001a*/ 	.short	(.L_14869 - .L_14868)
.L_14868:
        /*001c*/ 	.word	0x00000000
        /*0020*/ 	.short	0x0004
        /*0022*/ 	.short	0x0020
        /*0024*/ 	.byte	0x00, 0xf0, 0x21, 0x00


	//----- nvinfo : EIATTR_KPARAM_INFO
	.align		4
.L_14869:
        /*0028*/ 	.byte	0x04, 0x17
        /*002a*/ 	.short	(.L_14871 - .L_14870)
.L_14870:
        /*002c*/ 	.word	0x00000000
        /*0030*/ 	.short	0x0003
        /*0032*/ 	.short	0x0018
        /*0034*/ 	.byte	0x00, 0xf5, 0x21, 0x00


	//----- nvinfo : EIATTR_KPARAM_INFO
	.align		4
.L_14871:
        /*0038*/ 	.byte	0x04, 0x17
        /*003a*/ 	.short	(.L_14873 - .L_14872)
.L_14872:
        /*003c*/ 	.word	0x00000000
        /*0040*/ 	.short	0x0002
        /*0042*/ 	.short	0x0010
        /*0044*/ 	.byte	0x00, 0xf5, 0x21, 0x00


	//----- nvinfo : EIATTR_KPARAM_INFO
	.align		4
.L_14873:
        /*0048*/ 	.byte	0x04, 0x17
        /*004a*/ 	.short	(.L_14875 - .L_14874)
.L_14874:
        /*004c*/ 	.word	0x00000000
        /*0050*/ 	.short	0x0001
        /*0052*/ 	.short	0x0008
        /*0054*/ 	.byte	0x00, 0xf5, 0x21, 0x00


	//----- nvinfo : EIATTR_KPARAM_INFO
	.align		4
.L_14875:
        /*0058*/ 	.byte	0x04, 0x17
        /*005a*/ 	.short	(.L_14877 - .L_14876)
.L_14876:
        /*005c*/ 	.word	0x00000000
        /*0060*/ 	.short	0x0000
        /*0062*/ 	.short	0x0000
        /*0064*/ 	.byte	0x00, 0xf5, 0x21, 0x00


	//----- nvinfo : EIATTR_SPARSE_MMA_MASK
	.align		4
.L_14877:
        /*0068*/ 	.byte	0x03, 0x50
        /*006a*/ 	.short	0x0000


	//----- nvinfo : EIATTR_MAXREG_COUNT
	.align		4
        /*006c*/ 	.byte	0x03, 0x1b
        /*006e*/ 	.short	0x00ff


	//----- nvinfo : EIATTR_NUM_BARRIERS
	.align		4
        /*0070*/ 	.byte	0x02, 0x4c
        /*0072*/ 	.byte	0x01
	.zero		1


	//----- nvinfo : EIATTR_MERCURY_ISA_VERSION
	.align		4
        /*0074*/ 	.byte	0x03, 0x5f
        /*0076*/ 	.short	0x0101


	//----- nvinfo : EIATTR_VRC_CTA_INIT_COUNT
	.align		4
        /*0078*/ 	.byte	0x02, 0x4a
	.zero		1
	.zero		1


	//----- nvinfo : EIATTR_EXIT_INSTR_OFFSETS
	.align		4
        /*007c*/ 	.byte	0x04, 0x1c
        /*007e*/ 	.short	(.L_14879 - .L_14878)


	//   ....[0]....
.L_14878:
        /*0080*/ 	.word	0x00006a10


	//   ....[1]....
        /*0084*/ 	.word	0x00006bb0


	//   ....[2]....
        /*0088*/ 	.word	0x00006c30


	//----- nvinfo : EIATTR_CRS_STACK_SIZE
	.align		4
.L_14879:
        /*008c*/ 	.byte	0x04, 0x1e
        /*008e*/ 	.short	(.L_14881 - .L_14880)
.L_14880:
        /*0090*/ 	.word	0x00000000


	//----- nvinfo : EIATTR_CBANK_PARAM_SIZE
	.align		4
.L_14881:
        /*0094*/ 	.byte	0x03, 0x19
        /*0096*/ 	.short	0x0030


	//----- nvinfo : EIATTR_PARAM_CBANK
	.align		4
        /*0098*/ 	.byte	0x04, 0x0a
        /*009a*/ 	.short	(.L_14883 - .L_14882)
	.align		4
.L_14882:
        /*009c*/ 	.word	index@(.nv.constant0.uncontiguous_cumulate_reducel3_u32)
        /*00a0*/ 	.short	0x0380
        /*00a2*/ 	.short	0x0030


	//----- nvinfo : EIATTR_SW_WAR
	.align		4
.L_14883:
        /*00a4*/ 	.byte	0x04, 0x36
        /*00a6*/ 	.short	(.L_14885 - .L_14884)
.L_14884:
        /*00a8*/ 	.word	0x00000008
.L_14885:


//--------------------- .nv.info.uncontiguous_reducel3_u32 --------------------------
	.section	.nv.info.uncontiguous_reducel3_u32,"",@"SHT_CUDA_INFO"
	.sectionflags	@""
	.align	4


	//----- nvinfo : EIATTR_CUDA_API_VERSION
	.align		4
        /*0000*/ 	.byte	0x04, 0x37
        /*0002*/ 	.short	(.L_14887 - .L_14886)
.L_14886:
        /*0004*/ 	.word	0x00000082


	//----- nvinfo : EIATTR_KPARAM_INFO
	.align		4
.L_14887:
        /*0008*/ 	.byte	0x04, 0x17
        /*000a*/ 	.short	(.L_14889 - .L_14888)
.L_14888:
        /*000c*/ 	.word	0x00000000
        /*0010*/ 	.short	0x0005
        /*0012*/ 	.short	0x0028
        /*0014*/ 	.byte	0x00, 0xf0, 0x21, 0x00


	//----- nvinfo : EIATTR_KPARAM_INFO
	.align		4
.L_14889:
        /*0018*/ 	.byte	0x04, 0x17
        /*001a*/ 	.short	(.L_14891 - .L_14890)
.L_14890:
        /*001c*/ 	.word	0x00000000
        /*0020*/ 	.short	0x0004
        /*0022*/ 	.short	0x0020
        /*0024*/ 	.byte	0x00, 0xf0, 0x21, 0x00


	//----- nvinfo : EIATTR_KPARAM_INFO
	.align		4
.L_14891:
        /*0028*/ 	.byte	0x04, 0x17
        /*002a*/ 	.short	(.L_14893 - .L_14892)
.L_14892:
        /*002c*/ 	.word	0x00000000
        /*0030*/ 	.short	0x0003
        /*0032*/ 	.short	0x0018
        /*0034*/ 	.byte	0x00, 0xf5, 0x21, 0x00


	//----- nvinfo : EIATTR_KPARAM_INFO
	.align		4
.L_14893:
        /*0038*/ 	.byte	0x04, 0x17
        /*003a*/ 	.short	(.L_14895 - .L_14894)
.L_14894:
        /*003c*/ 	.word	0x00000000
        /*0040*/ 	.short	0x0002
        /*0042*/ 	.short	0x0010
        /*0044*/ 	.byte	0x00, 0xf5, 0x21, 0x00


	//----- nvinfo : EIATTR_KPARAM_INFO
	.align		4
.L_14895:
        /*0048*/ 	.byte	0x04, 0x17
        /*004a*/ 	.short	(.L_14897 - .L_14896)
.L_14896:
        /*004c*/ 	.word	0x00000000
        /*0050*/ 	.short	0x0001
        /*0052*/ 	.short	0x0008
        /*0054*/ 	.byte	0x00, 0xf5, 0x21, 0x00


	//----- nvinfo : EIATTR_KPARAM_INFO
	.align		4
.L_14897:
        /*0058*/ 	.byte	0x04, 0x17
        /*005a*/ 	.short	(.L_14899 - .L_14898)
.L_14898:
        /*005c*/ 	.word	0x00000000
        /*0060*/ 	.short	0x0000
        /*0062*/ 	.short	0x0000
        /*0064*/ 	.byte	0x00, 0xf5, 0x21, 0x00


	//----- nvinfo : EIATTR_SPARSE_MMA_MASK
	.align		4
.L_14899:
        /*0068*/ 	.byte	0x03, 0x50
        /*006a*/ 	.short	0x0000


	//----- nvinfo : EIATTR_MAXREG_COUNT
	.align		4
        /*006c*/ 	.byte	0x03, 0x1b
        /*006e*/ 	.short	0x00ff


	//----- nvinfo : EIATTR_NUM_BARRIERS
	.align		4
        /*0070*/ 	.byte	0x02, 0x4c
        /*0072*/ 	.byte	0x01
	.zero		1


	//----- nvinfo : EIATTR_MERCURY_ISA_VERSION
	.align		4
        /*0074*/ 	.byte	0x03, 0x5f
        /*0076*/ 	.short	0x0101


	//----- nvinfo : EIATTR_VRC_CTA_INIT_COUNT
	.align		4
        /*0078*/ 	.byte	0x02, 0x4a
	.zero		1
	.zero		1


	//----- nvinfo : EIATTR_EXIT_INSTR_OFFSETS
	.align		4
        /*007c*/ 	.byte	0x04, 0x1c
        /*007e*/ 	.short	(.L_14901 - .L_14900)


	//   ....[0]....
.L_14900:
        /*0080*/ 	.word	0x00007760


	//   ....[1]....
        /*0084*/ 	.word	0x00007900


	//   ....[2]....
        /*0088*/ 	.word	0x00007980


	//----- nvinfo : EIATTR_CRS_STACK_SIZE
	.align		4
.L_14901:
        /*008c*/ 	.byte	0x04, 0x1e
        /*008e*/ 	.short	(.L_14903 - .L_14902)
.L_14902:
        /*0090*/ 	.word	0x00000000


	//----- nvinfo : EIATTR_CBANK_PARAM_SIZE
	.align		4
.L_14903:
        /*0094*/ 	.byte	0x03, 0x19
        /*0096*/ 	.short	0x0030


	//----- nvinfo : EIATTR_PARAM_CBANK
	.align		4
        /*0098*/ 	.byte	0x04, 0x0a
        /*009a*/ 	.short	(.L_14905 - .L_14904)
	.align		4
.L_14904:
        /*009c*/ 	.word	index@(.nv.constant0.uncontiguous_reducel3_u32)
        /*00a0*/ 	.short	0x0380
        /*00a2*/ 	.short	0x0030


	//----- nvinfo : EIATTR_SW_WAR
	.align		4
.L_14905:
        /*00a4*/ 	.byte	0x04, 0x36
        /*00a6*/ 	.short	(.L_14907 - .L_14906)
.L_14906:
        /*00a8*/ 	.word	0x00000008
.L_14907:


//--------------------- .nv.info.contiguous_cumulate_reducel3_u32 --------------------------
	.section	.nv.info.contiguous_cumulate_reducel3_u32,"",@"SHT_CUDA_INFO"
	.sectionflags	@""
	.align	4


	//----- nvinfo : EIATTR_CUDA_API_VERSION
	.align		4
        /*0000*/ 	.byte	0x04, 0x37
        /*0002*/ 	.short	(.L_14909 - .L_14908)
.L_14908:
        /*0004*/ 	.word	0x00000082


	//----- nvinfo : EIATTR_KPARAM_INFO
	.align		4
.L_14909:
        /*0008*/ 	.byte	0x04, 0x17
        /*000a*/ 	.short	(.L_14911 - .L_14910)
.L_14910:
        /*000c*/ 	.word	0x00000000
        /*0010*/ 	.short	0x0002
        /*0012*/ 	.short	0x0010
        /*0014*/ 	.byte	0x00, 0xf0, 0x21, 0x00


	//----- nvinfo : EIATTR_KPARAM_INFO
	.align		4
.L_14911:
        /*0018*/ 	.byte	0x04, 0x17
        /*001a*/ 	.short	(.L_14913 - .L_14912)
.L_14912:
        /*001c*/ 	.word	0x00000000
        /*0020*/ 	.short	0x0001
        /*0022*/ 	.short	0x0008
        /*0024*/ 	.byte	0x00, 0xf5, 0x21, 0x00


	//----- nvinfo : EIATTR_KPARAM_INFO
	.align		4
.L_14913:
        /*0028*/ 	.byte	0x04, 0x17
        /*002a*/ 	.short	(.L_14915 - .L_14914)
.L_14914:
        /*002c*/ 	.word	0x00000000
        /*0030*/ 	.short	0x0000
        /*0032*/ 	.short	0x0000
        /*0034*/ 	.byte	0x00, 0xf5, 0x21, 0x00


	//----- nvinfo : EIATTR_SPARSE_MMA_MASK
	.align		4
.L_14915:
        /*0038*/ 	.byte	0x03, 0x50
        /*003a*/ 	.short	0x0000


	//----- nvinfo : EIATTR_MAXREG_COUNT
	.align		4
        /*003c*/ 	.byte	0x03, 0x1b
        /*003e*/ 	.short	0x00ff


	//----- nvinfo : EIATTR_NUM_BARRIERS
	.align		4
        /*0040*/ 	.byte	0x02, 0x4c
        /*0042*/ 	.byte	0x01
	.zero		1


	//----- nvinfo : EIATTR_MERCURY_ISA_VERSION
	.align		4
        /*0044*/ 	.byte	0x03, 0x5f
        /*0046*/ 	.short	0x0101


	//----- nvinfo : EIATTR_VRC_CTA_INIT_COUNT
	.align		4
        /*0048*/ 	.byte	0x02, 0x4a
	.zero		1
	.zero		1


	//----- nvinfo : EIATTR_EXIT_INSTR_OFFSETS
	.align		4
        /*004c*/ 	.byte	0x04, 0x1c
        /*004e*/ 	.short	(.L_14917 - .L_14916)


	//   ....[0]....
.L_14916:
        /*0050*/ 	.word	0x00000340


	//   ....[1]....
        /*0054*/ 	.word	0x000004e0


	//   ....[2]....
        /*0058*/ 	.word	0x00000560


	//----- nvinfo : EIATTR_CRS_STACK_SIZE
	.align		4
.L_14917:
        /*005c*/ 	.byte	0x04, 0x1e
        /*005e*/ 	.short	(.L_14919 - .L_14918)
.L_14918:
        /*0060*/ 	.word	0x00000000


	//----- nvinfo : EIATTR_CBANK_PARAM_SIZE
	.align		4
.L_14919:
        /*0064*/ 	.byte	0x03, 0x19
        /*0066*/ 	.short	0x0018


	//----- nvinfo : EIATTR_PARAM_CBANK
	.align		4
        /*0068*/ 	.byte	0x04, 0x0a
        /*006a*/ 	.short	(.L_14921 - .L_14920)
	.align		4
.L_14920:
        /*006c*/ 	.word	index@(.nv.constant0.contiguous_cumulate_reducel3_u32)
        /*0070*/ 	.short	0x0380
        /*0072*/ 	.short	0x0018


	//----- nvinfo : EIATTR_SW_WAR
	.align		4
.L_14921:
        /*0074*/ 	.byte	0x04, 0x36
        /*0076*/ 	.short	(.L_14923 - .L_14922)
.L_14922:
        /*0078*/ 	.word	0x00000008
.L_14923:


//--------------------- .nv.info.contiguous_reducel3_u32 --------------------------
	.section	.nv.info.contiguous_reducel3_u32,"",@"SHT_CUDA_INFO"
	.sectionflags	@""
	.align	4


	//----- nvinfo : EIATTR_CUDA_API_VERSION
	.align		4
        /*0000*/ 	.byte	0x04, 0x37
        /*0002*/ 	.short	(.L_14925 - .L_14924)
.L_14924:
        /*0004*/ 	.word	0x00000082


	//----- nvinfo : EIATTR_KPARAM_INFO
	.align		4
.L_14925:
        /*0008*/ 	.byte	0x04, 0x17
        /*000a*/ 	.short	(.L_14927 - .L_14926)
.L_14926:
        /*000c*/ 	.word	0x00000000
        /*0010*/ 	.short	0x0002
        /*0012*/ 	.short	0x0010
        /*0014*/ 	.byte	0x00, 0xf0, 0x21, 0x00


	//----- nvinfo : EIATTR_KPARAM_INFO
	.align		4
.L_14927:
        /*0018*/ 	.byte	0x04, 0x17
        /*001a*/ 	.short	(.L_14929 - .L_14928)
.L_14928:
        /*001c*/ 	.word	0x00000000
        /*0020*/ 	.short	0x0001
        /*0022*/ 	.short	0x0008
        /*0024*/ 	.byte	0x00, 0xf5, 0x21, 0x00


	//----- nvinfo : EIATTR_KPARAM_INFO
	.align		4
.L_14929:
        /*0028*/ 	.byte	0x04, 0x17
        /*002a*/ 	.short	(.L_14931 - .L_14930)
.L_14930:
        /*002c*/ 	.word	0x00000000
        /*0030*/ 	.short	0x0000
        /*0032*/ 	.short	0x0000
        /*0034*/ 	.byte	0x00, 0xf5, 0x21, 0x00


	//----- nvinfo : EIATTR_SPARSE_MMA_MASK
	.align		4
.L_14931:
        /*0038*/ 	.byte	0x03, 0x50
        /*003a*/ 	.short	0x0000


	//----- nvinfo : EIATTR_MAXREG_COUNT
	.align		4
        /*003c*/ 	.byte	0x03, 0x1b
        /*003e*/ 	.short	0x00ff


	//----- nvinfo : EIATTR_NUM_BARRIERS
	.align		4
        /*0040*/ 	.byte	0x02, 0x4c
        /*0042*/ 	.byte	0x01
	.zero		1


	//----- nvinfo : EIATTR_MERCURY_ISA_VERSION
	.align		4
        /*0044*/ 	.byte	0x03, 0x5f
        /*0046*/ 	.short	0x0101


	//----- nvinfo : EIATTR_VRC_CTA_INIT_COUNT
	.align		4
        /*0048*/ 	.byte	0x02, 0x4a
	.zero		1
	.zero		1


	//----- nvinfo : EIATTR_EXIT_INSTR_OFFSETS
	.align		4
        /*004c*/ 	.byte	0x04, 0x1c
        /*004e*/ 	.short	(.L_14933 - .L_14932)


	//   ....[0]....
.L_14932:
        /*0050*/ 	.word	0x000010a0


	//   ....[1]....
        /*0054*/ 	.word	0x00001240


	//   ....[2]....
        /*0058*/ 	.word	0x000012c0


	//----- nvinfo : EIATTR_CRS_STACK_SIZE
	.align		4
.L_14933:
        /*005c*/ 	.byte	0x04, 0x1e
        /*005e*/ 	.short	(.L_14935 - .L_14934)
.L_14934:
        /*0060*/ 	.word	0x00000000


	//----- nvinfo : EIATTR_CBANK_PARAM_SIZE
	.align		4
.L_14935:
        /*0064*/ 	.byte	0x03, 0x19
        /*0066*/ 	.short	0x0018


	//----- nvinfo : EIATTR_PARAM_CBANK
	.align		4
        /*0068*/ 	.byte	0x04, 0x0a
        /*006a*/ 	.short	(.L_14937 - .L_14936)
	.align		4
.L_14936:
        /*006c*/ 	.word	index@(.nv.constant0.contiguous_reducel3_u32)
        /*0070*/ 	.short	0x0380
        /*0072*/ 	.short	0x0018


	//----- nvinfo : EIATTR_SW_WAR
	.align		4
.L_14937:
        /*0074*/ 	.byte	0x04, 0x36
        /*0076*/ 	.short	(.L_14939 - .L_14938)
.L_14938:
        /*0078*/ 	.word	0x00000008
.L_14939:


//--------------------- .nv.info.contiguous_reducel333_u16 --------------------------
	.section	.nv.info.contiguous_reducel333_u16,"",@"SHT_CUDA_INFO"
	.sectionflags	@""
	.align	4


	//----- nvinfo : EIATTR_CUDA_API_VERSION
	.align		4
        /*0000*/ 	.byte	0x04, 0x37
        /*0002*/ 	.short	(.L_14941 - .L_14940)
.L_14940:
        /*0004*/ 	.word	0x00000082


	//----- nvinfo : EIATTR_KPARAM_INFO
	.align		4
.L_14941:
        /*0008*/ 	.byte	0x04, 0x17
        /*000a*/ 	.short	(.L_14943 - .L_14942)
.L_14942:
        /*000c*/ 	.word	0x00000000
        /*0010*/ 	.short	0x0004
        /*0012*/ 	.short	0x0020
        /*0014*/ 	.byte	0x00, 0xf0, 0x21, 0x00


	//----- nvinfo : EIATTR_KPARAM_INFO
	.align		4
.L_14943:
        /*0018*/ 	.byte	0x04, 0x17
        /*001a*/ 	.short	(.L_14945 - .L_14944)
.L_14944:
        /*001c*/ 	.word	0x00000000
        /*0020*/ 	.short	0x0003
        /*0022*/ 	.short	0x0018
        /*0024*/ 	.byte	0x00, 0xf0, 0x21, 0x00


	//----- nvinfo : EIATTR_KPARAM_INFO
	.align		4
.L_14945:
        /*0028*/ 	.byte	0x04, 0x17
        /*002a*/ 	.short	(.L_14947 - .L_14946)
.L_14946:
        /*002c*/ 	.word	0x00000000
        /*0030*/ 	.short	0x0002
        /*0032*/ 	.short	0x0010
        /*0034*/ 	.byte	0x00, 0xf0, 0x21, 0x00


	//----- nvinfo : EIATTR_KPARAM_INFO
	.align		4
.L_14947:
        /*0038*/ 	.byte	0x04, 0x17
        /*003a*/ 	.short	(.L_14949 - .L_14948)
.L_14948:
        /*003c*/ 	.word	0x00000000
        /*0040*/ 	.short	0x0001
        /*0042*/ 	.short	0x0008
        /*0044*/ 	.byte	0x00, 0xf5, 0x21, 0x00


	//----- nvinfo : EIATTR_KPARAM_INFO
	.align		4
.L_14949:
        /*0048*/ 	.byte	0x04, 0x17
        /*004a*/ 	.short	(.L_14951 - .L_14950)
.L_14950:
        /*004c*/ 	.word	0x00000000
        /*0050*/ 	.short	0x0000
        /*0052*/ 	.short	0x0000
        /*0054*/ 	.byte	0x00, 0xf5, 0x21, 0x00


	//----- nvinfo : EIATTR_SPARSE_MMA_MASK
	.align		4
.L_14951:
        /*0058*/ 	.byte	0x03, 0x50
        /*005a*/ 	.short	0x0000


	//----- nvinfo : EIATTR_MAXREG_COUNT
	.align		4
        /*005c*/ 	.byte	0x03, 0x1b
        /*005e*/ 	.short	0x00ff


	//----- nvinfo : EIATTR_NUM_BARRIERS
	.align		4
        /*0060*/ 	.byte	0x02, 0x4c
        /*0062*/ 	.byte	0x01
	.zero		1


	//----- nvinfo : EIATTR_MERCURY_ISA_VERSION
	.align		4
        /*0064*/ 	.byte	0x03, 0x5f
        /*0066*/ 	.short	0x0101


	//----- nvinfo : EIATTR_VRC_CTA_INIT_COUNT
	.align		4
        /*0068*/ 	.byte	0x02, 0x4a
	.zero		1
	.zero		1


	//----- nvinfo : EIATTR_EXIT_INSTR_OFFSETS
	.align		4
        /*006c*/ 	.byte	0x04, 0x1c
        /*006e*/ 	.short	(.L_14953 - .L_14952)


	//   ....[0]....
.L_14952:
        /*0070*/ 	.word	0x00000150


	//   ....[1]....
        /*0074*/ 	.word	0x000001e0


	//   ....[2]....
        /*0078*/ 	.word	0x00000b10


	//----- nvinfo : EIATTR_CBANK_PARAM_SIZE
	.align		4
.L_14953:
        /*007c*/ 	.byte	0x03, 0x19
        /*007e*/ 	.short	0x0028


	//----- nvinfo : EIATTR_PARAM_CBANK
	.align		4
        /*0080*/ 	.byte	0x04, 0x0a
        /*0082*/ 	.short	(.L_14955 - .L_14954)
	.align		4
.L_14954:
        /*0084*/ 	.word	index@(.nv.constant0.contiguous_reducel333_u16)
        /*0088*/ 	.short	0x0380
        /*008a*/ 	.short	0x0028


	//----- nvinfo : EIATTR_SW_WAR
	.align		4
.L_14955:
        /*008c*/ 	.byte	0x04, 0x36
        /*008e*/ 	.short	(.L_14957 - .L_14956)
.L_14956:
        /*0090*/ 	.word	0x00000008
.L_14957:


//--------------------- .nv.info.contiguous_reducel33_u16 --------------------------
	.section	.nv.info.contiguous_reducel33_u16,"",@"SHT_CUDA_INFO"
	.sectionflags	@""
	.align	4


	//----- nvinfo : EIATTR_CUDA_API_VERSION
	.align		4
        /*0000*/ 	.byte	0x04, 0x37
        /*0002*/ 	.short	(.L_14959 - .L_14958)
.L_14958:
        /*0004*/ 	.word	0x00000082


	//----- nvinfo : EIATTR_KPARAM_INFO
	.align		4
.L_14959:
        /*0008*/ 	.byte	0x04, 0x17
        /*000a*/ 	.short	(.L_14961 - .L_14960)
.L_14960:
        /*000c*/ 	.word	0x00000000
        /*0010*/ 	.short	0x0006
        /*0012*/ 	.short	0x0030
        /*0014*/ 	.byte	0x00, 0xf0, 0x21, 0x00


	//----- nvinfo : EIATTR_KPARAM_INFO
	.align		4
.L_14961:
        /*0018*/ 	.byte	0x04, 0x17
        /*001a*/ 	.short	(.L_14963 - .L_14962)
.L_14962:
        /*001c*/ 	.word	0x00000000
        /*0020*/ 	.short	0x0005
        /*0022*/ 	.short	0x0028
        /*0024*/ 	.byte	0x00, 0xf0, 0x21, 0x00


	//----- nvinfo : EIATTR_KPARAM_INFO
	.align		4
.L_14963:
        /*0028*/ 	.byte	0x04, 0x17
        /*002a*/ 	.short	(.L_14965 - .L_14964)
.L_14964:
        /*002c*/ 	.word	0x00000000
        /*0030*/ 	.short	0x0004
        /*0032*/ 	.short	0x0020
        /*0034*/ 	.byte	0x00, 0xf0, 0x21, 0x00


	//----- nvinfo : EIATTR_KPARAM_INFO
	.align		4
.L_14965:
        /*0038*/ 	.byte	0x04, 0x17
        /*003a*/ 	.short	(.L_14967 - .L_14966)
.L_14966:
        /*003c*/ 	.word	0x00000000
        /*0040*/ 	.short	0x0003
        /*0042*/ 	.short	0x0018
        /*0044*/ 	.byte	0x00, 0xf5, 0x21, 0x00


	//----- nvinfo : EIATTR_KPARAM_INFO
	.align		4
.L_14967:
        /*0048*/ 	.byte	0x04, 0x17
        /*004a*/ 	.short	(.L_14969 - .L_14968)
.L_14968:
        /*004c*/ 	.word	0x00000000
        /*0050*/ 	.short	0x0002
        /*0052*/ 	.short	0x0010
        /*0054*/ 	.byte	0x00, 0xf5, 0x21, 0x00


	//----- nvinfo : EIATTR_KPARAM_INFO
	.align		4
.L_14969:
        /*0058*/ 	.byte	0x04, 0x17
        /*005a*/ 	.short	(.L_14971 - .L_14970)
.L_14970:
        /*005c*/ 	.word	0x00000000
        /*0060*/ 	.short	0x0001
        /*0062*/ 	.short	0x0008
        /*0064*/ 	.byte	0x00, 0xf5, 0x21, 0x00


	//----- nvinfo : EIATTR_KPARAM_INFO
	.align		4
.L_14971:
        /*0068*/ 	.byte	0x04, 0x17
        /*006a*/ 	.short	(.L_14973 - .L_14972)
.L_14972:
        /*006c*/ 	.word	0x00000000
        /*0070*/ 	.short	0x0000
        /*0072*/ 	.short	0x0000
        /*0074*/ 	.byte	0x00, 0xf5, 0x21, 0x00


	//----- nvinfo : EIATTR_SPARSE_MMA_MASK
	.align		4
.L_14973:
        /*0078*/ 	.byte	0x03, 0x50
        /*007a*/ 	.short	0x0000


	//----- nvinfo : EIATTR_MAXREG_COUNT
	.align		4
        /*007c*/ 	.byte	0x03, 0x1b
        /*007e*/ 	.short	0x00ff


	//----- nvinfo : EIATTR_NUM_BARRIERS
	.align		4
        /*0080*/ 	.byte	0x02, 0x4c
        /*0082*/ 	.byte	0x01
	.zero		1


	//----- nvinfo : EIATTR_MERCURY_ISA_VERSION
	.align		4
        /*0084*/ 	.byte	0x03, 0x5f
        /*0086*/ 	.short	0x0101


	//----- nvinfo : EIATTR_VRC_CTA_INIT_COUNT
	.align		4
        /*0088*/ 	.byte	0x02, 0x4a
	.zero		1
	.zero		1


	//----- nvinfo : EIATTR_EXIT_INSTR_OFFSETS
	.align		4
        /*008c*/ 	.byte	0x04, 0x1c
        /*008e*/ 	.short	(.L_14975 - .L_14974)


	//   ....[0]....
.L_14974:
        /*0090*/ 	.word	0x00000150


	//   ....[1]....
        /*0094*/ 	.word	0x000035a0


	//   ....[2]....
        /*0098*/ 	.word	0x00003f40


	//----- nvinfo : EIATTR_CRS_STACK_SIZE
	.align		4
.L_14975:
        /*009c*/ 	.byte	0x04, 0x1e
        /*009e*/ 	.short	(.L_14977 - .L_14976)
.L_14976:
        /*00a0*/ 	.word	0x00000000


	//----- nvinfo : EIATTR_CBANK_PARAM_SIZE
	.align		4
.L_14977:
        /*00a4*/ 	.byte	0x03, 0x19
        /*00a6*/ 	.short	0x0038


	//----- nvinfo : EIATTR_PARAM_CBANK
	.align		4
        /*00a8*/ 	.byte	0x04, 0x0a
        /*00aa*/ 	.short	(.L_14979 - .L_14978)
	.align		4
.L_14978:
        /*00ac*/ 	.word	index@(.nv.constant0.contiguous_reducel33_u16)
        /*00b0*/ 	.short	0x0380
        /*00b2*/ 	.short	0x0038


	//----- nvinfo : EIATTR_SW_WAR
	.align		4
.L_14979:
        /*00b4*/ 	.byte	0x04, 0x36
        /*00b6*/ 	.short	(.L_14981 - .L_14980)
.L_14980:
        /*00b8*/ 	.word	0x00000008
.L_14981:


//--------------------- .nv.info.contiguous_reducel322_u16 --------------------------
	.section	.nv.info.contiguous_reducel322_u16,"",@"SHT_CUDA_INFO"
	.sectionflags	@""
	.align	4


	//----- nvinfo : EIATTR_CUDA_API_VERSION
	.align		4
        /*0000*/ 	.byte	0x04, 0x37
        /*0002*/ 	.short	(.L_14983 - .L_14982)
.L_14982:
        /*0004*/ 	.word	0x00000082


	//----- nvinfo : EIATTR_KPARAM_INFO
	.align		4
.L_14983:
        /*0008*/ 	.byte	0x04, 0x17
        /*000a*/ 	.short	(.L_14985 - .L_14984)
.L_14984:
        /*000c*/ 	.word	0x00000000
        /*0010*/ 	.short	0x0005
        /*0012*/ 	.short	0x0028
        /*0014*/ 	.byte	0x00, 0xf0, 0x21, 0x00


	//----- nvinfo : EIATTR_KPARAM_INFO
	.align		4
.L_14985:
        /*0018*/ 	.byte	0x04, 0x17
        /*001a*/ 	.short	(.L_14987 - .L_14986)
.L_14986:
        /*001c*/ 	.word	0x00000000
        /*0020*/ 	.short	0x0004
        /*0022*/ 	.short	0x0020
        /*0024*/ 	.byte	0x00, 0xf0, 0x21, 0x00


	//----- nvinfo : EIATTR_KPARAM_INFO
	.align		4
.L_14987:
        /*0028*/ 	.byte	0x04, 0x17
        /*002a*/ 	.short	(.L_14989 - .L_14988)
.L_14988:
        /*002c*/ 	.word	0x00000000
        /*0030*/ 	.short	0x0003
        /*0032*/ 	.short	0x0018
        /*0034*/ 	.byte	0x00, 0xf0, 0x21, 0x00


	//----- nvinfo : EIATTR_KPARAM_INFO
	.align		4
.L_14989:
        /*0038*/ 	.byte	0x04, 0x17
        /*003a*/ 	.short	(.L_14991 - .L_14990)
.L_14990:
        /*003c*/ 	.word	0x00000000
        /*0040*/ 	.short	0x0002
        /*0042*/ 	.short	0x0010
        /*0044*/ 	.byte	0x00, 0xf0, 0x21, 0x00


	//----- nvinfo : EIATTR_KPARAM_INFO
	.align		4
.L_14991:
        /*0048*/ 	.byte	0x04, 0x17
        /*004a*/ 	.short	(.L_14993 - .L_14992)
.L_14992:
        /*004c*/ 	.word	0x00000000
        /*0050*/ 	.short	0x0001
        /*0052*/ 	.short	0x0008
        /*0054*/ 	.byte	0x00, 0xf5, 0x21, 0x00


	//----- nvinfo : EIATTR_KPARAM_INFO
	.align		4
.L_14993:
        /*0058*/ 	.byte	0x04, 0x17
        /*005a*/ 	.short	(.L_14995 - .L_14994)
.L_14994:
        /*005c*/ 	.word	0x00000000
        /*0060*/ 	.short	0x0000
        /*0062*/ 	.short	0x0000
        /*0064*/ 	.byte	0x00, 0xf5, 0x21, 0x00


	//----- nvinfo : EIATTR_SPARSE_MMA_MASK
	.align		4
.L_14995:
        /*0068*/ 	.byte	0x03, 0x50
        /*006a*/ 	.short	0x0000


	//----- nvinfo : EIATTR_MAXREG_COUNT
	.align		4
        /*006c*/ 	.byte	0x03, 0x1b
        /*006e*/ 	.short	0x00ff


	//----- nvinfo : EIATTR_NUM_BARRIERS
	.align		4
        /*0070*/ 	.byte	0x02, 0x4c
        /*0072*/ 	.byte	0x01
	.zero		1


	//----- nvinfo : EIATTR_MERCURY_ISA_VERSION
	.align		4
        /*0074*/ 	.byte	0x03, 0x5f
        /*0076*/ 	.short	0x0101


	//----- nvinfo : EIATTR_VRC_CTA_INIT_COUNT
	.align		4
        /*0078*/ 	.byte	0x02, 0x4a
	.zero		1
	.zero		1


	//----- nvinfo : EIATTR_EXIT_INSTR_OFFSETS
	.align		4
        /*007c*/ 	.byte	0x04, 0x1c
        /*007e*/ 	.short	(.L_14997 - .L_14996)


	//   ....[0]....
.L_14996:
        /*0080*/ 	.word	0x00000110


	//   ....[1]....
        /*0084*/ 	.word	0x000004b0


	//   ....[2]....
        /*0088*/ 	.word	0x00000600


	//   ....[3]....
        /*008c*/ 	.word	0x00000720


	//----- nvinfo : EIATTR_CRS_STACK_SIZE
	.align		4
.L_14997:
        /*0090*/ 	.byte	0x04, 0x1e
        /*0092*/ 	.short	(.L_14999 - .L_14998)
.L_14998:
        /*0094*/ 	.word	0x00000000


	//----- nvinfo : EIATTR_CBANK_PARAM_SIZE
	.align		4
.L_14999:
        /*0098*/ 	.byte	0x03, 0x19
        /*009a*/ 	.short	0x0030


	//----- nvinfo : EIATTR_PARAM_CBANK
	.align		4
        /*009c*/ 	.byte	0x04, 0x0a
        /*009e*/ 	.short	(.L_15001 - .L_15000)
	.align		4
.L_15000:
        /*00a0*/ 	.word	index@(.nv.constant0.contiguous_reducel322_u16)
        /*00a4*/ 	.short	0x0380
        /*00a6*/ 	.short	0x0030


	//----- nvinfo : EIATTR_SW_WAR
	.align		4
.L_15001:
        /*00a8*/ 	.byte	0x04, 0x36
        /*00aa*/ 	.short	(.L_15003 - .L_15002)
.L_15002:
        /*00ac*/ 	.word	0x00000008
.L_15003:


//--------------------- .nv.info.contiguous_reducel32_u16 --------------------------
	.section	.nv.info.contiguous_reducel32_u16,"",@"SHT_CUDA_INFO"
	.sectionflags	@""
	.align	4


	//----- nvinfo : EIATTR_CUDA_API_VERSION
	.align		4
        /*0000*/ 	.byte	0x04, 0x37
        /*0002*/ 	.short	(.L_15005 - .L_15004)
.L_15004:
        /*0004*/ 	.word	0x00000082


	//----- nvinfo : EIATTR_KPARAM_INFO
	.align		4
.L_15005:
        /*0008*/ 	.byte	0x04, 0x17
        /*000a*/ 	.short	(.L_15007 - .L_15006)
.L_15006:
        /*000c*/ 	.word	0x00000000
        /*0010*/ 	.short	0x0008
        /*0012*/ 	.short	0x0040
        /*0014*/ 	.byte	0x00, 0xf0, 0x21, 0x00


	//----- nvinfo : EIATTR_KPARAM_INFO
	.align		4
.L_15007:
        /*0018*/ 	.byte	0x04, 0x17
        /*001a*/ 	.short	(.L_15009 - .L_15008)
.L_15008:
        /*001c*/ 	.word	0x00000000
        /*0020*/ 	.short	0x0007
        /*0022*/ 	.short	0x0038
        /*0024*/ 	.byte	0x00, 0xf0, 0x21, 0x00


	//----- nvinfo : EIATTR_KPARAM_INFO
	.align		4
.L_15009:
        /*0028*/ 	.byte	0x04, 0x17
        /*002a*/ 	.short	(.L_15011 - .L_15010)
.L_15010:
        /*002c*/ 	.word	0x00000000
        /*0030*/ 	.short	0x0006
        /*0032*/ 	.short	0x0030
        /*0034*/ 	.byte	0x00, 0xf0, 0x21, 0x00


	//----- nvinfo : EIATTR_KPARAM_INFO
	.align		4
.L_15011:
        /*0038*/ 	.byte	0x04, 0x17
        /*003a*/ 	.short	(.L_15013 - .L_15012)
.L_15012:
        /*003c*/ 	.word	0x00000000
        /*0040*/ 	.short	0x0005
        /*0042*/ 	.short	0x0028
        /*0044*/ 	.byte	0x00, 0xf0, 0x21, 0x00


	//----- nvinfo : EIATTR_KPARAM_INFO
	.align		4
.L_15013:
        /*0048*/ 	.byte	0x04, 0x17
        /*004a*/ 	.short	(.L_15015 - .L_15014)
.L_15014:
        /*004c*/ 	.word	0x00000000
        /*0050*/ 	.short	0x0004
        /*0052*/ 	.short	0x0020
        /*0054*/ 	.byte	0x00, 0xf0, 0x21, 0x00


	//----- nvinfo : EIATTR_KPARAM_INFO
	.align		4
.L_15015:
        /*0058*/ 	.byte	0x04, 0x17
        /*005a*/ 	.short	(.L_15017 - .L_15016)
.L_15016:
        /*005c*/ 	.word	0x00000000
        /*0060*/ 	.short	0x0003
        /*0062*/ 	.short	0x0018
        /*0064*/ 	.byte	0x00, 0xf5, 0x21, 0x00


	//----- nvinfo : EIATTR_KPARAM_INFO
	.align		4
.L_15017:
        /*0068*/ 	.byte	0x04, 0x17
        /*006a*/ 	.short	(.L_15019 - .L_15018)
.L_15018:
        /*006c*/ 	.word	0x00000000
        /*0070*/ 	.short	0x0002
        /*0072*/ 	.short	0x0010
        /*0074*/ 	.byte	0x00, 0xf5, 0x21, 0x00


	//----- nvinfo : EIATTR_KPARAM_INFO
	.align		4
.L_15019:
        /*0078*/ 	.byte	0x04, 0x17
        /*007a*/ 	.short	(.L_15021 - .L_15020)
.L_15020:
        /*007c*/ 	.word	0x00000000
        /*0080*/ 	.short	0x0001
        /*0082*/ 	.short	0x0008
        /*0084*/ 	.byte	0x00, 0xf5, 0x21, 0x00


	//----- nvinfo : EIATTR_KPARAM_INFO
	.align		4
.L_15021:
        /*0088*/ 	.byte	0x04, 0x17
        /*008a*/ 	.short	(.L_15023 - .L_15022)
.L_15022:
        /*008c*/ 	.word	0x00000000
        /*0090*/ 	.short	0x0000
        /*0092*/ 	.short	0x0000
        /*0094*/ 	.byte	0x00, 0xf5, 0x21, 0x00


	//----- nvinfo : EIATTR_SPARSE_MMA_MASK
	.align		4
.L_15023:
        /*0098*/ 	.byte	0x03, 0x50
        /*009a*/ 	.short	0x0000


	//----- nvinfo : EIATTR_MAXREG_COUNT
	.align		4
        /*009c*/ 	.byte	0x03, 0x1b
        /*009e*/ 	.short	0x00ff


	//----- nvinfo : EIATTR_NUM_BARRIERS
	.align		4
        /*00a0*/ 	.byte	0x02, 0x4c
        /*00a2*/ 	.byte	0x01
	.zero		1


	//----- nvinfo : EIATTR_MERCURY_ISA_VERSION
	.align		4
        /*00a4*/ 	.byte	0x03, 0x5f
        /*00a6*/ 	.short	0x0101


	//----- nvinfo : EIATTR_VRC_CTA_INIT_COUNT
	.align		4
        /*00a8*/ 	.byte	0x02, 0x4a
	.zero		1
	.zero		1


	//----- nvinfo : EIATTR_EXIT_INSTR_OFFSETS
	.align		4
        /*00ac*/ 	.byte	0x04, 0x1c
        /*00ae*/ 	.short	(.L_15025 - .L_15024)


	//   ....[0]....
.L_15024:
        /*00b0*/ 	.word	0x00000110


	//   ....[1]....
        /*00b4*/ 	.word	0x000075e0


	//   ....[2]....
        /*00b8*/ 	.word	0x00007730


	//   ....[3]....
        /*00bc*/ 	.word	0x00007850


	//----- nvinfo : EIATTR_CRS_STACK_SIZE
	.align		4
.L_15025:
        /*00c0*/ 	.byte	0x04, 0x1e
        /*00c2*/ 	.short	(.L_15027 - .L_15026)
.L_15026:
        /*00c4*/ 	.word	0x00000000


	//----- nvinfo : EIATTR_CBANK_PARAM_SIZE
	.align		4
.L_15027:
        /*00c8*/ 	.byte	0x03, 0x19
        /*00ca*/ 	.short	0x0048


	//----- nvinfo : EIATTR_PARAM_CBANK
	.align		4
        /*00cc*/ 	.byte	0x04, 0x0a
        /*00ce*/ 	.short	(.L_15029 - .L_15028)
	.align		4
.L_15028:
        /*00d0*/ 	.word	index@(.nv.constant0.contiguous_reducel32_u16)
        /*00d4*/ 	.short	0x0380
        /*00d6*/ 	.short	0x0048


	//----- nvinfo : EIATTR_SW_WAR
	.align		4
.L_15029:
        /*00d8*/ 	.byte	0x04, 0x36
        /*00da*/ 	.short	(.L_15031 - .L_15030)
.L_15030:
        /*00dc*/ 	.word	0x00000008
.L_15031:


//--------------------- .nv.info.uncontiguous_cumulate_reducel3_u16 --------------------------
	.section	.nv.info.uncontiguous_cumulate_reducel3_u16,"",@"SHT_CUDA_INFO"
	.sectionflags	@""
	.align	4


	//----- nvinfo : EIATTR_CUDA_API_VERSION
	.align		4
        /*0000*/ 	.byte	0x04, 0x37
        /*0002*/ 	.short	(.L_15033 - .L_15032)
.L_15032:
        /*0004*/ 	.word	0x00000082


	//----- nvinfo : EIATTR_KPARAM_INFO
	.align		4
.L_15033:
        /*0008*/ 	.byte	0x04, 0x17
        /*000a*/ 	.short	(.L_15035 - .L_15034)
.L_15034:
        /*000c*/ 	.word	0x00000000
        /*0010*/ 	.short	0x0005
        /*0012*/ 	.short	0x0028
        /*0014*/ 	.byte	0x00, 0xf0, 0x21, 0x00


	//----- nvinfo : EIATTR_KPARAM_INFO
	.align		4
.L_15035:
        /*0018*/ 	.byte	0x04, 0x17
        /*001a*/ 	.short	(.L_15037 - .L_15036)
.L_15036:
        /*001c*/ 	.word	0x00000000
        /*0020*/ 	.short	0x0004
        /*0022*/ 	.short	0x0020
        /*0024*/ 	.byte	0x00, 0xf0, 0x21, 0x00


	//----- nvinfo : EIATTR_KPARAM_INFO
	.align		4
.L_15037:
        /*0028*/ 	.byte	0x04, 0x17
        /*002a*/ 	.short	(.L_15039 - .L_15038)
.L_15038:
        /*002c*/ 	.word	0x00000000
        /*0030*/ 	.short	0x0003
        /*0032*/ 	.short	0x0018
        /*0034*/ 	.byte	0x00, 0xf5, 0x21, 0x00


	//----- nvinfo : EIATTR_KPARAM_INFO
	.align		4
.L_15039:
        /*0038*/ 	.byte	0x04, 0x17
        /*003a*/ 	.short	(.L_15041 - .L_15040)
.L_15040:
        /*003c*/ 	.word	0x00000000
        /*0040*/ 	.short	0x0002
        /*0042*/ 	.short	0x0010
        /*0044*/ 	.byte	0x00, 0xf5, 0x21, 0x00


	//----- nvinfo : EIATTR_KPARAM_INFO
	.align		4
.L_15041:
        /*0048*/ 	.byte	0x04, 0x17
        /*004a*/ 	.short	(.L_15043 - .L_15042)
.L_15042:
        /*004c*/ 	.word	0x00000000
        /*0050*/ 	.short	0x0001
        /*0052*/ 	.short	0x0008
        /*0054*/ 	.byte	0x00, 0xf5, 0x21, 0x00


	//----- nvinfo : EIATTR_KPARAM_INFO
	.align		4
.L_15043:
        /*0058*/ 	.byte	0x04, 0x17
        /*005a*/ 	.short	(.L_15045 - .L_15044)
.L_15044:
        /*005c*/ 	.word	0x00000000
        /*0060*/ 	.short	0x0000
        /*0062*/ 	.short	0x0000
        /*0064*/ 	.byte	0x00, 0xf5, 0x21, 0x00


	//----- nvinfo : EIATTR_SPARSE_MMA_MASK
	.align		4
.L_15045:
        /*0068*/ 	.byte	0x03, 0x50
        /*006a*/ 	.short	0x0000


	//----- nvinfo : EIATTR_MAXREG_COUNT
	.align		4
        /*006c*/ 	.byte	0x03, 0x1b
        /*006e*/ 	.short	0x00ff


	//----- nvinfo : EIATTR_NUM_BARRIERS
	.align		4
        /*0070*/ 	.byte	0x02, 0x4c
        /*0072*/ 	.byte	0x01
	.zero		1


	//----- nvinfo : EIATTR_MERCURY_ISA_VERSION
	.align		4
        /*0074*/ 	.byte	0x03, 0x5f
        /*0076*/ 	.short	0x0101


	//----- nvinfo : EIATTR_INT_WARP_WIDE_INSTR_OFFSETS
	.align		4
        /*0078*/ 	.byte	0x04, 0x31
        /*007a*/ 	.short	(.L_15047 - .L_15046)


	//   ....[0]....
.L_15046:
        /*007c*/ 	.word	0x00006640


	//----- nvinfo : EIATTR_VRC_CTA_INIT_COUNT
	.align		4
.L_15047:
        /*0080*/ 	.byte	0x02, 0x4a
	.zero		1
	.zero		1


	//----- nvinfo : EIATTR_EXIT_INSTR_OFFSETS
	.align		4
        /*0084*/ 	.byte	0x04, 0x1c
        /*0086*/ 	.short	(.L_15049 - .L_15048)


	//   ....[0]....
.L_15048:
        /*0088*/ 	.word	0x000066e0


	//   ....[1]....
        /*008c*/ 	.word	0x00006830


	//   ....[2]....
        /*0090*/ 	.word	0x000068b0


	//----- nvinfo : EIATTR_CRS_STACK_SIZE
	.align		4
.L_15049:
        /*0094*/ 	.byte	0x04, 0x1e
        /*0096*/ 	.short	(.L_15051 - .L_15050)
.L_15050:
        /*0098*/ 	.word	0x00000000


	//----- nvinfo : EIATTR_CBANK_PARAM_SIZE
	.align		4
.L_15051:
        /*009c*/ 	.byte	0x03, 0x19
        /*009e*/ 	.short	0x0030


	//----- nvinfo : EIATTR_PARAM_CBANK
	.align		4
        /*00a0*/ 	.byte	0x04, 0x0a
        /*00a2*/ 	.short	(.L_15053 - .L_15052)
	.align		4
.L_15052:
        /*00a4*/ 	.word	index@(.nv.constant0.uncontiguous_cumulate_reducel3_u16)
        /*00a8*/ 	.short	0x0380
        /*00aa*/ 	.short	0x0030


	//----- nvinfo : EIATTR_SW_WAR
	.align		4
.L_15053:
        /*00ac*/ 	.byte	0x04, 0x36
        /*00ae*/ 	.short	(.L_15055 - .L_15054)
.L_15054:
        /*00b0*/ 	.word	0x00000008
.L_15055:


//--------------------- .nv.info.uncontiguous_reducel3_u16 --------------------------
	.section	.nv.info.uncontiguous_reducel3_u16,"",@"SHT_CUDA_INFO"
	.sectionflags	@""
	.align	4


	//----- nvinfo : EIATTR_CUDA_API_VERSION
	.align		4
        /*0000*/ 	.byte	0x04, 0x37
        /*0002*/ 	.short	(.L_15057 - .L_15056)
.L_15056:
        /*0004*/ 	.word	0x00000082


	//----- nvinfo : EIATTR_KPARAM_INFO
	.align		4
.L_15057:
        /*0008*/ 	.byte	0x04, 0x17
        /*000a*/ 	.short	(.L_15059 - .L_15058)
.L_15058:
        /*000c*/ 	.word	0x00000000
        /*0010*/ 	.short	0x0005
        /*0012*/ 	.short	0x0028
        /*0014*/ 	.byte	0x00, 0xf0, 0x21, 0x00


	//----- nvinfo : EIATTR_KPARAM_INFO
	.align		4
.L_15059:
        /*0018*/ 	.byte	0x04, 0x17
        /*001a*/ 	.short	(.L_15061 - .L_15060)
.L_15060:
        /*001c*/ 	.word	0x00000000
        /*0020*/ 	.short	0x0004
        /*0022*/ 	.short	0x0020
        /*0024*/ 	.byte	0x00, 0xf0, 0x21, 0x00


	//----- nvinfo : EIATTR_KPARAM_INFO
	.align		4
.L_15061:
        /*0028*/ 	.byte	0x04, 0x17
        /*002a*/ 	.short	(.L_15063 - .L_15062)
.L_15062:
        /*002c*/ 	.word	0x00000000
        /*0030*/ 	.short	0x0003
        /*0032*/ 	.short	0x0018
        /*0034*/ 	.byte	0x00, 0xf5, 0x21, 0x00


	//----- nvinfo : EIATTR_KPARAM_INFO
	.align		4
.L_15063:
        /*0038*/ 	.byte	0x04, 0x17
        /*003a*/ 	.short	(.L_15065 - .L_15064)
.L_15064:
        /*003c*/ 	.word	0x00000000
        /*0040*/ 	.short	0x0002
        /*0042*/ 	.short	0x0010
        /*0044*/ 	.byte	0x00, 0xf5, 0x21, 0x00


	//----- nvinfo : EIATTR_KPARAM_INFO
	.align		4
.L_15065:
        /*0048*/ 	.byte	0x04, 0x17
        /*004a*/ 	.short	(.L_15067 - .L_15066)
.L_15066:
        /*004c*/ 	.word	0x00000000
        /*0050*/ 	.short	0x0001
        /*0052*/ 	.short	0x0008
        /*0054*/ 	.byte	0x00, 0xf5, 0x21, 0x00


	//----- nvinfo : EIATTR_KPARAM_INFO
	.align		4
.L_15067:
        /*0058*/ 	.byte	0x04, 0x17
        /*005a*/ 	.short	(.L_15069 - .L_15068)
.L_15068:
        /*005c*/ 	.word	0x00000000
        /*0060*/ 	.short	0x0000
        /*0062*/ 	.short	0x0000
        /*0064*/ 	.byte	0x00, 0xf5, 0x21, 0x00


	//----- nvinfo : EIATTR_SPARSE_MMA_MASK
	.align		4
.L_15069:
        /*0068*/ 	.byte	0x03, 0x50
        /*006a*/ 	.short	0x0000


	//----- nvinfo : EIATTR_MAXREG_COUNT
	.align		4
        /*006c*/ 	.byte	0x03, 0x1b
        /*006e*/ 	.short	0x00ff


	//----- nvinfo : EIATTR_NUM_BARRIERS
	.align		4
        /*0070*/ 	.byte	0x02, 0x4c
        /*0072*/ 	.byte	0x01
	.zero		1


	//----- nvinfo : EIATTR_MERCURY_ISA_VERSION
	.align		4
        /*0074*/ 	.byte	0x03, 0x5f
        /*0076*/ 	.short	0x0101


	//----- nvinfo : EIATTR_INT_WARP_WIDE_INSTR_OFFSETS
	.align		4
        /*0078*/ 	.byte	0x04, 0x31
        /*007a*/ 	.short	(.L_15071 - .L_15070)


	//   ....[0]....
.L_15070:
        /*007c*/ 	.word	0x000073e0


	//----- nvinfo : EIATTR_VRC_CTA_INIT_COUNT
	.align		4
.L_15071:
        /*0080*/ 	.byte	0x02, 0x4a
	.zero		1
	.zero		1


	//----- nvinfo : EIATTR_EXIT_INSTR_OFFSETS
	.align		4
        /*0084*/ 	.byte	0x04, 0x1c
        /*0086*/ 	.short	(.L_15073 - .L_15072)


	//   ....[0]....
.L_15072:
        /*0088*/ 	.word	0x00007480


	//   ....[1]....
        /*008c*/ 	.word	0x000075d0


	//   ....[2]....
        /*0090*/ 	.word	0x00007650


	//----- nvinfo : EIATTR_CRS_STACK_SIZE
	.align		4
.L_15073:
        /*0094*/ 	.byte	0x04, 0x1e
        /*0096*/ 	.short	(.L_15075 - .L_15074)
.L_15074:
        /*0098*/ 	.word	0x00000000


	//----- nvinfo : EIATTR_CBANK_PARAM_SIZE
	.align		4
.L_15075:
        /*009c*/ 	.byte	0x03, 0x19
        /*009e*/ 	.short	0x0030


	//----- nvinfo : EIATTR_PARAM_CBANK
	.align		4
        /*00a0*/ 	.byte	0x04, 0x0a
        /*00a2*/ 	.short	(.L_15077 - .L_15076)
	.align		4
.L_15076:
        /*00a4*/ 	.word	index@(.nv.constant0.uncontiguous_reducel3_u16)
        /*00a8*/ 	.short	0x0380
        /*00aa*/ 	.short	0x0030


	//----- nvinfo : EIATTR_SW_WAR
	.align		4
.L_15077:
        /*00ac*/ 	.byte	0x04, 0x36
        /*00ae*/ 	.short	(.L_15079 - .L_15078)
.L_15078:
        /*00b0*/ 	.word	0x00000008
.L_15079:


//--------------------- .nv.info.contiguous_cumulate_reducel3_u16 --------------------------
	.section	.nv.info.contiguous_cumulate_reducel3_u16,"",@"SHT_CUDA_INFO"
	.sectionflags	@""
	.align	4


	//----- nvinfo : EIATTR_CUDA_API_VERSION
	.align		4
        /*0000*/ 	.byte	0x04, 0x37
        /*0002*/ 	.short	(.L_15081 - .L_15080)
.L_15080:
        /*0004*/ 	.word	0x00000082


	//----- nvinfo : EIATTR_KPARAM_INFO
	.align		4
.L_15081:
        /*0008*/ 	.byte	0x04, 0x17
        /*000a*/ 	.short	(.L_15083 - .L_15082)
.L_15082:
        /*000c*/ 	.word	0x00000000
        /*0010*/ 	.short	0x0002
        /*0012*/ 	.short	0x0010
        /*0014*/ 	.byte	0x00, 0xf0, 0x21, 0x00


	//----- nvinfo : EIATTR_KPARAM_INFO
	.align		4
.L_15083:
        /*0018*/ 	.byte	0x04, 0x17
        /*001a*/ 	.short	(.L_15085 - .L_15084)
.L_15084:
        /*001c*/ 	.word	0x00000000
        /*0020*/ 	.short	0x0001
        /*0022*/ 	.short	0x0008
        /*0024*/ 	.byte	0x00, 0xf5, 0x21, 0x00


	//----- nvinfo : EIATTR_KPARAM_INFO
	.align		4
.L_15085:
        /*0028*/ 	.byte	0x04, 0x17
        /*002a*/ 	.short	(.L_15087 - .L_15086)
.L_15086:
        /*002c*/ 	.word	0x00000000
        /*0030*/ 	.short	0x0000
        /*0032*/ 	.short	0x0000
        /*0034*/ 	.byte	0x00, 0xf5, 0x21, 0x00


	//----- nvinfo : EIATTR_SPARSE_MMA_MASK
	.align		4
.L_15087:
        /*0038*/ 	.byte	0x03, 0x50
        /*003a*/ 	.short	0x0000


	//----- nvinfo : EIATTR_MAXREG_COUNT
	.align		4
        /*003c*/ 	.byte	0x03, 0x1b
        /*003e*/ 	.short	0x00ff


	//----- nvinfo : EIATTR_NUM_BARRIERS
	.align		4
        /*0040*/ 	.byte	0x02, 0x4c
        /*0042*/ 	.byte	0x01
	.zero		1


	//----- nvinfo : EIATTR_MERCURY_ISA_VERSION
	.align		4
        /*0044*/ 	.byte	0x03, 0x5f
        /*0046*/ 	.short	0x0101


	//----- nvinfo : EIATTR_INT_WARP_WIDE_INSTR_OFFSETS
	.align		4
        /*0048*/ 	.byte	0x04, 0x31
        /*004a*/ 	.short	(.L_15089 - .L_15088)


	//   ....[0]....
.L_15088:
        /*004c*/ 	.word	0x000002a0


	//----- nvinfo : EIATTR_VRC_CTA_INIT_COUNT
	.align		4
.L_15089:
        /*0050*/ 	.byte	0x02, 0x4a
	.zero		1
	.zero		1


	//----- nvinfo : EIATTR_EXIT_INSTR_OFFSETS
	.align		4
        /*0054*/ 	.byte	0x04, 0x1c
        /*0056*/ 	.short	(.L_15091 - .L_15090)


	//   ....[0]....
.L_15090:
        /*0058*/ 	.word	0x00000340


	//   ....[1]....
        /*005c*/ 	.word	0x00000490


	//   ....[2]....
        /*0060*/ 	.word	0x00000510


	//----- nvinfo : EIATTR_CRS_STACK_SIZE
	.align		4
.L_15091:
        /*0064*/ 	.byte	0x04, 0x1e
        /*0066*/ 	.short	(.L_15093 - .L_15092)
.L_15092:
        /*0068*/ 	.word	0x00000000


	//----- nvinfo : EIATTR_CBANK_PARAM_SIZE
	.align		4
.L_15093:
        /*006c*/ 	.byte	0x03, 0x19
        /*006e*/ 	.short	0x0018


	//----- nvinfo : EIATTR_PARAM_CBANK
	.align		4
        /*0070*/ 	.byte	0x04, 0x0a
        /*0072*/ 	.short	(.L_15095 - .L_15094)
	.align		4
.L_15094:
        /*0074*/ 	.word	index@(.nv.constant0.contiguous_cumulate_reducel3_u16)
        /*0078*/ 	.short	0x0380
        /*007a*/ 	.short	0x0018


	//----- nvinfo : EIATTR_SW_WAR
	.align		4
.L_15095:
        /*007c*/ 	.byte	0x04, 0x36
        /*007e*/ 	.short	(.L_15097 - .L_15096)
.L_15096:
        /*0080*/ 	.word	0x00000008
.L_15097:


//--------------------- .nv.info.contiguous_reducel3_u16 --------------------------
	.section	.nv.info.contiguous_reducel3_u16,"",@"SHT_CUDA_INFO"
	.sectionflags	@""
	.align	4


	//----- nvinfo : EIATTR_CUDA_API_VERSION
	.align		4
        /*0000*/ 	.byte	0x04, 0x37
        /*0002*/ 	.short	(.L_15099 - .L_15098)
.L_15098:
        /*0004*/ 	.word	0x00000082


	//----- nvinfo : EIATTR_KPARAM_INFO
	.align		4
.L_15099:
        /*0008*/ 	.byte	0x04, 0x17
        /*000a*/ 	.short	(.L_15101 - .L_15100)
.L_15100:
        /*000c*/ 	.word	0x00000000
        /*0010*/ 	.short	0x0002
        /*0012*/ 	.short	0x0010
        /*0014*/ 	.byte	0x00, 0xf0, 0x21, 0x00


	//----- nvinfo : EIATTR_KPARAM_INFO
	.align		4
.L_15101:
        /*0018*/ 	.byte	0x04, 0x17
        /*001a*/ 	.short	(.L_15103 - .L_15102)
.L_15102:
        /*001c*/ 	.word	0x00000000
        /*0020*/ 	.short	0x0001
        /*0022*/ 	.short	0x0008
        /*0024*/ 	.byte	0x00, 0xf5, 0x21, 0x00


	//----- nvinfo : EIATTR_KPARAM_INFO
	.align		4
.L_15103:
        /*0028*/ 	.byte	0x04, 0x17
        /*002a*/ 	.short	(.L_15105 - .L_15104)
.L_15104:
        /*002c*/ 	.word	0x00000000
        /*0030*/ 	.short	0x0000
        /*0032*/ 	.short	0x0000
        /*0034*/ 	.byte	0x00, 0xf5, 0x21, 0x00


	//----- nvinfo : EIATTR_SPARSE_MMA_MASK
	.align		4
.L_15105:
        /*0038*/ 	.byte	0x03, 0x50
        /*003a*/ 	.short	0x0000


	//----- nvinfo : EIATTR_MAXREG_COUNT
	.align		4
        /*003c*/ 	.byte	0x03, 0x1b
        /*003e*/ 	.short	0x00ff


	//----- nvinfo : EIATTR_NUM_BARRIERS
	.align		4
        /*0040*/ 	.byte	0x02, 0x4c
        /*0042*/ 	.byte	0x01
	.zero		1


	//----- nvinfo : EIATTR_MERCURY_ISA_VERSION
	.align		4
        /*0044*/ 	.byte	0x03, 0x5f
        /*0046*/ 	.short	0x0101


	//----- nvinfo : EIATTR_INT_WARP_WIDE_INSTR_OFFSETS
	.align		4
        /*0048*/ 	.byte	0x04, 0x31
        /*004a*/ 	.short	(.L_15107 - .L_15106)


	//   ....[0]....
.L_15106:
        /*004c*/ 	.word	0x00001050


	//----- nvinfo : EIATTR_VRC_CTA_INIT_COUNT
	.align		4
.L_15107:
        /*0050*/ 	.byte	0x02, 0x4a
	.zero		1
	.zero		1


	//----- nvinfo : EIATTR_EXIT_INSTR_OFFSETS
	.align		4
        /*0054*/ 	.byte	0x04, 0x1c
        /*0056*/ 	.short	(.L_15109 - .L_15108)


	//   ....[0]....
.L_15108:
        /*0058*/ 	.word	0x000010f0


	//   ....[1]....
        /*005c*/ 	.word	0x00001240


	//   ....[2]....
        /*0060*/ 	.word	0x000012c0


	//----- nvinfo : EIATTR_CRS_STACK_SIZE
	.align		4
.L_15109:
        /*0064*/ 	.byte	0x04, 0x1e
        /*0066*/ 	.short	(.L_15111 - .L_15110)
.L_15110:
        /*0068*/ 	.word	0x00000000


	//----- nvinfo : EIATTR_CBANK_PARAM_SIZE
	.align		4
.L_15111:
        /*006c*/ 	.byte	0x03, 0x19
        /*006e*/ 	.short	0x0018


	//----- nvinfo : EIATTR_PARAM_CBANK
	.align		4
        /*0070*/ 	.byte	0x04, 0x0a
        /*0072*/ 	.short	(.L_15113 - .L_15112)
	.align		4
.L_15112:
        /*0074*/ 	.word	index@(.nv.constant0.contiguous_reducel3_u16)
        /*0078*/ 	.short	0x0380
        /*007a*/ 	.short	0x0018


	//----- nvinfo : EIATTR_SW_WAR
	.align		4
.L_15113:
        /*007c*/ 	.byte	0x04, 0x36
        /*007e*/ 	.short	(.L_15115 - .L_15114)
.L_15114:
        /*0080*/ 	.word	0x00000008
.L_15115:


//--------------------- .nv.info.contiguous_reducel333_u8 --------------------------
	.section	.nv.info.contiguous_reducel333_u8,"",@"SHT_CUDA_INFO"
	.sectionflags	@""
	.align	4


	//----- nvinfo : EIATTR_CUDA_API_VERSION
	.align		4
        /*0000*/ 	.byte	0x04, 0x37
        /*0002*/ 	.short	(.L_15117 - .L_15116)
.L_15116:
        /*0004*/ 	.word	0x00000082


	//----- nvinfo : EIATTR_KPARAM_INFO
	.align		4
.L_15117:
        /*0008*/ 	.byte	0x04, 0x17
        /*000a*/ 	.short	(.L_15119 - .L_15118)
.L_15118:
        /*000c*/ 	.word	0x00000000
        /*0010*/ 	.short	0x0004
        /*0012*/ 	.short	0x0020
        /*0014*/ 	.byte	0x00, 0xf0, 0x21, 0x00


	//----- nvinfo : EIATTR_KPARAM_INFO
	.align		4
.L_15119:
        /*0018*/ 	.byte	0x04, 0x17
        /*001a*/ 	.short	(.L_15121 - .L_15120)
.L_15120:
        /*001c*/ 	.word	0x00000000
        /*0020*/ 	.short	0x0003
        /*0022*/ 	.short	0x0018
        /*0024*/ 	.byte	0x00, 0xf0, 0x21, 0x00


	//----- nvinfo : EIATTR_KPARAM_INFO
	.align		4
.L_15121:
        /*0028*/ 	.byte	0x04, 0x17
        /*002a*/ 	.short	(.L_15123 - .L_15122)
.L_15122:
        /*002c*/ 	.word	0x00000000
        /*0030*/ 	.short	0x0002
        /*0032*/ 	.short	0x0010
        /*0034*/ 	.byte	0x00, 0xf0, 0x21, 0x00


	//----- nvinfo : EIATTR_KPARAM_INFO
	.align		4
.L_15123:
        /*0038*/ 	.byte	0x04, 0x17
        /*003a*/ 	.short	(.L_15125 - .L_15124)
.L_15124:
        /*003c*/ 	.word	0x00000000
        /*0040*/ 	.short	0x0001
        /*0042*/ 	.short	0x0008
        /*0044*/ 	.byte	0x00, 0xf5, 0x21, 0x00


	//----- nvinfo : EIATTR_KPARAM_INFO
	.align		4
.L_15125:
        /*0048*/ 	.byte	0x04, 0x17
        /*004a*/ 	.short	(.L_15127 - .L_15126)
.L_15126:
        /*004c*/ 	.word	0x00000000
        /*0050*/ 	.short	0x0000
        /*0052*/ 	.short	0x0000
        /*0054*/ 	.byte	0x00, 0xf5, 0x21, 0x00


	//----- nvinfo : EIATTR_SPARSE_MMA_MASK
	.align		4
.L_15127:
        /*0058*/ 	.byte	0x03, 0x50
        /*005a*/ 	.short	0x0000


	//----- nvinfo : EIATTR_MAXREG_COUNT
	.align		4
        /*005c*/ 	.byte	0x03, 0x1b
        /*005e*/ 	.short	0x00ff


	//----- nvinfo : EIATTR_NUM_BARRIERS
	.align		4
        /*0060*/ 	.byte	0x02, 0x4c
        /*0062*/ 	.byte	0x01
	.zero		1


	//----- nvinfo : EIATTR_MERCURY_ISA_VERSION
	.align		4
        /*0064*/ 	.byte	0x03, 0x5f
        /*0066*/ 	.short	0x0101


	//----- nvinfo : EIATTR_VRC_CTA_INIT_COUNT
	.align		4
        /*0068*/ 	.byte	0x02, 0x4a
	.zero		1
	.zero		1


	//----- nvinfo : EIATTR_EXIT_INSTR_OFFSETS
	.align		4
        /*006c*/ 	.byte	0x04, 0x1c
        /*006e*/ 	.short	(.L_15129 - .L_15128)


	//   ....[0]....
.L_15128:
        /*0070*/ 	.word	0x00000150


	//   ....[1]....
        /*0074*/ 	.word	0x000001e0


	//   ....[2]....
        /*0078*/ 	.word	0x00000b10


	//----- nvinfo : EIATTR_CBANK_PARAM_SIZE
	.align		4
.L_15129:
        /*007c*/ 	.byte	0x03, 0x19
        /*007e*/ 	.short	0x0028


	//----- nvinfo : EIATTR_PARAM_CBANK
	.align		4
        /*0080*/ 	.byte	0x04, 0x0a
        /*0082*/ 	.short	(.L_15131 - .L_15130)
	.align		4
.L_15130:
        /*0084*/ 	.word	index@(.nv.constant0.contiguous_reducel333_u8)
        /*0088*/ 	.short	0x0380
        /*008a*/ 	.short	0x0028


	//----- nvinfo : EIATTR_SW_WAR
	.align		4
.L_15131:
        /*008c*/ 	.byte	0x04, 0x36
        /*008e*/ 	.short	(.L_15133 - .L_15132)
.L_15132:
        /*0090*/ 	.word	0x00000008
.L_15133:


//--------------------- .nv.info.contiguous_reducel33_u8 --------------------------
	.section	.nv.info.contiguous_reducel33_u8,"",@"SHT_CUDA_INFO"
	.sectionflags	@""
	.align	4


	//----- nvinfo : EIATTR_CUDA_API_VERSION
	.align		4
        /*0000*/ 	.byte	0x04, 0x37
        /*0002*/ 	.short	(.L_15135 - .L_15134)
.L_15134:
        /*0004*/ 	.word	0x00000082


	//----- nvinfo : EIATTR_KPARAM_INFO
	.align		4
.L_15135:
        /*0008*/ 	.byte	0x04, 0x17
        /*000a*/ 	.short	(.L_15137 - .L_15136)
.L_15136:
        /*000c*/ 	.word	0x00000000
        /*0010*/ 	.short	0x0006
        /*0012*/ 	.short	0x0030
        /*0014*/ 	.byte	0x00, 0xf0, 0x21, 0x00


	//----- nvinfo : EIATTR_KPARAM_INFO
	.align		4
.L_15137:
        /*0018*/ 	.byte	0x04, 0x17
        /*001a*/ 	.short	(.L_15139 - .L_15138)
.L_15138:
        /*001c*/ 	.word	0x00000000
        /*0020*/ 	.short	0x0005
        /*0022*/ 	.short	0x0028
        /*0024*/ 	.byte	0x00, 0xf0, 0x21, 0x00


	//----- nvinfo : EIATTR_KPARAM_INFO
	.align		4
.L_15139:
        /*0028*/ 	.byte	0x04, 0x17
        /*002a*/ 	.short	(.L_15141 - .L_15140)
.L_15140:
        /*002c*/ 	.word	0x00000000
        /*0030*/ 	.short	0x0004
        /*0032*/ 	.short	0x0020
        /*0034*/ 	.byte	0x00, 0xf0, 0x21, 0x00


	//----- nvinfo : EIATTR_KPARAM_INFO
	.align		4
.L_15141:
        /*0038*/ 	.byte	0x04, 0x17
        /*003a*/ 	.short	(.L_15143 - .L_15142)
.L_15142:
        /*003c*/ 	.word	0x00000000
        /*0040*/ 	.short	0x0003
        /*0042*/ 	.short	0x0018
        /*0044*/ 	.byte	0x00, 0xf5, 0x21, 0x00


	//----- nvinfo : EIATTR_KPARAM_INFO
	.align		4
.L_15143:
        /*0048*/ 	.byte	0x04, 0x17
        /*004a*/ 	.short	(.L_15145 - .L_15144)
.L_15144:
        /*004c*/ 	.word	0x00000000
        /*0050*/ 	.short	0x0002
        /*0052*/ 	.short	0x0010
        /*0054*/ 	.byte	0x00, 0xf5, 0x21, 0x00


	//----- nvinfo : EIATTR_KPARAM_INFO
	.align		4
.L_15145:
        /*0058*/ 	.byte	0x04, 0x17
        /*005a*/ 	.short	(.L_15147 - .L_15146)
.L_15146:
        /*005c*/ 	.word	0x00000000
        /*0060*/ 	.short	0x0001
        /*0062*/ 	.short	0x0008
        /*0064*/ 	.byte	0x00, 0xf5, 0x21, 0x00


	//----- nvinfo : EIATTR_KPARAM_INFO
	.align		4
.L_15147:
        /*0068*/ 	.byte	0x04, 0x17
        /*006a*/ 	.short	(.L_15149 - .L_15148)
.L_15148:
        /*006c*/ 	.word	0x00000000
        /*0070*/ 	.short	0x0000
        /*0072*/ 	.short	0x0000
        /*0074*/ 	.byte	0x00, 0xf5, 0x21, 0x00


	//----- nvinfo : EIATTR_SPARSE_MMA_MASK
	.align		4
.L_15149:
        /*0078*/ 	.byte	0x03, 0x50
        /*007a*/ 	.short	0x0000


	//----- nvinfo : EIATTR_MAXREG_COUNT
	.align		4
        /*007c*/ 	.byte	0x03, 0x1b
        /*007e*/ 	.short	0x00ff


	//----- nvinfo : EIATTR_NUM_BARRIERS
	.align		4
        /*0080*/ 	.byte	0x02, 0x4c
        /*0082*/ 	.byte	0x01
	.zero		1


	//----- nvinfo : EIATTR_MERCURY_ISA_VERSION
	.align		4
        /*0084*/ 	.byte	0x03, 0x5f
        /*0086*/ 	.short	0x0101


	//----- nvinfo : EIATTR_VRC_CTA_INIT_COUNT
	.align		4
        /*0088*/ 	.byte	0x02, 0x4a
	.zero		1
	.zero		1


	//----- nvinfo : EIATTR_EXIT_INSTR_OFFSETS
	.align		4
        /*008c*/ 	.byte	0x04, 0x1c
        /*008e*/ 	.short	(.L_15151 - .L_15150)


	//   ....[0]....
.L_15150:
        /*0090*/ 	.word	0x00000150


	//   ....[1]....
        /*0094*/ 	.word	0x00003590


	//   ....[2]....
        /*0098*/ 	.word	0x00003f30


	//----- nvinfo : EIATTR_CRS_STACK_SIZE
	.align		4
.L_15151:
        /*009c*/ 	.byte	0x04, 0x1e
        /*009e*/ 	.short	(.L_15153 - .L_15152)
.L_15152:
        /*00a0*/ 	.word	0x00000000


	//----- nvinfo : EIATTR_CBANK_PARAM_SIZE
	.align		4
.L_15153:
        /*00a4*/ 	.byte	0x03, 0x19
        /*00a6*/ 	.short	0x0038


	//----- nvinfo : EIATTR_PARAM_CBANK
	.align		4
        /*00a8*/ 	.byte	0x04, 0x0a
        /*00aa*/ 	.short	(.L_15155 - .L_15154)
	.align		4
.L_15154:
        /*00ac*/ 	.word	index@(.nv.constant0.contiguous_reducel33_u8)
        /*00b0*/ 	.short	0x0380
        /*00b2*/ 	.short	0x0038


	//----- nvinfo : EIATTR_SW_WAR
	.align		4
.L_15155:
        /*00b4*/ 	.byte	0x04, 0x36
        /*00b6*/ 	.short	(.L_15157 - .L_15156)
.L_15156:
        /*00b8*/ 	.word	0x00000008
.L_15157:


//--------------------- .nv.info.contiguous_reducel322_u8 --------------------------
	.section	.nv.info.contiguous_reducel322_u8,"",@"SHT_CUDA_INFO"
	.sectionflags	@""
	.align	4


	//----- nvinfo : EIATTR_CUDA_API_VERSION
	.align		4
        /*0000*/ 	.byte	0x04, 0x37
        /*0002*/ 	.short	(.L_15159 - .L_15158)
.L_15158:
        /*0004*/ 	.word	0x00000082


	//----- nvinfo : EIATTR_KPARAM_INFO
	.align		4
.L_15159:
        /*0008*/ 	.byte	0x04, 0x17
        /*000a*/ 	.short	(.L_15161 - .L_15160)
.L_15160:
        /*000c*/ 	.word	0x00000000
        /*0010*/ 	.short	0x0005
        /*0012*/ 	.short	0x0028
        /*0014*/ 	.byte	0x00, 0xf0, 0x21, 0x00


	//----- nvinfo : EIATTR_KPARAM_INFO
	.align		4
.L_15161:
        /*0018*/ 	.byte	0x04, 0x17
        /*001a*/ 	.short	(.L_15163 - .L_15162)
.L_15162:
        /*001c*/ 	.word	0x00000000
        /*0020*/ 	.short	0x0004
        /*0022*/ 	.short	0x0020
        /*0024*/ 	.byte	0x00, 0xf0, 0x21, 0x00


	//----- nvinfo : EIATTR_KPARAM_INFO
	.align		4
.L_15163:
        /*0028*/ 	.byte	0x04, 0x17
        /*002a*/ 	.short	(.L_15165 - .L_15164)
.L_15164:
        /*002c*/ 	.word	0x00000000
        /*0030*/ 	.short	0x0003
        /*0032*/ 	.short	0x0018
        /*0034*/ 	.byte	0x00, 0xf0, 0x21, 0x00


	//----- nvinfo : EIATTR_KPARAM_INFO
	.align		4
.L_15165:
        /*0038*/ 	.byte	0x04, 0x17
        /*003a*/ 	.short	(.L_15167 - .L_15166)
.L_15166:
        /*003c*/ 	.word	0x00000000
        /*0040*/ 	.short	0x0002
        /*0042*/ 	.short	0x0010
        /*0044*/ 	.byte	0x00, 0xf0, 0x21, 0x00


	//----- nvinfo : EIATTR_KPARAM_INFO
	.align		4
.L_15167:
        /*0048*/ 	.byte	0x04, 0x17
        /*004a*/ 	.short	(.L_15169 - .L_15168)
.L_15168:
        /*004c*/ 	.word	0x00000000
        /*0050*/ 	.short	0x0001
        /*0052*/ 	.short	0x0008
        /*0054*/ 	.byte	0x00, 0xf5, 0x21, 0x00


	//----- nvinfo : EIATTR_KPARAM_INFO
	.align		4
.L_15169:
        /*0058*/ 	.byte	0x04, 0x17
        /*005a*/ 	.short	(.L_15171 - .L_15170)
.L_15170:
        /*005c*/ 	.word	0x00000000
        /*0060*/ 	.short	0x0000
        /*0062*/ 	.short	0x0000
        /*0064*/ 	.byte	0x00, 0xf5, 0x21, 0x00


	//----- nvinfo : EIATTR_SPARSE_MMA_MASK
	.align		4
.L_15171:
        /*0068*/ 	.byte	0x03, 0x50
        /*006a*/ 	.short	0x0000


	//----- nvinfo : EIATTR_MAXREG_COUNT
	.align		4
        /*006c*/ 	.byte	0x03, 0x1b
        /*006e*/ 	.short	0x00ff


	//----- nvinfo : EIATTR_NUM_BARRIERS
	.align		4
        /*0070*/ 	.byte	0x02, 0x4c
        /*0072*/ 	.byte	0x01
	.zero		1


	//----- nvinfo : EIATTR_MERCURY_ISA_VERSION
	.align		4
        /*0074*/ 	.byte	0x03, 0x5f
        /*0076*/ 	.short	0x0101


	//----- nvinfo : EIATTR_VRC_CTA_INIT_COUNT
	.align		4
        /*0078*/ 	.byte	0x02, 0x4a
	.zero		1
	.zero		1


	//----- nvinfo : EIATTR_EXIT_INSTR_OFFSETS
	.align		4
        /*007c*/ 	.byte	0x04, 0x1c
        /*007e*/ 	.short	(.L_15173 - .L_15172)


	//   ....[0]....
.L_15172:
        /*0080*/ 	.word	0x00000110


	//   ....[1]....
        /*0084*/ 	.word	0x000004b0


	//   ....[2]....
        /*0088*/ 	.word	0x00000600


	//   ....[3]....
        /*008c*/ 	.word	0x00000720


	//----- nvinfo : EIATTR_CRS_STACK_SIZE
	.align		4
.L_15173:
        /*0090*/ 	.byte	0x04, 0x1e
        /*0092*/ 	.short	(.L_15175 - .L_15174)
.L_15174:
        /*0094*/ 	.word	0x00000000


	//----- nvinfo : EIATTR_CBANK_PARAM_SIZE
	.align		4
.L_15175:
        /*0098*/ 	.byte	0x03, 0x19
        /*009a*/ 	.short	0x0030


	//----- nvinfo : EIATTR_PARAM_CBANK
	.align		4
        /*009c*/ 	.byte	0x04, 0x0a
        /*009e*/ 	.short	(.L_15177 - .L_15176)
	.align		4
.L_15176:
        /*00a0*/ 	.word	index@(.nv.constant0.contiguous_reducel322_u8)
        /*00a4*/ 	.short	0x0380
        /*00a6*/ 	.short	0x0030


	//----- nvinfo : EIATTR_SW_WAR
	.align		4
.L_15177:
        /*00a8*/ 	.byte	0x04, 0x36
        /*00aa*/ 	.short	(.L_15179 - .L_15178)
.L_15178:
        /*00ac*/ 	.word	0x00000008
.L_15179:


//--------------------- .nv.info.contiguous_reducel32_u8 --------------------------
	.section	.nv.info.contiguous_reducel32_u8,"",@"SHT_CUDA_INFO"
	.sectionflags	@""
	.align	4


	//----- nvinfo : EIATTR_CUDA_API_VERSION
	.align		4
        /*0000*/ 	.byte	0x04, 0x37
        /*0002*/ 	.short	(.L_15181 - .L_15180)
.L_15180:
        /*0004*/ 	.word	0x00000082


	//----- nvinfo : EIATTR_KPARAM_INFO
	.align		4
.L_15181:
        /*0008*/ 	.byte	0x04, 0x17
        /*000a*/ 	.short	(.L_15183 - .L_15182)
.L_15182:
        /*000c*/ 	.word	0x00000000
        /*0010*/ 	.short	0x0008
        /*0012*/ 	.short	0x0040
        /*0014*/ 	.byte	0x00, 0xf0, 0x21, 0x00


	//----- nvinfo : EIATTR_KPARAM_INFO
	.align		4
.L_15183:
        /*0018*/ 	.byte	0x04, 0x17
        /*001a*/ 	.short	(.L_15185 - .L_15184)
.L_15184:
        /*001c*/ 	.word	0x00000000
        /*0020*/ 	.short	0x0007
        /*0022*/ 	.short	0x0038
        /*0024*/ 	.byte	0x00, 0xf0, 0x21, 0x00


	//----- nvinfo : EIATTR_KPARAM_INFO
	.align		4
.L_15185:
        /*0028*/ 	.byte	0x04, 0x17
        /*002a*/ 	.short	(.L_15187 - .L_15186)
.L_15186:
        /*002c*/ 	.word	0x00000000
        /*0030*/ 	.short	0x0006
        /*0032*/ 	.short	0x0030
        /*0034*/ 	.byte	0x00, 0xf0, 0x21, 0x00


	//----- nvinfo : EIATTR_KPARAM_INFO
	.align		4
.L_15187:
        /*0038*/ 	.byte	0x04, 0x17
        /*003a*/ 	.short	(.L_15189 - .L_15188)
.L_15188:
        /*003c*/ 	.word	0x00000000
        /*0040*/ 	.short	0x0005
        /*0042*/ 	.short	0x0028
        /*0044*/ 	.byte	0x00, 0xf0, 0x21, 0x00


	//----- nvinfo : EIATTR_KPARAM_INFO
	.align		4
.L_15189:
        /*0048*/ 	.byte	0x04, 0x17
        /*004a*/ 	.short	(.L_15191 - .L_15190)
.L_15190:
        /*004c*/ 	.word	0x00000000
        /*0050*/ 	.short	0x0004
        /*0052*/ 	.short	0x0020
        /*0054*/ 	.byte	0x00, 0xf0, 0x21, 0x00


	//----- nvinfo : EIATTR_KPARAM_INFO
	.align		4
.L_15191:
        /*0058*/ 	.byte	0x04, 0x17
        /*005a*/ 	.short	(.L_15193 - .L_15192)
.L_15192:
        /*005c*/ 	.word	0x00000000
        /*0060*/ 	.short	0x0003
        /*0062*/ 	.short	0x0018
        /*0064*/ 	.byte	0x00, 0xf5, 0x21, 0x00


	//----- nvinfo : EIATTR_KPARAM_INFO
	.align		4
.L_15193:
        /*0068*/ 	.byte	0x04, 0x17
        /*006a*/ 	.short	(.L_15195 - .L_15194)
.L_15194:
        /*006c*/ 	.word	0x00000000
        /*0070*/ 	.short	0x0002
        /*0072*/ 	.short	0x0010
        /*0074*/ 	.byte	0x00, 0xf5, 0x21, 0x00


	//----- nvinfo : EIATTR_KPARAM_INFO
	.align		4
.L_15195:
        /*0078*/ 	.byte	0x04, 0x17
        /*007a*/ 	.short	(.L_15197 - .L_15196)
.L_15196:
        /*007c*/ 	.word	0x00000000
        /*0080*/ 	.short	0x0001
        /*0082*/ 	.short	0x0008
        /*0084*/ 	.byte	0x00, 0xf5, 0x21, 0x00


	//----- nvinfo : EIATTR_KPARAM_INFO
	.align		4
.L_15197:
        /*0088*/ 	.byte	0x04, 0x17
        /*008a*/ 	.short	(.L_15199 - .L_15198)
.L_15198:
        /*008c*/ 	.word	0x00000000
        /*0090*/ 	.short	0x0000
        /*0092*/ 	.short	0x0000
        /*0094*/ 	.byte	0x00, 0xf5, 0x21, 0x00


	//----- nvinfo : EIATTR_SPARSE_MMA_MASK
	.align		4
.L_15199:
        /*0098*/ 	.byte	0x03, 0x50
        /*009a*/ 	.short	0x0000


	//----- nvinfo : EIATTR_MAXREG_COUNT
	.align		4
        /*009c*/ 	.byte	0x03, 0x1b
        /*009e*/ 	.short	0x00ff


	//----- nvinfo : EIATTR_NUM_BARRIERS
	.align		4
        /*00a0*/ 	.byte	0x02, 0x4c
        /*00a2*/ 	.byte	0x01
	.zero		1


	//----- nvinfo : EIATTR_MERCURY_ISA_VERSION
	.align		4
        /*00a4*/ 	.byte	0x03, 0x5f
        /*00a6*/ 	.short	0x0101


	//----- nvinfo : EIATTR_VRC_CTA_INIT_COUNT
	.align		4
        /*00a8*/ 	.byte	0x02, 0x4a
	.zero		1
	.zero		1


	//----- nvinfo : EIATTR_EXIT_INSTR_OFFSETS
	.align		4
        /*00ac*/ 	.byte	0x04, 0x1c
        /*00ae*/ 	.short	(.L_15201 - .L_15200)


	//   ....[0]....
.L_15200:
        /*00b0*/ 	.word	0x00000110


	//   ....[1]....
        /*00b4*/ 	.word	0x00007560


	//   ....[2]....
        /*00b8*/ 	.word	0x000076b0


	//   ....[3]....
        /*00bc*/ 	.word	0x000077d0


	//----- nvinfo : EIATTR_CRS_STACK_SIZE
	.align		4
.L_15201:
        /*00c0*/ 	.byte	0x04, 0x1e
        /*00c2*/ 	.short	(.L_15203 - .L_15202)
.L_15202:
        /*00c4*/ 	.word	0x00000000


	//----- nvinfo : EIATTR_CBANK_PARAM_SIZE
	.align		4
.L_15203:
        /*00c8*/ 	.byte	0x03, 0x19
        /*00ca*/ 	.short	0x0048


	//----- nvinfo : EIATTR_PARAM_CBANK
	.align		4
        /*00cc*/ 	.byte	0x04, 0x0a
        /*00ce*/ 	.short	(.L_15205 - .L_15204)
	.align		4
.L_15204:
        /*00d0*/ 	.word	index@(.nv.constant0.contiguous_reducel32_u8)
        /*00d4*/ 	.short	0x0380
        /*00d6*/ 	.short	0x0048


	//----- nvinfo : EIATTR_SW_WAR
	.align		4
.L_15205:
        /*00d8*/ 	.byte	0x04, 0x36
        /*00da*/ 	.short	(.L_15207 - .L_15206)
.L_15206:
        /*00dc*/ 	.word	0x00000008
.L_15207:


//--------------------- .nv.info.uncontiguous_cumulate_reducel3_u8 --------------------------
	.section	.nv.info.uncontiguous_cumulate_reducel3_u8,"",@"SHT_CUDA_INFO"
	.sectionflags	@""
	.align	4


	//----- nvinfo : EIATTR_CUDA_API_VERSION
	.align		4
        /*0000*/ 	.byte	0x04, 0x37
        /*0002*/ 	.short	(.L_15209 - .L_15208)
.L_15208:
        /*0004*/ 	.word	0x00000082


	//----- nvinfo : EIATTR_KPARAM_INFO
	.align		4
.L_15209:
        /*0008*/ 	.byte	0x04, 0x17
        /*000a*/ 	.short	(.L_15211 - .L_15210)
.L_15210:
        /*000c*/ 	.word	0x00000000
        /*0010*/ 	.short	0x0005
        /*0012*/ 	.short	0x0028
        /*0014*/ 	.byte	0x00, 0xf0, 0x21, 0x00


	//----- nvinfo : EIATTR_KPARAM_INFO
	.align		4
.L_15211:
        /*0018*/ 	.byte	0x04, 0x17
        /*001a*/ 	.short	(.L_15213 - .L_15212)
.L_15212:
        /*001c*/ 	.word	0x00000000
        /*0020*/ 	.short	0x0004
        /*0022*/ 	.short	0x0020
        /*0024*/ 	.byte	0x00, 0xf0, 0x21, 0x00


	//----- nvinfo : EIATTR_KPARAM_INFO
	.align		4
.L_15213:
        /*0028*/ 	.byte	0x04, 0x17
        /*002a*/ 	.short	(.L_15215 - .L_15214)
.L_15214:
        /*002c*/ 	.word	0x00000000
        /*0030*/ 	.short	0x0003
        /*0032*/ 	.short	0x0018
        /*0034*/ 	.byte	0x00, 0xf5, 0x21, 0x00


	//----- nvinfo : EIATTR_KPARAM_INFO
	.align		4
.L_15215:
        /*0038*/ 	.byte	0x04, 0x17
        /*003a*/ 	.short	(.L_15217 - .L_15216)
.L_15216:
        /*003c*/ 	.word	0x00000000
        /*0040*/ 	.short	0x0002
        /*0042*/ 	.short	0x0010
        /*0044*/ 	.byte	0x00, 0xf5, 0x21, 0x00


	//----- nvinfo : EIATTR_KPARAM_INFO
	.align		4
.L_15217:
        /*0048*/ 	.byte	0x04, 0x17
        /*004a*/ 	.short	(.L_15219 - .L_15218)
.L_15218:
        /*004c*/ 	.word	0x00000000
        /*0050*/ 	.short	0x0001
        /*0052*/ 	.short	0x0008
        /*0054*/ 	.byte	0x00, 0xf5, 0x21, 0x00


	//----- nvinfo : EIATTR_KPARAM_INFO
	.align		4
.L_15219:
        /*0058*/ 	.byte	0x04, 0x17
        /*005a*/ 	.short	(.L_15221 - .L_15220)
.L_15220:
        /*005c*/ 	.word	0x00000000
        /*0060*/ 	.short	0x0000
        /*0062*/ 	.short	0x0000
        /*0064*/ 	.byte	0x00, 0xf5, 0x21, 0x00


	//----- nvinfo : EIATTR_SPARSE_MMA_MASK
	.align		4
.L_15221:
        /*0068*/ 	.byte	0x03, 0x50
        /*006a*/ 	.short	0x0000


	//----- nvinfo : EIATTR_MAXREG_COUNT
	.align		4
        /*006c*/ 	.byte	0x03, 0x1b
        /*006e*/ 	.short	0x00ff


	//----- nvinfo : EIATTR_NUM_BARRIERS
	.align		4
        /*0070*/ 	.byte	0x02, 0x4c
        /*0072*/ 	.byte	0x01
	.zero		1


	//----- nvinfo : EIATTR_MERCURY_ISA_VERSION
	.align		4
        /*0074*/ 	.byte	0x03, 0x5f
        /*0076*/ 	.short	0x0101


	//----- nvinfo : EIATTR_INT_WARP_WIDE_INSTR_OFFSETS
	.align		4
        /*0078*/ 	.byte	0x04, 0x31
        /*007a*/ 	.short	(.L_15223 - .L_15222)


	//   ....[0]....
.L_15222:
        /*007c*/ 	.word	0x00006640


	//----- nvinfo : EIATTR_VRC_CTA_INIT_COUNT
	.align		4
.L_15223:
        /*0080*/ 	.byte	0x02, 0x4a
	.zero		1
	.zero		1


	//----- nvinfo : EIATTR_EXIT_INSTR_OFFSETS
	.align		4
        /*0084*/ 	.byte	0x04, 0x1c
        /*0086*/ 	.short	(.L_15225 - .L_15224)


	//   ....[0]....
.L_15224:
        /*0088*/ 	.word	0x000066e0


	//   ....[1]....
        /*008c*/ 	.word	0x00006830


	//   ....[2]....
        /*0090*/ 	.word	0x000068b0


	//----- nvinfo : EIATTR_CRS_STACK_SIZE
	.align		4
.L_15225:
        /*0094*/ 	.byte	0x04, 0x1e
        /*0096*/ 	.short	(.L_15227 - .L_15226)
.L_15226:
        /*0098*/ 	.word	0x00000000


	//----- nvinfo : EIATTR_CBANK_PARAM_SIZE
	.align		4
.L_15227:
        /*009c*/ 	.byte	0x03, 0x19
        /*009e*/ 	.short	0x0030


	//----- nvinfo : EIATTR_PARAM_CBANK
	.align		4
        /*00a0*/ 	.byte	0x04, 0x0a
        /*00a2*/ 	.short	(.L_15229 - .L_15228)
	.align		4
.L_15228:
        /*00a4*/ 	.word	index@(.nv.constant0.uncontiguous_cumulate_reducel3_u8)
        /*00a8*/ 	.short	0x0380
        /*00aa*/ 	.short	0x0030


	//----- nvinfo : EIATTR_SW_WAR
	.align		4
.L_15229:
        /*00ac*/ 	.byte	0x04, 0x36
        /*00ae*/ 	.short	(.L_15231 - .L_15230)
.L_15230:
        /*00b0*/ 	.word	0x00000008
.L_15231:


//--------------------- .nv.info.uncontiguous_reducel3_u8 --------------------------
	.section	.nv.info.uncontiguous_reducel3_u8,"",@"SHT_CUDA_INFO"
	.sectionflags	@""
	.align	4


	//----- nvinfo : EIATTR_CUDA_API_VERSION
	.align		4
        /*0000*/ 	.byte	0x04, 0x37
        /*0002*/ 	.short	(.L_15233 - .L_15232)
.L_15232:
        /*0004*/ 	.word	0x00000082


	//----- nvinfo : EIATTR_KPARAM_INFO
	.align		4
.L_15233:
        /*0008*/ 	.byte	0x04, 0x17
        /*000a*/ 	.short	(.L_15235 - .L_15234)
.L_15234:
        /*000c*/ 	.word	0x00000000
        /*0010*/ 	.short	0x0005
        /*0012*/ 	.short	0x0028
        /*0014*/ 	.byte	0x00, 0xf0, 0x21, 0x00


	//----- nvinfo : EIATTR_KPARAM_INFO
	.align		4
.L_15235:
        /*0018*/ 	.byte	0x04, 0x17
        /*001a*/ 	.short	(.L_15237 - .L_15236)
.L_15236:
        /*001c*/ 	.word	0x00000000
        /*0020*/ 	.short	0x0004
        /*0022*/ 	.short	0x0020
        /*0024*/ 	.byte	0x00, 0xf0, 0x21, 0x00


	//----- nvinfo : EIATTR_KPARAM_INFO
	.align		4
.L_15237:
        /*0028*/ 	.byte	0x04, 0x17
        /*002a*/ 	.short	(.L_15239 - .L_15238)
.L_15238:
        /*002c*/ 	.word	0x00000000
        /*0030*/ 	.short	0x0003
        /*0032*/ 	.short	0x0018
        /*0034*/ 	.byte	0x00, 0xf5, 0x21, 0x00


	//----- nvinfo : EIATTR_KPARAM_INFO
	.align		4
.L_15239:
        /*0038*/ 	.byte	0x04, 0x17
        /*003a*/ 	.short	(.L_15241 - .L_15240)
.L_15240:
        /*003c*/ 	.word	0x00000000
        /*0040*/ 	.short	0x0002
        /*0042*/ 	.short	0x0010
        /*0044*/ 	.byte	0x00, 0xf5, 0x21, 0x00


	//----- nvinfo : EIATTR_KPARAM_INFO
	.align		4
.L_15241:
        /*0048*/ 	.byte	0x04, 0x17
        /*004a*/ 	.short	(.L_15243 - .L_15242)
.L_15242:
        /*004c*/ 	.word	0x00000000
        /*0050*/ 	.short	0x0001
        /*0052*/ 	.short	0x0008
        /*0054*/ 	.byte	0x00, 0xf5, 0x21, 0x00


	//----- nvinfo : EIATTR_KPARAM_INFO
	.align		4
.L_15243:
        /*0058*/ 	.byte	0x04, 0x17
        /*005a*/ 	.short	(.L_15245 - .L_15244)
.L_15244:
        /*005c*/ 	.word	0x00000000
        /*0060*/ 	.short	0x0000
        /*0062*/ 	.short	0x0000
        /*0064*/ 	.byte	0x00, 0xf5, 0x21, 0x00


	//----- nvinfo : EIATTR_SPARSE_MMA_MASK
	.align		4
.L_15245:
        /*0068*/ 	.byte	0x03, 0x50
        /*006a*/ 	.short	0x0000


	//----- nvinfo : EIATTR_MAXREG_COUNT
	.align		4
        /*006c*/ 	.byte	0x03, 0x1b
        /*006e*/ 	.short	0x00ff


	//----- nvinfo : EIATTR_NUM_BARRIERS
	.align		4
        /*0070*/ 	.byte	0x02, 0x4c
        /*0072*/ 	.byte	0x01
	.zero		1


	//----- nvinfo : EIATTR_MERCURY_ISA_VERSION
	.align		4
        /*0074*/ 	.byte	0x03, 0x5f
        /*0076*/ 	.short	0x0101


	//----- nvinfo : EIATTR_INT_WARP_WIDE_INSTR_OFFSETS
	.align		4
        /*0078*/ 	.byte	0x04, 0x31
        /*007a*/ 	.short	(.L_15247 - .L_15246)


	//   ....[0]....
.L_15246:
        /*007c*/ 	.word	0x000073b0


	//----- nvinfo : EIATTR_VRC_CTA_INIT_COUNT
	.align		4
.L_15247:
        /*0080*/ 	.byte	0x02, 0x4a
	.zero		1
	.zero		1


	//----- nvinfo : EIATTR_EXIT_INSTR_OFFSETS
	.align		4
        /*0084*/ 	.byte	0x04, 0x1c
        /*0086*/ 	.short	(.L_15249 - .L_15248)


	//   ....[0]....
.L_15248:
        /*0088*/ 	.word	0x00007450


	//   ....[1]....
        /*008c*/ 	.word	0x000075a0


	//   ....[2]....
        /*0090*/ 	.word	0x00007620


	//----- nvinfo : EIATTR_CRS_STACK_SIZE
	.align		4
.L_15249:
        /*0094*/ 	.byte	0x04, 0x1e
        /*0096*/ 	.short	(.L_15251 - .L_15250)
.L_15250:
        /*0098*/ 	.word	0x00000000


	//----- nvinfo : EIATTR_CBANK_PARAM_SIZE
	.align		4
.L_15251:
        /*009c*/ 	.byte	0x03, 0x19
        /*009e*/ 	.short	0x0030


	//----- nvinfo : EIATTR_PARAM_CBANK
	.align		4
        /*00a0*/ 	.byte	0x04, 0x0a
        /*00a2*/ 	.short	(.L_15253 - .L_15252)
	.align		4
.L_15252:
        /*00a4*/ 	.word	index@(.nv.constant0.uncontiguous_reducel3_u8)
        /*00a8*/ 	.short	0x0380
        /*00aa*/ 	.short	0x0030


	//----- nvinfo : EIATTR_SW_WAR
	.align		4
.L_15253:
        /*00ac*/ 	.byte	0x04, 0x36
        /*00ae*/ 	.short	(.L_15255 - .L_15254)
.L_15254:
        /*00b0*/ 	.word	0x00000008
.L_15255:


//--------------------- .nv.info.contiguous_cumulate_reducel3_u8 --------------------------
	.section	.nv.info.contiguous_cumulate_reducel3_u8,"",@"SHT_CUDA_INFO"
	.sectionflags	@""
	.align	4


	//----- nvinfo : EIATTR_CUDA_API_VERSION
	.align		4
        /*0000*/ 	.byte	0x04, 0x37
        /*0002*/ 	.short	(.L_15257 - .L_15256)
.L_15256:
        /*0004*/ 	.word	0x00000082


	//----- nvinfo : EIATTR_KPARAM_INFO
	.align		4
.L_15257:
        /*0008*/ 	.byte	0x04, 0x17
        /*000a*/ 	.short	(.L_15259 - .L_15258)
.L_15258:
        /*000c*/ 	.word	0x00000000
        /*0010*/ 	.short	0x0002
        /*0012*/ 	.short	0x0010
        /*0014*/ 	.byte	0x00, 0xf0, 0x21, 0x00


	//----- nvinfo : EIATTR_KPARAM_INFO
	.align		4
.L_15259:
        /*0018*/ 	.byte	0x04, 0x17
        /*001a*/ 	.short	(.L_15261 - .L_15260)
.L_15260:
        /*001c*/ 	.word	0x00000000
        /*0020*/ 	.short	0x0001
        /*0022*/ 	.short	0x0008
        /*0024*/ 	.byte	0x00, 0xf5, 0x21, 0x00


	//----- nvinfo : EIATTR_KPARAM_INFO
	.align		4
.L_15261:
        /*0028*/ 	.byte	0x04, 0x17
        /*002a*/ 	.short	(.L_15263 - .L_15262)
.L_15262:
        /*002c*/ 	.word	0x00000000
        /*0030*/ 	.short	0x0000
        /*0032*/ 	.short	0x0000
        /*0034*/ 	.byte	0x00, 0xf5, 0x21, 0x00


	//----- nvinfo : EIATTR_SPARSE_MMA_MASK
	.align		4
.L_15263:
        /*0038*/ 	.byte	0x03, 0x50
        /*003a*/ 	.short	0x0000


	//----- nvinfo : EIATTR_MAXREG_COUNT
	.align		4
        /*003c*/ 	.byte	0x03, 0x1b
        /*003e*/ 	.short	0x00ff


	//----- nvinfo : EIATTR_NUM_BARRIERS
	.align		4
        /*0040*/ 	.byte	0x02, 0x4c
        /*0042*/ 	.byte	0x01
	.zero		1


	//----- nvinfo : EIATTR_MERCURY_ISA_VERSION
	.align		4
        /*0044*/ 	.byte	0x03, 0x5f
        /*0046*/ 	.short	0x0101


	//----- nvinfo : EIATTR_INT_WARP_WIDE_INSTR_OFFSETS
	.align		4
        /*0048*/ 	.byte	0x04, 0x31
        /*004a*/ 	.short	(.L_15265 - .L_15264)


	//   ....[0]....
.L_15264:
        /*004c*/ 	.word	0x000002a0


	//----- nvinfo : EIATTR_VRC_CTA_INIT_COUNT
	.align		4
.L_15265:
        /*0050*/ 	.byte	0x02, 0x4a
	.zero		1
	.zero		1


	//----- nvinfo : EIATTR_EXIT_INSTR_OFFSETS
	.align		4
        /*0054*/ 	.byte	0x04, 0x1c
        /*0056*/ 	.short	(.L_15267 - .L_15266)


	//   ....[0]....
.L_15266:
        /*0058*/ 	.word	0x00000340


	//   ....[1]....
        /*005c*/ 	.word	0x00000490


	//   ....[2]....
        /*0060*/ 	.word	0x00000510


	//----- nvinfo : EIATTR_CRS_STACK_SIZE
	.align		4
.L_15267:
        /*0064*/ 	.byte	0x04, 0x1e
        /*0066*/ 	.short	(.L_15269 - .L_15268)
.L_15268:
        /*0068*/ 	.word	0x00000000


	//----- nvinfo : EIATTR_CBANK_PARAM_SIZE
	.align		4
.L_15269:
        /*006c*/ 	.byte	0x03, 0x19
        /*006e*/ 	.short	0x0018


	//----- nvinfo : EIATTR_PARAM_CBANK
	.align		4
        /*0070*/ 	.byte	0x04, 0x0a
        /*0072*/ 	.short	(.L_15271 - .L_15270)
	.align		4
.L_15270:
        /*0074*/ 	.word	index@(.nv.constant0.contiguous_cumulate_reducel3_u8)
        /*0078*/ 	.short	0x0380
        /*007a*/ 	.short	0x0018


	//----- nvinfo : EIATTR_SW_WAR
	.align		4
.L_15271:
        /*007c*/ 	.byte	0x04, 0x36
        /*007e*/ 	.short	(.L_15273 - .L_15272)
.L_15272:
        /*0080*/ 	.word	0x00000008
.L_15273:


//--------------------- .nv.info.contiguous_reducel3_u8 --------------------------
	.section	.nv.info.contiguous_reducel3_u8,"",@"SHT_CUDA_INFO"
	.sectionflags	@""
	.align	4


	//----- nvinfo : EIATTR_CUDA_API_VERSION
	.align		4
        /*0000*/ 	.byte	0x04, 0x37
        /*0002*/ 	.short	(.L_15275 - .L_15274)
.L_15274:
        /*0004*/ 	.word	0x00000082


	//----- nvinfo : EIATTR_KPARAM_INFO
	.align		4
.L_15275:
        /*0008*/ 	.byte	0x04, 0x17
        /*000a*/ 	.short	(.L_15277 - .L_15276)
.L_15276:
        /*000c*/ 	.word	0x00000000
        /*0010*/ 	.short	0x0002
        /*0012*/ 	.short	0x0010
        /*0014*/ 	.byte	0x00, 0xf0, 0x21, 0x00


	//----- nvinfo : EIATTR_KPARAM_INFO
	.align		4
.L_15277:
        /*0018*/ 	.byte	0x04, 0x17
        /*001a*/ 	.short	(.L_15279 - .L_15278)
.L_15278:
        /*001c*/ 	.word	0x00000000
        /*0020*/ 	.short	0x0001
        /*0022*/ 	.short	0x0008
        /*0024*/ 	.byte	0x00, 0xf5, 0x21, 0x00


	//----- nvinfo : EIATTR_KPARAM_INFO
	.align		4
.L_15279:
        /*0028*/ 	.byte	0x04, 0x17
        /*002a*/ 	.short	(.L_15281 - .L_15280)
.L_15280:
        /*002c*/ 	.word	0x00000000
        /*0030*/ 	.short	0x0000
        /*0032*/ 	.short	0x0000
        /*0034*/ 	.byte	0x00, 0xf5, 0x21, 0x00


	//----- nvinfo : EIATTR_SPARSE_MMA_MASK
	.align		4
.L_15281:
        /*0038*/ 	.byte	0x03, 0x50
        /*003a*/ 	.short	0x0000


	//----- nvinfo : EIATTR_MAXREG_COUNT
	.align		4
        /*003c*/ 	.byte	0x03, 0x1b
        /*003e*/ 	.short	0x00ff


	//----- nvinfo : EIATTR_NUM_BARRIERS
	.align		4
        /*0040*/ 	.byte	0x02, 0x4c
        /*0042*/ 	.byte	0x01
	.zero		1


	//----- nvinfo : EIATTR_MERCURY_ISA_VERSION
	.align		4
        /*0044*/ 	.byte	0x03, 0x5f
        /*0046*/ 	.short	0x0101


	//----- nvinfo : EIATTR_INT_WARP_WIDE_INSTR_OFFSETS
	.align		4
        /*0048*/ 	.byte	0x04, 0x31
        /*004a*/ 	.short	(.L_15283 - .L_15282)


	//   ....[0]....
.L_15282:
        /*004c*/ 	.word	0x00001020


	//----- nvinfo : EIATTR_VRC_CTA_INIT_COUNT
	.align		4
.L_15283:
        /*0050*/ 	.byte	0x02, 0x4a
	.zero		1
	.zero		1


	//----- nvinfo : EIATTR_EXIT_INSTR_OFFSETS
	.align		4
        /*0054*/ 	.byte	0x04, 0x1c
        /*0056*/ 	.short	(.L_15285 - .L_15284)


	//   ....[0]....
.L_15284:
        /*0058*/ 	.word	0x000010c0


	//   ....[1]....
        /*005c*/ 	.word	0x00001210


	//   ....[2]....
        /*0060*/ 	.word	0x00001290


	//----- nvinfo : EIATTR_CRS_STACK_SIZE
	.align		4
.L_15285:
        /*0064*/ 	.byte	0x04, 0x1e
        /*0066*/ 	.short	(.L_15287 - .L_15286)
.L_15286:
        /*0068*/ 	.word	0x00000000


	//----- nvinfo : EIATTR_CBANK_PARAM_SIZE
	.align		4
.L_15287:
        /*006c*/ 	.byte	0x03, 0x19
        /*006e*/ 	.short	0x0018


	//----- nvinfo : EIATTR_PARAM_CBANK
	.align		4
        /*0070*/ 	.byte	0x04, 0x0a
        /*0072*/ 	.short	(.L_15289 - .L_15288)
	.align		4
.L_15288:
        /*0074*/ 	.word	index@(.nv.constant0.contiguous_reducel3_u8)
        /*0078*/ 	.short	0x0380
        /*007a*/ 	.short	0x0018


	//----- nvinfo : EIATTR_SW_WAR
	.align		4
.L_15289:
        /*007c*/ 	.byte	0x04, 0x36
        /*007e*/ 	.short	(.L_15291 - .L_15290)
.L_15290:
        /*0080*/ 	.word	0x00000008
.L_15291:


//--------------------- .nv.info.contiguous_reducel333_i64 --------------------------
	.section	.nv.info.contiguous_reducel333_i64,"",@"SHT_CUDA_INFO"
	.sectionflags	@""
	.align	4


	//----- nvinfo : EIATTR_CUDA_API_VERSION
	.align		4
        /*0000*/ 	.byte	0x04, 0x37
        /*0002*/ 	.short	(.L_15293 - .L_15292)
.L_15292:
        /*0004*/ 	.word	0x00000082


	//----- nvinfo : EIATTR_KPARAM_INFO
	.align		4
.L_15293:
        /*0008*/ 	.byte	0x04, 0x17
        /*000a*/ 	.short	(.L_15295 - .L_15294)
.L_15294:
        /*000c*/ 	.word	0x00000000
        /*0010*/ 	.short	0x0004
        /*0012*/ 	.short	0x0020
        /*0014*/ 	.byte	0x00, 0xf0, 0x21, 0x00


	//----- nvinfo : EIATTR_KPARAM_INFO
	.align		4
.L_15295:
        /*0018*/ 	.byte	0x04, 0x17
        /*001a*/ 	.short	(.L_15297 - .L_15296)
.L_15296:
        /*001c*/ 	.word	0x00000000
        /*0020*/ 	.short	0x0003
        /*0022*/ 	.short	0x0018
        /*0024*/ 	.byte	0x00, 0xf0, 0x21, 0x00


	//----- nvinfo : EIATTR_KPARAM_INFO
	.align		4
.L_15297:
        /*0028*/ 	.byte	0x04, 0x17
        /*002a*/ 	.short	(.L_15299 - .L_15298)
.L_15298:
        /*002c*/ 	.word	0x00000000
        /*0030*/ 	.short	0x0002
        /*0032*/ 	.short	0x0010
        /*0034*/ 	.byte	0x00, 0xf0, 0x21, 0x00


	//----- nvinfo : EIATTR_KPARAM_INFO
	.align		4
.L_15299:
        /*0038*/ 	.byte	0x04, 0x17
        /*003a*/ 	.short	(.L_15301 - .L_15300)
.L_15300:
        /*003c*/ 	.word	0x00000000
        /*0040*/ 	.short	0x0001
        /*0042*/ 	.short	0x0008
        /*0044*/ 	.byte	0x00, 0xf5, 0x21, 0x00


	//----- nvinfo : EIATTR_KPARAM_INFO
	.align		4
.L_15301:
        /*0048*/ 	.byte	0x04, 0x17
        /*004a*/ 	.short	(.L_15303 - .L_15302)
.L_15302:
        /*004c*/ 	.word	0x00000000
        /*0050*/ 	.short	0x0000
        /*0052*/ 	.short	0x0000
        /*0054*/ 	.byte	0x00, 0xf5, 0x21, 0x00


	//----- nvinfo : EIATTR_SPARSE_MMA_MASK
	.align		4
.L_15303:
        /*0058*/ 	.byte	0x03, 0x50
        /*005a*/ 	.short	0x0000


	//----- nvinfo : EIATTR_MAXREG_COUNT
	.align		4
        /*005c*/ 	.byte	0x03, 0x1b
        /*005e*/ 	.short	0x00ff


	//----- nvinfo : EIATTR_NUM_BARRIERS
	.align		4
        /*0060*/ 	.byte	0x02, 0x4c
        /*0062*/ 	.byte	0x01
	.zero		1


	//----- nvinfo : EIATTR_MERCURY_ISA_VERSION
	.align		4
        /*0064*/ 	.byte	0x03, 0x5f
        /*0066*/ 	.short	0x0101


	//----- nvinfo : EIATTR_VRC_CTA_INIT_COUNT
	.align		4
        /*0068*/ 	.byte	0x02, 0x4a
	.zero		1
	.zero		1


	//----- nvinfo : EIATTR_EXIT_INSTR_OFFSETS
	.align		4
        /*006c*/ 	.byte	0x04, 0x1c
        /*006e*/ 	.short	(.L_15305 - .L_15304)


	//   ....[0]....
.L_15304:
        /*0070*/ 	.word	0x00000150


	//   ....[1]....
        /*0074*/ 	.word	0x000001e0


	//   ....[2]....
        /*0078*/ 	.word	0x00000810


	//----- nvinfo : EIATTR_CBANK_PARAM_SIZE
	.align		4
.L_15305:
        /*007c*/ 	.byte	0x03, 0x19
        /*007e*/ 	.short	0x0028


	//----- nvinfo : EIATTR_PARAM_CBANK
	.align		4
        /*0080*/ 	.byte	0x04, 0x0a
        /*0082*/ 	.short	(.L_15307 - .L_15306)
	.align		4
.L_15306:
        /*0084*/ 	.word	index@(.nv.constant0.contiguous_reducel333_i64)
        /*0088*/ 	.short	0x0380
        /*008a*/ 	.short	0x0028


	//----- nvinfo : EIATTR_SW_WAR
	.align		4
.L_15307:
        /*008c*/ 	.byte	0x04, 0x36
        /*008e*/ 	.short	(.L_15309 - .L_15308)
.L_15308:
        /*0090*/ 	.word	0x00000008
.L_15309:


//--------------------- .nv.info.contiguous_reducel33_i64 --------------------------
	.section	.nv.info.contiguous_reducel33_i64,"",@"SHT_CUDA_INFO"
	.sectionflags	@""
	.align	4


	//----- nvinfo : EIATTR_CUDA_API_VERSION
	.align		4
        /*0000*/ 	.byte	0x04, 0x37
        /*0002*/ 	.short	(.L_15311 - .L_15310)
.L_15310:
        /*0004*/ 	.word	0x00000082


	//----- nvinfo : EIATTR_KPARAM_INFO
	.align		4
.L_15311:
        /*0008*/ 	.byte	0x04, 0x17
        /*000a*/ 	.short	(.L_15313 - .L_15312)
.L_15312:
        /*000c*/ 	.word	0x00000000
        /*0010*/ 	.short	0x0006
        /*0012*/ 	.short	0x0030
        /*0014*/ 	.byte	0x00, 0xf0, 0x21, 0x00


	//----- nvinfo : EIATTR_KPARAM_INFO
	.align		4
.L_15313:
        /*0018*/ 	.byte	0x04, 0x17
        /*001a*/ 	.short	(.L_15315 - .L_15314)
.L_15314:
        /*001c*/ 	.word	0x00000000
        /*0020*/ 	.short	0x0005
        /*0022*/ 	.short	0x0028
        /*0024*/ 	.byte	0x00, 0xf0, 0x21, 0x00


	//----- nvinfo : EIATTR_KPARAM_INFO
	.align		4
.L_15315:
        /*0028*/ 	.byte	0x04, 0x17
        /*002a*/ 	.short	(.L_15317 - .L_15316)
.L_15316:
        /*002c*/ 	.word	0x00000000
        /*0030*/ 	.short	0x0004
        /*0032*/ 	.short	0x0020
        /*0034*/ 	.byte	0x00, 0xf0, 0x21, 0x00


	//----- nvinfo : EIATTR_KPARAM_INFO
	.align		4
.L_15317:
        /*0038*/ 	.byte	0x04, 0x17
        /*003a*/ 	.short	(.L_15319 - .L_15318)
.L_15318:
        /*003c*/ 	.word	0x00000000
        /*0040*/ 	.short	0x0003
        /*0042*/ 	.short	0x0018
        /*0044*/ 	.byte	0x00, 0xf5, 0x21, 0x00


	//----- nvinfo : EIATTR_KPARAM_INFO
	.align		4
.L_15319:
        /*0048*/ 	.byte	0x04, 0x17
        /*004a*/ 	.short	(.L_15321 - .L_15320)
.L_15320:
        /*004c*/ 	.word	0x00000000
        /*0050*/ 	.short	0x0002
        /*0052*/ 	.short	0x0010
        /*0054*/ 	.byte	0x00, 0xf5, 0x21, 0x00


	//----- nvinfo : EIATTR_KPARAM_INFO
	.align		4
.L_15321:
        /*0058*/ 	.byte	0x04, 0x17
        /*005a*/ 	.short	(.L_15323 - .L_15322)
.L_15322:
        /*005c*/ 	.word	0x00000000
        /*0060*/ 	.short	0x0001
        /*0062*/ 	.short	0x0008
        /*0064*/ 	.byte	0x00, 0xf5, 0x21, 0x00


	//----- nvinfo : EIATTR_KPARAM_INFO
	.align		4
.L_15323:
        /*0068*/ 	.byte	0x04, 0x17
        /*006a*/ 	.short	(.L_15325 - .L_15324)
.L_15324:
        /*006c*/ 	.word	0x00000000
        /*0070*/ 	.short	0x0000
        /*0072*/ 	.short	0x0000
        /*0074*/ 	.byte	0x00, 0xf5, 0x21, 0x00


	//----- nvinfo : EIATTR_SPARSE_MMA_MASK
	.align		4
.L_15325:
        /*0078*/ 	.byte	0x03, 0x50
        /*007a*/ 	.short	0x0000


	//----- nvinfo : EIATTR_MAXREG_COUNT
	.align		4
        /*007c*/ 	.byte	0x03, 0x1b
        /*007e*/ 	.short	0x00ff


	//----- nvinfo : EIATTR_NUM_BARRIERS
	.align		4
        /*0080*/ 	.byte	0x02, 0x4c
        /*0082*/ 	.byte	0x01
	.zero		1


	//----- nvinfo : EIATTR_MERCURY_ISA_VERSION
	.align		4
        /*0084*/ 	.byte	0x03, 0x5f
        /*0086*/ 	.short	0x0101


	//----- nvinfo : EIATTR_VRC_CTA_INIT_COUNT
	.align		4
        /*0088*/ 	.byte	0x02, 0x4a
	.zero		1
	.zero		1


	//----- nvinfo : EIATTR_EXIT_INSTR_OFFSETS
	.align		4
        /*008c*/ 	.byte	0x04, 0x1c
        /*008e*/ 	.short	(.L_15327 - .L_15326)


	//   ....[0]....
.L_15326:
        /*0090*/ 	.word	0x00000150


	//   ....[1]....
        /*0094*/ 	.word	0x00003330


	//   ....[2]....
        /*0098*/ 	.word	0x000039d0


	//----- nvinfo : EIATTR_CRS_STACK_SIZE
	.align		4
.L_15327:
        /*009c*/ 	.byte	0x04, 0x1e
        /*009e*/ 	.short	(.L_15329 - .L_15328)
.L_15328:
        /*00a0*/ 	.word	0x00000000


	//----- nvinfo : EIATTR_CBANK_PARAM_SIZE
	.align		4
.L_15329:
        /*00a4*/ 	.byte	0x03, 0x19
        /*00a6*/ 	.short	0x0038


	//----- nvinfo : EIATTR_PARAM_CBANK
	.align		4
        /*00a8*/ 	.byte	0x04, 0x0a
        /*00aa*/ 	.short	(.L_15331 - .L_15330)
	.align		4
.L_15330:
        /*00ac*/ 	.word	index@(.nv.constant0.contiguous_reducel33_i64)
        /*00b0*/ 	.short	0x0380
        /*00b2*/ 	.short	0x0038


	//----- nvinfo : EIATTR_SW_WAR
	.align		4
.L_15331:
        /*00b4*/ 	.byte	0x04, 0x36
        /*00b6*/ 	.short	(.L_15333 - .L_15332)
.L_15332:
        /*00b8*/ 	.word	0x00000008
.L_15333:


//--------------------- .nv.info.contiguous_reducel322_i64 --------------------------
	.section	.nv.info.contiguous_reducel322_i64,"",@"SHT_CUDA_INFO"
	.sectionflags	@""
	.align	4


	//----- nvinfo : EIATTR_CUDA_API_VERSION
	.align		4
        /*0000*/ 	.byte	0x04, 0x37
        /*0002*/ 	.short	(.L_15335 - .L_15334)
.L_15334:
        /*0004*/ 	.word	0x00000082


	//----- nvinfo : EIATTR_KPARAM_INFO
	.align		4
.L_15335:
        /*0008*/ 	.byte	0x04, 0x17
        /*000a*/ 	.short	(.L_15337 - .L_15336)
.L_15336:
        /*000c*/ 	.word	0x00000000
        /*0010*/ 	.short	0x0005
        /*0012*/ 	.short	0x0028
        /*0014*/ 	.byte	0x00, 0xf0, 0x21, 0x00


	//----- nvinfo : EIATTR_KPARAM_INFO
	.align		4
.L_15337:
        /*0018*/ 	.byte	0x04, 0x17
        /*001a*/ 	.short	(.L_15339 - .L_15338)
.L_15338:
        /*001c*/ 	.word	0x00000000
        /*0020*/ 	.short	0x0004
        /*0022*/ 	.short	0x0020
        /*0024*/ 	.byte	0x00, 0xf0, 0x21, 0x00


	//----- nvinfo : EIATTR_KPARAM_INFO
	.align		4
.L_15339:
        /*0028*/ 	.byte	0x04, 0x17
        /*002a*/ 	.short	(.L_15341 - .L_15340)
.L_15340:
        /*002c*/ 	.word	0x00000000
        /*0030*/ 	.short	0x0003
        /*0032*/ 	.short	0x0018
        /*0034*/ 	.byte	0x00, 0xf0, 0x21, 0x00


	//----- nvinfo : EIATTR_KPARAM_INFO
	.align		4
.L_15341:
        /*0038*/ 	.byte	0x04, 0x17
        /*003a*/ 	.short	(.L_15343 - .L_15342)
.L_15342:
        /*003c*/ 	.word	0x00000000
        /*0040*/ 	.short	0x0002
        /*0042*/ 	.short	0x0010
        /*0044*/ 	.byte	0x00, 0xf0, 0x21, 0x00


	//----- nvinfo : EIATTR_KPARAM_INFO
	.align		4
.L_15343:
        /*0048*/ 	.byte	0x04, 0x17
        /*004a*/ 	.short	(.L_15345 - .L_15344)
.L_15344:
        /*004c*/ 	.word	0x00000000
        /*0050*/ 	.short	0x0001
        /*0052*/ 	.short	0x0008
        /*0054*/ 	.byte	0x00, 0xf5, 0x21, 0x00


	//----- nvinfo : EIATTR_KPARAM_INFO
	.align		4
.L_15345:
        /*0058*/ 	.byte	0x04, 0x17
        /*005a*/ 	.short	(.L_15347 - .L_15346)
.L_15346:
        /*005c*/ 	.word	0x00000000
        /*0060*/ 	.short	0x0000
        /*0062*/ 	.short	0x0000
        /*0064*/ 	.byte	0x00, 0xf5, 0x21, 0x00


	//----- nvinfo : EIATTR_SPARSE_MMA_MASK
	.align		4
.L_15347:
        /*0068*/ 	.byte	0x03, 0x50
        /*006a*/ 	.short	0x0000


	//----- nvinfo : EIATTR_MAXREG_COUNT
	.align		4
        /*006c*/ 	.byte	0x03, 0x1b
        /*006e*/ 	.short	0x00ff


	//----- nvinfo : EIATTR_NUM_BARRIERS
	.align		4
        /*0070*/ 	.byte	0x02, 0x4c
        /*0072*/ 	.byte	0x01
	.zero		1


	//----- nvinfo : EIATTR_MERCURY_ISA_VERSION
	.align		4
        /*0074*/ 	.byte	0x03, 0x5f
        /*0076*/ 	.short	0x0101


	//----- nvinfo : EIATTR_VRC_CTA_INIT_COUNT
	.align		4
        /*0078*/ 	.byte	0x02, 0x4a
	.zero		1
	.zero		1


	//----- nvinfo : EIATTR_EXIT_INSTR_OFFSETS
	.align		4
        /*007c*/ 	.byte	0x04, 0x1c
        /*007e*/ 	.short	(.L_15349 - .L_15348)


	//   ....[0]....
.L_15348:
        /*0080*/ 	.word	0x00000110


	//   ....[1]....
        /*0084*/ 	.word	0x000004a0


	//   ....[2]....
        /*0088*/ 	.word	0x00000640


	//   ....[3]....
        /*008c*/ 	.word	0x00000760


	//----- nvinfo : EIATTR_CRS_STACK_SIZE
	.align		4
.L_15349:
        /*0090*/ 	.byte	0x04, 0x1e
        /*0092*/ 	.short	(.L_15351 - .L_15350)
.L_15350:
        /*0094*/ 	.word	0x00000000


	//----- nvinfo : EIATTR_CBANK_PARAM_SIZE
	.align		4
.L_15351:
        /*0098*/ 	.byte	0x03, 0x19
        /*009a*/ 	.short	0x0030


	//----- nvinfo : EIATTR_PARAM_CBANK
	.align		4
        /*009c*/ 	.byte	0x04, 0x0a
        /*009e*/ 	.short	(.L_15353 - .L_15352)
	.align		4
.L_15352:
        /*00a0*/ 	.word	index@(.nv.constant0.contiguous_reducel322_i64)
        /*00a4*/ 	.short	0x0380
        /*00a6*/ 	.short	0x0030


	//----- nvinfo : EIATTR_SW_WAR
	.align		4
.L_15353:
        /*00a8*/ 	.byte	0x04, 0x36
        /*00aa*/ 	.short	(.L_15355 - .L_15354)
.L_15354:
        /*00ac*/ 	.word	0x00000008
.L_15355:


//--------------------- .nv.info.contiguous_reducel32_i64 --------------------------
	.section	.nv.info.contiguous_reducel32_i64,"",@"SHT_CUDA_INFO"
	.sectionflags	@""
	.align	4


	//----- nvinfo : EIATTR_CUDA_API_VERSION
	.align		4
        /*0000*/ 	.byte	0x04, 0x37
        /*0002*/ 	.short	(.L_15357 - .L_15356)
.L_15356:
        /*0004*/ 	.word	0x00000082


	//----- nvinfo : EIATTR_KPARAM_INFO
	.align		4
.L_15357:
        /*0008*/ 	.byte	0x04, 0x17
        /*000a*/ 	.short	(.L_15359 - .L_15358)
.L_15358:
        /*000c*/ 	.word	0x00000000
        /*0010*/ 	.short	0x0008
        /*0012*/ 	.short	0x0040
        /*0014*/ 	.byte	0x00, 0xf0, 0x21, 0x00


	//----- nvinfo : EIATTR_KPARAM_INFO
	.align		4
.L_15359:
        /*0018*/ 	.byte	0x04, 0x17
        /*001a*/ 	.short	(.L_15361 - .L_15360)
.L_15360:
        /*001c*/ 	.word	0x00000000
        /*0020*/ 	.short	0x0007
        /*0022*/ 	.short	0x0038
        /*0024*/ 	.byte	0x00, 0xf0, 0x21, 0x00


	//----- nvinfo : EIATTR_KPARAM_INFO
	.align		4
.L_15361:
        /*0028*/ 	.byte	0x04, 0x17
        /*002a*/ 	.short	(.L_15363 - .L_15362)
.L_15362:
        /*002c*/ 	.word	0x00000000
        /*0030*/ 	.short	0x0006
        /*0032*/ 	.short	0x0030
        /*0034*/ 	.byte	0x00, 0xf0, 0x21, 0x00


	//----- nvinfo : EIATTR_KPARAM_INFO
	.align		4
.L_15363:
        /*0038*/ 	.byte	0x04, 0x17
        /*003a*/ 	.short	(.L_15365 - .L_15364)
.L_15364:
        /*003c*/ 	.word	0x00000000
        /*0040*/ 	.short	0x0005
        /*0042*/ 	.short	0x0028
        /*0044*/ 	.byte	0x00, 0xf0, 0x21, 0x00


	//----- nvinfo : EIATTR_KPARAM_INFO
	.align		4
.L_15365:
        /*0048*/ 	.byte	0x04, 0x17
        /*004a*/ 	.short	(.L_15367 - .L_15366)
.L_15366:
        /*004c*/ 	.word	0x00000000
        /*0050*/ 	.short	0x0004
        /*0052*/ 	.short	0x0020
        /*0054*/ 	.byte	0x00, 0xf0, 0x21, 0x00


	//----- nvinfo : EIATTR_KPARAM_INFO
	.align		4
.L_15367:
        /*0058*/ 	.byte	0x04, 0x17
        /*005a*/ 	.short	(.L_15369 - .L_15368)
.L_15368:
        /*005c*/ 	.word	0x00000000
        /*0060*/ 	.short	0x0003
        /*0062*/ 	.short	0x0018
        /*0064*/ 	.byte	0x00, 0xf5, 0x21, 0x00


	//----- nvinfo : EIATTR_KPARAM_INFO
	.align		4
.L_15369:
        /*0068*/ 	.byte	0x04, 0x17
        /*006a*/ 	.short	(.L_15371 - .L_15370)
.L_15370:
        /*006c*/ 	.word	0x00000000
        /*0070*/ 	.short	0x0002
        /*0072*/ 	.short	0x0010
        /*0074*/ 	.byte	0x00, 0xf5, 0x21, 0x00


	//----- nvinfo : EIATTR_KPARAM_INFO
	.align		4
.L_15371:
        /*0078*/ 	.byte	0x04, 0x17
        /*007a*/ 	.short	(.L_15373 - .L_15372)
.L_15372:
        /*007c*/ 	.word	0x00000000
        /*0080*/ 	.short	0x0001
        /*0082*/ 	.short	0x0008
        /*0084*/ 	.byte	0x00, 0xf5, 0x21, 0x00


	//----- nvinfo : EIATTR_KPARAM_INFO
	.align		4
.L_15373:
        /*0088*/ 	.byte	0x04, 0x17
        /*008a*/ 	.short	(.L_15375 - .L_15374)
.L_15374:
        /*008c*/ 	.word	0x00000000
        /*0090*/ 	.short	0x0000
        /*0092*/ 	.short	0x0000
        /*0094*/ 	.byte	0x00, 0xf5, 0x21, 0x00


	//----- nvinfo : EIATTR_SPARSE_MMA_MASK
	.align		4
.L_15375:
        /*0098*/ 	.byte	0x03, 0x50
        /*009a*/ 	.short	0x0000


	//----- nvinfo : EIATTR_MAXREG_COUNT
	.align		4
        /*009c*/ 	.byte	0x03, 0x1b
        /*009e*/ 	.short	0x00ff


	//----- nvinfo : EIATTR_NUM_BARRIERS
	.align		4
        /*00a0*/ 	.byte	0x02, 0x4c
        /*00a2*/ 	.byte	0x01
	.zero		1


	//----- nvinfo : EIATTR_MERCURY_ISA_VERSION
	.align		4
        /*00a4*/ 	.byte	0x03, 0x5f
        /*00a6*/ 	.short	0x0101


	//----- nvinfo : EIATTR_VRC_CTA_INIT_COUNT
	.align		4
        /*00a8*/ 	.byte	0x02, 0x4a
	.zero		1
	.zero		1


	//----- nvinfo : EIATTR_EXIT_INSTR_OFFSETS
	.align		4
        /*00ac*/ 	.byte	0x04, 0x1c
        /*00ae*/ 	.short	(.L_15377 - .L_15376)


	//   ....[0]....
.L_15376:
        /*00b0*/ 	.word	0x00000110


	//   ....[1]....
        /*00b4*/ 	.word	0x00006e50


	//   ....[2]....
        /*00b8*/ 	.word	0x00006ff0


	//   ....[3]....
        /*00bc*/ 	.word	0x00007100


	//----- nvinfo : EIATTR_CRS_STACK_SIZE
	.align		4
.L_15377:
        /*00c0*/ 	.byte	0x04, 0x1e
        /*00c2*/ 	.short	(.L_15379 - .L_15378)
.L_15378:
        /*00c4*/ 	.word	0x00000000


	//----- nvinfo : EIATTR_CBANK_PARAM_SIZE
	.align		4
.L_15379:
        /*00c8*/ 	.byte	0x03, 0x19
        /*00ca*/ 	.short	0x0048


	//----- nvinfo : EIATTR_PARAM_CBANK
	.align		4
        /*00cc*/ 	.byte	0x04, 0x0a
        /*00ce*/ 	.short	(.L_15381 - .L_15380)
	.align		4
.L_15380:
        /*00d0*/ 	.word	index@(.nv.constant0.contiguous_reducel32_i64)
        /*00d4*/ 	.short	0x0380
        /*00d6*/ 	.short	0x0048


	//----- nvinfo : EIATTR_SW_WAR
	.align		4
.L_15381:
        /*00d8*/ 	.byte	0x04, 0x36
        /*00da*/ 	.short	(.L_15383 - .L_15382)
.L_15382:
        /*00dc*/ 	.word	0x00000008
.L_15383:


//--------------------- .nv.info.uncontiguous_cumulate_reducel3_i64 --------------------------
	.section	.nv.info.uncontiguous_cumulate_reducel3_i64,"",@"SHT_CUDA_INFO"
	.sectionflags	@""
	.align	4


	//----- nvinfo : EIATTR_CUDA_API_VERSION
	.align		4
        /*0000*/ 	.byte	0x04, 0x37
        /*0002*/ 	.short	(.L_15385 - .L_15384)
.L_15384:
        /*0004*/ 	.word	0x00000082


	//----- nvinfo : EIATTR_KPARAM_INFO
	.align		4
.L_15385:
        /*0008*/ 	.byte	0x04, 0x17
        /*000a*/ 	.short	(.L_15387 - .L_15386)
.L_15386:
        /*000c*/ 	.word	0x00000000
        /*0010*/ 	.short	0x0005
        /*0012*/ 	.short	0x0028
        /*0014*/ 	.byte	0x00, 0xf0, 0x21, 0x00


	//----- nvinfo : EIATTR_KPARAM_INFO
	.align		4
.L_15387:
        /*0018*/ 	.byte	0x04, 0x17
        /*001a*/ 	.short	(.L_15389 - .L_15388)
.L_15388:
        /*001c*/ 	.word	0x00000000
        /*0020*/ 	.short	0x0004
        /*0022*/ 	.short	0x0020
        /*0024*/ 	.byte	0x00, 0xf0, 0x21, 0x00


	//----- nvinfo : EIATTR_KPARAM_INFO
	.align		4
.L_15389:
        /*0028*/ 	.byte	0x04, 0x17
        /*002a*/ 	.short	(.L_15391 - .L_15390)
.L_15390:
        /*002c*/ 	.word	0x00000000
        /*0030*/ 	.short	0x0003
        /*0032*/ 	.short	0x0018
        /*0034*/ 	.byte	0x00, 0xf5, 0x21, 0x00


	//----- nvinfo : EIATTR_KPARAM_INFO
	.align		4
.L_15391:
        /*0038*/ 	.byte	0x04, 0x17
        /*003a*/ 	.short	(.L_15393 - .L_15392)
.L_15392:
        /*003c*/ 	.word	0x00000000
        /*0040*/ 	.short	0x0002
        /*0042*/ 	.short	0x0010
        /*0044*/ 	.byte	0x00, 0xf5, 0x21, 0x00


	//----- nvinfo : EIATTR_KPARAM_INFO
	.align		4
.L_15393:
        /*0048*/ 	.byte	0x04, 0x17
        /*004a*/ 	.short	(.L_15395 - .L_15394)
.L_15394:
        /*004c*/ 	.word	0x00000000
        /*0050*/ 	.short	0x0001
        /*0052*/ 	.short	0x0008
        /*0054*/ 	.byte	0x00, 0xf5, 0x21, 0x00


	//----- nvinfo : EIATTR_KPARAM_INFO
	.align		4
.L_15395:
        /*0058*/ 	.byte	0x04, 0x17
        /*005a*/ 	.short	(.L_15397 - .L_15396)
.L_15396:
        /*005c*/ 	.word	0x00000000
        /*0060*/ 	.short	0x0000
        /*0062*/ 	.short	0x0000
        /*0064*/ 	.byte	0x00, 0xf5, 0x21, 0x00


	//----- nvinfo : EIATTR_SPARSE_MMA_MASK
	.align		4
.L_15397:
        /*0068*/ 	.byte	0x03, 0x50
        /*006a*/ 	.short	0x0000


	//----- nvinfo : EIATTR_MAXREG_COUNT
	.align		4
        /*006c*/ 	.byte	0x03, 0x1b
        /*006e*/ 	.short	0x00ff


	//----- nvinfo : EIATTR_NUM_BARRIERS
	.align		4
        /*0070*/ 	.byte	0x02, 0x4c
        /*0072*/ 	.byte	0x01
	.zero		1


	//----- nvinfo : EIATTR_MERCURY_ISA_VERSION
	.align		4
        /*0074*/ 	.byte	0x03, 0x5f
        /*0076*/ 	.short	0x0101


	//----- nvinfo : EIATTR_VRC_CTA_INIT_COUNT
	.align		4
        /*0078*/ 	.byte	0x02, 0x4a
	.zero		1
	.zero		1


	//----- nvinfo : EIATTR_EXIT_INSTR_OFFSETS
	.align		4
        /*007c*/ 	.byte	0x04, 0x1c
        /*007e*/ 	.short	(.L_15399 - .L_15398)


	//   ....[0]....
.L_15398:
        /*0080*/ 	.word	0x00006a10


	//   ....[1]....
        /*0084*/ 	.word	0x00006bb0


	//   ....[2]....
        /*0088*/ 	.word	0x00006c30


	//----- nvinfo : EIATTR_CRS_STACK_SIZE
	.align		4
.L_15399:
        /*008c*/ 	.byte	0x04, 0x1e
        /*008e*/ 	.short	(.L_15401 - .L_15400)
.L_15400:
        /*0090*/ 	.word	0x00000000


	//----- nvinfo : EIATTR_CBANK_PARAM_SIZE
	.align		4
.L_15401:
        /*0094*/ 	.byte	0x03, 0x19
        /*0096*/ 	.short	0x0030


	//----- nvinfo : EIATTR_PARAM_CBANK
	.align		4
        /*0098*/ 	.byte	0x04, 0x0a
        /*009a*/ 	.short	(.L_15403 - .L_15402)
	.align		4
.L_15402:
        /*009c*/ 	.word	index@(.nv.constant0.uncontiguous_cumulate_reducel3_i64)
        /*00a0*/ 	.short	0x0380
        /*00a2*/ 	.short	0x0030


	//----- nvinfo : EIATTR_SW_WAR
	.align		4
.L_15403:
        /*00a4*/ 	.byte	0x04, 0x36
        /*00a6*/ 	.short	(.L_15405 - .L_15404)
.L_15404:
        /*00a8*/ 	.word	0x00000008
.L_15405:


//--------------------- .nv.info.uncontiguous_reducel3_i64 --------------------------
	.section	.nv.info.uncontiguous_reducel3_i64,"",@"SHT_CUDA_INFO"
	.sectionflags	@""
	.align	4


	//----- nvinfo : EIATTR_CUDA_API_VERSION
	.align		4
        /*0000*/ 	.byte	0x04, 0x37
        /*0002*/ 	.short	(.L_15407 - .L_15406)
.L_15406:
        /*0004*/ 	.word	0x00000082


	//----- nvinfo : EIATTR_KPARAM_INFO
	.align		4
.L_15407:
        /*0008*/ 	.byte	0x04, 0x17
        /*000a*/ 	.short	(.L_15409 - .L_15408)
.L_15408:
        /*000c*/ 	.word	0x00000000
        /*0010*/ 	.short	0x0005
        /*0012*/ 	.short	0x0028
        /*0014*/ 	.byte	0x00, 0xf0, 0x21, 0x00


	//----- nvinfo : EIATTR_KPARAM_INFO
	.align		4
.L_15409:
        /*0018*/ 	.byte	0x04, 0x17
        /*001a*/ 	.short	(.L_15411 - .L_15410)
.L_15410:
        /*001c*/ 	.word	0x00000000
        /*0020*/ 	.short	0x0004
        /*0022*/ 	.short	0x0020
        /*0024*/ 	.byte	0x00, 0xf0, 0x21, 0x00


	//----- nvinfo : EIATTR_KPARAM_INFO
	.align		4
.L_15411:
        /*0028*/ 	.byte	0x04, 0x17
        /*002a*/ 	.short	(.L_15413 - .L_15412)
.L_15412:
        /*002c*/ 	.word	0x00000000
        /*0030*/ 	.short	0x0003
        /*0032*/ 	.short	0x0018
        /*0034*/ 	.byte	0x00, 0xf5, 0x21, 0x00


	//----- nvinfo : EIATTR_KPARAM_INFO
	.align		4
.L_15413:
        /*0038*/ 	.byte	0x04, 0x17
        /*003a*/ 	.short	(.L_15415 - .L_15414)
.L_15414:
        /*003c*/ 	.word	0x00000000
        /*0040*/ 	.short	0x0002
        /*0042*/ 	.short	0x0010
        /*0044*/ 	.byte	0x00, 0xf5, 0x21, 0x00


	//----- nvinfo : EIATTR_KPARAM_INFO
	.align		4
.L_15415:
        /*0048*/ 	.byte	0x04, 0x17
        /*004a*/ 	.short	(.L_15417 - .L_15416)
.L_15416:
        /*004c*/ 	.word	0x00000000
        /*0050*/ 	.short	0x0001
        /*0052*/ 	.short	0x0008
        /*0054*/ 	.byte	0x00, 0xf5, 0x21, 0x00


	//----- nvinfo : EIATTR_KPARAM_INFO
	.align		4
.L_15417:
        /*0058*/ 	.byte	0x04, 0x17
        /*005a*/ 	.short	(.L_15419 - .L_15418)
.L_15418:
        /*005c*/ 	.word	0x00000000
        /*0060*/ 	.short	0x0000
        /*0062*/ 	.short	0x0000
        /*0064*/ 	.byte	0x00, 0xf5, 0x21, 0x00


	//----- nvinfo : EIATTR_SPARSE_MMA_MASK
	.align		4
.L_15419:
        /*0068*/ 	.byte	0x03, 0x50
        /*006a*/ 	.short	0x0000


	//----- nvinfo : EIATTR_MAXREG_COUNT
	.align		4
        /*006c*/ 	.byte	0x03, 0x1b
        /*006e*/ 	.short	0x00ff


	//----- nvinfo : EIATTR_NUM_BARRIERS
	.align		4
        /*0070*/ 	.byte	0x02, 0x4c
        /*0072*/ 	.byte	0x01
	.zero		1


	//----- nvinfo : EIATTR_MERCURY_ISA_VERSION
	.align		4
        /*0074*/ 	.byte	0x03, 0x5f
        /*0076*/ 	.short	0x0101


	//----- nvinfo : EIATTR_VRC_CTA_INIT_COUNT
	.align		4
        /*0078*/ 	.byte	0x02, 0x4a
	.zero		1
	.zero		1


	//----- nvinfo : EIATTR_EXIT_INSTR_OFFSETS
	.align		4
        /*007c*/ 	.byte	0x04, 0x1c
        /*007e*/ 	.short	(.L_15421 - .L_15420)


	//   ....[0]....
.L_15420:
        /*0080*/ 	.word	0x00007080


	//   ....[1]....
        /*0084*/ 	.word	0x00007220


	//   ....[2]....
        /*0088*/ 	.word	0x000072a0


	//----- nvinfo : EIATTR_CRS_STACK_SIZE
	.align		4
.L_15421:
        /*008c*/ 	.byte	0x04, 0x1e
        /*008e*/ 	.short	(.L_15423 - .L_15422)
.L_15422:
        /*0090*/ 	.word	0x00000000


	//----- nvinfo : EIATTR_CBANK_PARAM_SIZE
	.align		4
.L_15423:
        /*0094*/ 	.byte	0x03, 0x19
        /*0096*/ 	.short	0x0030


	//----- nvinfo : EIATTR_PARAM_CBANK
	.align		4
        /*0098*/ 	.byte	0x04, 0x0a
        /*009a*/ 	.short	(.L_15425 - .L_15424)
	.align		4
.L_15424:
        /*009c*/ 	.word	index@(.nv.constant0.uncontiguous_reducel3_i64)
        /*00a0*/ 	.short	0x0380
        /*00a2*/ 	.short	0x0030


	//----- nvinfo : EIATTR_SW_WAR
	.align		4
.L_15425:
        /*00a4*/ 	.byte	0x04, 0x36
        /*00a6*/ 	.short	(.L_15427 - .L_15426)
.L_15426:
        /*00a8*/ 	.word	0x00000008
.L_15427:


//--------------------- .nv.info.contiguous_cumulate_reducel3_i64 --------------------------
	.section	.nv.info.contiguous_cumulate_reducel3_i64,"",@"SHT_CUDA_INFO"
	.sectionflags	@""
	.align	4


	//----- nvinfo : EIATTR_CUDA_API_VERSION
	.align		4
        /*0000*/ 	.byte	0x04, 0x37
        /*0002*/ 	.short	(.L_15429 - .L_15428)
.L_15428:
        /*0004*/ 	.word	0x00000082


	//----- nvinfo : EIATTR_KPARAM_INFO
	.align		4
.L_15429:
        /*0008*/ 	.byte	0x04, 0x17
        /*000a*/ 	.short	(.L_15431 - .L_15430)
.L_15430:
        /*000c*/ 	.word	0x00000000
        /*0010*/ 	.short	0x0002
        /*0012*/ 	.short	0x0010
        /*0014*/ 	.byte	0x00, 0xf0, 0x21, 0x00


	//----- nvinfo : EIATTR_KPARAM_INFO
	.align		4
.L_15431:
        /*0018*/ 	.byte	0x04, 0x17
        /*001a*/ 	.short	(.L_15433 - .L_15432)
.L_15432:
        /*001c*/ 	.word	0x00000000
        /*0020*/ 	.short	0x0001
        /*0022*/ 	.short	0x0008
        /*0024*/ 	.byte	0x00, 0xf5, 0x21, 0x00


	//----- nvinfo : EIATTR_KPARAM_INFO
	.align		4
.L_15433:
        /*0028*/ 	.byte	0x04, 0x17
        /*002a*/ 	.short	(.L_15435 - .L_15434)
.L_15434:
        /*002c*/ 	.word	0x00000000
        /*0030*/ 	.short	0x0000
        /*0032*/ 	.short	0x0000
        /*0034*/ 	.byte	0x00, 0xf5, 0x21, 0x00


	//----- nvinfo : EIATTR_SPARSE_MMA_MASK
	.align		4
.L_15435:
        /*0038*/ 	.byte	0x03, 0x50
        /*003a*/ 	.short	0x0000


	//----- nvinfo : EIATTR_MAXREG_COUNT
	.align		4
        /*003c*/ 	.byte	0x03, 0x1b
        /*003e*/ 	.short	0x00ff


	//----- nvinfo : EIATTR_NUM_BARRIERS
	.align		4
        /*0040*/ 	.byte	0x02, 0x4c
        /*0042*/ 	.byte	0x01
	.zero		1


	//----- nvinfo : EIATTR_MERCURY_ISA_VERSION
	.align		4
        /*0044*/ 	.byte	0x03, 0x5f
        /*0046*/ 	.short	0x0101


	//----- nvinfo : EIATTR_VRC_CTA_INIT_COUNT
	.align		4
        /*0048*/ 	.byte	0x02, 0x4a
	.zero		1
	.zero		1


	//----- nvinfo : EIATTR_EXIT_INSTR_OFFSETS
	.align		4
        /*004c*/ 	.byte	0x04, 0x1c
        /*004e*/ 	.short	(.L_15437 - .L_15436)


	//   ....[0]....
.L_15436:
        /*0050*/ 	.word	0x00000340


	//   ....[1]....
        /*0054*/ 	.word	0x000004e0


	//   ....[2]....
        /*0058*/ 	.word	0x00000560


	//----- nvinfo : EIATTR_CRS_STACK_SIZE
	.align		4
.L_15437:
        /*005c*/ 	.byte	0x04, 0x1e
        /*005e*/ 	.short	(.L_15439 - .L_15438)
.L_15438:
        /*0060*/ 	.word	0x00000000


	//----- nvinfo : EIATTR_CBANK_PARAM_SIZE
	.align		4
.L_15439:
        /*0064*/ 	.byte	0x03, 0x19
        /*0066*/ 	.short	0x0018


	//----- nvinfo : EIATTR_PARAM_CBANK
	.align		4
        /*0068*/ 	.byte	0x04, 0x0a
        /*006a*/ 	.short	(.L_15441 - .L_15440)
	.align		4
.L_15440:
        /*006c*/ 	.word	index@(.nv.constant0.contiguous_cumulate_reducel3_i64)
        /*0070*/ 	.short	0x0380
        /*0072*/ 	.short	0x0018


	//----- nvinfo : EIATTR_SW_WAR
	.align		4
.L_15441:
        /*0074*/ 	.byte	0x04, 0x36
        /*0076*/ 	.short	(.L_15443 - .L_15442)
.L_15442:
        /*0078*/ 	.word	0x00000008
.L_15443:


//--------------------- .nv.info.contiguous_reducel3_i64 --------------------------
	.section	.nv.info.contiguous_reducel3_i64,"",@"SHT_CUDA_INFO"
	.sectionflags	@""
	.align	4


	//----- nvinfo : EIATTR_CUDA_API_VERSION
	.align		4
        /*0000*/ 	.byte	0x04, 0x37
        /*0002*/ 	.short	(.L_15445 - .L_15444)
.L_15444:
        /*0004*/ 	.word	0x00000082


	//----- nvinfo : EIATTR_KPARAM_INFO
	.align		4
.L_15445:
        /*0008*/ 	.byte	0x04, 0x17
        /*000a*/ 	.short	(.L_15447 - .L_15446)
.L_15446:
        /*000c*/ 	.word	0x00000000
        /*0010*/ 	.short	0x0002
        /*0012*/ 	.short	0x0010
        /*0014*/ 	.byte	0x00, 0xf0, 0x21, 0x00


	//----- nvinfo : EIATTR_KPARAM_INFO
	.align		4
.L_15447:
        /*0018*/ 	.byte	0x04, 0x17
        /*001a*/ 	.short	(.L_15449 - .L_15448)
.L_15448:
        /*001c*/ 	.word	0x00000000
        /*0020*/ 	.short	0x0001
        /*0022*/ 	.short	0x0008
        /*0024*/ 	.byte	0x00, 0xf5, 0x21, 0x00


	//----- nvinfo : EIATTR_KPARAM_INFO
	.align		4
.L_15449:
        /*0028*/ 	.byte	0x04, 0x17
        /*002a*/ 	.short	(.L_15451 - .L_15450)
.L_15450:
        /*002c*/ 	.word	0x00000000
        /*0030*/ 	.short	0x0000
        /*0032*/ 	.short	0x0000
        /*0034*/ 	.byte	0x00, 0xf5, 0x21, 0x00


	//----- nvinfo : EIATTR_SPARSE_MMA_MASK
	.align		4
.L_15451:
        /*0038*/ 	.byte	0x03, 0x50
        /*003a*/ 	.short	0x0000


	//----- nvinfo : EIATTR_MAXREG_COUNT
	.align		4
        /*003c*/ 	.byte	0x03, 0x1b
        /*003e*/ 	.short	0x00ff


	//----- nvinfo : EIATTR_NUM_BARRIERS
	.align		4
        /*0040*/ 	.byte	0x02, 0x4c
        /*0042*/ 	.byte	0x01
	.zero		1


	//----- nvinfo : EIATTR_MERCURY_ISA_VERSION
	.align		4
        /*0044*/ 	.byte	0x03, 0x5f
        /*0046*/ 	.short	0x0101


	//----- nvinfo : EIATTR_VRC_CTA_INIT_COUNT
	.align		4
        /*0048*/ 	.byte	0x02, 0x4a
	.zero		1
	.zero		1


	//----- nvinfo : EIATTR_EXIT_INSTR_OFFSETS
	.align		4
        /*004c*/ 	.byte	0x04, 0x1c
        /*004e*/ 	.short	(.L_15453 - .L_15452)


	//   ....[0]....
.L_15452:
        /*0050*/ 	.word	0x00000990


	//   ....[1]....
        /*0054*/ 	.word	0x00000b30


	//   ....[2]....
        /*0058*/ 	.word	0x00000bb0


	//----- nvinfo : EIATTR_CRS_STACK_SIZE
	.align		4
.L_15453:
        /*005c*/ 	.byte	0x04, 0x1e
        /*005e*/ 	.short	(.L_15455 - .L_15454)
.L_15454:
        /*0060*/ 	.word	0x00000000


	//----- nvinfo : EIATTR_CBANK_PARAM_SIZE
	.align		4
.L_15455:
        /*0064*/ 	.byte	0x03, 0x19
        /*0066*/ 	.short	0x0018


	//----- nvinfo : EIATTR_PARAM_CBANK
	.align		4
        /*0068*/ 	.byte	0x04, 0x0a
        /*006a*/ 	.short	(.L_15457 - .L_15456)
	.align		4
.L_15456:
        /*006c*/ 	.word	index@(.nv.constant0.contiguous_reducel3_i64)
        /*0070*/ 	.short	0x0380
        /*0072*/ 	.short	0x0018


	//----- nvinfo : EIATTR_SW_WAR
	.align		4
.L_15457:
        /*0074*/ 	.byte	0x04, 0x36
        /*0076*/ 	.short	(.L_15459 - .L_15458)
.L_15458:
        /*0078*/ 	.word	0x00000008
.L_15459:


//--------------------- .nv.info.contiguous_reducel333_i32 --------------------------
	.section	.nv.info.contiguous_reducel333_i32,"",@"SHT_CUDA_INFO"
	.sectionflags	@""
	.align	4


	//----- nvinfo : EIATTR_CUDA_API_VERSION
	.align		4
        /*0000*/ 	.byte	0x04, 0x37
        /*0002*/ 	.short	(.L_15461 - .L_15460)
.L_15460:
        /*0004*/ 	.word	0x00000082


	//----- nvinfo : EIATTR_KPARAM_INFO
	.align		4
.L_15461:
        /*0008*/ 	.byte	0x04, 0x17
        /*000a*/ 	.short	(.L_15463 - .L_15462)
.L_15462:
        /*000c*/ 	.word	0x00000000
        /*0010*/ 	.short	0x0004
        /*0012*/ 	.short	0x0020
        /*0014*/ 	.byte	0x00, 0xf0, 0x21, 0x00


	//----- nvinfo : EIATTR_KPARAM_INFO
	.align		4
.L_15463:
        /*0018*/ 	.byte	0x04, 0x17
        /*001a*/ 	.short	(.L_15465 - .L_15464)
.L_15464:
        /*001c*/ 	.word	0x00000000
        /*0020*/ 	.short	0x0003
        /*0022*/ 	.short	0x0018
        /*0024*/ 	.byte	0x00, 0xf0, 0x21, 0x00


	//----- nvinfo : EIATTR_KPARAM_INFO
	.align		4
.L_15465:
        /*0028*/ 	.byte	0x04, 0x17
        /*002a*/ 	.short	(.L_15467 - .L_15466)
.L_15466:
        /*002c*/ 	.word	0x00000000
        /*0030*/ 	.short	0x0002
        /*0032*/ 	.short	0x0010
        /*0034*/ 	.byte	0x00, 0xf0, 0x21, 0x00


	//----- nvinfo : EIATTR_KPARAM_INFO
	.align		4
.L_15467:
        /*0038*/ 	.byte	0x04, 0x17
        /*003a*/ 	.short	(.L_15469 - .L_15468)
.L_15468:
        /*003c*/ 	.word	0x00000000
        /*0040*/ 	.short	0x0001
        /*0042*/ 	.short	0x0008
        /*0044*/ 	.byte	0x00, 0xf5, 0x21, 0x00


	//----- nvinfo : EIATTR_KPARAM_INFO
	.align		4
.L_15469:
        /*0048*/ 	.byte	0x04, 0x17
        /*004a*/ 	.short	(.L_15471 - .L_15470)
.L_15470:
        /*004c*/ 	.word	0x00000000
        /*0050*/ 	.short	0x0000
        /*0052*/ 	.short	0x0000
        /*0054*/ 	.byte	0x00, 0xf5, 0x21, 0x00


	//----- nvinfo : EIATTR_SPARSE_MMA_MASK
	.align		4
.L_15471:
        /*0058*/ 	.byte	0x03, 0x50
        /*005a*/ 	.short	0x0000


	//----- nvinfo : EIATTR_MAXREG_COUNT
	.align		4
        /*005c*/ 	.byte	0x03, 0x1b
        /*005e*/ 	.short	0x00ff


	//----- nvinfo : EIATTR_NUM_BARRIERS
	.align		4
        /*0060*/ 	.byte	0x02, 0x4c
        /*0062*/ 	.byte	0x01
	.zero		1


	//----- nvinfo : EIATTR_MERCURY_ISA_VERSION
	.align		4
        /*0064*/ 	.byte	0x03, 0x5f
        /*0066*/ 	.short	0x0101


	//----- nvinfo : EIATTR_VRC_CTA_INIT_COUNT
	.align		4
        /*0068*/ 	.byte	0x02, 0x4a
	.zero		1
	.zero		1


	//----- nvinfo : EIATTR_EXIT_INSTR_OFFSETS
	.align		4
        /*006c*/ 	.byte	0x04, 0x1c
        /*006e*/ 	.short	(.L_15473 - .L_15472)


	//   ....[0]....
.L_15472:
        /*0070*/ 	.word	0x00000150


	//   ....[1]....
        /*0074*/ 	.word	0x000001e0


	//   ....[2]....
        /*0078*/ 	.word	0x00000810


	//----- nvinfo : EIATTR_CBANK_PARAM_SIZE
	.align		4
.L_15473:
        /*007c*/ 	.byte	0x03, 0x19
        /*007e*/ 	.short	0x0028


	//----- nvinfo : EIATTR_PARAM_CBANK
	.align		4
        /*0080*/ 	.byte	0x04, 0x0a
        /*0082*/ 	.short	(.L_15475 - .L_15474)
	.align		4
.L_15474:
        /*0084*/ 	.word	index@(.nv.constant0.contiguous_reducel333_i32)
        /*0088*/ 	.short	0x0380
        /*008a*/ 	.short	0x0028


	//----- nvinfo : EIATTR_SW_WAR
	.align		4
.L_15475:
        /*008c*/ 	.byte	0x04, 0x36
        /*008e*/ 	.short	(.L_15477 - .L_15476)
.L_15476:
        /*0090*/ 	.word	0x00000008
.L_15477:


//--------------------- .nv.info.contiguous_reducel33_i32 --------------------------
	.section	.nv.info.contiguous_reducel33_i32,"",@"SHT_CUDA_INFO"
	.sectionflags	@""
	.align	4


	//----- nvinfo : EIATTR_CUDA_API_VERSION
	.align		4
        /*0000*/ 	.byte	0x04, 0x37
        /*0002*/ 	.short	(.L_15479 - .L_15478)
.L_15478:
        /*0004*/ 	.word	0x00000082


	//----- nvinfo : EIATTR_KPARAM_INFO
	.align		4
.L_15479:
        /*0008*/ 	.byte	0x04, 0x17
        /*000a*/ 	.short	(.L_15481 - .L_15480)
.L_15480:
        /*000c*/ 	.word	0x00000000
        /*0010*/ 	.short	0x0006
        /*0012*/ 	.short	0x0030
        /*0014*/ 	.byte	0x00, 0xf0, 0x21, 0x00


	//----- nvinfo : EIATTR_KPARAM_INFO
	.align		4
.L_15481:
        /*0018*/ 	.byte	0x04, 0x17
        /*001a*/ 	.short	(.L_15483 - .L_15482)
.L_15482:
        /*001c*/ 	.word	0x00000000
        /*0020*/ 	.short	0x0005
        /*0022*/ 	.short	0x0028
        /*0024*/ 	.byte	0x00, 0xf0, 0x21, 0x00


	//----- nvinfo : EIATTR_KPARAM_INFO
	.align		4
.L_15483:
        /*0028*/ 	.byte	0x04, 0x17
        /*002a*/ 	.short	(.L_15485 - .L_15484)
.L_15484:
        /*002c*/ 	.word	0x00000000
        /*0030*/ 	.short	0x0004
        /*0032*/ 	.short	0x0020
        /*0034*/ 	.byte	0x00, 0xf0, 0x21, 0x00


	//----- nvinfo : EIATTR_KPARAM_INFO
	.align		4
.L_15485:
        /*0038*/ 	.byte	0x04, 0x17
        /*003a*/ 	.short	(.L_15487 - .L_15486)
.L_15486:
        /*003c*/ 	.word	0x00000000
        /*0040*/ 	.short	0x0003
        /*0042*/ 	.short	0x0018
        /*0044*/ 	.byte	0x00, 0xf5, 0x21, 0x00


	//----- nvinfo : EIATTR_KPARAM_INFO
	.align		4
.L_15487:
        /*0048*/ 	.byte	0x04, 0x17
        /*004a*/ 	.short	(.L_15489 - .L_15488)
.L_15488:
        /*004c*/ 	.word	0x00000000
        /*0050*/ 	.short	0x0002
        /*0052*/ 	.short	0x0010
        /*0054*/ 	.byte	0x00, 0xf5, 0x21, 0x00


	//----- nvinfo : EIATTR_KPARAM_INFO
	.align		4
.L_15489:
        /*0058*/ 	.byte	0x04, 0x17
        /*005a*/ 	.short	(.L_15491 - .L_15490)
.L_15490:
        /*005c*/ 	.word	0x00000000
        /*0060*/ 	.short	0x0001
        /*0062*/ 	.short	0x0008
        /*0064*/ 	.byte	0x00, 0xf5, 0x21, 0x00


	//----- nvinfo : EIATTR_KPARAM_INFO
	.align		4
.L_15491:
        /*0068*/ 	.byte	0x04, 0x17
        /*006a*/ 	.short	(.L_15493 - .L_15492)
.L_15492:
        /*006c*/ 	.word	0x00000000
        /*0070*/ 	.short	0x0000
        /*0072*/ 	.short	0x0000
        /*0074*/ 	.byte	0x00, 0xf5, 0x21, 0x00


	//----- nvinfo : EIATTR_SPARSE_MMA_MASK
	.align		4
.L_15493:
        /*0078*/ 	.byte	0x03, 0x50
        /*007a*/ 	.short	0x0000


	//----- nvinfo : EIATTR_MAXREG_COUNT
	.align		4
        /*007c*/ 	.byte	0x03, 0x1b
        /*007e*/ 	.short	0x00ff


	//----- nvinfo : EIATTR_NUM_BARRIERS
	.align		4
        /*0080*/ 	.byte	0x02, 0x4c
        /*0082*/ 	.byte	0x01
	.zero		1


	//----- nvinfo : EIATTR_MERCURY_ISA_VERSION
	.align		4
        /*0084*/ 	.byte	0x03, 0x5f
        /*0086*/ 	.short	0x0101


	//----- nvinfo : EIATTR_VRC_CTA_INIT_COUNT
	.align		4
        /*0088*/ 	.byte	0x02, 0x4a
	.zero		1
	.zero		1


	//----- nvinfo : EIATTR_EXIT_INSTR_OFFSETS
	.align		4
        /*008c*/ 	.byte	0x04, 0x1c
        /*008e*/ 	.short	(.L_15495 - .L_15494)


	//   ....[0]....
.L_15494:
        /*0090*/ 	.word	0x00000150


	//   ....[1]....
        /*0094*/ 	.word	0x000035a0


	//   ....[2]....
        /*0098*/ 	.word	0x00003c40


	//----- nvinfo : EIATTR_CRS_STACK_SIZE
	.align		4
.L_15495:
        /*009c*/ 	.byte	0x04, 0x1e
        /*009e*/ 	.short	(.L_15497 - .L_15496)
.L_15496:
        /*00a0*/ 	.word	0x00000000


	//----- nvinfo : EIATTR_CBANK_PARAM_SIZE
	.align		4
.L_15497:
        /*00a4*/ 	.byte	0x03, 0x19
        /*00a6*/ 	.short	0x0038


	//----- nvinfo : EIATTR_PARAM_CBANK
	.align		4
        /*00a8*/ 	.byte	0x04, 0x0a
        /*00aa*/ 	.short	(.L_15499 - .L_15498)
	.align		4
.L_15498:
        /*00ac*/ 	.word	index@(.nv.constant0.contiguous_reducel33_i32)
        /*00b0*/ 	.short	0x0380
        /*00b2*/ 	.short	0x0038


	//----- nvinfo : EIATTR_SW_WAR
	.align		4
.L_15499:
        /*00b4*/ 	.byte	0x04, 0x36
        /*00b6*/ 	.short	(.L_15501 - .L_15500)
.L_15500:
        /*00b8*/ 	.word	0x00000008
.L_15501:


//--------------------- .nv.info.contiguous_reducel322_i32 --------------------------
	.section	.nv.info.contiguous_reducel322_i32,"",@"SHT_CUDA_INFO"
	.sectionflags	@""
	.align	4


	//----- nvinfo : EIATTR_CUDA_API_VERSION
	.align		4
        /*0000*/ 	.byte	0x04, 0x37
        /*0002*/ 	.short	(.L_15503 - .L_15502)
.L_15502:
        /*0004*/ 	.word	0x00000082


	//----- nvinfo : EIATTR_KPARAM_INFO
	.align		4
.L_15503:
        /*0008*/ 	.byte	0x04, 0x17
        /*000a*/ 	.short	(.L_15505 - .L_15504)
.L_15504:
        /*000c*/ 	.word	0x00000000
        /*0010*/ 	.short	0x0005
        /*0012*/ 	.short	0x0028
        /*0014*/ 	.byte	0x00, 0xf0, 0x21, 0x00


	//----- nvinfo : EIATTR_KPARAM_INFO
	.align		4
.L_15505:
        /*0018*/ 	.byte	0x04, 0x17
        /*001a*/ 	.short	(.L_15507 - .L_15506)
.L_15506:
        /*001c*/ 	.word	0x00000000
        /*0020*/ 	.short	0x0004
        /*0022*/ 	.short	0x0020
        /*0024*/ 	.byte	0x00, 0xf0, 0x21, 0x00


	//----- nvinfo : EIATTR_KPARAM_INFO
	.align		4
.L_15507:
        /*0028*/ 	.byte	0x04, 0x17
        /*002a*/ 	.short	(.L_15509 - .L_15508)
.L_15508:
        /*002c*/ 	.word	0x00000000
        /*0030*/ 	.short	0x0003
        /*0032*/ 	.short	0x0018
        /*0034*/ 	.byte	0x00, 0xf0, 0x21, 0x00


	//----- nvinfo : EIATTR_KPARAM_INFO
	.align		4
.L_15509:
        /*0038*/ 	.byte	0x04, 0x17
        /*003a*/ 	.short	(.L_15511 - .L_15510)
.L_15510:
        /*003c*/ 	.word	0x00000000
        /*0040*/ 	.short	0x0002
        /*0042*/ 	.short	0x0010
        /*0044*/ 	.byte	0x00, 0xf0, 0x21, 0x00


	//----- nvinfo : EIATTR_KPARAM_INFO
	.align		4
.L_15511:
        /*0048*/ 	.byte	0x04, 0x17
        /*004a*/ 	.short	(.L_15513 - .L_15512)
.L_15512:
        /*004c*/ 	.word	0x00000000
        /*0050*/ 	.short	0x0001
        /*0052*/ 	.short	0x0008
        /*0054*/ 	.byte	0x00, 0xf5, 0x21, 0x00


	//----- nvinfo : EIATTR_KPARAM_INFO
	.align		4
.L_15513:
        /*0058*/ 	.byte	0x04, 0x17
        /*005a*/ 	.short	(.L_15515 - .L_15514)
.L_15514:
        /*005c*/ 	.word	0x00000000
        /*0060*/ 	.short	0x0000
        /*0062*/ 	.short	0x0000
        /*0064*/ 	.byte	0x00, 0xf5, 0x21, 0x00


	//----- nvinfo : EIATTR_SPARSE_MMA_MASK
	.align		4
.L_15515:
        /*0068*/ 	.byte	0x03, 0x50
        /*006a*/ 	.short	0x0000


	//----- nvinfo : EIATTR_MAXREG_COUNT
	.align		4
        /*006c*/ 	.byte	0x03, 0x1b
        /*006e*/ 	.short	0x00ff


	//----- nvinfo : EIATTR_NUM_BARRIERS
	.align		4
        /*0070*/ 	.byte	0x02, 0x4c
        /*0072*/ 	.byte	0x01
	.zero		1


	//----- nvinfo : EIATTR_MERCURY_ISA_VERSION
	.align		4
        /*0074*/ 	.byte	0x03, 0x5f
        /*0076*/ 	.short	0x0101


	//----- nvinfo : EIATTR_VRC_CTA_INIT_COUNT
	.align		4
        /*0078*/ 	.byte	0x02, 0x4a
	.zero		1
	.zero		1


	//----- nvinfo : EIATTR_EXIT_INSTR_OFFSETS
	.align		4
        /*007c*/ 	.byte	0x04, 0x1c
        /*007e*/ 	.short	(.L_15517 - .L_15516)


	//   ....[0]....
.L_15516:
        /*0080*/ 	.word	0x00000110


	//   ....[1]....
        /*0084*/ 	.word	0x000004a0


	//   ....[2]....
        /*0088*/ 	.word	0x00000640


	//   ....[3]....
        /*008c*/ 	.word	0x00000760


	//----- nvinfo : EIATTR_CRS_STACK_SIZE
	.align		4
.L_15517:
        /*0090*/ 	.byte	0x04, 0x1e
        /*0092*/ 	.short	(.L_15519 - .L_15518)
.L_15518:
        /*0094*/ 	.word	0x00000000


	//----- nvinfo : EIATTR_CBANK_PARAM_SIZE
	.align		4
.L_15519:
        /*0098*/ 	.byte	0x03, 0x19
        /*009a*/ 	.short	0x0030


	//----- nvinfo : EIATTR_PARAM_CBANK
	.align		4
        /*009c*/ 	.byte	0x04, 0x0a
        /*009e*/ 	.short	(.L_15521 - .L_15520)
	.align		4
.L_15520:
        /*00a0*/ 	.word	index@(.nv.constant0.contiguous_reducel322_i32)
        /*00a4*/ 	.short	0x0380
        /*00a6*/ 	.short	0x0030


	//----- nvinfo : EIATTR_SW_WAR
	.align		4
.L_15521:
        /*00a8*/ 	.byte	0x04, 0x36
        /*00aa*/ 	.short	(.L_15523 - .L_15522)
.L_15522:
        /*00ac*/ 	.word	0x00000008
.L_15523:


//--------------------- .nv.info.contiguous_reducel32_i32 --------------------------
	.section	.nv.info.contiguous_reducel32_i32,"",@"SHT_CUDA_INFO"
	.sectionflags	@""
	.align	4


	//----- nvinfo : EIATTR_CUDA_API_VERSION
	.align		4
        /*0000*/ 	.byte	0x04, 0x37
        /*0002*/ 	.short	(.L_15525 - .L_15524)
.L_15524:
        /*0004*/ 	.word	0x00000082


	//----- nvinfo : EIATTR_KPARAM_INFO
	.align		4
.L_15525:
        /*0008*/ 	.byte	0x04, 0x17
        /*000a*/ 	.short	(.L_15527 - .L_15526)
.L_15526:
        /*000c*/ 	.word	0x00000000
        /*0010*/ 	.short	0x0008
        /*0012*/ 	.short	0x0040
        /*0014*/ 	.byte	0x00, 0xf0, 0x21, 0x00


	//----- nvinfo : EIATTR_KPARAM_INFO
	.align		4
.L_15527:
        /*0018*/ 	.byte	0x04, 0x17
        /*001a*/ 	.short	(.L_15529 - .L_15528)
.L_15528:
        /*001c*/ 	.word	0x00000000
        /*0020*/ 	.short	0x0007
        /*0022*/ 	.short	0x0038
        /*0024*/ 	.byte	0x00, 0xf0, 0x21, 0x00


	//----- nvinfo : EIATTR_KPARAM_INFO
	.align		4
.L_15529:
        /*0028*/ 	.byte	0x04, 0x17
        /*002a*/ 	.short	(.L_15531 - .L_15530)
.L_15530:
        /*002c*/ 	.word	0x00000000
        /*0030*/ 	.short	0x0006
        /*0032*/ 	.short	0x0030
        /*0034*/ 	.byte	0x00, 0xf0, 0x21, 0x00


	//----- nvinfo : EIATTR_KPARAM_INFO
	.align		4
.L_15531:
        /*0038*/ 	.byte	0x04, 0x17
        /*003a*/ 	.short	(.L_15533 - .L_15532)
.L_15532:
        /*003c*/ 	.word	0x00000000
        /*0040*/ 	.short	0x0005
        /*0042*/ 	.short	0x0028
        /*0044*/ 	.byte	0x00, 0xf0, 0x21, 0x00


	//----- nvinfo : EIATTR_KPARAM_INFO
	.align		4
.L_15533:
        /*0048*/ 	.byte	0x04, 0x17
        /*004a*/ 	.short	(.L_15535 - .L_15534)
.L_15534:
        /*004c*/ 	.word	0x00000000
        /*0050*/ 	.short	0x0004
        /*0052*/ 	.short	0x0020
        /*0054*/ 	.byte	0x00, 0xf0, 0x21, 0x00


	//----- nvinfo : EIATTR_KPARAM_INFO
	.align		4
.L_15535:
        /*0058*/ 	.byte	0x04, 0x17
        /*005a*/ 	.short	(.L_15537 - .L_15536)
.L_15536:
        /*005c*/ 	.word	0x00000000
        /*0060*/ 	.short	0x0003
        /*0062*/ 	.short	0x0018
        /*0064*/ 	.byte	0x00, 0xf5, 0x21, 0x00


	//----- nvinfo : EIATTR_KPARAM_INFO
	.align		4
.L_15537:
        /*0068*/ 	.byte	0x04, 0x17
        /*006a*/ 	.short	(.L_15539 - .L_15538)
.L_15538:
        /*006c*/ 	.word	0x00000000
        /*0070*/ 	.short	0x0002
        /*0072*/ 	.short	0x0010
        /*0074*/ 	.byte	0x00, 0xf5, 0x21, 0x00


	//----- nvinfo : EIATTR_KPARAM_INFO
	.align		4
.L_15539:
        /*0078*/ 	.byte	0x04, 0x17
        /*007a*/ 	.short	(.L_15541 - .L_15540)
.L_15540:
        /*007c*/ 	.word	0x00000000
        /*0080*/ 	.short	0x0001
        /*0082*/ 	.short	0x0008
        /*0084*/ 	.byte	0x00, 0xf5, 0x21, 0x00


	//----- nvinfo : EIATTR_KPARAM_INFO
	.align		4
.L_15541:
        /*0088*/ 	.byte	0x04, 0x17
        /*008a*/ 	.short	(.L_15543 - .L_15542)
.L_15542:
        /*008c*/ 	.word	0x00000000
        /*0090*/ 	.short	0x0000
        /*0092*/ 	.short	0x0000
        /*0094*/ 	.byte	0x00, 0xf5, 0x21, 0x00


	//----- nvinfo : EIATTR_SPARSE_MMA_MASK
	.align		4
.L_15543:
        /*0098*/ 	.byte	0x03, 0x50
        /*009a*/ 	.short	0x0000


	//----- nvinfo : EIATTR_MAXREG_COUNT
	.align		4
        /*009c*/ 	.byte	0x03, 0x1b
        /*009e*/ 	.short	0x00ff


	//----- nvinfo : EIATTR_NUM_BARRIERS
	.align		4
        /*00a0*/ 	.byte	0x02, 0x4c
        /*00a2*/ 	.byte	0x01
	.zero		1


	//----- nvinfo : EIATTR_MERCURY_ISA_VERSION
	.align		4
        /*00a4*/ 	.byte	0x03, 0x5f
        /*00a6*/ 	.short	0x0101


	//----- nvinfo : EIATTR_VRC_CTA_INIT_COUNT
	.align		4
        /*00a8*/ 	.byte	0x02, 0x4a
	.zero		1
	.zero		1


	//----- nvinfo : EIATTR_EXIT_INSTR_OFFSETS
	.align		4
        /*00ac*/ 	.byte	0x04, 0x1c
        /*00ae*/ 	.short	(.L_15545 - .L_15544)


	//   ....[0]....
.L_15544:
        /*00b0*/ 	.word	0x00000110


	//   ....[1]....
        /*00b4*/ 	.word	0x000075b0


	//   ....[2]....
        /*00b8*/ 	.word	0x00007750


	//   ....[3]....
        /*00bc*/ 	.word	0x00007870


	//----- nvinfo : EIATTR_CRS_STACK_SIZE
	.align		4
.L_15545:
        /*00c0*/ 	.byte	0x04, 0x1e
        /*00c2*/ 	.short	(.L_15547 - .L_15546)
.L_15546:
        /*00c4*/ 	.word	0x00000000


	//----- nvinfo : EIATTR_CBANK_PARAM_SIZE
	.align		4
.L_15547:
        /*00c8*/ 	.byte	0x03, 0x19
        /*00ca*/ 	.short	0x0048


	//----- nvinfo : EIATTR_PARAM_CBANK
	.align		4
        /*00cc*/ 	.byte	0x04, 0x0a
        /*00ce*/ 	.short	(.L_15549 - .L_15548)
	.align		4
.L_15548:
        /*00d0*/ 	.word	index@(.nv.constant0.contiguous_reducel32_i32)
        /*00d4*/ 	.short	0x0380
        /*00d6*/ 	.short	0x0048


	//----- nvinfo : EIATTR_SW_WAR
	.align		4
.L_15549:
        /*00d8*/ 	.byte	0x04, 0x36
        /*00da*/ 	.short	(.L_15551 - .L_15550)
.L_15550:
        /*00dc*/ 	.word	0x00000008
.L_15551:


//--------------------- .nv.info.uncontiguous_cumulate_reducel3_i32 --------------------------
	.section	.nv.info.uncontiguous_cumulate_reducel3_i32,"",@"SHT_CUDA_INFO"
	.sectionflags	@""
	.align	4


	//----- nvinfo : EIATTR_CUDA_API_VERSION
	.align		4
        /*0000*/ 	.byte	0x04, 0x37
        /*0002*/ 	.short	(.L_15553 - .L_15552)
.L_15552:
        /*0004*/ 	.word	0x00000082


	//----- nvinfo : EIATTR_KPARAM_INFO
	.align		4
.L_15553:
        /*0008*/ 	.byte	0x04, 0x17
        /*000a*/ 	.short	(.L_15555 - .L_15554)
.L_15554:
        /*000c*/ 	.word	0x00000000
        /*0010*/ 	.short	0x0005
        /*0012*/ 	.short	0x0028
        /*0014*/ 	.byte	0x00, 0xf0, 0x21, 0x00


	//----- nvinfo : EIATTR_KPARAM_INFO
	.align		4
.L_15555:
        /*0018*/ 	.byte	0x04, 0x17
        /*001a*/ 	.short	(.L_15557 - .L_15556)
.L_15556:
        /*001c*/ 	.word	0x00000000
        /*0020*/ 	.short	0x0004
        /*0022*/ 	.short	0x0020
        /*0024*/ 	.byte	0x00, 0xf0, 0x21, 0x00


	//----- nvinfo : EIATTR_KPARAM_INFO
	.align		4
.L_15557:
        /*0028*/ 	.byte	0x04, 0x17
        /*002a*/ 	.short	(.L_15559 - .L_15558)
.L_15558:
        /*002c*/ 	.word	0x00000000
        /*0030*/ 	.short	0x0003
        /*0032*/ 	.short	0x0018
        /*0034*/ 	.byte	0x00, 0xf5, 0x21, 0x00


	//----- nvinfo : EIATTR_KPARAM_INFO
	.align		4
.L_15559:
        /*0038*/ 	.byte	0x04, 0x17
        /*003a*/ 	.short	(.L_15561 - .L_15560)
.L_15560:
        /*003c*/ 	.word	0x00000000
        /*0040*/ 	.short	0x0002
        /*0042*/ 	.short	0x0010
        /*0044*/ 	.byte	0x00, 0xf5, 0x21, 0x00


	//----- nvinfo : EIATTR_KPARAM_INFO
	.align		4
.L_15561:
        /*0048*/ 	.byte	0x04, 0x17
        /*004a*/ 	.short	(.L_15563 - .L_15562)
.L_15562:
        /*004c*/ 	.word	0x00000000
        /*0050*/ 	.short	0x0001
        /*0052*/ 	.short	0x0008
        /*0054*/ 	.byte	0x00, 0xf5, 0x21, 0x00


	//----- nvinfo : EIATTR_KPARAM_INFO
	.align		4
.L_15563:
        /*0058*/ 	.byte	0x04, 0x17
        /*005a*/ 	.short	(.L_15565 - .L_15564)
.L_15564:
        /*005c*/ 	.word	0x00000000
        /*0060*/ 	.short	0x0000
        /*0062*/ 	.short	0x0000
        /*0064*/ 	.byte	0x00, 0xf5, 0x21, 0x00


	//----- nvinfo : EIATTR_SPARSE_MMA_MASK
	.align		4
.L_15565:
        /*0068*/ 	.byte	0x03, 0x50
        /*006a*/ 	.short	0x0000


	//----- nvinfo : EIATTR_MAXREG_COUNT
	.align		4
        /*006c*/ 	.byte	0x03, 0x1b
        /*006e*/ 	.short	0x00ff


	//----- nvinfo : EIATTR_NUM_BARRIERS
	.align		4
        /*0070*/ 	.byte	0x02, 0x4c
        /*0072*/ 	.byte	0x01
	.zero		1


	//----- nvinfo : EIATTR_MERCURY_ISA_VERSION
	.align		4
        /*0074*/ 	.byte	0x03, 0x5f
        /*0076*/ 	.short	0x0101


	//----- nvinfo : EIATTR_VRC_CTA_INIT_COUNT
	.align		4
        /*0078*/ 	.byte	0x02, 0x4a
	.zero		1
	.zero		1


	//----- nvinfo : EIATTR_EXIT_INSTR_OFFSETS
	.align		4
        /*007c*/ 	.byte	0x04, 0x1c
        /*007e*/ 	.short	(.L_15567 - .L_15566)


	//   ....[0]....
.L_15566:
        /*0080*/ 	.word	0x00006a10


	//   ....[1]....
        /*0084*/ 	.word	0x00006bb0


	//   ....[2]....
        /*0088*/ 	.word	0x00006c30


	//----- nvinfo : EIATTR_CRS_STACK_SIZE
	.align		4
.L_15567:
        /*008c*/ 	.byte	0x04, 0x1e
        /*008e*/ 	.short	(.L_15569 - .L_15568)
.L_15568:
        /*0090*/ 	.word	0x00000000


	//----- nvinfo : EIATTR_CBANK_PARAM_SIZE
	.align		4
.L_15569:
        /*0094*/ 	.byte	0x03, 0x19
        /*0096*/ 	.short	0x0030


	//----- nvinfo : EIATTR_PARAM_CBANK
	.align		4
        /*0098*/ 	.byte	0x04, 0x0a
        /*009a*/ 	.short	(.L_15571 - .L_15570)
	.align		4
.L_15570:
        /*009c*/ 	.word	index@(.nv.constant0.uncontiguous_cumulate_reducel3_i32)
        /*00a0*/ 	.short	0x0380
        /*00a2*/ 	.short	0x0030


	//----- nvinfo : EIATTR_SW_WAR
	.align		4
.L_15571:
        /*00a4*/ 	.byte	0x04, 0x36
        /*00a6*/ 	.short	(.L_15573 - .L_15572)
.L_15572:
        /*00a8*/ 	.word	0x00000008
.L_15573:


//--------------------- .nv.info.uncontiguous_reducel3_i32 --------------------------
	.section	.nv.info.uncontiguous_reducel3_i32,"",@"SHT_CUDA_INFO"
	.sectionflags	@""
	.align	4


	//----- nvinfo : EIATTR_CUDA_API_VERSION
	.align		4
        /*0000*/ 	.byte	0x04, 0x37
        /*0002*/ 	.short	(.L_15575 - .L_15574)
.L_15574:
        /*0004*/ 	.word	0x00000082


	//----- nvinfo : EIATTR_KPARAM_INFO
	.align		4
.L_15575:
        /*0008*/ 	.byte	0x04, 0x17
        /*000a*/ 	.short	(.L_15577 - .L_15576)
.L_15576:
        /*000c*/ 	.word	0x00000000
        /*0010*/ 	.short	0x0005
        /*0012*/ 	.short	0x0028
        /*0014*/ 	.byte	0x00, 0xf0, 0x21, 0x00


	//----- nvinfo : EIATTR_KPARAM_INFO
	.align		4
.L_15577:
        /*0018*/ 	.byte	0x04, 0x17
        /*001a*/ 	.short	(.L_15579 - .L_15578)
.L_15578:
        /*001c*/ 	.word	0x00000000
        /*0020*/ 	.short	0x0004
        /*0022*/ 	.short	0x0020
        /*0024*/ 	.byte	0x00, 0xf0, 0x21, 0x00


	//----- nvinfo : EIATTR_KPARAM_INFO
	.align		4
.L_15579:
        /*0028*/ 	.byte	0x04, 0x17
        /*002a*/ 	.short	(.L_15581 - .L_15580)
.L_15580:
        /*002c*/ 	.word	0x00000000
        /*0030*/ 	.short	0x0003
        /*0032*/ 	.short	0x0018
        /*0034*/ 	.byte	0x00, 0xf5, 0x21, 0x00


	//----- nvinfo : EIATTR_KPARAM_INFO
	.align		4
.L_15581:
        /*0038*/ 	.byte	0x04, 0x17
        /*003a*/ 	.short	(.L_15583 - .L_15582)
.L_15582:
        /*003c*/ 	.word	0x00000000
        /*0040*/ 	.short	0x0002
        /*0042*/ 	.short	0x0010
        /*0044*/ 	.byte	0x00, 0xf5, 0x21, 0x00


	//----- nvinfo : EIATTR_KPARAM_INFO
	.align		4
.L_15583:
        /*0048*/ 	.byte	0x04, 0x17
        /*004a*/ 	.short	(.L_15585 - .L_15584)
.L_15584:
        /*004c*/ 	.word	0x00000000
        /*0050*/ 	.short	0x0001
        /*0052*/ 	.short	0x0008
        /*0054*/ 	.byte	0x00, 0xf5, 0x21, 0x00


	//----- nvinfo : EIATTR_KPARAM_INFO
	.align		4
.L_15585:
        /*0058*/ 	.byte	0x04, 0x17
        /*005a*/ 	.short	(.L_15587 - .L_15586)
.L_15586:
        /*005c*/ 	.word	0x00000000
        /*0060*/ 	.short	0x0000
        /*0062*/ 	.short	0x0000
        /*0064*/ 	.byte	0x00, 0xf5, 0x21, 0x00


	//----- nvinfo : EIATTR_SPARSE_MMA_MASK
	.align		4
.L_15587:
        /*0068*/ 	.byte	0x03, 0x50
        /*006a*/ 	.short	0x0000


	//----- nvinfo : EIATTR_MAXREG_COUNT
	.align		4
        /*006c*/ 	.byte	0x03, 0x1b
        /*006e*/ 	.short	0x00ff


	//----- nvinfo : EIATTR_NUM_BARRIERS
	.align		4
        /*0070*/ 	.byte	0x02, 0x4c
        /*0072*/ 	.byte	0x01
	.zero		1


	//----- nvinfo : EIATTR_MERCURY_ISA_VERSION
	.align		4
        /*0074*/ 	.byte	0x03, 0x5f
        /*0076*/ 	.short	0x0101


	//----- nvinfo : EIATTR_VRC_CTA_INIT_COUNT
	.align		4
        /*0078*/ 	.byte	0x02, 0x4a
	.zero		1
	.zero		1


	//----- nvinfo : EIATTR_EXIT_INSTR_OFFSETS
	.align		4
        /*007c*/ 	.byte	0x04, 0x1c
        /*007e*/ 	.short	(.L_15589 - .L_15588)


	//   ....[0]....
.L_15588:
        /*0080*/ 	.word	0x00007790


	//   ....[1]....
        /*0084*/ 	.word	0x00007930


	//   ....[2]....
        /*0088*/ 	.word	0x000079b0


	//----- nvinfo : EIATTR_CRS_STACK_SIZE
	.align		4
.L_15589:
        /*008c*/ 	.byte	0x04, 0x1e
        /*008e*/ 	.short	(.L_15591 - .L_15590)
.L_15590:
        /*0090*/ 	.word	0x00000000


	//----- nvinfo : EIATTR_CBANK_PARAM_SIZE
	.align		4
.L_15591:
        /*0094*/ 	.byte	0x03, 0x19
        /*0096*/ 	.short	0x0030


	//----- nvinfo : EIATTR_PARAM_CBANK
	.align		4
        /*0098*/ 	.byte	0x04, 0x0a
        /*009a*/ 	.short	(.L_15593 - .L_15592)
	.align		4
.L_15592:
        /*009c*/ 	.word	index@(.nv.constant0.uncontiguous_reducel3_i32)
        /*00a0*/ 	.short	0x0380
        /*00a2*/ 	.short	0x0030


	//----- nvinfo : EIATTR_SW_WAR
	.align		4
.L_15593:
        /*00a4*/ 	.byte	0x04, 0x36
        /*00a6*/ 	.short	(.L_15595 - .L_15594)
.L_15594:
        /*00a8*/ 	.word	0x00000008
.L_15595:


//--------------------- .nv.info.contiguous_cumulate_reducel3_i32 --------------------------
	.section	.nv.info.contiguous_cumulate_reducel3_i32,"",@"SHT_CUDA_INFO"
	.sectionflags	@""
	.align	4


	//----- nvinfo : EIATTR_CUDA_API_VERSION
	.align		4
        /*0000*/ 	.byte	0x04, 0x37
        /*0002*/ 	.short	(.L_15597 - .L_15596)
.L_15596:
        /*0004*/ 	.word	0x00000082


	//----- nvinfo : EIATTR_KPARAM_INFO
	.align		4
.L_15597:
        /*0008*/ 	.byte	0x04, 0x17
        /*000a*/ 	.short	(.L_15599 - .L_15598)
.L_15598:
        /*000c*/ 	.word	0x00000000
        /*0010*/ 	.short	0x0002
        /*0012*/ 	.short	0x0010
        /*0014*/ 	.byte	0x00, 0xf0, 0x21, 0x00


	//----- nvinfo : EIATTR_KPARAM_INFO
	.align		4
.L_15599:
        /*0018*/ 	.byte	0x04, 0x17
        /*001a*/ 	.short	(.L_15601 - .L_15600)
.L_15600:
        /*001c*/ 	.word	0x00000000
        /*0020*/ 	.short	0x0001
        /*0022*/ 	.short	0x0008
        /*0024*/ 	.byte	0x00, 0xf5, 0x21, 0x00


	//----- nvinfo : EIATTR_KPARAM_INFO
	.align		4
.L_15601:
        /*0028*/ 	.byte	0x04, 0x17
        /*002a*/ 	.short	(.L_15603 - .L_15602)
.L_15602:
        /*002c*/ 	.word	0x00000000
        /*0030*/ 	.short	0x0000
        /*0032*/ 	.short	0x0000
        /*0034*/ 	.byte	0x00, 0xf5, 0x21, 0x00


	//----- nvinfo : EIATTR_SPARSE_MMA_MASK
	.align		4
.L_15603:
        /*0038*/ 	.byte	0x03, 0x50
        /*003a*/ 	.short	0x0000


	//----- nvinfo : EIATTR_MAXREG_COUNT
	.align		4
        /*003c*/ 	.byte	0x03, 0x1b
        /*003e*/ 	.short	0x00ff


	//----- nvinfo : EIATTR_NUM_BARRIERS
	.align		4
        /*0040*/ 	.byte	0x02, 0x4c
        /*0042*/ 	.byte	0x01
	.zero		1


	//----- nvinfo : EIATTR_MERCURY_ISA_VERSION
	.align		4
        /*0044*/ 	.byte	0x03, 0x5f
        /*0046*/ 	.short	0x0101


	//----- nvinfo : EIATTR_VRC_CTA_INIT_COUNT
	.align		4
        /*0048*/ 	.byte	0x02, 0x4a
	.zero		1
	.zero		1


	//----- nvinfo : EIATTR_EXIT_INSTR_OFFSETS
	.align		4
        /*004c*/ 	.byte	0x04, 0x1c
        /*004e*/ 	.short	(.L_15605 - .L_15604)


	//   ....[0]....
.L_15604:
        /*0050*/ 	.word	0x00000340


	//   ....[1]....
        /*0054*/ 	.word	0x000004e0


	//   ....[2]....
        /*0058*/ 	.word	0x00000560


	//----- nvinfo : EIATTR_CRS_STACK_SIZE
	.align		4
.L_15605:
        /*005c*/ 	.byte	0x04, 0x1e
        /*005e*/ 	.short	(.L_15607 - .L_15606)
.L_15606:
        /*0060*/ 	.word	0x00000000


	//----- nvinfo : EIATTR_CBANK_PARAM_SIZE
	.align		4
.L_15607:
        /*0064*/ 	.byte	0x03, 0x19
        /*0066*/ 	.short	0x0018


	//----- nvinfo : EIATTR_PARAM_CBANK
	.align		4
        /*0068*/ 	.byte	0x04, 0x0a
        /*006a*/ 	.short	(.L_15609 - .L_15608)
	.align		4
.L_15608:
        /*006c*/ 	.word	index@(.nv.constant0.contiguous_cumulate_reducel3_i32)
        /*0070*/ 	.short	0x0380
        /*0072*/ 	.short	0x0018


	//----- nvinfo : EIATTR_SW_WAR
	.align		4
.L_15609:
        /*0074*/ 	.byte	0x04, 0x36
        /*0076*/ 	.short	(.L_15611 - .L_15610)
.L_15610:
        /*0078*/ 	.word	0x00000008
.L_15611:


//--------------------- .nv.info.contiguous_reducel3_i32 --------------------------
	.section	.nv.info.contiguous_reducel3_i32,"",@"SHT_CUDA_INFO"
	.sectionflags	@""
	.align	4


	//----- nvinfo : EIATTR_CUDA_API_VERSION
	.align		4
        /*0000*/ 	.byte	0x04, 0x37
        /*0002*/ 	.short	(.L_15613 - .L_15612)
.L_15612:
        /*0004*/ 	.word	0x00000082


	//----- nvinfo : EIATTR_KPARAM_INFO
	.align		4
.L_15613:
        /*0008*/ 	.byte	0x04, 0x17
        /*000a*/ 	.short	(.L_15615 - .L_15614)
.L_15614:
        /*000c*/ 	.word	0x00000000
        /*0010*/ 	.short	0x0002
        /*0012*/ 	.short	0x0010
        /*0014*/ 	.byte	0x00, 0xf0, 0x21, 0x00


	//----- nvinfo : EIATTR_KPARAM_INFO
	.align		4
.L_15615:
        /*0018*/ 	.byte	0x04, 0x17
        /*001a*/ 	.short	(.L_15617 - .L_15616)
.L_15616:
        /*001c*/ 	.word	0x00000000
        /*0020*/ 	.short	0x0001
        /*0022*/ 	.short	0x0008
        /*0024*/ 	.byte	0x00, 0xf5, 0x21, 0x00


	//----- nvinfo : EIATTR_KPARAM_INFO
	.align		4
.L_15617:
        /*0028*/ 	.byte	0x04, 0x17
        /*002a*/ 	.short	(.L_15619 - .L_15618)
.L_15618:
        /*002c*/ 	.word	0x00000000
        /*0030*/ 	.short	0x0000
        /*0032*/ 	.short	0x0000
        /*0034*/ 	.byte	0x00, 0xf5, 0x21, 0x00


	//----- nvinfo : EIATTR_SPARSE_MMA_MASK
	.align		4
.L_15619:
        /*0038*/ 	.byte	0x03, 0x50
        /*003a*/ 	.short	0x0000


	//----- nvinfo : EIATTR_MAXREG_COUNT
	.align		4
        /*003c*/ 	.byte	0x03, 0x1b
        /*003e*/ 	.short	0x00ff


	//----- nvinfo : EIATTR_NUM_BARRIERS
	.align		4
        /*0040*/ 	.byte	0x02, 0x4c
        /*0042*/ 	.byte	0x01
	.zero		1


	//----- nvinfo : EIATTR_MERCURY_ISA_VERSION
	.align		4
        /*0044*/ 	.byte	0x03, 0x5f
        /*0046*/ 	.short	0x0101


	//----- nvinfo : EIATTR_VRC_CTA_INIT_COUNT
	.align		4
        /*0048*/ 	.byte	0x02, 0x4a
	.zero		1
	.zero		1


	//----- nvinfo : EIATTR_EXIT_INSTR_OFFSETS
	.align		4
        /*004c*/ 	.byte	0x04, 0x1c
        /*004e*/ 	.short	(.L_15621 - .L_15620)


	//   ....[0]....
.L_15620:
        /*0050*/ 	.word	0x000010d0


	//   ....[1]....
        /*0054*/ 	.word	0x00001270


	//   ....[2]....
        /*0058*/ 	.word	0x000012f0


	//----- nvinfo : EIATTR_CRS_STACK_SIZE
	.align		4
.L_15621:
        /*005c*/ 	.byte	0x04, 0x1e
        /*005e*/ 	.short	(.L_15623 - .L_15622)
.L_15622:
        /*0060*/ 	.word	0x00000000


	//----- nvinfo : EIATTR_CBANK_PARAM_SIZE
	.align		4
.L_15623:
        /*0064*/ 	.byte	0x03, 0x19
        /*0066*/ 	.short	0x0018


	//----- nvinfo : EIATTR_PARAM_CBANK
	.align		4
        /*0068*/ 	.byte	0x04, 0x0a
        /*006a*/ 	.short	(.L_15625 - .L_15624)
	.align		4
.L_15624:
        /*006c*/ 	.word	index@(.nv.constant0.contiguous_reducel3_i32)
        /*0070*/ 	.short	0x0380
        /*0072*/ 	.short	0x0018


	//----- nvinfo : EIATTR_SW_WAR
	.align		4
.L_15625:
        /*0074*/ 	.byte	0x04, 0x36
        /*0076*/ 	.short	(.L_15627 - .L_15626)
.L_15626:
        /*0078*/ 	.word	0x00000008
.L_15627:


//--------------------- .nv.info.contiguous_reducel333_i16 --------------------------
	.section	.nv.info.contiguous_reducel333_i16,"",@"SHT_CUDA_INFO"
	.sectionflags	@""
	.align	4


	//----- nvinfo : EIATTR_CUDA_API_VERSION
	.align		4
        /*0000*/ 	.byte	0x04, 0x37
        /*0002*/ 	.short	(.L_15629 - .L_15628)
.L_15628:
        /*0004*/ 	.word	0x00000082


	//----- nvinfo : EIATTR_KPARAM_INFO
	.align		4
.L_15629:
        /*0008*/ 	.byte	0x04, 0x17
        /*000a*/ 	.short	(.L_15631 - .L_15630)
.L_15630:
        /*000c*/ 	.word	0x00000000
        /*0010*/ 	.short	0x0004
        /*0012*/ 	.short	0x0020
        /*0014*/ 	.byte	0x00, 0xf0, 0x21, 0x00


	//----- nvinfo : EIATTR_KPARAM_INFO
	.align		4
.L_15631:
        /*0018*/ 	.byte	0x04, 0x17
        /*001a*/ 	.short	(.L_15633 - .L_15632)
.L_15632:
        /*001c*/ 	.word	0x00000000
        /*0020*/ 	.short	0x0003
        /*0022*/ 	.short	0x0018
        /*0024*/ 	.byte	0x00, 0xf0, 0x21, 0x00


	//----- nvinfo : EIATTR_KPARAM_INFO
	.align		4
.L_15633:
        /*0028*/ 	.byte	0x04, 0x17
        /*002a*/ 	.short	(.L_15635 - .L_15634)
.L_15634:
        /*002c*/ 	.word	0x00000000
        /*0030*/ 	.short	0x0002
        /*0032*/ 	.short	0x0010
        /*0034*/ 	.byte	0x00, 0xf0, 0x21, 0x00


	//----- nvinfo : EIATTR_KPARAM_INFO
	.align		4
.L_15635:
        /*0038*/ 	.byte	0x04, 0x17
        /*003a*/ 	.short	(.L_15637 - .L_15636)
.L_15636:
        /*003c*/ 	.word	0x00000000
        /*0040*/ 	.short	0x0001
        /*0042*/ 	.short	0x0008
        /*0044*/ 	.byte	0x00, 0xf5, 0x21, 0x00


	//----- nvinfo : EIATTR_KPARAM_INFO
	.align		4
.L_15637:
        /*0048*/ 	.byte	0x04, 0x17
        /*004a*/ 	.short	(.L_15639 - .L_15638)
.L_15638:
        /*004c*/ 	.word	0x00000000
        /*0050*/ 	.short	0x0000
        /*0052*/ 	.short	0x0000
        /*0054*/ 	.byte	0x00, 0xf5, 0x21, 0x00


	//----- nvinfo : EIATTR_SPARSE_MMA_MASK
	.align		4
.L_15639:
        /*0058*/ 	.byte	0x03, 0x50
        /*005a*/ 	.short	0x0000


	//----- nvinfo : EIATTR_MAXREG_COUNT
	.align		4
        /*005c*/ 	.byte	0x03, 0x1b
        /*005e*/ 	.short	0x00ff


	//----- nvinfo : EIATTR_NUM_BARRIERS
	.align		4
        /*0060*/ 	.byte	0x02, 0x4c
        /*0062*/ 	.byte	0x01
	.zero		1


	//----- nvinfo : EIATTR_MERCURY_ISA_VERSION
	.align		4
        /*0064*/ 	.byte	0x03, 0x5f
        /*0066*/ 	.short	0x0101


	//----- nvinfo : EIATTR_VRC_CTA_INIT_COUNT
	.align		4
        /*0068*/ 	.byte	0x02, 0x4a
	.zero		1
	.zero		1


	//----- nvinfo : EIATTR_EXIT_INSTR_OFFSETS
	.align		4
        /*006c*/ 	.byte	0x04, 0x1c
        /*006e*/ 	.short	(.L_15641 - .L_15640)


	//   ....[0]....
.L_15640:
        /*0070*/ 	.word	0x00000150


	//   ....[1]....
        /*0074*/ 	.word	0x000001e0


	//   ....[2]....
        /*0078*/ 	.word	0x00000b10


	//----- nvinfo : EIATTR_CBANK_PARAM_SIZE
	.align		4
.L_15641:
        /*007c*/ 	.byte	0x03, 0x19
        /*007e*/ 	.short	0x0028


	//----- nvinfo : EIATTR_PARAM_CBANK
	.align		4
        /*0080*/ 	.byte	0x04, 0x0a
        /*0082*/ 	.short	(.L_15643 - .L_15642)
	.align		4
.L_15642:
        /*0084*/ 	.word	index@(.nv.constant0.contiguous_reducel333_i16)
        /*0088*/ 	.short	0x0380
        /*008a*/ 	.short	0x0028


	//----- nvinfo : EIATTR_SW_WAR
	.align		4
.L_15643:
        /*008c*/ 	.byte	0x04, 0x36
        /*008e*/ 	.short	(.L_15645 - .L_15644)
.L_15644:
        /*0090*/ 	.word	0x00000008
.L_15645:


//--------------------- .nv.info.contiguous_reducel33_i16 --------------------------
	.section	.nv.info.contiguous_reducel33_i16,"",@"SHT_CUDA_INFO"
	.sectionflags	@""
	.align	4


	//----- nvinfo : EIATTR_CUDA_API_VERSION
	.align		4
        /*0000*/ 	.byte	0x04, 0x37
        /*0002*/ 	.short	(.L_15647 - .L_15646)
.L_15646:
        /*0004*/ 	.word	0x00000082


	//----- nvinfo : EIATTR_KPARAM_INFO
	.align		4
.L_15647:
        /*0008*/ 	.byte	0x04, 0x17
        /*000a*/ 	.short	(.L_15649 - .L_15648)
.L_15648:
        /*000c*/ 	.word	0x00000000
        /*0010*/ 	.short	0x0006
        /*0012*/ 	.short	0x0030
        /*0014*/ 	.byte	0x00, 0xf0, 0x21, 0x00


	//----- nvinfo : EIATTR_KPARAM_INFO
	.align		4
.L_15649:
        /*0018*/ 	.byte	0x04, 0x17
        /*001a*/ 	.short	(.L_15651 - .L_15650)
.L_15650:
        /*001c*/ 	.word	0x00000000
        /*0020*/ 	.short	0x0005
        /*0022*/ 	.short	0x0028
        /*0024*/ 	.byte	0x00, 0xf0, 0x21, 0x00


	//----- nvinfo : EIATTR_KPARAM_INFO
	.align		4
.L_15651:
        /*0028*/ 	.byte	0x04, 0x17
        /*002a*/ 	.short	(.L_15653 - .L_15652)
.L_15652:
        /*002c*/ 	.word	0x00000000
        /*0030*/ 	.short	0x0004
        /*0032*/ 	.short	0x0020
        /*0034*/ 	.byte	0x00, 0xf0, 0x21, 0x00


	//----- nvinfo : EIATTR_KPARAM_INFO
	.align		4
.L_15653:
        /*0038*/ 	.byte	0x04, 0x17
        /*003a*/ 	.short	(.L_15655 - .L_15654)
.L_15654:
        /*003c*/ 	.word	0x00000000
        /*0040*/ 	.short	0x0003
        /*0042*/ 	.short	0x0018
        /*0044*/ 	.byte	0x00, 0xf5, 0x21, 0x00


	//----- nvinfo : EIATTR_KPARAM_INFO
	.align		4
.L_15655:
        /*0048*/ 	.byte	0x04, 0x17
        /*004a*/ 	.short	(.L_15657 - .L_15656)
.L_15656:
        /*004c*/ 	.word	0x00000000
        /*0050*/ 	.short	0x0002
        /*0052*/ 	.short	0x0010
        /*0054*/ 	.byte	0x00, 0xf5, 0x21, 0x00


	//----- nvinfo : EIATTR_KPARAM_INFO
	.align		4
.L_15657:
        /*0058*/ 	.byte	0x04, 0x17
        /*005a*/ 	.short	(.L_15659 - .L_15658)
.L_15658:
        /*005c*/ 	.word	0x00000000
        /*0060*/ 	.short	0x0001
        /*0062*/ 	.short	0x0008
        /*0064*/ 	.byte	0x00, 0xf5, 0x21, 0x00


	//----- nvinfo : EIATTR_KPARAM_INFO
	.align		4
.L_15659:
        /*0068*/ 	.byte	0x04, 0x17
        /*006a*/ 	.short	(.L_15661 - .L_15660)
.L_15660:
        /*006c*/ 	.word	0x00000000
        /*0070*/ 	.short	0x0000
        /*0072*/ 	.short	0x0000
        /*0074*/ 	.byte	0x00, 0xf5, 0x21, 0x00


	//----- nvinfo : EIATTR_SPARSE_MMA_MASK
	.align		4
.L_15661:
        /*0078*/ 	.byte	0x03, 0x50
        /*007a*/ 	.short	0x0000


	//----- nvinfo : EIATTR_MAXREG_COUNT
	.align		4
        /*007c*/ 	.byte	0x03, 0x1b
        /*007e*/ 	.short	0x00ff


	//----- nvinfo : EIATTR_NUM_BARRIERS
	.align		4
        /*0080*/ 	.byte	0x02, 0x4c
        /*0082*/ 	.byte	0x01
	.zero		1


	//----- nvinfo : EIATTR_MERCURY_ISA_VERSION
	.align		4
        /*0084*/ 	.byte	0x03, 0x5f
        /*0086*/ 	.short	0x0101


	//----- nvinfo : EIATTR_VRC_CTA_INIT_COUNT
	.align		4
        /*0088*/ 	.byte	0x02, 0x4a
	.zero		1
	.zero		1


	//----- nvinfo : EIATTR_EXIT_INSTR_OFFSETS
	.align		4
        /*008c*/ 	.byte	0x04, 0x1c
        /*008e*/ 	.short	(.L_15663 - .L_15662)


	//   ....[0]....
.L_15662:
        /*0090*/ 	.word	0x00000150


	//   ....[1]....
        /*0094*/ 	.word	0x000035e0


	//   ....[2]....
        /*0098*/ 	.word	0x00003f80


	//----- nvinfo : EIATTR_CRS_STACK_SIZE
	.align		4
.L_15663:
        /*009c*/ 	.byte	0x04, 0x1e
        /*009e*/ 	.short	(.L_15665 - .L_15664)
.L_15664:
        /*00a0*/ 	.word	0x00000000


	//----- nvinfo : EIATTR_CBANK_PARAM_SIZE
	.align		4
.L_15665:
        /*00a4*/ 	.byte	0x03, 0x19
        /*00a6*/ 	.short	0x0038


	//----- nvinfo : EIATTR_PARAM_CBANK
	.align		4
        /*00a8*/ 	.byte	0x04, 0x0a
        /*00aa*/ 	.short	(.L_15667 - .L_15666)
	.align		4
.L_15666:
        /*00ac*/ 	.word	index@(.nv.constant0.contiguous_reducel33_i16)
        /*00b0*/ 	.short	0x0380
        /*00b2*/ 	.short	0x0038


	//----- nvinfo : EIATTR_SW_WAR
	.align		4
.L_15667:
        /*00b4*/ 	.byte	0x04, 0x36
        /*00b6*/ 	.short	(.L_15669 - .L_15668)
.L_15668:
        /*00b8*/ 	.word	0x00000008
.L_15669:


//--------------------- .nv.info.contiguous_reducel322_i16 --------------------------
	.section	.nv.info.contiguous_reducel322_i16,"",@"SHT_CUDA_INFO"
	.sectionflags	@""
	.align	4


	//----- nvinfo : EIATTR_CUDA_API_VERSION
	.align		4
        /*0000*/ 	.byte	0x04, 0x37
        /*0002*/ 	.short	(.L_15671 - .L_15670)
.L_15670:
        /*0004*/ 	.word	0x00000082


	//----- nvinfo : EIATTR_KPARAM_INFO
	.align		4
.L_15671:
        /*0008*/ 	.byte	0x04, 0x17
        /*000a*/ 	.short	(.L_15673 - .L_15672)
.L_15672:
        /*000c*/ 	.word	0x00000000
        /*0010*/ 	.short	0x0005
        /*0012*/ 	.short	0x0028
        /*0014*/ 	.byte	0x00, 0xf0, 0x21, 0x00


	//----- nvinfo : EIATTR_KPARAM_INFO
	.align		4
.L_15673:
        /*0018*/ 	.byte	0x04, 0x17
        /*001a*/ 	.short	(.L_15675 - .L_15674)
.L_15674:
        /*001c*/ 	.word	0x00000000
        /*0020*/ 	.short	0x0004
        /*0022*/ 	.short	0x0020
        /*0024*/ 	.byte	0x00, 0xf0, 0x21, 0x00


	//----- nvinfo : EIATTR_KPARAM_INFO
	.align		4
.L_15675:
        /*0028*/ 	.byte	0x04, 0x17
        /*002a*/ 	.short	(.L_15677 - .L_15676)
.L_15676:
        /*002c*/ 	.word	0x00000000
        /*0030*/ 	.short	0x0003
        /*0032*/ 	.short	0x0018
        /*0034*/ 	.byte	0x00, 0xf0, 0x21, 0x00


	//----- nvinfo : EIATTR_KPARAM_INFO
	.align		4
.L_15677:
        /*0038*/ 	.byte	0x04, 0x17
        /*003a*/ 	.short	(.L_15679 - .L_15678)
.L_15678:
        /*003c*/ 	.word	0x00000000
        /*0040*/ 	.short	0x0002
        /*0042*/ 	.short	0x0010
        /*0044*/ 	.byte	0x00, 0xf0, 0x21, 0x00


	//----- nvinfo : EIATTR_KPARAM_INFO
	.align		4
.L_15679:
        /*0048*/ 	.byte	0x04, 0x17
        /*004a*/ 	.short	(.L_15681 - .L_15680)
.L_15680:
        /*004c*/ 	.word	0x00000000
        /*0050*/ 	.short	0x0001
        /*0052*/ 	.short	0x0008
        /*0054*/ 	.byte	0x00, 0xf5, 0x21, 0x00


	//----- nvinfo : EIATTR_KPARAM_INFO
	.align		4
.L_15681:
        /*0058*/ 	.byte	0x04, 0x17
        /*005a*/ 	.short	(.L_15683 - .L_15682)
.L_15682:
        /*005c*/ 	.word	0x00000000
        /*0060*/ 	.short	0x0000
        /*0062*/ 	.short	0x0000
        /*0064*/ 	.byte	0x00, 0xf5, 0x21, 0x00


	//----- nvinfo : EIATTR_SPARSE_MMA_MASK
	.align		4
.L_15683:
        /*0068*/ 	.byte	0x03, 0x50
        /*006a*/ 	.short	0x0000


	//----- nvinfo : EIATTR_MAXREG_COUNT
	.align		4
        /*006c*/ 	.byte	0x03, 0x1b
        /*006e*/ 	.short	0x00ff


	//----- nvinfo : EIATTR_NUM_BARRIERS
	.align		4
        /*0070*/ 	.byte	0x02, 0x4c
        /*0072*/ 	.byte	0x01
	.zero		1


	//----- nvinfo : EIATTR_MERCURY_ISA_VERSION
	.align		4
        /*0074*/ 	.byte	0x03, 0x5f
        /*0076*/ 	.short	0x0101


	//----- nvinfo : EIATTR_VRC_CTA_INIT_COUNT
	.align		4
        /*0078*/ 	.byte	0x02, 0x4a
	.zero		1
	.zero		1


	//----- nvinfo : EIATTR_EXIT_INSTR_OFFSETS
	.align		4
        /*007c*/ 	.byte	0x04, 0x1c
        /*007e*/ 	.short	(.L_15685 - .L_15684)


	//   ....[0]....
.L_15684:
        /*0080*/ 	.word	0x00000110


	//   ....[1]....
        /*0084*/ 	.word	0x000004b0


	//   ....[2]....
        /*0088*/ 	.word	0x00000600


	//   ....[3]....
        /*008c*/ 	.word	0x00000720


	//----- nvinfo : EIATTR_CRS_STACK_SIZE
	.align		4
.L_15685:
        /*0090*/ 	.byte	0x04, 0x1e
        /*0092*/ 	.short	(.L_15687 - .L_15686)
.L_15686:
        /*0094*/ 	.word	0x00000000


	//----- nvinfo : EIATTR_CBANK_PARAM_SIZE
	.align		4
.L_15687:
        /*0098*/ 	.byte	0x03, 0x19
        /*009a*/ 	.short	0x0030


	//----- nvinfo : EIATTR_PARAM_CBANK
	.align		4
        /*009c*/ 	.byte	0x04, 0x0a
        /*009e*/ 	.short	(.L_15689 - .L_15688)
	.align		4
.L_15688:
        /*00a0*/ 	.word	index@(.nv.constant0.contiguous_reducel322_i16)
        /*00a4*/ 	.short	0x0380
        /*00a6*/ 	.short	0x0030


	//----- nvinfo : EIATTR_SW_WAR
	.align		4
.L_15689:
        /*00a8*/ 	.byte	0x04, 0x36
        /*00aa*/ 	.short	(.L_15691 - .L_15690)
.L_15690:
        /*00ac*/ 	.word	0x00000008
.L_15691:


//--------------------- .nv.info.contiguous_reducel32_i16 --------------------------
	.section	.nv.info.contiguous_reducel32_i16,"",@"SHT_CUDA_INFO"
	.sectionflags	@""
	.align	4


	//----- nvinfo : EIATTR_CUDA_API_VERSION
	.align		4
        /*0000*/ 	.byte	0x04, 0x37
        /*0002*/ 	.short	(.L_15693 - .L_15692)
.L_15692:
        /*0004*/ 	.word	0x00000082


	//----- nvinfo : EIATTR_KPARAM_INFO
	.align		4
.L_15693:
        /*0008*/ 	.byte	0x04, 0x17
        /*000a*/ 	.short	(.L_15695 - .L_15694)
.L_15694:
        /*000c*/ 	.word	0x00000000
        /*0010*/ 	.short	0x0008
        /*0012*/ 	.short	0x0040
        /*0014*/ 	.byte	0x00, 0xf0, 0x21, 0x00


	//----- nvinfo : EIATTR_KPARAM_INFO
	.align		4
.L_15695:
        /*0018*/ 	.byte	0x04, 0x17
        /*001a*/ 	.short	(.L_15697 - .L_15696)
.L_15696:
        /*001c*/ 	.word	0x00000000
        /*0020*/ 	.short	0x0007
        /*0022*/ 	.short	0x0038
        /*0024*/ 	.byte	0x00, 0xf0, 0x21, 0x00


	//----- nvinfo : EIATTR_KPARAM_INFO
	.align		4
.L_15697:
        /*0028*/ 	.byte	0x04, 0x17
        /*002a*/ 	.short	(.L_15699 - .L_15698)
.L_15698:
        /*002c*/ 	.word	0x00000000
        /*0030*/ 	.short	0x0006
        /*0032*/ 	.short	0x0030
        /*0034*/ 	.byte	0x00, 0xf0, 0x21, 0x00


	//----- nvinfo : EIATTR_KPARAM_INFO
	.align		4
.L_15699:
        /*0038*/ 	.byte	0x04, 0x17
        /*003a*/ 	.short	(.L_15701 - .L_15700)
.L_15700:
        /*003c*/ 	.word	0x00000000
        /*0040*/ 	.short	0x0005
        /*0042*/ 	.short	0x0028
        /*0044*/ 	.byte	0x00, 0xf0, 0x21, 0x00


	//----- nvinfo : EIATTR_KPARAM_INFO
	.align		4
.L_15701:
        /*0048*/ 	.byte	0x04, 0x17
        /*004a*/ 	.short	(.L_15703 - .L_15702)
.L_15702:
        /*004c*/ 	.word	0x00000000
        /*0050*/ 	.short	0x0004
        /*0052*/ 	.short	0x0020
        /*0054*/ 	.byte	0x00, 0xf0, 0x21, 0x00


	//----- nvinfo : EIATTR_KPARAM_INFO
	.align		4
.L_15703:
        /*0058*/ 	.byte	0x04, 0x17
        /*005a*/ 	.short	(.L_15705 - .L_15704)
.L_15704:
        /*005c*/ 	.word	0x00000000
        /*0060*/ 	.short	0x0003
        /*0062*/ 	.short	0x0018
        /*0064*/ 	.byte	0x00, 0xf5, 0x21, 0x00


	//----- nvinfo : EIATTR_KPARAM_INFO
	.align		4
.L_15705:
        /*0068*/ 	.byte	0x04, 0x17
        /*006a*/ 	.short	(.L_15707 - .L_15706)
.L_15706:
        /*006c*/ 	.word	0x00000000
        /*0070*/ 	.short	0x0002
        /*0072*/ 	.short	0x0010
        /*0074*/ 	.byte	0x00, 0xf5, 0x21, 0x00


	//----- nvinfo : EIATTR_KPARAM_INFO
	.align		4
.L_15707:
        /*0078*/ 	.byte	0x04, 0x17
        /*007a*/ 	.short	(.L_15709 - .L_15708)
.L_15708:
        /*007c*/ 	.word	0x00000000
        /*0080*/ 	.short	0x0001
        /*0082*/ 	.short	0x0008
        /*0084*/ 	.byte	0x00, 0xf5, 0x21, 0x00


	//----- nvinfo : EIATTR_KPARAM_INFO
	.align		4
.L_15709:
        /*0088*/ 	.byte	0x04, 0x17
        /*008a*/ 	.short	(.L_15711 - .L_15710)
.L_15710:
        /*008c*/ 	.word	0x00000000
        /*0090*/ 	.short	0x0000
        /*0092*/ 	.short	0x0000
        /*0094*/ 	.byte	0x00, 0xf5, 0x21, 0x00


	//----- nvinfo : EIATTR_SPARSE_MMA_MASK
	.align		4
.L_15711:
        /*0098*/ 	.byte	0x03, 0x50
        /*009a*/ 	.short	0x0000


	//----- nvinfo : EIATTR_MAXREG_COUNT
	.align		4
        /*009c*/ 	.byte	0x03, 0x1b
        /*009e*/ 	.short	0x00ff


	//----- nvinfo : EIATTR_NUM_BARRIERS
	.align		4
        /*00a0*/ 	.byte	0x02, 0x4c
        /*00a2*/ 	.byte	0x01
	.zero		1


	//----- nvinfo : EIATTR_MERCURY_ISA_VERSION
	.align		4
        /*00a4*/ 	.byte	0x03, 0x5f
        /*00a6*/ 	.short	0x0101


	//----- nvinfo : EIATTR_VRC_CTA_INIT_COUNT
	.align		4
        /*00a8*/ 	.byte	0x02, 0x4a
	.zero		1
	.zero		1


	//----- nvinfo : EIATTR_EXIT_INSTR_OFFSETS
	.align		4
        /*00ac*/ 	.byte	0x04, 0x1c
        /*00ae*/ 	.short	(.L_15713 - .L_15712)


	//   ....[0]....
.L_15712:
        /*00b0*/ 	.word	0x00000110


	//   ....[1]....
        /*00b4*/ 	.word	0x000076a0


	//   ....[2]....
        /*00b8*/ 	.word	0x000077f0


	//   ....[3]....
        /*00bc*/ 	.word	0x00007910


	//----- nvinfo : EIATTR_CRS_STACK_SIZE
	.align		4
.L_15713:
        /*00c0*/ 	.byte	0x04, 0x1e
        /*00c2*/ 	.short	(.L_15715 - .L_15714)
.L_15714:
        /*00c4*/ 	.word	0x00000000


	//----- nvinfo : EIATTR_CBANK_PARAM_SIZE
	.align		4
.L_15715:
        /*00c8*/ 	.byte	0x03, 0x19
        /*00ca*/ 	.short	0x0048


	//----- nvinfo : EIATTR_PARAM_CBANK
	.align		4
        /*00cc*/ 	.byte	0x04, 0x0a
        /*00ce*/ 	.short	(.L_15717 - .L_15716)
	.align		4
.L_15716:
        /*00d0*/ 	.word	index@(.nv.constant0.contiguous_reducel32_i16)
        /*00d4*/ 	.short	0x0380
        /*00d6*/ 	.short	0x0048


	//----- nvinfo : EIATTR_SW_WAR
	.align		4
.L_15717:
        /*00d8*/ 	.byte	0x04, 0x36
        /*00da*/ 	.short	(.L_15719 - .L_15718)
.L_15718:
        /*00dc*/ 	.word	0x00000008
.L_15719:


//--------------------- .nv.info.uncontiguous_cumulate_reducel3_i16 --------------------------
	.section	.nv.info.uncontiguous_cumulate_reducel3_i16,"",@"SHT_CUDA_INFO"
	.sectionflags	@""
	.align	4


	//----- nvinfo : EIATTR_CUDA_API_VERSION
	.align		4
        /*0000*/ 	.byte	0x04, 0x37
        /*0002*/ 	.short	(.L_15721 - .L_15720)
.L_15720:
        /*0004*/ 	.word	0x00000082


	//----- nvinfo : EIATTR_KPARAM_INFO
	.align		4
.L_15721:
        /*0008*/ 	.byte	0x04, 0x17
        /*000a*/ 	.short	(.L_15723 - .L_15722)
.L_15722:
        /*000c*/ 	.word	0x00000000
        /*0010*/ 	.short	0x0005
        /*0012*/ 	.short	0x0028
        /*0014*/ 	.byte	0x00, 0xf0, 0x21, 0x00


	//----- nvinfo : EIATTR_KPARAM_INFO
	.align		4
.L_15723:
        /*0018*/ 	.byte	0x04, 0x17
        /*001a*/ 	.short	(.L_15725 - .L_15724)
.L_15724:
        /*001c*/ 	.word	0x00000000
        /*0020*/ 	.short	0x0004
        /*0022*/ 	.short	0x0020
        /*0024*/ 	.byte	0x00, 0xf0, 0x21, 0x00


	//----- nvinfo : EIATTR_KPARAM_INFO
	.align		4
.L_15725:
        /*0028*/ 	.byte	0x04, 0x17
        /*002a*/ 	.short	(.L_15727 - .L_15726)
.L_15726:
        /*002c*/ 	.word	0x00000000
        /*0030*/ 	.short	0x0003
        /*0032*/ 	.short	0x0018
        /*0034*/ 	.byte	0x00, 0xf5, 0x21, 0x00


	//----- nvinfo : EIATTR_KPARAM_INFO
	.align		4
.L_15727:
        /*0038*/ 	.byte	0x04, 0x17
        /*003a*/ 	.short	(.L_15729 - .L_15728)
.L_15728:
        /*003c*/ 	.word	0x00000000
        /*0040*/ 	.short	0x0002
        /*0042*/ 	.short	0x0010
        /*0044*/ 	.byte	0x00, 0xf5, 0x21, 0x00


	//----- nvinfo : EIATTR_KPARAM_INFO
	.align		4
.L_15729:
        /*0048*/ 	.byte	0x04, 0x17
        /*004a*/ 	.short	(.L_15731 - .L_15730)
.L_15730:
        /*004c*/ 	.word	0x00000000
        /*0050*/ 	.short	0x0001
        /*0052*/ 	.short	0x0008
        /*0054*/ 	.byte	0x00, 0xf5, 0x21, 0x00


	//----- nvinfo : EIATTR_KPARAM_INFO
	.align		4
.L_15731:
        /*0058*/ 	.byte	0x04, 0x17
        /*005a*/ 	.short	(.L_15733 - .L_15732)
.L_15732:
        /*005c*/ 	.word	0x00000000
        /*0060*/ 	.short	0x0000
        /*0062*/ 	.short	0x0000
        /*0064*/ 	.byte	0x00, 0xf5, 0x21, 0x00


	//----- nvinfo : EIATTR_SPARSE_MMA_MASK
	.align		4
.L_15733:
        /*0068*/ 	.byte	0x03, 0x50
        /*006a*/ 	.short	0x0000


	//----- nvinfo : EIATTR_MAXREG_COUNT
	.align		4
        /*006c*/ 	.byte	0x03, 0x1b
        /*006e*/ 	.short	0x00ff


	//----- nvinfo : EIATTR_NUM_BARRIERS
	.align		4
        /*0070*/ 	.byte	0x02, 0x4c
        /*0072*/ 	.byte	0x01
	.zero		1


	//----- nvinfo : EIATTR_MERCURY_ISA_VERSION
	.align		4
        /*0074*/ 	.byte	0x03, 0x5f
        /*0076*/ 	.short	0x0101


	//----- nvinfo : EIATTR_INT_WARP_WIDE_INSTR_OFFSETS
	.align		4
        /*0078*/ 	.byte	0x04, 0x31
        /*007a*/ 	.short	(.L_15735 - .L_15734)


	//   ....[0]....
.L_15734:
        /*007c*/ 	.word	0x00006640


	//----- nvinfo : EIATTR_VRC_CTA_INIT_COUNT
	.align		4
.L_15735:
        /*0080*/ 	.byte	0x02, 0x4a
	.zero		1
	.zero		1


	//----- nvinfo : EIATTR_EXIT_INSTR_OFFSETS
	.align		4
        /*0084*/ 	.byte	0x04, 0x1c
        /*0086*/ 	.short	(.L_15737 - .L_15736)


	//   ....[0]....
.L_15736:
        /*0088*/ 	.word	0x000066e0


	//   ....[1]....
        /*008c*/ 	.word	0x00006830


	//   ....[2]....
        /*0090*/ 	.word	0x000068b0


	//----- nvinfo : EIATTR_CRS_STACK_SIZE
	.align		4
.L_15737:
        /*0094*/ 	.byte	0x04, 0x1e
        /*0096*/ 	.short	(.L_15739 - .L_15738)
.L_15738:
        /*0098*/ 	.word	0x00000000


	//----- nvinfo : EIATTR_CBANK_PARAM_SIZE
	.align		4
.L_15739:
        /*009c*/ 	.byte	0x03, 0x19
        /*009e*/ 	.short	0x0030


	//----- nvinfo : EIATTR_PARAM_CBANK
	.align		4
        /*00a0*/ 	.byte	0x04, 0x0a
        /*00a2*/ 	.short	(.L_15741 - .L_15740)
	.align		4
.L_15740:
        /*00a4*/ 	.word	index@(.nv.constant0.uncontiguous_cumulate_reducel3_i16)
        /*00a8*/ 	.short	0x0380
        /*00aa*/ 	.short	0x0030


	//----- nvinfo : EIATTR_SW_WAR
	.align		4
.L_15741:
        /*00ac*/ 	.byte	0x04, 0x36
        /*00ae*/ 	.short	(.L_15743 - .L_15742)
.L_15742:
        /*00b0*/ 	.word	0x00000008
.L_15743:


//--------------------- .nv.info.uncontiguous_reducel3_i16 --------------------------
	.section	.nv.info.uncontiguous_reducel3_i16,"",@"SHT_CUDA_INFO"
	.sectionflags	@""
	.align	4


	//----- nvinfo : EIATTR_CUDA_API_VERSION
	.align		4
        /*0000*/ 	.byte	0x04, 0x37
        /*0002*/ 	.short	(.L_15745 - .L_15744)
.L_15744:
        /*0004*/ 	.word	0x00000082


	//----- nvinfo : EIATTR_KPARAM_INFO
	.align		4
.L_15745:
        /*0008*/ 	.byte	0x04, 0x17
        /*000a*/ 	.short	(.L_15747 - .L_15746)
.L_15746:
        /*000c*/ 	.word	0x00000000
        /*0010*/ 	.short	0x0005
        /*0012*/ 	.short	0x0028
        /*0014*/ 	.byte	0x00, 0xf0, 0x21, 0x00


	//----- nvinfo : EIATTR_KPARAM_INFO
	.align		4
.L_15747:
        /*0018*/ 	.byte	0x04, 0x17
        /*001a*/ 	.short	(.L_15749 - .L_15748)
.L_15748:
        /*001c*/ 	.word	0x00000000
        /*0020*/ 	.short	0x0004
        /*0022*/ 	.short	0x0020
        /*0024*/ 	.byte	0x00, 0xf0, 0x21, 0x00


	//----- nvinfo : EIATTR_KPARAM_INFO
	.align		4
.L_15749:
        /*0028*/ 	.byte	0x04, 0x17
        /*002a*/ 	.short	(.L_15751 - .L_15750)
.L_15750:
        /*002c*/ 	.word	0x00000000
        /*0030*/ 	.short	0x0003
        /*0032*/ 	.short	0x0018
        /*0034*/ 	.byte	0x00, 0xf5, 0x21, 0x00


	//----- nvinfo : EIATTR_KPARAM_INFO
	.align		4
.L_15751:
        /*0038*/ 	.byte	0x04, 0x17
        /*003a*/ 	.short	(.L_15753 - .L_15752)
.L_15752:
        /*003c*/ 	.word	0x00000000
        /*0040*/ 	.short	0x0002
        /*0042*/ 	.short	0x0010
        /*0044*/ 	.byte	0x00, 0xf5, 0x21, 0x00


	//----- nvinfo : EIATTR_KPARAM_INFO
	.align		4
.L_15753:
        /*0048*/ 	.byte	0x04, 0x17
        /*004a*/ 	.short	(.L_15755 - .L_15754)
.L_15754:
        /*004c*/ 	.word	0x00000000
        /*0050*/ 	.short	0x0001
        /*0052*/ 	.short	0x0008
        /*0054*/ 	.byte	0x00, 0xf5, 0x21, 0x00


	//----- nvinfo : EIATTR_KPARAM_INFO
	.align		4
.L_15755:
        /*0058*/ 	.byte	0x04, 0x17
        /*005a*/ 	.short	(.L_15757 - .L_15756)
.L_15756:
        /*005c*/ 	.word	0x00000000
        /*0060*/ 	.short	0x0000
        /*0062*/ 	.short	0x0000
        /*0064*/ 	.byte	0x00, 0xf5, 0x21, 0x00


	//----- nvinfo : EIATTR_SPARSE_MMA_MASK
	.align		4
.L_15757:
        /*0068*/ 	.byte	0x03, 0x50
        /*006a*/ 	.short	0x0000


	//----- nvinfo : EIATTR_MAXREG_COUNT
	.align		4
        /*006c*/ 	.byte	0x03, 0x1b
        /*006e*/ 	.short	0x00ff


	//----- nvinfo : EIATTR_NUM_BARRIERS
	.align		4
        /*0070*/ 	.byte	0x02, 0x4c
        /*0072*/ 	.byte	0x01
	.zero		1


	//----- nvinfo : EIATTR_MERCURY_ISA_VERSION
	.align		4
        /*0074*/ 	.byte	0x03, 0x5f
        /*0076*/ 	.short	0x0101


	//----- nvinfo : EIATTR_INT_WARP_WIDE_INSTR_OFFSETS
	.align		4
        /*0078*/ 	.byte	0x04, 0x31
        /*007a*/ 	.short	(.L_15759 - .L_15758)


	//   ....[0]....
.L_15758:
        /*007c*/ 	.word	0x000074a0


	//----- nvinfo : EIATTR_VRC_CTA_INIT_COUNT
	.align		4
.L_15759:
        /*0080*/ 	.byte	0x02, 0x4a
	.zero		1
	.zero		1


	//----- nvinfo : EIATTR_EXIT_INSTR_OFFSETS
	.align		4
        /*0084*/ 	.byte	0x04, 0x1c
        /*0086*/ 	.short	(.L_15761 - .L_15760)


	//   ....[0]....
.L_15760:
        /*0088*/ 	.word	0x00007540


	//   ....[1]....
        /*008c*/ 	.word	0x00007690


	//   ....[2]....
        /*0090*/ 	.word	0x00007710


	//----- nvinfo : EIATTR_CRS_STACK_SIZE
	.align		4
.L_15761:
        /*0094*/ 	.byte	0x04, 0x1e
        /*0096*/ 	.short	(.L_15763 - .L_15762)
.L_15762:
        /*0098*/ 	.word	0x00000000


	//----- nvinfo : EIATTR_CBANK_PARAM_SIZE
	.align		4
.L_15763:
        /*009c*/ 	.byte	0x03, 0x19
        /*009e*/ 	.short	0x0030


	//----- nvinfo : EIATTR_PARAM_CBANK
	.align		4
        /*00a0*/ 	.byte	0x04, 0x0a
        /*00a2*/ 	.short	(.L_15765 - .L_15764)
	.align		4
.L_15764:
        /*00a4*/ 	.word	index@(.nv.constant0.uncontiguous_reducel3_i16)
        /*00a8*/ 	.short	0x0380
        /*00aa*/ 	.short	0x0030


	//----- nvinfo : EIATTR_SW_WAR
	.align		4
.L_15765:
        /*00ac*/ 	.byte	0x04, 0x36
        /*00ae*/ 	.short	(.L_15767 - .L_15766)
.L_15766:
        /*00b0*/ 	.word	0x00000008
.L_15767:


//--------------------- .nv.info.contiguous_cumulate_reducel3_i16 --------------------------
	.section	.nv.info.contiguous_cumulate_reducel3_i16,"",@"SHT_CUDA_INFO"
	.sectionflags	@""
	.align	4


	//----- nvinfo : EIATTR_CUDA_API_VERSION
	.align		4
        /*0000*/ 	.byte	0x04, 0x37
        /*0002*/ 	.short	(.L_15769 - .L_15768)
.L_15768:
        /*0004*/ 	.word	0x00000082


	//----- nvinfo : EIATTR_KPARAM_INFO
	.align		4
.L_15769:
        /*0008*/ 	.byte	0x04, 0x17
        /*000a*/ 	.short	(.L_15771 - .L_15770)
.L_15770:
        /*000c*/ 	.word	0x00000000
        /*0010*/ 	.short	0x0002
        /*0012*/ 	.short	0x0010
        /*0014*/ 	.byte	0x00, 0xf0, 0x21, 0x00


	//----- nvinfo : EIATTR_KPARAM_INFO
	.align		4
.L_15771:
        /*0018*/ 	.byte	0x04, 0x17
        /*001a*/ 	.short	(.L_15773 - .L_15772)
.L_15772:
        /*001c*/ 	.word	0x00000000
        /*0020*/ 	.short	0x0001
        /*0022*/ 	.short	0x0008
        /*0024*/ 	.byte	0x00, 0xf5, 0x21, 0x00


	//----- nvinfo : EIATTR_KPARAM_INFO
	.align		4
.L_15773:
        /*0028*/ 	.byte	0x04, 0x17
        /*002a*/ 	.short	(.L_15775 - .L_15774)
.L_15774:
        /*002c*/ 	.word	0x00000000
        /*0030*/ 	.short	0x0000
        /*0032*/ 	.short	0x0000
        /*0034*/ 	.byte	0x00, 0xf5, 0x21, 0x00


	//----- nvinfo : EIATTR_SPARSE_MMA_MASK
	.align		4
.L_15775:
        /*0038*/ 	.byte	0x03, 0x50
        /*003a*/ 	.short	0x0000


	//----- nvinfo : EIATTR_MAXREG_COUNT
	.align		4
        /*003c*/ 	.byte	0x03, 0x1b
        /*003e*/ 	.short	0x00ff


	//----- nvinfo : EIATTR_NUM_BARRIERS
	.align		4
        /*0040*/ 	.byte	0x02, 0x4c
        /*0042*/ 	.byte	0x01
	.zero		1


	//----- nvinfo : EIATTR_MERCURY_ISA_VERSION
	.align		4
        /*0044*/ 	.byte	0x03, 0x5f
        /*0046*/ 	.short	0x0101


	//----- nvinfo : EIATTR_INT_WARP_WIDE_INSTR_OFFSETS
	.align		4
        /*0048*/ 	.byte	0x04, 0x31
        /*004a*/ 	.short	(.L_15777 - .L_15776)


	//   ....[0]....
.L_15776:
        /*004c*/ 	.word	0x000002a0


	//----- nvinfo : EIATTR_VRC_CTA_INIT_COUNT
	.align		4
.L_15777:
        /*0050*/ 	.byte	0x02, 0x4a
	.zero		1
	.zero		1


	//----- nvinfo : EIATTR_EXIT_INSTR_OFFSETS
	.align		4
        /*0054*/ 	.byte	0x04, 0x1c
        /*0056*/ 	.short	(.L_15779 - .L_15778)


	//   ....[0]....
.L_15778:
        /*0058*/ 	.word	0x00000340


	//   ....[1]....
        /*005c*/ 	.word	0x00000490


	//   ....[2]....
        /*0060*/ 	.word	0x00000510


	//----- nvinfo : EIATTR_CRS_STACK_SIZE
	.align		4
.L_15779:
        /*0064*/ 	.byte	0x04, 0x1e
        /*0066*/ 	.short	(.L_15781 - .L_15780)
.L_15780:
        /*0068*/ 	.word	0x00000000


	//----- nvinfo : EIATTR_CBANK_PARAM_SIZE
	.align		4
.L_15781:
        /*006c*/ 	.byte	0x03, 0x19
        /*006e*/ 	.short	0x0018


	//----- nvinfo : EIATTR_PARAM_CBANK
	.align		4
        /*0070*/ 	.byte	0x04, 0x0a
        /*0072*/ 	.short	(.L_15783 - .L_15782)
	.align		4
.L_15782:
        /*0074*/ 	.word	index@(.nv.constant0.contiguous_cumulate_reducel3_i16)
        /*0078*/ 	.short	0x0380
        /*007a*/ 	.short	0x0018


	//----- nvinfo : EIATTR_SW_WAR
	.align		4
.L_15783:
        /*007c*/ 	.byte	0x04, 0x36
        /*007e*/ 	.short	(.L_15785 - .L_15784)
.L_15784:
        /*0080*/ 	.word	0x00000008
.L_15785:


//--------------------- .nv.info.contiguous_reducel3_i16 --------------------------
	.section	.nv.info.contiguous_reducel3_i16,"",@"SHT_CUDA_INFO"
	.sectionflags	@""
	.align	4


	//----- nvinfo : EIATTR_CUDA_API_VERSION
	.align		4
        /*0000*/ 	.byte	0x04, 0x37
        /*0002*/ 	.short	(.L_15787 - .L_15786)
.L_15786:
        /*0004*/ 	.word	0x00000082


	//----- nvinfo : EIATTR_KPARAM_INFO
	.align		4
.L_15787:
        /*0008*/ 	.byte	0x04, 0x17
        /*000a*/ 	.short	(.L_15789 - .L_15788)
.L_15788:
        /*000c*/ 	.word	0x00000000
        /*0010*/ 	.short	0x0002
        /*0012*/ 	.short	0x0010
        /*0014*/ 	.byte	0x00, 0xf0, 0x21, 0x00


	//----- nvinfo : EIATTR_KPARAM_INFO
	.align		4
.L_15789:
        /*0018*/ 	.byte	0x04, 0x17
        /*001a*/ 	.short	(.L_15791 - .L_15790)
.L_15790:
        /*001c*/ 	.word	0x00000000
        /*0020*/ 	.short	0x0001
        /*0022*/ 	.short	0x0008
        /*0024*/ 	.byte	0x00, 0xf5, 0x21, 0x00


	//----- nvinfo : EIATTR_KPARAM_INFO
	.align		4
.L_15791:
        /*0028*/ 	.byte	0x04, 0x17
        /*002a*/ 	.short	(.L_15793 - .L_15792)
.L_15792:
        /*002c*/ 	.word	0x00000000
        /*0030*/ 	.short	0x0000
        /*0032*/ 	.short	0x0000
        /*0034*/ 	.byte	0x00, 0xf5, 0x21, 0x00


	//----- nvinfo : EIATTR_SPARSE_MMA_MASK
	.align		4
.L_15793:
        /*0038*/ 	.byte	0x03, 0x50
        /*003a*/ 	.short	0x0000


	//----- nvinfo : EIATTR_MAXREG_COUNT
	.align		4
        /*003c*/ 	.byte	0x03, 0x1b
        /*003e*/ 	.short	0x00ff


	//----- nvinfo : EIATTR_NUM_BARRIERS
	.align		4
        /*0040*/ 	.byte	0x02, 0x4c
        /*0042*/ 	.byte	0x01
	.zero		1


	//----- nvinfo : EIATTR_MERCURY_ISA_VERSION
	.align		4
        /*0044*/ 	.byte	0x03, 0x5f
        /*0046*/ 	.short	0x0101


	//----- nvinfo : EIATTR_INT_WARP_WIDE_INSTR_OFFSETS
	.align		4
        /*0048*/ 	.byte	0x04, 0x31
        /*004a*/ 	.short	(.L_15795 - .L_15794)


	//   ....[0]....
.L_15794:
        /*004c*/ 	.word	0x00001110


	//----- nvinfo : EIATTR_VRC_CTA_INIT_COUNT
	.align		4
.L_15795:
        /*0050*/ 	.byte	0x02, 0x4a
	.zero		1
	.zero		1


	//----- nvinfo : EIATTR_EXIT_INSTR_OFFSETS
	.align		4
        /*0054*/ 	.byte	0x04, 0x1c
        /*0056*/ 	.short	(.L_15797 - .L_15796)


	//   ....[0]....
.L_15796:
        /*0058*/ 	.word	0x000011b0


	//   ....[1]....
        /*005c*/ 	.word	0x00001300


	//   ....[2]....
        /*0060*/ 	.word	0x00001380


	//----- nvinfo : EIATTR_CRS_STACK_SIZE
	.align		4
.L_15797:
        /*0064*/ 	.byte	0x04, 0x1e
        /*0066*/ 	.short	(.L_15799 - .L_15798)
.L_15798:
        /*0068*/ 	.word	0x00000000


	//----- nvinfo : EIATTR_CBANK_PARAM_SIZE
	.align		4
.L_15799:
        /*006c*/ 	.byte	0x03, 0x19
        /*006e*/ 	.short	0x0018


	//----- nvinfo : EIATTR_PARAM_CBANK
	.align		4
        /*0070*/ 	.byte	0x04, 0x0a
        /*0072*/ 	.short	(.L_15801 - .L_15800)
	.align		4
.L_15800:
        /*0074*/ 	.word	index@(.nv.constant0.contiguous_reducel3_i16)
        /*0078*/ 	.short	0x0380
        /*007a*/ 	.short	0x0018


	//----- nvinfo : EIATTR_SW_WAR
	.align		4
.L_15801:
        /*007c*/ 	.byte	0x04, 0x36
        /*007e*/ 	.short	(.L_15803 - .L_15802)
.L_15802:
        /*0080*/ 	.word	0x00000008
.L_15803:


//--------------------- .nv.info.contiguous_reducel333_i8 --------------------------
	.section	.nv.info.contiguous_reducel333_i8,"",@"SHT_CUDA_INFO"
	.sectionflags	@""
	.align	4


	//----- nvinfo : EIATTR_CUDA_API_VERSION
	.align		4
        /*0000*/ 	.byte	0x04, 0x37
        /*0002*/ 	.short	(.L_15805 - .L_15804)
.L_15804:
        /*0004*/ 	.word	0x00000082


	//----- nvinfo : EIATTR_KPARAM_INFO
	.align		4
.L_15805:
        /*0008*/ 	.byte	0x04, 0x17
        /*000a*/ 	.short	(.L_15807 - .L_15806)
.L_15806:
        /*000c*/ 	.word	0x00000000
        /*0010*/ 	.short	0x0004
        /*0012*/ 	.short	0x0020
        /*0014*/ 	.byte	0x00, 0xf0, 0x21, 0x00


	//----- nvinfo : EIATTR_KPARAM_INFO
	.align		4
.L_15807:
        /*0018*/ 	.byte	0x04, 0x17
        /*001a*/ 	.short	(.L_15809 - .L_15808)
.L_15808:
        /*001c*/ 	.word	0x00000000
        /*0020*/ 	.short	0x0003
        /*0022*/ 	.short	0x0018
        /*0024*/ 	.byte	0x00, 0xf0, 0x21, 0x00


	//----- nvinfo : EIATTR_KPARAM_INFO
	.align		4
.L_15809:
        /*0028*/ 	.byte	0x04, 0x17
        /*002a*/ 	.short	(.L_15811 - .L_15810)
.L_15810:
        /*002c*/ 	.word	0x00000000
        /*0030*/ 	.short	0x0002
        /*0032*/ 	.short	0x0010
        /*0034*/ 	.byte	0x00, 0xf0, 0x21, 0x00


	//----- nvinfo : EIATTR_KPARAM_INFO
	.align		4
.L_15811:
        /*0038*/ 	.byte	0x04, 0x17
        /*003a*/ 	.short	(.L_15813 - .L_15812)
.L_15812:
        /*003c*/ 	.word	0x00000000
        /*0040*/ 	.short	0x0001
        /*0042*/ 	.short	0x0008
        /*0044*/ 	.byte	0x00, 0xf5, 0x21, 0x00


	//----- nvinfo : EIATTR_KPARAM_INFO
	.align		4
.L_15813:
        /*0048*/ 	.byte	0x04, 0x17
        /*004a*/ 	.short	(.L_15815 - .L_15814)
.L_15814:
        /*004c*/ 	.word	0x00000000
        /*0050*/ 	.short	0x0000
        /*0052*/ 	.short	0x0000
        /*0054*/ 	.byte	0x00, 0xf5, 0x21, 0x00


	//----- nvinfo : EIATTR_SPARSE_MMA_MASK
	.align		4
.L_15815:
        /*0058*/ 	.byte	0x03, 0x50
        /*005a*/ 	.short	0x0000


	//----- nvinfo : EIATTR_MAXREG_COUNT
	.align		4
        /*005c*/ 	.byte	0x03, 0x1b
        /*005e*/ 	.short	0x00ff


	//----- nvinfo : EIATTR_NUM_BARRIERS
	.align		4
        /*0060*/ 	.byte	0x02, 0x4c
        /*0062*/ 	.byte	0x01
	.zero		1


	//----- nvinfo : EIATTR_MERCURY_ISA_VERSION
	.align		4
        /*0064*/ 	.byte	0x03, 0x5f
        /*0066*/ 	.short	0x0101


	//----- nvinfo : EIATTR_VRC_CTA_INIT_COUNT
	.align		4
        /*0068*/ 	.byte	0x02, 0x4a
	.zero		1
	.zero		1


	//----- nvinfo : EIATTR_EXIT_INSTR_OFFSETS
	.align		4
        /*006c*/ 	.byte	0x04, 0x1c
        /*006e*/ 	.short	(.L_15817 - .L_15816)


	//   ....[0]....
.L_15816:
        /*0070*/ 	.word	0x00000150


	//   ....[1]....
        /*0074*/ 	.word	0x000001e0


	//   ....[2]....
        /*0078*/ 	.word	0x00000b10


	//----- nvinfo : EIATTR_CBANK_PARAM_SIZE
	.align		4
.L_15817:
        /*007c*/ 	.byte	0x03, 0x19
        /*007e*/ 	.short	0x0028


	//----- nvinfo : EIATTR_PARAM_CBANK
	.align		4
        /*0080*/ 	.byte	0x04, 0x0a
        /*0082*/ 	.short	(.L_15819 - .L_15818)
	.align		4
.L_15818:
        /*0084*/ 	.word	index@(.nv.constant0.contiguous_reducel333_i8)
        /*0088*/ 	.short	0x0380
        /*008a*/ 	.short	0x0028


	//----- nvinfo : EIATTR_SW_WAR
	.align		4
.L_15819:
        /*008c*/ 	.byte	0x04, 0x36
        /*008e*/ 	.short	(.L_15821 - .L_15820)
.L_15820:
        /*0090*/ 	.word	0x00000008
.L_15821:


//--------------------- .nv.info.contiguous_reducel33_i8 --------------------------
	.section	.nv.info.contiguous_reducel33_i8,"",@"SHT_CUDA_INFO"
	.sectionflags	@""
	.align	4


	//----- nvinfo : EIATTR_CUDA_API_VERSION
	.align		4
        /*0000*/ 	.byte	0x04, 0x37
        /*0002*/ 	.short	(.L_15823 - .L_15822)
.L_15822:
        /*0004*/ 	.word	0x00000082


	//----- nvinfo : EIATTR_KPARAM_INFO
	.align		4
.L_15823:
        /*0008*/ 	.byte	0x04, 0x17
        /*000a*/ 	.short	(.L_15825 - .L_15824)
.L_15824:
        /*000c*/ 	.word	0x00000000
        /*0010*/ 	.short	0x0006
        /*0012*/ 	.short	0x0030
        /*0014*/ 	.byte	0x00, 0xf0, 0x21, 0x00


	//----- nvinfo : EIATTR_KPARAM_INFO
	.align		4
.L_15825:
        /*0018*/ 	.byte	0x04, 0x17
        /*001a*/ 	.short	(.L_15827 - .L_15826)
.L_15826:
        /*001c*/ 	.word	0x00000000
        /*0020*/ 	.short	0x0005
        /*0022*/ 	.short	0x0028
        /*0024*/ 	.byte	0x00, 0xf0, 0x21, 0x00


	//----- nvinfo : EIATTR_KPARAM_INFO
	.align		4
.L_15827:
        /*0028*/ 	.byte	0x04, 0x17
        /*002a*/ 	.short	(.L_15829 - .L_15828)
.L_15828:
        /*002c*/ 	.word	0x00000000
        /*0030*/ 	.short	0x0004
        /*0032*/ 	.short	0x0020
        /*0034*/ 	.byte	0x00, 0xf0, 0x21, 0x00


	//----- nvinfo : EIATTR_KPARAM_INFO
	.align		4
.L_15829:
        /*0038*/ 	.byte	0x04, 0x17
        /*003a*/ 	.short	(.L_15831 - .L_15830)
.L_15830:
        /*003c*/ 	.word	0x00000000
        /*0040*/ 	.short	0x0003
        /*0042*/ 	.short	0x0018
        /*0044*/ 	.byte	0x00, 0xf5, 0x21, 0x00


	//----- nvinfo : EIATTR_KPARAM_INFO
	.align		4
.L_15831:
        /*0048*/ 	.byte	0x04, 0x17
        /*004a*/ 	.short	(.L_15833 - .L_15832)
.L_15832:
        /*004c*/ 	.word	0x00000000
        /*0050*/ 	.short	0x0002
        /*0052*/ 	.short	0x0010
        /*0054*/ 	.byte	0x00, 0xf5, 0x21, 0x00


	//----- nvinfo : EIATTR_KPARAM_INFO
	.align		4
.L_15833:
        /*0058*/ 	.byte	0x04, 0x17
        /*005a*/ 	.short	(.L_15835 - .L_15834)
.L_15834:
        /*005c*/ 	.word	0x00000000
        /*0060*/ 	.short	0x0001
        /*0062*/ 	.short	0x0008
        /*0064*/ 	.byte	0x00, 0xf5, 0x21, 0x00


	//----- nvinfo : EIATTR_KPARAM_INFO
	.align		4
.L_15835:
        /*0068*/ 	.byte	0x04, 0x17
        /*006a*/ 	.short	(.L_15837 - .L_15836)
.L_15836:
        /*006c*/ 	.word	0x00000000
        /*0070*/ 	.short	0x0000
        /*0072*/ 	.short	0x0000
        /*0074*/ 	.byte	0x00, 0xf5, 0x21, 0x00


	//----- nvinfo : EIATTR_SPARSE_MMA_MASK
	.align		4
.L_15837:
        /*0078*/ 	.byte	0x03, 0x50
        /*007a*/ 	.short	0x0000


	//----- nvinfo : EIATTR_MAXREG_COUNT
	.align		4
        /*007c*/ 	.byte	0x03, 0x1b
        /*007e*/ 	.short	0x00ff


	//----- nvinfo : EIATTR_NUM_BARRIERS
	.align		4
        /*0080*/ 	.byte	0x02, 0x4c
        /*0082*/ 	.byte	0x01
	.zero		1


	//----- nvinfo : EIATTR_MERCURY_ISA_VERSION
	.align		4
        /*0084*/ 	.byte	0x03, 0x5f
        /*0086*/ 	.short	0x0101


	//----- nvinfo : EIATTR_VRC_CTA_INIT_COUNT
	.align		4
        /*0088*/ 	.byte	0x02, 0x4a
	.zero		1
	.zero		1


	//----- nvinfo : EIATTR_EXIT_INSTR_OFFSETS
	.align		4
        /*008c*/ 	.byte	0x04, 0x1c
        /*008e*/ 	.short	(.L_15839 - .L_15838)


	//   ....[0]....
.L_15838:
        /*0090*/ 	.word	0x00000150


	//   ....[1]....
        /*0094*/ 	.word	0x000035e0


	//   ....[2]....
        /*0098*/ 	.word	0x00003f80


	//----- nvinfo : EIATTR_CRS_STACK_SIZE
	.align		4
.L_15839:
        /*009c*/ 	.byte	0x04, 0x1e
        /*009e*/ 	.short	(.L_15841 - .L_15840)
.L_15840:
        /*00a0*/ 	.word	0x00000000


	//----- nvinfo : EIATTR_CBANK_PARAM_SIZE
	.align		4
.L_15841:
        /*00a4*/ 	.byte	0x03, 0x19
        /*00a6*/ 	.short	0x0038


	//----- nvinfo : EIATTR_PARAM_CBANK
	.align		4
        /*00a8*/ 	.byte	0x04, 0x0a
        /*00aa*/ 	.short	(.L_15843 - .L_15842)
	.align		4
.L_15842:
        /*00ac*/ 	.word	index@(.nv.constant0.contiguous_reducel33_i8)
        /*00b0*/ 	.short	0x0380
        /*00b2*/ 	.short	0x0038


	//----- nvinfo : EIATTR_SW_WAR
	.align		4
.L_15843:
        /*00b4*/ 	.byte	0x04, 0x36
        /*00b6*/ 	.short	(.L_15845 - .L_15844)
.L_15844:
        /*00b8*/ 	.word	0x00000008
.L_15845:


//--------------------- .nv.info.contiguous_reducel322_i8 --------------------------
	.section	.nv.info.contiguous_reducel322_i8,"",@"SHT_CUDA_INFO"
	.sectionflags	@""
	.align	4


	//----- nvinfo : EIATTR_CUDA_API_VERSION
	.align		4
        /*0000*/ 	.byte	0x04, 0x37
        /*0002*/ 	.short	(.L_15847 - .L_15846)
.L_15846:
        /*0004*/ 	.word	0x00000082


	//----- nvinfo : EIATTR_KPARAM_INFO
	.align		4
.L_15847:
        /*0008*/ 	.byte	0x04, 0x17
        /*000a*/ 	.short	(.L_15849 - .L_15848)
.L_15848:
        /*000c*/ 	.word	0x00000000
        /*0010*/ 	.short	0x0005
        /*0012*/ 	.short	0x0028
        /*0014*/ 	.byte	0x00, 0xf0, 0x21, 0x00


	//----- nvinfo : EIATTR_KPARAM_INFO
	.align		4
.L_15849:
        /*0018*/ 	.byte	0x04, 0x17
        /*001a*/ 	.short	(.L_15851 - .L_15850)
.L_15850:
        /*001c*/ 	.word	0x00000000
        /*0020*/ 	.short	0x0004
        /*0022*/ 	.short	0x0020
        /*0024*/ 	.byte	0x00, 0xf0, 0x21, 0x00


	//----- nvinfo : EIATTR_KPARAM_INFO
	.align		4
.L_15851:
        /*0028*/ 	.byte	0x04, 0x17
        /*002a*/ 	.short	(.L_15853 - .L_15852)
.L_15852:
        /*002c*/ 	.word	0x00000000
        /*0030*/ 	.short	0x0003
        /*0032*/ 	.short	0x0018
        /*0034*/ 	.byte	0x00, 0xf0, 0x21, 0x00


	//----- nvinfo : EIATTR_KPARAM_INFO
	.align		4
.L_15853:
        /*0038*/ 	.byte	0x04, 0x17
        /*003a*/ 	.short	(.L_15855 - .L_15854)
.L_15854:
        /*003c*/ 	.word	0x00000000
        /*0040*/ 	.short	0x0002
        /*0042*/ 	.short	0x0010
        /*0044*/ 	.byte	0x00, 0xf0, 0x21, 0x00


	//----- nvinfo : EIATTR_KPARAM_INFO
	.align		4
.L_15855:
        /*0048*/ 	.byte	0x04, 0x17
        /*004a*/ 	.short	(.L_15857 - .L_15856)
.L_15856:
        /*004c*/ 	.word	0x00000000
        /*0050*/ 	.short	0x0001
        /*0052*/ 	.short	0x0008
        /*0054*/ 	.byte	0x00, 0xf5, 0x21, 0x00


	//----- nvinfo : EIATTR_KPARAM_INFO
	.align		4
.L_15857:
        /*0058*/ 	.byte	0x04, 0x17
        /*005a*/ 	.short	(.L_15859 - .L_15858)
.L_15858:
        /*005c*/ 	.word	0x00000000
        /*0060*/ 	.short	0x0000
        /*0062*/ 	.short	0x0000
        /*0064*/ 	.byte	0x00, 0xf5, 0x21, 0x00


	//----- nvinfo : EIATTR_SPARSE_MMA_MASK
	.align		4
.L_15859:
        /*0068*/ 	.byte	0x03, 0x50
        /*006a*/ 	.short	0x0000


	//----- nvinfo : EIATTR_MAXREG_COUNT
	.align		4
        /*006c*/ 	.byte	0x03, 0x1b
        /*006e*/ 	.short	0x00ff


	//----- nvinfo : EIATTR_NUM_BARRIERS
	.align		4
        /*0070*/ 	.byte	0x02, 0x4c
        /*0072*/ 	.byte	0x01
	.zero		1


	//----- nvinfo : EIATTR_MERCURY_ISA_VERSION
	.align		4
        /*0074*/ 	.byte	0x03, 0x5f
        /*0076*/ 	.short	0x0101


	//----- nvinfo : EIATTR_VRC_CTA_INIT_COUNT
	.align		4
        /*0078*/ 	.byte	0x02, 0x4a
	.zero		1
	.zero		1


	//----- nvinfo : EIATTR_EXIT_INSTR_OFFSETS
	.align		4
        /*007c*/ 	.byte	0x04, 0x1c
        /*007e*/ 	.short	(.L_15861 - .L_15860)


	//   ....[0]....
.L_15860:
        /*0080*/ 	.word	0x00000110


	//   ....[1]....
        /*0084*/ 	.word	0x000004b0


	//   ....[2]....
        /*0088*/ 	.word	0x00000600


	//   ....[3]....
        /*008c*/ 	.word	0x00000720


	//----- nvinfo : EIATTR_CRS_STACK_SIZE
	.align		4
.L_15861:
        /*0090*/ 	.byte	0x04, 0x1e
        /*0092*/ 	.short	(.L_15863 - .L_15862)
.L_15862:
        /*0094*/ 	.word	0x00000000


	//----- nvinfo : EIATTR_CBANK_PARAM_SIZE
	.align		4
.L_15863:
        /*0098*/ 	.byte	0x03, 0x19
        /*009a*/ 	.short	0x0030


	//----- nvinfo : EIATTR_PARAM_CBANK
	.align		4
        /*009c*/ 	.byte	0x04, 0x0a
        /*009e*/ 	.short	(.L_15865 - .L_15864)
	.align		4
.L_15864:
        /*00a0*/ 	.word	index@(.nv.constant0.contiguous_reducel322_i8)
        /*00a4*/ 	.short	0x0380
        /*00a6*/ 	.short	0x0030


	//----- nvinfo : EIATTR_SW_WAR
	.align		4
.L_15865:
        /*00a8*/ 	.byte	0x04, 0x36
        /*00aa*/ 	.short	(.L_15867 - .L_15866)
.L_15866:
        /*00ac*/ 	.word	0x00000008
.L_15867:


//--------------------- .nv.info.contiguous_reducel32_i8 --------------------------
	.section	.nv.info.contiguous_reducel32_i8,"",@"SHT_CUDA_INFO"
	.sectionflags	@""
	.align	4


	//----- nvinfo : EIATTR_CUDA_API_VERSION
	.align		4
        /*0000*/ 	.byte	0x04, 0x37
        /*0002*/ 	.short	(.L_15869 - .L_15868)
.L_15868:
        /*0004*/ 	.word	0x00000082


	//----- nvinfo : EIATTR_KPARAM_INFO
	.align		4
.L_15869:
        /*0008*/ 	.byte	0x04, 0x17
        /*000a*/ 	.short	(.L_15871 - .L_15870)
.L_15870:
        /*000c*/ 	.word	0x00000000
        /*0010*/ 	.short	0x0008
        /*0012*/ 	.short	0x0040
        /*0014*/ 	.byte	0x00, 0xf0, 0x21, 0x00


	//----- nvinfo : EIATTR_KPARAM_INFO
	.align		4
.L_15871:
        /*0018*/ 	.byte	0x04, 0x17
        /*001a*/ 	.short	(.L_15873 - .L_15872)
.L_15872:
        /*001c*/ 	.word	0x00000000
        /*0020*/ 	.short	0x0007
        /*0022*/ 	.short	0x0038
        /*0024*/ 	.byte	0x00, 0xf0, 0x21, 0x00


	//----- nvinfo : EIATTR_KPARAM_INFO
	.align		4
.L_15873:
        /*0028*/ 	.byte	0x04, 0x17
        /*002a*/ 	.short	(.L_15875 - .L_15874)
.L_15874:
        /*002c*/ 	.word	0x00000000
        /*0030*/ 	.short	0x0006
        /*0032*/ 	.short	0x0030
        /*0034*/ 	.byte	0x00, 0xf0, 0x21, 0x00


	//----- nvinfo : EIATTR_KPARAM_INFO
	.align		4
.L_15875:
        /*0038*/ 	.byte	0x04, 0x17
        /*003a*/ 	.short	(.L_15877 - .L_15876)
.L_15876:
        /*003c*/ 	.word	0x00000000
        /*0040*/ 	.short	0x0005
        /*0042*/ 	.short	0x0028
        /*0044*/ 	.byte	0x00, 0xf0, 0x21, 0x00


	//----- nvinfo : EIATTR_KPARAM_INFO
	.align		4
.L_15877:
        /*0048*/ 	.byte	0x04, 0x17
        /*004a*/ 	.short	(.L_15879 - .L_15878)
.L_15878:
        /*004c*/ 	.word	0x00000000
        /*0050*/ 	.short	0x0004
        /*0052*/ 	.short	0x0020
        /*0054*/ 	.byte	0x00, 0xf0, 0x21, 0x00


	//----- nvinfo : EIATTR_KPARAM_INFO
	.align		4
.L_15879:
        /*0058*/ 	.byte	0x04, 0x17
        /*005a*/ 	.short	(.L_15881 - .L_15880)
.L_15880:
        /*005c*/ 	.word	0x00000000
        /*0060*/ 	.short	0x0003
        /*0062*/ 	.short	0x0018
        /*0064*/ 	.byte	0x00, 0xf5, 0x21, 0x00


	//----- nvinfo : EIATTR_KPARAM_INFO
	.align		4
.L_15881:
        /*0068*/ 	.byte	0x04, 0x17
        /*006a*/ 	.short	(.L_15883 - .L_15882)
.L_15882:
        /*006c*/ 	.word	0x00000000
        /*0070*/ 	.short	0x0002
        /*0072*/ 	.short	0x0010
        /*0074*/ 	.byte	0x00, 0xf5, 0x21, 0x00


	//----- nvinfo : EIATTR_KPARAM_INFO
	.align		4
.L_15883:
        /*0078*/ 	.byte	0x04, 0x17
        /*007a*/ 	.short	(.L_15885 - .L_15884)
.L_15884:
        /*007c*/ 	.word	0x00000000
        /*0080*/ 	.short	0x0001
        /*0082*/ 	.short	0x0008
        /*0084*/ 	.byte	0x00, 0xf5, 0x21, 0x00


	//----- nvinfo : EIATTR_KPARAM_INFO
	.align		4
.L_15885:
        /*0088*/ 	.byte	0x04, 0x17
        /*008a*/ 	.short	(.L_15887 - .L_15886)
.L_15886:
        /*008c*/ 	.word	0x00000000
        /*0090*/ 	.short	0x0000
        /*0092*/ 	.short	0x0000
        /*0094*/ 	.byte	0x00, 0xf5, 0x21, 0x00


	//----- nvinfo : EIATTR_SPARSE_MMA_MASK
	.align		4
.L_15887:
        /*0098*/ 	.byte	0x03, 0x50
        /*009a*/ 	.short	0x0000


	//----- nvinfo : EIATTR_MAXREG_COUNT
	.align		4
        /*009c*/ 	.byte	0x03, 0x1b
        /*009e*/ 	.short	0x00ff


	//----- nvinfo : EIATTR_NUM_BARRIERS
	.align		4
        /*00a0*/ 	.byte	0x02, 0x4c
        /*00a2*/ 	.byte	0x01
	.zero		1


	//----- nvinfo : EIATTR_MERCURY_ISA_VERSION
	.align		4
        /*00a4*/ 	.byte	0x03, 0x5f
        /*00a6*/ 	.short	0x0101


	//----- nvinfo : EIATTR_VRC_CTA_INIT_COUNT
	.align		4
        /*00a8*/ 	.byte	0x02, 0x4a
	.zero		1
	.zero		1


	//----- nvinfo : EIATTR_EXIT_INSTR_OFFSETS
	.align		4
        /*00ac*/ 	.byte	0x04, 0x1c
        /*00ae*/ 	.short	(.L_15889 - .L_15888)


	//   ....[0]....
.L_15888:
        /*00b0*/ 	.word	0x00000110


	//   ....[1]....
        /*00b4*/ 	.word	0x00007650


	//   ....[2]....
        /*00b8*/ 	.word	0x000077a0


	//   ....[3]....
        /*00bc*/ 	.word	0x000078c0


	//----- nvinfo : EIATTR_CRS_STACK_SIZE
	.align		4
.L_15889:
        /*00c0*/ 	.byte	0x04, 0x1e
        /*00c2*/ 	.short	(.L_15891 - .L_15890)
.L_15890:
        /*00c4*/ 	.word	0x00000000


	//----- nvinfo : EIATTR_CBANK_PARAM_SIZE
	.align		4
.L_15891:
        /*00c8*/ 	.byte	0x03, 0x19
        /*00ca*/ 	.short	0x0048


	//----- nvinfo : EIATTR_PARAM_CBANK
	.align		4
        /*00cc*/ 	.byte	0x04, 0x0a
        /*00ce*/ 	.short	(.L_15893 - .L_15892)
	.align		4
.L_15892:
        /*00d0*/ 	.word	index@(.nv.constant0.contiguous_reducel32_i8)
        /*00d4*/ 	.short	0x0380
        /*00d6*/ 	.short	0x0048


	//----- nvinfo : EIATTR_SW_WAR
	.align		4
.L_15893:
        /*00d8*/ 	.byte	0x04, 0x36
        /*00da*/ 	.short	(.L_15895 - .L_15894)
.L_15894:
        /*00dc*/ 	.word	0x00000008
.L_15895:


//--------------------- .nv.info.uncontiguous_cumulate_reducel3_i8 --------------------------
	.section	.nv.info.uncontiguous_cumulate_reducel3_i8,"",@"SHT_CUDA_INFO"
	.sectionflags	@""
	.align	4


	//----- nvinfo : EIATTR_CUDA_API_VERSION
	.align		4
        /*0000*/ 	.byte	0x04, 0x37
        /*0002*/ 	.short	(.L_15897 - .L_15896)
.L_15896:
        /*0004*/ 	.word	0x00000082


	//----- nvinfo : EIATTR_KPARAM_INFO
	.align		4
.L_15897:
        /*0008*/ 	.byte	0x04, 0x17
        /*000a*/ 	.short	(.L_15899 - .L_15898)
.L_15898:
        /*000c*/ 	.word	0x00000000
        /*0010*/ 	.short	0x0005
        /*0012*/ 	.short	0x0028
        /*0014*/ 	.byte	0x00, 0xf0, 0x21, 0x00


	//----- nvinfo : EIATTR_KPARAM_INFO
	.align		4
.L_15899:
        /*0018*/ 	.byte	0x04, 0x17
        /*001a*/ 	.short	(.L_15901 - .L_15900)
.L_15900:
        /*001c*/ 	.word	0x00000000
        /*0020*/ 	.short	0x0004
        /*0022*/ 	.short	0x0020
        /*0024*/ 	.byte	0x00, 0xf0, 0x21, 0x00


	//----- nvinfo : EIATTR_KPARAM_INFO
	.align		4
.L_15901:
        /*0028*/ 	.byte	0x04, 0x17
        /*002a*/ 	.short	(.L_15903 - .L_15902)
.L_15902:
        /*002c*/ 	.word	0x00000000
        /*0030*/ 	.short	0x0003
        /*0032*/ 	.short	0x0018
        /*0034*/ 	.byte	0x00, 0xf5, 0x21, 0x00


	//----- nvinfo : EIATTR_KPARAM_INFO
	.align		4
.L_15903:
        /*0038*/ 	.byte	0x04, 0x17
        /*003a*/ 	.short	(.L_15905 - .L_15904)
.L_15904:
        /*003c*/ 	.word	0x00000000
        /*0040*/ 	.short	0x0002
        /*0042*/ 	.short	0x0010
        /*0044*/ 	.byte	0x00, 0xf5, 0x21, 0x00


	//----- nvinfo : EIATTR_KPARAM_INFO
	.align		4
.L_15905:
        /*0048*/ 	.byte	0x04, 0x17
        /*004a*/ 	.short	(.L_15907 - .L_15906)
.L_15906:
        /*004c*/ 	.word	0x00000000
        /*0050*/ 	.short	0x0001
        /*0052*/ 	.short	0x0008
        /*0054*/ 	.byte	0x00, 0xf5, 0x21, 0x00


	//----- nvinfo : EIATTR_KPARAM_INFO
	.align		4
.L_15907:
        /*0058*/ 	.byte	0x04, 0x17
        /*005a*/ 	.short	(.L_15909 - .L_15908)
.L_15908:
        /*005c*/ 	.word	0x00000000
        /*0060*/ 	.short	0x0000
        /*0062*/ 	.short	0x0000
        /*0064*/ 	.byte	0x00, 0xf5, 0x21, 0x00


	//----- nvinfo : EIATTR_SPARSE_MMA_MASK
	.align		4
.L_15909:
        /*0068*/ 	.byte	0x03, 0x50
        /*006a*/ 	.short	0x0000


	//----- nvinfo : EIATTR_MAXREG_COUNT
	.align		4
        /*006c*/ 	.byte	0x03, 0x1b
        /*006e*/ 	.short	0x00ff


	//----- nvinfo : EIATTR_NUM_BARRIERS
	.align		4
        /*0070*/ 	.byte	0x02, 0x4c
        /*0072*/ 	.byte	0x01
	.zero		1


	//----- nvinfo : EIATTR_MERCURY_ISA_VERSION
	.align		4
        /*0074*/ 	.byte	0x03, 0x5f
        /*0076*/ 	.short	0x0101


	//----- nvinfo : EIATTR_INT_WARP_WIDE_INSTR_OFFSETS
	.align		4
        /*0078*/ 	.byte	0x04, 0x31
        /*007a*/ 	.short	(.L_15911 - .L_15910)


	//   ....[0]....
.L_15910:
        /*007c*/ 	.word	0x00006640


	//----- nvinfo : EIATTR_VRC_CTA_INIT_COUNT
	.align		4
.L_15911:
        /*0080*/ 	.byte	0x02, 0x4a
	.zero		1
	.zero		1


	//----- nvinfo : EIATTR_EXIT_INSTR_OFFSETS
	.align		4
        /*0084*/ 	.byte	0x04, 0x1c
        /*0086*/ 	.short	(.L_15913 - .L_15912)


	//   ....[0]....
.L_15912:
        /*0088*/ 	.word	0x000066e0


	//   ....[1]....
        /*008c*/ 	.word	0x00006830


	//   ....[2]....
        /*0090*/ 	.word	0x000068b0


	//----- nvinfo : EIATTR_CRS_STACK_SIZE
	.align		4
.L_15913:
        /*0094*/ 	.byte	0x04, 0x1e
        /*0096*/ 	.short	(.L_15915 - .L_15914)
.L_15914:
        /*0098*/ 	.word	0x00000000


	//----- nvinfo : EIATTR_CBANK_PARAM_SIZE
	.align		4
.L_15915:
        /*009c*/ 	.byte	0x03, 0x19
        /*009e*/ 	.short	0x0030


	//----- nvinfo : EIATTR_PARAM_CBANK
	.align		4
        /*00a0*/ 	.byte	0x04, 0x0a
        /*00a2*/ 	.short	(.L_15917 - .L_15916)
	.align		4
.L_15916:
        /*00a4*/ 	.word	index@(.nv.constant0.uncontiguous_cumulate_reducel3_i8)
        /*00a8*/ 	.short	0x0380
        /*00aa*/ 	.short	0x0030


	//----- nvinfo : EIATTR_SW_WAR
	.align		4
.L_15917:
        /*00ac*/ 	.byte	0x04, 0x36
        /*00ae*/ 	.short	(.L_15919 - .L_15918)
.L_15918:
        /*00b0*/ 	.word	0x00000008
.L_15919:


//--------------------- .nv.info.uncontiguous_reducel3_i8 --------------------------
	.section	.nv.info.uncontiguous_reducel3_i8,"",@"SHT_CUDA_INFO"
	.sectionflags	@""
	.align	4


	//----- nvinfo : EIATTR_CUDA_API_VERSION
	.align		4
        /*0000*/ 	.byte	0x04, 0x37
        /*0002*/ 	.short	(.L_15921 - .L_15920)
.L_15920:
        /*0004*/ 	.word	0x00000082


	//----- nvinfo : EIATTR_KPARAM_INFO
	.align		4
.L_15921:
        /*0008*/ 	.byte	0x04, 0x17
        /*000a*/ 	.short	(.L_15923 - .L_15922)
.L_15922:
        /*000c*/ 	.word	0x00000000
        /*0010*/ 	.short	0x0005
        /*0012*/ 	.short	0x0028
        /*0014*/ 	.byte	0x00, 0xf0, 0x21, 0x00


	//----- nvinfo : EIATTR_KPARAM_INFO
	.align		4
.L_15923:
        /*0018*/ 	.byte	0x04, 0x17
        /*001a*/ 	.short	(.L_15925 - .L_15924)
.L_15924:
        /*001c*/ 	.word	0x00000000
        /*0020*/ 	.short	0x0004
        /*0022*/ 	.short	0x0020
        /*0024*/ 	.byte	0x00, 0xf0, 0x21, 0x00


	//----- nvinfo : EIATTR_KPARAM_INFO
	.align		4
.L_15925:
        /*0028*/ 	.byte	0x04, 0x17
        /*002a*/ 	.short	(.L_15927 - .L_15926)
.L_15926:
        /*002c*/ 	.word	0x00000000
        /*0030*/ 	.short	0x0003
        /*0032*/ 	.short	0x0018
        /*0034*/ 	.byte	0x00, 0xf5, 0x21, 0x00


	//----- nvinfo : EIATTR_KPARAM_INFO
	.align		4
.L_15927:
        /*0038*/ 	.byte	0x04, 0x17
        /*003a*/ 	.short	(.L_15929 - .L_15928)
.L_15928:
        /*003c*/ 	.word	0x00000000
        /*0040*/ 	.short	0x0002
        /*0042*/ 	.short	0x0010
        /*0044*/ 	.byte	0x00, 0xf5, 0x21, 0x00


	//----- nvinfo : EIATTR_KPARAM_INFO
	.align		4
.L_15929:
        /*0048*/ 	.byte	0x04, 0x17
        /*004a*/ 	.short	(.L_15931 - .L_15930)
.L_15930:
        /*004c*/ 	.word	0x00000000
        /*0050*/ 	.short	0x0001
        /*0052*/ 	.short	0x0008
        /*0054*/ 	.byte	0x00, 0xf5, 0x21, 0x00


	//----- nvinfo : EIATTR_KPARAM_INFO
	.align		4
.L_15931:
        /*0058*/ 	.byte	0x04, 0x17
        /*005a*/ 	.short	(.L_15933 - .L_15932)
.L_15932:
        /*005c*/ 	.word	0x00000000
        /*0060*/ 	.short	0x0000
        /*0062*/ 	.short	0x0000
        /*0064*/ 	.byte	0x00, 0xf5, 0x21, 0x00


	//----- nvinfo : EIATTR_SPARSE_MMA_MASK
	.align		4
.L_15933:
        /*0068*/ 	.byte	0x03, 0x50
        /*006a*/ 	.short	0x0000


	//----- nvinfo : EIATTR_MAXREG_COUNT
	.align		4
        /*006c*/ 	.byte	0x03, 0x1b
        /*006e*/ 	.short	0x00ff


	//----- nvinfo : EIATTR_NUM_BARRIERS
	.align		4
        /*0070*/ 	.byte	0x02, 0x4c
        /*0072*/ 	.byte	0x01
	.zero		1


	//----- nvinfo : EIATTR_MERCURY_ISA_VERSION
	.align		4
        /*0074*/ 	.byte	0x03, 0x5f
        /*0076*/ 	.short	0x0101


	//----- nvinfo : EIATTR_INT_WARP_WIDE_INSTR_OFFSETS
	.align		4
        /*0078*/ 	.byte	0x04, 0x31
        /*007a*/ 	.short	(.L_15935 - .L_15934)


	//   ....[0]....
.L_15934:
        /*007c*/ 	.word	0x000074a0


	//----- nvinfo : EIATTR_VRC_CTA_INIT_COUNT
	.align		4
.L_15935:
        /*0080*/ 	.byte	0x02, 0x4a
	.zero		1
	.zero		1


	//----- nvinfo : EIATTR_EXIT_INSTR_OFFSETS
	.align		4
        /*0084*/ 	.byte	0x04, 0x1c
        /*0086*/ 	.short	(.L_15937 - .L_15936)


	//   ....[0]....
.L_15936:
        /*0088*/ 	.word	0x00007540


	//   ....[1]....
        /*008c*/ 	.word	0x00007690


	//   ....[2]....
        /*0090*/ 	.word	0x00007710


	//----- nvinfo : EIATTR_CRS_STACK_SIZE
	.align		4
.L_15937:
        /*0094*/ 	.byte	0x04, 0x1e
        /*0096*/ 	.short	(.L_15939 - .L_15938)
.L_15938:
        /*0098*/ 	.word	0x00000000


	//----- nvinfo : EIATTR_CBANK_PARAM_SIZE
	.align		4
.L_15939:
        /*009c*/ 	.byte	0x03, 0x19
        /*009e*/ 	.short	0x0030


	//----- nvinfo : EIATTR_PARAM_CBANK
	.align		4
        /*00a0*/ 	.byte	0x04, 0x0a
        /*00a2*/ 	.short	(.L_15941 - .L_15940)
	.align		4
.L_15940:
        /*00a4*/ 	.word	index@(.nv.constant0.uncontiguous_reducel3_i8)
        /*00a8*/ 	.short	0x0380
        /*00aa*/ 	.short	0x0030


	//----- nvinfo : EIATTR_SW_WAR
	.align		4
.L_15941:
        /*00ac*/ 	.byte	0x04, 0x36
        /*00ae*/ 	.short	(.L_15943 - .L_15942)
.L_15942:
        /*00b0*/ 	.word	0x00000008
.L_15943:


//--------------------- .nv.info.contiguous_cumulate_reducel3_i8 --------------------------
	.section	.nv.info.contiguous_cumulate_reducel3_i8,"",@"SHT_CUDA_INFO"
	.sectionflags	@""
	.align	4


	//----- nvinfo : EIATTR_CUDA_API_VERSION
	.align		4
        /*0000*/ 	.byte	0x04, 0x37
        /*0002*/ 	.short	(.L_15945 - .L_15944)
.L_15944:
        /*0004*/ 	.word	0x00000082


	//----- nvinfo : EIATTR_KPARAM_INFO
	.align		4
.L_15945:
        /*0008*/ 	.byte	0x04, 0x17
        /*000a*/ 	.short	(.L_15947 - .L_15946)
.L_15946:
        /*000c*/ 	.word	0x00000000
        /*0010*/ 	.short	0x0002
        /*0012*/ 	.short	0x0010
        /*0014*/ 	.byte	0x00, 0xf0, 0x21, 0x00


	//----- nvinfo : EIATTR_KPARAM_INFO
	.align		4
.L_15947:
        /*0018*/ 	.byte	0x04, 0x17
        /*001a*/ 	.short	(.L_15949 - .L_15948)
.L_15948:
        /*001c*/ 	.word	0x00000000
        /*0020*/ 	.short	0x0001
        /*0022*/ 	.short	0x0008
        /*0024*/ 	.byte	0x00, 0xf5, 0x21, 0x00


	//----- nvinfo : EIATTR_KPARAM_INFO
	.align		4
.L_15949:
        /*0028*/ 	.byte	0x04, 0x17
        /*002a*/ 	.short	(.L_15951 - .L_15950)
.L_15950:
        /*002c*/ 	.word	0x00000000
        /*0030*/ 	.short	0x0000
        /*0032*/ 	.short	0x0000
        /*0034*/ 	.byte	0x00, 0xf5, 0x21, 0x00


	//----- nvinfo : EIATTR_SPARSE_MMA_MASK
	.align		4
.L_15951:
        /*0038*/ 	.byte	0x03, 0x50
        /*003a*/ 	.short	0x0000


	//----- nvinfo : EIATTR_MAXREG_COUNT
	.align		4
        /*003c*/ 	.byte	0x03, 0x1b
        /*003e*/ 	.short	0x00ff


	//----- nvinfo : EIATTR_NUM_BARRIERS
	.align		4
        /*0040*/ 	.byte	0x02, 0x4c
        /*0042*/ 	.byte	0x01
	.zero		1


	//----- nvinfo : EIATTR_MERCURY_ISA_VERSION
	.align		4
        /*0044*/ 	.byte	0x03, 0x5f
        /*0046*/ 	.short	0x0101


	//----- nvinfo : EIATTR_INT_WARP_WIDE_INSTR_OFFSETS
	.align		4
        /*0048*/ 	.byte	0x04, 0x31
        /*004a*/ 	.short	(.L_15953 - .L_15952)


	//   ....[0]....
.L_15952:
        /*004c*/ 	.word	0x000002a0


	//----- nvinfo : EIATTR_VRC_CTA_INIT_COUNT
	.align		4
.L_15953:
        /*0050*/ 	.byte	0x02, 0x4a
	.zero		1
	.zero		1


	//----- nvinfo : EIATTR_EXIT_INSTR_OFFSETS
	.align		4
        /*0054*/ 	.byte	0x04, 0x1c
        /*0056*/ 	.short	(.L_15955 - .L_15954)


	//   ....[0]....
.L_15954:
        /*0058*/ 	.word	0x00000340


	//   ....[1]....
        /*005c*/ 	.word	0x00000490


	//   ....[2]....
        /*0060*/ 	.word	0x00000510


	//----- nvinfo : EIATTR_CRS_STACK_SIZE
	.align		4
.L_15955:
        /*0064*/ 	.byte	0x04, 0x1e
        /*0066*/ 	.short	(.L_15957 - .L_15956)
.L_15956:
        /*0068*/ 	.word	0x00000000


	//----- nvinfo : EIATTR_CBANK_PARAM_SIZE
	.align		4
.L_15957:
        /*006c*/ 	.byte	0x03, 0x19
        /*006e*/ 	.short	0x0018


	//----- nvinfo : EIATTR_PARAM_CBANK
	.align		4
        /*0070*/ 	.byte	0x04, 0x0a
        /*0072*/ 	.short	(.L_15959 - .L_15958)
	.align		4
.L_15958:
        /*0074*/ 	.word	index@(.nv.constant0.contiguous_cumulate_reducel3_i8)
        /*0078*/ 	.short	0x0380
        /*007a*/ 	.short	0x0018


	//----- nvinfo : EIATTR_SW_WAR
	.align		4
.L_15959:
        /*007c*/ 	.byte	0x04, 0x36
        /*007e*/ 	.short	(.L_15961 - .L_15960)
.L_15960:
        /*0080*/ 	.word	0x00000008
.L_15961:


//--------------------- .nv.info.contiguous_reducel3_i8 --------------------------
	.section	.nv.info.contiguous_reducel3_i8,"",@"SHT_CUDA_INFO"
	.sectionflags	@""
	.align	4


	//----- nvinfo : EIATTR_CUDA_API_VERSION
	.align		4
        /*0000*/ 	.byte	0x04, 0x37
        /*0002*/ 	.short	(.L_15963 - .L_15962)
.L_15962:
        /*0004*/ 	.word	0x00000082


	//----- nvinfo : EIATTR_KPARAM_INFO
	.align		4
.L_15963:
        /*0008*/ 	.byte	0x04, 0x17
        /*000a*/ 	.short	(.L_15965 - .L_15964)
.L_15964:
        /*000c*/ 	.word	0x00000000
        /*0010*/ 	.short	0x0002
        /*0012*/ 	.short	0x0010
        /*0014*/ 	.byte	0x00, 0xf0, 0x21, 0x00


	//----- nvinfo : EIATTR_KPARAM_INFO
	.align		4
.L_15965:
        /*0018*/ 	.byte	0x04, 0x17
        /*001a*/ 	.short	(.L_15967 - .L_15966)
.L_15966:
        /*001c*/ 	.word	0x00000000
        /*0020*/ 	.short	0x0001
        /*0022*/ 	.short	0x0008
        /*0024*/ 	.byte	0x00, 0xf5, 0x21, 0x00


	//----- nvinfo : EIATTR_KPARAM_INFO
	.align		4
.L_15967:
        /*0028*/ 	.byte	0x04, 0x17
        /*002a*/ 	.short	(.L_15969 - .L_15968)
.L_15968:
        /*002c*/ 	.word	0x00000000
        /*0030*/ 	.short	0x0000
        /*0032*/ 	.short	0x0000
        /*0034*/ 	.byte	0x00, 0xf5, 0x21, 0x00


	//----- nvinfo : EIATTR_SPARSE_MMA_MASK
	.align		4
.L_15969:
        /*0038*/ 	.byte	0x03, 0x50
        /*003a*/ 	.short	0x0000


	//----- nvinfo : EIATTR_MAXREG_COUNT
	.align		4
        /*003c*/ 	.byte	0x03, 0x1b
        /*003e*/ 	.short	0x00ff


	//----- nvinfo : EIATTR_NUM_BARRIERS
	.align		4
        /*0040*/ 	.byte	0x02, 0x4c
        /*0042*/ 	.byte	0x01
	.zero		1


	//----- nvinfo : EIATTR_MERCURY_ISA_VERSION
	.align		4
        /*0044*/ 	.byte	0x03, 0x5f
        /*0046*/ 	.short	0x0101


	//----- nvinfo : EIATTR_INT_WARP_WIDE_INSTR_OFFSETS
	.align		4
        /*0048*/ 	.byte	0x04, 0x31
        /*004a*/ 	.short	(.L_15971 - .L_15970)


	//   ....[0]....
.L_15970:
        /*004c*/ 	.word	0x00001110


	//----- nvinfo : EIATTR_VRC_CTA_INIT_COUNT
	.align		4
.L_15971:
        /*0050*/ 	.byte	0x02, 0x4a
	.zero		1
	.zero		1


	//----- nvinfo : EIATTR_EXIT_INSTR_OFFSETS
	.align		4
        /*0054*/ 	.byte	0x04, 0x1c
        /*0056*/ 	.short	(.L_15973 - .L_15972)


	//   ....[0]....
.L_15972:
        /*0058*/ 	.word	0x000011b0


	//   ....[1]....
        /*005c*/ 	.word	0x00001300


	//   ....[2]....
        /*0060*/ 	.word	0x00001380


	//----- nvinfo : EIATTR_CRS_STACK_SIZE
	.align		4
.L_15973:
        /*0064*/ 	.byte	0x04, 0x1e
        /*0066*/ 	.short	(.L_15975 - .L_15974)
.L_15974:
        /*0068*/ 	.word	0x00000000


	//----- nvinfo : EIATTR_CBANK_PARAM_SIZE
	.align		4
.L_15975:
        /*006c*/ 	.byte	0x03, 0x19
        /*006e*/ 	.short	0x0018


	//----- nvinfo : EIATTR_PARAM_CBANK
	.align		4
        /*0070*/ 	.byte	0x04, 0x0a
        /*0072*/ 	.short	(.L_15977 - .L_15976)
	.align		4
.L_15976:
        /*0074*/ 	.word	index@(.nv.constant0.contiguous_reducel3_i8)
        /*0078*/ 	.short	0x0380
        /*007a*/ 	.short	0x0018


	//----- nvinfo : EIATTR_SW_WAR
	.align		4
.L_15977:
        /*007c*/ 	.byte	0x04, 0x36
        /*007e*/ 	.short	(.L_15979 - .L_15978)
.L_15978:
        /*0080*/ 	.word	0x00000008
.L_15979:


//--------------------- .nv.info.contiguous_reducel333_bool --------------------------
	.section	.nv.info.contiguous_reducel333_bool,"",@"SHT_CUDA_INFO"
	.sectionflags	@""
	.align	4


	//----- nvinfo : EIATTR_CUDA_API_VERSION
	.align		4
        /*0000*/ 	.byte	0x04, 0x37
        /*0002*/ 	.short	(.L_15981 - .L_15980)
.L_15980:
        /*0004*/ 	.word	0x00000082


	//----- nvinfo : EIATTR_KPARAM_INFO
	.align		4
.L_15981:
        /*0008*/ 	.byte	0x04, 0x17
        /*000a*/ 	.short	(.L_15983 - .L_15982)
.L_15982:
        /*000c*/ 	.word	0x00000000
        /*0010*/ 	.short	0x0004
        /*0012*/ 	.short	0x0020
        /*0014*/ 	.byte	0x00, 0xf0, 0x21, 0x00


	//----- nvinfo : EIATTR_KPARAM_INFO
	.align		4
.L_15983:
        /*0018*/ 	.byte	0x04, 0x17
        /*001a*/ 	.short	(.L_15985 - .L_15984)
.L_15984:
        /*001c*/ 	.word	0x00000000
        /*0020*/ 	.short	0x0003
        /*0022*/ 	.short	0x0018
        /*0024*/ 	.byte	0x00, 0xf0, 0x21, 0x00


	//----- nvinfo : EIATTR_KPARAM_INFO
	.align		4
.L_15985:
        /*0028*/ 	.byte	0x04, 0x17
        /*002a*/ 	.short	(.L_15987 - .L_15986)
.L_15986:
        /*002c*/ 	.word	0x00000000
        /*0030*/ 	.short	0x0002
        /*0032*/ 	.short	0x0010
        /*0034*/ 	.byte	0x00, 0xf0, 0x21, 0x00


	//----- nvinfo : EIATTR_KPARAM_INFO
	.align		4
.L_15987:
        /*0038*/ 	.byte	0x04, 0x17
        /*003a*/ 	.short	(.L_15989 - .L_15988)
.L_15988:
        /*003c*/ 	.word	0x00000000
        /*0040*/ 	.short	0x0001
        /*0042*/ 	.short	0x0008
        /*0044*/ 	.byte	0x00, 0xf5, 0x21, 0x00


	//----- nvinfo : EIATTR_KPARAM_INFO
	.align		4
.L_15989:
        /*0048*/ 	.byte	0x04, 0x17
        /*004a*/ 	.short	(.L_15991 - .L_15990)
.L_15990:
        /*004c*/ 	.word	0x00000000
        /*0050*/ 	.short	0x0000
        /*0052*/ 	.short	0x0000
        /*0054*/ 	.byte	0x00, 0xf5, 0x21, 0x00


	//----- nvinfo : EIATTR_SPARSE_MMA_MASK
	.align		4
.L_15991:
        /*0058*/ 	.byte	0x03, 0x50
        /*005a*/ 	.short	0x0000


	//----- nvinfo : EIATTR_MAXREG_COUNT
	.align		4
        /*005c*/ 	.byte	0x03, 0x1b
        /*005e*/ 	.short	0x00ff


	//----- nvinfo : EIATTR_NUM_BARRIERS
	.align		4
        /*0060*/ 	.byte	0x02, 0x4c
        /*0062*/ 	.byte	0x01
	.zero		1


	//----- nvinfo : EIATTR_MERCURY_ISA_VERSION
	.align		4
        /*0064*/ 	.byte	0x03, 0x5f
        /*0066*/ 	.short	0x0101


	//----- nvinfo : EIATTR_VRC_CTA_INIT_COUNT
	.align		4
        /*0068*/ 	.byte	0x02, 0x4a
	.zero		1
	.zero		1


	//----- nvinfo : EIATTR_EXIT_INSTR_OFFSETS
	.align		4
        /*006c*/ 	.byte	0x04, 0x1c
        /*006e*/ 	.short	(.L_15993 - .L_15992)


	//   ....[0]....
.L_15992:
        /*0070*/ 	.word	0x00000150


	//   ....[1]....
        /*0074*/ 	.word	0x000001e0


	//   ....[2]....
        /*0078*/ 	.word	0x00000b10


	//----- nvinfo : EIATTR_CBANK_PARAM_SIZE
	.align		4
.L_15993:
        /*007c*/ 	.byte	0x03, 0x19
        /*007e*/ 	.short	0x0028


	//----- nvinfo : EIATTR_PARAM_CBANK
	.align		4
        /*0080*/ 	.byte	0x04, 0x0a
        /*0082*/ 	.short	(.L_15995 - .L_15994)
	.align		4
.L_15994:
        /*0084*/ 	.word	index@(.nv.constant0.contiguous_reducel333_bool)
        /*0088*/ 	.short	0x0380
        /*008a*/ 	.short	0x0028


	//----- nvinfo : EIATTR_SW_WAR
	.align		4
.L_15995:
        /*008c*/ 	.byte	0x04, 0x36
        /*008e*/ 	.short	(.L_15997 - .L_15996)
.L_15996:
        /*0090*/ 	.word	0x00000008
.L_15997:


//--------------------- .nv.info.contiguous_reducel33_bool --------------------------
	.section	.nv.info.contiguous_reducel33_bool,"",@"SHT_CUDA_INFO"
	.sectionflags	@""
	.align	4


	//----- nvinfo : EIATTR_CUDA_API_VERSION
	.align		4
        /*0000*/ 	.byte	0x04, 0x37
        /*0002*/ 	.short	(.L_15999 - .L_15998)
.L_15998:
        /*0004*/ 	.word	0x00000082


	//----- nvinfo : EIATTR_KPARAM_INFO
	.align		4
.L_15999:
        /*0008*/ 	.byte	0x04, 0x17
        /*000a*/ 	.short	(.L_16001 - .L_16000)
.L_16000:
        /*000c*/ 	.word	0x00000000
        /*0010*/ 	.short	0x0006
        /*0012*/ 	.short	0x0030
        /*0014*/ 	.byte	0x00, 0xf0, 0x21, 0x00


	//----- nvinfo : EIATTR_KPARAM_INFO
	.align		4
.L_16001:
        /*0018*/ 	.byte	0x04, 0x17
        /*001a*/ 	.short	(.L_16003 - .L_16002)
.L_16002:
        /*001c*/ 	.word	0x00000000
        /*0020*/ 	.short	0x0005
        /*0022*/ 	.short	0x0028
        /*0024*/ 	.byte	0x00, 0xf0, 0x21, 0x00


	//----- nvinfo : EIATTR_KPARAM_INFO
	.align		4
.L_16003:
        /*0028*/ 	.byte	0x04, 0x17
        /*002a*/ 	.short	(.L_16005 - .L_16004)
.L_16004:
        /*002c*/ 	.word	0x00000000
        /*0030*/ 	.short	0x0004
        /*0032*/ 	.short	0x0020
        /*0034*/ 	.byte	0x00, 0xf0, 0x21, 0x00


	//----- nvinfo : EIATTR_KPARAM_INFO
	.align		4
.L_16005:
        /*0038*/ 	.byte	0x04, 0x17
        /*003a*/ 	.short	(.L_16007 - .L_16006)
.L_16006:
        /*003c*/ 	.word	0x00000000
        /*0040*/ 	.short	0x0003
        /*0042*/ 	.short	0x0018
        /*0044*/ 	.byte	0x00, 0xf5, 0x21, 0x00


	//----- nvinfo : EIATTR_KPARAM_INFO
	.align		4
.L_16007:
        /*0048*/ 	.byte	0x04, 0x17
        /*004a*/ 	.short	(.L_16009 - .L_16008)
.L_16008:
        /*004c*/ 	.word	0x00000000
        /*0050*/ 	.short	0x0002
        /*0052*/ 	.short	0x0010
        /*0054*/ 	.byte	0x00, 0xf5, 0x21, 0x00


	//----- nvinfo : EIATTR_KPARAM_INFO
	.align		4
.L_16009:
        /*0058*/ 	.byte	0x04, 0x17
        /*005a*/ 	.short	(.L_16011 - .L_16010)
.L_16010:
        /*005c*/ 	.word	0x00000000
        /*0060*/ 	.short	0x0001
        /*0062*/ 	.short	0x0008
        /*0064*/ 	.byte	0x00, 0xf5, 0x21, 0x00


	//----- nvinfo : EIATTR_KPARAM_INFO
	.align		4
.L_16011:
        /*0068*/ 	.byte	0x04, 0x17
        /*006a*/ 	.short	(.L_16013 - .L_16012)
.L_16012:
        /*006c*/ 	.word	0x00000000
        /*0070*/ 	.short	0x0000
        /*0072*/ 	.short	0x0000
        /*0074*/ 	.byte	0x00, 0xf5, 0x21, 0x00


	//----- nvinfo : EIATTR_SPARSE_MMA_MASK
	.align		4
.L_16013:
        /*0078*/ 	.byte	0x03, 0x50
        /*007a*/ 	.short	0x0000


	//----- nvinfo : EIATTR_MAXREG_COUNT
	.align		4
        /*007c*/ 	.byte	0x03, 0x1b
        /*007e*/ 	.short	0x00ff


	//----- nvinfo : EIATTR_NUM_BARRIERS
	.align		4
        /*0080*/ 	.byte	0x02, 0x4c
        /*0082*/ 	.byte	0x01
	.zero		1


	//----- nvinfo : EIATTR_MERCURY_ISA_VERSION
	.align		4
        /*0084*/ 	.byte	0x03, 0x5f
        /*0086*/ 	.short	0x0101


	//----- nvinfo : EIATTR_VRC_CTA_INIT_COUNT
	.align		4
        /*0088*/ 	.byte	0x02, 0x4a
	.zero		1
	.zero		1


	//----- nvinfo : EIATTR_EXIT_INSTR_OFFSETS
	.align		4
        /*008c*/ 	.byte	0x04, 0x1c
        /*008e*/ 	.short	(.L_16015 - .L_16014)


	//   ....[0]....
.L_16014:
        /*0090*/ 	.word	0x00000150


	//   ....[1]....
        /*0094*/ 	.word	0x000035c0


	//   ....[2]....
        /*0098*/ 	.word	0x00003f60


	//----- nvinfo : EIATTR_CRS_STACK_SIZE
	.align		4
.L_16015:
        /*009c*/ 	.byte	0x04, 0x1e
        /*009e*/ 	.short	(.L_16017 - .L_16016)
.L_16016:
        /*00a0*/ 	.word	0x00000000


	//----- nvinfo : EIATTR_CBANK_PARAM_SIZE
	.align		4
.L_16017:
        /*00a4*/ 	.byte	0x03, 0x19
        /*00a6*/ 	.short	0x0038


	//----- nvinfo : EIATTR_PARAM_CBANK
	.align		4
        /*00a8*/ 	.byte	0x04, 0x0a
        /*00aa*/ 	.short	(.L_16019 - .L_16018)
	.align		4
.L_16018:
        /*00ac*/ 	.word	index@(.nv.constant0.contiguous_reducel33_bool)
        /*00b0*/ 	.short	0x0380
        /*00b2*/ 	.short	0x0038


	//----- nvinfo : EIATTR_SW_WAR
	.align		4
.L_16019:
        /*00b4*/ 	.byte	0x04, 0x36
        /*00b6*/ 	.short	(.L_16021 - .L_16020)
.L_16020:
        /*00b8*/ 	.word	0x00000008
.L_16021:


//--------------------- .nv.info.contiguous_reducel322_bool --------------------------
	.section	.nv.info.contiguous_reducel322_bool,"",@"SHT_CUDA_INFO"
	.sectionflags	@""
	.align	4


	//----- nvinfo : EIATTR_CUDA_API_VERSION
	.align		4
        /*0000*/ 	.byte	0x04, 0x37
        /*0002*/ 	.short	(.L_16023 - .L_16022)
.L_16022:
        /*0004*/ 	.word	0x00000082


	//----- nvinfo : EIATTR_KPARAM_INFO
	.align		4
.L_16023:
        /*0008*/ 	.byte	0x04, 0x17
        /*000a*/ 	.short	(.L_16025 - .L_16024)
.L_16024:
        /*000c*/ 	.word	0x00000000
        /*0010*/ 	.short	0x0005
        /*0012*/ 	.short	0x0028
        /*0014*/ 	.byte	0x00, 0xf0, 0x21, 0x00


	//----- nvinfo : EIATTR_KPARAM_INFO
	.align		4
.L_16025:
        /*0018*/ 	.byte	0x04, 0x17
        /*001a*/ 	.short	(.L_16027 - .L_16026)
.L_16026:
        /*001c*/ 	.word	0x00000000
        /*0020*/ 	.short	0x0004
        /*0022*/ 	.short	0x0020
        /*0024*/ 	.byte	0x00, 0xf0, 0x21, 0x00


	//----- nvinfo : EIATTR_KPARAM_INFO
	.align		4
.L_16027:
        /*0028*/ 	.byte	0x04, 0x17
        /*002a*/ 	.short	(.L_16029 - .L_16028)
.L_16028:
        /*002c*/ 	.word	0x00000000
        /*0030*/ 	.short	0x0003
        /*0032*/ 	.short	0x0018
        /*0034*/ 	.byte	0x00, 0xf0, 0x21, 0x00


	//----- nvinfo : EIATTR_KPARAM_INFO
	.align		4
.L_16029:
        /*0038*/ 	.byte	0x04, 0x17
        /*003a*/ 	.short	(.L_16031 - .L_16030)
.L_16030:
        /*003c*/ 	.word	0x00000000
        /*0040*/ 	.short	0x0002
        /*0042*/ 	.short	0x0010
        /*0044*/ 	.byte	0x00, 0xf0, 0x21, 0x00


	//----- nvinfo : EIATTR_KPARAM_INFO
	.align		4
.L_16031:
        /*0048*/ 	.byte	0x04, 0x17
        /*004a*/ 	.short	(.L_16033 - .L_16032)
.L_16032:
        /*004c*/ 	.word	0x00000000
        /*0050*/ 	.short	0x0001
        /*0052*/ 	.short	0x0008
        /*0054*/ 	.byte	0x00, 0xf5, 0x21, 0x00


	//----- nvinfo : EIATTR_KPARAM_INFO
	.align		4
.L_16033:
        /*0058*/ 	.byte	0x04, 0x17
        /*005a*/ 	.short	(.L_16035 - .L_16034)
.L_16034:
        /*005c*/ 	.word	0x00000000
        /*0060*/ 	.short	0x0000
        /*0062*/ 	.short	0x0000
        /*0064*/ 	.byte	0x00, 0xf5, 0x21, 0x00


	//----- nvinfo : EIATTR_SPARSE_MMA_MASK
	.align		4
.L_16035:
        /*0068*/ 	.byte	0x03, 0x50
        /*006a*/ 	.short	0x0000


	//----- nvinfo : EIATTR_MAXREG_COUNT
	.align		4
        /*006c*/ 	.byte	0x03, 0x1b
        /*006e*/ 	.short	0x00ff


	//----- nvinfo : EIATTR_NUM_BARRIERS
	.align		4
        /*0070*/ 	.byte	0x02, 0x4c
        /*0072*/ 	.byte	0x01
	.zero		1


	//----- nvinfo : EIATTR_MERCURY_ISA_VERSION
	.align		4
        /*0074*/ 	.byte	0x03, 0x5f
        /*0076*/ 	.short	0x0101


	//----- nvinfo : EIATTR_VRC_CTA_INIT_COUNT
	.align		4
        /*0078*/ 	.byte	0x02, 0x4a
	.zero		1
	.zero		1


	//----- nvinfo : EIATTR_EXIT_INSTR_OFFSETS
	.align		4
        /*007c*/ 	.byte	0x04, 0x1c
        /*007e*/ 	.short	(.L_16037 - .L_16036)


	//   ....[0]....
.L_16036:
        /*0080*/ 	.word	0x00000110


	//   ....[1]....
        /*0084*/ 	.word	0x000004b0


	//   ....[2]....
        /*0088*/ 	.word	0x00000600


	//   ....[3]....
        /*008c*/ 	.word	0x00000720


	//----- nvinfo : EIATTR_CRS_STACK_SIZE
	.align		4
.L_16037:
        /*0090*/ 	.byte	0x04, 0x1e
        /*0092*/ 	.short	(.L_16039 - .L_16038)
.L_16038:
        /*0094*/ 	.word	0x00000000


	//----- nvinfo : EIATTR_CBANK_PARAM_SIZE
	.align		4
.L_16039:
        /*0098*/ 	.byte	0x03, 0x19
        /*009a*/ 	.short	0x0030


	//----- nvinfo : EIATTR_PARAM_CBANK
	.align		4
        /*009c*/ 	.byte	0x04, 0x0a
        /*009e*/ 	.short	(.L_16041 - .L_16040)
	.align		4
.L_16040:
        /*00a0*/ 	.word	index@(.nv.constant0.contiguous_reducel322_bool)
        /*00a4*/ 	.short	0x0380
        /*00a6*/ 	.short	0x0030


	//----- nvinfo : EIATTR_SW_WAR
	.align		4
.L_16041:
        /*00a8*/ 	.byte	0x04, 0x36
        /*00aa*/ 	.short	(.L_16043 - .L_16042)
.L_16042:
        /*00ac*/ 	.word	0x00000008
.L_16043:


//--------------------- .nv.info.contiguous_reducel32_bool --------------------------
	.section	.nv.info.contiguous_reducel32_bool,"",@"SHT_CUDA_INFO"
	.sectionflags	@""
	.align	4


	//----- nvinfo : EIATTR_CUDA_API_VERSION
	.align		4
        /*0000*/ 	.byte	0x04, 0x37
        /*0002*/ 	.short	(.L_16045 - .L_16044)
.L_16044:
        /*0004*/ 	.word	0x00000082


	//----- nvinfo : EIATTR_KPARAM_INFO
	.align		4
.L_16045:
        /*0008*/ 	.byte	0x04, 0x17
        /*000a*/ 	.short	(.L_16047 - .L_16046)
.L_16046:
        /*000c*/ 	.word	0x00000000
        /*0010*/ 	.short	0x0008
        /*0012*/ 	.short	0x0040
        /*0014*/ 	.byte	0x00, 0xf0, 0x21, 0x00


	//----- nvinfo : EIATTR_KPARAM_INFO
	.align		4
.L_16047:
        /*0018*/ 	.byte	0x04, 0x17
        /*001a*/ 	.short	(.L_16049 - .L_16048)
.L_16048:
        /*001c*/ 	.word	0x00000000
        /*0020*/ 	.short	0x0007
        /*0022*/ 	.short	0x0038
        /*0024*/ 	.byte	0x00, 0xf0, 0x21, 0x00


	//----- nvinfo : EIATTR_KPARAM_INFO
	.align		4
.L_16049:
        /*0028*/ 	.byte	0x04, 0x17
        /*002a*/ 	.short	(.L_16051 - .L_16050)
.L_16050:
        /*002c*/ 	.word	0x00000000
        /*0030*/ 	.short	0x0006
        /*0032*/ 	.short	0x0030
        /*0034*/ 	.byte	0x00, 0xf0, 0x21, 0x00


	//----- nvinfo : EIATTR_KPARAM_INFO
	.align		4
.L_16051:
        /*0038*/ 	.byte	0x04, 0x17
        /*003a*/ 	.short	(.L_16053 - .L_16052)
.L_16052:
        /*003c*/ 	.word	0x00000000
        /*0040*/ 	.short	0x0005
        /*0042*/ 	.short	0x0028
        /*0044*/ 	.byte	0x00, 0xf0, 0x21, 0x00


	//----- nvinfo : EIATTR_KPARAM_INFO
	.align		4
.L_16053:
        /*0048*/ 	.byte	0x04, 0x17
        /*004a*/ 	.short	(.L_16055 - .L_16054)
.L_16054:
        /*004c*/ 	.word	0x00000000
        /*0050*/ 	.short	0x0004
        /*0052*/ 	.short	0x0020
        /*0054*/ 	.byte	0x00, 0xf0, 0x21, 0x00


	//----- nvinfo : EIATTR_KPARAM_INFO
	.align		4
.L_16055:
        /*0058*/ 	.byte	0x04, 0x17
        /*005a*/ 	.short	(.L_16057 - .L_16056)
.L_16056:
        /*005c*/ 	.word	0x00000000
        /*0060*/ 	.short	0x0003
        /*0062*/ 	.short	0x0018
        /*0064*/ 	.byte	0x00, 0xf5, 0x21, 0x00


	//----- nvinfo : EIATTR_KPARAM_INFO
	.align		4
.L_16057:
        /*0068*/ 	.byte	0x04, 0x17
        /*006a*/ 	.short	(.L_16059 - .L_16058)
.L_16058:
        /*006c*/ 	.word	0x00000000
        /*0070*/ 	.short	0x0002
        /*0072*/ 	.short	0x0010
        /*0074*/ 	.byte	0x00, 0xf5, 0x21, 0x00


	//----- nvinfo : EIATTR_KPARAM_INFO
	.align		4
.L_16059:
        /*0078*/ 	.byte	0x04, 0x17
        /*007a*/ 	.short	(.L_16061 - .L_16060)
.L_16060:
        /*007c*/ 	.word	0x00000000
        /*0080*/ 	.short	0x0001
        /*0082*/ 	.short	0x0008
        /*0084*/ 	.byte	0x00, 0xf5, 0x21, 0x00


	//----- nvinfo : EIATTR_KPARAM_INFO
	.align		4
.L_16061:
        /*0088*/ 	.byte	0x04, 0x17
        /*008a*/ 	.short	(.L_16063 - .L_16062)
.L_16062:
        /*008c*/ 	.word	0x00000000
        /*0090*/ 	.short	0x0000
        /*0092*/ 	.short	0x0000
        /*0094*/ 	.byte	0x00, 0xf5, 0x21, 0x00


	//----- nvinfo : EIATTR_SPARSE_MMA_MASK
	.align		4
.L_16063:
        /*0098*/ 	.byte	0x03, 0x50
        /*009a*/ 	.short	0x0000


	//----- nvinfo : EIATTR_MAXREG_COUNT
	.align		4
        /*009c*/ 	.byte	0x03, 0x1b
        /*009e*/ 	.short	0x00ff


	//----- nvinfo : EIATTR_NUM_BARRIERS
	.align		4
        /*00a0*/ 	.byte	0x02, 0x4c
        /*00a2*/ 	.byte	0x01
	.zero		1


	//----- nvinfo : EIATTR_MERCURY_ISA_VERSION
	.align		4
        /*00a4*/ 	.byte	0x03, 0x5f
        /*00a6*/ 	.short	0x0101


	//----- nvinfo : EIATTR_VRC_CTA_INIT_COUNT
	.align		4
        /*00a8*/ 	.byte	0x02, 0x4a
	.zero		1
	.zero		1


	//----- nvinfo : EIATTR_EXIT_INSTR_OFFSETS
	.align		4
        /*00ac*/ 	.byte	0x04, 0x1c
        /*00ae*/ 	.short	(.L_16065 - .L_16064)


	//   ....[0]....
.L_16064:
        /*00b0*/ 	.word	0x00000110


	//   ....[1]....
        /*00b4*/ 	.word	0x00007620


	//   ....[2]....
        /*00b8*/ 	.word	0x00007770


	//   ....[3]....
        /*00bc*/ 	.word	0x00007890


	//----- nvinfo : EIATTR_CRS_STACK_SIZE
	.align		4
.L_16065:
        /*00c0*/ 	.byte	0x04, 0x1e
        /*00c2*/ 	.short	(.L_16067 - .L_16066)
.L_16066:
        /*00c4*/ 	.word	0x00000000


	//----- nvinfo : EIATTR_CBANK_PARAM_SIZE
	.align		4
.L_16067:
        /*00c8*/ 	.byte	0x03, 0x19
        /*00ca*/ 	.short	0x0048


	//----- nvinfo : EIATTR_PARAM_CBANK
	.align		4
        /*00cc*/ 	.byte	0x04, 0x0a
        /*00ce*/ 	.short	(.L_16069 - .L_16068)
	.align		4
.L_16068:
        /*00d0*/ 	.word	index@(.nv.constant0.contiguous_reducel32_bool)
        /*00d4*/ 	.short	0x0380
        /*00d6*/ 	.short	0x0048


	//----- nvinfo : EIATTR_SW_WAR
	.align		4
.L_16069:
        /*00d8*/ 	.byte	0x04, 0x36
        /*00da*/ 	.short	(.L_16071 - .L_16070)
.L_16070:
        /*00dc*/ 	.word	0x00000008
.L_16071:


//--------------------- .nv.info.uncontiguous_cumulate_reducel3_bool --------------------------
	.section	.nv.info.uncontiguous_cumulate_reducel3_bool,"",@"SHT_CUDA_INFO"
	.sectionflags	@""
	.align	4


	//----- nvinfo : EIATTR_CUDA_API_VERSION
	.align		4
        /*0000*/ 	.byte	0x04, 0x37
        /*0002*/ 	.short	(.L_16073 - .L_16072)
.L_16072:
        /*0004*/ 	.word	0x00000082


	//----- nvinfo : EIATTR_KPARAM_INFO
	.align		4
.L_16073:
        /*0008*/ 	.byte	0x04, 0x17
        /*000a*/ 	.short	(.L_16075 - .L_16074)
.L_16074:
        /*000c*/ 	.word	0x00000000
        /*0010*/ 	.short	0x0005
        /*0012*/ 	.short	0x0028
        /*0014*/ 	.byte	0x00, 0xf0, 0x21, 0x00


	//----- nvinfo : EIATTR_KPARAM_INFO
	.align		4
.L_16075:
        /*0018*/ 	.byte	0x04, 0x17
        /*001a*/ 	.short	(.L_16077 - .L_16076)
.L_16076:
        /*001c*/ 	.word	0x00000000
        /*0020*/ 	.short	0x0004
        /*0022*/ 	.short	0x0020
        /*0024*/ 	.byte	0x00, 0xf0, 0x21, 0x00


	//----- nvinfo : EIATTR_KPARAM_INFO
	.align		4
.L_16077:
        /*0028*/ 	.byte	0x04, 0x17
        /*002a*/ 	.short	(.L_16079 - .L_16078)
.L_16078:
        /*002c*/ 	.word	0x00000000
        /*0030*/ 	.short	0x0003
        /*0032*/ 	.short	0x0018
        /*0034*/ 	.byte	0x00, 0xf5, 0x21, 0x00


	//----- nvinfo : EIATTR_KPARAM_INFO
	.align		4
.L_16079:
        /*0038*/ 	.byte	0x04, 0x17
        /*003a*/ 	.short	(.L_16081 - .L_16080)
.L_16080:
        /*003c*/ 	.word	0x00000000
        /*0040*/ 	.short	0x0002
        /*0042*/ 	.short	0x0010
        /*0044*/ 	.byte	0x00, 0xf5, 0x21, 0x00


	//----- nvinfo : EIATTR_KPARAM_INFO
	.align		4
.L_16081:
        /*0048*/ 	.byte	0x04, 0x17
        /*004a*/ 	.short	(.L_16083 - .L_16082)
.L_16082:
        /*004c*/ 	.word	0x00000000
        /*0050*/ 	.short	0x0001
        /*0052*/ 	.short	0x0008
        /*0054*/ 	.byte	0x00, 0xf5, 0x21, 0x00


	//----- nvinfo : EIATTR_KPARAM_INFO
	.align		4
.L_16083:
        /*0058*/ 	.byte	0x04, 0x17
        /*005a*/ 	.short	(.L_16085 - .L_16084)
.L_16084:
        /*005c*/ 	.word	0x00000000
        /*0060*/ 	.short	0x0000
        /*0062*/ 	.short	0x0000
        /*0064*/ 	.byte	0x00, 0xf5, 0x21, 0x00


	//----- nvinfo : EIATTR_SPARSE_MMA_MASK
	.align		4
.L_16085:
        /*0068*/ 	.byte	0x03, 0x50
        /*006a*/ 	.short	0x0000


	//----- nvinfo : EIATTR_MAXREG_COUNT
	.align		4
        /*006c*/ 	.byte	0x03, 0x1b
        /*006e*/ 	.short	0x00ff


	//----- nvinfo : EIATTR_NUM_BARRIERS
	.align		4
        /*0070*/ 	.byte	0x02, 0x4c
        /*0072*/ 	.byte	0x01
	.zero		1


	//----- nvinfo : EIATTR_MERCURY_ISA_VERSION
	.align		4
        /*0074*/ 	.byte	0x03, 0x5f
        /*0076*/ 	.short	0x0101


	//----- nvinfo : EIATTR_INT_WARP_WIDE_INSTR_OFFSETS
	.align		4
        /*0078*/ 	.byte	0x04, 0x31
        /*007a*/ 	.short	(.L_16087 - .L_16086)


	//   ....[0]....
.L_16086:
        /*007c*/ 	.word	0x00006640


	//----- nvinfo : EIATTR_VRC_CTA_INIT_COUNT
	.align		4
.L_16087:
        /*0080*/ 	.byte	0x02, 0x4a
	.zero		1
	.zero		1


	//----- nvinfo : EIATTR_EXIT_INSTR_OFFSETS
	.align		4
        /*0084*/ 	.byte	0x04, 0x1c
        /*0086*/ 	.short	(.L_16089 - .L_16088)


	//   ....[0]....
.L_16088:
        /*0088*/ 	.word	0x000066e0


	//   ....[1]....
        /*008c*/ 	.word	0x00006830


	//   ....[2]....
        /*0090*/ 	.word	0x000068b0


	//----- nvinfo : EIATTR_CRS_STACK_SIZE
	.align		4
.L_16089:
        /*0094*/ 	.byte	0x04, 0x1e
        /*0096*/ 	.short	(.L_16091 - .L_16090)
.L_16090:
        /*0098*/ 	.word	0x00000000


	//----- nvinfo : EIATTR_CBANK_PARAM_SIZE
	.align		4
.L_16091:
        /*009c*/ 	.byte	0x03, 0x19
        /*009e*/ 	.short	0x0030


	//----- nvinfo : EIATTR_PARAM_CBANK
	.align		4
        /*00a0*/ 	.byte	0x04, 0x0a
        /*00a2*/ 	.short	(.L_16093 - .L_16092)
	.align		4
.L_16092:
        /*00a4*/ 	.word	index@(.nv.constant0.uncontiguous_cumulate_reducel3_bool)
        /*00a8*/ 	.short	0x0380
        /*00aa*/ 	.short	0x0030


	//----- nvinfo : EIATTR_SW_WAR
	.align		4
.L_16093:
        /*00ac*/ 	.byte	0x04, 0x36
        /*00ae*/ 	.short	(.L_16095 - .L_16094)
.L_16094:
        /*00b0*/ 	.word	0x00000008
.L_16095:


//--------------------- .nv.info.uncontiguous_reducel3_bool --------------------------
	.section	.nv.info.uncontiguous_reducel3_bool,"",@"SHT_CUDA_INFO"
	.sectionflags	@""
	.align	4


	//----- nvinfo : EIATTR_CUDA_API_VERSION
	.align		4
        /*0000*/ 	.byte	0x04, 0x37
        /*0002*/ 	.short	(.L_16097 - .L_16096)
.L_16096:
        /*0004*/ 	.word	0x00000082


	//----- nvinfo : EIATTR_KPARAM_INFO
	.align		4
.L_16097:
        /*0008*/ 	.byte	0x04, 0x17
        /*000a*/ 	.short	(.L_16099 - .L_16098)
.L_16098:
        /*000c*/ 	.word	0x00000000
        /*0010*/ 	.short	0x0005
        /*0012*/ 	.short	0x0028
        /*0014*/ 	.byte	0x00, 0xf0, 0x21, 0x00


	//----- nvinfo : EIATTR_KPARAM_INFO
	.align		4
.L_16099:
        /*0018*/ 	.byte	0x04, 0x17
        /*001a*/ 	.short	(.L_16101 - .L_16100)
.L_16100:
        /*001c*/ 	.word	0x00000000
        /*0020*/ 	.short	0x0004
        /*0022*/ 	.short	0x0020
        /*0024*/ 	.byte	0x00, 0xf0, 0x21, 0x00


	//----- nvinfo : EIATTR_KPARAM_INFO
	.align		4
.L_16101:
        /*0028*/ 	.byte	0x04, 0x17
        /*002a*/ 	.short	(.L_16103 - .L_16102)
.L_16102:
        /*002c*/ 	.word	0x00000000
        /*0030*/ 	.short	0x0003
        /*0032*/ 	.short	0x0018
        /*0034*/ 	.byte	0x00, 0xf5, 0x21, 0x00


	//----- nvinfo : EIATTR_KPARAM_INFO
	.align		4
.L_16103:
        /*0038*/ 	.byte	0x04, 0x17
        /*003a*/ 	.short	(.L_16105 - .L_16104)
.L_16104:
        /*003c*/ 	.word	0x00000000
        /*0040*/ 	.short	0x0002
        /*0042*/ 	.short	0x0010
        /*0044*/ 	.byte	0x00, 0xf5, 0x21, 0x00


	//----- nvinfo : EIATTR_KPARAM_INFO
	.align		4
.L_16105:
        /*0048*/ 	.byte	0x04, 0x17
        /*004a*/ 	.short	(.L_16107 - .L_16106)
.L_16106:
        /*004c*/ 	.word	0x00000000
        /*0050*/ 	.short	0x0001
        /*0052*/ 	.short	0x0008
        /*0054*/ 	.byte	0x00, 0xf5, 0x21, 0x00


	//----- nvinfo : EIATTR_KPARAM_INFO
	.align		4
.L_16107:
        /*0058*/ 	.byte	0x04, 0x17
        /*005a*/ 	.short	(.L_16109 - .L_16108)
.L_16108:
        /*005c*/ 	.word	0x00000000
        /*0060*/ 	.short	0x0000
        /*0062*/ 	.short	0x0000
        /*0064*/ 	.byte	0x00, 0xf5, 0x21, 0x00


	//----- nvinfo : EIATTR_SPARSE_MMA_MASK
	.align		4
.L_16109:
        /*0068*/ 	.byte	0x03, 0x50
        /*006a*/ 	.short	0x0000


	//----- nvinfo : EIATTR_MAXREG_COUNT
	.align		4
        /*006c*/ 	.byte	0x03, 0x1b
        /*006e*/ 	.short	0x00ff


	//----- nvinfo : EIATTR_NUM_BARRIERS
	.align		4
        /*0070*/ 	.byte	0x02, 0x4c
        /*0072*/ 	.byte	0x01
	.zero		1


	//----- nvinfo : EIATTR_MERCURY_ISA_VERSION
	.align		4
        /*0074*/ 	.byte	0x03, 0x5f
        /*0076*/ 	.short	0x0101


	//----- nvinfo : EIATTR_INT_WARP_WIDE_INSTR_OFFSETS
	.align		4
        /*0078*/ 	.byte	0x04, 0x31
        /*007a*/ 	.short	(.L_16111 - .L_16110)


	//   ....[0]....
.L_16110:
        /*007c*/ 	.word	0x00007470


	//----- nvinfo : EIATTR_VRC_CTA_INIT_COUNT
	.align		4
.L_16111:
        /*0080*/ 	.byte	0x02, 0x4a
	.zero		1
	.zero		1


	//----- nvinfo : EIATTR_EXIT_INSTR_OFFSETS
	.align		4
        /*0084*/ 	.byte	0x04, 0x1c
        /*0086*/ 	.short	(.L_16113 - .L_16112)


	//   ....[0]....
.L_16112:
        /*0088*/ 	.word	0x00007510


	//   ....[1]....
        /*008c*/ 	.word	0x00007660


	//   ....[2]....
        /*0090*/ 	.word	0x000076e0


	//----- nvinfo : EIATTR_CRS_STACK_SIZE
	.align		4
.L_16113:
        /*0094*/ 	.byte	0x04, 0x1e
        /*0096*/ 	.short	(.L_16115 - .L_16114)
.L_16114:
        /*0098*/ 	.word	0x00000000


	//----- nvinfo : EIATTR_CBANK_PARAM_SIZE
	.align		4
.L_16115:
        /*009c*/ 	.byte	0x03, 0x19
        /*009e*/ 	.short	0x0030


	//----- nvinfo : EIATTR_PARAM_CBANK
	.align		4
        /*00a0*/ 	.byte	0x04, 0x0a
        /*00a2*/ 	.short	(.L_16117 - .L_16116)
	.align		4
.L_16116:
        /*00a4*/ 	.word	index@(.nv.constant0.uncontiguous_reducel3_bool)
        /*00a8*/ 	.short	0x0380
        /*00aa*/ 	.short	0x0030


	//----- nvinfo : EIATTR_SW_WAR
	.align		4
.L_16117:
        /*00ac*/ 	.byte	0x04, 0x36
        /*00ae*/ 	.short	(.L_16119 - .L_16118)
.L_16118:
        /*00b0*/ 	.word	0x00000008
.L_16119:


//--------------------- .nv.info.contiguous_cumulate_reducel3_bool --------------------------
	.section	.nv.info.contiguous_cumulate_reducel3_bool,"",@"SHT_CUDA_INFO"
	.sectionflags	@""
	.align	4


	//----- nvinfo : EIATTR_CUDA_API_VERSION
	.align		4
        /*0000*/ 	.byte	0x04, 0x37
        /*0002*/ 	.short	(.L_16121 - .L_16120)
.L_16120:
        /*0004*/ 	.word	0x00000082


	//----- nvinfo : EIATTR_KPARAM_INFO
	.align		4
.L_16121:
        /*0008*/ 	.byte	0x04, 0x17
        /*000a*/ 	.short	(.L_16123 - .L_16122)
.L_16122:
        /*000c*/ 	.word	0x00000000
        /*0010*/ 	.short	0x0002
        /*0012*/ 	.short	0x0010
        /*0014*/ 	.byte	0x00, 0xf0, 0x21, 0x00


	//----- nvinfo : EIATTR_KPARAM_INFO
	.align		4
.L_16123:
        /*0018*/ 	.byte	0x04, 0x17
        /*001a*/ 	.short	(.L_16125 - .L_16124)
.L_16124:
        /*001c*/ 	.word	0x00000000
        /*0020*/ 	.short	0x0001
        /*0022*/ 	.short	0x0008
        /*0024*/ 	.byte	0x00, 0xf5, 0x21, 0x00


	//----- nvinfo : EIATTR_KPARAM_INFO
	.align		4
.L_16125:
        /*0028*/ 	.byte	0x04, 0x17
        /*002a*/ 	.short	(.L_16127 - .L_16126)
.L_16126:
        /*002c*/ 	.word	0x00000000
        /*0030*/ 	.short	0x0000
        /*0032*/ 	.short	0x0000
        /*0034*/ 	.byte	0x00, 0xf5, 0x21, 0x00


	//----- nvinfo : EIATTR_SPARSE_MMA_MASK
	.align		4
.L_16127:
        /*0038*/ 	.byte	0x03, 0x50
        /*003a*/ 	.short	0x0000


	//----- nvinfo : EIATTR_MAXREG_COUNT
	.align		4
        /*003c*/ 	.byte	0x03, 0x1b
        /*003e*/ 	.short	0x00ff


	//----- nvinfo : EIATTR_NUM_BARRIERS
	.align		4
        /*0040*/ 	.byte	0x02, 0x4c
        /*0042*/ 	.byte	0x01
	.zero		1


	//----- nvinfo : EIATTR_MERCURY_ISA_VERSION
	.align		4
        /*0044*/ 	.byte	0x03, 0x5f
        /*0046*/ 	.short	0x0101


	//----- nvinfo : EIATTR_INT_WARP_WIDE_INSTR_OFFSETS
	.align		4
        /*0048*/ 	.byte	0x04, 0x31
        /*004a*/ 	.short	(.L_16129 - .L_16128)


	//   ....[0]....
.L_16128:
        /*004c*/ 	.word	0x000002a0


	//----- nvinfo : EIATTR_VRC_CTA_INIT_COUNT
	.align		4
.L_16129:
        /*0050*/ 	.byte	0x02, 0x4a
	.zero		1
	.zero		1


	//----- nvinfo : EIATTR_EXIT_INSTR_OFFSETS
	.align		4
        /*0054*/ 	.byte	0x04, 0x1c
        /*0056*/ 	.short	(.L_16131 - .L_16130)


	//   ....[0]....
.L_16130:
        /*0058*/ 	.word	0x00000340


	//   ....[1]....
        /*005c*/ 	.word	0x00000490


	//   ....[2]....
        /*0060*/ 	.word	0x00000510


	//----- nvinfo : EIATTR_CRS_STACK_SIZE
	.align		4
.L_16131:
        /*0064*/ 	.byte	0x04, 0x1e
        /*0066*/ 	.short	(.L_16133 - .L_16132)
.L_16132:
        /*0068*/ 	.word	0x00000000


	//----- nvinfo : EIATTR_CBANK_PARAM_SIZE
	.align		4
.L_16133:
        /*006c*/ 	.byte	0x03, 0x19
        /*006e*/ 	.short	0x0018


	//----- nvinfo : EIATTR_PARAM_CBANK
	.align		4
        /*0070*/ 	.byte	0x04, 0x0a
        /*0072*/ 	.short	(.L_16135 - .L_16134)
	.align		4
.L_16134:
        /*0074*/ 	.word	index@(.nv.constant0.contiguous_cumulate_reducel3_bool)
        /*0078*/ 	.short	0x0380
        /*007a*/ 	.short	0x0018


	//----- nvinfo : EIATTR_SW_WAR
	.align		4
.L_16135:
        /*007c*/ 	.byte	0x04, 0x36
        /*007e*/ 	.short	(.L_16137 - .L_16136)
.L_16136:
        /*0080*/ 	.word	0x00000008
.L_16137:


//--------------------- .nv.info.contiguous_reducel3_bool --------------------------
	.section	.nv.info.contiguous_reducel3_bool,"",@"SHT_CUDA_INFO"
	.sectionflags	@""
	.align	4


	//----- nvinfo : EIATTR_CUDA_API_VERSION
	.align		4
        /*0000*/ 	.byte	0x04, 0x37
        /*0002*/ 	.short	(.L_16139 - .L_16138)
.L_16138:
        /*0004*/ 	.word	0x00000082


	//----- nvinfo : EIATTR_KPARAM_INFO
	.align		4
.L_16139:
        /*0008*/ 	.byte	0x04, 0x17
        /*000a*/ 	.short	(.L_16141 - .L_16140)
.L_16140:
        /*000c*/ 	.word	0x00000000
        /*0010*/ 	.short	0x0002
        /*0012*/ 	.short	0x0010
        /*0014*/ 	.byte	0x00, 0xf0, 0x21, 0x00


	//----- nvinfo : EIATTR_KPARAM_INFO
	.align		4
.L_16141:
        /*0018*/ 	.byte	0x04, 0x17
        /*001a*/ 	.short	(.L_16143 - .L_16142)
.L_16142:
        /*001c*/ 	.word	0x00000000
        /*0020*/ 	.short	0x0001
        /*0022*/ 	.short	0x0008
        /*0024*/ 	.byte	0x00, 0xf5, 0x21, 0x00


	//----- nvinfo : EIATTR_KPARAM_INFO
	.align		4
.L_16143:
        /*0028*/ 	.byte	0x04, 0x17
        /*002a*/ 	.short	(.L_16145 - .L_16144)
.L_16144:
        /*002c*/ 	.word	0x00000000
        /*0030*/ 	.short	0x0000
        /*0032*/ 	.short	0x0000
        /*0034*/ 	.byte	0x00, 0xf5, 0x21, 0x00


	//----- nvinfo : EIATTR_SPARSE_MMA_MASK
	.align		4
.L_16145:
        /*0038*/ 	.byte	0x03, 0x50
        /*003a*/ 	.short	0x0000


	//----- nvinfo : EIATTR_MAXREG_COUNT
	.align		4
        /*003c*/ 	.byte	0x03, 0x1b
        /*003e*/ 	.short	0x00ff


	//----- nvinfo : EIATTR_NUM_BARRIERS
	.align		4
        /*0040*/ 	.byte	0x02, 0x4c
        /*0042*/ 	.byte	0x01
	.zero		1


	//----- nvinfo : EIATTR_MERCURY_ISA_VERSION
	.align		4
        /*0044*/ 	.byte	0x03, 0x5f
        /*0046*/ 	.short	0x0101


	//----- nvinfo : EIATTR_INT_WARP_WIDE_INSTR_OFFSETS
	.align		4
        /*0048*/ 	.byte	0x04, 0x31
        /*004a*/ 	.short	(.L_16147 - .L_16146)


	//   ....[0]....
.L_16146:
        /*004c*/ 	.word	0x000010e0


	//----- nvinfo : EIATTR_VRC_CTA_INIT_COUNT
	.align		4
.L_16147:
        /*0050*/ 	.byte	0x02, 0x4a
	.zero		1
	.zero		1


	//----- nvinfo : EIATTR_EXIT_INSTR_OFFSETS
	.align		4
        /*0054*/ 	.byte	0x04, 0x1c
        /*0056*/ 	.short	(.L_16149 - .L_16148)


	//   ....[0]....
.L_16148:
        /*0058*/ 	.word	0x00001180


	//   ....[1]....
        /*005c*/ 	.word	0x000012d0


	//   ....[2]....
        /*0060*/ 	.word	0x00001350


	//----- nvinfo : EIATTR_CRS_STACK_SIZE
	.align		4
.L_16149:
        /*0064*/ 	.byte	0x04, 0x1e
        /*0066*/ 	.short	(.L_16151 - .L_16150)
.L_16150:
        /*0068*/ 	.word	0x00000000


	//----- nvinfo : EIATTR_CBANK_PARAM_SIZE
	.align		4
.L_16151:
        /*006c*/ 	.byte	0x03, 0x19
        /*006e*/ 	.short	0x0018


	//----- nvinfo : EIATTR_PARAM_CBANK
	.align		4
        /*0070*/ 	.byte	0x04, 0x0a
        /*0072*/ 	.short	(.L_16153 - .L_16152)
	.align		4
.L_16152:
        /*0074*/ 	.word	index@(.nv.constant0.contiguous_reducel3_bool)
        /*0078*/ 	.short	0x0380
        /*007a*/ 	.short	0x0018


	//----- nvinfo : EIATTR_SW_WAR
	.align		4
.L_16153:
        /*007c*/ 	.byte	0x04, 0x36
        /*007e*/ 	.short	(.L_16155 - .L_16154)
.L_16154:
        /*0080*/ 	.word	0x00000008
.L_16155:


//--------------------- .nv.info.contiguous_sum_square33_bf16 --------------------------
	.section	.nv.info.contiguous_sum_square33_bf16,"",@"SHT_CUDA_INFO"
	.sectionflags	@""
	.align	4


	//----- nvinfo : EIATTR_CUDA_API_VERSION
	.align		4
        /*0000*/ 	.byte	0x04, 0x37
        /*0002*/ 	.short	(.L_16157 - .L_16156)
.L_16156:
        /*0004*/ 	.word	0x00000082


	//----- nvinfo : EIATTR_KPARAM_INFO
	.align		4
.L_16157:
        /*0008*/ 	.byte	0x04, 0x17
        /*000a*/ 	.short	(.L_16159 - .L_16158)
.L_16158:
        /*000c*/ 	.word	0x00000000
        /*0010*/ 	.short	0x0004
        /*0012*/ 	.short	0x0020
        /*0014*/ 	.byte	0x00, 0xf0, 0x21, 0x00


	//----- nvinfo : EIATTR_KPARAM_INFO
	.align		4
.L_16159:
        /*0018*/ 	.byte	0x04, 0x17
        /*001a*/ 	.short	(.L_16161 - .L_16160)
.L_16160:
        /*001c*/ 	.word	0x00000000
        /*0020*/ 	.short	0x0003
        /*0022*/ 	.short	0x0018
        /*0024*/ 	.byte	0x00, 0xf0, 0x21, 0x00


	//----- nvinfo : EIATTR_KPARAM_INFO
	.align		4
.L_16161:
        /*0028*/ 	.byte	0x04, 0x17
        /*002a*/ 	.short	(.L_16163 - .L_16162)
.L_16162:
        /*002c*/ 	.word	0x00000000
        /*0030*/ 	.short	0x0002
        /*0032*/ 	.short	0x0010
        /*0034*/ 	.byte	0x00, 0xf0, 0x21, 0x00


	//----- nvinfo : EIATTR_KPARAM_INFO
	.align		4
.L_16163:
        /*0038*/ 	.byte	0x04, 0x17
        /*003a*/ 	.short	(.L_16165 - .L_16164)
.L_16164:
        /*003c*/ 	.word	0x00000000
        /*0040*/ 	.short	0x0001
        /*0042*/ 	.short	0x0008
        /*0044*/ 	.byte	0x00, 0xf5, 0x21, 0x00


	//----- nvinfo : EIATTR_KPARAM_INFO
	.align		4
.L_16165:
        /*0048*/ 	.byte	0x04, 0x17
        /*004a*/ 	.short	(.L_16167 - .L_16166)
.L_16166:
        /*004c*/ 	.word	0x00000000
        /*0050*/ 	.short	0x0000
        /*0052*/ 	.short	0x0000
        /*0054*/ 	.byte	0x00, 0xf5, 0x21, 0x00


	//----- nvinfo : EIATTR_SPARSE_MMA_MASK
	.align		4
.L_16167:
        /*0058*/ 	.byte	0x03, 0x50
        /*005a*/ 	.short	0x0000


	//----- nvinfo : EIATTR_MAXREG_COUNT
	.align		4
        /*005c*/ 	.byte	0x03, 0x1b
        /*005e*/ 	.short	0x00ff


	//----- nvinfo : EIATTR_NUM_BARRIERS
	.align		4
        /*0060*/ 	.byte	0x02, 0x4c
        /*0062*/ 	.byte	0x01
	.zero		1


	//----- nvinfo : EIATTR_MERCURY_ISA_VERSION
	.align		4
        /*0064*/ 	.byte	0x03, 0x5f
        /*0066*/ 	.short	0x0101


	//----- nvinfo : EIATTR_VRC_CTA_INIT_COUNT
	.align		4
        /*0068*/ 	.byte	0x02, 0x4a
	.zero		1
	.zero		1


	//----- nvinfo : EIATTR_EXIT_INSTR_OFFSETS
	.align		4
        /*006c*/ 	.byte	0x04, 0x1c
        /*006e*/ 	.short	(.L_16169 - .L_16168)


	//   ....[0]....
.L_16168:
        /*0070*/ 	.word	0x00000160


	//   ....[1]....
        /*0074*/ 	.word	0x000001f0


	//   ....[2]....
        /*0078*/ 	.word	0x00000b20


	//----- nvinfo : EIATTR_CBANK_PARAM_SIZE
	.align		4
.L_16169:
        /*007c*/ 	.byte	0x03, 0x19
        /*007e*/ 	.short	0x0028


	//----- nvinfo : EIATTR_PARAM_CBANK
	.align		4
        /*0080*/ 	.byte	0x04, 0x0a
        /*0082*/ 	.short	(.L_16171 - .L_16170)
	.align		4
.L_16170:
        /*0084*/ 	.word	index@(.nv.constant0.contiguous_sum_square33_bf16)
        /*0088*/ 	.short	0x0380
        /*008a*/ 	.short	0x0028


	//----- nvinfo : EIATTR_SW_WAR
	.align		4
.L_16171:
        /*008c*/ 	.byte	0x04, 0x36
        /*008e*/ 	.short	(.L_16173 - .L_16172)
.L_16172:
        /*0090*/ 	.word	0x00000008
.L_16173:


//--------------------- .nv.info.contiguous_sum_square3_bf16 --------------------------
	.section	.nv.info.contiguous_sum_square3_bf16,"",@"SHT_CUDA_INFO"
	.sectionflags	@""
	.align	4


	//----- nvinfo : EIATTR_CUDA_API_VERSION
	.align		4
        /*0000*/ 	.byte	0x04, 0x37
        /*0002*/ 	.short	(.L_16175 - .L_16174)
.L_16174:
        /*0004*/ 	.word	0x00000082


	//----- nvinfo : EIATTR_KPARAM_INFO
	.align		4
.L_16175:
        /*0008*/ 	.byte	0x04, 0x17
        /*000a*/ 	.short	(.L_16177 - .L_16176)
.L_16176:
        /*000c*/ 	.word	0x00000000
        /*0010*/ 	.short	0x0006
        /*0012*/ 	.short	0x0030
        /*0014*/ 	.byte	0x00, 0xf0, 0x21, 0x00


	//----- nvinfo : EIATTR_KPARAM_INFO
	.align		4
.L_16177:
        /*0018*/ 	.byte	0x04, 0x17
        /*001a*/ 	.short	(.L_16179 - .L_16178)
.L_16178:
        /*001c*/ 	.word	0x00000000
        /*0020*/ 	.short	0x0005
        /*0022*/ 	.short	0x0028
        /*0024*/ 	.byte	0x00, 0xf0, 0x21, 0x00


	//----- nvinfo : EIATTR_KPARAM_INFO
	.align		4
.L_16179:
        /*0028*/ 	.byte	0x04, 0x17
        /*002a*/ 	.short	(.L_16181 - .L_16180)
.L_16180:
        /*002c*/ 	.word	0x00000000
        /*0030*/ 	.short	0x0004
        /*0032*/ 	.short	0x0020
        /*0034*/ 	.byte	0x00, 0xf0, 0x21, 0x00


	//----- nvinfo : EIATTR_KPARAM_INFO
	.align		4
.L_16181:
        /*0038*/ 	.byte	0x04, 0x17
        /*003a*/ 	.short	(.L_16183 - .L_16182)
.L_16182:
        /*003c*/ 	.word	0x00000000
        /*0040*/ 	.short	0x0003
        /*0042*/ 	.short	0x0018
        /*0044*/ 	.byte	0x00, 0xf5, 0x21, 0x00


	//----- nvinfo : EIATTR_KPARAM_INFO
	.align		4
.L_16183:
        /*0048*/ 	.byte	0x04, 0x17
        /*004a*/ 	.short	(.L_16185 - .L_16184)
.L_16184:
        /*004c*/ 	.word	0x00000000
        /*0050*/ 	.short	0x0002
        /*0052*/ 	.short	0x0010
        /*0054*/ 	.byte	0x00, 0xf5, 0x21, 0x00


	//----- nvinfo : EIATTR_KPARAM_INFO
	.align		4
.L_16185:
        /*0058*/ 	.byte	0x04, 0x17
        /*005a*/ 	.short	(.L_16187 - .L_16186)
.L_16186:
        /*005c*/ 	.word	0x00000000
        /*0060*/ 	.short	0x0001
        /*0062*/ 	.short	0x0008
        /*0064*/ 	.byte	0x00, 0xf5, 0x21, 0x00


	//----- nvinfo : EIATTR_KPARAM_INFO
	.align		4
.L_16187:
        /*0068*/ 	.byte	0x04, 0x17
        /*006a*/ 	.short	(.L_16189 - .L_16188)
.L_16188:
        /*006c*/ 	.word	0x00000000
        /*0070*/ 	.short	0x0000
        /*0072*/ 	.short	0x0000
        /*0074*/ 	.byte	0x00, 0xf5, 0x21, 0x00


	//----- nvinfo : EIATTR_SPARSE_MMA_MASK
	.align		4
.L_16189:
        /*0078*/ 	.byte	0x03, 0x50
        /*007a*/ 	.short	0x0000


	//----- nvinfo : EIATTR_MAXREG_COUNT
	.align		4
        /*007c*/ 	.byte	0x03, 0x1b
        /*007e*/ 	.short	0x00ff


	//----- nvinfo : EIATTR_NUM_BARRIERS
	.align		4
        /*0080*/ 	.byte	0x02, 0x4c
        /*0082*/ 	.byte	0x01
	.zero		1


	//----- nvinfo : EIATTR_MERCURY_ISA_VERSION
	.align		4
        /*0084*/ 	.byte	0x03, 0x5f
        /*0086*/ 	.short	0x0101


	//----- nvinfo : EIATTR_VRC_CTA_INIT_COUNT
	.align		4
        /*0088*/ 	.byte	0x02, 0x4a
	.zero		1
	.zero		1


	//----- nvinfo : EIATTR_EXIT_INSTR_OFFSETS
	.align		4
        /*008c*/ 	.byte	0x04, 0x1c
        /*008e*/ 	.short	(.L_16191 - .L_16190)


	//   ....[0]....
.L_16190:
        /*0090*/ 	.word	0x00000160


	//   ....[1]....
        /*0094*/ 	.word	0x00003130


	//   ....[2]....
        /*0098*/ 	.word	0x00003ad0


	//----- nvinfo : EIATTR_CRS_STACK_SIZE
	.align		4
.L_16191:
        /*009c*/ 	.byte	0x04, 0x1e
        /*009e*/ 	.short	(.L_16193 - .L_16192)
.L_16192:
        /*00a0*/ 	.word	0x00000000


	//----- nvinfo : EIATTR_CBANK_PARAM_SIZE
	.align		4
.L_16193:
        /*00a4*/ 	.byte	0x03, 0x19
        /*00a6*/ 	.short	0x0038


	//----- nvinfo : EIATTR_PARAM_CBANK
	.align		4
        /*00a8*/ 	.byte	0x04, 0x0a
        /*00aa*/ 	.short	(.L_16195 - .L_16194)
	.align		4
.L_16194:
        /*00ac*/ 	.word	index@(.nv.constant0.contiguous_sum_square3_bf16)
        /*00b0*/ 	.short	0x0380
        /*00b2*/ 	.short	0x0038


	//----- nvinfo : EIATTR_SW_WAR
	.align		4
.L_16195:
        /*00b4*/ 	.byte	0x04, 0x36
        /*00b6*/ 	.short	(.L_16197 - .L_16196)
.L_16196:
        /*00b8*/ 	.word	0x00000008
.L_16197:


//--------------------- .nv.info.contiguous_sum_square22_bf16 --------------------------
	.section	.nv.info.contiguous_sum_square22_bf16,"",@"SHT_CUDA_INFO"
	.sectionflags	@""
	.align	4


	//----- nvinfo : EIATTR_CUDA_API_VERSION
	.align		4
        /*0000*/ 	.byte	0x04, 0x37
        /*0002*/ 	.short	(.L_16199 - .L_16198)
.L_16198:
        /*0004*/ 	.word	0x00000082


	//----- nvinfo : EIATTR_KPARAM_INFO
	.align		4
.L_16199:
        /*0008*/ 	.byte	0x04, 0x17
        /*000a*/ 	.short	(.L_16201 - .L_16200)
.L_16200:
        /*000c*/ 	.word	0x00000000
        /*0010*/ 	.short	0x0005
        /*0012*/ 	.short	0x0028
        /*0014*/ 	.byte	0x00, 0xf0, 0x21, 0x00


	//----- nvinfo : EIATTR_KPARAM_INFO
	.align		4
.L_16201:
        /*0018*/ 	.byte	0x04, 0x17
        /*001a*/ 	.short	(.L_16203 - .L_16202)
.L_16202:
        /*001c*/ 	.word	0x00000000
        /*0020*/ 	.short	0x0004
        /*0022*/ 	.short	0x0020
        /*0024*/ 	.byte	0x00, 0xf0, 0x21, 0x00


	//----- nvinfo : EIATTR_KPARAM_INFO
	.align		4
.L_16203:
        /*0028*/ 	.byte	0x04, 0x17
        /*002a*/ 	.short	(.L_16205 - .L_16204)
.L_16204:
        /*002c*/ 	.word	0x00000000
        /*0030*/ 	.short	0x0003
        /*0032*/ 	.short	0x0018
        /*0034*/ 	.byte	0x00, 0xf0, 0x21, 0x00


	//----- nvinfo : EIATTR_KPARAM_INFO
	.align		4
.L_16205:
        /*0038*/ 	.byte	0x04, 0x17
        /*003a*/ 	.short	(.L_16207 - .L_16206)
.L_16206:
        /*003c*/ 	.word	0x00000000
        /*0040*/ 	.short	0x0002
        /*0042*/ 	.short	0x0010
        /*0044*/ 	.byte	0x00, 0xf0, 0x21, 0x00


	//----- nvinfo : EIATTR_KPARAM_INFO
	.align		4
.L_16207:
        /*0048*/ 	.byte	0x04, 0x17
        /*004a*/ 	.short	(.L_16209 - .L_16208)
.L_16208:
        /*004c*/ 	.word	0x00000000
        /*0050*/ 	.short	0x0001
        /*0052*/ 	.short	0x0008
        /*0054*/ 	.byte	0x00, 0xf5, 0x21, 0x00


	//----- nvinfo : EIATTR_KPARAM_INFO
	.align		4
.L_16209:
        /*0058*/ 	.byte	0x04, 0x17
        /*005a*/ 	.short	(.L_16211 - .L_16210)
.L_16210:
        /*005c*/ 	.word	0x00000000
        /*0060*/ 	.short	0x0000
        /*0062*/ 	.short	0x0000
        /*0064*/ 	.byte	0x00, 0xf5, 0x21, 0x00


	//----- nvinfo : EIATTR_SPARSE_MMA_MASK
	.align		4
.L_16211:
        /*0068*/ 	.byte	0x03, 0x50
        /*006a*/ 	.short	0x0000


	//----- nvinfo : EIATTR_MAXREG_COUNT
	.align		4
        /*006c*/ 	.byte	0x03, 0x1b
        /*006e*/ 	.short	0x00ff


	//----- nvinfo : EIATTR_NUM_BARRIERS
	.align		4
        /*0070*/ 	.byte	0x02, 0x4c
        /*0072*/ 	.byte	0x01
	.zero		1


	//----- nvinfo : EIATTR_MERCURY_ISA_VERSION
	.align		4
        /*0074*/ 	.byte	0x03, 0x5f
        /*0076*/ 	.short	0x0101


	//----- nvinfo : EIATTR_VRC_CTA_INIT_COUNT
	.align		4
        /*0078*/ 	.byte	0x02, 0x4a
	.zero		1
	.zero		1


	//----- nvinfo : EIATTR_EXIT_INSTR_OFFSETS
	.align		4
        /*007c*/ 	.byte	0x04, 0x1c
        /*007e*/ 	.short	(.L_16213 - .L_16212)


	//   ....[0]....
.L_16212:
        /*0080*/ 	.word	0x00000120


	//   ....[1]....
        /*0084*/ 	.word	0x000004d0


	//   ....[2]....
        /*0088*/ 	.word	0x00000620


	//   ....[3]....
        /*008c*/ 	.word	0x00000740


	//----- nvinfo : EIATTR_CRS_STACK_SIZE
	.align		4
.L_16213:
        /*0090*/ 	.byte	0x04, 0x1e
        /*0092*/ 	.short	(.L_16215 - .L_16214)
.L_16214:
        /*0094*/ 	.word	0x00000000


	//----- nvinfo : EIATTR_CBANK_PARAM_SIZE
	.align		4
.L_16215:
        /*0098*/ 	.byte	0x03, 0x19
        /*009a*/ 	.short	0x0030


	//----- nvinfo : EIATTR_PARAM_CBANK
	.align		4
        /*009c*/ 	.byte	0x04, 0x0a
        /*009e*/ 	.short	(.L_16217 - .L_16216)
	.align		4
.L_16216:
        /*00a0*/ 	.word	index@(.nv.constant0.contiguous_sum_square22_bf16)
        /*00a4*/ 	.short	0x0380
        /*00a6*/ 	.short	0x0030


	//----- nvinfo : EIATTR_SW_WAR
	.align		4
.L_16217:
        /*00a8*/ 	.byte	0x04, 0x36
        /*00aa*/ 	.short	(.L_16219 - .L_16218)
.L_16218:
        /*00ac*/ 	.word	0x00000008
.L_16219:


//--------------------- .nv.info.contiguous_sum_square2_bf16 --------------------------
	.section	.nv.info.contiguous_sum_square2_bf16,"",@"SHT_CUDA_INFO"
	.sectionflags	@""
	.align	4


	//----- nvinfo : EIATTR_CUDA_API_VERSION
	.align		4
        /*0000*/ 	.byte	0x04, 0x37
        /*0002*/ 	.short	(.L_16221 - .L_16220)
.L_16220:
        /*0004*/ 	.word	0x00000082


	//----- nvinfo : EIATTR_KPARAM_INFO
	.align		4
.L_16221:
        /*0008*/ 	.byte	0x04, 0x17
        /*000a*/ 	.short	(.L_16223 - .L_16222)
.L_16222:
        /*000c*/ 	.word	0x00000000
        /*0010*/ 	.short	0x0008
        /*0012*/ 	.short	0x0040
        /*0014*/ 	.byte	0x00, 0xf0, 0x21, 0x00


	//----- nvinfo : EIATTR_KPARAM_INFO
	.align		4
.L_16223:
        /*0018*/ 	.byte	0x04, 0x17
        /*001a*/ 	.short	(.L_16225 - .L_16224)
.L_16224:
        /*001c*/ 	.word	0x00000000
        /*0020*/ 	.short	0x0007
        /*0022*/ 	.short	0x0038
        /*0024*/ 	.byte	0x00, 0xf0, 0x21, 0x00


	//----- nvinfo : EIATTR_KPARAM_INFO
	.align		4
.L_16225:
        /*0028*/ 	.byte	0x04, 0x17
        /*002a*/ 	.short	(.L_16227 - .L_16226)
.L_16226:
        /*002c*/ 	.word	0x00000000
        /*0030*/ 	.short	0x0006
        /*0032*/ 	.short	0x0030
        /*0034*/ 	.byte	0x00, 0xf0, 0x21, 0x00


	//----- nvinfo : EIATTR_KPARAM_INFO
	.align		4
.L_16227:
        /*0038*/ 	.byte	0x04, 0x17
        /*003a*/ 	.short	(.L_16229 - .L_16228)
.L_16228:
        /*003c*/ 	.word	0x00000000
        /*0040*/ 	.short	0x0005
        /*0042*/ 	.short	0x0028
        /*0044*/ 	.byte	0x00, 0xf0, 0x21, 0x00


	//----- nvinfo : EIATTR_KPARAM_INFO
	.align		4
.L_16229:
        /*0048*/ 	.byte	0x04, 0x17
        /*004a*/ 	.short	(.L_16231 - .L_16230)
.L_16230:
        /*004c*/ 	.word	0x00000000
        /*0050*/ 	.short	0x0004
        /*0052*/ 	.short	0x0020
        /*0054*/ 	.byte	0x00, 0xf0, 0x21, 0x00


	//----- nvinfo : EIATTR_KPARAM_INFO
	.align		4
.L_16231:
        /*0058*/ 	.byte	0x04, 0x17
        /*005a*/ 	.short	(.L_16233 - .L_16232)
.L_16232:
        /*005c*/ 	.word	0x00000000
        /*0060*/ 	.short	0x0003
        /*0062*/ 	.short	0x0018
        /*0064*/ 	.byte	0x00, 0xf5, 0x21, 0x00


	//----- nvinfo : EIATTR_KPARAM_INFO
	.align		4
.L_16233:
        /*0068*/ 	.byte	0x04, 0x17
        /*006a*/ 	.short	(.L_16235 - .L_16234)
.L_16234:
        /*006c*/ 	.word	0x00000000
        /*0070*/ 	.short	0x0002
        /*0072*/ 	.short	0x0010
        /*0074*/ 	.byte	0x00, 0xf5, 0x21, 0x00


	//----- nvinfo : EIATTR_KPARAM_INFO
	.align		4
.L_16235:
        /*0078*/ 	.byte	0x04, 0x17
        /*007a*/ 	.short	(.L_16237 - .L_16236)
.L_16236:
        /*007c*/ 	.word	0x00000000
        /*0080*/ 	.short	0x0001
        /*0082*/ 	.short	0x0008
        /*0084*/ 	.byte	0x00, 0xf5, 0x21, 0x00


	//----- nvinfo : EIATTR_KPARAM_INFO
	.align		4
.L_16237:
        /*0088*/ 	.byte	0x04, 0x17
        /*008a*/ 	.short	(.L_16239 - .L_16238)
.L_16238:
        /*008c*/ 	.word	0x00000000
        /*0090*/ 	.short	0x0000
        /*0092*/ 	.short	0x0000
        /*0094*/ 	.byte	0x00, 0xf5, 0x21, 0x00


	//----- nvinfo : EIATTR_SPARSE_MMA_MASK
	.align		4
.L_16239:
        /*0098*/ 	.byte	0x03, 0x50
        /*009a*/ 	.short	0x0000


	//----- nvinfo : EIATTR_MAXREG_COUNT
	.align		4
        /*009c*/ 	.byte	0x03, 0x1b
        /*009e*/ 	.short	0x00ff


	//----- nvinfo : EIATTR_NUM_BARRIERS
	.align		4
        /*00a0*/ 	.byte	0x02, 0x4c
        /*00a2*/ 	.byte	0x01
	.zero		1


	//----- nvinfo : EIATTR_MERCURY_ISA_VERSION
	.align		4
        /*00a4*/ 	.byte	0x03, 0x5f
        /*00a6*/ 	.short	0x0101


	//----- nvinfo : EIATTR_VRC_CTA_INIT_COUNT
	.align		4
        /*00a8*/ 	.byte	0x02, 0x4a
	.zero		1
	.zero		1


	//----- nvinfo : EIATTR_EXIT_INSTR_OFFSETS
	.align		4
        /*00ac*/ 	.byte	0x04, 0x1c
        /*00ae*/ 	.short	(.L_16241 - .L_16240)


	//   ....[0]....
.L_16240:
        /*00b0*/ 	.word	0x00000120


	//   ....[1]....
        /*00b4*/ 	.word	0x00006880


	//   ....[2]....
        /*00b8*/ 	.word	0x000069d0


	//   ....[3]....
        /*00bc*/ 	.word	0x00006af0


	//----- nvinfo : EIATTR_CRS_STACK_SIZE
	.align		4
.L_16241:
        /*00c0*/ 	.byte	0x04, 0x1e
        /*00c2*/ 	.short	(.L_16243 - .L_16242)
.L_16242:
        /*00c4*/ 	.word	0x00000000


	//----- nvinfo : EIATTR_CBANK_PARAM_SIZE
	.align		4
.L_16243:
        /*00c8*/ 	.byte	0x03, 0x19
        /*00ca*/ 	.short	0x0048


	//----- nvinfo : EIATTR_PARAM_CBANK
	.align		4
        /*00cc*/ 	.byte	0x04, 0x0a
        /*00ce*/ 	.short	(.L_16245 - .L_16244)
	.align		4
.L_16244:
        /*00d0*/ 	.word	index@(.nv.constant0.contiguous_sum_square2_bf16)
        /*00d4*/ 	.short	0x0380
        /*00d6*/ 	.short	0x0048


	//----- nvinfo : EIATTR_SW_WAR
	.align		4
.L_16245:
        /*00d8*/ 	.byte	0x04, 0x36
        /*00da*/ 	.short	(.L_16247 - .L_16246)
.L_16246:
        /*00dc*/ 	.word	0x00000008
.L_16247:


//--------------------- .nv.info.uncontiguous_cumulate_sum_square_bf16 --------------------------
	.section	.nv.info.uncontiguous_cumulate_sum_square_bf16,"",@"SHT_CUDA_INFO"
	.sectionflags	@""
	.align	4


	//----- nvinfo : EIATTR_CUDA_API_VERSION
	.align		4
        /*0000*/ 	.byte	0x04, 0x37
        /*0002*/ 	.short	(.L_16249 - .L_16248)
.L_16248:
        /*0004*/ 	.word	0x00000082


	//----- nvinfo : EIATTR_KPARAM_INFO
	.align		4
.L_16249:
        /*0008*/ 	.byte	0x04, 0x17
        /*000a*/ 	.short	(.L_16251 - .L_16250)
.L_16250:
        /*000c*/ 	.word	0x00000000
        /*0010*/ 	.short	0x0005
        /*0012*/ 	.short	0x0028
        /*0014*/ 	.byte	0x00, 0xf0, 0x21, 0x00


	//----- nvinfo : EIATTR_KPARAM_INFO
	.align		4
.L_16251:
        /*0018*/ 	.byte	0x04, 0x17
        /*001a*/ 	.short	(.L_16253 - .L_16252)
.L_16252:
        /*001c*/ 	.word	0x00000000
        /*0020*/ 	.short	0x0004
        /*0022*/ 	.short	0x0020
        /*0024*/ 	.byte	0x00, 0xf0, 0x21, 0x00


	//----- nvinfo : EIATTR_KPARAM_INFO
	.align		4
.L_16253:
        /*0028*/ 	.byte	0x04, 0x17
        /*002a*/ 	.short	(.L_16255 - .L_16254)
.L_16254:
        /*002c*/ 	.word	0x00000000
        /*0030*/ 	.short	0x0003
        /*0032*/ 	.short	0x0018
        /*0034*/ 	.byte	0x00, 0xf5, 0x21, 0x00


	//----- nvinfo : EIATTR_KPARAM_INFO
	.align		4
.L_16255:
        /*0038*/ 	.byte	0x04, 0x17
        /*003a*/ 	.short	(.L_16257 - .L_16256)
.L_16256:
        /*003c*/ 	.word	0x00000000
        /*0040*/ 	.short	0x0002
        /*0042*/ 	.short	0x0010
        /*0044*/ 	.byte	0x00, 0xf5, 0x21, 0x00


	//----- nvinfo : EIATTR_KPARAM_INFO
	.align		4
.L_16257:
        /*0048*/ 	.byte	0x04, 0x17
        /*004a*/ 	.short	(.L_16259 - .L_16258)
.L_16258:
        /*004c*/ 	.word	0x00000000
        /*0050*/ 	.short	0x0001
        /*0052*/ 	.short	0x0008
        /*0054*/ 	.byte	0x00, 0xf5, 0x21, 0x00


	//----- nvinfo : EIATTR_KPARAM_INFO
	.align		4
.L_16259:
        /*0058*/ 	.byte	0x04, 0x17
        /*005a*/ 	.short	(.L_16261 - .L_16260)
.L_16260:
        /*005c*/ 	.word	0x00000000
        /*0060*/ 	.short	0x0000
        /*0062*/ 	.short	0x0000
        /*0064*/ 	.byte	0x00, 0xf5, 0x21, 0x00


	//----- nvinfo : EIATTR_SPARSE_MMA_MASK
	.align		4
.L_16261:
        /*0068*/ 	.byte	0x03, 0x50
        /*006a*/ 	.short	0x0000


	//----- nvinfo : EIATTR_MAXREG_COUNT
	.align		4
        /*006c*/ 	.byte	0x03, 0x1b
        /*006e*/ 	.short	0x00ff


	//----- nvinfo : EIATTR_NUM_BARRIERS
	.align		4
        /*0070*/ 	.byte	0x02, 0x4c
        /*0072*/ 	.byte	0x01
	.zero		1


	//----- nvinfo : EIATTR_MERCURY_ISA_VERSION
	.align		4
        /*0074*/ 	.byte	0x03, 0x5f
        /*0076*/ 	.short	0x0101


	//----- nvinfo : EIATTR_INT_WARP_WIDE_INSTR_OFFSETS
	.align		4
        /*0078*/ 	.byte	0x04, 0x31
        /*007a*/ 	.short	(.L_16263 - .L_16262)


	//   ....[0]....
.L_16262:
        /*007c*/ 	.word	0x00006650


	//----- nvinfo : EIATTR_VRC_CTA_INIT_COUNT
	.align		4
.L_16263:
        /*0080*/ 	.byte	0x02, 0x4a
	.zero		1
	.zero		1


	//----- nvinfo : EIATTR_EXIT_INSTR_OFFSETS
	.align		4
        /*0084*/ 	.byte	0x04, 0x1c
        /*0086*/ 	.short	(.L_16265 - .L_16264)


	//   ....[0]....
.L_16264:
        /*0088*/ 	.word	0x000066f0


	//   ....[1]....
        /*008c*/ 	.word	0x00006840


	//   ....[2]....
        /*0090*/ 	.word	0x000068c0


	//----- nvinfo : EIATTR_CRS_STACK_SIZE
	.align		4
.L_16265:
        /*0094*/ 	.byte	0x04, 0x1e
        /*0096*/ 	.short	(.L_16267 - .L_16266)
.L_16266:
        /*0098*/ 	.word	0x00000000


	//----- nvinfo : EIATTR_CBANK_PARAM_SIZE
	.align		4
.L_16267:
        /*009c*/ 	.byte	0x03, 0x19
        /*009e*/ 	.short	0x0030


	//----- nvinfo : EIATTR_PARAM_CBANK
	.align		4
        /*00a0*/ 	.byte	0x04, 0x0a
        /*00a2*/ 	.short	(.L_16269 - .L_16268)
	.align		4
.L_16268:
        /*00a4*/ 	.word	index@(.nv.constant0.uncontiguous_cumulate_sum_square_bf16)
        /*00a8*/ 	.short	0x0380
        /*00aa*/ 	.short	0x0030


	//----- nvinfo : EIATTR_SW_WAR
	.align		4
.L_16269:
        /*00ac*/ 	.byte	0x04, 0x36
        /*00ae*/ 	.short	(.L_16271 - .L_16270)
.L_16270:
        /*00b0*/ 	.word	0x00000008
.L_16271:


//--------------------- .nv.info.uncontiguous_sum_square_bf16 --------------------------
	.section	.nv.info.uncontiguous_sum_square_bf16,"",@"SHT_CUDA_INFO"
	.sectionflags	@""
	.align	4


	//----- nvinfo : EIATTR_CUDA_API_VERSION
	.align		4
        /*0000*/ 	.byte	0x04, 0x37
        /*0002*/ 	.short	(.L_16273 - .L_16272)
.L_16272:
        /*0004*/ 	.word	0x00000082


	//----- nvinfo : EIATTR_KPARAM_INFO
	.align		4
.L_16273:
        /*0008*/ 	.byte	0x04, 0x17
        /*000a*/ 	.short	(.L_16275 - .L_16274)
.L_16274:
        /*000c*/ 	.word	0x00000000
        /*0010*/ 	.short	0x0005
        /*0012*/ 	.short	0x0028
        /*0014*/ 	.byte	0x00, 0xf0, 0x21, 0x00


	//----- nvinfo : EIATTR_KPARAM_INFO
	.align		4
.L_16275:
        /*0018*/ 	.byte	0x04, 0x17
        /*001a*/ 	.short	(.L_16277 - .L_16276)
.L_16276:
        /*001c*/ 	.word	0x00000000
        /*0020*/ 	.short	0x0004
        /*0022*/ 	.short	0x0020
        /*0024*/ 	.byte	0x00, 0xf0, 0x21, 0x00


	//----- nvinfo : EIATTR_KPARAM_INFO
	.align		4
.L_16277:
        /*0028*/ 	.byte	0x04, 0x17
        /*002a*/ 	.short	(.L_16279 - .L_16278)
.L_16278:
        /*002c*/ 	.word	0x00000000
        /*0030*/ 	.short	0x0003
        /*0032*/ 	.short	0x0018
        /*0034*/ 	.byte	0x00, 0xf5, 0x21, 0x00


	//----- nvinfo : EIATTR_KPARAM_INFO
	.align		4
.L_16279:
        /*0038*/ 	.byte	0x04, 0x17
        /*003a*/ 	.short	(.L_16281 - .L_16280)
.L_16280:
        /*003c*/ 	.word	0x00000000
        /*0040*/ 	.short	0x0002
        /*0042*/ 	.short	0x0010
        /*0044*/ 	.byte	0x00, 0xf5, 0x21, 0x00


	//----- nvinfo : EIATTR_KPARAM_INFO
	.align		4
.L_16281:
        /*0048*/ 	.byte	0x04, 0x17
        /*004a*/ 	.short	(.L_16283 - .L_16282)
.L_16282:
        /*004c*/ 	.word	0x00000000
        /*0050*/ 	.short	0x0001
        /*0052*/ 	.short	0x0008
        /*0054*/ 	.byte	0x00, 0xf5, 0x21, 0x00


	//----- nvinfo : EIATTR_KPARAM_INFO
	.align		4
.L_16283:
        /*0058*/ 	.byte	0x04, 0x17
        /*005a*/ 	.short	(.L_16285 - .L_16284)
.L_16284:
        /*005c*/ 	.word	0x00000000
        /*0060*/ 	.short	0x0000
        /*0062*/ 	.short	0x0000
        /*0064*/ 	.byte	0x00, 0xf5, 0x21, 0x00


	//----- nvinfo : EIATTR_SPARSE_MMA_MASK
	.align		4
.L_16285:
        /*0068*/ 	.byte	0x03, 0x50
        /*006a*/ 	.short	0x0000


	//----- nvinfo : EIATTR_MAXREG_COUNT
	.align		4
        /*006c*/ 	.byte	0x03, 0x1b
        /*006e*/ 	.short	0x00ff


	//----- nvinfo : EIATTR_NUM_BARRIERS
	.align		4
        /*0070*/ 	.byte	0x02, 0x4c
        /*0072*/ 	.byte	0x01
	.zero		1


	//----- nvinfo : EIATTR_MERCURY_ISA_VERSION
	.align		4
        /*0074*/ 	.byte	0x03, 0x5f
        /*0076*/ 	.short	0x0101


	//----- nvinfo : EIATTR_INT_WARP_WIDE_INSTR_OFFSETS
	.align		4
        /*0078*/ 	.byte	0x04, 0x31
        /*007a*/ 	.short	(.L_16287 - .L_16286)


	//   ....[0]....
.L_16286:
        /*007c*/ 	.word	0x00006670


	//----- nvinfo : EIATTR_VRC_CTA_INIT_COUNT
	.align		4
.L_16287:
        /*0080*/ 	.byte	0x02, 0x4a
	.zero		1
	.zero		1


	//----- nvinfo : EIATTR_EXIT_INSTR_OFFSETS
	.align		4
        /*0084*/ 	.byte	0x04, 0x1c
        /*0086*/ 	.short	(.L_16289 - .L_16288)


	//   ....[0]....
.L_16288:
        /*0088*/ 	.word	0x00006710


	//   ....[1]....
        /*008c*/ 	.word	0x00006860


	//   ....[2]....
        /*0090*/ 	.word	0x000068e0


	//----- nvinfo : EIATTR_CRS_STACK_SIZE
	.align		4
.L_16289:
        /*0094*/ 	.byte	0x04, 0x1e
        /*0096*/ 	.short	(.L_16291 - .L_16290)
.L_16290:
        /*0098*/ 	.word	0x00000000


	//----- nvinfo : EIATTR_CBANK_PARAM_SIZE
	.align		4
.L_16291:
        /*009c*/ 	.byte	0x03, 0x19
        /*009e*/ 	.short	0x0030


	//----- nvinfo : EIATTR_PARAM_CBANK
	.align		4
        /*00a0*/ 	.byte	0x04, 0x0a
        /*00a2*/ 	.short	(.L_16293 - .L_16292)
	.align		4
.L_16292:
        /*00a4*/ 	.word	index@(.nv.constant0.uncontiguous_sum_square_bf16)
        /*00a8*/ 	.short	0x0380
        /*00aa*/ 	.short	0x0030


	//----- nvinfo : EIATTR_SW_WAR
	.align		4
.L_16293:
        /*00ac*/ 	.byte	0x04, 0x36
        /*00ae*/ 	.short	(.L_16295 - .L_16294)
.L_16294:
        /*00b0*/ 	.word	0x00000008
.L_16295:


//--------------------- .nv.info.contiguous_cumulate_sum_square_bf16 --------------------------
	.section	.nv.info.contiguous_cumulate_sum_square_bf16,"",@"SHT_CUDA_INFO"
	.sectionflags	@""
	.align	4


	//----- nvinfo : EIATTR_CUDA_API_VERSION
	.align		4
        /*0000*/ 	.byte	0x04, 0x37
        /*0002*/ 	.short	(.L_16297 - .L_16296)
.L_16296:
        /*0004*/ 	.word	0x00000082


	//----- nvinfo : EIATTR_KPARAM_INFO
	.align		4
.L_16297:
        /*0008*/ 	.byte	0x04, 0x17
        /*000a*/ 	.short	(.L_16299 - .L_16298)
.L_16298:
        /*000c*/ 	.word	0x00000000
        /*0010*/ 	.short	0x0002
        /*0012*/ 	.short	0x0010
        /*0014*/ 	.byte	0x00, 0xf0, 0x21, 0x00


	//----- nvinfo : EIATTR_KPARAM_INFO
	.align		4
.L_16299:
        /*0018*/ 	.byte	0x04, 0x17
        /*001a*/ 	.short	(.L_16301 - .L_16300)
.L_16300:
        /*001c*/ 	.word	0x00000000
        /*0020*/ 	.short	0x0001
        /*0022*/ 	.short	0x0008
        /*0024*/ 	.byte	0x00, 0xf5, 0x21, 0x00


	//----- nvinfo : EIATTR_KPARAM_INFO
	.align		4
.L_16301:
        /*0028*/ 	.byte	0x04, 0x17
        /*002a*/ 	.short	(.L_16303 - .L_16302)
.L_16302:
        /*002c*/ 	.word	0x00000000
        /*0030*/ 	.short	0x0000
        /*0032*/ 	.short	0x0000
        /*0034*/ 	.byte	0x00, 0xf5, 0x21, 0x00


	//----- nvinfo : EIATTR_SPARSE_MMA_MASK
	.align		4
.L_16303:
        /*0038*/ 	.byte	0x03, 0x50
        /*003a*/ 	.short	0x0000


	//----- nvinfo : EIATTR_MAXREG_COUNT
	.align		4
        /*003c*/ 	.byte	0x03, 0x1b
        /*003e*/ 	.short	0x00ff


	//----- nvinfo : EIATTR_NUM_BARRIERS
	.align		4
        /*0040*/ 	.byte	0x02, 0x4c
        /*0042*/ 	.byte	0x01
	.zero		1


	//----- nvinfo : EIATTR_MERCURY_ISA_VERSION
	.align		4
        /*0044*/ 	.byte	0x03, 0x5f
        /*0046*/ 	.short	0x0101


	//----- nvinfo : EIATTR_INT_WARP_WIDE_INSTR_OFFSETS
	.align		4
        /*0048*/ 	.byte	0x04, 0x31
        /*004a*/ 	.short	(.L_16305 - .L_16304)


	//   ....[0]....
.L_16304:
        /*004c*/ 	.word	0x000002b0


	//----- nvinfo : EIATTR_VRC_CTA_INIT_COUNT
	.align		4
.L_16305:
        /*0050*/ 	.byte	0x02, 0x4a
	.zero		1
	.zero		1


	//----- nvinfo : EIATTR_EXIT_INSTR_OFFSETS
	.align		4
        /*0054*/ 	.byte	0x04, 0x1c
        /*0056*/ 	.short	(.L_16307 - .L_16306)


	//   ....[0]....
.L_16306:
        /*0058*/ 	.word	0x00000350


	//   ....[1]....
        /*005c*/ 	.word	0x000004a0


	//   ....[2]....
        /*0060*/ 	.word	0x00000520


	//----- nvinfo : EIATTR_CRS_STACK_SIZE
	.align		4
.L_16307:
        /*0064*/ 	.byte	0x04, 0x1e
        /*0066*/ 	.short	(.L_16309 - .L_16308)
.L_16308:
        /*0068*/ 	.word	0x00000000


	//----- nvinfo : EIATTR_CBANK_PARAM_SIZE
	.align		4
.L_16309:
        /*006c*/ 	.byte	0x03, 0x19
        /*006e*/ 	.short	0x0018


	//----- nvinfo : EIATTR_PARAM_CBANK
	.align		4
        /*0070*/ 	.byte	0x04, 0x0a
        /*0072*/ 	.short	(.L_16311 - .L_16310)
	.align		4
.L_16310:
        /*0074*/ 	.word	index@(.nv.constant0.contiguous_cumulate_sum_square_bf16)
        /*0078*/ 	.short	0x0380
        /*007a*/ 	.short	0x0018


	//----- nvinfo : EIATTR_SW_WAR
	.align		4
.L_16311:
        /*007c*/ 	.byte	0x04, 0x36
        /*007e*/ 	.short	(.L_16313 - .L_16312)
.L_16312:
        /*0080*/ 	.word	0x00000008
.L_16313:


//--------------------- .nv.info.contiguous_sum_square_bf16 --------------------------
	.section	.nv.info.contiguous_sum_square_bf16,"",@"SHT_CUDA_INFO"
	.sectionflags	@""
	.align	4


	//----- nvinfo : EIATTR_CUDA_API_VERSION
	.align		4
        /*0000*/ 	.byte	0x04, 0x37
        /*0002*/ 	.short	(.L_16315 - .L_16314)
.L_16314:
        /*0004*/ 	.word	0x00000082


	//----- nvinfo : EIATTR_KPARAM_INFO
	.align		4
.L_16315:
        /*0008*/ 	.byte	0x04, 0x17
        /*000a*/ 	.short	(.L_16317 - .L_16316)
.L_16316:
        /*000c*/ 	.word	0x00000000
        /*0010*/ 	.short	0x0002
        /*0012*/ 	.short	0x0010
        /*0014*/ 	.byte	0x00, 0xf0, 0x21, 0x00


	//----- nvinfo : EIATTR_KPARAM_INFO
	.align		4
.L_16317:
        /*0018*/ 	.byte	0x04, 0x17
        /*001a*/ 	.short	(.L_16319 - .L_16318)
.L_16318:
        /*001c*/ 	.word	0x00000000
        /*0020*/ 	.short	0x0001
        /*0022*/ 	.short	0x0008
        /*0024*/ 	.byte	0x00, 0xf5, 0x21, 0x00


	//----- nvinfo : EIATTR_KPARAM_INFO
	.align		4
.L_16319:
        /*0028*/ 	.byte	0x04, 0x17
        /*002a*/ 	.short	(.L_16321 - .L_16320)
.L_16320:
        /*002c*/ 	.word	0x00000000
        /*0030*/ 	.short	0x0000
        /*0032*/ 	.short	0x0000
        /*0034*/ 	.byte	0x00, 0xf5, 0x21, 0x00


	//----- nvinfo : EIATTR_SPARSE_MMA_MASK
	.align		4
.L_16321:
        /*0038*/ 	.byte	0x03, 0x50
        /*003a*/ 	.short	0x0000


	//----- nvinfo : EIATTR_MAXREG_COUNT
	.align		4
        /*003c*/ 	.byte	0x03, 0x1b
        /*003e*/ 	.short	0x00ff


	//----- nvinfo : EIATTR_NUM_BARRIERS
	.align		4
        /*0040*/ 	.byte	0x02, 0x4c
        /*0042*/ 	.byte	0x01
	.zero		1


	//----- nvinfo : EIATTR_MERCURY_ISA_VERSION
	.align		4
        /*0044*/ 	.byte	0x03, 0x5f
        /*0046*/ 	.short	0x0101


	//----- nvinfo : EIATTR_INT_WARP_WIDE_INSTR_OFFSETS
	.align		4
        /*0048*/ 	.byte	0x04, 0x31
        /*004a*/ 	.short	(.L_16323 - .L_16322)


	//   ....[0]....
.L_16322:
        /*004c*/ 	.word	0x000002d0


	//----- nvinfo : EIATTR_VRC_CTA_INIT_COUNT
	.align		4
.L_16323:
        /*0050*/ 	.byte	0x02, 0x4a
	.zero		1
	.zero		1


	//----- nvinfo : EIATTR_EXIT_INSTR_OFFSETS
	.align		4
        /*0054*/ 	.byte	0x04, 0x1c
        /*0056*/ 	.short	(.L_16325 - .L_16324)


	//   ....[0]....
.L_16324:
        /*0058*/ 	.word	0x00000370


	//   ....[1]....
        /*005c*/ 	.word	0x000004c0


	//   ....[2]....
        /*0060*/ 	.word	0x00000540


	//----- nvinfo : EIATTR_CRS_STACK_SIZE
	.align		4
.L_16325:
        /*0064*/ 	.byte	0x04, 0x1e
        /*0066*/ 	.short	(.L_16327 - .L_16326)
.L_16326:
        /*0068*/ 	.word	0x00000000


	//----- nvinfo : EIATTR_CBANK_PARAM_SIZE
	.align		4
.L_16327:
        /*006c*/ 	.byte	0x03, 0x19
        /*006e*/ 	.short	0x0018


	//----- nvinfo : EIATTR_PARAM_CBANK
	.align		4
        /*0070*/ 	.byte	0x04, 0x0a
        /*0072*/ 	.short	(.L_16329 - .L_16328)
	.align		4
.L_16328:
        /*0074*/ 	.word	index@(.nv.constant0.contiguous_sum_square_bf16)
        /*0078*/ 	.short	0x0380
        /*007a*/ 	.short	0x0018


	//----- nvinfo : EIATTR_SW_WAR
	.align		4
.L_16329:
        /*007c*/ 	.byte	0x04, 0x36
        /*007e*/ 	.short	(.L_16331 - .L_16330)
.L_16330:
        /*0080*/ 	.word	0x00000008
.L_16331:


//--------------------- .nv.info.contiguous_sum_square33_f16 --------------------------
	.section	.nv.info.contiguous_sum_square33_f16,"",@"SHT_CUDA_INFO"
	.sectionflags	@""
	.align	4


	//----- nvinfo : EIATTR_CUDA_API_VERSION
	.align		4
        /*0000*/ 	.byte	0x04, 0x37
        /*0002*/ 	.short	(.L_16333 - .L_16332)
.L_16332:
        /*0004*/ 	.word	0x00000082


	//----- nvinfo : EIATTR_KPARAM_INFO
	.align		4
.L_16333:
        /*0008*/ 	.byte	0x04, 0x17
        /*000a*/ 	.short	(.L_16335 - .L_16334)
.L_16334:
        /*000c*/ 	.word	0x00000000
        /*0010*/ 	.short	0x0004
        /*0012*/ 	.short	0x0020
        /*0014*/ 	.byte	0x00, 0xf0, 0x21, 0x00


	//----- nvinfo : EIATTR_KPARAM_INFO
	.align		4
.L_16335:
        /*0018*/ 	.byte	0x04, 0x17
        /*001a*/ 	.short	(.L_16337 - .L_16336)
.L_16336:
        /*001c*/ 	.word	0x00000000
        /*0020*/ 	.short	0x0003
        /*0022*/ 	.short	0x0018
        /*0024*/ 	.byte	0x00, 0xf0, 0x21, 0x00


	//----- nvinfo : EIATTR_KPARAM_INFO
	.align		4
.L_16337:
        /*0028*/ 	.byte	0x04, 0x17
        /*002a*/ 	.short	(.L_16339 - .L_16338)
.L_16338:
        /*002c*/ 	.word	0x00000000
        /*0030*/ 	.short	0x0002
        /*0032*/ 	.short	0x0010
        /*0034*/ 	.byte	0x00, 0xf0, 0x21, 0x00


	//----- nvinfo : EIATTR_KPARAM_INFO
	.align		4
.L_16339:
        /*0038*/ 	.byte	0x04, 0x17
        /*003a*/ 	.short	(.L_16341 - .L_16340)
.L_16340:
        /*003c*/ 	.word	0x00000000
        /*0040*/ 	.short	0x0001
        /*0042*/ 	.short	0x0008
        /*0044*/ 	.byte	0x00, 0xf5, 0x21, 0x00


	//----- nvinfo : EIATTR_KPARAM_INFO
	.align		4
.L_16341:
        /*0048*/ 	.byte	0x04, 0x17
        /*004a*/ 	.short	(.L_16343 - .L_16342)
.L_16342:
        /*004c*/ 	.word	0x00000000
        /*0050*/ 	.short	0x0000
        /*0052*/ 	.short	0x0000
        /*0054*/ 	.byte	0x00, 0xf5, 0x21, 0x00


	//----- nvinfo : EIATTR_SPARSE_MMA_MASK
	.align		4
.L_16343:
        /*0058*/ 	.byte	0x03, 0x50
        /*005a*/ 	.short	0x0000


	//----- nvinfo : EIATTR_MAXREG_COUNT
	.align		4
        /*005c*/ 	.byte	0x03, 0x1b
        /*005e*/ 	.short	0x00ff


	//----- nvinfo : EIATTR_NUM_BARRIERS
	.align		4
        /*0060*/ 	.byte	0x02, 0x4c
        /*0062*/ 	.byte	0x01
	.zero		1


	//----- nvinfo : EIATTR_MERCURY_ISA_VERSION
	.align		4
        /*0064*/ 	.byte	0x03, 0x5f
        /*0066*/ 	.short	0x0101


	//----- nvinfo : EIATTR_VRC_CTA_INIT_COUNT
	.align		4
        /*0068*/ 	.byte	0x02, 0x4a
	.zero		1
	.zero		1


	//----- nvinfo : EIATTR_EXIT_INSTR_OFFSETS
	.align		4
        /*006c*/ 	.byte	0x04, 0x1c
        /*006e*/ 	.short	(.L_16345 - .L_16344)


	//   ....[0]....
.L_16344:
        /*0070*/ 	.word	0x00000150


	//   ....[1]....
        /*0074*/ 	.word	0x000001e0


	//   ....[2]....
        /*0078*/ 	.word	0x00000b10


	//----- nvinfo : EIATTR_CBANK_PARAM_SIZE
	.align		4
.L_16345:
        /*007c*/ 	.byte	0x03, 0x19
        /*007e*/ 	.short	0x0028


	//----- nvinfo : EIATTR_PARAM_CBANK
	.align		4
        /*0080*/ 	.byte	0x04, 0x0a
        /*0082*/ 	.short	(.L_16347 - .L_16346)
	.align		4
.L_16346:
        /*0084*/ 	.word	index@(.nv.constant0.contiguous_sum_square33_f16)
        /*0088*/ 	.short	0x0380
        /*008a*/ 	.short	0x0028


	//----- nvinfo : EIATTR_SW_WAR
	.align		4
.L_16347:
        /*008c*/ 	.byte	0x04, 0x36
        /*008e*/ 	.short	(.L_16349 - .L_16348)
.L_16348:
        /*0090*/ 	.word	0x00000008
.L_16349:


//--------------------- .nv.info.contiguous_sum_square3_f16 --------------------------
	.section	.nv.info.contiguous_sum_square3_f16,"",@"SHT_CUDA_INFO"
	.sectionflags	@""
	.align	4


	//----- nvinfo : EIATTR_CUDA_API_VERSION
	.align		4
        /*0000*/ 	.byte	0x04, 0x37
        /*0002*/ 	.short	(.L_16351 - .L_16350)
.L_16350:
        /*0004*/ 	.word	0x00000082


	//----- nvinfo : EIATTR_KPARAM_INFO
	.align		4
.L_16351:
        /*0008*/ 	.byte	0x04, 0x17
        /*000a*/ 	.short	(.L_16353 - .L_16352)
.L_16352:
        /*000c*/ 	.word	0x00000000
        /*0010*/ 	.short	0x0006
        /*0012*/ 	.short	0x0030
        /*0014*/ 	.byte	0x00, 0xf0, 0x21, 0x00


	//----- nvinfo : EIATTR_KPARAM_INFO
	.align		4
.L_16353:
        /*0018*/ 	.byte	0x04, 0x17
        /*001a*/ 	.short	(.L_16355 - .L_16354)
.L_16354:
        /*001c*/ 	.word	0x00000000
        /*0020*/ 	.short	0x0005
        /*0022*/ 	.short	0x0028
        /*0024*/ 	.byte	0x00, 0xf0, 0x21, 0x00


	//----- nvinfo : EIATTR_KPARAM_INFO
	.align		4
.L_16355:
        /*0028*/ 	.byte	0x04, 0x17
        /*002a*/ 	.short	(.L_16357 - .L_16356)
.L_16356:
        /*002c*/ 	.word	0x00000000
        /*0030*/ 	.short	0x0004
        /*0032*/ 	.short	0x0020
        /*0034*/ 	.byte	0x00, 0xf0, 0x21, 0x00


	//----- nvinfo : EIATTR_KPARAM_INFO
	.align		4
.L_16357:
        /*0038*/ 	.byte	0x04, 0x17
        /*003a*/ 	.short	(.L_16359 - .L_16358)
.L_16358:
        /*003c*/ 	.word	0x00000000
        /*0040*/ 	.short	0x0003
        /*0042*/ 	.short	0x0018
        /*0044*/ 	.byte	0x00, 0xf5, 0x21, 0x00


	//----- nvinfo : EIATTR_KPARAM_INFO
	.align		4
.L_16359:
        /*0048*/ 	.byte	0x04, 0x17
        /*004a*/ 	.short	(.L_16361 - .L_16360)
.L_16360:
        /*004c*/ 	.word	0x00000000
        /*0050*/ 	.short	0x0002
        /*0052*/ 	.short	0x0010
        /*0054*/ 	.byte	0x00, 0xf5, 0x21, 0x00


	//----- nvinfo : EIATTR_KPARAM_INFO
	.align		4
.L_16361:
        /*0058*/ 	.byte	0x04, 0x17
        /*005a*/ 	.short	(.L_16363 - .L_16362)
.L_16362:
        /*005c*/ 	.word	0x00000000
        /*0060*/ 	.short	0x0001
        /*0062*/ 	.short	0x0008
        /*0064*/ 	.byte	0x00, 0xf5, 0x21, 0x00


	//----- nvinfo : EIATTR_KPARAM_INFO
	.align		4
.L_16363:
        /*0068*/ 	.byte	0x04, 0x17
        /*006a*/ 	.short	(.L_16365 - .L_16364)
.L_16364:
        /*006c*/ 	.word	0x00000000
        /*0070*/ 	.short	0x0000
        /*0072*/ 	.short	0x0000
        /*0074*/ 	.byte	0x00, 0xf5, 0x21, 0x00


	//----- nvinfo : EIATTR_SPARSE_MMA_MASK
	.align		4
.L_16365:
        /*0078*/ 	.byte	0x03, 0x50
        /*007a*/ 	.short	0x0000


	//----- nvinfo : EIATTR_MAXREG_COUNT
	.align		4
        /*007c*/ 	.byte	0x03, 0x1b
        /*007e*/ 	.short	0x00ff


	//----- nvinfo : EIATTR_NUM_BARRIERS
	.align		4
        /*0080*/ 	.byte	0x02, 0x4c
        /*0082*/ 	.byte	0x01
	.zero		1


	//----- nvinfo : EIATTR_MERCURY_ISA_VERSION
	.align		4
        /*0084*/ 	.byte	0x03, 0x5f
        /*0086*/ 	.short	0x0101


	//----- nvinfo : EIATTR_VRC_CTA_INIT_COUNT
	.align		4
        /*0088*/ 	.byte	0x02, 0x4a
	.zero		1
	.zero		1


	//----- nvinfo : EIATTR_EXIT_INSTR_OFFSETS
	.align		4
        /*008c*/ 	.byte	0x04, 0x1c
        /*008e*/ 	.short	(.L_16367 - .L_16366)


	//   ....[0]....
.L_16366:
        /*0090*/ 	.word	0x00000150


	//   ....[1]....
        /*0094*/ 	.word	0x00003120


	//   ....[2]....
        /*0098*/ 	.word	0x00003ac0


	//----- nvinfo : EIATTR_CRS_STACK_SIZE
	.align		4
.L_16367:
        /*009c*/ 	.byte	0x04, 0x1e
        /*009e*/ 	.short	(.L_16369 - .L_16368)
.L_16368:
        /*00a0*/ 	.word	0x00000000


	//----- nvinfo : EIATTR_CBANK_PARAM_SIZE
	.align		4
.L_16369:
        /*00a4*/ 	.byte	0x03, 0x19
        /*00a6*/ 	.short	0x0038


	//----- nvinfo : EIATTR_PARAM_CBANK
	.align		4
        /*00a8*/ 	.byte	0x04, 0x0a
        /*00aa*/ 	.short	(.L_16371 - .L_16370)
	.align		4
.L_16370:
        /*00ac*/ 	.word	index@(.nv.constant0.contiguous_sum_square3_f16)
        /*00b0*/ 	.short	0x0380
        /*00b2*/ 	.short	0x0038


	//----- nvinfo : EIATTR_SW_WAR
	.align		4
.L_16371:
        /*00b4*/ 	.byte	0x04, 0x36
        /*00b6*/ 	.short	(.L_16373 - .L_16372)
.L_16372:
        /*00b8*/ 	.word	0x00000008
.L_16373:


//--------------------- .nv.info.contiguous_sum_square22_f16 --------------------------
	.section	.nv.info.contiguous_sum_square22_f16,"",@"SHT_CUDA_INFO"
	.sectionflags	@""
	.align	4


	//----- nvinfo : EIATTR_CUDA_API_VERSION
	.align		4
        /*0000*/ 	.byte	0x04, 0x37
        /*0002*/ 	.short	(.L_16375 - .L_16374)
.L_16374:
        /*0004*/ 	.word	0x00000082


	//----- nvinfo : EIATTR_KPARAM_INFO
	.align		4
.L_16375:
        /*0008*/ 	.byte	0x04, 0x17
        /*000a*/ 	.short	(.L_16377 - .L_16376)
.L_16376:
        /*000c*/ 	.word	0x00000000
        /*0010*/ 	.short	0x0005
        /*0012*/ 	.short	0x0028
        /*0014*/ 	.byte	0x00, 0xf0, 0x21, 0x00


	//----- nvinfo : EIATTR_KPARAM_INFO
	.align		4
.L_16377:
        /*0018*/ 	.byte	0x04, 0x17
        /*001a*/ 	.short	(.L_16379 - .L_16378)
.L_16378:
        /*001c*/ 	.word	0x00000000
        /*0020*/ 	.short	0x0004
        /*0022*/ 	.short	0x0020
        /*0024*/ 	.byte	0x00, 0xf0, 0x21, 0x00


	//----- nvinfo : EIATTR_KPARAM_INFO
	.align		4
.L_16379:
        /*0028*/ 	.byte	0x04, 0x17
        /*002a*/ 	.short	(.L_16381 - .L_16380)
.L_16380:
        /*002c*/ 	.word	0x00000000
        /*0030*/ 	.short	0x0003
        /*0032*/ 	.short	0x0018
        /*0034*/ 	.byte	0x00, 0xf0, 0x21, 0x00


	//----- nvinfo : EIATTR_KPARAM_INFO
	.align		4
.L_16381:
        /*0038*/ 	.byte	0x04, 0x17
        /*003a*/ 	.short	(.L_16383 - .L_16382)
.L_16382:
        /*003c*/ 	.word	0x00000000
        /*0040*/ 	.short	0x0002
        /*0042*/ 	.short	0x0010
        /*0044*/ 	.byte	0x00, 0xf0, 0x21, 0x00


	//----- nvinfo : EIATTR_KPARAM_INFO
	.align		4
.L_16383:
        /*0048*/ 	.byte	0x04, 0x17
        /*004a*/ 	.short	(.L_16385 - .L_16384)
.L_16384:
        /*004c*/ 	.word	0x00000000
        /*0050*/ 	.short	0x0001
        /*0052*/ 	.short	0x0008
        /*0054*/ 	.byte	0x00, 0xf5, 0x21, 0x00


	//----- nvinfo : EIATTR_KPARAM_INFO
	.align		4
.L_16385:
        /*0058*/ 	.byte	0x04, 0x17
        /*005a*/ 	.short	(.L_16387 - .L_16386)
.L_16386:
        /*005c*/ 	.word	0x00000000
        /*0060*/ 	.short	0x0000
        /*0062*/ 	.short	0x0000
        /*0064*/ 	.byte	0x00, 0xf5, 0x21, 0x00


	//----- nvinfo : EIATTR_SPARSE_MMA_MASK
	.align		4
.L_16387:
        /*0068*/ 	.byte	0x03, 0x50
        /*006a*/ 	.short	0x0000


	//----- nvinfo : EIATTR_MAXREG_COUNT
	.align		4
        /*006c*/ 	.byte	0x03, 0x1b
        /*006e*/ 	.short	0x00ff


	//----- nvinfo : EIATTR_NUM_BARRIERS
	.align		4
        /*0070*/ 	.byte	0x02, 0x4c
        /*0072*/ 	.byte	0x01
	.zero		1


	//----- nvinfo : EIATTR_MERCURY_ISA_VERSION
	.align		4
        /*0074*/ 	.byte	0x03, 0x5f
        /*0076*/ 	.short	0x0101


	//----- nvinfo : EIATTR_VRC_CTA_INIT_COUNT
	.align		4
        /*0078*/ 	.byte	0x02, 0x4a
	.zero		1
	.zero		1


	//----- nvinfo : EIATTR_EXIT_INSTR_OFFSETS
	.align		4
        /*007c*/ 	.byte	0x04, 0x1c
        /*007e*/ 	.short	(.L_16389 - .L_16388)


	//   ....[0]....
.L_16388:
        /*0080*/ 	.word	0x00000110


	//   ....[1]....
        /*0084*/ 	.word	0x000004b0


	//   ....[2]....
        /*0088*/ 	.word	0x00000600


	//   ....[3]....
        /*008c*/ 	.word	0x00000720


	//----- nvinfo : EIATTR_CRS_STACK_SIZE
	.align		4
.L_16389:
        /*0090*/ 	.byte	0x04, 0x1e
        /*0092*/ 	.short	(.L_16391 - .L_16390)
.L_16390:
        /*0094*/ 	.word	0x00000000


	//----- nvinfo : EIATTR_CBANK_PARAM_SIZE
	.align		4
.L_16391:
        /*0098*/ 	.byte	0x03, 0x19
        /*009a*/ 	.short	0x0030


	//----- nvinfo : EIATTR_PARAM_CBANK
	.align		4
        /*009c*/ 	.byte	0x04, 0x0a
        /*009e*/ 	.short	(.L_16393 - .L_16392)
	.align		4
.L_16392:
        /*00a0*/ 	.word	index@(.nv.constant0.contiguous_sum_square22_f16)
        /*00a4*/ 	.short	0x0380
        /*00a6*/ 	.short	0x0030


	//----- nvinfo : EIATTR_SW_WAR
	.align		4
.L_16393:
        /*00a8*/ 	.byte	0x04, 0x36
        /*00aa*/ 	.short	(.L_16395 - .L_16394)
.L_16394:
        /*00ac*/ 	.word	0x00000008
.L_16395:


//--------------------- .nv.info.contiguous_sum_square2_f16 --------------------------
	.section	.nv.info.contiguous_sum_square2_f16,"",@"SHT_CUDA_INFO"
	.sectionflags	@""
	.align	4


	//----- nvinfo : EIATTR_CUDA_API_VERSION
	.align		4
        /*0000*/ 	.byte	0x04, 0x37
        /*0002*/ 	.short	(.L_16397 - .L_16396)
.L_16396:
        /*0004*/ 	.word	0x00000082


	//----- nvinfo : EIATTR_KPARAM_INFO
	.align		4
.L_16397:
        /*0008*/ 	.byte	0x04, 0x17
        /*000a*/ 	.short	(.L_16399 - .L_16398)
.L_16398:
        /*000c*/ 	.word	0x00000000
        /*0010*/ 	.short	0x0008
        /*0012*/ 	.short	0x0040
        /*0014*/ 	.byte	0x00, 0xf0, 0x21, 0x00


	//----- nvinfo : EIATTR_KPARAM_INFO
	.align		4
.L_16399:
        /*0018*/ 	.byte	0x04, 0x17
        /*001a*/ 	.short	(.L_16401 - .L_16400)
.L_16400:
        /*001c*/ 	.word	0x00000000
        /*0020*/ 	.short	0x0007
        /*0022*/ 	.short	0x0038
        /*0024*/ 	.byte	0x00, 0xf0, 0x21, 0x00


	//----- nvinfo : EIATTR_KPARAM_INFO
	.align		4
.L_16401:
        /*0028*/ 	.byte	0x04, 0x17
        /*002a*/ 	.short	(.L_16403 - .L_16402)
.L_16402:
        /*002c*/ 	.word	0x00000000
        /*0030*/ 	.short	0x0006
        /*0032*/ 	.short	0x0030
        /*0034*/ 	.byte	0x00, 0xf0, 0x21, 0x00


	//----- nvinfo : EIATTR_KPARAM_INFO
	.align		4
.L_16403:
        /*0038*/ 	.byte	0x04, 0x17
        /*003a*/ 	.short	(.L_16405 - .L_16404)
.L_16404:
        /*003c*/ 	.word	0x00000000
        /*0040*/ 	.short	0x0005
        /*0042*/ 	.short	0x0028
        /*0044*/ 	.byte	0x00, 0xf0, 0x21, 0x00


	//----- nvinfo : EIATTR_KPARAM_INFO
	.align		4
.L_16405:
        /*0048*/ 	.byte	0x04, 0x17
        /*004a*/ 	.short	(.L_16407 - .L_16406)
.L_16406:
        /*004c*/ 	.word	0x00000000
        /*0050*/ 	.short	0x0004
        /*0052*/ 	.short	0x0020
        /*0054*/ 	.byte	0x00, 0xf0, 0x21, 0x00


	//----- nvinfo : EIATTR_KPARAM_INFO
	.align		4
.L_16407:
        /*0058*/ 	.byte	0x04, 0x17
        /*005a*/ 	.short	(.L_16409 - .L_16408)
.L_16408:
        /*005c*/ 	.word	0x00000000
        /*0060*/ 	.short	0x0003
        /*0062*/ 	.short	0x0018
        /*0064*/ 	.byte	0x00, 0xf5, 0x21, 0x00


	//----- nvinfo : EIATTR_KPARAM_INFO
	.align		4
.L_16409:
        /*0068*/ 	.byte	0x04, 0x17
        /*006a*/ 	.short	(.L_16411 - .L_16410)
.L_16410:
        /*006c*/ 	.word	0x00000000
        /*0070*/ 	.short	0x0002
        /*0072*/ 	.short	0x0010
        /*0074*/ 	.byte	0x00, 0xf5, 0x21, 0x00


	//----- nvinfo : EIATTR_KPARAM_INFO
	.align		4
.L_16411:
        /*0078*/ 	.byte	0x04, 0x17
        /*007a*/ 	.short	(.L_16413 - .L_16412)
.L_16412:
        /*007c*/ 	.word	0x00000000
        /*0080*/ 	.short	0x0001
        /*0082*/ 	.short	0x0008
        /*0084*/ 	.byte	0x00, 0xf5, 0x21, 0x00


	//----- nvinfo : EIATTR_KPARAM_INFO
	.align		4
.L_16413:
        /*0088*/ 	.byte	0x04, 0x17
        /*008a*/ 	.short	(.L_16415 - .L_16414)
.L_16414:
        /*008c*/ 	.word	0x00000000
        /*0090*/ 	.short	0x0000
        /*0092*/ 	.short	0x0000
        /*0094*/ 	.byte	0x00, 0xf5, 0x21, 0x00


	//----- nvinfo : EIATTR_SPARSE_MMA_MASK
	.align		4
.L_16415:
        /*0098*/ 	.byte	0x03, 0x50
        /*009a*/ 	.short	0x0000


	//----- nvinfo : EIATTR_MAXREG_COUNT
	.align		4
        /*009c*/ 	.byte	0x03, 0x1b
        /*009e*/ 	.short	0x00ff


	//----- nvinfo : EIATTR_NUM_BARRIERS
	.align		4
        /*00a0*/ 	.byte	0x02, 0x4c
        /*00a2*/ 	.byte	0x01
	.zero		1


	//----- nvinfo : EIATTR_MERCURY_ISA_VERSION
	.align		4
        /*00a4*/ 	.byte	0x03, 0x5f
        /*00a6*/ 	.short	0x0101


	//----- nvinfo : EIATTR_VRC_CTA_INIT_COUNT
	.align		4
        /*00a8*/ 	.byte	0x02, 0x4a
	.zero		1
	.zero		1


	//----- nvinfo : EIATTR_EXIT_INSTR_OFFSETS
	.align		4
        /*00ac*/ 	.byte	0x04, 0x1c
        /*00ae*/ 	.short	(.L_16417 - .L_16416)


	//   ....[0]....
.L_16416:
        /*00b0*/ 	.word	0x00000110


	//   ....[1]....
        /*00b4*/ 	.word	0x00006860


	//   ....[2]....
        /*00b8*/ 	.word	0x000069b0


	//   ....[3]....
        /*00bc*/ 	.word	0x00006ad0


	//----- nvinfo : EIATTR_CRS_STACK_SIZE
	.align		4
.L_16417:
        /*00c0*/ 	.byte	0x04, 0x1e
        /*00c2*/ 	.short	(.L_16419 - .L_16418)
.L_16418:
        /*00c4*/ 	.word	0x00000000


	//----- nvinfo : EIATTR_CBANK_PARAM_SIZE
	.align		4
.L_16419:
        /*00c8*/ 	.byte	0x03, 0x19
        /*00ca*/ 	.short	0x0048


	//----- nvinfo : EIATTR_PARAM_CBANK
	.align		4
        /*00cc*/ 	.byte	0x04, 0x0a
        /*00ce*/ 	.short	(.L_16421 - .L_16420)
	.align		4
.L_16420:
        /*00d0*/ 	.word	index@(.nv.constant0.contiguous_sum_square2_f16)
        /*00d4*/ 	.short	0x0380
        /*00d6*/ 	.short	0x0048


	//----- nvinfo : EIATTR_SW_WAR
	.align		4
.L_16421:
        /*00d8*/ 	.byte	0x04, 0x36
        /*00da*/ 	.short	(.L_16423 - .L_16422)
.L_16422:
        /*00dc*/ 	.word	0x00000008
.L_16423:


//--------------------- .nv.info.uncontiguous_cumulate_sum_square_f16 --------------------------
	.section	.nv.info.uncontiguous_cumulate_sum_square_f16,"",@"SHT_CUDA_INFO"
	.sectionflags	@""
	.align	4


	//----- nvinfo : EIATTR_CUDA_API_VERSION
	.align		4
        /*0000*/ 	.byte	0x04, 0x37
        /*0002*/ 	.short	(.L_16425 - .L_16424)
.L_16424:
        /*0004*/ 	.word	0x00000082


	//----- nvinfo : EIATTR_KPARAM_INFO
	.align		4
.L_16425:
        /*0008*/ 	.byte	0x04, 0x17
        /*000a*/ 	.short	(.L_16427 - .L_16426)
.L_16426:
        /*000c*/ 	.word	0x00000000
        /*0010*/ 	.short	0x0005
        /*0012*/ 	.short	0x0028
        /*0014*/ 	.byte	0x00, 0xf0, 0x21, 0x00


	//----- nvinfo : EIATTR_KPARAM_INFO
	.align		4
.L_16427:
        /*0018*/ 	.byte	0x04, 0x17
        /*001a*/ 	.short	(.L_16429 - .L_16428)
.L_16428:
        /*001c*/ 	.word	0x00000000
        /*0020*/ 	.short	0x0004
        /*0022*/ 	.short	0x0020
        /*0024*/ 	.byte	0x00, 0xf0, 0x21, 0x00


	//----- nvinfo : EIATTR_KPARAM_INFO
	.align		4
.L_16429:
        /*0028*/ 	.byte	0x04, 0x17
        /*002a*/ 	.short	(.L_16431 - .L_16430)
.L_16430:
        /*002c*/ 	.word	0x00000000
        /*0030*/ 	.short	0x0003
        /*0032*/ 	.short	0x0018
        /*0034*/ 	.byte	0x00, 0xf5, 0x21, 0x00


	//----- nvinfo : EIATTR_KPARAM_INFO
	.align		4
.L_16431:
        /*0038*/ 	.byte	0x04, 0x17
        /*003a*/ 	.short	(.L_16433 - .L_16432)
.L_16432:
        /*003c*/ 	.word	0x00000000
        /*0040*/ 	.short	0x0002
        /*0042*/ 	.short	0x0010
        /*0044*/ 	.byte	0x00, 0xf5, 0x21, 0x00


	//----- nvinfo : EIATTR_KPARAM_INFO
	.align		4
.L_16433:
        /*0048*/ 	.byte	0x04, 0x17
        /*004a*/ 	.short	(.L_16435 - .L_16434)
.L_16434:
        /*004c*/ 	.word	0x00000000
        /*0050*/ 	.short	0x0001
        /*0052*/ 	.short	0x0008
        /*0054*/ 	.byte	0x00, 0xf5, 0x21, 0x00


	//----- nvinfo : EIATTR_KPARAM_INFO
	.align		4
.L_16435:
        /*0058*/ 	.byte	0x04, 0x17
        /*005a*/ 	.short	(.L_16437 - .L_16436)
.L_16436:
        /*005c*/ 	.word	0x00000000
        /*0060*/ 	.short	0x0000
        /*0062*/ 	.short	0x0000
        /*0064*/ 	.byte	0x00, 0xf5, 0x21, 0x00


	//----- nvinfo : EIATTR_SPARSE_MMA_MASK
	.align		4
.L_16437:
        /*0068*/ 	.byte	0x03, 0x50
        /*006a*/ 	.short	0x0000


	//----- nvinfo : EIATTR_MAXREG_COUNT
	.align		4
        /*006c*/ 	.byte	0x03, 0x1b
        /*006e*/ 	.short	0x00ff


	//----- nvinfo : EIATTR_NUM_BARRIERS
	.align		4
        /*0070*/ 	.byte	0x02, 0x4c
        /*0072*/ 	.byte	0x01
	.zero		1


	//----- nvinfo : EIATTR_MERCURY_ISA_VERSION
	.align		4
        /*0074*/ 	.byte	0x03, 0x5f
        /*0076*/ 	.short	0x0101


	//----- nvinfo : EIATTR_INT_WARP_WIDE_INSTR_OFFSETS
	.align		4
        /*0078*/ 	.byte	0x04, 0x31
        /*007a*/ 	.short	(.L_16439 - .L_16438)


	//   ....[0]....
.L_16438:
        /*007c*/ 	.word	0x00006640


	//----- nvinfo : EIATTR_VRC_CTA_INIT_COUNT
	.align		4
.L_16439:
        /*0080*/ 	.byte	0x02, 0x4a
	.zero		1
	.zero		1


	//----- nvinfo : EIATTR_EXIT_INSTR_OFFSETS
	.align		4
        /*0084*/ 	.byte	0x04, 0x1c
        /*0086*/ 	.short	(.L_16441 - .L_16440)


	//   ....[0]....
.L_16440:
        /*0088*/ 	.word	0x000066e0


	//   ....[1]....
        /*008c*/ 	.word	0x00006830


	//   ....[2]....
        /*0090*/ 	.word	0x000068b0


	//----- nvinfo : EIATTR_CRS_STACK_SIZE
	.align		4
.L_16441:
        /*0094*/ 	.byte	0x04, 0x1e
        /*0096*/ 	.short	(.L_16443 - .L_16442)
.L_16442:
        /*0098*/ 	.word	0x00000000


	//----- nvinfo : EIATTR_CBANK_PARAM_SIZE
	.align		4
.L_16443:
        /*009c*/ 	.byte	0x03, 0x19
        /*009e*/ 	.short	0x0030


	//----- nvinfo : EIATTR_PARAM_CBANK
	.align		4
        /*00a0*/ 	.byte	0x04, 0x0a
        /*00a2*/ 	.short	(.L_16445 - .L_16444)
	.align		4
.L_16444:
        /*00a4*/ 	.word	index@(.nv.constant0.uncontiguous_cumulate_sum_square_f16)
        /*00a8*/ 	.short	0x0380
        /*00aa*/ 	.short	0x0030


	//----- nvinfo : EIATTR_SW_WAR
	.align		4
.L_16445:
        /*00ac*/ 	.byte	0x04, 0x36
        /*00ae*/ 	.short	(.L_16447 - .L_16446)
.L_16446:
        /*00b0*/ 	.word	0x00000008
.L_16447:


//--------------------- .nv.info.uncontiguous_sum_square_f16 --------------------------
	.section	.nv.info.uncontiguous_sum_square_f16,"",@"SHT_CUDA_INFO"
	.sectionflags	@""
	.align	4


	//----- nvinfo : EIATTR_CUDA_API_VERSION
	.align		4
        /*0000*/ 	.byte	0x04, 0x37
        /*0002*/ 	.short	(.L_16449 - .L_16448)
.L_16448:
        /*0004*/ 	.word	0x00000082


	//----- nvinfo : EIATTR_KPARAM_INFO
	.align		4
.L_16449:
        /*0008*/ 	.byte	0x04, 0x17
        /*000a*/ 	.short	(.L_16451 - .L_16450)
.L_16450:
        /*000c*/ 	.word	0x00000000
        /*0010*/ 	.short	0x0005
        /*0012*/ 	.short	0x0028
        /*0014*/ 	.byte	0x00, 0xf0, 0x21, 0x00


	//----- nvinfo : EIATTR_KPARAM_INFO
	.align		4
.L_16451:
        /*0018*/ 	.byte	0x04, 0x17
        /*001a*/ 	.short	(.L_16453 - .L_16452)
.L_16452:
        /*001c*/ 	.word	0x00000000
        /*0020*/ 	.short	0x0004
        /*0022*/ 	.short	0x0020
        /*0024*/ 	.byte	0x00, 0xf0, 0x21, 0x00


	//----- nvinfo : EIATTR_KPARAM_INFO
	.align		4
.L_16453:
        /*0028*/ 	.byte	0x04, 0x17
        /*002a*/ 	.short	(.L_16455 - .L_16454)
.L_16454:
        /*002c*/ 	.word	0x00000000
        /*0030*/ 	.short	0x0003
        /*0032*/ 	.short	0x0018
        /*0034*/ 	.byte	0x00, 0xf5, 0x21, 0x00


	//----- nvinfo : EIATTR_KPARAM_INFO
	.align		4
.L_16455:
        /*0038*/ 	.byte	0x04, 0x17
        /*003a*/ 	.short	(.L_16457 - .L_16456)
.L_16456:
        /*003c*/ 	.word	0x00000000
        /*0040*/ 	.short	0x0002
        /*0042*/ 	.short	0x0010
        /*0044*/ 	.byte	0x00, 0xf5, 0x21, 0x00


	//----- nvinfo : EIATTR_KPARAM_INFO
	.align		4
.L_16457:
        /*0048*/ 	.byte	0x04, 0x17
        /*004a*/ 	.short	(.L_16459 - .L_16458)
.L_16458:
        /*004c*/ 	.word	0x00000000
        /*0050*/ 	.short	0x0001
        /*0052*/ 	.short	0x0008
        /*0054*/ 	.byte	0x00, 0xf5, 0x21, 0x00


	//----- nvinfo : EIATTR_KPARAM_INFO
	.align		4
.L_16459:
        /*0058*/ 	.byte	0x04, 0x17
        /*005a*/ 	.short	(.L_16461 - .L_16460)
.L_16460:
        /*005c*/ 	.word	0x00000000
        /*0060*/ 	.short	0x0000
        /*0062*/ 	.short	0x0000
        /*0064*/ 	.byte	0x00, 0xf5, 0x21, 0x00


	//----- nvinfo : EIATTR_SPARSE_MMA_MASK
	.align		4
.L_16461:
        /*0068*/ 	.byte	0x03, 0x50
        /*006a*/ 	.short	0x0000


	//----- nvinfo : EIATTR_MAXREG_COUNT
	.align		4
        /*006c*/ 	.byte	0x03, 0x1b
        /*006e*/ 	.short	0x00ff


	//----- nvinfo : EIATTR_NUM_BARRIERS
	.align		4
        /*0070*/ 	.byte	0x02, 0x4c
        /*0072*/ 	.byte	0x01
	.zero		1


	//----- nvinfo : EIATTR_MERCURY_ISA_VERSION
	.align		4
        /*0074*/ 	.byte	0x03, 0x5f
        /*0076*/ 	.short	0x0101


	//----- nvinfo : EIATTR_INT_WARP_WIDE_INSTR_OFFSETS
	.align		4
        /*0078*/ 	.byte	0x04, 0x31
        /*007a*/ 	.short	(.L_16463 - .L_16462)


	//   ....[0]....
.L_16462:
        /*007c*/ 	.word	0x00006660


	//----- nvinfo : EIATTR_VRC_CTA_INIT_COUNT
	.align		4
.L_16463:
        /*0080*/ 	.byte	0x02, 0x4a
	.zero		1
	.zero		1


	//----- nvinfo : EIATTR_EXIT_INSTR_OFFSETS
	.align		4
        /*0084*/ 	.byte	0x04, 0x1c
        /*0086*/ 	.short	(.L_16465 - .L_16464)


	//   ....[0]....
.L_16464:
        /*0088*/ 	.word	0x00006700


	//   ....[1]....
        /*008c*/ 	.word	0x00006850


	//   ....[2]....
        /*0090*/ 	.word	0x000068d0


	//----- nvinfo : EIATTR_CRS_STACK_SIZE
	.align		4
.L_16465:
        /*0094*/ 	.byte	0x04, 0x1e
        /*0096*/ 	.short	(.L_16467 - .L_16466)
.L_16466:
        /*0098*/ 	.word	0x00000000


	//----- nvinfo : EIATTR_CBANK_PARAM_SIZE
	.align		4
.L_16467:
        /*009c*/ 	.byte	0x03, 0x19
        /*009e*/ 	.short	0x0030


	//----- nvinfo : EIATTR_PARAM_CBANK
	.align		4
        /*00a0*/ 	.byte	0x04, 0x0a
        /*00a2*/ 	.short	(.L_16469 - .L_16468)
	.align		4
.L_16468:
        /*00a4*/ 	.word	index@(.nv.constant0.uncontiguous_sum_square_f16)
        /*00a8*/ 	.short	0x0380
        /*00aa*/ 	.short	0x0030


	//----- nvinfo : EIATTR_SW_WAR
	.align		4
.L_16469:
        /*00ac*/ 	.byte	0x04, 0x36
        /*00ae*/ 	.short	(.L_16471 - .L_16470)
.L_16470:
        /*00b0*/ 	.word	0x00000008
.L_16471:


//--------------------- .nv.info.contiguous_cumulate_sum_square_f16 --------------------------
	.section	.nv.info.contiguous_cumulate_sum_square_f16,"",@"SHT_CUDA_INFO"
	.sectionflags	@""
	.align	4


	//----- nvinfo : EIATTR_CUDA_API_VERSION
	.align		4
        /*0000*/ 	.byte	0x04, 0x37
        /*0002*/ 	.short	(.L_16473 - .L_16472)
.L_16472:
        /*0004*/ 	.word	0x00000082


	//----- nvinfo : EIATTR_KPARAM_INFO
	.align		4
.L_16473:
        /*0008*/ 	.byte	0x04, 0x17
        /*000a*/ 	.short	(.L_16475 - .L_16474)
.L_16474:
        /*000c*/ 	.word	0x00000000
        /*0010*/ 	.short	0x0002
        /*0012*/ 	.short	0x0010
        /*0014*/ 	.byte	0x00, 0xf0, 0x21, 0x00


	//----- nvinfo : EIATTR_KPARAM_INFO
	.align		4
.L_16475:
        /*0018*/ 	.byte	0x04, 0x17
        /*001a*/ 	.short	(.L_16477 - .L_16476)
.L_16476:
        /*001c*/ 	.word	0x00000000
        /*0020*/ 	.short	0x0001
        /*0022*/ 	.short	0x0008
        /*0024*/ 	.byte	0x00, 0xf5, 0x21, 0x00


	//----- nvinfo : EIATTR_KPARAM_INFO
	.align		4
.L_16477:
        /*0028*/ 	.byte	0x04, 0x17
        /*002a*/ 	.short	(.L_16479 - .L_16478)
.L_16478:
        /*002c*/ 	.word	0x00000000
        /*0030*/ 	.short	0x0000
        /*0032*/ 	.short	0x0000
        /*0034*/ 	.byte	0x00, 0xf5, 0x21, 0x00


	//----- nvinfo : EIATTR_SPARSE_MMA_MASK
	.align		4
.L_16479:
        /*0038*/ 	.byte	0x03, 0x50
        /*003a*/ 	.short	0x0000


	//----- nvinfo : EIATTR_MAXREG_COUNT
	.align		4
        /*003c*/ 	.byte	0x03, 0x1b
        /*003e*/ 	.short	0x00ff


	//----- nvinfo : EIATTR_NUM_BARRIERS
	.align		4
        /*0040*/ 	.byte	0x02, 0x4c
        /*0042*/ 	.byte	0x01
	.zero		1


	//----- nvinfo : EIATTR_MERCURY_ISA_VERSION
	.align		4
        /*0044*/ 	.byte	0x03, 0x5f
        /*0046*/ 	.short	0x0101


	//----- nvinfo : EIATTR_INT_WARP_WIDE_INSTR_OFFSETS
	.align		4
        /*0048*/ 	.byte	0x04, 0x31
        /*004a*/ 	.short	(.L_16481 - .L_16480)


	//   ....[0]....
.L_16480:
        /*004c*/ 	.word	0x000002a0


	//----- nvinfo : EIATTR_VRC_CTA_INIT_COUNT
	.align		4
.L_16481:
        /*0050*/ 	.byte	0x02, 0x4a
	.zero		1
	.zero		1


	//----- nvinfo : EIATTR_EXIT_INSTR_OFFSETS
	.align		4
        /*0054*/ 	.byte	0x04, 0x1c
        /*0056*/ 	.short	(.L_16483 - .L_16482)


	//   ....[0]....
.L_16482:
        /*0058*/ 	.word	0x00000340


	//   ....[1]....
        /*005c*/ 	.word	0x00000490


	//   ....[2]....
        /*0060*/ 	.word	0x00000510


	//----- nvinfo : EIATTR_CRS_STACK_SIZE
	.align		4
.L_16483:
        /*0064*/ 	.byte	0x04, 0x1e
        /*0066*/ 	.short	(.L_16485 - .L_16484)
.L_16484:
        /*0068*/ 	.word	0x00000000


	//----- nvinfo : EIATTR_CBANK_PARAM_SIZE
	.align		4
.L_16485:
        /*006c*/ 	.byte	0x03, 0x19
        /*006e*/ 	.short	0x0018


	//----- nvinfo : EIATTR_PARAM_CBANK
	.align		4
        /*0070*/ 	.byte	0x04, 0x0a
        /*0072*/ 	.short	(.L_16487 - .L_16486)
	.align		4
.L_16486:
        /*0074*/ 	.word	index@(.nv.constant0.contiguous_cumulate_sum_square_f16)
        /*0078*/ 	.short	0x0380
        /*007a*/ 	.short	0x0018


	//----- nvinfo : EIATTR_SW_WAR
	.align		4
.L_16487:
        /*007c*/ 	.byte	0x04, 0x36
        /*007e*/ 	.short	(.L_16489 - .L_16488)
.L_16488:
        /*0080*/ 	.word	0x00000008
.L_16489:


//--------------------- .nv.info.contiguous_sum_square_f16 --------------------------
	.section	.nv.info.contiguous_sum_square_f16,"",@"SHT_CUDA_INFO"
	.sectionflags	@""
	.align	4


	//----- nvinfo : EIATTR_CUDA_API_VERSION
	.align		4
        /*0000*/ 	.byte	0x04, 0x37
        /*0002*/ 	.short	(.L_16491 - .L_16490)
.L_16490:
        /*0004*/ 	.word	0x00000082


	//----- nvinfo : EIATTR_KPARAM_INFO
	.align		4
.L_16491:
        /*0008*/ 	.byte	0x04, 0x17
        /*000a*/ 	.short	(.L_16493 - .L_16492)
.L_16492:
        /*000c*/ 	.word	0x00000000
        /*0010*/ 	.short	0x0002
        /*0012*/ 	.short	0x0010
        /*0014*/ 	.byte	0x00, 0xf0, 0x21, 0x00


	//----- nvinfo : EIATTR_KPARAM_INFO
	.align		4
.L_16493:
        /*0018*/ 	.byte	0x04, 0x17
        /*001a*/ 	.short	(.L_16495 - .L_16494)
.L_16494:
        /*001c*/ 	.word	0x00000000
        /*0020*/ 	.short	0x0001
        /*0022*/ 	.short	0x0008
        /*0024*/ 	.byte	0x00, 0xf5, 0x21, 0x00


	//----- nvinfo : EIATTR_KPARAM_INFO
	.align		4
.L_16495:
        /*0028*/ 	.byte	0x04, 0x17
        /*002a*/ 	.short	(.L_16497 - .L_16496)
.L_16496:
        /*002c*/ 	.word	0x00000000
        /*0030*/ 	.short	0x0000
        /*0032*/ 	.short	0x0000
        /*0034*/ 	.byte	0x00, 0xf5, 0x21, 0x00


	//----- nvinfo : EIATTR_SPARSE_MMA_MASK
	.align		4
.L_16497:
        /*0038*/ 	.byte	0x03, 0x50
        /*003a*/ 	.short	0x0000


	//----- nvinfo : EIATTR_MAXREG_COUNT
	.align		4
        /*003c*/ 	.byte	0x03, 0x1b
        /*003e*/ 	.short	0x00ff


	//----- nvinfo : EIATTR_NUM_BARRIERS
	.align		4
        /*0040*/ 	.byte	0x02, 0x4c
        /*0042*/ 	.byte	0x01
	.zero		1


	//----- nvinfo : EIATTR_MERCURY_ISA_VERSION
	.align		4
        /*0044*/ 	.byte	0x03, 0x5f
        /*0046*/ 	.short	0x0101


	//----- nvinfo : EIATTR_INT_WARP_WIDE_INSTR_OFFSETS
	.align		4
        /*0048*/ 	.byte	0x04, 0x31
        /*004a*/ 	.short	(.L_16499 - .L_16498)


	//   ....[0]....
.L_16498:
        /*004c*/ 	.word	0x000002c0


	//----- nvinfo : EIATTR_VRC_CTA_INIT_COUNT
	.align		4
.L_16499:
        /*0050*/ 	.byte	0x02, 0x4a
	.zero		1
	.zero		1


	//----- nvinfo : EIATTR_EXIT_INSTR_OFFSETS
	.align		4
        /*0054*/ 	.byte	0x04, 0x1c
        /*0056*/ 	.short	(.L_16501 - .L_16500)


	//   ....[0]....
.L_16500:
        /*0058*/ 	.word	0x00000360


	//   ....[1]....
        /*005c*/ 	.word	0x000004b0


	//   ....[2]....
        /*0060*/ 	.word	0x00000530


	//----- nvinfo : EIATTR_CRS_STACK_SIZE
	.align		4
.L_16501:
        /*0064*/ 	.byte	0x04, 0x1e
        /*0066*/ 	.short	(.L_16503 - .L_16502)
.L_16502:
        /*0068*/ 	.word	0x00000000


	//----- nvinfo : EIATTR_CBANK_PARAM_SIZE
	.align		4
.L_16503:
        /*006c*/ 	.byte	0x03, 0x19
        /*006e*/ 	.short	0x0018


	//----- nvinfo : EIATTR_PARAM_CBANK
	.align		4
        /*0070*/ 	.byte	0x04, 0x0a
        /*0072*/ 	.short	(.L_16505 - .L_16504)
	.align		4
.L_16504:
        /*0074*/ 	.word	index@(.nv.constant0.contiguous_sum_square_f16)
        /*0078*/ 	.short	0x0380
        /*007a*/ 	.short	0x0018


	//----- nvinfo : EIATTR_SW_WAR
	.align		4
.L_16505:
        /*007c*/ 	.byte	0x04, 0x36
        /*007e*/ 	.short	(.L_16507 - .L_16506)
.L_16506:
        /*0080*/ 	.word	0x00000008
.L_16507:


//--------------------- .nv.info.contiguous_sum_square33_f64 --------------------------
	.section	.nv.info.contiguous_sum_square33_f64,"",@"SHT_CUDA_INFO"
	.sectionflags	@""
	.align	4


	//----- nvinfo : EIATTR_CUDA_API_VERSION
	.align		4
        /*0000*/ 	.byte	0x04, 0x37
        /*0002*/ 	.short	(.L_16509 - .L_16508)
.L_16508:
        /*0004*/ 	.word	0x00000082


	//----- nvinfo : EIATTR_KPARAM_INFO
	.align		4
.L_16509:
        /*0008*/ 	.byte	0x04, 0x17
        /*000a*/ 	.short	(.L_16511 - .L_16510)
.L_16510:
        /*000c*/ 	.word	0x00000000
        /*0010*/ 	.short	0x0004
        /*0012*/ 	.short	0x0020
        /*0014*/ 	.byte	0x00, 0xf0, 0x21, 0x00


	//----- nvinfo : EIATTR_KPARAM_INFO
	.align		4
.L_16511:
        /*0018*/ 	.byte	0x04, 0x17
        /*001a*/ 	.short	(.L_16513 - .L_16512)
.L_16512:
        /*001c*/ 	.word	0x00000000
        /*0020*/ 	.short	0x0003
        /*0022*/ 	.short	0x0018
        /*0024*/ 	.byte	0x00, 0xf0, 0x21, 0x00


	//----- nvinfo : EIATTR_KPARAM_INFO
	.align		4
.L_16513:
        /*0028*/ 	.byte	0x04, 0x17
        /*002a*/ 	.short	(.L_16515 - .L_16514)
.L_16514:
        /*002c*/ 	.word	0x00000000
        /*0030*/ 	.short	0x0002
        /*0032*/ 	.short	0x0010
        /*0034*/ 	.byte	0x00, 0xf0, 0x21, 0x00


	//----- nvinfo : EIATTR_KPARAM_INFO
	.align		4
.L_16515:
        /*0038*/ 	.byte	0x04, 0x17
        /*003a*/ 	.short	(.L_16517 - .L_16516)
.L_16516:
        /*003c*/ 	.word	0x00000000
        /*0040*/ 	.short	0x0001
        /*0042*/ 	.short	0x0008
        /*0044*/ 	.byte	0x00, 0xf5, 0x21, 0x00


	//----- nvinfo : EIATTR_KPARAM_INFO
	.align		4
.L_16517:
        /*0048*/ 	.byte	0x04, 0x17
        /*004a*/ 	.short	(.L_16519 - .L_16518)
.L_16518:
        /*004c*/ 	.word	0x00000000
        /*0050*/ 	.short	0x0000
        /*0052*/ 	.short	0x0000
        /*0054*/ 	.byte	0x00, 0xf5, 0x21, 0x00


	//----- nvinfo : EIATTR_SPARSE_MMA_MASK
	.align		4
.L_16519:
        /*0058*/ 	.byte	0x03, 0x50
        /*005a*/ 	.short	0x0000


	//----- nvinfo : EIATTR_MAXREG_COUNT
	.align		4
        /*005c*/ 	.byte	0x03, 0x1b
        /*005e*/ 	.short	0x00ff


	//----- nvinfo : EIATTR_NUM_BARRIERS
	.align		4
        /*0060*/ 	.byte	0x02, 0x4c
        /*0062*/ 	.byte	0x01
	.zero		1


	//----- nvinfo : EIATTR_MERCURY_ISA_VERSION
	.align		4
        /*0064*/ 	.byte	0x03, 0x5f
        /*0066*/ 	.short	0x0101


	//----- nvinfo : EIATTR_VRC_CTA_INIT_COUNT
	.align		4
        /*0068*/ 	.byte	0x02, 0x4a
	.zero		1
	.zero		1


	//----- nvinfo : EIATTR_EXIT_INSTR_OFFSETS
	.align		4
        /*006c*/ 	.byte	0x04, 0x1c
        /*006e*/ 	.short	(.L_16521 - .L_16520)


	//   ....[0]....
.L_16520:
        /*0070*/ 	.word	0x00000150


	//   ....[1]....
        /*0074*/ 	.word	0x000001e0


	//   ....[2]....
        /*0078*/ 	.word	0x00000810


	//----- nvinfo : EIATTR_CBANK_PARAM_SIZE
	.align		4
.L_16521:
        /*007c*/ 	.byte	0x03, 0x19
        /*007e*/ 	.short	0x0028


	//----- nvinfo : EIATTR_PARAM_CBANK
	.align		4
        /*0080*/ 	.byte	0x04, 0x0a
        /*0082*/ 	.short	(.L_16523 - .L_16522)
	.align		4
.L_16522:
        /*0084*/ 	.word	index@(.nv.constant0.contiguous_sum_square33_f64)
        /*0088*/ 	.short	0x0380
        /*008a*/ 	.short	0x0028


	//----- nvinfo : EIATTR_SW_WAR
	.align		4
.L_16523:
        /*008c*/ 	.byte	0x04, 0x36
        /*008e*/ 	.short	(.L_16525 - .L_16524)
.L_16524:
        /*0090*/ 	.word	0x00000008
.L_16525:


//--------------------- .nv.info.contiguous_sum_square3_f64 --------------------------
	.section	.nv.info.contiguous_sum_square3_f64,"",@"SHT_CUDA_INFO"
	.sectionflags	@""
	.align	4


	//----- nvinfo : EIATTR_CUDA_API_VERSION
	.align		4
        /*0000*/ 	.byte	0x04, 0x37
        /*0002*/ 	.short	(.L_16527 - .L_16526)
.L_16526:
        /*0004*/ 	.word	0x00000082


	//----- nvinfo : EIATTR_KPARAM_INFO
	.align		4
.L_16527:
        /*0008*/ 	.byte	0x04, 0x17
        /*000a*/ 	.short	(.L_16529 - .L_16528)
.L_16528:
        /*000c*/ 	.word	0x00000000
        /*0010*/ 	.short	0x0006
        /*0012*/ 	.short	0x0030
        /*0014*/ 	.byte	0x00, 0xf0, 0x21, 0x00


	//----- nvinfo : EIATTR_KPARAM_INFO
	.align		4
.L_16529:
        /*0018*/ 	.byte	0x04, 0x17
        /*001a*/ 	.short	(.L_16531 - .L_16530)
.L_16530:
        /*001c*/ 	.word	0x00000000
        /*0020*/ 	.short	0x0005
        /*0022*/ 	.short	0x0028
        /*0024*/ 	.byte	0x00, 0xf0, 0x21, 0x00


	//----- nvinfo : EIATTR_KPARAM_INFO
	.align		4
.L_16531:
        /*0028*/ 	.byte	0x04, 0x17
        /*002a*/ 	.short	(.L_16533 - .L_16532)
.L_16532:
        /*002c*/ 	.word	0x00000000
        /*0030*/ 	.short	0x0004
        /*0032*/ 	.short	0x0020
        /*0034*/ 	.byte	0x00, 0xf0, 0x21, 0x00


	//----- nvinfo : EIATTR_KPARAM_INFO
	.align		4
.L_16533:
        /*0038*/ 	.byte	0x04, 0x17
        /*003a*/ 	.short	(.L_16535 - .L_16534)
.L_16534:
        /*003c*/ 	.word	0x00000000
        /*0040*/ 	.short	0x0003
        /*0042*/ 	.short	0x0018
        /*0044*/ 	.byte	0x00, 0xf5, 0x21, 0x00


	//----- nvinfo : EIATTR_KPARAM_INFO
	.align		4
.L_16535:
        /*0048*/ 	.byte	0x04, 0x17
        /*004a*/ 	.short	(.L_16537 - .L_16536)
.L_16536:
        /*004c*/ 	.word	0x00000000
        /*0050*/ 	.short	0x0002
        /*0052*/ 	.short	0x0010
        /*0054*/ 	.byte	0x00, 0xf5, 0x21, 0x00


	//----- nvinfo : EIATTR_KPARAM_INFO
	.align		4
.L_16537:
        /*0058*/ 	.byte	0x04, 0x17
        /*005a*/ 	.short	(.L_16539 - .L_16538)
.L_16538:
        /*005c*/ 	.word	0x00000000
        /*0060*/ 	.short	0x0001
        /*0062*/ 	.short	0x0008
        /*0064*/ 	.byte	0x00, 0xf5, 0x21, 0x00


	//----- nvinfo : EIATTR_KPARAM_INFO
	.align		4
.L_16539:
        /*0068*/ 	.byte	0x04, 0x17
        /*006a*/ 	.short	(.L_16541 - .L_16540)
.L_16540:
        /*006c*/ 	.word	0x00000000
        /*0070*/ 	.short	0x0000
        /*0072*/ 	.short	0x0000
        /*0074*/ 	.byte	0x00, 0xf5, 0x21, 0x00


	//----- nvinfo : EIATTR_SPARSE_MMA_MASK
	.align		4
.L_16541:
        /*0078*/ 	.byte	0x03, 0x50
        /*007a*/ 	.short	0x0000


	//----- nvinfo : EIATTR_MAXREG_COUNT
	.align		4
        /*007c*/ 	.byte	0x03, 0x1b
        /*007e*/ 	.short	0x00ff


	//----- nvinfo : EIATTR_NUM_BARRIERS
	.align		4
        /*0080*/ 	.byte	0x02, 0x4c
        /*0082*/ 	.byte	0x01
	.zero		1


	//----- nvinfo : EIATTR_MERCURY_ISA_VERSION
	.align		4
        /*0084*/ 	.byte	0x03, 0x5f
        /*0086*/ 	.short	0x0101


	//----- nvinfo : EIATTR_VRC_CTA_INIT_COUNT
	.align		4
        /*0088*/ 	.byte	0x02, 0x4a
	.zero		1
	.zero		1


	//----- nvinfo : EIATTR_EXIT_INSTR_OFFSETS
	.align		4
        /*008c*/ 	.byte	0x04, 0x1c
        /*008e*/ 	.short	(.L_16543 - .L_16542)


	//   ....[0]....
.L_16542:
        /*0090*/ 	.word	0x00000150


	//   ....[1]....
        /*0094*/ 	.word	0x00003130


	//   ....[2]....
        /*0098*/ 	.word	0x000037d0


	//----- nvinfo : EIATTR_CRS_STACK_SIZE
	.align		4
.L_16543:
        /*009c*/ 	.byte	0x04, 0x1e
        /*009e*/ 	.short	(.L_16545 - .L_16544)
.L_16544:
        /*00a0*/ 	.word	0x00000000


	//----- nvinfo : EIATTR_CBANK_PARAM_SIZE
	.align		4
.L_16545:
        /*00a4*/ 	.byte	0x03, 0x19
        /*00a6*/ 	.short	0x0038


	//----- nvinfo : EIATTR_PARAM_CBANK
	.align		4
        /*00a8*/ 	.byte	0x04, 0x0a
        /*00aa*/ 	.short	(.L_16547 - .L_16546)
	.align		4
.L_16546:
        /*00ac*/ 	.word	index@(.nv.constant0.contiguous_sum_square3_f64)
        /*00b0*/ 	.short	0x0380
        /*00b2*/ 	.short	0x0038


	//----- nvinfo : EIATTR_SW_WAR
	.align		4
.L_16547:
        /*00b4*/ 	.byte	0x04, 0x36
        /*00b6*/ 	.short	(.L_16549 - .L_16548)
.L_16548:
        /*00b8*/ 	.word	0x00000008
.L_16549:


//--------------------- .nv.info.contiguous_sum_square22_f64 --------------------------
	.section	.nv.info.contiguous_sum_square22_f64,"",@"SHT_CUDA_INFO"
	.sectionflags	@""
	.align	4


	//----- nvinfo : EIATTR_CUDA_API_VERSION
	.align		4
        /*0000*/ 	.byte	0x04, 0x37
        /*0002*/ 	.short	(.L_16551 - .L_16550)
.L_16550:
        /*0004*/ 	.word	0x00000082


	//----- nvinfo : EIATTR_KPARAM_INFO
	.align		4
.L_16551:
        /*0008*/ 	.byte	0x04, 0x17
        /*000a*/ 	.short	(.L_16553 - .L_16552)
.L_16552:
        /*000c*/ 	.word	0x00000000
        /*0010*/ 	.short	0x0005
        /*0012*/ 	.short	0x0028
        /*0014*/ 	.byte	0x00, 0xf0, 0x21, 0x00


	//----- nvinfo : EIATTR_KPARAM_INFO
	.align		4
.L_16553:
        /*0018*/ 	.byte	0x04, 0x17
        /*001a*/ 	.short	(.L_16555 - .L_16554)
.L_16554:
        /*001c*/ 	.word	0x00000000
        /*0020*/ 	.short	0x0004
        /*0022*/ 	.short	0x0020
        /*0024*/ 	.byte	0x00, 0xf0, 0x21, 0x00


	//----- nvinfo : EIATTR_KPARAM_INFO
	.align		4
.L_16555:
        /*0028*/ 	.byte	0x04, 0x17
        /*002a*/ 	.short	(.L_16557 - .L_16556)
.L_16556:
        /*002c*/ 	.word	0x00000000
        /*0030*/ 	.short	0x0003
        /*0032*/ 	.short	0x0018
        /*0034*/ 	.byte	0x00, 0xf0, 0x21, 0x00


	//----- nvinfo : EIATTR_KPARAM_INFO
	.align		4
.L_16557:
        /*0038*/ 	.byte	0x04, 0x17
        /*003a*/ 	.short	(.L_16559 - .L_16558)
.L_16558:
        /*003c*/ 	.word	0x00000000
        /*0040*/ 	.short	0x0002
        /*0042*/ 	.short	0x0010
        /*0044*/ 	.byte	0x00, 0xf0, 0x21, 0x00


	//----- nvinfo : EIATTR_KPARAM_INFO
	.align		4
.L_16559:
        /*0048*/ 	.byte	0x04, 0x17
        /*004a*/ 	.short	(.L_16561 - .L_16560)
.L_16560:
        /*004c*/ 	.word	0x00000000
        /*0050*/ 	.short	0x0001
        /*0052*/ 	.short	0x0008
        /*0054*/ 	.byte	0x00, 0xf5, 0x21, 0x00


	//----- nvinfo : EIATTR_KPARAM_INFO
	.align		4
.L_16561:
        /*0058*/ 	.byte	0x04, 0x17
        /*005a*/ 	.short	(.L_16563 - .L_16562)
.L_16562:
        /*005c*/ 	.word	0x00000000
        /*0060*/ 	.short	0x0000
        /*0062*/ 	.short	0x0000
        /*0064*/ 	.byte	0x00, 0xf5, 0x21, 0x00


	//----- nvinfo : EIATTR_SPARSE_MMA_MASK
	.align		4
.L_16563:
        /*0068*/ 	.byte	0x03, 0x50
        /*006a*/ 	.short	0x0000


	//----- nvinfo : EIATTR_MAXREG_COUNT
	.align		4
        /*006c*/ 	.byte	0x03, 0x1b
        /*006e*/ 	.short	0x00ff


	//----- nvinfo : EIATTR_NUM_BARRIERS
	.align		4
        /*0070*/ 	.byte	0x02, 0x4c
        /*0072*/ 	.byte	0x01
	.zero		1


	//----- nvinfo : EIATTR_MERCURY_ISA_VERSION
	.align		4
        /*0074*/ 	.byte	0x03, 0x5f
        /*0076*/ 	.short	0x0101


	//----- nvinfo : EIATTR_VRC_CTA_INIT_COUNT
	.align		4
        /*0078*/ 	.byte	0x02, 0x4a
	.zero		1
	.zero		1


	//----- nvinfo : EIATTR_EXIT_INSTR_OFFSETS
	.align		4
        /*007c*/ 	.byte	0x04, 0x1c
        /*007e*/ 	.short	(.L_16565 - .L_16564)


	//   ....[0]....
.L_16564:
        /*0080*/ 	.word	0x00000110


	//   ....[1]....
        /*0084*/ 	.word	0x000004a0


	//   ....[2]....
        /*0088*/ 	.word	0x00000640


	//   ....[3]....
        /*008c*/ 	.word	0x00000760


	//----- nvinfo : EIATTR_CRS_STACK_SIZE
	.align		4
.L_16565:
        /*0090*/ 	.byte	0x04, 0x1e
        /*0092*/ 	.short	(.L_16567 - .L_16566)
.L_16566:
        /*0094*/ 	.word	0x00000000


	//----- nvinfo : EIATTR_CBANK_PARAM_SIZE
	.align		4
.L_16567:
        /*0098*/ 	.byte	0x03, 0x19
        /*009a*/ 	.short	0x0030


	//----- nvinfo : EIATTR_PARAM_CBANK
	.align		4
        /*009c*/ 	.byte	0x04, 0x0a
        /*009e*/ 	.short	(.L_16569 - .L_16568)
	.align		4
.L_16568:
        /*00a0*/ 	.word	index@(.nv.constant0.contiguous_sum_square22_f64)
        /*00a4*/ 	.short	0x0380
        /*00a6*/ 	.short	0x0030


	//----- nvinfo : EIATTR_SW_WAR
	.align		4
.L_16569:
        /*00a8*/ 	.byte	0x04, 0x36
        /*00aa*/ 	.short	(.L_16571 - .L_16570)
.L_16570:
        /*00ac*/ 	.word	0x00000008
.L_16571:


//--------------------- .nv.info.contiguous_sum_square2_f64 --------------------------
	.section	.nv.info.contiguous_sum_square2_f64,"",@"SHT_CUDA_INFO"
	.sectionflags	@""
	.align	4


	//----- nvinfo : EIATTR_CUDA_API_VERSION
	.align		4
        /*0000*/ 	.byte	0x04, 0x37
        /*0002*/ 	.short	(.L_16573 - .L_16572)
.L_16572:
        /*0004*/ 	.word	0x00000082


	//----- nvinfo : EIATTR_KPARAM_INFO
	.align		4
.L_16573:
        /*0008*/ 	.byte	0x04, 0x17
        /*000a*/ 	.short	(.L_16575 - .L_16574)
.L_16574:
        /*000c*/ 	.word	0x00000000
        /*0010*/ 	.short	0x0008
        /*0012*/ 	.short	0x0040
        /*0014*/ 	.byte	0x00, 0xf0, 0x21, 0x00


	//----- nvinfo : EIATTR_KPARAM_INFO
	.align		4
.L_16575:
        /*0018*/ 	.byte	0x04, 0x17
        /*001a*/ 	.short	(.L_16577 - .L_16576)
.L_16576:
        /*001c*/ 	.word	0x00000000
        /*0020*/ 	.short	0x0007
        /*0022*/ 	.short	0x0038
        /*0024*/ 	.byte	0x00, 0xf0, 0x21, 0x00


	//----- nvinfo : EIATTR_KPARAM_INFO
	.align		4
.L_16577:
        /*0028*/ 	.byte	0x04, 0x17
        /*002a*/ 	.short	(.L_16579 - .L_16578)
.L_16578:
        /*002c*/ 	.word	0x00000000
        /*0030*/ 	.short	0x0006
        /*0032*/ 	.short	0x0030
        /*0034*/ 	.byte	0x00, 0xf0, 0x21, 0x00


	//----- nvinfo : EIATTR_KPARAM_INFO
	.align		4
.L_16579:
        /*0038*/ 	.byte	0x04, 0x17
        /*003a*/ 	.short	(.L_16581 - .L_16580)
.L_16580:
        /*003c*/ 	.word	0x00000000
        /*0040*/ 	.short	0x0005
        /*0042*/ 	.short	0x0028
        /*0044*/ 	.byte	0x00, 0xf0, 0x21, 0x00


	//----- nvinfo : EIATTR_KPARAM_INFO
	.align		4
.L_16581:
        /*0048*/ 	.byte	0x04, 0x17
        /*004a*/ 	.short	(.L_16583 - .L_16582)
.L_16582:
        /*004c*/ 	.word	0x00000000
        /*0050*/ 	.short	0x0004
        /*0052*/ 	.short	0x0020
        /*0054*/ 	.byte	0x00, 0xf0, 0x21, 0x00


	//----- nvinfo : EIATTR_KPARAM_INFO
	.align		4
.L_16583:
        /*0058*/ 	.byte	0x04, 0x17
        /*005a*/ 	.short	(.L_16585 - .L_16584)
.L_16584:
        /*005c*/ 	.word	0x00000000
        /*0060*/ 	.short	0x0003
        /*0062*/ 	.short	0x0018
        /*0064*/ 	.byte	0x00, 0xf5, 0x21, 0x00


	//----- nvinfo : EIATTR_KPARAM_INFO
	.align		4
.L_16585:
        /*0068*/ 	.byte	0x04, 0x17
        /*006a*/ 	.short	(.L_16587 - .L_16586)
.L_16586:
        /*006c*/ 	.word	0x00000000
        /*0070*/ 	.short	0x0002
        /*0072*/ 	.short	0x0010
        /*0074*/ 	.byte	0x00, 0xf5, 0x21, 0x00


	//----- nvinfo : EIATTR_KPARAM_INFO
	.align		4
.L_16587:
        /*0078*/ 	.byte	0x04, 0x17
        /*007a*/ 	.short	(.L_16589 - .L_16588)
.L_16588:
        /*007c*/ 	.word	0x00000000
        /*0080*/ 	.short	0x0001
        /*0082*/ 	.short	0x0008
        /*0084*/ 	.byte	0x00, 0xf5, 0x21, 0x00


	//----- nvinfo : EIATTR_KPARAM_INFO
	.align		4
.L_16589:
        /*0088*/ 	.byte	0x04, 0x17
        /*008a*/ 	.short	(.L_16591 - .L_16590)
.L_16590:
        /*008c*/ 	.word	0x00000000
        /*0090*/ 	.short	0x0000
        /*0092*/ 	.short	0x0000
        /*0094*/ 	.byte	0x00, 0xf5, 0x21, 0x00


	//----- nvinfo : EIATTR_SPARSE_MMA_MASK
	.align		4
.L_16591:
        /*0098*/ 	.byte	0x03, 0x50
        /*009a*/ 	.short	0x0000


	//----- nvinfo : EIATTR_MAXREG_COUNT
	.align		4
        /*009c*/ 	.byte	0x03, 0x1b
        /*009e*/ 	.short	0x00ff


	//----- nvinfo : EIATTR_NUM_BARRIERS
	.align		4
        /*00a0*/ 	.byte	0x02, 0x4c
        /*00a2*/ 	.byte	0x01
	.zero		1


	//----- nvinfo : EIATTR_MERCURY_ISA_VERSION
	.align		4
        /*00a4*/ 	.byte	0x03, 0x5f
        /*00a6*/ 	.short	0x0101


	//----- nvinfo : EIATTR_VRC_CTA_INIT_COUNT
	.align		4
        /*00a8*/ 	.byte	0x02, 0x4a
	.zero		1
	.zero		1


	//----- nvinfo : EIATTR_EXIT_INSTR_OFFSETS
	.align		4
        /*00ac*/ 	.byte	0x04, 0x1c
        /*00ae*/ 	.short	(.L_16593 - .L_16592)


	//   ....[0]....
.L_16592:
        /*00b0*/ 	.word	0x00000110


	//   ....[1]....
        /*00b4*/ 	.word	0x00006850


	//   ....[2]....
        /*00b8*/ 	.word	0x000069f0


	//   ....[3]....
        /*00bc*/ 	.word	0x00006b10


	//----- nvinfo : EIATTR_CRS_STACK_SIZE
	.align		4
.L_16593:
        /*00c0*/ 	.byte	0x04, 0x1e
        /*00c2*/ 	.short	(.L_16595 - .L_16594)
.L_16594:
        /*00c4*/ 	.word	0x00000000


	//----- nvinfo : EIATTR_CBANK_PARAM_SIZE
	.align		4
.L_16595:
        /*00c8*/ 	.byte	0x03, 0x19
        /*00ca*/ 	.short	0x0048


	//----- nvinfo : EIATTR_PARAM_CBANK
	.align		4
        /*00cc*/ 	.byte	0x04, 0x0a
        /*00ce*/ 	.short	(.L_16597 - .L_16596)
	.align		4
.L_16596:
        /*00d0*/ 	.word	index@(.nv.constant0.contiguous_sum_square2_f64)
        /*00d4*/ 	.short	0x0380
        /*00d6*/ 	.short	0x0048


	//----- nvinfo : EIATTR_SW_WAR
	.align		4
.L_16597:
        /*00d8*/ 	.byte	0x04, 0x36
        /*00da*/ 	.short	(.L_16599 - .L_16598)
.L_16598:
        /*00dc*/ 	.word	0x00000008
.L_16599:


//--------------------- .nv.info.uncontiguous_cumulate_sum_square_f64 --------------------------
	.section	.nv.info.uncontiguous_cumulate_sum_square_f64,"",@"SHT_CUDA_INFO"
	.sectionflags	@""
	.align	4


	//----- nvinfo : EIATTR_CUDA_API_VERSION
	.align		4
        /*0000*/ 	.byte	0x04, 0x37
        /*0002*/ 	.short	(.L_16601 - .L_16600)
.L_16600:
        /*0004*/ 	.word	0x00000082


	//----- nvinfo : EIATTR_KPARAM_INFO
	.align		4
.L_16601:
        /*0008*/ 	.byte	0x04, 0x17
        /*000a*/ 	.short	(.L_16603 - .L_16602)
.L_16602:
        /*000c*/ 	.word	0x00000000
        /*0010*/ 	.short	0x0005
        /*0012*/ 	.short	0x0028
        /*0014*/ 	.byte	0x00, 0xf0, 0x21, 0x00


	//----- nvinfo : EIATTR_KPARAM_INFO
	.align		4
.L_16603:
        /*0018*/ 	.byte	0x04, 0x17
        /*001a*/ 	.short	(.L_16605 - .L_16604)
.L_16604:
        /*001c*/ 	.word	0x00000000
        /*0020*/ 	.short	0x0004
        /*0022*/ 	.short	0x0020
        /*0024*/ 	.byte	0x00, 0xf0, 0x21, 0x00


	//----- nvinfo : EIATTR_KPARAM_INFO
	.align		4
.L_16605:
        /*0028*/ 	.byte	0x04, 0x17
        /*002a*/ 	.short	(.L_16607 - .L_16606)
.L_16606:
        /*002c*/ 	.word	0x00000000
        /*0030*/ 	.short	0x0003
        /*0032*/ 	.short	0x0018
        /*0034*/ 	.byte	0x00, 0xf5, 0x21, 0x00


	//----- nvinfo : EIATTR_KPARAM_INFO
	.align		4
.L_16607:
        /*0038*/ 	.byte	0x04, 0x17
        /*003a*/ 	.short	(.L_16609 - .L_16608)
.L_16608:
        /*003c*/ 	.word	0x00000000
        /*0040*/ 	.short	0x0002
        /*0042*/ 	.short	0x0010
        /*0044*/ 	.byte	0x00, 0xf5, 0x21, 0x00


	//----- nvinfo : EIATTR_KPARAM_INFO
	.align		4
.L_16609:
        /*0048*/ 	.byte	0x04, 0x17
        /*004a*/ 	.short	(.L_16611 - .L_16610)
.L_16610:
        /*004c*/ 	.word	0x00000000
        /*0050*/ 	.short	0x0001
        /*0052*/ 	.short	0x0008
        /*0054*/ 	.byte	0x00, 0xf5, 0x21, 0x00


	//----- nvinfo : EIATTR_KPARAM_INFO
	.align		4
.L_16611:
        /*0058*/ 	.byte	0x04, 0x17
        /*005a*/ 	.short	(.L_16613 - .L_16612)
.L_16612:
        /*005c*/ 	.word	0x00000000
        /*0060*/ 	.short	0x0000
        /*0062*/ 	.short	0x0000
        /*0064*/ 	.byte	0x00, 0xf5, 0x21, 0x00


	//----- nvinfo : EIATTR_SPARSE_MMA_MASK
	.align		4
.L_16613:
        /*0068*/ 	.byte	0x03, 0x50
        /*006a*/ 	.short	0x0000


	//----- nvinfo : EIATTR_MAXREG_COUNT
	.align		4
        /*006c*/ 	.byte	0x03, 0x1b
        /*006e*/ 	.short	0x00ff


	//----- nvinfo : EIATTR_NUM_BARRIERS
	.align		4
        /*0070*/ 	.byte	0x02, 0x4c
        /*0072*/ 	.byte	0x01
	.zero		1


	//----- nvinfo : EIATTR_MERCURY_ISA_VERSION
	.align		4
        /*0074*/ 	.byte	0x03, 0x5f
        /*0076*/ 	.short	0x0101


	//----- nvinfo : EIATTR_VRC_CTA_INIT_COUNT
	.align		4
        /*0078*/ 	.byte	0x02, 0x4a
	.zero		1
	.zero		1


	//----- nvinfo : EIATTR_EXIT_INSTR_OFFSETS
	.align		4
        /*007c*/ 	.byte	0x04, 0x1c
        /*007e*/ 	.short	(.L_16615 - .L_16614)


	//   ....[0]....
.L_16614:
        /*0080*/ 	.word	0x00006a10


	//   ....[1]....
        /*0084*/ 	.word	0x00006bb0


	//   ....[2]....
        /*0088*/ 	.word	0x00006c30


	//----- nvinfo : EIATTR_CRS_STACK_SIZE
	.align		4
.L_16615:
        /*008c*/ 	.byte	0x04, 0x1e
        /*008e*/ 	.short	(.L_16617 - .L_16616)
.L_16616:
        /*0090*/ 	.word	0x00000000


	//----- nvinfo : EIATTR_CBANK_PARAM_SIZE
	.align		4
.L_16617:
        /*0094*/ 	.byte	0x03, 0x19
        /*0096*/ 	.short	0x0030


	//----- nvinfo : EIATTR_PARAM_CBANK
	.align		4
        /*0098*/ 	.byte	0x04, 0x0a
        /*009a*/ 	.short	(.L_16619 - .L_16618)
	.align		4
.L_16618:
        /*009c*/ 	.word	index@(.nv.constant0.uncontiguous_cumulate_sum_square_f64)
        /*00a0*/ 	.short	0x0380
        /*00a2*/ 	.short	0x0030


	//----- nvinfo : EIATTR_SW_WAR
	.align		4
.L_16619:
        /*00a4*/ 	.byte	0x04, 0x36
        /*00a6*/ 	.short	(.L_16621 - .L_16620)
.L_16620:
        /*00a8*/ 	.word	0x00000008
.L_16621:


//--------------------- .nv.info.uncontiguous_sum_square_f64 --------------------------
	.section	.nv.info.uncontiguous_sum_square_f64,"",@"SHT_CUDA_INFO"
	.sectionflags	@""
	.align	4


	//----- nvinfo : EIATTR_CUDA_API_VERSION
	.align		4
        /*0000*/ 	.byte	0x04, 0x37
        /*0002*/ 	.short	(.L_16623 - .L_16622)
.L_16622:
        /*0004*/ 	.word	0x00000082


	//----- nvinfo : EIATTR_KPARAM_INFO
	.align		4
.L_16623:
        /*0008*/ 	.byte	0x04, 0x17
        /*000a*/ 	.short	(.L_16625 - .L_16624)
.L_16624:
        /*000c*/ 	.word	0x00000000
        /*0010*/ 	.short	0x0005
        /*0012*/ 	.short	0x0028
        /*0014*/ 	.byte	0x00, 0xf0, 0x21, 0x00


	//----- nvinfo : EIATTR_KPARAM_INFO
	.align		4
.L_16625:
        /*0018*/ 	.byte	0x04, 0x17
        /*001a*/ 	.short	(.L_16627 - .L_16626)
.L_16626:
        /*001c*/ 	.word	0x00000000
        /*0020*/ 	.short	0x0004
        /*0022*/ 	.short	0x0020
        /*0024*/ 	.byte	0x00, 0xf0, 0x21, 0x00


	//----- nvinfo : EIATTR_KPARAM_INFO
	.align		4
.L_16627:
        /*0028*/ 	.byte	0x04, 0x17
        /*002a*/ 	.short	(.L_16629 - .L_16628)
.L_16628:
        /*002c*/ 	.word	0x00000000
        /*0030*/ 	.short	0x0003
        /*0032*/ 	.short	0x0018
        /*0034*/ 	.byte	0x00, 0xf5, 0x21, 0x00


	//----- nvinfo : EIATTR_KPARAM_INFO
	.align		4
.L_16629:
        /*0038*/ 	.byte	0x04, 0x17
        /*003a*/ 	.short	(.L_16631 - .L_16630)
.L_16630:
        /*003c*/ 	.word	0x00000000
        /*0040*/ 	.short	0x0002
        /*0042*/ 	.short	0x0010
        /*0044*/ 	.byte	0x00, 0xf5, 0x21, 0x00


	//----- nvinfo : EIATTR_KPARAM_INFO
	.align		4
.L_16631:
        /*0048*/ 	.byte	0x04, 0x17
        /*004a*/ 	.short	(.L_16633 - .L_16632)
.L_16632:
        /*004c*/ 	.word	0x00000000
        /*0050*/ 	.short	0x0001
        /*0052*/ 	.short	0x0008
        /*0054*/ 	.byte	0x00, 0xf5, 0x21, 0x00


	//----- nvinfo : EIATTR_KPARAM_INFO
	.align		4
.L_16633:
        /*0058*/ 	.byte	0x04, 0x17
        /*005a*/ 	.short	(.L_16635 - .L_16634)
.L_16634:
        /*005c*/ 	.word	0x00000000
        /*0060*/ 	.short	0x0000
        /*0062*/ 	.short	0x0000
        /*0064*/ 	.byte	0x00, 0xf5, 0x21, 0x00


	//----- nvinfo : EIATTR_SPARSE_MMA_MASK
	.align		4
.L_16635:
        /*0068*/ 	.byte	0x03, 0x50
        /*006a*/ 	.short	0x0000


	//----- nvinfo : EIATTR_MAXREG_COUNT
	.align		4
        /*006c*/ 	.byte	0x03, 0x1b
        /*006e*/ 	.short	0x00ff


	//----- nvinfo : EIATTR_NUM_BARRIERS
	.align		4
        /*0070*/ 	.byte	0x02, 0x4c
        /*0072*/ 	.byte	0x01
	.zero		1


	//----- nvinfo : EIATTR_MERCURY_ISA_VERSION
	.align		4
        /*0074*/ 	.byte	0x03, 0x5f
        /*0076*/ 	.short	0x0101


	//----- nvinfo : EIATTR_VRC_CTA_INIT_COUNT
	.align		4
        /*0078*/ 	.byte	0x02, 0x4a
	.zero		1
	.zero		1


	//----- nvinfo : EIATTR_EXIT_INSTR_OFFSETS
	.align		4
        /*007c*/ 	.byte	0x04, 0x1c
        /*007e*/ 	.short	(.L_16637 - .L_16636)


	//   ....[0]....
.L_16636:
        /*0080*/ 	.word	0x00006a30


	//   ....[1]....
        /*0084*/ 	.word	0x00006bd0


	//   ....[2]....
        /*0088*/ 	.word	0x00006c50


	//----- nvinfo : EIATTR_CRS_STACK_SIZE
	.align		4
.L_16637:
        /*008c*/ 	.byte	0x04, 0x1e
        /*008e*/ 	.short	(.L_16639 - .L_16638)
.L_16638:
        /*0090*/ 	.word	0x00000000


	//----- nvinfo : EIATTR_CBANK_PARAM_SIZE
	.align		4
.L_16639:
        /*0094*/ 	.byte	0x03, 0x19
        /*0096*/ 	.short	0x0030


	//----- nvinfo : EIATTR_PARAM_CBANK
	.align		4
        /*0098*/ 	.byte	0x04, 0x0a
        /*009a*/ 	.short	(.L_16641 - .L_16640)
	.align		4
.L_16640:
        /*009c*/ 	.word	index@(.nv.constant0.uncontiguous_sum_square_f64)
        /*00a0*/ 	.short	0x0380
        /*00a2*/ 	.short	0x0030


	//----- nvinfo : EIATTR_SW_WAR
	.align		4
.L_16641:
        /*00a4*/ 	.byte	0x04, 0x36
        /*00a6*/ 	.short	(.L_16643 - .L_16642)
.L_16642:
        /*00a8*/ 	.word	0x00000008
.L_16643:


//--------------------- .nv.info.contiguous_cumulate_sum_square_f64 --------------------------
	.section	.nv.info.contiguous_cumulate_sum_square_f64,"",@"SHT_CUDA_INFO"
	.sectionflags	@""
	.align	4


	//----- nvinfo : EIATTR_CUDA_API_VERSION
	.align		4
        /*0000*/ 	.byte	0x04, 0x37
        /*0002*/ 	.short	(.L_16645 - .L_16644)
.L_16644:
        /*0004*/ 	.word	0x00000082


	//----- nvinfo : EIATTR_KPARAM_INFO
	.align		4
.L_16645:
        /*0008*/ 	.byte	0x04, 0x17
        /*000a*/ 	.short	(.L_16647 - .L_16646)
.L_16646:
        /*000c*/ 	.word	0x00000000
        /*0010*/ 	.short	0x0002
        /*0012*/ 	.short	0x0010
        /*0014*/ 	.byte	0x00, 0xf0, 0x21, 0x00


	//----- nvinfo : EIATTR_KPARAM_INFO
	.align		4
.L_16647:
        /*0018*/ 	.byte	0x04, 0x17
        /*001a*/ 	.short	(.L_16649 - .L_16648)
.L_16648:
        /*001c*/ 	.word	0x00000000
        /*0020*/ 	.short	0x0001
        /*0022*/ 	.short	0x0008
        /*0024*/ 	.byte	0x00, 0xf5, 0x21, 0x00


	//----- nvinfo : EIATTR_KPARAM_INFO
	.align		4
.L_16649:
        /*0028*/ 	.byte	0x04, 0x17
        /*002a*/ 	.short	(.L_16651 - .L_16650)
.L_16650:
        /*002c*/ 	.word	0x00000000
        /*0030*/ 	.short	0x0000
        /*0032*/ 	.short	0x0000
        /*0034*/ 	.byte	0x00, 0xf5, 0x21, 0x00


	//----- nvinfo : EIATTR_SPARSE_MMA_MASK
	.align		4
.L_16651:
        /*0038*/ 	.byte	0x03, 0x50
        /*003a*/ 	.short	0x0000


	//----- nvinfo : EIATTR_MAXREG_COUNT
	.align		4
        /*003c*/ 	.byte	0x03, 0x1b
        /*003e*/ 	.short	0x00ff


	//----- nvinfo : EIATTR_NUM_BARRIERS
	.align		4
        /*0040*/ 	.byte	0x02, 0x4c
        /*0042*/ 	.byte	0x01
	.zero		1


	//----- nvinfo : EIATTR_MERCURY_ISA_VERSION
	.align		4
        /*0044*/ 	.byte	0x03, 0x5f
        /*0046*/ 	.short	0x0101


	//----- nvinfo : EIATTR_VRC_CTA_INIT_COUNT
	.align		4
        /*0048*/ 	.byte	0x02, 0x4a
	.zero		1
	.zero		1


	//----- nvinfo : EIATTR_EXIT_INSTR_OFFSETS
	.align		4
        /*004c*/ 	.byte	0x04, 0x1c
        /*004e*/ 	.short	(.L_16653 - .L_16652)


	//   ....[0]....
.L_16652:
        /*0050*/ 	.word	0x00000340


	//   ....[1]....
        /*0054*/ 	.word	0x000004e0


	//   ....[2]....
        /*0058*/ 	.word	0x00000560


	//----- nvinfo : EIATTR_CRS_STACK_SIZE
	.align		4
.L_16653:
        /*005c*/ 	.byte	0x04, 0x1e
        /*005e*/ 	.short	(.L_16655 - .L_16654)
.L_16654:
        /*0060*/ 	.word	0x00000000


	//----- nvinfo : EIATTR_CBANK_PARAM_SIZE
	.align		4
.L_16655:
        /*0064*/ 	.byte	0x03, 0x19
        /*0066*/ 	.short	0x0018


	//----- nvinfo : EIATTR_PARAM_CBANK
	.align		4
        /*0068*/ 	.byte	0x04, 0x0a
        /*006a*/ 	.short	(.L_16657 - .L_16656)
	.align		4
.L_16656:
        /*006c*/ 	.word	index@(.nv.constant0.contiguous_cumulate_sum_square_f64)
        /*0070*/ 	.short	0x0380
        /*0072*/ 	.short	0x0018


	//----- nvinfo : EIATTR_SW_WAR
	.align		4
.L_16657:
        /*0074*/ 	.byte	0x04, 0x36
        /*0076*/ 	.short	(.L_16659 - .L_16658)
.L_16658:
        /*0078*/ 	.word	0x00000008
.L_16659:


//--------------------- .nv.info.contiguous_sum_square_f64 --------------------------
	.section	.nv.info.contiguous_sum_square_f64,"",@"SHT_CUDA_INFO"
	.sectionflags	@""
	.align	4


	//----- nvinfo : EIATTR_CUDA_API_VERSION
	.align		4
        /*0000*/ 	.byte	0x04, 0x37
        /*0002*/ 	.short	(.L_16661 - .L_16660)
.L_16660:
        /*0004*/ 	.word	0x00000082


	//----- nvinfo : EIATTR_KPARAM_INFO
	.align		4
.L_16661:
        /*0008*/ 	.byte	0x04, 0x17
        /*000a*/ 	.short	(.L_16663 - .L_16662)
.L_16662:
        /*000c*/ 	.word	0x00000000
        /*0010*/ 	.short	0x0002
        /*0012*/ 	.short	0x0010
        /*0014*/ 	.byte	0x00, 0xf0, 0x21, 0x00


	//----- nvinfo : EIATTR_KPARAM_INFO
	.align		4
.L_16663:
        /*0018*/ 	.byte	0x04, 0x17
        /*001a*/ 	.short	(.L_16665 - .L_16664)
.L_16664:
        /*001c*/ 	.word	0x00000000
        /*0020*/ 	.short	0x0001
        /*0022*/ 	.short	0x0008
        /*0024*/ 	.byte	0x00, 0xf5, 0x21, 0x00


	//----- nvinfo : EIATTR_KPARAM_INFO
	.align		4
.L_16665:
        /*0028*/ 	.byte	0x04, 0x17
        /*002a*/ 	.short	(.L_16667 - .L_16666)
.L_16666:
        /*002c*/ 	.word	0x00000000
        /*0030*/ 	.short	0x0000
        /*0032*/ 	.short	0x0000
        /*0034*/ 	.byte	0x00, 0xf5, 0x21, 0x00


	//----- nvinfo : EIATTR_SPARSE_MMA_MASK
	.align		4
.L_16667:
        /*0038*/ 	.byte	0x03, 0x50
        /*003a*/ 	.short	0x0000


	//----- nvinfo : EIATTR_MAXREG_COUNT
	.align		4
        /*003c*/ 	.byte	0x03, 0x1b
        /*003e*/ 	.short	0x00ff


	//----- nvinfo : EIATTR_NUM_BARRIERS
	.align		4
        /*0040*/ 	.byte	0x02, 0x4c
        /*0042*/ 	.byte	0x01
	.zero		1


	//----- nvinfo : EIATTR_MERCURY_ISA_VERSION
	.align		4
        /*0044*/ 	.byte	0x03, 0x5f
        /*0046*/ 	.short	0x0101


	//----- nvinfo : EIATTR_VRC_CTA_INIT_COUNT
	.align		4
        /*0048*/ 	.byte	0x02, 0x4a
	.zero		1
	.zero		1


	//----- nvinfo : EIATTR_EXIT_INSTR_OFFSETS
	.align		4
        /*004c*/ 	.byte	0x04, 0x1c
        /*004e*/ 	.short	(.L_16669 - .L_16668)


	//   ....[0]....
.L_16668:
        /*0050*/ 	.word	0x00000360


	//   ....[1]....
        /*0054*/ 	.word	0x00000500


	//   ....[2]....
        /*0058*/ 	.word	0x00000580


	//----- nvinfo : EIATTR_CRS_STACK_SIZE
	.align		4
.L_16669:
        /*005c*/ 	.byte	0x04, 0x1e
        /*005e*/ 	.short	(.L_16671 - .L_16670)
.L_16670:
        /*0060*/ 	.word	0x00000000


	//----- nvinfo : EIATTR_CBANK_PARAM_SIZE
	.align		4
.L_16671:
        /*0064*/ 	.byte	0x03, 0x19
        /*0066*/ 	.short	0x0018


	//----- nvinfo : EIATTR_PARAM_CBANK
	.align		4
        /*0068*/ 	.byte	0x04, 0x0a
        /*006a*/ 	.short	(.L_16673 - .L_16672)
	.align		4
.L_16672:
        /*006c*/ 	.word	index@(.nv.constant0.contiguous_sum_square_f64)
        /*0070*/ 	.short	0x0380
        /*0072*/ 	.short	0x0018


	//----- nvinfo : EIATTR_SW_WAR
	.align		4
.L_16673:
        /*0074*/ 	.byte	0x04, 0x36
        /*0076*/ 	.short	(.L_16675 - .L_16674)
.L_16674:
        /*0078*/ 	.word	0x00000008
.L_16675:


//--------------------- .nv.info.contiguous_sum_square33_f32 --------------------------
	.section	.nv.info.contiguous_sum_square33_f32,"",@"SHT_CUDA_INFO"
	.sectionflags	@""
	.align	4


	//----- nvinfo : EIATTR_CUDA_API_VERSION
	.align		4
        /*0000*/ 	.byte	0x04, 0x37
        /*0002*/ 	.short	(.L_16677 - .L_16676)
.L_16676:
        /*0004*/ 	.word	0x00000082


	//----- nvinfo : EIATTR_KPARAM_INFO
	.align		4
.L_16677:
        /*0008*/ 	.byte	0x04, 0x17
        /*000a*/ 	.short	(.L_16679 - .L_16678)
.L_16678:
        /*000c*/ 	.word	0x00000000
        /*0010*/ 	.short	0x0004
        /*0012*/ 	.short	0x0020
        /*0014*/ 	.byte	0x00, 0xf0, 0x21, 0x00


	//----- nvinfo : EIATTR_KPARAM_INFO
	.align		4
.L_16679:
        /*0018*/ 	.byte	0x04, 0x17
        /*001a*/ 	.short	(.L_16681 - .L_16680)
.L_16680:
        /*001c*/ 	.word	0x00000000
        /*0020*/ 	.short	0x0003
        /*0022*/ 	.short	0x0018
        /*0024*/ 	.byte	0x00, 0xf0, 0x21, 0x00


	//----- nvinfo : EIATTR_KPARAM_INFO
	.align		4
.L_16681:
        /*0028*/ 	.byte	0x04, 0x17
        /*002a*/ 	.short	(.L_16683 - .L_16682)
.L_16682:
        /*002c*/ 	.word	0x00000000
        /*0030*/ 	.short	0x0002
        /*0032*/ 	.short	0x0010
        /*0034*/ 	.byte	0x00, 0xf0, 0x21, 0x00


	//----- nvinfo : EIATTR_KPARAM_INFO
	.align		4
.L_16683:
        /*0038*/ 	.byte	0x04, 0x17
        /*003a*/ 	.short	(.L_16685 - .L_16684)
.L_16684:
        /*003c*/ 	.word	0x00000000
        /*0040*/ 	.short	0x0001
        /*0042*/ 	.short	0x0008
        /*0044*/ 	.byte	0x00, 0xf5, 0x21, 0x00


	//----- nvinfo : EIATTR_KPARAM_INFO
	.align		4
.L_16685:
        /*0048*/ 	.byte	0x04, 0x17
        /*004a*/ 	.short	(.L_16687 - .L_16686)
.L_16686:
        /*004c*/ 	.word	0x00000000
        /*0050*/ 	.short	0x0000
        /*0052*/ 	.short	0x0000
        /*0054*/ 	.byte	0x00, 0xf5, 0x21, 0x00


	//----- nvinfo : EIATTR_SPARSE_MMA_MASK
	.align		4
.L_16687:
        /*0058*/ 	.byte	0x03, 0x50
        /*005a*/ 	.short	0x0000


	//----- nvinfo : EIATTR_MAXREG_COUNT
	.align		4
        /*005c*/ 	.byte	0x03, 0x1b
        /*005e*/ 	.short	0x00ff


	//----- nvinfo : EIATTR_NUM_BARRIERS
	.align		4
        /*0060*/ 	.byte	0x02, 0x4c
        /*0062*/ 	.byte	0x01
	.zero		1


	//----- nvinfo : EIATTR_MERCURY_ISA_VERSION
	.align		4
        /*0064*/ 	.byte	0x03, 0x5f
        /*0066*/ 	.short	0x0101


	//----- nvinfo : EIATTR_VRC_CTA_INIT_COUNT
	.align		4
        /*0068*/ 	.byte	0x02, 0x4a
	.zero		1
	.zero		1


	//----- nvinfo : EIATTR_EXIT_INSTR_OFFSETS
	.align		4
        /*006c*/ 	.byte	0x04, 0x1c
        /*006e*/ 	.short	(.L_16689 - .L_16688)


	//   ....[0]....
.L_16688:
        /*0070*/ 	.word	0x00000150


	//   ....[1]....
        /*0074*/ 	.word	0x000001e0


	//   ....[2]....
        /*0078*/ 	.word	0x00000810


	//----- nvinfo : EIATTR_CBANK_PARAM_SIZE
	.align		4
.L_16689:
        /*007c*/ 	.byte	0x03, 0x19
        /*007e*/ 	.short	0x0028


	//----- nvinfo : EIATTR_PARAM_CBANK
	.align		4
        /*0080*/ 	.byte	0x04, 0x0a
        /*0082*/ 	.short	(.L_16691 - .L_16690)
	.align		4
.L_16690:
        /*0084*/ 	.word	index@(.nv.constant0.contiguous_sum_square33_f32)
        /*0088*/ 	.short	0x0380
        /*008a*/ 	.short	0x0028


	//----- nvinfo : EIATTR_SW_WAR
	.align		4
.L_16691:
        /*008c*/ 	.byte	0x04, 0x36
        /*008e*/ 	.short	(.L_16693 - .L_16692)
.L_16692:
        /*0090*/ 	.word	0x00000008
.L_16693:


//--------------------- .nv.info.contiguous_sum_square3_f32 --------------------------
	.section	.nv.info.contiguous_sum_square3_f32,"",@"SHT_CUDA_INFO"
	.sectionflags	@""
	.align	4


	//----- nvinfo : EIATTR_CUDA_API_VERSION
	.align		4
        /*0000*/ 	.byte	0x04, 0x37
        /*0002*/ 	.short	(.L_16695 - .L_16694)
.L_16694:
        /*0004*/ 	.word	0x00000082


	//----- nvinfo : EIATTR_KPARAM_INFO
	.align		4
.L_16695:
        /*0008*/ 	.byte	0x04, 0x17
        /*000a*/ 	.short	(.L_16697 - .L_16696)
.L_16696:
        /*000c*/ 	.word	0x00000000
        /*0010*/ 	.short	0x0006
        /*0012*/ 	.short	0x0030
        /*0014*/ 	.byte	0x00, 0xf0, 0x21, 0x00


	//----- nvinfo : EIATTR_KPARAM_INFO
	.align		4
.L_16697:
        /*0018*/ 	.byte	0x04, 0x17
        /*001a*/ 	.short	(.L_16699 - .L_16698)
.L_16698:
        /*001c*/ 	.word	0x00000000
        /*0020*/ 	.short	0x0005
        /*0022*/ 	.short	0x0028
        /*0024*/ 	.byte	0x00, 0xf0, 0x21, 0x00


	//----- nvinfo : EIATTR_KPARAM_INFO
	.align		4
.L_16699:
        /*0028*/ 	.byte	0x04, 0x17
        /*002a*/ 	.short	(.L_16701 - .L_16700)
.L_16700:
        /*002c*/ 	.word	0x00000000
        /*0030*/ 	.short	0x0004
        /*0032*/ 	.short	0x0020
        /*0034*/ 	.byte	0x00, 0xf0, 0x21, 0x00


	//----- nvinfo : EIATTR_KPARAM_INFO
	.align		4
.L_16701:
        /*0038*/ 	.byte	0x04, 0x17
        /*003a*/ 	.short	(.L_16703 - .L_16702)
.L_16702:
        /*003c*/ 	.word	0x00000000
        /*0040*/ 	.short	0x0003
        /*0042*/ 	.short	0x0018
        /*0044*/ 	.byte	0x00, 0xf5, 0x21, 0x00


	//----- nvinfo : EIATTR_KPARAM_INFO
	.align		4
.L_16703:
        /*0048*/ 	.byte	0x04, 0x17
        /*004a*/ 	.short	(.L_16705 - .L_16704)
.L_16704:
        /*004c*/ 	.word	0x00000000
        /*0050*/ 	.short	0x0002
        /*0052*/ 	.short	0x0010
        /*0054*/ 	.byte	0x00, 0xf5, 0x21, 0x00


	//----- nvinfo : EIATTR_KPARAM_INFO
	.align		4
.L_16705:
        /*0058*/ 	.byte	0x04, 0x17
        /*005a*/ 	.short	(.L_16707 - .L_16706)
.L_16706:
        /*005c*/ 	.word	0x00000000
        /*0060*/ 	.short	0x0001
        /*0062*/ 	.short	0x0008
        /*0064*/ 	.byte	0x00, 0xf5, 0x21, 0x00


	//----- nvinfo : EIATTR_KPARAM_INFO
	.align		4
.L_16707:
        /*0068*/ 	.byte	0x04, 0x17
        /*006a*/ 	.short	(.L_16709 - .L_16708)
.L_16708:
        /*006c*/ 	.word	0x00000000
        /*0070*/ 	.short	0x0000
        /*0072*/ 	.short	0x0000
        /*0074*/ 	.byte	0x00, 0xf5, 0x21, 0x00


	//----- nvinfo : EIATTR_SPARSE_MMA_MASK
	.align		4
.L_16709:
        /*0078*/ 	.byte	0x03, 0x50
        /*007a*/ 	.short	0x0000


	//----- nvinfo : EIATTR_MAXREG_COUNT
	.align		4
        /*007c*/ 	.byte	0x03, 0x1b
        /*007e*/ 	.short	0x00ff


	//----- nvinfo : EIATTR_NUM_BARRIERS
	.align		4
        /*0080*/ 	.byte	0x02, 0x4c
        /*0082*/ 	.byte	0x01
	.zero		1


	//----- nvinfo : EIATTR_MERCURY_ISA_VERSION
	.align		4
        /*0084*/ 	.byte	0x03, 0x5f
        /*0086*/ 	.short	0x0101


	//----- nvinfo : EIATTR_VRC_CTA_INIT_COUNT
	.align		4
        /*0088*/ 	.byte	0x02, 0x4a
	.zero		1
	.zero		1


	//----- nvinfo : EIATTR_EXIT_INSTR_OFFSETS
	.align		4
        /*008c*/ 	.byte	0x04, 0x1c
        /*008e*/ 	.short	(.L_16711 - .L_16710)


	//   ....[0]....
.L_16710:
        /*0090*/ 	.word	0x00000150


	//   ....[1]....
        /*0094*/ 	.word	0x00003130


	//   ....[2]....
        /*0098*/ 	.word	0x000037d0


	//----- nvinfo : EIATTR_CRS_STACK_SIZE
	.align		4
.L_16711:
        /*009c*/ 	.byte	0x04, 0x1e
        /*009e*/ 	.short	(.L_16713 - .L_16712)
.L_16712:
        /*00a0*/ 	.word	0x00000000


	//----- nvinfo : EIATTR_CBANK_PARAM_SIZE
	.align		4
.L_16713:
        /*00a4*/ 	.byte	0x03, 0x19
        /*00a6*/ 	.short	0x0038


	//----- nvinfo : EIATTR_PARAM_CBANK
	.align		4
        /*00a8*/ 	.byte	0x04, 0x0a
        /*00aa*/ 	.short	(.L_16715 - .L_16714)
	.align		4
.L_16714:
        /*00ac*/ 	.word	index@(.nv.constant0.contiguous_sum_square3_f32)
        /*00b0*/ 	.short	0x0380
        /*00b2*/ 	.short	0x0038


	//----- nvinfo : EIATTR_SW_WAR
	.align		4
.L_16715:
        /*00b4*/ 	.byte	0x04, 0x36
        /*00b6*/ 	.short	(.L_16717 - .L_16716)
.L_16716:
        /*00b8*/ 	.word	0x00000008
.L_16717:


//--------------------- .nv.info.contiguous_sum_square22_f32 --------------------------
	.section	.nv.info.contiguous_sum_square22_f32,"",@"SHT_CUDA_INFO"
	.sectionflags	@""
	.align	4


	//----- nvinfo : EIATTR_CUDA_API_VERSION
	.align		4
        /*0000*/ 	.byte	0x04, 0x37
        /*0002*/ 	.short	(.L_16719 - .L_16718)
.L_16718:
        /*0004*/ 	.word	0x00000082


	//----- nvinfo : EIATTR_KPARAM_INFO
	.align		4
.L_16719:
        /*0008*/ 	.byte	0x04, 0x17
        /*000a*/ 	.short	(.L_16721 - .L_16720)
.L_16720:
        /*000c*/ 	.word	0x00000000
        /*0010*/ 	.short	0x0005
        /*0012*/ 	.short	0x0028
        /*0014*/ 	.byte	0x00, 0xf0, 0x21, 0x00


	//----- nvinfo : EIATTR_KPARAM_INFO
	.align		4
.L_16721:
        /*0018*/ 	.byte	0x04, 0x17
        /*001a*/ 	.short	(.L_16723 - .L_16722)
.L_16722:
        /*001c*/ 	.word	0x00000000
        /*0020*/ 	.short	0x0004
        /*0022*/ 	.short	0x0020
        /*0024*/ 	.byte	0x00, 0xf0, 0x21, 0x00


	//----- nvinfo : EIATTR_KPARAM_INFO
	.align		4
.L_16723:
        /*0028*/ 	.byte	0x04, 0x17
        /*002a*/ 	.short	(.L_16725 - .L_16724)
.L_16724:
        /*002c*/ 	.word	0x00000000
        /*0030*/ 	.short	0x0003
        /*0032*/ 	.short	0x0018
        /*0034*/ 	.byte	0x00, 0xf0, 0x21, 0x00


	//----- nvinfo : EIATTR_KPARAM_INFO
	.align		4
.L_16725:
        /*0038*/ 	.byte	0x04, 0x17
        /*003a*/ 	.short	(.L_16727 - .L_16726)
.L_16726:
        /*003c*/ 	.word	0x00000000
        /*0040*/ 	.short	0x0002
        /*0042*/ 	.short	0x0010
        /*0044*/ 	.byte	0x00, 0xf0, 0x21, 0x00


	//----- nvinfo : EIATTR_KPARAM_INFO
	.align		4
.L_16727:
        /*0048*/ 	.byte	0x04, 0x17
        /*004a*/ 	.short	(.L_16729 - .L_16728)
.L_16728:
        /*004c*/ 	.word	0x00000000
        /*0050*/ 	.short	0x0001
        /*0052*/ 	.short	0x0008
        /*0054*/ 	.byte	0x00, 0xf5, 0x21, 0x00


	//----- nvinfo : EIATTR_KPARAM_INFO
	.align		4
.L_16729:
        /*0058*/ 	.byte	0x04, 0x17
        /*005a*/ 	.short	(.L_16731 - .L_16730)
.L_16730:
        /*005c*/ 	.word	0x00000000
        /*0060*/ 	.short	0x0000
        /*0062*/ 	.short	0x0000
        /*0064*/ 	.byte	0x00, 0xf5, 0x21, 0x00


	//----- nvinfo : EIATTR_SPARSE_MMA_MASK
	.align		4
.L_16731:
        /*0068*/ 	.byte	0x03, 0x50
        /*006a*/ 	.short	0x0000


	//----- nvinfo : EIATTR_MAXREG_COUNT
	.align		4
        /*006c*/ 	.byte	0x03, 0x1b
        /*006e*/ 	.short	0x00ff


	//----- nvinfo : EIATTR_NUM_BARRIERS
	.align		4
        /*0070*/ 	.byte	0x02, 0x4c
        /*0072*/ 	.byte	0x01
	.zero		1


	//----- nvinfo : EIATTR_MERCURY_ISA_VERSION
	.align		4
        /*0074*/ 	.byte	0x03, 0x5f
        /*0076*/ 	.short	0x0101


	//----- nvinfo : EIATTR_VRC_CTA_INIT_COUNT
	.align		4
        /*0078*/ 	.byte	0x02, 0x4a
	.zero		1
	.zero		1


	//----- nvinfo : EIATTR_EXIT_INSTR_OFFSETS
	.align		4
        /*007c*/ 	.byte	0x04, 0x1c
        /*007e*/ 	.short	(.L_16733 - .L_16732)


	//   ....[0]....
.L_16732:
        /*0080*/ 	.word	0x00000110


	//   ....[1]....
        /*0084*/ 	.word	0x000004a0


	//   ....[2]....
        /*0088*/ 	.word	0x00000640


	//   ....[3]....
        /*008c*/ 	.word	0x00000760


	//----- nvinfo : EIATTR_CRS_STACK_SIZE
	.align		4
.L_16733:
        /*0090*/ 	.byte	0x04, 0x1e
        /*0092*/ 	.short	(.L_16735 - .L_16734)
.L_16734:
        /*0094*/ 	.word	0x00000000


	//----- nvinfo : EIATTR_CBANK_PARAM_SIZE
	.align		4
.L_16735:
        /*0098*/ 	.byte	0x03, 0x19
        /*009a*/ 	.short	0x0030


	//----- nvinfo : EIATTR_PARAM_CBANK
	.align		4
        /*009c*/ 	.byte	0x04, 0x0a
        /*009e*/ 	.short	(.L_16737 - .L_16736)
	.align		4
.L_16736:
        /*00a0*/ 	.word	index@(.nv.constant0.contiguous_sum_square22_f32)
        /*00a4*/ 	.short	0x0380
        /*00a6*/ 	.short	0x0030


	//----- nvinfo : EIATTR_SW_WAR
	.align		4
.L_16737:
        /*00a8*/ 	.byte	0x04, 0x36
        /*00aa*/ 	.short	(.L_16739 - .L_16738)
.L_16738:
        /*00ac*/ 	.word	0x00000008
.L_16739:


//--------------------- .nv.info.contiguous_sum_square2_f32 --------------------------
	.section	.nv.info.contiguous_sum_square2_f32,"",@"SHT_CUDA_INFO"
	.sectionflags	@""
	.align	4


	//----- nvinfo : EIATTR_CUDA_API_VERSION
	.align		4
        /*0000*/ 	.byte	0x04, 0x37
        /*0002*/ 	.short	(.L_16741 - .L_16740)
.L_16740:
        /*0004*/ 	.word	0x00000082


	//----- nvinfo : EIATTR_KPARAM_INFO
	.align		4
.L_16741:
        /*0008*/ 	.byte	0x04, 0x17
        /*000a*/ 	.short	(.L_16743 - .L_16742)
.L_16742:
        /*000c*/ 	.word	0x00000000
        /*0010*/ 	.short	0x0008
        /*0012*/ 	.short	0x0040
        /*0014*/ 	.byte	0x00, 0xf0, 0x21, 0x00


	//----- nvinfo : EIATTR_KPARAM_INFO
	.align		4
.L_16743:
        /*0018*/ 	.byte	0x04, 0x17
        /*001a*/ 	.short	(.L_16745 - .L_16744)
.L_16744:
        /*001c*/ 	.word	0x00000000
        /*0020*/ 	.short	0x0007
        /*0022*/ 	.short	0x0038
        /*0024*/ 	.byte	0x00, 0xf0, 0x21, 0x00


	//----- nvinfo : EIATTR_KPARAM_INFO
	.align		4
.L_16745:
        /*0028*/ 	.byte	0x04, 0x17
        /*002a*/ 	.short	(.L_16747 - .L_16746)
.L_16746:
        /*002c*/ 	.word	0x00000000
        /*0030*/ 	.short	0x0006
        /*0032*/ 	.short	0x0030
        /*0034*/ 	.byte	0x00, 0xf0, 0x21, 0x00


	//----- nvinfo : EIATTR_KPARAM_INFO
	.align		4
.L_16747:
        /*0038*/ 	.byte	0x04, 0x17
        /*003a*/ 	.short	(.L_16749 - .L_16748)
.L_16748:
        /*003c*/ 	.word	0x00000000
        /*0040*/ 	.short	0x0005
        /*0042*/ 	.short	0x0028
        /*0044*/ 	.byte	0x00, 0xf0, 0x21, 0x00


	//----- nvinfo : EIATTR_KPARAM_INFO
	.align		4
.L_16749:
        /*0048*/ 	.byte	0x04, 0x17
        /*004a*/ 	.short	(.L_16751 - .L_16750)
.L_16750:
        /*004c*/ 	.word	0x00000000
        /*0050*/ 	.short	0x0004
        /*0052*/ 	.short	0x0020
        /*0054*/ 	.byte	0x00, 0xf0, 0x21, 0x00


	//----- nvinfo : EIATTR_KPARAM_INFO
	.align		4
.L_16751:
        /*0058*/ 	.byte	0x04, 0x17
        /*005a*/ 	.short	(.L_16753 - .L_16752)
.L_16752:
        /*005c*/ 	.word	0x00000000
        /*0060*/ 	.short	0x0003
        /*0062*/ 	.short	0x0018
        /*0064*/ 	.byte	0x00, 0xf5, 0x21, 0x00


	//----- nvinfo : EIATTR_KPARAM_INFO
	.align		4
.L_16753:
        /*0068*/ 	.byte	0x04, 0x17
        /*006a*/ 	.short	(.L_16755 - .L_16754)
.L_16754:
        /*006c*/ 	.word	0x00000000
        /*0070*/ 	.short	0x0002
        /*0072*/ 	.short	0x0010
        /*0074*/ 	.byte	0x00, 0xf5, 0x21, 0x00


	//----- nvinfo : EIATTR_KPARAM_INFO
	.align		4
.L_16755:
        /*0078*/ 	.byte	0x04, 0x17
        /*007a*/ 	.short	(.L_16757 - .L_16756)
.L_16756:
        /*007c*/ 	.word	0x00000000
        /*0080*/ 	.short	0x0001
        /*0082*/ 	.short	0x0008
        /*0084*/ 	.byte	0x00, 0xf5, 0x21, 0x00


	//----- nvinfo : EIATTR_KPARAM_INFO
	.align		4
.L_16757:
        /*0088*/ 	.byte	0x04, 0x17
        /*008a*/ 	.short	(.L_16759 - .L_16758)
.L_16758:
        /*008c*/ 	.word	0x00000000
        /*0090*/ 	.short	0x0000
        /*0092*/ 	.short	0x0000
        /*0094*/ 	.byte	0x00, 0xf5, 0x21, 0x00


	//----- nvinfo : EIATTR_SPARSE_MMA_MASK
	.align		4
.L_16759:
        /*0098*/ 	.byte	0x03, 0x50
        /*009a*/ 	.short	0x0000


	//----- nvinfo : EIATTR_MAXREG_COUNT
	.align		4
        /*009c*/ 	.byte	0x03, 0x1b
        /*009e*/ 	.short	0x00ff


	//----- nvinfo : EIATTR_NUM_BARRIERS
	.align		4
        /*00a0*/ 	.byte	0x02, 0x4c
        /*00a2*/ 	.byte	0x01
	.zero		1


	//----- nvinfo : EIATTR_MERCURY_ISA_VERSION
	.align		4
        /*00a4*/ 	.byte	0x03, 0x5f
        /*00a6*/ 	.short	0x0101


	//----- nvinfo : EIATTR_VRC_CTA_INIT_COUNT
	.align		4
        /*00a8*/ 	.byte	0x02, 0x4a
	.zero		1
	.zero		1


	//----- nvinfo : EIATTR_EXIT_INSTR_OFFSETS
	.align		4
        /*00ac*/ 	.byte	0x04, 0x1c
        /*00ae*/ 	.short	(.L_16761 - .L_16760)


	//   ....[0]....
.L_16760:
        /*00b0*/ 	.word	0x00000110


	//   ....[1]....
        /*00b4*/ 	.word	0x00006850


	//   ....[2]....
        /*00b8*/ 	.word	0x000069f0


	//   ....[3]....
        /*00bc*/ 	.word	0x00006b10


	//----- nvinfo : EIATTR_CRS_STACK_SIZE
	.align		4
.L_16761:
        /*00c0*/ 	.byte	0x04, 0x1e
        /*00c2*/ 	.short	(.L_16763 - .L_16762)
.L_16762:
        /*00c4*/ 	.word	0x00000000


	//----- nvinfo : EIATTR_CBANK_PARAM_SIZE
	.align		4
.L_16763:
        /*00c8*/ 	.byte	0x03, 0x19
        /*00ca*/ 	.short	0x0048


	//----- nvinfo : EIATTR_PARAM_CBANK
	.align		4
        /*00cc*/ 	.byte	0x04, 0x0a
        /*00ce*/ 	.short	(.L_16765 - .L_16764)
	.align		4
.L_16764:
        /*00d0*/ 	.word	index@(.nv.constant0.contiguous_sum_square2_f32)
        /*00d4*/ 	.short	0x0380
        /*00d6*/ 	.short	0x0048


	//----- nvinfo : EIATTR_SW_WAR
	.align		4
.L_16765:
        /*00d8*/ 	.byte	0x04, 0x36
        /*00da*/ 	.short	(.L_16767 - .L_16766)
.L_16766:
        /*00dc*/ 	.word	0x00000008
.L_16767:


//--------------------- .nv.info.uncontiguous_cumulate_sum_square_f32 --------------------------
	.section	.nv.info.uncontiguous_cumulate_sum_square_f32,"",@"SHT_CUDA_INFO"
	.sectionflags	@""
	.align	4


	//----- nvinfo : EIATTR_CUDA_API_VERSION
	.align		4
        /*0000*/ 	.byte	0x04, 0x37
        /*0002*/ 	.short	(.L_16769 - .L_16768)
.L_16768:
        /*0004*/ 	.word	0x00000082


	//----- nvinfo : EIATTR_KPARAM_INFO
	.align		4
.L_16769:
        /*0008*/ 	.byte	0x04, 0x17
        /*000a*/ 	.short	(.L_16771 - .L_16770)
.L_16770:
        /*000c*/ 	.word	0x00000000
        /*0010*/ 	.short	0x0005
        /*0012*/ 	.short	0x0028
        /*0014*/ 	.byte	0x00, 0xf0, 0x21, 0x00


	//----- nvinfo : EIATTR_KPARAM_INFO
	.align		4
.L_16771:
        /*0018*/ 	.byte	0x04, 0x17
        /*001a*/ 	.short	(.L_16773 - .L_16772)
.L_16772:
        /*001c*/ 	.word	0x00000000
        /*0020*/ 	.short	0x0004
        /*0022*/ 	.short	0x0020
        /*0024*/ 	.byte	0x00, 0xf0, 0x21, 0x00


	//----- nvinfo : EIATTR_KPARAM_INFO
	.align		4
.L_16773:
        /*0028*/ 	.byte	0x04, 0x17
        /*002a*/ 	.short	(.L_16775 - .L_16774)
.L_16774:
        /*002c*/ 	.word	0x00000000
        /*0030*/ 	.short	0x0003
        /*0032*/ 	.short	0x0018
        /*0034*/ 	.byte	0x00, 0xf5, 0x21, 0x00


	//----- nvinfo : EIATTR_KPARAM_INFO
	.align		4
.L_16775:
        /*0038*/ 	.byte	0x04, 0x17
        /*003a*/ 	.short	(.L_16777 - .L_16776)
.L_16776:
        /*003c*/ 	.word	0x00000000
        /*0040*/ 	.short	0x0002
        /*0042*/ 	.short	0x0010
        /*0044*/ 	.byte	0x00, 0xf5, 0x21, 0x00


	//----- nvinfo : EIATTR_KPARAM_INFO
	.align		4
.L_16777:
        /*0048*/ 	.byte	0x04, 0x17
        /*004a*/ 	.short	(.L_16779 - .L_16778)
.L_16778:
        /*004c*/ 	.word	0x00000000
        /*0050*/ 	.short	0x0001
        /*0052*/ 	.short	0x0008
        /*0054*/ 	.byte	0x00, 0xf5, 0x21, 0x00


	//----- nvinfo : EIATTR_KPARAM_INFO
	.align		4
.L_16779:
        /*0058*/ 	.byte	0x04, 0x17
        /*005a*/ 	.short	(.L_16781 - .L_16780)
.L_16780:
        /*005c*/ 	.word	0x00000000
        /*0060*/ 	.short	0x0000
        /*0062*/ 	.short	0x0000
        /*0064*/ 	.byte	0x00, 0xf5, 0x21, 0x00


	//----- nvinfo : EIATTR_SPARSE_MMA_MASK
	.align		4
.L_16781:
        /*0068*/ 	.byte	0x03, 0x50
        /*006a*/ 	.short	0x0000


	//----- nvinfo : EIATTR_MAXREG_COUNT
	.align		4
        /*006c*/ 	.byte	0x03, 0x1b
        /*006e*/ 	.short	0x00ff


	//----- nvinfo : EIATTR_NUM_BARRIERS
	.align		4
        /*0070*/ 	.byte	0x02, 0x4c
        /*0072*/ 	.byte	0x01
	.zero		1


	//----- nvinfo : EIATTR_MERCURY_ISA_VERSION
	.align		4
        /*0074*/ 	.byte	0x03, 0x5f
        /*0076*/ 	.short	0x0101


	//----- nvinfo : EIATTR_VRC_CTA_INIT_COUNT
	.align		4
        /*0078*/ 	.byte	0x02, 0x4a
	.zero		1
	.zero		1


	//----- nvinfo : EIATTR_EXIT_INSTR_OFFSETS
	.align		4
        /*007c*/ 	.byte	0x04, 0x1c
        /*007e*/ 	.short	(.L_16783 - .L_16782)


	//   ....[0]....
.L_16782:
        /*0080*/ 	.word	0x00006a10


	//   ....[1]....
        /*0084*/ 	.word	0x00006bb0


	//   ....[2]....
        /*0088*/ 	.word	0x00006c30


	//----- nvinfo : EIATTR_CRS_STACK_SIZE
	.align		4
.L_16783:
        /*008c*/ 	.byte	0x04, 0x1e
        /*008e*/ 	.short	(.L_16785 - .L_16784)
.L_16784:
        /*0090*/ 	.word	0x00000000


	//----- nvinfo : EIATTR_CBANK_PARAM_SIZE
	.align		4
.L_16785:
        /*0094*/ 	.byte	0x03, 0x19
        /*0096*/ 	.short	0x0030


	//----- nvinfo : EIATTR_PARAM_CBANK
	.align		4
        /*0098*/ 	.byte	0x04, 0x0a
        /*009a*/ 	.short	(.L_16787 - .L_16786)
	.align		4
.L_16786:
        /*009c*/ 	.word	index@(.nv.constant0.uncontiguous_cumulate_sum_square_f32)
        /*00a0*/ 	.short	0x0380
        /*00a2*/ 	.short	0x0030


	//----- nvinfo : EIATTR_SW_WAR
	.align		4
.L_16787:
        /*00a4*/ 	.byte	0x04, 0x36
        /*00a6*/ 	.short	(.L_16789 - .L_16788)
.L_16788:
        /*00a8*/ 	.word	0x00000008
.L_16789:


//--------------------- .nv.info.uncontiguous_sum_square_f32 --------------------------
	.section	.nv.info.uncontiguous_sum_square_f32,"",@"SHT_CUDA_INFO"
	.sectionflags	@""
	.align	4


	//----- nvinfo : EIATTR_CUDA_API_VERSION
	.align		4
        /*0000*/ 	.byte	0x04, 0x37
        /*0002*/ 	.short	(.L_16791 - .L_16790)
.L_16790:
        /*0004*/ 	.word	0x00000082


	//----- nvinfo : EIATTR_KPARAM_INFO
	.align		4
.L_16791:
        /*0008*/ 	.byte	0x04, 0x17
        /*000a*/ 	.short	(.L_16793 - .L_16792)
.L_16792:
        /*000c*/ 	.word	0x00000000
        /*0010*/ 	.short	0x0005
        /*0012*/ 	.short	0x0028
        /*0014*/ 	.byte	0x00, 0xf0, 0x21, 0x00


	//----- nvinfo : EIATTR_KPARAM_INFO
	.align		4
.L_16793:
        /*0018*/ 	.byte	0x04, 0x17
        /*001a*/ 	.short	(.L_16795 - .L_16794)
.L_16794:
        /*001c*/ 	.word	0x00000000
        /*0020*/ 	.short	0x0004
        /*0022*/ 	.short	0x0020
        /*0024*/ 	.byte	0x00, 0xf0, 0x21, 0x00


	//----- nvinfo : EIATTR_KPARAM_INFO
	.align		4
.L_16795:
        /*0028*/ 	.byte	0x04, 0x17
        /*002a*/ 	.short	(.L_16797 - .L_16796)
.L_16796:
        /*002c*/ 	.word	0x00000000
        /*0030*/ 	.short	0x0003
        /*0032*/ 	.short	0x0018
        /*0034*/ 	.byte	0x00, 0xf5, 0x21, 0x00


	//----- nvinfo : EIATTR_KPARAM_INFO
	.align		4
.L_16797:
        /*0038*/ 	.byte	0x04, 0x17
        /*003a*/ 	.short	(.L_16799 - .L_16798)
.L_16798:
        /*003c*/ 	.word	0x00000000
        /*0040*/ 	.short	0x0002
        /*0042*/ 	.short	0x0010
        /*0044*/ 	.byte	0x00, 0xf5, 0x21, 0x00


	//----- nvinfo : EIATTR_KPARAM_INFO
	.align		4
.L_16799:
        /*0048*/ 	.byte	0x04, 0x17
        /*004a*/ 	.short	(.L_16801 - .L_16800)
.L_16800:
        /*004c*/ 	.word	0x00000000
        /*0050*/ 	.short	0x0001
        /*0052*/ 	.short	0x0008
        /*0054*/ 	.byte	0x00, 0xf5, 0x21, 0x00


	//----- nvinfo : EIATTR_KPARAM_INFO
	.align		4
.L_16801:
        /*0058*/ 	.byte	0x04, 0x17
        /*005a*/ 	.short	(.L_16803 - .L_16802)
.L_16802:
        /*005c*/ 	.word	0x00000000
        /*0060*/ 	.short	0x0000
        /*0062*/ 	.short	0x0000
        /*0064*/ 	.byte	0x00, 0xf5, 0x21, 0x00


	//----- nvinfo : EIATTR_SPARSE_MMA_MASK
	.align		4
.L_16803:
        /*0068*/ 	.byte	0x03, 0x50
        /*006a*/ 	.short	0x0000


	//----- nvinfo : EIATTR_MAXREG_COUNT
	.align		4
        /*006c*/ 	.byte	0x03, 0x1b
        /*006e*/ 	.short	0x00ff


	//----- nvinfo : EIATTR_NUM_BARRIERS
	.align		4
        /*0070*/ 	.byte	0x02, 0x4c
        /*0072*/ 	.byte	0x01
	.zero		1


	//----- nvinfo : EIATTR_MERCURY_ISA_VERSION
	.align		4
        /*0074*/ 	.byte	0x03, 0x5f
        /*0076*/ 	.short	0x0101


	//----- nvinfo : EIATTR_VRC_CTA_INIT_COUNT
	.align		4
        /*0078*/ 	.byte	0x02, 0x4a
	.zero		1
	.zero		1


	//----- nvinfo : EIATTR_EXIT_INSTR_OFFSETS
	.align		4
        /*007c*/ 	.byte	0x04, 0x1c
        /*007e*/ 	.short	(.L_16805 - .L_16804)


	//   ....[0]....
.L_16804:
        /*0080*/ 	.word	0x00006a30


	//   ....[1]....
        /*0084*/ 	.word	0x00006bd0


	//   ....[2]....
        /*0088*/ 	.word	0x00006c50


	//----- nvinfo : EIATTR_CRS_STACK_SIZE
	.align		4
.L_16805:
        /*008c*/ 	.byte	0x04, 0x1e
        /*008e*/ 	.short	(.L_16807 - .L_16806)
.L_16806:
        /*0090*/ 	.word	0x00000000


	//----- nvinfo : EIATTR_CBANK_PARAM_SIZE
	.align		4
.L_16807:
        /*0094*/ 	.byte	0x03, 0x19
        /*0096*/ 	.short	0x0030


	//----- nvinfo : EIATTR_PARAM_CBANK
	.align		4
        /*0098*/ 	.byte	0x04, 0x0a
        /*009a*/ 	.short	(.L_16809 - .L_16808)
	.align		4
.L_16808:
        /*009c*/ 	.word	index@(.nv.constant0.uncontiguous_sum_square_f32)
        /*00a0*/ 	.short	0x0380
        /*00a2*/ 	.short	0x0030


	//----- nvinfo : EIATTR_SW_WAR
	.align		4
.L_16809:
        /*00a4*/ 	.byte	0x04, 0x36
        /*00a6*/ 	.short	(.L_16811 - .L_16810)
.L_16810:
        /*00a8*/ 	.word	0x00000008
.L_16811:


//--------------------- .nv.info.contiguous_cumulate_sum_square_f32 --------------------------
	.section	.nv.info.contiguous_cumulate_sum_square_f32,"",@"SHT_CUDA_INFO"
	.sectionflags	@""
	.align	4


	//----- nvinfo : EIATTR_CUDA_API_VERSION
	.align		4
        /*0000*/ 	.byte	0x04, 0x37
        /*0002*/ 	.short	(.L_16813 - .L_16812)
.L_16812:
        /*0004*/ 	.word	0x00000082


	//----- nvinfo : EIATTR_KPARAM_INFO
	.align		4
.L_16813:
        /*0008*/ 	.byte	0x04, 0x17
        /*000a*/ 	.short	(.L_16815 - .L_16814)
.L_16814:
        /*000c*/ 	.word	0x00000000
        /*0010*/ 	.short	0x0002
        /*0012*/ 	.short	0x0010
        /*0014*/ 	.byte	0x00, 0xf0, 0x21, 0x00


	//----- nvinfo : EIATTR_KPARAM_INFO
	.align		4
.L_16815:
        /*0018*/ 	.byte	0x04, 0x17
        /*001a*/ 	.short	(.L_16817 - .L_16816)
.L_16816:
        /*001c*/ 	.word	0x00000000
        /*0020*/ 	.short	0x0001
        /*0022*/ 	.short	0x0008
        /*0024*/ 	.byte	0x00, 0xf5, 0x21, 0x00


	//----- nvinfo : EIATTR_KPARAM_INFO
	.align		4
.L_16817:
        /*0028*/ 	.byte	0x04, 0x17
        /*002a*/ 	.short	(.L_16819 - .L_16818)
.L_16818:
        /*002c*/ 	.word	0x00000000
        /*0030*/ 	.short	0x0000
        /*0032*/ 	.short	0x0000
        /*0034*/ 	.byte	0x00, 0xf5, 0x21, 0x00


	//----- nvinfo : EIATTR_SPARSE_MMA_MASK
	.align		4
.L_16819:
        /*0038*/ 	.byte	0x03, 0x50
        /*003a*/ 	.short	0x0000


	//----- nvinfo : EIATTR_MAXREG_COUNT
	.align		4
        /*003c*/ 	.byte	0x03, 0x1b
        /*003e*/ 	.short	0x00ff


	//----- nvinfo : EIATTR_NUM_BARRIERS
	.align		4
        /*0040*/ 	.byte	0x02, 0x4c
        /*0042*/ 	.byte	0x01
	.zero		1


	//----- nvinfo : EIATTR_MERCURY_ISA_VERSION
	.align		4
        /*0044*/ 	.byte	0x03, 0x5f
        /*0046*/ 	.short	0x0101


	//----- nvinfo : EIATTR_VRC_CTA_INIT_COUNT
	.align		4
        /*0048*/ 	.byte	0x02, 0x4a
	.zero		1
	.zero		1


	//----- nvinfo : EIATTR_EXIT_INSTR_OFFSETS
	.align		4
        /*004c*/ 	.byte	0x04, 0x1c
        /*004e*/ 	.short	(.L_16821 - .L_16820)


	//   ....[0]....
.L_16820:
        /*0050*/ 	.word	0x00000340


	//   ....[1]....
        /*0054*/ 	.word	0x000004e0


	//   ....[2]....
        /*0058*/ 	.word	0x00000560


	//----- nvinfo : EIATTR_CRS_STACK_SIZE
	.align		4
.L_16821:
        /*005c*/ 	.byte	0x04, 0x1e
        /*005e*/ 	.short	(.L_16823 - .L_16822)
.L_16822:
        /*0060*/ 	.word	0x00000000


	//----- nvinfo : EIATTR_CBANK_PARAM_SIZE
	.align		4
.L_16823:
        /*0064*/ 	.byte	0x03, 0x19
        /*0066*/ 	.short	0x0018


	//----- nvinfo : EIATTR_PARAM_CBANK
	.align		4
        /*0068*/ 	.byte	0x04, 0x0a
        /*006a*/ 	.short	(.L_16825 - .L_16824)
	.align		4
.L_16824:
        /*006c*/ 	.word	index@(.nv.constant0.contiguous_cumulate_sum_square_f32)
        /*0070*/ 	.short	0x0380
        /*0072*/ 	.short	0x0018


	//----- nvinfo : EIATTR_SW_WAR
	.align		4
.L_16825:
        /*0074*/ 	.byte	0x04, 0x36
        /*0076*/ 	.short	(.L_16827 - .L_16826)
.L_16826:
        /*0078*/ 	.word	0x00000008
.L_16827:


//--------------------- .nv.info.contiguous_sum_square_f32 --------------------------
	.section	.nv.info.contiguous_sum_square_f32,"",@"SHT_CUDA_INFO"
	.sectionflags	@""
	.align	4


	//----- nvinfo : EIATTR_CUDA_API_VERSION
	.align		4
        /*0000*/ 	.byte	0x04, 0x37
        /*0002*/ 	.short	(.L_16829 - .L_16828)
.L_16828:
        /*0004*/ 	.word	0x00000082


	//----- nvinfo : EIATTR_KPARAM_INFO
	.align		4
.L_16829:
        /*0008*/ 	.byte	0x04, 0x17
        /*000a*/ 	.short	(.L_16831 - .L_16830)
.L_16830:
        /*000c*/ 	.word	0x00000000
        /*0010*/ 	.short	0x0002
        /*0012*/ 	.short	0x0010
        /*0014*/ 	.byte	0x00, 0xf0, 0x21, 0x00


	//----- nvinfo : EIATTR_KPARAM_INFO
	.align		4
.L_16831:
        /*0018*/ 	.byte	0x04, 0x17
        /*001a*/ 	.short	(.L_16833 - .L_16832)
.L_16832:
        /*001c*/ 	.word	0x00000000
        /*0020*/ 	.short	0x0001
        /*0022*/ 	.short	0x0008
        /*0024*/ 	.byte	0x00, 0xf5, 0x21, 0x00


	//----- nvinfo : EIATTR_KPARAM_INFO
	.align		4
.L_16833:
        /*0028*/ 	.byte	0x04, 0x17
        /*002a*/ 	.short	(.L_16835 - .L_16834)
.L_16834:
        /*002c*/ 	.word	0x00000000
        /*0030*/ 	.short	0x0000
        /*0032*/ 	.short	0x0000
        /*0034*/ 	.byte	0x00, 0xf5, 0x21, 0x00


	//----- nvinfo : EIATTR_SPARSE_MMA_MASK
	.align		4
.L_16835:
        /*0038*/ 	.byte	0x03, 0x50
        /*003a*/ 	.short	0x0000


	//----- nvinfo : EIATTR_MAXREG_COUNT
	.align		4
        /*003c*/ 	.byte	0x03, 0x1b
        /*003e*/ 	.short	0x00ff


	//----- nvinfo : EIATTR_NUM_BARRIERS
	.align		4
        /*0040*/ 	.byte	0x02, 0x4c
        /*0042*/ 	.byte	0x01
	.zero		1


	//----- nvinfo : EIATTR_MERCURY_ISA_VERSION
	.align		4
        /*0044*/ 	.byte	0x03, 0x5f
        /*0046*/ 	.short	0x0101


	//----- nvinfo : EIATTR_VRC_CTA_INIT_COUNT
	.align		4
        /*0048*/ 	.byte	0x02, 0x4a
	.zero		1
	.zero		1


	//----- nvinfo : EIATTR_EXIT_INSTR_OFFSETS
	.align		4
        /*004c*/ 	.byte	0x04, 0x1c
        /*004e*/ 	.short	(.L_16837 - .L_16836)


	//   ....[0]....
.L_16836:
        /*0050*/ 	.word	0x00000360


	//   ....[1]....
        /*0054*/ 	.word	0x00000500


	//   ....[2]....
        /*0058*/ 	.word	0x00000580


	//----- nvinfo : EIATTR_CRS_STACK_SIZE
	.align		4
.L_16837:
        /*005c*/ 	.byte	0x04, 0x1e
        /*005e*/ 	.short	(.L_16839 - .L_16838)
.L_16838:
        /*0060*/ 	.word	0x00000000


	//----- nvinfo : EIATTR_CBANK_PARAM_SIZE
	.align		4
.L_16839:
        /*0064*/ 	.byte	0x03, 0x19
        /*0066*/ 	.short	0x0018


	//----- nvinfo : EIATTR_PARAM_CBANK
	.align		4
        /*0068*/ 	.byte	0x04, 0x0a
        /*006a*/ 	.short	(.L_16841 - .L_16840)
	.align		4
.L_16840:
        /*006c*/ 	.word	index@(.nv.constant0.contiguous_sum_square_f32)
        /*0070*/ 	.short	0x0380
        /*0072*/ 	.short	0x0018


	//----- nvinfo : EIATTR_SW_WAR
	.align		4
.L_16841:
        /*0074*/ 	.byte	0x04, 0x36
        /*0076*/ 	.short	(.L_16843 - .L_16842)
.L_16842:
        /*0078*/ 	.word	0x00000008
.L_16843:


//--------------------- .nv.info.contiguous_sum_square33_u64 --------------------------
	.section	.nv.info.contiguous_sum_square33_u64,"",@"SHT_CUDA_INFO"
	.sectionflags	@""
	.align	4


	//----- nvinfo : EIATTR_CUDA_API_VERSION
	.align		4
        /*0000*/ 	.byte	0x04, 0x37
        /*0002*/ 	.short	(.L_16845 - .L_16844)
.L_16844:
        /*0004*/ 	.word	0x00000082


	//----- nvinfo : EIATTR_KPARAM_INFO
	.align		4
.L_16845:
        /*0008*/ 	.byte	0x04, 0x17
        /*000a*/ 	.short	(.L_16847 - .L_16846)
.L_16846:
        /*000c*/ 	.word	0x00000000
        /*0010*/ 	.short	0x0004
        /*0012*/ 	.short	0x0020
        /*0014*/ 	.byte	0x00, 0xf0, 0x21, 0x00


	//----- nvinfo : EIATTR_KPARAM_INFO
	.align		4
.L_16847:
        /*0018*/ 	.byte	0x04, 0x17
        /*001a*/ 	.short	(.L_16849 - .L_16848)
.L_16848:
        /*001c*/ 	.word	0x00000000
        /*0020*/ 	.short	0x0003
        /*0022*/ 	.short	0x0018
        /*0024*/ 	.byte	0x00, 0xf0, 0x21, 0x00


	//----- nvinfo : EIATTR_KPARAM_INFO
	.align		4
.L_16849:
        /*0028*/ 	.byte	0x04, 0x17
        /*002a*/ 	.short	(.L_16851 - .L_16850)
.L_16850:
        /*002c*/ 	.word	0x00000000
        /*0030*/ 	.short	0x0002
        /*0032*/ 	.short	0x0010
        /*0034*/ 	.byte	0x00, 0xf0, 0x21, 0x00


	//----- nvinfo : EIATTR_KPARAM_INFO
	.align		4
.L_16851:
        /*0038*/ 	.byte	0x04, 0x17
        /*003a*/ 	.short	(.L_16853 - .L_16852)
.L_16852:
        /*003c*/ 	.word	0x00000000
        /*0040*/ 	.short	0x0001
        /*0042*/ 	.short	0x0008
        /*0044*/ 	.byte	0x00, 0xf5, 0x21, 0x00


	//----- nvinfo : EIATTR_KPARAM_INFO
	.align		4
.L_16853:
        /*0048*/ 	.byte	0x04, 0x17
        /*004a*/ 	.short	(.L_16855 - .L_16854)
.L_16854:
        /*004c*/ 	.word	0x00000000
        /*0050*/ 	.short	0x0000
        /*0052*/ 	.short	0x0000
        /*0054*/ 	.byte	0x00, 0xf5, 0x21, 0x00


	//----- nvinfo : EIATTR_SPARSE_MMA_MASK
	.align		4
.L_16855:
        /*0058*/ 	.byte	0x03, 0x50
        /*005a*/ 	.short	0x0000


	//----- nvinfo : EIATTR_MAXREG_COUNT
	.align		4
        /*005c*/ 	.byte	0x03, 0x1b
        /*005e*/ 	.short	0x00ff


	//----- nvinfo : EIATTR_NUM_BARRIERS
	.align		4
        /*0060*/ 	.byte	0x02, 0x4c
        /*0062*/ 	.byte	0x01
	.zero		1


	//----- nvinfo : EIATTR_MERCURY_ISA_VERSION
	.align		4
        /*0064*/ 	.byte	0x03, 0x5f
        /*0066*/ 	.short	0x0101


	//----- nvinfo : EIATTR_VRC_CTA_INIT_COUNT
	.align		4
        /*0068*/ 	.byte	0x02, 0x4a
	.zero		1
	.zero		1


	//----- nvinfo : EIATTR_EXIT_INSTR_OFFSETS
	.align		4
        /*006c*/ 	.byte	0x04, 0x1c
        /*006e*/ 	.short	(.L_16857 - .L_16856)


	//   ....[0]....
.L_16856:
        /*0070*/ 	.word	0x00000150


	//   ....[1]....
        /*0074*/ 	.word	0x000001e0


	//   ....[2]....
        /*0078*/ 	.word	0x00000820


	//----- nvinfo : EIATTR_CBANK_PARAM_SIZE
	.align		4
.L_16857:
        /*007c*/ 	.byte	0x03, 0x19
        /*007e*/ 	.short	0x0028


	//----- nvinfo : EIATTR_PARAM_CBANK
	.align		4
        /*0080*/ 	.byte	0x04, 0x0a
        /*0082*/ 	.short	(.L_16859 - .L_16858)
	.align		4
.L_16858:
        /*0084*/ 	.word	index@(.nv.constant0.contiguous_sum_square33_u64)
        /*0088*/ 	.short	0x0380
        /*008a*/ 	.short	0x0028


	//----- nvinfo : EIATTR_SW_WAR
	.align		4
.L_16859:
        /*008c*/ 	.byte	0x04, 0x36
        /*008e*/ 	.short	(.L_16861 - .L_16860)
.L_16860:
        /*0090*/ 	.word	0x00000008
.L_16861:


//--------------------- .nv.info.contiguous_sum_square3_u64 --------------------------
	.section	.nv.info.contiguous_sum_square3_u64,"",@"SHT_CUDA_INFO"
	.sectionflags	@""
	.align	4


	//----- nvinfo : EIATTR_CUDA_API_VERSION
	.align		4
        /*0000*/ 	.byte	0x04, 0x37
        /*0002*/ 	.short	(.L_16863 - .L_16862)
.L_16862:
        /*0004*/ 	.word	0x00000082


	//----- nvinfo : EIATTR_KPARAM_INFO
	.align		4
.L_16863:
        /*0008*/ 	.byte	0x04, 0x17
        /*000a*/ 	.short	(.L_16865 - .L_16864)
.L_16864:
        /*000c*/ 	.word	0x00000000
        /*0010*/ 	.short	0x0006
        /*0012*/ 	.short	0x0030
        /*0014*/ 	.byte	0x00, 0xf0, 0x21, 0x00


	//----- nvinfo : EIATTR_KPARAM_INFO
	.align		4
.L_16865:
        /*0018*/ 	.byte	0x04, 0x17
        /*001a*/ 	.short	(.L_16867 - .L_16866)
.L_16866:
        /*001c*/ 	.word	0x00000000
        /*0020*/ 	.short	0x0005
        /*0022*/ 	.short	0x0028
        /*0024*/ 	.byte	0x00, 0xf0, 0x21, 0x00


	//----- nvinfo : EIATTR_KPARAM_INFO
	.align		4
.L_16867:
        /*0028*/ 	.byte	0x04, 0x17
        /*002a*/ 	.short	(.L_16869 - .L_16868)
.L_16868:
        /*002c*/ 	.word	0x00000000
        /*0030*/ 	.short	0x0004
        /*0032*/ 	.short	0x0020
        /*0034*/ 	.byte	0x00, 0xf0, 0x21, 0x00


	//----- nvinfo : EIATTR_KPARAM_INFO
	.align		4
.L_16869:
        /*0038*/ 	.byte	0x04, 0x17
        /*003a*/ 	.short	(.L_16871 - .L_16870)
.L_16870:
        /*003c*/ 	.word	0x00000000
        /*0040*/ 	.short	0x0003
        /*0042*/ 	.short	0x0018
        /*0044*/ 	.byte	0x00, 0xf5, 0x21, 0x00


	//----- nvinfo : EIATTR_KPARAM_INFO
	.align		4
.L_16871:
        /*0048*/ 	.byte	0x04, 0x17
        /*004a*/ 	.short	(.L_16873 - .L_16872)
.L_16872:
        /*004c*/ 	.word	0x00000000
        /*0050*/ 	.short	0x0002
        /*0052*/ 	.short	0x0010
        /*0054*/ 	.byte	0x00, 0xf5, 0x21, 0x00


	//----- nvinfo : EIATTR_KPARAM_INFO
	.align		4
.L_16873:
        /*0058*/ 	.byte	0x04, 0x17
        /*005a*/ 	.short	(.L_16875 - .L_16874)
.L_16874:
        /*005c*/ 	.word	0x00000000
        /*0060*/ 	.short	0x0001
        /*0062*/ 	.short	0x0008
        /*0064*/ 	.byte	0x00, 0xf5, 0x21, 0x00


	//----- nvinfo : EIATTR_KPARAM_INFO
	.align		4
.L_16875:
        /*0068*/ 	.byte	0x04, 0x17
        /*006a*/ 	.short	(.L_16877 - .L_16876)
.L_16876:
        /*006c*/ 	.word	0x00000000
        /*0070*/ 	.short	0x0000
        /*0072*/ 	.short	0x0000
        /*0074*/ 	.byte	0x00, 0xf5, 0x21, 0x00


	//----- nvinfo : EIATTR_SPARSE_MMA_MASK
	.align		4
.L_16877:
        /*0078*/ 	.byte	0x03, 0x50
        /*007a*/ 	.short	0x0000


	//----- nvinfo : EIATTR_MAXREG_COUNT
	.align		4
        /*007c*/ 	.byte	0x03, 0x1b
        /*007e*/ 	.short	0x00ff


	//----- nvinfo : EIATTR_NUM_BARRIERS
	.align		4
        /*0080*/ 	.byte	0x02, 0x4c
        /*0082*/ 	.byte	0x01
	.zero		1


	//----- nvinfo : EIATTR_MERCURY_ISA_VERSION
	.align		4
        /*0084*/ 	.byte	0x03, 0x5f
        /*0086*/ 	.short	0x0101


	//----- nvinfo : EIATTR_VRC_CTA_INIT_COUNT
	.align		4
        /*0088*/ 	.byte	0x02, 0x4a
	.zero		1
	.zero		1


	//----- nvinfo : EIATTR_EXIT_INSTR_OFFSETS
	.align		4
        /*008c*/ 	.byte	0x04, 0x1c
        /*008e*/ 	.short	(.L_16879 - .L_16878)


	//   ....[0]....
.L_16878:
        /*0090*/ 	.word	0x00000150


	//   ....[1]....
        /*0094*/ 	.word	0x00003160


	//   ....[2]....
        /*0098*/ 	.word	0x00003810


	//----- nvinfo : EIATTR_CRS_STACK_SIZE
	.align		4
.L_16879:
        /*009c*/ 	.byte	0x04, 0x1e
        /*009e*/ 	.short	(.L_16881 - .L_16880)
.L_16880:
        /*00a0*/ 	.word	0x00000000


	//----- nvinfo : EIATTR_CBANK_PARAM_SIZE
	.align		4
.L_16881:
        /*00a4*/ 	.byte	0x03, 0x19
        /*00a6*/ 	.short	0x0038


	//----- nvinfo : EIATTR_PARAM_CBANK
	.align		4
        /*00a8*/ 	.byte	0x04, 0x0a
        /*00aa*/ 	.short	(.L_16883 - .L_16882)
	.align		4
.L_16882:
        /*00ac*/ 	.word	index@(.nv.constant0.contiguous_sum_square3_u64)
        /*00b0*/ 	.short	0x0380
        /*00b2*/ 	.short	0x0038


	//----- nvinfo : EIATTR_SW_WAR
	.align		4
.L_16883:
        /*00b4*/ 	.byte	0x04, 0x36
        /*00b6*/ 	.short	(.L_16885 - .L_16884)
.L_16884:
        /*00b8*/ 	.word	0x00000008
.L_16885:


//--------------------- .nv.info.contiguous_sum_square22_u64 --------------------------
	.section	.nv.info.contiguous_sum_square22_u64,"",@"SHT_CUDA_INFO"
	.sectionflags	@""
	.align	4


	//----- nvinfo : EIATTR_CUDA_API_VERSION
	.align		4
        /*0000*/ 	.byte	0x04, 0x37
        /*0002*/ 	.short	(.L_16887 - .L_16886)
.L_16886:
        /*0004*/ 	.word	0x00000082


	//----- nvinfo : EIATTR_KPARAM_INFO
	.align		4
.L_16887:
        /*0008*/ 	.byte	0x04, 0x17
        /*000a*/ 	.short	(.L_16889 - .L_16888)
.L_16888:
        /*000c*/ 	.word	0x00000000
        /*0010*/ 	.short	0x0005
        /*0012*/ 	.short	0x0028
        /*0014*/ 	.byte	0x00, 0xf0, 0x21, 0x00


	//----- nvinfo : EIATTR_KPARAM_INFO
	.align		4
.L_16889:
        /*0018*/ 	.byte	0x04, 0x17
        /*001a*/ 	.short	(.L_16891 - .L_16890)
.L_16890:
        /*001c*/ 	.word	0x00000000
        /*0020*/ 	.short	0x0004
        /*0022*/ 	.short	0x0020
        /*0024*/ 	.byte	0x00, 0xf0, 0x21, 0x00


	//----- nvinfo : EIATTR_KPARAM_INFO
	.align		4
.L_16891:
        /*0028*/ 	.byte	0x04, 0x17
        /*002a*/ 	.short	(.L_16893 - .L_16892)
.L_16892:
        /*002c*/ 	.word	0x00000000
        /*0030*/ 	.short	0x0003
        /*0032*/ 	.short	0x0018
        /*0034*/ 	.byte	0x00, 0xf0, 0x21, 0x00


	//----- nvinfo : EIATTR_KPARAM_INFO
	.align		4
.L_16893:
        /*0038*/ 	.byte	0x04, 0x17
        /*003a*/ 	.short	(.L_16895 - .L_16894)
.L_16894:
        /*003c*/ 	.word	0x00000000
        /*0040*/ 	.short	0x0002
        /*0042*/ 	.short	0x0010
        /*0044*/ 	.byte	0x00, 0xf0, 0x21, 0x00


	//----- nvinfo : EIATTR_KPARAM_INFO
	.align		4
.L_16895:
        /*0048*/ 	.byte	0x04, 0x17
        /*004a*/ 	.short	(.L_16897 - .L_16896)
.L_16896:
        /*004c*/ 	.word	0x00000000
        /*0050*/ 	.short	0x0001
        /*0052*/ 	.short	0x0008
        /*0054*/ 	.byte	0x00, 0xf5, 0x21, 0x00


	//----- nvinfo : EIATTR_KPARAM_INFO
	.align		4
.L_16897:
        /*0058*/ 	.byte	0x04, 0x17
        /*005a*/ 	.short	(.L_16899 - .L_16898)
.L_16898:
        /*005c*/ 	.word	0x00000000
        /*0060*/ 	.short	0x0000
        /*0062*/ 	.short	0x0000
        /*0064*/ 	.byte	0x00, 0xf5, 0x21, 0x00


	//----- nvinfo : EIATTR_SPARSE_MMA_MASK
	.align		4
.L_16899:
        /*0068*/ 	.byte	0x03, 0x50
        /*006a*/ 	.short	0x0000


	//----- nvinfo : EIATTR_MAXREG_COUNT
	.align		4
        /*006c*/ 	.byte	0x03, 0x1b
        /*006e*/ 	.short	0x00ff


	//----- nvinfo : EIATTR_NUM_BARRIERS
	.align		4
        /*0070*/ 	.byte	0x02, 0x4c
        /*0072*/ 	.byte	0x01
	.zero		1


	//----- nvinfo : EIATTR_MERCURY_ISA_VERSION
	.align		4
        /*0074*/ 	.byte	0x03, 0x5f
        /*0076*/ 	.short	0x0101


	//----- nvinfo : EIATTR_VRC_CTA_INIT_COUNT
	.align		4
        /*0078*/ 	.byte	0x02, 0x4a
	.zero		1
	.zero		1


	//----- nvinfo : EIATTR_EXIT_INSTR_OFFSETS
	.align		4
        /*007c*/ 	.byte	0x04, 0x1c
        /*007e*/ 	.short	(.L_16901 - .L_16900)


	//   ....[0]....
.L_16900:
        /*0080*/ 	.word	0x00000110


	//   ....[1]....
        /*0084*/ 	.word	0x000004c0


	//   ....[2]....
        /*0088*/ 	.word	0x000006c0


	//   ....[3]....
        /*008c*/ 	.word	0x000007e0


	//----- nvinfo : EIATTR_CRS_STACK_SIZE
	.align		4
.L_16901:
        /*0090*/ 	.byte	0x04, 0x1e
        /*0092*/ 	.short	(.L_16903 - .L_16902)
.L_16902:
        /*0094*/ 	.word	0x00000000


	//----- nvinfo : EIATTR_CBANK_PARAM_SIZE
	.align		4
.L_16903:
        /*0098*/ 	.byte	0x03, 0x19
        /*009a*/ 	.short	0x0030


	//----- nvinfo : EIATTR_PARAM_CBANK
	.align		4
        /*009c*/ 	.byte	0x04, 0x0a
        /*009e*/ 	.short	(.L_16905 - .L_16904)
	.align		4
.L_16904:
        /*00a0*/ 	.word	index@(.nv.constant0.contiguous_sum_square22_u64)
        /*00a4*/ 	.short	0x0380
        /*00a6*/ 	.short	0x0030


	//----- nvinfo : EIATTR_SW_WAR
	.align		4
.L_16905:
        /*00a8*/ 	.byte	0x04, 0x36
        /*00aa*/ 	.short	(.L_16907 - .L_16906)
.L_16906:
        /*00ac*/ 	.word	0x00000008
.L_16907:


//--------------------- .nv.info.contiguous_sum_square2_u64 --------------------------
	.section	.nv.info.contiguous_sum_square2_u64,"",@"SHT_CUDA_INFO"
	.sectionflags	@""
	.align	4


	//----- nvinfo : EIATTR_CUDA_API_VERSION
	.align		4
        /*0000*/ 	.byte	0x04, 0x37
        /*0002*/ 	.short	(.L_16909 - .L_16908)
.L_16908:
        /*0004*/ 	.word	0x00000082


	//----- nvinfo : EIATTR_KPARAM_INFO
	.align		4
.L_16909:
        /*0008*/ 	.byte	0x04, 0x17
        /*000a*/ 	.short	(.L_16911 - .L_16910)
.L_16910:
        /*000c*/ 	.word	0x00000000
        /*0010*/ 	.short	0x0008
        /*0012*/ 	.short	0x0040
        /*0014*/ 	.byte	0x00, 0xf0, 0x21, 0x00


	//----- nvinfo : EIATTR_KPARAM_INFO
	.align		4
.L_16911:
        /*0018*/ 	.byte	0x04, 0x17
        /*001a*/ 	.short	(.L_16913 - .L_16912)
.L_16912:
        /*001c*/ 	.word	0x00000000
        /*0020*/ 	.short	0x0007
        /*0022*/ 	.short	0x0038
        /*0024*/ 	.byte	0x00, 0xf0, 0x21, 0x00


	//----- nvinfo : EIATTR_KPARAM_INFO
	.align		4
.L_16913:
        /*0028*/ 	.byte	0x04, 0x17
        /*002a*/ 	.short	(.L_16915 - .L_16914)
.L_16914:
        /*002c*/ 	.word	0x00000000
        /*0030*/ 	.short	0x0006
        /*0032*/ 	.short	0x0030
        /*0034*/ 	.byte	0x00, 0xf0, 0x21, 0x00


	//----- nvinfo : EIATTR_KPARAM_INFO
	.align		4
.L_16915:
        /*0038*/ 	.byte	0x04, 0x17
        /*003a*/ 	.short	(.L_16917 - .L_16916)
.L_16916:
        /*003c*/ 	.word	0x00000000
        /*0040*/ 	.short	0x0005
        /*0042*/ 	.short	0x0028
        /*0044*/ 	.byte	0x00, 0xf0, 0x21, 0x00


	//----- nvinfo : EIATTR_KPARAM_INFO
	.align		4
.L_16917:
        /*0048*/ 	.byte	0x04, 0x17
        /*004a*/ 	.short	(.L_16919 - .L_16918)
.L_16918:
        /*004c*/ 	.word	0x00000000
        /*0050*/ 	.short	0x0004
        /*0052*/ 	.short	0x0020
        /*0054*/ 	.byte	0x00, 0xf0, 0x21, 0x00


	//----- nvinfo : EIATTR_KPARAM_INFO
	.align		4
.L_16919:
        /*0058*/ 	.byte	0x04, 0x17
        /*005a*/ 	.short	(.L_16921 - .L_16920)
.L_16920:
        /*005c*/ 	.word	0x00000000
        /*0060*/ 	.short	0x0003
        /*0062*/ 	.short	0x0018
        /*0064*/ 	.byte	0x00, 0xf5, 0x21, 0x00


	//----- nvinfo : EIATTR_KPARAM_INFO
	.align		4
.L_16921:
        /*0068*/ 	.byte	0x04, 0x17
        /*006a*/ 	.short	(.L_16923 - .L_16922)
.L_16922:
        /*006c*/ 	.word	0x00000000
        /*0070*/ 	.short	0x0002
        /*0072*/ 	.short	0x0010
        /*0074*/ 	.byte	0x00, 0xf5, 0x21, 0x00


	//----- nvinfo : EIATTR_KPARAM_INFO
	.align		4
.L_16923:
        /*0078*/ 	.byte	0x04, 0x17
        /*007a*/ 	.short	(.L_16925 - .L_16924)
.L_16924:
        /*007c*/ 	.word	0x00000000
        /*0080*/ 	.short	0x0001
        /*0082*/ 	.short	0x0008
        /*0084*/ 	.byte	0x00, 0xf5, 0x21, 0x00


	//----- nvinfo : EIATTR_KPARAM_INFO
	.align		4
.L_16925:
        /*0088*/ 	.byte	0x04, 0x17
        /*008a*/ 	.short	(.L_16927 - .L_16926)
.L_16926:
        /*008c*/ 	.word	0x00000000
        /*0090*/ 	.short	0x0000
        /*0092*/ 	.short	0x0000
        /*0094*/ 	.byte	0x00, 0xf5, 0x21, 0x00


	//----- nvinfo : EIATTR_SPARSE_MMA_MASK
	.align		4
.L_16927:
        /*0098*/ 	.byte	0x03, 0x50
        /*009a*/ 	.short	0x0000


	//----- nvinfo : EIATTR_MAXREG_COUNT
	.align		4
        /*009c*/ 	.byte	0x03, 0x1b
        /*009e*/ 	.short	0x00ff


	//----- nvinfo : EIATTR_NUM_BARRIERS
	.align		4
        /*00a0*/ 	.byte	0x02, 0x4c
        /*00a2*/ 	.byte	0x01
	.zero		1


	//----- nvinfo : EIATTR_MERCURY_ISA_VERSION
	.align		4
        /*00a4*/ 	.byte	0x03, 0x5f
        /*00a6*/ 	.short	0x0101


	//----- nvinfo : EIATTR_VRC_CTA_INIT_COUNT
	.align		4
        /*00a8*/ 	.byte	0x02, 0x4a
	.zero		1
	.zero		1


	//----- nvinfo : EIATTR_EXIT_INSTR_OFFSETS
	.align		4
        /*00ac*/ 	.byte	0x04, 0x1c
        /*00ae*/ 	.short	(.L_16929 - .L_16928)


	//   ....[0]....
.L_16928:
        /*00b0*/ 	.word	0x00000110


	//   ....[1]....
        /*00b4*/ 	.word	0x000068f0


	//   ....[2]....
        /*00b8*/ 	.word	0x00006af0


	//   ....[3]....
        /*00bc*/ 	.word	0x00006c10


	//----- nvinfo : EIATTR_CRS_STACK_SIZE
	.align		4
.L_16929:
        /*00c0*/ 	.byte	0x04, 0x1e
        /*00c2*/ 	.short	(.L_16931 - .L_16930)
.L_16930:
        /*00c4*/ 	.word	0x00000000


	//----- nvinfo : EIATTR_CBANK_PARAM_SIZE
	.align		4
.L_16931:
        /*00c8*/ 	.byte	0x03, 0x19
        /*00ca*/ 	.short	0x0048


	//----- nvinfo : EIATTR_PARAM_CBANK
	.align		4
        /*00cc*/ 	.byte	0x04, 0x0a
        /*00ce*/ 	.short	(.L_16933 - .L_16932)
	.align		4
.L_16932:
        /*00d0*/ 	.word	index@(.nv.constant0.contiguous_sum_square2_u64)
        /*00d4*/ 	.short	0x0380
        /*00d6*/ 	.short	0x0048


	//----- nvinfo : EIATTR_SW_WAR
	.align		4
.L_16933:
        /*00d8*/ 	.byte	0x04, 0x36
        /*00da*/ 	.short	(.L_16935 - .L_16934)
.L_16934:
        /*00dc*/ 	.word	0x00000008
.L_16935:


//--------------------- .nv.info.uncontiguous_cumulate_sum_square_u64 --------------------------
	.section	.nv.info.uncontiguous_cumulate_sum_square_u64,"",@"SHT_CUDA_INFO"
	.sectionflags	@""
	.align	4


	//----- nvinfo : EIATTR_CUDA_API_VERSION
	.align		4
        /*0000*/ 	.byte	0x04, 0x37
        /*0002*/ 	.short	(.L_16937 - .L_16936)
.L_16936:
        /*0004*/ 	.word	0x00000082


	//----- nvinfo : EIATTR_KPARAM_INFO
	.align		4
.L_16937:
        /*0008*/ 	.byte	0x04, 0x17
        /*000a*/ 	.short	(.L_16939 - .L_16938)
.L_16938:
        /*000c*/ 	.word	0x00000000
        /*0010*/ 	.short	0x0005
        /*0012*/ 	.short	0x0028
        /*0014*/ 	.byte	0x00, 0xf0, 0x21, 0x00


	//----- nvinfo : EIATTR_KPARAM_INFO
	.align		4
.L_16939:
        /*0018*/ 	.byte	0x04, 0x17
        /*001a*/ 	.short	(.L_16941 - .L_16940)
.L_16940:
        /*001c*/ 	.word	0x00000000
        /*0020*/ 	.short	0x0004
        /*0022*/ 	.short	0x0020
        /*0024*/ 	.byte	0x00, 0xf0, 0x21, 0x00


	//----- nvinfo : EIATTR_KPARAM_INFO
	.align		4
.L_16941:
        /*0028*/ 	.byte	0x04, 0x17
        /*002a*/ 	.short	(.L_16943 - .L_16942)
.L_16942:
        /*002c*/ 	.word	0x00000000
        /*0030*/ 	.short	0x0003
        /*0032*/ 	.short	0x0018
        /*0034*/ 	.byte	0x00, 0xf5, 0x21, 0x00


	//----- nvinfo : EIATTR_KPARAM_INFO
	.align		4
.L_16943:
        /*0038*/ 	.byte	0x04, 0x17
        /*003a*/ 	.short	(.L_16945 - .L_16944)
.L_16944:
        /*003c*/ 	.word	0x00000000
        /*0040*/ 	.short	0x0002
        /*0042*/ 	.short	0x0010
        /*0044*/ 	.byte	0x00, 0xf5, 0x21, 0x00


	//----- nvinfo : EIATTR_KPARAM_INFO
	.align		4
.L_16945:
        /*0048*/ 	.byte	0x04, 0x17
        /*004a*/ 	.short	(.L_16947 - .L_16946)
.L_16946:
        /*004c*/ 	.word	0x00000000
        /*0050*/ 	.short	0x0001
        /*0052*/ 	.short	0x0008
        /*0054*/ 	.byte	0x00, 0xf5, 0x21, 0x00


	//----- nvinfo : EIATTR_KPARAM_INFO
	.align		4
.L_16947:
        /*0058*/ 	.byte	0x04, 0x17
        /*005a*/ 	.short	(.L_16949 - .L_16948)
.L_16948:
        /*005c*/ 	.word	0x00000000
        /*0060*/ 	.short	0x0000
        /*0062*/ 	.short	0x0000
        /*0064*/ 	.byte	0x00, 0xf5, 0x21, 0x00


	//----- nvinfo : EIATTR_SPARSE_MMA_MASK
	.align		4
.L_16949:
        /*0068*/ 	.byte	0x03, 0x50
        /*006a*/ 	.short	0x0000


	//----- nvinfo : EIATTR_MAXREG_COUNT
	.align		4
        /*006c*/ 	.byte	0x03, 0x1b
        /*006e*/ 	.short	0x00ff


	//----- nvinfo : EIATTR_NUM_BARRIERS
	.align		4
        /*0070*/ 	.byte	0x02, 0x4c
        /*0072*/ 	.byte	0x01
	.zero		1


	//----- nvinfo : EIATTR_MERCURY_ISA_VERSION
	.align		4
        /*0074*/ 	.byte	0x03, 0x5f
        /*0076*/ 	.short	0x0101


	//----- nvinfo : EIATTR_VRC_CTA_INIT_COUNT
	.align		4
        /*0078*/ 	.byte	0x02, 0x4a
	.zero		1
	.zero		1


	//----- nvinfo : EIATTR_EXIT_INSTR_OFFSETS
	.align		4
        /*007c*/ 	.byte	0x04, 0x1c
        /*007e*/ 	.short	(.L_16951 - .L_16950)


	//   ....[0]....
.L_16950:
        /*0080*/ 	.word	0x00006a30


	//   ....[1]....
        /*0084*/ 	.word	0x00006c30


	//   ....[2]....
        /*0088*/ 	.word	0x00006cb0


	//----- nvinfo : EIATTR_CRS_STACK_SIZE
	.align		4
.L_16951:
        /*008c*/ 	.byte	0x04, 0x1e
        /*008e*/ 	.short	(.L_16953 - .L_16952)
.L_16952:
        /*0090*/ 	.word	0x00000000


	//----- nvinfo : EIATTR_CBANK_PARAM_SIZE
	.align		4
.L_16953:
        /*0094*/ 	.byte	0x03, 0x19
        /*0096*/ 	.short	0x0030


	//----- nvinfo : EIATTR_PARAM_CBANK
	.align		4
        /*0098*/ 	.byte	0x04, 0x0a
        /*009a*/ 	.short	(.L_16955 - .L_16954)
	.align		4
.L_16954:
        /*009c*/ 	.word	index@(.nv.constant0.uncontiguous_cumulate_sum_square_u64)
        /*00a0*/ 	.short	0x0380
        /*00a2*/ 	.short	0x0030


	//----- nvinfo : EIATTR_SW_WAR
	.align		4
.L_16955:
        /*00a4*/ 	.byte	0x04, 0x36
        /*00a6*/ 	.short	(.L_16957 - .L_16956)
.L_16956:
        /*00a8*/ 	.word	0x00000008
.L_16957:


//--------------------- .nv.info.uncontiguous_sum_square_u64 --------------------------
	.section	.nv.info.uncontiguous_sum_square_u64,"",@"SHT_CUDA_INFO"
	.sectionflags	@""
	.align	4


	//----- nvinfo : EIATTR_CUDA_API_VERSION
	.align		4
        /*0000*/ 	.byte	0x04, 0x37
        /*0002*/ 	.short	(.L_16959 - .L_16958)
.L_16958:
        /*0004*/ 	.word	0x00000082


	//----- nvinfo : EIATTR_KPARAM_INFO
	.align		4
.L_16959:
        /*0008*/ 	.byte	0x04, 0x17
        /*000a*/ 	.short	(.L_16961 - .L_16960)
.L_16960:
        /*000c*/ 	.word	0x00000000
        /*0010*/ 	.short	0x0005
        /*0012*/ 	.short	0x0028
        /*0014*/ 	.byte	0x00, 0xf0, 0x21, 0x00


	//----- nvinfo : EIATTR_KPARAM_INFO
	.align		4
.L_16961:
        /*0018*/ 	.byte	0x04, 0x17
        /*001a*/ 	.short	(.L_16963 - .L_16962)
.L_16962:
        /*001c*/ 	.word	0x00000000
        /*0020*/ 	.short	0x0004
        /*0022*/ 	.short	0x0020
        /*0024*/ 	.byte	0x00, 0xf0, 0x21, 0x00


	//----- nvinfo : EIATTR_KPARAM_INFO
	.align		4
.L_16963:
        /*0028*/ 	.byte	0x04, 0x17
        /*002a*/ 	.short	(.L_16965 - .L_16964)
.L_16964:
        /*002c*/ 	.word	0x00000000
        /*0030*/ 	.short	0x0003
        /*0032*/ 	.short	0x0018
        /*0034*/ 	.byte	0x00, 0xf5, 0x21, 0x00


	//----- nvinfo : EIATTR_KPARAM_INFO
	.align		4
.L_16965:
        /*0038*/ 	.byte	0x04, 0x17
        /*003a*/ 	.short	(.L_16967 - .L_16966)
.L_16966:
        /*003c*/ 	.word	0x00000000
        /*0040*/ 	.short	0x0002
        /*0042*/ 	.short	0x0010
        /*0044*/ 	.byte	0x00, 0xf5, 0x21, 0x00


	//----- nvinfo : EIATTR_KPARAM_INFO
	.align		4
.L_16967:
        /*0048*/ 	.byte	0x04, 0x17
        /*004a*/ 	.short	(.L_16969 - .L_16968)
.L_16968:
        /*004c*/ 	.word	0x00000000
        /*0050*/ 	.short	0x0001
        /*0052*/ 	.short	0x0008
        /*0054*/ 	.byte	0x00, 0xf5, 0x21, 0x00


	//----- nvinfo : EIATTR_KPARAM_INFO
	.align		4
.L_16969:
        /*0058*/ 	.byte	0x04, 0x17
        /*005a*/ 	.short	(.L_16971 - .L_16970)
.L_16970:
        /*005c*/ 	.word	0x00000000
        /*0060*/ 	.short	0x0000
        /*0062*/ 	.short	0x0000
        /*0064*/ 	.byte	0x00, 0xf5, 0x21, 0x00


	//----- nvinfo : EIATTR_SPARSE_MMA_MASK
	.align		4
.L_16971:
        /*0068*/ 	.byte	0x03, 0x50
        /*006a*/ 	.short	0x0000


	//----- nvinfo : EIATTR_MAXREG_COUNT
	.align		4
        /*006c*/ 	.byte	0x03, 0x1b
        /*006e*/ 	.short	0x00ff


	//----- nvinfo : EIATTR_NUM_BARRIERS
	.align		4
        /*0070*/ 	.byte	0x02, 0x4c
        /*0072*/ 	.byte	0x01
	.zero		1


	//----- nvinfo : EIATTR_MERCURY_ISA_VERSION
	.align		4
        /*0074*/ 	.byte	0x03, 0x5f
        /*0076*/ 	.short	0x0101


	//----- nvinfo : EIATTR_VRC_CTA_INIT_COUNT
	.align		4
        /*0078*/ 	.byte	0x02, 0x4a
	.zero		1
	.zero		1


	//----- nvinfo : EIATTR_EXIT_INSTR_OFFSETS
	.align		4
        /*007c*/ 	.byte	0x04, 0x1c
        /*007e*/ 	.short	(.L_16973 - .L_16972)


	//   ....[0]....
.L_16972:
        /*0080*/ 	.word	0x00006ad0


	//   ....[1]....
        /*0084*/ 	.word	0x00006cd0


	//   ....[2]....
        /*0088*/ 	.word	0x00006d50


	//----- nvinfo : EIATTR_CRS_STACK_SIZE
	.align		4
.L_16973:
        /*008c*/ 	.byte	0x04, 0x1e
        /*008e*/ 	.short	(.L_16975 - .L_16974)
.L_16974:
        /*0090*/ 	.word	0x00000000


	//----- nvinfo : EIATTR_CBANK_PARAM_SIZE
	.align		4
.L_16975:
        /*0094*/ 	.byte	0x03, 0x19
        /*0096*/ 	.short	0x0030


	//----- nvinfo : EIATTR_PARAM_CBANK
	.align		4
        /*0098*/ 	.byte	0x04, 0x0a
        /*009a*/ 	.short	(.L_16977 - .L_16976)
	.align		4
.L_16976:
        /*009c*/ 	.word	index@(.nv.constant0.uncontiguous_sum_square_u64)
        /*00a0*/ 	.short	0x0380
        /*00a2*/ 	.short	0x0030


	//----- nvinfo : EIATTR_SW_WAR
	.align		4
.L_16977:
        /*00a4*/ 	.byte	0x04, 0x36
        /*00a6*/ 	.short	(.L_16979 - .L_16978)
.L_16978:
        /*00a8*/ 	.word	0x00000008
.L_16979:


//--------------------- .nv.info.contiguous_cumulate_sum_square_u64 --------------------------
	.section	.nv.info.contiguous_cumulate_sum_square_u64,"",@"SHT_CUDA_INFO"
	.sectionflags	@""
	.align	4


	//----- nvinfo : EIATTR_CUDA_API_VERSION
	.align		4
        /*0000*/ 	.byte	0x04, 0x37
        /*0002*/ 	.short	(.L_16981 - .L_16980)
.L_16980:
        /*0004*/ 	.word	0x00000082


	//----- nvinfo : EIATTR_KPARAM_INFO
	.align		4
.L_16981:
        /*0008*/ 	.byte	0x04, 0x17
        /*000a*/ 	.short	(.L_16983 - .L_16982)
.L_16982:
        /*000c*/ 	.word	0x00000000
        /*0010*/ 	.short	0x0002
        /*0012*/ 	.short	0x0010
        /*0014*/ 	.byte	0x00, 0xf0, 0x21, 0x00


	//----- nvinfo : EIATTR_KPARAM_INFO
	.align		4
.L_16983:
        /*0018*/ 	.byte	0x04, 0x17
        /*001a*/ 	.short	(.L_16985 - .L_16984)
.L_16984:
        /*001c*/ 	.word	0x00000000
        /*0020*/ 	.short	0x0001
        /*0022*/ 	.short	0x0008
        /*0024*/ 	.byte	0x00, 0xf5, 0x21, 0x00


	//----- nvinfo : EIATTR_KPARAM_INFO
	.align		4
.L_16985:
        /*0028*/ 	.byte	0x04, 0x17
        /*002a*/ 	.short	(.L_16987 - .L_16986)
.L_16986:
        /*002c*/ 	.word	0x00000000
        /*0030*/ 	.short	0x0000
        /*0032*/ 	.short	0x0000
        /*0034*/ 	.byte	0x00, 0xf5, 0x21, 0x00


	//----- nvinfo : EIATTR_SPARSE_MMA_MASK
	.align		4
.L_16987:
        /*0038*/ 	.byte	0x03, 0x50
        /*003a*/ 	.short	0x0000


	//----- nvinfo : EIATTR_MAXREG_COUNT
	.align		4
        /*003c*/ 	.byte	0x03, 0x1b
        /*003e*/ 	.short	0x00ff


	//----- nvinfo : EIATTR_NUM_BARRIERS
	.align		4
        /*0040*/ 	.byte	0x02, 0x4c
        /*0042*/ 	.byte	0x01
	.zero		1


	//----- nvinfo : EIATTR_MERCURY_ISA_VERSION
	.align		4
        /*0044*/ 	.byte	0x03, 0x5f
        /*0046*/ 	.short	0x0101


	//----- nvinfo : EIATTR_VRC_CTA_INIT_COUNT
	.align		4
        /*0048*/ 	.byte	0x02, 0x4a
	.zero		1
	.zero		1


	//----- nvinfo : EIATTR_EXIT_INSTR_OFFSETS
	.align		4
        /*004c*/ 	.byte	0x04, 0x1c
        /*004e*/ 	.short	(.L_16989 - .L_16988)


	//   ....[0]....
.L_16988:
        /*0050*/ 	.word	0x00000360


	//   ....[1]....
        /*0054*/ 	.word	0x00000560


	//   ....[2]....
        /*0058*/ 	.word	0x000005e0


	//----- nvinfo : EIATTR_CRS_STACK_SIZE
	.align		4
.L_16989:
        /*005c*/ 	.byte	0x04, 0x1e
        /*005e*/ 	.short	(.L_16991 - .L_16990)
.L_16990:
        /*0060*/ 	.word	0x00000000


	//----- nvinfo : EIATTR_CBANK_PARAM_SIZE
	.align		4
.L_16991:
        /*0064*/ 	.byte	0x03, 0x19
        /*0066*/ 	.short	0x0018


	//----- nvinfo : EIATTR_PARAM_CBANK
	.align		4
        /*0068*/ 	.byte	0x04, 0x0a
        /*006a*/ 	.short	(.L_16993 - .L_16992)
	.align		4
.L_16992:
        /*006c*/ 	.word	index@(.nv.constant0.contiguous_cumulate_sum_square_u64)
        /*0070*/ 	.short	0x0380
        /*0072*/ 	.short	0x0018


	//----- nvinfo : EIATTR_SW_WAR
	.align		4
.L_16993:
        /*0074*/ 	.byte	0x04, 0x36
        /*0076*/ 	.short	(.L_16995 - .L_16994)
.L_16994:
        /*0078*/ 	.word	0x00000008
.L_16995:


//--------------------- .nv.info.contiguous_sum_square_u64 --------------------------
	.section	.nv.info.contiguous_sum_square_u64,"",@"SHT_CUDA_INFO"
	.sectionflags	@""
	.align	4


	//----- nvinfo : EIATTR_CUDA_API_VERSION
	.align		4
        /*0000*/ 	.byte	0x04, 0x37
        /*0002*/ 	.short	(.L_16997 - .L_16996)
.L_16996:
        /*0004*/ 	.word	0x00000082


	//----- nvinfo : EIATTR_KPARAM_INFO
	.align		4
.L_16997:
        /*0008*/ 	.byte	0x04, 0x17
        /*000a*/ 	.short	(.L_16999 - .L_16998)
.L_16998:
        /*000c*/ 	.word	0x00000000
        /*0010*/ 	.short	0x0002
        /*0012*/ 	.short	0x0010
        /*0014*/ 	.byte	0x00, 0xf0, 0x21, 0x00


	//----- nvinfo : EIATTR_KPARAM_INFO
	.align		4
.L_16999:
        /*0018*/ 	.byte	0x04, 0x17
        /*001a*/ 	.short	(.L_17001 - .L_17000)
.L_17000:
        /*001c*/ 	.word	0x00000000
        /*0020*/ 	.short	0x0001
        /*0022*/ 	.short	0x0008
        /*0024*/ 	.byte	0x00, 0xf5, 0x21, 0x00


	//----- nvinfo : EIATTR_KPARAM_INFO
	.align		4
.L_17001:
        /*0028*/ 	.byte	0x04, 0x17
        /*002a*/ 	.short	(.L_17003 - .L_17002)
.L_17002:
        /*002c*/ 	.word	0x00000000
        /*0030*/ 	.short	0x0000
        /*0032*/ 	.short	0x0000
        /*0034*/ 	.byte	0x00, 0xf5, 0x21, 0x00


	//----- nvinfo : EIATTR_SPARSE_MMA_MASK
	.align		4
.L_17003:
        /*0038*/ 	.byte	0x03, 0x50
        /*003a*/ 	.short	0x0000


	//----- nvinfo : EIATTR_MAXREG_COUNT
	.align		4
        /*003c*/ 	.byte	0x03, 0x1b
        /*003e*/ 	.short	0x00ff


	//----- nvinfo : EIATTR_NUM_BARRIERS
	.align		4
        /*0040*/ 	.byte	0x02, 0x4c
        /*0042*/ 	.byte	0x01
	.zero		1


	//----- nvinfo : EIATTR_MERCURY_ISA_VERSION
	.align		4
        /*0044*/ 	.byte	0x03, 0x5f
        /*0046*/ 	.short	0x0101


	//----- nvinfo : EIATTR_VRC_CTA_INIT_COUNT
	.align		4
        /*0048*/ 	.byte	0x02, 0x4a
	.zero		1
	.zero		1


	//----- nvinfo : EIATTR_EXIT_INSTR_OFFSETS
	.align		4
        /*004c*/ 	.byte	0x04, 0x1c
        /*004e*/ 	.short	(.L_17005 - .L_17004)


	//   ....[0]....
.L_17004:
        /*0050*/ 	.word	0x00000400


	//   ....[1]....
        /*0054*/ 	.word	0x00000600


	//   ....[2]....
        /*0058*/ 	.word	0x00000680


	//----- nvinfo : EIATTR_CRS_STACK_SIZE
	.align		4
.L_17005:
        /*005c*/ 	.byte	0x04, 0x1e
        /*005e*/ 	.short	(.L_17007 - .L_17006)
.L_17006:
        /*0060*/ 	.word	0x00000000


	//----- nvinfo : EIATTR_CBANK_PARAM_SIZE
	.align		4
.L_17007:
        /*0064*/ 	.byte	0x03, 0x19
        /*0066*/ 	.short	0x0018


	//----- nvinfo : EIATTR_PARAM_CBANK
	.align		4
        /*0068*/ 	.byte	0x04, 0x0a
        /*006a*/ 	.short	(.L_17009 - .L_17008)
	.align		4
.L_17008:
        /*006c*/ 	.word	index@(.nv.constant0.contiguous_sum_square_u64)
        /*0070*/ 	.short	0x0380
        /*0072*/ 	.short	0x0018


	//----- nvinfo : EIATTR_SW_WAR
	.align		4
.L_17009:
        /*0074*/ 	.byte	0x04, 0x36
        /*0076*/ 	.short	(.L_17011 - .L_17010)
.L_17010:
        /*0078*/ 	.word	0x00000008
.L_17011:


//--------------------- .nv.info.contiguous_sum_square33_u32 --------------------------
	.section	.nv.info.contiguous_sum_square33_u32,"",@"SHT_CUDA_INFO"
	.sectionflags	@""
	.align	4


	//----- nvinfo : EIATTR_CUDA_API_VERSION
	.align		4
        /*0000*/ 	.byte	0x04, 0x37
        /*0002*/ 	.short	(.L_17013 - .L_17012)
.L_17012:
        /*0004*/ 	.word	0x00000082


	//----- nvinfo : EIATTR_KPARAM_INFO
	.align		4
.L_17013:
        /*0008*/ 	.byte	0x04, 0x17
        /*000a*/ 	.short	(.L_17015 - .L_17014)
.L_17014:
        /*000c*/ 	.word	0x00000000
        /*0010*/ 	.short	0x0004
        /*0012*/ 	.short	0x0020
        /*0014*/ 	.byte	0x00, 0xf0, 0x21, 0x00


	//----- nvinfo : EIATTR_KPARAM_INFO
	.align		4
.L_17015:
        /*0018*/ 	.byte	0x04, 0x17
        /*001a*/ 	.short	(.L_17017 - .L_17016)
.L_17016:
        /*001c*/ 	.word	0x00000000
        /*0020*/ 	.short	0x0003
        /*0022*/ 	.short	0x0018
        /*0024*/ 	.byte	0x00, 0xf0, 0x21, 0x00


	//----- nvinfo : EIATTR_KPARAM_INFO
	.align		4
.L_17017:
        /*0028*/ 	.byte	0x04, 0x17
        /*002a*/ 	.short	(.L_17019 - .L_17018)
.L_17018:
        /*002c*/ 	.word	0x00000000
        /*0030*/ 	.short	0x0002
        /*0032*/ 	.short	0x0010
        /*0034*/ 	.byte	0x00, 0xf0, 0x21, 0x00


	//----- nvinfo : EIATTR_KPARAM_INFO
	.align		4
.L_17019:
        /*0038*/ 	.byte	0x04, 0x17
        /*003a*/ 	.short	(.L_17021 - .L_17020)
.L_17020:
        /*003c*/ 	.word	0x00000000
        /*0040*/ 	.short	0x0001
        /*0042*/ 	.short	0x0008
        /*0044*/ 	.byte	0x00, 0xf5, 0x21, 0x00


	//----- nvinfo : EIATTR_KPARAM_INFO
	.align		4
.L_17021:
        /*0048*/ 	.byte	0x04, 0x17
        /*004a*/ 	.short	(.L_17023 - .L_17022)
.L_17022:
        /*004c*/ 	.word	0x00000000
        /*0050*/ 	.short	0x0000
        /*0052*/ 	.short	0x0000
        /*0054*/ 	.byte	0x00, 0xf5, 0x21, 0x00


	//----- nvinfo : EIATTR_SPARSE_MMA_MASK
	.align		4
.L_17023:
        /*0058*/ 	.byte	0x03, 0x50
        /*005a*/ 	.short	0x0000


	//----- nvinfo : EIATTR_MAXREG_COUNT
	.align		4
        /*005c*/ 	.byte	0x03, 0x1b
        /*005e*/ 	.short	0x00ff


	//----- nvinfo : EIATTR_NUM_BARRIERS
	.align		4
        /*0060*/ 	.byte	0x02, 0x4c
        /*0062*/ 	.byte	0x01
	.zero		1


	//----- nvinfo : EIATTR_MERCURY_ISA_VERSION
	.align		4
        /*0064*/ 	.byte	0x03, 0x5f
        /*0066*/ 	.short	0x0101


	//----- nvinfo : EIATTR_VRC_CTA_INIT_COUNT
	.align		4
        /*0068*/ 	.byte	0x02, 0x4a
	.zero		1
	.zero		1


	//----- nvinfo : EIATTR_EXIT_INSTR_OFFSETS
	.align		4
        /*006c*/ 	.byte	0x04, 0x1c
        /*006e*/ 	.short	(.L_17025 - .L_17024)


	//   ....[0]....
.L_17024:
        /*0070*/ 	.word	0x00000150


	//   ....[1]....
        /*0074*/ 	.word	0x000001e0


	//   ....[2]....
        /*0078*/ 	.word	0x000007a0


	//----- nvinfo : EIATTR_CBANK_PARAM_SIZE
	.align		4
.L_17025:
        /*007c*/ 	.byte	0x03, 0x19
        /*007e*/ 	.short	0x0028


	//----- nvinfo : EIATTR_PARAM_CBANK
	.align		4
        /*0080*/ 	.byte	0x04, 0x0a
        /*0082*/ 	.short	(.L_17027 - .L_17026)
	.align		4
.L_17026:
        /*0084*/ 	.word	index@(.nv.constant0.contiguous_sum_square33_u32)
        /*0088*/ 	.short	0x0380
        /*008a*/ 	.short	0x0028


	//----- nvinfo : EIATTR_SW_WAR
	.align		4
.L_17027:
        /*008c*/ 	.byte	0x04, 0x36
        /*008e*/ 	.short	(.L_17029 - .L_17028)
.L_17028:
        /*0090*/ 	.word	0x00000008
.L_17029:


//--------------------- .nv.info.contiguous_sum_square3_u32 --------------------------
	.section	.nv.info.contiguous_sum_square3_u32,"",@"SHT_CUDA_INFO"
	.sectionflags	@""
	.align	4


	//----- nvinfo : EIATTR_CUDA_API_VERSION
	.align		4
        /*0000*/ 	.byte	0x04, 0x37
        /*0002*/ 	.short	(.L_17031 - .L_17030)
.L_17030:
        /*0004*/ 	.word	0x00000082


	//----- nvinfo : EIATTR_KPARAM_INFO
	.align		4
.L_17031:
        /*0008*/ 	.byte	0x04, 0x17
        /*000a*/ 	.short	(.L_17033 - .L_17032)
.L_17032:
        /*000c*/ 	.word	0x00000000
        /*0010*/ 	.short	0x0006
        /*0012*/ 	.short	0x0030
        /*0014*/ 	.byte	0x00, 0xf0, 0x21, 0x00


	//----- nvinfo : EIATTR_KPARAM_INFO
	.align		4
.L_17033:
        /*0018*/ 	.byte	0x04, 0x17
        /*001a*/ 	.short	(.L_17035 - .L_17034)
.L_17034:
        /*001c*/ 	.word	0x00000000
        /*0020*/ 	.short	0x0005
        /*0022*/ 	.short	0x0028
        /*0024*/ 	.byte	0x00, 0xf0, 0x21, 0x00


	//----- nvinfo : EIATTR_KPARAM_INFO
	.align		4
.L_17035:
        /*0028*/ 	.byte	0x04, 0x17
        /*002a*/ 	.short	(.L_17037 - .L_17036)
.L_17036:
        /*002c*/ 	.word	0x00000000
        /*0030*/ 	.short	0x0004
        /*0032*/ 	.short	0x0020
        /*0034*/ 	.byte	0x00, 0xf0, 0x21, 0x00


	//----- nvinfo : EIATTR_KPARAM_INFO
	.align		4
.L_17037:
        /*0038*/ 	.byte	0x04, 0x17
        /*003a*/ 	.short	(.L_17039 - .L_17038)
.L_17038:
        /*003c*/ 	.word	0x00000000
        /*0040*/ 	.short	0x0003
        /*0042*/ 	.short	0x0018
        /*0044*/ 	.byte	0x00, 0xf5, 0x21, 0x00


	//----- nvinfo : EIATTR_KPARAM_INFO
	.align		4
.L_17039:
        /*0048*/ 	.byte	0x04, 0x17
        /*004a*/ 	.short	(.L_17041 - .L_17040)
.L_17040:
        /*004c*/ 	.word	0x00000000
        /*0050*/ 	.short	0x0002
        /*0052*/ 	.short	0x0010
        /*0054*/ 	.byte	0x00, 0xf5, 0x21, 0x00


	//----- nvinfo : EIATTR_KPARAM_INFO
	.align		4
.L_17041:
        /*0058*/ 	.byte	0x04, 0x17
        /*005a*/ 	.short	(.L_17043 - .L_17042)
.L_17042:
        /*005c*/ 	.word	0x00000000
        /*0060*/ 	.short	0x0001
        /*0062*/ 	.short	0x0008
        /*0064*/ 	.byte	0x00, 0xf5, 0x21, 0x00


	//----- nvinfo : EIATTR_KPARAM_INFO
	.align		4
.L_17043:
        /*0068*/ 	.byte	0x04, 0x17
        /*006a*/ 	.short	(.L_17045 - .L_17044)
.L_17044:
        /*006c*/ 	.word	0x00000000
        /*0070*/ 	.short	0x0000
        /*0072*/ 	.short	0x0000
        /*0074*/ 	.byte	0x00, 0xf5, 0x21, 0x00


	//----- nvinfo : EIATTR_SPARSE_MMA_MASK
	.align		4
.L_17045:
        /*0078*/ 	.byte	0x03, 0x50
        /*007a*/ 	.short	0x0000


	//----- nvinfo : EIATTR_MAXREG_COUNT
	.align		4
        /*007c*/ 	.byte	0x03, 0x1b
        /*007e*/ 	.short	0x00ff


	//----- nvinfo : EIATTR_NUM_BARRIERS
	.align		4
        /*0080*/ 	.byte	0x02, 0x4c
        /*0082*/ 	.byte	0x01
	.zero		1


	//----- nvinfo : EIATTR_MERCURY_ISA_VERSION
	.align		4
        /*0084*/ 	.byte	0x03, 0x5f
        /*0086*/ 	.short	0x0101


	//----- nvinfo : EIATTR_VRC_CTA_INIT_COUNT
	.align		4
        /*0088*/ 	.byte	0x02, 0x4a
	.zero		1
	.zero		1


	//----- nvinfo : EIATTR_EXIT_INSTR_OFFSETS
	.align		4
        /*008c*/ 	.byte	0x04, 0x1c
        /*008e*/ 	.short	(.L_17047 - .L_17046)


	//   ....[0]....
.L_17046:
        /*0090*/ 	.word	0x00000150


	//   ....[1]....
        /*0094*/ 	.word	0x00003130


	//   ....[2]....
        /*0098*/ 	.word	0x00003760


	//----- nvinfo : EIATTR_CRS_STACK_SIZE
	.align		4
.L_17047:
        /*009c*/ 	.byte	0x04, 0x1e
        /*009e*/ 	.short	(.L_17049 - .L_17048)
.L_17048:
        /*00a0*/ 	.word	0x00000000


	//----- nvinfo : EIATTR_CBANK_PARAM_SIZE
	.align		4
.L_17049:
        /*00a4*/ 	.byte	0x03, 0x19
        /*00a6*/ 	.short	0x0038


	//----- nvinfo : EIATTR_PARAM_CBANK
	.align		4
        /*00a8*/ 	.byte	0x04, 0x0a
        /*00aa*/ 	.short	(.L_17051 - .L_17050)
	.align		4
.L_17050:
        /*00ac*/ 	.word	index@(.nv.constant0.contiguous_sum_square3_u32)
        /*00b0*/ 	.short	0x0380
        /*00b2*/ 	.short	0x0038


	//----- nvinfo : EIATTR_SW_WAR
	.align		4
.L_17051:
        /*00b4*/ 	.byte	0x04, 0x36
        /*00b6*/ 	.short	(.L_17053 - .L_17052)
.L_17052:
        /*00b8*/ 	.word	0x00000008
.L_17053:


//--------------------- .nv.info.contiguous_sum_square22_u32 --------------------------
	.section	.nv.info.contiguous_sum_square22_u32,"",@"SHT_CUDA_INFO"
	.sectionflags	@""
	.align	4


	//----- nvinfo : EIATTR_CUDA_API_VERSION
	.align		4
        /*0000*/ 	.byte	0x04, 0x37
        /*0002*/ 	.short	(.L_17055 - .L_17054)
.L_17054:
        /*0004*/ 	.word	0x00000082


	//----- nvinfo : EIATTR_KPARAM_INFO
	.align		4
.L_17055:
        /*0008*/ 	.byte	0x04, 0x17
        /*000a*/ 	.short	(.L_17057 - .L_17056)
.L_17056:
        /*000c*/ 	.word	0x00000000
        /*0010*/ 	.short	0x0005
        /*0012*/ 	.short	0x0028
        /*0014*/ 	.byte	0x00, 0xf0, 0x21, 0x00


	//----- nvinfo : EIATTR_KPARAM_INFO
	.align		4
.L_17057:
        /*0018*/ 	.byte	0x04, 0x17
        /*001a*/ 	.short	(.L_17059 - .L_17058)
.L_17058:
        /*001c*/ 	.word	0x00000000
        /*0020*/ 	.short	0x0004
        /*0022*/ 	.short	0x0020
        /*0024*/ 	.byte	0x00, 0xf0, 0x21, 0x00


	//----- nvinfo : EIATTR_KPARAM_INFO
	.align		4
.L_17059:
        /*0028*/ 	.byte	0x04, 0x17
        /*002a*/ 	.short	(.L_17061 - .L_17060)
.L_17060:
        /*002c*/ 	.word	0x00000000
        /*0030*/ 	.short	0x0003
        /*0032*/ 	.short	0x0018
        /*0034*/ 	.byte	0x00, 0xf0, 0x21, 0x00


	//----- nvinfo : EIATTR_KPARAM_INFO
	.align		4
.L_17061:
        /*0038*/ 	.byte	0x04, 0x17
        /*003a*/ 	.short	(.L_17063 - .L_17062)
.L_17062:
        /*003c*/ 	.word	0x00000000
        /*0040*/ 	.short	0x0002
        /*0042*/ 	.short	0x0010
        /*0044*/ 	.byte	0x00, 0xf0, 0x21, 0x00


	//----- nvinfo : EIATTR_KPARAM_INFO
	.align		4
.L_17063:
        /*0048*/ 	.byte	0x04, 0x17
        /*004a*/ 	.short	(.L_17065 - .L_17064)
.L_17064:
        /*004c*/ 	.word	0x00000000
        /*0050*/ 	.short	0x0001
        /*0052*/ 	.short	0x0008
        /*0054*/ 	.byte	0x00, 0xf5, 0x21, 0x00


	//----- nvinfo : EIATTR_KPARAM_INFO
	.align		4
.L_17065:
        /*0058*/ 	.byte	0x04, 0x17
        /*005a*/ 	.short	(.L_17067 - .L_17066)
.L_17066:
        /*005c*/ 	.word	0x00000000
        /*0060*/ 	.short	0x0000
        /*0062*/ 	.short	0x0000
        /*0064*/ 	.byte	0x00, 0xf5, 0x21, 0x00


	//----- nvinfo : EIATTR_SPARSE_MMA_MASK
	.align		4
.L_17067:
        /*0068*/ 	.byte	0x03, 0x50
        /*006a*/ 	.short	0x0000


	//----- nvinfo : EIATTR_MAXREG_COUNT
	.align		4
        /*006c*/ 	.byte	0x03, 0x1b
        /*006e*/ 	.short	0x00ff


	//----- nvinfo : EIATTR_NUM_BARRIERS
	.align		4
        /*0070*/ 	.byte	0x02, 0x4c
        /*0072*/ 	.byte	0x01
	.zero		1


	//----- nvinfo : EIATTR_MERCURY_ISA_VERSION
	.align		4
        /*0074*/ 	.byte	0x03, 0x5f
        /*0076*/ 	.short	0x0101


	//----- nvinfo : EIATTR_VRC_CTA_INIT_COUNT
	.align		4
        /*0078*/ 	.byte	0x02, 0x4a
	.zero		1
	.zero		1


	//----- nvinfo : EIATTR_EXIT_INSTR_OFFSETS
	.align		4
        /*007c*/ 	.byte	0x04, 0x1c
        /*007e*/ 	.short	(.L_17069 - .L_17068)


	//   ....[0]....
.L_17068:
        /*0080*/ 	.word	0x00000110


	//   ....[1]....
        /*0084*/ 	.word	0x000004a0


	//   ....[2]....
        /*0088*/ 	.word	0x00000640


	//   ....[3]....
        /*008c*/ 	.word	0x00000760


	//----- nvinfo : EIATTR_CRS_STACK_SIZE
	.align		4
.L_17069:
        /*0090*/ 	.byte	0x04, 0x1e
        /*0092*/ 	.short	(.L_17071 - .L_17070)
.L_17070:
        /*0094*/ 	.word	0x00000000


	//----- nvinfo : EIATTR_CBANK_PARAM_SIZE
	.align		4
.L_17071:
        /*0098*/ 	.byte	0x03, 0x19
        /*009a*/ 	.short	0x0030


	//----- nvinfo : EIATTR_PARAM_CBANK
	.align		4
        /*009c*/ 	.byte	0x04, 0x0a
        /*009e*/ 	.short	(.L_17073 - .L_17072)
	.align		4
.L_17072:
        /*00a0*/ 	.word	index@(.nv.constant0.contiguous_sum_square22_u32)
        /*00a4*/ 	.short	0x0380
        /*00a6*/ 	.short	0x0030


	//----- nvinfo : EIATTR_SW_WAR
	.align		4
.L_17073:
        /*00a8*/ 	.byte	0x04, 0x36
        /*00aa*/ 	.short	(.L_17075 - .L_17074)
.L_17074:
        /*00ac*/ 	.word	0x00000008
.L_17075:


//--------------------- .nv.info.contiguous_sum_square2_u32 --------------------------
	.section	.nv.info.contiguous_sum_square2_u32,"",@"SHT_CUDA_INFO"
	.sectionflags	@""
	.align	4


	//----- nvinfo : EIATTR_CUDA_API_VERSION
	.align		4
        /*0000*/ 	.byte	0x04, 0x37
        /*0002*/ 	.short	(.L_17077 - .L_17076)
.L_17076:
        /*0004*/ 	.word	0x00000082


	//----- nvinfo : EIATTR_KPARAM_INFO
	.align		4
.L_17077:
        /*0008*/ 	.byte	0x04, 0x17
        /*000a*/ 	.short	(.L_17079 - .L_17078)
.L_17078:
        /*000c*/ 	.word	0x00000000
        /*0010*/ 	.short	0x0008
        /*0012*/ 	.short	0x0040
        /*0014*/ 	.byte	0x00, 0xf0, 0x21, 0x00


	//----- nvinfo : EIATTR_KPARAM_INFO
	.align		4
.L_17079:
        /*0018*/ 	.byte	0x04, 0x17
        /*001a*/ 	.short	(.L_17081 - .L_17080)
.L_17080:
        /*001c*/ 	.word	0x00000000
        /*0020*/ 	.short	0x0007
        /*0022*/ 	.short	0x0038
        /*0024*/ 	.byte	0x00, 0xf0, 0x21, 0x00


	//----- nvinfo : EIATTR_KPARAM_INFO
	.align		4
.L_17081:
        /*0028*/ 	.byte	0x04, 0x17
        /*002a*/ 	.short	(.L_17083 - .L_17082)
.L_17082:
        /*002c*/ 	.word	0x00000000
        /*0030*/ 	.short	0x0006
        /*0032*/ 	.short	0x0030
        /*0034*/ 	.byte	0x00, 0xf0, 0x21, 0x00


	//----- nvinfo : EIATTR_KPARAM_INFO
	.align		4
.L_17083:
        /*0038*/ 	.byte	0x04, 0x17
        /*003a*/ 	.short	(.L_17085 - .L_17084)
.L_17084:
        /*003c*/ 	.word	0x00000000
        /*0040*/ 	.short	0x0005
        /*0042*/ 	.short	0x0028
        /*0044*/ 	.byte	0x00, 0xf0, 0x21, 0x00


	//----- nvinfo : EIATTR_KPARAM_INFO
	.align		4
.L_17085:
        /*0048*/ 	.byte	0x04, 0x17
        /*004a*/ 	.short	(.L_17087 - .L_17086)
.L_17086:
        /*004c*/ 	.word	0x00000000
        /*0050*/ 	.short	0x0004
        /*0052*/ 	.short	0x0020
        /*0054*/ 	.byte	0x00, 0xf0, 0x21, 0x00


	//----- nvinfo : EIATTR_KPARAM_INFO
	.align		4
.L_17087:
        /*0058*/ 	.byte	0x04, 0x17
        /*005a*/ 	.short	(.L_17089 - .L_17088)
.L_17088:
        /*005c*/ 	.word	0x00000000
        /*0060*/ 	.short	0x0003
        /*0062*/ 	.short	0x0018
        /*0064*/ 	.byte	0x00, 0xf5, 0x21, 0x00


	//----- nvinfo : EIATTR_KPARAM_INFO
	.align		4
.L_17089:
        /*0068*/ 	.byte	0x04, 0x17
        /*006a*/ 	.short	(.L_17091 - .L_17090)
.L_17090:
        /*006c*/ 	.word	0x00000000
        /*0070*/ 	.short	0x0002
        /*0072*/ 	.short	0x0010
        /*0074*/ 	.byte	0x00, 0xf5, 0x21, 0x00


	//----- nvinfo : EIATTR_KPARAM_INFO
	.align		4
.L_17091:
        /*0078*/ 	.byte	0x04, 0x17
        /*007a*/ 	.short	(.L_17093 - .L_17092)
.L_17092:
        /*007c*/ 	.word	0x00000000
        /*0080*/ 	.short	0x0001
        /*0082*/ 	.short	0x0008
        /*0084*/ 	.byte	0x00, 0xf5, 0x21, 0x00


	//----- nvinfo : EIATTR_KPARAM_INFO
	.align		4
.L_17093:
        /*0088*/ 	.byte	0x04, 0x17
        /*008a*/ 	.short	(.L_17095 - .L_17094)
.L_17094:
        /*008c*/ 	.word	0x00000000
        /*0090*/ 	.short	0x0000
        /*0092*/ 	.short	0x0000
        /*0094*/ 	.byte	0x00, 0xf5, 0x21, 0x00


	//----- nvinfo : EIATTR_SPARSE_MMA_MASK
	.align		4
.L_17095:
        /*0098*/ 	.byte	0x03, 0x50
        /*009a*/ 	.short	0x0000


	//----- nvinfo : EIATTR_MAXREG_COUNT
	.align		4
        /*009c*/ 	.byte	0x03, 0x1b
        /*009e*/ 	.short	0x00ff


	//----- nvinfo : EIATTR_NUM_BARRIERS
	.align		4
        /*00a0*/ 	.byte	0x02, 0x4c
        /*00a2*/ 	.byte	0x01
	.zero		1


	//----- nvinfo : EIATTR_MERCURY_ISA_VERSION
	.align		4
        /*00a4*/ 	.byte	0x03, 0x5f
        /*00a6*/ 	.short	0x0101


	//----- nvinfo : EIATTR_VRC_CTA_INIT_COUNT
	.align		4
        /*00a8*/ 	.byte	0x02, 0x4a
	.zero		1
	.zero		1


	//----- nvinfo : EIATTR_EXIT_INSTR_OFFSETS
	.align		4
        /*00ac*/ 	.byte	0x04, 0x1c
        /*00ae*/ 	.short	(.L_17097 - .L_17096)


	//   ....[0]....
.L_17096:
        /*00b0*/ 	.word	0x00000110


	//   ....[1]....
        /*00b4*/ 	.word	0x00006850


	//   ....[2]....
        /*00b8*/ 	.word	0x000069f0


	//   ....[3]....
        /*00bc*/ 	.word	0x00006b10


	//----- nvinfo : EIATTR_CRS_STACK_SIZE
	.align		4
.L_17097:
        /*00c0*/ 	.byte	0x04, 0x1e
        /*00c2*/ 	.short	(.L_17099 - .L_17098)
.L_17098:
        /*00c4*/ 	.word	0x00000000


	//----- nvinfo : EIATTR_CBANK_PARAM_SIZE
	.align		4
.L_17099:
        /*00c8*/ 	.byte	0x03, 0x19
        /*00ca*/ 	.short	0x0048


	//----- nvinfo : EIATTR_PARAM_CBANK
	.align		4
        /*00cc*/ 	.byte	0x04, 0x0a
        /*00ce*/ 	.short	(.L_17101 - .L_17100)
	.align		4
.L_17100:
        /*00d0*/ 	.word	index@(.nv.constant0.contiguous_sum_square2_u32)
        /*00d4*/ 	.short	0x0380
        /*00d6*/ 	.short	0x0048


	//----- nvinfo : EIATTR_SW_WAR
	.align		4
.L_17101:
        /*00d8*/ 	.byte	0x04, 0x36
        /*00da*/ 	.short	(.L_17103 - .L_17102)
.L_17102:
        /*00dc*/ 	.word	0x00000008
.L_17103:


//--------------------- .nv.info.uncontiguous_cumulate_sum_square_u32 --------------------------
	.section	.nv.info.uncontiguous_cumulate_sum_square_u32,"",@"SHT_CUDA_INFO"
	.sectionflags	@""
	.align	4


	//----- nvinfo : EIATTR_CUDA_API_VERSION
	.align		4
        /*0000*/ 	.byte	0x04, 0x37
        /*0002*/ 	.short	(.L_17105 - .L_17104)
.L_17104:
        /*0004*/ 	.word	0x00000082


	//----- nvinfo : EIATTR_KPARAM_INFO
	.align		4
.L_17105:
        /*0008*/ 	.byte	0x04, 0x17
        /*000a*/ 	.short	(.L_17107 - .L_17106)
.L_17106:
        /*000c*/ 	.word	0x00000000
        /*0010*/ 	.short	0x0005
        /*0012*/ 	.short	0x0028
        /*0014*/ 	.byte	0x00, 0xf0, 0x21, 0x00


	//----- nvinfo : EIATTR_KPARAM_INFO
	.align		4
.L_17107:
        /*0018*/ 	.byte	0x04, 0x17
        /*001a*/ 	.short	(.L_17109 - .L_17108)
.L_17108:
        /*001c*/ 	.word	0x00000000
        /*0020*/ 	.short	0x0004
        /*0022*/ 	.short	0x0020
        /*0024*/ 	.byte	0x00, 0xf0, 0x21, 0x00


	//----- nvinfo : EIATTR_KPARAM_INFO
	.align		4
.L_17109:
        /*0028*/ 	.byte	0x04, 0x17
        /*002a*/ 	.short	(.L_17111 - .L_17110)
.L_17110:
        /*002c*/ 	.word	0x00000000
        /*0030*/ 	.short	0x0003
        /*0032*/ 	.short	0x0018
        /*0034*/ 	.byte	0x00, 0xf5, 0x21, 0x00


	//----- nvinfo : EIATTR_KPARAM_INFO
	.align		4
.L_17111:
        /*0038*/ 	.byte	0x04, 0x17
        /*003a*/ 	.short	(.L_17113 - .L_17112)
.L_17112:
        /*003c*/ 	.word	0x00000000
        /*0040*/ 	.short	0x0002
        /*0042*/ 	.short	0x0010
        /*0044*/ 	.byte	0x00, 0xf5, 0x21, 0x00


	//----- nvinfo : EIATTR_KPARAM_INFO
	.align		4
.L_17113:
        /*0048*/ 	.byte	0x04, 0x17
        /*004a*/ 	.short	(.L_17115 - .L_17114)
.L_17114:
        /*004c*/ 	.word	0x00000000
        /*0050*/ 	.short	0x0001
        /*0052*/ 	.short	0x0008
        /*0054*/ 	.byte	0x00, 0xf5, 0x21, 0x00


	//----- nvinfo : EIATTR_KPARAM_INFO
	.align		4
.L_17115:
        /*0058*/ 	.byte	0x04, 0x17
        /*005a*/ 	.short	(.L_17117 - .L_17116)
.L_17116:
        /*005c*/ 	.word	0x00000000
        /*0060*/ 	.short	0x0000
        /*0062*/ 	.short	0x0000
        /*0064*/ 	.byte	0x00, 0xf5, 0x21, 0x00


	//----- nvinfo : EIATTR_SPARSE_MMA_MASK
	.align		4
.L_17117:
        /*0068*/ 	.byte	0x03, 0x50
        /*006a*/ 	.short	0x0000


	//----- nvinfo : EIATTR_MAXREG_COUNT
	.align		4
        /*006c*/ 	.byte	0x03, 0x1b
        /*006e*/ 	.short	0x00ff


	//----- nvinfo : EIATTR_NUM_BARRIERS
	.align		4
        /*0070*/ 	.byte	0x02, 0x4c
        /*0072*/ 	.byte	0x01
	.zero		1


	//----- nvinfo : EIATTR_MERCURY_ISA_VERSION
	.align		4
        /*0074*/ 	.byte	0x03, 0x5f
        /*0076*/ 	.short	0x0101


	//----- nvinfo : EIATTR_VRC_CTA_INIT_COUNT
	.align		4
        /*0078*/ 	.byte	0x02, 0x4a
	.zero		1
	.zero		1


	//----- nvinfo : EIATTR_EXIT_INSTR_OFFSETS
	.align		4
        /*007c*/ 	.byte	0x04, 0x1c
        /*007e*/ 	.short	(.L_17119 - .L_17118)


	//   ....[0]....
.L_17118:
        /*0080*/ 	.word	0x00006a10


	//   ....[1]....
        /*0084*/ 	.word	0x00006bb0


	//   ....[2]....
        /*0088*/ 	.word	0x00006c30


	//----- nvinfo : EIATTR_CRS_STACK_SIZE
	.align		4
.L_17119:
        /*008c*/ 	.byte	0x04, 0x1e
        /*008e*/ 	.short	(.L_17121 - .L_17120)
.L_17120:
        /*0090*/ 	.word	0x00000000


	//----- nvinfo : EIATTR_CBANK_PARAM_SIZE
	.align		4
.L_17121:
        /*0094*/ 	.byte	0x03, 0x19
        /*0096*/ 	.short	0x0030


	//----- nvinfo : EIATTR_PARAM_CBANK
	.align		4
        /*0098*/ 	.byte	0x04, 0x0a
        /*009a*/ 	.short	(.L_17123 - .L_17122)
	.align		4
.L_17122:
        /*009c*/ 	.word	index@(.nv.constant0.uncontiguous_cumulate_sum_square_u32)
        /*00a0*/ 	.short	0x0380
        /*00a2*/ 	.short	0x0030


	//----- nvinfo : EIATTR_SW_WAR
	.align		4
.L_17123:
        /*00a4*/ 	.byte	0x04, 0x36
        /*00a6*/ 	.short	(.L_17125 - .L_17124)
.L_17124:
        /*00a8*/ 	.word	0x00000008
.L_17125:


//--------------------- .nv.info.uncontiguous_sum_square_u32 --------------------------
	.section	.nv.info.uncontiguous_sum_square_u32,"",@"SHT_CUDA_INFO"
	.sectionflags	@""
	.align	4


	//----- nvinfo : EIATTR_CUDA_API_VERSION
	.align		4
        /*0000*/ 	.byte	0x04, 0x37
        /*0002*/ 	.short	(.L_17127 - .L_17126)
.L_17126:
        /*0004*/ 	.word	0x00000082


	//----- nvinfo : EIATTR_KPARAM_INFO
	.align		4
.L_17127:
        /*0008*/ 	.byte	0x04, 0x17
        /*000a*/ 	.short	(.L_17129 - .L_17128)
.L_17128:
        /*000c*/ 	.word	0x00000000
        /*0010*/ 	.short	0x0005
        /*0012*/ 	.short	0x0028
        /*0014*/ 	.byte	0x00, 0xf0, 0x21, 0x00


	//----- nvinfo : EIATTR_KPARAM_INFO
	.align		4
.L_17129:
        /*0018*/ 	.byte	0x04, 0x17
        /*001a*/ 	.short	(.L_17131 - .L_17130)
.L_17130:
        /*001c*/ 	.word	0x00000000
        /*0020*/ 	.short	0x0004
        /*0022*/ 	.short	0x0020
        /*0024*/ 	.byte	0x00, 0xf0, 0x21, 0x00


	//----- nvinfo : EIATTR_KPARAM_INFO
	.align		4
.L_17131:
        /*0028*/ 	.byte	0x04, 0x17
        /*002a*/ 	.short	(.L_17133 - .L_17132)
.L_17132:
        /*002c*/ 	.word	0x00000000
        /*0030*/ 	.short	0x0003
        /*0032*/ 	.short	0x0018
        /*0034*/ 	.byte	0x00, 0xf5, 0x21, 0x00


	//----- nvinfo : EIATTR_KPARAM_INFO
	.align		4
.L_17133:
        /*0038*/ 	.byte	0x04, 0x17
        /*003a*/ 	.short	(.L_17135 - .L_17134)
.L_17134:
        /*003c*/ 	.word	0x00000000
        /*0040*/ 	.short	0x0002
        /*0042*/ 	.short	0x0010
        /*0044*/ 	.byte	0x00, 0xf5, 0x21, 0x00


	//----- nvinfo : EIATTR_KPARAM_INFO
	.align		4
.L_17135:
        /*0048*/ 	.byte	0x04, 0x17
        /*004a*/ 	.short	(.L_17137 - .L_17136)
.L_17136:
        /*004c*/ 	.word	0x00000000
        /*0050*/ 	.short	0x0001
        /*0052*/ 	.short	0x0008
        /*0054*/ 	.byte	0x00, 0xf5, 0x21, 0x00


	//----- nvinfo : EIATTR_KPARAM_INFO
	.align		4
.L_17137:
        /*0058*/ 	.byte	0x04, 0x17
        /*005a*/ 	.short	(.L_17139 - .L_17138)
.L_17138:
        /*005c*/ 	.word	0x00000000
        /*0060*/ 	.short	0x0000
        /*0062*/ 	.short	0x0000
        /*0064*/ 	.byte	0x00, 0xf5, 0x21, 0x00


	//----- nvinfo : EIATTR_SPARSE_MMA_MASK
	.align		4
.L_17139:
        /*0068*/ 	.byte	0x03, 0x50
        /*006a*/ 	.short	0x0000


	//----- nvinfo : EIATTR_MAXREG_COUNT
	.align		4
        /*006c*/ 	.byte	0x03, 0x1b
        /*006e*/ 	.short	0x00ff


	//----- nvinfo : EIATTR_NUM_BARRIERS
	.align		4
        /*0070*/ 	.byte	0x02, 0x4c
        /*0072*/ 	.byte	0x01
	.zero		1


	//----- nvinfo : EIATTR_MERCURY_ISA_VERSION
	.align		4
        /*0074*/ 	.byte	0x03, 0x5f
        /*0076*/ 	.short	0x0101


	//----- nvinfo : EIATTR_VRC_CTA_INIT_COUNT
	.align		4
        /*0078*/ 	.byte	0x02, 0x4a
	.zero		1
	.zero		1


	//----- nvinfo : EIATTR_EXIT_INSTR_OFFSETS
	.align		4
        /*007c*/ 	.byte	0x04, 0x1c
        /*007e*/ 	.short	(.L_17141 - .L_17140)


	//   ....[0]....
.L_17140:
        /*0080*/ 	.word	0x00006a30


	//   ....[1]....
        /*0084*/ 	.word	0x00006bd0


	//   ....[2]....
        /*0088*/ 	.word	0x00006c50


	//----- nvinfo : EIATTR_CRS_STACK_SIZE
	.align		4
.L_17141:
        /*008c*/ 	.byte	0x04, 0x1e
        /*008e*/ 	.short	(.L_17143 - .L_17142)
.L_17142:
        /*0090*/ 	.word	0x00000000


	//----- nvinfo : EIATTR_CBANK_PARAM_SIZE
	.align		4
.L_17143:
        /*0094*/ 	.byte	0x03, 0x19
        /*0096*/ 	.short	0x0030


	//----- nvinfo : EIATTR_PARAM_CBANK
	.align		4
        /*0098*/ 	.byte	0x04, 0x0a
        /*009a*/ 	.short	(.L_17145 - .L_17144)
	.align		4
.L_17144:
        /*009c*/ 	.word	index@(.nv.constant0.uncontiguous_sum_square_u32)
        /*00a0*/ 	.short	0x0380
        /*00a2*/ 	.short	0x0030


	//----- nvinfo : EIATTR_SW_WAR
	.align		4
.L_17145:
        /*00a4*/ 	.byte	0x04, 0x36
        /*00a6*/ 	.short	(.L_17147 - .L_17146)
.L_17146:
        /*00a8*/ 	.word	0x00000008
.L_17147:


//--------------------- .nv.info.contiguous_cumulate_sum_square_u32 --------------------------
	.section	.nv.info.contiguous_cumulate_sum_square_u32,"",@"SHT_CUDA_INFO"
	.sectionflags	@""
	.align	4


	//----- nvinfo : EIATTR_CUDA_API_VERSION
	.align		4
        /*0000*/ 	.byte	0x04, 0x37
        /*0002*/ 	.short	(.L_17149 - .L_17148)
.L_17148:
        /*0004*/ 	.word	0x00000082


	//----- nvinfo : EIATTR_KPARAM_INFO
	.align		4
.L_17149:
        /*0008*/ 	.byte	0x04, 0x17
        /*000a*/ 	.short	(.L_17151 - .L_17150)
.L_17150:
        /*000c*/ 	.word	0x00000000
        /*0010*/ 	.short	0x0002
        /*0012*/ 	.short	0x0010
        /*0014*/ 	.byte	0x00, 0xf0, 0x21, 0x00


	//----- nvinfo : EIATTR_KPARAM_INFO
	.align		4
.L_17151:
        /*0018*/ 	.byte	0x04, 0x17
        /*001a*/ 	.short	(.L_17153 - .L_17152)
.L_17152:
        /*001c*/ 	.word	0x00000000
        /*0020*/ 	.short	0x0001
        /*0022*/ 	.short	0x0008
        /*0024*/ 	.byte	0x00, 0xf5, 0x21, 0x00


	//----- nvinfo : EIATTR_KPARAM_INFO
	.align		4
.L_17153:
        /*0028*/ 	.byte	0x04, 0x17
        /*002a*/ 	.short	(.L_17155 - .L_17154)
.L_17154:
        /*002c*/ 	.word	0x00000000
        /*0030*/ 	.short	0x0000
        /*0032*/ 	.short	0x0000
        /*0034*/ 	.byte	0x00, 0xf5, 0x21, 0x00


	//----- nvinfo : EIATTR_SPARSE_MMA_MASK
	.align		4
.L_17155:
        /*0038*/ 	.byte	0x03, 0x50
        /*003a*/ 	.short	0x0000


	//----- nvinfo : EIATTR_MAXREG_COUNT
	.align		4
        /*003c*/ 	.byte	0x03, 0x1b
        /*003e*/ 	.short	0x00ff


	//----- nvinfo : EIATTR_NUM_BARRIERS
	.align		4
        /*0040*/ 	.byte	0x02, 0x4c
        /*0042*/ 	.byte	0x01
	.zero		1


	//----- nvinfo : EIATTR_MERCURY_ISA_VERSION
	.align		4
        /*0044*/ 	.byte	0x03, 0x5f
        /*0046*/ 	.short	0x0101


	//----- nvinfo : EIATTR_VRC_CTA_INIT_COUNT
	.align		4
        /*0048*/ 	.byte	0x02, 0x4a
	.zero		1
	.zero		1


	//----- nvinfo : EIATTR_EXIT_INSTR_OFFSETS
	.align		4
        /*004c*/ 	.byte	0x04, 0x1c
        /*004e*/ 	.short	(.L_17157 - .L_17156)


	//   ....[0]....
.L_17156:
        /*0050*/ 	.word	0x00000340


	//   ....[1]....
        /*0054*/ 	.word	0x000004e0


	//   ....[2]....
        /*0058*/ 	.word	0x00000560


	//----- nvinfo : EIATTR_CRS_STACK_SIZE
	.align		4
.L_17157:
        /*005c*/ 	.byte	0x04, 0x1e
        /*005e*/ 	.short	(.L_17159 - .L_17158)
.L_17158:
        /*0060*/ 	.word	0x00000000


	//----- nvinfo : EIATTR_CBANK_PARAM_SIZE
	.align		4
.L_17159:
        /*0064*/ 	.byte	0x03, 0x19
        /*0066*/ 	.short	0x0018


	//----- nvinfo : EIATTR_PARAM_CBANK
	.align		4
        /*0068*/ 	.byte	0x04, 0x0a
        /*006a*/ 	.short	(.L_17161 - .L_17160)
	.align		4
.L_17160:
        /*006c*/ 	.word	index@(.nv.constant0.contiguous_cumulate_sum_square_u32)
        /*0070*/ 	.short	0x0380
        /*0072*/ 	.short	0x0018


	//----- nvinfo : EIATTR_SW_WAR
	.align		4
.L_17161:
        /*0074*/ 	.byte	0x04, 0x36
        /*0076*/ 	.short	(.L_17163 - .L_17162)
.L_17162:
        /*0078*/ 	.word	0x00000008
.L_17163:


//--------------------- .nv.info.contiguous_sum_square_u32 --------------------------
	.section	.nv.info.contiguous_sum_square_u32,"",@"SHT_CUDA_INFO"
	.sectionflags	@""
	.align	4


	//----- nvinfo : EIATTR_CUDA_API_VERSION
	.align		4
        /*0000*/ 	.byte	0x04, 0x37
        /*0002*/ 	.short	(.L_17165 - .L_17164)
.L_17164:
        /*0004*/ 	.word	0x00000082


	//----- nvinfo : EIATTR_KPARAM_INFO
	.align		4
.L_17165:
        /*0008*/ 	.byte	0x04, 0x17
        /*000a*/ 	.short	(.L_17167 - .L_17166)
.L_17166:
        /*000c*/ 	.word	0x00000000
        /*0010*/ 	.short	0x0002
        /*0012*/ 	.short	0x0010
        /*0014*/ 	.byte	0x00, 0xf0, 0x21, 0x00


	//----- nvinfo : EIATTR_KPARAM_INFO
	.align		4
.L_17167:
        /*0018*/ 	.byte	0x04, 0x17
        /*001a*/ 	.short	(.L_17169 - .L_17168)
.L_17168:
        /*001c*/ 	.word	0x00000000
        /*0020*/ 	.short	0x0001
        /*0022*/ 	.short	0x0008
        /*0024*/ 	.byte	0x00, 0xf5, 0x21, 0x00


	//----- nvinfo : EIATTR_KPARAM_INFO
	.align		4
.L_17169:
        /*0028*/ 	.byte	0x04, 0x17
        /*002a*/ 	.short	(.L_17171 - .L_17170)
.L_17170:
        /*002c*/ 	.word	0x00000000
        /*0030*/ 	.short	0x0000
        /*0032*/ 	.short	0x0000
        /*0034*/ 	.byte	0x00, 0xf5, 0x21, 0x00


	//----- nvinfo : EIATTR_SPARSE_MMA_MASK
	.align		4
.L_17171:
        /*0038*/ 	.byte	0x03, 0x50
        /*003a*/ 	.short	0x0000


	//----- nvinfo : EIATTR_MAXREG_COUNT
	.align		4
        /*003c*/ 	.byte	0x03, 0x1b
        /*003e*/ 	.short	0x00ff


	//----- nvinfo : EIATTR_NUM_BARRIERS
	.align		4
        /*0040*/ 	.byte	0x02, 0x4c
        /*0042*/ 	.byte	0x01
	.zero		1


	//----- nvinfo : EIATTR_MERCURY_ISA_VERSION
	.align		4
        /*0044*/ 	.byte	0x03, 0x5f
        /*0046*/ 	.short	0x0101


	//----- nvinfo : EIATTR_VRC_CTA_INIT_COUNT
	.align		4
        /*0048*/ 	.byte	0x02, 0x4a
	.zero		1
	.zero		1


	//----- nvinfo : EIATTR_EXIT_INSTR_OFFSETS
	.align		4
        /*004c*/ 	.byte	0x04, 0x1c
        /*004e*/ 	.short	(.L_17173 - .L_17172)


	//   ....[0]....
.L_17172:
        /*0050*/ 	.word	0x00000360


	//   ....[1]....
        /*0054*/ 	.word	0x00000500


	//   ....[2]....
        /*0058*/ 	.word	0x00000580


	//----- nvinfo : EIATTR_CRS_STACK_SIZE
	.align		4
.L_17173:
        /*005c*/ 	.byte	0x04, 0x1e
        /*005e*/ 	.short	(.L_17175 - .L_17174)
.L_17174:
        /*0060*/ 	.word	0x00000000


	//----- nvinfo : EIATTR_CBANK_PARAM_SIZE
	.align		4
.L_17175:
        /*0064*/ 	.byte	0x03, 0x19
        /*0066*/ 	.short	0x0018


	//----- nvinfo : EIATTR_PARAM_CBANK
	.align		4
        /*0068*/ 	.byte	0x04, 0x0a
        /*006a*/ 	.short	(.L_17177 - .L_17176)
	.align		4
.L_17176:
        /*006c*/ 	.word	index@(.nv.constant0.contiguous_sum_square_u32)
        /*0070*/ 	.short	0x0380
        /*0072*/ 	.short	0x0018


	//----- nvinfo : EIATTR_SW_WAR
	.align		4
.L_17177:
        /*0074*/ 	.byte	0x04, 0x36
        /*0076*/ 	.short	(.L_17179 - .L_17178)
.L_17178:
        /*0078*/ 	.word	0x00000008
.L_17179:


//--------------------- .nv.info.contiguous_sum_square33_u16 --------------------------
	.section	.nv.info.contiguous_sum_square33_u16,"",@"SHT_CUDA_INFO"
	.sectionflags	@""
	.align	4


	//----- nvinfo : EIATTR_CUDA_API_VERSION
	.align		4
        /*0000*/ 	.byte	0x04, 0x37
        /*0002*/ 	.short	(.L_17181 - .L_17180)
.L_17180:
        /*0004*/ 	.word	0x00000082


	//----- nvinfo : EIATTR_KPARAM_INFO
	.align		4
.L_17181:
        /*0008*/ 	.byte	0x04, 0x17
        /*000a*/ 	.short	(.L_17183 - .L_17182)
.L_17182:
        /*000c*/ 	.word	0x00000000
        /*0010*/ 	.short	0x0004
        /*0012*/ 	.short	0x0020
        /*0014*/ 	.byte	0x00, 0xf0, 0x21, 0x00


	//----- nvinfo : EIATTR_KPARAM_INFO
	.align		4
.L_17183:
        /*0018*/ 	.byte	0x04, 0x17
        /*001a*/ 	.short	(.L_17185 - .L_17184)
.L_17184:
        /*001c*/ 	.word	0x00000000
        /*0020*/ 	.short	0x0003
        /*0022*/ 	.short	0x0018
        /*0024*/ 	.byte	0x00, 0xf0, 0x21, 0x00


	//----- nvinfo : EIATTR_KPARAM_INFO
	.align		4
.L_17185:
        /*0028*/ 	.byte	0x04, 0x17
        /*002a*/ 	.short	(.L_17187 - .L_17186)
.L_17186:
        /*002c*/ 	.word	0x00000000
        /*0030*/ 	.short	0x0002
        /*0032*/ 	.short	0x0010
        /*0034*/ 	.byte	0x00, 0xf0, 0x21, 0x00


	//----- nvinfo : EIATTR_KPARAM_INFO
	.align		4
.L_17187:
        /*0038*/ 	.byte	0x04, 0x17
        /*003a*/ 	.short	(.L_17189 - .L_17188)
.L_17188:
        /*003c*/ 	.word	0x00000000
        /*0040*/ 	.short	0x0001
        /*0042*/ 	.short	0x0008
        /*0044*/ 	.byte	0x00, 0xf5, 0x21, 0x00


	//----- nvinfo : EIATTR_KPARAM_INFO
	.align		4
.L_17189:
        /*0048*/ 	.byte	0x04, 0x17
        /*004a*/ 	.short	(.L_17191 - .L_17190)
.L_17190:
        /*004c*/ 	.word	0x00000000
        /*0050*/ 	.short	0x0000
        /*0052*/ 	.short	0x0000
        /*0054*/ 	.byte	0x00, 0xf5, 0x21, 0x00


	//----- nvinfo : EIATTR_SPARSE_MMA_MASK
	.align		4
.L_17191:
        /*0058*/ 	.byte	0x03, 0x50
        /*005a*/ 	.short	0x0000


	//----- nvinfo : EIATTR_MAXREG_COUNT
	.align		4
        /*005c*/ 	.byte	0x03, 0x1b
        /*005e*/ 	.short	0x00ff


	//----- nvinfo : EIATTR_NUM_BARRIERS
	.align		4
        /*0060*/ 	.byte	0x02, 0x4c
        /*0062*/ 	.byte	0x01
	.zero		1


	//----- nvinfo : EIATTR_MERCURY_ISA_VERSION
	.align		4
        /*0064*/ 	.byte	0x03, 0x5f
        /*0066*/ 	.short	0x0101


	//----- nvinfo : EIATTR_VRC_CTA_INIT_COUNT
	.align		4
        /*0068*/ 	.byte	0x02, 0x4a
	.zero		1
	.zero		1


	//----- nvinfo : EIATTR_EXIT_INSTR_OFFSETS
	.align		4
        /*006c*/ 	.byte	0x04, 0x1c
        /*006e*/ 	.short	(.L_17193 - .L_17192)


	//   ....[0]....
.L_17192:
        /*0070*/ 	.word	0x00000150


	//   ....[1]....
        /*0074*/ 	.word	0x000001e0


	//   ....[2]....
        /*0078*/ 	.word	0x000007f0


	//----- nvinfo : EIATTR_CBANK_PARAM_SIZE
	.align		4
.L_17193:
        /*007c*/ 	.byte	0x03, 0x19
        /*007e*/ 	.short	0x0028


	//----- nvinfo : EIATTR_PARAM_CBANK
	.align		4
        /*0080*/ 	.byte	0x04, 0x0a
        /*0082*/ 	.short	(.L_17195 - .L_17194)
	.align		4
.L_17194:
        /*0084*/ 	.word	index@(.nv.constant0.contiguous_sum_square33_u16)
        /*0088*/ 	.short	0x0380
        /*008a*/ 	.short	0x0028


	//----- nvinfo : EIATTR_SW_WAR
	.align		4
.L_17195:
        /*008c*/ 	.byte	0x04, 0x36
        /*008e*/ 	.short	(.L_17197 - .L_17196)
.L_17196:
        /*0090*/ 	.word	0x00000008
.L_17197:


//--------------------- .nv.info.contiguous_sum_square3_u16 --------------------------
	.section	.nv.info.contiguous_sum_square3_u16,"",@"SHT_CUDA_INFO"
	.sectionflags	@""
	.align	4


	//----- nvinfo : EIATTR_CUDA_API_VERSION
	.align		4
        /*0000*/ 	.byte	0x04, 0x37
        /*0002*/ 	.short	(.L_17199 - .L_17198)
.L_17198:
        /*0004*/ 	.word	0x00000082


	//----- nvinfo : EIATTR_KPARAM_INFO
	.align		4
.L_17199:
        /*0008*/ 	.byte	0x04, 0x17
        /*000a*/ 	.short	(.L_17201 - .L_17200)
.L_17200:
        /*000c*/ 	.word	0x00000000
        /*0010*/ 	.short	0x0006
        /*0012*/ 	.short	0x0030
        /*0014*/ 	.byte	0x00, 0xf0, 0x21, 0x00


	//----- nvinfo : EIATTR_KPARAM_INFO
	.align		4
.L_17201:
        /*0018*/ 	.byte	0x04, 0x17
        /*001a*/ 	.short	(.L_17203 - .L_17202)
.L_17202:
        /*001c*/ 	.word	0x00000000
        /*0020*/ 	.short	0x0005
        /*0022*/ 	.short	0x0028
        /*0024*/ 	.byte	0x00, 0xf0, 0x21, 0x00


	//----- nvinfo : EIATTR_KPARAM_INFO
	.align		4
.L_17203:
        /*0028*/ 	.byte	0x04, 0x17
        /*002a*/ 	.short	(.L_17205 - .L_17204)
.L_17204:
        /*002c*/ 	.word	0x00000000
        /*0030*/ 	.short	0x0004
        /*0032*/ 	.short	0x0020
        /*0034*/ 	.byte	0x00, 0xf0, 0x21, 0x00


	//----- nvinfo : EIATTR_KPARAM_INFO
	.align		4
.L_17205:
        /*0038*/ 	.byte	0x04, 0x17
        /*003a*/ 	.short	(.L_17207 - .L_17206)
.L_17206:
        /*003c*/ 	.word	0x00000000
        /*0040*/ 	.short	0x0003
        /*0042*/ 	.short	0x0018
        /*0044*/ 	.byte	0x00, 0xf5, 0x21, 0x00


	//----- nvinfo : EIATTR_KPARAM_INFO
	.align		4
.L_17207:
        /*0048*/ 	.byte	0x04, 0x17
        /*004a*/ 	.short	(.L_17209 - .L_17208)
.L_17208:
        /*004c*/ 	.word	0x00000000
        /*0050*/ 	.short	0x0002
        /*0052*/ 	.short	0x0010
        /*0054*/ 	.byte	0x00, 0xf5, 0x21, 0x00


	//----- nvinfo : EIATTR_KPARAM_INFO
	.align		4
.L_17209:
        /*0058*/ 	.byte	0x04, 0x17
        /*005a*/ 	.short	(.L_17211 - .L_17210)
.L_17210:
        /*005c*/ 	.word	0x00000000
        /*0060*/ 	.short	0x0001
        /*0062*/ 	.short	0x0008
        /*0064*/ 	.byte	0x00, 0xf5, 0x21, 0x00


	//----- nvinfo : EIATTR_KPARAM_INFO
	.align		4
.L_17211:
        /*0068*/ 	.byte	0x04, 0x17
        /*006a*/ 	.short	(.L_17213 - .L_17212)
.L_17212:
        /*006c*/ 	.word	0x00000000
        /*0070*/ 	.short	0x0000
        /*0072*/ 	.short	0x0000
        /*0074*/ 	.byte	0x00, 0xf5, 0x21, 0x00


	//----- nvinfo : EIATTR_SPARSE_MMA_MASK
	.align		4
.L_17213:
        /*0078*/ 	.byte	0x03, 0x50
        /*007a*/ 	.short	0x0000


	//----- nvinfo : EIATTR_MAXREG_COUNT
	.align		4
        /*007c*/ 	.byte	0x03, 0x1b
        /*007e*/ 	.short	0x00ff


	//----- nvinfo : EIATTR_NUM_BARRIERS
	.align		4
        /*0080*/ 	.byte	0x02, 0x4c
        /*0082*/ 	.byte	0x01
	.zero		1


	//----- nvinfo : EIATTR_MERCURY_ISA_VERSION
	.align		4
        /*0084*/ 	.byte	0x03, 0x5f
        /*0086*/ 	.short	0x0101


	//----- nvinfo : EIATTR_VRC_CTA_INIT_COUNT
	.align		4
        /*0088*/ 	.byte	0x02, 0x4a
	.zero		1
	.zero		1


	//----- nvinfo : EIATTR_EXIT_INSTR_OFFSETS
	.align		4
        /*008c*/ 	.byte	0x04, 0x1c
        /*008e*/ 	.short	(.L_17215 - .L_17214)


	//   ....[0]....
.L_17214:
        /*0090*/ 	.word	0x00000150


	//   ....[1]....
        /*0094*/ 	.word	0x00003140


	//   ....[2]....
        /*0098*/ 	.word	0x000037c0


	//----- nvinfo : EIATTR_CRS_STACK_SIZE
	.align		4
.L_17215:
        /*009c*/ 	.byte	0x04, 0x1e
        /*009e*/ 	.short	(.L_17217 - .L_17216)
.L_17216:
        /*00a0*/ 	.word	0x00000000


	//----- nvinfo : EIATTR_CBANK_PARAM_SIZE
	.align		4
.L_17217:
        /*00a4*/ 	.byte	0x03, 0x19
        /*00a6*/ 	.short	0x0038


	//----- nvinfo : EIATTR_PARAM_CBANK
	.align		4
        /*00a8*/ 	.byte	0x04, 0x0a
        /*00aa*/ 	.short	(.L_17219 - .L_17218)
	.align		4
.L_17218:
        /*00ac*/ 	.word	index@(.nv.constant0.contiguous_sum_square3_u16)
        /*00b0*/ 	.short	0x0380
        /*00b2*/ 	.short	0x0038


	//----- nvinfo : EIATTR_SW_WAR
	.align		4
.L_17219:
        /*00b4*/ 	.byte	0x04, 0x36
        /*00b6*/ 	.short	(.L_17221 - .L_17220)
.L_17220:
        /*00b8*/ 	.word	0x00000008
.L_17221:


//--------------------- .nv.info.contiguous_sum_square22_u16 --------------------------
	.section	.nv.info.contiguous_sum_square22_u16,"",@"SHT_CUDA_INFO"
	.sectionflags	@""
	.align	4


	//----- nvinfo : EIATTR_CUDA_API_VERSION
	.align		4
        /*0000*/ 	.byte	0x04, 0x37
        /*0002*/ 	.short	(.L_17223 - .L_17222)
.L_17222:
        /*0004*/ 	.word	0x00000082


	//----- nvinfo : EIATTR_KPARAM_INFO
	.align		4
.L_17223:
        /*0008*/ 	.byte	0x04, 0x17
        /*000a*/ 	.short	(.L_17225 - .L_17224)
.L_17224:
        /*000c*/ 	.word	0x00000000
        /*0010*/ 	.short	0x0005
        /*0012*/ 	.short	0x0028
        /*0014*/ 	.byte	0x00, 0xf0, 0x21, 0x00


	//----- nvinfo : EIATTR_KPARAM_INFO
	.align		4
.L_17225:
        /*0018*/ 	.byte	0x04, 0x17
        /*001a*/ 	.short	(.L_17227 - .L_17226)
.L_17226:
        /*001c*/ 	.word	0x00000000
        /*0020*/ 	.short	0x0004
        /*0022*/ 	.short	0x0020
        /*0024*/ 	.byte	0x00, 0xf0, 0x21, 0x00


	//----- nvinfo : EIATTR_KPARAM_INFO
	.align		4
.L_17227:
        /*0028*/ 	.byte	0x04, 0x17
        /*002a*/ 	.short	(.L_17229 - .L_17228)
.L_17228:
        /*002c*/ 	.word	0x00000000
        /*0030*/ 	.short	0x0003
        /*0032*/ 	.short	0x0018
        /*0034*/ 	.byte	0x00, 0xf0, 0x21, 0x00


	//----- nvinfo : EIATTR_KPARAM_INFO
	.align		4
.L_17229:
        /*0038*/ 	.byte	0x04, 0x17
        /*003a*/ 	.short	(.L_17231 - .L_17230)
.L_17230:
        /*003c*/ 	.word	0x00000000
        /*0040*/ 	.short	0x0002
        /*0042*/ 	.short	0x0010
        /*0044*/ 	.byte	0x00, 0xf0, 0x21, 0x00


	//----- nvinfo : EIATTR_KPARAM_INFO
	.align		4
.L_17231:
        /*0048*/ 	.byte	0x04, 0x17
        /*004a*/ 	.short	(.L_17233 - .L_17232)
.L_17232:
        /*004c*/ 	.word	0x00000000
        /*0050*/ 	.short	0x0001
        /*0052*/ 	.short	0x0008
        /*0054*/ 	.byte	0x00, 0xf5, 0x21, 0x00


	//----- nvinfo : EIATTR_KPARAM_INFO
	.align		4
.L_17233:
        /*0058*/ 	.byte	0x04, 0x17
        /*005a*/ 	.short	(.L_17235 - .L_17234)
.L_17234:
        /*005c*/ 	.word	0x00000000
        /*0060*/ 	.short	0x0000
        /*0062*/ 	.short	0x0000
        /*0064*/ 	.byte	0x00, 0xf5, 0x21, 0x00


	//----- nvinfo : EIATTR_SPARSE_MMA_MASK
	.align		4
.L_17235:
        /*0068*/ 	.byte	0x03, 0x50
        /*006a*/ 	.short	0x0000


	//----- nvinfo : EIATTR_MAXREG_COUNT
	.align		4
        /*006c*/ 	.byte	0x03, 0x1b
        /*006e*/ 	.short	0x00ff


	//----- nvinfo : EIATTR_NUM_BARRIERS
	.align		4
        /*0070*/ 	.byte	0x02, 0x4c
        /*0072*/ 	.byte	0x01
	.zero		1


	//----- nvinfo : EIATTR_MERCURY_ISA_VERSION
	.align		4
        /*0074*/ 	.byte	0x03, 0x5f
        /*0076*/ 	.short	0x0101


	//----- nvinfo : EIATTR_VRC_CTA_INIT_COUNT
	.align		4
        /*0078*/ 	.byte	0x02, 0x4a
	.zero		1
	.zero		1


	//----- nvinfo : EIATTR_EXIT_INSTR_OFFSETS
	.align		4
        /*007c*/ 	.byte	0x04, 0x1c
        /*007e*/ 	.short	(.L_17237 - .L_17236)


	//   ....[0]....
.L_17236:
        /*0080*/ 	.word	0x00000110


	//   ....[1]....
        /*0084*/ 	.word	0x000004b0


	//   ....[2]....
        /*0088*/ 	.word	0x00000650


	//   ....[3]....
        /*008c*/ 	.word	0x00000770


	//----- nvinfo : EIATTR_CRS_STACK_SIZE
	.align		4
.L_17237:
        /*0090*/ 	.byte	0x04, 0x1e
        /*0092*/ 	.short	(.L_17239 - .L_17238)
.L_17238:
        /*0094*/ 	.word	0x00000000


	//----- nvinfo : EIATTR_CBANK_PARAM_SIZE
	.align		4
.L_17239:
        /*0098*/ 	.byte	0x03, 0x19
        /*009a*/ 	.short	0x0030


	//----- nvinfo : EIATTR_PARAM_CBANK
	.align		4
        /*009c*/ 	.byte	0x04, 0x0a
        /*009e*/ 	.short	(.L_17241 - .L_17240)
	.align		4
.L_17240:
        /*00a0*/ 	.word	index@(.nv.constant0.contiguous_sum_square22_u16)
        /*00a4*/ 	.short	0x0380
        /*00a6*/ 	.short	0x0030


	//----- nvinfo : EIATTR_SW_WAR
	.align		4
.L_17241:
        /*00a8*/ 	.byte	0x04, 0x36
        /*00aa*/ 	.short	(.L_17243 - .L_17242)
.L_17242:
        /*00ac*/ 	.word	0x00000008
.L_17243:


//--------------------- .nv.info.contiguous_sum_square2_u16 --------------------------
	.section	.nv.info.contiguous_sum_square2_u16,"",@"SHT_CUDA_INFO"
	.sectionflags	@""
	.align	4


	//----- nvinfo : EIATTR_CUDA_API_VERSION
	.align		4
        /*0000*/ 	.byte	0x04, 0x37
        /*0002*/ 	.short	(.L_17245 - .L_17244)
.L_17244:
        /*0004*/ 	.word	0x00000082


	//----- nvinfo : EIATTR_KPARAM_INFO
	.align		4
.L_17245:
        /*0008*/ 	.byte	0x04, 0x17
        /*000a*/ 	.short	(.L_17247 - .L_17246)
.L_17246:
        /*000c*/ 	.word	0x00000000
        /*0010*/ 	.short	0x0008
        /*0012*/ 	.short	0x0040
        /*0014*/ 	.byte	0x00, 0xf0, 0x21, 0x00


	//----- nvinfo : EIATTR_KPARAM_INFO
	.align		4
.L_17247:
        /*0018*/ 	.byte	0x04, 0x17
        /*001a*/ 	.short	(.L_17249 - .L_17248)
.L_17248:
        /*001c*/ 	.word	0x00000000
        /*0020*/ 	.short	0x0007
        /*0022*/ 	.short	0x0038
        /*0024*/ 	.byte	0x00, 0xf0, 0x21, 0x00


	//----- nvinfo : EIATTR_KPARAM_INFO
	.align		4
.L_17249:
        /*0028*/ 	.byte	0x04, 0x17
        /*002a*/ 	.short	(.L_17251 - .L_17250)
.L_17250:
        /*002c*/ 	.word	0x00000000
        /*0030*/ 	.short	0x0006
        /*0032*/ 	.short	0x0030
        /*0034*/ 	.byte	0x00, 0xf0, 0x21, 0x00


	//----- nvinfo : EIATTR_KPARAM_INFO
	.align		4
.L_17251:
        /*0038*/ 	.byte	0x04, 0x17
        /*003a*/ 	.short	(.L_17253 - .L_17252)
.L_17252:
        /*003c*/ 	.word	0x00000000
        /*0040*/ 	.short	0x0005
        /*0042*/ 	.short	0x0028
        /*0044*/ 	.byte	0x00, 0xf0, 0x21, 0x00


	//----- nvinfo : EIATTR_KPARAM_INFO
	.align		4
.L_17253:
        /*0048*/ 	.byte	0x04, 0x17
        /*004a*/ 	.short	(.L_17255 - .L_17254)
.L_17254:
        /*004c*/ 	.word	0x00000000
        /*0050*/ 	.short	0x0004
        /*0052*/ 	.short	0x0020
        /*0054*/ 	.byte	0x00, 0xf0, 0x21, 0x00


	//----- nvinfo : EIATTR_KPARAM_INFO
	.align		4
.L_17255:
        /*0058*/ 	.byte	0x04, 0x17
        /*005a*/ 	.short	(.L_17257 - .L_17256)
.L_17256:
        /*005c*/ 	.word	0x00000000
        /*0060*/ 	.short	0x0003
        /*0062*/ 	.short	0x0018
        /*0064*/ 	.byte	0x00, 0xf5, 0x21, 0x00


	//----- nvinfo : EIATTR_KPARAM_INFO
	.align		4
.L_17257:
        /*0068*/ 	.byte	0x04, 0x17
        /*006a*/ 	.short	(.L_17259 - .L_17258)
.L_17258:
        /*006c*/ 	.word	0x00000000
        /*0070*/ 	.short	0x0002
        /*0072*/ 	.short	0x0010
        /*0074*/ 	.byte	0x00, 0xf5, 0x21, 0x00


	//----- nvinfo : EIATTR_KPARAM_INFO
	.align		4
.L_17259:
        /*0078*/ 	.byte	0x04, 0x17
        /*007a*/ 	.short	(.L_17261 - .L_17260)
.L_17260:
        /*007c*/ 	.word	0x00000000
        /*0080*/ 	.short	0x0001
        /*0082*/ 	.short	0x0008
        /*0084*/ 	.byte	0x00, 0xf5, 0x21, 0x00


	//----- nvinfo : EIATTR_KPARAM_INFO
	.align		4
.L_17261:
        /*0088*/ 	.byte	0x04, 0x17
        /*008a*/ 	.short	(.L_17263 - .L_17262)
.L_17262:
        /*008c*/ 	.word	0x00000000
        /*0090*/ 	.short	0x0000
        /*0092*/ 	.short	0x0000
        /*0094*/ 	.byte	0x00, 0xf5, 0x21, 0x00


	//----- nvinfo : EIATTR_SPARSE_MMA_MASK
	.align		4
.L_17263:
        /*0098*/ 	.byte	0x03, 0x50
        /*009a*/ 	.short	0x0000


	//----- nvinfo : EIATTR_MAXREG_COUNT
	.align		4
        /*009c*/ 	.byte	0x03, 0x1b
        /*009e*/ 	.short	0x00ff


	//----- nvinfo : EIATTR_NUM_BARRIERS
	.align		4
        /*00a0*/ 	.byte	0x02, 0x4c
        /*00a2*/ 	.byte	0x01
	.zero		1


	//----- nvinfo : EIATTR_MERCURY_ISA_VERSION
	.align		4
        /*00a4*/ 	.byte	0x03, 0x5f
        /*00a6*/ 	.short	0x0101


	//----- nvinfo : EIATTR_VRC_CTA_INIT_COUNT
	.align		4
        /*00a8*/ 	.byte	0x02, 0x4a
	.zero		1
	.zero		1


	//----- nvinfo : EIATTR_EXIT_INSTR_OFFSETS
	.align		4
        /*00ac*/ 	.byte	0x04, 0x1c
        /*00ae*/ 	.short	(.L_17265 - .L_17264)


	//   ....[0]....
.L_17264:
        /*00b0*/ 	.word	0x00000110


	//   ....[1]....
        /*00b4*/ 	.word	0x00006870


	//   ....[2]....
        /*00b8*/ 	.word	0x00006a10


	//   ....[3]....
        /*00bc*/ 	.word	0x00006b30


	//----- nvinfo : EIATTR_CRS_STACK_SIZE
	.align		4
.L_17265:
        /*00c0*/ 	.byte	0x04, 0x1e
        /*00c2*/ 	.short	(.L_17267 - .L_17266)
.L_17266:
        /*00c4*/ 	.word	0x00000000


	//----- nvinfo : EIATTR_CBANK_PARAM_SIZE
	.align		4
.L_17267:
        /*00c8*/ 	.byte	0x03, 0x19
        /*00ca*/ 	.short	0x0048


	//----- nvinfo : EIATTR_PARAM_CBANK
	.align		4
        /*00cc*/ 	.byte	0x04, 0x0a
        /*00ce*/ 	.short	(.L_17269 - .L_17268)
	.align		4
.L_17268:
        /*00d0*/ 	.word	index@(.nv.constant0.contiguous_sum_square2_u16)
        /*00d4*/ 	.short	0x0380
        /*00d6*/ 	.short	0x0048


	//----- nvinfo : EIATTR_SW_WAR
	.align		4
.L_17269:
        /*00d8*/ 	.byte	0x04, 0x36
        /*00da*/ 	.short	(.L_17271 - .L_17270)
.L_17270:
        /*00dc*/ 	.word	0x00000008
.L_17271:


//--------------------- .nv.info.uncontiguous_cumulate_sum_square_u16 --------------------------
	.section	.nv.info.uncontiguous_cumulate_sum_square_u16,"",@"SHT_CUDA_INFO"
	.sectionflags	@""
	.align	4


	//----- nvinfo : EIATTR_CUDA_API_VERSION
	.align		4
        /*0000*/ 	.byte	0x04, 0x37
        /*0002*/ 	.short	(.L_17273 - .L_17272)
.L_17272:
        /*0004*/ 	.word	0x00000082


	//----- nvinfo : EIATTR_KPARAM_INFO
	.align		4
.L_17273:
        /*0008*/ 	.byte	0x04, 0x17
        /*000a*/ 	.short	(.L_17275 - .L_17274)
.L_17274:
        /*000c*/ 	.word	0x00000000
        /*0010*/ 	.short	0x0005
        /*0012*/ 	.short	0x0028
        /*0014*/ 	.byte	0x00, 0xf0, 0x21, 0x00


	//----- nvinfo : EIATTR_KPARAM_INFO
	.align		4
.L_17275:
        /*0018*/ 	.byte	0x04, 0x17
        /*001a*/ 	.short	(.L_17277 - .L_17276)
.L_17276:
        /*001c*/ 	.word	0x00000000
        /*0020*/ 	.short	0x0004
        /*0022*/ 	.short	0x0020
        /*0024*/ 	.byte	0x00, 0xf0, 0x21, 0x00


	//----- nvinfo : EIATTR_KPARAM_INFO
	.align		4
.L_17277:
        /*0028*/ 	.byte	0x04, 0x17
        /*002a*/ 	.short	(.L_17279 - .L_17278)
.L_17278:
        /*002c*/ 	.word	0x00000000
        /*0030*/ 	.short	0x0003
        /*0032*/ 	.short	0x0018
        /*0034*/ 	.byte	0x00, 0xf5, 0x21, 0x00


	//----- nvinfo : EIATTR_KPARAM_INFO
	.align		4
.L_17279:
        /*0038*/ 	.byte	0x04, 0x17
        /*003a*/ 	.short	(.L_17281 - .L_17280)
.L_17280:
        /*003c*/ 	.word	0x00000000
        /*0040*/ 	.short	0x0002
        /*0042*/ 	.short	0x0010
        /*0044*/ 	.byte	0x00, 0xf5, 0x21, 0x00


	//----- nvinfo : EIATTR_KPARAM_INFO
	.align		4
.L_17281:
        /*0048*/ 	.byte	0x04, 0x17
        /*004a*/ 	.short	(.L_17283 - .L_17282)
.L_17282:
        /*004c*/ 	.word	0x00000000
        /*0050*/ 	.short	0x0001
        /*0052*/ 	.short	0x0008
        /*0054*/ 	.byte	0x00, 0xf5, 0x21, 0x00


	//----- nvinfo : EIATTR_KPARAM_INFO
	.align		4
.L_17283:
        /*0058*/ 	.byte	0x04, 0x17
        /*005a*/ 	.short	(.L_17285 - .L_17284)
.L_17284:
        /*005c*/ 	.word	0x00000000
        /*0060*/ 	.short	0x0000
        /*0062*/ 	.short	0x0000
        /*0064*/ 	.byte	0x00, 0xf5, 0x21, 0x00


	//----- nvinfo : EIATTR_SPARSE_MMA_MASK
	.align		4
.L_17285:
        /*0068*/ 	.byte	0x03, 0x50
        /*006a*/ 	.short	0x0000


	//----- nvinfo : EIATTR_MAXREG_COUNT
	.align		4
        /*006c*/ 	.byte	0x03, 0x1b
        /*006e*/ 	.short	0x00ff


	//----- nvinfo : EIATTR_NUM_BARRIERS
	.align		4
        /*0070*/ 	.byte	0x02, 0x4c
        /*0072*/ 	.byte	0x01
	.zero		1


	//----- nvinfo : EIATTR_MERCURY_ISA_VERSION
	.align		4
        /*0074*/ 	.byte	0x03, 0x5f
        /*0076*/ 	.short	0x0101


	//----- nvinfo : EIATTR_INT_WARP_WIDE_INSTR_OFFSETS
	.align		4
        /*0078*/ 	.byte	0x04, 0x31
        /*007a*/ 	.short	(.L_17287 - .L_17286)


	//   ....[0]....
.L_17286:
        /*007c*/ 	.word	0x00006640


	//----- nvinfo : EIATTR_VRC_CTA_INIT_COUNT
	.align		4
.L_17287:
        /*0080*/ 	.byte	0x02, 0x4a
	.zero		1
	.zero		1


	//----- nvinfo : EIATTR_EXIT_INSTR_OFFSETS
	.align		4
        /*0084*/ 	.byte	0x04, 0x1c
        /*0086*/ 	.short	(.L_17289 - .L_17288)


	//   ....[0]....
.L_17288:
        /*0088*/ 	.word	0x000066e0


	//   ....[1]....
        /*008c*/ 	.word	0x00006880


	//   ....[2]....
        /*0090*/ 	.word	0x00006900


	//----- nvinfo : EIATTR_CRS_STACK_SIZE
	.align		4
.L_17289:
        /*0094*/ 	.byte	0x04, 0x1e
        /*0096*/ 	.short	(.L_17291 - .L_17290)
.L_17290:
        /*0098*/ 	.word	0x00000000


	//----- nvinfo : EIATTR_CBANK_PARAM_SIZE
	.align		4
.L_17291:
        /*009c*/ 	.byte	0x03, 0x19
        /*009e*/ 	.short	0x0030


	//----- nvinfo : EIATTR_PARAM_CBANK
	.align		4
        /*00a0*/ 	.byte	0x04, 0x0a
        /*00a2*/ 	.short	(.L_17293 - .L_17292)
	.align		4
.L_17292:
        /*00a4*/ 	.word	index@(.nv.constant0.uncontiguous_cumulate_sum_square_u16)
        /*00a8*/ 	.short	0x0380
        /*00aa*/ 	.short	0x0030


	//----- nvinfo : EIATTR_SW_WAR
	.align		4
.L_17293:
        /*00ac*/ 	.byte	0x04, 0x36
        /*00ae*/ 	.short	(.L_17295 - .L_17294)
.L_17294:
        /*00b0*/ 	.word	0x00000008
.L_17295:


//--------------------- .nv.info.uncontiguous_sum_square_u16 --------------------------
	.section	.nv.info.uncontiguous_sum_square_u16,"",@"SHT_CUDA_INFO"
	.sectionflags	@""
	.align	4


	//----- nvinfo : EIATTR_CUDA_API_VERSION
	.align		4
        /*0000*/ 	.byte	0x04, 0x37
        /*0002*/ 	.short	(.L_17297 - .L_17296)
.L_17296:
        /*0004*/ 	.word	0x00000082


	//----- nvinfo : EIATTR_KPARAM_INFO
	.align		4
.L_17297:
        /*0008*/ 	.byte	0x04, 0x17
        /*000a*/ 	.short	(.L_17299 - .L_17298)
.L_17298:
        /*000c*/ 	.word	0x00000000
        /*0010*/ 	.short	0x0005
        /*0012*/ 	.short	0x0028
        /*0014*/ 	.byte	0x00, 0xf0, 0x21, 0x00


	//----- nvinfo : EIATTR_KPARAM_INFO
	.align		4
.L_17299:
        /*0018*/ 	.byte	0x04, 0x17
        /*001a*/ 	.short	(.L_17301 - .L_17300)
.L_17300:
        /*001c*/ 	.word	0x00000000
        /*0020*/ 	.short	0x0004
        /*0022*/ 	.short	0x0020
        /*0024*/ 	.byte	0x00, 0xf0, 0x21, 0x00


	//----- nvinfo : EIATTR_KPARAM_INFO
	.align		4
.L_17301:
        /*0028*/ 	.byte	0x04, 0x17
        /*002a*/ 	.short	(.L_17303 - .L_17302)
.L_17302:
        /*002c*/ 	.word	0x00000000
        /*0030*/ 	.short	0x0003
        /*0032*/ 	.short	0x0018
        /*0034*/ 	.byte	0x00, 0xf5, 0x21, 0x00


	//----- nvinfo : EIATTR_KPARAM_INFO
	.align		4
.L_17303:
        /*0038*/ 	.byte	0x04, 0x17
        /*003a*/ 	.short	(.L_17305 - .L_17304)
.L_17304:
        /*003c*/ 	.word	0x00000000
        /*0040*/ 	.short	0x0002
        /*0042*/ 	.short	0x0010
        /*0044*/ 	.byte	0x00, 0xf5, 0x21, 0x00


	//----- nvinfo : EIATTR_KPARAM_INFO
	.align		4
.L_17305:
        /*0048*/ 	.byte	0x04, 0x17
        /*004a*/ 	.short	(.L_17307 - .L_17306)
.L_17306:
        /*004c*/ 	.word	0x00000000
        /*0050*/ 	.short	0x0001
        /*0052*/ 	.short	0x0008
        /*0054*/ 	.byte	0x00, 0xf5, 0x21, 0x00


	//----- nvinfo : EIATTR_KPARAM_INFO
	.align		4
.L_17307:
        /*0058*/ 	.byte	0x04, 0x17
        /*005a*/ 	.short	(.L_17309 - .L_17308)
.L_17308:
        /*005c*/ 	.word	0x00000000
        /*0060*/ 	.short	0x0000
        /*0062*/ 	.short	0x0000
        /*0064*/ 	.byte	0x00, 0xf5, 0x21, 0x00


	//----- nvinfo : EIATTR_SPARSE_MMA_MASK
	.align		4
.L_17309:
        /*0068*/ 	.byte	0x03, 0x50
        /*006a*/ 	.short	0x0000


	//----- nvinfo : EIATTR_MAXREG_COUNT
	.align		4
        /*006c*/ 	.byte	0x03, 0x1b
        /*006e*/ 	.short	0x00ff


	//----- nvinfo : EIATTR_NUM_BARRIERS
	.align		4
        /*0070*/ 	.byte	0x02, 0x4c
        /*0072*/ 	.byte	0x01
	.zero		1


	//----- nvinfo : EIATTR_MERCURY_ISA_VERSION
	.align		4
        /*0074*/ 	.byte	0x03, 0x5f
        /*0076*/ 	.short	0x0101


	//----- nvinfo : EIATTR_INT_WARP_WIDE_INSTR_OFFSETS
	.align		4
        /*0078*/ 	.byte	0x04, 0x31
        /*007a*/ 	.short	(.L_17311 - .L_17310)


	//   ....[0]....
.L_17310:
        /*007c*/ 	.word	0x00006670


	//----- nvinfo : EIATTR_VRC_CTA_INIT_COUNT
	.align		4
.L_17311:
        /*0080*/ 	.byte	0x02, 0x4a
	.zero		1
	.zero		1


	//----- nvinfo : EIATTR_EXIT_INSTR_OFFSETS
	.align		4
        /*0084*/ 	.byte	0x04, 0x1c
        /*0086*/ 	.short	(.L_17313 - .L_17312)


	//   ....[0]....
.L_17312:
        /*0088*/ 	.word	0x00006710


	//   ....[1]....
        /*008c*/ 	.word	0x000068b0


	//   ....[2]....
        /*0090*/ 	.word	0x00006930


	//----- nvinfo : EIATTR_CRS_STACK_SIZE
	.align		4
.L_17313:
        /*0094*/ 	.byte	0x04, 0x1e
        /*0096*/ 	.short	(.L_17315 - .L_17314)
.L_17314:
        /*0098*/ 	.word	0x00000000


	//----- nvinfo : EIATTR_CBANK_PARAM_SIZE
	.align		4
.L_17315:
        /*009c*/ 	.byte	0x03, 0x19
        /*009e*/ 	.short	0x0030


	//----- nvinfo : EIATTR_PARAM_CBANK
	.align		4
        /*00a0*/ 	.byte	0x04, 0x0a
        /*00a2*/ 	.short	(.L_17317 - .L_17316)
	.align		4
.L_17316:
        /*00a4*/ 	.word	index@(.nv.constant0.uncontiguous_sum_square_u16)
        /*00a8*/ 	.short	0x0380
        /*00aa*/ 	.short	0x0030


	//----- nvinfo : EIATTR_SW_WAR
	.align		4
.L_17317:
        /*00ac*/ 	.byte	0x04, 0x36
        /*00ae*/ 	.short	(.L_17319 - .L_17318)
.L_17318:
        /*00b0*/ 	.word	0x00000008
.L_17319:


//--------------------- .nv.info.contiguous_cumulate_sum_square_u16 --------------------------
	.section	.nv.info.contiguous_cumulate_sum_square_u16,"",@"SHT_CUDA_INFO"
	.sectionflags	@""
	.align	4


	//----- nvinfo : EIATTR_CUDA_API_VERSION
	.align		4
        /*0000*/ 	.byte	0x04, 0x37
        /*0002*/ 	.short	(.L_17321 - .L_17320)
.L_17320:
        /*0004*/ 	.word	0x00000082


	//----- nvinfo : EIATTR_KPARAM_INFO
	.align		4
.L_17321:
        /*0008*/ 	.byte	0x04, 0x17
        /*000a*/ 	.short	(.L_17323 - .L_17322)
.L_17322:
        /*000c*/ 	.word	0x00000000
        /*0010*/ 	.short	0x0002
        /*0012*/ 	.short	0x0010
        /*0014*/ 	.byte	0x00, 0xf0, 0x21, 0x00


	//----- nvinfo : EIATTR_KPARAM_INFO
	.align		4
.L_17323:
        /*0018*/ 	.byte	0x04, 0x17
        /*001a*/ 	.short	(.L_17325 - .L_17324)
.L_17324:
        /*001c*/ 	.word	0x00000000
        /*0020*/ 	.short	0x0001
        /*0022*/ 	.short	0x0008
        /*0024*/ 	.byte	0x00, 0xf5, 0x21, 0x00


	//----- nvinfo : EIATTR_KPARAM_INFO
	.align		4
.L_17325:
        /*0028*/ 	.byte	0x04, 0x17
        /*002a*/ 	.short	(.L_17327 - .L_17326)
.L_17326:
        /*002c*/ 	.word	0x00000000
        /*0030*/ 	.short	0x0000
        /*0032*/ 	.short	0x0000
        /*0034*/ 	.byte	0x00, 0xf5, 0x21, 0x00


	//----- nvinfo : EIATTR_SPARSE_MMA_MASK
	.align		4
.L_17327:
        /*0038*/ 	.byte	0x03, 0x50
        /*003a*/ 	.short	0x0000


	//----- nvinfo : EIATTR_MAXREG_COUNT
	.align		4
        /*003c*/ 	.byte	0x03, 0x1b
        /*003e*/ 	.short	0x00ff


	//----- nvinfo : EIATTR_NUM_BARRIERS
	.align		4
        /*0040*/ 	.byte	0x02, 0x4c
        /*0042*/ 	.byte	0x01
	.zero		1


	//----- nvinfo : EIATTR_MERCURY_ISA_VERSION
	.align		4
        /*0044*/ 	.byte	0x03, 0x5f
        /*0046*/ 	.short	0x0101


	//----- nvinfo : EIATTR_INT_WARP_WIDE_INSTR_OFFSETS
	.align		4
        /*0048*/ 	.byte	0x04, 0x31
        /*004a*/ 	.short	(.L_17329 - .L_17328)


	//   ....[0]....
.L_17328:
        /*004c*/ 	.word	0x000002a0


	//----- nvinfo : EIATTR_VRC_CTA_INIT_COUNT
	.align		4
.L_17329:
        /*0050*/ 	.byte	0x02, 0x4a
	.zero		1
	.zero		1


	//----- nvinfo : EIATTR_EXIT_INSTR_OFFSETS
	.align		4
        /*0054*/ 	.byte	0x04, 0x1c
        /*0056*/ 	.short	(.L_17331 - .L_17330)


	//   ....[0]....
.L_17330:
        /*0058*/ 	.word	0x00000340


	//   ....[1]....
        /*005c*/ 	.word	0x000004e0


	//   ....[2]....
        /*0060*/ 	.word	0x00000560


	//----- nvinfo : EIATTR_CRS_STACK_SIZE
	.align		4
.L_17331:
        /*0064*/ 	.byte	0x04, 0x1e
        /*0066*/ 	.short	(.L_17333 - .L_17332)
.L_17332:
        /*0068*/ 	.word	0x00000000


	//----- nvinfo : EIATTR_CBANK_PARAM_SIZE
	.align		4
.L_17333:
        /*006c*/ 	.byte	0x03, 0x19
        /*006e*/ 	.short	0x0018


	//----- nvinfo : EIATTR_PARAM_CBANK
	.align		4
        /*0070*/ 	.byte	0x04, 0x0a
        /*0072*/ 	.short	(.L_17335 - .L_17334)
	.align		4
.L_17334:
        /*0074*/ 	.word	index@(.nv.constant0.contiguous_cumulate_sum_square_u16)
        /*0078*/ 	.short	0x0380
        /*007a*/ 	.short	0x0018


	//----- nvinfo : EIATTR_SW_WAR
	.align		4
.L_17335:
        /*007c*/ 	.byte	0x04, 0x36
        /*007e*/ 	.short	(.L_17337 - .L_17336)
.L_17336:
        /*0080*/ 	.word	0x00000008
.L_17337:


//--------------------- .nv.info.contiguous_sum_square_u16 --------------------------
	.section	.nv.info.contiguous_sum_square_u16,"",@"SHT_CUDA_INFO"
	.sectionflags	@""
	.align	4


	//----- nvinfo : EIATTR_CUDA_API_VERSION
	.align		4
        /*0000*/ 	.byte	0x04, 0x37
        /*0002*/ 	.short	(.L_17339 - .L_17338)
.L_17338:
        /*0004*/ 	.word	0x00000082


	//----- nvinfo : EIATTR_KPARAM_INFO
	.align		4
.L_17339:
        /*0008*/ 	.byte	0x04, 0x17
        /*000a*/ 	.short	(.L_17341 - .L_17340)
.L_17340:
        /*000c*/ 	.word	0x00000000
        /*0010*/ 	.short	0x0002
        /*0012*/ 	.short	0x0010
        /*0014*/ 	.byte	0x00, 0xf0, 0x21, 0x00


	//----- nvinfo : EIATTR_KPARAM_INFO
	.align		4
.L_17341:
        /*0018*/ 	.byte	0x04, 0x17
        /*001a*/ 	.short	(.L_17343 - .L_17342)
.L_17342:
        /*001c*/ 	.word	0x00000000
        /*0020*/ 	.short	0x0001
        /*0022*/ 	.short	0x0008
        /*0024*/ 	.byte	0x00, 0xf5, 0x21, 0x00


	//----- nvinfo : EIATTR_KPARAM_INFO
	.align		4
.L_17343:
        /*0028*/ 	.byte	0x04, 0x17
        /*002a*/ 	.short	(.L_17345 - .L_17344)
.L_17344:
        /*002c*/ 	.word	0x00000000
        /*0030*/ 	.short	0x0000
        /*0032*/ 	.short	0x0000
        /*0034*/ 	.byte	0x00, 0xf5, 0x21, 0x00


	//----- nvinfo : EIATTR_SPARSE_MMA_MASK
	.align		4
.L_17345:
        /*0038*/ 	.byte	0x03, 0x50
        /*003a*/ 	.short	0x0000


	//----- nvinfo : EIATTR_MAXREG_COUNT
	.align		4
        /*003c*/ 	.byte	0x03, 0x1b
        /*003e*/ 	.short	0x00ff


	//----- nvinfo : EIATTR_NUM_BARRIERS
	.align		4
        /*0040*/ 	.byte	0x02, 0x4c
        /*0042*/ 	.byte	0x01
	.zero		1


	//----- nvinfo : EIATTR_MERCURY_ISA_VERSION
	.align		4
        /*0044*/ 	.byte	0x03, 0x5f
        /*0046*/ 	.short	0x0101


	//----- nvinfo : EIATTR_INT_WARP_WIDE_INSTR_OFFSETS
	.align		4
        /*0048*/ 	.byte	0x04, 0x31
        /*004a*/ 	.short	(.L_17347 - .L_17346)


	//   ....[0]....
.L_17346:
        /*004c*/ 	.word	0x000002d0


	//----- nvinfo : EIATTR_VRC_CTA_INIT_COUNT
	.align		4
.L_17347:
        /*0050*/ 	.byte	0x02, 0x4a
	.zero		1
	.zero		1


	//----- nvinfo : EIATTR_EXIT_INSTR_OFFSETS
	.align		4
        /*0054*/ 	.byte	0x04, 0x1c
        /*0056*/ 	.short	(.L_17349 - .L_17348)


	//   ....[0]....
.L_17348:
        /*0058*/ 	.word	0x00000370


	//   ....[1]....
        /*005c*/ 	.word	0x00000510


	//   ....[2]....
        /*0060*/ 	.word	0x00000590


	//----- nvinfo : EIATTR_CRS_STACK_SIZE
	.align		4
.L_17349:
        /*0064*/ 	.byte	0x04, 0x1e
        /*0066*/ 	.short	(.L_17351 - .L_17350)
.L_17350:
        /*0068*/ 	.word	0x00000000


	//----- nvinfo : EIATTR_CBANK_PARAM_SIZE
	.align		4
.L_17351:
        /*006c*/ 	.byte	0x03, 0x19
        /*006e*/ 	.short	0x0018


	//----- nvinfo : EIATTR_PARAM_CBANK
	.align		4
        /*0070*/ 	.byte	0x04, 0x0a
        /*0072*/ 	.short	(.L_17353 - .L_17352)
	.align		4
.L_17352:
        /*0074*/ 	.word	index@(.nv.constant0.contiguous_sum_square_u16)
        /*0078*/ 	.short	0x0380
        /*007a*/ 	.short	0x0018


	//----- nvinfo : EIATTR_SW_WAR
	.align		4
.L_17353:
        /*007c*/ 	.byte	0x04, 0x36
        /*007e*/ 	.short	(.L_17355 - .L_17354)
.L_17354:
        /*0080*/ 	.word	0x00000008
.L_17355:


//--------------------- .nv.info.contiguous_sum_square33_u8 --------------------------
	.section	.nv.info.contiguous_sum_square33_u8,"",@"SHT_CUDA_INFO"
	.sectionflags	@""
	.align	4


	//----- nvinfo : EIATTR_CUDA_API_VERSION
	.align		4
        /*0000*/ 	.byte	0x04, 0x37
        /*0002*/ 	.short	(.L_17357 - .L_17356)
.L_17356:
        /*0004*/ 	.word	0x00000082


	//----- nvinfo : EIATTR_KPARAM_INFO
	.align		4
.L_17357:
        /*0008*/ 	.byte	0x04, 0x17
        /*000a*/ 	.short	(.L_17359 - .L_17358)
.L_17358:
        /*000c*/ 	.word	0x00000000
        /*0010*/ 	.short	0x0004
        /*0012*/ 	.short	0x0020
        /*0014*/ 	.byte	0x00, 0xf0, 0x21, 0x00


	//----- nvinfo : EIATTR_KPARAM_INFO
	.align		4
.L_17359:
        /*0018*/ 	.byte	0x04, 0x17
        /*001a*/ 	.short	(.L_17361 - .L_17360)
.L_17360:
        /*001c*/ 	.word	0x00000000
        /*0020*/ 	.short	0x0003
        /*0022*/ 	.short	0x0018
        /*0024*/ 	.byte	0x00, 0xf0, 0x21, 0x00


	//----- nvinfo : EIATTR_KPARAM_INFO
	.align		4
.L_17361:
        /*0028*/ 	.byte	0x04, 0x17
        /*002a*/ 	.short	(.L_17363 - .L_17362)
.L_17362:
        /*002c*/ 	.word	0x00000000
        /*0030*/ 	.short	0x0002
        /*0032*/ 	.short	0x0010
        /*0034*/ 	.byte	0x00, 0xf0, 0x21, 0x00


	//----- nvinfo : EIATTR_KPARAM_INFO
	.align		4
.L_17363:
        /*0038*/ 	.byte	0x04, 0x17
        /*003a*/ 	.short	(.L_17365 - .L_17364)
.L_17364:
        /*003c*/ 	.word	0x00000000
        /*0040*/ 	.short	0x0001
        /*0042*/ 	.short	0x0008
        /*0044*/ 	.byte	0x00, 0xf5, 0x21, 0x00


	//----- nvinfo : EIATTR_KPARAM_INFO
	.align		4
.L_17365:
        /*0048*/ 	.byte	0x04, 0x17
        /*004a*/ 	.short	(.L_17367 - .L_17366)
.L_17366:
        /*004c*/ 	.word	0x00000000
        /*0050*/ 	.short	0x0000
        /*0052*/ 	.short	0x0000
        /*0054*/ 	.byte	0x00, 0xf5, 0x21, 0x00


	//----- nvinfo : EIATTR_SPARSE_MMA_MASK
	.align		4
.L_17367:
        /*0058*/ 	.byte	0x03, 0x50
        /*005a*/ 	.short	0x0000


	//----- nvinfo : EIATTR_MAXREG_COUNT
	.align		4
        /*005c*/ 	.byte	0x03, 0x1b
        /*005e*/ 	.short	0x00ff


	//----- nvinfo : EIATTR_NUM_BARRIERS
	.align		4
        /*0060*/ 	.byte	0x02, 0x4c
        /*0062*/ 	.byte	0x01
	.zero		1


	//----- nvinfo : EIATTR_MERCURY_ISA_VERSION
	.align		4
        /*0064*/ 	.byte	0x03, 0x5f
        /*0066*/ 	.short	0x0101


	//----- nvinfo : EIATTR_VRC_CTA_INIT_COUNT
	.align		4
        /*0068*/ 	.byte	0x02, 0x4a
	.zero		1
	.zero		1


	//----- nvinfo : EIATTR_EXIT_INSTR_OFFSETS
	.align		4
        /*006c*/ 	.byte	0x04, 0x1c
        /*006e*/ 	.short	(.L_17369 - .L_17368)


	//   ....[0]....
.L_17368:
        /*0070*/ 	.word	0x00000140


	//   ....[1]....
        /*0074*/ 	.word	0x000001e0


	//   ....[2]....
        /*0078*/ 	.word	0x000006f0


	//----- nvinfo : EIATTR_CBANK_PARAM_SIZE
	.align		4
.L_17369:
        /*007c*/ 	.byte	0x03, 0x19
        /*007e*/ 	.short	0x0028


	//----- nvinfo : EIATTR_PARAM_CBANK
	.align		4
        /*0080*/ 	.byte	0x04, 0x0a
        /*0082*/ 	.short	(.L_17371 - .L_17370)
	.align		4
.L_17370:
        /*0084*/ 	.word	index@(.nv.constant0.contiguous_sum_square33_u8)
        /*0088*/ 	.short	0x0380
        /*008a*/ 	.short	0x0028


	//----- nvinfo : EIATTR_SW_WAR
	.align		4
.L_17371:
        /*008c*/ 	.byte	0x04, 0x36
        /*008e*/ 	.short	(.L_17373 - .L_17372)
.L_17372:
        /*0090*/ 	.word	0x00000008
.L_17373:


//--------------------- .nv.info.contiguous_sum_square3_u8 --------------------------
	.section	.nv.info.contiguous_sum_square3_u8,"",@"SHT_CUDA_INFO"
	.sectionflags	@""
	.align	4


	//----- nvinfo : EIATTR_CUDA_API_VERSION
	.align		4
        /*0000*/ 	.byte	0x04, 0x37
        /*0002*/ 	.short	(.L_17375 - .L_17374)
.L_17374:
        /*0004*/ 	.word	0x00000082


	//----- nvinfo : EIATTR_KPARAM_INFO
	.align		4
.L_17375:
        /*0008*/ 	.byte	0x04, 0x17
        /*000a*/ 	.short	(.L_17377 - .L_17376)
.L_17376:
        /*000c*/ 	.word	0x00000000
        /*0010*/ 	.short	0x0006
        /*0012*/ 	.short	0x0030
        /*0014*/ 	.byte	0x00, 0xf0, 0x21, 0x00


	//----- nvinfo : EIATTR_KPARAM_INFO
	.align		4
.L_17377:
        /*0018*/ 	.byte	0x04, 0x17
        /*001a*/ 	.short	(.L_17379 - .L_17378)
.L_17378:
        /*001c*/ 	.word	0x00000000
        /*0020*/ 	.short	0x0005
        /*0022*/ 	.short	0x0028
        /*0024*/ 	.byte	0x00, 0xf0, 0x21, 0x00


	//----- nvinfo : EIATTR_KPARAM_INFO
	.align		4
.L_17379:
        /*0028*/ 	.byte	0x04, 0x17
        /*002a*/ 	.short	(.L_17381 - .L_17380)
.L_17380:
        /*002c*/ 	.word	0x00000000
        /*0030*/ 	.short	0x0004
        /*0032*/ 	.short	0x0020
        /*0034*/ 	.byte	0x00, 0xf0, 0x21, 0x00


	//----- nvinfo : EIATTR_KPARAM_INFO
	.align		4
.L_17381:
        /*0038*/ 	.byte	0x04, 0x17
        /*003a*/ 	.short	(.L_17383 - .L_17382)
.L_17382:
        /*003c*/ 	.word	0x00000000
        /*0040*/ 	.short	0x0003
        /*0042*/ 	.short	0x0018
        /*0044*/ 	.byte	0x00, 0xf5, 0x21, 0x00


	//----- nvinfo : EIATTR_KPARAM_INFO
	.align		4
.L_17383:
        /*0048*/ 	.byte	0x04, 0x17
        /*004a*/ 	.short	(.L_17385 - .L_17384)
.L_17384:
        /*004c*/ 	.word	0x00000000
        /*0050*/ 	.short	0x0002
        /*0052*/ 	.short	0x0010
        /*0054*/ 	.byte	0x00, 0xf5, 0x21, 0x00


	//----- nvinfo : EIATTR_KPARAM_INFO
	.align		4
.L_17385:
        /*0058*/ 	.byte	0x04, 0x17
        /*005a*/ 	.short	(.L_17387 - .L_17386)
.L_17386:
        /*005c*/ 	.word	0x00000000
        /*0060*/ 	.short	0x0001
        /*0062*/ 	.short	0x0008
        /*0064*/ 	.byte	0x00, 0xf5, 0x21, 0x00


	//----- nvinfo : EIATTR_KPARAM_INFO
	.align		4
.L_17387:
        /*0068*/ 	.byte	0x04, 0x17
        /*006a*/ 	.short	(.L_17389 - .L_17388)
.L_17388:
        /*006c*/ 	.word	0x00000000
        /*0070*/ 	.short	0x0000
        /*0072*/ 	.short	0x0000
        /*0074*/ 	.byte	0x00, 0xf5, 0x21, 0x00


	//----- nvinfo : EIATTR_SPARSE_MMA_MASK
	.align		4
.L_17389:
        /*0078*/ 	.byte	0x03, 0x50
        /*007a*/ 	.short	0x0000


	//----- nvinfo : EIATTR_MAXREG_COUNT
	.align		4
        /*007c*/ 	.byte	0x03, 0x1b
        /*007e*/ 	.short	0x00ff


	//----- nvinfo : EIATTR_NUM_BARRIERS
	.align		4
        /*0080*/ 	.byte	0x02, 0x4c
        /*0082*/ 	.byte	0x01
	.zero		1


	//----- nvinfo : EIATTR_MERCURY_ISA_VERSION
	.align		4
        /*0084*/ 	.byte	0x03, 0x5f
        /*0086*/ 	.short	0x0101


	//----- nvinfo : EIATTR_VRC_CTA_INIT_COUNT
	.align		4
        /*0088*/ 	.byte	0x02, 0x4a
	.zero		1
	.zero		1


	//----- nvinfo : EIATTR_EXIT_INSTR_OFFSETS
	.align		4
        /*008c*/ 	.byte	0x04, 0x1c
        /*008e*/ 	.short	(.L_17391 - .L_17390)


	//   ....[0]....
.L_17390:
        /*0090*/ 	.word	0x00000140


	//   ....[1]....
        /*0094*/ 	.word	0x00003120


	//   ....[2]....
        /*0098*/ 	.word	0x000036c0


	//----- nvinfo : EIATTR_CRS_STACK_SIZE
	.align		4
.L_17391:
        /*009c*/ 	.byte	0x04, 0x1e
        /*009e*/ 	.short	(.L_17393 - .L_17392)
.L_17392:
        /*00a0*/ 	.word	0x00000000


	//----- nvinfo : EIATTR_CBANK_PARAM_SIZE
	.align		4
.L_17393:
        /*00a4*/ 	.byte	0x03, 0x19
        /*00a6*/ 	.short	0x0038


	//----- nvinfo : EIATTR_PARAM_CBANK
	.align		4
        /*00a8*/ 	.byte	0x04, 0x0a
        /*00aa*/ 	.short	(.L_17395 - .L_17394)
	.align		4
.L_17394:
        /*00ac*/ 	.word	index@(.nv.constant0.contiguous_sum_square3_u8)
        /*00b0*/ 	.short	0x0380
        /*00b2*/ 	.short	0x0038


	//----- nvinfo : EIATTR_SW_WAR
	.align		4
.L_17395:
        /*00b4*/ 	.byte	0x04, 0x36
        /*00b6*/ 	.short	(.L_17397 - .L_17396)
.L_17396:
        /*00b8*/ 	.word	0x00000008
.L_17397:


//--------------------- .nv.info.contiguous_sum_square22_u8 --------------------------
	.section	.nv.info.contiguous_sum_square22_u8,"",@"SHT_CUDA_INFO"
	.sectionflags	@""
	.align	4


	//----- nvinfo : EIATTR_CUDA_API_VERSION
	.align		4
        /*0000*/ 	.byte	0x04, 0x37
        /*0002*/ 	.short	(.L_17399 - .L_17398)
.L_17398:
        /*0004*/ 	.word	0x00000082


	//----- nvinfo : EIATTR_KPARAM_INFO
	.align		4
.L_17399:
        /*0008*/ 	.byte	0x04, 0x17
        /*000a*/ 	.short	(.L_17401 - .L_17400)
.L_17400:
        /*000c*/ 	.word	0x00000000
        /*0010*/ 	.short	0x0005
        /*0012*/ 	.short	0x0028
        /*0014*/ 	.byte	0x00, 0xf0, 0x21, 0x00


	//----- nvinfo : EIATTR_KPARAM_INFO
	.align		4
.L_17401:
        /*0018*/ 	.byte	0x04, 0x17
        /*001a*/ 	.short	(.L_17403 - .L_17402)
.L_17402:
        /*001c*/ 	.word	0x00000000
        /*0020*/ 	.short	0x0004
        /*0022*/ 	.short	0x0020
        /*0024*/ 	.byte	0x00, 0xf0, 0x21, 0x00


	//----- nvinfo : EIATTR_KPARAM_INFO
	.align		4
.L_17403:
        /*0028*/ 	.byte	0x04, 0x17
        /*002a*/ 	.short	(.L_17405 - .L_17404)
.L_17404:
        /*002c*/ 	.word	0x00000000
        /*0030*/ 	.short	0x0003
        /*0032*/ 	.short	0x0018
        /*0034*/ 	.byte	0x00, 0xf0, 0x21, 0x00


	//----- nvinfo : EIATTR_KPARAM_INFO
	.align		4
.L_17405:
        /*0038*/ 	.byte	0x04, 0x17
        /*003a*/ 	.short	(.L_17407 - .L_17406)
.L_17406:
        /*003c*/ 	.word	0x00000000
        /*0040*/ 	.short	0x0002
        /*0042*/ 	.short	0x0010
        /*0044*/ 	.byte	0x00, 0xf0, 0x21, 0x00


	//----- nvinfo : EIATTR_KPARAM_INFO
	.align		4
.L_17407:
        /*0048*/ 	.byte	0x04, 0x17
        /*004a*/ 	.short	(.L_17409 - .L_17408)
.L_17408:
        /*004c*/ 	.word	0x00000000
        /*0050*/ 	.short	0x0001
        /*0052*/ 	.short	0x0008
        /*0054*/ 	.byte	0x00, 0xf5, 0x21, 0x00


	//----- nvinfo : EIATTR_KPARAM_INFO
	.align		4
.L_17409:
        /*0058*/ 	.byte	0x04, 0x17
        /*005a*/ 	.short	(.L_17411 - .L_17410)
.L_17410:
        /*005c*/ 	.word	0x00000000
        /*0060*/ 	.short	0x0000
        /*0062*/ 	.short	0x0000
        /*0064*/ 	.byte	0x00, 0xf5, 0x21, 0x00


	//----- nvinfo : EIATTR_SPARSE_MMA_MASK
	.align		4
.L_17411:
        /*0068*/ 	.byte	0x03, 0x50
        /*006a*/ 	.short	0x0000


	//----- nvinfo : EIATTR_MAXREG_COUNT
	.align		4
        /*006c*/ 	.byte	0x03, 0x1b
        /*006e*/ 	.short	0x00ff


	//----- nvinfo : EIATTR_NUM_BARRIERS
	.align		4
        /*0070*/ 	.byte	0x02, 0x4c
        /*0072*/ 	.byte	0x01
	.zero		1


	//----- nvinfo : EIATTR_MERCURY_ISA_VERSION
	.align		4
        /*0074*/ 	.byte	0x03, 0x5f
        /*0076*/ 	.short	0x0101


	//----- nvinfo : EIATTR_VRC_CTA_INIT_COUNT
	.align		4
        /*0078*/ 	.byte	0x02, 0x4a
	.zero		1
	.zero		1


	//----- nvinfo : EIATTR_EXIT_INSTR_OFFSETS
	.align		4
        /*007c*/ 	.byte	0x04, 0x1c
        /*007e*/ 	.short	(.L_17413 - .L_17412)


	//   ....[0]....
.L_17412:
        /*0080*/ 	.word	0x00000100


	//   ....[1]....
        /*0084*/ 	.word	0x00000470


	//   ....[2]....
        /*0088*/ 	.word	0x00000610


	//   ....[3]....
        /*008c*/ 	.word	0x00000720


	//----- nvinfo : EIATTR_CRS_STACK_SIZE
	.align		4
.L_17413:
        /*0090*/ 	.byte	0x04, 0x1e
        /*0092*/ 	.short	(.L_17415 - .L_17414)
.L_17414:
        /*0094*/ 	.word	0x00000000


	//----- nvinfo : EIATTR_CBANK_PARAM_SIZE
	.align		4
.L_17415:
        /*0098*/ 	.byte	0x03, 0x19
        /*009a*/ 	.short	0x0030


	//----- nvinfo : EIATTR_PARAM_CBANK
	.align		4
        /*009c*/ 	.byte	0x04, 0x0a
        /*009e*/ 	.short	(.L_17417 - .L_17416)
	.align		4
.L_17416:
        /*00a0*/ 	.word	index@(.nv.constant0.contiguous_sum_square22_u8)
        /*00a4*/ 	.short	0x0380
        /*00a6*/ 	.short	0x0030


	//----- nvinfo : EIATTR_SW_WAR
	.align		4
.L_17417:
        /*00a8*/ 	.byte	0x04, 0x36
        /*00aa*/ 	.short	(.L_17419 - .L_17418)
.L_17418:
        /*00ac*/ 	.word	0x00000008
.L_17419:


//--------------------- .nv.info.contiguous_sum_square2_u8 --------------------------
	.section	.nv.info.contiguous_sum_square2_u8,"",@"SHT_CUDA_INFO"
	.sectionflags	@""
	.align	4


	//----- nvinfo : EIATTR_CUDA_API_VERSION
	.align		4
        /*0000*/ 	.byte	0x04, 0x37
        /*0002*/ 	.short	(.L_17421 - .L_17420)
.L_17420:
        /*0004*/ 	.word	0x00000082


	//----- nvinfo : EIATTR_KPARAM_INFO
	.align		4
.L_17421:
        /*0008*/ 	.byte	0x04, 0x17
        /*000a*/ 	.short	(.L_17423 - .L_17422)
.L_17422:
        /*000c*/ 	.word	0x00000000
        /*0010*/ 	.short	0x0008
        /*0012*/ 	.short	0x0040
        /*0014*/ 	.byte	0x00, 0xf0, 0x21, 0x00


	//----- nvinfo : EIATTR_KPARAM_INFO
	.align		4
.L_17423:
        /*0018*/ 	.byte	0x04, 0x17
        /*001a*/ 	.short	(.L_17425 - .L_17424)
.L_17424:
        /*001c*/ 	.word	0x00000000
        /*0020*/ 	.short	0x0007
        /*0022*/ 	.short	0x0038
        /*0024*/ 	.byte	0x00, 0xf0, 0x21, 0x00


	//----- nvinfo : EIATTR_KPARAM_INFO
	.align		4
.L_17425:
        /*0028*/ 	.byte	0x04, 0x17
        /*002a*/ 	.short	(.L_17427 - .L_17426)
.L_17426:
        /*002c*/ 	.word	0x00000000
        /*0030*/ 	.short	0x0006
        /*0032*/ 	.short	0x0030
        /*0034*/ 	.byte	0x00, 0xf0, 0x21, 0x00


	//----- nvinfo : EIATTR_KPARAM_INFO
	.align		4
.L_17427:
        /*0038*/ 	.byte	0x04, 0x17
        /*003a*/ 	.short	(.L_17429 - .L_17428)
.L_17428:
        /*003c*/ 	.word	0x00000000
        /*0040*/ 	.short	0x0005
        /*0042*/ 	.short	0x0028
        /*0044*/ 	.byte	0x00, 0xf0, 0x21, 0x00


	//----- nvinfo : EIATTR_KPARAM_INFO
	.align		4
.L_17429:
        /*0048*/ 	.byte	0x04, 0x17
        /*004a*/ 	.short	(.L_17431 - .L_17430)
.L_17430:
        /*004c*/ 	.word	0x00000000
        /*0050*/ 	.short	0x0004
        /*0052*/ 	.short	0x0020
        /*0054*/ 	.byte	0x00, 0xf0, 0x21, 0x00


	//----- nvinfo : EIATTR_KPARAM_INFO
	.align		4
.L_17431:
        /*0058*/ 	.byte	0x04, 0x17
        /*005a*/ 	.short	(.L_17433 - .L_17432)
.L_17432:
        /*005c*/ 	.word	0x00000000
        /*0060*/ 	.short	0x0003
        /*0062*/ 	.short	0x0018
        /*0064*/ 	.byte	0x00, 0xf5, 0x21, 0x00


	//----- nvinfo : EIATTR_KPARAM_INFO
	.align		4
.L_17433:
        /*0068*/ 	.byte	0x04, 0x17
        /*006a*/ 	.short	(.L_17435 - .L_17434)
.L_17434:
        /*006c*/ 	.word	0x00000000
        /*0070*/ 	.short	0x0002
        /*0072*/ 	.short	0x0010
        /*0074*/ 	.byte	0x00, 0xf5, 0x21, 0x00


	//----- nvinfo : EIATTR_KPARAM_INFO
	.align		4
.L_17435:
        /*0078*/ 	.byte	0x04, 0x17
        /*007a*/ 	.short	(.L_17437 - .L_17436)
.L_17436:
        /*007c*/ 	.word	0x00000000
        /*0080*/ 	.short	0x0001
        /*0082*/ 	.short	0x0008
        /*0084*/ 	.byte	0x00, 0xf5, 0x21, 0x00


	//----- nvinfo : EIATTR_KPARAM_INFO
	.align		4
.L_17437:
        /*0088*/ 	.byte	0x04, 0x17
        /*008a*/ 	.short	(.L_17439 - .L_17438)
.L_17438:
        /*008c*/ 	.word	0x00000000
        /*0090*/ 	.short	0x0000
        /*0092*/ 	.short	0x0000
        /*0094*/ 	.byte	0x00, 0xf5, 0x21, 0x00


	//----- nvinfo : EIATTR_SPARSE_MMA_MASK
	.align		4
.L_17439:
        /*0098*/ 	.byte	0x03, 0x50
        /*009a*/ 	.short	0x0000


	//----- nvinfo : EIATTR_MAXREG_COUNT
	.align		4
        /*009c*/ 	.byte	0x03, 0x1b
        /*009e*/ 	.short	0x00ff


	//----- nvinfo : EIATTR_NUM_BARRIERS
	.align		4
        /*00a0*/ 	.byte	0x02, 0x4c
        /*00a2*/ 	.byte	0x01
	.zero		1


	//----- nvinfo : EIATTR_MERCURY_ISA_VERSION
	.align		4
        /*00a4*/ 	.byte	0x03, 0x5f
        /*00a6*/ 	.short	0x0101


	//----- nvinfo : EIATTR_VRC_CTA_INIT_COUNT
	.align		4
        /*00a8*/ 	.byte	0x02, 0x4a
	.zero		1
	.zero		1


	//----- nvinfo : EIATTR_EXIT_INSTR_OFFSETS
	.align		4
        /*00ac*/ 	.byte	0x04, 0x1c
        /*00ae*/ 	.short	(.L_17441 - .L_17440)


	//   ....[0]....
.L_17440:
        /*00b0*/ 	.word	0x00000100


	//   ....[1]....
        /*00b4*/ 	.word	0x00006800


	//   ....[2]....
        /*00b8*/ 	.word	0x000069a0


	//   ....[3]....
        /*00bc*/ 	.word	0x00006ab0


	//----- nvinfo : EIATTR_CRS_STACK_SIZE
	.align		4
.L_17441:
        /*00c0*/ 	.byte	0x04, 0x1e
        /*00c2*/ 	.short	(.L_17443 - .L_17442)
.L_17442:
        /*00c4*/ 	.word	0x00000000


	//----- nvinfo : EIATTR_CBANK_PARAM_SIZE
	.align		4
.L_17443:
        /*00c8*/ 	.byte	0x03, 0x19
        /*00ca*/ 	.short	0x0048


	//----- nvinfo : EIATTR_PARAM_CBANK
	.align		4
        /*00cc*/ 	.byte	0x04, 0x0a
        /*00ce*/ 	.short	(.L_17445 - .L_17444)
	.align		4
.L_17444:
        /*00d0*/ 	.word	index@(.nv.constant0.contiguous_sum_square2_u8)
        /*00d4*/ 	.short	0x0380
        /*00d6*/ 	.short	0x0048


	//----- nvinfo : EIATTR_SW_WAR
	.align		4
.L_17445:
        /*00d8*/ 	.byte	0x04, 0x36
        /*00da*/ 	.short	(.L_17447 - .L_17446)
.L_17446:
        /*00dc*/ 	.word	0x00000008
.L_17447:


//--------------------- .nv.info.uncontiguous_cumulate_sum_square_u8 --------------------------
	.section	.nv.info.uncontiguous_cumulate_sum_square_u8,"",@"SHT_CUDA_INFO"
	.sectionflags	@""
	.align	4


	//----- nvinfo : EIATTR_CUDA_API_VERSION
	.align		4
        /*0000*/ 	.byte	0x04, 0x37
        /*0002*/ 	.short	(.L_17449 - .L_17448)
.L_17448:
        /*0004*/ 	.word	0x00000082


	//----- nvinfo : EIATTR_KPARAM_INFO
	.align		4
.L_17449:
        /*0008*/ 	.byte	0x04, 0x17
        /*000a*/ 	.short	(.L_17451 - .L_17450)
.L_17450:
        /*000c*/ 	.word	0x00000000
        /*0010*/ 	.short	0x0005
        /*0012*/ 	.short	0x0028
        /*0014*/ 	.byte	0x00, 0xf0, 0x21, 0x00


	//----- nvinfo : EIATTR_KPARAM_INFO
	.align		4
.L_17451:
        /*0018*/ 	.byte	0x04, 0x17
        /*001a*/ 	.short	(.L_17453 - .L_17452)
.L_17452:
        /*001c*/ 	.word	0x00000000
        /*0020*/ 	.short	0x0004
        /*0022*/ 	.short	0x0020
        /*0024*/ 	.byte	0x00, 0xf0, 0x21, 0x00


	//----- nvinfo : EIATTR_KPARAM_INFO
	.align		4
.L_17453:
        /*0028*/ 	.byte	0x04, 0x17
        /*002a*/ 	.short	(.L_17455 - .L_17454)
.L_17454:
        /*002c*/ 	.word	0x00000000
        /*0030*/ 	.short	0x0003
        /*0032*/ 	.short	0x0018
        /*0034*/ 	.byte	0x00, 0xf5, 0x21, 0x00


	//----- nvinfo : EIATTR_KPARAM_INFO
	.align		4
.L_17455:
        /*0038*/ 	.byte	0x04, 0x17
        /*003a*/ 	.short	(.L_17457 - .L_17456)
.L_17456:
        /*003c*/ 	.word	0x00000000
        /*0040*/ 	.short	0x0002
        /*0042*/ 	.short	0x0010
        /*0044*/ 	.byte	0x00, 0xf5, 0x21, 0x00


	//----- nvinfo : EIATTR_KPARAM_INFO
	.align		4
.L_17457:
        /*0048*/ 	.byte	0x04, 0x17
        /*004a*/ 	.short	(.L_17459 - .L_17458)
.L_17458:
        /*004c*/ 	.word	0x00000000
        /*0050*/ 	.short	0x0001
        /*0052*/ 	.short	0x0008
        /*0054*/ 	.byte	0x00, 0xf5, 0x21, 0x00


	//----- nvinfo : EIATTR_KPARAM_INFO
	.align		4
.L_17459:
        /*0058*/ 	.byte	0x04, 0x17
        /*005a*/ 	.short	(.L_17461 - .L_17460)
.L_17460:
        /*005c*/ 	.word	0x00000000
        /*0060*/ 	.short	0x0000
        /*0062*/ 	.short	0x0000
        /*0064*/ 	.byte	0x00, 0xf5, 0x21, 0x00


	//----- nvinfo : EIATTR_SPARSE_MMA_MASK
	.align		4
.L_17461:
        /*0068*/ 	.byte	0x03, 0x50
        /*006a*/ 	.short	0x0000


	//----- nvinfo : EIATTR_MAXREG_COUNT
	.align		4
        /*006c*/ 	.byte	0x03, 0x1b
        /*006e*/ 	.short	0x00ff


	//----- nvinfo : EIATTR_NUM_BARRIERS
	.align		4
        /*0070*/ 	.byte	0x02, 0x4c
        /*0072*/ 	.byte	0x01
	.zero		1


	//----- nvinfo : EIATTR_MERCURY_ISA_VERSION
	.align		4
        /*0074*/ 	.byte	0x03, 0x5f
        /*0076*/ 	.short	0x0101


	//----- nvinfo : EIATTR_VRC_CTA_INIT_COUNT
	.align		4
        /*0078*/ 	.byte	0x02, 0x4a
	.zero		1
	.zero		1


	//----- nvinfo : EIATTR_EXIT_INSTR_OFFSETS
	.align		4
        /*007c*/ 	.byte	0x04, 0x1c
        /*007e*/ 	.short	(.L_17463 - .L_17462)


	//   ....[0]....
.L_17462:
        /*0080*/ 	.word	0x00006710


	//   ....[1]....
        /*0084*/ 	.word	0x000068b0


	//   ....[2]....
        /*0088*/ 	.word	0x00006960


	//----- nvinfo : EIATTR_CRS_STACK_SIZE
	.align		4
.L_17463:
        /*008c*/ 	.byte	0x04, 0x1e
        /*008e*/ 	.short	(.L_17465 - .L_17464)
.L_17464:
        /*0090*/ 	.word	0x00000000


	//----- nvinfo : EIATTR_CBANK_PARAM_SIZE
	.align		4
.L_17465:
        /*0094*/ 	.byte	0x03, 0x19
        /*0096*/ 	.short	0x0030


	//----- nvinfo : EIATTR_PARAM_CBANK
	.align		4
        /*0098*/ 	.byte	0x04, 0x0a
        /*009a*/ 	.short	(.L_17467 - .L_17466)
	.align		4
.L_17466:
        /*009c*/ 	.word	index@(.nv.constant0.uncontiguous_cumulate_sum_square_u8)
        /*00a0*/ 	.short	0x0380
        /*00a2*/ 	.short	0x0030


	//----- nvinfo : EIATTR_SW_WAR
	.align		4
.L_17467:
        /*00a4*/ 	.byte	0x04, 0x36
        /*00a6*/ 	.short	(.L_17469 - .L_17468)
.L_17468:
        /*00a8*/ 	.word	0x00000008
.L_17469:


//--------------------- .nv.info.uncontiguous_sum_square_u8 --------------------------
	.section	.nv.info.uncontiguous_sum_square_u8,"",@"SHT_CUDA_INFO"
	.sectionflags	@""
	.align	4


	//----- nvinfo : EIATTR_CUDA_API_VERSION
	.align		4
        /*0000*/ 	.byte	0x04, 0x37
        /*0002*/ 	.short	(.L_17471 - .L_17470)
.L_17470:
        /*0004*/ 	.word	0x00000082


	//----- nvinfo : EIATTR_KPARAM_INFO
	.align		4
.L_17471:
        /*0008*/ 	.byte	0x04, 0x17
        /*000a*/ 	.short	(.L_17473 - .L_17472)
.L_17472:
        /*000c*/ 	.word	0x00000000
        /*0010*/ 	.short	0x0005
        /*0012*/ 	.short	0x0028
        /*0014*/ 	.byte	0x00, 0xf0, 0x21, 0x00


	//----- nvinfo : EIATTR_KPARAM_INFO
	.align		4
.L_17473:
        /*0018*/ 	.byte	0x04, 0x17
        /*001a*/ 	.short	(.L_17475 - .L_17474)
.L_17474:
        /*001c*/ 	.word	0x00000000
        /*0020*/ 	.short	0x0004
        /*0022*/ 	.short	0x0020
        /*0024*/ 	.byte	0x00, 0xf0, 0x21, 0x00


	//----- nvinfo : EIATTR_KPARAM_INFO
	.align		4
.L_17475:
        /*0028*/ 	.byte	0x04, 0x17
        /*002a*/ 	.short	(.L_17477 - .L_17476)
.L_17476:
        /*002c*/ 	.word	0x00000000
        /*0030*/ 	.short	0x0003
        /*0032*/ 	.short	0x0018
        /*0034*/ 	.byte	0x00, 0xf5, 0x21, 0x00


	//----- nvinfo : EIATTR_KPARAM_INFO
	.align		4
.L_17477:
        /*0038*/ 	.byte	0x04, 0x17
        /*003a*/ 	.short	(.L_17479 - .L_17478)
.L_17478:
        /*003c*/ 	.word	0x00000000
        /*0040*/ 	.short	0x0002
        /*0042*/ 	.short	0x0010
        /*0044*/ 	.byte	0x00, 0xf5, 0x21, 0x00


	//----- nvinfo : EIATTR_KPARAM_INFO
	.align		4
.L_17479:
        /*0048*/ 	.byte	0x04, 0x17
        /*004a*/ 	.short	(.L_17481 - .L_17480)
.L_17480:
        /*004c*/ 	.word	0x00000000
        /*0050*/ 	.short	0x0001
        /*0052*/ 	.short	0x0008
        /*0054*/ 	.byte	0x00, 0xf5, 0x21, 0x00


	//----- nvinfo : EIATTR_KPARAM_INFO
	.align		4
.L_17481:
        /*0058*/ 	.byte	0x04, 0x17
        /*005a*/ 	.short	(.L_17483 - .L_17482)
.L_17482:
        /*005c*/ 	.word	0x00000000
        /*0060*/ 	.short	0x0000
        /*0062*/ 	.short	0x0000
        /*0064*/ 	.byte	0x00, 0xf5, 0x21, 0x00


	//----- nvinfo : EIATTR_SPARSE_MMA_MASK
	.align		4
.L_17483:
        /*0068*/ 	.byte	0x03, 0x50
        /*006a*/ 	.short	0x0000


	//----- nvinfo : EIATTR_MAXREG_COUNT
	.align		4
        /*006c*/ 	.byte	0x03, 0x1b
        /*006e*/ 	.short	0x00ff


	//----- nvinfo : EIATTR_NUM_BARRIERS
	.align		4
        /*0070*/ 	.byte	0x02, 0x4c
        /*0072*/ 	.byte	0x01
	.zero		1


	//----- nvinfo : EIATTR_MERCURY_ISA_VERSION
	.align		4
        /*0074*/ 	.byte	0x03, 0x5f
        /*0076*/ 	.short	0x0101


	//----- nvinfo : EIATTR_VRC_CTA_INIT_COUNT
	.align		4
        /*0078*/ 	.byte	0x02, 0x4a
	.zero		1
	.zero		1


	//----- nvinfo : EIATTR_EXIT_INSTR_OFFSETS
	.align		4
        /*007c*/ 	.byte	0x04, 0x1c
        /*007e*/ 	.short	(.L_17485 - .L_17484)


	//   ....[0]....
.L_17484:
        /*0080*/ 	.word	0x00006740


	//   ....[1]....
        /*0084*/ 	.word	0x000068e0


	//   ....[2]....
        /*0088*/ 	.word	0x00006990


	//----- nvinfo : EIATTR_CRS_STACK_SIZE
	.align		4
.L_17485:
        /*008c*/ 	.byte	0x04, 0x1e
        /*008e*/ 	.short	(.L_17487 - .L_17486)
.L_17486:
        /*0090*/ 	.word	0x00000000


	//----- nvinfo : EIATTR_CBANK_PARAM_SIZE
	.align		4
.L_17487:
        /*0094*/ 	.byte	0x03, 0x19
        /*0096*/ 	.short	0x0030


	//----- nvinfo : EIATTR_PARAM_CBANK
	.align		4
        /*0098*/ 	.byte	0x04, 0x0a
        /*009a*/ 	.short	(.L_17489 - .L_17488)
	.align		4
.L_17488:
        /*009c*/ 	.word	index@(.nv.constant0.uncontiguous_sum_square_u8)
        /*00a0*/ 	.short	0x0380
        /*00a2*/ 	.short	0x0030


	//----- nvinfo : EIATTR_SW_WAR
	.align		4
.L_17489:
        /*00a4*/ 	.byte	0x04, 0x36
        /*00a6*/ 	.short	(.L_17491 - .L_17490)
.L_17490:
        /*00a8*/ 	.word	0x00000008
.L_17491:


//--------------------- .nv.info.contiguous_cumulate_sum_square_u8 --------------------------
	.section	.nv.info.contiguous_cumulate_sum_square_u8,"",@"SHT_CUDA_INFO"
	.sectionflags	@""
	.align	4


	//----- nvinfo : EIATTR_CUDA_API_VERSION
	.align		4
        /*0000*/ 	.byte	0x04, 0x37
        /*0002*/ 	.short	(.L_17493 - .L_17492)
.L_17492:
        /*0004*/ 	.word	0x00000082


	//----- nvinfo : EIATTR_KPARAM_INFO
	.align		4
.L_17493:
        /*0008*/ 	.byte	0x04, 0x17
        /*000a*/ 	.short	(.L_17495 - .L_17494)
.L_17494:
        /*000c*/ 	.word	0x00000000
        /*0010*/ 	.short	0x0002
        /*0012*/ 	.short	0x0010
        /*0014*/ 	.byte	0x00, 0xf0, 0x21, 0x00


	//----- nvinfo : EIATTR_KPARAM_INFO
	.align		4
.L_17495:
        /*0018*/ 	.byte	0x04, 0x17
        /*001a*/ 	.short	(.L_17497 - .L_17496)
.L_17496:
        /*001c*/ 	.word	0x00000000
        /*0020*/ 	.short	0x0001
        /*0022*/ 	.short	0x0008
        /*0024*/ 	.byte	0x00, 0xf5, 0x21, 0x00


	//----- nvinfo : EIATTR_KPARAM_INFO
	.align		4
.L_17497:
        /*0028*/ 	.byte	0x04, 0x17
        /*002a*/ 	.short	(.L_17499 - .L_17498)
.L_17498:
        /*002c*/ 	.word	0x00000000
        /*0030*/ 	.short	0x0000
        /*0032*/ 	.short	0x0000
        /*0034*/ 	.byte	0x00, 0xf5, 0x21, 0x00


	//----- nvinfo : EIATTR_SPARSE_MMA_MASK
	.align		4
.L_17499:
        /*0038*/ 	.byte	0x03, 0x50
        /*003a*/ 	.short	0x0000


	//----- nvinfo : EIATTR_MAXREG_COUNT
	.align		4
        /*003c*/ 	.byte	0x03, 0x1b
        /*003e*/ 	.short	0x00ff


	//----- nvinfo : EIATTR_NUM_BARRIERS
	.align		4
        /*0040*/ 	.byte	0x02, 0x4c
        /*0042*/ 	.byte	0x01
	.zero		1


	//----- nvinfo : EIATTR_MERCURY_ISA_VERSION
	.align		4
        /*0044*/ 	.byte	0x03, 0x5f
        /*0046*/ 	.short	0x0101


	//----- nvinfo : EIATTR_VRC_CTA_INIT_COUNT
	.align		4
        /*0048*/ 	.byte	0x02, 0x4a
	.zero		1
	.zero		1


	//----- nvinfo : EIATTR_EXIT_INSTR_OFFSETS
	.align		4
        /*004c*/ 	.byte	0x04, 0x1c
        /*004e*/ 	.short	(.L_17501 - .L_17500)


	//   ....[0]....
.L_17500:
        /*0050*/ 	.word	0x00000330


	//   ....[1]....
        /*0054*/ 	.word	0x000004d0


	//   ....[2]....
        /*0058*/ 	.word	0x00000580


	//----- nvinfo : EIATTR_CRS_STACK_SIZE
	.align		4
.L_17501:
        /*005c*/ 	.byte	0x04, 0x1e
        /*005e*/ 	.short	(.L_17503 - .L_17502)
.L_17502:
        /*0060*/ 	.word	0x00000000


	//----- nvinfo : EIATTR_CBANK_PARAM_SIZE
	.align		4
.L_17503:
        /*0064*/ 	.byte	0x03, 0x19
        /*0066*/ 	.short	0x0018


	//----- nvinfo : EIATTR_PARAM_CBANK
	.align		4
        /*0068*/ 	.byte	0x04, 0x0a
        /*006a*/ 	.short	(.L_17505 - .L_17504)
	.align		4
.L_17504:
        /*006c*/ 	.word	index@(.nv.constant0.contiguous_cumulate_sum_square_u8)
        /*0070*/ 	.short	0x0380
        /*0072*/ 	.short	0x0018


	//----- nvinfo : EIATTR_SW_WAR
	.align		4
.L_17505:
        /*0074*/ 	.byte	0x04, 0x36
        /*0076*/ 	.short	(.L_17507 - .L_17506)
.L_17506:
        /*0078*/ 	.word	0x00000008
.L_17507:


//--------------------- .nv.info.contiguous_sum_square_u8 --------------------------
	.section	.nv.info.contiguous_sum_square_u8,"",@"SHT_CUDA_INFO"
	.sectionflags	@""
	.align	4


	//----- nvinfo : EIATTR_CUDA_API_VERSION
	.align		4
        /*0000*/ 	.byte	0x04, 0x37
        /*0002*/ 	.short	(.L_17509 - .L_17508)
.L_17508:
        /*0004*/ 	.word	0x00000082


	//----- nvinfo : EIATTR_KPARAM_INFO
	.align		4
.L_17509:
        /*0008*/ 	.byte	0x04, 0x17
        /*000a*/ 	.short	(.L_17511 - .L_17510)
.L_17510:
        /*000c*/ 	.word	0x00000000
        /*0010*/ 	.short	0x0002
        /*0012*/ 	.short	0x0010
        /*0014*/ 	.byte	0x00, 0xf0, 0x21, 0x00


	//----- nvinfo : EIATTR_KPARAM_INFO
	.align		4
.L_17511:
        /*0018*/ 	.byte	0x04, 0x17
        /*001a*/ 	.short	(.L_17513 - .L_17512)
.L_17512:
        /*001c*/ 	.word	0x00000000
        /*0020*/ 	.short	0x0001
        /*0022*/ 	.short	0x0008
        /*0024*/ 	.byte	0x00, 0xf5, 0x21, 0x00


	//----- nvinfo : EIATTR_KPARAM_INFO
	.align		4
.L_17513:
        /*0028*/ 	.byte	0x04, 0x17
        /*002a*/ 	.short	(.L_17515 - .L_17514)
.L_17514:
        /*002c*/ 	.word	0x00000000
        /*0030*/ 	.short	0x0000
        /*0032*/ 	.short	0x0000
        /*0034*/ 	.byte	0x00, 0xf5, 0x21, 0x00


	//----- nvinfo : EIATTR_SPARSE_MMA_MASK
	.align		4
.L_17515:
        /*0038*/ 	.byte	0x03, 0x50
        /*003a*/ 	.short	0x0000


	//----- nvinfo : EIATTR_MAXREG_COUNT
	.align		4
        /*003c*/ 	.byte	0x03, 0x1b
        /*003e*/ 	.short	0x00ff


	//----- nvinfo : EIATTR_NUM_BARRIERS
	.align		4
        /*0040*/ 	.byte	0x02, 0x4c
        /*0042*/ 	.byte	0x01
	.zero		1


	//----- nvinfo : EIATTR_MERCURY_ISA_VERSION
	.align		4
        /*0044*/ 	.byte	0x03, 0x5f
        /*0046*/ 	.short	0x0101


	//----- nvinfo : EIATTR_VRC_CTA_INIT_COUNT
	.align		4
        /*0048*/ 	.byte	0x02, 0x4a
	.zero		1
	.zero		1


	//----- nvinfo : EIATTR_EXIT_INSTR_OFFSETS
	.align		4
        /*004c*/ 	.byte	0x04, 0x1c
        /*004e*/ 	.short	(.L_17517 - .L_17516)


	//   ....[0]....
.L_17516:
        /*0050*/ 	.word	0x00000360


	//   ....[1]....
        /*0054*/ 	.word	0x00000500


	//   ....[2]....
        /*0058*/ 	.word	0x000005b0


	//----- nvinfo : EIATTR_CRS_STACK_SIZE
	.align		4
.L_17517:
        /*005c*/ 	.byte	0x04, 0x1e
        /*005e*/ 	.short	(.L_17519 - .L_17518)
.L_17518:
        /*0060*/ 	.word	0x00000000


	//----- nvinfo : EIATTR_CBANK_PARAM_SIZE
	.align		4
.L_17519:
        /*0064*/ 	.byte	0x03, 0x19
        /*0066*/ 	.short	0x0018


	//----- nvinfo : EIATTR_PARAM_CBANK
	.align		4
        /*0068*/ 	.byte	0x04, 0x0a
        /*006a*/ 	.short	(.L_17521 - .L_17520)
	.align		4
.L_17520:
        /*006c*/ 	.word	index@(.nv.constant0.contiguous_sum_square_u8)
        /*0070*/ 	.short	0x0380
        /*0072*/ 	.short	0x0018


	//----- nvinfo : EIATTR_SW_WAR
	.align		4
.L_17521:
        /*0074*/ 	.byte	0x04, 0x36
        /*0076*/ 	.short	(.L_17523 - .L_17522)
.L_17522:
        /*0078*/ 	.word	0x00000008
.L_17523:


//--------------------- .nv.info.contiguous_sum_square33_i64 --------------------------
	.section	.nv.info.contiguous_sum_square33_i64,"",@"SHT_CUDA_INFO"
	.sectionflags	@""
	.align	4


	//----- nvinfo : EIATTR_CUDA_API_VERSION
	.align		4
        /*0000*/ 	.byte	0x04, 0x37
        /*0002*/ 	.short	(.L_17525 - .L_17524)
.L_17524:
        /*0004*/ 	.word	0x00000082


	//----- nvinfo : EIATTR_KPARAM_INFO
	.align		4
.L_17525:
        /*0008*/ 	.byte	0x04, 0x17
        /*000a*/ 	.short	(.L_17527 - .L_17526)
.L_17526:
        /*000c*/ 	.word	0x00000000
        /*0010*/ 	.short	0x0004
        /*0012*/ 	.short	0x0020
        /*0014*/ 	.byte	0x00, 0xf0, 0x21, 0x00


	//----- nvinfo : EIATTR_KPARAM_INFO
	.align		4
.L_17527:
        /*0018*/ 	.byte	0x04, 0x17
        /*001a*/ 	.short	(.L_17529 - .L_17528)
.L_17528:
        /*001c*/ 	.word	0x00000000
        /*0020*/ 	.short	0x0003
        /*0022*/ 	.short	0x0018
        /*0024*/ 	.byte	0x00, 0xf0, 0x21, 0x00


	//----- nvinfo : EIATTR_KPARAM_INFO
	.align		4
.L_17529:
        /*0028*/ 	.byte	0x04, 0x17
        /*002a*/ 	.short	(.L_17531 - .L_17530)
.L_17530:
        /*002c*/ 	.word	0x00000000
        /*0030*/ 	.short	0x0002
        /*0032*/ 	.short	0x0010
        /*0034*/ 	.byte	0x00, 0xf0, 0x21, 0x00


	//----- nvinfo : EIATTR_KPARAM_INFO
	.align		4
.L_17531:
        /*0038*/ 	.byte	0x04, 0x17
        /*003a*/ 	.short	(.L_17533 - .L_17532)
.L_17532:
        /*003c*/ 	.word	0x00000000
        /*0040*/ 	.short	0x0001
        /*0042*/ 	.short	0x0008
        /*0044*/ 	.byte	0x00, 0xf5, 0x21, 0x00


	//----- nvinfo : EIATTR_KPARAM_INFO
	.align		4
.L_17533:
        /*0048*/ 	.byte	0x04, 0x17
        /*004a*/ 	.short	(.L_17535 - .L_17534)
.L_17534:
        /*004c*/ 	.word	0x00000000
        /*0050*/ 	.short	0x0000
        /*0052*/ 	.short	0x0000
        /*0054*/ 	.byte	0x00, 0xf5, 0x21, 0x00


	//----- nvinfo : EIATTR_SPARSE_MMA_MASK
	.align		4
.L_17535:
        /*0058*/ 	.byte	0x03, 0x50
        /*005a*/ 	.short	0x0000


	//----- nvinfo : EIATTR_MAXREG_COUNT
	.align		4
        /*005c*/ 	.byte	0x03, 0x1b
        /*005e*/ 	.short	0x00ff


	//----- nvinfo : EIATTR_NUM_BARRIERS
	.align		4
        /*0060*/ 	.byte	0x02, 0x4c
        /*0062*/ 	.byte	0x01
	.zero		1


	//----- nvinfo : EIATTR_MERCURY_ISA_VERSION
	.align		4
        /*0064*/ 	.byte	0x03, 0x5f
        /*0066*/ 	.short	0x0101


	//----- nvinfo : EIATTR_VRC_CTA_INIT_COUNT
	.align		4
        /*0068*/ 	.byte	0x02, 0x4a
	.zero		1
	.zero		1


	//----- nvinfo : EIATTR_EXIT_INSTR_OFFSETS
	.align		4
        /*006c*/ 	.byte	0x04, 0x1c
        /*006e*/ 	.short	(.L_17537 - .L_17536)


	//   ....[0]....
.L_17536:
        /*0070*/ 	.word	0x00000150


	//   ....[1]....
        /*0074*/ 	.word	0x000001e0


	//   ....[2]....
        /*0078*/ 	.word	0x00000820


	//----- nvinfo : EIATTR_CBANK_PARAM_SIZE
	.align		4
.L_17537:
        /*007c*/ 	.byte	0x03, 0x19
        /*007e*/ 	.short	0x0028


	//----- nvinfo : EIATTR_PARAM_CBANK
	.align		4
        /*0080*/ 	.byte	0x04, 0x0a
        /*0082*/ 	.short	(.L_17539 - .L_17538)
	.align		4
.L_17538:
        /*0084*/ 	.word	index@(.nv.constant0.contiguous_sum_square33_i64)
        /*0088*/ 	.short	0x0380
        /*008a*/ 	.short	0x0028


	//----- nvinfo : EIATTR_SW_WAR
	.align		4
.L_17539:
        /*008c*/ 	.byte	0x04, 0x36
        /*008e*/ 	.short	(.L_17541 - .L_17540)
.L_17540:
        /*0090*/ 	.word	0x00000008
.L_17541:


//--------------------- .nv.info.contiguous_sum_square3_i64 --------------------------
	.section	.nv.info.contiguous_sum_square3_i64,"",@"SHT_CUDA_INFO"
	.sectionflags	@""
	.align	4


	//----- nvinfo : EIATTR_CUDA_API_VERSION
	.align		4
        /*0000*/ 	.byte	0x04, 0x37
        /*0002*/ 	.short	(.L_17543 - .L_17542)
.L_17542:
        /*0004*/ 	.word	0x00000082


	//----- nvinfo : EIATTR_KPARAM_INFO
	.align		4
.L_17543:
        /*0008*/ 	.byte	0x04, 0x17
        /*000a*/ 	.short	(.L_17545 - .L_17544)
.L_17544:
        /*000c*/ 	.word	0x00000000
        /*0010*/ 	.short	0x0006
        /*0012*/ 	.short	0x0030
        /*0014*/ 	.byte	0x00, 0xf0, 0x21, 0x00


	//----- nvinfo : EIATTR_KPARAM_INFO
	.align		4
.L_17545:
        /*0018*/ 	.byte	0x04, 0x17
        /*001a*/ 	.short	(.L_17547 - .L_17546)
.L_17546:
        /*001c*/ 	.word	0x00000000
        /*0020*/ 	.short	0x0005
        /*0022*/ 	.short	0x0028
        /*0024*/ 	.byte	0x00, 0xf0, 0x21, 0x00


	//----- nvinfo : EIATTR_KPARAM_INFO
	.align		4
.L_17547:
        /*0028*/ 	.byte	0x04, 0x17
        /*002a*/ 	.short	(.L_17549 - .L_17548)
.L_17548:
        /*002c*/ 	.word	0x00000000
        /*0030*/ 	.short	0x0004
        /*0032*/ 	.short	0x0020
        /*0034*/ 	.byte	0x00, 0xf0, 0x21, 0x00


	//----- nvinfo : EIATTR_KPARAM_INFO
	.align		4
.L_17549:
        /*0038*/ 	.byte	0x04, 0x17
        /*003a*/ 	.short	(.L_17551 - .L_17550)
.L_17550:
        /*003c*/ 	.word	0x00000000
        /*0040*/ 	.short	0x0003
        /*0042*/ 	.short	0x0018
        /*0044*/ 	.byte	0x00, 0xf5, 0x21, 0x00


	//----- nvinfo : EIATTR_KPARAM_INFO
	.align		4
.L_17551:
        /*0048*/ 	.byte	0x04, 0x17
        /*004a*/ 	.short	(.L_17553 - .L_17552)
.L_17552:
        /*004c*/ 	.word	0x00000000
        /*0050*/ 	.short	0x0002
        /*0052*/ 	.short	0x0010
        /*0054*/ 	.byte	0x00, 0xf5, 0x21, 0x00


	//----- nvinfo : EIATTR_KPARAM_INFO
	.align		4
.L_17553:
        /*0058*/ 	.byte	0x04, 0x17
        /*005a*/ 	.short	(.L_17555 - .L_17554)
.L_17554:
        /*005c*/ 	.word	0x00000000
        /*0060*/ 	.short	0x0001
        /*0062*/ 	.short	0x0008
        /*0064*/ 	.byte	0x00, 0xf5, 0x21, 0x00


	//----- nvinfo : EIATTR_KPARAM_INFO
	.align		4
.L_17555:
        /*0068*/ 	.byte	0x04, 0x17
        /*006a*/ 	.short	(.L_17557 - .L_17556)
.L_17556:
        /*006c*/ 	.word	0x00000000
        /*0070*/ 	.short	0x0000
        /*0072*/ 	.short	0x0000
        /*0074*/ 	.byte	0x00, 0xf5, 0x21, 0x00


	//----- nvinfo : EIATTR_SPARSE_MMA_MASK
	.align		4
.L_17557:
        /*0078*/ 	.byte	0x03, 0x50
        /*007a*/ 	.short	0x0000


	//----- nvinfo : EIATTR_MAXREG_COUNT
	.align		4
        /*007c*/ 	.byte	0x03, 0x1b
        /*007e*/ 	.short	0x00ff


	//----- nvinfo : EIATTR_NUM_BARRIERS
	.align		4
        /*0080*/ 	.byte	0x02, 0x4c
        /*0082*/ 	.byte	0x01
	.zero		1


	//----- nvinfo : EIATTR_MERCURY_ISA_VERSION
	.align		4
        /*0084*/ 	.byte	0x03, 0x5f
        /*0086*/ 	.short	0x0101


	//----- nvinfo : EIATTR_VRC_CTA_INIT_COUNT
	.align		4
        /*0088*/ 	.byte	0x02, 0x4a
	.zero		1
	.zero		1


	//----- nvinfo : EIATTR_EXIT_INSTR_OFFSETS
	.align		4
        /*008c*/ 	.byte	0x04, 0x1c
        /*008e*/ 	.short	(.L_17559 - .L_17558)


	//   ....[0]....
.L_17558:
        /*0090*/ 	.word	0x00000150


	//   ....[1]....
        /*0094*/ 	.word	0x00003160


	//   ....[2]....
        /*0098*/ 	.word	0x00003810


	//----- nvinfo : EIATTR_CRS_STACK_SIZE
	.align		4
.L_17559:
        /*009c*/ 	.byte	0x04, 0x1e
        /*009e*/ 	.short	(.L_17561 - .L_17560)
.L_17560:
        /*00a0*/ 	.word	0x00000000


	//----- nvinfo : EIATTR_CBANK_PARAM_SIZE
	.align		4
.L_17561:
        /*00a4*/ 	.byte	0x03, 0x19
        /*00a6*/ 	.short	0x0038


	//----- nvinfo : EIATTR_PARAM_CBANK
	.align		4
        /*00a8*/ 	.byte	0x04, 0x0a
        /*00aa*/ 	.short	(.L_17563 - .L_17562)
	.align		4
.L_17562:
        /*00ac*/ 	.word	index@(.nv.constant0.contiguous_sum_square3_i64)
        /*00b0*/ 	.short	0x0380
        /*00b2*/ 	.short	0x0038


	//----- nvinfo : EIATTR_SW_WAR
	.align		4
.L_17563:
        /*00b4*/ 	.byte	0x04, 0x36
        /*00b6*/ 	.short	(.L_17565 - .L_17564)
.L_17564:
        /*00b8*/ 	.word	0x00000008
.L_17565:


//--------------------- .nv.info.contiguous_sum_square22_i64 --------------------------
	.section	.nv.info.contiguous_sum_square22_i64,"",@"SHT_CUDA_INFO"
	.sectionflags	@""
	.align	4


	//----- nvinfo : EIATTR_CUDA_API_VERSION
	.align		4
        /*0000*/ 	.byte	0x04, 0x37
        /*0002*/ 	.short	(.L_17567 - .L_17566)
.L_17566:
        /*0004*/ 	.word	0x00000082


	//----- nvinfo : EIATTR_KPARAM_INFO
	.align		4
.L_17567:
        /*0008*/ 	.byte	0x04, 0x17
        /*000a*/ 	.short	(.L_17569 - .L_17568)
.L_17568:
        /*000c*/ 	.word	0x00000000
        /*0010*/ 	.short	0x0005
        /*0012*/ 	.short	0x0028
        /*0014*/ 	.byte	0x00, 0xf0, 0x21, 0x00


	//----- nvinfo : EIATTR_KPARAM_INFO
	.align		4
.L_17569:
        /*0018*/ 	.byte	0x04, 0x17
        /*001a*/ 	.short	(.L_17571 - .L_17570)
.L_17570:
        /*001c*/ 	.word	0x00000000
        /*0020*/ 	.short	0x0004
        /*0022*/ 	.short	0x0020
        /*0024*/ 	.byte	0x00, 0xf0, 0x21, 0x00


	//----- nvinfo : EIATTR_KPARAM_INFO
	.align		4
.L_17571:
        /*0028*/ 	.byte	0x04, 0x17
        /*002a*/ 	.short	(.L_17573 - .L_17572)
.L_17572:
        /*002c*/ 	.word	0x00000000
        /*0030*/ 	.short	0x0003
        /*0032*/ 	.short	0x0018
        /*0034*/ 	.byte	0x00, 0xf0, 0x21, 0x00


	//----- nvinfo : EIATTR_KPARAM_INFO
	.align		4
.L_17573:
        /*0038*/ 	.byte	0x04, 0x17
        /*003a*/ 	.short	(.L_17575 - .L_17574)
.L_17574:
        /*003c*/ 	.word	0x00000000
        /*0040*/ 	.short	0x0002
        /*0042*/ 	.short	0x0010
        /*0044*/ 	.byte	0x00, 0xf0, 0x21, 0x00


	//----- nvinfo : EIATTR_KPARAM_INFO
	.align		4
.L_17575:
        /*0048*/ 	.byte	0x04, 0x17
        /*004a*/ 	.short	(.L_17577 - .L_17576)
.L_17576:
        /*004c*/ 	.word	0x00000000
        /*0050*/ 	.short	0x0001
        /*0052*/ 	.short	0x0008
        /*0054*/ 	.byte	0x00, 0xf5, 0x21, 0x00


	//----- nvinfo : EIATTR_KPARAM_INFO
	.align		4
.L_17577:
        /*0058*/ 	.byte	0x04, 0x17
        /*005a*/ 	.short	(.L_17579 - .L_17578)
.L_17578:
        /*005c*/ 	.word	0x00000000
        /*0060*/ 	.short	0x0000
        /*0062*/ 	.short	0x0000
        /*0064*/ 	.byte	0x00, 0xf5, 0x21, 0x00


	//----- nvinfo : EIATTR_SPARSE_MMA_MASK
	.align		4
.L_17579:
        /*0068*/ 	.byte	0x03, 0x50
        /*006a*/ 	.short	0x0000


	//----- nvinfo : EIATTR_MAXREG_COUNT
	.align		4
        /*006c*/ 	.byte	0x03, 0x1b
        /*006e*/ 	.short	0x00ff


	//----- nvinfo : EIATTR_NUM_BARRIERS
	.align		4
        /*0070*/ 	.byte	0x02, 0x4c
        /*0072*/ 	.byte	0x01
	.zero		1


	//----- nvinfo : EIATTR_MERCURY_ISA_VERSION
	.align		4
        /*0074*/ 	.byte	0x03, 0x5f
        /*0076*/ 	.short	0x0101


	//----- nvinfo : EIATTR_VRC_CTA_INIT_COUNT
	.align		4
        /*0078*/ 	.byte	0x02, 0x4a
	.zero		1
	.zero		1


	//----- nvinfo : EIATTR_EXIT_INSTR_OFFSETS
	.align		4
        /*007c*/ 	.byte	0x04, 0x1c
        /*007e*/ 	.short	(.L_17581 - .L_17580)


	//   ....[0]....
.L_17580:
        /*0080*/ 	.word	0x00000110


	//   ....[1]....
        /*0084*/ 	.word	0x000004c0


	//   ....[2]....
        /*0088*/ 	.word	0x000006c0


	//   ....[3]....
        /*008c*/ 	.word	0x000007e0


	//----- nvinfo : EIATTR_CRS_STACK_SIZE
	.align		4
.L_17581:
        /*0090*/ 	.byte	0x04, 0x1e
        /*0092*/ 	.short	(.L_17583 - .L_17582)
.L_17582:
        /*0094*/ 	.word	0x00000000


	//----- nvinfo : EIATTR_CBANK_PARAM_SIZE
	.align		4
.L_17583:
        /*0098*/ 	.byte	0x03, 0x19
        /*009a*/ 	.short	0x0030


	//----- nvinfo : EIATTR_PARAM_CBANK
	.align		4
        /*009c*/ 	.byte	0x04, 0x0a
        /*009e*/ 	.short	(.L_17585 - .L_17584)
	.align		4
.L_17584:
        /*00a0*/ 	.word	index@(.nv.constant0.contiguous_sum_square22_i64)
        /*00a4*/ 	.short	0x0380
        /*00a6*/ 	.short	0x0030


	//----- nvinfo : EIATTR_SW_WAR
	.align		4
.L_17585:
        /*00a8*/ 	.byte	0x04, 0x36
        /*00aa*/ 	.short	(.L_17587 - .L_17586)
.L_17586:
        /*00ac*/ 	.word	0x00000008
.L_17587:


//--------------------- .nv.info.contiguous_sum_square2_i64 --------------------------
	.section	.nv.info.contiguous_sum_square2_i64,"",@"SHT_CUDA_INFO"
	.sectionflags	@""
	.align	4


	//----- nvinfo : EIATTR_CUDA_API_VERSION
	.align		4
        /*0000*/ 	.byte	0x04, 0x37
        /*0002*/ 	.short	(.L_17589 - .L_17588)
.L_17588:
        /*0004*/ 	.word	0x00000082


	//----- nvinfo : EIATTR_KPARAM_INFO
	.align		4
.L_17589:
        /*0008*/ 	.byte	0x04, 0x17
        /*000a*/ 	.short	(.L_17591 - .L_17590)
.L_17590:
        /*000c*/ 	.word	0x00000000
        /*0010*/ 	.short	0x0008
        /*0012*/ 	.short	0x0040
        /*0014*/ 	.byte	0x00, 0xf0, 0x21, 0x00


	//----- nvinfo : EIATTR_KPARAM_INFO
	.align		4
.L_17591:
        /*0018*/ 	.byte	0x04, 0x17
        /*001a*/ 	.short	(.L_17593 - .L_17592)
.L_17592:
        /*001c*/ 	.word	0x00000000
        /*0020*/ 	.short	0x0007
        /*0022*/ 	.short	0x0038
        /*0024*/ 	.byte	0x00, 0xf0, 0x21, 0x00


	//----- nvinfo : EIATTR_KPARAM_INFO
	.align		4
.L_17593:
        /*0028*/ 	.byte	0x04, 0x17
        /*002a*/ 	.short	(.L_17595 - .L_17594)
.L_17594:
        /*002c*/ 	.word	0x00000000
        /*0030*/ 	.short	0x0006
        /*0032*/ 	.short	0x0030
        /*0034*/ 	.byte	0x00, 0xf0, 0x21, 0x00


	//----- nvinfo : EIATTR_KPARAM_INFO
	.align		4
.L_17595:
        /*0038*/ 	.byte	0x04, 0x17
        /*003a*/ 	.short	(.L_17597 - .L_17596)
.L_17596:
        /*003c*/ 	.word	0x00000000
        /*0040*/ 	.short	0x0005
        /*0042*/ 	.short	0x0028
        /*0044*/ 	.byte	0x00, 0xf0, 0x21, 0x00


	//----- nvinfo : EIATTR_KPARAM_INFO
	.align		4
.L_17597:
        /*0048*/ 	.byte	0x04, 0x17
        /*004a*/ 	.short	(.L_17599 - .L_17598)
.L_17598:
        /*004c*/ 	.word	0x00000000
        /*0050*/ 	.short	0x0004
        /*0052*/ 	.short	0x0020
        /*0054*/ 	.byte	0x00, 0xf0, 0x21, 0x00


	//----- nvinfo : EIATTR_KPARAM_INFO
	.align		4
.L_17599:
        /*0058*/ 	.byte	0x04, 0x17
        /*005a*/ 	.short	(.L_17601 - .L_17600)
.L_17600:
        /*005c*/ 	.word	0x00000000
        /*0060*/ 	.short	0x0003
        /*0062*/ 	.short	0x0018
        /*0064*/ 	.byte	0x00, 0xf5, 0x21, 0x00


	//----- nvinfo : EIATTR_KPARAM_INFO
	.align		4
.L_17601:
        /*0068*/ 	.byte	0x04, 0x17
        /*006a*/ 	.short	(.L_17603 - .L_17602)
.L_17602:
        /*006c*/ 	.word	0x00000000
        /*0070*/ 	.short	0x0002
        /*0072*/ 	.short	0x0010
        /*0074*/ 	.byte	0x00, 0xf5, 0x21, 0x00


	//----- nvinfo : EIATTR_KPARAM_INFO
	.align		4
.L_17603:
        /*0078*/ 	.byte	0x04, 0x17
        /*007a*/ 	.short	(.L_17605 - .L_17604)
.L_17604:
        /*007c*/ 	.word	0x00000000
        /*0080*/ 	.short	0x0001
        /*0082*/ 	.short	0x0008
        /*0084*/ 	.byte	0x00, 0xf5, 0x21, 0x00


	//----- nvinfo : EIATTR_KPARAM_INFO
	.align		4
.L_17605:
        /*0088*/ 	.byte	0x04, 0x17
        /*008a*/ 	.short	(.L_17607 - .L_17606)
.L_17606:
        /*008c*/ 	.word	0x00000000
        /*0090*/ 	.short	0x0000
        /*0092*/ 	.short	0x0000
        /*0094*/ 	.byte	0x00, 0xf5, 0x21, 0x00


	//----- nvinfo : EIATTR_SPARSE_MMA_MASK
	.align		4
.L_17607:
        /*0098*/ 	.byte	0x03, 0x50
        /*009a*/ 	.short	0x0000


	//----- nvinfo : EIATTR_MAXREG_COUNT
	.align		4
        /*009c*/ 	.byte	0x03, 0x1b
        /*009e*/ 	.short	0x00ff


	//----- nvinfo : EIATTR_NUM_BARRIERS
	.align		4
        /*00a0*/ 	.byte	0x02, 0x4c
        /*00a2*/ 	.byte	0x01
	.zero		1


	//----- nvinfo : EIATTR_MERCURY_ISA_VERSION
	.align		4
        /*00a4*/ 	.byte	0x03, 0x5f
        /*00a6*/ 	.short	0x0101


	//----- nvinfo : EIATTR_VRC_CTA_INIT_COUNT
	.align		4
        /*00a8*/ 	.byte	0x02, 0x4a
	.zero		1
	.zero		1


	//----- nvinfo : EIATTR_EXIT_INSTR_OFFSETS
	.align		4
        /*00ac*/ 	.byte	0x04, 0x1c
        /*00ae*/ 	.short	(.L_17609 - .L_17608)


	//   ....[0]....
.L_17608:
        /*00b0*/ 	.word	0x00000110


	//   ....[1]....
        /*00b4*/ 	.word	0x000068f0


	//   ....[2]....
        /*00b8*/ 	.word	0x00006af0


	//   ....[3]....
        /*00bc*/ 	.word	0x00006c10


	//----- nvinfo : EIATTR_CRS_STACK_SIZE
	.align		4
.L_17609:
        /*00c0*/ 	.byte	0x04, 0x1e
        /*00c2*/ 	.short	(.L_17611 - .L_17610)
.L_17610:
        /*00c4*/ 	.word	0x00000000


	//----- nvinfo : EIATTR_CBANK_PARAM_SIZE
	.align		4
.L_17611:
        /*00c8*/ 	.byte	0x03, 0x19
        /*00ca*/ 	.short	0x0048


	//----- nvinfo : EIATTR_PARAM_CBANK
	.align		4
        /*00cc*/ 	.byte	0x04, 0x0a
        /*00ce*/ 	.short	(.L_17613 - .L_17612)
	.align		4
.L_17612:
        /*00d0*/ 	.word	index@(.nv.constant0.contiguous_sum_square2_i64)
        /*00d4*/ 	.short	0x0380
        /*00d6*/ 	.short	0x0048


	//----- nvinfo : EIATTR_SW_WAR
	.align		4
.L_17613:
        /*00d8*/ 	.byte	0x04, 0x36
        /*00da*/ 	.short	(.L_17615 - .L_17614)
.L_17614:
        /*00dc*/ 	.word	0x00000008
.L_17615:


//--------------------- .nv.info.uncontiguous_cumulate_sum_square_i64 --------------------------
	.section	.nv.info.uncontiguous_cumulate_sum_square_i64,"",@"SHT_CUDA_INFO"
	.sectionflags	@""
	.align	4


	//----- nvinfo : EIATTR_CUDA_API_VERSION
	.align		4
        /*0000*/ 	.byte	0x04, 0x37
        /*0002*/ 	.short	(.L_17617 - .L_17616)
.L_17616:
        /*0004*/ 	.word	0x00000082


	//----- nvinfo : EIATTR_KPARAM_INFO
	.align		4
.L_17617:
        /*0008*/ 	.byte	0x04, 0x17
        /*000a*/ 	.short	(.L_17619 - .L_17618)
.L_17618:
        /*000c*/ 	.word	0x00000000
        /*0010*/ 	.short	0x0005
        /*0012*/ 	.short	0x0028
        /*0014*/ 	.byte	0x00, 0xf0, 0x21, 0x00


	//----- nvinfo : EIATTR_KPARAM_INFO
	.align		4
.L_17619:
        /*0018*/ 	.byte	0x04, 0x17
        /*001a*/ 	.short	(.L_17621 - .L_17620)
.L_17620:
        /*001c*/ 	.word	0x00000000
        /*0020*/ 	.short	0x0004
        /*0022*/ 	.short	0x0020
        /*0024*/ 	.byte	0x00, 0xf0, 0x21, 0x00


	//----- nvinfo : EIATTR_KPARAM_INFO
	.align		4
.L_17621:
        /*0028*/ 	.byte	0x04, 0x17
        /*002a*/ 	.short	(.L_17623 - .L_17622)
.L_17622:
        /*002c*/ 	.word	0x00000000
        /*0030*/ 	.short	0x0003
        /*0032*/ 	.short	0x0018
        /*0034*/ 	.byte	0x00, 0xf5, 0x21, 0x00


	//----- nvinfo : EIATTR_KPARAM_INFO
	.align		4
.L_17623:
        /*0038*/ 	.byte	0x04, 0x17
        /*003a*/ 	.short	(.L_17625 - .L_17624)
.L_17624:
        /*003c*/ 	.word	0x00000000
        /*0040*/ 	.short	0x0002
        /*0042*/ 	.short	0x0010
        /*0044*/ 	.byte	0x00, 0xf5, 0x21, 0x00


	//----- nvinfo : EIATTR_KPARAM_INFO
	.align		4
.L_17625:
        /*0048*/ 	.byte	0x04, 0x17
        /*004a*/ 	.short	(.L_17627 - .L_17626)
.L_17626:
        /*004c*/ 	.word	0x00000000
        /*0050*/ 	.short	0x0001
        /*0052*/ 	.short	0x0008
        /*0054*/ 	.byte	0x00, 0xf5, 0x21, 0x00


	//----- nvinfo : EIATTR_KPARAM_INFO
	.align		4
.L_17627:
        /*0058*/ 	.byte	0x04, 0x17
        /*005a*/ 	.short	(.L_17629 - .L_17628)
.L_17628:
        /*005c*/ 	.word	0x00000000
        /*0060*/ 	.short	0x0000
        /*0062*/ 	.short	0x0000
        /*0064*/ 	.byte	0x00, 0xf5, 0x21, 0x00


	//----- nvinfo : EIATTR_SPARSE_MMA_MASK
	.align		4
.L_17629:
        /*0068*/ 	.byte	0x03, 0x50
        /*006a*/ 	.short	0x0000


	//----- nvinfo : EIATTR_MAXREG_COUNT
	.align		4
        /*006c*/ 	.byte	0x03, 0x1b
        /*006e*/ 	.short	0x00ff


	//----- nvinfo : EIATTR_NUM_BARRIERS
	.align		4
        /*0070*/ 	.byte	0x02, 0x4c
        /*0072*/ 	.byte	0x01
	.zero		1


	//----- nvinfo : EIATTR_MERCURY_ISA_VERSION
	.align		4
        /*0074*/ 	.byte	0x03, 0x5f
        /*0076*/ 	.short	0x0101


	//----- nvinfo : EIATTR_VRC_CTA_INIT_COUNT
	.align		4
        /*0078*/ 	.byte	0x02, 0x4a
	.zero		1
	.zero		1


	//----- nvinfo : EIATTR_EXIT_INSTR_OFFSETS
	.align		4
        /*007c*/ 	.byte	0x04, 0x1c
        /*007e*/ 	.short	(.L_17631 - .L_17630)


	//   ....[0]....
.L_17630:
        /*0080*/ 	.word	0x00006a30


	//   ....[1]....
        /*0084*/ 	.word	0x00006c30


	//   ....[2]....
        /*0088*/ 	.word	0x00006cb0


	//----- nvinfo : EIATTR_CRS_STACK_SIZE
	.align		4
.L_17631:
        /*008c*/ 	.byte	0x04, 0x1e
        /*008e*/ 	.short	(.L_17633 - .L_17632)
.L_17632:
        /*0090*/ 	.word	0x00000000


	//----- nvinfo : EIATTR_CBANK_PARAM_SIZE
	.align		4
.L_17633:
        /*0094*/ 	.byte	0x03, 0x19
        /*0096*/ 	.short	0x0030


	//----- nvinfo : EIATTR_PARAM_CBANK
	.align		4
        /*0098*/ 	.byte	0x04, 0x0a
        /*009a*/ 	.short	(.L_17635 - .L_17634)
	.align		4
.L_17634:
        /*009c*/ 	.word	index@(.nv.constant0.uncontiguous_cumulate_sum_square_i64)
        /*00a0*/ 	.short	0x0380
        /*00a2*/ 	.short	0x0030


	//----- nvinfo : EIATTR_SW_WAR
	.align		4
.L_17635:
        /*00a4*/ 	.byte	0x04, 0x36
        /*00a6*/ 	.short	(.L_17637 - .L_17636)
.L_17636:
        /*00a8*/ 	.word	0x00000008
.L_17637:


//--------------------- .nv.info.uncontiguous_sum_square_i64 --------------------------
	.section	.nv.info.uncontiguous_sum_square_i64,"",@"SHT_CUDA_INFO"
	.sectionflags	@""
	.align	4


	//----- nvinfo : EIATTR_CUDA_API_VERSION
	.align		4
        /*0000*/ 	.byte	0x04, 0x37
        /*0002*/ 	.short	(.L_17639 - .L_17638)
.L_17638:
        /*0004*/ 	.word	0x00000082


	//----- nvinfo : EIATTR_KPARAM_INFO
	.align		4
.L_17639:
        /*0008*/ 	.byte	0x04, 0x17
        /*000a*/ 	.short	(.L_17641 - .L_17640)
.L_17640:
        /*000c*/ 	.word	0x00000000
        /*0010*/ 	.short	0x0005
        /*0012*/ 	.short	0x0028
        /*0014*/ 	.byte	0x00, 0xf0, 0x21, 0x00


	//----- nvinfo : EIATTR_KPARAM_INFO
	.align		4
.L_17641:
        /*0018*/ 	.byte	0x04, 0x17
        /*001a*/ 	.short	(.L_17643 - .L_17642)
.L_17642:
        /*001c*/ 	.word	0x00000000
        /*0020*/ 	.short	0x0004
        /*0022*/ 	.short	0x0020
        /*0024*/ 	.byte	0x00, 0xf0, 0x21, 0x00


	//----- nvinfo : EIATTR_KPARAM_INFO
	.align		4
.L_17643:
        /*0028*/ 	.byte	0x04, 0x17
        /*002a*/ 	.short	(.L_17645 - .L_17644)
.L_17644:
        /*002c*/ 	.word	0x00000000
        /*0030*/ 	.short	0x0003
        /*0032*/ 	.short	0x0018
        /*0034*/ 	.byte	0x00, 0xf5, 0x21, 0x00


	//----- nvinfo : EIATTR_KPARAM_INFO
	.align		4
.L_17645:
        /*0038*/ 	.byte	0x04, 0x17
        /*003a*/ 	.short	(.L_17647 - .L_17646)
.L_17646:
        /*003c*/ 	.word	0x00000000
        /*0040*/ 	.short	0x0002
        /*0042*/ 	.short	0x0010
        /*0044*/ 	.byte	0x00, 0xf5, 0x21, 0x00


	//----- nvinfo : EIATTR_KPARAM_INFO
	.align		4
.L_17647:
        /*0048*/ 	.byte	0x04, 0x17
        /*004a*/ 	.short	(.L_17649 - .L_17648)
.L_17648:
        /*004c*/ 	.word	0x00000000
        /*0050*/ 	.short	0x0001
        /*0052*/ 	.short	0x0008
        /*0054*/ 	.byte	0x00, 0xf5, 0x21, 0x00


	//----- nvinfo : EIATTR_KPARAM_INFO
	.align		4
.L_17649:
        /*0058*/ 	.byte	0x04, 0x17
        /*005a*/ 	.short	(.L_17651 - .L_17650)
.L_17650:
        /*005c*/ 	.word	0x00000000
        /*0060*/ 	.short	0x0000
        /*0062*/ 	.short	0x0000
        /*0064*/ 	.byte	0x00, 0xf5, 0x21, 0x00


	//----- nvinfo : EIATTR_SPARSE_MMA_MASK
	.align		4
.L_17651:
        /*0068*/ 	.byte	0x03, 0x50
        /*006a*/ 	.short	0x0000


	//----- nvinfo : EIATTR_MAXREG_COUNT
	.align		4
        /*006c*/ 	.byte	0x03, 0x1b
        /*006e*/ 	.short	0x00ff


	//----- nvinfo : EIATTR_NUM_BARRIERS
	.align		4
        /*0070*/ 	.byte	0x02, 0x4c
        /*0072*/ 	.byte	0x01
	.zero		1


	//----- nvinfo : EIATTR_MERCURY_ISA_VERSION
	.align		4
        /*0074*/ 	.byte	0x03, 0x5f
        /*0076*/ 	.short	0x0101


	//----- nvinfo : EIATTR_VRC_CTA_INIT_COUNT
	.align		4
        /*0078*/ 	.byte	0x02, 0x4a
	.zero		1
	.zero		1


	//----- nvinfo : EIATTR_EXIT_INSTR_OFFSETS
	.align		4
        /*007c*/ 	.byte	0x04, 0x1c
        /*007e*/ 	.short	(.L_17653 - .L_17652)


	//   ....[0]....
.L_17652:
        /*0080*/ 	.word	0x00006ad0


	//   ....[1]....
        /*0084*/ 	.word	0x00006cd0


	//   ....[2]....
        /*0088*/ 	.word	0x00006d50


	//----- nvinfo : EIATTR_CRS_STACK_SIZE
	.align		4
.L_17653:
        /*008c*/ 	.byte	0x04, 0x1e
        /*008e*/ 	.short	(.L_17655 - .L_17654)
.L_17654:
        /*0090*/ 	.word	0x00000000


	//----- nvinfo : EIATTR_CBANK_PARAM_SIZE
	.align		4
.L_17655:
        /*0094*/ 	.byte	0x03, 0x19
        /*0096*/ 	.short	0x0030


	//----- nvinfo : EIATTR_PARAM_CBANK
	.align		4
        /*0098*/ 	.byte	0x04, 0x0a
        /*009a*/ 	.short	(.L_17657 - .L_17656)
	.align		4
.L_17656:
        /*009c*/ 	.word	index@(.nv.constant0.uncontiguous_sum_square_i64)
        /*00a0*/ 	.short	0x0380
        /*00a2*/ 	.short	0x0030


	//----- nvinfo : EIATTR_SW_WAR
	.align		4
.L_17657:
        /*00a4*/ 	.byte	0x04, 0x36
        /*00a6*/ 	.short	(.L_17659 - .L_17658)
.L_17658:
        /*00a8*/ 	.word	0x00000008
.L_17659:


//--------------------- .nv.info.contiguous_cumulate_sum_square_i64 --------------------------
	.section	.nv.info.contiguous_cumulate_sum_square_i64,"",@"SHT_CUDA_INFO"
	.sectionflags	@""
	.align	4


	//----- nvinfo : EIATTR_CUDA_API_VERSION
	.align		4
        /*0000*/ 	.byte	0x04, 0x37
        /*0002*/ 	.short	(.L_17661 - .L_17660)
.L_17660:
        /*0004*/ 	.word	0x00000082


	//----- nvinfo : EIATTR_KPARAM_INFO
	.align		4
.L_17661:
        /*0008*/ 	.byte	0x04, 0x17
        /*000a*/ 	.short	(.L_17663 - .L_17662)
.L_17662:
        /*000c*/ 	.word	0x00000000
        /*0010*/ 	.short	0x0002
        /*0012*/ 	.short	0x0010
        /*0014*/ 	.byte	0x00, 0xf0, 0x21, 0x00


	//----- nvinfo : EIATTR_KPARAM_INFO
	.align		4
.L_17663:
        /*0018*/ 	.byte	0x04, 0x17
        /*001a*/ 	.short	(.L_17665 - .L_17664)
.L_17664:
        /*001c*/ 	.word	0x00000000
        /*0020*/ 	.short	0x0001
        /*0022*/ 	.short	0x0008
        /*0024*/ 	.byte	0x00, 0xf5, 0x21, 0x00


	//----- nvinfo : EIATTR_KPARAM_INFO
	.align		4
.L_17665:
        /*0028*/ 	.byte	0x04, 0x17
        /*002a*/ 	.short	(.L_17667 - .L_17666)
.L_17666:
        /*002c*/ 	.word	0x00000000
        /*0030*/ 	.short	0x0000
        /*0032*/ 	.short	0x0000
        /*0034*/ 	.byte	0x00, 0xf5, 0x21, 0x00


	//----- nvinfo : EIATTR_SPARSE_MMA_MASK
	.align		4
.L_17667:
        /*0038*/ 	.byte	0x03, 0x50
        /*003a*/ 	.short	0x0000


	//----- nvinfo : EIATTR_MAXREG_COUNT
	.align		4
        /*003c*/ 	.byte	0x03, 0x1b
        /*003e*/ 	.short	0x00ff


	//----- nvinfo : EIATTR_NUM_BARRIERS
	.align		4
        /*0040*/ 	.byte	0x02, 0x4c
        /*0042*/ 	.byte	0x01
	.zero		1


	//----- nvinfo : EIATTR_MERCURY_ISA_VERSION
	.align		4
        /*0044*/ 	.byte	0x03, 0x5f
        /*0046*/ 	.short	0x0101


	//----- nvinfo : EIATTR_VRC_CTA_INIT_COUNT
	.align		4
        /*0048*/ 	.byte	0x02, 0x4a
	.zero		1
	.zero		1


	//----- nvinfo : EIATTR_EXIT_INSTR_OFFSETS
	.align		4
        /*004c*/ 	.byte	0x04, 0x1c
        /*004e*/ 	.short	(.L_17669 - .L_17668)


	//   ....[0]....
.L_17668:
        /*0050*/ 	.word	0x00000360


	//   ....[1]....
        /*0054*/ 	.word	0x00000560


	//   ....[2]....
        /*0058*/ 	.word	0x000005e0


	//----- nvinfo : EIATTR_CRS_STACK_SIZE
	.align		4
.L_17669:
        /*005c*/ 	.byte	0x04, 0x1e
        /*005e*/ 	.short	(.L_17671 - .L_17670)
.L_17670:
        /*0060*/ 	.word	0x00000000


	//----- nvinfo : EIATTR_CBANK_PARAM_SIZE
	.align		4
.L_17671:
        /*0064*/ 	.byte	0x03, 0x19
        /*0066*/ 	.short	0x0018


	//----- nvinfo : EIATTR_PARAM_CBANK
	.align		4
        /*0068*/ 	.byte	0x04, 0x0a
        /*006a*/ 	.short	(.L_17673 - .L_17672)
	.align		4
.L_17672:
        /*006c*/ 	.word	index@(.nv.constant0.contiguous_cumulate_sum_square_i64)
        /*0070*/ 	.short	0x0380
        /*0072*/ 	.short	0x0018


	//----- nvinfo : EIATTR_SW_WAR
	.align		4
.L_17673:
        /*0074*/ 	.byte	0x04, 0x36
        /*0076*/ 	.short	(.L_17675 - .L_17674)
.L_17674:
        /*0078*/ 	.word	0x00000008
.L_17675:


//--------------------- .nv.info.contiguous_sum_square_i64 --------------------------
	.section	.nv.info.contiguous_sum_square_i64,"",@"SHT_CUDA_INFO"
	.sectionflags	@""
	.align	4


	//----- nvinfo : EIATTR_CUDA_API_VERSION
	.align		4
        /*0000*/ 	.byte	0x04, 0x37
        /*0002*/ 	.short	(.L_17677 - .L_17676)
.L_17676:
        /*0004*/ 	.word	0x00000082


	//----- nvinfo : EIATTR_KPARAM_INFO
	.align		4
.L_17677:
        /*0008*/ 	.byte	0x04, 0x17
        /*000a*/ 	.short	(.L_17679 - .L_17678)
.L_17678:
        /*000c*/ 	.word	0x00000000
        /*0010*/ 	.short	0x0002
        /*0012*/ 	.short	0x0010
        /*0014*/ 	.byte	0x00, 0xf0, 0x21, 0x00


	//----- nvinfo : EIATTR_KPARAM_INFO
	.align		4
.L_17679:
        /*0018*/ 	.byte	0x04, 0x17
        /*001a*/ 	.short	(.L_17681 - .L_17680)
.L_17680:
        /*001c*/ 	.word	0x00000000
        /*0020*/ 	.short	0x0001
        /*0022*/ 	.short	0x0008
        /*0024*/ 	.byte	0x00, 0xf5, 0x21, 0x00


	//----- nvinfo : EIATTR_KPARAM_INFO
	.align		4
.L_17681:
        /*0028*/ 	.byte	0x04, 0x17
        /*002a*/ 	.short	(.L_17683 - .L_17682)
.L_17682:
        /*002c*/ 	.word	0x00000000
        /*0030*/ 	.short	0x0000
        /*0032*/ 	.short	0x0000
        /*0034*/ 	.byte	0x00, 0xf5, 0x21, 0x00


	//----- nvinfo : EIATTR_SPARSE_MMA_MASK
	.align		4
.L_17683:
        /*0038*/ 	.byte	0x03, 0x50
        /*003a*/ 	.short	0x0000


	//----- nvinfo : EIATTR_MAXREG_COUNT
	.align		4
        /*003c*/ 	.byte	0x03, 0x1b
        /*003e*/ 	.short	0x00ff


	//----- nvinfo : EIATTR_NUM_BARRIERS
	.align		4
        /*0040*/ 	.byte	0x02, 0x4c
        /*0042*/ 	.byte	0x01
	.zero		1


	//----- nvinfo : EIATTR_MERCURY_ISA_VERSION
	.align		4
        /*0044*/ 	.byte	0x03, 0x5f
        /*0046*/ 	.short	0x0101


	//----- nvinfo : EIATTR_VRC_CTA_INIT_COUNT
	.align		4
        /*0048*/ 	.byte	0x02, 0x4a
	.zero		1
	.zero		1


	//----- nvinfo : EIATTR_EXIT_INSTR_OFFSETS
	.align		4
        /*004c*/ 	.byte	0x04, 0x1c
        /*004e*/ 	.short	(.L_17685 - .L_17684)


	//   ....[0]....
.L_17684:
        /*0050*/ 	.word	0x00000400


	//   ....[1]....
        /*0054*/ 	.word	0x00000600


	//   ....[2]....
        /*0058*/ 	.word	0x00000680


	//----- nvinfo : EIATTR_CRS_STACK_SIZE
	.align		4
.L_17685:
        /*005c*/ 	.byte	0x04, 0x1e
        /*005e*/ 	.short	(.L_17687 - .L_17686)
.L_17686:
        /*0060*/ 	.word	0x00000000


	//----- nvinfo : EIATTR_CBANK_PARAM_SIZE
	.align		4
.L_17687:
        /*0064*/ 	.byte	0x03, 0x19
        /*0066*/ 	.short	0x0018


	//----- nvinfo : EIATTR_PARAM_CBANK
	.align		4
        /*0068*/ 	.byte	0x04, 0x0a
        /*006a*/ 	.short	(.L_17689 - .L_17688)
	.align		4
.L_17688:
        /*006c*/ 	.word	index@(.nv.constant0.contiguous_sum_square_i64)
        /*0070*/ 	.short	0x0380
        /*0072*/ 	.short	0x0018


	//----- nvinfo : EIATTR_SW_WAR
	.align		4
.L_17689:
        /*0074*/ 	.byte	0x04, 0x36
        /*0076*/ 	.short	(.L_17691 - .L_17690)
.L_17690:
        /*0078*/ 	.word	0x00000008
.L_17691:


//--------------------- .nv.info.contiguous_sum_square33_i32 --------------------------
	.section	.nv.info.contiguous_sum_square33_i32,"",@"SHT_CUDA_INFO"
	.sectionflags	@""
	.align	4


	//----- nvinfo : EIATTR_CUDA_API_VERSION
	.align		4
        /*0000*/ 	.byte	0x04, 0x37
        /*0002*/ 	.short	(.L_17693 - .L_17692)
.L_17692:
        /*0004*/ 	.word	0x00000082


	//----- nvinfo : EIATTR_KPARAM_INFO
	.align		4
.L_17693:
        /*0008*/ 	.byte	0x04, 0x17
        /*000a*/ 	.short	(.L_17695 - .L_17694)
.L_17694:
        /*000c*/ 	.word	0x00000000
        /*0010*/ 	.short	0x0004
        /*0012*/ 	.short	0x0020
        /*0014*/ 	.byte	0x00, 0xf0, 0x21, 0x00


	//----- nvinfo : EIATTR_KPARAM_INFO
	.align		4
.L_17695:
        /*0018*/ 	.byte	0x04, 0x17
        /*001a*/ 	.short	(.L_17697 - .L_17696)
.L_17696:
        /*001c*/ 	.word	0x00000000
        /*0020*/ 	.short	0x0003
        /*0022*/ 	.short	0x0018
        /*0024*/ 	.byte	0x00, 0xf0, 0x21, 0x00


	//----- nvinfo : EIATTR_KPARAM_INFO
	.align		4
.L_17697:
        /*0028*/ 	.byte	0x04, 0x17
        /*002a*/ 	.short	(.L_17699 - .L_17698)
.L_17698:
        /*002c*/ 	.word	0x00000000
        /*0030*/ 	.short	0x0002
        /*0032*/ 	.short	0x0010
        /*0034*/ 	.byte	0x00, 0xf0, 0x21, 0x00


	//----- nvinfo : EIATTR_KPARAM_INFO
	.align		4
.L_17699:
        /*0038*/ 	.byte	0x04, 0x17
        /*003a*/ 	.short	(.L_17701 - .L_17700)
.L_17700:
        /*003c*/ 	.word	0x00000000
        /*0040*/ 	.short	0x0001
        /*0042*/ 	.short	0x0008
        /*0044*/ 	.byte	0x00, 0xf5, 0x21, 0x00


	//----- nvinfo : EIATTR_KPARAM_INFO
	.align		4
.L_17701:
        /*0048*/ 	.byte	0x04, 0x17
        /*004a*/ 	.short	(.L_17703 - .L_17702)
.L_17702:
        /*004c*/ 	.word	0x00000000
        /*0050*/ 	.short	0x0000
        /*0052*/ 	.short	0x0000
        /*0054*/ 	.byte	0x00, 0xf5, 0x21, 0x00


	//----- nvinfo : EIATTR_SPARSE_MMA_MASK
	.align		4
.L_17703:
        /*0058*/ 	.byte	0x03, 0x50
        /*005a*/ 	.short	0x0000


	//----- nvinfo : EIATTR_MAXREG_COUNT
	.align		4
        /*005c*/ 	.byte	0x03, 0x1b
        /*005e*/ 	.short	0x00ff


	//----- nvinfo : EIATTR_NUM_BARRIERS
	.align		4
        /*0060*/ 	.byte	0x02, 0x4c
        /*0062*/ 	.byte	0x01
	.zero		1


	//----- nvinfo : EIATTR_MERCURY_ISA_VERSION
	.align		4
        /*0064*/ 	.byte	0x03, 0x5f
        /*0066*/ 	.short	0x0101


	//----- nvinfo : EIATTR_VRC_CTA_INIT_COUNT
	.align		4
        /*0068*/ 	.byte	0x02, 0x4a
	.zero		1
	.zero		1


	//----- nvinfo : EIATTR_EXIT_INSTR_OFFSETS
	.align		4
        /*006c*/ 	.byte	0x04, 0x1c
        /*006e*/ 	.short	(.L_17705 - .L_17704)


	//   ....[0]....
.L_17704:
        /*0070*/ 	.word	0x00000150


	//   ....[1]....
        /*0074*/ 	.word	0x000001e0


	//   ....[2]....
        /*0078*/ 	.word	0x000007a0


	//----- nvinfo : EIATTR_CBANK_PARAM_SIZE
	.align		4
.L_17705:
        /*007c*/ 	.byte	0x03, 0x19
        /*007e*/ 	.short	0x0028


	//----- nvinfo : EIATTR_PARAM_CBANK
	.align		4
        /*0080*/ 	.byte	0x04, 0x0a
        /*0082*/ 	.short	(.L_17707 - .L_17706)
	.align		4
.L_17706:
        /*0084*/ 	.word	index@(.nv.constant0.contiguous_sum_square33_i32)
        /*0088*/ 	.short	0x0380
        /*008a*/ 	.short	0x0028


	//----- nvinfo : EIATTR_SW_WAR
	.align		4
.L_17707:
        /*008c*/ 	.byte	0x04, 0x36
        /*008e*/ 	.short	(.L_17709 - .L_17708)
.L_17708:
        /*0090*/ 	.word	0x00000008
.L_17709:


//--------------------- .nv.info.contiguous_sum_square3_i32 --------------------------
	.section	.nv.info.contiguous_sum_square3_i32,"",@"SHT_CUDA_INFO"
	.sectionflags	@""
	.align	4


	//----- nvinfo : EIATTR_CUDA_API_VERSION
	.align		4
        /*0000*/ 	.byte	0x04, 0x37
        /*0002*/ 	.short	(.L_17711 - .L_17710)
.L_17710:
        /*0004*/ 	.word	0x00000082


	//----- nvinfo : EIATTR_KPARAM_INFO
	.align		4
.L_17711:
        /*0008*/ 	.byte	0x04, 0x17
        /*000a*/ 	.short	(.L_17713 - .L_17712)
.L_17712:
        /*000c*/ 	.word	0x00000000
        /*0010*/ 	.short	0x0006
        /*0012*/ 	.short	0x0030
        /*0014*/ 	.byte	0x00, 0xf0, 0x21, 0x00


	//----- nvinfo : EIATTR_KPARAM_INFO
	.align		4
.L_17713:
        /*0018*/ 	.byte	0x04, 0x17
        /*001a*/ 	.short	(.L_17715 - .L_17714)
.L_17714:
        /*001c*/ 	.word	0x00000000
        /*0020*/ 	.short	0x0005
        /*0022*/ 	.short	0x0028
        /*0024*/ 	.byte	0x00, 0xf0, 0x21, 0x00


	//----- nvinfo : EIATTR_KPARAM_INFO
	.align		4
.L_17715:
        /*0028*/ 	.byte	0x04, 0x17
        /*002a*/ 	.short	(.L_17717 - .L_17716)
.L_17716:
        /*002c*/ 	.word	0x00000000
        /*0030*/ 	.short	0x0004
        /*0032*/ 	.short	0x0020
        /*0034*/ 	.byte	0x00, 0xf0, 0x21, 0x00


	//----- nvinfo : EIATTR_KPARAM_INFO
	.align		4
.L_17717:
        /*0038*/ 	.byte	0x04, 0x17
        /*003a*/ 	.short	(.L_17719 - .L_17718)
.L_17718:
        /*003c*/ 	.word	0x00000000
        /*0040*/ 	.short	0x0003
        /*0042*/ 	.short	0x0018
        /*0044*/ 	.byte	0x00, 0xf5, 0x21, 0x00


	//----- nvinfo : EIATTR_KPARAM_INFO
	.align		4
.L_17719:
        /*0048*/ 	.byte	0x04, 0x17
        /*004a*/ 	.short	(.L_17721 - .L_17720)
.L_17720:
        /*004c*/ 	.word	0x00000000
        /*0050*/ 	.short	0x0002
        /*0052*/ 	.short	0x0010
        /*0054*/ 	.byte	0x00, 0xf5, 0x21, 0x00


	//----- nvinfo : EIATTR_KPARAM_INFO
	.align		4
.L_17721:
        /*0058*/ 	.byte	0x04, 0x17
        /*005a*/ 	.short	(.L_17723 - .L_17722)
.L_17722:
        /*005c*/ 	.word	0x00000000
        /*0060*/ 	.short	0x0001
        /*0062*/ 	.short	0x0008
        /*0064*/ 	.byte	0x00, 0xf5, 0x21, 0x00


	//----- nvinfo : EIATTR_KPARAM_INFO
	.align		4
.L_17723:
        /*0068*/ 	.byte	0x04, 0x17
        /*006a*/ 	.short	(.L_17725 - .L_17724)
.L_17724:
        /*006c*/ 	.word	0x00000000
        /*0070*/ 	.short	0x0000
        /*0072*/ 	.short	0x0000
        /*0074*/ 	.byte	0x00, 0xf5, 0x21, 0x00


	//----- nvinfo : EIATTR_SPARSE_MMA_MASK
	.align		4
.L_17725:
        /*0078*/ 	.byte	0x03, 0x50
        /*007a*/ 	.short	0x0000


	//----- nvinfo : EIATTR_MAXREG_COUNT
	.align		4
        /*007c*/ 	.byte	0x03, 0x1b
        /*007e*/ 	.short	0x00ff


	//----- nvinfo : EIATTR_NUM_BARRIERS
	.align		4
        /*0080*/ 	.byte	0x02, 0x4c
        /*0082*/ 	.byte	0x01
	.zero		1


	//----- nvinfo : EIATTR_MERCURY_ISA_VERSION
	.align		4
        /*0084*/ 	.byte	0x03, 0x5f
        /*0086*/ 	.short	0x0101


	//----- nvinfo : EIATTR_VRC_CTA_INIT_COUNT
	.align		4
        /*0088*/ 	.byte	0x02, 0x4a
	.zero		1
	.zero		1


	//----- nvinfo : EIATTR_EXIT_INSTR_OFFSETS
	.align		4
        /*008c*/ 	.byte	0x04, 0x1c
        /*008e*/ 	.short	(.L_17727 - .L_17726)


	//   ....[0]....
.L_17726:
        /*0090*/ 	.word	0x00000150


	//   ....[1]....
        /*0094*/ 	.word	0x00003130


	//   ....[2]....
        /*0098*/ 	.word	0x00003760


	//----- nvinfo : EIATTR_CRS_STACK_SIZE
	.align		4
.L_17727:
        /*009c*/ 	.byte	0x04, 0x1e
        /*009e*/ 	.short	(.L_17729 - .L_17728)
.L_17728:
        /*00a0*/ 	.word	0x00000000


	//----- nvinfo : EIATTR_CBANK_PARAM_SIZE
	.align		4
.L_17729:
        /*00a4*/ 	.byte	0x03, 0x19
        /*00a6*/ 	.short	0x0038


	//----- nvinfo : EIATTR_PARAM_CBANK
	.align		4
        /*00a8*/ 	.byte	0x04, 0x0a
        /*00aa*/ 	.short	(.L_17731 - .L_17730)
	.align		4
.L_17730:
        /*00ac*/ 	.word	index@(.nv.constant0.contiguous_sum_square3_i32)
        /*00b0*/ 	.short	0x0380
        /*00b2*/ 	.short	0x0038


	//----- nvinfo : EIATTR_SW_WAR
	.align		4
.L_17731:
        /*00b4*/ 	.byte	0x04, 0x36
        /*00b6*/ 	.short	(.L_17733 - .L_17732)
.L_17732:
        /*00b8*/ 	.word	0x00000008
.L_17733:


//--------------------- .nv.info.contiguous_sum_square22_i32 --------------------------
	.section	.nv.info.contiguous_sum_square22_i32,"",@"SHT_CUDA_INFO"
	.sectionflags	@""
	.align	4


	//----- nvinfo : EIATTR_CUDA_API_VERSION
	.align		4
        /*0000*/ 	.byte	0x04, 0x37
        /*0002*/ 	.short	(.L_17735 - .L_17734)
.L_17734:
        /*0004*/ 	.word	0x00000082


	//----- nvinfo : EIATTR_KPARAM_INFO
	.align		4
.L_17735:
        /*0008*/ 	.byte	0x04, 0x17
        /*000a*/ 	.short	(.L_17737 - .L_17736)
.L_17736:
        /*000c*/ 	.word	0x00000000
        /*0010*/ 	.short	0x0005
        /*0012*/ 	.short	0x0028
        /*0014*/ 	.byte	0x00, 0xf0, 0x21, 0x00


	//----- nvinfo : EIATTR_KPARAM_INFO
	.align		4
.L_17737:
        /*0018*/ 	.byte	0x04, 0x17
        /*001a*/ 	.short	(.L_17739 - .L_17738)
.L_17738:
        /*001c*/ 	.word	0x00000000
        /*0020*/ 	.short	0x0004
        /*0022*/ 	.short	0x0020
        /*0024*/ 	.byte	0x00, 0xf0, 0x21, 0x00


	//----- nvinfo : EIATTR_KPARAM_INFO
	.align		4
.L_17739:
        /*0028*/ 	.byte	0x04, 0x17
        /*002a*/ 	.short	(.L_17741 - .L_17740)
.L_17740:
        /*002c*/ 	.word	0x00000000
        /*0030*/ 	.short	0x0003
        /*0032*/ 	.short	0x0018
        /*0034*/ 	.byte	0x00, 0xf0, 0x21, 0x00


	//----- nvinfo : EIATTR_KPARAM_INFO
	.align		4
.L_17741:
        /*0038*/ 	.byte	0x04, 0x17
        /*003a*/ 	.short	(.L_17743 - .L_17742)
.L_17742:
        /*003c*/ 	.word	0x00000000
        /*0040*/ 	.short	0x0002
        /*0042*/ 	.short	0x0010
        /*0044*/ 	.byte	0x00, 0xf0, 0x21, 0x00


	//----- nvinfo : EIATTR_KPARAM_INFO
	.align		4
.L_17743:
        /*0048*/ 	.byte	0x04, 0x17
        /*004a*/ 	.short	(.L_17745 - .L_17744)
.L_17744:
        /*004c*/ 	.word	0x00000000
        /*0050*/ 	.short	0x0001
        /*0052*/ 	.short	0x0008
        /*0054*/ 	.byte	0x00, 0xf5, 0x21, 0x00


	//----- nvinfo : EIATTR_KPARAM_INFO
	.align		4
.L_17745:
        /*0058*/ 	.byte	0x04, 0x17
        /*005a*/ 	.short	(.L_17747 - .L_17746)
.L_17746:
        /*005c*/ 	.word	0x00000000
        /*0060*/ 	.short	0x0000
        /*0062*/ 	.short	0x0000
        /*0064*/ 	.byte	0x00, 0xf5, 0x21, 0x00


	//----- nvinfo : EIATTR_SPARSE_MMA_MASK
	.align		4
.L_17747:
        /*0068*/ 	.byte	0x03, 0x50
        /*006a*/ 	.short	0x0000


	//----- nvinfo : EIATTR_MAXREG_COUNT
	.align		4
        /*006c*/ 	.byte	0x03, 0x1b
        /*006e*/ 	.short	0x00ff


	//----- nvinfo : EIATTR_NUM_BARRIERS
	.align		4
        /*0070*/ 	.byte	0x02, 0x4c
        /*0072*/ 	.byte	0x01
	.zero		1


	//----- nvinfo : EIATTR_MERCURY_ISA_VERSION
	.align		4
        /*0074*/ 	.byte	0x03, 0x5f
        /*0076*/ 	.short	0x0101


	//----- nvinfo : EIATTR_VRC_CTA_INIT_COUNT
	.align		4
        /*0078*/ 	.byte	0x02, 0x4a
	.zero		1
	.zero		1


	//----- nvinfo : EIATTR_EXIT_INSTR_OFFSETS
	.align		4
        /*007c*/ 	.byte	0x04, 0x1c
        /*007e*/ 	.short	(.L_17749 - .L_17748)


	//   ....[0]....
.L_17748:
        /*0080*/ 	.word	0x00000110


	//   ....[1]....
        /*0084*/ 	.word	0x000004a0


	//   ....[2]....
        /*0088*/ 	.word	0x00000640


	//   ....[3]....
        /*008c*/ 	.word	0x00000760


	//----- nvinfo : EIATTR_CRS_STACK_SIZE
	.align		4
.L_17749:
        /*0090*/ 	.byte	0x04, 0x1e
        /*0092*/ 	.short	(.L_17751 - .L_17750)
.L_17750:
        /*0094*/ 	.word	0x00000000


	//----- nvinfo : EIATTR_CBANK_PARAM_SIZE
	.align		4
.L_17751:
        /*0098*/ 	.byte	0x03, 0x19
        /*009a*/ 	.short	0x0030


	//----- nvinfo : EIATTR_PARAM_CBANK
	.align		4
        /*009c*/ 	.byte	0x04, 0x0a
        /*009e*/ 	.short	(.L_17753 - .L_17752)
	.align		4
.L_17752:
        /*00a0*/ 	.word	index@(.nv.constant0.contiguous_sum_square22_i32)
        /*00a4*/ 	.short	0x0380
        /*00a6*/ 	.short	0x0030


	//----- nvinfo : EIATTR_SW_WAR
	.align		4
.L_17753:
        /*00a8*/ 	.byte	0x04, 0x36
        /*00aa*/ 	.short	(.L_17755 - .L_17754)
.L_17754:
        /*00ac*/ 	.word	0x00000008
.L_17755:


//--------------------- .nv.info.contiguous_sum_square2_i32 --------------------------
	.section	.nv.info.contiguous_sum_square2_i32,"",@"SHT_CUDA_INFO"
	.sectionflags	@""
	.align	4


	//----- nvinfo : EIATTR_CUDA_API_VERSION
	.align		4
        /*0000*/ 	.byte	0x04, 0x37
        /*0002*/ 	.short	(.L_17757 - .L_17756)
.L_17756:
        /*0004*/ 	.word	0x00000082


	//----- nvinfo : EIATTR_KPARAM_INFO
	.align		4
.L_17757:
        /*0008*/ 	.byte	0x04, 0x17
        /*000a*/ 	.short	(.L_17759 - .L_17758)
.L_17758:
        /*000c*/ 	.word	0x00000000
        /*0010*/ 	.short	0x0008
        /*0012*/ 	.short	0x0040
        /*0014*/ 	.byte	0x00, 0xf0, 0x21, 0x00


	//----- nvinfo : EIATTR_KPARAM_INFO
	.align		4
.L_17759:
        /*0018*/ 	.byte	0x04, 0x17
        /*001a*/ 	.short	(.L_17761 - .L_17760)
.L_17760:
        /*001c*/ 	.word	0x00000000
        /*0020*/ 	.short	0x0007
        /*0022*/ 	.short	0x0038
        /*0024*/ 	.byte	0x00, 0xf0, 0x21, 0x00


	//----- nvinfo : EIATTR_KPARAM_INFO
	.align		4
.L_17761:
        /*0028*/ 	.byte	0x04, 0x17
        /*002a*/ 	.short	(.L_17763 - .L_17762)
.L_17762:
        /*002c*/ 	.word	0x00000000
        /*0030*/ 	.short	0x0006
        /*0032*/ 	.short	0x0030
        /*0034*/ 	.byte	0x00, 0xf0, 0x21, 0x00


	//----- nvinfo : EIATTR_KPARAM_INFO
	.align		4
.L_17763:
        /*0038*/ 	.byte	0x04, 0x17
        /*003a*/ 	.short	(.L_17765 - .L_17764)
.L_17764:
        /*003c*/ 	.word	0x00000000
        /*0040*/ 	.short	0x0005
        /*0042*/ 	.short	0x0028
        /*0044*/ 	.byte	0x00, 0xf0, 0x21, 0x00


	//----- nvinfo : EIATTR_KPARAM_INFO
	.align		4
.L_17765:
        /*0048*/ 	.byte	0x04, 0x17
        /*004a*/ 	.short	(.L_17767 - .L_17766)
.L_17766:
        /*004c*/ 	.word	0x00000000
        /*0050*/ 	.short	0x0004
        /*0052*/ 	.short	0x0020
        /*0054*/ 	.byte	0x00, 0xf0, 0x21, 0x00


	//----- nvinfo : EIATTR_KPARAM_INFO
	.align		4
.L_17767:
        /*0058*/ 	.byte	0x04, 0x17
        /*005a*/ 	.short	(.L_17769 - .L_17768)
.L_17768:
        /*005c*/ 	.word	0x00000000
        /*0060*/ 	.short	0x0003
        /*0062*/ 	.short	0x0018
        /*0064*/ 	.byte	0x00, 0xf5, 0x21, 0x00


	//----- nvinfo : EIATTR_KPARAM_INFO
	.align		4
.L_17769:
        /*0068*/ 	.byte	0x04, 0x17
        /*006a*/ 	.short	(.L_17771 - .L_17770)
.L_17770:
        /*006c*/ 	.word	0x00000000
        /*0070*/ 	.short	0x0002
        /*0072*/ 	.short	0x0010
        /*0074*/ 	.byte	0x00, 0xf5, 0x21, 0x00


	//----- nvinfo : EIATTR_KPARAM_INFO
	.align		4
.L_17771:
        /*0078*/ 	.byte	0x04, 0x17
        /*007a*/ 	.short	(.L_17773 - .L_17772)
.L_17772:
        /*007c*/ 	.word	0x00000000
        /*0080*/ 	.short	0x0001
        /*0082*/ 	.short	0x0008
        /*0084*/ 	.byte	0x00, 0xf5, 0x21, 0x00


	//----- nvinfo : EIATTR_KPARAM_INFO
	.align		4
.L_17773:
        /*0088*/ 	.byte	0x04, 0x17
        /*008a*/ 	.short	(.L_17775 - .L_17774)
.L_17774:
        /*008c*/ 	.word	0x00000000
        /*0090*/ 	.short	0x0000
        /*0092*/ 	.short	0x0000
        /*0094*/ 	.byte	0x00, 0xf5, 0x21, 0x00


	//----- nvinfo : EIATTR_SPARSE_MMA_MASK
	.align		4
.L_17775:
        /*0098*/ 	.byte	0x03, 0x50
        /*009a*/ 	.short	0x0000


	//----- nvinfo : EIATTR_MAXREG_COUNT
	.align		4
        /*009c*/ 	.byte	0x03, 0x1b
        /*009e*/ 	.short	0x00ff


	//----- nvinfo : EIATTR_NUM_BARRIERS
	.align		4
        /*00a0*/ 	.byte	0x02, 0x4c
        /*00a2*/ 	.byte	0x01
	.zero		1


	//----- nvinfo : EIATTR_MERCURY_ISA_VERSION
	.align		4
        /*00a4*/ 	.byte	0x03, 0x5f
        /*00a6*/ 	.short	0x0101


	//----- nvinfo : EIATTR_VRC_CTA_INIT_COUNT
	.align		4
        /*00a8*/ 	.byte	0x02, 0x4a
	.zero		1
	.zero		1


	//----- nvinfo : EIATTR_EXIT_INSTR_OFFSETS
	.align		4
        /*00ac*/ 	.byte	0x04, 0x1c
        /*00ae*/ 	.short	(.L_17777 - .L_17776)


	//   ....[0]....
.L_17776:
        /*00b0*/ 	.word	0x00000110


	//   ....[1]....
        /*00b4*/ 	.word	0x00006850


	//   ....[2]....
        /*00b8*/ 	.word	0x000069f0


	//   ....[3]....
        /*00bc*/ 	.word	0x00006b10


	//----- nvinfo : EIATTR_CRS_STACK_SIZE
	.align		4
.L_17777:
        /*00c0*/ 	.byte	0x04, 0x1e
        /*00c2*/ 	.short	(.L_17779 - .L_17778)
.L_17778:
        /*00c4*/ 	.word	0x00000000


	//----- nvinfo : EIATTR_CBANK_PARAM_SIZE
	.align		4
.L_17779:
        /*00c8*/ 	.byte	0x03, 0x19
        /*00ca*/ 	.short	0x0048


	//----- nvinfo : EIATTR_PARAM_CBANK
	.align		4
        /*00cc*/ 	.byte	0x04, 0x0a
        /*00ce*/ 	.short	(.L_17781 - .L_17780)
	.align		4
.L_17780:
        /*00d0*/ 	.word	index@(.nv.constant0.contiguous_sum_square2_i32)
        /*00d4*/ 	.short	0x0380
        /*00d6*/ 	.short	0x0048


	//----- nvinfo : EIATTR_SW_WAR
	.align		4
.L_17781:
        /*00d8*/ 	.byte	0x04, 0x36
        /*00da*/ 	.short	(.L_17783 - .L_17782)
.L_17782:
        /*00dc*/ 	.word	0x00000008
.L_17783:


//--------------------- .nv.info.uncontiguous_cumulate_sum_square_i32 --------------------------
	.section	.nv.info.uncontiguous_cumulate_sum_square_i32,"",@"SHT_CUDA_INFO"
	.sectionflags	@""
	.align	4


	//----- nvinfo : EIATTR_CUDA_API_VERSION
	.align		4
        /*0000*/ 	.byte	0x04, 0x37
        /*0002*/ 	.short	(.L_17785 - .L_17784)
.L_17784:
        /*0004*/ 	.word	0x00000082


	//----- nvinfo : EIATTR_KPARAM_INFO
	.align		4
.L_17785:
        /*0008*/ 	.byte	0x04, 0x17
        /*000a*/ 	.short	(.L_17787 - .L_17786)
.L_17786:
        /*000c*/ 	.word	0x00000000
        /*0010*/ 	.short	0x0005
        /*0012*/ 	.short	0x0028
        /*0014*/ 	.byte	0x00, 0xf0, 0x21, 0x00


	//----- nvinfo : EIATTR_KPARAM_INFO
	.align		4
.L_17787:
        /*0018*/ 	.byte	0x04, 0x17
        /*001a*/ 	.short	(.L_17789 - .L_17788)
.L_17788:
        /*001c*/ 	.word	0x00000000
        /*0020*/ 	.short	0x0004
        /*0022*/ 	.short	0x0020
        /*0024*/ 	.byte	0x00, 0xf0, 0x21, 0x00


	//----- nvinfo : EIATTR_KPARAM_INFO
	.align		4
.L_17789:
        /*0028*/ 	.byte	0x04, 0x17
        /*002a*/ 	.short	(.L_17791 - .L_17790)
.L_17790:
        /*002c*/ 	.word	0x00000000
        /*0030*/ 	.short	0x0003
        /*0032*/ 	.short	0x0018
        /*0034*/ 	.byte	0x00, 0xf5, 0x21, 0x00


	//----- nvinfo : EIATTR_KPARAM_INFO
	.align		4
.L_17791:
        /*0038*/ 	.byte	0x04, 0x17
        /*003a*/ 	.short	(.L_17793 - .L_17792)
.L_17792:
        /*003c*/ 	.word	0x00000000
        /*0040*/ 	.short	0x0002
        /*0042*/ 	.short	0x0010
        /*0044*/ 	.byte	0x00, 0xf5, 0x21, 0x00


	//----- nvinfo : EIATTR_KPARAM_INFO
	.align		4
.L_17793:
        /*0048*/ 	.byte	0x04, 0x17
        /*004a*/ 	.short	(.L_17795 - .L_17794)
.L_17794:
        /*004c*/ 	.word	0x00000000
        /*0050*/ 	.short	0x0001
        /*0052*/ 	.short	0x0008
        /*0054*/ 	.byte	0x00, 0xf5, 0x21, 0x00


	//----- nvinfo : EIATTR_KPARAM_INFO
	.align		4
.L_17795:
        /*0058*/ 	.byte	0x04, 0x17
        /*005a*/ 	.short	(.L_17797 - .L_17796)
.L_17796:
        /*005c*/ 	.word	0x00000000
        /*0060*/ 	.short	0x0000
        /*0062*/ 	.short	0x0000
        /*0064*/ 	.byte	0x00, 0xf5, 0x21, 0x00


	//----- nvinfo : EIATTR_SPARSE_MMA_MASK
	.align		4
.L_17797:
        /*0068*/ 	.byte	0x03, 0x50
        /*006a*/ 	.short	0x0000


	//----- nvinfo : EIATTR_MAXREG_COUNT
	.align		4
        /*006c*/ 	.byte	0x03, 0x1b
        /*006e*/ 	.short	0x00ff


	//----- nvinfo : EIATTR_NUM_BARRIERS
	.align		4
        /*0070*/ 	.byte	0x02, 0x4c
        /*0072*/ 	.byte	0x01
	.zero		1


	//----- nvinfo : EIATTR_MERCURY_ISA_VERSION
	.align		4
        /*0074*/ 	.byte	0x03, 0x5f
        /*0076*/ 	.short	0x0101


	//----- nvinfo : EIATTR_VRC_CTA_INIT_COUNT
	.align		4
        /*0078*/ 	.byte	0x02, 0x4a
	.zero		1
	.zero		1


	//----- nvinfo : EIATTR_EXIT_INSTR_OFFSETS
	.align		4
        /*007c*/ 	.byte	0x04, 0x1c
        /*007e*/ 	.short	(.L_17799 - .L_17798)


	//   ....[0]....
.L_17798:
        /*0080*/ 	.word	0x00006a10


	//   ....[1]....
        /*0084*/ 	.word	0x00006bb0


	//   ....[2]....
        /*0088*/ 	.word	0x00006c30


	//----- nvinfo : EIATTR_CRS_STACK_SIZE
	.align		4
.L_17799:
        /*008c*/ 	.byte	0x04, 0x1e
        /*008e*/ 	.short	(.L_17801 - .L_17800)
.L_17800:
        /*0090*/ 	.word	0x00000000


	//----- nvinfo : EIATTR_CBANK_PARAM_SIZE
	.align		4
.L_17801:
        /*0094*/ 	.byte	0x03, 0x19
        /*0096*/ 	.short	0x0030


	//----- nvinfo : EIATTR_PARAM_CBANK
	.align		4
        /*0098*/ 	.byte	0x04, 0x0a
        /*009a*/ 	.short	(.L_17803 - .L_17802)
	.align		4
.L_17802:
        /*009c*/ 	.word	index@(.nv.constant0.uncontiguous_cumulate_sum_square_i32)
        /*00a0*/ 	.short	0x0380
        /*00a2*/ 	.short	0x0030


	//----- nvinfo : EIATTR_SW_WAR
	.align		4
.L_17803:
        /*00a4*/ 	.byte	0x04, 0x36
        /*00a6*/ 	.short	(.L_17805 - .L_17804)
.L_17804:
        /*00a8*/ 	.word	0x00000008
.L_17805:


//--------------------- .nv.info.uncontiguous_sum_square_i32 --------------------------
	.section	.nv.info.uncontiguous_sum_square_i32,"",@"SHT_CUDA_INFO"
	.sectionflags	@""
	.align	4


	//----- nvinfo : EIATTR_CUDA_API_VERSION
	.align		4
        /*0000*/ 	.byte	0x04, 0x37
        /*0002*/ 	.short	(.L_17807 - .L_17806)
.L_17806:
        /*0004*/ 	.word	0x00000082


	//----- nvinfo : EIATTR_KPARAM_INFO
	.align		4
.L_17807:
        /*0008*/ 	.byte	0x04, 0x17
        /*000a*/ 	.short	(.L_17809 - .L_17808)
.L_17808:
        /*000c*/ 	.word	0x00000000
        /*0010*/ 	.short	0x0005
        /*0012*/ 	.short	0x0028
        /*0014*/ 	.byte	0x00, 0xf0, 0x21, 0x00


	//----- nvinfo : EIATTR_KPARAM_INFO
	.align		4
.L_17809:
        /*0018*/ 	.byte	0x04, 0x17
        /*001a*/ 	.short	(.L_17811 - .L_17810)
.L_17810:
        /*001c*/ 	.word	0x00000000
        /*0020*/ 	.short	0x0004
        /*0022*/ 	.short	0x0020
        /*0024*/ 	.byte	0x00, 0xf0, 0x21, 0x00


	//----- nvinfo : EIATTR_KPARAM_INFO
	.align		4
.L_17811:
        /*0028*/ 	.byte	0x04, 0x17
        /*002a*/ 	.short	(.L_17813 - .L_17812)
.L_17812:
        /*002c*/ 	.word	0x00000000
        /*0030*/ 	.short	0x0003
        /*0032*/ 	.short	0x0018
        /*0034*/ 	.byte	0x00, 0xf5, 0x21, 0x00


	//----- nvinfo : EIATTR_KPARAM_INFO
	.align		4
.L_17813:
        /*0038*/ 	.byte	0x04, 0x17
        /*003a*/ 	.short	(.L_17815 - .L_17814)
.L_17814:
        /*003c*/ 	.word	0x00000000
        /*0040*/ 	.short	0x0002
        /*0042*/ 	.short	0x0010
        /*0044*/ 	.byte	0x00, 0xf5, 0x21, 0x00


	//----- nvinfo : EIATTR_KPARAM_INFO
	.align		4
.L_17815:
        /*0048*/ 	.byte	0x04, 0x17
        /*004a*/ 	.short	(.L_17817 - .L_17816)
.L_17816:
        /*004c*/ 	.word	0x00000000
        /*0050*/ 	.short	0x0001
        /*0052*/ 	.short	0x0008
        /*0054*/ 	.byte	0x00, 0xf5, 0x21, 0x00


	//----- nvinfo : EIATTR_KPARAM_INFO
	.align		4
.L_17817:
        /*0058*/ 	.byte	0x04, 0x17
        /*005a*/ 	.short	(.L_17819 - .L_17818)
.L_17818:
        /*005c*/ 	.word	0x00000000
        /*0060*/ 	.short	0x0000
        /*0062*/ 	.short	0x0000
        /*0064*/ 	.byte	0x00, 0xf5, 0x21, 0x00


	//----- nvinfo : EIATTR_SPARSE_MMA_MASK
	.align		4
.L_17819:
        /*0068*/ 	.byte	0x03, 0x50
        /*006a*/ 	.short	0x0000


	//----- nvinfo : EIATTR_MAXREG_COUNT
	.align		4
        /*006c*/ 	.byte	0x03, 0x1b
        /*006e*/ 	.short	0x00ff


	//----- nvinfo : EIATTR_NUM_BARRIERS
	.align		4
        /*0070*/ 	.byte	0x02, 0x4c
        /*0072*/ 	.byte	0x01
	.zero		1


	//----- nvinfo : EIATTR_MERCURY_ISA_VERSION
	.align		4
        /*0074*/ 	.byte	0x03, 0x5f
        /*0076*/ 	.short	0x0101


	//----- nvinfo : EIATTR_VRC_CTA_INIT_COUNT
	.align		4
        /*0078*/ 	.byte	0x02, 0x4a
	.zero		1
	.zero		1


	//----- nvinfo : EIATTR_EXIT_INSTR_OFFSETS
	.align		4
        /*007c*/ 	.byte	0x04, 0x1c
        /*007e*/ 	.short	(.L_17821 - .L_17820)


	//   ....[0]....
.L_17820:
        /*0080*/ 	.word	0x00006a30


	//   ....[1]....
        /*0084*/ 	.word	0x00006bd0


	//   ....[2]....
        /*0088*/ 	.word	0x00006c50


	//----- nvinfo : EIATTR_CRS_STACK_SIZE
	.align		4
.L_17821:
        /*008c*/ 	.byte	0x04, 0x1e
        /*008e*/ 	.short	(.L_17823 - .L_17822)
.L_17822:
        /*0090*/ 	.word	0x00000000


	//----- nvinfo : EIATTR_CBANK_PARAM_SIZE
	.align		4
.L_17823:
        /*0094*/ 	.byte	0x03, 0x19
        /*0096*/ 	.short	0x0030


	//----- nvinfo : EIATTR_PARAM_CBANK
	.align		4
        /*0098*/ 	.byte	0x04, 0x0a
        /*009a*/ 	.short	(.L_17825 - .L_17824)
	.align		4
.L_17824:
        /*009c*/ 	.word	index@(.nv.constant0.uncontiguous_sum_square_i32)
        /*00a0*/ 	.short	0x0380
        /*00a2*/ 	.short	0x0030


	//----- nvinfo : EIATTR_SW_WAR
	.align		4
.L_17825:
        /*00a4*/ 	.byte	0x04, 0x36
        /*00a6*/ 	.short	(.L_17827 - .L_17826)
.L_17826:
        /*00a8*/ 	.word	0x00000008
.L_17827:


//--------------------- .nv.info.contiguous_cumulate_sum_square_i32 --------------------------
	.section	.nv.info.contiguous_cumulate_sum_square_i32,"",@"SHT_CUDA_INFO"
	.sectionflags	@""
	.align	4


	//----- nvinfo : EIATTR_CUDA_API_VERSION
	.align		4
        /*0000*/ 	.byte	0x04, 0x37
        /*0002*/ 	.short	(.L_17829 - .L_17828)
.L_17828:
        /*0004*/ 	.word	0x00000082


	//----- nvinfo : EIATTR_KPARAM_INFO
	.align		4
.L_17829:
        /*0008*/ 	.byte	0x04, 0x17
        /*000a*/ 	.short	(.L_17831 - .L_17830)
.L_17830:
        /*000c*/ 	.word	0x00000000
        /*0010*/ 	.short	0x0002
        /*0012*/ 	.short	0x0010
        /*0014*/ 	.byte	0x00, 0xf0, 0x21, 0x00


	//----- nvinfo : EIATTR_KPARAM_INFO
	.align		4
.L_17831:
        /*0018*/ 	.byte	0x04, 0x17
        /*001a*/ 	.short	(.L_17833 - .L_17832)
.L_17832:
        /*001c*/ 	.word	0x00000000
        /*0020*/ 	.short	0x0001
        /*0022*/ 	.short	0x0008
        /*0024*/ 	.byte	0x00, 0xf5, 0x21, 0x00


	//----- nvinfo : EIATTR_KPARAM_INFO
	.align		4
.L_17833:
        /*0028*/ 	.byte	0x04, 0x17
        /*002a*/ 	.short	(.L_17835 - .L_17834)
.L_17834:
        /*002c*/ 	.word	0x00000000
        /*0030*/ 	.short	0x0000
        /*0032*/ 	.short	0x0000
        /*0034*/ 	.byte	0x00, 0xf5, 0x21, 0x00


	//----- nvinfo : EIATTR_SPARSE_MMA_MASK
	.align		4
.L_17835:
        /*0038*/ 	.byte	0x03, 0x50
        /*003a*/ 	.short	0x0000


	//----- nvinfo : EIATTR_MAXREG_COUNT
	.align		4
        /*003c*/ 	.byte	0x03, 0x1b
        /*003e*/ 	.short	0x00ff


	//----- nvinfo : EIATTR_NUM_BARRIERS
	.align		4
        /*0040*/ 	.byte	0x02, 0x4c
        /*0042*/ 	.byte	0x01
	.zero		1


	//----- nvinfo : EIATTR_MERCURY_ISA_VERSION
	.align		4
        /*0044*/ 	.byte	0x03, 0x5f
        /*0046*/ 	.short	0x0101


	//----- nvinfo : EIATTR_VRC_CTA_INIT_COUNT
	.align		4
        /*0048*/ 	.byte	0x02, 0x4a
	.zero		1
	.zero		1


	//----- nvinfo : EIATTR_EXIT_INSTR_OFFSETS
	.align		4
        /*004c*/ 	.byte	0x04, 0x1c
        /*004e*/ 	.short	(.L_17837 - .L_17836)


	//   ....[0]....
.L_17836:
        /*0050*/ 	.word	0x00000340


	//   ....[1]....
        /*0054*/ 	.word	0x000004e0


	//   ....[2]....
        /*0058*/ 	.word	0x00000560


	//----- nvinfo : EIATTR_CRS_STACK_SIZE
	.align		4
.L_17837:
        /*005c*/ 	.byte	0x04, 0x1e
        /*005e*/ 	.short	(.L_17839 - .L_17838)
.L_17838:
        /*0060*/ 	.word	0x00000000


	//----- nvinfo : EIATTR_CBANK_PARAM_SIZE
	.align		4
.L_17839:
        /*0064*/ 	.byte	0x03, 0x19
        /*0066*/ 	.short	0x0018


	//----- nvinfo : EIATTR_PARAM_CBANK
	.align		4
        /*0068*/ 	.byte	0x04, 0x0a
        /*006a*/ 	.short	(.L_17841 - .L_17840)
	.align		4
.L_17840:
        /*006c*/ 	.word	index@(.nv.constant0.contiguous_cumulate_sum_square_i32)
        /*0070*/ 	.short	0x0380
        /*0072*/ 	.short	0x0018


	//----- nvinfo : EIATTR_SW_WAR
	.align		4
.L_17841:
        /*0074*/ 	.byte	0x04, 0x36
        /*0076*/ 	.short	(.L_17843 - .L_17842)
.L_17842:
        /*0078*/ 	.word	0x00000008
.L_17843:


//--------------------- .nv.info.contiguous_sum_square_i32 --------------------------
	.section	.nv.info.contiguous_sum_square_i32,"",@"SHT_CUDA_INFO"
	.sectionflags	@""
	.align	4


	//----- nvinfo : EIATTR_CUDA_API_VERSION
	.align		4
        /*0000*/ 	.byte	0x04, 0x37
        /*0002*/ 	.short	(.L_17845 - .L_17844)
.L_17844:
        /*0004*/ 	.word	0x00000082


	//----- nvinfo : EIATTR_KPARAM_INFO
	.align		4
.L_17845:
        /*0008*/ 	.byte	0x04, 0x17
        /*000a*/ 	.short	(.L_17847 - .L_17846)
.L_17846:
        /*000c*/ 	.word	0x00000000
        /*0010*/ 	.short	0x0002
        /*0012*/ 	.short	0x0010
        /*0014*/ 	.byte	0x00, 0xf0, 0x21, 0x00


	//----- nvinfo : EIATTR_KPARAM_INFO
	.align		4
.L_17847:
        /*0018*/ 	.byte	0x04, 0x17
        /*001a*/ 	.short	(.L_17849 - .L_17848)
.L_17848:
        /*001c*/ 	.word	0x00000000
        /*0020*/ 	.short	0x0001
        /*0022*/ 	.short	0x0008
        /*0024*/ 	.byte	0x00, 0xf5, 0x21, 0x00


	//----- nvinfo : EIATTR_KPARAM_INFO
	.align		4
.L_17849:
        /*0028*/ 	.byte	0x04, 0x17
        /*002a*/ 	.short	(.L_17851 - .L_17850)
.L_17850:
        /*002c*/ 	.word	0x00000000
        /*0030*/ 	.short	0x0000
        /*0032*/ 	.short	0x0000
        /*0034*/ 	.byte	0x00, 0xf5, 0x21, 0x00


	//----- nvinfo : EIATTR_SPARSE_MMA_MASK
	.align		4
.L_17851:
        /*0038*/ 	.byte	0x03, 0x50
        /*003a*/ 	.short	0x0000


	//----- nvinfo : EIATTR_MAXREG_COUNT
	.align		4
        /*003c*/ 	.byte	0x03, 0x1b
        /*003e*/ 	.short	0x00ff


	//----- nvinfo : EIATTR_NUM_BARRIERS
	.align		4
        /*0040*/ 	.byte	0x02, 0x4c
        /*0042*/ 	.byte	0x01
	.zero		1


	//----- nvinfo : EIATTR_MERCURY_ISA_VERSION
	.align		4
        /*0044*/ 	.byte	0x03, 0x5f
        /*0046*/ 	.short	0x0101


	//----- nvinfo : EIATTR_VRC_CTA_INIT_COUNT
	.align		4
        /*0048*/ 	.byte	0x02, 0x4a
	.zero		1
	.zero		1


	//----- nvinfo : EIATTR_EXIT_INSTR_OFFSETS
	.align		4
        /*004c*/ 	.byte	0x04, 0x1c
        /*004e*/ 	.short	(.L_17853 - .L_17852)


	//   ....[0]....
.L_17852:
        /*0050*/ 	.word	0x00000360


	//   ....[1]....
        /*0054*/ 	.word	0x00000500


	//   ....[2]....
        /*0058*/ 	.word	0x00000580


	//----- nvinfo : EIATTR_CRS_STACK_SIZE
	.align		4
.L_17853:
        /*005c*/ 	.byte	0x04, 0x1e
        /*005e*/ 	.short	(.L_17855 - .L_17854)
.L_17854:
        /*0060*/ 	.word	0x00000000


	//----- nvinfo : EIATTR_CBANK_PARAM_SIZE
	.align		4
.L_17855:
        /*0064*/ 	.byte	0x03, 0x19
        /*0066*/ 	.short	0x0018


	//----- nvinfo : EIATTR_PARAM_CBANK
	.align		4
        /*0068*/ 	.byte	0x04, 0x0a
        /*006a*/ 	.short	(.L_17857 - .L_17856)
	.align		4
.L_17856:
        /*006c*/ 	.word	index@(.nv.constant0.contiguous_sum_square_i32)
        /*0070*/ 	.short	0x0380
        /*0072*/ 	.short	0x0018


	//----- nvinfo : EIATTR_SW_WAR
	.align		4
.L_17857:
        /*0074*/ 	.byte	0x04, 0x36
        /*0076*/ 	.short	(.L_17859 - .L_17858)
.L_17858:
        /*0078*/ 	.word	0x00000008
.L_17859:


//--------------------- .nv.info.contiguous_sum_square33_i16 --------------------------
	.section	.nv.info.contiguous_sum_square33_i16,"",@"SHT_CUDA_INFO"
	.sectionflags	@""
	.align	4


	//----- nvinfo : EIATTR_CUDA_API_VERSION
	.align		4
        /*0000*/ 	.byte	0x04, 0x37
        /*0002*/ 	.short	(.L_17861 - .L_17860)
.L_17860:
        /*0004*/ 	.word	0x00000082


	//----- nvinfo : EIATTR_KPARAM_INFO
	.align		4
.L_17861:
        /*0008*/ 	.byte	0x04, 0x17
        /*000a*/ 	.short	(.L_17863 - .L_17862)
.L_17862:
        /*000c*/ 	.word	0x00000000
        /*0010*/ 	.short	0x0004
        /*0012*/ 	.short	0x0020
        /*0014*/ 	.byte	0x00, 0xf0, 0x21, 0x00


	//----- nvinfo : EIATTR_KPARAM_INFO
	.align		4
.L_17863:
        /*0018*/ 	.byte	0x04, 0x17
        /*001a*/ 	.short	(.L_17865 - .L_17864)
.L_17864:
        /*001c*/ 	.word	0x00000000
        /*0020*/ 	.short	0x0003
        /*0022*/ 	.short	0x0018
        /*0024*/ 	.byte	0x00, 0xf0, 0x21, 0x00


	//----- nvinfo : EIATTR_KPARAM_INFO
	.align		4
.L_17865:
        /*0028*/ 	.byte	0x04, 0x17
        /*002a*/ 	.short	(.L_17867 - .L_17866)
.L_17866:
        /*002c*/ 	.word	0x00000000
        /*0030*/ 	.short	0x0002
        /*0032*/ 	.short	0x0010
        /*0034*/ 	.byte	0x00, 0xf0, 0x21, 0x00


	//----- nvinfo : EIATTR_KPARAM_INFO
	.align		4
.L_17867:
        /*0038*/ 	.byte	0x04, 0x17
        /*003a*/ 	.short	(.L_17869 - .L_17868)
.L_17868:
        /*003c*/ 	.word	0x00000000
        /*0040*/ 	.short	0x0001
        /*0042*/ 	.short	0x0008
        /*0044*/ 	.byte	0x00, 0xf5, 0x21, 0x00


	//----- nvinfo : EIATTR_KPARAM_INFO
	.align		4
.L_17869:
        /*0048*/ 	.byte	0x04, 0x17
        /*004a*/ 	.short	(.L_17871 - .L_17870)
.L_17870:
        /*004c*/ 	.word	0x00000000
        /*0050*/ 	.short	0x0000
        /*0052*/ 	.short	0x0000
        /*0054*/ 	.byte	0x00, 0xf5, 0x21, 0x00


	//----- nvinfo : EIATTR_SPARSE_MMA_MASK
	.align		4
.L_17871:
        /*0058*/ 	.byte	0x03, 0x50
        /*005a*/ 	.short	0x0000


	//----- nvinfo : EIATTR_MAXREG_COUNT
	.align		4
        /*005c*/ 	.byte	0x03, 0x1b
        /*005e*/ 	.short	0x00ff


	//----- nvinfo : EIATTR_NUM_BARRIERS
	.align		4
        /*0060*/ 	.byte	0x02, 0x4c
        /*0062*/ 	.byte	0x01
	.zero		1


	//----- nvinfo : EIATTR_MERCURY_ISA_VERSION
	.align		4
        /*0064*/ 	.byte	0x03, 0x5f
        /*0066*/ 	.short	0x0101


	//----- nvinfo : EIATTR_VRC_CTA_INIT_COUNT
	.align		4
        /*0068*/ 	.byte	0x02, 0x4a
	.zero		1
	.zero		1


	//----- nvinfo : EIATTR_EXIT_INSTR_OFFSETS
	.align		4
        /*006c*/ 	.byte	0x04, 0x1c
        /*006e*/ 	.short	(.L_17873 - .L_17872)


	//   ....[0]....
.L_17872:
        /*0070*/ 	.word	0x00000150


	//   ....[1]....
        /*0074*/ 	.word	0x000001e0


	//   ....[2]....
        /*0078*/ 	.word	0x000007f0


	//----- nvinfo : EIATTR_CBANK_PARAM_SIZE
	.align		4
.L_17873:
        /*007c*/ 	.byte	0x03, 0x19
        /*007e*/ 	.short	0x0028


	//----- nvinfo : EIATTR_PARAM_CBANK
	.align		4
        /*0080*/ 	.byte	0x04, 0x0a
        /*0082*/ 	.short	(.L_17875 - .L_17874)
	.align		4
.L_17874:
        /*0084*/ 	.word	index@(.nv.constant0.contiguous_sum_square33_i16)
        /*0088*/ 	.short	0x0380
        /*008a*/ 	.short	0x0028


	//----- nvinfo : EIATTR_SW_WAR
	.align		4
.L_17875:
        /*008c*/ 	.byte	0x04, 0x36
        /*008e*/ 	.short	(.L_17877 - .L_17876)
.L_17876:
        /*0090*/ 	.word	0x00000008
.L_17877:


//--------------------- .nv.info.contiguous_sum_square3_i16 --------------------------
	.section	.nv.info.contiguous_sum_square3_i16,"",@"SHT_CUDA_INFO"
	.sectionflags	@""
	.align	4


	//----- nvinfo : EIATTR_CUDA_API_VERSION
	.align		4
        /*0000*/ 	.byte	0x04, 0x37
        /*0002*/ 	.short	(.L_17879 - .L_17878)
.L_17878:
        /*0004*/ 	.word	0x00000082


	//----- nvinfo : EIATTR_KPARAM_INFO
	.align		4
.L_17879:
        /*0008*/ 	.byte	0x04, 0x17
        /*000a*/ 	.short	(.L_17881 - .L_17880)
.L_17880:
        /*000c*/ 	.word	0x00000000
        /*0010*/ 	.short	0x0006
        /*0012*/ 	.short	0x0030
        /*0014*/ 	.byte	0x00, 0xf0, 0x21, 0x00


	//----- nvinfo : EIATTR_KPARAM_INFO
	.align		4
.L_17881:
        /*0018*/ 	.byte	0x04, 0x17
        /*001a*/ 	.short	(.L_17883 - .L_17882)
.L_17882:
        /*001c*/ 	.word	0x00000000
        /*0020*/ 	.short	0x0005
        /*0022*/ 	.short	0x0028
        /*0024*/ 	.byte	0x00, 0xf0, 0x21, 0x00


	//----- nvinfo : EIATTR_KPARAM_INFO
	.align		4
.L_17883:
        /*0028*/ 	.byte	0x04, 0x17
        /*002a*/ 	.short	(.L_17885 - .L_17884)
.L_17884:
        /*002c*/ 	.word	0x00000000
        /*0030*/ 	.short	0x0004
        /*0032*/ 	.short	0x0020
        /*0034*/ 	.byte	0x00, 0xf0, 0x21, 0x00


	//----- nvinfo : EIATTR_KPARAM_INFO
	.align		4
.L_17885:
        /*0038*/ 	.byte	0x04, 0x17
        /*003a*/ 	.short	(.L_17887 - .L_17886)
.L_17886:
        /*003c*/ 	.word	0x00000000
        /*0040*/ 	.short	0x0003
        /*0042*/ 	.short	0x0018
        /*0044*/ 	.byte	0x00, 0xf5, 0x21, 0x00


	//----- nvinfo : EIATTR_KPARAM_INFO
	.align		4
.L_17887:
        /*0048*/ 	.byte	0x04, 0x17
        /*004a*/ 	.short	(.L_17889 - .L_17888)
.L_17888:
        /*004c*/ 	.word	0x00000000
        /*0050*/ 	.short	0x0002
        /*0052*/ 	.short	0x0010
        /*0054*/ 	.byte	0x00, 0xf5, 0x21, 0x00


	//----- nvinfo : EIATTR_KPARAM_INFO
	.align		4
.L_17889:
        /*0058*/ 	.byte	0x04, 0x17
        /*005a*/ 	.short	(.L_17891 - .L_17890)
.L_17890:
        /*005c*/ 	.word	0x00000000
        /*0060*/ 	.short	0x0001
        /*0062*/ 	.short	0x0008
        /*0064*/ 	.byte	0x00, 0xf5, 0x21, 0x00


	//----- nvinfo : EIATTR_KPARAM_INFO
	.align		4
.L_17891:
        /*0068*/ 	.byte	0x04, 0x17
        /*006a*/ 	.short	(.L_17893 - .L_17892)
.L_17892:
        /*006c*/ 	.word	0x00000000
        /*0070*/ 	.short	0x0000
        /*0072*/ 	.short	0x0000
        /*0074*/ 	.byte	0x00, 0xf5, 0x21, 0x00


	//----- nvinfo : EIATTR_SPARSE_MMA_MASK
	.align		4
.L_17893:
        /*0078*/ 	.byte	0x03, 0x50
        /*007a*/ 	.short	0x0000


	//----- nvinfo : EIATTR_MAXREG_COUNT
	.align		4
        /*007c*/ 	.byte	0x03, 0x1b
        /*007e*/ 	.short	0x00ff


	//----- nvinfo : EIATTR_NUM_BARRIERS
	.align		4
        /*0080*/ 	.byte	0x02, 0x4c
        /*0082*/ 	.byte	0x01
	.zero		1


	//----- nvinfo : EIATTR_MERCURY_ISA_VERSION
	.align		4
        /*0084*/ 	.byte	0x03, 0x5f
        /*0086*/ 	.short	0x0101


	//----- nvinfo : EIATTR_VRC_CTA_INIT_COUNT
	.align		4
        /*0088*/ 	.byte	0x02, 0x4a
	.zero		1
	.zero		1


	//----- nvinfo : EIATTR_EXIT_INSTR_OFFSETS
	.align		4
        /*008c*/ 	.byte	0x04, 0x1c
        /*008e*/ 	.short	(.L_17895 - .L_17894)


	//   ....[0]....
.L_17894:
        /*0090*/ 	.word	0x00000150


	//   ....[1]....
        /*0094*/ 	.word	0x00003140


	//   ....[2]....
        /*0098*/ 	.word	0x000037c0


	//----- nvinfo : EIATTR_CRS_STACK_SIZE
	.align		4
.L_17895:
        /*009c*/ 	.byte	0x04, 0x1e
        /*009e*/ 	.short	(.L_17897 - .L_17896)
.L_17896:
        /*00a0*/ 	.word	0x00000000


	//----- nvinfo : EIATTR_CBANK_PARAM_SIZE
	.align		4
.L_17897:
        /*00a4*/ 	.byte	0x03, 0x19
        /*00a6*/ 	.short	0x0038


	//----- nvinfo : EIATTR_PARAM_CBANK
	.align		4
        /*00a8*/ 	.byte	0x04, 0x0a
        /*00aa*/ 	.short	(.L_17899 - .L_17898)
	.align		4
.L_17898:
        /*00ac*/ 	.word	index@(.nv.constant0.contiguous_sum_square3_i16)
        /*00b0*/ 	.short	0x0380
        /*00b2*/ 	.short	0x0038


	//----- nvinfo : EIATTR_SW_WAR
	.align		4
.L_17899:
        /*00b4*/ 	.byte	0x04, 0x36
        /*00b6*/ 	.short	(.L_17901 - .L_17900)
.L_17900:
        /*00b8*/ 	.word	0x00000008
.L_17901:


//--------------------- .nv.info.contiguous_sum_square22_i16 --------------------------
	.section	.nv.info.contiguous_sum_square22_i16,"",@"SHT_CUDA_INFO"
	.sectionflags	@""
	.align	4


	//----- nvinfo : EIATTR_CUDA_API_VERSION
	.align		4
        /*0000*/ 	.byte	0x04, 0x37
        /*0002*/ 	.short	(.L_17903 - .L_17902)
.L_17902:
        /*0004*/ 	.word	0x00000082


	//----- nvinfo : EIATTR_KPARAM_INFO
	.align		4
.L_17903:
        /*0008*/ 	.byte	0x04, 0x17
        /*000a*/ 	.short	(.L_17905 - .L_17904)
.L_17904:
        /*000c*/ 	.word	0x00000000
        /*0010*/ 	.short	0x0005
        /*0012*/ 	.short	0x0028
        /*0014*/ 	.byte	0x00, 0xf0, 0x21, 0x00


	//----- nvinfo : EIATTR_KPARAM_INFO
	.align		4
.L_17905:
        /*0018*/ 	.byte	0x04, 0x17
        /*001a*/ 	.short	(.L_17907 - .L_17906)
.L_17906:
        /*001c*/ 	.word	0x00000000
        /*0020*/ 	.short	0x0004
        /*0022*/ 	.short	0x0020
        /*0024*/ 	.byte	0x00, 0xf0, 0x21, 0x00


	//----- nvinfo : EIATTR_KPARAM_INFO
	.align		4
.L_17907:
        /*0028*/ 	.byte	0x04, 0x17
        /*002a*/ 	.short	(.L_17909 - .L_17908)
.L_17908:
        /*002c*/ 	.word	0x00000000
        /*0030*/ 	.short	0x0003
        /*0032*/ 	.short	0x0018
        /*0034*/ 	.byte	0x00, 0xf0, 0x21, 0x00


	//----- nvinfo : EIATTR_KPARAM_INFO
	.align		4
.L_17909:
        /*0038*/ 	.byte	0x04, 0x17
        /*003a*/ 	.short	(.L_17911 - .L_17910)
.L_17910:
        /*003c*/ 	.word	0x00000000
        /*0040*/ 	.short	0x0002
        /*0042*/ 	.short	0x0010
        /*0044*/ 	.byte	0x00, 0xf0, 0x21, 0x00


	//----- nvinfo : EIATTR_KPARAM_INFO
	.align		4
.L_17911:
        /*0048*/ 	.byte	0x04, 0x17
        /*004a*/ 	.short	(.L_17913 - .L_17912)
.L_17912:
        /*004c*/ 	.word	0x00000000
        /*0050*/ 	.short	0x0001
        /*0052*/ 	.short	0x0008
        /*0054*/ 	.byte	0x00, 0xf5, 0x21, 0x00


	//----- nvinfo : EIATTR_KPARAM_INFO
	.align		4
.L_17913:
        /*0058*/ 	.byte	0x04, 0x17
        /*005a*/ 	.short	(.L_17915 - .L_17914)
.L_17914:
        /*005c*/ 	.word	0x00000000
        /*0060*/ 	.short	0x0000
        /*0062*/ 	.short	0x0000
        /*0064*/ 	.byte	0x00, 0xf5, 0x21, 0x00


	//----- nvinfo : EIATTR_SPARSE_MMA_MASK
	.align		4
.L_17915:
        /*0068*/ 	.byte	0x03, 0x50
        /*006a*/ 	.short	0x0000


	//----- nvinfo : EIATTR_MAXREG_COUNT
	.align		4
        /*006c*/ 	.byte	0x03, 0x1b
        /*006e*/ 	.short	0x00ff


	//----- nvinfo : EIATTR_NUM_BARRIERS
	.align		4
        /*0070*/ 	.byte	0x02, 0x4c
        /*0072*/ 	.byte	0x01
	.zero		1


	//----- nvinfo : EIATTR_MERCURY_ISA_VERSION
	.align		4
        /*0074*/ 	.byte	0x03, 0x5f
        /*0076*/ 	.short	0x0101


	//----- nvinfo : EIATTR_VRC_CTA_INIT_COUNT
	.align		4
        /*0078*/ 	.byte	0x02, 0x4a
	.zero		1
	.zero		1


	//----- nvinfo : EIATTR_EXIT_INSTR_OFFSETS
	.align		4
        /*007c*/ 	.byte	0x04, 0x1c
        /*007e*/ 	.short	(.L_17917 - .L_17916)


	//   ....[0]....
.L_17916:
        /*0080*/ 	.word	0x00000110


	//   ....[1]....
        /*0084*/ 	.word	0x000004b0


	//   ....[2]....
        /*0088*/ 	.word	0x00000650


	//   ....[3]....
        /*008c*/ 	.word	0x00000770


	//----- nvinfo : EIATTR_CRS_STACK_SIZE
	.align		4
.L_17917:
        /*0090*/ 	.byte	0x04, 0x1e
        /*0092*/ 	.short	(.L_17919 - .L_17918)
.L_17918:
        /*0094*/ 	.word	0x00000000


	//----- nvinfo : EIATTR_CBANK_PARAM_SIZE
	.align		4
.L_17919:
        /*0098*/ 	.byte	0x03, 0x19
        /*009a*/ 	.short	0x0030


	//----- nvinfo : EIATTR_PARAM_CBANK
	.align		4
        /*009c*/ 	.byte	0x04, 0x0a
        /*009e*/ 	.short	(.L_17921 - .L_17920)
	.align		4
.L_17920:
        /*00a0*/ 	.word	index@(.nv.constant0.contiguous_sum_square22_i16)
        /*00a4*/ 	.short	0x0380
        /*00a6*/ 	.short	0x0030


	//----- nvinfo : EIATTR_SW_WAR
	.align		4
.L_17921:
        /*00a8*/ 	.byte	0x04, 0x36
        /*00aa*/ 	.short	(.L_17923 - .L_17922)
.L_17922:
        /*00ac*/ 	.word	0x00000008
.L_17923:


//--------------------- .nv.info.contiguous_sum_square2_i16 --------------------------
	.section	.nv.info.contiguous_sum_square2_i16,"",@"SHT_CUDA_INFO"
	.sectionflags	@""
	.align	4


	//----- nvinfo : EIATTR_CUDA_API_VERSION
	.align		4
        /*0000*/ 	.byte	0x04, 0x37
        /*0002*/ 	.short	(.L_17925 - .L_17924)
.L_17924:
        /*0004*/ 	.word	0x00000082


	//----- nvinfo : EIATTR_KPARAM_INFO
	.align		4
.L_17925:
        /*0008*/ 	.byte	0x04, 0x17
        /*000a*/ 	.short	(.L_17927 - .L_17926)
.L_17926:
        /*000c*/ 	.word	0x00000000
        /*0010*/ 	.short	0x0008
        /*0012*/ 	.short	0x0040
        /*0014*/ 	.byte	0x00, 0xf0, 0x21, 0x00


	//----- nvinfo : EIATTR_KPARAM_INFO
	.align		4
.L_17927:
        /*0018*/ 	.byte	0x04, 0x17
        /*001a*/ 	.short	(.L_17929 - .L_17928)
.L_17928:
        /*001c*/ 	.word	0x00000000
        /*0020*/ 	.short	0x0007
        /*0022*/ 	.short	0x0038
        /*0024*/ 	.byte	0x00, 0xf0, 0x21, 0x00


	//----- nvinfo : EIATTR_KPARAM_INFO
	.align		4
.L_17929:
        /*0028*/ 	.byte	0x04, 0x17
        /*002a*/ 	.short	(.L_17931 - .L_17930)
.L_17930:
        /*002c*/ 	.word	0x00000000
        /*0030*/ 	.short	0x0006
        /*0032*/ 	.short	0x0030
        /*0034*/ 	.byte	0x00, 0xf0, 0x21, 0x00


	//----- nvinfo : EIATTR_KPARAM_INFO
	.align		4
.L_17931:
        /*0038*/ 	.byte	0x04, 0x17
        /*003a*/ 	.short	(.L_17933 - .L_17932)
.L_17932:
        /*003c*/ 	.word	0x00000000
        /*0040*/ 	.short	0x0005
        /*0042*/ 	.short	0x0028
        /*0044*/ 	.byte	0x00, 0xf0, 0x21, 0x00


	//----- nvinfo : EIATTR_KPARAM_INFO
	.align		4
.L_17933:
        /*0048*/ 	.byte	0x04, 0x17
        /*004a*/ 	.short	(.L_17935 - .L_17934)
.L_17934:
        /*004c*/ 	.word	0x00000000
        /*0050*/ 	.short	0x0004
        /*0052*/ 	.short	0x0020
        /*0054*/ 	.byte	0x00, 0xf0, 0x21, 0x00


	//----- nvinfo : EIATTR_KPARAM_INFO
	.align		4
.L_17935:
        /*0058*/ 	.byte	0x04, 0x17
        /*005a*/ 	.short	(.L_17937 - .L_17936)
.L_17936:
        /*005c*/ 	.word	0x00000000
        /*0060*/ 	.short	0x0003
        /*0062*/ 	.short	0x0018
        /*0064*/ 	.byte	0x00, 0xf5, 0x21, 0x00


	//----- nvinfo : EIATTR_KPARAM_INFO
	.align		4
.L_17937:
        /*0068*/ 	.byte	0x04, 0x17
        /*006a*/ 	.short	(.L_17939 - .L_17938)
.L_17938:
        /*006c*/ 	.word	0x00000000
        /*0070*/ 	.short	0x0002
        /*0072*/ 	.short	0x0010
        /*0074*/ 	.byte	0x00, 0xf5, 0x21, 0x00


	//----- nvinfo : EIATTR_KPARAM_INFO
	.align		4
.L_17939:
        /*0078*/ 	.byte	0x04, 0x17
        /*007a*/ 	.short	(.L_17941 - .L_17940)
.L_17940:
        /*007c*/ 	.word	0x00000000
        /*0080*/ 	.short	0x0001
        /*0082*/ 	.short	0x0008
        /*0084*/ 	.byte	0x00, 0xf5, 0x21, 0x00


	//----- nvinfo : EIATTR_KPARAM_INFO
	.align		4
.L_17941:
        /*0088*/ 	.byte	0x04, 0x17
        /*008a*/ 	.short	(.L_17943 - .L_17942)
.L_17942:
        /*008c*/ 	.word	0x00000000
        /*0090*/ 	.short	0x0000
        /*0092*/ 	.short	0x0000
        /*0094*/ 	.byte	0x00, 0xf5, 0x21, 0x00


	//----- nvinfo : EIATTR_SPARSE_MMA_MASK
	.align		4
.L_17943:
        /*0098*/ 	.byte	0x03, 0x50
        /*009a*/ 	.short	0x0000


	//----- nvinfo : EIATTR_MAXREG_COUNT
	.align		4
        /*009c*/ 	.byte	0x03, 0x1b
        /*009e*/ 	.short	0x00ff


	//----- nvinfo : EIATTR_NUM_BARRIERS
	.align		4
        /*00a0*/ 	.byte	0x02, 0x4c
        /*00a2*/ 	.byte	0x01
	.zero		1


	//----- nvinfo : EIATTR_MERCURY_ISA_VERSION
	.align		4
        /*00a4*/ 	.byte	0x03, 0x5f
        /*00a6*/ 	.short	0x0101


	//----- nvinfo : EIATTR_VRC_CTA_INIT_COUNT
	.align		4
        /*00a8*/ 	.byte	0x02, 0x4a
	.zero		1
	.zero		1


	//----- nvinfo : EIATTR_EXIT_INSTR_OFFSETS
	.align		4
        /*00ac*/ 	.byte	0x04, 0x1c
        /*00ae*/ 	.short	(.L_17945 - .L_17944)


	//   ....[0]....
.L_17944:
        /*00b0*/ 	.word	0x00000110


	//   ....[1]....
        /*00b4*/ 	.word	0x00006870


	//   ....[2]....
        /*00b8*/ 	.word	0x00006a10


	//   ....[3]....
        /*00bc*/ 	.word	0x00006b30


	//----- nvinfo : EIATTR_CRS_STACK_SIZE
	.align		4
.L_17945:
        /*00c0*/ 	.byte	0x04, 0x1e
        /*00c2*/ 	.short	(.L_17947 - .L_17946)
.L_17946:
        /*00c4*/ 	.word	0x00000000


	//----- nvinfo : EIATTR_CBANK_PARAM_SIZE
	.align		4
.L_17947:
        /*00c8*/ 	.byte	0x03, 0x19
        /*00ca*/ 	.short	0x0048


	//----- nvinfo : EIATTR_PARAM_CBANK
	.align		4
        /*00cc*/ 	.byte	0x04, 0x0a
        /*00ce*/ 	.short	(.L_17949 - .L_17948)
	.align		4
.L_17948:
        /*00d0*/ 	.word	index@(.nv.constant0.contiguous_sum_square2_i16)
        /*00d4*/ 	.short	0x0380
        /*00d6*/ 	.short	0x0048


	//----- nvinfo : EIATTR_SW_WAR
	.align		4
.L_17949:
        /*00d8*/ 	.byte	0x04, 0x36
        /*00da*/ 	.short	(.L_17951 - .L_17950)
.L_17950:
        /*00dc*/ 	.word	0x00000008
.L_17951:


//--------------------- .nv.info.uncontiguous_cumulate_sum_square_i16 --------------------------
	.section	.nv.info.uncontiguous_cumulate_sum_square_i16,"",@"SHT_CUDA_INFO"
	.sectionflags	@""
	.align	4


	//----- nvinfo : EIATTR_CUDA_API_VERSION
	.align		4
        /*0000*/ 	.byte	0x04, 0x37
        /*0002*/ 	.short	(.L_17953 - .L_17952)
.L_17952:
        /*0004*/ 	.word	0x00000082


	//----- nvinfo : EIATTR_KPARAM_INFO
	.align		4
.L_17953:
        /*0008*/ 	.byte	0x04, 0x17
        /*000a*/ 	.short	(.L_17955 - .L_17954)
.L_17954:
        /*000c*/ 	.word	0x00000000
        /*0010*/ 	.short	0x0005
        /*0012*/ 	.short	0x0028
        /*0014*/ 	.byte	0x00, 0xf0, 0x21, 0x00


	//----- nvinfo : EIATTR_KPARAM_INFO
	.align		4
.L_17955:
        /*0018*/ 	.byte	0x04, 0x17
        /*001a*/ 	.short	(.L_17957 - .L_17956)
.L_17956:
        /*001c*/ 	.word	0x00000000
        /*0020*/ 	.short	0x0004
        /*0022*/ 	.short	0x0020
        /*0024*/ 	.byte	0x00, 0xf0, 0x21, 0x00


	//----- nvinfo : EIATTR_KPARAM_INFO
	.align		4
.L_17957:
        /*0028*/ 	.byte	0x04, 0x17
        /*002a*/ 	.short	(.L_17959 - .L_17958)
.L_17958:
        /*002c*/ 	.word	0x00000000
        /*0030*/ 	.short	0x0003
        /*0032*/ 	.short	0x0018
        /*0034*/ 	.byte	0x00, 0xf5, 0x21, 0x00


	//----- nvinfo : EIATTR_KPARAM_INFO
	.align		4
.L_17959:
        /*0038*/ 	.byte	0x04, 0x17
        /*003a*/ 	.short	(.L_17961 - .L_17960)
.L_17960:
        /*003c*/ 	.word	0x00000000
        /*0040*/ 	.short	0x0002
        /*0042*/ 	.short	0x0010
        /*0044*/ 	.byte	0x00, 0xf5, 0x21, 0x00


	//----- nvinfo : EIATTR_KPARAM_INFO
	.align		4
.L_17961:
        /*0048*/ 	.byte	0x04, 0x17
        /*004a*/ 	.short	(.L_17963 - .L_17962)
.L_17962:
        /*004c*/ 	.word	0x00000000
        /*0050*/ 	.short	0x0001
        /*0052*/ 	.short	0x0008
        /*0054*/ 	.byte	0x00, 0xf5, 0x21, 0x00


	//----- nvinfo : EIATTR_KPARAM_INFO
	.align		4
.L_17963:
        /*0058*/ 	.byte	0x04, 0x17
        /*005a*/ 	.short	(.L_17965 - .L_17964)
.L_17964:
        /*005c*/ 	.word	0x00000000
        /*0060*/ 	.short	0x0000
        /*0062*/ 	.short	0x0000
        /*0064*/ 	.byte	0x00, 0xf5, 0x21, 0x00


	//----- nvinfo : EIATTR_SPARSE_MMA_MASK
	.align		4
.L_17965:
        /*0068*/ 	.byte	0x03, 0x50
        /*006a*/ 	.short	0x0000


	//----- nvinfo : EIATTR_MAXREG_COUNT
	.align		4
        /*006c*/ 	.byte	0x03, 0x1b
        /*006e*/ 	.short	0x00ff


	//----- nvinfo : EIATTR_NUM_BARRIERS
	.align		4
        /*0070*/ 	.byte	0x02, 0x4c
        /*0072*/ 	.byte	0x01
	.zero		1


	//----- nvinfo : EIATTR_MERCURY_ISA_VERSION
	.align		4
        /*0074*/ 	.byte	0x03, 0x5f
        /*0076*/ 	.short	0x0101


	//----- nvinfo : EIATTR_INT_WARP_WIDE_INSTR_OFFSETS
	.align		4
        /*0078*/ 	.byte	0x04, 0x31
        /*007a*/ 	.short	(.L_17967 - .L_17966)


	//   ....[0]....
.L_17966:
        /*007c*/ 	.word	0x00006640


	//----- nvinfo : EIATTR_VRC_CTA_INIT_COUNT
	.align		4
.L_17967:
        /*0080*/ 	.byte	0x02, 0x4a
	.zero		1
	.zero		1


	//----- nvinfo : EIATTR_EXIT_INSTR_OFFSETS
	.align		4
        /*0084*/ 	.byte	0x04, 0x1c
        /*0086*/ 	.short	(.L_17969 - .L_17968)


	//   ....[0]....
.L_17968:
        /*0088*/ 	.word	0x000066e0


	//   ....[1]....
        /*008c*/ 	.word	0x00006880


	//   ....[2]....
        /*0090*/ 	.word	0x00006900


	//----- nvinfo : EIATTR_CRS_STACK_SIZE
	.align		4
.L_17969:
        /*0094*/ 	.byte	0x04, 0x1e
        /*0096*/ 	.short	(.L_17971 - .L_17970)
.L_17970:
        /*0098*/ 	.word	0x00000000


	//----- nvinfo : EIATTR_CBANK_PARAM_SIZE
	.align		4
.L_17971:
        /*009c*/ 	.byte	0x03, 0x19
        /*009e*/ 	.short	0x0030


	//----- nvinfo : EIATTR_PARAM_CBANK
	.align		4
        /*00a0*/ 	.byte	0x04, 0x0a
        /*00a2*/ 	.short	(.L_17973 - .L_17972)
	.align		4
.L_17972:
        /*00a4*/ 	.word	index@(.nv.constant0.uncontiguous_cumulate_sum_square_i16)
        /*00a8*/ 	.short	0x0380
        /*00aa*/ 	.short	0x0030


	//----- nvinfo : EIATTR_SW_WAR
	.align		4
.L_17973:
        /*00ac*/ 	.byte	0x04, 0x36
        /*00ae*/ 	.short	(.L_17975 - .L_17974)
.L_17974:
        /*00b0*/ 	.word	0x00000008
.L_17975:


//--------------------- .nv.info.uncontiguous_sum_square_i16 --------------------------
	.section	.nv.info.uncontiguous_sum_square_i16,"",@"SHT_CUDA_INFO"
	.sectionflags	@""
	.align	4


	//----- nvinfo : EIATTR_CUDA_API_VERSION
	.align		4
        /*0000*/ 	.byte	0x04, 0x37
        /*0002*/ 	.short	(.L_17977 - .L_17976)
.L_17976:
        /*0004*/ 	.word	0x00000082


	//----- nvinfo : EIATTR_KPARAM_INFO
	.align		4
.L_17977:
        /*0008*/ 	.byte	0x04, 0x17
        /*000a*/ 	.short	(.L_17979 - .L_17978)
.L_17978:
        /*000c*/ 	.word	0x00000000
        /*0010*/ 	.short	0x0005
        /*0012*/ 	.short	0x0028
        /*0014*/ 	.byte	0x00, 0xf0, 0x21, 0x00


	//----- nvinfo : EIATTR_KPARAM_INFO
	.align		4
.L_17979:
        /*0018*/ 	.byte	0x04, 0x17
        /*001a*/ 	.short	(.L_17981 - .L_17980)
.L_17980:
        /*001c*/ 	.word	0x00000000
        /*0020*/ 	.short	0x0004
        /*0022*/ 	.short	0x0020
        /*0024*/ 	.byte	0x00, 0xf0, 0x21, 0x00


	//----- nvinfo : EIATTR_KPARAM_INFO
	.align		4
.L_17981:
        /*0028*/ 	.byte	0x04, 0x17
        /*002a*/ 	.short	(.L_17983 - .L_17982)
.L_17982:
        /*002c*/ 	.word	0x00000000
        /*0030*/ 	.short	0x0003
        /*0032*/ 	.short	0x0018
        /*0034*/ 	.byte	0x00, 0xf5, 0x21, 0x00


	//----- nvinfo : EIATTR_KPARAM_INFO
	.align		4
.L_17983:
        /*0038*/ 	.byte	0x04, 0x17
        /*003a*/ 	.short	(.L_17985 - .L_17984)
.L_17984:
        /*003c*/ 	.word	0x00000000
        /*0040*/ 	.short	0x0002
        /*0042*/ 	.short	0x0010
        /*0044*/ 	.byte	0x00, 0xf5, 0x21, 0x00


	//----- nvinfo : EIATTR_KPARAM_INFO
	.align		4
.L_17985:
        /*0048*/ 	.byte	0x04, 0x17
        /*004a*/ 	.short	(.L_17987 - .L_17986)
.L_17986:
        /*004c*/ 	.word	0x00000000
        /*0050*/ 	.short	0x0001
        /*0052*/ 	.short	0x0008
        /*0054*/ 	.byte	0x00, 0xf5, 0x21, 0x00


	//----- nvinfo : EIATTR_KPARAM_INFO
	.align		4
.L_17987:
        /*0058*/ 	.byte	0x04, 0x17
        /*005a*/ 	.short	(.L_17989 - .L_17988)
.L_17988:
        /*005c*/ 	.word	0x00000000
        /*0060*/ 	.short	0x0000
        /*0062*/ 	.short	0x0000
        /*0064*/ 	.byte	0x00, 0xf5, 0x21, 0x00


	//----- nvinfo : EIATTR_SPARSE_MMA_MASK
	.align		4
.L_17989:
        /*0068*/ 	.byte	0x03, 0x50
        /*006a*/ 	.short	0x0000


	//----- nvinfo : EIATTR_MAXREG_COUNT
	.align		4
        /*006c*/ 	.byte	0x03, 0x1b
        /*006e*/ 	.short	0x00ff


	//----- nvinfo : EIATTR_NUM_BARRIERS
	.align		4
        /*0070*/ 	.byte	0x02, 0x4c
        /*0072*/ 	.byte	0x01
	.zero		1


	//----- nvinfo : EIATTR_MERCURY_ISA_VERSION
	.align		4
        /*0074*/ 	.byte	0x03, 0x5f
        /*0076*/ 	.short	0x0101


	//----- nvinfo : EIATTR_INT_WARP_WIDE_INSTR_OFFSETS
	.align		4
        /*0078*/ 	.byte	0x04, 0x31
        /*007a*/ 	.short	(.L_17991 - .L_17990)


	//   ....[0]....
.L_17990:
        /*007c*/ 	.word	0x00006670


	//----- nvinfo : EIATTR_VRC_CTA_INIT_COUNT
	.align		4
.L_17991:
        /*0080*/ 	.byte	0x02, 0x4a
	.zero		1
	.zero		1


	//----- nvinfo : EIATTR_EXIT_INSTR_OFFSETS
	.align		4
        /*0084*/ 	.byte	0x04, 0x1c
        /*0086*/ 	.short	(.L_17993 - .L_17992)


	//   ....[0]....
.L_17992:
        /*0088*/ 	.word	0x00006710


	//   ....[1]....
        /*008c*/ 	.word	0x000068b0


	//   ....[2]....
        /*0090*/ 	.word	0x00006930


	//----- nvinfo : EIATTR_CRS_STACK_SIZE
	.align		4
.L_17993:
        /*0094*/ 	.byte	0x04, 0x1e
        /*0096*/ 	.short	(.L_17995 - .L_17994)
.L_17994:
        /*0098*/ 	.word	0x00000000


	//----- nvinfo : EIATTR_CBANK_PARAM_SIZE
	.align		4
.L_17995:
        /*009c*/ 	.byte	0x03, 0x19
        /*009e*/ 	.short	0x0030


	//----- nvinfo : EIATTR_PARAM_CBANK
	.align		4
        /*00a0*/ 	.byte	0x04, 0x0a
        /*00a2*/ 	.short	(.L_17997 - .L_17996)
	.align		4
.L_17996:
        /*00a4*/ 	.word	index@(.nv.constant0.uncontiguous_sum_square_i16)
        /*00a8*/ 	.short	0x0380
        /*00aa*/ 	.short	0x0030


	//----- nvinfo : EIATTR_SW_WAR
	.align		4
.L_17997:
        /*00ac*/ 	.byte	0x04, 0x36
        /*00ae*/ 	.short	(.L_17999 - .L_17998)
.L_17998:
        /*00b0*/ 	.word	0x00000008
.L_17999:


//--------------------- .nv.info.contiguous_cumulate_sum_square_i16 --------------------------
	.section	.nv.info.contiguous_cumulate_sum_square_i16,"",@"SHT_CUDA_INFO"
	.sectionflags	@""
	.align	4


	//----- nvinfo : EIATTR_CUDA_API_VERSION
	.align		4
        /*0000*/ 	.byte	0x04, 0x37
        /*0002*/ 	.short	(.L_18001 - .L_18000)
.L_18000:
        /*0004*/ 	.word	0x00000082


	//----- nvinfo : EIATTR_KPARAM_INFO
	.align		4
.L_18001:
        /*0008*/ 	.byte	0x04, 0x17
        /*000a*/ 	.short	(.L_18003 - .L_18002)
.L_18002:
        /*000c*/ 	.word	0x00000000
        /*0010*/ 	.short	0x0002
        /*0012*/ 	.short	0x0010
        /*0014*/ 	.byte	0x00, 0xf0, 0x21, 0x00


	//----- nvinfo : EIATTR_KPARAM_INFO
	.align		4
.L_18003:
        /*0018*/ 	.byte	0x04, 0x17
        /*001a*/ 	.short	(.L_18005 - .L_18004)
.L_18004:
        /*001c*/ 	.word	0x00000000
        /*0020*/ 	.short	0x0001
        /*0022*/ 	.short	0x0008
        /*0024*/ 	.byte	0x00, 0xf5, 0x21, 0x00


	//----- nvinfo : EIATTR_KPARAM_INFO
	.align		4
.L_18005:
        /*0028*/ 	.byte	0x04, 0x17
        /*002a*/ 	.short	(.L_18007 - .L_18006)
.L_18006:
        /*002c*/ 	.word	0x00000000
        /*0030*/ 	.short	0x0000
        /*0032*/ 	.short	0x0000
        /*0034*/ 	.byte	0x00, 0xf5, 0x21, 0x00


	//----- nvinfo : EIATTR_SPARSE_MMA_MASK
	.align		4
.L_18007:
        /*0038*/ 	.byte	0x03, 0x50
        /*003a*/ 	.short	0x0000


	//----- nvinfo : EIATTR_MAXREG_COUNT
	.align		4
        /*003c*/ 	.byte	0x03, 0x1b
        /*003e*/ 	.short	0x00ff


	//----- nvinfo : EIATTR_NUM_BARRIERS
	.align		4
        /*0040*/ 	.byte	0x02, 0x4c
        /*0042*/ 	.byte	0x01
	.zero		1


	//----- nvinfo : EIATTR_MERCURY_ISA_VERSION
	.align		4
        /*0044*/ 	.byte	0x03, 0x5f
        /*0046*/ 	.short	0x0101


	//----- nvinfo : EIATTR_INT_WARP_WIDE_INSTR_OFFSETS
	.align		4
        /*0048*/ 	.byte	0x04, 0x31
        /*004a*/ 	.short	(.L_18009 - .L_18008)


	//   ....[0]....
.L_18008:
        /*004c*/ 	.word	0x000002a0


	//----- nvinfo : EIATTR_VRC_CTA_INIT_COUNT
	.align		4
.L_18009:
        /*0050*/ 	.byte	0x02, 0x4a
	.zero		1
	.zero		1


	//----- nvinfo : EIATTR_EXIT_INSTR_OFFSETS
	.align		4
        /*0054*/ 	.byte	0x04, 0x1c
        /*0056*/ 	.short	(.L_18011 - .L_18010)


	//   ....[0]....
.L_18010:
        /*0058*/ 	.word	0x00000340


	//   ....[1]....
        /*005c*/ 	.word	0x000004e0


	//   ....[2]....
        /*0060*/ 	.word	0x00000560


	//----- nvinfo : EIATTR_CRS_STACK_SIZE
	.align		4
.L_18011:
        /*0064*/ 	.byte	0x04, 0x1e
        /*0066*/ 	.short	(.L_18013 - .L_18012)
.L_18012:
        /*0068*/ 	.word	0x00000000


	//----- nvinfo : EIATTR_CBANK_PARAM_SIZE
	.align		4
.L_18013:
        /*006c*/ 	.byte	0x03, 0x19
        /*006e*/ 	.short	0x0018


	//----- nvinfo : EIATTR_PARAM_CBANK
	.align		4
        /*0070*/ 	.byte	0x04, 0x0a
        /*0072*/ 	.short	(.L_18015 - .L_18014)
	.align		4
.L_18014:
        /*0074*/ 	.word	index@(.nv.constant0.contiguous_cumulate_sum_square_i16)
        /*0078*/ 	.short	0x0380
        /*007a*/ 	.short	0x0018


	//----- nvinfo : EIATTR_SW_WAR
	.align		4
.L_18015:
        /*007c*/ 	.byte	0x04, 0x36
        /*007e*/ 	.short	(.L_18017 - .L_18016)
.L_18016:
        /*0080*/ 	.word	0x00000008
.L_18017:


//--------------------- .nv.info.contiguous_sum_square_i16 --------------------------
	.section	.nv.info.contiguous_sum_square_i16,"",@"SHT_CUDA_INFO"
	.sectionflags	@""
	.align	4


	//----- nvinfo : EIATTR_CUDA_API_VERSION
	.align		4
        /*0000*/ 	.byte	0x04, 0x37
        /*0002*/ 	.short	(.L_18019 - .L_18018)
.L_18018:
        /*0004*/ 	.word	0x00000082


	//----- nvinfo : EIATTR_KPARAM_INFO
	.align		4
.L_18019:
        /*0008*/ 	.byte	0x04, 0x17
        /*000a*/ 	.short	(.L_18021 - .L_18020)
.L_18020:
        /*000c*/ 	.word	0x00000000
        /*0010*/ 	.short	0x0002
        /*0012*/ 	.short	0x0010
        /*0014*/ 	.byte	0x00, 0xf0, 0x21, 0x00


	//----- nvinfo : EIATTR_KPARAM_INFO
	.align		4
.L_18021:
        /*0018*/ 	.byte	0x04, 0x17
        /*001a*/ 	.short	(.L_18023 - .L_18022)
.L_18022:
        /*001c*/ 	.word	0x00000000
        /*0020*/ 	.short	0x0001
        /*0022*/ 	.short	0x0008
        /*0024*/ 	.byte	0x00, 0xf5, 0x21, 0x00


	//----- nvinfo : EIATTR_KPARAM_INFO
	.align		4
.L_18023:
        /*0028*/ 	.byte	0x04, 0x17
        /*002a*/ 	.short	(.L_18025 - .L_18024)
.L_18024:
        /*002c*/ 	.word	0x00000000
        /*0030*/ 	.short	0x0000
        /*0032*/ 	.short	0x0000
        /*0034*/ 	.byte	0x00, 0xf5, 0x21, 0x00


	//----- nvinfo : EIATTR_SPARSE_MMA_MASK
	.align		4
.L_18025:
        /*0038*/ 	.byte	0x03, 0x50
        /*003a*/ 	.short	0x0000


	//----- nvinfo : EIATTR_MAXREG_COUNT
	.align		4
        /*003c*/ 	.byte	0x03, 0x1b
        /*003e*/ 	.short	0x00ff


	//----- nvinfo : EIATTR_NUM_BARRIERS
	.align		4
        /*0040*/ 	.byte	0x02, 0x4c
        /*0042*/ 	.byte	0x01
	.zero		1


	//----- nvinfo : EIATTR_MERCURY_ISA_VERSION
	.align		4
        /*0044*/ 	.byte	0x03, 0x5f
        /*0046*/ 	.short	0x0101


	//----- nvinfo : EIATTR_INT_WARP_WIDE_INSTR_OFFSETS
	.align		4
        /*0048*/ 	.byte	0x04, 0x31
        /*004a*/ 	.short	(.L_18027 - .L_18026)


	//   ....[0]....
.L_18026:
        /*004c*/ 	.word	0x000002d0


	//----- nvinfo : EIATTR_VRC_CTA_INIT_COUNT
	.align		4
.L_18027:
        /*0050*/ 	.byte	0x02, 0x4a
	.zero		1
	.zero		1


	//----- nvinfo : EIATTR_EXIT_INSTR_OFFSETS
	.align		4
        /*0054*/ 	.byte	0x04, 0x1c
        /*0056*/ 	.short	(.L_18029 - .L_18028)


	//   ....[0]....
.L_18028:
        /*0058*/ 	.word	0x00000370


	//   ....[1]....
        /*005c*/ 	.word	0x00000510


	//   ....[2]....
        /*0060*/ 	.word	0x00000590


	//----- nvinfo : EIATTR_CRS_STACK_SIZE
	.align		4
.L_18029:
        /*0064*/ 	.byte	0x04, 0x1e
        /*0066*/ 	.short	(.L_18031 - .L_18030)
.L_18030:
        /*0068*/ 	.word	0x00000000


	//----- nvinfo : EIATTR_CBANK_PARAM_SIZE
	.align		4
.L_18031:
        /*006c*/ 	.byte	0x03, 0x19
        /*006e*/ 	.short	0x0018


	//----- nvinfo : EIATTR_PARAM_CBANK
	.align		4
        /*0070*/ 	.byte	0x04, 0x0a
        /*0072*/ 	.short	(.L_18033 - .L_18032)
	.align		4
.L_18032:
        /*0074*/ 	.word	index@(.nv.constant0.contiguous_sum_square_i16)
        /*0078*/ 	.short	0x0380
        /*007a*/ 	.short	0x0018


	//----- nvinfo : EIATTR_SW_WAR
	.align		4
.L_18033:
        /*007c*/ 	.byte	0x04, 0x36
        /*007e*/ 	.short	(.L_18035 - .L_18034)
.L_18034:
        /*0080*/ 	.word	0x00000008
.L_18035:


//--------------------- .nv.info.contiguous_sum_square33_i8 --------------------------
	.section	.nv.info.contiguous_sum_square33_i8,"",@"SHT_CUDA_INFO"
	.sectionflags	@""
	.align	4


	//----- nvinfo : EIATTR_CUDA_API_VERSION
	.align		4
        /*0000*/ 	.byte	0x04, 0x37
        /*0002*/ 	.short	(.L_18037 - .L_18036)
.L_18036:
        /*0004*/ 	.word	0x00000082


	//----- nvinfo : EIATTR_KPARAM_INFO
	.align		4
.L_18037:
        /*0008*/ 	.byte	0x04, 0x17
        /*000a*/ 	.short	(.L_18039 - .L_18038)
.L_18038:
        /*000c*/ 	.word	0x00000000
        /*0010*/ 	.short	0x0004
        /*0012*/ 	.short	0x0020
        /*0014*/ 	.byte	0x00, 0xf0, 0x21, 0x00


	//----- nvinfo : EIATTR_KPARAM_INFO
	.align		4
.L_18039:
        /*0018*/ 	.byte	0x04, 0x17
        /*001a*/ 	.short	(.L_18041 - .L_18040)
.L_18040:
        /*001c*/ 	.word	0x00000000
        /*0020*/ 	.short	0x0003
        /*0022*/ 	.short	0x0018
        /*0024*/ 	.byte	0x00, 0xf0, 0x21, 0x00


	//----- nvinfo : EIATTR_KPARAM_INFO
	.align		4
.L_18041:
        /*0028*/ 	.byte	0x04, 0x17
        /*002a*/ 	.short	(.L_18043 - .L_18042)
.L_18042:
        /*002c*/ 	.word	0x00000000
        /*0030*/ 	.short	0x0002
        /*0032*/ 	.short	0x0010
        /*0034*/ 	.byte	0x00, 0xf0, 0x21, 0x00


	//----- nvinfo : EIATTR_KPARAM_INFO
	.align		4
.L_18043:
        /*0038*/ 	.byte	0x04, 0x17
        /*003a*/ 	.short	(.L_18045 - .L_18044)
.L_18044:
        /*003c*/ 	.word	0x00000000
        /*0040*/ 	.short	0x0001
        /*0042*/ 	.short	0x0008
        /*0044*/ 	.byte	0x00, 0xf5, 0x21, 0x00


	//----- nvinfo : EIATTR_KPARAM_INFO
	.align		4
.L_18045:
        /*0048*/ 	.byte	0x04, 0x17
        /*004a*/ 	.short	(.L_18047 - .L_18046)
.L_18046:
        /*004c*/ 	.word	0x00000000
        /*0050*/ 	.short	0x0000
        /*0052*/ 	.short	0x0000
        /*0054*/ 	.byte	0x00, 0xf5, 0x21, 0x00


	//----- nvinfo : EIATTR_SPARSE_MMA_MASK
	.align		4
.L_18047:
        /*0058*/ 	.byte	0x03, 0x50
        /*005a*/ 	.short	0x0000


	//----- nvinfo : EIATTR_MAXREG_COUNT
	.align		4
        /*005c*/ 	.byte	0x03, 0x1b
        /*005e*/ 	.short	0x00ff


	//----- nvinfo : EIATTR_NUM_BARRIERS
	.align		4
        /*0060*/ 	.byte	0x02, 0x4c
        /*0062*/ 	.byte	0x01
	.zero		1


	//----- nvinfo : EIATTR_MERCURY_ISA_VERSION
	.align		4
        /*0064*/ 	.byte	0x03, 0x5f
        /*0066*/ 	.short	0x0101


	//----- nvinfo : EIATTR_VRC_CTA_INIT_COUNT
	.align		4
        /*0068*/ 	.byte	0x02, 0x4a
	.zero		1
	.zero		1


	//----- nvinfo : EIATTR_EXIT_INSTR_OFFSETS
	.align		4
        /*006c*/ 	.byte	0x04, 0x1c
        /*006e*/ 	.short	(.L_18049 - .L_18048)


	//   ....[0]....
.L_18048:
        /*0070*/ 	.word	0x00000140


	//   ....[1]....
        /*0074*/ 	.word	0x000001e0


	//   ....[2]....
        /*0078*/ 	.word	0x000006f0


	//----- nvinfo : EIATTR_CBANK_PARAM_SIZE
	.align		4
.L_18049:
        /*007c*/ 	.byte	0x03, 0x19
        /*007e*/ 	.short	0x0028


	//----- nvinfo : EIATTR_PARAM_CBANK
	.align		4
        /*0080*/ 	.byte	0x04, 0x0a
        /*0082*/ 	.short	(.L_18051 - .L_18050)
	.align		4
.L_18050:
        /*0084*/ 	.word	index@(.nv.constant0.contiguous_sum_square33_i8)
        /*0088*/ 	.short	0x0380
        /*008a*/ 	.short	0x0028


	//----- nvinfo : EIATTR_SW_WAR
	.align		4
.L_18051:
        /*008c*/ 	.byte	0x04, 0x36
        /*008e*/ 	.short	(.L_18053 - .L_18052)
.L_18052:
        /*0090*/ 	.word	0x00000008
.L_18053:


//--------------------- .nv.info.contiguous_sum_square3_i8 --------------------------
	.section	.nv.info.contiguous_sum_square3_i8,"",@"SHT_CUDA_INFO"
	.sectionflags	@""
	.align	4


	//----- nvinfo : EIATTR_CUDA_API_VERSION
	.align		4
        /*0000*/ 	.byte	0x04, 0x37
        /*0002*/ 	.short	(.L_18055 - .L_18054)
.L_18054:
        /*0004*/ 	.word	0x00000082


	//----- nvinfo : EIATTR_KPARAM_INFO
	.align		4
.L_18055:
        /*0008*/ 	.byte	0x04, 0x17
        /*000a*/ 	.short	(.L_18057 - .L_18056)
.L_18056:
        /*000c*/ 	.word	0x00000000
        /*0010*/ 	.short	0x0006
        /*0012*/ 	.short	0x0030
        /*0014*/ 	.byte	0x00, 0xf0, 0x21, 0x00


	//----- nvinfo : EIATTR_KPARAM_INFO
	.align		4
.L_18057:
        /*0018*/ 	.byte	0x04, 0x17
        /*001a*/ 	.short	(.L_18059 - .L_18058)
.L_18058:
        /*001c*/ 	.word	0x00000000
        /*0020*/ 	.short	0x0005
        /*0022*/ 	.short	0x0028
        /*0024*/ 	.byte	0x00, 0xf0, 0x21, 0x00


	//----- nvinfo : EIATTR_KPARAM_INFO
	.align		4
.L_18059:
        /*0028*/ 	.byte	0x04, 0x17
        /*002a*/ 	.short	(.L_18061 - .L_18060)
.L_18060:
        /*002c*/ 	.word	0x00000000
        /*0030*/ 	.short	0x0004
        /*0032*/ 	.short	0x0020
        /*0034*/ 	.byte	0x00, 0xf0, 0x21, 0x00


	//----- nvinfo : EIATTR_KPARAM_INFO
	.align		4
.L_18061:
        /*0038*/ 	.byte	0x04, 0x17
        /*003a*/ 	.short	(.L_18063 - .L_18062)
.L_18062:
        /*003c*/ 	.word	0x00000000
        /*0040*/ 	.short	0x0003
        /*0042*/ 	.short	0x0018
        /*0044*/ 	.byte	0x00, 0xf5, 0x21, 0x00


	//----- nvinfo : EIATTR_KPARAM_INFO
	.align		4
.L_18063:
        /*0048*/ 	.byte	0x04, 0x17
        /*004a*/ 	.short	(.L_18065 - .L_18064)
.L_18064:
        /*004c*/ 	.word	0x00000000
        /*0050*/ 	.short	0x0002
        /*0052*/ 	.short	0x0010
        /*0054*/ 	.byte	0x00, 0xf5, 0x21, 0x00


	//----- nvinfo : EIATTR_KPARAM_INFO
	.align		4
.L_18065:
        /*0058*/ 	.byte	0x04, 0x17
        /*005a*/ 	.short	(.L_18067 - .L_18066)
.L_18066:
        /*005c*/ 	.word	0x00000000
        /*0060*/ 	.short	0x0001
        /*0062*/ 	.short	0x0008
        /*0064*/ 	.byte	0x00, 0xf5, 0x21, 0x00


	//----- nvinfo : EIATTR_KPARAM_INFO
	.align		4
.L_18067:
        /*0068*/ 	.byte	0x04, 0x17
        /*006a*/ 	.short	(.L_18069 - .L_18068)
.L_18068:
        /*006c*/ 	.word	0x00000000
        /*0070*/ 	.short	0x0000
        /*0072*/ 	.short	0x0000
        /*0074*/ 	.byte	0x00, 0xf5, 0x21, 0x00


	//----- nvinfo : EIATTR_SPARSE_MMA_MASK
	.align		4
.L_18069:
        /*0078*/ 	.byte	0x03, 0x50
        /*007a*/ 	.short	0x0000


	//----- nvinfo : EIATTR_MAXREG_COUNT
	.align		4
        /*007c*/ 	.byte	0x03, 0x1b
        /*007e*/ 	.short	0x00ff


	//----- nvinfo : EIATTR_NUM_BARRIERS
	.align		4
        /*0080*/ 	.byte	0x02, 0x4c
        /*0082*/ 	.byte	0x01
	.zero		1


	//----- nvinfo : EIATTR_MERCURY_ISA_VERSION
	.align		4
        /*0084*/ 	.byte	0x03, 0x5f
        /*0086*/ 	.short	0x0101


	//----- nvinfo : EIATTR_VRC_CTA_INIT_COUNT
	.align		4
        /*0088*/ 	.byte	0x02, 0x4a
	.zero		1
	.zero		1


	//----- nvinfo : EIATTR_EXIT_INSTR_OFFSETS
	.align		4
        /*008c*/ 	.byte	0x04, 0x1c
        /*008e*/ 	.short	(.L_18071 - .L_18070)


	//   ....[0]....
.L_18070:
        /*0090*/ 	.word	0x00000140


	//   ....[1]....
        /*0094*/ 	.word	0x00003120


	//   ....[2]....
        /*0098*/ 	.word	0x000036c0


	//----- nvinfo : EIATTR_CRS_STACK_SIZE
	.align		4
.L_18071:
        /*009c*/ 	.byte	0x04, 0x1e
        /*009e*/ 	.short	(.L_18073 - .L_18072)
.L_18072:
        /*00a0*/ 	.word	0x00000000


	//----- nvinfo : EIATTR_CBANK_PARAM_SIZE
	.align		4
.L_18073:
        /*00a4*/ 	.byte	0x03, 0x19
        /*00a6*/ 	.short	0x0038


	//----- nvinfo : EIATTR_PARAM_CBANK
	.align		4
        /*00a8*/ 	.byte	0x04, 0x0a
        /*00aa*/ 	.short	(.L_18075 - .L_18074)
	.align		4
.L_18074:
        /*00ac*/ 	.word	index@(.nv.constant0.contiguous_sum_square3_i8)
        /*00b0*/ 	.short	0x0380
        /*00b2*/ 	.short	0x0038


	//----- nvinfo : EIATTR_SW_WAR
	.align		4
.L_18075:
        /*00b4*/ 	.byte	0x04, 0x36
        /*00b6*/ 	.short	(.L_18077 - .L_18076)
.L_18076:
        /*00b8*/ 	.word	0x00000008
.L_18077:


//--------------------- .nv.info.contiguous_sum_square22_i8 --------------------------
	.section	.nv.info.contiguous_sum_square22_i8,"",@"SHT_CUDA_INFO"
	.sectionflags	@""
	.align	4


	//----- nvinfo : EIATTR_CUDA_API_VERSION
	.align		4
        /*0000*/ 	.byte	0x04, 0x37
        /*0002*/ 	.short	(.L_18079 - .L_18078)
.L_18078:
        /*0004*/ 	.word	0x00000082


	//----- nvinfo : EIATTR_KPARAM_INFO
	.align		4
.L_18079:
        /*0008*/ 	.byte	0x04, 0x17
        /*000a*/ 	.short	(.L_18081 - .L_18080)
.L_18080:
        /*000c*/ 	.word	0x00000000
        /*0010*/ 	.short	0x0005
        /*0012*/ 	.short	0x0028
        /*0014*/ 	.byte	0x00, 0xf0, 0x21, 0x00


	//----- nvinfo : EIATTR_KPARAM_INFO
	.align		4
.L_18081:
        /*0018*/ 	.byte	0x04, 0x17
        /*001a*/ 	.short	(.L_18083 - .L_18082)
.L_18082:
        /*001c*/ 	.word	0x00000000
        /*0020*/ 	.short	0x0004
        /*0022*/ 	.short	0x0020
        /*0024*/ 	.byte	0x00, 0xf0, 0x21, 0x00


	//----- nvinfo : EIATTR_KPARAM_INFO
	.align		4
.L_18083:
        /*0028*/ 	.byte	0x04, 0x17
        /*002a*/ 	.short	(.L_18085 - .L_18084)
.L_18084:
        /*002c*/ 	.word	0x00000000
        /*0030*/ 	.short	0x0003
        /*0032*/ 	.short	0x0018
        /*0034*/ 	.byte	0x00, 0xf0, 0x21, 0x00


	//----- nvinfo : EIATTR_KPARAM_INFO
	.align		4
.L_18085:
        /*0038*/ 	.byte	0x04, 0x17
        /*003a*/ 	.short	(.L_18087 - .L_18086)
.L_18086:
        /*003c*/ 	.word	0x00000000
        /*0040*/ 	.short	0x0002
        /*0042*/ 	.short	0x0010
        /*0044*/ 	.byte	0x00, 0xf0, 0x21, 0x00


	//----- nvinfo : EIATTR_KPARAM_INFO
	.align		4
.L_18087:
        /*0048*/ 	.byte	0x04, 0x17
        /*004a*/ 	.short	(.L_18089 - .L_18088)
.L_18088:
        /*004c*/ 	.word	0x00000000
        /*0050*/ 	.short	0x0001
        /*0052*/ 	.short	0x0008
        /*0054*/ 	.byte	0x00, 0xf5, 0x21, 0x00


	//----- nvinfo : EIATTR_KPARAM_INFO
	.align		4
.L_18089:
        /*0058*/ 	.byte	0x04, 0x17
        /*005a*/ 	.short	(.L_18091 - .L_18090)
.L_18090:
        /*005c*/ 	.word	0x00000000
        /*0060*/ 	.short	0x0000
        /*0062*/ 	.short	0x0000
        /*0064*/ 	.byte	0x00, 0xf5, 0x21, 0x00


	//----- nvinfo : EIATTR_SPARSE_MMA_MASK
	.align		4
.L_18091:
        /*0068*/ 	.byte	0x03, 0x50
        /*006a*/ 	.short	0x0000


	//----- nvinfo : EIATTR_MAXREG_COUNT
	.align		4
        /*006c*/ 	.byte	0x03, 0x1b
        /*006e*/ 	.short	0x00ff


	//----- nvinfo : EIATTR_NUM_BARRIERS
	.align		4
        /*0070*/ 	.byte	0x02, 0x4c
        /*0072*/ 	.byte	0x01
	.zero		1


	//----- nvinfo : EIATTR_MERCURY_ISA_VERSION
	.align		4
        /*0074*/ 	.byte	0x03, 0x5f
        /*0076*/ 	.short	0x0101


	//----- nvinfo : EIATTR_VRC_CTA_INIT_COUNT
	.align		4
        /*0078*/ 	.byte	0x02, 0x4a
	.zero		1
	.zero		1


	//----- nvinfo : EIATTR_EXIT_INSTR_OFFSETS
	.align		4
        /*007c*/ 	.byte	0x04, 0x1c
        /*007e*/ 	.short	(.L_18093 - .L_18092)


	//   ....[0]....
.L_18092:
        /*0080*/ 	.word	0x00000100


	//   ....[1]....
        /*0084*/ 	.word	0x00000470


	//   ....[2]....
        /*0088*/ 	.word	0x00000610


	//   ....[3]....
        /*008c*/ 	.word	0x00000720


	//----- nvinfo : EIATTR_CRS_STACK_SIZE
	.align		4
.L_18093:
        /*0090*/ 	.byte	0x04, 0x1e
        /*0092*/ 	.short	(.L_18095 - .L_18094)
.L_18094:
        /*0094*/ 	.word	0x00000000


	//----- nvinfo : EIATTR_CBANK_PARAM_SIZE
	.align		4
.L_18095:
        /*0098*/ 	.byte	0x03, 0x19
        /*009a*/ 	.short	0x0030


	//----- nvinfo : EIATTR_PARAM_CBANK
	.align		4
        /*009c*/ 	.byte	0x04, 0x0a
        /*009e*/ 	.short	(.L_18097 - .L_18096)
	.align		4
.L_18096:
        /*00a0*/ 	.word	index@(.nv.constant0.contiguous_sum_square22_i8)
        /*00a4*/ 	.short	0x0380
        /*00a6*/ 	.short	0x0030


	//----- nvinfo : EIATTR_SW_WAR
	.align		4
.L_18097:
        /*00a8*/ 	.byte	0x04, 0x36
        /*00aa*/ 	.short	(.L_18099 - .L_18098)
.L_18098:
        /*00ac*/ 	.word	0x00000008
.L_18099:


//--------------------- .nv.info.contiguous_sum_square2_i8 --------------------------
	.section	.nv.info.contiguous_sum_square2_i8,"",@"SHT_CUDA_INFO"
	.sectionflags	@""
	.align	4


	//----- nvinfo : EIATTR_CUDA_API_VERSION
	.align		4
        /*0000*/ 	.byte	0x04, 0x37
        /*0002*/ 	.short	(.L_18101 - .L_18100)
.L_18100:
        /*0004*/ 	.word	0x00000082


	//----- nvinfo : EIATTR_KPARAM_INFO
	.align		4
.L_18101:
        /*0008*/ 	.byte	0x04, 0x17
        /*000a*/ 	.short	(.L_18103 - .L_18102)
.L_18102:
        /*000c*/ 	.word	0x00000000
        /*0010*/ 	.short	0x0008
        /*0012*/ 	.short	0x0040
        /*0014*/ 	.byte	0x00, 0xf0, 0x21, 0x00


	//----- nvinfo : EIATTR_KPARAM_INFO
	.align		4
.L_18103:
        /*0018*/ 	.byte	0x04, 0x17
        /*001a*/ 	.short	(.L_18105 - .L_18104)
.L_18104:
        /*001c*/ 	.word	0x00000000
        /*0020*/ 	.short	0x0007
        /*0022*/ 	.short	0x0038
        /*0024*/ 	.byte	0x00, 0xf0, 0x21, 0x00


	//----- nvinfo : EIATTR_KPARAM_INFO
	.align		4
.L_18105:
        /*0028*/ 	.byte	0x04, 0x17
        /*002a*/ 	.short	(.L_18107 - .L_18106)
.L_18106:
        /*002c*/ 	.word	0x00000000
        /*0030*/ 	.short	0x0006
        /*0032*/ 	.short	0x0030
        /*0034*/ 	.byte	0x00, 0xf0, 0x21, 0x00


	//----- nvinfo : EIATTR_KPARAM_INFO
	.align		4
.L_18107:
        /*0038*/ 	.byte	0x04, 0x17
        /*003a*/ 	.short	(.L_18109 - .L_18108)
.L_18108:
        /*003c*/ 	.word	0x00000000
        /*0040*/ 	.short	0x0005
        /*0042*/ 	.short	0x0028
        /*0044*/ 	.byte	0x00, 0xf0, 0x21, 0x00


	//----- nvinfo : EIATTR_KPARAM_INFO
	.align		4
.L_18109:
        /*0048*/ 	.byte	0x04, 0x17
        /*004a*/ 	.short	(.L_18111 - .L_18110)
.L_18110:
        /*004c*/ 	.word	0x00000000
        /*0050*/ 	.short	0x0004
        /*0052*/ 	.short	0x0020
        /*0054*/ 	.byte	0x00, 0xf0, 0x21, 0x00


	//----- nvinfo : EIATTR_KPARAM_INFO
	.align		4
.L_18111:
        /*0058*/ 	.byte	0x04, 0x17
        /*005a*/ 	.short	(.L_18113 - .L_18112)
.L_18112:
        /*005c*/ 	.word	0x00000000
        /*0060*/ 	.short	0x0003
        /*0062*/ 	.short	0x0018
        /*0064*/ 	.byte	0x00, 0xf5, 0x21, 0x00


	//----- nvinfo : EIATTR_KPARAM_INFO
	.align		4
.L_18113:
        /*0068*/ 	.byte	0x04, 0x17
        /*006a*/ 	.short	(.L_18115 - .L_18114)
.L_18114:
        /*006c*/ 	.word	0x00000000
        /*0070*/ 	.short	0x0002
        /*0072*/ 	.short	0x0010
        /*0074*/ 	.byte	0x00, 0xf5, 0x21, 0x00


	//----- nvinfo : EIATTR_KPARAM_INFO
	.align		4
.L_18115:
        /*0078*/ 	.byte	0x04, 0x17
        /*007a*/ 	.short	(.L_18117 - .L_18116)
.L_18116:
        /*007c*/ 	.word	0x00000000
        /*0080*/ 	.short	0x0001
        /*0082*/ 	.short	0x0008
        /*0084*/ 	.byte	0x00, 0xf5, 0x21, 0x00


	//----- nvinfo : EIATTR_KPARAM_INFO
	.align		4
.L_18117:
        /*0088*/ 	.byte	0x04, 0x17
        /*008a*/ 	.short	(.L_18119 - .L_18118)
.L_18118:
        /*008c*/ 	.word	0x00000000
        /*0090*/ 	.short	0x0000
        /*0092*/ 	.short	0x0000
        /*0094*/ 	.byte	0x00, 0xf5, 0x21, 0x00


	//----- nvinfo : EIATTR_SPARSE_MMA_MASK
	.align		4
.L_18119:
        /*0098*/ 	.byte	0x03, 0x50
        /*009a*/ 	.short	0x0000


	//----- nvinfo : EIATTR_MAXREG_COUNT
	.align		4
        /*009c*/ 	.byte	0x03, 0x1b
        /*009e*/ 	.short	0x00ff


	//----- nvinfo : EIATTR_NUM_BARRIERS
	.align		4
        /*00a0*/ 	.byte	0x02, 0x4c
        /*00a2*/ 	.byte	0x01
	.zero		1


	//----- nvinfo : EIATTR_MERCURY_ISA_VERSION
	.align		4
        /*00a4*/ 	.byte	0x03, 0x5f
        /*00a6*/ 	.short	0x0101


	//----- nvinfo : EIATTR_VRC_CTA_INIT_COUNT
	.align		4
        /*00a8*/ 	.byte	0x02, 0x4a
	.zero		1
	.zero		1


	//----- nvinfo : EIATTR_EXIT_INSTR_OFFSETS
	.align		4
        /*00ac*/ 	.byte	0x04, 0x1c
        /*00ae*/ 	.short	(.L_18121 - .L_18120)


	//   ....[0]....
.L_18120:
        /*00b0*/ 	.word	0x00000100


	//   ....[1]....
        /*00b4*/ 	.word	0x00006800


	//   ....[2]....
        /*00b8*/ 	.word	0x000069a0


	//   ....[3]....
        /*00bc*/ 	.word	0x00006ab0


	//----- nvinfo : EIATTR_CRS_STACK_SIZE
	.align		4
.L_18121:
        /*00c0*/ 	.byte	0x04, 0x1e
        /*00c2*/ 	.short	(.L_18123 - .L_18122)
.L_18122:
        /*00c4*/ 	.word	0x00000000


	//----- nvinfo : EIATTR_CBANK_PARAM_SIZE
	.align		4
.L_18123:
        /*00c8*/ 	.byte	0x03, 0x19
        /*00ca*/ 	.short	0x0048


	//----- nvinfo : EIATTR_PARAM_CBANK
	.align		4
        /*00cc*/ 	.byte	0x04, 0x0a
        /*00ce*/ 	.short	(.L_18125 - .L_18124)
	.align		4
.L_18124:
        /*00d0*/ 	.word	index@(.nv.constant0.contiguous_sum_square2_i8)
        /*00d4*/ 	.short	0x0380
        /*00d6*/ 	.short	0x0048


	//----- nvinfo : EIATTR_SW_WAR
	.align		4
.L_18125:
        /*00d8*/ 	.byte	0x04, 0x36
        /*00da*/ 	.short	(.L_18127 - .L_18126)
.L_18126:
        /*00dc*/ 	.word	0x00000008
.L_18127:


//--------------------- .nv.info.uncontiguous_cumulate_sum_square_i8 --------------------------
	.section	.nv.info.uncontiguous_cumulate_sum_square_i8,"",@"SHT_CUDA_INFO"
	.sectionflags	@""
	.align	4


	//----- nvinfo : EIATTR_CUDA_API_VERSION
	.align		4
        /*0000*/ 	.byte	0x04, 0x37
        /*0002*/ 	.short	(.L_18129 - .L_18128)
.L_18128:
        /*0004*/ 	.word	0x00000082


	//----- nvinfo : EIATTR_KPARAM_INFO
	.align		4
.L_18129:
        /*0008*/ 	.byte	0x04, 0x17
        /*000a*/ 	.short	(.L_18131 - .L_18130)
.L_18130:
        /*000c*/ 	.word	0x00000000
        /*0010*/ 	.short	0x0005
        /*0012*/ 	.short	0x0028
        /*0014*/ 	.byte	0x00, 0xf0, 0x21, 0x00


	//----- nvinfo : EIATTR_KPARAM_INFO
	.align		4
.L_18131:
        /*0018*/ 	.byte	0x04, 0x17
        /*001a*/ 	.short	(.L_18133 - .L_18132)
.L_18132:
        /*001c*/ 	.word	0x00000000
        /*0020*/ 	.short	0x0004
        /*0022*/ 	.short	0x0020
        /*0024*/ 	.byte	0x00, 0xf0, 0x21, 0x00


	//----- nvinfo : EIATTR_KPARAM_INFO
	.align		4
.L_18133:
        /*0028*/ 	.byte	0x04, 0x17
        /*002a*/ 	.short	(.L_18135 - .L_18134)
.L_18134:
        /*002c*/ 	.word	0x00000000
        /*0030*/ 	.short	0x0003
        /*0032*/ 	.short	0x0018
        /*0034*/ 	.byte	0x00, 0xf5, 0x21, 0x00


	//----- nvinfo : EIATTR_KPARAM_INFO
	.align		4
.L_18135:
        /*0038*/ 	.byte	0x04, 0x17
        /*003a*/ 	.short	(.L_18137 - .L_18136)
.L_18136:
        /*003c*/ 	.word	0x00000000
        /*0040*/ 	.short	0x0002
        /*0042*/ 	.short	0x0010
        /*0044*/ 	.byte	0x00, 0xf5, 0x21, 0x00


	//----- nvinfo : EIATTR_KPARAM_INFO
	.align		4
.L_18137:
        /*0048*/ 	.byte	0x04, 0x17
        /*004a*/ 	.short	(.L_18139 - .L_18138)
.L_18138:
        /*004c*/ 	.word	0x00000000
        /*0050*/ 	.short	0x0001
        /*0052*/ 	.short	0x0008
        /*0054*/ 	.byte	0x00, 0xf5, 0x21, 0x00


	//----- nvinfo : EIATTR_KPARAM_INFO
	.align		4
.L_18139:
        /*0058*/ 	.byte	0x04, 0x17
        /*005a*/ 	.short	(.L_18141 - .L_18140)
.L_18140:
        /*005c*/ 	.word	0x00000000
        /*0060*/ 	.short	0x0000
        /*0062*/ 	.short	0x0000
        /*0064*/ 	.byte	0x00, 0xf5, 0x21, 0x00


	//----- nvinfo : EIATTR_SPARSE_MMA_MASK
	.align		4
.L_18141:
        /*0068*/ 	.byte	0x03, 0x50
        /*006a*/ 	.short	0x0000


	//----- nvinfo : EIATTR_MAXREG_COUNT
	.align		4
        /*006c*/ 	.byte	0x03, 0x1b
        /*006e*/ 	.short	0x00ff


	//----- nvinfo : EIATTR_NUM_BARRIERS
	.align		4
        /*0070*/ 	.byte	0x02, 0x4c
        /*0072*/ 	.byte	0x01
	.zero		1


	//----- nvinfo : EIATTR_MERCURY_ISA_VERSION
	.align		4
        /*0074*/ 	.byte	0x03, 0x5f
        /*0076*/ 	.short	0x0101


	//----- nvinfo : EIATTR_VRC_CTA_INIT_COUNT
	.align		4
        /*0078*/ 	.byte	0x02, 0x4a
	.zero		1
	.zero		1


	//----- nvinfo : EIATTR_EXIT_INSTR_OFFSETS
	.align		4
        /*007c*/ 	.byte	0x04, 0x1c
        /*007e*/ 	.short	(.L_18143 - .L_18142)


	//   ....[0]....
.L_18142:
        /*0080*/ 	.word	0x00006710


	//   ....[1]....
        /*0084*/ 	.word	0x000068b0


	//   ....[2]....
        /*0088*/ 	.word	0x00006960


	//----- nvinfo : EIATTR_CRS_STACK_SIZE
	.align		4
.L_18143:
        /*008c*/ 	.byte	0x04, 0x1e
        /*008e*/ 	.short	(.L_18145 - .L_18144)
.L_18144:
        /*0090*/ 	.word	0x00000000


	//----- nvinfo : EIATTR_CBANK_PARAM_SIZE
	.align		4
.L_18145:
        /*0094*/ 	.byte	0x03, 0x19
        /*0096*/ 	.short	0x0030


	//----- nvinfo : EIATTR_PARAM_CBANK
	.align		4
        /*0098*/ 	.byte	0x04, 0x0a
        /*009a*/ 	.short	(.L_18147 - .L_18146)
	.align		4
.L_18146:
        /*009c*/ 	.word	index@(.nv.constant0.uncontiguous_cumulate_sum_square_i8)
        /*00a0*/ 	.short	0x0380
        /*00a2*/ 	.short	0x0030


	//----- nvinfo : EIATTR_SW_WAR
	.align		4
.L_18147:
        /*00a4*/ 	.byte	0x04, 0x36
        /*00a6*/ 	.short	(.L_18149 - .L_18148)
.L_18148:
        /*00a8*/ 	.word	0x00000008
.L_18149:


//--------------------- .nv.info.uncontiguous_sum_square_i8 --------------------------
	.section	.nv.info.uncontiguous_sum_square_i8,"",@"SHT_CUDA_INFO"
	.sectionflags	@""
	.align	4


	//----- nvinfo : EIATTR_CUDA_API_VERSION
	.align		4
        /*0000*/ 	.byte	0x04, 0x37
        /*0002*/ 	.short	(.L_18151 - .L_18150)
.L_18150:
        /*0004*/ 	.word	0x00000082


	//----- nvinfo : EIATTR_KPARAM_INFO
	.align		4
.L_18151:
        /*0008*/ 	.byte	0x04, 0x17
        /*000a*/ 	.short	(.L_18153 - .L_18152)
.L_18152:
        /*000c*/ 	.word	0x00000000
        /*0010*/ 	.short	0x0005
        /*0012*/ 	.short	0x0028
        /*0014*/ 	.byte	0x00, 0xf0, 0x21, 0x00


	//----- nvinfo : EIATTR_KPARAM_INFO
	.align		4
.L_18153:
        /*0018*/ 	.byte	0x04, 0x17
        /*001a*/ 	.short	(.L_18155 - .L_18154)
.L_18154:
        /*001c*/ 	.word	0x00000000
        /*0020*/ 	.short	0x0004
        /*0022*/ 	.short	0x0020
        /*0024*/ 	.byte	0x00, 0xf0, 0x21, 0x00


	//----- nvinfo : EIATTR_KPARAM_INFO
	.align		4
.L_18155:
        /*0028*/ 	.byte	0x04, 0x17
        /*002a*/ 	.short	(.L_18157 - .L_18156)
.L_18156:
        /*002c*/ 	.word	0x00000000
        /*0030*/ 	.short	0x0003
        /*0032*/ 	.short	0x0018
        /*0034*/ 	.byte	0x00, 0xf5, 0x21, 0x00


	//----- nvinfo : EIATTR_KPARAM_INFO
	.align		4
.L_18157:
        /*0038*/ 	.byte	0x04, 0x17
        /*003a*/ 	.short	(.L_18159 - .L_18158)
.L_18158:
        /*003c*/ 	.word	0x00000000
        /*0040*/ 	.short	0x0002
        /*0042*/ 	.short	0x0010
        /*0044*/ 	.byte	0x00, 0xf5, 0x21, 0x00


	//----- nvinfo : EIATTR_KPARAM_INFO
	.align		4
.L_18159:
        /*0048*/ 	.byte	0x04, 0x17
        /*004a*/ 	.short	(.L_18161 - .L_18160)
.L_18160:
        /*004c*/ 	.word	0x00000000
        /*0050*/ 	.short	0x0001
        /*0052*/ 	.short	0x0008
        /*0054*/ 	.byte	0x00, 0xf5, 0x21, 0x00


	//----- nvinfo : EIATTR_KPARAM_INFO
	.align		4
.L_18161:
        /*0058*/ 	.byte	0x04, 0x17
        /*005a*/ 	.short	(.L_18163 - .L_18162)
.L_18162:
        /*005c*/ 	.word	0x00000000
        /*0060*/ 	.short	0x0000
        /*0062*/ 	.short	0x0000
        /*0064*/ 	.byte	0x00, 0xf5, 0x21, 0x00


	//----- nvinfo : EIATTR_SPARSE_MMA_MASK
	.align		4
.L_18163:
        /*0068*/ 	.byte	0x03, 0x50
        /*006a*/ 	.short	0x0000


	//----- nvinfo : EIATTR_MAXREG_COUNT
	.align		4
        /*006c*/ 	.byte	0x03, 0x1b
        /*006e*/ 	.short	0x00ff


	//----- nvinfo : EIATTR_NUM_BARRIERS
	.align		4
        /*0070*/ 	.byte	0x02, 0x4c
        /*0072*/ 	.byte	0x01
	.zero		1


	//----- nvinfo : EIATTR_MERCURY_ISA_VERSION
	.align		4
        /*0074*/ 	.byte	0x03, 0x5f
        /*0076*/ 	.short	0x0101


	//----- nvinfo : EIATTR_VRC_CTA_INIT_COUNT
	.align		4
        /*0078*/ 	.byte	0x02, 0x4a
	.zero		1
	.zero		1


	//----- nvinfo : EIATTR_EXIT_INSTR_OFFSETS
	.align		4
        /*007c*/ 	.byte	0x04, 0x1c
        /*007e*/ 	.short	(.L_18165 - .L_18164)


	//   ....[0]....
.L_18164:
        /*0080*/ 	.word	0x00006740


	//   ....[1]....
        /*0084*/ 	.word	0x000068e0


	//   ....[2]....
        /*0088*/ 	.word	0x00006990


	//----- nvinfo : EIATTR_CRS_STACK_SIZE
	.align		4
.L_18165:
        /*008c*/ 	.byte	0x04, 0x1e
        /*008e*/ 	.short	(.L_18167 - .L_18166)
.L_18166:
        /*0090*/ 	.word	0x00000000


	//----- nvinfo : EIATTR_CBANK_PARAM_SIZE
	.align		4
.L_18167:
        /*0094*/ 	.byte	0x03, 0x19
        /*0096*/ 	.short	0x0030


	//----- nvinfo : EIATTR_PARAM_CBANK
	.align		4
        /*0098*/ 	.byte	0x04, 0x0a
        /*009a*/ 	.short	(.L_18169 - .L_18168)
	.align		4
.L_18168:
        /*009c*/ 	.word	index@(.nv.constant0.uncontiguous_sum_square_i8)
        /*00a0*/ 	.short	0x0380
        /*00a2*/ 	.short	0x0030


	//----- nvinfo : EIATTR_SW_WAR
	.align		4
.L_18169:
        /*00a4*/ 	.byte	0x04, 0x36
        /*00a6*/ 	.short	(.L_18171 - .L_18170)
.L_18170:
        /*00a8*/ 	.word	0x00000008
.L_18171:


//--------------------- .nv.info.contiguous_cumulate_sum_square_i8 --------------------------
	.section	.nv.info.contiguous_cumulate_sum_square_i8,"",@"SHT_CUDA_INFO"
	.sectionflags	@""
	.align	4


	//----- nvinfo : EIATTR_CUDA_API_VERSION
	.align		4
        /*0000*/ 	.byte	0x04, 0x37
        /*0002*/ 	.short	(.L_18173 - .L_18172)
.L_18172:
        /*0004*/ 	.word	0x00000082


	//----- nvinfo : EIATTR_KPARAM_INFO
	.align		4
.L_18173:
        /*0008*/ 	.byte	0x04, 0x17
        /*000a*/ 	.short	(.L_18175 - .L_18174)
.L_18174:
        /*000c*/ 	.word	0x00000000
        /*0010*/ 	.short	0x0002
        /*0012*/ 	.short	0x0010
        /*0014*/ 	.byte	0x00, 0xf0, 0x21, 0x00


	//----- nvinfo : EIATTR_KPARAM_INFO
	.align		4
.L_18175:
        /*0018*/ 	.byte	0x04, 0x17
        /*001a*/ 	.short	(.L_18177 - .L_18176)
.L_18176:
        /*001c*/ 	.word	0x00000000
        /*0020*/ 	.short	0x0001
        /*0022*/ 	.short	0x0008
        /*0024*/ 	.byte	0x00, 0xf5, 0x21, 0x00


	//----- nvinfo : EIATTR_KPARAM_INFO
	.align		4
.L_18177:
        /*0028*/ 	.byte	0x04, 0x17
        /*002a*/ 	.short	(.L_18179 - .L_18178)
.L_18178:
        /*002c*/ 	.word	0x00000000
        /*0030*/ 	.short	0x0000
        /*0032*/ 	.short	0x0000
        /*0034*/ 	.byte	0x00, 0xf5, 0x21, 0x00


	//----- nvinfo : EIATTR_SPARSE_MMA_MASK
	.align		4
.L_18179:
        /*0038*/ 	.byte	0x03, 0x50
        /*003a*/ 	.short	0x0000


	//----- nvinfo : EIATTR_MAXREG_COUNT
	.align		4
        /*003c*/ 	.byte	0x03, 0x1b
        /*003e*/ 	.short	0x00ff


	//----- nvinfo : EIATTR_NUM_BARRIERS
	.align		4
        /*0040*/ 	.byte	0x02, 0x4c
        /*0042*/ 	.byte	0x01
	.zero		1


	//----- nvinfo : EIATTR_MERCURY_ISA_VERSION
	.align		4
        /*0044*/ 	.byte	0x03, 0x5f
        /*0046*/ 	.short	0x0101


	//----- nvinfo : EIATTR_VRC_CTA_INIT_COUNT
	.align		4
        /*0048*/ 	.byte	0x02, 0x4a
	.zero		1
	.zero		1


	//----- nvinfo : EIATTR_EXIT_INSTR_OFFSETS
	.align		4
        /*004c*/ 	.byte	0x04, 0x1c
        /*004e*/ 	.short	(.L_18181 - .L_18180)


	//   ....[0]....
.L_18180:
        /*0050*/ 	.word	0x00000330


	//   ....[1]....
        /*0054*/ 	.word	0x000004d0


	//   ....[2]....
        /*0058*/ 	.word	0x00000580


	//----- nvinfo : EIATTR_CRS_STACK_SIZE
	.align		4
.L_18181:
        /*005c*/ 	.byte	0x04, 0x1e
        /*005e*/ 	.short	(.L_18183 - .L_18182)
.L_18182:
        /*0060*/ 	.word	0x00000000


	//----- nvinfo : EIATTR_CBANK_PARAM_SIZE
	.align		4
.L_18183:
        /*0064*/ 	.byte	0x03, 0x19
        /*0066*/ 	.short	0x0018


	//----- nvinfo : EIATTR_PARAM_CBANK
	.align		4
        /*0068*/ 	.byte	0x04, 0x0a
        /*006a*/ 	.short	(.L_18185 - .L_18184)
	.align		4
.L_18184:
        /*006c*/ 	.word	index@(.nv.constant0.contiguous_cumulate_sum_square_i8)
        /*0070*/ 	.short	0x0380
        /*0072*/ 	.short	0x0018


	//----- nvinfo : EIATTR_SW_WAR
	.align		4
.L_18185:
        /*0074*/ 	.byte	0x04, 0x36
        /*0076*/ 	.short	(.L_18187 - .L_18186)
.L_18186:
        /*0078*/ 	.word	0x00000008
.L_18187:


//--------------------- .nv.info.contiguous_sum_square_i8 --------------------------
	.section	.nv.info.contiguous_sum_square_i8,"",@"SHT_CUDA_INFO"
	.sectionflags	@""
	.align	4


	//----- nvinfo : EIATTR_CUDA_API_VERSION
	.align		4
        /*0000*/ 	.byte	0x04, 0x37
        /*0002*/ 	.short	(.L_18189 - .L_18188)
.L_18188:
        /*0004*/ 	.word	0x00000082


	//----- nvinfo : EIATTR_KPARAM_INFO
	.align		4
.L_18189:
        /*0008*/ 	.byte	0x04, 0x17
        /*000a*/ 	.short	(.L_18191 - .L_18190)
.L_18190:
        /*000c*/ 	.word	0x00000000
        /*0010*/ 	.short	0x0002
        /*0012*/ 	.short	0x0010
        /*0014*/ 	.byte	0x00, 0xf0, 0x21, 0x00


	//----- nvinfo : EIATTR_KPARAM_INFO
	.align		4
.L_18191:
        /*0018*/ 	.byte	0x04, 0x17
        /*001a*/ 	.short	(.L_18193 - .L_18192)
.L_18192:
        /*001c*/ 	.word	0x00000000
        /*0020*/ 	.short	0x0001
        /*0022*/ 	.short	0x0008
        /*0024*/ 	.byte	0x00, 0xf5, 0x21, 0x00


	//----- nvinfo : EIATTR_KPARAM_INFO
	.align		4
.L_18193:
        /*0028*/ 	.byte	0x04, 0x17
        /*002a*/ 	.short	(.L_18195 - .L_18194)
.L_18194:
        /*002c*/ 	.word	0x00000000
        /*0030*/ 	.short	0x0000
        /*0032*/ 	.short	0x0000
        /*0034*/ 	.byte	0x00, 0xf5, 0x21, 0x00


	//----- nvinfo : EIATTR_SPARSE_MMA_MASK
	.align		4
.L_18195:
        /*0038*/ 	.byte	0x03, 0x50
        /*003a*/ 	.short	0x0000


	//----- nvinfo : EIATTR_MAXREG_COUNT
	.align		4
        /*003c*/ 	.byte	0x03, 0x1b
        /*003e*/ 	.short	0x00ff


	//----- nvinfo : EIATTR_NUM_BARRIERS
	.align		4
        /*0040*/ 	.byte	0x02, 0x4c
        /*0042*/ 	.byte	0x01
	.zero		1


	//----- nvinfo : EIATTR_MERCURY_ISA_VERSION
	.align		4
        /*0044*/ 	.byte	0x03, 0x5f
        /*0046*/ 	.short	0x0101


	//----- nvinfo : EIATTR_VRC_CTA_INIT_COUNT
	.align		4
        /*0048*/ 	.byte	0x02, 0x4a
	.zero		1
	.zero		1


	//----- nvinfo : EIATTR_EXIT_INSTR_OFFSETS
	.align		4
        /*004c*/ 	.byte	0x04, 0x1c
        /*004e*/ 	.short	(.L_18197 - .L_18196)


	//   ....[0]....
.L_18196:
        /*0050*/ 	.word	0x00000360


	//   ....[1]....
        /*0054*/ 	.word	0x00000500


	//   ....[2]....
        /*0058*/ 	.word	0x000005b0


	//----- nvinfo : EIATTR_CRS_STACK_SIZE
	.align		4
.L_18197:
        /*005c*/ 	.byte	0x04, 0x1e
        /*005e*/ 	.short	(.L_18199 - .L_18198)
.L_18198:
        /*0060*/ 	.word	0x00000000


	//----- nvinfo : EIATTR_CBANK_PARAM_SIZE
	.align		4
.L_18199:
        /*0064*/ 	.byte	0x03, 0x19
        /*0066*/ 	.short	0x0018


	//----- nvinfo : EIATTR_PARAM_CBANK
	.align		4
        /*0068*/ 	.byte	0x04, 0x0a
        /*006a*/ 	.short	(.L_18201 - .L_18200)
	.align		4
.L_18200:
        /*006c*/ 	.word	index@(.nv.constant0.contiguous_sum_square_i8)
        /*0070*/ 	.short	0x0380
        /*0072*/ 	.short	0x0018


	//----- nvinfo : EIATTR_SW_WAR
	.align		4
.L_18201:
        /*0074*/ 	.byte	0x04, 0x36
        /*0076*/ 	.short	(.L_18203 - .L_18202)
.L_18202:
        /*0078*/ 	.word	0x00000008
.L_18203:


//--------------------- .nv.info.contiguous_sum_square33_bool --------------------------
	.section	.nv.info.contiguous_sum_square33_bool,"",@"SHT_CUDA_INFO"
	.sectionflags	@""
	.align	4


	//----- nvinfo : EIATTR_CUDA_API_VERSION
	.align		4
        /*0000*/ 	.byte	0x04, 0x37
        /*0002*/ 	.short	(.L_18205 - .L_18204)
.L_18204:
        /*0004*/ 	.word	0x00000082


	//----- nvinfo : EIATTR_KPARAM_INFO
	.align		4
.L_18205:
        /*0008*/ 	.byte	0x04, 0x17
        /*000a*/ 	.short	(.L_18207 - .L_18206)
.L_18206:
        /*000c*/ 	.word	0x00000000
        /*0010*/ 	.short	0x0004
        /*0012*/ 	.short	0x0020
        /*0014*/ 	.byte	0x00, 0xf0, 0x21, 0x00


	//----- nvinfo : EIATTR_KPARAM_INFO
	.align		4
.L_18207:
        /*0018*/ 	.byte	0x04, 0x17
        /*001a*/ 	.short	(.L_18209 - .L_18208)
.L_18208:
        /*001c*/ 	.word	0x00000000
        /*0020*/ 	.short	0x0003
        /*0022*/ 	.short	0x0018
        /*0024*/ 	.byte	0x00, 0xf0, 0x21, 0x00


	//----- nvinfo : EIATTR_KPARAM_INFO
	.align		4
.L_18209:
        /*0028*/ 	.byte	0x04, 0x17
        /*002a*/ 	.short	(.L_18211 - .L_18210)
.L_18210:
        /*002c*/ 	.word	0x00000000
        /*0030*/ 	.short	0x0002
        /*0032*/ 	.short	0x0010
        /*0034*/ 	.byte	0x00, 0xf0, 0x21, 0x00


	//----- nvinfo : EIATTR_KPARAM_INFO
	.align		4
.L_18211:
        /*0038*/ 	.byte	0x04, 0x17
        /*003a*/ 	.short	(.L_18213 - .L_18212)
.L_18212:
        /*003c*/ 	.word	0x00000000
        /*0040*/ 	.short	0x0001
        /*0042*/ 	.short	0x0008
        /*0044*/ 	.byte	0x00, 0xf5, 0x21, 0x00


	//----- nvinfo : EIATTR_KPARAM_INFO
	.align		4
.L_18213:
        /*0048*/ 	.byte	0x04, 0x17
        /*004a*/ 	.short	(.L_18215 - .L_18214)
.L_18214:
        /*004c*/ 	.word	0x00000000
        /*0050*/ 	.short	0x0000
        /*0052*/ 	.short	0x0000
        /*0054*/ 	.byte	0x00, 0xf5, 0x21, 0x00


	//----- nvinfo : EIATTR_SPARSE_MMA_MASK
	.align		4
.L_18215:
        /*0058*/ 	.byte	0x03, 0x50
        /*005a*/ 	.short	0x0000


	//----- nvinfo : EIATTR_MAXREG_COUNT
	.align		4
        /*005c*/ 	.byte	0x03, 0x1b
        /*005e*/ 	.short	0x00ff


	//----- nvinfo : EIATTR_NUM_BARRIERS
	.align		4
        /*0060*/ 	.byte	0x02, 0x4c
        /*0062*/ 	.byte	0x01
	.zero		1


	//----- nvinfo : EIATTR_MERCURY_ISA_VERSION
	.align		4
        /*0064*/ 	.byte	0x03, 0x5f
        /*0066*/ 	.short	0x0101


	//----- nvinfo : EIATTR_VRC_CTA_INIT_COUNT
	.align		4
        /*0068*/ 	.byte	0x02, 0x4a
	.zero		1
	.zero		1


	//----- nvinfo : EIATTR_EXIT_INSTR_OFFSETS
	.align		4
        /*006c*/ 	.byte	0x04, 0x1c
        /*006e*/ 	.short	(.L_18217 - .L_18216)


	//   ....[0]....
.L_18216:
        /*0070*/ 	.word	0x00000140


	//   ....[1]....
        /*0074*/ 	.word	0x000001e0


	//   ....[2]....
        /*0078*/ 	.word	0x000009b0


	//----- nvinfo : EIATTR_CBANK_PARAM_SIZE
	.align		4
.L_18217:
        /*007c*/ 	.byte	0x03, 0x19
        /*007e*/ 	.short	0x0028


	//----- nvinfo : EIATTR_PARAM_CBANK
	.align		4
        /*0080*/ 	.byte	0x04, 0x0a
        /*0082*/ 	.short	(.L_18219 - .L_18218)
	.align		4
.L_18218:
        /*0084*/ 	.word	index@(.nv.constant0.contiguous_sum_square33_bool)
        /*0088*/ 	.short	0x0380
        /*008a*/ 	.short	0x0028


	//----- nvinfo : EIATTR_SW_WAR
	.align		4
.L_18219:
        /*008c*/ 	.byte	0x04, 0x36
        /*008e*/ 	.short	(.L_18221 - .L_18220)
.L_18220:
        /*0090*/ 	.word	0x00000008
.L_18221:


//--------------------- .nv.info.contiguous_sum_square3_bool --------------------------
	.section	.nv.info.contiguous_sum_square3_bool,"",@"SHT_CUDA_INFO"
	.sectionflags	@""
	.align	4


	//----- nvinfo : EIATTR_CUDA_API_VERSION
	.align		4
        /*0000*/ 	.byte	0x04, 0x37
        /*0002*/ 	.short	(.L_18223 - .L_18222)
.L_18222:
        /*0004*/ 	.word	0x00000082


	//----- nvinfo : EIATTR_KPARAM_INFO
	.align		4
.L_18223:
        /*0008*/ 	.byte	0x04, 0x17
        /*000a*/ 	.short	(.L_18225 - .L_18224)
.L_18224:
        /*000c*/ 	.word	0x00000000
        /*0010*/ 	.short	0x0006
        /*0012*/ 	.short	0x0030
        /*0014*/ 	.byte	0x00, 0xf0, 0x21, 0x00


	//----- nvinfo : EIATTR_KPARAM_INFO
	.align		4
.L_18225:
        /*0018*/ 	.byte	0x04, 0x17
        /*001a*/ 	.short	(.L_18227 - .L_18226)
.L_18226:
        /*001c*/ 	.word	0x00000000
        /*0020*/ 	.short	0x0005
        /*0022*/ 	.short	0x0028
        /*0024*/ 	.byte	0x00, 0xf0, 0x21, 0x00


	//----- nvinfo : EIATTR_KPARAM_INFO
	.align		4
.L_18227:
        /*0028*/ 	.byte	0x04, 0x17
        /*002a*/ 	.short	(.L_18229 - .L_18228)
.L_18228:
        /*002c*/ 	.word	0x00000000
        /*0030*/ 	.short	0x0004
        /*0032*/ 	.short	0x0020
        /*0034*/ 	.byte	0x00, 0xf0, 0x21, 0x00


	//----- nvinfo : EIATTR_KPARAM_INFO
	.align		4
.L_18229:
        /*0038*/ 	.byte	0x04, 0x17
        /*003a*/ 	.short	(.L_18231 - .L_18230)
.L_18230:
        /*003c*/ 	.word	0x00000000
        /*0040*/ 	.short	0x0003
        /*0042*/ 	.short	0x0018
        /*0044*/ 	.byte	0x00, 0xf5, 0x21, 0x00


	//----- nvinfo : EIATTR_KPARAM_INFO
	.align		4
.L_18231:
        /*0048*/ 	.byte	0x04, 0x17
        /*004a*/ 	.short	(.L_18233 - .L_18232)
.L_18232:
        /*004c*/ 	.word	0x00000000
        /*0050*/ 	.short	0x0002
        /*0052*/ 	.short	0x0010
        /*0054*/ 	.byte	0x00, 0xf5, 0x21, 0x00


	//----- nvinfo : EIATTR_KPARAM_INFO
	.align		4
.L_18233:
        /*0058*/ 	.byte	0x04, 0x17
        /*005a*/ 	.short	(.L_18235 - .L_18234)
.L_18234:
        /*005c*/ 	.word	0x00000000
        /*0060*/ 	.short	0x0001
        /*0062*/ 	.short	0x0008
        /*0064*/ 	.byte	0x00, 0xf5, 0x21, 0x00


	//----- nvinfo : EIATTR_KPARAM_INFO
	.align		4
.L_18235:
        /*0068*/ 	.byte	0x04, 0x17
        /*006a*/ 	.short	(.L_18237 - .L_18236)
.L_18236:
        /*006c*/ 	.word	0x00000000
        /*0070*/ 	.short	0x0000
        /*0072*/ 	.short	0x0000
        /*0074*/ 	.byte	0x00, 0xf5, 0x21, 0x00


	//----- nvinfo : EIATTR_SPARSE_MMA_MASK
	.align		4
.L_18237:
        /*0078*/ 	.byte	0x03, 0x50
        /*007a*/ 	.short	0x0000


	//----- nvinfo : EIATTR_MAXREG_COUNT
	.align		4
        /*007c*/ 	.byte	0x03, 0x1b
        /*007e*/ 	.short	0x00ff


	//----- nvinfo : EIATTR_NUM_BARRIERS
	.align		4
        /*0080*/ 	.byte	0x02, 0x4c
        /*0082*/ 	.byte	0x01
	.zero		1


	//----- nvinfo : EIATTR_MERCURY_ISA_VERSION
	.align		4
        /*0084*/ 	.byte	0x03, 0x5f
        /*0086*/ 	.short	0x0101


	//----- nvinfo : EIATTR_VRC_CTA_INIT_COUNT
	.align		4
        /*0088*/ 	.byte	0x02, 0x4a
	.zero		1
	.zero		1


	//----- nvinfo : EIATTR_EXIT_INSTR_OFFSETS
	.align		4
        /*008c*/ 	.byte	0x04, 0x1c
        /*008e*/ 	.short	(.L_18239 - .L_18238)


	//   ....[0]....
.L_18238:
        /*0090*/ 	.word	0x00000140


	//   ....[1]....
        /*0094*/ 	.word	0x00003130


	//   ....[2]....
        /*0098*/ 	.word	0x00003980


	//----- nvinfo : EIATTR_CRS_STACK_SIZE
	.align		4
.L_18239:
        /*009c*/ 	.byte	0x04, 0x1e
        /*009e*/ 	.short	(.L_18241 - .L_18240)
.L_18240:
        /*00a0*/ 	.word	0x00000000


	//----- nvinfo : EIATTR_CBANK_PARAM_SIZE
	.align		4
.L_18241:
        /*00a4*/ 	.byte	0x03, 0x19
        /*00a6*/ 	.short	0x0038


	//----- nvinfo : EIATTR_PARAM_CBANK
	.align		4
        /*00a8*/ 	.byte	0x04, 0x0a
        /*00aa*/ 	.short	(.L_18243 - .L_18242)
	.align		4
.L_18242:
        /*00ac*/ 	.word	index@(.nv.constant0.contiguous_sum_square3_bool)
        /*00b0*/ 	.short	0x0380
        /*00b2*/ 	.short	0x0038


	//----- nvinfo : EIATTR_SW_WAR
	.align		4
.L_18243:
        /*00b4*/ 	.byte	0x04, 0x36
        /*00b6*/ 	.short	(.L_18245 - .L_18244)
.L_18244:
        /*00b8*/ 	.word	0x00000008
.L_18245:


//--------------------- .nv.info.contiguous_sum_square22_bool --------------------------
	.section	.nv.info.contiguous_sum_square22_bool,"",@"SHT_CUDA_INFO"
	.sectionflags	@""
	.align	4


	//----- nvinfo : EIATTR_CUDA_API_VERSION
	.align		4
        /*0000*/ 	.byte	0x04, 0x37
        /*0002*/ 	.short	(.L_18247 - .L_18246)
.L_18246:
        /*0004*/ 	.word	0x00000082


	//----- nvinfo : EIATTR_KPARAM_INFO
	.align		4
.L_18247:
        /*0008*/ 	.byte	0x04, 0x17
        /*000a*/ 	.short	(.L_18249 - .L_18248)
.L_18248:
        /*000c*/ 	.word	0x00000000
        /*0010*/ 	.short	0x0005
        /*0012*/ 	.short	0x0028
        /*0014*/ 	.byte	0x00, 0xf0, 0x21, 0x00


	//----- nvinfo : EIATTR_KPARAM_INFO
	.align		4
.L_18249:
        /*0018*/ 	.byte	0x04, 0x17
        /*001a*/ 	.short	(.L_18251 - .L_18250)
.L_18250:
        /*001c*/ 	.word	0x00000000
        /*0020*/ 	.short	0x0004
        /*0022*/ 	.short	0x0020
        /*0024*/ 	.byte	0x00, 0xf0, 0x21, 0x00


	//----- nvinfo : EIATTR_KPARAM_INFO
	.align		4
.L_18251:
        /*0028*/ 	.byte	0x04, 0x17
        /*002a*/ 	.short	(.L_18253 - .L_18252)
.L_18252:
        /*002c*/ 	.word	0x00000000
        /*0030*/ 	.short	0x0003
        /*0032*/ 	.short	0x0018
        /*0034*/ 	.byte	0x00, 0xf0, 0x21, 0x00


	//----- nvinfo : EIATTR_KPARAM_INFO
	.align		4
.L_18253:
        /*0038*/ 	.byte	0x04, 0x17
        /*003a*/ 	.short	(.L_18255 - .L_18254)
.L_18254:
        /*003c*/ 	.word	0x00000000
        /*0040*/ 	.short	0x0002
        /*0042*/ 	.short	0x0010
        /*0044*/ 	.byte	0x00, 0xf0, 0x21, 0x00


	//----- nvinfo : EIATTR_KPARAM_INFO
	.align		4
.L_18255:
        /*0048*/ 	.byte	0x04, 0x17
        /*004a*/ 	.short	(.L_18257 - .L_18256)
.L_18256:
        /*004c*/ 	.word	0x00000000
        /*0050*/ 	.short	0x0001
        /*0052*/ 	.short	0x0008
        /*0054*/ 	.byte	0x00, 0xf5, 0x21, 0x00


	//----- nvinfo : EIATTR_KPARAM_INFO
	.align		4
.L_18257:
        /*0058*/ 	.byte	0x04, 0x17
        /*005a*/ 	.short	(.L_18259 - .L_18258)
.L_18258:
        /*005c*/ 	.word	0x00000000
        /*0060*/ 	.short	0x0000
        /*0062*/ 	.short	0x0000
        /*0064*/ 	.byte	0x00, 0xf5, 0x21, 0x00


	//----- nvinfo : EIATTR_SPARSE_MMA_MASK
	.align		4
.L_18259:
        /*0068*/ 	.byte	0x03, 0x50
        /*006a*/ 	.short	0x0000


	//----- nvinfo : EIATTR_MAXREG_COUNT
	.align		4
        /*006c*/ 	.byte	0x03, 0x1b
        /*006e*/ 	.short	0x00ff


	//----- nvinfo : EIATTR_NUM_BARRIERS
	.align		4
        /*0070*/ 	.byte	0x02, 0x4c
        /*0072*/ 	.byte	0x01
	.zero		1


	//----- nvinfo : EIATTR_MERCURY_ISA_VERSION
	.align		4
        /*0074*/ 	.byte	0x03, 0x5f
        /*0076*/ 	.short	0x0101


	//----- nvinfo : EIATTR_VRC_CTA_INIT_COUNT
	.align		4
        /*0078*/ 	.byte	0x02, 0x4a
	.zero		1
	.zero		1


	//----- nvinfo : EIATTR_EXIT_INSTR_OFFSETS
	.align		4
        /*007c*/ 	.byte	0x04, 0x1c
        /*007e*/ 	.short	(.L_18261 - .L_18260)


	//   ....[0]....
.L_18260:
        /*0080*/ 	.word	0x00000100


	//   ....[1]....
        /*0084*/ 	.word	0x000004b0


	//   ....[2]....
        /*0088*/ 	.word	0x00000710


	//   ....[3]....
        /*008c*/ 	.word	0x00000820


	//----- nvinfo : EIATTR_CRS_STACK_SIZE
	.align		4
.L_18261:
        /*0090*/ 	.byte	0x04, 0x1e
        /*0092*/ 	.short	(.L_18263 - .L_18262)
.L_18262:
        /*0094*/ 	.word	0x00000000


	//----- nvinfo : EIATTR_CBANK_PARAM_SIZE
	.align		4
.L_18263:
        /*0098*/ 	.byte	0x03, 0x19
        /*009a*/ 	.short	0x0030


	//----- nvinfo : EIATTR_PARAM_CBANK
	.align		4
        /*009c*/ 	.byte	0x04, 0x0a
        /*009e*/ 	.short	(.L_18265 - .L_18264)
	.align		4
.L_18264:
        /*00a0*/ 	.word	index@(.nv.constant0.contiguous_sum_square22_bool)
        /*00a4*/ 	.short	0x0380
        /*00a6*/ 	.short	0x0030


	//----- nvinfo : EIATTR_SW_WAR
	.align		4
.L_18265:
        /*00a8*/ 	.byte	0x04, 0x36
        /*00aa*/ 	.short	(.L_18267 - .L_18266)
.L_18266:
        /*00ac*/ 	.word	0x00000008
.L_18267:


//--------------------- .nv.info.contiguous_sum_square2_bool --------------------------
	.section	.nv.info.contiguous_sum_square2_bool,"",@"SHT_CUDA_INFO"
	.sectionflags	@""
	.align	4


	//----- nvinfo : EIATTR_CUDA_API_VERSION
	.align		4
        /*0000*/ 	.byte	0x04, 0x37
        /*0002*/ 	.short	(.L_18269 - .L_18268)
.L_18268:
        /*0004*/ 	.word	0x00000082


	//----- nvinfo : EIATTR_KPARAM_INFO
	.align		4
.L_18269:
        /*0008*/ 	.byte	0x04, 0x17
        /*000a*/ 	.short	(.L_18271 - .L_18270)
.L_18270:
        /*000c*/ 	.word	0x00000000
        /*0010*/ 	.short	0x0008
        /*0012*/ 	.short	0x0040
        /*0014*/ 	.byte	0x00, 0xf0, 0x21, 0x00


	//----- nvinfo : EIATTR_KPARAM_INFO
	.align		4
.L_18271:
        /*0018*/ 	.byte	0x04, 0x17
        /*001a*/ 	.short	(.L_18273 - .L_18272)
.L_18272:
        /*001c*/ 	.word	0x00000000
        /*0020*/ 	.short	0x0007
        /*0022*/ 	.short	0x0038
        /*0024*/ 	.byte	0x00, 0xf0, 0x21, 0x00


	//----- nvinfo : EIATTR_KPARAM_INFO
	.align		4
.L_18273:
        /*0028*/ 	.byte	0x04, 0x17
        /*002a*/ 	.short	(.L_18275 - .L_18274)
.L_18274:
        /*002c*/ 	.word	0x00000000
        /*0030*/ 	.short	0x0006
        /*0032*/ 	.short	0x0030
        /*0034*/ 	.byte	0x00, 0xf0, 0x21, 0x00


	//----- nvinfo : EIATTR_KPARAM_INFO
	.align		4
.L_18275:
        /*0038*/ 	.byte	0x04, 0x17
        /*003a*/ 	.short	(.L_18277 - .L_18276)
.L_18276:
        /*003c*/ 	.word	0x00000000
        /*0040*/ 	.short	0x0005
        /*0042*/ 	.short	0x0028
        /*0044*/ 	.byte	0x00, 0xf0, 0x21, 0x00


	//----- nvinfo : EIATTR_KPARAM_INFO
	.align		4
.L_18277:
        /*0048*/ 	.byte	0x04, 0x17
        /*004a*/ 	.short	(.L_18279 - .L_18278)
.L_18278:
        /*004c*/ 	.word	0x00000000
        /*0050*/ 	.short	0x0004
        /*0052*/ 	.short	0x0020
        /*0054*/ 	.byte	0x00, 0xf0, 0x21, 0x00


	//----- nvinfo : EIATTR_KPARAM_INFO
	.align		4
.L_18279:
        /*0058*/ 	.byte	0x04, 0x17
        /*005a*/ 	.short	(.L_18281 - .L_18280)
.L_18280:
        /*005c*/ 	.word	0x00000000
        /*0060*/ 	.short	0x0003
        /*0062*/ 	.short	0x0018
        /*0064*/ 	.byte	0x00, 0xf5, 0x21, 0x00


	//----- nvinfo : EIATTR_KPARAM_INFO
	.align		4
.L_18281:
        /*0068*/ 	.byte	0x04, 0x17
        /*006a*/ 	.short	(.L_18283 - .L_18282)
.L_18282:
        /*006c*/ 	.word	0x00000000
        /*0070*/ 	.short	0x0002
        /*0072*/ 	.short	0x0010
        /*0074*/ 	.byte	0x00, 0xf5, 0x21, 0x00


	//----- nvinfo : EIATTR_KPARAM_INFO
	.align		4
.L_18283:
        /*0078*/ 	.byte	0x04, 0x17
        /*007a*/ 	.short	(.L_18285 - .L_18284)
.L_18284:
        /*007c*/ 	.word	0x00000000
        /*0080*/ 	.short	0x0001
        /*0082*/ 	.short	0x0008
        /*0084*/ 	.byte	0x00, 0xf5, 0x21, 0x00


	//----- nvinfo : EIATTR_KPARAM_INFO
	.align		4
.L_18285:
        /*0088*/ 	.byte	0x04, 0x17
        /*008a*/ 	.short	(.L_18287 - .L_18286)
.L_18286:
        /*008c*/ 	.word	0x00000000
        /*0090*/ 	.short	0x0000
        /*0092*/ 	.short	0x0000
        /*0094*/ 	.byte	0x00, 0xf5, 0x21, 0x00


	//----- nvinfo : EIATTR_SPARSE_MMA_MASK
	.align		4
.L_18287:
        /*0098*/ 	.byte	0x03, 0x50
        /*009a*/ 	.short	0x0000


	//----- nvinfo : EIATTR_MAXREG_COUNT
	.align		4
        /*009c*/ 	.byte	0x03, 0x1b
        /*009e*/ 	.short	0x00ff


	//----- nvinfo : EIATTR_NUM_BARRIERS
	.align		4
        /*00a0*/ 	.byte	0x02, 0x4c
        /*00a2*/ 	.byte	0x01
	.zero		1


	//----- nvinfo : EIATTR_MERCURY_ISA_VERSION
	.align		4
        /*00a4*/ 	.byte	0x03, 0x5f
        /*00a6*/ 	.short	0x0101


	//----- nvinfo : EIATTR_VRC_CTA_INIT_COUNT
	.align		4
        /*00a8*/ 	.byte	0x02, 0x4a
	.zero		1
	.zero		1


	//----- nvinfo : EIATTR_EXIT_INSTR_OFFSETS
	.align		4
        /*00ac*/ 	.byte	0x04, 0x1c
        /*00ae*/ 	.short	(.L_18289 - .L_18288)


	//   ....[0]....
.L_18288:
        /*00b0*/ 	.word	0x00000100


	//   ....[1]....
        /*00b4*/ 	.word	0x00006850


	//   ....[2]....
        /*00b8*/ 	.word	0x00006ab0


	//   ....[3]....
        /*00bc*/ 	.word	0x00006bc0


	//----- nvinfo : EIATTR_CRS_STACK_SIZE
	.align		4
.L_18289:
        /*00c0*/ 	.byte	0x04, 0x1e
        /*00c2*/ 	.short	(.L_18291 - .L_18290)
.L_18290:
        /*00c4*/ 	.word	0x00000000


	//----- nvinfo : EIATTR_CBANK_PARAM_SIZE
	.align		4
.L_18291:
        /*00c8*/ 	.byte	0x03, 0x19
        /*00ca*/ 	.short	0x0048


	//----- nvinfo : EIATTR_PARAM_CBANK
	.align		4
        /*00cc*/ 	.byte	0x04, 0x0a
        /*00ce*/ 	.short	(.L_18293 - .L_18292)
	.align		4
.L_18292:
        /*00d0*/ 	.word	index@(.nv.constant0.contiguous_sum_square2_bool)
        /*00d4*/ 	.short	0x0380
        /*00d6*/ 	.short	0x0048


	//----- nvinfo : EIATTR_SW_WAR
	.align		4
.L_18293:
        /*00d8*/ 	.byte	0x04, 0x36
        /*00da*/ 	.short	(.L_18295 - .L_18294)
.L_18294:
        /*00dc*/ 	.word	0x00000008
.L_18295:


//--------------------- .nv.info.uncontiguous_cumulate_sum_square_bool --------------------------
	.section	.nv.info.uncontiguous_cumulate_sum_square_bool,"",@"SHT_CUDA_INFO"
	.sectionflags	@""
	.align	4


	//----- nvinfo : EIATTR_CUDA_API_VERSION
	.align		4
        /*0000*/ 	.byte	0x04, 0x37
        /*0002*/ 	.short	(.L_18297 - .L_18296)
.L_18296:
        /*0004*/ 	.word	0x00000082


	//----- nvinfo : EIATTR_KPARAM_INFO
	.align		4
.L_18297:
        /*0008*/ 	.byte	0x04, 0x17
        /*000a*/ 	.short	(.L_18299 - .L_18298)
.L_18298:
        /*000c*/ 	.word	0x00000000
        /*0010*/ 	.short	0x0005
        /*0012*/ 	.short	0x0028
        /*0014*/ 	.byte	0x00, 0xf0, 0x21, 0x00


	//----- nvinfo : EIATTR_KPARAM_INFO
	.align		4
.L_18299:
        /*0018*/ 	.byte	0x04, 0x17
        /*001a*/ 	.short	(.L_18301 - .L_18300)
.L_18300:
        /*001c*/ 	.word	0x00000000
        /*0020*/ 	.short	0x0004
        /*0022*/ 	.short	0x0020
        /*0024*/ 	.byte	0x00, 0xf0, 0x21, 0x00


	//----- nvinfo : EIATTR_KPARAM_INFO
	.align		4
.L_18301:
        /*0028*/ 	.byte	0x04, 0x17
        /*002a*/ 	.short	(.L_18303 - .L_18302)
.L_18302:
        /*002c*/ 	.word	0x00000000
        /*0030*/ 	.short	0x0003
        /*0032*/ 	.short	0x0018
        /*0034*/ 	.byte	0x00, 0xf5, 0x21, 0x00


	//----- nvinfo : EIATTR_KPARAM_INFO
	.align		4
.L_18303:
        /*0038*/ 	.byte	0x04, 0x17
        /*003a*/ 	.short	(.L_18305 - .L_18304)
.L_18304:
        /*003c*/ 	.word	0x00000000
        /*0040*/ 	.short	0x0002
        /*0042*/ 	.short	0x0010
        /*0044*/ 	.byte	0x00, 0xf5, 0x21, 0x00


	//----- nvinfo : EIATTR_KPARAM_INFO
	.align		4
.L_18305:
        /*0048*/ 	.byte	0x04, 0x17
        /*004a*/ 	.short	(.L_18307 - .L_18306)
.L_18306:
        /*004c*/ 	.word	0x00000000
        /*0050*/ 	.short	0x0001
        /*0052*/ 	.short	0x0008
        /*0054*/ 	.byte	0x00, 0xf5, 0x21, 0x00


	//----- nvinfo : EIATTR_KPARAM_INFO
	.align		4
.L_18307:
        /*0058*/ 	.byte	0x04, 0x17
        /*005a*/ 	.short	(.L_18309 - .L_18308)
.L_18308:
        /*005c*/ 	.word	0x00000000
        /*0060*/ 	.short	0x0000
        /*0062*/ 	.short	0x0000
        /*0064*/ 	.byte	0x00, 0xf5, 0x21, 0x00


	//----- nvinfo : EIATTR_SPARSE_MMA_MASK
	.align		4
.L_18309:
        /*0068*/ 	.byte	0x03, 0x50
        /*006a*/ 	.short	0x0000


	//----- nvinfo : EIATTR_MAXREG_COUNT
	.align		4
        /*006c*/ 	.byte	0x03, 0x1b
        /*006e*/ 	.short	0x00ff


	//----- nvinfo : EIATTR_NUM_BARRIERS
	.align		4
        /*0070*/ 	.byte	0x02, 0x4c
        /*0072*/ 	.byte	0x01
	.zero		1


	//----- nvinfo : EIATTR_MERCURY_ISA_VERSION
	.align		4
        /*0074*/ 	.byte	0x03, 0x5f
        /*0076*/ 	.short	0x0101


	//----- nvinfo : EIATTR_VRC_CTA_INIT_COUNT
	.align		4
        /*0078*/ 	.byte	0x02, 0x4a
	.zero		1
	.zero		1


	//----- nvinfo : EIATTR_EXIT_INSTR_OFFSETS
	.align		4
        /*007c*/ 	.byte	0x04, 0x1c
        /*007e*/ 	.short	(.L_18311 - .L_18310)


	//   ....[0]....
.L_18310:
        /*0080*/ 	.word	0x00006750


	//   ....[1]....
        /*0084*/ 	.word	0x000069b0


	//   ....[2]....
        /*0088*/ 	.word	0x00006a60


	//----- nvinfo : EIATTR_CRS_STACK_SIZE
	.align		4
.L_18311:
        /*008c*/ 	.byte	0x04, 0x1e
        /*008e*/ 	.short	(.L_18313 - .L_18312)
.L_18312:
        /*0090*/ 	.word	0x00000000


	//----- nvinfo : EIATTR_CBANK_PARAM_SIZE
	.align		4
.L_18313:
        /*0094*/ 	.byte	0x03, 0x19
        /*0096*/ 	.short	0x0030


	//----- nvinfo : EIATTR_PARAM_CBANK
	.align		4
        /*0098*/ 	.byte	0x04, 0x0a
        /*009a*/ 	.short	(.L_18315 - .L_18314)
	.align		4
.L_18314:
        /*009c*/ 	.word	index@(.nv.constant0.uncontiguous_cumulate_sum_square_bool)
        /*00a0*/ 	.short	0x0380
        /*00a2*/ 	.short	0x0030


	//----- nvinfo : EIATTR_SW_WAR
	.align		4
.L_18315:
        /*00a4*/ 	.byte	0x04, 0x36
        /*00a6*/ 	.short	(.L_18317 - .L_18316)
.L_18316:
        /*00a8*/ 	.word	0x00000008
.L_18317:


//--------------------- .nv.info.uncontiguous_sum_square_bool --------------------------
	.section	.nv.info.uncontiguous_sum_square_bool,"",@"SHT_CUDA_INFO"
	.sectionflags	@""
	.align	4


	//----- nvinfo : EIATTR_CUDA_API_VERSION
	.align		4
        /*0000*/ 	.byte	0x04, 0x37
        /*0002*/ 	.short	(.L_18319 - .L_18318)
.L_18318:
        /*0004*/ 	.word	0x00000082


	//----- nvinfo : EIATTR_KPARAM_INFO
	.align		4
.L_18319:
        /*0008*/ 	.byte	0x04, 0x17
        /*000a*/ 	.short	(.L_18321 - .L_18320)
.L_18320:
        /*000c*/ 	.word	0x00000000
        /*0010*/ 	.short	0x0005
        /*0012*/ 	.short	0x0028
        /*0014*/ 	.byte	0x00, 0xf0, 0x21, 0x00


	//----- nvinfo : EIATTR_KPARAM_INFO
	.align		4
.L_18321:
        /*0018*/ 	.byte	0x04, 0x17
        /*001a*/ 	.short	(.L_18323 - .L_18322)
.L_18322:
        /*001c*/ 	.word	0x00000000
        /*0020*/ 	.short	0x0004
        /*0022*/ 	.short	0x0020
        /*0024*/ 	.byte	0x00, 0xf0, 0x21, 0x00


	//----- nvinfo : EIATTR_KPARAM_INFO
	.align		4
.L_18323:
        /*0028*/ 	.byte	0x04, 0x17
        /*002a*/ 	.short	(.L_18325 - .L_18324)
.L_18324:
        /*002c*/ 	.word	0x00000000
        /*0030*/ 	.short	0x0003
        /*0032*/ 	.short	0x0018
        /*0034*/ 	.byte	0x00, 0xf5, 0x21, 0x00


	//----- nvinfo : EIATTR_KPARAM_INFO
	.align		4
.L_18325:
        /*0038*/ 	.byte	0x04, 0x17
        /*003a*/ 	.short	(.L_18327 - .L_18326)
.L_18326:
        /*003c*/ 	.word	0x00000000
        /*0040*/ 	.short	0x0002
        /*0042*/ 	.short	0x0010
        /*0044*/ 	.byte	0x00, 0xf5, 0x21, 0x00


	//----- nvinfo : EIATTR_KPARAM_INFO
	.align		4
.L_18327:
        /*0048*/ 	.byte	0x04, 0x17
        /*004a*/ 	.short	(.L_18329 - .L_18328)
.L_18328:
        /*004c*/ 	.word	0x00000000
        /*0050*/ 	.short	0x0001
        /*0052*/ 	.short	0x0008
        /*0054*/ 	.byte	0x00, 0xf5, 0x21, 0x00


	//----- nvinfo : EIATTR_KPARAM_INFO
	.align		4
.L_18329:
        /*0058*/ 	.byte	0x04, 0x17
        /*005a*/ 	.short	(.L_18331 - .L_18330)
.L_18330:
        /*005c*/ 	.word	0x00000000
        /*0060*/ 	.short	0x0000
        /*0062*/ 	.short	0x0000
        /*0064*/ 	.byte	0x00, 0xf5, 0x21, 0x00


	//----- nvinfo : EIATTR_SPARSE_MMA_MASK
	.align		4
.L_18331:
        /*0068*/ 	.byte	0x03, 0x50
        /*006a*/ 	.short	0x0000


	//----- nvinfo : EIATTR_MAXREG_COUNT
	.align		4
        /*006c*/ 	.byte	0x03, 0x1b
        /*006e*/ 	.short	0x00ff


	//----- nvinfo : EIATTR_NUM_BARRIERS
	.align		4
        /*0070*/ 	.byte	0x02, 0x4c
        /*0072*/ 	.byte	0x01
	.zero		1


	//----- nvinfo : EIATTR_MERCURY_ISA_VERSION
	.align		4
        /*0074*/ 	.byte	0x03, 0x5f
        /*0076*/ 	.short	0x0101


	//----- nvinfo : EIATTR_VRC_CTA_INIT_COUNT
	.align		4
        /*0078*/ 	.byte	0x02, 0x4a
	.zero		1
	.zero		1


	//----- nvinfo : EIATTR_EXIT_INSTR_OFFSETS
	.align		4
        /*007c*/ 	.byte	0x04, 0x1c
        /*007e*/ 	.short	(.L_18333 - .L_18332)


	//   ....[0]....
.L_18332:
        /*0080*/ 	.word	0x00006790


	//   ....[1]....
        /*0084*/ 	.word	0x000069f0


	//   ....[2]....
        /*0088*/ 	.word	0x00006aa0


	//----- nvinfo : EIATTR_CRS_STACK_SIZE
	.align		4
.L_18333:
        /*008c*/ 	.byte	0x04, 0x1e
        /*008e*/ 	.short	(.L_18335 - .L_18334)
.L_18334:
        /*0090*/ 	.word	0x00000000


	//----- nvinfo : EIATTR_CBANK_PARAM_SIZE
	.align		4
.L_18335:
        /*0094*/ 	.byte	0x03, 0x19
        /*0096*/ 	.short	0x0030


	//----- nvinfo : EIATTR_PARAM_CBANK
	.align		4
        /*0098*/ 	.byte	0x04, 0x0a
        /*009a*/ 	.short	(.L_18337 - .L_18336)
	.align		4
.L_18336:
        /*009c*/ 	.word	index@(.nv.constant0.uncontiguous_sum_square_bool)
        /*00a0*/ 	.short	0x0380
        /*00a2*/ 	.short	0x0030


	//----- nvinfo : EIATTR_SW_WAR
	.align		4
.L_18337:
        /*00a4*/ 	.byte	0x04, 0x36
        /*00a6*/ 	.short	(.L_18339 - .L_18338)
.L_18338:
        /*00a8*/ 	.word	0x00000008
.L_18339:


//--------------------- .nv.info.contiguous_cumulate_sum_square_bool --------------------------
	.section	.nv.info.contiguous_cumulate_sum_square_bool,"",@"SHT_CUDA_INFO"
	.sectionflags	@""
	.align	4


	//----- nvinfo : EIATTR_CUDA_API_VERSION
	.align		4
        /*0000*/ 	.byte	0x04, 0x37
        /*0002*/ 	.short	(.L_18341 - .L_18340)
.L_18340:
        /*0004*/ 	.word	0x00000082


	//----- nvinfo : EIATTR_KPARAM_INFO
	.align		4
.L_18341:
        /*0008*/ 	.byte	0x04, 0x17
        /*000a*/ 	.short	(.L_18343 - .L_18342)
.L_18342:
        /*000c*/ 	.word	0x00000000
        /*0010*/ 	.short	0x0002
        /*0012*/ 	.short	0x0010
        /*0014*/ 	.byte	0x00, 0xf0, 0x21, 0x00


	//----- nvinfo : EIATTR_KPARAM_INFO
	.align		4
.L_18343:
        /*0018*/ 	.byte	0x04, 0x17
        /*001a*/ 	.short	(.L_18345 - .L_18344)
.L_18344:
        /*001c*/ 	.word	0x00000000
        /*0020*/ 	.short	0x0001
        /*0022*/ 	.short	0x0008
        /*0024*/ 	.byte	0x00, 0xf5, 0x21, 0x00


	//----- nvinfo : EIATTR_KPARAM_INFO
	.align		4
.L_18345:
        /*0028*/ 	.byte	0x04, 0x17
        /*002a*/ 	.short	(.L_18347 - .L_18346)
.L_18346:
        /*002c*/ 	.word	0x00000000
        /*0030*/ 	.short	0x0000
        /*0032*/ 	.short	0x0000
        /*0034*/ 	.byte	0x00, 0xf5, 0x21, 0x00


	//----- nvinfo : EIATTR_SPARSE_MMA_MASK
	.align		4
.L_18347:
        /*0038*/ 	.byte	0x03, 0x50
        /*003a*/ 	.short	0x0000


	//----- nvinfo : EIATTR_MAXREG_COUNT
	.align		4
        /*003c*/ 	.byte	0x03, 0x1b
        /*003e*/ 	.short	0x00ff


	//----- nvinfo : EIATTR_NUM_BARRIERS
	.align		4
        /*0040*/ 	.byte	0x02, 0x4c
        /*0042*/ 	.byte	0x01
	.zero		1


	//----- nvinfo : EIATTR_MERCURY_ISA_VERSION
	.align		4
        /*0044*/ 	.byte	0x03, 0x5f
        /*0046*/ 	.short	0x0101


	//----- nvinfo : EIATTR_VRC_CTA_INIT_COUNT
	.align		4
        /*0048*/ 	.byte	0x02, 0x4a
	.zero		1
	.zero		1


	//----- nvinfo : EIATTR_EXIT_INSTR_OFFSETS
	.align		4
        /*004c*/ 	.byte	0x04, 0x1c
        /*004e*/ 	.short	(.L_18349 - .L_18348)


	//   ....[0]....
.L_18348:
        /*0050*/ 	.word	0x00000370


	//   ....[1]....
        /*0054*/ 	.word	0x000005d0


	//   ....[2]....
        /*0058*/ 	.word	0x00000680


	//----- nvinfo : EIATTR_CRS_STACK_SIZE
	.align		4
.L_18349:
        /*005c*/ 	.byte	0x04, 0x1e
        /*005e*/ 	.short	(.L_18351 - .L_18350)
.L_18350:
        /*0060*/ 	.word	0x00000000


	//----- nvinfo : EIATTR_CBANK_PARAM_SIZE
	.align		4
.L_18351:
        /*0064*/ 	.byte	0x03, 0x19
        /*0066*/ 	.short	0x0018


	//----- nvinfo : EIATTR_PARAM_CBANK
	.align		4
        /*0068*/ 	.byte	0x04, 0x0a
        /*006a*/ 	.short	(.L_18353 - .L_18352)
	.align		4
.L_18352:
        /*006c*/ 	.word	index@(.nv.constant0.contiguous_cumulate_sum_square_bool)
        /*0070*/ 	.short	0x0380
        /*0072*/ 	.short	0x0018


	//----- nvinfo : EIATTR_SW_WAR
	.align		4
.L_18353:
        /*0074*/ 	.byte	0x04, 0x36
        /*0076*/ 	.short	(.L_18355 - .L_18354)
.L_18354:
        /*0078*/ 	.word	0x00000008
.L_18355:


//--------------------- .nv.info.contiguous_sum_square_bool --------------------------
	.section	.nv.info.contiguous_sum_square_bool,"",@"SHT_CUDA_INFO"
	.sectionflags	@""
	.align	4


	//----- nvinfo : EIATTR_CUDA_API_VERSION
	.align		4
        /*0000*/ 	.byte	0x04, 0x37
        /*0002*/ 	.short	(.L_18357 - .L_18356)
.L_18356:
        /*0004*/ 	.word	0x00000082


	//----- nvinfo : EIATTR_KPARAM_INFO
	.align		4
.L_18357:
        /*0008*/ 	.byte	0x04, 0x17
        /*000a*/ 	.short	(.L_18359 - .L_18358)
.L_18358:
        /*000c*/ 	.word	0x00000000
        /*0010*/ 	.short	0x0002
        /*0012*/ 	.short	0x0010
        /*0014*/ 	.byte	0x00, 0xf0, 0x21, 0x00


	//----- nvinfo : EIATTR_KPARAM_INFO
	.align		4
.L_18359:
        /*0018*/ 	.byte	0x04, 0x17
        /*001a*/ 	.short	(.L_18361 - .L_18360)
.L_18360:
        /*001c*/ 	.word	0x00000000
        /*0020*/ 	.short	0x0001
        /*0022*/ 	.short	0x0008
        /*0024*/ 	.byte	0x00, 0xf5, 0x21, 0x00


	//----- nvinfo : EIATTR_KPARAM_INFO
	.align		4
.L_18361:
        /*0028*/ 	.byte	0x04, 0x17
        /*002a*/ 	.short	(.L_18363 - .L_18362)
.L_18362:
        /*002c*/ 	.word	0x00000000
        /*0030*/ 	.short	0x0000
        /*0032*/ 	.short	0x0000
        /*0034*/ 	.byte	0x00, 0xf5, 0x21, 0x00


	//----- nvinfo : EIATTR_SPARSE_MMA_MASK
	.align		4
.L_18363:
        /*0038*/ 	.byte	0x03, 0x50
        /*003a*/ 	.short	0x0000


	//----- nvinfo : EIATTR_MAXREG_COUNT
	.align		4
        /*003c*/ 	.byte	0x03, 0x1b
        /*003e*/ 	.short	0x00ff


	//----- nvinfo : EIATTR_NUM_BARRIERS
	.align		4
        /*0040*/ 	.byte	0x02, 0x4c
        /*0042*/ 	.byte	0x01
	.zero		1


	//----- nvinfo : EIATTR_MERCURY_ISA_VERSION
	.align		4
        /*0044*/ 	.byte	0x03, 0x5f
        /*0046*/ 	.short	0x0101


	//----- nvinfo : EIATTR_VRC_CTA_INIT_COUNT
	.align		4
        /*0048*/ 	.byte	0x02, 0x4a
	.zero		1
	.zero		1


	//----- nvinfo : EIATTR_EXIT_INSTR_OFFSETS
	.align		4
        /*004c*/ 	.byte	0x04, 0x1c
        /*004e*/ 	.short	(.L_18365 - .L_18364)


	//   ....[0]....
.L_18364:
        /*0050*/ 	.word	0x000003b0


	//   ....[1]....
        /*0054*/ 	.word	0x00000610


	//   ....[2]....
        /*0058*/ 	.word	0x000006c0


	//----- nvinfo : EIATTR_CRS_STACK_SIZE
	.align		4
.L_18365:
        /*005c*/ 	.byte	0x04, 0x1e
        /*005e*/ 	.short	(.L_18367 - .L_18366)
.L_18366:
        /*0060*/ 	.word	0x00000000


	//----- nvinfo : EIATTR_CBANK_PARAM_SIZE
	.align		4
.L_18367:
        /*0064*/ 	.byte	0x03, 0x19
        /*0066*/ 	.short	0x0018


	//----- nvinfo : EIATTR_PARAM_CBANK
	.align		4
        /*0068*/ 	.byte	0x04, 0x0a
        /*006a*/ 	.short	(.L_18369 - .L_18368)
	.align		4
.L_18368:
        /*006c*/ 	.word	index@(.nv.constant0.contiguous_sum_square_bool)
        /*0070*/ 	.short	0x0380
        /*0072*/ 	.short	0x0018


	//----- nvinfo : EIATTR_SW_WAR
	.align		4
.L_18369:
        /*0074*/ 	.byte	0x04, 0x36
        /*0076*/ 	.short	(.L_18371 - .L_18370)
.L_18370:
        /*0078*/ 	.word	0x00000008
.L_18371:


//--------------------- .nv.callgraph             --------------------------
	.section	.nv.callgraph,"",@"SHT_CUDA_CALLGRAPH"
	.align	4
	.sectionentsize	8
	.align		4
        /*0000*/ 	.word	0x00000000
	.align		4
        /*0004*/ 	.word	0xffffffff
	.align		4
        /*0008*/ 	.word	0x00000000
	.align		4
        /*000c*/ 	.word	0xfffffffe
	.align		4
        /*0010*/ 	.word	0x00000000
	.align		4
        /*0014*/ 	.word	0xfffffffd
	.align		4
        /*0018*/ 	.word	0x00000000
	.align		4
        /*001c*/ 	.word	0xfffffffc


//--------------------- .text.contiguous_logsumexp33_bf16 --------------------------
	.section	.text.contiguous_logsumexp33_bf16,"ax",@progbits
	.align	128
        .global         contiguous_logsumexp33_bf16
        .type           contiguous_logsumexp33_bf16,@function
        .size           contiguous_logsumexp33_bf16,(.L_x_30952 - contiguous_logsumexp33_bf16)
        .other          contiguous_logsumexp33_bf16,@"STO_CUDA_ENTRY STV_DEFAULT"
contiguous_logsumexp33_bf16:
.text.contiguous_logsumexp33_bf16:
[----:B------:R-:W-:Y:S01]  /*0000*/  LDC R1, c[0x0][0x37c] ;  /* 0x0000df00ff017b82 */ /* 0x000fe20000000800 */
[----:B------:R-:W0:Y:S07]  /*0010*/  S2R R11, SR_TID.Y ;  /* 0x00000000000b7919 */ /* 0x000e2e0000002200 */
[----:B------:R-:W0:Y:S01]  /*0020*/  LDC R0, c[0x0][0x360] ;  /* 0x0000d800ff007b82 */ /* 0x000e220000000800 */
[----:B------:R-:W1:Y:S01]  /*0030*/  LDCU.64 UR8, c[0x0][0x3a0] ;  /* 0x00007400ff0877ac */ /* 0x000e620008000a00 */
[----:B------:R-:W2:Y:S01]  /*0040*/  I2F.BF16 R7, RZ ;  /* 0x000000ff00077306 */ /* 0x000ea20000202400 */
[----:B------:R-:W0:Y:S05]  /*0050*/  S2R R13, SR_TID.X ;  /* 0x00000000000d7919 */ /* 0x000e2a0000002100 */
[----:B------:R-:W3:Y:S08]  /*0060*/  S2UR UR7, SR_CTAID.Y ;  /* 0x00000000000779c3 */ /* 0x000ef00000002600 */
[----:B------:R-:W3:Y:S08]  /*0070*/  LDC R10, c[0x0][0x364] ;  /* 0x0000d900ff0a7b82 */ /* 0x000ef00000000800 */
[----:B------:R-:W4:Y:S08]  /*0080*/  S2UR UR4, SR_CTAID.X ;  /* 0x00000000000479c3 */ /* 0x000f300000002500 */
[----:B------:R-:W5:Y:S01]  /*0090*/  LDC.64 R2, c[0x0][0x398] ;  /* 0x0000e600ff027b82 */ /* 0x000f620000000a00 */
[----:B0-----:R-:W-:-:S07]  /*00a0*/  IMAD R6, R11, R0, R13 ;  /* 0x000000000b067224 */ /* 0x001fce00078e020d */
[----:B------:R-:W0:Y:S01]  /*00b0*/  S2UR UR5, SR_CgaCtaId ;  /* 0x00000000000579c3 */ /* 0x000e220000008800 */
[----:B---3--:R-:W-:-:S05]  /*00c0*/  IMAD R5, R10, UR7, R11 ;  /* 0x000000070a057c24 */ /* 0x008fca000f8e020b */
[----:B-1----:R-:W-:Y:S01]  /*00d0*/  ISETP.GE.U32.AND P0, PT, R5, UR8, PT ;  /* 0x0000000805007c0c */ /* 0x002fe2000bf06070 */
[----:B----4-:R-:W-:Y:S01]  /*00e0*/  IMAD R4, R0, UR4, R13 ;  /* 0x0000000400047c24 */ /* 0x010fe2000f8e020d */
[----:B------:R-:W-:Y:S02]  /*00f0*/  UMOV UR4, 0x400 ;  /* 0x0000040000047882 */ /* 0x000fe40000000000 */
[----:B------:R-:W-:Y:S02]  /*0100*/  ISETP.GE.U32.AND.EX P0, PT, RZ, UR9, PT, P0 ;  /* 0x00000009ff007c0c */ /* 0x000fe4000bf06100 */
[----:B-----5:R-:W-:-:S04]  /*0110*/  ISETP.GE.U32.AND P1, PT, R4, R2, PT ;  /* 0x000000020400720c */ /* 0x020fc80003f26070 */
[----:B------:R-:W-:Y:S01]  /*0120*/  ISETP.GE.U32.OR.EX P0, PT, RZ, R3, P0, P1 ;  /* 0x00000003ff00720c */ /* 0x000fe20000706510 */
[----:B0-----:R-:W-:-:S06]  /*0130*/  ULEA UR5, UR5, UR4, 0x18 ;  /* 0x0000000405057291 */ /* 0x001fcc000f8ec0ff */
[----:B------:R-:W-:-:S05]  /*0140*/  LEA R8, R6, UR5, 0x1 ;  /* 0x0000000506087c11 */ /* 0x000fca000f8e08ff */
[----:B--2---:R0:W-:Y:S01]  /*0150*/  STS.U16 [R8], R7 ;  /* 0x0000000708007388 */ /* 0x0041e20000000400 */
[----:B------:R-:W-:Y:S05]  /*0160*/  @P0 EXIT ;  /* 0x000000000000094d */ /* 0x000fea0003800000 */
[----:B0-----:R-:W0:Y:S01]  /*0170*/  LDC.64 R6, c[0x0][0x388] ;  /* 0x0000e200ff067b82 */ /* 0x001e220000000a00 */
[----:B------:R-:W1:Y:S01]  /*0180*/  LDCU.64 UR8, c[0x0][0x358] ;  /* 0x00006b00ff0877ac */ /* 0x000e620008000a00 */
[----:B------:R-:W-:-:S04]  /*0190*/  IMAD R9, R5, R2, R4 ;  /* 0x0000000205097224 */ /* 0x000fc800078e0204 */
[----:B0-----:R-:W-:-:S06]  /*01a0*/  IMAD.WIDE.U32 R6, R9, 0x2, R6 ;  /* 0x0000000209067825 */ /* 0x001fcc00078e0006 */
[----:B-1----:R-:W2:Y:S01]  /*01b0*/  LDG.E.U16 R7, desc[UR8][R6.64] ;  /* 0x0000000806077981 */ /* 0x002ea2000c1e1500 */
[----:B------:R-:W-:-:S03]  /*01c0*/  ISETP.NE.AND P0, PT, R11, RZ, PT ;  /* 0x000000ff0b00720c */ /* 0x000fc60003f05270 */
[----:B--2---:R0:W-:Y:S01]  /*01d0*/  STS.U16 [R8], R7 ;  /* 0x0000000708007388 */ /* 0x0041e20000000400 */
[----:B------:R-:W-:Y:S09]  /*01e0*/  BAR.SYNC.DEFER_BLOCKING 0x0 ;  /* 0x0000000000007b1d */ /* 0x000ff20000010000 */
[----:B------:R-:W-:Y:S05]  /*01f0*/  @P0 EXIT ;  /* 0x000000000000094d */ /* 0x000fea0003800000 */
[----:B------:R-:W-:-:S13]  /*0200*/  ISETP.GT.U32.AND P0, PT, R10, 0x1, PT ;  /* 0x000000010a00780c */ /* 0x000fda0003f04070 */
[----:B------:R-:W-:-:S06]  /*0210*/  @!P0 LEA R6, R13, UR5, 0x1 ;  /* 0x000000050d068c11 */ /* 0x000fcc000f8e08ff */
[----:B------:R-:W1:Y:S02]  /*0220*/  @!P0 LDS.U16 R6, [R6] ;  /* 0x0000000006068984 */ /* 0x000e640000000400 */
[----:B-1----:R-:W-:Y:S01]  /*0230*/  @!P0 PRMT R12, R6, 0x7610, R12 ;  /* 0x00007610060c8816 */ /* 0x002fe2000000000c */
[----:B------:R-:W-:Y:S06]  /*0240*/  @!P0 BRA `(.L_x_0) ;  /* 0x0000000800188947 */ /* 0x000fec0003800000 */
[----:B0-----:R-:W-:Y:S01]  /*0250*/  SHF.L.U32 R7, R13, 0x1, RZ ;  /* 0x000000010d077819 */ /* 0x001fe200000006ff */
[----:B------:R-:W-:Y:S01]  /*0260*/  UMOV UR4, 0x1 ;  /* 0x0000000100047882 */ /* 0x000fe20000000000 */
[----:B------:R-:W-:Y:S02]  /*0270*/  IADD3 R6, PT, PT, R10, -0x2, RZ ;  /* 0xfffffffe0a067810 */ /* 0x000fe40007ffe0ff */
[----:B------:R-:W-:Y:S01]  /*0280*/  IADD3 R8, PT, PT, R7, UR5, RZ ;  /* 0x0000000507087c10 */ /* 0x000fe2000fffe0ff */
[----:B------:R0:W1:Y:S01]  /*0290*/  LDS.U16 R12, [R7+UR5] ;  /* 0x00000005070c7984 */ /* 0x0000620008000400 */
[----:B------:R-:W-:Y:S01]  /*02a0*/  ISETP.GE.U32.AND P0, PT, R6, 0xf, PT ;  /* 0x0000000f0600780c */ /* 0x000fe20003f06070 */
[----:B------:R-:W-:-:S05]  /*02b0*/  VIADD R6, R10, 0xffffffff ;  /* 0xffffffff0a067836 */ /* 0x000fca0000000000 */
[----:B------:R-:W-:-:S07]  /*02c0*/  LOP3.LUT R9, R6, 0xf, RZ, 0xc0, !PT ;  /* 0x0000000f06097812 */ /* 0x000fce00078ec0ff */
[----:B0-----:R-:W-:Y:S05]  /*02d0*/  @!P0 BRA `(.L_x_1) ;  /* 0x0000000000f88947 */ /* 0x001fea0003800000 */
[----:B------:R-:W-:Y:S01]  /*02e0*/  LEA R11, R0, R7, 0x1 ;  /* 0x00000007000b7211 */ /* 0x000fe200078e08ff */
[----:B------:R-:W-:Y:S01]  /*02f0*/  UMOV UR6, 0x1 ;  /* 0x0000000100067882 */ /* 0x000fe20000000000 */
[----:B------:R-:W-:Y:S01]  /*0300*/  LOP3.LUT R10, R6, 0xfffffff0, RZ, 0xc0, !PT ;  /* 0xfffffff0060a7812 */ /* 0x000fe200078ec0ff */
[----:B------:R-:W-:Y:S02]  /*0310*/  UMOV UR4, URZ ;  /* 0x000000ff00047c82 */ /* 0x000fe40008000000 */
[----:B------:R-:W-:Y:S01]  /*0320*/  VIADD R11, R11, UR5 ;  /* 0x000000050b0b7c36 */ /* 0x000fe20008000000 */
[----:B------:R-:W-:-:S07]  /*0330*/  IADD3 R10, PT, PT, -R10, RZ, RZ ;  /* 0x000000ff0a0a7210 */ /* 0x000fce0007ffe1ff */
.L_x_2:
[----:B------:R-:W-:Y:S01]  /*0340*/  IMAD R13, R0, UR6, RZ ;  /* 0x00000006000d7c24 */ /* 0x000fe2000f8e02ff */
[----:B------:R0:W1:Y:S01]  /*0350*/  LDS.U16 R25, [R11] ;  /* 0x000000000b197984 */ /* 0x0000620000000400 */
[----:B------:R-:W-:Y:S01]  /*0360*/  VIADD R10, R10, 0x10 ;  /* 0x000000100a0a7836 */ /* 0x000fe20000000000 */
[----:B------:R-:W-:Y:S02]  /*0370*/  UIADD3 UR4, UPT, UPT, UR4, 0x10, URZ ;  /* 0x0000001004047890 */ /* 0x000fe4000fffe0ff */
[----:B------:R-:W-:Y:S01]  /*0380*/  LEA R13, R13, R8, 0x1 ;  /* 0x000000080d0d7211 */ /* 0x000fe200078e08ff */
[----:B------:R-:W-:Y:S01]  /*0390*/  UIADD3 UR6, UPT, UPT, UR6, 0x10, URZ ;  /* 0x0000001006067890 */ /* 0x000fe2000fffe0ff */
[----:B------:R-:W-:Y:S02]  /*03a0*/  ISETP.NE.AND P0, PT, R10, RZ, PT ;  /* 0x000000ff0a00720c */ /* 0x000fe40003f05270 */
[C---:B0-----:R-:W-:Y:S01]  /*03b0*/  LEA R11, R0.reuse, R11, 0x5 ;  /* 0x0000000b000b7211 */ /* 0x041fe200078e28ff */
[----:B------:R-:W-:-:S05]  /*03c0*/  IMAD R29, R0, 0x2, R13 ;  /* 0x00000002001d7824 */ /* 0x000fca00078e020d */
[C---:B------:R-:W-:Y:S02]  /*03d0*/  LEA R15, R0.reuse, R29, 0x1 ;  /* 0x0000001d000f7211 */ /* 0x040fe400078e08ff */
[----:B------:R-:W0:Y:S02]  /*03e0*/  LDS.U16 R29, [R29] ;  /* 0x000000001d1d7984 */ /* 0x000e240000000400 */
[C---:B------:R-:W-:Y:S02]  /*03f0*/  LEA R27, R0.reuse, R15, 0x1 ;  /* 0x0000000f001b7211 */ /* 0x040fe400078e08ff */
[----:B------:R2:W3:Y:S03]  /*0400*/  LDS.U16 R14, [R15] ;  /* 0x000000000f0e7984 */ /* 0x0004e60000000400 */
[C---:B------:R-:W-:Y:S02]  /*0410*/  IMAD R16, R0.reuse, 0x2, R27 ;  /* 0x0000000200107824 */ /* 0x040fe400078e021b */
[----:B------:R-:W4:Y:S03]  /*0420*/  LDS.U16 R27, [R27] ;  /* 0x000000001b1b7984 */ /* 0x000f260000000400 */
[C---:B------:R-:W-:Y:S01]  /*0430*/  LEA R21, R0.reuse, R16, 0x1 ;  /* 0x0000001000157211 */ /* 0x040fe200078e08ff */
[----:B------:R5:W4:Y:S03]  /*0440*/  LDS.U16 R23, [R16] ;  /* 0x0000000010177984 */ /* 0x000b260000000400 */
[----:B------:R-:W-:-:S02]  /*0450*/  LEA R13, R0, R21, 0x1 ;  /* 0x00000015000d7211 */ /* 0x000fc400078e08ff */
[----:B------:R-:W4:Y:S03]  /*0460*/  LDS.U16 R21, [R21] ;  /* 0x0000000015157984 */ /* 0x000f260000000400 */
[C---:B------:R-:W-:Y:S02]  /*0470*/  IMAD R19, R0.reuse, 0x2, R13 ;  /* 0x0000000200137824 */ /* 0x040fe400078e020d */
[----:B------:R-:W4:Y:S01]  /*0480*/  LDS.U16 R13, [R13] ;  /* 0x000000000d0d7984 */ /* 0x000f220000000400 */
[----:B-1----:R-:W-:Y:S02]  /*0490*/  HADD2.BF16_V2 R12, R12.H0_H0, R25.H0_H0 ;  /* 0x200000190c0c7230 */ /* 0x002fe40000200800 */
[C---:B------:R-:W-:Y:S02]  /*04a0*/  LEA R17, R0.reuse, R19, 0x1 ;  /* 0x0000001300117211 */ /* 0x040fe400078e08ff */
[----:B------:R-:W1:Y:S02]  /*04b0*/  LDS.U16 R19, [R19] ;  /* 0x0000000013137984 */ /* 0x000e640000000400 */
[----:B--2---:R-:W-:-:S02]  /*04c0*/  LEA R15, R0, R17, 0x1 ;  /* 0x00000011000f7211 */ /* 0x004fc400078e08ff */
[----:B------:R-:W2:Y:S03]  /*04d0*/  LDS.U16 R17, [R17] ;  /* 0x0000000011117984 */ /* 0x000ea60000000400 */
[C---:B------:R-:W-:Y:S02]  /*04e0*/  IMAD R18, R0.reuse, 0x2, R15 ;  /* 0x0000000200127824 */ /* 0x040fe400078e020f */
[----:B------:R-:W2:Y:S03]  /*04f0*/  LDS.U16 R15, [R15] ;  /* 0x000000000f0f7984 */ /* 0x000ea60000000400 */
[----:B-----5:R-:W-:Y:S01]  /*0500*/  LEA R16, R0, R18, 0x1 ;  /* 0x0000001200107211 */ /* 0x020fe200078e08ff */
[----:B------:R5:W2:Y:S01]  /*0510*/  LDS.U16 R25, [R18] ;  /* 0x0000000012197984 */ /* 0x000aa20000000400 */
[----:B0-----:R-:W-:-:S02]  /*0520*/  HADD2.BF16_V2 R12, R12.H0_H0, R29.H0_H0 ;  /* 0x2000001d0c0c7230 */ /* 0x001fc40000200800 */
[----:B------:R-:W-:Y:S01]  /*0530*/  LEA R20, R0, R16, 0x1 ;  /* 0x0000001000147211 */ /* 0x000fe200078e08ff */
[----:B------:R-:W0:Y:S01]  /*0540*/  LDS.U16 R29, [R16] ;  /* 0x00000000101d7984 */ /* 0x000e220000000400 */
[----:B---3--:R-:W-:-:S03]  /*0550*/  HADD2.BF16_V2 R14, R12.H0_H0, R14.H0_H0 ;  /* 0x2000000e0c0e7230 */ /* 0x008fc60000200800 */
[----:B------:R-:W-:Y:S01]  /*0560*/  IMAD R22, R0, 0x2, R20 ;  /* 0x0000000200167824 */ /* 0x000fe200078e0214 */
[----:B------:R-:W3:Y:S01]  /*0570*/  LDS.U16 R12, [R20] ;  /* 0x00000000140c7984 */ /* 0x000ee20000000400 */
[----:B----4-:R-:W-:-:S03]  /*0580*/  HADD2.BF16_V2 R14, R14.H0_H0, R27.H0_H0 ;  /* 0x2000001b0e0e7230 */ /* 0x010fc60000200800 */
[C---:B------:R-:W-:Y:S01]  /*0590*/  LEA R24, R0.reuse, R22, 0x1 ;  /* 0x0000001600187211 */ /* 0x040fe200078e08ff */
[----:B------:R-:W4:Y:S01]  /*05a0*/  LDS.U16 R27, [R22] ;  /* 0x00000000161b7984 */ /* 0x000f220000000400 */
[----:B------:R-:W-:Y:S02]  /*05b0*/  HADD2.BF16_V2 R14, R14.H0_H0, R23.H0_H0 ;  /* 0x200000170e0e7230 */ /* 0x000fe40000200800 */
[----:B-----5:R-:W-:Y:S01]  /*05c0*/  LEA R18, R0, R24, 0x1 ;  /* 0x0000001800127211 */ /* 0x020fe200078e08ff */
[----:B------:R-:W5:Y:S01]  /*05d0*/  LDS.U16 R23, [R24] ;  /* 0x0000000018177984 */ /* 0x000f620000000400 */
[----:B------:R-:W-:-:S03]  /*05e0*/  HADD2.BF16_V2 R14, R14.H0_H0, R21.H0_H0 ;  /* 0x200000150e0e7230 */ /* 0x000fc60000200800 */
[----:B------:R-:W5:Y:S01]  /*05f0*/  LDS.U16 R21, [R18] ;  /* 0x0000000012157984 */ /* 0x000f620000000400 */
[----:B------:R-:W-:-:S04]  /*0600*/  HADD2.BF16_V2 R13, R14.H0_H0, R13.H0_H0 ;  /* 0x2000000d0e0d7230 */ /* 0x000fc80000200800 */
[----:B-1----:R-:W-:-:S04]  /*0610*/  HADD2.BF16_V2 R13, R13.H0_H0, R19.H0_H0 ;  /* 0x200000130d0d7230 */ /* 0x002fc80000200800 */
[----:B--2---:R-:W-:-:S04]  /*0620*/  HADD2.BF16_V2 R13, R13.H0_H0, R17.H0_H0 ;  /* 0x200000110d0d7230 */ /* 0x004fc80000200800 */
[----:B------:R-:W-:-:S04]  /*0630*/  HADD2.BF16_V2 R13, R13.H0_H0, R15.H0_H0 ;  /* 0x2000000f0d0d7230 */ /* 0x000fc80000200800 */
[----:B------:R-:W-:-:S04]  /*0640*/  HADD2.BF16_V2 R13, R13.H0_H0, R25.H0_H0 ;  /* 0x200000190d0d7230 */ /* 0x000fc80000200800 */
[----:B0-----:R-:W-:-:S04]  /*0650*/  HADD2.BF16_V2 R13, R13.H0_H0, R29.H0_H0 ;  /* 0x2000001d0d0d7230 */ /* 0x001fc80000200800 */
[----:B---3--:R-:W-:-:S04]  /*0660*/  HADD2.BF16_V2 R12, R13.H0_H0, R12.H0_H0 ;  /* 0x2000000c0d0c7230 */ /* 0x008fc80000200800 */
[----:B----4-:R-:W-:-:S04]  /*0670*/  HADD2.BF16_V2 R12, R12.H0_H0, R27.H0_H0 ;  /* 0x2000001b0c0c7230 */ /* 0x010fc80000200800 */
[----:B-----5:R-:W-:-:S04]  /*0680*/  HADD2.BF16_V2 R12, R12.H0_H0, R23.H0_H0 ;  /* 0x200000170c0c7230 */ /* 0x020fc80000200800 */
[----:B------:R-:W-:Y:S01]  /*0690*/  HADD2.BF16_V2 R12, R12.H0_H0, R21.H0_H0 ;  /* 0x200000150c0c7230 */ /* 0x000fe20000200800 */
[----:B------:R-:W-:Y:S06]  /*06a0*/  @P0 BRA `(.L_x_2) ;  /* 0xfffffffc00240947 */ /* 0x000fec000383ffff */
[----:B------:R-:W-:-:S12]  /*06b0*/  UIADD3 UR4, UPT, UPT, UR4, 0x1, URZ ;  /* 0x0000000104047890 */ /* 0x000fd8000fffe0ff */
.L_x_1:
[----:B------:R-:W-:-:S13]  /*06c0*/  ISETP.NE.AND P0, PT, R9, RZ, PT ;  /* 0x000000ff0900720c */ /* 0x000fda0003f05270 */
[----:B------:R-:W-:Y:S05]  /*06d0*/  @!P0 BRA `(.L_x_3) ;  /* 0x0000000000f08947 */ /* 0x000fea0003800000 */
[----:B------:R-:W-:Y:S02]  /*06e0*/  ISETP.GE.U32.AND P0, PT, R9, 0x8, PT ;  /* 0x000000080900780c */ /* 0x000fe40003f06070 */
[----:B------:R-:W-:-:S04]  /*06f0*/  LOP3.LUT R21, R6, 0x7, RZ, 0xc0, !PT ;  /* 0x0000000706157812 */ /* 0x000fc800078ec0ff */
[----:B------:R-:W-:-:S07]  /*0700*/  ISETP.NE.AND P1, PT, R21, RZ, PT ;  /* 0x000000ff1500720c */ /* 0x000fce0003f25270 */
[----:B------:R-:W-:Y:S06]  /*0710*/  @!P0 BRA `(.L_x_4) ;  /* 0x0000000000688947 */ /* 0x000fec0003800000 */
[----:B------:R-:W-:Y:S01]  /*0720*/  IMAD R9, R0, UR4, RZ ;  /* 0x0000000400097c24 */ /* 0x000fe2000f8e02ff */
[----:B------:R-:W-:-:S04]  /*0730*/  UIADD3 UR4, UPT, UPT, UR4, 0x8, URZ ;  /* 0x0000000804047890 */ /* 0x000fc8000fffe0ff */
[----:B------:R-:W-:-:S05]  /*0740*/  LEA R9, R9, R8, 0x1 ;  /* 0x0000000809097211 */ /* 0x000fca00078e08ff */
[C---:B------:R-:W-:Y:S02]  /*0750*/  IMAD R11, R0.reuse, 0x2, R9 ;  /* 0x00000002000b7824 */ /* 0x040fe400078e0209 */
[----:B------:R-:W1:Y:S03]  /*0760*/  LDS.U16 R9, [R9] ;  /* 0x0000000009097984 */ /* 0x000e660000000400 */
[C---:B------:R-:W-:Y:S01]  /*0770*/  LEA R13, R0.reuse, R11, 0x1 ;  /* 0x0000000b000d7211 */ /* 0x040fe200078e08ff */
[----:B------:R-:W0:Y:S03]  /*0780*/  LDS.U16 R10, [R11] ;  /* 0x000000000b0a7984 */ /* 0x000e260000000400 */
[C---:B------:R-:W-:Y:S01]  /*0790*/  LEA R15, R0.reuse, R13, 0x1 ;  /* 0x0000000d000f7211 */ /* 0x040fe200078e08ff */
[----:B------:R-:W2:Y:S04]  /*07a0*/  LDS.U16 R14, [R13] ;  /* 0x000000000d0e7984 */ /* 0x000ea80000000400 */
[C---:B------:R-:W-:Y:S01]  /*07b0*/  IMAD R17, R0.reuse, 0x2, R15 ;  /* 0x0000000200117824 */ /* 0x040fe200078e020f */
[----:B------:R-:W3:Y:S04]  /*07c0*/  LDS.U16 R16, [R15] ;  /* 0x000000000f107984 */ /* 0x000ee80000000400 */
[C---:B------:R-:W-:Y:S01]  /*07d0*/  LEA R19, R0.reuse, R17, 0x1 ;  /* 0x0000001100137211 */ /* 0x040fe200078e08ff */
[----:B------:R-:W4:Y:S03]  /*07e0*/  LDS.U16 R18, [R17] ;  /* 0x0000000011127984 */ /* 0x000f260000000400 */
[C---:B------:R-:W-:Y:S01]  /*07f0*/  LEA R23, R0.reuse, R19, 0x1 ;  /* 0x0000001300177211 */ /* 0x040fe200078e08ff */
[----:B------:R-:W5:Y:S04]  /*0800*/  LDS.U16 R20, [R19] ;  /* 0x0000000013147984 */ /* 0x000f680000000400 */
[----:B------:R-:W-:Y:S01]  /*0810*/  IMAD R24, R0, 0x2, R23 ;  /* 0x0000000200187824 */ /* 0x000fe200078e0217 */
[----:B------:R-:W5:Y:S05]  /*0820*/  LDS.U16 R22, [R23] ;  /* 0x0000000017167984 */ /* 0x000f6a0000000400 */
[----:B------:R-:W5:Y:S01]  /*0830*/  LDS.U16 R24, [R24] ;  /* 0x0000000018187984 */ /* 0x000f620000000400 */
[----:B-1----:R-:W-:-:S04]  /*0840*/  HADD2.BF16_V2 R9, R12.H0_H0, R9.H0_H0 ;  /* 0x200000090c097230 */ /* 0x002fc80000200800 */
[----:B0-----:R-:W-:-:S04]  /*0850*/  HADD2.BF16_V2 R9, R9.H0_H0, R10.H0_H0 ;  /* 0x2000000a09097230 */ /* 0x001fc80000200800 */
[----:B--2---:R-:W-:-:S04]  /*0860*/  HADD2.BF16_V2 R9, R9.H0_H0, R14.H0_H0 ;  /* 0x2000000e09097230 */ /* 0x004fc80000200800 */
[----:B---3--:R-:W-:-:S04]  /*0870*/  HADD2.BF16_V2 R9, R9.H0_H0, R16.H0_H0 ;  /* 0x2000001009097230 */ /* 0x008fc80000200800 */
[----:B----4-:R-:W-:-:S04]  /*0880*/  HADD2.BF16_V2 R9, R9.H0_H0, R18.H0_H0 ;  /* 0x2000001209097230 */ /* 0x010fc80000200800 */
[----:B-----5:R-:W-:-:S04]  /*0890*/  HADD2.BF16_V2 R9, R9.H0_H0, R20.H0_H0 ;  /* 0x2000001409097230 */ /* 0x020fc80000200800 */
[----:B------:R-:W-:-:S04]  /*08a0*/  HADD2.BF16_V2 R9, R9.H0_H0, R22.H0_H0 ;  /* 0x2000001609097230 */ /* 0x000fc80000200800 */
[----:B------:R-:W-:-:S07]  /*08b0*/  HADD2.BF16_V2 R12, R9.H0_H0, R24.H0_H0 ;  /* 0x20000018090c7230 */ /* 0x000fce0000200800 */
.L_x_4:
[----:B------:R-:W-:Y:S05]  /*08c0*/  @!P1 BRA `(.L_x_3) ;  /* 0x0000000000749947 */ /* 0x000fea0003800000 */
[----:B------:R-:W-:Y:S02]  /*08d0*/  ISETP.GE.U32.AND P0, PT, R21, 0x4, PT ;  /* 0x000000041500780c */ /* 0x000fe40003f06070 */
[----:B------:R-:W-:-:S04]  /*08e0*/  LOP3.LUT R6, R6, 0x3, RZ, 0xc0, !PT ;  /* 0x0000000306067812 */ /* 0x000fc800078ec0ff */
[----:B------:R-:W-:-:S07]  /*08f0*/  ISETP.NE.AND P1, PT, R6, RZ, PT ;  /* 0x000000ff0600720c */ /* 0x000fce0003f25270 */
[----:B------:R-:W-:Y:S06]  /*0900*/  @!P0 BRA `(.L_x_5) ;  /* 0x0000000000388947 */ /* 0x000fec0003800000 */
[----:B------:R-:W-:Y:S01]  /*0910*/  IMAD R9, R0, UR4, RZ ;  /* 0x0000000400097c24 */ /* 0x000fe2000f8e02ff */
[----:B------:R-:W-:-:S04]  /*0920*/  UIADD3 UR4, UPT, UPT, UR4, 0x4, URZ ;  /* 0x0000000404047890 */ /* 0x000fc8000fffe0ff */
[----:B------:R-:W-:-:S04]  /*0930*/  LEA R9, R9, R8, 0x1 ;  /* 0x0000000809097211 */ /* 0x000fc800078e08ff */
[C---:B------:R-:W-:Y:S02]  /*0940*/  LEA R11, R0.reuse, R9, 0x1 ;  /* 0x00000009000b7211 */ /* 0x040fe400078e08ff */
[----:B------:R-:W1:Y:S03]  /*0950*/  LDS.U16 R9, [R9] ;  /* 0x0000000009097984 */ /* 0x000e660000000400 */
[C---:B------:R-:W-:Y:S02]  /*0960*/  IMAD R13, R0.reuse, 0x2, R11 ;  /* 0x00000002000d7824 */ /* 0x040fe400078e020b */
[----:B------:R-:W0:Y:S03]  /*0970*/  LDS.U16 R11, [R11] ;  /* 0x000000000b0b7984 */ /* 0x000e260000000400 */
[----:B------:R-:W-:-:S02]  /*0980*/  LEA R8, R0, R13, 0x1 ;  /* 0x0000000d00087211 */ /* 0x000fc400078e08ff */
[----:B------:R-:W2:Y:S04]  /*0990*/  LDS.U16 R13, [R13] ;  /* 0x000000000d0d7984 */ /* 0x000ea80000000400 */
[----:B------:R-:W3:Y:S01]  /*09a0*/  LDS.U16 R15, [R8] ;  /* 0x00000000080f7984 */ /* 0x000ee20000000400 */
[----:B-1----:R-:W-:-:S04]  /*09b0*/  HADD2.BF16_V2 R12, R12.H0_H0, R9.H0_H0 ;  /* 0x200000090c0c7230 */ /* 0x002fc80000200800 */
[----:B0-----:R-:W-:-:S04]  /*09c0*/  HADD2.BF16_V2 R12, R12.H0_H0, R11.H0_H0 ;  /* 0x2000000b0c0c7230 */ /* 0x001fc80000200800 */
[----:B--2---:R-:W-:-:S04]  /*09d0*/  HADD2.BF16_V2 R12, R12.H0_H0, R13.H0_H0 ;  /* 0x2000000d0c0c7230 */ /* 0x004fc80000200800 */
[----:B---3--:R-:W-:-:S07]  /*09e0*/  HADD2.BF16_V2 R12, R12.H0_H0, R15.H0_H0 ;  /* 0x2000000f0c0c7230 */ /* 0x008fce0000200800 */
.L_x_5:
[----:B------:R-:W-:Y:S05]  /*09f0*/  @!P1 BRA `(.L_x_3) ;  /* 0x0000000000289947 */ /* 0x000fea0003800000 */
[----:B------:R-:W-:Y:S01]  /*0a00*/  IMAD R8, R0, UR4, RZ ;  /* 0x0000000400087c24 */ /* 0x000fe2000f8e02ff */
[----:B------:R-:W-:-:S04]  /*0a10*/  IADD3 R6, PT, PT, -R6, RZ, RZ ;  /* 0x000000ff06067210 */ /* 0x000fc80007ffe1ff */
[----:B------:R-:W-:-:S05]  /*0a20*/  LEA R8, R8, R7, 0x1 ;  /* 0x0000000708087211 */ /* 0x000fca00078e08ff */
[----:B------:R-:W-:-:S07]  /*0a30*/  VIADD R9, R8, UR5 ;  /* 0x0000000508097c36 */ /* 0x000fce0008000000 */
.L_x_6:
[----:B------:R0:W1:Y:S01]  /*0a40*/  LDS.U16 R11, [R9] ;  /* 0x00000000090b7984 */ /* 0x0000620000000400 */
[----:B------:R-:W-:-:S04]  /*0a50*/  IADD3 R6, PT, PT, R6, 0x1, RZ ;  /* 0x0000000106067810 */ /* 0x000fc80007ffe0ff */
[----:B------:R-:W-:Y:S02]  /*0a60*/  ISETP.NE.AND P0, PT, R6, RZ, PT ;  /* 0x000000ff0600720c */ /* 0x000fe40003f05270 */
[----:B0-----:R-:W-:Y:S01]  /*0a70*/  LEA R9, R0, R9, 0x1 ;  /* 0x0000000900097211 */ /* 0x001fe200078e08ff */
[----:B-1----:R-:W-:-:S10]  /*0a80*/  HADD2.BF16_V2 R12, R12.H0_H0, R11.H0_H0 ;  /* 0x2000000b0c0c7230 */ /* 0x002fd40000200800 */
[----:B------:R-:W-:Y:S05]  /*0a90*/  @P0 BRA `(.L_x_6) ;  /* 0xfffffffc00e80947 */ /* 0x000fea000383ffff */
.L_x_3:
[----:B-1----:R1:W-:Y:S02]  /*0aa0*/  STS.U16 [R7+UR5], R12 ;  /* 0x0000000c07007988 */ /* 0x0023e40008000405 */
.L_x_0:
[----:B------:R-:W2:Y:S01]  /*0ab0*/  LDCU.64 UR10, c[0x0][0x380] ;  /* 0x00007000ff0a77ac */ /* 0x000ea20008000a00 */
[----:B------:R-:W-:-:S03]  /*0ac0*/  HFMA2 R5, -RZ, RZ, 0, 0 ;  /* 0x00000000ff057431 */ /* 0x000fc600000001ff */
[----:B------:R-:W-:-:S04]  /*0ad0*/  IMAD.WIDE.U32 R4, R2, UR7, R4 ;  /* 0x0000000702047c25 */ /* 0x000fc8000f8e0004 */
[----:B------:R-:W-:Y:S01]  /*0ae0*/  IMAD R3, R3, UR7, R5 ;  /* 0x0000000703037c24 */ /* 0x000fe2000f8e0205 */
[----:B--2---:R-:W-:-:S04]  /*0af0*/  LEA R2, P0, R4, UR10, 0x1 ;  /* 0x0000000a04027c11 */ /* 0x004fc8000f8008ff */
[----:B------:R-:W-:-:S05]  /*0b00*/  LEA.HI.X R3, R4, UR11, R3, 0x1, P0 ;  /* 0x0000000b04037c11 */ /* 0x000fca00080f0c03 */
[----:B------:R-:W-:Y:S01]  /*0b10*/  STG.E.U16 desc[UR8][R2.64], R12 ;  /* 0x0000000c02007986 */ /* 0x000fe2000c101508 */
[----:B------:R-:W-:Y:S05]  /*0b20*/  EXIT ;  /* 0x000000000000794d */ /* 0x000fea0003800000 */
.L_x_7:
[----:B------:R-:W-:-:S00]  /*0b30*/  BRA `(.L_x_7) ;  /* 0xfffffffc00fc7947 */ /* 0x000fc0000383ffff */
[----:B------:R-:W-:-:S00]  /*0b40*/  NOP ;  /* 0x0000000000007918 */ /* 0x000fc00000000000 */
        /* <DEDUP_REMOVED lines=11> */
.L_x_30952:


//--------------------- .text.contiguous_logsumexp3_bf16 --------------------------
	.section	.text.contiguous_logsumexp3_bf16,"ax",@progbits
	.align	128
        .global         contiguous_logsumexp3_bf16
        .type           contiguous_logsumexp3_bf16,@function
        .size           contiguous_logsumexp3_bf16,(.L_x_30317 - contiguous_logsumexp3_bf16)
        .other          contiguous_logsumexp3_bf16,@"STO_CUDA_ENTRY STV_DEFAULT"
contiguous_logsumexp3_bf16:
.text.contiguous_logsumexp3_bf16:
[----:B------:R-:W-:Y:S01]  /*0000*/  LDC R1, c[0x0][0x37c] ;  /* 0x0000df00ff017b82 */ /* 0x000fe20000000800 */
[----:B------:R-:W0:Y:S07]  /*0010*/  S2R R8, SR_TID.Y ;  /* 0x0000000000087919 */ /* 0x000e2e0000002200 */
[----:B------:R-:W0:Y:S01]  /*0020*/  LDC R6, c[0x0][0x360] ;  /* 0x0000d800ff067b82 */ /* 0x000e220000000800 */
[----:B------:R-:W1:Y:S01]  /*0030*/  LDCU.64 UR8, c[0x0][0x3b0] ;  /* 0x00007600ff0877ac */ /* 0x000e620008000a00 */
[----:B------:R-:W2:Y:S01]  /*0040*/  I2F.BF16 R9, RZ ;  /* 0x000000ff00097306 */ /* 0x000ea20000202400 */
[----:B------:R-:W0:Y:S01]  /*0050*/  S2R R7, SR_TID.X ;  /* 0x0000000000077919 */ /* 0x000e220000002100 */
[----:B------:R-:W3:Y:S04]  /*0060*/  LDCU.64 UR10, c[0x0][0x3a8] ;  /* 0x00007500ff0a77ac */ /* 0x000ee80008000a00 */
[----:B------:R-:W4:Y:S08]  /*0070*/  S2UR UR7, SR_CTAID.Y ;  /* 0x00000000000779c3 */ /* 0x000f300000002600 */
[----:B------:R-:W4:Y:S08]  /*0080*/  LDC R5, c[0x0][0x364] ;  /* 0x0000d900ff057b82 */ /* 0x000f300000000800 */
[----:B------:R-:W5:Y:S08]  /*0090*/  S2UR UR4, SR_CTAID.X ;  /* 0x00000000000479c3 */ /* 0x000f700000002500 */
[----:B------:R-:W2:Y:S01]  /*00a0*/  S2UR UR5, SR_CgaCtaId ;  /* 0x00000000000579c3 */ /* 0x000ea20000008800 */
[----:B0-----:R-:W-:-:S02]  /*00b0*/  IMAD R4, R8, R6, R7 ;  /* 0x0000000608047224 */ /* 0x001fc400078e0207 */
[----:B----4-:R-:W-:-:S05]  /*00c0*/  IMAD R3, R5, UR7, R8 ;  /* 0x0000000705037c24 */ /* 0x010fca000f8e0208 */
[----:B-1----:R-:W-:Y:S01]  /*00d0*/  ISETP.GE.U32.AND P0, PT, R3, UR8, PT ;  /* 0x0000000803007c0c */ /* 0x002fe2000bf06070 */
[----:B-----5:R-:W-:-:S03]  /*00e0*/  IMAD R14, R6, UR4, R7 ;  /* 0x00000004060e7c24 */ /* 0x020fc6000f8e0207 */
[----:B------:R-:W-:Y:S01]  /*00f0*/  ISETP.GE.U32.AND.EX P0, PT, RZ, UR9, PT, P0 ;  /* 0x00000009ff007c0c */ /* 0x000fe2000bf06100 */
[----:B------:R-:W-:Y:S01]  /*0100*/  UMOV UR4, 0x400 ;  /* 0x0000040000047882 */ /* 0x000fe20000000000 */
[----:B---3--:R-:W-:Y:S01]  /*0110*/  ISETP.GE.U32.AND P1, PT, R14, UR10, PT ;  /* 0x0000000a0e007c0c */ /* 0x008fe2000bf26070 */
[----:B--2---:R-:W-:-:S03]  /*0120*/  ULEA UR4, UR5, UR4, 0x18 ;  /* 0x0000000405047291 */ /* 0x004fc6000f8ec0ff */
[----:B------:R-:W-:-:S03]  /*0130*/  ISETP.GE.U32.OR.EX P0, PT, RZ, UR11, P0, P1 ;  /* 0x0000000bff007c0c */ /* 0x000fc60008706510 */
[----:B------:R-:W-:-:S05]  /*0140*/  LEA R4, R4, UR4, 0x1 ;  /* 0x0000000404047c11 */ /* 0x000fca000f8e08ff */
[----:B------:R0:W-:Y:S05]  /*0150*/  STS.U16 [R4], R9 ;  /* 0x0000000904007388 */ /* 0x0001ea0000000400 */
[----:B------:R-:W-:Y:S05]  /*0160*/  @P0 EXIT ;  /* 0x000000000000094d */ /* 0x000fea0003800000 */
[----:B------:R-:W1:Y:S01]  /*0170*/  LDCU UR5, c[0x0][0x3a0] ;  /* 0x00007400ff0577ac */ /* 0x000e620008000800 */
[----:B------:R-:W-:Y:S01]  /*0180*/  IMAD R32, R3, UR10, R14 ;  /* 0x0000000a03207c24 */ /* 0x000fe2000f8e020e */
[----:B------:R-:W-:Y:S01]  /*0190*/  CS2R R28, SRZ ;  /* 0x00000000001c7805 */ /* 0x000fe2000001ff00 */
[----:B------:R-:W2:Y:S01]  /*01a0*/  LDCU.64 UR8, c[0x0][0x358] ;  /* 0x00006b00ff0877ac */ /* 0x000ea20008000a00 */
[----:B-1----:R-:W-:-:S04]  /*01b0*/  UIADD3 UR4, UPT, UPT, UR5, -0x1, URZ ;  /* 0xffffffff05047890 */ /* 0x002fc8000fffe0ff */
[----:B------:R-:W-:-:S09]  /*01c0*/  UISETP.GE.AND UP0, UPT, UR4, URZ, UPT ;  /* 0x000000ff0400728c */ /* 0x000fd2000bf06270 */
[----:B--2---:R-:W-:Y:S05]  /*01d0*/  BRA.U !UP0, `(.L_x_8) ;  /* 0x0000002d08b47547 */ /* 0x004fea000b800000 */
[----:B------:R-:W-:Y:S01]  /*01e0*/  MOV R3, UR4 ;  /* 0x0000000400037c02 */ /* 0x000fe20008000f00 */
[----:B------:R-:W-:Y:S01]  /*01f0*/  UMOV UR4, URZ ;  /* 0x000000ff00047c82 */ /* 0x000fe20008000000 */
[----:B------:R-:W-:Y:S02]  /*0200*/  CS2R R28, SRZ ;  /* 0x00000000001c7805 */ /* 0x000fe4000001ff00 */
[----:B------:R-:W-:-:S13]  /*0210*/  ISETP.GE.U32.AND P0, PT, R3, 0x7, PT ;  /* 0x000000070300780c */ /* 0x000fda0003f06070 */
[----:B------:R-:W-:Y:S05]  /*0220*/  @!P0 BRA `(.L_x_9) ;  /* 0x0000001800348947 */ /* 0x000fea0003800000 */
[----:B------:R-:W1:Y:S01]  /*0230*/  LDC.64 R16, c[0x0][0x390] ;  /* 0x0000e400ff107b82 */ /* 0x000e620000000a00 */
[----:B------:R-:W-:Y:S01]  /*0240*/  ULOP3.LUT UR6, UR5, 0xfffffff8, URZ, 0xc0, !UPT ;  /* 0xfffffff805067892 */ /* 0x000fe2000f8ec0ff */
[----:B------:R-:W-:Y:S01]  /*0250*/  CS2R R28, SRZ ;  /* 0x00000000001c7805 */ /* 0x000fe2000001ff00 */
[----:B------:R-:W-:Y:S02]  /*0260*/  UIADD3 UR5, UPT, UPT, UR5, -0x4, URZ ;  /* 0xfffffffc05057890 */ /* 0x000fe4000fffe0ff */
[----:B------:R-:W-:-:S03]  /*0270*/  UIADD3 UR6, UPT, UPT, -UR6, URZ, URZ ;  /* 0x000000ff06067290 */ /* 0x000fc6000fffe1ff */
[----:B------:R-:W2:Y:S01]  /*0280*/  LDC.64 R18, c[0x0][0x398] ;  /* 0x0000e600ff127b82 */ /* 0x000ea20000000a00 */
[----:B------:R-:W-:-:S07]  /*0290*/  IMAD.U32 R3, RZ, RZ, UR5 ;  /* 0x00000005ff037e24 */ /* 0x000fce000f8e00ff */
[----:B------:R-:W3:Y:S08]  /*02a0*/  LDC.64 R20, c[0x0][0x390] ;  /* 0x0000e400ff147b82 */ /* 0x000ef00000000a00 */
[----:B------:R-:W4:Y:S02]  /*02b0*/  LDC.64 R22, c[0x0][0x398] ;  /* 0x0000e600ff167b82 */ /* 0x000f240000000a00 */
.L_x_26:
[----:B------:R-:W-:-:S05]  /*02c0*/  IADD3 R30, PT, PT, R3, 0x3, RZ ;  /* 0x00000003031e7810 */ /* 0x000fca0007ffe0ff */
[----:B---3--:R-:W-:-:S06]  /*02d0*/  IMAD.WIDE.U32 R34, R30, 0x8, R20 ;  /* 0x000000081e227825 */ /* 0x008fcc00078e0014 */
[----:B------:R-:W3:Y:S02]  /*02e0*/  LDG.E.64 R34, desc[UR8][R34.64] ;  /* 0x0000000822227981 */ /* 0x000ee4000c1e1b00 */
[----:B---3--:R-:W-:-:S13]  /*02f0*/  ISETP.NE.U32.AND P0, PT, R35, RZ, PT ;  /* 0x000000ff2300720c */ /* 0x008fda0003f05070 */
[----:B------:R-:W-:Y:S05]  /*0300*/  @P0 BRA `(.L_x_10) ;  /* 0x0000000000580947 */ /* 0x000fea0003800000 */
[----:B------:R-:W3:Y:S01]  /*0310*/  I2F.U32.RP R0, R34 ;  /* 0x0000002200007306 */ /* 0x000ee20000209000 */
[----:B0-----:R-:W-:Y:S02]  /*0320*/  IADD3 R9, PT, PT, RZ, -R34, RZ ;  /* 0x80000022ff097210 */ /* 0x001fe40007ffe0ff */
[----:B------:R-:W-:-:S05]  /*0330*/  ISETP.NE.U32.AND P2, PT, R34, RZ, PT ;  /* 0x000000ff2200720c */ /* 0x000fca0003f45070 */
[----:B---3--:R-:W0:Y:S02]  /*0340*/  MUFU.RCP R0, R0 ;  /* 0x0000000000007308 */ /* 0x008e240000001000 */
[----:B0-----:R-:W-:-:S06]  /*0350*/  VIADD R10, R0, 0xffffffe ;  /* 0x0ffffffe000a7836 */ /* 0x001fcc0000000000 */
[----:B------:R0:W3:Y:S02]  /*0360*/  F2I.FTZ.U32.TRUNC.NTZ R11, R10 ;  /* 0x0000000a000b7305 */ /* 0x0000e4000021f000 */
[----:B0-----:R-:W-:Y:S02]  /*0370*/  IMAD.MOV.U32 R10, RZ, RZ, RZ ;  /* 0x000000ffff0a7224 */ /* 0x001fe400078e00ff */
[----:B---3--:R-:W-:-:S04]  /*0380*/  IMAD R9, R9, R11, RZ ;  /* 0x0000000b09097224 */ /* 0x008fc800078e02ff */
[----:B------:R-:W-:-:S06]  /*0390*/  IMAD.HI.U32 R11, R11, R9, R10 ;  /* 0x000000090b0b7227 */ /* 0x000fcc00078e000a */
[----:B------:R-:W-:-:S05]  /*03a0*/  IMAD.HI.U32 R31, R11, R32, RZ ;  /* 0x000000200b1f7227 */ /* 0x000fca00078e00ff */
[----:B------:R-:W-:-:S05]  /*03b0*/  IADD3 R9, PT, PT, -R31, RZ, RZ ;  /* 0x000000ff1f097210 */ /* 0x000fca0007ffe1ff */
[----:B------:R-:W-:-:S05]  /*03c0*/  IMAD R9, R34, R9, R32 ;  /* 0x0000000922097224 */ /* 0x000fca00078e0220 */
[----:B------:R-:W-:-:S13]  /*03d0*/  ISETP.GE.U32.AND P0, PT, R9, R34, PT ;  /* 0x000000220900720c */ /* 0x000fda0003f06070 */
[----:B------:R-:W-:Y:S01]  /*03e0*/  @P0 IMAD.IADD R9, R9, 0x1, -R34 ;  /* 0x0000000109090824 */ /* 0x000fe200078e0a22 */
[----:B------:R-:W-:-:S04]  /*03f0*/  @P0 IADD3 R31, PT, PT, R31, 0x1, RZ ;  /* 0x000000011f1f0810 */ /* 0x000fc80007ffe0ff */
[----:B------:R-:W-:Y:S01]  /*0400*/  ISETP.GE.U32.AND P1, PT, R9, R34, PT ;  /* 0x000000220900720c */ /* 0x000fe20003f26070 */
[----:B------:R-:W-:-:S12]  /*0410*/  IMAD.MOV.U32 R9, RZ, RZ, RZ ;  /* 0x000000ffff097224 */ /* 0x000fd800078e00ff */
[----:B------:R-:W-:Y:S01]  /*0420*/  @P1 VIADD R31, R31, 0x1 ;  /* 0x000000011f1f1836 */ /* 0x000fe20000000000 */
[----:B------:R-:W-:-:S04]  /*0430*/  @!P2 LOP3.LUT R31, RZ, R34, RZ, 0x33, !PT ;  /* 0x00000022ff1fa212 */ /* 0x000fc800078e33ff */
[----:B------:R-:W-:-:S05]  /*0440*/  IADD3 R11, PT, PT, -R31, RZ, RZ ;  /* 0x000000ff1f0b7210 */ /* 0x000fca0007ffe1ff */
[----:B------:R-:W-:Y:S01]  /*0450*/  IMAD R12, R34, R11, R32 ;  /* 0x0000000b220c7224 */ /* 0x000fe200078e0220 */
[----:B------:R-:W-:Y:S06]  /*0460*/  BRA `(.L_x_11) ;  /* 0x0000000000347947 */ /* 0x000fec0003800000 */
.L_x_10:
[----:B------:R-:W-:Y:S01]  /*0470*/  MOV R27, R32 ;  /* 0x00000020001b7202 */ /* 0x000fe20000000f00 */
[----:B------:R-:W-:Y:S01]  /*0480*/  IMAD.MOV.U32 R2, RZ, RZ, R34 ;  /* 0x000000ffff027224 */ /* 0x000fe200078e0022 */
[----:B------:R-:W-:Y:S02]  /*0490*/  MOV R0, R35 ;  /* 0x0000002300007202 */ /* 0x000fe40000000f00 */
[----:B0-----:R-:W-:-:S07]  /*04a0*/  MOV R9, 0x4c0 ;  /* 0x000004c000097802 */ /* 0x001fce0000000f00 */
[----:B-12-4-:R-:W-:Y:S05]  /*04b0*/  CALL.REL.NOINC `($__internal_0_$__cuda_sm20_div_s64) ;  /* 0x0000003400b47944 */ /* 0x016fea0003c00000 */
[----:B------:R-:W-:Y:S01]  /*04c0*/  IADD3 R25, P0, PT, RZ, -R11, RZ ;  /* 0x8000000bff197210 */ /* 0x000fe20007f1e0ff */
[----:B------:R-:W-:Y:S02]  /*04d0*/  HFMA2 R33, -RZ, RZ, 0, 0 ;  /* 0x00000000ff217431 */ /* 0x000fe400000001ff */
[----:B------:R-:W-:Y:S02]  /*04e0*/  IMAD.MOV.U32 R31, RZ, RZ, R11 ;  /* 0x000000ffff1f7224 */ /* 0x000fe400078e000b */
[----:B------:R-:W-:-:S04]  /*04f0*/  IMAD.X R9, RZ, RZ, ~R2, P0 ;  /* 0x000000ffff097224 */ /* 0x000fc800000e0e02 */
[----:B------:R-:W-:Y:S02]  /*0500*/  IMAD R9, R9, R34, RZ ;  /* 0x0000002209097224 */ /* 0x000fe400078e02ff */
[----:B------:R-:W-:-:S04]  /*0510*/  IMAD.WIDE.U32 R12, R34, R25, R32 ;  /* 0x00000019220c7225 */ /* 0x000fc800078e0020 */
[----:B------:R-:W-:-:S05]  /*0520*/  IMAD R9, R35, R25, R9 ;  /* 0x0000001923097224 */ /* 0x000fca00078e0209 */
[----:B------:R-:W-:-:S07]  /*0530*/  IADD3 R9, PT, PT, R13, R9, RZ ;  /* 0x000000090d097210 */ /* 0x000fce0007ffe0ff */
.L_x_11:
[----:B------:R-:W-:Y:S02]  /*0540*/  VIADD R32, R3, 0x2 ;  /* 0x0000000203207836 */ /* 0x000fe40000000000 */
[----:B--2---:R-:W-:-:S04]  /*0550*/  IMAD.WIDE.U32 R10, R30, 0x8, R18 ;  /* 0x000000081e0a7825 */ /* 0x004fc800078e0012 */
[----:B-1----:R-:W-:Y:S02]  /*0560*/  IMAD.WIDE.U32 R34, R32, 0x8, R16 ;  /* 0x0000000820227825 */ /* 0x002fe400078e0010 */
[----:B------:R-:W2:Y:S04]  /*0570*/  LDG.E.64 R10, desc[UR8][R10.64] ;  /* 0x000000080a0a7981 */ /* 0x000ea8000c1e1b00 */
[----:B------:R-:W3:Y:S01]  /*0580*/  LDG.E.64 R34, desc[UR8][R34.64] ;  /* 0x0000000822227981 */ /* 0x000ee2000c1e1b00 */
[-C--:B--2---:R-:W-:Y:S02]  /*0590*/  IMAD R0, R11, R12.reuse, RZ ;  /* 0x0000000c0b007224 */ /* 0x084fe400078e02ff */
[----:B------:R-:W-:Y:S01]  /*05a0*/  IMAD.WIDE.U32 R36, R10, R12, R28 ;  /* 0x0000000c0a247225 */ /* 0x000fe200078e001c */
[----:B---3--:R-:W-:-:S03]  /*05b0*/  ISETP.NE.U32.AND P0, PT, R35, RZ, PT ;  /* 0x000000ff2300720c */ /* 0x008fc60003f05070 */
[----:B------:R-:W-:-:S05]  /*05c0*/  IMAD R9, R10, R9, R0 ;  /* 0x000000090a097224 */ /* 0x000fca00078e0200 */
[----:B------:R-:W-:-:S05]  /*05d0*/  IADD3 R28, PT, PT, R37, R9, RZ ;  /* 0x00000009251c7210 */ /* 0x000fca0007ffe0ff */
[----:B------:R-:W-:Y:S05]  /*05e0*/  @P0 BRA `(.L_x_12) ;  /* 0x0000000000580947 */ /* 0x000fea0003800000 */
[----:B------:R-:W0:Y:S01]  /*05f0*/  I2F.U32.RP R0, R34 ;  /* 0x0000002200007306 */ /* 0x000e220000209000 */
[----:B------:R-:W-:Y:S02]  /*0600*/  IADD3 R9, PT, PT, RZ, -R34, RZ ;  /* 0x80000022ff097210 */ /* 0x000fe40007ffe0ff */
[----:B------:R-:W-:-:S05]  /*0610*/  ISETP.NE.U32.AND P2, PT, R34, RZ, PT ;  /* 0x000000ff2200720c */ /* 0x000fca0003f45070 */
[----:B0-----:R-:W0:Y:S02]  /*0620*/  MUFU.RCP R0, R0 ;  /* 0x0000000000007308 */ /* 0x001e240000001000 */
[----:B0-----:R-:W-:-:S06]  /*0630*/  VIADD R10, R0, 0xffffffe ;  /* 0x0ffffffe000a7836 */ /* 0x001fcc0000000000 */
[----:B------:R0:W1:Y:S02]  /*0640*/  F2I.FTZ.U32.TRUNC.NTZ R11, R10 ;  /* 0x0000000a000b7305 */ /* 0x000064000021f000 */
[----:B0-----:R-:W-:Y:S02]  /*0650*/  IMAD.MOV.U32 R10, RZ, RZ, RZ ;  /* 0x000000ffff0a7224 */ /* 0x001fe400078e00ff */
[----:B-1----:R-:W-:-:S04]  /*0660*/  IMAD R9, R9, R11, RZ ;  /* 0x0000000b09097224 */ /* 0x002fc800078e02ff */
        /* <DEDUP_REMOVED lines=14> */
.L_x_12:
[----:B------:R-:W-:Y:S01]  /*0750*/  MOV R27, R31 ;  /* 0x0000001f001b7202 */ /* 0x000fe20000000f00 */
[----:B------:R-:W-:Y:S01]  /*0760*/  IMAD.MOV.U32 R2, RZ, RZ, R34 ;  /* 0x000000ffff027224 */ /* 0x000fe200078e0022 */
[----:B------:R-:W-:Y:S02]  /*0770*/  MOV R0, R35 ;  /* 0x0000002300007202 */ /* 0x000fe40000000f00 */
[----:B------:R-:W-:-:S07]  /*0780*/  MOV R9, 0x7a0 ;  /* 0x000007a000097802 */ /* 0x000fce0000000f00 */
[----:B----4-:R-:W-:Y:S05]  /*0790*/  CALL.REL.NOINC `($__internal_0_$__cuda_sm20_div_s64) ;  /* 0x0000003000fc7944 */ /* 0x010fea0003c00000 */
[----:B------:R-:W-:Y:S01]  /*07a0*/  IADD3 R25, P0, PT, RZ, -R11, RZ ;  /* 0x8000000bff197210 */ /* 0x000fe20007f1e0ff */
[----:B------:R-:W-:Y:S01]  /*07b0*/  IMAD.MOV.U32 R13, RZ, RZ, RZ ;  /* 0x000000ffff0d7224 */ /* 0x000fe200078e00ff */
[----:B------:R-:W-:Y:S02]  /*07c0*/  MOV R12, R31 ;  /* 0x0000001f000c7202 */ /* 0x000fe40000000f00 */
[----:B------:R-:W-:Y:S01]  /*07d0*/  MOV R29, R11 ;  /* 0x0000000b001d7202 */ /* 0x000fe20000000f00 */
[----:B------:R-:W-:Y:S02]  /*07e0*/  IMAD.X R9, RZ, RZ, ~R2, P0 ;  /* 0x000000ffff097224 */ /* 0x000fe400000e0e02 */
[----:B------:R-:W-:-:S04]  /*07f0*/  IMAD.WIDE.U32 R12, R34, R25, R12 ;  /* 0x00000019220c7225 */ /* 0x000fc800078e000c */
[----:B------:R-:W-:-:S04]  /*0800*/  IMAD R9, R9, R34, RZ ;  /* 0x0000002209097224 */ /* 0x000fc800078e02ff */
[----:B------:R-:W-:-:S04]  /*0810*/  IMAD R9, R35, R25, R9 ;  /* 0x0000001923097224 */ /* 0x000fc800078e0209 */
[----:B------:R-:W-:-:S07]  /*0820*/  IMAD.IADD R9, R13, 0x1, R9 ;  /* 0x000000010d097824 */ /* 0x000fce00078e0209 */
.L_x_13:
[----:B------:R-:W-:Y:S01]  /*0830*/  IADD3 R30, PT, PT, R3, 0x1, RZ ;  /* 0x00000001031e7810 */ /* 0x000fe20007ffe0ff */
[----:B------:R-:W-:-:S04]  /*0840*/  IMAD.WIDE.U32 R10, R32, 0x8, R18 ;  /* 0x00000008200a7825 */ /* 0x000fc800078e0012 */
[----:B------:R-:W-:Y:S02]  /*0850*/  IMAD.WIDE.U32 R32, R30, 0x8, R16 ;  /* 0x000000081e207825 */ /* 0x000fe400078e0010 */
[----:B------:R-:W2:Y:S04]  /*0860*/  LDG.E.64 R10, desc[UR8][R10.64] ;  /* 0x000000080a0a7981 */ /* 0x000ea8000c1e1b00 */
[----:B------:R-:W3:Y:S01]  /*0870*/  LDG.E.64 R32, desc[UR8][R32.64] ;  /* 0x0000000820207981 */ /* 0x000ee2000c1e1b00 */
[----:B------:R-:W-:Y:S01]  /*0880*/  MOV R35, R28 ;  /* 0x0000001c00237202 */ /* 0x000fe20000000f00 */
[----:B------:R-:W-:Y:S02]  /*0890*/  IMAD.MOV.U32 R34, RZ, RZ, R36 ;  /* 0x000000ffff227224 */ /* 0x000fe400078e0024 */
[----:B--2---:R-:W-:-:S02]  /*08a0*/  IMAD R0, R11, R12, RZ ;  /* 0x0000000c0b007224 */ /* 0x004fc400078e02ff */
[----:B------:R-:W-:Y:S01]  /*08b0*/  IMAD.WIDE.U32 R34, R10, R12, R34 ;  /* 0x0000000c0a227225 */ /* 0x000fe200078e0022 */
[----:B---3--:R-:W-:-:S03]  /*08c0*/  ISETP.NE.U32.AND P0, PT, R33, RZ, PT ;  /* 0x000000ff2100720c */ /* 0x008fc60003f05070 */
[----:B------:R-:W-:-:S04]  /*08d0*/  IMAD R9, R10, R9, R0 ;  /* 0x000000090a097224 */ /* 0x000fc800078e0200 */
[----:B------:R-:W-:-:S06]  /*08e0*/  IMAD.IADD R31, R35, 0x1, R9 ;  /* 0x00000001231f7824 */ /* 0x000fcc00078e0209 */
[----:B------:R-:W-:Y:S05]  /*08f0*/  @P0 BRA `(.L_x_14) ;  /* 0x0000000000580947 */ /* 0x000fea0003800000 */
[----:B------:R-:W0:Y:S01]  /*0900*/  I2F.U32.RP R0, R32 ;  /* 0x0000002000007306 */ /* 0x000e220000209000 */
[----:B------:R-:W-:Y:S01]  /*0910*/  IMAD.MOV R9, RZ, RZ, -R32 ;  /* 0x000000ffff097224 */ /* 0x000fe200078e0a20 */
[----:B------:R-:W-:-:S06]  /*0920*/  ISETP.NE.U32.AND P2, PT, R32, RZ, PT ;  /* 0x000000ff2000720c */ /* 0x000fcc0003f45070 */
[----:B0-----:R-:W0:Y:S02]  /*0930*/  MUFU.RCP R0, R0 ;  /* 0x0000000000007308 */ /* 0x001e240000001000 */
[----:B0-----:R-:W-:-:S06]  /*0940*/  IADD3 R10, PT, PT, R0, 0xffffffe, RZ ;  /* 0x0ffffffe000a7810 */ /* 0x001fcc0007ffe0ff */
[----:B------:R0:W1:Y:S02]  /*0950*/  F2I.FTZ.U32.TRUNC.NTZ R11, R10 ;  /* 0x0000000a000b7305 */ /* 0x000064000021f000 */
[----:B0-----:R-:W-:Y:S02]  /*0960*/  HFMA2 R10, -RZ, RZ, 0, 0 ;  /* 0x00000000ff0a7431 */ /* 0x001fe400000001ff */
[----:B-1----:R-:W-:-:S04]  /*0970*/  IMAD R9, R9, R11, RZ ;  /* 0x0000000b09097224 */ /* 0x002fc800078e02ff */
[----:B------:R-:W-:-:S06]  /*0980*/  IMAD.HI.U32 R2, R11, R9, R10 ;  /* 0x000000090b027227 */ /* 0x000fcc00078e000a */
[----:B------:R-:W-:-:S04]  /*0990*/  IMAD.HI.U32 R28, R2, R29, RZ ;  /* 0x0000001d021c7227 */ /* 0x000fc800078e00ff */
[----:B------:R-:W-:-:S04]  /*09a0*/  IMAD.MOV R9, RZ, RZ, -R28 ;  /* 0x000000ffff097224 */ /* 0x000fc800078e0a1c */
[----:B------:R-:W-:-:S05]  /*09b0*/  IMAD R9, R32, R9, R29 ;  /* 0x0000000920097224 */ /* 0x000fca00078e021d */
[----:B------:R-:W-:-:S13]  /*09c0*/  ISETP.GE.U32.AND P0, PT, R9, R32, PT ;  /* 0x000000200900720c */ /* 0x000fda0003f06070 */
[----:B------:R-:W-:Y:S01]  /*09d0*/  @P0 IADD3 R9, PT, PT, -R32, R9, RZ ;  /* 0x0000000920090210 */ /* 0x000fe20007ffe1ff */
[----:B------:R-:W-:-:S03]  /*09e0*/  @P0 VIADD R28, R28, 0x1 ;  /* 0x000000011c1c0836 */ /* 0x000fc60000000000 */
[----:B------:R-:W-:Y:S02]  /*09f0*/  ISETP.GE.U32.AND P1, PT, R9, R32, PT ;  /* 0x000000200900720c */ /* 0x000fe40003f26070 */
[----:B------:R-:W-:-:S11]  /*0a00*/  MOV R9, RZ ;  /* 0x000000ff00097202 */ /* 0x000fd60000000f00 */
[----:B------:R-:W-:Y:S02]  /*0a10*/  @P1 IADD3 R28, PT, PT, R28, 0x1, RZ ;  /* 0x000000011c1c1810 */ /* 0x000fe40007ffe0ff */
[----:B------:R-:W-:-:S05]  /*0a20*/  @!P2 LOP3.LUT R28, RZ, R32, RZ, 0x33, !PT ;  /* 0x00000020ff1ca212 */ /* 0x000fca00078e33ff */
[----:B------:R-:W-:-:S04]  /*0a30*/  IMAD.MOV R12, RZ, RZ, -R28 ;  /* 0x000000ffff0c7224 */ /* 0x000fc800078e0a1c */
[----:B------:R-:W-:Y:S01]  /*0a40*/  IMAD R12, R32, R12, R29 ;  /* 0x0000000c200c7224 */ /* 0x000fe200078e021d */
[----:B------:R-:W-:Y:S06]  /*0a50*/  BRA `(.L_x_15) ;  /* 0x0000000000387947 */ /* 0x000fec0003800000 */
.L_x_14:
[----:B------:R-:W-:Y:S01]  /*0a60*/  IMAD.MOV.U32 R27, RZ, RZ, R29 ;  /* 0x000000ffff1b7224 */ /* 0x000fe200078e001d */
[----:B------:R-:W-:Y:S01]  /*0a70*/  MOV R2, R32 ;  /* 0x0000002000027202 */ /* 0x000fe20000000f00 */
[----:B------:R-:W-:Y:S01]  /*0a80*/  IMAD.MOV.U32 R0, RZ, RZ, R33 ;  /* 0x000000ffff007224 */ /* 0x000fe200078e0021 */
[----:B------:R-:W-:-:S07]  /*0a90*/  MOV R9, 0xab0 ;  /* 0x00000ab000097802 */ /* 0x000fce0000000f00 */
[----:B----4-:R-:W-:Y:S05]  /*0aa0*/  CALL.REL.NOINC `($__internal_0_$__cuda_sm20_div_s64) ;  /* 0x0000003000387944 */ /* 0x010fea0003c00000 */
[----:B------:R-:W-:Y:S01]  /*0ab0*/  IADD3 R25, P0, PT, RZ, -R11, RZ ;  /* 0x8000000bff197210 */ /* 0x000fe20007f1e0ff */
[----:B------:R-:W-:Y:S02]  /*0ac0*/  HFMA2 R13, -RZ, RZ, 0, 0 ;  /* 0x00000000ff0d7431 */ /* 0x000fe400000001ff */
[----:B------:R-:W-:Y:S01]  /*0ad0*/  IMAD.MOV.U32 R12, RZ, RZ, R29 ;  /* 0x000000ffff0c7224 */ /* 0x000fe200078e001d */
[----:B------:R-:W-:Y:S01]  /*0ae0*/  IADD3.X R9, PT, PT, RZ, ~R2, RZ, P0, !PT ;  /* 0x80000002ff097210 */ /* 0x000fe200007fe4ff */
[----:B------:R-:W-:-:S04]  /*0af0*/  IMAD.MOV.U32 R28, RZ, RZ, R11 ;  /* 0x000000ffff1c7224 */ /* 0x000fc800078e000b */
[----:B------:R-:W-:Y:S02]  /*0b00*/  IMAD R9, R9, R32, RZ ;  /* 0x0000002009097224 */ /* 0x000fe400078e02ff */
[----:B------:R-:W-:-:S04]  /*0b10*/  IMAD.WIDE.U32 R12, R32, R25, R12 ;  /* 0x00000019200c7225 */ /* 0x000fc800078e000c */
[----:B------:R-:W-:-:S05]  /*0b20*/  IMAD R9, R33, R25, R9 ;  /* 0x0000001921097224 */ /* 0x000fca00078e0209 */
[----:B------:R-:W-:-:S07]  /*0b30*/  IADD3 R9, PT, PT, R13, R9, RZ ;  /* 0x000000090d097210 */ /* 0x000fce0007ffe0ff */
.L_x_15:
[----:B------:R-:W-:-:S04]  /*0b40*/  IMAD.WIDE.U32 R32, R3, 0x8, R16 ;  /* 0x0000000803207825 */ /* 0x000fc800078e0010 */
[----:B------:R-:W-:Y:S02]  /*0b50*/  IMAD.WIDE.U32 R10, R30, 0x8, R18 ;  /* 0x000000081e0a7825 */ /* 0x000fe400078e0012 */
[----:B------:R-:W2:Y:S04]  /*0b60*/  LDG.E.64 R32, desc[UR8][R32.64] ;  /* 0x0000000820207981 */ /* 0x000ea8000c1e1b00 */
[----:B------:R-:W3:Y:S01]  /*0b70*/  LDG.E.64 R10, desc[UR8][R10.64] ;  /* 0x000000080a0a7981 */ /* 0x000ee2000c1e1b00 */
[----:B------:R-:W-:Y:S01]  /*0b80*/  IMAD.MOV.U32 R30, RZ, RZ, R34 ;  /* 0x000000ffff1e7224 */ /* 0x000fe200078e0022 */
[----:B--2---:R-:W-:Y:S01]  /*0b90*/  ISETP.NE.U32.AND P0, PT, R33, RZ, PT ;  /* 0x000000ff2100720c */ /* 0x004fe20003f05070 */
[-C--:B---3--:R-:W-:Y:S02]  /*0ba0*/  IMAD R0, R11, R12.reuse, RZ ;  /* 0x0000000c0b007224 */ /* 0x088fe400078e02ff */
[----:B------:R-:W-:-:S04]  /*0bb0*/  IMAD.WIDE.U32 R34, R10, R12, R30 ;  /* 0x0000000c0a227225 */ /* 0x000fc800078e001e */
[----:B------:R-:W-:-:S05]  /*0bc0*/  IMAD R9, R10, R9, R0 ;  /* 0x000000090a097224 */ /* 0x000fca00078e0200 */
[----:B------:R-:W-:Y:S01]  /*0bd0*/  IADD3 R31, PT, PT, R35, R9, RZ ;  /* 0x00000009231f7210 */ /* 0x000fe20007ffe0ff */
[----:B------:R-:W-:Y:S06]  /*0be0*/  @P0 BRA `(.L_x_16) ;  /* 0x0000000000580947 */ /* 0x000fec0003800000 */
        /* <DEDUP_REMOVED lines=22> */
.L_x_16:
[----:B------:R-:W-:Y:S01]  /*0d50*/  MOV R27, R28 ;  /* 0x0000001c001b7202 */ /* 0x000fe20000000f00 */
[----:B------:R-:W-:Y:S01]  /*0d60*/  IMAD.MOV.U32 R2, RZ, RZ, R32 ;  /* 0x000000ffff027224 */ /* 0x000fe200078e0020 */
[----:B------:R-:W-:Y:S02]  /*0d70*/  MOV R0, R33 ;  /* 0x0000002100007202 */ /* 0x000fe40000000f00 */
[----:B------:R-:W-:-:S07]  /*0d80*/  MOV R9, 0xda0 ;  /* 0x00000da000097802 */ /* 0x000fce0000000f00 */
[----:B----4-:R-:W-:Y:S05]  /*0d90*/  CALL.REL.NOINC `($__internal_0_$__cuda_sm20_div_s64) ;  /* 0x0000002c007c7944 */ /* 0x010fea0003c00000 */
[----:B------:R-:W-:Y:S01]  /*0da0*/  IADD3 R25, P0, PT, RZ, -R11, RZ ;  /* 0x8000000bff197210 */ /* 0x000fe20007f1e0ff */
[----:B------:R-:W-:-:S04]  /*0db0*/  HFMA2 R29, -RZ, RZ, 0, 0 ;  /* 0x00000000ff1d7431 */ /* 0x000fc800000001ff */
[----:B------:R-:W-:-:S04]  /*0dc0*/  IMAD.X R9, RZ, RZ, ~R2, P0 ;  /* 0x000000ffff097224 */ /* 0x000fc800000e0e02 */
[----:B------:R-:W-:Y:S02]  /*0dd0*/  IMAD R9, R9, R32, RZ ;  /* 0x0000002009097224 */ /* 0x000fe400078e02ff */
[----:B------:R-:W-:-:S04]  /*0de0*/  IMAD.WIDE.U32 R12, R32, R25, R28 ;  /* 0x00000019200c7225 */ /* 0x000fc800078e001c */
[----:B------:R-:W-:Y:S02]  /*0df0*/  IMAD R9, R33, R25, R9 ;  /* 0x0000001921097224 */ /* 0x000fe400078e0209 */
[----:B------:R-:W-:-:S03]  /*0e00*/  IMAD.MOV.U32 R29, RZ, RZ, R11 ;  /* 0x000000ffff1d7224 */ /* 0x000fc600078e000b */
[----:B------:R-:W-:-:S07]  /*0e10*/  IADD3 R9, PT, PT, R13, R9, RZ ;  /* 0x000000090d097210 */ /* 0x000fce0007ffe0ff */
.L_x_17:
[C---:B------:R-:W-:Y:S02]  /*0e20*/  VIADD R30, R3.reuse, 0xffffffff ;  /* 0xffffffff031e7836 */ /* 0x040fe40000000000 */
[----:B------:R-:W-:-:S04]  /*0e30*/  IMAD.WIDE.U32 R10, R3, 0x8, R18 ;  /* 0x00000008030a7825 */ /* 0x000fc800078e0012 */
[----:B------:R-:W-:Y:S02]  /*0e40*/  IMAD.WIDE.U32 R32, R30, 0x8, R16 ;  /* 0x000000081e207825 */ /* 0x000fe400078e0010 */
[----:B------:R-:W2:Y:S04]  /*0e50*/  LDG.E.64 R10, desc[UR8][R10.64] ;  /* 0x000000080a0a7981 */ /* 0x000ea8000c1e1b00 */
[----:B------:R-:W3:Y:S01]  /*0e60*/  LDG.E.64 R32, desc[UR8][R32.64] ;  /* 0x0000000820207981 */ /* 0x000ee2000c1e1b00 */
[----:B------:R-:W-:Y:S01]  /*0e70*/  MOV R35, R31 ;  /* 0x0000001f00237202 */ /* 0x000fe20000000f00 */
[-C--:B--2---:R-:W-:Y:S02]  /*0e80*/  IMAD R0, R11, R12.reuse, RZ ;  /* 0x0000000c0b007224 */ /* 0x084fe400078e02ff */
        /* <DEDUP_REMOVED lines=11> */
[----:B0-----:R-:W-:Y:S01]  /*0f40*/  MOV R10, RZ ;  /* 0x000000ff000a7202 */ /* 0x001fe20000000f00 */
        /* <DEDUP_REMOVED lines=8> */
[----:B------:R-:W-:Y:S01]  /*0fd0*/  ISETP.GE.U32.AND P1, PT, R9, R32, PT ;  /* 0x000000200900720c */ /* 0x000fe20003f26070 */
[----:B------:R-:W-:-:S12]  /*0fe0*/  HFMA2 R9, -RZ, RZ, 0, 0 ;  /* 0x00000000ff097431 */ /* 0x000fd800000001ff */
[----:B------:R-:W-:Y:S02]  /*0ff0*/  @P1 IADD3 R28, PT, PT, R28, 0x1, RZ ;  /* 0x000000011c1c1810 */ /* 0x000fe40007ffe0ff */
[----:B------:R-:W-:-:S05]  /*1000*/  @!P2 LOP3.LUT R28, RZ, R32, RZ, 0x33, !PT ;  /* 0x00000020ff1ca212 */ /* 0x000fca00078e33ff */
[----:B------:R-:W-:-:S04]  /*1010*/  IMAD.MOV R12, RZ, RZ, -R28 ;  /* 0x000000ffff0c7224 */ /* 0x000fc800078e0a1c */
[----:B------:R-:W-:Y:S01]  /*1020*/  IMAD R12, R32, R12, R29 ;  /* 0x0000000c200c7224 */ /* 0x000fe200078e021d */
[----:B------:R-:W-:Y:S06]  /*1030*/  BRA `(.L_x_19) ;  /* 0x0000000000387947 */ /* 0x000fec0003800000 */
.L_x_18:
        /* <DEDUP_REMOVED lines=14> */
.L_x_19:
[----:B------:R-:W-:Y:S02]  /*1120*/  VIADD R29, R3, 0xfffffffe ;  /* 0xfffffffe031d7836 */ /* 0x000fe40000000000 */
[----:B------:R-:W-:-:S04]  /*1130*/  IMAD.WIDE.U32 R10, R30, 0x8, R18 ;  /* 0x000000081e0a7825 */ /* 0x000fc800078e0012 */
[----:B------:R-:W-:Y:S02]  /*1140*/  IMAD.WIDE.U32 R32, R29, 0x8, R16 ;  /* 0x000000081d207825 */ /* 0x000fe400078e0010 */
[----:B------:R-:W2:Y:S04]  /*1150*/  LDG.E.64 R10, desc[UR8][R10.64] ;  /* 0x000000080a0a7981 */ /* 0x000ea8000c1e1b00 */
[----:B------:R-:W3:Y:S01]  /*1160*/  LDG.E.64 R32, desc[UR8][R32.64] ;  /* 0x0000000820207981 */ /* 0x000ee2000c1e1b00 */
[----:B------:R-:W-:Y:S01]  /*1170*/  MOV R30, R34 ;  /* 0x00000022001e7202 */ /* 0x000fe20000000f00 */
[----:B--2---:R-:W-:-:S04]  /*1180*/  IMAD R0, R11, R12, RZ ;  /* 0x0000000c0b007224 */ /* 0x004fc800078e02ff */
        /* <DEDUP_REMOVED lines=27> */
.L_x_20:
        /* <DEDUP_REMOVED lines=14> */
.L_x_21:
[----:B------:R-:W-:Y:S02]  /*1420*/  VIADD R28, R3, 0xfffffffd ;  /* 0xfffffffd031c7836 */ /* 0x000fe40000000000 */
        /* <DEDUP_REMOVED lines=24> */
[----:B------:R-:W-:Y:S02]  /*15b0*/  @P0 IADD3 R9, PT, PT, -R32, R9, RZ ;  /* 0x0000000920090210 */ /* 0x000fe40007ffe1ff */
[----:B------:R-:W-:Y:S02]  /*15c0*/  @P0 IADD3 R30, PT, PT, R30, 0x1, RZ ;  /* 0x000000011e1e0810 */ /* 0x000fe40007ffe0ff */
[----:B------:R-:W-:Y:S01]  /*15d0*/  ISETP.GE.U32.AND P1, PT, R9, R32, PT ;  /* 0x000000200900720c */ /* 0x000fe20003f26070 */
[----:B------:R-:W-:-:S12]  /*15e0*/  HFMA2 R9, -RZ, RZ, 0, 0 ;  /* 0x00000000ff097431 */ /* 0x000fd800000001ff */
[----:B------:R-:W-:Y:S01]  /*15f0*/  @P1 VIADD R30, R30, 0x1 ;  /* 0x000000011e1e1836 */ /* 0x000fe20000000000 */
[----:B------:R-:W-:-:S04]  /*1600*/  @!P2 LOP3.LUT R30, RZ, R32, RZ, 0x33, !PT ;  /* 0x00000020ff1ea212 */ /* 0x000fc800078e33ff */
[----:B------:R-:W-:-:S05]  /*1610*/  IADD3 R12, PT, PT, -R30, RZ, RZ ;  /* 0x000000ff1e0c7210 */ /* 0x000fca0007ffe1ff */
[----:B------:R-:W-:Y:S01]  /*1620*/  IMAD R12, R32, R12, R31 ;  /* 0x0000000c200c7224 */ /* 0x000fe200078e021f */
[----:B------:R-:W-:Y:S06]  /*1630*/  BRA `(.L_x_23) ;  /* 0x0000000000387947 */ /* 0x000fec0003800000 */
.L_x_22:
[----:B------:R-:W-:Y:S01]  /*1640*/  IMAD.MOV.U32 R27, RZ, RZ, R31 ;  /* 0x000000ffff1b7224 */ /* 0x000fe200078e001f */
[----:B------:R-:W-:Y:S02]  /*1650*/  MOV R2, R32 ;  /* 0x0000002000027202 */ /* 0x000fe40000000f00 */
[----:B------:R-:W-:Y:S02]  /*1660*/  MOV R0, R33 ;  /* 0x0000002100007202 */ /* 0x000fe40000000f00 */
[----:B------:R-:W-:-:S07]  /*1670*/  MOV R9, 0x1690 ;  /* 0x0000169000097802 */ /* 0x000fce0000000f00 */
[----:B----4-:R-:W-:Y:S05]  /*1680*/  CALL.REL.NOINC `($__internal_0_$__cuda_sm20_div_s64) ;  /* 0x0000002400407944 */ /* 0x010fea0003c00000 */
[----:B------:R-:W-:Y:S01]  /*1690*/  IADD3 R25, P0, PT, RZ, -R11, RZ ;  /* 0x8000000bff197210 */ /* 0x000fe20007f1e0ff */
[----:B------:R-:W-:Y:S01]  /*16a0*/  HFMA2 R13, -RZ, RZ, 0, 0 ;  /* 0x00000000ff0d7431 */ /* 0x000fe200000001ff */
[----:B------:R-:W-:Y:S01]  /*16b0*/  MOV R12, R31 ;  /* 0x0000001f000c7202 */ /* 0x000fe20000000f00 */
[----:B------:R-:W-:Y:S02]  /*16c0*/  IMAD.MOV.U32 R30, RZ, RZ, R11 ;  /* 0x000000ffff1e7224 */ /* 0x000fe400078e000b */
[----:B------:R-:W-:-:S04]  /*16d0*/  IMAD.X R9, RZ, RZ, ~R2, P0 ;  /* 0x000000ffff097224 */ /* 0x000fc800000e0e02 */
[----:B------:R-:W-:Y:S02]  /*16e0*/  IMAD R9, R9, R32, RZ ;  /* 0x0000002009097224 */ /* 0x000fe400078e02ff */
[----:B------:R-:W-:-:S04]  /*16f0*/  IMAD.WIDE.U32 R12, R32, R25, R12 ;  /* 0x00000019200c7225 */ /* 0x000fc800078e000c */
[----:B------:R-:W-:-:S05]  /*1700*/  IMAD R9, R33, R25, R9 ;  /* 0x0000001921097224 */ /* 0x000fca00078e0209 */
[----:B------:R-:W-:-:S07]  /*1710*/  IADD3 R9, PT, PT, R13, R9, RZ ;  /* 0x000000090d097210 */ /* 0x000fce0007ffe0ff */
.L_x_23:
[----:B------:R-:W-:Y:S01]  /*1720*/  IADD3 R31, PT, PT, R3, -0x4, RZ ;  /* 0xfffffffc031f7810 */ /* 0x000fe20007ffe0ff */
[----:B------:R-:W-:-:S04]  /*1730*/  IMAD.WIDE.U32 R10, R28, 0x8, R18 ;  /* 0x000000081c0a7825 */ /* 0x000fc800078e0012 */
[----:B------:R-:W-:Y:S02]  /*1740*/  IMAD.WIDE.U32 R32, R31, 0x8, R16 ;  /* 0x000000081f207825 */ /* 0x000fe400078e0010 */
[----:B------:R-:W2:Y:S04]  /*1750*/  LDG.E.64 R10, desc[UR8][R10.64] ;  /* 0x000000080a0a7981 */ /* 0x000ea8000c1e1b00 */
[----:B------:R-:W3:Y:S01]  /*1760*/  LDG.E.64 R32, desc[UR8][R32.64] ;  /* 0x0000000820207981 */ /* 0x000ee2000c1e1b00 */
[----:B------:R-:W-:Y:S02]  /*1770*/  IMAD.MOV.U32 R28, RZ, RZ, R34 ;  /* 0x000000ffff1c7224 */ /* 0x000fe400078e0022 */
[-C--:B--2---:R-:W-:Y:S02]  /*1780*/  IMAD R0, R11, R12.reuse, RZ ;  /* 0x0000000c0b007224 */ /* 0x084fe400078e02ff */
[----:B------:R-:W-:Y:S01]  /*1790*/  IMAD.WIDE.U32 R34, R10, R12, R28 ;  /* 0x0000000c0a227225 */ /* 0x000fe200078e001c */
[----:B---3--:R-:W-:-:S03]  /*17a0*/  ISETP.NE.U32.AND P0, PT, R33, RZ, PT ;  /* 0x000000ff2100720c */ /* 0x008fc60003f05070 */
[----:B------:R-:W-:-:S05]  /*17b0*/  IMAD R9, R10, R9, R0 ;  /* 0x000000090a097224 */ /* 0x000fca00078e0200 */
[----:B------:R-:W-:-:S05]  /*17c0*/  IADD3 R28, PT, PT, R35, R9, RZ ;  /* 0x00000009231c7210 */ /* 0x000fca0007ffe0ff */
        /* <DEDUP_REMOVED lines=17> */
[----:B------:R-:W-:-:S12]  /*18e0*/  HFMA2 R9, -RZ, RZ, 0, 0 ;  /* 0x00000000ff097431 */ /* 0x000fd800000001ff */
[----:B------:R-:W-:Y:S02]  /*18f0*/  @P1 IADD3 R11, PT, PT, R11, 0x1, RZ ;  /* 0x000000010b0b1810 */ /* 0x000fe40007ffe0ff */
[----:B------:R-:W-:-:S05]  /*1900*/  @!P2 LOP3.LUT R11, RZ, R32, RZ, 0x33, !PT ;  /* 0x00000020ff0ba212 */ /* 0x000fca00078e33ff */
[----:B------:R-:W-:-:S04]  /*1910*/  IMAD.MOV R33, RZ, RZ, -R11 ;  /* 0x000000ffff217224 */ /* 0x000fc800078e0a0b */
[----:B------:R-:W-:Y:S01]  /*1920*/  IMAD R33, R32, R33, R30 ;  /* 0x0000002120217224 */ /* 0x000fe200078e021e */
[----:B------:R-:W-:Y:S06]  /*1930*/  BRA `(.L_x_25) ;  /* 0x0000000000387947 */ /* 0x000fec0003800000 */
.L_x_24:
[----:B------:R-:W-:Y:S01]  /*1940*/  MOV R27, R30 ;  /* 0x0000001e001b7202 */ /* 0x000fe20000000f00 */
[----:B------:R-:W-:Y:S01]  /*1950*/  IMAD.MOV.U32 R2, RZ, RZ, R32 ;  /* 0x000000ffff027224 */ /* 0x000fe200078e0020 */
[----:B------:R-:W-:Y:S02]  /*1960*/  MOV R0, R33 ;  /* 0x0000002100007202 */ /* 0x000fe40000000f00 */
[----:B------:R-:W-:-:S07]  /*1970*/  MOV R9, 0x1990 ;  /* 0x0000199000097802 */ /* 0x000fce0000000f00 */
[----:B----4-:R-:W-:Y:S05]  /*1980*/  CALL.REL.NOINC `($__internal_0_$__cuda_sm20_div_s64) ;  /* 0x0000002000807944 */ /* 0x010fea0003c00000 */
[----:B------:R-:W-:Y:S01]  /*1990*/  IADD3 R25, P0, PT, RZ, -R11, RZ ;  /* 0x8000000bff197210 */ /* 0x000fe20007f1e0ff */
[----:B------:R-:W-:Y:S02]  /*19a0*/  HFMA2 R13, -RZ, RZ, 0, 0 ;  /* 0x00000000ff0d7431 */ /* 0x000fe400000001ff */
[----:B------:R-:W-:Y:S01]  /*19b0*/  IMAD.MOV.U32 R12, RZ, RZ, R30 ;  /* 0x000000ffff0c7224 */ /* 0x000fe200078e001e */
[----:B------:R-:W-:-:S05]  /*19c0*/  IADD3.X R9, PT, PT, RZ, ~R2, RZ, P0, !PT ;  /* 0x80000002ff097210 */ /* 0x000fca00007fe4ff */
[----:B------:R-:W-:Y:S02]  /*19d0*/  IMAD R9, R9, R32, RZ ;  /* 0x0000002009097224 */ /* 0x000fe400078e02ff */
[----:B------:R-:W-:-:S04]  /*19e0*/  IMAD.WIDE.U32 R12, R32, R25, R12 ;  /* 0x00000019200c7225 */ /* 0x000fc800078e000c */
[----:B------:R-:W-:Y:S01]  /*19f0*/  IMAD R9, R33, R25, R9 ;  /* 0x0000001921097224 */ /* 0x000fe200078e0209 */
[----:B------:R-:W-:-:S03]  /*1a00*/  MOV R33, R12 ;  /* 0x0000000c00217202 */ /* 0x000fc60000000f00 */
[----:B------:R-:W-:-:S07]  /*1a10*/  IMAD.IADD R9, R13, 0x1, R9 ;  /* 0x000000010d097824 */ /* 0x000fce00078e0209 */
.L_x_25:
[----:B----4-:R-:W-:-:S06]  /*1a20*/  IMAD.WIDE.U32 R12, R31, 0x8, R22 ;  /* 0x000000081f0c7825 */ /* 0x010fcc00078e0016 */
[----:B------:R-:W2:Y:S01]  /*1a30*/  LDG.E.64 R12, desc[UR8][R12.64] ;  /* 0x000000080c0c7981 */ /* 0x000ea2000c1e1b00 */
[----:B------:R-:W-:Y:S01]  /*1a40*/  UIADD3 UR6, UPT, UPT, UR6, 0x8, URZ ;  /* 0x0000000806067890 */ /* 0x000fe2000fffe0ff */
[----:B------:R-:W-:Y:S02]  /*1a50*/  MOV R29, R28 ;  /* 0x0000001c001d7202 */ /* 0x000fe40000000f00 */
[----:B------:R-:W-:Y:S01]  /*1a60*/  MOV R28, R34 ;  /* 0x00000022001c7202 */ /* 0x000fe20000000f00 */
[----:B------:R-:W-:Y:S01]  /*1a70*/  UISETP.NE.AND UP0, UPT, UR6, URZ, UPT ;  /* 0x000000ff0600728c */ /* 0x000fe2000bf05270 */
[----:B------:R-:W-:Y:S02]  /*1a80*/  IADD3 R3, PT, PT, R3, -0x8, RZ ;  /* 0xfffffff803037810 */ /* 0x000fe40007ffe0ff */
[----:B------:R-:W-:Y:S01]  /*1a90*/  MOV R32, R11 ;  /* 0x0000000b00207202 */ /* 0x000fe20000000f00 */
[-C--:B--2---:R-:W-:Y:S02]  /*1aa0*/  IMAD R0, R13, R33.reuse, RZ ;  /* 0x000000210d007224 */ /* 0x084fe400078e02ff */
[----:B------:R-:W-:-:S04]  /*1ab0*/  IMAD.WIDE.U32 R28, R12, R33, R28 ;  /* 0x000000210c1c7225 */ /* 0x000fc800078e001c */
[----:B------:R-:W-:-:S04]  /*1ac0*/  IMAD R9, R12, R9, R0 ;  /* 0x000000090c097224 */ /* 0x000fc800078e0200 */
[----:B------:R-:W-:Y:S01]  /*1ad0*/  IMAD.IADD R29, R29, 0x1, R9 ;  /* 0x000000011d1d7824 */ /* 0x000fe200078e0209 */
[----:B------:R-:W-:Y:S06]  /*1ae0*/  BRA.U UP0, `(.L_x_26) ;  /* 0xffffffe500f47547 */ /* 0x000fec000b83ffff */
[----:B------:R-:W-:-:S07]  /*1af0*/  VIADD R3, R3, 0x3 ;  /* 0x0000000303037836 */ /* 0x000fce0000000000 */
.L_x_9:
[----:B------:R-:W1:Y:S02]  /*1b00*/  LDCU UR5, c[0x0][0x3a0] ;  /* 0x00007400ff0577ac */ /* 0x000e640008000800 */
[----:B-1----:R-:W-:-:S09]  /*1b10*/  ULOP3.LUT UP0, UR6, UR5, 0x7, URZ, 0xc0, !UPT ;  /* 0x0000000705067892 */ /* 0x002fd2000f80c0ff */
[----:B------:R-:W-:Y:S05]  /*1b20*/  BRA.U !UP0, `(.L_x_8) ;  /* 0x0000001508607547 */ /* 0x000fea000b800000 */
[----:B------:R-:W-:Y:S02]  /*1b30*/  UISETP.GE.U32.AND UP0, UPT, UR6, 0x4, UPT ;  /* 0x000000040600788c */ /* 0x000fe4000bf06070 */
[----:B------:R-:W-:-:S07]  /*1b40*/  ULOP3.LUT UR5, UR5, 0x3, URZ, 0xc0, !UPT ;  /* 0x0000000305057892 */ /* 0x000fce000f8ec0ff */
[----:B------:R-:W-:Y:S05]  /*1b50*/  BRA.U !UP0, `(.L_x_27) ;  /* 0x0000000d08187547 */ /* 0x000fea000b800000 */
[----:B------:R-:W1:Y:S02]  /*1b60*/  LDC.64 R16, c[0x0][0x390] ;  /* 0x0000e400ff107b82 */ /* 0x000e640000000a00 */
[----:B-1----:R-:W-:-:S06]  /*1b70*/  IMAD.WIDE.U32 R16, R3, 0x8, R16 ;  /* 0x0000000803107825 */ /* 0x002fcc00078e0010 */
[----:B------:R-:W2:Y:S02]  /*1b80*/  LDG.E.64 R16, desc[UR8][R16.64] ;  /* 0x0000000810107981 */ /* 0x000ea4000c1e1b00 */
[----:B--2---:R-:W-:-:S13]  /*1b90*/  ISETP.NE.U32.AND P0, PT, R17, RZ, PT ;  /* 0x000000ff1100720c */ /* 0x004fda0003f05070 */
[----:B------:R-:W-:Y:S05]  /*1ba0*/  @P0 BRA `(.L_x_28) ;  /* 0x0000000000580947 */ /* 0x000fea0003800000 */
[----:B------:R-:W1:Y:S01]  /*1bb0*/  I2F.U32.RP R0, R16 ;  /* 0x0000001000007306 */ /* 0x000e620000209000 */
[----:B0-----:R-:W-:Y:S02]  /*1bc0*/  IADD3 R9, PT, PT, RZ, -R16, RZ ;  /* 0x80000010ff097210 */ /* 0x001fe40007ffe0ff */
[----:B------:R-:W-:-:S05]  /*1bd0*/  ISETP.NE.U32.AND P2, PT, R16, RZ, PT ;  /* 0x000000ff1000720c */ /* 0x000fca0003f45070 */
[----:B-1----:R-:W0:Y:S02]  /*1be0*/  MUFU.RCP R0, R0 ;  /* 0x0000000000007308 */ /* 0x002e240000001000 */
[----:B0-----:R-:W-:-:S06]  /*1bf0*/  IADD3 R10, PT, PT, R0, 0xffffffe, RZ ;  /* 0x0ffffffe000a7810 */ /* 0x001fcc0007ffe0ff */
        /* <DEDUP_REMOVED lines=8> */
[----:B------:R-:W-:Y:S01]  /*1c80*/  @P0 IADD3 R9, PT, PT, -R16, R9, RZ ;  /* 0x0000000910090210 */ /* 0x000fe20007ffe1ff */
[----:B------:R-:W-:-:S03]  /*1c90*/  @P0 VIADD R17, R17, 0x1 ;  /* 0x0000000111110836 */ /* 0x000fc60000000000 */
[----:B------:R-:W-:Y:S01]  /*1ca0*/  ISETP.GE.U32.AND P1, PT, R9, R16, PT ;  /* 0x000000100900720c */ /* 0x000fe20003f26070 */
[----:B------:R-:W-:-:S12]  /*1cb0*/  IMAD.MOV.U32 R9, RZ, RZ, RZ ;  /* 0x000000ffff097224 */ /* 0x000fd800078e00ff */
[----:B------:R-:W-:Y:S02]  /*1cc0*/  @P1 IADD3 R17, PT, PT, R17, 0x1, RZ ;  /* 0x0000000111111810 */ /* 0x000fe40007ffe0ff */
[----:B------:R-:W-:-:S04]  /*1cd0*/  @!P2 LOP3.LUT R17, RZ, R16, RZ, 0x33, !PT ;  /* 0x00000010ff11a212 */ /* 0x000fc800078e33ff */
[----:B------:R-:W-:-:S05]  /*1ce0*/  IADD3 R11, PT, PT, -R17, RZ, RZ ;  /* 0x000000ff110b7210 */ /* 0x000fca0007ffe1ff */
[----:B------:R-:W-:Y:S01]  /*1cf0*/  IMAD R12, R16, R11, R32 ;  /* 0x0000000b100c7224 */ /* 0x000fe200078e0220 */
[----:B------:R-:W-:Y:S06]  /*1d00*/  BRA `(.L_x_29) ;  /* 0x0000000000347947 */ /* 0x000fec0003800000 */
.L_x_28:
[----:B------:R-:W-:Y:S01]  /*1d10*/  MOV R27, R32 ;  /* 0x00000020001b7202 */ /* 0x000fe20000000f00 */
[----:B------:R-:W-:Y:S01]  /*1d20*/  IMAD.MOV.U32 R0, RZ, RZ, R17 ;  /* 0x000000ffff007224 */ /* 0x000fe200078e0011 */
[----:B------:R-:W-:Y:S02]  /*1d30*/  MOV R2, R16 ;  /* 0x0000001000027202 */ /* 0x000fe40000000f00 */
[----:B0-----:R-:W-:-:S07]  /*1d40*/  MOV R9, 0x1d60 ;  /* 0x00001d6000097802 */ /* 0x001fce0000000f00 */
[----:B------:R-:W-:Y:S05]  /*1d50*/  CALL.REL.NOINC `($__internal_0_$__cuda_sm20_div_s64) ;  /* 0x0000001c008c7944 */ /* 0x000fea0003c00000 */
[----:B------:R-:W-:Y:S01]  /*1d60*/  IADD3 R19, P0, PT, RZ, -R11, RZ ;  /* 0x8000000bff137210 */ /* 0x000fe20007f1e0ff */
[----:B------:R-:W-:-:S03]  /*1d70*/  HFMA2 R33, -RZ, RZ, 0, 0 ;  /* 0x00000000ff217431 */ /* 0x000fc600000001ff */
[----:B------:R-:W-:-:S05]  /*1d80*/  IADD3.X R9, PT, PT, RZ, ~R2, RZ, P0, !PT ;  /* 0x80000002ff097210 */ /* 0x000fca00007fe4ff */
[----:B------:R-:W-:Y:S02]  /*1d90*/  IMAD R9, R9, R16, RZ ;  /* 0x0000001009097224 */ /* 0x000fe400078e02ff */
[----:B------:R-:W-:-:S04]  /*1da0*/  IMAD.WIDE.U32 R12, R16, R19, R32 ;  /* 0x00000013100c7225 */ /* 0x000fc800078e0020 */
[----:B------:R-:W-:Y:S02]  /*1db0*/  IMAD R9, R17, R19, R9 ;  /* 0x0000001311097224 */ /* 0x000fe400078e0209 */
[----:B------:R-:W-:-:S03]  /*1dc0*/  IMAD.MOV.U32 R17, RZ, RZ, R11 ;  /* 0x000000ffff117224 */ /* 0x000fc600078e000b */
[----:B------:R-:W-:-:S07]  /*1dd0*/  IADD3 R9, PT, PT, R13, R9, RZ ;  /* 0x000000090d097210 */ /* 0x000fce0007ffe0ff */
.L_x_29:
[----:B------:R-:W0:Y:S01]  /*1de0*/  LDC.64 R18, c[0x0][0x390] ;  /* 0x0000e400ff127b82 */ /* 0x000e220000000a00 */
[----:B------:R-:W-:-:S07]  /*1df0*/  IADD3 R16, PT, PT, R3, -0x1, RZ ;  /* 0xffffffff03107810 */ /* 0x000fce0007ffe0ff */
[----:B------:R-:W1:Y:S01]  /*1e00*/  LDC.64 R10, c[0x0][0x398] ;  /* 0x0000e600ff0a7b82 */ /* 0x000e620000000a00 */
[----:B0-----:R-:W-:-:S06]  /*1e10*/  IMAD.WIDE.U32 R18, R16, 0x8, R18 ;  /* 0x0000000810127825 */ /* 0x001fcc00078e0012 */
[----:B------:R-:W2:Y:S01]  /*1e20*/  LDG.E.64 R18, desc[UR8][R18.64] ;  /* 0x0000000812127981 */ /* 0x000ea2000c1e1b00 */
[----:B-1----:R-:W-:-:S06]  /*1e30*/  IMAD.WIDE.U32 R10, R3, 0x8, R10 ;  /* 0x00000008030a7825 */ /* 0x002fcc00078e000a */
[----:B------:R-:W3:Y:S01]  /*1e40*/  LDG.E.64 R10, desc[UR8][R10.64] ;  /* 0x000000080a0a7981 */ /* 0x000ee2000c1e1b00 */
[----:B--2---:R-:W-:Y:S01]  /*1e50*/  ISETP.NE.U32.AND P0, PT, R19, RZ, PT ;  /* 0x000000ff1300720c */ /* 0x004fe20003f05070 */
[-C--:B---3--:R-:W-:Y:S02]  /*1e60*/  IMAD R0, R11, R12.reuse, RZ ;  /* 0x0000000c0b007224 */ /* 0x088fe400078e02ff */
[----:B------:R-:W-:-:S04]  /*1e70*/  IMAD.WIDE.U32 R20, R10, R12, R28 ;  /* 0x0000000c0a147225 */ /* 0x000fc800078e001c */
[----:B------:R-:W-:-:S04]  /*1e80*/  IMAD R9, R10, R9, R0 ;  /* 0x000000090a097224 */ /* 0x000fc800078e0200 */
[----:B------:R-:W-:Y:S02]  /*1e90*/  IMAD.IADD R23, R21, 0x1, R9 ;  /* 0x0000000115177824 */ /* 0x000fe400078e0209 */
[----:B------:R-:W-:Y:S05]  /*1ea0*/  @P0 BRA `(.L_x_30) ;  /* 0x0000000000580947 */ /* 0x000fea0003800000 */
[----:B------:R-:W0:Y:S01]  /*1eb0*/  I2F.U32.RP R0, R18 ;  /* 0x0000001200007306 */ /* 0x000e220000209000 */
[----:B------:R-:W-:Y:S02]  /*1ec0*/  IADD3 R9, PT, PT, RZ, -R18, RZ ;  /* 0x80000012ff097210 */ /* 0x000fe40007ffe0ff */
[----:B------:R-:W-:-:S05]  /*1ed0*/  ISETP.NE.U32.AND P2, PT, R18, RZ, PT ;  /* 0x000000ff1200720c */ /* 0x000fca0003f45070 */
[----:B0-----:R-:W0:Y:S02]  /*1ee0*/  MUFU.RCP R0, R0 ;  /* 0x0000000000007308 */ /* 0x001e240000001000 */
        /* <DEDUP_REMOVED lines=18> */
.L_x_30:
[----:B------:R-:W-:Y:S01]  /*2010*/  MOV R27, R17 ;  /* 0x00000011001b7202 */ /* 0x000fe20000000f00 */
[----:B------:R-:W-:Y:S01]  /*2020*/  IMAD.MOV.U32 R0, RZ, RZ, R19 ;  /* 0x000000ffff007224 */ /* 0x000fe200078e0013 */
[----:B------:R-:W-:Y:S02]  /*2030*/  MOV R2, R18 ;  /* 0x0000001200027202 */ /* 0x000fe40000000f00 */
[----:B------:R-:W-:-:S07]  /*2040*/  MOV R9, 0x2060 ;  /* 0x0000206000097802 */ /* 0x000fce0000000f00 */
[----:B------:R-:W-:Y:S05]  /*2050*/  CALL.REL.NOINC `($__internal_0_$__cuda_sm20_div_s64) ;  /* 0x0000001800cc7944 */ /* 0x000fea0003c00000 */
[----:B------:R-:W-:Y:S01]  /*2060*/  IADD3 R25, P0, PT, RZ, -R11, RZ ;  /* 0x8000000bff197210 */ /* 0x000fe20007f1e0ff */
[----:B------:R-:W-:Y:S01]  /*2070*/  IMAD.MOV.U32 R13, RZ, RZ, RZ ;  /* 0x000000ffff0d7224 */ /* 0x000fe200078e00ff */
[----:B------:R-:W-:Y:S02]  /*2080*/  MOV R12, R17 ;  /* 0x00000011000c7202 */ /* 0x000fe40000000f00 */
[----:B------:R-:W-:-:S03]  /*2090*/  IADD3.X R9, PT, PT, RZ, ~R2, RZ, P0, !PT ;  /* 0x80000002ff097210 */ /* 0x000fc600007fe4ff */
[----:B------:R-:W-:-:S04]  /*20a0*/  IMAD.WIDE.U32 R12, R18, R25, R12 ;  /* 0x00000019120c7225 */ /* 0x000fc800078e000c */
[----:B------:R-:W-:-:S04]  /*20b0*/  IMAD R9, R9, R18, RZ ;  /* 0x0000001209097224 */ /* 0x000fc800078e02ff */
[----:B------:R-:W-:Y:S01]  /*20c0*/  IMAD R9, R19, R25, R9 ;  /* 0x0000001913097224 */ /* 0x000fe200078e0209 */
[----:B------:R-:W-:-:S04]  /*20d0*/  MOV R19, R11 ;  /* 0x0000000b00137202 */ /* 0x000fc80000000f00 */
[----:B------:R-:W-:-:S07]  /*20e0*/  IADD3 R9, PT, PT, R13, R9, RZ ;  /* 0x000000090d097210 */ /* 0x000fce0007ffe0ff */
.L_x_31:
[----:B------:R-:W0:Y:S01]  /*20f0*/  LDC.64 R28, c[0x0][0x390] ;  /* 0x0000e400ff1c7b82 */ /* 0x000e220000000a00 */
[----:B------:R-:W-:-:S07]  /*2100*/  VIADD R17, R3, 0xfffffffe ;  /* 0xfffffffe03117836 */ /* 0x000fce0000000000 */
[----:B------:R-:W1:Y:S01]  /*2110*/  LDC.64 R10, c[0x0][0x398] ;  /* 0x0000e600ff0a7b82 */ /* 0x000e620000000a00 */
[----:B0-----:R-:W-:-:S06]  /*2120*/  IMAD.WIDE.U32 R28, R17, 0x8, R28 ;  /* 0x00000008111c7825 */ /* 0x001fcc00078e001c */
[----:B------:R-:W2:Y:S01]  /*2130*/  LDG.E.64 R28, desc[UR8][R28.64] ;  /* 0x000000081c1c7981 */ /* 0x000ea2000c1e1b00 */
[----:B-1----:R-:W-:-:S06]  /*2140*/  IMAD.WIDE.U32 R10, R16, 0x8, R10 ;  /* 0x00000008100a7825 */ /* 0x002fcc00078e000a */
[----:B------:R-:W3:Y:S01]  /*2150*/  LDG.E.64 R10, desc[UR8][R10.64] ;  /* 0x000000080a0a7981 */ /* 0x000ee2000c1e1b00 */
[----:B------:R-:W-:Y:S02]  /*2160*/  MOV R22, R20 ;  /* 0x0000001400167202 */ /* 0x000fe40000000f00 */
        /* <DEDUP_REMOVED lines=21> */
[----:B------:R-:W-:Y:S02]  /*22c0*/  ISETP.GE.U32.AND P1, PT, R9, R28, PT ;  /* 0x0000001c0900720c */ /* 0x000fe40003f26070 */
[----:B------:R-:W-:-:S11]  /*22d0*/  MOV R9, RZ ;  /* 0x000000ff00097202 */ /* 0x000fd60000000f00 */
[----:B------:R-:W-:Y:S01]  /*22e0*/  @P1 VIADD R18, R18, 0x1 ;  /* 0x0000000112121836 */ /* 0x000fe20000000000 */
[----:B------:R-:W-:-:S04]  /*22f0*/  @!P2 LOP3.LUT R18, RZ, R28, RZ, 0x33, !PT ;  /* 0x0000001cff12a212 */ /* 0x000fc800078e33ff */
[----:B------:R-:W-:-:S05]  /*2300*/  IADD3 R12, PT, PT, -R18, RZ, RZ ;  /* 0x000000ff120c7210 */ /* 0x000fca0007ffe1ff */
[----:B------:R-:W-:Y:S01]  /*2310*/  IMAD R12, R28, R12, R19 ;  /* 0x0000000c1c0c7224 */ /* 0x000fe200078e0213 */
[----:B------:R-:W-:Y:S06]  /*2320*/  BRA `(.L_x_33) ;  /* 0x0000000000387947 */ /* 0x000fec0003800000 */
.L_x_32:
[----:B------:R-:W-:Y:S01]  /*2330*/  IMAD.MOV.U32 R27, RZ, RZ, R19 ;  /* 0x000000ffff1b7224 */ /* 0x000fe200078e0013 */
[----:B------:R-:W-:Y:S02]  /*2340*/  MOV R2, R28 ;  /* 0x0000001c00027202 */ /* 0x000fe40000000f00 */
[----:B------:R-:W-:Y:S02]  /*2350*/  MOV R0, R29 ;  /* 0x0000001d00007202 */ /* 0x000fe40000000f00 */
[----:B------:R-:W-:-:S07]  /*2360*/  MOV R9, 0x2380 ;  /* 0x0000238000097802 */ /* 0x000fce0000000f00 */
[----:B------:R-:W-:Y:S05]  /*2370*/  CALL.REL.NOINC `($__internal_0_$__cuda_sm20_div_s64) ;  /* 0x0000001800047944 */ /* 0x000fea0003c00000 */
        /* <DEDUP_REMOVED lines=9> */
.L_x_33:
[----:B------:R-:W0:Y:S01]  /*2410*/  LDC.64 R28, c[0x0][0x390] ;  /* 0x0000e400ff1c7b82 */ /* 0x000e220000000a00 */
[----:B------:R-:W-:-:S07]  /*2420*/  IADD3 R16, PT, PT, R3, -0x3, RZ ;  /* 0xfffffffd03107810 */ /* 0x000fce0007ffe0ff */
[----:B------:R-:W1:Y:S01]  /*2430*/  LDC.64 R10, c[0x0][0x398] ;  /* 0x0000e600ff0a7b82 */ /* 0x000e620000000a00 */
[----:B0-----:R-:W-:-:S06]  /*2440*/  IMAD.WIDE.U32 R28, R16, 0x8, R28 ;  /* 0x00000008101c7825 */ /* 0x001fcc00078e001c */
[----:B------:R-:W2:Y:S01]  /*2450*/  LDG.E.64 R28, desc[UR8][R28.64] ;  /* 0x000000081c1c7981 */ /* 0x000ea2000c1e1b00 */
[----:B-1----:R-:W-:-:S06]  /*2460*/  IMAD.WIDE.U32 R10, R17, 0x8, R10 ;  /* 0x00000008110a7825 */ /* 0x002fcc00078e000a */
        /* <DEDUP_REMOVED lines=26> */
[----:B------:R-:W-:-:S04]  /*2610*/  @!P2 LOP3.LUT R11, RZ, R28, RZ, 0x33, !PT ;  /* 0x0000001cff0ba212 */ /* 0x000fc800078e33ff */
[----:B------:R-:W-:Y:S01]  /*2620*/  MOV R32, R11 ;  /* 0x0000000b00207202 */ /* 0x000fe20000000f00 */
[----:B------:R-:W-:-:S04]  /*2630*/  IMAD.MOV R13, RZ, RZ, -R11 ;  /* 0x000000ffff0d7224 */ /* 0x000fc800078e0a0b */
[----:B------:R-:W-:Y:S01]  /*2640*/  IMAD R12, R28, R13, R18 ;  /* 0x0000000d1c0c7224 */ /* 0x000fe200078e0212 */
[----:B------:R-:W-:Y:S06]  /*2650*/  BRA `(.L_x_35) ;  /* 0x0000000000347947 */ /* 0x000fec0003800000 */
.L_x_34:
[----:B------:R-:W-:Y:S01]  /*2660*/  IMAD.MOV.U32 R27, RZ, RZ, R18 ;  /* 0x000000ffff1b7224 */ /* 0x000fe200078e0012 */
[----:B------:R-:W-:Y:S02]  /*2670*/  MOV R2, R28 ;  /* 0x0000001c00027202 */ /* 0x000fe40000000f00 */
[----:B------:R-:W-:Y:S02]  /*2680*/  MOV R0, R29 ;  /* 0x0000001d00007202 */ /* 0x000fe40000000f00 */
[----:B------:R-:W-:-:S07]  /*2690*/  MOV R9, 0x26b0 ;  /* 0x000026b000097802 */ /* 0x000fce0000000f00 */
[----:B------:R-:W-:Y:S05]  /*26a0*/  CALL.REL.NOINC `($__internal_0_$__cuda_sm20_div_s64) ;  /* 0x0000001400387944 */ /* 0x000fea0003c00000 */
[-C--:B------:R-:W-:Y:S01]  /*26b0*/  IADD3 R23, P0, PT, RZ, -R11.reuse, RZ ;  /* 0x8000000bff177210 */ /* 0x080fe20007f1e0ff */
[----:B------:R-:W-:Y:S01]  /*26c0*/  HFMA2 R19, -RZ, RZ, 0, 0 ;  /* 0x00000000ff137431 */ /* 0x000fe200000001ff */
[----:B------:R-:W-:-:S03]  /*26d0*/  MOV R32, R11 ;  /* 0x0000000b00207202 */ /* 0x000fc60000000f00 */
[----:B------:R-:W-:-:S04]  /*26e0*/  IMAD.X R9, RZ, RZ, ~R2, P0 ;  /* 0x000000ffff097224 */ /* 0x000fc800000e0e02 */
[----:B------:R-:W-:Y:S02]  /*26f0*/  IMAD R9, R9, R28, RZ ;  /* 0x0000001c09097224 */ /* 0x000fe400078e02ff */
[----:B------:R-:W-:-:S04]  /*2700*/  IMAD.WIDE.U32 R12, R28, R23, R18 ;  /* 0x000000171c0c7225 */ /* 0x000fc800078e0012 */
[----:B------:R-:W-:-:S04]  /*2710*/  IMAD R9, R29, R23, R9 ;  /* 0x000000171d097224 */ /* 0x000fc800078e0209 */
[----:B------:R-:W-:-:S07]  /*2720*/  IMAD.IADD R9, R13, 0x1, R9 ;  /* 0x000000010d097824 */ /* 0x000fce00078e0209 */
.L_x_35:
[----:B------:R-:W0:Y:S02]  /*2730*/  LDC.64 R10, c[0x0][0x398] ;  /* 0x0000e600ff0a7b82 */ /* 0x000e240000000a00 */
[----:B0-----:R-:W-:-:S06]  /*2740*/  IMAD.WIDE.U32 R10, R16, 0x8, R10 ;  /* 0x00000008100a7825 */ /* 0x001fcc00078e000a */
[----:B------:R-:W2:Y:S01]  /*2750*/  LDG.E.64 R10, desc[UR8][R10.64] ;  /* 0x000000080a0a7981 */ /* 0x000ea2000c1e1b00 */
[----:B------:R-:W-:Y:S02]  /*2760*/  MOV R16, R20 ;  /* 0x0000001400107202 */ /* 0x000fe40000000f00 */
[----:B------:R-:W-:Y:S01]  /*2770*/  IADD3 R3, PT, PT, R3, -0x4, RZ ;  /* 0xfffffffc03037810 */ /* 0x000fe20007ffe0ff */
[-C--:B--2---:R-:W-:Y:S02]  /*2780*/  IMAD R0, R11, R12.reuse, RZ ;  /* 0x0000000c0b007224 */ /* 0x084fe400078e02ff */
[----:B------:R-:W-:-:S04]  /*2790*/  IMAD.WIDE.U32 R28, R10, R12, R16 ;  /* 0x0000000c0a1c7225 */ /* 0x000fc800078e0010 */
[----:B------:R-:W-:-:S04]  /*27a0*/  IMAD R9, R10, R9, R0 ;  /* 0x000000090a097224 */ /* 0x000fc800078e0200 */
[----:B------:R-:W-:-:S07]  /*27b0*/  IMAD.IADD R29, R29, 0x1, R9 ;  /* 0x000000011d1d7824 */ /* 0x000fce00078e0209 */
.L_x_27:
[----:B------:R-:W-:-:S09]  /*27c0*/  UISETP.NE.AND UP0, UPT, UR5, URZ, UPT ;  /* 0x000000ff0500728c */ /* 0x000fd2000bf05270 */
[----:B------:R-:W-:Y:S05]  /*27d0*/  BRA.U !UP0, `(.L_x_8) ;  /* 0x0000000908347547 */ /* 0x000fea000b800000 */
[----:B------:R-:W-:-:S09]  /*27e0*/  UISETP.NE.AND UP0, UPT, UR5, 0x1, UPT ;  /* 0x000000010500788c */ /* 0x000fd2000bf05270 */
[----:B------:R-:W-:Y:S05]  /*27f0*/  BRA.U !UP0, `(.L_x_36) ;  /* 0x00000005088c7547 */ /* 0x000fea000b800000 */
[----:B------:R-:W1:Y:S02]  /*2800*/  LDC.64 R10, c[0x0][0x390] ;  /* 0x0000e400ff0a7b82 */ /* 0x000e640000000a00 */
[----:B-1----:R-:W-:-:S05]  /*2810*/  IMAD.WIDE.U32 R10, R3, 0x8, R10 ;  /* 0x00000008030a7825 */ /* 0x002fca00078e000a */
        /* <DEDUP_REMOVED lines=25> */
.L_x_37:
        /* <DEDUP_REMOVED lines=13> */
.L_x_38:
        /* <DEDUP_REMOVED lines=35> */
.L_x_39:
        /* <DEDUP_REMOVED lines=8> */
[----:B------:R-:W-:Y:S02]  /*2d30*/  IADD3.X R9, PT, PT, RZ, ~R2, RZ, P0, !PT ;  /* 0x80000002ff097210 */ /* 0x000fe400007fe4ff */
[----:B------:R-:W-:Y:S01]  /*2d40*/  MOV R2, R11 ;  /* 0x0000000b00027202 */ /* 0x000fe20000000f00 */
[----:B------:R-:W-:-:S04]  /*2d50*/  IMAD.WIDE.U32 R12, R18, R25, R12 ;  /* 0x00000019120c7225 */ /* 0x000fc800078e000c */
[----:B------:R-:W-:-:S04]  /*2d60*/  IMAD R9, R9, R18, RZ ;  /* 0x0000001209097224 */ /* 0x000fc800078e02ff */
[----:B------:R-:W-:-:S05]  /*2d70*/  IMAD R9, R19, R25, R9 ;  /* 0x0000001913097224 */ /* 0x000fca00078e0209 */
[----:B------:R-:W-:-:S07]  /*2d80*/  IADD3 R9, PT, PT, R13, R9, RZ ;  /* 0x000000090d097210 */ /* 0x000fce0007ffe0ff */
.L_x_40:
[----:B------:R-:W0:Y:S02]  /*2d90*/  LDC.64 R10, c[0x0][0x398] ;  /* 0x0000e600ff0a7b82 */ /* 0x000e240000000a00 */
[----:B0-----:R-:W-:-:S06]  /*2da0*/  IMAD.WIDE.U32 R16, R16, 0x8, R10 ;  /* 0x0000000810107825 */ /* 0x001fcc00078e000a */
[----:B------:R-:W2:Y:S01]  /*2db0*/  LDG.E.64 R16, desc[UR8][R16.64] ;  /* 0x0000000810107981 */ /* 0x000ea2000c1e1b00 */
[----:B------:R-:W-:Y:S01]  /*2dc0*/  IMAD.MOV.U32 R22, RZ, RZ, R20 ;  /* 0x000000ffff167224 */ /* 0x000fe200078e0014 */
[----:B------:R-:W-:Y:S01]  /*2dd0*/  IADD3 R3, PT, PT, R3, -0x2, RZ ;  /* 0xfffffffe03037810 */ /* 0x000fe20007ffe0ff */
[----:B------:R-:W-:Y:S02]  /*2de0*/  IMAD.MOV.U32 R32, RZ, RZ, R2 ;  /* 0x000000ffff207224 */ /* 0x000fe400078e0002 */
[-C--:B--2---:R-:W-:Y:S02]  /*2df0*/  IMAD R0, R17, R12.reuse, RZ ;  /* 0x0000000c11007224 */ /* 0x084fe400078e02ff */
[----:B------:R-:W-:-:S04]  /*2e00*/  IMAD.WIDE.U32 R28, R16, R12, R22 ;  /* 0x0000000c101c7225 */ /* 0x000fc800078e0016 */
[----:B------:R-:W-:-:S05]  /*2e10*/  IMAD R9, R16, R9, R0 ;  /* 0x0000000910097224 */ /* 0x000fca00078e0200 */
[----:B------:R-:W-:-:S07]  /*2e20*/  IADD3 R29, PT, PT, R29, R9, RZ ;  /* 0x000000091d1d7210 */ /* 0x000fce0007ffe0ff */
.L_x_36:
[----:B------:R-:W1:Y:S02]  /*2e30*/  LDCU UR6, c[0x0][0x3a0] ;  /* 0x00007400ff0677ac */ /* 0x000e640008000800 */
[----:B-1----:R-:W-:-:S04]  /*2e40*/  ULOP3.LUT UR6, UR6, 0x1, URZ, 0xc0, !UPT ;  /* 0x0000000106067892 */ /* 0x002fc8000f8ec0ff */
[----:B------:R-:W-:-:S09]  /*2e50*/  UISETP.NE.U32.AND UP0, UPT, UR6, 0x1, UPT ;  /* 0x000000010600788c */ /* 0x000fd2000bf05070 */
[----:B------:R-:W-:Y:S05]  /*2e60*/  BRA.U UP0, `(.L_x_8) ;  /* 0x0000000100907547 */ /* 0x000fea000b800000 */
[----:B------:R-:W1:Y:S02]  /*2e70*/  LDC.64 R10, c[0x0][0x390] ;  /* 0x0000e400ff0a7b82 */ /* 0x000e640000000a00 */
[----:B-1----:R-:W-:-:S06]  /*2e80*/  IMAD.WIDE.U32 R10, R3, 0x8, R10 ;  /* 0x00000008030a7825 */ /* 0x002fcc00078e000a */
[----:B------:R-:W2:Y:S02]  /*2e90*/  LDG.E.64 R10, desc[UR8][R10.64] ;  /* 0x000000080a0a7981 */ /* 0x000ea4000c1e1b00 */
[----:B--2---:R-:W-:-:S13]  /*2ea0*/  ISETP.NE.U32.AND P0, PT, R11, RZ, PT ;  /* 0x000000ff0b00720c */ /* 0x004fda0003f05070 */
[----:B------:R-:W-:Y:S05]  /*2eb0*/  @P0 BRA `(.L_x_41) ;  /* 0x0000000000500947 */ /* 0x000fea0003800000 */
[----:B------:R-:W1:Y:S01]  /*2ec0*/  I2F.U32.RP R0, R10 ;  /* 0x0000000a00007306 */ /* 0x000e620000209000 */
[----:B0-----:R-:W-:Y:S01]  /*2ed0*/  IADD3 R9, PT, PT, RZ, -R10, RZ ;  /* 0x8000000aff097210 */ /* 0x001fe20007ffe0ff */
[----:B------:R-:W-:Y:S01]  /*2ee0*/  HFMA2 R11, -RZ, RZ, 0, 0 ;  /* 0x00000000ff0b7431 */ /* 0x000fe200000001ff */
        /* <DEDUP_REMOVED lines=11> */
[----:B------:R-:W-:-:S04]  /*2fa0*/  @P0 IADD3 R9, PT, PT, -R10, R9, RZ ;  /* 0x000000090a090210 */ /* 0x000fc80007ffe1ff */
[----:B------:R-:W-:-:S13]  /*2fb0*/  ISETP.GE.U32.AND P0, PT, R9, R10, PT ;  /* 0x0000000a0900720c */ /* 0x000fda0003f06070 */
[----:B------:R-:W-:Y:S01]  /*2fc0*/  @P0 IMAD.IADD R9, R9, 0x1, -R10 ;  /* 0x0000000109090824 */ /* 0x000fe200078e0a0a */
[----:B------:R-:W-:-:S04]  /*2fd0*/  @!P1 LOP3.LUT R9, RZ, R10, RZ, 0x33, !PT ;  /* 0x0000000aff099212 */ /* 0x000fc800078e33ff */
[----:B------:R-:W-:Y:S01]  /*2fe0*/  MOV R10, R9 ;  /* 0x00000009000a7202 */ /* 0x000fe20000000f00 */
[----:B------:R-:W-:Y:S06]  /*2ff0*/  BRA `(.L_x_42) ;  /* 0x0000000000107947 */ /* 0x000fec0003800000 */
.L_x_41:
[----:B------:R-:W-:-:S07]  /*3000*/  MOV R0, 0x3020 ;  /* 0x0000302000007802 */ /* 0x000fce0000000f00 */
[----:B0-----:R-:W-:Y:S05]  /*3010*/  CALL.REL.NOINC `($__internal_1_$__cuda_sm20_rem_s64) ;  /* 0x00000010002c7944 */ /* 0x001fea0003c00000 */
[----:B------:R-:W-:Y:S01]  /*3020*/  IMAD.MOV.U32 R10, RZ, RZ, R2 ;  /* 0x000000ffff0a7224 */ /* 0x000fe200078e0002 */
[----:B------:R-:W-:-:S07]  /*3030*/  MOV R11, R9 ;  /* 0x00000009000b7202 */ /* 0x000fce0000000f00 */
.L_x_42:
[----:B------:R-:W0:Y:S02]  /*3040*/  LDC.64 R12, c[0x0][0x398] ;  /* 0x0000e600ff0c7b82 */ /* 0x000e240000000a00 */
[----:B0-----:R-:W-:-:S06]  /*3050*/  IMAD.WIDE.U32 R2, R3, 0x8, R12 ;  /* 0x0000000803027825 */ /* 0x001fcc00078e000c */
[----:B------:R-:W2:Y:S02]  /*3060*/  LDG.E.64 R2, desc[UR8][R2.64] ;  /* 0x0000000802027981 */ /* 0x000ea4000c1e1b00 */
[-C--:B--2---:R-:W-:Y:S02]  /*3070*/  IMAD R9, R3, R10.reuse, RZ ;  /* 0x0000000a03097224 */ /* 0x084fe400078e02ff */
[----:B------:R-:W-:-:S04]  /*3080*/  IMAD.WIDE.U32 R28, R2, R10, R28 ;  /* 0x0000000a021c7225 */ /* 0x000fc800078e001c */
[----:B------:R-:W-:-:S05]  /*3090*/  IMAD R9, R2, R11, R9 ;  /* 0x0000000b02097224 */ /* 0x000fca00078e0209 */
[----:B------:R-:W-:-:S07]  /*30a0*/  IADD3 R29, PT, PT, R29, R9, RZ ;  /* 0x000000091d1d7210 */ /* 0x000fce0007ffe0ff */
.L_x_8:
[----:B------:R-:W1:Y:S02]  /*30b0*/  LDCU.64 UR10, c[0x0][0x388] ;  /* 0x00007100ff0a77ac */ /* 0x000e640008000a00 */
[----:B-1----:R-:W-:-:S04]  /*30c0*/  LEA R2, P0, R28, UR10, 0x1 ;  /* 0x0000000a1c027c11 */ /* 0x002fc8000f8008ff */
[----:B------:R-:W-:-:S05]  /*30d0*/  LEA.HI.X R3, R28, UR11, R29, 0x1, P0 ;  /* 0x0000000b1c037c11 */ /* 0x000fca00080f0c1d */
[----:B------:R-:W2:Y:S01]  /*30e0*/  LDG.E.U16 R2, desc[UR8][R2.64] ;  /* 0x0000000802027981 */ /* 0x000ea2000c1e1500 */
[----:B------:R-:W-:Y:S02]  /*30f0*/  HFMA2 R10, -RZ, RZ, 3.7421875, 0 ;  /* 0x437c0000ff0a7431 */ /* 0x000fe400000001ff */
[----:B0-----:R-:W-:Y:S01]  /*3100*/  IMAD.MOV.U32 R9, RZ, RZ, 0x3bbb989d ;  /* 0x3bbb989dff097424 */ /* 0x001fe200078e00ff */
[----:B------:R-:W-:Y:S02]  /*3110*/  ISETP.NE.AND P0, PT, R8, RZ, PT ;  /* 0x000000ff0800720c */ /* 0x000fe40003f05270 */
[----:B--2---:R-:W-:-:S05]  /*3120*/  SHF.L.U32 R0, R2, 0x10, RZ ;  /* 0x0000001002007819 */ /* 0x004fca00000006ff */
[----:B------:R-:W-:-:S04]  /*3130*/  FFMA.SAT R9, R0, R9, 0.5 ;  /* 0x3f00000000097423 */ /* 0x000fc80000002009 */
[----:B------:R-:W-:-:S04]  /*3140*/  FFMA.RM R9, R9, R10, 12582913 ;  /* 0x4b40000109097423 */ /* 0x000fc8000000400a */
[C---:B------:R-:W-:Y:S01]  /*3150*/  FADD R11, R9.reuse, -12583039 ;  /* 0xcb40007f090b7421 */ /* 0x040fe20000000000 */
[----:B------:R-:W-:-:S03]  /*3160*/  IMAD.SHL.U32 R9, R9, 0x800000, RZ ;  /* 0x0080000009097824 */ /* 0x000fc600078e00ff */
[----:B------:R-:W-:-:S04]  /*3170*/  FFMA R11, R0, 1.4426950216293334961, -R11 ;  /* 0x3fb8aa3b000b7823 */ /* 0x000fc8000000080b */
[----:B------:R-:W-:-:S04]  /*3180*/  FFMA R11, R0, 1.925963033500011079e-08, R11 ;  /* 0x32a57060000b7823 */ /* 0x000fc8000000000b */
[----:B------:R-:W0:Y:S02]  /*3190*/  MUFU.EX2 R0, R11 ;  /* 0x0000000b00007308 */ /* 0x000e240000000800 */
[----:B0-----:R-:W-:-:S05]  /*31a0*/  FMUL R0, R9, R0 ;  /* 0x0000000009007220 */ /* 0x001fca0000400000 */
[----:B------:R-:W-:-:S05]  /*31b0*/  F2FP.BF16.F32.PACK_AB R0, RZ, R0 ;  /* 0x00000000ff00723e */ /* 0x000fca00000010ff */
[----:B------:R0:W-:Y:S01]  /*31c0*/  STS.U16 [R4], R0 ;  /* 0x0000000004007388 */ /* 0x0001e20000000400 */
[----:B------:R-:W-:Y:S06]  /*31d0*/  BAR.SYNC.DEFER_BLOCKING 0x0 ;  /* 0x0000000000007b1d */ /* 0x000fec0000010000 */
[----:B------:R-:W-:Y:S05]  /*31e0*/  @P0 EXIT ;  /* 0x000000000000094d */ /* 0x000fea0003800000 */
[----:B------:R-:W-:-:S13]  /*31f0*/  ISETP.GT.U32.AND P0, PT, R5, 0x1, PT ;  /* 0x000000010500780c */ /* 0x000fda0003f04070 */
[----:B------:R-:W1:Y:S01]  /*3200*/  @!P0 S2R R3, SR_CgaCtaId ;  /* 0x0000000000038919 */ /* 0x000e620000008800 */
[----:B0-----:R-:W-:-:S04]  /*3210*/  @!P0 MOV R0, 0x400 ;  /* 0x0000040000008802 */ /* 0x001fc80000000f00 */
[----:B-1----:R-:W-:-:S04]  /*3220*/  @!P0 LEA R0, R3, R0, 0x18 ;  /* 0x0000000003008211 */ /* 0x002fc800078ec0ff */
[----:B------:R-:W-:-:S06]  /*3230*/  @!P0 LEA R0, R7, R0, 0x1 ;  /* 0x0000000007008211 */ /* 0x000fcc00078e08ff */
[----:B------:R-:W0:Y:S02]  /*3240*/  @!P0 LDS.U16 R0, [R0] ;  /* 0x0000000000008984 */ /* 0x000e240000000400 */
[----:B0-----:R-:W-:Y:S01]  /*3250*/  @!P0 PRMT R8, R0, 0x7610, R8 ;  /* 0x0000761000088816 */ /* 0x001fe20000000008 */
[----:B------:R-:W-:Y:S06]  /*3260*/  @!P0 BRA `(.L_x_43) ;  /* 0x0000000800248947 */ /* 0x000fec0003800000 */
[----:B------:R-:W0:Y:S01]  /*3270*/  S2UR UR5, SR_CgaCtaId ;  /* 0x00000000000579c3 */ /* 0x000e220000008800 */
[----:B------:R-:W-:Y:S01]  /*3280*/  VIADD R0, R5, 0xfffffffe ;  /* 0xfffffffe05007836 */ /* 0x000fe20000000000 */
[----:B------:R-:W-:Y:S01]  /*3290*/  UMOV UR4, 0x400 ;  /* 0x0000040000047882 */ /* 0x000fe20000000000 */
[----:B------:R-:W-:Y:S02]  /*32a0*/  SHF.L.U32 R7, R7, 0x1, RZ ;  /* 0x0000000107077819 */ /* 0x000fe400000006ff */
[----:B------:R-:W-:Y:S02]  /*32b0*/  IADD3 R5, PT, PT, R5, -0x1, RZ ;  /* 0xffffffff05057810 */ /* 0x000fe40007ffe0ff */
[----:B------:R-:W-:Y:S02]  /*32c0*/  ISETP.GE.U32.AND P0, PT, R0, 0xf, PT ;  /* 0x0000000f0000780c */ /* 0x000fe40003f06070 */
[----:B------:R-:W-:Y:S01]  /*32d0*/  LOP3.LUT R0, R5, 0xf, RZ, 0xc0, !PT ;  /* 0x0000000f05007812 */ /* 0x000fe200078ec0ff */
[----:B0-----:R-:W-:-:S03]  /*32e0*/  ULEA UR5, UR5, UR4, 0x18 ;  /* 0x0000000405057291 */ /* 0x001fc6000f8ec0ff */
[----:B------:R-:W-:-:S03]  /*32f0*/  UMOV UR4, 0x1 ;  /* 0x0000000100047882 */ /* 0x000fc60000000000 */
[----:B------:R-:W-:-:S03]  /*3300*/  IADD3 R2, PT, PT, R7, UR5, RZ ;  /* 0x0000000507027c10 */ /* 0x000fc6000fffe0ff */
[----:B------:R0:W1:Y:S01]  /*3310*/  LDS.U16 R8, [R7+UR5] ;  /* 0x0000000507087984 */ /* 0x0000620008000400 */
[----:B------:R-:W-:Y:S05]  /*3320*/  @!P0 BRA `(.L_x_44) ;  /* 0x0000000000f88947 */ /* 0x000fea0003800000 */
[----:B------:R-:W-:Y:S01]  /*3330*/  IMAD R3, R6, 0x2, R7 ;  /* 0x0000000206037824 */ /* 0x000fe200078e0207 */
[----:B------:R-:W-:Y:S01]  /*3340*/  LOP3.LUT R4, R5, 0xfffffff0, RZ, 0xc0, !PT ;  /* 0xfffffff005047812 */ /* 0x000fe200078ec0ff */
[----:B------:R-:W-:Y:S01]  /*3350*/  UMOV UR6, 0x1 ;  /* 0x0000000100067882 */ /* 0x000fe20000000000 */
[----:B------:R-:W-:Y:S02]  /*3360*/  UMOV UR4, URZ ;  /* 0x000000ff00047c82 */ /* 0x000fe40008000000 */
[----:B------:R-:W-:Y:S02]  /*3370*/  IADD3 R3, PT, PT, R3, UR5, RZ ;  /* 0x0000000503037c10 */ /* 0x000fe4000fffe0ff */
[----:B------:R-:W-:-:S07]  /*3380*/  IADD3 R4, PT, PT, -R4, RZ, RZ ;  /* 0x000000ff04047210 */ /* 0x000fce0007ffe1ff */
.L_x_45:
[----:B------:R-:W-:Y:S01]  /*3390*/  IMAD R9, R6, UR6, RZ ;  /* 0x0000000606097c24 */ /* 0x000fe2000f8e02ff */
[----:B------:R2:W1:Y:S01]  /*33a0*/  LDS.U16 R23, [R3] ;  /* 0x0000000003177984 */ /* 0x0004620000000400 */
[----:B------:R-:W-:Y:S01]  /*33b0*/  IADD3 R4, PT, PT, R4, 0x10, RZ ;  /* 0x0000001004047810 */ /* 0x000fe20007ffe0ff */
[----:B------:R-:W-:Y:S01]  /*33c0*/  UIADD3 UR4, UPT, UPT, UR4, 0x10, URZ ;  /* 0x0000001004047890 */ /* 0x000fe2000fffe0ff */
[----:B------:R-:W-:Y:S01]  /*33d0*/  IMAD R9, R9, 0x2, R2 ;  /* 0x0000000209097824 */ /* 0x000fe200078e0202 */
[----:B------:R-:W-:Y:S01]  /*33e0*/  UIADD3 UR6, UPT, UPT, UR6, 0x10, URZ ;  /* 0x0000001006067890 */ /* 0x000fe2000fffe0ff */
[----:B------:R-:W-:-:S03]  /*33f0*/  ISETP.NE.AND P0, PT, R4, RZ, PT ;  /* 0x000000ff0400720c */ /* 0x000fc60003f05270 */
[C---:B------:R-:W-:Y:S02]  /*3400*/  LEA R13, R6.reuse, R9, 0x1 ;  /* 0x00000009060d7211 */ /* 0x040fe400078e08ff */
[C---:B--2---:R-:W-:Y:S02]  /*3410*/  LEA R3, R6.reuse, R3, 0x5 ;  /* 0x0000000306037211 */ /* 0x044fe400078e28ff */
[C---:B------:R-:W-:Y:S01]  /*3420*/  LEA R17, R6.reuse, R13, 0x1 ;  /* 0x0000000d06117211 */ /* 0x040fe200078e08ff */
[----:B------:R2:W3:Y:S04]  /*3430*/  LDS.U16 R25, [R13] ;  /* 0x000000000d197984 */ /* 0x0004e80000000400 */
[C---:B------:R-:W-:Y:S01]  /*3440*/  IMAD R29, R6.reuse, 0x2, R17 ;  /* 0x00000002061d7824 */ /* 0x040fe200078e0211 */
[----:B------:R-:W4:Y:S04]  /*3450*/  LDS.U16 R27, [R17] ;  /* 0x00000000111b7984 */ /* 0x000f280000000400 */
[----:B------:R-:W-:-:S02]  /*3460*/  LEA R31, R6, R29, 0x1 ;  /* 0x0000001d061f7211 */ /* 0x000fc400078e08ff */
[----:B------:R-:W5:Y:S02]  /*3470*/  LDS.U16 R29, [R29] ;  /* 0x000000001d1d7984 */ /* 0x000f640000000400 */
[C---:B------:R-:W-:Y:S02]  /*3480*/  LEA R21, R6.reuse, R31, 0x1 ;  /* 0x0000001f06157211 */ /* 0x040fe400078e08ff */
[----:B------:R0:W5:Y:S03]  /*3490*/  LDS.U16 R9, [R31] ;  /* 0x000000001f097984 */ /* 0x0001660000000400 */
[C---:B------:R-:W-:Y:S02]  /*34a0*/  IMAD R11, R6.reuse, 0x2, R21 ;  /* 0x00000002060b7824 */ /* 0x040fe400078e0215 */
[----:B------:R-:W5:Y:S03]  /*34b0*/  LDS.U16 R21, [R21] ;  /* 0x0000000015157984 */ /* 0x000f660000000400 */
[----:B------:R-:W-:-:S02]  /*34c0*/  LEA R19, R6, R11, 0x1 ;  /* 0x0000000b06137211 */ /* 0x000fc400078e08ff */
[----:B------:R-:W5:Y:S02]  /*34d0*/  LDS.U16 R11, [R11] ;  /* 0x000000000b0b7984 */ /* 0x000f640000000400 */
[C---:B------:R-:W-:Y:S01]  /*34e0*/  LEA R33, R6.reuse, R19, 0x1 ;  /* 0x0000001306217211 */ /* 0x040fe200078e08ff */
[----:B-1----:R-:W-:Y:S01]  /*34f0*/  HADD2.BF16_V2 R8, R8.H0_H0, R23.H0_H0 ;  /* 0x2000001708087230 */ /* 0x002fe20000200800 */
[----:B------:R-:W1:Y:S03]  /*3500*/  LDS.U16 R19, [R19] ;  /* 0x0000000013137984 */ /* 0x000e660000000400 */
[C---:B--2---:R-:W-:Y:S01]  /*3510*/  IMAD R13, R6.reuse, 0x2, R33 ;  /* 0x00000002060d7824 */ /* 0x044fe200078e0221 */
[----:B------:R-:W2:Y:S04]  /*3520*/  LDS.U16 R17, [R33] ;  /* 0x0000000021117984 */ /* 0x000ea80000000400 */
[----:B------:R-:W-:-:S02]  /*3530*/  LEA R35, R6, R13, 0x1 ;  /* 0x0000000d06237211 */ /* 0x000fc400078e08ff */
[----:B------:R-:W2:Y:S01]  /*3540*/  LDS.U16 R13, [R13] ;  /* 0x000000000d0d7984 */ /* 0x000ea20000000400 */
[----:B---3--:R-:W-:Y:S01]  /*3550*/  HADD2.BF16_V2 R8, R8.H0_H0, R25.H0_H0 ;  /* 0x2000001908087230 */ /* 0x008fe20000200800 */
[C---:B0-----:R-:W-:Y:S02]  /*3560*/  LEA R31, R6.reuse, R35, 0x1 ;  /* 0x00000023061f7211 */ /* 0x041fe400078e08ff */
[----:B------:R-:W0:Y:S01]  /*3570*/  LDS.U16 R23, [R35] ;  /* 0x0000000023177984 */ /* 0x000e220000000400 */
[----:B----4-:R-:W-:Y:S02]  /*3580*/  HADD2.BF16_V2 R8, R8.H0_H0, R27.H0_H0 ;  /* 0x2000001b08087230 */ /* 0x010fe40000200800 */
[C---:B------:R-:W-:Y:S02]  /*3590*/  IMAD R25, R6.reuse, 0x2, R31 ;  /* 0x0000000206197824 */ /* 0x040fe400078e021f */
[----:B------:R-:W3:Y:S03]  /*35a0*/  LDS.U16 R31, [R31] ;  /* 0x000000001f1f7984 */ /* 0x000ee60000000400 */
[C---:B------:R-:W-:Y:S01]  /*35b0*/  LEA R27, R6.reuse, R25, 0x1 ;  /* 0x00000019061b7211 */ /* 0x040fe200078e08ff */
[----:B-----5:R-:W-:Y:S01]  /*35c0*/  HADD2.BF16_V2 R8, R8.H0_H0, R29.H0_H0 ;  /* 0x2000001d08087230 */ /* 0x020fe20000200800 */
[----:B------:R-:W4:Y:S02]  /*35d0*/  LDS.U16 R25, [R25] ;  /* 0x0000000019197984 */ /* 0x000f240000000400 */
[C---:B------:R-:W-:Y:S01]  /*35e0*/  LEA R29, R6.reuse, R27, 0x1 ;  /* 0x0000001b061d7211 */ /* 0x040fe200078e08ff */
[----:B------:R-:W-:Y:S01]  /*35f0*/  HADD2.BF16_V2 R8, R8.H0_H0, R9.H0_H0 ;  /* 0x2000000908087230 */ /* 0x000fe20000200800 */
[----:B------:R-:W5:Y:S03]  /*3600*/  LDS.U16 R27, [R27] ;  /* 0x000000001b1b7984 */ /* 0x000f660000000400 */
[----:B------:R-:W-:Y:S01]  /*3610*/  IMAD R10, R6, 0x2, R29 ;  /* 0x00000002060a7824 */ /* 0x000fe200078e021d */
[----:B------:R-:W5:Y:S01]  /*3620*/  LDS.U16 R9, [R29] ;  /* 0x000000001d097984 */ /* 0x000f620000000400 */
[----:B------:R-:W-:-:S03]  /*3630*/  HADD2.BF16_V2 R8, R8.H0_H0, R21.H0_H0 ;  /* 0x2000001508087230 */ /* 0x000fc60000200800 */
[----:B------:R-:W5:Y:S01]  /*3640*/  LDS.U16 R21, [R10] ;  /* 0x000000000a157984 */ /* 0x000f620000000400 */
[----:B------:R-:W-:-:S04]  /*3650*/  HADD2.BF16_V2 R8, R8.H0_H0, R11.H0_H0 ;  /* 0x2000000b08087230 */ /* 0x000fc80000200800 */
[----:B-1----:R-:W-:-:S04]  /*3660*/  HADD2.BF16_V2 R8, R8.H0_H0, R19.H0_H0 ;  /* 0x2000001308087230 */ /* 0x002fc80000200800 */
[----:B--2---:R-:W-:-:S04]  /*3670*/  HADD2.BF16_V2 R8, R8.H0_H0, R17.H0_H0 ;  /* 0x2000001108087230 */ /* 0x004fc80000200800 */
[----:B------:R-:W-:-:S04]  /*3680*/  HADD2.BF16_V2 R8, R8.H0_H0, R13.H0_H0 ;  /* 0x2000000d08087230 */ /* 0x000fc80000200800 */
[----:B0-----:R-:W-:-:S04]  /*3690*/  HADD2.BF16_V2 R8, R8.H0_H0, R23.H0_H0 ;  /* 0x2000001708087230 */ /* 0x001fc80000200800 */
[----:B---3--:R-:W-:-:S04]  /*36a0*/  HADD2.BF16_V2 R8, R8.H0_H0, R31.H0_H0 ;  /* 0x2000001f08087230 */ /* 0x008fc80000200800 */
[----:B----4-:R-:W-:-:S04]  /*36b0*/  HADD2.BF16_V2 R8, R8.H0_H0, R25.H0_H0 ;  /* 0x2000001908087230 */ /* 0x010fc80000200800 */
[----:B-----5:R-:W-:-:S04]  /*36c0*/  HADD2.BF16_V2 R8, R8.H0_H0, R27.H0_H0 ;  /* 0x2000001b08087230 */ /* 0x020fc80000200800 */
[----:B------:R-:W-:-:S04]  /*36d0*/  HADD2.BF16_V2 R8, R8.H0_H0, R9.H0_H0 ;  /* 0x2000000908087230 */ /* 0x000fc80000200800 */
[----:B------:R-:W-:Y:S01]  /*36e0*/  HADD2.BF16_V2 R8, R8.H0_H0, R21.H0_H0 ;  /* 0x2000001508087230 */ /* 0x000fe20000200800 */
[----:B------:R-:W-:Y:S06]  /*36f0*/  @P0 BRA `(.L_x_45) ;  /* 0xfffffffc00240947 */ /* 0x000fec000383ffff */
[----:B------:R-:W-:-:S12]  /*3700*/  UIADD3 UR4, UPT, UPT, UR4, 0x1, URZ ;  /* 0x0000000104047890 */ /* 0x000fd8000fffe0ff */
.L_x_44:
[----:B------:R-:W-:-:S13]  /*3710*/  ISETP.NE.AND P0, PT, R0, RZ, PT ;  /* 0x000000ff0000720c */ /* 0x000fda0003f05270 */
[----:B------:R-:W-:Y:S05]  /*3720*/  @!P0 BRA `(.L_x_46) ;  /* 0x0000000000f08947 */ /* 0x000fea0003800000 */
[----:B------:R-:W-:Y:S02]  /*3730*/  ISETP.GE.U32.AND P0, PT, R0, 0x8, PT ;  /* 0x000000080000780c */ /* 0x000fe40003f06070 */
[----:B------:R-:W-:-:S04]  /*3740*/  LOP3.LUT R10, R5, 0x7, RZ, 0xc0, !PT ;  /* 0x00000007050a7812 */ /* 0x000fc800078ec0ff */
[----:B------:R-:W-:-:S07]  /*3750*/  ISETP.NE.AND P1, PT, R10, RZ, PT ;  /* 0x000000ff0a00720c */ /* 0x000fce0003f25270 */
[----:B------:R-:W-:Y:S06]  /*3760*/  @!P0 BRA `(.L_x_47) ;  /* 0x0000000000688947 */ /* 0x000fec0003800000 */
[----:B------:R-:W-:Y:S01]  /*3770*/  IMAD R3, R6, UR4, RZ ;  /* 0x0000000406037c24 */ /* 0x000fe2000f8e02ff */
[----:B------:R-:W-:-:S03]  /*3780*/  UIADD3 UR4, UPT, UPT, UR4, 0x8, URZ ;  /* 0x0000000804047890 */ /* 0x000fc6000fffe0ff */
[----:B------:R-:W-:-:S05]  /*3790*/  IMAD R3, R3, 0x2, R2 ;  /* 0x0000000203037824 */ /* 0x000fca00078e0202 */
[C---:B------:R-:W-:Y:S02]  /*37a0*/  LEA R9, R6.reuse, R3, 0x1 ;  /* 0x0000000306097211 */ /* 0x040fe400078e08ff */
[----:B------:R-:W1:Y:S02]  /*37b0*/  LDS.U16 R3, [R3] ;  /* 0x0000000003037984 */ /* 0x000e640000000400 */
[C---:B------:R-:W-:Y:S02]  /*37c0*/  LEA R11, R6.reuse, R9, 0x1 ;  /* 0x00000009060b7211 */ /* 0x040fe400078e08ff */
[----:B------:R-:W2:Y:S03]  /*37d0*/  LDS.U16 R0, [R9] ;  /* 0x0000000009007984 */ /* 0x000ea60000000400 */
[C---:B------:R-:W-:Y:S02]  /*37e0*/  IMAD R13, R6.reuse, 0x2, R11 ;  /* 0x00000002060d7824 */ /* 0x040fe400078e020b */
[----:B------:R-:W3:Y:S03]  /*37f0*/  LDS.U16 R11, [R11] ;  /* 0x000000000b0b7984 */ /* 0x000ee60000000400 */
[----:B------:R-:W-:-:S02]  /*3800*/  LEA R17, R6, R13, 0x1 ;  /* 0x0000000d06117211 */ /* 0x000fc400078e08ff */
[----:B------:R-:W4:Y:S02]  /*3810*/  LDS.U16 R13, [R13] ;  /* 0x000000000d0d7984 */ /* 0x000f240000000400 */
[C---:B------:R-:W-:Y:S02]  /*3820*/  LEA R19, R6.reuse, R17, 0x1 ;  /* 0x0000001106137211 */ /* 0x040fe400078e08ff */
[----:B------:R-:W5:Y:S03]  /*3830*/  LDS.U16 R17, [R17] ;  /* 0x0000000011117984 */ /* 0x000f660000000400 */
[C---:B------:R-:W-:Y:S02]  /*3840*/  IMAD R21, R6.reuse, 0x2, R19 ;  /* 0x0000000206157824 */ /* 0x040fe400078e0213 */
[----:B------:R-:W0:Y:S03]  /*3850*/  LDS.U16 R19, [R19] ;  /* 0x0000000013137984 */ /* 0x000e260000000400 */
[----:B------:R-:W-:-:S02]  /*3860*/  LEA R4, R6, R21, 0x1 ;  /* 0x0000001506047211 */ /* 0x000fc400078e08ff */
[----:B------:R-:W0:Y:S04]  /*3870*/  LDS.U16 R21, [R21] ;  /* 0x0000000015157984 */ /* 0x000e280000000400 */
[----:B------:R-:W0:Y:S01]  /*3880*/  LDS.U16 R9, [R4] ;  /* 0x0000000004097984 */ /* 0x000e220000000400 */
[----:B-1----:R-:W-:-:S04]  /*3890*/  HADD2.BF16_V2 R3, R8.H0_H0, R3.H0_H0 ;  /* 0x2000000308037230 */ /* 0x002fc80000200800 */
[----:B--2---:R-:W-:-:S04]  /*38a0*/  HADD2.BF16_V2 R0, R3.H0_H0, R0.H0_H0 ;  /* 0x2000000003007230 */ /* 0x004fc80000200800 */
[----:B---3--:R-:W-:-:S04]  /*38b0*/  HADD2.BF16_V2 R0, R0.H0_H0, R11.H0_H0 ;  /* 0x2000000b00007230 */ /* 0x008fc80000200800 */
[----:B----4-:R-:W-:-:S04]  /*38c0*/  HADD2.BF16_V2 R0, R0.H0_H0, R13.H0_H0 ;  /* 0x2000000d00007230 */ /* 0x010fc80000200800 */
[----:B-----5:R-:W-:-:S04]  /*38d0*/  HADD2.BF16_V2 R0, R0.H0_H0, R17.H0_H0 ;  /* 0x2000001100007230 */ /* 0x020fc80000200800 */
[----:B0-----:R-:W-:-:S04]  /*38e0*/  HADD2.BF16_V2 R0, R0.H0_H0, R19.H0_H0 ;  /* 0x2000001300007230 */ /* 0x001fc80000200800 */
[----:B------:R-:W-:-:S04]  /*38f0*/  HADD2.BF16_V2 R0, R0.H0_H0, R21.H0_H0 ;  /* 0x2000001500007230 */ /* 0x000fc80000200800 */
[----:B------:R-:W-:-:S07]  /*3900*/  HADD2.BF16_V2 R8, R0.H0_H0, R9.H0_H0 ;  /* 0x2000000900087230 */ /* 0x000fce0000200800 */
.L_x_47:
        /* <DEDUP_REMOVED lines=10> */
[C---:B------:R-:W-:Y:S02]  /*39b0*/  LEA R11, R6.reuse, R9, 0x1 ;  /* 0x00000009060b7211 */ /* 0x040fe400078e08ff */
[----:B------:R-:W2:Y:S02]  /*39c0*/  LDS.U16 R9, [R9] ;  /* 0x0000000009097984 */ /* 0x000ea40000000400 */
[----:B------:R-:W-:Y:S02]  /*39d0*/  LEA R0, R6, R11, 0x1 ;  /* 0x0000000b06007211 */ /* 0x000fe400078e08ff */
[----:B------:R-:W3:Y:S04]  /*39e0*/  LDS.U16 R11, [R11] ;  /* 0x000000000b0b7984 */ /* 0x000ee80000000400 */
[----:B------:R-:W4:Y:S01]  /*39f0*/  LDS.U16 R13, [R0] ;  /* 0x00000000000d7984 */ /* 0x000f220000000400 */
[----:B-1----:R-:W-:-:S04]  /*3a00*/  HADD2.BF16_V2 R8, R8.H0_H0, R3.H0_H0 ;  /* 0x2000000308087230 */ /* 0x002fc80000200800 */
[----:B--2---:R-:W-:-:S04]  /*3a10*/  HADD2.BF16_V2 R8, R8.H0_H0, R9.H0_H0 ;  /* 0x2000000908087230 */ /* 0x004fc80000200800 */
[----:B---3--:R-:W-:-:S04]  /*3a20*/  HADD2.BF16_V2 R8, R8.H0_H0, R11.H0_H0 ;  /* 0x2000000b08087230 */ /* 0x008fc80000200800 */
[----:B----4-:R-:W-:-:S07]  /*3a30*/  HADD2.BF16_V2 R8, R8.H0_H0, R13.H0_H0 ;  /* 0x2000000d08087230 */ /* 0x010fce0000200800 */
.L_x_48:
[----:B------:R-:W-:Y:S05]  /*3a40*/  @!P1 BRA `(.L_x_46) ;  /* 0x0000000000289947 */ /* 0x000fea0003800000 */
[----:B------:R-:W-:Y:S01]  /*3a50*/  IMAD R0, R6, UR4, RZ ;  /* 0x0000000406007c24 */ /* 0x000fe2000f8e02ff */
[----:B------:R-:W-:-:S03]  /*3a60*/  IADD3 R5, PT, PT, -R5, RZ, RZ ;  /* 0x000000ff05057210 */ /* 0x000fc60007ffe1ff */
[----:B------:R-:W-:-:S05]  /*3a70*/  IMAD R0, R0, 0x2, R7 ;  /* 0x0000000200007824 */ /* 0x000fca00078e0207 */
[----:B------:R-:W-:-:S07]  /*3a80*/  IADD3 R3, PT, PT, R0, UR5, RZ ;  /* 0x0000000500037c10 */ /* 0x000fce000fffe0ff */
.L_x_49:
[----:B------:R2:W1:Y:S01]  /*3a90*/  LDS.U16 R9, [R3] ;  /* 0x0000000003097984 */ /* 0x0004620000000400 */
[----:B------:R-:W-:-:S05]  /*3aa0*/  VIADD R5, R5, 0x1 ;  /* 0x0000000105057836 */ /* 0x000fca0000000000 */
[----:B------:R-:W-:Y:S02]  /*3ab0*/  ISETP.NE.AND P0, PT, R5, RZ, PT ;  /* 0x000000ff0500720c */ /* 0x000fe40003f05270 */
[----:B--2---:R-:W-:Y:S01]  /*3ac0*/  LEA R3, R6, R3, 0x1 ;  /* 0x0000000306037211 */ /* 0x004fe200078e08ff */
[----:B-1----:R-:W-:-:S10]  /*3ad0*/  HADD2.BF16_V2 R8, R8.H0_H0, R9.H0_H0 ;  /* 0x2000000908087230 */ /* 0x002fd40000200800 */
[----:B------:R-:W-:Y:S05]  /*3ae0*/  @P0 BRA `(.L_x_49) ;  /* 0xfffffffc00e80947 */ /* 0x000fea000383ffff */
.L_x_46:
[----:B-1----:R1:W-:Y:S02]  /*3af0*/  STS.U16 [R7+UR5], R8 ;  /* 0x0000000807007988 */ /* 0x0023e40008000405 */
.L_x_43:
[----:B------:R-:W2:Y:S01]  /*3b00*/  LDC.64 R2, c[0x0][0x3a8] ;  /* 0x0000ea00ff027b82 */ /* 0x000ea20000000a00 */
[----:B------:R-:W3:Y:S01]  /*3b10*/  LDCU.64 UR4, c[0x0][0x380] ;  /* 0x00007000ff0477ac */ /* 0x000ee20008000a00 */
[----:B------:R-:W-:-:S03]  /*3b20*/  HFMA2 R15, -RZ, RZ, 0, 0 ;  /* 0x00000000ff0f7431 */ /* 0x000fc600000001ff */
[----:B--2---:R-:W-:-:S04]  /*3b30*/  IMAD.WIDE.U32 R14, R2, UR7, R14 ;  /* 0x00000007020e7c25 */ /* 0x004fc8000f8e000e */
[----:B------:R-:W-:Y:S01]  /*3b40*/  IMAD R3, R3, UR7, R15 ;  /* 0x0000000703037c24 */ /* 0x000fe2000f8e020f */
[----:B---3--:R-:W-:-:S04]  /*3b50*/  LEA R2, P0, R14, UR4, 0x1 ;  /* 0x000000040e027c11 */ /* 0x008fc8000f8008ff */
[----:B------:R-:W-:-:S05]  /*3b60*/  LEA.HI.X R3, R14, UR5, R3, 0x1, P0 ;  /* 0x000000050e037c11 */ /* 0x000fca00080f0c03 */
[----:B------:R-:W-:Y:S01]  /*3b70*/  STG.E.U16 desc[UR8][R2.64], R8 ;  /* 0x0000000802007986 */ /* 0x000fe2000c101508 */
[----:B------:R-:W-:Y:S05]  /*3b80*/  EXIT ;  /* 0x000000000000794d */ /* 0x000fea0003800000 */
        .weak           $__internal_0_$__cuda_sm20_div_s64
        .type           $__internal_0_$__cuda_sm20_div_s64,@function
        .size           $__internal_0_$__cuda_sm20_div_s64,($__internal_1_$__cuda_sm20_rem_s64 - $__internal_0_$__cuda_sm20_div_s64)
$__internal_0_$__cuda_sm20_div_s64:
[-C--:B------:R-:W-:Y:S02]  /*3b90*/  IADD3 R24, P1, PT, RZ, -R2.reuse, RZ ;  /* 0x80000002ff187210 */ /* 0x080fe40007f3e0ff */
[----:B------:R-:W-:Y:S02]  /*3ba0*/  ISETP.GE.AND P0, PT, R0, RZ, PT ;  /* 0x000000ff0000720c */ /* 0x000fe40003f06270 */
[----:B------:R-:W-:Y:S01]  /*3bb0*/  ISETP.LE.AND P3, PT, RZ, UR4, PT ;  /* 0x00000004ff007c0c */ /* 0x000fe2000bf63270 */
[----:B------:R-:W-:Y:S01]  /*3bc0*/  IMAD.X R10, RZ, RZ, ~R0, P1 ;  /* 0x000000ffff0a7224 */ /* 0x000fe200008e0e00 */
[----:B------:R-:W-:Y:S02]  /*3bd0*/  SEL R24, R24, R2, !P0 ;  /* 0x0000000218187207 */ /* 0x000fe40004000000 */
[----:B------:R-:W-:Y:S02]  /*3be0*/  IADD3 R26, P4, PT, RZ, -R27, RZ ;  /* 0x8000001bff1a7210 */ /* 0x000fe40007f9e0ff */
[----:B------:R-:W-:-:S02]  /*3bf0*/  SEL R25, R10, R0, !P0 ;  /* 0x000000000a197207 */ /* 0x000fc40004000000 */
[----:B------:R-:W-:Y:S02]  /*3c00*/  SEL R26, R26, R27, !P3 ;  /* 0x0000001b1a1a7207 */ /* 0x000fe40005800000 */
[----:B------:R-:W0:Y:S08]  /*3c10*/  I2F.U64.RP R10, R24 ;  /* 0x00000018000a7312 */ /* 0x000e300000309000 */
[----:B0-----:R-:W0:Y:S02]  /*3c20*/  MUFU.RCP R10, R10 ;  /* 0x0000000a000a7308 */ /* 0x001e240000001000 */
[----:B0-----:R-:W-:-:S06]  /*3c30*/  IADD3 R10, PT, PT, R10, 0x1ffffffe, RZ ;  /* 0x1ffffffe0a0a7810 */ /* 0x001fcc0007ffe0ff */
[----:B------:R-:W0:Y:S02]  /*3c40*/  F2I.U64.TRUNC R40, R10 ;  /* 0x0000000a00287311 */ /* 0x000e24000020d800 */
[----:B0-----:R-:W-:-:S04]  /*3c50*/  IMAD.WIDE.U32 R12, R40, R24, RZ ;  /* 0x00000018280c7225 */ /* 0x001fc800078e00ff */
[C---:B------:R-:W-:Y:S01]  /*3c60*/  IMAD R11, R40.reuse, R25, R13 ;  /* 0x00000019280b7224 */ /* 0x040fe200078e020d */
[----:B------:R-:W-:Y:S01]  /*3c70*/  IADD3 R12, P0, PT, RZ, -R12, RZ ;  /* 0x8000000cff0c7210 */ /* 0x000fe20007f1e0ff */
[----:B------:R-:W-:Y:S02]  /*3c80*/  IMAD.MOV.U32 R39, RZ, RZ, R40 ;  /* 0x000000ffff277224 */ /* 0x000fe400078e0028 */
[----:B------:R-:W-:Y:S02]  /*3c90*/  IMAD R11, R41, R24, R11 ;  /* 0x00000018290b7224 */ /* 0x000fe400078e020b */
[----:B------:R-:W-:-:S03]  /*3ca0*/  IMAD.HI.U32 R38, R40, R12, RZ ;  /* 0x0000000c28267227 */ /* 0x000fc600078e00ff */
[----:B------:R-:W-:-:S05]  /*3cb0*/  IADD3.X R11, PT, PT, RZ, ~R11, RZ, P0, !PT ;  /* 0x8000000bff0b7210 */ /* 0x000fca00007fe4ff */
[----:B------:R-:W-:-:S04]  /*3cc0*/  IMAD.WIDE.U32 R38, P0, R40, R11, R38 ;  /* 0x0000000b28267225 */ /* 0x000fc80007800026 */
[C---:B------:R-:W-:Y:S02]  /*3cd0*/  IMAD R10, R41.reuse, R11, RZ ;  /* 0x0000000b290a7224 */ /* 0x040fe400078e02ff */
[----:B------:R-:W-:-:S04]  /*3ce0*/  IMAD.HI.U32 R12, P1, R41, R12, R38 ;  /* 0x0000000c290c7227 */ /* 0x000fc80007820026 */
[----:B------:R-:W-:Y:S01]  /*3cf0*/  IMAD.HI.U32 R11, R41, R11, RZ ;  /* 0x0000000b290b7227 */ /* 0x000fe200078e00ff */
[----:B------:R-:W-:-:S04]  /*3d00*/  IADD3 R39, P2, PT, R10, R12, RZ ;  /* 0x0000000c0a277210 */ /* 0x000fc80007f5e0ff */
[----:B------:R-:W-:Y:S01]  /*3d10*/  IADD3.X R11, PT, PT, R11, R41, RZ, P0, !PT ;  /* 0x000000290b0b7210 */ /* 0x000fe200007fe4ff */
[----:B------:R-:W-:-:S03]  /*3d20*/  IMAD.WIDE.U32 R40, R39, R24, RZ ;  /* 0x0000001827287225 */ /* 0x000fc600078e00ff */
[----:B------:R-:W-:Y:S01]  /*3d30*/  IADD3.X R13, PT, PT, RZ, RZ, R11, P2, P1 ;  /* 0x000000ffff0d7210 */ /* 0x000fe200017e240b */
[----:B------:R-:W-:Y:S01]  /*3d40*/  IMAD R10, R39, R25, R41 ;  /* 0x00000019270a7224 */ /* 0x000fe200078e0229 */
[----:B------:R-:W-:-:S03]  /*3d50*/  IADD3 R11, P0, PT, RZ, -R40, RZ ;  /* 0x80000028ff0b7210 */ /* 0x000fc60007f1e0ff */
[----:B------:R-:W-:Y:S02]  /*3d60*/  IMAD R10, R13, R24, R10 ;  /* 0x000000180d0a7224 */ /* 0x000fe400078e020a */
[----:B------:R-:W-:-:S03]  /*3d70*/  IMAD.HI.U32 R38, R39, R11, RZ ;  /* 0x0000000b27267227 */ /* 0x000fc600078e00ff */
[----:B------:R-:W-:-:S05]  /*3d80*/  IADD3.X R10, PT, PT, RZ, ~R10, RZ, P0, !PT ;  /* 0x8000000aff0a7210 */ /* 0x000fca00007fe4ff */
[----:B------:R-:W-:-:S04]  /*3d90*/  IMAD.WIDE.U32 R38, P0, R39, R10, R38 ;  /* 0x0000000a27267225 */ /* 0x000fc80007800026 */
[C---:B------:R-:W-:Y:S02]  /*3da0*/  IMAD R12, R13.reuse, R10, RZ ;  /* 0x0000000a0d0c7224 */ /* 0x040fe400078e02ff */
[----:B------:R-:W-:Y:S01]  /*3db0*/  IMAD.HI.U32 R11, P1, R13, R11, R38 ;  /* 0x0000000b0d0b7227 */ /* 0x000fe20007820026 */
[----:B------:R-:W-:-:S03]  /*3dc0*/  MOV R39, RZ ;  /* 0x000000ff00277202 */ /* 0x000fc60000000f00 */
[----:B------:R-:W-:Y:S01]  /*3dd0*/  IMAD.HI.U32 R10, R13, R10, RZ ;  /* 0x0000000a0d0a7227 */ /* 0x000fe200078e00ff */
[----:B------:R-:W-:-:S03]  /*3de0*/  IADD3 R12, P2, PT, R12, R11, RZ ;  /* 0x0000000b0c0c7210 */ /* 0x000fc60007f5e0ff */
[----:B------:R-:W-:Y:S01]  /*3df0*/  IMAD.X R11, RZ, RZ, ~UR4, P4 ;  /* 0x80000004ff0b7e24 */ /* 0x000fe2000a0e06ff */
[----:B------:R-:W-:Y:S01]  /*3e00*/  IADD3.X R10, PT, PT, R10, R13, RZ, P0, !PT ;  /* 0x0000000d0a0a7210 */ /* 0x000fe200007fe4ff */
[----:B------:R-:W-:-:S03]  /*3e10*/  IMAD.HI.U32 R38, R12, R26, RZ ;  /* 0x0000001a0c267227 */ /* 0x000fc600078e00ff */
[----:B------:R-:W-:Y:S02]  /*3e20*/  SEL R11, R11, UR4, !P3 ;  /* 0x000000040b0b7c07 */ /* 0x000fe4000d800000 */
[----:B------:R-:W-:-:S03]  /*3e30*/  IADD3.X R10, PT, PT, RZ, RZ, R10, P2, P1 ;  /* 0x000000ffff0a7210 */ /* 0x000fc600017e240a */
[----:B------:R-:W-:-:S04]  /*3e40*/  IMAD.WIDE.U32 R12, R12, R11, R38 ;  /* 0x0000000b0c0c7225 */ /* 0x000fc800078e0026 */
[----:B------:R-:W-:-:S04]  /*3e50*/  IMAD.HI.U32 R13, P0, R10, R26, R12 ;  /* 0x0000001a0a0d7227 */ /* 0x000fc8000780000c */
[CC--:B------:R-:W-:Y:S02]  /*3e60*/  IMAD R12, R10.reuse, R11.reuse, RZ ;  /* 0x0000000b0a0c7224 */ /* 0x0c0fe400078e02ff */
[----:B------:R-:W-:-:S03]  /*3e70*/  IMAD.HI.U32 R10, R10, R11, RZ ;  /* 0x0000000b0a0a7227 */ /* 0x000fc600078e00ff */
[----:B------:R-:W-:Y:S01]  /*3e80*/  IADD3 R12, P1, PT, R12, R13, RZ ;  /* 0x0000000d0c0c7210 */ /* 0x000fe20007f3e0ff */
[----:B------:R-:W-:-:S04]  /*3e90*/  IMAD.X R10, RZ, RZ, R10, P0 ;  /* 0x000000ffff0a7224 */ /* 0x000fc800000e060a */
[----:B------:R-:W-:Y:S01]  /*3ea0*/  IMAD.WIDE.U32 R38, R12, R24, RZ ;  /* 0x000000180c267225 */ /* 0x000fe200078e00ff */
[----:B------:R-:W-:-:S03]  /*3eb0*/  IADD3.X R10, PT, PT, RZ, R10, RZ, P1, !PT ;  /* 0x0000000aff0a7210 */ /* 0x000fc60000ffe4ff */
[----:B------:R-:W-:Y:S01]  /*3ec0*/  IMAD R13, R12, R25, R39 ;  /* 0x000000190c0d7224 */ /* 0x000fe200078e0227 */
[----:B------:R-:W-:-:S03]  /*3ed0*/  IADD3 R26, P1, PT, -R38, R26, RZ ;  /* 0x0000001a261a7210 */ /* 0x000fc60007f3e1ff */
[-C--:B------:R-:W-:Y:S01]  /*3ee0*/  IMAD R13, R10, R24.reuse, R13 ;  /* 0x000000180a0d7224 */ /* 0x080fe200078e020d */
[----:B------:R-:W-:-:S04]  /*3ef0*/  ISETP.GE.U32.AND P0, PT, R26, R24, PT ;  /* 0x000000181a00720c */ /* 0x000fc80003f06070 */
[----:B------:R-:W-:Y:S02]  /*3f00*/  IADD3.X R11, PT, PT, ~R13, R11, RZ, P1, !PT ;  /* 0x0000000b0d0b7210 */ /* 0x000fe40000ffe5ff */
[----:B------:R-:W-:Y:S02]  /*3f10*/  IADD3 R27, P1, PT, R26, -R24, RZ ;  /* 0x800000181a1b7210 */ /* 0x000fe40007f3e0ff */
[----:B------:R-:W-:Y:S02]  /*3f20*/  ISETP.GE.U32.AND.EX P0, PT, R11, R25, PT, P0 ;  /* 0x000000190b00720c */ /* 0x000fe40003f06100 */
[----:B------:R-:W-:Y:S02]  /*3f30*/  IADD3 R13, P2, PT, R12, 0x1, RZ ;  /* 0x000000010c0d7810 */ /* 0x000fe40007f5e0ff */
[----:B------:R-:W-:Y:S01]  /*3f40*/  SEL R26, R27, R26, P0 ;  /* 0x0000001a1b1a7207 */ /* 0x000fe20000000000 */
[----:B------:R-:W-:Y:S01]  /*3f50*/  IMAD.X R27, R11, 0x1, ~R25, P1 ;  /* 0x000000010b1b7824 */ /* 0x000fe200008e0e19 */
[----:B------:R-:W-:-:S02]  /*3f60*/  SEL R13, R13, R12, P0 ;  /* 0x0000000c0d0d7207 */ /* 0x000fc40000000000 */
[----:B------:R-:W-:Y:S02]  /*3f70*/  IADD3.X R12, PT, PT, RZ, R10, RZ, P2, !PT ;  /* 0x0000000aff0c7210 */ /* 0x000fe400017fe4ff */
[----:B------:R-:W-:Y:S02]  /*3f80*/  SEL R27, R27, R11, P0 ;  /* 0x0000000b1b1b7207 */ /* 0x000fe40000000000 */
[----:B------:R-:W-:Y:S02]  /*3f90*/  ISETP.GE.U32.AND P1, PT, R26, R24, PT ;  /* 0x000000181a00720c */ /* 0x000fe40003f26070 */
[----:B------:R-:W-:Y:S02]  /*3fa0*/  SEL R12, R12, R10, P0 ;  /* 0x0000000a0c0c7207 */ /* 0x000fe40000000000 */
[----:B------:R-:W-:Y:S02]  /*3fb0*/  IADD3 R10, P2, PT, R13, 0x1, RZ ;  /* 0x000000010d0a7810 */ /* 0x000fe40007f5e0ff */
[----:B------:R-:W-:-:S02]  /*3fc0*/  ISETP.GE.U32.AND.EX P0, PT, R27, R25, PT, P1 ;  /* 0x000000191b00720c */ /* 0x000fc40003f06110 */
[-C--:B------:R-:W-:Y:S02]  /*3fd0*/  IADD3.X R11, PT, PT, RZ, R12.reuse, RZ, P2, !PT ;  /* 0x0000000cff0b7210 */ /* 0x080fe400017fe4ff */
[----:B------:R-:W-:Y:S02]  /*3fe0*/  SEL R10, R10, R13, P0 ;  /* 0x0000000d0a0a7207 */ /* 0x000fe40000000000 */
[----:B------:R-:W-:Y:S02]  /*3ff0*/  SEL R12, R11, R12, P0 ;  /* 0x0000000c0b0c7207 */ /* 0x000fe40000000000 */
[----:B------:R-:W-:Y:S02]  /*4000*/  IADD3 R11, P2, PT, RZ, -R10, RZ ;  /* 0x8000000aff0b7210 */ /* 0x000fe40007f5e0ff */
[----:B------:R-:W-:Y:S02]  /*4010*/  LOP3.LUT R13, R0, UR4, RZ, 0x3c, !PT ;  /* 0x00000004000d7c12 */ /* 0x000fe4000f8e3cff */
[----:B------:R-:W-:Y:S01]  /*4020*/  ISETP.NE.U32.AND P0, PT, R2, RZ, PT ;  /* 0x000000ff0200720c */ /* 0x000fe20003f05070 */
[----:B------:R-:W-:Y:S01]  /*4030*/  IMAD.X R2, RZ, RZ, ~R12, P2 ;  /* 0x000000ffff027224 */ /* 0x000fe200010e0e0c */
[----:B------:R-:W-:Y:S01]  /*4040*/  ISETP.GE.AND P1, PT, R13, RZ, PT ;  /* 0x000000ff0d00720c */ /* 0x000fe20003f26270 */
[----:B------:R-:W-:Y:S01]  /*4050*/  HFMA2 R13, -RZ, RZ, 0, 0 ;  /* 0x00000000ff0d7431 */ /* 0x000fe200000001ff */
[----:B------:R-:W-:-:S02]  /*4060*/  ISETP.NE.AND.EX P0, PT, R0, RZ, PT, P0 ;  /* 0x000000ff0000720c */ /* 0x000fc40003f05300 */
[----:B------:R-:W-:Y:S02]  /*4070*/  SEL R2, R2, R12, !P1 ;  /* 0x0000000c02027207 */ /* 0x000fe40004800000 */
[----:B------:R-:W-:Y:S02]  /*4080*/  MOV R12, R9 ;  /* 0x00000009000c7202 */ /* 0x000fe40000000f00 */
[----:B------:R-:W-:Y:S02]  /*4090*/  SEL R11, R11, R10, !P1 ;  /* 0x0000000a0b0b7207 */ /* 0x000fe40004800000 */
[----:B------:R-:W-:Y:S02]  /*40a0*/  SEL R2, R2, 0xffffffff, P0 ;  /* 0xffffffff02027807 */ /* 0x000fe40000000000 */
[----:B------:R-:W-:Y:S01]  /*40b0*/  SEL R11, R11, 0xffffffff, P0 ;  /* 0xffffffff0b0b7807 */ /* 0x000fe20000000000 */
[----:B------:R-:W-:Y:S06]  /*40c0*/  RET.REL.NODEC R12 `(contiguous_logsumexp3_bf16) ;  /* 0xffffffbc0ccc7950 */ /* 0x000fec0003c3ffff */
        .weak           $__internal_1_$__cuda_sm20_rem_s64
        .type           $__internal_1_$__cuda_sm20_rem_s64,@function
        .size           $__internal_1_$__cuda_sm20_rem_s64,(.L_x_30317 - $__internal_1_$__cuda_sm20_rem_s64)
$__internal_1_$__cuda_sm20_rem_s64:
[----:B------:R-:W-:Y:S02]  /*40d0*/  IADD3 R13, P1, PT, RZ, -R10, RZ ;  /* 0x8000000aff0d7210 */ /* 0x000fe40007f3e0ff */
[----:B------:R-:W-:-:S03]  /*40e0*/  ISETP.GE.AND P0, PT, R11, RZ, PT ;  /* 0x000000ff0b00720c */ /* 0x000fc60003f06270 */
[----:B------:R-:W-:Y:S01]  /*40f0*/  IMAD.X R9, RZ, RZ, ~R11, P1 ;  /* 0x000000ffff097224 */ /* 0x000fe200008e0e0b */
[----:B------:R-:W-:-:S04]  /*4100*/  SEL R12, R13, R10, !P0 ;  /* 0x0000000a0d0c7207 */ /* 0x000fc80004000000 */
[----:B------:R-:W-:-:S04]  /*4110*/  SEL R13, R9, R11, !P0 ;  /* 0x0000000b090d7207 */ /* 0x000fc80004000000 */
        /* <DEDUP_REMOVED lines=30> */
[----:B------:R-:W-:Y:S02]  /*4300*/  IMAD.X R9, R2, 0x1, R9, P0 ;  /* 0x0000000102097824 */ /* 0x000fe400000e0609 */
[----:B------:R-:W-:-:S03]  /*4310*/  IMAD.HI.U32 R16, R19, R32, RZ ;  /* 0x0000002013107227 */ /* 0x000fc600078e00ff */
[----:B------:R-:W-:Y:S01]  /*4320*/  IADD3.X R9, PT, PT, RZ, RZ, R9, P2, P1 ;  /* 0x000000ffff097210 */ /* 0x000fe200017e2409 */
[----:B------:R-:W-:-:S04]  /*4330*/  IMAD.WIDE.U32 R16, RZ, R19, R16 ;  /* 0x00000013ff107225 */ /* 0x000fc800078e0010 */
[----:B------:R-:W-:-:S05]  /*4340*/  IMAD.HI.U32 R9, P0, R9, R32, R16 ;  /* 0x0000002009097227 */ /* 0x000fca0007800010 */
[----:B------:R-:W-:Y:S02]  /*4350*/  IADD3 R9, P1, PT, RZ, R9, RZ ;  /* 0x00000009ff097210 */ /* 0x000fe40007f3e0ff */
[----:B------:R-:W-:-:S03]  /*4360*/  IADD3.X R2, PT, PT, RZ, RZ, RZ, P0, !PT ;  /* 0x000000ffff027210 */ /* 0x000fc600007fe4ff */
[----:B------:R-:W-:-:S04]  /*4370*/  IMAD.WIDE.U32 R16, R9, R12, RZ ;  /* 0x0000000c09107225 */ /* 0x000fc800078e00ff */
[----:B------:R-:W-:Y:S01]  /*4380*/  IMAD.X R19, RZ, RZ, R2, P1 ;  /* 0x000000ffff137224 */ /* 0x000fe200008e0602 */
[----:B------:R-:W-:Y:S01]  /*4390*/  IADD3 R21, P1, PT, -R16, R32, RZ ;  /* 0x0000002010157210 */ /* 0x000fe20007f3e1ff */
[----:B------:R-:W-:-:S03]  /*43a0*/  IMAD R9, R9, R13, R17 ;  /* 0x0000000d09097224 */ /* 0x000fc600078e0211 */
[-C--:B------:R-:W-:Y:S01]  /*43b0*/  ISETP.GE.U32.AND P0, PT, R21, R12.reuse, PT ;  /* 0x0000000c1500720c */ /* 0x080fe20003f06070 */
[----:B------:R-:W-:-:S05]  /*43c0*/  IMAD R9, R19, R12, R9 ;  /* 0x0000000c13097224 */ /* 0x000fca00078e0209 */
[----:B------:R-:W-:Y:S02]  /*43d0*/  IADD3.X R9, PT, PT, RZ, ~R9, RZ, P1, !PT ;  /* 0x80000009ff097210 */ /* 0x000fe40000ffe4ff */
[----:B------:R-:W-:Y:S02]  /*43e0*/  IADD3 R17, P1, PT, R21, -R12, RZ ;  /* 0x8000000c15117210 */ /* 0x000fe40007f3e0ff */
[CC--:B------:R-:W-:Y:S02]  /*43f0*/  ISETP.GE.U32.AND.EX P0, PT, R9.reuse, R13.reuse, PT, P0 ;  /* 0x0000000d0900720c */ /* 0x0c0fe40003f06100 */
[----:B------:R-:W-:Y:S02]  /*4400*/  IADD3.X R19, PT, PT, R9, ~R13, RZ, P1, !PT ;  /* 0x8000000d09137210 */ /* 0x000fe40000ffe4ff */
[----:B------:R-:W-:Y:S02]  /*4410*/  SEL R17, R17, R21, P0 ;  /* 0x0000001511117207 */ /* 0x000fe40000000000 */
[----:B------:R-:W-:-:S02]  /*4420*/  SEL R19, R19, R9, P0 ;  /* 0x0000000913137207 */ /* 0x000fc40000000000 */
[CC--:B------:R-:W-:Y:S02]  /*4430*/  IADD3 R2, P2, PT, R17.reuse, -R12.reuse, RZ ;  /* 0x8000000c11027210 */ /* 0x0c0fe40007f5e0ff */
[----:B------:R-:W-:Y:S02]  /*4440*/  ISETP.NE.U32.AND P1, PT, R10, RZ, PT ;  /* 0x000000ff0a00720c */ /* 0x000fe40003f25070 */
[----:B------:R-:W-:Y:S01]  /*4450*/  ISETP.GE.U32.AND P0, PT, R17, R12, PT ;  /* 0x0000000c1100720c */ /* 0x000fe20003f06070 */
[----:B------:R-:W-:Y:S01]  /*4460*/  IMAD.X R9, R19, 0x1, ~R13, P2 ;  /* 0x0000000113097824 */ /* 0x000fe200010e0e0d */
[----:B------:R-:W-:Y:S01]  /*4470*/  ISETP.NE.AND.EX P1, PT, R11, RZ, PT, P1 ;  /* 0x000000ff0b00720c */ /* 0x000fe20003f25310 */
[----:B------:R-:W-:Y:S01]  /*4480*/  HFMA2 R11, -RZ, RZ, 0, 0 ;  /* 0x00000000ff0b7431 */ /* 0x000fe200000001ff */
[----:B------:R-:W-:Y:S02]  /*4490*/  ISETP.GE.U32.AND.EX P0, PT, R19, R13, PT, P0 ;  /* 0x0000000d1300720c */ /* 0x000fe40003f06100 */
[----:B------:R-:W-:-:S02]  /*44a0*/  MOV R10, R0 ;  /* 0x00000000000a7202 */ /* 0x000fc40000000f00 */
[----:B------:R-:W-:Y:S02]  /*44b0*/  SEL R2, R2, R17, P0 ;  /* 0x0000001102027207 */ /* 0x000fe40000000000 */
[----:B------:R-:W-:Y:S02]  /*44c0*/  SEL R9, R9, R19, P0 ;  /* 0x0000001309097207 */ /* 0x000fe40000000000 */
[----:B------:R-:W-:Y:S02]  /*44d0*/  SEL R2, R2, 0xffffffff, P1 ;  /* 0xffffffff02027807 */ /* 0x000fe40000800000 */
[----:B------:R-:W-:Y:S01]  /*44e0*/  SEL R9, R9, 0xffffffff, P1 ;  /* 0xffffffff09097807 */ /* 0x000fe20000800000 */
[----:B------:R-:W-:Y:S06]  /*44f0*/  RET.REL.NODEC R10 `(contiguous_logsumexp3_bf16) ;  /* 0xffffffb80ac07950 */ /* 0x000fec0003c3ffff */
.L_x_50:
        /* <DEDUP_REMOVED lines=16> */
.L_x_30317:


//--------------------- .text.contiguous_logsumexp22_bf16 --------------------------
	.section	.text.contiguous_logsumexp22_bf16,"ax",@progbits
	.align	128
        .global         contiguous_logsumexp22_bf16
        .type           contiguous_logsumexp22_bf16,@function
        .size           contiguous_logsumexp22_bf16,(.L_x_30954 - contiguous_logsumexp22_bf16)
        .other          contiguous_logsumexp22_bf16,@"STO_CUDA_ENTRY STV_DEFAULT"
contiguous_logsumexp22_bf16:
.text.contiguous_logsumexp22_bf16:
[----:B------:R-:W-:Y:S08]  /*0000*/  LDC R1, c[0x0][0x37c] ;  /* 0x0000df00ff017b82 */ /* 0x000ff00000000800 */
[----:B------:R-:W0:Y:S01]  /*0010*/  S2UR UR4, SR_CTAID.Y ;  /* 0x00000000000479c3 */ /* 0x000e220000002600 */
[----:B------:R-:W0:Y:S01]  /*0020*/  LDCU.64 UR8, c[0x0][0x390] ;  /* 0x00007200ff0877ac */ /* 0x000e220008000a00 */
[----:B------:R-:W1:Y:S01]  /*0030*/  S2R R0, SR_TID.X ;  /* 0x0000000000007919 */ /* 0x000e620000002100 */
[----:B------:R-:W2:Y:S05]  /*0040*/  I2F.BF16 R3, RZ ;  /* 0x000000ff00037306 */ /* 0x000eaa0000202400 */
[----:B------:R-:W3:Y:S08]  /*0050*/  LDC.64 R4, c[0x0][0x3a0] ;  /* 0x0000e800ff047b82 */ /* 0x000ef00000000a00 */
[----:B------:R-:W4:Y:S01]  /*0060*/  S2UR UR5, SR_CgaCtaId ;  /* 0x00000000000579c3 */ /* 0x000f220000008800 */
[----:B0-----:R-:W-:-:S07]  /*0070*/  UIADD3 UR8, UP0, UPT, UR4, UR8, URZ ;  /* 0x0000000804087290 */ /* 0x001fce000ff1e0ff */
[----:B------:R-:W0:Y:S01]  /*0080*/  LDC R6, c[0x0][0x360] ;  /* 0x0000d800ff067b82 */ /* 0x000e220000000800 */
[----:B------:R-:W-:Y:S01]  /*0090*/  UMOV UR4, 0x400 ;  /* 0x0000040000047882 */ /* 0x000fe20000000000 */
[----:B------:R-:W-:Y:S01]  /*00a0*/  UIADD3.X UR9, UPT, UPT, URZ, UR9, URZ, UP0, !UPT ;  /* 0x00000009ff097290 */ /* 0x000fe200087fe4ff */
[----:B---3--:R-:W-:-:S05]  /*00b0*/  ISETP.LE.U32.AND P0, PT, R4, UR8, PT ;  /* 0x0000000804007c0c */ /* 0x008fca000bf03070 */
[----:B------:R-:W3:Y:S01]  /*00c0*/  S2UR UR6, SR_CTAID.X ;  /* 0x00000000000679c3 */ /* 0x000ee20000002500 */
[----:B------:R-:W-:-:S05]  /*00d0*/  IMAD.U32 R2, RZ, RZ, UR9 ;  /* 0x00000009ff027e24 */ /* 0x000fca000f8e00ff */
[----:B------:R-:W-:Y:S01]  /*00e0*/  ISETP.GE.U32.AND.EX P0, PT, R2, R5, PT, P0 ;  /* 0x000000050200720c */ /* 0x000fe20003f06100 */
[----:B----4-:R-:W-:-:S06]  /*00f0*/  ULEA UR4, UR5, UR4, 0x18 ;  /* 0x0000000405047291 */ /* 0x010fcc000f8ec0ff */
[----:B-1----:R-:W-:-:S05]  /*0100*/  LEA R2, R0, UR4, 0x1 ;  /* 0x0000000400027c11 */ /* 0x002fca000f8e08ff */
[----:B--2---:R1:W-:Y:S01]  /*0110*/  STS.U16 [R2], R3 ;  /* 0x0000000302007388 */ /* 0x0043e20000000400 */
[----:B0--3--:R-:W-:Y:S05]  /*0120*/  @P0 EXIT ;  /* 0x000000000000094d */ /* 0x009fea0003800000 */
[----:B------:R-:W0:Y:S01]  /*0130*/  LDC.64 R10, c[0x0][0x398] ;  /* 0x0000e600ff0a7b82 */ /* 0x000e220000000a00 */
[----:B------:R-:W-:Y:S01]  /*0140*/  IMAD R5, R6, UR6, RZ ;  /* 0x0000000606057c24 */ /* 0x000fe2000f8e02ff */
[----:B-1----:R-:W-:Y:S01]  /*0150*/  MOV R3, R6 ;  /* 0x0000000600037202 */ /* 0x002fe20000000f00 */
[----:B------:R-:W1:Y:S01]  /*0160*/  LDCU.64 UR14, c[0x0][0x358] ;  /* 0x00006b00ff0e77ac */ /* 0x000e620008000a00 */
[----:B------:R-:W-:Y:S01]  /*0170*/  BSSY.RECONVERGENT B0, `(.L_x_51) ;  /* 0x0000025000007945 */ /* 0x000fe20003800200 */
[----:B------:R-:W-:-:S04]  /*0180*/  IMAD R4, R5, 0x2, R0 ;  /* 0x0000000205047824 */ /* 0x000fc800078e0200 */
[----:B------:R-:W-:-:S05]  /*0190*/  IMAD.IADD R8, R4, 0x1, R3 ;  /* 0x0000000104087824 */ /* 0x000fca00078e0203 */
[----:B0-----:R-:W-:-:S04]  /*01a0*/  ISETP.GE.U32.AND P0, PT, R8, R10, PT ;  /* 0x0000000a0800720c */ /* 0x001fc80003f06070 */
[----:B------:R-:W-:-:S13]  /*01b0*/  ISETP.GE.U32.AND.EX P0, PT, RZ, R11, PT, P0 ;  /* 0x0000000bff00720c */ /* 0x000fda0003f06100 */
[----:B-1----:R-:W-:Y:S05]  /*01c0*/  @P0 BRA `(.L_x_52) ;  /* 0x0000000000480947 */ /* 0x002fea0003800000 */
[----:B------:R-:W0:Y:S01]  /*01d0*/  LDCU.64 UR4, c[0x0][0x388] ;  /* 0x00007100ff0477ac */ /* 0x000e220008000a00 */
[----:B------:R-:W-:Y:S02]  /*01e0*/  HFMA2 R9, -RZ, RZ, 0, 0 ;  /* 0x00000000ff097431 */ /* 0x000fe400000001ff */
[C---:B------:R-:W-:Y:S02]  /*01f0*/  IMAD R6, R10.reuse, UR9, RZ ;  /* 0x000000090a067c24 */ /* 0x040fe4000f8e02ff */
[----:B------:R-:W-:Y:S02]  /*0200*/  IMAD.MOV.U32 R5, RZ, RZ, RZ ;  /* 0x000000ffff057224 */ /* 0x000fe400078e00ff */
[----:B------:R-:W-:Y:S02]  /*0210*/  IMAD R11, R11, UR8, R6 ;  /* 0x000000080b0b7c24 */ /* 0x000fe4000f8e0206 */
[----:B------:R-:W-:-:S04]  /*0220*/  IMAD.WIDE.U32 R4, R10, UR8, R4 ;  /* 0x000000080a047c25 */ /* 0x000fc8000f8e0004 */
[----:B------:R-:W-:-:S04]  /*0230*/  IMAD.WIDE.U32 R8, R10, UR8, R8 ;  /* 0x000000080a087c25 */ /* 0x000fc8000f8e0008 */
[----:B------:R-:W-:Y:S01]  /*0240*/  IMAD.IADD R7, R5, 0x1, R11 ;  /* 0x0000000105077824 */ /* 0x000fe200078e020b */
[----:B------:R-:W-:Y:S02]  /*0250*/  IADD3 R5, PT, PT, R11, R9, RZ ;  /* 0x000000090b057210 */ /* 0x000fe40007ffe0ff */
[----:B0-----:R-:W-:Y:S02]  /*0260*/  LEA R10, P1, R8, UR4, 0x1 ;  /* 0x00000004080a7c11 */ /* 0x001fe4000f8208ff */
[----:B------:R-:W-:Y:S02]  /*0270*/  LEA R6, P0, R4, UR4, 0x1 ;  /* 0x0000000404067c11 */ /* 0x000fe4000f8008ff */
[----:B------:R-:W-:Y:S02]  /*0280*/  LEA.HI.X R11, R8, UR5, R5, 0x1, P1 ;  /* 0x00000005080b7c11 */ /* 0x000fe400088f0c05 */
[----:B------:R-:W-:-:S04]  /*0290*/  LEA.HI.X R7, R4, UR5, R7, 0x1, P0 ;  /* 0x0000000504077c11 */ /* 0x000fc800080f0c07 */
[----:B------:R-:W2:Y:S04]  /*02a0*/  LDG.E.U16 R11, desc[UR14][R10.64] ;  /* 0x0000000e0a0b7981 */ /* 0x000ea8000c1e1500 */
[----:B------:R-:W2:Y:S02]  /*02b0*/  LDG.E.U16 R6, desc[UR14][R6.64] ;  /* 0x0000000e06067981 */ /* 0x000ea4000c1e1500 */
[----:B--2---:R-:W-:-:S05]  /*02c0*/  HADD2.BF16_V2 R11, R6.H0_H0, R11.H0_H0 ;  /* 0x2000000b060b7230 */ /* 0x004fca0000200800 */
[----:B------:R0:W-:Y:S01]  /*02d0*/  STS.U16 [R2], R11 ;  /* 0x0000000b02007388 */ /* 0x0001e20000000400 */
[----:B------:R-:W-:Y:S05]  /*02e0*/  BRA `(.L_x_53) ;  /* 0x0000000000347947 */ /* 0x000fea0003800000 */
.L_x_52:
[----:B------:R-:W-:-:S04]  /*02f0*/  ISETP.GE.U32.AND P0, PT, R4, R10, PT ;  /* 0x0000000a0400720c */ /* 0x000fc80003f06070 */
[----:B------:R-:W-:-:S13]  /*0300*/  ISETP.GE.U32.AND.EX P0, PT, RZ, R11, PT, P0 ;  /* 0x0000000bff00720c */ /* 0x000fda0003f06100 */
[----:B------:R-:W-:Y:S05]  /*0310*/  @P0 BRA `(.L_x_53) ;  /* 0x0000000000280947 */ /* 0x000fea0003800000 */
[----:B------:R-:W0:Y:S01]  /*0320*/  LDCU.64 UR4, c[0x0][0x388] ;  /* 0x00007100ff0477ac */ /* 0x000e220008000a00 */
[C---:B------:R-:W-:Y:S02]  /*0330*/  IMAD R6, R10.reuse, UR9, RZ ;  /* 0x000000090a067c24 */ /* 0x040fe4000f8e02ff */
[----:B------:R-:W-:Y:S02]  /*0340*/  IMAD.MOV.U32 R5, RZ, RZ, RZ ;  /* 0x000000ffff057224 */ /* 0x000fe400078e00ff */
[----:B------:R-:W-:Y:S02]  /*0350*/  IMAD R11, R11, UR8, R6 ;  /* 0x000000080b0b7c24 */ /* 0x000fe4000f8e0206 */
[----:B------:R-:W-:-:S05]  /*0360*/  IMAD.WIDE.U32 R4, R10, UR8, R4 ;  /* 0x000000080a047c25 */ /* 0x000fca000f8e0004 */
[----:B------:R-:W-:Y:S02]  /*0370*/  IADD3 R11, PT, PT, R5, R11, RZ ;  /* 0x0000000b050b7210 */ /* 0x000fe40007ffe0ff */
[----:B0-----:R-:W-:-:S04]  /*0380*/  LEA R6, P0, R4, UR4, 0x1 ;  /* 0x0000000404067c11 */ /* 0x001fc8000f8008ff */
[----:B------:R-:W-:-:S06]  /*0390*/  LEA.HI.X R7, R4, UR5, R11, 0x1, P0 ;  /* 0x0000000504077c11 */ /* 0x000fcc00080f0c0b */
[----:B------:R-:W2:Y:S04]  /*03a0*/  LDG.E.U16 R7, desc[UR14][R6.64] ;  /* 0x0000000e06077981 */ /* 0x000ea8000c1e1500 */
[----:B--2---:R1:W-:Y:S02]  /*03b0*/  STS.U16 [R2], R7 ;  /* 0x0000000702007388 */ /* 0x0043e40000000400 */
.L_x_53:
[----:B------:R-:W-:Y:S05]  /*03c0*/  BSYNC.RECONVERGENT B0 ;  /* 0x0000000000007941 */ /* 0x000fea0003800200 */
.L_x_51:
[----:B------:R-:W-:Y:S01]  /*03d0*/  BAR.SYNC.DEFER_BLOCKING 0x0 ;  /* 0x0000000000007b1d */ /* 0x000fe20000010000 */
[----:B------:R-:W-:Y:S02]  /*03e0*/  ISETP.GE.U32.AND P1, PT, R3, 0x42, PT ;  /* 0x000000420300780c */ /* 0x000fe40003f26070 */
[----:B------:R-:W-:-:S11]  /*03f0*/  ISETP.GT.U32.AND P0, PT, R0, 0x1f, PT ;  /* 0x0000001f0000780c */ /* 0x000fd60003f04070 */
[----:B------:R-:W-:Y:S05]  /*0400*/  @!P1 BRA `(.L_x_54) ;  /* 0x0000000000309947 */ /* 0x000fea0003800000 */
.L_x_55:
[----:B-1----:R-:W-:-:S04]  /*0410*/  SHF.R.U32.HI R7, RZ, 0x1, R3 ;  /* 0x00000001ff077819 */ /* 0x002fc80000011603 */
[----:B------:R-:W-:-:S13]  /*0420*/  ISETP.GE.U32.AND P1, PT, R0, R7, PT ;  /* 0x000000070000720c */ /* 0x000fda0003f26070 */
[----:B------:R-:W-:Y:S01]  /*0430*/  @!P1 LOP3.LUT R5, R3, 0x7fe, RZ, 0xc0, !PT ;  /* 0x000007fe03059812 */ /* 0x000fe200078ec0ff */
[----:B------:R-:W-:Y:S04]  /*0440*/  @!P1 LDS.U16 R4, [R2] ;  /* 0x0000000002049984 */ /* 0x000fe80000000400 */
[----:B------:R-:W-:-:S06]  /*0450*/  @!P1 IMAD.IADD R5, R2, 0x1, R5 ;  /* 0x0000000102059824 */ /* 0x000fcc00078e0205 */
[----:B------:R-:W1:Y:S02]  /*0460*/  @!P1 LDS.U16 R5, [R5] ;  /* 0x0000000005059984 */ /* 0x000e640000000400 */
[----:B-1----:R-:W-:-:S05]  /*0470*/  @!P1 HADD2.BF16_V2 R4, R4.H0_H0, R5.H0_H0 ;  /* 0x2000000504049230 */ /* 0x002fca0000200800 */
[----:B------:R2:W-:Y:S01]  /*0480*/  @!P1 STS.U16 [R2], R4 ;  /* 0x0000000402009388 */ /* 0x0005e20000000400 */
[----:B------:R-:W-:Y:S01]  /*0490*/  BAR.SYNC.DEFER_BLOCKING 0x0 ;  /* 0x0000000000007b1d */ /* 0x000fe20000010000 */
[----:B------:R-:W-:Y:S02]  /*04a0*/  ISETP.GT.U32.AND P1, PT, R3, 0x83, PT ;  /* 0x000000830300780c */ /* 0x000fe40003f24070 */
[----:B------:R-:W-:-:S11]  /*04b0*/  MOV R3, R7 ;  /* 0x0000000700037202 */ /* 0x000fd60000000f00 */
[----:B--2---:R-:W-:Y:S05]  /*04c0*/  @P1 BRA `(.L_x_55) ;  /* 0xfffffffc00d01947 */ /* 0x004fea000383ffff */
.L_x_54:
[----:B------:R-:W-:Y:S05]  /*04d0*/  @P0 EXIT ;  /* 0x000000000000094d */ /* 0x000fea0003800000 */
[----:B------:R-:W-:Y:S01]  /*04e0*/  LDS.U16 R3, [R2] ;  /* 0x0000000002037984 */ /* 0x000fe20000000400 */
[----:B------:R-:W-:-:S03]  /*04f0*/  ISETP.NE.AND P0, PT, R0, RZ, PT ;  /* 0x000000ff0000720c */ /* 0x000fc60003f05270 */
[----:B------:R-:W2:Y:S04]  /*0500*/  LDS.U16 R4, [R2+0x40] ;  /* 0x0000400002047984 */ /* 0x000ea80000000400 */
[----:B------:R-:W3:Y:S04]  /*0510*/  LDS.U16 R6, [R2+0x20] ;  /* 0x0000200002067984 */ /* 0x000ee80000000400 */
[----:B------:R-:W4:Y:S04]  /*0520*/  LDS.U16 R5, [R2+0x10] ;  /* 0x0000100002057984 */ /* 0x000f280000000400 */
[----:B------:R-:W5:Y:S04]  /*0530*/  LDS.U16 R8, [R2+0x8] ;  /* 0x0000080002087984 */ /* 0x000f680000000400 */
[----:B-1----:R-:W1:Y:S04]  /*0540*/  LDS.U16 R7, [R2+0x4] ;  /* 0x0000040002077984 */ /* 0x002e680000000400 */
[----:B------:R-:W0:Y:S01]  /*0550*/  LDS.U16 R10, [R2+0x2] ;  /* 0x00000200020a7984 */ /* 0x000e220000000400 */
[----:B--2---:R-:W-:-:S04]  /*0560*/  HADD2.BF16_V2 R3, R3.H0_H0, R4.H0_H0 ;  /* 0x2000000403037230 */ /* 0x004fc80000200800 */
[----:B---3--:R-:W-:Y:S01]  /*0570*/  HADD2.BF16_V2 R6, R3.H0_H0, R6.H0_H0 ;  /* 0x2000000603067230 */ /* 0x008fe20000200800 */
[----:B------:R2:W-:Y:S03]  /*0580*/  STS.U16 [R2], R3 ;  /* 0x0000000302007388 */ /* 0x0005e60000000400 */
[----:B----4-:R-:W-:Y:S01]  /*0590*/  HADD2.BF16_V2 R5, R6.H0_H0, R5.H0_H0 ;  /* 0x2000000506057230 */ /* 0x010fe20000200800 */
[----:B------:R2:W-:Y:S03]  /*05a0*/  STS.U16 [R2], R6 ;  /* 0x0000000602007388 */ /* 0x0005e60000000400 */
[----:B-----5:R-:W-:Y:S01]  /*05b0*/  HADD2.BF16_V2 R8, R5.H0_H0, R8.H0_H0 ;  /* 0x2000000805087230 */ /* 0x020fe20000200800 */
[----:B------:R2:W-:Y:S03]  /*05c0*/  STS.U16 [R2], R5 ;  /* 0x0000000502007388 */ /* 0x0005e60000000400 */
[----:B-1----:R-:W-:Y:S01]  /*05d0*/  HADD2.BF16_V2 R7, R8.H0_H0, R7.H0_H0 ;  /* 0x2000000708077230 */ /* 0x002fe20000200800 */
[----:B------:R2:W-:Y:S03]  /*05e0*/  STS.U16 [R2], R8 ;  /* 0x0000000802007388 */ /* 0x0005e60000000400 */
[----:B0-----:R-:W-:Y:S01]  /*05f0*/  HADD2.BF16_V2 R10, R7.H0_H0, R10.H0_H0 ;  /* 0x2000000a070a7230 */ /* 0x001fe20000200800 */
[----:B------:R2:W-:Y:S04]  /*0600*/  STS.U16 [R2], R7 ;  /* 0x0000000702007388 */ /* 0x0005e80000000400 */
[----:B------:R2:W-:Y:S01]  /*0610*/  STS.U16 [R2], R10 ;  /* 0x0000000a02007388 */ /* 0x0005e20000000400 */
[----:B------:R-:W-:Y:S05]  /*0620*/  @P0 EXIT ;  /* 0x000000000000094d */ /* 0x000fea0003800000 */
[----:B------:R-:W0:Y:S01]  /*0630*/  S2UR UR5, SR_CgaCtaId ;  /* 0x00000000000579c3 */ /* 0x000e220000008800 */
[----:B------:R-:W-:Y:S01]  /*0640*/  UMOV UR4, 0x400 ;  /* 0x0000040000047882 */ /* 0x000fe20000000000 */
[----:B------:R-:W1:Y:S01]  /*0650*/  LDCU.64 UR10, c[0x0][0x3a8] ;  /* 0x00007500ff0a77ac */ /* 0x000e620008000a00 */
[----:B------:R-:W3:Y:S01]  /*0660*/  LDCU.64 UR12, c[0x0][0x380] ;  /* 0x00007000ff0c77ac */ /* 0x000ee20008000a00 */
[----:B-1----:R-:W-:Y:S02]  /*0670*/  UIMAD UR7, UR9, UR10, URZ ;  /* 0x0000000a090772a4 */ /* 0x002fe4000f8e02ff */
[----:B0-----:R-:W-:-:S03]  /*0680*/  ULEA UR4, UR5, UR4, 0x18 ;  /* 0x0000000405047291 */ /* 0x001fc6000f8ec0ff */
[----:B------:R-:W-:-:S06]  /*0690*/  UMOV UR5, URZ ;  /* 0x000000ff00057c82 */ /* 0x000fcc0008000000 */
[----:B--2---:R-:W0:Y:S01]  /*06a0*/  LDS.U16 R5, [UR4] ;  /* 0x00000004ff057984 */ /* 0x004e220008000400 */
[----:B------:R-:W-:Y:S02]  /*06b0*/  UMOV UR4, UR6 ;  /* 0x0000000600047c82 */ /* 0x000fe40008000000 */
[----:B------:R-:W-:Y:S02]  /*06c0*/  UIMAD.WIDE.U32 UR4, UR8, UR10, UR4 ;  /* 0x0000000a080472a5 */ /* 0x000fe4000f8e0004 */
[----:B------:R-:W-:Y:S02]  /*06d0*/  UIMAD UR10, UR8, UR11, UR7 ;  /* 0x0000000b080a72a4 */ /* 0x000fe4000f8e0207 */
[----:B---3--:R-:W-:Y:S02]  /*06e0*/  ULEA UR7, UP0, UR4, UR12, 0x1 ;  /* 0x0000000c04077291 */ /* 0x008fe4000f8008ff */
[----:B------:R-:W-:-:S04]  /*06f0*/  UIADD3 UR5, UPT, UPT, UR5, UR10, URZ ;  /* 0x0000000a05057290 */ /* 0x000fc8000fffe0ff */
[----:B------:R-:W-:Y:S01]  /*0700*/  ULEA.HI.X UR4, UR4, UR13, UR5, 0x1, UP0 ;  /* 0x0000000d04047291 */ /* 0x000fe200080f0c05 */
[----:B------:R-:W-:-:S05]  /*0710*/  IMAD.U32 R2, RZ, RZ, UR7 ;  /* 0x00000007ff027e24 */ /* 0x000fca000f8e00ff */
[----:B------:R-:W-:-:S05]  /*0720*/  MOV R3, UR4 ;  /* 0x0000000400037c02 */ /* 0x000fca0008000f00 */
[----:B0-----:R-:W-:Y:S01]  /*0730*/  STG.E.U16 desc[UR14][R2.64], R5 ;  /* 0x0000000502007986 */ /* 0x001fe2000c10150e */
[----:B------:R-:W-:Y:S05]  /*0740*/  EXIT ;  /* 0x000000000000794d */ /* 0x000fea0003800000 */
.L_x_56:
        /* <DEDUP_REMOVED lines=11> */
.L_x_30954:


//--------------------- .text.contiguous_logsumexp2_bf16 --------------------------
	.section	.text.contiguous_logsumexp2_bf16,"ax",@progbits
	.align	128
        .global         contiguous_logsumexp2_bf16
        .type           contiguous_logsumexp2_bf16,@function
        .size           contiguous_logsumexp2_bf16,(.L_x_30319 - contiguous_logsumexp2_bf16)
        .other          contiguous_logsumexp2_bf16,@"STO_CUDA_ENTRY STV_DEFAULT"
contiguous_logsumexp2_bf16:
.text.contiguous_logsumexp2_bf16:
        /* <DEDUP_REMOVED lines=8> */
[----:B------:R-:W0:Y:S01]  /*0080*/  S2UR UR6, SR_CTAID.X ;  /* 0x00000000000679c3 */ /* 0x000e220000002500 */
[----:B------:R-:W-:Y:S01]  /*0090*/  UMOV UR4, 0x400 ;  /* 0x0000040000047882 */ /* 0x000fe20000000000 */
[----:B------:R-:W-:Y:S01]  /*00a0*/  UIADD3.X UR9, UPT, UPT, URZ, UR9, URZ, UP0, !UPT ;  /* 0x00000009ff097290 */ /* 0x000fe200087fe4ff */
[----:B---3--:R-:W-:-:S05]  /*00b0*/  ISETP.LE.U32.AND P0, PT, R4, UR8, PT ;  /* 0x0000000804007c0c */ /* 0x008fca000bf03070 */
[----:B------:R-:W3:Y:S01]  /*00c0*/  LDC R4, c[0x0][0x360] ;  /* 0x0000d800ff047b82 */ /* 0x000ee20000000800 */
[----:B------:R-:W-:-:S04]  /*00d0*/  MOV R2, UR9 ;  /* 0x0000000900027c02 */ /* 0x000fc80008000f00 */
[----:B------:R-:W-:Y:S01]  /*00e0*/  ISETP.GE.U32.AND.EX P0, PT, R2, R5, PT, P0 ;  /* 0x000000050200720c */ /* 0x000fe20003f06100 */
[----:B----4-:R-:W-:-:S06]  /*00f0*/  ULEA UR4, UR5, UR4, 0x18 ;  /* 0x0000000405047291 */ /* 0x010fcc000f8ec0ff */
[----:B-1----:R-:W-:-:S05]  /*0100*/  LEA R2, R0, UR4, 0x1 ;  /* 0x0000000400027c11 */ /* 0x002fca000f8e08ff */
[----:B--2---:R1:W-:Y:S01]  /*0110*/  STS.U16 [R2], R3 ;  /* 0x0000000302007388 */ /* 0x0043e20000000400 */
[----:B0-----:R-:W-:Y:S05]  /*0120*/  @P0 EXIT ;  /* 0x000000000000094d */ /* 0x001fea0003800000 */
[----:B------:R-:W0:Y:S01]  /*0130*/  LDC.64 R18, c[0x0][0x3b0] ;  /* 0x0000ec00ff127b82 */ /* 0x000e220000000a00 */
[----:B---3--:R-:W-:Y:S01]  /*0140*/  IMAD R7, R4, UR6, RZ ;  /* 0x0000000604077c24 */ /* 0x008fe2000f8e02ff */
[----:B-1----:R-:W-:Y:S01]  /*0150*/  MOV R3, R4 ;  /* 0x0000000400037202 */ /* 0x002fe20000000f00 */
[----:B------:R-:W1:Y:S01]  /*0160*/  LDCU.64 UR4, c[0x0][0x388] ;  /* 0x00007100ff0477ac */ /* 0x000e620008000a00 */
[----:B------:R-:W-:Y:S01]  /*0170*/  BSSY.RECONVERGENT B0, `(.L_x_57) ;  /* 0x000067e000007945 */ /* 0x000fe20003800200 */
[----:B------:R-:W-:Y:S01]  /*0180*/  IMAD R6, R7, 0x2, R0 ;  /* 0x0000000207067824 */ /* 0x000fe200078e0200 */
[----:B------:R-:W2:Y:S02]  /*0190*/  LDCU.64 UR14, c[0x0][0x358] ;  /* 0x00006b00ff0e77ac */ /* 0x000ea40008000a00 */
[----:B------:R-:W3:Y:S01]  /*01a0*/  LDC R11, c[0x0][0x3a0] ;  /* 0x0000e800ff0b7b82 */ /* 0x000ee20000000800 */
[----:B------:R-:W-:Y:S01]  /*01b0*/  IMAD.IADD R20, R6, 0x1, R3 ;  /* 0x0000000106147824 */ /* 0x000fe200078e0203 */
[----:B-1----:R-:W-:Y:S01]  /*01c0*/  MOV R8, UR4 ;  /* 0x0000000400087c02 */ /* 0x002fe20008000f00 */
[----:B------:R-:W-:-:S03]  /*01d0*/  IMAD.U32 R9, RZ, RZ, UR5 ;  /* 0x00000005ff097e24 */ /* 0x000fc6000f8e00ff */
[----:B0-----:R-:W-:-:S04]  /*01e0*/  ISETP.GE.U32.AND P0, PT, R20, R18, PT ;  /* 0x000000121400720c */ /* 0x001fc80003f06070 */
[----:B------:R-:W-:Y:S02]  /*01f0*/  ISETP.GE.U32.AND.EX P0, PT, RZ, R19, PT, P0 ;  /* 0x00000013ff00720c */ /* 0x000fe40003f06100 */
[----:B---3--:R-:W-:-:S11]  /*0200*/  IADD3 R10, PT, PT, R11, -0x1, RZ ;  /* 0xffffffff0b0a7810 */ /* 0x008fd60007ffe0ff */
[----:B--2---:R-:W-:Y:S05]  /*0210*/  @P0 BRA `(.L_x_58) ;  /* 0x0000002c00e40947 */ /* 0x004fea0003800000 */
[----:B------:R-:W-:Y:S01]  /*0220*/  ISETP.GE.AND P0, PT, R10, RZ, PT ;  /* 0x000000ff0a00720c */ /* 0x000fe20003f06270 */
[----:B------:R-:W-:Y:S02]  /*0230*/  HFMA2 R21, -RZ, RZ, 0, 0 ;  /* 0x00000000ff157431 */ /* 0x000fe400000001ff */
[C---:B------:R-:W-:Y:S01]  /*0240*/  IMAD R4, R18.reuse, UR9, RZ ;  /* 0x0000000912047c24 */ /* 0x040fe2000f8e02ff */
[----:B------:R-:W-:Y:S01]  /*0250*/  CS2R R22, SRZ ;  /* 0x0000000000167805 */ /* 0x000fe2000001ff00 */
[----:B------:R-:W-:Y:S02]  /*0260*/  IMAD.MOV.U32 R7, RZ, RZ, RZ ;  /* 0x000000ffff077224 */ /* 0x000fe400078e00ff */
[----:B------:R-:W-:Y:S01]  /*0270*/  IMAD R9, R19, UR8, R4 ;  /* 0x0000000813097c24 */ /* 0x000fe2000f8e0204 */
[----:B------:R-:W-:Y:S01]  /*0280*/  CS2R R4, SRZ ;  /* 0x0000000000047805 */ /* 0x000fe2000001ff00 */
[----:B------:R-:W-:-:S04]  /*0290*/  IMAD.WIDE.U32 R6, R18, UR8, R6 ;  /* 0x0000000812067c25 */ /* 0x000fc8000f8e0006 */
[----:B------:R-:W-:Y:S01]  /*02a0*/  IMAD.WIDE.U32 R20, R18, UR8, R20 ;  /* 0x0000000812147c25 */ /* 0x000fe2000f8e0014 */
[----:B------:R-:W-:Y:S06]  /*02b0*/  @!P0 BRA `(.L_x_59) ;  /* 0x0000002c00448947 */ /* 0x000fec0003800000 */
[----:B------:R-:W-:Y:S01]  /*02c0*/  IMAD.MOV.U32 R8, RZ, RZ, R10 ;  /* 0x000000ffff087224 */ /* 0x000fe200078e000a */
[----:B------:R-:W-:Y:S01]  /*02d0*/  IADD3 R7, PT, PT, R7, R9, RZ ;  /* 0x0000000907077210 */ /* 0x000fe20007ffe0ff */
[----:B------:R-:W-:Y:S01]  /*02e0*/  IMAD.IADD R9, R9, 0x1, R21 ;  /* 0x0000000109097824 */ /* 0x000fe200078e0215 */
[----:B------:R-:W-:Y:S02]  /*02f0*/  CS2R R22, SRZ ;  /* 0x0000000000167805 */ /* 0x000fe4000001ff00 */
[----:B------:R-:W-:Y:S02]  /*0300*/  CS2R R4, SRZ ;  /* 0x0000000000047805 */ /* 0x000fe4000001ff00 */
[----:B------:R-:W-:-:S13]  /*0310*/  ISETP.GE.U32.AND P0, PT, R8, 0x3, PT ;  /* 0x000000030800780c */ /* 0x000fda0003f06070 */
[----:B------:R-:W-:Y:S05]  /*0320*/  @!P0 BRA `(.L_x_60) ;  /* 0x0000001800948947 */ /* 0x000fea0003800000 */
[----:B------:R-:W0:Y:S01]  /*0330*/  LDC.64 R18, c[0x0][0x390] ;  /* 0x0000e400ff127b82 */ /* 0x000e220000000a00 */
[C---:B------:R-:W-:Y:S02]  /*0340*/  LOP3.LUT R10, R11.reuse, 0xfffffffc, RZ, 0xc0, !PT ;  /* 0xfffffffc0b0a7812 */ /* 0x040fe400078ec0ff */
[----:B------:R-:W-:Y:S02]  /*0350*/  CS2R R22, SRZ ;  /* 0x0000000000167805 */ /* 0x000fe4000001ff00 */
[----:B------:R-:W-:Y:S01]  /*0360*/  IADD3 R8, PT, PT, R11, -0x2, RZ ;  /* 0xfffffffe0b087810 */ /* 0x000fe20007ffe0ff */
[----:B------:R-:W-:Y:S02]  /*0370*/  IMAD.MOV R10, RZ, RZ, -R10 ;  /* 0x000000ffff0a7224 */ /* 0x000fe400078e0a0a */
[----:B------:R-:W1:Y:S05]  /*0380*/  LDC.64 R16, c[0x0][0x398] ;  /* 0x0000e600ff107b82 */ /* 0x000e6a0000000a00 */
.L_x_85:
[----:B------:R-:W-:-:S05]  /*0390*/  IADD3 R15, PT, PT, R8, 0x1, RZ ;  /* 0x00000001080f7810 */ /* 0x000fca0007ffe0ff */
[----:B0-----:R-:W-:-:S06]  /*03a0*/  IMAD.WIDE.U32 R38, R15, 0x8, R18 ;  /* 0x000000080f267825 */ /* 0x001fcc00078e0012 */
[----:B------:R-:W2:Y:S01]  /*03b0*/  LDG.E.64 R38, desc[UR14][R38.64] ;  /* 0x0000000e26267981 */ /* 0x000ea2000c1e1b00 */
[----:B------:R-:W-:Y:S01]  /*03c0*/  VIADD R10, R10, 0x4 ;  /* 0x000000040a0a7836 */ /* 0x000fe20000000000 */
[----:B------:R-:W-:Y:S04]  /*03d0*/  BSSY.RECONVERGENT B1, `(.L_x_61) ;  /* 0x000002b000017945 */ /* 0x000fe80003800200 */
[----:B------:R-:W-:Y:S02]  /*03e0*/  ISETP.NE.AND P1, PT, R10, RZ, PT ;  /* 0x000000ff0a00720c */ /* 0x000fe40003f25270 */
[----:B--2---:R-:W-:-:S04]  /*03f0*/  LOP3.LUT R11, R7, R39, RZ, 0xfc, !PT ;  /* 0x00000027070b7212 */ /* 0x004fc800078efcff */
[----:B------:R-:W-:-:S13]  /*0400*/  ISETP.NE.U32.AND P0, PT, R11, RZ, PT ;  /* 0x000000ff0b00720c */ /* 0x000fda0003f05070 */
[----:B------:R-:W-:Y:S05]  /*0410*/  @P0 BRA `(.L_x_62) ;  /* 0x00000000005c0947 */ /* 0x000fea0003800000 */
[----:B------:R-:W0:Y:S01]  /*0420*/  I2F.U32.RP R7, R38 ;  /* 0x0000002600077306 */ /* 0x000e220000209000 */
[----:B------:R-:W-:Y:S01]  /*0430*/  IMAD.MOV R11, RZ, RZ, -R38 ;  /* 0x000000ffff0b7224 */ /* 0x000fe200078e0a26 */
[----:B------:R-:W-:Y:S01]  /*0440*/  ISETP.NE.U32.AND P3, PT, R38, RZ, PT ;  /* 0x000000ff2600720c */ /* 0x000fe20003f65070 */
[----:B------:R-:W-:-:S05]  /*0450*/  IMAD.MOV.U32 R35, RZ, RZ, RZ ;  /* 0x000000ffff237224 */ /* 0x000fca00078e00ff */
[----:B0-----:R-:W0:Y:S02]  /*0460*/  MUFU.RCP R7, R7 ;  /* 0x0000000700077308 */ /* 0x001e240000001000 */
[----:B0-----:R-:W-:-:S06]  /*0470*/  IADD3 R12, PT, PT, R7, 0xffffffe, RZ ;  /* 0x0ffffffe070c7810 */ /* 0x001fcc0007ffe0ff */
[----:B------:R0:W2:Y:S02]  /*0480*/  F2I.FTZ.U32.TRUNC.NTZ R13, R12 ;  /* 0x0000000c000d7305 */ /* 0x0000a4000021f000 */
[----:B0-----:R-:W-:Y:S01]  /*0490*/  MOV R12, RZ ;  /* 0x000000ff000c7202 */ /* 0x001fe20000000f00 */
[----:B--2---:R-:W-:-:S04]  /*04a0*/  IMAD R11, R11, R13, RZ ;  /* 0x0000000d0b0b7224 */ /* 0x004fc800078e02ff */
[----:B------:R-:W-:-:S06]  /*04b0*/  IMAD.HI.U32 R13, R13, R11, R12 ;  /* 0x0000000b0d0d7227 */ /* 0x000fcc00078e000c */
[----:B------:R-:W-:-:S04]  /*04c0*/  IMAD.HI.U32 R34, R13, R6, RZ ;  /* 0x000000060d227227 */ /* 0x000fc800078e00ff */
[----:B------:R-:W-:Y:S02]  /*04d0*/  HFMA2 R13, -RZ, RZ, 0, 0 ;  /* 0x00000000ff0d7431 */ /* 0x000fe400000001ff */
[----:B------:R-:W-:-:S04]  /*04e0*/  IMAD.MOV R11, RZ, RZ, -R34 ;  /* 0x000000ffff0b7224 */ /* 0x000fc800078e0a22 */
[----:B------:R-:W-:-:S05]  /*04f0*/  IMAD R11, R38, R11, R6 ;  /* 0x0000000b260b7224 */ /* 0x000fca00078e0206 */
[----:B------:R-:W-:-:S13]  /*0500*/  ISETP.GE.U32.AND P0, PT, R11, R38, PT ;  /* 0x000000260b00720c */ /* 0x000fda0003f06070 */
[----:B------:R-:W-:Y:S01]  /*0510*/  @P0 IADD3 R11, PT, PT, -R38, R11, RZ ;  /* 0x0000000b260b0210 */ /* 0x000fe20007ffe1ff */
[----:B------:R-:W-:-:S03]  /*0520*/  @P0 VIADD R34, R34, 0x1 ;  /* 0x0000000122220836 */ /* 0x000fc60000000000 */
[----:B------:R-:W-:-:S13]  /*0530*/  ISETP.GE.U32.AND P2, PT, R11, R38, PT ;  /* 0x000000260b00720c */ /* 0x000fda0003f46070 */
[----:B------:R-:W-:Y:S02]  /*0540*/  @P2 IADD3 R34, PT, PT, R34, 0x1, RZ ;  /* 0x0000000122222810 */ /* 0x000fe40007ffe0ff */
[----:B------:R-:W-:-:S05]  /*0550*/  @!P3 LOP3.LUT R34, RZ, R38, RZ, 0x33, !PT ;  /* 0x00000026ff22b212 */ /* 0x000fca00078e33ff */
[----:B------:R-:W-:-:S04]  /*0560*/  IMAD.MOV R37, RZ, RZ, -R34 ;  /* 0x000000ffff257224 */ /* 0x000fc800078e0a22 */
[----:B------:R-:W-:Y:S01]  /*0570*/  IMAD R37, R38, R37, R6 ;  /* 0x0000002526257224 */ /* 0x000fe200078e0206 */
[----:B------:R-:W-:Y:S06]  /*0580*/  BRA `(.L_x_63) ;  /* 0x00000000003c7947 */ /* 0x000fec0003800000 */
.L_x_62:
[----:B------:R-:W-:Y:S01]  /*0590*/  MOV R26, R6 ;  /* 0x00000006001a7202 */ /* 0x000fe20000000f00 */
[----:B------:R-:W-:Y:S01]  /*05a0*/  IMAD.MOV.U32 R13, RZ, RZ, R7 ;  /* 0x000000ffff0d7224 */ /* 0x000fe200078e0007 */
[----:B------:R-:W-:Y:S01]  /*05b0*/  MOV R14, R38 ;  /* 0x00000026000e7202 */ /* 0x000fe20000000f00 */
[----:B------:R-:W-:Y:S01]  /*05c0*/  IMAD.MOV.U32 R11, RZ, RZ, R39 ;  /* 0x000000ffff0b7224 */ /* 0x000fe200078e0027 */
[----:B------:R-:W-:-:S07]  /*05d0*/  MOV R12, 0x5f0 ;  /* 0x000005f0000c7802 */ /* 0x000fce0000000f00 */
[----:B-1----:R-:W-:Y:S05]  /*05e0*/  CALL.REL.NOINC `($__internal_2_$__cuda_sm20_div_s64) ;  /* 0x0000006400bc7944 */ /* 0x002fea0003c00000 */
[----:B------:R-:W-:Y:S01]  /*05f0*/  IADD3 R13, P0, PT, RZ, -R24, RZ ;  /* 0x80000018ff0d7210 */ /* 0x000fe20007f1e0ff */
[----:B------:R-:W-:Y:S01]  /*0600*/  IMAD.MOV.U32 R34, RZ, RZ, R24 ;  /* 0x000000ffff227224 */ /* 0x000fe200078e0018 */
[-C--:B------:R-:W-:Y:S02]  /*0610*/  MOV R35, R25.reuse ;  /* 0x0000001900237202 */ /* 0x080fe40000000f00 */
[----:B------:R-:W-:Y:S01]  /*0620*/  IADD3.X R11, PT, PT, RZ, ~R25, RZ, P0, !PT ;  /* 0x80000019ff0b7210 */ /* 0x000fe200007fe4ff */
[----:B------:R-:W-:-:S04]  /*0630*/  IMAD.WIDE.U32 R6, R38, R13, R6 ;  /* 0x0000000d26067225 */ /* 0x000fc800078e0006 */
[----:B------:R-:W-:Y:S02]  /*0640*/  IMAD R11, R11, R38, RZ ;  /* 0x000000260b0b7224 */ /* 0x000fe400078e02ff */
[----:B------:R-:W-:Y:S02]  /*0650*/  IMAD.MOV.U32 R37, RZ, RZ, R6 ;  /* 0x000000ffff257224 */ /* 0x000fe400078e0006 */
[----:B------:R-:W-:-:S05]  /*0660*/  IMAD R11, R39, R13, R11 ;  /* 0x0000000d270b7224 */ /* 0x000fca00078e020b */
[----:B------:R-:W-:-:S07]  /*0670*/  IADD3 R13, PT, PT, R7, R11, RZ ;  /* 0x0000000b070d7210 */ /* 0x000fce0007ffe0ff */
.L_x_63:
[----:B------:R-:W-:Y:S05]  /*0680*/  BSYNC.RECONVERGENT B1 ;  /* 0x0000000000017941 */ /* 0x000fea0003800200 */
.L_x_61:
[----:B-1----:R-:W-:-:S06]  /*0690*/  IMAD.WIDE.U32 R6, R15, 0x8, R16 ;  /* 0x000000080f067825 */ /* 0x002fcc00078e0010 */
[----:B------:R-:W2:Y:S01]  /*06a0*/  LDG.E.64 R6, desc[UR14][R6.64] ;  /* 0x0000000e06067981 */ /* 0x000ea2000c1e1b00 */
[----:B------:R-:W-:Y:S01]  /*06b0*/  LOP3.LUT R11, R9, R39, RZ, 0xfc, !PT ;  /* 0x00000027090b7212 */ /* 0x000fe200078efcff */
[----:B------:R-:W-:Y:S03]  /*06c0*/  BSSY.RECONVERGENT B1, `(.L_x_64) ;  /* 0x000002d000017945 */ /* 0x000fe60003800200 */
[----:B------:R-:W-:Y:S01]  /*06d0*/  ISETP.NE.U32.AND P0, PT, R11, RZ, PT ;  /* 0x000000ff0b00720c */ /* 0x000fe20003f05070 */
[-C--:B--2---:R-:W-:Y:S02]  /*06e0*/  IMAD R12, R7, R37.reuse, RZ ;  /* 0x00000025070c7224 */ /* 0x084fe400078e02ff */
[----:B------:R-:W-:-:S04]  /*06f0*/  IMAD.WIDE.U32 R36, R6, R37, R4 ;  /* 0x0000002506247225 */ /* 0x000fc800078e0004 */
[----:B------:R-:W-:-:S04]  /*0700*/  IMAD R13, R6, R13, R12 ;  /* 0x0000000d060d7224 */ /* 0x000fc800078e020c */
[----:B------:R-:W-:Y:S02]  /*0710*/  IMAD.IADD R15, R37, 0x1, R13 ;  /* 0x00000001250f7824 */ /* 0x000fe400078e020d */
[----:B------:R-:W-:Y:S05]  /*0720*/  @P0 BRA `(.L_x_65) ;  /* 0x00000000005c0947 */ /* 0x000fea0003800000 */
[----:B------:R-:W0:Y:S01]  /*0730*/  I2F.U32.RP R9, R38 ;  /* 0x0000002600097306 */ /* 0x000e220000209000 */
[----:B------:R-:W-:Y:S01]  /*0740*/  IMAD.MOV R11, RZ, RZ, -R38 ;  /* 0x000000ffff0b7224 */ /* 0x000fe200078e0a26 */
[----:B------:R-:W-:Y:S01]  /*0750*/  ISETP.NE.U32.AND P3, PT, R38, RZ, PT ;  /* 0x000000ff2600720c */ /* 0x000fe20003f65070 */
[----:B------:R-:W-:-:S05]  /*0760*/  IMAD.MOV.U32 R43, RZ, RZ, RZ ;  /* 0x000000ffff2b7224 */ /* 0x000fca00078e00ff */
[----:B0-----:R-:W0:Y:S02]  /*0770*/  MUFU.RCP R9, R9 ;  /* 0x0000000900097308 */ /* 0x001e240000001000 */
[----:B0-----:R-:W-:Y:S02]  /*0780*/  IADD3 R4, PT, PT, R9, 0xffffffe, RZ ;  /* 0x0ffffffe09047810 */ /* 0x001fe40007ffe0ff */
[----:B------:R-:W-:-:S04]  /*0790*/  MOV R9, RZ ;  /* 0x000000ff00097202 */ /* 0x000fc80000000f00 */
        /* <DEDUP_REMOVED lines=16> */
.L_x_65:
[----:B------:R-:W-:Y:S01]  /*08a0*/  MOV R26, R20 ;  /* 0x00000014001a7202 */ /* 0x000fe20000000f00 */
[----:B------:R-:W-:Y:S01]  /*08b0*/  IMAD.MOV.U32 R13, RZ, RZ, R9 ;  /* 0x000000ffff0d7224 */ /* 0x000fe200078e0009 */
[----:B------:R-:W-:Y:S01]  /*08c0*/  MOV R14, R38 ;  /* 0x00000026000e7202 */ /* 0x000fe20000000f00 */
[----:B------:R-:W-:Y:S01]  /*08d0*/  IMAD.MOV.U32 R11, RZ, RZ, R39 ;  /* 0x000000ffff0b7224 */ /* 0x000fe200078e0027 */
[----:B------:R-:W-:-:S07]  /*08e0*/  MOV R12, 0x900 ;  /* 0x00000900000c7802 */ /* 0x000fce0000000f00 */
[----:B------:R-:W-:Y:S05]  /*08f0*/  CALL.REL.NOINC `($__internal_2_$__cuda_sm20_div_s64) ;  /* 0x0000006000f87944 */ /* 0x000fea0003c00000 */
[----:B------:R-:W-:Y:S01]  /*0900*/  IADD3 R11, P0, PT, RZ, -R24, RZ ;  /* 0x80000018ff0b7210 */ /* 0x000fe20007f1e0ff */
[----:B------:R-:W-:Y:S01]  /*0910*/  IMAD.MOV.U32 R21, RZ, RZ, R9 ;  /* 0x000000ffff157224 */ /* 0x000fe200078e0009 */
[-C--:B------:R-:W-:Y:S01]  /*0920*/  MOV R43, R25.reuse ;  /* 0x00000019002b7202 */ /* 0x080fe20000000f00 */
[----:B------:R-:W-:Y:S01]  /*0930*/  IMAD.MOV.U32 R42, RZ, RZ, R24 ;  /* 0x000000ffff2a7224 */ /* 0x000fe200078e0018 */
[----:B------:R-:W-:-:S05]  /*0940*/  IADD3.X R5, PT, PT, RZ, ~R25, RZ, P0, !PT ;  /* 0x80000019ff057210 */ /* 0x000fca00007fe4ff */
[----:B------:R-:W-:Y:S02]  /*0950*/  IMAD R12, R5, R38, RZ ;  /* 0x00000026050c7224 */ /* 0x000fe400078e02ff */
[----:B------:R-:W-:-:S04]  /*0960*/  IMAD.WIDE.U32 R4, R38, R11, R20 ;  /* 0x0000000b26047225 */ /* 0x000fc800078e0014 */
[----:B------:R-:W-:-:S05]  /*0970*/  IMAD R9, R39, R11, R12 ;  /* 0x0000000b27097224 */ /* 0x000fca00078e020c */
[----:B------:R-:W-:-:S07]  /*0980*/  IADD3 R9, PT, PT, R9, R5, RZ ;  /* 0x0000000509097210 */ /* 0x000fce0007ffe0ff */
.L_x_66:
[----:B------:R-:W-:Y:S05]  /*0990*/  BSYNC.RECONVERGENT B1 ;  /* 0x0000000000017941 */ /* 0x000fea0003800200 */
.L_x_64:
[----:B------:R-:W-:-:S06]  /*09a0*/  IMAD.WIDE.U32 R20, R8, 0x8, R18 ;  /* 0x0000000808147825 */ /* 0x000fcc00078e0012 */
[----:B------:R-:W2:Y:S01]  /*09b0*/  LDG.E.64 R20, desc[UR14][R20.64] ;  /* 0x0000000e14147981 */ /* 0x000ea2000c1e1b00 */
[----:B------:R-:W-:Y:S01]  /*09c0*/  IMAD R9, R9, R6, RZ ;  /* 0x0000000609097224 */ /* 0x000fe200078e02ff */
[----:B------:R-:W-:Y:S01]  /*09d0*/  BSSY.RECONVERGENT B1, `(.L_x_67) ;  /* 0x000002f000017945 */ /* 0x000fe20003800200 */
[----:B------:R-:W-:-:S04]  /*09e0*/  IMAD.WIDE.U32 R22, R6, R4, R22 ;  /* 0x0000000406167225 */ /* 0x000fc800078e0016 */
[----:B------:R-:W-:-:S05]  /*09f0*/  IMAD R7, R7, R4, R9 ;  /* 0x0000000407077224 */ /* 0x000fca00078e0209 */
[----:B------:R-:W-:Y:S02]  /*0a00*/  IADD3 R7, PT, PT, R23, R7, RZ ;  /* 0x0000000717077210 */ /* 0x000fe40007ffe0ff */
[----:B--2---:R-:W-:-:S04]  /*0a10*/  LOP3.LUT R5, R35, R21, RZ, 0xfc, !PT ;  /* 0x0000001523057212 */ /* 0x004fc800078efcff */
[----:B------:R-:W-:Y:S01]  /*0a20*/  ISETP.NE.U32.AND P0, PT, R5, RZ, PT ;  /* 0x000000ff0500720c */ /* 0x000fe20003f05070 */
[----:B------:R-:W-:-:S12]  /*0a30*/  VIADD R5, R8, 0xfffffffe ;  /* 0xfffffffe08057836 */ /* 0x000fd80000000000 */
[----:B------:R-:W-:Y:S05]  /*0a40*/  @P0 BRA `(.L_x_68) ;  /* 0x00000000005c0947 */ /* 0x000fea0003800000 */
[----:B------:R-:W0:Y:S01]  /*0a50*/  I2F.U32.RP R4, R20 ;  /* 0x0000001400047306 */ /* 0x000e220000209000 */
[----:B------:R-:W-:Y:S01]  /*0a60*/  IADD3 R9, PT, PT, RZ, -R20, RZ ;  /* 0x80000014ff097210 */ /* 0x000fe20007ffe0ff */
[----:B------:R-:W-:Y:S01]  /*0a70*/  HFMA2 R39, -RZ, RZ, 0, 0 ;  /* 0x00000000ff277431 */ /* 0x000fe200000001ff */
        /* <DEDUP_REMOVED lines=20> */
.L_x_68:
[----:B------:R-:W-:Y:S01]  /*0bc0*/  IMAD.MOV.U32 R26, RZ, RZ, R34 ;  /* 0x000000ffff1a7224 */ /* 0x000fe200078e0022 */
[----:B------:R-:W-:Y:S01]  /*0bd0*/  MOV R13, R35 ;  /* 0x00000023000d7202 */ /* 0x000fe20000000f00 */
[----:B------:R-:W-:Y:S01]  /*0be0*/  IMAD.MOV.U32 R14, RZ, RZ, R20 ;  /* 0x000000ffff0e7224 */ /* 0x000fe200078e0014 */
[----:B------:R-:W-:Y:S02]  /*0bf0*/  MOV R11, R21 ;  /* 0x00000015000b7202 */ /* 0x000fe40000000f00 */
[----:B------:R-:W-:-:S07]  /*0c00*/  MOV R12, 0xc20 ;  /* 0x00000c20000c7802 */ /* 0x000fce0000000f00 */
[----:B------:R-:W-:Y:S05]  /*0c10*/  CALL.REL.NOINC `($__internal_2_$__cuda_sm20_div_s64) ;  /* 0x0000006000307944 */ /* 0x000fea0003c00000 */
[----:B------:R-:W-:Y:S01]  /*0c20*/  IADD3 R11, P0, PT, RZ, -R24, RZ ;  /* 0x80000018ff0b7210 */ /* 0x000fe20007f1e0ff */
[----:B------:R-:W-:Y:S01]  /*0c30*/  IMAD.MOV.U32 R13, RZ, RZ, R35 ;  /* 0x000000ffff0d7224 */ /* 0x000fe200078e0023 */
[----:B------:R-:W-:Y:S01]  /*0c40*/  MOV R12, R34 ;  /* 0x00000022000c7202 */ /* 0x000fe20000000f00 */
[----:B------:R-:W-:Y:S01]  /*0c50*/  IMAD.MOV.U32 R38, RZ, RZ, R24 ;  /* 0x000000ffff267224 */ /* 0x000fe200078e0018 */
[----:B------:R-:W-:Y:S01]  /*0c60*/  MOV R39, R25 ;  /* 0x0000001900277202 */ /* 0x000fe20000000f00 */
[----:B------:R-:W-:Y:S02]  /*0c70*/  IMAD.X R9, RZ, RZ, ~R25, P0 ;  /* 0x000000ffff097224 */ /* 0x000fe400000e0e19 */
[----:B------:R-:W-:-:S04]  /*0c80*/  IMAD.WIDE.U32 R12, R20, R11, R12 ;  /* 0x0000000b140c7225 */ /* 0x000fc800078e000c */
[----:B------:R-:W-:-:S04]  /*0c90*/  IMAD R9, R9, R20, RZ ;  /* 0x0000001409097224 */ /* 0x000fc800078e02ff */
[----:B------:R-:W-:-:S05]  /*0ca0*/  IMAD R9, R21, R11, R9 ;  /* 0x0000000b15097224 */ /* 0x000fca00078e0209 */
[----:B------:R-:W-:-:S07]  /*0cb0*/  IADD3 R9, PT, PT, R13, R9, RZ ;  /* 0x000000090d097210 */ /* 0x000fce0007ffe0ff */
.L_x_69:
[----:B------:R-:W-:Y:S05]  /*0cc0*/  BSYNC.RECONVERGENT B1 ;  /* 0x0000000000017941 */ /* 0x000fea0003800200 */
.L_x_67:
[----:B------:R-:W-:-:S06]  /*0cd0*/  IMAD.WIDE.U32 R40, R8, 0x8, R16 ;  /* 0x0000000808287825 */ /* 0x000fcc00078e0010 */
[----:B------:R-:W2:Y:S01]  /*0ce0*/  LDG.E.64 R40, desc[UR14][R40.64] ;  /* 0x0000000e28287981 */ /* 0x000ea2000c1e1b00 */
[----:B------:R-:W-:Y:S01]  /*0cf0*/  LOP3.LUT R4, R43, R21, RZ, 0xfc, !PT ;  /* 0x000000152b047212 */ /* 0x000fe200078efcff */
[----:B------:R-:W-:Y:S01]  /*0d00*/  IMAD.MOV.U32 R14, RZ, RZ, R36 ;  /* 0x000000ffff0e7224 */ /* 0x000fe200078e0024 */
[----:B------:R-:W-:Y:S02]  /*0d10*/  BSSY.RECONVERGENT B1, `(.L_x_70) ;  /* 0x000002e000017945 */ /* 0x000fe40003800200 */
[----:B------:R-:W-:Y:S01]  /*0d20*/  ISETP.NE.U32.AND P0, PT, R4, RZ, PT ;  /* 0x000000ff0400720c */ /* 0x000fe20003f05070 */
[-C--:B--2---:R-:W-:Y:S02]  /*0d30*/  IMAD R6, R41, R12.reuse, RZ ;  /* 0x0000000c29067224 */ /* 0x084fe400078e02ff */
[----:B------:R-:W-:-:S04]  /*0d40*/  IMAD.WIDE.U32 R36, R40, R12, R14 ;  /* 0x0000000c28247225 */ /* 0x000fc800078e000e */
[----:B------:R-:W-:-:S05]  /*0d50*/  IMAD R9, R40, R9, R6 ;  /* 0x0000000928097224 */ /* 0x000fca00078e0206 */
[----:B------:R-:W-:Y:S01]  /*0d60*/  IADD3 R9, PT, PT, R37, R9, RZ ;  /* 0x0000000925097210 */ /* 0x000fe20007ffe0ff */
[----:B------:R-:W-:Y:S06]  /*0d70*/  @P0 BRA `(.L_x_71) ;  /* 0x00000000005c0947 */ /* 0x000fec0003800000 */
        /* <DEDUP_REMOVED lines=23> */
.L_x_71:
        /* <DEDUP_REMOVED lines=8> */
[----:B------:R-:W-:Y:S02]  /*0f70*/  MOV R12, R42 ;  /* 0x0000002a000c7202 */ /* 0x000fe40000000f00 */
[----:B------:R-:W-:Y:S01]  /*0f80*/  MOV R35, R25 ;  /* 0x0000001900237202 */ /* 0x000fe20000000f00 */
[----:B------:R-:W-:-:S04]  /*0f90*/  IMAD.X R13, RZ, RZ, ~R25, P0 ;  /* 0x000000ffff0d7224 */ /* 0x000fc800000e0e19 */
[----:B------:R-:W-:Y:S02]  /*0fa0*/  IMAD R4, R13, R20, RZ ;  /* 0x000000140d047224 */ /* 0x000fe400078e02ff */
[----:B------:R-:W-:Y:S02]  /*0fb0*/  IMAD.MOV.U32 R13, RZ, RZ, R43 ;  /* 0x000000ffff0d7224 */ /* 0x000fe400078e002b */
[----:B------:R-:W-:-:S04]  /*0fc0*/  IMAD.WIDE.U32 R12, R20, R11, R12 ;  /* 0x0000000b140c7225 */ /* 0x000fc800078e000c */
[----:B------:R-:W-:-:S05]  /*0fd0*/  IMAD R11, R21, R11, R4 ;  /* 0x0000000b150b7224 */ /* 0x000fca00078e0204 */
[----:B------:R-:W-:-:S07]  /*0fe0*/  IADD3 R11, PT, PT, R11, R13, RZ ;  /* 0x0000000d0b0b7210 */ /* 0x000fce0007ffe0ff */
.L_x_72:
[----:B------:R-:W-:Y:S05]  /*0ff0*/  BSYNC.RECONVERGENT B1 ;  /* 0x0000000000017941 */ /* 0x000fea0003800200 */
.L_x_70:
[----:B------:R-:W-:-:S04]  /*1000*/  VIADD R15, R8, 0xffffffff ;  /* 0xffffffff080f7836 */ /* 0x000fc80000000000 */
[----:B------:R-:W-:-:S06]  /*1010*/  IMAD.WIDE.U32 R20, R15, 0x8, R18 ;  /* 0x000000080f147825 */ /* 0x000fcc00078e0012 */
[----:B------:R-:W2:Y:S01]  /*1020*/  LDG.E.64 R20, desc[UR14][R20.64] ;  /* 0x0000000e14147981 */ /* 0x000ea2000c1e1b00 */
[----:B------:R-:W-:Y:S01]  /*1030*/  MOV R6, R22 ;  /* 0x0000001600067202 */ /* 0x000fe20000000f00 */
[----:B------:R-:W-:Y:S01]  /*1040*/  IMAD R11, R11, R40, RZ ;  /* 0x000000280b0b7224 */ /* 0x000fe200078e02ff */
[----:B------:R-:W-:Y:S03]  /*1050*/  BSSY.RECONVERGENT B1, `(.L_x_73) ;  /* 0x000002f000017945 */ /* 0x000fe60003800200 */
[----:B------:R-:W-:-:S04]  /*1060*/  IMAD.WIDE.U32 R22, R40, R12, R6 ;  /* 0x0000000c28167225 */ /* 0x000fc800078e0006 */
[----:B------:R-:W-:-:S04]  /*1070*/  IMAD R7, R41, R12, R11 ;  /* 0x0000000c29077224 */ /* 0x000fc800078e020b */
[----:B------:R-:W-:Y:S01]  /*1080*/  IMAD.IADD R7, R23, 0x1, R7 ;  /* 0x0000000117077824 */ /* 0x000fe200078e0207 */
[----:B--2---:R-:W-:-:S04]  /*1090*/  LOP3.LUT R4, R39, R21, RZ, 0xfc, !PT ;  /* 0x0000001527047212 */ /* 0x004fc800078efcff */
[----:B------:R-:W-:-:S13]  /*10a0*/  ISETP.NE.U32.AND P0, PT, R4, RZ, PT ;  /* 0x000000ff0400720c */ /* 0x000fda0003f05070 */
[----:B------:R-:W-:Y:S05]  /*10b0*/  @P0 BRA `(.L_x_74) ;  /* 0x0000000000600947 */ /* 0x000fea0003800000 */
[----:B------:R-:W0:Y:S01]  /*10c0*/  I2F.U32.RP R4, R20 ;  /* 0x0000001400047306 */ /* 0x000e220000209000 */
[----:B------:R-:W-:Y:S01]  /*10d0*/  IMAD.MOV R11, RZ, RZ, -R20 ;  /* 0x000000ffff0b7224 */ /* 0x000fe200078e0a14 */
[----:B------:R-:W-:Y:S01]  /*10e0*/  ISETP.NE.U32.AND P3, PT, R20, RZ, PT ;  /* 0x000000ff1400720c */ /* 0x000fe20003f65070 */
[----:B------:R-:W-:-:S05]  /*10f0*/  HFMA2 R39, -RZ, RZ, 0, 0 ;  /* 0x00000000ff277431 */ /* 0x000fca00000001ff */
        /* <DEDUP_REMOVED lines=17> */
[----:B------:R-:W-:Y:S02]  /*1210*/  IMAD R12, R20, R25, R38 ;  /* 0x00000019140c7224 */ /* 0x000fe400078e0226 */
[----:B------:R-:W-:Y:S01]  /*1220*/  IMAD.MOV.U32 R38, RZ, RZ, R13 ;  /* 0x000000ffff267224 */ /* 0x000fe200078e000d */
[----:B------:R-:W-:Y:S06]  /*1230*/  BRA `(.L_x_75) ;  /* 0x0000000000407947 */ /* 0x000fec0003800000 */
.L_x_74:
        /* <DEDUP_REMOVED lines=16> */
.L_x_75:
[----:B------:R-:W-:Y:S05]  /*1340*/  BSYNC.RECONVERGENT B1 ;  /* 0x0000000000017941 */ /* 0x000fea0003800200 */
.L_x_73:
        /* <DEDUP_REMOVED lines=13> */
[----:B------:R-:W-:Y:S01]  /*1420*/  IMAD.MOV.U32 R35, RZ, RZ, RZ ;  /* 0x000000ffff237224 */ /* 0x000fe200078e00ff */
        /* <DEDUP_REMOVED lines=19> */
[----:B------:R-:W-:Y:S01]  /*1560*/  MOV R34, R4 ;  /* 0x0000000400227202 */ /* 0x000fe20000000f00 */
[----:B------:R-:W-:Y:S06]  /*1570*/  BRA `(.L_x_78) ;  /* 0x0000000000407947 */ /* 0x000fec0003800000 */
.L_x_77:
[----:B------:R-:W-:Y:S01]  /*1580*/  MOV R26, R34 ;  /* 0x00000022001a7202 */ /* 0x000fe20000000f00 */
[----:B------:R-:W-:Y:S01]  /*1590*/  IMAD.MOV.U32 R13, RZ, RZ, R35 ;  /* 0x000000ffff0d7224 */ /* 0x000fe200078e0023 */
[----:B------:R-:W-:Y:S01]  /*15a0*/  MOV R14, R20 ;  /* 0x00000014000e7202 */ /* 0x000fe20000000f00 */
[----:B------:R-:W-:Y:S01]  /*15b0*/  IMAD.MOV.U32 R11, RZ, RZ, R21 ;  /* 0x000000ffff0b7224 */ /* 0x000fe200078e0015 */
[----:B------:R-:W-:-:S07]  /*15c0*/  MOV R12, 0x15e0 ;  /* 0x000015e0000c7802 */ /* 0x000fce0000000f00 */
[----:B------:R-:W-:Y:S05]  /*15d0*/  CALL.REL.NOINC `($__internal_2_$__cuda_sm20_div_s64) ;  /* 0x0000005400c07944 */ /* 0x000fea0003c00000 */
[-C--:B------:R-:W-:Y:S01]  /*15e0*/  IADD3 R11, P0, PT, RZ, -R24.reuse, RZ ;  /* 0x80000018ff0b7210 */ /* 0x080fe20007f1e0ff */
[----:B------:R-:W-:Y:S01]  /*15f0*/  IMAD.MOV.U32 R12, RZ, RZ, R34 ;  /* 0x000000ffff0c7224 */ /* 0x000fe200078e0022 */
[----:B------:R-:W-:Y:S02]  /*1600*/  MOV R34, R24 ;  /* 0x0000001800227202 */ /* 0x000fe40000000f00 */
[----:B------:R-:W-:-:S05]  /*1610*/  IADD3.X R13, PT, PT, RZ, ~R25, RZ, P0, !PT ;  /* 0x80000019ff0d7210 */ /* 0x000fca00007fe4ff */
[----:B------:R-:W-:Y:S01]  /*1620*/  IMAD R4, R13, R20, RZ ;  /* 0x000000140d047224 */ /* 0x000fe200078e02ff */
[----:B------:R-:W-:Y:S01]  /*1630*/  MOV R13, R35 ;  /* 0x00000023000d7202 */ /* 0x000fe20000000f00 */
[----:B------:R-:W-:Y:S02]  /*1640*/  IMAD.MOV.U32 R35, RZ, RZ, R25 ;  /* 0x000000ffff237224 */ /* 0x000fe400078e0019 */
[----:B------:R-:W-:-:S04]  /*1650*/  IMAD.WIDE.U32 R12, R20, R11, R12 ;  /* 0x0000000b140c7225 */ /* 0x000fc800078e000c */
[----:B------:R-:W-:-:S04]  /*1660*/  IMAD R11, R21, R11, R4 ;  /* 0x0000000b150b7224 */ /* 0x000fc800078e0204 */
[----:B------:R-:W-:-:S07]  /*1670*/  IMAD.IADD R11, R11, 0x1, R13 ;  /* 0x000000010b0b7824 */ /* 0x000fce00078e020d */
.L_x_78:
[----:B------:R-:W-:Y:S05]  /*1680*/  BSYNC.RECONVERGENT B1 ;  /* 0x0000000000017941 */ /* 0x000fea0003800200 */
.L_x_76:
        /* <DEDUP_REMOVED lines=19> */
[----:B------:R-:W-:-:S04]  /*17c0*/  IMAD.HI.U32 R7, R7, R11, R6 ;  /* 0x0000000b07077227 */ /* 0x000fc800078e0006 */
[----:B------:R-:W-:Y:S02]  /*17d0*/  IMAD.MOV.U32 R11, RZ, RZ, RZ ;  /* 0x000000ffff0b7224 */ /* 0x000fe400078e00ff */
        /* <DEDUP_REMOVED lines=13> */
.L_x_80:
        /* <DEDUP_REMOVED lines=8> */
[----:B------:R-:W-:Y:S01]  /*1930*/  MOV R13, R39 ;  /* 0x00000027000d7202 */ /* 0x000fe20000000f00 */
[----:B------:R-:W-:Y:S01]  /*1940*/  IMAD.MOV.U32 R6, RZ, RZ, R24 ;  /* 0x000000ffff067224 */ /* 0x000fe200078e0018 */
[----:B------:R-:W-:Y:S01]  /*1950*/  IADD3.X R7, PT, PT, RZ, ~R25, RZ, P0, !PT ;  /* 0x80000019ff077210 */ /* 0x000fe200007fe4ff */
[----:B------:R-:W-:-:S04]  /*1960*/  IMAD.WIDE.U32 R12, R20, R11, R12 ;  /* 0x0000000b140c7225 */ /* 0x000fc800078e000c */
[----:B------:R-:W-:-:S04]  /*1970*/  IMAD R7, R7, R20, RZ ;  /* 0x0000001407077224 */ /* 0x000fc800078e02ff */
[----:B------:R-:W-:-:S05]  /*1980*/  IMAD R7, R21, R11, R7 ;  /* 0x0000000b15077224 */ /* 0x000fca00078e0207 */
[----:B------:R-:W-:Y:S01]  /*1990*/  IADD3 R11, PT, PT, R13, R7, RZ ;  /* 0x000000070d0b7210 */ /* 0x000fe20007ffe0ff */
[----:B------:R-:W-:-:S07]  /*19a0*/  IMAD.MOV.U32 R7, RZ, RZ, R25 ;  /* 0x000000ffff077224 */ /* 0x000fce00078e0019 */
.L_x_81:
[----:B------:R-:W-:Y:S05]  /*19b0*/  BSYNC.RECONVERGENT B1 ;  /* 0x0000000000017941 */ /* 0x000fea0003800200 */
.L_x_79:
[----:B------:R-:W-:-:S06]  /*19c0*/  IMAD.WIDE.U32 R38, R5, 0x8, R16 ;  /* 0x0000000805267825 */ /* 0x000fcc00078e0010 */
[----:B------:R-:W2:Y:S01]  /*19d0*/  LDG.E.64 R38, desc[UR14][R38.64] ;  /* 0x0000000e26267981 */ /* 0x000ea2000c1e1b00 */
[----:B------:R-:W-:Y:S01]  /*19e0*/  LOP3.LUT R4, R35, R21, RZ, 0xfc, !PT ;  /* 0x0000001523047212 */ /* 0x000fe200078efcff */
[----:B------:R-:W-:Y:S01]  /*19f0*/  BSSY.RECONVERGENT B1, `(.L_x_82) ;  /* 0x0000030000017945 */ /* 0x000fe20003800200 */
[----:B------:R-:W-:Y:S02]  /*1a00*/  MOV R37, R9 ;  /* 0x0000000900257202 */ /* 0x000fe40000000f00 */
        /* <DEDUP_REMOVED lines=28> */
[----:B------:R-:W-:Y:S01]  /*1bd0*/  MOV R20, R11 ;  /* 0x0000000b00147202 */ /* 0x000fe20000000f00 */
[----:B------:R-:W-:Y:S06]  /*1be0*/  BRA `(.L_x_84) ;  /* 0x0000000000407947 */ /* 0x000fec0003800000 */
.L_x_83:
        /* <DEDUP_REMOVED lines=8> */
[----:B------:R-:W-:-:S03]  /*1c70*/  MOV R12, R34 ;  /* 0x00000022000c7202 */ /* 0x000fc60000000f00 */
[----:B------:R-:W-:Y:S02]  /*1c80*/  IMAD.X R11, RZ, RZ, ~R25, P0 ;  /* 0x000000ffff0b7224 */ /* 0x000fe400000e0e19 */
[----:B------:R-:W-:-:S04]  /*1c90*/  IMAD.WIDE.U32 R12, R20, R9, R12 ;  /* 0x00000009140c7225 */ /* 0x000fc800078e000c */
[----:B------:R-:W-:Y:S01]  /*1ca0*/  IMAD R11, R11, R20, RZ ;  /* 0x000000140b0b7224 */ /* 0x000fe200078e02ff */
[----:B------:R-:W-:-:S03]  /*1cb0*/  MOV R20, R24 ;  /* 0x0000001800147202 */ /* 0x000fc60000000f00 */
[----:B------:R-:W-:Y:S01]  /*1cc0*/  IMAD R11, R21, R9, R11 ;  /* 0x00000009150b7224 */ /* 0x000fe200078e020b */
[----:B------:R-:W-:-:S03]  /*1cd0*/  MOV R9, R25 ;  /* 0x0000001900097202 */ /* 0x000fc60000000f00 */
[----:B------:R-:W-:-:S07]  /*1ce0*/  IMAD.IADD R13, R11, 0x1, R13 ;  /* 0x000000010b0d7824 */ /* 0x000fce00078e020d */
.L_x_84:
[----:B------:R-:W-:Y:S05]  /*1cf0*/  BSYNC.RECONVERGENT B1 ;  /* 0x0000000000017941 */ /* 0x000fea0003800200 */
.L_x_82:
[----:B------:R-:W-:Y:S01]  /*1d00*/  IMAD R13, R13, R38, RZ ;  /* 0x000000260d0d7224 */ /* 0x000fe200078e02ff */
[----:B------:R-:W-:Y:S01]  /*1d10*/  IADD3 R8, PT, PT, R8, -0x4, RZ ;  /* 0xfffffffc08087810 */ /* 0x000fe20007ffe0ff */
[----:B------:R-:W-:Y:S02]  /*1d20*/  IMAD.MOV.U32 R14, RZ, RZ, R22 ;  /* 0x000000ffff0e7224 */ /* 0x000fe400078e0016 */
[-C--:B------:R-:W-:Y:S02]  /*1d30*/  IMAD R13, R39, R12.reuse, R13 ;  /* 0x0000000c270d7224 */ /* 0x080fe400078e020d */
[----:B------:R-:W-:-:S04]  /*1d40*/  IMAD.WIDE.U32 R22, R38, R12, R14 ;  /* 0x0000000c26167225 */ /* 0x000fc800078e000e */
[----:B------:R-:W-:Y:S01]  /*1d50*/  IMAD.IADD R23, R23, 0x1, R13 ;  /* 0x0000000117177824 */ /* 0x000fe200078e020d */
[----:B------:R-:W-:Y:S06]  /*1d60*/  @P1 BRA `(.L_x_85) ;  /* 0xffffffe400881947 */ /* 0x000fec000383ffff */
[----:B------:R-:W-:-:S07]  /*1d70*/  IADD3 R8, PT, PT, R8, 0x1, RZ ;  /* 0x0000000108087810 */ /* 0x000fce0007ffe0ff */
.L_x_60:
[----:B------:R-:W0:Y:S02]  /*1d80*/  LDCU UR4, c[0x0][0x3a0] ;  /* 0x00007400ff0477ac */ /* 0x000e240008000800 */
[----:B0-----:R-:W-:-:S09]  /*1d90*/  ULOP3.LUT UP0, UR4, UR4, 0x3, URZ, 0xc0, !UPT ;  /* 0x0000000304047892 */ /* 0x001fd2000f80c0ff */
[----:B------:R-:W-:Y:S05]  /*1da0*/  BRA.U !UP0, `(.L_x_59) ;  /* 0x0000001108887547 */ /* 0x000fea000b800000 */
[----:B------:R-:W-:-:S09]  /*1db0*/  UISETP.NE.AND UP0, UPT, UR4, 0x1, UPT ;  /* 0x000000010400788c */ /* 0x000fd2000bf05270 */
[----:B------:R-:W-:Y:S05]  /*1dc0*/  BRA.U !UP0, `(.L_x_86) ;  /* 0x0000000d08487547 */ /* 0x000fea000b800000 */
[----:B------:R-:W0:Y:S02]  /*1dd0*/  LDC.64 R16, c[0x0][0x390] ;  /* 0x0000e400ff107b82 */ /* 0x000e240000000a00 */
[----:B0-----:R-:W-:-:S06]  /*1de0*/  IMAD.WIDE.U32 R16, R8, 0x8, R16 ;  /* 0x0000000808107825 */ /* 0x001fcc00078e0010 */
[----:B------:R-:W2:Y:S01]  /*1df0*/  LDG.E.64 R16, desc[UR14][R16.64] ;  /* 0x0000000e10107981 */ /* 0x000ea2000c1e1b00 */
[----:B------:R-:W-:Y:S01]  /*1e00*/  BSSY.RECONVERGENT B1, `(.L_x_87) ;  /* 0x000002b000017945 */ /* 0x000fe20003800200 */
[----:B--2---:R-:W-:-:S04]  /*1e10*/  LOP3.LUT R10, R7, R17, RZ, 0xfc, !PT ;  /* 0x00000011070a7212 */ /* 0x004fc800078efcff */
[----:B------:R-:W-:-:S13]  /*1e20*/  ISETP.NE.U32.AND P0, PT, R10, RZ, PT ;  /* 0x000000ff0a00720c */ /* 0x000fda0003f05070 */
[----:B------:R-:W-:Y:S05]  /*1e30*/  @P0 BRA `(.L_x_88) ;  /* 0x0000000000600947 */ /* 0x000fea0003800000 */
[----:B------:R-:W0:Y:S01]  /*1e40*/  I2F.U32.RP R7, R16 ;  /* 0x0000001000077306 */ /* 0x000e220000209000 */
[----:B------:R-:W-:Y:S02]  /*1e50*/  IADD3 R13, PT, PT, RZ, -R16, RZ ;  /* 0x80000010ff0d7210 */ /* 0x000fe40007ffe0ff */
[----:B------:R-:W-:-:S05]  /*1e60*/  ISETP.NE.U32.AND P2, PT, R16, RZ, PT ;  /* 0x000000ff1000720c */ /* 0x000fca0003f45070 */
[----:B0-----:R-:W0:Y:S02]  /*1e70*/  MUFU.RCP R7, R7 ;  /* 0x0000000700077308 */ /* 0x001e240000001000 */
[----:B0-----:R-:W-:Y:S02]  /*1e80*/  VIADD R10, R7, 0xffffffe ;  /* 0x0ffffffe070a7836 */ /* 0x001fe40000000000 */
[----:B------:R-:W-:-:S04]  /*1e90*/  IMAD.MOV.U32 R7, RZ, RZ, RZ ;  /* 0x000000ffff077224 */ /* 0x000fc800078e00ff */
        /* <DEDUP_REMOVED lines=18> */
.L_x_88:
[----:B------:R-:W-:Y:S01]  /*1fc0*/  MOV R26, R6 ;  /* 0x00000006001a7202 */ /* 0x000fe20000000f00 */
[----:B------:R-:W-:Y:S01]  /*1fd0*/  IMAD.MOV.U32 R13, RZ, RZ, R7 ;  /* 0x000000ffff0d7224 */ /* 0x000fe200078e0007 */
[----:B------:R-:W-:Y:S01]  /*1fe0*/  MOV R14, R16 ;  /* 0x00000010000e7202 */ /* 0x000fe20000000f00 */
[----:B------:R-:W-:Y:S01]  /*1ff0*/  IMAD.MOV.U32 R11, RZ, RZ, R17 ;  /* 0x000000ffff0b7224 */ /* 0x000fe200078e0011 */
[----:B------:R-:W-:-:S07]  /*2000*/  MOV R12, 0x2020 ;  /* 0x00002020000c7802 */ /* 0x000fce0000000f00 */
[----:B------:R-:W-:Y:S05]  /*2010*/  CALL.REL.NOINC `($__internal_2_$__cuda_sm20_div_s64) ;  /* 0x0000004c00307944 */ /* 0x000fea0003c00000 */
[----:B------:R-:W-:-:S04]  /*2020*/  IADD3 R13, P0, PT, RZ, -R24, RZ ;  /* 0x80000018ff0d7210 */ /* 0x000fc80007f1e0ff */
[----:B------:R-:W-:Y:S01]  /*2030*/  IADD3.X R11, PT, PT, RZ, ~R25, RZ, P0, !PT ;  /* 0x80000019ff0b7210 */ /* 0x000fe200007fe4ff */
[----:B------:R-:W-:-:S04]  /*2040*/  IMAD.WIDE.U32 R6, R16, R13, R6 ;  /* 0x0000000d10067225 */ /* 0x000fc800078e0006 */
[----:B------:R-:W-:Y:S02]  /*2050*/  IMAD R11, R11, R16, RZ ;  /* 0x000000100b0b7224 */ /* 0x000fe400078e02ff */
[----:B------:R-:W-:Y:S02]  /*2060*/  IMAD.MOV.U32 R35, RZ, RZ, R6 ;  /* 0x000000ffff237224 */ /* 0x000fe400078e0006 */
[----:B------:R-:W-:Y:S02]  /*2070*/  IMAD R11, R17, R13, R11 ;  /* 0x0000000d110b7224 */ /* 0x000fe400078e020b */
[----:B------:R-:W-:-:S03]  /*2080*/  IMAD.MOV.U32 R6, RZ, RZ, R24 ;  /* 0x000000ffff067224 */ /* 0x000fc600078e0018 */
[----:B------:R-:W-:Y:S02]  /*2090*/  IADD3 R13, PT, PT, R7, R11, RZ ;  /* 0x0000000b070d7210 */ /* 0x000fe40007ffe0ff */
[----:B------:R-:W-:-:S07]  /*20a0*/  MOV R7, R25 ;  /* 0x0000001900077202 */ /* 0x000fce0000000f00 */
.L_x_89:
[----:B------:R-:W-:Y:S05]  /*20b0*/  BSYNC.RECONVERGENT B1 ;  /* 0x0000000000017941 */ /* 0x000fea0003800200 */
.L_x_87:
[----:B------:R-:W0:Y:S02]  /*20c0*/  LDC.64 R36, c[0x0][0x398] ;  /* 0x0000e600ff247b82 */ /* 0x000e240000000a00 */
[----:B0-----:R-:W-:-:S06]  /*20d0*/  IMAD.WIDE.U32 R36, R8, 0x8, R36 ;  /* 0x0000000808247825 */ /* 0x001fcc00078e0024 */
        /* <DEDUP_REMOVED lines=14> */
[----:B0-----:R-:W-:-:S06]  /*21c0*/  IADD3 R4, PT, PT, R9, 0xffffffe, RZ ;  /* 0x0ffffffe09047810 */ /* 0x001fcc0007ffe0ff */
[----:B------:R0:W1:Y:S02]  /*21d0*/  F2I.FTZ.U32.TRUNC.NTZ R5, R4 ;  /* 0x0000000400057305 */ /* 0x000064000021f000 */
[----:B0-----:R-:W-:Y:S02]  /*21e0*/  HFMA2 R4, -RZ, RZ, 0, 0 ;  /* 0x00000000ff047431 */ /* 0x001fe400000001ff */
[----:B-1----:R-:W-:-:S04]  /*21f0*/  IMAD R11, R11, R5, RZ ;  /* 0x000000050b0b7224 */ /* 0x002fc800078e02ff */
[----:B------:R-:W-:-:S06]  /*2200*/  IMAD.HI.U32 R11, R5, R11, R4 ;  /* 0x0000000b050b7227 */ /* 0x000fcc00078e0004 */
[----:B------:R-:W-:Y:S01]  /*2210*/  IMAD.HI.U32 R18, R11, R20, RZ ;  /* 0x000000140b127227 */ /* 0x000fe200078e00ff */
[----:B------:R-:W-:-:S03]  /*2220*/  MOV R11, RZ ;  /* 0x000000ff000b7202 */ /* 0x000fc60000000f00 */
        /* <DEDUP_REMOVED lines=11> */
.L_x_91:
        /* <DEDUP_REMOVED lines=11> */
[----:B------:R-:W-:Y:S01]  /*2390*/  IMAD R10, R5, R16, RZ ;  /* 0x00000010050a7224 */ /* 0x000fe200078e02ff */
[----:B------:R-:W-:-:S03]  /*23a0*/  MOV R5, R9 ;  /* 0x0000000900057202 */ /* 0x000fc60000000f00 */
[----:B------:R-:W-:-:S04]  /*23b0*/  IMAD.WIDE.U32 R4, R16, R11, R4 ;  /* 0x0000000b10047225 */ /* 0x000fc800078e0004 */
[----:B------:R-:W-:Y:S02]  /*23c0*/  IMAD R11, R17, R11, R10 ;  /* 0x0000000b110b7224 */ /* 0x000fe400078e020a */
[----:B------:R-:W-:-:S03]  /*23d0*/  IMAD.MOV.U32 R9, RZ, RZ, R4 ;  /* 0x000000ffff097224 */ /* 0x000fc600078e0004 */
[----:B------:R-:W-:-:S07]  /*23e0*/  IADD3 R11, PT, PT, R11, R5, RZ ;  /* 0x000000050b0b7210 */ /* 0x000fce0007ffe0ff */
.L_x_92:
[----:B------:R-:W-:Y:S05]  /*23f0*/  BSYNC.RECONVERGENT B1 ;  /* 0x0000000000017941 */ /* 0x000fea0003800200 */
.L_x_90:
[----:B------:R-:W0:Y:S01]  /*2400*/  LDC.64 R16, c[0x0][0x390] ;  /* 0x0000e400ff107b82 */ /* 0x000e220000000a00 */
[----:B------:R-:W-:-:S04]  /*2410*/  VIADD R4, R8, 0xffffffff ;  /* 0xffffffff08047836 */ /* 0x000fc80000000000 */
[----:B0-----:R-:W-:-:S06]  /*2420*/  IMAD.WIDE.U32 R16, R4, 0x8, R16 ;  /* 0x0000000804107825 */ /* 0x001fcc00078e0010 */
[----:B------:R-:W2:Y:S01]  /*2430*/  LDG.E.64 R16, desc[UR14][R16.64] ;  /* 0x0000000e10107981 */ /* 0x000ea2000c1e1b00 */
[----:B------:R-:W-:Y:S01]  /*2440*/  IMAD R11, R11, R36, RZ ;  /* 0x000000240b0b7224 */ /* 0x000fe200078e02ff */
[----:B------:R-:W-:Y:S01]  /*2450*/  BSSY.RECONVERGENT B1, `(.L_x_93) ;  /* 0x000002f000017945 */ /* 0x000fe20003800200 */
[----:B------:R-:W-:-:S04]  /*2460*/  IMAD.WIDE.U32 R22, R36, R9, R22 ;  /* 0x0000000924167225 */ /* 0x000fc800078e0016 */
[----:B------:R-:W-:-:S05]  /*2470*/  IMAD R11, R37, R9, R11 ;  /* 0x00000009250b7224 */ /* 0x000fca00078e020b */
[----:B------:R-:W-:Y:S02]  /*2480*/  IADD3 R37, PT, PT, R23, R11, RZ ;  /* 0x0000000b17257210 */ /* 0x000fe40007ffe0ff */
[----:B--2---:R-:W-:-:S04]  /*2490*/  LOP3.LUT R5, R7, R17, RZ, 0xfc, !PT ;  /* 0x0000001107057212 */ /* 0x004fc800078efcff */
[----:B------:R-:W-:-:S13]  /*24a0*/  ISETP.NE.U32.AND P0, PT, R5, RZ, PT ;  /* 0x000000ff0500720c */ /* 0x000fda0003f05070 */
        /* <DEDUP_REMOVED lines=22> */
[----:B------:R-:W-:Y:S02]  /*2610*/  IMAD R10, R16, R5, R6 ;  /* 0x00000005100a7224 */ /* 0x000fe400078e0206 */
[----:B------:R-:W-:Y:S01]  /*2620*/  IMAD.MOV.U32 R6, RZ, RZ, R11 ;  /* 0x000000ffff067224 */ /* 0x000fe200078e000b */
[----:B------:R-:W-:Y:S06]  /*2630*/  BRA `(.L_x_95) ;  /* 0x0000000000407947 */ /* 0x000fec0003800000 */
.L_x_94:
        /* <DEDUP_REMOVED lines=11> */
[----:B------:R-:W-:Y:S02]  /*26f0*/  IMAD.MOV.U32 R7, RZ, RZ, R25 ;  /* 0x000000ffff077224 */ /* 0x000fe400078e0019 */
[----:B------:R-:W-:-:S04]  /*2700*/  IMAD.WIDE.U32 R10, R16, R9, R10 ;  /* 0x00000009100a7225 */ /* 0x000fc800078e000a */
[----:B------:R-:W-:-:S04]  /*2710*/  IMAD R5, R5, R16, RZ ;  /* 0x0000001005057224 */ /* 0x000fc800078e02ff */
[----:B------:R-:W-:-:S05]  /*2720*/  IMAD R5, R17, R9, R5 ;  /* 0x0000000911057224 */ /* 0x000fca00078e0205 */
[----:B------:R-:W-:-:S07]  /*2730*/  IADD3 R9, PT, PT, R11, R5, RZ ;  /* 0x000000050b097210 */ /* 0x000fce0007ffe0ff */
.L_x_95:
[----:B------:R-:W-:Y:S05]  /*2740*/  BSYNC.RECONVERGENT B1 ;  /* 0x0000000000017941 */ /* 0x000fea0003800200 */
.L_x_93:
[----:B------:R-:W0:Y:S02]  /*2750*/  LDC.64 R38, c[0x0][0x398] ;  /* 0x0000e600ff267b82 */ /* 0x000e240000000a00 */
[----:B0-----:R-:W-:-:S06]  /*2760*/  IMAD.WIDE.U32 R38, R4, 0x8, R38 ;  /* 0x0000000804267825 */ /* 0x001fcc00078e0026 */
        /* <DEDUP_REMOVED lines=33> */
.L_x_97:
[----:B------:R-:W-:Y:S01]  /*2980*/  MOV R26, R18 ;  /* 0x00000012001a7202 */ /* 0x000fe20000000f00 */
[----:B------:R-:W-:Y:S01]  /*2990*/  IMAD.MOV.U32 R13, RZ, RZ, R19 ;  /* 0x000000ffff0d7224 */ /* 0x000fe200078e0013 */
[----:B------:R-:W-:Y:S01]  /*29a0*/  MOV R14, R16 ;  /* 0x00000010000e7202 */ /* 0x000fe20000000f00 */
[----:B------:R-:W-:Y:S01]  /*29b0*/  IMAD.MOV.U32 R11, RZ, RZ, R17 ;  /* 0x000000ffff0b7224 */ /* 0x000fe200078e0011 */
[----:B------:R-:W-:-:S07]  /*29c0*/  MOV R12, 0x29e0 ;  /* 0x000029e0000c7802 */ /* 0x000fce0000000f00 */
[----:B------:R-:W-:Y:S05]  /*29d0*/  CALL.REL.NOINC `($__internal_2_$__cuda_sm20_div_s64) ;  /* 0x0000004000c07944 */ /* 0x000fea0003c00000 */
[----:B------:R-:W-:Y:S01]  /*29e0*/  IADD3 R9, P0, PT, RZ, -R24, RZ ;  /* 0x80000018ff097210 */ /* 0x000fe20007f1e0ff */
[----:B------:R-:W-:Y:S02]  /*29f0*/  IMAD.MOV.U32 R10, RZ, RZ, R18 ;  /* 0x000000ffff0a7224 */ /* 0x000fe400078e0012 */
[----:B------:R-:W-:Y:S01]  /*2a00*/  IMAD.MOV.U32 R20, RZ, RZ, R24 ;  /* 0x000000ffff147224 */ /* 0x000fe200078e0018 */
[----:B------:R-:W-:-:S05]  /*2a10*/  IADD3.X R11, PT, PT, RZ, ~R25, RZ, P0, !PT ;  /* 0x80000019ff0b7210 */ /* 0x000fca00007fe4ff */
[----:B------:R-:W-:Y:S01]  /*2a20*/  IMAD R12, R11, R16, RZ ;  /* 0x000000100b0c7224 */ /* 0x000fe200078e02ff */
[----:B------:R-:W-:-:S03]  /*2a30*/  MOV R11, R19 ;  /* 0x00000013000b7202 */ /* 0x000fc60000000f00 */
[----:B------:R-:W-:-:S04]  /*2a40*/  IMAD.WIDE.U32 R10, R16, R9, R10 ;  /* 0x00000009100a7225 */ /* 0x000fc800078e000a */
[----:B------:R-:W-:-:S05]  /*2a50*/  IMAD R9, R17, R9, R12 ;  /* 0x0000000911097224 */ /* 0x000fca00078e020c */
[----:B------:R-:W-:Y:S01]  /*2a60*/  IADD3 R11, PT, PT, R9, R11, RZ ;  /* 0x0000000b090b7210 */ /* 0x000fe20007ffe0ff */
[----:B------:R-:W-:-:S07]  /*2a70*/  IMAD.MOV.U32 R9, RZ, RZ, R25 ;  /* 0x000000ffff097224 */ /* 0x000fce00078e0019 */
.L_x_98:
[----:B------:R-:W-:Y:S05]  /*2a80*/  BSYNC.RECONVERGENT B1 ;  /* 0x0000000000017941 */ /* 0x000fea0003800200 */
.L_x_96:
[----:B------:R-:W-:Y:S01]  /*2a90*/  MOV R36, R22 ;  /* 0x0000001600247202 */ /* 0x000fe20000000f00 */
[----:B------:R-:W-:Y:S02]  /*2aa0*/  IMAD R11, R11, R38, RZ ;  /* 0x000000260b0b7224 */ /* 0x000fe400078e02ff */
[----:B------:R-:W-:Y:S02]  /*2ab0*/  VIADD R8, R8, 0xfffffffe ;  /* 0xfffffffe08087836 */ /* 0x000fe40000000000 */
[----:B------:R-:W-:-:S04]  /*2ac0*/  IMAD.WIDE.U32 R22, R38, R10, R36 ;  /* 0x0000000a26167225 */ /* 0x000fc800078e0024 */
[----:B------:R-:W-:-:S05]  /*2ad0*/  IMAD R11, R39, R10, R11 ;  /* 0x0000000a270b7224 */ /* 0x000fca00078e020b */
[----:B------:R-:W-:-:S07]  /*2ae0*/  IADD3 R23, PT, PT, R23, R11, RZ ;  /* 0x0000000b17177210 */ /* 0x000fce0007ffe0ff */
.L_x_86:
[----:B------:R-:W0:Y:S02]  /*2af0*/  LDCU UR4, c[0x0][0x3a0] ;  /* 0x00007400ff0477ac */ /* 0x000e240008000800 */
[----:B0-----:R-:W-:-:S04]  /*2b00*/  ULOP3.LUT UR4, UR4, 0x1, URZ, 0xc0, !UPT ;  /* 0x0000000104047892 */ /* 0x001fc8000f8ec0ff */
[----:B------:R-:W-:-:S09]  /*2b10*/  UISETP.NE.U32.AND UP0, UPT, UR4, 0x1, UPT ;  /* 0x000000010400788c */ /* 0x000fd2000bf05070 */
[----:B------:R-:W-:Y:S05]  /*2b20*/  BRA.U UP0, `(.L_x_59) ;  /* 0x0000000500287547 */ /* 0x000fea000b800000 */
        /* <DEDUP_REMOVED lines=21> */
[----:B------:R-:W-:-:S05]  /*2c80*/  @P0 IMAD.IADD R6, R6, 0x1, -R10 ;  /* 0x0000000106060824 */ /* 0x000fca00078e0a0a */
[----:B------:R-:W-:-:S13]  /*2c90*/  ISETP.GE.U32.AND P0, PT, R6, R10, PT ;  /* 0x0000000a0600720c */ /* 0x000fda0003f06070 */
[----:B------:R-:W-:Y:S02]  /*2ca0*/  @P0 IADD3 R6, PT, PT, -R10, R6, RZ ;  /* 0x000000060a060210 */ /* 0x000fe40007ffe1ff */
[----:B------:R-:W-:Y:S01]  /*2cb0*/  @!P1 LOP3.LUT R6, RZ, R10, RZ, 0x33, !PT ;  /* 0x0000000aff069212 */ /* 0x000fe200078e33ff */
[----:B------:R-:W-:Y:S06]  /*2cc0*/  BRA `(.L_x_101) ;  /* 0x0000000000187947 */ /* 0x000fec0003800000 */
.L_x_100:
[----:B------:R-:W-:Y:S01]  /*2cd0*/  MOV R18, R6 ;  /* 0x0000000600127202 */ /* 0x000fe20000000f00 */
[----:B------:R-:W-:Y:S01]  /*2ce0*/  IMAD.MOV.U32 R19, RZ, RZ, R7 ;  /* 0x000000ffff137224 */ /* 0x000fe200078e0007 */
[----:B------:R-:W-:Y:S01]  /*2cf0*/  MOV R24, R10 ;  /* 0x0000000a00187202 */ /* 0x000fe20000000f00 */
[----:B------:R-:W-:Y:S01]  /*2d00*/  IMAD.MOV.U32 R21, RZ, RZ, R11 ;  /* 0x000000ffff157224 */ /* 0x000fe200078e000b */
[----:B------:R-:W-:-:S07]  /*2d10*/  MOV R26, 0x2d30 ;  /* 0x00002d30001a7802 */ /* 0x000fce0000000f00 */
[----:B------:R-:W-:Y:S05]  /*2d20*/  CALL.REL.NOINC `($__internal_3_$__cuda_sm20_rem_s64) ;  /* 0x0000004400387944 */ /* 0x000fea0003c00000 */
.L_x_101:
[----:B------:R-:W-:Y:S05]  /*2d30*/  BSYNC.RECONVERGENT B1 ;  /* 0x0000000000017941 */ /* 0x000fea0003800200 */
.L_x_99:
        /* <DEDUP_REMOVED lines=17> */
[----:B------:R-:W0:Y:S02]  /*2e50*/  F2I.FTZ.U32.TRUNC.NTZ R7, R9 ;  /* 0x0000000900077305 */ /* 0x000e24000021f000 */
[----:B0-----:R-:W-:-:S04]  /*2e60*/  IMAD R11, R11, R7, RZ ;  /* 0x000000070b0b7224 */ /* 0x001fc800078e02ff */
[----:B------:R-:W-:-:S06]  /*2e70*/  IMAD.HI.U32 R11, R7, R11, R6 ;  /* 0x0000000b070b7227 */ /* 0x000fcc00078e0006 */
[----:B------:R-:W-:-:S05]  /*2e80*/  IMAD.HI.U32 R6, R11, R20, RZ ;  /* 0x000000140b067227 */ /* 0x000fca00078e00ff */
[----:B------:R-:W-:-:S05]  /*2e90*/  IADD3 R7, PT, PT, -R6, RZ, RZ ;  /* 0x000000ff06077210 */ /* 0x000fca0007ffe1ff */
[----:B------:R-:W-:Y:S02]  /*2ea0*/  IMAD R6, R10, R7, R20 ;  /* 0x000000070a067224 */ /* 0x000fe400078e0214 */
[----:B------:R-:W-:-:S03]  /*2eb0*/  IMAD.MOV.U32 R7, RZ, RZ, RZ ;  /* 0x000000ffff077224 */ /* 0x000fc600078e00ff */
[----:B------:R-:W-:-:S13]  /*2ec0*/  ISETP.GE.U32.AND P0, PT, R6, R10, PT ;  /* 0x0000000a0600720c */ /* 0x000fda0003f06070 */
[----:B------:R-:W-:-:S05]  /*2ed0*/  @P0 IMAD.IADD R6, R6, 0x1, -R10 ;  /* 0x0000000106060824 */ /* 0x000fca00078e0a0a */
[----:B------:R-:W-:-:S13]  /*2ee0*/  ISETP.GE.U32.AND P0, PT, R6, R10, PT ;  /* 0x0000000a0600720c */ /* 0x000fda0003f06070 */
[----:B------:R-:W-:Y:S02]  /*2ef0*/  @P0 IADD3 R6, PT, PT, -R10, R6, RZ ;  /* 0x000000060a060210 */ /* 0x000fe40007ffe1ff */
[----:B------:R-:W-:Y:S01]  /*2f00*/  @!P1 LOP3.LUT R6, RZ, R10, RZ, 0x33, !PT ;  /* 0x0000000aff069212 */ /* 0x000fe200078e33ff */
[----:B------:R-:W-:Y:S06]  /*2f10*/  BRA `(.L_x_104) ;  /* 0x0000000000187947 */ /* 0x000fec0003800000 */
.L_x_103:
[----:B------:R-:W-:Y:S01]  /*2f20*/  MOV R24, R10 ;  /* 0x0000000a00187202 */ /* 0x000fe20000000f00 */
[----:B------:R-:W-:Y:S01]  /*2f30*/  IMAD.MOV.U32 R21, RZ, RZ, R11 ;  /* 0x000000ffff157224 */ /* 0x000fe200078e000b */
[----:B------:R-:W-:Y:S01]  /*2f40*/  MOV R18, R20 ;  /* 0x0000001400127202 */ /* 0x000fe20000000f00 */
[----:B------:R-:W-:Y:S01]  /*2f50*/  IMAD.MOV.U32 R19, RZ, RZ, R9 ;  /* 0x000000ffff137224 */ /* 0x000fe200078e0009 */
[----:B------:R-:W-:-:S07]  /*2f60*/  MOV R26, 0x2f80 ;  /* 0x00002f80001a7802 */ /* 0x000fce0000000f00 */
[----:B------:R-:W-:Y:S05]  /*2f70*/  CALL.REL.NOINC `($__internal_3_$__cuda_sm20_rem_s64) ;  /* 0x0000004000a47944 */ /* 0x000fea0003c00000 */
.L_x_104:
[----:B------:R-:W-:Y:S05]  /*2f80*/  BSYNC.RECONVERGENT B1 ;  /* 0x0000000000017941 */ /* 0x000fea0003800200 */
.L_x_102:
[----:B------:R-:W-:Y:S02]  /*2f90*/  IMAD R7, R7, R16, RZ ;  /* 0x0000001007077224 */ /* 0x000fe400078e02ff */
[----:B------:R-:W-:-:S04]  /*2fa0*/  IMAD.WIDE.U32 R22, R16, R6, R22 ;  /* 0x0000000610167225 */ /* 0x000fc800078e0016 */
[----:B------:R-:W-:-:S05]  /*2fb0*/  IMAD R7, R17, R6, R7 ;  /* 0x0000000611077224 */ /* 0x000fca00078e0207 */
[----:B------:R-:W-:-:S07]  /*2fc0*/  IADD3 R23, PT, PT, R23, R7, RZ ;  /* 0x0000000717177210 */ /* 0x000fce0007ffe0ff */
.L_x_59:
[----:B------:R-:W0:Y:S02]  /*2fd0*/  LDCU.64 UR4, c[0x0][0x388] ;  /* 0x00007100ff0477ac */ /* 0x000e240008000a00 */
[----:B0-----:R-:W-:Y:S02]  /*2fe0*/  LEA R8, P1, R22, UR4, 0x1 ;  /* 0x0000000416087c11 */ /* 0x001fe4000f8208ff */
[----:B------:R-:W-:Y:S02]  /*2ff0*/  LEA R6, P0, R4, UR4, 0x1 ;  /* 0x0000000404067c11 */ /* 0x000fe4000f8008ff */
[----:B------:R-:W-:Y:S02]  /*3000*/  LEA.HI.X R9, R22, UR5, R23, 0x1, P1 ;  /* 0x0000000516097c11 */ /* 0x000fe400088f0c17 */
[----:B------:R-:W-:-:S03]  /*3010*/  LEA.HI.X R7, R4, UR5, R5, 0x1, P0 ;  /* 0x0000000504077c11 */ /* 0x000fc600080f0c05 */
[----:B------:R-:W2:Y:S04]  /*3020*/  LDG.E.U16 R8, desc[UR14][R8.64] ;  /* 0x0000000e08087981 */ /* 0x000ea8000c1e1500 */
[----:B------:R-:W3:Y:S01]  /*3030*/  LDG.E.U16 R6, desc[UR14][R6.64] ;  /* 0x0000000e06067981 */ /* 0x000ee2000c1e1500 */
[----:B------:R-:W-:Y:S02]  /*3040*/  IMAD.MOV.U32 R13, RZ, RZ, 0x3bbb989d ;  /* 0x3bbb989dff0d7424 */ /* 0x000fe400078e00ff */
[----:B------:R-:W-:Y:S01]  /*3050*/  IMAD.MOV.U32 R12, RZ, RZ, 0x437c0000 ;  /* 0x437c0000ff0c7424 */ /* 0x000fe200078e00ff */
[----:B--2---:R-:W-:Y:S02]  /*3060*/  SHF.L.U32 R10, R8, 0x10, RZ ;  /* 0x00000010080a7819 */ /* 0x004fe400000006ff */
[----:B---3--:R-:W-:-:S03]  /*3070*/  SHF.L.U32 R4, R6, 0x10, RZ ;  /* 0x0000001006047819 */ /* 0x008fc600000006ff */
[----:B------:R-:W-:-:S04]  /*3080*/  FFMA.SAT R5, R10, R13, 0.5 ;  /* 0x3f0000000a057423 */ /* 0x000fc8000000200d */
[----:B------:R-:W-:Y:S01]  /*3090*/  FFMA.RM R11, R5, R12, 12582913 ;  /* 0x4b400001050b7423 */ /* 0x000fe2000000400c */
[----:B------:R-:W-:-:S03]  /*30a0*/  FFMA.SAT R5, R4, R13, 0.5 ;  /* 0x3f00000004057423 */ /* 0x000fc6000000200d */
[----:B------:R-:W-:Y:S01]  /*30b0*/  FADD R13, R11, -12583039 ;  /* 0xcb40007f0b0d7421 */ /* 0x000fe20000000000 */
[----:B------:R-:W-:Y:S01]  /*30c0*/  FFMA.RM R5, R5, R12, 12582913 ;  /* 0x4b40000105057423 */ /* 0x000fe2000000400c */
[----:B------:R-:W-:Y:S02]  /*30d0*/  IMAD.SHL.U32 R11, R11, 0x800000, RZ ;  /* 0x008000000b0b7824 */ /* 0x000fe400078e00ff */
[C---:B------:R-:W-:Y:S01]  /*30e0*/  FFMA R13, R10.reuse, 1.4426950216293334961, -R13 ;  /* 0x3fb8aa3b0a0d7823 */ /* 0x040fe2000000080d */
[C---:B------:R-:W-:Y:S01]  /*30f0*/  FADD R7, R5.reuse, -12583039 ;  /* 0xcb40007f05077421 */ /* 0x040fe20000000000 */
[----:B------:R-:W-:Y:S02]  /*3100*/  SHF.L.U32 R5, R5, 0x17, RZ ;  /* 0x0000001705057819 */ /* 0x000fe400000006ff */
[----:B------:R-:W-:Y:S01]  /*3110*/  FFMA R13, R10, 1.925963033500011079e-08, R13 ;  /* 0x32a570600a0d7823 */ /* 0x000fe2000000000d */
[----:B------:R-:W-:-:S03]  /*3120*/  FFMA R7, R4, 1.4426950216293334961, -R7 ;  /* 0x3fb8aa3b04077823 */ /* 0x000fc60000000807 */
[----:B------:R-:W0:Y:S01]  /*3130*/  MUFU.EX2 R6, R13 ;  /* 0x0000000d00067308 */ /* 0x000e220000000800 */
[----:B------:R-:W-:-:S07]  /*3140*/  FFMA R7, R4, 1.925963033500011079e-08, R7 ;  /* 0x32a5706004077823 */ /* 0x000fce0000000007 */
[----:B------:R-:W1:Y:S01]  /*3150*/  MUFU.EX2 R4, R7 ;  /* 0x0000000700047308 */ /* 0x000e620000000800 */
[----:B0-----:R-:W-:-:S04]  /*3160*/  FMUL R6, R11, R6 ;  /* 0x000000060b067220 */ /* 0x001fc80000400000 */
[----:B-1----:R-:W-:-:S05]  /*3170*/  FFMA R4, R5, R4, R6 ;  /* 0x0000000405047223 */ /* 0x002fca0000000006 */
[----:B------:R-:W-:-:S05]  /*3180*/  F2FP.BF16.F32.PACK_AB R4, RZ, R4 ;  /* 0x00000004ff04723e */ /* 0x000fca00000010ff */
[----:B------:R0:W-:Y:S01]  /*3190*/  STS.U16 [R2], R4 ;  /* 0x0000000402007388 */ /* 0x0001e20000000400 */
[----:B------:R-:W-:Y:S05]  /*31a0*/  BRA `(.L_x_105) ;  /* 0x0000003400e87947 */ /* 0x000fea0003800000 */
.L_x_58:
[----:B------:R-:W-:-:S04]  /*31b0*/  ISETP.GE.U32.AND P0, PT, R6, R18, PT ;  /* 0x000000120600720c */ /* 0x000fc80003f06070 */
[----:B------:R-:W-:-:S13]  /*31c0*/  ISETP.GE.U32.AND.EX P0, PT, RZ, R19, PT, P0 ;  /* 0x00000013ff00720c */ /* 0x000fda0003f06100 */
[----:B------:R-:W-:Y:S05]  /*31d0*/  @P0 BRA `(.L_x_105) ;  /* 0x0000003400dc0947 */ /* 0x000fea0003800000 */
[----:B------:R-:W-:Y:S01]  /*31e0*/  ISETP.GE.AND P0, PT, R10, RZ, PT ;  /* 0x000000ff0a00720c */ /* 0x000fe20003f06270 */
[C---:B------:R-:W-:Y:S02]  /*31f0*/  IMAD R4, R18.reuse, UR9, RZ ;  /* 0x0000000912047c24 */ /* 0x040fe4000f8e02ff */
[----:B------:R-:W-:Y:S02]  /*3200*/  IMAD.MOV.U32 R7, RZ, RZ, RZ ;  /* 0x000000ffff077224 */ /* 0x000fe400078e00ff */
[----:B------:R-:W-:Y:S02]  /*3210*/  IMAD R5, R19, UR8, R4 ;  /* 0x0000000813057c24 */ /* 0x000fe4000f8e0204 */
[----:B------:R-:W-:-:S06]  /*3220*/  IMAD.WIDE.U32 R18, R18, UR8, R6 ;  /* 0x0000000812127c25 */ /* 0x000fcc000f8e0006 */
[----:B------:R-:W-:Y:S05]  /*3230*/  @!P0 BRA `(.L_x_106) ;  /* 0x00000034008c8947 */ /* 0x000fea0003800000 */
[----:B------:R-:W-:Y:S02]  /*3240*/  ISETP.GE.U32.AND P0, PT, R10, 0x7, PT ;  /* 0x000000070a00780c */ /* 0x000fe40003f06070 */
[----:B------:R-:W-:Y:S02]  /*3250*/  IADD3 R19, PT, PT, R19, R5, RZ ;  /* 0x0000000513137210 */ /* 0x000fe40007ffe0ff */
[----:B------:R-:W-:-:S09]  /*3260*/  LOP3.LUT R15, R11, 0x7, RZ, 0xc0, !PT ;  /* 0x000000070b0f7812 */ /* 0x000fd200078ec0ff */
[----:B------:R-:W-:Y:S05]  /*3270*/  @!P0 BRA `(.L_x_107) ;  /* 0x0000001c00388947 */ /* 0x000fea0003800000 */
[----:B------:R-:W0:Y:S01]  /*3280*/  LDC.64 R34, c[0x0][0x390] ;  /* 0x0000e400ff227b82 */ /* 0x000e220000000a00 */
[C---:B------:R-:W-:Y:S01]  /*3290*/  LOP3.LUT R6, R11.reuse, 0xfffffff8, RZ, 0xc0, !PT ;  /* 0xfffffff80b067812 */ /* 0x040fe200078ec0ff */
[----:B------:R-:W-:-:S03]  /*32a0*/  VIADD R10, R11, 0xfffffffc ;  /* 0xfffffffc0b0a7836 */ /* 0x000fc60000000000 */
[----:B------:R-:W-:-:S03]  /*32b0*/  IADD3 R6, PT, PT, -R6, RZ, RZ ;  /* 0x000000ff06067210 */ /* 0x000fc60007ffe1ff */
[----:B------:R-:W1:Y:S04]  /*32c0*/  LDC.64 R16, c[0x0][0x398] ;  /* 0x0000e600ff107b82 */ /* 0x000e680000000a00 */
.L_x_132:
[----:B------:R-:W-:-:S04]  /*32d0*/  VIADD R5, R10, 0x3 ;  /* 0x000000030a057836 */ /* 0x000fc80000000000 */
[----:B0-----:R-:W-:-:S06]  /*32e0*/  IMAD.WIDE.U32 R20, R5, 0x8, R34 ;  /* 0x0000000805147825 */ /* 0x001fcc00078e0022 */
[----:B------:R-:W2:Y:S01]  /*32f0*/  LDG.E.64 R20, desc[UR14][R20.64] ;  /* 0x0000000e14147981 */ /* 0x000ea2000c1e1b00 */
[----:B------:R-:W-:Y:S01]  /*3300*/  BSSY.RECONVERGENT B1, `(.L_x_108) ;  /* 0x000002a000017945 */ /* 0x000fe20003800200 */
[----:B--2---:R-:W-:-:S04]  /*3310*/  LOP3.LUT R4, R19, R21, RZ, 0xfc, !PT ;  /* 0x0000001513047212 */ /* 0x004fc800078efcff */
[----:B------:R-:W-:-:S13]  /*3320*/  ISETP.NE.U32.AND P0, PT, R4, RZ, PT ;  /* 0x000000ff0400720c */ /* 0x000fda0003f05070 */
[----:B------:R-:W-:Y:S05]  /*3330*/  @P0 BRA `(.L_x_109) ;  /* 0x00000000005c0947 */ /* 0x000fea0003800000 */
[----:B------:R-:W0:Y:S01]  /*3340*/  I2F.U32.RP R4, R20 ;  /* 0x0000001400047306 */ /* 0x000e220000209000 */
[----:B------:R-:W-:Y:S01]  /*3350*/  IMAD.MOV R7, RZ, RZ, -R20 ;  /* 0x000000ffff077224 */ /* 0x000fe200078e0a14 */
[----:B------:R-:W-:Y:S01]  /*3360*/  ISETP.NE.U32.AND P2, PT, R20, RZ, PT ;  /* 0x000000ff1400720c */ /* 0x000fe20003f45070 */
[----:B------:R-:W-:Y:S01]  /*3370*/  IMAD.MOV.U32 R37, RZ, RZ, RZ ;  /* 0x000000ffff257224 */ /* 0x000fe200078e00ff */
[----:B------:R-:W-:-:S04]  /*3380*/  MOV R11, RZ ;  /* 0x000000ff000b7202 */ /* 0x000fc80000000f00 */
[----:B0-----:R-:W0:Y:S02]  /*3390*/  MUFU.RCP R4, R4 ;  /* 0x0000000400047308 */ /* 0x001e240000001000 */
[----:B0-----:R-:W-:-:S06]  /*33a0*/  IADD3 R12, PT, PT, R4, 0xffffffe, RZ ;  /* 0x0ffffffe040c7810 */ /* 0x001fcc0007ffe0ff */
[----:B------:R0:W2:Y:S02]  /*33b0*/  F2I.FTZ.U32.TRUNC.NTZ R13, R12 ;  /* 0x0000000c000d7305 */ /* 0x0000a4000021f000 */
[----:B0-----:R-:W-:Y:S02]  /*33c0*/  HFMA2 R12, -RZ, RZ, 0, 0 ;  /* 0x00000000ff0c7431 */ /* 0x001fe400000001ff */
[----:B--2---:R-:W-:-:S04]  /*33d0*/  IMAD R7, R7, R13, RZ ;  /* 0x0000000d07077224 */ /* 0x004fc800078e02ff */
        /* <DEDUP_REMOVED lines=13> */
.L_x_109:
        /* <DEDUP_REMOVED lines=11> */
[----:B------:R-:W-:-:S04]  /*3560*/  IMAD R7, R7, R20, RZ ;  /* 0x0000001407077224 */ /* 0x000fc800078e02ff */
[----:B------:R-:W-:Y:S02]  /*3570*/  IMAD R7, R21, R11, R7 ;  /* 0x0000000b15077224 */ /* 0x000fe400078e0207 */
[----:B------:R-:W-:-:S03]  /*3580*/  IMAD.MOV.U32 R21, RZ, RZ, R12 ;  /* 0x000000ffff157224 */ /* 0x000fc600078e000c */
[----:B------:R-:W-:-:S07]  /*3590*/  IADD3 R11, PT, PT, R13, R7, RZ ;  /* 0x000000070d0b7210 */ /* 0x000fce0007ffe0ff */
.L_x_110:
[----:B------:R-:W-:Y:S05]  /*35a0*/  BSYNC.RECONVERGENT B1 ;  /* 0x0000000000017941 */ /* 0x000fea0003800200 */
.L_x_108:
[----:B------:R-:W0:Y:S01]  /*35b0*/  LDC.64 R18, c[0x0][0x390] ;  /* 0x0000e400ff127b82 */ /* 0x000e220000000a00 */
[----:B------:R-:W-:-:S07]  /*35c0*/  VIADD R7, R10, 0x2 ;  /* 0x000000020a077836 */ /* 0x000fce0000000000 */
[----:B------:R-:W2:Y:S01]  /*35d0*/  LDC.64 R22, c[0x0][0x398] ;  /* 0x0000e600ff167b82 */ /* 0x000ea20000000a00 */
[----:B0-----:R-:W-:-:S06]  /*35e0*/  IMAD.WIDE.U32 R38, R7, 0x8, R18 ;  /* 0x0000000807267825 */ /* 0x001fcc00078e0012 */
[----:B------:R-:W3:Y:S01]  /*35f0*/  LDG.E.64 R38, desc[UR14][R38.64] ;  /* 0x0000000e26267981 */ /* 0x000ee2000c1e1b00 */
[----:B--2---:R-:W-:-:S06]  /*3600*/  IMAD.WIDE.U32 R12, R5, 0x8, R22 ;  /* 0x00000008050c7825 */ /* 0x004fcc00078e0016 */
[----:B------:R-:W2:Y:S01]  /*3610*/  LDG.E.64 R12, desc[UR14][R12.64] ;  /* 0x0000000e0c0c7981 */ /* 0x000ea2000c1e1b00 */
[----:B------:R-:W-:Y:S01]  /*3620*/  BSSY.RECONVERGENT B1, `(.L_x_111) ;  /* 0x0000031000017945 */ /* 0x000fe20003800200 */
[----:B---3--:R-:W-:-:S04]  /*3630*/  LOP3.LUT R14, R37, R39, RZ, 0xfc, !PT ;  /* 0x00000027250e7212 */ /* 0x008fc800078efcff */
[----:B------:R-:W-:Y:S01]  /*3640*/  ISETP.NE.U32.AND P0, PT, R14, RZ, PT ;  /* 0x000000ff0e00720c */ /* 0x000fe20003f05070 */
[-C--:B--2---:R-:W-:Y:S02]  /*3650*/  IMAD R20, R13, R21.reuse, RZ ;  /* 0x000000150d147224 */ /* 0x084fe400078e02ff */
[----:B------:R-:W-:-:S04]  /*3660*/  IMAD.WIDE.U32 R4, R12, R21, RZ ;  /* 0x000000150c047225 */ /* 0x000fc800078e00ff */
        /* <DEDUP_REMOVED lines=8> */
[----:B0-----:R-:W-:Y:S02]  /*36f0*/  VIADD R12, R11, 0xffffffe ;  /* 0x0ffffffe0b0c7836 */ /* 0x001fe40000000000 */
[----:B------:R-:W-:-:S04]  /*3700*/  IMAD.MOV.U32 R11, RZ, RZ, RZ ;  /* 0x000000ffff0b7224 */ /* 0x000fc800078e00ff */
[----:B------:R0:W2:Y:S02]  /*3710*/  F2I.FTZ.U32.TRUNC.NTZ R13, R12 ;  /* 0x0000000c000d7305 */ /* 0x0000a4000021f000 */
[----:B0-----:R-:W-:Y:S02]  /*3720*/  IMAD.MOV.U32 R12, RZ, RZ, RZ ;  /* 0x000000ffff0c7224 */ /* 0x001fe400078e00ff */
[----:B--2---:R-:W-:-:S04]  /*3730*/  IMAD R25, R25, R13, RZ ;  /* 0x0000000d19197224 */ /* 0x004fc800078e02ff */
[----:B------:R-:W-:-:S06]  /*3740*/  IMAD.HI.U32 R13, R13, R25, R12 ;  /* 0x000000190d0d7227 */ /* 0x000fcc00078e000c */
[----:B------:R-:W-:-:S05]  /*3750*/  IMAD.HI.U32 R13, R13, R36, RZ ;  /* 0x000000240d0d7227 */ /* 0x000fca00078e00ff */
[----:B------:R-:W-:-:S05]  /*3760*/  IADD3 R25, PT, PT, -R13, RZ, RZ ;  /* 0x000000ff0d197210 */ /* 0x000fca0007ffe1ff */
[----:B------:R-:W-:-:S05]  /*3770*/  IMAD R25, R38, R25, R36 ;  /* 0x0000001926197224 */ /* 0x000fca00078e0224 */
[----:B------:R-:W-:-:S13]  /*3780*/  ISETP.GE.U32.AND P0, PT, R25, R38, PT ;  /* 0x000000261900720c */ /* 0x000fda0003f06070 */
[----:B------:R-:W-:Y:S01]  /*3790*/  @P0 IMAD.IADD R25, R25, 0x1, -R38 ;  /* 0x0000000119190824 */ /* 0x000fe200078e0a26 */
[----:B------:R-:W-:-:S04]  /*37a0*/  @P0 IADD3 R13, PT, PT, R13, 0x1, RZ ;  /* 0x000000010d0d0810 */ /* 0x000fc80007ffe0ff */
[----:B------:R-:W-:-:S13]  /*37b0*/  ISETP.GE.U32.AND P1, PT, R25, R38, PT ;  /* 0x000000261900720c */ /* 0x000fda0003f26070 */
[----:B------:R-:W-:Y:S01]  /*37c0*/  @P1 VIADD R13, R13, 0x1 ;  /* 0x000000010d0d1836 */ /* 0x000fe20000000000 */
[----:B------:R-:W-:-:S04]  /*37d0*/  @!P2 LOP3.LUT R13, RZ, R38, RZ, 0x33, !PT ;  /* 0x00000026ff0da212 */ /* 0x000fc800078e33ff */
[----:B------:R-:W-:-:S05]  /*37e0*/  IADD3 R39, PT, PT, -R13, RZ, RZ ;  /* 0x000000ff0d277210 */ /* 0x000fca0007ffe1ff */
[----:B------:R-:W-:Y:S01]  /*37f0*/  IMAD R39, R38, R39, R36 ;  /* 0x0000002726277224 */ /* 0x000fe200078e0224 */
[----:B------:R-:W-:Y:S01]  /*3800*/  MOV R36, R13 ;  /* 0x0000000d00247202 */ /* 0x000fe20000000f00 */
[----:B------:R-:W-:Y:S06]  /*3810*/  BRA `(.L_x_113) ;  /* 0x0000000000447947 */ /* 0x000fec0003800000 */
.L_x_112:
        /* <DEDUP_REMOVED lines=8> */
[----:B------:R-:W-:Y:S01]  /*38a0*/  MOV R13, R37 ;  /* 0x00000025000d7202 */ /* 0x000fe20000000f00 */
[----:B------:R-:W-:Y:S01]  /*38b0*/  IMAD.MOV.U32 R36, RZ, RZ, R24 ;  /* 0x000000ffff247224 */ /* 0x000fe200078e0018 */
[-C--:B------:R-:W-:Y:S02]  /*38c0*/  IADD3.X R11, PT, PT, RZ, ~R25.reuse, RZ, P0, !PT ;  /* 0x80000019ff0b7210 */ /* 0x080fe400007fe4ff */
[----:B------:R-:W-:Y:S01]  /*38d0*/  MOV R37, R25 ;  /* 0x0000001900257202 */ /* 0x000fe20000000f00 */
[----:B------:R-:W-:-:S04]  /*38e0*/  IMAD.WIDE.U32 R12, R38, R27, R12 ;  /* 0x0000001b260c7225 */ /* 0x000fc800078e000c */
[----:B------:R-:W-:-:S04]  /*38f0*/  IMAD R11, R11, R38, RZ ;  /* 0x000000260b0b7224 */ /* 0x000fc800078e02ff */
[----:B------:R-:W-:Y:S02]  /*3900*/  IMAD R11, R39, R27, R11 ;  /* 0x0000001b270b7224 */ /* 0x000fe400078e020b */
[----:B------:R-:W-:-:S03]  /*3910*/  IMAD.MOV.U32 R39, RZ, RZ, R12 ;  /* 0x000000ffff277224 */ /* 0x000fc600078e000c */
[----:B------:R-:W-:-:S07]  /*3920*/  IADD3 R11, PT, PT, R13, R11, RZ ;  /* 0x0000000b0d0b7210 */ /* 0x000fce0007ffe0ff */
.L_x_113:
[----:B------:R-:W-:Y:S05]  /*3930*/  BSYNC.RECONVERGENT B1 ;  /* 0x0000000000017941 */ /* 0x000fea0003800200 */
.L_x_111:
[----:B------:R-:W-:Y:S02]  /*3940*/  VIADD R5, R10, 0x1 ;  /* 0x000000010a057836 */ /* 0x000fe40000000000 */
[----:B------:R-:W-:-:S04]  /*3950*/  IMAD.WIDE.U32 R12, R7, 0x8, R22 ;  /* 0x00000008070c7825 */ /* 0x000fc800078e0016 */
[----:B------:R-:W-:Y:S02]  /*3960*/  IMAD.WIDE.U32 R40, R5, 0x8, R18 ;  /* 0x0000000805287825 */ /* 0x000fe400078e0012 */
[----:B------:R-:W2:Y:S04]  /*3970*/  LDG.E.64 R12, desc[UR14][R12.64] ;  /* 0x0000000e0c0c7981 */ /* 0x000ea8000c1e1b00 */
[----:B------:R-:W3:Y:S01]  /*3980*/  LDG.E.64 R40, desc[UR14][R40.64] ;  /* 0x0000000e28287981 */ /* 0x000ee2000c1e1b00 */
[----:B------:R-:W-:Y:S01]  /*3990*/  MOV R20, R4 ;  /* 0x0000000400147202 */ /* 0x000fe20000000f00 */
[----:B------:R-:W-:Y:S01]  /*39a0*/  BSSY.RECONVERGENT B1, `(.L_x_114) ;  /* 0x0000030000017945 */ /* 0x000fe20003800200 */
[----:B---3--:R-:W-:-:S04]  /*39b0*/  LOP3.LUT R7, R37, R41, RZ, 0xfc, !PT ;  /* 0x0000002925077212 */ /* 0x008fc800078efcff */
        /* <DEDUP_REMOVED lines=29> */
.L_x_115:
        /* <DEDUP_REMOVED lines=10> */
[----:B------:R-:W-:Y:S01]  /*3c30*/  IADD3.X R11, PT, PT, RZ, ~R25, RZ, P0, !PT ;  /* 0x80000019ff0b7210 */ /* 0x000fe200007fe4ff */
[----:B------:R-:W-:-:S04]  /*3c40*/  IMAD.WIDE.U32 R12, R40, R21, R12 ;  /* 0x00000015280c7225 */ /* 0x000fc800078e000c */
[----:B------:R-:W-:-:S04]  /*3c50*/  IMAD R11, R11, R40, RZ ;  /* 0x000000280b0b7224 */ /* 0x000fc800078e02ff */
[----:B------:R-:W-:Y:S01]  /*3c60*/  IMAD R11, R41, R21, R11 ;  /* 0x00000015290b7224 */ /* 0x000fe200078e020b */
[----:B------:R-:W-:Y:S01]  /*3c70*/  MOV R21, R25 ;  /* 0x0000001900157202 */ /* 0x000fe20000000f00 */
[----:B------:R-:W-:-:S03]  /*3c80*/  IMAD.MOV.U32 R41, RZ, RZ, R12 ;  /* 0x000000ffff297224 */ /* 0x000fc600078e000c */
[----:B------:R-:W-:-:S07]  /*3c90*/  IADD3 R11, PT, PT, R13, R11, RZ ;  /* 0x0000000b0d0b7210 */ /* 0x000fce0007ffe0ff */
.L_x_116:
[----:B------:R-:W-:Y:S05]  /*3ca0*/  BSYNC.RECONVERGENT B1 ;  /* 0x0000000000017941 */ /* 0x000fea0003800200 */
.L_x_114:
[----:B------:R-:W-:-:S04]  /*3cb0*/  IMAD.WIDE.U32 R36, R10, 0x8, R18 ;  /* 0x000000080a247825 */ /* 0x000fc800078e0012 */
[----:B------:R-:W-:Y:S02]  /*3cc0*/  IMAD.WIDE.U32 R12, R5, 0x8, R22 ;  /* 0x00000008050c7825 */ /* 0x000fe400078e0016 */
[----:B------:R-:W2:Y:S04]  /*3cd0*/  LDG.E.64 R36, desc[UR14][R36.64] ;  /* 0x0000000e24247981 */ /* 0x000ea8000c1e1b00 */
[----:B------:R-:W3:Y:S01]  /*3ce0*/  LDG.E.64 R4, desc[UR14][R12.64] ;  /* 0x0000000e0c047981 */ /* 0x000ee2000c1e1b00 */
[----:B------:R-:W-:Y:S01]  /*3cf0*/  IMAD.MOV.U32 R39, RZ, RZ, R7 ;  /* 0x000000ffff277224 */ /* 0x000fe200078e0007 */
[----:B------:R-:W-:Y:S01]  /*3d00*/  BSSY.RECONVERGENT B1, `(.L_x_117) ;  /* 0x0000032000017945 */ /* 0x000fe20003800200 */
[----:B--2---:R-:W-:-:S04]  /*3d10*/  LOP3.LUT R14, R21, R37, RZ, 0xfc, !PT ;  /* 0x00000025150e7212 */ /* 0x004fc800078efcff */
[----:B------:R-:W-:Y:S01]  /*3d20*/  ISETP.NE.U32.AND P0, PT, R14, RZ, PT ;  /* 0x000000ff0e00720c */ /* 0x000fe20003f05070 */
[-C--:B---3--:R-:W-:Y:S02]  /*3d30*/  IMAD R5, R5, R41.reuse, RZ ;  /* 0x0000002905057224 */ /* 0x088fe400078e02ff */
[----:B------:R-:W-:-:S04]  /*3d40*/  IMAD.WIDE.U32 R38, R4, R41, R38 ;  /* 0x0000002904267225 */ /* 0x000fc800078e0026 */
[----:B------:R-:W-:Y:S01]  /*3d50*/  IMAD R7, R4, R11, R5 ;  /* 0x0000000b04077224 */ /* 0x000fe200078e0205 */
[----:B------:R-:W-:-:S03]  /*3d60*/  IADD3 R5, PT, PT, R10, -0x4, RZ ;  /* 0xfffffffc0a057810 */ /* 0x000fc60007ffe0ff */
[----:B------:R-:W-:Y:S02]  /*3d70*/  IMAD.IADD R7, R39, 0x1, R7 ;  /* 0x0000000127077824 */ /* 0x000fe400078e0207 */
[----:B------:R-:W-:Y:S05]  /*3d80*/  @P0 BRA `(.L_x_118) ;  /* 0x0000000000600947 */ /* 0x000fea0003800000 */
[----:B------:R-:W0:Y:S01]  /*3d90*/  I2F.U32.RP R4, R36 ;  /* 0x0000002400047306 */ /* 0x000e220000209000 */
[----:B------:R-:W-:Y:S01]  /*3da0*/  IMAD.MOV R11, RZ, RZ, -R36 ;  /* 0x000000ffff0b7224 */ /* 0x000fe200078e0a24 */
[----:B------:R-:W-:Y:S01]  /*3db0*/  ISETP.NE.U32.AND P2, PT, R36, RZ, PT ;  /* 0x000000ff2400720c */ /* 0x000fe20003f45070 */
[----:B------:R-:W-:-:S05]  /*3dc0*/  HFMA2 R21, -RZ, RZ, 0, 0 ;  /* 0x00000000ff157431 */ /* 0x000fca00000001ff */
        /* <DEDUP_REMOVED lines=20> */
.L_x_118:
[----:B------:R-:W-:Y:S01]  /*3f10*/  IMAD.MOV.U32 R26, RZ, RZ, R20 ;  /* 0x000000ffff1a7224 */ /* 0x000fe200078e0014 */
[----:B------:R-:W-:Y:S01]  /*3f20*/  MOV R13, R21 ;  /* 0x00000015000d7202 */ /* 0x000fe20000000f00 */
[----:B------:R-:W-:Y:S01]  /*3f30*/  IMAD.MOV.U32 R14, RZ, RZ, R36 ;  /* 0x000000ffff0e7224 */ /* 0x000fe200078e0024 */
[----:B------:R-:W-:Y:S02]  /*3f40*/  MOV R11, R37 ;  /* 0x00000025000b7202 */ /* 0x000fe40000000f00 */
[----:B------:R-:W-:-:S07]  /*3f50*/  MOV R12, 0x3f70 ;  /* 0x00003f70000c7802 */ /* 0x000fce0000000f00 */
[----:B-1----:R-:W-:Y:S05]  /*3f60*/  CALL.REL.NOINC `($__internal_2_$__cuda_sm20_div_s64) ;  /* 0x0000002c005c7944 */ /* 0x002fea0003c00000 */
[----:B------:R-:W-:Y:S01]  /*3f70*/  IADD3 R27, P0, PT, RZ, -R24, RZ ;  /* 0x80000018ff1b7210 */ /* 0x000fe20007f1e0ff */
[----:B------:R-:W-:Y:S01]  /*3f80*/  IMAD.MOV.U32 R13, RZ, RZ, R21 ;  /* 0x000000ffff0d7224 */ /* 0x000fe200078e0015 */
[----:B------:R-:W-:Y:S01]  /*3f90*/  MOV R12, R20 ;  /* 0x00000014000c7202 */ /* 0x000fe20000000f00 */
[--C-:B------:R-:W-:Y:S01]  /*3fa0*/  IMAD.MOV.U32 R21, RZ, RZ, R25.reuse ;  /* 0x000000ffff157224 */ /* 0x100fe200078e0019 */
[----:B------:R-:W-:Y:S01]  /*3fb0*/  MOV R20, R24 ;  /* 0x0000001800147202 */ /* 0x000fe20000000f00 */
[----:B------:R-:W-:Y:S02]  /*3fc0*/  IMAD.X R11, RZ, RZ, ~R25, P0 ;  /* 0x000000ffff0b7224 */ /* 0x000fe400000e0e19 */
[----:B------:R-:W-:-:S04]  /*3fd0*/  IMAD.WIDE.U32 R12, R36, R27, R12 ;  /* 0x0000001b240c7225 */ /* 0x000fc800078e000c */
[----:B------:R-:W-:-:S04]  /*3fe0*/  IMAD R11, R11, R36, RZ ;  /* 0x000000240b0b7224 */ /* 0x000fc800078e02ff */
[----:B------:R-:W-:Y:S01]  /*3ff0*/  IMAD R11, R37, R27, R11 ;  /* 0x0000001b250b7224 */ /* 0x000fe200078e020b */
[----:B------:R-:W-:-:S03]  /*4000*/  MOV R37, R12 ;  /* 0x0000000c00257202 */ /* 0x000fc60000000f00 */
[----:B------:R-:W-:-:S07]  /*4010*/  IMAD.IADD R11, R13, 0x1, R11 ;  /* 0x000000010d0b7824 */ /* 0x000fce00078e020b */
.L_x_119:
[----:B------:R-:W-:Y:S05]  /*4020*/  BSYNC.RECONVERGENT B1 ;  /* 0x0000000000017941 */ /* 0x000fea0003800200 */
.L_x_117:
[C---:B------:R-:W-:Y:S01]  /*4030*/  IADD3 R4, PT, PT, R10.reuse, -0x1, RZ ;  /* 0xffffffff0a047810 */ /* 0x040fe20007ffe0ff */
[----:B------:R-:W-:-:S04]  /*4040*/  IMAD.WIDE.U32 R12, R10, 0x8, R22 ;  /* 0x000000080a0c7825 */ /* 0x000fc800078e0016 */
[----:B------:R-:W-:Y:S02]  /*4050*/  IMAD.WIDE.U32 R24, R4, 0x8, R18 ;  /* 0x0000000804187825 */ /* 0x000fe400078e0012 */
[----:B------:R-:W2:Y:S04]  /*4060*/  LDG.E.64 R12, desc[UR14][R12.64] ;  /* 0x0000000e0c0c7981 */ /* 0x000ea8000c1e1b00 */
[----:B------:R-:W3:Y:S01]  /*4070*/  LDG.E.64 R22, desc[UR14][R24.64] ;  /* 0x0000000e18167981 */ /* 0x000ee2000c1e1b00 */
[----:B------:R-:W-:Y:S01]  /*4080*/  IMAD.MOV.U32 R39, RZ, RZ, R7 ;  /* 0x000000ffff277224 */ /* 0x000fe200078e0007 */
[----:B------:R-:W-:Y:S01]  /*4090*/  BSSY.RECONVERGENT B1, `(.L_x_120) ;  /* 0x0000031000017945 */ /* 0x000fe20003800200 */
[----:B---3--:R-:W-:-:S04]  /*40a0*/  LOP3.LUT R14, R21, R23, RZ, 0xfc, !PT ;  /* 0x00000017150e7212 */ /* 0x008fc800078efcff */
        /* <DEDUP_REMOVED lines=30> */
.L_x_121:
        /* <DEDUP_REMOVED lines=13> */
[----:B------:R-:W-:Y:S02]  /*4360*/  IMAD R7, R7, R22, RZ ;  /* 0x0000001607077224 */ /* 0x000fe400078e02ff */
[----:B------:R-:W-:Y:S02]  /*4370*/  IMAD.MOV.U32 R27, RZ, RZ, R12 ;  /* 0x000000ffff1b7224 */ /* 0x000fe400078e000c */
[----:B------:R-:W-:-:S05]  /*4380*/  IMAD R7, R23, R11, R7 ;  /* 0x0000000b17077224 */ /* 0x000fca00078e0207 */
[----:B------:R-:W-:-:S07]  /*4390*/  IADD3 R11, PT, PT, R13, R7, RZ ;  /* 0x000000070d0b7210 */ /* 0x000fce0007ffe0ff */
.L_x_122:
[----:B------:R-:W-:Y:S05]  /*43a0*/  BSYNC.RECONVERGENT B1 ;  /* 0x0000000000017941 */ /* 0x000fea0003800200 */
.L_x_120:
[----:B------:R-:W0:Y:S01]  /*43b0*/  LDC.64 R22, c[0x0][0x390] ;  /* 0x0000e400ff167b82 */ /* 0x000e220000000a00 */
[----:B------:R-:W-:-:S07]  /*43c0*/  VIADD R7, R10, 0xfffffffe ;  /* 0xfffffffe0a077836 */ /* 0x000fce0000000000 */
[----:B------:R-:W2:Y:S01]  /*43d0*/  LDC.64 R12, c[0x0][0x398] ;  /* 0x0000e600ff0c7b82 */ /* 0x000ea20000000a00 */
[----:B0-----:R-:W-:-:S06]  /*43e0*/  IMAD.WIDE.U32 R22, R7, 0x8, R22 ;  /* 0x0000000807167825 */ /* 0x001fcc00078e0016 */
[----:B------:R-:W3:Y:S01]  /*43f0*/  LDG.E.64 R22, desc[UR14][R22.64] ;  /* 0x0000000e16167981 */ /* 0x000ee2000c1e1b00 */
[----:B--2---:R-:W-:-:S06]  /*4400*/  IMAD.WIDE.U32 R12, R4, 0x8, R12 ;  /* 0x00000008040c7825 */ /* 0x004fcc00078e000c */
[----:B------:R-:W2:Y:S01]  /*4410*/  LDG.E.64 R12, desc[UR14][R12.64] ;  /* 0x0000000e0c0c7981 */ /* 0x000ea2000c1e1b00 */
        /* <DEDUP_REMOVED lines=33> */
.L_x_124:
        /* <DEDUP_REMOVED lines=14> */
[----:B------:R-:W-:Y:S01]  /*4710*/  IMAD R11, R23, R27, R11 ;  /* 0x0000001b170b7224 */ /* 0x000fe200078e020b */
[----:B------:R-:W-:-:S04]  /*4720*/  MOV R27, R12 ;  /* 0x0000000c001b7202 */ /* 0x000fc80000000f00 */
[----:B------:R-:W-:-:S07]  /*4730*/  IADD3 R11, PT, PT, R13, R11, RZ ;  /* 0x0000000b0d0b7210 */ /* 0x000fce0007ffe0ff */
.L_x_125:
[----:B------:R-:W-:Y:S05]  /*4740*/  BSYNC.RECONVERGENT B1 ;  /* 0x0000000000017941 */ /* 0x000fea0003800200 */
.L_x_123:
[----:B------:R-:W0:Y:S01]  /*4750*/  LDC.64 R22, c[0x0][0x390] ;  /* 0x0000e400ff167b82 */ /* 0x000e220000000a00 */
[----:B------:R-:W-:-:S07]  /*4760*/  IADD3 R4, PT, PT, R10, -0x3, RZ ;  /* 0xfffffffd0a047810 */ /* 0x000fce0007ffe0ff */
[----:B------:R-:W2:Y:S01]  /*4770*/  LDC.64 R12, c[0x0][0x398] ;  /* 0x0000e600ff0c7b82 */ /* 0x000ea20000000a00 */
[----:B0-----:R-:W-:-:S06]  /*4780*/  IMAD.WIDE.U32 R22, R4, 0x8, R22 ;  /* 0x0000000804167825 */ /* 0x001fcc00078e0016 */
[----:B------:R-:W3:Y:S01]  /*4790*/  LDG.E.64 R22, desc[UR14][R22.64] ;  /* 0x0000000e16167981 */ /* 0x000ee2000c1e1b00 */
[----:B--2---:R-:W-:-:S06]  /*47a0*/  IMAD.WIDE.U32 R12, R7, 0x8, R12 ;  /* 0x00000008070c7825 */ /* 0x004fcc00078e000c */
[----:B------:R-:W2:Y:S01]  /*47b0*/  LDG.E.64 R12, desc[UR14][R12.64] ;  /* 0x0000000e0c0c7981 */ /* 0x000ea2000c1e1b00 */
        /* <DEDUP_REMOVED lines=13> */
[----:B0-----:R-:W-:Y:S02]  /*4890*/  IADD3 R12, PT, PT, R11, 0xffffffe, RZ ;  /* 0x0ffffffe0b0c7810 */ /* 0x001fe40007ffe0ff */
[----:B------:R-:W-:-:S04]  /*48a0*/  MOV R11, RZ ;  /* 0x000000ff000b7202 */ /* 0x000fc80000000f00 */
[----:B------:R0:W2:Y:S02]  /*48b0*/  F2I.FTZ.U32.TRUNC.NTZ R13, R12 ;  /* 0x0000000c000d7305 */ /* 0x0000a4000021f000 */
[----:B0-----:R-:W-:Y:S02]  /*48c0*/  HFMA2 R12, -RZ, RZ, 0, 0 ;  /* 0x00000000ff0c7431 */ /* 0x001fe400000001ff */
        /* <DEDUP_REMOVED lines=10> */
[----:B------:R-:W-:Y:S02]  /*4970*/  @P1 IADD3 R13, PT, PT, R13, 0x1, RZ ;  /* 0x000000010d0d1810 */ /* 0x000fe40007ffe0ff */
[----:B------:R-:W-:-:S05]  /*4980*/  @!P2 LOP3.LUT R13, RZ, R22, RZ, 0x33, !PT ;  /* 0x00000016ff0da212 */ /* 0x000fca00078e33ff */
[----:B------:R-:W-:-:S04]  /*4990*/  IMAD.MOV R37, RZ, RZ, -R13 ;  /* 0x000000ffff257224 */ /* 0x000fc800078e0a0d */
[----:B------:R-:W-:Y:S01]  /*49a0*/  IMAD R37, R22, R37, R20 ;  /* 0x0000002516257224 */ /* 0x000fe200078e0214 */
[----:B------:R-:W-:Y:S01]  /*49b0*/  MOV R20, R13 ;  /* 0x0000000d00147202 */ /* 0x000fe20000000f00 */
[----:B------:R-:W-:Y:S06]  /*49c0*/  BRA `(.L_x_128) ;  /* 0x0000000000447947 */ /* 0x000fec0003800000 */
.L_x_127:
[----:B------:R-:W-:Y:S01]  /*49d0*/  MOV R26, R20 ;  /* 0x00000014001a7202 */ /* 0x000fe20000000f00 */
[----:B------:R-:W-:Y:S01]  /*49e0*/  IMAD.MOV.U32 R14, RZ, RZ, R22 ;  /* 0x000000ffff0e7224 */ /* 0x000fe200078e0016 */
[----:B------:R-:W-:Y:S02]  /*49f0*/  MOV R13, R21 ;  /* 0x00000015000d7202 */ /* 0x000fe40000000f00 */
[----:B------:R-:W-:Y:S02]  /*4a00*/  MOV R11, R23 ;  /* 0x00000017000b7202 */ /* 0x000fe40000000f00 */
[----:B------:R-:W-:-:S07]  /*4a10*/  MOV R12, 0x4a30 ;  /* 0x00004a30000c7802 */ /* 0x000fce0000000f00 */
[----:B-1----:R-:W-:Y:S05]  /*4a20*/  CALL.REL.NOINC `($__internal_2_$__cuda_sm20_div_s64) ;  /* 0x0000002000ac7944 */ /* 0x002fea0003c00000 */
[-C--:B------:R-:W-:Y:S01]  /*4a30*/  IADD3 R27, P0, PT, RZ, -R24.reuse, RZ ;  /* 0x80000018ff1b7210 */ /* 0x080fe20007f1e0ff */
[----:B------:R-:W-:Y:S01]  /*4a40*/  IMAD.MOV.U32 R12, RZ, RZ, R20 ;  /* 0x000000ffff0c7224 */ /* 0x000fe200078e0014 */
[----:B------:R-:W-:Y:S02]  /*4a50*/  MOV R13, R21 ;  /* 0x00000015000d7202 */ /* 0x000fe40000000f00 */
[----:B------:R-:W-:Y:S02]  /*4a60*/  IADD3.X R11, PT, PT, RZ, ~R25, RZ, P0, !PT ;  /* 0x80000019ff0b7210 */ /* 0x000fe400007fe4ff */
[----:B------:R-:W-:Y:S01]  /*4a70*/  MOV R20, R24 ;  /* 0x0000001800147202 */ /* 0x000fe20000000f00 */
[----:B------:R-:W-:Y:S01]  /*4a80*/  IMAD.WIDE.U32 R12, R22, R27, R12 ;  /* 0x0000001b160c7225 */ /* 0x000fe200078e000c */
[----:B------:R-:W-:-:S03]  /*4a90*/  MOV R21, R25 ;  /* 0x0000001900157202 */ /* 0x000fc60000000f00 */
[----:B------:R-:W-:Y:S01]  /*4aa0*/  IMAD R11, R11, R22, RZ ;  /* 0x000000160b0b7224 */ /* 0x000fe200078e02ff */
[----:B------:R-:W-:-:S03]  /*4ab0*/  MOV R37, R12 ;  /* 0x0000000c00257202 */ /* 0x000fc60000000f00 */
[----:B------:R-:W-:-:S04]  /*4ac0*/  IMAD R11, R23, R27, R11 ;  /* 0x0000001b170b7224 */ /* 0x000fc800078e020b */
[----:B------:R-:W-:-:S07]  /*4ad0*/  IMAD.IADD R11, R13, 0x1, R11 ;  /* 0x000000010d0b7824 */ /* 0x000fce00078e020b */
.L_x_128:
[----:B------:R-:W-:Y:S05]  /*4ae0*/  BSYNC.RECONVERGENT B1 ;  /* 0x0000000000017941 */ /* 0x000fea0003800200 */
.L_x_126:
[----:B------:R-:W0:Y:S08]  /*4af0*/  LDC.64 R22, c[0x0][0x390] ;  /* 0x0000e400ff167b82 */ /* 0x000e300000000a00 */
        /* <DEDUP_REMOVED lines=16> */
[----:B------:R-:W-:Y:S02]  /*4c00*/  ISETP.NE.U32.AND P2, PT, R22, RZ, PT ;  /* 0x000000ff1600720c */ /* 0x000fe40003f45070 */
[----:B------:R-:W-:-:S04]  /*4c10*/  MOV R19, RZ ;  /* 0x000000ff00137202 */ /* 0x000fc80000000f00 */
[----:B0-----:R-:W0:Y:S02]  /*4c20*/  MUFU.RCP R4, R4 ;  /* 0x0000000400047308 */ /* 0x001e240000001000 */
[----:B0-----:R-:W-:-:S06]  /*4c30*/  IADD3 R12, PT, PT, R4, 0xffffffe, RZ ;  /* 0x0ffffffe040c7810 */ /* 0x001fcc0007ffe0ff */
        /* <DEDUP_REMOVED lines=17> */
.L_x_130:
        /* <DEDUP_REMOVED lines=8> */
[----:B------:R-:W-:Y:S02]  /*4dd0*/  MOV R12, R20 ;  /* 0x00000014000c7202 */ /* 0x000fe40000000f00 */
[----:B------:R-:W-:Y:S02]  /*4de0*/  IADD3.X R11, PT, PT, RZ, ~R25, RZ, P0, !PT ;  /* 0x80000019ff0b7210 */ /* 0x000fe400007fe4ff */
[----:B------:R-:W-:Y:S01]  /*4df0*/  MOV R18, R24 ;  /* 0x0000001800127202 */ /* 0x000fe20000000f00 */
[----:B------:R-:W-:-:S04]  /*4e00*/  IMAD.WIDE.U32 R12, R22, R19, R12 ;  /* 0x00000013160c7225 */ /* 0x000fc800078e000c */
[----:B------:R-:W-:Y:S01]  /*4e10*/  IMAD R11, R11, R22, RZ ;  /* 0x000000160b0b7224 */ /* 0x000fe200078e02ff */
[----:B------:R-:W-:-:S03]  /*4e20*/  MOV R21, R12 ;  /* 0x0000000c00157202 */ /* 0x000fc60000000f00 */
[----:B------:R-:W-:Y:S01]  /*4e30*/  IMAD R11, R23, R19, R11 ;  /* 0x00000013170b7224 */ /* 0x000fe200078e020b */
[----:B------:R-:W-:-:S03]  /*4e40*/  MOV R19, R25 ;  /* 0x0000001900137202 */ /* 0x000fc60000000f00 */
[----:B------:R-:W-:-:S07]  /*4e50*/  IMAD.IADD R11, R13, 0x1, R11 ;  /* 0x000000010d0b7824 */ /* 0x000fce00078e020b */
.L_x_131:
[----:B------:R-:W-:Y:S05]  /*4e60*/  BSYNC.RECONVERGENT B1 ;  /* 0x0000000000017941 */ /* 0x000fea0003800200 */
.L_x_129:
[----:B-1----:R-:W-:-:S06]  /*4e70*/  IMAD.WIDE.U32 R4, R5, 0x8, R16 ;  /* 0x0000000805047825 */ /* 0x002fcc00078e0010 */
[----:B------:R-:W2:Y:S01]  /*4e80*/  LDG.E.64 R4, desc[UR14][R4.64] ;  /* 0x0000000e04047981 */ /* 0x000ea2000c1e1b00 */
[----:B------:R-:W-:Y:S01]  /*4e90*/  IADD3 R6, PT, PT, R6, 0x8, RZ ;  /* 0x0000000806067810 */ /* 0x000fe20007ffe0ff */
[----:B------:R-:W-:Y:S01]  /*4ea0*/  IMAD.MOV.U32 R13, RZ, RZ, R7 ;  /* 0x000000ffff0d7224 */ /* 0x000fe200078e0007 */
[----:B------:R-:W-:Y:S01]  /*4eb0*/  MOV R12, R36 ;  /* 0x00000024000c7202 */ /* 0x000fe20000000f00 */
[----:B------:R-:W-:Y:S01]  /*4ec0*/  VIADD R10, R10, 0xfffffff8 ;  /* 0xfffffff80a0a7836 */ /* 0x000fe20000000000 */
[----:B------:R-:W-:Y:S01]  /*4ed0*/  ISETP.NE.AND P0, PT, R6, RZ, PT ;  /* 0x000000ff0600720c */ /* 0x000fe20003f05270 */
[-C--:B--2---:R-:W-:Y:S02]  /*4ee0*/  IMAD R7, R5, R21.reuse, RZ ;  /* 0x0000001505077224 */ /* 0x084fe400078e02ff */
[----:B------:R-:W-:-:S04]  /*4ef0*/  IMAD.WIDE.U32 R12, R4, R21, R12 ;  /* 0x00000015040c7225 */ /* 0x000fc800078e000c */
[----:B------:R-:W-:Y:S01]  /*4f00*/  IMAD R7, R4, R11, R7 ;  /* 0x0000000b04077224 */ /* 0x000fe200078e0207 */
[----:B------:R-:W-:-:S04]  /*4f10*/  LEA R8, P1, R12, R8, 0x1 ;  /* 0x000000080c087211 */ /* 0x000fc800078208ff */
[----:B------:R-:W-:-:S04]  /*4f20*/  IADD3 R7, PT, PT, R13, R7, RZ ;  /* 0x000000070d077210 */ /* 0x000fc80007ffe0ff */
[----:B------:R-:W-:Y:S01]  /*4f30*/  LEA.HI.X R9, R12, R9, R7, 0x1, P1 ;  /* 0x000000090c097211 */ /* 0x000fe200008f0c07 */
[----:B------:R-:W-:Y:S06]  /*4f40*/  @P0 BRA `(.L_x_132) ;  /* 0xffffffe000e00947 */ /* 0x000fec000383ffff */
[----:B------:R-:W-:-:S07]  /*4f50*/  IADD3 R10, PT, PT, R10, 0x3, RZ ;  /* 0x000000030a0a7810 */ /* 0x000fce0007ffe0ff */
.L_x_107:
[----:B------:R-:W-:-:S13]  /*4f60*/  ISETP.NE.AND P0, PT, R15, RZ, PT ;  /* 0x000000ff0f00720c */ /* 0x000fda0003f05270 */
[----:B------:R-:W-:Y:S05]  /*4f70*/  @!P0 BRA `(.L_x_106) ;  /* 0x00000018003c8947 */ /* 0x000fea0003800000 */
[----:B------:R-:W0:Y:S01]  /*4f80*/  LDC R5, c[0x0][0x3a0] ;  /* 0x0000e800ff057b82 */ /* 0x000e220000000800 */
[----:B------:R-:W-:Y:S02]  /*4f90*/  ISETP.GE.U32.AND P0, PT, R15, 0x4, PT ;  /* 0x000000040f00780c */ /* 0x000fe40003f06070 */
[----:B0-----:R-:W-:-:S11]  /*4fa0*/  LOP3.LUT R5, R5, 0x3, RZ, 0xc0, !PT ;  /* 0x0000000305057812 */ /* 0x001fd600078ec0ff */
[----:B------:R-:W-:Y:S05]  /*4fb0*/  @!P0 BRA `(.L_x_133) ;  /* 0x0000000c009c8947 */ /* 0x000fea0003800000 */
        /* <DEDUP_REMOVED lines=14> */
[----:B------:R0:W1:Y:S02]  /*50a0*/  F2I.FTZ.U32.TRUNC.NTZ R13, R12 ;  /* 0x0000000c000d7305 */ /* 0x000064000021f000 */
[----:B0-----:R-:W-:Y:S02]  /*50b0*/  HFMA2 R12, -RZ, RZ, 0, 0 ;  /* 0x00000000ff0c7431 */ /* 0x001fe400000001ff */
        /* <DEDUP_REMOVED lines=9> */
[----:B------:R-:W-:Y:S02]  /*5150*/  @P1 IADD3 R13, PT, PT, R13, 0x1, RZ ;  /* 0x000000010d0d1810 */ /* 0x000fe40007ffe0ff */
[----:B------:R-:W-:-:S05]  /*5160*/  @!P2 LOP3.LUT R13, RZ, R6, RZ, 0x33, !PT ;  /* 0x00000006ff0da212 */ /* 0x000fca00078e33ff */
[----:B------:R-:W-:-:S04]  /*5170*/  IMAD.MOV R17, RZ, RZ, -R13 ;  /* 0x000000ffff117224 */ /* 0x000fc800078e0a0d */
[----:B------:R-:W-:Y:S01]  /*5180*/  IMAD R17, R6, R17, R18 ;  /* 0x0000001106117224 */ /* 0x000fe200078e0212 */
[----:B------:R-:W-:Y:S01]  /*5190*/  MOV R18, R13 ;  /* 0x0000000d00127202 */ /* 0x000fe20000000f00 */
[----:B------:R-:W-:Y:S06]  /*51a0*/  BRA `(.L_x_136) ;  /* 0x00000000003c7947 */ /* 0x000fec0003800000 */
.L_x_135:
[----:B------:R-:W-:Y:S01]  /*51b0*/  MOV R26, R18 ;  /* 0x00000012001a7202 */ /* 0x000fe20000000f00 */
[----:B------:R-:W-:Y:S01]  /*51c0*/  IMAD.MOV.U32 R14, RZ, RZ, R6 ;  /* 0x000000ffff0e7224 */ /* 0x000fe200078e0006 */
[----:B------:R-:W-:Y:S02]  /*51d0*/  MOV R13, R19 ;  /* 0x00000013000d7202 */ /* 0x000fe40000000f00 */
[----:B------:R-:W-:Y:S02]  /*51e0*/  MOV R11, R7 ;  /* 0x00000007000b7202 */ /* 0x000fe40000000f00 */
[----:B------:R-:W-:-:S07]  /*51f0*/  MOV R12, 0x5210 ;  /* 0x00005210000c7802 */ /* 0x000fce0000000f00 */
[----:B------:R-:W-:Y:S05]  /*5200*/  CALL.REL.NOINC `($__internal_2_$__cuda_sm20_div_s64) ;  /* 0x0000001800b47944 */ /* 0x000fea0003c00000 */
[----:B------:R-:W-:-:S04]  /*5210*/  IADD3 R15, P0, PT, RZ, -R24, RZ ;  /* 0x80000018ff0f7210 */ /* 0x000fc80007f1e0ff */
[----:B------:R-:W-:Y:S01]  /*5220*/  IADD3.X R11, PT, PT, RZ, ~R25, RZ, P0, !PT ;  /* 0x80000019ff0b7210 */ /* 0x000fe200007fe4ff */
[----:B------:R-:W-:Y:S01]  /*5230*/  IMAD.WIDE.U32 R12, R6, R15, R18 ;  /* 0x0000000f060c7225 */ /* 0x000fe200078e0012 */
[----:B------:R-:W-:-:S03]  /*5240*/  MOV R18, R24 ;  /* 0x0000001800127202 */ /* 0x000fc60000000f00 */
[----:B------:R-:W-:Y:S02]  /*5250*/  IMAD R11, R11, R6, RZ ;  /* 0x000000060b0b7224 */ /* 0x000fe400078e02ff */
[----:B------:R-:W-:Y:S02]  /*5260*/  IMAD.MOV.U32 R17, RZ, RZ, R12 ;  /* 0x000000ffff117224 */ /* 0x000fe400078e000c */
[----:B------:R-:W-:Y:S02]  /*5270*/  IMAD R11, R7, R15, R11 ;  /* 0x0000000f070b7224 */ /* 0x000fe400078e020b */
[----:B------:R-:W-:-:S03]  /*5280*/  IMAD.MOV.U32 R19, RZ, RZ, R25 ;  /* 0x000000ffff137224 */ /* 0x000fc600078e0019 */
[----:B------:R-:W-:-:S07]  /*5290*/  IADD3 R15, PT, PT, R13, R11, RZ ;  /* 0x0000000b0d0f7210 */ /* 0x000fce0007ffe0ff */
.L_x_136:
[----:B------:R-:W-:Y:S05]  /*52a0*/  BSYNC.RECONVERGENT B1 ;  /* 0x0000000000017941 */ /* 0x000fea0003800200 */
.L_x_134:
[----:B------:R-:W0:Y:S01]  /*52b0*/  LDC.64 R6, c[0x0][0x390] ;  /* 0x0000e400ff067b82 */ /* 0x000e220000000a00 */
[----:B------:R-:W-:-:S07]  /*52c0*/  IADD3 R4, PT, PT, R10, -0x1, RZ ;  /* 0xffffffff0a047810 */ /* 0x000fce0007ffe0ff */
[----:B------:R-:W1:Y:S01]  /*52d0*/  LDC.64 R12, c[0x0][0x398] ;  /* 0x0000e600ff0c7b82 */ /* 0x000e620000000a00 */
[----:B0-----:R-:W-:-:S06]  /*52e0*/  IMAD.WIDE.U32 R6, R4, 0x8, R6 ;  /* 0x0000000804067825 */ /* 0x001fcc00078e0006 */
[----:B------:R-:W2:Y:S01]  /*52f0*/  LDG.E.64 R6, desc[UR14][R6.64] ;  /* 0x0000000e06067981 */ /* 0x000ea2000c1e1b00 */
[----:B-1----:R-:W-:-:S06]  /*5300*/  IMAD.WIDE.U32 R12, R10, 0x8, R12 ;  /* 0x000000080a0c7825 */ /* 0x002fcc00078e000c */
[----:B------:R-:W3:Y:S01]  /*5310*/  LDG.E.64 R12, desc[UR14][R12.64] ;  /* 0x0000000e0c0c7981 */ /* 0x000ee2000c1e1b00 */
[----:B------:R-:W-:Y:S01]  /*5320*/  BSSY.RECONVERGENT B1, `(.L_x_137) ;  /* 0x0000031000017945 */ /* 0x000fe20003800200 */
[----:B--2---:R-:W-:-:S04]  /*5330*/  LOP3.LUT R11, R19, R7, RZ, 0xfc, !PT ;  /* 0x00000007130b7212 */ /* 0x004fc800078efcff */
[----:B------:R-:W-:Y:S01]  /*5340*/  ISETP.NE.U32.AND P0, PT, R11, RZ, PT ;  /* 0x000000ff0b00720c */ /* 0x000fe20003f05070 */
[-C--:B---3--:R-:W-:Y:S02]  /*5350*/  IMAD R14, R13, R17.reuse, RZ ;  /* 0x000000110d0e7224 */ /* 0x088fe400078e02ff */
[----:B------:R-:W-:-:S04]  /*5360*/  IMAD.WIDE.U32 R16, R12, R17, RZ ;  /* 0x000000110c107225 */ /* 0x000fc800078e00ff */
        /* <DEDUP_REMOVED lines=8> */
[----:B0-----:R-:W-:Y:S01]  /*53f0*/  VIADD R12, R7, 0xffffffe ;  /* 0x0ffffffe070c7836 */ /* 0x001fe20000000000 */
[----:B------:R-:W-:-:S05]  /*5400*/  MOV R7, RZ ;  /* 0x000000ff00077202 */ /* 0x000fca0000000f00 */
        /* <DEDUP_REMOVED lines=10> */
[----:B------:R-:W-:-:S13]  /*54b0*/  ISETP.GE.U32.AND P1, PT, R11, R6, PT ;  /* 0x000000060b00720c */ /* 0x000fda0003f26070 */
[----:B------:R-:W-:Y:S01]  /*54c0*/  @P1 VIADD R13, R13, 0x1 ;  /* 0x000000010d0d1836 */ /* 0x000fe20000000000 */
[----:B------:R-:W-:-:S04]  /*54d0*/  @!P2 LOP3.LUT R13, RZ, R6, RZ, 0x33, !PT ;  /* 0x00000006ff0da212 */ /* 0x000fc800078e33ff */
[----:B------:R-:W-:-:S05]  /*54e0*/  IADD3 R11, PT, PT, -R13, RZ, RZ ;  /* 0x000000ff0d0b7210 */ /* 0x000fca0007ffe1ff */
[----:B------:R-:W-:Y:S02]  /*54f0*/  IMAD R11, R6, R11, R18 ;  /* 0x0000000b060b7224 */ /* 0x000fe400078e0212 */
[----:B------:R-:W-:Y:S01]  /*5500*/  IMAD.MOV.U32 R18, RZ, RZ, R13 ;  /* 0x000000ffff127224 */ /* 0x000fe200078e000d */
[----:B------:R-:W-:Y:S06]  /*5510*/  BRA `(.L_x_139) ;  /* 0x0000000000447947 */ /* 0x000fec0003800000 */
.L_x_138:
[----:B------:R-:W-:Y:S01]  /*5520*/  MOV R26, R18 ;  /* 0x00000012001a7202 */ /* 0x000fe20000000f00 */
[----:B------:R-:W-:Y:S01]  /*5530*/  IMAD.MOV.U32 R13, RZ, RZ, R19 ;  /* 0x000000ffff0d7224 */ /* 0x000fe200078e0013 */
[----:B------:R-:W-:Y:S02]  /*5540*/  MOV R14, R6 ;  /* 0x00000006000e7202 */ /* 0x000fe40000000f00 */
[----:B------:R-:W-:Y:S02]  /*5550*/  MOV R11, R7 ;  /* 0x00000007000b7202 */ /* 0x000fe40000000f00 */
[----:B------:R-:W-:-:S07]  /*5560*/  MOV R12, 0x5580 ;  /* 0x00005580000c7802 */ /* 0x000fce0000000f00 */
[----:B------:R-:W-:Y:S05]  /*5570*/  CALL.REL.NOINC `($__internal_2_$__cuda_sm20_div_s64) ;  /* 0x0000001400d87944 */ /* 0x000fea0003c00000 */
[----:B------:R-:W-:Y:S02]  /*5580*/  IADD3 R15, P0, PT, RZ, -R24, RZ ;  /* 0x80000018ff0f7210 */ /* 0x000fe40007f1e0ff */
[----:B------:R-:W-:Y:S02]  /*5590*/  MOV R12, R18 ;  /* 0x00000012000c7202 */ /* 0x000fe40000000f00 */
[----:B------:R-:W-:Y:S01]  /*55a0*/  MOV R13, R19 ;  /* 0x00000013000d7202 */ /* 0x000fe20000000f00 */
[--C-:B------:R-:W-:Y:S01]  /*55b0*/  IMAD.X R11, RZ, RZ, ~R25.reuse, P0 ;  /* 0x000000ffff0b7224 */ /* 0x100fe200000e0e19 */
[----:B------:R-:W-:Y:S01]  /*55c0*/  MOV R18, R24 ;  /* 0x0000001800127202 */ /* 0x000fe20000000f00 */
[----:B------:R-:W-:Y:S02]  /*55d0*/  IMAD.MOV.U32 R19, RZ, RZ, R25 ;  /* 0x000000ffff137224 */ /* 0x000fe400078e0019 */
[----:B------:R-:W-:Y:S02]  /*55e0*/  IMAD R11, R11, R6, RZ ;  /* 0x000000060b0b7224 */ /* 0x000fe400078e02ff */
[----:B------:R-:W-:-:S04]  /*55f0*/  IMAD.WIDE.U32 R12, R6, R15, R12 ;  /* 0x0000000f060c7225 */ /* 0x000fc800078e000c */
[----:B------:R-:W-:Y:S02]  /*5600*/  IMAD R7, R7, R15, R11 ;  /* 0x0000000f07077224 */ /* 0x000fe400078e020b */
[----:B------:R-:W-:-:S03]  /*5610*/  IMAD.MOV.U32 R11, RZ, RZ, R12 ;  /* 0x000000ffff0b7224 */ /* 0x000fc600078e000c */
[----:B------:R-:W-:-:S07]  /*5620*/  IADD3 R7, PT, PT, R13, R7, RZ ;  /* 0x000000070d077210 */ /* 0x000fce0007ffe0ff */
.L_x_139:
[----:B------:R-:W-:Y:S05]  /*5630*/  BSYNC.RECONVERGENT B1 ;  /* 0x0000000000017941 */ /* 0x000fea0003800200 */
.L_x_137:
[----:B------:R-:W0:Y:S01]  /*5640*/  LDC.64 R20, c[0x0][0x390] ;  /* 0x0000e400ff147b82 */ /* 0x000e220000000a00 */
[----:B------:R-:W-:-:S07]  /*5650*/  IADD3 R6, PT, PT, R10, -0x2, RZ ;  /* 0xfffffffe0a067810 */ /* 0x000fce0007ffe0ff */
[----:B------:R-:W1:Y:S01]  /*5660*/  LDC.64 R12, c[0x0][0x398] ;  /* 0x0000e600ff0c7b82 */ /* 0x000e620000000a00 */
[----:B0-----:R-:W-:-:S06]  /*5670*/  IMAD.WIDE.U32 R20, R6, 0x8, R20 ;  /* 0x0000000806147825 */ /* 0x001fcc00078e0014 */
[----:B------:R-:W2:Y:S01]  /*5680*/  LDG.E.64 R20, desc[UR14][R20.64] ;  /* 0x0000000e14147981 */ /* 0x000ea2000c1e1b00 */
[----:B-1----:R-:W-:-:S06]  /*5690*/  IMAD.WIDE.U32 R12, R4, 0x8, R12 ;  /* 0x00000008040c7825 */ /* 0x002fcc00078e000c */
[----:B------:R-:W3:Y:S01]  /*56a0*/  LDG.E.64 R12, desc[UR14][R12.64] ;  /* 0x0000000e0c0c7981 */ /* 0x000ee2000c1e1b00 */
[----:B------:R-:W-:Y:S01]  /*56b0*/  MOV R22, R16 ;  /* 0x0000001000167202 */ /* 0x000fe20000000f00 */
[----:B------:R-:W-:Y:S01]  /*56c0*/  BSSY.RECONVERGENT B1, `(.L_x_140) ;  /* 0x0000031000017945 */ /* 0x000fe20003800200 */
[----:B--2---:R-:W-:-:S04]  /*56d0*/  LOP3.LUT R4, R19, R21, RZ, 0xfc, !PT ;  /* 0x0000001513047212 */ /* 0x004fc800078efcff */
[----:B------:R-:W-:Y:S01]  /*56e0*/  ISETP.NE.U32.AND P0, PT, R4, RZ, PT ;  /* 0x000000ff0400720c */ /* 0x000fe20003f05070 */
[-C--:B---3--:R-:W-:Y:S02]  /*56f0*/  IMAD R14, R13, R11.reuse, RZ ;  /* 0x0000000b0d0e7224 */ /* 0x088fe400078e02ff */
[----:B------:R-:W-:-:S04]  /*5700*/  IMAD.WIDE.U32 R16, R12, R11, R22 ;  /* 0x0000000b0c107225 */ /* 0x000fc800078e0016 */
[----:B------:R-:W-:-:S04]  /*5710*/  IMAD R7, R12, R7, R14 ;  /* 0x000000070c077224 */ /* 0x000fc800078e020e */
[----:B------:R-:W-:Y:S02]  /*5720*/  IMAD.IADD R7, R17, 0x1, R7 ;  /* 0x0000000111077824 */ /* 0x000fe400078e0207 */
[----:B------:R-:W-:Y:S05]  /*5730*/  @P0 BRA `(.L_x_141) ;  /* 0x0000000000600947 */ /* 0x000fea0003800000 */
[----:B------:R-:W0:Y:S01]  /*5740*/  I2F.U32.RP R4, R20 ;  /* 0x0000001400047306 */ /* 0x000e220000209000 */
[----:B------:R-:W-:Y:S01]  /*5750*/  IADD3 R11, PT, PT, RZ, -R20, RZ ;  /* 0x80000014ff0b7210 */ /* 0x000fe20007ffe0ff */
[----:B------:R-:W-:Y:S01]  /*5760*/  HFMA2 R19, -RZ, RZ, 0, 0 ;  /* 0x00000000ff137431 */ /* 0x000fe200000001ff */
        /* <DEDUP_REMOVED lines=19> */
[----:B------:R-:W-:Y:S01]  /*58a0*/  MOV R18, R13 ;  /* 0x0000000d00127202 */ /* 0x000fe20000000f00 */
[----:B------:R-:W-:Y:S06]  /*58b0*/  BRA `(.L_x_142) ;  /* 0x0000000000447947 */ /* 0x000fec0003800000 */
.L_x_141:
        /* <DEDUP_REMOVED lines=14> */
[----:B------:R-:W-:Y:S01]  /*59a0*/  IMAD R11, R21, R15, R11 ;  /* 0x0000000f150b7224 */ /* 0x000fe200078e020b */
[----:B------:R-:W-:-:S04]  /*59b0*/  MOV R15, R12 ;  /* 0x0000000c000f7202 */ /* 0x000fc80000000f00 */
[----:B------:R-:W-:-:S07]  /*59c0*/  IADD3 R11, PT, PT, R13, R11, RZ ;  /* 0x0000000b0d0b7210 */ /* 0x000fce0007ffe0ff */
.L_x_142:
[----:B------:R-:W-:Y:S05]  /*59d0*/  BSYNC.RECONVERGENT B1 ;  /* 0x0000000000017941 */ /* 0x000fea0003800200 */
.L_x_140:
        /* <DEDUP_REMOVED lines=8> */
[----:B------:R-:W-:Y:S01]  /*5a60*/  BSSY.RECONVERGENT B1, `(.L_x_143) ;  /* 0x0000031000017945 */ /* 0x000fe20003800200 */
[----:B--2---:R-:W-:-:S04]  /*5a70*/  LOP3.LUT R14, R19, R21, RZ, 0xfc, !PT ;  /* 0x00000015130e7212 */ /* 0x004fc800078efcff */
[----:B------:R-:W-:Y:S01]  /*5a80*/  ISETP.NE.U32.AND P0, PT, R14, RZ, PT ;  /* 0x000000ff0e00720c */ /* 0x000fe20003f05070 */
[-C--:B---3--:R-:W-:Y:S02]  /*5a90*/  IMAD R17, R13, R15.reuse, RZ ;  /* 0x0000000f0d117224 */ /* 0x088fe400078e02ff */
        /* <DEDUP_REMOVED lines=9> */
[----:B0-----:R-:W-:Y:S01]  /*5b30*/  IADD3 R12, PT, PT, R11, 0xffffffe, RZ ;  /* 0x0ffffffe0b0c7810 */ /* 0x001fe20007ffe0ff */
[----:B------:R-:W-:-:S05]  /*5b40*/  HFMA2 R11, -RZ, RZ, 0, 0 ;  /* 0x00000000ff0b7431 */ /* 0x000fca00000001ff */
        /* <DEDUP_REMOVED lines=14> */
[----:B------:R-:W-:Y:S02]  /*5c30*/  IMAD R21, R20, R21, R18 ;  /* 0x0000001514157224 */ /* 0x000fe400078e0212 */
[----:B------:R-:W-:Y:S01]  /*5c40*/  IMAD.MOV.U32 R18, RZ, RZ, R13 ;  /* 0x000000ffff127224 */ /* 0x000fe200078e000d */
[----:B------:R-:W-:Y:S06]  /*5c50*/  BRA `(.L_x_145) ;  /* 0x0000000000447947 */ /* 0x000fec0003800000 */
.L_x_144:
[----:B------:R-:W-:Y:S01]  /*5c60*/  MOV R26, R18 ;  /* 0x00000012001a7202 */ /* 0x000fe20000000f00 */
[----:B------:R-:W-:Y:S01]  /*5c70*/  IMAD.MOV.U32 R14, RZ, RZ, R20 ;  /* 0x000000ffff0e7224 */ /* 0x000fe200078e0014 */
[----:B------:R-:W-:Y:S02]  /*5c80*/  MOV R13, R19 ;  /* 0x00000013000d7202 */ /* 0x000fe40000000f00 */
[----:B------:R-:W-:Y:S02]  /*5c90*/  MOV R11, R21 ;  /* 0x00000015000b7202 */ /* 0x000fe40000000f00 */
[----:B------:R-:W-:-:S07]  /*5ca0*/  MOV R12, 0x5cc0 ;  /* 0x00005cc0000c7802 */ /* 0x000fce0000000f00 */
[----:B------:R-:W-:Y:S05]  /*5cb0*/  CALL.REL.NOINC `($__internal_2_$__cuda_sm20_div_s64) ;  /* 0x0000001000087944 */ /* 0x000fea0003c00000 */
[-C--:B------:R-:W-:Y:S01]  /*5cc0*/  IADD3 R15, P0, PT, RZ, -R24.reuse, RZ ;  /* 0x80000018ff0f7210 */ /* 0x080fe20007f1e0ff */
[----:B------:R-:W-:Y:S01]  /*5cd0*/  IMAD.MOV.U32 R12, RZ, RZ, R18 ;  /* 0x000000ffff0c7224 */ /* 0x000fe200078e0012 */
[----:B------:R-:W-:Y:S02]  /*5ce0*/  MOV R13, R19 ;  /* 0x00000013000d7202 */ /* 0x000fe40000000f00 */
[----:B------:R-:W-:Y:S02]  /*5cf0*/  IADD3.X R11, PT, PT, RZ, ~R25, RZ, P0, !PT ;  /* 0x80000019ff0b7210 */ /* 0x000fe400007fe4ff */
[----:B------:R-:W-:Y:S01]  /*5d00*/  MOV R18, R24 ;  /* 0x0000001800127202 */ /* 0x000fe20000000f00 */
[----:B------:R-:W-:Y:S01]  /*5d10*/  IMAD.WIDE.U32 R12, R20, R15, R12 ;  /* 0x0000000f140c7225 */ /* 0x000fe200078e000c */
[----:B------:R-:W-:-:S03]  /*5d20*/  MOV R19, R25 ;  /* 0x0000001900137202 */ /* 0x000fc60000000f00 */
[----:B------:R-:W-:-:S04]  /*5d30*/  IMAD R11, R11, R20, RZ ;  /* 0x000000140b0b7224 */ /* 0x000fc800078e02ff */
[----:B------:R-:W-:Y:S02]  /*5d40*/  IMAD R11, R21, R15, R11 ;  /* 0x0000000f150b7224 */ /* 0x000fe400078e020b */
[----:B------:R-:W-:-:S03]  /*5d50*/  IMAD.MOV.U32 R21, RZ, RZ, R12 ;  /* 0x000000ffff157224 */ /* 0x000fc600078e000c */
[----:B------:R-:W-:-:S07]  /*5d60*/  IADD3 R11, PT, PT, R13, R11, RZ ;  /* 0x0000000b0d0b7210 */ /* 0x000fce0007ffe0ff */
.L_x_145:
[----:B------:R-:W-:Y:S05]  /*5d70*/  BSYNC.RECONVERGENT B1 ;  /* 0x0000000000017941 */ /* 0x000fea0003800200 */
.L_x_143:
[----:B------:R-:W0:Y:S02]  /*5d80*/  LDC.64 R12, c[0x0][0x398] ;  /* 0x0000e600ff0c7b82 */ /* 0x000e240000000a00 */
[----:B0-----:R-:W-:-:S06]  /*5d90*/  IMAD.WIDE.U32 R12, R4, 0x8, R12 ;  /* 0x00000008040c7825 */ /* 0x001fcc00078e000c */
[----:B------:R-:W2:Y:S01]  /*5da0*/  LDG.E.64 R12, desc[UR14][R12.64] ;  /* 0x0000000e0c0c7981 */ /* 0x000ea2000c1e1b00 */
[----:B------:R-:W-:Y:S01]  /*5db0*/  IMAD.MOV.U32 R16, RZ, RZ, R6 ;  /* 0x000000ffff107224 */ /* 0x000fe200078e0006 */
[----:B------:R-:W-:Y:S01]  /*5dc0*/  IADD3 R10, PT, PT, R10, -0x4, RZ ;  /* 0xfffffffc0a0a7810 */ /* 0x000fe20007ffe0ff */
[-C--:B--2---:R-:W-:Y:S02]  /*5dd0*/  IMAD R4, R13, R21.reuse, RZ ;  /* 0x000000150d047224 */ /* 0x084fe400078e02ff */
[----:B------:R-:W-:-:S04]  /*5de0*/  IMAD.WIDE.U32 R16, R12, R21, R16 ;  /* 0x000000150c107225 */ /* 0x000fc800078e0010 */
[----:B------:R-:W-:Y:S01]  /*5df0*/  IMAD R11, R12, R11, R4 ;  /* 0x0000000b0c0b7224 */ /* 0x000fe200078e0204 */
[----:B------:R-:W-:-:S04]  /*5e00*/  LEA R8, P0, R16, R8, 0x1 ;  /* 0x0000000810087211 */ /* 0x000fc800078008ff */
[----:B------:R-:W-:-:S04]  /*5e10*/  IADD3 R4, PT, PT, R17, R11, RZ ;  /* 0x0000000b11047210 */ /* 0x000fc80007ffe0ff */
[----:B------:R-:W-:-:S07]  /*5e20*/  LEA.HI.X R9, R16, R9, R4, 0x1, P0 ;  /* 0x0000000910097211 */ /* 0x000fce00000f0c04 */
.L_x_133:
[----:B------:R-:W-:-:S13]  /*5e30*/  ISETP.NE.AND P0, PT, R5, RZ, PT ;  /* 0x000000ff0500720c */ /* 0x000fda0003f05270 */
[----:B------:R-:W-:Y:S05]  /*5e40*/  @!P0 BRA `(.L_x_106) ;  /* 0x0000000800888947 */ /* 0x000fea0003800000 */
[----:B------:R-:W-:-:S13]  /*5e50*/  ISETP.NE.AND P0, PT, R5, 0x1, PT ;  /* 0x000000010500780c */ /* 0x000fda0003f05270 */
        /* <DEDUP_REMOVED lines=29> */
[----:B------:R-:W-:Y:S02]  /*6030*/  IMAD R6, R4, R5, R18 ;  /* 0x0000000504067224 */ /* 0x000fe400078e0212 */
[----:B------:R-:W-:Y:S01]  /*6040*/  IMAD.MOV.U32 R18, RZ, RZ, R7 ;  /* 0x000000ffff127224 */ /* 0x000fe200078e0007 */
[----:B------:R-:W-:Y:S06]  /*6050*/  BRA `(.L_x_149) ;  /* 0x0000000000387947 */ /* 0x000fec0003800000 */
.L_x_148:
[----:B------:R-:W-:Y:S01]  /*6060*/  MOV R26, R18 ;  /* 0x00000012001a7202 */ /* 0x000fe20000000f00 */
[----:B------:R-:W-:Y:S01]  /*6070*/  IMAD.MOV.U32 R13, RZ, RZ, R19 ;  /* 0x000000ffff0d7224 */ /* 0x000fe200078e0013 */
[----:B------:R-:W-:Y:S02]  /*6080*/  MOV R14, R4 ;  /* 0x00000004000e7202 */ /* 0x000fe40000000f00 */
[----:B------:R-:W-:Y:S02]  /*6090*/  MOV R11, R5 ;  /* 0x00000005000b7202 */ /* 0x000fe40000000f00 */
[----:B------:R-:W-:-:S07]  /*60a0*/  MOV R12, 0x60c0 ;  /* 0x000060c0000c7802 */ /* 0x000fce0000000f00 */
[----:B------:R-:W-:Y:S05]  /*60b0*/  CALL.REL.NOINC `($__internal_2_$__cuda_sm20_div_s64) ;  /* 0x0000000c00087944 */ /* 0x000fea0003c00000 */
[----:B------:R-:W-:-:S05]  /*60c0*/  IADD3 R13, P0, PT, RZ, -R24, RZ ;  /* 0x80000018ff0d7210 */ /* 0x000fca0007f1e0ff */
[----:B------:R-:W-:Y:S02]  /*60d0*/  IMAD.X R11, RZ, RZ, ~R25, P0 ;  /* 0x000000ffff0b7224 */ /* 0x000fe400000e0e19 */
[----:B------:R-:W-:Y:S01]  /*60e0*/  IMAD.WIDE.U32 R6, R4, R13, R18 ;  /* 0x0000000d04067225 */ /* 0x000fe200078e0012 */
[----:B------:R-:W-:-:S03]  /*60f0*/  MOV R18, R24 ;  /* 0x0000001800127202 */ /* 0x000fc60000000f00 */
[----:B------:R-:W-:Y:S02]  /*6100*/  IMAD R11, R11, R4, RZ ;  /* 0x000000040b0b7224 */ /* 0x000fe400078e02ff */
[----:B------:R-:W-:Y:S02]  /*6110*/  IMAD.MOV.U32 R19, RZ, RZ, R25 ;  /* 0x000000ffff137224 */ /* 0x000fe400078e0019 */
[----:B------:R-:W-:-:S05]  /*6120*/  IMAD R11, R5, R13, R11 ;  /* 0x0000000d050b7224 */ /* 0x000fca00078e020b */
[----:B------:R-:W-:-:S07]  /*6130*/  IADD3 R11, PT, PT, R7, R11, RZ ;  /* 0x0000000b070b7210 */ /* 0x000fce0007ffe0ff */
.L_x_149:
[----:B------:R-:W-:Y:S05]  /*6140*/  BSYNC.RECONVERGENT B1 ;  /* 0x0000000000017941 */ /* 0x000fea0003800200 */
.L_x_147:
        /* <DEDUP_REMOVED lines=16> */
[----:B------:R-:W-:Y:S02]  /*6250*/  IADD3 R15, PT, PT, RZ, -R16, RZ ;  /* 0x80000010ff0f7210 */ /* 0x000fe40007ffe0ff */
[----:B------:R-:W-:Y:S02]  /*6260*/  ISETP.NE.U32.AND P2, PT, R16, RZ, PT ;  /* 0x000000ff1000720c */ /* 0x000fe40003f45070 */
[----:B------:R-:W-:-:S03]  /*6270*/  MOV R19, RZ ;  /* 0x000000ff00137202 */ /* 0x000fc60000000f00 */
[----:B0-----:R-:W0:Y:S02]  /*6280*/  MUFU.RCP R11, R11 ;  /* 0x0000000b000b7308 */ /* 0x001e240000001000 */
[----:B0-----:R-:W-:Y:S02]  /*6290*/  VIADD R12, R11, 0xffffffe ;  /* 0x0ffffffe0b0c7836 */ /* 0x001fe40000000000 */
[----:B------:R-:W-:-:S04]  /*62a0*/  IMAD.MOV.U32 R11, RZ, RZ, RZ ;  /* 0x000000ffff0b7224 */ /* 0x000fc800078e00ff */
        /* <DEDUP_REMOVED lines=14> */
[----:B------:R-:W-:Y:S01]  /*6390*/  IMAD R17, R16, R17, R18 ;  /* 0x0000001110117224 */ /* 0x000fe200078e0212 */
[----:B------:R-:W-:Y:S01]  /*63a0*/  MOV R18, R13 ;  /* 0x0000000d00127202 */ /* 0x000fe20000000f00 */
[----:B------:R-:W-:Y:S06]  /*63b0*/  BRA `(.L_x_152) ;  /* 0x0000000000447947 */ /* 0x000fec0003800000 */
.L_x_151:
[----:B------:R-:W-:Y:S01]  /*63c0*/  MOV R26, R18 ;  /* 0x00000012001a7202 */ /* 0x000fe20000000f00 */
[----:B------:R-:W-:Y:S01]  /*63d0*/  IMAD.MOV.U32 R13, RZ, RZ, R19 ;  /* 0x000000ffff0d7224 */ /* 0x000fe200078e0013 */
[----:B------:R-:W-:Y:S02]  /*63e0*/  MOV R14, R16 ;  /* 0x00000010000e7202 */ /* 0x000fe40000000f00 */
[----:B------:R-:W-:Y:S02]  /*63f0*/  MOV R11, R17 ;  /* 0x00000011000b7202 */ /* 0x000fe40000000f00 */
[----:B------:R-:W-:-:S07]  /*6400*/  MOV R12, 0x6420 ;  /* 0x00006420000c7802 */ /* 0x000fce0000000f00 */
[----:B------:R-:W-:Y:S05]  /*6410*/  CALL.REL.NOINC `($__internal_2_$__cuda_sm20_div_s64) ;  /* 0x0000000800307944 */ /* 0x000fea0003c00000 */
[----:B------:R-:W-:Y:S02]  /*6420*/  IADD3 R15, P0, PT, RZ, -R24, RZ ;  /* 0x80000018ff0f7210 */ /* 0x000fe40007f1e0ff */
[----:B------:R-:W-:Y:S01]  /*6430*/  MOV R12, R18 ;  /* 0x00000012000c7202 */ /* 0x000fe20000000f00 */
[----:B------:R-:W-:Y:S01]  /*6440*/  IMAD.MOV.U32 R18, RZ, RZ, R24 ;  /* 0x000000ffff127224 */ /* 0x000fe200078e0018 */
[----:B------:R-:W-:Y:S01]  /*6450*/  MOV R13, R19 ;  /* 0x00000013000d7202 */ /* 0x000fe20000000f00 */
[--C-:B------:R-:W-:Y:S02]  /*6460*/  IMAD.X R11, RZ, RZ, ~R25.reuse, P0 ;  /* 0x000000ffff0b7224 */ /* 0x100fe400000e0e19 */
[----:B------:R-:W-:Y:S02]  /*6470*/  IMAD.MOV.U32 R19, RZ, RZ, R25 ;  /* 0x000000ffff137224 */ /* 0x000fe400078e0019 */
[----:B------:R-:W-:Y:S02]  /*6480*/  IMAD R11, R11, R16, RZ ;  /* 0x000000100b0b7224 */ /* 0x000fe400078e02ff */
[----:B------:R-:W-:-:S04]  /*6490*/  IMAD.WIDE.U32 R12, R16, R15, R12 ;  /* 0x0000000f100c7225 */ /* 0x000fc800078e000c */
[----:B------:R-:W-:Y:S01]  /*64a0*/  IMAD R11, R17, R15, R11 ;  /* 0x0000000f110b7224 */ /* 0x000fe200078e020b */
[----:B------:R-:W-:-:S04]  /*64b0*/  MOV R17, R12 ;  /* 0x0000000c00117202 */ /* 0x000fc80000000f00 */
[----:B------:R-:W-:-:S07]  /*64c0*/  IADD3 R11, PT, PT, R13, R11, RZ ;  /* 0x0000000b0d0b7210 */ /* 0x000fce0007ffe0ff */
.L_x_152:
[----:B------:R-:W-:Y:S05]  /*64d0*/  BSYNC.RECONVERGENT B1 ;  /* 0x0000000000017941 */ /* 0x000fea0003800200 */
.L_x_150:
[----:B------:R-:W0:Y:S02]  /*64e0*/  LDC.64 R12, c[0x0][0x398] ;  /* 0x0000e600ff0c7b82 */ /* 0x000e240000000a00 */
[----:B0-----:R-:W-:-:S06]  /*64f0*/  IMAD.WIDE.U32 R12, R4, 0x8, R12 ;  /* 0x00000008040c7825 */ /* 0x001fcc00078e000c */
[----:B------:R-:W2:Y:S01]  /*6500*/  LDG.E.64 R12, desc[UR14][R12.64] ;  /* 0x0000000e0c0c7981 */ /* 0x000ea2000c1e1b00 */
[----:B------:R-:W-:Y:S01]  /*6510*/  MOV R4, R6 ;  /* 0x0000000600047202 */ /* 0x000fe20000000f00 */
[----:B------:R-:W-:Y:S02]  /*6520*/  VIADD R10, R10, 0xfffffffe ;  /* 0xfffffffe0a0a7836 */ /* 0x000fe40000000000 */
[-C--:B--2---:R-:W-:Y:S02]  /*6530*/  IMAD R7, R13, R17.reuse, RZ ;  /* 0x000000110d077224 */ /* 0x084fe400078e02ff */
[----:B------:R-:W-:-:S04]  /*6540*/  IMAD.WIDE.U32 R4, R12, R17, R4 ;  /* 0x000000110c047225 */ /* 0x000fc800078e0004 */
[----:B------:R-:W-:Y:S01]  /*6550*/  IMAD R7, R12, R11, R7 ;  /* 0x0000000b0c077224 */ /* 0x000fe200078e0207 */
[----:B------:R-:W-:-:S04]  /*6560*/  LEA R8, P0, R4, R8, 0x1 ;  /* 0x0000000804087211 */ /* 0x000fc800078008ff */
[----:B------:R-:W-:-:S04]  /*6570*/  IADD3 R5, PT, PT, R5, R7, RZ ;  /* 0x0000000705057210 */ /* 0x000fc80007ffe0ff */
[----:B------:R-:W-:-:S07]  /*6580*/  LEA.HI.X R9, R4, R9, R5, 0x1, P0 ;  /* 0x0000000904097211 */ /* 0x000fce00000f0c05 */
.L_x_146:
        /* <DEDUP_REMOVED lines=22> */
[----:B------:R-:W-:Y:S02]  /*66f0*/  IMAD R7, R20, R5, R18 ;  /* 0x0000000514077224 */ /* 0x000fe400078e0212 */
[----:B------:R-:W-:-:S03]  /*6700*/  HFMA2 R5, -RZ, RZ, 0, 0 ;  /* 0x00000000ff057431 */ /* 0x000fc600000001ff */
[----:B------:R-:W-:-:S13]  /*6710*/  ISETP.GE.U32.AND P0, PT, R7, R20, PT ;  /* 0x000000140700720c */ /* 0x000fda0003f06070 */
[----:B------:R-:W-:-:S04]  /*6720*/  @P0 IADD3 R7, PT, PT, -R20, R7, RZ ;  /* 0x0000000714070210 */ /* 0x000fc80007ffe1ff */
[----:B------:R-:W-:-:S13]  /*6730*/  ISETP.GE.U32.AND P0, PT, R7, R20, PT ;  /* 0x000000140700720c */ /* 0x000fda0003f06070 */
[----:B------:R-:W-:Y:S01]  /*6740*/  @P0 IMAD.IADD R7, R7, 0x1, -R20 ;  /* 0x0000000107070824 */ /* 0x000fe200078e0a14 */
[----:B------:R-:W-:-:S04]  /*6750*/  @!P1 LOP3.LUT R7, RZ, R20, RZ, 0x33, !PT ;  /* 0x00000014ff079212 */ /* 0x000fc800078e33ff */
[----:B------:R-:W-:Y:S01]  /*6760*/  MOV R4, R7 ;  /* 0x0000000700047202 */ /* 0x000fe20000000f00 */
[----:B------:R-:W-:Y:S06]  /*6770*/  BRA `(.L_x_155) ;  /* 0x0000000000147947 */ /* 0x000fec0003800000 */
.L_x_154:
[----:B------:R-:W-:Y:S01]  /*6780*/  IMAD.MOV.U32 R24, RZ, RZ, R20 ;  /* 0x000000ffff187224 */ /* 0x000fe200078e0014 */
[----:B------:R-:W-:-:S07]  /*6790*/  MOV R26, 0x67b0 ;  /* 0x000067b0001a7802 */ /* 0x000fce0000000f00 */
[----:B------:R-:W-:Y:S05]  /*67a0*/  CALL.REL.NOINC `($__internal_3_$__cuda_sm20_rem_s64) ;  /* 0x0000000800987944 */ /* 0x000fea0003c00000 */
[----:B------:R-:W-:Y:S02]  /*67b0*/  MOV R4, R6 ;  /* 0x0000000600047202 */ /* 0x000fe40000000f00 */
[----:B------:R-:W-:-:S07]  /*67c0*/  MOV R5, R7 ;  /* 0x0000000700057202 */ /* 0x000fce0000000f00 */
.L_x_155:
[----:B------:R-:W-:Y:S05]  /*67d0*/  BSYNC.RECONVERGENT B1 ;  /* 0x0000000000017941 */ /* 0x000fea0003800200 */
.L_x_153:
[----:B------:R-:W0:Y:S02]  /*67e0*/  LDC.64 R6, c[0x0][0x398] ;  /* 0x0000e600ff067b82 */ /* 0x000e240000000a00 */
[----:B0-----:R-:W-:-:S06]  /*67f0*/  IMAD.WIDE.U32 R10, R10, 0x8, R6 ;  /* 0x000000080a0a7825 */ /* 0x001fcc00078e0006 */
[----:B------:R-:W2:Y:S02]  /*6800*/  LDG.E.64 R10, desc[UR14][R10.64] ;  /* 0x0000000e0a0a7981 */ /* 0x000ea4000c1e1b00 */
[-C--:B--2---:R-:W-:Y:S02]  /*6810*/  IMAD R13, R11, R4.reuse, RZ ;  /* 0x000000040b0d7224 */ /* 0x084fe400078e02ff */
[----:B------:R-:W-:-:S04]  /*6820*/  IMAD.WIDE.U32 R6, R10, R4, RZ ;  /* 0x000000040a067225 */ /* 0x000fc800078e00ff */
[----:B------:R-:W-:Y:S01]  /*6830*/  IMAD R13, R10, R5, R13 ;  /* 0x000000050a0d7224 */ /* 0x000fe200078e020d */
[----:B------:R-:W-:-:S03]  /*6840*/  LEA R8, P0, R6, R8, 0x1 ;  /* 0x0000000806087211 */ /* 0x000fc600078008ff */
[----:B------:R-:W-:-:S05]  /*6850*/  IMAD.IADD R4, R7, 0x1, R13 ;  /* 0x0000000107047824 */ /* 0x000fca00078e020d */
[----:B------:R-:W-:-:S07]  /*6860*/  LEA.HI.X R9, R6, R9, R4, 0x1, P0 ;  /* 0x0000000906097211 */ /* 0x000fce00000f0c04 */
.L_x_106:
[----:B------:R-:W2:Y:S01]  /*6870*/  LDG.E.U16 R8, desc[UR14][R8.64] ;  /* 0x0000000e08087981 */ /* 0x000ea2000c1e1500 */
[----:B------:R-:W-:Y:S02]  /*6880*/  HFMA2 R5, -RZ, RZ, 0.96630859375, -0.0022525787353515625 ;  /* 0x3bbb989dff057431 */ /* 0x000fe400000001ff */
[----:B------:R-:W-:Y:S01]  /*6890*/  IMAD.MOV.U32 R6, RZ, RZ, 0x437c0000 ;  /* 0x437c0000ff067424 */ /* 0x000fe200078e00ff */
[----:B--2---:R-:W-:-:S05]  /*68a0*/  SHF.L.U32 R4, R8, 0x10, RZ ;  /* 0x0000001008047819 */ /* 0x004fca00000006ff */
[----:B------:R-:W-:-:S04]  /*68b0*/  FFMA.SAT R5, R4, R5, 0.5 ;  /* 0x3f00000004057423 */ /* 0x000fc80000002005 */
[----:B------:R-:W-:-:S04]  /*68c0*/  FFMA.RM R5, R5, R6, 12582913 ;  /* 0x4b40000105057423 */ /* 0x000fc80000004006 */
[C---:B------:R-:W-:Y:S01]  /*68d0*/  FADD R7, R5.reuse, -12583039 ;  /* 0xcb40007f05077421 */ /* 0x040fe20000000000 */
[----:B------:R-:W-:-:S03]  /*68e0*/  SHF.L.U32 R5, R5, 0x17, RZ ;  /* 0x0000001705057819 */ /* 0x000fc600000006ff */
[----:B------:R-:W-:-:S04]  /*68f0*/  FFMA R7, R4, 1.4426950216293334961, -R7 ;  /* 0x3fb8aa3b04077823 */ /* 0x000fc80000000807 */
[----:B------:R-:W-:-:S04]  /*6900*/  FFMA R7, R4, 1.925963033500011079e-08, R7 ;  /* 0x32a5706004077823 */ /* 0x000fc80000000007 */
[----:B------:R-:W0:Y:S02]  /*6910*/  MUFU.EX2 R4, R7 ;  /* 0x0000000700047308 */ /* 0x000e240000000800 */
[----:B0-----:R-:W-:-:S05]  /*6920*/  FMUL R4, R5, R4 ;  /* 0x0000000405047220 */ /* 0x001fca0000400000 */
[----:B------:R-:W-:-:S05]  /*6930*/  F2FP.BF16.F32.PACK_AB R4, RZ, R4 ;  /* 0x00000004ff04723e */ /* 0x000fca00000010ff */
[----:B------:R1:W-:Y:S02]  /*6940*/  STS.U16 [R2], R4 ;  /* 0x0000000402007388 */ /* 0x0003e40000000400 */
.L_x_105:
[----:B------:R-:W-:Y:S05]  /*6950*/  BSYNC.RECONVERGENT B0 ;  /* 0x0000000000007941 */ /* 0x000fea0003800200 */
.L_x_57:
[----:B------:R-:W-:Y:S01]  /*6960*/  BAR.SYNC.DEFER_BLOCKING 0x0 ;  /* 0x0000000000007b1d */ /* 0x000fe20000010000 */
[----:B------:R-:W-:Y:S02]  /*6970*/  ISETP.GE.U32.AND P0, PT, R3, 0x42, PT ;  /* 0x000000420300780c */ /* 0x000fe40003f06070 */
[----:B------:R-:W-:-:S11]  /*6980*/  ISETP.GT.U32.AND P1, PT, R0, 0x1f, PT ;  /* 0x0000001f0000780c */ /* 0x000fd60003f24070 */
[----:B------:R-:W-:Y:S05]  /*6990*/  @!P0 BRA `(.L_x_156) ;  /* 0x0000000000308947 */ /* 0x000fea0003800000 */
.L_x_157:
[----:B------:R-:W-:-:S04]  /*69a0*/  SHF.R.U32.HI R7, RZ, 0x1, R3 ;  /* 0x00000001ff077819 */ /* 0x000fc80000011603 */
[----:B------:R-:W-:-:S13]  /*69b0*/  ISETP.GE.U32.AND P0, PT, R0, R7, PT ;  /* 0x000000070000720c */ /* 0x000fda0003f06070 */
[----:B------:R-:W-:Y:S01]  /*69c0*/  @!P0 LOP3.LUT R5, R3, 0x7fe, RZ, 0xc0, !PT ;  /* 0x000007fe03058812 */ /* 0x000fe200078ec0ff */
[----:B01----:R-:W-:Y:S03]  /*69d0*/  @!P0 LDS.U16 R4, [R2] ;  /* 0x0000000002048984 */ /* 0x003fe60000000400 */
[----:B------:R-:W-:-:S06]  /*69e0*/  @!P0 IADD3 R5, PT, PT, R2, R5, RZ ;  /* 0x0000000502058210 */ /* 0x000fcc0007ffe0ff */
[----:B------:R-:W0:Y:S02]  /*69f0*/  @!P0 LDS.U16 R5, [R5] ;  /* 0x0000000005058984 */ /* 0x000e240000000400 */
[----:B0-----:R-:W-:-:S05]  /*6a00*/  @!P0 HADD2.BF16_V2 R4, R4.H0_H0, R5.H0_H0 ;  /* 0x2000000504048230 */ /* 0x001fca0000200800 */
[----:B------:R2:W-:Y:S01]  /*6a10*/  @!P0 STS.U16 [R2], R4 ;  /* 0x0000000402008388 */ /* 0x0005e20000000400 */
[----:B------:R-:W-:Y:S01]  /*6a20*/  BAR.SYNC.DEFER_BLOCKING 0x0 ;  /* 0x0000000000007b1d */ /* 0x000fe20000010000 */
[----:B------:R-:W-:Y:S01]  /*6a30*/  ISETP.GT.U32.AND P0, PT, R3, 0x83, PT ;  /* 0x000000830300780c */ /* 0x000fe20003f04070 */
[----:B------:R-:W-:-:S12]  /*6a40*/  IMAD.MOV.U32 R3, RZ, RZ, R7 ;  /* 0x000000ffff037224 */ /* 0x000fd800078e0007 */
[----:B--2---:R-:W-:Y:S05]  /*6a50*/  @P0 BRA `(.L_x_157) ;  /* 0xfffffffc00d00947 */ /* 0x004fea000383ffff */
.L_x_156:
[----:B------:R-:W-:Y:S05]  /*6a60*/  @P1 EXIT ;  /* 0x000000000000194d */ /* 0x000fea0003800000 */
[----:B------:R-:W-:Y:S01]  /*6a70*/  LDS.U16 R3, [R2] ;  /* 0x0000000002037984 */ /* 0x000fe20000000400 */
[----:B------:R-:W-:-:S03]  /*6a80*/  ISETP.NE.AND P0, PT, R0, RZ, PT ;  /* 0x000000ff0000720c */ /* 0x000fc60003f05270 */
[----:B01----:R-:W0:Y:S04]  /*6a90*/  LDS.U16 R4, [R2+0x40] ;  /* 0x0000400002047984 */ /* 0x003e280000000400 */
[----:B------:R-:W1:Y:S04]  /*6aa0*/  LDS.U16 R6, [R2+0x20] ;  /* 0x0000200002067984 */ /* 0x000e680000000400 */
[----:B------:R-:W2:Y:S04]  /*6ab0*/  LDS.U16 R5, [R2+0x10] ;  /* 0x0000100002057984 */ /* 0x000ea80000000400 */
[----:B------:R-:W3:Y:S04]  /*6ac0*/  LDS.U16 R8, [R2+0x8] ;  /* 0x0000080002087984 */ /* 0x000ee80000000400 */
[----:B------:R-:W4:Y:S04]  /*6ad0*/  LDS.U16 R7, [R2+0x4] ;  /* 0x0000040002077984 */ /* 0x000f280000000400 */
[----:B------:R-:W5:Y:S01]  /*6ae0*/  LDS.U16 R10, [R2+0x2] ;  /* 0x00000200020a7984 */ /* 0x000f620000000400 */
[----:B0-----:R-:W-:-:S04]  /*6af0*/  HADD2.BF16_V2 R3, R3.H0_H0, R4.H0_H0 ;  /* 0x2000000403037230 */ /* 0x001fc80000200800 */
[----:B-1----:R-:W-:Y:S01]  /*6b00*/  HADD2.BF16_V2 R6, R3.H0_H0, R6.H0_H0 ;  /* 0x2000000603067230 */ /* 0x002fe20000200800 */
[----:B------:R0:W-:Y:S03]  /*6b10*/  STS.U16 [R2], R3 ;  /* 0x0000000302007388 */ /* 0x0001e60000000400 */
[----:B--2---:R-:W-:Y:S01]  /*6b20*/  HADD2.BF16_V2 R5, R6.H0_H0, R5.H0_H0 ;  /* 0x2000000506057230 */ /* 0x004fe20000200800 */
[----:B------:R0:W-:Y:S03]  /*6b30*/  STS.U16 [R2], R6 ;  /* 0x0000000602007388 */ /* 0x0001e60000000400 */
[----:B---3--:R-:W-:Y:S01]  /*6b40*/  HADD2.BF16_V2 R8, R5.H0_H0, R8.H0_H0 ;  /* 0x2000000805087230 */ /* 0x008fe20000200800 */
[----:B------:R0:W-:Y:S03]  /*6b50*/  STS.U16 [R2], R5 ;  /* 0x0000000502007388 */ /* 0x0001e60000000400 */
[----:B----4-:R-:W-:Y:S01]  /*6b60*/  HADD2.BF16_V2 R7, R8.H0_H0, R7.H0_H0 ;  /* 0x2000000708077230 */ /* 0x010fe20000200800 */
[----:B------:R0:W-:Y:S03]  /*6b70*/  STS.U16 [R2], R8 ;  /* 0x0000000802007388 */ /* 0x0001e60000000400 */
[----:B-----5:R-:W-:Y:S01]  /*6b80*/  HADD2.BF16_V2 R10, R7.H0_H0, R10.H0_H0 ;  /* 0x2000000a070a7230 */ /* 0x020fe20000200800 */
[----:B------:R0:W-:Y:S04]  /*6b90*/  STS.U16 [R2], R7 ;  /* 0x0000000702007388 */ /* 0x0001e80000000400 */
[----:B------:R0:W-:Y:S01]  /*6ba0*/  STS.U16 [R2], R10 ;  /* 0x0000000a02007388 */ /* 0x0001e20000000400 */
[----:B------:R-:W-:Y:S05]  /*6bb0*/  @P0 EXIT ;  /* 0x000000000000094d */ /* 0x000fea0003800000 */
[----:B------:R-:W1:Y:S01]  /*6bc0*/  S2UR UR5, SR_CgaCtaId ;  /* 0x00000000000579c3 */ /* 0x000e620000008800 */
[----:B------:R-:W-:Y:S01]  /*6bd0*/  UMOV UR4, 0x400 ;  /* 0x0000040000047882 */ /* 0x000fe20000000000 */
[----:B------:R-:W2:Y:S01]  /*6be0*/  LDCU.64 UR10, c[0x0][0x3c0] ;  /* 0x00007800ff0a77ac */ /* 0x000ea20008000a00 */
[----:B------:R-:W3:Y:S01]  /*6bf0*/  LDCU.64 UR12, c[0x0][0x380] ;  /* 0x00007000ff0c77ac */ /* 0x000ee20008000a00 */
[----:B--2---:R-:W-:Y:S02]  /*6c00*/  UIMAD UR7, UR9, UR10, URZ ;  /* 0x0000000a090772a4 */ /* 0x004fe4000f8e02ff */
[----:B-1----:R-:W-:-:S03]  /*6c10*/  ULEA UR4, UR5, UR4, 0x18 ;  /* 0x0000000405047291 */ /* 0x002fc6000f8ec0ff */
[----:B------:R-:W-:-:S06]  /*6c20*/  UMOV UR5, URZ ;  /* 0x000000ff00057c82 */ /* 0x000fcc0008000000 */
[----:B0-----:R-:W0:Y:S01]  /*6c30*/  LDS.U16 R5, [UR4] ;  /* 0x00000004ff057984 */ /* 0x001e220008000400 */
[----:B------:R-:W-:Y:S02]  /*6c40*/  UMOV UR4, UR6 ;  /* 0x0000000600047c82 */ /* 0x000fe40008000000 */
[----:B------:R-:W-:Y:S02]  /*6c50*/  UIMAD.WIDE.U32 UR4, UR8, UR10, UR4 ;  /* 0x0000000a080472a5 */ /* 0x000fe4000f8e0004 */
[----:B------:R-:W-:Y:S02]  /*6c60*/  UIMAD UR10, UR8, UR11, UR7 ;  /* 0x0000000b080a72a4 */ /* 0x000fe4000f8e0207 */
[----:B---3--:R-:W-:Y:S02]  /*6c70*/  ULEA UR7, UP0, UR4, UR12, 0x1 ;  /* 0x0000000c04077291 */ /* 0x008fe4000f8008ff */
[----:B------:R-:W-:-:S04]  /*6c80*/  UIADD3 UR5, UPT, UPT, UR5, UR10, URZ ;  /* 0x0000000a05057290 */ /* 0x000fc8000fffe0ff */
[----:B------:R-:W-:Y:S01]  /*6c90*/  ULEA.HI.X UR4, UR4, UR13, UR5, 0x1, UP0 ;  /* 0x0000000d04047291 */ /* 0x000fe200080f0c05 */
[----:B------:R-:W-:-:S05]  /*6ca0*/  MOV R2, UR7 ;  /* 0x0000000700027c02 */ /* 0x000fca0008000f00 */
[----:B------:R-:W-:-:S05]  /*6cb0*/  MOV R3, UR4 ;  /* 0x0000000400037c02 */ /* 0x000fca0008000f00 */
[----:B0-----:R-:W-:Y:S01]  /*6cc0*/  STG.E.U16 desc[UR14][R2.64], R5 ;  /* 0x0000000502007986 */ /* 0x001fe2000c10150e */
[----:B------:R-:W-:Y:S05]  /*6cd0*/  EXIT ;  /* 0x000000000000794d */ /* 0x000fea0003800000 */
        .weak           $__internal_2_$__cuda_sm20_div_s64
        .type           $__internal_2_$__cuda_sm20_div_s64,@function
        .size           $__internal_2_$__cuda_sm20_div_s64,($__internal_3_$__cuda_sm20_rem_s64 - $__internal_2_$__cuda_sm20_div_s64)
$__internal_2_$__cuda_sm20_div_s64:
[-C--:B------:R-:W-:Y:S02]  /*6ce0*/  IADD3 R25, P2, PT, RZ, -R14.reuse, RZ ;  /* 0x8000000eff197210 */ /* 0x080fe40007f5e0ff */
[----:B------:R-:W-:Y:S02]  /*6cf0*/  ISETP.GE.AND P0, PT, R11, RZ, PT ;  /* 0x000000ff0b00720c */ /* 0x000fe40003f06270 */
[----:B------:R-:W-:Y:S01]  /*6d00*/  ISETP.GE.AND P3, PT, R13, RZ, PT ;  /* 0x000000ff0d00720c */ /* 0x000fe20003f66270 */
[----:B------:R-:W-:Y:S01]  /*6d10*/  IMAD.X R28, RZ, RZ, ~R11, P2 ;  /* 0x000000ffff1c7224 */ /* 0x000fe200010e0e0b */
[----:B------:R-:W-:-:S04]  /*6d20*/  SEL R24, R25, R14, !P0 ;  /* 0x0000000e19187207 */ /* 0x000fc80004000000 */
[----:B------:R-:W-:-:S04]  /*6d30*/  SEL R25, R28, R11, !P0 ;  /* 0x0000000b1c197207 */ /* 0x000fc80004000000 */
[----:B------:R-:W0:Y:S08]  /*6d40*/  I2F.U64.RP R30, R24 ;  /* 0x00000018001e7312 */ /* 0x000e300000309000 */
[----:B0-----:R-:W0:Y:S02]  /*6d50*/  MUFU.RCP R29, R30 ;  /* 0x0000001e001d7308 */ /* 0x001e240000001000 */
[----:B0-----:R-:W-:-:S06]  /*6d60*/  IADD3 R29, PT, PT, R29, 0x1ffffffe, RZ ;  /* 0x1ffffffe1d1d7810 */ /* 0x001fcc0007ffe0ff */
[----:B------:R0:W1:Y:S02]  /*6d70*/  F2I.U64.TRUNC R44, R29 ;  /* 0x0000001d002c7311 */ /* 0x000064000020d800 */
[----:B0-----:R-:W-:Y:S01]  /*6d80*/  IADD3 R29, P4, PT, RZ, -R26, RZ ;  /* 0x8000001aff1d7210 */ /* 0x001fe20007f9e0ff */
[----:B-1----:R-:W-:-:S04]  /*6d90*/  IMAD.WIDE.U32 R32, R44, R24, RZ ;  /* 0x000000182c207225 */ /* 0x002fc800078e00ff */
[C---:B------:R-:W-:Y:S01]  /*6da0*/  IMAD R27, R44.reuse, R25, R33 ;  /* 0x000000192c1b7224 */ /* 0x040fe200078e0221 */
[----:B------:R-:W-:Y:S01]  /*6db0*/  IADD3 R28, P0, PT, RZ, -R32, RZ ;  /* 0x80000020ff1c7210 */ /* 0x000fe20007f1e0ff */
[----:B------:R-:W-:Y:S02]  /*6dc0*/  IMAD.MOV.U32 R33, RZ, RZ, R44 ;  /* 0x000000ffff217224 */ /* 0x000fe400078e002c */
[----:B------:R-:W-:Y:S02]  /*6dd0*/  IMAD R27, R45, R24, R27 ;  /* 0x000000182d1b7224 */ /* 0x000fe400078e021b */
[----:B------:R-:W-:-:S03]  /*6de0*/  IMAD.HI.U32 R32, R44, R28, RZ ;  /* 0x0000001c2c207227 */ /* 0x000fc600078e00ff */
[----:B------:R-:W-:-:S05]  /*6df0*/  IADD3.X R27, PT, PT, RZ, ~R27, RZ, P0, !PT ;  /* 0x8000001bff1b7210 */ /* 0x000fca00007fe4ff */
[----:B------:R-:W-:-:S04]  /*6e00*/  IMAD.WIDE.U32 R32, P0, R44, R27, R32 ;  /* 0x0000001b2c207225 */ /* 0x000fc80007800020 */
[----:B------:R-:W-:-:S04]  /*6e10*/  IMAD.HI.U32 R28, P2, R45, R28, R32 ;  /* 0x0000001c2d1c7227 */ /* 0x000fc80007840020 */
[----:B------:R-:W-:-:S04]  /*6e20*/  IMAD.HI.U32 R33, R45, R27, RZ ;  /* 0x0000001b2d217227 */ /* 0x000fc800078e00ff */
[----:B------:R-:W-:Y:S01]  /*6e30*/  IMAD R27, R45, R27, RZ ;  /* 0x0000001b2d1b7224 */ /* 0x000fe200078e02ff */
[----:B------:R-:W-:-:S04]  /*6e40*/  IADD3.X R33, PT, PT, R33, R45, RZ, P0, !PT ;  /* 0x0000002d21217210 */ /* 0x000fc800007fe4ff */
[----:B------:R-:W-:-:S04]  /*6e50*/  IADD3 R45, P0, PT, R27, R28, RZ ;  /* 0x0000001c1b2d7210 */ /* 0x000fc80007f1e0ff */
[----:B------:R-:W-:Y:S01]  /*6e60*/  IADD3.X R33, PT, PT, RZ, RZ, R33, P0, P2 ;  /* 0x000000ffff217210 */ /* 0x000fe200007e4421 */
[----:B------:R-:W-:-:S04]  /*6e70*/  IMAD.WIDE.U32 R30, R45, R24, RZ ;  /* 0x000000182d1e7225 */ /* 0x000fc800078e00ff */
[----:B------:R-:W-:Y:S01]  /*6e80*/  IMAD R28, R45, R25, R31 ;  /* 0x000000192d1c7224 */ /* 0x000fe200078e021f */
[----:B------:R-:W-:Y:S01]  /*6e90*/  IADD3 R30, P0, PT, RZ, -R30, RZ ;  /* 0x8000001eff1e7210 */ /* 0x000fe20007f1e0ff */
[----:B------:R-:W-:Y:S02]  /*6ea0*/  HFMA2 R31, -RZ, RZ, 0, 0 ;  /* 0x00000000ff1f7431 */ /* 0x000fe400000001ff */
[----:B------:R-:W-:Y:S02]  /*6eb0*/  IMAD R28, R33, R24, R28 ;  /* 0x00000018211c7224 */ /* 0x000fe400078e021c */
[----:B------:R-:W-:-:S03]  /*6ec0*/  IMAD.HI.U32 R44, R45, R30, RZ ;  /* 0x0000001e2d2c7227 */ /* 0x000fc600078e00ff */
[----:B------:R-:W-:-:S05]  /*6ed0*/  IADD3.X R28, PT, PT, RZ, ~R28, RZ, P0, !PT ;  /* 0x8000001cff1c7210 */ /* 0x000fca00007fe4ff */
[----:B------:R-:W-:-:S04]  /*6ee0*/  IMAD.WIDE.U32 R44, P2, R45, R28, R44 ;  /* 0x0000001c2d2c7225 */ /* 0x000fc8000784002c */
[----:B------:R-:W-:-:S04]  /*6ef0*/  IMAD.HI.U32 R27, P0, R33, R30, R44 ;  /* 0x0000001e211b7227 */ /* 0x000fc8000780002c */
[----:B------:R-:W-:-:S04]  /*6f00*/  IMAD.HI.U32 R30, R33, R28, RZ ;  /* 0x0000001c211e7227 */ /* 0x000fc800078e00ff */
[----:B------:R-:W-:Y:S02]  /*6f10*/  IMAD R28, R33, R28, RZ ;  /* 0x0000001c211c7224 */ /* 0x000fe400078e02ff */
[----:B------:R-:W-:-:S03]  /*6f20*/  IMAD.X R33, R30, 0x1, R33, P2 ;  /* 0x000000011e217824 */ /* 0x000fc600010e0621 */
[----:B------:R-:W-:Y:S02]  /*6f30*/  IADD3 R27, P2, PT, R28, R27, RZ ;  /* 0x0000001b1c1b7210 */ /* 0x000fe40007f5e0ff */
[----:B------:R-:W-:Y:S02]  /*6f40*/  SEL R28, R29, R26, !P3 ;  /* 0x0000001a1d1c7207 */ /* 0x000fe40005800000 */
[-C--:B------:R-:W-:Y:S02]  /*6f50*/  IADD3.X R26, PT, PT, RZ, ~R13.reuse, RZ, P4, !PT ;  /* 0x8000000dff1a7210 */ /* 0x080fe400027fe4ff */
[----:B------:R-:W-:Y:S01]  /*6f60*/  IADD3.X R33, PT, PT, RZ, RZ, R33, P2, P0 ;  /* 0x000000ffff217210 */ /* 0x000fe200017e0421 */
[----:B------:R-:W-:Y:S01]  /*6f70*/  IMAD.HI.U32 R30, R27, R28, RZ ;  /* 0x0000001c1b1e7227 */ /* 0x000fe200078e00ff */
[-C--:B------:R-:W-:Y:S02]  /*6f80*/  SEL R26, R26, R13.reuse, !P3 ;  /* 0x0000000d1a1a7207 */ /* 0x080fe40005800000 */
[----:B------:R-:W-:-:S03]  /*6f90*/  LOP3.LUT R13, R11, R13, RZ, 0x3c, !PT ;  /* 0x0000000d0b0d7212 */ /* 0x000fc600078e3cff */
[----:B------:R-:W-:-:S04]  /*6fa0*/  IMAD.WIDE.U32 R30, R27, R26, R30 ;  /* 0x0000001a1b1e7225 */ /* 0x000fc800078e001e */
[C---:B------:R-:W-:Y:S02]  /*6fb0*/  IMAD R29, R33.reuse, R26, RZ ;  /* 0x0000001a211d7224 */ /* 0x040fe400078e02ff */
[----:B------:R-:W-:-:S04]  /*6fc0*/  IMAD.HI.U32 R30, P0, R33, R28, R30 ;  /* 0x0000001c211e7227 */ /* 0x000fc8000780001e */
[----:B------:R-:W-:Y:S01]  /*6fd0*/  IMAD.HI.U32 R33, R33, R26, RZ ;  /* 0x0000001a21217227 */ /* 0x000fe200078e00ff */
[----:B------:R-:W-:-:S05]  /*6fe0*/  IADD3 R29, P2, PT, R29, R30, RZ ;  /* 0x0000001e1d1d7210 */ /* 0x000fca0007f5e0ff */
[----:B------:R-:W-:-:S04]  /*6ff0*/  IMAD.WIDE.U32 R30, R29, R24, RZ ;  /* 0x000000181d1e7225 */ /* 0x000fc800078e00ff */
[----:B------:R-:W-:Y:S01]  /*7000*/  IMAD R27, R29, R25, R31 ;  /* 0x000000191d1b7224 */ /* 0x000fe200078e021f */
[----:B------:R-:W-:Y:S01]  /*7010*/  IADD3 R31, P3, PT, -R30, R28, RZ ;  /* 0x0000001c1e1f7210 */ /* 0x000fe20007f7e1ff */
[----:B------:R-:W-:-:S03]  /*7020*/  IMAD.X R28, RZ, RZ, R33, P0 ;  /* 0x000000ffff1c7224 */ /* 0x000fc600000e0621 */
[----:B------:R-:W-:Y:S02]  /*7030*/  ISETP.GE.U32.AND P0, PT, R31, R24, PT ;  /* 0x000000181f00720c */ /* 0x000fe40003f06070 */
[----:B------:R-:W-:-:S05]  /*7040*/  IADD3.X R28, PT, PT, RZ, R28, RZ, P2, !PT ;  /* 0x0000001cff1c7210 */ /* 0x000fca00017fe4ff */
[----:B------:R-:W-:-:S05]  /*7050*/  IMAD R27, R28, R24, R27 ;  /* 0x000000181c1b7224 */ /* 0x000fca00078e021b */
[----:B------:R-:W-:Y:S02]  /*7060*/  IADD3.X R27, PT, PT, ~R27, R26, RZ, P3, !PT ;  /* 0x0000001a1b1b7210 */ /* 0x000fe40001ffe5ff */
[----:B------:R-:W-:Y:S02]  /*7070*/  IADD3 R26, P3, PT, R31, -R24, RZ ;  /* 0x800000181f1a7210 */ /* 0x000fe40007f7e0ff */
[----:B------:R-:W-:-:S04]  /*7080*/  ISETP.GE.U32.AND.EX P0, PT, R27, R25, PT, P0 ;  /* 0x000000191b00720c */ /* 0x000fc80003f06100 */
[----:B------:R-:W-:-:S04]  /*7090*/  SEL R31, R26, R31, P0 ;  /* 0x0000001f1a1f7207 */ /* 0x000fc80000000000 */
[----:B------:R-:W-:Y:S01]  /*70a0*/  ISETP.GE.U32.AND P2, PT, R31, R24, PT ;  /* 0x000000181f00720c */ /* 0x000fe20003f46070 */
[----:B------:R-:W-:Y:S01]  /*70b0*/  IMAD.X R24, R27, 0x1, ~R25, P3 ;  /* 0x000000011b187824 */ /* 0x000fe200018e0e19 */
[----:B------:R-:W-:-:S04]  /*70c0*/  IADD3 R26, P3, PT, R29, 0x1, RZ ;  /* 0x000000011d1a7810 */ /* 0x000fc80007f7e0ff */
[----:B------:R-:W-:Y:S02]  /*70d0*/  SEL R24, R24, R27, P0 ;  /* 0x0000001b18187207 */ /* 0x000fe40000000000 */
[-C--:B------:R-:W-:Y:S02]  /*70e0*/  IADD3.X R27, PT, PT, RZ, R28.reuse, RZ, P3, !PT ;  /* 0x0000001cff1b7210 */ /* 0x080fe40001ffe4ff */
[----:B------:R-:W-:Y:S02]  /*70f0*/  SEL R26, R26, R29, P0 ;  /* 0x0000001d1a1a7207 */ /* 0x000fe40000000000 */
[----:B------:R-:W-:Y:S02]  /*7100*/  SEL R27, R27, R28, P0 ;  /* 0x0000001c1b1b7207 */ /* 0x000fe40000000000 */
[----:B------:R-:W-:Y:S02]  /*7110*/  ISETP.GE.U32.AND.EX P0, PT, R24, R25, PT, P2 ;  /* 0x000000191800720c */ /* 0x000fe40003f06120 */
[----:B------:R-:W-:-:S04]  /*7120*/  IADD3 R25, P2, PT, R26, 0x1, RZ ;  /* 0x000000011a197810 */ /* 0x000fc80007f5e0ff */
[-C--:B------:R-:W-:Y:S02]  /*7130*/  IADD3.X R24, PT, PT, RZ, R27.reuse, RZ, P2, !PT ;  /* 0x0000001bff187210 */ /* 0x080fe400017fe4ff */
[----:B------:R-:W-:Y:S02]  /*7140*/  SEL R25, R25, R26, P0 ;  /* 0x0000001a19197207 */ /* 0x000fe40000000000 */
[----:B------:R-:W-:Y:S02]  /*7150*/  SEL R27, R24, R27, P0 ;  /* 0x0000001b181b7207 */ /* 0x000fe40000000000 */
[----:B------:R-:W-:Y:S02]  /*7160*/  IADD3 R24, P3, PT, RZ, -R25, RZ ;  /* 0x80000019ff187210 */ /* 0x000fe40007f7e0ff */
[----:B------:R-:W-:Y:S02]  /*7170*/  ISETP.NE.U32.AND P0, PT, R14, RZ, PT ;  /* 0x000000ff0e00720c */ /* 0x000fe40003f05070 */
[----:B------:R-:W-:Y:S01]  /*7180*/  ISETP.GE.AND P2, PT, R13, RZ, PT ;  /* 0x000000ff0d00720c */ /* 0x000fe20003f46270 */
[----:B------:R-:W-:Y:S01]  /*7190*/  IMAD.X R14, RZ, RZ, ~R27, P3 ;  /* 0x000000ffff0e7224 */ /* 0x000fe200018e0e1b */
[----:B------:R-:W-:-:S02]  /*71a0*/  MOV R13, 0x0 ;  /* 0x00000000000d7802 */ /* 0x000fc40000000f00 */
[----:B------:R-:W-:Y:S02]  /*71b0*/  ISETP.NE.AND.EX P0, PT, R11, RZ, PT, P0 ;  /* 0x000000ff0b00720c */ /* 0x000fe40003f05300 */
[----:B------:R-:W-:Y:S02]  /*71c0*/  SEL R24, R24, R25, !P2 ;  /* 0x0000001918187207 */ /* 0x000fe40005000000 */
[----:B------:R-:W-:Y:S02]  /*71d0*/  SEL R14, R14, R27, !P2 ;  /* 0x0000001b0e0e7207 */ /* 0x000fe40005000000 */
[----:B------:R-:W-:Y:S02]  /*71e0*/  SEL R24, R24, 0xffffffff, P0 ;  /* 0xffffffff18187807 */ /* 0x000fe40000000000 */
[----:B------:R-:W-:Y:S01]  /*71f0*/  SEL R25, R14, 0xffffffff, P0 ;  /* 0xffffffff0e197807 */ /* 0x000fe20000000000 */
[----:B------:R-:W-:Y:S06]  /*7200*/  RET.REL.NODEC R12 `(contiguous_logsumexp2_bf16) ;  /* 0xffffff8c0c7c7950 */ /* 0x000fec0003c3ffff */
        .weak           $__internal_3_$__cuda_sm20_rem_s64
        .type           $__internal_3_$__cuda_sm20_rem_s64,@function
        .size           $__internal_3_$__cuda_sm20_rem_s64,(.L_x_30319 - $__internal_3_$__cuda_sm20_rem_s64)
$__internal_3_$__cuda_sm20_rem_s64:
[-C--:B------:R-:W-:Y:S02]  /*7210*/  IADD3 R7, P1, PT, RZ, -R24.reuse, RZ ;  /* 0x80000018ff077210 */ /* 0x080fe40007f3e0ff */
[----:B------:R-:W-:Y:S02]  /*7220*/  ISETP.GE.AND P0, PT, R21, RZ, PT ;  /* 0x000000ff1500720c */ /* 0x000fe40003f06270 */
[-C--:B------:R-:W-:Y:S02]  /*7230*/  IADD3.X R12, PT, PT, RZ, ~R21.reuse, RZ, P1, !PT ;  /* 0x80000015ff0c7210 */ /* 0x080fe40000ffe4ff */
[----:B------:R-:W-:Y:S02]  /*7240*/  SEL R6, R7, R24, !P0 ;  /* 0x0000001807067207 */ /* 0x000fe40004000000 */
[----:B------:R-:W-:-:S04]  /*7250*/  SEL R7, R12, R21, !P0 ;  /* 0x000000150c077207 */ /* 0x000fc80004000000 */
[----:B------:R-:W0:Y:S08]  /*7260*/  I2F.U64.RP R25, R6 ;  /* 0x0000000600197312 */ /* 0x000e300000309000 */
[----:B0-----:R-:W0:Y:S02]  /*7270*/  MUFU.RCP R25, R25 ;  /* 0x0000001900197308 */ /* 0x001e240000001000 */
[----:B0-----:R-:W-:-:S06]  /*7280*/  VIADD R12, R25, 0x1ffffffe ;  /* 0x1ffffffe190c7836 */ /* 0x001fcc0000000000 */
[----:B------:R-:W0:Y:S02]  /*7290*/  F2I.U64.TRUNC R12, R12 ;  /* 0x0000000c000c7311 */ /* 0x000e24000020d800 */
[----:B0-----:R-:W-:-:S04]  /*72a0*/  IMAD.WIDE.U32 R14, R12, R6, RZ ;  /* 0x000000060c0e7225 */ /* 0x001fc800078e00ff */
[----:B------:R-:W-:Y:S01]  /*72b0*/  IMAD R15, R12, R7, R15 ;  /* 0x000000070c0f7224 */ /* 0x000fe200078e020f */
[----:B------:R-:W-:-:S03]  /*72c0*/  IADD3 R27, P0, PT, RZ, -R14, RZ ;  /* 0x8000000eff1b7210 */ /* 0x000fc60007f1e0ff */
[----:B------:R-:W-:Y:S02]  /*72d0*/  IMAD R15, R13, R6, R15 ;  /* 0x000000060d0f7224 */ /* 0x000fe400078e020f */
[----:B------:R-:W-:-:S03]  /*72e0*/  IMAD.HI.U32 R14, R12, R27, RZ ;  /* 0x0000001b0c0e7227 */ /* 0x000fc600078e00ff */
[----:B------:R-:W-:Y:S02]  /*72f0*/  IADD3.X R29, PT, PT, RZ, ~R15, RZ, P0, !PT ;  /* 0x8000000fff1d7210 */ /* 0x000fe400007fe4ff */
[----:B------:R-:W-:-:S03]  /*7300*/  MOV R15, R12 ;  /* 0x0000000c000f7202 */ /* 0x000fc60000000f00 */
[-C--:B------:R-:W-:Y:S02]  /*7310*/  IMAD R31, R13, R29.reuse, RZ ;  /* 0x0000001d0d1f7224 */ /* 0x080fe400078e02ff */
[----:B------:R-:W-:-:S04]  /*7320*/  IMAD.WIDE.U32 R14, P0, R12, R29, R14 ;  /* 0x0000001d0c0e7225 */ /* 0x000fc8000780000e */
[----:B------:R-:W-:-:S04]  /*7330*/  IMAD.HI.U32 R25, R13, R29, RZ ;  /* 0x0000001d0d197227 */ /* 0x000fc800078e00ff */
[----:B------:R-:W-:-:S04]  /*7340*/  IMAD.HI.U32 R14, P1, R13, R27, R14 ;  /* 0x0000001b0d0e7227 */ /* 0x000fc8000782000e */
[----:B------:R-:W-:Y:S01]  /*7350*/  IMAD.X R25, R25, 0x1, R13, P0 ;  /* 0x0000000119197824 */ /* 0x000fe200000e060d */
[----:B------:R-:W-:-:S04]  /*7360*/  IADD3 R15, P2, PT, R31, R14, RZ ;  /* 0x0000000e1f0f7210 */ /* 0x000fc80007f5e0ff */
[----:B------:R-:W-:Y:S01]  /*7370*/  IADD3.X R25, PT, PT, RZ, RZ, R25, P2, P1 ;  /* 0x000000ffff197210 */ /* 0x000fe200017e2419 */
[----:B------:R-:W-:Y:S01]  /*7380*/  IMAD.WIDE.U32 R12, R15, R6, RZ ;  /* 0x000000060f0c7225 */ /* 0x000fe200078e00ff */
[----:B------:R-:W-:-:S03]  /*7390*/  ISETP.GE.AND P1, PT, R19, RZ, PT ;  /* 0x000000ff1300720c */ /* 0x000fc60003f26270 */
[----:B------:R-:W-:Y:S01]  /*73a0*/  IMAD R13, R15, R7, R13 ;  /* 0x000000070f0d7224 */ /* 0x000fe200078e020d */
[----:B------:R-:W-:-:S03]  /*73b0*/  IADD3 R27, P0, PT, RZ, -R12, RZ ;  /* 0x8000000cff1b7210 */ /* 0x000fc60007f1e0ff */
[----:B------:R-:W-:Y:S02]  /*73c0*/  IMAD R13, R25, R6, R13 ;  /* 0x00000006190d7224 */ /* 0x000fe400078e020d */
[----:B------:R-:W-:-:S03]  /*73d0*/  IMAD.HI.U32 R14, R15, R27, RZ ;  /* 0x0000001b0f0e7227 */ /* 0x000fc600078e00ff */
[----:B------:R-:W-:Y:S02]  /*73e0*/  IADD3.X R12, PT, PT, RZ, ~R13, RZ, P0, !PT ;  /* 0x8000000dff0c7210 */ /* 0x000fe400007fe4ff */
[----:B------:R-:W-:-:S03]  /*73f0*/  IADD3 R13, P4, PT, RZ, -R18, RZ ;  /* 0x80000012ff0d7210 */ /* 0x000fc60007f9e0ff */
[----:B------:R-:W-:-:S04]  /*7400*/  IMAD.WIDE.U32 R14, P0, R15, R12, R14 ;  /* 0x0000000c0f0e7225 */ /* 0x000fc8000780000e */
[----:B------:R-:W-:Y:S01]  /*7410*/  IMAD.HI.U32 R14, P2, R25, R27, R14 ;  /* 0x0000001b190e7227 */ /* 0x000fe2000784000e */
[----:B------:R-:W-:-:S03]  /*7420*/  SEL R15, R13, R18, !P1 ;  /* 0x000000120d0f7207 */ /* 0x000fc60004800000 */
[----:B------:R-:W-:Y:S01]  /*7430*/  HFMA2 R13, -RZ, RZ, 0, 0 ;  /* 0x00000000ff0d7431 */ /* 0x000fe200000001ff */
[-C--:B------:R-:W-:Y:S01]  /*7440*/  IADD3.X R18, PT, PT, RZ, ~R19.reuse, RZ, P4, !PT ;  /* 0x80000013ff127210 */ /* 0x080fe200027fe4ff */
[CC--:B------:R-:W-:Y:S02]  /*7450*/  IMAD R27, R25.reuse, R12.reuse, RZ ;  /* 0x0000000c191b7224 */ /* 0x0c0fe400078e02ff */
[----:B------:R-:W-:Y:S01]  /*7460*/  IMAD.HI.U32 R12, R25, R12, RZ ;  /* 0x0000000c190c7227 */ /* 0x000fe200078e00ff */
[----:B------:R-:W-:Y:S02]  /*7470*/  SEL R19, R18, R19, !P1 ;  /* 0x0000001312137207 */ /* 0x000fe40004800000 */
[----:B------:R-:W-:Y:S01]  /*7480*/  IADD3 R14, P3, PT, R27, R14, RZ ;  /* 0x0000000e1b0e7210 */ /* 0x000fe20007f7e0ff */
[----:B------:R-:W-:-:S04]  /*7490*/  IMAD.X R25, R12, 0x1, R25, P0 ;  /* 0x000000010c197824 */ /* 0x000fc800000e0619 */
[----:B------:R-:W-:Y:S01]  /*74a0*/  IMAD.HI.U32 R12, R14, R15, RZ ;  /* 0x0000000f0e0c7227 */ /* 0x000fe200078e00ff */
[----:B------:R-:W-:-:S03]  /*74b0*/  IADD3.X R18, PT, PT, RZ, RZ, R25, P3, P2 ;  /* 0x000000ffff127210 */ /* 0x000fc60001fe4419 */
[----:B------:R-:W-:-:S04]  /*74c0*/  IMAD.WIDE.U32 R12, R14, R19, R12 ;  /* 0x000000130e0c7225 */ /* 0x000fc800078e000c */
[C---:B------:R-:W-:Y:S02]  /*74d0*/  IMAD R25, R18.reuse, R19, RZ ;  /* 0x0000001312197224 */ /* 0x040fe400078e02ff */
[----:B------:R-:W-:-:S04]  /*74e0*/  IMAD.HI.U32 R12, P0, R18, R15, R12 ;  /* 0x0000000f120c7227 */ /* 0x000fc8000780000c */
[----:B------:R-:W-:Y:S01]  /*74f0*/  IMAD.HI.U32 R14, R18, R19, RZ ;  /* 0x00000013120e7227 */ /* 0x000fe200078e00ff */
[----:B------:R-:W-:-:S04]  /*7500*/  IADD3 R25, P2, PT, R25, R12, RZ ;  /* 0x0000000c19197210 */ /* 0x000fc80007f5e0ff */
[----:B------:R-:W-:Y:S01]  /*7510*/  IADD3.X R14, PT, PT, R14, RZ, RZ, P0, !PT ;  /* 0x000000ff0e0e7210 */ /* 0x000fe200007fe4ff */
[----:B------:R-:W-:-:S04]  /*7520*/  IMAD.WIDE.U32 R12, R25, R6, RZ ;  /* 0x00000006190c7225 */ /* 0x000fc800078e00ff */
[----:B------:R-:W-:Y:S01]  /*7530*/  IMAD.X R27, RZ, RZ, R14, P2 ;  /* 0x000000ffff1b7224 */ /* 0x000fe200010e060e */
[----:B------:R-:W-:Y:S01]  /*7540*/  IADD3 R29, P2, PT, -R12, R15, RZ ;  /* 0x0000000f0c1d7210 */ /* 0x000fe20007f5e1ff */
[----:B------:R-:W-:-:S03]  /*7550*/  IMAD R25, R25, R7, R13 ;  /* 0x0000000719197224 */ /* 0x000fc600078e020d */
[-C--:B------:R-:W-:Y:S01]  /*7560*/  ISETP.GE.U32.AND P0, PT, R29, R6.reuse, PT ;  /* 0x000000061d00720c */ /* 0x080fe20003f06070 */
[----:B------:R-:W-:Y:S01]  /*7570*/  IMAD R12, R27, R6, R25 ;  /* 0x000000061b0c7224 */ /* 0x000fe200078e0219 */
[----:B------:R-:W-:-:S04]  /*7580*/  MOV R27, 0x0 ;  /* 0x00000000001b7802 */ /* 0x000fc80000000f00 */
[----:B------:R-:W-:Y:S02]  /*7590*/  IADD3.X R19, PT, PT, ~R12, R19, RZ, P2, !PT ;  /* 0x000000130c137210 */ /* 0x000fe400017fe5ff */
[----:B------:R-:W-:Y:S02]  /*75a0*/  IADD3 R13, P2, PT, R29, -R6, RZ ;  /* 0x800000061d0d7210 */ /* 0x000fe40007f5e0ff */
[CC--:B------:R-:W-:Y:S02]  /*75b0*/  ISETP.GE.U32.AND.EX P0, PT, R19.reuse, R7.reuse, PT, P0 ;  /* 0x000000071300720c */ /* 0x0c0fe40003f06100 */
[----:B------:R-:W-:Y:S02]  /*75c0*/  IADD3.X R15, PT, PT, R19, ~R7, RZ, P2, !PT ;  /* 0x80000007130f7210 */ /* 0x000fe400017fe4ff */
[----:B------:R-:W-:Y:S02]  /*75d0*/  SEL R13, R13, R29, P0 ;  /* 0x0000001d0d0d7207 */ /* 0x000fe40000000000 */
[----:B------:R-:W-:-:S02]  /*75e0*/  SEL R15, R15, R19, P0 ;  /* 0x000000130f0f7207 */ /* 0x000fc40000000000 */
[CC--:B------:R-:W-:Y:S02]  /*75f0*/  ISETP.GE.U32.AND P0, PT, R13.reuse, R6.reuse, PT ;  /* 0x000000060d00720c */ /* 0x0c0fe40003f06070 */
[----:B------:R-:W-:Y:S02]  /*7600*/  IADD3 R6, P2, PT, R13, -R6, RZ ;  /* 0x800000060d067210 */ /* 0x000fe40007f5e0ff */
[----:B------:R-:W-:-:S03]  /*7610*/  ISETP.GE.U32.AND.EX P0, PT, R15, R7, PT, P0 ;  /* 0x000000070f00720c */ /* 0x000fc60003f06100 */
[----:B------:R-:W-:Y:S01]  /*7620*/  IMAD.X R7, R15, 0x1, ~R7, P2 ;  /* 0x000000010f077824 */ /* 0x000fe200010e0e07 */
[----:B------:R-:W-:-:S04]  /*7630*/  SEL R6, R6, R13, P0 ;  /* 0x0000000d06067207 */ /* 0x000fc80000000000 */
[----:B------:R-:W-:Y:S02]  /*7640*/  SEL R7, R7, R15, P0 ;  /* 0x0000000f07077207 */ /* 0x000fe40000000000 */
[-C--:B------:R-:W-:Y:S02]  /*7650*/  IADD3 R13, P2, PT, RZ, -R6.reuse, RZ ;  /* 0x80000006ff0d7210 */ /* 0x080fe40007f5e0ff */
[----:B------:R-:W-:Y:S02]  /*7660*/  ISETP.NE.U32.AND P0, PT, R24, RZ, PT ;  /* 0x000000ff1800720c */ /* 0x000fe40003f05070 */
[----:B------:R-:W-:Y:S02]  /*7670*/  IADD3.X R12, PT, PT, RZ, ~R7, RZ, P2, !PT ;  /* 0x80000007ff0c7210 */ /* 0x000fe400017fe4ff */
[----:B------:R-:W-:Y:S02]  /*7680*/  ISETP.NE.AND.EX P0, PT, R21, RZ, PT, P0 ;  /* 0x000000ff1500720c */ /* 0x000fe40003f05300 */
[----:B------:R-:W-:-:S02]  /*7690*/  SEL R6, R13, R6, !P1 ;  /* 0x000000060d067207 */ /* 0x000fc40004800000 */
[----:B------:R-:W-:Y:S02]  /*76a0*/  SEL R7, R12, R7, !P1 ;  /* 0x000000070c077207 */ /* 0x000fe40004800000 */
[----:B------:R-:W-:Y:S02]  /*76b0*/  SEL R6, R6, 0xffffffff, P0 ;  /* 0xffffffff06067807 */ /* 0x000fe40000000000 */
[----:B------:R-:W-:Y:S01]  /*76c0*/  SEL R7, R7, 0xffffffff, P0 ;  /* 0xffffffff07077807 */ /* 0x000fe20000000000 */
[----:B------:R-:W-:Y:S06]  /*76d0*/  RET.REL.NODEC R26 `(contiguous_logsumexp2_bf16) ;  /* 0xffffff881a487950 */ /* 0x000fec0003c3ffff */
.L_x_158:
        /* <DEDUP_REMOVED lines=10> */
.L_x_30319:


//--------------------- .text.uncontiguous_cumulate_logsumexp_bf16 --------------------------
	.section	.text.uncontiguous_cumulate_logsumexp_bf16,"ax",@progbits
	.align	128
        .global         uncontiguous_cumulate_logsumexp_bf16
        .type           uncontiguous_cumulate_logsumexp_bf16,@function
        .size           uncontiguous_cumulate_logsumexp_bf16,(.L_x_30321 - uncontiguous_cumulate_logsumexp_bf16)
        .other          uncontiguous_cumulate_logsumexp_bf16,@"STO_CUDA_ENTRY STV_DEFAULT"
uncontiguous_cumulate_logsumexp_bf16:
.text.uncontiguous_cumulate_logsumexp_bf16:
[----:B------:R-:W-:Y:S01]  /*0000*/  LDC R1, c[0x0][0x37c] ;  /* 0x0000df00ff017b82 */ /* 0x000fe20000000800 */
[----:B------:R-:W0:Y:S07]  /*0010*/  S2R R0, SR_CTAID.X ;  /* 0x0000000000007919 */ /* 0x000e2e0000002500 */
[----:B------:R-:W1:Y:S01]  /*0020*/  S2UR UR6, SR_CgaCtaId ;  /* 0x00000000000679c3 */ /* 0x000e620000008800 */
[----:B------:R-:W0:Y:S01]  /*0030*/  LDCU UR5, c[0x0][0x360] ;  /* 0x00006c00ff0577ac */ /* 0x000e220008000800 */
[----:B------:R-:W2:Y:S01]  /*0040*/  I2F.BF16 R4, RZ ;  /* 0x000000ff00047306 */ /* 0x000ea20000202400 */
[----:B------:R-:W3:Y:S01]  /*0050*/  S2R R2, SR_TID.X ;  /* 0x0000000000027919 */ /* 0x000ee20000002100 */
[----:B------:R-:W-:Y:S01]  /*0060*/  BSSY.RECONVERGENT B0, `(.L_x_159) ;  /* 0x0000658000007945 */ /* 0x000fe20003800200 */
[----:B------:R-:W4:Y:S03]  /*0070*/  LDCU.64 UR10, c[0x0][0x3a8] ;  /* 0x00007500ff0a77ac */ /* 0x000f260008000a00 */
[----:B------:R-:W5:Y:S01]  /*0080*/  LDC R11, c[0x0][0x3a0] ;  /* 0x0000e800ff0b7b82 */ /* 0x000f620000000800 */
[----:B------:R-:W-:Y:S01]  /*0090*/  UMOV UR4, 0x400 ;  /* 0x0000040000047882 */ /* 0x000fe20000000000 */
[----:B------:R-:W2:Y:S01]  /*00a0*/  LDCU.64 UR8, c[0x0][0x358] ;  /* 0x00006b00ff0877ac */ /* 0x000ea20008000a00 */
[----:B-1----:R-:W-:Y:S01]  /*00b0*/  ULEA UR4, UR6, UR4, 0x18 ;  /* 0x0000000406047291 */ /* 0x002fe2000f8ec0ff */
[----:B0-----:R-:W-:Y:S01]  /*00c0*/  IMAD R5, R0, UR5, RZ ;  /* 0x0000000500057c24 */ /* 0x001fe2000f8e02ff */
[----:B-----5:R-:W-:-:S04]  /*00d0*/  IADD3 R8, PT, PT, R11, -0x1, RZ ;  /* 0xffffffff0b087810 */ /* 0x020fc80007ffe0ff */
[----:B---3--:R-:W-:Y:S02]  /*00e0*/  LEA R3, R2, UR4, 0x1 ;  /* 0x0000000402037c11 */ /* 0x008fe4000f8e08ff */
[----:B------:R-:W-:-:S03]  /*00f0*/  LEA R10, R5, R2, 0x1 ;  /* 0x00000002050a7211 */ /* 0x000fc600078e08ff */
[----:B--2---:R0:W-:Y:S02]  /*0100*/  STS.U16 [R3], R4 ;  /* 0x0000000403007388 */ /* 0x0041e40000000400 */
[----:B------:R-:W-:-:S05]  /*0110*/  VIADD R20, R10, UR5 ;  /* 0x000000050a147c36 */ /* 0x000fca0008000000 */
[----:B----4-:R-:W-:-:S04]  /*0120*/  ISETP.GE.U32.AND P0, PT, R20, UR10, PT ;  /* 0x0000000a14007c0c */ /* 0x010fc8000bf06070 */
[----:B------:R-:W-:-:S13]  /*0130*/  ISETP.GE.U32.AND.EX P0, PT, RZ, UR11, PT, P0 ;  /* 0x0000000bff007c0c */ /* 0x000fda000bf06100 */
[----:B0-----:R-:W-:Y:S05]  /*0140*/  @P0 BRA `(.L_x_160) ;  /* 0x0000002c00840947 */ /* 0x001fea0003800000 */
[----:B------:R-:W-:Y:S02]  /*0150*/  ISETP.GE.AND P0, PT, R8, RZ, PT ;  /* 0x000000ff0800720c */ /* 0x000fe40003f06270 */
[----:B------:R-:W-:Y:S02]  /*0160*/  CS2R R4, SRZ ;  /* 0x0000000000047805 */ /* 0x000fe4000001ff00 */
[----:B------:R-:W-:-:S09]  /*0170*/  CS2R R22, SRZ ;  /* 0x0000000000167805 */ /* 0x000fd2000001ff00 */
[----:B------:R-:W-:Y:S05]  /*0180*/  @!P0 BRA `(.L_x_161) ;  /* 0x0000002c004c8947 */ /* 0x000fea0003800000 */
[----:B------:R-:W-:Y:S01]  /*0190*/  ISETP.GE.U32.AND P0, PT, R8, 0x3, PT ;  /* 0x000000030800780c */ /* 0x000fe20003f06070 */
[----:B------:R-:W-:Y:S02]  /*01a0*/  HFMA2 R7, -RZ, RZ, 0, 0 ;  /* 0x00000000ff077431 */ /* 0x000fe400000001ff */
[----:B------:R-:W-:Y:S01]  /*01b0*/  IMAD.MOV.U32 R6, RZ, RZ, R10 ;  /* 0x000000ffff067224 */ /* 0x000fe200078e000a */
[----:B------:R-:W-:Y:S01]  /*01c0*/  CS2R R22, SRZ ;  /* 0x0000000000167805 */ /* 0x000fe2000001ff00 */
[----:B------:R-:W-:Y:S01]  /*01d0*/  IMAD.MOV.U32 R9, RZ, RZ, RZ ;  /* 0x000000ffff097224 */ /* 0x000fe200078e00ff */
[----:B------:R-:W-:-:S07]  /*01e0*/  CS2R R4, SRZ ;  /* 0x0000000000047805 */ /* 0x000fce000001ff00 */
[----:B------:R-:W-:Y:S05]  /*01f0*/  @!P0 BRA `(.L_x_162) ;  /* 0x0000001800988947 */ /* 0x000fea0003800000 */
[----:B------:R-:W0:Y:S01]  /*0200*/  LDC.64 R18, c[0x0][0x390] ;  /* 0x0000e400ff127b82 */ /* 0x000e220000000a00 */
[C---:B------:R-:W-:Y:S02]  /*0210*/  LOP3.LUT R10, R11.reuse, 0xfffffffc, RZ, 0xc0, !PT ;  /* 0xfffffffc0b0a7812 */ /* 0x040fe400078ec0ff */
[----:B------:R-:W-:Y:S02]  /*0220*/  CS2R R22, SRZ ;  /* 0x0000000000167805 */ /* 0x000fe4000001ff00 */
[----:B------:R-:W-:Y:S01]  /*0230*/  IADD3 R8, PT, PT, R11, -0x2, RZ ;  /* 0xfffffffe0b087810 */ /* 0x000fe20007ffe0ff */
[----:B------:R-:W-:Y:S02]  /*0240*/  IMAD.MOV R10, RZ, RZ, -R10 ;  /* 0x000000ffff0a7224 */ /* 0x000fe400078e0a0a */
[----:B------:R-:W1:Y:S05]  /*0250*/  LDC.64 R16, c[0x0][0x398] ;  /* 0x0000e600ff107b82 */ /* 0x000e6a0000000a00 */
.L_x_187:
        /* <DEDUP_REMOVED lines=14> */
[----:B0-----:R-:W-:Y:S01]  /*0340*/  IADD3 R12, PT, PT, R9, 0xffffffe, RZ ;  /* 0x0ffffffe090c7810 */ /* 0x001fe20007ffe0ff */
[----:B------:R-:W-:-:S05]  /*0350*/  HFMA2 R9, -RZ, RZ, 0, 0 ;  /* 0x00000000ff097431 */ /* 0x000fca00000001ff */
[----:B------:R0:W2:Y:S02]  /*0360*/  F2I.FTZ.U32.TRUNC.NTZ R13, R12 ;  /* 0x0000000c000d7305 */ /* 0x0000a4000021f000 */
[----:B0-----:R-:W-:Y:S01]  /*0370*/  MOV R12, RZ ;  /* 0x000000ff000c7202 */ /* 0x001fe20000000f00 */
        /* <DEDUP_REMOVED lines=14> */
.L_x_164:
[----:B------:R-:W-:Y:S01]  /*0460*/  MOV R26, R6 ;  /* 0x00000006001a7202 */ /* 0x000fe20000000f00 */
[----:B------:R-:W-:Y:S01]  /*0470*/  IMAD.MOV.U32 R13, RZ, RZ, R9 ;  /* 0x000000ffff0d7224 */ /* 0x000fe200078e0009 */
[----:B------:R-:W-:Y:S01]  /*0480*/  MOV R14, R40 ;  /* 0x00000028000e7202 */ /* 0x000fe20000000f00 */
[----:B------:R-:W-:Y:S01]  /*0490*/  IMAD.MOV.U32 R11, RZ, RZ, R41 ;  /* 0x000000ffff0b7224 */ /* 0x000fe200078e0029 */
[----:B------:R-:W-:-:S07]  /*04a0*/  MOV R12, 0x4c0 ;  /* 0x000004c0000c7802 */ /* 0x000fce0000000f00 */
[----:B-1----:R-:W-:Y:S05]  /*04b0*/  CALL.REL.NOINC `($__internal_4_$__cuda_sm20_div_s64) ;  /* 0x0000006400047944 */ /* 0x002fea0003c00000 */
[-C--:B------:R-:W-:Y:S01]  /*04c0*/  IADD3 R21, P0, PT, RZ, -R24.reuse, RZ ;  /* 0x80000018ff157210 */ /* 0x080fe20007f1e0ff */
[----:B------:R-:W-:Y:S01]  /*04d0*/  IMAD.MOV.U32 R12, RZ, RZ, R6 ;  /* 0x000000ffff0c7224 */ /* 0x000fe200078e0006 */
[----:B------:R-:W-:Y:S01]  /*04e0*/  MOV R13, R9 ;  /* 0x00000009000d7202 */ /* 0x000fe20000000f00 */
[----:B------:R-:W-:Y:S01]  /*04f0*/  IMAD.MOV.U32 R35, RZ, RZ, R25 ;  /* 0x000000ffff237224 */ /* 0x000fe200078e0019 */
[----:B------:R-:W-:Y:S02]  /*0500*/  IADD3.X R11, PT, PT, RZ, ~R25, RZ, P0, !PT ;  /* 0x80000019ff0b7210 */ /* 0x000fe400007fe4ff */
[----:B------:R-:W-:Y:S01]  /*0510*/  MOV R34, R24 ;  /* 0x0000001800227202 */ /* 0x000fe20000000f00 */
[----:B------:R-:W-:-:S04]  /*0520*/  IMAD.WIDE.U32 R12, R40, R21, R12 ;  /* 0x00000015280c7225 */ /* 0x000fc800078e000c */
[----:B------:R-:W-:-:S04]  /*0530*/  IMAD R11, R11, R40, RZ ;  /* 0x000000280b0b7224 */ /* 0x000fc800078e02ff */
[----:B------:R-:W-:-:S04]  /*0540*/  IMAD R11, R41, R21, R11 ;  /* 0x00000015290b7224 */ /* 0x000fc800078e020b */
[----:B------:R-:W-:-:S07]  /*0550*/  IMAD.IADD R9, R13, 0x1, R11 ;  /* 0x000000010d097824 */ /* 0x000fce00078e020b */
.L_x_165:
[----:B------:R-:W-:Y:S05]  /*0560*/  BSYNC.RECONVERGENT B1 ;  /* 0x0000000000017941 */ /* 0x000fea0003800200 */
.L_x_163:
[----:B-1----:R-:W-:-:S06]  /*0570*/  IMAD.WIDE.U32 R38, R15, 0x8, R16 ;  /* 0x000000080f267825 */ /* 0x002fcc00078e0010 */
        /* <DEDUP_REMOVED lines=19> */
[----:B------:R-:W-:-:S04]  /*06b0*/  IMAD.HI.U32 R42, R7, R20, RZ ;  /* 0x00000014072a7227 */ /* 0x000fc800078e00ff */
[----:B------:R-:W-:Y:S01]  /*06c0*/  IMAD.MOV.U32 R7, RZ, RZ, RZ ;  /* 0x000000ffff077224 */ /* 0x000fe200078e00ff */
        /* <DEDUP_REMOVED lines=10> */
[----:B------:R-:W-:Y:S06]  /*0770*/  BRA `(.L_x_168) ;  /* 0x00000000003c7947 */ /* 0x000fec0003800000 */
.L_x_167:
[----:B------:R-:W-:Y:S01]  /*0780*/  IMAD.MOV.U32 R26, RZ, RZ, R20 ;  /* 0x000000ffff1a7224 */ /* 0x000fe200078e0014 */
[----:B------:R-:W-:Y:S01]  /*0790*/  MOV R13, R7 ;  /* 0x00000007000d7202 */ /* 0x000fe20000000f00 */
[----:B------:R-:W-:Y:S01]  /*07a0*/  IMAD.MOV.U32 R14, RZ, RZ, R40 ;  /* 0x000000ffff0e7224 */ /* 0x000fe200078e0028 */
[----:B------:R-:W-:Y:S02]  /*07b0*/  MOV R11, R41 ;  /* 0x00000029000b7202 */ /* 0x000fe40000000f00 */
[----:B------:R-:W-:-:S07]  /*07c0*/  MOV R12, 0x7e0 ;  /* 0x000007e0000c7802 */ /* 0x000fce0000000f00 */
[----:B------:R-:W-:Y:S05]  /*07d0*/  CALL.REL.NOINC `($__internal_4_$__cuda_sm20_div_s64) ;  /* 0x00000060003c7944 */ /* 0x000fea0003c00000 */
[----:B------:R-:W-:Y:S01]  /*07e0*/  IADD3 R9, P0, PT, RZ, -R24, RZ ;  /* 0x80000018ff097210 */ /* 0x000fe20007f1e0ff */
[--C-:B------:R-:W-:Y:S01]  /*07f0*/  IMAD.MOV.U32 R43, RZ, RZ, R25.reuse ;  /* 0x000000ffff2b7224 */ /* 0x100fe200078e0019 */
[----:B------:R-:W-:Y:S02]  /*0800*/  MOV R6, R20 ;  /* 0x0000001400067202 */ /* 0x000fe40000000f00 */
[----:B------:R-:W-:Y:S01]  /*0810*/  MOV R42, R24 ;  /* 0x00000018002a7202 */ /* 0x000fe20000000f00 */
[----:B------:R-:W-:-:S04]  /*0820*/  IMAD.X R5, RZ, RZ, ~R25, P0 ;  /* 0x000000ffff057224 */ /* 0x000fc800000e0e19 */
[----:B------:R-:W-:Y:S02]  /*0830*/  IMAD R11, R5, R40, RZ ;  /* 0x00000028050b7224 */ /* 0x000fe400078e02ff */
[----:B------:R-:W-:-:S04]  /*0840*/  IMAD.WIDE.U32 R4, R40, R9, R6 ;  /* 0x0000000928047225 */ /* 0x000fc800078e0006 */
[----:B------:R-:W-:-:S04]  /*0850*/  IMAD R11, R41, R9, R11 ;  /* 0x00000009290b7224 */ /* 0x000fc800078e020b */
[----:B------:R-:W-:-:S07]  /*0860*/  IMAD.IADD R7, R11, 0x1, R5 ;  /* 0x000000010b077824 */ /* 0x000fce00078e0205 */
.L_x_168:
[----:B------:R-:W-:Y:S05]  /*0870*/  BSYNC.RECONVERGENT B1 ;  /* 0x0000000000017941 */ /* 0x000fea0003800200 */
.L_x_166:
[----:B------:R-:W-:-:S06]  /*0880*/  IMAD.WIDE.U32 R20, R8, 0x8, R18 ;  /* 0x0000000808147825 */ /* 0x000fcc00078e0012 */
[----:B------:R-:W2:Y:S01]  /*0890*/  LDG.E.64 R20, desc[UR8][R20.64] ;  /* 0x0000000814147981 */ /* 0x000ea2000c1e1b00 */
[----:B------:R-:W-:Y:S01]  /*08a0*/  IMAD R7, R7, R38, RZ ;  /* 0x0000002607077224 */ /* 0x000fe200078e02ff */
[----:B------:R-:W-:Y:S01]  /*08b0*/  BSSY.RECONVERGENT B1, `(.L_x_169) ;  /* 0x000002f000017945 */ /* 0x000fe20003800200 */
[----:B------:R-:W-:-:S04]  /*08c0*/  IMAD.WIDE.U32 R22, R38, R4, R22 ;  /* 0x0000000426167225 */ /* 0x000fc800078e0016 */
[----:B------:R-:W-:-:S04]  /*08d0*/  IMAD R7, R39, R4, R7 ;  /* 0x0000000427077224 */ /* 0x000fc800078e0207 */
[----:B------:R-:W-:Y:S01]  /*08e0*/  IMAD.IADD R9, R23, 0x1, R7 ;  /* 0x0000000117097824 */ /* 0x000fe200078e0207 */
[----:B--2---:R-:W-:-:S04]  /*08f0*/  LOP3.LUT R5, R35, R21, RZ, 0xfc, !PT ;  /* 0x0000001523057212 */ /* 0x004fc800078efcff */
[----:B------:R-:W-:Y:S02]  /*0900*/  ISETP.NE.U32.AND P0, PT, R5, RZ, PT ;  /* 0x000000ff0500720c */ /* 0x000fe40003f05070 */
[----:B------:R-:W-:-:S11]  /*0910*/  IADD3 R5, PT, PT, R8, -0x2, RZ ;  /* 0xfffffffe08057810 */ /* 0x000fd60007ffe0ff */
        /* <DEDUP_REMOVED lines=24> */
.L_x_170:
[----:B------:R-:W-:Y:S01]  /*0aa0*/  MOV R26, R34 ;  /* 0x00000022001a7202 */ /* 0x000fe20000000f00 */
[----:B------:R-:W-:Y:S01]  /*0ab0*/  IMAD.MOV.U32 R13, RZ, RZ, R35 ;  /* 0x000000ffff0d7224 */ /* 0x000fe200078e0023 */
[----:B------:R-:W-:Y:S01]  /*0ac0*/  MOV R14, R20 ;  /* 0x00000014000e7202 */ /* 0x000fe20000000f00 */
[----:B------:R-:W-:Y:S01]  /*0ad0*/  IMAD.MOV.U32 R11, RZ, RZ, R21 ;  /* 0x000000ffff0b7224 */ /* 0x000fe200078e0015 */
[----:B------:R-:W-:-:S07]  /*0ae0*/  MOV R12, 0xb00 ;  /* 0x00000b00000c7802 */ /* 0x000fce0000000f00 */
[----:B------:R-:W-:Y:S05]  /*0af0*/  CALL.REL.NOINC `($__internal_4_$__cuda_sm20_div_s64) ;  /* 0x0000005c00747944 */ /* 0x000fea0003c00000 */
        /* <DEDUP_REMOVED lines=10> */
.L_x_171:
[----:B------:R-:W-:Y:S05]  /*0ba0*/  BSYNC.RECONVERGENT B1 ;  /* 0x0000000000017941 */ /* 0x000fea0003800200 */
.L_x_169:
        /* <DEDUP_REMOVED lines=34> */
.L_x_173:
        /* <DEDUP_REMOVED lines=10> */
[----:B------:R-:W-:-:S05]  /*0e70*/  IADD3.X R13, PT, PT, RZ, ~R25, RZ, P0, !PT ;  /* 0x80000019ff0d7210 */ /* 0x000fca00007fe4ff */
[----:B------:R-:W-:Y:S01]  /*0e80*/  IMAD R4, R13, R20, RZ ;  /* 0x000000140d047224 */ /* 0x000fe200078e02ff */
[----:B------:R-:W-:-:S03]  /*0e90*/  MOV R13, R43 ;  /* 0x0000002b000d7202 */ /* 0x000fc60000000f00 */
[----:B------:R-:W-:-:S04]  /*0ea0*/  IMAD.WIDE.U32 R12, R20, R11, R12 ;  /* 0x0000000b140c7225 */ /* 0x000fc800078e000c */
[----:B------:R-:W-:-:S04]  /*0eb0*/  IMAD R11, R21, R11, R4 ;  /* 0x0000000b150b7224 */ /* 0x000fc800078e0204 */
[----:B------:R-:W-:-:S07]  /*0ec0*/  IMAD.IADD R11, R11, 0x1, R13 ;  /* 0x000000010b0b7824 */ /* 0x000fce00078e020d */
.L_x_174:
[----:B------:R-:W-:Y:S05]  /*0ed0*/  BSYNC.RECONVERGENT B1 ;  /* 0x0000000000017941 */ /* 0x000fea0003800200 */
.L_x_172:
[----:B------:R-:W-:-:S05]  /*0ee0*/  IADD3 R15, PT, PT, R8, -0x1, RZ ;  /* 0xffffffff080f7810 */ /* 0x000fca0007ffe0ff */
[----:B------:R-:W-:-:S06]  /*0ef0*/  IMAD.WIDE.U32 R20, R15, 0x8, R18 ;  /* 0x000000080f147825 */ /* 0x000fcc00078e0012 */
[----:B------:R-:W2:Y:S01]  /*0f00*/  LDG.E.64 R20, desc[UR8][R20.64] ;  /* 0x0000000814147981 */ /* 0x000ea2000c1e1b00 */
[----:B------:R-:W-:Y:S01]  /*0f10*/  IMAD R11, R11, R40, RZ ;  /* 0x000000280b0b7224 */ /* 0x000fe200078e02ff */
[----:B------:R-:W-:Y:S01]  /*0f20*/  BSSY.RECONVERGENT B1, `(.L_x_175) ;  /* 0x0000030000017945 */ /* 0x000fe20003800200 */
[----:B------:R-:W-:Y:S02]  /*0f30*/  IMAD.MOV.U32 R23, RZ, RZ, R9 ;  /* 0x000000ffff177224 */ /* 0x000fe400078e0009 */
[-C--:B------:R-:W-:Y:S02]  /*0f40*/  IMAD R9, R41, R12.reuse, R11 ;  /* 0x0000000c29097224 */ /* 0x080fe400078e020b */
[----:B------:R-:W-:-:S05]  /*0f50*/  IMAD.WIDE.U32 R22, R40, R12, R22 ;  /* 0x0000000c28167225 */ /* 0x000fca00078e0016 */
[----:B------:R-:W-:Y:S02]  /*0f60*/  IADD3 R9, PT, PT, R23, R9, RZ ;  /* 0x0000000917097210 */ /* 0x000fe40007ffe0ff */
[----:B--2---:R-:W-:-:S04]  /*0f70*/  LOP3.LUT R4, R39, R21, RZ, 0xfc, !PT ;  /* 0x0000001527047212 */ /* 0x004fc800078efcff */
[----:B------:R-:W-:-:S13]  /*0f80*/  ISETP.NE.U32.AND P0, PT, R4, RZ, PT ;  /* 0x000000ff0400720c */ /* 0x000fda0003f05070 */
[----:B------:R-:W-:Y:S05]  /*0f90*/  @P0 BRA `(.L_x_176) ;  /* 0x0000000000600947 */ /* 0x000fea0003800000 */
        /* <DEDUP_REMOVED lines=24> */
.L_x_176:
        /* <DEDUP_REMOVED lines=16> */
.L_x_177:
[----:B------:R-:W-:Y:S05]  /*1220*/  BSYNC.RECONVERGENT B1 ;  /* 0x0000000000017941 */ /* 0x000fea0003800200 */
.L_x_175:
        /* <DEDUP_REMOVED lines=35> */
.L_x_179:
[----:B------:R-:W-:Y:S01]  /*1460*/  IMAD.MOV.U32 R26, RZ, RZ, R34 ;  /* 0x000000ffff1a7224 */ /* 0x000fe200078e0022 */
[----:B------:R-:W-:Y:S01]  /*1470*/  MOV R13, R35 ;  /* 0x00000023000d7202 */ /* 0x000fe20000000f00 */
[----:B------:R-:W-:Y:S01]  /*1480*/  IMAD.MOV.U32 R14, RZ, RZ, R20 ;  /* 0x000000ffff0e7224 */ /* 0x000fe200078e0014 */
[----:B------:R-:W-:Y:S02]  /*1490*/  MOV R11, R21 ;  /* 0x00000015000b7202 */ /* 0x000fe40000000f00 */
[----:B------:R-:W-:-:S07]  /*14a0*/  MOV R12, 0x14c0 ;  /* 0x000014c0000c7802 */ /* 0x000fce0000000f00 */
[----:B------:R-:W-:Y:S05]  /*14b0*/  CALL.REL.NOINC `($__internal_4_$__cuda_sm20_div_s64) ;  /* 0x0000005400047944 */ /* 0x000fea0003c00000 */
[----:B------:R-:W-:Y:S02]  /*14c0*/  IADD3 R11, P0, PT, RZ, -R24, RZ ;  /* 0x80000018ff0b7210 */ /* 0x000fe40007f1e0ff */
[----:B------:R-:W-:Y:S01]  /*14d0*/  MOV R12, R34 ;  /* 0x00000022000c7202 */ /* 0x000fe20000000f00 */
[----:B------:R-:W-:Y:S02]  /*14e0*/  IMAD.MOV.U32 R34, RZ, RZ, R24 ;  /* 0x000000ffff227224 */ /* 0x000fe400078e0018 */
[----:B------:R-:W-:-:S04]  /*14f0*/  IMAD.X R13, RZ, RZ, ~R25, P0 ;  /* 0x000000ffff0d7224 */ /* 0x000fc800000e0e19 */
[----:B------:R-:W-:Y:S02]  /*1500*/  IMAD R4, R13, R20, RZ ;  /* 0x000000140d047224 */ /* 0x000fe400078e02ff */
[----:B------:R-:W-:Y:S01]  /*1510*/  IMAD.MOV.U32 R13, RZ, RZ, R35 ;  /* 0x000000ffff0d7224 */ /* 0x000fe200078e0023 */
[----:B------:R-:W-:Y:S01]  /*1520*/  MOV R35, R25 ;  /* 0x0000001900237202 */ /* 0x000fe20000000f00 */
[----:B------:R-:W-:-:S04]  /*1530*/  IMAD.WIDE.U32 R12, R20, R11, R12 ;  /* 0x0000000b140c7225 */ /* 0x000fc800078e000c */
[----:B------:R-:W-:-:S05]  /*1540*/  IMAD R11, R21, R11, R4 ;  /* 0x0000000b150b7224 */ /* 0x000fca00078e0204 */
[----:B------:R-:W-:-:S07]  /*1550*/  IADD3 R11, PT, PT, R11, R13, RZ ;  /* 0x0000000d0b0b7210 */ /* 0x000fce0007ffe0ff */
.L_x_180:
[----:B------:R-:W-:Y:S05]  /*1560*/  BSYNC.RECONVERGENT B1 ;  /* 0x0000000000017941 */ /* 0x000fea0003800200 */
.L_x_178:
        /* <DEDUP_REMOVED lines=34> */
.L_x_182:
[----:B------:R-:W-:Y:S01]  /*1790*/  IMAD.MOV.U32 R26, RZ, RZ, R38 ;  /* 0x000000ffff1a7224 */ /* 0x000fe200078e0026 */
[----:B------:R-:W-:Y:S01]  /*17a0*/  MOV R13, R39 ;  /* 0x00000027000d7202 */ /* 0x000fe20000000f00 */
[----:B------:R-:W-:Y:S01]  /*17b0*/  IMAD.MOV.U32 R14, RZ, RZ, R20 ;  /* 0x000000ffff0e7224 */ /* 0x000fe200078e0014 */
[----:B------:R-:W-:Y:S02]  /*17c0*/  MOV R11, R21 ;  /* 0x00000015000b7202 */ /* 0x000fe40000000f00 */
[----:B------:R-:W-:-:S07]  /*17d0*/  MOV R12, 0x17f0 ;  /* 0x000017f0000c7802 */ /* 0x000fce0000000f00 */
[----:B------:R-:W-:Y:S05]  /*17e0*/  CALL.REL.NOINC `($__internal_4_$__cuda_sm20_div_s64) ;  /* 0x0000005000387944 */ /* 0x000fea0003c00000 */
[----:B------:R-:W-:Y:S01]  /*17f0*/  IADD3 R11, P0, PT, RZ, -R24, RZ ;  /* 0x80000018ff0b7210 */ /* 0x000fe20007f1e0ff */
[----:B------:R-:W-:Y:S01]  /*1800*/  IMAD.MOV.U32 R13, RZ, RZ, R39 ;  /* 0x000000ffff0d7224 */ /* 0x000fe200078e0027 */
[----:B------:R-:W-:Y:S02]  /*1810*/  MOV R12, R38 ;  /* 0x00000026000c7202 */ /* 0x000fe40000000f00 */
[----:B------:R-:W-:Y:S01]  /*1820*/  MOV R6, R24 ;  /* 0x0000001800067202 */ /* 0x000fe20000000f00 */
[----:B------:R-:W-:Y:S02]  /*1830*/  IMAD.X R9, RZ, RZ, ~R25, P0 ;  /* 0x000000ffff097224 */ /* 0x000fe400000e0e19 */
[----:B------:R-:W-:-:S04]  /*1840*/  IMAD.WIDE.U32 R12, R20, R11, R12 ;  /* 0x0000000b140c7225 */ /* 0x000fc800078e000c */
[----:B------:R-:W-:-:S04]  /*1850*/  IMAD R9, R9, R20, RZ ;  /* 0x0000001409097224 */ /* 0x000fc800078e02ff */
[----:B------:R-:W-:-:S04]  /*1860*/  IMAD R9, R21, R11, R9 ;  /* 0x0000000b15097224 */ /* 0x000fc800078e0209 */
[----:B------:R-:W-:Y:S01]  /*1870*/  IMAD.IADD R11, R13, 0x1, R9 ;  /* 0x000000010d0b7824 */ /* 0x000fe200078e0209 */
[----:B------:R-:W-:-:S07]  /*1880*/  MOV R9, R25 ;  /* 0x0000001900097202 */ /* 0x000fce0000000f00 */
.L_x_183:
[----:B------:R-:W-:Y:S05]  /*1890*/  BSYNC.RECONVERGENT B1 ;  /* 0x0000000000017941 */ /* 0x000fea0003800200 */
.L_x_181:
        /* <DEDUP_REMOVED lines=19> */
[----:B------:R-:W-:-:S04]  /*19d0*/  IMAD.HI.U32 R7, R13, R7, R12 ;  /* 0x000000070d077227 */ /* 0x000fc800078e000c */
[----:B------:R-:W-:Y:S02]  /*19e0*/  HFMA2 R13, -RZ, RZ, 0, 0 ;  /* 0x00000000ff0d7431 */ /* 0x000fe400000001ff */
        /* <DEDUP_REMOVED lines=14> */
.L_x_185:
[----:B------:R-:W-:Y:S01]  /*1ad0*/  MOV R26, R34 ;  /* 0x00000022001a7202 */ /* 0x000fe20000000f00 */
[----:B------:R-:W-:Y:S01]  /*1ae0*/  IMAD.MOV.U32 R13, RZ, RZ, R35 ;  /* 0x000000ffff0d7224 */ /* 0x000fe200078e0023 */
[----:B------:R-:W-:Y:S01]  /*1af0*/  MOV R14, R20 ;  /* 0x00000014000e7202 */ /* 0x000fe20000000f00 */
[----:B------:R-:W-:Y:S01]  /*1b00*/  IMAD.MOV.U32 R11, RZ, RZ, R21 ;  /* 0x000000ffff0b7224 */ /* 0x000fe200078e0015 */
[----:B------:R-:W-:-:S07]  /*1b10*/  MOV R12, 0x1b30 ;  /* 0x00001b30000c7802 */ /* 0x000fce0000000f00 */
[----:B------:R-:W-:Y:S05]  /*1b20*/  CALL.REL.NOINC `($__internal_4_$__cuda_sm20_div_s64) ;  /* 0x0000004c00687944 */ /* 0x000fea0003c00000 */
[----:B------:R-:W-:Y:S01]  /*1b30*/  IADD3 R7, P0, PT, RZ, -R24, RZ ;  /* 0x80000018ff077210 */ /* 0x000fe20007f1e0ff */
[----:B------:R-:W-:Y:S01]  /*1b40*/  IMAD.MOV.U32 R12, RZ, RZ, R34 ;  /* 0x000000ffff0c7224 */ /* 0x000fe200078e0022 */
[----:B------:R-:W-:Y:S02]  /*1b50*/  MOV R13, R35 ;  /* 0x00000023000d7202 */ /* 0x000fe40000000f00 */
[----:B------:R-:W-:Y:S01]  /*1b60*/  IADD3.X R11, PT, PT, RZ, ~R25, RZ, P0, !PT ;  /* 0x80000019ff0b7210 */ /* 0x000fe200007fe4ff */
[----:B------:R-:W-:-:S04]  /*1b70*/  IMAD.WIDE.U32 R12, R20, R7, R12 ;  /* 0x00000007140c7225 */ /* 0x000fc800078e000c */
[----:B------:R-:W-:Y:S02]  /*1b80*/  IMAD R11, R11, R20, RZ ;  /* 0x000000140b0b7224 */ /* 0x000fe400078e02ff */
[----:B------:R-:W-:Y:S02]  /*1b90*/  IMAD.MOV.U32 R20, RZ, RZ, R24 ;  /* 0x000000ffff147224 */ /* 0x000fe400078e0018 */
[----:B------:R-:W-:Y:S02]  /*1ba0*/  IMAD R11, R21, R7, R11 ;  /* 0x00000007150b7224 */ /* 0x000fe400078e020b */
[----:B------:R-:W-:-:S03]  /*1bb0*/  IMAD.MOV.U32 R7, RZ, RZ, R25 ;  /* 0x000000ffff077224 */ /* 0x000fc600078e0019 */
[----:B------:R-:W-:-:S07]  /*1bc0*/  IADD3 R13, PT, PT, R11, R13, RZ ;  /* 0x0000000d0b0d7210 */ /* 0x000fce0007ffe0ff */
.L_x_186:
[----:B------:R-:W-:Y:S05]  /*1bd0*/  BSYNC.RECONVERGENT B1 ;  /* 0x0000000000017941 */ /* 0x000fea0003800200 */
.L_x_184:
[----:B------:R-:W-:Y:S01]  /*1be0*/  MOV R14, R22 ;  /* 0x00000016000e7202 */ /* 0x000fe20000000f00 */
[----:B------:R-:W-:Y:S02]  /*1bf0*/  IMAD R13, R13, R38, RZ ;  /* 0x000000260d0d7224 */ /* 0x000fe400078e02ff */
[----:B------:R-:W-:Y:S02]  /*1c00*/  VIADD R8, R8, 0xfffffffc ;  /* 0xfffffffc08087836 */ /* 0x000fe40000000000 */
[----:B------:R-:W-:-:S04]  /*1c10*/  IMAD.WIDE.U32 R22, R38, R12, R14 ;  /* 0x0000000c26167225 */ /* 0x000fc800078e000e */
[----:B------:R-:W-:-:S05]  /*1c20*/  IMAD R13, R39, R12, R13 ;  /* 0x0000000c270d7224 */ /* 0x000fca00078e020d */
[----:B------:R-:W-:Y:S01]  /*1c30*/  IADD3 R23, PT, PT, R23, R13, RZ ;  /* 0x0000000d17177210 */ /* 0x000fe20007ffe0ff */
[----:B------:R-:W-:Y:S06]  /*1c40*/  @P2 BRA `(.L_x_187) ;  /* 0xffffffe400842947 */ /* 0x000fec000383ffff */
[----:B------:R-:W-:-:S07]  /*1c50*/  VIADD R8, R8, 0x1 ;  /* 0x0000000108087836 */ /* 0x000fce0000000000 */
.L_x_162:
        /* <DEDUP_REMOVED lines=35> */
.L_x_190:
        /* <DEDUP_REMOVED lines=16> */
.L_x_191:
[----:B------:R-:W-:Y:S05]  /*1f90*/  BSYNC.RECONVERGENT B1 ;  /* 0x0000000000017941 */ /* 0x000fea0003800200 */
.L_x_189:
        /* <DEDUP_REMOVED lines=14> */
[----:B------:R-:W-:Y:S01]  /*2080*/  ISETP.NE.U32.AND P2, PT, R16, RZ, PT ;  /* 0x000000ff1000720c */ /* 0x000fe20003f45070 */
[----:B------:R-:W-:-:S04]  /*2090*/  IMAD.MOV.U32 R9, RZ, RZ, RZ ;  /* 0x000000ffff097224 */ /* 0x000fc800078e00ff */
        /* <DEDUP_REMOVED lines=18> */
.L_x_193:
        /* <DEDUP_REMOVED lines=10> */
[----:B------:R-:W-:-:S04]  /*2260*/  IMAD.X R5, RZ, RZ, ~R25, P0 ;  /* 0x000000ffff057224 */ /* 0x000fc800000e0e19 */
[----:B------:R-:W-:Y:S02]  /*2270*/  IMAD R10, R5, R16, RZ ;  /* 0x00000010050a7224 */ /* 0x000fe400078e02ff */
[----:B------:R-:W-:-:S04]  /*2280*/  IMAD.WIDE.U32 R4, R16, R9, R6 ;  /* 0x0000000910047225 */ /* 0x000fc800078e0006 */
[----:B------:R-:W-:Y:S02]  /*2290*/  IMAD R9, R17, R9, R10 ;  /* 0x0000000911097224 */ /* 0x000fe400078e020a */
[----:B------:R-:W-:-:S03]  /*22a0*/  IMAD.MOV.U32 R7, RZ, RZ, R4 ;  /* 0x000000ffff077224 */ /* 0x000fc600078e0004 */
[----:B------:R-:W-:-:S07]  /*22b0*/  IADD3 R9, PT, PT, R9, R5, RZ ;  /* 0x0000000509097210 */ /* 0x000fce0007ffe0ff */
.L_x_194:
[----:B------:R-:W-:Y:S05]  /*22c0*/  BSYNC.RECONVERGENT B1 ;  /* 0x0000000000017941 */ /* 0x000fea0003800200 */
.L_x_192:
        /* <DEDUP_REMOVED lines=21> */
[----:B------:R-:W-:Y:S02]  /*2420*/  IMAD.MOV.U32 R9, RZ, RZ, RZ ;  /* 0x000000ffff097224 */ /* 0x000fe400078e00ff */
        /* <DEDUP_REMOVED lines=8> */
[----:B------:R-:W-:Y:S01]  /*24b0*/  @P1 VIADD R6, R6, 0x1 ;  /* 0x0000000106061836 */ /* 0x000fe20000000000 */
[----:B------:R-:W-:-:S04]  /*24c0*/  @!P2 LOP3.LUT R6, RZ, R16, RZ, 0x33, !PT ;  /* 0x00000010ff06a212 */ /* 0x000fc800078e33ff */
[----:B------:R-:W-:-:S05]  /*24d0*/  IADD3 R5, PT, PT, -R6, RZ, RZ ;  /* 0x000000ff06057210 */ /* 0x000fca0007ffe1ff */
[----:B------:R-:W-:Y:S01]  /*24e0*/  IMAD R10, R16, R5, R34 ;  /* 0x00000005100a7224 */ /* 0x000fe200078e0222 */
[----:B------:R-:W-:Y:S06]  /*24f0*/  BRA `(.L_x_197) ;  /* 0x0000000000407947 */ /* 0x000fec0003800000 */
.L_x_196:
        /* <DEDUP_REMOVED lines=10> */
[----:B------:R-:W-:Y:S01]  /*25a0*/  IMAD.X R5, RZ, RZ, ~R25, P0 ;  /* 0x000000ffff057224 */ /* 0x000fe200000e0e19 */
[----:B------:R-:W-:Y:S01]  /*25b0*/  MOV R9, R25 ;  /* 0x0000001900097202 */ /* 0x000fe20000000f00 */
[----:B------:R-:W-:-:S04]  /*25c0*/  IMAD.WIDE.U32 R10, R16, R7, R10 ;  /* 0x00000007100a7225 */ /* 0x000fc800078e000a */
[----:B------:R-:W-:-:S04]  /*25d0*/  IMAD R5, R5, R16, RZ ;  /* 0x0000001005057224 */ /* 0x000fc800078e02ff */
[----:B------:R-:W-:-:S04]  /*25e0*/  IMAD R5, R17, R7, R5 ;  /* 0x0000000711057224 */ /* 0x000fc800078e0205 */
[----:B------:R-:W-:-:S07]  /*25f0*/  IMAD.IADD R7, R11, 0x1, R5 ;  /* 0x000000010b077824 */ /* 0x000fce00078e0205 */
.L_x_197:
[----:B------:R-:W-:Y:S05]  /*2600*/  BSYNC.RECONVERGENT B1 ;  /* 0x0000000000017941 */ /* 0x000fea0003800200 */
.L_x_195:
[----:B------:R-:W0:Y:S02]  /*2610*/  LDC.64 R34, c[0x0][0x398] ;  /* 0x0000e600ff227b82 */ /* 0x000e240000000a00 */
[----:B0-----:R-:W-:-:S06]  /*2620*/  IMAD.WIDE.U32 R34, R4, 0x8, R34 ;  /* 0x0000000804227825 */ /* 0x001fcc00078e0022 */
        /* <DEDUP_REMOVED lines=33> */
.L_x_199:
[----:B------:R-:W-:Y:S01]  /*2840*/  IMAD.MOV.U32 R26, RZ, RZ, R18 ;  /* 0x000000ffff1a7224 */ /* 0x000fe200078e0012 */
[----:B------:R-:W-:Y:S01]  /*2850*/  MOV R13, R19 ;  /* 0x00000013000d7202 */ /* 0x000fe20000000f00 */
[----:B------:R-:W-:Y:S01]  /*2860*/  IMAD.MOV.U32 R14, RZ, RZ, R16 ;  /* 0x000000ffff0e7224 */ /* 0x000fe200078e0010 */
[----:B------:R-:W-:Y:S02]  /*2870*/  MOV R11, R17 ;  /* 0x00000011000b7202 */ /* 0x000fe40000000f00 */
[----:B------:R-:W-:-:S07]  /*2880*/  MOV R12, 0x28a0 ;  /* 0x000028a0000c7802 */ /* 0x000fce0000000f00 */
[----:B------:R-:W-:Y:S05]  /*2890*/  CALL.REL.NOINC `($__internal_4_$__cuda_sm20_div_s64) ;  /* 0x00000040000c7944 */ /* 0x000fea0003c00000 */
[----:B------:R-:W-:Y:S02]  /*28a0*/  IADD3 R7, P0, PT, RZ, -R24, RZ ;  /* 0x80000018ff077210 */ /* 0x000fe40007f1e0ff */
[----:B------:R-:W-:Y:S02]  /*28b0*/  MOV R10, R18 ;  /* 0x00000012000a7202 */ /* 0x000fe40000000f00 */
[----:B------:R-:W-:Y:S01]  /*28c0*/  MOV R20, R24 ;  /* 0x0000001800147202 */ /* 0x000fe20000000f00 */
[----:B------:R-:W-:-:S04]  /*28d0*/  IMAD.X R11, RZ, RZ, ~R25, P0 ;  /* 0x000000ffff0b7224 */ /* 0x000fc800000e0e19 */
[----:B------:R-:W-:Y:S02]  /*28e0*/  IMAD R12, R11, R16, RZ ;  /* 0x000000100b0c7224 */ /* 0x000fe400078e02ff */
[----:B------:R-:W-:Y:S02]  /*28f0*/  IMAD.MOV.U32 R11, RZ, RZ, R19 ;  /* 0x000000ffff0b7224 */ /* 0x000fe400078e0013 */
[----:B------:R-:W-:-:S04]  /*2900*/  IMAD.WIDE.U32 R10, R16, R7, R10 ;  /* 0x00000007100a7225 */ /* 0x000fc800078e000a */
[----:B------:R-:W-:-:S04]  /*2910*/  IMAD R7, R17, R7, R12 ;  /* 0x0000000711077224 */ /* 0x000fc800078e020c */
[----:B------:R-:W-:Y:S01]  /*2920*/  IMAD.IADD R11, R7, 0x1, R11 ;  /* 0x00000001070b7824 */ /* 0x000fe200078e020b */
[----:B------:R-:W-:-:S07]  /*2930*/  MOV R7, R25 ;  /* 0x0000001900077202 */ /* 0x000fce0000000f00 */
.L_x_200:
[----:B------:R-:W-:Y:S05]  /*2940*/  BSYNC.RECONVERGENT B1 ;  /* 0x0000000000017941 */ /* 0x000fea0003800200 */
.L_x_198:
[----:B------:R-:W-:Y:S01]  /*2950*/  IMAD R11, R11, R34, RZ ;  /* 0x000000220b0b7224 */ /* 0x000fe200078e02ff */
[----:B------:R-:W-:Y:S01]  /*2960*/  IADD3 R8, PT, PT, R8, -0x2, RZ ;  /* 0xfffffffe08087810 */ /* 0x000fe20007ffe0ff */
[----:B------:R-:W-:Y:S02]  /*2970*/  IMAD.MOV.U32 R38, RZ, RZ, R22 ;  /* 0x000000ffff267224 */ /* 0x000fe400078e0016 */
[-C--:B------:R-:W-:Y:S02]  /*2980*/  IMAD R11, R35, R10.reuse, R11 ;  /* 0x0000000a230b7224 */ /* 0x080fe400078e020b */
[----:B------:R-:W-:-:S04]  /*2990*/  IMAD.WIDE.U32 R22, R34, R10, R38 ;  /* 0x0000000a22167225 */ /* 0x000fc800078e0026 */
[----:B------:R-:W-:-:S07]  /*29a0*/  IMAD.IADD R23, R23, 0x1, R11 ;  /* 0x0000000117177824 */ /* 0x000fce00078e020b */
.L_x_188:
        /* <DEDUP_REMOVED lines=22> */
[----:B------:R-:W-:Y:S02]  /*2b10*/  IMAD R13, R16, R11, R6 ;  /* 0x0000000b100d7224 */ /* 0x000fe400078e0206 */
[----:B------:R-:W-:-:S03]  /*2b20*/  IMAD.MOV.U32 R11, RZ, RZ, RZ ;  /* 0x000000ffff0b7224 */ /* 0x000fc600078e00ff */
[----:B------:R-:W-:-:S13]  /*2b30*/  ISETP.GE.U32.AND P0, PT, R13, R16, PT ;  /* 0x000000100d00720c */ /* 0x000fda0003f06070 */
[----:B------:R-:W-:-:S04]  /*2b40*/  @P0 IADD3 R13, PT, PT, -R16, R13, RZ ;  /* 0x0000000d100d0210 */ /* 0x000fc80007ffe1ff */
[----:B------:R-:W-:-:S13]  /*2b50*/  ISETP.GE.U32.AND P0, PT, R13, R16, PT ;  /* 0x000000100d00720c */ /* 0x000fda0003f06070 */
[----:B------:R-:W-:Y:S01]  /*2b60*/  @P0 IMAD.IADD R13, R13, 0x1, -R16 ;  /* 0x000000010d0d0824 */ /* 0x000fe200078e0a10 */
[----:B------:R-:W-:-:S04]  /*2b70*/  @!P1 LOP3.LUT R13, RZ, R16, RZ, 0x33, !PT ;  /* 0x00000010ff0d9212 */ /* 0x000fc800078e33ff */
[----:B------:R-:W-:Y:S01]  /*2b80*/  MOV R10, R13 ;  /* 0x0000000d000a7202 */ /* 0x000fe20000000f00 */
[----:B------:R-:W-:Y:S06]  /*2b90*/  BRA `(.L_x_203) ;  /* 0x0000000000187947 */ /* 0x000fec0003800000 */
.L_x_202:
[----:B------:R-:W-:Y:S01]  /*2ba0*/  MOV R18, R6 ;  /* 0x0000000600127202 */ /* 0x000fe20000000f00 */
[----:B------:R-:W-:Y:S01]  /*2bb0*/  IMAD.MOV.U32 R21, RZ, RZ, R9 ;  /* 0x000000ffff157224 */ /* 0x000fe200078e0009 */
[----:B------:R-:W-:Y:S01]  /*2bc0*/  MOV R24, R16 ;  /* 0x0000001000187202 */ /* 0x000fe20000000f00 */
[----:B------:R-:W-:Y:S01]  /*2bd0*/  IMAD.MOV.U32 R19, RZ, RZ, R17 ;  /* 0x000000ffff137224 */ /* 0x000fe200078e0011 */
[----:B------:R-:W-:-:S07]  /*2be0*/  MOV R26, 0x2c00 ;  /* 0x00002c00001a7802 */ /* 0x000fce0000000f00 */
[----:B------:R-:W-:Y:S05]  /*2bf0*/  CALL.REL.NOINC `($__internal_5_$__cuda_sm20_rem_s64) ;  /* 0x0000004000807944 */ /* 0x000fea0003c00000 */
.L_x_203:
[----:B------:R-:W-:Y:S05]  /*2c00*/  BSYNC.RECONVERGENT B1 ;  /* 0x0000000000017941 */ /* 0x000fea0003800200 */
.L_x_201:
        /* <DEDUP_REMOVED lines=30> */
.L_x_205:
[----:B------:R-:W-:Y:S01]  /*2df0*/  MOV R24, R16 ;  /* 0x0000001000187202 */ /* 0x000fe20000000f00 */
[----:B------:R-:W-:Y:S01]  /*2e00*/  IMAD.MOV.U32 R19, RZ, RZ, R17 ;  /* 0x000000ffff137224 */ /* 0x000fe200078e0011 */
[----:B------:R-:W-:Y:S01]  /*2e10*/  MOV R18, R20 ;  /* 0x0000001400127202 */ /* 0x000fe20000000f00 */
[----:B------:R-:W-:Y:S01]  /*2e20*/  IMAD.MOV.U32 R21, RZ, RZ, R7 ;  /* 0x000000ffff157224 */ /* 0x000fe200078e0007 */
[----:B------:R-:W-:-:S07]  /*2e30*/  MOV R26, 0x2e50 ;  /* 0x00002e50001a7802 */ /* 0x000fce0000000f00 */
[----:B------:R-:W-:Y:S05]  /*2e40*/  CALL.REL.NOINC `($__internal_5_$__cuda_sm20_rem_s64) ;  /* 0x0000003c00ec7944 */ /* 0x000fea0003c00000 */
[----:B------:R-:W-:Y:S01]  /*2e50*/  MOV R6, R10 ;  /* 0x0000000a00067202 */ /* 0x000fe20000000f00 */
[----:B------:R-:W-:-:S07]  /*2e60*/  IMAD.MOV.U32 R7, RZ, RZ, R11 ;  /* 0x000000ffff077224 */ /* 0x000fce00078e000b */
.L_x_206:
[----:B------:R-:W-:Y:S05]  /*2e70*/  BSYNC.RECONVERGENT B1 ;  /* 0x0000000000017941 */ /* 0x000fea0003800200 */
.L_x_204:
[----:B------:R-:W-:Y:S02]  /*2e80*/  IMAD R7, R7, R8, RZ ;  /* 0x0000000807077224 */ /* 0x000fe400078e02ff */
[----:B------:R-:W-:-:S04]  /*2e90*/  IMAD.WIDE.U32 R22, R8, R6, R22 ;  /* 0x0000000608167225 */ /* 0x000fc800078e0016 */
[----:B------:R-:W-:-:S05]  /*2ea0*/  IMAD R7, R9, R6, R7 ;  /* 0x0000000609077224 */ /* 0x000fca00078e0207 */
[----:B------:R-:W-:-:S07]  /*2eb0*/  IADD3 R23, PT, PT, R23, R7, RZ ;  /* 0x0000000717177210 */ /* 0x000fce0007ffe0ff */
.L_x_161:
[----:B------:R-:W0:Y:S02]  /*2ec0*/  LDCU.64 UR6, c[0x0][0x388] ;  /* 0x00007100ff0677ac */ /* 0x000e240008000a00 */
        /* <DEDUP_REMOVED lines=9> */
.L_x_160:
[----:B------:R-:W-:-:S04]  /*2f60*/  ISETP.GE.U32.AND P0, PT, R10, UR10, PT ;  /* 0x0000000a0a007c0c */ /* 0x000fc8000bf06070 */
[----:B------:R-:W-:-:S13]  /*2f70*/  ISETP.GE.U32.AND.EX P0, PT, RZ, UR11, PT, P0 ;  /* 0x0000000bff007c0c */ /* 0x000fda000bf06100 */
[----:B------:R-:W-:Y:S05]  /*2f80*/  @P0 BRA `(.L_x_207) ;  /* 0x0000003400940947 */ /* 0x000fea0003800000 */
[----:B------:R-:W-:Y:S01]  /*2f90*/  ISETP.GE.AND P0, PT, R8, RZ, PT ;  /* 0x000000ff0800720c */ /* 0x000fe20003f06270 */
[----:B------:R-:W-:Y:S02]  /*2fa0*/  HFMA2 R5, -RZ, RZ, 0, 0 ;  /* 0x00000000ff057431 */ /* 0x000fe400000001ff */
[----:B------:R-:W-:-:S10]  /*2fb0*/  IMAD.MOV.U32 R6, RZ, RZ, RZ ;  /* 0x000000ffff067224 */ /* 0x000fd400078e00ff */
[----:B------:R-:W-:Y:S05]  /*2fc0*/  @!P0 BRA `(.L_x_208) ;  /* 0x0000003400708947 */ /* 0x000fea0003800000 */
[----:B------:R-:W-:Y:S01]  /*2fd0*/  ISETP.GE.U32.AND P0, PT, R8, 0x7, PT ;  /* 0x000000070800780c */ /* 0x000fe20003f06070 */
[----:B------:R-:W-:Y:S01]  /*2fe0*/  IMAD.MOV.U32 R15, RZ, RZ, RZ ;  /* 0x000000ffff0f7224 */ /* 0x000fe200078e00ff */
[----:B------:R-:W-:Y:S01]  /*2ff0*/  LOP3.LUT R9, R11, 0x7, RZ, 0xc0, !PT ;  /* 0x000000070b097812 */ /* 0x000fe200078ec0ff */
[----:B------:R-:W-:Y:S01]  /*3000*/  IMAD.MOV.U32 R5, RZ, RZ, RZ ;  /* 0x000000ffff057224 */ /* 0x000fe200078e00ff */
[----:B------:R-:W-:-:S09]  /*3010*/  MOV R6, RZ ;  /* 0x000000ff00067202 */ /* 0x000fd20000000f00 */
[----:B------:R-:W-:Y:S05]  /*3020*/  @!P0 BRA `(.L_x_209) ;  /* 0x0000001c00248947 */ /* 0x000fea0003800000 */
[----:B------:R-:W0:Y:S01]  /*3030*/  LDC.64 R34, c[0x0][0x390] ;  /* 0x0000e400ff227b82 */ /* 0x000e220000000a00 */
[C---:B------:R-:W-:Y:S01]  /*3040*/  LOP3.LUT R7, R11.reuse, 0xfffffff8, RZ, 0xc0, !PT ;  /* 0xfffffff80b077812 */ /* 0x040fe200078ec0ff */
[----:B------:R-:W-:Y:S01]  /*3050*/  IMAD.MOV.U32 R6, RZ, RZ, RZ ;  /* 0x000000ffff067224 */ /* 0x000fe200078e00ff */
[----:B------:R-:W-:Y:S02]  /*3060*/  IADD3 R8, PT, PT, R11, -0x4, RZ ;  /* 0xfffffffc0b087810 */ /* 0x000fe40007ffe0ff */
[----:B------:R-:W-:Y:S01]  /*3070*/  MOV R5, RZ ;  /* 0x000000ff00057202 */ /* 0x000fe20000000f00 */
[----:B------:R-:W-:Y:S02]  /*3080*/  IMAD.MOV R7, RZ, RZ, -R7 ;  /* 0x000000ffff077224 */ /* 0x000fe400078e0a07 */
[----:B------:R-:W1:Y:S08]  /*3090*/  LDC.64 R16, c[0x0][0x398] ;  /* 0x0000e600ff107b82 */ /* 0x000e700000000a00 */
[----:B------:R-:W2:Y:S08]  /*30a0*/  LDC.64 R18, c[0x0][0x390] ;  /* 0x0000e400ff127b82 */ /* 0x000eb00000000a00 */
[----:B------:R-:W3:Y:S02]  /*30b0*/  LDC.64 R22, c[0x0][0x398] ;  /* 0x0000e600ff167b82 */ /* 0x000ee40000000a00 */
.L_x_234:
[----:B------:R-:W-:-:S05]  /*30c0*/  IADD3 R4, PT, PT, R8, 0x3, RZ ;  /* 0x0000000308047810 */ /* 0x000fca0007ffe0ff */
[----:B0-----:R-:W-:-:S06]  /*30d0*/  IMAD.WIDE.U32 R20, R4, 0x8, R34 ;  /* 0x0000000804147825 */ /* 0x001fcc00078e0022 */
[----:B------:R-:W4:Y:S01]  /*30e0*/  LDG.E.64 R20, desc[UR8][R20.64] ;  /* 0x0000000814147981 */ /* 0x000f22000c1e1b00 */
[----:B------:R-:W-:Y:S01]  /*30f0*/  VIADD R7, R7, 0x8 ;  /* 0x0000000807077836 */ /* 0x000fe20000000000 */
[----:B------:R-:W-:Y:S04]  /*3100*/  BSSY.RECONVERGENT B1, `(.L_x_210) ;  /* 0x000002c000017945 */ /* 0x000fe80003800200 */
[----:B------:R-:W-:Y:S02]  /*3110*/  ISETP.NE.AND P2, PT, R7, RZ, PT ;  /* 0x000000ff0700720c */ /* 0x000fe40003f45270 */
[----:B----4-:R-:W-:-:S04]  /*3120*/  LOP3.LUT R11, R15, R21, RZ, 0xfc, !PT ;  /* 0x000000150f0b7212 */ /* 0x010fc800078efcff */
        /* <DEDUP_REMOVED lines=8> */
[----:B------:R0:W4:Y:S02]  /*31b0*/  F2I.FTZ.U32.TRUNC.NTZ R13, R12 ;  /* 0x0000000c000d7305 */ /* 0x000124000021f000 */
[----:B0-----:R-:W-:Y:S02]  /*31c0*/  HFMA2 R12, -RZ, RZ, 0, 0 ;  /* 0x00000000ff0c7431 */ /* 0x001fe400000001ff */
[----:B----4-:R-:W-:-:S04]  /*31d0*/  IMAD R15, R15, R13, RZ ;  /* 0x0000000d0f0f7224 */ /* 0x010fc800078e02ff */
        /* <DEDUP_REMOVED lines=14> */
.L_x_211:
[----:B------:R-:W-:Y:S01]  /*32c0*/  MOV R26, R10 ;  /* 0x0000000a001a7202 */ /* 0x000fe20000000f00 */
[----:B------:R-:W-:Y:S01]  /*32d0*/  IMAD.MOV.U32 R13, RZ, RZ, R15 ;  /* 0x000000ffff0d7224 */ /* 0x000fe200078e000f */
[----:B------:R-:W-:Y:S01]  /*32e0*/  MOV R14, R20 ;  /* 0x00000014000e7202 */ /* 0x000fe20000000f00 */
[----:B------:R-:W-:Y:S01]  /*32f0*/  IMAD.MOV.U32 R11, RZ, RZ, R21 ;  /* 0x000000ffff0b7224 */ /* 0x000fe200078e0015 */
[----:B------:R-:W-:-:S07]  /*3300*/  MOV R12, 0x3320 ;  /* 0x00003320000c7802 */ /* 0x000fce0000000f00 */
[----:B-123--:R-:W-:Y:S05]  /*3310*/  CALL.REL.NOINC `($__internal_4_$__cuda_sm20_div_s64) ;  /* 0x00000034006c7944 */ /* 0x00efea0003c00000 */
[-C--:B------:R-:W-:Y:S01]  /*3320*/  IADD3 R27, P0, PT, RZ, -R24.reuse, RZ ;  /* 0x80000018ff1b7210 */ /* 0x080fe20007f1e0ff */
[----:B------:R-:W-:Y:S01]  /*3330*/  IMAD.MOV.U32 R11, RZ, RZ, R15 ;  /* 0x000000ffff0b7224 */ /* 0x000fe200078e000f */
[----:B------:R-:W-:Y:S01]  /*3340*/  MOV R36, R24 ;  /* 0x0000001800247202 */ /* 0x000fe20000000f00 */
[----:B------:R-:W-:Y:S01]  /*3350*/  IMAD.MOV.U32 R37, RZ, RZ, R25 ;  /* 0x000000ffff257224 */ /* 0x000fe200078e0019 */
[----:B------:R-:W-:Y:S01]  /*3360*/  IADD3.X R13, PT, PT, RZ, ~R25, RZ, P0, !PT ;  /* 0x80000019ff0d7210 */ /* 0x000fe200007fe4ff */
[----:B------:R-:W-:-:S04]  /*3370*/  IMAD.WIDE.U32 R10, R20, R27, R10 ;  /* 0x0000001b140a7225 */ /* 0x000fc800078e000a */
[----:B------:R-:W-:-:S04]  /*3380*/  IMAD R13, R13, R20, RZ ;  /* 0x000000140d0d7224 */ /* 0x000fc800078e02ff */
[----:B------:R-:W-:Y:S01]  /*3390*/  IMAD R13, R21, R27, R13 ;  /* 0x0000001b150d7224 */ /* 0x000fe200078e020d */
[----:B------:R-:W-:-:S03]  /*33a0*/  MOV R21, R10 ;  /* 0x0000000a00157202 */ /* 0x000fc60000000f00 */
[----:B------:R-:W-:-:S07]  /*33b0*/  IMAD.IADD R13, R11, 0x1, R13 ;  /* 0x000000010b0d7824 */ /* 0x000fce00078e020d */
.L_x_212:
[----:B------:R-:W-:Y:S05]  /*33c0*/  BSYNC.RECONVERGENT B1 ;  /* 0x0000000000017941 */ /* 0x000fea0003800200 */
.L_x_210:
[----:B------:R-:W-:Y:S01]  /*33d0*/  IADD3 R15, PT, PT, R8, 0x2, RZ ;  /* 0x00000002080f7810 */ /* 0x000fe20007ffe0ff */
[----:B---3--:R-:W-:-:S04]  /*33e0*/  IMAD.WIDE.U32 R10, R4, 0x8, R22 ;  /* 0x00000008040a7825 */ /* 0x008fc800078e0016 */
[----:B--2---:R-:W-:Y:S02]  /*33f0*/  IMAD.WIDE.U32 R38, R15, 0x8, R18 ;  /* 0x000000080f267825 */ /* 0x004fe400078e0012 */
        /* <DEDUP_REMOVED lines=35> */
.L_x_214:
[----:B------:R-:W-:Y:S01]  /*3630*/  MOV R26, R36 ;  /* 0x00000024001a7202 */ /* 0x000fe20000000f00 */
[----:B------:R-:W-:Y:S01]  /*3640*/  IMAD.MOV.U32 R13, RZ, RZ, R37 ;  /* 0x000000ffff0d7224 */ /* 0x000fe200078e0025 */
[----:B------:R-:W-:Y:S01]  /*3650*/  MOV R14, R38 ;  /* 0x00000026000e7202 */ /* 0x000fe20000000f00 */
[----:B------:R-:W-:Y:S01]  /*3660*/  IMAD.MOV.U32 R11, RZ, RZ, R39 ;  /* 0x000000ffff0b7224 */ /* 0x000fe200078e0027 */
[----:B------:R-:W-:-:S07]  /*3670*/  MOV R12, 0x3690 ;  /* 0x00003690000c7802 */ /* 0x000fce0000000f00 */
[----:B-1----:R-:W-:Y:S05]  /*3680*/  CALL.REL.NOINC `($__internal_4_$__cuda_sm20_div_s64) ;  /* 0x0000003000907944 */ /* 0x002fea0003c00000 */
        /* <DEDUP_REMOVED lines=11> */
.L_x_215:
[----:B------:R-:W-:Y:S05]  /*3740*/  BSYNC.RECONVERGENT B1 ;  /* 0x0000000000017941 */ /* 0x000fea0003800200 */
.L_x_213:
        /* <DEDUP_REMOVED lines=17> */
[----:B------:R-:W-:Y:S01]  /*3860*/  HFMA2 R37, -RZ, RZ, 0, 0 ;  /* 0x00000000ff257431 */ /* 0x000fe200000001ff */
        /* <DEDUP_REMOVED lines=17> */
[----:B------:R-:W-:Y:S02]  /*3980*/  IMAD R13, R38, R13, R36 ;  /* 0x0000000d260d7224 */ /* 0x000fe400078e0224 */
[----:B------:R-:W-:Y:S01]  /*3990*/  IMAD.MOV.U32 R36, RZ, RZ, R11 ;  /* 0x000000ffff247224 */ /* 0x000fe200078e000b */
[----:B------:R-:W-:Y:S06]  /*39a0*/  BRA `(.L_x_218) ;  /* 0x0000000000447947 */ /* 0x000fec0003800000 */
.L_x_217:
[----:B------:R-:W-:Y:S01]  /*39b0*/  IMAD.MOV.U32 R26, RZ, RZ, R36 ;  /* 0x000000ffff1a7224 */ /* 0x000fe200078e0024 */
[----:B------:R-:W-:Y:S01]  /*39c0*/  MOV R13, R37 ;  /* 0x00000025000d7202 */ /* 0x000fe20000000f00 */
[----:B------:R-:W-:Y:S01]  /*39d0*/  IMAD.MOV.U32 R14, RZ, RZ, R38 ;  /* 0x000000ffff0e7224 */ /* 0x000fe200078e0026 */
[----:B------:R-:W-:Y:S02]  /*39e0*/  MOV R11, R39 ;  /* 0x00000027000b7202 */ /* 0x000fe40000000f00 */
[----:B------:R-:W-:-:S07]  /*39f0*/  MOV R12, 0x3a10 ;  /* 0x00003a10000c7802 */ /* 0x000fce0000000f00 */
[----:B-1----:R-:W-:Y:S05]  /*3a00*/  CALL.REL.NOINC `($__internal_4_$__cuda_sm20_div_s64) ;  /* 0x0000002c00b07944 */ /* 0x002fea0003c00000 */
        /* <DEDUP_REMOVED lines=11> */
.L_x_218:
[----:B------:R-:W-:Y:S05]  /*3ac0*/  BSYNC.RECONVERGENT B1 ;  /* 0x0000000000017941 */ /* 0x000fea0003800200 */
.L_x_216:
[----:B------:R-:W-:-:S04]  /*3ad0*/  IMAD.WIDE.U32 R38, R8, 0x8, R18 ;  /* 0x0000000808267825 */ /* 0x000fc800078e0012 */
[----:B------:R-:W-:Y:S02]  /*3ae0*/  IMAD.WIDE.U32 R10, R5, 0x8, R22 ;  /* 0x00000008050a7825 */ /* 0x000fe400078e0016 */
[----:B------:R-:W2:Y:S04]  /*3af0*/  LDG.E.64 R38, desc[UR8][R38.64] ;  /* 0x0000000826267981 */ /* 0x000ea8000c1e1b00 */
[----:B------:R-:W3:Y:S01]  /*3b00*/  LDG.E.64 R10, desc[UR8][R10.64] ;  /* 0x000000080a0a7981 */ /* 0x000ee2000c1e1b00 */
[----:B------:R-:W-:Y:S01]  /*3b10*/  MOV R14, R20 ;  /* 0x00000014000e7202 */ /* 0x000fe20000000f00 */
[----:B------:R-:W-:Y:S01]  /*3b20*/  BSSY.RECONVERGENT B1, `(.L_x_219) ;  /* 0x0000031000017945 */ /* 0x000fe20003800200 */
[----:B--2---:R-:W-:-:S04]  /*3b30*/  LOP3.LUT R12, R37, R39, RZ, 0xfc, !PT ;  /* 0x00000027250c7212 */ /* 0x004fc800078efcff */
[----:B------:R-:W-:Y:S01]  /*3b40*/  ISETP.NE.U32.AND P0, PT, R12, RZ, PT ;  /* 0x000000ff0c00720c */ /* 0x000fe20003f05070 */
[-C--:B---3--:R-:W-:Y:S02]  /*3b50*/  IMAD R21, R11, R13.reuse, RZ ;  /* 0x0000000d0b157224 */ /* 0x088fe400078e02ff */
[----:B------:R-:W-:-:S04]  /*3b60*/  IMAD.WIDE.U32 R4, R10, R13, R14 ;  /* 0x0000000d0a047225 */ /* 0x000fc800078e000e */
[----:B------:R-:W-:Y:S02]  /*3b70*/  IMAD R15, R10, R6, R21 ;  /* 0x000000060a0f7224 */ /* 0x000fe400078e0215 */
[----:B------:R-:W-:-:S03]  /*3b80*/  VIADD R21, R8, 0xfffffffc ;  /* 0xfffffffc08157836 */ /* 0x000fc60000000000 */
        /* <DEDUP_REMOVED lines=8> */
[----:B------:R0:W2:Y:S02]  /*3c10*/  F2I.FTZ.U32.TRUNC.NTZ R11, R10 ;  /* 0x0000000a000b7305 */ /* 0x0000a4000021f000 */
[----:B0-----:R-:W-:Y:S02]  /*3c20*/  IMAD.MOV.U32 R10, RZ, RZ, RZ ;  /* 0x000000ffff0a7224 */ /* 0x001fe400078e00ff */
[----:B--2---:R-:W-:-:S04]  /*3c30*/  IMAD R13, R13, R11, RZ ;  /* 0x0000000b0d0d7224 */ /* 0x004fc800078e02ff */
        /* <DEDUP_REMOVED lines=14> */
.L_x_220:
        /* <DEDUP_REMOVED lines=13> */
[----:B------:R-:W-:Y:S01]  /*3df0*/  IMAD R13, R13, R38, RZ ;  /* 0x000000260d0d7224 */ /* 0x000fe200078e02ff */
[----:B------:R-:W-:-:S03]  /*3e00*/  MOV R37, R10 ;  /* 0x0000000a00257202 */ /* 0x000fc60000000f00 */
[----:B------:R-:W-:-:S04]  /*3e10*/  IMAD R13, R39, R27, R13 ;  /* 0x0000001b270d7224 */ /* 0x000fc800078e020d */
[----:B------:R-:W-:-:S07]  /*3e20*/  IMAD.IADD R13, R11, 0x1, R13 ;  /* 0x000000010b0d7824 */ /* 0x000fce00078e020d */
.L_x_221:
[----:B------:R-:W-:Y:S05]  /*3e30*/  BSYNC.RECONVERGENT B1 ;  /* 0x0000000000017941 */ /* 0x000fea0003800200 */
.L_x_219:
        /* <DEDUP_REMOVED lines=38> */
.L_x_223:
        /* <DEDUP_REMOVED lines=8> */
[----:B------:R-:W-:Y:S02]  /*4120*/  MOV R11, R41 ;  /* 0x00000029000b7202 */ /* 0x000fe40000000f00 */
[----:B------:R-:W-:Y:S01]  /*4130*/  IADD3.X R13, PT, PT, RZ, ~R25, RZ, P0, !PT ;  /* 0x80000019ff0d7210 */ /* 0x000fe200007fe4ff */
[----:B------:R-:W-:-:S04]  /*4140*/  IMAD.WIDE.U32 R10, R38, R15, R10 ;  /* 0x0000000f260a7225 */ /* 0x000fc800078e000a */
[----:B------:R-:W-:Y:S02]  /*4150*/  IMAD R13, R13, R38, RZ ;  /* 0x000000260d0d7224 */ /* 0x000fe400078e02ff */
[----:B------:R-:W-:Y:S02]  /*4160*/  IMAD.MOV.U32 R27, RZ, RZ, R10 ;  /* 0x000000ffff1b7224 */ /* 0x000fe400078e000a */
[----:B------:R-:W-:Y:S01]  /*4170*/  IMAD R13, R39, R15, R13 ;  /* 0x0000000f270d7224 */ /* 0x000fe200078e020d */
[----:B------:R-:W-:Y:S01]  /*4180*/  MOV R39, R25 ;  /* 0x0000001900277202 */ /* 0x000fe20000000f00 */
[----:B------:R-:W-:-:S03]  /*4190*/  IMAD.MOV.U32 R38, RZ, RZ, R24 ;  /* 0x000000ffff267224 */ /* 0x000fc600078e0018 */
[----:B------:R-:W-:-:S07]  /*41a0*/  IADD3 R13, PT, PT, R11, R13, RZ ;  /* 0x0000000d0b0d7210 */ /* 0x000fce0007ffe0ff */
.L_x_224:
[----:B------:R-:W-:Y:S05]  /*41b0*/  BSYNC.RECONVERGENT B1 ;  /* 0x0000000000017941 */ /* 0x000fea0003800200 */
.L_x_222:
        /* <DEDUP_REMOVED lines=38> */
.L_x_226:
        /* <DEDUP_REMOVED lines=17> */
.L_x_227:
[----:B------:R-:W-:Y:S05]  /*4530*/  BSYNC.RECONVERGENT B1 ;  /* 0x0000000000017941 */ /* 0x000fea0003800200 */
.L_x_225:
[----:B------:R-:W-:Y:S01]  /*4540*/  IADD3 R5, PT, PT, R8, -0x3, RZ ;  /* 0xfffffffd08057810 */ /* 0x000fe20007ffe0ff */
        /* <DEDUP_REMOVED lines=36> */
.L_x_229:
[----:B------:R-:W-:Y:S01]  /*4790*/  IMAD.MOV.U32 R26, RZ, RZ, R38 ;  /* 0x000000ffff1a7224 */ /* 0x000fe200078e0026 */
[----:B------:R-:W-:Y:S01]  /*47a0*/  MOV R13, R39 ;  /* 0x00000027000d7202 */ /* 0x000fe20000000f00 */
[----:B------:R-:W-:Y:S01]  /*47b0*/  IMAD.MOV.U32 R14, RZ, RZ, R42 ;  /* 0x000000ffff0e7224 */ /* 0x000fe200078e002a */
[----:B------:R-:W-:Y:S02]  /*47c0*/  MOV R11, R43 ;  /* 0x0000002b000b7202 */ /* 0x000fe40000000f00 */
[----:B------:R-:W-:-:S07]  /*47d0*/  MOV R12, 0x47f0 ;  /* 0x000047f0000c7802 */ /* 0x000fce0000000f00 */
[----:B-1----:R-:W-:Y:S05]  /*47e0*/  CALL.REL.NOINC `($__internal_4_$__cuda_sm20_div_s64) ;  /* 0x0000002000387944 */ /* 0x002fea0003c00000 */
[----:B------:R-:W-:Y:S01]  /*47f0*/  IADD3 R27, P0, PT, RZ, -R24, RZ ;  /* 0x80000018ff1b7210 */ /* 0x000fe20007f1e0ff */
[--C-:B------:R-:W-:Y:S01]  /*4800*/  IMAD.MOV.U32 R37, RZ, RZ, R25.reuse ;  /* 0x000000ffff257224 */ /* 0x100fe200078e0019 */
[----:B------:R-:W-:Y:S02]  /*4810*/  MOV R10, R38 ;  /* 0x00000026000a7202 */ /* 0x000fe40000000f00 */
[----:B------:R-:W-:Y:S01]  /*4820*/  MOV R11, R39 ;  /* 0x00000027000b7202 */ /* 0x000fe20000000f00 */
[----:B------:R-:W-:Y:S01]  /*4830*/  IMAD.X R13, RZ, RZ, ~R25, P0 ;  /* 0x000000ffff0d7224 */ /* 0x000fe200000e0e19 */
[----:B------:R-:W-:-:S03]  /*4840*/  MOV R36, R24 ;  /* 0x0000001800247202 */ /* 0x000fc60000000f00 */
[----:B------:R-:W-:Y:S02]  /*4850*/  IMAD R13, R13, R42, RZ ;  /* 0x0000002a0d0d7224 */ /* 0x000fe400078e02ff */
[----:B------:R-:W-:-:S04]  /*4860*/  IMAD.WIDE.U32 R10, R42, R27, R10 ;  /* 0x0000001b2a0a7225 */ /* 0x000fc800078e000a */
[----:B------:R-:W-:Y:S02]  /*4870*/  IMAD R13, R43, R27, R13 ;  /* 0x0000001b2b0d7224 */ /* 0x000fe400078e020d */
[----:B------:R-:W-:-:S03]  /*4880*/  IMAD.MOV.U32 R43, RZ, RZ, R10 ;  /* 0x000000ffff2b7224 */ /* 0x000fc600078e000a */
[----:B------:R-:W-:-:S07]  /*4890*/  IADD3 R4, PT, PT, R11, R13, RZ ;  /* 0x0000000d0b047210 */ /* 0x000fce0007ffe0ff */
.L_x_230:
[----:B------:R-:W-:Y:S05]  /*48a0*/  BSYNC.RECONVERGENT B1 ;  /* 0x0000000000017941 */ /* 0x000fea0003800200 */
.L_x_228:
        /* <DEDUP_REMOVED lines=18> */
[----:B0-----:R-:W-:-:S06]  /*49d0*/  VIADD R10, R4, 0xffffffe ;  /* 0x0ffffffe040a7836 */ /* 0x001fcc0000000000 */
        /* <DEDUP_REMOVED lines=11> */
[----:B------:R-:W-:-:S12]  /*4a90*/  IMAD.MOV.U32 R11, RZ, RZ, RZ ;  /* 0x000000ffff0b7224 */ /* 0x000fd800078e00ff */
[----:B------:R-:W-:Y:S01]  /*4aa0*/  @P1 VIADD R10, R10, 0x1 ;  /* 0x000000010a0a1836 */ /* 0x000fe20000000000 */
[----:B------:R-:W-:-:S04]  /*4ab0*/  @!P3 LOP3.LUT R10, RZ, R38, RZ, 0x33, !PT ;  /* 0x00000026ff0ab212 */ /* 0x000fc800078e33ff */
[----:B------:R-:W-:-:S05]  /*4ac0*/  IADD3 R37, PT, PT, -R10, RZ, RZ ;  /* 0x000000ff0a257210 */ /* 0x000fca0007ffe1ff */
[----:B------:R-:W-:Y:S01]  /*4ad0*/  IMAD R37, R38, R37, R36 ;  /* 0x0000002526257224 */ /* 0x000fe200078e0224 */
[----:B------:R-:W-:Y:S06]  /*4ae0*/  BRA `(.L_x_233) ;  /* 0x0000000000447947 */ /* 0x000fec0003800000 */
.L_x_232:
[----:B------:R-:W-:Y:S01]  /*4af0*/  MOV R26, R36 ;  /* 0x00000024001a7202 */ /* 0x000fe20000000f00 */
[----:B------:R-:W-:Y:S01]  /*4b00*/  IMAD.MOV.U32 R14, RZ, RZ, R38 ;  /* 0x000000ffff0e7224 */ /* 0x000fe200078e0026 */
[----:B------:R-:W-:Y:S02]  /*4b10*/  MOV R13, R37 ;  /* 0x00000025000d7202 */ /* 0x000fe40000000f00 */
[----:B------:R-:W-:Y:S02]  /*4b20*/  MOV R11, R39 ;  /* 0x00000027000b7202 */ /* 0x000fe40000000f00 */
[----:B------:R-:W-:-:S07]  /*4b30*/  MOV R12, 0x4b50 ;  /* 0x00004b50000c7802 */ /* 0x000fce0000000f00 */
[----:B-1----:R-:W-:Y:S05]  /*4b40*/  CALL.REL.NOINC `($__internal_4_$__cuda_sm20_div_s64) ;  /* 0x0000001c00607944 */ /* 0x002fea0003c00000 */
[-C--:B------:R-:W-:Y:S01]  /*4b50*/  IADD3 R15, P0, PT, RZ, -R24.reuse, RZ ;  /* 0x80000018ff0f7210 */ /* 0x080fe20007f1e0ff */
[----:B------:R-:W-:Y:S01]  /*4b60*/  IMAD.MOV.U32 R12, RZ, RZ, R36 ;  /* 0x000000ffff0c7224 */ /* 0x000fe200078e0024 */
[----:B------:R-:W-:Y:S02]  /*4b70*/  MOV R13, R37 ;  /* 0x00000025000d7202 */ /* 0x000fe40000000f00 */
[----:B------:R-:W-:Y:S02]  /*4b80*/  IADD3.X R11, PT, PT, RZ, ~R25, RZ, P0, !PT ;  /* 0x80000019ff0b7210 */ /* 0x000fe400007fe4ff */
[----:B------:R-:W-:Y:S01]  /*4b90*/  MOV R10, R24 ;  /* 0x00000018000a7202 */ /* 0x000fe20000000f00 */
[----:B------:R-:W-:-:S04]  /*4ba0*/  IMAD.WIDE.U32 R12, R38, R15, R12 ;  /* 0x0000000f260c7225 */ /* 0x000fc800078e000c */
[----:B------:R-:W-:Y:S02]  /*4bb0*/  IMAD R11, R11, R38, RZ ;  /* 0x000000260b0b7224 */ /* 0x000fe400078e02ff */
[----:B------:R-:W-:Y:S02]  /*4bc0*/  IMAD.MOV.U32 R37, RZ, RZ, R12 ;  /* 0x000000ffff257224 */ /* 0x000fe400078e000c */
[----:B------:R-:W-:Y:S01]  /*4bd0*/  IMAD R11, R39, R15, R11 ;  /* 0x0000000f270b7224 */ /* 0x000fe200078e020b */
[----:B------:R-:W-:-:S04]  /*4be0*/  MOV R15, R25 ;  /* 0x00000019000f7202 */ /* 0x000fc80000000f00 */
[----:B------:R-:W-:-:S07]  /*4bf0*/  IADD3 R11, PT, PT, R13, R11, RZ ;  /* 0x0000000b0d0b7210 */ /* 0x000fce0007ffe0ff */
.L_x_233:
[----:B------:R-:W-:Y:S05]  /*4c00*/  BSYNC.RECONVERGENT B1 ;  /* 0x0000000000017941 */ /* 0x000fea0003800200 */
.L_x_231:
[----:B-1----:R-:W-:-:S06]  /*4c10*/  IMAD.WIDE.U32 R12, R21, 0x8, R16 ;  /* 0x00000008150c7825 */ /* 0x002fcc00078e0010 */
[----:B------:R-:W2:Y:S01]  /*4c20*/  LDG.E.64 R12, desc[UR8][R12.64] ;  /* 0x000000080c0c7981 */ /* 0x000ea2000c1e1b00 */
[----:B------:R-:W-:Y:S01]  /*4c30*/  IMAD.MOV.U32 R4, RZ, RZ, R40 ;  /* 0x000000ffff047224 */ /* 0x000fe200078e0028 */
[----:B------:R-:W-:Y:S01]  /*4c40*/  IADD3 R8, PT, PT, R8, -0x8, RZ ;  /* 0xfffffff808087810 */ /* 0x000fe20007ffe0ff */
[-C--:B--2---:R-:W-:Y:S02]  /*4c50*/  IMAD R6, R13, R37.reuse, RZ ;  /* 0x000000250d067224 */ /* 0x084fe400078e02ff */
[----:B------:R-:W-:-:S04]  /*4c60*/  IMAD.WIDE.U32 R4, R12, R37, R4 ;  /* 0x000000250c047225 */ /* 0x000fc800078e0004 */
[----:B------:R-:W-:Y:S01]  /*4c70*/  IMAD R11, R12, R11, R6 ;  /* 0x0000000b0c0b7224 */ /* 0x000fe200078e0206 */
[----:B------:R-:W-:-:S03]  /*4c80*/  MOV R6, R4 ;  /* 0x0000000400067202 */ /* 0x000fc60000000f00 */
[----:B------:R-:W-:Y:S01]  /*4c90*/  IMAD.IADD R5, R5, 0x1, R11 ;  /* 0x0000000105057824 */ /* 0x000fe200078e020b */
[----:B------:R-:W-:Y:S06]  /*4ca0*/  @P2 BRA `(.L_x_234) ;  /* 0xffffffe400042947 */ /* 0x000fec000383ffff */
[----:B------:R-:W-:-:S07]  /*4cb0*/  IADD3 R8, PT, PT, R8, 0x3, RZ ;  /* 0x0000000308087810 */ /* 0x000fce0007ffe0ff */
.L_x_209:
        /* <DEDUP_REMOVED lines=35> */
[----:B------:R-:W-:Y:S06]  /*4ef0*/  BRA `(.L_x_238) ;  /* 0x0000000000407947 */ /* 0x000fec0003800000 */
.L_x_237:
[----:B------:R-:W-:Y:S01]  /*4f00*/  IMAD.MOV.U32 R26, RZ, RZ, R10 ;  /* 0x000000ffff1a7224 */ /* 0x000fe200078e000a */
[----:B------:R-:W-:Y:S01]  /*4f10*/  MOV R13, R15 ;  /* 0x0000000f000d7202 */ /* 0x000fe20000000f00 */
[----:B------:R-:W-:Y:S01]  /*4f20*/  IMAD.MOV.U32 R11, RZ, RZ, R17 ;  /* 0x000000ffff0b7224 */ /* 0x000fe200078e0011 */
[----:B------:R-:W-:Y:S02]  /*4f30*/  MOV R14, R16 ;  /* 0x00000010000e7202 */ /* 0x000fe40000000f00 */
[----:B------:R-:W-:-:S07]  /*4f40*/  MOV R12, 0x4f60 ;  /* 0x00004f60000c7802 */ /* 0x000fce0000000f00 */
[----:B------:R-:W-:Y:S05]  /*4f50*/  CALL.REL.NOINC `($__internal_4_$__cuda_sm20_div_s64) ;  /* 0x00000018005c7944 */ /* 0x000fea0003c00000 */
        /* <DEDUP_REMOVED lines=8> */
[----:B------:R-:W-:-:S05]  /*4fe0*/  IMAD R7, R17, R9, R7 ;  /* 0x0000000911077224 */ /* 0x000fca00078e0207 */
[----:B------:R-:W-:-:S07]  /*4ff0*/  IADD3 R15, PT, PT, R11, R7, RZ ;  /* 0x000000070b0f7210 */ /* 0x000fce0007ffe0ff */
.L_x_238:
[----:B------:R-:W-:Y:S05]  /*5000*/  BSYNC.RECONVERGENT B1 ;  /* 0x0000000000017941 */ /* 0x000fea0003800200 */
.L_x_236:
        /* <DEDUP_REMOVED lines=41> */
.L_x_240:
[----:B------:R-:W-:Y:S01]  /*52a0*/  MOV R26, R20 ;  /* 0x00000014001a7202 */ /* 0x000fe20000000f00 */
[----:B------:R-:W-:Y:S01]  /*52b0*/  IMAD.MOV.U32 R14, RZ, RZ, R18 ;  /* 0x000000ffff0e7224 */ /* 0x000fe200078e0012 */
[----:B------:R-:W-:Y:S02]  /*52c0*/  MOV R13, R21 ;  /* 0x00000015000d7202 */ /* 0x000fe40000000f00 */
[----:B------:R-:W-:Y:S02]  /*52d0*/  MOV R11, R19 ;  /* 0x00000013000b7202 */ /* 0x000fe40000000f00 */
[----:B------:R-:W-:-:S07]  /*52e0*/  MOV R12, 0x5300 ;  /* 0x00005300000c7802 */ /* 0x000fce0000000f00 */
[----:B------:R-:W-:Y:S05]  /*52f0*/  CALL.REL.NOINC `($__internal_4_$__cuda_sm20_div_s64) ;  /* 0x0000001400747944 */ /* 0x000fea0003c00000 */
[----:B------:R-:W-:Y:S01]  /*5300*/  IADD3 R9, P0, PT, RZ, -R24, RZ ;  /* 0x80000018ff097210 */ /* 0x000fe20007f1e0ff */
[----:B------:R-:W-:Y:S01]  /*5310*/  IMAD.MOV.U32 R10, RZ, RZ, R20 ;  /* 0x000000ffff0a7224 */ /* 0x000fe200078e0014 */
[----:B------:R-:W-:Y:S02]  /*5320*/  MOV R11, R21 ;  /* 0x00000015000b7202 */ /* 0x000fe40000000f00 */
[----:B------:R-:W-:Y:S01]  /*5330*/  IADD3.X R5, PT, PT, RZ, ~R25, RZ, P0, !PT ;  /* 0x80000019ff057210 */ /* 0x000fe200007fe4ff */
[----:B------:R-:W-:-:S04]  /*5340*/  IMAD.WIDE.U32 R10, R18, R9, R10 ;  /* 0x00000009120a7225 */ /* 0x000fc800078e000a */
[----:B------:R-:W-:Y:S01]  /*5350*/  IMAD R5, R5, R18, RZ ;  /* 0x0000001205057224 */ /* 0x000fe200078e02ff */
[----:B------:R-:W-:-:S03]  /*5360*/  MOV R18, R24 ;  /* 0x0000001800127202 */ /* 0x000fc60000000f00 */
[----:B------:R-:W-:Y:S01]  /*5370*/  IMAD R5, R19, R9, R5 ;  /* 0x0000000913057224 */ /* 0x000fe200078e0205 */
[----:B------:R-:W-:Y:S02]  /*5380*/  MOV R9, R10 ;  /* 0x0000000a00097202 */ /* 0x000fe40000000f00 */
[----:B------:R-:W-:Y:S01]  /*5390*/  MOV R19, R25 ;  /* 0x0000001900137202 */ /* 0x000fe20000000f00 */
[----:B------:R-:W-:-:S07]  /*53a0*/  IMAD.IADD R5, R11, 0x1, R5 ;  /* 0x000000010b057824 */ /* 0x000fce00078e0205 */
.L_x_241:
[----:B------:R-:W-:Y:S05]  /*53b0*/  BSYNC.RECONVERGENT B1 ;  /* 0x0000000000017941 */ /* 0x000fea0003800200 */
.L_x_239:
[----:B------:R-:W0:Y:S01]  /*53c0*/  LDC.64 R20, c[0x0][0x390] ;  /* 0x0000e400ff147b82 */ /* 0x000e220000000a00 */
[----:B------:R-:W-:-:S07]  /*53d0*/  VIADD R6, R8, 0xfffffffe ;  /* 0xfffffffe08067836 */ /* 0x000fce0000000000 */
        /* <DEDUP_REMOVED lines=38> */
.L_x_243:
[----:B------:R-:W-:Y:S01]  /*5640*/  MOV R26, R18 ;  /* 0x00000012001a7202 */ /* 0x000fe20000000f00 */
[----:B------:R-:W-:Y:S01]  /*5650*/  IMAD.MOV.U32 R13, RZ, RZ, R19 ;  /* 0x000000ffff0d7224 */ /* 0x000fe200078e0013 */
[----:B------:R-:W-:Y:S02]  /*5660*/  MOV R14, R20 ;  /* 0x00000014000e7202 */ /* 0x000fe40000000f00 */
[----:B------:R-:W-:Y:S02]  /*5670*/  MOV R11, R21 ;  /* 0x00000015000b7202 */ /* 0x000fe40000000f00 */
[----:B------:R-:W-:-:S07]  /*5680*/  MOV R12, 0x56a0 ;  /* 0x000056a0000c7802 */ /* 0x000fce0000000f00 */
[----:B------:R-:W-:Y:S05]  /*5690*/  CALL.REL.NOINC `($__internal_4_$__cuda_sm20_div_s64) ;  /* 0x00000010008c7944 */ /* 0x000fea0003c00000 */
        /* <DEDUP_REMOVED lines=11> */
.L_x_244:
[----:B------:R-:W-:Y:S05]  /*5750*/  BSYNC.RECONVERGENT B1 ;  /* 0x0000000000017941 */ /* 0x000fea0003800200 */
.L_x_242:
        /* <DEDUP_REMOVED lines=18> */
[----:B------:R-:W-:Y:S01]  /*5880*/  IMAD.MOV.U32 R15, RZ, RZ, RZ ;  /* 0x000000ffff0f7224 */ /* 0x000fe200078e00ff */
[----:B------:R-:W-:-:S05]  /*5890*/  ISETP.NE.U32.AND P2, PT, R20, RZ, PT ;  /* 0x000000ff1400720c */ /* 0x000fca0003f45070 */
[----:B0-----:R-:W0:Y:S02]  /*58a0*/  MUFU.RCP R9, R9 ;  /* 0x0000000900097308 */ /* 0x001e240000001000 */
[----:B0-----:R-:W-:Y:S01]  /*58b0*/  IADD3 R10, PT, PT, R9, 0xffffffe, RZ ;  /* 0x0ffffffe090a7810 */ /* 0x001fe20007ffe0ff */
[----:B------:R-:W-:-:S05]  /*58c0*/  HFMA2 R9, -RZ, RZ, 0, 0 ;  /* 0x00000000ff097431 */ /* 0x000fca00000001ff */
        /* <DEDUP_REMOVED lines=10> */
[----:B------:R-:W-:-:S13]  /*5970*/  ISETP.GE.U32.AND P1, PT, R11, R20, PT ;  /* 0x000000140b00720c */ /* 0x000fda0003f26070 */
[----:B------:R-:W-:Y:S02]  /*5980*/  @P1 IADD3 R10, PT, PT, R10, 0x1, RZ ;  /* 0x000000010a0a1810 */ /* 0x000fe40007ffe0ff */
[----:B------:R-:W-:-:S04]  /*5990*/  @!P2 LOP3.LUT R10, RZ, R20, RZ, 0x33, !PT ;  /* 0x00000014ff0aa212 */ /* 0x000fc800078e33ff */
[----:B------:R-:W-:-:S05]  /*59a0*/  IADD3 R19, PT, PT, -R10, RZ, RZ ;  /* 0x000000ff0a137210 */ /* 0x000fca0007ffe1ff */
[----:B------:R-:W-:Y:S01]  /*59b0*/  IMAD R19, R20, R19, R18 ;  /* 0x0000001314137224 */ /* 0x000fe200078e0212 */
[----:B------:R-:W-:Y:S06]  /*59c0*/  BRA `(.L_x_247) ;  /* 0x0000000000447947 */ /* 0x000fec0003800000 */
.L_x_246:
        /* <DEDUP_REMOVED lines=8> */
[----:B------:R-:W-:Y:S01]  /*5a50*/  MOV R12, R18 ;  /* 0x00000012000c7202 */ /* 0x000fe20000000f00 */
[--C-:B------:R-:W-:Y:S01]  /*5a60*/  IMAD.MOV.U32 R15, RZ, RZ, R25.reuse ;  /* 0x000000ffff0f7224 */ /* 0x100fe200078e0019 */
[----:B------:R-:W-:Y:S01]  /*5a70*/  MOV R13, R19 ;  /* 0x00000013000d7202 */ /* 0x000fe20000000f00 */
[----:B------:R-:W-:-:S04]  /*5a80*/  IMAD.X R9, RZ, RZ, ~R25, P0 ;  /* 0x000000ffff097224 */ /* 0x000fc800000e0e19 */
[----:B------:R-:W-:Y:S02]  /*5a90*/  IMAD R9, R9, R20, RZ ;  /* 0x0000001409097224 */ /* 0x000fe400078e02ff */
[----:B------:R-:W-:-:S04]  /*5aa0*/  IMAD.WIDE.U32 R12, R20, R11, R12 ;  /* 0x0000000b140c7225 */ /* 0x000fc800078e000c */
[----:B------:R-:W-:Y:S01]  /*5ab0*/  IMAD R9, R21, R11, R9 ;  /* 0x0000000b15097224 */ /* 0x000fe200078e0209 */
[----:B------:R-:W-:-:S04]  /*5ac0*/  MOV R19, R12 ;  /* 0x0000000c00137202 */ /* 0x000fc80000000f00 */
[----:B------:R-:W-:-:S07]  /*5ad0*/  IADD3 R9, PT, PT, R13, R9, RZ ;  /* 0x000000090d097210 */ /* 0x000fce0007ffe0ff */
.L_x_247:
[----:B------:R-:W-:Y:S05]  /*5ae0*/  BSYNC.RECONVERGENT B1 ;  /* 0x0000000000017941 */ /* 0x000fea0003800200 */
.L_x_245:
        /* <DEDUP_REMOVED lines=9> */
.L_x_235:
[----:B------:R-:W-:-:S13]  /*5b80*/  ISETP.NE.AND P0, PT, R4, RZ, PT ;  /* 0x000000ff0400720c */ /* 0x000fda0003f05270 */
[----:B------:R-:W-:Y:S05]  /*5b90*/  @!P0 BRA `(.L_x_208) ;  /* 0x00000008007c8947 */ /* 0x000fea0003800000 */
[----:B------:R-:W-:-:S13]  /*5ba0*/  ISETP.NE.AND P0, PT, R4, 0x1, PT ;  /* 0x000000010400780c */ /* 0x000fda0003f05270 */
[----:B------:R-:W-:Y:S05]  /*5bb0*/  @!P0 BRA `(.L_x_248) ;  /* 0x0000000400c48947 */ /* 0x000fea0003800000 */
[----:B------:R-:W0:Y:S02]  /*5bc0*/  LDC.64 R12, c[0x0][0x390] ;  /* 0x0000e400ff0c7b82 */ /* 0x000e240000000a00 */
[----:B0-----:R-:W-:-:S05]  /*5bd0*/  IMAD.WIDE.U32 R12, R8, 0x8, R12 ;  /* 0x00000008080c7825 */ /* 0x001fca00078e000c */
        /* <DEDUP_REMOVED lines=8> */
[----:B------:R-:W-:Y:S01]  /*5c60*/  ISETP.NE.U32.AND P2, PT, R16, RZ, PT ;  /* 0x000000ff1000720c */ /* 0x000fe20003f45070 */
[----:B------:R-:W-:-:S04]  /*5c70*/  IMAD.MOV.U32 R15, RZ, RZ, RZ ;  /* 0x000000ffff0f7224 */ /* 0x000fc800078e00ff */
        /* <DEDUP_REMOVED lines=18> */
.L_x_250:
[----:B------:R-:W-:Y:S01]  /*5da0*/  MOV R26, R10 ;  /* 0x0000000a001a7202 */ /* 0x000fe20000000f00 */
[----:B------:R-:W-:Y:S01]  /*5db0*/  IMAD.MOV.U32 R13, RZ, RZ, R15 ;  /* 0x000000ffff0d7224 */ /* 0x000fe200078e000f */
[----:B------:R-:W-:Y:S02]  /*5dc0*/  MOV R14, R16 ;  /* 0x00000010000e7202 */ /* 0x000fe40000000f00 */
[----:B------:R-:W-:Y:S02]  /*5dd0*/  MOV R11, R17 ;  /* 0x00000011000b7202 */ /* 0x000fe40000000f00 */
[----:B------:R-:W-:-:S07]  /*5de0*/  MOV R12, 0x5e00 ;  /* 0x00005e00000c7802 */ /* 0x000fce0000000f00 */
[----:B------:R-:W-:Y:S05]  /*5df0*/  CALL.REL.NOINC `($__internal_4_$__cuda_sm20_div_s64) ;  /* 0x0000000800b47944 */ /* 0x000fea0003c00000 */
[-C--:B------:R-:W-:Y:S02]  /*5e00*/  IADD3 R9, P0, PT, RZ, -R24.reuse, RZ ;  /* 0x80000018ff097210 */ /* 0x080fe40007f1e0ff */
[----:B------:R-:W-:Y:S02]  /*5e10*/  MOV R11, R15 ;  /* 0x0000000f000b7202 */ /* 0x000fe40000000f00 */
[----:B------:R-:W-:Y:S01]  /*5e20*/  MOV R18, R24 ;  /* 0x0000001800127202 */ /* 0x000fe20000000f00 */
[----:B------:R-:W-:Y:S01]  /*5e30*/  IMAD.X R7, RZ, RZ, ~R25, P0 ;  /* 0x000000ffff077224 */ /* 0x000fe200000e0e19 */
[----:B------:R-:W-:Y:S01]  /*5e40*/  MOV R19, R25 ;  /* 0x0000001900137202 */ /* 0x000fe20000000f00 */
[----:B------:R-:W-:-:S04]  /*5e50*/  IMAD.WIDE.U32 R10, R16, R9, R10 ;  /* 0x00000009100a7225 */ /* 0x000fc800078e000a */
[----:B------:R-:W-:Y:S01]  /*5e60*/  IMAD R7, R7, R16, RZ ;  /* 0x0000001007077224 */ /* 0x000fe200078e02ff */
[----:B------:R-:W-:-:S03]  /*5e70*/  MOV R13, R10 ;  /* 0x0000000a000d7202 */ /* 0x000fc60000000f00 */
[----:B------:R-:W-:-:S04]  /*5e80*/  IMAD R7, R17, R9, R7 ;  /* 0x0000000911077224 */ /* 0x000fc800078e0207 */
[----:B------:R-:W-:-:S07]  /*5e90*/  IMAD.IADD R15, R11, 0x1, R7 ;  /* 0x000000010b0f7824 */ /* 0x000fce00078e0207 */
.L_x_251:
[----:B------:R-:W-:Y:S05]  /*5ea0*/  BSYNC.RECONVERGENT B1 ;  /* 0x0000000000017941 */ /* 0x000fea0003800200 */
.L_x_249:
        /* <DEDUP_REMOVED lines=38> */
[----:B------:R-:W-:Y:S06]  /*6110*/  BRA `(.L_x_254) ;  /* 0x0000000000447947 */ /* 0x000fec0003800000 */
.L_x_253:
[----:B------:R-:W-:Y:S01]  /*6120*/  MOV R26, R18 ;  /* 0x00000012001a7202 */ /* 0x000fe20000000f00 */
[----:B------:R-:W-:Y:S01]  /*6130*/  IMAD.MOV.U32 R14, RZ, RZ, R16 ;  /* 0x000000ffff0e7224 */ /* 0x000fe200078e0010 */
[----:B------:R-:W-:Y:S02]  /*6140*/  MOV R13, R19 ;  /* 0x00000013000d7202 */ /* 0x000fe40000000f00 */
        /* <DEDUP_REMOVED lines=14> */
.L_x_254:
[----:B------:R-:W-:Y:S05]  /*6230*/  BSYNC.RECONVERGENT B1 ;  /* 0x0000000000017941 */ /* 0x000fea0003800200 */
.L_x_252:
[----:B------:R-:W0:Y:S02]  /*6240*/  LDC.64 R12, c[0x0][0x398] ;  /* 0x0000e600ff0c7b82 */ /* 0x000e240000000a00 */
[----:B0-----:R-:W-:-:S06]  /*6250*/  IMAD.WIDE.U32 R12, R4, 0x8, R12 ;  /* 0x00000008040c7825 */ /* 0x001fcc00078e000c */
[----:B------:R-:W2:Y:S01]  /*6260*/  LDG.E.64 R12, desc[UR8][R12.64] ;  /* 0x000000080c0c7981 */ /* 0x000ea2000c1e1b00 */
[----:B------:R-:W-:Y:S01]  /*6270*/  IMAD.MOV.U32 R4, RZ, RZ, R6 ;  /* 0x000000ffff047224 */ /* 0x000fe200078e0006 */
[----:B------:R-:W-:Y:S01]  /*6280*/  IADD3 R8, PT, PT, R8, -0x2, RZ ;  /* 0xfffffffe08087810 */ /* 0x000fe20007ffe0ff */
[-C--:B--2---:R-:W-:Y:S02]  /*6290*/  IMAD R11, R13, R17.reuse, RZ ;  /* 0x000000110d0b7224 */ /* 0x084fe400078e02ff */
[----:B------:R-:W-:-:S04]  /*62a0*/  IMAD.WIDE.U32 R6, R12, R17, R4 ;  /* 0x000000110c067225 */ /* 0x000fc800078e0004 */
[----:B------:R-:W-:-:S05]  /*62b0*/  IMAD R9, R12, R9, R11 ;  /* 0x000000090c097224 */ /* 0x000fca00078e020b */
[----:B------:R-:W-:-:S07]  /*62c0*/  IADD3 R5, PT, PT, R7, R9, RZ ;  /* 0x0000000907057210 */ /* 0x000fce0007ffe0ff */
.L_x_248:
        /* <DEDUP_REMOVED lines=25> */
[----:B------:R-:W-:-:S04]  /*6460*/  @P0 IADD3 R10, PT, PT, -R18, R10, RZ ;  /* 0x0000000a120a0210 */ /* 0x000fc80007ffe1ff */
[----:B------:R-:W-:-:S13]  /*6470*/  ISETP.GE.U32.AND P0, PT, R10, R18, PT ;  /* 0x000000120a00720c */ /* 0x000fda0003f06070 */
[----:B------:R-:W-:Y:S02]  /*6480*/  @P0 IADD3 R10, PT, PT, -R18, R10, RZ ;  /* 0x0000000a120a0210 */ /* 0x000fe40007ffe1ff */
[----:B------:R-:W-:Y:S01]  /*6490*/  @!P1 LOP3.LUT R10, RZ, R18, RZ, 0x33, !PT ;  /* 0x00000012ff0a9212 */ /* 0x000fe200078e33ff */
[----:B------:R-:W-:Y:S06]  /*64a0*/  BRA `(.L_x_257) ;  /* 0x0000000000147947 */ /* 0x000fec0003800000 */
.L_x_256:
[----:B------:R-:W-:Y:S01]  /*64b0*/  MOV R24, R18 ;  /* 0x0000001200187202 */ /* 0x000fe20000000f00 */
[----:B------:R-:W-:Y:S01]  /*64c0*/  IMAD.MOV.U32 R21, RZ, RZ, R15 ;  /* 0x000000ffff157224 */ /* 0x000fe200078e000f */
[----:B------:R-:W-:Y:S02]  /*64d0*/  MOV R18, R10 ;  /* 0x0000000a00127202 */ /* 0x000fe40000000f00 */
[----:B------:R-:W-:-:S07]  /*64e0*/  MOV R26, 0x6500 ;  /* 0x00006500001a7802 */ /* 0x000fce0000000f00 */
[----:B------:R-:W-:Y:S05]  /*64f0*/  CALL.REL.NOINC `($__internal_5_$__cuda_sm20_rem_s64) ;  /* 0x0000000800407944 */ /* 0x000fea0003c00000 */
.L_x_257:
[----:B------:R-:W-:Y:S05]  /*6500*/  BSYNC.RECONVERGENT B1 ;  /* 0x0000000000017941 */ /* 0x000fea0003800200 */
.L_x_255:
[----:B------:R-:W0:Y:S02]  /*6510*/  LDC.64 R12, c[0x0][0x398] ;  /* 0x0000e600ff0c7b82 */ /* 0x000e240000000a00 */
[----:B0-----:R-:W-:-:S06]  /*6520*/  IMAD.WIDE.U32 R8, R8, 0x8, R12 ;  /* 0x0000000808087825 */ /* 0x001fcc00078e000c */
[----:B------:R-:W2:Y:S01]  /*6530*/  LDG.E.64 R8, desc[UR8][R8.64] ;  /* 0x0000000808087981 */ /* 0x000ea2000c1e1b00 */
[----:B------:R-:W-:Y:S01]  /*6540*/  MOV R7, R5 ;  /* 0x0000000500077202 */ /* 0x000fe20000000f00 */
[-C--:B--2---:R-:W-:Y:S02]  /*6550*/  IMAD R13, R9, R10.reuse, RZ ;  /* 0x0000000a090d7224 */ /* 0x084fe400078e02ff */
[----:B------:R-:W-:-:S04]  /*6560*/  IMAD.WIDE.U32 R6, R8, R10, R6 ;  /* 0x0000000a08067225 */ /* 0x000fc800078e0006 */
[----:B------:R-:W-:-:S05]  /*6570*/  IMAD R13, R8, R11, R13 ;  /* 0x0000000b080d7224 */ /* 0x000fca00078e020d */
[----:B------:R-:W-:-:S07]  /*6580*/  IADD3 R5, PT, PT, R7, R13, RZ ;  /* 0x0000000d07057210 */ /* 0x000fce0007ffe0ff */
.L_x_208:
[----:B------:R-:W0:Y:S02]  /*6590*/  LDCU.64 UR6, c[0x0][0x388] ;  /* 0x00007100ff0677ac */ /* 0x000e240008000a00 */
[----:B0-----:R-:W-:-:S04]  /*65a0*/  LEA R4, P0, R6, UR6, 0x1 ;  /* 0x0000000606047c11 */ /* 0x001fc8000f8008ff */
[----:B------:R-:W-:-:S05]  /*65b0*/  LEA.HI.X R5, R6, UR7, R5, 0x1, P0 ;  /* 0x0000000706057c11 */ /* 0x000fca00080f0c05 */
[----:B------:R-:W2:Y:S04]  /*65c0*/  LDG.E.U16 R4, desc[UR8][R4.64] ;  /* 0x0000000804047981 */ /* 0x000ea8000c1e1500 */
[----:B--2---:R1:W-:Y:S02]  /*65d0*/  STS.U16 [R3], R4 ;  /* 0x0000000403007388 */ /* 0x0043e40000000400 */
.L_x_207:
[----:B------:R-:W-:Y:S05]  /*65e0*/  BSYNC.RECONVERGENT B0 ;  /* 0x0000000000007941 */ /* 0x000fea0003800200 */
.L_x_159:
[----:B------:R-:W-:Y:S01]  /*65f0*/  BAR.SYNC.DEFER_BLOCKING 0x0 ;  /* 0x0000000000007b1d */ /* 0x000fe20000010000 */
[----:B------:R-:W-:Y:S01]  /*6600*/  UISETP.GE.U32.AND UP0, UPT, UR5, 0x42, UPT ;  /* 0x000000420500788c */ /* 0x000fe2000bf06070 */
[----:B------:R-:W-:-:S08]  /*6610*/  ISETP.GT.U32.AND P1, PT, R2, 0x1f, PT ;  /* 0x0000001f0200780c */ /* 0x000fd00003f24070 */
[----:B------:R-:W-:Y:S05]  /*6620*/  BRA.U !UP0, `(.L_x_258) ;  /* 0x0000000108307547 */ /* 0x000fea000b800000 */
.L_x_259:
[----:B------:R-:W-:-:S06]  /*6630*/  USHF.R.U32.HI UR4, URZ, 0x1, UR5 ;  /* 0x00000001ff047899 */ /* 0x000fcc0008011605 */
[----:B------:R-:W-:-:S13]  /*6640*/  ISETP.GE.U32.AND P0, PT, R2, UR4, PT ;  /* 0x0000000402007c0c */ /* 0x000fda000bf06070 */
[----:B------:R-:W-:Y:S01]  /*6650*/  VOTEU.ALL UP0, P0 ;  /* 0x0000000000ff7886 */ /* 0x000fe20000000000 */
[----:B-12---:R-:W-:Y:S04]  /*6660*/  @!P0 LDS.U16 R4, [R3] ;  /* 0x0000000003048984 */ /* 0x006fe80000000400 */
[----:B------:R-:W-:Y:S02]  /*6670*/  @!UP0 ULOP3.LUT UR6, UR5, 0x7fe, URZ, 0xc0, !UPT ;  /* 0x000007fe05068892 */ /* 0x000fe4000f8ec0ff */
[----:B------:R-:W-:-:S03]  /*6680*/  UISETP.GT.U32.AND UP0, UPT, UR5, 0x83, UPT ;  /* 0x000000830500788c */ /* 0x000fc6000bf04070 */
[----:B------:R-:W-:-:S04]  /*6690*/  UMOV UR5, UR4 ;  /* 0x0000000400057c82 */ /* 0x000fc80008000000 */
[----:B------:R-:W1:Y:S02]  /*66a0*/  @!P0 LDS.U16 R5, [R3+UR6] ;  /* 0x0000000603058984 */ /* 0x000e640008000400 */
[----:B-1----:R-:W-:-:S05]  /*66b0*/  @!P0 HADD2.BF16_V2 R4, R4.H0_H0, R5.H0_H0 ;  /* 0x2000000504048230 */ /* 0x002fca0000200800 */
[----:B------:R2:W-:Y:S01]  /*66c0*/  @!P0 STS.U16 [R3], R4 ;  /* 0x0000000403008388 */ /* 0x0005e20000000400 */
[----:B------:R-:W-:Y:S06]  /*66d0*/  BAR.SYNC.DEFER_BLOCKING 0x0 ;  /* 0x0000000000007b1d */ /* 0x000fec0000010000 */
[----:B------:R-:W-:Y:S05]  /*66e0*/  BRA.U UP0, `(.L_x_259) ;  /* 0xfffffffd00d07547 */ /* 0x000fea000b83ffff */
.L_x_258:
[----:B------:R-:W-:Y:S05]  /*66f0*/  @P1 EXIT ;  /* 0x000000000000194d */ /* 0x000fea0003800000 */
[----:B-12---:R-:W-:Y:S01]  /*6700*/  LDS.U16 R4, [R3] ;  /* 0x0000000003047984 */ /* 0x006fe20000000400 */
[----:B------:R-:W-:-:S03]  /*6710*/  ISETP.NE.AND P0, PT, R2, RZ, PT ;  /* 0x000000ff0200720c */ /* 0x000fc60003f05270 */
[----:B------:R-:W1:Y:S04]  /*6720*/  LDS.U16 R5, [R3+0x40] ;  /* 0x0000400003057984 */ /* 0x000e680000000400 */
[----:B------:R-:W2:Y:S04]  /*6730*/  LDS.U16 R7, [R3+0x20] ;  /* 0x0000200003077984 */ /* 0x000ea80000000400 */
[----:B------:R-:W3:Y:S04]  /*6740*/  LDS.U16 R6, [R3+0x10] ;  /* 0x0000100003067984 */ /* 0x000ee80000000400 */
[----:B0-----:R-:W0:Y:S04]  /*6750*/  LDS.U16 R9, [R3+0x8] ;  /* 0x0000080003097984 */ /* 0x001e280000000400 */
[----:B------:R-:W4:Y:S04]  /*6760*/  LDS.U16 R8, [R3+0x4] ;  /* 0x0000040003087984 */ /* 0x000f280000000400 */
[----:B------:R-:W5:Y:S01]  /*6770*/  LDS.U16 R11, [R3+0x2] ;  /* 0x00000200030b7984 */ /* 0x000f620000000400 */
[----:B-1----:R-:W-:-:S04]  /*6780*/  HADD2.BF16_V2 R4, R4.H0_H0, R5.H0_H0 ;  /* 0x2000000504047230 */ /* 0x002fc80000200800 */
[----:B--2---:R-:W-:Y:S01]  /*6790*/  HADD2.BF16_V2 R7, R4.H0_H0, R7.H0_H0 ;  /* 0x2000000704077230 */ /* 0x004fe20000200800 */
[----:B------:R1:W-:Y:S03]  /*67a0*/  STS.U16 [R3], R4 ;  /* 0x0000000403007388 */ /* 0x0003e60000000400 */
[----:B---3--:R-:W-:Y:S01]  /*67b0*/  HADD2.BF16_V2 R6, R7.H0_H0, R6.H0_H0 ;  /* 0x2000000607067230 */ /* 0x008fe20000200800 */
[----:B------:R1:W-:Y:S03]  /*67c0*/  STS.U16 [R3], R7 ;  /* 0x0000000703007388 */ /* 0x0003e60000000400 */
[----:B0-----:R-:W-:Y:S01]  /*67d0*/  HADD2.BF16_V2 R9, R6.H0_H0, R9.H0_H0 ;  /* 0x2000000906097230 */ /* 0x001fe20000200800 */
[----:B------:R1:W-:Y:S03]  /*67e0*/  STS.U16 [R3], R6 ;  /* 0x0000000603007388 */ /* 0x0003e60000000400 */
[----:B----4-:R-:W-:Y:S01]  /*67f0*/  HADD2.BF16_V2 R8, R9.H0_H0, R8.H0_H0 ;  /* 0x2000000809087230 */ /* 0x010fe20000200800 */
[----:B------:R1:W-:Y:S03]  /*6800*/  STS.U16 [R3], R9 ;  /* 0x0000000903007388 */ /* 0x0003e60000000400 */
[----:B-----5:R-:W-:Y:S01]  /*6810*/  HADD2.BF16_V2 R11, R8.H0_H0, R11.H0_H0 ;  /* 0x2000000b080b7230 */ /* 0x020fe20000200800 */
[----:B------:R1:W-:Y:S04]  /*6820*/  STS.U16 [R3], R8 ;  /* 0x0000000803007388 */ /* 0x0003e80000000400 */
[----:B------:R1:W-:Y:S01]  /*6830*/  STS.U16 [R3], R11 ;  /* 0x0000000b03007388 */ /* 0x0003e20000000400 */
[----:B------:R-:W-:Y:S05]  /*6840*/  @P0 EXIT ;  /* 0x000000000000094d */ /* 0x000fea0003800000 */
[----:B------:R-:W0:Y:S01]  /*6850*/  S2UR UR5, SR_CgaCtaId ;  /* 0x00000000000579c3 */ /* 0x000e220000008800 */
[----:B------:R-:W-:-:S07]  /*6860*/  UMOV UR4, 0x400 ;  /* 0x0000040000047882 */ /* 0x000fce0000000000 */
[----:B-1----:R-:W1:Y:S01]  /*6870*/  LDC.64 R2, c[0x0][0x380] ;  /* 0x0000e000ff027b82 */ /* 0x002e620000000a00 */
[----:B0-----:R-:W-:Y:S01]  /*6880*/  ULEA UR4, UR5, UR4, 0x18 ;  /* 0x0000000405047291 */ /* 0x001fe2000f8ec0ff */
[----:B-1----:R-:W-:-:S08]  /*6890*/  IMAD.WIDE.U32 R2, R0, 0x2, R2 ;  /* 0x0000000200027825 */ /* 0x002fd000078e0002 */
[----:B------:R-:W0:Y:S04]  /*68a0*/  LDS.U16 R5, [UR4] ;  /* 0x00000004ff057984 */ /* 0x000e280008000400 */
[----:B0-----:R-:W-:Y:S01]  /*68b0*/  STG.E.U16 desc[UR8][R2.64], R5 ;  /* 0x0000000502007986 */ /* 0x001fe2000c101508 */
[----:B------:R-:W-:Y:S05]  /*68c0*/  EXIT ;  /* 0x000000000000794d */ /* 0x000fea0003800000 */
        .weak           $__internal_4_$__cuda_sm20_div_s64
        .type           $__internal_4_$__cuda_sm20_div_s64,@function
        .size           $__internal_4_$__cuda_sm20_div_s64,($__internal_5_$__cuda_sm20_rem_s64 - $__internal_4_$__cuda_sm20_div_s64)
$__internal_4_$__cuda_sm20_div_s64:
        /* <DEDUP_REMOVED lines=82> */
[----:B------:R-:W-:Y:S06]  /*6df0*/  RET.REL.NODEC R12 `(uncontiguous_cumulate_logsumexp_bf16) ;  /* 0xffffff900c807950 */ /* 0x000fec0003c3ffff */
        .weak           $__internal_5_$__cuda_sm20_rem_s64
        .type           $__internal_5_$__cuda_sm20_rem_s64,@function
        .size           $__internal_5_$__cuda_sm20_rem_s64,(.L_x_30321 - $__internal_5_$__cuda_sm20_rem_s64)
$__internal_5_$__cuda_sm20_rem_s64:
        /* <DEDUP_REMOVED lines=76> */
[----:B------:R-:W-:Y:S06]  /*72c0*/  RET.REL.NODEC R26 `(uncontiguous_cumulate_logsumexp_bf16) ;  /* 0xffffff8c1a4c7950 */ /* 0x000fec0003c3ffff */
.L_x_260:
        /* <DEDUP_REMOVED lines=11> */
.L_x_30321:


//--------------------- .text.uncontiguous_logsumexp_bf16 --------------------------
	.section	.text.uncontiguous_logsumexp_bf16,"ax",@progbits
	.align	128
        .global         uncontiguous_logsumexp_bf16
        .type           uncontiguous_logsumexp_bf16,@function
        .size           uncontiguous_logsumexp_bf16,(.L_x_30323 - uncontiguous_logsumexp_bf16)
        .other          uncontiguous_logsumexp_bf16,@"STO_CUDA_ENTRY STV_DEFAULT"
uncontiguous_logsumexp_bf16:
.text.uncontiguous_logsumexp_bf16:
        /* <DEDUP_REMOVED lines=38> */
.L_x_289:
        /* <DEDUP_REMOVED lines=32> */
.L_x_266:
[----:B------:R-:W-:Y:S01]  /*0460*/  MOV R26, R6 ;  /* 0x00000006001a7202 */ /* 0x000fe20000000f00 */
[----:B------:R-:W-:Y:S01]  /*0470*/  IMAD.MOV.U32 R13, RZ, RZ, R9 ;  /* 0x000000ffff0d7224 */ /* 0x000fe200078e0009 */
[----:B------:R-:W-:Y:S01]  /*0480*/  MOV R14, R40 ;  /* 0x00000028000e7202 */ /* 0x000fe20000000f00 */
[----:B------:R-:W-:Y:S01]  /*0490*/  IMAD.MOV.U32 R11, RZ, RZ, R41 ;  /* 0x000000ffff0b7224 */ /* 0x000fe200078e0029 */
[----:B------:R-:W-:-:S07]  /*04a0*/  MOV R12, 0x4c0 ;  /* 0x000004c0000c7802 */ /* 0x000fce0000000f00 */
[----:B-1----:R-:W-:Y:S05]  /*04b0*/  CALL.REL.NOINC `($__internal_6_$__cuda_sm20_div_s64) ;  /* 0x0000006400847944 */ /* 0x002fea0003c00000 */
        /* <DEDUP_REMOVED lines=10> */
.L_x_267:
[----:B------:R-:W-:Y:S05]  /*0560*/  BSYNC.RECONVERGENT B1 ;  /* 0x0000000000017941 */ /* 0x000fea0003800200 */
.L_x_265:
        /* <DEDUP_REMOVED lines=33> */
.L_x_269:
[----:B------:R-:W-:Y:S01]  /*0780*/  IMAD.MOV.U32 R26, RZ, RZ, R20 ;  /* 0x000000ffff1a7224 */ /* 0x000fe200078e0014 */
[----:B------:R-:W-:Y:S01]  /*0790*/  MOV R13, R7 ;  /* 0x00000007000d7202 */ /* 0x000fe20000000f00 */
[----:B------:R-:W-:Y:S01]  /*07a0*/  IMAD.MOV.U32 R14, RZ, RZ, R40 ;  /* 0x000000ffff0e7224 */ /* 0x000fe200078e0028 */
[----:B------:R-:W-:Y:S02]  /*07b0*/  MOV R11, R41 ;  /* 0x00000029000b7202 */ /* 0x000fe40000000f00 */
[----:B------:R-:W-:-:S07]  /*07c0*/  MOV R12, 0x7e0 ;  /* 0x000007e0000c7802 */ /* 0x000fce0000000f00 */
[----:B------:R-:W-:Y:S05]  /*07d0*/  CALL.REL.NOINC `($__internal_6_$__cuda_sm20_div_s64) ;  /* 0x0000006000bc7944 */ /* 0x000fea0003c00000 */
        /* <DEDUP_REMOVED lines=9> */
.L_x_270:
[----:B------:R-:W-:Y:S05]  /*0870*/  BSYNC.RECONVERGENT B1 ;  /* 0x0000000000017941 */ /* 0x000fea0003800200 */
.L_x_268:
        /* <DEDUP_REMOVED lines=34> */
.L_x_272:
[----:B------:R-:W-:Y:S01]  /*0aa0*/  MOV R26, R34 ;  /* 0x00000022001a7202 */ /* 0x000fe20000000f00 */
[----:B------:R-:W-:Y:S01]  /*0ab0*/  IMAD.MOV.U32 R13, RZ, RZ, R35 ;  /* 0x000000ffff0d7224 */ /* 0x000fe200078e0023 */
[----:B------:R-:W-:Y:S01]  /*0ac0*/  MOV R14, R20 ;  /* 0x00000014000e7202 */ /* 0x000fe20000000f00 */
[----:B------:R-:W-:Y:S01]  /*0ad0*/  IMAD.MOV.U32 R11, RZ, RZ, R21 ;  /* 0x000000ffff0b7224 */ /* 0x000fe200078e0015 */
[----:B------:R-:W-:-:S07]  /*0ae0*/  MOV R12, 0xb00 ;  /* 0x00000b00000c7802 */ /* 0x000fce0000000f00 */
[----:B------:R-:W-:Y:S05]  /*0af0*/  CALL.REL.NOINC `($__internal_6_$__cuda_sm20_div_s64) ;  /* 0x0000005c00f47944 */ /* 0x000fea0003c00000 */
        /* <DEDUP_REMOVED lines=10> */
.L_x_273:
[----:B------:R-:W-:Y:S05]  /*0ba0*/  BSYNC.RECONVERGENT B1 ;  /* 0x0000000000017941 */ /* 0x000fea0003800200 */
.L_x_271:
        /* <DEDUP_REMOVED lines=34> */
.L_x_275:
        /* <DEDUP_REMOVED lines=16> */
.L_x_276:
[----:B------:R-:W-:Y:S05]  /*0ed0*/  BSYNC.RECONVERGENT B1 ;  /* 0x0000000000017941 */ /* 0x000fea0003800200 */
.L_x_274:
        /* <DEDUP_REMOVED lines=36> */
.L_x_278:
        /* <DEDUP_REMOVED lines=16> */
.L_x_279:
[----:B------:R-:W-:Y:S05]  /*1220*/  BSYNC.RECONVERGENT B1 ;  /* 0x0000000000017941 */ /* 0x000fea0003800200 */
.L_x_277:
        /* <DEDUP_REMOVED lines=35> */
.L_x_281:
[----:B------:R-:W-:Y:S01]  /*1460*/  IMAD.MOV.U32 R26, RZ, RZ, R34 ;  /* 0x000000ffff1a7224 */ /* 0x000fe200078e0022 */
[----:B------:R-:W-:Y:S01]  /*1470*/  MOV R13, R35 ;  /* 0x00000023000d7202 */ /* 0x000fe20000000f00 */
[----:B------:R-:W-:Y:S01]  /*1480*/  IMAD.MOV.U32 R14, RZ, RZ, R20 ;  /* 0x000000ffff0e7224 */ /* 0x000fe200078e0014 */
[----:B------:R-:W-:Y:S02]  /*1490*/  MOV R11, R21 ;  /* 0x00000015000b7202 */ /* 0x000fe40000000f00 */
[----:B------:R-:W-:-:S07]  /*14a0*/  MOV R12, 0x14c0 ;  /* 0x000014c0000c7802 */ /* 0x000fce0000000f00 */
[----:B------:R-:W-:Y:S05]  /*14b0*/  CALL.REL.NOINC `($__internal_6_$__cuda_sm20_div_s64) ;  /* 0x0000005400847944 */ /* 0x000fea0003c00000 */
        /* <DEDUP_REMOVED lines=10> */
.L_x_282:
[----:B------:R-:W-:Y:S05]  /*1560*/  BSYNC.RECONVERGENT B1 ;  /* 0x0000000000017941 */ /* 0x000fea0003800200 */
.L_x_280:
        /* <DEDUP_REMOVED lines=34> */
.L_x_284:
[----:B------:R-:W-:Y:S01]  /*1790*/  IMAD.MOV.U32 R26, RZ, RZ, R38 ;  /* 0x000000ffff1a7224 */ /* 0x000fe200078e0026 */
[----:B------:R-:W-:Y:S01]  /*17a0*/  MOV R13, R39 ;  /* 0x00000027000d7202 */ /* 0x000fe20000000f00 */
[----:B------:R-:W-:Y:S01]  /*17b0*/  IMAD.MOV.U32 R14, RZ, RZ, R20 ;  /* 0x000000ffff0e7224 */ /* 0x000fe200078e0014 */
[----:B------:R-:W-:Y:S02]  /*17c0*/  MOV R11, R21 ;  /* 0x00000015000b7202 */ /* 0x000fe40000000f00 */
[----:B------:R-:W-:-:S07]  /*17d0*/  MOV R12, 0x17f0 ;  /* 0x000017f0000c7802 */ /* 0x000fce0000000f00 */
[----:B------:R-:W-:Y:S05]  /*17e0*/  CALL.REL.NOINC `($__internal_6_$__cuda_sm20_div_s64) ;  /* 0x0000005000b87944 */ /* 0x000fea0003c00000 */
        /* <DEDUP_REMOVED lines=10> */
.L_x_285:
[----:B------:R-:W-:Y:S05]  /*1890*/  BSYNC.RECONVERGENT B1 ;  /* 0x0000000000017941 */ /* 0x000fea0003800200 */
.L_x_283:
        /* <DEDUP_REMOVED lines=35> */
.L_x_287:
[----:B------:R-:W-:Y:S01]  /*1ad0*/  MOV R26, R34 ;  /* 0x00000022001a7202 */ /* 0x000fe20000000f00 */
[----:B------:R-:W-:Y:S01]  /*1ae0*/  IMAD.MOV.U32 R13, RZ, RZ, R35 ;  /* 0x000000ffff0d7224 */ /* 0x000fe200078e0023 */
[----:B------:R-:W-:Y:S01]  /*1af0*/  MOV R14, R20 ;  /* 0x00000014000e7202 */ /* 0x000fe20000000f00 */
[----:B------:R-:W-:Y:S01]  /*1b00*/  IMAD.MOV.U32 R11, RZ, RZ, R21 ;  /* 0x000000ffff0b7224 */ /* 0x000fe200078e0015 */
[----:B------:R-:W-:-:S07]  /*1b10*/  MOV R12, 0x1b30 ;  /* 0x00001b30000c7802 */ /* 0x000fce0000000f00 */
[----:B------:R-:W-:Y:S05]  /*1b20*/  CALL.REL.NOINC `($__internal_6_$__cuda_sm20_div_s64) ;  /* 0x0000004c00e87944 */ /* 0x000fea0003c00000 */
        /* <DEDUP_REMOVED lines=10> */
.L_x_288:
[----:B------:R-:W-:Y:S05]  /*1bd0*/  BSYNC.RECONVERGENT B1 ;  /* 0x0000000000017941 */ /* 0x000fea0003800200 */
.L_x_286:
        /* <DEDUP_REMOVED lines=8> */
.L_x_264:
        /* <DEDUP_REMOVED lines=35> */
.L_x_292:
        /* <DEDUP_REMOVED lines=16> */
.L_x_293:
[----:B------:R-:W-:Y:S05]  /*1f90*/  BSYNC.RECONVERGENT B1 ;  /* 0x0000000000017941 */ /* 0x000fea0003800200 */
.L_x_291:
        /* <DEDUP_REMOVED lines=34> */
.L_x_295:
        /* <DEDUP_REMOVED lines=16> */
.L_x_296:
[----:B------:R-:W-:Y:S05]  /*22c0*/  BSYNC.RECONVERGENT B1 ;  /* 0x0000000000017941 */ /* 0x000fea0003800200 */
.L_x_294:
        /* <DEDUP_REMOVED lines=35> */
.L_x_298:
        /* <DEDUP_REMOVED lines=16> */
.L_x_299:
[----:B------:R-:W-:Y:S05]  /*2600*/  BSYNC.RECONVERGENT B1 ;  /* 0x0000000000017941 */ /* 0x000fea0003800200 */
.L_x_297:
        /* <DEDUP_REMOVED lines=35> */
.L_x_301:
[----:B------:R-:W-:Y:S01]  /*2840*/  IMAD.MOV.U32 R26, RZ, RZ, R18 ;  /* 0x000000ffff1a7224 */ /* 0x000fe200078e0012 */
[----:B------:R-:W-:Y:S01]  /*2850*/  MOV R13, R19 ;  /* 0x00000013000d7202 */ /* 0x000fe20000000f00 */
[----:B------:R-:W-:Y:S01]  /*2860*/  IMAD.MOV.U32 R14, RZ, RZ, R16 ;  /* 0x000000ffff0e7224 */ /* 0x000fe200078e0010 */
[----:B------:R-:W-:Y:S02]  /*2870*/  MOV R11, R17 ;  /* 0x00000011000b7202 */ /* 0x000fe40000000f00 */
[----:B------:R-:W-:-:S07]  /*2880*/  MOV R12, 0x28a0 ;  /* 0x000028a0000c7802 */ /* 0x000fce0000000f00 */
[----:B------:R-:W-:Y:S05]  /*2890*/  CALL.REL.NOINC `($__internal_6_$__cuda_sm20_div_s64) ;  /* 0x00000040008c7944 */ /* 0x000fea0003c00000 */
        /* <DEDUP_REMOVED lines=10> */
.L_x_302:
[----:B------:R-:W-:Y:S05]  /*2940*/  BSYNC.RECONVERGENT B1 ;  /* 0x0000000000017941 */ /* 0x000fea0003800200 */
.L_x_300:
[----:B------:R-:W-:Y:S01]  /*2950*/  IMAD R11, R11, R34, RZ ;  /* 0x000000220b0b7224 */ /* 0x000fe200078e02ff */
[----:B------:R-:W-:Y:S01]  /*2960*/  IADD3 R8, PT, PT, R8, -0x2, RZ ;  /* 0xfffffffe08087810 */ /* 0x000fe20007ffe0ff */
[----:B------:R-:W-:Y:S02]  /*2970*/  IMAD.MOV.U32 R38, RZ, RZ, R22 ;  /* 0x000000ffff267224 */ /* 0x000fe400078e0016 */
[-C--:B------:R-:W-:Y:S02]  /*2980*/  IMAD R11, R35, R10.reuse, R11 ;  /* 0x0000000a230b7224 */ /* 0x080fe400078e020b */
[----:B------:R-:W-:-:S04]  /*2990*/  IMAD.WIDE.U32 R22, R34, R10, R38 ;  /* 0x0000000a22167225 */ /* 0x000fc800078e0026 */
[----:B------:R-:W-:-:S07]  /*29a0*/  IMAD.IADD R23, R23, 0x1, R11 ;  /* 0x0000000117177824 */ /* 0x000fce00078e020b */
.L_x_290:
        /* <DEDUP_REMOVED lines=31> */
.L_x_304:
[----:B------:R-:W-:Y:S01]  /*2ba0*/  MOV R18, R6 ;  /* 0x0000000600127202 */ /* 0x000fe20000000f00 */
[----:B------:R-:W-:Y:S01]  /*2bb0*/  IMAD.MOV.U32 R21, RZ, RZ, R9 ;  /* 0x000000ffff157224 */ /* 0x000fe200078e0009 */
[----:B------:R-:W-:Y:S01]  /*2bc0*/  MOV R24, R16 ;  /* 0x0000001000187202 */ /* 0x000fe20000000f00 */
[----:B------:R-:W-:Y:S01]  /*2bd0*/  IMAD.MOV.U32 R19, RZ, RZ, R17 ;  /* 0x000000ffff137224 */ /* 0x000fe200078e0011 */
[----:B------:R-:W-:-:S07]  /*2be0*/  MOV R26, 0x2c00 ;  /* 0x00002c00001a7802 */ /* 0x000fce0000000f00 */
[----:B------:R-:W-:Y:S05]  /*2bf0*/  CALL.REL.NOINC `($__internal_7_$__cuda_sm20_rem_s64) ;  /* 0x0000004400007944 */ /* 0x000fea0003c00000 */
.L_x_305:
[----:B------:R-:W-:Y:S05]  /*2c00*/  BSYNC.RECONVERGENT B1 ;  /* 0x0000000000017941 */ /* 0x000fea0003800200 */
.L_x_303:
        /* <DEDUP_REMOVED lines=30> */
.L_x_307:
[----:B------:R-:W-:Y:S01]  /*2df0*/  MOV R24, R16 ;  /* 0x0000001000187202 */ /* 0x000fe20000000f00 */
[----:B------:R-:W-:Y:S01]  /*2e00*/  IMAD.MOV.U32 R19, RZ, RZ, R17 ;  /* 0x000000ffff137224 */ /* 0x000fe200078e0011 */
[----:B------:R-:W-:Y:S01]  /*2e10*/  MOV R18, R20 ;  /* 0x0000001400127202 */ /* 0x000fe20000000f00 */
[----:B------:R-:W-:Y:S01]  /*2e20*/  IMAD.MOV.U32 R21, RZ, RZ, R7 ;  /* 0x000000ffff157224 */ /* 0x000fe200078e0007 */
[----:B------:R-:W-:-:S07]  /*2e30*/  MOV R26, 0x2e50 ;  /* 0x00002e50001a7802 */ /* 0x000fce0000000f00 */
[----:B------:R-:W-:Y:S05]  /*2e40*/  CALL.REL.NOINC `($__internal_7_$__cuda_sm20_rem_s64) ;  /* 0x00000040006c7944 */ /* 0x000fea0003c00000 */
[----:B------:R-:W-:Y:S01]  /*2e50*/  MOV R6, R10 ;  /* 0x0000000a00067202 */ /* 0x000fe20000000f00 */
[----:B------:R-:W-:-:S07]  /*2e60*/  IMAD.MOV.U32 R7, RZ, RZ, R11 ;  /* 0x000000ffff077224 */ /* 0x000fce00078e000b */
.L_x_308:
[----:B------:R-:W-:Y:S05]  /*2e70*/  BSYNC.RECONVERGENT B1 ;  /* 0x0000000000017941 */ /* 0x000fea0003800200 */
.L_x_306:
[----:B------:R-:W-:Y:S02]  /*2e80*/  IMAD R7, R7, R8, RZ ;  /* 0x0000000807077224 */ /* 0x000fe400078e02ff */
[----:B------:R-:W-:-:S04]  /*2e90*/  IMAD.WIDE.U32 R22, R8, R6, R22 ;  /* 0x0000000608167225 */ /* 0x000fc800078e0016 */
[----:B------:R-:W-:-:S05]  /*2ea0*/  IMAD R7, R9, R6, R7 ;  /* 0x0000000609077224 */ /* 0x000fca00078e0207 */
[----:B------:R-:W-:-:S07]  /*2eb0*/  IADD3 R23, PT, PT, R23, R7, RZ ;  /* 0x0000000717177210 */ /* 0x000fce0007ffe0ff */
.L_x_263:
        /* <DEDUP_REMOVED lines=30> */
.L_x_262:
        /* <DEDUP_REMOVED lines=22> */
.L_x_336:
        /* <DEDUP_REMOVED lines=32> */
.L_x_313:
[----:B------:R-:W-:Y:S01]  /*3400*/  MOV R26, R10 ;  /* 0x0000000a001a7202 */ /* 0x000fe20000000f00 */
[----:B------:R-:W-:Y:S01]  /*3410*/  IMAD.MOV.U32 R13, RZ, RZ, R15 ;  /* 0x000000ffff0d7224 */ /* 0x000fe200078e000f */
[----:B------:R-:W-:Y:S01]  /*3420*/  MOV R14, R20 ;  /* 0x00000014000e7202 */ /* 0x000fe20000000f00 */
[----:B------:R-:W-:Y:S01]  /*3430*/  IMAD.MOV.U32 R11, RZ, RZ, R21 ;  /* 0x000000ffff0b7224 */ /* 0x000fe200078e0015 */
[----:B------:R-:W-:-:S07]  /*3440*/  MOV R12, 0x3460 ;  /* 0x00003460000c7802 */ /* 0x000fce0000000f00 */
[----:B-123--:R-:W-:Y:S05]  /*3450*/  CALL.REL.NOINC `($__internal_6_$__cuda_sm20_div_s64) ;  /* 0x00000034009c7944 */ /* 0x00efea0003c00000 */
        /* <DEDUP_REMOVED lines=10> */
.L_x_314:
[----:B------:R-:W-:Y:S05]  /*3500*/  BSYNC.RECONVERGENT B1 ;  /* 0x0000000000017941 */ /* 0x000fea0003800200 */
.L_x_312:
        /* <DEDUP_REMOVED lines=38> */
.L_x_316:
[----:B------:R-:W-:Y:S01]  /*3770*/  MOV R26, R36 ;  /* 0x00000024001a7202 */ /* 0x000fe20000000f00 */
[----:B------:R-:W-:Y:S01]  /*3780*/  IMAD.MOV.U32 R13, RZ, RZ, R37 ;  /* 0x000000ffff0d7224 */ /* 0x000fe200078e0025 */
[----:B------:R-:W-:Y:S01]  /*3790*/  MOV R14, R38 ;  /* 0x00000026000e7202 */ /* 0x000fe20000000f00 */
[----:B------:R-:W-:Y:S01]  /*37a0*/  IMAD.MOV.U32 R11, RZ, RZ, R39 ;  /* 0x000000ffff0b7224 */ /* 0x000fe200078e0027 */
[----:B------:R-:W-:-:S07]  /*37b0*/  MOV R12, 0x37d0 ;  /* 0x000037d0000c7802 */ /* 0x000fce0000000f00 */
[----:B-1----:R-:W-:Y:S05]  /*37c0*/  CALL.REL.NOINC `($__internal_6_$__cuda_sm20_div_s64) ;  /* 0x0000003000c07944 */ /* 0x002fea0003c00000 */
        /* <DEDUP_REMOVED lines=11> */
.L_x_317:
[----:B------:R-:W-:Y:S05]  /*3880*/  BSYNC.RECONVERGENT B1 ;  /* 0x0000000000017941 */ /* 0x000fea0003800200 */
.L_x_315:
        /* <DEDUP_REMOVED lines=38> */
.L_x_319:
[----:B------:R-:W-:Y:S01]  /*3af0*/  IMAD.MOV.U32 R26, RZ, RZ, R36 ;  /* 0x000000ffff1a7224 */ /* 0x000fe200078e0024 */
[----:B------:R-:W-:Y:S01]  /*3b00*/  MOV R13, R37 ;  /* 0x00000025000d7202 */ /* 0x000fe20000000f00 */
[----:B------:R-:W-:Y:S01]  /*3b10*/  IMAD.MOV.U32 R14, RZ, RZ, R38 ;  /* 0x000000ffff0e7224 */ /* 0x000fe200078e0026 */
[----:B------:R-:W-:Y:S02]  /*3b20*/  MOV R11, R39 ;  /* 0x00000027000b7202 */ /* 0x000fe40000000f00 */
[----:B------:R-:W-:-:S07]  /*3b30*/  MOV R12, 0x3b50 ;  /* 0x00003b50000c7802 */ /* 0x000fce0000000f00 */
[----:B-1----:R-:W-:Y:S05]  /*3b40*/  CALL.REL.NOINC `($__internal_6_$__cuda_sm20_div_s64) ;  /* 0x0000002c00e07944 */ /* 0x002fea0003c00000 */
        /* <DEDUP_REMOVED lines=11> */
.L_x_320:
[----:B------:R-:W-:Y:S05]  /*3c00*/  BSYNC.RECONVERGENT B1 ;  /* 0x0000000000017941 */ /* 0x000fea0003800200 */
.L_x_318:
        /* <DEDUP_REMOVED lines=37> */
.L_x_322:
        /* <DEDUP_REMOVED lines=17> */
.L_x_323:
[----:B------:R-:W-:Y:S05]  /*3f70*/  BSYNC.RECONVERGENT B1 ;  /* 0x0000000000017941 */ /* 0x000fea0003800200 */
.L_x_321:
        /* <DEDUP_REMOVED lines=38> */
.L_x_325:
        /* <DEDUP_REMOVED lines=17> */
.L_x_326:
[----:B------:R-:W-:Y:S05]  /*42f0*/  BSYNC.RECONVERGENT B1 ;  /* 0x0000000000017941 */ /* 0x000fea0003800200 */
.L_x_324:
        /* <DEDUP_REMOVED lines=38> */
.L_x_328:
[----:B------:R-:W-:Y:S01]  /*4560*/  MOV R26, R38 ;  /* 0x00000026001a7202 */ /* 0x000fe20000000f00 */
[----:B------:R-:W-:Y:S01]  /*4570*/  IMAD.MOV.U32 R14, RZ, RZ, R40 ;  /* 0x000000ffff0e7224 */ /* 0x000fe200078e0028 */
[----:B------:R-:W-:Y:S02]  /*4580*/  MOV R13, R39 ;  /* 0x00000027000d7202 */ /* 0x000fe40000000f00 */
[----:B------:R-:W-:Y:S02]  /*4590*/  MOV R11, R41 ;  /* 0x00000029000b7202 */ /* 0x000fe40000000f00 */
[----:B------:R-:W-:-:S07]  /*45a0*/  MOV R12, 0x45c0 ;  /* 0x000045c0000c7802 */ /* 0x000fce0000000f00 */
[----:B-1----:R-:W-:Y:S05]  /*45b0*/  CALL.REL.NOINC `($__internal_6_$__cuda_sm20_div_s64) ;  /* 0x0000002400447944 */ /* 0x002fea0003c00000 */
        /* <DEDUP_REMOVED lines=8> */
[----:B------:R-:W-:Y:S01]  /*4640*/  IMAD R13, R41, R27, R13 ;  /* 0x0000001b290d7224 */ /* 0x000fe200078e020d */
[----:B------:R-:W-:-:S03]  /*4650*/  MOV R41, R10 ;  /* 0x0000000a00297202 */ /* 0x000fc60000000f00 */
[----:B------:R-:W-:-:S07]  /*4660*/  IMAD.IADD R13, R11, 0x1, R13 ;  /* 0x000000010b0d7824 */ /* 0x000fce00078e020d */
.L_x_329:
[----:B------:R-:W-:Y:S05]  /*4670*/  BSYNC.RECONVERGENT B1 ;  /* 0x0000000000017941 */ /* 0x000fea0003800200 */
.L_x_327:
        /* <DEDUP_REMOVED lines=19> */
[----:B0-----:R-:W-:Y:S01]  /*47b0*/  VIADD R10, R4, 0xffffffe ;  /* 0x0ffffffe040a7836 */ /* 0x001fe20000000000 */
[----:B------:R-:W-:-:S05]  /*47c0*/  MOV R4, RZ ;  /* 0x000000ff00047202 */ /* 0x000fca0000000f00 */
        /* <DEDUP_REMOVED lines=16> */
.L_x_331:
        /* <DEDUP_REMOVED lines=17> */
.L_x_332:
[----:B------:R-:W-:Y:S05]  /*49e0*/  BSYNC.RECONVERGENT B1 ;  /* 0x0000000000017941 */ /* 0x000fea0003800200 */
.L_x_330:
        /* <DEDUP_REMOVED lines=36> */
.L_x_334:
        /* <DEDUP_REMOVED lines=17> */
.L_x_335:
[----:B------:R-:W-:Y:S05]  /*4d40*/  BSYNC.RECONVERGENT B1 ;  /* 0x0000000000017941 */ /* 0x000fea0003800200 */
.L_x_333:
[----:B-1----:R-:W-:-:S06]  /*4d50*/  IMAD.WIDE.U32 R12, R21, 0x8, R16 ;  /* 0x00000008150c7825 */ /* 0x002fcc00078e0010 */
[----:B------:R-:W2:Y:S01]  /*4d60*/  LDG.E.64 R12, desc[UR8][R12.64] ;  /* 0x000000080c0c7981 */ /* 0x000ea2000c1e1b00 */
[----:B------:R-:W-:Y:S01]  /*4d70*/  MOV R4, R40 ;  /* 0x0000002800047202 */ /* 0x000fe20000000f00 */
[----:B------:R-:W-:Y:S02]  /*4d80*/  VIADD R8, R8, 0xfffffff8 ;  /* 0xfffffff808087836 */ /* 0x000fe40000000000 */
[-C--:B--2---:R-:W-:Y:S02]  /*4d90*/  IMAD R6, R13, R37.reuse, RZ ;  /* 0x000000250d067224 */ /* 0x084fe400078e02ff */
[----:B------:R-:W-:-:S04]  /*4da0*/  IMAD.WIDE.U32 R4, R12, R37, R4 ;  /* 0x000000250c047225 */ /* 0x000fc800078e0004 */
[----:B------:R-:W-:Y:S01]  /*4db0*/  IMAD R11, R12, R11, R6 ;  /* 0x0000000b0c0b7224 */ /* 0x000fe200078e0206 */
[----:B------:R-:W-:-:S04]  /*4dc0*/  MOV R6, R4 ;  /* 0x0000000400067202 */ /* 0x000fc80000000f00 */
[----:B------:R-:W-:Y:S01]  /*4dd0*/  IADD3 R5, PT, PT, R5, R11, RZ ;  /* 0x0000000b05057210 */ /* 0x000fe20007ffe0ff */
[----:B------:R-:W-:Y:S06]  /*4de0*/  @P2 BRA `(.L_x_336) ;  /* 0xffffffe400042947 */ /* 0x000fec000383ffff */
[----:B------:R-:W-:-:S07]  /*4df0*/  VIADD R8, R8, 0x3 ;  /* 0x0000000308087836 */ /* 0x000fce0000000000 */
.L_x_311:
        /* <DEDUP_REMOVED lines=36> */
.L_x_339:
[----:B------:R-:W-:Y:S01]  /*5040*/  MOV R26, R10 ;  /* 0x0000000a001a7202 */ /* 0x000fe20000000f00 */
[----:B------:R-:W-:Y:S01]  /*5050*/  IMAD.MOV.U32 R13, RZ, RZ, R15 ;  /* 0x000000ffff0d7224 */ /* 0x000fe200078e000f */
[----:B------:R-:W-:Y:S02]  /*5060*/  MOV R14, R16 ;  /* 0x00000010000e7202 */ /* 0x000fe40000000f00 */
[----:B------:R-:W-:Y:S02]  /*5070*/  MOV R11, R17 ;  /* 0x00000011000b7202 */ /* 0x000fe40000000f00 */
[----:B------:R-:W-:-:S07]  /*5080*/  MOV R12, 0x50a0 ;  /* 0x000050a0000c7802 */ /* 0x000fce0000000f00 */
[----:B------:R-:W-:Y:S05]  /*5090*/  CALL.REL.NOINC `($__internal_6_$__cuda_sm20_div_s64) ;  /* 0x00000018008c7944 */ /* 0x000fea0003c00000 */
        /* <DEDUP_REMOVED lines=10> */
.L_x_340:
[----:B------:R-:W-:Y:S05]  /*5140*/  BSYNC.RECONVERGENT B1 ;  /* 0x0000000000017941 */ /* 0x000fea0003800200 */
.L_x_338:
        /* <DEDUP_REMOVED lines=22> */
[----:B0-----:R-:W-:Y:S01]  /*52b0*/  IADD3 R10, PT, PT, R5, 0xffffffe, RZ ;  /* 0x0ffffffe050a7810 */ /* 0x001fe20007ffe0ff */
[----:B------:R-:W-:-:S05]  /*52c0*/  IMAD.MOV.U32 R5, RZ, RZ, RZ ;  /* 0x000000ffff057224 */ /* 0x000fca00078e00ff */
        /* <DEDUP_REMOVED lines=15> */
[----:B------:R-:W-:Y:S01]  /*53c0*/  MOV R18, R11 ;  /* 0x0000000b00127202 */ /* 0x000fe20000000f00 */
[----:B------:R-:W-:Y:S06]  /*53d0*/  BRA `(.L_x_343) ;  /* 0x0000000000447947 */ /* 0x000fec0003800000 */
.L_x_342:
        /* <DEDUP_REMOVED lines=9> */
[----:B------:R-:W-:-:S03]  /*5470*/  IADD3.X R5, PT, PT, RZ, ~R25, RZ, P0, !PT ;  /* 0x80000019ff057210 */ /* 0x000fc600007fe4ff */
[----:B------:R-:W-:-:S04]  /*5480*/  IMAD.WIDE.U32 R10, R18, R9, R10 ;  /* 0x00000009120a7225 */ /* 0x000fc800078e000a */
[----:B------:R-:W-:Y:S02]  /*5490*/  IMAD R5, R5, R18, RZ ;  /* 0x0000001205057224 */ /* 0x000fe400078e02ff */
[----:B------:R-:W-:Y:S02]  /*54a0*/  IMAD.MOV.U32 R18, RZ, RZ, R24 ;  /* 0x000000ffff127224 */ /* 0x000fe400078e0018 */
[----:B------:R-:W-:Y:S01]  /*54b0*/  IMAD R5, R19, R9, R5 ;  /* 0x0000000913057224 */ /* 0x000fe200078e0205 */
[----:B------:R-:W-:Y:S02]  /*54c0*/  MOV R9, R10 ;  /* 0x0000000a00097202 */ /* 0x000fe40000000f00 */
[----:B------:R-:W-:Y:S02]  /*54d0*/  MOV R19, R25 ;  /* 0x0000001900137202 */ /* 0x000fe40000000f00 */
[----:B------:R-:W-:-:S07]  /*54e0*/  IADD3 R5, PT, PT, R11, R5, RZ ;  /* 0x000000050b057210 */ /* 0x000fce0007ffe0ff */
.L_x_343:
[----:B------:R-:W-:Y:S05]  /*54f0*/  BSYNC.RECONVERGENT B1 ;  /* 0x0000000000017941 */ /* 0x000fea0003800200 */
.L_x_341:
        /* <DEDUP_REMOVED lines=40> */
.L_x_345:
[----:B------:R-:W-:Y:S01]  /*5780*/  MOV R26, R18 ;  /* 0x00000012001a7202 */ /* 0x000fe20000000f00 */
[----:B------:R-:W-:Y:S01]  /*5790*/  IMAD.MOV.U32 R14, RZ, RZ, R20 ;  /* 0x000000ffff0e7224 */ /* 0x000fe200078e0014 */
[----:B------:R-:W-:Y:S02]  /*57a0*/  MOV R13, R19 ;  /* 0x00000013000d7202 */ /* 0x000fe40000000f00 */
[----:B------:R-:W-:Y:S02]  /*57b0*/  MOV R11, R21 ;  /* 0x00000015000b7202 */ /* 0x000fe40000000f00 */
[----:B------:R-:W-:-:S07]  /*57c0*/  MOV R12, 0x57e0 ;  /* 0x000057e0000c7802 */ /* 0x000fce0000000f00 */
[----:B------:R-:W-:Y:S05]  /*57d0*/  CALL.REL.NOINC `($__internal_6_$__cuda_sm20_div_s64) ;  /* 0x0000001000bc7944 */ /* 0x000fea0003c00000 */
        /* <DEDUP_REMOVED lines=11> */
.L_x_346:
[----:B------:R-:W-:Y:S05]  /*5890*/  BSYNC.RECONVERGENT B1 ;  /* 0x0000000000017941 */ /* 0x000fea0003800200 */
.L_x_344:
        /* <DEDUP_REMOVED lines=39> */
.L_x_348:
        /* <DEDUP_REMOVED lines=13> */
[----:B------:R-:W-:Y:S02]  /*5be0*/  IMAD R9, R9, R20, RZ ;  /* 0x0000001409097224 */ /* 0x000fe400078e02ff */
[----:B------:R-:W-:Y:S02]  /*5bf0*/  IMAD.MOV.U32 R19, RZ, RZ, R12 ;  /* 0x000000ffff137224 */ /* 0x000fe400078e000c */
[----:B------:R-:W-:-:S05]  /*5c00*/  IMAD R9, R21, R11, R9 ;  /* 0x0000000b15097224 */ /* 0x000fca00078e0209 */
[----:B------:R-:W-:-:S07]  /*5c10*/  IADD3 R9, PT, PT, R13, R9, RZ ;  /* 0x000000090d097210 */ /* 0x000fce0007ffe0ff */
.L_x_349:
[----:B------:R-:W-:Y:S05]  /*5c20*/  BSYNC.RECONVERGENT B1 ;  /* 0x0000000000017941 */ /* 0x000fea0003800200 */
.L_x_347:
        /* <DEDUP_REMOVED lines=9> */
.L_x_337:
        /* <DEDUP_REMOVED lines=14> */
[----:B------:R-:W-:Y:S02]  /*5da0*/  ISETP.NE.U32.AND P2, PT, R16, RZ, PT ;  /* 0x000000ff1000720c */ /* 0x000fe40003f45070 */
[----:B------:R-:W-:-:S03]  /*5db0*/  MOV R15, RZ ;  /* 0x000000ff000f7202 */ /* 0x000fc60000000f00 */
        /* <DEDUP_REMOVED lines=18> */
.L_x_352:
[----:B------:R-:W-:Y:S01]  /*5ee0*/  MOV R26, R10 ;  /* 0x0000000a001a7202 */ /* 0x000fe20000000f00 */
[----:B------:R-:W-:Y:S01]  /*5ef0*/  IMAD.MOV.U32 R14, RZ, RZ, R16 ;  /* 0x000000ffff0e7224 */ /* 0x000fe200078e0010 */
[----:B------:R-:W-:Y:S02]  /*5f00*/  MOV R13, R15 ;  /* 0x0000000f000d7202 */ /* 0x000fe40000000f00 */
[----:B------:R-:W-:Y:S02]  /*5f10*/  MOV R11, R17 ;  /* 0x00000011000b7202 */ /* 0x000fe40000000f00 */
[----:B------:R-:W-:-:S07]  /*5f20*/  MOV R12, 0x5f40 ;  /* 0x00005f40000c7802 */ /* 0x000fce0000000f00 */
[----:B------:R-:W-:Y:S05]  /*5f30*/  CALL.REL.NOINC `($__internal_6_$__cuda_sm20_div_s64) ;  /* 0x0000000800e47944 */ /* 0x000fea0003c00000 */
[----:B------:R-:W-:Y:S01]  /*5f40*/  IADD3 R9, P0, PT, RZ, -R24, RZ ;  /* 0x80000018ff097210 */ /* 0x000fe20007f1e0ff */
[----:B------:R-:W-:Y:S01]  /*5f50*/  IMAD.MOV.U32 R11, RZ, RZ, R15 ;  /* 0x000000ffff0b7224 */ /* 0x000fe200078e000f */
[-C--:B------:R-:W-:Y:S01]  /*5f60*/  MOV R19, R25.reuse ;  /* 0x0000001900137202 */ /* 0x080fe20000000f00 */
[----:B------:R-:W-:Y:S01]  /*5f70*/  IMAD.MOV.U32 R18, RZ, RZ, R24 ;  /* 0x000000ffff127224 */ /* 0x000fe200078e0018 */
[----:B------:R-:W-:Y:S01]  /*5f80*/  IADD3.X R7, PT, PT, RZ, ~R25, RZ, P0, !PT ;  /* 0x80000019ff077210 */ /* 0x000fe200007fe4ff */
[----:B------:R-:W-:-:S04]  /*5f90*/  IMAD.WIDE.U32 R10, R16, R9, R10 ;  /* 0x00000009100a7225 */ /* 0x000fc800078e000a */
[----:B------:R-:W-:Y:S01]  /*5fa0*/  IMAD R7, R7, R16, RZ ;  /* 0x0000001007077224 */ /* 0x000fe200078e02ff */
[----:B------:R-:W-:-:S03]  /*5fb0*/  MOV R13, R10 ;  /* 0x0000000a000d7202 */ /* 0x000fc60000000f00 */
[----:B------:R-:W-:-:S05]  /*5fc0*/  IMAD R7, R17, R9, R7 ;  /* 0x0000000911077224 */ /* 0x000fca00078e0207 */
[----:B------:R-:W-:-:S07]  /*5fd0*/  IADD3 R15, PT, PT, R11, R7, RZ ;  /* 0x000000070b0f7210 */ /* 0x000fce0007ffe0ff */
.L_x_353:
[----:B------:R-:W-:Y:S05]  /*5fe0*/  BSYNC.RECONVERGENT B1 ;  /* 0x0000000000017941 */ /* 0x000fea0003800200 */
.L_x_351:
        /* <DEDUP_REMOVED lines=39> */
.L_x_355:
        /* <DEDUP_REMOVED lines=17> */
.L_x_356:
[----:B------:R-:W-:Y:S05]  /*6370*/  BSYNC.RECONVERGENT B1 ;  /* 0x0000000000017941 */ /* 0x000fea0003800200 */
.L_x_354:
[----:B------:R-:W0:Y:S02]  /*6380*/  LDC.64 R12, c[0x0][0x398] ;  /* 0x0000e600ff0c7b82 */ /* 0x000e240000000a00 */
[----:B0-----:R-:W-:-:S06]  /*6390*/  IMAD.WIDE.U32 R12, R4, 0x8, R12 ;  /* 0x00000008040c7825 */ /* 0x001fcc00078e000c */
[----:B------:R-:W2:Y:S01]  /*63a0*/  LDG.E.64 R12, desc[UR8][R12.64] ;  /* 0x000000080c0c7981 */ /* 0x000ea2000c1e1b00 */
[----:B------:R-:W-:Y:S01]  /*63b0*/  MOV R4, R6 ;  /* 0x0000000600047202 */ /* 0x000fe20000000f00 */
[----:B------:R-:W-:Y:S02]  /*63c0*/  VIADD R8, R8, 0xfffffffe ;  /* 0xfffffffe08087836 */ /* 0x000fe40000000000 */
[-C--:B--2---:R-:W-:Y:S02]  /*63d0*/  IMAD R11, R13, R17.reuse, RZ ;  /* 0x000000110d0b7224 */ /* 0x084fe400078e02ff */
[----:B------:R-:W-:-:S04]  /*63e0*/  IMAD.WIDE.U32 R6, R12, R17, R4 ;  /* 0x000000110c067225 */ /* 0x000fc800078e0004 */
[----:B------:R-:W-:-:S05]  /*63f0*/  IMAD R9, R12, R9, R11 ;  /* 0x000000090c097224 */ /* 0x000fca00078e020b */
[----:B------:R-:W-:-:S07]  /*6400*/  IADD3 R5, PT, PT, R7, R9, RZ ;  /* 0x0000000907057210 */ /* 0x000fce0007ffe0ff */
.L_x_350:
        /* <DEDUP_REMOVED lines=13> */
[----:B------:R-:W-:Y:S02]  /*64e0*/  ISETP.NE.U32.AND P1, PT, R18, RZ, PT ;  /* 0x000000ff1200720c */ /* 0x000fe40003f25070 */
        /* <DEDUP_REMOVED lines=16> */
.L_x_358:
[----:B------:R-:W-:Y:S01]  /*65f0*/  IMAD.MOV.U32 R24, RZ, RZ, R18 ;  /* 0x000000ffff187224 */ /* 0x000fe200078e0012 */
[----:B------:R-:W-:Y:S02]  /*6600*/  MOV R18, R10 ;  /* 0x0000000a00127202 */ /* 0x000fe40000000f00 */
[----:B------:R-:W-:Y:S02]  /*6610*/  MOV R21, R15 ;  /* 0x0000000f00157202 */ /* 0x000fe40000000f00 */
[----:B------:R-:W-:-:S07]  /*6620*/  MOV R26, 0x6640 ;  /* 0x00006640001a7802 */ /* 0x000fce0000000f00 */
[----:B------:R-:W-:Y:S05]  /*6630*/  CALL.REL.NOINC `($__internal_7_$__cuda_sm20_rem_s64) ;  /* 0x0000000800707944 */ /* 0x000fea0003c00000 */
.L_x_359:
[----:B------:R-:W-:Y:S05]  /*6640*/  BSYNC.RECONVERGENT B1 ;  /* 0x0000000000017941 */ /* 0x000fea0003800200 */
.L_x_357:
[----:B------:R-:W0:Y:S02]  /*6650*/  LDC.64 R12, c[0x0][0x398] ;  /* 0x0000e600ff0c7b82 */ /* 0x000e240000000a00 */
[----:B0-----:R-:W-:-:S06]  /*6660*/  IMAD.WIDE.U32 R8, R8, 0x8, R12 ;  /* 0x0000000808087825 */ /* 0x001fcc00078e000c */
[----:B------:R-:W2:Y:S01]  /*6670*/  LDG.E.64 R8, desc[UR8][R8.64] ;  /* 0x0000000808087981 */ /* 0x000ea2000c1e1b00 */
[----:B------:R-:W-:Y:S02]  /*6680*/  IMAD.MOV.U32 R7, RZ, RZ, R5 ;  /* 0x000000ffff077224 */ /* 0x000fe400078e0005 */
[-C--:B--2---:R-:W-:Y:S02]  /*6690*/  IMAD R13, R9, R10.reuse, RZ ;  /* 0x0000000a090d7224 */ /* 0x084fe400078e02ff */
[----:B------:R-:W-:-:S04]  /*66a0*/  IMAD.WIDE.U32 R6, R8, R10, R6 ;  /* 0x0000000a08067225 */ /* 0x000fc800078e0006 */
[----:B------:R-:W-:-:S05]  /*66b0*/  IMAD R13, R8, R11, R13 ;  /* 0x0000000b080d7224 */ /* 0x000fca00078e020d */
[----:B------:R-:W-:-:S07]  /*66c0*/  IADD3 R5, PT, PT, R7, R13, RZ ;  /* 0x0000000d07057210 */ /* 0x000fce0007ffe0ff */
.L_x_310:
[----:B------:R-:W0:Y:S02]  /*66d0*/  LDCU.64 UR6, c[0x0][0x388] ;  /* 0x00007100ff0677ac */ /* 0x000e240008000a00 */
[----:B0-----:R-:W-:-:S04]  /*66e0*/  LEA R4, P0, R6, UR6, 0x1 ;  /* 0x0000000606047c11 */ /* 0x001fc8000f8008ff */
[----:B------:R-:W-:-:S05]  /*66f0*/  LEA.HI.X R5, R6, UR7, R5, 0x1, P0 ;  /* 0x0000000706057c11 */ /* 0x000fca00080f0c05 */
[----:B------:R-:W2:Y:S01]  /*6700*/  LDG.E.U16 R4, desc[UR8][R4.64] ;  /* 0x0000000804047981 */ /* 0x000ea2000c1e1500 */
[----:B------:R-:W-:Y:S02]  /*6710*/  MOV R7, 0x3bbb989d ;  /* 0x3bbb989d00077802 */ /* 0x000fe40000000f00 */
[----:B------:R-:W-:Y:S01]  /*6720*/  MOV R8, 0x437c0000 ;  /* 0x437c000000087802 */ /* 0x000fe20000000f00 */
[----:B--2---:R-:W-:-:S04]  /*6730*/  IMAD.U32 R6, R4, 0x10000, RZ ;  /* 0x0001000004067824 */ /* 0x004fc800078e00ff */
        /* <DEDUP_REMOVED lines=10> */
.L_x_309:
[----:B------:R-:W-:Y:S05]  /*67e0*/  BSYNC.RECONVERGENT B0 ;  /* 0x0000000000007941 */ /* 0x000fea0003800200 */
.L_x_261:
[----:B------:R-:W-:Y:S01]  /*67f0*/  BAR.SYNC.DEFER_BLOCKING 0x0 ;  /* 0x0000000000007b1d */ /* 0x000fe20000010000 */
[----:B------:R-:W-:Y:S01]  /*6800*/  UISETP.GE.U32.AND UP0, UPT, UR5, 0x42, UPT ;  /* 0x000000420500788c */ /* 0x000fe2000bf06070 */
[----:B------:R-:W-:-:S08]  /*6810*/  ISETP.GT.U32.AND P1, PT, R2, 0x1f, PT ;  /* 0x0000001f0200780c */ /* 0x000fd00003f24070 */
[----:B------:R-:W-:Y:S05]  /*6820*/  BRA.U !UP0, `(.L_x_360) ;  /* 0x0000000108307547 */ /* 0x000fea000b800000 */
.L_x_361:
[----:B------:R-:W-:-:S06]  /*6830*/  USHF.R.U32.HI UR4, URZ, 0x1, UR5 ;  /* 0x00000001ff047899 */ /* 0x000fcc0008011605 */
[----:B------:R-:W-:-:S13]  /*6840*/  ISETP.GE.U32.AND P0, PT, R2, UR4, PT ;  /* 0x0000000402007c0c */ /* 0x000fda000bf06070 */
[----:B------:R-:W-:Y:S01]  /*6850*/  VOTEU.ALL UP0, P0 ;  /* 0x0000000000ff7886 */ /* 0x000fe20000000000 */
[----:B0-2---:R-:W-:Y:S04]  /*6860*/  @!P0 LDS.U16 R4, [R3] ;  /* 0x0000000003048984 */ /* 0x005fe80000000400 */
[----:B------:R-:W-:Y:S02]  /*6870*/  @!UP0 ULOP3.LUT UR6, UR5, 0x7fe, URZ, 0xc0, !UPT ;  /* 0x000007fe05068892 */ /* 0x000fe4000f8ec0ff */
[----:B------:R-:W-:-:S03]  /*6880*/  UISETP.GT.U32.AND UP0, UPT, UR5, 0x83, UPT ;  /* 0x000000830500788c */ /* 0x000fc6000bf04070 */
[----:B------:R-:W-:-:S04]  /*6890*/  UMOV UR5, UR4 ;  /* 0x0000000400057c82 */ /* 0x000fc80008000000 */
[----:B------:R-:W0:Y:S02]  /*68a0*/  @!P0 LDS.U16 R5, [R3+UR6] ;  /* 0x0000000603058984 */ /* 0x000e240008000400 */
[----:B0-----:R-:W-:-:S05]  /*68b0*/  @!P0 HADD2.BF16_V2 R4, R4.H0_H0, R5.H0_H0 ;  /* 0x2000000504048230 */ /* 0x001fca0000200800 */
[----:B------:R2:W-:Y:S01]  /*68c0*/  @!P0 STS.U16 [R3], R4 ;  /* 0x0000000403008388 */ /* 0x0005e20000000400 */
[----:B------:R-:W-:Y:S06]  /*68d0*/  BAR.SYNC.DEFER_BLOCKING 0x0 ;  /* 0x0000000000007b1d */ /* 0x000fec0000010000 */
[----:B------:R-:W-:Y:S05]  /*68e0*/  BRA.U UP0, `(.L_x_361) ;  /* 0xfffffffd00d07547 */ /* 0x000fea000b83ffff */
.L_x_360:
[----:B------:R-:W-:Y:S05]  /*68f0*/  @P1 EXIT ;  /* 0x000000000000194d */ /* 0x000fea0003800000 */
[----:B0-2---:R-:W-:Y:S01]  /*6900*/  LDS.U16 R4, [R3] ;  /* 0x0000000003047984 */ /* 0x005fe20000000400 */
[----:B------:R-:W-:-:S03]  /*6910*/  ISETP.NE.AND P0, PT, R2, RZ, PT ;  /* 0x000000ff0200720c */ /* 0x000fc60003f05270 */
[----:B------:R-:W0:Y:S04]  /*6920*/  LDS.U16 R5, [R3+0x40] ;  /* 0x0000400003057984 */ /* 0x000e280000000400 */
[----:B------:R-:W2:Y:S04]  /*6930*/  LDS.U16 R7, [R3+0x20] ;  /* 0x0000200003077984 */ /* 0x000ea80000000400 */
[----:B-1----:R-:W1:Y:S04]  /*6940*/  LDS.U16 R6, [R3+0x10] ;  /* 0x0000100003067984 */ /* 0x002e680000000400 */
[----:B------:R-:W3:Y:S04]  /*6950*/  LDS.U16 R9, [R3+0x8] ;  /* 0x0000080003097984 */ /* 0x000ee80000000400 */
[----:B------:R-:W4:Y:S04]  /*6960*/  LDS.U16 R8, [R3+0x4] ;  /* 0x0000040003087984 */ /* 0x000f280000000400 */
[----:B------:R-:W5:Y:S01]  /*6970*/  LDS.U16 R11, [R3+0x2] ;  /* 0x00000200030b7984 */ /* 0x000f620000000400 */
[----:B0-----:R-:W-:-:S04]  /*6980*/  HADD2.BF16_V2 R4, R4.H0_H0, R5.H0_H0 ;  /* 0x2000000504047230 */ /* 0x001fc80000200800 */
[----:B--2---:R-:W-:Y:S01]  /*6990*/  HADD2.BF16_V2 R7, R4.H0_H0, R7.H0_H0 ;  /* 0x2000000704077230 */ /* 0x004fe20000200800 */
[----:B------:R0:W-:Y:S03]  /*69a0*/  STS.U16 [R3], R4 ;  /* 0x0000000403007388 */ /* 0x0001e60000000400 */
[----:B-1----:R-:W-:Y:S01]  /*69b0*/  HADD2.BF16_V2 R6, R7.H0_H0, R6.H0_H0 ;  /* 0x2000000607067230 */ /* 0x002fe20000200800 */
        /* <DEDUP_REMOVED lines=10> */
[----:B------:R-:W-:-:S07]  /*6a60*/  UMOV UR4, 0x400 ;  /* 0x0000040000047882 */ /* 0x000fce0000000000 */
[----:B0-----:R-:W0:Y:S01]  /*6a70*/  LDC.64 R2, c[0x0][0x380] ;  /* 0x0000e000ff027b82 */ /* 0x001e220000000a00 */
[----:B-1----:R-:W-:Y:S01]  /*6a80*/  ULEA UR4, UR5, UR4, 0x18 ;  /* 0x0000000405047291 */ /* 0x002fe2000f8ec0ff */
[----:B0-----:R-:W-:-:S08]  /*6a90*/  IMAD.WIDE.U32 R2, R0, 0x2, R2 ;  /* 0x0000000200027825 */ /* 0x001fd000078e0002 */
[----:B------:R-:W0:Y:S04]  /*6aa0*/  LDS.U16 R5, [UR4] ;  /* 0x00000004ff057984 */ /* 0x000e280008000400 */
[----:B0-----:R-:W-:Y:S01]  /*6ab0*/  STG.E.U16 desc[UR8][R2.64], R5 ;  /* 0x0000000502007986 */ /* 0x001fe2000c101508 */
[----:B------:R-:W-:Y:S05]  /*6ac0*/  EXIT ;  /* 0x000000000000794d */ /* 0x000fea0003800000 */
        .weak           $__internal_6_$__cuda_sm20_div_s64
        .type           $__internal_6_$__cuda_sm20_div_s64,@function
        .size           $__internal_6_$__cuda_sm20_div_s64,($__internal_7_$__cuda_sm20_rem_s64 - $__internal_6_$__cuda_sm20_div_s64)
$__internal_6_$__cuda_sm20_div_s64:
        /* <DEDUP_REMOVED lines=82> */
[----:B------:R-:W-:Y:S06]  /*6ff0*/  RET.REL.NODEC R12 `(uncontiguous_logsumexp_bf16) ;  /* 0xffffff900c007950 */ /* 0x000fec0003c3ffff */
        .weak           $__internal_7_$__cuda_sm20_rem_s64
        .type           $__internal_7_$__cuda_sm20_rem_s64,@function
        .size           $__internal_7_$__cuda_sm20_rem_s64,(.L_x_30323 - $__internal_7_$__cuda_sm20_rem_s64)
$__internal_7_$__cuda_sm20_rem_s64:
        /* <DEDUP_REMOVED lines=76> */
[----:B------:R-:W-:Y:S06]  /*74c0*/  RET.REL.NODEC R26 `(uncontiguous_logsumexp_bf16) ;  /* 0xffffff881acc7950 */ /* 0x000fec0003c3ffff */
.L_x_362:
        /* <DEDUP_REMOVED lines=11> */
.L_x_30323:


//--------------------- .text.contiguous_cumulate_logsumexp_bf16 --------------------------
	.section	.text.contiguous_cumulate_logsumexp_bf16,"ax",@progbits
	.align	128
        .global         contiguous_cumulate_logsumexp_bf16
        .type           contiguous_cumulate_logsumexp_bf16,@function
        .size           contiguous_cumulate_logsumexp_bf16,(.L_x_30958 - contiguous_cumulate_logsumexp_bf16)
        .other          contiguous_cumulate_logsumexp_bf16,@"STO_CUDA_ENTRY STV_DEFAULT"
contiguous_cumulate_logsumexp_bf16:
.text.contiguous_cumulate_logsumexp_bf16:
[----:B------:R-:W-:Y:S01]  /*0000*/  LDC R1, c[0x0][0x37c] ;  /* 0x0000df00ff017b82 */ /* 0x000fe20000000800 */
[----:B------:R-:W0:Y:S01]  /*0010*/  S2R R0, SR_CTAID.X ;  /* 0x0000000000007919 */ /* 0x000e220000002500 */
[----:B------:R-:W0:Y:S01]  /*0020*/  LDCU UR5, c[0x0][0x360] ;  /* 0x00006c00ff0577ac */ /* 0x000e220008000800 */
[----:B------:R-:W1:Y:S01]  /*0030*/  S2R R2, SR_TID.X ;  /* 0x0000000000027919 */ /* 0x000e620000002100 */
[----:B------:R-:W2:Y:S01]  /*0040*/  LDCU.64 UR10, c[0x0][0x390] ;  /* 0x00007200ff0a77ac */ /* 0x000ea20008000a00 */
[----:B------:R-:W3:Y:S01]  /*0050*/  LDCU.64 UR8, c[0x0][0x358] ;  /* 0x00006b00ff0877ac */ /* 0x000ee20008000a00 */
[----:B0-----:R-:W-:-:S04]  /*0060*/  IMAD R3, R0, UR5, RZ ;  /* 0x0000000500037c24 */ /* 0x001fc8000f8e02ff */
[----:B-1----:R-:W-:-:S05]  /*0070*/  IMAD R9, R3, 0x2, R2 ;  /* 0x0000000203097824 */ /* 0x002fca00078e0202 */
[----:B------:R-:W-:-:S04]  /*0080*/  IADD3 R3, PT, PT, R9, UR5, RZ ;  /* 0x0000000509037c10 */ /* 0x000fc8000fffe0ff */
[----:B--2---:R-:W-:-:S04]  /*0090*/  ISETP.GE.U32.AND P0, PT, R3, UR10, PT ;  /* 0x0000000a03007c0c */ /* 0x004fc8000bf06070 */
[----:B------:R-:W-:-:S13]  /*00a0*/  ISETP.GE.U32.AND.EX P0, PT, RZ, UR11, PT, P0 ;  /* 0x0000000bff007c0c */ /* 0x000fda000bf06100 */
[----:B------:R-:W0:Y:S08]  /*00b0*/  @!P0 LDC.64 R6, c[0x0][0x388] ;  /* 0x0000e200ff068b82 */ /* 0x000e300000000a00 */
[----:B------:R-:W1:Y:S01]  /*00c0*/  @!P0 LDC.64 R4, c[0x0][0x388] ;  /* 0x0000e200ff048b82 */ /* 0x000e620000000a00 */
[----:B0-----:R-:W-:-:S04]  /*00d0*/  @!P0 LEA R6, P1, R3, R6, 0x1 ;  /* 0x0000000603068211 */ /* 0x001fc800078208ff */
[----:B------:R-:W-:Y:S01]  /*00e0*/  @!P0 LEA.HI.X R7, R3, R7, RZ, 0x1, P1 ;  /* 0x0000000703078211 */ /* 0x000fe200008f0cff */
[----:B-1----:R-:W-:-:S05]  /*00f0*/  @!P0 IMAD.WIDE.U32 R4, R9, 0x2, R4 ;  /* 0x0000000209048825 */ /* 0x002fca00078e0004 */
[----:B---3--:R-:W2:Y:S04]  /*0100*/  @!P0 LDG.E.U16 R7, desc[UR8][R6.64] ;  /* 0x0000000806078981 */ /* 0x008ea8000c1e1500 */
[----:B------:R-:W2:Y:S01]  /*0110*/  @!P0 LDG.E.U16 R4, desc[UR8][R4.64] ;  /* 0x0000000804048981 */ /* 0x000ea2000c1e1500 */
[----:B------:R-:W0:Y:S01]  /*0120*/  S2UR UR6, SR_CgaCtaId ;  /* 0x00000000000679c3 */ /* 0x000e220000008800 */
[----:B------:R-:W1:Y:S01]  /*0130*/  I2F.BF16 R8, RZ ;  /* 0x000000ff00087306 */ /* 0x000e620000202400 */
[----:B------:R-:W-:Y:S02]  /*0140*/  UMOV UR4, 0x400 ;  /* 0x0000040000047882 */ /* 0x000fe40000000000 */
[----:B0-----:R-:W-:-:S06]  /*0150*/  ULEA UR4, UR6, UR4, 0x18 ;  /* 0x0000000406047291 */ /* 0x001fcc000f8ec0ff */
[----:B------:R-:W-:-:S05]  /*0160*/  LEA R3, R2, UR4, 0x1 ;  /* 0x0000000402037c11 */ /* 0x000fca000f8e08ff */
[----:B-1----:R0:W-:Y:S01]  /*0170*/  STS.U16 [R3], R8 ;  /* 0x0000000803007388 */ /* 0x0021e20000000400 */
[----:B------:R-:W-:Y:S01]  /*0180*/  BSSY.RECONVERGENT B0, `(.L_x_363) ;  /* 0x000000d000007945 */ /* 0x000fe20003800200 */
[----:B------:R-:W-:Y:S01]  /*0190*/  ISETP.GT.U32.AND P1, PT, R2, 0x1f, PT ;  /* 0x0000001f0200780c */ /* 0x000fe20003f24070 */
[----:B--2---:R-:W-:-:S05]  /*01a0*/  @!P0 HADD2.BF16_V2 R7, R4.H0_H0, R7.H0_H0 ;  /* 0x2000000704078230 */ /* 0x004fca0000200800 */
[----:B------:R0:W-:Y:S01]  /*01b0*/  @!P0 STS.U16 [R3], R7 ;  /* 0x0000000703008388 */ /* 0x0001e20000000400 */
[----:B------:R-:W-:Y:S06]  /*01c0*/  @!P0 BRA `(.L_x_364) ;  /* 0x0000000000208947 */ /* 0x000fec0003800000 */
[----:B------:R-:W-:-:S04]  /*01d0*/  ISETP.GE.U32.AND P0, PT, R9, UR10, PT ;  /* 0x0000000a09007c0c */ /* 0x000fc8000bf06070 */
[----:B------:R-:W-:-:S13]  /*01e0*/  ISETP.GE.U32.AND.EX P0, PT, RZ, UR11, PT, P0 ;  /* 0x0000000bff007c0c */ /* 0x000fda000bf06100 */
[----:B------:R-:W-:Y:S05]  /*01f0*/  @P0 BRA `(.L_x_364) ;  /* 0x0000000000140947 */ /* 0x000fea0003800000 */
[----:B------:R-:W1:Y:S02]  /*0200*/  LDCU.64 UR6, c[0x0][0x388] ;  /* 0x00007100ff0677ac */ /* 0x000e640008000a00 */
[----:B-1----:R-:W-:-:S04]  /*0210*/  LEA R4, P0, R9, UR6, 0x1 ;  /* 0x0000000609047c11 */ /* 0x002fc8000f8008ff */
[----:B------:R-:W-:-:S05]  /*0220*/  LEA.HI.X R5, R9, UR7, RZ, 0x1, P0 ;  /* 0x0000000709057c11 */ /* 0x000fca00080f0cff */
[----:B------:R-:W2:Y:S04]  /*0230*/  LDG.E.U16 R4, desc[UR8][R4.64] ;  /* 0x0000000804047981 */ /* 0x000ea8000c1e1500 */
[----:B--2---:R1:W-:Y:S02]  /*0240*/  STS.U16 [R3], R4 ;  /* 0x0000000403007388 */ /* 0x0043e40000000400 */
.L_x_364:
[----:B------:R-:W-:Y:S05]  /*0250*/  BSYNC.RECONVERGENT B0 ;  /* 0x0000000000007941 */ /* 0x000fea0003800200 */
.L_x_363:
[----:B------:R-:W-:Y:S01]  /*0260*/  BAR.SYNC.DEFER_BLOCKING 0x0 ;  /* 0x0000000000007b1d */ /* 0x000fe20000010000 */
[----:B------:R-:W-:-:S09]  /*0270*/  UISETP.GE.U32.AND UP0, UPT, UR5, 0x42, UPT ;  /* 0x000000420500788c */ /* 0x000fd2000bf06070 */
[----:B------:R-:W-:Y:S05]  /*0280*/  BRA.U !UP0, `(.L_x_365) ;  /* 0x0000000108307547 */ /* 0x000fea000b800000 */
.L_x_366:
        /* <DEDUP_REMOVED lines=12> */
.L_x_365:
[----:B------:R-:W-:Y:S05]  /*0350*/  @P1 EXIT ;  /* 0x000000000000194d */ /* 0x000fea0003800000 */
[----:B-12---:R-:W-:Y:S01]  /*0360*/  LDS.U16 R4, [R3] ;  /* 0x0000000003047984 */ /* 0x006fe20000000400 */
[----:B------:R-:W-:-:S03]  /*0370*/  ISETP.NE.AND P0, PT, R2, RZ, PT ;  /* 0x000000ff0200720c */ /* 0x000fc60003f05270 */
[----:B------:R-:W1:Y:S04]  /*0380*/  LDS.U16 R5, [R3+0x40] ;  /* 0x0000400003057984 */ /* 0x000e680000000400 */
[----:B0-----:R-:W0:Y:S04]  /*0390*/  LDS.U16 R7, [R3+0x20] ;  /* 0x0000200003077984 */ /* 0x001e280000000400 */
[----:B------:R-:W2:Y:S04]  /*03a0*/  LDS.U16 R6, [R3+0x10] ;  /* 0x0000100003067984 */ /* 0x000ea80000000400 */
[----:B------:R-:W3:Y:S04]  /*03b0*/  LDS.U16 R9, [R3+0x8] ;  /* 0x0000080003097984 */ /* 0x000ee80000000400 */
[----:B------:R-:W4:Y:S04]  /*03c0*/  LDS.U16 R8, [R3+0x4] ;  /* 0x0000040003087984 */ /* 0x000f280000000400 */
[----:B------:R-:W5:Y:S01]  /*03d0*/  LDS.U16 R11, [R3+0x2] ;  /* 0x00000200030b7984 */ /* 0x000f620000000400 */
[----:B-1----:R-:W-:-:S04]  /*03e0*/  HADD2.BF16_V2 R4, R4.H0_H0, R5.H0_H0 ;  /* 0x2000000504047230 */ /* 0x002fc80000200800 */
[----:B0-----:R-:W-:Y:S01]  /*03f0*/  HADD2.BF16_V2 R7, R4.H0_H0, R7.H0_H0 ;  /* 0x2000000704077230 */ /* 0x001fe20000200800 */
        /* <DEDUP_REMOVED lines=19> */
.L_x_367:
        /* <DEDUP_REMOVED lines=13> */
.L_x_30958:


//--------------------- .text.contiguous_logsumexp_bf16 --------------------------
	.section	.text.contiguous_logsumexp_bf16,"ax",@progbits
	.align	128
        .global         contiguous_logsumexp_bf16
        .type           contiguous_logsumexp_bf16,@function
        .size           contiguous_logsumexp_bf16,(.L_x_30959 - contiguous_logsumexp_bf16)
        .other          contiguous_logsumexp_bf16,@"STO_CUDA_ENTRY STV_DEFAULT"
contiguous_logsumexp_bf16:
.text.contiguous_logsumexp_bf16:
[----:B------:R-:W-:Y:S01]  /*0000*/  LDC R1, c[0x0][0x37c] ;  /* 0x0000df00ff017b82 */ /* 0x000fe20000000800 */
[----:B------:R-:W0:Y:S07]  /*0010*/  S2R R0, SR_CTAID.X ;  /* 0x0000000000007919 */ /* 0x000e2e0000002500 */
[----:B------:R-:W1:Y:S01]  /*0020*/  S2UR UR6, SR_CgaCtaId ;  /* 0x00000000000679c3 */ /* 0x000e620000008800 */
[----:B------:R-:W0:Y:S01]  /*0030*/  LDCU UR5, c[0x0][0x360] ;  /* 0x00006c00ff0577ac */ /* 0x000e220008000800 */
[----:B------:R-:W2:Y:S01]  /*0040*/  I2F.BF16 R4, RZ ;  /* 0x000000ff00047306 */ /* 0x000ea20000202400 */
[----:B------:R-:W3:Y:S01]  /*0050*/  S2R R2, SR_TID.X ;  /* 0x0000000000027919 */ /* 0x000ee20000002100 */
[----:B------:R-:W-:Y:S01]  /*0060*/  BSSY.RECONVERGENT B0, `(.L_x_368) ;  /* 0x000003f000007945 */ /* 0x000fe20003800200 */
[----:B------:R-:W4:Y:S01]  /*0070*/  LDCU.64 UR10, c[0x0][0x390] ;  /* 0x00007200ff0a77ac */ /* 0x000f220008000a00 */
[----:B------:R-:W-:Y:S01]  /*0080*/  UMOV UR4, 0x400 ;  /* 0x0000040000047882 */ /* 0x000fe20000000000 */
[----:B------:R-:W0:Y:S01]  /*0090*/  LDCU.64 UR8, c[0x0][0x358] ;  /* 0x00006b00ff0877ac */ /* 0x000e220008000a00 */
[----:B-1----:R-:W-:Y:S01]  /*00a0*/  ULEA UR4, UR6, UR4, 0x18 ;  /* 0x0000000406047291 */ /* 0x002fe2000f8ec0ff */
[----:B0-----:R-:W-:-:S05]  /*00b0*/  IMAD R5, R0, UR5, RZ ;  /* 0x0000000500057c24 */ /* 0x001fca000f8e02ff */
[----:B---3--:R-:W-:Y:S02]  /*00c0*/  LEA R3, R2, UR4, 0x1 ;  /* 0x0000000402037c11 */ /* 0x008fe4000f8e08ff */
[----:B------:R-:W-:-:S03]  /*00d0*/  LEA R9, R5, R2, 0x1 ;  /* 0x0000000205097211 */ /* 0x000fc600078e08ff */
[----:B--2---:R0:W-:Y:S01]  /*00e0*/  STS.U16 [R3], R4 ;  /* 0x0000000403007388 */ /* 0x0041e20000000400 */
[----:B------:R-:W-:-:S04]  /*00f0*/  IADD3 R7, PT, PT, R9, UR5, RZ ;  /* 0x0000000509077c10 */ /* 0x000fc8000fffe0ff */
[----:B----4-:R-:W-:-:S04]  /*0100*/  ISETP.GE.U32.AND P0, PT, R7, UR10, PT ;  /* 0x0000000a07007c0c */ /* 0x010fc8000bf06070 */
[----:B------:R-:W-:-:S13]  /*0110*/  ISETP.GE.U32.AND.EX P0, PT, RZ, UR11, PT, P0 ;  /* 0x0000000bff007c0c */ /* 0x000fda000bf06100 */
[----:B0-----:R-:W-:Y:S05]  /*0120*/  @P0 BRA `(.L_x_369) ;  /* 0x0000000000780947 */ /* 0x001fea0003800000 */
[----:B------:R-:W0:Y:S01]  /*0130*/  LDCU.64 UR6, c[0x0][0x388] ;  /* 0x00007100ff0677ac */ /* 0x000e220008000a00 */
[----:B------:R-:W1:Y:S01]  /*0140*/  LDC.64 R4, c[0x0][0x388] ;  /* 0x0000e200ff047b82 */ /* 0x000e620000000a00 */
[----:B0-----:R-:W-:-:S04]  /*0150*/  LEA R6, P0, R7, UR6, 0x1 ;  /* 0x0000000607067c11 */ /* 0x001fc8000f8008ff */
[----:B------:R-:W-:Y:S01]  /*0160*/  LEA.HI.X R7, R7, UR7, RZ, 0x1, P0 ;  /* 0x0000000707077c11 */ /* 0x000fe200080f0cff */
[----:B-1----:R-:W-:-:S04]  /*0170*/  IMAD.WIDE.U32 R4, R9, 0x2, R4 ;  /* 0x0000000209047825 */ /* 0x002fc800078e0004 */
[----:B------:R-:W2:Y:S04]  /*0180*/  LDG.E.U16 R6, desc[UR8][R6.64] ;  /* 0x0000000806067981 */ /* 0x000ea8000c1e1500 */
[----:B------:R-:W3:Y:S01]  /*0190*/  LDG.E.U16 R4, desc[UR8][R4.64] ;  /* 0x0000000804047981 */ /* 0x000ee2000c1e1500 */
[----:B------:R-:W-:Y:S01]  /*01a0*/  HFMA2 R13, -RZ, RZ, 0.96630859375, -0.0022525787353515625 ;  /* 0x3bbb989dff0d7431 */ /* 0x000fe200000001ff */
[----:B------:R-:W-:Y:S02]  /*01b0*/  MOV R12, 0x437c0000 ;  /* 0x437c0000000c7802 */ /* 0x000fe40000000f00 */
[----:B--2---:R-:W-:Y:S02]  /*01c0*/  SHF.L.U32 R10, R6, 0x10, RZ ;  /* 0x00000010060a7819 */ /* 0x004fe400000006ff */
[----:B---3--:R-:W-:-:S03]  /*01d0*/  SHF.L.U32 R8, R4, 0x10, RZ ;  /* 0x0000001004087819 */ /* 0x008fc600000006ff */
[----:B------:R-:W-:-:S04]  /*01e0*/  FFMA.SAT R9, R10, R13, 0.5 ;  /* 0x3f0000000a097423 */ /* 0x000fc8000000200d */
[----:B------:R-:W-:Y:S01]  /*01f0*/  FFMA.RM R11, R9, R12, 12582913 ;  /* 0x4b400001090b7423 */ /* 0x000fe2000000400c */
[----:B------:R-:W-:-:S03]  /*0200*/  FFMA.SAT R9, R8, R13, 0.5 ;  /* 0x3f00000008097423 */ /* 0x000fc6000000200d */
[----:B------:R-:W-:Y:S01]  /*0210*/  FADD R13, R11, -12583039 ;  /* 0xcb40007f0b0d7421 */ /* 0x000fe20000000000 */
[----:B------:R-:W-:Y:S01]  /*0220*/  FFMA.RM R9, R9, R12, 12582913 ;  /* 0x4b40000109097423 */ /* 0x000fe2000000400c */
[----:B------:R-:W-:Y:S02]  /*0230*/  SHF.L.U32 R11, R11, 0x17, RZ ;  /* 0x000000170b0b7819 */ /* 0x000fe400000006ff */
        /* <DEDUP_REMOVED lines=13> */
.L_x_369:
[----:B------:R-:W-:-:S04]  /*0310*/  ISETP.GE.U32.AND P0, PT, R9, UR10, PT ;  /* 0x0000000a09007c0c */ /* 0x000fc8000bf06070 */
[----:B------:R-:W-:-:S13]  /*0320*/  ISETP.GE.U32.AND.EX P0, PT, RZ, UR11, PT, P0 ;  /* 0x0000000bff007c0c */ /* 0x000fda000bf06100 */
[----:B------:R-:W-:Y:S05]  /*0330*/  @P0 BRA `(.L_x_370) ;  /* 0x0000000000440947 */ /* 0x000fea0003800000 */
[----:B------:R-:W0:Y:S02]  /*0340*/  LDCU.64 UR6, c[0x0][0x388] ;  /* 0x00007100ff0677ac */ /* 0x000e240008000a00 */
[----:B0-----:R-:W-:-:S04]  /*0350*/  LEA R4, P0, R9, UR6, 0x1 ;  /* 0x0000000609047c11 */ /* 0x001fc8000f8008ff */
[----:B------:R-:W-:-:S05]  /*0360*/  LEA.HI.X R5, R9, UR7, RZ, 0x1, P0 ;  /* 0x0000000709057c11 */ /* 0x000fca00080f0cff */
[----:B------:R-:W2:Y:S01]  /*0370*/  LDG.E.U16 R4, desc[UR8][R4.64] ;  /* 0x0000000804047981 */ /* 0x000ea2000c1e1500 */
[----:B------:R-:W-:Y:S01]  /*0380*/  HFMA2 R7, -RZ, RZ, 0.96630859375, -0.0022525787353515625 ;  /* 0x3bbb989dff077431 */ /* 0x000fe200000001ff */
[----:B------:R-:W-:Y:S02]  /*0390*/  MOV R8, 0x437c0000 ;  /* 0x437c000000087802 */ /* 0x000fe40000000f00 */
        /* <DEDUP_REMOVED lines=11> */
.L_x_370:
[----:B------:R-:W-:Y:S05]  /*0450*/  BSYNC.RECONVERGENT B0 ;  /* 0x0000000000007941 */ /* 0x000fea0003800200 */
.L_x_368:
[----:B------:R-:W-:Y:S01]  /*0460*/  BAR.SYNC.DEFER_BLOCKING 0x0 ;  /* 0x0000000000007b1d */ /* 0x000fe20000010000 */
[----:B------:R-:W-:Y:S01]  /*0470*/  UISETP.GE.U32.AND UP0, UPT, UR5, 0x42, UPT ;  /* 0x000000420500788c */ /* 0x000fe2000bf06070 */
[----:B------:R-:W-:-:S08]  /*0480*/  ISETP.GT.U32.AND P1, PT, R2, 0x1f, PT ;  /* 0x0000001f0200780c */ /* 0x000fd00003f24070 */
[----:B------:R-:W-:Y:S05]  /*0490*/  BRA.U !UP0, `(.L_x_371) ;  /* 0x0000000108307547 */ /* 0x000fea000b800000 */
.L_x_372:
        /* <DEDUP_REMOVED lines=12> */
.L_x_371:
[----:B------:R-:W-:Y:S05]  /*0560*/  @P1 EXIT ;  /* 0x000000000000194d */ /* 0x000fea0003800000 */
[----:B-12---:R-:W-:Y:S01]  /*0570*/  LDS.U16 R4, [R3] ;  /* 0x0000000003047984 */ /* 0x006fe20000000400 */
[----:B------:R-:W-:-:S03]  /*0580*/  ISETP.NE.AND P0, PT, R2, RZ, PT ;  /* 0x000000ff0200720c */ /* 0x000fc60003f05270 */
[----:B------:R-:W1:Y:S04]  /*0590*/  LDS.U16 R5, [R3+0x40] ;  /* 0x0000400003057984 */ /* 0x000e680000000400 */
[----:B------:R-:W2:Y:S04]  /*05a0*/  LDS.U16 R7, [R3+0x20] ;  /* 0x0000200003077984 */ /* 0x000ea80000000400 */
[----:B0-----:R-:W0:Y:S04]  /*05b0*/  LDS.U16 R6, [R3+0x10] ;  /* 0x0000100003067984 */ /* 0x001e280000000400 */
[----:B------:R-:W3:Y:S04]  /*05c0*/  LDS.U16 R9, [R3+0x8] ;  /* 0x0000080003097984 */ /* 0x000ee80000000400 */
[----:B------:R-:W4:Y:S04]  /*05d0*/  LDS.U16 R8, [R3+0x4] ;  /* 0x0000040003087984 */ /* 0x000f280000000400 */
[----:B------:R-:W5:Y:S01]  /*05e0*/  LDS.U16 R11, [R3+0x2] ;  /* 0x00000200030b7984 */ /* 0x000f620000000400 */
[----:B-1----:R-:W-:-:S04]  /*05f0*/  HADD2.BF16_V2 R4, R4.H0_H0, R5.H0_H0 ;  /* 0x2000000504047230 */ /* 0x002fc80000200800 */
[----:B--2---:R-:W-:Y:S01]  /*0600*/  HADD2.BF16_V2 R7, R4.H0_H0, R7.H0_H0 ;  /* 0x2000000704077230 */ /* 0x004fe20000200800 */
[----:B------:R1:W-:Y:S03]  /*0610*/  STS.U16 [R3], R4 ;  /* 0x0000000403007388 */ /* 0x0003e60000000400 */
[----:B0-----:R-:W-:Y:S01]  /*0620*/  HADD2.BF16_V2 R6, R7.H0_H0, R6.H0_H0 ;  /* 0x2000000607067230 */ /* 0x001fe20000200800 */
        /* <DEDUP_REMOVED lines=17> */
.L_x_373:
        /* <DEDUP_REMOVED lines=12> */
.L_x_30959:


//--------------------- .text.contiguous_logsumexp33_f16 --------------------------
	.section	.text.contiguous_logsumexp33_f16,"ax",@progbits
	.align	128
        .global         contiguous_logsumexp33_f16
        .type           contiguous_logsumexp33_f16,@function
        .size           contiguous_logsumexp33_f16,(.L_x_30960 - contiguous_logsumexp33_f16)
        .other          contiguous_logsumexp33_f16,@"STO_CUDA_ENTRY STV_DEFAULT"
contiguous_logsumexp33_f16:
.text.contiguous_logsumexp33_f16:
[----:B------:R-:W-:Y:S01]  /*0000*/  LDC R1, c[0x0][0x37c] ;  /* 0x0000df00ff017b82 */ /* 0x000fe20000000800 */
[----:B------:R-:W0:Y:S07]  /*0010*/  S2R R11, SR_TID.Y ;  /* 0x00000000000b7919 */ /* 0x000e2e0000002200 */
[----:B------:R-:W0:Y:S01]  /*0020*/  LDC R0, c[0x0][0x360] ;  /* 0x0000d800ff007b82 */ /* 0x000e220000000800 */
[----:B------:R-:W1:Y:S01]  /*0030*/  LDCU.64 UR8, c[0x0][0x3a0] ;  /* 0x00007400ff0877ac */ /* 0x000e620008000a00 */
[----:B------:R-:W0:Y:S06]  /*0040*/  S2R R13, SR_TID.X ;  /* 0x00000000000d7919 */ /* 0x000e2c0000002100 */
[----:B------:R-:W2:Y:S08]  /*0050*/  S2UR UR7, SR_CTAID.Y ;  /* 0x00000000000779c3 */ /* 0x000eb00000002600 */
[----:B------:R-:W2:Y:S08]  /*0060*/  LDC R10, c[0x0][0x364] ;  /* 0x0000d900ff0a7b82 */ /* 0x000eb00000000800 */
[----:B------:R-:W3:Y:S08]  /*0070*/  S2UR UR4, SR_CTAID.X ;  /* 0x00000000000479c3 */ /* 0x000ef00000002500 */
[----:B------:R-:W4:Y:S01]  /*0080*/  LDC.64 R2, c[0x0][0x398] ;  /* 0x0000e600ff027b82 */ /* 0x000f220000000a00 */
[----:B0-----:R-:W-:-:S07]  /*0090*/  IMAD R6, R11, R0, R13 ;  /* 0x000000000b067224 */ /* 0x001fce00078e020d */
[----:B------:R-:W0:Y:S01]  /*00a0*/  S2UR UR5, SR_CgaCtaId ;  /* 0x00000000000579c3 */ /* 0x000e220000008800 */
[----:B--2---:R-:W-:-:S05]  /*00b0*/  IMAD R5, R10, UR7, R11 ;  /* 0x000000070a057c24 */ /* 0x004fca000f8e020b */
[----:B-1----:R-:W-:Y:S01]  /*00c0*/  ISETP.GE.U32.AND P0, PT, R5, UR8, PT ;  /* 0x0000000805007c0c */ /* 0x002fe2000bf06070 */
[----:B---3--:R-:W-:Y:S01]  /*00d0*/  IMAD R4, R0, UR4, R13 ;  /* 0x0000000400047c24 */ /* 0x008fe2000f8e020d */
[----:B------:R-:W-:Y:S02]  /*00e0*/  UMOV UR4, 0x400 ;  /* 0x0000040000047882 */ /* 0x000fe40000000000 */
[----:B------:R-:W-:Y:S02]  /*00f0*/  ISETP.GE.U32.AND.EX P0, PT, RZ, UR9, PT, P0 ;  /* 0x00000009ff007c0c */ /* 0x000fe4000bf06100 */
[----:B----4-:R-:W-:-:S04]  /*0100*/  ISETP.GE.U32.AND P1, PT, R4, R2, PT ;  /* 0x000000020400720c */ /* 0x010fc80003f26070 */
[----:B------:R-:W-:Y:S01]  /*0110*/  ISETP.GE.U32.OR.EX P0, PT, RZ, R3, P0, P1 ;  /* 0x00000003ff00720c */ /* 0x000fe20000706510 */
[----:B0-----:R-:W-:-:S06]  /*0120*/  ULEA UR5, UR5, UR4, 0x18 ;  /* 0x0000000405057291 */ /* 0x001fcc000f8ec0ff */
[----:B------:R-:W-:-:S05]  /*0130*/  LEA R8, R6, UR5, 0x1 ;  /* 0x0000000506087c11 */ /* 0x000fca000f8e08ff */
[----:B------:R0:W-:Y:S01]  /*0140*/  STS.U16 [R8], RZ ;  /* 0x000000ff08007388 */ /* 0x0001e20000000400 */
[----:B------:R-:W-:Y:S05]  /*0150*/  @P0 EXIT ;  /* 0x000000000000094d */ /* 0x000fea0003800000 */
[----:B------:R-:W1:Y:S01]  /*0160*/  LDC.64 R6, c[0x0][0x388] ;  /* 0x0000e200ff067b82 */ /* 0x000e620000000a00 */
[----:B------:R-:W2:Y:S01]  /*0170*/  LDCU.64 UR8, c[0x0][0x358] ;  /* 0x00006b00ff0877ac */ /* 0x000ea20008000a00 */
[----:B------:R-:W-:-:S04]  /*0180*/  IMAD R9, R5, R2, R4 ;  /* 0x0000000205097224 */ /* 0x000fc800078e0204 */
[----:B-1----:R-:W-:-:S06]  /*0190*/  IMAD.WIDE.U32 R6, R9, 0x2, R6 ;  /* 0x0000000209067825 */ /* 0x002fcc00078e0006 */
[----:B--2---:R-:W2:Y:S01]  /*01a0*/  LDG.E.U16 R7, desc[UR8][R6.64] ;  /* 0x0000000806077981 */ /* 0x004ea2000c1e1500 */
[----:B------:R-:W-:-:S03]  /*01b0*/  ISETP.NE.AND P0, PT, R11, RZ, PT ;  /* 0x000000ff0b00720c */ /* 0x000fc60003f05270 */
[----:B--2---:R1:W-:Y:S01]  /*01c0*/  STS.U16 [R8], R7 ;  /* 0x0000000708007388 */ /* 0x0043e20000000400 */
[----:B------:R-:W-:Y:S09]  /*01d0*/  BAR.SYNC.DEFER_BLOCKING 0x0 ;  /* 0x0000000000007b1d */ /* 0x000ff20000010000 */
[----:B------:R-:W-:Y:S05]  /*01e0*/  @P0 EXIT ;  /* 0x000000000000094d */ /* 0x000fea0003800000 */
[----:B------:R-:W-:-:S13]  /*01f0*/  ISETP.GT.U32.AND P0, PT, R10, 0x1, PT ;  /* 0x000000010a00780c */ /* 0x000fda0003f04070 */
[----:B------:R-:W-:-:S06]  /*0200*/  @!P0 LEA R6, R13, UR5, 0x1 ;  /* 0x000000050d068c11 */ /* 0x000fcc000f8e08ff */
[----:B------:R-:W2:Y:S02]  /*0210*/  @!P0 LDS.U16 R6, [R6] ;  /* 0x0000000006068984 */ /* 0x000ea40000000400 */
[----:B--2---:R-:W-:Y:S01]  /*0220*/  @!P0 PRMT R12, R6, 0x7610, R12 ;  /* 0x00007610060c8816 */ /* 0x004fe2000000000c */
[----:B------:R-:W-:Y:S06]  /*0230*/  @!P0 BRA `(.L_x_374) ;  /* 0x0000000800188947 */ /* 0x000fec0003800000 */
[----:B-1----:R-:W-:Y:S01]  /*0240*/  SHF.L.U32 R7, R13, 0x1, RZ ;  /* 0x000000010d077819 */ /* 0x002fe200000006ff */
[----:B------:R-:W-:Y:S01]  /*0250*/  UMOV UR4, 0x1 ;  /* 0x0000000100047882 */ /* 0x000fe20000000000 */
[----:B------:R-:W-:Y:S02]  /*0260*/  IADD3 R6, PT, PT, R10, -0x2, RZ ;  /* 0xfffffffe0a067810 */ /* 0x000fe40007ffe0ff */
[----:B0-----:R-:W-:Y:S01]  /*0270*/  IADD3 R8, PT, PT, R7, UR5, RZ ;  /* 0x0000000507087c10 */ /* 0x001fe2000fffe0ff */
        /* <DEDUP_REMOVED lines=11> */
.L_x_376:
        /* <DEDUP_REMOVED lines=21> */
[----:B-1----:R-:W-:Y:S02]  /*0480*/  HADD2 R12, R12.H0_H0, R25.H0_H0 ;  /* 0x200000190c0c7230 */ /* 0x002fe40000000800 */
        /* <DEDUP_REMOVED lines=8> */
[----:B0-----:R-:W-:-:S02]  /*0510*/  HADD2 R12, R12.H0_H0, R29.H0_H0 ;  /* 0x2000001d0c0c7230 */ /* 0x001fc40000000800 */
[----:B------:R-:W-:Y:S01]  /*0520*/  LEA R20, R0, R16, 0x1 ;  /* 0x0000001000147211 */ /* 0x000fe200078e08ff */
[----:B------:R-:W0:Y:S01]  /*0530*/  LDS.U16 R29, [R16] ;  /* 0x00000000101d7984 */ /* 0x000e220000000400 */
[----:B---3--:R-:W-:-:S03]  /*0540*/  HADD2 R14, R12.H0_H0, R14.H0_H0 ;  /* 0x2000000e0c0e7230 */ /* 0x008fc60000000800 */
[----:B------:R-:W-:Y:S01]  /*0550*/  IMAD R22, R0, 0x2, R20 ;  /* 0x0000000200167824 */ /* 0x000fe200078e0214 */
[----:B------:R-:W3:Y:S01]  /*0560*/  LDS.U16 R12, [R20] ;  /* 0x00000000140c7984 */ /* 0x000ee20000000400 */
[----:B----4-:R-:W-:-:S03]  /*0570*/  HADD2 R14, R14.H0_H0, R27.H0_H0 ;  /* 0x2000001b0e0e7230 */ /* 0x010fc60000000800 */
[C---:B------:R-:W-:Y:S01]  /*0580*/  LEA R24, R0.reuse, R22, 0x1 ;  /* 0x0000001600187211 */ /* 0x040fe200078e08ff */
[----:B------:R-:W4:Y:S01]  /*0590*/  LDS.U16 R27, [R22] ;  /* 0x00000000161b7984 */ /* 0x000f220000000400 */
[----:B------:R-:W-:Y:S02]  /*05a0*/  HADD2 R14, R14.H0_H0, R23.H0_H0 ;  /* 0x200000170e0e7230 */ /* 0x000fe40000000800 */
[----:B-----5:R-:W-:Y:S01]  /*05b0*/  LEA R18, R0, R24, 0x1 ;  /* 0x0000001800127211 */ /* 0x020fe200078e08ff */
[----:B------:R-:W5:Y:S01]  /*05c0*/  LDS.U16 R23, [R24] ;  /* 0x0000000018177984 */ /* 0x000f620000000400 */
[----:B------:R-:W-:-:S03]  /*05d0*/  HADD2 R14, R14.H0_H0, R21.H0_H0 ;  /* 0x200000150e0e7230 */ /* 0x000fc60000000800 */
[----:B------:R-:W5:Y:S01]  /*05e0*/  LDS.U16 R21, [R18] ;  /* 0x0000000012157984 */ /* 0x000f620000000400 */
[----:B------:R-:W-:-:S04]  /*05f0*/  HADD2 R13, R14.H0_H0, R13.H0_H0 ;  /* 0x2000000d0e0d7230 */ /* 0x000fc80000000800 */
[----:B-1----:R-:W-:-:S04]  /*0600*/  HADD2 R13, R13.H0_H0, R19.H0_H0 ;  /* 0x200000130d0d7230 */ /* 0x002fc80000000800 */
[----:B--2---:R-:W-:-:S04]  /*0610*/  HADD2 R13, R13.H0_H0, R17.H0_H0 ;  /* 0x200000110d0d7230 */ /* 0x004fc80000000800 */
[----:B------:R-:W-:-:S04]  /*0620*/  HADD2 R13, R13.H0_H0, R15.H0_H0 ;  /* 0x2000000f0d0d7230 */ /* 0x000fc80000000800 */
[----:B------:R-:W-:-:S04]  /*0630*/  HADD2 R13, R13.H0_H0, R25.H0_H0 ;  /* 0x200000190d0d7230 */ /* 0x000fc80000000800 */
[----:B0-----:R-:W-:-:S04]  /*0640*/  HADD2 R13, R13.H0_H0, R29.H0_H0 ;  /* 0x2000001d0d0d7230 */ /* 0x001fc80000000800 */
[----:B---3--:R-:W-:-:S04]  /*0650*/  HADD2 R12, R13.H0_H0, R12.H0_H0 ;  /* 0x2000000c0d0c7230 */ /* 0x008fc80000000800 */
[----:B----4-:R-:W-:-:S04]  /*0660*/  HADD2 R12, R12.H0_H0, R27.H0_H0 ;  /* 0x2000001b0c0c7230 */ /* 0x010fc80000000800 */
[----:B-----5:R-:W-:-:S04]  /*0670*/  HADD2 R12, R12.H0_H0, R23.H0_H0 ;  /* 0x200000170c0c7230 */ /* 0x020fc80000000800 */
[----:B------:R-:W-:Y:S01]  /*0680*/  HADD2 R12, R12.H0_H0, R21.H0_H0 ;  /* 0x200000150c0c7230 */ /* 0x000fe20000000800 */
[----:B------:R-:W-:Y:S06]  /*0690*/  @P0 BRA `(.L_x_376) ;  /* 0xfffffffc00240947 */ /* 0x000fec000383ffff */
[----:B------:R-:W-:-:S12]  /*06a0*/  UIADD3 UR4, UPT, UPT, UR4, 0x1, URZ ;  /* 0x0000000104047890 */ /* 0x000fd8000fffe0ff */
.L_x_375:
        /* <DEDUP_REMOVED lines=24> */
[----:B-1----:R-:W-:-:S04]  /*0830*/  HADD2 R9, R12.H0_H0, R9.H0_H0 ;  /* 0x200000090c097230 */ /* 0x002fc80000000800 */
[----:B0-----:R-:W-:-:S04]  /*0840*/  HADD2 R9, R9.H0_H0, R10.H0_H0 ;  /* 0x2000000a09097230 */ /* 0x001fc80000000800 */
[----:B--2---:R-:W-:-:S04]  /*0850*/  HADD2 R9, R9.H0_H0, R14.H0_H0 ;  /* 0x2000000e09097230 */ /* 0x004fc80000000800 */
[----:B---3--:R-:W-:-:S04]  /*0860*/  HADD2 R9, R9.H0_H0, R16.H0_H0 ;  /* 0x2000001009097230 */ /* 0x008fc80000000800 */
[----:B----4-:R-:W-:-:S04]  /*0870*/  HADD2 R9, R9.H0_H0, R18.H0_H0 ;  /* 0x2000001209097230 */ /* 0x010fc80000000800 */
[----:B-----5:R-:W-:-:S04]  /*0880*/  HADD2 R9, R9.H0_H0, R20.H0_H0 ;  /* 0x2000001409097230 */ /* 0x020fc80000000800 */
[----:B------:R-:W-:-:S04]  /*0890*/  HADD2 R9, R9.H0_H0, R22.H0_H0 ;  /* 0x2000001609097230 */ /* 0x000fc80000000800 */
[----:B------:R-:W-:-:S07]  /*08a0*/  HADD2 R12, R9.H0_H0, R24.H0_H0 ;  /* 0x20000018090c7230 */ /* 0x000fce0000000800 */
.L_x_378:
        /* <DEDUP_REMOVED lines=15> */
[----:B-1----:R-:W-:-:S04]  /*09a0*/  HADD2 R12, R12.H0_H0, R9.H0_H0 ;  /* 0x200000090c0c7230 */ /* 0x002fc80000000800 */
[----:B0-----:R-:W-:-:S04]  /*09b0*/  HADD2 R12, R12.H0_H0, R11.H0_H0 ;  /* 0x2000000b0c0c7230 */ /* 0x001fc80000000800 */
[----:B--2---:R-:W-:-:S04]  /*09c0*/  HADD2 R12, R12.H0_H0, R13.H0_H0 ;  /* 0x2000000d0c0c7230 */ /* 0x004fc80000000800 */
[----:B---3--:R-:W-:-:S07]  /*09d0*/  HADD2 R12, R12.H0_H0, R15.H0_H0 ;  /* 0x2000000f0c0c7230 */ /* 0x008fce0000000800 */
.L_x_379:
[----:B------:R-:W-:Y:S05]  /*09e0*/  @!P1 BRA `(.L_x_377) ;  /* 0x0000000000289947 */ /* 0x000fea0003800000 */
[----:B------:R-:W-:Y:S01]  /*09f0*/  IMAD R8, R0, UR4, RZ ;  /* 0x0000000400087c24 */ /* 0x000fe2000f8e02ff */
[----:B------:R-:W-:-:S04]  /*0a00*/  IADD3 R6, PT, PT, -R6, RZ, RZ ;  /* 0x000000ff06067210 */ /* 0x000fc80007ffe1ff */
[----:B------:R-:W-:-:S05]  /*0a10*/  LEA R8, R8, R7, 0x1 ;  /* 0x0000000708087211 */ /* 0x000fca00078e08ff */
[----:B------:R-:W-:-:S07]  /*0a20*/  VIADD R9, R8, UR5 ;  /* 0x0000000508097c36 */ /* 0x000fce0008000000 */
.L_x_380:
[----:B------:R0:W1:Y:S01]  /*0a30*/  LDS.U16 R11, [R9] ;  /* 0x00000000090b7984 */ /* 0x0000620000000400 */
[----:B------:R-:W-:-:S04]  /*0a40*/  IADD3 R6, PT, PT, R6, 0x1, RZ ;  /* 0x0000000106067810 */ /* 0x000fc80007ffe0ff */
[----:B------:R-:W-:Y:S02]  /*0a50*/  ISETP.NE.AND P0, PT, R6, RZ, PT ;  /* 0x000000ff0600720c */ /* 0x000fe40003f05270 */
[----:B0-----:R-:W-:Y:S01]  /*0a60*/  LEA R9, R0, R9, 0x1 ;  /* 0x0000000900097211 */ /* 0x001fe200078e08ff */
[----:B-1----:R-:W-:-:S10]  /*0a70*/  HADD2 R12, R12.H0_H0, R11.H0_H0 ;  /* 0x2000000b0c0c7230 */ /* 0x002fd40000000800 */
[----:B------:R-:W-:Y:S05]  /*0a80*/  @P0 BRA `(.L_x_380) ;  /* 0xfffffffc00e80947 */ /* 0x000fea000383ffff */
.L_x_377:
[----:B-1----:R2:W-:Y:S02]  /*0a90*/  STS.U16 [R7+UR5], R12 ;  /* 0x0000000c07007988 */ /* 0x0025e40008000405 */
.L_x_374:
[----:B------:R-:W3:Y:S01]  /*0aa0*/  LDCU.64 UR10, c[0x0][0x380] ;  /* 0x00007000ff0a77ac */ /* 0x000ee20008000a00 */
[----:B------:R-:W-:-:S03]  /*0ab0*/  HFMA2 R5, -RZ, RZ, 0, 0 ;  /* 0x00000000ff057431 */ /* 0x000fc600000001ff */
[----:B------:R-:W-:-:S04]  /*0ac0*/  IMAD.WIDE.U32 R4, R2, UR7, R4 ;  /* 0x0000000702047c25 */ /* 0x000fc8000f8e0004 */
[----:B------:R-:W-:Y:S01]  /*0ad0*/  IMAD R3, R3, UR7, R5 ;  /* 0x0000000703037c24 */ /* 0x000fe2000f8e0205 */
[----:B---3--:R-:W-:-:S04]  /*0ae0*/  LEA R2, P0, R4, UR10, 0x1 ;  /* 0x0000000a04027c11 */ /* 0x008fc8000f8008ff */
[----:B------:R-:W-:-:S05]  /*0af0*/  LEA.HI.X R3, R4, UR11, R3, 0x1, P0 ;  /* 0x0000000b04037c11 */ /* 0x000fca00080f0c03 */
[----:B------:R-:W-:Y:S01]  /*0b00*/  STG.E.U16 desc[UR8][R2.64], R12 ;  /* 0x0000000c02007986 */ /* 0x000fe2000c101508 */
[----:B------:R-:W-:Y:S05]  /*0b10*/  EXIT ;  /* 0x000000000000794d */ /* 0x000fea0003800000 */
.L_x_381:
        /* <DEDUP_REMOVED lines=14> */
.L_x_30960:


//--------------------- .text.contiguous_logsumexp3_f16 --------------------------
	.section	.text.contiguous_logsumexp3_f16,"ax",@progbits
	.align	128
        .global         contiguous_logsumexp3_f16
        .type           contiguous_logsumexp3_f16,@function
        .size           contiguous_logsumexp3_f16,(.L_x_30325 - contiguous_logsumexp3_f16)
        .other          contiguous_logsumexp3_f16,@"STO_CUDA_ENTRY STV_DEFAULT"
contiguous_logsumexp3_f16:
.text.contiguous_logsumexp3_f16:
[----:B------:R-:W-:Y:S01]  /*0000*/  LDC R1, c[0x0][0x37c] ;  /* 0x0000df00ff017b82 */ /* 0x000fe20000000800 */
[----:B------:R-:W0:Y:S07]  /*0010*/  S2R R8, SR_TID.Y ;  /* 0x0000000000087919 */ /* 0x000e2e0000002200 */
[----:B------:R-:W0:Y:S01]  /*0020*/  LDC R6, c[0x0][0x360] ;  /* 0x0000d800ff067b82 */ /* 0x000e220000000800 */
[----:B------:R-:W1:Y:S01]  /*0030*/  LDCU.64 UR8, c[0x0][0x3b0] ;  /* 0x00007600ff0877ac */ /* 0x000e620008000a00 */
[----:B------:R-:W0:Y:S01]  /*0040*/  S2R R7, SR_TID.X ;  /* 0x0000000000077919 */ /* 0x000e220000002100 */
[----:B------:R-:W2:Y:S05]  /*0050*/  LDCU.64 UR10, c[0x0][0x3a8] ;  /* 0x00007500ff0a77ac */ /* 0x000eaa0008000a00 */
[----:B------:R-:W3:Y:S08]  /*0060*/  S2UR UR7, SR_CTAID.Y ;  /* 0x00000000000779c3 */ /* 0x000ef00000002600 */
[----:B------:R-:W3:Y:S08]  /*0070*/  LDC R5, c[0x0][0x364] ;  /* 0x0000d900ff057b82 */ /* 0x000ef00000000800 */
[----:B------:R-:W4:Y:S08]  /*0080*/  S2UR UR4, SR_CTAID.X ;  /* 0x00000000000479c3 */ /* 0x000f300000002500 */
[----:B------:R-:W5:Y:S01]  /*0090*/  S2UR UR5, SR_CgaCtaId ;  /* 0x00000000000579c3 */ /* 0x000f620000008800 */
[----:B0-----:R-:W-:-:S02]  /*00a0*/  IMAD R4, R8, R6, R7 ;  /* 0x0000000608047224 */ /* 0x001fc400078e0207 */
[----:B---3--:R-:W-:-:S05]  /*00b0*/  IMAD R3, R5, UR7, R8 ;  /* 0x0000000705037c24 */ /* 0x008fca000f8e0208 */
[----:B-1----:R-:W-:Y:S01]  /*00c0*/  ISETP.GE.U32.AND P0, PT, R3, UR8, PT ;  /* 0x0000000803007c0c */ /* 0x002fe2000bf06070 */
[----:B----4-:R-:W-:-:S03]  /*00d0*/  IMAD R14, R6, UR4, R7 ;  /* 0x00000004060e7c24 */ /* 0x010fc6000f8e0207 */
[----:B------:R-:W-:Y:S01]  /*00e0*/  ISETP.GE.U32.AND.EX P0, PT, RZ, UR9, PT, P0 ;  /* 0x00000009ff007c0c */ /* 0x000fe2000bf06100 */
[----:B------:R-:W-:Y:S01]  /*00f0*/  UMOV UR4, 0x400 ;  /* 0x0000040000047882 */ /* 0x000fe20000000000 */
[----:B--2---:R-:W-:Y:S01]  /*0100*/  ISETP.GE.U32.AND P1, PT, R14, UR10, PT ;  /* 0x0000000a0e007c0c */ /* 0x004fe2000bf26070 */
[----:B-----5:R-:W-:-:S03]  /*0110*/  ULEA UR4, UR5, UR4, 0x18 ;  /* 0x0000000405047291 */ /* 0x020fc6000f8ec0ff */
[----:B------:R-:W-:-:S03]  /*0120*/  ISETP.GE.U32.OR.EX P0, PT, RZ, UR11, P0, P1 ;  /* 0x0000000bff007c0c */ /* 0x000fc60008706510 */
[----:B------:R-:W-:-:S05]  /*0130*/  LEA R4, R4, UR4, 0x1 ;  /* 0x0000000404047c11 */ /* 0x000fca000f8e08ff */
[----:B------:R0:W-:Y:S05]  /*0140*/  STS.U16 [R4], RZ ;  /* 0x000000ff04007388 */ /* 0x0001ea0000000400 */
        /* <DEDUP_REMOVED lines=22> */
.L_x_400:
[----:B------:R-:W-:-:S05]  /*02b0*/  IADD3 R30, PT, PT, R3, 0x3, RZ ;  /* 0x00000003031e7810 */ /* 0x000fca0007ffe0ff */
[----:B---3--:R-:W-:-:S06]  /*02c0*/  IMAD.WIDE.U32 R34, R30, 0x8, R20 ;  /* 0x000000081e227825 */ /* 0x008fcc00078e0014 */
[----:B------:R-:W3:Y:S02]  /*02d0*/  LDG.E.64 R34, desc[UR8][R34.64] ;  /* 0x0000000822227981 */ /* 0x000ee4000c1e1b00 */
[----:B---3--:R-:W-:-:S13]  /*02e0*/  ISETP.NE.U32.AND P0, PT, R35, RZ, PT ;  /* 0x000000ff2300720c */ /* 0x008fda0003f05070 */
[----:B------:R-:W-:Y:S05]  /*02f0*/  @P0 BRA `(.L_x_384) ;  /* 0x0000000000580947 */ /* 0x000fea0003800000 */
[----:B------:R-:W3:Y:S01]  /*0300*/  I2F.U32.RP R0, R34 ;  /* 0x0000002200007306 */ /* 0x000ee20000209000 */
[----:B------:R-:W-:Y:S02]  /*0310*/  IADD3 R9, PT, PT, RZ, -R34, RZ ;  /* 0x80000022ff097210 */ /* 0x000fe40007ffe0ff */
[----:B------:R-:W-:-:S05]  /*0320*/  ISETP.NE.U32.AND P2, PT, R34, RZ, PT ;  /* 0x000000ff2200720c */ /* 0x000fca0003f45070 */
[----:B---3--:R-:W3:Y:S02]  /*0330*/  MUFU.RCP R0, R0 ;  /* 0x0000000000007308 */ /* 0x008ee40000001000 */
[----:B---3--:R-:W-:-:S06]  /*0340*/  VIADD R10, R0, 0xffffffe ;  /* 0x0ffffffe000a7836 */ /* 0x008fcc0000000000 */
[----:B------:R3:W5:Y:S02]  /*0350*/  F2I.FTZ.U32.TRUNC.NTZ R11, R10 ;  /* 0x0000000a000b7305 */ /* 0x000764000021f000 */
[----:B---3--:R-:W-:Y:S02]  /*0360*/  IMAD.MOV.U32 R10, RZ, RZ, RZ ;  /* 0x000000ffff0a7224 */ /* 0x008fe400078e00ff */
[----:B-----5:R-:W-:-:S04]  /*0370*/  IMAD R9, R9, R11, RZ ;  /* 0x0000000b09097224 */ /* 0x020fc800078e02ff */
        /* <DEDUP_REMOVED lines=14> */
.L_x_384:
[----:B------:R-:W-:Y:S01]  /*0460*/  MOV R27, R32 ;  /* 0x00000020001b7202 */ /* 0x000fe20000000f00 */
[----:B------:R-:W-:Y:S01]  /*0470*/  IMAD.MOV.U32 R2, RZ, RZ, R34 ;  /* 0x000000ffff027224 */ /* 0x000fe200078e0022 */
[----:B------:R-:W-:Y:S02]  /*0480*/  MOV R0, R35 ;  /* 0x0000002300007202 */ /* 0x000fe40000000f00 */
[----:B------:R-:W-:-:S07]  /*0490*/  MOV R9, 0x4b0 ;  /* 0x000004b000097802 */ /* 0x000fce0000000f00 */
[----:B012-4-:R-:W-:Y:S05]  /*04a0*/  CALL.REL.NOINC `($__internal_8_$__cuda_sm20_div_s64) ;  /* 0x0000003400b47944 */ /* 0x017fea0003c00000 */
        /* <DEDUP_REMOVED lines=8> */
.L_x_385:
        /* <DEDUP_REMOVED lines=11> */
[----:B------:R-:W1:Y:S01]  /*05e0*/  I2F.U32.RP R0, R34 ;  /* 0x0000002200007306 */ /* 0x000e620000209000 */
[----:B------:R-:W-:Y:S02]  /*05f0*/  IADD3 R9, PT, PT, RZ, -R34, RZ ;  /* 0x80000022ff097210 */ /* 0x000fe40007ffe0ff */
[----:B------:R-:W-:-:S05]  /*0600*/  ISETP.NE.U32.AND P2, PT, R34, RZ, PT ;  /* 0x000000ff2200720c */ /* 0x000fca0003f45070 */
[----:B-1----:R-:W1:Y:S02]  /*0610*/  MUFU.RCP R0, R0 ;  /* 0x0000000000007308 */ /* 0x002e640000001000 */
[----:B-1----:R-:W-:-:S06]  /*0620*/  VIADD R10, R0, 0xffffffe ;  /* 0x0ffffffe000a7836 */ /* 0x002fcc0000000000 */
[----:B------:R1:W2:Y:S02]  /*0630*/  F2I.FTZ.U32.TRUNC.NTZ R11, R10 ;  /* 0x0000000a000b7305 */ /* 0x0002a4000021f000 */
[----:B-1----:R-:W-:Y:S02]  /*0640*/  IMAD.MOV.U32 R10, RZ, RZ, RZ ;  /* 0x000000ffff0a7224 */ /* 0x002fe400078e00ff */
        /* <DEDUP_REMOVED lines=15> */
.L_x_386:
[----:B------:R-:W-:Y:S01]  /*0740*/  MOV R27, R31 ;  /* 0x0000001f001b7202 */ /* 0x000fe20000000f00 */
[----:B------:R-:W-:Y:S01]  /*0750*/  IMAD.MOV.U32 R2, RZ, RZ, R34 ;  /* 0x000000ffff027224 */ /* 0x000fe200078e0022 */
[----:B------:R-:W-:Y:S02]  /*0760*/  MOV R0, R35 ;  /* 0x0000002300007202 */ /* 0x000fe40000000f00 */
[----:B------:R-:W-:-:S07]  /*0770*/  MOV R9, 0x790 ;  /* 0x0000079000097802 */ /* 0x000fce0000000f00 */
[----:B0---4-:R-:W-:Y:S05]  /*0780*/  CALL.REL.NOINC `($__internal_8_$__cuda_sm20_div_s64) ;  /* 0x0000003000fc7944 */ /* 0x011fea0003c00000 */
        /* <DEDUP_REMOVED lines=9> */
.L_x_387:
        /* <DEDUP_REMOVED lines=13> */
[----:B------:R-:W1:Y:S01]  /*08f0*/  I2F.U32.RP R0, R32 ;  /* 0x0000002000007306 */ /* 0x000e620000209000 */
[----:B------:R-:W-:Y:S01]  /*0900*/  IMAD.MOV R9, RZ, RZ, -R32 ;  /* 0x000000ffff097224 */ /* 0x000fe200078e0a20 */
[----:B------:R-:W-:-:S06]  /*0910*/  ISETP.NE.U32.AND P2, PT, R32, RZ, PT ;  /* 0x000000ff2000720c */ /* 0x000fcc0003f45070 */
[----:B-1----:R-:W1:Y:S02]  /*0920*/  MUFU.RCP R0, R0 ;  /* 0x0000000000007308 */ /* 0x002e640000001000 */
[----:B-1----:R-:W-:-:S06]  /*0930*/  IADD3 R10, PT, PT, R0, 0xffffffe, RZ ;  /* 0x0ffffffe000a7810 */ /* 0x002fcc0007ffe0ff */
[----:B------:R1:W2:Y:S02]  /*0940*/  F2I.FTZ.U32.TRUNC.NTZ R11, R10 ;  /* 0x0000000a000b7305 */ /* 0x0002a4000021f000 */
[----:B-1----:R-:W-:Y:S02]  /*0950*/  HFMA2 R10, -RZ, RZ, 0, 0 ;  /* 0x00000000ff0a7431 */ /* 0x002fe400000001ff */
        /* <DEDUP_REMOVED lines=15> */
.L_x_388:
[----:B------:R-:W-:Y:S01]  /*0a50*/  IMAD.MOV.U32 R27, RZ, RZ, R29 ;  /* 0x000000ffff1b7224 */ /* 0x000fe200078e001d */
[----:B------:R-:W-:Y:S01]  /*0a60*/  MOV R2, R32 ;  /* 0x0000002000027202 */ /* 0x000fe20000000f00 */
[----:B------:R-:W-:Y:S01]  /*0a70*/  IMAD.MOV.U32 R0, RZ, RZ, R33 ;  /* 0x000000ffff007224 */ /* 0x000fe200078e0021 */
[----:B------:R-:W-:-:S07]  /*0a80*/  MOV R9, 0xaa0 ;  /* 0x00000aa000097802 */ /* 0x000fce0000000f00 */
[----:B0---4-:R-:W-:Y:S05]  /*0a90*/  CALL.REL.NOINC `($__internal_8_$__cuda_sm20_div_s64) ;  /* 0x0000003000387944 */ /* 0x011fea0003c00000 */
        /* <DEDUP_REMOVED lines=9> */
.L_x_389:
        /* <DEDUP_REMOVED lines=33> */
.L_x_390:
[----:B------:R-:W-:Y:S01]  /*0d40*/  MOV R27, R28 ;  /* 0x0000001c001b7202 */ /* 0x000fe20000000f00 */
[----:B------:R-:W-:Y:S01]  /*0d50*/  IMAD.MOV.U32 R2, RZ, RZ, R32 ;  /* 0x000000ffff027224 */ /* 0x000fe200078e0020 */
[----:B------:R-:W-:Y:S02]  /*0d60*/  MOV R0, R33 ;  /* 0x0000002100007202 */ /* 0x000fe40000000f00 */
[----:B------:R-:W-:-:S07]  /*0d70*/  MOV R9, 0xd90 ;  /* 0x00000d9000097802 */ /* 0x000fce0000000f00 */
[----:B0---4-:R-:W-:Y:S05]  /*0d80*/  CALL.REL.NOINC `($__internal_8_$__cuda_sm20_div_s64) ;  /* 0x0000002c007c7944 */ /* 0x011fea0003c00000 */
        /* <DEDUP_REMOVED lines=8> */
.L_x_391:
        /* <DEDUP_REMOVED lines=18> */
[----:B-1----:R-:W-:Y:S01]  /*0f30*/  MOV R10, RZ ;  /* 0x000000ff000a7202 */ /* 0x002fe20000000f00 */
        /* <DEDUP_REMOVED lines=15> */
.L_x_392:
        /* <DEDUP_REMOVED lines=14> */
.L_x_393:
        /* <DEDUP_REMOVED lines=34> */
.L_x_394:
        /* <DEDUP_REMOVED lines=14> */
.L_x_395:
        /* <DEDUP_REMOVED lines=13> */
[----:B------:R-:W-:Y:S02]  /*14e0*/  IADD3 R9, PT, PT, RZ, -R32, RZ ;  /* 0x80000020ff097210 */ /* 0x000fe40007ffe0ff */
[----:B------:R-:W-:-:S05]  /*14f0*/  ISETP.NE.U32.AND P2, PT, R32, RZ, PT ;  /* 0x000000ff2000720c */ /* 0x000fca0003f45070 */
[----:B-1----:R-:W1:Y:S02]  /*1500*/  MUFU.RCP R0, R0 ;  /* 0x0000000000007308 */ /* 0x002e640000001000 */
[----:B-1----:R-:W-:-:S06]  /*1510*/  IADD3 R10, PT, PT, R0, 0xffffffe, RZ ;  /* 0x0ffffffe000a7810 */ /* 0x002fcc0007ffe0ff */
        /* <DEDUP_REMOVED lines=17> */
.L_x_396:
        /* <DEDUP_REMOVED lines=14> */
.L_x_397:
        /* <DEDUP_REMOVED lines=34> */
.L_x_398:
[----:B------:R-:W-:Y:S01]  /*1930*/  IMAD.MOV.U32 R27, RZ, RZ, R30 ;  /* 0x000000ffff1b7224 */ /* 0x000fe200078e001e */
[----:B------:R-:W-:Y:S02]  /*1940*/  MOV R2, R32 ;  /* 0x0000002000027202 */ /* 0x000fe40000000f00 */
[----:B------:R-:W-:Y:S02]  /*1950*/  MOV R0, R33 ;  /* 0x0000002100007202 */ /* 0x000fe40000000f00 */
[----:B------:R-:W-:-:S07]  /*1960*/  MOV R9, 0x1980 ;  /* 0x0000198000097802 */ /* 0x000fce0000000f00 */
[----:B0---4-:R-:W-:Y:S05]  /*1970*/  CALL.REL.NOINC `($__internal_8_$__cuda_sm20_div_s64) ;  /* 0x0000002000807944 */ /* 0x011fea0003c00000 */
[----:B------:R-:W-:Y:S01]  /*1980*/  IADD3 R25, P0, PT, RZ, -R11, RZ ;  /* 0x8000000bff197210 */ /* 0x000fe20007f1e0ff */
[----:B------:R-:W-:Y:S01]  /*1990*/  HFMA2 R13, -RZ, RZ, 0, 0 ;  /* 0x00000000ff0d7431 */ /* 0x000fe200000001ff */
[----:B------:R-:W-:-:S03]  /*19a0*/  MOV R12, R30 ;  /* 0x0000001e000c7202 */ /* 0x000fc60000000f00 */
[----:B------:R-:W-:-:S04]  /*19b0*/  IMAD.X R9, RZ, RZ, ~R2, P0 ;  /* 0x000000ffff097224 */ /* 0x000fc800000e0e02 */
[----:B------:R-:W-:Y:S02]  /*19c0*/  IMAD R9, R9, R32, RZ ;  /* 0x0000002009097224 */ /* 0x000fe400078e02ff */
[----:B------:R-:W-:-:S04]  /*19d0*/  IMAD.WIDE.U32 R12, R32, R25, R12 ;  /* 0x00000019200c7225 */ /* 0x000fc800078e000c */
[----:B------:R-:W-:Y:S02]  /*19e0*/  IMAD R9, R33, R25, R9 ;  /* 0x0000001921097224 */ /* 0x000fe400078e0209 */
[----:B------:R-:W-:-:S03]  /*19f0*/  IMAD.MOV.U32 R33, RZ, RZ, R12 ;  /* 0x000000ffff217224 */ /* 0x000fc600078e000c */
[----:B------:R-:W-:-:S07]  /*1a00*/  IADD3 R9, PT, PT, R13, R9, RZ ;  /* 0x000000090d097210 */ /* 0x000fce0007ffe0ff */
.L_x_399:
[----:B----4-:R-:W-:-:S06]  /*1a10*/  IMAD.WIDE.U32 R12, R31, 0x8, R22 ;  /* 0x000000081f0c7825 */ /* 0x010fcc00078e0016 */
[----:B------:R-:W2:Y:S01]  /*1a20*/  LDG.E.64 R12, desc[UR8][R12.64] ;  /* 0x000000080c0c7981 */ /* 0x000ea2000c1e1b00 */
[----:B------:R-:W-:Y:S01]  /*1a30*/  UIADD3 UR6, UPT, UPT, UR6, 0x8, URZ ;  /* 0x0000000806067890 */ /* 0x000fe2000fffe0ff */
[----:B------:R-:W-:Y:S01]  /*1a40*/  MOV R29, R28 ;  /* 0x0000001c001d7202 */ /* 0x000fe20000000f00 */
[----:B------:R-:W-:Y:S01]  /*1a50*/  IMAD.MOV.U32 R28, RZ, RZ, R34 ;  /* 0x000000ffff1c7224 */ /* 0x000fe200078e0022 */
[----:B------:R-:W-:Y:S01]  /*1a60*/  IADD3 R3, PT, PT, R3, -0x8, RZ ;  /* 0xfffffff803037810 */ /* 0x000fe20007ffe0ff */
[----:B------:R-:W-:Y:S01]  /*1a70*/  UISETP.NE.AND UP0, UPT, UR6, URZ, UPT ;  /* 0x000000ff0600728c */ /* 0x000fe2000bf05270 */
[----:B------:R-:W-:Y:S02]  /*1a80*/  IMAD.MOV.U32 R32, RZ, RZ, R11 ;  /* 0x000000ffff207224 */ /* 0x000fe400078e000b */
[-C--:B--2---:R-:W-:Y:S02]  /*1a90*/  IMAD R0, R13, R33.reuse, RZ ;  /* 0x000000210d007224 */ /* 0x084fe400078e02ff */
[----:B------:R-:W-:-:S04]  /*1aa0*/  IMAD.WIDE.U32 R28, R12, R33, R28 ;  /* 0x000000210c1c7225 */ /* 0x000fc800078e001c */
[----:B------:R-:W-:-:S05]  /*1ab0*/  IMAD R9, R12, R9, R0 ;  /* 0x000000090c097224 */ /* 0x000fca00078e0200 */
[----:B------:R-:W-:Y:S01]  /*1ac0*/  IADD3 R29, PT, PT, R29, R9, RZ ;  /* 0x000000091d1d7210 */ /* 0x000fe20007ffe0ff */
[----:B------:R-:W-:Y:S06]  /*1ad0*/  BRA.U UP0, `(.L_x_400) ;  /* 0xffffffe500f47547 */ /* 0x000fec000b83ffff */
[----:B------:R-:W-:-:S07]  /*1ae0*/  IADD3 R3, PT, PT, R3, 0x3, RZ ;  /* 0x0000000303037810 */ /* 0x000fce0007ffe0ff */
.L_x_383:
        /* <DEDUP_REMOVED lines=33> */
.L_x_402:
[----:B------:R-:W-:Y:S01]  /*1d00*/  MOV R27, R32 ;  /* 0x00000020001b7202 */ /* 0x000fe20000000f00 */
[----:B------:R-:W-:Y:S01]  /*1d10*/  IMAD.MOV.U32 R2, RZ, RZ, R16 ;  /* 0x000000ffff027224 */ /* 0x000fe200078e0010 */
[----:B------:R-:W-:Y:S02]  /*1d20*/  MOV R0, R17 ;  /* 0x0000001100007202 */ /* 0x000fe40000000f00 */
[----:B------:R-:W-:-:S07]  /*1d30*/  MOV R9, 0x1d50 ;  /* 0x00001d5000097802 */ /* 0x000fce0000000f00 */
[----:B0-----:R-:W-:Y:S05]  /*1d40*/  CALL.REL.NOINC `($__internal_8_$__cuda_sm20_div_s64) ;  /* 0x0000001c008c7944 */ /* 0x001fea0003c00000 */
[----:B------:R-:W-:Y:S01]  /*1d50*/  IADD3 R19, P0, PT, RZ, -R11, RZ ;  /* 0x8000000bff137210 */ /* 0x000fe20007f1e0ff */
[----:B------:R-:W-:-:S03]  /*1d60*/  IMAD.MOV.U32 R33, RZ, RZ, RZ ;  /* 0x000000ffff217224 */ /* 0x000fc600078e00ff */
[----:B------:R-:W-:Y:S01]  /*1d70*/  IADD3.X R9, PT, PT, RZ, ~R2, RZ, P0, !PT ;  /* 0x80000002ff097210 */ /* 0x000fe200007fe4ff */
[----:B------:R-:W-:-:S04]  /*1d80*/  IMAD.WIDE.U32 R12, R16, R19, R32 ;  /* 0x00000013100c7225 */ /* 0x000fc800078e0020 */
[----:B------:R-:W-:-:S04]  /*1d90*/  IMAD R9, R9, R16, RZ ;  /* 0x0000001009097224 */ /* 0x000fc800078e02ff */
[----:B------:R-:W-:Y:S01]  /*1da0*/  IMAD R9, R17, R19, R9 ;  /* 0x0000001311097224 */ /* 0x000fe200078e0209 */
[----:B------:R-:W-:-:S04]  /*1db0*/  MOV R17, R11 ;  /* 0x0000000b00117202 */ /* 0x000fc80000000f00 */
[----:B------:R-:W-:-:S07]  /*1dc0*/  IADD3 R9, PT, PT, R13, R9, RZ ;  /* 0x000000090d097210 */ /* 0x000fce0007ffe0ff */
.L_x_403:
[----:B------:R-:W1:Y:S01]  /*1dd0*/  LDC.64 R18, c[0x0][0x390] ;  /* 0x0000e400ff127b82 */ /* 0x000e620000000a00 */
[----:B------:R-:W-:-:S07]  /*1de0*/  VIADD R16, R3, 0xffffffff ;  /* 0xffffffff03107836 */ /* 0x000fce0000000000 */
[----:B------:R-:W2:Y:S01]  /*1df0*/  LDC.64 R10, c[0x0][0x398] ;  /* 0x0000e600ff0a7b82 */ /* 0x000ea20000000a00 */
[----:B-1----:R-:W-:-:S06]  /*1e00*/  IMAD.WIDE.U32 R18, R16, 0x8, R18 ;  /* 0x0000000810127825 */ /* 0x002fcc00078e0012 */
[----:B------:R-:W3:Y:S01]  /*1e10*/  LDG.E.64 R18, desc[UR8][R18.64] ;  /* 0x0000000812127981 */ /* 0x000ee2000c1e1b00 */
[----:B--2---:R-:W-:-:S06]  /*1e20*/  IMAD.WIDE.U32 R10, R3, 0x8, R10 ;  /* 0x00000008030a7825 */ /* 0x004fcc00078e000a */
[----:B------:R-:W2:Y:S01]  /*1e30*/  LDG.E.64 R10, desc[UR8][R10.64] ;  /* 0x000000080a0a7981 */ /* 0x000ea2000c1e1b00 */
[----:B---3--:R-:W-:Y:S01]  /*1e40*/  ISETP.NE.U32.AND P0, PT, R19, RZ, PT ;  /* 0x000000ff1300720c */ /* 0x008fe20003f05070 */
[-C--:B--2---:R-:W-:Y:S02]  /*1e50*/  IMAD R0, R11, R12.reuse, RZ ;  /* 0x0000000c0b007224 */ /* 0x084fe400078e02ff */
[----:B------:R-:W-:-:S04]  /*1e60*/  IMAD.WIDE.U32 R20, R10, R12, R28 ;  /* 0x0000000c0a147225 */ /* 0x000fc800078e001c */
[----:B------:R-:W-:-:S05]  /*1e70*/  IMAD R9, R10, R9, R0 ;  /* 0x000000090a097224 */ /* 0x000fca00078e0200 */
[----:B------:R-:W-:Y:S01]  /*1e80*/  IADD3 R23, PT, PT, R21, R9, RZ ;  /* 0x0000000915177210 */ /* 0x000fe20007ffe0ff */
[----:B------:R-:W-:Y:S06]  /*1e90*/  @P0 BRA `(.L_x_404) ;  /* 0x0000000000580947 */ /* 0x000fec0003800000 */
        /* <DEDUP_REMOVED lines=21> */
[----:B------:R-:W-:Y:S06]  /*1ff0*/  BRA `(.L_x_405) ;  /* 0x0000000000387947 */ /* 0x000fec0003800000 */
.L_x_404:
[----:B------:R-:W-:Y:S01]  /*2000*/  MOV R27, R17 ;  /* 0x00000011001b7202 */ /* 0x000fe20000000f00 */
[----:B------:R-:W-:Y:S01]  /*2010*/  IMAD.MOV.U32 R2, RZ, RZ, R18 ;  /* 0x000000ffff027224 */ /* 0x000fe200078e0012 */
[----:B------:R-:W-:Y:S02]  /*2020*/  MOV R0, R19 ;  /* 0x0000001300007202 */ /* 0x000fe40000000f00 */
[----:B------:R-:W-:-:S07]  /*2030*/  MOV R9, 0x2050 ;  /* 0x0000205000097802 */ /* 0x000fce0000000f00 */
[----:B0-----:R-:W-:Y:S05]  /*2040*/  CALL.REL.NOINC `($__internal_8_$__cuda_sm20_div_s64) ;  /* 0x0000001800cc7944 */ /* 0x001fea0003c00000 */
        /* <DEDUP_REMOVED lines=9> */
.L_x_405:
[----:B------:R-:W1:Y:S01]  /*20e0*/  LDC.64 R28, c[0x0][0x390] ;  /* 0x0000e400ff1c7b82 */ /* 0x000e620000000a00 */
[----:B------:R-:W-:-:S07]  /*20f0*/  IADD3 R17, PT, PT, R3, -0x2, RZ ;  /* 0xfffffffe03117810 */ /* 0x000fce0007ffe0ff */
[----:B------:R-:W2:Y:S01]  /*2100*/  LDC.64 R10, c[0x0][0x398] ;  /* 0x0000e600ff0a7b82 */ /* 0x000ea20000000a00 */
[----:B-1----:R-:W-:-:S06]  /*2110*/  IMAD.WIDE.U32 R28, R17, 0x8, R28 ;  /* 0x00000008111c7825 */ /* 0x002fcc00078e001c */
[----:B------:R-:W3:Y:S01]  /*2120*/  LDG.E.64 R28, desc[UR8][R28.64] ;  /* 0x000000081c1c7981 */ /* 0x000ee2000c1e1b00 */
[----:B--2---:R-:W-:-:S06]  /*2130*/  IMAD.WIDE.U32 R10, R16, 0x8, R10 ;  /* 0x00000008100a7825 */ /* 0x004fcc00078e000a */
[----:B------:R-:W2:Y:S01]  /*2140*/  LDG.E.64 R10, desc[UR8][R10.64] ;  /* 0x000000080a0a7981 */ /* 0x000ea2000c1e1b00 */
[----:B------:R-:W-:Y:S02]  /*2150*/  MOV R22, R20 ;  /* 0x0000001400167202 */ /* 0x000fe40000000f00 */
[----:B---3--:R-:W-:Y:S01]  /*2160*/  ISETP.NE.U32.AND P0, PT, R29, RZ, PT ;  /* 0x000000ff1d00720c */ /* 0x008fe20003f05070 */
[-C--:B--2---:R-:W-:Y:S02]  /*2170*/  IMAD R0, R11, R12.reuse, RZ ;  /* 0x0000000c0b007224 */ /* 0x084fe400078e02ff */
[----:B------:R-:W-:-:S04]  /*2180*/  IMAD.WIDE.U32 R22, R10, R12, R22 ;  /* 0x0000000c0a167225 */ /* 0x000fc800078e0016 */
[----:B------:R-:W-:-:S04]  /*2190*/  IMAD R9, R10, R9, R0 ;  /* 0x000000090a097224 */ /* 0x000fc800078e0200 */
[----:B------:R-:W-:Y:S02]  /*21a0*/  IMAD.IADD R21, R23, 0x1, R9 ;  /* 0x0000000117157824 */ /* 0x000fe400078e0209 */
        /* <DEDUP_REMOVED lines=23> */
.L_x_406:
[----:B------:R-:W-:Y:S01]  /*2320*/  MOV R27, R19 ;  /* 0x00000013001b7202 */ /* 0x000fe20000000f00 */
[----:B------:R-:W-:Y:S01]  /*2330*/  IMAD.MOV.U32 R0, RZ, RZ, R29 ;  /* 0x000000ffff007224 */ /* 0x000fe200078e001d */
[----:B------:R-:W-:Y:S02]  /*2340*/  MOV R2, R28 ;  /* 0x0000001c00027202 */ /* 0x000fe40000000f00 */
[----:B------:R-:W-:-:S07]  /*2350*/  MOV R9, 0x2370 ;  /* 0x0000237000097802 */ /* 0x000fce0000000f00 */
[----:B0-----:R-:W-:Y:S05]  /*2360*/  CALL.REL.NOINC `($__internal_8_$__cuda_sm20_div_s64) ;  /* 0x0000001800047944 */ /* 0x001fea0003c00000 */
        /* <DEDUP_REMOVED lines=9> */
.L_x_407:
[----:B------:R-:W1:Y:S01]  /*2400*/  LDC.64 R28, c[0x0][0x390] ;  /* 0x0000e400ff1c7b82 */ /* 0x000e620000000a00 */
[----:B------:R-:W-:-:S07]  /*2410*/  VIADD R16, R3, 0xfffffffd ;  /* 0xfffffffd03107836 */ /* 0x000fce0000000000 */
        /* <DEDUP_REMOVED lines=31> */
[----:B------:R-:W-:Y:S01]  /*2610*/  IADD3 R13, PT, PT, -R11, RZ, RZ ;  /* 0x000000ff0b0d7210 */ /* 0x000fe20007ffe1ff */
[----:B------:R-:W-:-:S04]  /*2620*/  IMAD.MOV.U32 R32, RZ, RZ, R11 ;  /* 0x000000ffff207224 */ /* 0x000fc800078e000b */
[----:B------:R-:W-:Y:S01]  /*2630*/  IMAD R12, R28, R13, R18 ;  /* 0x0000000d1c0c7224 */ /* 0x000fe200078e0212 */
[----:B------:R-:W-:Y:S06]  /*2640*/  BRA `(.L_x_409) ;  /* 0x0000000000347947 */ /* 0x000fec0003800000 */
.L_x_408:
        /* <DEDUP_REMOVED lines=11> */
[----:B------:R-:W-:-:S05]  /*2700*/  IMAD R9, R29, R23, R9 ;  /* 0x000000171d097224 */ /* 0x000fca00078e0209 */
[----:B------:R-:W-:-:S07]  /*2710*/  IADD3 R9, PT, PT, R13, R9, RZ ;  /* 0x000000090d097210 */ /* 0x000fce0007ffe0ff */
.L_x_409:
[----:B------:R-:W1:Y:S02]  /*2720*/  LDC.64 R10, c[0x0][0x398] ;  /* 0x0000e600ff0a7b82 */ /* 0x000e640000000a00 */
[----:B-1----:R-:W-:-:S06]  /*2730*/  IMAD.WIDE.U32 R10, R16, 0x8, R10 ;  /* 0x00000008100a7825 */ /* 0x002fcc00078e000a */
[----:B------:R-:W2:Y:S01]  /*2740*/  LDG.E.64 R10, desc[UR8][R10.64] ;  /* 0x000000080a0a7981 */ /* 0x000ea2000c1e1b00 */
[----:B------:R-:W-:Y:S01]  /*2750*/  MOV R16, R20 ;  /* 0x0000001400107202 */ /* 0x000fe20000000f00 */
[----:B------:R-:W-:Y:S02]  /*2760*/  VIADD R3, R3, 0xfffffffc ;  /* 0xfffffffc03037836 */ /* 0x000fe40000000000 */
[-C--:B--2---:R-:W-:Y:S02]  /*2770*/  IMAD R0, R11, R12.reuse, RZ ;  /* 0x0000000c0b007224 */ /* 0x084fe400078e02ff */
[----:B------:R-:W-:-:S04]  /*2780*/  IMAD.WIDE.U32 R28, R10, R12, R16 ;  /* 0x0000000c0a1c7225 */ /* 0x000fc800078e0010 */
[----:B------:R-:W-:-:S05]  /*2790*/  IMAD R9, R10, R9, R0 ;  /* 0x000000090a097224 */ /* 0x000fca00078e0200 */
[----:B------:R-:W-:-:S07]  /*27a0*/  IADD3 R29, PT, PT, R29, R9, RZ ;  /* 0x000000091d1d7210 */ /* 0x000fce0007ffe0ff */
.L_x_401:
        /* <DEDUP_REMOVED lines=31> */
.L_x_411:
        /* <DEDUP_REMOVED lines=13> */
.L_x_412:
        /* <DEDUP_REMOVED lines=35> */
.L_x_413:
[----:B------:R-:W-:Y:S01]  /*2ca0*/  MOV R27, R17 ;  /* 0x00000011001b7202 */ /* 0x000fe20000000f00 */
[----:B------:R-:W-:Y:S01]  /*2cb0*/  IMAD.MOV.U32 R2, RZ, RZ, R18 ;  /* 0x000000ffff027224 */ /* 0x000fe200078e0012 */
[----:B------:R-:W-:Y:S02]  /*2cc0*/  MOV R0, R19 ;  /* 0x0000001300007202 */ /* 0x000fe40000000f00 */
[----:B------:R-:W-:-:S07]  /*2cd0*/  MOV R9, 0x2cf0 ;  /* 0x00002cf000097802 */ /* 0x000fce0000000f00 */
[----:B0-----:R-:W-:Y:S05]  /*2ce0*/  CALL.REL.NOINC `($__internal_8_$__cuda_sm20_div_s64) ;  /* 0x0000000c00a47944 */ /* 0x001fea0003c00000 */
[-C--:B------:R-:W-:Y:S01]  /*2cf0*/  IADD3 R25, P0, PT, RZ, -R11.reuse, RZ ;  /* 0x8000000bff197210 */ /* 0x080fe20007f1e0ff */
[----:B------:R-:W-:Y:S02]  /*2d00*/  HFMA2 R13, -RZ, RZ, 0, 0 ;  /* 0x00000000ff0d7431 */ /* 0x000fe400000001ff */
[----:B------:R-:W-:Y:S01]  /*2d10*/  IMAD.MOV.U32 R12, RZ, RZ, R17 ;  /* 0x000000ffff0c7224 */ /* 0x000fe200078e0011 */
[----:B------:R-:W-:Y:S02]  /*2d20*/  IADD3.X R9, PT, PT, RZ, ~R2, RZ, P0, !PT ;  /* 0x80000002ff097210 */ /* 0x000fe400007fe4ff */
[----:B------:R-:W-:-:S03]  /*2d30*/  MOV R2, R11 ;  /* 0x0000000b00027202 */ /* 0x000fc60000000f00 */
[----:B------:R-:W-:Y:S02]  /*2d40*/  IMAD R9, R9, R18, RZ ;  /* 0x0000001209097224 */ /* 0x000fe400078e02ff */
[----:B------:R-:W-:-:S04]  /*2d50*/  IMAD.WIDE.U32 R12, R18, R25, R12 ;  /* 0x00000019120c7225 */ /* 0x000fc800078e000c */
[----:B------:R-:W-:-:S04]  /*2d60*/  IMAD R9, R19, R25, R9 ;  /* 0x0000001913097224 */ /* 0x000fc800078e0209 */
[----:B------:R-:W-:-:S07]  /*2d70*/  IMAD.IADD R9, R13, 0x1, R9 ;  /* 0x000000010d097824 */ /* 0x000fce00078e0209 */
.L_x_414:
[----:B------:R-:W1:Y:S02]  /*2d80*/  LDC.64 R10, c[0x0][0x398] ;  /* 0x0000e600ff0a7b82 */ /* 0x000e640000000a00 */
[----:B-1----:R-:W-:-:S06]  /*2d90*/  IMAD.WIDE.U32 R16, R16, 0x8, R10 ;  /* 0x0000000810107825 */ /* 0x002fcc00078e000a */
[----:B------:R-:W2:Y:S01]  /*2da0*/  LDG.E.64 R16, desc[UR8][R16.64] ;  /* 0x0000000810107981 */ /* 0x000ea2000c1e1b00 */
[----:B------:R-:W-:Y:S02]  /*2db0*/  MOV R22, R20 ;  /* 0x0000001400167202 */ /* 0x000fe40000000f00 */
[----:B------:R-:W-:Y:S02]  /*2dc0*/  IADD3 R3, PT, PT, R3, -0x2, RZ ;  /* 0xfffffffe03037810 */ /* 0x000fe40007ffe0ff */
[----:B------:R-:W-:Y:S01]  /*2dd0*/  MOV R32, R2 ;  /* 0x0000000200207202 */ /* 0x000fe20000000f00 */
[-C--:B--2---:R-:W-:Y:S02]  /*2de0*/  IMAD R0, R17, R12.reuse, RZ ;  /* 0x0000000c11007224 */ /* 0x084fe400078e02ff */
[----:B------:R-:W-:-:S04]  /*2df0*/  IMAD.WIDE.U32 R28, R16, R12, R22 ;  /* 0x0000000c101c7225 */ /* 0x000fc800078e0016 */
[----:B------:R-:W-:-:S04]  /*2e00*/  IMAD R9, R16, R9, R0 ;  /* 0x0000000910097224 */ /* 0x000fc800078e0200 */
[----:B------:R-:W-:-:S07]  /*2e10*/  IMAD.IADD R29, R29, 0x1, R9 ;  /* 0x000000011d1d7824 */ /* 0x000fce00078e0209 */
.L_x_410:
        /* <DEDUP_REMOVED lines=10> */
[----:B------:R-:W-:Y:S01]  /*2ec0*/  IMAD.MOV R9, RZ, RZ, -R10 ;  /* 0x000000ffff097224 */ /* 0x000fe200078e0a0a */
[----:B------:R-:W-:Y:S01]  /*2ed0*/  ISETP.NE.U32.AND P1, PT, R10, RZ, PT ;  /* 0x000000ff0a00720c */ /* 0x000fe20003f25070 */
[----:B------:R-:W-:-:S05]  /*2ee0*/  IMAD.MOV.U32 R11, RZ, RZ, RZ ;  /* 0x000000ffff0b7224 */ /* 0x000fca00078e00ff */
        /* <DEDUP_REMOVED lines=13> */
[----:B------:R-:W-:-:S04]  /*2fc0*/  @!P1 LOP3.LUT R9, RZ, R10, RZ, 0x33, !PT ;  /* 0x0000000aff099212 */ /* 0x000fc800078e33ff */
[----:B------:R-:W-:Y:S01]  /*2fd0*/  MOV R10, R9 ;  /* 0x00000009000a7202 */ /* 0x000fe20000000f00 */
[----:B------:R-:W-:Y:S06]  /*2fe0*/  BRA `(.L_x_416) ;  /* 0x0000000000107947 */ /* 0x000fec0003800000 */
.L_x_415:
[----:B------:R-:W-:-:S07]  /*2ff0*/  MOV R0, 0x3010 ;  /* 0x0000301000007802 */ /* 0x000fce0000000f00 */
[----:B0-----:R-:W-:Y:S05]  /*3000*/  CALL.REL.NOINC `($__internal_9_$__cuda_sm20_rem_s64) ;  /* 0x00000010002c7944 */ /* 0x001fea0003c00000 */
[----:B------:R-:W-:Y:S02]  /*3010*/  MOV R10, R2 ;  /* 0x00000002000a7202 */ /* 0x000fe40000000f00 */
[----:B------:R-:W-:-:S07]  /*3020*/  MOV R11, R9 ;  /* 0x00000009000b7202 */ /* 0x000fce0000000f00 */
.L_x_416:
[----:B------:R-:W1:Y:S02]  /*3030*/  LDC.64 R12, c[0x0][0x398] ;  /* 0x0000e600ff0c7b82 */ /* 0x000e640000000a00 */
[----:B-1----:R-:W-:-:S06]  /*3040*/  IMAD.WIDE.U32 R2, R3, 0x8, R12 ;  /* 0x0000000803027825 */ /* 0x002fcc00078e000c */
[----:B------:R-:W2:Y:S02]  /*3050*/  LDG.E.64 R2, desc[UR8][R2.64] ;  /* 0x0000000802027981 */ /* 0x000ea4000c1e1b00 */
[-C--:B--2---:R-:W-:Y:S02]  /*3060*/  IMAD R9, R3, R10.reuse, RZ ;  /* 0x0000000a03097224 */ /* 0x084fe400078e02ff */
[----:B------:R-:W-:-:S04]  /*3070*/  IMAD.WIDE.U32 R28, R2, R10, R28 ;  /* 0x0000000a021c7225 */ /* 0x000fc800078e001c */
[----:B------:R-:W-:-:S04]  /*3080*/  IMAD R9, R2, R11, R9 ;  /* 0x0000000b02097224 */ /* 0x000fc800078e0209 */
[----:B------:R-:W-:-:S07]  /*3090*/  IMAD.IADD R29, R29, 0x1, R9 ;  /* 0x000000011d1d7824 */ /* 0x000fce00078e0209 */
.L_x_382:
[----:B------:R-:W1:Y:S02]  /*30a0*/  LDCU.64 UR10, c[0x0][0x388] ;  /* 0x00007100ff0a77ac */ /* 0x000e640008000a00 */
[----:B-1----:R-:W-:-:S04]  /*30b0*/  LEA R2, P0, R28, UR10, 0x1 ;  /* 0x0000000a1c027c11 */ /* 0x002fc8000f8008ff */
[----:B------:R-:W-:-:S05]  /*30c0*/  LEA.HI.X R3, R28, UR11, R29, 0x1, P0 ;  /* 0x0000000b1c037c11 */ /* 0x000fca00080f0c1d */
[----:B------:R-:W2:Y:S01]  /*30d0*/  LDG.E.U16 R2, desc[UR8][R2.64] ;  /* 0x0000000802027981 */ /* 0x000ea2000c1e1500 */
[----:B------:R-:W-:Y:S01]  /*30e0*/  HFMA2 R9, -RZ, RZ, 0.96630859375, -0.0022525787353515625 ;  /* 0x3bbb989dff097431 */ /* 0x000fe200000001ff */
[----:B------:R-:W-:Y:S02]  /*30f0*/  MOV R10, 0x437c0000 ;  /* 0x437c0000000a7802 */ /* 0x000fe40000000f00 */
[----:B------:R-:W-:Y:S01]  /*3100*/  ISETP.NE.AND P0, PT, R8, RZ, PT ;  /* 0x000000ff0800720c */ /* 0x000fe20003f05270 */
[----:B--2---:R-:W-:-:S05]  /*3110*/  HADD2.F32 R0, -RZ, R2.H0_H0 ;  /* 0x20000002ff007230 */ /* 0x004fca0000004100 */
[----:B------:R-:W-:-:S04]  /*3120*/  FFMA.SAT R9, R0, R9, 0.5 ;  /* 0x3f00000000097423 */ /* 0x000fc80000002009 */
[----:B------:R-:W-:-:S04]  /*3130*/  FFMA.RM R9, R9, R10, 12582913 ;  /* 0x4b40000109097423 */ /* 0x000fc8000000400a */
[C---:B------:R-:W-:Y:S01]  /*3140*/  FADD R11, R9.reuse, -12583039 ;  /* 0xcb40007f090b7421 */ /* 0x040fe20000000000 */
[----:B------:R-:W-:-:S03]  /*3150*/  IMAD.SHL.U32 R9, R9, 0x800000, RZ ;  /* 0x0080000009097824 */ /* 0x000fc600078e00ff */
[----:B------:R-:W-:-:S04]  /*3160*/  FFMA R11, R0, 1.4426950216293334961, -R11 ;  /* 0x3fb8aa3b000b7823 */ /* 0x000fc8000000080b */
[----:B------:R-:W-:-:S04]  /*3170*/  FFMA R11, R0, 1.925963033500011079e-08, R11 ;  /* 0x32a57060000b7823 */ /* 0x000fc8000000000b */
[----:B------:R-:W1:Y:S02]  /*3180*/  MUFU.EX2 R0, R11 ;  /* 0x0000000b00007308 */ /* 0x000e640000000800 */
[----:B-1----:R-:W-:-:S05]  /*3190*/  FMUL R0, R9, R0 ;  /* 0x0000000009007220 */ /* 0x002fca0000400000 */
[----:B------:R-:W-:-:S05]  /*31a0*/  F2FP.F16.F32.PACK_AB R0, RZ, R0 ;  /* 0x00000000ff00723e */ /* 0x000fca00000000ff */
[----:B------:R1:W-:Y:S01]  /*31b0*/  STS.U16 [R4], R0 ;  /* 0x0000000004007388 */ /* 0x0003e20000000400 */
[----:B------:R-:W-:Y:S06]  /*31c0*/  BAR.SYNC.DEFER_BLOCKING 0x0 ;  /* 0x0000000000007b1d */ /* 0x000fec0000010000 */
[----:B------:R-:W-:Y:S05]  /*31d0*/  @P0 EXIT ;  /* 0x000000000000094d */ /* 0x000fea0003800000 */
[----:B------:R-:W-:-:S13]  /*31e0*/  ISETP.GT.U32.AND P0, PT, R5, 0x1, PT ;  /* 0x000000010500780c */ /* 0x000fda0003f04070 */
[----:B------:R-:W2:Y:S01]  /*31f0*/  @!P0 S2R R3, SR_CgaCtaId ;  /* 0x0000000000038919 */ /* 0x000ea20000008800 */
[----:B-1----:R-:W-:-:S04]  /*3200*/  @!P0 MOV R0, 0x400 ;  /* 0x0000040000008802 */ /* 0x002fc80000000f00 */
[----:B--2---:R-:W-:-:S04]  /*3210*/  @!P0 LEA R0, R3, R0, 0x18 ;  /* 0x0000000003008211 */ /* 0x004fc800078ec0ff */
[----:B------:R-:W-:-:S06]  /*3220*/  @!P0 LEA R0, R7, R0, 0x1 ;  /* 0x0000000007008211 */ /* 0x000fcc00078e08ff */
[----:B------:R-:W1:Y:S02]  /*3230*/  @!P0 LDS.U16 R0, [R0] ;  /* 0x0000000000008984 */ /* 0x000e640000000400 */
[----:B-1----:R-:W-:Y:S01]  /*3240*/  @!P0 PRMT R8, R0, 0x7610, R8 ;  /* 0x0000761000088816 */ /* 0x002fe20000000008 */
[----:B------:R-:W-:Y:S06]  /*3250*/  @!P0 BRA `(.L_x_417) ;  /* 0x0000000800248947 */ /* 0x000fec0003800000 */
[----:B------:R-:W1:Y:S01]  /*3260*/  S2UR UR5, SR_CgaCtaId ;  /* 0x00000000000579c3 */ /* 0x000e620000008800 */
[----:B------:R-:W-:Y:S01]  /*3270*/  VIADD R0, R5, 0xfffffffe ;  /* 0xfffffffe05007836 */ /* 0x000fe20000000000 */
[----:B------:R-:W-:Y:S01]  /*3280*/  UMOV UR4, 0x400 ;  /* 0x0000040000047882 */ /* 0x000fe20000000000 */
[----:B------:R-:W-:Y:S02]  /*3290*/  SHF.L.U32 R7, R7, 0x1, RZ ;  /* 0x0000000107077819 */ /* 0x000fe400000006ff */
[----:B------:R-:W-:Y:S02]  /*32a0*/  IADD3 R5, PT, PT, R5, -0x1, RZ ;  /* 0xffffffff05057810 */ /* 0x000fe40007ffe0ff */
[----:B------:R-:W-:Y:S02]  /*32b0*/  ISETP.GE.U32.AND P0, PT, R0, 0xf, PT ;  /* 0x0000000f0000780c */ /* 0x000fe40003f06070 */
[----:B------:R-:W-:Y:S01]  /*32c0*/  LOP3.LUT R0, R5, 0xf, RZ, 0xc0, !PT ;  /* 0x0000000f05007812 */ /* 0x000fe200078ec0ff */
[----:B-1----:R-:W-:-:S03]  /*32d0*/  ULEA UR5, UR5, UR4, 0x18 ;  /* 0x0000000405057291 */ /* 0x002fc6000f8ec0ff */
[----:B------:R-:W-:-:S03]  /*32e0*/  UMOV UR4, 0x1 ;  /* 0x0000000100047882 */ /* 0x000fc60000000000 */
[----:B------:R-:W-:-:S03]  /*32f0*/  IADD3 R2, PT, PT, R7, UR5, RZ ;  /* 0x0000000507027c10 */ /* 0x000fc6000fffe0ff */
[----:B------:R1:W2:Y:S01]  /*3300*/  LDS.U16 R8, [R7+UR5] ;  /* 0x0000000507087984 */ /* 0x0002a20008000400 */
[----:B------:R-:W-:Y:S05]  /*3310*/  @!P0 BRA `(.L_x_418) ;  /* 0x0000000000f88947 */ /* 0x000fea0003800000 */
[----:B------:R-:W-:Y:S01]  /*3320*/  IMAD R3, R6, 0x2, R7 ;  /* 0x0000000206037824 */ /* 0x000fe200078e0207 */
[----:B0-----:R-:W-:Y:S01]  /*3330*/  LOP3.LUT R4, R5, 0xfffffff0, RZ, 0xc0, !PT ;  /* 0xfffffff005047812 */ /* 0x001fe200078ec0ff */
[----:B------:R-:W-:Y:S01]  /*3340*/  UMOV UR6, 0x1 ;  /* 0x0000000100067882 */ /* 0x000fe20000000000 */
[----:B------:R-:W-:Y:S02]  /*3350*/  UMOV UR4, URZ ;  /* 0x000000ff00047c82 */ /* 0x000fe40008000000 */
[----:B------:R-:W-:Y:S02]  /*3360*/  IADD3 R3, PT, PT, R3, UR5, RZ ;  /* 0x0000000503037c10 */ /* 0x000fe4000fffe0ff */
[----:B------:R-:W-:-:S07]  /*3370*/  IADD3 R4, PT, PT, -R4, RZ, RZ ;  /* 0x000000ff04047210 */ /* 0x000fce0007ffe1ff */
.L_x_419:
[----:B------:R-:W-:Y:S01]  /*3380*/  IMAD R9, R6, UR6, RZ ;  /* 0x0000000606097c24 */ /* 0x000fe2000f8e02ff */
[----:B------:R0:W2:Y:S01]  /*3390*/  LDS.U16 R23, [R3] ;  /* 0x0000000003177984 */ /* 0x0000a20000000400 */
[----:B------:R-:W-:Y:S01]  /*33a0*/  IADD3 R4, PT, PT, R4, 0x10, RZ ;  /* 0x0000001004047810 */ /* 0x000fe20007ffe0ff */
[----:B------:R-:W-:Y:S01]  /*33b0*/  UIADD3 UR4, UPT, UPT, UR4, 0x10, URZ ;  /* 0x0000001004047890 */ /* 0x000fe2000fffe0ff */
[----:B------:R-:W-:Y:S01]  /*33c0*/  IMAD R9, R9, 0x2, R2 ;  /* 0x0000000209097824 */ /* 0x000fe200078e0202 */
[----:B------:R-:W-:Y:S01]  /*33d0*/  UIADD3 UR6, UPT, UPT, UR6, 0x10, URZ ;  /* 0x0000001006067890 */ /* 0x000fe2000fffe0ff */
[----:B------:R-:W-:-:S03]  /*33e0*/  ISETP.NE.AND P0, PT, R4, RZ, PT ;  /* 0x000000ff0400720c */ /* 0x000fc60003f05270 */
[C---:B------:R-:W-:Y:S02]  /*33f0*/  LEA R13, R6.reuse, R9, 0x1 ;  /* 0x00000009060d7211 */ /* 0x040fe400078e08ff */
[C---:B0-----:R-:W-:Y:S02]  /*3400*/  LEA R3, R6.reuse, R3, 0x5 ;  /* 0x0000000306037211 */ /* 0x041fe400078e28ff */
        /* <DEDUP_REMOVED lines=13> */
[----:B--2---:R-:W-:Y:S01]  /*34e0*/  HADD2 R8, R8.H0_H0, R23.H0_H0 ;  /* 0x2000001708087230 */ /* 0x004fe20000000800 */
[----:B------:R-:W2:Y:S03]  /*34f0*/  LDS.U16 R19, [R19] ;  /* 0x0000000013137984 */ /* 0x000ea60000000400 */
[C---:B0-----:R-:W-:Y:S01]  /*3500*/  IMAD R13, R6.reuse, 0x2, R33 ;  /* 0x00000002060d7824 */ /* 0x041fe200078e0221 */
[----:B------:R-:W0:Y:S04]  /*3510*/  LDS.U16 R17, [R33] ;  /* 0x0000000021117984 */ /* 0x000e280000000400 */
[----:B------:R-:W-:-:S02]  /*3520*/  LEA R35, R6, R13, 0x1 ;  /* 0x0000000d06237211 */ /* 0x000fc400078e08ff */
[----:B------:R-:W0:Y:S01]  /*3530*/  LDS.U16 R13, [R13] ;  /* 0x000000000d0d7984 */ /* 0x000e220000000400 */
[----:B---3--:R-:W-:Y:S01]  /*3540*/  HADD2 R8, R8.H0_H0, R25.H0_H0 ;  /* 0x2000001908087230 */ /* 0x008fe20000000800 */
[C---:B-1----:R-:W-:Y:S02]  /*3550*/  LEA R31, R6.reuse, R35, 0x1 ;  /* 0x00000023061f7211 */ /* 0x042fe400078e08ff */
[----:B------:R-:W1:Y:S01]  /*3560*/  LDS.U16 R23, [R35] ;  /* 0x0000000023177984 */ /* 0x000e620000000400 */
[----:B----4-:R-:W-:Y:S02]  /*3570*/  HADD2 R8, R8.H0_H0, R27.H0_H0 ;  /* 0x2000001b08087230 */ /* 0x010fe40000000800 */
[C---:B------:R-:W-:Y:S02]  /*3580*/  IMAD R25, R6.reuse, 0x2, R31 ;  /* 0x0000000206197824 */ /* 0x040fe400078e021f */
[----:B------:R-:W3:Y:S03]  /*3590*/  LDS.U16 R31, [R31] ;  /* 0x000000001f1f7984 */ /* 0x000ee60000000400 */
[C---:B------:R-:W-:Y:S01]  /*35a0*/  LEA R27, R6.reuse, R25, 0x1 ;  /* 0x00000019061b7211 */ /* 0x040fe200078e08ff */
[----:B-----5:R-:W-:Y:S01]  /*35b0*/  HADD2 R8, R8.H0_H0, R29.H0_H0 ;  /* 0x2000001d08087230 */ /* 0x020fe20000000800 */
[----:B------:R-:W4:Y:S02]  /*35c0*/  LDS.U16 R25, [R25] ;  /* 0x0000000019197984 */ /* 0x000f240000000400 */
[C---:B------:R-:W-:Y:S01]  /*35d0*/  LEA R29, R6.reuse, R27, 0x1 ;  /* 0x0000001b061d7211 */ /* 0x040fe200078e08ff */
[----:B------:R-:W-:Y:S01]  /*35e0*/  HADD2 R8, R8.H0_H0, R9.H0_H0 ;  /* 0x2000000908087230 */ /* 0x000fe20000000800 */
[----:B------:R-:W5:Y:S03]  /*35f0*/  LDS.U16 R27, [R27] ;  /* 0x000000001b1b7984 */ /* 0x000f660000000400 */
[----:B------:R-:W-:Y:S01]  /*3600*/  IMAD R10, R6, 0x2, R29 ;  /* 0x00000002060a7824 */ /* 0x000fe200078e021d */
[----:B------:R-:W5:Y:S01]  /*3610*/  LDS.U16 R9, [R29] ;  /* 0x000000001d097984 */ /* 0x000f620000000400 */
[----:B------:R-:W-:-:S03]  /*3620*/  HADD2 R8, R8.H0_H0, R21.H0_H0 ;  /* 0x2000001508087230 */ /* 0x000fc60000000800 */
[----:B------:R-:W5:Y:S01]  /*3630*/  LDS.U16 R21, [R10] ;  /* 0x000000000a157984 */ /* 0x000f620000000400 */
[----:B------:R-:W-:-:S04]  /*3640*/  HADD2 R8, R8.H0_H0, R11.H0_H0 ;  /* 0x2000000b08087230 */ /* 0x000fc80000000800 */
[----:B--2---:R-:W-:-:S04]  /*3650*/  HADD2 R8, R8.H0_H0, R19.H0_H0 ;  /* 0x2000001308087230 */ /* 0x004fc80000000800 */
[----:B0-----:R-:W-:-:S04]  /*3660*/  HADD2 R8, R8.H0_H0, R17.H0_H0 ;  /* 0x2000001108087230 */ /* 0x001fc80000000800 */
[----:B------:R-:W-:-:S04]  /*3670*/  HADD2 R8, R8.H0_H0, R13.H0_H0 ;  /* 0x2000000d08087230 */ /* 0x000fc80000000800 */
[----:B-1----:R-:W-:-:S04]  /*3680*/  HADD2 R8, R8.H0_H0, R23.H0_H0 ;  /* 0x2000001708087230 */ /* 0x002fc80000000800 */
[----:B---3--:R-:W-:-:S04]  /*3690*/  HADD2 R8, R8.H0_H0, R31.H0_H0 ;  /* 0x2000001f08087230 */ /* 0x008fc80000000800 */
[----:B----4-:R-:W-:-:S04]  /*36a0*/  HADD2 R8, R8.H0_H0, R25.H0_H0 ;  /* 0x2000001908087230 */ /* 0x010fc80000000800 */
[----:B-----5:R-:W-:-:S04]  /*36b0*/  HADD2 R8, R8.H0_H0, R27.H0_H0 ;  /* 0x2000001b08087230 */ /* 0x020fc80000000800 */
[----:B------:R-:W-:-:S04]  /*36c0*/  HADD2 R8, R8.H0_H0, R9.H0_H0 ;  /* 0x2000000908087230 */ /* 0x000fc80000000800 */
[----:B------:R-:W-:Y:S01]  /*36d0*/  HADD2 R8, R8.H0_H0, R21.H0_H0 ;  /* 0x2000001508087230 */ /* 0x000fe20000000800 */
[----:B------:R-:W-:Y:S06]  /*36e0*/  @P0 BRA `(.L_x_419) ;  /* 0xfffffffc00240947 */ /* 0x000fec000383ffff */
[----:B------:R-:W-:-:S12]  /*36f0*/  UIADD3 UR4, UPT, UPT, UR4, 0x1, URZ ;  /* 0x0000000104047890 */ /* 0x000fd8000fffe0ff */
.L_x_418:
        /* <DEDUP_REMOVED lines=10> */
[----:B------:R-:W2:Y:S02]  /*37a0*/  LDS.U16 R3, [R3] ;  /* 0x0000000003037984 */ /* 0x000ea40000000400 */
[C---:B------:R-:W-:Y:S02]  /*37b0*/  LEA R11, R6.reuse, R9, 0x1 ;  /* 0x00000009060b7211 */ /* 0x040fe400078e08ff */
[----:B------:R-:W3:Y:S03]  /*37c0*/  LDS.U16 R0, [R9] ;  /* 0x0000000009007984 */ /* 0x000ee60000000400 */
[C---:B------:R-:W-:Y:S02]  /*37d0*/  IMAD R13, R6.reuse, 0x2, R11 ;  /* 0x00000002060d7824 */ /* 0x040fe400078e020b */
[----:B------:R-:W4:Y:S03]  /*37e0*/  LDS.U16 R11, [R11] ;  /* 0x000000000b0b7984 */ /* 0x000f260000000400 */
[----:B------:R-:W-:-:S02]  /*37f0*/  LEA R17, R6, R13, 0x1 ;  /* 0x0000000d06117211 */ /* 0x000fc400078e08ff */
[----:B------:R-:W5:Y:S02]  /*3800*/  LDS.U16 R13, [R13] ;  /* 0x000000000d0d7984 */ /* 0x000f640000000400 */
[C---:B------:R-:W-:Y:S02]  /*3810*/  LEA R19, R6.reuse, R17, 0x1 ;  /* 0x0000001106137211 */ /* 0x040fe400078e08ff */
[----:B------:R-:W1:Y:S03]  /*3820*/  LDS.U16 R17, [R17] ;  /* 0x0000000011117984 */ /* 0x000e660000000400 */
[C---:B------:R-:W-:Y:S02]  /*3830*/  IMAD R21, R6.reuse, 0x2, R19 ;  /* 0x0000000206157824 */ /* 0x040fe400078e0213 */
[----:B------:R-:W1:Y:S03]  /*3840*/  LDS.U16 R19, [R19] ;  /* 0x0000000013137984 */ /* 0x000e660000000400 */
[----:B0-----:R-:W-:-:S02]  /*3850*/  LEA R4, R6, R21, 0x1 ;  /* 0x0000001506047211 */ /* 0x001fc400078e08ff */
[----:B------:R-:W0:Y:S04]  /*3860*/  LDS.U16 R21, [R21] ;  /* 0x0000000015157984 */ /* 0x000e280000000400 */
[----:B------:R-:W0:Y:S01]  /*3870*/  LDS.U16 R9, [R4] ;  /* 0x0000000004097984 */ /* 0x000e220000000400 */
[----:B--2---:R-:W-:-:S04]  /*3880*/  HADD2 R3, R8.H0_H0, R3.H0_H0 ;  /* 0x2000000308037230 */ /* 0x004fc80000000800 */
[----:B---3--:R-:W-:-:S04]  /*3890*/  HADD2 R0, R3.H0_H0, R0.H0_H0 ;  /* 0x2000000003007230 */ /* 0x008fc80000000800 */
[----:B----4-:R-:W-:-:S04]  /*38a0*/  HADD2 R0, R0.H0_H0, R11.H0_H0 ;  /* 0x2000000b00007230 */ /* 0x010fc80000000800 */
[----:B-----5:R-:W-:-:S04]  /*38b0*/  HADD2 R0, R0.H0_H0, R13.H0_H0 ;  /* 0x2000000d00007230 */ /* 0x020fc80000000800 */
[----:B-1----:R-:W-:-:S04]  /*38c0*/  HADD2 R0, R0.H0_H0, R17.H0_H0 ;  /* 0x2000001100007230 */ /* 0x002fc80000000800 */
[----:B------:R-:W-:-:S04]  /*38d0*/  HADD2 R0, R0.H0_H0, R19.H0_H0 ;  /* 0x2000001300007230 */ /* 0x000fc80000000800 */
[----:B0-----:R-:W-:-:S04]  /*38e0*/  HADD2 R0, R0.H0_H0, R21.H0_H0 ;  /* 0x2000001500007230 */ /* 0x001fc80000000800 */
[----:B------:R-:W-:-:S07]  /*38f0*/  HADD2 R8, R0.H0_H0, R9.H0_H0 ;  /* 0x2000000900087230 */ /* 0x000fce0000000800 */
.L_x_421:
        /* <DEDUP_REMOVED lines=9> */
[----:B------:R-:W2:Y:S03]  /*3990*/  LDS.U16 R3, [R3] ;  /* 0x0000000003037984 */ /* 0x000ea60000000400 */
[C---:B------:R-:W-:Y:S02]  /*39a0*/  LEA R11, R6.reuse, R9, 0x1 ;  /* 0x00000009060b7211 */ /* 0x040fe400078e08ff */
[----:B------:R-:W3:Y:S02]  /*39b0*/  LDS.U16 R9, [R9] ;  /* 0x0000000009097984 */ /* 0x000ee40000000400 */
[----:B------:R-:W-:Y:S02]  /*39c0*/  LEA R0, R6, R11, 0x1 ;  /* 0x0000000b06007211 */ /* 0x000fe400078e08ff */
[----:B------:R-:W4:Y:S04]  /*39d0*/  LDS.U16 R11, [R11] ;  /* 0x000000000b0b7984 */ /* 0x000f280000000400 */
[----:B------:R-:W5:Y:S01]  /*39e0*/  LDS.U16 R13, [R0] ;  /* 0x00000000000d7984 */ /* 0x000f620000000400 */
[----:B--2---:R-:W-:-:S04]  /*39f0*/  HADD2 R8, R8.H0_H0, R3.H0_H0 ;  /* 0x2000000308087230 */ /* 0x004fc80000000800 */
[----:B---3--:R-:W-:-:S04]  /*3a00*/  HADD2 R8, R8.H0_H0, R9.H0_H0 ;  /* 0x2000000908087230 */ /* 0x008fc80000000800 */
[----:B----4-:R-:W-:-:S04]  /*3a10*/  HADD2 R8, R8.H0_H0, R11.H0_H0 ;  /* 0x2000000b08087230 */ /* 0x010fc80000000800 */
[----:B-----5:R-:W-:-:S07]  /*3a20*/  HADD2 R8, R8.H0_H0, R13.H0_H0 ;  /* 0x2000000d08087230 */ /* 0x020fce0000000800 */
.L_x_422:
[----:B------:R-:W-:Y:S05]  /*3a30*/  @!P1 BRA `(.L_x_420) ;  /* 0x0000000000289947 */ /* 0x000fea0003800000 */
[----:B------:R-:W-:Y:S01]  /*3a40*/  IMAD R0, R6, UR4, RZ ;  /* 0x0000000406007c24 */ /* 0x000fe2000f8e02ff */
[----:B------:R-:W-:-:S03]  /*3a50*/  IADD3 R5, PT, PT, -R5, RZ, RZ ;  /* 0x000000ff05057210 */ /* 0x000fc60007ffe1ff */
[----:B------:R-:W-:-:S05]  /*3a60*/  IMAD R0, R0, 0x2, R7 ;  /* 0x0000000200007824 */ /* 0x000fca00078e0207 */
[----:B------:R-:W-:-:S07]  /*3a70*/  IADD3 R3, PT, PT, R0, UR5, RZ ;  /* 0x0000000500037c10 */ /* 0x000fce000fffe0ff */
.L_x_423:
[----:B------:R3:W2:Y:S01]  /*3a80*/  LDS.U16 R9, [R3] ;  /* 0x0000000003097984 */ /* 0x0006a20000000400 */
[----:B------:R-:W-:-:S05]  /*3a90*/  VIADD R5, R5, 0x1 ;  /* 0x0000000105057836 */ /* 0x000fca0000000000 */
[----:B------:R-:W-:Y:S02]  /*3aa0*/  ISETP.NE.AND P0, PT, R5, RZ, PT ;  /* 0x000000ff0500720c */ /* 0x000fe40003f05270 */
[----:B---3--:R-:W-:Y:S01]  /*3ab0*/  LEA R3, R6, R3, 0x1 ;  /* 0x0000000306037211 */ /* 0x008fe200078e08ff */
[----:B--2---:R-:W-:-:S10]  /*3ac0*/  HADD2 R8, R8.H0_H0, R9.H0_H0 ;  /* 0x2000000908087230 */ /* 0x004fd40000000800 */
[----:B------:R-:W-:Y:S05]  /*3ad0*/  @P0 BRA `(.L_x_423) ;  /* 0xfffffffc00e80947 */ /* 0x000fea000383ffff */
.L_x_420:
[----:B--2---:R2:W-:Y:S02]  /*3ae0*/  STS.U16 [R7+UR5], R8 ;  /* 0x0000000807007988 */ /* 0x0045e40008000405 */
.L_x_417:
[----:B------:R-:W3:Y:S01]  /*3af0*/  LDC.64 R2, c[0x0][0x3a8] ;  /* 0x0000ea00ff027b82 */ /* 0x000ee20000000a00 */
[----:B------:R-:W4:Y:S01]  /*3b00*/  LDCU.64 UR4, c[0x0][0x380] ;  /* 0x00007000ff0477ac */ /* 0x000f220008000a00 */
[----:B------:R-:W-:-:S03]  /*3b10*/  HFMA2 R15, -RZ, RZ, 0, 0 ;  /* 0x00000000ff0f7431 */ /* 0x000fc600000001ff */
[----:B---3--:R-:W-:-:S04]  /*3b20*/  IMAD.WIDE.U32 R14, R2, UR7, R14 ;  /* 0x00000007020e7c25 */ /* 0x008fc8000f8e000e */
[----:B------:R-:W-:Y:S01]  /*3b30*/  IMAD R3, R3, UR7, R15 ;  /* 0x0000000703037c24 */ /* 0x000fe2000f8e020f */
[----:B----4-:R-:W-:-:S04]  /*3b40*/  LEA R2, P0, R14, UR4, 0x1 ;  /* 0x000000040e027c11 */ /* 0x010fc8000f8008ff */
[----:B------:R-:W-:-:S05]  /*3b50*/  LEA.HI.X R3, R14, UR5, R3, 0x1, P0 ;  /* 0x000000050e037c11 */ /* 0x000fca00080f0c03 */
[----:B------:R-:W-:Y:S01]  /*3b60*/  STG.E.U16 desc[UR8][R2.64], R8 ;  /* 0x0000000802007986 */ /* 0x000fe2000c101508 */
[----:B------:R-:W-:Y:S05]  /*3b70*/  EXIT ;  /* 0x000000000000794d */ /* 0x000fea0003800000 */
        .weak           $__internal_8_$__cuda_sm20_div_s64
        .type           $__internal_8_$__cuda_sm20_div_s64,@function
        .size           $__internal_8_$__cuda_sm20_div_s64,($__internal_9_$__cuda_sm20_rem_s64 - $__internal_8_$__cuda_sm20_div_s64)
$__internal_8_$__cuda_sm20_div_s64:
        /* <DEDUP_REMOVED lines=83> */
[----:B------:R-:W-:Y:S06]  /*40b0*/  RET.REL.NODEC R12 `(contiguous_logsumexp3_f16) ;  /* 0xffffffbc0cd07950 */ /* 0x000fec0003c3ffff */
        .weak           $__internal_9_$__cuda_sm20_rem_s64
        .type           $__internal_9_$__cuda_sm20_rem_s64,@function
        .size           $__internal_9_$__cuda_sm20_rem_s64,(.L_x_30325 - $__internal_9_$__cuda_sm20_rem_s64)
$__internal_9_$__cuda_sm20_rem_s64:
        /* <DEDUP_REMOVED lines=66> */
[----:B------:R-:W-:Y:S06]  /*44e0*/  RET.REL.NODEC R10 `(contiguous_logsumexp3_f16) ;  /* 0xffffffb80ac47950 */ /* 0x000fec0003c3ffff */
.L_x_424:
        /* <DEDUP_REMOVED lines=9> */
.L_x_30325:


//--------------------- .text.contiguous_logsumexp22_f16 --------------------------
	.section	.text.contiguous_logsumexp22_f16,"ax",@progbits
	.align	128
        .global         contiguous_logsumexp22_f16
        .type           contiguous_logsumexp22_f16,@function
        .size           contiguous_logsumexp22_f16,(.L_x_30962 - contiguous_logsumexp22_f16)
        .other          contiguous_logsumexp22_f16,@"STO_CUDA_ENTRY STV_DEFAULT"
contiguous_logsumexp22_f16:
.text.contiguous_logsumexp22_f16:
[----:B------:R-:W-:Y:S08]  /*0000*/  LDC R1, c[0x0][0x37c] ;  /* 0x0000df00ff017b82 */ /* 0x000ff00000000800 */
[----:B------:R-:W0:Y:S01]  /*0010*/  S2UR UR4, SR_CTAID.Y ;  /* 0x00000000000479c3 */ /* 0x000e220000002600 */
[----:B------:R-:W0:Y:S01]  /*0020*/  LDCU.64 UR8, c[0x0][0x390] ;  /* 0x00007200ff0877ac */ /* 0x000e220008000a00 */
[----:B------:R-:W1:Y:S06]  /*0030*/  S2R R0, SR_TID.X ;  /* 0x0000000000007919 */ /* 0x000e6c0000002100 */
[----:B------:R-:W2:Y:S08]  /*0040*/  LDC.64 R2, c[0x0][0x3a0] ;  /* 0x0000e800ff027b82 */ /* 0x000eb00000000a00 */
[----:B------:R-:W3:Y:S01]  /*0050*/  S2UR UR5, SR_CgaCtaId ;  /* 0x00000000000579c3 */ /* 0x000ee20000008800 */
[----:B0-----:R-:W-:-:S07]  /*0060*/  UIADD3 UR8, UP0, UPT, UR4, UR8, URZ ;  /* 0x0000000804087290 */ /* 0x001fce000ff1e0ff */
[----:B------:R-:W0:Y:S01]  /*0070*/  S2UR UR6, SR_CTAID.X ;  /* 0x00000000000679c3 */ /* 0x000e220000002500 */
[----:B------:R-:W-:Y:S01]  /*0080*/  UMOV UR4, 0x400 ;  /* 0x0000040000047882 */ /* 0x000fe20000000000 */
[----:B------:R-:W-:Y:S01]  /*0090*/  UIADD3.X UR9, UPT, UPT, URZ, UR9, URZ, UP0, !UPT ;  /* 0x00000009ff097290 */ /* 0x000fe200087fe4ff */
[----:B--2---:R-:W-:-:S05]  /*00a0*/  ISETP.LE.U32.AND P0, PT, R2, UR8, PT ;  /* 0x0000000802007c0c */ /* 0x004fca000bf03070 */
[----:B------:R-:W-:-:S05]  /*00b0*/  IMAD.U32 R2, RZ, RZ, UR9 ;  /* 0x00000009ff027e24 */ /* 0x000fca000f8e00ff */
[----:B------:R-:W-:Y:S01]  /*00c0*/  ISETP.GE.U32.AND.EX P0, PT, R2, R3, PT, P0 ;  /* 0x000000030200720c */ /* 0x000fe20003f06100 */
[----:B---3--:R-:W-:Y:S01]  /*00d0*/  ULEA UR4, UR5, UR4, 0x18 ;  /* 0x0000000405047291 */ /* 0x008fe2000f8ec0ff */
[----:B------:R-:W2:Y:S05]  /*00e0*/  LDC R3, c[0x0][0x360] ;  /* 0x0000d800ff037b82 */ /* 0x000eaa0000000800 */
[----:B-1----:R-:W-:-:S05]  /*00f0*/  LEA R2, R0, UR4, 0x1 ;  /* 0x0000000400027c11 */ /* 0x002fca000f8e08ff */
[----:B------:R1:W-:Y:S01]  /*0100*/  STS.U16 [R2], RZ ;  /* 0x000000ff02007388 */ /* 0x0003e20000000400 */
[----:B0-----:R-:W-:Y:S05]  /*0110*/  @P0 EXIT ;  /* 0x000000000000094d */ /* 0x001fea0003800000 */
[----:B------:R-:W0:Y:S01]  /*0120*/  LDC.64 R10, c[0x0][0x398] ;  /* 0x0000e600ff0a7b82 */ /* 0x000e220000000a00 */
[----:B--2---:R-:W-:Y:S01]  /*0130*/  IMAD R5, R3, UR6, RZ ;  /* 0x0000000603057c24 */ /* 0x004fe2000f8e02ff */
[----:B------:R-:W2:Y:S01]  /*0140*/  LDCU.64 UR14, c[0x0][0x358] ;  /* 0x00006b00ff0e77ac */ /* 0x000ea20008000a00 */
[----:B------:R-:W-:Y:S02]  /*0150*/  BSSY.RECONVERGENT B0, `(.L_x_425) ;  /* 0x0000025000007945 */ /* 0x000fe40003800200 */
[----:B------:R-:W-:-:S05]  /*0160*/  IMAD R4, R5, 0x2, R0 ;  /* 0x0000000205047824 */ /* 0x000fca00078e0200 */
[----:B------:R-:W-:-:S04]  /*0170*/  IADD3 R8, PT, PT, R4, R3, RZ ;  /* 0x0000000304087210 */ /* 0x000fc80007ffe0ff */
[----:B0-----:R-:W-:-:S04]  /*0180*/  ISETP.GE.U32.AND P0, PT, R8, R10, PT ;  /* 0x0000000a0800720c */ /* 0x001fc80003f06070 */
[----:B------:R-:W-:-:S13]  /*0190*/  ISETP.GE.U32.AND.EX P0, PT, RZ, R11, PT, P0 ;  /* 0x0000000bff00720c */ /* 0x000fda0003f06100 */
[----:B--2---:R-:W-:Y:S05]  /*01a0*/  @P0 BRA `(.L_x_426) ;  /* 0x0000000000480947 */ /* 0x004fea0003800000 */
        /* <DEDUP_REMOVED lines=15> */
[----:B--2---:R-:W-:-:S05]  /*02a0*/  HADD2 R11, R6.H0_H0, R11.H0_H0 ;  /* 0x2000000b060b7230 */ /* 0x004fca0000000800 */
[----:B------:R0:W-:Y:S01]  /*02b0*/  STS.U16 [R2], R11 ;  /* 0x0000000b02007388 */ /* 0x0001e20000000400 */
[----:B------:R-:W-:Y:S05]  /*02c0*/  BRA `(.L_x_427) ;  /* 0x0000000000347947 */ /* 0x000fea0003800000 */
.L_x_426:
        /* <DEDUP_REMOVED lines=13> */
.L_x_427:
[----:B------:R-:W-:Y:S05]  /*03a0*/  BSYNC.RECONVERGENT B0 ;  /* 0x0000000000007941 */ /* 0x000fea0003800200 */
.L_x_425:
[----:B------:R-:W-:Y:S01]  /*03b0*/  BAR.SYNC.DEFER_BLOCKING 0x0 ;  /* 0x0000000000007b1d */ /* 0x000fe20000010000 */
[----:B------:R-:W-:Y:S02]  /*03c0*/  ISETP.GE.U32.AND P1, PT, R3, 0x42, PT ;  /* 0x000000420300780c */ /* 0x000fe40003f26070 */
[----:B------:R-:W-:-:S11]  /*03d0*/  ISETP.GT.U32.AND P0, PT, R0, 0x1f, PT ;  /* 0x0000001f0000780c */ /* 0x000fd60003f04070 */
[----:B------:R-:W-:Y:S05]  /*03e0*/  @!P1 BRA `(.L_x_428) ;  /* 0x0000000000309947 */ /* 0x000fea0003800000 */
.L_x_429:
[----:B--2---:R-:W-:-:S04]  /*03f0*/  SHF.R.U32.HI R7, RZ, 0x1, R3 ;  /* 0x00000001ff077819 */ /* 0x004fc80000011603 */
[----:B------:R-:W-:-:S13]  /*0400*/  ISETP.GE.U32.AND P1, PT, R0, R7, PT ;  /* 0x000000070000720c */ /* 0x000fda0003f26070 */
[----:B------:R-:W-:Y:S01]  /*0410*/  @!P1 LOP3.LUT R5, R3, 0x7fe, RZ, 0xc0, !PT ;  /* 0x000007fe03059812 */ /* 0x000fe200078ec0ff */
[----:B------:R-:W-:Y:S04]  /*0420*/  @!P1 LDS.U16 R4, [R2] ;  /* 0x0000000002049984 */ /* 0x000fe80000000400 */
[----:B------:R-:W-:-:S06]  /*0430*/  @!P1 IMAD.IADD R5, R2, 0x1, R5 ;  /* 0x0000000102059824 */ /* 0x000fcc00078e0205 */
[----:B------:R-:W2:Y:S02]  /*0440*/  @!P1 LDS.U16 R5, [R5] ;  /* 0x0000000005059984 */ /* 0x000ea40000000400 */
[----:B--2---:R-:W-:-:S05]  /*0450*/  @!P1 HADD2 R4, R4.H0_H0, R5.H0_H0 ;  /* 0x2000000504049230 */ /* 0x004fca0000000800 */
[----:B------:R3:W-:Y:S01]  /*0460*/  @!P1 STS.U16 [R2], R4 ;  /* 0x0000000402009388 */ /* 0x0007e20000000400 */
[----:B------:R-:W-:Y:S01]  /*0470*/  BAR.SYNC.DEFER_BLOCKING 0x0 ;  /* 0x0000000000007b1d */ /* 0x000fe20000010000 */
[----:B------:R-:W-:Y:S02]  /*0480*/  ISETP.GT.U32.AND P1, PT, R3, 0x83, PT ;  /* 0x000000830300780c */ /* 0x000fe40003f24070 */
[----:B------:R-:W-:-:S11]  /*0490*/  MOV R3, R7 ;  /* 0x0000000700037202 */ /* 0x000fd60000000f00 */
[----:B---3--:R-:W-:Y:S05]  /*04a0*/  @P1 BRA `(.L_x_429) ;  /* 0xfffffffc00d01947 */ /* 0x008fea000383ffff */
.L_x_428:
[----:B------:R-:W-:Y:S05]  /*04b0*/  @P0 EXIT ;  /* 0x000000000000094d */ /* 0x000fea0003800000 */
[----:B------:R-:W-:Y:S01]  /*04c0*/  LDS.U16 R3, [R2] ;  /* 0x0000000002037984 */ /* 0x000fe20000000400 */
[----:B------:R-:W-:-:S03]  /*04d0*/  ISETP.NE.AND P0, PT, R0, RZ, PT ;  /* 0x000000ff0000720c */ /* 0x000fc60003f05270 */
[----:B------:R-:W3:Y:S04]  /*04e0*/  LDS.U16 R4, [R2+0x40] ;  /* 0x0000400002047984 */ /* 0x000ee80000000400 */
[----:B------:R-:W4:Y:S04]  /*04f0*/  LDS.U16 R6, [R2+0x20] ;  /* 0x0000200002067984 */ /* 0x000f280000000400 */
[----:B------:R-:W5:Y:S04]  /*0500*/  LDS.U16 R5, [R2+0x10] ;  /* 0x0000100002057984 */ /* 0x000f680000000400 */
[----:B------:R-:W0:Y:S04]  /*0510*/  LDS.U16 R8, [R2+0x8] ;  /* 0x0000080002087984 */ /* 0x000e280000000400 */
[----:B--2---:R-:W2:Y:S04]  /*0520*/  LDS.U16 R7, [R2+0x4] ;  /* 0x0000040002077984 */ /* 0x004ea80000000400 */
[----:B------:R-:W1:Y:S01]  /*0530*/  LDS.U16 R10, [R2+0x2] ;  /* 0x00000200020a7984 */ /* 0x000e620000000400 */
[----:B---3--:R-:W-:-:S04]  /*0540*/  HADD2 R3, R3.H0_H0, R4.H0_H0 ;  /* 0x2000000403037230 */ /* 0x008fc80000000800 */
[----:B----4-:R-:W-:Y:S01]  /*0550*/  HADD2 R6, R3.H0_H0, R6.H0_H0 ;  /* 0x2000000603067230 */ /* 0x010fe20000000800 */
[----:B------:R3:W-:Y:S03]  /*0560*/  STS.U16 [R2], R3 ;  /* 0x0000000302007388 */ /* 0x0007e60000000400 */
[----:B-----5:R-:W-:Y:S01]  /*0570*/  HADD2 R5, R6.H0_H0, R5.H0_H0 ;  /* 0x2000000506057230 */ /* 0x020fe20000000800 */
[----:B------:R3:W-:Y:S03]  /*0580*/  STS.U16 [R2], R6 ;  /* 0x0000000602007388 */ /* 0x0007e60000000400 */
[----:B0-----:R-:W-:Y:S01]  /*0590*/  HADD2 R8, R5.H0_H0, R8.H0_H0 ;  /* 0x2000000805087230 */ /* 0x001fe20000000800 */
[----:B------:R3:W-:Y:S03]  /*05a0*/  STS.U16 [R2], R5 ;  /* 0x0000000502007388 */ /* 0x0007e60000000400 */
[----:B--2---:R-:W-:Y:S01]  /*05b0*/  HADD2 R7, R8.H0_H0, R7.H0_H0 ;  /* 0x2000000708077230 */ /* 0x004fe20000000800 */
[----:B------:R3:W-:Y:S03]  /*05c0*/  STS.U16 [R2], R8 ;  /* 0x0000000802007388 */ /* 0x0007e60000000400 */
[----:B-1----:R-:W-:Y:S01]  /*05d0*/  HADD2 R10, R7.H0_H0, R10.H0_H0 ;  /* 0x2000000a070a7230 */ /* 0x002fe20000000800 */
[----:B------:R3:W-:Y:S04]  /*05e0*/  STS.U16 [R2], R7 ;  /* 0x0000000702007388 */ /* 0x0007e80000000400 */
[----:B------:R3:W-:Y:S01]  /*05f0*/  STS.U16 [R2], R10 ;  /* 0x0000000a02007388 */ /* 0x0007e20000000400 */
[----:B------:R-:W-:Y:S05]  /*0600*/  @P0 EXIT ;  /* 0x000000000000094d */ /* 0x000fea0003800000 */
[----:B------:R-:W0:Y:S01]  /*0610*/  S2UR UR5, SR_CgaCtaId ;  /* 0x00000000000579c3 */ /* 0x000e220000008800 */
[----:B------:R-:W-:Y:S01]  /*0620*/  UMOV UR4, 0x400 ;  /* 0x0000040000047882 */ /* 0x000fe20000000000 */
[----:B------:R-:W1:Y:S01]  /*0630*/  LDCU.64 UR10, c[0x0][0x3a8] ;  /* 0x00007500ff0a77ac */ /* 0x000e620008000a00 */
[----:B------:R-:W2:Y:S01]  /*0640*/  LDCU.64 UR12, c[0x0][0x380] ;  /* 0x00007000ff0c77ac */ /* 0x000ea20008000a00 */
[----:B-1----:R-:W-:Y:S02]  /*0650*/  UIMAD UR7, UR9, UR10, URZ ;  /* 0x0000000a090772a4 */ /* 0x002fe4000f8e02ff */
[----:B0-----:R-:W-:-:S03]  /*0660*/  ULEA UR4, UR5, UR4, 0x18 ;  /* 0x0000000405047291 */ /* 0x001fc6000f8ec0ff */
[----:B------:R-:W-:-:S06]  /*0670*/  UMOV UR5, URZ ;  /* 0x000000ff00057c82 */ /* 0x000fcc0008000000 */
[----:B---3--:R-:W0:Y:S01]  /*0680*/  LDS.U16 R5, [UR4] ;  /* 0x00000004ff057984 */ /* 0x008e220008000400 */
[----:B------:R-:W-:Y:S02]  /*0690*/  UMOV UR4, UR6 ;  /* 0x0000000600047c82 */ /* 0x000fe40008000000 */
[----:B------:R-:W-:Y:S02]  /*06a0*/  UIMAD.WIDE.U32 UR4, UR8, UR10, UR4 ;  /* 0x0000000a080472a5 */ /* 0x000fe4000f8e0004 */
[----:B------:R-:W-:Y:S02]  /*06b0*/  UIMAD UR10, UR8, UR11, UR7 ;  /* 0x0000000b080a72a4 */ /* 0x000fe4000f8e0207 */
[----:B--2---:R-:W-:Y:S02]  /*06c0*/  ULEA UR7, UP0, UR4, UR12, 0x1 ;  /* 0x0000000c04077291 */ /* 0x004fe4000f8008ff */
[----:B------:R-:W-:-:S04]  /*06d0*/  UIADD3 UR5, UPT, UPT, UR5, UR10, URZ ;  /* 0x0000000a05057290 */ /* 0x000fc8000fffe0ff */
[----:B------:R-:W-:Y:S01]  /*06e0*/  ULEA.HI.X UR4, UR4, UR13, UR5, 0x1, UP0 ;  /* 0x0000000d04047291 */ /* 0x000fe200080f0c05 */
[----:B------:R-:W-:-:S05]  /*06f0*/  IMAD.U32 R2, RZ, RZ, UR7 ;  /* 0x00000007ff027e24 */ /* 0x000fca000f8e00ff */
[----:B------:R-:W-:-:S05]  /*0700*/  MOV R3, UR4 ;  /* 0x0000000400037c02 */ /* 0x000fca0008000f00 */
[----:B0-----:R-:W-:Y:S01]  /*0710*/  STG.E.U16 desc[UR14][R2.64], R5 ;  /* 0x0000000502007986 */ /* 0x001fe2000c10150e */
[----:B------:R-:W-:Y:S05]  /*0720*/  EXIT ;  /* 0x000000000000794d */ /* 0x000fea0003800000 */
.L_x_430:
        /* <DEDUP_REMOVED lines=13> */
.L_x_30962:


//--------------------- .text.contiguous_logsumexp2_f16 --------------------------
	.section	.text.contiguous_logsumexp2_f16,"ax",@progbits
	.align	128
        .global         contiguous_logsumexp2_f16
        .type           contiguous_logsumexp2_f16,@function
        .size           contiguous_logsumexp2_f16,(.L_x_30327 - contiguous_logsumexp2_f16)
        .other          contiguous_logsumexp2_f16,@"STO_CUDA_ENTRY STV_DEFAULT"
contiguous_logsumexp2_f16:
.text.contiguous_logsumexp2_f16:
        /* <DEDUP_REMOVED lines=11> */
[----:B------:R-:W-:-:S04]  /*00b0*/  MOV R2, UR9 ;  /* 0x0000000900027c02 */ /* 0x000fc80008000f00 */
[----:B------:R-:W-:Y:S02]  /*00c0*/  ISETP.GE.U32.AND.EX P0, PT, R2, R3, PT, P0 ;  /* 0x000000030200720c */ /* 0x000fe40003f06100 */
[----:B------:R-:W2:Y:S01]  /*00d0*/  LDC R3, c[0x0][0x360] ;  /* 0x0000d800ff037b82 */ /* 0x000ea20000000800 */
[----:B---3--:R-:W-:-:S06]  /*00e0*/  ULEA UR4, UR5, UR4, 0x18 ;  /* 0x0000000405047291 */ /* 0x008fcc000f8ec0ff */
[----:B-1----:R-:W-:-:S05]  /*00f0*/  LEA R2, R0, UR4, 0x1 ;  /* 0x0000000400027c11 */ /* 0x002fca000f8e08ff */
[----:B------:R1:W-:Y:S01]  /*0100*/  STS.U16 [R2], RZ ;  /* 0x000000ff02007388 */ /* 0x0003e20000000400 */
[----:B0-----:R-:W-:Y:S05]  /*0110*/  @P0 EXIT ;  /* 0x000000000000094d */ /* 0x001fea0003800000 */
[----:B------:R-:W0:Y:S01]  /*0120*/  LDC.64 R18, c[0x0][0x3b0] ;  /* 0x0000ec00ff127b82 */ /* 0x000e220000000a00 */
[----:B--2---:R-:W-:Y:S01]  /*0130*/  IMAD R7, R3, UR6, RZ ;  /* 0x0000000603077c24 */ /* 0x004fe2000f8e02ff */
[----:B------:R-:W2:Y:S01]  /*0140*/  LDCU.64 UR4, c[0x0][0x388] ;  /* 0x00007100ff0477ac */ /* 0x000ea20008000a00 */
[----:B------:R-:W-:Y:S02]  /*0150*/  BSSY.RECONVERGENT B0, `(.L_x_431) ;  /* 0x000067e000007945 */ /* 0x000fe40003800200 */
[----:B------:R-:W-:Y:S01]  /*0160*/  IMAD R6, R7, 0x2, R0 ;  /* 0x0000000207067824 */ /* 0x000fe200078e0200 */
[----:B------:R-:W3:Y:S02]  /*0170*/  LDCU.64 UR14, c[0x0][0x358] ;  /* 0x00006b00ff0e77ac */ /* 0x000ee40008000a00 */
[----:B------:R-:W4:Y:S02]  /*0180*/  LDC R11, c[0x0][0x3a0] ;  /* 0x0000e800ff0b7b82 */ /* 0x000f240000000800 */
[----:B------:R-:W-:Y:S01]  /*0190*/  IADD3 R20, PT, PT, R6, R3, RZ ;  /* 0x0000000306147210 */ /* 0x000fe20007ffe0ff */
[----:B--2---:R-:W-:Y:S01]  /*01a0*/  IMAD.U32 R8, RZ, RZ, UR4 ;  /* 0x00000004ff087e24 */ /* 0x004fe2000f8e00ff */
[----:B------:R-:W-:-:S02]  /*01b0*/  MOV R9, UR5 ;  /* 0x0000000500097c02 */ /* 0x000fc40008000f00 */
[----:B0-----:R-:W-:-:S04]  /*01c0*/  ISETP.GE.U32.AND P0, PT, R20, R18, PT ;  /* 0x000000121400720c */ /* 0x001fc80003f06070 */
[----:B------:R-:W-:Y:S01]  /*01d0*/  ISETP.GE.U32.AND.EX P0, PT, RZ, R19, PT, P0 ;  /* 0x00000013ff00720c */ /* 0x000fe20003f06100 */
[----:B----4-:R-:W-:-:S12]  /*01e0*/  VIADD R10, R11, 0xffffffff ;  /* 0xffffffff0b0a7836 */ /* 0x010fd80000000000 */
[----:B---3--:R-:W-:Y:S05]  /*01f0*/  @P0 BRA `(.L_x_432) ;  /* 0x0000002c00e40947 */ /* 0x008fea0003800000 */
        /* <DEDUP_REMOVED lines=10> */
[----:B------:R-:W-:Y:S01]  /*02a0*/  MOV R8, R10 ;  /* 0x0000000a00087202 */ /* 0x000fe20000000f00 */
[----:B------:R-:W-:Y:S01]  /*02b0*/  IMAD.IADD R7, R7, 0x1, R9 ;  /* 0x0000000107077824 */ /* 0x000fe200078e0209 */
[----:B------:R-:W-:Y:S02]  /*02c0*/  IADD3 R9, PT, PT, R9, R21, RZ ;  /* 0x0000001509097210 */ /* 0x000fe40007ffe0ff */
[----:B------:R-:W-:Y:S02]  /*02d0*/  CS2R R22, SRZ ;  /* 0x0000000000167805 */ /* 0x000fe4000001ff00 */
[----:B------:R-:W-:Y:S02]  /*02e0*/  ISETP.GE.U32.AND P0, PT, R8, 0x3, PT ;  /* 0x000000030800780c */ /* 0x000fe40003f06070 */
[----:B------:R-:W-:-:S11]  /*02f0*/  CS2R R4, SRZ ;  /* 0x0000000000047805 */ /* 0x000fd6000001ff00 */
[----:B------:R-:W-:Y:S05]  /*0300*/  @!P0 BRA `(.L_x_434) ;  /* 0x0000001800948947 */ /* 0x000fea0003800000 */
[----:B------:R-:W0:Y:S01]  /*0310*/  LDC.64 R18, c[0x0][0x390] ;  /* 0x0000e400ff127b82 */ /* 0x000e220000000a00 */
[C---:B------:R-:W-:Y:S01]  /*0320*/  LOP3.LUT R10, R11.reuse, 0xfffffffc, RZ, 0xc0, !PT ;  /* 0xfffffffc0b0a7812 */ /* 0x040fe200078ec0ff */
[----:B------:R-:W-:Y:S01]  /*0330*/  VIADD R8, R11, 0xfffffffe ;  /* 0xfffffffe0b087836 */ /* 0x000fe20000000000 */
[----:B------:R-:W-:Y:S02]  /*0340*/  CS2R R22, SRZ ;  /* 0x0000000000167805 */ /* 0x000fe4000001ff00 */
[----:B------:R-:W-:-:S03]  /*0350*/  IADD3 R10, PT, PT, -R10, RZ, RZ ;  /* 0x000000ff0a0a7210 */ /* 0x000fc60007ffe1ff */
[----:B------:R-:W2:Y:S04]  /*0360*/  LDC.64 R16, c[0x0][0x398] ;  /* 0x0000e600ff107b82 */ /* 0x000ea80000000a00 */
.L_x_459:
[----:B------:R-:W-:-:S04]  /*0370*/  VIADD R15, R8, 0x1 ;  /* 0x00000001080f7836 */ /* 0x000fc80000000000 */
[----:B0-----:R-:W-:-:S06]  /*0380*/  IMAD.WIDE.U32 R38, R15, 0x8, R18 ;  /* 0x000000080f267825 */ /* 0x001fcc00078e0012 */
[----:B------:R-:W3:Y:S01]  /*0390*/  LDG.E.64 R38, desc[UR14][R38.64] ;  /* 0x0000000e26267981 */ /* 0x000ee2000c1e1b00 */
[----:B------:R-:W-:Y:S01]  /*03a0*/  IADD3 R10, PT, PT, R10, 0x4, RZ ;  /* 0x000000040a0a7810 */ /* 0x000fe20007ffe0ff */
[----:B------:R-:W-:Y:S03]  /*03b0*/  BSSY.RECONVERGENT B1, `(.L_x_435) ;  /* 0x000002b000017945 */ /* 0x000fe60003800200 */
[----:B------:R-:W-:Y:S02]  /*03c0*/  ISETP.NE.AND P1, PT, R10, RZ, PT ;  /* 0x000000ff0a00720c */ /* 0x000fe40003f25270 */
[----:B---3--:R-:W-:-:S04]  /*03d0*/  LOP3.LUT R11, R7, R39, RZ, 0xfc, !PT ;  /* 0x00000027070b7212 */ /* 0x008fc800078efcff */
[----:B------:R-:W-:-:S13]  /*03e0*/  ISETP.NE.U32.AND P0, PT, R11, RZ, PT ;  /* 0x000000ff0b00720c */ /* 0x000fda0003f05070 */
[----:B------:R-:W-:Y:S05]  /*03f0*/  @P0 BRA `(.L_x_436) ;  /* 0x00000000005c0947 */ /* 0x000fea0003800000 */
[----:B------:R-:W0:Y:S01]  /*0400*/  I2F.U32.RP R7, R38 ;  /* 0x0000002600077306 */ /* 0x000e220000209000 */
[----:B------:R-:W-:Y:S02]  /*0410*/  IADD3 R11, PT, PT, RZ, -R38, RZ ;  /* 0x80000026ff0b7210 */ /* 0x000fe40007ffe0ff */
[----:B------:R-:W-:Y:S02]  /*0420*/  ISETP.NE.U32.AND P3, PT, R38, RZ, PT ;  /* 0x000000ff2600720c */ /* 0x000fe40003f65070 */
[----:B------:R-:W-:-:S03]  /*0430*/  MOV R35, RZ ;  /* 0x000000ff00237202 */ /* 0x000fc60000000f00 */
[----:B0-----:R-:W0:Y:S02]  /*0440*/  MUFU.RCP R7, R7 ;  /* 0x0000000700077308 */ /* 0x001e240000001000 */
[----:B0-----:R-:W-:-:S06]  /*0450*/  VIADD R12, R7, 0xffffffe ;  /* 0x0ffffffe070c7836 */ /* 0x001fcc0000000000 */
[----:B------:R0:W3:Y:S02]  /*0460*/  F2I.FTZ.U32.TRUNC.NTZ R13, R12 ;  /* 0x0000000c000d7305 */ /* 0x0000e4000021f000 */
[----:B0-----:R-:W-:Y:S02]  /*0470*/  IMAD.MOV.U32 R12, RZ, RZ, RZ ;  /* 0x000000ffff0c7224 */ /* 0x001fe400078e00ff */
[----:B---3--:R-:W-:-:S04]  /*0480*/  IMAD R11, R11, R13, RZ ;  /* 0x0000000d0b0b7224 */ /* 0x008fc800078e02ff */
        /* <DEDUP_REMOVED lines=14> */
.L_x_436:
[----:B------:R-:W-:Y:S01]  /*0570*/  IMAD.MOV.U32 R26, RZ, RZ, R6 ;  /* 0x000000ffff1a7224 */ /* 0x000fe200078e0006 */
[----:B------:R-:W-:Y:S01]  /*0580*/  MOV R13, R7 ;  /* 0x00000007000d7202 */ /* 0x000fe20000000f00 */
[----:B------:R-:W-:Y:S01]  /*0590*/  IMAD.MOV.U32 R14, RZ, RZ, R38 ;  /* 0x000000ffff0e7224 */ /* 0x000fe200078e0026 */
[----:B------:R-:W-:Y:S02]  /*05a0*/  MOV R11, R39 ;  /* 0x00000027000b7202 */ /* 0x000fe40000000f00 */
[----:B------:R-:W-:-:S07]  /*05b0*/  MOV R12, 0x5d0 ;  /* 0x000005d0000c7802 */ /* 0x000fce0000000f00 */
[----:B-12---:R-:W-:Y:S05]  /*05c0*/  CALL.REL.NOINC `($__internal_10_$__cuda_sm20_div_s64) ;  /* 0x0000006400bc7944 */ /* 0x006fea0003c00000 */
[-C--:B------:R-:W-:Y:S01]  /*05d0*/  IADD3 R13, P0, PT, RZ, -R24.reuse, RZ ;  /* 0x80000018ff0d7210 */ /* 0x080fe20007f1e0ff */
[----:B------:R-:W-:Y:S01]  /*05e0*/  IMAD.MOV.U32 R35, RZ, RZ, R25 ;  /* 0x000000ffff237224 */ /* 0x000fe200078e0019 */
[----:B------:R-:W-:-:S03]  /*05f0*/  MOV R34, R24 ;  /* 0x0000001800227202 */ /* 0x000fc60000000f00 */
[----:B------:R-:W-:Y:S02]  /*0600*/  IMAD.X R11, RZ, RZ, ~R25, P0 ;  /* 0x000000ffff0b7224 */ /* 0x000fe400000e0e19 */
[----:B------:R-:W-:-:S04]  /*0610*/  IMAD.WIDE.U32 R6, R38, R13, R6 ;  /* 0x0000000d26067225 */ /* 0x000fc800078e0006 */
[----:B------:R-:W-:Y:S01]  /*0620*/  IMAD R11, R11, R38, RZ ;  /* 0x000000260b0b7224 */ /* 0x000fe200078e02ff */
[----:B------:R-:W-:-:S03]  /*0630*/  MOV R37, R6 ;  /* 0x0000000600257202 */ /* 0x000fc60000000f00 */
[----:B------:R-:W-:-:S04]  /*0640*/  IMAD R11, R39, R13, R11 ;  /* 0x0000000d270b7224 */ /* 0x000fc800078e020b */
[----:B------:R-:W-:-:S07]  /*0650*/  IMAD.IADD R13, R7, 0x1, R11 ;  /* 0x00000001070d7824 */ /* 0x000fce00078e020b */
.L_x_437:
[----:B------:R-:W-:Y:S05]  /*0660*/  BSYNC.RECONVERGENT B1 ;  /* 0x0000000000017941 */ /* 0x000fea0003800200 */
.L_x_435:
[----:B--2---:R-:W-:-:S06]  /*0670*/  IMAD.WIDE.U32 R6, R15, 0x8, R16 ;  /* 0x000000080f067825 */ /* 0x004fcc00078e0010 */
        /* <DEDUP_REMOVED lines=32> */
.L_x_439:
[----:B------:R-:W-:Y:S01]  /*0880*/  IMAD.MOV.U32 R26, RZ, RZ, R20 ;  /* 0x000000ffff1a7224 */ /* 0x000fe200078e0014 */
[----:B------:R-:W-:Y:S01]  /*0890*/  MOV R13, R9 ;  /* 0x00000009000d7202 */ /* 0x000fe20000000f00 */
[----:B------:R-:W-:Y:S01]  /*08a0*/  IMAD.MOV.U32 R14, RZ, RZ, R38 ;  /* 0x000000ffff0e7224 */ /* 0x000fe200078e0026 */
[----:B------:R-:W-:Y:S02]  /*08b0*/  MOV R11, R39 ;  /* 0x00000027000b7202 */ /* 0x000fe40000000f00 */
[----:B------:R-:W-:-:S07]  /*08c0*/  MOV R12, 0x8e0 ;  /* 0x000008e0000c7802 */ /* 0x000fce0000000f00 */
[----:B-1----:R-:W-:Y:S05]  /*08d0*/  CALL.REL.NOINC `($__internal_10_$__cuda_sm20_div_s64) ;  /* 0x0000006000f87944 */ /* 0x002fea0003c00000 */
[-C--:B------:R-:W-:Y:S01]  /*08e0*/  IADD3 R11, P0, PT, RZ, -R24.reuse, RZ ;  /* 0x80000018ff0b7210 */ /* 0x080fe20007f1e0ff */
        /* <DEDUP_REMOVED lines=8> */
.L_x_440:
[----:B------:R-:W-:Y:S05]  /*0970*/  BSYNC.RECONVERGENT B1 ;  /* 0x0000000000017941 */ /* 0x000fea0003800200 */
.L_x_438:
        /* <DEDUP_REMOVED lines=34> */
.L_x_442:
[----:B------:R-:W-:Y:S01]  /*0ba0*/  MOV R26, R34 ;  /* 0x00000022001a7202 */ /* 0x000fe20000000f00 */
[----:B------:R-:W-:Y:S01]  /*0bb0*/  IMAD.MOV.U32 R13, RZ, RZ, R35 ;  /* 0x000000ffff0d7224 */ /* 0x000fe200078e0023 */
[----:B------:R-:W-:Y:S01]  /*0bc0*/  MOV R14, R20 ;  /* 0x00000014000e7202 */ /* 0x000fe20000000f00 */
[----:B------:R-:W-:Y:S01]  /*0bd0*/  IMAD.MOV.U32 R11, RZ, RZ, R21 ;  /* 0x000000ffff0b7224 */ /* 0x000fe200078e0015 */
[----:B------:R-:W-:-:S07]  /*0be0*/  MOV R12, 0xc00 ;  /* 0x00000c00000c7802 */ /* 0x000fce0000000f00 */
[----:B-1----:R-:W-:Y:S05]  /*0bf0*/  CALL.REL.NOINC `($__internal_10_$__cuda_sm20_div_s64) ;  /* 0x0000006000307944 */ /* 0x002fea0003c00000 */
        /* <DEDUP_REMOVED lines=10> */
.L_x_443:
[----:B------:R-:W-:Y:S05]  /*0ca0*/  BSYNC.RECONVERGENT B1 ;  /* 0x0000000000017941 */ /* 0x000fea0003800200 */
.L_x_441:
        /* <DEDUP_REMOVED lines=34> */
.L_x_445:
        /* <DEDUP_REMOVED lines=16> */
.L_x_446:
[----:B------:R-:W-:Y:S05]  /*0fd0*/  BSYNC.RECONVERGENT B1 ;  /* 0x0000000000017941 */ /* 0x000fea0003800200 */
.L_x_444:
[----:B------:R-:W-:-:S05]  /*0fe0*/  IADD3 R15, PT, PT, R8, -0x1, RZ ;  /* 0xffffffff080f7810 */ /* 0x000fca0007ffe0ff */
[----:B------:R-:W-:-:S06]  /*0ff0*/  IMAD.WIDE.U32 R20, R15, 0x8, R18 ;  /* 0x000000080f147825 */ /* 0x000fcc00078e0012 */
[----:B------:R-:W2:Y:S01]  /*1000*/  LDG.E.64 R20, desc[UR14][R20.64] ;  /* 0x0000000e14147981 */ /* 0x000ea2000c1e1b00 */
[----:B------:R-:W-:Y:S01]  /*1010*/  IMAD.MOV.U32 R6, RZ, RZ, R22 ;  /* 0x000000ffff067224 */ /* 0x000fe200078e0016 */
[----:B------:R-:W-:Y:S01]  /*1020*/  BSSY.RECONVERGENT B1, `(.L_x_447) ;  /* 0x0000030000017945 */ /* 0x000fe20003800200 */
[----:B------:R-:W-:Y:S02]  /*1030*/  IMAD R11, R11, R40, RZ ;  /* 0x000000280b0b7224 */ /* 0x000fe400078e02ff */
        /* <DEDUP_REMOVED lines=30> */
.L_x_448:
        /* <DEDUP_REMOVED lines=16> */
.L_x_449:
[----:B------:R-:W-:Y:S05]  /*1320*/  BSYNC.RECONVERGENT B1 ;  /* 0x0000000000017941 */ /* 0x000fea0003800200 */
.L_x_447:
        /* <DEDUP_REMOVED lines=35> */
.L_x_451:
[----:B------:R-:W-:Y:S01]  /*1560*/  IMAD.MOV.U32 R26, RZ, RZ, R34 ;  /* 0x000000ffff1a7224 */ /* 0x000fe200078e0022 */
[----:B------:R-:W-:Y:S01]  /*1570*/  MOV R13, R35 ;  /* 0x00000023000d7202 */ /* 0x000fe20000000f00 */
[----:B------:R-:W-:Y:S01]  /*1580*/  IMAD.MOV.U32 R14, RZ, RZ, R20 ;  /* 0x000000ffff0e7224 */ /* 0x000fe200078e0014 */
[----:B------:R-:W-:Y:S02]  /*1590*/  MOV R11, R21 ;  /* 0x00000015000b7202 */ /* 0x000fe40000000f00 */
[----:B------:R-:W-:-:S07]  /*15a0*/  MOV R12, 0x15c0 ;  /* 0x000015c0000c7802 */ /* 0x000fce0000000f00 */
[----:B-1----:R-:W-:Y:S05]  /*15b0*/  CALL.REL.NOINC `($__internal_10_$__cuda_sm20_div_s64) ;  /* 0x0000005400c07944 */ /* 0x002fea0003c00000 */
        /* <DEDUP_REMOVED lines=10> */
.L_x_452:
[----:B------:R-:W-:Y:S05]  /*1660*/  BSYNC.RECONVERGENT B1 ;  /* 0x0000000000017941 */ /* 0x000fea0003800200 */
.L_x_450:
        /* <DEDUP_REMOVED lines=16> */
[----:B------:R0:W2:Y:S02]  /*1770*/  F2I.FTZ.U32.TRUNC.NTZ R7, R6 ;  /* 0x0000000600077305 */ /* 0x0000a4000021f000 */
[----:B0-----:R-:W-:Y:S02]  /*1780*/  IMAD.MOV.U32 R6, RZ, RZ, RZ ;  /* 0x000000ffff067224 */ /* 0x001fe400078e00ff */
[----:B--2---:R-:W-:-:S04]  /*1790*/  IMAD R11, R11, R7, RZ ;  /* 0x000000070b0b7224 */ /* 0x004fc800078e02ff */
        /* <DEDUP_REMOVED lines=15> */
.L_x_454:
[----:B------:R-:W-:Y:S01]  /*1890*/  IMAD.MOV.U32 R26, RZ, RZ, R38 ;  /* 0x000000ffff1a7224 */ /* 0x000fe200078e0026 */
[----:B------:R-:W-:Y:S01]  /*18a0*/  MOV R13, R39 ;  /* 0x00000027000d7202 */ /* 0x000fe20000000f00 */
[----:B------:R-:W-:Y:S01]  /*18b0*/  IMAD.MOV.U32 R14, RZ, RZ, R20 ;  /* 0x000000ffff0e7224 */ /* 0x000fe200078e0014 */
[----:B------:R-:W-:Y:S02]  /*18c0*/  MOV R11, R21 ;  /* 0x00000015000b7202 */ /* 0x000fe40000000f00 */
[----:B------:R-:W-:-:S07]  /*18d0*/  MOV R12, 0x18f0 ;  /* 0x000018f0000c7802 */ /* 0x000fce0000000f00 */
[----:B-1----:R-:W-:Y:S05]  /*18e0*/  CALL.REL.NOINC `($__internal_10_$__cuda_sm20_div_s64) ;  /* 0x0000005000f47944 */ /* 0x002fea0003c00000 */
        /* <DEDUP_REMOVED lines=10> */
.L_x_455:
[----:B------:R-:W-:Y:S05]  /*1990*/  BSYNC.RECONVERGENT B1 ;  /* 0x0000000000017941 */ /* 0x000fea0003800200 */
.L_x_453:
        /* <DEDUP_REMOVED lines=35> */
.L_x_457:
[----:B------:R-:W-:Y:S01]  /*1bd0*/  MOV R26, R34 ;  /* 0x00000022001a7202 */ /* 0x000fe20000000f00 */
[----:B------:R-:W-:Y:S01]  /*1be0*/  IMAD.MOV.U32 R13, RZ, RZ, R35 ;  /* 0x000000ffff0d7224 */ /* 0x000fe200078e0023 */
[----:B------:R-:W-:Y:S01]  /*1bf0*/  MOV R14, R20 ;  /* 0x00000014000e7202 */ /* 0x000fe20000000f00 */
[----:B------:R-:W-:Y:S01]  /*1c00*/  IMAD.MOV.U32 R11, RZ, RZ, R21 ;  /* 0x000000ffff0b7224 */ /* 0x000fe200078e0015 */
[----:B------:R-:W-:-:S07]  /*1c10*/  MOV R12, 0x1c30 ;  /* 0x00001c30000c7802 */ /* 0x000fce0000000f00 */
[----:B-1----:R-:W-:Y:S05]  /*1c20*/  CALL.REL.NOINC `($__internal_10_$__cuda_sm20_div_s64) ;  /* 0x0000005000247944 */ /* 0x002fea0003c00000 */
        /* <DEDUP_REMOVED lines=10> */
.L_x_458:
[----:B------:R-:W-:Y:S05]  /*1cd0*/  BSYNC.RECONVERGENT B1 ;  /* 0x0000000000017941 */ /* 0x000fea0003800200 */
.L_x_456:
        /* <DEDUP_REMOVED lines=8> */
.L_x_434:
        /* <DEDUP_REMOVED lines=16> */
[----:B0-----:R-:W-:Y:S01]  /*1e60*/  IADD3 R10, PT, PT, R7, 0xffffffe, RZ ;  /* 0x0ffffffe070a7810 */ /* 0x001fe20007ffe0ff */
[----:B------:R-:W-:-:S05]  /*1e70*/  HFMA2 R7, -RZ, RZ, 0, 0 ;  /* 0x00000000ff077431 */ /* 0x000fca00000001ff */
        /* <DEDUP_REMOVED lines=18> */
.L_x_462:
[----:B------:R-:W-:Y:S01]  /*1fa0*/  IMAD.MOV.U32 R26, RZ, RZ, R6 ;  /* 0x000000ffff1a7224 */ /* 0x000fe200078e0006 */
[----:B------:R-:W-:Y:S01]  /*1fb0*/  MOV R13, R7 ;  /* 0x00000007000d7202 */ /* 0x000fe20000000f00 */
[----:B------:R-:W-:Y:S01]  /*1fc0*/  IMAD.MOV.U32 R14, RZ, RZ, R16 ;  /* 0x000000ffff0e7224 */ /* 0x000fe200078e0010 */
[----:B------:R-:W-:Y:S02]  /*1fd0*/  MOV R11, R17 ;  /* 0x00000011000b7202 */ /* 0x000fe40000000f00 */
[----:B------:R-:W-:-:S07]  /*1fe0*/  MOV R12, 0x2000 ;  /* 0x00002000000c7802 */ /* 0x000fce0000000f00 */
[----:B-1----:R-:W-:Y:S05]  /*1ff0*/  CALL.REL.NOINC `($__internal_10_$__cuda_sm20_div_s64) ;  /* 0x0000004c00307944 */ /* 0x002fea0003c00000 */
[----:B------:R-:W-:-:S05]  /*2000*/  IADD3 R13, P0, PT, RZ, -R24, RZ ;  /* 0x80000018ff0d7210 */ /* 0x000fca0007f1e0ff */
[----:B------:R-:W-:Y:S02]  /*2010*/  IMAD.X R11, RZ, RZ, ~R25, P0 ;  /* 0x000000ffff0b7224 */ /* 0x000fe400000e0e19 */
[----:B------:R-:W-:-:S04]  /*2020*/  IMAD.WIDE.U32 R6, R16, R13, R6 ;  /* 0x0000000d10067225 */ /* 0x000fc800078e0006 */
[----:B------:R-:W-:Y:S01]  /*2030*/  IMAD R11, R11, R16, RZ ;  /* 0x000000100b0b7224 */ /* 0x000fe200078e02ff */
[----:B------:R-:W-:Y:S02]  /*2040*/  MOV R35, R6 ;  /* 0x0000000600237202 */ /* 0x000fe40000000f00 */
[----:B------:R-:W-:Y:S01]  /*2050*/  MOV R6, R24 ;  /* 0x0000001800067202 */ /* 0x000fe20000000f00 */
[----:B------:R-:W-:-:S04]  /*2060*/  IMAD R11, R17, R13, R11 ;  /* 0x0000000d110b7224 */ /* 0x000fc800078e020b */
[----:B------:R-:W-:Y:S02]  /*2070*/  IMAD.IADD R13, R7, 0x1, R11 ;  /* 0x00000001070d7824 */ /* 0x000fe400078e020b */
[----:B------:R-:W-:-:S07]  /*2080*/  IMAD.MOV.U32 R7, RZ, RZ, R25 ;  /* 0x000000ffff077224 */ /* 0x000fce00078e0019 */
.L_x_463:
[----:B------:R-:W-:Y:S05]  /*2090*/  BSYNC.RECONVERGENT B1 ;  /* 0x0000000000017941 */ /* 0x000fea0003800200 */
.L_x_461:
        /* <DEDUP_REMOVED lines=34> */
.L_x_465:
[----:B------:R-:W-:Y:S01]  /*22c0*/  IMAD.MOV.U32 R26, RZ, RZ, R20 ;  /* 0x000000ffff1a7224 */ /* 0x000fe200078e0014 */
[----:B------:R-:W-:Y:S01]  /*22d0*/  MOV R13, R9 ;  /* 0x00000009000d7202 */ /* 0x000fe20000000f00 */
[----:B------:R-:W-:Y:S01]  /*22e0*/  IMAD.MOV.U32 R14, RZ, RZ, R16 ;  /* 0x000000ffff0e7224 */ /* 0x000fe200078e0010 */
[----:B------:R-:W-:Y:S02]  /*22f0*/  MOV R11, R17 ;  /* 0x00000011000b7202 */ /* 0x000fe40000000f00 */
[----:B------:R-:W-:-:S07]  /*2300*/  MOV R12, 0x2320 ;  /* 0x00002320000c7802 */ /* 0x000fce0000000f00 */
[----:B-1----:R-:W-:Y:S05]  /*2310*/  CALL.REL.NOINC `($__internal_10_$__cuda_sm20_div_s64) ;  /* 0x0000004800687944 */ /* 0x002fea0003c00000 */
[----:B------:R-:W-:Y:S01]  /*2320*/  IADD3 R11, P0, PT, RZ, -R24, RZ ;  /* 0x80000018ff0b7210 */ /* 0x000fe20007f1e0ff */
[--C-:B------:R-:W-:Y:S01]  /*2330*/  IMAD.MOV.U32 R19, RZ, RZ, R25.reuse ;  /* 0x000000ffff137224 */ /* 0x100fe200078e0019 */
[----:B------:R-:W-:Y:S02]  /*2340*/  MOV R4, R20 ;  /* 0x0000001400047202 */ /* 0x000fe40000000f00 */
[----:B------:R-:W-:Y:S01]  /*2350*/  MOV R18, R24 ;  /* 0x0000001800127202 */ /* 0x000fe20000000f00 */
[----:B------:R-:W-:-:S04]  /*2360*/  IMAD.X R5, RZ, RZ, ~R25, P0 ;  /* 0x000000ffff057224 */ /* 0x000fc800000e0e19 */
[----:B------:R-:W-:Y:S02]  /*2370*/  IMAD R10, R5, R16, RZ ;  /* 0x00000010050a7224 */ /* 0x000fe400078e02ff */
[----:B------:R-:W-:Y:S02]  /*2380*/  IMAD.MOV.U32 R5, RZ, RZ, R9 ;  /* 0x000000ffff057224 */ /* 0x000fe400078e0009 */
[----:B------:R-:W-:-:S04]  /*2390*/  IMAD.WIDE.U32 R4, R16, R11, R4 ;  /* 0x0000000b10047225 */ /* 0x000fc800078e0004 */
[----:B------:R-:W-:Y:S01]  /*23a0*/  IMAD R11, R17, R11, R10 ;  /* 0x0000000b110b7224 */ /* 0x000fe200078e020a */
[----:B------:R-:W-:-:S03]  /*23b0*/  MOV R9, R4 ;  /* 0x0000000400097202 */ /* 0x000fc60000000f00 */
[----:B------:R-:W-:-:S07]  /*23c0*/  IMAD.IADD R11, R11, 0x1, R5 ;  /* 0x000000010b0b7824 */ /* 0x000fce00078e0205 */
.L_x_466:
[----:B------:R-:W-:Y:S05]  /*23d0*/  BSYNC.RECONVERGENT B1 ;  /* 0x0000000000017941 */ /* 0x000fea0003800200 */
.L_x_464:
[----:B------:R-:W0:Y:S01]  /*23e0*/  LDC.64 R16, c[0x0][0x390] ;  /* 0x0000e400ff107b82 */ /* 0x000e220000000a00 */
[----:B------:R-:W-:-:S05]  /*23f0*/  IADD3 R4, PT, PT, R8, -0x1, RZ ;  /* 0xffffffff08047810 */ /* 0x000fca0007ffe0ff */
[----:B0-----:R-:W-:-:S06]  /*2400*/  IMAD.WIDE.U32 R16, R4, 0x8, R16 ;  /* 0x0000000804107825 */ /* 0x001fcc00078e0010 */
[----:B------:R-:W2:Y:S01]  /*2410*/  LDG.E.64 R16, desc[UR14][R16.64] ;  /* 0x0000000e10107981 */ /* 0x000ea2000c1e1b00 */
[----:B------:R-:W-:Y:S01]  /*2420*/  IMAD R11, R11, R36, RZ ;  /* 0x000000240b0b7224 */ /* 0x000fe200078e02ff */
[----:B------:R-:W-:Y:S01]  /*2430*/  BSSY.RECONVERGENT B1, `(.L_x_467) ;  /* 0x000002f000017945 */ /* 0x000fe20003800200 */
        /* <DEDUP_REMOVED lines=30> */
.L_x_468:
        /* <DEDUP_REMOVED lines=16> */
.L_x_469:
[----:B------:R-:W-:Y:S05]  /*2720*/  BSYNC.RECONVERGENT B1 ;  /* 0x0000000000017941 */ /* 0x000fea0003800200 */
.L_x_467:
        /* <DEDUP_REMOVED lines=35> */
.L_x_471:
[----:B------:R-:W-:Y:S01]  /*2960*/  IMAD.MOV.U32 R26, RZ, RZ, R18 ;  /* 0x000000ffff1a7224 */ /* 0x000fe200078e0012 */
[----:B------:R-:W-:Y:S01]  /*2970*/  MOV R13, R19 ;  /* 0x00000013000d7202 */ /* 0x000fe20000000f00 */
[----:B------:R-:W-:Y:S01]  /*2980*/  IMAD.MOV.U32 R14, RZ, RZ, R16 ;  /* 0x000000ffff0e7224 */ /* 0x000fe200078e0010 */
[----:B------:R-:W-:Y:S02]  /*2990*/  MOV R11, R17 ;  /* 0x00000011000b7202 */ /* 0x000fe40000000f00 */
[----:B------:R-:W-:-:S07]  /*29a0*/  MOV R12, 0x29c0 ;  /* 0x000029c0000c7802 */ /* 0x000fce0000000f00 */
[----:B-1----:R-:W-:Y:S05]  /*29b0*/  CALL.REL.NOINC `($__internal_10_$__cuda_sm20_div_s64) ;  /* 0x0000004000c07944 */ /* 0x002fea0003c00000 */
        /* <DEDUP_REMOVED lines=10> */
.L_x_472:
[----:B------:R-:W-:Y:S05]  /*2a60*/  BSYNC.RECONVERGENT B1 ;  /* 0x0000000000017941 */ /* 0x000fea0003800200 */
.L_x_470:
[----:B------:R-:W-:Y:S01]  /*2a70*/  IMAD R11, R11, R38, RZ ;  /* 0x000000260b0b7224 */ /* 0x000fe200078e02ff */
[----:B------:R-:W-:Y:S01]  /*2a80*/  IADD3 R8, PT, PT, R8, -0x2, RZ ;  /* 0xfffffffe08087810 */ /* 0x000fe20007ffe0ff */
[----:B------:R-:W-:Y:S02]  /*2a90*/  IMAD.MOV.U32 R36, RZ, RZ, R22 ;  /* 0x000000ffff247224 */ /* 0x000fe400078e0016 */
[-C--:B------:R-:W-:Y:S02]  /*2aa0*/  IMAD R11, R39, R10.reuse, R11 ;  /* 0x0000000a270b7224 */ /* 0x080fe400078e020b */
[----:B------:R-:W-:-:S04]  /*2ab0*/  IMAD.WIDE.U32 R22, R38, R10, R36 ;  /* 0x0000000a26167225 */ /* 0x000fc800078e0024 */
[----:B------:R-:W-:-:S07]  /*2ac0*/  IMAD.IADD R23, R23, 0x1, R11 ;  /* 0x0000000117177824 */ /* 0x000fce00078e020b */
.L_x_460:
        /* <DEDUP_REMOVED lines=25> */
[----:B------:R-:W-:-:S04]  /*2c60*/  @P0 IADD3 R6, PT, PT, -R10, R6, RZ ;  /* 0x000000060a060210 */ /* 0x000fc80007ffe1ff */
[----:B------:R-:W-:-:S13]  /*2c70*/  ISETP.GE.U32.AND P0, PT, R6, R10, PT ;  /* 0x0000000a0600720c */ /* 0x000fda0003f06070 */
[----:B------:R-:W-:Y:S01]  /*2c80*/  @P0 IMAD.IADD R6, R6, 0x1, -R10 ;  /* 0x0000000106060824 */ /* 0x000fe200078e0a0a */
[----:B------:R-:W-:Y:S01]  /*2c90*/  @!P1 LOP3.LUT R6, RZ, R10, RZ, 0x33, !PT ;  /* 0x0000000aff069212 */ /* 0x000fe200078e33ff */
[----:B------:R-:W-:Y:S06]  /*2ca0*/  BRA `(.L_x_475) ;  /* 0x0000000000187947 */ /* 0x000fec0003800000 */
.L_x_474:
[----:B------:R-:W-:Y:S01]  /*2cb0*/  IMAD.MOV.U32 R18, RZ, RZ, R6 ;  /* 0x000000ffff127224 */ /* 0x000fe200078e0006 */
[----:B------:R-:W-:Y:S01]  /*2cc0*/  MOV R19, R7 ;  /* 0x0000000700137202 */ /* 0x000fe20000000f00 */
[----:B------:R-:W-:Y:S01]  /*2cd0*/  IMAD.MOV.U32 R24, RZ, RZ, R10 ;  /* 0x000000ffff187224 */ /* 0x000fe200078e000a */
[----:B------:R-:W-:Y:S02]  /*2ce0*/  MOV R21, R11 ;  /* 0x0000000b00157202 */ /* 0x000fe40000000f00 */
[----:B------:R-:W-:-:S07]  /*2cf0*/  MOV R26, 0x2d10 ;  /* 0x00002d10001a7802 */ /* 0x000fce0000000f00 */
[----:B-1----:R-:W-:Y:S05]  /*2d00*/  CALL.REL.NOINC `($__internal_11_$__cuda_sm20_rem_s64) ;  /* 0x0000004400387944 */ /* 0x002fea0003c00000 */
.L_x_475:
[----:B------:R-:W-:Y:S05]  /*2d10*/  BSYNC.RECONVERGENT B1 ;  /* 0x0000000000017941 */ /* 0x000fea0003800200 */
.L_x_473:
        /* <DEDUP_REMOVED lines=12> */
[----:B------:R-:W-:Y:S02]  /*2de0*/  HFMA2 R6, -RZ, RZ, 0, 0 ;  /* 0x00000000ff067431 */ /* 0x000fe400000001ff */
[----:B------:R-:W-:Y:S01]  /*2df0*/  IMAD.MOV R11, RZ, RZ, -R10 ;  /* 0x000000ffff0b7224 */ /* 0x000fe200078e0a0a */
[----:B------:R-:W-:-:S04]  /*2e00*/  ISETP.NE.U32.AND P1, PT, R10, RZ, PT ;  /* 0x000000ff0a00720c */ /* 0x000fc80003f25070 */
[----:B0-----:R-:W0:Y:S02]  /*2e10*/  MUFU.RCP R8, R8 ;  /* 0x0000000800087308 */ /* 0x001e240000001000 */
[----:B0-----:R-:W-:-:S06]  /*2e20*/  IADD3 R9, PT, PT, R8, 0xffffffe, RZ ;  /* 0x0ffffffe08097810 */ /* 0x001fcc0007ffe0ff */
[----:B------:R-:W0:Y:S02]  /*2e30*/  F2I.FTZ.U32.TRUNC.NTZ R7, R9 ;  /* 0x0000000900077305 */ /* 0x000e24000021f000 */
[----:B0-----:R-:W-:-:S04]  /*2e40*/  IMAD R11, R11, R7, RZ ;  /* 0x000000070b0b7224 */ /* 0x001fc800078e02ff */
[----:B------:R-:W-:-:S06]  /*2e50*/  IMAD.HI.U32 R11, R7, R11, R6 ;  /* 0x0000000b070b7227 */ /* 0x000fcc00078e0006 */
[----:B------:R-:W-:-:S04]  /*2e60*/  IMAD.HI.U32 R6, R11, R20, RZ ;  /* 0x000000140b067227 */ /* 0x000fc800078e00ff */
[----:B------:R-:W-:-:S04]  /*2e70*/  IMAD.MOV R7, RZ, RZ, -R6 ;  /* 0x000000ffff077224 */ /* 0x000fc800078e0a06 */
[----:B------:R-:W-:Y:S01]  /*2e80*/  IMAD R6, R10, R7, R20 ;  /* 0x000000070a067224 */ /* 0x000fe200078e0214 */
[----:B------:R-:W-:-:S04]  /*2e90*/  MOV R7, RZ ;  /* 0x000000ff00077202 */ /* 0x000fc80000000f00 */
[----:B------:R-:W-:-:S13]  /*2ea0*/  ISETP.GE.U32.AND P0, PT, R6, R10, PT ;  /* 0x0000000a0600720c */ /* 0x000fda0003f06070 */
[----:B------:R-:W-:-:S04]  /*2eb0*/  @P0 IADD3 R6, PT, PT, -R10, R6, RZ ;  /* 0x000000060a060210 */ /* 0x000fc80007ffe1ff */
[----:B------:R-:W-:-:S13]  /*2ec0*/  ISETP.GE.U32.AND P0, PT, R6, R10, PT ;  /* 0x0000000a0600720c */ /* 0x000fda0003f06070 */
[----:B------:R-:W-:Y:S01]  /*2ed0*/  @P0 IMAD.IADD R6, R6, 0x1, -R10 ;  /* 0x0000000106060824 */ /* 0x000fe200078e0a0a */
[----:B------:R-:W-:Y:S01]  /*2ee0*/  @!P1 LOP3.LUT R6, RZ, R10, RZ, 0x33, !PT ;  /* 0x0000000aff069212 */ /* 0x000fe200078e33ff */
[----:B------:R-:W-:Y:S06]  /*2ef0*/  BRA `(.L_x_478) ;  /* 0x0000000000187947 */ /* 0x000fec0003800000 */
.L_x_477:
[----:B------:R-:W-:Y:S01]  /*2f00*/  IMAD.MOV.U32 R24, RZ, RZ, R10 ;  /* 0x000000ffff187224 */ /* 0x000fe200078e000a */
[----:B------:R-:W-:Y:S01]  /*2f10*/  MOV R21, R11 ;  /* 0x0000000b00157202 */ /* 0x000fe20000000f00 */
[----:B------:R-:W-:Y:S01]  /*2f20*/  IMAD.MOV.U32 R18, RZ, RZ, R20 ;  /* 0x000000ffff127224 */ /* 0x000fe200078e0014 */
[----:B------:R-:W-:Y:S02]  /*2f30*/  MOV R19, R9 ;  /* 0x0000000900137202 */ /* 0x000fe40000000f00 */
[----:B------:R-:W-:-:S07]  /*2f40*/  MOV R26, 0x2f60 ;  /* 0x00002f60001a7802 */ /* 0x000fce0000000f00 */
[----:B-1----:R-:W-:Y:S05]  /*2f50*/  CALL.REL.NOINC `($__internal_11_$__cuda_sm20_rem_s64) ;  /* 0x0000004000a47944 */ /* 0x002fea0003c00000 */
.L_x_478:
[----:B------:R-:W-:Y:S05]  /*2f60*/  BSYNC.RECONVERGENT B1 ;  /* 0x0000000000017941 */ /* 0x000fea0003800200 */
.L_x_476:
[----:B------:R-:W-:Y:S02]  /*2f70*/  IMAD R7, R7, R16, RZ ;  /* 0x0000001007077224 */ /* 0x000fe400078e02ff */
[----:B------:R-:W-:-:S04]  /*2f80*/  IMAD.WIDE.U32 R22, R16, R6, R22 ;  /* 0x0000000610167225 */ /* 0x000fc800078e0016 */
[----:B------:R-:W-:-:S04]  /*2f90*/  IMAD R7, R17, R6, R7 ;  /* 0x0000000611077224 */ /* 0x000fc800078e0207 */
[----:B------:R-:W-:-:S07]  /*2fa0*/  IMAD.IADD R23, R23, 0x1, R7 ;  /* 0x0000000117177824 */ /* 0x000fce00078e0207 */
.L_x_433:
[----:B------:R-:W0:Y:S02]  /*2fb0*/  LDCU.64 UR4, c[0x0][0x388] ;  /* 0x00007100ff0477ac */ /* 0x000e240008000a00 */
[----:B0-----:R-:W-:Y:S02]  /*2fc0*/  LEA R8, P1, R22, UR4, 0x1 ;  /* 0x0000000416087c11 */ /* 0x001fe4000f8208ff */
[----:B------:R-:W-:Y:S02]  /*2fd0*/  LEA R6, P0, R4, UR4, 0x1 ;  /* 0x0000000404067c11 */ /* 0x000fe4000f8008ff */
[----:B------:R-:W-:Y:S02]  /*2fe0*/  LEA.HI.X R9, R22, UR5, R23, 0x1, P1 ;  /* 0x0000000516097c11 */ /* 0x000fe400088f0c17 */
[----:B------:R-:W-:-:S03]  /*2ff0*/  LEA.HI.X R7, R4, UR5, R5, 0x1, P0 ;  /* 0x0000000504077c11 */ /* 0x000fc600080f0c05 */
[----:B------:R-:W2:Y:S04]  /*3000*/  LDG.E.U16 R8, desc[UR14][R8.64] ;  /* 0x0000000e08087981 */ /* 0x000ea8000c1e1500 */
[----:B------:R-:W3:Y:S01]  /*3010*/  LDG.E.U16 R6, desc[UR14][R6.64] ;  /* 0x0000000e06067981 */ /* 0x000ee2000c1e1500 */
[----:B------:R-:W-:Y:S01]  /*3020*/  MOV R13, 0x3bbb989d ;  /* 0x3bbb989d000d7802 */ /* 0x000fe20000000f00 */
[----:B------:R-:W-:Y:S02]  /*3030*/  IMAD.MOV.U32 R12, RZ, RZ, 0x437c0000 ;  /* 0x437c0000ff0c7424 */ /* 0x000fe400078e00ff */
[----:B--2---:R-:W-:Y:S02]  /*3040*/  HADD2.F32 R10, -RZ, R8.H0_H0 ;  /* 0x20000008ff0a7230 */ /* 0x004fe40000004100 */
[----:B---3--:R-:W-:-:S03]  /*3050*/  HADD2.F32 R4, -RZ, R6.H0_H0 ;  /* 0x20000006ff047230 */ /* 0x008fc60000004100 */
        /* <DEDUP_REMOVED lines=8> */
[----:B------:R-:W-:Y:S02]  /*30e0*/  IMAD.SHL.U32 R5, R5, 0x800000, RZ ;  /* 0x0080000005057824 */ /* 0x000fe400078e00ff */
[----:B------:R-:W-:Y:S01]  /*30f0*/  FFMA R13, R10, 1.925963033500011079e-08, R13 ;  /* 0x32a570600a0d7823 */ /* 0x000fe2000000000d */
[----:B------:R-:W-:-:S03]  /*3100*/  FFMA R7, R4, 1.4426950216293334961, -R7 ;  /* 0x3fb8aa3b04077823 */ /* 0x000fc60000000807 */
[----:B------:R-:W0:Y:S01]  /*3110*/  MUFU.EX2 R6, R13 ;  /* 0x0000000d00067308 */ /* 0x000e220000000800 */
[----:B------:R-:W-:-:S07]  /*3120*/  FFMA R7, R4, 1.925963033500011079e-08, R7 ;  /* 0x32a5706004077823 */ /* 0x000fce0000000007 */
[----:B------:R-:W2:Y:S01]  /*3130*/  MUFU.EX2 R4, R7 ;  /* 0x0000000700047308 */ /* 0x000ea20000000800 */
[----:B0-----:R-:W-:-:S04]  /*3140*/  FMUL R6, R11, R6 ;  /* 0x000000060b067220 */ /* 0x001fc80000400000 */
[----:B--2---:R-:W-:-:S05]  /*3150*/  FFMA R4, R5, R4, R6 ;  /* 0x0000000405047223 */ /* 0x004fca0000000006 */
[----:B------:R-:W-:-:S05]  /*3160*/  F2FP.F16.F32.PACK_AB R4, RZ, R4 ;  /* 0x00000004ff04723e */ /* 0x000fca00000000ff */
[----:B------:R0:W-:Y:S01]  /*3170*/  STS.U16 [R2], R4 ;  /* 0x0000000402007388 */ /* 0x0001e20000000400 */
[----:B------:R-:W-:Y:S05]  /*3180*/  BRA `(.L_x_479) ;  /* 0x0000003400e87947 */ /* 0x000fea0003800000 */
.L_x_432:
[----:B------:R-:W-:-:S04]  /*3190*/  ISETP.GE.U32.AND P0, PT, R6, R18, PT ;  /* 0x000000120600720c */ /* 0x000fc80003f06070 */
[----:B------:R-:W-:-:S13]  /*31a0*/  ISETP.GE.U32.AND.EX P0, PT, RZ, R19, PT, P0 ;  /* 0x00000013ff00720c */ /* 0x000fda0003f06100 */
[----:B------:R-:W-:Y:S05]  /*31b0*/  @P0 BRA `(.L_x_479) ;  /* 0x0000003400dc0947 */ /* 0x000fea0003800000 */
[----:B------:R-:W-:Y:S01]  /*31c0*/  ISETP.GE.AND P0, PT, R10, RZ, PT ;  /* 0x000000ff0a00720c */ /* 0x000fe20003f06270 */
[----:B------:R-:W-:Y:S02]  /*31d0*/  HFMA2 R7, -RZ, RZ, 0, 0 ;  /* 0x00000000ff077431 */ /* 0x000fe400000001ff */
[----:B------:R-:W-:-:S04]  /*31e0*/  IMAD R4, R18, UR9, RZ ;  /* 0x0000000912047c24 */ /* 0x000fc8000f8e02ff */
[----:B------:R-:W-:Y:S02]  /*31f0*/  IMAD R5, R19, UR8, R4 ;  /* 0x0000000813057c24 */ /* 0x000fe4000f8e0204 */
[----:B------:R-:W-:-:S04]  /*3200*/  IMAD.WIDE.U32 R18, R18, UR8, R6 ;  /* 0x0000000812127c25 */ /* 0x000fc8000f8e0006 */
[----:B------:R-:W-:Y:S05]  /*3210*/  @!P0 BRA `(.L_x_480) ;  /* 0x00000034008c8947 */ /* 0x000fea0003800000 */
[----:B------:R-:W-:Y:S01]  /*3220*/  ISETP.GE.U32.AND P0, PT, R10, 0x7, PT ;  /* 0x000000070a00780c */ /* 0x000fe20003f06070 */
[----:B------:R-:W-:Y:S01]  /*3230*/  IMAD.IADD R19, R19, 0x1, R5 ;  /* 0x0000000113137824 */ /* 0x000fe200078e0205 */
[----:B------:R-:W-:-:S11]  /*3240*/  LOP3.LUT R15, R11, 0x7, RZ, 0xc0, !PT ;  /* 0x000000070b0f7812 */ /* 0x000fd600078ec0ff */
[----:B------:R-:W-:Y:S05]  /*3250*/  @!P0 BRA `(.L_x_481) ;  /* 0x0000001c00388947 */ /* 0x000fea0003800000 */
[----:B------:R-:W0:Y:S01]  /*3260*/  LDC.64 R34, c[0x0][0x390] ;  /* 0x0000e400ff227b82 */ /* 0x000e220000000a00 */
[C---:B------:R-:W-:Y:S02]  /*3270*/  LOP3.LUT R6, R11.reuse, 0xfffffff8, RZ, 0xc0, !PT ;  /* 0xfffffff80b067812 */ /* 0x040fe400078ec0ff */
[----:B------:R-:W-:-:S03]  /*3280*/  IADD3 R10, PT, PT, R11, -0x4, RZ ;  /* 0xfffffffc0b0a7810 */ /* 0x000fc60007ffe0ff */
[----:B------:R-:W-:Y:S02]  /*3290*/  IMAD.MOV R6, RZ, RZ, -R6 ;  /* 0x000000ffff067224 */ /* 0x000fe400078e0a06 */
[----:B------:R-:W2:Y:S05]  /*32a0*/  LDC.64 R16, c[0x0][0x398] ;  /* 0x0000e600ff107b82 */ /* 0x000eaa0000000a00 */
.L_x_506:
[----:B------:R-:W-:-:S05]  /*32b0*/  IADD3 R5, PT, PT, R10, 0x3, RZ ;  /* 0x000000030a057810 */ /* 0x000fca0007ffe0ff */
[----:B0-----:R-:W-:-:S06]  /*32c0*/  IMAD.WIDE.U32 R20, R5, 0x8, R34 ;  /* 0x0000000805147825 */ /* 0x001fcc00078e0022 */
[----:B------:R-:W3:Y:S01]  /*32d0*/  LDG.E.64 R20, desc[UR14][R20.64] ;  /* 0x0000000e14147981 */ /* 0x000ee2000c1e1b00 */
[----:B------:R-:W-:Y:S01]  /*32e0*/  BSSY.RECONVERGENT B1, `(.L_x_482) ;  /* 0x000002a000017945 */ /* 0x000fe20003800200 */
[----:B---3--:R-:W-:-:S04]  /*32f0*/  LOP3.LUT R4, R19, R21, RZ, 0xfc, !PT ;  /* 0x0000001513047212 */ /* 0x008fc800078efcff */
        /* <DEDUP_REMOVED lines=25> */
.L_x_483:
        /* <DEDUP_REMOVED lines=11> */
[----:B------:R-:W-:-:S04]  /*3540*/  IMAD R7, R7, R20, RZ ;  /* 0x0000001407077224 */ /* 0x000fc800078e02ff */
[----:B------:R-:W-:Y:S01]  /*3550*/  IMAD R7, R21, R11, R7 ;  /* 0x0000000b15077224 */ /* 0x000fe200078e0207 */
[----:B------:R-:W-:-:S03]  /*3560*/  MOV R21, R12 ;  /* 0x0000000c00157202 */ /* 0x000fc60000000f00 */
[----:B------:R-:W-:-:S07]  /*3570*/  IMAD.IADD R11, R13, 0x1, R7 ;  /* 0x000000010d0b7824 */ /* 0x000fce00078e0207 */
.L_x_484:
[----:B------:R-:W-:Y:S05]  /*3580*/  BSYNC.RECONVERGENT B1 ;  /* 0x0000000000017941 */ /* 0x000fea0003800200 */
.L_x_482:
[----:B------:R-:W0:Y:S01]  /*3590*/  LDC.64 R18, c[0x0][0x390] ;  /* 0x0000e400ff127b82 */ /* 0x000e220000000a00 */
[----:B------:R-:W-:-:S07]  /*35a0*/  IADD3 R7, PT, PT, R10, 0x2, RZ ;  /* 0x000000020a077810 */ /* 0x000fce0007ffe0ff */
[----:B------:R-:W3:Y:S01]  /*35b0*/  LDC.64 R22, c[0x0][0x398] ;  /* 0x0000e600ff167b82 */ /* 0x000ee20000000a00 */
[----:B0-----:R-:W-:-:S06]  /*35c0*/  IMAD.WIDE.U32 R38, R7, 0x8, R18 ;  /* 0x0000000807267825 */ /* 0x001fcc00078e0012 */
[----:B------:R-:W4:Y:S01]  /*35d0*/  LDG.E.64 R38, desc[UR14][R38.64] ;  /* 0x0000000e26267981 */ /* 0x000f22000c1e1b00 */
[----:B---3--:R-:W-:-:S06]  /*35e0*/  IMAD.WIDE.U32 R12, R5, 0x8, R22 ;  /* 0x00000008050c7825 */ /* 0x008fcc00078e0016 */
[----:B------:R-:W3:Y:S01]  /*35f0*/  LDG.E.64 R12, desc[UR14][R12.64] ;  /* 0x0000000e0c0c7981 */ /* 0x000ee2000c1e1b00 */
[----:B------:R-:W-:Y:S01]  /*3600*/  BSSY.RECONVERGENT B1, `(.L_x_485) ;  /* 0x0000031000017945 */ /* 0x000fe20003800200 */
[----:B----4-:R-:W-:-:S04]  /*3610*/  LOP3.LUT R14, R37, R39, RZ, 0xfc, !PT ;  /* 0x00000027250e7212 */ /* 0x010fc800078efcff */
[----:B------:R-:W-:Y:S01]  /*3620*/  ISETP.NE.U32.AND P0, PT, R14, RZ, PT ;  /* 0x000000ff0e00720c */ /* 0x000fe20003f05070 */
[-C--:B---3--:R-:W-:Y:S02]  /*3630*/  IMAD R20, R13, R21.reuse, RZ ;  /* 0x000000150d147224 */ /* 0x088fe400078e02ff */
[----:B------:R-:W-:-:S04]  /*3640*/  IMAD.WIDE.U32 R4, R12, R21, RZ ;  /* 0x000000150c047225 */ /* 0x000fc800078e00ff */
        /* <DEDUP_REMOVED lines=8> */
[----:B0-----:R-:W-:Y:S02]  /*36d0*/  IADD3 R12, PT, PT, R11, 0xffffffe, RZ ;  /* 0x0ffffffe0b0c7810 */ /* 0x001fe40007ffe0ff */
[----:B------:R-:W-:-:S04]  /*36e0*/  MOV R11, RZ ;  /* 0x000000ff000b7202 */ /* 0x000fc80000000f00 */
[----:B------:R0:W3:Y:S02]  /*36f0*/  F2I.FTZ.U32.TRUNC.NTZ R13, R12 ;  /* 0x0000000c000d7305 */ /* 0x0000e4000021f000 */
[----:B0-----:R-:W-:Y:S02]  /*3700*/  HFMA2 R12, -RZ, RZ, 0, 0 ;  /* 0x00000000ff0c7431 */ /* 0x001fe400000001ff */
[----:B---3--:R-:W-:-:S04]  /*3710*/  IMAD R25, R25, R13, RZ ;  /* 0x0000000d19197224 */ /* 0x008fc800078e02ff */
        /* <DEDUP_REMOVED lines=14> */
.L_x_486:
[----:B------:R-:W-:Y:S01]  /*3800*/  IMAD.MOV.U32 R26, RZ, RZ, R36 ;  /* 0x000000ffff1a7224 */ /* 0x000fe200078e0024 */
[----:B------:R-:W-:Y:S01]  /*3810*/  MOV R13, R37 ;  /* 0x00000025000d7202 */ /* 0x000fe20000000f00 */
[----:B------:R-:W-:Y:S01]  /*3820*/  IMAD.MOV.U32 R14, RZ, RZ, R38 ;  /* 0x000000ffff0e7224 */ /* 0x000fe200078e0026 */
[----:B------:R-:W-:Y:S02]  /*3830*/  MOV R11, R39 ;  /* 0x00000027000b7202 */ /* 0x000fe40000000f00 */
[----:B------:R-:W-:-:S07]  /*3840*/  MOV R12, 0x3860 ;  /* 0x00003860000c7802 */ /* 0x000fce0000000f00 */
[----:B-12---:R-:W-:Y:S05]  /*3850*/  CALL.REL.NOINC `($__internal_10_$__cuda_sm20_div_s64) ;  /* 0x0000003400187944 */ /* 0x006fea0003c00000 */
        /* <DEDUP_REMOVED lines=11> */
.L_x_487:
[----:B------:R-:W-:Y:S05]  /*3910*/  BSYNC.RECONVERGENT B1 ;  /* 0x0000000000017941 */ /* 0x000fea0003800200 */
.L_x_485:
[----:B------:R-:W-:Y:S01]  /*3920*/  IADD3 R5, PT, PT, R10, 0x1, RZ ;  /* 0x000000010a057810 */ /* 0x000fe20007ffe0ff */
[----:B------:R-:W-:-:S04]  /*3930*/  IMAD.WIDE.U32 R12, R7, 0x8, R22 ;  /* 0x00000008070c7825 */ /* 0x000fc800078e0016 */
[----:B------:R-:W-:Y:S02]  /*3940*/  IMAD.WIDE.U32 R40, R5, 0x8, R18 ;  /* 0x0000000805287825 */ /* 0x000fe400078e0012 */
[----:B------:R-:W3:Y:S04]  /*3950*/  LDG.E.64 R12, desc[UR14][R12.64] ;  /* 0x0000000e0c0c7981 */ /* 0x000ee8000c1e1b00 */
[----:B------:R-:W4:Y:S01]  /*3960*/  LDG.E.64 R40, desc[UR14][R40.64] ;  /* 0x0000000e28287981 */ /* 0x000f22000c1e1b00 */
[----:B------:R-:W-:Y:S01]  /*3970*/  IMAD.MOV.U32 R20, RZ, RZ, R4 ;  /* 0x000000ffff147224 */ /* 0x000fe200078e0004 */
[----:B------:R-:W-:Y:S01]  /*3980*/  BSSY.RECONVERGENT B1, `(.L_x_488) ;  /* 0x0000030000017945 */ /* 0x000fe20003800200 */
[----:B----4-:R-:W-:-:S04]  /*3990*/  LOP3.LUT R7, R37, R41, RZ, 0xfc, !PT ;  /* 0x0000002925077212 */ /* 0x010fc800078efcff */
        /* <DEDUP_REMOVED lines=29> */
.L_x_489:
        /* <DEDUP_REMOVED lines=8> */
[----:B------:R-:W-:Y:S02]  /*3bf0*/  MOV R12, R36 ;  /* 0x00000024000c7202 */ /* 0x000fe40000000f00 */
[----:B------:R-:W-:Y:S01]  /*3c00*/  MOV R20, R24 ;  /* 0x0000001800147202 */ /* 0x000fe20000000f00 */
[----:B------:R-:W-:Y:S02]  /*3c10*/  IMAD.X R11, RZ, RZ, ~R25, P0 ;  /* 0x000000ffff0b7224 */ /* 0x000fe400000e0e19 */
[----:B------:R-:W-:-:S04]  /*3c20*/  IMAD.WIDE.U32 R12, R40, R21, R12 ;  /* 0x00000015280c7225 */ /* 0x000fc800078e000c */
[----:B------:R-:W-:-:S04]  /*3c30*/  IMAD R11, R11, R40, RZ ;  /* 0x000000280b0b7224 */ /* 0x000fc800078e02ff */
[----:B------:R-:W-:Y:S01]  /*3c40*/  IMAD R11, R41, R21, R11 ;  /* 0x00000015290b7224 */ /* 0x000fe200078e020b */
[----:B------:R-:W-:Y:S01]  /*3c50*/  MOV R41, R12 ;  /* 0x0000000c00297202 */ /* 0x000fe20000000f00 */
[----:B------:R-:W-:Y:S02]  /*3c60*/  IMAD.MOV.U32 R21, RZ, RZ, R25 ;  /* 0x000000ffff157224 */ /* 0x000fe400078e0019 */
[----:B------:R-:W-:-:S07]  /*3c70*/  IMAD.IADD R11, R13, 0x1, R11 ;  /* 0x000000010d0b7824 */ /* 0x000fce00078e020b */
.L_x_490:
[----:B------:R-:W-:Y:S05]  /*3c80*/  BSYNC.RECONVERGENT B1 ;  /* 0x0000000000017941 */ /* 0x000fea0003800200 */
.L_x_488:
[----:B------:R-:W-:-:S04]  /*3c90*/  IMAD.WIDE.U32 R36, R10, 0x8, R18 ;  /* 0x000000080a247825 */ /* 0x000fc800078e0012 */
[----:B------:R-:W-:Y:S02]  /*3ca0*/  IMAD.WIDE.U32 R12, R5, 0x8, R22 ;  /* 0x00000008050c7825 */ /* 0x000fe400078e0016 */
[----:B------:R-:W3:Y:S04]  /*3cb0*/  LDG.E.64 R36, desc[UR14][R36.64] ;  /* 0x0000000e24247981 */ /* 0x000ee8000c1e1b00 */
[----:B------:R-:W4:Y:S01]  /*3cc0*/  LDG.E.64 R4, desc[UR14][R12.64] ;  /* 0x0000000e0c047981 */ /* 0x000f22000c1e1b00 */
[----:B------:R-:W-:Y:S01]  /*3cd0*/  MOV R39, R7 ;  /* 0x0000000700277202 */ /* 0x000fe20000000f00 */
[----:B------:R-:W-:Y:S01]  /*3ce0*/  BSSY.RECONVERGENT B1, `(.L_x_491) ;  /* 0x0000032000017945 */ /* 0x000fe20003800200 */
[----:B---3--:R-:W-:-:S04]  /*3cf0*/  LOP3.LUT R14, R21, R37, RZ, 0xfc, !PT ;  /* 0x00000025150e7212 */ /* 0x008fc800078efcff */
[----:B------:R-:W-:Y:S01]  /*3d00*/  ISETP.NE.U32.AND P0, PT, R14, RZ, PT ;  /* 0x000000ff0e00720c */ /* 0x000fe20003f05070 */
[-C--:B----4-:R-:W-:Y:S02]  /*3d10*/  IMAD R5, R5, R41.reuse, RZ ;  /* 0x0000002905057224 */ /* 0x090fe400078e02ff */
[----:B------:R-:W-:-:S04]  /*3d20*/  IMAD.WIDE.U32 R38, R4, R41, R38 ;  /* 0x0000002904267225 */ /* 0x000fc800078e0026 */
[----:B------:R-:W-:Y:S02]  /*3d30*/  IMAD R7, R4, R11, R5 ;  /* 0x0000000b04077224 */ /* 0x000fe400078e0205 */
[----:B------:R-:W-:-:S03]  /*3d40*/  VIADD R5, R10, 0xfffffffc ;  /* 0xfffffffc0a057836 */ /* 0x000fc60000000000 */
        /* <DEDUP_REMOVED lines=26> */
.L_x_492:
[----:B------:R-:W-:Y:S01]  /*3ef0*/  MOV R26, R20 ;  /* 0x00000014001a7202 */ /* 0x000fe20000000f00 */
[----:B------:R-:W-:Y:S01]  /*3f00*/  IMAD.MOV.U32 R13, RZ, RZ, R21 ;  /* 0x000000ffff0d7224 */ /* 0x000fe200078e0015 */
[----:B------:R-:W-:Y:S01]  /*3f10*/  MOV R14, R36 ;  /* 0x00000024000e7202 */ /* 0x000fe20000000f00 */
[----:B------:R-:W-:Y:S01]  /*3f20*/  IMAD.MOV.U32 R11, RZ, RZ, R37 ;  /* 0x000000ffff0b7224 */ /* 0x000fe200078e0025 */
[----:B------:R-:W-:-:S07]  /*3f30*/  MOV R12, 0x3f50 ;  /* 0x00003f50000c7802 */ /* 0x000fce0000000f00 */
[----:B-12---:R-:W-:Y:S05]  /*3f40*/  CALL.REL.NOINC `($__internal_10_$__cuda_sm20_div_s64) ;  /* 0x0000002c005c7944 */ /* 0x006fea0003c00000 */
        /* <DEDUP_REMOVED lines=11> */
.L_x_493:
[----:B------:R-:W-:Y:S05]  /*4000*/  BSYNC.RECONVERGENT B1 ;  /* 0x0000000000017941 */ /* 0x000fea0003800200 */
.L_x_491:
[C---:B------:R-:W-:Y:S02]  /*4010*/  VIADD R4, R10.reuse, 0xffffffff ;  /* 0xffffffff0a047836 */ /* 0x040fe40000000000 */
[----:B------:R-:W-:-:S04]  /*4020*/  IMAD.WIDE.U32 R12, R10, 0x8, R22 ;  /* 0x000000080a0c7825 */ /* 0x000fc800078e0016 */
[----:B------:R-:W-:Y:S02]  /*4030*/  IMAD.WIDE.U32 R24, R4, 0x8, R18 ;  /* 0x0000000804187825 */ /* 0x000fe400078e0012 */
[----:B------:R-:W3:Y:S04]  /*4040*/  LDG.E.64 R12, desc[UR14][R12.64] ;  /* 0x0000000e0c0c7981 */ /* 0x000ee8000c1e1b00 */
[----:B------:R-:W4:Y:S01]  /*4050*/  LDG.E.64 R22, desc[UR14][R24.64] ;  /* 0x0000000e18167981 */ /* 0x000f22000c1e1b00 */
[----:B------:R-:W-:Y:S01]  /*4060*/  MOV R39, R7 ;  /* 0x0000000700277202 */ /* 0x000fe20000000f00 */
[----:B------:R-:W-:Y:S01]  /*4070*/  BSSY.RECONVERGENT B1, `(.L_x_494) ;  /* 0x0000031000017945 */ /* 0x000fe20003800200 */
[----:B----4-:R-:W-:-:S04]  /*4080*/  LOP3.LUT R14, R21, R23, RZ, 0xfc, !PT ;  /* 0x00000017150e7212 */ /* 0x010fc800078efcff */
[----:B------:R-:W-:Y:S01]  /*4090*/  ISETP.NE.U32.AND P0, PT, R14, RZ, PT ;  /* 0x000000ff0e00720c */ /* 0x000fe20003f05070 */
[-C--:B---3--:R-:W-:Y:S02]  /*40a0*/  IMAD R18, R13, R37.reuse, RZ ;  /* 0x000000250d127224 */ /* 0x088fe400078e02ff */
        /* <DEDUP_REMOVED lines=28> */
.L_x_495:
        /* <DEDUP_REMOVED lines=17> */
.L_x_496:
[----:B------:R-:W-:Y:S05]  /*4380*/  BSYNC.RECONVERGENT B1 ;  /* 0x0000000000017941 */ /* 0x000fea0003800200 */
.L_x_494:
[----:B------:R-:W0:Y:S01]  /*4390*/  LDC.64 R22, c[0x0][0x390] ;  /* 0x0000e400ff167b82 */ /* 0x000e220000000a00 */
[----:B------:R-:W-:-:S07]  /*43a0*/  IADD3 R7, PT, PT, R10, -0x2, RZ ;  /* 0xfffffffe0a077810 */ /* 0x000fce0007ffe0ff */
[----:B------:R-:W3:Y:S01]  /*43b0*/  LDC.64 R12, c[0x0][0x398] ;  /* 0x0000e600ff0c7b82 */ /* 0x000ee20000000a00 */
[----:B0-----:R-:W-:-:S06]  /*43c0*/  IMAD.WIDE.U32 R22, R7, 0x8, R22 ;  /* 0x0000000807167825 */ /* 0x001fcc00078e0016 */
[----:B------:R-:W4:Y:S01]  /*43d0*/  LDG.E.64 R22, desc[UR14][R22.64] ;  /* 0x0000000e16167981 */ /* 0x000f22000c1e1b00 */
[----:B---3--:R-:W-:-:S06]  /*43e0*/  IMAD.WIDE.U32 R12, R4, 0x8, R12 ;  /* 0x00000008040c7825 */ /* 0x008fcc00078e000c */
[----:B------:R-:W3:Y:S01]  /*43f0*/  LDG.E.64 R12, desc[UR14][R12.64] ;  /* 0x0000000e0c0c7981 */ /* 0x000ee2000c1e1b00 */
        /* <DEDUP_REMOVED lines=33> */
.L_x_498:
[----:B------:R-:W-:Y:S01]  /*4610*/  MOV R26, R20 ;  /* 0x00000014001a7202 */ /* 0x000fe20000000f00 */
[----:B------:R-:W-:Y:S01]  /*4620*/  IMAD.MOV.U32 R14, RZ, RZ, R22 ;  /* 0x000000ffff0e7224 */ /* 0x000fe200078e0016 */
[----:B------:R-:W-:Y:S02]  /*4630*/  MOV R13, R21 ;  /* 0x00000015000d7202 */ /* 0x000fe40000000f00 */
[----:B------:R-:W-:Y:S02]  /*4640*/  MOV R11, R23 ;  /* 0x00000017000b7202 */ /* 0x000fe40000000f00 */
[----:B------:R-:W-:-:S07]  /*4650*/  MOV R12, 0x4670 ;  /* 0x00004670000c7802 */ /* 0x000fce0000000f00 */
[----:B-12---:R-:W-:Y:S05]  /*4660*/  CALL.REL.NOINC `($__internal_10_$__cuda_sm20_div_s64) ;  /* 0x0000002400947944 */ /* 0x006fea0003c00000 */
        /* <DEDUP_REMOVED lines=11> */
.L_x_499:
[----:B------:R-:W-:Y:S05]  /*4720*/  BSYNC.RECONVERGENT B1 ;  /* 0x0000000000017941 */ /* 0x000fea0003800200 */
.L_x_497:
[----:B------:R-:W0:Y:S01]  /*4730*/  LDC.64 R22, c[0x0][0x390] ;  /* 0x0000e400ff167b82 */ /* 0x000e220000000a00 */
[----:B------:R-:W-:-:S07]  /*4740*/  VIADD R4, R10, 0xfffffffd ;  /* 0xfffffffd0a047836 */ /* 0x000fce0000000000 */
[----:B------:R-:W3:Y:S01]  /*4750*/  LDC.64 R12, c[0x0][0x398] ;  /* 0x0000e600ff0c7b82 */ /* 0x000ee20000000a00 */
[----:B0-----:R-:W-:-:S06]  /*4760*/  IMAD.WIDE.U32 R22, R4, 0x8, R22 ;  /* 0x0000000804167825 */ /* 0x001fcc00078e0016 */
[----:B------:R-:W4:Y:S01]  /*4770*/  LDG.E.64 R22, desc[UR14][R22.64] ;  /* 0x0000000e16167981 */ /* 0x000f22000c1e1b00 */
[----:B---3--:R-:W-:-:S06]  /*4780*/  IMAD.WIDE.U32 R12, R7, 0x8, R12 ;  /* 0x00000008070c7825 */ /* 0x008fcc00078e000c */
[----:B------:R-:W3:Y:S01]  /*4790*/  LDG.E.64 R12, desc[UR14][R12.64] ;  /* 0x0000000e0c0c7981 */ /* 0x000ee2000c1e1b00 */
[----:B------:R-:W-:Y:S01]  /*47a0*/  MOV R18, R36 ;  /* 0x0000002400127202 */ /* 0x000fe20000000f00 */
        /* <DEDUP_REMOVED lines=12> */
[----:B0-----:R-:W-:Y:S01]  /*4870*/  VIADD R12, R11, 0xffffffe ;  /* 0x0ffffffe0b0c7836 */ /* 0x001fe20000000000 */
[----:B------:R-:W-:-:S05]  /*4880*/  MOV R11, RZ ;  /* 0x000000ff000b7202 */ /* 0x000fca0000000f00 */
        /* <DEDUP_REMOVED lines=15> */
[----:B------:R-:W-:Y:S02]  /*4980*/  IMAD R37, R22, R37, R20 ;  /* 0x0000002516257224 */ /* 0x000fe400078e0214 */
[----:B------:R-:W-:Y:S01]  /*4990*/  IMAD.MOV.U32 R20, RZ, RZ, R13 ;  /* 0x000000ffff147224 */ /* 0x000fe200078e000d */
[----:B------:R-:W-:Y:S06]  /*49a0*/  BRA `(.L_x_502) ;  /* 0x0000000000447947 */ /* 0x000fec0003800000 */
.L_x_501:
[----:B------:R-:W-:Y:S01]  /*49b0*/  MOV R26, R20 ;  /* 0x00000014001a7202 */ /* 0x000fe20000000f00 */
[----:B------:R-:W-:Y:S01]  /*49c0*/  IMAD.MOV.U32 R13, RZ, RZ, R21 ;  /* 0x000000ffff0d7224 */ /* 0x000fe200078e0015 */
[----:B------:R-:W-:Y:S02]  /*49d0*/  MOV R14, R22 ;  /* 0x00000016000e7202 */ /* 0x000fe40000000f00 */
[----:B------:R-:W-:Y:S02]  /*49e0*/  MOV R11, R23 ;  /* 0x00000017000b7202 */ /* 0x000fe40000000f00 */
[----:B------:R-:W-:-:S07]  /*49f0*/  MOV R12, 0x4a10 ;  /* 0x00004a10000c7802 */ /* 0x000fce0000000f00 */
[----:B-12---:R-:W-:Y:S05]  /*4a00*/  CALL.REL.NOINC `($__internal_10_$__cuda_sm20_div_s64) ;  /* 0x0000002000ac7944 */ /* 0x006fea0003c00000 */
        /* <DEDUP_REMOVED lines=11> */
.L_x_502:
[----:B------:R-:W-:Y:S05]  /*4ac0*/  BSYNC.RECONVERGENT B1 ;  /* 0x0000000000017941 */ /* 0x000fea0003800200 */
.L_x_500:
[----:B------:R-:W0:Y:S08]  /*4ad0*/  LDC.64 R22, c[0x0][0x390] ;  /* 0x0000e400ff167b82 */ /* 0x000e300000000a00 */
        /* <DEDUP_REMOVED lines=37> */
.L_x_504:
        /* <DEDUP_REMOVED lines=17> */
.L_x_505:
[----:B------:R-:W-:Y:S05]  /*4e40*/  BSYNC.RECONVERGENT B1 ;  /* 0x0000000000017941 */ /* 0x000fea0003800200 */
.L_x_503:
[----:B--2---:R-:W-:-:S06]  /*4e50*/  IMAD.WIDE.U32 R4, R5, 0x8, R16 ;  /* 0x0000000805047825 */ /* 0x004fcc00078e0010 */
[----:B------:R-:W2:Y:S01]  /*4e60*/  LDG.E.64 R4, desc[UR14][R4.64] ;  /* 0x0000000e04047981 */ /* 0x000ea2000c1e1b00 */
[----:B------:R-:W-:Y:S01]  /*4e70*/  IADD3 R6, PT, PT, R6, 0x8, RZ ;  /* 0x0000000806067810 */ /* 0x000fe20007ffe0ff */
[----:B------:R-:W-:Y:S01]  /*4e80*/  IMAD.MOV.U32 R12, RZ, RZ, R36 ;  /* 0x000000ffff0c7224 */ /* 0x000fe200078e0024 */
[----:B------:R-:W-:Y:S02]  /*4e90*/  MOV R13, R7 ;  /* 0x00000007000d7202 */ /* 0x000fe40000000f00 */
[----:B------:R-:W-:Y:S02]  /*4ea0*/  ISETP.NE.AND P0, PT, R6, RZ, PT ;  /* 0x000000ff0600720c */ /* 0x000fe40003f05270 */
[----:B------:R-:W-:Y:S01]  /*4eb0*/  IADD3 R10, PT, PT, R10, -0x8, RZ ;  /* 0xfffffff80a0a7810 */ /* 0x000fe20007ffe0ff */
[-C--:B--2---:R-:W-:Y:S02]  /*4ec0*/  IMAD R7, R5, R21.reuse, RZ ;  /* 0x0000001505077224 */ /* 0x084fe400078e02ff */
[----:B------:R-:W-:-:S04]  /*4ed0*/  IMAD.WIDE.U32 R12, R4, R21, R12 ;  /* 0x00000015040c7225 */ /* 0x000fc800078e000c */
[----:B------:R-:W-:Y:S01]  /*4ee0*/  IMAD R7, R4, R11, R7 ;  /* 0x0000000b04077224 */ /* 0x000fe200078e0207 */
[----:B------:R-:W-:-:S03]  /*4ef0*/  LEA R8, P1, R12, R8, 0x1 ;  /* 0x000000080c087211 */ /* 0x000fc600078208ff */
[----:B------:R-:W-:-:S05]  /*4f00*/  IMAD.IADD R7, R13, 0x1, R7 ;  /* 0x000000010d077824 */ /* 0x000fca00078e0207 */
[----:B------:R-:W-:Y:S01]  /*4f10*/  LEA.HI.X R9, R12, R9, R7, 0x1, P1 ;  /* 0x000000090c097211 */ /* 0x000fe200008f0c07 */
[----:B------:R-:W-:Y:S06]  /*4f20*/  @P0 BRA `(.L_x_506) ;  /* 0xffffffe000e00947 */ /* 0x000fec000383ffff */
[----:B------:R-:W-:-:S07]  /*4f30*/  IADD3 R10, PT, PT, R10, 0x3, RZ ;  /* 0x000000030a0a7810 */ /* 0x000fce0007ffe0ff */
.L_x_481:
        /* <DEDUP_REMOVED lines=37> */
.L_x_509:
[----:B------:R-:W-:Y:S01]  /*5190*/  MOV R26, R18 ;  /* 0x00000012001a7202 */ /* 0x000fe20000000f00 */
[----:B------:R-:W-:Y:S01]  /*51a0*/  IMAD.MOV.U32 R13, RZ, RZ, R19 ;  /* 0x000000ffff0d7224 */ /* 0x000fe200078e0013 */
[----:B------:R-:W-:Y:S02]  /*51b0*/  MOV R14, R6 ;  /* 0x00000006000e7202 */ /* 0x000fe40000000f00 */
[----:B------:R-:W-:Y:S02]  /*51c0*/  MOV R11, R7 ;  /* 0x00000007000b7202 */ /* 0x000fe40000000f00 */
[----:B------:R-:W-:-:S07]  /*51d0*/  MOV R12, 0x51f0 ;  /* 0x000051f0000c7802 */ /* 0x000fce0000000f00 */
[----:B-1----:R-:W-:Y:S05]  /*51e0*/  CALL.REL.NOINC `($__internal_10_$__cuda_sm20_div_s64) ;  /* 0x0000001800b47944 */ /* 0x002fea0003c00000 */
[----:B------:R-:W-:-:S05]  /*51f0*/  IADD3 R15, P0, PT, RZ, -R24, RZ ;  /* 0x80000018ff0f7210 */ /* 0x000fca0007f1e0ff */
[----:B------:R-:W-:Y:S02]  /*5200*/  IMAD.X R11, RZ, RZ, ~R25, P0 ;  /* 0x000000ffff0b7224 */ /* 0x000fe400000e0e19 */
[----:B------:R-:W-:Y:S01]  /*5210*/  IMAD.WIDE.U32 R12, R6, R15, R18 ;  /* 0x0000000f060c7225 */ /* 0x000fe200078e0012 */
[----:B------:R-:W-:-:S03]  /*5220*/  MOV R19, R25 ;  /* 0x0000001900137202 */ /* 0x000fc60000000f00 */
[----:B------:R-:W-:Y:S01]  /*5230*/  IMAD R11, R11, R6, RZ ;  /* 0x000000060b0b7224 */ /* 0x000fe200078e02ff */
[----:B------:R-:W-:Y:S01]  /*5240*/  MOV R17, R12 ;  /* 0x0000000c00117202 */ /* 0x000fe20000000f00 */
[----:B------:R-:W-:Y:S02]  /*5250*/  IMAD.MOV.U32 R18, RZ, RZ, R24 ;  /* 0x000000ffff127224 */ /* 0x000fe400078e0018 */
[----:B------:R-:W-:-:S05]  /*5260*/  IMAD R11, R7, R15, R11 ;  /* 0x0000000f070b7224 */ /* 0x000fca00078e020b */
[----:B------:R-:W-:-:S07]  /*5270*/  IADD3 R15, PT, PT, R13, R11, RZ ;  /* 0x0000000b0d0f7210 */ /* 0x000fce0007ffe0ff */
.L_x_510:
[----:B------:R-:W-:Y:S05]  /*5280*/  BSYNC.RECONVERGENT B1 ;  /* 0x0000000000017941 */ /* 0x000fea0003800200 */
.L_x_508:
[----:B------:R-:W0:Y:S01]  /*5290*/  LDC.64 R6, c[0x0][0x390] ;  /* 0x0000e400ff067b82 */ /* 0x000e220000000a00 */
[----:B------:R-:W-:-:S07]  /*52a0*/  IADD3 R4, PT, PT, R10, -0x1, RZ ;  /* 0xffffffff0a047810 */ /* 0x000fce0007ffe0ff */
        /* <DEDUP_REMOVED lines=37> */
.L_x_512:
        /* <DEDUP_REMOVED lines=17> */
.L_x_513:
[----:B------:R-:W-:Y:S05]  /*5610*/  BSYNC.RECONVERGENT B1 ;  /* 0x0000000000017941 */ /* 0x000fea0003800200 */
.L_x_511:
        /* <DEDUP_REMOVED lines=40> */
.L_x_515:
[----:B------:R-:W-:Y:S01]  /*58a0*/  MOV R26, R18 ;  /* 0x00000012001a7202 */ /* 0x000fe20000000f00 */
[----:B------:R-:W-:Y:S01]  /*58b0*/  IMAD.MOV.U32 R14, RZ, RZ, R20 ;  /* 0x000000ffff0e7224 */ /* 0x000fe200078e0014 */
[----:B------:R-:W-:Y:S02]  /*58c0*/  MOV R13, R19 ;  /* 0x00000013000d7202 */ /* 0x000fe40000000f00 */
[----:B------:R-:W-:Y:S02]  /*58d0*/  MOV R11, R21 ;  /* 0x00000015000b7202 */ /* 0x000fe40000000f00 */
[----:B------:R-:W-:-:S07]  /*58e0*/  MOV R12, 0x5900 ;  /* 0x00005900000c7802 */ /* 0x000fce0000000f00 */
[----:B-1----:R-:W-:Y:S05]  /*58f0*/  CALL.REL.NOINC `($__internal_10_$__cuda_sm20_div_s64) ;  /* 0x0000001000f07944 */ /* 0x002fea0003c00000 */
        /* <DEDUP_REMOVED lines=11> */
.L_x_516:
[----:B------:R-:W-:Y:S05]  /*59b0*/  BSYNC.RECONVERGENT B1 ;  /* 0x0000000000017941 */ /* 0x000fea0003800200 */
.L_x_514:
        /* <DEDUP_REMOVED lines=40> */
.L_x_518:
[----:B------:R-:W-:Y:S01]  /*5c40*/  MOV R26, R18 ;  /* 0x00000012001a7202 */ /* 0x000fe20000000f00 */
[----:B------:R-:W-:Y:S01]  /*5c50*/  IMAD.MOV.U32 R13, RZ, RZ, R19 ;  /* 0x000000ffff0d7224 */ /* 0x000fe200078e0013 */
[----:B------:R-:W-:Y:S02]  /*5c60*/  MOV R14, R20 ;  /* 0x00000014000e7202 */ /* 0x000fe40000000f00 */
[----:B------:R-:W-:Y:S02]  /*5c70*/  MOV R11, R21 ;  /* 0x00000015000b7202 */ /* 0x000fe40000000f00 */
[----:B------:R-:W-:-:S07]  /*5c80*/  MOV R12, 0x5ca0 ;  /* 0x00005ca0000c7802 */ /* 0x000fce0000000f00 */
[----:B-1----:R-:W-:Y:S05]  /*5c90*/  CALL.REL.NOINC `($__internal_10_$__cuda_sm20_div_s64) ;  /* 0x0000001000087944 */ /* 0x002fea0003c00000 */
        /* <DEDUP_REMOVED lines=11> */
.L_x_519:
[----:B------:R-:W-:Y:S05]  /*5d50*/  BSYNC.RECONVERGENT B1 ;  /* 0x0000000000017941 */ /* 0x000fea0003800200 */
.L_x_517:
        /* <DEDUP_REMOVED lines=11> */
.L_x_507:
        /* <DEDUP_REMOVED lines=16> */
[----:B0-----:R-:W-:-:S06]  /*5f10*/  IADD3 R6, PT, PT, R5, 0xffffffe, RZ ;  /* 0x0ffffffe05067810 */ /* 0x001fcc0007ffe0ff */
        /* <DEDUP_REMOVED lines=18> */
.L_x_522:
[----:B------:R-:W-:Y:S01]  /*6040*/  IMAD.MOV.U32 R26, RZ, RZ, R18 ;  /* 0x000000ffff1a7224 */ /* 0x000fe200078e0012 */
[----:B------:R-:W-:Y:S01]  /*6050*/  MOV R13, R19 ;  /* 0x00000013000d7202 */ /* 0x000fe20000000f00 */
[----:B------:R-:W-:Y:S01]  /*6060*/  IMAD.MOV.U32 R11, RZ, RZ, R5 ;  /* 0x000000ffff0b7224 */ /* 0x000fe200078e0005 */
[----:B------:R-:W-:Y:S02]  /*6070*/  MOV R14, R4 ;  /* 0x00000004000e7202 */ /* 0x000fe40000000f00 */
[----:B------:R-:W-:-:S07]  /*6080*/  MOV R12, 0x60a0 ;  /* 0x000060a0000c7802 */ /* 0x000fce0000000f00 */
[----:B-1----:R-:W-:Y:S05]  /*6090*/  CALL.REL.NOINC `($__internal_10_$__cuda_sm20_div_s64) ;  /* 0x0000000c00087944 */ /* 0x002fea0003c00000 */
[----:B------:R-:W-:-:S04]  /*60a0*/  IADD3 R13, P0, PT, RZ, -R24, RZ ;  /* 0x80000018ff0d7210 */ /* 0x000fc80007f1e0ff */
[----:B------:R-:W-:Y:S01]  /*60b0*/  IADD3.X R11, PT, PT, RZ, ~R25, RZ, P0, !PT ;  /* 0x80000019ff0b7210 */ /* 0x000fe200007fe4ff */
[----:B------:R-:W-:Y:S01]  /*60c0*/  IMAD.WIDE.U32 R6, R4, R13, R18 ;  /* 0x0000000d04067225 */ /* 0x000fe200078e0012 */
[----:B------:R-:W-:-:S03]  /*60d0*/  MOV R19, R25 ;  /* 0x0000001900137202 */ /* 0x000fc60000000f00 */
[----:B------:R-:W-:Y:S02]  /*60e0*/  IMAD R11, R11, R4, RZ ;  /* 0x000000040b0b7224 */ /* 0x000fe400078e02ff */
[----:B------:R-:W-:Y:S02]  /*60f0*/  IMAD.MOV.U32 R18, RZ, RZ, R24 ;  /* 0x000000ffff127224 */ /* 0x000fe400078e0018 */
[----:B------:R-:W-:-:S05]  /*6100*/  IMAD R11, R5, R13, R11 ;  /* 0x0000000d050b7224 */ /* 0x000fca00078e020b */
[----:B------:R-:W-:-:S07]  /*6110*/  IADD3 R11, PT, PT, R7, R11, RZ ;  /* 0x0000000b070b7210 */ /* 0x000fce0007ffe0ff */
.L_x_523:
[----:B------:R-:W-:Y:S05]  /*6120*/  BSYNC.RECONVERGENT B1 ;  /* 0x0000000000017941 */ /* 0x000fea0003800200 */
.L_x_521:
        /* <DEDUP_REMOVED lines=39> */
.L_x_525:
        /* <DEDUP_REMOVED lines=17> */
.L_x_526:
[----:B------:R-:W-:Y:S05]  /*64b0*/  BSYNC.RECONVERGENT B1 ;  /* 0x0000000000017941 */ /* 0x000fea0003800200 */
.L_x_524:
[----:B------:R-:W0:Y:S02]  /*64c0*/  LDC.64 R12, c[0x0][0x398] ;  /* 0x0000e600ff0c7b82 */ /* 0x000e240000000a00 */
[----:B0-----:R-:W-:-:S06]  /*64d0*/  IMAD.WIDE.U32 R12, R4, 0x8, R12 ;  /* 0x00000008040c7825 */ /* 0x001fcc00078e000c */
[----:B------:R-:W2:Y:S01]  /*64e0*/  LDG.E.64 R12, desc[UR14][R12.64] ;  /* 0x0000000e0c0c7981 */ /* 0x000ea2000c1e1b00 */
[----:B------:R-:W-:Y:S02]  /*64f0*/  MOV R4, R6 ;  /* 0x0000000600047202 */ /* 0x000fe40000000f00 */
[----:B------:R-:W-:Y:S01]  /*6500*/  IADD3 R10, PT, PT, R10, -0x2, RZ ;  /* 0xfffffffe0a0a7810 */ /* 0x000fe20007ffe0ff */
[-C--:B--2---:R-:W-:Y:S02]  /*6510*/  IMAD R7, R13, R17.reuse, RZ ;  /* 0x000000110d077224 */ /* 0x084fe400078e02ff */
[----:B------:R-:W-:-:S04]  /*6520*/  IMAD.WIDE.U32 R4, R12, R17, R4 ;  /* 0x000000110c047225 */ /* 0x000fc800078e0004 */
[----:B------:R-:W-:Y:S01]  /*6530*/  IMAD R7, R12, R11, R7 ;  /* 0x0000000b0c077224 */ /* 0x000fe200078e0207 */
[----:B------:R-:W-:-:S03]  /*6540*/  LEA R8, P0, R4, R8, 0x1 ;  /* 0x0000000804087211 */ /* 0x000fc600078008ff */
[----:B------:R-:W-:-:S05]  /*6550*/  IMAD.IADD R5, R5, 0x1, R7 ;  /* 0x0000000105057824 */ /* 0x000fca00078e0207 */
[----:B------:R-:W-:-:S07]  /*6560*/  LEA.HI.X R9, R4, R9, R5, 0x1, P0 ;  /* 0x0000000904097211 */ /* 0x000fce00000f0c05 */
.L_x_520:
        /* <DEDUP_REMOVED lines=28> */
[----:B------:R-:W-:-:S04]  /*6730*/  @!P1 LOP3.LUT R7, RZ, R20, RZ, 0x33, !PT ;  /* 0x00000014ff079212 */ /* 0x000fc800078e33ff */
[----:B------:R-:W-:Y:S01]  /*6740*/  MOV R4, R7 ;  /* 0x0000000700047202 */ /* 0x000fe20000000f00 */
[----:B------:R-:W-:Y:S06]  /*6750*/  BRA `(.L_x_529) ;  /* 0x0000000000147947 */ /* 0x000fec0003800000 */
.L_x_528:
[----:B------:R-:W-:Y:S02]  /*6760*/  MOV R24, R20 ;  /* 0x0000001400187202 */ /* 0x000fe40000000f00 */
[----:B------:R-:W-:-:S07]  /*6770*/  MOV R26, 0x6790 ;  /* 0x00006790001a7802 */ /* 0x000fce0000000f00 */
[----:B-1----:R-:W-:Y:S05]  /*6780*/  CALL.REL.NOINC `($__internal_11_$__cuda_sm20_rem_s64) ;  /* 0x0000000800987944 */ /* 0x002fea0003c00000 */
[----:B------:R-:W-:Y:S01]  /*6790*/  MOV R4, R6 ;  /* 0x0000000600047202 */ /* 0x000fe20000000f00 */
[----:B------:R-:W-:-:S07]  /*67a0*/  IMAD.MOV.U32 R5, RZ, RZ, R7 ;  /* 0x000000ffff057224 */ /* 0x000fce00078e0007 */
.L_x_529:
[----:B------:R-:W-:Y:S05]  /*67b0*/  BSYNC.RECONVERGENT B1 ;  /* 0x0000000000017941 */ /* 0x000fea0003800200 */
.L_x_527:
[----:B------:R-:W0:Y:S02]  /*67c0*/  LDC.64 R6, c[0x0][0x398] ;  /* 0x0000e600ff067b82 */ /* 0x000e240000000a00 */
[----:B0-----:R-:W-:-:S06]  /*67d0*/  IMAD.WIDE.U32 R10, R10, 0x8, R6 ;  /* 0x000000080a0a7825 */ /* 0x001fcc00078e0006 */
[----:B------:R-:W2:Y:S02]  /*67e0*/  LDG.E.64 R10, desc[UR14][R10.64] ;  /* 0x0000000e0a0a7981 */ /* 0x000ea4000c1e1b00 */
[-C--:B--2---:R-:W-:Y:S02]  /*67f0*/  IMAD R13, R11, R4.reuse, RZ ;  /* 0x000000040b0d7224 */ /* 0x084fe400078e02ff */
[----:B------:R-:W-:-:S04]  /*6800*/  IMAD.WIDE.U32 R6, R10, R4, RZ ;  /* 0x000000040a067225 */ /* 0x000fc800078e00ff */
[----:B------:R-:W-:Y:S01]  /*6810*/  IMAD R13, R10, R5, R13 ;  /* 0x000000050a0d7224 */ /* 0x000fe200078e020d */
[----:B------:R-:W-:-:S04]  /*6820*/  LEA R8, P0, R6, R8, 0x1 ;  /* 0x0000000806087211 */ /* 0x000fc800078008ff */
[----:B------:R-:W-:-:S04]  /*6830*/  IADD3 R4, PT, PT, R7, R13, RZ ;  /* 0x0000000d07047210 */ /* 0x000fc80007ffe0ff */
[----:B------:R-:W-:-:S07]  /*6840*/  LEA.HI.X R9, R6, R9, R4, 0x1, P0 ;  /* 0x0000000906097211 */ /* 0x000fce00000f0c04 */
.L_x_480:
[----:B------:R-:W2:Y:S01]  /*6850*/  LDG.E.U16 R8, desc[UR14][R8.64] ;  /* 0x0000000e08087981 */ /* 0x000ea2000c1e1500 */
[----:B------:R-:W-:Y:S01]  /*6860*/  MOV R5, 0x3bbb989d ;  /* 0x3bbb989d00057802 */ /* 0x000fe20000000f00 */
[----:B------:R-:W-:Y:S02]  /*6870*/  IMAD.MOV.U32 R6, RZ, RZ, 0x437c0000 ;  /* 0x437c0000ff067424 */ /* 0x000fe400078e00ff */
[----:B--2---:R-:W-:-:S05]  /*6880*/  HADD2.F32 R4, -RZ, R8.H0_H0 ;  /* 0x20000008ff047230 */ /* 0x004fca0000004100 */
        /* <DEDUP_REMOVED lines=8> */
[----:B------:R-:W-:-:S05]  /*6910*/  F2FP.F16.F32.PACK_AB R4, RZ, R4 ;  /* 0x00000004ff04723e */ /* 0x000fca00000000ff */
[----:B------:R2:W-:Y:S02]  /*6920*/  STS.U16 [R2], R4 ;  /* 0x0000000402007388 */ /* 0x0005e40000000400 */
.L_x_479:
[----:B------:R-:W-:Y:S05]  /*6930*/  BSYNC.RECONVERGENT B0 ;  /* 0x0000000000007941 */ /* 0x000fea0003800200 */
.L_x_431:
[----:B------:R-:W-:Y:S01]  /*6940*/  BAR.SYNC.DEFER_BLOCKING 0x0 ;  /* 0x0000000000007b1d */ /* 0x000fe20000010000 */
[----:B------:R-:W-:Y:S02]  /*6950*/  ISETP.GE.U32.AND P0, PT, R3, 0x42, PT ;  /* 0x000000420300780c */ /* 0x000fe40003f06070 */
[----:B------:R-:W-:-:S11]  /*6960*/  ISETP.GT.U32.AND P1, PT, R0, 0x1f, PT ;  /* 0x0000001f0000780c */ /* 0x000fd60003f24070 */
[----:B------:R-:W-:Y:S05]  /*6970*/  @!P0 BRA `(.L_x_530) ;  /* 0x0000000000308947 */ /* 0x000fea0003800000 */
.L_x_531:
[----:B------:R-:W-:-:S04]  /*6980*/  SHF.R.U32.HI R7, RZ, 0x1, R3 ;  /* 0x00000001ff077819 */ /* 0x000fc80000011603 */
[----:B------:R-:W-:-:S13]  /*6990*/  ISETP.GE.U32.AND P0, PT, R0, R7, PT ;  /* 0x000000070000720c */ /* 0x000fda0003f06070 */
[----:B------:R-:W-:Y:S01]  /*69a0*/  @!P0 LOP3.LUT R5, R3, 0x7fe, RZ, 0xc0, !PT ;  /* 0x000007fe03058812 */ /* 0x000fe200078ec0ff */
[----:B0-2---:R-:W-:Y:S03]  /*69b0*/  @!P0 LDS.U16 R4, [R2] ;  /* 0x0000000002048984 */ /* 0x005fe60000000400 */
[----:B------:R-:W-:-:S06]  /*69c0*/  @!P0 IADD3 R5, PT, PT, R2, R5, RZ ;  /* 0x0000000502058210 */ /* 0x000fcc0007ffe0ff */
[----:B------:R-:W0:Y:S02]  /*69d0*/  @!P0 LDS.U16 R5, [R5] ;  /* 0x0000000005058984 */ /* 0x000e240000000400 */
[----:B0-----:R-:W-:-:S05]  /*69e0*/  @!P0 HADD2 R4, R4.H0_H0, R5.H0_H0 ;  /* 0x2000000504048230 */ /* 0x001fca0000000800 */
[----:B------:R3:W-:Y:S01]  /*69f0*/  @!P0 STS.U16 [R2], R4 ;  /* 0x0000000402008388 */ /* 0x0007e20000000400 */
[----:B------:R-:W-:Y:S01]  /*6a00*/  BAR.SYNC.DEFER_BLOCKING 0x0 ;  /* 0x0000000000007b1d */ /* 0x000fe20000010000 */
[----:B------:R-:W-:Y:S01]  /*6a10*/  ISETP.GT.U32.AND P0, PT, R3, 0x83, PT ;  /* 0x000000830300780c */ /* 0x000fe20003f04070 */
[----:B------:R-:W-:-:S12]  /*6a20*/  IMAD.MOV.U32 R3, RZ, RZ, R7 ;  /* 0x000000ffff037224 */ /* 0x000fd800078e0007 */
[----:B---3--:R-:W-:Y:S05]  /*6a30*/  @P0 BRA `(.L_x_531) ;  /* 0xfffffffc00d00947 */ /* 0x008fea000383ffff */
.L_x_530:
[----:B------:R-:W-:Y:S05]  /*6a40*/  @P1 EXIT ;  /* 0x000000000000194d */ /* 0x000fea0003800000 */
[----:B------:R-:W-:Y:S01]  /*6a50*/  LDS.U16 R3, [R2] ;  /* 0x0000000002037984 */ /* 0x000fe20000000400 */
[----:B------:R-:W-:-:S03]  /*6a60*/  ISETP.NE.AND P0, PT, R0, RZ, PT ;  /* 0x000000ff0000720c */ /* 0x000fc60003f05270 */
[----:B0-2---:R-:W0:Y:S04]  /*6a70*/  LDS.U16 R4, [R2+0x40] ;  /* 0x0000400002047984 */ /* 0x005e280000000400 */
[----:B------:R-:W2:Y:S04]  /*6a80*/  LDS.U16 R6, [R2+0x20] ;  /* 0x0000200002067984 */ /* 0x000ea80000000400 */
[----:B------:R-:W3:Y:S04]  /*6a90*/  LDS.U16 R5, [R2+0x10] ;  /* 0x0000100002057984 */ /* 0x000ee80000000400 */
[----:B------:R-:W4:Y:S04]  /*6aa0*/  LDS.U16 R8, [R2+0x8] ;  /* 0x0000080002087984 */ /* 0x000f280000000400 */
[----:B------:R-:W5:Y:S04]  /*6ab0*/  LDS.U16 R7, [R2+0x4] ;  /* 0x0000040002077984 */ /* 0x000f680000000400 */
[----:B------:R-:W1:Y:S01]  /*6ac0*/  LDS.U16 R10, [R2+0x2] ;  /* 0x00000200020a7984 */ /* 0x000e620000000400 */
[----:B0-----:R-:W-:-:S04]  /*6ad0*/  HADD2 R3, R3.H0_H0, R4.H0_H0 ;  /* 0x2000000403037230 */ /* 0x001fc80000000800 */
[----:B--2---:R-:W-:Y:S01]  /*6ae0*/  HADD2 R6, R3.H0_H0, R6.H0_H0 ;  /* 0x2000000603067230 */ /* 0x004fe20000000800 */
[----:B------:R0:W-:Y:S03]  /*6af0*/  STS.U16 [R2], R3 ;  /* 0x0000000302007388 */ /* 0x0001e60000000400 */
[----:B---3--:R-:W-:Y:S01]  /*6b00*/  HADD2 R5, R6.H0_H0, R5.H0_H0 ;  /* 0x2000000506057230 */ /* 0x008fe20000000800 */
[----:B------:R0:W-:Y:S03]  /*6b10*/  STS.U16 [R2], R6 ;  /* 0x0000000602007388 */ /* 0x0001e60000000400 */
[----:B----4-:R-:W-:Y:S01]  /*6b20*/  HADD2 R8, R5.H0_H0, R8.H0_H0 ;  /* 0x2000000805087230 */ /* 0x010fe20000000800 */
[----:B------:R0:W-:Y:S03]  /*6b30*/  STS.U16 [R2], R5 ;  /* 0x0000000502007388 */ /* 0x0001e60000000400 */
[----:B-----5:R-:W-:Y:S01]  /*6b40*/  HADD2 R7, R8.H0_H0, R7.H0_H0 ;  /* 0x2000000708077230 */ /* 0x020fe20000000800 */
[----:B------:R0:W-:Y:S03]  /*6b50*/  STS.U16 [R2], R8 ;  /* 0x0000000802007388 */ /* 0x0001e60000000400 */
[----:B-1----:R-:W-:Y:S01]  /*6b60*/  HADD2 R10, R7.H0_H0, R10.H0_H0 ;  /* 0x2000000a070a7230 */ /* 0x002fe20000000800 */
        /* <DEDUP_REMOVED lines=21> */
        .weak           $__internal_10_$__cuda_sm20_div_s64
        .type           $__internal_10_$__cuda_sm20_div_s64,@function
        .size           $__internal_10_$__cuda_sm20_div_s64,($__internal_11_$__cuda_sm20_rem_s64 - $__internal_10_$__cuda_sm20_div_s64)
$__internal_10_$__cuda_sm20_div_s64:
        /* <DEDUP_REMOVED lines=82> */
[----:B------:R-:W-:Y:S06]  /*71e0*/  RET.REL.NODEC R12 `(contiguous_logsumexp2_f16) ;  /* 0xffffff8c0c847950 */ /* 0x000fec0003c3ffff */
        .weak           $__internal_11_$__cuda_sm20_rem_s64
        .type           $__internal_11_$__cuda_sm20_rem_s64,@function
        .size           $__internal_11_$__cuda_sm20_rem_s64,(.L_x_30327 - $__internal_11_$__cuda_sm20_rem_s64)
$__internal_11_$__cuda_sm20_rem_s64:
        /* <DEDUP_REMOVED lines=76> */
[----:B------:R-:W-:Y:S06]  /*76b0*/  RET.REL.NODEC R26 `(contiguous_logsumexp2_f16) ;  /* 0xffffff881a507950 */ /* 0x000fec0003c3ffff */
.L_x_532:
        /* <DEDUP_REMOVED lines=12> */
.L_x_30327:


//--------------------- .text.uncontiguous_cumulate_logsumexp_f16 --------------------------
	.section	.text.uncontiguous_cumulate_logsumexp_f16,"ax",@progbits
	.align	128
        .global         uncontiguous_cumulate_logsumexp_f16
        .type           uncontiguous_cumulate_logsumexp_f16,@function
        .size           uncontiguous_cumulate_logsumexp_f16,(.L_x_30329 - uncontiguous_cumulate_logsumexp_f16)
        .other          uncontiguous_cumulate_logsumexp_f16,@"STO_CUDA_ENTRY STV_DEFAULT"
uncontiguous_cumulate_logsumexp_f16:
.text.uncontiguous_cumulate_logsumexp_f16:
[----:B------:R-:W-:Y:S01]  /*0000*/  LDC R1, c[0x0][0x37c] ;  /* 0x0000df00ff017b82 */ /* 0x000fe20000000800 */
[----:B------:R-:W0:Y:S07]  /*0010*/  S2R R0, SR_CTAID.X ;  /* 0x0000000000007919 */ /* 0x000e2e0000002500 */
[----:B------:R-:W1:Y:S01]  /*0020*/  S2UR UR6, SR_CgaCtaId ;  /* 0x00000000000679c3 */ /* 0x000e620000008800 */
[----:B------:R-:W0:Y:S01]  /*0030*/  LDCU UR5, c[0x0][0x360] ;  /* 0x00006c00ff0577ac */ /* 0x000e220008000800 */
[----:B------:R-:W-:Y:S01]  /*0040*/  BSSY.RECONVERGENT B0, `(.L_x_533) ;  /* 0x0000659000007945 */ /* 0x000fe20003800200 */
[----:B------:R-:W2:Y:S01]  /*0050*/  S2R R2, SR_TID.X ;  /* 0x0000000000027919 */ /* 0x000ea20000002100 */
[----:B------:R-:W3:Y:S04]  /*0060*/  LDCU.64 UR10, c[0x0][0x3a8] ;  /* 0x00007500ff0a77ac */ /* 0x000ee80008000a00 */
[----:B------:R-:W4:Y:S01]  /*0070*/  LDC R11, c[0x0][0x3a0] ;  /* 0x0000e800ff0b7b82 */ /* 0x000f220000000800 */
[----:B------:R-:W-:Y:S01]  /*0080*/  UMOV UR4, 0x400 ;  /* 0x0000040000047882 */ /* 0x000fe20000000000 */
[----:B------:R-:W2:Y:S01]  /*0090*/  LDCU.64 UR8, c[0x0][0x358] ;  /* 0x00006b00ff0877ac */ /* 0x000ea20008000a00 */
[----:B-1----:R-:W-:Y:S01]  /*00a0*/  ULEA UR4, UR6, UR4, 0x18 ;  /* 0x0000000406047291 */ /* 0x002fe2000f8ec0ff */
[----:B0-----:R-:W-:Y:S01]  /*00b0*/  IMAD R5, R0, UR5, RZ ;  /* 0x0000000500057c24 */ /* 0x001fe2000f8e02ff */
[----:B----4-:R-:W-:-:S04]  /*00c0*/  IADD3 R8, PT, PT, R11, -0x1, RZ ;  /* 0xffffffff0b087810 */ /* 0x010fc80007ffe0ff */
[----:B--2---:R-:W-:Y:S02]  /*00d0*/  LEA R3, R2, UR4, 0x1 ;  /* 0x0000000402037c11 */ /* 0x004fe4000f8e08ff */
[----:B------:R-:W-:-:S03]  /*00e0*/  LEA R10, R5, R2, 0x1 ;  /* 0x00000002050a7211 */ /* 0x000fc600078e08ff */
[----:B------:R0:W-:Y:S02]  /*00f0*/  STS.U16 [R3], RZ ;  /* 0x000000ff03007388 */ /* 0x0001e40000000400 */
[----:B------:R-:W-:-:S05]  /*0100*/  VIADD R20, R10, UR5 ;  /* 0x000000050a147c36 */ /* 0x000fca0008000000 */
[----:B---3--:R-:W-:-:S04]  /*0110*/  ISETP.GE.U32.AND P0, PT, R20, UR10, PT ;  /* 0x0000000a14007c0c */ /* 0x008fc8000bf06070 */
        /* <DEDUP_REMOVED lines=19> */
.L_x_561:
        /* <DEDUP_REMOVED lines=32> */
.L_x_538:
[----:B------:R-:W-:Y:S01]  /*0450*/  MOV R26, R6 ;  /* 0x00000006001a7202 */ /* 0x000fe20000000f00 */
[----:B------:R-:W-:Y:S01]  /*0460*/  IMAD.MOV.U32 R13, RZ, RZ, R9 ;  /* 0x000000ffff0d7224 */ /* 0x000fe200078e0009 */
[----:B------:R-:W-:Y:S01]  /*0470*/  MOV R14, R40 ;  /* 0x00000028000e7202 */ /* 0x000fe20000000f00 */
[----:B------:R-:W-:Y:S01]  /*0480*/  IMAD.MOV.U32 R11, RZ, RZ, R41 ;  /* 0x000000ffff0b7224 */ /* 0x000fe200078e0029 */
[----:B------:R-:W-:-:S07]  /*0490*/  MOV R12, 0x4b0 ;  /* 0x000004b0000c7802 */ /* 0x000fce0000000f00 */
[----:B-1----:R-:W-:Y:S05]  /*04a0*/  CALL.REL.NOINC `($__internal_12_$__cuda_sm20_div_s64) ;  /* 0x0000006400047944 */ /* 0x002fea0003c00000 */
        /* <DEDUP_REMOVED lines=10> */
.L_x_539:
[----:B------:R-:W-:Y:S05]  /*0550*/  BSYNC.RECONVERGENT B1 ;  /* 0x0000000000017941 */ /* 0x000fea0003800200 */
.L_x_537:
        /* <DEDUP_REMOVED lines=33> */
.L_x_541:
[----:B------:R-:W-:Y:S01]  /*0770*/  IMAD.MOV.U32 R26, RZ, RZ, R20 ;  /* 0x000000ffff1a7224 */ /* 0x000fe200078e0014 */
[----:B------:R-:W-:Y:S01]  /*0780*/  MOV R13, R7 ;  /* 0x00000007000d7202 */ /* 0x000fe20000000f00 */
[----:B------:R-:W-:Y:S01]  /*0790*/  IMAD.MOV.U32 R14, RZ, RZ, R40 ;  /* 0x000000ffff0e7224 */ /* 0x000fe200078e0028 */
[----:B------:R-:W-:Y:S02]  /*07a0*/  MOV R11, R41 ;  /* 0x00000029000b7202 */ /* 0x000fe40000000f00 */
[----:B------:R-:W-:-:S07]  /*07b0*/  MOV R12, 0x7d0 ;  /* 0x000007d0000c7802 */ /* 0x000fce0000000f00 */
[----:B------:R-:W-:Y:S05]  /*07c0*/  CALL.REL.NOINC `($__internal_12_$__cuda_sm20_div_s64) ;  /* 0x00000060003c7944 */ /* 0x000fea0003c00000 */
        /* <DEDUP_REMOVED lines=9> */
.L_x_542:
[----:B------:R-:W-:Y:S05]  /*0860*/  BSYNC.RECONVERGENT B1 ;  /* 0x0000000000017941 */ /* 0x000fea0003800200 */
.L_x_540:
        /* <DEDUP_REMOVED lines=34> */
.L_x_544:
[----:B------:R-:W-:Y:S01]  /*0a90*/  MOV R26, R34 ;  /* 0x00000022001a7202 */ /* 0x000fe20000000f00 */
[----:B------:R-:W-:Y:S01]  /*0aa0*/  IMAD.MOV.U32 R13, RZ, RZ, R35 ;  /* 0x000000ffff0d7224 */ /* 0x000fe200078e0023 */
[----:B------:R-:W-:Y:S01]  /*0ab0*/  MOV R14, R20 ;  /* 0x00000014000e7202 */ /* 0x000fe20000000f00 */
[----:B------:R-:W-:Y:S01]  /*0ac0*/  IMAD.MOV.U32 R11, RZ, RZ, R21 ;  /* 0x000000ffff0b7224 */ /* 0x000fe200078e0015 */
[----:B------:R-:W-:-:S07]  /*0ad0*/  MOV R12, 0xaf0 ;  /* 0x00000af0000c7802 */ /* 0x000fce0000000f00 */
[----:B------:R-:W-:Y:S05]  /*0ae0*/  CALL.REL.NOINC `($__internal_12_$__cuda_sm20_div_s64) ;  /* 0x0000005c00747944 */ /* 0x000fea0003c00000 */
        /* <DEDUP_REMOVED lines=10> */
.L_x_545:
[----:B------:R-:W-:Y:S05]  /*0b90*/  BSYNC.RECONVERGENT B1 ;  /* 0x0000000000017941 */ /* 0x000fea0003800200 */
.L_x_543:
        /* <DEDUP_REMOVED lines=34> */
.L_x_547:
        /* <DEDUP_REMOVED lines=16> */
.L_x_548:
[----:B------:R-:W-:Y:S05]  /*0ec0*/  BSYNC.RECONVERGENT B1 ;  /* 0x0000000000017941 */ /* 0x000fea0003800200 */
.L_x_546:
        /* <DEDUP_REMOVED lines=36> */
.L_x_550:
        /* <DEDUP_REMOVED lines=16> */
.L_x_551:
[----:B------:R-:W-:Y:S05]  /*1210*/  BSYNC.RECONVERGENT B1 ;  /* 0x0000000000017941 */ /* 0x000fea0003800200 */
.L_x_549:
        /* <DEDUP_REMOVED lines=35> */
.L_x_553:
[----:B------:R-:W-:Y:S01]  /*1450*/  IMAD.MOV.U32 R26, RZ, RZ, R34 ;  /* 0x000000ffff1a7224 */ /* 0x000fe200078e0022 */
[----:B------:R-:W-:Y:S01]  /*1460*/  MOV R13, R35 ;  /* 0x00000023000d7202 */ /* 0x000fe20000000f00 */
[----:B------:R-:W-:Y:S01]  /*1470*/  IMAD.MOV.U32 R14, RZ, RZ, R20 ;  /* 0x000000ffff0e7224 */ /* 0x000fe200078e0014 */
[----:B------:R-:W-:Y:S02]  /*1480*/  MOV R11, R21 ;  /* 0x00000015000b7202 */ /* 0x000fe40000000f00 */
[----:B------:R-:W-:-:S07]  /*1490*/  MOV R12, 0x14b0 ;  /* 0x000014b0000c7802 */ /* 0x000fce0000000f00 */
[----:B------:R-:W-:Y:S05]  /*14a0*/  CALL.REL.NOINC `($__internal_12_$__cuda_sm20_div_s64) ;  /* 0x0000005400047944 */ /* 0x000fea0003c00000 */
        /* <DEDUP_REMOVED lines=10> */
.L_x_554:
[----:B------:R-:W-:Y:S05]  /*1550*/  BSYNC.RECONVERGENT B1 ;  /* 0x0000000000017941 */ /* 0x000fea0003800200 */
.L_x_552:
        /* <DEDUP_REMOVED lines=34> */
.L_x_556:
[----:B------:R-:W-:Y:S01]  /*1780*/  IMAD.MOV.U32 R26, RZ, RZ, R38 ;  /* 0x000000ffff1a7224 */ /* 0x000fe200078e0026 */
[----:B------:R-:W-:Y:S01]  /*1790*/  MOV R13, R39 ;  /* 0x00000027000d7202 */ /* 0x000fe20000000f00 */
[----:B------:R-:W-:Y:S01]  /*17a0*/  IMAD.MOV.U32 R14, RZ, RZ, R20 ;  /* 0x000000ffff0e7224 */ /* 0x000fe200078e0014 */
[----:B------:R-:W-:Y:S02]  /*17b0*/  MOV R11, R21 ;  /* 0x00000015000b7202 */ /* 0x000fe40000000f00 */
[----:B------:R-:W-:-:S07]  /*17c0*/  MOV R12, 0x17e0 ;  /* 0x000017e0000c7802 */ /* 0x000fce0000000f00 */
[----:B------:R-:W-:Y:S05]  /*17d0*/  CALL.REL.NOINC `($__internal_12_$__cuda_sm20_div_s64) ;  /* 0x0000005000387944 */ /* 0x000fea0003c00000 */
        /* <DEDUP_REMOVED lines=10> */
.L_x_557:
[----:B------:R-:W-:Y:S05]  /*1880*/  BSYNC.RECONVERGENT B1 ;  /* 0x0000000000017941 */ /* 0x000fea0003800200 */
.L_x_555:
        /* <DEDUP_REMOVED lines=35> */
.L_x_559:
[----:B------:R-:W-:Y:S01]  /*1ac0*/  MOV R26, R34 ;  /* 0x00000022001a7202 */ /* 0x000fe20000000f00 */
[----:B------:R-:W-:Y:S01]  /*1ad0*/  IMAD.MOV.U32 R13, RZ, RZ, R35 ;  /* 0x000000ffff0d7224 */ /* 0x000fe200078e0023 */
[----:B------:R-:W-:Y:S01]  /*1ae0*/  MOV R14, R20 ;  /* 0x00000014000e7202 */ /* 0x000fe20000000f00 */
[----:B------:R-:W-:Y:S01]  /*1af0*/  IMAD.MOV.U32 R11, RZ, RZ, R21 ;  /* 0x000000ffff0b7224 */ /* 0x000fe200078e0015 */
[----:B------:R-:W-:-:S07]  /*1b00*/  MOV R12, 0x1b20 ;  /* 0x00001b20000c7802 */ /* 0x000fce0000000f00 */
[----:B------:R-:W-:Y:S05]  /*1b10*/  CALL.REL.NOINC `($__internal_12_$__cuda_sm20_div_s64) ;  /* 0x0000004c00687944 */ /* 0x000fea0003c00000 */
        /* <DEDUP_REMOVED lines=10> */
.L_x_560:
[----:B------:R-:W-:Y:S05]  /*1bc0*/  BSYNC.RECONVERGENT B1 ;  /* 0x0000000000017941 */ /* 0x000fea0003800200 */
.L_x_558:
        /* <DEDUP_REMOVED lines=8> */
.L_x_536:
        /* <DEDUP_REMOVED lines=35> */
.L_x_564:
        /* <DEDUP_REMOVED lines=16> */
.L_x_565:
[----:B------:R-:W-:Y:S05]  /*1f80*/  BSYNC.RECONVERGENT B1 ;  /* 0x0000000000017941 */ /* 0x000fea0003800200 */
.L_x_563:
        /* <DEDUP_REMOVED lines=34> */
.L_x_567:
        /* <DEDUP_REMOVED lines=16> */
.L_x_568:
[----:B------:R-:W-:Y:S05]  /*22b0*/  BSYNC.RECONVERGENT B1 ;  /* 0x0000000000017941 */ /* 0x000fea0003800200 */
.L_x_566:
        /* <DEDUP_REMOVED lines=35> */
.L_x_570:
        /* <DEDUP_REMOVED lines=16> */
.L_x_571:
[----:B------:R-:W-:Y:S05]  /*25f0*/  BSYNC.RECONVERGENT B1 ;  /* 0x0000000000017941 */ /* 0x000fea0003800200 */
.L_x_569:
        /* <DEDUP_REMOVED lines=35> */
.L_x_573:
[----:B------:R-:W-:Y:S01]  /*2830*/  IMAD.MOV.U32 R26, RZ, RZ, R18 ;  /* 0x000000ffff1a7224 */ /* 0x000fe200078e0012 */
[----:B------:R-:W-:Y:S01]  /*2840*/  MOV R13, R19 ;  /* 0x00000013000d7202 */ /* 0x000fe20000000f00 */
[----:B------:R-:W-:Y:S01]  /*2850*/  IMAD.MOV.U32 R14, RZ, RZ, R16 ;  /* 0x000000ffff0e7224 */ /* 0x000fe200078e0010 */
[----:B------:R-:W-:Y:S02]  /*2860*/  MOV R11, R17 ;  /* 0x00000011000b7202 */ /* 0x000fe40000000f00 */
[----:B------:R-:W-:-:S07]  /*2870*/  MOV R12, 0x2890 ;  /* 0x00002890000c7802 */ /* 0x000fce0000000f00 */
[----:B------:R-:W-:Y:S05]  /*2880*/  CALL.REL.NOINC `($__internal_12_$__cuda_sm20_div_s64) ;  /* 0x00000040000c7944 */ /* 0x000fea0003c00000 */
        /* <DEDUP_REMOVED lines=10> */
.L_x_574:
[----:B------:R-:W-:Y:S05]  /*2930*/  BSYNC.RECONVERGENT B1 ;  /* 0x0000000000017941 */ /* 0x000fea0003800200 */
.L_x_572:
[----:B------:R-:W-:Y:S01]  /*2940*/  IMAD R11, R11, R34, RZ ;  /* 0x000000220b0b7224 */ /* 0x000fe200078e02ff */
[----:B------:R-:W-:Y:S01]  /*2950*/  IADD3 R8, PT, PT, R8, -0x2, RZ ;  /* 0xfffffffe08087810 */ /* 0x000fe20007ffe0ff */
[----:B------:R-:W-:Y:S02]  /*2960*/  IMAD.MOV.U32 R38, RZ, RZ, R22 ;  /* 0x000000ffff267224 */ /* 0x000fe400078e0016 */
[-C--:B------:R-:W-:Y:S02]  /*2970*/  IMAD R11, R35, R10.reuse, R11 ;  /* 0x0000000a230b7224 */ /* 0x080fe400078e020b */
[----:B------:R-:W-:-:S04]  /*2980*/  IMAD.WIDE.U32 R22, R34, R10, R38 ;  /* 0x0000000a22167225 */ /* 0x000fc800078e0026 */
[----:B------:R-:W-:-:S07]  /*2990*/  IMAD.IADD R23, R23, 0x1, R11 ;  /* 0x0000000117177824 */ /* 0x000fce00078e020b */
.L_x_562:
        /* <DEDUP_REMOVED lines=31> */
.L_x_576:
[----:B------:R-:W-:Y:S01]  /*2b90*/  MOV R18, R6 ;  /* 0x0000000600127202 */ /* 0x000fe20000000f00 */
[----:B------:R-:W-:Y:S01]  /*2ba0*/  IMAD.MOV.U32 R21, RZ, RZ, R9 ;  /* 0x000000ffff157224 */ /* 0x000fe200078e0009 */
[----:B------:R-:W-:Y:S01]  /*2bb0*/  MOV R24, R16 ;  /* 0x0000001000187202 */ /* 0x000fe20000000f00 */
[----:B------:R-:W-:Y:S01]  /*2bc0*/  IMAD.MOV.U32 R19, RZ, RZ, R17 ;  /* 0x000000ffff137224 */ /* 0x000fe200078e0011 */
[----:B------:R-:W-:-:S07]  /*2bd0*/  MOV R26, 0x2bf0 ;  /* 0x00002bf0001a7802 */ /* 0x000fce0000000f00 */
[----:B------:R-:W-:Y:S05]  /*2be0*/  CALL.REL.NOINC `($__internal_13_$__cuda_sm20_rem_s64) ;  /* 0x0000004000807944 */ /* 0x000fea0003c00000 */
.L_x_577:
[----:B------:R-:W-:Y:S05]  /*2bf0*/  BSYNC.RECONVERGENT B1 ;  /* 0x0000000000017941 */ /* 0x000fea0003800200 */
.L_x_575:
        /* <DEDUP_REMOVED lines=30> */
.L_x_579:
[----:B------:R-:W-:Y:S01]  /*2de0*/  MOV R24, R16 ;  /* 0x0000001000187202 */ /* 0x000fe20000000f00 */
[----:B------:R-:W-:Y:S01]  /*2df0*/  IMAD.MOV.U32 R19, RZ, RZ, R17 ;  /* 0x000000ffff137224 */ /* 0x000fe200078e0011 */
[----:B------:R-:W-:Y:S01]  /*2e00*/  MOV R18, R20 ;  /* 0x0000001400127202 */ /* 0x000fe20000000f00 */
[----:B------:R-:W-:Y:S01]  /*2e10*/  IMAD.MOV.U32 R21, RZ, RZ, R7 ;  /* 0x000000ffff157224 */ /* 0x000fe200078e0007 */
[----:B------:R-:W-:-:S07]  /*2e20*/  MOV R26, 0x2e40 ;  /* 0x00002e40001a7802 */ /* 0x000fce0000000f00 */
[----:B------:R-:W-:Y:S05]  /*2e30*/  CALL.REL.NOINC `($__internal_13_$__cuda_sm20_rem_s64) ;  /* 0x0000003c00ec7944 */ /* 0x000fea0003c00000 */
[----:B------:R-:W-:Y:S01]  /*2e40*/  MOV R6, R10 ;  /* 0x0000000a00067202 */ /* 0x000fe20000000f00 */
[----:B------:R-:W-:-:S07]  /*2e50*/  IMAD.MOV.U32 R7, RZ, RZ, R11 ;  /* 0x000000ffff077224 */ /* 0x000fce00078e000b */
.L_x_580:
[----:B------:R-:W-:Y:S05]  /*2e60*/  BSYNC.RECONVERGENT B1 ;  /* 0x0000000000017941 */ /* 0x000fea0003800200 */
.L_x_578:
[----:B------:R-:W-:Y:S02]  /*2e70*/  IMAD R7, R7, R8, RZ ;  /* 0x0000000807077224 */ /* 0x000fe400078e02ff */
[----:B------:R-:W-:-:S04]  /*2e80*/  IMAD.WIDE.U32 R22, R8, R6, R22 ;  /* 0x0000000608167225 */ /* 0x000fc800078e0016 */
[----:B------:R-:W-:-:S05]  /*2e90*/  IMAD R7, R9, R6, R7 ;  /* 0x0000000609077224 */ /* 0x000fca00078e0207 */
[----:B------:R-:W-:-:S07]  /*2ea0*/  IADD3 R23, PT, PT, R23, R7, RZ ;  /* 0x0000000717177210 */ /* 0x000fce0007ffe0ff */
.L_x_535:
[----:B------:R-:W0:Y:S02]  /*2eb0*/  LDCU.64 UR6, c[0x0][0x388] ;  /* 0x00007100ff0677ac */ /* 0x000e240008000a00 */
        /* <DEDUP_REMOVED lines=9> */
.L_x_534:
        /* <DEDUP_REMOVED lines=22> */
.L_x_608:
        /* <DEDUP_REMOVED lines=32> */
.L_x_585:
[----:B------:R-:W-:Y:S01]  /*32b0*/  MOV R26, R10 ;  /* 0x0000000a001a7202 */ /* 0x000fe20000000f00 */
[----:B------:R-:W-:Y:S01]  /*32c0*/  IMAD.MOV.U32 R13, RZ, RZ, R15 ;  /* 0x000000ffff0d7224 */ /* 0x000fe200078e000f */
[----:B------:R-:W-:Y:S01]  /*32d0*/  MOV R14, R20 ;  /* 0x00000014000e7202 */ /* 0x000fe20000000f00 */
[----:B------:R-:W-:Y:S01]  /*32e0*/  IMAD.MOV.U32 R11, RZ, RZ, R21 ;  /* 0x000000ffff0b7224 */ /* 0x000fe200078e0015 */
[----:B------:R-:W-:-:S07]  /*32f0*/  MOV R12, 0x3310 ;  /* 0x00003310000c7802 */ /* 0x000fce0000000f00 */
[----:B-123--:R-:W-:Y:S05]  /*3300*/  CALL.REL.NOINC `($__internal_12_$__cuda_sm20_div_s64) ;  /* 0x00000034006c7944 */ /* 0x00efea0003c00000 */
        /* <DEDUP_REMOVED lines=10> */
.L_x_586:
[----:B------:R-:W-:Y:S05]  /*33b0*/  BSYNC.RECONVERGENT B1 ;  /* 0x0000000000017941 */ /* 0x000fea0003800200 */
.L_x_584:
        /* <DEDUP_REMOVED lines=38> */
.L_x_588:
[----:B------:R-:W-:Y:S01]  /*3620*/  MOV R26, R36 ;  /* 0x00000024001a7202 */ /* 0x000fe20000000f00 */
[----:B------:R-:W-:Y:S01]  /*3630*/  IMAD.MOV.U32 R13, RZ, RZ, R37 ;  /* 0x000000ffff0d7224 */ /* 0x000fe200078e0025 */
[----:B------:R-:W-:Y:S01]  /*3640*/  MOV R14, R38 ;  /* 0x00000026000e7202 */ /* 0x000fe20000000f00 */
[----:B------:R-:W-:Y:S01]  /*3650*/  IMAD.MOV.U32 R11, RZ, RZ, R39 ;  /* 0x000000ffff0b7224 */ /* 0x000fe200078e0027 */
[----:B------:R-:W-:-:S07]  /*3660*/  MOV R12, 0x3680 ;  /* 0x00003680000c7802 */ /* 0x000fce0000000f00 */
[----:B-1----:R-:W-:Y:S05]  /*3670*/  CALL.REL.NOINC `($__internal_12_$__cuda_sm20_div_s64) ;  /* 0x0000003000907944 */ /* 0x002fea0003c00000 */
        /* <DEDUP_REMOVED lines=11> */
.L_x_589:
[----:B------:R-:W-:Y:S05]  /*3730*/  BSYNC.RECONVERGENT B1 ;  /* 0x0000000000017941 */ /* 0x000fea0003800200 */
.L_x_587:
        /* <DEDUP_REMOVED lines=38> */
.L_x_591:
[----:B------:R-:W-:Y:S01]  /*39a0*/  IMAD.MOV.U32 R26, RZ, RZ, R36 ;  /* 0x000000ffff1a7224 */ /* 0x000fe200078e0024 */
[----:B------:R-:W-:Y:S01]  /*39b0*/  MOV R13, R37 ;  /* 0x00000025000d7202 */ /* 0x000fe20000000f00 */
[----:B------:R-:W-:Y:S01]  /*39c0*/  IMAD.MOV.U32 R14, RZ, RZ, R38 ;  /* 0x000000ffff0e7224 */ /* 0x000fe200078e0026 */
[----:B------:R-:W-:Y:S02]  /*39d0*/  MOV R11, R39 ;  /* 0x00000027000b7202 */ /* 0x000fe40000000f00 */
[----:B------:R-:W-:-:S07]  /*39e0*/  MOV R12, 0x3a00 ;  /* 0x00003a00000c7802 */ /* 0x000fce0000000f00 */
[----:B-1----:R-:W-:Y:S05]  /*39f0*/  CALL.REL.NOINC `($__internal_12_$__cuda_sm20_div_s64) ;  /* 0x0000002c00b07944 */ /* 0x002fea0003c00000 */
        /* <DEDUP_REMOVED lines=11> */
.L_x_592:
[----:B------:R-:W-:Y:S05]  /*3ab0*/  BSYNC.RECONVERGENT B1 ;  /* 0x0000000000017941 */ /* 0x000fea0003800200 */
.L_x_590:
        /* <DEDUP_REMOVED lines=37> */
.L_x_594:
        /* <DEDUP_REMOVED lines=17> */
.L_x_595:
[----:B------:R-:W-:Y:S05]  /*3e20*/  BSYNC.RECONVERGENT B1 ;  /* 0x0000000000017941 */ /* 0x000fea0003800200 */
.L_x_593:
        /* <DEDUP_REMOVED lines=38> */
.L_x_597:
        /* <DEDUP_REMOVED lines=17> */
.L_x_598:
[----:B------:R-:W-:Y:S05]  /*41a0*/  BSYNC.RECONVERGENT B1 ;  /* 0x0000000000017941 */ /* 0x000fea0003800200 */
.L_x_596:
        /* <DEDUP_REMOVED lines=38> */
.L_x_600:
        /* <DEDUP_REMOVED lines=17> */
.L_x_601:
[----:B------:R-:W-:Y:S05]  /*4520*/  BSYNC.RECONVERGENT B1 ;  /* 0x0000000000017941 */ /* 0x000fea0003800200 */
.L_x_599:
        /* <DEDUP_REMOVED lines=37> */
.L_x_603:
[----:B------:R-:W-:Y:S01]  /*4780*/  IMAD.MOV.U32 R26, RZ, RZ, R38 ;  /* 0x000000ffff1a7224 */ /* 0x000fe200078e0026 */
[----:B------:R-:W-:Y:S01]  /*4790*/  MOV R13, R39 ;  /* 0x00000027000d7202 */ /* 0x000fe20000000f00 */
[----:B------:R-:W-:Y:S01]  /*47a0*/  IMAD.MOV.U32 R14, RZ, RZ, R42 ;  /* 0x000000ffff0e7224 */ /* 0x000fe200078e002a */
[----:B------:R-:W-:Y:S02]  /*47b0*/  MOV R11, R43 ;  /* 0x0000002b000b7202 */ /* 0x000fe40000000f00 */
[----:B------:R-:W-:-:S07]  /*47c0*/  MOV R12, 0x47e0 ;  /* 0x000047e0000c7802 */ /* 0x000fce0000000f00 */
[----:B-1----:R-:W-:Y:S05]  /*47d0*/  CALL.REL.NOINC `($__internal_12_$__cuda_sm20_div_s64) ;  /* 0x0000002000387944 */ /* 0x002fea0003c00000 */
        /* <DEDUP_REMOVED lines=11> */
.L_x_604:
[----:B------:R-:W-:Y:S05]  /*4890*/  BSYNC.RECONVERGENT B1 ;  /* 0x0000000000017941 */ /* 0x000fea0003800200 */
.L_x_602:
        /* <DEDUP_REMOVED lines=36> */
.L_x_606:
[----:B------:R-:W-:Y:S01]  /*4ae0*/  MOV R26, R36 ;  /* 0x00000024001a7202 */ /* 0x000fe20000000f00 */
[----:B------:R-:W-:Y:S01]  /*4af0*/  IMAD.MOV.U32 R14, RZ, RZ, R38 ;  /* 0x000000ffff0e7224 */ /* 0x000fe200078e0026 */
[----:B------:R-:W-:Y:S02]  /*4b00*/  MOV R13, R37 ;  /* 0x00000025000d7202 */ /* 0x000fe40000000f00 */
[----:B------:R-:W-:Y:S02]  /*4b10*/  MOV R11, R39 ;  /* 0x00000027000b7202 */ /* 0x000fe40000000f00 */
[----:B------:R-:W-:-:S07]  /*4b20*/  MOV R12, 0x4b40 ;  /* 0x00004b40000c7802 */ /* 0x000fce0000000f00 */
[----:B-1----:R-:W-:Y:S05]  /*4b30*/  CALL.REL.NOINC `($__internal_12_$__cuda_sm20_div_s64) ;  /* 0x0000001c00607944 */ /* 0x002fea0003c00000 */
        /* <DEDUP_REMOVED lines=11> */
.L_x_607:
[----:B------:R-:W-:Y:S05]  /*4bf0*/  BSYNC.RECONVERGENT B1 ;  /* 0x0000000000017941 */ /* 0x000fea0003800200 */
.L_x_605:
        /* <DEDUP_REMOVED lines=11> */
.L_x_583:
        /* <DEDUP_REMOVED lines=36> */
.L_x_611:
[----:B------:R-:W-:Y:S01]  /*4ef0*/  IMAD.MOV.U32 R26, RZ, RZ, R10 ;  /* 0x000000ffff1a7224 */ /* 0x000fe200078e000a */
[----:B------:R-:W-:Y:S01]  /*4f00*/  MOV R13, R15 ;  /* 0x0000000f000d7202 */ /* 0x000fe20000000f00 */
[----:B------:R-:W-:Y:S01]  /*4f10*/  IMAD.MOV.U32 R11, RZ, RZ, R17 ;  /* 0x000000ffff0b7224 */ /* 0x000fe200078e0011 */
[----:B------:R-:W-:Y:S02]  /*4f20*/  MOV R14, R16 ;  /* 0x00000010000e7202 */ /* 0x000fe40000000f00 */
[----:B------:R-:W-:-:S07]  /*4f30*/  MOV R12, 0x4f50 ;  /* 0x00004f50000c7802 */ /* 0x000fce0000000f00 */
[----:B------:R-:W-:Y:S05]  /*4f40*/  CALL.REL.NOINC `($__internal_12_$__cuda_sm20_div_s64) ;  /* 0x00000018005c7944 */ /* 0x000fea0003c00000 */
        /* <DEDUP_REMOVED lines=10> */
.L_x_612:
[----:B------:R-:W-:Y:S05]  /*4ff0*/  BSYNC.RECONVERGENT B1 ;  /* 0x0000000000017941 */ /* 0x000fea0003800200 */
.L_x_610:
        /* <DEDUP_REMOVED lines=41> */
.L_x_614:
[----:B------:R-:W-:Y:S01]  /*5290*/  MOV R26, R20 ;  /* 0x00000014001a7202 */ /* 0x000fe20000000f00 */
[----:B------:R-:W-:Y:S01]  /*52a0*/  IMAD.MOV.U32 R14, RZ, RZ, R18 ;  /* 0x000000ffff0e7224 */ /* 0x000fe200078e0012 */
[----:B------:R-:W-:Y:S02]  /*52b0*/  MOV R13, R21 ;  /* 0x00000015000d7202 */ /* 0x000fe40000000f00 */
[----:B------:R-:W-:Y:S02]  /*52c0*/  MOV R11, R19 ;  /* 0x00000013000b7202 */ /* 0x000fe40000000f00 */
[----:B------:R-:W-:-:S07]  /*52d0*/  MOV R12, 0x52f0 ;  /* 0x000052f0000c7802 */ /* 0x000fce0000000f00 */
[----:B------:R-:W-:Y:S05]  /*52e0*/  CALL.REL.NOINC `($__internal_12_$__cuda_sm20_div_s64) ;  /* 0x0000001400747944 */ /* 0x000fea0003c00000 */
        /* <DEDUP_REMOVED lines=11> */
.L_x_615:
[----:B------:R-:W-:Y:S05]  /*53a0*/  BSYNC.RECONVERGENT B1 ;  /* 0x0000000000017941 */ /* 0x000fea0003800200 */
.L_x_613:
        /* <DEDUP_REMOVED lines=40> */
.L_x_617:
[----:B------:R-:W-:Y:S01]  /*5630*/  MOV R26, R18 ;  /* 0x00000012001a7202 */ /* 0x000fe20000000f00 */
[----:B------:R-:W-:Y:S01]  /*5640*/  IMAD.MOV.U32 R13, RZ, RZ, R19 ;  /* 0x000000ffff0d7224 */ /* 0x000fe200078e0013 */
[----:B------:R-:W-:Y:S02]  /*5650*/  MOV R14, R20 ;  /* 0x00000014000e7202 */ /* 0x000fe40000000f00 */
[----:B------:R-:W-:Y:S02]  /*5660*/  MOV R11, R21 ;  /* 0x00000015000b7202 */ /* 0x000fe40000000f00 */
[----:B------:R-:W-:-:S07]  /*5670*/  MOV R12, 0x5690 ;  /* 0x00005690000c7802 */ /* 0x000fce0000000f00 */
[----:B------:R-:W-:Y:S05]  /*5680*/  CALL.REL.NOINC `($__internal_12_$__cuda_sm20_div_s64) ;  /* 0x00000010008c7944 */ /* 0x000fea0003c00000 */
        /* <DEDUP_REMOVED lines=11> */
.L_x_618:
[----:B------:R-:W-:Y:S05]  /*5740*/  BSYNC.RECONVERGENT B1 ;  /* 0x0000000000017941 */ /* 0x000fea0003800200 */
.L_x_616:
        /* <DEDUP_REMOVED lines=39> */
.L_x_620:
        /* <DEDUP_REMOVED lines=17> */
.L_x_621:
[----:B------:R-:W-:Y:S05]  /*5ad0*/  BSYNC.RECONVERGENT B1 ;  /* 0x0000000000017941 */ /* 0x000fea0003800200 */
.L_x_619:
        /* <DEDUP_REMOVED lines=9> */
.L_x_609:
        /* <DEDUP_REMOVED lines=34> */
.L_x_624:
[----:B------:R-:W-:Y:S01]  /*5d90*/  MOV R26, R10 ;  /* 0x0000000a001a7202 */ /* 0x000fe20000000f00 */
[----:B------:R-:W-:Y:S01]  /*5da0*/  IMAD.MOV.U32 R13, RZ, RZ, R15 ;  /* 0x000000ffff0d7224 */ /* 0x000fe200078e000f */
[----:B------:R-:W-:Y:S02]  /*5db0*/  MOV R14, R16 ;  /* 0x00000010000e7202 */ /* 0x000fe40000000f00 */
[----:B------:R-:W-:Y:S02]  /*5dc0*/  MOV R11, R17 ;  /* 0x00000011000b7202 */ /* 0x000fe40000000f00 */
[----:B------:R-:W-:-:S07]  /*5dd0*/  MOV R12, 0x5df0 ;  /* 0x00005df0000c7802 */ /* 0x000fce0000000f00 */
[----:B------:R-:W-:Y:S05]  /*5de0*/  CALL.REL.NOINC `($__internal_12_$__cuda_sm20_div_s64) ;  /* 0x0000000800b47944 */ /* 0x000fea0003c00000 */
        /* <DEDUP_REMOVED lines=10> */
.L_x_625:
[----:B------:R-:W-:Y:S05]  /*5e90*/  BSYNC.RECONVERGENT B1 ;  /* 0x0000000000017941 */ /* 0x000fea0003800200 */
.L_x_623:
        /* <DEDUP_REMOVED lines=39> */
.L_x_627:
[----:B------:R-:W-:Y:S01]  /*6110*/  MOV R26, R18 ;  /* 0x00000012001a7202 */ /* 0x000fe20000000f00 */
[----:B------:R-:W-:Y:S01]  /*6120*/  IMAD.MOV.U32 R14, RZ, RZ, R16 ;  /* 0x000000ffff0e7224 */ /* 0x000fe200078e0010 */
[----:B------:R-:W-:Y:S02]  /*6130*/  MOV R13, R19 ;  /* 0x00000013000d7202 */ /* 0x000fe40000000f00 */
        /* <DEDUP_REMOVED lines=14> */
.L_x_628:
[----:B------:R-:W-:Y:S05]  /*6220*/  BSYNC.RECONVERGENT B1 ;  /* 0x0000000000017941 */ /* 0x000fea0003800200 */
.L_x_626:
        /* <DEDUP_REMOVED lines=9> */
.L_x_622:
        /* <DEDUP_REMOVED lines=30> */
.L_x_630:
[----:B------:R-:W-:Y:S01]  /*64a0*/  MOV R24, R18 ;  /* 0x0000001200187202 */ /* 0x000fe20000000f00 */
[----:B------:R-:W-:Y:S01]  /*64b0*/  IMAD.MOV.U32 R21, RZ, RZ, R15 ;  /* 0x000000ffff157224 */ /* 0x000fe200078e000f */
[----:B------:R-:W-:Y:S02]  /*64c0*/  MOV R18, R10 ;  /* 0x0000000a00127202 */ /* 0x000fe40000000f00 */
[----:B------:R-:W-:-:S07]  /*64d0*/  MOV R26, 0x64f0 ;  /* 0x000064f0001a7802 */ /* 0x000fce0000000f00 */
[----:B------:R-:W-:Y:S05]  /*64e0*/  CALL.REL.NOINC `($__internal_13_$__cuda_sm20_rem_s64) ;  /* 0x0000000800407944 */ /* 0x000fea0003c00000 */
.L_x_631:
[----:B------:R-:W-:Y:S05]  /*64f0*/  BSYNC.RECONVERGENT B1 ;  /* 0x0000000000017941 */ /* 0x000fea0003800200 */
.L_x_629:
        /* <DEDUP_REMOVED lines=8> */
.L_x_582:
[----:B------:R-:W0:Y:S02]  /*6580*/  LDCU.64 UR6, c[0x0][0x388] ;  /* 0x00007100ff0677ac */ /* 0x000e240008000a00 */
[----:B0-----:R-:W-:-:S04]  /*6590*/  LEA R4, P0, R6, UR6, 0x1 ;  /* 0x0000000606047c11 */ /* 0x001fc8000f8008ff */
[----:B------:R-:W-:-:S05]  /*65a0*/  LEA.HI.X R5, R6, UR7, R5, 0x1, P0 ;  /* 0x0000000706057c11 */ /* 0x000fca00080f0c05 */
[----:B------:R-:W2:Y:S04]  /*65b0*/  LDG.E.U16 R4, desc[UR8][R4.64] ;  /* 0x0000000804047981 */ /* 0x000ea8000c1e1500 */
[----:B--2---:R1:W-:Y:S02]  /*65c0*/  STS.U16 [R3], R4 ;  /* 0x0000000403007388 */ /* 0x0043e40000000400 */
.L_x_581:
[----:B------:R-:W-:Y:S05]  /*65d0*/  BSYNC.RECONVERGENT B0 ;  /* 0x0000000000007941 */ /* 0x000fea0003800200 */
.L_x_533:
[----:B------:R-:W-:Y:S01]  /*65e0*/  BAR.SYNC.DEFER_BLOCKING 0x0 ;  /* 0x0000000000007b1d */ /* 0x000fe20000010000 */
[----:B------:R-:W-:Y:S01]  /*65f0*/  UISETP.GE.U32.AND UP0, UPT, UR5, 0x42, UPT ;  /* 0x000000420500788c */ /* 0x000fe2000bf06070 */
[----:B------:R-:W-:-:S08]  /*6600*/  ISETP.GT.U32.AND P1, PT, R2, 0x1f, PT ;  /* 0x0000001f0200780c */ /* 0x000fd00003f24070 */
[----:B------:R-:W-:Y:S05]  /*6610*/  BRA.U !UP0, `(.L_x_632) ;  /* 0x0000000108307547 */ /* 0x000fea000b800000 */
.L_x_633:
        /* <DEDUP_REMOVED lines=8> */
[----:B-1----:R-:W-:-:S05]  /*66a0*/  @!P0 HADD2 R4, R4.H0_H0, R5.H0_H0 ;  /* 0x2000000504048230 */ /* 0x002fca0000000800 */
[----:B------:R2:W-:Y:S01]  /*66b0*/  @!P0 STS.U16 [R3], R4 ;  /* 0x0000000403008388 */ /* 0x0005e20000000400 */
[----:B------:R-:W-:Y:S06]  /*66c0*/  BAR.SYNC.DEFER_BLOCKING 0x0 ;  /* 0x0000000000007b1d */ /* 0x000fec0000010000 */
[----:B------:R-:W-:Y:S05]  /*66d0*/  BRA.U UP0, `(.L_x_633) ;  /* 0xfffffffd00d07547 */ /* 0x000fea000b83ffff */
.L_x_632:
        /* <DEDUP_REMOVED lines=9> */
[----:B-1----:R-:W-:-:S04]  /*6770*/  HADD2 R4, R4.H0_H0, R5.H0_H0 ;  /* 0x2000000504047230 */ /* 0x002fc80000000800 */
[----:B--2---:R-:W-:Y:S01]  /*6780*/  HADD2 R7, R4.H0_H0, R7.H0_H0 ;  /* 0x2000000704077230 */ /* 0x004fe20000000800 */
[----:B------:R1:W-:Y:S03]  /*6790*/  STS.U16 [R3], R4 ;  /* 0x0000000403007388 */ /* 0x0003e60000000400 */
[----:B---3--:R-:W-:Y:S01]  /*67a0*/  HADD2 R6, R7.H0_H0, R6.H0_H0 ;  /* 0x2000000607067230 */ /* 0x008fe20000000800 */
[----:B------:R1:W-:Y:S03]  /*67b0*/  STS.U16 [R3], R7 ;  /* 0x0000000703007388 */ /* 0x0003e60000000400 */
[----:B0-----:R-:W-:Y:S01]  /*67c0*/  HADD2 R9, R6.H0_H0, R9.H0_H0 ;  /* 0x2000000906097230 */ /* 0x001fe20000000800 */
[----:B------:R1:W-:Y:S03]  /*67d0*/  STS.U16 [R3], R6 ;  /* 0x0000000603007388 */ /* 0x0003e60000000400 */
[----:B----4-:R-:W-:Y:S01]  /*67e0*/  HADD2 R8, R9.H0_H0, R8.H0_H0 ;  /* 0x2000000809087230 */ /* 0x010fe20000000800 */
[----:B------:R1:W-:Y:S03]  /*67f0*/  STS.U16 [R3], R9 ;  /* 0x0000000903007388 */ /* 0x0003e60000000400 */
[----:B-----5:R-:W-:Y:S01]  /*6800*/  HADD2 R11, R8.H0_H0, R11.H0_H0 ;  /* 0x2000000b080b7230 */ /* 0x020fe20000000800 */
        /* <DEDUP_REMOVED lines=11> */
        .weak           $__internal_12_$__cuda_sm20_div_s64
        .type           $__internal_12_$__cuda_sm20_div_s64,@function
        .size           $__internal_12_$__cuda_sm20_div_s64,($__internal_13_$__cuda_sm20_rem_s64 - $__internal_12_$__cuda_sm20_div_s64)
$__internal_12_$__cuda_sm20_div_s64:
        /* <DEDUP_REMOVED lines=82> */
[----:B------:R-:W-:Y:S06]  /*6de0*/  RET.REL.NODEC R12 `(uncontiguous_cumulate_logsumexp_f16) ;  /* 0xffffff900c847950 */ /* 0x000fec0003c3ffff */
        .weak           $__internal_13_$__cuda_sm20_rem_s64
        .type           $__internal_13_$__cuda_sm20_rem_s64,@function
        .size           $__internal_13_$__cuda_sm20_rem_s64,(.L_x_30329 - $__internal_13_$__cuda_sm20_rem_s64)
$__internal_13_$__cuda_sm20_rem_s64:
        /* <DEDUP_REMOVED lines=76> */
[----:B------:R-:W-:Y:S06]  /*72b0*/  RET.REL.NODEC R26 `(uncontiguous_cumulate_logsumexp_f16) ;  /* 0xffffff8c1a507950 */ /* 0x000fec0003c3ffff */
.L_x_634:
        /* <DEDUP_REMOVED lines=12> */
.L_x_30329:


//--------------------- .text.uncontiguous_logsumexp_f16 --------------------------
	.section	.text.uncontiguous_logsumexp_f16,"ax",@progbits
	.align	128
        .global         uncontiguous_logsumexp_f16
        .type           uncontiguous_logsumexp_f16,@function
        .size           uncontiguous_logsumexp_f16,(.L_x_30331 - uncontiguous_logsumexp_f16)
        .other          uncontiguous_logsumexp_f16,@"STO_CUDA_ENTRY STV_DEFAULT"
uncontiguous_logsumexp_f16:
.text.uncontiguous_logsumexp_f16:
        /* <DEDUP_REMOVED lines=37> */
.L_x_663:
        /* <DEDUP_REMOVED lines=32> */
.L_x_640:
[----:B------:R-:W-:Y:S01]  /*0450*/  MOV R26, R6 ;  /* 0x00000006001a7202 */ /* 0x000fe20000000f00 */
[----:B------:R-:W-:Y:S01]  /*0460*/  IMAD.MOV.U32 R13, RZ, RZ, R9 ;  /* 0x000000ffff0d7224 */ /* 0x000fe200078e0009 */
[----:B------:R-:W-:Y:S01]  /*0470*/  MOV R14, R40 ;  /* 0x00000028000e7202 */ /* 0x000fe20000000f00 */
[----:B------:R-:W-:Y:S01]  /*0480*/  IMAD.MOV.U32 R11, RZ, RZ, R41 ;  /* 0x000000ffff0b7224 */ /* 0x000fe200078e0029 */
[----:B------:R-:W-:-:S07]  /*0490*/  MOV R12, 0x4b0 ;  /* 0x000004b0000c7802 */ /* 0x000fce0000000f00 */
[----:B-1----:R-:W-:Y:S05]  /*04a0*/  CALL.REL.NOINC `($__internal_14_$__cuda_sm20_div_s64) ;  /* 0x0000006400847944 */ /* 0x002fea0003c00000 */
        /* <DEDUP_REMOVED lines=10> */
.L_x_641:
[----:B------:R-:W-:Y:S05]  /*0550*/  BSYNC.RECONVERGENT B1 ;  /* 0x0000000000017941 */ /* 0x000fea0003800200 */
.L_x_639:
        /* <DEDUP_REMOVED lines=33> */
.L_x_643:
[----:B------:R-:W-:Y:S01]  /*0770*/  IMAD.MOV.U32 R26, RZ, RZ, R20 ;  /* 0x000000ffff1a7224 */ /* 0x000fe200078e0014 */
[----:B------:R-:W-:Y:S01]  /*0780*/  MOV R13, R7 ;  /* 0x00000007000d7202 */ /* 0x000fe20000000f00 */
[----:B------:R-:W-:Y:S01]  /*0790*/  IMAD.MOV.U32 R14, RZ, RZ, R40 ;  /* 0x000000ffff0e7224 */ /* 0x000fe200078e0028 */
[----:B------:R-:W-:Y:S02]  /*07a0*/  MOV R11, R41 ;  /* 0x00000029000b7202 */ /* 0x000fe40000000f00 */
[----:B------:R-:W-:-:S07]  /*07b0*/  MOV R12, 0x7d0 ;  /* 0x000007d0000c7802 */ /* 0x000fce0000000f00 */
[----:B------:R-:W-:Y:S05]  /*07c0*/  CALL.REL.NOINC `($__internal_14_$__cuda_sm20_div_s64) ;  /* 0x0000006000bc7944 */ /* 0x000fea0003c00000 */
        /* <DEDUP_REMOVED lines=9> */
.L_x_644:
[----:B------:R-:W-:Y:S05]  /*0860*/  BSYNC.RECONVERGENT B1 ;  /* 0x0000000000017941 */ /* 0x000fea0003800200 */
.L_x_642:
        /* <DEDUP_REMOVED lines=34> */
.L_x_646:
[----:B------:R-:W-:Y:S01]  /*0a90*/  MOV R26, R34 ;  /* 0x00000022001a7202 */ /* 0x000fe20000000f00 */
[----:B------:R-:W-:Y:S01]  /*0aa0*/  IMAD.MOV.U32 R13, RZ, RZ, R35 ;  /* 0x000000ffff0d7224 */ /* 0x000fe200078e0023 */
[----:B------:R-:W-:Y:S01]  /*0ab0*/  MOV R14, R20 ;  /* 0x00000014000e7202 */ /* 0x000fe20000000f00 */
[----:B------:R-:W-:Y:S01]  /*0ac0*/  IMAD.MOV.U32 R11, RZ, RZ, R21 ;  /* 0x000000ffff0b7224 */ /* 0x000fe200078e0015 */
[----:B------:R-:W-:-:S07]  /*0ad0*/  MOV R12, 0xaf0 ;  /* 0x00000af0000c7802 */ /* 0x000fce0000000f00 */
[----:B------:R-:W-:Y:S05]  /*0ae0*/  CALL.REL.NOINC `($__internal_14_$__cuda_sm20_div_s64) ;  /* 0x0000005c00f47944 */ /* 0x000fea0003c00000 */
        /* <DEDUP_REMOVED lines=10> */
.L_x_647:
[----:B------:R-:W-:Y:S05]  /*0b90*/  BSYNC.RECONVERGENT B1 ;  /* 0x0000000000017941 */ /* 0x000fea0003800200 */
.L_x_645:
        /* <DEDUP_REMOVED lines=34> */
.L_x_649:
        /* <DEDUP_REMOVED lines=16> */
.L_x_650:
[----:B------:R-:W-:Y:S05]  /*0ec0*/  BSYNC.RECONVERGENT B1 ;  /* 0x0000000000017941 */ /* 0x000fea0003800200 */
.L_x_648:
        /* <DEDUP_REMOVED lines=36> */
.L_x_652:
        /* <DEDUP_REMOVED lines=16> */
.L_x_653:
[----:B------:R-:W-:Y:S05]  /*1210*/  BSYNC.RECONVERGENT B1 ;  /* 0x0000000000017941 */ /* 0x000fea0003800200 */
.L_x_651:
        /* <DEDUP_REMOVED lines=35> */
.L_x_655:
[----:B------:R-:W-:Y:S01]  /*1450*/  IMAD.MOV.U32 R26, RZ, RZ, R34 ;  /* 0x000000ffff1a7224 */ /* 0x000fe200078e0022 */
[----:B------:R-:W-:Y:S01]  /*1460*/  MOV R13, R35 ;  /* 0x00000023000d7202 */ /* 0x000fe20000000f00 */
[----:B------:R-:W-:Y:S01]  /*1470*/  IMAD.MOV.U32 R14, RZ, RZ, R20 ;  /* 0x000000ffff0e7224 */ /* 0x000fe200078e0014 */
[----:B------:R-:W-:Y:S02]  /*1480*/  MOV R11, R21 ;  /* 0x00000015000b7202 */ /* 0x000fe40000000f00 */
[----:B------:R-:W-:-:S07]  /*1490*/  MOV R12, 0x14b0 ;  /* 0x000014b0000c7802 */ /* 0x000fce0000000f00 */
[----:B------:R-:W-:Y:S05]  /*14a0*/  CALL.REL.NOINC `($__internal_14_$__cuda_sm20_div_s64) ;  /* 0x0000005400847944 */ /* 0x000fea0003c00000 */
        /* <DEDUP_REMOVED lines=10> */
.L_x_656:
[----:B------:R-:W-:Y:S05]  /*1550*/  BSYNC.RECONVERGENT B1 ;  /* 0x0000000000017941 */ /* 0x000fea0003800200 */
.L_x_654:
        /* <DEDUP_REMOVED lines=34> */
.L_x_658:
[----:B------:R-:W-:Y:S01]  /*1780*/  IMAD.MOV.U32 R26, RZ, RZ, R38 ;  /* 0x000000ffff1a7224 */ /* 0x000fe200078e0026 */
[----:B------:R-:W-:Y:S01]  /*1790*/  MOV R13, R39 ;  /* 0x00000027000d7202 */ /* 0x000fe20000000f00 */
[----:B------:R-:W-:Y:S01]  /*17a0*/  IMAD.MOV.U32 R14, RZ, RZ, R20 ;  /* 0x000000ffff0e7224 */ /* 0x000fe200078e0014 */
[----:B------:R-:W-:Y:S02]  /*17b0*/  MOV R11, R21 ;  /* 0x00000015000b7202 */ /* 0x000fe40000000f00 */
[----:B------:R-:W-:-:S07]  /*17c0*/  MOV R12, 0x17e0 ;  /* 0x000017e0000c7802 */ /* 0x000fce0000000f00 */
[----:B------:R-:W-:Y:S05]  /*17d0*/  CALL.REL.NOINC `($__internal_14_$__cuda_sm20_div_s64) ;  /* 0x0000005000b87944 */ /* 0x000fea0003c00000 */
        /* <DEDUP_REMOVED lines=10> */
.L_x_659:
[----:B------:R-:W-:Y:S05]  /*1880*/  BSYNC.RECONVERGENT B1 ;  /* 0x0000000000017941 */ /* 0x000fea0003800200 */
.L_x_657:
        /* <DEDUP_REMOVED lines=35> */
.L_x_661:
[----:B------:R-:W-:Y:S01]  /*1ac0*/  MOV R26, R34 ;  /* 0x00000022001a7202 */ /* 0x000fe20000000f00 */
[----:B------:R-:W-:Y:S01]  /*1ad0*/  IMAD.MOV.U32 R13, RZ, RZ, R35 ;  /* 0x000000ffff0d7224 */ /* 0x000fe200078e0023 */
[----:B------:R-:W-:Y:S01]  /*1ae0*/  MOV R14, R20 ;  /* 0x00000014000e7202 */ /* 0x000fe20000000f00 */
[----:B------:R-:W-:Y:S01]  /*1af0*/  IMAD.MOV.U32 R11, RZ, RZ, R21 ;  /* 0x000000ffff0b7224 */ /* 0x000fe200078e0015 */
[----:B------:R-:W-:-:S07]  /*1b00*/  MOV R12, 0x1b20 ;  /* 0x00001b20000c7802 */ /* 0x000fce0000000f00 */
[----:B------:R-:W-:Y:S05]  /*1b10*/  CALL.REL.NOINC `($__internal_14_$__cuda_sm20_div_s64) ;  /* 0x0000004c00e87944 */ /* 0x000fea0003c00000 */
        /* <DEDUP_REMOVED lines=10> */
.L_x_662:
[----:B------:R-:W-:Y:S05]  /*1bc0*/  BSYNC.RECONVERGENT B1 ;  /* 0x0000000000017941 */ /* 0x000fea0003800200 */
.L_x_660:
        /* <DEDUP_REMOVED lines=8> */
.L_x_638:
        /* <DEDUP_REMOVED lines=35> */
.L_x_666:
        /* <DEDUP_REMOVED lines=16> */
.L_x_667:
[----:B------:R-:W-:Y:S05]  /*1f80*/  BSYNC.RECONVERGENT B1 ;  /* 0x0000000000017941 */ /* 0x000fea0003800200 */
.L_x_665:
        /* <DEDUP_REMOVED lines=34> */
.L_x_669:
        /* <DEDUP_REMOVED lines=16> */
.L_x_670:
[----:B------:R-:W-:Y:S05]  /*22b0*/  BSYNC.RECONVERGENT B1 ;  /* 0x0000000000017941 */ /* 0x000fea0003800200 */
.L_x_668:
        /* <DEDUP_REMOVED lines=35> */
.L_x_672:
        /* <DEDUP_REMOVED lines=16> */
.L_x_673:
[----:B------:R-:W-:Y:S05]  /*25f0*/  BSYNC.RECONVERGENT B1 ;  /* 0x0000000000017941 */ /* 0x000fea0003800200 */
.L_x_671:
        /* <DEDUP_REMOVED lines=35> */
.L_x_675:
[----:B------:R-:W-:Y:S01]  /*2830*/  IMAD.MOV.U32 R26, RZ, RZ, R18 ;  /* 0x000000ffff1a7224 */ /* 0x000fe200078e0012 */
[----:B------:R-:W-:Y:S01]  /*2840*/  MOV R13, R19 ;  /* 0x00000013000d7202 */ /* 0x000fe20000000f00 */
[----:B------:R-:W-:Y:S01]  /*2850*/  IMAD.MOV.U32 R14, RZ, RZ, R16 ;  /* 0x000000ffff0e7224 */ /* 0x000fe200078e0010 */
[----:B------:R-:W-:Y:S02]  /*2860*/  MOV R11, R17 ;  /* 0x00000011000b7202 */ /* 0x000fe40000000f00 */
[----:B------:R-:W-:-:S07]  /*2870*/  MOV R12, 0x2890 ;  /* 0x00002890000c7802 */ /* 0x000fce0000000f00 */
[----:B------:R-:W-:Y:S05]  /*2880*/  CALL.REL.NOINC `($__internal_14_$__cuda_sm20_div_s64) ;  /* 0x00000040008c7944 */ /* 0x000fea0003c00000 */
        /* <DEDUP_REMOVED lines=10> */
.L_x_676:
[----:B------:R-:W-:Y:S05]  /*2930*/  BSYNC.RECONVERGENT B1 ;  /* 0x0000000000017941 */ /* 0x000fea0003800200 */
.L_x_674:
[----:B------:R-:W-:Y:S01]  /*2940*/  IMAD R11, R11, R34, RZ ;  /* 0x000000220b0b7224 */ /* 0x000fe200078e02ff */
[----:B------:R-:W-:Y:S01]  /*2950*/  IADD3 R8, PT, PT, R8, -0x2, RZ ;  /* 0xfffffffe08087810 */ /* 0x000fe20007ffe0ff */
[----:B------:R-:W-:Y:S02]  /*2960*/  IMAD.MOV.U32 R38, RZ, RZ, R22 ;  /* 0x000000ffff267224 */ /* 0x000fe400078e0016 */
[-C--:B------:R-:W-:Y:S02]  /*2970*/  IMAD R11, R35, R10.reuse, R11 ;  /* 0x0000000a230b7224 */ /* 0x080fe400078e020b */
[----:B------:R-:W-:-:S04]  /*2980*/  IMAD.WIDE.U32 R22, R34, R10, R38 ;  /* 0x0000000a22167225 */ /* 0x000fc800078e0026 */
[----:B------:R-:W-:-:S07]  /*2990*/  IMAD.IADD R23, R23, 0x1, R11 ;  /* 0x0000000117177824 */ /* 0x000fce00078e020b */
.L_x_664:
        /* <DEDUP_REMOVED lines=31> */
.L_x_678:
[----:B------:R-:W-:Y:S01]  /*2b90*/  MOV R18, R6 ;  /* 0x0000000600127202 */ /* 0x000fe20000000f00 */
[----:B------:R-:W-:Y:S01]  /*2ba0*/  IMAD.MOV.U32 R21, RZ, RZ, R9 ;  /* 0x000000ffff157224 */ /* 0x000fe200078e0009 */
[----:B------:R-:W-:Y:S01]  /*2bb0*/  MOV R24, R16 ;  /* 0x0000001000187202 */ /* 0x000fe20000000f00 */
[----:B------:R-:W-:Y:S01]  /*2bc0*/  IMAD.MOV.U32 R19, RZ, RZ, R17 ;  /* 0x000000ffff137224 */ /* 0x000fe200078e0011 */
[----:B------:R-:W-:-:S07]  /*2bd0*/  MOV R26, 0x2bf0 ;  /* 0x00002bf0001a7802 */ /* 0x000fce0000000f00 */
[----:B------:R-:W-:Y:S05]  /*2be0*/  CALL.REL.NOINC `($__internal_15_$__cuda_sm20_rem_s64) ;  /* 0x0000004400007944 */ /* 0x000fea0003c00000 */
.L_x_679:
[----:B------:R-:W-:Y:S05]  /*2bf0*/  BSYNC.RECONVERGENT B1 ;  /* 0x0000000000017941 */ /* 0x000fea0003800200 */
.L_x_677:
        /* <DEDUP_REMOVED lines=30> */
.L_x_681:
[----:B------:R-:W-:Y:S01]  /*2de0*/  MOV R24, R16 ;  /* 0x0000001000187202 */ /* 0x000fe20000000f00 */
[----:B------:R-:W-:Y:S01]  /*2df0*/  IMAD.MOV.U32 R19, RZ, RZ, R17 ;  /* 0x000000ffff137224 */ /* 0x000fe200078e0011 */
[----:B------:R-:W-:Y:S01]  /*2e00*/  MOV R18, R20 ;  /* 0x0000001400127202 */ /* 0x000fe20000000f00 */
[----:B------:R-:W-:Y:S01]  /*2e10*/  IMAD.MOV.U32 R21, RZ, RZ, R7 ;  /* 0x000000ffff157224 */ /* 0x000fe200078e0007 */
[----:B------:R-:W-:-:S07]  /*2e20*/  MOV R26, 0x2e40 ;  /* 0x00002e40001a7802 */ /* 0x000fce0000000f00 */
[----:B------:R-:W-:Y:S05]  /*2e30*/  CALL.REL.NOINC `($__internal_15_$__cuda_sm20_rem_s64) ;  /* 0x00000040006c7944 */ /* 0x000fea0003c00000 */
[----:B------:R-:W-:Y:S01]  /*2e40*/  MOV R6, R10 ;  /* 0x0000000a00067202 */ /* 0x000fe20000000f00 */
[----:B------:R-:W-:-:S07]  /*2e50*/  IMAD.MOV.U32 R7, RZ, RZ, R11 ;  /* 0x000000ffff077224 */ /* 0x000fce00078e000b */
.L_x_682:
[----:B------:R-:W-:Y:S05]  /*2e60*/  BSYNC.RECONVERGENT B1 ;  /* 0x0000000000017941 */ /* 0x000fea0003800200 */
.L_x_680:
[----:B------:R-:W-:Y:S02]  /*2e70*/  IMAD R7, R7, R8, RZ ;  /* 0x0000000807077224 */ /* 0x000fe400078e02ff */
[----:B------:R-:W-:-:S04]  /*2e80*/  IMAD.WIDE.U32 R22, R8, R6, R22 ;  /* 0x0000000608167225 */ /* 0x000fc800078e0016 */
[----:B------:R-:W-:-:S05]  /*2e90*/  IMAD R7, R9, R6, R7 ;  /* 0x0000000609077224 */ /* 0x000fca00078e0207 */
[----:B------:R-:W-:-:S07]  /*2ea0*/  IADD3 R23, PT, PT, R23, R7, RZ ;  /* 0x0000000717177210 */ /* 0x000fce0007ffe0ff */
.L_x_637:
[----:B------:R-:W0:Y:S02]  /*2eb0*/  LDCU.64 UR6, c[0x0][0x388] ;  /* 0x00007100ff0677ac */ /* 0x000e240008000a00 */
[----:B0-----:R-:W-:Y:S02]  /*2ec0*/  LEA R8, P1, R22, UR6, 0x1 ;  /* 0x0000000616087c11 */ /* 0x001fe4000f8208ff */
[----:B------:R-:W-:Y:S02]  /*2ed0*/  LEA R6, P0, R4, UR6, 0x1 ;  /* 0x0000000604067c11 */ /* 0x000fe4000f8008ff */
[----:B------:R-:W-:Y:S02]  /*2ee0*/  LEA.HI.X R9, R22, UR7, R23, 0x1, P1 ;  /* 0x0000000716097c11 */ /* 0x000fe400088f0c17 */
[----:B------:R-:W-:-:S03]  /*2ef0*/  LEA.HI.X R7, R4, UR7, R5, 0x1, P0 ;  /* 0x0000000704077c11 */ /* 0x000fc600080f0c05 */
[----:B------:R-:W2:Y:S04]  /*2f00*/  LDG.E.U16 R8, desc[UR8][R8.64] ;  /* 0x0000000808087981 */ /* 0x000ea8000c1e1500 */
[----:B------:R-:W3:Y:S01]  /*2f10*/  LDG.E.U16 R6, desc[UR8][R6.64] ;  /* 0x0000000806067981 */ /* 0x000ee2000c1e1500 */
[----:B------:R-:W-:Y:S02]  /*2f20*/  HFMA2 R12, -RZ, RZ, 3.7421875, 0 ;  /* 0x437c0000ff0c7431 */ /* 0x000fe400000001ff */
        /* <DEDUP_REMOVED lines=19> */
[----:B------:R-:W-:-:S05]  /*3060*/  F2FP.F16.F32.PACK_AB R4, RZ, R4 ;  /* 0x00000004ff04723e */ /* 0x000fca00000000ff */
[----:B------:R0:W-:Y:S01]  /*3070*/  STS.U16 [R3], R4 ;  /* 0x0000000403007388 */ /* 0x0001e20000000400 */
[----:B------:R-:W-:Y:S05]  /*3080*/  BRA `(.L_x_683) ;  /* 0x0000003400d07947 */ /* 0x000fea0003800000 */
.L_x_636:
[----:B------:R-:W-:-:S04]  /*3090*/  ISETP.GE.U32.AND P0, PT, R10, UR10, PT ;  /* 0x0000000a0a007c0c */ /* 0x000fc8000bf06070 */
[----:B------:R-:W-:-:S13]  /*30a0*/  ISETP.GE.U32.AND.EX P0, PT, RZ, UR11, PT, P0 ;  /* 0x0000000bff007c0c */ /* 0x000fda000bf06100 */
[----:B------:R-:W-:Y:S05]  /*30b0*/  @P0 BRA `(.L_x_683) ;  /* 0x0000003400c40947 */ /* 0x000fea0003800000 */
[----:B------:R-:W-:Y:S01]  /*30c0*/  ISETP.GE.AND P0, PT, R8, RZ, PT ;  /* 0x000000ff0800720c */ /* 0x000fe20003f06270 */
[----:B------:R-:W-:Y:S01]  /*30d0*/  IMAD.MOV.U32 R6, RZ, RZ, RZ ;  /* 0x000000ffff067224 */ /* 0x000fe200078e00ff */
[----:B------:R-:W-:-:S11]  /*30e0*/  MOV R5, RZ ;  /* 0x000000ff00057202 */ /* 0x000fd60000000f00 */
[----:B------:R-:W-:Y:S05]  /*30f0*/  @!P0 BRA `(.L_x_684) ;  /* 0x0000003400708947 */ /* 0x000fea0003800000 */
[----:B------:R-:W-:Y:S01]  /*3100*/  ISETP.GE.U32.AND P0, PT, R8, 0x7, PT ;  /* 0x000000070800780c */ /* 0x000fe20003f06070 */
[----:B------:R-:W-:Y:S02]  /*3110*/  HFMA2 R6, -RZ, RZ, 0, 0 ;  /* 0x00000000ff067431 */ /* 0x000fe400000001ff */
[----:B------:R-:W-:Y:S01]  /*3120*/  IMAD.MOV.U32 R15, RZ, RZ, RZ ;  /* 0x000000ffff0f7224 */ /* 0x000fe200078e00ff */
[----:B------:R-:W-:Y:S01]  /*3130*/  LOP3.LUT R9, R11, 0x7, RZ, 0xc0, !PT ;  /* 0x000000070b097812 */ /* 0x000fe200078ec0ff */
[----:B------:R-:W-:-:S08]  /*3140*/  IMAD.MOV.U32 R5, RZ, RZ, RZ ;  /* 0x000000ffff057224 */ /* 0x000fd000078e00ff */
        /* <DEDUP_REMOVED lines=10> */
.L_x_710:
        /* <DEDUP_REMOVED lines=16> */
[----:B0-----:R-:W-:Y:S01]  /*32f0*/  MOV R12, RZ ;  /* 0x000000ff000c7202 */ /* 0x001fe20000000f00 */
        /* <DEDUP_REMOVED lines=15> */
.L_x_687:
[----:B------:R-:W-:Y:S01]  /*33f0*/  MOV R26, R10 ;  /* 0x0000000a001a7202 */ /* 0x000fe20000000f00 */
[----:B------:R-:W-:Y:S01]  /*3400*/  IMAD.MOV.U32 R13, RZ, RZ, R15 ;  /* 0x000000ffff0d7224 */ /* 0x000fe200078e000f */
[----:B------:R-:W-:Y:S01]  /*3410*/  MOV R14, R20 ;  /* 0x00000014000e7202 */ /* 0x000fe20000000f00 */
[----:B------:R-:W-:Y:S01]  /*3420*/  IMAD.MOV.U32 R11, RZ, RZ, R21 ;  /* 0x000000ffff0b7224 */ /* 0x000fe200078e0015 */
[----:B------:R-:W-:-:S07]  /*3430*/  MOV R12, 0x3450 ;  /* 0x00003450000c7802 */ /* 0x000fce0000000f00 */
[----:B-123--:R-:W-:Y:S05]  /*3440*/  CALL.REL.NOINC `($__internal_14_$__cuda_sm20_div_s64) ;  /* 0x00000034009c7944 */ /* 0x00efea0003c00000 */
        /* <DEDUP_REMOVED lines=10> */
.L_x_688:
[----:B------:R-:W-:Y:S05]  /*34f0*/  BSYNC.RECONVERGENT B1 ;  /* 0x0000000000017941 */ /* 0x000fea0003800200 */
.L_x_686:
        /* <DEDUP_REMOVED lines=38> */
.L_x_690:
[----:B------:R-:W-:Y:S01]  /*3760*/  MOV R26, R36 ;  /* 0x00000024001a7202 */ /* 0x000fe20000000f00 */
[----:B------:R-:W-:Y:S01]  /*3770*/  IMAD.MOV.U32 R13, RZ, RZ, R37 ;  /* 0x000000ffff0d7224 */ /* 0x000fe200078e0025 */
[----:B------:R-:W-:Y:S01]  /*3780*/  MOV R14, R38 ;  /* 0x00000026000e7202 */ /* 0x000fe20000000f00 */
[----:B------:R-:W-:Y:S01]  /*3790*/  IMAD.MOV.U32 R11, RZ, RZ, R39 ;  /* 0x000000ffff0b7224 */ /* 0x000fe200078e0027 */
[----:B------:R-:W-:-:S07]  /*37a0*/  MOV R12, 0x37c0 ;  /* 0x000037c0000c7802 */ /* 0x000fce0000000f00 */
[----:B-1----:R-:W-:Y:S05]  /*37b0*/  CALL.REL.NOINC `($__internal_14_$__cuda_sm20_div_s64) ;  /* 0x0000003000c07944 */ /* 0x002fea0003c00000 */
        /* <DEDUP_REMOVED lines=11> */
.L_x_691:
[----:B------:R-:W-:Y:S05]  /*3870*/  BSYNC.RECONVERGENT B1 ;  /* 0x0000000000017941 */ /* 0x000fea0003800200 */
.L_x_689:
        /* <DEDUP_REMOVED lines=38> */
.L_x_693:
[----:B------:R-:W-:Y:S01]  /*3ae0*/  IMAD.MOV.U32 R26, RZ, RZ, R36 ;  /* 0x000000ffff1a7224 */ /* 0x000fe200078e0024 */
[----:B------:R-:W-:Y:S01]  /*3af0*/  MOV R13, R37 ;  /* 0x00000025000d7202 */ /* 0x000fe20000000f00 */
[----:B------:R-:W-:Y:S01]  /*3b00*/  IMAD.MOV.U32 R14, RZ, RZ, R38 ;  /* 0x000000ffff0e7224 */ /* 0x000fe200078e0026 */
[----:B------:R-:W-:Y:S02]  /*3b10*/  MOV R11, R39 ;  /* 0x00000027000b7202 */ /* 0x000fe40000000f00 */
[----:B------:R-:W-:-:S07]  /*3b20*/  MOV R12, 0x3b40 ;  /* 0x00003b40000c7802 */ /* 0x000fce0000000f00 */
[----:B-1----:R-:W-:Y:S05]  /*3b30*/  CALL.REL.NOINC `($__internal_14_$__cuda_sm20_div_s64) ;  /* 0x0000002c00e07944 */ /* 0x002fea0003c00000 */
        /* <DEDUP_REMOVED lines=11> */
.L_x_694:
[----:B------:R-:W-:Y:S05]  /*3bf0*/  BSYNC.RECONVERGENT B1 ;  /* 0x0000000000017941 */ /* 0x000fea0003800200 */
.L_x_692:
        /* <DEDUP_REMOVED lines=37> */
.L_x_696:
        /* <DEDUP_REMOVED lines=17> */
.L_x_697:
[----:B------:R-:W-:Y:S05]  /*3f60*/  BSYNC.RECONVERGENT B1 ;  /* 0x0000000000017941 */ /* 0x000fea0003800200 */
.L_x_695:
        /* <DEDUP_REMOVED lines=38> */
.L_x_699:
[----:B------:R-:W-:Y:S01]  /*41d0*/  MOV R26, R40 ;  /* 0x00000028001a7202 */ /* 0x000fe20000000f00 */
[----:B------:R-:W-:Y:S01]  /*41e0*/  IMAD.MOV.U32 R14, RZ, RZ, R38 ;  /* 0x000000ffff0e7224 */ /* 0x000fe200078e0026 */
[----:B------:R-:W-:Y:S02]  /*41f0*/  MOV R13, R41 ;  /* 0x00000029000d7202 */ /* 0x000fe40000000f00 */
[----:B------:R-:W-:Y:S02]  /*4200*/  MOV R11, R39 ;  /* 0x00000027000b7202 */ /* 0x000fe40000000f00 */
[----:B------:R-:W-:-:S07]  /*4210*/  MOV R12, 0x4230 ;  /* 0x00004230000c7802 */ /* 0x000fce0000000f00 */
[----:B-1----:R-:W-:Y:S05]  /*4220*/  CALL.REL.NOINC `($__internal_14_$__cuda_sm20_div_s64) ;  /* 0x0000002800247944 */ /* 0x002fea0003c00000 */
[----:B------:R-:W-:Y:S01]  /*4230*/  IADD3 R15, P0, PT, RZ, -R24, RZ ;  /* 0x80000018ff0f7210 */ /* 0x000fe20007f1e0ff */
[----:B------:R-:W-:Y:S01]  /*4240*/  IMAD.MOV.U32 R10, RZ, RZ, R40 ;  /* 0x000000ffff0a7224 */ /* 0x000fe200078e0028 */
[----:B------:R-:W-:Y:S02]  /*4250*/  MOV R11, R41 ;  /* 0x00000029000b7202 */ /* 0x000fe40000000f00 */
[----:B------:R-:W-:Y:S01]  /*4260*/  IADD3.X R13, PT, PT, RZ, ~R25, RZ, P0, !PT ;  /* 0x80000019ff0d7210 */ /* 0x000fe200007fe4ff */
[----:B------:R-:W-:-:S04]  /*4270*/  IMAD.WIDE.U32 R10, R38, R15, R10 ;  /* 0x0000000f260a7225 */ /* 0x000fc800078e000a */
[----:B------:R-:W-:Y:S01]  /*4280*/  IMAD R13, R13, R38, RZ ;  /* 0x000000260d0d7224 */ /* 0x000fe200078e02ff */
[----:B------:R-:W-:Y:S02]  /*4290*/  MOV R27, R10 ;  /* 0x0000000a001b7202 */ /* 0x000fe40000000f00 */
[----:B------:R-:W-:Y:S01]  /*42a0*/  MOV R38, R24 ;  /* 0x0000001800267202 */ /* 0x000fe20000000f00 */
[----:B------:R-:W-:Y:S01]  /*42b0*/  IMAD R13, R39, R15, R13 ;  /* 0x0000000f270d7224 */ /* 0x000fe200078e020d */
[----:B------:R-:W-:-:S03]  /*42c0*/  MOV R39, R25 ;  /* 0x0000001900277202 */ /* 0x000fc60000000f00 */
[----:B------:R-:W-:-:S07]  /*42d0*/  IMAD.IADD R13, R11, 0x1, R13 ;  /* 0x000000010b0d7824 */ /* 0x000fce00078e020d */
.L_x_700:
[----:B------:R-:W-:Y:S05]  /*42e0*/  BSYNC.RECONVERGENT B1 ;  /* 0x0000000000017941 */ /* 0x000fea0003800200 */
.L_x_698:
        /* <DEDUP_REMOVED lines=38> */
.L_x_702:
[----:B------:R-:W-:Y:S01]  /*4550*/  MOV R26, R38 ;  /* 0x00000026001a7202 */ /* 0x000fe20000000f00 */
[----:B------:R-:W-:Y:S01]  /*4560*/  IMAD.MOV.U32 R13, RZ, RZ, R39 ;  /* 0x000000ffff0d7224 */ /* 0x000fe200078e0027 */
[----:B------:R-:W-:Y:S02]  /*4570*/  MOV R14, R40 ;  /* 0x00000028000e7202 */ /* 0x000fe40000000f00 */
[----:B------:R-:W-:Y:S02]  /*4580*/  MOV R11, R41 ;  /* 0x00000029000b7202 */ /* 0x000fe40000000f00 */
[----:B------:R-:W-:-:S07]  /*4590*/  MOV R12, 0x45b0 ;  /* 0x000045b0000c7802 */ /* 0x000fce0000000f00 */
[----:B-1----:R-:W-:Y:S05]  /*45a0*/  CALL.REL.NOINC `($__internal_14_$__cuda_sm20_div_s64) ;  /* 0x0000002400447944 */ /* 0x002fea0003c00000 */
        /* <DEDUP_REMOVED lines=11> */
.L_x_703:
[----:B------:R-:W-:Y:S05]  /*4660*/  BSYNC.RECONVERGENT B1 ;  /* 0x0000000000017941 */ /* 0x000fea0003800200 */
.L_x_701:
[----:B------:R-:W-:Y:S01]  /*4670*/  IADD3 R5, PT, PT, R8, -0x3, RZ ;  /* 0xfffffffd08057810 */ /* 0x000fe20007ffe0ff */
        /* <DEDUP_REMOVED lines=36> */
.L_x_705:
[----:B------:R-:W-:Y:S01]  /*48c0*/  MOV R26, R38 ;  /* 0x00000026001a7202 */ /* 0x000fe20000000f00 */
[----:B------:R-:W-:Y:S01]  /*48d0*/  IMAD.MOV.U32 R13, RZ, RZ, R39 ;  /* 0x000000ffff0d7224 */ /* 0x000fe200078e0027 */
[----:B------:R-:W-:Y:S02]  /*48e0*/  MOV R14, R42 ;  /* 0x0000002a000e7202 */ /* 0x000fe40000000f00 */
[----:B------:R-:W-:Y:S02]  /*48f0*/  MOV R11, R43 ;  /* 0x0000002b000b7202 */ /* 0x000fe40000000f00 */
[----:B------:R-:W-:-:S07]  /*4900*/  MOV R12, 0x4920 ;  /* 0x00004920000c7802 */ /* 0x000fce0000000f00 */
[----:B-1----:R-:W-:Y:S05]  /*4910*/  CALL.REL.NOINC `($__internal_14_$__cuda_sm20_div_s64) ;  /* 0x0000002000687944 */ /* 0x002fea0003c00000 */
        /* <DEDUP_REMOVED lines=11> */
.L_x_706:
[----:B------:R-:W-:Y:S05]  /*49d0*/  BSYNC.RECONVERGENT B1 ;  /* 0x0000000000017941 */ /* 0x000fea0003800200 */
.L_x_704:
        /* <DEDUP_REMOVED lines=36> */
.L_x_708:
[----:B------:R-:W-:Y:S01]  /*4c20*/  MOV R26, R36 ;  /* 0x00000024001a7202 */ /* 0x000fe20000000f00 */
[----:B------:R-:W-:Y:S01]  /*4c30*/  IMAD.MOV.U32 R14, RZ, RZ, R38 ;  /* 0x000000ffff0e7224 */ /* 0x000fe200078e0026 */
[----:B------:R-:W-:Y:S02]  /*4c40*/  MOV R13, R37 ;  /* 0x00000025000d7202 */ /* 0x000fe40000000f00 */
[----:B------:R-:W-:Y:S02]  /*4c50*/  MOV R11, R39 ;  /* 0x00000027000b7202 */ /* 0x000fe40000000f00 */
[----:B------:R-:W-:-:S07]  /*4c60*/  MOV R12, 0x4c80 ;  /* 0x00004c80000c7802 */ /* 0x000fce0000000f00 */
[----:B-1----:R-:W-:Y:S05]  /*4c70*/  CALL.REL.NOINC `($__internal_14_$__cuda_sm20_div_s64) ;  /* 0x0000001c00907944 */ /* 0x002fea0003c00000 */
        /* <DEDUP_REMOVED lines=11> */
.L_x_709:
[----:B------:R-:W-:Y:S05]  /*4d30*/  BSYNC.RECONVERGENT B1 ;  /* 0x0000000000017941 */ /* 0x000fea0003800200 */
.L_x_707:
        /* <DEDUP_REMOVED lines=11> */
.L_x_685:
        /* <DEDUP_REMOVED lines=36> */
.L_x_713:
[----:B------:R-:W-:Y:S01]  /*5030*/  IMAD.MOV.U32 R26, RZ, RZ, R10 ;  /* 0x000000ffff1a7224 */ /* 0x000fe200078e000a */
[----:B------:R-:W-:Y:S01]  /*5040*/  MOV R13, R15 ;  /* 0x0000000f000d7202 */ /* 0x000fe20000000f00 */
[----:B------:R-:W-:Y:S01]  /*5050*/  IMAD.MOV.U32 R11, RZ, RZ, R17 ;  /* 0x000000ffff0b7224 */ /* 0x000fe200078e0011 */
[----:B------:R-:W-:Y:S02]  /*5060*/  MOV R14, R16 ;  /* 0x00000010000e7202 */ /* 0x000fe40000000f00 */
[----:B------:R-:W-:-:S07]  /*5070*/  MOV R12, 0x5090 ;  /* 0x00005090000c7802 */ /* 0x000fce0000000f00 */
[----:B------:R-:W-:Y:S05]  /*5080*/  CALL.REL.NOINC `($__internal_14_$__cuda_sm20_div_s64) ;  /* 0x00000018008c7944 */ /* 0x000fea0003c00000 */
        /* <DEDUP_REMOVED lines=10> */
.L_x_714:
[----:B------:R-:W-:Y:S05]  /*5130*/  BSYNC.RECONVERGENT B1 ;  /* 0x0000000000017941 */ /* 0x000fea0003800200 */
.L_x_712:
        /* <DEDUP_REMOVED lines=41> */
.L_x_716:
[----:B------:R-:W-:Y:S01]  /*53d0*/  MOV R26, R20 ;  /* 0x00000014001a7202 */ /* 0x000fe20000000f00 */
[----:B------:R-:W-:Y:S01]  /*53e0*/  IMAD.MOV.U32 R14, RZ, RZ, R18 ;  /* 0x000000ffff0e7224 */ /* 0x000fe200078e0012 */
[----:B------:R-:W-:Y:S02]  /*53f0*/  MOV R13, R21 ;  /* 0x00000015000d7202 */ /* 0x000fe40000000f00 */
[----:B------:R-:W-:Y:S02]  /*5400*/  MOV R11, R19 ;  /* 0x00000013000b7202 */ /* 0x000fe40000000f00 */
[----:B------:R-:W-:-:S07]  /*5410*/  MOV R12, 0x5430 ;  /* 0x00005430000c7802 */ /* 0x000fce0000000f00 */
[----:B------:R-:W-:Y:S05]  /*5420*/  CALL.REL.NOINC `($__internal_14_$__cuda_sm20_div_s64) ;  /* 0x0000001400a47944 */ /* 0x000fea0003c00000 */
        /* <DEDUP_REMOVED lines=11> */
.L_x_717:
[----:B------:R-:W-:Y:S05]  /*54e0*/  BSYNC.RECONVERGENT B1 ;  /* 0x0000000000017941 */ /* 0x000fea0003800200 */
.L_x_715:
        /* <DEDUP_REMOVED lines=40> */
.L_x_719:
[----:B------:R-:W-:Y:S01]  /*5770*/  MOV R26, R18 ;  /* 0x00000012001a7202 */ /* 0x000fe20000000f00 */
[----:B------:R-:W-:Y:S01]  /*5780*/  IMAD.MOV.U32 R13, RZ, RZ, R19 ;  /* 0x000000ffff0d7224 */ /* 0x000fe200078e0013 */
[----:B------:R-:W-:Y:S02]  /*5790*/  MOV R14, R20 ;  /* 0x00000014000e7202 */ /* 0x000fe40000000f00 */
[----:B------:R-:W-:Y:S02]  /*57a0*/  MOV R11, R21 ;  /* 0x00000015000b7202 */ /* 0x000fe40000000f00 */
[----:B------:R-:W-:-:S07]  /*57b0*/  MOV R12, 0x57d0 ;  /* 0x000057d0000c7802 */ /* 0x000fce0000000f00 */
[----:B------:R-:W-:Y:S05]  /*57c0*/  CALL.REL.NOINC `($__internal_14_$__cuda_sm20_div_s64) ;  /* 0x0000001000bc7944 */ /* 0x000fea0003c00000 */
        /* <DEDUP_REMOVED lines=11> */
.L_x_720:
[----:B------:R-:W-:Y:S05]  /*5880*/  BSYNC.RECONVERGENT B1 ;  /* 0x0000000000017941 */ /* 0x000fea0003800200 */
.L_x_718:
        /* <DEDUP_REMOVED lines=39> */
.L_x_722:
        /* <DEDUP_REMOVED lines=17> */
.L_x_723:
[----:B------:R-:W-:Y:S05]  /*5c10*/  BSYNC.RECONVERGENT B1 ;  /* 0x0000000000017941 */ /* 0x000fea0003800200 */
.L_x_721:
        /* <DEDUP_REMOVED lines=9> */
.L_x_711:
        /* <DEDUP_REMOVED lines=34> */
.L_x_726:
[----:B------:R-:W-:Y:S01]  /*5ed0*/  MOV R26, R10 ;  /* 0x0000000a001a7202 */ /* 0x000fe20000000f00 */
[----:B------:R-:W-:Y:S01]  /*5ee0*/  IMAD.MOV.U32 R13, RZ, RZ, R15 ;  /* 0x000000ffff0d7224 */ /* 0x000fe200078e000f */
[----:B------:R-:W-:Y:S02]  /*5ef0*/  MOV R14, R16 ;  /* 0x00000010000e7202 */ /* 0x000fe40000000f00 */
[----:B------:R-:W-:Y:S02]  /*5f00*/  MOV R11, R17 ;  /* 0x00000011000b7202 */ /* 0x000fe40000000f00 */
[----:B------:R-:W-:-:S07]  /*5f10*/  MOV R12, 0x5f30 ;  /* 0x00005f30000c7802 */ /* 0x000fce0000000f00 */
[----:B------:R-:W-:Y:S05]  /*5f20*/  CALL.REL.NOINC `($__internal_14_$__cuda_sm20_div_s64) ;  /* 0x0000000800e47944 */ /* 0x000fea0003c00000 */
        /* <DEDUP_REMOVED lines=10> */
.L_x_727:
[----:B------:R-:W-:Y:S05]  /*5fd0*/  BSYNC.RECONVERGENT B1 ;  /* 0x0000000000017941 */ /* 0x000fea0003800200 */
.L_x_725:
        /* <DEDUP_REMOVED lines=39> */
.L_x_729:
[----:B------:R-:W-:Y:S01]  /*6250*/  MOV R26, R18 ;  /* 0x00000012001a7202 */ /* 0x000fe20000000f00 */
[----:B------:R-:W-:Y:S01]  /*6260*/  IMAD.MOV.U32 R14, RZ, RZ, R16 ;  /* 0x000000ffff0e7224 */ /* 0x000fe200078e0010 */
[----:B------:R-:W-:Y:S02]  /*6270*/  MOV R13, R19 ;  /* 0x00000013000d7202 */ /* 0x000fe40000000f00 */
        /* <DEDUP_REMOVED lines=14> */
.L_x_730:
[----:B------:R-:W-:Y:S05]  /*6360*/  BSYNC.RECONVERGENT B1 ;  /* 0x0000000000017941 */ /* 0x000fea0003800200 */
.L_x_728:
        /* <DEDUP_REMOVED lines=9> */
.L_x_724:
        /* <DEDUP_REMOVED lines=30> */
.L_x_732:
[----:B------:R-:W-:Y:S01]  /*65e0*/  MOV R24, R18 ;  /* 0x0000001200187202 */ /* 0x000fe20000000f00 */
[----:B------:R-:W-:Y:S01]  /*65f0*/  IMAD.MOV.U32 R21, RZ, RZ, R15 ;  /* 0x000000ffff157224 */ /* 0x000fe200078e000f */
[----:B------:R-:W-:Y:S02]  /*6600*/  MOV R18, R10 ;  /* 0x0000000a00127202 */ /* 0x000fe40000000f00 */
[----:B------:R-:W-:-:S07]  /*6610*/  MOV R26, 0x6630 ;  /* 0x00006630001a7802 */ /* 0x000fce0000000f00 */
[----:B------:R-:W-:Y:S05]  /*6620*/  CALL.REL.NOINC `($__internal_15_$__cuda_sm20_rem_s64) ;  /* 0x0000000800707944 */ /* 0x000fea0003c00000 */
.L_x_733:
[----:B------:R-:W-:Y:S05]  /*6630*/  BSYNC.RECONVERGENT B1 ;  /* 0x0000000000017941 */ /* 0x000fea0003800200 */
.L_x_731:
        /* <DEDUP_REMOVED lines=8> */
.L_x_684:
[----:B------:R-:W0:Y:S02]  /*66c0*/  LDCU.64 UR6, c[0x0][0x388] ;  /* 0x00007100ff0677ac */ /* 0x000e240008000a00 */
[----:B0-----:R-:W-:-:S04]  /*66d0*/  LEA R4, P0, R6, UR6, 0x1 ;  /* 0x0000000606047c11 */ /* 0x001fc8000f8008ff */
[----:B------:R-:W-:-:S05]  /*66e0*/  LEA.HI.X R5, R6, UR7, R5, 0x1, P0 ;  /* 0x0000000706057c11 */ /* 0x000fca00080f0c05 */
[----:B------:R-:W2:Y:S01]  /*66f0*/  LDG.E.U16 R4, desc[UR8][R4.64] ;  /* 0x0000000804047981 */ /* 0x000ea2000c1e1500 */
[----:B------:R-:W-:Y:S02]  /*6700*/  HFMA2 R8, -RZ, RZ, 3.7421875, 0 ;  /* 0x437c0000ff087431 */ /* 0x000fe400000001ff */
        /* <DEDUP_REMOVED lines=12> */
.L_x_683:
[----:B------:R-:W-:Y:S05]  /*67d0*/  BSYNC.RECONVERGENT B0 ;  /* 0x0000000000007941 */ /* 0x000fea0003800200 */
.L_x_635:
[----:B------:R-:W-:Y:S01]  /*67e0*/  BAR.SYNC.DEFER_BLOCKING 0x0 ;  /* 0x0000000000007b1d */ /* 0x000fe20000010000 */
[----:B------:R-:W-:Y:S01]  /*67f0*/  UISETP.GE.U32.AND UP0, UPT, UR5, 0x42, UPT ;  /* 0x000000420500788c */ /* 0x000fe2000bf06070 */
[----:B------:R-:W-:-:S08]  /*6800*/  ISETP.GT.U32.AND P1, PT, R2, 0x1f, PT ;  /* 0x0000001f0200780c */ /* 0x000fd00003f24070 */
[----:B------:R-:W-:Y:S05]  /*6810*/  BRA.U !UP0, `(.L_x_734) ;  /* 0x0000000108307547 */ /* 0x000fea000b800000 */
.L_x_735:
        /* <DEDUP_REMOVED lines=8> */
[----:B0-----:R-:W-:-:S05]  /*68a0*/  @!P0 HADD2 R4, R4.H0_H0, R5.H0_H0 ;  /* 0x2000000504048230 */ /* 0x001fca0000000800 */
[----:B------:R2:W-:Y:S01]  /*68b0*/  @!P0 STS.U16 [R3], R4 ;  /* 0x0000000403008388 */ /* 0x0005e20000000400 */
[----:B------:R-:W-:Y:S06]  /*68c0*/  BAR.SYNC.DEFER_BLOCKING 0x0 ;  /* 0x0000000000007b1d */ /* 0x000fec0000010000 */
[----:B------:R-:W-:Y:S05]  /*68d0*/  BRA.U UP0, `(.L_x_735) ;  /* 0xfffffffd00d07547 */ /* 0x000fea000b83ffff */
.L_x_734:
        /* <DEDUP_REMOVED lines=9> */
[----:B0-----:R-:W-:-:S04]  /*6970*/  HADD2 R4, R4.H0_H0, R5.H0_H0 ;  /* 0x2000000504047230 */ /* 0x001fc80000000800 */
[----:B--2---:R-:W-:Y:S01]  /*6980*/  HADD2 R7, R4.H0_H0, R7.H0_H0 ;  /* 0x2000000704077230 */ /* 0x004fe20000000800 */
[----:B------:R0:W-:Y:S03]  /*6990*/  STS.U16 [R3], R4 ;  /* 0x0000000403007388 */ /* 0x0001e60000000400 */
[----:B-1----:R-:W-:Y:S01]  /*69a0*/  HADD2 R6, R7.H0_H0, R6.H0_H0 ;  /* 0x2000000607067230 */ /* 0x002fe20000000800 */
[----:B------:R0:W-:Y:S03]  /*69b0*/  STS.U16 [R3], R7 ;  /* 0x0000000703007388 */ /* 0x0001e60000000400 */
[----:B---3--:R-:W-:Y:S01]  /*69c0*/  HADD2 R9, R6.H0_H0, R9.H0_H0 ;  /* 0x2000000906097230 */ /* 0x008fe20000000800 */
[----:B------:R0:W-:Y:S03]  /*69d0*/  STS.U16 [R3], R6 ;  /* 0x0000000603007388 */ /* 0x0001e60000000400 */
[----:B----4-:R-:W-:Y:S01]  /*69e0*/  HADD2 R8, R9.H0_H0, R8.H0_H0 ;  /* 0x2000000809087230 */ /* 0x010fe20000000800 */
[----:B------:R0:W-:Y:S03]  /*69f0*/  STS.U16 [R3], R9 ;  /* 0x0000000903007388 */ /* 0x0001e60000000400 */
[----:B-----5:R-:W-:Y:S01]  /*6a00*/  HADD2 R11, R8.H0_H0, R11.H0_H0 ;  /* 0x2000000b080b7230 */ /* 0x020fe20000000800 */
        /* <DEDUP_REMOVED lines=11> */
        .weak           $__internal_14_$__cuda_sm20_div_s64
        .type           $__internal_14_$__cuda_sm20_div_s64,@function
        .size           $__internal_14_$__cuda_sm20_div_s64,($__internal_15_$__cuda_sm20_rem_s64 - $__internal_14_$__cuda_sm20_div_s64)
$__internal_14_$__cuda_sm20_div_s64:
        /* <DEDUP_REMOVED lines=82> */
[----:B------:R-:W-:Y:S06]  /*6fe0*/  RET.REL.NODEC R12 `(uncontiguous_logsumexp_f16) ;  /* 0xffffff900c047950 */ /* 0x000fec0003c3ffff */
        .weak           $__internal_15_$__cuda_sm20_rem_s64
        .type           $__internal_15_$__cuda_sm20_rem_s64,@function
        .size           $__internal_15_$__cuda_sm20_rem_s64,(.L_x_30331 - $__internal_15_$__cuda_sm20_rem_s64)
$__internal_15_$__cuda_sm20_rem_s64:
        /* <DEDUP_REMOVED lines=76> */
[----:B------:R-:W-:Y:S06]  /*74b0*/  RET.REL.NODEC R26 `(uncontiguous_logsumexp_f16) ;  /* 0xffffff881ad07950 */ /* 0x000fec0003c3ffff */
.L_x_736:
        /* <DEDUP_REMOVED lines=12> */
.L_x_30331:


//--------------------- .text.contiguous_cumulate_logsumexp_f16 --------------------------
	.section	.text.contiguous_cumulate_logsumexp_f16,"ax",@progbits
	.align	128
        .global         contiguous_cumulate_logsumexp_f16
        .type           contiguous_cumulate_logsumexp_f16,@function
        .size           contiguous_cumulate_logsumexp_f16,(.L_x_30966 - contiguous_cumulate_logsumexp_f16)
        .other          contiguous_cumulate_logsumexp_f16,@"STO_CUDA_ENTRY STV_DEFAULT"
contiguous_cumulate_logsumexp_f16:
.text.contiguous_cumulate_logsumexp_f16:
        /* <DEDUP_REMOVED lines=19> */
[----:B------:R-:W-:Y:S02]  /*0130*/  UMOV UR4, 0x400 ;  /* 0x0000040000047882 */ /* 0x000fe40000000000 */
[----:B0-----:R-:W-:-:S06]  /*0140*/  ULEA UR4, UR6, UR4, 0x18 ;  /* 0x0000000406047291 */ /* 0x001fcc000f8ec0ff */
[----:B------:R-:W-:-:S05]  /*0150*/  LEA R3, R2, UR4, 0x1 ;  /* 0x0000000402037c11 */ /* 0x000fca000f8e08ff */
[----:B------:R0:W-:Y:S01]  /*0160*/  STS.U16 [R3], RZ ;  /* 0x000000ff03007388 */ /* 0x0001e20000000400 */
[----:B------:R-:W-:Y:S01]  /*0170*/  BSSY.RECONVERGENT B0, `(.L_x_737) ;  /* 0x000000d000007945 */ /* 0x000fe20003800200 */
[----:B------:R-:W-:Y:S01]  /*0180*/  ISETP.GT.U32.AND P1, PT, R2, 0x1f, PT ;  /* 0x0000001f0200780c */ /* 0x000fe20003f24070 */
[----:B--2---:R-:W-:-:S05]  /*0190*/  @!P0 HADD2 R7, R4.H0_H0, R7.H0_H0 ;  /* 0x2000000704078230 */ /* 0x004fca0000000800 */
        /* <DEDUP_REMOVED lines=10> */
.L_x_738:
[----:B------:R-:W-:Y:S05]  /*0240*/  BSYNC.RECONVERGENT B0 ;  /* 0x0000000000007941 */ /* 0x000fea0003800200 */
.L_x_737:
[----:B------:R-:W-:Y:S01]  /*0250*/  BAR.SYNC.DEFER_BLOCKING 0x0 ;  /* 0x0000000000007b1d */ /* 0x000fe20000010000 */
[----:B------:R-:W-:-:S09]  /*0260*/  UISETP.GE.U32.AND UP0, UPT, UR5, 0x42, UPT ;  /* 0x000000420500788c */ /* 0x000fd2000bf06070 */
[----:B------:R-:W-:Y:S05]  /*0270*/  BRA.U !UP0, `(.L_x_739) ;  /* 0x0000000108307547 */ /* 0x000fea000b800000 */
.L_x_740:
        /* <DEDUP_REMOVED lines=12> */
.L_x_739:
        /* <DEDUP_REMOVED lines=9> */
[----:B-1----:R-:W-:-:S04]  /*03d0*/  HADD2 R4, R4.H0_H0, R5.H0_H0 ;  /* 0x2000000504047230 */ /* 0x002fc80000000800 */
[----:B0-----:R-:W-:Y:S01]  /*03e0*/  HADD2 R7, R4.H0_H0, R7.H0_H0 ;  /* 0x2000000704077230 */ /* 0x001fe20000000800 */
[----:B------:R0:W-:Y:S03]  /*03f0*/  STS.U16 [R3], R4 ;  /* 0x0000000403007388 */ /* 0x0001e60000000400 */
[----:B--2---:R-:W-:Y:S01]  /*0400*/  HADD2 R6, R7.H0_H0, R6.H0_H0 ;  /* 0x2000000607067230 */ /* 0x004fe20000000800 */
        /* <DEDUP_REMOVED lines=17> */
.L_x_741:
        /* <DEDUP_REMOVED lines=14> */
.L_x_30966:


//--------------------- .text.contiguous_logsumexp_f16 --------------------------
	.section	.text.contiguous_logsumexp_f16,"ax",@progbits
	.align	128
        .global         contiguous_logsumexp_f16
        .type           contiguous_logsumexp_f16,@function
        .size           contiguous_logsumexp_f16,(.L_x_30967 - contiguous_logsumexp_f16)
        .other          contiguous_logsumexp_f16,@"STO_CUDA_ENTRY STV_DEFAULT"
contiguous_logsumexp_f16:
.text.contiguous_logsumexp_f16:
[----:B------:R-:W-:Y:S01]  /*0000*/  LDC R1, c[0x0][0x37c] ;  /* 0x0000df00ff017b82 */ /* 0x000fe20000000800 */
[----:B------:R-:W0:Y:S07]  /*0010*/  S2R R0, SR_CTAID.X ;  /* 0x0000000000007919 */ /* 0x000e2e0000002500 */
[----:B------:R-:W1:Y:S01]  /*0020*/  S2UR UR6, SR_CgaCtaId ;  /* 0x00000000000679c3 */ /* 0x000e620000008800 */
[----:B------:R-:W0:Y:S01]  /*0030*/  LDCU UR5, c[0x0][0x360] ;  /* 0x00006c00ff0577ac */ /* 0x000e220008000800 */
[----:B------:R-:W-:Y:S01]  /*0040*/  BSSY.RECONVERGENT B0, `(.L_x_742) ;  /* 0x0000040000007945 */ /* 0x000fe20003800200 */
[----:B------:R-:W2:Y:S01]  /*0050*/  S2R R2, SR_TID.X ;  /* 0x0000000000027919 */ /* 0x000ea20000002100 */
[----:B------:R-:W3:Y:S01]  /*0060*/  LDCU.64 UR10, c[0x0][0x390] ;  /* 0x00007200ff0a77ac */ /* 0x000ee20008000a00 */
[----:B------:R-:W-:Y:S01]  /*0070*/  UMOV UR4, 0x400 ;  /* 0x0000040000047882 */ /* 0x000fe20000000000 */
[----:B------:R-:W4:Y:S01]  /*0080*/  LDCU.64 UR8, c[0x0][0x358] ;  /* 0x00006b00ff0877ac */ /* 0x000f220008000a00 */
[----:B-1----:R-:W-:Y:S01]  /*0090*/  ULEA UR4, UR6, UR4, 0x18 ;  /* 0x0000000406047291 */ /* 0x002fe2000f8ec0ff */
[----:B0-----:R-:W-:-:S05]  /*00a0*/  IMAD R5, R0, UR5, RZ ;  /* 0x0000000500057c24 */ /* 0x001fca000f8e02ff */
[----:B--2---:R-:W-:Y:S02]  /*00b0*/  LEA R3, R2, UR4, 0x1 ;  /* 0x0000000402037c11 */ /* 0x004fe4000f8e08ff */
[----:B------:R-:W-:-:S03]  /*00c0*/  LEA R9, R5, R2, 0x1 ;  /* 0x0000000205097211 */ /* 0x000fc600078e08ff */
[----:B------:R0:W-:Y:S01]  /*00d0*/  STS.U16 [R3], RZ ;  /* 0x000000ff03007388 */ /* 0x0001e20000000400 */
[----:B------:R-:W-:-:S04]  /*00e0*/  IADD3 R7, PT, PT, R9, UR5, RZ ;  /* 0x0000000509077c10 */ /* 0x000fc8000fffe0ff */
[----:B---3--:R-:W-:-:S04]  /*00f0*/  ISETP.GE.U32.AND P0, PT, R7, UR10, PT ;  /* 0x0000000a07007c0c */ /* 0x008fc8000bf06070 */
[----:B------:R-:W-:-:S13]  /*0100*/  ISETP.GE.U32.AND.EX P0, PT, RZ, UR11, PT, P0 ;  /* 0x0000000bff007c0c */ /* 0x000fda000bf06100 */
[----:B0---4-:R-:W-:Y:S05]  /*0110*/  @P0 BRA `(.L_x_743) ;  /* 0x0000000000780947 */ /* 0x011fea0003800000 */
        /* <DEDUP_REMOVED lines=8> */
[----:B------:R-:W-:Y:S01]  /*01a0*/  MOV R12, 0x437c0000 ;  /* 0x437c0000000c7802 */ /* 0x000fe20000000f00 */
        /* <DEDUP_REMOVED lines=21> */
.L_x_743:
        /* <DEDUP_REMOVED lines=8> */
[----:B------:R-:W-:Y:S01]  /*0380*/  MOV R8, 0x437c0000 ;  /* 0x437c000000087802 */ /* 0x000fe20000000f00 */
        /* <DEDUP_REMOVED lines=11> */
.L_x_744:
[----:B------:R-:W-:Y:S05]  /*0440*/  BSYNC.RECONVERGENT B0 ;  /* 0x0000000000007941 */ /* 0x000fea0003800200 */
.L_x_742:
[----:B------:R-:W-:Y:S01]  /*0450*/  BAR.SYNC.DEFER_BLOCKING 0x0 ;  /* 0x0000000000007b1d */ /* 0x000fe20000010000 */
[----:B------:R-:W-:Y:S01]  /*0460*/  UISETP.GE.U32.AND UP0, UPT, UR5, 0x42, UPT ;  /* 0x000000420500788c */ /* 0x000fe2000bf06070 */
[----:B------:R-:W-:-:S08]  /*0470*/  ISETP.GT.U32.AND P1, PT, R2, 0x1f, PT ;  /* 0x0000001f0200780c */ /* 0x000fd00003f24070 */
[----:B------:R-:W-:Y:S05]  /*0480*/  BRA.U !UP0, `(.L_x_745) ;  /* 0x0000000108307547 */ /* 0x000fea000b800000 */
.L_x_746:
        /* <DEDUP_REMOVED lines=12> */
.L_x_745:
        /* <DEDUP_REMOVED lines=9> */
[----:B-1----:R-:W-:-:S04]  /*05e0*/  HADD2 R4, R4.H0_H0, R5.H0_H0 ;  /* 0x2000000504047230 */ /* 0x002fc80000000800 */
[----:B--2---:R-:W-:Y:S01]  /*05f0*/  HADD2 R7, R4.H0_H0, R7.H0_H0 ;  /* 0x2000000704077230 */ /* 0x004fe20000000800 */
[----:B------:R1:W-:Y:S03]  /*0600*/  STS.U16 [R3], R4 ;  /* 0x0000000403007388 */ /* 0x0003e60000000400 */
[----:B0-----:R-:W-:Y:S01]  /*0610*/  HADD2 R6, R7.H0_H0, R6.H0_H0 ;  /* 0x2000000607067230 */ /* 0x001fe20000000800 */
        /* <DEDUP_REMOVED lines=17> */
.L_x_747:
        /* <DEDUP_REMOVED lines=13> */
.L_x_30967:


//--------------------- .text.contiguous_logsumexp33_f64 --------------------------
	.section	.text.contiguous_logsumexp33_f64,"ax",@progbits
	.align	128
        .global         contiguous_logsumexp33_f64
        .type           contiguous_logsumexp33_f64,@function
        .size           contiguous_logsumexp33_f64,(.L_x_30968 - contiguous_logsumexp33_f64)
        .other          contiguous_logsumexp33_f64,@"STO_CUDA_ENTRY STV_DEFAULT"
contiguous_logsumexp33_f64:
.text.contiguous_logsumexp33_f64:
[----:B------:R-:W-:Y:S01]  /*0000*/  LDC R1, c[0x0][0x37c] ;  /* 0x0000df00ff017b82 */ /* 0x000fe20000000800 */
[----:B------:R-:W0:Y:S01]  /*0010*/  S2R R4, SR_TID.Y ;  /* 0x0000000000047919 */ /* 0x000e220000002200 */
[----:B------:R-:W1:Y:S06]  /*0020*/  LDCU UR8, c[0x0][0x360] ;  /* 0x00006c00ff0877ac */ /* 0x000e6c0008000800 */
[----:B------:R-:W0:Y:S01]  /*0030*/  S2UR UR9, SR_CTAID.Y ;  /* 0x00000000000979c3 */ /* 0x000e220000002600 */
[----:B------:R-:W1:Y:S01]  /*0040*/  S2R R11, SR_TID.X ;  /* 0x00000000000b7919 */ /* 0x000e620000002100 */
[----:B------:R-:W2:Y:S01]  /*0050*/  LDCU.64 UR6, c[0x0][0x3a0] ;  /* 0x00007400ff0677ac */ /* 0x000ea20008000a00 */
[----:B------:R-:W3:Y:S01]  /*0060*/  S2R R10, SR_CTAID.X ;  /* 0x00000000000a7919 */ /* 0x000ee20000002500 */
[----:B------:R-:W-:-:S04]  /*0070*/  UMOV UR4, 0x400 ;  /* 0x0000040000047882 */ /* 0x000fc80000000000 */
[----:B------:R-:W0:Y:S08]  /*0080*/  LDC R13, c[0x0][0x364] ;  /* 0x0000d900ff0d7b82 */ /* 0x000e300000000800 */
[----:B------:R-:W4:Y:S08]  /*0090*/  LDC.64 R8, c[0x0][0x398] ;  /* 0x0000e600ff087b82 */ /* 0x000f300000000a00 */
[----:B------:R-:W5:Y:S01]  /*00a0*/  S2UR UR5, SR_CgaCtaId ;  /* 0x00000000000579c3 */ /* 0x000f620000008800 */
[----:B0-----:R-:W-:-:S02]  /*00b0*/  IMAD R5, R13, UR9, R4 ;  /* 0x000000090d057c24 */ /* 0x001fc4000f8e0204 */
[----:B-1----:R-:W-:-:S03]  /*00c0*/  IMAD R0, R4, UR8, R11 ;  /* 0x0000000804007c24 */ /* 0x002fc6000f8e020b */
[----:B--2---:R-:W-:Y:S01]  /*00d0*/  ISETP.GE.U32.AND P0, PT, R5, UR6, PT ;  /* 0x0000000605007c0c */ /* 0x004fe2000bf06070 */
[----:B---3--:R-:W-:-:S03]  /*00e0*/  IMAD R10, R10, UR8, R11 ;  /* 0x000000080a0a7c24 */ /* 0x008fc6000f8e020b */
[----:B------:R-:W-:Y:S02]  /*00f0*/  ISETP.GE.U32.AND.EX P0, PT, RZ, UR7, PT, P0 ;  /* 0x00000007ff007c0c */ /* 0x000fe4000bf06100 */
[----:B----4-:R-:W-:-:S04]  /*0100*/  ISETP.GE.U32.AND P1, PT, R10, R8, PT ;  /* 0x000000080a00720c */ /* 0x010fc80003f26070 */
[----:B------:R-:W-:Y:S01]  /*0110*/  ISETP.GE.U32.OR.EX P0, PT, RZ, R9, P0, P1 ;  /* 0x00000009ff00720c */ /* 0x000fe20000706510 */
[----:B-----5:R-:W-:-:S06]  /*0120*/  ULEA UR4, UR5, UR4, 0x18 ;  /* 0x0000000405047291 */ /* 0x020fcc000f8ec0ff */
[----:B------:R-:W-:-:S05]  /*0130*/  LEA R7, R0, UR4, 0x3 ;  /* 0x0000000400077c11 */ /* 0x000fca000f8e18ff */
[----:B------:R0:W-:Y:S01]  /*0140*/  STS.64 [R7], RZ ;  /* 0x000000ff07007388 */ /* 0x0001e20000000a00 */
[----:B------:R-:W-:Y:S05]  /*0150*/  @P0 EXIT ;  /* 0x000000000000094d */ /* 0x000fea0003800000 */
[----:B------:R-:W1:Y:S01]  /*0160*/  LDC.64 R2, c[0x0][0x388] ;  /* 0x0000e200ff027b82 */ /* 0x000e620000000a00 */
[----:B------:R-:W2:Y:S01]  /*0170*/  LDCU.64 UR6, c[0x0][0x358] ;  /* 0x00006b00ff0677ac */ /* 0x000ea20008000a00 */
[----:B------:R-:W-:-:S04]  /*0180*/  IMAD R5, R5, R8, R10 ;  /* 0x0000000805057224 */ /* 0x000fc800078e020a */
[----:B-1----:R-:W-:-:S06]  /*0190*/  IMAD.WIDE.U32 R2, R5, 0x8, R2 ;  /* 0x0000000805027825 */ /* 0x002fcc00078e0002 */
[----:B--2---:R-:W2:Y:S01]  /*01a0*/  LDG.E.64 R2, desc[UR6][R2.64] ;  /* 0x0000000602027981 */ /* 0x004ea2000c1e1b00 */
[----:B------:R-:W-:-:S03]  /*01b0*/  ISETP.NE.AND P0, PT, R4, RZ, PT ;  /* 0x000000ff0400720c */ /* 0x000fc60003f05270 */
[----:B--2---:R1:W-:Y:S01]  /*01c0*/  STS.64 [R7], R2 ;  /* 0x0000000207007388 */ /* 0x0043e20000000a00 */
[----:B------:R-:W-:Y:S09]  /*01d0*/  BAR.SYNC.DEFER_BLOCKING 0x0 ;  /* 0x0000000000007b1d */ /* 0x000ff20000010000 */
[----:B------:R-:W-:Y:S05]  /*01e0*/  @P0 EXIT ;  /* 0x000000000000094d */ /* 0x000fea0003800000 */
[----:B------:R-:W-:-:S13]  /*01f0*/  ISETP.GT.U32.AND P0, PT, R13, 0x1, PT ;  /* 0x000000010d00780c */ /* 0x000fda0003f04070 */
[----:B------:R-:W-:-:S06]  /*0200*/  @!P0 LEA R14, R11, UR4, 0x3 ;  /* 0x000000040b0e8c11 */ /* 0x000fcc000f8e18ff */
[----:B------:R-:W2:Y:S01]  /*0210*/  @!P0 LDS.64 R14, [R14] ;  /* 0x000000000e0e8984 */ /* 0x000ea20000000a00 */
[----:B------:R-:W-:Y:S05]  /*0220*/  @!P0 BRA `(.L_x_748) ;  /* 0x00000004005c8947 */ /* 0x000fea0003800000 */
[----:B-1----:R-:W-:Y:S01]  /*0230*/  LEA R2, R11, UR4, 0x3 ;  /* 0x000000040b027c11 */ /* 0x002fe2000f8e18ff */
[C---:B------:R-:W-:Y:S02]  /*0240*/  VIADD R0, R13.reuse, 0xfffffffe ;  /* 0xfffffffe0d007836 */ /* 0x040fe40000000000 */
[----:B------:R-:W-:Y:S02]  /*0250*/  HFMA2 R5, -RZ, RZ, 0, 5.9604644775390625e-08 ;  /* 0x00000001ff057431 */ /* 0x000fe400000001ff */
[----:B------:R-:W-:Y:S01]  /*0260*/  VIADD R3, R13, 0xffffffff ;  /* 0xffffffff0d037836 */ /* 0x000fe20000000000 */
[----:B--2---:R1:W2:Y:S01]  /*0270*/  LDS.64 R14, [R2] ;  /* 0x00000000020e7984 */ /* 0x0042a20000000a00 */
[----:B------:R-:W-:-:S03]  /*0280*/  ISETP.GE.U32.AND P0, PT, R0, 0x7, PT ;  /* 0x000000070000780c */ /* 0x000fc60003f06070 */
[----:B------:R-:W-:-:S10]  /*0290*/  LOP3.LUT R4, R3, 0x7, RZ, 0xc0, !PT ;  /* 0x0000000703047812 */ /* 0x000fd400078ec0ff */
[----:B-1----:R-:W-:Y:S05]  /*02a0*/  @!P0 BRA `(.L_x_749) ;  /* 0x00000000009c8947 */ /* 0x002fea0003800000 */
[----:B------:R-:W-:Y:S01]  /*02b0*/  USHF.L.U32 UR5, UR8, 0x3, URZ ;  /* 0x0000000308057899 */ /* 0x000fe200080006ff */
[----:B0-----:R-:W-:Y:S01]  /*02c0*/  LOP3.LUT R7, R3, 0xfffffff8, RZ, 0xc0, !PT ;  /* 0xfffffff803077812 */ /* 0x001fe200078ec0ff */
[----:B------:R-:W-:Y:S02]  /*02d0*/  IMAD.MOV.U32 R6, RZ, RZ, 0x1 ;  /* 0x00000001ff067424 */ /* 0x000fe400078e00ff */
[----:B------:R-:W-:Y:S01]  /*02e0*/  IMAD.MOV.U32 R5, RZ, RZ, RZ ;  /* 0x000000ffff057224 */ /* 0x000fe200078e00ff */
[----:B------:R-:W-:Y:S02]  /*02f0*/  IADD3 R7, PT, PT, -R7, RZ, RZ ;  /* 0x000000ff07077210 */ /* 0x000fe40007ffe1ff */
[----:B------:R-:W-:-:S05]  /*0300*/  LEA R0, R11, UR5, 0x3 ;  /* 0x000000050b007c11 */ /* 0x000fca000f8e18ff */
[----:B------:R-:W-:-:S07]  /*0310*/  VIADD R0, R0, UR4 ;  /* 0x0000000400007c36 */ /* 0x000fce0008000000 */
.L_x_750:
[C---:B------:R-:W-:Y:S01]  /*0320*/  IMAD R13, R6.reuse, UR8, RZ ;  /* 0x00000008060d7c24 */ /* 0x040fe2000f8e02ff */
[----:B------:R-:W2:Y:S01]  /*0330*/  LDS.64 R16, [R0] ;  /* 0x0000000000107984 */ /* 0x000ea20000000a00 */
[----:B------:R-:W-:Y:S01]  /*0340*/  IADD3 R7, PT, PT, R7, 0x8, RZ ;  /* 0x0000000807077810 */ /* 0x000fe20007ffe0ff */
[----:B------:R-:W-:Y:S01]  /*0350*/  VIADD R5, R5, 0x8 ;  /* 0x0000000805057836 */ /* 0x000fe20000000000 */
[----:B------:R-:W-:Y:S01]  /*0360*/  IADD3 R6, PT, PT, R6, 0x8, RZ ;  /* 0x0000000806067810 */ /* 0x000fe20007ffe0ff */
[----:B------:R-:W-:Y:S01]  /*0370*/  IMAD R24, R13, 0x8, R2 ;  /* 0x000000080d187824 */ /* 0x000fe200078e0202 */
[----:B------:R-:W-:-:S04]  /*0380*/  ISETP.NE.AND P0, PT, R7, RZ, PT ;  /* 0x000000ff0700720c */ /* 0x000fc80003f05270 */
[----:B------:R0:W1:Y:S01]  /*0390*/  LDS.64 R22, [R24+UR5] ;  /* 0x0000000518167984 */ /* 0x0000620008000a00 */
[----:B------:R-:W-:-:S05]  /*03a0*/  IADD3 R25, PT, PT, R24, UR5, RZ ;  /* 0x0000000518197c10 */ /* 0x000fca000fffe0ff */
[----:B------:R-:W3:Y:S01]  /*03b0*/  LDS.64 R20, [R25+UR5] ;  /* 0x0000000519147984 */ /* 0x000ee20008000a00 */
[----:B------:R-:W-:-:S04]  /*03c0*/  VIADD R26, R25, UR5 ;  /* 0x00000005191a7c36 */ /* 0x000fc80008000000 */
[----:B------:R-:W-:Y:S01]  /*03d0*/  VIADD R27, R26, UR5 ;  /* 0x000000051a1b7c36 */ /* 0x000fe20008000000 */
[----:B------:R-:W4:Y:S04]  /*03e0*/  LDS.64 R12, [R26+UR5] ;  /* 0x000000051a0c7984 */ /* 0x000f280008000a00 */
[----:B------:R-:W5:Y:S01]  /*03f0*/  LDS.64 R18, [R27+UR5] ;  /* 0x000000051b127984 */ /* 0x000f620008000a00 */
[----:B------:R-:W-:-:S05]  /*0400*/  IADD3 R28, PT, PT, R27, UR5, RZ ;  /* 0x000000051b1c7c10 */ /* 0x000fca000fffe0ff */
[----:B------:R-:W-:-:S04]  /*0410*/  VIADD R29, R28, UR5 ;  /* 0x000000051c1d7c36 */ /* 0x000fc80008000000 */
[----:B0-----:R-:W-:Y:S01]  /*0420*/  VIADD R24, R29, UR5 ;  /* 0x000000051d187c36 */ /* 0x001fe20008000000 */
[----:B--2---:R-:W-:Y:S01]  /*0430*/  DADD R16, R16, R14 ;  /* 0x0000000010107229 */ /* 0x004fe2000000000e */
[----:B------:R-:W0:Y:S07]  /*0440*/  LDS.64 R14, [R28+UR5] ;  /* 0x000000051c0e7984 */ /* 0x000e2e0008000a00 */
[----:B-1----:R-:W-:Y:S02]  /*0450*/  DADD R22, R16, R22 ;  /* 0x0000000010167229 */ /* 0x002fe40000000016 */
[----:B------:R-:W1:Y:S06]  /*0460*/  LDS.64 R16, [R29+UR5] ;  /* 0x000000051d107984 */ /* 0x000e6c0008000a00 */
[----:B---3--:R-:W-:-:S02]  /*0470*/  DADD R20, R22, R20 ;  /* 0x0000000016147229 */ /* 0x008fc40000000014 */
[----:B------:R-:W2:Y:S06]  /*0480*/  LDS.64 R22, [R24+UR5] ;  /* 0x0000000518167984 */ /* 0x000eac0008000a00 */
[----:B----4-:R-:W-:-:S08]  /*0490*/  DADD R12, R20, R12 ;  /* 0x00000000140c7229 */ /* 0x010fd0000000000c */
[----:B-----5:R-:W-:Y:S01]  /*04a0*/  DADD R12, R12, R18 ;  /* 0x000000000c0c7229 */ /* 0x020fe20000000012 */
[----:B------:R-:W3:Y:S07]  /*04b0*/  LDC R19, c[0x0][0x360] ;  /* 0x0000d800ff137b82 */ /* 0x000eee0000000800 */
[----:B0-----:R-:W-:-:S08]  /*04c0*/  DADD R12, R12, R14 ;  /* 0x000000000c0c7229 */ /* 0x001fd0000000000e */
[----:B-1----:R-:W-:-:S08]  /*04d0*/  DADD R12, R12, R16 ;  /* 0x000000000c0c7229 */ /* 0x002fd00000000010 */
[----:B--2---:R-:W-:Y:S01]  /*04e0*/  DADD R14, R12, R22 ;  /* 0x000000000c0e7229 */ /* 0x004fe20000000016 */
[----:B---3--:R-:W-:Y:S01]  /*04f0*/  IMAD R0, R19, 0x40, R0 ;  /* 0x0000004013007824 */ /* 0x008fe200078e0200 */
[----:B------:R-:W-:Y:S09]  /*0500*/  @P0 BRA `(.L_x_750) ;  /* 0xfffffffc00840947 */ /* 0x000ff2000383ffff */
[----:B------:R-:W-:-:S07]  /*0510*/  VIADD R5, R5, 0x1 ;  /* 0x0000000105057836 */ /* 0x000fce0000000000 */
.L_x_749:
[----:B------:R-:W-:-:S13]  /*0520*/  ISETP.NE.AND P0, PT, R4, RZ, PT ;  /* 0x000000ff0400720c */ /* 0x000fda0003f05270 */
[----:B------:R-:W-:Y:S05]  /*0530*/  @!P0 BRA `(.L_x_751) ;  /* 0x0000000000948947 */ /* 0x000fea0003800000 */
[----:B------:R-:W-:Y:S02]  /*0540*/  ISETP.GE.U32.AND P0, PT, R4, 0x4, PT ;  /* 0x000000040400780c */ /* 0x000fe40003f06070 */
[----:B------:R-:W-:-:S04]  /*0550*/  LOP3.LUT R21, R3, 0x3, RZ, 0xc0, !PT ;  /* 0x0000000303157812 */ /* 0x000fc800078ec0ff */
[----:B------:R-:W-:-:S07]  /*0560*/  ISETP.NE.AND P1, PT, R21, RZ, PT ;  /* 0x000000ff1500720c */ /* 0x000fce0003f25270 */
[----:B------:R-:W-:Y:S06]  /*0570*/  @!P0 BRA `(.L_x_752) ;  /* 0x00000000003c8947 */ /* 0x000fec0003800000 */
[----:B------:R-:W1:Y:S01]  /*0580*/  LDC R19, c[0x0][0x360] ;  /* 0x0000d800ff137b82 */ /* 0x000e620000000800 */
[C---:B0-----:R-:W-:Y:S01]  /*0590*/  IMAD R7, R5.reuse, UR8, RZ ;  /* 0x0000000805077c24 */ /* 0x041fe2000f8e02ff */
[----:B------:R-:W-:-:S03]  /*05a0*/  IADD3 R5, PT, PT, R5, 0x4, RZ ;  /* 0x0000000405057810 */ /* 0x000fc60007ffe0ff */
[----:B------:R-:W-:-:S05]  /*05b0*/  IMAD R0, R7, 0x8, R2 ;  /* 0x0000000807007824 */ /* 0x000fca00078e0202 */
[----:B------:R-:W2:Y:S01]  /*05c0*/  LDS.64 R6, [R0] ;  /* 0x0000000000067984 */ /* 0x000ea20000000a00 */
[----:B-1----:R-:W-:-:S05]  /*05d0*/  LEA R4, R19, R0, 0x3 ;  /* 0x0000000013047211 */ /* 0x002fca00078e18ff */
[----:B------:R-:W0:Y:S01]  /*05e0*/  LDS.64 R16, [R4] ;  /* 0x0000000004107984 */ /* 0x000e220000000a00 */
[----:B------:R-:W-:-:S04]  /*05f0*/  IMAD R20, R19, 0x8, R4 ;  /* 0x0000000813147824 */ /* 0x000fc800078e0204 */
[----:B------:R-:W-:Y:S01]  /*0600*/  IMAD R18, R19, 0x8, R20 ;  /* 0x0000000813127824 */ /* 0x000fe200078e0214 */
[----:B------:R-:W1:Y:S05]  /*0610*/  LDS.64 R12, [R20] ;  /* 0x00000000140c7984 */ /* 0x000e6a0000000a00 */
[----:B------:R-:W3:Y:S01]  /*0620*/  LDS.64 R18, [R18] ;  /* 0x0000000012127984 */ /* 0x000ee20000000a00 */
[----:B--2---:R-:W-:-:S08]  /*0630*/  DADD R6, R14, R6 ;  /* 0x000000000e067229 */ /* 0x004fd00000000006 */
[----:B0-----:R-:W-:-:S08]  /*0640*/  DADD R6, R6, R16 ;  /* 0x0000000006067229 */ /* 0x001fd00000000010 */
[----:B-1----:R-:W-:-:S08]  /*0650*/  DADD R6, R6, R12 ;  /* 0x0000000006067229 */ /* 0x002fd0000000000c */
[----:B---3--:R-:W-:-:S11]  /*0660*/  DADD R14, R6, R18 ;  /* 0x00000000060e7229 */ /* 0x008fd60000000012 */
.L_x_752:
[----:B------:R-:W-:Y:S05]  /*0670*/  @!P1 BRA `(.L_x_751) ;  /* 0x0000000000449947 */ /* 0x000fea0003800000 */
[----:B------:R-:W-:Y:S02]  /*0680*/  ISETP.NE.AND P0, PT, R21, 0x1, PT ;  /* 0x000000011500780c */ /* 0x000fe40003f05270 */
[----:B------:R-:W-:-:S04]  /*0690*/  LOP3.LUT R3, R3, 0x1, RZ, 0xc0, !PT ;  /* 0x0000000103037812 */ /* 0x000fc800078ec0ff */
[----:B------:R-:W-:-:S07]  /*06a0*/  ISETP.NE.U32.AND P1, PT, R3, 0x1, PT ;  /* 0x000000010300780c */ /* 0x000fce0003f25070 */
[----:B------:R-:W-:Y:S06]  /*06b0*/  @!P0 BRA `(.L_x_753) ;  /* 0x0000000000248947 */ /* 0x000fec0003800000 */
[----:B------:R-:W1:Y:S01]  /*06c0*/  LDC R12, c[0x0][0x360] ;  /* 0x0000d800ff0c7b82 */ /* 0x000e620000000800 */
[C---:B------:R-:W-:Y:S01]  /*06d0*/  IMAD R3, R5.reuse, UR8, RZ ;  /* 0x0000000805037c24 */ /* 0x040fe2000f8e02ff */
[----:B------:R-:W-:-:S03]  /*06e0*/  IADD3 R5, PT, PT, R5, 0x2, RZ ;  /* 0x0000000205057810 */ /* 0x000fc60007ffe0ff */
[----:B------:R-:W-:-:S05]  /*06f0*/  IMAD R3, R3, 0x8, R2 ;  /* 0x0000000803037824 */ /* 0x000fca00078e0202 */
[----:B0-----:R-:W2:Y:S01]  /*0700*/  LDS.64 R6, [R3] ;  /* 0x0000000003067984 */ /* 0x001ea20000000a00 */
[----:B-1----:R-:W-:-:S06]  /*0710*/  IMAD R12, R12, 0x8, R3 ;  /* 0x000000080c0c7824 */ /* 0x002fcc00078e0203 */
[----:B------:R-:W0:Y:S01]  /*0720*/  LDS.64 R12, [R12] ;  /* 0x000000000c0c7984 */ /* 0x000e220000000a00 */
[----:B--2---:R-:W-:-:S08]  /*0730*/  DADD R6, R14, R6 ;  /* 0x000000000e067229 */ /* 0x004fd00000000006 */
[----:B0-----:R-:W-:-:S11]  /*0740*/  DADD R14, R6, R12 ;  /* 0x00000000060e7229 */ /* 0x001fd6000000000c */
.L_x_753:
[----:B------:R-:W-:-:S04]  /*0750*/  @!P1 IMAD R5, R5, UR8, RZ ;  /* 0x0000000805059c24 */ /* 0x000fc8000f8e02ff */
[----:B------:R-:W-:-:S06]  /*0760*/  @!P1 IMAD R5, R5, 0x8, R2 ;  /* 0x0000000805059824 */ /* 0x000fcc00078e0202 */
[----:B------:R-:W2:Y:S02]  /*0770*/  @!P1 LDS.64 R4, [R5] ;  /* 0x0000000005049984 */ /* 0x000ea40000000a00 */
[----:B--2---:R-:W-:-:S11]  /*0780*/  @!P1 DADD R14, R14, R4 ;  /* 0x000000000e0e9229 */ /* 0x004fd60000000004 */
.L_x_751:
[----:B--2---:R3:W-:Y:S02]  /*0790*/  STS.64 [R2], R14 ;  /* 0x0000000e02007388 */ /* 0x0047e40000000a00 */
.L_x_748:
[----:B------:R-:W1:Y:S01]  /*07a0*/  LDCU.64 UR10, c[0x0][0x380] ;  /* 0x00007000ff0a77ac */ /* 0x000e620008000a00 */
[----:B------:R-:W-:-:S03]  /*07b0*/  MOV R11, RZ ;  /* 0x000000ff000b7202 */ /* 0x000fc60000000f00 */
[----:B------:R-:W-:-:S04]  /*07c0*/  IMAD.WIDE.U32 R10, R8, UR9, R10 ;  /* 0x00000009080a7c25 */ /* 0x000fc8000f8e000a */
[----:B------:R-:W-:Y:S01]  /*07d0*/  IMAD R9, R9, UR9, R11 ;  /* 0x0000000909097c24 */ /* 0x000fe2000f8e020b */
[----:B-1-3--:R-:W-:-:S04]  /*07e0*/  LEA R2, P0, R10, UR10, 0x3 ;  /* 0x0000000a0a027c11 */ /* 0x00afc8000f8018ff */
[----:B------:R-:W-:-:S05]  /*07f0*/  LEA.HI.X R3, R10, UR11, R9, 0x3, P0 ;  /* 0x0000000b0a037c11 */ /* 0x000fca00080f1c09 */
[----:B--2---:R-:W-:Y:S01]  /*0800*/  STG.E.64 desc[UR6][R2.64], R14 ;  /* 0x0000000e02007986 */ /* 0x004fe2000c101b06 */
[----:B------:R-:W-:Y:S05]  /*0810*/  EXIT ;  /* 0x000000000000794d */ /* 0x000fea0003800000 */
.L_x_754:
        /* <DEDUP_REMOVED lines=14> */
.L_x_30968:


//--------------------- .text.contiguous_logsumexp3_f64 --------------------------
	.section	.text.contiguous_logsumexp3_f64,"ax",@progbits
	.align	128
        .global         contiguous_logsumexp3_f64
        .type           contiguous_logsumexp3_f64,@function
        .size           contiguous_logsumexp3_f64,(.L_x_30333 - contiguous_logsumexp3_f64)
        .other          contiguous_logsumexp3_f64,@"STO_CUDA_ENTRY STV_DEFAULT"
contiguous_logsumexp3_f64:
.text.contiguous_logsumexp3_f64:
[----:B------:R-:W-:Y:S01]  /*0000*/  LDC R1, c[0x0][0x37c] ;  /* 0x0000df00ff017b82 */ /* 0x000fe20000000800 */
[----:B------:R-:W0:Y:S01]  /*0010*/  S2R R7, SR_TID.Y ;  /* 0x0000000000077919 */ /* 0x000e220000002200 */
[----:B------:R-:W1:Y:S06]  /*0020*/  LDCU UR7, c[0x0][0x360] ;  /* 0x00006c00ff0777ac */ /* 0x000e6c0008000800 */
[----:B------:R-:W0:Y:S01]  /*0030*/  S2UR UR8, SR_CTAID.Y ;  /* 0x00000000000879c3 */ /* 0x000e220000002600 */
[----:B------:R-:W1:Y:S01]  /*0040*/  S2R R6, SR_TID.X ;  /* 0x0000000000067919 */ /* 0x000e620000002100 */
[----:B------:R-:W2:Y:S01]  /*0050*/  LDCU.64 UR10, c[0x0][0x3b0] ;  /* 0x00007600ff0a77ac */ /* 0x000ea20008000a00 */
[----:B------:R-:W3:Y:S01]  /*0060*/  S2R R15, SR_CTAID.X ;  /* 0x00000000000f7919 */ /* 0x000ee20000002500 */
[----:B------:R-:W4:Y:S04]  /*0070*/  LDCU.64 UR12, c[0x0][0x3a8] ;  /* 0x00007500ff0c77ac */ /* 0x000f280008000a00 */
[----:B------:R-:W0:Y:S01]  /*0080*/  LDC R5, c[0x0][0x364] ;  /* 0x0000d900ff057b82 */ /* 0x000e220000000800 */
[----:B------:R-:W-:-:S07]  /*0090*/  UMOV UR4, 0x400 ;  /* 0x0000040000047882 */ /* 0x000fce0000000000 */
[----:B------:R-:W5:Y:S01]  /*00a0*/  S2UR UR5, SR_CgaCtaId ;  /* 0x00000000000579c3 */ /* 0x000f620000008800 */
[----:B0-----:R-:W-:Y:S02]  /*00b0*/  IMAD R3, R5, UR8, R7 ;  /* 0x0000000805037c24 */ /* 0x001fe4000f8e0207 */
[----:B-1----:R-:W-:-:S03]  /*00c0*/  IMAD R4, R7, UR7, R6 ;  /* 0x0000000707047c24 */ /* 0x002fc6000f8e0206 */
[----:B--2---:R-:W-:Y:S01]  /*00d0*/  ISETP.GE.U32.AND P0, PT, R3, UR10, PT ;  /* 0x0000000a03007c0c */ /* 0x004fe2000bf06070 */
[----:B---3--:R-:W-:Y:S01]  /*00e0*/  IMAD R14, R15, UR7, R6 ;  /* 0x000000070f0e7c24 */ /* 0x008fe2000f8e0206 */
[----:B-----5:R-:W-:Y:S02]  /*00f0*/  ULEA UR4, UR5, UR4, 0x18 ;  /* 0x0000000405047291 */ /* 0x020fe4000f8ec0ff */
[----:B------:R-:W-:Y:S02]  /*0100*/  ISETP.GE.U32.AND.EX P0, PT, RZ, UR11, PT, P0 ;  /* 0x0000000bff007c0c */ /* 0x000fe4000bf06100 */
[----:B----4-:R-:W-:Y:S02]  /*0110*/  ISETP.GE.U32.AND P1, PT, R14, UR12, PT ;  /* 0x0000000c0e007c0c */ /* 0x010fe4000bf26070 */
[----:B------:R-:W-:Y:S02]  /*0120*/  LEA R4, R4, UR4, 0x3 ;  /* 0x0000000404047c11 */ /* 0x000fe4000f8e18ff */
[----:B------:R-:W-:-:S03]  /*0130*/  ISETP.GE.U32.OR.EX P0, PT, RZ, UR13, P0, P1 ;  /* 0x0000000dff007c0c */ /* 0x000fc60008706510 */
[----:B------:R0:W-:Y:S10]  /*0140*/  STS.64 [R4], RZ ;  /* 0x000000ff04007388 */ /* 0x0001f40000000a00 */
[----:B0-----:R-:W-:Y:S05]  /*0150*/  @P0 EXIT ;  /* 0x000000000000094d */ /* 0x001fea0003800000 */
[----:B------:R-:W0:Y:S01]  /*0160*/  LDCU UR5, c[0x0][0x3a0] ;  /* 0x00007400ff0577ac */ /* 0x000e220008000800 */
[----:B------:R-:W-:Y:S01]  /*0170*/  IMAD R32, R3, UR12, R14 ;  /* 0x0000000c03207c24 */ /* 0x000fe2000f8e020e */
[----:B------:R-:W-:Y:S01]  /*0180*/  CS2R R28, SRZ ;  /* 0x00000000001c7805 */ /* 0x000fe2000001ff00 */
[----:B------:R-:W1:Y:S01]  /*0190*/  LDCU.64 UR10, c[0x0][0x358] ;  /* 0x00006b00ff0a77ac */ /* 0x000e620008000a00 */
[----:B0-----:R-:W-:-:S04]  /*01a0*/  UIADD3 UR4, UPT, UPT, UR5, -0x1, URZ ;  /* 0xffffffff05047890 */ /* 0x001fc8000fffe0ff */
[----:B------:R-:W-:-:S09]  /*01b0*/  UISETP.GE.AND UP0, UPT, UR4, URZ, UPT ;  /* 0x000000ff0400728c */ /* 0x000fd2000bf06270 */
[----:B-1----:R-:W-:Y:S05]  /*01c0*/  BRA.U !UP0, `(.L_x_755) ;  /* 0x0000002d08b87547 */ /* 0x002fea000b800000 */
[----:B------:R-:W-:Y:S01]  /*01d0*/  MOV R2, UR4 ;  /* 0x0000000400027c02 */ /* 0x000fe20008000f00 */
[----:B------:R-:W-:Y:S01]  /*01e0*/  UMOV UR4, URZ ;  /* 0x000000ff00047c82 */ /* 0x000fe20008000000 */
[----:B------:R-:W-:Y:S02]  /*01f0*/  CS2R R28, SRZ ;  /* 0x00000000001c7805 */ /* 0x000fe4000001ff00 */
[----:B------:R-:W-:-:S13]  /*0200*/  ISETP.GE.U32.AND P0, PT, R2, 0x7, PT ;  /* 0x000000070200780c */ /* 0x000fda0003f06070 */
[----:B------:R-:W-:Y:S05]  /*0210*/  @!P0 BRA `(.L_x_756) ;  /* 0x0000001800348947 */ /* 0x000fea0003800000 */
[----:B------:R-:W0:Y:S01]  /*0220*/  LDC.64 R16, c[0x0][0x390] ;  /* 0x0000e400ff107b82 */ /* 0x000e220000000a00 */
[----:B------:R-:W-:Y:S01]  /*0230*/  ULOP3.LUT UR6, UR5, 0xfffffff8, URZ, 0xc0, !UPT ;  /* 0xfffffff805067892 */ /* 0x000fe2000f8ec0ff */
[----:B------:R-:W-:Y:S01]  /*0240*/  CS2R R28, SRZ ;  /* 0x00000000001c7805 */ /* 0x000fe2000001ff00 */
[----:B------:R-:W-:Y:S02]  /*0250*/  UIADD3 UR5, UPT, UPT, UR5, -0x4, URZ ;  /* 0xfffffffc05057890 */ /* 0x000fe4000fffe0ff */
[----:B------:R-:W-:-:S03]  /*0260*/  UIADD3 UR6, UPT, UPT, -UR6, URZ, URZ ;  /* 0x000000ff06067290 */ /* 0x000fc6000fffe1ff */
[----:B------:R-:W1:Y:S01]  /*0270*/  LDC.64 R18, c[0x0][0x398] ;  /* 0x0000e600ff127b82 */ /* 0x000e620000000a00 */
[----:B------:R-:W-:-:S07]  /*0280*/  IMAD.U32 R2, RZ, RZ, UR5 ;  /* 0x00000005ff027e24 */ /* 0x000fce000f8e00ff */
[----:B------:R-:W2:Y:S08]  /*0290*/  LDC.64 R20, c[0x0][0x390] ;  /* 0x0000e400ff147b82 */ /* 0x000eb00000000a00 */
[----:B------:R-:W3:Y:S02]  /*02a0*/  LDC.64 R22, c[0x0][0x398] ;  /* 0x0000e600ff167b82 */ /* 0x000ee40000000a00 */
.L_x_773:
[----:B------:R-:W-:-:S05]  /*02b0*/  IADD3 R27, PT, PT, R2, 0x3, RZ ;  /* 0x00000003021b7810 */ /* 0x000fca0007ffe0ff */
[----:B--2---:R-:W-:-:S06]  /*02c0*/  IMAD.WIDE.U32 R36, R27, 0x8, R20 ;  /* 0x000000081b247825 */ /* 0x004fcc00078e0014 */
[----:B------:R-:W2:Y:S02]  /*02d0*/  LDG.E.64 R36, desc[UR10][R36.64] ;  /* 0x0000000a24247981 */ /* 0x000ea4000c1e1b00 */
[----:B--2---:R-:W-:-:S13]  /*02e0*/  ISETP.NE.U32.AND P0, PT, R37, RZ, PT ;  /* 0x000000ff2500720c */ /* 0x004fda0003f05070 */
[----:B------:R-:W-:Y:S05]  /*02f0*/  @P0 BRA `(.L_x_757) ;  /* 0x0000000000580947 */ /* 0x000fea0003800000 */
[----:B------:R-:W2:Y:S01]  /*0300*/  I2F.U32.RP R0, R36 ;  /* 0x0000002400007306 */ /* 0x000ea20000209000 */
[----:B------:R-:W-:Y:S02]  /*0310*/  IADD3 R3, PT, PT, RZ, -R36, RZ ;  /* 0x80000024ff037210 */ /* 0x000fe40007ffe0ff */
[----:B------:R-:W-:-:S05]  /*0320*/  ISETP.NE.U32.AND P2, PT, R36, RZ, PT ;  /* 0x000000ff2400720c */ /* 0x000fca0003f45070 */
[----:B--2---:R-:W2:Y:S02]  /*0330*/  MUFU.RCP R0, R0 ;  /* 0x0000000000007308 */ /* 0x004ea40000001000 */
[----:B--2---:R-:W-:-:S06]  /*0340*/  VIADD R8, R0, 0xffffffe ;  /* 0x0ffffffe00087836 */ /* 0x004fcc0000000000 */
[----:B------:R2:W4:Y:S02]  /*0350*/  F2I.FTZ.U32.TRUNC.NTZ R9, R8 ;  /* 0x0000000800097305 */ /* 0x000524000021f000 */
[----:B--2---:R-:W-:Y:S02]  /*0360*/  IMAD.MOV.U32 R8, RZ, RZ, RZ ;  /* 0x000000ffff087224 */ /* 0x004fe400078e00ff */
[----:B----4-:R-:W-:-:S04]  /*0370*/  IMAD R3, R3, R9, RZ ;  /* 0x0000000903037224 */ /* 0x010fc800078e02ff */
        /* <DEDUP_REMOVED lines=14> */
.L_x_757:
[----:B------:R-:W-:Y:S01]  /*0460*/  MOV R30, R32 ;  /* 0x00000020001e7202 */ /* 0x000fe20000000f00 */
[----:B------:R-:W-:Y:S01]  /*0470*/  IMAD.MOV.U32 R0, RZ, RZ, R36 ;  /* 0x000000ffff007224 */ /* 0x000fe200078e0024 */
[----:B------:R-:W-:Y:S02]  /*0480*/  MOV R3, R37 ;  /* 0x0000002500037202 */ /* 0x000fe40000000f00 */
[----:B------:R-:W-:-:S07]  /*0490*/  MOV R8, 0x4b0 ;  /* 0x000004b000087802 */ /* 0x000fce0000000f00 */
[----:B01-3--:R-:W-:Y:S05]  /*04a0*/  CALL.REL.NOINC `($__internal_16_$__cuda_sm20_div_s64) ;  /* 0x0000003400b87944 */ /* 0x00bfea0003c00000 */
[----:B------:R-:W-:Y:S01]  /*04b0*/  IADD3 R11, P0, PT, RZ, -R10, RZ ;  /* 0x8000000aff0b7210 */ /* 0x000fe20007f1e0ff */
[----:B------:R-:W-:Y:S02]  /*04c0*/  HFMA2 R33, -RZ, RZ, 0, 0 ;  /* 0x00000000ff217431 */ /* 0x000fe400000001ff */
[----:B------:R-:W-:Y:S02]  /*04d0*/  IMAD.MOV.U32 R30, RZ, RZ, R10 ;  /* 0x000000ffff1e7224 */ /* 0x000fe400078e000a */
[----:B------:R-:W-:-:S04]  /*04e0*/  IMAD.X R3, RZ, RZ, ~R0, P0 ;  /* 0x000000ffff037224 */ /* 0x000fc800000e0e00 */
[----:B------:R-:W-:Y:S02]  /*04f0*/  IMAD R3, R3, R36, RZ ;  /* 0x0000002403037224 */ /* 0x000fe400078e02ff */
[----:B------:R-:W-:-:S04]  /*0500*/  IMAD.WIDE.U32 R8, R36, R11, R32 ;  /* 0x0000000b24087225 */ /* 0x000fc800078e0020 */
[----:B------:R-:W-:Y:S01]  /*0510*/  IMAD R3, R37, R11, R3 ;  /* 0x0000000b25037224 */ /* 0x000fe200078e0203 */
[----:B------:R-:W-:-:S03]  /*0520*/  MOV R39, R8 ;  /* 0x0000000800277202 */ /* 0x000fc60000000f00 */
[----:B------:R-:W-:-:S07]  /*0530*/  IMAD.IADD R3, R9, 0x1, R3 ;  /* 0x0000000109037824 */ /* 0x000fce00078e0203 */
.L_x_758:
[----:B------:R-:W-:Y:S01]  /*0540*/  IADD3 R31, PT, PT, R2, 0x2, RZ ;  /* 0x00000002021f7810 */ /* 0x000fe20007ffe0ff */
[----:B-1----:R-:W-:-:S04]  /*0550*/  IMAD.WIDE.U32 R8, R27, 0x8, R18 ;  /* 0x000000081b087825 */ /* 0x002fc800078e0012 */
[----:B0-----:R-:W-:Y:S02]  /*0560*/  IMAD.WIDE.U32 R36, R31, 0x8, R16 ;  /* 0x000000081f247825 */ /* 0x001fe400078e0010 */
[----:B------:R-:W2:Y:S04]  /*0570*/  LDG.E.64 R8, desc[UR10][R8.64] ;  /* 0x0000000a08087981 */ /* 0x000ea8000c1e1b00 */
[----:B------:R-:W4:Y:S01]  /*0580*/  LDG.E.64 R36, desc[UR10][R36.64] ;  /* 0x0000000a24247981 */ /* 0x000f22000c1e1b00 */
[-C--:B--2---:R-:W-:Y:S02]  /*0590*/  IMAD R0, R9, R39.reuse, RZ ;  /* 0x0000002709007224 */ /* 0x084fe400078e02ff */
[----:B------:R-:W-:Y:S01]  /*05a0*/  IMAD.WIDE.U32 R38, R8, R39, R28 ;  /* 0x0000002708267225 */ /* 0x000fe200078e001c */
[----:B----4-:R-:W-:-:S03]  /*05b0*/  ISETP.NE.U32.AND P0, PT, R37, RZ, PT ;  /* 0x000000ff2500720c */ /* 0x010fc60003f05070 */
        /* <DEDUP_REMOVED lines=25> */
.L_x_759:
[----:B------:R-:W-:Y:S01]  /*0750*/  IMAD.MOV.U32 R0, RZ, RZ, R36 ;  /* 0x000000ffff007224 */ /* 0x000fe200078e0024 */
[----:B------:R-:W-:Y:S02]  /*0760*/  MOV R3, R37 ;  /* 0x0000002500037202 */ /* 0x000fe40000000f00 */
[----:B------:R-:W-:-:S07]  /*0770*/  MOV R8, 0x790 ;  /* 0x0000079000087802 */ /* 0x000fce0000000f00 */
[----:B---3--:R-:W-:Y:S05]  /*0780*/  CALL.REL.NOINC `($__internal_16_$__cuda_sm20_div_s64) ;  /* 0x0000003400007944 */ /* 0x008fea0003c00000 */
[----:B------:R-:W-:Y:S01]  /*0790*/  IADD3 R11, P0, PT, RZ, -R10, RZ ;  /* 0x8000000aff0b7210 */ /* 0x000fe20007f1e0ff */
[----:B------:R-:W-:Y:S01]  /*07a0*/  IMAD.MOV.U32 R9, RZ, RZ, RZ ;  /* 0x000000ffff097224 */ /* 0x000fe200078e00ff */
[----:B------:R-:W-:Y:S02]  /*07b0*/  MOV R8, R30 ;  /* 0x0000001e00087202 */ /* 0x000fe40000000f00 */
[----:B------:R-:W-:Y:S01]  /*07c0*/  MOV R28, R10 ;  /* 0x0000000a001c7202 */ /* 0x000fe20000000f00 */
[----:B------:R-:W-:Y:S02]  /*07d0*/  IMAD.X R3, RZ, RZ, ~R0, P0 ;  /* 0x000000ffff037224 */ /* 0x000fe400000e0e00 */
[----:B------:R-:W-:-:S04]  /*07e0*/  IMAD.WIDE.U32 R8, R36, R11, R8 ;  /* 0x0000000b24087225 */ /* 0x000fc800078e0008 */
[----:B------:R-:W-:-:S04]  /*07f0*/  IMAD R3, R3, R36, RZ ;  /* 0x0000002403037224 */ /* 0x000fc800078e02ff */
[----:B------:R-:W-:Y:S02]  /*0800*/  IMAD R3, R37, R11, R3 ;  /* 0x0000000b25037224 */ /* 0x000fe400078e0203 */
[----:B------:R-:W-:-:S03]  /*0810*/  IMAD.MOV.U32 R11, RZ, RZ, R8 ;  /* 0x000000ffff0b7224 */ /* 0x000fc600078e0008 */
[----:B------:R-:W-:-:S07]  /*0820*/  IADD3 R3, PT, PT, R9, R3, RZ ;  /* 0x0000000309037210 */ /* 0x000fce0007ffe0ff */
.L_x_760:
[----:B------:R-:W-:Y:S02]  /*0830*/  VIADD R29, R2, 0x1 ;  /* 0x00000001021d7836 */ /* 0x000fe40000000000 */
[----:B------:R-:W-:-:S04]  /*0840*/  IMAD.WIDE.U32 R8, R31, 0x8, R18 ;  /* 0x000000081f087825 */ /* 0x000fc800078e0012 */
[----:B------:R-:W-:Y:S02]  /*0850*/  IMAD.WIDE.U32 R36, R29, 0x8, R16 ;  /* 0x000000081d247825 */ /* 0x000fe400078e0010 */
[----:B------:R-:W2:Y:S04]  /*0860*/  LDG.E.64 R8, desc[UR10][R8.64] ;  /* 0x0000000a08087981 */ /* 0x000ea8000c1e1b00 */
[----:B------:R-:W4:Y:S01]  /*0870*/  LDG.E.64 R36, desc[UR10][R36.64] ;  /* 0x0000000a24247981 */ /* 0x000f22000c1e1b00 */
[----:B------:R-:W-:Y:S01]  /*0880*/  MOV R26, R38 ;  /* 0x00000026001a7202 */ /* 0x000fe20000000f00 */
[----:B--2---:R-:W-:-:S04]  /*0890*/  IMAD R0, R9, R11, RZ ;  /* 0x0000000b09007224 */ /* 0x004fc800078e02ff */
        /* <DEDUP_REMOVED lines=27> */
.L_x_761:
[----:B------:R-:W-:Y:S01]  /*0a50*/  IMAD.MOV.U32 R30, RZ, RZ, R28 ;  /* 0x000000ffff1e7224 */ /* 0x000fe200078e001c */
[----:B------:R-:W-:Y:S01]  /*0a60*/  MOV R0, R36 ;  /* 0x0000002400007202 */ /* 0x000fe20000000f00 */
[----:B------:R-:W-:Y:S01]  /*0a70*/  IMAD.MOV.U32 R3, RZ, RZ, R37 ;  /* 0x000000ffff037224 */ /* 0x000fe200078e0025 */
[----:B------:R-:W-:-:S07]  /*0a80*/  MOV R8, 0xaa0 ;  /* 0x00000aa000087802 */ /* 0x000fce0000000f00 */
[----:B---3--:R-:W-:Y:S05]  /*0a90*/  CALL.REL.NOINC `($__internal_16_$__cuda_sm20_div_s64) ;  /* 0x00000030003c7944 */ /* 0x008fea0003c00000 */
[----:B------:R-:W-:Y:S01]  /*0aa0*/  IADD3 R11, P0, PT, RZ, -R10, RZ ;  /* 0x8000000aff0b7210 */ /* 0x000fe20007f1e0ff */
[----:B------:R-:W-:Y:S02]  /*0ab0*/  HFMA2 R9, -RZ, RZ, 0, 0 ;  /* 0x00000000ff097431 */ /* 0x000fe400000001ff */
[----:B------:R-:W-:Y:S01]  /*0ac0*/  IMAD.MOV.U32 R8, RZ, RZ, R28 ;  /* 0x000000ffff087224 */ /* 0x000fe200078e001c */
[----:B------:R-:W-:Y:S01]  /*0ad0*/  IADD3.X R3, PT, PT, RZ, ~R0, RZ, P0, !PT ;  /* 0x80000000ff037210 */ /* 0x000fe200007fe4ff */
[----:B------:R-:W-:-:S04]  /*0ae0*/  IMAD.MOV.U32 R30, RZ, RZ, R10 ;  /* 0x000000ffff1e7224 */ /* 0x000fc800078e000a */
[----:B------:R-:W-:Y:S02]  /*0af0*/  IMAD R3, R3, R36, RZ ;  /* 0x0000002403037224 */ /* 0x000fe400078e02ff */
[----:B------:R-:W-:-:S04]  /*0b00*/  IMAD.WIDE.U32 R8, R36, R11, R8 ;  /* 0x0000000b24087225 */ /* 0x000fc800078e0008 */
[----:B------:R-:W-:Y:S01]  /*0b10*/  IMAD R3, R37, R11, R3 ;  /* 0x0000000b25037224 */ /* 0x000fe200078e0203 */
[----:B------:R-:W-:-:S03]  /*0b20*/  MOV R11, R8 ;  /* 0x00000008000b7202 */ /* 0x000fc60000000f00 */
[----:B------:R-:W-:-:S07]  /*0b30*/  IMAD.IADD R3, R9, 0x1, R3 ;  /* 0x0000000109037824 */ /* 0x000fce00078e0203 */
.L_x_762:
[----:B------:R-:W-:-:S04]  /*0b40*/  IMAD.WIDE.U32 R36, R2, 0x8, R16 ;  /* 0x0000000802247825 */ /* 0x000fc800078e0010 */
[----:B------:R-:W-:Y:S02]  /*0b50*/  IMAD.WIDE.U32 R8, R29, 0x8, R18 ;  /* 0x000000081d087825 */ /* 0x000fe400078e0012 */
[----:B------:R-:W2:Y:S04]  /*0b60*/  LDG.E.64 R36, desc[UR10][R36.64] ;  /* 0x0000000a24247981 */ /* 0x000ea8000c1e1b00 */
[----:B------:R-:W4:Y:S01]  /*0b70*/  LDG.E.64 R8, desc[UR10][R8.64] ;  /* 0x0000000a08087981 */ /* 0x000f22000c1e1b00 */
[----:B------:R-:W-:Y:S02]  /*0b80*/  MOV R26, R38 ;  /* 0x00000026001a7202 */ /* 0x000fe40000000f00 */
[----:B--2---:R-:W-:Y:S01]  /*0b90*/  ISETP.NE.U32.AND P0, PT, R37, RZ, PT ;  /* 0x000000ff2500720c */ /* 0x004fe20003f05070 */
[----:B----4-:R-:W-:-:S02]  /*0ba0*/  IMAD R0, R9, R11, RZ ;  /* 0x0000000b09007224 */ /* 0x010fc400078e02ff */
        /* <DEDUP_REMOVED lines=26> */
.L_x_763:
[----:B------:R-:W-:Y:S01]  /*0d50*/  IMAD.MOV.U32 R0, RZ, RZ, R36 ;  /* 0x000000ffff007224 */ /* 0x000fe200078e0024 */
[----:B------:R-:W-:Y:S02]  /*0d60*/  MOV R3, R37 ;  /* 0x0000002500037202 */ /* 0x000fe40000000f00 */
[----:B------:R-:W-:-:S07]  /*0d70*/  MOV R8, 0xd90 ;  /* 0x00000d9000087802 */ /* 0x000fce0000000f00 */
[----:B---3--:R-:W-:Y:S05]  /*0d80*/  CALL.REL.NOINC `($__internal_16_$__cuda_sm20_div_s64) ;  /* 0x0000002c00807944 */ /* 0x008fea0003c00000 */
        /* <DEDUP_REMOVED lines=9> */
.L_x_764:
[C---:B------:R-:W-:Y:S01]  /*0e20*/  IADD3 R27, PT, PT, R2.reuse, -0x1, RZ ;  /* 0xffffffff021b7810 */ /* 0x040fe20007ffe0ff */
[----:B------:R-:W-:-:S04]  /*0e30*/  IMAD.WIDE.U32 R8, R2, 0x8, R18 ;  /* 0x0000000802087825 */ /* 0x000fc800078e0012 */
[----:B------:R-:W-:Y:S02]  /*0e40*/  IMAD.WIDE.U32 R36, R27, 0x8, R16 ;  /* 0x000000081b247825 */ /* 0x000fe400078e0010 */
[----:B------:R-:W2:Y:S04]  /*0e50*/  LDG.E.64 R8, desc[UR10][R8.64] ;  /* 0x0000000a08087981 */ /* 0x000ea8000c1e1b00 */
[----:B------:R-:W4:Y:S01]  /*0e60*/  LDG.E.64 R36, desc[UR10][R36.64] ;  /* 0x0000000a24247981 */ /* 0x000f22000c1e1b00 */
[----:B------:R-:W-:Y:S02]  /*0e70*/  IMAD.MOV.U32 R39, RZ, RZ, R29 ;  /* 0x000000ffff277224 */ /* 0x000fe400078e001d */
[-C--:B--2---:R-:W-:Y:S02]  /*0e80*/  IMAD R0, R9, R11.reuse, RZ ;  /* 0x0000000b09007224 */ /* 0x084fe400078e02ff */
[----:B------:R-:W-:Y:S01]  /*0e90*/  IMAD.WIDE.U32 R38, R8, R11, R38 ;  /* 0x0000000b08267225 */ /* 0x000fe200078e0026 */
[----:B----4-:R-:W-:-:S03]  /*0ea0*/  ISETP.NE.U32.AND P0, PT, R37, RZ, PT ;  /* 0x000000ff2500720c */ /* 0x010fc60003f05070 */
        /* <DEDUP_REMOVED lines=25> */
.L_x_765:
[----:B------:R-:W-:Y:S01]  /*1040*/  MOV R30, R28 ;  /* 0x0000001c001e7202 */ /* 0x000fe20000000f00 */
        /* <DEDUP_REMOVED lines=13> */
.L_x_766:
[----:B------:R-:W-:Y:S01]  /*1120*/  IADD3 R29, PT, PT, R2, -0x2, RZ ;  /* 0xfffffffe021d7810 */ /* 0x000fe20007ffe0ff */
        /* <DEDUP_REMOVED lines=33> */
.L_x_767:
        /* <DEDUP_REMOVED lines=14> */
.L_x_768:
        /* <DEDUP_REMOVED lines=34> */
.L_x_769:
[----:B------:R-:W-:Y:S01]  /*1640*/  MOV R30, R28 ;  /* 0x0000001c001e7202 */ /* 0x000fe20000000f00 */
        /* <DEDUP_REMOVED lines=14> */
.L_x_770:
        /* <DEDUP_REMOVED lines=34> */
.L_x_771:
[----:B------:R-:W-:Y:S01]  /*1950*/  IMAD.MOV.U32 R0, RZ, RZ, R36 ;  /* 0x000000ffff007224 */ /* 0x000fe200078e0024 */
[----:B------:R-:W-:Y:S02]  /*1960*/  MOV R3, R37 ;  /* 0x0000002500037202 */ /* 0x000fe40000000f00 */
[----:B------:R-:W-:-:S07]  /*1970*/  MOV R8, 0x1990 ;  /* 0x0000199000087802 */ /* 0x000fce0000000f00 */
[----:B---3--:R-:W-:Y:S05]  /*1980*/  CALL.REL.NOINC `($__internal_16_$__cuda_sm20_div_s64) ;  /* 0x0000002000807944 */ /* 0x008fea0003c00000 */
[----:B------:R-:W-:Y:S01]  /*1990*/  IADD3 R11, P0, PT, RZ, -R10, RZ ;  /* 0x8000000aff0b7210 */ /* 0x000fe20007f1e0ff */
[----:B------:R-:W-:Y:S01]  /*19a0*/  IMAD.MOV.U32 R9, RZ, RZ, RZ ;  /* 0x000000ffff097224 */ /* 0x000fe200078e00ff */
[----:B------:R-:W-:-:S03]  /*19b0*/  MOV R8, R30 ;  /* 0x0000001e00087202 */ /* 0x000fc60000000f00 */
[----:B------:R-:W-:Y:S02]  /*19c0*/  IMAD.X R3, RZ, RZ, ~R0, P0 ;  /* 0x000000ffff037224 */ /* 0x000fe400000e0e00 */
[----:B------:R-:W-:-:S04]  /*19d0*/  IMAD.WIDE.U32 R8, R36, R11, R8 ;  /* 0x0000000b24087225 */ /* 0x000fc800078e0008 */
[----:B------:R-:W-:-:S04]  /*19e0*/  IMAD R3, R3, R36, RZ ;  /* 0x0000002403037224 */ /* 0x000fc800078e02ff */
[----:B------:R-:W-:Y:S01]  /*19f0*/  IMAD R3, R37, R11, R3 ;  /* 0x0000000b25037224 */ /* 0x000fe200078e0203 */
[----:B------:R-:W-:-:S03]  /*1a00*/  MOV R37, R8 ;  /* 0x0000000800257202 */ /* 0x000fc60000000f00 */
[----:B------:R-:W-:-:S07]  /*1a10*/  IMAD.IADD R3, R9, 0x1, R3 ;  /* 0x0000000109037824 */ /* 0x000fce00078e0203 */
.L_x_772:
[----:B---3--:R-:W-:-:S06]  /*1a20*/  IMAD.WIDE.U32 R8, R31, 0x8, R22 ;  /* 0x000000081f087825 */ /* 0x008fcc00078e0016 */
[----:B------:R-:W2:Y:S01]  /*1a30*/  LDG.E.64 R8, desc[UR10][R8.64] ;  /* 0x0000000a08087981 */ /* 0x000ea2000c1e1b00 */
[----:B------:R-:W-:Y:S01]  /*1a40*/  UIADD3 UR6, UPT, UPT, UR6, 0x8, URZ ;  /* 0x0000000806067890 */ /* 0x000fe2000fffe0ff */
[----:B------:R-:W-:Y:S01]  /*1a50*/  MOV R26, R28 ;  /* 0x0000001c001a7202 */ /* 0x000fe20000000f00 */
[----:B------:R-:W-:Y:S01]  /*1a60*/  IMAD.MOV.U32 R32, RZ, RZ, R10 ;  /* 0x000000ffff207224 */ /* 0x000fe200078e000a */
[----:B------:R-:W-:Y:S01]  /*1a70*/  IADD3 R2, PT, PT, R2, -0x8, RZ ;  /* 0xfffffff802027810 */ /* 0x000fe20007ffe0ff */
[----:B------:R-:W-:Y:S01]  /*1a80*/  UISETP.NE.AND UP0, UPT, UR6, URZ, UPT ;  /* 0x000000ff0600728c */ /* 0x000fe2000bf05270 */
[-C--:B--2---:R-:W-:Y:S02]  /*1a90*/  IMAD R0, R9, R37.reuse, RZ ;  /* 0x0000002509007224 */ /* 0x084fe400078e02ff */
[----:B------:R-:W-:-:S04]  /*1aa0*/  IMAD.WIDE.U32 R28, R8, R37, R26 ;  /* 0x00000025081c7225 */ /* 0x000fc800078e001a */
[----:B------:R-:W-:-:S04]  /*1ab0*/  IMAD R3, R8, R3, R0 ;  /* 0x0000000308037224 */ /* 0x000fc800078e0200 */
[----:B------:R-:W-:Y:S01]  /*1ac0*/  IMAD.IADD R29, R29, 0x1, R3 ;  /* 0x000000011d1d7824 */ /* 0x000fe200078e0203 */
[----:B------:R-:W-:Y:S06]  /*1ad0*/  BRA.U UP0, `(.L_x_773) ;  /* 0xffffffe500f47547 */ /* 0x000fec000b83ffff */
[----:B------:R-:W-:-:S07]  /*1ae0*/  IADD3 R2, PT, PT, R2, 0x3, RZ ;  /* 0x0000000302027810 */ /* 0x000fce0007ffe0ff */
.L_x_756:
[----:B------:R-:W0:Y:S02]  /*1af0*/  LDCU UR5, c[0x0][0x3a0] ;  /* 0x00007400ff0577ac */ /* 0x000e240008000800 */
[----:B0-----:R-:W-:-:S09]  /*1b00*/  ULOP3.LUT UP0, UR6, UR5, 0x7, URZ, 0xc0, !UPT ;  /* 0x0000000705067892 */ /* 0x001fd2000f80c0ff */
[----:B------:R-:W-:Y:S05]  /*1b10*/  BRA.U !UP0, `(.L_x_755) ;  /* 0x0000001508647547 */ /* 0x000fea000b800000 */
[----:B------:R-:W-:Y:S02]  /*1b20*/  UISETP.GE.U32.AND UP0, UPT, UR6, 0x4, UPT ;  /* 0x000000040600788c */ /* 0x000fe4000bf06070 */
[----:B------:R-:W-:-:S07]  /*1b30*/  ULOP3.LUT UR5, UR5, 0x3, URZ, 0xc0, !UPT ;  /* 0x0000000305057892 */ /* 0x000fce000f8ec0ff */
[----:B------:R-:W-:Y:S05]  /*1b40*/  BRA.U !UP0, `(.L_x_774) ;  /* 0x0000000d081c7547 */ /* 0x000fea000b800000 */
[----:B------:R-:W0:Y:S02]  /*1b50*/  LDC.64 R16, c[0x0][0x390] ;  /* 0x0000e400ff107b82 */ /* 0x000e240000000a00 */
[----:B0-----:R-:W-:-:S06]  /*1b60*/  IMAD.WIDE.U32 R16, R2, 0x8, R16 ;  /* 0x0000000802107825 */ /* 0x001fcc00078e0010 */
[----:B------:R-:W2:Y:S02]  /*1b70*/  LDG.E.64 R16, desc[UR10][R16.64] ;  /* 0x0000000a10107981 */ /* 0x000ea4000c1e1b00 */
[----:B--2---:R-:W-:-:S13]  /*1b80*/  ISETP.NE.U32.AND P0, PT, R17, RZ, PT ;  /* 0x000000ff1100720c */ /* 0x004fda0003f05070 */
        /* <DEDUP_REMOVED lines=23> */
.L_x_775:
[----:B------:R-:W-:Y:S01]  /*1d00*/  MOV R30, R32 ;  /* 0x00000020001e7202 */ /* 0x000fe20000000f00 */
[----:B------:R-:W-:Y:S01]  /*1d10*/  IMAD.MOV.U32 R0, RZ, RZ, R16 ;  /* 0x000000ffff007224 */ /* 0x000fe200078e0010 */
[----:B------:R-:W-:Y:S02]  /*1d20*/  MOV R3, R17 ;  /* 0x0000001100037202 */ /* 0x000fe40000000f00 */
[----:B------:R-:W-:-:S07]  /*1d30*/  MOV R8, 0x1d50 ;  /* 0x00001d5000087802 */ /* 0x000fce0000000f00 */
[----:B------:R-:W-:Y:S05]  /*1d40*/  CALL.REL.NOINC `($__internal_16_$__cuda_sm20_div_s64) ;  /* 0x0000001c00907944 */ /* 0x000fea0003c00000 */
        /* <DEDUP_REMOVED lines=9> */
.L_x_776:
        /* <DEDUP_REMOVED lines=35> */
.L_x_777:
        /* <DEDUP_REMOVED lines=13> */
.L_x_778:
        /* <DEDUP_REMOVED lines=36> */
.L_x_779:
[----:B------:R-:W-:Y:S01]  /*2320*/  MOV R30, R20 ;  /* 0x00000014001e7202 */ /* 0x000fe20000000f00 */
[----:B------:R-:W-:Y:S01]  /*2330*/  IMAD.MOV.U32 R0, RZ, RZ, R18 ;  /* 0x000000ffff007224 */ /* 0x000fe200078e0012 */
[----:B------:R-:W-:Y:S02]  /*2340*/  MOV R3, R19 ;  /* 0x0000001300037202 */ /* 0x000fe40000000f00 */
[----:B------:R-:W-:-:S07]  /*2350*/  MOV R8, 0x2370 ;  /* 0x0000237000087802 */ /* 0x000fce0000000f00 */
[----:B------:R-:W-:Y:S05]  /*2360*/  CALL.REL.NOINC `($__internal_16_$__cuda_sm20_div_s64) ;  /* 0x0000001800087944 */ /* 0x000fea0003c00000 */
        /* <DEDUP_REMOVED lines=10> */
.L_x_780:
        /* <DEDUP_REMOVED lines=33> */
[--C-:B------:R-:W-:Y:S02]  /*2620*/  IMAD.MOV R19, RZ, RZ, -R9.reuse ;  /* 0x000000ffff137224 */ /* 0x100fe400078e0a09 */
[----:B------:R-:W-:Y:S02]  /*2630*/  IMAD.MOV.U32 R10, RZ, RZ, R9 ;  /* 0x000000ffff0a7224 */ /* 0x000fe400078e0009 */
[----:B------:R-:W-:Y:S01]  /*2640*/  IMAD R19, R18, R19, R30 ;  /* 0x0000001312137224 */ /* 0x000fe200078e021e */
[----:B------:R-:W-:Y:S06]  /*2650*/  BRA `(.L_x_782) ;  /* 0x0000000000307947 */ /* 0x000fec0003800000 */
.L_x_781:
[----:B------:R-:W-:Y:S01]  /*2660*/  MOV R0, R18 ;  /* 0x0000001200007202 */ /* 0x000fe20000000f00 */
[----:B------:R-:W-:Y:S01]  /*2670*/  IMAD.MOV.U32 R3, RZ, RZ, R19 ;  /* 0x000000ffff037224 */ /* 0x000fe200078e0013 */
[----:B------:R-:W-:-:S07]  /*2680*/  MOV R8, 0x26a0 ;  /* 0x000026a000087802 */ /* 0x000fce0000000f00 */
[----:B------:R-:W-:Y:S05]  /*2690*/  CALL.REL.NOINC `($__internal_16_$__cuda_sm20_div_s64) ;  /* 0x00000014003c7944 */ /* 0x000fea0003c00000 */
[----:B------:R-:W-:Y:S01]  /*26a0*/  IADD3 R11, P0, PT, RZ, -R10, RZ ;  /* 0x8000000aff0b7210 */ /* 0x000fe20007f1e0ff */
[----:B------:R-:W-:-:S03]  /*26b0*/  IMAD.MOV.U32 R31, RZ, RZ, RZ ;  /* 0x000000ffff1f7224 */ /* 0x000fc600078e00ff */
[----:B------:R-:W-:Y:S01]  /*26c0*/  IADD3.X R3, PT, PT, RZ, ~R0, RZ, P0, !PT ;  /* 0x80000000ff037210 */ /* 0x000fe200007fe4ff */
[----:B------:R-:W-:-:S04]  /*26d0*/  IMAD.WIDE.U32 R8, R18, R11, R30 ;  /* 0x0000000b12087225 */ /* 0x000fc800078e001e */
[----:B------:R-:W-:-:S04]  /*26e0*/  IMAD R3, R3, R18, RZ ;  /* 0x0000001203037224 */ /* 0x000fc800078e02ff */
[----:B------:R-:W-:Y:S01]  /*26f0*/  IMAD R3, R19, R11, R3 ;  /* 0x0000000b13037224 */ /* 0x000fe200078e0203 */
[----:B------:R-:W-:-:S03]  /*2700*/  MOV R19, R8 ;  /* 0x0000000800137202 */ /* 0x000fc60000000f00 */
[----:B------:R-:W-:-:S07]  /*2710*/  IMAD.IADD R3, R9, 0x1, R3 ;  /* 0x0000000109037824 */ /* 0x000fce00078e0203 */
.L_x_782:
[----:B------:R-:W0:Y:S02]  /*2720*/  LDC.64 R8, c[0x0][0x398] ;  /* 0x0000e600ff087b82 */ /* 0x000e240000000a00 */
[----:B0-----:R-:W-:-:S06]  /*2730*/  IMAD.WIDE.U32 R8, R16, 0x8, R8 ;  /* 0x0000000810087825 */ /* 0x001fcc00078e0008 */
[----:B------:R-:W2:Y:S01]  /*2740*/  LDG.E.64 R8, desc[UR10][R8.64] ;  /* 0x0000000a08087981 */ /* 0x000ea2000c1e1b00 */
[----:B------:R-:W-:Y:S01]  /*2750*/  MOV R16, R20 ;  /* 0x0000001400107202 */ /* 0x000fe20000000f00 */
[----:B------:R-:W-:Y:S02]  /*2760*/  VIADD R2, R2, 0xfffffffc ;  /* 0xfffffffc02027836 */ /* 0x000fe40000000000 */
[----:B------:R-:W-:Y:S02]  /*2770*/  IMAD.MOV.U32 R32, RZ, RZ, R10 ;  /* 0x000000ffff207224 */ /* 0x000fe400078e000a */
[-C--:B--2---:R-:W-:Y:S02]  /*2780*/  IMAD R0, R9, R19.reuse, RZ ;  /* 0x0000001309007224 */ /* 0x084fe400078e02ff */
[----:B------:R-:W-:-:S04]  /*2790*/  IMAD.WIDE.U32 R28, R8, R19, R16 ;  /* 0x00000013081c7225 */ /* 0x000fc800078e0010 */
[----:B------:R-:W-:-:S05]  /*27a0*/  IMAD R3, R8, R3, R0 ;  /* 0x0000000308037224 */ /* 0x000fca00078e0200 */
[----:B------:R-:W-:-:S07]  /*27b0*/  IADD3 R29, PT, PT, R29, R3, RZ ;  /* 0x000000031d1d7210 */ /* 0x000fce0007ffe0ff */
.L_x_774:
[----:B------:R-:W-:-:S09]  /*27c0*/  UISETP.NE.AND UP0, UPT, UR5, URZ, UPT ;  /* 0x000000ff0500728c */ /* 0x000fd2000bf05270 */
[----:B------:R-:W-:Y:S05]  /*27d0*/  BRA.U !UP0, `(.L_x_755) ;  /* 0x0000000908347547 */ /* 0x000fea000b800000 */
[----:B------:R-:W-:-:S09]  /*27e0*/  UISETP.NE.AND UP0, UPT, UR5, 0x1, UPT ;  /* 0x000000010500788c */ /* 0x000fd2000bf05270 */
[----:B------:R-:W-:Y:S05]  /*27f0*/  BRA.U !UP0, `(.L_x_783) ;  /* 0x00000005088c7547 */ /* 0x000fea000b800000 */
[----:B------:R-:W0:Y:S02]  /*2800*/  LDC.64 R8, c[0x0][0x390] ;  /* 0x0000e400ff087b82 */ /* 0x000e240000000a00 */
[----:B0-----:R-:W-:-:S05]  /*2810*/  IMAD.WIDE.U32 R8, R2, 0x8, R8 ;  /* 0x0000000802087825 */ /* 0x001fca00078e0008 */
[----:B------:R-:W2:Y:S02]  /*2820*/  LDG.E.64 R16, desc[UR10][R8.64] ;  /* 0x0000000a08107981 */ /* 0x000ea4000c1e1b00 */
[----:B--2---:R-:W-:-:S13]  /*2830*/  ISETP.NE.U32.AND P0, PT, R17, RZ, PT ;  /* 0x000000ff1100720c */ /* 0x004fda0003f05070 */
        /* <DEDUP_REMOVED lines=23> */
.L_x_784:
[----:B------:R-:W-:Y:S01]  /*29b0*/  MOV R30, R32 ;  /* 0x00000020001e7202 */ /* 0x000fe20000000f00 */
[----:B------:R-:W-:Y:S01]  /*29c0*/  IMAD.MOV.U32 R3, RZ, RZ, R17 ;  /* 0x000000ffff037224 */ /* 0x000fe200078e0011 */
[----:B------:R-:W-:Y:S02]  /*29d0*/  MOV R0, R16 ;  /* 0x0000001000007202 */ /* 0x000fe40000000f00 */
[----:B------:R-:W-:-:S07]  /*29e0*/  MOV R8, 0x2a00 ;  /* 0x00002a0000087802 */ /* 0x000fce0000000f00 */
[----:B------:R-:W-:Y:S05]  /*29f0*/  CALL.REL.NOINC `($__internal_16_$__cuda_sm20_div_s64) ;  /* 0x0000001000647944 */ /* 0x000fea0003c00000 */
[----:B------:R-:W-:Y:S01]  /*2a00*/  IADD3 R11, P0, PT, RZ, -R10, RZ ;  /* 0x8000000aff0b7210 */ /* 0x000fe20007f1e0ff */
[----:B------:R-:W-:Y:S02]  /*2a10*/  HFMA2 R33, -RZ, RZ, 0, 0 ;  /* 0x00000000ff217431 */ /* 0x000fe400000001ff */
[----:B------:R-:W-:Y:S01]  /*2a20*/  IMAD.MOV.U32 R30, RZ, RZ, R10 ;  /* 0x000000ffff1e7224 */ /* 0x000fe200078e000a */
[----:B------:R-:W-:-:S05]  /*2a30*/  IADD3.X R3, PT, PT, RZ, ~R0, RZ, P0, !PT ;  /* 0x80000000ff037210 */ /* 0x000fca00007fe4ff */
[----:B------:R-:W-:Y:S02]  /*2a40*/  IMAD R3, R3, R16, RZ ;  /* 0x0000001003037224 */ /* 0x000fe400078e02ff */
[----:B------:R-:W-:-:S04]  /*2a50*/  IMAD.WIDE.U32 R8, R16, R11, R32 ;  /* 0x0000000b10087225 */ /* 0x000fc800078e0020 */
[----:B------:R-:W-:Y:S01]  /*2a60*/  IMAD R3, R17, R11, R3 ;  /* 0x0000000b11037224 */ /* 0x000fe200078e0203 */
[----:B------:R-:W-:-:S04]  /*2a70*/  MOV R17, R8 ;  /* 0x0000000800117202 */ /* 0x000fc80000000f00 */
[----:B------:R-:W-:-:S07]  /*2a80*/  IADD3 R3, PT, PT, R9, R3, RZ ;  /* 0x0000000309037210 */ /* 0x000fce0007ffe0ff */
.L_x_785:
[----:B------:R-:W0:Y:S01]  /*2a90*/  LDC.64 R18, c[0x0][0x390] ;  /* 0x0000e400ff127b82 */ /* 0x000e220000000a00 */
[----:B------:R-:W-:-:S07]  /*2aa0*/  VIADD R16, R2, 0xffffffff ;  /* 0xffffffff02107836 */ /* 0x000fce0000000000 */
        /* <DEDUP_REMOVED lines=29> */
[----:B------:R-:W-:-:S04]  /*2c80*/  @!P2 LOP3.LUT R9, RZ, R18, RZ, 0x33, !PT ;  /* 0x00000012ff09a212 */ /* 0x000fc800078e33ff */
[----:B------:R-:W-:Y:S01]  /*2c90*/  MOV R10, R9 ;  /* 0x00000009000a7202 */ /* 0x000fe20000000f00 */
[----:B------:R-:W-:-:S04]  /*2ca0*/  IMAD.MOV R19, RZ, RZ, -R9 ;  /* 0x000000ffff137224 */ /* 0x000fc800078e0a09 */
[----:B------:R-:W-:Y:S01]  /*2cb0*/  IMAD R19, R18, R19, R30 ;  /* 0x0000001312137224 */ /* 0x000fe200078e021e */
[----:B------:R-:W-:Y:S06]  /*2cc0*/  BRA `(.L_x_787) ;  /* 0x0000000000307947 */ /* 0x000fec0003800000 */
.L_x_786:
[----:B------:R-:W-:Y:S01]  /*2cd0*/  IMAD.MOV.U32 R0, RZ, RZ, R18 ;  /* 0x000000ffff007224 */ /* 0x000fe200078e0012 */
[----:B------:R-:W-:Y:S02]  /*2ce0*/  MOV R3, R19 ;  /* 0x0000001300037202 */ /* 0x000fe40000000f00 */
        /* <DEDUP_REMOVED lines=10> */
.L_x_787:
        /* <DEDUP_REMOVED lines=10> */
.L_x_783:
[----:B------:R-:W0:Y:S02]  /*2e30*/  LDCU UR4, c[0x0][0x3a0] ;  /* 0x00007400ff0477ac */ /* 0x000e240008000800 */
[----:B0-----:R-:W-:-:S04]  /*2e40*/  ULOP3.LUT UR4, UR4, 0x1, URZ, 0xc0, !UPT ;  /* 0x0000000104047892 */ /* 0x001fc8000f8ec0ff */
[----:B------:R-:W-:-:S09]  /*2e50*/  UISETP.NE.U32.AND UP0, UPT, UR4, 0x1, UPT ;  /* 0x000000010400788c */ /* 0x000fd2000bf05070 */
[----:B------:R-:W-:Y:S05]  /*2e60*/  BRA.U UP0, `(.L_x_755) ;  /* 0x0000000100907547 */ /* 0x000fea000b800000 */
[----:B------:R-:W0:Y:S02]  /*2e70*/  LDC.64 R8, c[0x0][0x390] ;  /* 0x0000e400ff087b82 */ /* 0x000e240000000a00 */
[----:B0-----:R-:W-:-:S06]  /*2e80*/  IMAD.WIDE.U32 R8, R2, 0x8, R8 ;  /* 0x0000000802087825 */ /* 0x001fcc00078e0008 */
[----:B------:R-:W2:Y:S02]  /*2e90*/  LDG.E.64 R8, desc[UR10][R8.64] ;  /* 0x0000000a08087981 */ /* 0x000ea4000c1e1b00 */
[----:B--2---:R-:W-:-:S13]  /*2ea0*/  ISETP.NE.U32.AND P0, PT, R9, RZ, PT ;  /* 0x000000ff0900720c */ /* 0x004fda0003f05070 */
        /* <DEDUP_REMOVED lines=21> */
.L_x_788:
[----:B------:R-:W-:-:S07]  /*3000*/  MOV R0, 0x3020 ;  /* 0x0000302000007802 */ /* 0x000fce0000000f00 */
[----:B------:R-:W-:Y:S05]  /*3010*/  CALL.REL.NOINC `($__internal_17_$__cuda_sm20_rem_s64) ;  /* 0x0000001000287944 */ /* 0x000fea0003c00000 */
[----:B------:R-:W-:Y:S01]  /*3020*/  IMAD.MOV.U32 R8, RZ, RZ, R3 ;  /* 0x000000ffff087224 */ /* 0x000fe200078e0003 */
[----:B------:R-:W-:-:S07]  /*3030*/  MOV R9, R10 ;  /* 0x0000000a00097202 */ /* 0x000fce0000000f00 */
.L_x_789:
[----:B------:R-:W0:Y:S02]  /*3040*/  LDC.64 R10, c[0x0][0x398] ;  /* 0x0000e600ff0a7b82 */ /* 0x000e240000000a00 */
[----:B0-----:R-:W-:-:S06]  /*3050*/  IMAD.WIDE.U32 R2, R2, 0x8, R10 ;  /* 0x0000000802027825 */ /* 0x001fcc00078e000a */
[----:B------:R-:W2:Y:S02]  /*3060*/  LDG.E.64 R2, desc[UR10][R2.64] ;  /* 0x0000000a02027981 */ /* 0x000ea4000c1e1b00 */
[-C--:B--2---:R-:W-:Y:S02]  /*3070*/  IMAD R11, R3, R8.reuse, RZ ;  /* 0x00000008030b7224 */ /* 0x084fe400078e02ff */
[----:B------:R-:W-:-:S04]  /*3080*/  IMAD.WIDE.U32 R28, R2, R8, R28 ;  /* 0x00000008021c7225 */ /* 0x000fc800078e001c */
[----:B------:R-:W-:-:S05]  /*3090*/  IMAD R11, R2, R9, R11 ;  /* 0x00000009020b7224 */ /* 0x000fca00078e020b */
[----:B------:R-:W-:-:S07]  /*30a0*/  IADD3 R29, PT, PT, R29, R11, RZ ;  /* 0x0000000b1d1d7210 */ /* 0x000fce0007ffe0ff */
.L_x_755:
[----:B------:R-:W0:Y:S02]  /*30b0*/  LDCU.64 UR4, c[0x0][0x388] ;  /* 0x00007100ff0477ac */ /* 0x000e240008000a00 */
[----:B0-----:R-:W-:-:S04]  /*30c0*/  LEA R2, P0, R28, UR4, 0x3 ;  /* 0x000000041c027c11 */ /* 0x001fc8000f8018ff */
[----:B------:R-:W-:-:S06]  /*30d0*/  LEA.HI.X R3, R28, UR5, R29, 0x3, P0 ;  /* 0x000000051c037c11 */ /* 0x000fcc00080f1c1d */
[----:B------:R-:W2:Y:S01]  /*30e0*/  LDG.E.64 R2, desc[UR10][R2.64] ;  /* 0x0000000a02027981 */ /* 0x000ea2000c1e1b00 */
[----:B------:R-:W-:Y:S02]  /*30f0*/  HFMA2 R9, -RZ, RZ, 1.9912109375, 0.00128841400146484375 ;  /* 0x3ff71547ff097431 */ /* 0x000fe400000001ff */
[----:B------:R-:W-:Y:S01]  /*3100*/  IMAD.MOV.U32 R8, RZ, RZ, 0x652b82fe ;  /* 0x652b82feff087424 */ /* 0x000fe200078e00ff */
[----:B------:R-:W-:Y:S01]  /*3110*/  UMOV UR4, 0xfefa39ef ;  /* 0xfefa39ef00047882 */ /* 0x000fe20000000000 */
[----:B------:R-:W-:Y:S01]  /*3120*/  UMOV UR5, 0x3fe62e42 ;  /* 0x3fe62e4200057882 */ /* 0x000fe20000000000 */
[----:B------:R-:W-:Y:S01]  /*3130*/  BSSY.RECONVERGENT B0, `(.L_x_790) ;  /* 0x0000038000007945 */ /* 0x000fe20003800200 */
[----:B------:R-:W-:Y:S02]  /*3140*/  ISETP.NE.AND P2, PT, R7, RZ, PT ;  /* 0x000000ff0700720c */ /* 0x000fe40003f45270 */
[----:B--2---:R-:W-:Y:S01]  /*3150*/  DFMA R8, R2, R8, 6.75539944105574400000e+15 ;  /* 0x433800000208742b */ /* 0x004fe20000000008 */
[----:B------:R-:W-:-:S07]  /*3160*/  FSETP.GEU.AND P0, PT, |R3|, 4.1917929649353027344, PT ;  /* 0x4086232b0300780b */ /* 0x000fce0003f0e200 */
[----:B------:R-:W-:-:S08]  /*3170*/  DADD R10, R8, -6.75539944105574400000e+15 ;  /* 0xc3380000080a7429 */ /* 0x000fd00000000000 */
[----:B------:R-:W-:Y:S01]  /*3180*/  DFMA R12, R10, -UR4, R2 ;  /* 0x800000040a0c7c2b */ /* 0x000fe20008000002 */
[----:B------:R-:W-:Y:S01]  /*3190*/  UMOV UR4, 0x3b39803f ;  /* 0x3b39803f00047882 */ /* 0x000fe20000000000 */
[----:B------:R-:W-:-:S06]  /*31a0*/  UMOV UR5, 0x3c7abc9e ;  /* 0x3c7abc9e00057882 */ /* 0x000fcc0000000000 */
[----:B------:R-:W-:Y:S01]  /*31b0*/  DFMA R10, R10, -UR4, R12 ;  /* 0x800000040a0a7c2b */ /* 0x000fe2000800000c */
[----:B------:R-:W-:Y:S01]  /*31c0*/  UMOV UR4, 0x69ce2bdf ;  /* 0x69ce2bdf00047882 */ /* 0x000fe20000000000 */
[----:B------:R-:W-:Y:S01]  /*31d0*/  MOV R12, 0xfca213ea ;  /* 0xfca213ea000c7802 */ /* 0x000fe20000000f00 */
[----:B------:R-:W-:Y:S01]  /*31e0*/  IMAD.MOV.U32 R13, RZ, RZ, 0x3e928af3 ;  /* 0x3e928af3ff0d7424 */ /* 0x000fe200078e00ff */
[----:B------:R-:W-:-:S05]  /*31f0*/  UMOV UR5, 0x3e5ade15 ;  /* 0x3e5ade1500057882 */ /* 0x000fca0000000000 */
[----:B------:R-:W-:Y:S01]  /*3200*/  DFMA R12, R10, UR4, R12 ;  /* 0x000000040a0c7c2b */ /* 0x000fe2000800000c */
[----:B------:R-:W-:Y:S01]  /*3210*/  UMOV UR4, 0x62401315 ;  /* 0x6240131500047882 */ /* 0x000fe20000000000 */
[----:B------:R-:W-:-:S06]  /*3220*/  UMOV UR5, 0x3ec71dee ;  /* 0x3ec71dee00057882 */ /* 0x000fcc0000000000 */
[----:B------:R-:W-:Y:S01]  /*3230*/  DFMA R12, R10, R12, UR4 ;  /* 0x000000040a0c7e2b */ /* 0x000fe2000800000c */
        /* <DEDUP_REMOVED lines=20> */
[----:B------:R-:W-:-:S08]  /*3380*/  DFMA R12, R10, R12, UR4 ;  /* 0x000000040a0c7e2b */ /* 0x000fd0000800000c */
[----:B------:R-:W-:-:S08]  /*3390*/  DFMA R12, R10, R12, 1 ;  /* 0x3ff000000a0c742b */ /* 0x000fd0000000000c */
[----:B------:R-:W-:-:S10]  /*33a0*/  DFMA R12, R10, R12, 1 ;  /* 0x3ff000000a0c742b */ /* 0x000fd4000000000c */
[----:B------:R-:W-:Y:S02]  /*33b0*/  LEA R11, R8, R13, 0x14 ;  /* 0x0000000d080b7211 */ /* 0x000fe400078ea0ff */
[----:B------:R-:W-:Y:S01]  /*33c0*/  MOV R10, R12 ;  /* 0x0000000c000a7202 */ /* 0x000fe20000000f00 */
[----:B------:R-:W-:Y:S06]  /*33d0*/  @!P0 BRA `(.L_x_791) ;  /* 0x0000000000348947 */ /* 0x000fec0003800000 */
[----:B------:R-:W-:Y:S01]  /*33e0*/  FSETP.GEU.AND P1, PT, |R3|, 4.2275390625, PT ;  /* 0x408748000300780b */ /* 0x000fe20003f2e200 */
[C---:B------:R-:W-:Y:S02]  /*33f0*/  DADD R10, R2.reuse, +INF ;  /* 0x7ff00000020a7429 */ /* 0x040fe40000000000 */
[----:B------:R-:W-:-:S08]  /*3400*/  DSETP.GEU.AND P0, PT, R2, RZ, PT ;  /* 0x000000ff0200722a */ /* 0x000fd00003f0e000 */
[----:B------:R-:W-:Y:S02]  /*3410*/  FSEL R10, R10, RZ, P0 ;  /* 0x000000ff0a0a7208 */ /* 0x000fe40000000000 */
[----:B------:R-:W-:Y:S02]  /*3420*/  @!P1 LEA.HI R0, R8, R8, RZ, 0x1 ;  /* 0x0000000808009211 */ /* 0x000fe400078f08ff */
[----:B------:R-:W-:Y:S02]  /*3430*/  @!P1 MOV R2, R12 ;  /* 0x0000000c00029202 */ /* 0x000fe40000000f00 */
[----:B------:R-:W-:Y:S02]  /*3440*/  @!P1 SHF.R.S32.HI R3, RZ, 0x1, R0 ;  /* 0x00000001ff039819 */ /* 0x000fe40000011400 */
[----:B------:R-:W-:-:S03]  /*3450*/  FSEL R11, R11, RZ, P0 ;  /* 0x000000ff0b0b7208 */ /* 0x000fc60000000000 */
[----:B------:R-:W-:Y:S01]  /*3460*/  @!P1 IMAD.IADD R8, R8, 0x1, -R3 ;  /* 0x0000000108089824 */ /* 0x000fe200078e0a03 */
[----:B------:R-:W-:-:S04]  /*3470*/  @!P1 LEA R3, R3, R13, 0x14 ;  /* 0x0000000d03039211 */ /* 0x000fc800078ea0ff */
[----:B------:R-:W-:Y:S01]  /*3480*/  @!P1 LEA R9, R8, 0x3ff00000, 0x14 ;  /* 0x3ff0000008099811 */ /* 0x000fe200078ea0ff */
[----:B------:R-:W-:-:S06]  /*3490*/  @!P1 IMAD.MOV.U32 R8, RZ, RZ, RZ ;  /* 0x000000ffff089224 */ /* 0x000fcc00078e00ff */
[----:B------:R-:W-:-:S11]  /*34a0*/  @!P1 DMUL R10, R2, R8 ;  /* 0x00000008020a9228 */ /* 0x000fd60000000000 */
.L_x_791:
[----:B------:R-:W-:Y:S05]  /*34b0*/  BSYNC.RECONVERGENT B0 ;  /* 0x0000000000007941 */ /* 0x000fea0003800200 */
.L_x_790:
[----:B------:R0:W-:Y:S01]  /*34c0*/  STS.64 [R4], R10 ;  /* 0x0000000a04007388 */ /* 0x0001e20000000a00 */
[----:B------:R-:W-:Y:S06]  /*34d0*/  BAR.SYNC.DEFER_BLOCKING 0x0 ;  /* 0x0000000000007b1d */ /* 0x000fec0000010000 */
[----:B------:R-:W-:Y:S05]  /*34e0*/  @P2 EXIT ;  /* 0x000000000000294d */ /* 0x000fea0003800000 */
[----:B------:R-:W-:-:S13]  /*34f0*/  ISETP.GT.U32.AND P0, PT, R5, 0x1, PT ;  /* 0x000000010500780c */ /* 0x000fda0003f04070 */
[----:B------:R-:W1:Y:S01]  /*3500*/  @!P0 S2R R3, SR_CgaCtaId ;  /* 0x0000000000038919 */ /* 0x000e620000008800 */
[----:B------:R-:W-:-:S04]  /*3510*/  @!P0 MOV R0, 0x400 ;  /* 0x0000040000008802 */ /* 0x000fc80000000f00 */
[----:B-1----:R-:W-:-:S04]  /*3520*/  @!P0 LEA R3, R3, R0, 0x18 ;  /* 0x0000000003038211 */ /* 0x002fc800078ec0ff */
[----:B0-----:R-:W-:-:S06]  /*3530*/  @!P0 LEA R10, R6, R3, 0x3 ;  /* 0x00000003060a8211 */ /* 0x001fcc00078e18ff */
[----:B------:R-:W0:Y:S01]  /*3540*/  @!P0 LDS.64 R10, [R10] ;  /* 0x000000000a0a8984 */ /* 0x000e220000000a00 */
[----:B------:R-:W-:Y:S05]  /*3550*/  @!P0 BRA `(.L_x_792) ;  /* 0x0000000400688947 */ /* 0x000fea0003800000 */
[----:B------:R-:W1:Y:S01]  /*3560*/  S2UR UR5, SR_CgaCtaId ;  /* 0x00000000000579c3 */ /* 0x000e620000008800 */
[----:B------:R-:W-:Y:S01]  /*3570*/  UMOV UR4, 0x400 ;  /* 0x0000040000047882 */ /* 0x000fe20000000000 */
[C---:B------:R-:W-:Y:S01]  /*3580*/  IADD3 R2, PT, PT, R5.reuse, -0x2, RZ ;  /* 0xfffffffe05027810 */ /* 0x040fe20007ffe0ff */
[----:B------:R-:W-:Y:S01]  /*3590*/  VIADD R7, R5, 0xffffffff ;  /* 0xffffffff05077836 */ /* 0x000fe20000000000 */
[----:B------:R-:W-:Y:S02]  /*35a0*/  MOV R9, 0x1 ;  /* 0x0000000100097802 */ /* 0x000fe40000000f00 */
[----:B------:R-:W-:Y:S02]  /*35b0*/  ISETP.GE.U32.AND P0, PT, R2, 0x7, PT ;  /* 0x000000070200780c */ /* 0x000fe40003f06070 */
[----:B------:R-:W-:Y:S01]  /*35c0*/  LOP3.LUT R8, R7, 0x7, RZ, 0xc0, !PT ;  /* 0x0000000707087812 */ /* 0x000fe200078ec0ff */
[----:B-1----:R-:W-:-:S06]  /*35d0*/  ULEA UR4, UR5, UR4, 0x18 ;  /* 0x0000000405047291 */ /* 0x002fcc000f8ec0ff */
[----:B------:R-:W-:-:S05]  /*35e0*/  LEA R0, R6, UR4, 0x3 ;  /* 0x0000000406007c11 */ /* 0x000fca000f8e18ff */
[----:B0-----:R0:W1:Y:S01]  /*35f0*/  LDS.64 R10, [R0] ;  /* 0x00000000000a7984 */ /* 0x0010620000000a00 */
[----:B------:R-:W-:Y:S05]  /*3600*/  @!P0 BRA `(.L_x_793) ;  /* 0x00000000009c8947 */ /* 0x000fea0003800000 */
[----:B------:R-:W-:Y:S01]  /*3610*/  USHF.L.U32 UR5, UR7, 0x3, URZ ;  /* 0x0000000307057899 */ /* 0x000fe200080006ff */
[----:B------:R-:W-:Y:S01]  /*3620*/  LOP3.LUT R12, R7, 0xfffffff8, RZ, 0xc0, !PT ;  /* 0xfffffff8070c7812 */ /* 0x000fe200078ec0ff */
[----:B------:R-:W-:Y:S02]  /*3630*/  HFMA2 R13, -RZ, RZ, 0, 5.9604644775390625e-08 ;  /* 0x00000001ff0d7431 */ /* 0x000fe400000001ff */
[----:B------:R-:W-:Y:S01]  /*3640*/  IMAD.MOV.U32 R9, RZ, RZ, RZ ;  /* 0x000000ffff097224 */ /* 0x000fe200078e00ff */
[----:B------:R-:W-:Y:S02]  /*3650*/  IADD3 R12, PT, PT, -R12, RZ, RZ ;  /* 0x000000ff0c0c7210 */ /* 0x000fe40007ffe1ff */
[----:B------:R-:W-:-:S04]  /*3660*/  LEA R6, R6, UR5, 0x3 ;  /* 0x0000000506067c11 */ /* 0x000fc8000f8e18ff */
[----:B------:R-:W-:-:S07]  /*3670*/  IADD3 R6, PT, PT, R6, UR4, RZ ;  /* 0x0000000406067c10 */ /* 0x000fce000fffe0ff */
.L_x_794:
[----:B------:R-:W-:Y:S01]  /*3680*/  IMAD R3, R13, UR7, RZ ;  /* 0x000000070d037c24 */ /* 0x000fe2000f8e02ff */
[----:B------:R-:W1:Y:S01]  /*3690*/  LDS.64 R20, [R6] ;  /* 0x0000000006147984 */ /* 0x000e620000000a00 */
[----:B------:R-:W-:Y:S01]  /*36a0*/  IADD3 R12, PT, PT, R12, 0x8, RZ ;  /* 0x000000080c0c7810 */ /* 0x000fe20007ffe0ff */
[----:B------:R-:W-:Y:S01]  /*36b0*/  VIADD R9, R9, 0x8 ;  /* 0x0000000809097836 */ /* 0x000fe20000000000 */
[----:B------:R-:W-:Y:S01]  /*36c0*/  IADD3 R13, PT, PT, R13, 0x8, RZ ;  /* 0x000000080d0d7810 */ /* 0x000fe20007ffe0ff */
[----:B------:R-:W-:Y:S01]  /*36d0*/  IMAD R22, R3, 0x8, R0 ;  /* 0x0000000803167824 */ /* 0x000fe200078e0200 */
[----:B------:R-:W-:-:S04]  /*36e0*/  ISETP.NE.AND P0, PT, R12, RZ, PT ;  /* 0x000000ff0c00720c */ /* 0x000fc80003f05270 */
[----:B------:R2:W3:Y:S01]  /*36f0*/  LDS.64 R16, [R22+UR5] ;  /* 0x0000000516107984 */ /* 0x0004e20008000a00 */
[----:B------:R-:W-:-:S04]  /*3700*/  IADD3 R23, PT, PT, R22, UR5, RZ ;  /* 0x0000000516177c10 */ /* 0x000fc8000fffe0ff */
[----:B------:R-:W-:Y:S01]  /*3710*/  IADD3 R24, PT, PT, R23, UR5, RZ ;  /* 0x0000000517187c10 */ /* 0x000fe2000fffe0ff */
[----:B------:R-:W4:Y:S04]  /*3720*/  LDS.64 R18, [R23+UR5] ;  /* 0x0000000517127984 */ /* 0x000f280008000a00 */
[----:B------:R-:W5:Y:S01]  /*3730*/  LDS.64 R2, [R24+UR5] ;  /* 0x0000000518027984 */ /* 0x000f620008000a00 */
[----:B------:R-:W-:-:S05]  /*3740*/  VIADD R25, R24, UR5 ;  /* 0x0000000518197c36 */ /* 0x000fca0008000000 */
[----:B------:R-:W0:Y:S01]  /*3750*/  LDS.64 R4, [R25+UR5] ;  /* 0x0000000519047984 */ /* 0x000e220008000a00 */
[----:B------:R-:W-:-:S04]  /*3760*/  IADD3 R26, PT, PT, R25, UR5, RZ ;  /* 0x00000005191a7c10 */ /* 0x000fc8000fffe0ff */
[----:B------:R-:W-:-:S05]  /*3770*/  IADD3 R27, PT, PT, R26, UR5, RZ ;  /* 0x000000051a1b7c10 */ /* 0x000fca000fffe0ff */
[----:B--2---:R-:W-:Y:S01]  /*3780*/  VIADD R22, R27, UR5 ;  /* 0x000000051b167c36 */ /* 0x004fe20008000000 */
[----:B-1----:R-:W-:Y:S01]  /*3790*/  DADD R20, R20, R10 ;  /* 0x0000000014147229 */ /* 0x002fe2000000000a */
[----:B------:R-:W1:Y:S07]  /*37a0*/  LDS.64 R10, [R26+UR5] ;  /* 0x000000051a0a7984 */ /* 0x000e6e0008000a00 */
[----:B---3--:R-:W-:Y:S01]  /*37b0*/  DADD R20, R20, R16 ;  /* 0x0000000014147229 */ /* 0x008fe20000000010 */
[----:B------:R-:W2:Y:S07]  /*37c0*/  LDS.64 R16, [R27+UR5] ;  /* 0x000000051b107984 */ /* 0x000eae0008000a00 */
[----:B----4-:R-:W-:Y:S01]  /*37d0*/  DADD R20, R20, R18 ;  /* 0x0000000014147229 */ /* 0x010fe20000000012 */
[----:B------:R-:W3:Y:S07]  /*37e0*/  LDS.64 R18, [R22+UR5] ;  /* 0x0000000516127984 */ /* 0x000eee0008000a00 */
[----:B-----5:R-:W-:-:S08]  /*37f0*/  DADD R2, R20, R2 ;  /* 0x0000000014027229 */ /* 0x020fd00000000002 */
[----:B0-----:R-:W-:Y:S01]  /*3800*/  DADD R2, R2, R4 ;  /* 0x0000000002027229 */ /* 0x001fe20000000004 */
[----:B------:R-:W0:Y:S07]  /*3810*/  LDC R5, c[0x0][0x360] ;  /* 0x0000d800ff057b82 */ /* 0x000e2e0000000800 */
[----:B-1----:R-:W-:-:S08]  /*3820*/  DADD R2, R2, R10 ;  /* 0x0000000002027229 */ /* 0x002fd0000000000a */
[----:B--2---:R-:W-:-:S08]  /*3830*/  DADD R2, R2, R16 ;  /* 0x0000000002027229 */ /* 0x004fd00000000010 */
[----:B---3--:R-:W-:Y:S01]  /*3840*/  DADD R10, R2, R18 ;  /* 0x00000000020a7229 */ /* 0x008fe20000000012 */
[----:B0-----:R-:W-:Y:S01]  /*3850*/  LEA R6, R5, R6, 0x6 ;  /* 0x0000000605067211 */ /* 0x001fe200078e30ff */
[----:B------:R-:W-:Y:S09]  /*3860*/  @P0 BRA `(.L_x_794) ;  /* 0xfffffffc00840947 */ /* 0x000ff2000383ffff */
[----:B------:R-:W-:-:S07]  /*3870*/  IADD3 R9, PT, PT, R9, 0x1, RZ ;  /* 0x0000000109097810 */ /* 0x000fce0007ffe0ff */
.L_x_793:
[----:B------:R-:W-:-:S13]  /*3880*/  ISETP.NE.AND P0, PT, R8, RZ, PT ;  /* 0x000000ff0800720c */ /* 0x000fda0003f05270 */
[----:B------:R-:W-:Y:S05]  /*3890*/  @!P0 BRA `(.L_x_795) ;  /* 0x0000000000948947 */ /* 0x000fea0003800000 */
[----:B------:R-:W-:Y:S02]  /*38a0*/  ISETP.GE.U32.AND P0, PT, R8, 0x4, PT ;  /* 0x000000040800780c */ /* 0x000fe40003f06070 */
[----:B------:R-:W-:-:S04]  /*38b0*/  LOP3.LUT R19, R7, 0x3, RZ, 0xc0, !PT ;  /* 0x0000000307137812 */ /* 0x000fc800078ec0ff */
[----:B------:R-:W-:-:S07]  /*38c0*/  ISETP.NE.AND P1, PT, R19, RZ, PT ;  /* 0x000000ff1300720c */ /* 0x000fce0003f25270 */
[----:B------:R-:W-:Y:S06]  /*38d0*/  @!P0 BRA `(.L_x_796) ;  /* 0x00000000003c8947 */ /* 0x000fec0003800000 */
[----:B------:R-:W2:Y:S01]  /*38e0*/  LDC R17, c[0x0][0x360] ;  /* 0x0000d800ff117b82 */ /* 0x000ea20000000800 */
[C---:B------:R-:W-:Y:S01]  /*38f0*/  IMAD R3, R9.reuse, UR7, RZ ;  /* 0x0000000709037c24 */ /* 0x040fe2000f8e02ff */
[----:B------:R-:W-:-:S03]  /*3900*/  IADD3 R9, PT, PT, R9, 0x4, RZ ;  /* 0x0000000409097810 */ /* 0x000fc60007ffe0ff */
[----:B------:R-:W-:-:S05]  /*3910*/  IMAD R6, R3, 0x8, R0 ;  /* 0x0000000803067824 */ /* 0x000fca00078e0200 */
[----:B------:R-:W1:Y:S01]  /*3920*/  LDS.64 R2, [R6] ;  /* 0x0000000006027984 */ /* 0x000e620000000a00 */
[----:B--2---:R-:W-:-:S04]  /*3930*/  LEA R8, R17, R6, 0x3 ;  /* 0x0000000611087211 */ /* 0x004fc800078e18ff */
[C---:B------:R-:W-:Y:S01]  /*3940*/  LEA R18, R17.reuse, R8, 0x3 ;  /* 0x0000000811127211 */ /* 0x040fe200078e18ff */
[----:B------:R-:W2:Y:S04]  /*3950*/  LDS.64 R4, [R8] ;  /* 0x0000000008047984 */ /* 0x000ea80000000a00 */
[----:B------:R-:W3:Y:S01]  /*3960*/  LDS.64 R12, [R18] ;  /* 0x00000000120c7984 */ /* 0x000ee20000000a00 */
[----:B------:R-:W-:-:S06]  /*3970*/  IMAD R16, R17, 0x8, R18 ;  /* 0x0000000811107824 */ /* 0x000fcc00078e0212 */
[----:B------:R-:W4:Y:S01]  /*3980*/  LDS.64 R16, [R16] ;  /* 0x0000000010107984 */ /* 0x000f220000000a00 */
[----:B-1----:R-:W-:-:S08]  /*3990*/  DADD R2, R10, R2 ;  /* 0x000000000a027229 */ /* 0x002fd00000000002 */
[----:B--2---:R-:W-:-:S08]  /*39a0*/  DADD R2, R2, R4 ;  /* 0x0000000002027229 */ /* 0x004fd00000000004 */
[----:B---3--:R-:W-:-:S08]  /*39b0*/  DADD R2, R2, R12 ;  /* 0x0000000002027229 */ /* 0x008fd0000000000c */
[----:B----4-:R-:W-:-:S11]  /*39c0*/  DADD R10, R2, R16 ;  /* 0x00000000020a7229 */ /* 0x010fd60000000010 */
.L_x_796:
[----:B------:R-:W-:Y:S05]  /*39d0*/  @!P1 BRA `(.L_x_795) ;  /* 0x0000000000449947 */ /* 0x000fea0003800000 */
[----:B------:R-:W-:Y:S02]  /*39e0*/  ISETP.NE.AND P0, PT, R19, 0x1, PT ;  /* 0x000000011300780c */ /* 0x000fe40003f05270 */
[----:B------:R-:W-:-:S04]  /*39f0*/  LOP3.LUT R7, R7, 0x1, RZ, 0xc0, !PT ;  /* 0x0000000107077812 */ /* 0x000fc800078ec0ff */
[----:B------:R-:W-:-:S07]  /*3a00*/  ISETP.NE.U32.AND P1, PT, R7, 0x1, PT ;  /* 0x000000010700780c */ /* 0x000fce0003f25070 */
[----:B------:R-:W-:Y:S06]  /*3a10*/  @!P0 BRA `(.L_x_797) ;  /* 0x0000000000248947 */ /* 0x000fec0003800000 */
[----:B------:R-:W2:Y:S01]  /*3a20*/  LDC R5, c[0x0][0x360] ;  /* 0x0000d800ff057b82 */ /* 0x000ea20000000800 */
[C---:B------:R-:W-:Y:S01]  /*3a30*/  IMAD R3, R9.reuse, UR7, RZ ;  /* 0x0000000709037c24 */ /* 0x040fe2000f8e02ff */
[----:B------:R-:W-:-:S04]  /*3a40*/  IADD3 R9, PT, PT, R9, 0x2, RZ ;  /* 0x0000000209097810 */ /* 0x000fc80007ffe0ff */
[----:B------:R-:W-:-:S05]  /*3a50*/  LEA R6, R3, R0, 0x3 ;  /* 0x0000000003067211 */ /* 0x000fca00078e18ff */
[----:B------:R-:W1:Y:S01]  /*3a60*/  LDS.64 R2, [R6] ;  /* 0x0000000006027984 */ /* 0x000e620000000a00 */
[----:B--2---:R-:W-:-:S06]  /*3a70*/  IMAD R4, R5, 0x8, R6 ;  /* 0x0000000805047824 */ /* 0x004fcc00078e0206 */
[----:B------:R-:W2:Y:S01]  /*3a80*/  LDS.64 R4, [R4] ;  /* 0x0000000004047984 */ /* 0x000ea20000000a00 */
[----:B-1----:R-:W-:-:S08]  /*3a90*/  DADD R2, R10, R2 ;  /* 0x000000000a027229 */ /* 0x002fd00000000002 */
[----:B--2---:R-:W-:-:S11]  /*3aa0*/  DADD R10, R2, R4 ;  /* 0x00000000020a7229 */ /* 0x004fd60000000004 */
.L_x_797:
[----:B------:R-:W-:-:S05]  /*3ab0*/  @!P1 IMAD R9, R9, UR7, RZ ;  /* 0x0000000709099c24 */ /* 0x000fca000f8e02ff */
[----:B------:R-:W-:-:S06]  /*3ac0*/  @!P1 LEA R2, R9, R0, 0x3 ;  /* 0x0000000009029211 */ /* 0x000fcc00078e18ff */
[----:B------:R-:W1:Y:S02]  /*3ad0*/  @!P1 LDS.64 R2, [R2] ;  /* 0x0000000002029984 */ /* 0x000e640000000a00 */
[----:B-1----:R-:W-:-:S11]  /*3ae0*/  @!P1 DADD R10, R10, R2 ;  /* 0x000000000a0a9229 */ /* 0x002fd60000000002 */
.L_x_795:
[----:B-1----:R1:W-:Y:S02]  /*3af0*/  STS.64 [R0], R10 ;  /* 0x0000000a00007388 */ /* 0x0023e40000000a00 */
.L_x_792:
[----:B------:R-:W2:Y:S01]  /*3b00*/  LDC.64 R2, c[0x0][0x3a8] ;  /* 0x0000ea00ff027b82 */ /* 0x000ea20000000a00 */
[----:B------:R-:W3:Y:S01]  /*3b10*/  LDCU.64 UR4, c[0x0][0x380] ;  /* 0x00007000ff0477ac */ /* 0x000ee20008000a00 */
[----:B------:R-:W-:Y:S02]  /*3b20*/  IMAD.MOV.U32 R15, RZ, RZ, RZ ;  /* 0x000000ffff0f7224 */ /* 0x000fe400078e00ff */
[----:B--2---:R-:W-:-:S04]  /*3b30*/  IMAD.WIDE.U32 R14, R2, UR8, R14 ;  /* 0x00000008020e7c25 */ /* 0x004fc8000f8e000e */
[----:B------:R-:W-:Y:S01]  /*3b40*/  IMAD R3, R3, UR8, R15 ;  /* 0x0000000803037c24 */ /* 0x000fe2000f8e020f */
[----:B---3--:R-:W-:-:S04]  /*3b50*/  LEA R2, P0, R14, UR4, 0x3 ;  /* 0x000000040e027c11 */ /* 0x008fc8000f8018ff */
[----:B------:R-:W-:-:S05]  /*3b60*/  LEA.HI.X R3, R14, UR5, R3, 0x3, P0 ;  /* 0x000000050e037c11 */ /* 0x000fca00080f1c03 */
[----:B0-----:R-:W-:Y:S01]  /*3b70*/  STG.E.64 desc[UR10][R2.64], R10 ;  /* 0x0000000a02007986 */ /* 0x001fe2000c101b0a */
[----:B------:R-:W-:Y:S05]  /*3b80*/  EXIT ;  /* 0x000000000000794d */ /* 0x000fea0003800000 */
        .weak           $__internal_16_$__cuda_sm20_div_s64
        .type           $__internal_16_$__cuda_sm20_div_s64,@function
        .size           $__internal_16_$__cuda_sm20_div_s64,($__internal_17_$__cuda_sm20_rem_s64 - $__internal_16_$__cuda_sm20_div_s64)
$__internal_16_$__cuda_sm20_div_s64:
[-C--:B------:R-:W-:Y:S02]  /*3b90*/  IADD3 R25, P1, PT, RZ, -R0.reuse, RZ ;  /* 0x80000000ff197210 */ /* 0x080fe40007f3e0ff */
[----:B------:R-:W-:Y:S02]  /*3ba0*/  ISETP.GE.AND P0, PT, R3, RZ, PT ;  /* 0x000000ff0300720c */ /* 0x000fe40003f06270 */
[-C--:B------:R-:W-:Y:S02]  /*3bb0*/  IADD3.X R10, PT, PT, RZ, ~R3.reuse, RZ, P1, !PT ;  /* 0x80000003ff0a7210 */ /* 0x080fe40000ffe4ff */
[----:B------:R-:W-:Y:S02]  /*3bc0*/  SEL R24, R25, R0, !P0 ;  /* 0x0000000019187207 */ /* 0x000fe40004000000 */
[----:B------:R-:W-:Y:S02]  /*3bd0*/  SEL R25, R10, R3, !P0 ;  /* 0x000000030a197207 */ /* 0x000fe40004000000 */
[----:B------:R-:W-:-:S02]  /*3be0*/  ISETP.LE.AND P3, PT, RZ, UR4, PT ;  /* 0x00000004ff007c0c */ /* 0x000fc4000bf63270 */
[----:B------:R-:W0:Y:S08]  /*3bf0*/  I2F.U64.RP R13, R24 ;  /* 0x00000018000d7312 */ /* 0x000e300000309000 */
[----:B0-----:R-:W0:Y:S02]  /*3c00*/  MUFU.RCP R11, R13 ;  /* 0x0000000d000b7308 */ /* 0x001e240000001000 */
[----:B0-----:R-:W-:-:S06]  /*3c10*/  IADD3 R11, PT, PT, R11, 0x1ffffffe, RZ ;  /* 0x1ffffffe0b0b7810 */ /* 0x001fcc0007ffe0ff */
[----:B------:R-:W0:Y:S02]  /*3c20*/  F2I.U64.TRUNC R34, R11 ;  /* 0x0000000b00227311 */ /* 0x000e24000020d800 */
[----:B0-----:R-:W-:-:S04]  /*3c30*/  IMAD.WIDE.U32 R40, R34, R24, RZ ;  /* 0x0000001822287225 */ /* 0x001fc800078e00ff */
[C---:B------:R-:W-:Y:S01]  /*3c40*/  IMAD R9, R34.reuse, R25, R41 ;  /* 0x0000001922097224 */ /* 0x040fe200078e0229 */
[----:B------:R-:W-:Y:S02]  /*3c50*/  IADD3 R12, P0, PT, RZ, -R40, RZ ;  /* 0x80000028ff0c7210 */ /* 0x000fe40007f1e0ff */
[----:B------:R-:W-:Y:S01]  /*3c60*/  MOV R41, R34 ;  /* 0x0000002200297202 */ /* 0x000fe20000000f00 */
[----:B------:R-:W-:Y:S02]  /*3c70*/  IMAD R10, R35, R24, R9 ;  /* 0x00000018230a7224 */ /* 0x000fe400078e0209 */
[----:B------:R-:W-:-:S04]  /*3c80*/  IMAD.HI.U32 R40, R34, R12, RZ ;  /* 0x0000000c22287227 */ /* 0x000fc800078e00ff */
[----:B------:R-:W-:-:S04]  /*3c90*/  IMAD.X R10, RZ, RZ, ~R10, P0 ;  /* 0x000000ffff0a7224 */ /* 0x000fc800000e0e0a */
        /* <DEDUP_REMOVED lines=8> */
[C---:B------:R-:W-:Y:S01]  /*3d20*/  IMAD R9, R13.reuse, R25, R35 ;  /* 0x000000190d097224 */ /* 0x040fe200078e0223 */
[----:B------:R-:W-:Y:S01]  /*3d30*/  IADD3 R11, P0, PT, RZ, -R34, RZ ;  /* 0x80000022ff0b7210 */ /* 0x000fe20007f1e0ff */
[----:B------:R-:W-:Y:S02]  /*3d40*/  IMAD.MOV.U32 R35, RZ, RZ, RZ ;  /* 0x000000ffff237224 */ /* 0x000fe400078e00ff */
[----:B------:R-:W-:Y:S02]  /*3d50*/  IMAD R9, R10, R24, R9 ;  /* 0x000000180a097224 */ /* 0x000fe400078e0209 */
[----:B------:R-:W-:-:S04]  /*3d60*/  IMAD.HI.U32 R12, R13, R11, RZ ;  /* 0x0000000b0d0c7227 */ /* 0x000fc800078e00ff */
[----:B------:R-:W-:-:S04]  /*3d70*/  IMAD.X R9, RZ, RZ, ~R9, P0 ;  /* 0x000000ffff097224 */ /* 0x000fc800000e0e09 */
[----:B------:R-:W-:-:S04]  /*3d80*/  IMAD.WIDE.U32 R12, P0, R13, R9, R12 ;  /* 0x000000090d0c7225 */ /* 0x000fc8000780000c */
[----:B------:R-:W-:Y:S01]  /*3d90*/  IMAD.HI.U32 R11, P1, R10, R11, R12 ;  /* 0x0000000b0a0b7227 */ /* 0x000fe2000782000c */
[----:B------:R-:W-:-:S03]  /*3da0*/  IADD3 R13, P4, PT, RZ, -R30, RZ ;  /* 0x8000001eff0d7210 */ /* 0x000fc60007f9e0ff */
[CC--:B------:R-:W-:Y:S01]  /*3db0*/  IMAD R12, R10.reuse, R9.reuse, RZ ;  /* 0x000000090a0c7224 */ /* 0x0c0fe200078e02ff */
[----:B------:R-:W-:Y:S01]  /*3dc0*/  SEL R13, R13, R30, !P3 ;  /* 0x0000001e0d0d7207 */ /* 0x000fe20005800000 */
[----:B------:R-:W-:-:S03]  /*3dd0*/  IMAD.HI.U32 R9, R10, R9, RZ ;  /* 0x000000090a097227 */ /* 0x000fc600078e00ff */
[----:B------:R-:W-:Y:S02]  /*3de0*/  IADD3 R12, P2, PT, R12, R11, RZ ;  /* 0x0000000b0c0c7210 */ /* 0x000fe40007f5e0ff */
[----:B------:R-:W-:Y:S02]  /*3df0*/  IADD3.X R11, PT, PT, RZ, ~UR4, RZ, P4, !PT ;  /* 0x80000004ff0b7c10 */ /* 0x000fe4000a7fe4ff */
[----:B------:R-:W-:Y:S01]  /*3e00*/  IADD3.X R10, PT, PT, R9, R10, RZ, P0, !PT ;  /* 0x0000000a090a7210 */ /* 0x000fe200007fe4ff */
[----:B------:R-:W-:Y:S01]  /*3e10*/  IMAD.HI.U32 R34, R12, R13, RZ ;  /* 0x0000000d0c227227 */ /* 0x000fe200078e00ff */
[----:B------:R-:W-:Y:S02]  /*3e20*/  SEL R11, R11, UR4, !P3 ;  /* 0x000000040b0b7c07 */ /* 0x000fe4000d800000 */
[----:B------:R-:W-:-:S03]  /*3e30*/  IADD3.X R10, PT, PT, RZ, RZ, R10, P2, P1 ;  /* 0x000000ffff0a7210 */ /* 0x000fc600017e240a */
[----:B------:R-:W-:-:S04]  /*3e40*/  IMAD.WIDE.U32 R34, R12, R11, R34 ;  /* 0x0000000b0c227225 */ /* 0x000fc800078e0022 */
[C---:B------:R-:W-:Y:S02]  /*3e50*/  IMAD R9, R10.reuse, R11, RZ ;  /* 0x0000000b0a097224 */ /* 0x040fe400078e02ff */
[----:B------:R-:W-:-:S04]  /*3e60*/  IMAD.HI.U32 R12, P0, R10, R13, R34 ;  /* 0x0000000d0a0c7227 */ /* 0x000fc80007800022 */
[----:B------:R-:W-:Y:S01]  /*3e70*/  IMAD.HI.U32 R10, R10, R11, RZ ;  /* 0x0000000b0a0a7227 */ /* 0x000fe200078e00ff */
[----:B------:R-:W-:-:S04]  /*3e80*/  IADD3 R9, P1, PT, R9, R12, RZ ;  /* 0x0000000c09097210 */ /* 0x000fc80007f3e0ff */
[----:B------:R-:W-:Y:S01]  /*3e90*/  IADD3.X R10, PT, PT, R10, RZ, RZ, P0, !PT ;  /* 0x000000ff0a0a7210 */ /* 0x000fe200007fe4ff */
[----:B------:R-:W-:-:S03]  /*3ea0*/  IMAD.WIDE.U32 R34, R9, R24, RZ ;  /* 0x0000001809227225 */ /* 0x000fc600078e00ff */
[----:B------:R-:W-:Y:S01]  /*3eb0*/  IADD3.X R10, PT, PT, RZ, R10, RZ, P1, !PT ;  /* 0x0000000aff0a7210 */ /* 0x000fe20000ffe4ff */
[----:B------:R-:W-:Y:S01]  /*3ec0*/  IMAD R33, R9, R25, R35 ;  /* 0x0000001909217224 */ /* 0x000fe200078e0223 */
[----:B------:R-:W-:-:S03]  /*3ed0*/  IADD3 R13, P1, PT, -R34, R13, RZ ;  /* 0x0000000d220d7210 */ /* 0x000fc60007f3e1ff */
[-C--:B------:R-:W-:Y:S01]  /*3ee0*/  IMAD R12, R10, R24.reuse, R33 ;  /* 0x000000180a0c7224 */ /* 0x080fe200078e0221 */
[----:B------:R-:W-:-:S03]  /*3ef0*/  ISETP.GE.U32.AND P0, PT, R13, R24, PT ;  /* 0x000000180d00720c */ /* 0x000fc60003f06070 */
[----:B------:R-:W-:Y:S01]  /*3f00*/  IMAD.X R11, R11, 0x1, ~R12, P1 ;  /* 0x000000010b0b7824 */ /* 0x000fe200008e0e0c */
[----:B------:R-:W-:-:S04]  /*3f10*/  IADD3 R34, P1, PT, R13, -R24, RZ ;  /* 0x800000180d227210 */ /* 0x000fc80007f3e0ff */
[CC--:B------:R-:W-:Y:S02]  /*3f20*/  ISETP.GE.U32.AND.EX P0, PT, R11.reuse, R25.reuse, PT, P0 ;  /* 0x000000190b00720c */ /* 0x0c0fe40003f06100 */
[----:B------:R-:W-:Y:S02]  /*3f30*/  IADD3.X R26, PT, PT, R11, ~R25, RZ, P1, !PT ;  /* 0x800000190b1a7210 */ /* 0x000fe40000ffe4ff */
[----:B------:R-:W-:Y:S02]  /*3f40*/  IADD3 R12, P1, PT, R9, 0x1, RZ ;  /* 0x00000001090c7810 */ /* 0x000fe40007f3e0ff */
[----:B------:R-:W-:Y:S02]  /*3f50*/  SEL R13, R34, R13, P0 ;  /* 0x0000000d220d7207 */ /* 0x000fe40000000000 */
[----:B------:R-:W-:Y:S02]  /*3f60*/  IADD3.X R33, PT, PT, RZ, R10, RZ, P1, !PT ;  /* 0x0000000aff217210 */ /* 0x000fe40000ffe4ff */
[----:B------:R-:W-:-:S02]  /*3f70*/  SEL R12, R12, R9, P0 ;  /* 0x000000090c0c7207 */ /* 0x000fc40000000000 */
[----:B------:R-:W-:Y:S02]  /*3f80*/  SEL R11, R26, R11, P0 ;  /* 0x0000000b1a0b7207 */ /* 0x000fe40000000000 */
[----:B------:R-:W-:Y:S02]  /*3f90*/  ISETP.GE.U32.AND P1, PT, R13, R24, PT ;  /* 0x000000180d00720c */ /* 0x000fe40003f26070 */
[----:B------:R-:W-:Y:S02]  /*3fa0*/  SEL R33, R33, R10, P0 ;  /* 0x0000000a21217207 */ /* 0x000fe40000000000 */
[----:B------:R-:W-:Y:S02]  /*3fb0*/  IADD3 R9, P2, PT, R12, 0x1, RZ ;  /* 0x000000010c097810 */ /* 0x000fe40007f5e0ff */
[----:B------:R-:W-:Y:S02]  /*3fc0*/  ISETP.GE.U32.AND.EX P0, PT, R11, R25, PT, P1 ;  /* 0x000000190b00720c */ /* 0x000fe40003f06110 */
[----:B------:R-:W-:Y:S01]  /*3fd0*/  LOP3.LUT R11, R3, UR4, RZ, 0x3c, !PT ;  /* 0x00000004030b7c12 */ /* 0x000fe2000f8e3cff */
[----:B------:R-:W-:Y:S01]  /*3fe0*/  IMAD.X R10, RZ, RZ, R33, P2 ;  /* 0x000000ffff0a7224 */ /* 0x000fe200010e0621 */
[----:B------:R-:W-:-:S02]  /*3ff0*/  SEL R9, R9, R12, P0 ;  /* 0x0000000c09097207 */ /* 0x000fc40000000000 */
[----:B------:R-:W-:Y:S02]  /*4000*/  ISETP.GE.AND P1, PT, R11, RZ, PT ;  /* 0x000000ff0b00720c */ /* 0x000fe40003f26270 */
[----:B------:R-:W-:Y:S02]  /*4010*/  SEL R33, R10, R33, P0 ;  /* 0x000000210a217207 */ /* 0x000fe40000000000 */
[-C--:B------:R-:W-:Y:S02]  /*4020*/  IADD3 R10, P2, PT, RZ, -R9.reuse, RZ ;  /* 0x80000009ff0a7210 */ /* 0x080fe40007f5e0ff */
[----:B------:R-:W-:Y:S02]  /*4030*/  ISETP.NE.U32.AND P0, PT, R0, RZ, PT ;  /* 0x000000ff0000720c */ /* 0x000fe40003f05070 */
[----:B------:R-:W-:Y:S01]  /*4040*/  SEL R10, R10, R9, !P1 ;  /* 0x000000090a0a7207 */ /* 0x000fe20004800000 */
[----:B------:R-:W-:Y:S01]  /*4050*/  HFMA2 R9, -RZ, RZ, 0, 0 ;  /* 0x00000000ff097431 */ /* 0x000fe200000001ff */
[----:B------:R-:W-:-:S02]  /*4060*/  IADD3.X R0, PT, PT, RZ, ~R33, RZ, P2, !PT ;  /* 0x80000021ff007210 */ /* 0x000fc400017fe4ff */
[----:B------:R-:W-:Y:S02]  /*4070*/  ISETP.NE.AND.EX P0, PT, R3, RZ, PT, P0 ;  /* 0x000000ff0300720c */ /* 0x000fe40003f05300 */
[----:B------:R-:W-:Y:S02]  /*4080*/  SEL R0, R0, R33, !P1 ;  /* 0x0000002100007207 */ /* 0x000fe40004800000 */
[----:B------:R-:W-:Y:S02]  /*4090*/  SEL R10, R10, 0xffffffff, P0 ;  /* 0xffffffff0a0a7807 */ /* 0x000fe40000000000 */
[----:B------:R-:W-:Y:S01]  /*40a0*/  SEL R0, R0, 0xffffffff, P0 ;  /* 0xffffffff00007807 */ /* 0x000fe20000000000 */
[----:B------:R-:W-:Y:S06]  /*40b0*/  RET.REL.NODEC R8 `(contiguous_logsumexp3_f64) ;  /* 0xffffffbc08d07950 */ /* 0x000fec0003c3ffff */
        .weak           $__internal_17_$__cuda_sm20_rem_s64
        .type           $__internal_17_$__cuda_sm20_rem_s64,@function
        .size           $__internal_17_$__cuda_sm20_rem_s64,(.L_x_30333 - $__internal_17_$__cuda_sm20_rem_s64)
$__internal_17_$__cuda_sm20_rem_s64:
        /* <DEDUP_REMOVED lines=10> */
[----:B------:R-:W-:Y:S01]  /*4160*/  IMAD R17, R12, R11, R17 ;  /* 0x0000000b0c117224 */ /* 0x000fe200078e0211 */
[----:B------:R-:W-:-:S03]  /*4170*/  IADD3 R19, P0, PT, RZ, -R16, RZ ;  /* 0x80000010ff137210 */ /* 0x000fc60007f1e0ff */
[----:B------:R-:W-:Y:S02]  /*4180*/  IMAD R17, R13, R10, R17 ;  /* 0x0000000a0d117224 */ /* 0x000fe400078e0211 */
[----:B------:R-:W-:-:S03]  /*4190*/  IMAD.HI.U32 R16, R12, R19, RZ ;  /* 0x000000130c107227 */ /* 0x000fc600078e00ff */
[----:B------:R-:W-:Y:S01]  /*41a0*/  IADD3.X R21, PT, PT, RZ, ~R17, RZ, P0, !PT ;  /* 0x80000011ff157210 */ /* 0x000fe200007fe4ff */
[----:B------:R-:W-:-:S04]  /*41b0*/  IMAD.MOV.U32 R17, RZ, RZ, R12 ;  /* 0x000000ffff117224 */ /* 0x000fc800078e000c */
        /* <DEDUP_REMOVED lines=12> */
[----:B------:R-:W-:Y:S02]  /*4280*/  IADD3.X R12, PT, PT, RZ, ~R13, RZ, P0, !PT ;  /* 0x8000000dff0c7210 */ /* 0x000fe400007fe4ff */
[----:B------:R-:W-:-:S03]  /*4290*/  MOV R13, RZ ;  /* 0x000000ff000d7202 */ /* 0x000fc60000000f00 */
[----:B------:R-:W-:-:S04]  /*42a0*/  IMAD.WIDE.U32 R16, P0, R17, R12, R16 ;  /* 0x0000000c11107225 */ /* 0x000fc80007800010 */
[C---:B------:R-:W-:Y:S02]  /*42b0*/  IMAD R18, R3.reuse, R12, RZ ;  /* 0x0000000c03127224 */ /* 0x040fe400078e02ff */
[----:B------:R-:W-:-:S04]  /*42c0*/  IMAD.HI.U32 R17, P1, R3, R19, R16 ;  /* 0x0000001303117227 */ /* 0x000fc80007820010 */
        /* <DEDUP_REMOVED lines=33> */
[----:B------:R-:W-:Y:S06]  /*44e0*/  RET.REL.NODEC R8 `(contiguous_logsumexp3_f64) ;  /* 0xffffffb808c47950 */ /* 0x000fec0003c3ffff */
.L_x_798:
        /* <DEDUP_REMOVED lines=9> */
.L_x_30333:


//--------------------- .text.contiguous_logsumexp22_f64 --------------------------
	.section	.text.contiguous_logsumexp22_f64,"ax",@progbits
	.align	128
        .global         contiguous_logsumexp22_f64
        .type           contiguous_logsumexp22_f64,@function
        .size           contiguous_logsumexp22_f64,(.L_x_30970 - contiguous_logsumexp22_f64)
        .other          contiguous_logsumexp22_f64,@"STO_CUDA_ENTRY STV_DEFAULT"
contiguous_logsumexp22_f64:
.text.contiguous_logsumexp22_f64:
        /* <DEDUP_REMOVED lines=16> */
[----:B------:R1:W-:Y:S01]  /*0100*/  STS.64 [R2], RZ ;  /* 0x000000ff02007388 */ /* 0x0003e20000000a00 */
[----:B0-----:R-:W-:Y:S05]  /*0110*/  @P0 EXIT ;  /* 0x000000000000094d */ /* 0x001fea0003800000 */
[----:B------:R-:W0:Y:S01]  /*0120*/  LDC.64 R10, c[0x0][0x398] ;  /* 0x0000e600ff0a7b82 */ /* 0x000e220000000a00 */
[----:B--2---:R-:W-:Y:S01]  /*0130*/  IMAD R5, R3, UR6, RZ ;  /* 0x0000000603057c24 */ /* 0x004fe2000f8e02ff */
[----:B------:R-:W2:Y:S01]  /*0140*/  LDCU.64 UR14, c[0x0][0x358] ;  /* 0x00006b00ff0e77ac */ /* 0x000ea20008000a00 */
[----:B------:R-:W-:Y:S02]  /*0150*/  BSSY.RECONVERGENT B0, `(.L_x_799) ;  /* 0x0000025000007945 */ /* 0x000fe40003800200 */
[----:B------:R-:W-:-:S04]  /*0160*/  IMAD R4, R5, 0x2, R0 ;  /* 0x0000000205047824 */ /* 0x000fc800078e0200 */
[----:B------:R-:W-:-:S05]  /*0170*/  IMAD.IADD R6, R4, 0x1, R3 ;  /* 0x0000000104067824 */ /* 0x000fca00078e0203 */
[----:B0-----:R-:W-:-:S04]  /*0180*/  ISETP.GE.U32.AND P0, PT, R6, R10, PT ;  /* 0x0000000a0600720c */ /* 0x001fc80003f06070 */
[----:B------:R-:W-:-:S13]  /*0190*/  ISETP.GE.U32.AND.EX P0, PT, RZ, R11, PT, P0 ;  /* 0x0000000bff00720c */ /* 0x000fda0003f06100 */
[----:B--2---:R-:W-:Y:S05]  /*01a0*/  @P0 BRA `(.L_x_800) ;  /* 0x0000000000480947 */ /* 0x004fea0003800000 */
[----:B------:R-:W0:Y:S01]  /*01b0*/  LDCU.64 UR4, c[0x0][0x388] ;  /* 0x00007100ff0477ac */ /* 0x000e220008000a00 */
[C---:B------:R-:W-:Y:S02]  /*01c0*/  IMAD R8, R10.reuse, UR9, RZ ;  /* 0x000000090a087c24 */ /* 0x040fe4000f8e02ff */
[----:B------:R-:W-:Y:S02]  /*01d0*/  IMAD.MOV.U32 R5, RZ, RZ, RZ ;  /* 0x000000ffff057224 */ /* 0x000fe400078e00ff */
        /* <DEDUP_REMOVED lines=9> */
[----:B------:R-:W-:-:S03]  /*0270*/  LEA.HI.X R11, R6, UR5, R5, 0x3, P1 ;  /* 0x00000005060b7c11 */ /* 0x000fc600088f1c05 */
[----:B------:R-:W2:Y:S04]  /*0280*/  LDG.E.64 R4, desc[UR14][R8.64] ;  /* 0x0000000e08047981 */ /* 0x000ea8000c1e1b00 */
[----:B------:R-:W2:Y:S02]  /*0290*/  LDG.E.64 R6, desc[UR14][R10.64] ;  /* 0x0000000e0a067981 */ /* 0x000ea4000c1e1b00 */
[----:B--2---:R-:W-:-:S07]  /*02a0*/  DADD R4, R4, R6 ;  /* 0x0000000004047229 */ /* 0x004fce0000000006 */
[----:B------:R0:W-:Y:S01]  /*02b0*/  STS.64 [R2], R4 ;  /* 0x0000000402007388 */ /* 0x0001e20000000a00 */
[----:B------:R-:W-:Y:S05]  /*02c0*/  BRA `(.L_x_801) ;  /* 0x0000000000347947 */ /* 0x000fea0003800000 */
.L_x_800:
[----:B------:R-:W-:-:S04]  /*02d0*/  ISETP.GE.U32.AND P0, PT, R4, R10, PT ;  /* 0x0000000a0400720c */ /* 0x000fc80003f06070 */
[----:B------:R-:W-:-:S13]  /*02e0*/  ISETP.GE.U32.AND.EX P0, PT, RZ, R11, PT, P0 ;  /* 0x0000000bff00720c */ /* 0x000fda0003f06100 */
[----:B------:R-:W-:Y:S05]  /*02f0*/  @P0 BRA `(.L_x_801) ;  /* 0x0000000000280947 */ /* 0x000fea0003800000 */
[----:B------:R-:W0:Y:S01]  /*0300*/  LDCU.64 UR4, c[0x0][0x388] ;  /* 0x00007100ff0477ac */ /* 0x000e220008000a00 */
[C---:B------:R-:W-:Y:S02]  /*0310*/  IMAD R6, R10.reuse, UR9, RZ ;  /* 0x000000090a067c24 */ /* 0x040fe4000f8e02ff */
[----:B------:R-:W-:Y:S02]  /*0320*/  IMAD.MOV.U32 R5, RZ, RZ, RZ ;  /* 0x000000ffff057224 */ /* 0x000fe400078e00ff */
[----:B------:R-:W-:Y:S02]  /*0330*/  IMAD R11, R11, UR8, R6 ;  /* 0x000000080b0b7c24 */ /* 0x000fe4000f8e0206 */
[----:B------:R-:W-:-:S04]  /*0340*/  IMAD.WIDE.U32 R4, R10, UR8, R4 ;  /* 0x000000080a047c25 */ /* 0x000fc8000f8e0004 */
[----:B------:R-:W-:Y:S01]  /*0350*/  IMAD.IADD R11, R5, 0x1, R11 ;  /* 0x00000001050b7824 */ /* 0x000fe200078e020b */
[----:B0-----:R-:W-:-:S04]  /*0360*/  LEA R6, P0, R4, UR4, 0x3 ;  /* 0x0000000404067c11 */ /* 0x001fc8000f8018ff */
[----:B------:R-:W-:-:S06]  /*0370*/  LEA.HI.X R7, R4, UR5, R11, 0x3, P0 ;  /* 0x0000000504077c11 */ /* 0x000fcc00080f1c0b */
[----:B------:R-:W2:Y:S04]  /*0380*/  LDG.E.64 R6, desc[UR14][R6.64] ;  /* 0x0000000e06067981 */ /* 0x000ea8000c1e1b00 */
[----:B--2---:R2:W-:Y:S02]  /*0390*/  STS.64 [R2], R6 ;  /* 0x0000000602007388 */ /* 0x0045e40000000a00 */
.L_x_801:
[----:B------:R-:W-:Y:S05]  /*03a0*/  BSYNC.RECONVERGENT B0 ;  /* 0x0000000000007941 */ /* 0x000fea0003800200 */
.L_x_799:
[----:B------:R-:W-:Y:S01]  /*03b0*/  BAR.SYNC.DEFER_BLOCKING 0x0 ;  /* 0x0000000000007b1d */ /* 0x000fe20000010000 */
[----:B------:R-:W-:Y:S02]  /*03c0*/  ISETP.GE.U32.AND P1, PT, R3, 0x42, PT ;  /* 0x000000420300780c */ /* 0x000fe40003f26070 */
[----:B------:R-:W-:-:S11]  /*03d0*/  ISETP.GT.U32.AND P0, PT, R0, 0x1f, PT ;  /* 0x0000001f0000780c */ /* 0x000fd60003f04070 */
[----:B------:R-:W-:Y:S05]  /*03e0*/  @!P1 BRA `(.L_x_802) ;  /* 0x00000000002c9947 */ /* 0x000fea0003800000 */
.L_x_803:
[----:B------:R-:W-:-:S04]  /*03f0*/  SHF.R.U32.HI R9, RZ, 0x1, R3 ;  /* 0x00000001ff097819 */ /* 0x000fc80000011603 */
[----:B------:R-:W-:-:S13]  /*0400*/  ISETP.GE.U32.AND P1, PT, R0, R9, PT ;  /* 0x000000090000720c */ /* 0x000fda0003f26070 */
[----:B--2---:R-:W-:Y:S01]  /*0410*/  @!P1 IMAD R6, R9, 0x8, R2 ;  /* 0x0000000809069824 */ /* 0x004fe200078e0202 */
[----:B0-----:R-:W-:Y:S05]  /*0420*/  @!P1 LDS.64 R4, [R2] ;  /* 0x0000000002049984 */ /* 0x001fea0000000a00 */
[----:B------:R-:W0:Y:S02]  /*0430*/  @!P1 LDS.64 R6, [R6] ;  /* 0x0000000006069984 */ /* 0x000e240000000a00 */
[----:B0-----:R-:W-:-:S07]  /*0440*/  @!P1 DADD R4, R4, R6 ;  /* 0x0000000004049229 */ /* 0x001fce0000000006 */
[----:B------:R3:W-:Y:S01]  /*0450*/  @!P1 STS.64 [R2], R4 ;  /* 0x0000000402009388 */ /* 0x0007e20000000a00 */
[----:B------:R-:W-:Y:S01]  /*0460*/  BAR.SYNC.DEFER_BLOCKING 0x0 ;  /* 0x0000000000007b1d */ /* 0x000fe20000010000 */
[----:B------:R-:W-:Y:S02]  /*0470*/  ISETP.GT.U32.AND P1, PT, R3, 0x83, PT ;  /* 0x000000830300780c */ /* 0x000fe40003f24070 */
[----:B------:R-:W-:-:S11]  /*0480*/  MOV R3, R9 ;  /* 0x0000000900037202 */ /* 0x000fd60000000f00 */
[----:B---3--:R-:W-:Y:S05]  /*0490*/  @P1 BRA `(.L_x_803) ;  /* 0xfffffffc00d41947 */ /* 0x008fea000383ffff */
.L_x_802:
[----:B------:R-:W-:Y:S05]  /*04a0*/  @P0 EXIT ;  /* 0x000000000000094d */ /* 0x000fea0003800000 */
[----:B0-----:R-:W-:Y:S01]  /*04b0*/  LDS.64 R4, [R2] ;  /* 0x0000000002047984 */ /* 0x001fe20000000a00 */
[----:B------:R-:W-:-:S03]  /*04c0*/  ISETP.NE.AND P0, PT, R0, RZ, PT ;  /* 0x000000ff0000720c */ /* 0x000fc60003f05270 */
[----:B--2---:R-:W0:Y:S02]  /*04d0*/  LDS.64 R6, [R2+0x100] ;  /* 0x0001000002067984 */ /* 0x004e240000000a00 */
[----:B0-----:R-:W-:-:S07]  /*04e0*/  DADD R4, R4, R6 ;  /* 0x0000000004047229 */ /* 0x001fce0000000006 */
[----:B------:R-:W-:Y:S04]  /*04f0*/  STS.64 [R2], R4 ;  /* 0x0000000402007388 */ /* 0x000fe80000000a00 */
[----:B------:R-:W-:Y:S04]  /*0500*/  LDS.64 R6, [R2] ;  /* 0x0000000002067984 */ /* 0x000fe80000000a00 */
[----:B------:R-:W0:Y:S02]  /*0510*/  LDS.64 R8, [R2+0x80] ;  /* 0x0000800002087984 */ /* 0x000e240000000a00 */
        /* <DEDUP_REMOVED lines=17> */
[----:B------:R0:W-:Y:S01]  /*0630*/  STS.64 [R2], R6 ;  /* 0x0000000602007388 */ /* 0x0001e20000000a00 */
[----:B------:R-:W-:Y:S05]  /*0640*/  @P0 EXIT ;  /* 0x000000000000094d */ /* 0x000fea0003800000 */
[----:B------:R-:W2:Y:S01]  /*0650*/  S2UR UR5, SR_CgaCtaId ;  /* 0x00000000000579c3 */ /* 0x000ea20000008800 */
[----:B------:R-:W-:Y:S01]  /*0660*/  UMOV UR4, 0x400 ;  /* 0x0000040000047882 */ /* 0x000fe20000000000 */
[----:B------:R-:W3:Y:S01]  /*0670*/  LDCU.64 UR10, c[0x0][0x3a8] ;  /* 0x00007500ff0a77ac */ /* 0x000ee20008000a00 */
[----:B------:R-:W4:Y:S01]  /*0680*/  LDCU.64 UR12, c[0x0][0x380] ;  /* 0x00007000ff0c77ac */ /* 0x000f220008000a00 */
[----:B---3--:R-:W-:Y:S02]  /*0690*/  UIMAD UR7, UR9, UR10, URZ ;  /* 0x0000000a090772a4 */ /* 0x008fe4000f8e02ff */
[----:B--2---:R-:W-:-:S03]  /*06a0*/  ULEA UR4, UR5, UR4, 0x18 ;  /* 0x0000000405047291 */ /* 0x004fc6000f8ec0ff */
[----:B------:R-:W-:-:S06]  /*06b0*/  UMOV UR5, URZ ;  /* 0x000000ff00057c82 */ /* 0x000fcc0008000000 */
[----:B01----:R-:W0:Y:S01]  /*06c0*/  LDS.64 R2, [UR4] ;  /* 0x00000004ff027984 */ /* 0x003e220008000a00 */
[----:B------:R-:W-:Y:S02]  /*06d0*/  UMOV UR4, UR6 ;  /* 0x0000000600047c82 */ /* 0x000fe40008000000 */
[----:B------:R-:W-:Y:S02]  /*06e0*/  UIMAD.WIDE.U32 UR4, UR8, UR10, UR4 ;  /* 0x0000000a080472a5 */ /* 0x000fe4000f8e0004 */
[----:B------:R-:W-:Y:S02]  /*06f0*/  UIMAD UR10, UR8, UR11, UR7 ;  /* 0x0000000b080a72a4 */ /* 0x000fe4000f8e0207 */
[----:B----4-:R-:W-:Y:S02]  /*0700*/  ULEA UR7, UP0, UR4, UR12, 0x3 ;  /* 0x0000000c04077291 */ /* 0x010fe4000f8018ff */
[----:B------:R-:W-:-:S04]  /*0710*/  UIADD3 UR5, UPT, UPT, UR5, UR10, URZ ;  /* 0x0000000a05057290 */ /* 0x000fc8000fffe0ff */
[----:B------:R-:W-:Y:S01]  /*0720*/  ULEA.HI.X UR4, UR4, UR13, UR5, 0x3, UP0 ;  /* 0x0000000d04047291 */ /* 0x000fe200080f1c05 */
[----:B------:R-:W-:-:S05]  /*0730*/  IMAD.U32 R4, RZ, RZ, UR7 ;  /* 0x00000007ff047e24 */ /* 0x000fca000f8e00ff */
[----:B------:R-:W-:-:S05]  /*0740*/  IMAD.U32 R5, RZ, RZ, UR4 ;  /* 0x00000004ff057e24 */ /* 0x000fca000f8e00ff */
[----:B0-----:R-:W-:Y:S01]  /*0750*/  STG.E.64 desc[UR14][R4.64], R2 ;  /* 0x0000000204007986 */ /* 0x001fe2000c101b0e */
[----:B------:R-:W-:Y:S05]  /*0760*/  EXIT ;  /* 0x000000000000794d */ /* 0x000fea0003800000 */
.L_x_804:
        /* <DEDUP_REMOVED lines=9> */
.L_x_30970:


//--------------------- .text.contiguous_logsumexp2_f64 --------------------------
	.section	.text.contiguous_logsumexp2_f64,"ax",@progbits
	.align	128
        .global         contiguous_logsumexp2_f64
        .type           contiguous_logsumexp2_f64,@function
        .size           contiguous_logsumexp2_f64,(.L_x_30335 - contiguous_logsumexp2_f64)
        .other          contiguous_logsumexp2_f64,@"STO_CUDA_ENTRY STV_DEFAULT"
contiguous_logsumexp2_f64:
.text.contiguous_logsumexp2_f64:
        /* <DEDUP_REMOVED lines=16> */
[----:B------:R1:W-:Y:S01]  /*0100*/  STS.64 [R4], RZ ;  /* 0x000000ff04007388 */ /* 0x0003e20000000a00 */
        /* <DEDUP_REMOVED lines=17> */
[C---:B------:R-:W-:Y:S02]  /*0220*/  IMAD R0, R14.reuse, UR9, RZ ;  /* 0x000000090e007c24 */ /* 0x040fe4000f8e02ff */
[----:B------:R-:W-:Y:S02]  /*0230*/  HFMA2 R19, -RZ, RZ, 0, 0 ;  /* 0x00000000ff137431 */ /* 0x000fe400000001ff */
[----:B------:R-:W-:Y:S01]  /*0240*/  IMAD.MOV.U32 R13, RZ, RZ, RZ ;  /* 0x000000ffff0d7224 */ /* 0x000fe200078e00ff */
[----:B------:R-:W-:Y:S01]  /*0250*/  MOV R2, RZ ;  /* 0x000000ff00027202 */ /* 0x000fe20000000f00 */
[----:B------:R-:W-:Y:S02]  /*0260*/  IMAD R15, R15, UR8, R0 ;  /* 0x000000080f0f7c24 */ /* 0x000fe4000f8e0200 */
[----:B------:R-:W-:-:S04]  /*0270*/  IMAD.WIDE.U32 R12, R14, UR8, R12 ;  /* 0x000000080e0c7c25 */ /* 0x000fc8000f8e000c */
[----:B------:R-:W-:-:S04]  /*0280*/  IMAD.WIDE.U32 R8, R14, UR8, R10 ;  /* 0x000000080e087c25 */ /* 0x000fc8000f8e000a */
[----:B------:R-:W-:Y:S02]  /*0290*/  IMAD.MOV.U32 R0, RZ, RZ, RZ ;  /* 0x000000ffff007224 */ /* 0x000fe400078e00ff */
[----:B------:R-:W-:Y:S01]  /*02a0*/  IMAD.MOV.U32 R20, RZ, RZ, RZ ;  /* 0x000000ffff147224 */ /* 0x000fe200078e00ff */
[----:B------:R-:W-:Y:S06]  /*02b0*/  @!P0 BRA `(.L_x_807) ;  /* 0x0000002c00a88947 */ /* 0x000fec0003800000 */
[----:B------:R-:W-:Y:S01]  /*02c0*/  MOV R10, R7 ;  /* 0x00000007000a7202 */ /* 0x000fe20000000f00 */
[----:B------:R-:W-:Y:S01]  /*02d0*/  IMAD.IADD R7, R9, 0x1, R15 ;  /* 0x0000000109077824 */ /* 0x000fe200078e020f */
[----:B------:R-:W-:Y:S01]  /*02e0*/  IADD3 R9, PT, PT, R15, R13, RZ ;  /* 0x0000000d0f097210 */ /* 0x000fe20007ffe0ff */
[----:B------:R-:W-:Y:S01]  /*02f0*/  IMAD.MOV.U32 R18, RZ, RZ, R12 ;  /* 0x000000ffff127224 */ /* 0x000fe200078e000c */
[----:B------:R-:W-:Y:S01]  /*0300*/  ISETP.GE.U32.AND P0, PT, R10, 0x3, PT ;  /* 0x000000030a00780c */ /* 0x000fe20003f06070 */
[----:B------:R-:W-:Y:S01]  /*0310*/  IMAD.MOV.U32 R20, RZ, RZ, RZ ;  /* 0x000000ffff147224 */ /* 0x000fe200078e00ff */
[----:B------:R-:W-:Y:S01]  /*0320*/  MOV R19, RZ ;  /* 0x000000ff00137202 */ /* 0x000fe20000000f00 */
        /* <DEDUP_REMOVED lines=9> */
[----:B------:R-:W2:Y:S05]  /*03c0*/  LDC.64 R14, c[0x0][0x398] ;  /* 0x0000e600ff0e7b82 */ /* 0x000eaa0000000a00 */
.L_x_833:
[----:B------:R-:W-:-:S05]  /*03d0*/  IADD3 R21, PT, PT, R10, 0x1, RZ ;  /* 0x000000010a157810 */ /* 0x000fca0007ffe0ff */
[----:B0-----:R-:W-:-:S06]  /*03e0*/  IMAD.WIDE.U32 R34, R21, 0x8, R16 ;  /* 0x0000000815227825 */ /* 0x001fcc00078e0010 */
[----:B------:R-:W3:Y:S01]  /*03f0*/  LDG.E.64 R34, desc[UR14][R34.64] ;  /* 0x0000000e22227981 */ /* 0x000ee2000c1e1b00 */
[----:B------:R-:W-:Y:S01]  /*0400*/  VIADD R11, R11, 0x4 ;  /* 0x000000040b0b7836 */ /* 0x000fe20000000000 */
[----:B------:R-:W-:Y:S04]  /*0410*/  BSSY.RECONVERGENT B1, `(.L_x_809) ;  /* 0x000002c000017945 */ /* 0x000fe80003800200 */
[----:B------:R-:W-:Y:S02]  /*0420*/  ISETP.NE.AND P2, PT, R11, RZ, PT ;  /* 0x000000ff0b00720c */ /* 0x000fe40003f45270 */
[----:B---3--:R-:W-:-:S04]  /*0430*/  LOP3.LUT R6, R7, R35, RZ, 0xfc, !PT ;  /* 0x0000002307067212 */ /* 0x008fc800078efcff */
        /* <DEDUP_REMOVED lines=25> */
.L_x_810:
[----:B------:R-:W-:Y:S01]  /*05d0*/  MOV R29, R8 ;  /* 0x00000008001d7202 */ /* 0x000fe20000000f00 */
[----:B------:R-:W-:Y:S01]  /*05e0*/  IMAD.MOV.U32 R12, RZ, RZ, R7 ;  /* 0x000000ffff0c7224 */ /* 0x000fe200078e0007 */
[----:B------:R-:W-:Y:S01]  /*05f0*/  MOV R13, R34 ;  /* 0x00000022000d7202 */ /* 0x000fe20000000f00 */
[----:B------:R-:W-:Y:S01]  /*0600*/  IMAD.MOV.U32 R24, RZ, RZ, R35 ;  /* 0x000000ffff187224 */ /* 0x000fe200078e0023 */
[----:B------:R-:W-:-:S07]  /*0610*/  MOV R6, 0x630 ;  /* 0x0000063000067802 */ /* 0x000fce0000000f00 */
[----:B-12---:R-:W-:Y:S05]  /*0620*/  CALL.REL.NOINC `($__internal_18_$__cuda_sm20_div_s64) ;  /* 0x0000007000087944 */ /* 0x006fea0003c00000 */
        /* <DEDUP_REMOVED lines=10> */
.L_x_811:
[----:B------:R-:W-:Y:S05]  /*06d0*/  BSYNC.RECONVERGENT B1 ;  /* 0x0000000000017941 */ /* 0x000fea0003800200 */
.L_x_809:
[----:B--2---:R-:W-:-:S06]  /*06e0*/  IMAD.WIDE.U32 R40, R21, 0x8, R14 ;  /* 0x0000000815287825 */ /* 0x004fcc00078e000e */
[----:B------:R-:W2:Y:S01]  /*06f0*/  LDG.E.64 R40, desc[UR14][R40.64] ;  /* 0x0000000e28287981 */ /* 0x000ea2000c1e1b00 */
[----:B------:R-:W-:Y:S01]  /*0700*/  LOP3.LUT R6, R9, R35, RZ, 0xfc, !PT ;  /* 0x0000002309067212 */ /* 0x000fe200078efcff */
[----:B------:R-:W-:Y:S01]  /*0710*/  IMAD.MOV.U32 R37, RZ, RZ, R0 ;  /* 0x000000ffff257224 */ /* 0x000fe200078e0000 */
[----:B------:R-:W-:Y:S01]  /*0720*/  MOV R36, R2 ;  /* 0x0000000200247202 */ /* 0x000fe20000000f00 */
[----:B------:R-:W-:Y:S01]  /*0730*/  BSSY.RECONVERGENT B1, `(.L_x_812) ;  /* 0x000002d000017945 */ /* 0x000fe20003800200 */
        /* <DEDUP_REMOVED lines=29> */
.L_x_813:
[----:B------:R-:W-:Y:S01]  /*0910*/  IMAD.MOV.U32 R29, RZ, RZ, R18 ;  /* 0x000000ffff1d7224 */ /* 0x000fe200078e0012 */
[----:B------:R-:W-:Y:S01]  /*0920*/  MOV R12, R9 ;  /* 0x00000009000c7202 */ /* 0x000fe20000000f00 */
[----:B------:R-:W-:Y:S01]  /*0930*/  IMAD.MOV.U32 R13, RZ, RZ, R34 ;  /* 0x000000ffff0d7224 */ /* 0x000fe200078e0022 */
[----:B------:R-:W-:Y:S02]  /*0940*/  MOV R24, R35 ;  /* 0x0000002300187202 */ /* 0x000fe40000000f00 */
[----:B------:R-:W-:-:S07]  /*0950*/  MOV R6, 0x970 ;  /* 0x0000097000067802 */ /* 0x000fce0000000f00 */
[----:B-1----:R-:W-:Y:S05]  /*0960*/  CALL.REL.NOINC `($__internal_18_$__cuda_sm20_div_s64) ;  /* 0x0000006c00387944 */ /* 0x002fea0003c00000 */
        /* <DEDUP_REMOVED lines=9> */
.L_x_814:
[----:B------:R-:W-:Y:S05]  /*0a00*/  BSYNC.RECONVERGENT B1 ;  /* 0x0000000000017941 */ /* 0x000fea0003800200 */
.L_x_812:
[----:B------:R-:W-:-:S06]  /*0a10*/  IMAD.WIDE.U32 R34, R10, 0x8, R16 ;  /* 0x000000080a227825 */ /* 0x000fcc00078e0010 */
[----:B------:R-:W2:Y:S01]  /*0a20*/  LDG.E.64 R34, desc[UR14][R34.64] ;  /* 0x0000000e22227981 */ /* 0x000ea2000c1e1b00 */
[----:B------:R-:W-:Y:S01]  /*0a30*/  MOV R21, R20 ;  /* 0x0000001400157202 */ /* 0x000fe20000000f00 */
[----:B------:R-:W-:Y:S01]  /*0a40*/  IMAD R7, R7, R40, RZ ;  /* 0x0000002807077224 */ /* 0x000fe200078e02ff */
[----:B------:R-:W-:Y:S01]  /*0a50*/  BSSY.RECONVERGENT B1, `(.L_x_815) ;  /* 0x0000031000017945 */ /* 0x000fe20003800200 */
[----:B------:R-:W-:Y:S02]  /*0a60*/  IMAD.MOV.U32 R20, RZ, RZ, R19 ;  /* 0x000000ffff147224 */ /* 0x000fe400078e0013 */
[-C--:B------:R-:W-:Y:S02]  /*0a70*/  IMAD R7, R41, R6.reuse, R7 ;  /* 0x0000000629077224 */ /* 0x080fe400078e0207 */
[----:B------:R-:W-:-:S04]  /*0a80*/  IMAD.WIDE.U32 R20, R40, R6, R20 ;  /* 0x0000000628147225 */ /* 0x000fc800078e0014 */
[----:B------:R-:W-:Y:S01]  /*0a90*/  IMAD.IADD R7, R21, 0x1, R7 ;  /* 0x0000000115077824 */ /* 0x000fe200078e0207 */
[----:B--2---:R-:W-:-:S04]  /*0aa0*/  LOP3.LUT R0, R33, R35, RZ, 0xfc, !PT ;  /* 0x0000002321007212 */ /* 0x004fc800078efcff */
[----:B------:R-:W-:Y:S02]  /*0ab0*/  ISETP.NE.U32.AND P0, PT, R0, RZ, PT ;  /* 0x000000ff0000720c */ /* 0x000fe40003f05070 */
[----:B------:R-:W-:-:S11]  /*0ac0*/  IADD3 R0, PT, PT, R10, -0x2, RZ ;  /* 0xfffffffe0a007810 */ /* 0x000fd60007ffe0ff */
        /* <DEDUP_REMOVED lines=9> */
[----:B------:R-:W-:Y:S01]  /*0b60*/  IMAD.HI.U32 R9, R9, R13, R8 ;  /* 0x0000000d09097227 */ /* 0x000fe200078e0008 */
[----:B------:R-:W-:-:S05]  /*0b70*/  MOV R13, RZ ;  /* 0x000000ff000d7202 */ /* 0x000fca0000000f00 */
[----:B------:R-:W-:-:S04]  /*0b80*/  IMAD.HI.U32 R8, R9, R32, RZ ;  /* 0x0000002009087227 */ /* 0x000fc800078e00ff */
[----:B------:R-:W-:-:S04]  /*0b90*/  IMAD.MOV R9, RZ, RZ, -R8 ;  /* 0x000000ffff097224 */ /* 0x000fc800078e0a08 */
[----:B------:R-:W-:-:S05]  /*0ba0*/  IMAD R9, R34, R9, R32 ;  /* 0x0000000922097224 */ /* 0x000fca00078e0220 */
[----:B------:R-:W-:-:S13]  /*0bb0*/  ISETP.GE.U32.AND P0, PT, R9, R34, PT ;  /* 0x000000220900720c */ /* 0x000fda0003f06070 */
[----:B------:R-:W-:Y:S01]  /*0bc0*/  @P0 IADD3 R9, PT, PT, -R34, R9, RZ ;  /* 0x0000000922090210 */ /* 0x000fe20007ffe1ff */
[----:B------:R-:W-:-:S03]  /*0bd0*/  @P0 VIADD R8, R8, 0x1 ;  /* 0x0000000108080836 */ /* 0x000fc60000000000 */
[----:B------:R-:W-:Y:S01]  /*0be0*/  ISETP.GE.U32.AND P1, PT, R9, R34, PT ;  /* 0x000000220900720c */ /* 0x000fe20003f26070 */
[----:B------:R-:W-:-:S12]  /*0bf0*/  IMAD.MOV.U32 R9, RZ, RZ, RZ ;  /* 0x000000ffff097224 */ /* 0x000fd800078e00ff */
[----:B------:R-:W-:Y:S02]  /*0c00*/  @P1 IADD3 R8, PT, PT, R8, 0x1, RZ ;  /* 0x0000000108081810 */ /* 0x000fe40007ffe0ff */
[----:B------:R-:W-:-:S05]  /*0c10*/  @!P3 LOP3.LUT R8, RZ, R34, RZ, 0x33, !PT ;  /* 0x00000022ff08b212 */ /* 0x000fca00078e33ff */
[----:B------:R-:W-:-:S04]  /*0c20*/  IMAD.MOV R19, RZ, RZ, -R8 ;  /* 0x000000ffff137224 */ /* 0x000fc800078e0a08 */
[----:B------:R-:W-:Y:S01]  /*0c30*/  IMAD R19, R34, R19, R32 ;  /* 0x0000001322137224 */ /* 0x000fe200078e0220 */
[----:B------:R-:W-:Y:S06]  /*0c40*/  BRA `(.L_x_817) ;  /* 0x0000000000447947 */ /* 0x000fec0003800000 */
.L_x_816:
[----:B------:R-:W-:Y:S01]  /*0c50*/  MOV R29, R32 ;  /* 0x00000020001d7202 */ /* 0x000fe20000000f00 */
[----:B------:R-:W-:Y:S01]  /*0c60*/  IMAD.MOV.U32 R12, RZ, RZ, R33 ;  /* 0x000000ffff0c7224 */ /* 0x000fe200078e0021 */
[----:B------:R-:W-:Y:S01]  /*0c70*/  MOV R13, R34 ;  /* 0x00000022000d7202 */ /* 0x000fe20000000f00 */
[----:B------:R-:W-:Y:S01]  /*0c80*/  IMAD.MOV.U32 R24, RZ, RZ, R35 ;  /* 0x000000ffff187224 */ /* 0x000fe200078e0023 */
[----:B------:R-:W-:-:S07]  /*0c90*/  MOV R6, 0xcb0 ;  /* 0x00000cb000067802 */ /* 0x000fce0000000f00 */
[----:B-1----:R-:W-:Y:S05]  /*0ca0*/  CALL.REL.NOINC `($__internal_18_$__cuda_sm20_div_s64) ;  /* 0x0000006800687944 */ /* 0x002fea0003c00000 */
[----:B------:R-:W-:Y:S01]  /*0cb0*/  IADD3 R19, P0, PT, RZ, -R22, RZ ;  /* 0x80000016ff137210 */ /* 0x000fe20007f1e0ff */
[----:B------:R-:W-:Y:S01]  /*0cc0*/  IMAD.MOV.U32 R8, RZ, RZ, R32 ;  /* 0x000000ffff087224 */ /* 0x000fe200078e0020 */
[----:B------:R-:W-:Y:S02]  /*0cd0*/  MOV R9, R33 ;  /* 0x0000002100097202 */ /* 0x000fe40000000f00 */
[----:B------:R-:W-:Y:S01]  /*0ce0*/  IADD3.X R13, PT, PT, RZ, ~R23, RZ, P0, !PT ;  /* 0x80000017ff0d7210 */ /* 0x000fe200007fe4ff */
[----:B------:R-:W-:-:S04]  /*0cf0*/  IMAD.WIDE.U32 R8, R34, R19, R8 ;  /* 0x0000001322087225 */ /* 0x000fc800078e0008 */
[----:B------:R-:W-:-:S04]  /*0d00*/  IMAD R13, R13, R34, RZ ;  /* 0x000000220d0d7224 */ /* 0x000fc800078e02ff */
[----:B------:R-:W-:Y:S02]  /*0d10*/  IMAD R13, R35, R19, R13 ;  /* 0x00000013230d7224 */ /* 0x000fe400078e020d */
[----:B------:R-:W-:Y:S02]  /*0d20*/  IMAD.MOV.U32 R19, RZ, RZ, R8 ;  /* 0x000000ffff137224 */ /* 0x000fe400078e0008 */
[----:B------:R-:W-:Y:S01]  /*0d30*/  IMAD.MOV.U32 R8, RZ, RZ, R22 ;  /* 0x000000ffff087224 */ /* 0x000fe200078e0016 */
[----:B------:R-:W-:Y:S02]  /*0d40*/  IADD3 R13, PT, PT, R9, R13, RZ ;  /* 0x0000000d090d7210 */ /* 0x000fe40007ffe0ff */
[----:B------:R-:W-:-:S07]  /*0d50*/  MOV R9, R23 ;  /* 0x0000001700097202 */ /* 0x000fce0000000f00 */
.L_x_817:
[----:B------:R-:W-:Y:S05]  /*0d60*/  BSYNC.RECONVERGENT B1 ;  /* 0x0000000000017941 */ /* 0x000fea0003800200 */
.L_x_815:
        /* <DEDUP_REMOVED lines=35> */
.L_x_819:
[----:B------:R-:W-:Y:S01]  /*0fa0*/  MOV R29, R38 ;  /* 0x00000026001d7202 */ /* 0x000fe20000000f00 */
[----:B------:R-:W-:Y:S01]  /*0fb0*/  IMAD.MOV.U32 R12, RZ, RZ, R39 ;  /* 0x000000ffff0c7224 */ /* 0x000fe200078e0027 */
[----:B------:R-:W-:Y:S01]  /*0fc0*/  MOV R13, R34 ;  /* 0x00000022000d7202 */ /* 0x000fe20000000f00 */
[----:B------:R-:W-:Y:S01]  /*0fd0*/  IMAD.MOV.U32 R24, RZ, RZ, R35 ;  /* 0x000000ffff187224 */ /* 0x000fe200078e0023 */
[----:B------:R-:W-:-:S07]  /*0fe0*/  MOV R6, 0x1000 ;  /* 0x0000100000067802 */ /* 0x000fce0000000f00 */
[----:B-1----:R-:W-:Y:S05]  /*0ff0*/  CALL.REL.NOINC `($__internal_18_$__cuda_sm20_div_s64) ;  /* 0x0000006400947944 */ /* 0x002fea0003c00000 */
        /* <DEDUP_REMOVED lines=10> */
.L_x_820:
[----:B------:R-:W-:Y:S05]  /*10a0*/  BSYNC.RECONVERGENT B1 ;  /* 0x0000000000017941 */ /* 0x000fea0003800200 */
.L_x_818:
        /* <DEDUP_REMOVED lines=36> */
.L_x_822:
[----:B------:R-:W-:Y:S01]  /*12f0*/  MOV R29, R8 ;  /* 0x00000008001d7202 */ /* 0x000fe20000000f00 */
[----:B------:R-:W-:Y:S01]  /*1300*/  IMAD.MOV.U32 R12, RZ, RZ, R9 ;  /* 0x000000ffff0c7224 */ /* 0x000fe200078e0009 */
[----:B------:R-:W-:Y:S01]  /*1310*/  MOV R13, R34 ;  /* 0x00000022000d7202 */ /* 0x000fe20000000f00 */
[----:B------:R-:W-:Y:S01]  /*1320*/  IMAD.MOV.U32 R24, RZ, RZ, R35 ;  /* 0x000000ffff187224 */ /* 0x000fe200078e0023 */
[----:B------:R-:W-:-:S07]  /*1330*/  MOV R6, 0x1350 ;  /* 0x0000135000067802 */ /* 0x000fce0000000f00 */
[----:B-1----:R-:W-:Y:S05]  /*1340*/  CALL.REL.NOINC `($__internal_18_$__cuda_sm20_div_s64) ;  /* 0x0000006000c07944 */ /* 0x002fea0003c00000 */
[----:B------:R-:W-:-:S04]  /*1350*/  IADD3 R19, P0, PT, RZ, -R22, RZ ;  /* 0x80000016ff137210 */ /* 0x000fc80007f1e0ff */
        /* <DEDUP_REMOVED lines=8> */
.L_x_823:
[----:B------:R-:W-:Y:S05]  /*13e0*/  BSYNC.RECONVERGENT B1 ;  /* 0x0000000000017941 */ /* 0x000fea0003800200 */
.L_x_821:
        /* <DEDUP_REMOVED lines=14> */
[----:B------:R-:W-:Y:S01]  /*14d0*/  ISETP.NE.U32.AND P3, PT, R34, RZ, PT ;  /* 0x000000ff2200720c */ /* 0x000fe20003f65070 */
[----:B------:R-:W-:-:S04]  /*14e0*/  IMAD.MOV.U32 R35, RZ, RZ, RZ ;  /* 0x000000ffff237224 */ /* 0x000fc800078e00ff */
        /* <DEDUP_REMOVED lines=19> */
.L_x_825:
[----:B------:R-:W-:Y:S01]  /*1620*/  MOV R29, R38 ;  /* 0x00000026001d7202 */ /* 0x000fe20000000f00 */
[----:B------:R-:W-:Y:S01]  /*1630*/  IMAD.MOV.U32 R12, RZ, RZ, R39 ;  /* 0x000000ffff0c7224 */ /* 0x000fe200078e0027 */
[----:B------:R-:W-:Y:S01]  /*1640*/  MOV R13, R34 ;  /* 0x00000022000d7202 */ /* 0x000fe20000000f00 */
[----:B------:R-:W-:Y:S01]  /*1650*/  IMAD.MOV.U32 R24, RZ, RZ, R35 ;  /* 0x000000ffff187224 */ /* 0x000fe200078e0023 */
[----:B------:R-:W-:-:S07]  /*1660*/  MOV R6, 0x1680 ;  /* 0x0000168000067802 */ /* 0x000fce0000000f00 */
[----:B-1----:R-:W-:Y:S05]  /*1670*/  CALL.REL.NOINC `($__internal_18_$__cuda_sm20_div_s64) ;  /* 0x0000005c00f47944 */ /* 0x002fea0003c00000 */
[----:B------:R-:W-:Y:S01]  /*1680*/  IADD3 R19, P0, PT, RZ, -R22, RZ ;  /* 0x80000016ff137210 */ /* 0x000fe20007f1e0ff */
[----:B------:R-:W-:-:S03]  /*1690*/  IMAD.MOV.U32 R12, RZ, RZ, R38 ;  /* 0x000000ffff0c7224 */ /* 0x000fc600078e0026 */
[----:B------:R-:W-:-:S05]  /*16a0*/  IADD3.X R13, PT, PT, RZ, ~R23, RZ, P0, !PT ;  /* 0x80000017ff0d7210 */ /* 0x000fca00007fe4ff */
[----:B------:R-:W-:Y:S01]  /*16b0*/  IMAD R6, R13, R34, RZ ;  /* 0x000000220d067224 */ /* 0x000fe200078e02ff */
[----:B------:R-:W-:-:S03]  /*16c0*/  MOV R13, R39 ;  /* 0x00000027000d7202 */ /* 0x000fc60000000f00 */
[----:B------:R-:W-:Y:S01]  /*16d0*/  IMAD.WIDE.U32 R12, R34, R19, R12 ;  /* 0x00000013220c7225 */ /* 0x000fe200078e000c */
[----:B------:R-:W-:-:S03]  /*16e0*/  MOV R34, R22 ;  /* 0x0000001600227202 */ /* 0x000fc60000000f00 */
[----:B------:R-:W-:Y:S02]  /*16f0*/  IMAD R19, R35, R19, R6 ;  /* 0x0000001323137224 */ /* 0x000fe400078e0206 */
[----:B------:R-:W-:Y:S02]  /*1700*/  IMAD.MOV.U32 R35, RZ, RZ, R23 ;  /* 0x000000ffff237224 */ /* 0x000fe400078e0017 */
[----:B------:R-:W-:-:S07]  /*1710*/  IMAD.IADD R25, R19, 0x1, R13 ;  /* 0x0000000113197824 */ /* 0x000fce00078e020d */
.L_x_826:
[----:B------:R-:W-:Y:S05]  /*1720*/  BSYNC.RECONVERGENT B1 ;  /* 0x0000000000017941 */ /* 0x000fea0003800200 */
.L_x_824:
        /* <DEDUP_REMOVED lines=16> */
[----:B------:R-:W-:-:S05]  /*1830*/  IMAD.MOV.U32 R9, RZ, RZ, RZ ;  /* 0x000000ffff097224 */ /* 0x000fca00078e00ff */
        /* <DEDUP_REMOVED lines=18> */
.L_x_828:
[----:B------:R-:W-:Y:S01]  /*1960*/  IMAD.MOV.U32 R29, RZ, RZ, R8 ;  /* 0x000000ffff1d7224 */ /* 0x000fe200078e0008 */
[----:B------:R-:W-:Y:S01]  /*1970*/  MOV R12, R9 ;  /* 0x00000009000c7202 */ /* 0x000fe20000000f00 */
[----:B------:R-:W-:Y:S01]  /*1980*/  IMAD.MOV.U32 R13, RZ, RZ, R18 ;  /* 0x000000ffff0d7224 */ /* 0x000fe200078e0012 */
[----:B------:R-:W-:Y:S02]  /*1990*/  MOV R24, R19 ;  /* 0x0000001300187202 */ /* 0x000fe40000000f00 */
[----:B------:R-:W-:-:S07]  /*19a0*/  MOV R6, 0x19c0 ;  /* 0x000019c000067802 */ /* 0x000fce0000000f00 */
[----:B-1----:R-:W-:Y:S05]  /*19b0*/  CALL.REL.NOINC `($__internal_18_$__cuda_sm20_div_s64) ;  /* 0x0000005c00247944 */ /* 0x002fea0003c00000 */
        /* <DEDUP_REMOVED lines=10> */
.L_x_829:
[----:B------:R-:W-:Y:S05]  /*1a60*/  BSYNC.RECONVERGENT B1 ;  /* 0x0000000000017941 */ /* 0x000fea0003800200 */
.L_x_827:
        /* <DEDUP_REMOVED lines=8> */
[----:B------:R-:W-:Y:S01]  /*1af0*/  IMAD R9, R38, R9, R12 ;  /* 0x0000000926097224 */ /* 0x000fe200078e020c */
[----:B------:R-:W-:-:S03]  /*1b00*/  MOV R2, R36 ;  /* 0x0000002400027202 */ /* 0x000fc60000000f00 */
[----:B------:R-:W-:Y:S02]  /*1b10*/  IMAD.IADD R0, R37, 0x1, R9 ;  /* 0x0000000125007824 */ /* 0x000fe400078e0209 */
        /* <DEDUP_REMOVED lines=25> */
.L_x_831:
[----:B------:R-:W-:Y:S01]  /*1cb0*/  IMAD.MOV.U32 R29, RZ, RZ, R34 ;  /* 0x000000ffff1d7224 */ /* 0x000fe200078e0022 */
[----:B------:R-:W-:Y:S01]  /*1cc0*/  MOV R12, R35 ;  /* 0x00000023000c7202 */ /* 0x000fe20000000f00 */
[----:B------:R-:W-:Y:S01]  /*1cd0*/  IMAD.MOV.U32 R13, RZ, RZ, R18 ;  /* 0x000000ffff0d7224 */ /* 0x000fe200078e0012 */
[----:B------:R-:W-:Y:S02]  /*1ce0*/  MOV R24, R19 ;  /* 0x0000001300187202 */ /* 0x000fe40000000f00 */
[----:B------:R-:W-:-:S07]  /*1cf0*/  MOV R6, 0x1d10 ;  /* 0x00001d1000067802 */ /* 0x000fce0000000f00 */
[----:B-1----:R-:W-:Y:S05]  /*1d00*/  CALL.REL.NOINC `($__internal_18_$__cuda_sm20_div_s64) ;  /* 0x0000005800507944 */ /* 0x002fea0003c00000 */
[----:B------:R-:W-:Y:S02]  /*1d10*/  IADD3 R9, P0, PT, RZ, -R22, RZ ;  /* 0x80000016ff097210 */ /* 0x000fe40007f1e0ff */
[----:B------:R-:W-:-:S03]  /*1d20*/  MOV R12, R34 ;  /* 0x00000022000c7202 */ /* 0x000fc60000000f00 */
[----:B------:R-:W-:-:S04]  /*1d30*/  IMAD.X R13, RZ, RZ, ~R23, P0 ;  /* 0x000000ffff0d7224 */ /* 0x000fc800000e0e17 */
[----:B------:R-:W-:Y:S02]  /*1d40*/  IMAD R6, R13, R18, RZ ;  /* 0x000000120d067224 */ /* 0x000fe400078e02ff */
[----:B------:R-:W-:Y:S02]  /*1d50*/  IMAD.MOV.U32 R13, RZ, RZ, R35 ;  /* 0x000000ffff0d7224 */ /* 0x000fe400078e0023 */
[----:B------:R-:W-:Y:S01]  /*1d60*/  IMAD.WIDE.U32 R12, R18, R9, R12 ;  /* 0x00000009120c7225 */ /* 0x000fe200078e000c */
[----:B------:R-:W-:-:S03]  /*1d70*/  MOV R18, R22 ;  /* 0x0000001600127202 */ /* 0x000fc60000000f00 */
[----:B------:R-:W-:Y:S02]  /*1d80*/  IMAD R9, R19, R9, R6 ;  /* 0x0000000913097224 */ /* 0x000fe400078e0206 */
[----:B------:R-:W-:-:S03]  /*1d90*/  IMAD.MOV.U32 R19, RZ, RZ, R12 ;  /* 0x000000ffff137224 */ /* 0x000fc600078e000c */
[----:B------:R-:W-:Y:S01]  /*1da0*/  IADD3 R13, PT, PT, R9, R13, RZ ;  /* 0x0000000d090d7210 */ /* 0x000fe20007ffe0ff */
[----:B------:R-:W-:-:S07]  /*1db0*/  IMAD.MOV.U32 R9, RZ, RZ, R23 ;  /* 0x000000ffff097224 */ /* 0x000fce00078e0017 */
.L_x_832:
[----:B------:R-:W-:Y:S05]  /*1dc0*/  BSYNC.RECONVERGENT B1 ;  /* 0x0000000000017941 */ /* 0x000fea0003800200 */
.L_x_830:
[----:B------:R-:W-:Y:S01]  /*1dd0*/  IMAD R6, R13, R38, RZ ;  /* 0x000000260d067224 */ /* 0x000fe200078e02ff */
[----:B------:R-:W-:Y:S01]  /*1de0*/  MOV R12, R20 ;  /* 0x00000014000c7202 */ /* 0x000fe20000000f00 */
[----:B------:R-:W-:Y:S01]  /*1df0*/  IMAD.MOV.U32 R13, RZ, RZ, R32 ;  /* 0x000000ffff0d7224 */ /* 0x000fe200078e0020 */
[----:B------:R-:W-:-:S03]  /*1e00*/  IADD3 R10, PT, PT, R10, -0x4, RZ ;  /* 0xfffffffc0a0a7810 */ /* 0x000fc60007ffe0ff */
[----:B------:R-:W-:-:S04]  /*1e10*/  IMAD.WIDE.U32 R12, R38, R19, R12 ;  /* 0x00000013260c7225 */ /* 0x000fc800078e000c */
[----:B------:R-:W-:-:S04]  /*1e20*/  IMAD R19, R39, R19, R6 ;  /* 0x0000001327137224 */ /* 0x000fc800078e0206 */
[----:B------:R-:W-:Y:S01]  /*1e30*/  IMAD.IADD R20, R13, 0x1, R19 ;  /* 0x000000010d147824 */ /* 0x000fe200078e0213 */
[----:B------:R-:W-:Y:S01]  /*1e40*/  MOV R19, R12 ;  /* 0x0000000c00137202 */ /* 0x000fe20000000f00 */
[----:B------:R-:W-:Y:S06]  /*1e50*/  @P2 BRA `(.L_x_833) ;  /* 0xffffffe4005c2947 */ /* 0x000fec000383ffff */
[----:B------:R-:W-:-:S07]  /*1e60*/  VIADD R10, R10, 0x1 ;  /* 0x000000010a0a7836 */ /* 0x000fce0000000000 */
.L_x_808:
        /* <DEDUP_REMOVED lines=35> */
.L_x_836:
        /* <DEDUP_REMOVED lines=16> */
.L_x_837:
[----:B------:R-:W-:Y:S05]  /*21a0*/  BSYNC.RECONVERGENT B1 ;  /* 0x0000000000017941 */ /* 0x000fea0003800200 */
.L_x_835:
[----:B------:R-:W0:Y:S02]  /*21b0*/  LDC.64 R36, c[0x0][0x398] ;  /* 0x0000e600ff247b82 */ /* 0x000e240000000a00 */
[----:B0-----:R-:W-:-:S06]  /*21c0*/  IMAD.WIDE.U32 R36, R10, 0x8, R36 ;  /* 0x000000080a247825 */ /* 0x001fcc00078e0024 */
        /* <DEDUP_REMOVED lines=34> */
.L_x_839:
        /* <DEDUP_REMOVED lines=15> */
.L_x_840:
[----:B------:R-:W-:Y:S05]  /*24e0*/  BSYNC.RECONVERGENT B1 ;  /* 0x0000000000017941 */ /* 0x000fea0003800200 */
.L_x_838:
[----:B------:R-:W0:Y:S01]  /*24f0*/  LDC.64 R14, c[0x0][0x390] ;  /* 0x0000e400ff0e7b82 */ /* 0x000e220000000a00 */
[----:B------:R-:W-:-:S05]  /*2500*/  IADD3 R0, PT, PT, R10, -0x1, RZ ;  /* 0xffffffff0a007810 */ /* 0x000fca0007ffe0ff */
[----:B0-----:R-:W-:-:S06]  /*2510*/  IMAD.WIDE.U32 R14, R0, 0x8, R14 ;  /* 0x00000008000e7825 */ /* 0x001fcc00078e000e */
[----:B------:R-:W2:Y:S01]  /*2520*/  LDG.E.64 R14, desc[UR14][R14.64] ;  /* 0x0000000e0e0e7981 */ /* 0x000ea2000c1e1b00 */
[----:B------:R-:W-:Y:S01]  /*2530*/  IMAD.MOV.U32 R21, RZ, RZ, R20 ;  /* 0x000000ffff157224 */ /* 0x000fe200078e0014 */
        /* <DEDUP_REMOVED lines=32> */
.L_x_842:
        /* <DEDUP_REMOVED lines=16> */
.L_x_843:
[----:B------:R-:W-:Y:S05]  /*2840*/  BSYNC.RECONVERGENT B1 ;  /* 0x0000000000017941 */ /* 0x000fea0003800200 */
.L_x_841:
        /* <DEDUP_REMOVED lines=9> */
[----:B------:R-:W-:Y:S02]  /*28e0*/  IMAD R9, R32, R9, R2 ;  /* 0x0000000920097224 */ /* 0x000fe400078e0202 */
[----:B------:R-:W-:-:S03]  /*28f0*/  IMAD.MOV.U32 R2, RZ, RZ, R38 ;  /* 0x000000ffff027224 */ /* 0x000fc600078e0026 */
        /* <DEDUP_REMOVED lines=25> */
.L_x_845:
        /* <DEDUP_REMOVED lines=14> */
[----:B------:R-:W-:-:S03]  /*2b70*/  MOV R9, R23 ;  /* 0x0000001700097202 */ /* 0x000fc60000000f00 */
[----:B------:R-:W-:-:S07]  /*2b80*/  IMAD.IADD R11, R11, 0x1, R13 ;  /* 0x000000010b0b7824 */ /* 0x000fce00078e020d */
.L_x_846:
[----:B------:R-:W-:Y:S05]  /*2b90*/  BSYNC.RECONVERGENT B1 ;  /* 0x0000000000017941 */ /* 0x000fea0003800200 */
.L_x_844:
[----:B------:R-:W-:Y:S01]  /*2ba0*/  IMAD.MOV.U32 R36, RZ, RZ, R20 ;  /* 0x000000ffff247224 */ /* 0x000fe200078e0014 */
[----:B------:R-:W-:Y:S01]  /*2bb0*/  IADD3 R10, PT, PT, R10, -0x2, RZ ;  /* 0xfffffffe0a0a7810 */ /* 0x000fe20007ffe0ff */
[----:B------:R-:W-:Y:S02]  /*2bc0*/  IMAD R11, R11, R32, RZ ;  /* 0x000000200b0b7224 */ /* 0x000fe400078e02ff */
[----:B------:R-:W-:-:S04]  /*2bd0*/  IMAD.WIDE.U32 R36, R32, R12, R36 ;  /* 0x0000000c20247225 */ /* 0x000fc800078e0024 */
[----:B------:R-:W-:Y:S01]  /*2be0*/  IMAD R11, R33, R12, R11 ;  /* 0x0000000c210b7224 */ /* 0x000fe200078e020b */
[----:B------:R-:W-:-:S03]  /*2bf0*/  MOV R19, R36 ;  /* 0x0000002400137202 */ /* 0x000fc60000000f00 */
[----:B------:R-:W-:-:S07]  /*2c00*/  IMAD.IADD R20, R37, 0x1, R11 ;  /* 0x0000000125147824 */ /* 0x000fce00078e020b */
.L_x_834:
        /* <DEDUP_REMOVED lines=22> */
[----:B------:R-:W-:Y:S02]  /*2d70*/  IMAD R13, R16, R7, R8 ;  /* 0x00000007100d7224 */ /* 0x000fe400078e0208 */
[----:B------:R-:W-:-:S03]  /*2d80*/  HFMA2 R7, -RZ, RZ, 0, 0 ;  /* 0x00000000ff077431 */ /* 0x000fc600000001ff */
[----:B------:R-:W-:-:S13]  /*2d90*/  ISETP.GE.U32.AND P0, PT, R13, R16, PT ;  /* 0x000000100d00720c */ /* 0x000fda0003f06070 */
[----:B------:R-:W-:-:S05]  /*2da0*/  @P0 IMAD.IADD R13, R13, 0x1, -R16 ;  /* 0x000000010d0d0824 */ /* 0x000fca00078e0a10 */
[----:B------:R-:W-:-:S13]  /*2db0*/  ISETP.GE.U32.AND P0, PT, R13, R16, PT ;  /* 0x000000100d00720c */ /* 0x000fda0003f06070 */
[----:B------:R-:W-:Y:S02]  /*2dc0*/  @P0 IADD3 R13, PT, PT, -R16, R13, RZ ;  /* 0x0000000d100d0210 */ /* 0x000fe40007ffe1ff */
[----:B------:R-:W-:-:S05]  /*2dd0*/  @!P1 LOP3.LUT R13, RZ, R16, RZ, 0x33, !PT ;  /* 0x00000010ff0d9212 */ /* 0x000fca00078e33ff */
[----:B------:R-:W-:Y:S01]  /*2de0*/  IMAD.MOV.U32 R6, RZ, RZ, R13 ;  /* 0x000000ffff067224 */ /* 0x000fe200078e000d */
[----:B------:R-:W-:Y:S06]  /*2df0*/  BRA `(.L_x_849) ;  /* 0x0000000000187947 */ /* 0x000fec0003800000 */
.L_x_848:
[----:B------:R-:W-:Y:S01]  /*2e00*/  IMAD.MOV.U32 R21, RZ, RZ, R8 ;  /* 0x000000ffff157224 */ /* 0x000fe200078e0008 */
[----:B------:R-:W-:Y:S01]  /*2e10*/  MOV R25, R7 ;  /* 0x0000000700197202 */ /* 0x000fe20000000f00 */
[----:B------:R-:W-:Y:S01]  /*2e20*/  IMAD.MOV.U32 R22, RZ, RZ, R16 ;  /* 0x000000ffff167224 */ /* 0x000fe200078e0010 */
[----:B------:R-:W-:Y:S02]  /*2e30*/  MOV R23, R17 ;  /* 0x0000001100177202 */ /* 0x000fe40000000f00 */
[----:B------:R-:W-:-:S07]  /*2e40*/  MOV R24, 0x2e60 ;  /* 0x00002e6000187802 */ /* 0x000fce0000000f00 */
[----:B-1----:R-:W-:Y:S05]  /*2e50*/  CALL.REL.NOINC `($__internal_19_$__cuda_sm20_rem_s64) ;  /* 0x0000004c004c7944 */ /* 0x002fea0003c00000 */
.L_x_849:
[----:B------:R-:W-:Y:S05]  /*2e60*/  BSYNC.RECONVERGENT B1 ;  /* 0x0000000000017941 */ /* 0x000fea0003800200 */
.L_x_847:
        /* <DEDUP_REMOVED lines=33> */
.L_x_851:
[----:B------:R-:W-:Y:S01]  /*3080*/  MOV R22, R16 ;  /* 0x0000001000167202 */ /* 0x000fe20000000f00 */
[----:B------:R-:W-:Y:S01]  /*3090*/  IMAD.MOV.U32 R23, RZ, RZ, R17 ;  /* 0x000000ffff177224 */ /* 0x000fe200078e0011 */
[----:B------:R-:W-:Y:S01]  /*30a0*/  MOV R21, R18 ;  /* 0x0000001200157202 */ /* 0x000fe20000000f00 */
[----:B------:R-:W-:Y:S01]  /*30b0*/  IMAD.MOV.U32 R25, RZ, RZ, R9 ;  /* 0x000000ffff197224 */ /* 0x000fe200078e0009 */
[----:B------:R-:W-:-:S07]  /*30c0*/  MOV R24, 0x30e0 ;  /* 0x000030e000187802 */ /* 0x000fce0000000f00 */
[----:B-1----:R-:W-:Y:S05]  /*30d0*/  CALL.REL.NOINC `($__internal_19_$__cuda_sm20_rem_s64) ;  /* 0x0000004800ac7944 */ /* 0x002fea0003c00000 */
.L_x_852:
[----:B------:R-:W-:Y:S05]  /*30e0*/  BSYNC.RECONVERGENT B1 ;  /* 0x0000000000017941 */ /* 0x000fea0003800200 */
.L_x_850:
[----:B------:R-:W-:Y:S01]  /*30f0*/  MOV R8, R19 ;  /* 0x0000001300087202 */ /* 0x000fe20000000f00 */
[----:B------:R-:W-:Y:S02]  /*3100*/  IMAD R7, R7, R10, RZ ;  /* 0x0000000a07077224 */ /* 0x000fe400078e02ff */
[----:B------:R-:W-:Y:S02]  /*3110*/  IMAD.MOV.U32 R9, RZ, RZ, R20 ;  /* 0x000000ffff097224 */ /* 0x000fe400078e0014 */
[-C--:B------:R-:W-:Y:S02]  /*3120*/  IMAD R7, R11, R6.reuse, R7 ;  /* 0x000000060b077224 */ /* 0x080fe400078e0207 */
[----:B------:R-:W-:-:S04]  /*3130*/  IMAD.WIDE.U32 R8, R10, R6, R8 ;  /* 0x000000060a087225 */ /* 0x000fc800078e0008 */
[----:B------:R-:W-:Y:S01]  /*3140*/  IMAD.MOV.U32 R19, RZ, RZ, R8 ;  /* 0x000000ffff137224 */ /* 0x000fe200078e0008 */
[----:B------:R-:W-:-:S07]  /*3150*/  IADD3 R20, PT, PT, R9, R7, RZ ;  /* 0x0000000709147210 */ /* 0x000fce0007ffe0ff */
.L_x_807:
[----:B------:R-:W0:Y:S02]  /*3160*/  LDC.64 R8, c[0x0][0x388] ;  /* 0x0000e200ff087b82 */ /* 0x000e240000000a00 */
[CC--:B0-----:R-:W-:Y:S02]  /*3170*/  LEA R6, P0, R2.reuse, R8.reuse, 0x3 ;  /* 0x0000000802067211 */ /* 0x0c1fe400078018ff */
[C---:B------:R-:W-:Y:S02]  /*3180*/  LEA R8, P1, R19.reuse, R8, 0x3 ;  /* 0x0000000813087211 */ /* 0x040fe400078218ff */
[-C--:B------:R-:W-:Y:S02]  /*3190*/  LEA.HI.X R7, R2, R9.reuse, R0, 0x3, P0 ;  /* 0x0000000902077211 */ /* 0x080fe400000f1c00 */
[----:B------:R-:W-:-:S04]  /*31a0*/  LEA.HI.X R9, R19, R9, R20, 0x3, P1 ;  /* 0x0000000913097211 */ /* 0x000fc800008f1c14 */
[----:B------:R-:W2:Y:S04]  /*31b0*/  LDG.E.64 R6, desc[UR14][R6.64] ;  /* 0x0000000e06067981 */ /* 0x000ea8000c1e1b00 */
[----:B------:R-:W3:Y:S01]  /*31c0*/  LDG.E.64 R8, desc[UR14][R8.64] ;  /* 0x0000000e08087981 */ /* 0x000ee2000c1e1b00 */
[----:B------:R-:W-:Y:S01]  /*31d0*/  MOV R12, 0x652b82fe ;  /* 0x652b82fe000c7802 */ /* 0x000fe20000000f00 */
[----:B------:R-:W-:Y:S01]  /*31e0*/  IMAD.MOV.U32 R13, RZ, RZ, 0x3ff71547 ;  /* 0x3ff71547ff0d7424 */ /* 0x000fe200078e00ff */
[----:B------:R-:W-:Y:S01]  /*31f0*/  MOV R20, 0xfefa39ef ;  /* 0xfefa39ef00147802 */ /* 0x000fe20000000f00 */
[----:B------:R-:W-:Y:S01]  /*3200*/  IMAD.MOV.U32 R21, RZ, RZ, 0x3fe62e42 ;  /* 0x3fe62e42ff157424 */ /* 0x000fe200078e00ff */
[----:B------:R-:W-:Y:S01]  /*3210*/  MOV R22, 0x3b39803f ;  /* 0x3b39803f00167802 */ /* 0x000fe20000000f00 */
[----:B------:R-:W-:Y:S01]  /*3220*/  IMAD.MOV.U32 R23, RZ, RZ, 0x3c7abc9e ;  /* 0x3c7abc9eff177424 */ /* 0x000fe200078e00ff */
[----:B------:R-:W-:Y:S01]  /*3230*/  MOV R24, 0x69ce2bdf ;  /* 0x69ce2bdf00187802 */ /* 0x000fe20000000f00 */
[----:B------:R-:W-:Y:S01]  /*3240*/  IMAD.MOV.U32 R25, RZ, RZ, 0x3e5ade15 ;  /* 0x3e5ade15ff197424 */ /* 0x000fe200078e00ff */
[----:B------:R-:W-:Y:S01]  /*3250*/  BSSY.RECONVERGENT B1, `(.L_x_853) ;  /* 0x0000045000017945 */ /* 0x000fe20003800200 */
[-C--:B--2---:R-:W-:Y:S01]  /*3260*/  DFMA R10, R6, R12.reuse, 6.75539944105574400000e+15 ;  /* 0x43380000060a742b */ /* 0x084fe2000000000c */
[----:B------:R-:W-:Y:S01]  /*3270*/  FSETP.GEU.AND P0, PT, |R7|, 4.1917929649353027344, PT ;  /* 0x4086232b0700780b */ /* 0x000fe20003f0e200 */
[----:B---3--:R-:W-:Y:S01]  /*3280*/  DFMA R12, R8, R12, 6.75539944105574400000e+15 ;  /* 0x43380000080c742b */ /* 0x008fe2000000000c */
[----:B------:R-:W-:-:S05]  /*3290*/  FSETP.GEU.AND P2, PT, |R9|, 4.1917929649353027344, PT ;  /* 0x4086232b0900780b */ /* 0x000fca0003f4e200 */
[----:B------:R-:W-:Y:S02]  /*32a0*/  DADD R16, R10, -6.75539944105574400000e+15 ;  /* 0xc33800000a107429 */ /* 0x000fe40000000000 */
[----:B------:R-:W-:-:S06]  /*32b0*/  DADD R18, R12, -6.75539944105574400000e+15 ;  /* 0xc33800000c127429 */ /* 0x000fcc0000000000 */
[-C--:B------:R-:W-:Y:S02]  /*32c0*/  DFMA R14, R16, -R20.reuse, R6 ;  /* 0x80000014100e722b */ /* 0x080fe40000000006 */
[----:B------:R-:W-:-:S06]  /*32d0*/  DFMA R20, R18, -R20, R8 ;  /* 0x800000141214722b */ /* 0x000fcc0000000008 */
[-C--:B------:R-:W-:Y:S02]  /*32e0*/  DFMA R16, R16, -R22.reuse, R14 ;  /* 0x800000161010722b */ /* 0x080fe4000000000e */
[----:B------:R-:W-:Y:S01]  /*32f0*/  DFMA R14, R18, -R22, R20 ;  /* 0x80000016120e722b */ /* 0x000fe20000000014 */
[----:B------:R-:W-:Y:S01]  /*3300*/  MOV R20, 0xfca213ea ;  /* 0xfca213ea00147802 */ /* 0x000fe20000000f00 */
[----:B------:R-:W-:Y:S01]  /*3310*/  IMAD.MOV.U32 R21, RZ, RZ, 0x3e928af3 ;  /* 0x3e928af3ff157424 */ /* 0x000fe200078e00ff */
[----:B------:R-:W-:Y:S01]  /*3320*/  MOV R22, 0x62401315 ;  /* 0x6240131500167802 */ /* 0x000fe20000000f00 */
[----:B------:R-:W-:-:S04]  /*3330*/  IMAD.MOV.U32 R23, RZ, RZ, 0x3ec71dee ;  /* 0x3ec71deeff177424 */ /* 0x000fc800078e00ff */
[-CC-:B------:R-:W-:Y:S02]  /*3340*/  DFMA R18, R16, R24.reuse, R20.reuse ;  /* 0x000000181012722b */ /* 0x180fe40000000014 */
[----:B------:R-:W-:-:S06]  /*3350*/  DFMA R20, R14, R24, R20 ;  /* 0x000000180e14722b */ /* 0x000fcc0000000014 */
[--C-:B------:R-:W-:Y:S02]  /*3360*/  DFMA R18, R16, R18, R22.reuse ;  /* 0x000000121012722b */ /* 0x100fe40000000016 */
[----:B------:R-:W-:Y:S01]  /*3370*/  DFMA R20, R14, R20, R22 ;  /* 0x000000140e14722b */ /* 0x000fe20000000016 */
[----:B------:R-:W-:Y:S01]  /*3380*/  MOV R22, 0x7c89eb71 ;  /* 0x7c89eb7100167802 */ /* 0x000fe20000000f00 */
[----:B------:R-:W-:-:S06]  /*3390*/  IMAD.MOV.U32 R23, RZ, RZ, 0x3efa0199 ;  /* 0x3efa0199ff177424 */ /* 0x000fcc00078e00ff */
        /* <DEDUP_REMOVED lines=25> */
[----:B------:R-:W-:-:S06]  /*3530*/  DFMA R20, R14, R20, R22 ;  /* 0x000000140e14722b */ /* 0x000fcc0000000016 */
[----:B------:R-:W-:Y:S02]  /*3540*/  DFMA R18, R16, R18, 1 ;  /* 0x3ff000001012742b */ /* 0x000fe40000000012 */
[----:B------:R-:W-:-:S06]  /*3550*/  DFMA R20, R14, R20, 1 ;  /* 0x3ff000000e14742b */ /* 0x000fcc0000000014 */
[----:B------:R-:W-:Y:S02]  /*3560*/  DFMA R22, R16, R18, 1 ;  /* 0x3ff000001016742b */ /* 0x000fe40000000012 */
[----:B------:R-:W-:-:S08]  /*3570*/  DFMA R18, R14, R20, 1 ;  /* 0x3ff000000e12742b */ /* 0x000fd00000000014 */
[----:B------:R-:W-:Y:S02]  /*3580*/  LEA R17, R10, R23, 0x14 ;  /* 0x000000170a117211 */ /* 0x000fe400078ea0ff */
[----:B------:R-:W-:Y:S01]  /*3590*/  IMAD R15, R12, 0x100000, R19 ;  /* 0x001000000c0f7824 */ /* 0x000fe200078e0213 */
[----:B------:R-:W-:Y:S01]  /*35a0*/  MOV R16, R22 ;  /* 0x0000001600107202 */ /* 0x000fe20000000f00 */
[----:B------:R-:W-:Y:S01]  /*35b0*/  IMAD.MOV.U32 R14, RZ, RZ, R18 ;  /* 0x000000ffff0e7224 */ /* 0x000fe200078e0012 */
[----:B------:R-:W-:Y:S06]  /*35c0*/  @!P0 BRA `(.L_x_854) ;  /* 0x0000000000348947 */ /* 0x000fec0003800000 */
[----:B------:R-:W-:Y:S01]  /*35d0*/  FSETP.GEU.AND P1, PT, |R7|, 4.2275390625, PT ;  /* 0x408748000700780b */ /* 0x000fe20003f2e200 */
[C---:B------:R-:W-:Y:S02]  /*35e0*/  DADD R16, R6.reuse, +INF ;  /* 0x7ff0000006107429 */ /* 0x040fe40000000000 */
[----:B------:R-:W-:-:S08]  /*35f0*/  DSETP.GEU.AND P0, PT, R6, RZ, PT ;  /* 0x000000ff0600722a */ /* 0x000fd00003f0e000 */
[----:B------:R-:W-:Y:S02]  /*3600*/  FSEL R16, R16, RZ, P0 ;  /* 0x000000ff10107208 */ /* 0x000fe40000000000 */
[C---:B------:R-:W-:Y:S02]  /*3610*/  @!P1 LEA.HI R0, R10.reuse, R10, RZ, 0x1 ;  /* 0x0000000a0a009211 */ /* 0x040fe400078f08ff */
[----:B------:R-:W-:Y:S02]  /*3620*/  @!P1 MOV R6, R22 ;  /* 0x0000001600069202 */ /* 0x000fe40000000f00 */
[----:B------:R-:W-:Y:S02]  /*3630*/  @!P1 SHF.R.S32.HI R7, RZ, 0x1, R0 ;  /* 0x00000001ff079819 */ /* 0x000fe40000011400 */
[----:B------:R-:W-:Y:S02]  /*3640*/  FSEL R17, R17, RZ, P0 ;  /* 0x000000ff11117208 */ /* 0x000fe40000000000 */
[----:B------:R-:W-:Y:S01]  /*3650*/  @!P1 IADD3 R10, PT, PT, R10, -R7, RZ ;  /* 0x800000070a0a9210 */ /* 0x000fe20007ffe0ff */
[----:B------:R-:W-:-:S03]  /*3660*/  @!P1 IMAD R7, R7, 0x100000, R23 ;  /* 0x0010000007079824 */ /* 0x000fc600078e0217 */
[----:B------:R-:W-:Y:S01]  /*3670*/  @!P1 LEA R11, R10, 0x3ff00000, 0x14 ;  /* 0x3ff000000a0b9811 */ /* 0x000fe200078ea0ff */
[----:B------:R-:W-:-:S06]  /*3680*/  @!P1 IMAD.MOV.U32 R10, RZ, RZ, RZ ;  /* 0x000000ffff0a9224 */ /* 0x000fcc00078e00ff */
[----:B------:R-:W-:-:S11]  /*3690*/  @!P1 DMUL R16, R6, R10 ;  /* 0x0000000a06109228 */ /* 0x000fd60000000000 */
.L_x_854:
[----:B------:R-:W-:Y:S05]  /*36a0*/  BSYNC.RECONVERGENT B1 ;  /* 0x0000000000017941 */ /* 0x000fea0003800200 */
.L_x_853:
[----:B------:R-:W-:Y:S04]  /*36b0*/  BSSY.RECONVERGENT B1, `(.L_x_855) ;  /* 0x000000e000017945 */ /* 0x000fe80003800200 */
[----:B------:R-:W-:Y:S05]  /*36c0*/  @!P2 BRA `(.L_x_856) ;  /* 0x000000000030a947 */ /* 0x000fea0003800000 */
[----:B------:R-:W-:Y:S01]  /*36d0*/  FSETP.GEU.AND P1, PT, |R9|, 4.2275390625, PT ;  /* 0x408748000900780b */ /* 0x000fe20003f2e200 */
[C---:B------:R-:W-:Y:S02]  /*36e0*/  DADD R10, R8.reuse, +INF ;  /* 0x7ff00000080a7429 */ /* 0x040fe40000000000 */
[----:B------:R-:W-:-:S08]  /*36f0*/  DSETP.GEU.AND P0, PT, R8, RZ, PT ;  /* 0x000000ff0800722a */ /* 0x000fd00003f0e000 */
[----:B------:R-:W-:Y:S02]  /*3700*/  FSEL R14, R10, RZ, P0 ;  /* 0x000000ff0a0e7208 */ /* 0x000fe40000000000 */
[----:B------:R-:W-:Y:S02]  /*3710*/  @!P1 LEA.HI R0, R12, R12, RZ, 0x1 ;  /* 0x0000000c0c009211 */ /* 0x000fe400078f08ff */
[----:B------:R-:W-:Y:S02]  /*3720*/  FSEL R15, R11, RZ, P0 ;  /* 0x000000ff0b0f7208 */ /* 0x000fe40000000000 */
[----:B------:R-:W-:-:S04]  /*3730*/  @!P1 SHF.R.S32.HI R7, RZ, 0x1, R0 ;  /* 0x00000001ff079819 */ /* 0x000fc80000011400 */
[----:B------:R-:W-:Y:S01]  /*3740*/  @!P1 IADD3 R6, PT, PT, R12, -R7, RZ ;  /* 0x800000070c069210 */ /* 0x000fe20007ffe0ff */
[----:B------:R-:W-:-:S03]  /*3750*/  @!P1 IMAD R19, R7, 0x100000, R19 ;  /* 0x0010000007139824 */ /* 0x000fc600078e0213 */
[----:B------:R-:W-:Y:S02]  /*3760*/  @!P1 LEA R7, R6, 0x3ff00000, 0x14 ;  /* 0x3ff0000006079811 */ /* 0x000fe400078ea0ff */
[----:B------:R-:W-:-:S06]  /*3770*/  @!P1 MOV R6, RZ ;  /* 0x000000ff00069202 */ /* 0x000fcc0000000f00 */
[----:B------:R-:W-:-:S11]  /*3780*/  @!P1 DMUL R14, R18, R6 ;  /* 0x00000006120e9228 */ /* 0x000fd60000000000 */
.L_x_856:
[----:B------:R-:W-:Y:S05]  /*3790*/  BSYNC.RECONVERGENT B1 ;  /* 0x0000000000017941 */ /* 0x000fea0003800200 */
.L_x_855:
[----:B------:R-:W-:-:S07]  /*37a0*/  DADD R14, R14, R16 ;  /* 0x000000000e0e7229 */ /* 0x000fce0000000010 */
[----:B------:R0:W-:Y:S01]  /*37b0*/  STS.64 [R4], R14 ;  /* 0x0000000e04007388 */ /* 0x0001e20000000a00 */
[----:B------:R-:W-:Y:S05]  /*37c0*/  BRA `(.L_x_857) ;  /* 0x0000003800ac7947 */ /* 0x000fea0003800000 */
.L_x_806:
        /* <DEDUP_REMOVED lines=9> */
[----:B------:R-:W-:Y:S01]  /*3860*/  MOV R11, R7 ;  /* 0x00000007000b7202 */ /* 0x000fe20000000f00 */
[----:B------:R-:W-:Y:S01]  /*3870*/  IMAD.IADD R7, R13, 0x1, R15 ;  /* 0x000000010d077824 */ /* 0x000fe200078e020f */
[----:B------:R-:W-:Y:S02]  /*3880*/  MOV R15, R12 ;  /* 0x0000000c000f7202 */ /* 0x000fe40000000f00 */
[----:B------:R-:W-:Y:S02]  /*3890*/  ISETP.GE.U32.AND P0, PT, R11, 0x7, PT ;  /* 0x000000070b00780c */ /* 0x000fe40003f06070 */
[----:B------:R-:W-:-:S11]  /*38a0*/  LOP3.LUT R14, R6, 0x7, RZ, 0xc0, !PT ;  /* 0x00000007060e7812 */ /* 0x000fd600078ec0ff */
[----:B------:R-:W-:Y:S05]  /*38b0*/  @!P0 BRA `(.L_x_859) ;  /* 0x0000001c003c8947 */ /* 0x000fea0003800000 */
[----:B------:R-:W0:Y:S01]  /*38c0*/  LDC.64 R32, c[0x0][0x390] ;  /* 0x0000e400ff207b82 */ /* 0x000e220000000a00 */
[C---:B------:R-:W-:Y:S01]  /*38d0*/  LOP3.LUT R10, R6.reuse, 0xfffffff8, RZ, 0xc0, !PT ;  /* 0xfffffff8060a7812 */ /* 0x040fe200078ec0ff */
[----:B------:R-:W-:-:S03]  /*38e0*/  VIADD R11, R6, 0xfffffffc ;  /* 0xfffffffc060b7836 */ /* 0x000fc60000000000 */
[----:B------:R-:W-:-:S03]  /*38f0*/  IADD3 R10, PT, PT, -R10, RZ, RZ ;  /* 0x000000ff0a0a7210 */ /* 0x000fc60007ffe1ff */
[----:B------:R-:W2:Y:S04]  /*3900*/  LDC.64 R16, c[0x0][0x398] ;  /* 0x0000e600ff107b82 */ /* 0x000ea80000000a00 */
.L_x_884:
[----:B------:R-:W-:-:S04]  /*3910*/  VIADD R0, R11, 0x3 ;  /* 0x000000030b007836 */ /* 0x000fc80000000000 */
[----:B0-----:R-:W-:-:S06]  /*3920*/  IMAD.WIDE.U32 R18, R0, 0x8, R32 ;  /* 0x0000000800127825 */ /* 0x001fcc00078e0020 */
[----:B------:R-:W3:Y:S01]  /*3930*/  LDG.E.64 R18, desc[UR14][R18.64] ;  /* 0x0000000e12127981 */ /* 0x000ee2000c1e1b00 */
[----:B------:R-:W-:Y:S01]  /*3940*/  BSSY.RECONVERGENT B1, `(.L_x_860) ;  /* 0x000002b000017945 */ /* 0x000fe20003800200 */
        /* <DEDUP_REMOVED lines=26> */
.L_x_861:
        /* <DEDUP_REMOVED lines=12> */
[----:B------:R-:W-:Y:S01]  /*3bb0*/  IMAD R13, R13, R18, RZ ;  /* 0x000000120d0d7224 */ /* 0x000fe200078e02ff */
[----:B------:R-:W-:-:S03]  /*3bc0*/  MOV R15, R6 ;  /* 0x00000006000f7202 */ /* 0x000fc60000000f00 */
[----:B------:R-:W-:-:S04]  /*3bd0*/  IMAD R13, R19, R21, R13 ;  /* 0x00000015130d7224 */ /* 0x000fc800078e020d */
[----:B------:R-:W-:-:S07]  /*3be0*/  IMAD.IADD R7, R7, 0x1, R13 ;  /* 0x0000000107077824 */ /* 0x000fce00078e020d */
.L_x_862:
[----:B------:R-:W-:Y:S05]  /*3bf0*/  BSYNC.RECONVERGENT B1 ;  /* 0x0000000000017941 */ /* 0x000fea0003800200 */
.L_x_860:
        /* <DEDUP_REMOVED lines=39> */
.L_x_864:
[----:B------:R-:W-:Y:S01]  /*3e70*/  IMAD.MOV.U32 R29, RZ, RZ, R34 ;  /* 0x000000ffff1d7224 */ /* 0x000fe200078e0022 */
[----:B------:R-:W-:Y:S01]  /*3e80*/  MOV R12, R35 ;  /* 0x00000023000c7202 */ /* 0x000fe20000000f00 */
[----:B------:R-:W-:Y:S01]  /*3e90*/  IMAD.MOV.U32 R13, RZ, RZ, R36 ;  /* 0x000000ffff0d7224 */ /* 0x000fe200078e0024 */
[----:B------:R-:W-:Y:S02]  /*3ea0*/  MOV R24, R37 ;  /* 0x0000002500187202 */ /* 0x000fe40000000f00 */
[----:B------:R-:W-:-:S07]  /*3eb0*/  MOV R6, 0x3ed0 ;  /* 0x00003ed000067802 */ /* 0x000fce0000000f00 */
[----:B-12---:R-:W-:Y:S05]  /*3ec0*/  CALL.REL.NOINC `($__internal_18_$__cuda_sm20_div_s64) ;  /* 0x0000003400e07944 */ /* 0x006fea0003c00000 */
        /* <DEDUP_REMOVED lines=11> */
.L_x_865:
[----:B------:R-:W-:Y:S05]  /*3f80*/  BSYNC.RECONVERGENT B1 ;  /* 0x0000000000017941 */ /* 0x000fea0003800200 */
.L_x_863:
        /* <DEDUP_REMOVED lines=38> */
.L_x_867:
[----:B------:R-:W-:Y:S01]  /*41f0*/  MOV R29, R34 ;  /* 0x00000022001d7202 */ /* 0x000fe20000000f00 */
[----:B------:R-:W-:Y:S01]  /*4200*/  IMAD.MOV.U32 R12, RZ, RZ, R35 ;  /* 0x000000ffff0c7224 */ /* 0x000fe200078e0023 */
[----:B------:R-:W-:Y:S01]  /*4210*/  MOV R13, R36 ;  /* 0x00000024000d7202 */ /* 0x000fe20000000f00 */
[----:B------:R-:W-:Y:S01]  /*4220*/  IMAD.MOV.U32 R24, RZ, RZ, R37 ;  /* 0x000000ffff187224 */ /* 0x000fe200078e0025 */
[----:B------:R-:W-:-:S07]  /*4230*/  MOV R6, 0x4250 ;  /* 0x0000425000067802 */ /* 0x000fce0000000f00 */
[----:B-12---:R-:W-:Y:S05]  /*4240*/  CALL.REL.NOINC `($__internal_18_$__cuda_sm20_div_s64) ;  /* 0x0000003400007944 */ /* 0x006fea0003c00000 */
        /* <DEDUP_REMOVED lines=11> */
.L_x_868:
[----:B------:R-:W-:Y:S05]  /*4300*/  BSYNC.RECONVERGENT B1 ;  /* 0x0000000000017941 */ /* 0x000fea0003800200 */
.L_x_866:
[----:B------:R-:W-:-:S04]  /*4310*/  IMAD.WIDE.U32 R36, R11, 0x8, R18 ;  /* 0x000000080b247825 */ /* 0x000fc800078e0012 */
[----:B------:R-:W-:Y:S02]  /*4320*/  IMAD.WIDE.U32 R22, R0, 0x8, R20 ;  /* 0x0000000800167825 */ /* 0x000fe400078e0014 */
[----:B------:R-:W3:Y:S04]  /*4330*/  LDG.E.64 R36, desc[UR14][R36.64] ;  /* 0x0000000e24247981 */ /* 0x000ee8000c1e1b00 */
[----:B------:R-:W4:Y:S01]  /*4340*/  LDG.E.64 R6, desc[UR14][R22.64] ;  /* 0x0000000e16067981 */ /* 0x000f22000c1e1b00 */
[----:B------:R-:W-:Y:S01]  /*4350*/  IMAD.MOV.U32 R39, RZ, RZ, R2 ;  /* 0x000000ffff277224 */ /* 0x000fe200078e0002 */
[----:B------:R-:W-:Y:S01]  /*4360*/  BSSY.RECONVERGENT B1, `(.L_x_869) ;  /* 0x0000032000017945 */ /* 0x000fe20003800200 */
[----:B------:R-:W-:Y:S02]  /*4370*/  IADD3 R2, PT, PT, R11, -0x4, RZ ;  /* 0xfffffffc0b027810 */ /* 0x000fe40007ffe0ff */
[----:B---3--:R-:W-:-:S04]  /*4380*/  LOP3.LUT R0, R35, R37, RZ, 0xfc, !PT ;  /* 0x0000002523007212 */ /* 0x008fc800078efcff */
[----:B------:R-:W-:Y:S01]  /*4390*/  ISETP.NE.U32.AND P0, PT, R0, RZ, PT ;  /* 0x000000ff0000720c */ /* 0x000fe20003f05070 */
[-C--:B----4-:R-:W-:Y:S02]  /*43a0*/  IMAD R7, R7, R13.reuse, RZ ;  /* 0x0000000d07077224 */ /* 0x090fe400078e02ff */
        /* <DEDUP_REMOVED lines=28> */
.L_x_870:
        /* <DEDUP_REMOVED lines=17> */
.L_x_871:
[----:B------:R-:W-:Y:S05]  /*4680*/  BSYNC.RECONVERGENT B1 ;  /* 0x0000000000017941 */ /* 0x000fea0003800200 */
.L_x_869:
[C---:B------:R-:W-:Y:S01]  /*4690*/  IADD3 R0, PT, PT, R11.reuse, -0x1, RZ ;  /* 0xffffffff0b007810 */ /* 0x040fe20007ffe0ff */
[----:B------:R-:W-:-:S04]  /*46a0*/  IMAD.WIDE.U32 R12, R11, 0x8, R20 ;  /* 0x000000080b0c7825 */ /* 0x000fc800078e0014 */
[----:B------:R-:W-:Y:S02]  /*46b0*/  IMAD.WIDE.U32 R18, R0, 0x8, R18 ;  /* 0x0000000800127825 */ /* 0x000fe400078e0012 */
[----:B------:R-:W3:Y:S04]  /*46c0*/  LDG.E.64 R12, desc[UR14][R12.64] ;  /* 0x0000000e0c0c7981 */ /* 0x000ee8000c1e1b00 */
[----:B------:R-:W4:Y:S01]  /*46d0*/  LDG.E.64 R18, desc[UR14][R18.64] ;  /* 0x0000000e12127981 */ /* 0x000f22000c1e1b00 */
[----:B------:R-:W-:Y:S01]  /*46e0*/  MOV R21, R7 ;  /* 0x0000000700157202 */ /* 0x000fe20000000f00 */
[----:B------:R-:W-:Y:S01]  /*46f0*/  IMAD.MOV.U32 R20, RZ, RZ, R38 ;  /* 0x000000ffff147224 */ /* 0x000fe200078e0026 */
        /* <DEDUP_REMOVED lines=29> */
[----:B------:R-:W-:Y:S01]  /*48d0*/  MOV R18, R7 ;  /* 0x0000000700127202 */ /* 0x000fe20000000f00 */
[----:B------:R-:W-:Y:S06]  /*48e0*/  BRA `(.L_x_874) ;  /* 0x0000000000447947 */ /* 0x000fec0003800000 */
.L_x_873:
        /* <DEDUP_REMOVED lines=17> */
.L_x_874:
[----:B------:R-:W-:Y:S05]  /*4a00*/  BSYNC.RECONVERGENT B1 ;  /* 0x0000000000017941 */ /* 0x000fea0003800200 */
.L_x_872:
[----:B------:R-:W0:Y:S01]  /*4a10*/  LDC.64 R22, c[0x0][0x390] ;  /* 0x0000e400ff167b82 */ /* 0x000e220000000a00 */
[----:B------:R-:W-:-:S07]  /*4a20*/  VIADD R7, R11, 0xfffffffe ;  /* 0xfffffffe0b077836 */ /* 0x000fce0000000000 */
[----:B------:R-:W3:Y:S01]  /*4a30*/  LDC.64 R12, c[0x0][0x398] ;  /* 0x0000e600ff0c7b82 */ /* 0x000ee20000000a00 */
[----:B0-----:R-:W-:-:S05]  /*4a40*/  IMAD.WIDE.U32 R22, R7, 0x8, R22 ;  /* 0x0000000807167825 */ /* 0x001fca00078e0016 */
        /* <DEDUP_REMOVED lines=33> */
[----:B------:R-:W-:Y:S02]  /*4c60*/  HFMA2 R19, -RZ, RZ, 0, 0 ;  /* 0x00000000ff137431 */ /* 0x000fe400000001ff */
[----:B------:R-:W-:Y:S01]  /*4c70*/  IMAD.MOV.U32 R18, RZ, RZ, R13 ;  /* 0x000000ffff127224 */ /* 0x000fe200078e000d */
[----:B------:R-:W-:Y:S06]  /*4c80*/  BRA `(.L_x_877) ;  /* 0x0000000000447947 */ /* 0x000fec0003800000 */
.L_x_876:
        /* <DEDUP_REMOVED lines=17> */
.L_x_877:
[----:B------:R-:W-:Y:S05]  /*4da0*/  BSYNC.RECONVERGENT B1 ;  /* 0x0000000000017941 */ /* 0x000fea0003800200 */
.L_x_875:
[----:B------:R-:W0:Y:S01]  /*4db0*/  LDC.64 R22, c[0x0][0x390] ;  /* 0x0000e400ff167b82 */ /* 0x000e220000000a00 */
[----:B------:R-:W-:-:S07]  /*4dc0*/  IADD3 R0, PT, PT, R11, -0x3, RZ ;  /* 0xfffffffd0b007810 */ /* 0x000fce0007ffe0ff */
[----:B------:R-:W3:Y:S01]  /*4dd0*/  LDC.64 R12, c[0x0][0x398] ;  /* 0x0000e600ff0c7b82 */ /* 0x000ee20000000a00 */
[----:B0-----:R-:W-:-:S05]  /*4de0*/  IMAD.WIDE.U32 R22, R0, 0x8, R22 ;  /* 0x0000000800167825 */ /* 0x001fca00078e0016 */
        /* <DEDUP_REMOVED lines=36> */
.L_x_879:
        /* <DEDUP_REMOVED lines=17> */
.L_x_880:
[----:B------:R-:W-:Y:S05]  /*5140*/  BSYNC.RECONVERGENT B1 ;  /* 0x0000000000017941 */ /* 0x000fea0003800200 */
.L_x_878:
[----:B------:R-:W0:Y:S08]  /*5150*/  LDC.64 R34, c[0x0][0x390] ;  /* 0x0000e400ff227b82 */ /* 0x000e300000000a00 */
        /* <DEDUP_REMOVED lines=37> */
.L_x_882:
        /* <DEDUP_REMOVED lines=8> */
[----:B------:R-:W-:-:S03]  /*5430*/  MOV R6, R18 ;  /* 0x0000001200067202 */ /* 0x000fc60000000f00 */
[----:B------:R-:W-:Y:S02]  /*5440*/  IMAD.X R13, RZ, RZ, ~R23, P0 ;  /* 0x000000ffff0d7224 */ /* 0x000fe400000e0e17 */
[----:B------:R-:W-:-:S04]  /*5450*/  IMAD.WIDE.U32 R6, R34, R15, R6 ;  /* 0x0000000f22067225 */ /* 0x000fc800078e0006 */
[----:B------:R-:W-:-:S04]  /*5460*/  IMAD R13, R13, R34, RZ ;  /* 0x000000220d0d7224 */ /* 0x000fc800078e02ff */
[----:B------:R-:W-:Y:S01]  /*5470*/  IMAD R13, R35, R15, R13 ;  /* 0x0000000f230d7224 */ /* 0x000fe200078e020d */
[----:B------:R-:W-:-:S03]  /*5480*/  MOV R15, R22 ;  /* 0x00000016000f7202 */ /* 0x000fc60000000f00 */
[----:B------:R-:W-:Y:S01]  /*5490*/  IMAD.IADD R25, R7, 0x1, R13 ;  /* 0x0000000107197824 */ /* 0x000fe200078e020d */
[----:B------:R-:W-:-:S07]  /*54a0*/  MOV R7, R23 ;  /* 0x0000001700077202 */ /* 0x000fce0000000f00 */
.L_x_883:
[----:B------:R-:W-:Y:S05]  /*54b0*/  BSYNC.RECONVERGENT B1 ;  /* 0x0000000000017941 */ /* 0x000fea0003800200 */
.L_x_881:
[----:B--2---:R-:W-:-:S06]  /*54c0*/  IMAD.WIDE.U32 R12, R2, 0x8, R16 ;  /* 0x00000008020c7825 */ /* 0x004fcc00078e0010 */
[----:B------:R-:W2:Y:S01]  /*54d0*/  LDG.E.64 R12, desc[UR14][R12.64] ;  /* 0x0000000e0c0c7981 */ /* 0x000ea2000c1e1b00 */
[----:B------:R-:W-:Y:S01]  /*54e0*/  VIADD R10, R10, 0x8 ;  /* 0x000000080a0a7836 */ /* 0x000fe20000000000 */
[----:B------:R-:W-:Y:S01]  /*54f0*/  MOV R19, R0 ;  /* 0x0000000000137202 */ /* 0x000fe20000000f00 */
[----:B------:R-:W-:Y:S02]  /*5500*/  IMAD.MOV.U32 R18, RZ, RZ, R20 ;  /* 0x000000ffff127224 */ /* 0x000fe400078e0014 */
        /* <DEDUP_REMOVED lines=10> */
.L_x_859:
        /* <DEDUP_REMOVED lines=36> */
.L_x_887:
        /* <DEDUP_REMOVED lines=16> */
.L_x_888:
[----:B------:R-:W-:Y:S05]  /*58f0*/  BSYNC.RECONVERGENT B1 ;  /* 0x0000000000017941 */ /* 0x000fea0003800200 */
.L_x_886:
        /* <DEDUP_REMOVED lines=35> */
[----:B------:R-:W-:Y:S02]  /*5b30*/  IMAD R25, R14, R25, R20 ;  /* 0x000000190e197224 */ /* 0x000fe400078e0214 */
[----:B------:R-:W-:Y:S01]  /*5b40*/  IMAD.MOV.U32 R14, RZ, RZ, R7 ;  /* 0x000000ffff0e7224 */ /* 0x000fe200078e0007 */
[----:B------:R-:W-:Y:S06]  /*5b50*/  BRA `(.L_x_891) ;  /* 0x0000000000447947 */ /* 0x000fec0003800000 */
.L_x_890:
        /* <DEDUP_REMOVED lines=14> */
[----:B------:R-:W-:Y:S01]  /*5c40*/  MOV R25, R6 ;  /* 0x0000000600197202 */ /* 0x000fe20000000f00 */
[----:B------:R-:W-:Y:S02]  /*5c50*/  IMAD.MOV.U32 R15, RZ, RZ, R23 ;  /* 0x000000ffff0f7224 */ /* 0x000fe400078e0017 */
[----:B------:R-:W-:-:S07]  /*5c60*/  IMAD.IADD R6, R7, 0x1, R13 ;  /* 0x0000000107067824 */ /* 0x000fce00078e020d */
.L_x_891:
[----:B------:R-:W-:Y:S05]  /*5c70*/  BSYNC.RECONVERGENT B1 ;  /* 0x0000000000017941 */ /* 0x000fea0003800200 */
.L_x_889:
        /* <DEDUP_REMOVED lines=40> */
.L_x_893:
        /* <DEDUP_REMOVED lines=17> */
.L_x_894:
[----:B------:R-:W-:Y:S05]  /*6010*/  BSYNC.RECONVERGENT B1 ;  /* 0x0000000000017941 */ /* 0x000fea0003800200 */
.L_x_892:
        /* <DEDUP_REMOVED lines=39> */
.L_x_896:
        /* <DEDUP_REMOVED lines=9> */
[----:B------:R-:W-:Y:S02]  /*6320*/  IADD3.X R13, PT, PT, RZ, ~R23, RZ, P0, !PT ;  /* 0x80000017ff0d7210 */ /* 0x000fe400007fe4ff */
[----:B------:R-:W-:Y:S01]  /*6330*/  MOV R15, R22 ;  /* 0x00000016000f7202 */ /* 0x000fe20000000f00 */
[----:B------:R-:W-:-:S04]  /*6340*/  IMAD.WIDE.U32 R6, R20, R25, R6 ;  /* 0x0000001914067225 */ /* 0x000fc800078e0006 */
[----:B------:R-:W-:-:S04]  /*6350*/  IMAD R13, R13, R20, RZ ;  /* 0x000000140d0d7224 */ /* 0x000fc800078e02ff */
[----:B------:R-:W-:-:S05]  /*6360*/  IMAD R13, R21, R25, R13 ;  /* 0x00000019150d7224 */ /* 0x000fca00078e020d */
[----:B------:R-:W-:Y:S01]  /*6370*/  IADD3 R21, PT, PT, R7, R13, RZ ;  /* 0x0000000d07157210 */ /* 0x000fe20007ffe0ff */
[----:B------:R-:W-:-:S07]  /*6380*/  IMAD.MOV.U32 R7, RZ, RZ, R23 ;  /* 0x000000ffff077224 */ /* 0x000fce00078e0017 */
.L_x_897:
[----:B------:R-:W-:Y:S05]  /*6390*/  BSYNC.RECONVERGENT B1 ;  /* 0x0000000000017941 */ /* 0x000fea0003800200 */
.L_x_895:
        /* <DEDUP_REMOVED lines=11> */
.L_x_885:
        /* <DEDUP_REMOVED lines=34> */
.L_x_900:
[----:B------:R-:W-:Y:S01]  /*6670*/  MOV R29, R15 ;  /* 0x0000000f001d7202 */ /* 0x000fe20000000f00 */
[----:B------:R-:W-:Y:S01]  /*6680*/  IMAD.MOV.U32 R12, RZ, RZ, R7 ;  /* 0x000000ffff0c7224 */ /* 0x000fe200078e0007 */
[----:B------:R-:W-:Y:S02]  /*6690*/  MOV R13, R16 ;  /* 0x00000010000d7202 */ /* 0x000fe40000000f00 */
[----:B------:R-:W-:Y:S02]  /*66a0*/  MOV R24, R17 ;  /* 0x0000001100187202 */ /* 0x000fe40000000f00 */
[----:B------:R-:W-:-:S07]  /*66b0*/  MOV R6, 0x66d0 ;  /* 0x000066d000067802 */ /* 0x000fce0000000f00 */
[----:B-1----:R-:W-:Y:S05]  /*66c0*/  CALL.REL.NOINC `($__internal_18_$__cuda_sm20_div_s64) ;  /* 0x0000000c00e07944 */ /* 0x002fea0003c00000 */
[-C--:B------:R-:W-:Y:S02]  /*66d0*/  IADD3 R19, P0, PT, RZ, -R22.reuse, RZ ;  /* 0x80000016ff137210 */ /* 0x080fe40007f1e0ff */
[----:B------:R-:W-:Y:S02]  /*66e0*/  MOV R6, R15 ;  /* 0x0000000f00067202 */ /* 0x000fe40000000f00 */
[----:B------:R-:W-:Y:S01]  /*66f0*/  MOV R20, R22 ;  /* 0x0000001600147202 */ /* 0x000fe20000000f00 */
[----:B------:R-:W-:Y:S01]  /*6700*/  IMAD.X R13, RZ, RZ, ~R23, P0 ;  /* 0x000000ffff0d7224 */ /* 0x000fe200000e0e17 */
[----:B------:R-:W-:Y:S01]  /*6710*/  MOV R21, R23 ;  /* 0x0000001700157202 */ /* 0x000fe20000000f00 */
[----:B------:R-:W-:-:S04]  /*6720*/  IMAD.WIDE.U32 R6, R16, R19, R6 ;  /* 0x0000001310067225 */ /* 0x000fc800078e0006 */
[----:B------:R-:W-:-:S04]  /*6730*/  IMAD R13, R13, R16, RZ ;  /* 0x000000100d0d7224 */ /* 0x000fc800078e02ff */
[----:B------:R-:W-:Y:S01]  /*6740*/  IMAD R13, R17, R19, R13 ;  /* 0x00000013110d7224 */ /* 0x000fe200078e020d */
[----:B------:R-:W-:-:S03]  /*6750*/  MOV R17, R6 ;  /* 0x0000000600117202 */ /* 0x000fc60000000f00 */
[----:B------:R-:W-:-:S07]  /*6760*/  IMAD.IADD R13, R7, 0x1, R13 ;  /* 0x00000001070d7824 */ /* 0x000fce00078e020d */
.L_x_901:
[----:B------:R-:W-:Y:S05]  /*6770*/  BSYNC.RECONVERGENT B1 ;  /* 0x0000000000017941 */ /* 0x000fea0003800200 */
.L_x_899:
        /* <DEDUP_REMOVED lines=38> */
.L_x_903:
        /* <DEDUP_REMOVED lines=9> */
[----:B------:R-:W-:-:S03]  /*6a70*/  IADD3.X R13, PT, PT, RZ, ~R23, RZ, P0, !PT ;  /* 0x80000017ff0d7210 */ /* 0x000fc600007fe4ff */
[----:B------:R-:W-:-:S04]  /*6a80*/  IMAD.WIDE.U32 R6, R14, R25, R6 ;  /* 0x000000190e067225 */ /* 0x000fc800078e0006 */
[----:B------:R-:W-:-:S04]  /*6a90*/  IMAD R13, R13, R14, RZ ;  /* 0x0000000e0d0d7224 */ /* 0x000fc800078e02ff */
[----:B------:R-:W-:Y:S01]  /*6aa0*/  IMAD R13, R15, R25, R13 ;  /* 0x000000190f0d7224 */ /* 0x000fe200078e020d */
[----:B------:R-:W-:-:S04]  /*6ab0*/  MOV R15, R22 ;  /* 0x00000016000f7202 */ /* 0x000fc80000000f00 */
[----:B------:R-:W-:Y:S01]  /*6ac0*/  IADD3 R21, PT, PT, R7, R13, RZ ;  /* 0x0000000d07157210 */ /* 0x000fe20007ffe0ff */
[----:B------:R-:W-:-:S07]  /*6ad0*/  IMAD.MOV.U32 R7, RZ, RZ, R23 ;  /* 0x000000ffff077224 */ /* 0x000fce00078e0017 */
.L_x_904:
[----:B------:R-:W-:Y:S05]  /*6ae0*/  BSYNC.RECONVERGENT B1 ;  /* 0x0000000000017941 */ /* 0x000fea0003800200 */
.L_x_902:
        /* <DEDUP_REMOVED lines=11> */
.L_x_898:
        /* <DEDUP_REMOVED lines=31> */
.L_x_906:
[----:B------:R-:W-:Y:S01]  /*6d90*/  IMAD.MOV.U32 R21, RZ, RZ, R15 ;  /* 0x000000ffff157224 */ /* 0x000fe200078e000f */
[----:B------:R-:W-:Y:S02]  /*6da0*/  MOV R25, R7 ;  /* 0x0000000700197202 */ /* 0x000fe40000000f00 */
[----:B------:R-:W-:-:S07]  /*6db0*/  MOV R24, 0x6dd0 ;  /* 0x00006dd000187802 */ /* 0x000fce0000000f00 */
[----:B-1----:R-:W-:Y:S05]  /*6dc0*/  CALL.REL.NOINC `($__internal_19_$__cuda_sm20_rem_s64) ;  /* 0x0000000c00707944 */ /* 0x002fea0003c00000 */
.L_x_907:
[----:B------:R-:W-:Y:S05]  /*6dd0*/  BSYNC.RECONVERGENT B1 ;  /* 0x0000000000017941 */ /* 0x000fea0003800200 */
.L_x_905:
        /* <DEDUP_REMOVED lines=9> */
.L_x_858:
[----:B------:R-:W-:-:S04]  /*6e70*/  LOP3.LUT R9, R9, R8, RZ, 0x3c, !PT ;  /* 0x0000000809097212 */ /* 0x000fc800078e3cff */
[----:B------:R-:W-:-:S04]  /*6e80*/  LOP3.LUT R8, R9, R8, RZ, 0x3c, !PT ;  /* 0x0000000809087212 */ /* 0x000fc800078e3cff */
[----:B------:R-:W-:-:S06]  /*6e90*/  LOP3.LUT R9, R9, R8, RZ, 0x3c, !PT ;  /* 0x0000000809097212 */ /* 0x000fcc00078e3cff */
[----:B------:R-:W2:Y:S01]  /*6ea0*/  LDG.E.64 R8, desc[UR14][R8.64] ;  /* 0x0000000e08087981 */ /* 0x000ea2000c1e1b00 */
[----:B------:R-:W-:Y:S02]  /*6eb0*/  HFMA2 R7, -RZ, RZ, 1.9912109375, 0.00128841400146484375 ;  /* 0x3ff71547ff077431 */ /* 0x000fe400000001ff */
[----:B------:R-:W-:Y:S01]  /*6ec0*/  IMAD.MOV.U32 R6, RZ, RZ, 0x652b82fe ;  /* 0x652b82feff067424 */ /* 0x000fe200078e00ff */
[----:B------:R-:W-:Y:S01]  /*6ed0*/  UMOV UR4, 0xfefa39ef ;  /* 0xfefa39ef00047882 */ /* 0x000fe20000000000 */
[----:B------:R-:W-:Y:S01]  /*6ee0*/  UMOV UR5, 0x3fe62e42 ;  /* 0x3fe62e4200057882 */ /* 0x000fe20000000000 */
[----:B------:R-:W-:Y:S03]  /*6ef0*/  BSSY.RECONVERGENT B1, `(.L_x_908) ;  /* 0x0000037000017945 */ /* 0x000fe60003800200 */
        /* <DEDUP_REMOVED lines=45> */
[----:B------:R-:W-:Y:S01]  /*71d0*/  @!P1 LEA.HI R0, R6, R6, RZ, 0x1 ;  /* 0x0000000606009211 */ /* 0x000fe200078f08ff */
[----:B------:R-:W-:Y:S01]  /*71e0*/  @!P1 IMAD.MOV.U32 R8, RZ, RZ, RZ ;  /* 0x000000ffff089224 */ /* 0x000fe200078e00ff */
[----:B------:R-:W-:Y:S02]  /*71f0*/  FSEL R11, R11, RZ, P0 ;  /* 0x000000ff0b0b7208 */ /* 0x000fe40000000000 */
[----:B------:R-:W-:-:S05]  /*7200*/  @!P1 SHF.R.S32.HI R7, RZ, 0x1, R0 ;  /* 0x00000001ff079819 */ /* 0x000fca0000011400 */
[----:B------:R-:W-:Y:S01]  /*7210*/  @!P1 IMAD.IADD R6, R6, 0x1, -R7 ;  /* 0x0000000106069824 */ /* 0x000fe200078e0a07 */
[----:B------:R-:W-:-:S04]  /*7220*/  @!P1 LEA R7, R7, R13, 0x14 ;  /* 0x0000000d07079211 */ /* 0x000fc800078ea0ff */
[----:B------:R-:W-:Y:S02]  /*7230*/  @!P1 LEA R9, R6, 0x3ff00000, 0x14 ;  /* 0x3ff0000006099811 */ /* 0x000fe400078ea0ff */
[----:B------:R-:W-:-:S06]  /*7240*/  @!P1 MOV R6, R12 ;  /* 0x0000000c00069202 */ /* 0x000fcc0000000f00 */
[----:B------:R-:W-:-:S11]  /*7250*/  @!P1 DMUL R10, R6, R8 ;  /* 0x00000008060a9228 */ /* 0x000fd60000000000 */
.L_x_909:
[----:B------:R-:W-:Y:S05]  /*7260*/  BSYNC.RECONVERGENT B1 ;  /* 0x0000000000017941 */ /* 0x000fea0003800200 */
.L_x_908:
[----:B------:R2:W-:Y:S02]  /*7270*/  STS.64 [R4], R10 ;  /* 0x0000000a04007388 */ /* 0x0005e40000000a00 */
.L_x_857:
[----:B------:R-:W-:Y:S05]  /*7280*/  BSYNC.RECONVERGENT B0 ;  /* 0x0000000000007941 */ /* 0x000fea0003800200 */
.L_x_805:
[----:B------:R-:W-:Y:S01]  /*7290*/  BAR.SYNC.DEFER_BLOCKING 0x0 ;  /* 0x0000000000007b1d */ /* 0x000fe20000010000 */
[----:B------:R-:W-:Y:S02]  /*72a0*/  ISETP.GE.U32.AND P0, PT, R3, 0x42, PT ;  /* 0x000000420300780c */ /* 0x000fe40003f06070 */
[----:B------:R-:W-:-:S11]  /*72b0*/  ISETP.GT.U32.AND P1, PT, R5, 0x1f, PT ;  /* 0x0000001f0500780c */ /* 0x000fd60003f24070 */
[----:B------:R-:W-:Y:S05]  /*72c0*/  @!P0 BRA `(.L_x_910) ;  /* 0x00000000002c8947 */ /* 0x000fea0003800000 */
.L_x_911:
[----:B------:R-:W-:-:S04]  /*72d0*/  SHF.R.U32.HI R0, RZ, 0x1, R3 ;  /* 0x00000001ff007819 */ /* 0x000fc80000011603 */
[----:B------:R-:W-:-:S13]  /*72e0*/  ISETP.GE.U32.AND P0, PT, R5, R0, PT ;  /* 0x000000000500720c */ /* 0x000fda0003f06070 */
[----:B------:R-:W-:Y:S01]  /*72f0*/  @!P0 LEA R8, R0, R4, 0x3 ;  /* 0x0000000400088211 */ /* 0x000fe200078e18ff */
[----:B------:R-:W-:Y:S05]  /*7300*/  @!P0 LDS.64 R6, [R4] ;  /* 0x0000000004068984 */ /* 0x000fea0000000a00 */
[----:B------:R-:W3:Y:S02]  /*7310*/  @!P0 LDS.64 R8, [R8] ;  /* 0x0000000008088984 */ /* 0x000ee40000000a00 */
[----:B---3--:R-:W-:-:S07]  /*7320*/  @!P0 DADD R6, R6, R8 ;  /* 0x0000000006068229 */ /* 0x008fce0000000008 */
[----:B------:R3:W-:Y:S01]  /*7330*/  @!P0 STS.64 [R4], R6 ;  /* 0x0000000604008388 */ /* 0x0007e20000000a00 */
[----:B------:R-:W-:Y:S01]  /*7340*/  BAR.SYNC.DEFER_BLOCKING 0x0 ;  /* 0x0000000000007b1d */ /* 0x000fe20000010000 */
[----:B------:R-:W-:Y:S02]  /*7350*/  ISETP.GT.U32.AND P0, PT, R3, 0x83, PT ;  /* 0x000000830300780c */ /* 0x000fe40003f04070 */
[----:B------:R-:W-:-:S11]  /*7360*/  MOV R3, R0 ;  /* 0x0000000000037202 */ /* 0x000fd60000000f00 */
[----:B---3--:R-:W-:Y:S05]  /*7370*/  @P0 BRA `(.L_x_911) ;  /* 0xfffffffc00d40947 */ /* 0x008fea000383ffff */
.L_x_910:
[----:B------:R-:W-:Y:S05]  /*7380*/  @P1 EXIT ;  /* 0x000000000000194d */ /* 0x000fea0003800000 */
[----:B------:R-:W-:Y:S01]  /*7390*/  LDS.64 R2, [R4] ;  /* 0x0000000004027984 */ /* 0x000fe20000000a00 */
[----:B------:R-:W-:-:S03]  /*73a0*/  ISETP.NE.AND P0, PT, R5, RZ, PT ;  /* 0x000000ff0500720c */ /* 0x000fc60003f05270 */
[----:B------:R-:W3:Y:S02]  /*73b0*/  LDS.64 R6, [R4+0x100] ;  /* 0x0001000004067984 */ /* 0x000ee40000000a00 */
[----:B---3--:R-:W-:-:S07]  /*73c0*/  DADD R2, R2, R6 ;  /* 0x0000000002027229 */ /* 0x008fce0000000006 */
[----:B------:R-:W-:Y:S04]  /*73d0*/  STS.64 [R4], R2 ;  /* 0x0000000204007388 */ /* 0x000fe80000000a00 */
[----:B------:R-:W-:Y:S04]  /*73e0*/  LDS.64 R6, [R4] ;  /* 0x0000000004067984 */ /* 0x000fe80000000a00 */
[----:B------:R-:W3:Y:S02]  /*73f0*/  LDS.64 R8, [R4+0x80] ;  /* 0x0000800004087984 */ /* 0x000ee40000000a00 */
[----:B---3--:R-:W-:-:S07]  /*7400*/  DADD R6, R6, R8 ;  /* 0x0000000006067229 */ /* 0x008fce0000000008 */
[----:B------:R-:W-:Y:S04]  /*7410*/  STS.64 [R4], R6 ;  /* 0x0000000604007388 */ /* 0x000fe80000000a00 */
[----:B------:R-:W-:Y:S04]  /*7420*/  LDS.64 R8, [R4] ;  /* 0x0000000004087984 */ /* 0x000fe80000000a00 */
[----:B--2---:R-:W2:Y:S02]  /*7430*/  LDS.64 R10, [R4+0x40] ;  /* 0x00004000040a7984 */ /* 0x004ea40000000a00 */
[----:B--2---:R-:W-:-:S07]  /*7440*/  DADD R8, R8, R10 ;  /* 0x0000000008087229 */ /* 0x004fce000000000a */
[----:B------:R-:W-:Y:S04]  /*7450*/  STS.64 [R4], R8 ;  /* 0x0000000804007388 */ /* 0x000fe80000000a00 */
[----:B------:R-:W-:Y:S04]  /*7460*/  LDS.64 R10, [R4] ;  /* 0x00000000040a7984 */ /* 0x000fe80000000a00 */
[----:B------:R-:W2:Y:S02]  /*7470*/  LDS.64 R12, [R4+0x20] ;  /* 0x00002000040c7984 */ /* 0x000ea40000000a00 */
        /* <DEDUP_REMOVED lines=9> */
[----:B------:R2:W-:Y:S01]  /*7510*/  STS.64 [R4], R6 ;  /* 0x0000000604007388 */ /* 0x0005e20000000a00 */
[----:B------:R-:W-:Y:S05]  /*7520*/  @P0 EXIT ;  /* 0x000000000000094d */ /* 0x000fea0003800000 */
[----:B------:R-:W3:Y:S01]  /*7530*/  S2UR UR5, SR_CgaCtaId ;  /* 0x00000000000579c3 */ /* 0x000ee20000008800 */
[----:B------:R-:W-:Y:S01]  /*7540*/  UMOV UR4, 0x400 ;  /* 0x0000040000047882 */ /* 0x000fe20000000000 */
[----:B------:R-:W4:Y:S01]  /*7550*/  LDCU.64 UR10, c[0x0][0x3c0] ;  /* 0x00007800ff0a77ac */ /* 0x000f220008000a00 */
[----:B------:R-:W5:Y:S01]  /*7560*/  LDCU.64 UR12, c[0x0][0x380] ;  /* 0x00007000ff0c77ac */ /* 0x000f620008000a00 */
[----:B----4-:R-:W-:Y:S02]  /*7570*/  UIMAD UR7, UR9, UR10, URZ ;  /* 0x0000000a090772a4 */ /* 0x010fe4000f8e02ff */
[----:B---3--:R-:W-:-:S03]  /*7580*/  ULEA UR4, UR5, UR4, 0x18 ;  /* 0x0000000405047291 */ /* 0x008fc6000f8ec0ff */
[----:B------:R-:W-:-:S06]  /*7590*/  UMOV UR5, URZ ;  /* 0x000000ff00057c82 */ /* 0x000fcc0008000000 */
[----:B------:R-:W3:Y:S01]  /*75a0*/  LDS.64 R2, [UR4] ;  /* 0x00000004ff027984 */ /* 0x000ee20008000a00 */
[----:B------:R-:W-:Y:S02]  /*75b0*/  UMOV UR4, UR6 ;  /* 0x0000000600047c82 */ /* 0x000fe40008000000 */
[----:B------:R-:W-:Y:S02]  /*75c0*/  UIMAD.WIDE.U32 UR4, UR8, UR10, UR4 ;  /* 0x0000000a080472a5 */ /* 0x000fe4000f8e0004 */
[----:B------:R-:W-:Y:S02]  /*75d0*/  UIMAD UR10, UR8, UR11, UR7 ;  /* 0x0000000b080a72a4 */ /* 0x000fe4000f8e0207 */
[----:B-----5:R-:W-:Y:S02]  /*75e0*/  ULEA UR7, UP0, UR4, UR12, 0x3 ;  /* 0x0000000c04077291 */ /* 0x020fe4000f8018ff */
[----:B------:R-:W-:-:S04]  /*75f0*/  UIADD3 UR5, UPT, UPT, UR5, UR10, URZ ;  /* 0x0000000a05057290 */ /* 0x000fc8000fffe0ff */
[----:B------:R-:W-:Y:S01]  /*7600*/  ULEA.HI.X UR4, UR4, UR13, UR5, 0x3, UP0 ;  /* 0x0000000d04047291 */ /* 0x000fe200080f1c05 */
[----:B012---:R-:W-:-:S05]  /*7610*/  IMAD.U32 R4, RZ, RZ, UR7 ;  /* 0x00000007ff047e24 */ /* 0x007fca000f8e00ff */
[----:B------:R-:W-:-:S05]  /*7620*/  MOV R5, UR4 ;  /* 0x0000000400057c02 */ /* 0x000fca0008000f00 */
[----:B---3--:R-:W-:Y:S01]  /*7630*/  STG.E.64 desc[UR14][R4.64], R2 ;  /* 0x0000000204007986 */ /* 0x008fe2000c101b0e */
[----:B------:R-:W-:Y:S05]  /*7640*/  EXIT ;  /* 0x000000000000794d */ /* 0x000fea0003800000 */
        .weak           $__internal_18_$__cuda_sm20_div_s64
        .type           $__internal_18_$__cuda_sm20_div_s64,@function
        .size           $__internal_18_$__cuda_sm20_div_s64,($__internal_19_$__cuda_sm20_rem_s64 - $__internal_18_$__cuda_sm20_div_s64)
$__internal_18_$__cuda_sm20_div_s64:
[-C--:B------:R-:W-:Y:S02]  /*7650*/  IADD3 R22, P1, PT, RZ, -R13.reuse, RZ ;  /* 0x8000000dff167210 */ /* 0x080fe40007f3e0ff */
[----:B------:R-:W-:Y:S02]  /*7660*/  ISETP.GE.AND P0, PT, R24, RZ, PT ;  /* 0x000000ff1800720c */ /* 0x000fe40003f06270 */
[-C--:B------:R-:W-:Y:S02]  /*7670*/  IADD3.X R23, PT, PT, RZ, ~R24.reuse, RZ, P1, !PT ;  /* 0x80000018ff177210 */ /* 0x080fe40000ffe4ff */
[----:B------:R-:W-:Y:S02]  /*7680*/  SEL R22, R22, R13, !P0 ;  /* 0x0000000d16167207 */ /* 0x000fe40004000000 */
[----:B------:R-:W-:Y:S02]  /*7690*/  SEL R23, R23, R24, !P0 ;  /* 0x0000001817177207 */ /* 0x000fe40004000000 */
[----:B------:R-:W-:-:S02]  /*76a0*/  ISETP.GE.AND P4, PT, R12, RZ, PT ;  /* 0x000000ff0c00720c */ /* 0x000fc40003f86270 */
[----:B------:R-:W0:Y:S08]  /*76b0*/  I2F.U64.RP R25, R22 ;  /* 0x0000001600197312 */ /* 0x000e300000309000 */
[----:B0-----:R-:W0:Y:S02]  /*76c0*/  MUFU.RCP R25, R25 ;  /* 0x0000001900197308 */ /* 0x001e240000001000 */
[----:B0-----:R-:W-:-:S06]  /*76d0*/  VIADD R25, R25, 0x1ffffffe ;  /* 0x1ffffffe19197836 */ /* 0x001fcc0000000000 */
[----:B------:R-:W0:Y:S02]  /*76e0*/  F2I.U64.TRUNC R42, R25 ;  /* 0x00000019002a7311 */ /* 0x000e24000020d800 */
[----:B0-----:R-:W-:-:S04]  /*76f0*/  IMAD.WIDE.U32 R30, R42, R22, RZ ;  /* 0x000000162a1e7225 */ /* 0x001fc800078e00ff */
[C---:B------:R-:W-:Y:S01]  /*7700*/  IMAD R26, R42.reuse, R23, R31 ;  /* 0x000000172a1a7224 */ /* 0x040fe200078e021f */
[----:B------:R-:W-:Y:S02]  /*7710*/  IADD3 R27, P0, PT, RZ, -R30, RZ ;  /* 0x8000001eff1b7210 */ /* 0x000fe40007f1e0ff */
[----:B------:R-:W-:Y:S01]  /*7720*/  MOV R31, R42 ;  /* 0x0000002a001f7202 */ /* 0x000fe20000000f00 */
[----:B------:R-:W-:Y:S02]  /*7730*/  IMAD R26, R43, R22, R26 ;  /* 0x000000162b1a7224 */ /* 0x000fe400078e021a */
[----:B------:R-:W-:-:S03]  /*7740*/  IMAD.HI.U32 R30, R42, R27, RZ ;  /* 0x0000001b2a1e7227 */ /* 0x000fc600078e00ff */
[----:B------:R-:W-:-:S05]  /*7750*/  IADD3.X R26, PT, PT, RZ, ~R26, RZ, P0, !PT ;  /* 0x8000001aff1a7210 */ /* 0x000fca00007fe4ff */
[----:B------:R-:W-:-:S04]  /*7760*/  IMAD.WIDE.U32 R30, P0, R42, R26, R30 ;  /* 0x0000001a2a1e7225 */ /* 0x000fc8000780001e */
[C---:B------:R-:W-:Y:S02]  /*7770*/  IMAD R25, R43.reuse, R26, RZ ;  /* 0x0000001a2b197224 */ /* 0x040fe400078e02ff */
[----:B------:R-:W-:-:S04]  /*7780*/  IMAD.HI.U32 R27, P1, R43, R27, R30 ;  /* 0x0000001b2b1b7227 */ /* 0x000fc8000782001e */
[----:B------:R-:W-:Y:S01]  /*7790*/  IMAD.HI.U32 R26, R43, R26, RZ ;  /* 0x0000001a2b1a7227 */ /* 0x000fe200078e00ff */
[----:B------:R-:W-:-:S03]  /*77a0*/  IADD3 R31, P3, PT, R25, R27, RZ ;  /* 0x0000001b191f7210 */ /* 0x000fc60007f7e0ff */
[----:B------:R-:W-:Y:S02]  /*77b0*/  IMAD.X R25, R26, 0x1, R43, P0 ;  /* 0x000000011a197824 */ /* 0x000fe400000e062b */
[----:B------:R-:W-:-:S03]  /*77c0*/  IMAD.WIDE.U32 R42, R31, R22, RZ ;  /* 0x000000161f2a7225 */ /* 0x000fc600078e00ff */
[----:B------:R-:W-:Y:S01]  /*77d0*/  IADD3.X R25, PT, PT, RZ, RZ, R25, P3, P1 ;  /* 0x000000ffff197210 */ /* 0x000fe20001fe2419 */
[----:B------:R-:W-:Y:S01]  /*77e0*/  IMAD R26, R31, R23, R43 ;  /* 0x000000171f1a7224 */ /* 0x000fe200078e022b */
[----:B------:R-:W-:-:S03]  /*77f0*/  IADD3 R27, P0, PT, RZ, -R42, RZ ;  /* 0x8000002aff1b7210 */ /* 0x000fc60007f1e0ff */
[----:B------:R-:W-:Y:S02]  /*7800*/  IMAD R26, R25, R22, R26 ;  /* 0x00000016191a7224 */ /* 0x000fe400078e021a */
[----:B------:R-:W-:-:S03]  /*7810*/  IMAD.HI.U32 R30, R31, R27, RZ ;  /* 0x0000001b1f1e7227 */ /* 0x000fc600078e00ff */
[----:B------:R-:W-:-:S05]  /*7820*/  IADD3.X R26, PT, PT, RZ, ~R26, RZ, P0, !PT ;  /* 0x8000001aff1a7210 */ /* 0x000fca00007fe4ff */
[----:B------:R-:W-:Y:S01]  /*7830*/  IMAD.WIDE.U32 R42, P0, R31, R26, R30 ;  /* 0x0000001a1f2a7225 */ /* 0x000fe2000780001e */
[----:B------:R-:W-:-:S03]  /*7840*/  IADD3 R30, P5, PT, RZ, -R29, RZ ;  /* 0x8000001dff1e7210 */ /* 0x000fc60007fbe0ff */
[C---:B------:R-:W-:Y:S01]  /*7850*/  IMAD R28, R25.reuse, R26, RZ ;  /* 0x0000001a191c7224 */ /* 0x040fe200078e02ff */
[----:B------:R-:W-:Y:S01]  /*7860*/  SEL R30, R30, R29, !P4 ;  /* 0x0000001d1e1e7207 */ /* 0x000fe20006000000 */
[----:B------:R-:W-:-:S04]  /*7870*/  IMAD.HI.U32 R27, P1, R25, R27, R42 ;  /* 0x0000001b191b7227 */ /* 0x000fc8000782002a */
[----:B------:R-:W-:Y:S02]  /*7880*/  HFMA2 R43, -RZ, RZ, 0, 0 ;  /* 0x00000000ff2b7431 */ /* 0x000fe400000001ff */
[----:B------:R-:W-:Y:S01]  /*7890*/  IMAD.HI.U32 R26, R25, R26, RZ ;  /* 0x0000001a191a7227 */ /* 0x000fe200078e00ff */
[----:B------:R-:W-:Y:S02]  /*78a0*/  IADD3 R27, P3, PT, R28, R27, RZ ;  /* 0x0000001b1c1b7210 */ /* 0x000fe40007f7e0ff */
[----:B------:R-:W-:Y:S01]  /*78b0*/  IADD3.X R28, PT, PT, RZ, ~R12, RZ, P5, !PT ;  /* 0x8000000cff1c7210 */ /* 0x000fe20002ffe4ff */
[----:B------:R-:W-:Y:S02]  /*78c0*/  IMAD.X R26, R26, 0x1, R25, P0 ;  /* 0x000000011a1a7824 */ /* 0x000fe400000e0619 */
[----:B------:R-:W-:Y:S01]  /*78d0*/  IMAD.HI.U32 R42, R27, R30, RZ ;  /* 0x0000001e1b2a7227 */ /* 0x000fe200078e00ff */
[----:B------:R-:W-:Y:S02]  /*78e0*/  SEL R28, R28, R12, !P4 ;  /* 0x0000000c1c1c7207 */ /* 0x000fe40006000000 */
[----:B------:R-:W-:-:S02]  /*78f0*/  IADD3.X R26, PT, PT, RZ, RZ, R26, P3, P1 ;  /* 0x000000ffff1a7210 */ /* 0x000fc40001fe241a */
[----:B------:R-:W-:Y:S01]  /*7900*/  LOP3.LUT R12, R24, R12, RZ, 0x3c, !PT ;  /* 0x0000000c180c7212 */ /* 0x000fe200078e3cff */
        /* <DEDUP_REMOVED lines=11> */
[----:B------:R-:W-:-:S05]  /*79c0*/  IMAD R27, R26, R22, R27 ;  /* 0x000000161a1b7224 */ /* 0x000fca00078e021b */
[----:B------:R-:W-:Y:S02]  /*79d0*/  IADD3.X R28, PT, PT, ~R27, R28, RZ, P1, !PT ;  /* 0x0000001c1b1c7210 */ /* 0x000fe40000ffe5ff */
[----:B------:R-:W-:Y:S02]  /*79e0*/  IADD3 R31, P1, PT, R30, -R22, RZ ;  /* 0x800000161e1f7210 */ /* 0x000fe40007f3e0ff */
[CC--:B------:R-:W-:Y:S02]  /*79f0*/  ISETP.GE.U32.AND.EX P0, PT, R28.reuse, R23.reuse, PT, P0 ;  /* 0x000000171c00720c */ /* 0x0c0fe40003f06100 */
[----:B------:R-:W-:Y:S02]  /*7a00*/  IADD3 R27, P3, PT, R25, 0x1, RZ ;  /* 0x00000001191b7810 */ /* 0x000fe40007f7e0ff */
[----:B------:R-:W-:Y:S02]  /*7a10*/  IADD3.X R29, PT, PT, R28, ~R23, RZ, P1, !PT ;  /* 0x800000171c1d7210 */ /* 0x000fe40000ffe4ff */
[----:B------:R-:W-:Y:S01]  /*7a20*/  SEL R30, R31, R30, P0 ;  /* 0x0000001e1f1e7207 */ /* 0x000fe20000000000 */
[----:B------:R-:W-:Y:S01]  /*7a30*/  IMAD.X R31, RZ, RZ, R26, P3 ;  /* 0x000000ffff1f7224 */ /* 0x000fe200018e061a */
[----:B------:R-:W-:-:S02]  /*7a40*/  SEL R27, R27, R25, P0 ;  /* 0x000000191b1b7207 */ /* 0x000fc40000000000 */
[----:B------:R-:W-:Y:S02]  /*7a50*/  SEL R29, R29, R28, P0 ;  /* 0x0000001c1d1d7207 */ /* 0x000fe40000000000 */
[----:B------:R-:W-:Y:S02]  /*7a60*/  ISETP.GE.U32.AND P1, PT, R30, R22, PT ;  /* 0x000000161e00720c */ /* 0x000fe40003f26070 */
[----:B------:R-:W-:Y:S02]  /*7a70*/  SEL R31, R31, R26, P0 ;  /* 0x0000001a1f1f7207 */ /* 0x000fe40000000000 */
[----:B------:R-:W-:Y:S02]  /*7a80*/  IADD3 R22, P3, PT, R27, 0x1, RZ ;  /* 0x000000011b167810 */ /* 0x000fe40007f7e0ff */
[----:B------:R-:W-:Y:S02]  /*7a90*/  ISETP.GE.U32.AND.EX P0, PT, R29, R23, PT, P1 ;  /* 0x000000171d00720c */ /* 0x000fe40003f06110 */
[----:B------:R-:W-:-:S02]  /*7aa0*/  IADD3.X R23, PT, PT, RZ, R31, RZ, P3, !PT ;  /* 0x0000001fff177210 */ /* 0x000fc40001ffe4ff */
[----:B------:R-:W-:Y:S02]  /*7ab0*/  SEL R22, R22, R27, P0 ;  /* 0x0000001b16167207 */ /* 0x000fe40000000000 */
[----:B------:R-:W-:Y:S02]  /*7ac0*/  SEL R31, R23, R31, P0 ;  /* 0x0000001f171f7207 */ /* 0x000fe40000000000 */
[----:B------:R-:W-:Y:S02]  /*7ad0*/  IADD3 R23, P3, PT, RZ, -R22, RZ ;  /* 0x80000016ff177210 */ /* 0x000fe40007f7e0ff */
[----:B------:R-:W-:Y:S02]  /*7ae0*/  ISETP.NE.U32.AND P0, PT, R13, RZ, PT ;  /* 0x000000ff0d00720c */ /* 0x000fe40003f05070 */
[----:B------:R-:W-:Y:S02]  /*7af0*/  ISETP.GE.AND P1, PT, R12, RZ, PT ;  /* 0x000000ff0c00720c */ /* 0x000fe40003f26270 */
[----:B------:R-:W-:-:S02]  /*7b00*/  IADD3.X R12, PT, PT, RZ, ~R31, RZ, P3, !PT ;  /* 0x8000001fff0c7210 */ /* 0x000fc40001ffe4ff */
[----:B------:R-:W-:Y:S02]  /*7b10*/  ISETP.NE.AND.EX P0, PT, R24, RZ, PT, P0 ;  /* 0x000000ff1800720c */ /* 0x000fe40003f05300 */
[----:B------:R-:W-:Y:S02]  /*7b20*/  SEL R23, R23, R22, !P1 ;  /* 0x0000001617177207 */ /* 0x000fe40004800000 */
[----:B------:R-:W-:Y:S02]  /*7b30*/  SEL R12, R12, R31, !P1 ;  /* 0x0000001f0c0c7207 */ /* 0x000fe40004800000 */
[----:B------:R-:W-:Y:S02]  /*7b40*/  SEL R22, R23, 0xffffffff, P0 ;  /* 0xffffffff17167807 */ /* 0x000fe40000000000 */
[----:B------:R-:W-:Y:S01]  /*7b50*/  SEL R23, R12, 0xffffffff, P0 ;  /* 0xffffffff0c177807 */ /* 0x000fe20000000000 */
[----:B------:R-:W-:Y:S01]  /*7b60*/  IMAD.MOV.U32 R12, RZ, RZ, R6 ;  /* 0x000000ffff0c7224 */ /* 0x000fe200078e0006 */
[----:B------:R-:W-:-:S04]  /*7b70*/  MOV R13, 0x0 ;  /* 0x00000000000d7802 */ /* 0x000fc80000000f00 */
[----:B------:R-:W-:Y:S05]  /*7b80*/  RET.REL.NODEC R12 `(contiguous_logsumexp2_f64) ;  /* 0xffffff840c1c7950 */ /* 0x000fea0003c3ffff */
        .weak           $__internal_19_$__cuda_sm20_rem_s64
        .type           $__internal_19_$__cuda_sm20_rem_s64,@function
        .size           $__internal_19_$__cuda_sm20_rem_s64,(.L_x_30335 - $__internal_19_$__cuda_sm20_rem_s64)
$__internal_19_$__cuda_sm20_rem_s64:
        /* <DEDUP_REMOVED lines=18> */
[----:B------:R-:W-:-:S04]  /*7cb0*/  IMAD.HI.U32 R14, P1, R13, R27, R14 ;  /* 0x0000001b0d0e7227 */ /* 0x000fc8000782000e */
[----:B------:R-:W-:Y:S01]  /*7cc0*/  IMAD.HI.U32 R27, R13, R29, RZ ;  /* 0x0000001d0d1b7227 */ /* 0x000fe200078e00ff */
[----:B------:R-:W-:-:S03]  /*7cd0*/  IADD3 R15, P2, PT, R31, R14, RZ ;  /* 0x0000000e1f0f7210 */ /* 0x000fc60007f5e0ff */
[----:B------:R-:W-:Y:S02]  /*7ce0*/  IMAD.X R27, R27, 0x1, R13, P0 ;  /* 0x000000011b1b7824 */ /* 0x000fe400000e060d */
[----:B------:R-:W-:-:S03]  /*7cf0*/  IMAD.WIDE.U32 R12, R15, R6, RZ ;  /* 0x000000060f0c7225 */ /* 0x000fc600078e00ff */
[----:B------:R-:W-:Y:S01]  /*7d00*/  IADD3.X R27, PT, PT, RZ, RZ, R27, P2, P1 ;  /* 0x000000ffff1b7210 */ /* 0x000fe200017e241b */
[----:B------:R-:W-:Y:S01]  /*7d10*/  IMAD R13, R15, R7, R13 ;  /* 0x000000070f0d7224 */ /* 0x000fe200078e020d */
[----:B------:R-:W-:Y:S02]  /*7d20*/  IADD3 R29, P0, PT, RZ, -R12, RZ ;  /* 0x8000000cff1d7210 */ /* 0x000fe40007f1e0ff */
[----:B------:R-:W-:Y:S01]  /*7d30*/  ISETP.GE.AND P1, PT, R25, RZ, PT ;  /* 0x000000ff1900720c */ /* 0x000fe20003f26270 */
[----:B------:R-:W-:Y:S01]  /*7d40*/  IMAD R13, R27, R6, R13 ;  /* 0x000000061b0d7224 */ /* 0x000fe200078e020d */
[----:B------:R-:W-:Y:S01]  /*7d50*/  IADD3 R12, P4, PT, RZ, -R21, RZ ;  /* 0x80000015ff0c7210 */ /* 0x000fe20007f9e0ff */
[----:B------:R-:W-:-:S03]  /*7d60*/  IMAD.HI.U32 R14, R15, R29, RZ ;  /* 0x0000001d0f0e7227 */ /* 0x000fc600078e00ff */
[----:B------:R-:W-:-:S05]  /*7d70*/  IADD3.X R26, PT, PT, RZ, ~R13, RZ, P0, !PT ;  /* 0x8000000dff1a7210 */ /* 0x000fca00007fe4ff */
[----:B------:R-:W-:-:S04]  /*7d80*/  IMAD.WIDE.U32 R14, P0, R15, R26, R14 ;  /* 0x0000001a0f0e7225 */ /* 0x000fc8000780000e */
[C---:B------:R-:W-:Y:S02]  /*7d90*/  IMAD R13, R27.reuse, R26, RZ ;  /* 0x0000001a1b0d7224 */ /* 0x040fe400078e02ff */
[----:B------:R-:W-:Y:S01]  /*7da0*/  IMAD.HI.U32 R14, P2, R27, R29, R14 ;  /* 0x0000001d1b0e7227 */ /* 0x000fe2000784000e */
[----:B------:R-:W-:-:S03]  /*7db0*/  SEL R15, R12, R21, !P1 ;  /* 0x000000150c0f7207 */ /* 0x000fc60004800000 */
[----:B------:R-:W-:Y:S01]  /*7dc0*/  IMAD.HI.U32 R12, R27, R26, RZ ;  /* 0x0000001a1b0c7227 */ /* 0x000fe200078e00ff */
[----:B------:R-:W-:-:S03]  /*7dd0*/  IADD3 R14, P3, PT, R13, R14, RZ ;  /* 0x0000000e0d0e7210 */ /* 0x000fc60007f7e0ff */
[----:B------:R-:W-:Y:S01]  /*7de0*/  HFMA2 R13, -RZ, RZ, 0, 0 ;  /* 0x00000000ff0d7431 */ /* 0x000fe200000001ff */
[----:B------:R-:W-:Y:S01]  /*7df0*/  IADD3.X R26, PT, PT, RZ, ~R25, RZ, P4, !PT ;  /* 0x80000019ff1a7210 */ /* 0x000fe200027fe4ff */
[----:B------:R-:W-:Y:S02]  /*7e00*/  IMAD.X R27, R12, 0x1, R27, P0 ;  /* 0x000000010c1b7824 */ /* 0x000fe400000e061b */
[----:B------:R-:W-:Y:S01]  /*7e10*/  IMAD.HI.U32 R12, R14, R15, RZ ;  /* 0x0000000f0e0c7227 */ /* 0x000fe200078e00ff */
[----:B------:R-:W-:Y:S02]  /*7e20*/  SEL R21, R26, R25, !P1 ;  /* 0x000000191a157207 */ /* 0x000fe40004800000 */
        /* <DEDUP_REMOVED lines=34> */
[----:B------:R-:W-:Y:S06]  /*8050*/  RET.REL.NODEC R24 `(contiguous_logsumexp2_f64) ;  /* 0xffffff7c18e87950 */ /* 0x000fec0003c3ffff */
.L_x_912:
        /* <DEDUP_REMOVED lines=10> */
.L_x_30335:


//--------------------- .text.uncontiguous_cumulate_logsumexp_f64 --------------------------
	.section	.text.uncontiguous_cumulate_logsumexp_f64,"ax",@progbits
	.align	128
        .global         uncontiguous_cumulate_logsumexp_f64
        .type           uncontiguous_cumulate_logsumexp_f64,@function
        .size           uncontiguous_cumulate_logsumexp_f64,(.L_x_30337 - uncontiguous_cumulate_logsumexp_f64)
        .other          uncontiguous_cumulate_logsumexp_f64,@"STO_CUDA_ENTRY STV_DEFAULT"
uncontiguous_cumulate_logsumexp_f64:
.text.uncontiguous_cumulate_logsumexp_f64:
[----:B------:R-:W-:Y:S01]  /*0000*/  LDC R1, c[0x0][0x37c] ;  /* 0x0000df00ff017b82 */ /* 0x000fe20000000800 */
[----:B------:R-:W0:Y:S07]  /*0010*/  S2R R0, SR_CTAID.X ;  /* 0x0000000000007919 */ /* 0x000e2e0000002500 */
[----:B------:R-:W1:Y:S01]  /*0020*/  S2UR UR5, SR_CgaCtaId ;  /* 0x00000000000579c3 */ /* 0x000e620000008800 */
[----:B------:R-:W2:Y:S01]  /*0030*/  LDCU UR8, c[0x0][0x360] ;  /* 0x00006c00ff0877ac */ /* 0x000ea20008000800 */
[----:B------:R-:W-:Y:S01]  /*0040*/  BSSY.RECONVERGENT B0, `(.L_x_913) ;  /* 0x000068d000007945 */ /* 0x000fe20003800200 */
[----:B------:R-:W3:Y:S01]  /*0050*/  S2R R2, SR_TID.X ;  /* 0x0000000000027919 */ /* 0x000ee20000002100 */
[----:B------:R-:W4:Y:S04]  /*0060*/  LDCU.64 UR10, c[0x0][0x3a8] ;  /* 0x00007500ff0a77ac */ /* 0x000f280008000a00 */
[----:B------:R-:W5:Y:S01]  /*0070*/  LDC R11, c[0x0][0x3a0] ;  /* 0x0000e800ff0b7b82 */ /* 0x000f620000000800 */
[----:B------:R-:W-:Y:S01]  /*0080*/  UMOV UR4, 0x400 ;  /* 0x0000040000047882 */ /* 0x000fe20000000000 */
[----:B------:R-:W3:Y:S01]  /*0090*/  LDCU.64 UR6, c[0x0][0x358] ;  /* 0x00006b00ff0677ac */ /* 0x000ee20008000a00 */
[----:B--2---:R-:W-:Y:S01]  /*00a0*/  MOV R4, UR8 ;  /* 0x0000000800047c02 */ /* 0x004fe20008000f00 */
[----:B-1----:R-:W-:Y:S01]  /*00b0*/  ULEA UR4, UR5, UR4, 0x18 ;  /* 0x0000000405047291 */ /* 0x002fe2000f8ec0ff */
[----:B0-----:R-:W-:-:S02]  /*00c0*/  IMAD R5, R0, UR8, RZ ;  /* 0x0000000800057c24 */ /* 0x001fc4000f8e02ff */
[----:B-----5:R-:W-:-:S03]  /*00d0*/  VIADD R9, R11, 0xffffffff ;  /* 0xffffffff0b097836 */ /* 0x020fc60000000000 */
[----:B---3--:R-:W-:Y:S02]  /*00e0*/  LEA R3, R2, UR4, 0x3 ;  /* 0x0000000402037c11 */ /* 0x008fe4000f8e18ff */
[----:B------:R-:W-:-:S03]  /*00f0*/  LEA R14, R5, R2, 0x1 ;  /* 0x00000002050e7211 */ /* 0x000fc600078e08ff */
[----:B------:R0:W-:Y:S02]  /*0100*/  STS.64 [R3], RZ ;  /* 0x000000ff03007388 */ /* 0x0001e40000000a00 */
[----:B------:R-:W-:-:S05]  /*0110*/  VIADD R7, R14, UR8 ;  /* 0x000000080e077c36 */ /* 0x000fca0008000000 */
[----:B----4-:R-:W-:-:S04]  /*0120*/  ISETP.GE.U32.AND P0, PT, R7, UR10, PT ;  /* 0x0000000a07007c0c */ /* 0x010fc8000bf06070 */
[----:B------:R-:W-:-:S13]  /*0130*/  ISETP.GE.U32.AND.EX P0, PT, RZ, UR11, PT, P0 ;  /* 0x0000000bff007c0c */ /* 0x000fda000bf06100 */
[----:B0-----:R-:W-:Y:S05]  /*0140*/  @P0 BRA `(.L_x_914) ;  /* 0x0000003000100947 */ /* 0x001fea0003800000 */
[----:B------:R-:W-:Y:S01]  /*0150*/  ISETP.GE.AND P0, PT, R9, RZ, PT ;  /* 0x000000ff0900720c */ /* 0x000fe20003f06270 */
[----:B------:R-:W-:Y:S02]  /*0160*/  HFMA2 R27, -RZ, RZ, 0, 0 ;  /* 0x00000000ff1b7431 */ /* 0x000fe400000001ff */
[----:B------:R-:W-:Y:S01]  /*0170*/  IMAD.MOV.U32 R28, RZ, RZ, RZ ;  /* 0x000000ffff1c7224 */ /* 0x000fe200078e00ff */
[----:B------:R-:W-:Y:S01]  /*0180*/  MOV R5, RZ ;  /* 0x000000ff00057202 */ /* 0x000fe20000000f00 */
[----:B------:R-:W-:-:S08]  /*0190*/  IMAD.MOV.U32 R6, RZ, RZ, RZ ;  /* 0x000000ffff067224 */ /* 0x000fd000078e00ff */
[----:B------:R-:W-:Y:S05]  /*01a0*/  @!P0 BRA `(.L_x_915) ;  /* 0x0000002c00d08947 */ /* 0x000fea0003800000 */
[----:B------:R-:W-:Y:S01]  /*01b0*/  ISETP.GE.U32.AND P0, PT, R9, 0x3, PT ;  /* 0x000000030900780c */ /* 0x000fe20003f06070 */
[----:B------:R-:W-:Y:S01]  /*01c0*/  IMAD.MOV.U32 R15, RZ, RZ, RZ ;  /* 0x000000ffff0f7224 */ /* 0x000fe200078e00ff */
[----:B------:R-:W-:Y:S01]  /*01d0*/  MOV R8, RZ ;  /* 0x000000ff00087202 */ /* 0x000fe20000000f00 */
[----:B------:R-:W-:Y:S01]  /*01e0*/  IMAD.MOV.U32 R6, RZ, RZ, RZ ;  /* 0x000000ffff067224 */ /* 0x000fe200078e00ff */
[----:B------:R-:W-:Y:S01]  /*01f0*/  MOV R5, RZ ;  /* 0x000000ff00057202 */ /* 0x000fe20000000f00 */
[----:B------:R-:W-:Y:S01]  /*0200*/  IMAD.MOV.U32 R28, RZ, RZ, RZ ;  /* 0x000000ffff1c7224 */ /* 0x000fe200078e00ff */
[----:B------:R-:W-:-:S07]  /*0210*/  MOV R27, RZ ;  /* 0x000000ff001b7202 */ /* 0x000fce0000000f00 */
[----:B------:R-:W-:Y:S05]  /*0220*/  @!P0 BRA `(.L_x_916) ;  /* 0x0000001800d88947 */ /* 0x000fea0003800000 */
[----:B------:R-:W0:Y:S01]  /*0230*/  LDC.64 R18, c[0x0][0x390] ;  /* 0x0000e400ff127b82 */ /* 0x000e220000000a00 */
[C---:B------:R-:W-:Y:S01]  /*0240*/  LOP3.LUT R10, R11.reuse, 0xfffffffc, RZ, 0xc0, !PT ;  /* 0xfffffffc0b0a7812 */ /* 0x040fe200078ec0ff */
[----:B------:R-:W-:Y:S01]  /*0250*/  HFMA2 R6, -RZ, RZ, 0, 0 ;  /* 0x00000000ff067431 */ /* 0x000fe200000001ff */
[----:B------:R-:W-:Y:S01]  /*0260*/  IADD3 R9, PT, PT, R11, -0x2, RZ ;  /* 0xfffffffe0b097810 */ /* 0x000fe20007ffe0ff */
[----:B------:R-:W-:Y:S02]  /*0270*/  IMAD.MOV.U32 R5, RZ, RZ, RZ ;  /* 0x000000ffff057224 */ /* 0x000fe400078e00ff */
[----:B------:R-:W-:-:S07]  /*0280*/  IMAD.MOV R10, RZ, RZ, -R10 ;  /* 0x000000ffff0a7224 */ /* 0x000fce00078e0a0a */
.L_x_941:
        /* <DEDUP_REMOVED lines=33> */
.L_x_918:
[----:B------:R-:W-:Y:S01]  /*04a0*/  IMAD.MOV.U32 R29, RZ, RZ, R14 ;  /* 0x000000ffff1d7224 */ /* 0x000fe200078e000e */
[----:B------:R-:W-:Y:S01]  /*04b0*/  MOV R26, R15 ;  /* 0x0000000f001a7202 */ /* 0x000fe20000000f00 */
[----:B------:R-:W-:Y:S01]  /*04c0*/  IMAD.MOV.U32 R13, RZ, RZ, R16 ;  /* 0x000000ffff0d7224 */ /* 0x000fe200078e0010 */
[----:B------:R-:W-:Y:S02]  /*04d0*/  MOV R12, R17 ;  /* 0x00000011000c7202 */ /* 0x000fe40000000f00 */
[----:B------:R-:W-:-:S07]  /*04e0*/  MOV R11, 0x500 ;  /* 0x00000500000b7802 */ /* 0x000fce0000000f00 */
[----:B------:R-:W-:Y:S05]  /*04f0*/  CALL.REL.NOINC `($__internal_20_$__cuda_sm20_div_s64) ;  /* 0x0000006400d07944 */ /* 0x000fea0003c00000 */
[----:B------:R-:W-:-:S05]  /*0500*/  IADD3 R21, P0, PT, RZ, -R24, RZ ;  /* 0x80000018ff157210 */ /* 0x000fca0007f1e0ff */
[----:B------:R-:W-:Y:S02]  /*0510*/  IMAD.X R11, RZ, RZ, ~R25, P0 ;  /* 0x000000ffff0b7224 */ /* 0x000fe400000e0e19 */
[----:B------:R-:W-:Y:S01]  /*0520*/  IMAD.WIDE.U32 R12, R16, R21, R14 ;  /* 0x00000015100c7225 */ /* 0x000fe200078e000e */
[----:B------:R-:W-:-:S03]  /*0530*/  MOV R14, R24 ;  /* 0x00000018000e7202 */ /* 0x000fc60000000f00 */
[----:B------:R-:W-:Y:S01]  /*0540*/  IMAD R11, R11, R16, RZ ;  /* 0x000000100b0b7224 */ /* 0x000fe200078e02ff */
[----:B------:R-:W-:Y:S01]  /*0550*/  MOV R29, R12 ;  /* 0x0000000c001d7202 */ /* 0x000fe20000000f00 */
[----:B------:R-:W-:Y:S02]  /*0560*/  IMAD.MOV.U32 R15, RZ, RZ, R25 ;  /* 0x000000ffff0f7224 */ /* 0x000fe400078e0019 */
[----:B------:R-:W-:-:S04]  /*0570*/  IMAD R11, R17, R21, R11 ;  /* 0x00000015110b7224 */ /* 0x000fc800078e020b */
[----:B------:R-:W-:-:S07]  /*0580*/  IMAD.IADD R11, R13, 0x1, R11 ;  /* 0x000000010d0b7824 */ /* 0x000fce00078e020b */
.L_x_919:
[----:B------:R-:W-:Y:S05]  /*0590*/  BSYNC.RECONVERGENT B1 ;  /* 0x0000000000017941 */ /* 0x000fea0003800200 */
.L_x_917:
        /* <DEDUP_REMOVED lines=36> */
.L_x_921:
[----:B------:R-:W-:Y:S01]  /*07e0*/  IMAD.MOV.U32 R29, RZ, RZ, R7 ;  /* 0x000000ffff1d7224 */ /* 0x000fe200078e0007 */
[----:B------:R-:W-:Y:S01]  /*07f0*/  MOV R26, R8 ;  /* 0x00000008001a7202 */ /* 0x000fe20000000f00 */
[----:B------:R-:W-:Y:S01]  /*0800*/  IMAD.MOV.U32 R13, RZ, RZ, R16 ;  /* 0x000000ffff0d7224 */ /* 0x000fe200078e0010 */
[----:B------:R-:W-:Y:S02]  /*0810*/  MOV R12, R17 ;  /* 0x00000011000c7202 */ /* 0x000fe40000000f00 */
[----:B------:R-:W-:-:S07]  /*0820*/  MOV R11, 0x840 ;  /* 0x00000840000b7802 */ /* 0x000fce0000000f00 */
[----:B------:R-:W-:Y:S05]  /*0830*/  CALL.REL.NOINC `($__internal_20_$__cuda_sm20_div_s64) ;  /* 0x0000006400007944 */ /* 0x000fea0003c00000 */
        /* <DEDUP_REMOVED lines=10> */
.L_x_922:
[----:B------:R-:W-:Y:S05]  /*08e0*/  BSYNC.RECONVERGENT B1 ;  /* 0x0000000000017941 */ /* 0x000fea0003800200 */
.L_x_920:
        /* <DEDUP_REMOVED lines=8> */
[----:B------:R-:W-:Y:S01]  /*0970*/  VIADD R5, R9, 0xfffffffe ;  /* 0xfffffffe09057836 */ /* 0x000fe20000000000 */
        /* <DEDUP_REMOVED lines=28> */
.L_x_924:
[----:B------:R-:W-:Y:S01]  /*0b40*/  MOV R29, R14 ;  /* 0x0000000e001d7202 */ /* 0x000fe20000000f00 */
[----:B------:R-:W-:Y:S01]  /*0b50*/  IMAD.MOV.U32 R26, RZ, RZ, R15 ;  /* 0x000000ffff1a7224 */ /* 0x000fe200078e000f */
[----:B------:R-:W-:Y:S01]  /*0b60*/  MOV R13, R16 ;  /* 0x00000010000d7202 */ /* 0x000fe20000000f00 */
[----:B------:R-:W-:Y:S01]  /*0b70*/  IMAD.MOV.U32 R12, RZ, RZ, R17 ;  /* 0x000000ffff0c7224 */ /* 0x000fe200078e0011 */
[----:B------:R-:W-:-:S07]  /*0b80*/  MOV R11, 0xba0 ;  /* 0x00000ba0000b7802 */ /* 0x000fce0000000f00 */
[----:B------:R-:W-:Y:S05]  /*0b90*/  CALL.REL.NOINC `($__internal_20_$__cuda_sm20_div_s64) ;  /* 0x0000006000287944 */ /* 0x000fea0003c00000 */
        /* <DEDUP_REMOVED lines=10> */
.L_x_925:
[----:B------:R-:W-:Y:S05]  /*0c40*/  BSYNC.RECONVERGENT B1 ;  /* 0x0000000000017941 */ /* 0x000fea0003800200 */
.L_x_923:
        /* <DEDUP_REMOVED lines=34> */
.L_x_927:
        /* <DEDUP_REMOVED lines=16> */
.L_x_928:
[----:B------:R-:W-:Y:S05]  /*0f70*/  BSYNC.RECONVERGENT B1 ;  /* 0x0000000000017941 */ /* 0x000fea0003800200 */
.L_x_926:
[----:B------:R-:W-:-:S05]  /*0f80*/  IADD3 R8, PT, PT, R9, -0x1, RZ ;  /* 0xffffffff09087810 */ /* 0x000fca0007ffe0ff */
        /* <DEDUP_REMOVED lines=33> */
[----:B------:R-:W-:Y:S02]  /*11a0*/  IMAD R39, R16, R39, R14 ;  /* 0x0000002710277224 */ /* 0x000fe400078e020e */
[----:B------:R-:W-:Y:S01]  /*11b0*/  IMAD.MOV.U32 R14, RZ, RZ, R13 ;  /* 0x000000ffff0e7224 */ /* 0x000fe200078e000d */
[----:B------:R-:W-:Y:S06]  /*11c0*/  BRA `(.L_x_931) ;  /* 0x0000000000447947 */ /* 0x000fec0003800000 */
.L_x_930:
        /* <DEDUP_REMOVED lines=17> */
.L_x_931:
[----:B------:R-:W-:Y:S05]  /*12e0*/  BSYNC.RECONVERGENT B1 ;  /* 0x0000000000017941 */ /* 0x000fea0003800200 */
.L_x_929:
[----:B------:R-:W0:Y:S02]  /*12f0*/  LDC.64 R12, c[0x0][0x398] ;  /* 0x0000e600ff0c7b82 */ /* 0x000e240000000a00 */
[----:B0-----:R-:W-:-:S05]  /*1300*/  IMAD.WIDE.U32 R12, R8, 0x8, R12 ;  /* 0x00000008080c7825 */ /* 0x001fca00078e000c */
        /* <DEDUP_REMOVED lines=33> */
.L_x_933:
        /* <DEDUP_REMOVED lines=16> */
.L_x_934:
[----:B------:R-:W-:Y:S05]  /*1620*/  BSYNC.RECONVERGENT B1 ;  /* 0x0000000000017941 */ /* 0x000fea0003800200 */
.L_x_932:
[----:B------:R-:W-:-:S06]  /*1630*/  IMAD.WIDE.U32 R16, R5, 0x8, R18 ;  /* 0x0000000805107825 */ /* 0x000fcc00078e0012 */
[----:B------:R-:W2:Y:S01]  /*1640*/  LDG.E.64 R16, desc[UR6][R16.64] ;  /* 0x0000000610107981 */ /* 0x000ea2000c1e1b00 */
[----:B------:R-:W-:Y:S01]  /*1650*/  MOV R22, R36 ;  /* 0x0000002400167202 */ /* 0x000fe20000000f00 */
        /* <DEDUP_REMOVED lines=33> */
.L_x_936:
[----:B------:R-:W-:Y:S01]  /*1870*/  MOV R29, R14 ;  /* 0x0000000e001d7202 */ /* 0x000fe20000000f00 */
[----:B------:R-:W-:Y:S01]  /*1880*/  IMAD.MOV.U32 R26, RZ, RZ, R15 ;  /* 0x000000ffff1a7224 */ /* 0x000fe200078e000f */
[----:B------:R-:W-:Y:S01]  /*1890*/  MOV R13, R16 ;  /* 0x00000010000d7202 */ /* 0x000fe20000000f00 */
[----:B------:R-:W-:Y:S01]  /*18a0*/  IMAD.MOV.U32 R12, RZ, RZ, R17 ;  /* 0x000000ffff0c7224 */ /* 0x000fe200078e0011 */
[----:B------:R-:W-:-:S07]  /*18b0*/  MOV R11, 0x18d0 ;  /* 0x000018d0000b7802 */ /* 0x000fce0000000f00 */
[----:B------:R-:W-:Y:S05]  /*18c0*/  CALL.REL.NOINC `($__internal_20_$__cuda_sm20_div_s64) ;  /* 0x0000005000dc7944 */ /* 0x000fea0003c00000 */
        /* <DEDUP_REMOVED lines=9> */
[----:B------:R-:W-:-:S03]  /*1960*/  MOV R27, R12 ;  /* 0x0000000c001b7202 */ /* 0x000fc60000000f00 */
[----:B------:R-:W-:-:S07]  /*1970*/  IMAD.IADD R11, R13, 0x1, R11 ;  /* 0x000000010d0b7824 */ /* 0x000fce00078e020b */
.L_x_937:
[----:B------:R-:W-:Y:S05]  /*1980*/  BSYNC.RECONVERGENT B1 ;  /* 0x0000000000017941 */ /* 0x000fea0003800200 */
.L_x_935:
[----:B------:R-:W0:Y:S02]  /*1990*/  LDC.64 R12, c[0x0][0x398] ;  /* 0x0000e600ff0c7b82 */ /* 0x000e240000000a00 */
[----:B0-----:R-:W-:-:S05]  /*19a0*/  IMAD.WIDE.U32 R12, R5, 0x8, R12 ;  /* 0x00000008050c7825 */ /* 0x001fca00078e000c */
        /* <DEDUP_REMOVED lines=34> */
.L_x_939:
        /* <DEDUP_REMOVED lines=8> */
[----:B------:R-:W-:Y:S02]  /*1c50*/  MOV R13, R21 ;  /* 0x00000015000d7202 */ /* 0x000fe40000000f00 */
[-C--:B------:R-:W-:Y:S02]  /*1c60*/  IADD3.X R7, PT, PT, RZ, ~R25.reuse, RZ, P0, !PT ;  /* 0x80000019ff077210 */ /* 0x080fe400007fe4ff */
[----:B------:R-:W-:Y:S01]  /*1c70*/  MOV R8, R25 ;  /* 0x0000001900087202 */ /* 0x000fe20000000f00 */
[----:B------:R-:W-:-:S04]  /*1c80*/  IMAD.WIDE.U32 R12, R16, R5, R12 ;  /* 0x00000005100c7225 */ /* 0x000fc800078e000c */
[----:B------:R-:W-:-:S04]  /*1c90*/  IMAD R7, R7, R16, RZ ;  /* 0x0000001007077224 */ /* 0x000fc800078e02ff */
[----:B------:R-:W-:Y:S01]  /*1ca0*/  IMAD R5, R17, R5, R7 ;  /* 0x0000000511057224 */ /* 0x000fe200078e0207 */
[----:B------:R-:W-:Y:S01]  /*1cb0*/  MOV R17, R12 ;  /* 0x0000000c00117202 */ /* 0x000fe20000000f00 */
[----:B------:R-:W-:Y:S02]  /*1cc0*/  IMAD.MOV.U32 R7, RZ, RZ, R24 ;  /* 0x000000ffff077224 */ /* 0x000fe400078e0018 */
[----:B------:R-:W-:-:S07]  /*1cd0*/  IMAD.IADD R5, R5, 0x1, R13 ;  /* 0x0000000105057824 */ /* 0x000fce00078e020d */
.L_x_940:
[----:B------:R-:W-:Y:S05]  /*1ce0*/  BSYNC.RECONVERGENT B1 ;  /* 0x0000000000017941 */ /* 0x000fea0003800200 */
.L_x_938:
[----:B------:R-:W-:Y:S01]  /*1cf0*/  MOV R13, R6 ;  /* 0x00000006000d7202 */ /* 0x000fe20000000f00 */
[----:B------:R-:W-:Y:S02]  /*1d00*/  IMAD R5, R5, R34, RZ ;  /* 0x0000002205057224 */ /* 0x000fe400078e02ff */
[----:B------:R-:W-:Y:S02]  /*1d10*/  IMAD.MOV.U32 R12, RZ, RZ, R22 ;  /* 0x000000ffff0c7224 */ /* 0x000fe400078e0016 */
[-C--:B------:R-:W-:Y:S02]  /*1d20*/  IMAD R5, R35, R17.reuse, R5 ;  /* 0x0000001123057224 */ /* 0x080fe400078e0205 */
[----:B------:R-:W-:-:S04]  /*1d30*/  IMAD.WIDE.U32 R12, R34, R17, R12 ;  /* 0x00000011220c7225 */ /* 0x000fc800078e000c */
[----:B------:R-:W-:Y:S01]  /*1d40*/  VIADD R9, R9, 0xfffffffc ;  /* 0xfffffffc09097836 */ /* 0x000fe20000000000 */
[----:B------:R-:W-:Y:S01]  /*1d50*/  IADD3 R6, PT, PT, R13, R5, RZ ;  /* 0x000000050d067210 */ /* 0x000fe20007ffe0ff */
[----:B------:R-:W-:Y:S01]  /*1d60*/  IMAD.MOV.U32 R5, RZ, RZ, R12 ;  /* 0x000000ffff057224 */ /* 0x000fe200078e000c */
[----:B------:R-:W-:Y:S06]  /*1d70*/  @P2 BRA `(.L_x_941) ;  /* 0xffffffe400442947 */ /* 0x000fec000383ffff */
[----:B------:R-:W-:-:S07]  /*1d80*/  IADD3 R9, PT, PT, R9, 0x1, RZ ;  /* 0x0000000109097810 */ /* 0x000fce0007ffe0ff */
.L_x_916:
        /* <DEDUP_REMOVED lines=36> */
.L_x_944:
[----:B------:R-:W-:Y:S01]  /*1fd0*/  MOV R29, R14 ;  /* 0x0000000e001d7202 */ /* 0x000fe20000000f00 */
[----:B------:R-:W-:Y:S01]  /*1fe0*/  IMAD.MOV.U32 R26, RZ, RZ, R15 ;  /* 0x000000ffff1a7224 */ /* 0x000fe200078e000f */
[----:B------:R-:W-:Y:S01]  /*1ff0*/  MOV R13, R16 ;  /* 0x00000010000d7202 */ /* 0x000fe20000000f00 */
[----:B------:R-:W-:Y:S01]  /*2000*/  IMAD.MOV.U32 R12, RZ, RZ, R17 ;  /* 0x000000ffff0c7224 */ /* 0x000fe200078e0011 */
[----:B------:R-:W-:-:S07]  /*2010*/  MOV R11, 0x2030 ;  /* 0x00002030000b7802 */ /* 0x000fce0000000f00 */
[----:B------:R-:W-:Y:S05]  /*2020*/  CALL.REL.NOINC `($__internal_20_$__cuda_sm20_div_s64) ;  /* 0x0000004c00047944 */ /* 0x000fea0003c00000 */
        /* <DEDUP_REMOVED lines=9> */
.L_x_945:
[----:B------:R-:W-:Y:S05]  /*20c0*/  BSYNC.RECONVERGENT B1 ;  /* 0x0000000000017941 */ /* 0x000fea0003800200 */
.L_x_943:
        /* <DEDUP_REMOVED lines=36> */
.L_x_947:
        /* <DEDUP_REMOVED lines=8> */
[-C--:B------:R-:W-:Y:S01]  /*2390*/  MOV R19, R25.reuse ;  /* 0x0000001900137202 */ /* 0x080fe20000000f00 */
[----:B------:R-:W-:Y:S01]  /*23a0*/  IMAD.MOV.U32 R18, RZ, RZ, R24 ;  /* 0x000000ffff127224 */ /* 0x000fe200078e0018 */
[----:B------:R-:W-:-:S05]  /*23b0*/  IADD3.X R13, PT, PT, RZ, ~R25, RZ, P0, !PT ;  /* 0x80000019ff0d7210 */ /* 0x000fca00007fe4ff */
[----:B------:R-:W-:Y:S01]  /*23c0*/  IMAD R10, R13, R16, RZ ;  /* 0x000000100d0a7224 */ /* 0x000fe200078e02ff */
[----:B------:R-:W-:-:S03]  /*23d0*/  MOV R13, R8 ;  /* 0x00000008000d7202 */ /* 0x000fc60000000f00 */
[-C--:B------:R-:W-:Y:S02]  /*23e0*/  IMAD R17, R17, R11.reuse, R10 ;  /* 0x0000000b11117224 */ /* 0x080fe400078e020a */
[----:B------:R-:W-:-:S04]  /*23f0*/  IMAD.WIDE.U32 R12, R16, R11, R12 ;  /* 0x0000000b100c7225 */ /* 0x000fc800078e000c */
[----:B------:R-:W-:Y:S01]  /*2400*/  IMAD.MOV.U32 R11, RZ, RZ, R12 ;  /* 0x000000ffff0b7224 */ /* 0x000fe200078e000c */
[----:B------:R-:W-:-:S07]  /*2410*/  IADD3 R13, PT, PT, R17, R13, RZ ;  /* 0x0000000d110d7210 */ /* 0x000fce0007ffe0ff */
.L_x_948:
[----:B------:R-:W-:Y:S05]  /*2420*/  BSYNC.RECONVERGENT B1 ;  /* 0x0000000000017941 */ /* 0x000fea0003800200 */
.L_x_946:
[----:B------:R-:W0:Y:S01]  /*2430*/  LDC.64 R16, c[0x0][0x390] ;  /* 0x0000e400ff107b82 */ /* 0x000e220000000a00 */
[----:B------:R-:W-:-:S04]  /*2440*/  VIADD R7, R9, 0xffffffff ;  /* 0xffffffff09077836 */ /* 0x000fc80000000000 */
[----:B0-----:R-:W-:-:S06]  /*2450*/  IMAD.WIDE.U32 R16, R7, 0x8, R16 ;  /* 0x0000000807107825 */ /* 0x001fcc00078e0010 */
        /* <DEDUP_REMOVED lines=35> */
.L_x_950:
        /* <DEDUP_REMOVED lines=16> */
.L_x_951:
[----:B------:R-:W-:Y:S05]  /*2790*/  BSYNC.RECONVERGENT B1 ;  /* 0x0000000000017941 */ /* 0x000fea0003800200 */
.L_x_949:
        /* <DEDUP_REMOVED lines=36> */
.L_x_953:
        /* <DEDUP_REMOVED lines=16> */
.L_x_954:
[----:B------:R-:W-:Y:S05]  /*2ae0*/  BSYNC.RECONVERGENT B1 ;  /* 0x0000000000017941 */ /* 0x000fea0003800200 */
.L_x_952:
[----:B------:R-:W-:Y:S01]  /*2af0*/  IMAD R5, R5, R38, RZ ;  /* 0x0000002605057224 */ /* 0x000fe200078e02ff */
[----:B------:R-:W-:Y:S01]  /*2b00*/  IADD3 R9, PT, PT, R9, -0x2, RZ ;  /* 0xfffffffe09097810 */ /* 0x000fe20007ffe0ff */
[----:B------:R-:W-:Y:S02]  /*2b10*/  IMAD.MOV.U32 R34, RZ, RZ, R20 ;  /* 0x000000ffff227224 */ /* 0x000fe400078e0014 */
[-C--:B------:R-:W-:Y:S02]  /*2b20*/  IMAD R5, R39, R10.reuse, R5 ;  /* 0x0000000a27057224 */ /* 0x080fe400078e0205 */
[----:B------:R-:W-:-:S04]  /*2b30*/  IMAD.WIDE.U32 R34, R38, R10, R34 ;  /* 0x0000000a26227225 */ /* 0x000fc800078e0022 */
[----:B------:R-:W-:Y:S01]  /*2b40*/  IMAD.IADD R6, R35, 0x1, R5 ;  /* 0x0000000123067824 */ /* 0x000fe200078e0205 */
[----:B------:R-:W-:-:S07]  /*2b50*/  MOV R5, R34 ;  /* 0x0000002200057202 */ /* 0x000fce0000000f00 */
.L_x_942:
        /* <DEDUP_REMOVED lines=31> */
.L_x_956:
[----:B------:R-:W-:Y:S01]  /*2d50*/  IMAD.MOV.U32 R20, RZ, RZ, R14 ;  /* 0x000000ffff147224 */ /* 0x000fe200078e000e */
[----:B------:R-:W-:Y:S01]  /*2d60*/  MOV R24, R15 ;  /* 0x0000000f00187202 */ /* 0x000fe20000000f00 */
[----:B------:R-:W-:Y:S01]  /*2d70*/  IMAD.MOV.U32 R21, RZ, RZ, R16 ;  /* 0x000000ffff157224 */ /* 0x000fe200078e0010 */
[----:B------:R-:W-:Y:S02]  /*2d80*/  MOV R22, R17 ;  /* 0x0000001100167202 */ /* 0x000fe40000000f00 */
[----:B------:R-:W-:-:S07]  /*2d90*/  MOV R23, 0x2db0 ;  /* 0x00002db000177802 */ /* 0x000fce0000000f00 */
[----:B------:R-:W-:Y:S05]  /*2da0*/  CALL.REL.NOINC `($__internal_21_$__cuda_sm20_rem_s64) ;  /* 0x0000004000f47944 */ /* 0x000fea0003c00000 */
[----:B------:R-:W-:Y:S01]  /*2db0*/  IMAD.MOV.U32 R10, RZ, RZ, R12 ;  /* 0x000000ffff0a7224 */ /* 0x000fe200078e000c */
[----:B------:R-:W-:-:S07]  /*2dc0*/  MOV R11, R13 ;  /* 0x0000000d000b7202 */ /* 0x000fce0000000f00 */
.L_x_957:
[----:B------:R-:W-:Y:S05]  /*2dd0*/  BSYNC.RECONVERGENT B1 ;  /* 0x0000000000017941 */ /* 0x000fea0003800200 */
.L_x_955:
        /* <DEDUP_REMOVED lines=22> */
[----:B------:R-:W-:-:S04]  /*2f40*/  IMAD.HI.U32 R8, R9, R11, R8 ;  /* 0x0000000b09087227 */ /* 0x000fc800078e0008 */
[----:B------:R-:W-:Y:S02]  /*2f50*/  IMAD.MOV.U32 R9, RZ, RZ, RZ ;  /* 0x000000ffff097224 */ /* 0x000fe400078e00ff */
        /* <DEDUP_REMOVED lines=9> */
.L_x_959:
[----:B------:R-:W-:Y:S01]  /*2ff0*/  MOV R21, R16 ;  /* 0x0000001000157202 */ /* 0x000fe20000000f00 */
[----:B------:R-:W-:Y:S01]  /*3000*/  IMAD.MOV.U32 R22, RZ, RZ, R17 ;  /* 0x000000ffff167224 */ /* 0x000fe200078e0011 */
[----:B------:R-:W-:Y:S01]  /*3010*/  MOV R20, R7 ;  /* 0x0000000700147202 */ /* 0x000fe20000000f00 */
[----:B------:R-:W-:Y:S01]  /*3020*/  IMAD.MOV.U32 R24, RZ, RZ, R8 ;  /* 0x000000ffff187224 */ /* 0x000fe200078e0008 */
[----:B------:R-:W-:-:S07]  /*3030*/  MOV R23, 0x3050 ;  /* 0x0000305000177802 */ /* 0x000fce0000000f00 */
[----:B------:R-:W-:Y:S05]  /*3040*/  CALL.REL.NOINC `($__internal_21_$__cuda_sm20_rem_s64) ;  /* 0x00000040004c7944 */ /* 0x000fea0003c00000 */
[----:B------:R-:W-:Y:S01]  /*3050*/  MOV R8, R12 ;  /* 0x0000000c00087202 */ /* 0x000fe20000000f00 */
[----:B------:R-:W-:-:S07]  /*3060*/  IMAD.MOV.U32 R9, RZ, RZ, R13 ;  /* 0x000000ffff097224 */ /* 0x000fce00078e000d */
.L_x_960:
[----:B------:R-:W-:Y:S05]  /*3070*/  BSYNC.RECONVERGENT B1 ;  /* 0x0000000000017941 */ /* 0x000fea0003800200 */
.L_x_958:
[----:B------:R-:W-:Y:S01]  /*3080*/  MOV R10, R5 ;  /* 0x00000005000a7202 */ /* 0x000fe20000000f00 */
[----:B------:R-:W-:Y:S02]  /*3090*/  IMAD R7, R9, R18, RZ ;  /* 0x0000001209077224 */ /* 0x000fe400078e02ff */
[----:B------:R-:W-:Y:S02]  /*30a0*/  IMAD.MOV.U32 R11, RZ, RZ, R6 ;  /* 0x000000ffff0b7224 */ /* 0x000fe400078e0006 */
[-C--:B------:R-:W-:Y:S02]  /*30b0*/  IMAD R7, R19, R8.reuse, R7 ;  /* 0x0000000813077224 */ /* 0x080fe400078e0207 */
[----:B------:R-:W-:-:S04]  /*30c0*/  IMAD.WIDE.U32 R10, R18, R8, R10 ;  /* 0x00000008120a7225 */ /* 0x000fc800078e000a */
[----:B------:R-:W-:Y:S01]  /*30d0*/  IMAD.MOV.U32 R5, RZ, RZ, R10 ;  /* 0x000000ffff057224 */ /* 0x000fe200078e000a */
[----:B------:R-:W-:-:S07]  /*30e0*/  IADD3 R6, PT, PT, R11, R7, RZ ;  /* 0x000000070b067210 */ /* 0x000fce0007ffe0ff */
.L_x_915:
[----:B------:R-:W0:Y:S02]  /*30f0*/  LDCU.64 UR4, c[0x0][0x388] ;  /* 0x00007100ff0477ac */ /* 0x000e240008000a00 */
[----:B0-----:R-:W-:Y:S02]  /*3100*/  LEA R8, P1, R5, UR4, 0x3 ;  /* 0x0000000405087c11 */ /* 0x001fe4000f8218ff */
[----:B------:R-:W-:Y:S02]  /*3110*/  LEA R10, P0, R27, UR4, 0x3 ;  /* 0x000000041b0a7c11 */ /* 0x000fe4000f8018ff */
[----:B------:R-:W-:Y:S02]  /*3120*/  LEA.HI.X R9, R5, UR5, R6, 0x3, P1 ;  /* 0x0000000505097c11 */ /* 0x000fe400088f1c06 */
[----:B------:R-:W-:-:S04]  /*3130*/  LEA.HI.X R11, R27, UR5, R28, 0x3, P0 ;  /* 0x000000051b0b7c11 */ /* 0x000fc800080f1c1c */
[----:B------:R-:W2:Y:S04]  /*3140*/  LDG.E.64 R8, desc[UR6][R8.64] ;  /* 0x0000000608087981 */ /* 0x000ea8000c1e1b00 */
[----:B------:R-:W2:Y:S02]  /*3150*/  LDG.E.64 R6, desc[UR6][R10.64] ;  /* 0x000000060a067981 */ /* 0x000ea4000c1e1b00 */
[----:B--2---:R-:W-:-:S07]  /*3160*/  DADD R6, R6, R8 ;  /* 0x0000000006067229 */ /* 0x004fce0000000008 */
[----:B------:R1:W-:Y:S01]  /*3170*/  STS.64 [R3], R6 ;  /* 0x0000000603007388 */ /* 0x0003e20000000a00 */
[----:B------:R-:W-:Y:S05]  /*3180*/  BRA `(.L_x_961) ;  /* 0x0000003400e07947 */ /* 0x000fea0003800000 */
.L_x_914:
[----:B------:R-:W-:-:S04]  /*3190*/  ISETP.GE.U32.AND P0, PT, R14, UR10, PT ;  /* 0x0000000a0e007c0c */ /* 0x000fc8000bf06070 */
[----:B------:R-:W-:-:S13]  /*31a0*/  ISETP.GE.U32.AND.EX P0, PT, RZ, UR11, PT, P0 ;  /* 0x0000000bff007c0c */ /* 0x000fda000bf06100 */
[----:B------:R-:W-:Y:S05]  /*31b0*/  @P0 BRA `(.L_x_961) ;  /* 0x0000003400d40947 */ /* 0x000fea0003800000 */
[----:B------:R-:W-:Y:S02]  /*31c0*/  ISETP.GE.AND P0, PT, R9, RZ, PT ;  /* 0x000000ff0900720c */ /* 0x000fe40003f06270 */
[----:B------:R-:W-:-:S11]  /*31d0*/  CS2R R6, SRZ ;  /* 0x0000000000067805 */ /* 0x000fd6000001ff00 */
[----:B------:R-:W-:Y:S05]  /*31e0*/  @!P0 BRA `(.L_x_962) ;  /* 0x0000003400b48947 */ /* 0x000fea0003800000 */
[----:B------:R-:W-:Y:S02]  /*31f0*/  ISETP.GE.U32.AND P0, PT, R9, 0x7, PT ;  /* 0x000000070900780c */ /* 0x000fe40003f06070 */
[----:B------:R-:W-:Y:S02]  /*3200*/  CS2R R6, SRZ ;  /* 0x0000000000067805 */ /* 0x000fe4000001ff00 */
[----:B------:R-:W-:Y:S01]  /*3210*/  MOV R15, R14 ;  /* 0x0000000e000f7202 */ /* 0x000fe20000000f00 */
[----:B------:R-:W-:Y:S01]  /*3220*/  IMAD.MOV.U32 R14, RZ, RZ, RZ ;  /* 0x000000ffff0e7224 */ /* 0x000fe200078e00ff */
[----:B------:R-:W-:-:S07]  /*3230*/  LOP3.LUT R10, R11, 0x7, RZ, 0xc0, !PT ;  /* 0x000000070b0a7812 */ /* 0x000fce00078ec0ff */
[----:B------:R-:W-:Y:S05]  /*3240*/  @!P0 BRA `(.L_x_963) ;  /* 0x0000001c003c8947 */ /* 0x000fea0003800000 */
[----:B------:R-:W0:Y:S01]  /*3250*/  LDC.64 R22, c[0x0][0x390] ;  /* 0x0000e400ff167b82 */ /* 0x000e220000000a00 */
[C---:B------:R-:W-:Y:S02]  /*3260*/  LOP3.LUT R8, R11.reuse, 0xfffffff8, RZ, 0xc0, !PT ;  /* 0xfffffff80b087812 */ /* 0x040fe400078ec0ff */
[----:B------:R-:W-:Y:S02]  /*3270*/  CS2R R6, SRZ ;  /* 0x0000000000067805 */ /* 0x000fe4000001ff00 */
[----:B------:R-:W-:Y:S01]  /*3280*/  IADD3 R9, PT, PT, R11, -0x4, RZ ;  /* 0xfffffffc0b097810 */ /* 0x000fe20007ffe0ff */
[----:B------:R-:W-:Y:S02]  /*3290*/  IMAD.MOV R8, RZ, RZ, -R8 ;  /* 0x000000ffff087224 */ /* 0x000fe400078e0a08 */
[----:B------:R-:W1:Y:S08]  /*32a0*/  LDC.64 R16, c[0x0][0x398] ;  /* 0x0000e600ff107b82 */ /* 0x000e700000000a00 */
[----:B------:R-:W2:Y:S08]  /*32b0*/  LDC.64 R18, c[0x0][0x390] ;  /* 0x0000e400ff127b82 */ /* 0x000eb00000000a00 */
[----:B------:R-:W3:Y:S02]  /*32c0*/  LDC.64 R20, c[0x0][0x398] ;  /* 0x0000e600ff147b82 */ /* 0x000ee40000000a00 */
.L_x_988:
        /* <DEDUP_REMOVED lines=33> */
.L_x_965:
[----:B------:R-:W-:Y:S01]  /*34e0*/  IMAD.MOV.U32 R29, RZ, RZ, R15 ;  /* 0x000000ffff1d7224 */ /* 0x000fe200078e000f */
[----:B------:R-:W-:Y:S01]  /*34f0*/  MOV R26, R14 ;  /* 0x0000000e001a7202 */ /* 0x000fe20000000f00 */
[----:B------:R-:W-:Y:S01]  /*3500*/  IMAD.MOV.U32 R13, RZ, RZ, R34 ;  /* 0x000000ffff0d7224 */ /* 0x000fe200078e0022 */
[----:B------:R-:W-:Y:S02]  /*3510*/  MOV R12, R35 ;  /* 0x00000023000c7202 */ /* 0x000fe40000000f00 */
[----:B------:R-:W-:-:S07]  /*3520*/  MOV R11, 0x3540 ;  /* 0x00003540000b7802 */ /* 0x000fce0000000f00 */
[----:B-123--:R-:W-:Y:S05]  /*3530*/  CALL.REL.NOINC `($__internal_20_$__cuda_sm20_div_s64) ;  /* 0x0000003400c07944 */ /* 0x00efea0003c00000 */
[----:B------:R-:W-:Y:S01]  /*3540*/  IADD3 R27, P0, PT, RZ, -R24, RZ ;  /* 0x80000018ff1b7210 */ /* 0x000fe20007f1e0ff */
[----:B------:R-:W-:Y:S01]  /*3550*/  IMAD.MOV.U32 R13, RZ, RZ, R14 ;  /* 0x000000ffff0d7224 */ /* 0x000fe200078e000e */
[----:B------:R-:W-:-:S03]  /*3560*/  MOV R12, R15 ;  /* 0x0000000f000c7202 */ /* 0x000fc60000000f00 */
[----:B------:R-:W-:Y:S02]  /*3570*/  IMAD.X R11, RZ, RZ, ~R25, P0 ;  /* 0x000000ffff0b7224 */ /* 0x000fe400000e0e19 */
[----:B------:R-:W-:-:S04]  /*3580*/  IMAD.WIDE.U32 R12, R34, R27, R12 ;  /* 0x0000001b220c7225 */ /* 0x000fc800078e000c */
[----:B------:R-:W-:Y:S01]  /*3590*/  IMAD R11, R11, R34, RZ ;  /* 0x000000220b0b7224 */ /* 0x000fe200078e02ff */
[----:B------:R-:W-:Y:S02]  /*35a0*/  MOV R15, R12 ;  /* 0x0000000c000f7202 */ /* 0x000fe40000000f00 */
[----:B------:R-:W-:Y:S01]  /*35b0*/  MOV R34, R24 ;  /* 0x0000001800227202 */ /* 0x000fe20000000f00 */
[----:B------:R-:W-:Y:S02]  /*35c0*/  IMAD R11, R35, R27, R11 ;  /* 0x0000001b230b7224 */ /* 0x000fe400078e020b */
[----:B------:R-:W-:Y:S02]  /*35d0*/  IMAD.MOV.U32 R35, RZ, RZ, R25 ;  /* 0x000000ffff237224 */ /* 0x000fe400078e0019 */
[----:B------:R-:W-:-:S07]  /*35e0*/  IMAD.IADD R11, R13, 0x1, R11 ;  /* 0x000000010d0b7824 */ /* 0x000fce00078e020b */
.L_x_966:
[----:B------:R-:W-:Y:S05]  /*35f0*/  BSYNC.RECONVERGENT B1 ;  /* 0x0000000000017941 */ /* 0x000fea0003800200 */
.L_x_964:
[----:B------:R-:W-:Y:S01]  /*3600*/  IADD3 R14, PT, PT, R9, 0x2, RZ ;  /* 0x00000002090e7810 */ /* 0x000fe20007ffe0ff */
[----:B---3--:R-:W-:-:S04]  /*3610*/  IMAD.WIDE.U32 R12, R5, 0x8, R20 ;  /* 0x00000008050c7825 */ /* 0x008fc800078e0014 */
[----:B--2---:R-:W-:Y:S02]  /*3620*/  IMAD.WIDE.U32 R36, R14, 0x8, R18 ;  /* 0x000000080e247825 */ /* 0x004fe400078e0012 */
[----:B------:R-:W2:Y:S04]  /*3630*/  LDG.E.64 R12, desc[UR6][R12.64] ;  /* 0x000000060c0c7981 */ /* 0x000ea8000c1e1b00 */
[----:B------:R-:W3:Y:S01]  /*3640*/  LDG.E.64 R36, desc[UR6][R36.64] ;  /* 0x0000000624247981 */ /* 0x000ee2000c1e1b00 */
[----:B------:R-:W-:Y:S01]  /*3650*/  MOV R39, R6 ;  /* 0x0000000600277202 */ /* 0x000fe20000000f00 */
[----:B------:R-:W-:Y:S01]  /*3660*/  IMAD.MOV.U32 R38, RZ, RZ, R7 ;  /* 0x000000ffff267224 */ /* 0x000fe200078e0007 */
        /* <DEDUP_REMOVED lines=32> */
.L_x_968:
[----:B------:R-:W-:Y:S01]  /*3870*/  IMAD.MOV.U32 R29, RZ, RZ, R34 ;  /* 0x000000ffff1d7224 */ /* 0x000fe200078e0022 */
[----:B------:R-:W-:Y:S01]  /*3880*/  MOV R26, R35 ;  /* 0x00000023001a7202 */ /* 0x000fe20000000f00 */
[----:B------:R-:W-:Y:S01]  /*3890*/  IMAD.MOV.U32 R13, RZ, RZ, R36 ;  /* 0x000000ffff0d7224 */ /* 0x000fe200078e0024 */
[----:B------:R-:W-:Y:S02]  /*38a0*/  MOV R12, R37 ;  /* 0x00000025000c7202 */ /* 0x000fe40000000f00 */
[----:B------:R-:W-:-:S07]  /*38b0*/  MOV R11, 0x38d0 ;  /* 0x000038d0000b7802 */ /* 0x000fce0000000f00 */
[----:B-1----:R-:W-:Y:S05]  /*38c0*/  CALL.REL.NOINC `($__internal_20_$__cuda_sm20_div_s64) ;  /* 0x0000003000dc7944 */ /* 0x002fea0003c00000 */
        /* <DEDUP_REMOVED lines=11> */
.L_x_969:
[----:B------:R-:W-:Y:S05]  /*3980*/  BSYNC.RECONVERGENT B1 ;  /* 0x0000000000017941 */ /* 0x000fea0003800200 */
.L_x_967:
[----:B------:R-:W-:Y:S01]  /*3990*/  IADD3 R5, PT, PT, R9, 0x1, RZ ;  /* 0x0000000109057810 */ /* 0x000fe20007ffe0ff */
        /* <DEDUP_REMOVED lines=37> */
.L_x_971:
[----:B------:R-:W-:Y:S01]  /*3bf0*/  MOV R29, R34 ;  /* 0x00000022001d7202 */ /* 0x000fe20000000f00 */
[----:B------:R-:W-:Y:S01]  /*3c00*/  IMAD.MOV.U32 R26, RZ, RZ, R35 ;  /* 0x000000ffff1a7224 */ /* 0x000fe200078e0023 */
[----:B------:R-:W-:Y:S01]  /*3c10*/  MOV R13, R36 ;  /* 0x00000024000d7202 */ /* 0x000fe20000000f00 */
[----:B------:R-:W-:Y:S01]  /*3c20*/  IMAD.MOV.U32 R12, RZ, RZ, R37 ;  /* 0x000000ffff0c7224 */ /* 0x000fe200078e0025 */
[----:B------:R-:W-:-:S07]  /*3c30*/  MOV R11, 0x3c50 ;  /* 0x00003c50000b7802 */ /* 0x000fce0000000f00 */
[----:B-1----:R-:W-:Y:S05]  /*3c40*/  CALL.REL.NOINC `($__internal_20_$__cuda_sm20_div_s64) ;  /* 0x0000002c00fc7944 */ /* 0x002fea0003c00000 */
        /* <DEDUP_REMOVED lines=11> */
.L_x_972:
[----:B------:R-:W-:Y:S05]  /*3d00*/  BSYNC.RECONVERGENT B1 ;  /* 0x0000000000017941 */ /* 0x000fea0003800200 */
.L_x_970:
[----:B------:R-:W-:-:S04]  /*3d10*/  IMAD.WIDE.U32 R36, R9, 0x8, R18 ;  /* 0x0000000809247825 */ /* 0x000fc800078e0012 */
[----:B------:R-:W-:Y:S02]  /*3d20*/  IMAD.WIDE.U32 R12, R5, 0x8, R20 ;  /* 0x00000008050c7825 */ /* 0x000fe400078e0014 */
[----:B------:R-:W2:Y:S04]  /*3d30*/  LDG.E.64 R36, desc[UR6][R36.64] ;  /* 0x0000000624247981 */ /* 0x000ea8000c1e1b00 */
[----:B------:R-:W3:Y:S01]  /*3d40*/  LDG.E.64 R12, desc[UR6][R12.64] ;  /* 0x000000060c0c7981 */ /* 0x000ee2000c1e1b00 */
[----:B------:R-:W-:Y:S01]  /*3d50*/  IMAD.MOV.U32 R15, RZ, RZ, R6 ;  /* 0x000000ffff0f7224 */ /* 0x000fe200078e0006 */
[----:B------:R-:W-:Y:S01]  /*3d60*/  BSSY.RECONVERGENT B1, `(.L_x_973) ;  /* 0x0000032000017945 */ /* 0x000fe20003800200 */
[----:B------:R-:W-:Y:S02]  /*3d70*/  IADD3 R6, PT, PT, R9, -0x4, RZ ;  /* 0xfffffffc09067810 */ /* 0x000fe40007ffe0ff */
        /* <DEDUP_REMOVED lines=31> */
.L_x_974:
        /* <DEDUP_REMOVED lines=17> */
.L_x_975:
[----:B------:R-:W-:Y:S05]  /*4080*/  BSYNC.RECONVERGENT B1 ;  /* 0x0000000000017941 */ /* 0x000fea0003800200 */
.L_x_973:
[C---:B------:R-:W-:Y:S01]  /*4090*/  IADD3 R5, PT, PT, R9.reuse, -0x1, RZ ;  /* 0xffffffff09057810 */ /* 0x040fe20007ffe0ff */
[----:B------:R-:W-:-:S04]  /*40a0*/  IMAD.WIDE.U32 R12, R9, 0x8, R20 ;  /* 0x00000008090c7825 */ /* 0x000fc800078e0014 */
[----:B------:R-:W-:Y:S02]  /*40b0*/  IMAD.WIDE.U32 R34, R5, 0x8, R18 ;  /* 0x0000000805227825 */ /* 0x000fe400078e0012 */
        /* <DEDUP_REMOVED lines=36> */
.L_x_977:
        /* <DEDUP_REMOVED lines=17> */
.L_x_978:
[----:B------:R-:W-:Y:S05]  /*4410*/  BSYNC.RECONVERGENT B1 ;  /* 0x0000000000017941 */ /* 0x000fea0003800200 */
.L_x_976:
        /* <DEDUP_REMOVED lines=38> */
.L_x_980:
        /* <DEDUP_REMOVED lines=17> */
.L_x_981:
[----:B------:R-:W-:Y:S05]  /*4790*/  BSYNC.RECONVERGENT B1 ;  /* 0x0000000000017941 */ /* 0x000fea0003800200 */
.L_x_979:
        /* <DEDUP_REMOVED lines=38> */
.L_x_983:
        /* <DEDUP_REMOVED lines=17> */
.L_x_984:
[----:B------:R-:W-:Y:S05]  /*4b10*/  BSYNC.RECONVERGENT B1 ;  /* 0x0000000000017941 */ /* 0x000fea0003800200 */
.L_x_982:
        /* <DEDUP_REMOVED lines=36> */
.L_x_986:
        /* <DEDUP_REMOVED lines=13> */
[----:B------:R-:W-:Y:S01]  /*4e30*/  IMAD R7, R7, R36, RZ ;  /* 0x0000002407077224 */ /* 0x000fe200078e02ff */
[----:B------:R-:W-:-:S03]  /*4e40*/  MOV R35, R12 ;  /* 0x0000000c00237202 */ /* 0x000fc60000000f00 */
[----:B------:R-:W-:-:S04]  /*4e50*/  IMAD R7, R37, R11, R7 ;  /* 0x0000000b25077224 */ /* 0x000fc800078e0207 */
[----:B------:R-:W-:-:S07]  /*4e60*/  IMAD.IADD R11, R13, 0x1, R7 ;  /* 0x000000010d0b7824 */ /* 0x000fce00078e0207 */
.L_x_987:
[----:B------:R-:W-:Y:S05]  /*4e70*/  BSYNC.RECONVERGENT B1 ;  /* 0x0000000000017941 */ /* 0x000fea0003800200 */
.L_x_985:
[----:B-1----:R-:W-:-:S05]  /*4e80*/  IMAD.WIDE.U32 R24, R6, 0x8, R16 ;  /* 0x0000000806187825 */ /* 0x002fca00078e0010 */
[----:B------:R-:W2:Y:S01]  /*4e90*/  LDG.E.64 R6, desc[UR6][R24.64] ;  /* 0x0000000618067981 */ /* 0x000ea2000c1e1b00 */
[----:B------:R-:W-:Y:S01]  /*4ea0*/  MOV R13, R5 ;  /* 0x00000005000d7202 */ /* 0x000fe20000000f00 */
[----:B------:R-:W-:Y:S02]  /*4eb0*/  IMAD.MOV.U32 R12, RZ, RZ, R38 ;  /* 0x000000ffff0c7224 */ /* 0x000fe400078e0026 */
[----:B------:R-:W-:Y:S02]  /*4ec0*/  VIADD R9, R9, 0xfffffff8 ;  /* 0xfffffff809097836 */ /* 0x000fe40000000000 */
[-C--:B--2---:R-:W-:Y:S02]  /*4ed0*/  IMAD R7, R7, R35.reuse, RZ ;  /* 0x0000002307077224 */ /* 0x084fe400078e02ff */
[----:B------:R-:W-:-:S04]  /*4ee0*/  IMAD.WIDE.U32 R12, R6, R35, R12 ;  /* 0x00000023060c7225 */ /* 0x000fc800078e000c */
[----:B------:R-:W-:Y:S01]  /*4ef0*/  IMAD R11, R6, R11, R7 ;  /* 0x0000000b060b7224 */ /* 0x000fe200078e0207 */
[----:B------:R-:W-:-:S03]  /*4f00*/  MOV R7, R12 ;  /* 0x0000000c00077202 */ /* 0x000fc60000000f00 */
[----:B------:R-:W-:Y:S01]  /*4f10*/  IMAD.IADD R6, R13, 0x1, R11 ;  /* 0x000000010d067824 */ /* 0x000fe200078e020b */
[----:B------:R-:W-:Y:S06]  /*4f20*/  @P2 BRA `(.L_x_988) ;  /* 0xffffffe000e82947 */ /* 0x000fec000383ffff */
[----:B------:R-:W-:-:S07]  /*4f30*/  IADD3 R9, PT, PT, R9, 0x3, RZ ;  /* 0x0000000309097810 */ /* 0x000fce0007ffe0ff */
.L_x_963:
        /* <DEDUP_REMOVED lines=35> */
.L_x_991:
        /* <DEDUP_REMOVED lines=9> */
[----:B------:R-:W-:Y:S02]  /*5200*/  IADD3.X R13, PT, PT, RZ, ~R25, RZ, P0, !PT ;  /* 0x80000019ff0d7210 */ /* 0x000fe400007fe4ff */
[----:B------:R-:W-:Y:S01]  /*5210*/  MOV R18, R24 ;  /* 0x0000001800127202 */ /* 0x000fe20000000f00 */
[----:B------:R-:W-:-:S04]  /*5220*/  IMAD.WIDE.U32 R10, R16, R19, R10 ;  /* 0x00000013100a7225 */ /* 0x000fc800078e000a */
[----:B------:R-:W-:Y:S02]  /*5230*/  IMAD R13, R13, R16, RZ ;  /* 0x000000100d0d7224 */ /* 0x000fe400078e02ff */
[----:B------:R-:W-:Y:S02]  /*5240*/  IMAD.MOV.U32 R15, RZ, RZ, R10 ;  /* 0x000000ffff0f7224 */ /* 0x000fe400078e000a */
[----:B------:R-:W-:Y:S02]  /*5250*/  IMAD R13, R17, R19, R13 ;  /* 0x00000013110d7224 */ /* 0x000fe400078e020d */
[----:B------:R-:W-:-:S03]  /*5260*/  IMAD.MOV.U32 R19, RZ, RZ, R25 ;  /* 0x000000ffff137224 */ /* 0x000fc600078e0019 */
[----:B------:R-:W-:-:S07]  /*5270*/  IADD3 R10, PT, PT, R11, R13, RZ ;  /* 0x0000000d0b0a7210 */ /* 0x000fce0007ffe0ff */
.L_x_992:
[----:B------:R-:W-:Y:S05]  /*5280*/  BSYNC.RECONVERGENT B1 ;  /* 0x0000000000017941 */ /* 0x000fea0003800200 */
.L_x_990:
[----:B------:R-:W0:Y:S01]  /*5290*/  LDC.64 R16, c[0x0][0x390] ;  /* 0x0000e400ff107b82 */ /* 0x000e220000000a00 */
[----:B------:R-:W-:-:S07]  /*52a0*/  IADD3 R8, PT, PT, R9, -0x1, RZ ;  /* 0xffffffff09087810 */ /* 0x000fce0007ffe0ff */
[----:B------:R-:W1:Y:S01]  /*52b0*/  LDC.64 R12, c[0x0][0x398] ;  /* 0x0000e600ff0c7b82 */ /* 0x000e620000000a00 */
[----:B0-----:R-:W-:-:S06]  /*52c0*/  IMAD.WIDE.U32 R16, R8, 0x8, R16 ;  /* 0x0000000808107825 */ /* 0x001fcc00078e0010 */
[----:B------:R-:W2:Y:S01]  /*52d0*/  LDG.E.64 R16, desc[UR6][R16.64] ;  /* 0x0000000610107981 */ /* 0x000ea2000c1e1b00 */
[----:B-1----:R-:W-:-:S06]  /*52e0*/  IMAD.WIDE.U32 R12, R9, 0x8, R12 ;  /* 0x00000008090c7825 */ /* 0x002fcc00078e000c */
[----:B------:R-:W3:Y:S01]  /*52f0*/  LDG.E.64 R12, desc[UR6][R12.64] ;  /* 0x000000060c0c7981 */ /* 0x000ee2000c1e1b00 */
[----:B------:R-:W-:-:S04]  /*5300*/  LOP3.LUT R7, R7, R6, RZ, 0x3c, !PT ;  /* 0x0000000607077212 */ /* 0x000fc800078e3cff */
[----:B------:R-:W-:-:S04]  /*5310*/  LOP3.LUT R6, R7, R6, RZ, 0x3c, !PT ;  /* 0x0000000607067212 */ /* 0x000fc800078e3cff */
[----:B------:R-:W-:Y:S01]  /*5320*/  LOP3.LUT R7, R7, R6, RZ, 0x3c, !PT ;  /* 0x0000000607077212 */ /* 0x000fe200078e3cff */
        /* <DEDUP_REMOVED lines=31> */
.L_x_994:
[----:B------:R-:W-:Y:S01]  /*5520*/  MOV R29, R18 ;  /* 0x00000012001d7202 */ /* 0x000fe20000000f00 */
[----:B------:R-:W-:Y:S01]  /*5530*/  IMAD.MOV.U32 R13, RZ, RZ, R16 ;  /* 0x000000ffff0d7224 */ /* 0x000fe200078e0010 */
[----:B------:R-:W-:Y:S02]  /*5540*/  MOV R26, R19 ;  /* 0x00000013001a7202 */ /* 0x000fe40000000f00 */
[----:B------:R-:W-:Y:S02]  /*5550*/  MOV R12, R17 ;  /* 0x00000011000c7202 */ /* 0x000fe40000000f00 */
[----:B------:R-:W-:-:S07]  /*5560*/  MOV R11, 0x5580 ;  /* 0x00005580000b7802 */ /* 0x000fce0000000f00 */
[----:B------:R-:W-:Y:S05]  /*5570*/  CALL.REL.NOINC `($__internal_20_$__cuda_sm20_div_s64) ;  /* 0x0000001400b07944 */ /* 0x000fea0003c00000 */
        /* <DEDUP_REMOVED lines=11> */
.L_x_995:
[----:B------:R-:W-:Y:S05]  /*5630*/  BSYNC.RECONVERGENT B1 ;  /* 0x0000000000017941 */ /* 0x000fea0003800200 */
.L_x_993:
        /* <DEDUP_REMOVED lines=40> */
.L_x_997:
[----:B------:R-:W-:Y:S01]  /*58c0*/  MOV R29, R18 ;  /* 0x00000012001d7202 */ /* 0x000fe20000000f00 */
[----:B------:R-:W-:Y:S01]  /*58d0*/  IMAD.MOV.U32 R26, RZ, RZ, R19 ;  /* 0x000000ffff1a7224 */ /* 0x000fe200078e0013 */
[----:B------:R-:W-:Y:S02]  /*58e0*/  MOV R13, R20 ;  /* 0x00000014000d7202 */ /* 0x000fe40000000f00 */
[----:B------:R-:W-:Y:S02]  /*58f0*/  MOV R12, R21 ;  /* 0x00000015000c7202 */ /* 0x000fe40000000f00 */
[----:B------:R-:W-:-:S07]  /*5900*/  MOV R11, 0x5920 ;  /* 0x00005920000b7802 */ /* 0x000fce0000000f00 */
[----:B------:R-:W-:Y:S05]  /*5910*/  CALL.REL.NOINC `($__internal_20_$__cuda_sm20_div_s64) ;  /* 0x0000001000c87944 */ /* 0x000fea0003c00000 */
        /* <DEDUP_REMOVED lines=11> */
.L_x_998:
[----:B------:R-:W-:Y:S05]  /*59d0*/  BSYNC.RECONVERGENT B1 ;  /* 0x0000000000017941 */ /* 0x000fea0003800200 */
.L_x_996:
        /* <DEDUP_REMOVED lines=39> */
.L_x_1000:
[----:B------:R-:W-:Y:S01]  /*5c50*/  MOV R29, R18 ;  /* 0x00000012001d7202 */ /* 0x000fe20000000f00 */
[----:B------:R-:W-:Y:S01]  /*5c60*/  IMAD.MOV.U32 R26, RZ, RZ, R19 ;  /* 0x000000ffff1a7224 */ /* 0x000fe200078e0013 */
[----:B------:R-:W-:Y:S02]  /*5c70*/  MOV R13, R20 ;  /* 0x00000014000d7202 */ /* 0x000fe40000000f00 */
[----:B------:R-:W-:Y:S02]  /*5c80*/  MOV R12, R21 ;  /* 0x00000015000c7202 */ /* 0x000fe40000000f00 */
[----:B------:R-:W-:-:S07]  /*5c90*/  MOV R11, 0x5cb0 ;  /* 0x00005cb0000b7802 */ /* 0x000fce0000000f00 */
[----:B------:R-:W-:Y:S05]  /*5ca0*/  CALL.REL.NOINC `($__internal_20_$__cuda_sm20_div_s64) ;  /* 0x0000000c00e47944 */ /* 0x000fea0003c00000 */
[----:B------:R-:W-:Y:S01]  /*5cb0*/  IADD3 R15, P0, PT, RZ, -R24, RZ ;  /* 0x80000018ff0f7210 */ /* 0x000fe20007f1e0ff */
[--C-:B------:R-:W-:Y:S01]  /*5cc0*/  IMAD.MOV.U32 R14, RZ, RZ, R25.reuse ;  /* 0x000000ffff0e7224 */ /* 0x100fe200078e0019 */
[----:B------:R-:W-:Y:S02]  /*5cd0*/  MOV R10, R18 ;  /* 0x00000012000a7202 */ /* 0x000fe40000000f00 */
[----:B------:R-:W-:Y:S01]  /*5ce0*/  MOV R11, R19 ;  /* 0x00000013000b7202 */ /* 0x000fe20000000f00 */
[----:B------:R-:W-:-:S04]  /*5cf0*/  IMAD.X R13, RZ, RZ, ~R25, P0 ;  /* 0x000000ffff0d7224 */ /* 0x000fc800000e0e19 */
[----:B------:R-:W-:Y:S02]  /*5d00*/  IMAD R13, R13, R20, RZ ;  /* 0x000000140d0d7224 */ /* 0x000fe400078e02ff */
[----:B------:R-:W-:-:S04]  /*5d10*/  IMAD.WIDE.U32 R10, R20, R15, R10 ;  /* 0x0000000f140a7225 */ /* 0x000fc800078e000a */
[----:B------:R-:W-:Y:S01]  /*5d20*/  IMAD R19, R21, R15, R13 ;  /* 0x0000000f15137224 */ /* 0x000fe200078e020d */
[----:B------:R-:W-:Y:S01]  /*5d30*/  MOV R13, R10 ;  /* 0x0000000a000d7202 */ /* 0x000fe20000000f00 */
[----:B------:R-:W-:-:S03]  /*5d40*/  IMAD.MOV.U32 R15, RZ, RZ, R24 ;  /* 0x000000ffff0f7224 */ /* 0x000fc600078e0018 */
[----:B------:R-:W-:-:S07]  /*5d50*/  IADD3 R19, PT, PT, R11, R19, RZ ;  /* 0x000000130b137210 */ /* 0x000fce0007ffe0ff */
.L_x_1001:
[----:B------:R-:W-:Y:S05]  /*5d60*/  BSYNC.RECONVERGENT B1 ;  /* 0x0000000000017941 */ /* 0x000fea0003800200 */
.L_x_999:
[----:B------:R-:W0:Y:S02]  /*5d70*/  LDC.64 R10, c[0x0][0x398] ;  /* 0x0000e600ff0a7b82 */ /* 0x000e240000000a00 */
[----:B0-----:R-:W-:-:S06]  /*5d80*/  IMAD.WIDE.U32 R10, R6, 0x8, R10 ;  /* 0x00000008060a7825 */ /* 0x001fcc00078e000a */
[----:B------:R-:W2:Y:S01]  /*5d90*/  LDG.E.64 R10, desc[UR6][R10.64] ;  /* 0x000000060a0a7981 */ /* 0x000ea2000c1e1b00 */
[----:B------:R-:W-:Y:S02]  /*5da0*/  MOV R6, R16 ;  /* 0x0000001000067202 */ /* 0x000fe40000000f00 */
[----:B------:R-:W-:Y:S01]  /*5db0*/  IADD3 R9, PT, PT, R9, -0x4, RZ ;  /* 0xfffffffc09097810 */ /* 0x000fe20007ffe0ff */
[-C--:B--2---:R-:W-:Y:S02]  /*5dc0*/  IMAD R8, R11, R13.reuse, RZ ;  /* 0x0000000d0b087224 */ /* 0x084fe400078e02ff */
[----:B------:R-:W-:-:S04]  /*5dd0*/  IMAD.WIDE.U32 R12, R10, R13, R6 ;  /* 0x0000000d0a0c7225 */ /* 0x000fc800078e0006 */
[----:B------:R-:W-:Y:S02]  /*5de0*/  IMAD R19, R10, R19, R8 ;  /* 0x000000130a137224 */ /* 0x000fe400078e0208 */
[----:B------:R-:W-:-:S03]  /*5df0*/  IMAD.MOV.U32 R7, RZ, RZ, R12 ;  /* 0x000000ffff077224 */ /* 0x000fc600078e000c */
[----:B------:R-:W-:-:S07]  /*5e00*/  IADD3 R6, PT, PT, R13, R19, RZ ;  /* 0x000000130d067210 */ /* 0x000fce0007ffe0ff */
.L_x_989:
        /* <DEDUP_REMOVED lines=20> */
[----:B------:R-:W-:Y:S01]  /*5f50*/  IMAD.HI.U32 R8, R11, R13, R10 ;  /* 0x0000000d0b087227 */ /* 0x000fe200078e000a */
[----:B------:R-:W-:-:S05]  /*5f60*/  MOV R13, RZ ;  /* 0x000000ff000d7202 */ /* 0x000fca0000000f00 */
        /* <DEDUP_REMOVED lines=12> */
.L_x_1004:
        /* <DEDUP_REMOVED lines=15> */
[----:B------:R-:W-:-:S05]  /*6120*/  IMAD R5, R17, R13, R5 ;  /* 0x0000000d11057224 */ /* 0x000fca00078e0205 */
[----:B------:R-:W-:-:S07]  /*6130*/  IADD3 R13, PT, PT, R11, R5, RZ ;  /* 0x000000050b0d7210 */ /* 0x000fce0007ffe0ff */
.L_x_1005:
[----:B------:R-:W-:Y:S05]  /*6140*/  BSYNC.RECONVERGENT B1 ;  /* 0x0000000000017941 */ /* 0x000fea0003800200 */
.L_x_1003:
        /* <DEDUP_REMOVED lines=23> */
[----:B0-----:R-:W-:-:S06]  /*62c0*/  IADD3 R10, PT, PT, R8, 0xffffffe, RZ ;  /* 0x0ffffffe080a7810 */ /* 0x001fcc0007ffe0ff */
        /* <DEDUP_REMOVED lines=17> */
.L_x_1007:
        /* <DEDUP_REMOVED lines=17> */
.L_x_1008:
[----:B------:R-:W-:Y:S05]  /*64f0*/  BSYNC.RECONVERGENT B1 ;  /* 0x0000000000017941 */ /* 0x000fea0003800200 */
.L_x_1006:
        /* <DEDUP_REMOVED lines=10> */
.L_x_1002:
        /* <DEDUP_REMOVED lines=31> */
.L_x_1010:
[----:B------:R-:W-:Y:S01]  /*6790*/  MOV R21, R10 ;  /* 0x0000000a00157202 */ /* 0x000fe20000000f00 */
[----:B------:R-:W-:Y:S01]  /*67a0*/  IMAD.MOV.U32 R20, RZ, RZ, R15 ;  /* 0x000000ffff147224 */ /* 0x000fe200078e000f */
[----:B------:R-:W-:Y:S02]  /*67b0*/  MOV R22, R11 ;  /* 0x0000000b00167202 */ /* 0x000fe40000000f00 */
[----:B------:R-:W-:Y:S02]  /*67c0*/  MOV R24, R14 ;  /* 0x0000000e00187202 */ /* 0x000fe40000000f00 */
[----:B------:R-:W-:-:S07]  /*67d0*/  MOV R23, 0x67f0 ;  /* 0x000067f000177802 */ /* 0x000fce0000000f00 */
[----:B------:R-:W-:Y:S05]  /*67e0*/  CALL.REL.NOINC `($__internal_21_$__cuda_sm20_rem_s64) ;  /* 0x0000000800647944 */ /* 0x000fea0003c00000 */
[----:B------:R-:W-:Y:S01]  /*67f0*/  MOV R10, R12 ;  /* 0x0000000c000a7202 */ /* 0x000fe20000000f00 */
[----:B------:R-:W-:-:S07]  /*6800*/  IMAD.MOV.U32 R11, RZ, RZ, R13 ;  /* 0x000000ffff0b7224 */ /* 0x000fce00078e000d */
.L_x_1011:
[----:B------:R-:W-:Y:S05]  /*6810*/  BSYNC.RECONVERGENT B1 ;  /* 0x0000000000017941 */ /* 0x000fea0003800200 */
.L_x_1009:
[----:B------:R-:W0:Y:S02]  /*6820*/  LDC.64 R12, c[0x0][0x398] ;  /* 0x0000e600ff0c7b82 */ /* 0x000e240000000a00 */
[----:B0-----:R-:W-:-:S06]  /*6830*/  IMAD.WIDE.U32 R8, R9, 0x8, R12 ;  /* 0x0000000809087825 */ /* 0x001fcc00078e000c */
[----:B------:R-:W2:Y:S01]  /*6840*/  LDG.E.64 R8, desc[UR6][R8.64] ;  /* 0x0000000608087981 */ /* 0x000ea2000c1e1b00 */
[----:B------:R-:W-:Y:S02]  /*6850*/  MOV R12, R7 ;  /* 0x00000007000c7202 */ /* 0x000fe40000000f00 */
[----:B------:R-:W-:Y:S01]  /*6860*/  MOV R13, R6 ;  /* 0x00000006000d7202 */ /* 0x000fe20000000f00 */
[-C--:B--2---:R-:W-:Y:S02]  /*6870*/  IMAD R5, R9, R10.reuse, RZ ;  /* 0x0000000a09057224 */ /* 0x084fe400078e02ff */
[----:B------:R-:W-:-:S04]  /*6880*/  IMAD.WIDE.U32 R12, R8, R10, R12 ;  /* 0x0000000a080c7225 */ /* 0x000fc800078e000c */
[----:B------:R-:W-:Y:S02]  /*6890*/  IMAD R5, R8, R11, R5 ;  /* 0x0000000b08057224 */ /* 0x000fe400078e0205 */
[----:B------:R-:W-:-:S03]  /*68a0*/  IMAD.MOV.U32 R7, RZ, RZ, R12 ;  /* 0x000000ffff077224 */ /* 0x000fc600078e000c */
[----:B------:R-:W-:-:S07]  /*68b0*/  IADD3 R6, PT, PT, R13, R5, RZ ;  /* 0x000000050d067210 */ /* 0x000fce0007ffe0ff */
.L_x_962:
[----:B------:R-:W0:Y:S02]  /*68c0*/  LDCU.64 UR4, c[0x0][0x388] ;  /* 0x00007100ff0477ac */ /* 0x000e240008000a00 */
[----:B0-----:R-:W-:-:S04]  /*68d0*/  LEA R8, P0, R7, UR4, 0x3 ;  /* 0x0000000407087c11 */ /* 0x001fc8000f8018ff */
[----:B------:R-:W-:-:S05]  /*68e0*/  LEA.HI.X R9, R7, UR5, R6, 0x3, P0 ;  /* 0x0000000507097c11 */ /* 0x000fca00080f1c06 */
[----:B------:R-:W2:Y:S04]  /*68f0*/  LDG.E.64 R6, desc[UR6][R8.64] ;  /* 0x0000000608067981 */ /* 0x000ea8000c1e1b00 */
[----:B--2---:R0:W-:Y:S02]  /*6900*/  STS.64 [R3], R6 ;  /* 0x0000000603007388 */ /* 0x0041e40000000a00 */
.L_x_961:
[----:B------:R-:W-:Y:S05]  /*6910*/  BSYNC.RECONVERGENT B0 ;  /* 0x0000000000007941 */ /* 0x000fea0003800200 */
.L_x_913:
[----:B------:R-:W-:Y:S01]  /*6920*/  BAR.SYNC.DEFER_BLOCKING 0x0 ;  /* 0x0000000000007b1d */ /* 0x000fe20000010000 */
[----:B------:R-:W-:Y:S02]  /*6930*/  ISETP.GE.U32.AND P0, PT, R4, 0x42, PT ;  /* 0x000000420400780c */ /* 0x000fe40003f06070 */
[----:B------:R-:W-:-:S11]  /*6940*/  ISETP.GT.U32.AND P1, PT, R2, 0x1f, PT ;  /* 0x0000001f0200780c */ /* 0x000fd60003f24070 */
[----:B------:R-:W-:Y:S05]  /*6950*/  @!P0 BRA `(.L_x_1012) ;  /* 0x00000000002c8947 */ /* 0x000fea0003800000 */
.L_x_1013:
[----:B------:R-:W-:-:S04]  /*6960*/  SHF.R.U32.HI R5, RZ, 0x1, R4 ;  /* 0x00000001ff057819 */ /* 0x000fc80000011604 */
[----:B------:R-:W-:-:S13]  /*6970*/  ISETP.GE.U32.AND P0, PT, R2, R5, PT ;  /* 0x000000050200720c */ /* 0x000fda0003f06070 */
[----:B------:R-:W-:Y:S01]  /*6980*/  @!P0 LEA R8, R5, R3, 0x3 ;  /* 0x0000000305088211 */ /* 0x000fe200078e18ff */
[----:B01----:R-:W-:Y:S05]  /*6990*/  @!P0 LDS.64 R6, [R3] ;  /* 0x0000000003068984 */ /* 0x003fea0000000a00 */
[----:B------:R-:W0:Y:S02]  /*69a0*/  @!P0 LDS.64 R8, [R8] ;  /* 0x0000000008088984 */ /* 0x000e240000000a00 */
[----:B0-----:R-:W-:-:S07]  /*69b0*/  @!P0 DADD R6, R6, R8 ;  /* 0x0000000006068229 */ /* 0x001fce0000000008 */
[----:B------:R2:W-:Y:S01]  /*69c0*/  @!P0 STS.64 [R3], R6 ;  /* 0x0000000603008388 */ /* 0x0005e20000000a00 */
[----:B------:R-:W-:Y:S01]  /*69d0*/  BAR.SYNC.DEFER_BLOCKING 0x0 ;  /* 0x0000000000007b1d */ /* 0x000fe20000010000 */
[----:B------:R-:W-:Y:S01]  /*69e0*/  ISETP.GT.U32.AND P0, PT, R4, 0x83, PT ;  /* 0x000000830400780c */ /* 0x000fe20003f04070 */
[----:B------:R-:W-:-:S12]  /*69f0*/  IMAD.MOV.U32 R4, RZ, RZ, R5 ;  /* 0x000000ffff047224 */ /* 0x000fd800078e0005 */
[----:B--2---:R-:W-:Y:S05]  /*6a00*/  @P0 BRA `(.L_x_1013) ;  /* 0xfffffffc00d40947 */ /* 0x004fea000383ffff */
.L_x_1012:
[----:B------:R-:W-:Y:S05]  /*6a10*/  @P1 EXIT ;  /* 0x000000000000194d */ /* 0x000fea0003800000 */
[----:B------:R-:W-:Y:S01]  /*6a20*/  LDS.64 R4, [R3] ;  /* 0x0000000003047984 */ /* 0x000fe20000000a00 */
[----:B------:R-:W-:-:S03]  /*6a30*/  ISETP.NE.AND P0, PT, R2, RZ, PT ;  /* 0x000000ff0200720c */ /* 0x000fc60003f05270 */
[----:B01----:R-:W0:Y:S02]  /*6a40*/  LDS.64 R6, [R3+0x100] ;  /* 0x0001000003067984 */ /* 0x003e240000000a00 */
        /* <DEDUP_REMOVED lines=23> */
[----:B------:R-:W1:Y:S01]  /*6bc0*/  S2UR UR5, SR_CgaCtaId ;  /* 0x00000000000579c3 */ /* 0x000e620000008800 */
[----:B------:R-:W-:-:S07]  /*6bd0*/  UMOV UR4, 0x400 ;  /* 0x0000040000047882 */ /* 0x000fce0000000000 */
[----:B------:R-:W2:Y:S01]  /*6be0*/  LDC.64 R4, c[0x0][0x380] ;  /* 0x0000e000ff047b82 */ /* 0x000ea20000000a00 */
[----:B-1----:R-:W-:Y:S01]  /*6bf0*/  ULEA UR4, UR5, UR4, 0x18 ;  /* 0x0000000405047291 */ /* 0x002fe2000f8ec0ff */
[----:B--2---:R-:W-:-:S08]  /*6c00*/  IMAD.WIDE.U32 R4, R0, 0x8, R4 ;  /* 0x0000000800047825 */ /* 0x004fd000078e0004 */
[----:B0-----:R-:W0:Y:S04]  /*6c10*/  LDS.64 R2, [UR4] ;  /* 0x00000004ff027984 */ /* 0x001e280008000a00 */
[----:B0-----:R-:W-:Y:S01]  /*6c20*/  STG.E.64 desc[UR6][R4.64], R2 ;  /* 0x0000000204007986 */ /* 0x001fe2000c101b06 */
[----:B------:R-:W-:Y:S05]  /*6c30*/  EXIT ;  /* 0x000000000000794d */ /* 0x000fea0003800000 */
        .weak           $__internal_20_$__cuda_sm20_div_s64
        .type           $__internal_20_$__cuda_sm20_div_s64,@function
        .size           $__internal_20_$__cuda_sm20_div_s64,($__internal_21_$__cuda_sm20_rem_s64 - $__internal_20_$__cuda_sm20_div_s64)
$__internal_20_$__cuda_sm20_div_s64:
        /* <DEDUP_REMOVED lines=26> */
[----:B------:R-:W-:-:S03]  /*6de0*/  IADD3 R30, P0, PT, RZ, -R30, RZ ;  /* 0x8000001eff1e7210 */ /* 0x000fc60007f1e0ff */
[----:B------:R-:W-:Y:S02]  /*6df0*/  IMAD R31, R33, R24, R31 ;  /* 0x00000018211f7224 */ /* 0x000fe400078e021f */
[----:B------:R-:W-:-:S04]  /*6e00*/  IMAD.HI.U32 R42, R43, R30, RZ ;  /* 0x0000001e2b2a7227 */ /* 0x000fc800078e00ff */
[----:B------:R-:W-:-:S04]  /*6e10*/  IMAD.X R31, RZ, RZ, ~R31, P0 ;  /* 0x000000ffff1f7224 */ /* 0x000fc800000e0e1f */
[----:B------:R-:W-:-:S04]  /*6e20*/  IMAD.WIDE.U32 R42, P1, R43, R31, R42 ;  /* 0x0000001f2b2a7225 */ /* 0x000fc8000782002a */
[----:B------:R-:W-:-:S04]  /*6e30*/  IMAD.HI.U32 R32, R33, R31, RZ ;  /* 0x0000001f21207227 */ /* 0x000fc800078e00ff */
[----:B------:R-:W-:-:S04]  /*6e40*/  IMAD.HI.U32 R30, P0, R33, R30, R42 ;  /* 0x0000001e211e7227 */ /* 0x000fc8000780002a */
[----:B------:R-:W-:Y:S01]  /*6e50*/  IMAD R31, R33, R31, RZ ;  /* 0x0000001f211f7224 */ /* 0x000fe200078e02ff */
[----:B------:R-:W-:Y:S01]  /*6e60*/  IADD3.X R33, PT, PT, R32, R33, RZ, P1, !PT ;  /* 0x0000002120217210 */ /* 0x000fe20000ffe4ff */
[----:B------:R-:W-:-:S03]  /*6e70*/  IMAD.MOV.U32 R43, RZ, RZ, RZ ;  /* 0x000000ffff2b7224 */ /* 0x000fc600078e00ff */
[----:B------:R-:W-:Y:S02]  /*6e80*/  IADD3 R31, P1, PT, R31, R30, RZ ;  /* 0x0000001e1f1f7210 */ /* 0x000fe40007f3e0ff */
[-C--:B------:R-:W-:Y:S02]  /*6e90*/  IADD3 R30, P4, PT, RZ, -R29.reuse, RZ ;  /* 0x8000001dff1e7210 */ /* 0x080fe40007f9e0ff */
[----:B------:R-:W-:Y:S02]  /*6ea0*/  IADD3.X R33, PT, PT, RZ, RZ, R33, P1, P0 ;  /* 0x000000ffff217210 */ /* 0x000fe40000fe0421 */
[----:B------:R-:W-:Y:S02]  /*6eb0*/  SEL R29, R30, R29, !P3 ;  /* 0x0000001d1e1d7207 */ /* 0x000fe40005800000 */
[----:B------:R-:W-:-:S03]  /*6ec0*/  IADD3.X R30, PT, PT, RZ, ~R26, RZ, P4, !PT ;  /* 0x8000001aff1e7210 */ /* 0x000fc600027fe4ff */
[----:B------:R-:W-:Y:S01]  /*6ed0*/  IMAD.HI.U32 R42, R31, R29, RZ ;  /* 0x0000001d1f2a7227 */ /* 0x000fe200078e00ff */
[-C--:B------:R-:W-:Y:S02]  /*6ee0*/  SEL R30, R30, R26.reuse, !P3 ;  /* 0x0000001a1e1e7207 */ /* 0x080fe40005800000 */
[----:B------:R-:W-:-:S03]  /*6ef0*/  LOP3.LUT R26, R12, R26, RZ, 0x3c, !PT ;  /* 0x0000001a0c1a7212 */ /* 0x000fc600078e3cff */
        /* <DEDUP_REMOVED lines=14> */
[----:B------:R-:W-:-:S04]  /*6fe0*/  ISETP.GE.U32.AND.EX P0, PT, R30, R25, PT, P0 ;  /* 0x000000191e00720c */ /* 0x000fc80003f06100 */
[----:B------:R-:W-:-:S04]  /*6ff0*/  SEL R31, R31, R29, P0 ;  /* 0x0000001d1f1f7207 */ /* 0x000fc80000000000 */
[----:B------:R-:W-:Y:S02]  /*7000*/  ISETP.GE.U32.AND P1, PT, R31, R24, PT ;  /* 0x000000181f00720c */ /* 0x000fe40003f26070 */
[----:B------:R-:W-:Y:S02]  /*7010*/  IADD3.X R24, PT, PT, R30, ~R25, RZ, P3, !PT ;  /* 0x800000191e187210 */ /* 0x000fe40001ffe4ff */
[----:B------:R-:W-:Y:S02]  /*7020*/  IADD3 R29, P3, PT, R32, 0x1, RZ ;  /* 0x00000001201d7810 */ /* 0x000fe40007f7e0ff */
[----:B------:R-:W-:Y:S02]  /*7030*/  SEL R24, R24, R30, P0 ;  /* 0x0000001e18187207 */ /* 0x000fe40000000000 */
[----:B------:R-:W-:Y:S02]  /*7040*/  SEL R32, R29, R32, P0 ;  /* 0x000000201d207207 */ /* 0x000fe40000000000 */
[----:B------:R-:W-:-:S04]  /*7050*/  IADD3.X R29, PT, PT, RZ, R33, RZ, P3, !PT ;  /* 0x00000021ff1d7210 */ /* 0x000fc80001ffe4ff */
[----:B------:R-:W-:Y:S02]  /*7060*/  SEL R29, R29, R33, P0 ;  /* 0x000000211d1d7207 */ /* 0x000fe40000000000 */
[----:B------:R-:W-:Y:S02]  /*7070*/  ISETP.GE.U32.AND.EX P0, PT, R24, R25, PT, P1 ;  /* 0x000000191800720c */ /* 0x000fe40003f06110 */
[----:B------:R-:W-:-:S04]  /*7080*/  IADD3 R25, P1, PT, R32, 0x1, RZ ;  /* 0x0000000120197810 */ /* 0x000fc80007f3e0ff */
[----:B------:R-:W-:Y:S01]  /*7090*/  SEL R25, R25, R32, P0 ;  /* 0x0000002019197207 */ /* 0x000fe20000000000 */
[----:B------:R-:W-:Y:S01]  /*70a0*/  IMAD.X R24, RZ, RZ, R29, P1 ;  /* 0x000000ffff187224 */ /* 0x000fe200008e061d */
[----:B------:R-:W-:-:S04]  /*70b0*/  ISETP.GE.AND P1, PT, R26, RZ, PT ;  /* 0x000000ff1a00720c */ /* 0x000fc80003f26270 */
[----:B------:R-:W-:Y:S02]  /*70c0*/  SEL R29, R24, R29, P0 ;  /* 0x0000001d181d7207 */ /* 0x000fe40000000000 */
[----:B------:R-:W-:Y:S02]  /*70d0*/  IADD3 R24, P3, PT, RZ, -R25, RZ ;  /* 0x80000019ff187210 */ /* 0x000fe40007f7e0ff */
[----:B------:R-:W-:Y:S02]  /*70e0*/  ISETP.NE.U32.AND P0, PT, R13, RZ, PT ;  /* 0x000000ff0d00720c */ /* 0x000fe40003f05070 */
[-C--:B------:R-:W-:Y:S02]  /*70f0*/  IADD3.X R13, PT, PT, RZ, ~R29.reuse, RZ, P3, !PT ;  /* 0x8000001dff0d7210 */ /* 0x080fe40001ffe4ff */
[----:B------:R-:W-:Y:S02]  /*7100*/  ISETP.NE.AND.EX P0, PT, R12, RZ, PT, P0 ;  /* 0x000000ff0c00720c */ /* 0x000fe40003f05300 */
[----:B------:R-:W-:-:S02]  /*7110*/  SEL R13, R13, R29, !P1 ;  /* 0x0000001d0d0d7207 */ /* 0x000fc40004800000 */
[----:B------:R-:W-:Y:S02]  /*7120*/  SEL R24, R24, R25, !P1 ;  /* 0x0000001918187207 */ /* 0x000fe40004800000 */
[----:B------:R-:W-:Y:S01]  /*7130*/  SEL R25, R13, 0xffffffff, P0 ;  /* 0xffffffff0d197807 */ /* 0x000fe20000000000 */
[----:B------:R-:W-:Y:S01]  /*7140*/  IMAD.MOV.U32 R13, RZ, RZ, 0x0 ;  /* 0x00000000ff0d7424 */ /* 0x000fe200078e00ff */
[----:B------:R-:W-:Y:S02]  /*7150*/  MOV R12, R11 ;  /* 0x0000000b000c7202 */ /* 0x000fe40000000f00 */
[----:B------:R-:W-:Y:S02]  /*7160*/  SEL R24, R24, 0xffffffff, P0 ;  /* 0xffffffff18187807 */ /* 0x000fe40000000000 */
[----:B------:R-:W-:Y:S05]  /*7170*/  RET.REL.NODEC R12 `(uncontiguous_cumulate_logsumexp_f64) ;  /* 0xffffff8c0ca07950 */ /* 0x000fea0003c3ffff */
        .weak           $__internal_21_$__cuda_sm20_rem_s64
        .type           $__internal_21_$__cuda_sm20_rem_s64,@function
        .size           $__internal_21_$__cuda_sm20_rem_s64,(.L_x_30337 - $__internal_21_$__cuda_sm20_rem_s64)
$__internal_21_$__cuda_sm20_rem_s64:
[-C--:B------:R-:W-:Y:S02]  /*7180*/  IADD3 R10, P1, PT, RZ, -R21.reuse, RZ ;  /* 0x80000015ff0a7210 */ /* 0x080fe40007f3e0ff */
[----:B------:R-:W-:Y:S02]  /*7190*/  ISETP.GE.AND P0, PT, R22, RZ, PT ;  /* 0x000000ff1600720c */ /* 0x000fe40003f06270 */
[-C--:B------:R-:W-:Y:S02]  /*71a0*/  IADD3.X R11, PT, PT, RZ, ~R22.reuse, RZ, P1, !PT ;  /* 0x80000016ff0b7210 */ /* 0x080fe40000ffe4ff */
[----:B------:R-:W-:Y:S02]  /*71b0*/  SEL R10, R10, R21, !P0 ;  /* 0x000000150a0a7207 */ /* 0x000fe40004000000 */
        /* <DEDUP_REMOVED lines=9> */
[----:B------:R-:W-:-:S04]  /*7250*/  IMAD.HI.U32 R14, R12, R29, RZ ;  /* 0x0000001d0c0e7227 */ /* 0x000fc800078e00ff */
[----:B------:R-:W-:Y:S01]  /*7260*/  IMAD.X R31, RZ, RZ, ~R15, P0 ;  /* 0x000000ffff1f7224 */ /* 0x000fe200000e0e0f */
[----:B------:R-:W-:-:S03]  /*7270*/  MOV R15, R12 ;  /* 0x0000000c000f7202 */ /* 0x000fc60000000f00 */
[-C--:B------:R-:W-:Y:S02]  /*7280*/  IMAD R33, R13, R31.reuse, RZ ;  /* 0x0000001f0d217224 */ /* 0x080fe400078e02ff */
[----:B------:R-:W-:-:S04]  /*7290*/  IMAD.WIDE.U32 R14, P0, R12, R31, R14 ;  /* 0x0000001f0c0e7225 */ /* 0x000fc8000780000e */
[----:B------:R-:W-:-:S04]  /*72a0*/  IMAD.HI.U32 R25, R13, R31, RZ ;  /* 0x0000001f0d197227 */ /* 0x000fc800078e00ff */
[----:B------:R-:W-:Y:S01]  /*72b0*/  IMAD.HI.U32 R14, P1, R13, R29, R14 ;  /* 0x0000001d0d0e7227 */ /* 0x000fe2000782000e */
[----:B------:R-:W-:-:S04]  /*72c0*/  IADD3.X R25, PT, PT, R25, R13, RZ, P0, !PT ;  /* 0x0000000d19197210 */ /* 0x000fc800007fe4ff */
[----:B------:R-:W-:-:S04]  /*72d0*/  IADD3 R15, P2, PT, R33, R14, RZ ;  /* 0x0000000e210f7210 */ /* 0x000fc80007f5e0ff */
[----:B------:R-:W-:Y:S01]  /*72e0*/  IADD3.X R25, PT, PT, RZ, RZ, R25, P2, P1 ;  /* 0x000000ffff197210 */ /* 0x000fe200017e2419 */
[----:B------:R-:W-:Y:S01]  /*72f0*/  IMAD.WIDE.U32 R12, R15, R10, RZ ;  /* 0x0000000a0f0c7225 */ /* 0x000fe200078e00ff */
[----:B------:R-:W-:-:S03]  /*7300*/  ISETP.GE.AND P1, PT, R24, RZ, PT ;  /* 0x000000ff1800720c */ /* 0x000fc60003f26270 */
[----:B------:R-:W-:Y:S01]  /*7310*/  IMAD R13, R15, R11, R13 ;  /* 0x0000000b0f0d7224 */ /* 0x000fe200078e020d */
[----:B------:R-:W-:-:S03]  /*7320*/  IADD3 R29, P0, PT, RZ, -R12, RZ ;  /* 0x8000000cff1d7210 */ /* 0x000fc60007f1e0ff */
[----:B------:R-:W-:Y:S02]  /*7330*/  IMAD R13, R25, R10, R13 ;  /* 0x0000000a190d7224 */ /* 0x000fe400078e020d */
[----:B------:R-:W-:-:S04]  /*7340*/  IMAD.HI.U32 R14, R15, R29, RZ ;  /* 0x0000001d0f0e7227 */ /* 0x000fc800078e00ff */
[----:B------:R-:W-:Y:S01]  /*7350*/  IMAD.X R12, RZ, RZ, ~R13, P0 ;  /* 0x000000ffff0c7224 */ /* 0x000fe200000e0e0d */
[----:B------:R-:W-:-:S03]  /*7360*/  IADD3 R13, P4, PT, RZ, -R20, RZ ;  /* 0x80000014ff0d7210 */ /* 0x000fc60007f9e0ff */
[----:B------:R-:W-:-:S04]  /*7370*/  IMAD.WIDE.U32 R14, P0, R15, R12, R14 ;  /* 0x0000000c0f0e7225 */ /* 0x000fc8000780000e */
[----:B------:R-:W-:Y:S01]  /*7380*/  IMAD.HI.U32 R14, P2, R25, R29, R14 ;  /* 0x0000001d190e7227 */ /* 0x000fe2000784000e */
[----:B------:R-:W-:-:S03]  /*7390*/  SEL R15, R13, R20, !P1 ;  /* 0x000000140d0f7207 */ /* 0x000fc60004800000 */
[CC--:B------:R-:W-:Y:S02]  /*73a0*/  IMAD R29, R25.reuse, R12.reuse, RZ ;  /* 0x0000000c191d7224 */ /* 0x0c0fe400078e02ff */
[----:B------:R-:W-:-:S03]  /*73b0*/  IMAD.HI.U32 R12, R25, R12, RZ ;  /* 0x0000000c190c7227 */ /* 0x000fc600078e00ff */
[----:B------:R-:W-:Y:S02]  /*73c0*/  IADD3 R14, P3, PT, R29, R14, RZ ;  /* 0x0000000e1d0e7210 */ /* 0x000fe40007f7e0ff */
[-C--:B------:R-:W-:Y:S02]  /*73d0*/  IADD3.X R29, PT, PT, RZ, ~R24.reuse, RZ, P4, !PT ;  /* 0x80000018ff1d7210 */ /* 0x080fe400027fe4ff */
[----:B------:R-:W-:Y:S01]  /*73e0*/  IADD3.X R13, PT, PT, R12, R25, RZ, P0, !PT ;  /* 0x000000190c0d7210 */ /* 0x000fe200007fe4ff */
[C---:B------:R-:W-:Y:S01]  /*73f0*/  IMAD.HI.U32 R12, R14.reuse, R15, RZ ;  /* 0x0000000f0e0c7227 */ /* 0x040fe200078e00ff */
[----:B------:R-:W-:Y:S02]  /*7400*/  SEL R25, R29, R24, !P1 ;  /* 0x000000181d197207 */ /* 0x000fe40004800000 */
[----:B------:R-:W-:Y:S01]  /*7410*/  IADD3.X R20, PT, PT, RZ, RZ, R13, P3, P2 ;  /* 0x000000ffff147210 */ /* 0x000fe20001fe440d */
[----:B------:R-:W-:Y:S02]  /*7420*/  IMAD.MOV.U32 R13, RZ, RZ, RZ ;  /* 0x000000ffff0d7224 */ /* 0x000fe400078e00ff */
        /* <DEDUP_REMOVED lines=16> */
[----:B------:R-:W-:Y:S02]  /*7530*/  SEL R15, R15, R13, P0 ;  /* 0x0000000d0f0f7207 */ /* 0x000fe40000000000 */
[----:B------:R-:W-:Y:S02]  /*7540*/  SEL R25, R25, R29, P0 ;  /* 0x0000001d19197207 */ /* 0x000fe40000000000 */
[CC--:B------:R-:W-:Y:S02]  /*7550*/  ISETP.GE.U32.AND P0, PT, R15.reuse, R10.reuse, PT ;  /* 0x0000000a0f00720c */ /* 0x0c0fe40003f06070 */
[----:B------:R-:W-:-:S02]  /*7560*/  IADD3 R12, P2, PT, R15, -R10, RZ ;  /* 0x8000000a0f0c7210 */ /* 0x000fc40007f5e0ff */
[CC--:B------:R-:W-:Y:S02]  /*7570*/  ISETP.GE.U32.AND.EX P0, PT, R25.reuse, R11.reuse, PT, P0 ;  /* 0x0000000b1900720c */ /* 0x0c0fe40003f06100 */
[----:B------:R-:W-:Y:S02]  /*7580*/  IADD3.X R13, PT, PT, R25, ~R11, RZ, P2, !PT ;  /* 0x8000000b190d7210 */ /* 0x000fe400017fe4ff */
[----:B------:R-:W-:Y:S02]  /*7590*/  SEL R12, R12, R15, P0 ;  /* 0x0000000f0c0c7207 */ /* 0x000fe40000000000 */
[----:B------:R-:W-:Y:S02]  /*75a0*/  SEL R13, R13, R25, P0 ;  /* 0x000000190d0d7207 */ /* 0x000fe40000000000 */
[----:B------:R-:W-:Y:S02]  /*75b0*/  IADD3 R11, P2, PT, RZ, -R12, RZ ;  /* 0x8000000cff0b7210 */ /* 0x000fe40007f5e0ff */
[----:B------:R-:W-:-:S02]  /*75c0*/  ISETP.NE.U32.AND P0, PT, R21, RZ, PT ;  /* 0x000000ff1500720c */ /* 0x000fc40003f05070 */
[----:B------:R-:W-:Y:S01]  /*75d0*/  SEL R12, R11, R12, !P1 ;  /* 0x0000000c0b0c7207 */ /* 0x000fe20004800000 */
[----:B------:R-:W-:Y:S02]  /*75e0*/  IMAD.X R10, RZ, RZ, ~R13, P2 ;  /* 0x000000ffff0a7224 */ /* 0x000fe400010e0e0d */
[----:B------:R-:W-:Y:S01]  /*75f0*/  HFMA2 R11, -RZ, RZ, 0, 0 ;  /* 0x00000000ff0b7431 */ /* 0x000fe200000001ff */
[----:B------:R-:W-:Y:S02]  /*7600*/  ISETP.NE.AND.EX P0, PT, R22, RZ, PT, P0 ;  /* 0x000000ff1600720c */ /* 0x000fe40003f05300 */
[----:B------:R-:W-:Y:S02]  /*7610*/  SEL R13, R10, R13, !P1 ;  /* 0x0000000d0a0d7207 */ /* 0x000fe40004800000 */
[----:B------:R-:W-:Y:S02]  /*7620*/  MOV R10, R23 ;  /* 0x00000017000a7202 */ /* 0x000fe40000000f00 */
[----:B------:R-:W-:-:S02]  /*7630*/  SEL R12, R12, 0xffffffff, P0 ;  /* 0xffffffff0c0c7807 */ /* 0x000fc40000000000 */
[----:B------:R-:W-:Y:S01]  /*7640*/  SEL R13, R13, 0xffffffff, P0 ;  /* 0xffffffff0d0d7807 */ /* 0x000fe20000000000 */
[----:B------:R-:W-:Y:S06]  /*7650*/  RET.REL.NODEC R10 `(uncontiguous_cumulate_logsumexp_f64) ;  /* 0xffffff880a687950 */ /* 0x000fec0003c3ffff */
.L_x_1014:
        /* <DEDUP_REMOVED lines=10> */
.L_x_30337:


//--------------------- .text.uncontiguous_logsumexp_f64 --------------------------
	.section	.text.uncontiguous_logsumexp_f64,"ax",@progbits
	.align	128
        .global         uncontiguous_logsumexp_f64
        .type           uncontiguous_logsumexp_f64,@function
        .size           uncontiguous_logsumexp_f64,(.L_x_30339 - uncontiguous_logsumexp_f64)
        .other          uncontiguous_logsumexp_f64,@"STO_CUDA_ENTRY STV_DEFAULT"
uncontiguous_logsumexp_f64:
.text.uncontiguous_logsumexp_f64:
        /* <DEDUP_REMOVED lines=22> */
[----:B------:R-:W-:Y:S01]  /*0160*/  HFMA2 R5, -RZ, RZ, 0, 0 ;  /* 0x00000000ff057431 */ /* 0x000fe200000001ff */
[----:B------:R-:W-:Y:S01]  /*0170*/  CS2R R6, SRZ ;  /* 0x0000000000067805 */ /* 0x000fe2000001ff00 */
[----:B------:R-:W-:-:S10]  /*0180*/  IMAD.MOV.U32 R8, RZ, RZ, RZ ;  /* 0x000000ffff087224 */ /* 0x000fd400078e00ff */
[----:B------:R-:W-:Y:S05]  /*0190*/  @!P0 BRA `(.L_x_1017) ;  /* 0x0000002c00c08947 */ /* 0x000fea0003800000 */
[----:B------:R-:W-:Y:S01]  /*01a0*/  ISETP.GE.U32.AND P0, PT, R11, 0x3, PT ;  /* 0x000000030b00780c */ /* 0x000fe20003f06070 */
[----:B------:R-:W-:Y:S01]  /*01b0*/  IMAD.MOV.U32 R10, RZ, RZ, RZ ;  /* 0x000000ffff0a7224 */ /* 0x000fe200078e00ff */
[----:B------:R-:W-:Y:S02]  /*01c0*/  MOV R18, R12 ;  /* 0x0000000c00127202 */ /* 0x000fe40000000f00 */
[----:B------:R-:W-:Y:S02]  /*01d0*/  CS2R R6, SRZ ;  /* 0x0000000000067805 */ /* 0x000fe4000001ff00 */
[----:B------:R-:W-:Y:S01]  /*01e0*/  MOV R19, RZ ;  /* 0x000000ff00137202 */ /* 0x000fe20000000f00 */
[----:B------:R-:W-:Y:S01]  /*01f0*/  IMAD.MOV.U32 R8, RZ, RZ, RZ ;  /* 0x000000ffff087224 */ /* 0x000fe200078e00ff */
[----:B------:R-:W-:-:S05]  /*0200*/  MOV R5, RZ ;  /* 0x000000ff00057202 */ /* 0x000fca0000000f00 */
[----:B------:R-:W-:Y:S05]  /*0210*/  @!P0 BRA `(.L_x_1018) ;  /* 0x0000001800c88947 */ /* 0x000fea0003800000 */
[----:B------:R-:W0:Y:S01]  /*0220*/  LDC.64 R14, c[0x0][0x390] ;  /* 0x0000e400ff0e7b82 */ /* 0x000e220000000a00 */
[C---:B------:R-:W-:Y:S01]  /*0230*/  LOP3.LUT R12, R13.reuse, 0xfffffffc, RZ, 0xc0, !PT ;  /* 0xfffffffc0d0c7812 */ /* 0x040fe200078ec0ff */
[----:B------:R-:W-:Y:S01]  /*0240*/  VIADD R11, R13, 0xfffffffe ;  /* 0xfffffffe0d0b7836 */ /* 0x000fe20000000000 */
[----:B------:R-:W-:Y:S01]  /*0250*/  MOV R7, RZ ;  /* 0x000000ff00077202 */ /* 0x000fe20000000f00 */
[----:B------:R-:W-:Y:S01]  /*0260*/  IMAD.MOV.U32 R8, RZ, RZ, RZ ;  /* 0x000000ffff087224 */ /* 0x000fe200078e00ff */
[----:B------:R-:W-:-:S07]  /*0270*/  IADD3 R12, PT, PT, -R12, RZ, RZ ;  /* 0x000000ff0c0c7210 */ /* 0x000fce0007ffe1ff */
.L_x_1043:
[----:B------:R-:W-:-:S04]  /*0280*/  VIADD R22, R11, 0x1 ;  /* 0x000000010b167836 */ /* 0x000fc80000000000 */
[----:B0-----:R-:W-:-:S06]  /*0290*/  IMAD.WIDE.U32 R16, R22, 0x8, R14 ;  /* 0x0000000816107825 */ /* 0x001fcc00078e000e */
[----:B------:R-:W2:Y:S01]  /*02a0*/  LDG.E.64 R16, desc[UR6][R16.64] ;  /* 0x0000000610107981 */ /* 0x000ea2000c1e1b00 */
[----:B------:R-:W-:Y:S01]  /*02b0*/  IADD3 R12, PT, PT, R12, 0x4, RZ ;  /* 0x000000040c0c7810 */ /* 0x000fe20007ffe0ff */
[----:B------:R-:W-:Y:S03]  /*02c0*/  BSSY.RECONVERGENT B1, `(.L_x_1019) ;  /* 0x000002c000017945 */ /* 0x000fe60003800200 */
[----:B------:R-:W-:Y:S02]  /*02d0*/  ISETP.NE.AND P2, PT, R12, RZ, PT ;  /* 0x000000ff0c00720c */ /* 0x000fe40003f45270 */
        /* <DEDUP_REMOVED lines=27> */
.L_x_1020:
[----:B------:R-:W-:Y:S01]  /*0490*/  MOV R33, R18 ;  /* 0x0000001200217202 */ /* 0x000fe20000000f00 */
[----:B------:R-:W-:Y:S01]  /*04a0*/  IMAD.MOV.U32 R29, RZ, RZ, R19 ;  /* 0x000000ffff1d7224 */ /* 0x000fe200078e0013 */
[----:B------:R-:W-:Y:S01]  /*04b0*/  MOV R28, R16 ;  /* 0x00000010001c7202 */ /* 0x000fe20000000f00 */
[----:B------:R-:W-:Y:S01]  /*04c0*/  IMAD.MOV.U32 R27, RZ, RZ, R17 ;  /* 0x000000ffff1b7224 */ /* 0x000fe200078e0011 */
[----:B------:R-:W-:-:S07]  /*04d0*/  MOV R26, 0x4f0 ;  /* 0x000004f0001a7802 */ /* 0x000fce0000000f00 */
[----:B------:R-:W-:Y:S05]  /*04e0*/  CALL.REL.NOINC `($__internal_22_$__cuda_sm20_div_s64) ;  /* 0x0000006c00fc7944 */ /* 0x000fea0003c00000 */
        /* <DEDUP_REMOVED lines=9> */
.L_x_1021:
[----:B------:R-:W-:Y:S05]  /*0580*/  BSYNC.RECONVERGENT B1 ;  /* 0x0000000000017941 */ /* 0x000fea0003800200 */
.L_x_1019:
        /* <DEDUP_REMOVED lines=36> */
.L_x_1023:
[----:B------:R-:W-:Y:S01]  /*07d0*/  MOV R33, R9 ;  /* 0x0000000900217202 */ /* 0x000fe20000000f00 */
[----:B------:R-:W-:Y:S01]  /*07e0*/  IMAD.MOV.U32 R29, RZ, RZ, R10 ;  /* 0x000000ffff1d7224 */ /* 0x000fe200078e000a */
[----:B------:R-:W-:Y:S01]  /*07f0*/  MOV R28, R16 ;  /* 0x00000010001c7202 */ /* 0x000fe20000000f00 */
[----:B------:R-:W-:Y:S01]  /*0800*/  IMAD.MOV.U32 R27, RZ, RZ, R17 ;  /* 0x000000ffff1b7224 */ /* 0x000fe200078e0011 */
[----:B------:R-:W-:-:S07]  /*0810*/  MOV R26, 0x830 ;  /* 0x00000830001a7802 */ /* 0x000fce0000000f00 */
[----:B------:R-:W-:Y:S05]  /*0820*/  CALL.REL.NOINC `($__internal_22_$__cuda_sm20_div_s64) ;  /* 0x0000006c002c7944 */ /* 0x000fea0003c00000 */
        /* <DEDUP_REMOVED lines=10> */
.L_x_1024:
[----:B------:R-:W-:Y:S05]  /*08d0*/  BSYNC.RECONVERGENT B1 ;  /* 0x0000000000017941 */ /* 0x000fea0003800200 */
.L_x_1022:
        /* <DEDUP_REMOVED lines=37> */
.L_x_1026:
[----:B------:R-:W-:Y:S01]  /*0b30*/  IMAD.MOV.U32 R33, RZ, RZ, R18 ;  /* 0x000000ffff217224 */ /* 0x000fe200078e0012 */
[----:B------:R-:W-:Y:S01]  /*0b40*/  MOV R29, R19 ;  /* 0x00000013001d7202 */ /* 0x000fe20000000f00 */
[----:B------:R-:W-:Y:S01]  /*0b50*/  IMAD.MOV.U32 R28, RZ, RZ, R16 ;  /* 0x000000ffff1c7224 */ /* 0x000fe200078e0010 */
[----:B------:R-:W-:Y:S02]  /*0b60*/  MOV R27, R17 ;  /* 0x00000011001b7202 */ /* 0x000fe40000000f00 */
[----:B------:R-:W-:-:S07]  /*0b70*/  MOV R26, 0xb90 ;  /* 0x00000b90001a7802 */ /* 0x000fce0000000f00 */
[----:B------:R-:W-:Y:S05]  /*0b80*/  CALL.REL.NOINC `($__internal_22_$__cuda_sm20_div_s64) ;  /* 0x0000006800547944 */ /* 0x000fea0003c00000 */
[----:B------:R-:W-:-:S05]  /*0b90*/  IADD3 R23, P0, PT, RZ, -R24, RZ ;  /* 0x80000018ff177210 */ /* 0x000fca0007f1e0ff */
[----:B------:R-:W-:Y:S02]  /*0ba0*/  IMAD.X R13, RZ, RZ, ~R25, P0 ;  /* 0x000000ffff0d7224 */ /* 0x000fe400000e0e19 */
[----:B------:R-:W-:-:S04]  /*0bb0*/  IMAD.WIDE.U32 R18, R16, R23, R18 ;  /* 0x0000001710127225 */ /* 0x000fc800078e0012 */
[----:B------:R-:W-:-:S04]  /*0bc0*/  IMAD R13, R13, R16, RZ ;  /* 0x000000100d0d7224 */ /* 0x000fc800078e02ff */
[----:B------:R-:W-:Y:S01]  /*0bd0*/  IMAD R13, R17, R23, R13 ;  /* 0x00000017110d7224 */ /* 0x000fe200078e020d */
[----:B------:R-:W-:Y:S02]  /*0be0*/  MOV R23, R18 ;  /* 0x0000001200177202 */ /* 0x000fe40000000f00 */
[----:B------:R-:W-:Y:S01]  /*0bf0*/  MOV R18, R24 ;  /* 0x0000001800127202 */ /* 0x000fe20000000f00 */
[----:B------:R-:W-:Y:S02]  /*0c00*/  IMAD.IADD R13, R19, 0x1, R13 ;  /* 0x00000001130d7824 */ /* 0x000fe400078e020d */
[----:B------:R-:W-:-:S07]  /*0c10*/  IMAD.MOV.U32 R19, RZ, RZ, R25 ;  /* 0x000000ffff137224 */ /* 0x000fce00078e0019 */
.L_x_1027:
[----:B------:R-:W-:Y:S05]  /*0c20*/  BSYNC.RECONVERGENT B1 ;  /* 0x0000000000017941 */ /* 0x000fea0003800200 */
.L_x_1025:
        /* <DEDUP_REMOVED lines=34> */
.L_x_1029:
        /* <DEDUP_REMOVED lines=16> */
.L_x_1030:
[----:B------:R-:W-:Y:S05]  /*0f50*/  BSYNC.RECONVERGENT B1 ;  /* 0x0000000000017941 */ /* 0x000fea0003800200 */
.L_x_1028:
        /* <DEDUP_REMOVED lines=37> */
.L_x_1032:
        /* <DEDUP_REMOVED lines=15> */
.L_x_1033:
[----:B------:R-:W-:Y:S05]  /*12a0*/  BSYNC.RECONVERGENT B1 ;  /* 0x0000000000017941 */ /* 0x000fea0003800200 */
.L_x_1031:
        /* <DEDUP_REMOVED lines=18> */
[----:B------:R0:W1:Y:S02]  /*13d0*/  F2I.FTZ.U32.TRUNC.NTZ R9, R13 ;  /* 0x0000000d00097305 */ /* 0x000064000021f000 */
[----:B0-----:R-:W-:Y:S01]  /*13e0*/  MOV R13, RZ ;  /* 0x000000ff000d7202 */ /* 0x001fe20000000f00 */
[----:B-1----:R-:W-:-:S04]  /*13f0*/  IMAD R17, R17, R9, RZ ;  /* 0x0000000911117224 */ /* 0x002fc800078e02ff */
        /* <DEDUP_REMOVED lines=15> */
.L_x_1035:
[----:B------:R-:W-:Y:S01]  /*14f0*/  IMAD.MOV.U32 R33, RZ, RZ, R36 ;  /* 0x000000ffff217224 */ /* 0x000fe200078e0024 */
[----:B------:R-:W-:Y:S01]  /*1500*/  MOV R29, R37 ;  /* 0x00000025001d7202 */ /* 0x000fe20000000f00 */
[----:B------:R-:W-:Y:S01]  /*1510*/  IMAD.MOV.U32 R28, RZ, RZ, R16 ;  /* 0x000000ffff1c7224 */ /* 0x000fe200078e0010 */
[----:B------:R-:W-:Y:S02]  /*1520*/  MOV R27, R17 ;  /* 0x00000011001b7202 */ /* 0x000fe40000000f00 */
[----:B------:R-:W-:-:S07]  /*1530*/  MOV R26, 0x1550 ;  /* 0x00001550001a7802 */ /* 0x000fce0000000f00 */
[----:B------:R-:W-:Y:S05]  /*1540*/  CALL.REL.NOINC `($__internal_22_$__cuda_sm20_div_s64) ;  /* 0x0000005c00e47944 */ /* 0x000fea0003c00000 */
[----:B------:R-:W-:Y:S02]  /*1550*/  IADD3 R13, P0, PT, RZ, -R24, RZ ;  /* 0x80000018ff0d7210 */ /* 0x000fe40007f1e0ff */
[----:B------:R-:W-:-:S03]  /*1560*/  MOV R8, R36 ;  /* 0x0000002400087202 */ /* 0x000fc60000000f00 */
[----:B------:R-:W-:-:S04]  /*1570*/  IMAD.X R9, RZ, RZ, ~R25, P0 ;  /* 0x000000ffff097224 */ /* 0x000fc800000e0e19 */
[----:B------:R-:W-:Y:S02]  /*1580*/  IMAD R10, R9, R16, RZ ;  /* 0x00000010090a7224 */ /* 0x000fe400078e02ff */
[----:B------:R-:W-:Y:S02]  /*1590*/  IMAD.MOV.U32 R9, RZ, RZ, R37 ;  /* 0x000000ffff097224 */ /* 0x000fe400078e0025 */
[----:B------:R-:W-:Y:S01]  /*15a0*/  IMAD.WIDE.U32 R8, R16, R13, R8 ;  /* 0x0000000d10087225 */ /* 0x000fe200078e0008 */
[----:B------:R-:W-:-:S03]  /*15b0*/  MOV R16, R24 ;  /* 0x0000001800107202 */ /* 0x000fc60000000f00 */
[----:B------:R-:W-:Y:S01]  /*15c0*/  IMAD R13, R17, R13, R10 ;  /* 0x0000000d110d7224 */ /* 0x000fe200078e020a */
[----:B------:R-:W-:Y:S01]  /*15d0*/  MOV R37, R8 ;  /* 0x0000000800257202 */ /* 0x000fe20000000f00 */
[----:B------:R-:W-:Y:S02]  /*15e0*/  IMAD.MOV.U32 R17, RZ, RZ, R25 ;  /* 0x000000ffff117224 */ /* 0x000fe400078e0019 */
[----:B------:R-:W-:-:S07]  /*15f0*/  IMAD.IADD R13, R13, 0x1, R9 ;  /* 0x000000010d0d7824 */ /* 0x000fce00078e0209 */
.L_x_1036:
[----:B------:R-:W-:Y:S05]  /*1600*/  BSYNC.RECONVERGENT B1 ;  /* 0x0000000000017941 */ /* 0x000fea0003800200 */
.L_x_1034:
        /* <DEDUP_REMOVED lines=36> */
.L_x_1038:
[----:B------:R-:W-:Y:S01]  /*1850*/  MOV R33, R18 ;  /* 0x0000001200217202 */ /* 0x000fe20000000f00 */
[----:B------:R-:W-:Y:S01]  /*1860*/  IMAD.MOV.U32 R29, RZ, RZ, R19 ;  /* 0x000000ffff1d7224 */ /* 0x000fe200078e0013 */
[----:B------:R-:W-:Y:S01]  /*1870*/  MOV R28, R8 ;  /* 0x00000008001c7202 */ /* 0x000fe20000000f00 */
[----:B------:R-:W-:Y:S01]  /*1880*/  IMAD.MOV.U32 R27, RZ, RZ, R9 ;  /* 0x000000ffff1b7224 */ /* 0x000fe200078e0009 */
[----:B------:R-:W-:-:S07]  /*1890*/  MOV R26, 0x18b0 ;  /* 0x000018b0001a7802 */ /* 0x000fce0000000f00 */
[----:B------:R-:W-:Y:S05]  /*18a0*/  CALL.REL.NOINC `($__internal_22_$__cuda_sm20_div_s64) ;  /* 0x0000005c000c7944 */ /* 0x000fea0003c00000 */
        /* <DEDUP_REMOVED lines=10> */
.L_x_1039:
[----:B------:R-:W-:Y:S05]  /*1950*/  BSYNC.RECONVERGENT B1 ;  /* 0x0000000000017941 */ /* 0x000fea0003800200 */
.L_x_1037:
        /* <DEDUP_REMOVED lines=36> */
.L_x_1041:
[----:B------:R-:W-:Y:S01]  /*1ba0*/  IMAD.MOV.U32 R33, RZ, RZ, R16 ;  /* 0x000000ffff217224 */ /* 0x000fe200078e0010 */
[----:B------:R-:W-:Y:S01]  /*1bb0*/  MOV R29, R17 ;  /* 0x00000011001d7202 */ /* 0x000fe20000000f00 */
[----:B------:R-:W-:Y:S01]  /*1bc0*/  IMAD.MOV.U32 R28, RZ, RZ, R8 ;  /* 0x000000ffff1c7224 */ /* 0x000fe200078e0008 */
[----:B------:R-:W-:Y:S02]  /*1bd0*/  MOV R27, R9 ;  /* 0x00000009001b7202 */ /* 0x000fe40000000f00 */
[----:B------:R-:W-:-:S07]  /*1be0*/  MOV R26, 0x1c00 ;  /* 0x00001c00001a7802 */ /* 0x000fce0000000f00 */
[----:B------:R-:W-:Y:S05]  /*1bf0*/  CALL.REL.NOINC `($__internal_22_$__cuda_sm20_div_s64) ;  /* 0x0000005800387944 */ /* 0x000fea0003c00000 */
[----:B------:R-:W-:Y:S01]  /*1c00*/  IADD3 R13, P0, PT, RZ, -R24, RZ ;  /* 0x80000018ff0d7210 */ /* 0x000fe20007f1e0ff */
[----:B------:R-:W-:-:S04]  /*1c10*/  IMAD.MOV.U32 R10, RZ, RZ, R25 ;  /* 0x000000ffff0a7224 */ /* 0x000fc800078e0019 */
[----:B------:R-:W-:Y:S02]  /*1c20*/  IMAD.X R23, RZ, RZ, ~R25, P0 ;  /* 0x000000ffff177224 */ /* 0x000fe400000e0e19 */
[----:B------:R-:W-:-:S04]  /*1c30*/  IMAD.WIDE.U32 R16, R8, R13, R16 ;  /* 0x0000000d08107225 */ /* 0x000fc800078e0010 */
[----:B------:R-:W-:-:S04]  /*1c40*/  IMAD R23, R23, R8, RZ ;  /* 0x0000000817177224 */ /* 0x000fc800078e02ff */
[----:B------:R-:W-:Y:S01]  /*1c50*/  IMAD R23, R9, R13, R23 ;  /* 0x0000000d09177224 */ /* 0x000fe200078e0217 */
[----:B------:R-:W-:Y:S01]  /*1c60*/  MOV R9, R24 ;  /* 0x0000001800097202 */ /* 0x000fe20000000f00 */
[----:B------:R-:W-:-:S03]  /*1c70*/  IMAD.MOV.U32 R13, RZ, RZ, R16 ;  /* 0x000000ffff0d7224 */ /* 0x000fc600078e0010 */
[----:B------:R-:W-:-:S07]  /*1c80*/  IADD3 R17, PT, PT, R23, R17, RZ ;  /* 0x0000001117117210 */ /* 0x000fce0007ffe0ff */
.L_x_1042:
[----:B------:R-:W-:Y:S05]  /*1c90*/  BSYNC.RECONVERGENT B1 ;  /* 0x0000000000017941 */ /* 0x000fea0003800200 */
.L_x_1040:
[----:B------:R-:W-:Y:S01]  /*1ca0*/  IMAD R8, R17, R36, RZ ;  /* 0x0000002411087224 */ /* 0x000fe200078e02ff */
[----:B------:R-:W-:Y:S01]  /*1cb0*/  MOV R16, R20 ;  /* 0x0000001400107202 */ /* 0x000fe20000000f00 */
[----:B------:R-:W-:Y:S01]  /*1cc0*/  IMAD.MOV.U32 R17, RZ, RZ, R7 ;  /* 0x000000ffff117224 */ /* 0x000fe200078e0007 */
[----:B------:R-:W-:-:S03]  /*1cd0*/  IADD3 R11, PT, PT, R11, -0x4, RZ ;  /* 0xfffffffc0b0b7810 */ /* 0x000fc60007ffe0ff */
[----:B------:R-:W-:-:S04]  /*1ce0*/  IMAD.WIDE.U32 R16, R36, R13, R16 ;  /* 0x0000000d24107225 */ /* 0x000fc800078e0010 */
[----:B------:R-:W-:Y:S01]  /*1cf0*/  IMAD R13, R37, R13, R8 ;  /* 0x0000000d250d7224 */ /* 0x000fe200078e0208 */
[----:B------:R-:W-:-:S03]  /*1d00*/  MOV R7, R16 ;  /* 0x0000001000077202 */ /* 0x000fc60000000f00 */
[----:B------:R-:W-:Y:S01]  /*1d10*/  IMAD.IADD R8, R17, 0x1, R13 ;  /* 0x0000000111087824 */ /* 0x000fe200078e020d */
[----:B------:R-:W-:Y:S06]  /*1d20*/  @P2 BRA `(.L_x_1043) ;  /* 0xffffffe400542947 */ /* 0x000fec000383ffff */
[----:B------:R-:W-:-:S07]  /*1d30*/  VIADD R11, R11, 0x1 ;  /* 0x000000010b0b7836 */ /* 0x000fce0000000000 */
.L_x_1018:
        /* <DEDUP_REMOVED lines=36> */
.L_x_1046:
        /* <DEDUP_REMOVED lines=8> */
[----:B------:R-:W-:Y:S01]  /*2000*/  IMAD.WIDE.U32 R12, R14, R21, R18 ;  /* 0x000000150e0c7225 */ /* 0x000fe200078e0012 */
[----:B------:R-:W-:-:S03]  /*2010*/  MOV R18, R24 ;  /* 0x0000001800127202 */ /* 0x000fc60000000f00 */
[----:B------:R-:W-:Y:S02]  /*2020*/  IMAD R17, R17, R14, RZ ;  /* 0x0000000e11117224 */ /* 0x000fe400078e02ff */
[----:B------:R-:W-:Y:S02]  /*2030*/  IMAD.MOV.U32 R19, RZ, RZ, R25 ;  /* 0x000000ffff137224 */ /* 0x000fe400078e0019 */
[----:B------:R-:W-:Y:S01]  /*2040*/  IMAD R21, R15, R21, R17 ;  /* 0x000000150f157224 */ /* 0x000fe200078e0211 */
[----:B------:R-:W-:-:S03]  /*2050*/  MOV R17, R12 ;  /* 0x0000000c00117202 */ /* 0x000fc60000000f00 */
[----:B------:R-:W-:-:S07]  /*2060*/  IMAD.IADD R21, R13, 0x1, R21 ;  /* 0x000000010d157824 */ /* 0x000fce00078e0215 */
.L_x_1047:
[----:B------:R-:W-:Y:S05]  /*2070*/  BSYNC.RECONVERGENT B1 ;  /* 0x0000000000017941 */ /* 0x000fea0003800200 */
.L_x_1045:
        /* <DEDUP_REMOVED lines=36> */
.L_x_1049:
[----:B------:R-:W-:Y:S01]  /*22c0*/  IMAD.MOV.U32 R33, RZ, RZ, R9 ;  /* 0x000000ffff217224 */ /* 0x000fe200078e0009 */
[----:B------:R-:W-:Y:S01]  /*22d0*/  MOV R29, R10 ;  /* 0x0000000a001d7202 */ /* 0x000fe20000000f00 */
[----:B------:R-:W-:Y:S01]  /*22e0*/  IMAD.MOV.U32 R28, RZ, RZ, R14 ;  /* 0x000000ffff1c7224 */ /* 0x000fe200078e000e */
[----:B------:R-:W-:Y:S02]  /*22f0*/  MOV R27, R15 ;  /* 0x0000000f001b7202 */ /* 0x000fe40000000f00 */
[----:B------:R-:W-:-:S07]  /*2300*/  MOV R26, 0x2320 ;  /* 0x00002320001a7802 */ /* 0x000fce0000000f00 */
[----:B------:R-:W-:Y:S05]  /*2310*/  CALL.REL.NOINC `($__internal_22_$__cuda_sm20_div_s64) ;  /* 0x0000005000707944 */ /* 0x000fea0003c00000 */
[-C--:B------:R-:W-:Y:S01]  /*2320*/  IADD3 R5, P0, PT, RZ, -R24.reuse, RZ ;  /* 0x80000018ff057210 */ /* 0x080fe20007f1e0ff */
        /* <DEDUP_REMOVED lines=10> */
.L_x_1050:
[----:B------:R-:W-:Y:S05]  /*23d0*/  BSYNC.RECONVERGENT B1 ;  /* 0x0000000000017941 */ /* 0x000fea0003800200 */
.L_x_1048:
[----:B------:R-:W0:Y:S01]  /*23e0*/  LDC.64 R14, c[0x0][0x390] ;  /* 0x0000e400ff0e7b82 */ /* 0x000e220000000a00 */
[----:B------:R-:W-:-:S05]  /*23f0*/  IADD3 R5, PT, PT, R11, -0x1, RZ ;  /* 0xffffffff0b057810 */ /* 0x000fca0007ffe0ff */
[----:B0-----:R-:W-:-:S06]  /*2400*/  IMAD.WIDE.U32 R14, R5, 0x8, R14 ;  /* 0x00000008050e7825 */ /* 0x001fcc00078e000e */
        /* <DEDUP_REMOVED lines=35> */
.L_x_1052:
[----:B------:R-:W-:Y:S01]  /*2640*/  IMAD.MOV.U32 R33, RZ, RZ, R18 ;  /* 0x000000ffff217224 */ /* 0x000fe200078e0012 */
[----:B------:R-:W-:Y:S01]  /*2650*/  MOV R29, R19 ;  /* 0x00000013001d7202 */ /* 0x000fe20000000f00 */
[----:B------:R-:W-:Y:S01]  /*2660*/  IMAD.MOV.U32 R28, RZ, RZ, R14 ;  /* 0x000000ffff1c7224 */ /* 0x000fe200078e000e */
[----:B------:R-:W-:Y:S02]  /*2670*/  MOV R27, R15 ;  /* 0x0000000f001b7202 */ /* 0x000fe40000000f00 */
[----:B------:R-:W-:-:S07]  /*2680*/  MOV R26, 0x26a0 ;  /* 0x000026a0001a7802 */ /* 0x000fce0000000f00 */
[----:B------:R-:W-:Y:S05]  /*2690*/  CALL.REL.NOINC `($__internal_22_$__cuda_sm20_div_s64) ;  /* 0x0000004c00907944 */ /* 0x000fea0003c00000 */
        /* <DEDUP_REMOVED lines=10> */
.L_x_1053:
[----:B------:R-:W-:Y:S05]  /*2740*/  BSYNC.RECONVERGENT B1 ;  /* 0x0000000000017941 */ /* 0x000fea0003800200 */
.L_x_1051:
        /* <DEDUP_REMOVED lines=36> */
.L_x_1055:
        /* <DEDUP_REMOVED lines=11> */
[----:B------:R-:W-:-:S04]  /*2a40*/  IMAD.WIDE.U32 R12, R14, R7, R12 ;  /* 0x000000070e0c7225 */ /* 0x000fc800078e000c */
[----:B------:R-:W-:-:S04]  /*2a50*/  IMAD R9, R9, R14, RZ ;  /* 0x0000000e09097224 */ /* 0x000fc800078e02ff */
[----:B------:R-:W-:Y:S02]  /*2a60*/  IMAD R7, R15, R7, R9 ;  /* 0x000000070f077224 */ /* 0x000fe400078e0209 */
[----:B------:R-:W-:-:S03]  /*2a70*/  IMAD.MOV.U32 R9, RZ, RZ, R24 ;  /* 0x000000ffff097224 */ /* 0x000fc600078e0018 */
[----:B------:R-:W-:-:S07]  /*2a80*/  IADD3 R7, PT, PT, R7, R13, RZ ;  /* 0x0000000d07077210 */ /* 0x000fce0007ffe0ff */
.L_x_1056:
[----:B------:R-:W-:Y:S05]  /*2a90*/  BSYNC.RECONVERGENT B1 ;  /* 0x0000000000017941 */ /* 0x000fea0003800200 */
.L_x_1054:
[----:B------:R-:W-:Y:S01]  /*2aa0*/  MOV R36, R20 ;  /* 0x0000001400247202 */ /* 0x000fe20000000f00 */
[----:B------:R-:W-:Y:S02]  /*2ab0*/  IMAD R7, R7, R40, RZ ;  /* 0x0000002807077224 */ /* 0x000fe400078e02ff */
[----:B------:R-:W-:Y:S02]  /*2ac0*/  VIADD R11, R11, 0xfffffffe ;  /* 0xfffffffe0b0b7836 */ /* 0x000fe40000000000 */
[----:B------:R-:W-:-:S04]  /*2ad0*/  IMAD.WIDE.U32 R36, R40, R12, R36 ;  /* 0x0000000c28247225 */ /* 0x000fc800078e0024 */
[----:B------:R-:W-:-:S05]  /*2ae0*/  IMAD R7, R41, R12, R7 ;  /* 0x0000000c29077224 */ /* 0x000fca00078e0207 */
[----:B------:R-:W-:Y:S01]  /*2af0*/  IADD3 R8, PT, PT, R37, R7, RZ ;  /* 0x0000000725087210 */ /* 0x000fe20007ffe0ff */
[----:B------:R-:W-:-:S07]  /*2b00*/  IMAD.MOV.U32 R7, RZ, RZ, R36 ;  /* 0x000000ffff077224 */ /* 0x000fce00078e0024 */
.L_x_1044:
        /* <DEDUP_REMOVED lines=31> */
.L_x_1058:
[----:B------:R-:W-:Y:S01]  /*2d00*/  MOV R22, R18 ;  /* 0x0000001200167202 */ /* 0x000fe20000000f00 */
[----:B------:R-:W-:Y:S01]  /*2d10*/  IMAD.MOV.U32 R26, RZ, RZ, R19 ;  /* 0x000000ffff1a7224 */ /* 0x000fe200078e0013 */
[----:B------:R-:W-:Y:S01]  /*2d20*/  MOV R23, R20 ;  /* 0x0000001400177202 */ /* 0x000fe20000000f00 */
[----:B------:R-:W-:Y:S01]  /*2d30*/  IMAD.MOV.U32 R24, RZ, RZ, R21 ;  /* 0x000000ffff187224 */ /* 0x000fe200078e0015 */
[----:B------:R-:W-:-:S07]  /*2d40*/  MOV R25, 0x2d60 ;  /* 0x00002d6000197802 */ /* 0x000fce0000000f00 */
[----:B------:R-:W-:Y:S05]  /*2d50*/  CALL.REL.NOINC `($__internal_23_$__cuda_sm20_rem_s64) ;  /* 0x0000004c002c7944 */ /* 0x000fea0003c00000 */
[----:B------:R-:W-:Y:S01]  /*2d60*/  MOV R12, R14 ;  /* 0x0000000e000c7202 */ /* 0x000fe20000000f00 */
[----:B------:R-:W-:-:S07]  /*2d70*/  IMAD.MOV.U32 R13, RZ, RZ, R15 ;  /* 0x000000ffff0d7224 */ /* 0x000fce00078e000f */
.L_x_1059:
[----:B------:R-:W-:Y:S05]  /*2d80*/  BSYNC.RECONVERGENT B1 ;  /* 0x0000000000017941 */ /* 0x000fea0003800200 */
.L_x_1057:
        /* <DEDUP_REMOVED lines=22> */
[----:B------:R-:W-:Y:S01]  /*2ef0*/  IMAD.HI.U32 R10, R11, R13, R10 ;  /* 0x0000000d0b0a7227 */ /* 0x000fe200078e000a */
[----:B------:R-:W-:-:S05]  /*2f00*/  MOV R11, RZ ;  /* 0x000000ff000b7202 */ /* 0x000fca0000000f00 */
        /* <DEDUP_REMOVED lines=9> */
.L_x_1061:
[----:B------:R-:W-:Y:S01]  /*2fa0*/  IMAD.MOV.U32 R23, RZ, RZ, R20 ;  /* 0x000000ffff177224 */ /* 0x000fe200078e0014 */
[----:B------:R-:W-:Y:S01]  /*2fb0*/  MOV R24, R21 ;  /* 0x0000001500187202 */ /* 0x000fe20000000f00 */
[----:B------:R-:W-:Y:S01]  /*2fc0*/  IMAD.MOV.U32 R22, RZ, RZ, R9 ;  /* 0x000000ffff167224 */ /* 0x000fe200078e0009 */
[----:B------:R-:W-:Y:S02]  /*2fd0*/  MOV R26, R10 ;  /* 0x0000000a001a7202 */ /* 0x000fe40000000f00 */
[----:B------:R-:W-:-:S07]  /*2fe0*/  MOV R25, 0x3000 ;  /* 0x0000300000197802 */ /* 0x000fce0000000f00 */
[----:B------:R-:W-:Y:S05]  /*2ff0*/  CALL.REL.NOINC `($__internal_23_$__cuda_sm20_rem_s64) ;  /* 0x0000004800847944 */ /* 0x000fea0003c00000 */
[----:B------:R-:W-:Y:S01]  /*3000*/  IMAD.MOV.U32 R10, RZ, RZ, R14 ;  /* 0x000000ffff0a7224 */ /* 0x000fe200078e000e */
[----:B------:R-:W-:-:S07]  /*3010*/  MOV R11, R15 ;  /* 0x0000000f000b7202 */ /* 0x000fce0000000f00 */
.L_x_1062:
[----:B------:R-:W-:Y:S05]  /*3020*/  BSYNC.RECONVERGENT B1 ;  /* 0x0000000000017941 */ /* 0x000fea0003800200 */
.L_x_1060:
[----:B------:R-:W-:Y:S01]  /*3030*/  MOV R13, R8 ;  /* 0x00000008000d7202 */ /* 0x000fe20000000f00 */
[----:B------:R-:W-:Y:S02]  /*3040*/  IMAD.MOV.U32 R12, RZ, RZ, R7 ;  /* 0x000000ffff0c7224 */ /* 0x000fe400078e0007 */
[----:B------:R-:W-:Y:S02]  /*3050*/  IMAD R9, R11, R18, RZ ;  /* 0x000000120b097224 */ /* 0x000fe400078e02ff */
[----:B------:R-:W-:-:S04]  /*3060*/  IMAD.WIDE.U32 R12, R18, R10, R12 ;  /* 0x0000000a120c7225 */ /* 0x000fc800078e000c */
[----:B------:R-:W-:Y:S01]  /*3070*/  IMAD R9, R19, R10, R9 ;  /* 0x0000000a13097224 */ /* 0x000fe200078e0209 */
[----:B------:R-:W-:-:S03]  /*3080*/  MOV R7, R12 ;  /* 0x0000000c00077202 */ /* 0x000fc60000000f00 */
[----:B------:R-:W-:-:S07]  /*3090*/  IMAD.IADD R8, R13, 0x1, R9 ;  /* 0x000000010d087824 */ /* 0x000fce00078e0209 */
.L_x_1017:
[----:B------:R-:W0:Y:S02]  /*30a0*/  LDC.64 R24, c[0x0][0x388] ;  /* 0x0000e200ff187b82 */ /* 0x000e240000000a00 */
[-C--:B0-----:R-:W-:Y:S02]  /*30b0*/  LEA R22, P0, R5, R24.reuse, 0x3 ;  /* 0x0000001805167211 */ /* 0x081fe400078018ff */
[----:B------:R-:W-:Y:S02]  /*30c0*/  LEA R24, P1, R7, R24, 0x3 ;  /* 0x0000001807187211 */ /* 0x000fe400078218ff */
[-C--:B------:R-:W-:Y:S02]  /*30d0*/  LEA.HI.X R23, R5, R25.reuse, R6, 0x3, P0 ;  /* 0x0000001905177211 */ /* 0x080fe400000f1c06 */
[----:B------:R-:W-:-:S03]  /*30e0*/  LEA.HI.X R25, R7, R25, R8, 0x3, P1 ;  /* 0x0000001907197211 */ /* 0x000fc600008f1c08 */
[----:B------:R0:W2:Y:S04]  /*30f0*/  LDG.E.64 R6, desc[UR6][R22.64] ;  /* 0x0000000616067981 */ /* 0x0000a8000c1e1b00 */
[----:B------:R-:W3:Y:S01]  /*3100*/  LDG.E.64 R8, desc[UR6][R24.64] ;  /* 0x0000000618087981 */ /* 0x000ee2000c1e1b00 */
[----:B------:R-:W-:Y:S01]  /*3110*/  IMAD.MOV.U32 R12, RZ, RZ, 0x652b82fe ;  /* 0x652b82feff0c7424 */ /* 0x000fe200078e00ff */
[----:B------:R-:W-:Y:S01]  /*3120*/  MOV R13, 0x3ff71547 ;  /* 0x3ff71547000d7802 */ /* 0x000fe20000000f00 */
[----:B------:R-:W-:Y:S01]  /*3130*/  IMAD.MOV.U32 R20, RZ, RZ, -0x105c611 ;  /* 0xfefa39efff147424 */ /* 0x000fe200078e00ff */
[----:B------:R-:W-:Y:S01]  /*3140*/  MOV R21, 0x3fe62e42 ;  /* 0x3fe62e4200157802 */ /* 0x000fe20000000f00 */
[----:B------:R-:W-:Y:S01]  /*3150*/  IMAD.MOV.U32 R26, RZ, RZ, 0x3b39803f ;  /* 0x3b39803fff1a7424 */ /* 0x000fe200078e00ff */
[----:B------:R-:W-:Y:S01]  /*3160*/  MOV R27, 0x3c7abc9e ;  /* 0x3c7abc9e001b7802 */ /* 0x000fe20000000f00 */
[----:B0-----:R-:W-:Y:S01]  /*3170*/  IMAD.MOV.U32 R22, RZ, RZ, 0x69ce2bdf ;  /* 0x69ce2bdfff167424 */ /* 0x001fe200078e00ff */
[----:B------:R-:W-:Y:S01]  /*3180*/  MOV R23, 0x3e5ade15 ;  /* 0x3e5ade1500177802 */ /* 0x000fe20000000f00 */
        /* <DEDUP_REMOVED lines=11> */
[----:B------:R-:W-:Y:S01]  /*3240*/  IMAD.MOV.U32 R20, RZ, RZ, -0x35dec16 ;  /* 0xfca213eaff147424 */ /* 0x000fe200078e00ff */
[----:B------:R-:W-:-:S06]  /*3250*/  MOV R21, 0x3e928af3 ;  /* 0x3e928af300157802 */ /* 0x000fcc0000000f00 */
[-CC-:B------:R-:W-:Y:S02]  /*3260*/  DFMA R18, R16, R22.reuse, R20.reuse ;  /* 0x000000161012722b */ /* 0x180fe40000000014 */
[----:B------:R-:W-:Y:S01]  /*3270*/  DFMA R20, R14, R22, R20 ;  /* 0x000000160e14722b */ /* 0x000fe20000000014 */
[----:B------:R-:W-:Y:S01]  /*3280*/  IMAD.MOV.U32 R22, RZ, RZ, 0x62401315 ;  /* 0x62401315ff167424 */ /* 0x000fe200078e00ff */
[----:B------:R-:W-:-:S06]  /*3290*/  MOV R23, 0x3ec71dee ;  /* 0x3ec71dee00177802 */ /* 0x000fcc0000000f00 */
[--C-:B------:R-:W-:Y:S02]  /*32a0*/  DFMA R18, R16, R18, R22.reuse ;  /* 0x000000121012722b */ /* 0x100fe40000000016 */
        /* <DEDUP_REMOVED lines=28> */
[----:B------:R-:W-:-:S06]  /*3470*/  DFMA R20, R14, R20, R22 ;  /* 0x000000140e14722b */ /* 0x000fcc0000000016 */
[----:B------:R-:W-:Y:S02]  /*3480*/  DFMA R18, R16, R18, 1 ;  /* 0x3ff000001012742b */ /* 0x000fe40000000012 */
[----:B------:R-:W-:-:S06]  /*3490*/  DFMA R20, R14, R20, 1 ;  /* 0x3ff000000e14742b */ /* 0x000fcc0000000014 */
[----:B------:R-:W-:Y:S02]  /*34a0*/  DFMA R22, R16, R18, 1 ;  /* 0x3ff000001016742b */ /* 0x000fe40000000012 */
[----:B------:R-:W-:-:S08]  /*34b0*/  DFMA R18, R14, R20, 1 ;  /* 0x3ff000000e12742b */ /* 0x000fd00000000014 */
[----:B------:R-:W-:Y:S02]  /*34c0*/  IMAD R17, R10, 0x100000, R23 ;  /* 0x001000000a117824 */ /* 0x000fe400078e0217 */
[----:B------:R-:W-:Y:S01]  /*34d0*/  LEA R15, R12, R19, 0x14 ;  /* 0x000000130c0f7211 */ /* 0x000fe200078ea0ff */
[----:B------:R-:W-:Y:S01]  /*34e0*/  IMAD.MOV.U32 R16, RZ, RZ, R22 ;  /* 0x000000ffff107224 */ /* 0x000fe200078e0016 */
[----:B------:R-:W-:Y:S01]  /*34f0*/  MOV R14, R18 ;  /* 0x00000012000e7202 */ /* 0x000fe20000000f00 */
[----:B------:R-:W-:Y:S06]  /*3500*/  @!P0 BRA `(.L_x_1064) ;  /* 0x0000000000348947 */ /* 0x000fec0003800000 */
[----:B------:R-:W-:Y:S01]  /*3510*/  FSETP.GEU.AND P1, PT, |R7|, 4.2275390625, PT ;  /* 0x408748000700780b */ /* 0x000fe20003f2e200 */
[C---:B------:R-:W-:Y:S02]  /*3520*/  DADD R16, R6.reuse, +INF ;  /* 0x7ff0000006107429 */ /* 0x040fe40000000000 */
[----:B------:R-:W-:-:S08]  /*3530*/  DSETP.GEU.AND P0, PT, R6, RZ, PT ;  /* 0x000000ff0600722a */ /* 0x000fd00003f0e000 */
[----:B------:R-:W-:Y:S02]  /*3540*/  FSEL R16, R16, RZ, P0 ;  /* 0x000000ff10107208 */ /* 0x000fe40000000000 */
[----:B------:R-:W-:Y:S01]  /*3550*/  @!P1 LEA.HI R5, R10, R10, RZ, 0x1 ;  /* 0x0000000a0a059211 */ /* 0x000fe200078f08ff */
[----:B------:R-:W-:Y:S01]  /*3560*/  @!P1 IMAD.MOV.U32 R6, RZ, RZ, R22 ;  /* 0x000000ffff069224 */ /* 0x000fe200078e0016 */
[----:B------:R-:W-:Y:S02]  /*3570*/  FSEL R17, R17, RZ, P0 ;  /* 0x000000ff11117208 */ /* 0x000fe40000000000 */
[----:B------:R-:W-:-:S04]  /*3580*/  @!P1 SHF.R.S32.HI R5, RZ, 0x1, R5 ;  /* 0x00000001ff059819 */ /* 0x000fc80000011405 */
[----:B------:R-:W-:Y:S01]  /*3590*/  @!P1 LEA R7, R5, R23, 0x14 ;  /* 0x0000001705079211 */ /* 0x000fe200078ea0ff */
[----:B------:R-:W-:-:S05]  /*35a0*/  @!P1 IMAD.IADD R10, R10, 0x1, -R5 ;  /* 0x000000010a0a9824 */ /* 0x000fca00078e0a05 */
[----:B------:R-:W-:Y:S02]  /*35b0*/  @!P1 LEA R11, R10, 0x3ff00000, 0x14 ;  /* 0x3ff000000a0b9811 */ /* 0x000fe400078ea0ff */
[----:B------:R-:W-:-:S06]  /*35c0*/  @!P1 MOV R10, RZ ;  /* 0x000000ff000a9202 */ /* 0x000fcc0000000f00 */
[----:B------:R-:W-:-:S11]  /*35d0*/  @!P1 DMUL R16, R6, R10 ;  /* 0x0000000a06109228 */ /* 0x000fd60000000000 */
.L_x_1064:
[----:B------:R-:W-:Y:S05]  /*35e0*/  BSYNC.RECONVERGENT B1 ;  /* 0x0000000000017941 */ /* 0x000fea0003800200 */
.L_x_1063:
        /* <DEDUP_REMOVED lines=9> */
[----:B------:R-:W-:Y:S01]  /*3680*/  @!P1 LEA R19, R5, R19, 0x14 ;  /* 0x0000001305139211 */ /* 0x000fe200078ea0ff */
[----:B------:R-:W-:-:S05]  /*3690*/  @!P1 IMAD.IADD R6, R12, 0x1, -R5 ;  /* 0x000000010c069824 */ /* 0x000fca00078e0a05 */
[----:B------:R-:W-:Y:S01]  /*36a0*/  @!P1 LEA R7, R6, 0x3ff00000, 0x14 ;  /* 0x3ff0000006079811 */ /* 0x000fe200078ea0ff */
[----:B------:R-:W-:-:S06]  /*36b0*/  @!P1 IMAD.MOV.U32 R6, RZ, RZ, RZ ;  /* 0x000000ffff069224 */ /* 0x000fcc00078e00ff */
[----:B------:R-:W-:-:S11]  /*36c0*/  @!P1 DMUL R14, R18, R6 ;  /* 0x00000006120e9228 */ /* 0x000fd60000000000 */
.L_x_1066:
[----:B------:R-:W-:Y:S05]  /*36d0*/  BSYNC.RECONVERGENT B1 ;  /* 0x0000000000017941 */ /* 0x000fea0003800200 */
.L_x_1065:
[----:B------:R-:W-:-:S07]  /*36e0*/  DADD R14, R14, R16 ;  /* 0x000000000e0e7229 */ /* 0x000fce0000000010 */
[----:B------:R0:W-:Y:S01]  /*36f0*/  STS.64 [R3], R14 ;  /* 0x0000000e03007388 */ /* 0x0001e20000000a00 */
[----:B------:R-:W-:Y:S05]  /*3700*/  BRA `(.L_x_1067) ;  /* 0x0000003800a87947 */ /* 0x000fea0003800000 */
.L_x_1016:
[----:B------:R-:W-:-:S04]  /*3710*/  ISETP.GE.U32.AND P0, PT, R12, UR10, PT ;  /* 0x0000000a0c007c0c */ /* 0x000fc8000bf06070 */
[----:B------:R-:W-:-:S13]  /*3720*/  ISETP.GE.U32.AND.EX P0, PT, RZ, UR11, PT, P0 ;  /* 0x0000000bff007c0c */ /* 0x000fda000bf06100 */
[----:B------:R-:W-:Y:S05]  /*3730*/  @P0 BRA `(.L_x_1067) ;  /* 0x00000038009c0947 */ /* 0x000fea0003800000 */
[----:B------:R-:W-:Y:S02]  /*3740*/  ISETP.GE.AND P0, PT, R11, RZ, PT ;  /* 0x000000ff0b00720c */ /* 0x000fe40003f06270 */
[----:B------:R-:W-:-:S11]  /*3750*/  CS2R R6, SRZ ;  /* 0x0000000000067805 */ /* 0x000fd6000001ff00 */
[----:B------:R-:W-:Y:S05]  /*3760*/  @!P0 BRA `(.L_x_1068) ;  /* 0x00000034008c8947 */ /* 0x000fea0003800000 */
[----:B------:R-:W-:Y:S01]  /*3770*/  MOV R9, R11 ;  /* 0x0000000b00097202 */ /* 0x000fe20000000f00 */
[----:B------:R-:W-:Y:S01]  /*3780*/  IMAD.MOV.U32 R11, RZ, RZ, RZ ;  /* 0x000000ffff0b7224 */ /* 0x000fe200078e00ff */
[----:B------:R-:W-:Y:S02]  /*3790*/  LOP3.LUT R10, R13, 0x7, RZ, 0xc0, !PT ;  /* 0x000000070d0a7812 */ /* 0x000fe400078ec0ff */
        /* <DEDUP_REMOVED lines=11> */
.L_x_1094:
        /* <DEDUP_REMOVED lines=33> */
.L_x_1071:
[----:B------:R-:W-:Y:S01]  /*3a60*/  IMAD.MOV.U32 R33, RZ, RZ, R12 ;  /* 0x000000ffff217224 */ /* 0x000fe200078e000c */
[----:B------:R-:W-:Y:S01]  /*3a70*/  MOV R29, R11 ;  /* 0x0000000b001d7202 */ /* 0x000fe20000000f00 */
[----:B------:R-:W-:Y:S01]  /*3a80*/  IMAD.MOV.U32 R28, RZ, RZ, R22 ;  /* 0x000000ffff1c7224 */ /* 0x000fe200078e0016 */
[----:B------:R-:W-:Y:S02]  /*3a90*/  MOV R27, R23 ;  /* 0x00000017001b7202 */ /* 0x000fe40000000f00 */
[----:B------:R-:W-:-:S07]  /*3aa0*/  MOV R26, 0x3ac0 ;  /* 0x00003ac0001a7802 */ /* 0x000fce0000000f00 */
[----:B-123--:R-:W-:Y:S05]  /*3ab0*/  CALL.REL.NOINC `($__internal_22_$__cuda_sm20_div_s64) ;  /* 0x0000003800887944 */ /* 0x00efea0003c00000 */
[----:B------:R-:W-:Y:S02]  /*3ac0*/  IADD3 R29, P0, PT, RZ, -R24, RZ ;  /* 0x80000018ff1d7210 */ /* 0x000fe40007f1e0ff */
[----:B------:R-:W-:-:S03]  /*3ad0*/  MOV R13, R11 ;  /* 0x0000000b000d7202 */ /* 0x000fc60000000f00 */
[----:B------:R-:W-:Y:S02]  /*3ae0*/  IMAD.X R27, RZ, RZ, ~R25, P0 ;  /* 0x000000ffff1b7224 */ /* 0x000fe400000e0e19 */
[----:B------:R-:W-:-:S04]  /*3af0*/  IMAD.WIDE.U32 R12, R22, R29, R12 ;  /* 0x0000001d160c7225 */ /* 0x000fc800078e000c */
[----:B------:R-:W-:Y:S02]  /*3b00*/  IMAD R27, R27, R22, RZ ;  /* 0x000000161b1b7224 */ /* 0x000fe400078e02ff */
[----:B------:R-:W-:Y:S02]  /*3b10*/  IMAD.MOV.U32 R39, RZ, RZ, R12 ;  /* 0x000000ffff277224 */ /* 0x000fe400078e000c */
[----:B------:R-:W-:Y:S01]  /*3b20*/  IMAD R27, R23, R29, R27 ;  /* 0x0000001d171b7224 */ /* 0x000fe200078e021b */
[----:B------:R-:W-:Y:S01]  /*3b30*/  MOV R23, R25 ;  /* 0x0000001900177202 */ /* 0x000fe20000000f00 */
[----:B------:R-:W-:-:S03]  /*3b40*/  IMAD.MOV.U32 R22, RZ, RZ, R24 ;  /* 0x000000ffff167224 */ /* 0x000fc600078e0018 */
[----:B------:R-:W-:-:S07]  /*3b50*/  IADD3 R27, PT, PT, R13, R27, RZ ;  /* 0x0000001b0d1b7210 */ /* 0x000fce0007ffe0ff */
.L_x_1072:
[----:B------:R-:W-:Y:S05]  /*3b60*/  BSYNC.RECONVERGENT B1 ;  /* 0x0000000000017941 */ /* 0x000fea0003800200 */
.L_x_1070:
[----:B------:R-:W-:Y:S02]  /*3b70*/  VIADD R11, R9, 0x2 ;  /* 0x00000002090b7836 */ /* 0x000fe40000000000 */
[----:B---3--:R-:W-:-:S04]  /*3b80*/  IMAD.WIDE.U32 R12, R5, 0x8, R18 ;  /* 0x00000008050c7825 */ /* 0x008fc800078e0012 */
[----:B--2---:R-:W-:Y:S02]  /*3b90*/  IMAD.WIDE.U32 R36, R11, 0x8, R16 ;  /* 0x000000080b247825 */ /* 0x004fe400078e0010 */
[----:B------:R-:W2:Y:S04]  /*3ba0*/  LDG.E.64 R12, desc[UR6][R12.64] ;  /* 0x000000060c0c7981 */ /* 0x000ea8000c1e1b00 */
[----:B------:R-:W3:Y:S01]  /*3bb0*/  LDG.E.64 R36, desc[UR6][R36.64] ;  /* 0x0000000624247981 */ /* 0x000ee2000c1e1b00 */
[----:B------:R-:W-:-:S04]  /*3bc0*/  LOP3.LUT R7, R7, R6, RZ, 0x3c, !PT ;  /* 0x0000000607077212 */ /* 0x000fc800078e3cff */
[----:B------:R-:W-:-:S04]  /*3bd0*/  LOP3.LUT R6, R7, R6, RZ, 0x3c, !PT ;  /* 0x0000000607067212 */ /* 0x000fc800078e3cff */
[----:B------:R-:W-:Y:S01]  /*3be0*/  LOP3.LUT R7, R7, R6, RZ, 0x3c, !PT ;  /* 0x0000000607077212 */ /* 0x000fe200078e3cff */
        /* <DEDUP_REMOVED lines=32> */
.L_x_1074:
[----:B------:R-:W-:Y:S01]  /*3df0*/  MOV R33, R22 ;  /* 0x0000001600217202 */ /* 0x000fe20000000f00 */
[----:B------:R-:W-:Y:S01]  /*3e00*/  IMAD.MOV.U32 R29, RZ, RZ, R23 ;  /* 0x000000ffff1d7224 */ /* 0x000fe200078e0017 */
[----:B------:R-:W-:Y:S01]  /*3e10*/  MOV R28, R36 ;  /* 0x00000024001c7202 */ /* 0x000fe20000000f00 */
[----:B------:R-:W-:Y:S01]  /*3e20*/  IMAD.MOV.U32 R27, RZ, RZ, R37 ;  /* 0x000000ffff1b7224 */ /* 0x000fe200078e0025 */
[----:B------:R-:W-:-:S07]  /*3e30*/  MOV R26, 0x3e50 ;  /* 0x00003e50001a7802 */ /* 0x000fce0000000f00 */
[----:B-1----:R-:W-:Y:S05]  /*3e40*/  CALL.REL.NOINC `($__internal_22_$__cuda_sm20_div_s64) ;  /* 0x0000003400a47944 */ /* 0x002fea0003c00000 */
        /* <DEDUP_REMOVED lines=11> */
.L_x_1075:
[----:B------:R-:W-:Y:S05]  /*3f00*/  BSYNC.RECONVERGENT B1 ;  /* 0x0000000000017941 */ /* 0x000fea0003800200 */
.L_x_1073:
        /* <DEDUP_REMOVED lines=38> */
.L_x_1077:
[----:B------:R-:W-:Y:S01]  /*4170*/  IMAD.MOV.U32 R33, RZ, RZ, R22 ;  /* 0x000000ffff217224 */ /* 0x000fe200078e0016 */
[----:B------:R-:W-:Y:S01]  /*4180*/  MOV R29, R23 ;  /* 0x00000017001d7202 */ /* 0x000fe20000000f00 */
[----:B------:R-:W-:Y:S01]  /*4190*/  IMAD.MOV.U32 R28, RZ, RZ, R36 ;  /* 0x000000ffff1c7224 */ /* 0x000fe200078e0024 */
[----:B------:R-:W-:Y:S02]  /*41a0*/  MOV R27, R37 ;  /* 0x00000025001b7202 */ /* 0x000fe40000000f00 */
[----:B------:R-:W-:-:S07]  /*41b0*/  MOV R26, 0x41d0 ;  /* 0x000041d0001a7802 */ /* 0x000fce0000000f00 */
[----:B-1----:R-:W-:Y:S05]  /*41c0*/  CALL.REL.NOINC `($__internal_22_$__cuda_sm20_div_s64) ;  /* 0x0000003000c47944 */ /* 0x002fea0003c00000 */
        /* <DEDUP_REMOVED lines=11> */
.L_x_1078:
[----:B------:R-:W-:Y:S05]  /*4280*/  BSYNC.RECONVERGENT B1 ;  /* 0x0000000000017941 */ /* 0x000fea0003800200 */
.L_x_1076:
[----:B------:R-:W-:-:S04]  /*4290*/  IMAD.WIDE.U32 R36, R9, 0x8, R16 ;  /* 0x0000000809247825 */ /* 0x000fc800078e0010 */
[----:B------:R-:W-:Y:S02]  /*42a0*/  IMAD.WIDE.U32 R12, R5, 0x8, R18 ;  /* 0x00000008050c7825 */ /* 0x000fe400078e0012 */
[----:B------:R-:W2:Y:S04]  /*42b0*/  LDG.E.64 R36, desc[UR6][R36.64] ;  /* 0x0000000624247981 */ /* 0x000ea8000c1e1b00 */
[----:B------:R-:W3:Y:S01]  /*42c0*/  LDG.E.64 R12, desc[UR6][R12.64] ;  /* 0x000000060c0c7981 */ /* 0x000ee2000c1e1b00 */
[----:B------:R-:W-:Y:S01]  /*42d0*/  MOV R39, R6 ;  /* 0x0000000600277202 */ /* 0x000fe20000000f00 */
[----:B------:R-:W-:Y:S01]  /*42e0*/  BSSY.RECONVERGENT B1, `(.L_x_1079) ;  /* 0x0000032000017945 */ /* 0x000fe20003800200 */
[----:B------:R-:W-:Y:S01]  /*42f0*/  VIADD R6, R9, 0xfffffffc ;  /* 0xfffffffc09067836 */ /* 0x000fe20000000000 */
        /* <DEDUP_REMOVED lines=31> */
.L_x_1080:
        /* <DEDUP_REMOVED lines=17> */
.L_x_1081:
[----:B------:R-:W-:Y:S05]  /*4600*/  BSYNC.RECONVERGENT B1 ;  /* 0x0000000000017941 */ /* 0x000fea0003800200 */
.L_x_1079:
[C---:B------:R-:W-:Y:S02]  /*4610*/  VIADD R5, R9.reuse, 0xffffffff ;  /* 0xffffffff09057836 */ /* 0x040fe40000000000 */
        /* <DEDUP_REMOVED lines=37> */
.L_x_1083:
        /* <DEDUP_REMOVED lines=17> */
.L_x_1084:
[----:B------:R-:W-:Y:S05]  /*4980*/  BSYNC.RECONVERGENT B1 ;  /* 0x0000000000017941 */ /* 0x000fea0003800200 */
.L_x_1082:
        /* <DEDUP_REMOVED lines=38> */
.L_x_1086:
        /* <DEDUP_REMOVED lines=17> */
.L_x_1087:
[----:B------:R-:W-:Y:S05]  /*4d00*/  BSYNC.RECONVERGENT B1 ;  /* 0x0000000000017941 */ /* 0x000fea0003800200 */
.L_x_1085:
        /* <DEDUP_REMOVED lines=38> */
.L_x_1089:
        /* <DEDUP_REMOVED lines=17> */
.L_x_1090:
[----:B------:R-:W-:Y:S05]  /*5080*/  BSYNC.RECONVERGENT B1 ;  /* 0x0000000000017941 */ /* 0x000fea0003800200 */
.L_x_1088:
        /* <DEDUP_REMOVED lines=22> */
[----:B------:R-:W-:-:S04]  /*51f0*/  IMAD.HI.U32 R12, R13, R22, RZ ;  /* 0x000000160d0c7227 */ /* 0x000fc800078e00ff */
[----:B------:R-:W-:Y:S02]  /*5200*/  IMAD.MOV R11, RZ, RZ, -R12 ;  /* 0x000000ffff0b7224 */ /* 0x000fe400078e0a0c */
[----:B------:R-:W-:Y:S02]  /*5210*/  IMAD.MOV.U32 R13, RZ, RZ, RZ ;  /* 0x000000ffff0d7224 */ /* 0x000fe400078e00ff */
        /* <DEDUP_REMOVED lines=11> */
.L_x_1092:
[----:B------:R-:W-:Y:S01]  /*52d0*/  MOV R33, R22 ;  /* 0x0000001600217202 */ /* 0x000fe20000000f00 */
[----:B------:R-:W-:Y:S01]  /*52e0*/  IMAD.MOV.U32 R29, RZ, RZ, R23 ;  /* 0x000000ffff1d7224 */ /* 0x000fe200078e0017 */
[----:B------:R-:W-:Y:S01]  /*52f0*/  MOV R28, R36 ;  /* 0x00000024001c7202 */ /* 0x000fe20000000f00 */
[----:B------:R-:W-:Y:S01]  /*5300*/  IMAD.MOV.U32 R27, RZ, RZ, R37 ;  /* 0x000000ffff1b7224 */ /* 0x000fe200078e0025 */
[----:B------:R-:W-:-:S07]  /*5310*/  MOV R26, 0x5330 ;  /* 0x00005330001a7802 */ /* 0x000fce0000000f00 */
[----:B-1----:R-:W-:Y:S05]  /*5320*/  CALL.REL.NOINC `($__internal_22_$__cuda_sm20_div_s64) ;  /* 0x00000020006c7944 */ /* 0x002fea0003c00000 */
[----:B------:R-:W-:Y:S01]  /*5330*/  IADD3 R11, P0, PT, RZ, -R24, RZ ;  /* 0x80000018ff0b7210 */ /* 0x000fe20007f1e0ff */
[----:B------:R-:W-:-:S03]  /*5340*/  IMAD.MOV.U32 R12, RZ, RZ, R24 ;  /* 0x000000ffff0c7224 */ /* 0x000fc600078e0018 */
[----:B------:R-:W-:Y:S01]  /*5350*/  IADD3.X R7, PT, PT, RZ, ~R25, RZ, P0, !PT ;  /* 0x80000019ff077210 */ /* 0x000fe200007fe4ff */
[----:B------:R-:W-:-:S04]  /*5360*/  IMAD.WIDE.U32 R22, R36, R11, R22 ;  /* 0x0000000b24167225 */ /* 0x000fc800078e0016 */
[----:B------:R-:W-:-:S04]  /*5370*/  IMAD R7, R7, R36, RZ ;  /* 0x0000002407077224 */ /* 0x000fc800078e02ff */
[----:B------:R-:W-:Y:S01]  /*5380*/  IMAD R7, R37, R11, R7 ;  /* 0x0000000b25077224 */ /* 0x000fe200078e0207 */
[----:B------:R-:W-:Y:S02]  /*5390*/  MOV R37, R22 ;  /* 0x0000001600257202 */ /* 0x000fe40000000f00 */
[----:B------:R-:W-:Y:S01]  /*53a0*/  MOV R11, R25 ;  /* 0x00000019000b7202 */ /* 0x000fe20000000f00 */
[----:B------:R-:W-:-:S07]  /*53b0*/  IMAD.IADD R13, R23, 0x1, R7 ;  /* 0x00000001170d7824 */ /* 0x000fce00078e0207 */
.L_x_1093:
[----:B------:R-:W-:Y:S05]  /*53c0*/  BSYNC.RECONVERGENT B1 ;  /* 0x0000000000017941 */ /* 0x000fea0003800200 */
.L_x_1091:
        /* <DEDUP_REMOVED lines=12> */
.L_x_1069:
        /* <DEDUP_REMOVED lines=36> */
.L_x_1097:
        /* <DEDUP_REMOVED lines=8> */
[----:B------:R-:W-:-:S03]  /*5750*/  MOV R10, R12 ;  /* 0x0000000c000a7202 */ /* 0x000fc60000000f00 */
[----:B------:R-:W-:Y:S02]  /*5760*/  IMAD.X R13, RZ, RZ, ~R25, P0 ;  /* 0x000000ffff0d7224 */ /* 0x000fe400000e0e19 */
[----:B------:R-:W-:-:S04]  /*5770*/  IMAD.WIDE.U32 R10, R14, R17, R10 ;  /* 0x000000110e0a7225 */ /* 0x000fc800078e000a */
[----:B------:R-:W-:-:S04]  /*5780*/  IMAD R13, R13, R14, RZ ;  /* 0x0000000e0d0d7224 */ /* 0x000fc800078e02ff */
[----:B------:R-:W-:Y:S01]  /*5790*/  IMAD R13, R15, R17, R13 ;  /* 0x000000110f0d7224 */ /* 0x000fe200078e020d */
[----:B------:R-:W-:Y:S01]  /*57a0*/  MOV R17, R25 ;  /* 0x0000001900117202 */ /* 0x000fe20000000f00 */
[----:B------:R-:W-:-:S03]  /*57b0*/  IMAD.MOV.U32 R15, RZ, RZ, R10 ;  /* 0x000000ffff0f7224 */ /* 0x000fc600078e000a */
[----:B------:R-:W-:-:S07]  /*57c0*/  IADD3 R13, PT, PT, R11, R13, RZ ;  /* 0x0000000d0b0d7210 */ /* 0x000fce0007ffe0ff */
.L_x_1098:
[----:B------:R-:W-:Y:S05]  /*57d0*/  BSYNC.RECONVERGENT B1 ;  /* 0x0000000000017941 */ /* 0x000fea0003800200 */
.L_x_1096:
[----:B------:R-:W0:Y:S01]  /*57e0*/  LDC.64 R10, c[0x0][0x390] ;  /* 0x0000e400ff0a7b82 */ /* 0x000e220000000a00 */
[----:B------:R-:W-:-:S07]  /*57f0*/  VIADD R8, R9, 0xffffffff ;  /* 0xffffffff09087836 */ /* 0x000fce0000000000 */
        /* <DEDUP_REMOVED lines=20> */
[----:B0-----:R-:W-:Y:S02]  /*5940*/  VIADD R12, R11, 0xffffffe ;  /* 0x0ffffffe0b0c7836 */ /* 0x001fe40000000000 */
[----:B------:R-:W-:-:S04]  /*5950*/  HFMA2 R11, -RZ, RZ, 0, 0 ;  /* 0x00000000ff0b7431 */ /* 0x000fc800000001ff */
        /* <DEDUP_REMOVED lines=17> */
.L_x_1100:
        /* <DEDUP_REMOVED lines=15> */
[----:B------:R-:W-:Y:S02]  /*5b60*/  IMAD.IADD R12, R13, 0x1, R11 ;  /* 0x000000010d0c7824 */ /* 0x000fe400078e020b */
[----:B------:R-:W-:-:S07]  /*5b70*/  IMAD.MOV.U32 R11, RZ, RZ, R25 ;  /* 0x000000ffff0b7224 */ /* 0x000fce00078e0019 */
.L_x_1101:
[----:B------:R-:W-:Y:S05]  /*5b80*/  BSYNC.RECONVERGENT B1 ;  /* 0x0000000000017941 */ /* 0x000fea0003800200 */
.L_x_1099:
        /* <DEDUP_REMOVED lines=40> */
.L_x_1103:
        /* <DEDUP_REMOVED lines=15> */
.L_x_1104:
[----:B------:R-:W-:Y:S05]  /*5f00*/  BSYNC.RECONVERGENT B1 ;  /* 0x0000000000017941 */ /* 0x000fea0003800200 */
.L_x_1102:
        /* <DEDUP_REMOVED lines=39> */
.L_x_1106:
[----:B------:R-:W-:Y:S01]  /*6180*/  MOV R33, R10 ;  /* 0x0000000a00217202 */ /* 0x000fe20000000f00 */
[----:B------:R-:W-:Y:S01]  /*6190*/  IMAD.MOV.U32 R29, RZ, RZ, R11 ;  /* 0x000000ffff1d7224 */ /* 0x000fe200078e000b */
[----:B------:R-:W-:Y:S01]  /*61a0*/  MOV R28, R16 ;  /* 0x00000010001c7202 */ /* 0x000fe20000000f00 */
[----:B------:R-:W-:Y:S01]  /*61b0*/  IMAD.MOV.U32 R27, RZ, RZ, R17 ;  /* 0x000000ffff1b7224 */ /* 0x000fe200078e0011 */
[----:B------:R-:W-:-:S07]  /*61c0*/  MOV R26, 0x61e0 ;  /* 0x000061e0001a7802 */ /* 0x000fce0000000f00 */
[----:B------:R-:W-:Y:S05]  /*61d0*/  CALL.REL.NOINC `($__internal_22_$__cuda_sm20_div_s64) ;  /* 0x0000001000c07944 */ /* 0x000fea0003c00000 */
[----:B------:R-:W-:Y:S01]  /*61e0*/  IADD3 R19, P0, PT, RZ, -R24, RZ ;  /* 0x80000018ff137210 */ /* 0x000fe20007f1e0ff */
[----:B------:R-:W-:-:S03]  /*61f0*/  IMAD.MOV.U32 R12, RZ, RZ, R24 ;  /* 0x000000ffff0c7224 */ /* 0x000fc600078e0018 */
[----:B------:R-:W-:Y:S01]  /*6200*/  IADD3.X R13, PT, PT, RZ, ~R25, RZ, P0, !PT ;  /* 0x80000019ff0d7210 */ /* 0x000fe200007fe4ff */
[----:B------:R-:W-:-:S04]  /*6210*/  IMAD.WIDE.U32 R10, R16, R19, R10 ;  /* 0x00000013100a7225 */ /* 0x000fc800078e000a */
[----:B------:R-:W-:-:S04]  /*6220*/  IMAD R13, R13, R16, RZ ;  /* 0x000000100d0d7224 */ /* 0x000fc800078e02ff */
[----:B------:R-:W-:-:S05]  /*6230*/  IMAD R13, R17, R19, R13 ;  /* 0x00000013110d7224 */ /* 0x000fca00078e020d */
[----:B------:R-:W-:Y:S01]  /*6240*/  IADD3 R13, PT, PT, R11, R13, RZ ;  /* 0x0000000d0b0d7210 */ /* 0x000fe20007ffe0ff */
[----:B------:R-:W-:-:S07]  /*6250*/  IMAD.MOV.U32 R11, RZ, RZ, R25 ;  /* 0x000000ffff0b7224 */ /* 0x000fce00078e0019 */
.L_x_1107:
[----:B------:R-:W-:Y:S05]  /*6260*/  BSYNC.RECONVERGENT B1 ;  /* 0x0000000000017941 */ /* 0x000fea0003800200 */
.L_x_1105:
        /* <DEDUP_REMOVED lines=8> */
[----:B------:R-:W-:-:S03]  /*62f0*/  MOV R7, R14 ;  /* 0x0000000e00077202 */ /* 0x000fc60000000f00 */
[----:B------:R-:W-:-:S07]  /*6300*/  IMAD.IADD R6, R15, 0x1, R13 ;  /* 0x000000010f067824 */ /* 0x000fce00078e020d */
.L_x_1095:
        /* <DEDUP_REMOVED lines=14> */
[----:B------:R-:W-:Y:S02]  /*63f0*/  HFMA2 R15, -RZ, RZ, 0, 0 ;  /* 0x00000000ff0f7431 */ /* 0x000fe400000001ff */
[----:B------:R-:W-:-:S03]  /*6400*/  IMAD.MOV.U32 R19, RZ, RZ, RZ ;  /* 0x000000ffff137224 */ /* 0x000fc600078e00ff */
        /* <DEDUP_REMOVED lines=19> */
.L_x_1110:
[----:B------:R-:W-:Y:S01]  /*6540*/  IMAD.MOV.U32 R33, RZ, RZ, R12 ;  /* 0x000000ffff217224 */ /* 0x000fe200078e000c */
[----:B------:R-:W-:Y:S01]  /*6550*/  MOV R29, R11 ;  /* 0x0000000b001d7202 */ /* 0x000fe20000000f00 */
[----:B------:R-:W-:Y:S01]  /*6560*/  IMAD.MOV.U32 R27, RZ, RZ, R15 ;  /* 0x000000ffff1b7224 */ /* 0x000fe200078e000f */
[----:B------:R-:W-:Y:S02]  /*6570*/  MOV R28, R14 ;  /* 0x0000000e001c7202 */ /* 0x000fe40000000f00 */
[----:B------:R-:W-:-:S07]  /*6580*/  MOV R26, 0x65a0 ;  /* 0x000065a0001a7802 */ /* 0x000fce0000000f00 */
[----:B------:R-:W-:Y:S05]  /*6590*/  CALL.REL.NOINC `($__internal_22_$__cuda_sm20_div_s64) ;  /* 0x0000000c00d07944 */ /* 0x000fea0003c00000 */
[----:B------:R-:W-:Y:S02]  /*65a0*/  IADD3 R13, P0, PT, RZ, -R24, RZ ;  /* 0x80000018ff0d7210 */ /* 0x000fe40007f1e0ff */
[----:B------:R-:W-:Y:S02]  /*65b0*/  MOV R10, R12 ;  /* 0x0000000c000a7202 */ /* 0x000fe40000000f00 */
[----:B------:R-:W-:-:S03]  /*65c0*/  IADD3.X R5, PT, PT, RZ, ~R25, RZ, P0, !PT ;  /* 0x80000019ff057210 */ /* 0x000fc600007fe4ff */
[----:B------:R-:W-:-:S04]  /*65d0*/  IMAD.WIDE.U32 R10, R14, R13, R10 ;  /* 0x0000000d0e0a7225 */ /* 0x000fc800078e000a */
[----:B------:R-:W-:Y:S01]  /*65e0*/  IMAD R5, R5, R14, RZ ;  /* 0x0000000e05057224 */ /* 0x000fe200078e02ff */
[----:B------:R-:W-:Y:S01]  /*65f0*/  MOV R14, R24 ;  /* 0x00000018000e7202 */ /* 0x000fe20000000f00 */
[----:B------:R-:W-:Y:S02]  /*6600*/  IMAD.MOV.U32 R17, RZ, RZ, R10 ;  /* 0x000000ffff117224 */ /* 0x000fe400078e000a */
[----:B------:R-:W-:Y:S02]  /*6610*/  IMAD R5, R15, R13, R5 ;  /* 0x0000000d0f057224 */ /* 0x000fe400078e0205 */
[----:B------:R-:W-:-:S03]  /*6620*/  IMAD.MOV.U32 R15, RZ, RZ, R25 ;  /* 0x000000ffff0f7224 */ /* 0x000fc600078e0019 */
[----:B------:R-:W-:-:S07]  /*6630*/  IADD3 R19, PT, PT, R11, R5, RZ ;  /* 0x000000050b137210 */ /* 0x000fce0007ffe0ff */
.L_x_1111:
[----:B------:R-:W-:Y:S05]  /*6640*/  BSYNC.RECONVERGENT B1 ;  /* 0x0000000000017941 */ /* 0x000fea0003800200 */
.L_x_1109:
        /* <DEDUP_REMOVED lines=41> */
.L_x_1113:
[----:B------:R-:W-:Y:S01]  /*68e0*/  MOV R33, R14 ;  /* 0x0000000e00217202 */ /* 0x000fe20000000f00 */
[----:B------:R-:W-:Y:S01]  /*68f0*/  IMAD.MOV.U32 R28, RZ, RZ, R10 ;  /* 0x000000ffff1c7224 */ /* 0x000fe200078e000a */
[----:B------:R-:W-:Y:S02]  /*6900*/  MOV R29, R15 ;  /* 0x0000000f001d7202 */ /* 0x000fe40000000f00 */
[----:B------:R-:W-:Y:S02]  /*6910*/  MOV R27, R11 ;  /* 0x0000000b001b7202 */ /* 0x000fe40000000f00 */
[----:B------:R-:W-:-:S07]  /*6920*/  MOV R26, 0x6940 ;  /* 0x00006940001a7802 */ /* 0x000fce0000000f00 */
[----:B------:R-:W-:Y:S05]  /*6930*/  CALL.REL.NOINC `($__internal_22_$__cuda_sm20_div_s64) ;  /* 0x0000000800e87944 */ /* 0x000fea0003c00000 */
[----:B------:R-:W-:Y:S01]  /*6940*/  IADD3 R19, P0, PT, RZ, -R24, RZ ;  /* 0x80000018ff137210 */ /* 0x000fe20007f1e0ff */
[----:B------:R-:W-:-:S03]  /*6950*/  IMAD.MOV.U32 R12, RZ, RZ, R24 ;  /* 0x000000ffff0c7224 */ /* 0x000fc600078e0018 */
[----:B------:R-:W-:Y:S01]  /*6960*/  IADD3.X R13, PT, PT, RZ, ~R25, RZ, P0, !PT ;  /* 0x80000019ff0d7210 */ /* 0x000fe200007fe4ff */
[----:B------:R-:W-:-:S04]  /*6970*/  IMAD.WIDE.U32 R14, R10, R19, R14 ;  /* 0x000000130a0e7225 */ /* 0x000fc800078e000e */
[----:B------:R-:W-:-:S04]  /*6980*/  IMAD R13, R13, R10, RZ ;  /* 0x0000000a0d0d7224 */ /* 0x000fc800078e02ff */
[----:B------:R-:W-:Y:S01]  /*6990*/  IMAD R11, R11, R19, R13 ;  /* 0x000000130b0b7224 */ /* 0x000fe200078e020d */
[----:B------:R-:W-:-:S04]  /*69a0*/  MOV R13, R14 ;  /* 0x0000000e000d7202 */ /* 0x000fc80000000f00 */
[----:B------:R-:W-:Y:S01]  /*69b0*/  IADD3 R19, PT, PT, R15, R11, RZ ;  /* 0x0000000b0f137210 */ /* 0x000fe20007ffe0ff */
[----:B------:R-:W-:-:S07]  /*69c0*/  IMAD.MOV.U32 R11, RZ, RZ, R25 ;  /* 0x000000ffff0b7224 */ /* 0x000fce00078e0019 */
.L_x_1114:
[----:B------:R-:W-:Y:S05]  /*69d0*/  BSYNC.RECONVERGENT B1 ;  /* 0x0000000000017941 */ /* 0x000fea0003800200 */
.L_x_1112:
        /* <DEDUP_REMOVED lines=10> */
.L_x_1108:
        /* <DEDUP_REMOVED lines=31> */
.L_x_1116:
[----:B------:R-:W-:Y:S01]  /*6c70*/  MOV R23, R14 ;  /* 0x0000000e00177202 */ /* 0x000fe20000000f00 */
[----:B------:R-:W-:Y:S01]  /*6c80*/  IMAD.MOV.U32 R22, RZ, RZ, R12 ;  /* 0x000000ffff167224 */ /* 0x000fe200078e000c */
[----:B------:R-:W-:Y:S02]  /*6c90*/  MOV R24, R15 ;  /* 0x0000000f00187202 */ /* 0x000fe40000000f00 */
[----:B------:R-:W-:Y:S02]  /*6ca0*/  MOV R26, R11 ;  /* 0x0000000b001a7202 */ /* 0x000fe40000000f00 */
[----:B------:R-:W-:-:S07]  /*6cb0*/  MOV R25, 0x6cd0 ;  /* 0x00006cd000197802 */ /* 0x000fce0000000f00 */
[----:B------:R-:W-:Y:S05]  /*6cc0*/  CALL.REL.NOINC `($__internal_23_$__cuda_sm20_rem_s64) ;  /* 0x0000000c00507944 */ /* 0x000fea0003c00000 */
[----:B------:R-:W-:Y:S01]  /*6cd0*/  MOV R10, R14 ;  /* 0x0000000e000a7202 */ /* 0x000fe20000000f00 */
[----:B------:R-:W-:-:S07]  /*6ce0*/  IMAD.MOV.U32 R11, RZ, RZ, R15 ;  /* 0x000000ffff0b7224 */ /* 0x000fce00078e000f */
.L_x_1117:
[----:B------:R-:W-:Y:S05]  /*6cf0*/  BSYNC.RECONVERGENT B1 ;  /* 0x0000000000017941 */ /* 0x000fea0003800200 */
.L_x_1115:
        /* <DEDUP_REMOVED lines=10> */
.L_x_1068:
[----:B------:R-:W0:Y:S02]  /*6da0*/  LDCU.64 UR4, c[0x0][0x388] ;  /* 0x00007100ff0477ac */ /* 0x000e240008000a00 */
[----:B0-----:R-:W-:-:S04]  /*6db0*/  LEA R14, P0, R7, UR4, 0x3 ;  /* 0x00000004070e7c11 */ /* 0x001fc8000f8018ff */
[----:B------:R-:W-:-:S05]  /*6dc0*/  LEA.HI.X R15, R7, UR5, R6, 0x3, P0 ;  /* 0x00000005070f7c11 */ /* 0x000fca00080f1c06 */
[----:B------:R-:W2:Y:S01]  /*6dd0*/  LDG.E.64 R6, desc[UR6][R14.64] ;  /* 0x000000060e067981 */ /* 0x000ea2000c1e1b00 */
[----:B------:R-:W-:Y:S02]  /*6de0*/  HFMA2 R8, -RZ, RZ, 1323, -4.565715789794921875e-05 ;  /* 0x652b82feff087431 */ /* 0x000fe400000001ff */
        /* <DEDUP_REMOVED lines=12> */
[----:B------:R-:W-:Y:S01]  /*6eb0*/  HFMA2 R11, -RZ, RZ, 1.642578125, -0.00021207332611083984375 ;  /* 0x3e928af3ff0b7431 */ /* 0x000fe200000001ff */
[----:B------:R-:W-:Y:S01]  /*6ec0*/  MOV R10, 0xfca213ea ;  /* 0xfca213ea000a7802 */ /* 0x000fe20000000f00 */
        /* <DEDUP_REMOVED lines=28> */
[----:B------:R-:W-:Y:S01]  /*7090*/  IMAD R11, R8, 0x100000, R13 ;  /* 0x00100000080b7824 */ /* 0x000fe200078e020d */
[----:B------:R-:W-:Y:S01]  /*70a0*/  MOV R10, R12 ;  /* 0x0000000c000a7202 */ /* 0x000fe20000000f00 */
        /* <DEDUP_REMOVED lines=11> */
[----:B------:R-:W-:Y:S02]  /*7160*/  @!P1 LEA R9, R8, 0x3ff00000, 0x14 ;  /* 0x3ff0000008099811 */ /* 0x000fe400078ea0ff */
[----:B------:R-:W-:-:S06]  /*7170*/  @!P1 MOV R8, RZ ;  /* 0x000000ff00089202 */ /* 0x000fcc0000000f00 */
[----:B------:R-:W-:-:S11]  /*7180*/  @!P1 DMUL R10, R6, R8 ;  /* 0x00000008060a9228 */ /* 0x000fd60000000000 */
.L_x_1119:
[----:B------:R-:W-:Y:S05]  /*7190*/  BSYNC.RECONVERGENT B1 ;  /* 0x0000000000017941 */ /* 0x000fea0003800200 */
.L_x_1118:
[----:B------:R1:W-:Y:S02]  /*71a0*/  STS.64 [R3], R10 ;  /* 0x0000000a03007388 */ /* 0x0003e40000000a00 */
.L_x_1067:
[----:B------:R-:W-:Y:S05]  /*71b0*/  BSYNC.RECONVERGENT B0 ;  /* 0x0000000000007941 */ /* 0x000fea0003800200 */
.L_x_1015:
[----:B------:R-:W-:Y:S01]  /*71c0*/  BAR.SYNC.DEFER_BLOCKING 0x0 ;  /* 0x0000000000007b1d */ /* 0x000fe20000010000 */
[----:B------:R-:W-:Y:S02]  /*71d0*/  ISETP.GE.U32.AND P0, PT, R4, 0x42, PT ;  /* 0x000000420400780c */ /* 0x000fe40003f06070 */
[----:B------:R-:W-:-:S11]  /*71e0*/  ISETP.GT.U32.AND P1, PT, R2, 0x1f, PT ;  /* 0x0000001f0200780c */ /* 0x000fd60003f24070 */
[----:B------:R-:W-:Y:S05]  /*71f0*/  @!P0 BRA `(.L_x_1120) ;  /* 0x00000000002c8947 */ /* 0x000fea0003800000 */
.L_x_1121:
[----:B------:R-:W-:-:S04]  /*7200*/  SHF.R.U32.HI R5, RZ, 0x1, R4 ;  /* 0x00000001ff057819 */ /* 0x000fc80000011604 */
[----:B------:R-:W-:-:S13]  /*7210*/  ISETP.GE.U32.AND P0, PT, R2, R5, PT ;  /* 0x000000050200720c */ /* 0x000fda0003f06070 */
[----:B------:R-:W-:Y:S01]  /*7220*/  @!P0 IMAD R8, R5, 0x8, R3 ;  /* 0x0000000805088824 */ /* 0x000fe200078e0203 */
[----:B------:R-:W-:Y:S05]  /*7230*/  @!P0 LDS.64 R6, [R3] ;  /* 0x0000000003068984 */ /* 0x000fea0000000a00 */
[----:B------:R-:W2:Y:S02]  /*7240*/  @!P0 LDS.64 R8, [R8] ;  /* 0x0000000008088984 */ /* 0x000ea40000000a00 */
[----:B--2---:R-:W-:-:S07]  /*7250*/  @!P0 DADD R6, R6, R8 ;  /* 0x0000000006068229 */ /* 0x004fce0000000008 */
[----:B------:R2:W-:Y:S01]  /*7260*/  @!P0 STS.64 [R3], R6 ;  /* 0x0000000603008388 */ /* 0x0005e20000000a00 */
[----:B------:R-:W-:Y:S01]  /*7270*/  BAR.SYNC.DEFER_BLOCKING 0x0 ;  /* 0x0000000000007b1d */ /* 0x000fe20000010000 */
[----:B------:R-:W-:Y:S02]  /*7280*/  ISETP.GT.U32.AND P0, PT, R4, 0x83, PT ;  /* 0x000000830400780c */ /* 0x000fe40003f04070 */
[----:B------:R-:W-:-:S11]  /*7290*/  MOV R4, R5 ;  /* 0x0000000500047202 */ /* 0x000fd60000000f00 */
[----:B--2---:R-:W-:Y:S05]  /*72a0*/  @P0 BRA `(.L_x_1121) ;  /* 0xfffffffc00d40947 */ /* 0x004fea000383ffff */
.L_x_1120:
[----:B------:R-:W-:Y:S05]  /*72b0*/  @P1 EXIT ;  /* 0x000000000000194d */ /* 0x000fea0003800000 */
[----:B------:R-:W-:Y:S01]  /*72c0*/  LDS.64 R4, [R3] ;  /* 0x0000000003047984 */ /* 0x000fe20000000a00 */
[----:B------:R-:W-:-:S03]  /*72d0*/  ISETP.NE.AND P0, PT, R2, RZ, PT ;  /* 0x000000ff0200720c */ /* 0x000fc60003f05270 */
        /* <DEDUP_REMOVED lines=8> */
[----:B-1----:R-:W1:Y:S02]  /*7360*/  LDS.64 R10, [R3+0x40] ;  /* 0x00004000030a7984 */ /* 0x002e640000000a00 */
[----:B-1----:R-:W-:-:S07]  /*7370*/  DADD R8, R8, R10 ;  /* 0x0000000008087229 */ /* 0x002fce000000000a */
[----:B------:R-:W-:Y:S04]  /*7380*/  STS.64 [R3], R8 ;  /* 0x0000000803007388 */ /* 0x000fe80000000a00 */
[----:B------:R-:W-:Y:S04]  /*7390*/  LDS.64 R10, [R3] ;  /* 0x00000000030a7984 */ /* 0x000fe80000000a00 */
[----:B------:R-:W1:Y:S02]  /*73a0*/  LDS.64 R12, [R3+0x20] ;  /* 0x00002000030c7984 */ /* 0x000e640000000a00 */
        /* <DEDUP_REMOVED lines=9> */
[----:B------:R1:W-:Y:S01]  /*7440*/  STS.64 [R3], R6 ;  /* 0x0000000603007388 */ /* 0x0003e20000000a00 */
[----:B------:R-:W-:Y:S05]  /*7450*/  @P0 EXIT ;  /* 0x000000000000094d */ /* 0x000fea0003800000 */
[----:B------:R-:W2:Y:S01]  /*7460*/  S2UR UR5, SR_CgaCtaId ;  /* 0x00000000000579c3 */ /* 0x000ea20000008800 */
[----:B------:R-:W-:-:S07]  /*7470*/  UMOV UR4, 0x400 ;  /* 0x0000040000047882 */ /* 0x000fce0000000000 */
[----:B------:R-:W3:Y:S01]  /*7480*/  LDC.64 R4, c[0x0][0x380] ;  /* 0x0000e000ff047b82 */ /* 0x000ee20000000a00 */
[----:B--2---:R-:W-:Y:S01]  /*7490*/  ULEA UR4, UR5, UR4, 0x18 ;  /* 0x0000000405047291 */ /* 0x004fe2000f8ec0ff */
[----:B---3--:R-:W-:-:S08]  /*74a0*/  IMAD.WIDE.U32 R4, R0, 0x8, R4 ;  /* 0x0000000800047825 */ /* 0x008fd000078e0004 */
[----:B01----:R-:W0:Y:S04]  /*74b0*/  LDS.64 R2, [UR4] ;  /* 0x00000004ff027984 */ /* 0x003e280008000a00 */
[----:B0-----:R-:W-:Y:S01]  /*74c0*/  STG.E.64 desc[UR6][R4.64], R2 ;  /* 0x0000000204007986 */ /* 0x001fe2000c101b06 */
[----:B------:R-:W-:Y:S05]  /*74d0*/  EXIT ;  /* 0x000000000000794d */ /* 0x000fea0003800000 */
        .weak           $__internal_22_$__cuda_sm20_div_s64
        .type           $__internal_22_$__cuda_sm20_div_s64,@function
        .size           $__internal_22_$__cuda_sm20_div_s64,($__internal_23_$__cuda_sm20_rem_s64 - $__internal_22_$__cuda_sm20_div_s64)
$__internal_22_$__cuda_sm20_div_s64:
        /* <DEDUP_REMOVED lines=38> */
[-C--:B------:R-:W-:Y:S01]  /*7740*/  IADD3.X R31, PT, PT, RZ, ~R29.reuse, RZ, P5, !PT ;  /* 0x8000001dff1f7210 */ /* 0x080fe20002ffe4ff */
        /* <DEDUP_REMOVED lines=31> */
[----:B------:R-:W-:Y:S02]  /*7940*/  LOP3.LUT R25, R27, R29, RZ, 0x3c, !PT ;  /* 0x0000001d1b197212 */ /* 0x000fe400078e3cff */
[----:B------:R-:W-:Y:S02]  /*7950*/  SEL R35, R24, R35, P0 ;  /* 0x0000002318237207 */ /* 0x000fe40000000000 */
[----:B------:R-:W-:Y:S02]  /*7960*/  IADD3 R24, P3, PT, RZ, -R13, RZ ;  /* 0x8000000dff187210 */ /* 0x000fe40007f7e0ff */
[----:B------:R-:W-:Y:S02]  /*7970*/  ISETP.NE.U32.AND P0, PT, R28, RZ, PT ;  /* 0x000000ff1c00720c */ /* 0x000fe40003f05070 */
[----:B------:R-:W-:-:S02]  /*7980*/  ISETP.GE.AND P1, PT, R25, RZ, PT ;  /* 0x000000ff1900720c */ /* 0x000fc40003f26270 */
[----:B------:R-:W-:Y:S02]  /*7990*/  IADD3.X R25, PT, PT, RZ, ~R35, RZ, P3, !PT ;  /* 0x80000023ff197210 */ /* 0x000fe40001ffe4ff */
[----:B------:R-:W-:Y:S01]  /*79a0*/  ISETP.NE.AND.EX P0, PT, R27, RZ, PT, P0 ;  /* 0x000000ff1b00720c */ /* 0x000fe20003f05300 */
[----:B------:R-:W-:Y:S01]  /*79b0*/  IMAD.MOV.U32 R27, RZ, RZ, 0x0 ;  /* 0x00000000ff1b7424 */ /* 0x000fe200078e00ff */
[----:B------:R-:W-:Y:S02]  /*79c0*/  SEL R24, R24, R13, !P1 ;  /* 0x0000000d18187207 */ /* 0x000fe40004800000 */
[----:B------:R-:W-:Y:S02]  /*79d0*/  SEL R25, R25, R35, !P1 ;  /* 0x0000002319197207 */ /* 0x000fe40004800000 */
[----:B------:R-:W-:Y:S02]  /*79e0*/  SEL R24, R24, 0xffffffff, P0 ;  /* 0xffffffff18187807 */ /* 0x000fe40000000000 */
[----:B------:R-:W-:Y:S01]  /*79f0*/  SEL R25, R25, 0xffffffff, P0 ;  /* 0xffffffff19197807 */ /* 0x000fe20000000000 */
[----:B------:R-:W-:Y:S06]  /*7a00*/  RET.REL.NODEC R26 `(uncontiguous_logsumexp_f64) ;  /* 0xffffff841a7c7950 */ /* 0x000fec0003c3ffff */
        .weak           $__internal_23_$__cuda_sm20_rem_s64
        .type           $__internal_23_$__cuda_sm20_rem_s64,@function
        .size           $__internal_23_$__cuda_sm20_rem_s64,(.L_x_30339 - $__internal_23_$__cuda_sm20_rem_s64)
$__internal_23_$__cuda_sm20_rem_s64:
        /* <DEDUP_REMOVED lines=77> */
[----:B------:R-:W-:Y:S06]  /*7ee0*/  RET.REL.NODEC R12 `(uncontiguous_logsumexp_f64) ;  /* 0xffffff800c447950 */ /* 0x000fec0003c3ffff */
.L_x_1122:
        /* <DEDUP_REMOVED lines=9> */
.L_x_30339:


//--------------------- .text.contiguous_cumulate_logsumexp_f64 --------------------------
	.section	.text.contiguous_cumulate_logsumexp_f64,"ax",@progbits
	.align	128
        .global         contiguous_cumulate_logsumexp_f64
        .type           contiguous_cumulate_logsumexp_f64,@function
        .size           contiguous_cumulate_logsumexp_f64,(.L_x_30974 - contiguous_cumulate_logsumexp_f64)
        .other          contiguous_cumulate_logsumexp_f64,@"STO_CUDA_ENTRY STV_DEFAULT"
contiguous_cumulate_logsumexp_f64:
.text.contiguous_cumulate_logsumexp_f64:
[----:B------:R-:W-:Y:S01]  /*0000*/  LDC R1, c[0x0][0x37c] ;  /* 0x0000df00ff017b82 */ /* 0x000fe20000000800 */
[----:B------:R-:W0:Y:S01]  /*0010*/  S2R R0, SR_CTAID.X ;  /* 0x0000000000007919 */ /* 0x000e220000002500 */
[----:B------:R-:W0:Y:S01]  /*0020*/  LDCU UR8, c[0x0][0x360] ;  /* 0x00006c00ff0877ac */ /* 0x000e220008000800 */
[----:B------:R-:W1:Y:S01]  /*0030*/  S2R R2, SR_TID.X ;  /* 0x0000000000027919 */ /* 0x000e620000002100 */
[----:B------:R-:W2:Y:S01]  /*0040*/  LDCU.64 UR10, c[0x0][0x390] ;  /* 0x00007200ff0a77ac */ /* 0x000ea20008000a00 */
[----:B------:R-:W3:Y:S01]  /*0050*/  LDCU.64 UR6, c[0x0][0x358] ;  /* 0x00006b00ff0677ac */ /* 0x000ee20008000a00 */
[----:B0-----:R-:W-:-:S04]  /*0060*/  IMAD R3, R0, UR8, RZ ;  /* 0x0000000800037c24 */ /* 0x001fc8000f8e02ff */
[----:B-1----:R-:W-:-:S04]  /*0070*/  IMAD R11, R3, 0x2, R2 ;  /* 0x00000002030b7824 */ /* 0x002fc800078e0202 */
[----:B------:R-:W-:-:S05]  /*0080*/  VIADD R3, R11, UR8 ;  /* 0x000000080b037c36 */ /* 0x000fca0008000000 */
[----:B--2---:R-:W-:-:S04]  /*0090*/  ISETP.GE.U32.AND P0, PT, R3, UR10, PT ;  /* 0x0000000a03007c0c */ /* 0x004fc8000bf06070 */
[----:B------:R-:W-:-:S13]  /*00a0*/  ISETP.GE.U32.AND.EX P0, PT, RZ, UR11, PT, P0 ;  /* 0x0000000bff007c0c */ /* 0x000fda000bf06100 */
[----:B------:R-:W0:Y:S08]  /*00b0*/  @!P0 LDC.64 R8, c[0x0][0x388] ;  /* 0x0000e200ff088b82 */ /* 0x000e300000000a00 */
[----:B------:R-:W1:Y:S01]  /*00c0*/  @!P0 LDC.64 R4, c[0x0][0x388] ;  /* 0x0000e200ff048b82 */ /* 0x000e620000000a00 */
[----:B0-----:R-:W-:-:S04]  /*00d0*/  @!P0 LEA R8, P1, R3, R8, 0x3 ;  /* 0x0000000803088211 */ /* 0x001fc800078218ff */
[----:B------:R-:W-:Y:S01]  /*00e0*/  @!P0 LEA.HI.X R9, R3, R9, RZ, 0x3, P1 ;  /* 0x0000000903098211 */ /* 0x000fe200008f1cff */
[----:B-1----:R-:W-:-:S04]  /*00f0*/  @!P0 IMAD.WIDE.U32 R4, R11, 0x8, R4 ;  /* 0x000000080b048825 */ /* 0x002fc800078e0004 */
[----:B---3--:R-:W2:Y:S04]  /*0100*/  @!P0 LDG.E.64 R6, desc[UR6][R8.64] ;  /* 0x0000000608068981 */ /* 0x008ea8000c1e1b00 */
[----:B------:R-:W2:Y:S01]  /*0110*/  @!P0 LDG.E.64 R4, desc[UR6][R4.64] ;  /* 0x0000000604048981 */ /* 0x000ea2000c1e1b00 */
[----:B------:R-:W0:Y:S01]  /*0120*/  S2UR UR5, SR_CgaCtaId ;  /* 0x00000000000579c3 */ /* 0x000e220000008800 */
[----:B------:R-:W-:Y:S02]  /*0130*/  UMOV UR4, 0x400 ;  /* 0x0000040000047882 */ /* 0x000fe40000000000 */
[----:B0-----:R-:W-:-:S06]  /*0140*/  ULEA UR4, UR5, UR4, 0x18 ;  /* 0x0000000405047291 */ /* 0x001fcc000f8ec0ff */
[----:B------:R-:W-:-:S05]  /*0150*/  LEA R3, R2, UR4, 0x3 ;  /* 0x0000000402037c11 */ /* 0x000fca000f8e18ff */
[----:B------:R0:W-:Y:S01]  /*0160*/  STS.64 [R3], RZ ;  /* 0x000000ff03007388 */ /* 0x0001e20000000a00 */
[----:B------:R-:W-:Y:S01]  /*0170*/  IMAD.U32 R10, RZ, RZ, UR8 ;  /* 0x00000008ff0a7e24 */ /* 0x000fe2000f8e00ff */
[----:B------:R-:W-:Y:S01]  /*0180*/  BSSY.RECONVERGENT B0, `(.L_x_1123) ;  /* 0x000000e000007945 */ /* 0x000fe20003800200 */
[----:B------:R-:W-:-:S03]  /*0190*/  ISETP.GT.U32.AND P1, PT, R2, 0x1f, PT ;  /* 0x0000001f0200780c */ /* 0x000fc60003f24070 */
[----:B------:R-:W-:Y:S01]  /*01a0*/  ISETP.GE.U32.AND P2, PT, R10, 0x42, PT ;  /* 0x000000420a00780c */ /* 0x000fe20003f46070 */
[----:B--2---:R-:W-:-:S07]  /*01b0*/  @!P0 DADD R6, R4, R6 ;  /* 0x0000000004068229 */ /* 0x004fce0000000006 */
[----:B------:R0:W-:Y:S01]  /*01c0*/  @!P0 STS.64 [R3], R6 ;  /* 0x0000000603008388 */ /* 0x0001e20000000a00 */
[----:B------:R-:W-:Y:S05]  /*01d0*/  @!P0 BRA `(.L_x_1124) ;  /* 0x0000000000208947 */ /* 0x000fea0003800000 */
[----:B------:R-:W-:-:S04]  /*01e0*/  ISETP.GE.U32.AND P0, PT, R11, UR10, PT ;  /* 0x0000000a0b007c0c */ /* 0x000fc8000bf06070 */
[----:B------:R-:W-:-:S13]  /*01f0*/  ISETP.GE.U32.AND.EX P0, PT, RZ, UR11, PT, P0 ;  /* 0x0000000bff007c0c */ /* 0x000fda000bf06100 */
[----:B------:R-:W-:Y:S05]  /*0200*/  @P0 BRA `(.L_x_1124) ;  /* 0x0000000000140947 */ /* 0x000fea0003800000 */
[----:B------:R-:W1:Y:S02]  /*0210*/  LDCU.64 UR4, c[0x0][0x388] ;  /* 0x00007100ff0477ac */ /* 0x000e640008000a00 */
[----:B-1----:R-:W-:-:S04]  /*0220*/  LEA R4, P0, R11, UR4, 0x3 ;  /* 0x000000040b047c11 */ /* 0x002fc8000f8018ff */
[----:B------:R-:W-:-:S06]  /*0230*/  LEA.HI.X R5, R11, UR5, RZ, 0x3, P0 ;  /* 0x000000050b057c11 */ /* 0x000fcc00080f1cff */
[----:B------:R-:W2:Y:S04]  /*0240*/  LDG.E.64 R4, desc[UR6][R4.64] ;  /* 0x0000000604047981 */ /* 0x000ea8000c1e1b00 */
[----:B--2---:R1:W-:Y:S02]  /*0250*/  STS.64 [R3], R4 ;  /* 0x0000000403007388 */ /* 0x0043e40000000a00 */
.L_x_1124:
[----:B------:R-:W-:Y:S05]  /*0260*/  BSYNC.RECONVERGENT B0 ;  /* 0x0000000000007941 */ /* 0x000fea0003800200 */
.L_x_1123:
[----:B------:R-:W-:Y:S06]  /*0270*/  BAR.SYNC.DEFER_BLOCKING 0x0 ;  /* 0x0000000000007b1d */ /* 0x000fec0000010000 */
[----:B------:R-:W-:Y:S05]  /*0280*/  @!P2 BRA `(.L_x_1125) ;  /* 0x00000000002ca947 */ /* 0x000fea0003800000 */
.L_x_1126:
[----:B------:R-:W-:-:S04]  /*0290*/  SHF.R.U32.HI R8, RZ, 0x1, R10 ;  /* 0x00000001ff087819 */ /* 0x000fc8000001160a */
[----:B------:R-:W-:-:S13]  /*02a0*/  ISETP.GE.U32.AND P0, PT, R2, R8, PT ;  /* 0x000000080200720c */ /* 0x000fda0003f06070 */
[----:B0-----:R-:W-:Y:S01]  /*02b0*/  @!P0 IMAD R6, R8, 0x8, R3 ;  /* 0x0000000808068824 */ /* 0x001fe200078e0203 */
[----:B-1----:R-:W-:Y:S05]  /*02c0*/  @!P0 LDS.64 R4, [R3] ;  /* 0x0000000003048984 */ /* 0x002fea0000000a00 */
[----:B------:R-:W0:Y:S02]  /*02d0*/  @!P0 LDS.64 R6, [R6] ;  /* 0x0000000006068984 */ /* 0x000e240000000a00 */
[----:B0-----:R-:W-:-:S07]  /*02e0*/  @!P0 DADD R4, R4, R6 ;  /* 0x0000000004048229 */ /* 0x001fce0000000006 */
[----:B------:R2:W-:Y:S01]  /*02f0*/  @!P0 STS.64 [R3], R4 ;  /* 0x0000000403008388 */ /* 0x0005e20000000a00 */
[----:B------:R-:W-:Y:S01]  /*0300*/  BAR.SYNC.DEFER_BLOCKING 0x0 ;  /* 0x0000000000007b1d */ /* 0x000fe20000010000 */
[----:B------:R-:W-:Y:S01]  /*0310*/  ISETP.GT.U32.AND P0, PT, R10, 0x83, PT ;  /* 0x000000830a00780c */ /* 0x000fe20003f04070 */
[----:B------:R-:W-:-:S12]  /*0320*/  IMAD.MOV.U32 R10, RZ, RZ, R8 ;  /* 0x000000ffff0a7224 */ /* 0x000fd800078e0008 */
[----:B--2---:R-:W-:Y:S05]  /*0330*/  @P0 BRA `(.L_x_1126) ;  /* 0xfffffffc00d40947 */ /* 0x004fea000383ffff */
.L_x_1125:
[----:B------:R-:W-:Y:S05]  /*0340*/  @P1 EXIT ;  /* 0x000000000000194d */ /* 0x000fea0003800000 */
[----:B-1----:R-:W-:Y:S01]  /*0350*/  LDS.64 R4, [R3] ;  /* 0x0000000003047984 */ /* 0x002fe20000000a00 */
[----:B------:R-:W-:-:S03]  /*0360*/  ISETP.NE.AND P0, PT, R2, RZ, PT ;  /* 0x000000ff0200720c */ /* 0x000fc60003f05270 */
[----:B0-----:R-:W0:Y:S02]  /*0370*/  LDS.64 R6, [R3+0x100] ;  /* 0x0001000003067984 */ /* 0x001e240000000a00 */
        /* <DEDUP_REMOVED lines=31> */
.L_x_1127:
        /* <DEDUP_REMOVED lines=9> */
.L_x_30974:


//--------------------- .text.contiguous_logsumexp_f64 --------------------------
	.section	.text.contiguous_logsumexp_f64,"ax",@progbits
	.align	128
        .global         contiguous_logsumexp_f64
        .type           contiguous_logsumexp_f64,@function
        .size           contiguous_logsumexp_f64,(.L_x_30975 - contiguous_logsumexp_f64)
        .other          contiguous_logsumexp_f64,@"STO_CUDA_ENTRY STV_DEFAULT"
contiguous_logsumexp_f64:
.text.contiguous_logsumexp_f64:
        /* <DEDUP_REMOVED lines=10> */
[----:B0-----:R-:W-:-:S04]  /*00a0*/  IMAD R0, R32, UR8, RZ ;  /* 0x0000000820007c24 */ /* 0x001fc8000f8e02ff */
[----:B--2---:R-:W-:Y:S01]  /*00b0*/  IMAD R3, R0, 0x2, R31 ;  /* 0x0000000200037824 */ /* 0x004fe200078e021f */
[----:B------:R-:W-:Y:S01]  /*00c0*/  LEA R30, R31, UR4, 0x3 ;  /* 0x000000041f1e7c11 */ /* 0x000fe2000f8e18ff */
[----:B------:R-:W-:Y:S02]  /*00d0*/  IMAD.U32 R0, RZ, RZ, UR8 ;  /* 0x00000008ff007e24 */ /* 0x000fe4000f8e00ff */
[----:B------:R-:W-:Y:S02]  /*00e0*/  VIADD R33, R3, UR8 ;  /* 0x0000000803217c36 */ /* 0x000fe40008000000 */
[----:B------:R0:W-:Y:S03]  /*00f0*/  STS.64 [R30], RZ ;  /* 0x000000ff1e007388 */ /* 0x0001e60000000a00 */
[----:B---3--:R-:W-:-:S04]  /*0100*/  ISETP.GE.U32.AND P0, PT, R33, UR10, PT ;  /* 0x0000000a21007c0c */ /* 0x008fc8000bf06070 */
[----:B------:R-:W-:-:S13]  /*0110*/  ISETP.GE.U32.AND.EX P0, PT, RZ, UR11, PT, P0 ;  /* 0x0000000bff007c0c */ /* 0x000fda000bf06100 */
[----:B0---4-:R-:W-:Y:S05]  /*0120*/  @P0 BRA `(.L_x_1129) ;  /* 0x0000000400980947 */ /* 0x011fea0003800000 */
[----:B------:R-:W0:Y:S02]  /*0130*/  LDC.64 R36, c[0x0][0x388] ;  /* 0x0000e200ff247b82 */ /* 0x000e240000000a00 */
[----:B0-----:R-:W-:-:S06]  /*0140*/  IMAD.WIDE.U32 R36, R3, 0x8, R36 ;  /* 0x0000000803247825 */ /* 0x001fcc00078e0024 */
[----:B------:R-:W2:Y:S01]  /*0150*/  LDG.E.64 R36, desc[UR6][R36.64] ;  /* 0x0000000624247981 */ /* 0x000ea2000c1e1b00 */
[----:B------:R-:W-:Y:S01]  /*0160*/  IMAD.MOV.U32 R26, RZ, RZ, 0x652b82fe ;  /* 0x652b82feff1a7424 */ /* 0x000fe200078e00ff */
        /* <DEDUP_REMOVED lines=11> */
[----:B------:R-:W-:-:S02]  /*0220*/  IMAD.MOV.U32 R18, RZ, RZ, -0x35dec16 ;  /* 0xfca213eaff127424 */ /* 0x000fc400078e00ff */
[----:B------:R-:W-:Y:S02]  /*0230*/  IMAD.MOV.U32 R19, RZ, RZ, 0x3e928af3 ;  /* 0x3e928af3ff137424 */ /* 0x000fe400078e00ff */
[----:B------:R-:W-:Y:S02]  /*0240*/  IMAD.MOV.U32 R16, RZ, RZ, 0x62401315 ;  /* 0x62401315ff107424 */ /* 0x000fe400078e00ff */
[----:B------:R-:W-:Y:S02]  /*0250*/  IMAD.MOV.U32 R17, RZ, RZ, 0x3ec71dee ;  /* 0x3ec71deeff117424 */ /* 0x000fe400078e00ff */
[----:B------:R-:W-:Y:S02]  /*0260*/  IMAD.MOV.U32 R15, RZ, RZ, 0x3efa0199 ;  /* 0x3efa0199ff0f7424 */ /* 0x000fe400078e00ff */
[----:B------:R-:W-:Y:S02]  /*0270*/  IMAD.MOV.U32 R12, RZ, RZ, 0x14761f65 ;  /* 0x14761f65ff0c7424 */ /* 0x000fe400078e00ff */
[----:B------:R-:W-:-:S02]  /*0280*/  IMAD.MOV.U32 R13, RZ, RZ, 0x3f2a01a0 ;  /* 0x3f2a01a0ff0d7424 */ /* 0x000fc400078e00ff */
[----:B------:R-:W-:Y:S02]  /*0290*/  IMAD.MOV.U32 R10, RZ, RZ, 0x1852b7af ;  /* 0x1852b7afff0a7424 */ /* 0x000fe400078e00ff */
[----:B------:R-:W-:Y:S02]  /*02a0*/  IMAD.MOV.U32 R8, RZ, RZ, 0x11122322 ;  /* 0x11122322ff087424 */ /* 0x000fe400078e00ff */
[----:B------:R-:W-:Y:S02]  /*02b0*/  IMAD.MOV.U32 R9, RZ, RZ, 0x3f811111 ;  /* 0x3f811111ff097424 */ /* 0x000fe400078e00ff */
[----:B------:R-:W-:Y:S02]  /*02c0*/  IMAD.MOV.U32 R6, RZ, RZ, 0x555502a1 ;  /* 0x555502a1ff067424 */ /* 0x000fe400078e00ff */
[----:B------:R-:W-:Y:S02]  /*02d0*/  IMAD.MOV.U32 R7, RZ, RZ, 0x3fa55555 ;  /* 0x3fa55555ff077424 */ /* 0x000fe400078e00ff */
[----:B------:R-:W-:Y:S01]  /*02e0*/  IMAD.MOV.U32 R5, RZ, RZ, 0x3fc55555 ;  /* 0x3fc55555ff057424 */ /* 0x000fe200078e00ff */
[----:B--2---:R-:W-:Y:S01]  /*02f0*/  DFMA R34, R36, R26, 6.75539944105574400000e+15 ;  /* 0x433800002422742b */ /* 0x004fe2000000001a */
[----:B------:R-:W-:-:S07]  /*0300*/  FSETP.GEU.AND P0, PT, |R37|, 4.1917929649353027344, PT ;  /* 0x4086232b2500780b */ /* 0x000fce0003f0e200 */
[----:B------:R-:W-:-:S08]  /*0310*/  DADD R28, R34, -6.75539944105574400000e+15 ;  /* 0xc3380000221c7429 */ /* 0x000fd00000000000 */
[----:B------:R-:W-:-:S08]  /*0320*/  DFMA R2, R28, -R24, R36 ;  /* 0x800000181c02722b */ /* 0x000fd00000000024 */
[----:B------:R-:W-:-:S08]  /*0330*/  DFMA R28, R28, -R22, R2 ;  /* 0x800000161c1c722b */ /* 0x000fd00000000002 */
[----:B------:R-:W-:-:S08]  /*0340*/  DFMA R2, R28, R20, R18 ;  /* 0x000000141c02722b */ /* 0x000fd00000000012 */
[----:B------:R-:W-:-:S08]  /*0350*/  DFMA R2, R28, R2, R16 ;  /* 0x000000021c02722b */ /* 0x000fd00000000010 */
[----:B------:R-:W-:-:S08]  /*0360*/  DFMA R2, R28, R2, R14 ;  /* 0x000000021c02722b */ /* 0x000fd0000000000e */
[----:B------:R-:W-:-:S08]  /*0370*/  DFMA R2, R28, R2, R12 ;  /* 0x000000021c02722b */ /* 0x000fd0000000000c */
[----:B------:R-:W-:-:S08]  /*0380*/  DFMA R2, R28, R2, R10 ;  /* 0x000000021c02722b */ /* 0x000fd0000000000a */
[----:B------:R-:W-:-:S08]  /*0390*/  DFMA R2, R28, R2, R8 ;  /* 0x000000021c02722b */ /* 0x000fd00000000008 */
[----:B------:R-:W-:-:S08]  /*03a0*/  DFMA R2, R28, R2, R6 ;  /* 0x000000021c02722b */ /* 0x000fd00000000006 */
[----:B------:R-:W-:Y:S01]  /*03b0*/  DFMA R38, R28, R2, R4 ;  /* 0x000000021c26722b */ /* 0x000fe20000000004 */
[----:B------:R-:W-:Y:S02]  /*03c0*/  IMAD.MOV.U32 R2, RZ, RZ, 0xb ;  /* 0x0000000bff027424 */ /* 0x000fe400078e00ff */
[----:B------:R-:W-:-:S06]  /*03d0*/  IMAD.MOV.U32 R3, RZ, RZ, 0x3fe00000 ;  /* 0x3fe00000ff037424 */ /* 0x000fcc00078e00ff */
[----:B------:R-:W-:-:S08]  /*03e0*/  DFMA R38, R28, R38, R2 ;  /* 0x000000261c26722b */ /* 0x000fd00000000002 */
        /* <DEDUP_REMOVED lines=9> */
[----:B------:R-:W-:Y:S02]  /*0480*/  @!P1 LEA.HI R35, R34, R34, RZ, 0x1 ;  /* 0x0000002222239211 */ /* 0x000fe400078f08ff */
[----:B------:R-:W-:Y:S02]  /*0490*/  FSEL R29, R29, RZ, P0 ;  /* 0x000000ff1d1d7208 */ /* 0x000fe40000000000 */
[----:B------:R-:W-:-:S05]  /*04a0*/  @!P1 SHF.R.S32.HI R35, RZ, 0x1, R35 ;  /* 0x00000001ff239819 */ /* 0x000fca0000011423 */
[----:B------:R-:W-:Y:S02]  /*04b0*/  @!P1 IMAD.IADD R34, R34, 0x1, -R35 ;  /* 0x0000000122229824 */ /* 0x000fe400078e0a23 */
[----:B------:R-:W-:-:S03]  /*04c0*/  @!P1 IMAD R39, R35, 0x100000, R39 ;  /* 0x0010000023279824 */ /* 0x000fc600078e0227 */
[----:B------:R-:W-:Y:S01]  /*04d0*/  @!P1 LEA R35, R34, 0x3ff00000, 0x14 ;  /* 0x3ff0000022239811 */ /* 0x000fe200078ea0ff */
[----:B------:R-:W-:-:S06]  /*04e0*/  @!P1 IMAD.MOV.U32 R34, RZ, RZ, RZ ;  /* 0x000000ffff229224 */ /* 0x000fcc00078e00ff */
[----:B------:R-:W-:-:S11]  /*04f0*/  @!P1 DMUL R28, R38, R34 ;  /* 0x00000022261c9228 */ /* 0x000fd60000000000 */
.L_x_1131:
[----:B------:R-:W-:Y:S05]  /*0500*/  BSYNC.RECONVERGENT B1 ;  /* 0x0000000000017941 */ /* 0x000fea0003800200 */
.L_x_1130:
[----:B------:R-:W0:Y:S02]  /*0510*/  LDCU.64 UR4, c[0x0][0x388] ;  /* 0x00007100ff0477ac */ /* 0x000e240008000a00 */
[----:B0-----:R-:W-:-:S04]  /*0520*/  LEA R34, P0, R33, UR4, 0x3 ;  /* 0x0000000421227c11 */ /* 0x001fc8000f8018ff */
[----:B------:R-:W-:-:S06]  /*0530*/  LEA.HI.X R35, R33, UR5, RZ, 0x3, P0 ;  /* 0x0000000521237c11 */ /* 0x000fcc00080f1cff */
[----:B------:R-:W2:Y:S01]  /*0540*/  LDG.E.64 R34, desc[UR6][R34.64] ;  /* 0x0000000622227981 */ /* 0x000ea2000c1e1b00 */
[----:B------:R-:W-:Y:S01]  /*0550*/  BSSY.RECONVERGENT B1, `(.L_x_1132) ;  /* 0x0000020000017945 */ /* 0x000fe20003800200 */
        /* <DEDUP_REMOVED lines=23> */
[----:B------:R-:W-:-:S04]  /*06d0*/  @!P1 LEA.HI R2, R26, R26, RZ, 0x1 ;  /* 0x0000001a1a029211 */ /* 0x000fc800078f08ff */
[----:B------:R-:W-:Y:S02]  /*06e0*/  @!P1 SHF.R.S32.HI R5, RZ, 0x1, R2 ;  /* 0x00000001ff059819 */ /* 0x000fe40000011402 */
[----:B------:R-:W-:-:S03]  /*06f0*/  FSEL R2, R6, RZ, P0 ;  /* 0x000000ff06027208 */ /* 0x000fc60000000000 */
[----:B------:R-:W-:Y:S02]  /*0700*/  @!P1 IMAD.IADD R4, R26, 0x1, -R5 ;  /* 0x000000011a049824 */ /* 0x000fe400078e0a05 */
[----:B------:R-:W-:-:S03]  /*0710*/  @!P1 IMAD R19, R5, 0x100000, R19 ;  /* 0x0010000005139824 */ /* 0x000fc600078e0213 */
[----:B------:R-:W-:Y:S01]  /*0720*/  @!P1 LEA R5, R4, 0x3ff00000, 0x14 ;  /* 0x3ff0000004059811 */ /* 0x000fe200078ea0ff */
[----:B------:R-:W-:-:S06]  /*0730*/  @!P1 IMAD.MOV.U32 R4, RZ, RZ, RZ ;  /* 0x000000ffff049224 */ /* 0x000fcc00078e00ff */
[----:B------:R-:W-:-:S11]  /*0740*/  @!P1 DMUL R2, R18, R4 ;  /* 0x0000000412029228 */ /* 0x000fd60000000000 */
.L_x_1133:
[----:B------:R-:W-:Y:S05]  /*0750*/  BSYNC.RECONVERGENT B1 ;  /* 0x0000000000017941 */ /* 0x000fea0003800200 */
.L_x_1132:
[----:B------:R-:W-:-:S07]  /*0760*/  DADD R2, R2, R28 ;  /* 0x0000000002027229 */ /* 0x000fce000000001c */
[----:B------:R1:W-:Y:S01]  /*0770*/  STS.64 [R30], R2 ;  /* 0x000000021e007388 */ /* 0x0003e20000000a00 */
[----:B------:R-:W-:Y:S05]  /*0780*/  BRA `(.L_x_1134) ;  /* 0x00000004000c7947 */ /* 0x000fea0003800000 */
.L_x_1129:
[----:B------:R-:W-:-:S04]  /*0790*/  ISETP.GE.U32.AND P0, PT, R3, UR10, PT ;  /* 0x0000000a03007c0c */ /* 0x000fc8000bf06070 */
[----:B------:R-:W-:-:S13]  /*07a0*/  ISETP.GE.U32.AND.EX P0, PT, RZ, UR11, PT, P0 ;  /* 0x0000000bff007c0c */ /* 0x000fda000bf06100 */
[----:B------:R-:W-:Y:S05]  /*07b0*/  @P0 BRA `(.L_x_1134) ;  /* 0x0000000400000947 */ /* 0x000fea0003800000 */
[----:B------:R-:W0:Y:S02]  /*07c0*/  LDCU.64 UR4, c[0x0][0x388] ;  /* 0x00007100ff0477ac */ /* 0x000e240008000a00 */
[----:B0-----:R-:W-:-:S04]  /*07d0*/  LEA R2, P0, R3, UR4, 0x3 ;  /* 0x0000000403027c11 */ /* 0x001fc8000f8018ff */
[----:B------:R-:W-:-:S06]  /*07e0*/  LEA.HI.X R3, R3, UR5, RZ, 0x3, P0 ;  /* 0x0000000503037c11 */ /* 0x000fcc00080f1cff */
[----:B------:R-:W2:Y:S01]  /*07f0*/  LDG.E.64 R2, desc[UR6][R2.64] ;  /* 0x0000000602027981 */ /* 0x000ea2000c1e1b00 */
[----:B------:R-:W-:Y:S01]  /*0800*/  MOV R4, 0x652b82fe ;  /* 0x652b82fe00047802 */ /* 0x000fe20000000f00 */
        /* <DEDUP_REMOVED lines=12> */
[----:B------:R-:W-:Y:S01]  /*08d0*/  IMAD.MOV.U32 R6, RZ, RZ, -0x35dec16 ;  /* 0xfca213eaff067424 */ /* 0x000fe200078e00ff */
[----:B------:R-:W-:Y:S01]  /*08e0*/  UMOV UR5, 0x3e5ade15 ;  /* 0x3e5ade1500057882 */ /* 0x000fe20000000000 */
[----:B------:R-:W-:-:S06]  /*08f0*/  IMAD.MOV.U32 R7, RZ, RZ, 0x3e928af3 ;  /* 0x3e928af3ff077424 */ /* 0x000fcc00078e00ff */
        /* <DEDUP_REMOVED lines=27> */
[----:B------:R-:W-:Y:S01]  /*0ab0*/  LEA R9, R4, R7, 0x14 ;  /* 0x0000000704097211 */ /* 0x000fe200078ea0ff */
[----:B------:R-:W-:Y:S01]  /*0ac0*/  IMAD.MOV.U32 R8, RZ, RZ, R6 ;  /* 0x000000ffff087224 */ /* 0x000fe200078e0006 */
        /* <DEDUP_REMOVED lines=10> */
[----:B------:R-:W-:Y:S02]  /*0b70*/  @!P1 LEA R3, R2, 0x3ff00000, 0x14 ;  /* 0x3ff0000002039811 */ /* 0x000fe400078ea0ff */
[----:B------:R-:W-:-:S06]  /*0b80*/  @!P1 MOV R2, RZ ;  /* 0x000000ff00029202 */ /* 0x000fcc0000000f00 */
[----:B------:R-:W-:-:S11]  /*0b90*/  @!P1 DMUL R8, R6, R2 ;  /* 0x0000000206089228 */ /* 0x000fd60000000000 */
.L_x_1136:
[----:B------:R-:W-:Y:S05]  /*0ba0*/  BSYNC.RECONVERGENT B1 ;  /* 0x0000000000017941 */ /* 0x000fea0003800200 */
.L_x_1135:
[----:B------:R0:W-:Y:S02]  /*0bb0*/  STS.64 [R30], R8 ;  /* 0x000000081e007388 */ /* 0x0001e40000000a00 */
.L_x_1134:
[----:B------:R-:W-:Y:S05]  /*0bc0*/  BSYNC.RECONVERGENT B0 ;  /* 0x0000000000007941 */ /* 0x000fea0003800200 */
.L_x_1128:
[----:B------:R-:W-:Y:S01]  /*0bd0*/  BAR.SYNC.DEFER_BLOCKING 0x0 ;  /* 0x0000000000007b1d */ /* 0x000fe20000010000 */
[----:B------:R-:W-:Y:S02]  /*0be0*/  ISETP.GE.U32.AND P1, PT, R0, 0x42, PT ;  /* 0x000000420000780c */ /* 0x000fe40003f26070 */
[----:B------:R-:W-:-:S11]  /*0bf0*/  ISETP.GT.U32.AND P0, PT, R31, 0x1f, PT ;  /* 0x0000001f1f00780c */ /* 0x000fd60003f04070 */
[----:B------:R-:W-:Y:S05]  /*0c00*/  @!P1 BRA `(.L_x_1137) ;  /* 0x00000000002c9947 */ /* 0x000fea0003800000 */
.L_x_1138:
[----:B------:R-:W-:-:S04]  /*0c10*/  SHF.R.U32.HI R6, RZ, 0x1, R0 ;  /* 0x00000001ff067819 */ /* 0x000fc80000011600 */
[----:B------:R-:W-:-:S13]  /*0c20*/  ISETP.GE.U32.AND P1, PT, R31, R6, PT ;  /* 0x000000061f00720c */ /* 0x000fda0003f26070 */
[----:B------:R-:W-:Y:S01]  /*0c30*/  @!P1 IMAD R4, R6, 0x8, R30 ;  /* 0x0000000806049824 */ /* 0x000fe200078e021e */
[----:B-1----:R-:W-:Y:S05]  /*0c40*/  @!P1 LDS.64 R2, [R30] ;  /* 0x000000001e029984 */ /* 0x002fea0000000a00 */
[----:B------:R-:W1:Y:S02]  /*0c50*/  @!P1 LDS.64 R4, [R4] ;  /* 0x0000000004049984 */ /* 0x000e640000000a00 */
[----:B-1----:R-:W-:-:S07]  /*0c60*/  @!P1 DADD R2, R2, R4 ;  /* 0x0000000002029229 */ /* 0x002fce0000000004 */
[----:B------:R2:W-:Y:S01]  /*0c70*/  @!P1 STS.64 [R30], R2 ;  /* 0x000000021e009388 */ /* 0x0005e20000000a00 */
[----:B------:R-:W-:Y:S01]  /*0c80*/  BAR.SYNC.DEFER_BLOCKING 0x0 ;  /* 0x0000000000007b1d */ /* 0x000fe20000010000 */
[----:B------:R-:W-:Y:S01]  /*0c90*/  ISETP.GT.U32.AND P1, PT, R0, 0x83, PT ;  /* 0x000000830000780c */ /* 0x000fe20003f24070 */
[----:B------:R-:W-:-:S12]  /*0ca0*/  IMAD.MOV.U32 R0, RZ, RZ, R6 ;  /* 0x000000ffff007224 */ /* 0x000fd800078e0006 */
[----:B--2---:R-:W-:Y:S05]  /*0cb0*/  @P1 BRA `(.L_x_1138) ;  /* 0xfffffffc00d41947 */ /* 0x004fea000383ffff */
.L_x_1137:
[----:B------:R-:W-:Y:S05]  /*0cc0*/  @P0 EXIT ;  /* 0x000000000000094d */ /* 0x000fea0003800000 */
[----:B-1----:R-:W-:Y:S01]  /*0cd0*/  LDS.64 R2, [R30] ;  /* 0x000000001e027984 */ /* 0x002fe20000000a00 */
[----:B------:R-:W-:-:S03]  /*0ce0*/  ISETP.NE.AND P0, PT, R31, RZ, PT ;  /* 0x000000ff1f00720c */ /* 0x000fc60003f05270 */
        /* <DEDUP_REMOVED lines=26> */
[----:B0-----:R-:W0:Y:S01]  /*0e90*/  LDC.64 R4, c[0x0][0x380] ;  /* 0x0000e000ff047b82 */ /* 0x001e220000000a00 */
[----:B-1----:R-:W-:Y:S01]  /*0ea0*/  ULEA UR4, UR5, UR4, 0x18 ;  /* 0x0000000405047291 */ /* 0x002fe2000f8ec0ff */
[----:B0-----:R-:W-:-:S08]  /*0eb0*/  IMAD.WIDE.U32 R32, R32, 0x8, R4 ;  /* 0x0000000820207825 */ /* 0x001fd000078e0004 */
[----:B------:R-:W0:Y:S04]  /*0ec0*/  LDS.64 R2, [UR4] ;  /* 0x00000004ff027984 */ /* 0x000e280008000a00 */
[----:B0-----:R-:W-:Y:S01]  /*0ed0*/  STG.E.64 desc[UR6][R32.64], R2 ;  /* 0x0000000220007986 */ /* 0x001fe2000c101b06 */
[----:B------:R-:W-:Y:S05]  /*0ee0*/  EXIT ;  /* 0x000000000000794d */ /* 0x000fea0003800000 */
.L_x_1139:
        /* <DEDUP_REMOVED lines=9> */
.L_x_30975:


//--------------------- .text.contiguous_logsumexp33_f32 --------------------------
	.section	.text.contiguous_logsumexp33_f32,"ax",@progbits
	.align	128
        .global         contiguous_logsumexp33_f32
        .type           contiguous_logsumexp33_f32,@function
        .size           contiguous_logsumexp33_f32,(.L_x_30976 - contiguous_logsumexp33_f32)
        .other          contiguous_logsumexp33_f32,@"STO_CUDA_ENTRY STV_DEFAULT"
contiguous_logsumexp33_f32:
.text.contiguous_logsumexp33_f32:
        /* <DEDUP_REMOVED lines=20> */
[----:B------:R0:W-:Y:S01]  /*0140*/  STS [R0], RZ ;  /* 0x000000ff00007388 */ /* 0x0001e20000000800 */
[----:B------:R-:W-:Y:S05]  /*0150*/  @P0 EXIT ;  /* 0x000000000000094d */ /* 0x000fea0003800000 */
[----:B------:R-:W1:Y:S01]  /*0160*/  LDC.64 R6, c[0x0][0x388] ;  /* 0x0000e200ff067b82 */ /* 0x000e620000000a00 */
[----:B------:R-:W2:Y:S01]  /*0170*/  LDCU.64 UR6, c[0x0][0x358] ;  /* 0x00006b00ff0677ac */ /* 0x000ea20008000a00 */
[----:B------:R-:W-:-:S04]  /*0180*/  IMAD R9, R5, R2, R4 ;  /* 0x0000000205097224 */ /* 0x000fc800078e0204 */
[----:B-1----:R-:W-:-:S06]  /*0190*/  IMAD.WIDE.U32 R6, R9, 0x4, R6 ;  /* 0x0000000409067825 */ /* 0x002fcc00078e0006 */
[----:B--2---:R-:W2:Y:S01]  /*01a0*/  LDG.E R7, desc[UR6][R6.64] ;  /* 0x0000000606077981 */ /* 0x004ea2000c1e1900 */
[----:B------:R-:W-:-:S03]  /*01b0*/  ISETP.NE.AND P0, PT, R8, RZ, PT ;  /* 0x000000ff0800720c */ /* 0x000fc60003f05270 */
[----:B--2---:R1:W-:Y:S01]  /*01c0*/  STS [R0], R7 ;  /* 0x0000000700007388 */ /* 0x0043e20000000800 */
[----:B------:R-:W-:Y:S09]  /*01d0*/  BAR.SYNC.DEFER_BLOCKING 0x0 ;  /* 0x0000000000007b1d */ /* 0x000ff20000010000 */
[----:B------:R-:W-:Y:S05]  /*01e0*/  @P0 EXIT ;  /* 0x000000000000094d */ /* 0x000fea0003800000 */
[----:B------:R-:W-:-:S13]  /*01f0*/  ISETP.GT.U32.AND P0, PT, R13, 0x1, PT ;  /* 0x000000010d00780c */ /* 0x000fda0003f04070 */
[----:B-1----:R-:W-:-:S06]  /*0200*/  @!P0 LEA R7, R11, UR4, 0x2 ;  /* 0x000000040b078c11 */ /* 0x002fcc000f8e10ff */
[----:B------:R-:W1:Y:S01]  /*0210*/  @!P0 LDS R7, [R7] ;  /* 0x0000000007078984 */ /* 0x000e620000000800 */
[----:B------:R-:W-:Y:S05]  /*0220*/  @!P0 BRA `(.L_x_1140) ;  /* 0x00000004005c8947 */ /* 0x000fea0003800000 */
[----:B0-----:R-:W-:Y:S01]  /*0230*/  LEA R0, R11, UR4, 0x2 ;  /* 0x000000040b007c11 */ /* 0x001fe2000f8e10ff */
[C---:B------:R-:W-:Y:S01]  /*0240*/  VIADD R8, R13.reuse, 0xffffffff ;  /* 0xffffffff0d087836 */ /* 0x040fe20000000000 */
[----:B------:R-:W-:Y:S01]  /*0250*/  IADD3 R6, PT, PT, R13, -0x2, RZ ;  /* 0xfffffffe0d067810 */ /* 0x000fe20007ffe0ff */
[----:B------:R-:W-:Y:S02]  /*0260*/  HFMA2 R9, -RZ, RZ, 0, 5.9604644775390625e-08 ;  /* 0x00000001ff097431 */ /* 0x000fe400000001ff */
[----:B-1----:R0:W1:Y:S01]  /*0270*/  LDS R7, [R0] ;  /* 0x0000000000077984 */ /* 0x0020620000000800 */
[----:B------:R-:W-:Y:S02]  /*0280*/  ISETP.GE.U32.AND P0, PT, R6, 0x7, PT ;  /* 0x000000070600780c */ /* 0x000fe40003f06070 */
[----:B------:R-:W-:-:S11]  /*0290*/  LOP3.LUT R6, R8, 0x7, RZ, 0xc0, !PT ;  /* 0x0000000708067812 */ /* 0x000fd600078ec0ff */
[----:B0-----:R-:W-:Y:S05]  /*02a0*/  @!P0 BRA `(.L_x_1141) ;  /* 0x00000000009c8947 */ /* 0x001fea0003800000 */
[----:B------:R-:W-:Y:S01]  /*02b0*/  USHF.L.U32 UR5, UR8, 0x2, URZ ;  /* 0x0000000208057899 */ /* 0x000fe200080006ff */
[----:B------:R-:W-:Y:S01]  /*02c0*/  LOP3.LUT R10, R8, 0xfffffff8, RZ, 0xc0, !PT ;  /* 0xfffffff8080a7812 */ /* 0x000fe200078ec0ff */
[----:B------:R-:W-:Y:S01]  /*02d0*/  IMAD.MOV.U32 R20, RZ, RZ, 0x1 ;  /* 0x00000001ff147424 */ /* 0x000fe200078e00ff */
[----:B------:R-:W-:-:S03]  /*02e0*/  MOV R9, RZ ;  /* 0x000000ff00097202 */ /* 0x000fc60000000f00 */
[----:B------:R-:W-:Y:S01]  /*02f0*/  LEA R11, R11, UR5, 0x2 ;  /* 0x000000050b0b7c11 */ /* 0x000fe2000f8e10ff */
[----:B------:R-:W-:-:S03]  /*0300*/  IMAD.MOV R10, RZ, RZ, -R10 ;  /* 0x000000ffff0a7224 */ /* 0x000fc600078e0a0a */
[----:B------:R-:W-:-:S07]  /*0310*/  IADD3 R11, PT, PT, R11, UR4, RZ ;  /* 0x000000040b0b7c10 */ /* 0x000fce000fffe0ff */
.L_x_1142:
[----:B------:R-:W-:Y:S01]  /*0320*/  IMAD R13, R20, UR8, RZ ;  /* 0x00000008140d7c24 */ /* 0x000fe2000f8e02ff */
[----:B------:R-:W1:Y:S01]  /*0330*/  LDS R12, [R11] ;  /* 0x000000000b0c7984 */ /* 0x000e620000000800 */
[----:B------:R-:W-:Y:S01]  /*0340*/  IADD3 R10, PT, PT, R10, 0x8, RZ ;  /* 0x000000080a0a7810 */ /* 0x000fe20007ffe0ff */
[----:B------:R-:W-:Y:S01]  /*0350*/  VIADD R20, R20, 0x8 ;  /* 0x0000000814147836 */ /* 0x000fe20000000000 */
[----:B------:R-:W-:Y:S01]  /*0360*/  IADD3 R9, PT, PT, R9, 0x8, RZ ;  /* 0x0000000809097810 */ /* 0x000fe20007ffe0ff */
[----:B------:R-:W-:Y:S01]  /*0370*/  IMAD R13, R13, 0x4, R0 ;  /* 0x000000040d0d7824 */ /* 0x000fe200078e0200 */
[----:B------:R-:W-:-:S04]  /*0380*/  ISETP.NE.AND P0, PT, R10, RZ, PT ;  /* 0x000000ff0a00720c */ /* 0x000fc80003f05270 */
[----:B------:R-:W-:Y:S02]  /*0390*/  IADD3 R14, PT, PT, R13, UR5, RZ ;  /* 0x000000050d0e7c10 */ /* 0x000fe4000fffe0ff */
[----:B------:R-:W0:Y:S03]  /*03a0*/  LDS R13, [R13+UR5] ;  /* 0x000000050d0d7984 */ /* 0x000e260008000800 */
[----:B------:R-:W-:Y:S01]  /*03b0*/  VIADD R15, R14, UR5 ;  /* 0x000000050e0f7c36 */ /* 0x000fe20008000000 */
[----:B------:R2:W3:Y:S04]  /*03c0*/  LDS R17, [R14+UR5] ;  /* 0x000000050e117984 */ /* 0x0004e80008000800 */
[----:B------:R-:W-:-:S02]  /*03d0*/  IADD3 R16, PT, PT, R15, UR5, RZ ;  /* 0x000000050f107c10 */ /* 0x000fc4000fffe0ff */
[----:B------:R-:W4:Y:S01]  /*03e0*/  LDS R15, [R15+UR5] ;  /* 0x000000050f0f7984 */ /* 0x000f220008000800 */
[----:B--2---:R-:W2:Y:S02]  /*03f0*/  LDC R14, c[0x0][0x360] ;  /* 0x0000d800ff0e7b82 */ /* 0x004ea40000000800 */
[----:B------:R-:W-:Y:S01]  /*0400*/  VIADD R18, R16, UR5 ;  /* 0x0000000510127c36 */ /* 0x000fe20008000000 */
[----:B------:R-:W5:Y:S04]  /*0410*/  LDS R19, [R16+UR5] ;  /* 0x0000000510137984 */ /* 0x000f680008000800 */
[----:B------:R-:W-:Y:S01]  /*0420*/  IADD3 R21, PT, PT, R18, UR5, RZ ;  /* 0x0000000512157c10 */ /* 0x000fe2000fffe0ff */
[----:B------:R-:W5:Y:S04]  /*0430*/  LDS R23, [R18+UR5] ;  /* 0x0000000512177984 */ /* 0x000f680008000800 */
[----:B------:R-:W-:-:S02]  /*0440*/  VIADD R22, R21, UR5 ;  /* 0x0000000515167c36 */ /* 0x000fc40008000000 */
[----:B------:R-:W5:Y:S04]  /*0450*/  LDS R21, [R21+UR5] ;  /* 0x0000000515157984 */ /* 0x000f680008000800 */
[----:B------:R-:W5:Y:S01]  /*0460*/  LDS R25, [R22+UR5] ;  /* 0x0000000516197984 */ /* 0x000f620008000800 */
[----:B-1----:R-:W-:Y:S01]  /*0470*/  FADD R12, R12, R7 ;  /* 0x000000070c0c7221 */ /* 0x002fe20000000000 */
[----:B--2---:R-:W-:-:S03]  /*0480*/  IMAD R11, R14, 0x20, R11 ;  /* 0x000000200e0b7824 */ /* 0x004fc600078e020b */
[----:B0-----:R-:W-:-:S04]  /*0490*/  FADD R12, R12, R13 ;  /* 0x0000000d0c0c7221 */ /* 0x001fc80000000000 */
[----:B---3--:R-:W-:-:S04]  /*04a0*/  FADD R12, R12, R17 ;  /* 0x000000110c0c7221 */ /* 0x008fc80000000000 */
[----:B----4-:R-:W-:-:S04]  /*04b0*/  FADD R12, R12, R15 ;  /* 0x0000000f0c0c7221 */ /* 0x010fc80000000000 */
[----:B-----5:R-:W-:-:S04]  /*04c0*/  FADD R12, R12, R19 ;  /* 0x000000130c0c7221 */ /* 0x020fc80000000000 */
[----:B------:R-:W-:-:S04]  /*04d0*/  FADD R12, R12, R23 ;  /* 0x000000170c0c7221 */ /* 0x000fc80000000000 */
[----:B------:R-:W-:-:S04]  /*04e0*/  FADD R12, R12, R21 ;  /* 0x000000150c0c7221 */ /* 0x000fc80000000000 */
[----:B------:R-:W-:Y:S01]  /*04f0*/  FADD R7, R12, R25 ;  /* 0x000000190c077221 */ /* 0x000fe20000000000 */
[----:B------:R-:W-:Y:S06]  /*0500*/  @P0 BRA `(.L_x_1142) ;  /* 0xfffffffc00840947 */ /* 0x000fec000383ffff */
[----:B------:R-:W-:-:S07]  /*0510*/  IADD3 R9, PT, PT, R9, 0x1, RZ ;  /* 0x0000000109097810 */ /* 0x000fce0007ffe0ff */
.L_x_1141:
[----:B------:R-:W-:-:S13]  /*0520*/  ISETP.NE.AND P0, PT, R6, RZ, PT ;  /* 0x000000ff0600720c */ /* 0x000fda0003f05270 */
[----:B------:R-:W-:Y:S05]  /*0530*/  @!P0 BRA `(.L_x_1143) ;  /* 0x0000000000948947 */ /* 0x000fea0003800000 */
[----:B------:R-:W-:Y:S02]  /*0540*/  ISETP.GE.U32.AND P0, PT, R6, 0x4, PT ;  /* 0x000000040600780c */ /* 0x000fe40003f06070 */
[----:B------:R-:W-:-:S04]  /*0550*/  LOP3.LUT R16, R8, 0x3, RZ, 0xc0, !PT ;  /* 0x0000000308107812 */ /* 0x000fc800078ec0ff */
[----:B------:R-:W-:-:S07]  /*0560*/  ISETP.NE.AND P1, PT, R16, RZ, PT ;  /* 0x000000ff1000720c */ /* 0x000fce0003f25270 */
[----:B------:R-:W-:Y:S06]  /*0570*/  @!P0 BRA `(.L_x_1144) ;  /* 0x00000000003c8947 */ /* 0x000fec0003800000 */
[----:B------:R-:W0:Y:S01]  /*0580*/  LDC R15, c[0x0][0x360] ;  /* 0x0000d800ff0f7b82 */ /* 0x000e220000000800 */
[C---:B------:R-:W-:Y:S02]  /*0590*/  IMAD R11, R9.reuse, UR8, RZ ;  /* 0x00000008090b7c24 */ /* 0x040fe4000f8e02ff */
[----:B------:R-:W-:Y:S02]  /*05a0*/  VIADD R9, R9, 0x4 ;  /* 0x0000000409097836 */ /* 0x000fe40000000000 */
[----:B------:R-:W-:-:S05]  /*05b0*/  IMAD R11, R11, 0x4, R0 ;  /* 0x000000040b0b7824 */ /* 0x000fca00078e0200 */
[----:B------:R-:W1:Y:S01]  /*05c0*/  LDS R6, [R11] ;  /* 0x000000000b067984 */ /* 0x000e620000000800 */
[----:B0-----:R-:W-:-:S05]  /*05d0*/  LEA R10, R15, R11, 0x2 ;  /* 0x0000000b0f0a7211 */ /* 0x001fca00078e10ff */
[C---:B------:R-:W-:Y:S01]  /*05e0*/  IMAD R12, R15.reuse, 0x4, R10 ;  /* 0x000000040f0c7824 */ /* 0x040fe200078e020a */
[----:B------:R-:W0:Y:S04]  /*05f0*/  LDS R13, [R10] ;  /* 0x000000000a0d7984 */ /* 0x000e280000000800 */
[----:B------:R-:W-:Y:S02]  /*0600*/  LEA R14, R15, R12, 0x2 ;  /* 0x0000000c0f0e7211 */ /* 0x000fe400078e10ff */
[----:B------:R-:W2:Y:S04]  /*0610*/  LDS R15, [R12] ;  /* 0x000000000c0f7984 */ /* 0x000ea80000000800 */
[----:B------:R-:W3:Y:S01]  /*0620*/  LDS R17, [R14] ;  /* 0x000000000e117984 */ /* 0x000ee20000000800 */
[----:B-1----:R-:W-:-:S04]  /*0630*/  FADD R6, R7, R6 ;  /* 0x0000000607067221 */ /* 0x002fc80000000000 */
[----:B0-----:R-:W-:-:S04]  /*0640*/  FADD R6, R6, R13 ;  /* 0x0000000d06067221 */ /* 0x001fc80000000000 */
[----:B--2---:R-:W-:-:S04]  /*0650*/  FADD R6, R6, R15 ;  /* 0x0000000f06067221 */ /* 0x004fc80000000000 */
[----:B---3--:R-:W-:-:S07]  /*0660*/  FADD R7, R6, R17 ;  /* 0x0000001106077221 */ /* 0x008fce0000000000 */
.L_x_1144:
[----:B------:R-:W-:Y:S05]  /*0670*/  @!P1 BRA `(.L_x_1143) ;  /* 0x0000000000449947 */ /* 0x000fea0003800000 */
[----:B------:R-:W-:Y:S02]  /*0680*/  ISETP.NE.AND P0, PT, R16, 0x1, PT ;  /* 0x000000011000780c */ /* 0x000fe40003f05270 */
[----:B------:R-:W-:-:S04]  /*0690*/  LOP3.LUT R8, R8, 0x1, RZ, 0xc0, !PT ;  /* 0x0000000108087812 */ /* 0x000fc800078ec0ff */
[----:B------:R-:W-:-:S07]  /*06a0*/  ISETP.NE.U32.AND P1, PT, R8, 0x1, PT ;  /* 0x000000010800780c */ /* 0x000fce0003f25070 */
[----:B------:R-:W-:Y:S06]  /*06b0*/  @!P0 BRA `(.L_x_1145) ;  /* 0x0000000000248947 */ /* 0x000fec0003800000 */
[----:B------:R-:W0:Y:S01]  /*06c0*/  LDC R8, c[0x0][0x360] ;  /* 0x0000d800ff087b82 */ /* 0x000e220000000800 */
[C---:B------:R-:W-:Y:S02]  /*06d0*/  IMAD R11, R9.reuse, UR8, RZ ;  /* 0x00000008090b7c24 */ /* 0x040fe4000f8e02ff */
[----:B------:R-:W-:-:S03]  /*06e0*/  VIADD R9, R9, 0x2 ;  /* 0x0000000209097836 */ /* 0x000fc60000000000 */
[----:B------:R-:W-:-:S05]  /*06f0*/  LEA R11, R11, R0, 0x2 ;  /* 0x000000000b0b7211 */ /* 0x000fca00078e10ff */
[----:B------:R-:W1:Y:S01]  /*0700*/  LDS R6, [R11] ;  /* 0x000000000b067984 */ /* 0x000e620000000800 */
[----:B0-----:R-:W-:-:S05]  /*0710*/  LEA R8, R8, R11, 0x2 ;  /* 0x0000000b08087211 */ /* 0x001fca00078e10ff */
[----:B------:R-:W0:Y:S01]  /*0720*/  LDS R13, [R8] ;  /* 0x00000000080d7984 */ /* 0x000e220000000800 */
[----:B-1----:R-:W-:-:S04]  /*0730*/  FADD R6, R7, R6 ;  /* 0x0000000607067221 */ /* 0x002fc80000000000 */
[----:B0-----:R-:W-:-:S07]  /*0740*/  FADD R7, R6, R13 ;  /* 0x0000000d06077221 */ /* 0x001fce0000000000 */
.L_x_1145:
[----:B------:R-:W-:-:S05]  /*0750*/  @!P1 IMAD R9, R9, UR8, RZ ;  /* 0x0000000809099c24 */ /* 0x000fca000f8e02ff */
[----:B------:R-:W-:-:S05]  /*0760*/  @!P1 LEA R9, R9, R0, 0x2 ;  /* 0x0000000009099211 */ /* 0x000fca00078e10ff */
[----:B------:R-:W1:Y:S02]  /*0770*/  @!P1 LDS R6, [R9] ;  /* 0x0000000009069984 */ /* 0x000e640000000800 */
[----:B-1----:R-:W-:-:S07]  /*0780*/  @!P1 FADD R7, R7, R6 ;  /* 0x0000000607079221 */ /* 0x002fce0000000000 */
.L_x_1143:
[----:B-1----:R2:W-:Y:S02]  /*0790*/  STS [R0], R7 ;  /* 0x0000000700007388 */ /* 0x0025e40000000800 */
.L_x_1140:
[----:B------:R-:W3:Y:S01]  /*07a0*/  LDCU.64 UR10, c[0x0][0x380] ;  /* 0x00007000ff0a77ac */ /* 0x000ee20008000a00 */
[----:B------:R-:W-:-:S03]  /*07b0*/  MOV R5, RZ ;  /* 0x000000ff00057202 */ /* 0x000fc60000000f00 */
[----:B------:R-:W-:-:S04]  /*07c0*/  IMAD.WIDE.U32 R4, R2, UR9, R4 ;  /* 0x0000000902047c25 */ /* 0x000fc8000f8e0004 */
[----:B------:R-:W-:Y:S01]  /*07d0*/  IMAD R3, R3, UR9, R5 ;  /* 0x0000000903037c24 */ /* 0x000fe2000f8e0205 */
[----:B---3--:R-:W-:-:S04]  /*07e0*/  LEA R2, P0, R4, UR10, 0x2 ;  /* 0x0000000a04027c11 */ /* 0x008fc8000f8010ff */
[----:B------:R-:W-:-:S05]  /*07f0*/  LEA.HI.X R3, R4, UR11, R3, 0x2, P0 ;  /* 0x0000000b04037c11 */ /* 0x000fca00080f1403 */
[----:B-1----:R-:W-:Y:S01]  /*0800*/  STG.E desc[UR6][R2.64], R7 ;  /* 0x0000000702007986 */ /* 0x002fe2000c101906 */
[----:B------:R-:W-:Y:S05]  /*0810*/  EXIT ;  /* 0x000000000000794d */ /* 0x000fea0003800000 */
.L_x_1146:
        /* <DEDUP_REMOVED lines=14> */
.L_x_30976:


//--------------------- .text.contiguous_logsumexp3_f32 --------------------------
	.section	.text.contiguous_logsumexp3_f32,"ax",@progbits
	.align	128
        .global         contiguous_logsumexp3_f32
        .type           contiguous_logsumexp3_f32,@function
        .size           contiguous_logsumexp3_f32,(.L_x_30341 - contiguous_logsumexp3_f32)
        .other          contiguous_logsumexp3_f32,@"STO_CUDA_ENTRY STV_DEFAULT"
contiguous_logsumexp3_f32:
.text.contiguous_logsumexp3_f32:
        /* <DEDUP_REMOVED lines=20> */
[----:B------:R0:W-:Y:S10]  /*0140*/  STS [R4], RZ ;  /* 0x000000ff04007388 */ /* 0x0001f40000000800 */
        /* <DEDUP_REMOVED lines=22> */
.L_x_1165:
        /* <DEDUP_REMOVED lines=27> */
.L_x_1149:
[----:B------:R-:W-:Y:S01]  /*0460*/  MOV R30, R32 ;  /* 0x00000020001e7202 */ /* 0x000fe20000000f00 */
[----:B------:R-:W-:Y:S01]  /*0470*/  IMAD.MOV.U32 R0, RZ, RZ, R36 ;  /* 0x000000ffff007224 */ /* 0x000fe200078e0024 */
[----:B------:R-:W-:Y:S02]  /*0480*/  MOV R3, R37 ;  /* 0x0000002500037202 */ /* 0x000fe40000000f00 */
[----:B------:R-:W-:-:S07]  /*0490*/  MOV R8, 0x4b0 ;  /* 0x000004b000087802 */ /* 0x000fce0000000f00 */
[----:B01-3--:R-:W-:Y:S05]  /*04a0*/  CALL.REL.NOINC `($__internal_24_$__cuda_sm20_div_s64) ;  /* 0x0000003000f07944 */ /* 0x00bfea0003c00000 */
        /* <DEDUP_REMOVED lines=9> */
.L_x_1150:
        /* <DEDUP_REMOVED lines=33> */
.L_x_1151:
[----:B------:R-:W-:Y:S01]  /*0750*/  IMAD.MOV.U32 R0, RZ, RZ, R36 ;  /* 0x000000ffff007224 */ /* 0x000fe200078e0024 */
[----:B------:R-:W-:Y:S02]  /*0760*/  MOV R3, R37 ;  /* 0x0000002500037202 */ /* 0x000fe40000000f00 */
[----:B------:R-:W-:-:S07]  /*0770*/  MOV R8, 0x790 ;  /* 0x0000079000087802 */ /* 0x000fce0000000f00 */
[----:B---3--:R-:W-:Y:S05]  /*0780*/  CALL.REL.NOINC `($__internal_24_$__cuda_sm20_div_s64) ;  /* 0x0000003000387944 */ /* 0x008fea0003c00000 */
        /* <DEDUP_REMOVED lines=10> */
.L_x_1152:
        /* <DEDUP_REMOVED lines=34> */
.L_x_1153:
[----:B------:R-:W-:Y:S01]  /*0a50*/  IMAD.MOV.U32 R30, RZ, RZ, R28 ;  /* 0x000000ffff1e7224 */ /* 0x000fe200078e001c */
[----:B------:R-:W-:Y:S01]  /*0a60*/  MOV R0, R36 ;  /* 0x0000002400007202 */ /* 0x000fe20000000f00 */
[----:B------:R-:W-:Y:S01]  /*0a70*/  IMAD.MOV.U32 R3, RZ, RZ, R37 ;  /* 0x000000ffff037224 */ /* 0x000fe200078e0025 */
[----:B------:R-:W-:-:S07]  /*0a80*/  MOV R8, 0xaa0 ;  /* 0x00000aa000087802 */ /* 0x000fce0000000f00 */
[----:B---3--:R-:W-:Y:S05]  /*0a90*/  CALL.REL.NOINC `($__internal_24_$__cuda_sm20_div_s64) ;  /* 0x0000002c00747944 */ /* 0x008fea0003c00000 */
        /* <DEDUP_REMOVED lines=10> */
.L_x_1154:
        /* <DEDUP_REMOVED lines=33> */
.L_x_1155:
[----:B------:R-:W-:Y:S01]  /*0d50*/  IMAD.MOV.U32 R0, RZ, RZ, R36 ;  /* 0x000000ffff007224 */ /* 0x000fe200078e0024 */
[----:B------:R-:W-:Y:S02]  /*0d60*/  MOV R3, R37 ;  /* 0x0000002500037202 */ /* 0x000fe40000000f00 */
[----:B------:R-:W-:-:S07]  /*0d70*/  MOV R8, 0xd90 ;  /* 0x00000d9000087802 */ /* 0x000fce0000000f00 */
[----:B---3--:R-:W-:Y:S05]  /*0d80*/  CALL.REL.NOINC `($__internal_24_$__cuda_sm20_div_s64) ;  /* 0x0000002800b87944 */ /* 0x008fea0003c00000 */
        /* <DEDUP_REMOVED lines=9> */
.L_x_1156:
        /* <DEDUP_REMOVED lines=34> */
.L_x_1157:
[----:B------:R-:W-:Y:S01]  /*1040*/  MOV R30, R28 ;  /* 0x0000001c001e7202 */ /* 0x000fe20000000f00 */
        /* <DEDUP_REMOVED lines=13> */
.L_x_1158:
        /* <DEDUP_REMOVED lines=34> */
.L_x_1159:
        /* <DEDUP_REMOVED lines=14> */
.L_x_1160:
        /* <DEDUP_REMOVED lines=34> */
.L_x_1161:
[----:B------:R-:W-:Y:S01]  /*1640*/  MOV R30, R28 ;  /* 0x0000001c001e7202 */ /* 0x000fe20000000f00 */
        /* <DEDUP_REMOVED lines=14> */
.L_x_1162:
        /* <DEDUP_REMOVED lines=34> */
.L_x_1163:
[----:B------:R-:W-:Y:S02]  /*1950*/  MOV R0, R36 ;  /* 0x0000002400007202 */ /* 0x000fe40000000f00 */
[----:B------:R-:W-:Y:S02]  /*1960*/  MOV R3, R37 ;  /* 0x0000002500037202 */ /* 0x000fe40000000f00 */
[----:B------:R-:W-:-:S07]  /*1970*/  MOV R8, 0x1990 ;  /* 0x0000199000087802 */ /* 0x000fce0000000f00 */
[----:B---3--:R-:W-:Y:S05]  /*1980*/  CALL.REL.NOINC `($__internal_24_$__cuda_sm20_div_s64) ;  /* 0x0000001c00b87944 */ /* 0x008fea0003c00000 */
        /* <DEDUP_REMOVED lines=9> */
.L_x_1164:
[----:B---3--:R-:W-:-:S06]  /*1a20*/  IMAD.WIDE.U32 R8, R31, 0x8, R22 ;  /* 0x000000081f087825 */ /* 0x008fcc00078e0016 */
[----:B------:R-:W2:Y:S01]  /*1a30*/  LDG.E.64 R8, desc[UR10][R8.64] ;  /* 0x0000000a08087981 */ /* 0x000ea2000c1e1b00 */
[----:B------:R-:W-:Y:S01]  /*1a40*/  UIADD3 UR6, UPT, UPT, UR6, 0x8, URZ ;  /* 0x0000000806067890 */ /* 0x000fe2000fffe0ff */
[----:B------:R-:W-:Y:S02]  /*1a50*/  MOV R26, R28 ;  /* 0x0000001c001a7202 */ /* 0x000fe40000000f00 */
[----:B------:R-:W-:Y:S01]  /*1a60*/  IADD3 R2, PT, PT, R2, -0x8, RZ ;  /* 0xfffffff802027810 */ /* 0x000fe20007ffe0ff */
[----:B------:R-:W-:Y:S01]  /*1a70*/  UISETP.NE.AND UP0, UPT, UR6, URZ, UPT ;  /* 0x000000ff0600728c */ /* 0x000fe2000bf05270 */
[----:B------:R-:W-:Y:S01]  /*1a80*/  MOV R32, R10 ;  /* 0x0000000a00207202 */ /* 0x000fe20000000f00 */
[-C--:B--2---:R-:W-:Y:S02]  /*1a90*/  IMAD R0, R9, R37.reuse, RZ ;  /* 0x0000002509007224 */ /* 0x084fe400078e02ff */
[----:B------:R-:W-:-:S04]  /*1aa0*/  IMAD.WIDE.U32 R28, R8, R37, R26 ;  /* 0x00000025081c7225 */ /* 0x000fc800078e001a */
[----:B------:R-:W-:-:S04]  /*1ab0*/  IMAD R3, R8, R3, R0 ;  /* 0x0000000308037224 */ /* 0x000fc800078e0200 */
[----:B------:R-:W-:Y:S01]  /*1ac0*/  IMAD.IADD R29, R29, 0x1, R3 ;  /* 0x000000011d1d7824 */ /* 0x000fe200078e0203 */
[----:B------:R-:W-:Y:S06]  /*1ad0*/  BRA.U UP0, `(.L_x_1165) ;  /* 0xffffffe500f47547 */ /* 0x000fec000b83ffff */
[----:B------:R-:W-:-:S07]  /*1ae0*/  VIADD R2, R2, 0x3 ;  /* 0x0000000302027836 */ /* 0x000fce0000000000 */
.L_x_1148:
        /* <DEDUP_REMOVED lines=33> */
.L_x_1167:
[----:B------:R-:W-:Y:S01]  /*1d00*/  MOV R30, R32 ;  /* 0x00000020001e7202 */ /* 0x000fe20000000f00 */
[----:B------:R-:W-:Y:S01]  /*1d10*/  IMAD.MOV.U32 R3, RZ, RZ, R17 ;  /* 0x000000ffff037224 */ /* 0x000fe200078e0011 */
[----:B------:R-:W-:Y:S02]  /*1d20*/  MOV R0, R16 ;  /* 0x0000001000007202 */ /* 0x000fe40000000f00 */
[----:B------:R-:W-:-:S07]  /*1d30*/  MOV R8, 0x1d50 ;  /* 0x00001d5000087802 */ /* 0x000fce0000000f00 */
[----:B------:R-:W-:Y:S05]  /*1d40*/  CALL.REL.NOINC `($__internal_24_$__cuda_sm20_div_s64) ;  /* 0x0000001800c87944 */ /* 0x000fea0003c00000 */
        /* <DEDUP_REMOVED lines=9> */
.L_x_1168:
        /* <DEDUP_REMOVED lines=35> */
.L_x_1169:
[----:B------:R-:W-:Y:S01]  /*2010*/  MOV R0, R18 ;  /* 0x0000001200007202 */ /* 0x000fe20000000f00 */
[----:B------:R-:W-:Y:S01]  /*2020*/  IMAD.MOV.U32 R3, RZ, RZ, R19 ;  /* 0x000000ffff037224 */ /* 0x000fe200078e0013 */
        /* <DEDUP_REMOVED lines=11> */
.L_x_1170:
        /* <DEDUP_REMOVED lines=36> */
.L_x_1171:
[----:B------:R-:W-:Y:S01]  /*2320*/  IMAD.MOV.U32 R30, RZ, RZ, R20 ;  /* 0x000000ffff1e7224 */ /* 0x000fe200078e0014 */
[----:B------:R-:W-:Y:S02]  /*2330*/  MOV R0, R18 ;  /* 0x0000001200007202 */ /* 0x000fe40000000f00 */
[----:B------:R-:W-:Y:S02]  /*2340*/  MOV R3, R19 ;  /* 0x0000001300037202 */ /* 0x000fe40000000f00 */
[----:B------:R-:W-:-:S07]  /*2350*/  MOV R8, 0x2370 ;  /* 0x0000237000087802 */ /* 0x000fce0000000f00 */
[----:B------:R-:W-:Y:S05]  /*2360*/  CALL.REL.NOINC `($__internal_24_$__cuda_sm20_div_s64) ;  /* 0x0000001400407944 */ /* 0x000fea0003c00000 */
[----:B------:R-:W-:Y:S01]  /*2370*/  IADD3 R11, P0, PT, RZ, -R10, RZ ;  /* 0x8000000aff0b7210 */ /* 0x000fe20007f1e0ff */
[----:B------:R-:W-:Y:S01]  /*2380*/  HFMA2 R9, -RZ, RZ, 0, 0 ;  /* 0x00000000ff097431 */ /* 0x000fe200000001ff */
[----:B------:R-:W-:Y:S01]  /*2390*/  MOV R8, R20 ;  /* 0x0000001400087202 */ /* 0x000fe20000000f00 */
[----:B------:R-:W-:Y:S02]  /*23a0*/  IMAD.MOV.U32 R30, RZ, RZ, R10 ;  /* 0x000000ffff1e7224 */ /* 0x000fe400078e000a */
[----:B------:R-:W-:-:S04]  /*23b0*/  IMAD.X R3, RZ, RZ, ~R0, P0 ;  /* 0x000000ffff037224 */ /* 0x000fc800000e0e00 */
[----:B------:R-:W-:Y:S02]  /*23c0*/  IMAD R3, R3, R18, RZ ;  /* 0x0000001203037224 */ /* 0x000fe400078e02ff */
[----:B------:R-:W-:-:S04]  /*23d0*/  IMAD.WIDE.U32 R8, R18, R11, R8 ;  /* 0x0000000b12087225 */ /* 0x000fc800078e0008 */
[----:B------:R-:W-:Y:S01]  /*23e0*/  IMAD R11, R19, R11, R3 ;  /* 0x0000000b130b7224 */ /* 0x000fe200078e0203 */
[----:B------:R-:W-:-:S04]  /*23f0*/  MOV R3, R8 ;  /* 0x0000000800037202 */ /* 0x000fc80000000f00 */
[----:B------:R-:W-:-:S07]  /*2400*/  IADD3 R11, PT, PT, R9, R11, RZ ;  /* 0x0000000b090b7210 */ /* 0x000fce0007ffe0ff */
.L_x_1172:
        /* <DEDUP_REMOVED lines=37> */
.L_x_1173:
[----:B------:R-:W-:Y:S02]  /*2660*/  MOV R0, R18 ;  /* 0x0000001200007202 */ /* 0x000fe40000000f00 */
[----:B------:R-:W-:Y:S02]  /*2670*/  MOV R3, R19 ;  /* 0x0000001300037202 */ /* 0x000fe40000000f00 */
[----:B------:R-:W-:-:S07]  /*2680*/  MOV R8, 0x26a0 ;  /* 0x000026a000087802 */ /* 0x000fce0000000f00 */
[----:B------:R-:W-:Y:S05]  /*2690*/  CALL.REL.NOINC `($__internal_24_$__cuda_sm20_div_s64) ;  /* 0x0000001000747944 */ /* 0x000fea0003c00000 */
[----:B------:R-:W-:Y:S01]  /*26a0*/  IADD3 R11, P0, PT, RZ, -R10, RZ ;  /* 0x8000000aff0b7210 */ /* 0x000fe20007f1e0ff */
[----:B------:R-:W-:-:S04]  /*26b0*/  HFMA2 R31, -RZ, RZ, 0, 0 ;  /* 0x00000000ff1f7431 */ /* 0x000fc800000001ff */
[----:B------:R-:W-:-:S04]  /*26c0*/  IMAD.X R3, RZ, RZ, ~R0, P0 ;  /* 0x000000ffff037224 */ /* 0x000fc800000e0e00 */
[----:B------:R-:W-:Y:S02]  /*26d0*/  IMAD R3, R3, R18, RZ ;  /* 0x0000001203037224 */ /* 0x000fe400078e02ff */
[----:B------:R-:W-:-:S04]  /*26e0*/  IMAD.WIDE.U32 R8, R18, R11, R30 ;  /* 0x0000000b12087225 */ /* 0x000fc800078e001e */
[----:B------:R-:W-:Y:S01]  /*26f0*/  IMAD R3, R19, R11, R3 ;  /* 0x0000000b13037224 */ /* 0x000fe200078e0203 */
[----:B------:R-:W-:-:S03]  /*2700*/  MOV R19, R8 ;  /* 0x0000000800137202 */ /* 0x000fc60000000f00 */
[----:B------:R-:W-:-:S07]  /*2710*/  IMAD.IADD R3, R9, 0x1, R3 ;  /* 0x0000000109037824 */ /* 0x000fce00078e0203 */
.L_x_1174:
[----:B------:R-:W0:Y:S02]  /*2720*/  LDC.64 R8, c[0x0][0x398] ;  /* 0x0000e600ff087b82 */ /* 0x000e240000000a00 */
[----:B0-----:R-:W-:-:S06]  /*2730*/  IMAD.WIDE.U32 R8, R16, 0x8, R8 ;  /* 0x0000000810087825 */ /* 0x001fcc00078e0008 */
        /* <DEDUP_REMOVED lines=8> */
.L_x_1166:
        /* <DEDUP_REMOVED lines=31> */
.L_x_1176:
[----:B------:R-:W-:Y:S01]  /*29b0*/  MOV R30, R32 ;  /* 0x00000020001e7202 */ /* 0x000fe20000000f00 */
[----:B------:R-:W-:Y:S01]  /*29c0*/  IMAD.MOV.U32 R0, RZ, RZ, R16 ;  /* 0x000000ffff007224 */ /* 0x000fe200078e0010 */
[----:B------:R-:W-:Y:S02]  /*29d0*/  MOV R3, R17 ;  /* 0x0000001100037202 */ /* 0x000fe40000000f00 */
[----:B------:R-:W-:-:S07]  /*29e0*/  MOV R8, 0x2a00 ;  /* 0x00002a0000087802 */ /* 0x000fce0000000f00 */
[----:B------:R-:W-:Y:S05]  /*29f0*/  CALL.REL.NOINC `($__internal_24_$__cuda_sm20_div_s64) ;  /* 0x0000000c009c7944 */ /* 0x000fea0003c00000 */
[-C--:B------:R-:W-:Y:S01]  /*2a00*/  IADD3 R11, P0, PT, RZ, -R10.reuse, RZ ;  /* 0x8000000aff0b7210 */ /* 0x080fe20007f1e0ff */
[----:B------:R-:W-:Y:S01]  /*2a10*/  IMAD.MOV.U32 R33, RZ, RZ, RZ ;  /* 0x000000ffff217224 */ /* 0x000fe200078e00ff */
[----:B------:R-:W-:Y:S02]  /*2a20*/  MOV R30, R10 ;  /* 0x0000000a001e7202 */ /* 0x000fe40000000f00 */
[----:B------:R-:W-:Y:S01]  /*2a30*/  IADD3.X R3, PT, PT, RZ, ~R0, RZ, P0, !PT ;  /* 0x80000000ff037210 */ /* 0x000fe200007fe4ff */
[----:B------:R-:W-:-:S04]  /*2a40*/  IMAD.WIDE.U32 R8, R16, R11, R32 ;  /* 0x0000000b10087225 */ /* 0x000fc800078e0020 */
[----:B------:R-:W-:-:S04]  /*2a50*/  IMAD R3, R3, R16, RZ ;  /* 0x0000001003037224 */ /* 0x000fc800078e02ff */
[----:B------:R-:W-:Y:S01]  /*2a60*/  IMAD R3, R17, R11, R3 ;  /* 0x0000000b11037224 */ /* 0x000fe200078e0203 */
[----:B------:R-:W-:-:S03]  /*2a70*/  MOV R17, R8 ;  /* 0x0000000800117202 */ /* 0x000fc60000000f00 */
[----:B------:R-:W-:-:S07]  /*2a80*/  IMAD.IADD R3, R9, 0x1, R3 ;  /* 0x0000000109037824 */ /* 0x000fce00078e0203 */
.L_x_1177:
        /* <DEDUP_REMOVED lines=36> */
.L_x_1178:
        /* <DEDUP_REMOVED lines=12> */
.L_x_1179:
        /* <DEDUP_REMOVED lines=10> */
.L_x_1175:
        /* <DEDUP_REMOVED lines=29> */
.L_x_1180:
[----:B------:R-:W-:-:S07]  /*3000*/  MOV R0, 0x3020 ;  /* 0x0000302000007802 */ /* 0x000fce0000000f00 */
[----:B------:R-:W-:Y:S05]  /*3010*/  CALL.REL.NOINC `($__internal_25_$__cuda_sm20_rem_s64) ;  /* 0x0000000c00607944 */ /* 0x000fea0003c00000 */
[----:B------:R-:W-:Y:S02]  /*3020*/  MOV R8, R3 ;  /* 0x0000000300087202 */ /* 0x000fe40000000f00 */
[----:B------:R-:W-:-:S07]  /*3030*/  MOV R9, R10 ;  /* 0x0000000a00097202 */ /* 0x000fce0000000f00 */
.L_x_1181:
[----:B------:R-:W0:Y:S02]  /*3040*/  LDC.64 R10, c[0x0][0x398] ;  /* 0x0000e600ff0a7b82 */ /* 0x000e240000000a00 */
[----:B0-----:R-:W-:-:S06]  /*3050*/  IMAD.WIDE.U32 R2, R2, 0x8, R10 ;  /* 0x0000000802027825 */ /* 0x001fcc00078e000a */
[----:B------:R-:W2:Y:S02]  /*3060*/  LDG.E.64 R2, desc[UR10][R2.64] ;  /* 0x0000000a02027981 */ /* 0x000ea4000c1e1b00 */
[-C--:B--2---:R-:W-:Y:S02]  /*3070*/  IMAD R11, R3, R8.reuse, RZ ;  /* 0x00000008030b7224 */ /* 0x084fe400078e02ff */
[----:B------:R-:W-:-:S04]  /*3080*/  IMAD.WIDE.U32 R28, R2, R8, R28 ;  /* 0x00000008021c7225 */ /* 0x000fc800078e001c */
[----:B------:R-:W-:-:S04]  /*3090*/  IMAD R11, R2, R9, R11 ;  /* 0x00000009020b7224 */ /* 0x000fc800078e020b */
[----:B------:R-:W-:-:S07]  /*30a0*/  IMAD.IADD R29, R29, 0x1, R11 ;  /* 0x000000011d1d7824 */ /* 0x000fce00078e020b */
.L_x_1147:
[----:B------:R-:W0:Y:S02]  /*30b0*/  LDCU.64 UR12, c[0x0][0x388] ;  /* 0x00007100ff0c77ac */ /* 0x000e240008000a00 */
[----:B0-----:R-:W-:-:S04]  /*30c0*/  LEA R2, P0, R28, UR12, 0x2 ;  /* 0x0000000c1c027c11 */ /* 0x001fc8000f8010ff */
[----:B------:R-:W-:-:S05]  /*30d0*/  LEA.HI.X R3, R28, UR13, R29, 0x2, P0 ;  /* 0x0000000d1c037c11 */ /* 0x000fca00080f141d */
[----:B------:R-:W2:Y:S01]  /*30e0*/  LDG.E R2, desc[UR10][R2.64] ;  /* 0x0000000a02027981 */ /* 0x000ea2000c1e1900 */
[----:B------:R-:W-:Y:S01]  /*30f0*/  HFMA2 R9, -RZ, RZ, 0.96630859375, -0.0022525787353515625 ;  /* 0x3bbb989dff097431 */ /* 0x000fe200000001ff */
[----:B------:R-:W-:Y:S02]  /*3100*/  MOV R11, 0x437c0000 ;  /* 0x437c0000000b7802 */ /* 0x000fe40000000f00 */
[----:B------:R-:W-:Y:S02]  /*3110*/  ISETP.NE.AND P0, PT, R7, RZ, PT ;  /* 0x000000ff0700720c */ /* 0x000fe40003f05270 */
[----:B--2---:R-:W-:-:S04]  /*3120*/  FFMA.SAT R0, R2, R9, 0.5 ;  /* 0x3f00000002007423 */ /* 0x004fc80000002009 */
[----:B------:R-:W-:-:S04]  /*3130*/  FFMA.RM R0, R0, R11, 12582913 ;  /* 0x4b40000100007423 */ /* 0x000fc8000000400b */
[C---:B------:R-:W-:Y:S01]  /*3140*/  FADD R9, R0.reuse, -12583039 ;  /* 0xcb40007f00097421 */ /* 0x040fe20000000000 */
[----:B------:R-:W-:-:S03]  /*3150*/  IMAD.SHL.U32 R0, R0, 0x800000, RZ ;  /* 0x0080000000007824 */ /* 0x000fc600078e00ff */
[----:B------:R-:W-:-:S04]  /*3160*/  FFMA R9, R2, 1.4426950216293334961, -R9 ;  /* 0x3fb8aa3b02097823 */ /* 0x000fc80000000809 */
[----:B------:R-:W-:-:S06]  /*3170*/  FFMA R9, R2, 1.925963033500011079e-08, R9 ;  /* 0x32a5706002097823 */ /* 0x000fcc0000000009 */
[----:B------:R-:W0:Y:S02]  /*3180*/  MUFU.EX2 R9, R9 ;  /* 0x0000000900097308 */ /* 0x000e240000000800 */
[----:B0-----:R-:W-:-:S05]  /*3190*/  FMUL R11, R0, R9 ;  /* 0x00000009000b7220 */ /* 0x001fca0000400000 */
[----:B------:R0:W-:Y:S01]  /*31a0*/  STS [R4], R11 ;  /* 0x0000000b04007388 */ /* 0x0001e20000000800 */
[----:B------:R-:W-:Y:S06]  /*31b0*/  BAR.SYNC.DEFER_BLOCKING 0x0 ;  /* 0x0000000000007b1d */ /* 0x000fec0000010000 */
[----:B------:R-:W-:Y:S05]  /*31c0*/  @P0 EXIT ;  /* 0x000000000000094d */ /* 0x000fea0003800000 */
[----:B------:R-:W-:-:S13]  /*31d0*/  ISETP.GT.U32.AND P0, PT, R5, 0x1, PT ;  /* 0x000000010500780c */ /* 0x000fda0003f04070 */
[----:B------:R-:W1:Y:S01]  /*31e0*/  @!P0 S2R R3, SR_CgaCtaId ;  /* 0x0000000000038919 */ /* 0x000e620000008800 */
[----:B------:R-:W-:-:S04]  /*31f0*/  @!P0 MOV R0, 0x400 ;  /* 0x0000040000008802 */ /* 0x000fc80000000f00 */
[----:B-1----:R-:W-:-:S04]  /*3200*/  @!P0 LEA R3, R3, R0, 0x18 ;  /* 0x0000000003038211 */ /* 0x002fc800078ec0ff */
[----:B------:R-:W-:-:S06]  /*3210*/  @!P0 LEA R3, R6, R3, 0x2 ;  /* 0x0000000306038211 */ /* 0x000fcc00078e10ff */
[----:B------:R-:W1:Y:S01]  /*3220*/  @!P0 LDS R3, [R3] ;  /* 0x0000000003038984 */ /* 0x000e620000000800 */
[----:B------:R-:W-:Y:S05]  /*3230*/  @!P0 BRA `(.L_x_1182) ;  /* 0x0000000400688947 */ /* 0x000fea0003800000 */
[----:B------:R-:W2:Y:S01]  /*3240*/  S2UR UR5, SR_CgaCtaId ;  /* 0x00000000000579c3 */ /* 0x000ea20000008800 */
[----:B------:R-:W-:Y:S01]  /*3250*/  UMOV UR4, 0x400 ;  /* 0x0000040000047882 */ /* 0x000fe20000000000 */
[C---:B------:R-:W-:Y:S01]  /*3260*/  IADD3 R2, PT, PT, R5.reuse, -0x2, RZ ;  /* 0xfffffffe05027810 */ /* 0x040fe20007ffe0ff */
[----:B------:R-:W-:Y:S02]  /*3270*/  VIADD R5, R5, 0xffffffff ;  /* 0xffffffff05057836 */ /* 0x000fe40000000000 */
[----:B0-----:R-:W-:Y:S01]  /*3280*/  HFMA2 R4, -RZ, RZ, 0, 5.9604644775390625e-08 ;  /* 0x00000001ff047431 */ /* 0x001fe200000001ff */
[----:B------:R-:W-:Y:S02]  /*3290*/  ISETP.GE.U32.AND P0, PT, R2, 0x7, PT ;  /* 0x000000070200780c */ /* 0x000fe40003f06070 */
[----:B------:R-:W-:Y:S01]  /*32a0*/  LOP3.LUT R2, R5, 0x7, RZ, 0xc0, !PT ;  /* 0x0000000705027812 */ /* 0x000fe200078ec0ff */
[----:B--2---:R-:W-:-:S06]  /*32b0*/  ULEA UR4, UR5, UR4, 0x18 ;  /* 0x0000000405047291 */ /* 0x004fcc000f8ec0ff */
[----:B------:R-:W-:-:S05]  /*32c0*/  LEA R0, R6, UR4, 0x2 ;  /* 0x0000000406007c11 */ /* 0x000fca000f8e10ff */
[----:B-1----:R0:W1:Y:S01]  /*32d0*/  LDS R3, [R0] ;  /* 0x0000000000037984 */ /* 0x0020620000000800 */
[----:B------:R-:W-:Y:S05]  /*32e0*/  @!P0 BRA `(.L_x_1183) ;  /* 0x00000000009c8947 */ /* 0x000fea0003800000 */
[----:B------:R-:W-:Y:S01]  /*32f0*/  USHF.L.U32 UR5, UR7, 0x2, URZ ;  /* 0x0000000207057899 */ /* 0x000fe200080006ff */
[----:B------:R-:W-:Y:S01]  /*3300*/  LOP3.LUT R4, R5, 0xfffffff8, RZ, 0xc0, !PT ;  /* 0xfffffff805047812 */ /* 0x000fe200078ec0ff */
[----:B------:R-:W-:Y:S01]  /*3310*/  IMAD.MOV.U32 R7, RZ, RZ, RZ ;  /* 0x000000ffff077224 */ /* 0x000fe200078e00ff */
[----:B------:R-:W-:Y:S02]  /*3320*/  MOV R22, 0x1 ;  /* 0x0000000100167802 */ /* 0x000fe40000000f00 */
[----:B------:R-:W-:Y:S02]  /*3330*/  IADD3 R4, PT, PT, -R4, RZ, RZ ;  /* 0x000000ff04047210 */ /* 0x000fe40007ffe1ff */
[----:B------:R-:W-:-:S04]  /*3340*/  LEA R6, R6, UR5, 0x2 ;  /* 0x0000000506067c11 */ /* 0x000fc8000f8e10ff */
[----:B------:R-:W-:-:S07]  /*3350*/  IADD3 R6, PT, PT, R6, UR4, RZ ;  /* 0x0000000406067c10 */ /* 0x000fce000fffe0ff */
.L_x_1184:
        /* <DEDUP_REMOVED lines=8> */
[----:B------:R-:W2:Y:S02]  /*33e0*/  LDS R9, [R9+UR5] ;  /* 0x0000000509097984 */ /* 0x000ea40008000800 */
[----:B------:R-:W-:Y:S02]  /*33f0*/  IADD3 R11, PT, PT, R10, UR5, RZ ;  /* 0x000000050a0b7c10 */ /* 0x000fe4000fffe0ff */
[----:B------:R-:W3:Y:S03]  /*3400*/  LDS R13, [R10+UR5] ;  /* 0x000000050a0d7984 */ /* 0x000ee60008000800 */
[----:B------:R-:W-:Y:S02]  /*3410*/  VIADD R12, R11, UR5 ;  /* 0x000000050b0c7c36 */ /* 0x000fe40008000000 */
[----:B------:R-:W4:Y:S03]  /*3420*/  LDS R11, [R11+UR5] ;  /* 0x000000050b0b7984 */ /* 0x000f260008000800 */
[----:B------:R-:W-:Y:S01]  /*3430*/  IADD3 R16, PT, PT, R12, UR5, RZ ;  /* 0x000000050c107c10 */ /* 0x000fe2000fffe0ff */
[----:B------:R-:W5:Y:S03]  /*3440*/  LDS R17, [R12+UR5] ;  /* 0x000000050c117984 */ /* 0x000f660008000800 */
[----:B------:R-:W-:Y:S01]  /*3450*/  IADD3 R18, PT, PT, R16, UR5, RZ ;  /* 0x0000000510127c10 */ /* 0x000fe2000fffe0ff */
[----:B------:R-:W0:Y:S04]  /*3460*/  LDS R19, [R16+UR5] ;  /* 0x0000000510137984 */ /* 0x000e280008000800 */
[----:B------:R-:W-:Y:S01]  /*3470*/  VIADD R20, R18, UR5 ;  /* 0x0000000512147c36 */ /* 0x000fe20008000000 */
[----:B------:R-:W0:Y:S04]  /*3480*/  LDS R21, [R18+UR5] ;  /* 0x0000000512157984 */ /* 0x000e280008000800 */
[----:B------:R-:W0:Y:S01]  /*3490*/  LDS R23, [R20+UR5] ;  /* 0x0000000514177984 */ /* 0x000e220008000800 */
[----:B-1----:R-:W-:-:S02]  /*34a0*/  FADD R8, R8, R3 ;  /* 0x0000000308087221 */ /* 0x002fc40000000000 */
[----:B------:R-:W1:Y:S02]  /*34b0*/  LDC R3, c[0x0][0x360] ;  /* 0x0000d800ff037b82 */ /* 0x000e640000000800 */
[----:B--2---:R-:W-:-:S04]  /*34c0*/  FADD R8, R8, R9 ;  /* 0x0000000908087221 */ /* 0x004fc80000000000 */
[----:B---3--:R-:W-:-:S04]  /*34d0*/  FADD R8, R8, R13 ;  /* 0x0000000d08087221 */ /* 0x008fc80000000000 */
[----:B----4-:R-:W-:-:S04]  /*34e0*/  FADD R8, R8, R11 ;  /* 0x0000000b08087221 */ /* 0x010fc80000000000 */
[----:B-----5:R-:W-:Y:S01]  /*34f0*/  FADD R8, R8, R17 ;  /* 0x0000001108087221 */ /* 0x020fe20000000000 */
[----:B-1----:R-:W-:-:S03]  /*3500*/  LEA R6, R3, R6, 0x5 ;  /* 0x0000000603067211 */ /* 0x002fc600078e28ff */
[----:B0-----:R-:W-:-:S04]  /*3510*/  FADD R8, R8, R19 ;  /* 0x0000001308087221 */ /* 0x001fc80000000000 */
[----:B------:R-:W-:-:S04]  /*3520*/  FADD R8, R8, R21 ;  /* 0x0000001508087221 */ /* 0x000fc80000000000 */
[----:B------:R-:W-:Y:S01]  /*3530*/  FADD R3, R8, R23 ;  /* 0x0000001708037221 */ /* 0x000fe20000000000 */
[----:B------:R-:W-:Y:S06]  /*3540*/  @P0 BRA `(.L_x_1184) ;  /* 0xfffffffc00840947 */ /* 0x000fec000383ffff */
[----:B------:R-:W-:-:S07]  /*3550*/  IADD3 R4, PT, PT, R7, 0x1, RZ ;  /* 0x0000000107047810 */ /* 0x000fce0007ffe0ff */
.L_x_1183:
        /* <DEDUP_REMOVED lines=10> */
[----:B------:R-:W1:Y:S01]  /*3600*/  LDS R2, [R7] ;  /* 0x0000000007027984 */ /* 0x000e620000000800 */
[----:B--2---:R-:W-:-:S04]  /*3610*/  LEA R6, R11, R7, 0x2 ;  /* 0x000000070b067211 */ /* 0x004fc800078e10ff */
[C---:B------:R-:W-:Y:S01]  /*3620*/  LEA R8, R11.reuse, R6, 0x2 ;  /* 0x000000060b087211 */ /* 0x040fe200078e10ff */
[----:B------:R-:W2:Y:S04]  /*3630*/  LDS R9, [R6] ;  /* 0x0000000006097984 */ /* 0x000ea80000000800 */
[----:B------:R-:W-:Y:S02]  /*3640*/  IMAD R10, R11, 0x4, R8 ;  /* 0x000000040b0a7824 */ /* 0x000fe400078e0208 */
[----:B------:R-:W3:Y:S04]  /*3650*/  LDS R11, [R8] ;  /* 0x00000000080b7984 */ /* 0x000ee80000000800 */
[----:B------:R-:W4:Y:S01]  /*3660*/  LDS R13, [R10] ;  /* 0x000000000a0d7984 */ /* 0x000f220000000800 */
[----:B-1----:R-:W-:-:S04]  /*3670*/  FADD R2, R3, R2 ;  /* 0x0000000203027221 */ /* 0x002fc80000000000 */
[----:B--2---:R-:W-:-:S04]  /*3680*/  FADD R2, R2, R9 ;  /* 0x0000000902027221 */ /* 0x004fc80000000000 */
[----:B---3--:R-:W-:-:S04]  /*3690*/  FADD R2, R2, R11 ;  /* 0x0000000b02027221 */ /* 0x008fc80000000000 */
[----:B----4-:R-:W-:-:S07]  /*36a0*/  FADD R3, R2, R13 ;  /* 0x0000000d02037221 */ /* 0x010fce0000000000 */
.L_x_1186:
        /* <DEDUP_REMOVED lines=9> */
[----:B------:R-:W1:Y:S01]  /*3740*/  LDS R2, [R5] ;  /* 0x0000000005027984 */ /* 0x000e620000000800 */
[----:B--2---:R-:W-:-:S05]  /*3750*/  IMAD R6, R6, 0x4, R5 ;  /* 0x0000000406067824 */ /* 0x004fca00078e0205 */
[----:B------:R-:W2:Y:S01]  /*3760*/  LDS R7, [R6] ;  /* 0x0000000006077984 */ /* 0x000ea20000000800 */
[----:B-1----:R-:W-:-:S04]  /*3770*/  FADD R2, R3, R2 ;  /* 0x0000000203027221 */ /* 0x002fc80000000000 */
[----:B--2---:R-:W-:-:S07]  /*3780*/  FADD R3, R2, R7 ;  /* 0x0000000702037221 */ /* 0x004fce0000000000 */
.L_x_1187:
[----:B------:R-:W-:-:S05]  /*3790*/  @!P1 IMAD R5, R4, UR7, RZ ;  /* 0x0000000704059c24 */ /* 0x000fca000f8e02ff */
[----:B------:R-:W-:-:S05]  /*37a0*/  @!P1 LEA R5, R5, R0, 0x2 ;  /* 0x0000000005059211 */ /* 0x000fca00078e10ff */
[----:B------:R-:W1:Y:S02]  /*37b0*/  @!P1 LDS R2, [R5] ;  /* 0x0000000005029984 */ /* 0x000e640000000800 */
[----:B-1----:R-:W-:-:S07]  /*37c0*/  @!P1 FADD R3, R3, R2 ;  /* 0x0000000203039221 */ /* 0x002fce0000000000 */
.L_x_1185:
[----:B-1----:R2:W-:Y:S02]  /*37d0*/  STS [R0], R3 ;  /* 0x0000000300007388 */ /* 0x0025e40000000800 */
.L_x_1182:
[----:B0-----:R-:W0:Y:S01]  /*37e0*/  LDC.64 R4, c[0x0][0x3a8] ;  /* 0x0000ea00ff047b82 */ /* 0x001e220000000a00 */
[----:B------:R-:W3:Y:S01]  /*37f0*/  LDCU.64 UR4, c[0x0][0x380] ;  /* 0x00007000ff0477ac */ /* 0x000ee20008000a00 */
[----:B------:R-:W-:Y:S02]  /*3800*/  IMAD.MOV.U32 R15, RZ, RZ, RZ ;  /* 0x000000ffff0f7224 */ /* 0x000fe400078e00ff */
[----:B0-----:R-:W-:-:S04]  /*3810*/  IMAD.WIDE.U32 R14, R4, UR8, R14 ;  /* 0x00000008040e7c25 */ /* 0x001fc8000f8e000e */
[----:B------:R-:W-:Y:S01]  /*3820*/  IMAD R5, R5, UR8, R15 ;  /* 0x0000000805057c24 */ /* 0x000fe2000f8e020f */
[----:B---3--:R-:W-:-:S04]  /*3830*/  LEA R4, P0, R14, UR4, 0x2 ;  /* 0x000000040e047c11 */ /* 0x008fc8000f8010ff */
[----:B------:R-:W-:-:S05]  /*3840*/  LEA.HI.X R5, R14, UR5, R5, 0x2, P0 ;  /* 0x000000050e057c11 */ /* 0x000fca00080f1405 */
[----:B-1----:R-:W-:Y:S01]  /*3850*/  STG.E desc[UR10][R4.64], R3 ;  /* 0x0000000304007986 */ /* 0x002fe2000c10190a */
[----:B------:R-:W-:Y:S05]  /*3860*/  EXIT ;  /* 0x000000000000794d */ /* 0x000fea0003800000 */
        .weak           $__internal_24_$__cuda_sm20_div_s64
        .type           $__internal_24_$__cuda_sm20_div_s64,@function
        .size           $__internal_24_$__cuda_sm20_div_s64,($__internal_25_$__cuda_sm20_rem_s64 - $__internal_24_$__cuda_sm20_div_s64)
$__internal_24_$__cuda_sm20_div_s64:
        /* <DEDUP_REMOVED lines=82> */
[----:B------:R-:W-:Y:S06]  /*3d90*/  RET.REL.NODEC R8 `(contiguous_logsumexp3_f32) ;  /* 0xffffffc008987950 */ /* 0x000fec0003c3ffff */
        .weak           $__internal_25_$__cuda_sm20_rem_s64
        .type           $__internal_25_$__cuda_sm20_rem_s64,@function
        .size           $__internal_25_$__cuda_sm20_rem_s64,(.L_x_30341 - $__internal_25_$__cuda_sm20_rem_s64)
$__internal_25_$__cuda_sm20_rem_s64:
        /* <DEDUP_REMOVED lines=66> */
[----:B------:R-:W-:Y:S06]  /*41c0*/  RET.REL.NODEC R8 `(contiguous_logsumexp3_f32) ;  /* 0xffffffbc088c7950 */ /* 0x000fec0003c3ffff */
.L_x_1188:
        /* <DEDUP_REMOVED lines=11> */
.L_x_30341:


//--------------------- .text.contiguous_logsumexp22_f32 --------------------------
	.section	.text.contiguous_logsumexp22_f32,"ax",@progbits
	.align	128
        .global         contiguous_logsumexp22_f32
        .type           contiguous_logsumexp22_f32,@function
        .size           contiguous_logsumexp22_f32,(.L_x_30978 - contiguous_logsumexp22_f32)
        .other          contiguous_logsumexp22_f32,@"STO_CUDA_ENTRY STV_DEFAULT"
contiguous_logsumexp22_f32:
.text.contiguous_logsumexp22_f32:
        /* <DEDUP_REMOVED lines=16> */
[----:B------:R1:W-:Y:S01]  /*0100*/  STS [R2], RZ ;  /* 0x000000ff02007388 */ /* 0x0003e20000000800 */
        /* <DEDUP_REMOVED lines=23> */
[----:B------:R-:W2:Y:S04]  /*0280*/  LDG.E R11, desc[UR14][R10.64] ;  /* 0x0000000e0a0b7981 */ /* 0x000ea8000c1e1900 */
[----:B------:R-:W2:Y:S02]  /*0290*/  LDG.E R6, desc[UR14][R6.64] ;  /* 0x0000000e06067981 */ /* 0x000ea4000c1e1900 */
[----:B--2---:R-:W-:-:S05]  /*02a0*/  FADD R5, R6, R11 ;  /* 0x0000000b06057221 */ /* 0x004fca0000000000 */
[----:B------:R0:W-:Y:S01]  /*02b0*/  STS [R2], R5 ;  /* 0x0000000502007388 */ /* 0x0001e20000000800 */
[----:B------:R-:W-:Y:S05]  /*02c0*/  BRA `(.L_x_1191) ;  /* 0x0000000000347947 */ /* 0x000fea0003800000 */
.L_x_1190:
        /* <DEDUP_REMOVED lines=11> */
[----:B------:R-:W2:Y:S04]  /*0380*/  LDG.E R7, desc[UR14][R6.64] ;  /* 0x0000000e06077981 */ /* 0x000ea8000c1e1900 */
[----:B--2---:R2:W-:Y:S02]  /*0390*/  STS [R2], R7 ;  /* 0x0000000702007388 */ /* 0x0045e40000000800 */
.L_x_1191:
[----:B------:R-:W-:Y:S05]  /*03a0*/  BSYNC.RECONVERGENT B0 ;  /* 0x0000000000007941 */ /* 0x000fea0003800200 */
.L_x_1189:
[----:B------:R-:W-:Y:S01]  /*03b0*/  BAR.SYNC.DEFER_BLOCKING 0x0 ;  /* 0x0000000000007b1d */ /* 0x000fe20000010000 */
[----:B------:R-:W-:Y:S02]  /*03c0*/  ISETP.GE.U32.AND P1, PT, R3, 0x42, PT ;  /* 0x000000420300780c */ /* 0x000fe40003f26070 */
[----:B------:R-:W-:-:S11]  /*03d0*/  ISETP.GT.U32.AND P0, PT, R0, 0x1f, PT ;  /* 0x0000001f0000780c */ /* 0x000fd60003f04070 */
[----:B------:R-:W-:Y:S05]  /*03e0*/  @!P1 BRA `(.L_x_1192) ;  /* 0x00000000002c9947 */ /* 0x000fea0003800000 */
.L_x_1193:
[----:B------:R-:W-:-:S04]  /*03f0*/  SHF.R.U32.HI R9, RZ, 0x1, R3 ;  /* 0x00000001ff097819 */ /* 0x000fc80000011603 */
[----:B------:R-:W-:-:S13]  /*0400*/  ISETP.GE.U32.AND P1, PT, R0, R9, PT ;  /* 0x000000090000720c */ /* 0x000fda0003f26070 */
[----:B0-----:R-:W-:Y:S01]  /*0410*/  @!P1 IMAD R5, R9, 0x4, R2 ;  /* 0x0000000409059824 */ /* 0x001fe200078e0202 */
[----:B------:R-:W-:Y:S05]  /*0420*/  @!P1 LDS R4, [R2] ;  /* 0x0000000002049984 */ /* 0x000fea0000000800 */
[----:B------:R-:W2:Y:S02]  /*0430*/  @!P1 LDS R5, [R5] ;  /* 0x0000000005059984 */ /* 0x000ea40000000800 */
[----:B--2---:R-:W-:-:S05]  /*0440*/  @!P1 FADD R7, R4, R5 ;  /* 0x0000000504079221 */ /* 0x004fca0000000000 */
[----:B------:R3:W-:Y:S01]  /*0450*/  @!P1 STS [R2], R7 ;  /* 0x0000000702009388 */ /* 0x0007e20000000800 */
[----:B------:R-:W-:Y:S01]  /*0460*/  BAR.SYNC.DEFER_BLOCKING 0x0 ;  /* 0x0000000000007b1d */ /* 0x000fe20000010000 */
[----:B------:R-:W-:Y:S02]  /*0470*/  ISETP.GT.U32.AND P1, PT, R3, 0x83, PT ;  /* 0x000000830300780c */ /* 0x000fe40003f24070 */
[----:B------:R-:W-:-:S11]  /*0480*/  MOV R3, R9 ;  /* 0x0000000900037202 */ /* 0x000fd60000000f00 */
[----:B---3--:R-:W-:Y:S05]  /*0490*/  @P1 BRA `(.L_x_1193) ;  /* 0xfffffffc00d41947 */ /* 0x008fea000383ffff */
.L_x_1192:
[----:B------:R-:W-:Y:S05]  /*04a0*/  @P0 EXIT ;  /* 0x000000000000094d */ /* 0x000fea0003800000 */
[----:B------:R-:W-:Y:S01]  /*04b0*/  LDS R3, [R2] ;  /* 0x0000000002037984 */ /* 0x000fe20000000800 */
[----:B------:R-:W-:-:S03]  /*04c0*/  ISETP.NE.AND P0, PT, R0, RZ, PT ;  /* 0x000000ff0000720c */ /* 0x000fc60003f05270 */
[----:B------:R-:W3:Y:S02]  /*04d0*/  LDS R4, [R2+0x80] ;  /* 0x0000800002047984 */ /* 0x000ee40000000800 */
[----:B---3--:R-:W-:-:S05]  /*04e0*/  FADD R3, R3, R4 ;  /* 0x0000000403037221 */ /* 0x008fca0000000000 */
[----:B------:R-:W-:Y:S04]  /*04f0*/  STS [R2], R3 ;  /* 0x0000000302007388 */ /* 0x000fe80000000800 */
[----:B------:R-:W-:Y:S04]  /*0500*/  LDS R4, [R2] ;  /* 0x0000000002047984 */ /* 0x000fe80000000800 */
[----:B0-----:R-:W0:Y:S02]  /*0510*/  LDS R5, [R2+0x40] ;  /* 0x0000400002057984 */ /* 0x001e240000000800 */
[----:B0-----:R-:W-:-:S05]  /*0520*/  FADD R5, R4, R5 ;  /* 0x0000000504057221 */ /* 0x001fca0000000000 */
[----:B------:R-:W-:Y:S04]  /*0530*/  STS [R2], R5 ;  /* 0x0000000502007388 */ /* 0x000fe80000000800 */
[----:B------:R-:W-:Y:S04]  /*0540*/  LDS R4, [R2] ;  /* 0x0000000002047984 */ /* 0x000fe80000000800 */
[----:B--2---:R-:W0:Y:S02]  /*0550*/  LDS R7, [R2+0x20] ;  /* 0x0000200002077984 */ /* 0x004e240000000800 */
[----:B0-----:R-:W-:-:S05]  /*0560*/  FADD R7, R4, R7 ;  /* 0x0000000704077221 */ /* 0x001fca0000000000 */
[----:B------:R-:W-:Y:S04]  /*0570*/  STS [R2], R7 ;  /* 0x0000000702007388 */ /* 0x000fe80000000800 */
[----:B------:R-:W-:Y:S04]  /*0580*/  LDS R4, [R2] ;  /* 0x0000000002047984 */ /* 0x000fe80000000800 */
[----:B------:R-:W0:Y:S02]  /*0590*/  LDS R9, [R2+0x10] ;  /* 0x0000100002097984 */ /* 0x000e240000000800 */
        /* <DEDUP_REMOVED lines=9> */
[----:B------:R0:W-:Y:S01]  /*0630*/  STS [R2], R5 ;  /* 0x0000000502007388 */ /* 0x0001e20000000800 */
        /* <DEDUP_REMOVED lines=8> */
[----:B0-----:R-:W0:Y:S01]  /*06c0*/  LDS R5, [UR4] ;  /* 0x00000004ff057984 */ /* 0x001e220008000800 */
[----:B------:R-:W-:Y:S02]  /*06d0*/  UMOV UR4, UR6 ;  /* 0x0000000600047c82 */ /* 0x000fe40008000000 */
[----:B------:R-:W-:Y:S02]  /*06e0*/  UIMAD.WIDE.U32 UR4, UR8, UR10, UR4 ;  /* 0x0000000a080472a5 */ /* 0x000fe4000f8e0004 */
[----:B------:R-:W-:Y:S02]  /*06f0*/  UIMAD UR10, UR8, UR11, UR7 ;  /* 0x0000000b080a72a4 */ /* 0x000fe4000f8e0207 */
[----:B----4-:R-:W-:Y:S02]  /*0700*/  ULEA UR7, UP0, UR4, UR12, 0x2 ;  /* 0x0000000c04077291 */ /* 0x010fe4000f8010ff */
[----:B------:R-:W-:-:S04]  /*0710*/  UIADD3 UR5, UPT, UPT, UR5, UR10, URZ ;  /* 0x0000000a05057290 */ /* 0x000fc8000fffe0ff */
[----:B------:R-:W-:Y:S01]  /*0720*/  ULEA.HI.X UR4, UR4, UR13, UR5, 0x2, UP0 ;  /* 0x0000000d04047291 */ /* 0x000fe200080f1405 */
[----:B-1----:R-:W-:-:S05]  /*0730*/  IMAD.U32 R2, RZ, RZ, UR7 ;  /* 0x00000007ff027e24 */ /* 0x002fca000f8e00ff */
[----:B------:R-:W-:-:S05]  /*0740*/  MOV R3, UR4 ;  /* 0x0000000400037c02 */ /* 0x000fca0008000f00 */
[----:B0-----:R-:W-:Y:S01]  /*0750*/  STG.E desc[UR14][R2.64], R5 ;  /* 0x0000000502007986 */ /* 0x001fe2000c10190e */
[----:B------:R-:W-:Y:S05]  /*0760*/  EXIT ;  /* 0x000000000000794d */ /* 0x000fea0003800000 */
.L_x_1194:
        /* <DEDUP_REMOVED lines=9> */
.L_x_30978:


//--------------------- .text.contiguous_logsumexp2_f32 --------------------------
	.section	.text.contiguous_logsumexp2_f32,"ax",@progbits
	.align	128
        .global         contiguous_logsumexp2_f32
        .type           contiguous_logsumexp2_f32,@function
        .size           contiguous_logsumexp2_f32,(.L_x_30343 - contiguous_logsumexp2_f32)
        .other          contiguous_logsumexp2_f32,@"STO_CUDA_ENTRY STV_DEFAULT"
contiguous_logsumexp2_f32:
.text.contiguous_logsumexp2_f32:
        /* <DEDUP_REMOVED lines=16> */
[----:B------:R1:W-:Y:S01]  /*0100*/  STS [R2], RZ ;  /* 0x000000ff02007388 */ /* 0x0003e20000000800 */
        /* <DEDUP_REMOVED lines=38> */
.L_x_1223:
        /* <DEDUP_REMOVED lines=32> */
.L_x_1200:
[----:B------:R-:W-:Y:S01]  /*0570*/  IMAD.MOV.U32 R26, RZ, RZ, R6 ;  /* 0x000000ffff1a7224 */ /* 0x000fe200078e0006 */
[----:B------:R-:W-:Y:S01]  /*0580*/  MOV R13, R7 ;  /* 0x00000007000d7202 */ /* 0x000fe20000000f00 */
[----:B------:R-:W-:Y:S01]  /*0590*/  IMAD.MOV.U32 R14, RZ, RZ, R38 ;  /* 0x000000ffff0e7224 */ /* 0x000fe200078e0026 */
[----:B------:R-:W-:Y:S02]  /*05a0*/  MOV R11, R39 ;  /* 0x00000027000b7202 */ /* 0x000fe40000000f00 */
[----:B------:R-:W-:-:S07]  /*05b0*/  MOV R12, 0x5d0 ;  /* 0x000005d0000c7802 */ /* 0x000fce0000000f00 */
[----:B-12---:R-:W-:Y:S05]  /*05c0*/  CALL.REL.NOINC `($__internal_26_$__cuda_sm20_div_s64) ;  /* 0x0000006400b87944 */ /* 0x006fea0003c00000 */
        /* <DEDUP_REMOVED lines=9> */
.L_x_1201:
[----:B------:R-:W-:Y:S05]  /*0660*/  BSYNC.RECONVERGENT B1 ;  /* 0x0000000000017941 */ /* 0x000fea0003800200 */
.L_x_1199:
        /* <DEDUP_REMOVED lines=33> */
.L_x_1203:
[----:B------:R-:W-:Y:S01]  /*0880*/  IMAD.MOV.U32 R26, RZ, RZ, R20 ;  /* 0x000000ffff1a7224 */ /* 0x000fe200078e0014 */
[----:B------:R-:W-:Y:S01]  /*0890*/  MOV R13, R9 ;  /* 0x00000009000d7202 */ /* 0x000fe20000000f00 */
[----:B------:R-:W-:Y:S01]  /*08a0*/  IMAD.MOV.U32 R14, RZ, RZ, R38 ;  /* 0x000000ffff0e7224 */ /* 0x000fe200078e0026 */
[----:B------:R-:W-:Y:S02]  /*08b0*/  MOV R11, R39 ;  /* 0x00000027000b7202 */ /* 0x000fe40000000f00 */
[----:B------:R-:W-:-:S07]  /*08c0*/  MOV R12, 0x8e0 ;  /* 0x000008e0000c7802 */ /* 0x000fce0000000f00 */
[----:B-1----:R-:W-:Y:S05]  /*08d0*/  CALL.REL.NOINC `($__internal_26_$__cuda_sm20_div_s64) ;  /* 0x0000006000f47944 */ /* 0x002fea0003c00000 */
        /* <DEDUP_REMOVED lines=9> */
.L_x_1204:
[----:B------:R-:W-:Y:S05]  /*0970*/  BSYNC.RECONVERGENT B1 ;  /* 0x0000000000017941 */ /* 0x000fea0003800200 */
.L_x_1202:
        /* <DEDUP_REMOVED lines=34> */
.L_x_1206:
[----:B------:R-:W-:Y:S01]  /*0ba0*/  MOV R26, R34 ;  /* 0x00000022001a7202 */ /* 0x000fe20000000f00 */
[----:B------:R-:W-:Y:S01]  /*0bb0*/  IMAD.MOV.U32 R13, RZ, RZ, R35 ;  /* 0x000000ffff0d7224 */ /* 0x000fe200078e0023 */
[----:B------:R-:W-:Y:S01]  /*0bc0*/  MOV R14, R20 ;  /* 0x00000014000e7202 */ /* 0x000fe20000000f00 */
[----:B------:R-:W-:Y:S01]  /*0bd0*/  IMAD.MOV.U32 R11, RZ, RZ, R21 ;  /* 0x000000ffff0b7224 */ /* 0x000fe200078e0015 */
[----:B------:R-:W-:-:S07]  /*0be0*/  MOV R12, 0xc00 ;  /* 0x00000c00000c7802 */ /* 0x000fce0000000f00 */
[----:B-1----:R-:W-:Y:S05]  /*0bf0*/  CALL.REL.NOINC `($__internal_26_$__cuda_sm20_div_s64) ;  /* 0x00000060002c7944 */ /* 0x002fea0003c00000 */
        /* <DEDUP_REMOVED lines=10> */
.L_x_1207:
[----:B------:R-:W-:Y:S05]  /*0ca0*/  BSYNC.RECONVERGENT B1 ;  /* 0x0000000000017941 */ /* 0x000fea0003800200 */
.L_x_1205:
        /* <DEDUP_REMOVED lines=34> */
.L_x_1209:
        /* <DEDUP_REMOVED lines=16> */
.L_x_1210:
[----:B------:R-:W-:Y:S05]  /*0fd0*/  BSYNC.RECONVERGENT B1 ;  /* 0x0000000000017941 */ /* 0x000fea0003800200 */
.L_x_1208:
        /* <DEDUP_REMOVED lines=36> */
.L_x_1212:
        /* <DEDUP_REMOVED lines=16> */
.L_x_1213:
[----:B------:R-:W-:Y:S05]  /*1320*/  BSYNC.RECONVERGENT B1 ;  /* 0x0000000000017941 */ /* 0x000fea0003800200 */
.L_x_1211:
        /* <DEDUP_REMOVED lines=35> */
.L_x_1215:
[----:B------:R-:W-:Y:S01]  /*1560*/  IMAD.MOV.U32 R26, RZ, RZ, R34 ;  /* 0x000000ffff1a7224 */ /* 0x000fe200078e0022 */
[----:B------:R-:W-:Y:S01]  /*1570*/  MOV R13, R35 ;  /* 0x00000023000d7202 */ /* 0x000fe20000000f00 */
[----:B------:R-:W-:Y:S01]  /*1580*/  IMAD.MOV.U32 R14, RZ, RZ, R20 ;  /* 0x000000ffff0e7224 */ /* 0x000fe200078e0014 */
[----:B------:R-:W-:Y:S02]  /*1590*/  MOV R11, R21 ;  /* 0x00000015000b7202 */ /* 0x000fe40000000f00 */
[----:B------:R-:W-:-:S07]  /*15a0*/  MOV R12, 0x15c0 ;  /* 0x000015c0000c7802 */ /* 0x000fce0000000f00 */
[----:B-1----:R-:W-:Y:S05]  /*15b0*/  CALL.REL.NOINC `($__internal_26_$__cuda_sm20_div_s64) ;  /* 0x0000005400bc7944 */ /* 0x002fea0003c00000 */
        /* <DEDUP_REMOVED lines=10> */
.L_x_1216:
[----:B------:R-:W-:Y:S05]  /*1660*/  BSYNC.RECONVERGENT B1 ;  /* 0x0000000000017941 */ /* 0x000fea0003800200 */
.L_x_1214:
        /* <DEDUP_REMOVED lines=34> */
.L_x_1218:
[----:B------:R-:W-:Y:S01]  /*1890*/  IMAD.MOV.U32 R26, RZ, RZ, R38 ;  /* 0x000000ffff1a7224 */ /* 0x000fe200078e0026 */
[----:B------:R-:W-:Y:S01]  /*18a0*/  MOV R13, R39 ;  /* 0x00000027000d7202 */ /* 0x000fe20000000f00 */
[----:B------:R-:W-:Y:S01]  /*18b0*/  IMAD.MOV.U32 R14, RZ, RZ, R20 ;  /* 0x000000ffff0e7224 */ /* 0x000fe200078e0014 */
[----:B------:R-:W-:Y:S02]  /*18c0*/  MOV R11, R21 ;  /* 0x00000015000b7202 */ /* 0x000fe40000000f00 */
[----:B------:R-:W-:-:S07]  /*18d0*/  MOV R12, 0x18f0 ;  /* 0x000018f0000c7802 */ /* 0x000fce0000000f00 */
[----:B-1----:R-:W-:Y:S05]  /*18e0*/  CALL.REL.NOINC `($__internal_26_$__cuda_sm20_div_s64) ;  /* 0x0000005000f07944 */ /* 0x002fea0003c00000 */
        /* <DEDUP_REMOVED lines=10> */
.L_x_1219:
[----:B------:R-:W-:Y:S05]  /*1990*/  BSYNC.RECONVERGENT B1 ;  /* 0x0000000000017941 */ /* 0x000fea0003800200 */
.L_x_1217:
        /* <DEDUP_REMOVED lines=35> */
.L_x_1221:
[----:B------:R-:W-:Y:S01]  /*1bd0*/  MOV R26, R34 ;  /* 0x00000022001a7202 */ /* 0x000fe20000000f00 */
[----:B------:R-:W-:Y:S01]  /*1be0*/  IMAD.MOV.U32 R13, RZ, RZ, R35 ;  /* 0x000000ffff0d7224 */ /* 0x000fe200078e0023 */
[----:B------:R-:W-:Y:S01]  /*1bf0*/  MOV R14, R20 ;  /* 0x00000014000e7202 */ /* 0x000fe20000000f00 */
[----:B------:R-:W-:Y:S01]  /*1c00*/  IMAD.MOV.U32 R11, RZ, RZ, R21 ;  /* 0x000000ffff0b7224 */ /* 0x000fe200078e0015 */
[----:B------:R-:W-:-:S07]  /*1c10*/  MOV R12, 0x1c30 ;  /* 0x00001c30000c7802 */ /* 0x000fce0000000f00 */
[----:B-1----:R-:W-:Y:S05]  /*1c20*/  CALL.REL.NOINC `($__internal_26_$__cuda_sm20_div_s64) ;  /* 0x0000005000207944 */ /* 0x002fea0003c00000 */
        /* <DEDUP_REMOVED lines=10> */
.L_x_1222:
[----:B------:R-:W-:Y:S05]  /*1cd0*/  BSYNC.RECONVERGENT B1 ;  /* 0x0000000000017941 */ /* 0x000fea0003800200 */
.L_x_1220:
        /* <DEDUP_REMOVED lines=8> */
.L_x_1198:
        /* <DEDUP_REMOVED lines=36> */
.L_x_1226:
[----:B------:R-:W-:Y:S01]  /*1fa0*/  IMAD.MOV.U32 R26, RZ, RZ, R6 ;  /* 0x000000ffff1a7224 */ /* 0x000fe200078e0006 */
[----:B------:R-:W-:Y:S01]  /*1fb0*/  MOV R13, R7 ;  /* 0x00000007000d7202 */ /* 0x000fe20000000f00 */
[----:B------:R-:W-:Y:S01]  /*1fc0*/  IMAD.MOV.U32 R14, RZ, RZ, R16 ;  /* 0x000000ffff0e7224 */ /* 0x000fe200078e0010 */
[----:B------:R-:W-:Y:S02]  /*1fd0*/  MOV R11, R17 ;  /* 0x00000011000b7202 */ /* 0x000fe40000000f00 */
[----:B------:R-:W-:-:S07]  /*1fe0*/  MOV R12, 0x2000 ;  /* 0x00002000000c7802 */ /* 0x000fce0000000f00 */
[----:B-1----:R-:W-:Y:S05]  /*1ff0*/  CALL.REL.NOINC `($__internal_26_$__cuda_sm20_div_s64) ;  /* 0x0000004c002c7944 */ /* 0x002fea0003c00000 */
        /* <DEDUP_REMOVED lines=9> */
.L_x_1227:
[----:B------:R-:W-:Y:S05]  /*2090*/  BSYNC.RECONVERGENT B1 ;  /* 0x0000000000017941 */ /* 0x000fea0003800200 */
.L_x_1225:
        /* <DEDUP_REMOVED lines=34> */
.L_x_1229:
[----:B------:R-:W-:Y:S01]  /*22c0*/  IMAD.MOV.U32 R26, RZ, RZ, R20 ;  /* 0x000000ffff1a7224 */ /* 0x000fe200078e0014 */
[----:B------:R-:W-:Y:S01]  /*22d0*/  MOV R13, R9 ;  /* 0x00000009000d7202 */ /* 0x000fe20000000f00 */
[----:B------:R-:W-:Y:S01]  /*22e0*/  IMAD.MOV.U32 R14, RZ, RZ, R16 ;  /* 0x000000ffff0e7224 */ /* 0x000fe200078e0010 */
[----:B------:R-:W-:Y:S02]  /*22f0*/  MOV R11, R17 ;  /* 0x00000011000b7202 */ /* 0x000fe40000000f00 */
[----:B------:R-:W-:-:S07]  /*2300*/  MOV R12, 0x2320 ;  /* 0x00002320000c7802 */ /* 0x000fce0000000f00 */
[----:B-1----:R-:W-:Y:S05]  /*2310*/  CALL.REL.NOINC `($__internal_26_$__cuda_sm20_div_s64) ;  /* 0x0000004800647944 */ /* 0x002fea0003c00000 */
        /* <DEDUP_REMOVED lines=11> */
.L_x_1230:
[----:B------:R-:W-:Y:S05]  /*23d0*/  BSYNC.RECONVERGENT B1 ;  /* 0x0000000000017941 */ /* 0x000fea0003800200 */
.L_x_1228:
        /* <DEDUP_REMOVED lines=36> */
.L_x_1232:
        /* <DEDUP_REMOVED lines=16> */
.L_x_1233:
[----:B------:R-:W-:Y:S05]  /*2720*/  BSYNC.RECONVERGENT B1 ;  /* 0x0000000000017941 */ /* 0x000fea0003800200 */
.L_x_1231:
        /* <DEDUP_REMOVED lines=35> */
.L_x_1235:
[----:B------:R-:W-:Y:S01]  /*2960*/  IMAD.MOV.U32 R26, RZ, RZ, R18 ;  /* 0x000000ffff1a7224 */ /* 0x000fe200078e0012 */
[----:B------:R-:W-:Y:S01]  /*2970*/  MOV R13, R19 ;  /* 0x00000013000d7202 */ /* 0x000fe20000000f00 */
[----:B------:R-:W-:Y:S01]  /*2980*/  IMAD.MOV.U32 R14, RZ, RZ, R16 ;  /* 0x000000ffff0e7224 */ /* 0x000fe200078e0010 */
[----:B------:R-:W-:Y:S02]  /*2990*/  MOV R11, R17 ;  /* 0x00000011000b7202 */ /* 0x000fe40000000f00 */
[----:B------:R-:W-:-:S07]  /*29a0*/  MOV R12, 0x29c0 ;  /* 0x000029c0000c7802 */ /* 0x000fce0000000f00 */
[----:B-1----:R-:W-:Y:S05]  /*29b0*/  CALL.REL.NOINC `($__internal_26_$__cuda_sm20_div_s64) ;  /* 0x0000004000bc7944 */ /* 0x002fea0003c00000 */
        /* <DEDUP_REMOVED lines=10> */
.L_x_1236:
[----:B------:R-:W-:Y:S05]  /*2a60*/  BSYNC.RECONVERGENT B1 ;  /* 0x0000000000017941 */ /* 0x000fea0003800200 */
.L_x_1234:
[----:B------:R-:W-:Y:S01]  /*2a70*/  IMAD R11, R11, R38, RZ ;  /* 0x000000260b0b7224 */ /* 0x000fe200078e02ff */
[----:B------:R-:W-:Y:S01]  /*2a80*/  IADD3 R8, PT, PT, R8, -0x2, RZ ;  /* 0xfffffffe08087810 */ /* 0x000fe20007ffe0ff */
[----:B------:R-:W-:Y:S02]  /*2a90*/  IMAD.MOV.U32 R36, RZ, RZ, R22 ;  /* 0x000000ffff247224 */ /* 0x000fe400078e0016 */
[-C--:B------:R-:W-:Y:S02]  /*2aa0*/  IMAD R11, R39, R10.reuse, R11 ;  /* 0x0000000a270b7224 */ /* 0x080fe400078e020b */
[----:B------:R-:W-:-:S04]  /*2ab0*/  IMAD.WIDE.U32 R22, R38, R10, R36 ;  /* 0x0000000a26167225 */ /* 0x000fc800078e0024 */
[----:B------:R-:W-:-:S07]  /*2ac0*/  IMAD.IADD R23, R23, 0x1, R11 ;  /* 0x0000000117177824 */ /* 0x000fce00078e020b */
.L_x_1224:
        /* <DEDUP_REMOVED lines=30> */
.L_x_1238:
[----:B------:R-:W-:Y:S01]  /*2cb0*/  IMAD.MOV.U32 R18, RZ, RZ, R6 ;  /* 0x000000ffff127224 */ /* 0x000fe200078e0006 */
[----:B------:R-:W-:Y:S01]  /*2cc0*/  MOV R19, R7 ;  /* 0x0000000700137202 */ /* 0x000fe20000000f00 */
[----:B------:R-:W-:Y:S01]  /*2cd0*/  IMAD.MOV.U32 R24, RZ, RZ, R10 ;  /* 0x000000ffff187224 */ /* 0x000fe200078e000a */
[----:B------:R-:W-:Y:S02]  /*2ce0*/  MOV R21, R11 ;  /* 0x0000000b00157202 */ /* 0x000fe40000000f00 */
[----:B------:R-:W-:-:S07]  /*2cf0*/  MOV R26, 0x2d10 ;  /* 0x00002d10001a7802 */ /* 0x000fce0000000f00 */
[----:B-1----:R-:W-:Y:S05]  /*2d00*/  CALL.REL.NOINC `($__internal_27_$__cuda_sm20_rem_s64) ;  /* 0x0000004400347944 */ /* 0x002fea0003c00000 */
.L_x_1239:
[----:B------:R-:W-:Y:S05]  /*2d10*/  BSYNC.RECONVERGENT B1 ;  /* 0x0000000000017941 */ /* 0x000fea0003800200 */
.L_x_1237:
        /* <DEDUP_REMOVED lines=30> */
.L_x_1241:
[----:B------:R-:W-:Y:S01]  /*2f00*/  IMAD.MOV.U32 R24, RZ, RZ, R10 ;  /* 0x000000ffff187224 */ /* 0x000fe200078e000a */
[----:B------:R-:W-:Y:S01]  /*2f10*/  MOV R21, R11 ;  /* 0x0000000b00157202 */ /* 0x000fe20000000f00 */
[----:B------:R-:W-:Y:S01]  /*2f20*/  IMAD.MOV.U32 R18, RZ, RZ, R20 ;  /* 0x000000ffff127224 */ /* 0x000fe200078e0014 */
[----:B------:R-:W-:Y:S02]  /*2f30*/  MOV R19, R9 ;  /* 0x0000000900137202 */ /* 0x000fe40000000f00 */
[----:B------:R-:W-:-:S07]  /*2f40*/  MOV R26, 0x2f60 ;  /* 0x00002f60001a7802 */ /* 0x000fce0000000f00 */
[----:B-1----:R-:W-:Y:S05]  /*2f50*/  CALL.REL.NOINC `($__internal_27_$__cuda_sm20_rem_s64) ;  /* 0x0000004000a07944 */ /* 0x002fea0003c00000 */
.L_x_1242:
[----:B------:R-:W-:Y:S05]  /*2f60*/  BSYNC.RECONVERGENT B1 ;  /* 0x0000000000017941 */ /* 0x000fea0003800200 */
.L_x_1240:
[----:B------:R-:W-:Y:S02]  /*2f70*/  IMAD R7, R7, R16, RZ ;  /* 0x0000001007077224 */ /* 0x000fe400078e02ff */
[----:B------:R-:W-:-:S04]  /*2f80*/  IMAD.WIDE.U32 R22, R16, R6, R22 ;  /* 0x0000000610167225 */ /* 0x000fc800078e0016 */
[----:B------:R-:W-:-:S04]  /*2f90*/  IMAD R7, R17, R6, R7 ;  /* 0x0000000611077224 */ /* 0x000fc800078e0207 */
[----:B------:R-:W-:-:S07]  /*2fa0*/  IMAD.IADD R23, R23, 0x1, R7 ;  /* 0x0000000117177824 */ /* 0x000fce00078e0207 */
.L_x_1197:
[----:B------:R-:W0:Y:S02]  /*2fb0*/  LDCU.64 UR4, c[0x0][0x388] ;  /* 0x00007100ff0477ac */ /* 0x000e240008000a00 */
[----:B0-----:R-:W-:Y:S02]  /*2fc0*/  LEA R8, P1, R22, UR4, 0x2 ;  /* 0x0000000416087c11 */ /* 0x001fe4000f8210ff */
[----:B------:R-:W-:Y:S02]  /*2fd0*/  LEA R6, P0, R4, UR4, 0x2 ;  /* 0x0000000404067c11 */ /* 0x000fe4000f8010ff */
[----:B------:R-:W-:Y:S02]  /*2fe0*/  LEA.HI.X R9, R22, UR5, R23, 0x2, P1 ;  /* 0x0000000516097c11 */ /* 0x000fe400088f1417 */
[----:B------:R-:W-:-:S03]  /*2ff0*/  LEA.HI.X R7, R4, UR5, R5, 0x2, P0 ;  /* 0x0000000504077c11 */ /* 0x000fc600080f1405 */
[----:B------:R-:W2:Y:S04]  /*3000*/  LDG.E R8, desc[UR14][R8.64] ;  /* 0x0000000e08087981 */ /* 0x000ea8000c1e1900 */
[----:B------:R-:W3:Y:S01]  /*3010*/  LDG.E R6, desc[UR14][R6.64] ;  /* 0x0000000e06067981 */ /* 0x000ee2000c1e1900 */
[----:B------:R-:W-:Y:S01]  /*3020*/  MOV R5, 0x3bbb989d ;  /* 0x3bbb989d00057802 */ /* 0x000fe20000000f00 */
[----:B------:R-:W-:-:S04]  /*3030*/  IMAD.MOV.U32 R11, RZ, RZ, 0x437c0000 ;  /* 0x437c0000ff0b7424 */ /* 0x000fc800078e00ff */
[----:B--2---:R-:W-:-:S04]  /*3040*/  FFMA.SAT R4, R8, R5, 0.5 ;  /* 0x3f00000008047423 */ /* 0x004fc80000002005 */
[----:B------:R-:W-:Y:S01]  /*3050*/  FFMA.RM R10, R4, R11, 12582913 ;  /* 0x4b400001040a7423 */ /* 0x000fe2000000400b */
[----:B---3--:R-:W-:-:S03]  /*3060*/  FFMA.SAT R4, R6, R5, 0.5 ;  /* 0x3f00000006047423 */ /* 0x008fc60000002005 */
[----:B------:R-:W-:Y:S01]  /*3070*/  FADD R5, R10, -12583039 ;  /* 0xcb40007f0a057421 */ /* 0x000fe20000000000 */
[----:B------:R-:W-:Y:S01]  /*3080*/  FFMA.RM R4, R4, R11, 12582913 ;  /* 0x4b40000104047423 */ /* 0x000fe2000000400b */
[----:B------:R-:W-:Y:S02]  /*3090*/  SHF.L.U32 R10, R10, 0x17, RZ ;  /* 0x000000170a0a7819 */ /* 0x000fe400000006ff */
[----:B------:R-:W-:Y:S01]  /*30a0*/  FFMA R11, R8, 1.4426950216293334961, -R5 ;  /* 0x3fb8aa3b080b7823 */ /* 0x000fe20000000805 */
[C---:B------:R-:W-:Y:S01]  /*30b0*/  FADD R5, R4.reuse, -12583039 ;  /* 0xcb40007f04057421 */ /* 0x040fe20000000000 */
[----:B------:R-:W-:Y:S02]  /*30c0*/  IMAD.SHL.U32 R4, R4, 0x800000, RZ ;  /* 0x0080000004047824 */ /* 0x000fe400078e00ff */
[----:B------:R-:W-:Y:S01]  /*30d0*/  FFMA R11, R8, 1.925963033500011079e-08, R11 ;  /* 0x32a57060080b7823 */ /* 0x000fe2000000000b */
[----:B------:R-:W-:-:S04]  /*30e0*/  FFMA R5, R6, 1.4426950216293334961, -R5 ;  /* 0x3fb8aa3b06057823 */ /* 0x000fc80000000805 */
[----:B------:R-:W-:Y:S01]  /*30f0*/  FFMA R5, R6, 1.925963033500011079e-08, R5 ;  /* 0x32a5706006057823 */ /* 0x000fe20000000005 */
[----:B------:R-:W0:Y:S08]  /*3100*/  MUFU.EX2 R11, R11 ;  /* 0x0000000b000b7308 */ /* 0x000e300000000800 */
[----:B------:R-:W2:Y:S01]  /*3110*/  MUFU.EX2 R5, R5 ;  /* 0x0000000500057308 */ /* 0x000ea20000000800 */
[----:B0-----:R-:W-:-:S04]  /*3120*/  FMUL R7, R10, R11 ;  /* 0x0000000b0a077220 */ /* 0x001fc80000400000 */
[----:B--2---:R-:W-:-:S05]  /*3130*/  FFMA R7, R4, R5, R7 ;  /* 0x0000000504077223 */ /* 0x004fca0000000007 */
[----:B------:R0:W-:Y:S01]  /*3140*/  STS [R2], R7 ;  /* 0x0000000702007388 */ /* 0x0001e20000000800 */
[----:B------:R-:W-:Y:S05]  /*3150*/  BRA `(.L_x_1243) ;  /* 0x0000003400e07947 */ /* 0x000fea0003800000 */
.L_x_1196:
        /* <DEDUP_REMOVED lines=18> */
.L_x_1270:
        /* <DEDUP_REMOVED lines=30> */
.L_x_1247:
        /* <DEDUP_REMOVED lines=15> */
.L_x_1248:
[----:B------:R-:W-:Y:S05]  /*3550*/  BSYNC.RECONVERGENT B1 ;  /* 0x0000000000017941 */ /* 0x000fea0003800200 */
.L_x_1246:
        /* <DEDUP_REMOVED lines=39> */
.L_x_1250:
[----:B------:R-:W-:Y:S01]  /*37d0*/  IMAD.MOV.U32 R26, RZ, RZ, R36 ;  /* 0x000000ffff1a7224 */ /* 0x000fe200078e0024 */
[----:B------:R-:W-:Y:S01]  /*37e0*/  MOV R13, R37 ;  /* 0x00000025000d7202 */ /* 0x000fe20000000f00 */
[----:B------:R-:W-:Y:S01]  /*37f0*/  IMAD.MOV.U32 R14, RZ, RZ, R38 ;  /* 0x000000ffff0e7224 */ /* 0x000fe200078e0026 */
[----:B------:R-:W-:Y:S02]  /*3800*/  MOV R11, R39 ;  /* 0x00000027000b7202 */ /* 0x000fe40000000f00 */
[----:B------:R-:W-:-:S07]  /*3810*/  MOV R12, 0x3830 ;  /* 0x00003830000c7802 */ /* 0x000fce0000000f00 */
[----:B-12---:R-:W-:Y:S05]  /*3820*/  CALL.REL.NOINC `($__internal_26_$__cuda_sm20_div_s64) ;  /* 0x0000003400207944 */ /* 0x006fea0003c00000 */
        /* <DEDUP_REMOVED lines=11> */
.L_x_1251:
[----:B------:R-:W-:Y:S05]  /*38e0*/  BSYNC.RECONVERGENT B1 ;  /* 0x0000000000017941 */ /* 0x000fea0003800200 */
.L_x_1249:
        /* <DEDUP_REMOVED lines=37> */
.L_x_1253:
        /* <DEDUP_REMOVED lines=17> */
.L_x_1254:
[----:B------:R-:W-:Y:S05]  /*3c50*/  BSYNC.RECONVERGENT B1 ;  /* 0x0000000000017941 */ /* 0x000fea0003800200 */
.L_x_1252:
        /* <DEDUP_REMOVED lines=38> */
.L_x_1256:
[----:B------:R-:W-:Y:S01]  /*3ec0*/  MOV R26, R20 ;  /* 0x00000014001a7202 */ /* 0x000fe20000000f00 */
[----:B------:R-:W-:Y:S01]  /*3ed0*/  IMAD.MOV.U32 R13, RZ, RZ, R21 ;  /* 0x000000ffff0d7224 */ /* 0x000fe200078e0015 */
[----:B------:R-:W-:Y:S01]  /*3ee0*/  MOV R14, R36 ;  /* 0x00000024000e7202 */ /* 0x000fe20000000f00 */
[----:B------:R-:W-:Y:S01]  /*3ef0*/  IMAD.MOV.U32 R11, RZ, RZ, R37 ;  /* 0x000000ffff0b7224 */ /* 0x000fe200078e0025 */
[----:B------:R-:W-:-:S07]  /*3f00*/  MOV R12, 0x3f20 ;  /* 0x00003f20000c7802 */ /* 0x000fce0000000f00 */
[----:B-12---:R-:W-:Y:S05]  /*3f10*/  CALL.REL.NOINC `($__internal_26_$__cuda_sm20_div_s64) ;  /* 0x0000002c00647944 */ /* 0x006fea0003c00000 */
        /* <DEDUP_REMOVED lines=11> */
.L_x_1257:
[----:B------:R-:W-:Y:S05]  /*3fd0*/  BSYNC.RECONVERGENT B1 ;  /* 0x0000000000017941 */ /* 0x000fea0003800200 */
.L_x_1255:
        /* <DEDUP_REMOVED lines=38> */
.L_x_1259:
        /* <DEDUP_REMOVED lines=17> */
.L_x_1260:
[----:B------:R-:W-:Y:S05]  /*4350*/  BSYNC.RECONVERGENT B1 ;  /* 0x0000000000017941 */ /* 0x000fea0003800200 */
.L_x_1258:
        /* <DEDUP_REMOVED lines=40> */
.L_x_1262:
[----:B------:R-:W-:Y:S01]  /*45e0*/  MOV R26, R20 ;  /* 0x00000014001a7202 */ /* 0x000fe20000000f00 */
[----:B------:R-:W-:Y:S01]  /*45f0*/  IMAD.MOV.U32 R14, RZ, RZ, R22 ;  /* 0x000000ffff0e7224 */ /* 0x000fe200078e0016 */
[----:B------:R-:W-:Y:S02]  /*4600*/  MOV R13, R21 ;  /* 0x00000015000d7202 */ /* 0x000fe40000000f00 */
[----:B------:R-:W-:Y:S02]  /*4610*/  MOV R11, R23 ;  /* 0x00000017000b7202 */ /* 0x000fe40000000f00 */
[----:B------:R-:W-:-:S07]  /*4620*/  MOV R12, 0x4640 ;  /* 0x00004640000c7802 */ /* 0x000fce0000000f00 */
[----:B-12---:R-:W-:Y:S05]  /*4630*/  CALL.REL.NOINC `($__internal_26_$__cuda_sm20_div_s64) ;  /* 0x00000024009c7944 */ /* 0x006fea0003c00000 */
        /* <DEDUP_REMOVED lines=11> */
.L_x_1263:
[----:B------:R-:W-:Y:S05]  /*46f0*/  BSYNC.RECONVERGENT B1 ;  /* 0x0000000000017941 */ /* 0x000fea0003800200 */
.L_x_1261:
        /* <DEDUP_REMOVED lines=40> */
.L_x_1265:
[----:B------:R-:W-:Y:S01]  /*4980*/  MOV R26, R20 ;  /* 0x00000014001a7202 */ /* 0x000fe20000000f00 */
[----:B------:R-:W-:Y:S01]  /*4990*/  IMAD.MOV.U32 R13, RZ, RZ, R21 ;  /* 0x000000ffff0d7224 */ /* 0x000fe200078e0015 */
[----:B------:R-:W-:Y:S02]  /*49a0*/  MOV R14, R22 ;  /* 0x00000016000e7202 */ /* 0x000fe40000000f00 */
[----:B------:R-:W-:Y:S02]  /*49b0*/  MOV R11, R23 ;  /* 0x00000017000b7202 */ /* 0x000fe40000000f00 */
[----:B------:R-:W-:-:S07]  /*49c0*/  MOV R12, 0x49e0 ;  /* 0x000049e0000c7802 */ /* 0x000fce0000000f00 */
[----:B-12---:R-:W-:Y:S05]  /*49d0*/  CALL.REL.NOINC `($__internal_26_$__cuda_sm20_div_s64) ;  /* 0x0000002000b47944 */ /* 0x006fea0003c00000 */
        /* <DEDUP_REMOVED lines=11> */
.L_x_1266:
[----:B------:R-:W-:Y:S05]  /*4a90*/  BSYNC.RECONVERGENT B1 ;  /* 0x0000000000017941 */ /* 0x000fea0003800200 */
.L_x_1264:
        /* <DEDUP_REMOVED lines=38> */
.L_x_1268:
        /* <DEDUP_REMOVED lines=17> */
.L_x_1269:
[----:B------:R-:W-:Y:S05]  /*4e10*/  BSYNC.RECONVERGENT B1 ;  /* 0x0000000000017941 */ /* 0x000fea0003800200 */
.L_x_1267:
        /* <DEDUP_REMOVED lines=15> */
.L_x_1245:
        /* <DEDUP_REMOVED lines=37> */
.L_x_1273:
[----:B------:R-:W-:Y:S01]  /*5160*/  MOV R26, R18 ;  /* 0x00000012001a7202 */ /* 0x000fe20000000f00 */
[----:B------:R-:W-:Y:S01]  /*5170*/  IMAD.MOV.U32 R13, RZ, RZ, R19 ;  /* 0x000000ffff0d7224 */ /* 0x000fe200078e0013 */
[----:B------:R-:W-:Y:S02]  /*5180*/  MOV R14, R6 ;  /* 0x00000006000e7202 */ /* 0x000fe40000000f00 */
[----:B------:R-:W-:Y:S02]  /*5190*/  MOV R11, R7 ;  /* 0x00000007000b7202 */ /* 0x000fe40000000f00 */
[----:B------:R-:W-:-:S07]  /*51a0*/  MOV R12, 0x51c0 ;  /* 0x000051c0000c7802 */ /* 0x000fce0000000f00 */
[----:B-1----:R-:W-:Y:S05]  /*51b0*/  CALL.REL.NOINC `($__internal_26_$__cuda_sm20_div_s64) ;  /* 0x0000001800bc7944 */ /* 0x002fea0003c00000 */
        /* <DEDUP_REMOVED lines=9> */
.L_x_1274:
[----:B------:R-:W-:Y:S05]  /*5250*/  BSYNC.RECONVERGENT B1 ;  /* 0x0000000000017941 */ /* 0x000fea0003800200 */
.L_x_1272:
        /* <DEDUP_REMOVED lines=39> */
.L_x_1276:
        /* <DEDUP_REMOVED lines=17> */
.L_x_1277:
[----:B------:R-:W-:Y:S05]  /*55e0*/  BSYNC.RECONVERGENT B1 ;  /* 0x0000000000017941 */ /* 0x000fea0003800200 */
.L_x_1275:
        /* <DEDUP_REMOVED lines=40> */
.L_x_1279:
[----:B------:R-:W-:Y:S01]  /*5870*/  MOV R26, R18 ;  /* 0x00000012001a7202 */ /* 0x000fe20000000f00 */
[----:B------:R-:W-:Y:S01]  /*5880*/  IMAD.MOV.U32 R14, RZ, RZ, R20 ;  /* 0x000000ffff0e7224 */ /* 0x000fe200078e0014 */
[----:B------:R-:W-:Y:S02]  /*5890*/  MOV R13, R19 ;  /* 0x00000013000d7202 */ /* 0x000fe40000000f00 */
[----:B------:R-:W-:Y:S02]  /*58a0*/  MOV R11, R21 ;  /* 0x00000015000b7202 */ /* 0x000fe40000000f00 */
[----:B------:R-:W-:-:S07]  /*58b0*/  MOV R12, 0x58d0 ;  /* 0x000058d0000c7802 */ /* 0x000fce0000000f00 */
[----:B-1----:R-:W-:Y:S05]  /*58c0*/  CALL.REL.NOINC `($__internal_26_$__cuda_sm20_div_s64) ;  /* 0x0000001000f87944 */ /* 0x002fea0003c00000 */
        /* <DEDUP_REMOVED lines=11> */
.L_x_1280:
[----:B------:R-:W-:Y:S05]  /*5980*/  BSYNC.RECONVERGENT B1 ;  /* 0x0000000000017941 */ /* 0x000fea0003800200 */
.L_x_1278:
        /* <DEDUP_REMOVED lines=40> */
.L_x_1282:
[----:B------:R-:W-:Y:S01]  /*5c10*/  MOV R26, R18 ;  /* 0x00000012001a7202 */ /* 0x000fe20000000f00 */
[----:B------:R-:W-:Y:S01]  /*5c20*/  IMAD.MOV.U32 R13, RZ, RZ, R19 ;  /* 0x000000ffff0d7224 */ /* 0x000fe200078e0013 */
[----:B------:R-:W-:Y:S02]  /*5c30*/  MOV R14, R20 ;  /* 0x00000014000e7202 */ /* 0x000fe40000000f00 */
[----:B------:R-:W-:Y:S02]  /*5c40*/  MOV R11, R21 ;  /* 0x00000015000b7202 */ /* 0x000fe40000000f00 */
[----:B------:R-:W-:-:S07]  /*5c50*/  MOV R12, 0x5c70 ;  /* 0x00005c70000c7802 */ /* 0x000fce0000000f00 */
[----:B-1----:R-:W-:Y:S05]  /*5c60*/  CALL.REL.NOINC `($__internal_26_$__cuda_sm20_div_s64) ;  /* 0x0000001000107944 */ /* 0x002fea0003c00000 */
        /* <DEDUP_REMOVED lines=11> */
.L_x_1283:
[----:B------:R-:W-:Y:S05]  /*5d20*/  BSYNC.RECONVERGENT B1 ;  /* 0x0000000000017941 */ /* 0x000fea0003800200 */
.L_x_1281:
        /* <DEDUP_REMOVED lines=11> */
.L_x_1271:
        /* <DEDUP_REMOVED lines=35> */
.L_x_1286:
[----:B------:R-:W-:Y:S01]  /*6010*/  IMAD.MOV.U32 R26, RZ, RZ, R18 ;  /* 0x000000ffff1a7224 */ /* 0x000fe200078e0012 */
[----:B------:R-:W-:Y:S01]  /*6020*/  MOV R13, R19 ;  /* 0x00000013000d7202 */ /* 0x000fe20000000f00 */
[----:B------:R-:W-:Y:S01]  /*6030*/  IMAD.MOV.U32 R11, RZ, RZ, R5 ;  /* 0x000000ffff0b7224 */ /* 0x000fe200078e0005 */
[----:B------:R-:W-:Y:S02]  /*6040*/  MOV R14, R4 ;  /* 0x00000004000e7202 */ /* 0x000fe40000000f00 */
[----:B------:R-:W-:-:S07]  /*6050*/  MOV R12, 0x6070 ;  /* 0x00006070000c7802 */ /* 0x000fce0000000f00 */
[----:B-1----:R-:W-:Y:S05]  /*6060*/  CALL.REL.NOINC `($__internal_26_$__cuda_sm20_div_s64) ;  /* 0x0000000c00107944 */ /* 0x002fea0003c00000 */
        /* <DEDUP_REMOVED lines=8> */
.L_x_1287:
[----:B------:R-:W-:Y:S05]  /*60f0*/  BSYNC.RECONVERGENT B1 ;  /* 0x0000000000017941 */ /* 0x000fea0003800200 */
.L_x_1285:
        /* <DEDUP_REMOVED lines=39> */
.L_x_1289:
        /* <DEDUP_REMOVED lines=17> */
.L_x_1290:
[----:B------:R-:W-:Y:S05]  /*6480*/  BSYNC.RECONVERGENT B1 ;  /* 0x0000000000017941 */ /* 0x000fea0003800200 */
.L_x_1288:
        /* <DEDUP_REMOVED lines=11> */
.L_x_1284:
        /* <DEDUP_REMOVED lines=31> */
.L_x_1292:
[----:B------:R-:W-:Y:S02]  /*6730*/  MOV R24, R20 ;  /* 0x0000001400187202 */ /* 0x000fe40000000f00 */
[----:B------:R-:W-:-:S07]  /*6740*/  MOV R26, 0x6760 ;  /* 0x00006760001a7802 */ /* 0x000fce0000000f00 */
[----:B-1----:R-:W-:Y:S05]  /*6750*/  CALL.REL.NOINC `($__internal_27_$__cuda_sm20_rem_s64) ;  /* 0x0000000800a07944 */ /* 0x002fea0003c00000 */
[----:B------:R-:W-:Y:S01]  /*6760*/  MOV R4, R6 ;  /* 0x0000000600047202 */ /* 0x000fe20000000f00 */
[----:B------:R-:W-:-:S07]  /*6770*/  IMAD.MOV.U32 R5, RZ, RZ, R7 ;  /* 0x000000ffff057224 */ /* 0x000fce00078e0007 */
.L_x_1293:
[----:B------:R-:W-:Y:S05]  /*6780*/  BSYNC.RECONVERGENT B1 ;  /* 0x0000000000017941 */ /* 0x000fea0003800200 */
.L_x_1291:
        /* <DEDUP_REMOVED lines=9> */
.L_x_1244:
[----:B------:R-:W2:Y:S01]  /*6820*/  LDG.E R8, desc[UR14][R8.64] ;  /* 0x0000000e08087981 */ /* 0x000ea2000c1e1900 */
[----:B------:R-:W-:Y:S01]  /*6830*/  MOV R5, 0x3bbb989d ;  /* 0x3bbb989d00057802 */ /* 0x000fe20000000f00 */
[----:B------:R-:W-:-:S04]  /*6840*/  IMAD.MOV.U32 R7, RZ, RZ, 0x437c0000 ;  /* 0x437c0000ff077424 */ /* 0x000fc800078e00ff */
[----:B--2---:R-:W-:-:S04]  /*6850*/  FFMA.SAT R4, R8, R5, 0.5 ;  /* 0x3f00000008047423 */ /* 0x004fc80000002005 */
[----:B------:R-:W-:-:S04]  /*6860*/  FFMA.RM R4, R4, R7, 12582913 ;  /* 0x4b40000104047423 */ /* 0x000fc80000004007 */
[C---:B------:R-:W-:Y:S01]  /*6870*/  FADD R5, R4.reuse, -12583039 ;  /* 0xcb40007f04057421 */ /* 0x040fe20000000000 */
[----:B------:R-:W-:-:S03]  /*6880*/  SHF.L.U32 R4, R4, 0x17, RZ ;  /* 0x0000001704047819 */ /* 0x000fc600000006ff */
[----:B------:R-:W-:-:S04]  /*6890*/  FFMA R5, R8, 1.4426950216293334961, -R5 ;  /* 0x3fb8aa3b08057823 */ /* 0x000fc80000000805 */
[----:B------:R-:W-:-:S06]  /*68a0*/  FFMA R5, R8, 1.925963033500011079e-08, R5 ;  /* 0x32a5706008057823 */ /* 0x000fcc0000000005 */
[----:B------:R-:W0:Y:S02]  /*68b0*/  MUFU.EX2 R5, R5 ;  /* 0x0000000500057308 */ /* 0x000e240000000800 */
[----:B0-----:R-:W-:-:S05]  /*68c0*/  FMUL R7, R4, R5 ;  /* 0x0000000504077220 */ /* 0x001fca0000400000 */
[----:B------:R2:W-:Y:S02]  /*68d0*/  STS [R2], R7 ;  /* 0x0000000702007388 */ /* 0x0005e40000000800 */
.L_x_1243:
[----:B------:R-:W-:Y:S05]  /*68e0*/  BSYNC.RECONVERGENT B0 ;  /* 0x0000000000007941 */ /* 0x000fea0003800200 */
.L_x_1195:
[----:B------:R-:W-:Y:S01]  /*68f0*/  BAR.SYNC.DEFER_BLOCKING 0x0 ;  /* 0x0000000000007b1d */ /* 0x000fe20000010000 */
[----:B------:R-:W-:Y:S02]  /*6900*/  ISETP.GE.U32.AND P0, PT, R3, 0x42, PT ;  /* 0x000000420300780c */ /* 0x000fe40003f06070 */
[----:B------:R-:W-:-:S11]  /*6910*/  ISETP.GT.U32.AND P1, PT, R0, 0x1f, PT ;  /* 0x0000001f0000780c */ /* 0x000fd60003f24070 */
[----:B------:R-:W-:Y:S05]  /*6920*/  @!P0 BRA `(.L_x_1294) ;  /* 0x00000000002c8947 */ /* 0x000fea0003800000 */
.L_x_1295:
[----:B------:R-:W-:-:S04]  /*6930*/  SHF.R.U32.HI R9, RZ, 0x1, R3 ;  /* 0x00000001ff097819 */ /* 0x000fc80000011603 */
[----:B------:R-:W-:-:S13]  /*6940*/  ISETP.GE.U32.AND P0, PT, R0, R9, PT ;  /* 0x000000090000720c */ /* 0x000fda0003f06070 */
[----:B------:R-:W-:Y:S01]  /*6950*/  @!P0 LEA R5, R9, R2, 0x2 ;  /* 0x0000000209058211 */ /* 0x000fe200078e10ff */
[----:B------:R-:W-:Y:S05]  /*6960*/  @!P0 LDS R4, [R2] ;  /* 0x0000000002048984 */ /* 0x000fea0000000800 */
[----:B------:R-:W0:Y:S02]  /*6970*/  @!P0 LDS R5, [R5] ;  /* 0x0000000005058984 */ /* 0x000e240000000800 */
[----:B0-2---:R-:W-:-:S05]  /*6980*/  @!P0 FADD R7, R4, R5 ;  /* 0x0000000504078221 */ /* 0x005fca0000000000 */
[----:B------:R3:W-:Y:S01]  /*6990*/  @!P0 STS [R2], R7 ;  /* 0x0000000702008388 */ /* 0x0007e20000000800 */
[----:B------:R-:W-:Y:S01]  /*69a0*/  BAR.SYNC.DEFER_BLOCKING 0x0 ;  /* 0x0000000000007b1d */ /* 0x000fe20000010000 */
[----:B------:R-:W-:Y:S01]  /*69b0*/  ISETP.GT.U32.AND P0, PT, R3, 0x83, PT ;  /* 0x000000830300780c */ /* 0x000fe20003f04070 */
[----:B------:R-:W-:-:S12]  /*69c0*/  IMAD.MOV.U32 R3, RZ, RZ, R9 ;  /* 0x000000ffff037224 */ /* 0x000fd800078e0009 */
[----:B---3--:R-:W-:Y:S05]  /*69d0*/  @P0 BRA `(.L_x_1295) ;  /* 0xfffffffc00d40947 */ /* 0x008fea000383ffff */
.L_x_1294:
[----:B------:R-:W-:Y:S05]  /*69e0*/  @P1 EXIT ;  /* 0x000000000000194d */ /* 0x000fea0003800000 */
[----:B------:R-:W-:Y:S01]  /*69f0*/  LDS R3, [R2] ;  /* 0x0000000002037984 */ /* 0x000fe20000000800 */
[----:B------:R-:W-:-:S03]  /*6a00*/  ISETP.NE.AND P0, PT, R0, RZ, PT ;  /* 0x000000ff0000720c */ /* 0x000fc60003f05270 */
[----:B------:R-:W3:Y:S02]  /*6a10*/  LDS R4, [R2+0x80] ;  /* 0x0000800002047984 */ /* 0x000ee40000000800 */
[----:B---3--:R-:W-:-:S05]  /*6a20*/  FADD R3, R3, R4 ;  /* 0x0000000403037221 */ /* 0x008fca0000000000 */
[----:B------:R-:W-:Y:S04]  /*6a30*/  STS [R2], R3 ;  /* 0x0000000302007388 */ /* 0x000fe80000000800 */
[----:B------:R-:W-:Y:S04]  /*6a40*/  LDS R4, [R2] ;  /* 0x0000000002047984 */ /* 0x000fe80000000800 */
[----:B------:R-:W3:Y:S02]  /*6a50*/  LDS R5, [R2+0x40] ;  /* 0x0000400002057984 */ /* 0x000ee40000000800 */
[----:B---3--:R-:W-:-:S05]  /*6a60*/  FADD R5, R4, R5 ;  /* 0x0000000504057221 */ /* 0x008fca0000000000 */
[----:B------:R-:W-:Y:S04]  /*6a70*/  STS [R2], R5 ;  /* 0x0000000502007388 */ /* 0x000fe80000000800 */
[----:B------:R-:W-:Y:S04]  /*6a80*/  LDS R4, [R2] ;  /* 0x0000000002047984 */ /* 0x000fe80000000800 */
[----:B0-2---:R-:W0:Y:S02]  /*6a90*/  LDS R7, [R2+0x20] ;  /* 0x0000200002077984 */ /* 0x005e240000000800 */
        /* <DEDUP_REMOVED lines=29> */
[----:B-1----:R-:W-:-:S05]  /*6c70*/  MOV R2, UR7 ;  /* 0x0000000700027c02 */ /* 0x002fca0008000f00 */
[----:B------:R-:W-:-:S05]  /*6c80*/  MOV R3, UR4 ;  /* 0x0000000400037c02 */ /* 0x000fca0008000f00 */
[----:B0-----:R-:W-:Y:S01]  /*6c90*/  STG.E desc[UR14][R2.64], R5 ;  /* 0x0000000502007986 */ /* 0x001fe2000c10190e */
[----:B------:R-:W-:Y:S05]  /*6ca0*/  EXIT ;  /* 0x000000000000794d */ /* 0x000fea0003800000 */
        .weak           $__internal_26_$__cuda_sm20_div_s64
        .type           $__internal_26_$__cuda_sm20_div_s64,@function
        .size           $__internal_26_$__cuda_sm20_div_s64,($__internal_27_$__cuda_sm20_rem_s64 - $__internal_26_$__cuda_sm20_div_s64)
$__internal_26_$__cuda_sm20_div_s64:
        /* <DEDUP_REMOVED lines=82> */
[----:B------:R-:W-:Y:S06]  /*71d0*/  RET.REL.NODEC R12 `(contiguous_logsumexp2_f32) ;  /* 0xffffff8c0c887950 */ /* 0x000fec0003c3ffff */
        .weak           $__internal_27_$__cuda_sm20_rem_s64
        .type           $__internal_27_$__cuda_sm20_rem_s64,@function
        .size           $__internal_27_$__cuda_sm20_rem_s64,(.L_x_30343 - $__internal_27_$__cuda_sm20_rem_s64)
$__internal_27_$__cuda_sm20_rem_s64:
        /* <DEDUP_REMOVED lines=76> */
[----:B------:R-:W-:Y:S06]  /*76a0*/  RET.REL.NODEC R26 `(contiguous_logsumexp2_f32) ;  /* 0xffffff881a547950 */ /* 0x000fec0003c3ffff */
.L_x_1296:
        /* <DEDUP_REMOVED lines=13> */
.L_x_30343:


//--------------------- .text.uncontiguous_cumulate_logsumexp_f32 --------------------------
	.section	.text.uncontiguous_cumulate_logsumexp_f32,"ax",@progbits
	.align	128
        .global         uncontiguous_cumulate_logsumexp_f32
        .type           uncontiguous_cumulate_logsumexp_f32,@function
        .size           uncontiguous_cumulate_logsumexp_f32,(.L_x_30345 - uncontiguous_cumulate_logsumexp_f32)
        .other          uncontiguous_cumulate_logsumexp_f32,@"STO_CUDA_ENTRY STV_DEFAULT"
uncontiguous_cumulate_logsumexp_f32:
.text.uncontiguous_cumulate_logsumexp_f32:
        /* <DEDUP_REMOVED lines=16> */
[----:B------:R0:W-:Y:S02]  /*0100*/  STS [R3], RZ ;  /* 0x000000ff03007388 */ /* 0x0001e40000000800 */
        /* <DEDUP_REMOVED lines=24> */
.L_x_1325:
        /* <DEDUP_REMOVED lines=33> */
.L_x_1302:
[----:B------:R-:W-:Y:S01]  /*04a0*/  IMAD.MOV.U32 R29, RZ, RZ, R14 ;  /* 0x000000ffff1d7224 */ /* 0x000fe200078e000e */
[----:B------:R-:W-:Y:S01]  /*04b0*/  MOV R26, R15 ;  /* 0x0000000f001a7202 */ /* 0x000fe20000000f00 */
[----:B------:R-:W-:Y:S01]  /*04c0*/  IMAD.MOV.U32 R13, RZ, RZ, R16 ;  /* 0x000000ffff0d7224 */ /* 0x000fe200078e0010 */
[----:B------:R-:W-:Y:S02]  /*04d0*/  MOV R12, R17 ;  /* 0x00000011000c7202 */ /* 0x000fe40000000f00 */
[----:B------:R-:W-:-:S07]  /*04e0*/  MOV R11, 0x500 ;  /* 0x00000500000b7802 */ /* 0x000fce0000000f00 */
[----:B------:R-:W-:Y:S05]  /*04f0*/  CALL.REL.NOINC `($__internal_28_$__cuda_sm20_div_s64) ;  /* 0x0000006400d07944 */ /* 0x000fea0003c00000 */
        /* <DEDUP_REMOVED lines=9> */
.L_x_1303:
[----:B------:R-:W-:Y:S05]  /*0590*/  BSYNC.RECONVERGENT B1 ;  /* 0x0000000000017941 */ /* 0x000fea0003800200 */
.L_x_1301:
        /* <DEDUP_REMOVED lines=36> */
.L_x_1305:
[----:B------:R-:W-:Y:S01]  /*07e0*/  IMAD.MOV.U32 R29, RZ, RZ, R7 ;  /* 0x000000ffff1d7224 */ /* 0x000fe200078e0007 */
[----:B------:R-:W-:Y:S01]  /*07f0*/  MOV R26, R8 ;  /* 0x00000008001a7202 */ /* 0x000fe20000000f00 */
[----:B------:R-:W-:Y:S01]  /*0800*/  IMAD.MOV.U32 R13, RZ, RZ, R16 ;  /* 0x000000ffff0d7224 */ /* 0x000fe200078e0010 */
[----:B------:R-:W-:Y:S02]  /*0810*/  MOV R12, R17 ;  /* 0x00000011000c7202 */ /* 0x000fe40000000f00 */
[----:B------:R-:W-:-:S07]  /*0820*/  MOV R11, 0x840 ;  /* 0x00000840000b7802 */ /* 0x000fce0000000f00 */
[----:B------:R-:W-:Y:S05]  /*0830*/  CALL.REL.NOINC `($__internal_28_$__cuda_sm20_div_s64) ;  /* 0x0000006400007944 */ /* 0x000fea0003c00000 */
        /* <DEDUP_REMOVED lines=10> */
.L_x_1306:
[----:B------:R-:W-:Y:S05]  /*08e0*/  BSYNC.RECONVERGENT B1 ;  /* 0x0000000000017941 */ /* 0x000fea0003800200 */
.L_x_1304:
        /* <DEDUP_REMOVED lines=37> */
.L_x_1308:
[----:B------:R-:W-:Y:S01]  /*0b40*/  MOV R29, R14 ;  /* 0x0000000e001d7202 */ /* 0x000fe20000000f00 */
[----:B------:R-:W-:Y:S01]  /*0b50*/  IMAD.MOV.U32 R26, RZ, RZ, R15 ;  /* 0x000000ffff1a7224 */ /* 0x000fe200078e000f */
[----:B------:R-:W-:Y:S01]  /*0b60*/  MOV R13, R16 ;  /* 0x00000010000d7202 */ /* 0x000fe20000000f00 */
[----:B------:R-:W-:Y:S01]  /*0b70*/  IMAD.MOV.U32 R12, RZ, RZ, R17 ;  /* 0x000000ffff0c7224 */ /* 0x000fe200078e0011 */
[----:B------:R-:W-:-:S07]  /*0b80*/  MOV R11, 0xba0 ;  /* 0x00000ba0000b7802 */ /* 0x000fce0000000f00 */
[----:B------:R-:W-:Y:S05]  /*0b90*/  CALL.REL.NOINC `($__internal_28_$__cuda_sm20_div_s64) ;  /* 0x0000006000287944 */ /* 0x000fea0003c00000 */
        /* <DEDUP_REMOVED lines=10> */
.L_x_1309:
[----:B------:R-:W-:Y:S05]  /*0c40*/  BSYNC.RECONVERGENT B1 ;  /* 0x0000000000017941 */ /* 0x000fea0003800200 */
.L_x_1307:
        /* <DEDUP_REMOVED lines=34> */
.L_x_1311:
        /* <DEDUP_REMOVED lines=16> */
.L_x_1312:
[----:B------:R-:W-:Y:S05]  /*0f70*/  BSYNC.RECONVERGENT B1 ;  /* 0x0000000000017941 */ /* 0x000fea0003800200 */
.L_x_1310:
        /* <DEDUP_REMOVED lines=37> */
.L_x_1314:
        /* <DEDUP_REMOVED lines=17> */
.L_x_1315:
[----:B------:R-:W-:Y:S05]  /*12e0*/  BSYNC.RECONVERGENT B1 ;  /* 0x0000000000017941 */ /* 0x000fea0003800200 */
.L_x_1313:
        /* <DEDUP_REMOVED lines=35> */
.L_x_1317:
        /* <DEDUP_REMOVED lines=16> */
.L_x_1318:
[----:B------:R-:W-:Y:S05]  /*1620*/  BSYNC.RECONVERGENT B1 ;  /* 0x0000000000017941 */ /* 0x000fea0003800200 */
.L_x_1316:
        /* <DEDUP_REMOVED lines=36> */
.L_x_1320:
[----:B------:R-:W-:Y:S01]  /*1870*/  MOV R29, R14 ;  /* 0x0000000e001d7202 */ /* 0x000fe20000000f00 */
[----:B------:R-:W-:Y:S01]  /*1880*/  IMAD.MOV.U32 R26, RZ, RZ, R15 ;  /* 0x000000ffff1a7224 */ /* 0x000fe200078e000f */
[----:B------:R-:W-:Y:S01]  /*1890*/  MOV R13, R16 ;  /* 0x00000010000d7202 */ /* 0x000fe20000000f00 */
[----:B------:R-:W-:Y:S01]  /*18a0*/  IMAD.MOV.U32 R12, RZ, RZ, R17 ;  /* 0x000000ffff0c7224 */ /* 0x000fe200078e0011 */
[----:B------:R-:W-:-:S07]  /*18b0*/  MOV R11, 0x18d0 ;  /* 0x000018d0000b7802 */ /* 0x000fce0000000f00 */
[----:B------:R-:W-:Y:S05]  /*18c0*/  CALL.REL.NOINC `($__internal_28_$__cuda_sm20_div_s64) ;  /* 0x0000005000dc7944 */ /* 0x000fea0003c00000 */
        /* <DEDUP_REMOVED lines=11> */
.L_x_1321:
[----:B------:R-:W-:Y:S05]  /*1980*/  BSYNC.RECONVERGENT B1 ;  /* 0x0000000000017941 */ /* 0x000fea0003800200 */
.L_x_1319:
        /* <DEDUP_REMOVED lines=36> */
.L_x_1323:
        /* <DEDUP_REMOVED lines=17> */
.L_x_1324:
[----:B------:R-:W-:Y:S05]  /*1ce0*/  BSYNC.RECONVERGENT B1 ;  /* 0x0000000000017941 */ /* 0x000fea0003800200 */
.L_x_1322:
        /* <DEDUP_REMOVED lines=10> */
.L_x_1300:
        /* <DEDUP_REMOVED lines=36> */
.L_x_1328:
[----:B------:R-:W-:Y:S01]  /*1fd0*/  MOV R29, R14 ;  /* 0x0000000e001d7202 */ /* 0x000fe20000000f00 */
[----:B------:R-:W-:Y:S01]  /*1fe0*/  IMAD.MOV.U32 R26, RZ, RZ, R15 ;  /* 0x000000ffff1a7224 */ /* 0x000fe200078e000f */
[----:B------:R-:W-:Y:S01]  /*1ff0*/  MOV R13, R16 ;  /* 0x00000010000d7202 */ /* 0x000fe20000000f00 */
[----:B------:R-:W-:Y:S01]  /*2000*/  IMAD.MOV.U32 R12, RZ, RZ, R17 ;  /* 0x000000ffff0c7224 */ /* 0x000fe200078e0011 */
[----:B------:R-:W-:-:S07]  /*2010*/  MOV R11, 0x2030 ;  /* 0x00002030000b7802 */ /* 0x000fce0000000f00 */
[----:B------:R-:W-:Y:S05]  /*2020*/  CALL.REL.NOINC `($__internal_28_$__cuda_sm20_div_s64) ;  /* 0x0000004c00047944 */ /* 0x000fea0003c00000 */
        /* <DEDUP_REMOVED lines=9> */
.L_x_1329:
[----:B------:R-:W-:Y:S05]  /*20c0*/  BSYNC.RECONVERGENT B1 ;  /* 0x0000000000017941 */ /* 0x000fea0003800200 */
.L_x_1327:
        /* <DEDUP_REMOVED lines=36> */
.L_x_1331:
        /* <DEDUP_REMOVED lines=17> */
.L_x_1332:
[----:B------:R-:W-:Y:S05]  /*2420*/  BSYNC.RECONVERGENT B1 ;  /* 0x0000000000017941 */ /* 0x000fea0003800200 */
.L_x_1330:
        /* <DEDUP_REMOVED lines=38> */
.L_x_1334:
        /* <DEDUP_REMOVED lines=16> */
.L_x_1335:
[----:B------:R-:W-:Y:S05]  /*2790*/  BSYNC.RECONVERGENT B1 ;  /* 0x0000000000017941 */ /* 0x000fea0003800200 */
.L_x_1333:
        /* <DEDUP_REMOVED lines=36> */
.L_x_1337:
        /* <DEDUP_REMOVED lines=16> */
.L_x_1338:
[----:B------:R-:W-:Y:S05]  /*2ae0*/  BSYNC.RECONVERGENT B1 ;  /* 0x0000000000017941 */ /* 0x000fea0003800200 */
.L_x_1336:
[----:B------:R-:W-:Y:S01]  /*2af0*/  IMAD R5, R5, R38, RZ ;  /* 0x0000002605057224 */ /* 0x000fe200078e02ff */
[----:B------:R-:W-:Y:S01]  /*2b00*/  IADD3 R9, PT, PT, R9, -0x2, RZ ;  /* 0xfffffffe09097810 */ /* 0x000fe20007ffe0ff */
[----:B------:R-:W-:Y:S02]  /*2b10*/  IMAD.MOV.U32 R34, RZ, RZ, R20 ;  /* 0x000000ffff227224 */ /* 0x000fe400078e0014 */
[-C--:B------:R-:W-:Y:S02]  /*2b20*/  IMAD R5, R39, R10.reuse, R5 ;  /* 0x0000000a27057224 */ /* 0x080fe400078e0205 */
[----:B------:R-:W-:-:S04]  /*2b30*/  IMAD.WIDE.U32 R34, R38, R10, R34 ;  /* 0x0000000a26227225 */ /* 0x000fc800078e0022 */
[----:B------:R-:W-:Y:S01]  /*2b40*/  IMAD.IADD R6, R35, 0x1, R5 ;  /* 0x0000000123067824 */ /* 0x000fe200078e0205 */
[----:B------:R-:W-:-:S07]  /*2b50*/  MOV R5, R34 ;  /* 0x0000002200057202 */ /* 0x000fce0000000f00 */
.L_x_1326:
        /* <DEDUP_REMOVED lines=31> */
.L_x_1340:
[----:B------:R-:W-:Y:S01]  /*2d50*/  IMAD.MOV.U32 R20, RZ, RZ, R14 ;  /* 0x000000ffff147224 */ /* 0x000fe200078e000e */
[----:B------:R-:W-:Y:S01]  /*2d60*/  MOV R24, R15 ;  /* 0x0000000f00187202 */ /* 0x000fe20000000f00 */
[----:B------:R-:W-:Y:S01]  /*2d70*/  IMAD.MOV.U32 R21, RZ, RZ, R16 ;  /* 0x000000ffff157224 */ /* 0x000fe200078e0010 */
[----:B------:R-:W-:Y:S02]  /*2d80*/  MOV R22, R17 ;  /* 0x0000001100167202 */ /* 0x000fe40000000f00 */
[----:B------:R-:W-:-:S07]  /*2d90*/  MOV R23, 0x2db0 ;  /* 0x00002db000177802 */ /* 0x000fce0000000f00 */
[----:B------:R-:W-:Y:S05]  /*2da0*/  CALL.REL.NOINC `($__internal_29_$__cuda_sm20_rem_s64) ;  /* 0x0000004000f47944 */ /* 0x000fea0003c00000 */
[----:B------:R-:W-:Y:S01]  /*2db0*/  IMAD.MOV.U32 R10, RZ, RZ, R12 ;  /* 0x000000ffff0a7224 */ /* 0x000fe200078e000c */
[----:B------:R-:W-:-:S07]  /*2dc0*/  MOV R11, R13 ;  /* 0x0000000d000b7202 */ /* 0x000fce0000000f00 */
.L_x_1341:
[----:B------:R-:W-:Y:S05]  /*2dd0*/  BSYNC.RECONVERGENT B1 ;  /* 0x0000000000017941 */ /* 0x000fea0003800200 */
.L_x_1339:
        /* <DEDUP_REMOVED lines=33> */
.L_x_1343:
[----:B------:R-:W-:Y:S01]  /*2ff0*/  MOV R21, R16 ;  /* 0x0000001000157202 */ /* 0x000fe20000000f00 */
[----:B------:R-:W-:Y:S01]  /*3000*/  IMAD.MOV.U32 R22, RZ, RZ, R17 ;  /* 0x000000ffff167224 */ /* 0x000fe200078e0011 */
[----:B------:R-:W-:Y:S01]  /*3010*/  MOV R20, R7 ;  /* 0x0000000700147202 */ /* 0x000fe20000000f00 */
[----:B------:R-:W-:Y:S01]  /*3020*/  IMAD.MOV.U32 R24, RZ, RZ, R8 ;  /* 0x000000ffff187224 */ /* 0x000fe200078e0008 */
[----:B------:R-:W-:-:S07]  /*3030*/  MOV R23, 0x3050 ;  /* 0x0000305000177802 */ /* 0x000fce0000000f00 */
[----:B------:R-:W-:Y:S05]  /*3040*/  CALL.REL.NOINC `($__internal_29_$__cuda_sm20_rem_s64) ;  /* 0x00000040004c7944 */ /* 0x000fea0003c00000 */
[----:B------:R-:W-:Y:S01]  /*3050*/  MOV R8, R12 ;  /* 0x0000000c00087202 */ /* 0x000fe20000000f00 */
[----:B------:R-:W-:-:S07]  /*3060*/  IMAD.MOV.U32 R9, RZ, RZ, R13 ;  /* 0x000000ffff097224 */ /* 0x000fce00078e000d */
.L_x_1344:
[----:B------:R-:W-:Y:S05]  /*3070*/  BSYNC.RECONVERGENT B1 ;  /* 0x0000000000017941 */ /* 0x000fea0003800200 */
.L_x_1342:
[----:B------:R-:W-:Y:S01]  /*3080*/  MOV R10, R5 ;  /* 0x00000005000a7202 */ /* 0x000fe20000000f00 */
[----:B------:R-:W-:Y:S02]  /*3090*/  IMAD R7, R9, R18, RZ ;  /* 0x0000001209077224 */ /* 0x000fe400078e02ff */
[----:B------:R-:W-:Y:S02]  /*30a0*/  IMAD.MOV.U32 R11, RZ, RZ, R6 ;  /* 0x000000ffff0b7224 */ /* 0x000fe400078e0006 */
[-C--:B------:R-:W-:Y:S02]  /*30b0*/  IMAD R7, R19, R8.reuse, R7 ;  /* 0x0000000813077224 */ /* 0x080fe400078e0207 */
[----:B------:R-:W-:-:S04]  /*30c0*/  IMAD.WIDE.U32 R10, R18, R8, R10 ;  /* 0x00000008120a7225 */ /* 0x000fc800078e000a */
[----:B------:R-:W-:Y:S01]  /*30d0*/  IMAD.MOV.U32 R5, RZ, RZ, R10 ;  /* 0x000000ffff057224 */ /* 0x000fe200078e000a */
[----:B------:R-:W-:-:S07]  /*30e0*/  IADD3 R6, PT, PT, R11, R7, RZ ;  /* 0x000000070b067210 */ /* 0x000fce0007ffe0ff */
.L_x_1299:
[----:B------:R-:W0:Y:S02]  /*30f0*/  LDCU.64 UR4, c[0x0][0x388] ;  /* 0x00007100ff0477ac */ /* 0x000e240008000a00 */
        /* <DEDUP_REMOVED lines=9> */
.L_x_1298:
        /* <DEDUP_REMOVED lines=20> */
.L_x_1372:
        /* <DEDUP_REMOVED lines=33> */
.L_x_1349:
[----:B------:R-:W-:Y:S01]  /*34e0*/  IMAD.MOV.U32 R29, RZ, RZ, R15 ;  /* 0x000000ffff1d7224 */ /* 0x000fe200078e000f */
[----:B------:R-:W-:Y:S01]  /*34f0*/  MOV R26, R14 ;  /* 0x0000000e001a7202 */ /* 0x000fe20000000f00 */
[----:B------:R-:W-:Y:S01]  /*3500*/  IMAD.MOV.U32 R13, RZ, RZ, R34 ;  /* 0x000000ffff0d7224 */ /* 0x000fe200078e0022 */
[----:B------:R-:W-:Y:S02]  /*3510*/  MOV R12, R35 ;  /* 0x00000023000c7202 */ /* 0x000fe40000000f00 */
[----:B------:R-:W-:-:S07]  /*3520*/  MOV R11, 0x3540 ;  /* 0x00003540000b7802 */ /* 0x000fce0000000f00 */
[----:B-123--:R-:W-:Y:S05]  /*3530*/  CALL.REL.NOINC `($__internal_28_$__cuda_sm20_div_s64) ;  /* 0x0000003400c07944 */ /* 0x00efea0003c00000 */
        /* <DEDUP_REMOVED lines=11> */
.L_x_1350:
[----:B------:R-:W-:Y:S05]  /*35f0*/  BSYNC.RECONVERGENT B1 ;  /* 0x0000000000017941 */ /* 0x000fea0003800200 */
.L_x_1348:
        /* <DEDUP_REMOVED lines=39> */
.L_x_1352:
[----:B------:R-:W-:Y:S01]  /*3870*/  IMAD.MOV.U32 R29, RZ, RZ, R34 ;  /* 0x000000ffff1d7224 */ /* 0x000fe200078e0022 */
[----:B------:R-:W-:Y:S01]  /*3880*/  MOV R26, R35 ;  /* 0x00000023001a7202 */ /* 0x000fe20000000f00 */
[----:B------:R-:W-:Y:S01]  /*3890*/  IMAD.MOV.U32 R13, RZ, RZ, R36 ;  /* 0x000000ffff0d7224 */ /* 0x000fe200078e0024 */
[----:B------:R-:W-:Y:S02]  /*38a0*/  MOV R12, R37 ;  /* 0x00000025000c7202 */ /* 0x000fe40000000f00 */
[----:B------:R-:W-:-:S07]  /*38b0*/  MOV R11, 0x38d0 ;  /* 0x000038d0000b7802 */ /* 0x000fce0000000f00 */
[----:B-1----:R-:W-:Y:S05]  /*38c0*/  CALL.REL.NOINC `($__internal_28_$__cuda_sm20_div_s64) ;  /* 0x0000003000dc7944 */ /* 0x002fea0003c00000 */
        /* <DEDUP_REMOVED lines=11> */
.L_x_1353:
[----:B------:R-:W-:Y:S05]  /*3980*/  BSYNC.RECONVERGENT B1 ;  /* 0x0000000000017941 */ /* 0x000fea0003800200 */
.L_x_1351:
        /* <DEDUP_REMOVED lines=38> */
.L_x_1355:
[----:B------:R-:W-:Y:S01]  /*3bf0*/  MOV R29, R34 ;  /* 0x00000022001d7202 */ /* 0x000fe20000000f00 */
[----:B------:R-:W-:Y:S01]  /*3c00*/  IMAD.MOV.U32 R26, RZ, RZ, R35 ;  /* 0x000000ffff1a7224 */ /* 0x000fe200078e0023 */
[----:B------:R-:W-:Y:S01]  /*3c10*/  MOV R13, R36 ;  /* 0x00000024000d7202 */ /* 0x000fe20000000f00 */
[----:B------:R-:W-:Y:S01]  /*3c20*/  IMAD.MOV.U32 R12, RZ, RZ, R37 ;  /* 0x000000ffff0c7224 */ /* 0x000fe200078e0025 */
[----:B------:R-:W-:-:S07]  /*3c30*/  MOV R11, 0x3c50 ;  /* 0x00003c50000b7802 */ /* 0x000fce0000000f00 */
[----:B-1----:R-:W-:Y:S05]  /*3c40*/  CALL.REL.NOINC `($__internal_28_$__cuda_sm20_div_s64) ;  /* 0x0000002c00fc7944 */ /* 0x002fea0003c00000 */
        /* <DEDUP_REMOVED lines=11> */
.L_x_1356:
[----:B------:R-:W-:Y:S05]  /*3d00*/  BSYNC.RECONVERGENT B1 ;  /* 0x0000000000017941 */ /* 0x000fea0003800200 */
.L_x_1354:
        /* <DEDUP_REMOVED lines=38> */
.L_x_1358:
        /* <DEDUP_REMOVED lines=17> */
.L_x_1359:
[----:B------:R-:W-:Y:S05]  /*4080*/  BSYNC.RECONVERGENT B1 ;  /* 0x0000000000017941 */ /* 0x000fea0003800200 */
.L_x_1357:
        /* <DEDUP_REMOVED lines=39> */
.L_x_1361:
        /* <DEDUP_REMOVED lines=17> */
.L_x_1362:
[----:B------:R-:W-:Y:S05]  /*4410*/  BSYNC.RECONVERGENT B1 ;  /* 0x0000000000017941 */ /* 0x000fea0003800200 */
.L_x_1360:
        /* <DEDUP_REMOVED lines=38> */
.L_x_1364:
        /* <DEDUP_REMOVED lines=17> */
.L_x_1365:
[----:B------:R-:W-:Y:S05]  /*4790*/  BSYNC.RECONVERGENT B1 ;  /* 0x0000000000017941 */ /* 0x000fea0003800200 */
.L_x_1363:
        /* <DEDUP_REMOVED lines=38> */
.L_x_1367:
        /* <DEDUP_REMOVED lines=17> */
.L_x_1368:
[----:B------:R-:W-:Y:S05]  /*4b10*/  BSYNC.RECONVERGENT B1 ;  /* 0x0000000000017941 */ /* 0x000fea0003800200 */
.L_x_1366:
        /* <DEDUP_REMOVED lines=36> */
.L_x_1370:
        /* <DEDUP_REMOVED lines=17> */
.L_x_1371:
[----:B------:R-:W-:Y:S05]  /*4e70*/  BSYNC.RECONVERGENT B1 ;  /* 0x0000000000017941 */ /* 0x000fea0003800200 */
.L_x_1369:
[----:B-1----:R-:W-:-:S05]  /*4e80*/  IMAD.WIDE.U32 R24, R6, 0x8, R16 ;  /* 0x0000000806187825 */ /* 0x002fca00078e0010 */
[----:B------:R-:W2:Y:S01]  /*4e90*/  LDG.E.64 R6, desc[UR6][R24.64] ;  /* 0x0000000618067981 */ /* 0x000ea2000c1e1b00 */
[----:B------:R-:W-:Y:S01]  /*4ea0*/  MOV R12, R38 ;  /* 0x00000026000c7202 */ /* 0x000fe20000000f00 */
        /* <DEDUP_REMOVED lines=9> */
.L_x_1347:
        /* <DEDUP_REMOVED lines=35> */
.L_x_1375:
[----:B------:R-:W-:Y:S01]  /*5170*/  MOV R29, R15 ;  /* 0x0000000f001d7202 */ /* 0x000fe20000000f00 */
[----:B------:R-:W-:Y:S01]  /*5180*/  IMAD.MOV.U32 R26, RZ, RZ, R14 ;  /* 0x000000ffff1a7224 */ /* 0x000fe200078e000e */
[----:B------:R-:W-:Y:S02]  /*5190*/  MOV R13, R16 ;  /* 0x00000010000d7202 */ /* 0x000fe40000000f00 */
[----:B------:R-:W-:Y:S02]  /*51a0*/  MOV R12, R17 ;  /* 0x00000011000c7202 */ /* 0x000fe40000000f00 */
[----:B------:R-:W-:-:S07]  /*51b0*/  MOV R11, 0x51d0 ;  /* 0x000051d0000b7802 */ /* 0x000fce0000000f00 */
[----:B------:R-:W-:Y:S05]  /*51c0*/  CALL.REL.NOINC `($__internal_28_$__cuda_sm20_div_s64) ;  /* 0x00000018009c7944 */ /* 0x000fea0003c00000 */
[----:B------:R-:W-:Y:S02]  /*51d0*/  IADD3 R19, P0, PT, RZ, -R24, RZ ;  /* 0x80000018ff137210 */ /* 0x000fe40007f1e0ff */
[----:B------:R-:W-:Y:S02]  /*51e0*/  MOV R10, R15 ;  /* 0x0000000f000a7202 */ /* 0x000fe40000000f00 */
[----:B------:R-:W-:Y:S01]  /*51f0*/  MOV R11, R14 ;  /* 0x0000000e000b7202 */ /* 0x000fe20000000f00 */
[----:B------:R-:W-:Y:S01]  /*5200*/  IMAD.X R13, RZ, RZ, ~R25, P0 ;  /* 0x000000ffff0d7224 */ /* 0x000fe200000e0e19 */
[----:B------:R-:W-:-:S03]  /*5210*/  MOV R18, R24 ;  /* 0x0000001800127202 */ /* 0x000fc60000000f00 */
[----:B------:R-:W-:Y:S02]  /*5220*/  IMAD R13, R13, R16, RZ ;  /* 0x000000100d0d7224 */ /* 0x000fe400078e02ff */
[----:B------:R-:W-:-:S04]  /*5230*/  IMAD.WIDE.U32 R10, R16, R19, R10 ;  /* 0x00000013100a7225 */ /* 0x000fc800078e000a */
[----:B------:R-:W-:Y:S02]  /*5240*/  IMAD R13, R17, R19, R13 ;  /* 0x00000013110d7224 */ /* 0x000fe400078e020d */
[----:B------:R-:W-:Y:S02]  /*5250*/  IMAD.MOV.U32 R15, RZ, RZ, R10 ;  /* 0x000000ffff0f7224 */ /* 0x000fe400078e000a */
[----:B------:R-:W-:Y:S01]  /*5260*/  IMAD.MOV.U32 R19, RZ, RZ, R25 ;  /* 0x000000ffff137224 */ /* 0x000fe200078e0019 */
[----:B------:R-:W-:-:S07]  /*5270*/  IADD3 R10, PT, PT, R11, R13, RZ ;  /* 0x0000000d0b0a7210 */ /* 0x000fce0007ffe0ff */
.L_x_1376:
[----:B------:R-:W-:Y:S05]  /*5280*/  BSYNC.RECONVERGENT B1 ;  /* 0x0000000000017941 */ /* 0x000fea0003800200 */
.L_x_1374:
        /* <DEDUP_REMOVED lines=41> */
.L_x_1378:
[----:B------:R-:W-:Y:S01]  /*5520*/  MOV R29, R18 ;  /* 0x00000012001d7202 */ /* 0x000fe20000000f00 */
[----:B------:R-:W-:Y:S01]  /*5530*/  IMAD.MOV.U32 R13, RZ, RZ, R16 ;  /* 0x000000ffff0d7224 */ /* 0x000fe200078e0010 */
[----:B------:R-:W-:Y:S02]  /*5540*/  MOV R26, R19 ;  /* 0x00000013001a7202 */ /* 0x000fe40000000f00 */
[----:B------:R-:W-:Y:S02]  /*5550*/  MOV R12, R17 ;  /* 0x00000011000c7202 */ /* 0x000fe40000000f00 */
[----:B------:R-:W-:-:S07]  /*5560*/  MOV R11, 0x5580 ;  /* 0x00005580000b7802 */ /* 0x000fce0000000f00 */
[----:B------:R-:W-:Y:S05]  /*5570*/  CALL.REL.NOINC `($__internal_28_$__cuda_sm20_div_s64) ;  /* 0x0000001400b07944 */ /* 0x000fea0003c00000 */
        /* <DEDUP_REMOVED lines=11> */
.L_x_1379:
[----:B------:R-:W-:Y:S05]  /*5630*/  BSYNC.RECONVERGENT B1 ;  /* 0x0000000000017941 */ /* 0x000fea0003800200 */
.L_x_1377:
        /* <DEDUP_REMOVED lines=40> */
.L_x_1381:
        /* <DEDUP_REMOVED lines=17> */
.L_x_1382:
[----:B------:R-:W-:Y:S05]  /*59d0*/  BSYNC.RECONVERGENT B1 ;  /* 0x0000000000017941 */ /* 0x000fea0003800200 */
.L_x_1380:
        /* <DEDUP_REMOVED lines=39> */
.L_x_1384:
[----:B------:R-:W-:Y:S01]  /*5c50*/  MOV R29, R18 ;  /* 0x00000012001d7202 */ /* 0x000fe20000000f00 */
[----:B------:R-:W-:Y:S01]  /*5c60*/  IMAD.MOV.U32 R26, RZ, RZ, R19 ;  /* 0x000000ffff1a7224 */ /* 0x000fe200078e0013 */
[----:B------:R-:W-:Y:S02]  /*5c70*/  MOV R13, R20 ;  /* 0x00000014000d7202 */ /* 0x000fe40000000f00 */
[----:B------:R-:W-:Y:S02]  /*5c80*/  MOV R12, R21 ;  /* 0x00000015000c7202 */ /* 0x000fe40000000f00 */
[----:B------:R-:W-:-:S07]  /*5c90*/  MOV R11, 0x5cb0 ;  /* 0x00005cb0000b7802 */ /* 0x000fce0000000f00 */
[----:B------:R-:W-:Y:S05]  /*5ca0*/  CALL.REL.NOINC `($__internal_28_$__cuda_sm20_div_s64) ;  /* 0x0000000c00e47944 */ /* 0x000fea0003c00000 */
        /* <DEDUP_REMOVED lines=11> */
.L_x_1385:
[----:B------:R-:W-:Y:S05]  /*5d60*/  BSYNC.RECONVERGENT B1 ;  /* 0x0000000000017941 */ /* 0x000fea0003800200 */
.L_x_1383:
        /* <DEDUP_REMOVED lines=10> */
.L_x_1373:
        /* <DEDUP_REMOVED lines=34> */
.L_x_1388:
        /* <DEDUP_REMOVED lines=17> */
.L_x_1389:
[----:B------:R-:W-:Y:S05]  /*6140*/  BSYNC.RECONVERGENT B1 ;  /* 0x0000000000017941 */ /* 0x000fea0003800200 */
.L_x_1387:
        /* <DEDUP_REMOVED lines=41> */
.L_x_1391:
        /* <DEDUP_REMOVED lines=17> */
.L_x_1392:
[----:B------:R-:W-:Y:S05]  /*64f0*/  BSYNC.RECONVERGENT B1 ;  /* 0x0000000000017941 */ /* 0x000fea0003800200 */
.L_x_1390:
        /* <DEDUP_REMOVED lines=10> */
.L_x_1386:
        /* <DEDUP_REMOVED lines=31> */
.L_x_1394:
[----:B------:R-:W-:Y:S01]  /*6790*/  MOV R21, R10 ;  /* 0x0000000a00157202 */ /* 0x000fe20000000f00 */
[----:B------:R-:W-:Y:S01]  /*67a0*/  IMAD.MOV.U32 R20, RZ, RZ, R15 ;  /* 0x000000ffff147224 */ /* 0x000fe200078e000f */
[----:B------:R-:W-:Y:S02]  /*67b0*/  MOV R22, R11 ;  /* 0x0000000b00167202 */ /* 0x000fe40000000f00 */
[----:B------:R-:W-:Y:S02]  /*67c0*/  MOV R24, R14 ;  /* 0x0000000e00187202 */ /* 0x000fe40000000f00 */
[----:B------:R-:W-:-:S07]  /*67d0*/  MOV R23, 0x67f0 ;  /* 0x000067f000177802 */ /* 0x000fce0000000f00 */
[----:B------:R-:W-:Y:S05]  /*67e0*/  CALL.REL.NOINC `($__internal_29_$__cuda_sm20_rem_s64) ;  /* 0x0000000800647944 */ /* 0x000fea0003c00000 */
[----:B------:R-:W-:Y:S01]  /*67f0*/  MOV R10, R12 ;  /* 0x0000000c000a7202 */ /* 0x000fe20000000f00 */
[----:B------:R-:W-:-:S07]  /*6800*/  IMAD.MOV.U32 R11, RZ, RZ, R13 ;  /* 0x000000ffff0b7224 */ /* 0x000fce00078e000d */
.L_x_1395:
[----:B------:R-:W-:Y:S05]  /*6810*/  BSYNC.RECONVERGENT B1 ;  /* 0x0000000000017941 */ /* 0x000fea0003800200 */
.L_x_1393:
        /* <DEDUP_REMOVED lines=10> */
.L_x_1346:
[----:B------:R-:W0:Y:S02]  /*68c0*/  LDCU.64 UR4, c[0x0][0x388] ;  /* 0x00007100ff0477ac */ /* 0x000e240008000a00 */
[----:B0-----:R-:W-:-:S04]  /*68d0*/  LEA R8, P0, R7, UR4, 0x2 ;  /* 0x0000000407087c11 */ /* 0x001fc8000f8010ff */
[----:B------:R-:W-:-:S05]  /*68e0*/  LEA.HI.X R9, R7, UR5, R6, 0x2, P0 ;  /* 0x0000000507097c11 */ /* 0x000fca00080f1406 */
[----:B------:R-:W2:Y:S04]  /*68f0*/  LDG.E R8, desc[UR6][R8.64] ;  /* 0x0000000608087981 */ /* 0x000ea8000c1e1900 */
[----:B--2---:R0:W-:Y:S02]  /*6900*/  STS [R3], R8 ;  /* 0x0000000803007388 */ /* 0x0041e40000000800 */
.L_x_1345:
[----:B------:R-:W-:Y:S05]  /*6910*/  BSYNC.RECONVERGENT B0 ;  /* 0x0000000000007941 */ /* 0x000fea0003800200 */
.L_x_1297:
[----:B------:R-:W-:Y:S01]  /*6920*/  BAR.SYNC.DEFER_BLOCKING 0x0 ;  /* 0x0000000000007b1d */ /* 0x000fe20000010000 */
[----:B------:R-:W-:Y:S02]  /*6930*/  ISETP.GE.U32.AND P0, PT, R4, 0x42, PT ;  /* 0x000000420400780c */ /* 0x000fe40003f06070 */
[----:B------:R-:W-:-:S11]  /*6940*/  ISETP.GT.U32.AND P1, PT, R2, 0x1f, PT ;  /* 0x0000001f0200780c */ /* 0x000fd60003f24070 */
[----:B------:R-:W-:Y:S05]  /*6950*/  @!P0 BRA `(.L_x_1396) ;  /* 0x00000000002c8947 */ /* 0x000fea0003800000 */
.L_x_1397:
[----:B------:R-:W-:-:S04]  /*6960*/  SHF.R.U32.HI R7, RZ, 0x1, R4 ;  /* 0x00000001ff077819 */ /* 0x000fc80000011604 */
[----:B------:R-:W-:-:S13]  /*6970*/  ISETP.GE.U32.AND P0, PT, R2, R7, PT ;  /* 0x000000070200720c */ /* 0x000fda0003f06070 */
[----:B-1----:R-:W-:Y:S01]  /*6980*/  @!P0 LEA R6, R7, R3, 0x2 ;  /* 0x0000000307068211 */ /* 0x002fe200078e10ff */
[----:B------:R-:W-:Y:S05]  /*6990*/  @!P0 LDS R5, [R3] ;  /* 0x0000000003058984 */ /* 0x000fea0000000800 */
[----:B------:R-:W0:Y:S02]  /*69a0*/  @!P0 LDS R6, [R6] ;  /* 0x0000000006068984 */ /* 0x000e240000000800 */
[----:B0-----:R-:W-:-:S05]  /*69b0*/  @!P0 FADD R8, R5, R6 ;  /* 0x0000000605088221 */ /* 0x001fca0000000000 */
[----:B------:R2:W-:Y:S01]  /*69c0*/  @!P0 STS [R3], R8 ;  /* 0x0000000803008388 */ /* 0x0005e20000000800 */
[----:B------:R-:W-:Y:S01]  /*69d0*/  BAR.SYNC.DEFER_BLOCKING 0x0 ;  /* 0x0000000000007b1d */ /* 0x000fe20000010000 */
[----:B------:R-:W-:Y:S01]  /*69e0*/  ISETP.GT.U32.AND P0, PT, R4, 0x83, PT ;  /* 0x000000830400780c */ /* 0x000fe20003f04070 */
[----:B------:R-:W-:-:S12]  /*69f0*/  IMAD.MOV.U32 R4, RZ, RZ, R7 ;  /* 0x000000ffff047224 */ /* 0x000fd800078e0007 */
[----:B--2---:R-:W-:Y:S05]  /*6a00*/  @P0 BRA `(.L_x_1397) ;  /* 0xfffffffc00d40947 */ /* 0x004fea000383ffff */
.L_x_1396:
[----:B------:R-:W-:Y:S05]  /*6a10*/  @P1 EXIT ;  /* 0x000000000000194d */ /* 0x000fea0003800000 */
[----:B------:R-:W-:Y:S01]  /*6a20*/  LDS R4, [R3] ;  /* 0x0000000003047984 */ /* 0x000fe20000000800 */
[----:B------:R-:W-:-:S03]  /*6a30*/  ISETP.NE.AND P0, PT, R2, RZ, PT ;  /* 0x000000ff0200720c */ /* 0x000fc60003f05270 */
[----:B------:R-:W2:Y:S02]  /*6a40*/  LDS R5, [R3+0x80] ;  /* 0x0000800003057984 */ /* 0x000ea40000000800 */
[----:B--2---:R-:W-:-:S05]  /*6a50*/  FADD R4, R4, R5 ;  /* 0x0000000504047221 */ /* 0x004fca0000000000 */
[----:B------:R-:W-:Y:S04]  /*6a60*/  STS [R3], R4 ;  /* 0x0000000403007388 */ /* 0x000fe80000000800 */
[----:B------:R-:W-:Y:S04]  /*6a70*/  LDS R5, [R3] ;  /* 0x0000000003057984 */ /* 0x000fe80000000800 */
[----:B-1----:R-:W1:Y:S02]  /*6a80*/  LDS R6, [R3+0x40] ;  /* 0x0000400003067984 */ /* 0x002e640000000800 */
[----:B-1----:R-:W-:-:S05]  /*6a90*/  FADD R6, R5, R6 ;  /* 0x0000000605067221 */ /* 0x002fca0000000000 */
[----:B------:R-:W-:Y:S04]  /*6aa0*/  STS [R3], R6 ;  /* 0x0000000603007388 */ /* 0x000fe80000000800 */
[----:B------:R-:W-:Y:S04]  /*6ab0*/  LDS R5, [R3] ;  /* 0x0000000003057984 */ /* 0x000fe80000000800 */
[----:B0-----:R-:W0:Y:S02]  /*6ac0*/  LDS R8, [R3+0x20] ;  /* 0x0000200003087984 */ /* 0x001e240000000800 */
        /* <DEDUP_REMOVED lines=15> */
[----:B------:R-:W1:Y:S01]  /*6bc0*/  S2UR UR5, SR_CgaCtaId ;  /* 0x00000000000579c3 */ /* 0x000e620000008800 */
[----:B------:R-:W-:-:S07]  /*6bd0*/  UMOV UR4, 0x400 ;  /* 0x0000040000047882 */ /* 0x000fce0000000000 */
[----:B0-----:R-:W0:Y:S01]  /*6be0*/  LDC.64 R2, c[0x0][0x380] ;  /* 0x0000e000ff027b82 */ /* 0x001e220000000a00 */
[----:B-1----:R-:W-:Y:S01]  /*6bf0*/  ULEA UR4, UR5, UR4, 0x18 ;  /* 0x0000000405047291 */ /* 0x002fe2000f8ec0ff */
[----:B0-----:R-:W-:-:S08]  /*6c00*/  IMAD.WIDE.U32 R2, R0, 0x4, R2 ;  /* 0x0000000400027825 */ /* 0x001fd000078e0002 */
[----:B------:R-:W0:Y:S04]  /*6c10*/  LDS R5, [UR4] ;  /* 0x00000004ff057984 */ /* 0x000e280008000800 */
[----:B0-----:R-:W-:Y:S01]  /*6c20*/  STG.E desc[UR6][R2.64], R5 ;  /* 0x0000000502007986 */ /* 0x001fe2000c101906 */
[----:B------:R-:W-:Y:S05]  /*6c30*/  EXIT ;  /* 0x000000000000794d */ /* 0x000fea0003800000 */
        .weak           $__internal_28_$__cuda_sm20_div_s64
        .type           $__internal_28_$__cuda_sm20_div_s64,@function
        .size           $__internal_28_$__cuda_sm20_div_s64,($__internal_29_$__cuda_sm20_rem_s64 - $__internal_28_$__cuda_sm20_div_s64)
$__internal_28_$__cuda_sm20_div_s64:
        /* <DEDUP_REMOVED lines=83> */
[----:B------:R-:W-:Y:S05]  /*7170*/  RET.REL.NODEC R12 `(uncontiguous_cumulate_logsumexp_f32) ;  /* 0xffffff8c0ca07950 */ /* 0x000fea0003c3ffff */
        .weak           $__internal_29_$__cuda_sm20_rem_s64
        .type           $__internal_29_$__cuda_sm20_rem_s64,@function
        .size           $__internal_29_$__cuda_sm20_rem_s64,(.L_x_30345 - $__internal_29_$__cuda_sm20_rem_s64)
$__internal_29_$__cuda_sm20_rem_s64:
        /* <DEDUP_REMOVED lines=77> */
[----:B------:R-:W-:Y:S06]  /*7650*/  RET.REL.NODEC R10 `(uncontiguous_cumulate_logsumexp_f32) ;  /* 0xffffff880a687950 */ /* 0x000fec0003c3ffff */
.L_x_1398:
        /* <DEDUP_REMOVED lines=10> */
.L_x_30345:


//--------------------- .text.uncontiguous_logsumexp_f32 --------------------------
	.section	.text.uncontiguous_logsumexp_f32,"ax",@progbits
	.align	128
        .global         uncontiguous_logsumexp_f32
        .type           uncontiguous_logsumexp_f32,@function
        .size           uncontiguous_logsumexp_f32,(.L_x_30347 - uncontiguous_logsumexp_f32)
        .other          uncontiguous_logsumexp_f32,@"STO_CUDA_ENTRY STV_DEFAULT"
uncontiguous_logsumexp_f32:
.text.uncontiguous_logsumexp_f32:
        /* <DEDUP_REMOVED lines=41> */
.L_x_1427:
        /* <DEDUP_REMOVED lines=33> */
.L_x_1404:
[----:B------:R-:W-:Y:S01]  /*04a0*/  IMAD.MOV.U32 R29, RZ, RZ, R14 ;  /* 0x000000ffff1d7224 */ /* 0x000fe200078e000e */
[----:B------:R-:W-:Y:S01]  /*04b0*/  MOV R26, R15 ;  /* 0x0000000f001a7202 */ /* 0x000fe20000000f00 */
[----:B------:R-:W-:Y:S01]  /*04c0*/  IMAD.MOV.U32 R13, RZ, RZ, R16 ;  /* 0x000000ffff0d7224 */ /* 0x000fe200078e0010 */
[----:B------:R-:W-:Y:S02]  /*04d0*/  MOV R12, R17 ;  /* 0x00000011000c7202 */ /* 0x000fe40000000f00 */
[----:B------:R-:W-:-:S07]  /*04e0*/  MOV R11, 0x500 ;  /* 0x00000500000b7802 */ /* 0x000fce0000000f00 */
[----:B------:R-:W-:Y:S05]  /*04f0*/  CALL.REL.NOINC `($__internal_30_$__cuda_sm20_div_s64) ;  /* 0x00000068003c7944 */ /* 0x000fea0003c00000 */
        /* <DEDUP_REMOVED lines=9> */
.L_x_1405:
[----:B------:R-:W-:Y:S05]  /*0590*/  BSYNC.RECONVERGENT B1 ;  /* 0x0000000000017941 */ /* 0x000fea0003800200 */
.L_x_1403:
        /* <DEDUP_REMOVED lines=36> */
.L_x_1407:
[----:B------:R-:W-:Y:S01]  /*07e0*/  IMAD.MOV.U32 R29, RZ, RZ, R7 ;  /* 0x000000ffff1d7224 */ /* 0x000fe200078e0007 */
[----:B------:R-:W-:Y:S01]  /*07f0*/  MOV R26, R8 ;  /* 0x00000008001a7202 */ /* 0x000fe20000000f00 */
[----:B------:R-:W-:Y:S01]  /*0800*/  IMAD.MOV.U32 R13, RZ, RZ, R16 ;  /* 0x000000ffff0d7224 */ /* 0x000fe200078e0010 */
[----:B------:R-:W-:Y:S02]  /*0810*/  MOV R12, R17 ;  /* 0x00000011000c7202 */ /* 0x000fe40000000f00 */
[----:B------:R-:W-:-:S07]  /*0820*/  MOV R11, 0x840 ;  /* 0x00000840000b7802 */ /* 0x000fce0000000f00 */
[----:B------:R-:W-:Y:S05]  /*0830*/  CALL.REL.NOINC `($__internal_30_$__cuda_sm20_div_s64) ;  /* 0x00000064006c7944 */ /* 0x000fea0003c00000 */
        /* <DEDUP_REMOVED lines=10> */
.L_x_1408:
[----:B------:R-:W-:Y:S05]  /*08e0*/  BSYNC.RECONVERGENT B1 ;  /* 0x0000000000017941 */ /* 0x000fea0003800200 */
.L_x_1406:
        /* <DEDUP_REMOVED lines=37> */
.L_x_1410:
[----:B------:R-:W-:Y:S01]  /*0b40*/  MOV R29, R14 ;  /* 0x0000000e001d7202 */ /* 0x000fe20000000f00 */
[----:B------:R-:W-:Y:S01]  /*0b50*/  IMAD.MOV.U32 R26, RZ, RZ, R15 ;  /* 0x000000ffff1a7224 */ /* 0x000fe200078e000f */
[----:B------:R-:W-:Y:S01]  /*0b60*/  MOV R13, R16 ;  /* 0x00000010000d7202 */ /* 0x000fe20000000f00 */
[----:B------:R-:W-:Y:S01]  /*0b70*/  IMAD.MOV.U32 R12, RZ, RZ, R17 ;  /* 0x000000ffff0c7224 */ /* 0x000fe200078e0011 */
[----:B------:R-:W-:-:S07]  /*0b80*/  MOV R11, 0xba0 ;  /* 0x00000ba0000b7802 */ /* 0x000fce0000000f00 */
[----:B------:R-:W-:Y:S05]  /*0b90*/  CALL.REL.NOINC `($__internal_30_$__cuda_sm20_div_s64) ;  /* 0x0000006000947944 */ /* 0x000fea0003c00000 */
        /* <DEDUP_REMOVED lines=10> */
.L_x_1411:
[----:B------:R-:W-:Y:S05]  /*0c40*/  BSYNC.RECONVERGENT B1 ;  /* 0x0000000000017941 */ /* 0x000fea0003800200 */
.L_x_1409:
        /* <DEDUP_REMOVED lines=34> */
.L_x_1413:
        /* <DEDUP_REMOVED lines=16> */
.L_x_1414:
[----:B------:R-:W-:Y:S05]  /*0f70*/  BSYNC.RECONVERGENT B1 ;  /* 0x0000000000017941 */ /* 0x000fea0003800200 */
.L_x_1412:
        /* <DEDUP_REMOVED lines=37> */
.L_x_1416:
        /* <DEDUP_REMOVED lines=17> */
.L_x_1417:
[----:B------:R-:W-:Y:S05]  /*12e0*/  BSYNC.RECONVERGENT B1 ;  /* 0x0000000000017941 */ /* 0x000fea0003800200 */
.L_x_1415:
        /* <DEDUP_REMOVED lines=35> */
.L_x_1419:
        /* <DEDUP_REMOVED lines=16> */
.L_x_1420:
[----:B------:R-:W-:Y:S05]  /*1620*/  BSYNC.RECONVERGENT B1 ;  /* 0x0000000000017941 */ /* 0x000fea0003800200 */
.L_x_1418:
        /* <DEDUP_REMOVED lines=36> */
.L_x_1422:
[----:B------:R-:W-:Y:S01]  /*1870*/  MOV R29, R14 ;  /* 0x0000000e001d7202 */ /* 0x000fe20000000f00 */
[----:B------:R-:W-:Y:S01]  /*1880*/  IMAD.MOV.U32 R26, RZ, RZ, R15 ;  /* 0x000000ffff1a7224 */ /* 0x000fe200078e000f */
[----:B------:R-:W-:Y:S01]  /*1890*/  MOV R13, R16 ;  /* 0x00000010000d7202 */ /* 0x000fe20000000f00 */
[----:B------:R-:W-:Y:S01]  /*18a0*/  IMAD.MOV.U32 R12, RZ, RZ, R17 ;  /* 0x000000ffff0c7224 */ /* 0x000fe200078e0011 */
[----:B------:R-:W-:-:S07]  /*18b0*/  MOV R11, 0x18d0 ;  /* 0x000018d0000b7802 */ /* 0x000fce0000000f00 */
[----:B------:R-:W-:Y:S05]  /*18c0*/  CALL.REL.NOINC `($__internal_30_$__cuda_sm20_div_s64) ;  /* 0x0000005400487944 */ /* 0x000fea0003c00000 */
        /* <DEDUP_REMOVED lines=11> */
.L_x_1423:
[----:B------:R-:W-:Y:S05]  /*1980*/  BSYNC.RECONVERGENT B1 ;  /* 0x0000000000017941 */ /* 0x000fea0003800200 */
.L_x_1421:
        /* <DEDUP_REMOVED lines=36> */
.L_x_1425:
        /* <DEDUP_REMOVED lines=17> */
.L_x_1426:
[----:B------:R-:W-:Y:S05]  /*1ce0*/  BSYNC.RECONVERGENT B1 ;  /* 0x0000000000017941 */ /* 0x000fea0003800200 */
.L_x_1424:
        /* <DEDUP_REMOVED lines=10> */
.L_x_1402:
        /* <DEDUP_REMOVED lines=36> */
.L_x_1430:
[----:B------:R-:W-:Y:S01]  /*1fd0*/  MOV R29, R14 ;  /* 0x0000000e001d7202 */ /* 0x000fe20000000f00 */
[----:B------:R-:W-:Y:S01]  /*1fe0*/  IMAD.MOV.U32 R26, RZ, RZ, R15 ;  /* 0x000000ffff1a7224 */ /* 0x000fe200078e000f */
[----:B------:R-:W-:Y:S01]  /*1ff0*/  MOV R13, R16 ;  /* 0x00000010000d7202 */ /* 0x000fe20000000f00 */
[----:B------:R-:W-:Y:S01]  /*2000*/  IMAD.MOV.U32 R12, RZ, RZ, R17 ;  /* 0x000000ffff0c7224 */ /* 0x000fe200078e0011 */
[----:B------:R-:W-:-:S07]  /*2010*/  MOV R11, 0x2030 ;  /* 0x00002030000b7802 */ /* 0x000fce0000000f00 */
[----:B------:R-:W-:Y:S05]  /*2020*/  CALL.REL.NOINC `($__internal_30_$__cuda_sm20_div_s64) ;  /* 0x0000004c00707944 */ /* 0x000fea0003c00000 */
        /* <DEDUP_REMOVED lines=9> */
.L_x_1431:
[----:B------:R-:W-:Y:S05]  /*20c0*/  BSYNC.RECONVERGENT B1 ;  /* 0x0000000000017941 */ /* 0x000fea0003800200 */
.L_x_1429:
        /* <DEDUP_REMOVED lines=36> */
.L_x_1433:
        /* <DEDUP_REMOVED lines=17> */
.L_x_1434:
[----:B------:R-:W-:Y:S05]  /*2420*/  BSYNC.RECONVERGENT B1 ;  /* 0x0000000000017941 */ /* 0x000fea0003800200 */
.L_x_1432:
        /* <DEDUP_REMOVED lines=38> */
.L_x_1436:
        /* <DEDUP_REMOVED lines=16> */
.L_x_1437:
[----:B------:R-:W-:Y:S05]  /*2790*/  BSYNC.RECONVERGENT B1 ;  /* 0x0000000000017941 */ /* 0x000fea0003800200 */
.L_x_1435:
        /* <DEDUP_REMOVED lines=36> */
.L_x_1439:
        /* <DEDUP_REMOVED lines=16> */
.L_x_1440:
[----:B------:R-:W-:Y:S05]  /*2ae0*/  BSYNC.RECONVERGENT B1 ;  /* 0x0000000000017941 */ /* 0x000fea0003800200 */
.L_x_1438:
[----:B------:R-:W-:Y:S01]  /*2af0*/  IMAD R5, R5, R38, RZ ;  /* 0x0000002605057224 */ /* 0x000fe200078e02ff */
[----:B------:R-:W-:Y:S01]  /*2b00*/  IADD3 R9, PT, PT, R9, -0x2, RZ ;  /* 0xfffffffe09097810 */ /* 0x000fe20007ffe0ff */
[----:B------:R-:W-:Y:S02]  /*2b10*/  IMAD.MOV.U32 R34, RZ, RZ, R20 ;  /* 0x000000ffff227224 */ /* 0x000fe400078e0014 */
[-C--:B------:R-:W-:Y:S02]  /*2b20*/  IMAD R5, R39, R10.reuse, R5 ;  /* 0x0000000a27057224 */ /* 0x080fe400078e0205 */
[----:B------:R-:W-:-:S04]  /*2b30*/  IMAD.WIDE.U32 R34, R38, R10, R34 ;  /* 0x0000000a26227225 */ /* 0x000fc800078e0022 */
[----:B------:R-:W-:Y:S01]  /*2b40*/  IMAD.IADD R6, R35, 0x1, R5 ;  /* 0x0000000123067824 */ /* 0x000fe200078e0205 */
[----:B------:R-:W-:-:S07]  /*2b50*/  MOV R5, R34 ;  /* 0x0000002200057202 */ /* 0x000fce0000000f00 */
.L_x_1428:
        /* <DEDUP_REMOVED lines=31> */
.L_x_1442:
[----:B------:R-:W-:Y:S01]  /*2d50*/  IMAD.MOV.U32 R20, RZ, RZ, R14 ;  /* 0x000000ffff147224 */ /* 0x000fe200078e000e */
[----:B------:R-:W-:Y:S01]  /*2d60*/  MOV R24, R15 ;  /* 0x0000000f00187202 */ /* 0x000fe20000000f00 */
[----:B------:R-:W-:Y:S01]  /*2d70*/  IMAD.MOV.U32 R21, RZ, RZ, R16 ;  /* 0x000000ffff157224 */ /* 0x000fe200078e0010 */
[----:B------:R-:W-:Y:S02]  /*2d80*/  MOV R22, R17 ;  /* 0x0000001100167202 */ /* 0x000fe40000000f00 */
[----:B------:R-:W-:-:S07]  /*2d90*/  MOV R23, 0x2db0 ;  /* 0x00002db000177802 */ /* 0x000fce0000000f00 */
[----:B------:R-:W-:Y:S05]  /*2da0*/  CALL.REL.NOINC `($__internal_31_$__cuda_sm20_rem_s64) ;  /* 0x0000004400607944 */ /* 0x000fea0003c00000 */
[----:B------:R-:W-:Y:S01]  /*2db0*/  IMAD.MOV.U32 R10, RZ, RZ, R12 ;  /* 0x000000ffff0a7224 */ /* 0x000fe200078e000c */
[----:B------:R-:W-:-:S07]  /*2dc0*/  MOV R11, R13 ;  /* 0x0000000d000b7202 */ /* 0x000fce0000000f00 */
.L_x_1443:
[----:B------:R-:W-:Y:S05]  /*2dd0*/  BSYNC.RECONVERGENT B1 ;  /* 0x0000000000017941 */ /* 0x000fea0003800200 */
.L_x_1441:
        /* <DEDUP_REMOVED lines=33> */
.L_x_1445:
[----:B------:R-:W-:Y:S01]  /*2ff0*/  MOV R21, R16 ;  /* 0x0000001000157202 */ /* 0x000fe20000000f00 */
[----:B------:R-:W-:Y:S01]  /*3000*/  IMAD.MOV.U32 R22, RZ, RZ, R17 ;  /* 0x000000ffff167224 */ /* 0x000fe200078e0011 */
[----:B------:R-:W-:Y:S01]  /*3010*/  MOV R20, R7 ;  /* 0x0000000700147202 */ /* 0x000fe20000000f00 */
[----:B------:R-:W-:Y:S01]  /*3020*/  IMAD.MOV.U32 R24, RZ, RZ, R8 ;  /* 0x000000ffff187224 */ /* 0x000fe200078e0008 */
[----:B------:R-:W-:-:S07]  /*3030*/  MOV R23, 0x3050 ;  /* 0x0000305000177802 */ /* 0x000fce0000000f00 */
[----:B------:R-:W-:Y:S05]  /*3040*/  CALL.REL.NOINC `($__internal_31_$__cuda_sm20_rem_s64) ;  /* 0x0000004000b87944 */ /* 0x000fea0003c00000 */
[----:B------:R-:W-:Y:S01]  /*3050*/  MOV R8, R12 ;  /* 0x0000000c00087202 */ /* 0x000fe20000000f00 */
[----:B------:R-:W-:-:S07]  /*3060*/  IMAD.MOV.U32 R9, RZ, RZ, R13 ;  /* 0x000000ffff097224 */ /* 0x000fce00078e000d */
.L_x_1446:
[----:B------:R-:W-:Y:S05]  /*3070*/  BSYNC.RECONVERGENT B1 ;  /* 0x0000000000017941 */ /* 0x000fea0003800200 */
.L_x_1444:
[----:B------:R-:W-:Y:S01]  /*3080*/  MOV R10, R5 ;  /* 0x00000005000a7202 */ /* 0x000fe20000000f00 */
[----:B------:R-:W-:Y:S02]  /*3090*/  IMAD R7, R9, R18, RZ ;  /* 0x0000001209077224 */ /* 0x000fe400078e02ff */
[----:B------:R-:W-:Y:S02]  /*30a0*/  IMAD.MOV.U32 R11, RZ, RZ, R6 ;  /* 0x000000ffff0b7224 */ /* 0x000fe400078e0006 */
[-C--:B------:R-:W-:Y:S02]  /*30b0*/  IMAD R7, R19, R8.reuse, R7 ;  /* 0x0000000813077224 */ /* 0x080fe400078e0207 */
[----:B------:R-:W-:-:S04]  /*30c0*/  IMAD.WIDE.U32 R10, R18, R8, R10 ;  /* 0x00000008120a7225 */ /* 0x000fc800078e000a */
[----:B------:R-:W-:Y:S01]  /*30d0*/  IMAD.MOV.U32 R5, RZ, RZ, R10 ;  /* 0x000000ffff057224 */ /* 0x000fe200078e000a */
[----:B------:R-:W-:-:S07]  /*30e0*/  IADD3 R6, PT, PT, R11, R7, RZ ;  /* 0x000000070b067210 */ /* 0x000fce0007ffe0ff */
.L_x_1401:
        /* <DEDUP_REMOVED lines=12> */
[C---:B------:R-:W-:Y:S01]  /*31b0*/  FADD R7, R12.reuse, -12583039 ;  /* 0xcb40007f0c077421 */ /* 0x040fe20000000000 */
[----:B------:R-:W-:Y:S01]  /*31c0*/  FFMA.RM R5, R5, R6, 12582913 ;  /* 0x4b40000105057423 */ /* 0x000fe20000004006 */
[----:B------:R-:W-:Y:S02]  /*31d0*/  SHF.L.U32 R12, R12, 0x17, RZ ;  /* 0x000000170c0c7819 */ /* 0x000fe400000006ff */
[C---:B------:R-:W-:Y:S01]  /*31e0*/  FFMA R13, R10.reuse, 1.4426950216293334961, -R7 ;  /* 0x3fb8aa3b0a0d7823 */ /* 0x040fe20000000807 */
[C---:B------:R-:W-:Y:S01]  /*31f0*/  FADD R7, R5.reuse, -12583039 ;  /* 0xcb40007f05077421 */ /* 0x040fe20000000000 */
[----:B------:R-:W-:Y:S02]  /*3200*/  IMAD.SHL.U32 R5, R5, 0x800000, RZ ;  /* 0x0080000005057824 */ /* 0x000fe400078e00ff */
[----:B------:R-:W-:Y:S01]  /*3210*/  FFMA R13, R10, 1.925963033500011079e-08, R13 ;  /* 0x32a570600a0d7823 */ /* 0x000fe2000000000d */
[----:B------:R-:W-:-:S04]  /*3220*/  FFMA R7, R8, 1.4426950216293334961, -R7 ;  /* 0x3fb8aa3b08077823 */ /* 0x000fc80000000807 */
[----:B------:R-:W-:Y:S01]  /*3230*/  FFMA R7, R8, 1.925963033500011079e-08, R7 ;  /* 0x32a5706008077823 */ /* 0x000fe20000000007 */
[----:B------:R-:W0:Y:S08]  /*3240*/  MUFU.EX2 R13, R13 ;  /* 0x0000000d000d7308 */ /* 0x000e300000000800 */
[----:B------:R-:W1:Y:S01]  /*3250*/  MUFU.EX2 R6, R7 ;  /* 0x0000000700067308 */ /* 0x000e620000000800 */
[----:B0-----:R-:W-:-:S04]  /*3260*/  FMUL R12, R12, R13 ;  /* 0x0000000d0c0c7220 */ /* 0x001fc80000400000 */
[----:B-1----:R-:W-:-:S05]  /*3270*/  FFMA R6, R5, R6, R12 ;  /* 0x0000000605067223 */ /* 0x002fca000000000c */
[----:B------:R1:W-:Y:S01]  /*3280*/  STS [R3], R6 ;  /* 0x0000000603007388 */ /* 0x0003e20000000800 */
[----:B------:R-:W-:Y:S05]  /*3290*/  BRA `(.L_x_1447) ;  /* 0x0000003800087947 */ /* 0x000fea0003800000 */
.L_x_1400:
        /* <DEDUP_REMOVED lines=20> */
.L_x_1474:
        /* <DEDUP_REMOVED lines=33> */
.L_x_1451:
[----:B------:R-:W-:Y:S01]  /*35f0*/  IMAD.MOV.U32 R29, RZ, RZ, R15 ;  /* 0x000000ffff1d7224 */ /* 0x000fe200078e000f */
[----:B------:R-:W-:Y:S01]  /*3600*/  MOV R26, R14 ;  /* 0x0000000e001a7202 */ /* 0x000fe20000000f00 */
[----:B------:R-:W-:Y:S01]  /*3610*/  IMAD.MOV.U32 R13, RZ, RZ, R34 ;  /* 0x000000ffff0d7224 */ /* 0x000fe200078e0022 */
[----:B------:R-:W-:Y:S02]  /*3620*/  MOV R12, R35 ;  /* 0x00000023000c7202 */ /* 0x000fe40000000f00 */
[----:B------:R-:W-:-:S07]  /*3630*/  MOV R11, 0x3650 ;  /* 0x00003650000b7802 */ /* 0x000fce0000000f00 */
[----:B-123--:R-:W-:Y:S05]  /*3640*/  CALL.REL.NOINC `($__internal_30_$__cuda_sm20_div_s64) ;  /* 0x0000003400e87944 */ /* 0x00efea0003c00000 */
        /* <DEDUP_REMOVED lines=11> */
.L_x_1452:
[----:B------:R-:W-:Y:S05]  /*3700*/  BSYNC.RECONVERGENT B1 ;  /* 0x0000000000017941 */ /* 0x000fea0003800200 */
.L_x_1450:
        /* <DEDUP_REMOVED lines=39> */
.L_x_1454:
[----:B------:R-:W-:Y:S01]  /*3980*/  IMAD.MOV.U32 R29, RZ, RZ, R34 ;  /* 0x000000ffff1d7224 */ /* 0x000fe200078e0022 */
[----:B------:R-:W-:Y:S01]  /*3990*/  MOV R26, R35 ;  /* 0x00000023001a7202 */ /* 0x000fe20000000f00 */
[----:B------:R-:W-:Y:S01]  /*39a0*/  IMAD.MOV.U32 R13, RZ, RZ, R36 ;  /* 0x000000ffff0d7224 */ /* 0x000fe200078e0024 */
[----:B------:R-:W-:Y:S02]  /*39b0*/  MOV R12, R37 ;  /* 0x00000025000c7202 */ /* 0x000fe40000000f00 */
[----:B------:R-:W-:-:S07]  /*39c0*/  MOV R11, 0x39e0 ;  /* 0x000039e0000b7802 */ /* 0x000fce0000000f00 */
[----:B-1----:R-:W-:Y:S05]  /*39d0*/  CALL.REL.NOINC `($__internal_30_$__cuda_sm20_div_s64) ;  /* 0x0000003400047944 */ /* 0x002fea0003c00000 */
        /* <DEDUP_REMOVED lines=11> */
.L_x_1455:
[----:B------:R-:W-:Y:S05]  /*3a90*/  BSYNC.RECONVERGENT B1 ;  /* 0x0000000000017941 */ /* 0x000fea0003800200 */
.L_x_1453:
        /* <DEDUP_REMOVED lines=38> */
.L_x_1457:
[----:B------:R-:W-:Y:S01]  /*3d00*/  MOV R29, R34 ;  /* 0x00000022001d7202 */ /* 0x000fe20000000f00 */
[----:B------:R-:W-:Y:S01]  /*3d10*/  IMAD.MOV.U32 R26, RZ, RZ, R35 ;  /* 0x000000ffff1a7224 */ /* 0x000fe200078e0023 */
[----:B------:R-:W-:Y:S01]  /*3d20*/  MOV R13, R36 ;  /* 0x00000024000d7202 */ /* 0x000fe20000000f00 */
[----:B------:R-:W-:Y:S01]  /*3d30*/  IMAD.MOV.U32 R12, RZ, RZ, R37 ;  /* 0x000000ffff0c7224 */ /* 0x000fe200078e0025 */
[----:B------:R-:W-:-:S07]  /*3d40*/  MOV R11, 0x3d60 ;  /* 0x00003d60000b7802 */ /* 0x000fce0000000f00 */
[----:B-1----:R-:W-:Y:S05]  /*3d50*/  CALL.REL.NOINC `($__internal_30_$__cuda_sm20_div_s64) ;  /* 0x0000003000247944 */ /* 0x002fea0003c00000 */
        /* <DEDUP_REMOVED lines=11> */
.L_x_1458:
[----:B------:R-:W-:Y:S05]  /*3e10*/  BSYNC.RECONVERGENT B1 ;  /* 0x0000000000017941 */ /* 0x000fea0003800200 */
.L_x_1456:
        /* <DEDUP_REMOVED lines=38> */
.L_x_1460:
        /* <DEDUP_REMOVED lines=17> */
.L_x_1461:
[----:B------:R-:W-:Y:S05]  /*4190*/  BSYNC.RECONVERGENT B1 ;  /* 0x0000000000017941 */ /* 0x000fea0003800200 */
.L_x_1459:
        /* <DEDUP_REMOVED lines=39> */
.L_x_1463:
        /* <DEDUP_REMOVED lines=17> */
.L_x_1464:
[----:B------:R-:W-:Y:S05]  /*4520*/  BSYNC.RECONVERGENT B1 ;  /* 0x0000000000017941 */ /* 0x000fea0003800200 */
.L_x_1462:
        /* <DEDUP_REMOVED lines=38> */
.L_x_1466:
        /* <DEDUP_REMOVED lines=17> */
.L_x_1467:
[----:B------:R-:W-:Y:S05]  /*48a0*/  BSYNC.RECONVERGENT B1 ;  /* 0x0000000000017941 */ /* 0x000fea0003800200 */
.L_x_1465:
        /* <DEDUP_REMOVED lines=38> */
.L_x_1469:
[----:B------:R-:W-:Y:S01]  /*4b10*/  MOV R29, R34 ;  /* 0x00000022001d7202 */ /* 0x000fe20000000f00 */
[----:B------:R-:W-:Y:S01]  /*4b20*/  IMAD.MOV.U32 R13, RZ, RZ, R36 ;  /* 0x000000ffff0d7224 */ /* 0x000fe200078e0024 */
[----:B------:R-:W-:Y:S02]  /*4b30*/  MOV R26, R35 ;  /* 0x00000023001a7202 */ /* 0x000fe40000000f00 */
[----:B------:R-:W-:Y:S02]  /*4b40*/  MOV R12, R37 ;  /* 0x00000025000c7202 */ /* 0x000fe40000000f00 */
[----:B------:R-:W-:-:S07]  /*4b50*/  MOV R11, 0x4b70 ;  /* 0x00004b70000b7802 */ /* 0x000fce0000000f00 */
[----:B-1----:R-:W-:Y:S05]  /*4b60*/  CALL.REL.NOINC `($__internal_30_$__cuda_sm20_div_s64) ;  /* 0x0000002000a07944 */ /* 0x002fea0003c00000 */
        /* <DEDUP_REMOVED lines=11> */
.L_x_1470:
[----:B------:R-:W-:Y:S05]  /*4c20*/  BSYNC.RECONVERGENT B1 ;  /* 0x0000000000017941 */ /* 0x000fea0003800200 */
.L_x_1468:
        /* <DEDUP_REMOVED lines=36> */
.L_x_1472:
        /* <DEDUP_REMOVED lines=17> */
.L_x_1473:
[----:B------:R-:W-:Y:S05]  /*4f80*/  BSYNC.RECONVERGENT B1 ;  /* 0x0000000000017941 */ /* 0x000fea0003800200 */
.L_x_1471:
        /* <DEDUP_REMOVED lines=12> */
.L_x_1449:
        /* <DEDUP_REMOVED lines=35> */
.L_x_1477:
[----:B------:R-:W-:Y:S01]  /*5280*/  MOV R29, R15 ;  /* 0x0000000f001d7202 */ /* 0x000fe20000000f00 */
[----:B------:R-:W-:Y:S01]  /*5290*/  IMAD.MOV.U32 R26, RZ, RZ, R14 ;  /* 0x000000ffff1a7224 */ /* 0x000fe200078e000e */
[----:B------:R-:W-:Y:S02]  /*52a0*/  MOV R13, R16 ;  /* 0x00000010000d7202 */ /* 0x000fe40000000f00 */
[----:B------:R-:W-:Y:S02]  /*52b0*/  MOV R12, R17 ;  /* 0x00000011000c7202 */ /* 0x000fe40000000f00 */
[----:B------:R-:W-:-:S07]  /*52c0*/  MOV R11, 0x52e0 ;  /* 0x000052e0000b7802 */ /* 0x000fce0000000f00 */
[----:B------:R-:W-:Y:S05]  /*52d0*/  CALL.REL.NOINC `($__internal_30_$__cuda_sm20_div_s64) ;  /* 0x0000001800c47944 */ /* 0x000fea0003c00000 */
        /* <DEDUP_REMOVED lines=11> */
.L_x_1478:
[----:B------:R-:W-:Y:S05]  /*5390*/  BSYNC.RECONVERGENT B1 ;  /* 0x0000000000017941 */ /* 0x000fea0003800200 */
.L_x_1476:
        /* <DEDUP_REMOVED lines=41> */
.L_x_1480:
[----:B------:R-:W-:Y:S01]  /*5630*/  MOV R29, R18 ;  /* 0x00000012001d7202 */ /* 0x000fe20000000f00 */
[----:B------:R-:W-:Y:S01]  /*5640*/  IMAD.MOV.U32 R13, RZ, RZ, R16 ;  /* 0x000000ffff0d7224 */ /* 0x000fe200078e0010 */
[----:B------:R-:W-:Y:S02]  /*5650*/  MOV R26, R19 ;  /* 0x00000013001a7202 */ /* 0x000fe40000000f00 */
[----:B------:R-:W-:Y:S02]  /*5660*/  MOV R12, R17 ;  /* 0x00000011000c7202 */ /* 0x000fe40000000f00 */
[----:B------:R-:W-:-:S07]  /*5670*/  MOV R11, 0x5690 ;  /* 0x00005690000b7802 */ /* 0x000fce0000000f00 */
[----:B------:R-:W-:Y:S05]  /*5680*/  CALL.REL.NOINC `($__internal_30_$__cuda_sm20_div_s64) ;  /* 0x0000001400d87944 */ /* 0x000fea0003c00000 */
        /* <DEDUP_REMOVED lines=11> */
.L_x_1481:
[----:B------:R-:W-:Y:S05]  /*5740*/  BSYNC.RECONVERGENT B1 ;  /* 0x0000000000017941 */ /* 0x000fea0003800200 */
.L_x_1479:
        /* <DEDUP_REMOVED lines=40> */
.L_x_1483:
        /* <DEDUP_REMOVED lines=17> */
.L_x_1484:
[----:B------:R-:W-:Y:S05]  /*5ae0*/  BSYNC.RECONVERGENT B1 ;  /* 0x0000000000017941 */ /* 0x000fea0003800200 */
.L_x_1482:
        /* <DEDUP_REMOVED lines=39> */
.L_x_1486:
[----:B------:R-:W-:Y:S01]  /*5d60*/  MOV R29, R18 ;  /* 0x00000012001d7202 */ /* 0x000fe20000000f00 */
[----:B------:R-:W-:Y:S01]  /*5d70*/  IMAD.MOV.U32 R26, RZ, RZ, R19 ;  /* 0x000000ffff1a7224 */ /* 0x000fe200078e0013 */
[----:B------:R-:W-:Y:S02]  /*5d80*/  MOV R13, R20 ;  /* 0x00000014000d7202 */ /* 0x000fe40000000f00 */
[----:B------:R-:W-:Y:S02]  /*5d90*/  MOV R12, R21 ;  /* 0x00000015000c7202 */ /* 0x000fe40000000f00 */
[----:B------:R-:W-:-:S07]  /*5da0*/  MOV R11, 0x5dc0 ;  /* 0x00005dc0000b7802 */ /* 0x000fce0000000f00 */
[----:B------:R-:W-:Y:S05]  /*5db0*/  CALL.REL.NOINC `($__internal_30_$__cuda_sm20_div_s64) ;  /* 0x00000010000c7944 */ /* 0x000fea0003c00000 */
        /* <DEDUP_REMOVED lines=11> */
.L_x_1487:
[----:B------:R-:W-:Y:S05]  /*5e70*/  BSYNC.RECONVERGENT B1 ;  /* 0x0000000000017941 */ /* 0x000fea0003800200 */
.L_x_1485:
        /* <DEDUP_REMOVED lines=10> */
.L_x_1475:
        /* <DEDUP_REMOVED lines=34> */
.L_x_1490:
        /* <DEDUP_REMOVED lines=17> */
.L_x_1491:
[----:B------:R-:W-:Y:S05]  /*6250*/  BSYNC.RECONVERGENT B1 ;  /* 0x0000000000017941 */ /* 0x000fea0003800200 */
.L_x_1489:
        /* <DEDUP_REMOVED lines=41> */
.L_x_1493:
        /* <DEDUP_REMOVED lines=17> */
.L_x_1494:
[----:B------:R-:W-:Y:S05]  /*6600*/  BSYNC.RECONVERGENT B1 ;  /* 0x0000000000017941 */ /* 0x000fea0003800200 */
.L_x_1492:
        /* <DEDUP_REMOVED lines=10> */
.L_x_1488:
        /* <DEDUP_REMOVED lines=31> */
.L_x_1496:
[----:B------:R-:W-:Y:S01]  /*68a0*/  MOV R21, R10 ;  /* 0x0000000a00157202 */ /* 0x000fe20000000f00 */
[----:B------:R-:W-:Y:S01]  /*68b0*/  IMAD.MOV.U32 R20, RZ, RZ, R15 ;  /* 0x000000ffff147224 */ /* 0x000fe200078e000f */
[----:B------:R-:W-:Y:S02]  /*68c0*/  MOV R22, R11 ;  /* 0x0000000b00167202 */ /* 0x000fe40000000f00 */
[----:B------:R-:W-:Y:S02]  /*68d0*/  MOV R24, R14 ;  /* 0x0000000e00187202 */ /* 0x000fe40000000f00 */
[----:B------:R-:W-:-:S07]  /*68e0*/  MOV R23, 0x6900 ;  /* 0x0000690000177802 */ /* 0x000fce0000000f00 */
[----:B------:R-:W-:Y:S05]  /*68f0*/  CALL.REL.NOINC `($__internal_31_$__cuda_sm20_rem_s64) ;  /* 0x00000008008c7944 */ /* 0x000fea0003c00000 */
[----:B------:R-:W-:Y:S01]  /*6900*/  MOV R10, R12 ;  /* 0x0000000c000a7202 */ /* 0x000fe20000000f00 */
[----:B------:R-:W-:-:S07]  /*6910*/  IMAD.MOV.U32 R11, RZ, RZ, R13 ;  /* 0x000000ffff0b7224 */ /* 0x000fce00078e000d */
.L_x_1497:
[----:B------:R-:W-:Y:S05]  /*6920*/  BSYNC.RECONVERGENT B1 ;  /* 0x0000000000017941 */ /* 0x000fea0003800200 */
.L_x_1495:
        /* <DEDUP_REMOVED lines=10> */
.L_x_1448:
[----:B------:R-:W0:Y:S02]  /*69d0*/  LDCU.64 UR4, c[0x0][0x388] ;  /* 0x00007100ff0477ac */ /* 0x000e240008000a00 */
[----:B0-----:R-:W-:-:S04]  /*69e0*/  LEA R8, P0, R7, UR4, 0x2 ;  /* 0x0000000407087c11 */ /* 0x001fc8000f8010ff */
[----:B------:R-:W-:-:S05]  /*69f0*/  LEA.HI.X R9, R7, UR5, R6, 0x2, P0 ;  /* 0x0000000507097c11 */ /* 0x000fca00080f1406 */
[----:B------:R-:W2:Y:S01]  /*6a00*/  LDG.E R8, desc[UR6][R8.64] ;  /* 0x0000000608087981 */ /* 0x000ea2000c1e1900 */
[----:B------:R-:W-:Y:S02]  /*6a10*/  HFMA2 R5, -RZ, RZ, 0.96630859375, -0.0022525787353515625 ;  /* 0x3bbb989dff057431 */ /* 0x000fe400000001ff */
[----:B------:R-:W-:-:S03]  /*6a20*/  IMAD.MOV.U32 R6, RZ, RZ, 0x437c0000 ;  /* 0x437c0000ff067424 */ /* 0x000fc600078e00ff */
[----:B--2---:R-:W-:-:S04]  /*6a30*/  FFMA.SAT R5, R8, R5, 0.5 ;  /* 0x3f00000008057423 */ /* 0x004fc80000002005 */
[----:B------:R-:W-:-:S04]  /*6a40*/  FFMA.RM R5, R5, R6, 12582913 ;  /* 0x4b40000105057423 */ /* 0x000fc80000004006 */
[C---:B------:R-:W-:Y:S01]  /*6a50*/  FADD R7, R5.reuse, -12583039 ;  /* 0xcb40007f05077421 */ /* 0x040fe20000000000 */
[----:B------:R-:W-:-:S03]  /*6a60*/  SHF.L.U32 R5, R5, 0x17, RZ ;  /* 0x0000001705057819 */ /* 0x000fc600000006ff */
[----:B------:R-:W-:-:S04]  /*6a70*/  FFMA R7, R8, 1.4426950216293334961, -R7 ;  /* 0x3fb8aa3b08077823 */ /* 0x000fc80000000807 */
[----:B------:R-:W-:-:S04]  /*6a80*/  FFMA R7, R8, 1.925963033500011079e-08, R7 ;  /* 0x32a5706008077823 */ /* 0x000fc80000000007 */
[----:B------:R-:W0:Y:S02]  /*6a90*/  MUFU.EX2 R6, R7 ;  /* 0x0000000700067308 */ /* 0x000e240000000800 */
[----:B0-----:R-:W-:-:S05]  /*6aa0*/  FMUL R6, R5, R6 ;  /* 0x0000000605067220 */ /* 0x001fca0000400000 */
[----:B------:R0:W-:Y:S02]  /*6ab0*/  STS [R3], R6 ;  /* 0x0000000603007388 */ /* 0x0001e40000000800 */
.L_x_1447:
[----:B------:R-:W-:Y:S05]  /*6ac0*/  BSYNC.RECONVERGENT B0 ;  /* 0x0000000000007941 */ /* 0x000fea0003800200 */
.L_x_1399:
[----:B------:R-:W-:Y:S01]  /*6ad0*/  BAR.SYNC.DEFER_BLOCKING 0x0 ;  /* 0x0000000000007b1d */ /* 0x000fe20000010000 */
[----:B------:R-:W-:Y:S02]  /*6ae0*/  ISETP.GE.U32.AND P0, PT, R4, 0x42, PT ;  /* 0x000000420400780c */ /* 0x000fe40003f06070 */
[----:B------:R-:W-:-:S11]  /*6af0*/  ISETP.GT.U32.AND P1, PT, R2, 0x1f, PT ;  /* 0x0000001f0200780c */ /* 0x000fd60003f24070 */
[----:B------:R-:W-:Y:S05]  /*6b00*/  @!P0 BRA `(.L_x_1498) ;  /* 0x00000000002c8947 */ /* 0x000fea0003800000 */
.L_x_1499:
[----:B------:R-:W-:-:S04]  /*6b10*/  SHF.R.U32.HI R7, RZ, 0x1, R4 ;  /* 0x00000001ff077819 */ /* 0x000fc80000011604 */
[----:B------:R-:W-:-:S13]  /*6b20*/  ISETP.GE.U32.AND P0, PT, R2, R7, PT ;  /* 0x000000070200720c */ /* 0x000fda0003f06070 */
[----:B01----:R-:W-:Y:S01]  /*6b30*/  @!P0 LEA R6, R7, R3, 0x2 ;  /* 0x0000000307068211 */ /* 0x003fe200078e10ff */
        /* <DEDUP_REMOVED lines=8> */
.L_x_1498:
[----:B------:R-:W-:Y:S05]  /*6bc0*/  @P1 EXIT ;  /* 0x000000000000194d */ /* 0x000fea0003800000 */
[----:B------:R-:W-:Y:S01]  /*6bd0*/  LDS R4, [R3] ;  /* 0x0000000003047984 */ /* 0x000fe20000000800 */
[----:B------:R-:W-:-:S03]  /*6be0*/  ISETP.NE.AND P0, PT, R2, RZ, PT ;  /* 0x000000ff0200720c */ /* 0x000fc60003f05270 */
[----:B------:R-:W2:Y:S02]  /*6bf0*/  LDS R5, [R3+0x80] ;  /* 0x0000800003057984 */ /* 0x000ea40000000800 */
[----:B--2---:R-:W-:-:S05]  /*6c00*/  FADD R4, R4, R5 ;  /* 0x0000000504047221 */ /* 0x004fca0000000000 */
[----:B------:R-:W-:Y:S04]  /*6c10*/  STS [R3], R4 ;  /* 0x0000000403007388 */ /* 0x000fe80000000800 */
[----:B------:R-:W-:Y:S04]  /*6c20*/  LDS R5, [R3] ;  /* 0x0000000003057984 */ /* 0x000fe80000000800 */
[----:B01----:R-:W0:Y:S02]  /*6c30*/  LDS R6, [R3+0x40] ;  /* 0x0000400003067984 */ /* 0x003e240000000800 */
        /* <DEDUP_REMOVED lines=27> */
        .weak           $__internal_30_$__cuda_sm20_div_s64
        .type           $__internal_30_$__cuda_sm20_div_s64,@function
        .size           $__internal_30_$__cuda_sm20_div_s64,($__internal_31_$__cuda_sm20_rem_s64 - $__internal_30_$__cuda_sm20_div_s64)
$__internal_30_$__cuda_sm20_div_s64:
        /* <DEDUP_REMOVED lines=83> */
[----:B------:R-:W-:Y:S05]  /*7320*/  RET.REL.NODEC R12 `(uncontiguous_logsumexp_f32) ;  /* 0xffffff8c0c347950 */ /* 0x000fea0003c3ffff */
        .weak           $__internal_31_$__cuda_sm20_rem_s64
        .type           $__internal_31_$__cuda_sm20_rem_s64,@function
        .size           $__internal_31_$__cuda_sm20_rem_s64,(.L_x_30347 - $__internal_31_$__cuda_sm20_rem_s64)
$__internal_31_$__cuda_sm20_rem_s64:
        /* <DEDUP_REMOVED lines=77> */
[----:B------:R-:W-:Y:S06]  /*7800*/  RET.REL.NODEC R10 `(uncontiguous_logsumexp_f32) ;  /* 0xffffff840afc7950 */ /* 0x000fec0003c3ffff */
.L_x_1500:
        /* <DEDUP_REMOVED lines=15> */
.L_x_30347:


//--------------------- .text.contiguous_cumulate_logsumexp_f32 --------------------------
	.section	.text.contiguous_cumulate_logsumexp_f32,"ax",@progbits
	.align	128
        .global         contiguous_cumulate_logsumexp_f32
        .type           contiguous_cumulate_logsumexp_f32,@function
        .size           contiguous_cumulate_logsumexp_f32,(.L_x_30982 - contiguous_cumulate_logsumexp_f32)
        .other          contiguous_cumulate_logsumexp_f32,@"STO_CUDA_ENTRY STV_DEFAULT"
contiguous_cumulate_logsumexp_f32:
.text.contiguous_cumulate_logsumexp_f32:
        /* <DEDUP_REMOVED lines=15> */
[----:B-1----:R-:W-:-:S05]  /*00f0*/  @!P0 IMAD.WIDE.U32 R4, R9, 0x4, R4 ;  /* 0x0000000409048825 */ /* 0x002fca00078e0004 */
[----:B---3--:R-:W2:Y:S04]  /*0100*/  @!P0 LDG.E R7, desc[UR6][R6.64] ;  /* 0x0000000606078981 */ /* 0x008ea8000c1e1900 */
[----:B------:R-:W2:Y:S01]  /*0110*/  @!P0 LDG.E R4, desc[UR6][R4.64] ;  /* 0x0000000604048981 */ /* 0x000ea2000c1e1900 */
[----:B------:R-:W0:Y:S01]  /*0120*/  S2UR UR5, SR_CgaCtaId ;  /* 0x00000000000579c3 */ /* 0x000e220000008800 */
[----:B------:R-:W-:Y:S02]  /*0130*/  UMOV UR4, 0x400 ;  /* 0x0000040000047882 */ /* 0x000fe40000000000 */
[----:B0-----:R-:W-:-:S06]  /*0140*/  ULEA UR4, UR5, UR4, 0x18 ;  /* 0x0000000405047291 */ /* 0x001fcc000f8ec0ff */
[----:B------:R-:W-:-:S05]  /*0150*/  LEA R3, R2, UR4, 0x2 ;  /* 0x0000000402037c11 */ /* 0x000fca000f8e10ff */
[----:B------:R0:W-:Y:S01]  /*0160*/  STS [R3], RZ ;  /* 0x000000ff03007388 */ /* 0x0001e20000000800 */
[----:B------:R-:W-:Y:S01]  /*0170*/  MOV R8, UR8 ;  /* 0x0000000800087c02 */ /* 0x000fe20008000f00 */
[----:B------:R-:W-:Y:S01]  /*0180*/  BSSY.RECONVERGENT B0, `(.L_x_1501) ;  /* 0x000000e000007945 */ /* 0x000fe20003800200 */
[----:B------:R-:W-:Y:S02]  /*0190*/  ISETP.GT.U32.AND P1, PT, R2, 0x1f, PT ;  /* 0x0000001f0200780c */ /* 0x000fe40003f24070 */
[----:B------:R-:W-:Y:S01]  /*01a0*/  ISETP.GE.U32.AND P2, PT, R8, 0x42, PT ;  /* 0x000000420800780c */ /* 0x000fe20003f46070 */
[----:B--2---:R-:W-:-:S05]  /*01b0*/  @!P0 FADD R10, R4, R7 ;  /* 0x00000007040a8221 */ /* 0x004fca0000000000 */
[----:B------:R0:W-:Y:S01]  /*01c0*/  @!P0 STS [R3], R10 ;  /* 0x0000000a03008388 */ /* 0x0001e20000000800 */
[----:B------:R-:W-:Y:S06]  /*01d0*/  @!P0 BRA `(.L_x_1502) ;  /* 0x0000000000208947 */ /* 0x000fec0003800000 */
[----:B------:R-:W-:-:S04]  /*01e0*/  ISETP.GE.U32.AND P0, PT, R9, UR10, PT ;  /* 0x0000000a09007c0c */ /* 0x000fc8000bf06070 */
[----:B------:R-:W-:-:S13]  /*01f0*/  ISETP.GE.U32.AND.EX P0, PT, RZ, UR11, PT, P0 ;  /* 0x0000000bff007c0c */ /* 0x000fda000bf06100 */
[----:B------:R-:W-:Y:S05]  /*0200*/  @P0 BRA `(.L_x_1502) ;  /* 0x0000000000140947 */ /* 0x000fea0003800000 */
[----:B------:R-:W1:Y:S02]  /*0210*/  LDCU.64 UR4, c[0x0][0x388] ;  /* 0x00007100ff0477ac */ /* 0x000e640008000a00 */
[----:B-1----:R-:W-:-:S04]  /*0220*/  LEA R4, P0, R9, UR4, 0x2 ;  /* 0x0000000409047c11 */ /* 0x002fc8000f8010ff */
[----:B------:R-:W-:-:S05]  /*0230*/  LEA.HI.X R5, R9, UR5, RZ, 0x2, P0 ;  /* 0x0000000509057c11 */ /* 0x000fca00080f14ff */
[----:B------:R-:W2:Y:S04]  /*0240*/  LDG.E R4, desc[UR6][R4.64] ;  /* 0x0000000604047981 */ /* 0x000ea8000c1e1900 */
[----:B--2---:R1:W-:Y:S02]  /*0250*/  STS [R3], R4 ;  /* 0x0000000403007388 */ /* 0x0043e40000000800 */
.L_x_1502:
[----:B------:R-:W-:Y:S05]  /*0260*/  BSYNC.RECONVERGENT B0 ;  /* 0x0000000000007941 */ /* 0x000fea0003800200 */
.L_x_1501:
[----:B------:R-:W-:Y:S06]  /*0270*/  BAR.SYNC.DEFER_BLOCKING 0x0 ;  /* 0x0000000000007b1d */ /* 0x000fec0000010000 */
[----:B------:R-:W-:Y:S05]  /*0280*/  @!P2 BRA `(.L_x_1503) ;  /* 0x00000000002ca947 */ /* 0x000fea0003800000 */
.L_x_1504:
[----:B------:R-:W-:-:S04]  /*0290*/  SHF.R.U32.HI R6, RZ, 0x1, R8 ;  /* 0x00000001ff067819 */ /* 0x000fc80000011608 */
[----:B------:R-:W-:-:S13]  /*02a0*/  ISETP.GE.U32.AND P0, PT, R2, R6, PT ;  /* 0x000000060200720c */ /* 0x000fda0003f06070 */
[----:B------:R-:W-:Y:S01]  /*02b0*/  @!P0 IMAD R5, R6, 0x4, R3 ;  /* 0x0000000406058824 */ /* 0x000fe200078e0203 */
[----:B-1----:R-:W-:Y:S05]  /*02c0*/  @!P0 LDS R4, [R3] ;  /* 0x0000000003048984 */ /* 0x002fea0000000800 */
[----:B------:R-:W1:Y:S02]  /*02d0*/  @!P0 LDS R5, [R5] ;  /* 0x0000000005058984 */ /* 0x000e640000000800 */
[----:B-1----:R-:W-:-:S05]  /*02e0*/  @!P0 FADD R4, R4, R5 ;  /* 0x0000000504048221 */ /* 0x002fca0000000000 */
[----:B------:R2:W-:Y:S01]  /*02f0*/  @!P0 STS [R3], R4 ;  /* 0x0000000403008388 */ /* 0x0005e20000000800 */
[----:B------:R-:W-:Y:S01]  /*0300*/  BAR.SYNC.DEFER_BLOCKING 0x0 ;  /* 0x0000000000007b1d */ /* 0x000fe20000010000 */
[----:B------:R-:W-:Y:S02]  /*0310*/  ISETP.GT.U32.AND P0, PT, R8, 0x83, PT ;  /* 0x000000830800780c */ /* 0x000fe40003f04070 */
[----:B------:R-:W-:-:S11]  /*0320*/  MOV R8, R6 ;  /* 0x0000000600087202 */ /* 0x000fd60000000f00 */
[----:B--2---:R-:W-:Y:S05]  /*0330*/  @P0 BRA `(.L_x_1504) ;  /* 0xfffffffc00d40947 */ /* 0x004fea000383ffff */
.L_x_1503:
[----:B------:R-:W-:Y:S05]  /*0340*/  @P1 EXIT ;  /* 0x000000000000194d */ /* 0x000fea0003800000 */
[----:B-1----:R-:W-:Y:S01]  /*0350*/  LDS R4, [R3] ;  /* 0x0000000003047984 */ /* 0x002fe20000000800 */
[----:B------:R-:W-:-:S03]  /*0360*/  ISETP.NE.AND P0, PT, R2, RZ, PT ;  /* 0x000000ff0200720c */ /* 0x000fc60003f05270 */
[----:B------:R-:W1:Y:S02]  /*0370*/  LDS R5, [R3+0x80] ;  /* 0x0000800003057984 */ /* 0x000e640000000800 */
[----:B-1----:R-:W-:-:S05]  /*0380*/  FADD R4, R4, R5 ;  /* 0x0000000504047221 */ /* 0x002fca0000000000 */
[----:B------:R-:W-:Y:S04]  /*0390*/  STS [R3], R4 ;  /* 0x0000000403007388 */ /* 0x000fe80000000800 */
[----:B------:R-:W-:Y:S04]  /*03a0*/  LDS R5, [R3] ;  /* 0x0000000003057984 */ /* 0x000fe80000000800 */
        /* <DEDUP_REMOVED lines=28> */
.L_x_1505:
        /* <DEDUP_REMOVED lines=9> */
.L_x_30982:


//--------------------- .text.contiguous_logsumexp_f32 --------------------------
	.section	.text.contiguous_logsumexp_f32,"ax",@progbits
	.align	128
        .global         contiguous_logsumexp_f32
        .type           contiguous_logsumexp_f32,@function
        .size           contiguous_logsumexp_f32,(.L_x_30983 - contiguous_logsumexp_f32)
        .other          contiguous_logsumexp_f32,@"STO_CUDA_ENTRY STV_DEFAULT"
contiguous_logsumexp_f32:
.text.contiguous_logsumexp_f32:
[----:B------:R-:W-:Y:S01]  /*0000*/  LDC R1, c[0x0][0x37c] ;  /* 0x0000df00ff017b82 */ /* 0x000fe20000000800 */
[----:B------:R-:W0:Y:S07]  /*0010*/  S2R R0, SR_CTAID.X ;  /* 0x0000000000007919 */ /* 0x000e2e0000002500 */
[----:B------:R-:W1:Y:S01]  /*0020*/  S2UR UR5, SR_CgaCtaId ;  /* 0x00000000000579c3 */ /* 0x000e620000008800 */
[----:B------:R-:W2:Y:S01]  /*0030*/  LDCU UR8, c[0x0][0x360] ;  /* 0x00006c00ff0877ac */ /* 0x000ea20008000800 */
[----:B------:R-:W-:Y:S01]  /*0040*/  BSSY.RECONVERGENT B0, `(.L_x_1506) ;  /* 0x000003c000007945 */ /* 0x000fe20003800200 */
[----:B------:R-:W3:Y:S01]  /*0050*/  S2R R2, SR_TID.X ;  /* 0x0000000000027919 */ /* 0x000ee20000002100 */
[----:B------:R-:W4:Y:S01]  /*0060*/  LDCU.64 UR10, c[0x0][0x390] ;  /* 0x00007200ff0a77ac */ /* 0x000f220008000a00 */
[----:B------:R-:W-:Y:S01]  /*0070*/  UMOV UR4, 0x400 ;  /* 0x0000040000047882 */ /* 0x000fe20000000000 */
[----:B------:R-:W0:Y:S01]  /*0080*/  LDCU.64 UR6, c[0x0][0x358] ;  /* 0x00006b00ff0677ac */ /* 0x000e220008000a00 */
[----:B--2---:R-:W-:Y:S01]  /*0090*/  MOV R4, UR8 ;  /* 0x0000000800047c02 */ /* 0x004fe20008000f00 */
[----:B-1----:R-:W-:Y:S01]  /*00a0*/  ULEA UR4, UR5, UR4, 0x18 ;  /* 0x0000000405047291 */ /* 0x002fe2000f8ec0ff */
[----:B0-----:R-:W-:-:S05]  /*00b0*/  IMAD R5, R0, UR8, RZ ;  /* 0x0000000800057c24 */ /* 0x001fca000f8e02ff */
[----:B---3--:R-:W-:Y:S02]  /*00c0*/  LEA R3, R2, UR4, 0x2 ;  /* 0x0000000402037c11 */ /* 0x008fe4000f8e10ff */
[----:B------:R-:W-:-:S03]  /*00d0*/  LEA R5, R5, R2, 0x1 ;  /* 0x0000000205057211 */ /* 0x000fc600078e08ff */
[----:B------:R0:W-:Y:S01]  /*00e0*/  STS [R3], RZ ;  /* 0x000000ff03007388 */ /* 0x0001e20000000800 */
        /* <DEDUP_REMOVED lines=9> */
[----:B------:R-:W2:Y:S04]  /*0180*/  LDG.E R8, desc[UR6][R8.64] ;  /* 0x0000000608087981 */ /* 0x000ea8000c1e1900 */
[----:B------:R-:W3:Y:S01]  /*0190*/  LDG.E R6, desc[UR6][R6.64] ;  /* 0x0000000606067981 */ /* 0x000ee2000c1e1900 */
[----:B------:R-:W-:Y:S01]  /*01a0*/  HFMA2 R11, -RZ, RZ, 0.96630859375, -0.0022525787353515625 ;  /* 0x3bbb989dff0b7431 */ /* 0x000fe200000001ff */
[----:B------:R-:W-:-:S04]  /*01b0*/  MOV R12, 0x437c0000 ;  /* 0x437c0000000c7802 */ /* 0x000fc80000000f00 */
        /* <DEDUP_REMOVED lines=8> */
[----:B------:R-:W-:Y:S02]  /*0240*/  SHF.L.U32 R5, R5, 0x17, RZ ;  /* 0x0000001705057819 */ /* 0x000fe400000006ff */
        /* <DEDUP_REMOVED lines=9> */
.L_x_1507:
[----:B------:R-:W-:-:S04]  /*02e0*/  ISETP.GE.U32.AND P0, PT, R5, UR10, PT ;  /* 0x0000000a05007c0c */ /* 0x000fc8000bf06070 */
[----:B------:R-:W-:-:S13]  /*02f0*/  ISETP.GE.U32.AND.EX P0, PT, RZ, UR11, PT, P0 ;  /* 0x0000000bff007c0c */ /* 0x000fda000bf06100 */
[----:B------:R-:W-:Y:S05]  /*0300*/  @P0 BRA `(.L_x_1508) ;  /* 0x00000000003c0947 */ /* 0x000fea0003800000 */
[----:B------:R-:W0:Y:S02]  /*0310*/  LDCU.64 UR4, c[0x0][0x388] ;  /* 0x00007100ff0477ac */ /* 0x000e240008000a00 */
[----:B0-----:R-:W-:-:S04]  /*0320*/  LEA R6, P0, R5, UR4, 0x2 ;  /* 0x0000000405067c11 */ /* 0x001fc8000f8010ff */
[----:B------:R-:W-:-:S05]  /*0330*/  LEA.HI.X R7, R5, UR5, RZ, 0x2, P0 ;  /* 0x0000000505077c11 */ /* 0x000fca00080f14ff */
[----:B------:R-:W2:Y:S01]  /*0340*/  LDG.E R6, desc[UR6][R6.64] ;  /* 0x0000000606067981 */ /* 0x000ea2000c1e1900 */
[----:B------:R-:W-:Y:S01]  /*0350*/  HFMA2 R5, -RZ, RZ, 0.96630859375, -0.0022525787353515625 ;  /* 0x3bbb989dff057431 */ /* 0x000fe200000001ff */
[----:B------:R-:W-:-:S04]  /*0360*/  MOV R8, 0x437c0000 ;  /* 0x437c000000087802 */ /* 0x000fc80000000f00 */
        /* <DEDUP_REMOVED lines=9> */
.L_x_1508:
[----:B------:R-:W-:Y:S05]  /*0400*/  BSYNC.RECONVERGENT B0 ;  /* 0x0000000000007941 */ /* 0x000fea0003800200 */
.L_x_1506:
[----:B------:R-:W-:Y:S01]  /*0410*/  BAR.SYNC.DEFER_BLOCKING 0x0 ;  /* 0x0000000000007b1d */ /* 0x000fe20000010000 */
[----:B------:R-:W-:Y:S02]  /*0420*/  ISETP.GE.U32.AND P1, PT, R4, 0x42, PT ;  /* 0x000000420400780c */ /* 0x000fe40003f26070 */
[----:B------:R-:W-:-:S11]  /*0430*/  ISETP.GT.U32.AND P0, PT, R2, 0x1f, PT ;  /* 0x0000001f0200780c */ /* 0x000fd60003f04070 */
[----:B------:R-:W-:Y:S05]  /*0440*/  @!P1 BRA `(.L_x_1509) ;  /* 0x00000000002c9947 */ /* 0x000fea0003800000 */
.L_x_1510:
        /* <DEDUP_REMOVED lines=8> */
[----:B------:R-:W-:Y:S02]  /*04d0*/  ISETP.GT.U32.AND P1, PT, R4, 0x83, PT ;  /* 0x000000830400780c */ /* 0x000fe40003f24070 */
[----:B------:R-:W-:-:S11]  /*04e0*/  MOV R4, R7 ;  /* 0x0000000700047202 */ /* 0x000fd60000000f00 */
[----:B--2---:R-:W-:Y:S05]  /*04f0*/  @P1 BRA `(.L_x_1510) ;  /* 0xfffffffc00d41947 */ /* 0x004fea000383ffff */
.L_x_1509:
        /* <DEDUP_REMOVED lines=35> */
.L_x_1511:
        /* <DEDUP_REMOVED lines=13> */
.L_x_30983:


//--------------------- .text.contiguous_logsumexp33_u64 --------------------------
	.section	.text.contiguous_logsumexp33_u64,"ax",@progbits
	.align	128
        .global         contiguous_logsumexp33_u64
        .type           contiguous_logsumexp33_u64,@function
        .size           contiguous_logsumexp33_u64,(.L_x_30984 - contiguous_logsumexp33_u64)
        .other          contiguous_logsumexp33_u64,@"STO_CUDA_ENTRY STV_DEFAULT"
contiguous_logsumexp33_u64:
.text.contiguous_logsumexp33_u64:
        /* <DEDUP_REMOVED lines=50> */
.L_x_1514:
        /* <DEDUP_REMOVED lines=32> */
.L_x_1513:
        /* <DEDUP_REMOVED lines=21> */
.L_x_1516:
        /* <DEDUP_REMOVED lines=14> */
.L_x_1517:
[----:B------:R-:W-:-:S04]  /*0750*/  @!P1 IMAD R5, R5, UR8, RZ ;  /* 0x0000000805059c24 */ /* 0x000fc8000f8e02ff */
[----:B------:R-:W-:-:S06]  /*0760*/  @!P1 IMAD R5, R5, 0x8, R2 ;  /* 0x0000000805059824 */ /* 0x000fcc00078e0202 */
[----:B------:R-:W2:Y:S02]  /*0770*/  @!P1 LDS.64 R4, [R5] ;  /* 0x0000000005049984 */ /* 0x000ea40000000a00 */
[----:B--2---:R-:W-:-:S11]  /*0780*/  @!P1 DADD R14, R14, R4 ;  /* 0x000000000e0e9229 */ /* 0x004fd60000000004 */
.L_x_1515:
[----:B--2---:R3:W-:Y:S02]  /*0790*/  STS.64 [R2], R14 ;  /* 0x0000000e02007388 */ /* 0x0047e40000000a00 */
.L_x_1512:
        /* <DEDUP_REMOVED lines=8> */
.L_x_1518:
        /* <DEDUP_REMOVED lines=14> */
.L_x_30984:


//--------------------- .text.contiguous_logsumexp3_u64 --------------------------
	.section	.text.contiguous_logsumexp3_u64,"ax",@progbits
	.align	128
        .global         contiguous_logsumexp3_u64
        .type           contiguous_logsumexp3_u64,@function
        .size           contiguous_logsumexp3_u64,(.L_x_30349 - contiguous_logsumexp3_u64)
        .other          contiguous_logsumexp3_u64,@"STO_CUDA_ENTRY STV_DEFAULT"
contiguous_logsumexp3_u64:
.text.contiguous_logsumexp3_u64:
        /* <DEDUP_REMOVED lines=43> */
.L_x_1537:
        /* <DEDUP_REMOVED lines=27> */
.L_x_1521:
[----:B------:R-:W-:Y:S01]  /*0460*/  MOV R30, R32 ;  /* 0x00000020001e7202 */ /* 0x000fe20000000f00 */
[----:B------:R-:W-:Y:S01]  /*0470*/  IMAD.MOV.U32 R0, RZ, RZ, R36 ;  /* 0x000000ffff007224 */ /* 0x000fe200078e0024 */
[----:B------:R-:W-:Y:S02]  /*0480*/  MOV R3, R37 ;  /* 0x0000002500037202 */ /* 0x000fe40000000f00 */
[----:B------:R-:W-:-:S07]  /*0490*/  MOV R8, 0x4b0 ;  /* 0x000004b000087802 */ /* 0x000fce0000000f00 */
[----:B01-3--:R-:W-:Y:S05]  /*04a0*/  CALL.REL.NOINC `($__internal_32_$__cuda_sm20_div_s64) ;  /* 0x0000003400b07944 */ /* 0x00bfea0003c00000 */
        /* <DEDUP_REMOVED lines=9> */
.L_x_1522:
        /* <DEDUP_REMOVED lines=33> */
.L_x_1523:
[----:B------:R-:W-:Y:S01]  /*0750*/  IMAD.MOV.U32 R0, RZ, RZ, R36 ;  /* 0x000000ffff007224 */ /* 0x000fe200078e0024 */
[----:B------:R-:W-:Y:S02]  /*0760*/  MOV R3, R37 ;  /* 0x0000002500037202 */ /* 0x000fe40000000f00 */
[----:B------:R-:W-:-:S07]  /*0770*/  MOV R8, 0x790 ;  /* 0x0000079000087802 */ /* 0x000fce0000000f00 */
[----:B---3--:R-:W-:Y:S05]  /*0780*/  CALL.REL.NOINC `($__internal_32_$__cuda_sm20_div_s64) ;  /* 0x0000003000f87944 */ /* 0x008fea0003c00000 */
        /* <DEDUP_REMOVED lines=10> */
.L_x_1524:
        /* <DEDUP_REMOVED lines=34> */
.L_x_1525:
[----:B------:R-:W-:Y:S01]  /*0a50*/  IMAD.MOV.U32 R30, RZ, RZ, R28 ;  /* 0x000000ffff1e7224 */ /* 0x000fe200078e001c */
[----:B------:R-:W-:Y:S01]  /*0a60*/  MOV R0, R36 ;  /* 0x0000002400007202 */ /* 0x000fe20000000f00 */
[----:B------:R-:W-:Y:S01]  /*0a70*/  IMAD.MOV.U32 R3, RZ, RZ, R37 ;  /* 0x000000ffff037224 */ /* 0x000fe200078e0025 */
[----:B------:R-:W-:-:S07]  /*0a80*/  MOV R8, 0xaa0 ;  /* 0x00000aa000087802 */ /* 0x000fce0000000f00 */
[----:B---3--:R-:W-:Y:S05]  /*0a90*/  CALL.REL.NOINC `($__internal_32_$__cuda_sm20_div_s64) ;  /* 0x0000003000347944 */ /* 0x008fea0003c00000 */
        /* <DEDUP_REMOVED lines=10> */
.L_x_1526:
        /* <DEDUP_REMOVED lines=33> */
.L_x_1527:
[----:B------:R-:W-:Y:S01]  /*0d50*/  IMAD.MOV.U32 R0, RZ, RZ, R36 ;  /* 0x000000ffff007224 */ /* 0x000fe200078e0024 */
[----:B------:R-:W-:Y:S02]  /*0d60*/  MOV R3, R37 ;  /* 0x0000002500037202 */ /* 0x000fe40000000f00 */
[----:B------:R-:W-:-:S07]  /*0d70*/  MOV R8, 0xd90 ;  /* 0x00000d9000087802 */ /* 0x000fce0000000f00 */
[----:B---3--:R-:W-:Y:S05]  /*0d80*/  CALL.REL.NOINC `($__internal_32_$__cuda_sm20_div_s64) ;  /* 0x0000002c00787944 */ /* 0x008fea0003c00000 */
        /* <DEDUP_REMOVED lines=9> */
.L_x_1528:
        /* <DEDUP_REMOVED lines=34> */
.L_x_1529:
[----:B------:R-:W-:Y:S01]  /*1040*/  MOV R30, R28 ;  /* 0x0000001c001e7202 */ /* 0x000fe20000000f00 */
        /* <DEDUP_REMOVED lines=13> */
.L_x_1530:
        /* <DEDUP_REMOVED lines=34> */
.L_x_1531:
        /* <DEDUP_REMOVED lines=14> */
.L_x_1532:
        /* <DEDUP_REMOVED lines=34> */
.L_x_1533:
[----:B------:R-:W-:Y:S01]  /*1640*/  MOV R30, R28 ;  /* 0x0000001c001e7202 */ /* 0x000fe20000000f00 */
        /* <DEDUP_REMOVED lines=14> */
.L_x_1534:
        /* <DEDUP_REMOVED lines=34> */
.L_x_1535:
[----:B------:R-:W-:Y:S01]  /*1950*/  IMAD.MOV.U32 R0, RZ, RZ, R36 ;  /* 0x000000ffff007224 */ /* 0x000fe200078e0024 */
[----:B------:R-:W-:Y:S02]  /*1960*/  MOV R3, R37 ;  /* 0x0000002500037202 */ /* 0x000fe40000000f00 */
[----:B------:R-:W-:-:S07]  /*1970*/  MOV R8, 0x1990 ;  /* 0x0000199000087802 */ /* 0x000fce0000000f00 */
[----:B---3--:R-:W-:Y:S05]  /*1980*/  CALL.REL.NOINC `($__internal_32_$__cuda_sm20_div_s64) ;  /* 0x0000002000787944 */ /* 0x008fea0003c00000 */
        /* <DEDUP_REMOVED lines=9> */
.L_x_1536:
        /* <DEDUP_REMOVED lines=13> */
.L_x_1520:
        /* <DEDUP_REMOVED lines=33> */
.L_x_1539:
[----:B------:R-:W-:Y:S01]  /*1d00*/  MOV R30, R32 ;  /* 0x00000020001e7202 */ /* 0x000fe20000000f00 */
[----:B------:R-:W-:Y:S01]  /*1d10*/  IMAD.MOV.U32 R0, RZ, RZ, R16 ;  /* 0x000000ffff007224 */ /* 0x000fe200078e0010 */
[----:B------:R-:W-:Y:S02]  /*1d20*/  MOV R3, R17 ;  /* 0x0000001100037202 */ /* 0x000fe40000000f00 */
[----:B------:R-:W-:-:S07]  /*1d30*/  MOV R8, 0x1d50 ;  /* 0x00001d5000087802 */ /* 0x000fce0000000f00 */
[----:B------:R-:W-:Y:S05]  /*1d40*/  CALL.REL.NOINC `($__internal_32_$__cuda_sm20_div_s64) ;  /* 0x0000001c00887944 */ /* 0x000fea0003c00000 */
        /* <DEDUP_REMOVED lines=9> */
.L_x_1540:
        /* <DEDUP_REMOVED lines=35> */
.L_x_1541:
        /* <DEDUP_REMOVED lines=13> */
.L_x_1542:
        /* <DEDUP_REMOVED lines=36> */
.L_x_1543:
[----:B------:R-:W-:Y:S01]  /*2320*/  MOV R30, R20 ;  /* 0x00000014001e7202 */ /* 0x000fe20000000f00 */
[----:B------:R-:W-:Y:S01]  /*2330*/  IMAD.MOV.U32 R0, RZ, RZ, R18 ;  /* 0x000000ffff007224 */ /* 0x000fe200078e0012 */
[----:B------:R-:W-:Y:S02]  /*2340*/  MOV R3, R19 ;  /* 0x0000001300037202 */ /* 0x000fe40000000f00 */
[----:B------:R-:W-:-:S07]  /*2350*/  MOV R8, 0x2370 ;  /* 0x0000237000087802 */ /* 0x000fce0000000f00 */
[----:B------:R-:W-:Y:S05]  /*2360*/  CALL.REL.NOINC `($__internal_32_$__cuda_sm20_div_s64) ;  /* 0x0000001800007944 */ /* 0x000fea0003c00000 */
        /* <DEDUP_REMOVED lines=10> */
.L_x_1544:
        /* <DEDUP_REMOVED lines=37> */
.L_x_1545:
[----:B------:R-:W-:Y:S01]  /*2660*/  MOV R0, R18 ;  /* 0x0000001200007202 */ /* 0x000fe20000000f00 */
[----:B------:R-:W-:Y:S01]  /*2670*/  IMAD.MOV.U32 R3, RZ, RZ, R19 ;  /* 0x000000ffff037224 */ /* 0x000fe200078e0013 */
[----:B------:R-:W-:-:S07]  /*2680*/  MOV R8, 0x26a0 ;  /* 0x000026a000087802 */ /* 0x000fce0000000f00 */
[----:B------:R-:W-:Y:S05]  /*2690*/  CALL.REL.NOINC `($__internal_32_$__cuda_sm20_div_s64) ;  /* 0x0000001400347944 */ /* 0x000fea0003c00000 */
        /* <DEDUP_REMOVED lines=8> */
.L_x_1546:
        /* <DEDUP_REMOVED lines=10> */
.L_x_1538:
        /* <DEDUP_REMOVED lines=31> */
.L_x_1548:
[----:B------:R-:W-:Y:S01]  /*29b0*/  MOV R30, R32 ;  /* 0x00000020001e7202 */ /* 0x000fe20000000f00 */
[----:B------:R-:W-:Y:S01]  /*29c0*/  IMAD.MOV.U32 R3, RZ, RZ, R17 ;  /* 0x000000ffff037224 */ /* 0x000fe200078e0011 */
[----:B------:R-:W-:Y:S02]  /*29d0*/  MOV R0, R16 ;  /* 0x0000001000007202 */ /* 0x000fe40000000f00 */
[----:B------:R-:W-:-:S07]  /*29e0*/  MOV R8, 0x2a00 ;  /* 0x00002a0000087802 */ /* 0x000fce0000000f00 */
[----:B------:R-:W-:Y:S05]  /*29f0*/  CALL.REL.NOINC `($__internal_32_$__cuda_sm20_div_s64) ;  /* 0x00000010005c7944 */ /* 0x000fea0003c00000 */
        /* <DEDUP_REMOVED lines=9> */
.L_x_1549:
        /* <DEDUP_REMOVED lines=36> */
.L_x_1550:
[----:B------:R-:W-:Y:S01]  /*2cd0*/  IMAD.MOV.U32 R0, RZ, RZ, R18 ;  /* 0x000000ffff007224 */ /* 0x000fe200078e0012 */
[----:B------:R-:W-:Y:S02]  /*2ce0*/  MOV R3, R19 ;  /* 0x0000001300037202 */ /* 0x000fe40000000f00 */
        /* <DEDUP_REMOVED lines=10> */
.L_x_1551:
        /* <DEDUP_REMOVED lines=10> */
.L_x_1547:
        /* <DEDUP_REMOVED lines=29> */
.L_x_1552:
[----:B------:R-:W-:-:S07]  /*3000*/  MOV R0, 0x3020 ;  /* 0x0000302000007802 */ /* 0x000fce0000000f00 */
[----:B------:R-:W-:Y:S05]  /*3010*/  CALL.REL.NOINC `($__internal_33_$__cuda_sm20_rem_s64) ;  /* 0x0000001000207944 */ /* 0x000fea0003c00000 */
[----:B------:R-:W-:Y:S01]  /*3020*/  IMAD.MOV.U32 R8, RZ, RZ, R3 ;  /* 0x000000ffff087224 */ /* 0x000fe200078e0003 */
[----:B------:R-:W-:-:S07]  /*3030*/  MOV R9, R10 ;  /* 0x0000000a00097202 */ /* 0x000fce0000000f00 */
.L_x_1553:
[----:B------:R-:W0:Y:S02]  /*3040*/  LDC.64 R10, c[0x0][0x398] ;  /* 0x0000e600ff0a7b82 */ /* 0x000e240000000a00 */
[----:B0-----:R-:W-:-:S06]  /*3050*/  IMAD.WIDE.U32 R2, R2, 0x8, R10 ;  /* 0x0000000802027825 */ /* 0x001fcc00078e000a */
[----:B------:R-:W2:Y:S02]  /*3060*/  LDG.E.64 R2, desc[UR10][R2.64] ;  /* 0x0000000a02027981 */ /* 0x000ea4000c1e1b00 */
[-C--:B--2---:R-:W-:Y:S02]  /*3070*/  IMAD R11, R3, R8.reuse, RZ ;  /* 0x00000008030b7224 */ /* 0x084fe400078e02ff */
[----:B------:R-:W-:-:S04]  /*3080*/  IMAD.WIDE.U32 R28, R2, R8, R28 ;  /* 0x00000008021c7225 */ /* 0x000fc800078e001c */
[----:B------:R-:W-:-:S05]  /*3090*/  IMAD R11, R2, R9, R11 ;  /* 0x00000009020b7224 */ /* 0x000fca00078e020b */
[----:B------:R-:W-:-:S07]  /*30a0*/  IADD3 R29, PT, PT, R29, R11, RZ ;  /* 0x0000000b1d1d7210 */ /* 0x000fce0007ffe0ff */
.L_x_1519:
[----:B------:R-:W0:Y:S02]  /*30b0*/  LDCU.64 UR4, c[0x0][0x388] ;  /* 0x00007100ff0477ac */ /* 0x000e240008000a00 */
[----:B0-----:R-:W-:-:S04]  /*30c0*/  LEA R16, P0, R28, UR4, 0x3 ;  /* 0x000000041c107c11 */ /* 0x001fc8000f8018ff */
[----:B------:R-:W-:-:S05]  /*30d0*/  LEA.HI.X R17, R28, UR5, R29, 0x3, P0 ;  /* 0x000000051c117c11 */ /* 0x000fca00080f1c1d */
[----:B------:R-:W2:Y:S01]  /*30e0*/  LDG.E.64 R2, desc[UR10][R16.64] ;  /* 0x0000000a10027981 */ /* 0x000ea2000c1e1b00 */
[----:B------:R-:W-:Y:S02]  /*30f0*/  HFMA2 R9, -RZ, RZ, 1.9912109375, 0.00128841400146484375 ;  /* 0x3ff71547ff097431 */ /* 0x000fe400000001ff */
[----:B------:R-:W-:Y:S01]  /*3100*/  IMAD.MOV.U32 R8, RZ, RZ, 0x652b82fe ;  /* 0x652b82feff087424 */ /* 0x000fe200078e00ff */
[----:B------:R-:W-:Y:S01]  /*3110*/  UMOV UR4, 0xfefa39ef ;  /* 0xfefa39ef00047882 */ /* 0x000fe20000000000 */
[----:B------:R-:W-:Y:S01]  /*3120*/  UMOV UR5, 0x3fe62e42 ;  /* 0x3fe62e4200057882 */ /* 0x000fe20000000000 */
[----:B------:R-:W-:Y:S01]  /*3130*/  BSSY.RECONVERGENT B0, `(.L_x_1554) ;  /* 0x0000036000007945 */ /* 0x000fe20003800200 */
[----:B------:R-:W-:Y:S01]  /*3140*/  ISETP.NE.AND P1, PT, R7, RZ, PT ;  /* 0x000000ff0700720c */ /* 0x000fe20003f25270 */
[----:B--2---:R-:W0:Y:S02]  /*3150*/  I2F.F64.U64 R2, R2 ;  /* 0x0000000200027312 */ /* 0x004e240000301800 */
[----:B0-----:R-:W-:Y:S01]  /*3160*/  DFMA R8, R2, R8, 6.75539944105574400000e+15 ;  /* 0x433800000208742b */ /* 0x001fe20000000008 */
        /* <DEDUP_REMOVED lines=41> */
[----:B------:R-:W-:-:S12]  /*3400*/  DADD R10, R2, +INF ;  /* 0x7ff00000020a7429 */ /* 0x000fd80000000000 */
[----:B------:R-:W-:Y:S02]  /*3410*/  @!P0 LEA.HI R0, R8, R8, RZ, 0x1 ;  /* 0x0000000808008211 */ /* 0x000fe400078f08ff */
[----:B------:R-:W-:Y:S02]  /*3420*/  @!P0 MOV R2, R12 ;  /* 0x0000000c00028202 */ /* 0x000fe40000000f00 */
[----:B------:R-:W-:-:S04]  /*3430*/  @!P0 SHF.R.S32.HI R7, RZ, 0x1, R0 ;  /* 0x00000001ff078819 */ /* 0x000fc80000011400 */
[----:B------:R-:W-:Y:S01]  /*3440*/  @!P0 LEA R3, R7, R13, 0x14 ;  /* 0x0000000d07038211 */ /* 0x000fe200078ea0ff */
[----:B------:R-:W-:-:S05]  /*3450*/  @!P0 IMAD.IADD R8, R8, 0x1, -R7 ;  /* 0x0000000108088824 */ /* 0x000fca00078e0a07 */
[----:B------:R-:W-:Y:S01]  /*3460*/  @!P0 LEA R9, R8, 0x3ff00000, 0x14 ;  /* 0x3ff0000008098811 */ /* 0x000fe200078ea0ff */
[----:B------:R-:W-:-:S06]  /*3470*/  @!P0 IMAD.MOV.U32 R8, RZ, RZ, RZ ;  /* 0x000000ffff088224 */ /* 0x000fcc00078e00ff */
[----:B------:R-:W-:-:S11]  /*3480*/  @!P0 DMUL R10, R2, R8 ;  /* 0x00000008020a8228 */ /* 0x000fd60000000000 */
.L_x_1555:
[----:B------:R-:W-:Y:S05]  /*3490*/  BSYNC.RECONVERGENT B0 ;  /* 0x0000000000007941 */ /* 0x000fea0003800200 */
.L_x_1554:
        /* <DEDUP_REMOVED lines=28> */
.L_x_1558:
        /* <DEDUP_REMOVED lines=32> */
.L_x_1557:
        /* <DEDUP_REMOVED lines=21> */
.L_x_1560:
        /* <DEDUP_REMOVED lines=14> */
.L_x_1561:
[----:B------:R-:W-:-:S05]  /*3a90*/  @!P1 IMAD R9, R9, UR7, RZ ;  /* 0x0000000709099c24 */ /* 0x000fca000f8e02ff */
[----:B------:R-:W-:-:S06]  /*3aa0*/  @!P1 LEA R2, R9, R0, 0x3 ;  /* 0x0000000009029211 */ /* 0x000fcc00078e18ff */
[----:B------:R-:W1:Y:S02]  /*3ab0*/  @!P1 LDS.64 R2, [R2] ;  /* 0x0000000002029984 */ /* 0x000e640000000a00 */
[----:B-1----:R-:W-:-:S11]  /*3ac0*/  @!P1 DADD R10, R10, R2 ;  /* 0x000000000a0a9229 */ /* 0x002fd60000000002 */
.L_x_1559:
[----:B-1----:R1:W-:Y:S02]  /*3ad0*/  STS.64 [R0], R10 ;  /* 0x0000000a00007388 */ /* 0x0023e40000000a00 */
.L_x_1556:
        /* <DEDUP_REMOVED lines=9> */
        .weak           $__internal_32_$__cuda_sm20_div_s64
        .type           $__internal_32_$__cuda_sm20_div_s64,@function
        .size           $__internal_32_$__cuda_sm20_div_s64,($__internal_33_$__cuda_sm20_rem_s64 - $__internal_32_$__cuda_sm20_div_s64)
$__internal_32_$__cuda_sm20_div_s64:
        /* <DEDUP_REMOVED lines=82> */
[----:B------:R-:W-:Y:S06]  /*4090*/  RET.REL.NODEC R8 `(contiguous_logsumexp3_u64) ;  /* 0xffffffbc08d87950 */ /* 0x000fec0003c3ffff */
        .weak           $__internal_33_$__cuda_sm20_rem_s64
        .type           $__internal_33_$__cuda_sm20_rem_s64,@function
        .size           $__internal_33_$__cuda_sm20_rem_s64,(.L_x_30349 - $__internal_33_$__cuda_sm20_rem_s64)
$__internal_33_$__cuda_sm20_rem_s64:
        /* <DEDUP_REMOVED lines=66> */
[----:B------:R-:W-:Y:S06]  /*44c0*/  RET.REL.NODEC R8 `(contiguous_logsumexp3_u64) ;  /* 0xffffffb808cc7950 */ /* 0x000fec0003c3ffff */
.L_x_1562:
        /* <DEDUP_REMOVED lines=11> */
.L_x_30349:


//--------------------- .text.contiguous_logsumexp22_u64 --------------------------
	.section	.text.contiguous_logsumexp22_u64,"ax",@progbits
	.align	128
        .global         contiguous_logsumexp22_u64
        .type           contiguous_logsumexp22_u64,@function
        .size           contiguous_logsumexp22_u64,(.L_x_30986 - contiguous_logsumexp22_u64)
        .other          contiguous_logsumexp22_u64,@"STO_CUDA_ENTRY STV_DEFAULT"
contiguous_logsumexp22_u64:
.text.contiguous_logsumexp22_u64:
        /* <DEDUP_REMOVED lines=45> */
.L_x_1564:
        /* <DEDUP_REMOVED lines=13> */
.L_x_1565:
[----:B------:R-:W-:Y:S05]  /*03a0*/  BSYNC.RECONVERGENT B0 ;  /* 0x0000000000007941 */ /* 0x000fea0003800200 */
.L_x_1563:
[----:B------:R-:W-:Y:S01]  /*03b0*/  BAR.SYNC.DEFER_BLOCKING 0x0 ;  /* 0x0000000000007b1d */ /* 0x000fe20000010000 */
[----:B------:R-:W-:Y:S02]  /*03c0*/  ISETP.GE.U32.AND P1, PT, R3, 0x42, PT ;  /* 0x000000420300780c */ /* 0x000fe40003f26070 */
[----:B------:R-:W-:-:S11]  /*03d0*/  ISETP.GT.U32.AND P0, PT, R0, 0x1f, PT ;  /* 0x0000001f0000780c */ /* 0x000fd60003f04070 */
[----:B------:R-:W-:Y:S05]  /*03e0*/  @!P1 BRA `(.L_x_1566) ;  /* 0x00000000002c9947 */ /* 0x000fea0003800000 */
.L_x_1567:
        /* <DEDUP_REMOVED lines=11> */
.L_x_1566:
        /* <DEDUP_REMOVED lines=45> */
.L_x_1568:
        /* <DEDUP_REMOVED lines=9> */
.L_x_30986:


//--------------------- .text.contiguous_logsumexp2_u64 --------------------------
	.section	.text.contiguous_logsumexp2_u64,"ax",@progbits
	.align	128
        .global         contiguous_logsumexp2_u64
        .type           contiguous_logsumexp2_u64,@function
        .size           contiguous_logsumexp2_u64,(.L_x_30351 - contiguous_logsumexp2_u64)
        .other          contiguous_logsumexp2_u64,@"STO_CUDA_ENTRY STV_DEFAULT"
contiguous_logsumexp2_u64:
.text.contiguous_logsumexp2_u64:
        /* <DEDUP_REMOVED lines=61> */
.L_x_1597:
        /* <DEDUP_REMOVED lines=32> */
.L_x_1574:
[----:B------:R-:W-:Y:S01]  /*05d0*/  MOV R29, R8 ;  /* 0x00000008001d7202 */ /* 0x000fe20000000f00 */
[----:B------:R-:W-:Y:S01]  /*05e0*/  IMAD.MOV.U32 R12, RZ, RZ, R7 ;  /* 0x000000ffff0c7224 */ /* 0x000fe200078e0007 */
[----:B------:R-:W-:Y:S01]  /*05f0*/  MOV R13, R34 ;  /* 0x00000022000d7202 */ /* 0x000fe20000000f00 */
[----:B------:R-:W-:Y:S01]  /*0600*/  IMAD.MOV.U32 R24, RZ, RZ, R35 ;  /* 0x000000ffff187224 */ /* 0x000fe200078e0023 */
[----:B------:R-:W-:-:S07]  /*0610*/  MOV R6, 0x630 ;  /* 0x0000063000067802 */ /* 0x000fce0000000f00 */
[----:B-12---:R-:W-:Y:S05]  /*0620*/  CALL.REL.NOINC `($__internal_34_$__cuda_sm20_div_s64) ;  /* 0x0000006c00ec7944 */ /* 0x006fea0003c00000 */
        /* <DEDUP_REMOVED lines=10> */
.L_x_1575:
[----:B------:R-:W-:Y:S05]  /*06d0*/  BSYNC.RECONVERGENT B1 ;  /* 0x0000000000017941 */ /* 0x000fea0003800200 */
.L_x_1573:
        /* <DEDUP_REMOVED lines=35> */
.L_x_1577:
[----:B------:R-:W-:Y:S01]  /*0910*/  IMAD.MOV.U32 R29, RZ, RZ, R18 ;  /* 0x000000ffff1d7224 */ /* 0x000fe200078e0012 */
[----:B------:R-:W-:Y:S01]  /*0920*/  MOV R12, R9 ;  /* 0x00000009000c7202 */ /* 0x000fe20000000f00 */
[----:B------:R-:W-:Y:S01]  /*0930*/  IMAD.MOV.U32 R13, RZ, RZ, R34 ;  /* 0x000000ffff0d7224 */ /* 0x000fe200078e0022 */
[----:B------:R-:W-:Y:S02]  /*0940*/  MOV R24, R35 ;  /* 0x0000002300187202 */ /* 0x000fe40000000f00 */
[----:B------:R-:W-:-:S07]  /*0950*/  MOV R6, 0x970 ;  /* 0x0000097000067802 */ /* 0x000fce0000000f00 */
[----:B-1----:R-:W-:Y:S05]  /*0960*/  CALL.REL.NOINC `($__internal_34_$__cuda_sm20_div_s64) ;  /* 0x0000006c001c7944 */ /* 0x002fea0003c00000 */
        /* <DEDUP_REMOVED lines=9> */
.L_x_1578:
[----:B------:R-:W-:Y:S05]  /*0a00*/  BSYNC.RECONVERGENT B1 ;  /* 0x0000000000017941 */ /* 0x000fea0003800200 */
.L_x_1576:
        /* <DEDUP_REMOVED lines=36> */
.L_x_1580:
[----:B------:R-:W-:Y:S01]  /*0c50*/  MOV R29, R32 ;  /* 0x00000020001d7202 */ /* 0x000fe20000000f00 */
[----:B------:R-:W-:Y:S01]  /*0c60*/  IMAD.MOV.U32 R12, RZ, RZ, R33 ;  /* 0x000000ffff0c7224 */ /* 0x000fe200078e0021 */
[----:B------:R-:W-:Y:S01]  /*0c70*/  MOV R13, R34 ;  /* 0x00000022000d7202 */ /* 0x000fe20000000f00 */
[----:B------:R-:W-:Y:S01]  /*0c80*/  IMAD.MOV.U32 R24, RZ, RZ, R35 ;  /* 0x000000ffff187224 */ /* 0x000fe200078e0023 */
[----:B------:R-:W-:-:S07]  /*0c90*/  MOV R6, 0xcb0 ;  /* 0x00000cb000067802 */ /* 0x000fce0000000f00 */
[----:B-1----:R-:W-:Y:S05]  /*0ca0*/  CALL.REL.NOINC `($__internal_34_$__cuda_sm20_div_s64) ;  /* 0x00000068004c7944 */ /* 0x002fea0003c00000 */
        /* <DEDUP_REMOVED lines=11> */
.L_x_1581:
[----:B------:R-:W-:Y:S05]  /*0d60*/  BSYNC.RECONVERGENT B1 ;  /* 0x0000000000017941 */ /* 0x000fea0003800200 */
.L_x_1579:
        /* <DEDUP_REMOVED lines=35> */
.L_x_1583:
[----:B------:R-:W-:Y:S01]  /*0fa0*/  MOV R29, R38 ;  /* 0x00000026001d7202 */ /* 0x000fe20000000f00 */
[----:B------:R-:W-:Y:S01]  /*0fb0*/  IMAD.MOV.U32 R12, RZ, RZ, R39 ;  /* 0x000000ffff0c7224 */ /* 0x000fe200078e0027 */
[----:B------:R-:W-:Y:S01]  /*0fc0*/  MOV R13, R34 ;  /* 0x00000022000d7202 */ /* 0x000fe20000000f00 */
[----:B------:R-:W-:Y:S01]  /*0fd0*/  IMAD.MOV.U32 R24, RZ, RZ, R35 ;  /* 0x000000ffff187224 */ /* 0x000fe200078e0023 */
[----:B------:R-:W-:-:S07]  /*0fe0*/  MOV R6, 0x1000 ;  /* 0x0000100000067802 */ /* 0x000fce0000000f00 */
[----:B-1----:R-:W-:Y:S05]  /*0ff0*/  CALL.REL.NOINC `($__internal_34_$__cuda_sm20_div_s64) ;  /* 0x0000006400787944 */ /* 0x002fea0003c00000 */
        /* <DEDUP_REMOVED lines=10> */
.L_x_1584:
[----:B------:R-:W-:Y:S05]  /*10a0*/  BSYNC.RECONVERGENT B1 ;  /* 0x0000000000017941 */ /* 0x000fea0003800200 */
.L_x_1582:
        /* <DEDUP_REMOVED lines=36> */
.L_x_1586:
[----:B------:R-:W-:Y:S01]  /*12f0*/  MOV R29, R8 ;  /* 0x00000008001d7202 */ /* 0x000fe20000000f00 */
[----:B------:R-:W-:Y:S01]  /*1300*/  IMAD.MOV.U32 R12, RZ, RZ, R9 ;  /* 0x000000ffff0c7224 */ /* 0x000fe200078e0009 */
[----:B------:R-:W-:Y:S01]  /*1310*/  MOV R13, R34 ;  /* 0x00000022000d7202 */ /* 0x000fe20000000f00 */
[----:B------:R-:W-:Y:S01]  /*1320*/  IMAD.MOV.U32 R24, RZ, RZ, R35 ;  /* 0x000000ffff187224 */ /* 0x000fe200078e0023 */
[----:B------:R-:W-:-:S07]  /*1330*/  MOV R6, 0x1350 ;  /* 0x0000135000067802 */ /* 0x000fce0000000f00 */
[----:B-1----:R-:W-:Y:S05]  /*1340*/  CALL.REL.NOINC `($__internal_34_$__cuda_sm20_div_s64) ;  /* 0x0000006000a47944 */ /* 0x002fea0003c00000 */
        /* <DEDUP_REMOVED lines=9> */
.L_x_1587:
[----:B------:R-:W-:Y:S05]  /*13e0*/  BSYNC.RECONVERGENT B1 ;  /* 0x0000000000017941 */ /* 0x000fea0003800200 */
.L_x_1585:
        /* <DEDUP_REMOVED lines=35> */
.L_x_1589:
[----:B------:R-:W-:Y:S01]  /*1620*/  MOV R29, R38 ;  /* 0x00000026001d7202 */ /* 0x000fe20000000f00 */
[----:B------:R-:W-:Y:S01]  /*1630*/  IMAD.MOV.U32 R12, RZ, RZ, R39 ;  /* 0x000000ffff0c7224 */ /* 0x000fe200078e0027 */
[----:B------:R-:W-:Y:S01]  /*1640*/  MOV R13, R34 ;  /* 0x00000022000d7202 */ /* 0x000fe20000000f00 */
[----:B------:R-:W-:Y:S01]  /*1650*/  IMAD.MOV.U32 R24, RZ, RZ, R35 ;  /* 0x000000ffff187224 */ /* 0x000fe200078e0023 */
[----:B------:R-:W-:-:S07]  /*1660*/  MOV R6, 0x1680 ;  /* 0x0000168000067802 */ /* 0x000fce0000000f00 */
[----:B-1----:R-:W-:Y:S05]  /*1670*/  CALL.REL.NOINC `($__internal_34_$__cuda_sm20_div_s64) ;  /* 0x0000005c00d87944 */ /* 0x002fea0003c00000 */
        /* <DEDUP_REMOVED lines=10> */
.L_x_1590:
[----:B------:R-:W-:Y:S05]  /*1720*/  BSYNC.RECONVERGENT B1 ;  /* 0x0000000000017941 */ /* 0x000fea0003800200 */
.L_x_1588:
        /* <DEDUP_REMOVED lines=35> */
.L_x_1592:
[----:B------:R-:W-:Y:S01]  /*1960*/  IMAD.MOV.U32 R29, RZ, RZ, R8 ;  /* 0x000000ffff1d7224 */ /* 0x000fe200078e0008 */
[----:B------:R-:W-:Y:S01]  /*1970*/  MOV R12, R9 ;  /* 0x00000009000c7202 */ /* 0x000fe20000000f00 */
[----:B------:R-:W-:Y:S01]  /*1980*/  IMAD.MOV.U32 R13, RZ, RZ, R18 ;  /* 0x000000ffff0d7224 */ /* 0x000fe200078e0012 */
[----:B------:R-:W-:Y:S02]  /*1990*/  MOV R24, R19 ;  /* 0x0000001300187202 */ /* 0x000fe40000000f00 */
[----:B------:R-:W-:-:S07]  /*19a0*/  MOV R6, 0x19c0 ;  /* 0x000019c000067802 */ /* 0x000fce0000000f00 */
[----:B-1----:R-:W-:Y:S05]  /*19b0*/  CALL.REL.NOINC `($__internal_34_$__cuda_sm20_div_s64) ;  /* 0x0000005c00087944 */ /* 0x002fea0003c00000 */
        /* <DEDUP_REMOVED lines=10> */
.L_x_1593:
[----:B------:R-:W-:Y:S05]  /*1a60*/  BSYNC.RECONVERGENT B1 ;  /* 0x0000000000017941 */ /* 0x000fea0003800200 */
.L_x_1591:
        /* <DEDUP_REMOVED lines=36> */
.L_x_1595:
[----:B------:R-:W-:Y:S01]  /*1cb0*/  IMAD.MOV.U32 R29, RZ, RZ, R34 ;  /* 0x000000ffff1d7224 */ /* 0x000fe200078e0022 */
[----:B------:R-:W-:Y:S01]  /*1cc0*/  MOV R12, R35 ;  /* 0x00000023000c7202 */ /* 0x000fe20000000f00 */
[----:B------:R-:W-:Y:S01]  /*1cd0*/  IMAD.MOV.U32 R13, RZ, RZ, R18 ;  /* 0x000000ffff0d7224 */ /* 0x000fe200078e0012 */
[----:B------:R-:W-:Y:S02]  /*1ce0*/  MOV R24, R19 ;  /* 0x0000001300187202 */ /* 0x000fe40000000f00 */
[----:B------:R-:W-:-:S07]  /*1cf0*/  MOV R6, 0x1d10 ;  /* 0x00001d1000067802 */ /* 0x000fce0000000f00 */
[----:B-1----:R-:W-:Y:S05]  /*1d00*/  CALL.REL.NOINC `($__internal_34_$__cuda_sm20_div_s64) ;  /* 0x0000005800347944 */ /* 0x002fea0003c00000 */
        /* <DEDUP_REMOVED lines=11> */
.L_x_1596:
[----:B------:R-:W-:Y:S05]  /*1dc0*/  BSYNC.RECONVERGENT B1 ;  /* 0x0000000000017941 */ /* 0x000fea0003800200 */
.L_x_1594:
        /* <DEDUP_REMOVED lines=10> */
.L_x_1572:
        /* <DEDUP_REMOVED lines=35> */
.L_x_1600:
        /* <DEDUP_REMOVED lines=16> */
.L_x_1601:
[----:B------:R-:W-:Y:S05]  /*21a0*/  BSYNC.RECONVERGENT B1 ;  /* 0x0000000000017941 */ /* 0x000fea0003800200 */
.L_x_1599:
        /* <DEDUP_REMOVED lines=36> */
.L_x_1603:
        /* <DEDUP_REMOVED lines=15> */
.L_x_1604:
[----:B------:R-:W-:Y:S05]  /*24e0*/  BSYNC.RECONVERGENT B1 ;  /* 0x0000000000017941 */ /* 0x000fea0003800200 */
.L_x_1602:
        /* <DEDUP_REMOVED lines=37> */
.L_x_1606:
        /* <DEDUP_REMOVED lines=16> */
.L_x_1607:
[----:B------:R-:W-:Y:S05]  /*2840*/  BSYNC.RECONVERGENT B1 ;  /* 0x0000000000017941 */ /* 0x000fea0003800200 */
.L_x_1605:
        /* <DEDUP_REMOVED lines=36> */
.L_x_1609:
        /* <DEDUP_REMOVED lines=16> */
.L_x_1610:
[----:B------:R-:W-:Y:S05]  /*2b90*/  BSYNC.RECONVERGENT B1 ;  /* 0x0000000000017941 */ /* 0x000fea0003800200 */
.L_x_1608:
[----:B------:R-:W-:Y:S01]  /*2ba0*/  IMAD.MOV.U32 R36, RZ, RZ, R20 ;  /* 0x000000ffff247224 */ /* 0x000fe200078e0014 */
[----:B------:R-:W-:Y:S01]  /*2bb0*/  IADD3 R10, PT, PT, R10, -0x2, RZ ;  /* 0xfffffffe0a0a7810 */ /* 0x000fe20007ffe0ff */
[----:B------:R-:W-:Y:S02]  /*2bc0*/  IMAD R11, R11, R32, RZ ;  /* 0x000000200b0b7224 */ /* 0x000fe400078e02ff */
[----:B------:R-:W-:-:S04]  /*2bd0*/  IMAD.WIDE.U32 R36, R32, R12, R36 ;  /* 0x0000000c20247225 */ /* 0x000fc800078e0024 */
[----:B------:R-:W-:Y:S01]  /*2be0*/  IMAD R11, R33, R12, R11 ;  /* 0x0000000c210b7224 */ /* 0x000fe200078e020b */
[----:B------:R-:W-:-:S03]  /*2bf0*/  MOV R19, R36 ;  /* 0x0000002400137202 */ /* 0x000fc60000000f00 */
[----:B------:R-:W-:-:S07]  /*2c00*/  IMAD.IADD R20, R37, 0x1, R11 ;  /* 0x0000000125147824 */ /* 0x000fce00078e020b */
.L_x_1598:
        /* <DEDUP_REMOVED lines=31> */
.L_x_1612:
[----:B------:R-:W-:Y:S01]  /*2e00*/  IMAD.MOV.U32 R21, RZ, RZ, R8 ;  /* 0x000000ffff157224 */ /* 0x000fe200078e0008 */
[----:B------:R-:W-:Y:S01]  /*2e10*/  MOV R25, R7 ;  /* 0x0000000700197202 */ /* 0x000fe20000000f00 */
[----:B------:R-:W-:Y:S01]  /*2e20*/  IMAD.MOV.U32 R22, RZ, RZ, R16 ;  /* 0x000000ffff167224 */ /* 0x000fe200078e0010 */
[----:B------:R-:W-:Y:S02]  /*2e30*/  MOV R23, R17 ;  /* 0x0000001100177202 */ /* 0x000fe40000000f00 */
[----:B------:R-:W-:-:S07]  /*2e40*/  MOV R24, 0x2e60 ;  /* 0x00002e6000187802 */ /* 0x000fce0000000f00 */
[----:B-1----:R-:W-:Y:S05]  /*2e50*/  CALL.REL.NOINC `($__internal_35_$__cuda_sm20_rem_s64) ;  /* 0x0000004c00307944 */ /* 0x002fea0003c00000 */
.L_x_1613:
[----:B------:R-:W-:Y:S05]  /*2e60*/  BSYNC.RECONVERGENT B1 ;  /* 0x0000000000017941 */ /* 0x000fea0003800200 */
.L_x_1611:
        /* <DEDUP_REMOVED lines=33> */
.L_x_1615:
[----:B------:R-:W-:Y:S01]  /*3080*/  MOV R22, R16 ;  /* 0x0000001000167202 */ /* 0x000fe20000000f00 */
[----:B------:R-:W-:Y:S01]  /*3090*/  IMAD.MOV.U32 R23, RZ, RZ, R17 ;  /* 0x000000ffff177224 */ /* 0x000fe200078e0011 */
[----:B------:R-:W-:Y:S01]  /*30a0*/  MOV R21, R18 ;  /* 0x0000001200157202 */ /* 0x000fe20000000f00 */
[----:B------:R-:W-:Y:S01]  /*30b0*/  IMAD.MOV.U32 R25, RZ, RZ, R9 ;  /* 0x000000ffff197224 */ /* 0x000fe200078e0009 */
[----:B------:R-:W-:-:S07]  /*30c0*/  MOV R24, 0x30e0 ;  /* 0x000030e000187802 */ /* 0x000fce0000000f00 */
[----:B-1----:R-:W-:Y:S05]  /*30d0*/  CALL.REL.NOINC `($__internal_35_$__cuda_sm20_rem_s64) ;  /* 0x0000004800907944 */ /* 0x002fea0003c00000 */
.L_x_1616:
[----:B------:R-:W-:Y:S05]  /*30e0*/  BSYNC.RECONVERGENT B1 ;  /* 0x0000000000017941 */ /* 0x000fea0003800200 */
.L_x_1614:
[----:B------:R-:W-:Y:S01]  /*30f0*/  MOV R8, R19 ;  /* 0x0000001300087202 */ /* 0x000fe20000000f00 */
[----:B------:R-:W-:Y:S02]  /*3100*/  IMAD R7, R7, R10, RZ ;  /* 0x0000000a07077224 */ /* 0x000fe400078e02ff */
[----:B------:R-:W-:Y:S02]  /*3110*/  IMAD.MOV.U32 R9, RZ, RZ, R20 ;  /* 0x000000ffff097224 */ /* 0x000fe400078e0014 */
[-C--:B------:R-:W-:Y:S02]  /*3120*/  IMAD R7, R11, R6.reuse, R7 ;  /* 0x000000060b077224 */ /* 0x080fe400078e0207 */
[----:B------:R-:W-:-:S04]  /*3130*/  IMAD.WIDE.U32 R8, R10, R6, R8 ;  /* 0x000000060a087225 */ /* 0x000fc800078e0008 */
[----:B------:R-:W-:Y:S01]  /*3140*/  IMAD.MOV.U32 R19, RZ, RZ, R8 ;  /* 0x000000ffff137224 */ /* 0x000fe200078e0008 */
[----:B------:R-:W-:-:S07]  /*3150*/  IADD3 R20, PT, PT, R9, R7, RZ ;  /* 0x0000000709147210 */ /* 0x000fce0007ffe0ff */
.L_x_1571:
[----:B------:R-:W0:Y:S02]  /*3160*/  LDC.64 R24, c[0x0][0x388] ;  /* 0x0000e200ff187b82 */ /* 0x000e240000000a00 */
[CC--:B0-----:R-:W-:Y:S02]  /*3170*/  LEA R22, P0, R2.reuse, R24.reuse, 0x3 ;  /* 0x0000001802167211 */ /* 0x0c1fe400078018ff */
[C---:B------:R-:W-:Y:S02]  /*3180*/  LEA R24, P1, R19.reuse, R24, 0x3 ;  /* 0x0000001813187211 */ /* 0x040fe400078218ff */
[-C--:B------:R-:W-:Y:S02]  /*3190*/  LEA.HI.X R23, R2, R25.reuse, R0, 0x3, P0 ;  /* 0x0000001902177211 */ /* 0x080fe400000f1c00 */
[----:B------:R-:W-:-:S03]  /*31a0*/  LEA.HI.X R25, R19, R25, R20, 0x3, P1 ;  /* 0x0000001913197211 */ /* 0x000fc600008f1c14 */
[----:B------:R0:W2:Y:S04]  /*31b0*/  LDG.E.64 R6, desc[UR14][R22.64] ;  /* 0x0000000e16067981 */ /* 0x0000a8000c1e1b00 */
[----:B------:R3:W4:Y:S01]  /*31c0*/  LDG.E.64 R8, desc[UR14][R24.64] ;  /* 0x0000000e18087981 */ /* 0x000722000c1e1b00 */
[----:B------:R-:W-:Y:S01]  /*31d0*/  MOV R12, 0x652b82fe ;  /* 0x652b82fe000c7802 */ /* 0x000fe20000000f00 */
[----:B------:R-:W-:Y:S01]  /*31e0*/  IMAD.MOV.U32 R13, RZ, RZ, 0x3ff71547 ;  /* 0x3ff71547ff0d7424 */ /* 0x000fe200078e00ff */
[----:B------:R-:W-:Y:S01]  /*31f0*/  MOV R20, 0xfefa39ef ;  /* 0xfefa39ef00147802 */ /* 0x000fe20000000f00 */
[----:B------:R-:W-:Y:S01]  /*3200*/  IMAD.MOV.U32 R21, RZ, RZ, 0x3fe62e42 ;  /* 0x3fe62e42ff157424 */ /* 0x000fe200078e00ff */
[----:B------:R-:W-:Y:S01]  /*3210*/  BSSY.RECONVERGENT B1, `(.L_x_1617) ;  /* 0x0000048000017945 */ /* 0x000fe20003800200 */
[----:B0-----:R-:W-:Y:S01]  /*3220*/  MOV R22, 0x3b39803f ;  /* 0x3b39803f00167802 */ /* 0x001fe20000000f00 */
[----:B------:R-:W-:Y:S01]  /*3230*/  IMAD.MOV.U32 R23, RZ, RZ, 0x3c7abc9e ;  /* 0x3c7abc9eff177424 */ /* 0x000fe200078e00ff */
[----:B---3--:R-:W-:Y:S01]  /*3240*/  MOV R24, 0x69ce2bdf ;  /* 0x69ce2bdf00187802 */ /* 0x008fe20000000f00 */
[----:B------:R-:W-:Y:S01]  /*3250*/  IMAD.MOV.U32 R25, RZ, RZ, 0x3e5ade15 ;  /* 0x3e5ade15ff197424 */ /* 0x000fe200078e00ff */
[----:B--2---:R-:W0:Y:S08]  /*3260*/  I2F.F64.U64 R6, R6 ;  /* 0x0000000600067312 */ /* 0x004e300000301800 */
[----:B----4-:R-:W2:Y:S01]  /*3270*/  I2F.F64.U64 R8, R8 ;  /* 0x0000000800087312 */ /* 0x010ea20000301800 */
[-C--:B0-----:R-:W-:Y:S01]  /*3280*/  DFMA R10, R6, R12.reuse, 6.75539944105574400000e+15 ;  /* 0x43380000060a742b */ /* 0x081fe2000000000c */
[----:B------:R-:W-:Y:S01]  /*3290*/  FSETP.GEU.AND P0, PT, |R7|, 4.1917929649353027344, PT ;  /* 0x4086232b0700780b */ /* 0x000fe20003f0e200 */
[----:B--2---:R-:W-:Y:S01]  /*32a0*/  DFMA R12, R8, R12, 6.75539944105574400000e+15 ;  /* 0x43380000080c742b */ /* 0x004fe2000000000c */
        /* <DEDUP_REMOVED lines=53> */
[----:B------:R-:W-:-:S12]  /*3600*/  DADD R16, R6, +INF ;  /* 0x7ff0000006107429 */ /* 0x000fd80000000000 */
[----:B------:R-:W-:Y:S02]  /*3610*/  @!P0 LEA.HI R0, R10, R10, RZ, 0x1 ;  /* 0x0000000a0a008211 */ /* 0x000fe400078f08ff */
[----:B------:R-:W-:Y:S02]  /*3620*/  @!P0 MOV R6, R22 ;  /* 0x0000001600068202 */ /* 0x000fe40000000f00 */
[----:B------:R-:W-:-:S04]  /*3630*/  @!P0 SHF.R.S32.HI R11, RZ, 0x1, R0 ;  /* 0x00000001ff0b8819 */ /* 0x000fc80000011400 */
[----:B------:R-:W-:Y:S01]  /*3640*/  @!P0 IADD3 R10, PT, PT, R10, -R11, RZ ;  /* 0x8000000b0a0a8210 */ /* 0x000fe20007ffe0ff */
[----:B------:R-:W-:-:S03]  /*3650*/  @!P0 IMAD R7, R11, 0x100000, R23 ;  /* 0x001000000b078824 */ /* 0x000fc600078e0217 */
[----:B------:R-:W-:Y:S01]  /*3660*/  @!P0 LEA R11, R10, 0x3ff00000, 0x14 ;  /* 0x3ff000000a0b8811 */ /* 0x000fe200078ea0ff */
[----:B------:R-:W-:-:S06]  /*3670*/  @!P0 IMAD.MOV.U32 R10, RZ, RZ, RZ ;  /* 0x000000ffff0a8224 */ /* 0x000fcc00078e00ff */
[----:B------:R-:W-:-:S11]  /*3680*/  @!P0 DMUL R16, R6, R10 ;  /* 0x0000000a06108228 */ /* 0x000fd60000000000 */
.L_x_1618:
[----:B------:R-:W-:Y:S05]  /*3690*/  BSYNC.RECONVERGENT B1 ;  /* 0x0000000000017941 */ /* 0x000fea0003800200 */
.L_x_1617:
[----:B------:R-:W-:Y:S04]  /*36a0*/  BSSY.RECONVERGENT B1, `(.L_x_1619) ;  /* 0x000000b000017945 */ /* 0x000fe80003800200 */
[----:B------:R-:W-:Y:S05]  /*36b0*/  @!P1 BRA `(.L_x_1620) ;  /* 0x0000000000249947 */ /* 0x000fea0003800000 */
[----:B------:R-:W-:Y:S01]  /*36c0*/  FSETP.GEU.AND P0, PT, |R9|, 4.2275390625, PT ;  /* 0x408748000900780b */ /* 0x000fe20003f0e200 */
[----:B------:R-:W-:-:S12]  /*36d0*/  DADD R14, R8, +INF ;  /* 0x7ff00000080e7429 */ /* 0x000fd80000000000 */
[----:B------:R-:W-:-:S04]  /*36e0*/  @!P0 LEA.HI R0, R12, R12, RZ, 0x1 ;  /* 0x0000000c0c008211 */ /* 0x000fc800078f08ff */
[----:B------:R-:W-:-:S04]  /*36f0*/  @!P0 SHF.R.S32.HI R7, RZ, 0x1, R0 ;  /* 0x00000001ff078819 */ /* 0x000fc80000011400 */
[----:B------:R-:W-:Y:S01]  /*3700*/  @!P0 IADD3 R6, PT, PT, R12, -R7, RZ ;  /* 0x800000070c068210 */ /* 0x000fe20007ffe0ff */
[----:B------:R-:W-:-:S03]  /*3710*/  @!P0 IMAD R19, R7, 0x100000, R19 ;  /* 0x0010000007138824 */ /* 0x000fc600078e0213 */
[----:B------:R-:W-:Y:S02]  /*3720*/  @!P0 LEA R7, R6, 0x3ff00000, 0x14 ;  /* 0x3ff0000006078811 */ /* 0x000fe400078ea0ff */
[----:B------:R-:W-:-:S06]  /*3730*/  @!P0 MOV R6, RZ ;  /* 0x000000ff00068202 */ /* 0x000fcc0000000f00 */
[----:B------:R-:W-:-:S11]  /*3740*/  @!P0 DMUL R14, R18, R6 ;  /* 0x00000006120e8228 */ /* 0x000fd60000000000 */
.L_x_1620:
[----:B------:R-:W-:Y:S05]  /*3750*/  BSYNC.RECONVERGENT B1 ;  /* 0x0000000000017941 */ /* 0x000fea0003800200 */
.L_x_1619:
[----:B------:R-:W-:-:S07]  /*3760*/  DADD R14, R14, R16 ;  /* 0x000000000e0e7229 */ /* 0x000fce0000000010 */
[----:B------:R0:W-:Y:S01]  /*3770*/  STS.64 [R4], R14 ;  /* 0x0000000e04007388 */ /* 0x0001e20000000a00 */
[----:B------:R-:W-:Y:S05]  /*3780*/  BRA `(.L_x_1621) ;  /* 0x0000003800a07947 */ /* 0x000fea0003800000 */
.L_x_1570:
        /* <DEDUP_REMOVED lines=20> */
.L_x_1648:
        /* <DEDUP_REMOVED lines=30> */
.L_x_1625:
        /* <DEDUP_REMOVED lines=16> */
.L_x_1626:
[----:B------:R-:W-:Y:S05]  /*3bb0*/  BSYNC.RECONVERGENT B1 ;  /* 0x0000000000017941 */ /* 0x000fea0003800200 */
.L_x_1624:
        /* <DEDUP_REMOVED lines=39> */
.L_x_1628:
[----:B------:R-:W-:Y:S01]  /*3e30*/  IMAD.MOV.U32 R29, RZ, RZ, R34 ;  /* 0x000000ffff1d7224 */ /* 0x000fe200078e0022 */
[----:B------:R-:W-:Y:S01]  /*3e40*/  MOV R12, R35 ;  /* 0x00000023000c7202 */ /* 0x000fe20000000f00 */
[----:B------:R-:W-:Y:S01]  /*3e50*/  IMAD.MOV.U32 R13, RZ, RZ, R36 ;  /* 0x000000ffff0d7224 */ /* 0x000fe200078e0024 */
[----:B------:R-:W-:Y:S02]  /*3e60*/  MOV R24, R37 ;  /* 0x0000002500187202 */ /* 0x000fe40000000f00 */
[----:B------:R-:W-:-:S07]  /*3e70*/  MOV R6, 0x3e90 ;  /* 0x00003e9000067802 */ /* 0x000fce0000000f00 */
[----:B-12---:R-:W-:Y:S05]  /*3e80*/  CALL.REL.NOINC `($__internal_34_$__cuda_sm20_div_s64) ;  /* 0x0000003400d47944 */ /* 0x006fea0003c00000 */
        /* <DEDUP_REMOVED lines=11> */
.L_x_1629:
[----:B------:R-:W-:Y:S05]  /*3f40*/  BSYNC.RECONVERGENT B1 ;  /* 0x0000000000017941 */ /* 0x000fea0003800200 */
.L_x_1627:
        /* <DEDUP_REMOVED lines=38> */
.L_x_1631:
[----:B------:R-:W-:Y:S01]  /*41b0*/  MOV R29, R34 ;  /* 0x00000022001d7202 */ /* 0x000fe20000000f00 */
[----:B------:R-:W-:Y:S01]  /*41c0*/  IMAD.MOV.U32 R12, RZ, RZ, R35 ;  /* 0x000000ffff0c7224 */ /* 0x000fe200078e0023 */
[----:B------:R-:W-:Y:S01]  /*41d0*/  MOV R13, R36 ;  /* 0x00000024000d7202 */ /* 0x000fe20000000f00 */
[----:B------:R-:W-:Y:S01]  /*41e0*/  IMAD.MOV.U32 R24, RZ, RZ, R37 ;  /* 0x000000ffff187224 */ /* 0x000fe200078e0025 */
[----:B------:R-:W-:-:S07]  /*41f0*/  MOV R6, 0x4210 ;  /* 0x0000421000067802 */ /* 0x000fce0000000f00 */
[----:B-12---:R-:W-:Y:S05]  /*4200*/  CALL.REL.NOINC `($__internal_34_$__cuda_sm20_div_s64) ;  /* 0x0000003000f47944 */ /* 0x006fea0003c00000 */
        /* <DEDUP_REMOVED lines=11> */
.L_x_1632:
[----:B------:R-:W-:Y:S05]  /*42c0*/  BSYNC.RECONVERGENT B1 ;  /* 0x0000000000017941 */ /* 0x000fea0003800200 */
.L_x_1630:
        /* <DEDUP_REMOVED lines=38> */
.L_x_1634:
        /* <DEDUP_REMOVED lines=17> */
.L_x_1635:
[----:B------:R-:W-:Y:S05]  /*4640*/  BSYNC.RECONVERGENT B1 ;  /* 0x0000000000017941 */ /* 0x000fea0003800200 */
.L_x_1633:
        /* <DEDUP_REMOVED lines=38> */
.L_x_1637:
        /* <DEDUP_REMOVED lines=17> */
.L_x_1638:
[----:B------:R-:W-:Y:S05]  /*49c0*/  BSYNC.RECONVERGENT B1 ;  /* 0x0000000000017941 */ /* 0x000fea0003800200 */
.L_x_1636:
        /* <DEDUP_REMOVED lines=40> */
.L_x_1640:
        /* <DEDUP_REMOVED lines=17> */
.L_x_1641:
[----:B------:R-:W-:Y:S05]  /*4d60*/  BSYNC.RECONVERGENT B1 ;  /* 0x0000000000017941 */ /* 0x000fea0003800200 */
.L_x_1639:
        /* <DEDUP_REMOVED lines=40> */
.L_x_1643:
        /* <DEDUP_REMOVED lines=17> */
.L_x_1644:
[----:B------:R-:W-:Y:S05]  /*5100*/  BSYNC.RECONVERGENT B1 ;  /* 0x0000000000017941 */ /* 0x000fea0003800200 */
.L_x_1642:
        /* <DEDUP_REMOVED lines=38> */
.L_x_1646:
        /* <DEDUP_REMOVED lines=16> */
.L_x_1647:
[----:B------:R-:W-:Y:S05]  /*5470*/  BSYNC.RECONVERGENT B1 ;  /* 0x0000000000017941 */ /* 0x000fea0003800200 */
.L_x_1645:
        /* <DEDUP_REMOVED lines=15> */
.L_x_1623:
        /* <DEDUP_REMOVED lines=36> */
.L_x_1651:
        /* <DEDUP_REMOVED lines=16> */
.L_x_1652:
[----:B------:R-:W-:Y:S05]  /*58b0*/  BSYNC.RECONVERGENT B1 ;  /* 0x0000000000017941 */ /* 0x000fea0003800200 */
.L_x_1650:
        /* <DEDUP_REMOVED lines=38> */
.L_x_1654:
        /* <DEDUP_REMOVED lines=17> */
.L_x_1655:
[----:B------:R-:W-:Y:S05]  /*5c30*/  BSYNC.RECONVERGENT B1 ;  /* 0x0000000000017941 */ /* 0x000fea0003800200 */
.L_x_1653:
        /* <DEDUP_REMOVED lines=40> */
.L_x_1657:
[----:B------:R-:W-:Y:S01]  /*5ec0*/  MOV R29, R14 ;  /* 0x0000000e001d7202 */ /* 0x000fe20000000f00 */
[----:B------:R-:W-:Y:S01]  /*5ed0*/  IMAD.MOV.U32 R13, RZ, RZ, R20 ;  /* 0x000000ffff0d7224 */ /* 0x000fe200078e0014 */
[----:B------:R-:W-:Y:S02]  /*5ee0*/  MOV R12, R15 ;  /* 0x0000000f000c7202 */ /* 0x000fe40000000f00 */
[----:B------:R-:W-:Y:S02]  /*5ef0*/  MOV R24, R21 ;  /* 0x0000001500187202 */ /* 0x000fe40000000f00 */
[----:B------:R-:W-:-:S07]  /*5f00*/  MOV R6, 0x5f20 ;  /* 0x00005f2000067802 */ /* 0x000fce0000000f00 */
[----:B-1----:R-:W-:Y:S05]  /*5f10*/  CALL.REL.NOINC `($__internal_34_$__cuda_sm20_div_s64) ;  /* 0x0000001400b07944 */ /* 0x002fea0003c00000 */
        /* <DEDUP_REMOVED lines=11> */
.L_x_1658:
[----:B------:R-:W-:Y:S05]  /*5fd0*/  BSYNC.RECONVERGENT B1 ;  /* 0x0000000000017941 */ /* 0x000fea0003800200 */
.L_x_1656:
        /* <DEDUP_REMOVED lines=39> */
.L_x_1660:
        /* <DEDUP_REMOVED lines=11> */
[----:B------:R-:W-:-:S04]  /*6300*/  IMAD.WIDE.U32 R6, R20, R25, R6 ;  /* 0x0000001914067225 */ /* 0x000fc800078e0006 */
[----:B------:R-:W-:-:S04]  /*6310*/  IMAD R13, R13, R20, RZ ;  /* 0x000000140d0d7224 */ /* 0x000fc800078e02ff */
[----:B------:R-:W-:-:S04]  /*6320*/  IMAD R13, R21, R25, R13 ;  /* 0x00000019150d7224 */ /* 0x000fc800078e020d */
[----:B------:R-:W-:Y:S01]  /*6330*/  IMAD.IADD R21, R7, 0x1, R13 ;  /* 0x0000000107157824 */ /* 0x000fe200078e020d */
[----:B------:R-:W-:-:S07]  /*6340*/  MOV R7, R23 ;  /* 0x0000001700077202 */ /* 0x000fce0000000f00 */
.L_x_1661:
[----:B------:R-:W-:Y:S05]  /*6350*/  BSYNC.RECONVERGENT B1 ;  /* 0x0000000000017941 */ /* 0x000fea0003800200 */
.L_x_1659:
        /* <DEDUP_REMOVED lines=11> */
.L_x_1649:
        /* <DEDUP_REMOVED lines=34> */
.L_x_1664:
[----:B------:R-:W-:Y:S01]  /*6630*/  IMAD.MOV.U32 R29, RZ, RZ, R15 ;  /* 0x000000ffff1d7224 */ /* 0x000fe200078e000f */
[----:B------:R-:W-:Y:S01]  /*6640*/  MOV R12, R7 ;  /* 0x00000007000c7202 */ /* 0x000fe20000000f00 */
[----:B------:R-:W-:Y:S01]  /*6650*/  IMAD.MOV.U32 R24, RZ, RZ, R17 ;  /* 0x000000ffff187224 */ /* 0x000fe200078e0011 */
        /* <DEDUP_REMOVED lines=10> */
[----:B------:R-:W-:Y:S02]  /*6700*/  IMAD R13, R17, R19, R13 ;  /* 0x00000013110d7224 */ /* 0x000fe400078e020d */
[----:B------:R-:W-:-:S03]  /*6710*/  IMAD.MOV.U32 R17, RZ, RZ, R6 ;  /* 0x000000ffff117224 */ /* 0x000fc600078e0006 */
[----:B------:R-:W-:-:S07]  /*6720*/  IADD3 R13, PT, PT, R7, R13, RZ ;  /* 0x0000000d070d7210 */ /* 0x000fce0007ffe0ff */
.L_x_1665:
[----:B------:R-:W-:Y:S05]  /*6730*/  BSYNC.RECONVERGENT B1 ;  /* 0x0000000000017941 */ /* 0x000fea0003800200 */
.L_x_1663:
        /* <DEDUP_REMOVED lines=38> */
.L_x_1667:
[----:B------:R-:W-:Y:S01]  /*69a0*/  MOV R29, R20 ;  /* 0x00000014001d7202 */ /* 0x000fe20000000f00 */
[----:B------:R-:W-:Y:S01]  /*69b0*/  IMAD.MOV.U32 R13, RZ, RZ, R14 ;  /* 0x000000ffff0d7224 */ /* 0x000fe200078e000e */
[----:B------:R-:W-:Y:S02]  /*69c0*/  MOV R12, R21 ;  /* 0x00000015000c7202 */ /* 0x000fe40000000f00 */
[----:B------:R-:W-:Y:S02]  /*69d0*/  MOV R24, R15 ;  /* 0x0000000f00187202 */ /* 0x000fe40000000f00 */
        /* <DEDUP_REMOVED lines=8> */
[----:B------:R-:W-:Y:S01]  /*6a60*/  IMAD R13, R15, R25, R13 ;  /* 0x000000190f0d7224 */ /* 0x000fe200078e020d */
[----:B------:R-:W-:-:S03]  /*6a70*/  MOV R15, R22 ;  /* 0x00000016000f7202 */ /* 0x000fc60000000f00 */
[----:B------:R-:W-:Y:S01]  /*6a80*/  IMAD.IADD R21, R7, 0x1, R13 ;  /* 0x0000000107157824 */ /* 0x000fe200078e020d */
[----:B------:R-:W-:-:S07]  /*6a90*/  MOV R7, R23 ;  /* 0x0000001700077202 */ /* 0x000fce0000000f00 */
.L_x_1668:
[----:B------:R-:W-:Y:S05]  /*6aa0*/  BSYNC.RECONVERGENT B1 ;  /* 0x0000000000017941 */ /* 0x000fea0003800200 */
.L_x_1666:
        /* <DEDUP_REMOVED lines=11> */
.L_x_1662:
        /* <DEDUP_REMOVED lines=31> */
.L_x_1670:
[----:B------:R-:W-:Y:S02]  /*6d50*/  MOV R21, R15 ;  /* 0x0000000f00157202 */ /* 0x000fe40000000f00 */
[----:B------:R-:W-:Y:S02]  /*6d60*/  MOV R25, R7 ;  /* 0x0000000700197202 */ /* 0x000fe40000000f00 */
[----:B------:R-:W-:-:S07]  /*6d70*/  MOV R24, 0x6d90 ;  /* 0x00006d9000187802 */ /* 0x000fce0000000f00 */
[----:B-1----:R-:W-:Y:S05]  /*6d80*/  CALL.REL.NOINC `($__internal_35_$__cuda_sm20_rem_s64) ;  /* 0x0000000c00647944 */ /* 0x002fea0003c00000 */
.L_x_1671:
[----:B------:R-:W-:Y:S05]  /*6d90*/  BSYNC.RECONVERGENT B1 ;  /* 0x0000000000017941 */ /* 0x000fea0003800200 */
.L_x_1669:
        /* <DEDUP_REMOVED lines=9> */
.L_x_1622:
[----:B------:R-:W-:Y:S02]  /*6e30*/  MOV R14, R9 ;  /* 0x00000009000e7202 */ /* 0x000fe40000000f00 */
[----:B------:R-:W-:-:S05]  /*6e40*/  MOV R15, R8 ;  /* 0x00000008000f7202 */ /* 0x000fca0000000f00 */
[----:B------:R-:W2:Y:S01]  /*6e50*/  LDG.E.64 R8, desc[UR14][R14.64] ;  /* 0x0000000e0e087981 */ /* 0x000ea2000c1e1b00 */
[----:B------:R-:W-:Y:S02]  /*6e60*/  HFMA2 R7, -RZ, RZ, 1.9912109375, 0.00128841400146484375 ;  /* 0x3ff71547ff077431 */ /* 0x000fe400000001ff */
[----:B------:R-:W-:Y:S01]  /*6e70*/  IMAD.MOV.U32 R6, RZ, RZ, 0x652b82fe ;  /* 0x652b82feff067424 */ /* 0x000fe200078e00ff */
[----:B------:R-:W-:Y:S01]  /*6e80*/  UMOV UR4, 0xfefa39ef ;  /* 0xfefa39ef00047882 */ /* 0x000fe20000000000 */
[----:B------:R-:W-:Y:S01]  /*6e90*/  UMOV UR5, 0x3fe62e42 ;  /* 0x3fe62e4200057882 */ /* 0x000fe20000000000 */
[----:B------:R-:W-:Y:S01]  /*6ea0*/  BSSY.RECONVERGENT B1, `(.L_x_1672) ;  /* 0x0000035000017945 */ /* 0x000fe20003800200 */
        /* <DEDUP_REMOVED lines=44> */
[----:B------:R-:W-:Y:S01]  /*7170*/  @!P0 LEA.HI R0, R6, R6, RZ, 0x1 ;  /* 0x0000000606008211 */ /* 0x000fe200078f08ff */
[----:B------:R-:W-:-:S03]  /*7180*/  @!P0 IMAD.MOV.U32 R8, RZ, RZ, RZ ;  /* 0x000000ffff088224 */ /* 0x000fc600078e00ff */
[----:B------:R-:W-:-:S05]  /*7190*/  @!P0 SHF.R.S32.HI R7, RZ, 0x1, R0 ;  /* 0x00000001ff078819 */ /* 0x000fca0000011400 */
[----:B------:R-:W-:Y:S01]  /*71a0*/  @!P0 IMAD.IADD R6, R6, 0x1, -R7 ;  /* 0x0000000106068824 */ /* 0x000fe200078e0a07 */
[----:B------:R-:W-:-:S04]  /*71b0*/  @!P0 LEA R7, R7, R13, 0x14 ;  /* 0x0000000d07078211 */ /* 0x000fc800078ea0ff */
[----:B------:R-:W-:Y:S02]  /*71c0*/  @!P0 LEA R9, R6, 0x3ff00000, 0x14 ;  /* 0x3ff0000006098811 */ /* 0x000fe400078ea0ff */
[----:B------:R-:W-:-:S06]  /*71d0*/  @!P0 MOV R6, R12 ;  /* 0x0000000c00068202 */ /* 0x000fcc0000000f00 */
[----:B------:R-:W-:-:S11]  /*71e0*/  @!P0 DMUL R10, R6, R8 ;  /* 0x00000008060a8228 */ /* 0x000fd60000000000 */
.L_x_1673:
[----:B------:R-:W-:Y:S05]  /*71f0*/  BSYNC.RECONVERGENT B1 ;  /* 0x0000000000017941 */ /* 0x000fea0003800200 */
.L_x_1672:
[----:B------:R2:W-:Y:S02]  /*7200*/  STS.64 [R4], R10 ;  /* 0x0000000a04007388 */ /* 0x0005e40000000a00 */
.L_x_1621:
[----:B------:R-:W-:Y:S05]  /*7210*/  BSYNC.RECONVERGENT B0 ;  /* 0x0000000000007941 */ /* 0x000fea0003800200 */
.L_x_1569:
[----:B------:R-:W-:Y:S01]  /*7220*/  BAR.SYNC.DEFER_BLOCKING 0x0 ;  /* 0x0000000000007b1d */ /* 0x000fe20000010000 */
[----:B------:R-:W-:Y:S02]  /*7230*/  ISETP.GE.U32.AND P0, PT, R3, 0x42, PT ;  /* 0x000000420300780c */ /* 0x000fe40003f06070 */
[----:B------:R-:W-:-:S11]  /*7240*/  ISETP.GT.U32.AND P1, PT, R5, 0x1f, PT ;  /* 0x0000001f0500780c */ /* 0x000fd60003f24070 */
[----:B------:R-:W-:Y:S05]  /*7250*/  @!P0 BRA `(.L_x_1674) ;  /* 0x00000000002c8947 */ /* 0x000fea0003800000 */
.L_x_1675:
        /* <DEDUP_REMOVED lines=11> */
.L_x_1674:
        /* <DEDUP_REMOVED lines=45> */
        .weak           $__internal_34_$__cuda_sm20_div_s64
        .type           $__internal_34_$__cuda_sm20_div_s64,@function
        .size           $__internal_34_$__cuda_sm20_div_s64,($__internal_35_$__cuda_sm20_rem_s64 - $__internal_34_$__cuda_sm20_div_s64)
$__internal_34_$__cuda_sm20_div_s64:
        /* <DEDUP_REMOVED lines=83> */
[----:B------:R-:W-:Y:S05]  /*7b10*/  RET.REL.NODEC R12 `(contiguous_logsumexp2_u64) ;  /* 0xffffff840c387950 */ /* 0x000fea0003c3ffff */
        .weak           $__internal_35_$__cuda_sm20_rem_s64
        .type           $__internal_35_$__cuda_sm20_rem_s64,@function
        .size           $__internal_35_$__cuda_sm20_rem_s64,(.L_x_30351 - $__internal_35_$__cuda_sm20_rem_s64)
$__internal_35_$__cuda_sm20_rem_s64:
        /* <DEDUP_REMOVED lines=76> */
[----:B------:R-:W-:Y:S06]  /*7fe0*/  RET.REL.NODEC R24 `(contiguous_logsumexp2_u64) ;  /* 0xffffff8018047950 */ /* 0x000fec0003c3ffff */
.L_x_1676:
        /* <DEDUP_REMOVED lines=9> */
.L_x_30351:


//--------------------- .text.uncontiguous_cumulate_logsumexp_u64 --------------------------
	.section	.text.uncontiguous_cumulate_logsumexp_u64,"ax",@progbits
	.align	128
        .global         uncontiguous_cumulate_logsumexp_u64
        .type           uncontiguous_cumulate_logsumexp_u64,@function
        .size           uncontiguous_cumulate_logsumexp_u64,(.L_x_30353 - uncontiguous_cumulate_logsumexp_u64)
        .other          uncontiguous_cumulate_logsumexp_u64,@"STO_CUDA_ENTRY STV_DEFAULT"
uncontiguous_cumulate_logsumexp_u64:
.text.uncontiguous_cumulate_logsumexp_u64:
        /* <DEDUP_REMOVED lines=41> */
.L_x_1705:
        /* <DEDUP_REMOVED lines=33> */
.L_x_1682:
[----:B------:R-:W-:Y:S01]  /*04a0*/  IMAD.MOV.U32 R29, RZ, RZ, R14 ;  /* 0x000000ffff1d7224 */ /* 0x000fe200078e000e */
[----:B------:R-:W-:Y:S01]  /*04b0*/  MOV R26, R15 ;  /* 0x0000000f001a7202 */ /* 0x000fe20000000f00 */
[----:B------:R-:W-:Y:S01]  /*04c0*/  IMAD.MOV.U32 R13, RZ, RZ, R16 ;  /* 0x000000ffff0d7224 */ /* 0x000fe200078e0010 */
[----:B------:R-:W-:Y:S02]  /*04d0*/  MOV R12, R17 ;  /* 0x00000011000c7202 */ /* 0x000fe40000000f00 */
[----:B------:R-:W-:-:S07]  /*04e0*/  MOV R11, 0x500 ;  /* 0x00000500000b7802 */ /* 0x000fce0000000f00 */
[----:B------:R-:W-:Y:S05]  /*04f0*/  CALL.REL.NOINC `($__internal_36_$__cuda_sm20_div_s64) ;  /* 0x0000006400d07944 */ /* 0x000fea0003c00000 */
        /* <DEDUP_REMOVED lines=9> */
.L_x_1683:
[----:B------:R-:W-:Y:S05]  /*0590*/  BSYNC.RECONVERGENT B1 ;  /* 0x0000000000017941 */ /* 0x000fea0003800200 */
.L_x_1681:
        /* <DEDUP_REMOVED lines=36> */
.L_x_1685:
[----:B------:R-:W-:Y:S01]  /*07e0*/  IMAD.MOV.U32 R29, RZ, RZ, R7 ;  /* 0x000000ffff1d7224 */ /* 0x000fe200078e0007 */
[----:B------:R-:W-:Y:S01]  /*07f0*/  MOV R26, R8 ;  /* 0x00000008001a7202 */ /* 0x000fe20000000f00 */
[----:B------:R-:W-:Y:S01]  /*0800*/  IMAD.MOV.U32 R13, RZ, RZ, R16 ;  /* 0x000000ffff0d7224 */ /* 0x000fe200078e0010 */
[----:B------:R-:W-:Y:S02]  /*0810*/  MOV R12, R17 ;  /* 0x00000011000c7202 */ /* 0x000fe40000000f00 */
[----:B------:R-:W-:-:S07]  /*0820*/  MOV R11, 0x840 ;  /* 0x00000840000b7802 */ /* 0x000fce0000000f00 */
[----:B------:R-:W-:Y:S05]  /*0830*/  CALL.REL.NOINC `($__internal_36_$__cuda_sm20_div_s64) ;  /* 0x0000006400007944 */ /* 0x000fea0003c00000 */
        /* <DEDUP_REMOVED lines=10> */
.L_x_1686:
[----:B------:R-:W-:Y:S05]  /*08e0*/  BSYNC.RECONVERGENT B1 ;  /* 0x0000000000017941 */ /* 0x000fea0003800200 */
.L_x_1684:
        /* <DEDUP_REMOVED lines=37> */
.L_x_1688:
[----:B------:R-:W-:Y:S01]  /*0b40*/  MOV R29, R14 ;  /* 0x0000000e001d7202 */ /* 0x000fe20000000f00 */
[----:B------:R-:W-:Y:S01]  /*0b50*/  IMAD.MOV.U32 R26, RZ, RZ, R15 ;  /* 0x000000ffff1a7224 */ /* 0x000fe200078e000f */
[----:B------:R-:W-:Y:S01]  /*0b60*/  MOV R13, R16 ;  /* 0x00000010000d7202 */ /* 0x000fe20000000f00 */
[----:B------:R-:W-:Y:S01]  /*0b70*/  IMAD.MOV.U32 R12, RZ, RZ, R17 ;  /* 0x000000ffff0c7224 */ /* 0x000fe200078e0011 */
[----:B------:R-:W-:-:S07]  /*0b80*/  MOV R11, 0xba0 ;  /* 0x00000ba0000b7802 */ /* 0x000fce0000000f00 */
[----:B------:R-:W-:Y:S05]  /*0b90*/  CALL.REL.NOINC `($__internal_36_$__cuda_sm20_div_s64) ;  /* 0x0000006000287944 */ /* 0x000fea0003c00000 */
        /* <DEDUP_REMOVED lines=10> */
.L_x_1689:
[----:B------:R-:W-:Y:S05]  /*0c40*/  BSYNC.RECONVERGENT B1 ;  /* 0x0000000000017941 */ /* 0x000fea0003800200 */
.L_x_1687:
        /* <DEDUP_REMOVED lines=34> */
.L_x_1691:
        /* <DEDUP_REMOVED lines=16> */
.L_x_1692:
[----:B------:R-:W-:Y:S05]  /*0f70*/  BSYNC.RECONVERGENT B1 ;  /* 0x0000000000017941 */ /* 0x000fea0003800200 */
.L_x_1690:
        /* <DEDUP_REMOVED lines=37> */
.L_x_1694:
        /* <DEDUP_REMOVED lines=17> */
.L_x_1695:
[----:B------:R-:W-:Y:S05]  /*12e0*/  BSYNC.RECONVERGENT B1 ;  /* 0x0000000000017941 */ /* 0x000fea0003800200 */
.L_x_1693:
        /* <DEDUP_REMOVED lines=35> */
.L_x_1697:
        /* <DEDUP_REMOVED lines=16> */
.L_x_1698:
[----:B------:R-:W-:Y:S05]  /*1620*/  BSYNC.RECONVERGENT B1 ;  /* 0x0000000000017941 */ /* 0x000fea0003800200 */
.L_x_1696:
        /* <DEDUP_REMOVED lines=36> */
.L_x_1700:
[----:B------:R-:W-:Y:S01]  /*1870*/  MOV R29, R14 ;  /* 0x0000000e001d7202 */ /* 0x000fe20000000f00 */
[----:B------:R-:W-:Y:S01]  /*1880*/  IMAD.MOV.U32 R26, RZ, RZ, R15 ;  /* 0x000000ffff1a7224 */ /* 0x000fe200078e000f */
[----:B------:R-:W-:Y:S01]  /*1890*/  MOV R13, R16 ;  /* 0x00000010000d7202 */ /* 0x000fe20000000f00 */
[----:B------:R-:W-:Y:S01]  /*18a0*/  IMAD.MOV.U32 R12, RZ, RZ, R17 ;  /* 0x000000ffff0c7224 */ /* 0x000fe200078e0011 */
[----:B------:R-:W-:-:S07]  /*18b0*/  MOV R11, 0x18d0 ;  /* 0x000018d0000b7802 */ /* 0x000fce0000000f00 */
[----:B------:R-:W-:Y:S05]  /*18c0*/  CALL.REL.NOINC `($__internal_36_$__cuda_sm20_div_s64) ;  /* 0x0000005000dc7944 */ /* 0x000fea0003c00000 */
        /* <DEDUP_REMOVED lines=11> */
.L_x_1701:
[----:B------:R-:W-:Y:S05]  /*1980*/  BSYNC.RECONVERGENT B1 ;  /* 0x0000000000017941 */ /* 0x000fea0003800200 */
.L_x_1699:
        /* <DEDUP_REMOVED lines=36> */
.L_x_1703:
        /* <DEDUP_REMOVED lines=17> */
.L_x_1704:
[----:B------:R-:W-:Y:S05]  /*1ce0*/  BSYNC.RECONVERGENT B1 ;  /* 0x0000000000017941 */ /* 0x000fea0003800200 */
.L_x_1702:
        /* <DEDUP_REMOVED lines=10> */
.L_x_1680:
        /* <DEDUP_REMOVED lines=36> */
.L_x_1708:
[----:B------:R-:W-:Y:S01]  /*1fd0*/  MOV R29, R14 ;  /* 0x0000000e001d7202 */ /* 0x000fe20000000f00 */
[----:B------:R-:W-:Y:S01]  /*1fe0*/  IMAD.MOV.U32 R26, RZ, RZ, R15 ;  /* 0x000000ffff1a7224 */ /* 0x000fe200078e000f */
[----:B------:R-:W-:Y:S01]  /*1ff0*/  MOV R13, R16 ;  /* 0x00000010000d7202 */ /* 0x000fe20000000f00 */
[----:B------:R-:W-:Y:S01]  /*2000*/  IMAD.MOV.U32 R12, RZ, RZ, R17 ;  /* 0x000000ffff0c7224 */ /* 0x000fe200078e0011 */
[----:B------:R-:W-:-:S07]  /*2010*/  MOV R11, 0x2030 ;  /* 0x00002030000b7802 */ /* 0x000fce0000000f00 */
[----:B------:R-:W-:Y:S05]  /*2020*/  CALL.REL.NOINC `($__internal_36_$__cuda_sm20_div_s64) ;  /* 0x0000004c00047944 */ /* 0x000fea0003c00000 */
        /* <DEDUP_REMOVED lines=9> */
.L_x_1709:
[----:B------:R-:W-:Y:S05]  /*20c0*/  BSYNC.RECONVERGENT B1 ;  /* 0x0000000000017941 */ /* 0x000fea0003800200 */
.L_x_1707:
        /* <DEDUP_REMOVED lines=36> */
.L_x_1711:
        /* <DEDUP_REMOVED lines=17> */
.L_x_1712:
[----:B------:R-:W-:Y:S05]  /*2420*/  BSYNC.RECONVERGENT B1 ;  /* 0x0000000000017941 */ /* 0x000fea0003800200 */
.L_x_1710:
        /* <DEDUP_REMOVED lines=38> */
.L_x_1714:
        /* <DEDUP_REMOVED lines=16> */
.L_x_1715:
[----:B------:R-:W-:Y:S05]  /*2790*/  BSYNC.RECONVERGENT B1 ;  /* 0x0000000000017941 */ /* 0x000fea0003800200 */
.L_x_1713:
        /* <DEDUP_REMOVED lines=36> */
.L_x_1717:
        /* <DEDUP_REMOVED lines=16> */
.L_x_1718:
[----:B------:R-:W-:Y:S05]  /*2ae0*/  BSYNC.RECONVERGENT B1 ;  /* 0x0000000000017941 */ /* 0x000fea0003800200 */
.L_x_1716:
[----:B------:R-:W-:Y:S01]  /*2af0*/  IMAD R5, R5, R38, RZ ;  /* 0x0000002605057224 */ /* 0x000fe200078e02ff */
[----:B------:R-:W-:Y:S01]  /*2b00*/  IADD3 R9, PT, PT, R9, -0x2, RZ ;  /* 0xfffffffe09097810 */ /* 0x000fe20007ffe0ff */
[----:B------:R-:W-:Y:S02]  /*2b10*/  IMAD.MOV.U32 R34, RZ, RZ, R20 ;  /* 0x000000ffff227224 */ /* 0x000fe400078e0014 */
[-C--:B------:R-:W-:Y:S02]  /*2b20*/  IMAD R5, R39, R10.reuse, R5 ;  /* 0x0000000a27057224 */ /* 0x080fe400078e0205 */
[----:B------:R-:W-:-:S04]  /*2b30*/  IMAD.WIDE.U32 R34, R38, R10, R34 ;  /* 0x0000000a26227225 */ /* 0x000fc800078e0022 */
[----:B------:R-:W-:Y:S01]  /*2b40*/  IMAD.IADD R6, R35, 0x1, R5 ;  /* 0x0000000123067824 */ /* 0x000fe200078e0205 */
[----:B------:R-:W-:-:S07]  /*2b50*/  MOV R5, R34 ;  /* 0x0000002200057202 */ /* 0x000fce0000000f00 */
.L_x_1706:
        /* <DEDUP_REMOVED lines=31> */
.L_x_1720:
[----:B------:R-:W-:Y:S01]  /*2d50*/  IMAD.MOV.U32 R20, RZ, RZ, R14 ;  /* 0x000000ffff147224 */ /* 0x000fe200078e000e */
[----:B------:R-:W-:Y:S01]  /*2d60*/  MOV R24, R15 ;  /* 0x0000000f00187202 */ /* 0x000fe20000000f00 */
[----:B------:R-:W-:Y:S01]  /*2d70*/  IMAD.MOV.U32 R21, RZ, RZ, R16 ;  /* 0x000000ffff157224 */ /* 0x000fe200078e0010 */
[----:B------:R-:W-:Y:S02]  /*2d80*/  MOV R22, R17 ;  /* 0x0000001100167202 */ /* 0x000fe40000000f00 */
[----:B------:R-:W-:-:S07]  /*2d90*/  MOV R23, 0x2db0 ;  /* 0x00002db000177802 */ /* 0x000fce0000000f00 */
[----:B------:R-:W-:Y:S05]  /*2da0*/  CALL.REL.NOINC `($__internal_37_$__cuda_sm20_rem_s64) ;  /* 0x0000004000f47944 */ /* 0x000fea0003c00000 */
[----:B------:R-:W-:Y:S01]  /*2db0*/  IMAD.MOV.U32 R10, RZ, RZ, R12 ;  /* 0x000000ffff0a7224 */ /* 0x000fe200078e000c */
[----:B------:R-:W-:-:S07]  /*2dc0*/  MOV R11, R13 ;  /* 0x0000000d000b7202 */ /* 0x000fce0000000f00 */
.L_x_1721:
[----:B------:R-:W-:Y:S05]  /*2dd0*/  BSYNC.RECONVERGENT B1 ;  /* 0x0000000000017941 */ /* 0x000fea0003800200 */
.L_x_1719:
        /* <DEDUP_REMOVED lines=33> */
.L_x_1723:
[----:B------:R-:W-:Y:S01]  /*2ff0*/  MOV R21, R16 ;  /* 0x0000001000157202 */ /* 0x000fe20000000f00 */
[----:B------:R-:W-:Y:S01]  /*3000*/  IMAD.MOV.U32 R22, RZ, RZ, R17 ;  /* 0x000000ffff167224 */ /* 0x000fe200078e0011 */
[----:B------:R-:W-:Y:S01]  /*3010*/  MOV R20, R7 ;  /* 0x0000000700147202 */ /* 0x000fe20000000f00 */
[----:B------:R-:W-:Y:S01]  /*3020*/  IMAD.MOV.U32 R24, RZ, RZ, R8 ;  /* 0x000000ffff187224 */ /* 0x000fe200078e0008 */
[----:B------:R-:W-:-:S07]  /*3030*/  MOV R23, 0x3050 ;  /* 0x0000305000177802 */ /* 0x000fce0000000f00 */
[----:B------:R-:W-:Y:S05]  /*3040*/  CALL.REL.NOINC `($__internal_37_$__cuda_sm20_rem_s64) ;  /* 0x00000040004c7944 */ /* 0x000fea0003c00000 */
[----:B------:R-:W-:Y:S01]  /*3050*/  MOV R8, R12 ;  /* 0x0000000c00087202 */ /* 0x000fe20000000f00 */
[----:B------:R-:W-:-:S07]  /*3060*/  IMAD.MOV.U32 R9, RZ, RZ, R13 ;  /* 0x000000ffff097224 */ /* 0x000fce00078e000d */
.L_x_1724:
[----:B------:R-:W-:Y:S05]  /*3070*/  BSYNC.RECONVERGENT B1 ;  /* 0x0000000000017941 */ /* 0x000fea0003800200 */
.L_x_1722:
[----:B------:R-:W-:Y:S01]  /*3080*/  MOV R10, R5 ;  /* 0x00000005000a7202 */ /* 0x000fe20000000f00 */
[----:B------:R-:W-:Y:S02]  /*3090*/  IMAD R7, R9, R18, RZ ;  /* 0x0000001209077224 */ /* 0x000fe400078e02ff */
[----:B------:R-:W-:Y:S02]  /*30a0*/  IMAD.MOV.U32 R11, RZ, RZ, R6 ;  /* 0x000000ffff0b7224 */ /* 0x000fe400078e0006 */
[-C--:B------:R-:W-:Y:S02]  /*30b0*/  IMAD R7, R19, R8.reuse, R7 ;  /* 0x0000000813077224 */ /* 0x080fe400078e0207 */
[----:B------:R-:W-:-:S04]  /*30c0*/  IMAD.WIDE.U32 R10, R18, R8, R10 ;  /* 0x00000008120a7225 */ /* 0x000fc800078e000a */
[----:B------:R-:W-:Y:S01]  /*30d0*/  IMAD.MOV.U32 R5, RZ, RZ, R10 ;  /* 0x000000ffff057224 */ /* 0x000fe200078e000a */
[----:B------:R-:W-:-:S07]  /*30e0*/  IADD3 R6, PT, PT, R11, R7, RZ ;  /* 0x000000070b067210 */ /* 0x000fce0007ffe0ff */
.L_x_1679:
        /* <DEDUP_REMOVED lines=10> */
.L_x_1678:
        /* <DEDUP_REMOVED lines=20> */
.L_x_1752:
        /* <DEDUP_REMOVED lines=33> */
.L_x_1729:
[----:B------:R-:W-:Y:S01]  /*34e0*/  IMAD.MOV.U32 R29, RZ, RZ, R15 ;  /* 0x000000ffff1d7224 */ /* 0x000fe200078e000f */
[----:B------:R-:W-:Y:S01]  /*34f0*/  MOV R26, R14 ;  /* 0x0000000e001a7202 */ /* 0x000fe20000000f00 */
[----:B------:R-:W-:Y:S01]  /*3500*/  IMAD.MOV.U32 R13, RZ, RZ, R34 ;  /* 0x000000ffff0d7224 */ /* 0x000fe200078e0022 */
[----:B------:R-:W-:Y:S02]  /*3510*/  MOV R12, R35 ;  /* 0x00000023000c7202 */ /* 0x000fe40000000f00 */
[----:B------:R-:W-:-:S07]  /*3520*/  MOV R11, 0x3540 ;  /* 0x00003540000b7802 */ /* 0x000fce0000000f00 */
[----:B-123--:R-:W-:Y:S05]  /*3530*/  CALL.REL.NOINC `($__internal_36_$__cuda_sm20_div_s64) ;  /* 0x0000003400c07944 */ /* 0x00efea0003c00000 */
        /* <DEDUP_REMOVED lines=11> */
.L_x_1730:
[----:B------:R-:W-:Y:S05]  /*35f0*/  BSYNC.RECONVERGENT B1 ;  /* 0x0000000000017941 */ /* 0x000fea0003800200 */
.L_x_1728:
        /* <DEDUP_REMOVED lines=39> */
.L_x_1732:
[----:B------:R-:W-:Y:S01]  /*3870*/  IMAD.MOV.U32 R29, RZ, RZ, R34 ;  /* 0x000000ffff1d7224 */ /* 0x000fe200078e0022 */
[----:B------:R-:W-:Y:S01]  /*3880*/  MOV R26, R35 ;  /* 0x00000023001a7202 */ /* 0x000fe20000000f00 */
[----:B------:R-:W-:Y:S01]  /*3890*/  IMAD.MOV.U32 R13, RZ, RZ, R36 ;  /* 0x000000ffff0d7224 */ /* 0x000fe200078e0024 */
[----:B------:R-:W-:Y:S02]  /*38a0*/  MOV R12, R37 ;  /* 0x00000025000c7202 */ /* 0x000fe40000000f00 */
[----:B------:R-:W-:-:S07]  /*38b0*/  MOV R11, 0x38d0 ;  /* 0x000038d0000b7802 */ /* 0x000fce0000000f00 */
[----:B-1----:R-:W-:Y:S05]  /*38c0*/  CALL.REL.NOINC `($__internal_36_$__cuda_sm20_div_s64) ;  /* 0x0000003000dc7944 */ /* 0x002fea0003c00000 */
        /* <DEDUP_REMOVED lines=11> */
.L_x_1733:
[----:B------:R-:W-:Y:S05]  /*3980*/  BSYNC.RECONVERGENT B1 ;  /* 0x0000000000017941 */ /* 0x000fea0003800200 */
.L_x_1731:
        /* <DEDUP_REMOVED lines=38> */
.L_x_1735:
[----:B------:R-:W-:Y:S01]  /*3bf0*/  MOV R29, R34 ;  /* 0x00000022001d7202 */ /* 0x000fe20000000f00 */
[----:B------:R-:W-:Y:S01]  /*3c00*/  IMAD.MOV.U32 R26, RZ, RZ, R35 ;  /* 0x000000ffff1a7224 */ /* 0x000fe200078e0023 */
[----:B------:R-:W-:Y:S01]  /*3c10*/  MOV R13, R36 ;  /* 0x00000024000d7202 */ /* 0x000fe20000000f00 */
[----:B------:R-:W-:Y:S01]  /*3c20*/  IMAD.MOV.U32 R12, RZ, RZ, R37 ;  /* 0x000000ffff0c7224 */ /* 0x000fe200078e0025 */
[----:B------:R-:W-:-:S07]  /*3c30*/  MOV R11, 0x3c50 ;  /* 0x00003c50000b7802 */ /* 0x000fce0000000f00 */
[----:B-1----:R-:W-:Y:S05]  /*3c40*/  CALL.REL.NOINC `($__internal_36_$__cuda_sm20_div_s64) ;  /* 0x0000002c00fc7944 */ /* 0x002fea0003c00000 */
        /* <DEDUP_REMOVED lines=11> */
.L_x_1736:
[----:B------:R-:W-:Y:S05]  /*3d00*/  BSYNC.RECONVERGENT B1 ;  /* 0x0000000000017941 */ /* 0x000fea0003800200 */
.L_x_1734:
        /* <DEDUP_REMOVED lines=38> */
.L_x_1738:
        /* <DEDUP_REMOVED lines=17> */
.L_x_1739:
[----:B------:R-:W-:Y:S05]  /*4080*/  BSYNC.RECONVERGENT B1 ;  /* 0x0000000000017941 */ /* 0x000fea0003800200 */
.L_x_1737:
        /* <DEDUP_REMOVED lines=39> */
.L_x_1741:
        /* <DEDUP_REMOVED lines=17> */
.L_x_1742:
[----:B------:R-:W-:Y:S05]  /*4410*/  BSYNC.RECONVERGENT B1 ;  /* 0x0000000000017941 */ /* 0x000fea0003800200 */
.L_x_1740:
        /* <DEDUP_REMOVED lines=38> */
.L_x_1744:
        /* <DEDUP_REMOVED lines=17> */
.L_x_1745:
[----:B------:R-:W-:Y:S05]  /*4790*/  BSYNC.RECONVERGENT B1 ;  /* 0x0000000000017941 */ /* 0x000fea0003800200 */
.L_x_1743:
        /* <DEDUP_REMOVED lines=38> */
.L_x_1747:
        /* <DEDUP_REMOVED lines=17> */
.L_x_1748:
[----:B------:R-:W-:Y:S05]  /*4b10*/  BSYNC.RECONVERGENT B1 ;  /* 0x0000000000017941 */ /* 0x000fea0003800200 */
.L_x_1746:
        /* <DEDUP_REMOVED lines=36> */
.L_x_1750:
        /* <DEDUP_REMOVED lines=17> */
.L_x_1751:
[----:B------:R-:W-:Y:S05]  /*4e70*/  BSYNC.RECONVERGENT B1 ;  /* 0x0000000000017941 */ /* 0x000fea0003800200 */
.L_x_1749:
        /* <DEDUP_REMOVED lines=12> */
.L_x_1727:
        /* <DEDUP_REMOVED lines=35> */
.L_x_1755:
        /* <DEDUP_REMOVED lines=17> */
.L_x_1756:
[----:B------:R-:W-:Y:S05]  /*5280*/  BSYNC.RECONVERGENT B1 ;  /* 0x0000000000017941 */ /* 0x000fea0003800200 */
.L_x_1754:
        /* <DEDUP_REMOVED lines=41> */
.L_x_1758:
[----:B------:R-:W-:Y:S01]  /*5520*/  MOV R29, R18 ;  /* 0x00000012001d7202 */ /* 0x000fe20000000f00 */
[----:B------:R-:W-:Y:S01]  /*5530*/  IMAD.MOV.U32 R13, RZ, RZ, R16 ;  /* 0x000000ffff0d7224 */ /* 0x000fe200078e0010 */
[----:B------:R-:W-:Y:S02]  /*5540*/  MOV R26, R19 ;  /* 0x00000013001a7202 */ /* 0x000fe40000000f00 */
[----:B------:R-:W-:Y:S02]  /*5550*/  MOV R12, R17 ;  /* 0x00000011000c7202 */ /* 0x000fe40000000f00 */
[----:B------:R-:W-:-:S07]  /*5560*/  MOV R11, 0x5580 ;  /* 0x00005580000b7802 */ /* 0x000fce0000000f00 */
[----:B------:R-:W-:Y:S05]  /*5570*/  CALL.REL.NOINC `($__internal_36_$__cuda_sm20_div_s64) ;  /* 0x0000001400b07944 */ /* 0x000fea0003c00000 */
        /* <DEDUP_REMOVED lines=11> */
.L_x_1759:
[----:B------:R-:W-:Y:S05]  /*5630*/  BSYNC.RECONVERGENT B1 ;  /* 0x0000000000017941 */ /* 0x000fea0003800200 */
.L_x_1757:
        /* <DEDUP_REMOVED lines=40> */
.L_x_1761:
[----:B------:R-:W-:Y:S01]  /*58c0*/  MOV R29, R18 ;  /* 0x00000012001d7202 */ /* 0x000fe20000000f00 */
[----:B------:R-:W-:Y:S01]  /*58d0*/  IMAD.MOV.U32 R26, RZ, RZ, R19 ;  /* 0x000000ffff1a7224 */ /* 0x000fe200078e0013 */
[----:B------:R-:W-:Y:S02]  /*58e0*/  MOV R13, R20 ;  /* 0x00000014000d7202 */ /* 0x000fe40000000f00 */
[----:B------:R-:W-:Y:S02]  /*58f0*/  MOV R12, R21 ;  /* 0x00000015000c7202 */ /* 0x000fe40000000f00 */
[----:B------:R-:W-:-:S07]  /*5900*/  MOV R11, 0x5920 ;  /* 0x00005920000b7802 */ /* 0x000fce0000000f00 */
[----:B------:R-:W-:Y:S05]  /*5910*/  CALL.REL.NOINC `($__internal_36_$__cuda_sm20_div_s64) ;  /* 0x0000001000c87944 */ /* 0x000fea0003c00000 */
        /* <DEDUP_REMOVED lines=11> */
.L_x_1762:
[----:B------:R-:W-:Y:S05]  /*59d0*/  BSYNC.RECONVERGENT B1 ;  /* 0x0000000000017941 */ /* 0x000fea0003800200 */
.L_x_1760:
        /* <DEDUP_REMOVED lines=39> */
.L_x_1764:
[----:B------:R-:W-:Y:S01]  /*5c50*/  MOV R29, R18 ;  /* 0x00000012001d7202 */ /* 0x000fe20000000f00 */
[----:B------:R-:W-:Y:S01]  /*5c60*/  IMAD.MOV.U32 R26, RZ, RZ, R19 ;  /* 0x000000ffff1a7224 */ /* 0x000fe200078e0013 */
[----:B------:R-:W-:Y:S02]  /*5c70*/  MOV R13, R20 ;  /* 0x00000014000d7202 */ /* 0x000fe40000000f00 */
[----:B------:R-:W-:Y:S02]  /*5c80*/  MOV R12, R21 ;  /* 0x00000015000c7202 */ /* 0x000fe40000000f00 */
[----:B------:R-:W-:-:S07]  /*5c90*/  MOV R11, 0x5cb0 ;  /* 0x00005cb0000b7802 */ /* 0x000fce0000000f00 */
[----:B------:R-:W-:Y:S05]  /*5ca0*/  CALL.REL.NOINC `($__internal_36_$__cuda_sm20_div_s64) ;  /* 0x0000000c00e47944 */ /* 0x000fea0003c00000 */
        /* <DEDUP_REMOVED lines=11> */
.L_x_1765:
[----:B------:R-:W-:Y:S05]  /*5d60*/  BSYNC.RECONVERGENT B1 ;  /* 0x0000000000017941 */ /* 0x000fea0003800200 */
.L_x_1763:
        /* <DEDUP_REMOVED lines=10> */
.L_x_1753:
        /* <DEDUP_REMOVED lines=34> */
.L_x_1768:
        /* <DEDUP_REMOVED lines=17> */
.L_x_1769:
[----:B------:R-:W-:Y:S05]  /*6140*/  BSYNC.RECONVERGENT B1 ;  /* 0x0000000000017941 */ /* 0x000fea0003800200 */
.L_x_1767:
        /* <DEDUP_REMOVED lines=41> */
.L_x_1771:
        /* <DEDUP_REMOVED lines=17> */
.L_x_1772:
[----:B------:R-:W-:Y:S05]  /*64f0*/  BSYNC.RECONVERGENT B1 ;  /* 0x0000000000017941 */ /* 0x000fea0003800200 */
.L_x_1770:
        /* <DEDUP_REMOVED lines=10> */
.L_x_1766:
        /* <DEDUP_REMOVED lines=31> */
.L_x_1774:
[----:B------:R-:W-:Y:S01]  /*6790*/  MOV R21, R10 ;  /* 0x0000000a00157202 */ /* 0x000fe20000000f00 */
[----:B------:R-:W-:Y:S01]  /*67a0*/  IMAD.MOV.U32 R20, RZ, RZ, R15 ;  /* 0x000000ffff147224 */ /* 0x000fe200078e000f */
[----:B------:R-:W-:Y:S02]  /*67b0*/  MOV R22, R11 ;  /* 0x0000000b00167202 */ /* 0x000fe40000000f00 */
[----:B------:R-:W-:Y:S02]  /*67c0*/  MOV R24, R14 ;  /* 0x0000000e00187202 */ /* 0x000fe40000000f00 */
[----:B------:R-:W-:-:S07]  /*67d0*/  MOV R23, 0x67f0 ;  /* 0x000067f000177802 */ /* 0x000fce0000000f00 */
[----:B------:R-:W-:Y:S05]  /*67e0*/  CALL.REL.NOINC `($__internal_37_$__cuda_sm20_rem_s64) ;  /* 0x0000000800647944 */ /* 0x000fea0003c00000 */
[----:B------:R-:W-:Y:S01]  /*67f0*/  MOV R10, R12 ;  /* 0x0000000c000a7202 */ /* 0x000fe20000000f00 */
[----:B------:R-:W-:-:S07]  /*6800*/  IMAD.MOV.U32 R11, RZ, RZ, R13 ;  /* 0x000000ffff0b7224 */ /* 0x000fce00078e000d */
.L_x_1775:
[----:B------:R-:W-:Y:S05]  /*6810*/  BSYNC.RECONVERGENT B1 ;  /* 0x0000000000017941 */ /* 0x000fea0003800200 */
.L_x_1773:
        /* <DEDUP_REMOVED lines=10> */
.L_x_1726:
[----:B------:R-:W0:Y:S02]  /*68c0*/  LDCU.64 UR4, c[0x0][0x388] ;  /* 0x00007100ff0477ac */ /* 0x000e240008000a00 */
[----:B0-----:R-:W-:-:S04]  /*68d0*/  LEA R8, P0, R7, UR4, 0x3 ;  /* 0x0000000407087c11 */ /* 0x001fc8000f8018ff */
[----:B------:R-:W-:-:S05]  /*68e0*/  LEA.HI.X R9, R7, UR5, R6, 0x3, P0 ;  /* 0x0000000507097c11 */ /* 0x000fca00080f1c06 */
[----:B------:R-:W2:Y:S04]  /*68f0*/  LDG.E.64 R6, desc[UR6][R8.64] ;  /* 0x0000000608067981 */ /* 0x000ea8000c1e1b00 */
[----:B--2---:R0:W-:Y:S02]  /*6900*/  STS.64 [R3], R6 ;  /* 0x0000000603007388 */ /* 0x0041e40000000a00 */
.L_x_1725:
[----:B------:R-:W-:Y:S05]  /*6910*/  BSYNC.RECONVERGENT B0 ;  /* 0x0000000000007941 */ /* 0x000fea0003800200 */
.L_x_1677:
[----:B------:R-:W-:Y:S01]  /*6920*/  BAR.SYNC.DEFER_BLOCKING 0x0 ;  /* 0x0000000000007b1d */ /* 0x000fe20000010000 */
[----:B------:R-:W-:Y:S02]  /*6930*/  ISETP.GE.U32.AND P0, PT, R4, 0x42, PT ;  /* 0x000000420400780c */ /* 0x000fe40003f06070 */
[----:B------:R-:W-:-:S11]  /*6940*/  ISETP.GT.U32.AND P1, PT, R2, 0x1f, PT ;  /* 0x0000001f0200780c */ /* 0x000fd60003f24070 */
[----:B------:R-:W-:Y:S05]  /*6950*/  @!P0 BRA `(.L_x_1776) ;  /* 0x00000000002c8947 */ /* 0x000fea0003800000 */
.L_x_1777:
        /* <DEDUP_REMOVED lines=11> */
.L_x_1776:
        /* <DEDUP_REMOVED lines=35> */
        .weak           $__internal_36_$__cuda_sm20_div_s64
        .type           $__internal_36_$__cuda_sm20_div_s64,@function
        .size           $__internal_36_$__cuda_sm20_div_s64,($__internal_37_$__cuda_sm20_rem_s64 - $__internal_36_$__cuda_sm20_div_s64)
$__internal_36_$__cuda_sm20_div_s64:
        /* <DEDUP_REMOVED lines=83> */
[----:B------:R-:W-:Y:S05]  /*7170*/  RET.REL.NODEC R12 `(uncontiguous_cumulate_logsumexp_u64) ;  /* 0xffffff8c0ca07950 */ /* 0x000fea0003c3ffff */
        .weak           $__internal_37_$__cuda_sm20_rem_s64
        .type           $__internal_37_$__cuda_sm20_rem_s64,@function
        .size           $__internal_37_$__cuda_sm20_rem_s64,(.L_x_30353 - $__internal_37_$__cuda_sm20_rem_s64)
$__internal_37_$__cuda_sm20_rem_s64:
        /* <DEDUP_REMOVED lines=77> */
[----:B------:R-:W-:Y:S06]  /*7650*/  RET.REL.NODEC R10 `(uncontiguous_cumulate_logsumexp_u64) ;  /* 0xffffff880a687950 */ /* 0x000fec0003c3ffff */
.L_x_1778:
        /* <DEDUP_REMOVED lines=10> */
.L_x_30353:


//--------------------- .text.uncontiguous_logsumexp_u64 --------------------------
	.section	.text.uncontiguous_logsumexp_u64,"ax",@progbits
	.align	128
        .global         uncontiguous_logsumexp_u64
        .type           uncontiguous_logsumexp_u64,@function
        .size           uncontiguous_logsumexp_u64,(.L_x_30355 - uncontiguous_logsumexp_u64)
        .other          uncontiguous_logsumexp_u64,@"STO_CUDA_ENTRY STV_DEFAULT"
uncontiguous_logsumexp_u64:
.text.uncontiguous_logsumexp_u64:
        /* <DEDUP_REMOVED lines=40> */
.L_x_1807:
        /* <DEDUP_REMOVED lines=33> */
.L_x_1784:
[----:B------:R-:W-:Y:S01]  /*0490*/  MOV R33, R18 ;  /* 0x0000001200217202 */ /* 0x000fe20000000f00 */
[----:B------:R-:W-:Y:S01]  /*04a0*/  IMAD.MOV.U32 R29, RZ, RZ, R19 ;  /* 0x000000ffff1d7224 */ /* 0x000fe200078e0013 */
[----:B------:R-:W-:Y:S01]  /*04b0*/  MOV R28, R16 ;  /* 0x00000010001c7202 */ /* 0x000fe20000000f00 */
[----:B------:R-:W-:Y:S01]  /*04c0*/  IMAD.MOV.U32 R27, RZ, RZ, R17 ;  /* 0x000000ffff1b7224 */ /* 0x000fe200078e0011 */
[----:B------:R-:W-:-:S07]  /*04d0*/  MOV R26, 0x4f0 ;  /* 0x000004f0001a7802 */ /* 0x000fce0000000f00 */
[----:B------:R-:W-:Y:S05]  /*04e0*/  CALL.REL.NOINC `($__internal_38_$__cuda_sm20_div_s64) ;  /* 0x0000006c00e47944 */ /* 0x000fea0003c00000 */
        /* <DEDUP_REMOVED lines=9> */
.L_x_1785:
[----:B------:R-:W-:Y:S05]  /*0580*/  BSYNC.RECONVERGENT B1 ;  /* 0x0000000000017941 */ /* 0x000fea0003800200 */
.L_x_1783:
        /* <DEDUP_REMOVED lines=36> */
.L_x_1787:
[----:B------:R-:W-:Y:S01]  /*07d0*/  MOV R33, R9 ;  /* 0x0000000900217202 */ /* 0x000fe20000000f00 */
[----:B------:R-:W-:Y:S01]  /*07e0*/  IMAD.MOV.U32 R29, RZ, RZ, R10 ;  /* 0x000000ffff1d7224 */ /* 0x000fe200078e000a */
[----:B------:R-:W-:Y:S01]  /*07f0*/  MOV R28, R16 ;  /* 0x00000010001c7202 */ /* 0x000fe20000000f00 */
[----:B------:R-:W-:Y:S01]  /*0800*/  IMAD.MOV.U32 R27, RZ, RZ, R17 ;  /* 0x000000ffff1b7224 */ /* 0x000fe200078e0011 */
[----:B------:R-:W-:-:S07]  /*0810*/  MOV R26, 0x830 ;  /* 0x00000830001a7802 */ /* 0x000fce0000000f00 */
[----:B------:R-:W-:Y:S05]  /*0820*/  CALL.REL.NOINC `($__internal_38_$__cuda_sm20_div_s64) ;  /* 0x0000006c00147944 */ /* 0x000fea0003c00000 */
        /* <DEDUP_REMOVED lines=10> */
.L_x_1788:
[----:B------:R-:W-:Y:S05]  /*08d0*/  BSYNC.RECONVERGENT B1 ;  /* 0x0000000000017941 */ /* 0x000fea0003800200 */
.L_x_1786:
        /* <DEDUP_REMOVED lines=37> */
.L_x_1790:
[----:B------:R-:W-:Y:S01]  /*0b30*/  IMAD.MOV.U32 R33, RZ, RZ, R18 ;  /* 0x000000ffff217224 */ /* 0x000fe200078e0012 */
[----:B------:R-:W-:Y:S01]  /*0b40*/  MOV R29, R19 ;  /* 0x00000013001d7202 */ /* 0x000fe20000000f00 */
[----:B------:R-:W-:Y:S01]  /*0b50*/  IMAD.MOV.U32 R28, RZ, RZ, R16 ;  /* 0x000000ffff1c7224 */ /* 0x000fe200078e0010 */
[----:B------:R-:W-:Y:S02]  /*0b60*/  MOV R27, R17 ;  /* 0x00000011001b7202 */ /* 0x000fe40000000f00 */
[----:B------:R-:W-:-:S07]  /*0b70*/  MOV R26, 0xb90 ;  /* 0x00000b90001a7802 */ /* 0x000fce0000000f00 */
[----:B------:R-:W-:Y:S05]  /*0b80*/  CALL.REL.NOINC `($__internal_38_$__cuda_sm20_div_s64) ;  /* 0x00000068003c7944 */ /* 0x000fea0003c00000 */
        /* <DEDUP_REMOVED lines=9> */
.L_x_1791:
[----:B------:R-:W-:Y:S05]  /*0c20*/  BSYNC.RECONVERGENT B1 ;  /* 0x0000000000017941 */ /* 0x000fea0003800200 */
.L_x_1789:
        /* <DEDUP_REMOVED lines=34> */
.L_x_1793:
        /* <DEDUP_REMOVED lines=16> */
.L_x_1794:
[----:B------:R-:W-:Y:S05]  /*0f50*/  BSYNC.RECONVERGENT B1 ;  /* 0x0000000000017941 */ /* 0x000fea0003800200 */
.L_x_1792:
        /* <DEDUP_REMOVED lines=37> */
.L_x_1796:
        /* <DEDUP_REMOVED lines=15> */
.L_x_1797:
[----:B------:R-:W-:Y:S05]  /*12a0*/  BSYNC.RECONVERGENT B1 ;  /* 0x0000000000017941 */ /* 0x000fea0003800200 */
.L_x_1795:
        /* <DEDUP_REMOVED lines=36> */
.L_x_1799:
[----:B------:R-:W-:Y:S01]  /*14f0*/  IMAD.MOV.U32 R33, RZ, RZ, R36 ;  /* 0x000000ffff217224 */ /* 0x000fe200078e0024 */
[----:B------:R-:W-:Y:S01]  /*1500*/  MOV R29, R37 ;  /* 0x00000025001d7202 */ /* 0x000fe20000000f00 */
[----:B------:R-:W-:Y:S01]  /*1510*/  IMAD.MOV.U32 R28, RZ, RZ, R16 ;  /* 0x000000ffff1c7224 */ /* 0x000fe200078e0010 */
[----:B------:R-:W-:Y:S02]  /*1520*/  MOV R27, R17 ;  /* 0x00000011001b7202 */ /* 0x000fe40000000f00 */
[----:B------:R-:W-:-:S07]  /*1530*/  MOV R26, 0x1550 ;  /* 0x00001550001a7802 */ /* 0x000fce0000000f00 */
[----:B------:R-:W-:Y:S05]  /*1540*/  CALL.REL.NOINC `($__internal_38_$__cuda_sm20_div_s64) ;  /* 0x0000005c00cc7944 */ /* 0x000fea0003c00000 */
        /* <DEDUP_REMOVED lines=11> */
.L_x_1800:
[----:B------:R-:W-:Y:S05]  /*1600*/  BSYNC.RECONVERGENT B1 ;  /* 0x0000000000017941 */ /* 0x000fea0003800200 */
.L_x_1798:
        /* <DEDUP_REMOVED lines=36> */
.L_x_1802:
[----:B------:R-:W-:Y:S01]  /*1850*/  MOV R33, R18 ;  /* 0x0000001200217202 */ /* 0x000fe20000000f00 */
[----:B------:R-:W-:Y:S01]  /*1860*/  IMAD.MOV.U32 R29, RZ, RZ, R19 ;  /* 0x000000ffff1d7224 */ /* 0x000fe200078e0013 */
[----:B------:R-:W-:Y:S01]  /*1870*/  MOV R28, R8 ;  /* 0x00000008001c7202 */ /* 0x000fe20000000f00 */
[----:B------:R-:W-:Y:S01]  /*1880*/  IMAD.MOV.U32 R27, RZ, RZ, R9 ;  /* 0x000000ffff1b7224 */ /* 0x000fe200078e0009 */
[----:B------:R-:W-:-:S07]  /*1890*/  MOV R26, 0x18b0 ;  /* 0x000018b0001a7802 */ /* 0x000fce0000000f00 */
[----:B------:R-:W-:Y:S05]  /*18a0*/  CALL.REL.NOINC `($__internal_38_$__cuda_sm20_div_s64) ;  /* 0x0000005800f47944 */ /* 0x000fea0003c00000 */
        /* <DEDUP_REMOVED lines=10> */
.L_x_1803:
[----:B------:R-:W-:Y:S05]  /*1950*/  BSYNC.RECONVERGENT B1 ;  /* 0x0000000000017941 */ /* 0x000fea0003800200 */
.L_x_1801:
        /* <DEDUP_REMOVED lines=36> */
.L_x_1805:
[----:B------:R-:W-:Y:S01]  /*1ba0*/  IMAD.MOV.U32 R33, RZ, RZ, R16 ;  /* 0x000000ffff217224 */ /* 0x000fe200078e0010 */
[----:B------:R-:W-:Y:S01]  /*1bb0*/  MOV R29, R17 ;  /* 0x00000011001d7202 */ /* 0x000fe20000000f00 */
[----:B------:R-:W-:Y:S01]  /*1bc0*/  IMAD.MOV.U32 R28, RZ, RZ, R8 ;  /* 0x000000ffff1c7224 */ /* 0x000fe200078e0008 */
[----:B------:R-:W-:Y:S02]  /*1bd0*/  MOV R27, R9 ;  /* 0x00000009001b7202 */ /* 0x000fe40000000f00 */
[----:B------:R-:W-:-:S07]  /*1be0*/  MOV R26, 0x1c00 ;  /* 0x00001c00001a7802 */ /* 0x000fce0000000f00 */
[----:B------:R-:W-:Y:S05]  /*1bf0*/  CALL.REL.NOINC `($__internal_38_$__cuda_sm20_div_s64) ;  /* 0x0000005800207944 */ /* 0x000fea0003c00000 */
        /* <DEDUP_REMOVED lines=9> */
.L_x_1806:
[----:B------:R-:W-:Y:S05]  /*1c90*/  BSYNC.RECONVERGENT B1 ;  /* 0x0000000000017941 */ /* 0x000fea0003800200 */
.L_x_1804:
        /* <DEDUP_REMOVED lines=10> */
.L_x_1782:
        /* <DEDUP_REMOVED lines=36> */
.L_x_1810:
        /* <DEDUP_REMOVED lines=15> */
.L_x_1811:
[----:B------:R-:W-:Y:S05]  /*2070*/  BSYNC.RECONVERGENT B1 ;  /* 0x0000000000017941 */ /* 0x000fea0003800200 */
.L_x_1809:
        /* <DEDUP_REMOVED lines=36> */
.L_x_1813:
[----:B------:R-:W-:Y:S01]  /*22c0*/  IMAD.MOV.U32 R33, RZ, RZ, R9 ;  /* 0x000000ffff217224 */ /* 0x000fe200078e0009 */
[----:B------:R-:W-:Y:S01]  /*22d0*/  MOV R29, R10 ;  /* 0x0000000a001d7202 */ /* 0x000fe20000000f00 */
[----:B------:R-:W-:Y:S01]  /*22e0*/  IMAD.MOV.U32 R28, RZ, RZ, R14 ;  /* 0x000000ffff1c7224 */ /* 0x000fe200078e000e */
[----:B------:R-:W-:Y:S02]  /*22f0*/  MOV R27, R15 ;  /* 0x0000000f001b7202 */ /* 0x000fe40000000f00 */
[----:B------:R-:W-:-:S07]  /*2300*/  MOV R26, 0x2320 ;  /* 0x00002320001a7802 */ /* 0x000fce0000000f00 */
[----:B------:R-:W-:Y:S05]  /*2310*/  CALL.REL.NOINC `($__internal_38_$__cuda_sm20_div_s64) ;  /* 0x0000005000587944 */ /* 0x000fea0003c00000 */
        /* <DEDUP_REMOVED lines=11> */
.L_x_1814:
[----:B------:R-:W-:Y:S05]  /*23d0*/  BSYNC.RECONVERGENT B1 ;  /* 0x0000000000017941 */ /* 0x000fea0003800200 */
.L_x_1812:
        /* <DEDUP_REMOVED lines=38> */
.L_x_1816:
[----:B------:R-:W-:Y:S01]  /*2640*/  IMAD.MOV.U32 R33, RZ, RZ, R18 ;  /* 0x000000ffff217224 */ /* 0x000fe200078e0012 */
[----:B------:R-:W-:Y:S01]  /*2650*/  MOV R29, R19 ;  /* 0x00000013001d7202 */ /* 0x000fe20000000f00 */
[----:B------:R-:W-:Y:S01]  /*2660*/  IMAD.MOV.U32 R28, RZ, RZ, R14 ;  /* 0x000000ffff1c7224 */ /* 0x000fe200078e000e */
[----:B------:R-:W-:Y:S02]  /*2670*/  MOV R27, R15 ;  /* 0x0000000f001b7202 */ /* 0x000fe40000000f00 */
[----:B------:R-:W-:-:S07]  /*2680*/  MOV R26, 0x26a0 ;  /* 0x000026a0001a7802 */ /* 0x000fce0000000f00 */
[----:B------:R-:W-:Y:S05]  /*2690*/  CALL.REL.NOINC `($__internal_38_$__cuda_sm20_div_s64) ;  /* 0x0000004c00787944 */ /* 0x000fea0003c00000 */
        /* <DEDUP_REMOVED lines=10> */
.L_x_1817:
[----:B------:R-:W-:Y:S05]  /*2740*/  BSYNC.RECONVERGENT B1 ;  /* 0x0000000000017941 */ /* 0x000fea0003800200 */
.L_x_1815:
        /* <DEDUP_REMOVED lines=36> */
.L_x_1819:
        /* <DEDUP_REMOVED lines=16> */
.L_x_1820:
[----:B------:R-:W-:Y:S05]  /*2a90*/  BSYNC.RECONVERGENT B1 ;  /* 0x0000000000017941 */ /* 0x000fea0003800200 */
.L_x_1818:
[----:B------:R-:W-:Y:S01]  /*2aa0*/  MOV R36, R20 ;  /* 0x0000001400247202 */ /* 0x000fe20000000f00 */
[----:B------:R-:W-:Y:S02]  /*2ab0*/  IMAD R7, R7, R40, RZ ;  /* 0x0000002807077224 */ /* 0x000fe400078e02ff */
[----:B------:R-:W-:Y:S02]  /*2ac0*/  VIADD R11, R11, 0xfffffffe ;  /* 0xfffffffe0b0b7836 */ /* 0x000fe40000000000 */
[----:B------:R-:W-:-:S04]  /*2ad0*/  IMAD.WIDE.U32 R36, R40, R12, R36 ;  /* 0x0000000c28247225 */ /* 0x000fc800078e0024 */
[----:B------:R-:W-:-:S05]  /*2ae0*/  IMAD R7, R41, R12, R7 ;  /* 0x0000000c29077224 */ /* 0x000fca00078e0207 */
[----:B------:R-:W-:Y:S01]  /*2af0*/  IADD3 R8, PT, PT, R37, R7, RZ ;  /* 0x0000000725087210 */ /* 0x000fe20007ffe0ff */
[----:B------:R-:W-:-:S07]  /*2b00*/  IMAD.MOV.U32 R7, RZ, RZ, R36 ;  /* 0x000000ffff077224 */ /* 0x000fce00078e0024 */
.L_x_1808:
        /* <DEDUP_REMOVED lines=31> */
.L_x_1822:
[----:B------:R-:W-:Y:S01]  /*2d00*/  MOV R22, R18 ;  /* 0x0000001200167202 */ /* 0x000fe20000000f00 */
[----:B------:R-:W-:Y:S01]  /*2d10*/  IMAD.MOV.U32 R26, RZ, RZ, R19 ;  /* 0x000000ffff1a7224 */ /* 0x000fe200078e0013 */
[----:B------:R-:W-:Y:S01]  /*2d20*/  MOV R23, R20 ;  /* 0x0000001400177202 */ /* 0x000fe20000000f00 */
[----:B------:R-:W-:Y:S01]  /*2d30*/  IMAD.MOV.U32 R24, RZ, RZ, R21 ;  /* 0x000000ffff187224 */ /* 0x000fe200078e0015 */
[----:B------:R-:W-:-:S07]  /*2d40*/  MOV R25, 0x2d60 ;  /* 0x00002d6000197802 */ /* 0x000fce0000000f00 */
[----:B------:R-:W-:Y:S05]  /*2d50*/  CALL.REL.NOINC `($__internal_39_$__cuda_sm20_rem_s64) ;  /* 0x0000004c00147944 */ /* 0x000fea0003c00000 */
[----:B------:R-:W-:Y:S01]  /*2d60*/  MOV R12, R14 ;  /* 0x0000000e000c7202 */ /* 0x000fe20000000f00 */
[----:B------:R-:W-:-:S07]  /*2d70*/  IMAD.MOV.U32 R13, RZ, RZ, R15 ;  /* 0x000000ffff0d7224 */ /* 0x000fce00078e000f */
.L_x_1823:
[----:B------:R-:W-:Y:S05]  /*2d80*/  BSYNC.RECONVERGENT B1 ;  /* 0x0000000000017941 */ /* 0x000fea0003800200 */
.L_x_1821:
        /* <DEDUP_REMOVED lines=33> */
.L_x_1825:
[----:B------:R-:W-:Y:S01]  /*2fa0*/  IMAD.MOV.U32 R23, RZ, RZ, R20 ;  /* 0x000000ffff177224 */ /* 0x000fe200078e0014 */
[----:B------:R-:W-:Y:S01]  /*2fb0*/  MOV R24, R21 ;  /* 0x0000001500187202 */ /* 0x000fe20000000f00 */
[----:B------:R-:W-:Y:S01]  /*2fc0*/  IMAD.MOV.U32 R22, RZ, RZ, R9 ;  /* 0x000000ffff167224 */ /* 0x000fe200078e0009 */
[----:B------:R-:W-:Y:S02]  /*2fd0*/  MOV R26, R10 ;  /* 0x0000000a001a7202 */ /* 0x000fe40000000f00 */
[----:B------:R-:W-:-:S07]  /*2fe0*/  MOV R25, 0x3000 ;  /* 0x0000300000197802 */ /* 0x000fce0000000f00 */
[----:B------:R-:W-:Y:S05]  /*2ff0*/  CALL.REL.NOINC `($__internal_39_$__cuda_sm20_rem_s64) ;  /* 0x00000048006c7944 */ /* 0x000fea0003c00000 */
[----:B------:R-:W-:Y:S01]  /*3000*/  IMAD.MOV.U32 R10, RZ, RZ, R14 ;  /* 0x000000ffff0a7224 */ /* 0x000fe200078e000e */
[----:B------:R-:W-:-:S07]  /*3010*/  MOV R11, R15 ;  /* 0x0000000f000b7202 */ /* 0x000fce0000000f00 */
.L_x_1826:
[----:B------:R-:W-:Y:S05]  /*3020*/  BSYNC.RECONVERGENT B1 ;  /* 0x0000000000017941 */ /* 0x000fea0003800200 */
.L_x_1824:
[----:B------:R-:W-:Y:S01]  /*3030*/  MOV R13, R8 ;  /* 0x00000008000d7202 */ /* 0x000fe20000000f00 */
[----:B------:R-:W-:Y:S02]  /*3040*/  IMAD.MOV.U32 R12, RZ, RZ, R7 ;  /* 0x000000ffff0c7224 */ /* 0x000fe400078e0007 */
[----:B------:R-:W-:Y:S02]  /*3050*/  IMAD R9, R11, R18, RZ ;  /* 0x000000120b097224 */ /* 0x000fe400078e02ff */
[----:B------:R-:W-:-:S04]  /*3060*/  IMAD.WIDE.U32 R12, R18, R10, R12 ;  /* 0x0000000a120c7225 */ /* 0x000fc800078e000c */
[----:B------:R-:W-:Y:S01]  /*3070*/  IMAD R9, R19, R10, R9 ;  /* 0x0000000a13097224 */ /* 0x000fe200078e0209 */
[----:B------:R-:W-:-:S03]  /*3080*/  MOV R7, R12 ;  /* 0x0000000c00077202 */ /* 0x000fc60000000f00 */
[----:B------:R-:W-:-:S07]  /*3090*/  IMAD.IADD R8, R13, 0x1, R9 ;  /* 0x000000010d087824 */ /* 0x000fce00078e0209 */
.L_x_1781:
[----:B------:R-:W0:Y:S02]  /*30a0*/  LDC.64 R22, c[0x0][0x388] ;  /* 0x0000e200ff167b82 */ /* 0x000e240000000a00 */
[-C--:B0-----:R-:W-:Y:S02]  /*30b0*/  LEA R20, P0, R5, R22.reuse, 0x3 ;  /* 0x0000001605147211 */ /* 0x081fe400078018ff */
[----:B------:R-:W-:Y:S02]  /*30c0*/  LEA R22, P1, R7, R22, 0x3 ;  /* 0x0000001607167211 */ /* 0x000fe400078218ff */
[-C--:B------:R-:W-:Y:S02]  /*30d0*/  LEA.HI.X R21, R5, R23.reuse, R6, 0x3, P0 ;  /* 0x0000001705157211 */ /* 0x080fe400000f1c06 */
[----:B------:R-:W-:-:S03]  /*30e0*/  LEA.HI.X R23, R7, R23, R8, 0x3, P1 ;  /* 0x0000001707177211 */ /* 0x000fc600008f1c08 */
[----:B------:R-:W2:Y:S04]  /*30f0*/  LDG.E.64 R6, desc[UR6][R20.64] ;  /* 0x0000000614067981 */ /* 0x000ea8000c1e1b00 */
[----:B------:R0:W3:Y:S01]  /*3100*/  LDG.E.64 R8, desc[UR6][R22.64] ;  /* 0x0000000616087981 */ /* 0x0000e2000c1e1b00 */
[----:B------:R-:W-:Y:S01]  /*3110*/  IMAD.MOV.U32 R12, RZ, RZ, 0x652b82fe ;  /* 0x652b82feff0c7424 */ /* 0x000fe200078e00ff */
[----:B------:R-:W-:Y:S01]  /*3120*/  MOV R13, 0x3ff71547 ;  /* 0x3ff71547000d7802 */ /* 0x000fe20000000f00 */
[----:B------:R-:W-:Y:S01]  /*3130*/  IMAD.MOV.U32 R24, RZ, RZ, -0x105c611 ;  /* 0xfefa39efff187424 */ /* 0x000fe200078e00ff */
[----:B------:R-:W-:Y:S01]  /*3140*/  MOV R25, 0x3fe62e42 ;  /* 0x3fe62e4200197802 */ /* 0x000fe20000000f00 */
[----:B------:R-:W-:Y:S01]  /*3150*/  IMAD.MOV.U32 R26, RZ, RZ, 0x3b39803f ;  /* 0x3b39803fff1a7424 */ /* 0x000fe200078e00ff */
[----:B------:R-:W-:Y:S01]  /*3160*/  MOV R27, 0x3c7abc9e ;  /* 0x3c7abc9e001b7802 */ /* 0x000fe20000000f00 */
[----:B------:R-:W-:Y:S01]  /*3170*/  BSSY.RECONVERGENT B1, `(.L_x_1827) ;  /* 0x0000046000017945 */ /* 0x000fe20003800200 */
[----:B0-----:R-:W-:Y:S01]  /*3180*/  IMAD.MOV.U32 R22, RZ, RZ, 0x69ce2bdf ;  /* 0x69ce2bdfff167424 */ /* 0x001fe200078e00ff */
[----:B------:R-:W-:Y:S01]  /*3190*/  MOV R23, 0x3e5ade15 ;  /* 0x3e5ade1500177802 */ /* 0x000fe20000000f00 */
[----:B--2---:R-:W0:Y:S08]  /*31a0*/  I2F.F64.U64 R6, R6 ;  /* 0x0000000600067312 */ /* 0x004e300000301800 */
[----:B---3--:R-:W1:Y:S01]  /*31b0*/  I2F.F64.U64 R8, R8 ;  /* 0x0000000800087312 */ /* 0x008e620000301800 */
[-C--:B0-----:R-:W-:Y:S01]  /*31c0*/  DFMA R10, R6, R12.reuse, 6.75539944105574400000e+15 ;  /* 0x43380000060a742b */ /* 0x081fe2000000000c */
[----:B------:R-:W-:Y:S01]  /*31d0*/  FSETP.GEU.AND P0, PT, |R7|, 4.1917929649353027344, PT ;  /* 0x4086232b0700780b */ /* 0x000fe20003f0e200 */
[----:B-1----:R-:W-:Y:S01]  /*31e0*/  DFMA R12, R8, R12, 6.75539944105574400000e+15 ;  /* 0x43380000080c742b */ /* 0x002fe2000000000c */
        /* <DEDUP_REMOVED lines=53> */
[----:B------:R-:W-:-:S12]  /*3540*/  DADD R16, R6, +INF ;  /* 0x7ff0000006107429 */ /* 0x000fd80000000000 */
[----:B------:R-:W-:Y:S01]  /*3550*/  @!P0 LEA.HI R5, R10, R10, RZ, 0x1 ;  /* 0x0000000a0a058211 */ /* 0x000fe200078f08ff */
[----:B------:R-:W-:-:S03]  /*3560*/  @!P0 IMAD.MOV.U32 R6, RZ, RZ, R22 ;  /* 0x000000ffff068224 */ /* 0x000fc600078e0016 */
[----:B------:R-:W-:-:S04]  /*3570*/  @!P0 SHF.R.S32.HI R5, RZ, 0x1, R5 ;  /* 0x00000001ff058819 */ /* 0x000fc80000011405 */
[----:B------:R-:W-:Y:S01]  /*3580*/  @!P0 LEA R7, R5, R23, 0x14 ;  /* 0x0000001705078211 */ /* 0x000fe200078ea0ff */
[----:B------:R-:W-:-:S05]  /*3590*/  @!P0 IMAD.IADD R10, R10, 0x1, -R5 ;  /* 0x000000010a0a8824 */ /* 0x000fca00078e0a05 */
[----:B------:R-:W-:Y:S02]  /*35a0*/  @!P0 LEA R11, R10, 0x3ff00000, 0x14 ;  /* 0x3ff000000a0b8811 */ /* 0x000fe400078ea0ff */
[----:B------:R-:W-:-:S06]  /*35b0*/  @!P0 MOV R10, RZ ;  /* 0x000000ff000a8202 */ /* 0x000fcc0000000f00 */
[----:B------:R-:W-:-:S11]  /*35c0*/  @!P0 DMUL R16, R6, R10 ;  /* 0x0000000a06108228 */ /* 0x000fd60000000000 */
.L_x_1828:
[----:B------:R-:W-:Y:S05]  /*35d0*/  BSYNC.RECONVERGENT B1 ;  /* 0x0000000000017941 */ /* 0x000fea0003800200 */
.L_x_1827:
[----:B------:R-:W-:Y:S04]  /*35e0*/  BSSY.RECONVERGENT B1, `(.L_x_1829) ;  /* 0x000000b000017945 */ /* 0x000fe80003800200 */
[----:B------:R-:W-:Y:S05]  /*35f0*/  @!P1 BRA `(.L_x_1830) ;  /* 0x0000000000249947 */ /* 0x000fea0003800000 */
[----:B------:R-:W-:Y:S01]  /*3600*/  FSETP.GEU.AND P0, PT, |R9|, 4.2275390625, PT ;  /* 0x408748000900780b */ /* 0x000fe20003f0e200 */
[----:B------:R-:W-:-:S12]  /*3610*/  DADD R14, R8, +INF ;  /* 0x7ff00000080e7429 */ /* 0x000fd80000000000 */
[----:B------:R-:W-:-:S04]  /*3620*/  @!P0 LEA.HI R5, R12, R12, RZ, 0x1 ;  /* 0x0000000c0c058211 */ /* 0x000fc800078f08ff */
[----:B------:R-:W-:-:S04]  /*3630*/  @!P0 SHF.R.S32.HI R5, RZ, 0x1, R5 ;  /* 0x00000001ff058819 */ /* 0x000fc80000011405 */
[----:B------:R-:W-:Y:S01]  /*3640*/  @!P0 LEA R19, R5, R19, 0x14 ;  /* 0x0000001305138211 */ /* 0x000fe200078ea0ff */
[----:B------:R-:W-:-:S05]  /*3650*/  @!P0 IMAD.IADD R6, R12, 0x1, -R5 ;  /* 0x000000010c068824 */ /* 0x000fca00078e0a05 */
[----:B------:R-:W-:Y:S01]  /*3660*/  @!P0 LEA R7, R6, 0x3ff00000, 0x14 ;  /* 0x3ff0000006078811 */ /* 0x000fe200078ea0ff */
[----:B------:R-:W-:-:S06]  /*3670*/  @!P0 IMAD.MOV.U32 R6, RZ, RZ, RZ ;  /* 0x000000ffff068224 */ /* 0x000fcc00078e00ff */
[----:B------:R-:W-:-:S11]  /*3680*/  @!P0 DMUL R14, R18, R6 ;  /* 0x00000006120e8228 */ /* 0x000fd60000000000 */
.L_x_1830:
[----:B------:R-:W-:Y:S05]  /*3690*/  BSYNC.RECONVERGENT B1 ;  /* 0x0000000000017941 */ /* 0x000fea0003800200 */
.L_x_1829:
[----:B------:R-:W-:-:S07]  /*36a0*/  DADD R14, R14, R16 ;  /* 0x000000000e0e7229 */ /* 0x000fce0000000010 */
[----:B------:R0:W-:Y:S01]  /*36b0*/  STS.64 [R3], R14 ;  /* 0x0000000e03007388 */ /* 0x0001e20000000a00 */
[----:B------:R-:W-:Y:S05]  /*36c0*/  BRA `(.L_x_1831) ;  /* 0x0000003800a07947 */ /* 0x000fea0003800000 */
.L_x_1780:
        /* <DEDUP_REMOVED lines=20> */
.L_x_1858:
        /* <DEDUP_REMOVED lines=33> */
.L_x_1835:
[----:B------:R-:W-:Y:S01]  /*3a20*/  IMAD.MOV.U32 R33, RZ, RZ, R12 ;  /* 0x000000ffff217224 */ /* 0x000fe200078e000c */
[----:B------:R-:W-:Y:S01]  /*3a30*/  MOV R29, R11 ;  /* 0x0000000b001d7202 */ /* 0x000fe20000000f00 */
[----:B------:R-:W-:Y:S01]  /*3a40*/  IMAD.MOV.U32 R28, RZ, RZ, R22 ;  /* 0x000000ffff1c7224 */ /* 0x000fe200078e0016 */
[----:B------:R-:W-:Y:S02]  /*3a50*/  MOV R27, R23 ;  /* 0x00000017001b7202 */ /* 0x000fe40000000f00 */
[----:B------:R-:W-:-:S07]  /*3a60*/  MOV R26, 0x3a80 ;  /* 0x00003a80001a7802 */ /* 0x000fce0000000f00 */
[----:B-123--:R-:W-:Y:S05]  /*3a70*/  CALL.REL.NOINC `($__internal_38_$__cuda_sm20_div_s64) ;  /* 0x0000003800807944 */ /* 0x00efea0003c00000 */
        /* <DEDUP_REMOVED lines=10> */
.L_x_1836:
[----:B------:R-:W-:Y:S05]  /*3b20*/  BSYNC.RECONVERGENT B1 ;  /* 0x0000000000017941 */ /* 0x000fea0003800200 */
.L_x_1834:
        /* <DEDUP_REMOVED lines=40> */
.L_x_1838:
[----:B------:R-:W-:Y:S01]  /*3db0*/  MOV R33, R22 ;  /* 0x0000001600217202 */ /* 0x000fe20000000f00 */
[----:B------:R-:W-:Y:S01]  /*3dc0*/  IMAD.MOV.U32 R29, RZ, RZ, R23 ;  /* 0x000000ffff1d7224 */ /* 0x000fe200078e0017 */
[----:B------:R-:W-:Y:S01]  /*3dd0*/  MOV R28, R36 ;  /* 0x00000024001c7202 */ /* 0x000fe20000000f00 */
[----:B------:R-:W-:Y:S01]  /*3de0*/  IMAD.MOV.U32 R27, RZ, RZ, R37 ;  /* 0x000000ffff1b7224 */ /* 0x000fe200078e0025 */
[----:B------:R-:W-:-:S07]  /*3df0*/  MOV R26, 0x3e10 ;  /* 0x00003e10001a7802 */ /* 0x000fce0000000f00 */
[----:B-1----:R-:W-:Y:S05]  /*3e00*/  CALL.REL.NOINC `($__internal_38_$__cuda_sm20_div_s64) ;  /* 0x00000034009c7944 */ /* 0x002fea0003c00000 */
        /* <DEDUP_REMOVED lines=11> */
.L_x_1839:
[----:B------:R-:W-:Y:S05]  /*3ec0*/  BSYNC.RECONVERGENT B1 ;  /* 0x0000000000017941 */ /* 0x000fea0003800200 */
.L_x_1837:
        /* <DEDUP_REMOVED lines=38> */
.L_x_1841:
[----:B------:R-:W-:Y:S01]  /*4130*/  IMAD.MOV.U32 R33, RZ, RZ, R22 ;  /* 0x000000ffff217224 */ /* 0x000fe200078e0016 */
[----:B------:R-:W-:Y:S01]  /*4140*/  MOV R29, R23 ;  /* 0x00000017001d7202 */ /* 0x000fe20000000f00 */
[----:B------:R-:W-:Y:S01]  /*4150*/  IMAD.MOV.U32 R28, RZ, RZ, R36 ;  /* 0x000000ffff1c7224 */ /* 0x000fe200078e0024 */
[----:B------:R-:W-:Y:S02]  /*4160*/  MOV R27, R37 ;  /* 0x00000025001b7202 */ /* 0x000fe40000000f00 */
[----:B------:R-:W-:-:S07]  /*4170*/  MOV R26, 0x4190 ;  /* 0x00004190001a7802 */ /* 0x000fce0000000f00 */
[----:B-1----:R-:W-:Y:S05]  /*4180*/  CALL.REL.NOINC `($__internal_38_$__cuda_sm20_div_s64) ;  /* 0x0000003000bc7944 */ /* 0x002fea0003c00000 */
        /* <DEDUP_REMOVED lines=11> */
.L_x_1842:
[----:B------:R-:W-:Y:S05]  /*4240*/  BSYNC.RECONVERGENT B1 ;  /* 0x0000000000017941 */ /* 0x000fea0003800200 */
.L_x_1840:
        /* <DEDUP_REMOVED lines=38> */
.L_x_1844:
        /* <DEDUP_REMOVED lines=17> */
.L_x_1845:
[----:B------:R-:W-:Y:S05]  /*45c0*/  BSYNC.RECONVERGENT B1 ;  /* 0x0000000000017941 */ /* 0x000fea0003800200 */
.L_x_1843:
        /* <DEDUP_REMOVED lines=38> */
.L_x_1847:
        /* <DEDUP_REMOVED lines=17> */
.L_x_1848:
[----:B------:R-:W-:Y:S05]  /*4940*/  BSYNC.RECONVERGENT B1 ;  /* 0x0000000000017941 */ /* 0x000fea0003800200 */
.L_x_1846:
        /* <DEDUP_REMOVED lines=38> */
.L_x_1850:
        /* <DEDUP_REMOVED lines=17> */
.L_x_1851:
[----:B------:R-:W-:Y:S05]  /*4cc0*/  BSYNC.RECONVERGENT B1 ;  /* 0x0000000000017941 */ /* 0x000fea0003800200 */
.L_x_1849:
        /* <DEDUP_REMOVED lines=38> */
.L_x_1853:
        /* <DEDUP_REMOVED lines=17> */
.L_x_1854:
[----:B------:R-:W-:Y:S05]  /*5040*/  BSYNC.RECONVERGENT B1 ;  /* 0x0000000000017941 */ /* 0x000fea0003800200 */
.L_x_1852:
        /* <DEDUP_REMOVED lines=36> */
.L_x_1856:
[----:B------:R-:W-:Y:S01]  /*5290*/  MOV R33, R22 ;  /* 0x0000001600217202 */ /* 0x000fe20000000f00 */
[----:B------:R-:W-:Y:S01]  /*52a0*/  IMAD.MOV.U32 R29, RZ, RZ, R23 ;  /* 0x000000ffff1d7224 */ /* 0x000fe200078e0017 */
[----:B------:R-:W-:Y:S01]  /*52b0*/  MOV R28, R36 ;  /* 0x00000024001c7202 */ /* 0x000fe20000000f00 */
[----:B------:R-:W-:Y:S01]  /*52c0*/  IMAD.MOV.U32 R27, RZ, RZ, R37 ;  /* 0x000000ffff1b7224 */ /* 0x000fe200078e0025 */
[----:B------:R-:W-:-:S07]  /*52d0*/  MOV R26, 0x52f0 ;  /* 0x000052f0001a7802 */ /* 0x000fce0000000f00 */
[----:B-1----:R-:W-:Y:S05]  /*52e0*/  CALL.REL.NOINC `($__internal_38_$__cuda_sm20_div_s64) ;  /* 0x0000002000647944 */ /* 0x002fea0003c00000 */
        /* <DEDUP_REMOVED lines=9> */
.L_x_1857:
[----:B------:R-:W-:Y:S05]  /*5380*/  BSYNC.RECONVERGENT B1 ;  /* 0x0000000000017941 */ /* 0x000fea0003800200 */
.L_x_1855:
        /* <DEDUP_REMOVED lines=12> */
.L_x_1833:
        /* <DEDUP_REMOVED lines=36> */
.L_x_1861:
        /* <DEDUP_REMOVED lines=16> */
.L_x_1862:
[----:B------:R-:W-:Y:S05]  /*5790*/  BSYNC.RECONVERGENT B1 ;  /* 0x0000000000017941 */ /* 0x000fea0003800200 */
.L_x_1860:
        /* <DEDUP_REMOVED lines=41> */
.L_x_1864:
        /* <DEDUP_REMOVED lines=17> */
.L_x_1865:
[----:B------:R-:W-:Y:S05]  /*5b40*/  BSYNC.RECONVERGENT B1 ;  /* 0x0000000000017941 */ /* 0x000fea0003800200 */
.L_x_1863:
        /* <DEDUP_REMOVED lines=40> */
.L_x_1867:
        /* <DEDUP_REMOVED lines=15> */
.L_x_1868:
[----:B------:R-:W-:Y:S05]  /*5ec0*/  BSYNC.RECONVERGENT B1 ;  /* 0x0000000000017941 */ /* 0x000fea0003800200 */
.L_x_1866:
        /* <DEDUP_REMOVED lines=39> */
.L_x_1870:
[----:B------:R-:W-:Y:S01]  /*6140*/  MOV R33, R10 ;  /* 0x0000000a00217202 */ /* 0x000fe20000000f00 */
[----:B------:R-:W-:Y:S01]  /*6150*/  IMAD.MOV.U32 R28, RZ, RZ, R16 ;  /* 0x000000ffff1c7224 */ /* 0x000fe200078e0010 */
[----:B------:R-:W-:Y:S02]  /*6160*/  MOV R29, R11 ;  /* 0x0000000b001d7202 */ /* 0x000fe40000000f00 */
[----:B------:R-:W-:Y:S02]  /*6170*/  MOV R27, R17 ;  /* 0x00000011001b7202 */ /* 0x000fe40000000f00 */
[----:B------:R-:W-:-:S07]  /*6180*/  MOV R26, 0x61a0 ;  /* 0x000061a0001a7802 */ /* 0x000fce0000000f00 */
[----:B------:R-:W-:Y:S05]  /*6190*/  CALL.REL.NOINC `($__internal_38_$__cuda_sm20_div_s64) ;  /* 0x0000001000b87944 */ /* 0x000fea0003c00000 */
[----:B------:R-:W-:Y:S01]  /*61a0*/  IADD3 R19, P0, PT, RZ, -R24, RZ ;  /* 0x80000018ff137210 */ /* 0x000fe20007f1e0ff */
[----:B------:R-:W-:-:S03]  /*61b0*/  IMAD.MOV.U32 R12, RZ, RZ, R24 ;  /* 0x000000ffff0c7224 */ /* 0x000fc600078e0018 */
[----:B------:R-:W-:Y:S01]  /*61c0*/  IADD3.X R13, PT, PT, RZ, ~R25, RZ, P0, !PT ;  /* 0x80000019ff0d7210 */ /* 0x000fe200007fe4ff */
[----:B------:R-:W-:-:S04]  /*61d0*/  IMAD.WIDE.U32 R10, R16, R19, R10 ;  /* 0x00000013100a7225 */ /* 0x000fc800078e000a */
[----:B------:R-:W-:-:S04]  /*61e0*/  IMAD R13, R13, R16, RZ ;  /* 0x000000100d0d7224 */ /* 0x000fc800078e02ff */
[----:B------:R-:W-:-:S05]  /*61f0*/  IMAD R13, R17, R19, R13 ;  /* 0x00000013110d7224 */ /* 0x000fca00078e020d */
[----:B------:R-:W-:Y:S02]  /*6200*/  IADD3 R13, PT, PT, R11, R13, RZ ;  /* 0x0000000d0b0d7210 */ /* 0x000fe40007ffe0ff */
[----:B------:R-:W-:-:S07]  /*6210*/  MOV R11, R25 ;  /* 0x00000019000b7202 */ /* 0x000fce0000000f00 */
.L_x_1871:
[----:B------:R-:W-:Y:S05]  /*6220*/  BSYNC.RECONVERGENT B1 ;  /* 0x0000000000017941 */ /* 0x000fea0003800200 */
.L_x_1869:
        /* <DEDUP_REMOVED lines=8> */
[----:B------:R-:W-:-:S03]  /*62b0*/  MOV R7, R14 ;  /* 0x0000000e00077202 */ /* 0x000fc60000000f00 */
[----:B------:R-:W-:-:S07]  /*62c0*/  IMAD.IADD R6, R15, 0x1, R13 ;  /* 0x000000010f067824 */ /* 0x000fce00078e020d */
.L_x_1859:
        /* <DEDUP_REMOVED lines=35> */
.L_x_1874:
[----:B------:R-:W-:Y:S01]  /*6500*/  IMAD.MOV.U32 R33, RZ, RZ, R12 ;  /* 0x000000ffff217224 */ /* 0x000fe200078e000c */
[----:B------:R-:W-:Y:S01]  /*6510*/  MOV R29, R11 ;  /* 0x0000000b001d7202 */ /* 0x000fe20000000f00 */
[----:B------:R-:W-:Y:S01]  /*6520*/  IMAD.MOV.U32 R27, RZ, RZ, R15 ;  /* 0x000000ffff1b7224 */ /* 0x000fe200078e000f */
[----:B------:R-:W-:Y:S02]  /*6530*/  MOV R28, R14 ;  /* 0x0000000e001c7202 */ /* 0x000fe40000000f00 */
[----:B------:R-:W-:-:S07]  /*6540*/  MOV R26, 0x6560 ;  /* 0x00006560001a7802 */ /* 0x000fce0000000f00 */
[----:B------:R-:W-:Y:S05]  /*6550*/  CALL.REL.NOINC `($__internal_38_$__cuda_sm20_div_s64) ;  /* 0x0000000c00c87944 */ /* 0x000fea0003c00000 */
        /* <DEDUP_REMOVED lines=10> */
.L_x_1875:
[----:B------:R-:W-:Y:S05]  /*6600*/  BSYNC.RECONVERGENT B1 ;  /* 0x0000000000017941 */ /* 0x000fea0003800200 */
.L_x_1873:
        /* <DEDUP_REMOVED lines=41> */
.L_x_1877:
        /* <DEDUP_REMOVED lines=15> */
.L_x_1878:
[----:B------:R-:W-:Y:S05]  /*6990*/  BSYNC.RECONVERGENT B1 ;  /* 0x0000000000017941 */ /* 0x000fea0003800200 */
.L_x_1876:
        /* <DEDUP_REMOVED lines=10> */
.L_x_1872:
        /* <DEDUP_REMOVED lines=31> */
.L_x_1880:
[----:B------:R-:W-:Y:S01]  /*6c30*/  MOV R23, R14 ;  /* 0x0000000e00177202 */ /* 0x000fe20000000f00 */
[----:B------:R-:W-:Y:S01]  /*6c40*/  IMAD.MOV.U32 R22, RZ, RZ, R12 ;  /* 0x000000ffff167224 */ /* 0x000fe200078e000c */
[----:B------:R-:W-:Y:S02]  /*6c50*/  MOV R24, R15 ;  /* 0x0000000f00187202 */ /* 0x000fe40000000f00 */
[----:B------:R-:W-:Y:S02]  /*6c60*/  MOV R26, R11 ;  /* 0x0000000b001a7202 */ /* 0x000fe40000000f00 */
[----:B------:R-:W-:-:S07]  /*6c70*/  MOV R25, 0x6c90 ;  /* 0x00006c9000197802 */ /* 0x000fce0000000f00 */
[----:B------:R-:W-:Y:S05]  /*6c80*/  CALL.REL.NOINC `($__internal_39_$__cuda_sm20_rem_s64) ;  /* 0x0000000c00487944 */ /* 0x000fea0003c00000 */
[----:B------:R-:W-:Y:S01]  /*6c90*/  MOV R10, R14 ;  /* 0x0000000e000a7202 */ /* 0x000fe20000000f00 */
[----:B------:R-:W-:-:S07]  /*6ca0*/  IMAD.MOV.U32 R11, RZ, RZ, R15 ;  /* 0x000000ffff0b7224 */ /* 0x000fce00078e000f */
.L_x_1881:
[----:B------:R-:W-:Y:S05]  /*6cb0*/  BSYNC.RECONVERGENT B1 ;  /* 0x0000000000017941 */ /* 0x000fea0003800200 */
.L_x_1879:
        /* <DEDUP_REMOVED lines=10> */
.L_x_1832:
        /* <DEDUP_REMOVED lines=58> */
[----:B------:R-:W-:Y:S02]  /*7100*/  @!P0 LEA R9, R8, 0x3ff00000, 0x14 ;  /* 0x3ff0000008098811 */ /* 0x000fe400078ea0ff */
[----:B------:R-:W-:-:S06]  /*7110*/  @!P0 MOV R8, RZ ;  /* 0x000000ff00088202 */ /* 0x000fcc0000000f00 */
[----:B------:R-:W-:-:S11]  /*7120*/  @!P0 DMUL R10, R6, R8 ;  /* 0x00000008060a8228 */ /* 0x000fd60000000000 */
.L_x_1883:
[----:B------:R-:W-:Y:S05]  /*7130*/  BSYNC.RECONVERGENT B1 ;  /* 0x0000000000017941 */ /* 0x000fea0003800200 */
.L_x_1882:
[----:B------:R1:W-:Y:S02]  /*7140*/  STS.64 [R3], R10 ;  /* 0x0000000a03007388 */ /* 0x0003e40000000a00 */
.L_x_1831:
[----:B------:R-:W-:Y:S05]  /*7150*/  BSYNC.RECONVERGENT B0 ;  /* 0x0000000000007941 */ /* 0x000fea0003800200 */
.L_x_1779:
[----:B------:R-:W-:Y:S01]  /*7160*/  BAR.SYNC.DEFER_BLOCKING 0x0 ;  /* 0x0000000000007b1d */ /* 0x000fe20000010000 */
[----:B------:R-:W-:Y:S02]  /*7170*/  ISETP.GE.U32.AND P0, PT, R4, 0x42, PT ;  /* 0x000000420400780c */ /* 0x000fe40003f06070 */
[----:B------:R-:W-:-:S11]  /*7180*/  ISETP.GT.U32.AND P1, PT, R2, 0x1f, PT ;  /* 0x0000001f0200780c */ /* 0x000fd60003f24070 */
[----:B------:R-:W-:Y:S05]  /*7190*/  @!P0 BRA `(.L_x_1884) ;  /* 0x00000000002c8947 */ /* 0x000fea0003800000 */
.L_x_1885:
        /* <DEDUP_REMOVED lines=11> */
.L_x_1884:
        /* <DEDUP_REMOVED lines=35> */
        .weak           $__internal_38_$__cuda_sm20_div_s64
        .type           $__internal_38_$__cuda_sm20_div_s64,@function
        .size           $__internal_38_$__cuda_sm20_div_s64,($__internal_39_$__cuda_sm20_rem_s64 - $__internal_38_$__cuda_sm20_div_s64)
$__internal_38_$__cuda_sm20_div_s64:
        /* <DEDUP_REMOVED lines=82> */
[----:B------:R-:W-:Y:S06]  /*79a0*/  RET.REL.NODEC R26 `(uncontiguous_logsumexp_u64) ;  /* 0xffffff841a947950 */ /* 0x000fec0003c3ffff */
        .weak           $__internal_39_$__cuda_sm20_rem_s64
        .type           $__internal_39_$__cuda_sm20_rem_s64,@function
        .size           $__internal_39_$__cuda_sm20_rem_s64,(.L_x_30355 - $__internal_39_$__cuda_sm20_rem_s64)
$__internal_39_$__cuda_sm20_rem_s64:
        /* <DEDUP_REMOVED lines=77> */
[----:B------:R-:W-:Y:S06]  /*7e80*/  RET.REL.NODEC R12 `(uncontiguous_logsumexp_u64) ;  /* 0xffffff800c5c7950 */ /* 0x000fec0003c3ffff */
.L_x_1886:
        /* <DEDUP_REMOVED lines=15> */
.L_x_30355:


//--------------------- .text.contiguous_cumulate_logsumexp_u64 --------------------------
	.section	.text.contiguous_cumulate_logsumexp_u64,"ax",@progbits
	.align	128
        .global         contiguous_cumulate_logsumexp_u64
        .type           contiguous_cumulate_logsumexp_u64,@function
        .size           contiguous_cumulate_logsumexp_u64,(.L_x_30990 - contiguous_cumulate_logsumexp_u64)
        .other          contiguous_cumulate_logsumexp_u64,@"STO_CUDA_ENTRY STV_DEFAULT"
contiguous_cumulate_logsumexp_u64:
.text.contiguous_cumulate_logsumexp_u64:
        /* <DEDUP_REMOVED lines=38> */
.L_x_1888:
[----:B------:R-:W-:Y:S05]  /*0260*/  BSYNC.RECONVERGENT B0 ;  /* 0x0000000000007941 */ /* 0x000fea0003800200 */
.L_x_1887:
[----:B------:R-:W-:Y:S06]  /*0270*/  BAR.SYNC.DEFER_BLOCKING 0x0 ;  /* 0x0000000000007b1d */ /* 0x000fec0000010000 */
[----:B------:R-:W-:Y:S05]  /*0280*/  @!P2 BRA `(.L_x_1889) ;  /* 0x00000000002ca947 */ /* 0x000fea0003800000 */
.L_x_1890:
        /* <DEDUP_REMOVED lines=11> */
.L_x_1889:
        /* <DEDUP_REMOVED lines=35> */
.L_x_1891:
        /* <DEDUP_REMOVED lines=9> */
.L_x_30990:


//--------------------- .text.contiguous_logsumexp_u64 --------------------------
	.section	.text.contiguous_logsumexp_u64,"ax",@progbits
	.align	128
        .global         contiguous_logsumexp_u64
        .type           contiguous_logsumexp_u64,@function
        .size           contiguous_logsumexp_u64,(.L_x_30991 - contiguous_logsumexp_u64)
        .other          contiguous_logsumexp_u64,@"STO_CUDA_ENTRY STV_DEFAULT"
contiguous_logsumexp_u64:
.text.contiguous_logsumexp_u64:
        /* <DEDUP_REMOVED lines=22> */
[----:B------:R-:W-:Y:S02]  /*0160*/  HFMA2 R26, -RZ, RZ, 1323, -4.565715789794921875e-05 ;  /* 0x652b82feff1a7431 */ /* 0x000fe400000001ff */
[----:B------:R-:W-:Y:S01]  /*0170*/  IMAD.MOV.U32 R27, RZ, RZ, 0x3ff71547 ;  /* 0x3ff71547ff1b7424 */ /* 0x000fe200078e00ff */
[----:B------:R-:W-:Y:S01]  /*0180*/  MOV R22, 0x3b39803f ;  /* 0x3b39803f00167802 */ /* 0x000fe20000000f00 */
[----:B------:R-:W-:Y:S01]  /*0190*/  IMAD.MOV.U32 R24, RZ, RZ, -0x105c611 ;  /* 0xfefa39efff187424 */ /* 0x000fe200078e00ff */
        /* <DEDUP_REMOVED lines=9> */
[----:B------:R-:W-:-:S02]  /*0230*/  IMAD.MOV.U32 R19, RZ, RZ, 0x3e928af3 ;  /* 0x3e928af3ff137424 */ /* 0x000fc400078e00ff */
        /* <DEDUP_REMOVED lines=8> */
[----:B------:R-:W-:Y:S01]  /*02c0*/  IMAD.MOV.U32 R7, RZ, RZ, 0x3fa55555 ;  /* 0x3fa55555ff077424 */ /* 0x000fe200078e00ff */
[----:B--2---:R-:W0:Y:S02]  /*02d0*/  I2F.F64.U64 R36, R2 ;  /* 0x0000000200247312 */ /* 0x004e240000301800 */
[----:B0-----:R-:W-:Y:S01]  /*02e0*/  DFMA R34, R36, R26, 6.75539944105574400000e+15 ;  /* 0x433800002422742b */ /* 0x001fe2000000001a */
        /* <DEDUP_REMOVED lines=13> */
[----:B------:R-:W-:Y:S01]  /*03c0*/  DFMA R38, R28, R2, R4 ;  /* 0x000000021c26722b */ /* 0x000fe20000000004 */
[----:B------:R-:W-:Y:S01]  /*03d0*/  MOV R2, 0xb ;  /* 0x0000000b00027802 */ /* 0x000fe20000000f00 */
[----:B------:R-:W-:-:S06]  /*03e0*/  IMAD.MOV.U32 R3, RZ, RZ, 0x3fe00000 ;  /* 0x3fe00000ff037424 */ /* 0x000fcc00078e00ff */
[----:B------:R-:W-:-:S08]  /*03f0*/  DFMA R38, R28, R38, R2 ;  /* 0x000000261c26722b */ /* 0x000fd00000000002 */
[----:B------:R-:W-:-:S08]  /*0400*/  DFMA R38, R28, R38, 1 ;  /* 0x3ff000001c26742b */ /* 0x000fd00000000026 */
[----:B------:R-:W-:-:S10]  /*0410*/  DFMA R38, R28, R38, 1 ;  /* 0x3ff000001c26742b */ /* 0x000fd40000000026 */
[----:B------:R-:W-:Y:S02]  /*0420*/  IMAD R29, R34, 0x100000, R39 ;  /* 0x00100000221d7824 */ /* 0x000fe400078e0227 */
[----:B------:R-:W-:Y:S01]  /*0430*/  IMAD.MOV.U32 R28, RZ, RZ, R38 ;  /* 0x000000ffff1c7224 */ /* 0x000fe200078e0026 */
[----:B------:R-:W-:Y:S06]  /*0440*/  @!P0 BRA `(.L_x_1895) ;  /* 0x0000000000248947 */ /* 0x000fec0003800000 */
[----:B------:R-:W-:-:S13]  /*0450*/  FSETP.GEU.AND P0, PT, |R37|, 4.2275390625, PT ;  /* 0x408748002500780b */ /* 0x000fda0003f0e200 */
[----:B------:R-:W-:-:S04]  /*0460*/  @!P0 LEA.HI R28, R34, R34, RZ, 0x1 ;  /* 0x00000022221c8211 */ /* 0x000fc800078f08ff */
[----:B------:R-:W-:Y:S01]  /*0470*/  @!P0 SHF.R.S32.HI R35, RZ, 0x1, R28 ;  /* 0x00000001ff238819 */ /* 0x000fe2000001141c */
[----:B------:R-:W-:-:S03]  /*0480*/  DADD R28, R36, +INF ;  /* 0x7ff00000241c7429 */ /* 0x000fc60000000000 */
[----:B------:R-:W-:Y:S01]  /*0490*/  @!P0 IADD3 R34, PT, PT, R34, -R35, RZ ;  /* 0x8000002322228210 */ /* 0x000fe20007ffe0ff */
[----:B------:R-:W-:-:S03]  /*04a0*/  @!P0 IMAD R39, R35, 0x100000, R39 ;  /* 0x0010000023278824 */ /* 0x000fc600078e0227 */
[----:B------:R-:W-:Y:S01]  /*04b0*/  @!P0 LEA R35, R34, 0x3ff00000, 0x14 ;  /* 0x3ff0000022238811 */ /* 0x000fe200078ea0ff */
[----:B------:R-:W-:-:S06]  /*04c0*/  @!P0 IMAD.MOV.U32 R34, RZ, RZ, RZ ;  /* 0x000000ffff228224 */ /* 0x000fcc00078e00ff */
[----:B------:R-:W-:-:S11]  /*04d0*/  @!P0 DMUL R28, R38, R34 ;  /* 0x00000022261c8228 */ /* 0x000fd60000000000 */
.L_x_1895:
[----:B------:R-:W-:Y:S05]  /*04e0*/  BSYNC.RECONVERGENT B1 ;  /* 0x0000000000017941 */ /* 0x000fea0003800200 */
.L_x_1894:
[----:B------:R-:W0:Y:S02]  /*04f0*/  LDCU.64 UR4, c[0x0][0x388] ;  /* 0x00007100ff0477ac */ /* 0x000e240008000a00 */
[----:B0-----:R-:W-:-:S04]  /*0500*/  LEA R38, P0, R33, UR4, 0x3 ;  /* 0x0000000421267c11 */ /* 0x001fc8000f8018ff */
[----:B------:R-:W-:-:S05]  /*0510*/  LEA.HI.X R39, R33, UR5, RZ, 0x3, P0 ;  /* 0x0000000521277c11 */ /* 0x000fca00080f1cff */
[----:B------:R-:W2:Y:S01]  /*0520*/  LDG.E.64 R34, desc[UR6][R38.64] ;  /* 0x0000000626227981 */ /* 0x000ea2000c1e1b00 */
[----:B------:R-:W-:Y:S01]  /*0530*/  BSSY.RECONVERGENT B1, `(.L_x_1896) ;  /* 0x000001e000017945 */ /* 0x000fe20003800200 */
        /* <DEDUP_REMOVED lines=20> */
[----:B------:R-:W-:-:S13]  /*0680*/  FSETP.GEU.AND P0, PT, |R35|, 4.2275390625, PT ;  /* 0x408748002300780b */ /* 0x000fda0003f0e200 */
[----:B------:R-:W-:-:S04]  /*0690*/  @!P0 LEA.HI R2, R26, R26, RZ, 0x1 ;  /* 0x0000001a1a028211 */ /* 0x000fc800078f08ff */
[----:B------:R-:W-:Y:S01]  /*06a0*/  @!P0 SHF.R.S32.HI R5, RZ, 0x1, R2 ;  /* 0x00000001ff058819 */ /* 0x000fe20000011402 */
[----:B------:R-:W-:-:S04]  /*06b0*/  DADD R2, R34, +INF ;  /* 0x7ff0000022027429 */ /* 0x000fc80000000000 */
[----:B------:R-:W-:Y:S02]  /*06c0*/  @!P0 IMAD.IADD R4, R26, 0x1, -R5 ;  /* 0x000000011a048824 */ /* 0x000fe400078e0a05 */
[----:B------:R-:W-:-:S03]  /*06d0*/  @!P0 IMAD R19, R5, 0x100000, R19 ;  /* 0x0010000005138824 */ /* 0x000fc600078e0213 */
[----:B------:R-:W-:Y:S01]  /*06e0*/  @!P0 LEA R5, R4, 0x3ff00000, 0x14 ;  /* 0x3ff0000004058811 */ /* 0x000fe200078ea0ff */
[----:B------:R-:W-:-:S06]  /*06f0*/  @!P0 IMAD.MOV.U32 R4, RZ, RZ, RZ ;  /* 0x000000ffff048224 */ /* 0x000fcc00078e00ff */
[----:B------:R-:W-:-:S11]  /*0700*/  @!P0 DMUL R2, R18, R4 ;  /* 0x0000000412028228 */ /* 0x000fd60000000000 */
.L_x_1897:
[----:B------:R-:W-:Y:S05]  /*0710*/  BSYNC.RECONVERGENT B1 ;  /* 0x0000000000017941 */ /* 0x000fea0003800200 */
.L_x_1896:
[----:B------:R-:W-:-:S07]  /*0720*/  DADD R2, R2, R28 ;  /* 0x0000000002027229 */ /* 0x000fce000000001c */
[----:B------:R1:W-:Y:S01]  /*0730*/  STS.64 [R30], R2 ;  /* 0x000000021e007388 */ /* 0x0003e20000000a00 */
[----:B------:R-:W-:Y:S05]  /*0740*/  BRA `(.L_x_1898) ;  /* 0x0000000400047947 */ /* 0x000fea0003800000 */
.L_x_1893:
[----:B------:R-:W-:-:S04]  /*0750*/  ISETP.GE.U32.AND P0, PT, R5, UR10, PT ;  /* 0x0000000a05007c0c */ /* 0x000fc8000bf06070 */
[----:B------:R-:W-:-:S13]  /*0760*/  ISETP.GE.U32.AND.EX P0, PT, RZ, UR11, PT, P0 ;  /* 0x0000000bff007c0c */ /* 0x000fda000bf06100 */
[----:B------:R-:W-:Y:S05]  /*0770*/  @P0 BRA `(.L_x_1898) ;  /* 0x0000000000f80947 */ /* 0x000fea0003800000 */
[----:B------:R-:W0:Y:S02]  /*0780*/  LDCU.64 UR4, c[0x0][0x388] ;  /* 0x00007100ff0477ac */ /* 0x000e240008000a00 */
[----:B0-----:R-:W-:-:S04]  /*0790*/  LEA R10, P0, R5, UR4, 0x3 ;  /* 0x00000004050a7c11 */ /* 0x001fc8000f8018ff */
[----:B------:R-:W-:-:S05]  /*07a0*/  LEA.HI.X R11, R5, UR5, RZ, 0x3, P0 ;  /* 0x00000005050b7c11 */ /* 0x000fca00080f1cff */
[----:B------:R-:W2:Y:S01]  /*07b0*/  LDG.E.64 R2, desc[UR6][R10.64] ;  /* 0x000000060a027981 */ /* 0x000ea2000c1e1b00 */
[----:B------:R-:W-:Y:S01]  /*07c0*/  MOV R4, 0x652b82fe ;  /* 0x652b82fe00047802 */ /* 0x000fe20000000f00 */
        /* <DEDUP_REMOVED lines=43> */
[----:B------:R-:W-:Y:S02]  /*0a80*/  IMAD R9, R4, 0x100000, R7 ;  /* 0x0010000004097824 */ /* 0x000fe400078e0207 */
[----:B------:R-:W-:Y:S01]  /*0a90*/  IMAD.MOV.U32 R8, RZ, RZ, R6 ;  /* 0x000000ffff087224 */ /* 0x000fe200078e0006 */
[----:B------:R-:W-:Y:S06]  /*0aa0*/  @!P0 BRA `(.L_x_1900) ;  /* 0x0000000000248947 */ /* 0x000fec0003800000 */
[----:B------:R-:W-:Y:S01]  /*0ab0*/  FSETP.GEU.AND P0, PT, |R3|, 4.2275390625, PT ;  /* 0x408748000300780b */ /* 0x000fe20003f0e200 */
[----:B------:R-:W-:-:S12]  /*0ac0*/  DADD R8, R2, +INF ;  /* 0x7ff0000002087429 */ /* 0x000fd80000000000 */
[----:B------:R-:W-:Y:S01]  /*0ad0*/  @!P0 LEA.HI R5, R4, R4, RZ, 0x1 ;  /* 0x0000000404058211 */ /* 0x000fe200078f08ff */
[----:B------:R-:W-:-:S03]  /*0ae0*/  @!P0 IMAD.MOV.U32 R2, RZ, RZ, RZ ;  /* 0x000000ffff028224 */ /* 0x000fc600078e00ff */
[----:B------:R-:W-:-:S04]  /*0af0*/  @!P0 SHF.R.S32.HI R5, RZ, 0x1, R5 ;  /* 0x00000001ff058819 */ /* 0x000fc80000011405 */
[----:B------:R-:W-:Y:S01]  /*0b00*/  @!P0 IADD3 R4, PT, PT, R4, -R5, RZ ;  /* 0x8000000504048210 */ /* 0x000fe20007ffe0ff */
[----:B------:R-:W-:-:S03]  /*0b10*/  @!P0 IMAD R7, R5, 0x100000, R7 ;  /* 0x0010000005078824 */ /* 0x000fc600078e0207 */
[----:B------:R-:W-:-:S06]  /*0b20*/  @!P0 LEA R3, R4, 0x3ff00000, 0x14 ;  /* 0x3ff0000004038811 */ /* 0x000fcc00078ea0ff */
[----:B------:R-:W-:-:S11]  /*0b30*/  @!P0 DMUL R8, R6, R2 ;  /* 0x0000000206088228 */ /* 0x000fd60000000000 */
.L_x_1900:
[----:B------:R-:W-:Y:S05]  /*0b40*/  BSYNC.RECONVERGENT B1 ;  /* 0x0000000000017941 */ /* 0x000fea0003800200 */
.L_x_1899:
[----:B------:R0:W-:Y:S02]  /*0b50*/  STS.64 [R30], R8 ;  /* 0x000000081e007388 */ /* 0x0001e40000000a00 */
.L_x_1898:
[----:B------:R-:W-:Y:S05]  /*0b60*/  BSYNC.RECONVERGENT B0 ;  /* 0x0000000000007941 */ /* 0x000fea0003800200 */
.L_x_1892:
[----:B------:R-:W-:Y:S01]  /*0b70*/  BAR.SYNC.DEFER_BLOCKING 0x0 ;  /* 0x0000000000007b1d */ /* 0x000fe20000010000 */
[----:B------:R-:W-:Y:S02]  /*0b80*/  ISETP.GE.U32.AND P1, PT, R0, 0x42, PT ;  /* 0x000000420000780c */ /* 0x000fe40003f26070 */
[----:B------:R-:W-:-:S11]  /*0b90*/  ISETP.GT.U32.AND P0, PT, R31, 0x1f, PT ;  /* 0x0000001f1f00780c */ /* 0x000fd60003f04070 */
[----:B------:R-:W-:Y:S05]  /*0ba0*/  @!P1 BRA `(.L_x_1901) ;  /* 0x00000000002c9947 */ /* 0x000fea0003800000 */
.L_x_1902:
[----:B------:R-:W-:-:S04]  /*0bb0*/  SHF.R.U32.HI R6, RZ, 0x1, R0 ;  /* 0x00000001ff067819 */ /* 0x000fc80000011600 */
[----:B------:R-:W-:-:S13]  /*0bc0*/  ISETP.GE.U32.AND P1, PT, R31, R6, PT ;  /* 0x000000061f00720c */ /* 0x000fda0003f26070 */
[----:B------:R-:W-:Y:S01]  /*0bd0*/  @!P1 LEA R4, R6, R30, 0x3 ;  /* 0x0000001e06049211 */ /* 0x000fe200078e18ff */
        /* <DEDUP_REMOVED lines=8> */
.L_x_1901:
        /* <DEDUP_REMOVED lines=35> */
.L_x_1903:
        /* <DEDUP_REMOVED lines=15> */
.L_x_30991:


//--------------------- .text.contiguous_logsumexp33_u32 --------------------------
	.section	.text.contiguous_logsumexp33_u32,"ax",@progbits
	.align	128
        .global         contiguous_logsumexp33_u32
        .type           contiguous_logsumexp33_u32,@function
        .size           contiguous_logsumexp33_u32,(.L_x_30992 - contiguous_logsumexp33_u32)
        .other          contiguous_logsumexp33_u32,@"STO_CUDA_ENTRY STV_DEFAULT"
contiguous_logsumexp33_u32:
.text.contiguous_logsumexp33_u32:
        /* <DEDUP_REMOVED lines=50> */
.L_x_1906:
        /* <DEDUP_REMOVED lines=32> */
.L_x_1905:
        /* <DEDUP_REMOVED lines=21> */
.L_x_1908:
        /* <DEDUP_REMOVED lines=14> */
.L_x_1909:
[----:B------:R-:W-:-:S05]  /*0750*/  @!P1 IMAD R9, R9, UR8, RZ ;  /* 0x0000000809099c24 */ /* 0x000fca000f8e02ff */
[----:B------:R-:W-:-:S05]  /*0760*/  @!P1 LEA R9, R9, R0, 0x2 ;  /* 0x0000000009099211 */ /* 0x000fca00078e10ff */
[----:B------:R-:W1:Y:S02]  /*0770*/  @!P1 LDS R6, [R9] ;  /* 0x0000000009069984 */ /* 0x000e640000000800 */
[----:B-1----:R-:W-:-:S07]  /*0780*/  @!P1 FADD R7, R7, R6 ;  /* 0x0000000607079221 */ /* 0x002fce0000000000 */
.L_x_1907:
[----:B-1----:R2:W-:Y:S02]  /*0790*/  STS [R0], R7 ;  /* 0x0000000700007388 */ /* 0x0025e40000000800 */
.L_x_1904:
        /* <DEDUP_REMOVED lines=8> */
.L_x_1910:
        /* <DEDUP_REMOVED lines=14> */
.L_x_30992:


//--------------------- .text.contiguous_logsumexp3_u32 --------------------------
	.section	.text.contiguous_logsumexp3_u32,"ax",@progbits
	.align	128
        .global         contiguous_logsumexp3_u32
        .type           contiguous_logsumexp3_u32,@function
        .size           contiguous_logsumexp3_u32,(.L_x_30357 - contiguous_logsumexp3_u32)
        .other          contiguous_logsumexp3_u32,@"STO_CUDA_ENTRY STV_DEFAULT"
contiguous_logsumexp3_u32:
.text.contiguous_logsumexp3_u32:
        /* <DEDUP_REMOVED lines=43> */
.L_x_1929:
        /* <DEDUP_REMOVED lines=27> */
.L_x_1913:
[----:B------:R-:W-:Y:S01]  /*0460*/  MOV R30, R32 ;  /* 0x00000020001e7202 */ /* 0x000fe20000000f00 */
[----:B------:R-:W-:Y:S01]  /*0470*/  IMAD.MOV.U32 R0, RZ, RZ, R36 ;  /* 0x000000ffff007224 */ /* 0x000fe200078e0024 */
[----:B------:R-:W-:Y:S02]  /*0480*/  MOV R3, R37 ;  /* 0x0000002500037202 */ /* 0x000fe40000000f00 */
[----:B------:R-:W-:-:S07]  /*0490*/  MOV R8, 0x4b0 ;  /* 0x000004b000087802 */ /* 0x000fce0000000f00 */
[----:B01-3--:R-:W-:Y:S05]  /*04a0*/  CALL.REL.NOINC `($__internal_40_$__cuda_sm20_div_s64) ;  /* 0x0000003000f47944 */ /* 0x00bfea0003c00000 */
        /* <DEDUP_REMOVED lines=9> */
.L_x_1914:
        /* <DEDUP_REMOVED lines=33> */
.L_x_1915:
[----:B------:R-:W-:Y:S01]  /*0750*/  IMAD.MOV.U32 R0, RZ, RZ, R36 ;  /* 0x000000ffff007224 */ /* 0x000fe200078e0024 */
[----:B------:R-:W-:Y:S02]  /*0760*/  MOV R3, R37 ;  /* 0x0000002500037202 */ /* 0x000fe40000000f00 */
[----:B------:R-:W-:-:S07]  /*0770*/  MOV R8, 0x790 ;  /* 0x0000079000087802 */ /* 0x000fce0000000f00 */
[----:B---3--:R-:W-:Y:S05]  /*0780*/  CALL.REL.NOINC `($__internal_40_$__cuda_sm20_div_s64) ;  /* 0x00000030003c7944 */ /* 0x008fea0003c00000 */
        /* <DEDUP_REMOVED lines=10> */
.L_x_1916:
        /* <DEDUP_REMOVED lines=34> */
.L_x_1917:
[----:B------:R-:W-:Y:S01]  /*0a50*/  IMAD.MOV.U32 R30, RZ, RZ, R28 ;  /* 0x000000ffff1e7224 */ /* 0x000fe200078e001c */
[----:B------:R-:W-:Y:S01]  /*0a60*/  MOV R0, R36 ;  /* 0x0000002400007202 */ /* 0x000fe20000000f00 */
[----:B------:R-:W-:Y:S01]  /*0a70*/  IMAD.MOV.U32 R3, RZ, RZ, R37 ;  /* 0x000000ffff037224 */ /* 0x000fe200078e0025 */
[----:B------:R-:W-:-:S07]  /*0a80*/  MOV R8, 0xaa0 ;  /* 0x00000aa000087802 */ /* 0x000fce0000000f00 */
[----:B---3--:R-:W-:Y:S05]  /*0a90*/  CALL.REL.NOINC `($__internal_40_$__cuda_sm20_div_s64) ;  /* 0x0000002c00787944 */ /* 0x008fea0003c00000 */
        /* <DEDUP_REMOVED lines=10> */
.L_x_1918:
        /* <DEDUP_REMOVED lines=33> */
.L_x_1919:
[----:B------:R-:W-:Y:S01]  /*0d50*/  IMAD.MOV.U32 R0, RZ, RZ, R36 ;  /* 0x000000ffff007224 */ /* 0x000fe200078e0024 */
[----:B------:R-:W-:Y:S02]  /*0d60*/  MOV R3, R37 ;  /* 0x0000002500037202 */ /* 0x000fe40000000f00 */
[----:B------:R-:W-:-:S07]  /*0d70*/  MOV R8, 0xd90 ;  /* 0x00000d9000087802 */ /* 0x000fce0000000f00 */
[----:B---3--:R-:W-:Y:S05]  /*0d80*/  CALL.REL.NOINC `($__internal_40_$__cuda_sm20_div_s64) ;  /* 0x0000002800bc7944 */ /* 0x008fea0003c00000 */
        /* <DEDUP_REMOVED lines=9> */
.L_x_1920:
        /* <DEDUP_REMOVED lines=34> */
.L_x_1921:
[----:B------:R-:W-:Y:S01]  /*1040*/  MOV R30, R28 ;  /* 0x0000001c001e7202 */ /* 0x000fe20000000f00 */
        /* <DEDUP_REMOVED lines=13> */
.L_x_1922:
        /* <DEDUP_REMOVED lines=34> */
.L_x_1923:
        /* <DEDUP_REMOVED lines=14> */
.L_x_1924:
        /* <DEDUP_REMOVED lines=34> */
.L_x_1925:
[----:B------:R-:W-:Y:S01]  /*1640*/  MOV R30, R28 ;  /* 0x0000001c001e7202 */ /* 0x000fe20000000f00 */
        /* <DEDUP_REMOVED lines=14> */
.L_x_1926:
        /* <DEDUP_REMOVED lines=34> */
.L_x_1927:
[----:B------:R-:W-:Y:S01]  /*1950*/  IMAD.MOV.U32 R0, RZ, RZ, R36 ;  /* 0x000000ffff007224 */ /* 0x000fe200078e0024 */
[----:B------:R-:W-:Y:S02]  /*1960*/  MOV R3, R37 ;  /* 0x0000002500037202 */ /* 0x000fe40000000f00 */
[----:B------:R-:W-:-:S07]  /*1970*/  MOV R8, 0x1990 ;  /* 0x0000199000087802 */ /* 0x000fce0000000f00 */
[----:B---3--:R-:W-:Y:S05]  /*1980*/  CALL.REL.NOINC `($__internal_40_$__cuda_sm20_div_s64) ;  /* 0x0000001c00bc7944 */ /* 0x008fea0003c00000 */
        /* <DEDUP_REMOVED lines=9> */
.L_x_1928:
        /* <DEDUP_REMOVED lines=13> */
.L_x_1912:
        /* <DEDUP_REMOVED lines=33> */
.L_x_1931:
[----:B------:R-:W-:Y:S01]  /*1d00*/  MOV R30, R32 ;  /* 0x00000020001e7202 */ /* 0x000fe20000000f00 */
[----:B------:R-:W-:Y:S01]  /*1d10*/  IMAD.MOV.U32 R3, RZ, RZ, R17 ;  /* 0x000000ffff037224 */ /* 0x000fe200078e0011 */
[----:B------:R-:W-:Y:S02]  /*1d20*/  MOV R0, R16 ;  /* 0x0000001000007202 */ /* 0x000fe40000000f00 */
[----:B------:R-:W-:-:S07]  /*1d30*/  MOV R8, 0x1d50 ;  /* 0x00001d5000087802 */ /* 0x000fce0000000f00 */
[----:B------:R-:W-:Y:S05]  /*1d40*/  CALL.REL.NOINC `($__internal_40_$__cuda_sm20_div_s64) ;  /* 0x0000001800cc7944 */ /* 0x000fea0003c00000 */
        /* <DEDUP_REMOVED lines=9> */
.L_x_1932:
        /* <DEDUP_REMOVED lines=35> */
.L_x_1933:
[----:B------:R-:W-:Y:S01]  /*2010*/  MOV R0, R18 ;  /* 0x0000001200007202 */ /* 0x000fe20000000f00 */
[----:B------:R-:W-:Y:S01]  /*2020*/  IMAD.MOV.U32 R3, RZ, RZ, R19 ;  /* 0x000000ffff037224 */ /* 0x000fe200078e0013 */
        /* <DEDUP_REMOVED lines=11> */
.L_x_1934:
        /* <DEDUP_REMOVED lines=36> */
.L_x_1935:
[----:B------:R-:W-:Y:S01]  /*2320*/  IMAD.MOV.U32 R30, RZ, RZ, R20 ;  /* 0x000000ffff1e7224 */ /* 0x000fe200078e0014 */
[----:B------:R-:W-:Y:S02]  /*2330*/  MOV R0, R18 ;  /* 0x0000001200007202 */ /* 0x000fe40000000f00 */
[----:B------:R-:W-:Y:S02]  /*2340*/  MOV R3, R19 ;  /* 0x0000001300037202 */ /* 0x000fe40000000f00 */
[----:B------:R-:W-:-:S07]  /*2350*/  MOV R8, 0x2370 ;  /* 0x0000237000087802 */ /* 0x000fce0000000f00 */
[----:B------:R-:W-:Y:S05]  /*2360*/  CALL.REL.NOINC `($__internal_40_$__cuda_sm20_div_s64) ;  /* 0x0000001400447944 */ /* 0x000fea0003c00000 */
        /* <DEDUP_REMOVED lines=10> */
.L_x_1936:
        /* <DEDUP_REMOVED lines=37> */
.L_x_1937:
[----:B------:R-:W-:Y:S02]  /*2660*/  MOV R0, R18 ;  /* 0x0000001200007202 */ /* 0x000fe40000000f00 */
[----:B------:R-:W-:Y:S02]  /*2670*/  MOV R3, R19 ;  /* 0x0000001300037202 */ /* 0x000fe40000000f00 */
[----:B------:R-:W-:-:S07]  /*2680*/  MOV R8, 0x26a0 ;  /* 0x000026a000087802 */ /* 0x000fce0000000f00 */
[----:B------:R-:W-:Y:S05]  /*2690*/  CALL.REL.NOINC `($__internal_40_$__cuda_sm20_div_s64) ;  /* 0x0000001000787944 */ /* 0x000fea0003c00000 */
        /* <DEDUP_REMOVED lines=8> */
.L_x_1938:
        /* <DEDUP_REMOVED lines=10> */
.L_x_1930:
        /* <DEDUP_REMOVED lines=31> */
.L_x_1940:
[----:B------:R-:W-:Y:S01]  /*29b0*/  MOV R30, R32 ;  /* 0x00000020001e7202 */ /* 0x000fe20000000f00 */
[----:B------:R-:W-:Y:S01]  /*29c0*/  IMAD.MOV.U32 R0, RZ, RZ, R16 ;  /* 0x000000ffff007224 */ /* 0x000fe200078e0010 */
[----:B------:R-:W-:Y:S02]  /*29d0*/  MOV R3, R17 ;  /* 0x0000001100037202 */ /* 0x000fe40000000f00 */
[----:B------:R-:W-:-:S07]  /*29e0*/  MOV R8, 0x2a00 ;  /* 0x00002a0000087802 */ /* 0x000fce0000000f00 */
[----:B------:R-:W-:Y:S05]  /*29f0*/  CALL.REL.NOINC `($__internal_40_$__cuda_sm20_div_s64) ;  /* 0x0000000c00a07944 */ /* 0x000fea0003c00000 */
        /* <DEDUP_REMOVED lines=9> */
.L_x_1941:
        /* <DEDUP_REMOVED lines=36> */
.L_x_1942:
        /* <DEDUP_REMOVED lines=12> */
.L_x_1943:
        /* <DEDUP_REMOVED lines=10> */
.L_x_1939:
        /* <DEDUP_REMOVED lines=29> */
.L_x_1944:
[----:B------:R-:W-:-:S07]  /*3000*/  MOV R0, 0x3020 ;  /* 0x0000302000007802 */ /* 0x000fce0000000f00 */
[----:B------:R-:W-:Y:S05]  /*3010*/  CALL.REL.NOINC `($__internal_41_$__cuda_sm20_rem_s64) ;  /* 0x0000000c00647944 */ /* 0x000fea0003c00000 */
[----:B------:R-:W-:Y:S02]  /*3020*/  MOV R8, R3 ;  /* 0x0000000300087202 */ /* 0x000fe40000000f00 */
[----:B------:R-:W-:-:S07]  /*3030*/  MOV R9, R10 ;  /* 0x0000000a00097202 */ /* 0x000fce0000000f00 */
.L_x_1945:
[----:B------:R-:W0:Y:S02]  /*3040*/  LDC.64 R10, c[0x0][0x398] ;  /* 0x0000e600ff0a7b82 */ /* 0x000e240000000a00 */
[----:B0-----:R-:W-:-:S06]  /*3050*/  IMAD.WIDE.U32 R2, R2, 0x8, R10 ;  /* 0x0000000802027825 */ /* 0x001fcc00078e000a */
[----:B------:R-:W2:Y:S02]  /*3060*/  LDG.E.64 R2, desc[UR10][R2.64] ;  /* 0x0000000a02027981 */ /* 0x000ea4000c1e1b00 */
[-C--:B--2---:R-:W-:Y:S02]  /*3070*/  IMAD R11, R3, R8.reuse, RZ ;  /* 0x00000008030b7224 */ /* 0x084fe400078e02ff */
[----:B------:R-:W-:-:S04]  /*3080*/  IMAD.WIDE.U32 R28, R2, R8, R28 ;  /* 0x00000008021c7225 */ /* 0x000fc800078e001c */
[----:B------:R-:W-:-:S04]  /*3090*/  IMAD R11, R2, R9, R11 ;  /* 0x00000009020b7224 */ /* 0x000fc800078e020b */
[----:B------:R-:W-:-:S07]  /*30a0*/  IMAD.IADD R29, R29, 0x1, R11 ;  /* 0x000000011d1d7824 */ /* 0x000fce00078e020b */
.L_x_1911:
[----:B------:R-:W0:Y:S02]  /*30b0*/  LDCU.64 UR12, c[0x0][0x388] ;  /* 0x00007100ff0c77ac */ /* 0x000e240008000a00 */
[----:B0-----:R-:W-:-:S04]  /*30c0*/  LEA R2, P0, R28, UR12, 0x2 ;  /* 0x0000000c1c027c11 */ /* 0x001fc8000f8010ff */
[----:B------:R-:W-:-:S05]  /*30d0*/  LEA.HI.X R3, R28, UR13, R29, 0x2, P0 ;  /* 0x0000000d1c037c11 */ /* 0x000fca00080f141d */
[----:B------:R-:W2:Y:S01]  /*30e0*/  LDG.E R2, desc[UR10][R2.64] ;  /* 0x0000000a02027981 */ /* 0x000ea2000c1e1900 */
[----:B------:R-:W-:Y:S01]  /*30f0*/  HFMA2 R9, -RZ, RZ, 0.96630859375, -0.0022525787353515625 ;  /* 0x3bbb989dff097431 */ /* 0x000fe200000001ff */
[----:B------:R-:W-:Y:S02]  /*3100*/  MOV R11, 0x437c0000 ;  /* 0x437c0000000b7802 */ /* 0x000fe40000000f00 */
[----:B------:R-:W-:Y:S02]  /*3110*/  ISETP.NE.AND P0, PT, R7, RZ, PT ;  /* 0x000000ff0700720c */ /* 0x000fe40003f05270 */
[----:B--2---:R-:W-:-:S05]  /*3120*/  I2FP.F32.U32 R0, R2 ;  /* 0x0000000200007245 */ /* 0x004fca0000201000 */
[----:B------:R-:W-:-:S04]  /*3130*/  FFMA.SAT R8, R0, R9, 0.5 ;  /* 0x3f00000000087423 */ /* 0x000fc80000002009 */
        /* <DEDUP_REMOVED lines=11> */
[----:B0-----:R-:W0:Y:S01]  /*31f0*/  @!P0 S2R R3, SR_CgaCtaId ;  /* 0x0000000000038919 */ /* 0x001e220000008800 */
[----:B------:R-:W-:-:S04]  /*3200*/  @!P0 MOV R0, 0x400 ;  /* 0x0000040000008802 */ /* 0x000fc80000000f00 */
[----:B0-----:R-:W-:-:S04]  /*3210*/  @!P0 LEA R3, R3, R0, 0x18 ;  /* 0x0000000003038211 */ /* 0x001fc800078ec0ff */
[----:B------:R-:W-:-:S06]  /*3220*/  @!P0 LEA R3, R6, R3, 0x2 ;  /* 0x0000000306038211 */ /* 0x000fcc00078e10ff */
[----:B------:R-:W0:Y:S01]  /*3230*/  @!P0 LDS R3, [R3] ;  /* 0x0000000003038984 */ /* 0x000e220000000800 */
[----:B------:R-:W-:Y:S05]  /*3240*/  @!P0 BRA `(.L_x_1946) ;  /* 0x0000000400688947 */ /* 0x000fea0003800000 */
[----:B------:R-:W1:Y:S01]  /*3250*/  S2UR UR5, SR_CgaCtaId ;  /* 0x00000000000579c3 */ /* 0x000e620000008800 */
[----:B------:R-:W-:Y:S01]  /*3260*/  UMOV UR4, 0x400 ;  /* 0x0000040000047882 */ /* 0x000fe20000000000 */
[C---:B------:R-:W-:Y:S01]  /*3270*/  IADD3 R2, PT, PT, R5.reuse, -0x2, RZ ;  /* 0xfffffffe05027810 */ /* 0x040fe20007ffe0ff */
[----:B------:R-:W-:Y:S02]  /*3280*/  VIADD R5, R5, 0xffffffff ;  /* 0xffffffff05057836 */ /* 0x000fe40000000000 */
[----:B------:R-:W-:Y:S01]  /*3290*/  HFMA2 R4, -RZ, RZ, 0, 5.9604644775390625e-08 ;  /* 0x00000001ff047431 */ /* 0x000fe200000001ff */
[----:B------:R-:W-:Y:S02]  /*32a0*/  ISETP.GE.U32.AND P0, PT, R2, 0x7, PT ;  /* 0x000000070200780c */ /* 0x000fe40003f06070 */
[----:B------:R-:W-:Y:S01]  /*32b0*/  LOP3.LUT R2, R5, 0x7, RZ, 0xc0, !PT ;  /* 0x0000000705027812 */ /* 0x000fe200078ec0ff */
[----:B-1----:R-:W-:-:S06]  /*32c0*/  ULEA UR4, UR5, UR4, 0x18 ;  /* 0x0000000405047291 */ /* 0x002fcc000f8ec0ff */
[----:B------:R-:W-:-:S05]  /*32d0*/  LEA R0, R6, UR4, 0x2 ;  /* 0x0000000406007c11 */ /* 0x000fca000f8e10ff */
[----:B0-----:R0:W1:Y:S01]  /*32e0*/  LDS R3, [R0] ;  /* 0x0000000000037984 */ /* 0x0010620000000800 */
        /* <DEDUP_REMOVED lines=8> */
.L_x_1948:
        /* <DEDUP_REMOVED lines=32> */
.L_x_1947:
        /* <DEDUP_REMOVED lines=21> */
.L_x_1950:
        /* <DEDUP_REMOVED lines=14> */
.L_x_1951:
[----:B------:R-:W-:-:S05]  /*37a0*/  @!P1 IMAD R5, R4, UR7, RZ ;  /* 0x0000000704059c24 */ /* 0x000fca000f8e02ff */
[----:B------:R-:W-:-:S05]  /*37b0*/  @!P1 LEA R5, R5, R0, 0x2 ;  /* 0x0000000005059211 */ /* 0x000fca00078e10ff */
[----:B------:R-:W1:Y:S02]  /*37c0*/  @!P1 LDS R2, [R5] ;  /* 0x0000000005029984 */ /* 0x000e640000000800 */
[----:B-1----:R-:W-:-:S07]  /*37d0*/  @!P1 FADD R3, R3, R2 ;  /* 0x0000000203039221 */ /* 0x002fce0000000000 */
.L_x_1949:
[----:B-1----:R1:W-:Y:S02]  /*37e0*/  STS [R0], R3 ;  /* 0x0000000300007388 */ /* 0x0023e40000000800 */
.L_x_1946:
[----:B------:R-:W2:Y:S01]  /*37f0*/  LDC.64 R4, c[0x0][0x3a8] ;  /* 0x0000ea00ff047b82 */ /* 0x000ea20000000a00 */
[----:B------:R-:W3:Y:S01]  /*3800*/  LDCU.64 UR4, c[0x0][0x380] ;  /* 0x00007000ff0477ac */ /* 0x000ee20008000a00 */
[----:B------:R-:W-:Y:S02]  /*3810*/  IMAD.MOV.U32 R15, RZ, RZ, RZ ;  /* 0x000000ffff0f7224 */ /* 0x000fe400078e00ff */
[----:B--2---:R-:W-:-:S04]  /*3820*/  IMAD.WIDE.U32 R14, R4, UR8, R14 ;  /* 0x00000008040e7c25 */ /* 0x004fc8000f8e000e */
[----:B------:R-:W-:Y:S01]  /*3830*/  IMAD R5, R5, UR8, R15 ;  /* 0x0000000805057c24 */ /* 0x000fe2000f8e020f */
[----:B---3--:R-:W-:-:S04]  /*3840*/  LEA R4, P0, R14, UR4, 0x2 ;  /* 0x000000040e047c11 */ /* 0x008fc8000f8010ff */
[----:B------:R-:W-:-:S05]  /*3850*/  LEA.HI.X R5, R14, UR5, R5, 0x2, P0 ;  /* 0x000000050e057c11 */ /* 0x000fca00080f1405 */
[----:B0-----:R-:W-:Y:S01]  /*3860*/  STG.E desc[UR10][R4.64], R3 ;  /* 0x0000000304007986 */ /* 0x001fe2000c10190a */
[----:B------:R-:W-:Y:S05]  /*3870*/  EXIT ;  /* 0x000000000000794d */ /* 0x000fea0003800000 */
        .weak           $__internal_40_$__cuda_sm20_div_s64
        .type           $__internal_40_$__cuda_sm20_div_s64,@function
        .size           $__internal_40_$__cuda_sm20_div_s64,($__internal_41_$__cuda_sm20_rem_s64 - $__internal_40_$__cuda_sm20_div_s64)
$__internal_40_$__cuda_sm20_div_s64:
        /* <DEDUP_REMOVED lines=82> */
[----:B------:R-:W-:Y:S06]  /*3da0*/  RET.REL.NODEC R8 `(contiguous_logsumexp3_u32) ;  /* 0xffffffc008947950 */ /* 0x000fec0003c3ffff */
        .weak           $__internal_41_$__cuda_sm20_rem_s64
        .type           $__internal_41_$__cuda_sm20_rem_s64,@function
        .size           $__internal_41_$__cuda_sm20_rem_s64,(.L_x_30357 - $__internal_41_$__cuda_sm20_rem_s64)
$__internal_41_$__cuda_sm20_rem_s64:
        /* <DEDUP_REMOVED lines=66> */
[----:B------:R-:W-:Y:S06]  /*41d0*/  RET.REL.NODEC R8 `(contiguous_logsumexp3_u32) ;  /* 0xffffffbc08887950 */ /* 0x000fec0003c3ffff */
.L_x_1952:
        /* <DEDUP_REMOVED lines=10> */
.L_x_30357:


//--------------------- .text.contiguous_logsumexp22_u32 --------------------------
	.section	.text.contiguous_logsumexp22_u32,"ax",@progbits
	.align	128
        .global         contiguous_logsumexp22_u32
        .type           contiguous_logsumexp22_u32,@function
        .size           contiguous_logsumexp22_u32,(.L_x_30994 - contiguous_logsumexp22_u32)
        .other          contiguous_logsumexp22_u32,@"STO_CUDA_ENTRY STV_DEFAULT"
contiguous_logsumexp22_u32:
.text.contiguous_logsumexp22_u32:
        /* <DEDUP_REMOVED lines=45> */
.L_x_1954:
        /* <DEDUP_REMOVED lines=13> */
.L_x_1955:
[----:B------:R-:W-:Y:S05]  /*03a0*/  BSYNC.RECONVERGENT B0 ;  /* 0x0000000000007941 */ /* 0x000fea0003800200 */
.L_x_1953:
[----:B------:R-:W-:Y:S01]  /*03b0*/  BAR.SYNC.DEFER_BLOCKING 0x0 ;  /* 0x0000000000007b1d */ /* 0x000fe20000010000 */
[----:B------:R-:W-:Y:S02]  /*03c0*/  ISETP.GE.U32.AND P1, PT, R3, 0x42, PT ;  /* 0x000000420300780c */ /* 0x000fe40003f26070 */
[----:B------:R-:W-:-:S11]  /*03d0*/  ISETP.GT.U32.AND P0, PT, R0, 0x1f, PT ;  /* 0x0000001f0000780c */ /* 0x000fd60003f04070 */
[----:B------:R-:W-:Y:S05]  /*03e0*/  @!P1 BRA `(.L_x_1956) ;  /* 0x00000000002c9947 */ /* 0x000fea0003800000 */
.L_x_1957:
        /* <DEDUP_REMOVED lines=11> */
.L_x_1956:
        /* <DEDUP_REMOVED lines=45> */
.L_x_1958:
        /* <DEDUP_REMOVED lines=9> */
.L_x_30994:


//--------------------- .text.contiguous_logsumexp2_u32 --------------------------
	.section	.text.contiguous_logsumexp2_u32,"ax",@progbits
	.align	128
        .global         contiguous_logsumexp2_u32
        .type           contiguous_logsumexp2_u32,@function
        .size           contiguous_logsumexp2_u32,(.L_x_30359 - contiguous_logsumexp2_u32)
        .other          contiguous_logsumexp2_u32,@"STO_CUDA_ENTRY STV_DEFAULT"
contiguous_logsumexp2_u32:
.text.contiguous_logsumexp2_u32:
        /* <DEDUP_REMOVED lines=55> */
.L_x_1987:
        /* <DEDUP_REMOVED lines=32> */
.L_x_1964:
[----:B------:R-:W-:Y:S01]  /*0570*/  IMAD.MOV.U32 R26, RZ, RZ, R6 ;  /* 0x000000ffff1a7224 */ /* 0x000fe200078e0006 */
[----:B------:R-:W-:Y:S01]  /*0580*/  MOV R13, R7 ;  /* 0x00000007000d7202 */ /* 0x000fe20000000f00 */
[----:B------:R-:W-:Y:S01]  /*0590*/  IMAD.MOV.U32 R14, RZ, RZ, R38 ;  /* 0x000000ffff0e7224 */ /* 0x000fe200078e0026 */
[----:B------:R-:W-:Y:S02]  /*05a0*/  MOV R11, R39 ;  /* 0x00000027000b7202 */ /* 0x000fe40000000f00 */
[----:B------:R-:W-:-:S07]  /*05b0*/  MOV R12, 0x5d0 ;  /* 0x000005d0000c7802 */ /* 0x000fce0000000f00 */
[----:B-12---:R-:W-:Y:S05]  /*05c0*/  CALL.REL.NOINC `($__internal_42_$__cuda_sm20_div_s64) ;  /* 0x0000006400c47944 */ /* 0x006fea0003c00000 */
        /* <DEDUP_REMOVED lines=9> */
.L_x_1965:
[----:B------:R-:W-:Y:S05]  /*0660*/  BSYNC.RECONVERGENT B1 ;  /* 0x0000000000017941 */ /* 0x000fea0003800200 */
.L_x_1963:
        /* <DEDUP_REMOVED lines=33> */
.L_x_1967:
[----:B------:R-:W-:Y:S01]  /*0880*/  IMAD.MOV.U32 R26, RZ, RZ, R20 ;  /* 0x000000ffff1a7224 */ /* 0x000fe200078e0014 */
[----:B------:R-:W-:Y:S01]  /*0890*/  MOV R13, R9 ;  /* 0x00000009000d7202 */ /* 0x000fe20000000f00 */
[----:B------:R-:W-:Y:S01]  /*08a0*/  IMAD.MOV.U32 R14, RZ, RZ, R38 ;  /* 0x000000ffff0e7224 */ /* 0x000fe200078e0026 */
[----:B------:R-:W-:Y:S02]  /*08b0*/  MOV R11, R39 ;  /* 0x00000027000b7202 */ /* 0x000fe40000000f00 */
[----:B------:R-:W-:-:S07]  /*08c0*/  MOV R12, 0x8e0 ;  /* 0x000008e0000c7802 */ /* 0x000fce0000000f00 */
[----:B-1----:R-:W-:Y:S05]  /*08d0*/  CALL.REL.NOINC `($__internal_42_$__cuda_sm20_div_s64) ;  /* 0x0000006400007944 */ /* 0x002fea0003c00000 */
        /* <DEDUP_REMOVED lines=9> */
.L_x_1968:
[----:B------:R-:W-:Y:S05]  /*0970*/  BSYNC.RECONVERGENT B1 ;  /* 0x0000000000017941 */ /* 0x000fea0003800200 */
.L_x_1966:
        /* <DEDUP_REMOVED lines=34> */
.L_x_1970:
[----:B------:R-:W-:Y:S01]  /*0ba0*/  MOV R26, R34 ;  /* 0x00000022001a7202 */ /* 0x000fe20000000f00 */
[----:B------:R-:W-:Y:S01]  /*0bb0*/  IMAD.MOV.U32 R13, RZ, RZ, R35 ;  /* 0x000000ffff0d7224 */ /* 0x000fe200078e0023 */
[----:B------:R-:W-:Y:S01]  /*0bc0*/  MOV R14, R20 ;  /* 0x00000014000e7202 */ /* 0x000fe20000000f00 */
[----:B------:R-:W-:Y:S01]  /*0bd0*/  IMAD.MOV.U32 R11, RZ, RZ, R21 ;  /* 0x000000ffff0b7224 */ /* 0x000fe200078e0015 */
[----:B------:R-:W-:-:S07]  /*0be0*/  MOV R12, 0xc00 ;  /* 0x00000c00000c7802 */ /* 0x000fce0000000f00 */
[----:B-1----:R-:W-:Y:S05]  /*0bf0*/  CALL.REL.NOINC `($__internal_42_$__cuda_sm20_div_s64) ;  /* 0x0000006000387944 */ /* 0x002fea0003c00000 */
        /* <DEDUP_REMOVED lines=10> */
.L_x_1971:
[----:B------:R-:W-:Y:S05]  /*0ca0*/  BSYNC.RECONVERGENT B1 ;  /* 0x0000000000017941 */ /* 0x000fea0003800200 */
.L_x_1969:
        /* <DEDUP_REMOVED lines=34> */
.L_x_1973:
        /* <DEDUP_REMOVED lines=16> */
.L_x_1974:
[----:B------:R-:W-:Y:S05]  /*0fd0*/  BSYNC.RECONVERGENT B1 ;  /* 0x0000000000017941 */ /* 0x000fea0003800200 */
.L_x_1972:
        /* <DEDUP_REMOVED lines=36> */
.L_x_1976:
        /* <DEDUP_REMOVED lines=16> */
.L_x_1977:
[----:B------:R-:W-:Y:S05]  /*1320*/  BSYNC.RECONVERGENT B1 ;  /* 0x0000000000017941 */ /* 0x000fea0003800200 */
.L_x_1975:
        /* <DEDUP_REMOVED lines=35> */
.L_x_1979:
[----:B------:R-:W-:Y:S01]  /*1560*/  IMAD.MOV.U32 R26, RZ, RZ, R34 ;  /* 0x000000ffff1a7224 */ /* 0x000fe200078e0022 */
[----:B------:R-:W-:Y:S01]  /*1570*/  MOV R13, R35 ;  /* 0x00000023000d7202 */ /* 0x000fe20000000f00 */
[----:B------:R-:W-:Y:S01]  /*1580*/  IMAD.MOV.U32 R14, RZ, RZ, R20 ;  /* 0x000000ffff0e7224 */ /* 0x000fe200078e0014 */
[----:B------:R-:W-:Y:S02]  /*1590*/  MOV R11, R21 ;  /* 0x00000015000b7202 */ /* 0x000fe40000000f00 */
[----:B------:R-:W-:-:S07]  /*15a0*/  MOV R12, 0x15c0 ;  /* 0x000015c0000c7802 */ /* 0x000fce0000000f00 */
[----:B-1----:R-:W-:Y:S05]  /*15b0*/  CALL.REL.NOINC `($__internal_42_$__cuda_sm20_div_s64) ;  /* 0x0000005400c87944 */ /* 0x002fea0003c00000 */
        /* <DEDUP_REMOVED lines=10> */
.L_x_1980:
[----:B------:R-:W-:Y:S05]  /*1660*/  BSYNC.RECONVERGENT B1 ;  /* 0x0000000000017941 */ /* 0x000fea0003800200 */
.L_x_1978:
        /* <DEDUP_REMOVED lines=34> */
.L_x_1982:
[----:B------:R-:W-:Y:S01]  /*1890*/  IMAD.MOV.U32 R26, RZ, RZ, R38 ;  /* 0x000000ffff1a7224 */ /* 0x000fe200078e0026 */
[----:B------:R-:W-:Y:S01]  /*18a0*/  MOV R13, R39 ;  /* 0x00000027000d7202 */ /* 0x000fe20000000f00 */
[----:B------:R-:W-:Y:S01]  /*18b0*/  IMAD.MOV.U32 R14, RZ, RZ, R20 ;  /* 0x000000ffff0e7224 */ /* 0x000fe200078e0014 */
[----:B------:R-:W-:Y:S02]  /*18c0*/  MOV R11, R21 ;  /* 0x00000015000b7202 */ /* 0x000fe40000000f00 */
[----:B------:R-:W-:-:S07]  /*18d0*/  MOV R12, 0x18f0 ;  /* 0x000018f0000c7802 */ /* 0x000fce0000000f00 */
[----:B-1----:R-:W-:Y:S05]  /*18e0*/  CALL.REL.NOINC `($__internal_42_$__cuda_sm20_div_s64) ;  /* 0x0000005000fc7944 */ /* 0x002fea0003c00000 */
        /* <DEDUP_REMOVED lines=10> */
.L_x_1983:
[----:B------:R-:W-:Y:S05]  /*1990*/  BSYNC.RECONVERGENT B1 ;  /* 0x0000000000017941 */ /* 0x000fea0003800200 */
.L_x_1981:
        /* <DEDUP_REMOVED lines=35> */
.L_x_1985:
[----:B------:R-:W-:Y:S01]  /*1bd0*/  MOV R26, R34 ;  /* 0x00000022001a7202 */ /* 0x000fe20000000f00 */
[----:B------:R-:W-:Y:S01]  /*1be0*/  IMAD.MOV.U32 R13, RZ, RZ, R35 ;  /* 0x000000ffff0d7224 */ /* 0x000fe200078e0023 */
[----:B------:R-:W-:Y:S01]  /*1bf0*/  MOV R14, R20 ;  /* 0x00000014000e7202 */ /* 0x000fe20000000f00 */
[----:B------:R-:W-:Y:S01]  /*1c00*/  IMAD.MOV.U32 R11, RZ, RZ, R21 ;  /* 0x000000ffff0b7224 */ /* 0x000fe200078e0015 */
[----:B------:R-:W-:-:S07]  /*1c10*/  MOV R12, 0x1c30 ;  /* 0x00001c30000c7802 */ /* 0x000fce0000000f00 */
[----:B-1----:R-:W-:Y:S05]  /*1c20*/  CALL.REL.NOINC `($__internal_42_$__cuda_sm20_div_s64) ;  /* 0x00000050002c7944 */ /* 0x002fea0003c00000 */
        /* <DEDUP_REMOVED lines=10> */
.L_x_1986:
[----:B------:R-:W-:Y:S05]  /*1cd0*/  BSYNC.RECONVERGENT B1 ;  /* 0x0000000000017941 */ /* 0x000fea0003800200 */
.L_x_1984:
        /* <DEDUP_REMOVED lines=8> */
.L_x_1962:
        /* <DEDUP_REMOVED lines=36> */
.L_x_1990:
[----:B------:R-:W-:Y:S01]  /*1fa0*/  IMAD.MOV.U32 R26, RZ, RZ, R6 ;  /* 0x000000ffff1a7224 */ /* 0x000fe200078e0006 */
[----:B------:R-:W-:Y:S01]  /*1fb0*/  MOV R13, R7 ;  /* 0x00000007000d7202 */ /* 0x000fe20000000f00 */
[----:B------:R-:W-:Y:S01]  /*1fc0*/  IMAD.MOV.U32 R14, RZ, RZ, R16 ;  /* 0x000000ffff0e7224 */ /* 0x000fe200078e0010 */
[----:B------:R-:W-:Y:S02]  /*1fd0*/  MOV R11, R17 ;  /* 0x00000011000b7202 */ /* 0x000fe40000000f00 */
[----:B------:R-:W-:-:S07]  /*1fe0*/  MOV R12, 0x2000 ;  /* 0x00002000000c7802 */ /* 0x000fce0000000f00 */
[----:B-1----:R-:W-:Y:S05]  /*1ff0*/  CALL.REL.NOINC `($__internal_42_$__cuda_sm20_div_s64) ;  /* 0x0000004c00387944 */ /* 0x002fea0003c00000 */
        /* <DEDUP_REMOVED lines=9> */
.L_x_1991:
[----:B------:R-:W-:Y:S05]  /*2090*/  BSYNC.RECONVERGENT B1 ;  /* 0x0000000000017941 */ /* 0x000fea0003800200 */
.L_x_1989:
        /* <DEDUP_REMOVED lines=34> */
.L_x_1993:
[----:B------:R-:W-:Y:S01]  /*22c0*/  IMAD.MOV.U32 R26, RZ, RZ, R20 ;  /* 0x000000ffff1a7224 */ /* 0x000fe200078e0014 */
[----:B------:R-:W-:Y:S01]  /*22d0*/  MOV R13, R9 ;  /* 0x00000009000d7202 */ /* 0x000fe20000000f00 */
[----:B------:R-:W-:Y:S01]  /*22e0*/  IMAD.MOV.U32 R14, RZ, RZ, R16 ;  /* 0x000000ffff0e7224 */ /* 0x000fe200078e0010 */
[----:B------:R-:W-:Y:S02]  /*22f0*/  MOV R11, R17 ;  /* 0x00000011000b7202 */ /* 0x000fe40000000f00 */
[----:B------:R-:W-:-:S07]  /*2300*/  MOV R12, 0x2320 ;  /* 0x00002320000c7802 */ /* 0x000fce0000000f00 */
[----:B-1----:R-:W-:Y:S05]  /*2310*/  CALL.REL.NOINC `($__internal_42_$__cuda_sm20_div_s64) ;  /* 0x0000004800707944 */ /* 0x002fea0003c00000 */
        /* <DEDUP_REMOVED lines=11> */
.L_x_1994:
[----:B------:R-:W-:Y:S05]  /*23d0*/  BSYNC.RECONVERGENT B1 ;  /* 0x0000000000017941 */ /* 0x000fea0003800200 */
.L_x_1992:
        /* <DEDUP_REMOVED lines=36> */
.L_x_1996:
        /* <DEDUP_REMOVED lines=16> */
.L_x_1997:
[----:B------:R-:W-:Y:S05]  /*2720*/  BSYNC.RECONVERGENT B1 ;  /* 0x0000000000017941 */ /* 0x000fea0003800200 */
.L_x_1995:
        /* <DEDUP_REMOVED lines=35> */
.L_x_1999:
[----:B------:R-:W-:Y:S01]  /*2960*/  IMAD.MOV.U32 R26, RZ, RZ, R18 ;  /* 0x000000ffff1a7224 */ /* 0x000fe200078e0012 */
[----:B------:R-:W-:Y:S01]  /*2970*/  MOV R13, R19 ;  /* 0x00000013000d7202 */ /* 0x000fe20000000f00 */
[----:B------:R-:W-:Y:S01]  /*2980*/  IMAD.MOV.U32 R14, RZ, RZ, R16 ;  /* 0x000000ffff0e7224 */ /* 0x000fe200078e0010 */
[----:B------:R-:W-:Y:S02]  /*2990*/  MOV R11, R17 ;  /* 0x00000011000b7202 */ /* 0x000fe40000000f00 */
[----:B------:R-:W-:-:S07]  /*29a0*/  MOV R12, 0x29c0 ;  /* 0x000029c0000c7802 */ /* 0x000fce0000000f00 */
[----:B-1----:R-:W-:Y:S05]  /*29b0*/  CALL.REL.NOINC `($__internal_42_$__cuda_sm20_div_s64) ;  /* 0x0000004000c87944 */ /* 0x002fea0003c00000 */
        /* <DEDUP_REMOVED lines=10> */
.L_x_2000:
[----:B------:R-:W-:Y:S05]  /*2a60*/  BSYNC.RECONVERGENT B1 ;  /* 0x0000000000017941 */ /* 0x000fea0003800200 */
.L_x_1998:
[----:B------:R-:W-:Y:S01]  /*2a70*/  IMAD R11, R11, R38, RZ ;  /* 0x000000260b0b7224 */ /* 0x000fe200078e02ff */
[----:B------:R-:W-:Y:S01]  /*2a80*/  IADD3 R8, PT, PT, R8, -0x2, RZ ;  /* 0xfffffffe08087810 */ /* 0x000fe20007ffe0ff */
[----:B------:R-:W-:Y:S02]  /*2a90*/  IMAD.MOV.U32 R36, RZ, RZ, R22 ;  /* 0x000000ffff247224 */ /* 0x000fe400078e0016 */
[-C--:B------:R-:W-:Y:S02]  /*2aa0*/  IMAD R11, R39, R10.reuse, R11 ;  /* 0x0000000a270b7224 */ /* 0x080fe400078e020b */
[----:B------:R-:W-:-:S04]  /*2ab0*/  IMAD.WIDE.U32 R22, R38, R10, R36 ;  /* 0x0000000a26167225 */ /* 0x000fc800078e0024 */
[----:B------:R-:W-:-:S07]  /*2ac0*/  IMAD.IADD R23, R23, 0x1, R11 ;  /* 0x0000000117177824 */ /* 0x000fce00078e020b */
.L_x_1988:
        /* <DEDUP_REMOVED lines=30> */
.L_x_2002:
[----:B------:R-:W-:Y:S01]  /*2cb0*/  IMAD.MOV.U32 R18, RZ, RZ, R6 ;  /* 0x000000ffff127224 */ /* 0x000fe200078e0006 */
[----:B------:R-:W-:Y:S01]  /*2cc0*/  MOV R19, R7 ;  /* 0x0000000700137202 */ /* 0x000fe20000000f00 */
[----:B------:R-:W-:Y:S01]  /*2cd0*/  IMAD.MOV.U32 R24, RZ, RZ, R10 ;  /* 0x000000ffff187224 */ /* 0x000fe200078e000a */
[----:B------:R-:W-:Y:S02]  /*2ce0*/  MOV R21, R11 ;  /* 0x0000000b00157202 */ /* 0x000fe40000000f00 */
[----:B------:R-:W-:-:S07]  /*2cf0*/  MOV R26, 0x2d10 ;  /* 0x00002d10001a7802 */ /* 0x000fce0000000f00 */
[----:B-1----:R-:W-:Y:S05]  /*2d00*/  CALL.REL.NOINC `($__internal_43_$__cuda_sm20_rem_s64) ;  /* 0x0000004400407944 */ /* 0x002fea0003c00000 */
.L_x_2003:
[----:B------:R-:W-:Y:S05]  /*2d10*/  BSYNC.RECONVERGENT B1 ;  /* 0x0000000000017941 */ /* 0x000fea0003800200 */
.L_x_2001:
        /* <DEDUP_REMOVED lines=30> */
.L_x_2005:
[----:B------:R-:W-:Y:S01]  /*2f00*/  IMAD.MOV.U32 R24, RZ, RZ, R10 ;  /* 0x000000ffff187224 */ /* 0x000fe200078e000a */
[----:B------:R-:W-:Y:S01]  /*2f10*/  MOV R21, R11 ;  /* 0x0000000b00157202 */ /* 0x000fe20000000f00 */
[----:B------:R-:W-:Y:S01]  /*2f20*/  IMAD.MOV.U32 R18, RZ, RZ, R20 ;  /* 0x000000ffff127224 */ /* 0x000fe200078e0014 */
[----:B------:R-:W-:Y:S02]  /*2f30*/  MOV R19, R9 ;  /* 0x0000000900137202 */ /* 0x000fe40000000f00 */
[----:B------:R-:W-:-:S07]  /*2f40*/  MOV R26, 0x2f60 ;  /* 0x00002f60001a7802 */ /* 0x000fce0000000f00 */
[----:B-1----:R-:W-:Y:S05]  /*2f50*/  CALL.REL.NOINC `($__internal_43_$__cuda_sm20_rem_s64) ;  /* 0x0000004000ac7944 */ /* 0x002fea0003c00000 */
.L_x_2006:
[----:B------:R-:W-:Y:S05]  /*2f60*/  BSYNC.RECONVERGENT B1 ;  /* 0x0000000000017941 */ /* 0x000fea0003800200 */
.L_x_2004:
[----:B------:R-:W-:Y:S02]  /*2f70*/  IMAD R7, R7, R16, RZ ;  /* 0x0000001007077224 */ /* 0x000fe400078e02ff */
[----:B------:R-:W-:-:S04]  /*2f80*/  IMAD.WIDE.U32 R22, R16, R6, R22 ;  /* 0x0000000610167225 */ /* 0x000fc800078e0016 */
[----:B------:R-:W-:-:S04]  /*2f90*/  IMAD R7, R17, R6, R7 ;  /* 0x0000000611077224 */ /* 0x000fc800078e0207 */
[----:B------:R-:W-:-:S07]  /*2fa0*/  IMAD.IADD R23, R23, 0x1, R7 ;  /* 0x0000000117177824 */ /* 0x000fce00078e0207 */
.L_x_1961:
        /* <DEDUP_REMOVED lines=8> */
[----:B------:R-:W-:Y:S01]  /*3030*/  IMAD.MOV.U32 R12, RZ, RZ, 0x437c0000 ;  /* 0x437c0000ff0c7424 */ /* 0x000fe200078e00ff */
[----:B--2---:R-:W-:Y:S02]  /*3040*/  I2FP.F32.U32 R10, R8 ;  /* 0x00000008000a7245 */ /* 0x004fe40000201000 */
[----:B---3--:R-:W-:-:S03]  /*3050*/  I2FP.F32.U32 R4, R6 ;  /* 0x0000000600047245 */ /* 0x008fc60000201000 */
        /* <DEDUP_REMOVED lines=16> */
[----:B------:R0:W-:Y:S01]  /*3160*/  STS [R2], R5 ;  /* 0x0000000502007388 */ /* 0x0001e20000000800 */
[----:B------:R-:W-:Y:S05]  /*3170*/  BRA `(.L_x_2007) ;  /* 0x0000003400e47947 */ /* 0x000fea0003800000 */
.L_x_1960:
        /* <DEDUP_REMOVED lines=18> */
.L_x_2034:
        /* <DEDUP_REMOVED lines=30> */
.L_x_2011:
        /* <DEDUP_REMOVED lines=15> */
.L_x_2012:
[----:B------:R-:W-:Y:S05]  /*3570*/  BSYNC.RECONVERGENT B1 ;  /* 0x0000000000017941 */ /* 0x000fea0003800200 */
.L_x_2010:
        /* <DEDUP_REMOVED lines=39> */
.L_x_2014:
[----:B------:R-:W-:Y:S01]  /*37f0*/  IMAD.MOV.U32 R26, RZ, RZ, R36 ;  /* 0x000000ffff1a7224 */ /* 0x000fe200078e0024 */
[----:B------:R-:W-:Y:S01]  /*3800*/  MOV R13, R37 ;  /* 0x00000025000d7202 */ /* 0x000fe20000000f00 */
[----:B------:R-:W-:Y:S01]  /*3810*/  IMAD.MOV.U32 R14, RZ, RZ, R38 ;  /* 0x000000ffff0e7224 */ /* 0x000fe200078e0026 */
[----:B------:R-:W-:Y:S02]  /*3820*/  MOV R11, R39 ;  /* 0x00000027000b7202 */ /* 0x000fe40000000f00 */
[----:B------:R-:W-:-:S07]  /*3830*/  MOV R12, 0x3850 ;  /* 0x00003850000c7802 */ /* 0x000fce0000000f00 */
[----:B-12---:R-:W-:Y:S05]  /*3840*/  CALL.REL.NOINC `($__internal_42_$__cuda_sm20_div_s64) ;  /* 0x0000003400247944 */ /* 0x006fea0003c00000 */
        /* <DEDUP_REMOVED lines=11> */
.L_x_2015:
[----:B------:R-:W-:Y:S05]  /*3900*/  BSYNC.RECONVERGENT B1 ;  /* 0x0000000000017941 */ /* 0x000fea0003800200 */
.L_x_2013:
        /* <DEDUP_REMOVED lines=37> */
.L_x_2017:
        /* <DEDUP_REMOVED lines=17> */
.L_x_2018:
[----:B------:R-:W-:Y:S05]  /*3c70*/  BSYNC.RECONVERGENT B1 ;  /* 0x0000000000017941 */ /* 0x000fea0003800200 */
.L_x_2016:
        /* <DEDUP_REMOVED lines=38> */
.L_x_2020:
[----:B------:R-:W-:Y:S01]  /*3ee0*/  MOV R26, R20 ;  /* 0x00000014001a7202 */ /* 0x000fe20000000f00 */
[----:B------:R-:W-:Y:S01]  /*3ef0*/  IMAD.MOV.U32 R13, RZ, RZ, R21 ;  /* 0x000000ffff0d7224 */ /* 0x000fe200078e0015 */
[----:B------:R-:W-:Y:S01]  /*3f00*/  MOV R14, R36 ;  /* 0x00000024000e7202 */ /* 0x000fe20000000f00 */
[----:B------:R-:W-:Y:S01]  /*3f10*/  IMAD.MOV.U32 R11, RZ, RZ, R37 ;  /* 0x000000ffff0b7224 */ /* 0x000fe200078e0025 */
[----:B------:R-:W-:-:S07]  /*3f20*/  MOV R12, 0x3f40 ;  /* 0x00003f40000c7802 */ /* 0x000fce0000000f00 */
[----:B-12---:R-:W-:Y:S05]  /*3f30*/  CALL.REL.NOINC `($__internal_42_$__cuda_sm20_div_s64) ;  /* 0x0000002c00687944 */ /* 0x006fea0003c00000 */
        /* <DEDUP_REMOVED lines=11> */
.L_x_2021:
[----:B------:R-:W-:Y:S05]  /*3ff0*/  BSYNC.RECONVERGENT B1 ;  /* 0x0000000000017941 */ /* 0x000fea0003800200 */
.L_x_2019:
        /* <DEDUP_REMOVED lines=38> */
.L_x_2023:
        /* <DEDUP_REMOVED lines=17> */
.L_x_2024:
[----:B------:R-:W-:Y:S05]  /*4370*/  BSYNC.RECONVERGENT B1 ;  /* 0x0000000000017941 */ /* 0x000fea0003800200 */
.L_x_2022:
        /* <DEDUP_REMOVED lines=40> */
.L_x_2026:
[----:B------:R-:W-:Y:S01]  /*4600*/  MOV R26, R20 ;  /* 0x00000014001a7202 */ /* 0x000fe20000000f00 */
[----:B------:R-:W-:Y:S01]  /*4610*/  IMAD.MOV.U32 R13, RZ, RZ, R21 ;  /* 0x000000ffff0d7224 */ /* 0x000fe200078e0015 */
[----:B------:R-:W-:Y:S01]  /*4620*/  MOV R14, R22 ;  /* 0x00000016000e7202 */ /* 0x000fe20000000f00 */
[----:B------:R-:W-:Y:S01]  /*4630*/  IMAD.MOV.U32 R11, RZ, RZ, R23 ;  /* 0x000000ffff0b7224 */ /* 0x000fe200078e0017 */
[----:B------:R-:W-:-:S07]  /*4640*/  MOV R12, 0x4660 ;  /* 0x00004660000c7802 */ /* 0x000fce0000000f00 */
[----:B-12---:R-:W-:Y:S05]  /*4650*/  CALL.REL.NOINC `($__internal_42_$__cuda_sm20_div_s64) ;  /* 0x0000002400a07944 */ /* 0x006fea0003c00000 */
        /* <DEDUP_REMOVED lines=11> */
.L_x_2027:
[----:B------:R-:W-:Y:S05]  /*4710*/  BSYNC.RECONVERGENT B1 ;  /* 0x0000000000017941 */ /* 0x000fea0003800200 */
.L_x_2025:
        /* <DEDUP_REMOVED lines=40> */
.L_x_2029:
[----:B------:R-:W-:Y:S01]  /*49a0*/  MOV R26, R20 ;  /* 0x00000014001a7202 */ /* 0x000fe20000000f00 */
[----:B------:R-:W-:Y:S01]  /*49b0*/  IMAD.MOV.U32 R13, RZ, RZ, R21 ;  /* 0x000000ffff0d7224 */ /* 0x000fe200078e0015 */
[----:B------:R-:W-:Y:S02]  /*49c0*/  MOV R14, R22 ;  /* 0x00000016000e7202 */ /* 0x000fe40000000f00 */
[----:B------:R-:W-:Y:S02]  /*49d0*/  MOV R11, R23 ;  /* 0x00000017000b7202 */ /* 0x000fe40000000f00 */
[----:B------:R-:W-:-:S07]  /*49e0*/  MOV R12, 0x4a00 ;  /* 0x00004a00000c7802 */ /* 0x000fce0000000f00 */
[----:B-12---:R-:W-:Y:S05]  /*49f0*/  CALL.REL.NOINC `($__internal_42_$__cuda_sm20_div_s64) ;  /* 0x0000002000b87944 */ /* 0x006fea0003c00000 */
        /* <DEDUP_REMOVED lines=11> */
.L_x_2030:
[----:B------:R-:W-:Y:S05]  /*4ab0*/  BSYNC.RECONVERGENT B1 ;  /* 0x0000000000017941 */ /* 0x000fea0003800200 */
.L_x_2028:
        /* <DEDUP_REMOVED lines=38> */
.L_x_2032:
[----:B------:R-:W-:Y:S01]  /*4d20*/  MOV R26, R20 ;  /* 0x00000014001a7202 */ /* 0x000fe20000000f00 */
[----:B------:R-:W-:Y:S01]  /*4d30*/  IMAD.MOV.U32 R14, RZ, RZ, R22 ;  /* 0x000000ffff0e7224 */ /* 0x000fe200078e0016 */
[----:B------:R-:W-:Y:S02]  /*4d40*/  MOV R13, R21 ;  /* 0x00000015000d7202 */ /* 0x000fe40000000f00 */
[----:B------:R-:W-:Y:S02]  /*4d50*/  MOV R11, R23 ;  /* 0x00000017000b7202 */ /* 0x000fe40000000f00 */
[----:B------:R-:W-:-:S07]  /*4d60*/  MOV R12, 0x4d80 ;  /* 0x00004d80000c7802 */ /* 0x000fce0000000f00 */
[----:B-12---:R-:W-:Y:S05]  /*4d70*/  CALL.REL.NOINC `($__internal_42_$__cuda_sm20_div_s64) ;  /* 0x0000001c00d87944 */ /* 0x006fea0003c00000 */
        /* <DEDUP_REMOVED lines=11> */
.L_x_2033:
[----:B------:R-:W-:Y:S05]  /*4e30*/  BSYNC.RECONVERGENT B1 ;  /* 0x0000000000017941 */ /* 0x000fea0003800200 */
.L_x_2031:
        /* <DEDUP_REMOVED lines=15> */
.L_x_2009:
        /* <DEDUP_REMOVED lines=37> */
.L_x_2037:
[----:B------:R-:W-:Y:S01]  /*5180*/  MOV R26, R18 ;  /* 0x00000012001a7202 */ /* 0x000fe20000000f00 */
[----:B------:R-:W-:Y:S01]  /*5190*/  IMAD.MOV.U32 R13, RZ, RZ, R19 ;  /* 0x000000ffff0d7224 */ /* 0x000fe200078e0013 */
[----:B------:R-:W-:Y:S02]  /*51a0*/  MOV R14, R6 ;  /* 0x00000006000e7202 */ /* 0x000fe40000000f00 */
[----:B------:R-:W-:Y:S02]  /*51b0*/  MOV R11, R7 ;  /* 0x00000007000b7202 */ /* 0x000fe40000000f00 */
[----:B------:R-:W-:-:S07]  /*51c0*/  MOV R12, 0x51e0 ;  /* 0x000051e0000c7802 */ /* 0x000fce0000000f00 */
[----:B-1----:R-:W-:Y:S05]  /*51d0*/  CALL.REL.NOINC `($__internal_42_$__cuda_sm20_div_s64) ;  /* 0x0000001800c07944 */ /* 0x002fea0003c00000 */
        /* <DEDUP_REMOVED lines=9> */
.L_x_2038:
[----:B------:R-:W-:Y:S05]  /*5270*/  BSYNC.RECONVERGENT B1 ;  /* 0x0000000000017941 */ /* 0x000fea0003800200 */
.L_x_2036:
        /* <DEDUP_REMOVED lines=39> */
.L_x_2040:
        /* <DEDUP_REMOVED lines=17> */
.L_x_2041:
[----:B------:R-:W-:Y:S05]  /*5600*/  BSYNC.RECONVERGENT B1 ;  /* 0x0000000000017941 */ /* 0x000fea0003800200 */
.L_x_2039:
        /* <DEDUP_REMOVED lines=40> */
.L_x_2043:
[----:B------:R-:W-:Y:S01]  /*5890*/  MOV R26, R18 ;  /* 0x00000012001a7202 */ /* 0x000fe20000000f00 */
[----:B------:R-:W-:Y:S01]  /*58a0*/  IMAD.MOV.U32 R14, RZ, RZ, R20 ;  /* 0x000000ffff0e7224 */ /* 0x000fe200078e0014 */
[----:B------:R-:W-:Y:S02]  /*58b0*/  MOV R13, R19 ;  /* 0x00000013000d7202 */ /* 0x000fe40000000f00 */
[----:B------:R-:W-:Y:S02]  /*58c0*/  MOV R11, R21 ;  /* 0x00000015000b7202 */ /* 0x000fe40000000f00 */
[----:B------:R-:W-:-:S07]  /*58d0*/  MOV R12, 0x58f0 ;  /* 0x000058f0000c7802 */ /* 0x000fce0000000f00 */
[----:B-1----:R-:W-:Y:S05]  /*58e0*/  CALL.REL.NOINC `($__internal_42_$__cuda_sm20_div_s64) ;  /* 0x0000001000fc7944 */ /* 0x002fea0003c00000 */
        /* <DEDUP_REMOVED lines=11> */
.L_x_2044:
[----:B------:R-:W-:Y:S05]  /*59a0*/  BSYNC.RECONVERGENT B1 ;  /* 0x0000000000017941 */ /* 0x000fea0003800200 */
.L_x_2042:
        /* <DEDUP_REMOVED lines=40> */
.L_x_2046:
[----:B------:R-:W-:Y:S01]  /*5c30*/  MOV R26, R18 ;  /* 0x00000012001a7202 */ /* 0x000fe20000000f00 */
[----:B------:R-:W-:Y:S01]  /*5c40*/  IMAD.MOV.U32 R13, RZ, RZ, R19 ;  /* 0x000000ffff0d7224 */ /* 0x000fe200078e0013 */
[----:B------:R-:W-:Y:S02]  /*5c50*/  MOV R14, R20 ;  /* 0x00000014000e7202 */ /* 0x000fe40000000f00 */
[----:B------:R-:W-:Y:S02]  /*5c60*/  MOV R11, R21 ;  /* 0x00000015000b7202 */ /* 0x000fe40000000f00 */
[----:B------:R-:W-:-:S07]  /*5c70*/  MOV R12, 0x5c90 ;  /* 0x00005c90000c7802 */ /* 0x000fce0000000f00 */
[----:B-1----:R-:W-:Y:S05]  /*5c80*/  CALL.REL.NOINC `($__internal_42_$__cuda_sm20_div_s64) ;  /* 0x0000001000147944 */ /* 0x002fea0003c00000 */
        /* <DEDUP_REMOVED lines=11> */
.L_x_2047:
[----:B------:R-:W-:Y:S05]  /*5d40*/  BSYNC.RECONVERGENT B1 ;  /* 0x0000000000017941 */ /* 0x000fea0003800200 */
.L_x_2045:
        /* <DEDUP_REMOVED lines=11> */
.L_x_2035:
        /* <DEDUP_REMOVED lines=35> */
.L_x_2050:
[----:B------:R-:W-:Y:S01]  /*6030*/  IMAD.MOV.U32 R26, RZ, RZ, R18 ;  /* 0x000000ffff1a7224 */ /* 0x000fe200078e0012 */
[----:B------:R-:W-:Y:S01]  /*6040*/  MOV R13, R19 ;  /* 0x00000013000d7202 */ /* 0x000fe20000000f00 */
[----:B------:R-:W-:Y:S01]  /*6050*/  IMAD.MOV.U32 R11, RZ, RZ, R5 ;  /* 0x000000ffff0b7224 */ /* 0x000fe200078e0005 */
[----:B------:R-:W-:Y:S02]  /*6060*/  MOV R14, R4 ;  /* 0x00000004000e7202 */ /* 0x000fe40000000f00 */
[----:B------:R-:W-:-:S07]  /*6070*/  MOV R12, 0x6090 ;  /* 0x00006090000c7802 */ /* 0x000fce0000000f00 */
[----:B-1----:R-:W-:Y:S05]  /*6080*/  CALL.REL.NOINC `($__internal_42_$__cuda_sm20_div_s64) ;  /* 0x0000000c00147944 */ /* 0x002fea0003c00000 */
        /* <DEDUP_REMOVED lines=8> */
.L_x_2051:
[----:B------:R-:W-:Y:S05]  /*6110*/  BSYNC.RECONVERGENT B1 ;  /* 0x0000000000017941 */ /* 0x000fea0003800200 */
.L_x_2049:
        /* <DEDUP_REMOVED lines=39> */
.L_x_2053:
        /* <DEDUP_REMOVED lines=17> */
.L_x_2054:
[----:B------:R-:W-:Y:S05]  /*64a0*/  BSYNC.RECONVERGENT B1 ;  /* 0x0000000000017941 */ /* 0x000fea0003800200 */
.L_x_2052:
        /* <DEDUP_REMOVED lines=11> */
.L_x_2048:
        /* <DEDUP_REMOVED lines=31> */
.L_x_2056:
[----:B------:R-:W-:Y:S02]  /*6750*/  MOV R24, R20 ;  /* 0x0000001400187202 */ /* 0x000fe40000000f00 */
[----:B------:R-:W-:-:S07]  /*6760*/  MOV R26, 0x6780 ;  /* 0x00006780001a7802 */ /* 0x000fce0000000f00 */
[----:B-1----:R-:W-:Y:S05]  /*6770*/  CALL.REL.NOINC `($__internal_43_$__cuda_sm20_rem_s64) ;  /* 0x0000000800a47944 */ /* 0x002fea0003c00000 */
[----:B------:R-:W-:Y:S01]  /*6780*/  MOV R4, R6 ;  /* 0x0000000600047202 */ /* 0x000fe20000000f00 */
[----:B------:R-:W-:-:S07]  /*6790*/  IMAD.MOV.U32 R5, RZ, RZ, R7 ;  /* 0x000000ffff057224 */ /* 0x000fce00078e0007 */
.L_x_2057:
[----:B------:R-:W-:Y:S05]  /*67a0*/  BSYNC.RECONVERGENT B1 ;  /* 0x0000000000017941 */ /* 0x000fea0003800200 */
.L_x_2055:
        /* <DEDUP_REMOVED lines=9> */
.L_x_2008:
[----:B------:R-:W2:Y:S01]  /*6840*/  LDG.E R8, desc[UR14][R8.64] ;  /* 0x0000000e08087981 */ /* 0x000ea2000c1e1900 */
[----:B------:R-:W-:Y:S01]  /*6850*/  MOV R5, 0x3bbb989d ;  /* 0x3bbb989d00057802 */ /* 0x000fe20000000f00 */
[----:B------:R-:W-:Y:S01]  /*6860*/  IMAD.MOV.U32 R6, RZ, RZ, 0x437c0000 ;  /* 0x437c0000ff067424 */ /* 0x000fe200078e00ff */
[----:B--2---:R-:W-:-:S05]  /*6870*/  I2FP.F32.U32 R4, R8 ;  /* 0x0000000800047245 */ /* 0x004fca0000201000 */
        /* <DEDUP_REMOVED lines=9> */
.L_x_2007:
[----:B------:R-:W-:Y:S05]  /*6910*/  BSYNC.RECONVERGENT B0 ;  /* 0x0000000000007941 */ /* 0x000fea0003800200 */
.L_x_1959:
[----:B------:R-:W-:Y:S01]  /*6920*/  BAR.SYNC.DEFER_BLOCKING 0x0 ;  /* 0x0000000000007b1d */ /* 0x000fe20000010000 */
[----:B------:R-:W-:Y:S02]  /*6930*/  ISETP.GE.U32.AND P0, PT, R3, 0x42, PT ;  /* 0x000000420300780c */ /* 0x000fe40003f06070 */
[----:B------:R-:W-:-:S11]  /*6940*/  ISETP.GT.U32.AND P1, PT, R0, 0x1f, PT ;  /* 0x0000001f0000780c */ /* 0x000fd60003f24070 */
[----:B------:R-:W-:Y:S05]  /*6950*/  @!P0 BRA `(.L_x_2058) ;  /* 0x00000000002c8947 */ /* 0x000fea0003800000 */
.L_x_2059:
[----:B------:R-:W-:-:S04]  /*6960*/  SHF.R.U32.HI R9, RZ, 0x1, R3 ;  /* 0x00000001ff097819 */ /* 0x000fc80000011603 */
[----:B------:R-:W-:-:S13]  /*6970*/  ISETP.GE.U32.AND P0, PT, R0, R9, PT ;  /* 0x000000090000720c */ /* 0x000fda0003f06070 */
[----:B0-2---:R-:W-:Y:S01]  /*6980*/  @!P0 LEA R5, R9, R2, 0x2 ;  /* 0x0000000209058211 */ /* 0x005fe200078e10ff */
[----:B------:R-:W-:Y:S05]  /*6990*/  @!P0 LDS R4, [R2] ;  /* 0x0000000002048984 */ /* 0x000fea0000000800 */
[----:B------:R-:W0:Y:S02]  /*69a0*/  @!P0 LDS R5, [R5] ;  /* 0x0000000005058984 */ /* 0x000e240000000800 */
[----:B0-----:R-:W-:-:S05]  /*69b0*/  @!P0 FADD R7, R4, R5 ;  /* 0x0000000504078221 */ /* 0x001fca0000000000 */
[----:B------:R3:W-:Y:S01]  /*69c0*/  @!P0 STS [R2], R7 ;  /* 0x0000000702008388 */ /* 0x0007e20000000800 */
[----:B------:R-:W-:Y:S01]  /*69d0*/  BAR.SYNC.DEFER_BLOCKING 0x0 ;  /* 0x0000000000007b1d */ /* 0x000fe20000010000 */
[----:B------:R-:W-:Y:S01]  /*69e0*/  ISETP.GT.U32.AND P0, PT, R3, 0x83, PT ;  /* 0x000000830300780c */ /* 0x000fe20003f04070 */
[----:B------:R-:W-:-:S12]  /*69f0*/  IMAD.MOV.U32 R3, RZ, RZ, R9 ;  /* 0x000000ffff037224 */ /* 0x000fd800078e0009 */
[----:B---3--:R-:W-:Y:S05]  /*6a00*/  @P0 BRA `(.L_x_2059) ;  /* 0xfffffffc00d40947 */ /* 0x008fea000383ffff */
.L_x_2058:
[----:B------:R-:W-:Y:S05]  /*6a10*/  @P1 EXIT ;  /* 0x000000000000194d */ /* 0x000fea0003800000 */
[----:B------:R-:W-:Y:S01]  /*6a20*/  LDS R3, [R2] ;  /* 0x0000000002037984 */ /* 0x000fe20000000800 */
[----:B------:R-:W-:-:S03]  /*6a30*/  ISETP.NE.AND P0, PT, R0, RZ, PT ;  /* 0x000000ff0000720c */ /* 0x000fc60003f05270 */
        /* <DEDUP_REMOVED lines=42> */
        .weak           $__internal_42_$__cuda_sm20_div_s64
        .type           $__internal_42_$__cuda_sm20_div_s64,@function
        .size           $__internal_42_$__cuda_sm20_div_s64,($__internal_43_$__cuda_sm20_rem_s64 - $__internal_42_$__cuda_sm20_div_s64)
$__internal_42_$__cuda_sm20_div_s64:
        /* <DEDUP_REMOVED lines=82> */
[----:B------:R-:W-:Y:S06]  /*7200*/  RET.REL.NODEC R12 `(contiguous_logsumexp2_u32) ;  /* 0xffffff8c0c7c7950 */ /* 0x000fec0003c3ffff */
        .weak           $__internal_43_$__cuda_sm20_rem_s64
        .type           $__internal_43_$__cuda_sm20_rem_s64,@function
        .size           $__internal_43_$__cuda_sm20_rem_s64,(.L_x_30359 - $__internal_43_$__cuda_sm20_rem_s64)
$__internal_43_$__cuda_sm20_rem_s64:
        /* <DEDUP_REMOVED lines=76> */
[----:B------:R-:W-:Y:S06]  /*76d0*/  RET.REL.NODEC R26 `(contiguous_logsumexp2_u32) ;  /* 0xffffff881a487950 */ /* 0x000fec0003c3ffff */
.L_x_2060:
        /* <DEDUP_REMOVED lines=10> */
.L_x_30359:


//--------------------- .text.uncontiguous_cumulate_logsumexp_u32 --------------------------
	.section	.text.uncontiguous_cumulate_logsumexp_u32,"ax",@progbits
	.align	128
        .global         uncontiguous_cumulate_logsumexp_u32
        .type           uncontiguous_cumulate_logsumexp_u32,@function
        .size           uncontiguous_cumulate_logsumexp_u32,(.L_x_30361 - uncontiguous_cumulate_logsumexp_u32)
        .other          uncontiguous_cumulate_logsumexp_u32,@"STO_CUDA_ENTRY STV_DEFAULT"
uncontiguous_cumulate_logsumexp_u32:
.text.uncontiguous_cumulate_logsumexp_u32:
        /* <DEDUP_REMOVED lines=41> */
.L_x_2089:
        /* <DEDUP_REMOVED lines=33> */
.L_x_2066:
[----:B------:R-:W-:Y:S01]  /*04a0*/  IMAD.MOV.U32 R29, RZ, RZ, R14 ;  /* 0x000000ffff1d7224 */ /* 0x000fe200078e000e */
[----:B------:R-:W-:Y:S01]  /*04b0*/  MOV R26, R15 ;  /* 0x0000000f001a7202 */ /* 0x000fe20000000f00 */
[----:B------:R-:W-:Y:S01]  /*04c0*/  IMAD.MOV.U32 R13, RZ, RZ, R16 ;  /* 0x000000ffff0d7224 */ /* 0x000fe200078e0010 */
[----:B------:R-:W-:Y:S02]  /*04d0*/  MOV R12, R17 ;  /* 0x00000011000c7202 */ /* 0x000fe40000000f00 */
[----:B------:R-:W-:-:S07]  /*04e0*/  MOV R11, 0x500 ;  /* 0x00000500000b7802 */ /* 0x000fce0000000f00 */
[----:B------:R-:W-:Y:S05]  /*04f0*/  CALL.REL.NOINC `($__internal_44_$__cuda_sm20_div_s64) ;  /* 0x0000006400d07944 */ /* 0x000fea0003c00000 */
        /* <DEDUP_REMOVED lines=9> */
.L_x_2067:
[----:B------:R-:W-:Y:S05]  /*0590*/  BSYNC.RECONVERGENT B1 ;  /* 0x0000000000017941 */ /* 0x000fea0003800200 */
.L_x_2065:
        /* <DEDUP_REMOVED lines=36> */
.L_x_2069:
[----:B------:R-:W-:Y:S01]  /*07e0*/  IMAD.MOV.U32 R29, RZ, RZ, R7 ;  /* 0x000000ffff1d7224 */ /* 0x000fe200078e0007 */
[----:B------:R-:W-:Y:S01]  /*07f0*/  MOV R26, R8 ;  /* 0x00000008001a7202 */ /* 0x000fe20000000f00 */
[----:B------:R-:W-:Y:S01]  /*0800*/  IMAD.MOV.U32 R13, RZ, RZ, R16 ;  /* 0x000000ffff0d7224 */ /* 0x000fe200078e0010 */
[----:B------:R-:W-:Y:S02]  /*0810*/  MOV R12, R17 ;  /* 0x00000011000c7202 */ /* 0x000fe40000000f00 */
[----:B------:R-:W-:-:S07]  /*0820*/  MOV R11, 0x840 ;  /* 0x00000840000b7802 */ /* 0x000fce0000000f00 */
[----:B------:R-:W-:Y:S05]  /*0830*/  CALL.REL.NOINC `($__internal_44_$__cuda_sm20_div_s64) ;  /* 0x0000006400007944 */ /* 0x000fea0003c00000 */
        /* <DEDUP_REMOVED lines=10> */
.L_x_2070:
[----:B------:R-:W-:Y:S05]  /*08e0*/  BSYNC.RECONVERGENT B1 ;  /* 0x0000000000017941 */ /* 0x000fea0003800200 */
.L_x_2068:
        /* <DEDUP_REMOVED lines=37> */
.L_x_2072:
[----:B------:R-:W-:Y:S01]  /*0b40*/  MOV R29, R14 ;  /* 0x0000000e001d7202 */ /* 0x000fe20000000f00 */
[----:B------:R-:W-:Y:S01]  /*0b50*/  IMAD.MOV.U32 R26, RZ, RZ, R15 ;  /* 0x000000ffff1a7224 */ /* 0x000fe200078e000f */
[----:B------:R-:W-:Y:S01]  /*0b60*/  MOV R13, R16 ;  /* 0x00000010000d7202 */ /* 0x000fe20000000f00 */
[----:B------:R-:W-:Y:S01]  /*0b70*/  IMAD.MOV.U32 R12, RZ, RZ, R17 ;  /* 0x000000ffff0c7224 */ /* 0x000fe200078e0011 */
[----:B------:R-:W-:-:S07]  /*0b80*/  MOV R11, 0xba0 ;  /* 0x00000ba0000b7802 */ /* 0x000fce0000000f00 */
[----:B------:R-:W-:Y:S05]  /*0b90*/  CALL.REL.NOINC `($__internal_44_$__cuda_sm20_div_s64) ;  /* 0x0000006000287944 */ /* 0x000fea0003c00000 */
        /* <DEDUP_REMOVED lines=10> */
.L_x_2073:
[----:B------:R-:W-:Y:S05]  /*0c40*/  BSYNC.RECONVERGENT B1 ;  /* 0x0000000000017941 */ /* 0x000fea0003800200 */
.L_x_2071:
        /* <DEDUP_REMOVED lines=34> */
.L_x_2075:
        /* <DEDUP_REMOVED lines=16> */
.L_x_2076:
[----:B------:R-:W-:Y:S05]  /*0f70*/  BSYNC.RECONVERGENT B1 ;  /* 0x0000000000017941 */ /* 0x000fea0003800200 */
.L_x_2074:
        /* <DEDUP_REMOVED lines=37> */
.L_x_2078:
        /* <DEDUP_REMOVED lines=17> */
.L_x_2079:
[----:B------:R-:W-:Y:S05]  /*12e0*/  BSYNC.RECONVERGENT B1 ;  /* 0x0000000000017941 */ /* 0x000fea0003800200 */
.L_x_2077:
        /* <DEDUP_REMOVED lines=35> */
.L_x_2081:
        /* <DEDUP_REMOVED lines=16> */
.L_x_2082:
[----:B------:R-:W-:Y:S05]  /*1620*/  BSYNC.RECONVERGENT B1 ;  /* 0x0000000000017941 */ /* 0x000fea0003800200 */
.L_x_2080:
        /* <DEDUP_REMOVED lines=36> */
.L_x_2084:
[----:B------:R-:W-:Y:S01]  /*1870*/  MOV R29, R14 ;  /* 0x0000000e001d7202 */ /* 0x000fe20000000f00 */
[----:B------:R-:W-:Y:S01]  /*1880*/  IMAD.MOV.U32 R26, RZ, RZ, R15 ;  /* 0x000000ffff1a7224 */ /* 0x000fe200078e000f */
[----:B------:R-:W-:Y:S01]  /*1890*/  MOV R13, R16 ;  /* 0x00000010000d7202 */ /* 0x000fe20000000f00 */
[----:B------:R-:W-:Y:S01]  /*18a0*/  IMAD.MOV.U32 R12, RZ, RZ, R17 ;  /* 0x000000ffff0c7224 */ /* 0x000fe200078e0011 */
[----:B------:R-:W-:-:S07]  /*18b0*/  MOV R11, 0x18d0 ;  /* 0x000018d0000b7802 */ /* 0x000fce0000000f00 */
[----:B------:R-:W-:Y:S05]  /*18c0*/  CALL.REL.NOINC `($__internal_44_$__cuda_sm20_div_s64) ;  /* 0x0000005000dc7944 */ /* 0x000fea0003c00000 */
        /* <DEDUP_REMOVED lines=11> */
.L_x_2085:
[----:B------:R-:W-:Y:S05]  /*1980*/  BSYNC.RECONVERGENT B1 ;  /* 0x0000000000017941 */ /* 0x000fea0003800200 */
.L_x_2083:
        /* <DEDUP_REMOVED lines=36> */
.L_x_2087:
        /* <DEDUP_REMOVED lines=17> */
.L_x_2088:
[----:B------:R-:W-:Y:S05]  /*1ce0*/  BSYNC.RECONVERGENT B1 ;  /* 0x0000000000017941 */ /* 0x000fea0003800200 */
.L_x_2086:
        /* <DEDUP_REMOVED lines=10> */
.L_x_2064:
        /* <DEDUP_REMOVED lines=36> */
.L_x_2092:
[----:B------:R-:W-:Y:S01]  /*1fd0*/  MOV R29, R14 ;  /* 0x0000000e001d7202 */ /* 0x000fe20000000f00 */
[----:B------:R-:W-:Y:S01]  /*1fe0*/  IMAD.MOV.U32 R26, RZ, RZ, R15 ;  /* 0x000000ffff1a7224 */ /* 0x000fe200078e000f */
[----:B------:R-:W-:Y:S01]  /*1ff0*/  MOV R13, R16 ;  /* 0x00000010000d7202 */ /* 0x000fe20000000f00 */
[----:B------:R-:W-:Y:S01]  /*2000*/  IMAD.MOV.U32 R12, RZ, RZ, R17 ;  /* 0x000000ffff0c7224 */ /* 0x000fe200078e0011 */
[----:B------:R-:W-:-:S07]  /*2010*/  MOV R11, 0x2030 ;  /* 0x00002030000b7802 */ /* 0x000fce0000000f00 */
[----:B------:R-:W-:Y:S05]  /*2020*/  CALL.REL.NOINC `($__internal_44_$__cuda_sm20_div_s64) ;  /* 0x0000004c00047944 */ /* 0x000fea0003c00000 */
        /* <DEDUP_REMOVED lines=9> */
.L_x_2093:
[----:B------:R-:W-:Y:S05]  /*20c0*/  BSYNC.RECONVERGENT B1 ;  /* 0x0000000000017941 */ /* 0x000fea0003800200 */
.L_x_2091:
        /* <DEDUP_REMOVED lines=36> */
.L_x_2095:
        /* <DEDUP_REMOVED lines=17> */
.L_x_2096:
[----:B------:R-:W-:Y:S05]  /*2420*/  BSYNC.RECONVERGENT B1 ;  /* 0x0000000000017941 */ /* 0x000fea0003800200 */
.L_x_2094:
        /* <DEDUP_REMOVED lines=38> */
.L_x_2098:
        /* <DEDUP_REMOVED lines=16> */
.L_x_2099:
[----:B------:R-:W-:Y:S05]  /*2790*/  BSYNC.RECONVERGENT B1 ;  /* 0x0000000000017941 */ /* 0x000fea0003800200 */
.L_x_2097:
        /* <DEDUP_REMOVED lines=36> */
.L_x_2101:
        /* <DEDUP_REMOVED lines=16> */
.L_x_2102:
[----:B------:R-:W-:Y:S05]  /*2ae0*/  BSYNC.RECONVERGENT B1 ;  /* 0x0000000000017941 */ /* 0x000fea0003800200 */
.L_x_2100:
[----:B------:R-:W-:Y:S01]  /*2af0*/  IMAD R5, R5, R38, RZ ;  /* 0x0000002605057224 */ /* 0x000fe200078e02ff */
[----:B------:R-:W-:Y:S01]  /*2b00*/  IADD3 R9, PT, PT, R9, -0x2, RZ ;  /* 0xfffffffe09097810 */ /* 0x000fe20007ffe0ff */
[----:B------:R-:W-:Y:S02]  /*2b10*/  IMAD.MOV.U32 R34, RZ, RZ, R20 ;  /* 0x000000ffff227224 */ /* 0x000fe400078e0014 */
[-C--:B------:R-:W-:Y:S02]  /*2b20*/  IMAD R5, R39, R10.reuse, R5 ;  /* 0x0000000a27057224 */ /* 0x080fe400078e0205 */
[----:B------:R-:W-:-:S04]  /*2b30*/  IMAD.WIDE.U32 R34, R38, R10, R34 ;  /* 0x0000000a26227225 */ /* 0x000fc800078e0022 */
[----:B------:R-:W-:Y:S01]  /*2b40*/  IMAD.IADD R6, R35, 0x1, R5 ;  /* 0x0000000123067824 */ /* 0x000fe200078e0205 */
[----:B------:R-:W-:-:S07]  /*2b50*/  MOV R5, R34 ;  /* 0x0000002200057202 */ /* 0x000fce0000000f00 */
.L_x_2090:
        /* <DEDUP_REMOVED lines=31> */
.L_x_2104:
[----:B------:R-:W-:Y:S01]  /*2d50*/  IMAD.MOV.U32 R20, RZ, RZ, R14 ;  /* 0x000000ffff147224 */ /* 0x000fe200078e000e */
[----:B------:R-:W-:Y:S01]  /*2d60*/  MOV R24, R15 ;  /* 0x0000000f00187202 */ /* 0x000fe20000000f00 */
[----:B------:R-:W-:Y:S01]  /*2d70*/  IMAD.MOV.U32 R21, RZ, RZ, R16 ;  /* 0x000000ffff157224 */ /* 0x000fe200078e0010 */
[----:B------:R-:W-:Y:S02]  /*2d80*/  MOV R22, R17 ;  /* 0x0000001100167202 */ /* 0x000fe40000000f00 */
[----:B------:R-:W-:-:S07]  /*2d90*/  MOV R23, 0x2db0 ;  /* 0x00002db000177802 */ /* 0x000fce0000000f00 */
[----:B------:R-:W-:Y:S05]  /*2da0*/  CALL.REL.NOINC `($__internal_45_$__cuda_sm20_rem_s64) ;  /* 0x0000004000f47944 */ /* 0x000fea0003c00000 */
[----:B------:R-:W-:Y:S01]  /*2db0*/  IMAD.MOV.U32 R10, RZ, RZ, R12 ;  /* 0x000000ffff0a7224 */ /* 0x000fe200078e000c */
[----:B------:R-:W-:-:S07]  /*2dc0*/  MOV R11, R13 ;  /* 0x0000000d000b7202 */ /* 0x000fce0000000f00 */
.L_x_2105:
[----:B------:R-:W-:Y:S05]  /*2dd0*/  BSYNC.RECONVERGENT B1 ;  /* 0x0000000000017941 */ /* 0x000fea0003800200 */
.L_x_2103:
        /* <DEDUP_REMOVED lines=33> */
.L_x_2107:
[----:B------:R-:W-:Y:S01]  /*2ff0*/  MOV R21, R16 ;  /* 0x0000001000157202 */ /* 0x000fe20000000f00 */
[----:B------:R-:W-:Y:S01]  /*3000*/  IMAD.MOV.U32 R22, RZ, RZ, R17 ;  /* 0x000000ffff167224 */ /* 0x000fe200078e0011 */
[----:B------:R-:W-:Y:S01]  /*3010*/  MOV R20, R7 ;  /* 0x0000000700147202 */ /* 0x000fe20000000f00 */
[----:B------:R-:W-:Y:S01]  /*3020*/  IMAD.MOV.U32 R24, RZ, RZ, R8 ;  /* 0x000000ffff187224 */ /* 0x000fe200078e0008 */
[----:B------:R-:W-:-:S07]  /*3030*/  MOV R23, 0x3050 ;  /* 0x0000305000177802 */ /* 0x000fce0000000f00 */
[----:B------:R-:W-:Y:S05]  /*3040*/  CALL.REL.NOINC `($__internal_45_$__cuda_sm20_rem_s64) ;  /* 0x00000040004c7944 */ /* 0x000fea0003c00000 */
[----:B------:R-:W-:Y:S01]  /*3050*/  MOV R8, R12 ;  /* 0x0000000c00087202 */ /* 0x000fe20000000f00 */
[----:B------:R-:W-:-:S07]  /*3060*/  IMAD.MOV.U32 R9, RZ, RZ, R13 ;  /* 0x000000ffff097224 */ /* 0x000fce00078e000d */
.L_x_2108:
[----:B------:R-:W-:Y:S05]  /*3070*/  BSYNC.RECONVERGENT B1 ;  /* 0x0000000000017941 */ /* 0x000fea0003800200 */
.L_x_2106:
[----:B------:R-:W-:Y:S01]  /*3080*/  MOV R10, R5 ;  /* 0x00000005000a7202 */ /* 0x000fe20000000f00 */
[----:B------:R-:W-:Y:S02]  /*3090*/  IMAD R7, R9, R18, RZ ;  /* 0x0000001209077224 */ /* 0x000fe400078e02ff */
[----:B------:R-:W-:Y:S02]  /*30a0*/  IMAD.MOV.U32 R11, RZ, RZ, R6 ;  /* 0x000000ffff0b7224 */ /* 0x000fe400078e0006 */
[-C--:B------:R-:W-:Y:S02]  /*30b0*/  IMAD R7, R19, R8.reuse, R7 ;  /* 0x0000000813077224 */ /* 0x080fe400078e0207 */
[----:B------:R-:W-:-:S04]  /*30c0*/  IMAD.WIDE.U32 R10, R18, R8, R10 ;  /* 0x00000008120a7225 */ /* 0x000fc800078e000a */
[----:B------:R-:W-:Y:S01]  /*30d0*/  IMAD.MOV.U32 R5, RZ, RZ, R10 ;  /* 0x000000ffff057224 */ /* 0x000fe200078e000a */
[----:B------:R-:W-:-:S07]  /*30e0*/  IADD3 R6, PT, PT, R11, R7, RZ ;  /* 0x000000070b067210 */ /* 0x000fce0007ffe0ff */
.L_x_2063:
        /* <DEDUP_REMOVED lines=10> */
.L_x_2062:
        /* <DEDUP_REMOVED lines=20> */
.L_x_2136:
        /* <DEDUP_REMOVED lines=33> */
.L_x_2113:
[----:B------:R-:W-:Y:S01]  /*34e0*/  IMAD.MOV.U32 R29, RZ, RZ, R15 ;  /* 0x000000ffff1d7224 */ /* 0x000fe200078e000f */
[----:B------:R-:W-:Y:S01]  /*34f0*/  MOV R26, R14 ;  /* 0x0000000e001a7202 */ /* 0x000fe20000000f00 */
[----:B------:R-:W-:Y:S01]  /*3500*/  IMAD.MOV.U32 R13, RZ, RZ, R34 ;  /* 0x000000ffff0d7224 */ /* 0x000fe200078e0022 */
[----:B------:R-:W-:Y:S02]  /*3510*/  MOV R12, R35 ;  /* 0x00000023000c7202 */ /* 0x000fe40000000f00 */
[----:B------:R-:W-:-:S07]  /*3520*/  MOV R11, 0x3540 ;  /* 0x00003540000b7802 */ /* 0x000fce0000000f00 */
[----:B-123--:R-:W-:Y:S05]  /*3530*/  CALL.REL.NOINC `($__internal_44_$__cuda_sm20_div_s64) ;  /* 0x0000003400c07944 */ /* 0x00efea0003c00000 */
        /* <DEDUP_REMOVED lines=11> */
.L_x_2114:
[----:B------:R-:W-:Y:S05]  /*35f0*/  BSYNC.RECONVERGENT B1 ;  /* 0x0000000000017941 */ /* 0x000fea0003800200 */
.L_x_2112:
        /* <DEDUP_REMOVED lines=39> */
.L_x_2116:
[----:B------:R-:W-:Y:S01]  /*3870*/  IMAD.MOV.U32 R29, RZ, RZ, R34 ;  /* 0x000000ffff1d7224 */ /* 0x000fe200078e0022 */
[----:B------:R-:W-:Y:S01]  /*3880*/  MOV R26, R35 ;  /* 0x00000023001a7202 */ /* 0x000fe20000000f00 */
[----:B------:R-:W-:Y:S01]  /*3890*/  IMAD.MOV.U32 R13, RZ, RZ, R36 ;  /* 0x000000ffff0d7224 */ /* 0x000fe200078e0024 */
[----:B------:R-:W-:Y:S02]  /*38a0*/  MOV R12, R37 ;  /* 0x00000025000c7202 */ /* 0x000fe40000000f00 */
[----:B------:R-:W-:-:S07]  /*38b0*/  MOV R11, 0x38d0 ;  /* 0x000038d0000b7802 */ /* 0x000fce0000000f00 */
[----:B-1----:R-:W-:Y:S05]  /*38c0*/  CALL.REL.NOINC `($__internal_44_$__cuda_sm20_div_s64) ;  /* 0x0000003000dc7944 */ /* 0x002fea0003c00000 */
        /* <DEDUP_REMOVED lines=11> */
.L_x_2117:
[----:B------:R-:W-:Y:S05]  /*3980*/  BSYNC.RECONVERGENT B1 ;  /* 0x0000000000017941 */ /* 0x000fea0003800200 */
.L_x_2115:
        /* <DEDUP_REMOVED lines=38> */
.L_x_2119:
[----:B------:R-:W-:Y:S01]  /*3bf0*/  MOV R29, R34 ;  /* 0x00000022001d7202 */ /* 0x000fe20000000f00 */
[----:B------:R-:W-:Y:S01]  /*3c00*/  IMAD.MOV.U32 R26, RZ, RZ, R35 ;  /* 0x000000ffff1a7224 */ /* 0x000fe200078e0023 */
[----:B------:R-:W-:Y:S01]  /*3c10*/  MOV R13, R36 ;  /* 0x00000024000d7202 */ /* 0x000fe20000000f00 */
[----:B------:R-:W-:Y:S01]  /*3c20*/  IMAD.MOV.U32 R12, RZ, RZ, R37 ;  /* 0x000000ffff0c7224 */ /* 0x000fe200078e0025 */
[----:B------:R-:W-:-:S07]  /*3c30*/  MOV R11, 0x3c50 ;  /* 0x00003c50000b7802 */ /* 0x000fce0000000f00 */
[----:B-1----:R-:W-:Y:S05]  /*3c40*/  CALL.REL.NOINC `($__internal_44_$__cuda_sm20_div_s64) ;  /* 0x0000002c00fc7944 */ /* 0x002fea0003c00000 */
        /* <DEDUP_REMOVED lines=11> */
.L_x_2120:
[----:B------:R-:W-:Y:S05]  /*3d00*/  BSYNC.RECONVERGENT B1 ;  /* 0x0000000000017941 */ /* 0x000fea0003800200 */
.L_x_2118:
        /* <DEDUP_REMOVED lines=38> */
.L_x_2122:
        /* <DEDUP_REMOVED lines=17> */
.L_x_2123:
[----:B------:R-:W-:Y:S05]  /*4080*/  BSYNC.RECONVERGENT B1 ;  /* 0x0000000000017941 */ /* 0x000fea0003800200 */
.L_x_2121:
        /* <DEDUP_REMOVED lines=39> */
.L_x_2125:
        /* <DEDUP_REMOVED lines=17> */
.L_x_2126:
[----:B------:R-:W-:Y:S05]  /*4410*/  BSYNC.RECONVERGENT B1 ;  /* 0x0000000000017941 */ /* 0x000fea0003800200 */
.L_x_2124:
        /* <DEDUP_REMOVED lines=38> */
.L_x_2128:
        /* <DEDUP_REMOVED lines=17> */
.L_x_2129:
[----:B------:R-:W-:Y:S05]  /*4790*/  BSYNC.RECONVERGENT B1 ;  /* 0x0000000000017941 */ /* 0x000fea0003800200 */
.L_x_2127:
        /* <DEDUP_REMOVED lines=38> */
.L_x_2131:
        /* <DEDUP_REMOVED lines=17> */
.L_x_2132:
[----:B------:R-:W-:Y:S05]  /*4b10*/  BSYNC.RECONVERGENT B1 ;  /* 0x0000000000017941 */ /* 0x000fea0003800200 */
.L_x_2130:
        /* <DEDUP_REMOVED lines=36> */
.L_x_2134:
        /* <DEDUP_REMOVED lines=17> */
.L_x_2135:
[----:B------:R-:W-:Y:S05]  /*4e70*/  BSYNC.RECONVERGENT B1 ;  /* 0x0000000000017941 */ /* 0x000fea0003800200 */
.L_x_2133:
        /* <DEDUP_REMOVED lines=12> */
.L_x_2111:
        /* <DEDUP_REMOVED lines=35> */
.L_x_2139:
[----:B------:R-:W-:Y:S01]  /*5170*/  MOV R29, R15 ;  /* 0x0000000f001d7202 */ /* 0x000fe20000000f00 */
[----:B------:R-:W-:Y:S01]  /*5180*/  IMAD.MOV.U32 R26, RZ, RZ, R14 ;  /* 0x000000ffff1a7224 */ /* 0x000fe200078e000e */
[----:B------:R-:W-:Y:S02]  /*5190*/  MOV R13, R16 ;  /* 0x00000010000d7202 */ /* 0x000fe40000000f00 */
[----:B------:R-:W-:Y:S02]  /*51a0*/  MOV R12, R17 ;  /* 0x00000011000c7202 */ /* 0x000fe40000000f00 */
[----:B------:R-:W-:-:S07]  /*51b0*/  MOV R11, 0x51d0 ;  /* 0x000051d0000b7802 */ /* 0x000fce0000000f00 */
[----:B------:R-:W-:Y:S05]  /*51c0*/  CALL.REL.NOINC `($__internal_44_$__cuda_sm20_div_s64) ;  /* 0x00000018009c7944 */ /* 0x000fea0003c00000 */
        /* <DEDUP_REMOVED lines=11> */
.L_x_2140:
[----:B------:R-:W-:Y:S05]  /*5280*/  BSYNC.RECONVERGENT B1 ;  /* 0x0000000000017941 */ /* 0x000fea0003800200 */
.L_x_2138:
        /* <DEDUP_REMOVED lines=41> */
.L_x_2142:
[----:B------:R-:W-:Y:S01]  /*5520*/  MOV R29, R18 ;  /* 0x00000012001d7202 */ /* 0x000fe20000000f00 */
[----:B------:R-:W-:Y:S01]  /*5530*/  IMAD.MOV.U32 R13, RZ, RZ, R16 ;  /* 0x000000ffff0d7224 */ /* 0x000fe200078e0010 */
[----:B------:R-:W-:Y:S02]  /*5540*/  MOV R26, R19 ;  /* 0x00000013001a7202 */ /* 0x000fe40000000f00 */
[----:B------:R-:W-:Y:S02]  /*5550*/  MOV R12, R17 ;  /* 0x00000011000c7202 */ /* 0x000fe40000000f00 */
[----:B------:R-:W-:-:S07]  /*5560*/  MOV R11, 0x5580 ;  /* 0x00005580000b7802 */ /* 0x000fce0000000f00 */
[----:B------:R-:W-:Y:S05]  /*5570*/  CALL.REL.NOINC `($__internal_44_$__cuda_sm20_div_s64) ;  /* 0x0000001400b07944 */ /* 0x000fea0003c00000 */
        /* <DEDUP_REMOVED lines=11> */
.L_x_2143:
[----:B------:R-:W-:Y:S05]  /*5630*/  BSYNC.RECONVERGENT B1 ;  /* 0x0000000000017941 */ /* 0x000fea0003800200 */
.L_x_2141:
        /* <DEDUP_REMOVED lines=40> */
.L_x_2145:
        /* <DEDUP_REMOVED lines=17> */
.L_x_2146:
[----:B------:R-:W-:Y:S05]  /*59d0*/  BSYNC.RECONVERGENT B1 ;  /* 0x0000000000017941 */ /* 0x000fea0003800200 */
.L_x_2144:
        /* <DEDUP_REMOVED lines=39> */
.L_x_2148:
[----:B------:R-:W-:Y:S01]  /*5c50*/  MOV R29, R18 ;  /* 0x00000012001d7202 */ /* 0x000fe20000000f00 */
[----:B------:R-:W-:Y:S01]  /*5c60*/  IMAD.MOV.U32 R26, RZ, RZ, R19 ;  /* 0x000000ffff1a7224 */ /* 0x000fe200078e0013 */
[----:B------:R-:W-:Y:S02]  /*5c70*/  MOV R13, R20 ;  /* 0x00000014000d7202 */ /* 0x000fe40000000f00 */
[----:B------:R-:W-:Y:S02]  /*5c80*/  MOV R12, R21 ;  /* 0x00000015000c7202 */ /* 0x000fe40000000f00 */
[----:B------:R-:W-:-:S07]  /*5c90*/  MOV R11, 0x5cb0 ;  /* 0x00005cb0000b7802 */ /* 0x000fce0000000f00 */
[----:B------:R-:W-:Y:S05]  /*5ca0*/  CALL.REL.NOINC `($__internal_44_$__cuda_sm20_div_s64) ;  /* 0x0000000c00e47944 */ /* 0x000fea0003c00000 */
        /* <DEDUP_REMOVED lines=11> */
.L_x_2149:
[----:B------:R-:W-:Y:S05]  /*5d60*/  BSYNC.RECONVERGENT B1 ;  /* 0x0000000000017941 */ /* 0x000fea0003800200 */
.L_x_2147:
        /* <DEDUP_REMOVED lines=10> */
.L_x_2137:
        /* <DEDUP_REMOVED lines=34> */
.L_x_2152:
        /* <DEDUP_REMOVED lines=17> */
.L_x_2153:
[----:B------:R-:W-:Y:S05]  /*6140*/  BSYNC.RECONVERGENT B1 ;  /* 0x0000000000017941 */ /* 0x000fea0003800200 */
.L_x_2151:
        /* <DEDUP_REMOVED lines=41> */
.L_x_2155:
        /* <DEDUP_REMOVED lines=17> */
.L_x_2156:
[----:B------:R-:W-:Y:S05]  /*64f0*/  BSYNC.RECONVERGENT B1 ;  /* 0x0000000000017941 */ /* 0x000fea0003800200 */
.L_x_2154:
        /* <DEDUP_REMOVED lines=10> */
.L_x_2150:
        /* <DEDUP_REMOVED lines=31> */
.L_x_2158:
[----:B------:R-:W-:Y:S01]  /*6790*/  MOV R21, R10 ;  /* 0x0000000a00157202 */ /* 0x000fe20000000f00 */
[----:B------:R-:W-:Y:S01]  /*67a0*/  IMAD.MOV.U32 R20, RZ, RZ, R15 ;  /* 0x000000ffff147224 */ /* 0x000fe200078e000f */
[----:B------:R-:W-:Y:S02]  /*67b0*/  MOV R22, R11 ;  /* 0x0000000b00167202 */ /* 0x000fe40000000f00 */
[----:B------:R-:W-:Y:S02]  /*67c0*/  MOV R24, R14 ;  /* 0x0000000e00187202 */ /* 0x000fe40000000f00 */
[----:B------:R-:W-:-:S07]  /*67d0*/  MOV R23, 0x67f0 ;  /* 0x000067f000177802 */ /* 0x000fce0000000f00 */
[----:B------:R-:W-:Y:S05]  /*67e0*/  CALL.REL.NOINC `($__internal_45_$__cuda_sm20_rem_s64) ;  /* 0x0000000800647944 */ /* 0x000fea0003c00000 */
[----:B------:R-:W-:Y:S01]  /*67f0*/  MOV R10, R12 ;  /* 0x0000000c000a7202 */ /* 0x000fe20000000f00 */
[----:B------:R-:W-:-:S07]  /*6800*/  IMAD.MOV.U32 R11, RZ, RZ, R13 ;  /* 0x000000ffff0b7224 */ /* 0x000fce00078e000d */
.L_x_2159:
[----:B------:R-:W-:Y:S05]  /*6810*/  BSYNC.RECONVERGENT B1 ;  /* 0x0000000000017941 */ /* 0x000fea0003800200 */
.L_x_2157:
        /* <DEDUP_REMOVED lines=10> */
.L_x_2110:
[----:B------:R-:W0:Y:S02]  /*68c0*/  LDCU.64 UR4, c[0x0][0x388] ;  /* 0x00007100ff0477ac */ /* 0x000e240008000a00 */
[----:B0-----:R-:W-:-:S04]  /*68d0*/  LEA R8, P0, R7, UR4, 0x2 ;  /* 0x0000000407087c11 */ /* 0x001fc8000f8010ff */
[----:B------:R-:W-:-:S05]  /*68e0*/  LEA.HI.X R9, R7, UR5, R6, 0x2, P0 ;  /* 0x0000000507097c11 */ /* 0x000fca00080f1406 */
[----:B------:R-:W2:Y:S04]  /*68f0*/  LDG.E R8, desc[UR6][R8.64] ;  /* 0x0000000608087981 */ /* 0x000ea8000c1e1900 */
[----:B--2---:R0:W-:Y:S02]  /*6900*/  STS [R3], R8 ;  /* 0x0000000803007388 */ /* 0x0041e40000000800 */
.L_x_2109:
[----:B------:R-:W-:Y:S05]  /*6910*/  BSYNC.RECONVERGENT B0 ;  /* 0x0000000000007941 */ /* 0x000fea0003800200 */
.L_x_2061:
[----:B------:R-:W-:Y:S01]  /*6920*/  BAR.SYNC.DEFER_BLOCKING 0x0 ;  /* 0x0000000000007b1d */ /* 0x000fe20000010000 */
[----:B------:R-:W-:Y:S02]  /*6930*/  ISETP.GE.U32.AND P0, PT, R4, 0x42, PT ;  /* 0x000000420400780c */ /* 0x000fe40003f06070 */
[----:B------:R-:W-:-:S11]  /*6940*/  ISETP.GT.U32.AND P1, PT, R2, 0x1f, PT ;  /* 0x0000001f0200780c */ /* 0x000fd60003f24070 */
[----:B------:R-:W-:Y:S05]  /*6950*/  @!P0 BRA `(.L_x_2160) ;  /* 0x00000000002c8947 */ /* 0x000fea0003800000 */
.L_x_2161:
        /* <DEDUP_REMOVED lines=11> */
.L_x_2160:
        /* <DEDUP_REMOVED lines=35> */
        .weak           $__internal_44_$__cuda_sm20_div_s64
        .type           $__internal_44_$__cuda_sm20_div_s64,@function
        .size           $__internal_44_$__cuda_sm20_div_s64,($__internal_45_$__cuda_sm20_rem_s64 - $__internal_44_$__cuda_sm20_div_s64)
$__internal_44_$__cuda_sm20_div_s64:
        /* <DEDUP_REMOVED lines=83> */
[----:B------:R-:W-:Y:S05]  /*7170*/  RET.REL.NODEC R12 `(uncontiguous_cumulate_logsumexp_u32) ;  /* 0xffffff8c0ca07950 */ /* 0x000fea0003c3ffff */
        .weak           $__internal_45_$__cuda_sm20_rem_s64
        .type           $__internal_45_$__cuda_sm20_rem_s64,@function
        .size           $__internal_45_$__cuda_sm20_rem_s64,(.L_x_30361 - $__internal_45_$__cuda_sm20_rem_s64)
$__internal_45_$__cuda_sm20_rem_s64:
        /* <DEDUP_REMOVED lines=77> */
[----:B------:R-:W-:Y:S06]  /*7650*/  RET.REL.NODEC R10 `(uncontiguous_cumulate_logsumexp_u32) ;  /* 0xffffff880a687950 */ /* 0x000fec0003c3ffff */
.L_x_2162:
        /* <DEDUP_REMOVED lines=10> */
.L_x_30361:


//--------------------- .text.uncontiguous_logsumexp_u32 --------------------------
	.section	.text.uncontiguous_logsumexp_u32,"ax",@progbits
	.align	128
        .global         uncontiguous_logsumexp_u32
        .type           uncontiguous_logsumexp_u32,@function
        .size           uncontiguous_logsumexp_u32,(.L_x_30363 - uncontiguous_logsumexp_u32)
        .other          uncontiguous_logsumexp_u32,@"STO_CUDA_ENTRY STV_DEFAULT"
uncontiguous_logsumexp_u32:
.text.uncontiguous_logsumexp_u32:
        /* <DEDUP_REMOVED lines=41> */
.L_x_2191:
        /* <DEDUP_REMOVED lines=33> */
.L_x_2168:
[----:B------:R-:W-:Y:S01]  /*04a0*/  IMAD.MOV.U32 R29, RZ, RZ, R14 ;  /* 0x000000ffff1d7224 */ /* 0x000fe200078e000e */
[----:B------:R-:W-:Y:S01]  /*04b0*/  MOV R26, R15 ;  /* 0x0000000f001a7202 */ /* 0x000fe20000000f00 */
[----:B------:R-:W-:Y:S01]  /*04c0*/  IMAD.MOV.U32 R13, RZ, RZ, R16 ;  /* 0x000000ffff0d7224 */ /* 0x000fe200078e0010 */
[----:B------:R-:W-:Y:S02]  /*04d0*/  MOV R12, R17 ;  /* 0x00000011000c7202 */ /* 0x000fe40000000f00 */
[----:B------:R-:W-:-:S07]  /*04e0*/  MOV R11, 0x500 ;  /* 0x00000500000b7802 */ /* 0x000fce0000000f00 */
[----:B------:R-:W-:Y:S05]  /*04f0*/  CALL.REL.NOINC `($__internal_46_$__cuda_sm20_div_s64) ;  /* 0x0000006800487944 */ /* 0x000fea0003c00000 */
        /* <DEDUP_REMOVED lines=9> */
.L_x_2169:
[----:B------:R-:W-:Y:S05]  /*0590*/  BSYNC.RECONVERGENT B1 ;  /* 0x0000000000017941 */ /* 0x000fea0003800200 */
.L_x_2167:
        /* <DEDUP_REMOVED lines=36> */
.L_x_2171:
[----:B------:R-:W-:Y:S01]  /*07e0*/  IMAD.MOV.U32 R29, RZ, RZ, R7 ;  /* 0x000000ffff1d7224 */ /* 0x000fe200078e0007 */
[----:B------:R-:W-:Y:S01]  /*07f0*/  MOV R26, R8 ;  /* 0x00000008001a7202 */ /* 0x000fe20000000f00 */
[----:B------:R-:W-:Y:S01]  /*0800*/  IMAD.MOV.U32 R13, RZ, RZ, R16 ;  /* 0x000000ffff0d7224 */ /* 0x000fe200078e0010 */
[----:B------:R-:W-:Y:S02]  /*0810*/  MOV R12, R17 ;  /* 0x00000011000c7202 */ /* 0x000fe40000000f00 */
[----:B------:R-:W-:-:S07]  /*0820*/  MOV R11, 0x840 ;  /* 0x00000840000b7802 */ /* 0x000fce0000000f00 */
[----:B------:R-:W-:Y:S05]  /*0830*/  CALL.REL.NOINC `($__internal_46_$__cuda_sm20_div_s64) ;  /* 0x0000006400787944 */ /* 0x000fea0003c00000 */
        /* <DEDUP_REMOVED lines=10> */
.L_x_2172:
[----:B------:R-:W-:Y:S05]  /*08e0*/  BSYNC.RECONVERGENT B1 ;  /* 0x0000000000017941 */ /* 0x000fea0003800200 */
.L_x_2170:
        /* <DEDUP_REMOVED lines=37> */
.L_x_2174:
[----:B------:R-:W-:Y:S01]  /*0b40*/  MOV R29, R14 ;  /* 0x0000000e001d7202 */ /* 0x000fe20000000f00 */
[----:B------:R-:W-:Y:S01]  /*0b50*/  IMAD.MOV.U32 R26, RZ, RZ, R15 ;  /* 0x000000ffff1a7224 */ /* 0x000fe200078e000f */
[----:B------:R-:W-:Y:S01]  /*0b60*/  MOV R13, R16 ;  /* 0x00000010000d7202 */ /* 0x000fe20000000f00 */
[----:B------:R-:W-:Y:S01]  /*0b70*/  IMAD.MOV.U32 R12, RZ, RZ, R17 ;  /* 0x000000ffff0c7224 */ /* 0x000fe200078e0011 */
[----:B------:R-:W-:-:S07]  /*0b80*/  MOV R11, 0xba0 ;  /* 0x00000ba0000b7802 */ /* 0x000fce0000000f00 */
[----:B------:R-:W-:Y:S05]  /*0b90*/  CALL.REL.NOINC `($__internal_46_$__cuda_sm20_div_s64) ;  /* 0x0000006000a07944 */ /* 0x000fea0003c00000 */
        /* <DEDUP_REMOVED lines=10> */
.L_x_2175:
[----:B------:R-:W-:Y:S05]  /*0c40*/  BSYNC.RECONVERGENT B1 ;  /* 0x0000000000017941 */ /* 0x000fea0003800200 */
.L_x_2173:
        /* <DEDUP_REMOVED lines=34> */
.L_x_2177:
        /* <DEDUP_REMOVED lines=16> */
.L_x_2178:
[----:B------:R-:W-:Y:S05]  /*0f70*/  BSYNC.RECONVERGENT B1 ;  /* 0x0000000000017941 */ /* 0x000fea0003800200 */
.L_x_2176:
        /* <DEDUP_REMOVED lines=37> */
.L_x_2180:
        /* <DEDUP_REMOVED lines=17> */
.L_x_2181:
[----:B------:R-:W-:Y:S05]  /*12e0*/  BSYNC.RECONVERGENT B1 ;  /* 0x0000000000017941 */ /* 0x000fea0003800200 */
.L_x_2179:
        /* <DEDUP_REMOVED lines=35> */
.L_x_2183:
        /* <DEDUP_REMOVED lines=16> */
.L_x_2184:
[----:B------:R-:W-:Y:S05]  /*1620*/  BSYNC.RECONVERGENT B1 ;  /* 0x0000000000017941 */ /* 0x000fea0003800200 */
.L_x_2182:
        /* <DEDUP_REMOVED lines=36> */
.L_x_2186:
[----:B------:R-:W-:Y:S01]  /*1870*/  MOV R29, R14 ;  /* 0x0000000e001d7202 */ /* 0x000fe20000000f00 */
[----:B------:R-:W-:Y:S01]  /*1880*/  IMAD.MOV.U32 R26, RZ, RZ, R15 ;  /* 0x000000ffff1a7224 */ /* 0x000fe200078e000f */
[----:B------:R-:W-:Y:S01]  /*1890*/  MOV R13, R16 ;  /* 0x00000010000d7202 */ /* 0x000fe20000000f00 */
[----:B------:R-:W-:Y:S01]  /*18a0*/  IMAD.MOV.U32 R12, RZ, RZ, R17 ;  /* 0x000000ffff0c7224 */ /* 0x000fe200078e0011 */
[----:B------:R-:W-:-:S07]  /*18b0*/  MOV R11, 0x18d0 ;  /* 0x000018d0000b7802 */ /* 0x000fce0000000f00 */
[----:B------:R-:W-:Y:S05]  /*18c0*/  CALL.REL.NOINC `($__internal_46_$__cuda_sm20_div_s64) ;  /* 0x0000005400547944 */ /* 0x000fea0003c00000 */
        /* <DEDUP_REMOVED lines=11> */
.L_x_2187:
[----:B------:R-:W-:Y:S05]  /*1980*/  BSYNC.RECONVERGENT B1 ;  /* 0x0000000000017941 */ /* 0x000fea0003800200 */
.L_x_2185:
        /* <DEDUP_REMOVED lines=36> */
.L_x_2189:
        /* <DEDUP_REMOVED lines=17> */
.L_x_2190:
[----:B------:R-:W-:Y:S05]  /*1ce0*/  BSYNC.RECONVERGENT B1 ;  /* 0x0000000000017941 */ /* 0x000fea0003800200 */
.L_x_2188:
        /* <DEDUP_REMOVED lines=10> */
.L_x_2166:
        /* <DEDUP_REMOVED lines=36> */
.L_x_2194:
[----:B------:R-:W-:Y:S01]  /*1fd0*/  MOV R29, R14 ;  /* 0x0000000e001d7202 */ /* 0x000fe20000000f00 */
[----:B------:R-:W-:Y:S01]  /*1fe0*/  IMAD.MOV.U32 R26, RZ, RZ, R15 ;  /* 0x000000ffff1a7224 */ /* 0x000fe200078e000f */
[----:B------:R-:W-:Y:S01]  /*1ff0*/  MOV R13, R16 ;  /* 0x00000010000d7202 */ /* 0x000fe20000000f00 */
[----:B------:R-:W-:Y:S01]  /*2000*/  IMAD.MOV.U32 R12, RZ, RZ, R17 ;  /* 0x000000ffff0c7224 */ /* 0x000fe200078e0011 */
[----:B------:R-:W-:-:S07]  /*2010*/  MOV R11, 0x2030 ;  /* 0x00002030000b7802 */ /* 0x000fce0000000f00 */
[----:B------:R-:W-:Y:S05]  /*2020*/  CALL.REL.NOINC `($__internal_46_$__cuda_sm20_div_s64) ;  /* 0x0000004c007c7944 */ /* 0x000fea0003c00000 */
        /* <DEDUP_REMOVED lines=9> */
.L_x_2195:
[----:B------:R-:W-:Y:S05]  /*20c0*/  BSYNC.RECONVERGENT B1 ;  /* 0x0000000000017941 */ /* 0x000fea0003800200 */
.L_x_2193:
        /* <DEDUP_REMOVED lines=36> */
.L_x_2197:
        /* <DEDUP_REMOVED lines=17> */
.L_x_2198:
[----:B------:R-:W-:Y:S05]  /*2420*/  BSYNC.RECONVERGENT B1 ;  /* 0x0000000000017941 */ /* 0x000fea0003800200 */
.L_x_2196:
        /* <DEDUP_REMOVED lines=38> */
.L_x_2200:
        /* <DEDUP_REMOVED lines=16> */
.L_x_2201:
[----:B------:R-:W-:Y:S05]  /*2790*/  BSYNC.RECONVERGENT B1 ;  /* 0x0000000000017941 */ /* 0x000fea0003800200 */
.L_x_2199:
        /* <DEDUP_REMOVED lines=36> */
.L_x_2203:
        /* <DEDUP_REMOVED lines=16> */
.L_x_2204:
[----:B------:R-:W-:Y:S05]  /*2ae0*/  BSYNC.RECONVERGENT B1 ;  /* 0x0000000000017941 */ /* 0x000fea0003800200 */
.L_x_2202:
[----:B------:R-:W-:Y:S01]  /*2af0*/  IMAD R5, R5, R38, RZ ;  /* 0x0000002605057224 */ /* 0x000fe200078e02ff */
[----:B------:R-:W-:Y:S01]  /*2b00*/  IADD3 R9, PT, PT, R9, -0x2, RZ ;  /* 0xfffffffe09097810 */ /* 0x000fe20007ffe0ff */
[----:B------:R-:W-:Y:S02]  /*2b10*/  IMAD.MOV.U32 R34, RZ, RZ, R20 ;  /* 0x000000ffff227224 */ /* 0x000fe400078e0014 */
[-C--:B------:R-:W-:Y:S02]  /*2b20*/  IMAD R5, R39, R10.reuse, R5 ;  /* 0x0000000a27057224 */ /* 0x080fe400078e0205 */
[----:B------:R-:W-:-:S04]  /*2b30*/  IMAD.WIDE.U32 R34, R38, R10, R34 ;  /* 0x0000000a26227225 */ /* 0x000fc800078e0022 */
[----:B------:R-:W-:Y:S01]  /*2b40*/  IMAD.IADD R6, R35, 0x1, R5 ;  /* 0x0000000123067824 */ /* 0x000fe200078e0205 */
[----:B------:R-:W-:-:S07]  /*2b50*/  MOV R5, R34 ;  /* 0x0000002200057202 */ /* 0x000fce0000000f00 */
.L_x_2192:
        /* <DEDUP_REMOVED lines=31> */
.L_x_2206:
[----:B------:R-:W-:Y:S01]  /*2d50*/  IMAD.MOV.U32 R20, RZ, RZ, R14 ;  /* 0x000000ffff147224 */ /* 0x000fe200078e000e */
[----:B------:R-:W-:Y:S01]  /*2d60*/  MOV R24, R15 ;  /* 0x0000000f00187202 */ /* 0x000fe20000000f00 */
[----:B------:R-:W-:Y:S01]  /*2d70*/  IMAD.MOV.U32 R21, RZ, RZ, R16 ;  /* 0x000000ffff157224 */ /* 0x000fe200078e0010 */
[----:B------:R-:W-:Y:S02]  /*2d80*/  MOV R22, R17 ;  /* 0x0000001100167202 */ /* 0x000fe40000000f00 */
[----:B------:R-:W-:-:S07]  /*2d90*/  MOV R23, 0x2db0 ;  /* 0x00002db000177802 */ /* 0x000fce0000000f00 */
[----:B------:R-:W-:Y:S05]  /*2da0*/  CALL.REL.NOINC `($__internal_47_$__cuda_sm20_rem_s64) ;  /* 0x00000044006c7944 */ /* 0x000fea0003c00000 */
[----:B------:R-:W-:Y:S01]  /*2db0*/  IMAD.MOV.U32 R10, RZ, RZ, R12 ;  /* 0x000000ffff0a7224 */ /* 0x000fe200078e000c */
[----:B------:R-:W-:-:S07]  /*2dc0*/  MOV R11, R13 ;  /* 0x0000000d000b7202 */ /* 0x000fce0000000f00 */
.L_x_2207:
[----:B------:R-:W-:Y:S05]  /*2dd0*/  BSYNC.RECONVERGENT B1 ;  /* 0x0000000000017941 */ /* 0x000fea0003800200 */
.L_x_2205:
        /* <DEDUP_REMOVED lines=33> */
.L_x_2209:
[----:B------:R-:W-:Y:S01]  /*2ff0*/  MOV R21, R16 ;  /* 0x0000001000157202 */ /* 0x000fe20000000f00 */
[----:B------:R-:W-:Y:S01]  /*3000*/  IMAD.MOV.U32 R22, RZ, RZ, R17 ;  /* 0x000000ffff167224 */ /* 0x000fe200078e0011 */
[----:B------:R-:W-:Y:S01]  /*3010*/  MOV R20, R7 ;  /* 0x0000000700147202 */ /* 0x000fe20000000f00 */
[----:B------:R-:W-:Y:S01]  /*3020*/  IMAD.MOV.U32 R24, RZ, RZ, R8 ;  /* 0x000000ffff187224 */ /* 0x000fe200078e0008 */
[----:B------:R-:W-:-:S07]  /*3030*/  MOV R23, 0x3050 ;  /* 0x0000305000177802 */ /* 0x000fce0000000f00 */
[----:B------:R-:W-:Y:S05]  /*3040*/  CALL.REL.NOINC `($__internal_47_$__cuda_sm20_rem_s64) ;  /* 0x0000004000c47944 */ /* 0x000fea0003c00000 */
[----:B------:R-:W-:Y:S01]  /*3050*/  MOV R8, R12 ;  /* 0x0000000c00087202 */ /* 0x000fe20000000f00 */
[----:B------:R-:W-:-:S07]  /*3060*/  IMAD.MOV.U32 R9, RZ, RZ, R13 ;  /* 0x000000ffff097224 */ /* 0x000fce00078e000d */
.L_x_2210:
[----:B------:R-:W-:Y:S05]  /*3070*/  BSYNC.RECONVERGENT B1 ;  /* 0x0000000000017941 */ /* 0x000fea0003800200 */
.L_x_2208:
[----:B------:R-:W-:Y:S01]  /*3080*/  MOV R10, R5 ;  /* 0x00000005000a7202 */ /* 0x000fe20000000f00 */
[----:B------:R-:W-:Y:S02]  /*3090*/  IMAD R7, R9, R18, RZ ;  /* 0x0000001209077224 */ /* 0x000fe400078e02ff */
[----:B------:R-:W-:Y:S02]  /*30a0*/  IMAD.MOV.U32 R11, RZ, RZ, R6 ;  /* 0x000000ffff0b7224 */ /* 0x000fe400078e0006 */
[-C--:B------:R-:W-:Y:S02]  /*30b0*/  IMAD R7, R19, R8.reuse, R7 ;  /* 0x0000000813077224 */ /* 0x080fe400078e0207 */
[----:B------:R-:W-:-:S04]  /*30c0*/  IMAD.WIDE.U32 R10, R18, R8, R10 ;  /* 0x00000008120a7225 */ /* 0x000fc800078e000a */
[----:B------:R-:W-:Y:S01]  /*30d0*/  IMAD.MOV.U32 R5, RZ, RZ, R10 ;  /* 0x000000ffff057224 */ /* 0x000fe200078e000a */
[----:B------:R-:W-:-:S07]  /*30e0*/  IADD3 R6, PT, PT, R11, R7, RZ ;  /* 0x000000070b067210 */ /* 0x000fce0007ffe0ff */
.L_x_2165:
        /* <DEDUP_REMOVED lines=24> */
[----:B------:R-:W1:Y:S01]  /*3270*/  MUFU.EX2 R5, R8 ;  /* 0x0000000800057308 */ /* 0x000e620000000800 */
[----:B0-----:R-:W-:-:S04]  /*3280*/  FMUL R7, R12, R7 ;  /* 0x000000070c077220 */ /* 0x001fc80000400000 */
[----:B-1----:R-:W-:-:S05]  /*3290*/  FFMA R6, R6, R5, R7 ;  /* 0x0000000506067223 */ /* 0x002fca0000000007 */
[----:B------:R1:W-:Y:S01]  /*32a0*/  STS [R3], R6 ;  /* 0x0000000603007388 */ /* 0x0003e20000000800 */
[----:B------:R-:W-:Y:S05]  /*32b0*/  BRA `(.L_x_2211) ;  /* 0x00000038000c7947 */ /* 0x000fea0003800000 */
.L_x_2164:
        /* <DEDUP_REMOVED lines=20> */
.L_x_2238:
        /* <DEDUP_REMOVED lines=33> */
.L_x_2215:
[----:B------:R-:W-:Y:S01]  /*3610*/  IMAD.MOV.U32 R29, RZ, RZ, R15 ;  /* 0x000000ffff1d7224 */ /* 0x000fe200078e000f */
[----:B------:R-:W-:Y:S01]  /*3620*/  MOV R26, R14 ;  /* 0x0000000e001a7202 */ /* 0x000fe20000000f00 */
[----:B------:R-:W-:Y:S01]  /*3630*/  IMAD.MOV.U32 R13, RZ, RZ, R34 ;  /* 0x000000ffff0d7224 */ /* 0x000fe200078e0022 */
[----:B------:R-:W-:Y:S02]  /*3640*/  MOV R12, R35 ;  /* 0x00000023000c7202 */ /* 0x000fe40000000f00 */
[----:B------:R-:W-:-:S07]  /*3650*/  MOV R11, 0x3670 ;  /* 0x00003670000b7802 */ /* 0x000fce0000000f00 */
[----:B-123--:R-:W-:Y:S05]  /*3660*/  CALL.REL.NOINC `($__internal_46_$__cuda_sm20_div_s64) ;  /* 0x0000003400ec7944 */ /* 0x00efea0003c00000 */
        /* <DEDUP_REMOVED lines=11> */
.L_x_2216:
[----:B------:R-:W-:Y:S05]  /*3720*/  BSYNC.RECONVERGENT B1 ;  /* 0x0000000000017941 */ /* 0x000fea0003800200 */
.L_x_2214:
        /* <DEDUP_REMOVED lines=39> */
.L_x_2218:
[----:B------:R-:W-:Y:S01]  /*39a0*/  IMAD.MOV.U32 R29, RZ, RZ, R34 ;  /* 0x000000ffff1d7224 */ /* 0x000fe200078e0022 */
[----:B------:R-:W-:Y:S01]  /*39b0*/  MOV R26, R35 ;  /* 0x00000023001a7202 */ /* 0x000fe20000000f00 */
[----:B------:R-:W-:Y:S01]  /*39c0*/  IMAD.MOV.U32 R13, RZ, RZ, R36 ;  /* 0x000000ffff0d7224 */ /* 0x000fe200078e0024 */
[----:B------:R-:W-:Y:S02]  /*39d0*/  MOV R12, R37 ;  /* 0x00000025000c7202 */ /* 0x000fe40000000f00 */
[----:B------:R-:W-:-:S07]  /*39e0*/  MOV R11, 0x3a00 ;  /* 0x00003a00000b7802 */ /* 0x000fce0000000f00 */
[----:B-1----:R-:W-:Y:S05]  /*39f0*/  CALL.REL.NOINC `($__internal_46_$__cuda_sm20_div_s64) ;  /* 0x0000003400087944 */ /* 0x002fea0003c00000 */
        /* <DEDUP_REMOVED lines=11> */
.L_x_2219:
[----:B------:R-:W-:Y:S05]  /*3ab0*/  BSYNC.RECONVERGENT B1 ;  /* 0x0000000000017941 */ /* 0x000fea0003800200 */
.L_x_2217:
        /* <DEDUP_REMOVED lines=38> */
.L_x_2221:
[----:B------:R-:W-:Y:S01]  /*3d20*/  MOV R29, R34 ;  /* 0x00000022001d7202 */ /* 0x000fe20000000f00 */
[----:B------:R-:W-:Y:S01]  /*3d30*/  IMAD.MOV.U32 R26, RZ, RZ, R35 ;  /* 0x000000ffff1a7224 */ /* 0x000fe200078e0023 */
[----:B------:R-:W-:Y:S01]  /*3d40*/  MOV R13, R36 ;  /* 0x00000024000d7202 */ /* 0x000fe20000000f00 */
[----:B------:R-:W-:Y:S01]  /*3d50*/  IMAD.MOV.U32 R12, RZ, RZ, R37 ;  /* 0x000000ffff0c7224 */ /* 0x000fe200078e0025 */
[----:B------:R-:W-:-:S07]  /*3d60*/  MOV R11, 0x3d80 ;  /* 0x00003d80000b7802 */ /* 0x000fce0000000f00 */
[----:B-1----:R-:W-:Y:S05]  /*3d70*/  CALL.REL.NOINC `($__internal_46_$__cuda_sm20_div_s64) ;  /* 0x0000003000287944 */ /* 0x002fea0003c00000 */
        /* <DEDUP_REMOVED lines=11> */
.L_x_2222:
[----:B------:R-:W-:Y:S05]  /*3e30*/  BSYNC.RECONVERGENT B1 ;  /* 0x0000000000017941 */ /* 0x000fea0003800200 */
.L_x_2220:
        /* <DEDUP_REMOVED lines=38> */
.L_x_2224:
        /* <DEDUP_REMOVED lines=17> */
.L_x_2225:
[----:B------:R-:W-:Y:S05]  /*41b0*/  BSYNC.RECONVERGENT B1 ;  /* 0x0000000000017941 */ /* 0x000fea0003800200 */
.L_x_2223:
        /* <DEDUP_REMOVED lines=39> */
.L_x_2227:
        /* <DEDUP_REMOVED lines=17> */
.L_x_2228:
[----:B------:R-:W-:Y:S05]  /*4540*/  BSYNC.RECONVERGENT B1 ;  /* 0x0000000000017941 */ /* 0x000fea0003800200 */
.L_x_2226:
        /* <DEDUP_REMOVED lines=38> */
.L_x_2230:
        /* <DEDUP_REMOVED lines=17> */
.L_x_2231:
[----:B------:R-:W-:Y:S05]  /*48c0*/  BSYNC.RECONVERGENT B1 ;  /* 0x0000000000017941 */ /* 0x000fea0003800200 */
.L_x_2229:
        /* <DEDUP_REMOVED lines=38> */
.L_x_2233:
[----:B------:R-:W-:Y:S01]  /*4b30*/  MOV R29, R34 ;  /* 0x00000022001d7202 */ /* 0x000fe20000000f00 */
[----:B------:R-:W-:Y:S01]  /*4b40*/  IMAD.MOV.U32 R13, RZ, RZ, R36 ;  /* 0x000000ffff0d7224 */ /* 0x000fe200078e0024 */
[----:B------:R-:W-:Y:S02]  /*4b50*/  MOV R26, R35 ;  /* 0x00000023001a7202 */ /* 0x000fe40000000f00 */
[----:B------:R-:W-:Y:S02]  /*4b60*/  MOV R12, R37 ;  /* 0x00000025000c7202 */ /* 0x000fe40000000f00 */
[----:B------:R-:W-:-:S07]  /*4b70*/  MOV R11, 0x4b90 ;  /* 0x00004b90000b7802 */ /* 0x000fce0000000f00 */
[----:B-1----:R-:W-:Y:S05]  /*4b80*/  CALL.REL.NOINC `($__internal_46_$__cuda_sm20_div_s64) ;  /* 0x0000002000a47944 */ /* 0x002fea0003c00000 */
        /* <DEDUP_REMOVED lines=11> */
.L_x_2234:
[----:B------:R-:W-:Y:S05]  /*4c40*/  BSYNC.RECONVERGENT B1 ;  /* 0x0000000000017941 */ /* 0x000fea0003800200 */
.L_x_2232:
        /* <DEDUP_REMOVED lines=36> */
.L_x_2236:
        /* <DEDUP_REMOVED lines=17> */
.L_x_2237:
[----:B------:R-:W-:Y:S05]  /*4fa0*/  BSYNC.RECONVERGENT B1 ;  /* 0x0000000000017941 */ /* 0x000fea0003800200 */
.L_x_2235:
        /* <DEDUP_REMOVED lines=12> */
.L_x_2213:
        /* <DEDUP_REMOVED lines=35> */
.L_x_2241:
[----:B------:R-:W-:Y:S01]  /*52a0*/  MOV R29, R15 ;  /* 0x0000000f001d7202 */ /* 0x000fe20000000f00 */
[----:B------:R-:W-:Y:S01]  /*52b0*/  IMAD.MOV.U32 R26, RZ, RZ, R14 ;  /* 0x000000ffff1a7224 */ /* 0x000fe200078e000e */
[----:B------:R-:W-:Y:S02]  /*52c0*/  MOV R13, R16 ;  /* 0x00000010000d7202 */ /* 0x000fe40000000f00 */
[----:B------:R-:W-:Y:S02]  /*52d0*/  MOV R12, R17 ;  /* 0x00000011000c7202 */ /* 0x000fe40000000f00 */
[----:B------:R-:W-:-:S07]  /*52e0*/  MOV R11, 0x5300 ;  /* 0x00005300000b7802 */ /* 0x000fce0000000f00 */
[----:B------:R-:W-:Y:S05]  /*52f0*/  CALL.REL.NOINC `($__internal_46_$__cuda_sm20_div_s64) ;  /* 0x0000001800c87944 */ /* 0x000fea0003c00000 */
        /* <DEDUP_REMOVED lines=11> */
.L_x_2242:
[----:B------:R-:W-:Y:S05]  /*53b0*/  BSYNC.RECONVERGENT B1 ;  /* 0x0000000000017941 */ /* 0x000fea0003800200 */
.L_x_2240:
        /* <DEDUP_REMOVED lines=41> */
.L_x_2244:
[----:B------:R-:W-:Y:S01]  /*5650*/  MOV R29, R18 ;  /* 0x00000012001d7202 */ /* 0x000fe20000000f00 */
[----:B------:R-:W-:Y:S01]  /*5660*/  IMAD.MOV.U32 R13, RZ, RZ, R16 ;  /* 0x000000ffff0d7224 */ /* 0x000fe200078e0010 */
[----:B------:R-:W-:Y:S02]  /*5670*/  MOV R26, R19 ;  /* 0x00000013001a7202 */ /* 0x000fe40000000f00 */
[----:B------:R-:W-:Y:S02]  /*5680*/  MOV R12, R17 ;  /* 0x00000011000c7202 */ /* 0x000fe40000000f00 */
[----:B------:R-:W-:-:S07]  /*5690*/  MOV R11, 0x56b0 ;  /* 0x000056b0000b7802 */ /* 0x000fce0000000f00 */
[----:B------:R-:W-:Y:S05]  /*56a0*/  CALL.REL.NOINC `($__internal_46_$__cuda_sm20_div_s64) ;  /* 0x0000001400dc7944 */ /* 0x000fea0003c00000 */
        /* <DEDUP_REMOVED lines=11> */
.L_x_2245:
[----:B------:R-:W-:Y:S05]  /*5760*/  BSYNC.RECONVERGENT B1 ;  /* 0x0000000000017941 */ /* 0x000fea0003800200 */
.L_x_2243:
        /* <DEDUP_REMOVED lines=40> */
.L_x_2247:
        /* <DEDUP_REMOVED lines=17> */
.L_x_2248:
[----:B------:R-:W-:Y:S05]  /*5b00*/  BSYNC.RECONVERGENT B1 ;  /* 0x0000000000017941 */ /* 0x000fea0003800200 */
.L_x_2246:
        /* <DEDUP_REMOVED lines=39> */
.L_x_2250:
[----:B------:R-:W-:Y:S01]  /*5d80*/  MOV R29, R18 ;  /* 0x00000012001d7202 */ /* 0x000fe20000000f00 */
[----:B------:R-:W-:Y:S01]  /*5d90*/  IMAD.MOV.U32 R26, RZ, RZ, R19 ;  /* 0x000000ffff1a7224 */ /* 0x000fe200078e0013 */
[----:B------:R-:W-:Y:S02]  /*5da0*/  MOV R13, R20 ;  /* 0x00000014000d7202 */ /* 0x000fe40000000f00 */
[----:B------:R-:W-:Y:S02]  /*5db0*/  MOV R12, R21 ;  /* 0x00000015000c7202 */ /* 0x000fe40000000f00 */
[----:B------:R-:W-:-:S07]  /*5dc0*/  MOV R11, 0x5de0 ;  /* 0x00005de0000b7802 */ /* 0x000fce0000000f00 */
[----:B------:R-:W-:Y:S05]  /*5dd0*/  CALL.REL.NOINC `($__internal_46_$__cuda_sm20_div_s64) ;  /* 0x0000001000107944 */ /* 0x000fea0003c00000 */
        /* <DEDUP_REMOVED lines=11> */
.L_x_2251:
[----:B------:R-:W-:Y:S05]  /*5e90*/  BSYNC.RECONVERGENT B1 ;  /* 0x0000000000017941 */ /* 0x000fea0003800200 */
.L_x_2249:
        /* <DEDUP_REMOVED lines=10> */
.L_x_2239:
        /* <DEDUP_REMOVED lines=34> */
.L_x_2254:
        /* <DEDUP_REMOVED lines=17> */
.L_x_2255:
[----:B------:R-:W-:Y:S05]  /*6270*/  BSYNC.RECONVERGENT B1 ;  /* 0x0000000000017941 */ /* 0x000fea0003800200 */
.L_x_2253:
        /* <DEDUP_REMOVED lines=41> */
.L_x_2257:
        /* <DEDUP_REMOVED lines=17> */
.L_x_2258:
[----:B------:R-:W-:Y:S05]  /*6620*/  BSYNC.RECONVERGENT B1 ;  /* 0x0000000000017941 */ /* 0x000fea0003800200 */
.L_x_2256:
        /* <DEDUP_REMOVED lines=10> */
.L_x_2252:
        /* <DEDUP_REMOVED lines=31> */
.L_x_2260:
[----:B------:R-:W-:Y:S01]  /*68c0*/  MOV R21, R10 ;  /* 0x0000000a00157202 */ /* 0x000fe20000000f00 */
[----:B------:R-:W-:Y:S01]  /*68d0*/  IMAD.MOV.U32 R20, RZ, RZ, R15 ;  /* 0x000000ffff147224 */ /* 0x000fe200078e000f */
[----:B------:R-:W-:Y:S02]  /*68e0*/  MOV R22, R11 ;  /* 0x0000000b00167202 */ /* 0x000fe40000000f00 */
[----:B------:R-:W-:Y:S02]  /*68f0*/  MOV R24, R14 ;  /* 0x0000000e00187202 */ /* 0x000fe40000000f00 */
[----:B------:R-:W-:-:S07]  /*6900*/  MOV R23, 0x6920 ;  /* 0x0000692000177802 */ /* 0x000fce0000000f00 */
[----:B------:R-:W-:Y:S05]  /*6910*/  CALL.REL.NOINC `($__internal_47_$__cuda_sm20_rem_s64) ;  /* 0x0000000800907944 */ /* 0x000fea0003c00000 */
[----:B------:R-:W-:Y:S01]  /*6920*/  MOV R10, R12 ;  /* 0x0000000c000a7202 */ /* 0x000fe20000000f00 */
[----:B------:R-:W-:-:S07]  /*6930*/  IMAD.MOV.U32 R11, RZ, RZ, R13 ;  /* 0x000000ffff0b7224 */ /* 0x000fce00078e000d */
.L_x_2261:
[----:B------:R-:W-:Y:S05]  /*6940*/  BSYNC.RECONVERGENT B1 ;  /* 0x0000000000017941 */ /* 0x000fea0003800200 */
.L_x_2259:
        /* <DEDUP_REMOVED lines=10> */
.L_x_2212:
[----:B------:R-:W0:Y:S02]  /*69f0*/  LDCU.64 UR4, c[0x0][0x388] ;  /* 0x00007100ff0477ac */ /* 0x000e240008000a00 */
[----:B0-----:R-:W-:-:S04]  /*6a00*/  LEA R8, P0, R7, UR4, 0x2 ;  /* 0x0000000407087c11 */ /* 0x001fc8000f8010ff */
[----:B------:R-:W-:-:S05]  /*6a10*/  LEA.HI.X R9, R7, UR5, R6, 0x2, P0 ;  /* 0x0000000507097c11 */ /* 0x000fca00080f1406 */
[----:B------:R-:W2:Y:S01]  /*6a20*/  LDG.E R8, desc[UR6][R8.64] ;  /* 0x0000000608087981 */ /* 0x000ea2000c1e1900 */
[----:B------:R-:W-:Y:S02]  /*6a30*/  HFMA2 R6, -RZ, RZ, 0.96630859375, -0.0022525787353515625 ;  /* 0x3bbb989dff067431 */ /* 0x000fe400000001ff */
        /* <DEDUP_REMOVED lines=11> */
.L_x_2211:
[----:B------:R-:W-:Y:S05]  /*6af0*/  BSYNC.RECONVERGENT B0 ;  /* 0x0000000000007941 */ /* 0x000fea0003800200 */
.L_x_2163:
[----:B------:R-:W-:Y:S01]  /*6b00*/  BAR.SYNC.DEFER_BLOCKING 0x0 ;  /* 0x0000000000007b1d */ /* 0x000fe20000010000 */
[----:B------:R-:W-:Y:S02]  /*6b10*/  ISETP.GE.U32.AND P0, PT, R4, 0x42, PT ;  /* 0x000000420400780c */ /* 0x000fe40003f06070 */
[----:B------:R-:W-:-:S11]  /*6b20*/  ISETP.GT.U32.AND P1, PT, R2, 0x1f, PT ;  /* 0x0000001f0200780c */ /* 0x000fd60003f24070 */
[----:B------:R-:W-:Y:S05]  /*6b30*/  @!P0 BRA `(.L_x_2262) ;  /* 0x00000000002c8947 */ /* 0x000fea0003800000 */
.L_x_2263:
        /* <DEDUP_REMOVED lines=11> */
.L_x_2262:
        /* <DEDUP_REMOVED lines=35> */
        .weak           $__internal_46_$__cuda_sm20_div_s64
        .type           $__internal_46_$__cuda_sm20_div_s64,@function
        .size           $__internal_46_$__cuda_sm20_div_s64,($__internal_47_$__cuda_sm20_rem_s64 - $__internal_46_$__cuda_sm20_div_s64)
$__internal_46_$__cuda_sm20_div_s64:
        /* <DEDUP_REMOVED lines=83> */
[----:B------:R-:W-:Y:S05]  /*7350*/  RET.REL.NODEC R12 `(uncontiguous_logsumexp_u32) ;  /* 0xffffff8c0c287950 */ /* 0x000fea0003c3ffff */
        .weak           $__internal_47_$__cuda_sm20_rem_s64
        .type           $__internal_47_$__cuda_sm20_rem_s64,@function
        .size           $__internal_47_$__cuda_sm20_rem_s64,(.L_x_30363 - $__internal_47_$__cuda_sm20_rem_s64)
$__internal_47_$__cuda_sm20_rem_s64:
        /* <DEDUP_REMOVED lines=77> */
[----:B------:R-:W-:Y:S06]  /*7830*/  RET.REL.NODEC R10 `(uncontiguous_logsumexp_u32) ;  /* 0xffffff840af07950 */ /* 0x000fec0003c3ffff */
.L_x_2264:
        /* <DEDUP_REMOVED lines=12> */
.L_x_30363:


//--------------------- .text.contiguous_cumulate_logsumexp_u32 --------------------------
	.section	.text.contiguous_cumulate_logsumexp_u32,"ax",@progbits
	.align	128
        .global         contiguous_cumulate_logsumexp_u32
        .type           contiguous_cumulate_logsumexp_u32,@function
        .size           contiguous_cumulate_logsumexp_u32,(.L_x_30998 - contiguous_cumulate_logsumexp_u32)
        .other          contiguous_cumulate_logsumexp_u32,@"STO_CUDA_ENTRY STV_DEFAULT"
contiguous_cumulate_logsumexp_u32:
.text.contiguous_cumulate_logsumexp_u32:
        /* <DEDUP_REMOVED lines=38> */
.L_x_2266:
[----:B------:R-:W-:Y:S05]  /*0260*/  BSYNC.RECONVERGENT B0 ;  /* 0x0000000000007941 */ /* 0x000fea0003800200 */
.L_x_2265:
[----:B------:R-:W-:Y:S06]  /*0270*/  BAR.SYNC.DEFER_BLOCKING 0x0 ;  /* 0x0000000000007b1d */ /* 0x000fec0000010000 */
[----:B------:R-:W-:Y:S05]  /*0280*/  @!P2 BRA `(.L_x_2267) ;  /* 0x00000000002ca947 */ /* 0x000fea0003800000 */
.L_x_2268:
        /* <DEDUP_REMOVED lines=11> */
.L_x_2267:
        /* <DEDUP_REMOVED lines=35> */
.L_x_2269:
        /* <DEDUP_REMOVED lines=9> */
.L_x_30998:


//--------------------- .text.contiguous_logsumexp_u32 --------------------------
	.section	.text.contiguous_logsumexp_u32,"ax",@progbits
	.align	128
        .global         contiguous_logsumexp_u32
        .type           contiguous_logsumexp_u32,@function
        .size           contiguous_logsumexp_u32,(.L_x_30999 - contiguous_logsumexp_u32)
        .other          contiguous_logsumexp_u32,@"STO_CUDA_ENTRY STV_DEFAULT"
contiguous_logsumexp_u32:
.text.contiguous_logsumexp_u32:
        /* <DEDUP_REMOVED lines=27> */
[----:B------:R-:W-:Y:S02]  /*01b0*/  MOV R13, 0x437c0000 ;  /* 0x437c0000000d7802 */ /* 0x000fe40000000f00 */
        /* <DEDUP_REMOVED lines=20> */
.L_x_2271:
        /* <DEDUP_REMOVED lines=8> */
[----:B------:R-:W-:Y:S02]  /*0380*/  MOV R9, 0x437c0000 ;  /* 0x437c000000097802 */ /* 0x000fe40000000f00 */
        /* <DEDUP_REMOVED lines=10> */
.L_x_2272:
[----:B------:R-:W-:Y:S05]  /*0430*/  BSYNC.RECONVERGENT B0 ;  /* 0x0000000000007941 */ /* 0x000fea0003800200 */
.L_x_2270:
[----:B------:R-:W-:Y:S01]  /*0440*/  BAR.SYNC.DEFER_BLOCKING 0x0 ;  /* 0x0000000000007b1d */ /* 0x000fe20000010000 */
[----:B------:R-:W-:Y:S02]  /*0450*/  ISETP.GE.U32.AND P1, PT, R4, 0x42, PT ;  /* 0x000000420400780c */ /* 0x000fe40003f26070 */
[----:B------:R-:W-:-:S11]  /*0460*/  ISETP.GT.U32.AND P0, PT, R2, 0x1f, PT ;  /* 0x0000001f0200780c */ /* 0x000fd60003f04070 */
[----:B------:R-:W-:Y:S05]  /*0470*/  @!P1 BRA `(.L_x_2273) ;  /* 0x00000000002c9947 */ /* 0x000fea0003800000 */
.L_x_2274:
[----:B------:R-:W-:-:S04]  /*0480*/  SHF.R.U32.HI R7, RZ, 0x1, R4 ;  /* 0x00000001ff077819 */ /* 0x000fc80000011604 */
[----:B------:R-:W-:-:S13]  /*0490*/  ISETP.GE.U32.AND P1, PT, R2, R7, PT ;  /* 0x000000070200720c */ /* 0x000fda0003f26070 */
[----:B------:R-:W-:Y:S01]  /*04a0*/  @!P1 LEA R6, R7, R3, 0x2 ;  /* 0x0000000307069211 */ /* 0x000fe200078e10ff */
        /* <DEDUP_REMOVED lines=8> */
.L_x_2273:
[----:B------:R-:W-:Y:S05]  /*0530*/  @P0 EXIT ;  /* 0x000000000000094d */ /* 0x000fea0003800000 */
[----:B------:R-:W-:Y:S01]  /*0540*/  LDS R4, [R3] ;  /* 0x0000000003047984 */ /* 0x000fe20000000800 */
[----:B------:R-:W-:-:S03]  /*0550*/  ISETP.NE.AND P0, PT, R2, RZ, PT ;  /* 0x000000ff0200720c */ /* 0x000fc60003f05270 */
[----:B------:R-:W2:Y:S02]  /*0560*/  LDS R5, [R3+0x80] ;  /* 0x0000800003057984 */ /* 0x000ea40000000800 */
[----:B--2---:R-:W-:-:S05]  /*0570*/  FADD R4, R4, R5 ;  /* 0x0000000504047221 */ /* 0x004fca0000000000 */
[----:B------:R-:W-:Y:S04]  /*0580*/  STS [R3], R4 ;  /* 0x0000000403007388 */ /* 0x000fe80000000800 */
[----:B------:R-:W-:Y:S04]  /*0590*/  LDS R5, [R3] ;  /* 0x0000000003057984 */ /* 0x000fe80000000800 */
[----:B------:R-:W2:Y:S02]  /*05a0*/  LDS R6, [R3+0x40] ;  /* 0x0000400003067984 */ /* 0x000ea40000000800 */
[----:B--2---:R-:W-:-:S05]  /*05b0*/  FADD R6, R5, R6 ;  /* 0x0000000605067221 */ /* 0x004fca0000000000 */
[----:B------:R-:W-:Y:S04]  /*05c0*/  STS [R3], R6 ;  /* 0x0000000603007388 */ /* 0x000fe80000000800 */
[----:B------:R-:W-:Y:S04]  /*05d0*/  LDS R5, [R3] ;  /* 0x0000000003057984 */ /* 0x000fe80000000800 */
[----:B0-----:R-:W0:Y:S02]  /*05e0*/  LDS R8, [R3+0x20] ;  /* 0x0000200003087984 */ /* 0x001e240000000800 */
[----:B0-----:R-:W-:-:S05]  /*05f0*/  FADD R8, R5, R8 ;  /* 0x0000000805087221 */ /* 0x001fca0000000000 */
[----:B------:R-:W-:Y:S04]  /*0600*/  STS [R3], R8 ;  /* 0x0000000803007388 */ /* 0x000fe80000000800 */
[----:B------:R-:W-:Y:S04]  /*0610*/  LDS R5, [R3] ;  /* 0x0000000003057984 */ /* 0x000fe80000000800 */
[----:B-1----:R-:W0:Y:S02]  /*0620*/  LDS R10, [R3+0x10] ;  /* 0x00001000030a7984 */ /* 0x002e240000000800 */
        /* <DEDUP_REMOVED lines=19> */
.L_x_2275:
        /* <DEDUP_REMOVED lines=10> */
.L_x_30999:


//--------------------- .text.contiguous_logsumexp33_u16 --------------------------
	.section	.text.contiguous_logsumexp33_u16,"ax",@progbits
	.align	128
        .global         contiguous_logsumexp33_u16
        .type           contiguous_logsumexp33_u16,@function
        .size           contiguous_logsumexp33_u16,(.L_x_31000 - contiguous_logsumexp33_u16)
        .other          contiguous_logsumexp33_u16,@"STO_CUDA_ENTRY STV_DEFAULT"
contiguous_logsumexp33_u16:
.text.contiguous_logsumexp33_u16:
        /* <DEDUP_REMOVED lines=51> */
.L_x_2278:
        /* <DEDUP_REMOVED lines=56> */
.L_x_2277:
        /* <DEDUP_REMOVED lines=32> */
.L_x_2280:
        /* <DEDUP_REMOVED lines=19> */
.L_x_2281:
[----:B------:R-:W-:Y:S05]  /*09e0*/  @!P1 BRA `(.L_x_2279) ;  /* 0x0000000000289947 */ /* 0x000fea0003800000 */
[----:B------:R-:W-:Y:S01]  /*09f0*/  IMAD R8, R0, UR4, RZ ;  /* 0x0000000400087c24 */ /* 0x000fe2000f8e02ff */
[----:B------:R-:W-:-:S04]  /*0a00*/  IADD3 R6, PT, PT, -R6, RZ, RZ ;  /* 0x000000ff06067210 */ /* 0x000fc80007ffe1ff */
[----:B------:R-:W-:-:S05]  /*0a10*/  LEA R8, R8, R7, 0x1 ;  /* 0x0000000708087211 */ /* 0x000fca00078e08ff */
[----:B------:R-:W-:-:S07]  /*0a20*/  VIADD R9, R8, UR5 ;  /* 0x0000000508097c36 */ /* 0x000fce0008000000 */
.L_x_2282:
[----:B------:R0:W1:Y:S01]  /*0a30*/  LDS.U16 R11, [R9] ;  /* 0x00000000090b7984 */ /* 0x0000620000000400 */
[----:B------:R-:W-:-:S04]  /*0a40*/  IADD3 R6, PT, PT, R6, 0x1, RZ ;  /* 0x0000000106067810 */ /* 0x000fc80007ffe0ff */
[----:B------:R-:W-:Y:S02]  /*0a50*/  ISETP.NE.AND P0, PT, R6, RZ, PT ;  /* 0x000000ff0600720c */ /* 0x000fe40003f05270 */
[----:B0-----:R-:W-:Y:S01]  /*0a60*/  LEA R9, R0, R9, 0x1 ;  /* 0x0000000900097211 */ /* 0x001fe200078e08ff */
[----:B-1----:R-:W-:-:S10]  /*0a70*/  HADD2 R12, R12.H0_H0, R11.H0_H0 ;  /* 0x2000000b0c0c7230 */ /* 0x002fd40000000800 */
[----:B------:R-:W-:Y:S05]  /*0a80*/  @P0 BRA `(.L_x_2282) ;  /* 0xfffffffc00e80947 */ /* 0x000fea000383ffff */
.L_x_2279:
[----:B-1----:R2:W-:Y:S02]  /*0a90*/  STS.U16 [R7+UR5], R12 ;  /* 0x0000000c07007988 */ /* 0x0025e40008000405 */
.L_x_2276:
        /* <DEDUP_REMOVED lines=8> */
.L_x_2283:
        /* <DEDUP_REMOVED lines=14> */
.L_x_31000:


//--------------------- .text.contiguous_logsumexp3_u16 --------------------------
	.section	.text.contiguous_logsumexp3_u16,"ax",@progbits
	.align	128
        .global         contiguous_logsumexp3_u16
        .type           contiguous_logsumexp3_u16,@function
        .size           contiguous_logsumexp3_u16,(.L_x_30365 - contiguous_logsumexp3_u16)
        .other          contiguous_logsumexp3_u16,@"STO_CUDA_ENTRY STV_DEFAULT"
contiguous_logsumexp3_u16:
.text.contiguous_logsumexp3_u16:
        /* <DEDUP_REMOVED lines=43> */
.L_x_2302:
        /* <DEDUP_REMOVED lines=27> */
.L_x_2286:
[----:B------:R-:W-:Y:S01]  /*0460*/  MOV R27, R32 ;  /* 0x00000020001b7202 */ /* 0x000fe20000000f00 */
[----:B------:R-:W-:Y:S01]  /*0470*/  IMAD.MOV.U32 R2, RZ, RZ, R34 ;  /* 0x000000ffff027224 */ /* 0x000fe200078e0022 */
[----:B------:R-:W-:Y:S02]  /*0480*/  MOV R0, R35 ;  /* 0x0000002300007202 */ /* 0x000fe40000000f00 */
[----:B------:R-:W-:-:S07]  /*0490*/  MOV R9, 0x4b0 ;  /* 0x000004b000097802 */ /* 0x000fce0000000f00 */
[----:B012-4-:R-:W-:Y:S05]  /*04a0*/  CALL.REL.NOINC `($__internal_48_$__cuda_sm20_div_s64) ;  /* 0x0000003400b47944 */ /* 0x017fea0003c00000 */
        /* <DEDUP_REMOVED lines=8> */
.L_x_2287:
        /* <DEDUP_REMOVED lines=33> */
.L_x_2288:
[----:B------:R-:W-:Y:S01]  /*0740*/  MOV R27, R31 ;  /* 0x0000001f001b7202 */ /* 0x000fe20000000f00 */
[----:B------:R-:W-:Y:S01]  /*0750*/  IMAD.MOV.U32 R2, RZ, RZ, R34 ;  /* 0x000000ffff027224 */ /* 0x000fe200078e0022 */
[----:B------:R-:W-:Y:S02]  /*0760*/  MOV R0, R35 ;  /* 0x0000002300007202 */ /* 0x000fe40000000f00 */
[----:B------:R-:W-:-:S07]  /*0770*/  MOV R9, 0x790 ;  /* 0x0000079000097802 */ /* 0x000fce0000000f00 */
[----:B0---4-:R-:W-:Y:S05]  /*0780*/  CALL.REL.NOINC `($__internal_48_$__cuda_sm20_div_s64) ;  /* 0x0000003000fc7944 */ /* 0x011fea0003c00000 */
        /* <DEDUP_REMOVED lines=9> */
.L_x_2289:
        /* <DEDUP_REMOVED lines=35> */
.L_x_2290:
[----:B------:R-:W-:Y:S01]  /*0a50*/  IMAD.MOV.U32 R27, RZ, RZ, R29 ;  /* 0x000000ffff1b7224 */ /* 0x000fe200078e001d */
[----:B------:R-:W-:Y:S01]  /*0a60*/  MOV R2, R32 ;  /* 0x0000002000027202 */ /* 0x000fe20000000f00 */
[----:B------:R-:W-:Y:S01]  /*0a70*/  IMAD.MOV.U32 R0, RZ, RZ, R33 ;  /* 0x000000ffff007224 */ /* 0x000fe200078e0021 */
[----:B------:R-:W-:-:S07]  /*0a80*/  MOV R9, 0xaa0 ;  /* 0x00000aa000097802 */ /* 0x000fce0000000f00 */
[----:B0---4-:R-:W-:Y:S05]  /*0a90*/  CALL.REL.NOINC `($__internal_48_$__cuda_sm20_div_s64) ;  /* 0x0000003000387944 */ /* 0x011fea0003c00000 */
        /* <DEDUP_REMOVED lines=9> */
.L_x_2291:
        /* <DEDUP_REMOVED lines=33> */
.L_x_2292:
[----:B------:R-:W-:Y:S01]  /*0d40*/  MOV R27, R28 ;  /* 0x0000001c001b7202 */ /* 0x000fe20000000f00 */
[----:B------:R-:W-:Y:S01]  /*0d50*/  IMAD.MOV.U32 R2, RZ, RZ, R32 ;  /* 0x000000ffff027224 */ /* 0x000fe200078e0020 */
[----:B------:R-:W-:Y:S02]  /*0d60*/  MOV R0, R33 ;  /* 0x0000002100007202 */ /* 0x000fe40000000f00 */
[----:B------:R-:W-:-:S07]  /*0d70*/  MOV R9, 0xd90 ;  /* 0x00000d9000097802 */ /* 0x000fce0000000f00 */
[----:B0---4-:R-:W-:Y:S05]  /*0d80*/  CALL.REL.NOINC `($__internal_48_$__cuda_sm20_div_s64) ;  /* 0x0000002c007c7944 */ /* 0x011fea0003c00000 */
        /* <DEDUP_REMOVED lines=8> */
.L_x_2293:
        /* <DEDUP_REMOVED lines=34> */
.L_x_2294:
        /* <DEDUP_REMOVED lines=14> */
.L_x_2295:
        /* <DEDUP_REMOVED lines=34> */
.L_x_2296:
        /* <DEDUP_REMOVED lines=14> */
.L_x_2297:
        /* <DEDUP_REMOVED lines=34> */
.L_x_2298:
        /* <DEDUP_REMOVED lines=14> */
.L_x_2299:
        /* <DEDUP_REMOVED lines=34> */
.L_x_2300:
[----:B------:R-:W-:Y:S01]  /*1930*/  IMAD.MOV.U32 R27, RZ, RZ, R30 ;  /* 0x000000ffff1b7224 */ /* 0x000fe200078e001e */
[----:B------:R-:W-:Y:S02]  /*1940*/  MOV R2, R32 ;  /* 0x0000002000027202 */ /* 0x000fe40000000f00 */
[----:B------:R-:W-:Y:S02]  /*1950*/  MOV R0, R33 ;  /* 0x0000002100007202 */ /* 0x000fe40000000f00 */
[----:B------:R-:W-:-:S07]  /*1960*/  MOV R9, 0x1980 ;  /* 0x0000198000097802 */ /* 0x000fce0000000f00 */
[----:B0---4-:R-:W-:Y:S05]  /*1970*/  CALL.REL.NOINC `($__internal_48_$__cuda_sm20_div_s64) ;  /* 0x0000002000807944 */ /* 0x011fea0003c00000 */
        /* <DEDUP_REMOVED lines=9> */
.L_x_2301:
        /* <DEDUP_REMOVED lines=14> */
.L_x_2285:
        /* <DEDUP_REMOVED lines=33> */
.L_x_2304:
[----:B------:R-:W-:Y:S01]  /*1d00*/  MOV R27, R32 ;  /* 0x00000020001b7202 */ /* 0x000fe20000000f00 */
[----:B------:R-:W-:Y:S01]  /*1d10*/  IMAD.MOV.U32 R2, RZ, RZ, R16 ;  /* 0x000000ffff027224 */ /* 0x000fe200078e0010 */
[----:B------:R-:W-:Y:S02]  /*1d20*/  MOV R0, R17 ;  /* 0x0000001100007202 */ /* 0x000fe40000000f00 */
[----:B------:R-:W-:-:S07]  /*1d30*/  MOV R9, 0x1d50 ;  /* 0x00001d5000097802 */ /* 0x000fce0000000f00 */
[----:B0-----:R-:W-:Y:S05]  /*1d40*/  CALL.REL.NOINC `($__internal_48_$__cuda_sm20_div_s64) ;  /* 0x0000001c008c7944 */ /* 0x001fea0003c00000 */
        /* <DEDUP_REMOVED lines=8> */
.L_x_2305:
        /* <DEDUP_REMOVED lines=35> */
.L_x_2306:
[----:B------:R-:W-:Y:S01]  /*2000*/  MOV R27, R17 ;  /* 0x00000011001b7202 */ /* 0x000fe20000000f00 */
[----:B------:R-:W-:Y:S01]  /*2010*/  IMAD.MOV.U32 R2, RZ, RZ, R18 ;  /* 0x000000ffff027224 */ /* 0x000fe200078e0012 */
[----:B------:R-:W-:Y:S02]  /*2020*/  MOV R0, R19 ;  /* 0x0000001300007202 */ /* 0x000fe40000000f00 */
[----:B------:R-:W-:-:S07]  /*2030*/  MOV R9, 0x2050 ;  /* 0x0000205000097802 */ /* 0x000fce0000000f00 */
[----:B0-----:R-:W-:Y:S05]  /*2040*/  CALL.REL.NOINC `($__internal_48_$__cuda_sm20_div_s64) ;  /* 0x0000001800cc7944 */ /* 0x001fea0003c00000 */
        /* <DEDUP_REMOVED lines=9> */
.L_x_2307:
        /* <DEDUP_REMOVED lines=36> */
.L_x_2308:
[----:B------:R-:W-:Y:S01]  /*2320*/  MOV R27, R19 ;  /* 0x00000013001b7202 */ /* 0x000fe20000000f00 */
[----:B------:R-:W-:Y:S01]  /*2330*/  IMAD.MOV.U32 R0, RZ, RZ, R29 ;  /* 0x000000ffff007224 */ /* 0x000fe200078e001d */
[----:B------:R-:W-:Y:S02]  /*2340*/  MOV R2, R28 ;  /* 0x0000001c00027202 */ /* 0x000fe40000000f00 */
[----:B------:R-:W-:-:S07]  /*2350*/  MOV R9, 0x2370 ;  /* 0x0000237000097802 */ /* 0x000fce0000000f00 */
[----:B0-----:R-:W-:Y:S05]  /*2360*/  CALL.REL.NOINC `($__internal_48_$__cuda_sm20_div_s64) ;  /* 0x0000001800047944 */ /* 0x001fea0003c00000 */
        /* <DEDUP_REMOVED lines=9> */
.L_x_2309:
        /* <DEDUP_REMOVED lines=37> */
.L_x_2310:
        /* <DEDUP_REMOVED lines=13> */
.L_x_2311:
        /* <DEDUP_REMOVED lines=9> */
.L_x_2303:
        /* <DEDUP_REMOVED lines=31> */
.L_x_2313:
        /* <DEDUP_REMOVED lines=13> */
.L_x_2314:
        /* <DEDUP_REMOVED lines=35> */
.L_x_2315:
[----:B------:R-:W-:Y:S01]  /*2ca0*/  MOV R27, R17 ;  /* 0x00000011001b7202 */ /* 0x000fe20000000f00 */
[----:B------:R-:W-:Y:S01]  /*2cb0*/  IMAD.MOV.U32 R2, RZ, RZ, R18 ;  /* 0x000000ffff027224 */ /* 0x000fe200078e0012 */
[----:B------:R-:W-:Y:S02]  /*2cc0*/  MOV R0, R19 ;  /* 0x0000001300007202 */ /* 0x000fe40000000f00 */
[----:B------:R-:W-:-:S07]  /*2cd0*/  MOV R9, 0x2cf0 ;  /* 0x00002cf000097802 */ /* 0x000fce0000000f00 */
[----:B0-----:R-:W-:Y:S05]  /*2ce0*/  CALL.REL.NOINC `($__internal_48_$__cuda_sm20_div_s64) ;  /* 0x0000000c00a47944 */ /* 0x001fea0003c00000 */
        /* <DEDUP_REMOVED lines=9> */
.L_x_2316:
        /* <DEDUP_REMOVED lines=10> */
.L_x_2312:
        /* <DEDUP_REMOVED lines=29> */
.L_x_2317:
[----:B------:R-:W-:-:S07]  /*2ff0*/  MOV R0, 0x3010 ;  /* 0x0000301000007802 */ /* 0x000fce0000000f00 */
[----:B0-----:R-:W-:Y:S05]  /*3000*/  CALL.REL.NOINC `($__internal_49_$__cuda_sm20_rem_s64) ;  /* 0x00000010002c7944 */ /* 0x001fea0003c00000 */
[----:B------:R-:W-:Y:S02]  /*3010*/  MOV R10, R2 ;  /* 0x00000002000a7202 */ /* 0x000fe40000000f00 */
[----:B------:R-:W-:-:S07]  /*3020*/  MOV R11, R9 ;  /* 0x00000009000b7202 */ /* 0x000fce0000000f00 */
.L_x_2318:
[----:B------:R-:W1:Y:S02]  /*3030*/  LDC.64 R12, c[0x0][0x398] ;  /* 0x0000e600ff0c7b82 */ /* 0x000e640000000a00 */
[----:B-1----:R-:W-:-:S06]  /*3040*/  IMAD.WIDE.U32 R2, R3, 0x8, R12 ;  /* 0x0000000803027825 */ /* 0x002fcc00078e000c */
[----:B------:R-:W2:Y:S02]  /*3050*/  LDG.E.64 R2, desc[UR8][R2.64] ;  /* 0x0000000802027981 */ /* 0x000ea4000c1e1b00 */
[-C--:B--2---:R-:W-:Y:S02]  /*3060*/  IMAD R9, R3, R10.reuse, RZ ;  /* 0x0000000a03097224 */ /* 0x084fe400078e02ff */
[----:B------:R-:W-:-:S04]  /*3070*/  IMAD.WIDE.U32 R28, R2, R10, R28 ;  /* 0x0000000a021c7225 */ /* 0x000fc800078e001c */
[----:B------:R-:W-:-:S04]  /*3080*/  IMAD R9, R2, R11, R9 ;  /* 0x0000000b02097224 */ /* 0x000fc800078e0209 */
[----:B------:R-:W-:-:S07]  /*3090*/  IMAD.IADD R29, R29, 0x1, R9 ;  /* 0x000000011d1d7824 */ /* 0x000fce00078e0209 */
.L_x_2284:
[----:B------:R-:W1:Y:S02]  /*30a0*/  LDCU.64 UR10, c[0x0][0x388] ;  /* 0x00007100ff0a77ac */ /* 0x000e640008000a00 */
[----:B-1----:R-:W-:-:S04]  /*30b0*/  LEA R2, P0, R28, UR10, 0x1 ;  /* 0x0000000a1c027c11 */ /* 0x002fc8000f8008ff */
[----:B------:R-:W-:-:S05]  /*30c0*/  LEA.HI.X R3, R28, UR11, R29, 0x1, P0 ;  /* 0x0000000b1c037c11 */ /* 0x000fca00080f0c1d */
[----:B------:R-:W2:Y:S01]  /*30d0*/  LDG.E.U16 R2, desc[UR8][R2.64] ;  /* 0x0000000802027981 */ /* 0x000ea2000c1e1500 */
        /* <DEDUP_REMOVED lines=42> */
.L_x_2321:
        /* <DEDUP_REMOVED lines=56> */
.L_x_2320:
        /* <DEDUP_REMOVED lines=32> */
.L_x_2323:
        /* <DEDUP_REMOVED lines=19> */
.L_x_2324:
[----:B------:R-:W-:Y:S05]  /*3a30*/  @!P1 BRA `(.L_x_2322) ;  /* 0x0000000000289947 */ /* 0x000fea0003800000 */
[----:B------:R-:W-:Y:S01]  /*3a40*/  IMAD R0, R6, UR4, RZ ;  /* 0x0000000406007c24 */ /* 0x000fe2000f8e02ff */
[----:B------:R-:W-:-:S03]  /*3a50*/  IADD3 R5, PT, PT, -R5, RZ, RZ ;  /* 0x000000ff05057210 */ /* 0x000fc60007ffe1ff */
[----:B------:R-:W-:-:S05]  /*3a60*/  IMAD R0, R0, 0x2, R7 ;  /* 0x0000000200007824 */ /* 0x000fca00078e0207 */
[----:B------:R-:W-:-:S07]  /*3a70*/  IADD3 R3, PT, PT, R0, UR5, RZ ;  /* 0x0000000500037c10 */ /* 0x000fce000fffe0ff */
.L_x_2325:
[----:B------:R3:W2:Y:S01]  /*3a80*/  LDS.U16 R9, [R3] ;  /* 0x0000000003097984 */ /* 0x0006a20000000400 */
[----:B------:R-:W-:-:S05]  /*3a90*/  VIADD R5, R5, 0x1 ;  /* 0x0000000105057836 */ /* 0x000fca0000000000 */
[----:B------:R-:W-:Y:S02]  /*3aa0*/  ISETP.NE.AND P0, PT, R5, RZ, PT ;  /* 0x000000ff0500720c */ /* 0x000fe40003f05270 */
[----:B---3--:R-:W-:Y:S01]  /*3ab0*/  LEA R3, R6, R3, 0x1 ;  /* 0x0000000306037211 */ /* 0x008fe200078e08ff */
[----:B--2---:R-:W-:-:S10]  /*3ac0*/  HADD2 R8, R8.H0_H0, R9.H0_H0 ;  /* 0x2000000908087230 */ /* 0x004fd40000000800 */
[----:B------:R-:W-:Y:S05]  /*3ad0*/  @P0 BRA `(.L_x_2325) ;  /* 0xfffffffc00e80947 */ /* 0x000fea000383ffff */
.L_x_2322:
[----:B--2---:R2:W-:Y:S02]  /*3ae0*/  STS.U16 [R7+UR5], R8 ;  /* 0x0000000807007988 */ /* 0x0045e40008000405 */
.L_x_2319:
        /* <DEDUP_REMOVED lines=9> */
        .weak           $__internal_48_$__cuda_sm20_div_s64
        .type           $__internal_48_$__cuda_sm20_div_s64,@function
        .size           $__internal_48_$__cuda_sm20_div_s64,($__internal_49_$__cuda_sm20_rem_s64 - $__internal_48_$__cuda_sm20_div_s64)
$__internal_48_$__cuda_sm20_div_s64:
        /* <DEDUP_REMOVED lines=83> */
[----:B------:R-:W-:Y:S06]  /*40b0*/  RET.REL.NODEC R12 `(contiguous_logsumexp3_u16) ;  /* 0xffffffbc0cd07950 */ /* 0x000fec0003c3ffff */
        .weak           $__internal_49_$__cuda_sm20_rem_s64
        .type           $__internal_49_$__cuda_sm20_rem_s64,@function
        .size           $__internal_49_$__cuda_sm20_rem_s64,(.L_x_30365 - $__internal_49_$__cuda_sm20_rem_s64)
$__internal_49_$__cuda_sm20_rem_s64:
        /* <DEDUP_REMOVED lines=66> */
[----:B------:R-:W-:Y:S06]  /*44e0*/  RET.REL.NODEC R10 `(contiguous_logsumexp3_u16) ;  /* 0xffffffb80ac47950 */ /* 0x000fec0003c3ffff */
.L_x_2326:
        /* <DEDUP_REMOVED lines=9> */
.L_x_30365:


//--------------------- .text.contiguous_logsumexp22_u16 --------------------------
	.section	.text.contiguous_logsumexp22_u16,"ax",@progbits
	.align	128
        .global         contiguous_logsumexp22_u16
        .type           contiguous_logsumexp22_u16,@function
        .size           contiguous_logsumexp22_u16,(.L_x_31002 - contiguous_logsumexp22_u16)
        .other          contiguous_logsumexp22_u16,@"STO_CUDA_ENTRY STV_DEFAULT"
contiguous_logsumexp22_u16:
.text.contiguous_logsumexp22_u16:
        /* <DEDUP_REMOVED lines=45> */
.L_x_2328:
        /* <DEDUP_REMOVED lines=13> */
.L_x_2329:
[----:B------:R-:W-:Y:S05]  /*03a0*/  BSYNC.RECONVERGENT B0 ;  /* 0x0000000000007941 */ /* 0x000fea0003800200 */
.L_x_2327:
[----:B------:R-:W-:Y:S01]  /*03b0*/  BAR.SYNC.DEFER_BLOCKING 0x0 ;  /* 0x0000000000007b1d */ /* 0x000fe20000010000 */
[----:B------:R-:W-:Y:S02]  /*03c0*/  ISETP.GE.U32.AND P1, PT, R3, 0x42, PT ;  /* 0x000000420300780c */ /* 0x000fe40003f26070 */
[----:B------:R-:W-:-:S11]  /*03d0*/  ISETP.GT.U32.AND P0, PT, R0, 0x1f, PT ;  /* 0x0000001f0000780c */ /* 0x000fd60003f04070 */
[----:B------:R-:W-:Y:S05]  /*03e0*/  @!P1 BRA `(.L_x_2330) ;  /* 0x0000000000309947 */ /* 0x000fea0003800000 */
.L_x_2331:
        /* <DEDUP_REMOVED lines=12> */
.L_x_2330:
        /* <DEDUP_REMOVED lines=40> */
.L_x_2332:
        /* <DEDUP_REMOVED lines=13> */
.L_x_31002:


//--------------------- .text.contiguous_logsumexp2_u16 --------------------------
	.section	.text.contiguous_logsumexp2_u16,"ax",@progbits
	.align	128
        .global         contiguous_logsumexp2_u16
        .type           contiguous_logsumexp2_u16,@function
        .size           contiguous_logsumexp2_u16,(.L_x_30367 - contiguous_logsumexp2_u16)
        .other          contiguous_logsumexp2_u16,@"STO_CUDA_ENTRY STV_DEFAULT"
contiguous_logsumexp2_u16:
.text.contiguous_logsumexp2_u16:
        /* <DEDUP_REMOVED lines=55> */
.L_x_2361:
        /* <DEDUP_REMOVED lines=32> */
.L_x_2338:
[----:B------:R-:W-:Y:S01]  /*0570*/  IMAD.MOV.U32 R26, RZ, RZ, R6 ;  /* 0x000000ffff1a7224 */ /* 0x000fe200078e0006 */
[----:B------:R-:W-:Y:S01]  /*0580*/  MOV R13, R7 ;  /* 0x00000007000d7202 */ /* 0x000fe20000000f00 */
[----:B------:R-:W-:Y:S01]  /*0590*/  IMAD.MOV.U32 R14, RZ, RZ, R38 ;  /* 0x000000ffff0e7224 */ /* 0x000fe200078e0026 */
[----:B------:R-:W-:Y:S02]  /*05a0*/  MOV R11, R39 ;  /* 0x00000027000b7202 */ /* 0x000fe40000000f00 */
[----:B------:R-:W-:-:S07]  /*05b0*/  MOV R12, 0x5d0 ;  /* 0x000005d0000c7802 */ /* 0x000fce0000000f00 */
[----:B-12---:R-:W-:Y:S05]  /*05c0*/  CALL.REL.NOINC `($__internal_50_$__cuda_sm20_div_s64) ;  /* 0x0000006400bc7944 */ /* 0x006fea0003c00000 */
        /* <DEDUP_REMOVED lines=9> */
.L_x_2339:
[----:B------:R-:W-:Y:S05]  /*0660*/  BSYNC.RECONVERGENT B1 ;  /* 0x0000000000017941 */ /* 0x000fea0003800200 */
.L_x_2337:
        /* <DEDUP_REMOVED lines=33> */
.L_x_2341:
[----:B------:R-:W-:Y:S01]  /*0880*/  IMAD.MOV.U32 R26, RZ, RZ, R20 ;  /* 0x000000ffff1a7224 */ /* 0x000fe200078e0014 */
[----:B------:R-:W-:Y:S01]  /*0890*/  MOV R13, R9 ;  /* 0x00000009000d7202 */ /* 0x000fe20000000f00 */
[----:B------:R-:W-:Y:S01]  /*08a0*/  IMAD.MOV.U32 R14, RZ, RZ, R38 ;  /* 0x000000ffff0e7224 */ /* 0x000fe200078e0026 */
[----:B------:R-:W-:Y:S02]  /*08b0*/  MOV R11, R39 ;  /* 0x00000027000b7202 */ /* 0x000fe40000000f00 */
[----:B------:R-:W-:-:S07]  /*08c0*/  MOV R12, 0x8e0 ;  /* 0x000008e0000c7802 */ /* 0x000fce0000000f00 */
[----:B-1----:R-:W-:Y:S05]  /*08d0*/  CALL.REL.NOINC `($__internal_50_$__cuda_sm20_div_s64) ;  /* 0x0000006000f87944 */ /* 0x002fea0003c00000 */
        /* <DEDUP_REMOVED lines=9> */
.L_x_2342:
[----:B------:R-:W-:Y:S05]  /*0970*/  BSYNC.RECONVERGENT B1 ;  /* 0x0000000000017941 */ /* 0x000fea0003800200 */
.L_x_2340:
        /* <DEDUP_REMOVED lines=34> */
.L_x_2344:
[----:B------:R-:W-:Y:S01]  /*0ba0*/  MOV R26, R34 ;  /* 0x00000022001a7202 */ /* 0x000fe20000000f00 */
[----:B------:R-:W-:Y:S01]  /*0bb0*/  IMAD.MOV.U32 R13, RZ, RZ, R35 ;  /* 0x000000ffff0d7224 */ /* 0x000fe200078e0023 */
[----:B------:R-:W-:Y:S01]  /*0bc0*/  MOV R14, R20 ;  /* 0x00000014000e7202 */ /* 0x000fe20000000f00 */
[----:B------:R-:W-:Y:S01]  /*0bd0*/  IMAD.MOV.U32 R11, RZ, RZ, R21 ;  /* 0x000000ffff0b7224 */ /* 0x000fe200078e0015 */
[----:B------:R-:W-:-:S07]  /*0be0*/  MOV R12, 0xc00 ;  /* 0x00000c00000c7802 */ /* 0x000fce0000000f00 */
[----:B-1----:R-:W-:Y:S05]  /*0bf0*/  CALL.REL.NOINC `($__internal_50_$__cuda_sm20_div_s64) ;  /* 0x0000006000307944 */ /* 0x002fea0003c00000 */
        /* <DEDUP_REMOVED lines=10> */
.L_x_2345:
[----:B------:R-:W-:Y:S05]  /*0ca0*/  BSYNC.RECONVERGENT B1 ;  /* 0x0000000000017941 */ /* 0x000fea0003800200 */
.L_x_2343:
        /* <DEDUP_REMOVED lines=34> */
.L_x_2347:
        /* <DEDUP_REMOVED lines=16> */
.L_x_2348:
[----:B------:R-:W-:Y:S05]  /*0fd0*/  BSYNC.RECONVERGENT B1 ;  /* 0x0000000000017941 */ /* 0x000fea0003800200 */
.L_x_2346:
        /* <DEDUP_REMOVED lines=36> */
.L_x_2350:
        /* <DEDUP_REMOVED lines=16> */
.L_x_2351:
[----:B------:R-:W-:Y:S05]  /*1320*/  BSYNC.RECONVERGENT B1 ;  /* 0x0000000000017941 */ /* 0x000fea0003800200 */
.L_x_2349:
        /* <DEDUP_REMOVED lines=35> */
.L_x_2353:
[----:B------:R-:W-:Y:S01]  /*1560*/  IMAD.MOV.U32 R26, RZ, RZ, R34 ;  /* 0x000000ffff1a7224 */ /* 0x000fe200078e0022 */
[----:B------:R-:W-:Y:S01]  /*1570*/  MOV R13, R35 ;  /* 0x00000023000d7202 */ /* 0x000fe20000000f00 */
[----:B------:R-:W-:Y:S01]  /*1580*/  IMAD.MOV.U32 R14, RZ, RZ, R20 ;  /* 0x000000ffff0e7224 */ /* 0x000fe200078e0014 */
[----:B------:R-:W-:Y:S02]  /*1590*/  MOV R11, R21 ;  /* 0x00000015000b7202 */ /* 0x000fe40000000f00 */
[----:B------:R-:W-:-:S07]  /*15a0*/  MOV R12, 0x15c0 ;  /* 0x000015c0000c7802 */ /* 0x000fce0000000f00 */
[----:B-1----:R-:W-:Y:S05]  /*15b0*/  CALL.REL.NOINC `($__internal_50_$__cuda_sm20_div_s64) ;  /* 0x0000005400c07944 */ /* 0x002fea0003c00000 */
        /* <DEDUP_REMOVED lines=10> */
.L_x_2354:
[----:B------:R-:W-:Y:S05]  /*1660*/  BSYNC.RECONVERGENT B1 ;  /* 0x0000000000017941 */ /* 0x000fea0003800200 */
.L_x_2352:
        /* <DEDUP_REMOVED lines=34> */
.L_x_2356:
[----:B------:R-:W-:Y:S01]  /*1890*/  IMAD.MOV.U32 R26, RZ, RZ, R38 ;  /* 0x000000ffff1a7224 */ /* 0x000fe200078e0026 */
[----:B------:R-:W-:Y:S01]  /*18a0*/  MOV R13, R39 ;  /* 0x00000027000d7202 */ /* 0x000fe20000000f00 */
[----:B------:R-:W-:Y:S01]  /*18b0*/  IMAD.MOV.U32 R14, RZ, RZ, R20 ;  /* 0x000000ffff0e7224 */ /* 0x000fe200078e0014 */
[----:B------:R-:W-:Y:S02]  /*18c0*/  MOV R11, R21 ;  /* 0x00000015000b7202 */ /* 0x000fe40000000f00 */
[----:B------:R-:W-:-:S07]  /*18d0*/  MOV R12, 0x18f0 ;  /* 0x000018f0000c7802 */ /* 0x000fce0000000f00 */
[----:B-1----:R-:W-:Y:S05]  /*18e0*/  CALL.REL.NOINC `($__internal_50_$__cuda_sm20_div_s64) ;  /* 0x0000005000f47944 */ /* 0x002fea0003c00000 */
        /* <DEDUP_REMOVED lines=10> */
.L_x_2357:
[----:B------:R-:W-:Y:S05]  /*1990*/  BSYNC.RECONVERGENT B1 ;  /* 0x0000000000017941 */ /* 0x000fea0003800200 */
.L_x_2355:
        /* <DEDUP_REMOVED lines=35> */
.L_x_2359:
[----:B------:R-:W-:Y:S01]  /*1bd0*/  MOV R26, R34 ;  /* 0x00000022001a7202 */ /* 0x000fe20000000f00 */
[----:B------:R-:W-:Y:S01]  /*1be0*/  IMAD.MOV.U32 R13, RZ, RZ, R35 ;  /* 0x000000ffff0d7224 */ /* 0x000fe200078e0023 */
[----:B------:R-:W-:Y:S01]  /*1bf0*/  MOV R14, R20 ;  /* 0x00000014000e7202 */ /* 0x000fe20000000f00 */
[----:B------:R-:W-:Y:S01]  /*1c00*/  IMAD.MOV.U32 R11, RZ, RZ, R21 ;  /* 0x000000ffff0b7224 */ /* 0x000fe200078e0015 */
[----:B------:R-:W-:-:S07]  /*1c10*/  MOV R12, 0x1c30 ;  /* 0x00001c30000c7802 */ /* 0x000fce0000000f00 */
[----:B-1----:R-:W-:Y:S05]  /*1c20*/  CALL.REL.NOINC `($__internal_50_$__cuda_sm20_div_s64) ;  /* 0x0000005000247944 */ /* 0x002fea0003c00000 */
        /* <DEDUP_REMOVED lines=10> */
.L_x_2360:
[----:B------:R-:W-:Y:S05]  /*1cd0*/  BSYNC.RECONVERGENT B1 ;  /* 0x0000000000017941 */ /* 0x000fea0003800200 */
.L_x_2358:
        /* <DEDUP_REMOVED lines=8> */
.L_x_2336:
        /* <DEDUP_REMOVED lines=36> */
.L_x_2364:
[----:B------:R-:W-:Y:S01]  /*1fa0*/  IMAD.MOV.U32 R26, RZ, RZ, R6 ;  /* 0x000000ffff1a7224 */ /* 0x000fe200078e0006 */
[----:B------:R-:W-:Y:S01]  /*1fb0*/  MOV R13, R7 ;  /* 0x00000007000d7202 */ /* 0x000fe20000000f00 */
[----:B------:R-:W-:Y:S01]  /*1fc0*/  IMAD.MOV.U32 R14, RZ, RZ, R16 ;  /* 0x000000ffff0e7224 */ /* 0x000fe200078e0010 */
[----:B------:R-:W-:Y:S02]  /*1fd0*/  MOV R11, R17 ;  /* 0x00000011000b7202 */ /* 0x000fe40000000f00 */
[----:B------:R-:W-:-:S07]  /*1fe0*/  MOV R12, 0x2000 ;  /* 0x00002000000c7802 */ /* 0x000fce0000000f00 */
[----:B-1----:R-:W-:Y:S05]  /*1ff0*/  CALL.REL.NOINC `($__internal_50_$__cuda_sm20_div_s64) ;  /* 0x0000004c00307944 */ /* 0x002fea0003c00000 */
        /* <DEDUP_REMOVED lines=9> */
.L_x_2365:
[----:B------:R-:W-:Y:S05]  /*2090*/  BSYNC.RECONVERGENT B1 ;  /* 0x0000000000017941 */ /* 0x000fea0003800200 */
.L_x_2363:
        /* <DEDUP_REMOVED lines=34> */
.L_x_2367:
[----:B------:R-:W-:Y:S01]  /*22c0*/  IMAD.MOV.U32 R26, RZ, RZ, R20 ;  /* 0x000000ffff1a7224 */ /* 0x000fe200078e0014 */
[----:B------:R-:W-:Y:S01]  /*22d0*/  MOV R13, R9 ;  /* 0x00000009000d7202 */ /* 0x000fe20000000f00 */
[----:B------:R-:W-:Y:S01]  /*22e0*/  IMAD.MOV.U32 R14, RZ, RZ, R16 ;  /* 0x000000ffff0e7224 */ /* 0x000fe200078e0010 */
[----:B------:R-:W-:Y:S02]  /*22f0*/  MOV R11, R17 ;  /* 0x00000011000b7202 */ /* 0x000fe40000000f00 */
[----:B------:R-:W-:-:S07]  /*2300*/  MOV R12, 0x2320 ;  /* 0x00002320000c7802 */ /* 0x000fce0000000f00 */
[----:B-1----:R-:W-:Y:S05]  /*2310*/  CALL.REL.NOINC `($__internal_50_$__cuda_sm20_div_s64) ;  /* 0x0000004800687944 */ /* 0x002fea0003c00000 */
        /* <DEDUP_REMOVED lines=11> */
.L_x_2368:
[----:B------:R-:W-:Y:S05]  /*23d0*/  BSYNC.RECONVERGENT B1 ;  /* 0x0000000000017941 */ /* 0x000fea0003800200 */
.L_x_2366:
        /* <DEDUP_REMOVED lines=36> */
.L_x_2370:
        /* <DEDUP_REMOVED lines=16> */
.L_x_2371:
[----:B------:R-:W-:Y:S05]  /*2720*/  BSYNC.RECONVERGENT B1 ;  /* 0x0000000000017941 */ /* 0x000fea0003800200 */
.L_x_2369:
        /* <DEDUP_REMOVED lines=35> */
.L_x_2373:
[----:B------:R-:W-:Y:S01]  /*2960*/  IMAD.MOV.U32 R26, RZ, RZ, R18 ;  /* 0x000000ffff1a7224 */ /* 0x000fe200078e0012 */
[----:B------:R-:W-:Y:S01]  /*2970*/  MOV R13, R19 ;  /* 0x00000013000d7202 */ /* 0x000fe20000000f00 */
[----:B------:R-:W-:Y:S01]  /*2980*/  IMAD.MOV.U32 R14, RZ, RZ, R16 ;  /* 0x000000ffff0e7224 */ /* 0x000fe200078e0010 */
[----:B------:R-:W-:Y:S02]  /*2990*/  MOV R11, R17 ;  /* 0x00000011000b7202 */ /* 0x000fe40000000f00 */
[----:B------:R-:W-:-:S07]  /*29a0*/  MOV R12, 0x29c0 ;  /* 0x000029c0000c7802 */ /* 0x000fce0000000f00 */
[----:B-1----:R-:W-:Y:S05]  /*29b0*/  CALL.REL.NOINC `($__internal_50_$__cuda_sm20_div_s64) ;  /* 0x0000004000c07944 */ /* 0x002fea0003c00000 */
        /* <DEDUP_REMOVED lines=10> */
.L_x_2374:
[----:B------:R-:W-:Y:S05]  /*2a60*/  BSYNC.RECONVERGENT B1 ;  /* 0x0000000000017941 */ /* 0x000fea0003800200 */
.L_x_2372:
[----:B------:R-:W-:Y:S01]  /*2a70*/  IMAD R11, R11, R38, RZ ;  /* 0x000000260b0b7224 */ /* 0x000fe200078e02ff */
[----:B------:R-:W-:Y:S01]  /*2a80*/  IADD3 R8, PT, PT, R8, -0x2, RZ ;  /* 0xfffffffe08087810 */ /* 0x000fe20007ffe0ff */
[----:B------:R-:W-:Y:S02]  /*2a90*/  IMAD.MOV.U32 R36, RZ, RZ, R22 ;  /* 0x000000ffff247224 */ /* 0x000fe400078e0016 */
[-C--:B------:R-:W-:Y:S02]  /*2aa0*/  IMAD R11, R39, R10.reuse, R11 ;  /* 0x0000000a270b7224 */ /* 0x080fe400078e020b */
[----:B------:R-:W-:-:S04]  /*2ab0*/  IMAD.WIDE.U32 R22, R38, R10, R36 ;  /* 0x0000000a26167225 */ /* 0x000fc800078e0024 */
[----:B------:R-:W-:-:S07]  /*2ac0*/  IMAD.IADD R23, R23, 0x1, R11 ;  /* 0x0000000117177824 */ /* 0x000fce00078e020b */
.L_x_2362:
        /* <DEDUP_REMOVED lines=30> */
.L_x_2376:
[----:B------:R-:W-:Y:S01]  /*2cb0*/  IMAD.MOV.U32 R18, RZ, RZ, R6 ;  /* 0x000000ffff127224 */ /* 0x000fe200078e0006 */
[----:B------:R-:W-:Y:S01]  /*2cc0*/  MOV R19, R7 ;  /* 0x0000000700137202 */ /* 0x000fe20000000f00 */
[----:B------:R-:W-:Y:S01]  /*2cd0*/  IMAD.MOV.U32 R24, RZ, RZ, R10 ;  /* 0x000000ffff187224 */ /* 0x000fe200078e000a */
[----:B------:R-:W-:Y:S02]  /*2ce0*/  MOV R21, R11 ;  /* 0x0000000b00157202 */ /* 0x000fe40000000f00 */
[----:B------:R-:W-:-:S07]  /*2cf0*/  MOV R26, 0x2d10 ;  /* 0x00002d10001a7802 */ /* 0x000fce0000000f00 */
[----:B-1----:R-:W-:Y:S05]  /*2d00*/  CALL.REL.NOINC `($__internal_51_$__cuda_sm20_rem_s64) ;  /* 0x0000004400387944 */ /* 0x002fea0003c00000 */
.L_x_2377:
[----:B------:R-:W-:Y:S05]  /*2d10*/  BSYNC.RECONVERGENT B1 ;  /* 0x0000000000017941 */ /* 0x000fea0003800200 */
.L_x_2375:
        /* <DEDUP_REMOVED lines=30> */
.L_x_2379:
[----:B------:R-:W-:Y:S01]  /*2f00*/  IMAD.MOV.U32 R24, RZ, RZ, R10 ;  /* 0x000000ffff187224 */ /* 0x000fe200078e000a */
[----:B------:R-:W-:Y:S01]  /*2f10*/  MOV R21, R11 ;  /* 0x0000000b00157202 */ /* 0x000fe20000000f00 */
[----:B------:R-:W-:Y:S01]  /*2f20*/  IMAD.MOV.U32 R18, RZ, RZ, R20 ;  /* 0x000000ffff127224 */ /* 0x000fe200078e0014 */
[----:B------:R-:W-:Y:S02]  /*2f30*/  MOV R19, R9 ;  /* 0x0000000900137202 */ /* 0x000fe40000000f00 */
[----:B------:R-:W-:-:S07]  /*2f40*/  MOV R26, 0x2f60 ;  /* 0x00002f60001a7802 */ /* 0x000fce0000000f00 */
[----:B-1----:R-:W-:Y:S05]  /*2f50*/  CALL.REL.NOINC `($__internal_51_$__cuda_sm20_rem_s64) ;  /* 0x0000004000a47944 */ /* 0x002fea0003c00000 */
.L_x_2380:
[----:B------:R-:W-:Y:S05]  /*2f60*/  BSYNC.RECONVERGENT B1 ;  /* 0x0000000000017941 */ /* 0x000fea0003800200 */
.L_x_2378:
[----:B------:R-:W-:Y:S02]  /*2f70*/  IMAD R7, R7, R16, RZ ;  /* 0x0000001007077224 */ /* 0x000fe400078e02ff */
[----:B------:R-:W-:-:S04]  /*2f80*/  IMAD.WIDE.U32 R22, R16, R6, R22 ;  /* 0x0000000610167225 */ /* 0x000fc800078e0016 */
[----:B------:R-:W-:-:S04]  /*2f90*/  IMAD R7, R17, R6, R7 ;  /* 0x0000000611077224 */ /* 0x000fc800078e0207 */
[----:B------:R-:W-:-:S07]  /*2fa0*/  IMAD.IADD R23, R23, 0x1, R7 ;  /* 0x0000000117177824 */ /* 0x000fce00078e0207 */
.L_x_2335:
        /* <DEDUP_REMOVED lines=30> */
.L_x_2334:
        /* <DEDUP_REMOVED lines=18> */
.L_x_2408:
        /* <DEDUP_REMOVED lines=30> */
.L_x_2385:
        /* <DEDUP_REMOVED lines=15> */
.L_x_2386:
[----:B------:R-:W-:Y:S05]  /*3580*/  BSYNC.RECONVERGENT B1 ;  /* 0x0000000000017941 */ /* 0x000fea0003800200 */
.L_x_2384:
        /* <DEDUP_REMOVED lines=39> */
.L_x_2388:
[----:B------:R-:W-:Y:S01]  /*3800*/  IMAD.MOV.U32 R26, RZ, RZ, R36 ;  /* 0x000000ffff1a7224 */ /* 0x000fe200078e0024 */
[----:B------:R-:W-:Y:S01]  /*3810*/  MOV R13, R37 ;  /* 0x00000025000d7202 */ /* 0x000fe20000000f00 */
[----:B------:R-:W-:Y:S01]  /*3820*/  IMAD.MOV.U32 R14, RZ, RZ, R38 ;  /* 0x000000ffff0e7224 */ /* 0x000fe200078e0026 */
[----:B------:R-:W-:Y:S02]  /*3830*/  MOV R11, R39 ;  /* 0x00000027000b7202 */ /* 0x000fe40000000f00 */
[----:B------:R-:W-:-:S07]  /*3840*/  MOV R12, 0x3860 ;  /* 0x00003860000c7802 */ /* 0x000fce0000000f00 */
[----:B-12---:R-:W-:Y:S05]  /*3850*/  CALL.REL.NOINC `($__internal_50_$__cuda_sm20_div_s64) ;  /* 0x0000003400187944 */ /* 0x006fea0003c00000 */
        /* <DEDUP_REMOVED lines=11> */
.L_x_2389:
[----:B------:R-:W-:Y:S05]  /*3910*/  BSYNC.RECONVERGENT B1 ;  /* 0x0000000000017941 */ /* 0x000fea0003800200 */
.L_x_2387:
        /* <DEDUP_REMOVED lines=37> */
.L_x_2391:
        /* <DEDUP_REMOVED lines=17> */
.L_x_2392:
[----:B------:R-:W-:Y:S05]  /*3c80*/  BSYNC.RECONVERGENT B1 ;  /* 0x0000000000017941 */ /* 0x000fea0003800200 */
.L_x_2390:
        /* <DEDUP_REMOVED lines=38> */
.L_x_2394:
[----:B------:R-:W-:Y:S01]  /*3ef0*/  MOV R26, R20 ;  /* 0x00000014001a7202 */ /* 0x000fe20000000f00 */
[----:B------:R-:W-:Y:S01]  /*3f00*/  IMAD.MOV.U32 R13, RZ, RZ, R21 ;  /* 0x000000ffff0d7224 */ /* 0x000fe200078e0015 */
[----:B------:R-:W-:Y:S01]  /*3f10*/  MOV R14, R36 ;  /* 0x00000024000e7202 */ /* 0x000fe20000000f00 */
[----:B------:R-:W-:Y:S01]  /*3f20*/  IMAD.MOV.U32 R11, RZ, RZ, R37 ;  /* 0x000000ffff0b7224 */ /* 0x000fe200078e0025 */
[----:B------:R-:W-:-:S07]  /*3f30*/  MOV R12, 0x3f50 ;  /* 0x00003f50000c7802 */ /* 0x000fce0000000f00 */
[----:B-12---:R-:W-:Y:S05]  /*3f40*/  CALL.REL.NOINC `($__internal_50_$__cuda_sm20_div_s64) ;  /* 0x0000002c005c7944 */ /* 0x006fea0003c00000 */
        /* <DEDUP_REMOVED lines=11> */
.L_x_2395:
[----:B------:R-:W-:Y:S05]  /*4000*/  BSYNC.RECONVERGENT B1 ;  /* 0x0000000000017941 */ /* 0x000fea0003800200 */
.L_x_2393:
        /* <DEDUP_REMOVED lines=38> */
.L_x_2397:
        /* <DEDUP_REMOVED lines=17> */
.L_x_2398:
[----:B------:R-:W-:Y:S05]  /*4380*/  BSYNC.RECONVERGENT B1 ;  /* 0x0000000000017941 */ /* 0x000fea0003800200 */
.L_x_2396:
        /* <DEDUP_REMOVED lines=40> */
.L_x_2400:
        /* <DEDUP_REMOVED lines=17> */
.L_x_2401:
[----:B------:R-:W-:Y:S05]  /*4720*/  BSYNC.RECONVERGENT B1 ;  /* 0x0000000000017941 */ /* 0x000fea0003800200 */
.L_x_2399:
        /* <DEDUP_REMOVED lines=40> */
.L_x_2403:
[----:B------:R-:W-:Y:S01]  /*49b0*/  MOV R26, R20 ;  /* 0x00000014001a7202 */ /* 0x000fe20000000f00 */
[----:B------:R-:W-:Y:S01]  /*49c0*/  IMAD.MOV.U32 R13, RZ, RZ, R21 ;  /* 0x000000ffff0d7224 */ /* 0x000fe200078e0015 */
[----:B------:R-:W-:Y:S02]  /*49d0*/  MOV R14, R22 ;  /* 0x00000016000e7202 */ /* 0x000fe40000000f00 */
[----:B------:R-:W-:Y:S02]  /*49e0*/  MOV R11, R23 ;  /* 0x00000017000b7202 */ /* 0x000fe40000000f00 */
[----:B------:R-:W-:-:S07]  /*49f0*/  MOV R12, 0x4a10 ;  /* 0x00004a10000c7802 */ /* 0x000fce0000000f00 */
[----:B-12---:R-:W-:Y:S05]  /*4a00*/  CALL.REL.NOINC `($__internal_50_$__cuda_sm20_div_s64) ;  /* 0x0000002000ac7944 */ /* 0x006fea0003c00000 */
        /* <DEDUP_REMOVED lines=11> */
.L_x_2404:
[----:B------:R-:W-:Y:S05]  /*4ac0*/  BSYNC.RECONVERGENT B1 ;  /* 0x0000000000017941 */ /* 0x000fea0003800200 */
.L_x_2402:
        /* <DEDUP_REMOVED lines=38> */
.L_x_2406:
[----:B------:R-:W-:Y:S01]  /*4d30*/  MOV R26, R20 ;  /* 0x00000014001a7202 */ /* 0x000fe20000000f00 */
[----:B------:R-:W-:Y:S01]  /*4d40*/  IMAD.MOV.U32 R14, RZ, RZ, R22 ;  /* 0x000000ffff0e7224 */ /* 0x000fe200078e0016 */
[----:B------:R-:W-:Y:S02]  /*4d50*/  MOV R13, R21 ;  /* 0x00000015000d7202 */ /* 0x000fe40000000f00 */
[----:B------:R-:W-:Y:S02]  /*4d60*/  MOV R11, R23 ;  /* 0x00000017000b7202 */ /* 0x000fe40000000f00 */
[----:B------:R-:W-:-:S07]  /*4d70*/  MOV R12, 0x4d90 ;  /* 0x00004d90000c7802 */ /* 0x000fce0000000f00 */
[----:B-12---:R-:W-:Y:S05]  /*4d80*/  CALL.REL.NOINC `($__internal_50_$__cuda_sm20_div_s64) ;  /* 0x0000001c00cc7944 */ /* 0x006fea0003c00000 */
        /* <DEDUP_REMOVED lines=11> */
.L_x_2407:
[----:B------:R-:W-:Y:S05]  /*4e40*/  BSYNC.RECONVERGENT B1 ;  /* 0x0000000000017941 */ /* 0x000fea0003800200 */
.L_x_2405:
        /* <DEDUP_REMOVED lines=15> */
.L_x_2383:
        /* <DEDUP_REMOVED lines=37> */
.L_x_2411:
[----:B------:R-:W-:Y:S01]  /*5190*/  MOV R26, R18 ;  /* 0x00000012001a7202 */ /* 0x000fe20000000f00 */
[----:B------:R-:W-:Y:S01]  /*51a0*/  IMAD.MOV.U32 R13, RZ, RZ, R19 ;  /* 0x000000ffff0d7224 */ /* 0x000fe200078e0013 */
[----:B------:R-:W-:Y:S02]  /*51b0*/  MOV R14, R6 ;  /* 0x00000006000e7202 */ /* 0x000fe40000000f00 */
[----:B------:R-:W-:Y:S02]  /*51c0*/  MOV R11, R7 ;  /* 0x00000007000b7202 */ /* 0x000fe40000000f00 */
[----:B------:R-:W-:-:S07]  /*51d0*/  MOV R12, 0x51f0 ;  /* 0x000051f0000c7802 */ /* 0x000fce0000000f00 */
[----:B-1----:R-:W-:Y:S05]  /*51e0*/  CALL.REL.NOINC `($__internal_50_$__cuda_sm20_div_s64) ;  /* 0x0000001800b47944 */ /* 0x002fea0003c00000 */
        /* <DEDUP_REMOVED lines=9> */
.L_x_2412:
[----:B------:R-:W-:Y:S05]  /*5280*/  BSYNC.RECONVERGENT B1 ;  /* 0x0000000000017941 */ /* 0x000fea0003800200 */
.L_x_2410:
        /* <DEDUP_REMOVED lines=39> */
.L_x_2414:
        /* <DEDUP_REMOVED lines=17> */
.L_x_2415:
[----:B------:R-:W-:Y:S05]  /*5610*/  BSYNC.RECONVERGENT B1 ;  /* 0x0000000000017941 */ /* 0x000fea0003800200 */
.L_x_2413:
        /* <DEDUP_REMOVED lines=40> */
.L_x_2417:
[----:B------:R-:W-:Y:S01]  /*58a0*/  MOV R26, R18 ;  /* 0x00000012001a7202 */ /* 0x000fe20000000f00 */
[----:B------:R-:W-:Y:S01]  /*58b0*/  IMAD.MOV.U32 R14, RZ, RZ, R20 ;  /* 0x000000ffff0e7224 */ /* 0x000fe200078e0014 */
[----:B------:R-:W-:Y:S02]  /*58c0*/  MOV R13, R19 ;  /* 0x00000013000d7202 */ /* 0x000fe40000000f00 */
[----:B------:R-:W-:Y:S02]  /*58d0*/  MOV R11, R21 ;  /* 0x00000015000b7202 */ /* 0x000fe40000000f00 */
[----:B------:R-:W-:-:S07]  /*58e0*/  MOV R12, 0x5900 ;  /* 0x00005900000c7802 */ /* 0x000fce0000000f00 */
[----:B-1----:R-:W-:Y:S05]  /*58f0*/  CALL.REL.NOINC `($__internal_50_$__cuda_sm20_div_s64) ;  /* 0x0000001000f07944 */ /* 0x002fea0003c00000 */
        /* <DEDUP_REMOVED lines=11> */
.L_x_2418:
[----:B------:R-:W-:Y:S05]  /*59b0*/  BSYNC.RECONVERGENT B1 ;  /* 0x0000000000017941 */ /* 0x000fea0003800200 */
.L_x_2416:
        /* <DEDUP_REMOVED lines=40> */
.L_x_2420:
[----:B------:R-:W-:Y:S01]  /*5c40*/  MOV R26, R18 ;  /* 0x00000012001a7202 */ /* 0x000fe20000000f00 */
[----:B------:R-:W-:Y:S01]  /*5c50*/  IMAD.MOV.U32 R13, RZ, RZ, R19 ;  /* 0x000000ffff0d7224 */ /* 0x000fe200078e0013 */
[----:B------:R-:W-:Y:S02]  /*5c60*/  MOV R14, R20 ;  /* 0x00000014000e7202 */ /* 0x000fe40000000f00 */
[----:B------:R-:W-:Y:S02]  /*5c70*/  MOV R11, R21 ;  /* 0x00000015000b7202 */ /* 0x000fe40000000f00 */
[----:B------:R-:W-:-:S07]  /*5c80*/  MOV R12, 0x5ca0 ;  /* 0x00005ca0000c7802 */ /* 0x000fce0000000f00 */
[----:B-1----:R-:W-:Y:S05]  /*5c90*/  CALL.REL.NOINC `($__internal_50_$__cuda_sm20_div_s64) ;  /* 0x0000001000087944 */ /* 0x002fea0003c00000 */
        /* <DEDUP_REMOVED lines=11> */
.L_x_2421:
[----:B------:R-:W-:Y:S05]  /*5d50*/  BSYNC.RECONVERGENT B1 ;  /* 0x0000000000017941 */ /* 0x000fea0003800200 */
.L_x_2419:
        /* <DEDUP_REMOVED lines=11> */
.L_x_2409:
        /* <DEDUP_REMOVED lines=35> */
.L_x_2424:
[----:B------:R-:W-:Y:S01]  /*6040*/  IMAD.MOV.U32 R26, RZ, RZ, R18 ;  /* 0x000000ffff1a7224 */ /* 0x000fe200078e0012 */
[----:B------:R-:W-:Y:S01]  /*6050*/  MOV R13, R19 ;  /* 0x00000013000d7202 */ /* 0x000fe20000000f00 */
[----:B------:R-:W-:Y:S01]  /*6060*/  IMAD.MOV.U32 R11, RZ, RZ, R5 ;  /* 0x000000ffff0b7224 */ /* 0x000fe200078e0005 */
[----:B------:R-:W-:Y:S02]  /*6070*/  MOV R14, R4 ;  /* 0x00000004000e7202 */ /* 0x000fe40000000f00 */
[----:B------:R-:W-:-:S07]  /*6080*/  MOV R12, 0x60a0 ;  /* 0x000060a0000c7802 */ /* 0x000fce0000000f00 */
[----:B-1----:R-:W-:Y:S05]  /*6090*/  CALL.REL.NOINC `($__internal_50_$__cuda_sm20_div_s64) ;  /* 0x0000000c00087944 */ /* 0x002fea0003c00000 */
        /* <DEDUP_REMOVED lines=8> */
.L_x_2425:
[----:B------:R-:W-:Y:S05]  /*6120*/  BSYNC.RECONVERGENT B1 ;  /* 0x0000000000017941 */ /* 0x000fea0003800200 */
.L_x_2423:
        /* <DEDUP_REMOVED lines=39> */
.L_x_2427:
        /* <DEDUP_REMOVED lines=17> */
.L_x_2428:
[----:B------:R-:W-:Y:S05]  /*64b0*/  BSYNC.RECONVERGENT B1 ;  /* 0x0000000000017941 */ /* 0x000fea0003800200 */
.L_x_2426:
        /* <DEDUP_REMOVED lines=11> */
.L_x_2422:
        /* <DEDUP_REMOVED lines=31> */
.L_x_2430:
[----:B------:R-:W-:Y:S02]  /*6760*/  MOV R24, R20 ;  /* 0x0000001400187202 */ /* 0x000fe40000000f00 */
[----:B------:R-:W-:-:S07]  /*6770*/  MOV R26, 0x6790 ;  /* 0x00006790001a7802 */ /* 0x000fce0000000f00 */
[----:B-1----:R-:W-:Y:S05]  /*6780*/  CALL.REL.NOINC `($__internal_51_$__cuda_sm20_rem_s64) ;  /* 0x0000000800987944 */ /* 0x002fea0003c00000 */
[----:B------:R-:W-:Y:S01]  /*6790*/  MOV R4, R6 ;  /* 0x0000000600047202 */ /* 0x000fe20000000f00 */
[----:B------:R-:W-:-:S07]  /*67a0*/  IMAD.MOV.U32 R5, RZ, RZ, R7 ;  /* 0x000000ffff057224 */ /* 0x000fce00078e0007 */
.L_x_2431:
[----:B------:R-:W-:Y:S05]  /*67b0*/  BSYNC.RECONVERGENT B1 ;  /* 0x0000000000017941 */ /* 0x000fea0003800200 */
.L_x_2429:
        /* <DEDUP_REMOVED lines=9> */
.L_x_2382:
[----:B------:R-:W2:Y:S01]  /*6850*/  LDG.E.U16 R8, desc[UR14][R8.64] ;  /* 0x0000000e08087981 */ /* 0x000ea2000c1e1500 */
        /* <DEDUP_REMOVED lines=13> */
.L_x_2381:
[----:B------:R-:W-:Y:S05]  /*6930*/  BSYNC.RECONVERGENT B0 ;  /* 0x0000000000007941 */ /* 0x000fea0003800200 */
.L_x_2333:
[----:B------:R-:W-:Y:S01]  /*6940*/  BAR.SYNC.DEFER_BLOCKING 0x0 ;  /* 0x0000000000007b1d */ /* 0x000fe20000010000 */
[----:B------:R-:W-:Y:S02]  /*6950*/  ISETP.GE.U32.AND P0, PT, R3, 0x42, PT ;  /* 0x000000420300780c */ /* 0x000fe40003f06070 */
[----:B------:R-:W-:-:S11]  /*6960*/  ISETP.GT.U32.AND P1, PT, R0, 0x1f, PT ;  /* 0x0000001f0000780c */ /* 0x000fd60003f24070 */
[----:B------:R-:W-:Y:S05]  /*6970*/  @!P0 BRA `(.L_x_2432) ;  /* 0x0000000000308947 */ /* 0x000fea0003800000 */
.L_x_2433:
        /* <DEDUP_REMOVED lines=12> */
.L_x_2432:
        /* <DEDUP_REMOVED lines=40> */
        .weak           $__internal_50_$__cuda_sm20_div_s64
        .type           $__internal_50_$__cuda_sm20_div_s64,@function
        .size           $__internal_50_$__cuda_sm20_div_s64,($__internal_51_$__cuda_sm20_rem_s64 - $__internal_50_$__cuda_sm20_div_s64)
$__internal_50_$__cuda_sm20_div_s64:
        /* <DEDUP_REMOVED lines=82> */
[----:B------:R-:W-:Y:S06]  /*71e0*/  RET.REL.NODEC R12 `(contiguous_logsumexp2_u16) ;  /* 0xffffff8c0c847950 */ /* 0x000fec0003c3ffff */
        .weak           $__internal_51_$__cuda_sm20_rem_s64
        .type           $__internal_51_$__cuda_sm20_rem_s64,@function
        .size           $__internal_51_$__cuda_sm20_rem_s64,(.L_x_30367 - $__internal_51_$__cuda_sm20_rem_s64)
$__internal_51_$__cuda_sm20_rem_s64:
        /* <DEDUP_REMOVED lines=76> */
[----:B------:R-:W-:Y:S06]  /*76b0*/  RET.REL.NODEC R26 `(contiguous_logsumexp2_u16) ;  /* 0xffffff881a507950 */ /* 0x000fec0003c3ffff */
.L_x_2434:
        /* <DEDUP_REMOVED lines=12> */
.L_x_30367:


//--------------------- .text.uncontiguous_cumulate_logsumexp_u16 --------------------------
	.section	.text.uncontiguous_cumulate_logsumexp_u16,"ax",@progbits
	.align	128
        .global         uncontiguous_cumulate_logsumexp_u16
        .type           uncontiguous_cumulate_logsumexp_u16,@function
        .size           uncontiguous_cumulate_logsumexp_u16,(.L_x_30369 - uncontiguous_cumulate_logsumexp_u16)
        .other          uncontiguous_cumulate_logsumexp_u16,@"STO_CUDA_ENTRY STV_DEFAULT"
uncontiguous_cumulate_logsumexp_u16:
.text.uncontiguous_cumulate_logsumexp_u16:
        /* <DEDUP_REMOVED lines=37> */
.L_x_2463:
        /* <DEDUP_REMOVED lines=32> */
.L_x_2440:
[----:B------:R-:W-:Y:S01]  /*0450*/  MOV R26, R6 ;  /* 0x00000006001a7202 */ /* 0x000fe20000000f00 */
[----:B------:R-:W-:Y:S01]  /*0460*/  IMAD.MOV.U32 R13, RZ, RZ, R9 ;  /* 0x000000ffff0d7224 */ /* 0x000fe200078e0009 */
[----:B------:R-:W-:Y:S01]  /*0470*/  MOV R14, R40 ;  /* 0x00000028000e7202 */ /* 0x000fe20000000f00 */
[----:B------:R-:W-:Y:S01]  /*0480*/  IMAD.MOV.U32 R11, RZ, RZ, R41 ;  /* 0x000000ffff0b7224 */ /* 0x000fe200078e0029 */
[----:B------:R-:W-:-:S07]  /*0490*/  MOV R12, 0x4b0 ;  /* 0x000004b0000c7802 */ /* 0x000fce0000000f00 */
[----:B-1----:R-:W-:Y:S05]  /*04a0*/  CALL.REL.NOINC `($__internal_52_$__cuda_sm20_div_s64) ;  /* 0x0000006400047944 */ /* 0x002fea0003c00000 */
        /* <DEDUP_REMOVED lines=10> */
.L_x_2441:
[----:B------:R-:W-:Y:S05]  /*0550*/  BSYNC.RECONVERGENT B1 ;  /* 0x0000000000017941 */ /* 0x000fea0003800200 */
.L_x_2439:
        /* <DEDUP_REMOVED lines=33> */
.L_x_2443:
[----:B------:R-:W-:Y:S01]  /*0770*/  IMAD.MOV.U32 R26, RZ, RZ, R20 ;  /* 0x000000ffff1a7224 */ /* 0x000fe200078e0014 */
[----:B------:R-:W-:Y:S01]  /*0780*/  MOV R13, R7 ;  /* 0x00000007000d7202 */ /* 0x000fe20000000f00 */
[----:B------:R-:W-:Y:S01]  /*0790*/  IMAD.MOV.U32 R14, RZ, RZ, R40 ;  /* 0x000000ffff0e7224 */ /* 0x000fe200078e0028 */
[----:B------:R-:W-:Y:S02]  /*07a0*/  MOV R11, R41 ;  /* 0x00000029000b7202 */ /* 0x000fe40000000f00 */
[----:B------:R-:W-:-:S07]  /*07b0*/  MOV R12, 0x7d0 ;  /* 0x000007d0000c7802 */ /* 0x000fce0000000f00 */
[----:B------:R-:W-:Y:S05]  /*07c0*/  CALL.REL.NOINC `($__internal_52_$__cuda_sm20_div_s64) ;  /* 0x00000060003c7944 */ /* 0x000fea0003c00000 */
        /* <DEDUP_REMOVED lines=9> */
.L_x_2444:
[----:B------:R-:W-:Y:S05]  /*0860*/  BSYNC.RECONVERGENT B1 ;  /* 0x0000000000017941 */ /* 0x000fea0003800200 */
.L_x_2442:
        /* <DEDUP_REMOVED lines=34> */
.L_x_2446:
[----:B------:R-:W-:Y:S01]  /*0a90*/  MOV R26, R34 ;  /* 0x00000022001a7202 */ /* 0x000fe20000000f00 */
[----:B------:R-:W-:Y:S01]  /*0aa0*/  IMAD.MOV.U32 R13, RZ, RZ, R35 ;  /* 0x000000ffff0d7224 */ /* 0x000fe200078e0023 */
[----:B------:R-:W-:Y:S01]  /*0ab0*/  MOV R14, R20 ;  /* 0x00000014000e7202 */ /* 0x000fe20000000f00 */
[----:B------:R-:W-:Y:S01]  /*0ac0*/  IMAD.MOV.U32 R11, RZ, RZ, R21 ;  /* 0x000000ffff0b7224 */ /* 0x000fe200078e0015 */
[----:B------:R-:W-:-:S07]  /*0ad0*/  MOV R12, 0xaf0 ;  /* 0x00000af0000c7802 */ /* 0x000fce0000000f00 */
[----:B------:R-:W-:Y:S05]  /*0ae0*/  CALL.REL.NOINC `($__internal_52_$__cuda_sm20_div_s64) ;  /* 0x0000005c00747944 */ /* 0x000fea0003c00000 */
        /* <DEDUP_REMOVED lines=10> */
.L_x_2447:
[----:B------:R-:W-:Y:S05]  /*0b90*/  BSYNC.RECONVERGENT B1 ;  /* 0x0000000000017941 */ /* 0x000fea0003800200 */
.L_x_2445:
        /* <DEDUP_REMOVED lines=34> */
.L_x_2449:
        /* <DEDUP_REMOVED lines=16> */
.L_x_2450:
[----:B------:R-:W-:Y:S05]  /*0ec0*/  BSYNC.RECONVERGENT B1 ;  /* 0x0000000000017941 */ /* 0x000fea0003800200 */
.L_x_2448:
        /* <DEDUP_REMOVED lines=36> */
.L_x_2452:
        /* <DEDUP_REMOVED lines=16> */
.L_x_2453:
[----:B------:R-:W-:Y:S05]  /*1210*/  BSYNC.RECONVERGENT B1 ;  /* 0x0000000000017941 */ /* 0x000fea0003800200 */
.L_x_2451:
        /* <DEDUP_REMOVED lines=35> */
.L_x_2455:
[----:B------:R-:W-:Y:S01]  /*1450*/  IMAD.MOV.U32 R26, RZ, RZ, R34 ;  /* 0x000000ffff1a7224 */ /* 0x000fe200078e0022 */
[----:B------:R-:W-:Y:S01]  /*1460*/  MOV R13, R35 ;  /* 0x00000023000d7202 */ /* 0x000fe20000000f00 */
[----:B------:R-:W-:Y:S01]  /*1470*/  IMAD.MOV.U32 R14, RZ, RZ, R20 ;  /* 0x000000ffff0e7224 */ /* 0x000fe200078e0014 */
[----:B------:R-:W-:Y:S02]  /*1480*/  MOV R11, R21 ;  /* 0x00000015000b7202 */ /* 0x000fe40000000f00 */
[----:B------:R-:W-:-:S07]  /*1490*/  MOV R12, 0x14b0 ;  /* 0x000014b0000c7802 */ /* 0x000fce0000000f00 */
[----:B------:R-:W-:Y:S05]  /*14a0*/  CALL.REL.NOINC `($__internal_52_$__cuda_sm20_div_s64) ;  /* 0x0000005400047944 */ /* 0x000fea0003c00000 */
        /* <DEDUP_REMOVED lines=10> */
.L_x_2456:
[----:B------:R-:W-:Y:S05]  /*1550*/  BSYNC.RECONVERGENT B1 ;  /* 0x0000000000017941 */ /* 0x000fea0003800200 */
.L_x_2454:
        /* <DEDUP_REMOVED lines=34> */
.L_x_2458:
[----:B------:R-:W-:Y:S01]  /*1780*/  IMAD.MOV.U32 R26, RZ, RZ, R38 ;  /* 0x000000ffff1a7224 */ /* 0x000fe200078e0026 */
[----:B------:R-:W-:Y:S01]  /*1790*/  MOV R13, R39 ;  /* 0x00000027000d7202 */ /* 0x000fe20000000f00 */
[----:B------:R-:W-:Y:S01]  /*17a0*/  IMAD.MOV.U32 R14, RZ, RZ, R20 ;  /* 0x000000ffff0e7224 */ /* 0x000fe200078e0014 */
[----:B------:R-:W-:Y:S02]  /*17b0*/  MOV R11, R21 ;  /* 0x00000015000b7202 */ /* 0x000fe40000000f00 */
[----:B------:R-:W-:-:S07]  /*17c0*/  MOV R12, 0x17e0 ;  /* 0x000017e0000c7802 */ /* 0x000fce0000000f00 */
[----:B------:R-:W-:Y:S05]  /*17d0*/  CALL.REL.NOINC `($__internal_52_$__cuda_sm20_div_s64) ;  /* 0x0000005000387944 */ /* 0x000fea0003c00000 */
        /* <DEDUP_REMOVED lines=10> */
.L_x_2459:
[----:B------:R-:W-:Y:S05]  /*1880*/  BSYNC.RECONVERGENT B1 ;  /* 0x0000000000017941 */ /* 0x000fea0003800200 */
.L_x_2457:
        /* <DEDUP_REMOVED lines=35> */
.L_x_2461:
[----:B------:R-:W-:Y:S01]  /*1ac0*/  MOV R26, R34 ;  /* 0x00000022001a7202 */ /* 0x000fe20000000f00 */
[----:B------:R-:W-:Y:S01]  /*1ad0*/  IMAD.MOV.U32 R13, RZ, RZ, R35 ;  /* 0x000000ffff0d7224 */ /* 0x000fe200078e0023 */
[----:B------:R-:W-:Y:S01]  /*1ae0*/  MOV R14, R20 ;  /* 0x00000014000e7202 */ /* 0x000fe20000000f00 */
[----:B------:R-:W-:Y:S01]  /*1af0*/  IMAD.MOV.U32 R11, RZ, RZ, R21 ;  /* 0x000000ffff0b7224 */ /* 0x000fe200078e0015 */
[----:B------:R-:W-:-:S07]  /*1b00*/  MOV R12, 0x1b20 ;  /* 0x00001b20000c7802 */ /* 0x000fce0000000f00 */
[----:B------:R-:W-:Y:S05]  /*1b10*/  CALL.REL.NOINC `($__internal_52_$__cuda_sm20_div_s64) ;  /* 0x0000004c00687944 */ /* 0x000fea0003c00000 */
        /* <DEDUP_REMOVED lines=10> */
.L_x_2462:
[----:B------:R-:W-:Y:S05]  /*1bc0*/  BSYNC.RECONVERGENT B1 ;  /* 0x0000000000017941 */ /* 0x000fea0003800200 */
.L_x_2460:
        /* <DEDUP_REMOVED lines=8> */
.L_x_2438:
        /* <DEDUP_REMOVED lines=35> */
.L_x_2466:
        /* <DEDUP_REMOVED lines=16> */
.L_x_2467:
[----:B------:R-:W-:Y:S05]  /*1f80*/  BSYNC.RECONVERGENT B1 ;  /* 0x0000000000017941 */ /* 0x000fea0003800200 */
.L_x_2465:
        /* <DEDUP_REMOVED lines=34> */
.L_x_2469:
        /* <DEDUP_REMOVED lines=16> */
.L_x_2470:
[----:B------:R-:W-:Y:S05]  /*22b0*/  BSYNC.RECONVERGENT B1 ;  /* 0x0000000000017941 */ /* 0x000fea0003800200 */
.L_x_2468:
        /* <DEDUP_REMOVED lines=35> */
.L_x_2472:
        /* <DEDUP_REMOVED lines=16> */
.L_x_2473:
[----:B------:R-:W-:Y:S05]  /*25f0*/  BSYNC.RECONVERGENT B1 ;  /* 0x0000000000017941 */ /* 0x000fea0003800200 */
.L_x_2471:
        /* <DEDUP_REMOVED lines=35> */
.L_x_2475:
[----:B------:R-:W-:Y:S01]  /*2830*/  IMAD.MOV.U32 R26, RZ, RZ, R18 ;  /* 0x000000ffff1a7224 */ /* 0x000fe200078e0012 */
[----:B------:R-:W-:Y:S01]  /*2840*/  MOV R13, R19 ;  /* 0x00000013000d7202 */ /* 0x000fe20000000f00 */
[----:B------:R-:W-:Y:S01]  /*2850*/  IMAD.MOV.U32 R14, RZ, RZ, R16 ;  /* 0x000000ffff0e7224 */ /* 0x000fe200078e0010 */
[----:B------:R-:W-:Y:S02]  /*2860*/  MOV R11, R17 ;  /* 0x00000011000b7202 */ /* 0x000fe40000000f00 */
[----:B------:R-:W-:-:S07]  /*2870*/  MOV R12, 0x2890 ;  /* 0x00002890000c7802 */ /* 0x000fce0000000f00 */
[----:B------:R-:W-:Y:S05]  /*2880*/  CALL.REL.NOINC `($__internal_52_$__cuda_sm20_div_s64) ;  /* 0x00000040000c7944 */ /* 0x000fea0003c00000 */
        /* <DEDUP_REMOVED lines=10> */
.L_x_2476:
[----:B------:R-:W-:Y:S05]  /*2930*/  BSYNC.RECONVERGENT B1 ;  /* 0x0000000000017941 */ /* 0x000fea0003800200 */
.L_x_2474:
[----:B------:R-:W-:Y:S01]  /*2940*/  IMAD R11, R11, R34, RZ ;  /* 0x000000220b0b7224 */ /* 0x000fe200078e02ff */
[----:B------:R-:W-:Y:S01]  /*2950*/  IADD3 R8, PT, PT, R8, -0x2, RZ ;  /* 0xfffffffe08087810 */ /* 0x000fe20007ffe0ff */
[----:B------:R-:W-:Y:S02]  /*2960*/  IMAD.MOV.U32 R38, RZ, RZ, R22 ;  /* 0x000000ffff267224 */ /* 0x000fe400078e0016 */
[-C--:B------:R-:W-:Y:S02]  /*2970*/  IMAD R11, R35, R10.reuse, R11 ;  /* 0x0000000a230b7224 */ /* 0x080fe400078e020b */
[----:B------:R-:W-:-:S04]  /*2980*/  IMAD.WIDE.U32 R22, R34, R10, R38 ;  /* 0x0000000a22167225 */ /* 0x000fc800078e0026 */
[----:B------:R-:W-:-:S07]  /*2990*/  IMAD.IADD R23, R23, 0x1, R11 ;  /* 0x0000000117177824 */ /* 0x000fce00078e020b */
.L_x_2464:
        /* <DEDUP_REMOVED lines=31> */
.L_x_2478:
[----:B------:R-:W-:Y:S01]  /*2b90*/  MOV R18, R6 ;  /* 0x0000000600127202 */ /* 0x000fe20000000f00 */
[----:B------:R-:W-:Y:S01]  /*2ba0*/  IMAD.MOV.U32 R21, RZ, RZ, R9 ;  /* 0x000000ffff157224 */ /* 0x000fe200078e0009 */
[----:B------:R-:W-:Y:S01]  /*2bb0*/  MOV R24, R16 ;  /* 0x0000001000187202 */ /* 0x000fe20000000f00 */
[----:B------:R-:W-:Y:S01]  /*2bc0*/  IMAD.MOV.U32 R19, RZ, RZ, R17 ;  /* 0x000000ffff137224 */ /* 0x000fe200078e0011 */
[----:B------:R-:W-:-:S07]  /*2bd0*/  MOV R26, 0x2bf0 ;  /* 0x00002bf0001a7802 */ /* 0x000fce0000000f00 */
[----:B------:R-:W-:Y:S05]  /*2be0*/  CALL.REL.NOINC `($__internal_53_$__cuda_sm20_rem_s64) ;  /* 0x0000004000807944 */ /* 0x000fea0003c00000 */
.L_x_2479:
[----:B------:R-:W-:Y:S05]  /*2bf0*/  BSYNC.RECONVERGENT B1 ;  /* 0x0000000000017941 */ /* 0x000fea0003800200 */
.L_x_2477:
        /* <DEDUP_REMOVED lines=30> */
.L_x_2481:
[----:B------:R-:W-:Y:S01]  /*2de0*/  MOV R24, R16 ;  /* 0x0000001000187202 */ /* 0x000fe20000000f00 */
[----:B------:R-:W-:Y:S01]  /*2df0*/  IMAD.MOV.U32 R19, RZ, RZ, R17 ;  /* 0x000000ffff137224 */ /* 0x000fe200078e0011 */
[----:B------:R-:W-:Y:S01]  /*2e00*/  MOV R18, R20 ;  /* 0x0000001400127202 */ /* 0x000fe20000000f00 */
[----:B------:R-:W-:Y:S01]  /*2e10*/  IMAD.MOV.U32 R21, RZ, RZ, R7 ;  /* 0x000000ffff157224 */ /* 0x000fe200078e0007 */
[----:B------:R-:W-:-:S07]  /*2e20*/  MOV R26, 0x2e40 ;  /* 0x00002e40001a7802 */ /* 0x000fce0000000f00 */
[----:B------:R-:W-:Y:S05]  /*2e30*/  CALL.REL.NOINC `($__internal_53_$__cuda_sm20_rem_s64) ;  /* 0x0000003c00ec7944 */ /* 0x000fea0003c00000 */
[----:B------:R-:W-:Y:S01]  /*2e40*/  MOV R6, R10 ;  /* 0x0000000a00067202 */ /* 0x000fe20000000f00 */
[----:B------:R-:W-:-:S07]  /*2e50*/  IMAD.MOV.U32 R7, RZ, RZ, R11 ;  /* 0x000000ffff077224 */ /* 0x000fce00078e000b */
.L_x_2482:
[----:B------:R-:W-:Y:S05]  /*2e60*/  BSYNC.RECONVERGENT B1 ;  /* 0x0000000000017941 */ /* 0x000fea0003800200 */
.L_x_2480:
[----:B------:R-:W-:Y:S02]  /*2e70*/  IMAD R7, R7, R8, RZ ;  /* 0x0000000807077224 */ /* 0x000fe400078e02ff */
[----:B------:R-:W-:-:S04]  /*2e80*/  IMAD.WIDE.U32 R22, R8, R6, R22 ;  /* 0x0000000608167225 */ /* 0x000fc800078e0016 */
[----:B------:R-:W-:-:S05]  /*2e90*/  IMAD R7, R9, R6, R7 ;  /* 0x0000000609077224 */ /* 0x000fca00078e0207 */
[----:B------:R-:W-:-:S07]  /*2ea0*/  IADD3 R23, PT, PT, R23, R7, RZ ;  /* 0x0000000717177210 */ /* 0x000fce0007ffe0ff */
.L_x_2437:
        /* <DEDUP_REMOVED lines=10> */
.L_x_2436:
        /* <DEDUP_REMOVED lines=22> */
.L_x_2510:
        /* <DEDUP_REMOVED lines=32> */
.L_x_2487:
[----:B------:R-:W-:Y:S01]  /*32b0*/  MOV R26, R10 ;  /* 0x0000000a001a7202 */ /* 0x000fe20000000f00 */
[----:B------:R-:W-:Y:S01]  /*32c0*/  IMAD.MOV.U32 R13, RZ, RZ, R15 ;  /* 0x000000ffff0d7224 */ /* 0x000fe200078e000f */
[----:B------:R-:W-:Y:S01]  /*32d0*/  MOV R14, R20 ;  /* 0x00000014000e7202 */ /* 0x000fe20000000f00 */
[----:B------:R-:W-:Y:S01]  /*32e0*/  IMAD.MOV.U32 R11, RZ, RZ, R21 ;  /* 0x000000ffff0b7224 */ /* 0x000fe200078e0015 */
[----:B------:R-:W-:-:S07]  /*32f0*/  MOV R12, 0x3310 ;  /* 0x00003310000c7802 */ /* 0x000fce0000000f00 */
[----:B-123--:R-:W-:Y:S05]  /*3300*/  CALL.REL.NOINC `($__internal_52_$__cuda_sm20_div_s64) ;  /* 0x00000034006c7944 */ /* 0x00efea0003c00000 */
        /* <DEDUP_REMOVED lines=10> */
.L_x_2488:
[----:B------:R-:W-:Y:S05]  /*33b0*/  BSYNC.RECONVERGENT B1 ;  /* 0x0000000000017941 */ /* 0x000fea0003800200 */
.L_x_2486:
        /* <DEDUP_REMOVED lines=38> */
.L_x_2490:
[----:B------:R-:W-:Y:S01]  /*3620*/  MOV R26, R36 ;  /* 0x00000024001a7202 */ /* 0x000fe20000000f00 */
[----:B------:R-:W-:Y:S01]  /*3630*/  IMAD.MOV.U32 R13, RZ, RZ, R37 ;  /* 0x000000ffff0d7224 */ /* 0x000fe200078e0025 */
[----:B------:R-:W-:Y:S01]  /*3640*/  MOV R14, R38 ;  /* 0x00000026000e7202 */ /* 0x000fe20000000f00 */
[----:B------:R-:W-:Y:S01]  /*3650*/  IMAD.MOV.U32 R11, RZ, RZ, R39 ;  /* 0x000000ffff0b7224 */ /* 0x000fe200078e0027 */
[----:B------:R-:W-:-:S07]  /*3660*/  MOV R12, 0x3680 ;  /* 0x00003680000c7802 */ /* 0x000fce0000000f00 */
[----:B-1----:R-:W-:Y:S05]  /*3670*/  CALL.REL.NOINC `($__internal_52_$__cuda_sm20_div_s64) ;  /* 0x0000003000907944 */ /* 0x002fea0003c00000 */
        /* <DEDUP_REMOVED lines=11> */
.L_x_2491:
[----:B------:R-:W-:Y:S05]  /*3730*/  BSYNC.RECONVERGENT B1 ;  /* 0x0000000000017941 */ /* 0x000fea0003800200 */
.L_x_2489:
        /* <DEDUP_REMOVED lines=38> */
.L_x_2493:
[----:B------:R-:W-:Y:S01]  /*39a0*/  IMAD.MOV.U32 R26, RZ, RZ, R36 ;  /* 0x000000ffff1a7224 */ /* 0x000fe200078e0024 */
[----:B------:R-:W-:Y:S01]  /*39b0*/  MOV R13, R37 ;  /* 0x00000025000d7202 */ /* 0x000fe20000000f00 */
[----:B------:R-:W-:Y:S01]  /*39c0*/  IMAD.MOV.U32 R14, RZ, RZ, R38 ;  /* 0x000000ffff0e7224 */ /* 0x000fe200078e0026 */
[----:B------:R-:W-:Y:S02]  /*39d0*/  MOV R11, R39 ;  /* 0x00000027000b7202 */ /* 0x000fe40000000f00 */
[----:B------:R-:W-:-:S07]  /*39e0*/  MOV R12, 0x3a00 ;  /* 0x00003a00000c7802 */ /* 0x000fce0000000f00 */
[----:B-1----:R-:W-:Y:S05]  /*39f0*/  CALL.REL.NOINC `($__internal_52_$__cuda_sm20_div_s64) ;  /* 0x0000002c00b07944 */ /* 0x002fea0003c00000 */
        /* <DEDUP_REMOVED lines=11> */
.L_x_2494:
[----:B------:R-:W-:Y:S05]  /*3ab0*/  BSYNC.RECONVERGENT B1 ;  /* 0x0000000000017941 */ /* 0x000fea0003800200 */
.L_x_2492:
        /* <DEDUP_REMOVED lines=37> */
.L_x_2496:
        /* <DEDUP_REMOVED lines=17> */
.L_x_2497:
[----:B------:R-:W-:Y:S05]  /*3e20*/  BSYNC.RECONVERGENT B1 ;  /* 0x0000000000017941 */ /* 0x000fea0003800200 */
.L_x_2495:
        /* <DEDUP_REMOVED lines=38> */
.L_x_2499:
        /* <DEDUP_REMOVED lines=17> */
.L_x_2500:
[----:B------:R-:W-:Y:S05]  /*41a0*/  BSYNC.RECONVERGENT B1 ;  /* 0x0000000000017941 */ /* 0x000fea0003800200 */
.L_x_2498:
        /* <DEDUP_REMOVED lines=38> */
.L_x_2502:
        /* <DEDUP_REMOVED lines=17> */
.L_x_2503:
[----:B------:R-:W-:Y:S05]  /*4520*/  BSYNC.RECONVERGENT B1 ;  /* 0x0000000000017941 */ /* 0x000fea0003800200 */
.L_x_2501:
        /* <DEDUP_REMOVED lines=37> */
.L_x_2505:
[----:B------:R-:W-:Y:S01]  /*4780*/  IMAD.MOV.U32 R26, RZ, RZ, R38 ;  /* 0x000000ffff1a7224 */ /* 0x000fe200078e0026 */
[----:B------:R-:W-:Y:S01]  /*4790*/  MOV R13, R39 ;  /* 0x00000027000d7202 */ /* 0x000fe20000000f00 */
[----:B------:R-:W-:Y:S01]  /*47a0*/  IMAD.MOV.U32 R14, RZ, RZ, R42 ;  /* 0x000000ffff0e7224 */ /* 0x000fe200078e002a */
[----:B------:R-:W-:Y:S02]  /*47b0*/  MOV R11, R43 ;  /* 0x0000002b000b7202 */ /* 0x000fe40000000f00 */
[----:B------:R-:W-:-:S07]  /*47c0*/  MOV R12, 0x47e0 ;  /* 0x000047e0000c7802 */ /* 0x000fce0000000f00 */
[----:B-1----:R-:W-:Y:S05]  /*47d0*/  CALL.REL.NOINC `($__internal_52_$__cuda_sm20_div_s64) ;  /* 0x0000002000387944 */ /* 0x002fea0003c00000 */
        /* <DEDUP_REMOVED lines=11> */
.L_x_2506:
[----:B------:R-:W-:Y:S05]  /*4890*/  BSYNC.RECONVERGENT B1 ;  /* 0x0000000000017941 */ /* 0x000fea0003800200 */
.L_x_2504:
        /* <DEDUP_REMOVED lines=36> */
.L_x_2508:
[----:B------:R-:W-:Y:S01]  /*4ae0*/  MOV R26, R36 ;  /* 0x00000024001a7202 */ /* 0x000fe20000000f00 */
[----:B------:R-:W-:Y:S01]  /*4af0*/  IMAD.MOV.U32 R14, RZ, RZ, R38 ;  /* 0x000000ffff0e7224 */ /* 0x000fe200078e0026 */
[----:B------:R-:W-:Y:S02]  /*4b00*/  MOV R13, R37 ;  /* 0x00000025000d7202 */ /* 0x000fe40000000f00 */
[----:B------:R-:W-:Y:S02]  /*4b10*/  MOV R11, R39 ;  /* 0x00000027000b7202 */ /* 0x000fe40000000f00 */
[----:B------:R-:W-:-:S07]  /*4b20*/  MOV R12, 0x4b40 ;  /* 0x00004b40000c7802 */ /* 0x000fce0000000f00 */
[----:B-1----:R-:W-:Y:S05]  /*4b30*/  CALL.REL.NOINC `($__internal_52_$__cuda_sm20_div_s64) ;  /* 0x0000001c00607944 */ /* 0x002fea0003c00000 */
        /* <DEDUP_REMOVED lines=11> */
.L_x_2509:
[----:B------:R-:W-:Y:S05]  /*4bf0*/  BSYNC.RECONVERGENT B1 ;  /* 0x0000000000017941 */ /* 0x000fea0003800200 */
.L_x_2507:
        /* <DEDUP_REMOVED lines=11> */
.L_x_2485:
        /* <DEDUP_REMOVED lines=36> */
.L_x_2513:
[----:B------:R-:W-:Y:S01]  /*4ef0*/  IMAD.MOV.U32 R26, RZ, RZ, R10 ;  /* 0x000000ffff1a7224 */ /* 0x000fe200078e000a */
[----:B------:R-:W-:Y:S01]  /*4f00*/  MOV R13, R15 ;  /* 0x0000000f000d7202 */ /* 0x000fe20000000f00 */
[----:B------:R-:W-:Y:S01]  /*4f10*/  IMAD.MOV.U32 R11, RZ, RZ, R17 ;  /* 0x000000ffff0b7224 */ /* 0x000fe200078e0011 */
[----:B------:R-:W-:Y:S02]  /*4f20*/  MOV R14, R16 ;  /* 0x00000010000e7202 */ /* 0x000fe40000000f00 */
[----:B------:R-:W-:-:S07]  /*4f30*/  MOV R12, 0x4f50 ;  /* 0x00004f50000c7802 */ /* 0x000fce0000000f00 */
[----:B------:R-:W-:Y:S05]  /*4f40*/  CALL.REL.NOINC `($__internal_52_$__cuda_sm20_div_s64) ;  /* 0x00000018005c7944 */ /* 0x000fea0003c00000 */
        /* <DEDUP_REMOVED lines=10> */
.L_x_2514:
[----:B------:R-:W-:Y:S05]  /*4ff0*/  BSYNC.RECONVERGENT B1 ;  /* 0x0000000000017941 */ /* 0x000fea0003800200 */
.L_x_2512:
        /* <DEDUP_REMOVED lines=41> */
.L_x_2516:
[----:B------:R-:W-:Y:S01]  /*5290*/  MOV R26, R20 ;  /* 0x00000014001a7202 */ /* 0x000fe20000000f00 */
[----:B------:R-:W-:Y:S01]  /*52a0*/  IMAD.MOV.U32 R14, RZ, RZ, R18 ;  /* 0x000000ffff0e7224 */ /* 0x000fe200078e0012 */
[----:B------:R-:W-:Y:S02]  /*52b0*/  MOV R13, R21 ;  /* 0x00000015000d7202 */ /* 0x000fe40000000f00 */
[----:B------:R-:W-:Y:S02]  /*52c0*/  MOV R11, R19 ;  /* 0x00000013000b7202 */ /* 0x000fe40000000f00 */
[----:B------:R-:W-:-:S07]  /*52d0*/  MOV R12, 0x52f0 ;  /* 0x000052f0000c7802 */ /* 0x000fce0000000f00 */
[----:B------:R-:W-:Y:S05]  /*52e0*/  CALL.REL.NOINC `($__internal_52_$__cuda_sm20_div_s64) ;  /* 0x0000001400747944 */ /* 0x000fea0003c00000 */
        /* <DEDUP_REMOVED lines=11> */
.L_x_2517:
[----:B------:R-:W-:Y:S05]  /*53a0*/  BSYNC.RECONVERGENT B1 ;  /* 0x0000000000017941 */ /* 0x000fea0003800200 */
.L_x_2515:
        /* <DEDUP_REMOVED lines=40> */
.L_x_2519:
[----:B------:R-:W-:Y:S01]  /*5630*/  MOV R26, R18 ;  /* 0x00000012001a7202 */ /* 0x000fe20000000f00 */
[----:B------:R-:W-:Y:S01]  /*5640*/  IMAD.MOV.U32 R13, RZ, RZ, R19 ;  /* 0x000000ffff0d7224 */ /* 0x000fe200078e0013 */
[----:B------:R-:W-:Y:S02]  /*5650*/  MOV R14, R20 ;  /* 0x00000014000e7202 */ /* 0x000fe40000000f00 */
[----:B------:R-:W-:Y:S02]  /*5660*/  MOV R11, R21 ;  /* 0x00000015000b7202 */ /* 0x000fe40000000f00 */
[----:B------:R-:W-:-:S07]  /*5670*/  MOV R12, 0x5690 ;  /* 0x00005690000c7802 */ /* 0x000fce0000000f00 */
[----:B------:R-:W-:Y:S05]  /*5680*/  CALL.REL.NOINC `($__internal_52_$__cuda_sm20_div_s64) ;  /* 0x00000010008c7944 */ /* 0x000fea0003c00000 */
        /* <DEDUP_REMOVED lines=11> */
.L_x_2520:
[----:B------:R-:W-:Y:S05]  /*5740*/  BSYNC.RECONVERGENT B1 ;  /* 0x0000000000017941 */ /* 0x000fea0003800200 */
.L_x_2518:
        /* <DEDUP_REMOVED lines=39> */
.L_x_2522:
        /* <DEDUP_REMOVED lines=17> */
.L_x_2523:
[----:B------:R-:W-:Y:S05]  /*5ad0*/  BSYNC.RECONVERGENT B1 ;  /* 0x0000000000017941 */ /* 0x000fea0003800200 */
.L_x_2521:
        /* <DEDUP_REMOVED lines=9> */
.L_x_2511:
        /* <DEDUP_REMOVED lines=34> */
.L_x_2526:
[----:B------:R-:W-:Y:S01]  /*5d90*/  MOV R26, R10 ;  /* 0x0000000a001a7202 */ /* 0x000fe20000000f00 */
[----:B------:R-:W-:Y:S01]  /*5da0*/  IMAD.MOV.U32 R13, RZ, RZ, R15 ;  /* 0x000000ffff0d7224 */ /* 0x000fe200078e000f */
[----:B------:R-:W-:Y:S02]  /*5db0*/  MOV R14, R16 ;  /* 0x00000010000e7202 */ /* 0x000fe40000000f00 */
[----:B------:R-:W-:Y:S02]  /*5dc0*/  MOV R11, R17 ;  /* 0x00000011000b7202 */ /* 0x000fe40000000f00 */
[----:B------:R-:W-:-:S07]  /*5dd0*/  MOV R12, 0x5df0 ;  /* 0x00005df0000c7802 */ /* 0x000fce0000000f00 */
[----:B------:R-:W-:Y:S05]  /*5de0*/  CALL.REL.NOINC `($__internal_52_$__cuda_sm20_div_s64) ;  /* 0x0000000800b47944 */ /* 0x000fea0003c00000 */
        /* <DEDUP_REMOVED lines=10> */
.L_x_2527:
[----:B------:R-:W-:Y:S05]  /*5e90*/  BSYNC.RECONVERGENT B1 ;  /* 0x0000000000017941 */ /* 0x000fea0003800200 */
.L_x_2525:
        /* <DEDUP_REMOVED lines=39> */
.L_x_2529:
[----:B------:R-:W-:Y:S01]  /*6110*/  MOV R26, R18 ;  /* 0x00000012001a7202 */ /* 0x000fe20000000f00 */
[----:B------:R-:W-:Y:S01]  /*6120*/  IMAD.MOV.U32 R14, RZ, RZ, R16 ;  /* 0x000000ffff0e7224 */ /* 0x000fe200078e0010 */
[----:B------:R-:W-:Y:S02]  /*6130*/  MOV R13, R19 ;  /* 0x00000013000d7202 */ /* 0x000fe40000000f00 */
        /* <DEDUP_REMOVED lines=14> */
.L_x_2530:
[----:B------:R-:W-:Y:S05]  /*6220*/  BSYNC.RECONVERGENT B1 ;  /* 0x0000000000017941 */ /* 0x000fea0003800200 */
.L_x_2528:
        /* <DEDUP_REMOVED lines=9> */
.L_x_2524:
        /* <DEDUP_REMOVED lines=30> */
.L_x_2532:
[----:B------:R-:W-:Y:S01]  /*64a0*/  MOV R24, R18 ;  /* 0x0000001200187202 */ /* 0x000fe20000000f00 */
[----:B------:R-:W-:Y:S01]  /*64b0*/  IMAD.MOV.U32 R21, RZ, RZ, R15 ;  /* 0x000000ffff157224 */ /* 0x000fe200078e000f */
[----:B------:R-:W-:Y:S02]  /*64c0*/  MOV R18, R10 ;  /* 0x0000000a00127202 */ /* 0x000fe40000000f00 */
[----:B------:R-:W-:-:S07]  /*64d0*/  MOV R26, 0x64f0 ;  /* 0x000064f0001a7802 */ /* 0x000fce0000000f00 */
[----:B------:R-:W-:Y:S05]  /*64e0*/  CALL.REL.NOINC `($__internal_53_$__cuda_sm20_rem_s64) ;  /* 0x0000000800407944 */ /* 0x000fea0003c00000 */
.L_x_2533:
[----:B------:R-:W-:Y:S05]  /*64f0*/  BSYNC.RECONVERGENT B1 ;  /* 0x0000000000017941 */ /* 0x000fea0003800200 */
.L_x_2531:
        /* <DEDUP_REMOVED lines=8> */
.L_x_2484:
[----:B------:R-:W0:Y:S02]  /*6580*/  LDCU.64 UR6, c[0x0][0x388] ;  /* 0x00007100ff0677ac */ /* 0x000e240008000a00 */
[----:B0-----:R-:W-:-:S04]  /*6590*/  LEA R4, P0, R6, UR6, 0x1 ;  /* 0x0000000606047c11 */ /* 0x001fc8000f8008ff */
[----:B------:R-:W-:-:S05]  /*65a0*/  LEA.HI.X R5, R6, UR7, R5, 0x1, P0 ;  /* 0x0000000706057c11 */ /* 0x000fca00080f0c05 */
[----:B------:R-:W2:Y:S04]  /*65b0*/  LDG.E.U16 R4, desc[UR8][R4.64] ;  /* 0x0000000804047981 */ /* 0x000ea8000c1e1500 */
[----:B--2---:R1:W-:Y:S02]  /*65c0*/  STS.U16 [R3], R4 ;  /* 0x0000000403007388 */ /* 0x0043e40000000400 */
.L_x_2483:
[----:B------:R-:W-:Y:S05]  /*65d0*/  BSYNC.RECONVERGENT B0 ;  /* 0x0000000000007941 */ /* 0x000fea0003800200 */
.L_x_2435:
[----:B------:R-:W-:Y:S01]  /*65e0*/  BAR.SYNC.DEFER_BLOCKING 0x0 ;  /* 0x0000000000007b1d */ /* 0x000fe20000010000 */
[----:B------:R-:W-:Y:S01]  /*65f0*/  UISETP.GE.U32.AND UP0, UPT, UR5, 0x42, UPT ;  /* 0x000000420500788c */ /* 0x000fe2000bf06070 */
[----:B------:R-:W-:-:S08]  /*6600*/  ISETP.GT.U32.AND P1, PT, R2, 0x1f, PT ;  /* 0x0000001f0200780c */ /* 0x000fd00003f24070 */
[----:B------:R-:W-:Y:S05]  /*6610*/  BRA.U !UP0, `(.L_x_2534) ;  /* 0x0000000108307547 */ /* 0x000fea000b800000 */
.L_x_2535:
        /* <DEDUP_REMOVED lines=12> */
.L_x_2534:
        /* <DEDUP_REMOVED lines=30> */
        .weak           $__internal_52_$__cuda_sm20_div_s64
        .type           $__internal_52_$__cuda_sm20_div_s64,@function
        .size           $__internal_52_$__cuda_sm20_div_s64,($__internal_53_$__cuda_sm20_rem_s64 - $__internal_52_$__cuda_sm20_div_s64)
$__internal_52_$__cuda_sm20_div_s64:
        /* <DEDUP_REMOVED lines=82> */
[----:B------:R-:W-:Y:S06]  /*6de0*/  RET.REL.NODEC R12 `(uncontiguous_cumulate_logsumexp_u16) ;  /* 0xffffff900c847950 */ /* 0x000fec0003c3ffff */
        .weak           $__internal_53_$__cuda_sm20_rem_s64
        .type           $__internal_53_$__cuda_sm20_rem_s64,@function
        .size           $__internal_53_$__cuda_sm20_rem_s64,(.L_x_30369 - $__internal_53_$__cuda_sm20_rem_s64)
$__internal_53_$__cuda_sm20_rem_s64:
        /* <DEDUP_REMOVED lines=76> */
[----:B------:R-:W-:Y:S06]  /*72b0*/  RET.REL.NODEC R26 `(uncontiguous_cumulate_logsumexp_u16) ;  /* 0xffffff8c1a507950 */ /* 0x000fec0003c3ffff */
.L_x_2536:
        /* <DEDUP_REMOVED lines=12> */
.L_x_30369:


//--------------------- .text.uncontiguous_logsumexp_u16 --------------------------
	.section	.text.uncontiguous_logsumexp_u16,"ax",@progbits
	.align	128
        .global         uncontiguous_logsumexp_u16
        .type           uncontiguous_logsumexp_u16,@function
        .size           uncontiguous_logsumexp_u16,(.L_x_30371 - uncontiguous_logsumexp_u16)
        .other          uncontiguous_logsumexp_u16,@"STO_CUDA_ENTRY STV_DEFAULT"
uncontiguous_logsumexp_u16:
.text.uncontiguous_logsumexp_u16:
        /* <DEDUP_REMOVED lines=37> */
.L_x_2565:
        /* <DEDUP_REMOVED lines=32> */
.L_x_2542:
[----:B------:R-:W-:Y:S01]  /*0450*/  MOV R26, R6 ;  /* 0x00000006001a7202 */ /* 0x000fe20000000f00 */
[----:B------:R-:W-:Y:S01]  /*0460*/  IMAD.MOV.U32 R13, RZ, RZ, R9 ;  /* 0x000000ffff0d7224 */ /* 0x000fe200078e0009 */
[----:B------:R-:W-:Y:S01]  /*0470*/  MOV R14, R40 ;  /* 0x00000028000e7202 */ /* 0x000fe20000000f00 */
[----:B------:R-:W-:Y:S01]  /*0480*/  IMAD.MOV.U32 R11, RZ, RZ, R41 ;  /* 0x000000ffff0b7224 */ /* 0x000fe200078e0029 */
[----:B------:R-:W-:-:S07]  /*0490*/  MOV R12, 0x4b0 ;  /* 0x000004b0000c7802 */ /* 0x000fce0000000f00 */
[----:B-1----:R-:W-:Y:S05]  /*04a0*/  CALL.REL.NOINC `($__internal_54_$__cuda_sm20_div_s64) ;  /* 0x0000006400847944 */ /* 0x002fea0003c00000 */
        /* <DEDUP_REMOVED lines=10> */
.L_x_2543:
[----:B------:R-:W-:Y:S05]  /*0550*/  BSYNC.RECONVERGENT B1 ;  /* 0x0000000000017941 */ /* 0x000fea0003800200 */
.L_x_2541:
        /* <DEDUP_REMOVED lines=33> */
.L_x_2545:
[----:B------:R-:W-:Y:S01]  /*0770*/  IMAD.MOV.U32 R26, RZ, RZ, R20 ;  /* 0x000000ffff1a7224 */ /* 0x000fe200078e0014 */
[----:B------:R-:W-:Y:S01]  /*0780*/  MOV R13, R7 ;  /* 0x00000007000d7202 */ /* 0x000fe20000000f00 */
[----:B------:R-:W-:Y:S01]  /*0790*/  IMAD.MOV.U32 R14, RZ, RZ, R40 ;  /* 0x000000ffff0e7224 */ /* 0x000fe200078e0028 */
[----:B------:R-:W-:Y:S02]  /*07a0*/  MOV R11, R41 ;  /* 0x00000029000b7202 */ /* 0x000fe40000000f00 */
[----:B------:R-:W-:-:S07]  /*07b0*/  MOV R12, 0x7d0 ;  /* 0x000007d0000c7802 */ /* 0x000fce0000000f00 */
[----:B------:R-:W-:Y:S05]  /*07c0*/  CALL.REL.NOINC `($__internal_54_$__cuda_sm20_div_s64) ;  /* 0x0000006000bc7944 */ /* 0x000fea0003c00000 */
        /* <DEDUP_REMOVED lines=9> */
.L_x_2546:
[----:B------:R-:W-:Y:S05]  /*0860*/  BSYNC.RECONVERGENT B1 ;  /* 0x0000000000017941 */ /* 0x000fea0003800200 */
.L_x_2544:
        /* <DEDUP_REMOVED lines=34> */
.L_x_2548:
[----:B------:R-:W-:Y:S01]  /*0a90*/  MOV R26, R34 ;  /* 0x00000022001a7202 */ /* 0x000fe20000000f00 */
[----:B------:R-:W-:Y:S01]  /*0aa0*/  IMAD.MOV.U32 R13, RZ, RZ, R35 ;  /* 0x000000ffff0d7224 */ /* 0x000fe200078e0023 */
[----:B------:R-:W-:Y:S01]  /*0ab0*/  MOV R14, R20 ;  /* 0x00000014000e7202 */ /* 0x000fe20000000f00 */
[----:B------:R-:W-:Y:S01]  /*0ac0*/  IMAD.MOV.U32 R11, RZ, RZ, R21 ;  /* 0x000000ffff0b7224 */ /* 0x000fe200078e0015 */
[----:B------:R-:W-:-:S07]  /*0ad0*/  MOV R12, 0xaf0 ;  /* 0x00000af0000c7802 */ /* 0x000fce0000000f00 */
[----:B------:R-:W-:Y:S05]  /*0ae0*/  CALL.REL.NOINC `($__internal_54_$__cuda_sm20_div_s64) ;  /* 0x0000005c00f47944 */ /* 0x000fea0003c00000 */
        /* <DEDUP_REMOVED lines=10> */
.L_x_2549:
[----:B------:R-:W-:Y:S05]  /*0b90*/  BSYNC.RECONVERGENT B1 ;  /* 0x0000000000017941 */ /* 0x000fea0003800200 */
.L_x_2547:
        /* <DEDUP_REMOVED lines=34> */
.L_x_2551:
        /* <DEDUP_REMOVED lines=16> */
.L_x_2552:
[----:B------:R-:W-:Y:S05]  /*0ec0*/  BSYNC.RECONVERGENT B1 ;  /* 0x0000000000017941 */ /* 0x000fea0003800200 */
.L_x_2550:
        /* <DEDUP_REMOVED lines=36> */
.L_x_2554:
        /* <DEDUP_REMOVED lines=16> */
.L_x_2555:
[----:B------:R-:W-:Y:S05]  /*1210*/  BSYNC.RECONVERGENT B1 ;  /* 0x0000000000017941 */ /* 0x000fea0003800200 */
.L_x_2553:
        /* <DEDUP_REMOVED lines=35> */
.L_x_2557:
[----:B------:R-:W-:Y:S01]  /*1450*/  IMAD.MOV.U32 R26, RZ, RZ, R34 ;  /* 0x000000ffff1a7224 */ /* 0x000fe200078e0022 */
[----:B------:R-:W-:Y:S01]  /*1460*/  MOV R13, R35 ;  /* 0x00000023000d7202 */ /* 0x000fe20000000f00 */
[----:B------:R-:W-:Y:S01]  /*1470*/  IMAD.MOV.U32 R14, RZ, RZ, R20 ;  /* 0x000000ffff0e7224 */ /* 0x000fe200078e0014 */
[----:B------:R-:W-:Y:S02]  /*1480*/  MOV R11, R21 ;  /* 0x00000015000b7202 */ /* 0x000fe40000000f00 */
[----:B------:R-:W-:-:S07]  /*1490*/  MOV R12, 0x14b0 ;  /* 0x000014b0000c7802 */ /* 0x000fce0000000f00 */
[----:B------:R-:W-:Y:S05]  /*14a0*/  CALL.REL.NOINC `($__internal_54_$__cuda_sm20_div_s64) ;  /* 0x0000005400847944 */ /* 0x000fea0003c00000 */
        /* <DEDUP_REMOVED lines=10> */
.L_x_2558:
[----:B------:R-:W-:Y:S05]  /*1550*/  BSYNC.RECONVERGENT B1 ;  /* 0x0000000000017941 */ /* 0x000fea0003800200 */
.L_x_2556:
        /* <DEDUP_REMOVED lines=34> */
.L_x_2560:
[----:B------:R-:W-:Y:S01]  /*1780*/  IMAD.MOV.U32 R26, RZ, RZ, R38 ;  /* 0x000000ffff1a7224 */ /* 0x000fe200078e0026 */
[----:B------:R-:W-:Y:S01]  /*1790*/  MOV R13, R39 ;  /* 0x00000027000d7202 */ /* 0x000fe20000000f00 */
[----:B------:R-:W-:Y:S01]  /*17a0*/  IMAD.MOV.U32 R14, RZ, RZ, R20 ;  /* 0x000000ffff0e7224 */ /* 0x000fe200078e0014 */
[----:B------:R-:W-:Y:S02]  /*17b0*/  MOV R11, R21 ;  /* 0x00000015000b7202 */ /* 0x000fe40000000f00 */
[----:B------:R-:W-:-:S07]  /*17c0*/  MOV R12, 0x17e0 ;  /* 0x000017e0000c7802 */ /* 0x000fce0000000f00 */
[----:B------:R-:W-:Y:S05]  /*17d0*/  CALL.REL.NOINC `($__internal_54_$__cuda_sm20_div_s64) ;  /* 0x0000005000b87944 */ /* 0x000fea0003c00000 */
        /* <DEDUP_REMOVED lines=10> */
.L_x_2561:
[----:B------:R-:W-:Y:S05]  /*1880*/  BSYNC.RECONVERGENT B1 ;  /* 0x0000000000017941 */ /* 0x000fea0003800200 */
.L_x_2559:
        /* <DEDUP_REMOVED lines=35> */
.L_x_2563:
[----:B------:R-:W-:Y:S01]  /*1ac0*/  MOV R26, R34 ;  /* 0x00000022001a7202 */ /* 0x000fe20000000f00 */
[----:B------:R-:W-:Y:S01]  /*1ad0*/  IMAD.MOV.U32 R13, RZ, RZ, R35 ;  /* 0x000000ffff0d7224 */ /* 0x000fe200078e0023 */
[----:B------:R-:W-:Y:S01]  /*1ae0*/  MOV R14, R20 ;  /* 0x00000014000e7202 */ /* 0x000fe20000000f00 */
[----:B------:R-:W-:Y:S01]  /*1af0*/  IMAD.MOV.U32 R11, RZ, RZ, R21 ;  /* 0x000000ffff0b7224 */ /* 0x000fe200078e0015 */
[----:B------:R-:W-:-:S07]  /*1b00*/  MOV R12, 0x1b20 ;  /* 0x00001b20000c7802 */ /* 0x000fce0000000f00 */
[----:B------:R-:W-:Y:S05]  /*1b10*/  CALL.REL.NOINC `($__internal_54_$__cuda_sm20_div_s64) ;  /* 0x0000004c00e87944 */ /* 0x000fea0003c00000 */
        /* <DEDUP_REMOVED lines=10> */
.L_x_2564:
[----:B------:R-:W-:Y:S05]  /*1bc0*/  BSYNC.RECONVERGENT B1 ;  /* 0x0000000000017941 */ /* 0x000fea0003800200 */
.L_x_2562:
        /* <DEDUP_REMOVED lines=8> */
.L_x_2540:
        /* <DEDUP_REMOVED lines=35> */
.L_x_2568:
        /* <DEDUP_REMOVED lines=16> */
.L_x_2569:
[----:B------:R-:W-:Y:S05]  /*1f80*/  BSYNC.RECONVERGENT B1 ;  /* 0x0000000000017941 */ /* 0x000fea0003800200 */
.L_x_2567:
        /* <DEDUP_REMOVED lines=34> */
.L_x_2571:
        /* <DEDUP_REMOVED lines=16> */
.L_x_2572:
[----:B------:R-:W-:Y:S05]  /*22b0*/  BSYNC.RECONVERGENT B1 ;  /* 0x0000000000017941 */ /* 0x000fea0003800200 */
.L_x_2570:
        /* <DEDUP_REMOVED lines=35> */
.L_x_2574:
        /* <DEDUP_REMOVED lines=16> */
.L_x_2575:
[----:B------:R-:W-:Y:S05]  /*25f0*/  BSYNC.RECONVERGENT B1 ;  /* 0x0000000000017941 */ /* 0x000fea0003800200 */
.L_x_2573:
        /* <DEDUP_REMOVED lines=35> */
.L_x_2577:
[----:B------:R-:W-:Y:S01]  /*2830*/  IMAD.MOV.U32 R26, RZ, RZ, R18 ;  /* 0x000000ffff1a7224 */ /* 0x000fe200078e0012 */
[----:B------:R-:W-:Y:S01]  /*2840*/  MOV R13, R19 ;  /* 0x00000013000d7202 */ /* 0x000fe20000000f00 */
[----:B------:R-:W-:Y:S01]  /*2850*/  IMAD.MOV.U32 R14, RZ, RZ, R16 ;  /* 0x000000ffff0e7224 */ /* 0x000fe200078e0010 */
[----:B------:R-:W-:Y:S02]  /*2860*/  MOV R11, R17 ;  /* 0x00000011000b7202 */ /* 0x000fe40000000f00 */
[----:B------:R-:W-:-:S07]  /*2870*/  MOV R12, 0x2890 ;  /* 0x00002890000c7802 */ /* 0x000fce0000000f00 */
[----:B------:R-:W-:Y:S05]  /*2880*/  CALL.REL.NOINC `($__internal_54_$__cuda_sm20_div_s64) ;  /* 0x00000040008c7944 */ /* 0x000fea0003c00000 */
        /* <DEDUP_REMOVED lines=10> */
.L_x_2578:
[----:B------:R-:W-:Y:S05]  /*2930*/  BSYNC.RECONVERGENT B1 ;  /* 0x0000000000017941 */ /* 0x000fea0003800200 */
.L_x_2576:
[----:B------:R-:W-:Y:S01]  /*2940*/  IMAD R11, R11, R34, RZ ;  /* 0x000000220b0b7224 */ /* 0x000fe200078e02ff */
[----:B------:R-:W-:Y:S01]  /*2950*/  IADD3 R8, PT, PT, R8, -0x2, RZ ;  /* 0xfffffffe08087810 */ /* 0x000fe20007ffe0ff */
[----:B------:R-:W-:Y:S02]  /*2960*/  IMAD.MOV.U32 R38, RZ, RZ, R22 ;  /* 0x000000ffff267224 */ /* 0x000fe400078e0016 */
[-C--:B------:R-:W-:Y:S02]  /*2970*/  IMAD R11, R35, R10.reuse, R11 ;  /* 0x0000000a230b7224 */ /* 0x080fe400078e020b */
[----:B------:R-:W-:-:S04]  /*2980*/  IMAD.WIDE.U32 R22, R34, R10, R38 ;  /* 0x0000000a22167225 */ /* 0x000fc800078e0026 */
[----:B------:R-:W-:-:S07]  /*2990*/  IMAD.IADD R23, R23, 0x1, R11 ;  /* 0x0000000117177824 */ /* 0x000fce00078e020b */
.L_x_2566:
        /* <DEDUP_REMOVED lines=31> */
.L_x_2580:
[----:B------:R-:W-:Y:S01]  /*2b90*/  MOV R18, R6 ;  /* 0x0000000600127202 */ /* 0x000fe20000000f00 */
[----:B------:R-:W-:Y:S01]  /*2ba0*/  IMAD.MOV.U32 R21, RZ, RZ, R9 ;  /* 0x000000ffff157224 */ /* 0x000fe200078e0009 */
[----:B------:R-:W-:Y:S01]  /*2bb0*/  MOV R24, R16 ;  /* 0x0000001000187202 */ /* 0x000fe20000000f00 */
[----:B------:R-:W-:Y:S01]  /*2bc0*/  IMAD.MOV.U32 R19, RZ, RZ, R17 ;  /* 0x000000ffff137224 */ /* 0x000fe200078e0011 */
[----:B------:R-:W-:-:S07]  /*2bd0*/  MOV R26, 0x2bf0 ;  /* 0x00002bf0001a7802 */ /* 0x000fce0000000f00 */
[----:B------:R-:W-:Y:S05]  /*2be0*/  CALL.REL.NOINC `($__internal_55_$__cuda_sm20_rem_s64) ;  /* 0x0000004400007944 */ /* 0x000fea0003c00000 */
.L_x_2581:
[----:B------:R-:W-:Y:S05]  /*2bf0*/  BSYNC.RECONVERGENT B1 ;  /* 0x0000000000017941 */ /* 0x000fea0003800200 */
.L_x_2579:
        /* <DEDUP_REMOVED lines=30> */
.L_x_2583:
[----:B------:R-:W-:Y:S01]  /*2de0*/  MOV R24, R16 ;  /* 0x0000001000187202 */ /* 0x000fe20000000f00 */
[----:B------:R-:W-:Y:S01]  /*2df0*/  IMAD.MOV.U32 R19, RZ, RZ, R17 ;  /* 0x000000ffff137224 */ /* 0x000fe200078e0011 */
[----:B------:R-:W-:Y:S01]  /*2e00*/  MOV R18, R20 ;  /* 0x0000001400127202 */ /* 0x000fe20000000f00 */
[----:B------:R-:W-:Y:S01]  /*2e10*/  IMAD.MOV.U32 R21, RZ, RZ, R7 ;  /* 0x000000ffff157224 */ /* 0x000fe200078e0007 */
[----:B------:R-:W-:-:S07]  /*2e20*/  MOV R26, 0x2e40 ;  /* 0x00002e40001a7802 */ /* 0x000fce0000000f00 */
[----:B------:R-:W-:Y:S05]  /*2e30*/  CALL.REL.NOINC `($__internal_55_$__cuda_sm20_rem_s64) ;  /* 0x00000040006c7944 */ /* 0x000fea0003c00000 */
[----:B------:R-:W-:Y:S01]  /*2e40*/  MOV R6, R10 ;  /* 0x0000000a00067202 */ /* 0x000fe20000000f00 */
[----:B------:R-:W-:-:S07]  /*2e50*/  IMAD.MOV.U32 R7, RZ, RZ, R11 ;  /* 0x000000ffff077224 */ /* 0x000fce00078e000b */
.L_x_2584:
[----:B------:R-:W-:Y:S05]  /*2e60*/  BSYNC.RECONVERGENT B1 ;  /* 0x0000000000017941 */ /* 0x000fea0003800200 */
.L_x_2582:
[----:B------:R-:W-:Y:S02]  /*2e70*/  IMAD R7, R7, R8, RZ ;  /* 0x0000000807077224 */ /* 0x000fe400078e02ff */
[----:B------:R-:W-:-:S04]  /*2e80*/  IMAD.WIDE.U32 R22, R8, R6, R22 ;  /* 0x0000000608167225 */ /* 0x000fc800078e0016 */
[----:B------:R-:W-:-:S05]  /*2e90*/  IMAD R7, R9, R6, R7 ;  /* 0x0000000609077224 */ /* 0x000fca00078e0207 */
[----:B------:R-:W-:-:S07]  /*2ea0*/  IADD3 R23, PT, PT, R23, R7, RZ ;  /* 0x0000000717177210 */ /* 0x000fce0007ffe0ff */
.L_x_2539:
        /* <DEDUP_REMOVED lines=30> */
.L_x_2538:
        /* <DEDUP_REMOVED lines=22> */
.L_x_2612:
        /* <DEDUP_REMOVED lines=32> */
.L_x_2589:
[----:B------:R-:W-:Y:S01]  /*33f0*/  MOV R26, R10 ;  /* 0x0000000a001a7202 */ /* 0x000fe20000000f00 */
[----:B------:R-:W-:Y:S01]  /*3400*/  IMAD.MOV.U32 R13, RZ, RZ, R15 ;  /* 0x000000ffff0d7224 */ /* 0x000fe200078e000f */
[----:B------:R-:W-:Y:S01]  /*3410*/  MOV R14, R20 ;  /* 0x00000014000e7202 */ /* 0x000fe20000000f00 */
[----:B------:R-:W-:Y:S01]  /*3420*/  IMAD.MOV.U32 R11, RZ, RZ, R21 ;  /* 0x000000ffff0b7224 */ /* 0x000fe200078e0015 */
[----:B------:R-:W-:-:S07]  /*3430*/  MOV R12, 0x3450 ;  /* 0x00003450000c7802 */ /* 0x000fce0000000f00 */
[----:B-123--:R-:W-:Y:S05]  /*3440*/  CALL.REL.NOINC `($__internal_54_$__cuda_sm20_div_s64) ;  /* 0x00000034009c7944 */ /* 0x00efea0003c00000 */
        /* <DEDUP_REMOVED lines=10> */
.L_x_2590:
[----:B------:R-:W-:Y:S05]  /*34f0*/  BSYNC.RECONVERGENT B1 ;  /* 0x0000000000017941 */ /* 0x000fea0003800200 */
.L_x_2588:
        /* <DEDUP_REMOVED lines=38> */
.L_x_2592:
[----:B------:R-:W-:Y:S01]  /*3760*/  MOV R26, R36 ;  /* 0x00000024001a7202 */ /* 0x000fe20000000f00 */
[----:B------:R-:W-:Y:S01]  /*3770*/  IMAD.MOV.U32 R13, RZ, RZ, R37 ;  /* 0x000000ffff0d7224 */ /* 0x000fe200078e0025 */
[----:B------:R-:W-:Y:S01]  /*3780*/  MOV R14, R38 ;  /* 0x00000026000e7202 */ /* 0x000fe20000000f00 */
[----:B------:R-:W-:Y:S01]  /*3790*/  IMAD.MOV.U32 R11, RZ, RZ, R39 ;  /* 0x000000ffff0b7224 */ /* 0x000fe200078e0027 */
[----:B------:R-:W-:-:S07]  /*37a0*/  MOV R12, 0x37c0 ;  /* 0x000037c0000c7802 */ /* 0x000fce0000000f00 */
[----:B-1----:R-:W-:Y:S05]  /*37b0*/  CALL.REL.NOINC `($__internal_54_$__cuda_sm20_div_s64) ;  /* 0x0000003000c07944 */ /* 0x002fea0003c00000 */
        /* <DEDUP_REMOVED lines=11> */
.L_x_2593:
[----:B------:R-:W-:Y:S05]  /*3870*/  BSYNC.RECONVERGENT B1 ;  /* 0x0000000000017941 */ /* 0x000fea0003800200 */
.L_x_2591:
        /* <DEDUP_REMOVED lines=38> */
.L_x_2595:
[----:B------:R-:W-:Y:S01]  /*3ae0*/  IMAD.MOV.U32 R26, RZ, RZ, R36 ;  /* 0x000000ffff1a7224 */ /* 0x000fe200078e0024 */
[----:B------:R-:W-:Y:S01]  /*3af0*/  MOV R13, R37 ;  /* 0x00000025000d7202 */ /* 0x000fe20000000f00 */
[----:B------:R-:W-:Y:S01]  /*3b00*/  IMAD.MOV.U32 R14, RZ, RZ, R38 ;  /* 0x000000ffff0e7224 */ /* 0x000fe200078e0026 */
[----:B------:R-:W-:Y:S02]  /*3b10*/  MOV R11, R39 ;  /* 0x00000027000b7202 */ /* 0x000fe40000000f00 */
[----:B------:R-:W-:-:S07]  /*3b20*/  MOV R12, 0x3b40 ;  /* 0x00003b40000c7802 */ /* 0x000fce0000000f00 */
[----:B-1----:R-:W-:Y:S05]  /*3b30*/  CALL.REL.NOINC `($__internal_54_$__cuda_sm20_div_s64) ;  /* 0x0000002c00e07944 */ /* 0x002fea0003c00000 */
        /* <DEDUP_REMOVED lines=11> */
.L_x_2596:
[----:B------:R-:W-:Y:S05]  /*3bf0*/  BSYNC.RECONVERGENT B1 ;  /* 0x0000000000017941 */ /* 0x000fea0003800200 */
.L_x_2594:
        /* <DEDUP_REMOVED lines=37> */
.L_x_2598:
        /* <DEDUP_REMOVED lines=17> */
.L_x_2599:
[----:B------:R-:W-:Y:S05]  /*3f60*/  BSYNC.RECONVERGENT B1 ;  /* 0x0000000000017941 */ /* 0x000fea0003800200 */
.L_x_2597:
        /* <DEDUP_REMOVED lines=38> */
.L_x_2601:
        /* <DEDUP_REMOVED lines=17> */
.L_x_2602:
[----:B------:R-:W-:Y:S05]  /*42e0*/  BSYNC.RECONVERGENT B1 ;  /* 0x0000000000017941 */ /* 0x000fea0003800200 */
.L_x_2600:
        /* <DEDUP_REMOVED lines=38> */
.L_x_2604:
[----:B------:R-:W-:Y:S01]  /*4550*/  MOV R26, R38 ;  /* 0x00000026001a7202 */ /* 0x000fe20000000f00 */
[----:B------:R-:W-:Y:S01]  /*4560*/  IMAD.MOV.U32 R13, RZ, RZ, R39 ;  /* 0x000000ffff0d7224 */ /* 0x000fe200078e0027 */
[----:B------:R-:W-:Y:S02]  /*4570*/  MOV R14, R40 ;  /* 0x00000028000e7202 */ /* 0x000fe40000000f00 */
[----:B------:R-:W-:Y:S02]  /*4580*/  MOV R11, R41 ;  /* 0x00000029000b7202 */ /* 0x000fe40000000f00 */
[----:B------:R-:W-:-:S07]  /*4590*/  MOV R12, 0x45b0 ;  /* 0x000045b0000c7802 */ /* 0x000fce0000000f00 */
[----:B-1----:R-:W-:Y:S05]  /*45a0*/  CALL.REL.NOINC `($__internal_54_$__cuda_sm20_div_s64) ;  /* 0x0000002400447944 */ /* 0x002fea0003c00000 */
        /* <DEDUP_REMOVED lines=11> */
.L_x_2605:
[----:B------:R-:W-:Y:S05]  /*4660*/  BSYNC.RECONVERGENT B1 ;  /* 0x0000000000017941 */ /* 0x000fea0003800200 */
.L_x_2603:
        /* <DEDUP_REMOVED lines=37> */
.L_x_2607:
[----:B------:R-:W-:Y:S01]  /*48c0*/  MOV R26, R38 ;  /* 0x00000026001a7202 */ /* 0x000fe20000000f00 */
[----:B------:R-:W-:Y:S01]  /*48d0*/  IMAD.MOV.U32 R13, RZ, RZ, R39 ;  /* 0x000000ffff0d7224 */ /* 0x000fe200078e0027 */
[----:B------:R-:W-:Y:S02]  /*48e0*/  MOV R14, R42 ;  /* 0x0000002a000e7202 */ /* 0x000fe40000000f00 */
[----:B------:R-:W-:Y:S02]  /*48f0*/  MOV R11, R43 ;  /* 0x0000002b000b7202 */ /* 0x000fe40000000f00 */
[----:B------:R-:W-:-:S07]  /*4900*/  MOV R12, 0x4920 ;  /* 0x00004920000c7802 */ /* 0x000fce0000000f00 */
[----:B-1----:R-:W-:Y:S05]  /*4910*/  CALL.REL.NOINC `($__internal_54_$__cuda_sm20_div_s64) ;  /* 0x0000002000687944 */ /* 0x002fea0003c00000 */
        /* <DEDUP_REMOVED lines=11> */
.L_x_2608:
[----:B------:R-:W-:Y:S05]  /*49d0*/  BSYNC.RECONVERGENT B1 ;  /* 0x0000000000017941 */ /* 0x000fea0003800200 */
.L_x_2606:
        /* <DEDUP_REMOVED lines=36> */
.L_x_2610:
[----:B------:R-:W-:Y:S01]  /*4c20*/  MOV R26, R36 ;  /* 0x00000024001a7202 */ /* 0x000fe20000000f00 */
[----:B------:R-:W-:Y:S01]  /*4c30*/  IMAD.MOV.U32 R14, RZ, RZ, R38 ;  /* 0x000000ffff0e7224 */ /* 0x000fe200078e0026 */
[----:B------:R-:W-:Y:S02]  /*4c40*/  MOV R13, R37 ;  /* 0x00000025000d7202 */ /* 0x000fe40000000f00 */
[----:B------:R-:W-:Y:S02]  /*4c50*/  MOV R11, R39 ;  /* 0x00000027000b7202 */ /* 0x000fe40000000f00 */
[----:B------:R-:W-:-:S07]  /*4c60*/  MOV R12, 0x4c80 ;  /* 0x00004c80000c7802 */ /* 0x000fce0000000f00 */
[----:B-1----:R-:W-:Y:S05]  /*4c70*/  CALL.REL.NOINC `($__internal_54_$__cuda_sm20_div_s64) ;  /* 0x0000001c00907944 */ /* 0x002fea0003c00000 */
        /* <DEDUP_REMOVED lines=11> */
.L_x_2611:
[----:B------:R-:W-:Y:S05]  /*4d30*/  BSYNC.RECONVERGENT B1 ;  /* 0x0000000000017941 */ /* 0x000fea0003800200 */
.L_x_2609:
        /* <DEDUP_REMOVED lines=11> */
.L_x_2587:
        /* <DEDUP_REMOVED lines=36> */
.L_x_2615:
[----:B------:R-:W-:Y:S01]  /*5030*/  IMAD.MOV.U32 R26, RZ, RZ, R10 ;  /* 0x000000ffff1a7224 */ /* 0x000fe200078e000a */
[----:B------:R-:W-:Y:S01]  /*5040*/  MOV R13, R15 ;  /* 0x0000000f000d7202 */ /* 0x000fe20000000f00 */
[----:B------:R-:W-:Y:S01]  /*5050*/  IMAD.MOV.U32 R11, RZ, RZ, R17 ;  /* 0x000000ffff0b7224 */ /* 0x000fe200078e0011 */
[----:B------:R-:W-:Y:S02]  /*5060*/  MOV R14, R16 ;  /* 0x00000010000e7202 */ /* 0x000fe40000000f00 */
[----:B------:R-:W-:-:S07]  /*5070*/  MOV R12, 0x5090 ;  /* 0x00005090000c7802 */ /* 0x000fce0000000f00 */
[----:B------:R-:W-:Y:S05]  /*5080*/  CALL.REL.NOINC `($__internal_54_$__cuda_sm20_div_s64) ;  /* 0x00000018008c7944 */ /* 0x000fea0003c00000 */
        /* <DEDUP_REMOVED lines=10> */
.L_x_2616:
[----:B------:R-:W-:Y:S05]  /*5130*/  BSYNC.RECONVERGENT B1 ;  /* 0x0000000000017941 */ /* 0x000fea0003800200 */
.L_x_2614:
        /* <DEDUP_REMOVED lines=41> */
.L_x_2618:
[----:B------:R-:W-:Y:S01]  /*53d0*/  MOV R26, R20 ;  /* 0x00000014001a7202 */ /* 0x000fe20000000f00 */
[----:B------:R-:W-:Y:S01]  /*53e0*/  IMAD.MOV.U32 R14, RZ, RZ, R18 ;  /* 0x000000ffff0e7224 */ /* 0x000fe200078e0012 */
[----:B------:R-:W-:Y:S02]  /*53f0*/  MOV R13, R21 ;  /* 0x00000015000d7202 */ /* 0x000fe40000000f00 */
[----:B------:R-:W-:Y:S02]  /*5400*/  MOV R11, R19 ;  /* 0x00000013000b7202 */ /* 0x000fe40000000f00 */
[----:B------:R-:W-:-:S07]  /*5410*/  MOV R12, 0x5430 ;  /* 0x00005430000c7802 */ /* 0x000fce0000000f00 */
[----:B------:R-:W-:Y:S05]  /*5420*/  CALL.REL.NOINC `($__internal_54_$__cuda_sm20_div_s64) ;  /* 0x0000001400a47944 */ /* 0x000fea0003c00000 */
        /* <DEDUP_REMOVED lines=11> */
.L_x_2619:
[----:B------:R-:W-:Y:S05]  /*54e0*/  BSYNC.RECONVERGENT B1 ;  /* 0x0000000000017941 */ /* 0x000fea0003800200 */
.L_x_2617:
        /* <DEDUP_REMOVED lines=40> */
.L_x_2621:
[----:B------:R-:W-:Y:S01]  /*5770*/  MOV R26, R18 ;  /* 0x00000012001a7202 */ /* 0x000fe20000000f00 */
[----:B------:R-:W-:Y:S01]  /*5780*/  IMAD.MOV.U32 R13, RZ, RZ, R19 ;  /* 0x000000ffff0d7224 */ /* 0x000fe200078e0013 */
[----:B------:R-:W-:Y:S02]  /*5790*/  MOV R14, R20 ;  /* 0x00000014000e7202 */ /* 0x000fe40000000f00 */
[----:B------:R-:W-:Y:S02]  /*57a0*/  MOV R11, R21 ;  /* 0x00000015000b7202 */ /* 0x000fe40000000f00 */
[----:B------:R-:W-:-:S07]  /*57b0*/  MOV R12, 0x57d0 ;  /* 0x000057d0000c7802 */ /* 0x000fce0000000f00 */
[----:B------:R-:W-:Y:S05]  /*57c0*/  CALL.REL.NOINC `($__internal_54_$__cuda_sm20_div_s64) ;  /* 0x0000001000bc7944 */ /* 0x000fea0003c00000 */
        /* <DEDUP_REMOVED lines=11> */
.L_x_2622:
[----:B------:R-:W-:Y:S05]  /*5880*/  BSYNC.RECONVERGENT B1 ;  /* 0x0000000000017941 */ /* 0x000fea0003800200 */
.L_x_2620:
        /* <DEDUP_REMOVED lines=39> */
.L_x_2624:
        /* <DEDUP_REMOVED lines=17> */
.L_x_2625:
[----:B------:R-:W-:Y:S05]  /*5c10*/  BSYNC.RECONVERGENT B1 ;  /* 0x0000000000017941 */ /* 0x000fea0003800200 */
.L_x_2623:
        /* <DEDUP_REMOVED lines=9> */
.L_x_2613:
        /* <DEDUP_REMOVED lines=34> */
.L_x_2628:
[----:B------:R-:W-:Y:S01]  /*5ed0*/  MOV R26, R10 ;  /* 0x0000000a001a7202 */ /* 0x000fe20000000f00 */
[----:B------:R-:W-:Y:S01]  /*5ee0*/  IMAD.MOV.U32 R13, RZ, RZ, R15 ;  /* 0x000000ffff0d7224 */ /* 0x000fe200078e000f */
[----:B------:R-:W-:Y:S02]  /*5ef0*/  MOV R14, R16 ;  /* 0x00000010000e7202 */ /* 0x000fe40000000f00 */
[----:B------:R-:W-:Y:S02]  /*5f00*/  MOV R11, R17 ;  /* 0x00000011000b7202 */ /* 0x000fe40000000f00 */
[----:B------:R-:W-:-:S07]  /*5f10*/  MOV R12, 0x5f30 ;  /* 0x00005f30000c7802 */ /* 0x000fce0000000f00 */
[----:B------:R-:W-:Y:S05]  /*5f20*/  CALL.REL.NOINC `($__internal_54_$__cuda_sm20_div_s64) ;  /* 0x0000000800e47944 */ /* 0x000fea0003c00000 */
        /* <DEDUP_REMOVED lines=10> */
.L_x_2629:
[----:B------:R-:W-:Y:S05]  /*5fd0*/  BSYNC.RECONVERGENT B1 ;  /* 0x0000000000017941 */ /* 0x000fea0003800200 */
.L_x_2627:
        /* <DEDUP_REMOVED lines=39> */
.L_x_2631:
[----:B------:R-:W-:Y:S01]  /*6250*/  MOV R26, R18 ;  /* 0x00000012001a7202 */ /* 0x000fe20000000f00 */
[----:B------:R-:W-:Y:S01]  /*6260*/  IMAD.MOV.U32 R14, RZ, RZ, R16 ;  /* 0x000000ffff0e7224 */ /* 0x000fe200078e0010 */
[----:B------:R-:W-:Y:S02]  /*6270*/  MOV R13, R19 ;  /* 0x00000013000d7202 */ /* 0x000fe40000000f00 */
        /* <DEDUP_REMOVED lines=14> */
.L_x_2632:
[----:B------:R-:W-:Y:S05]  /*6360*/  BSYNC.RECONVERGENT B1 ;  /* 0x0000000000017941 */ /* 0x000fea0003800200 */
.L_x_2630:
        /* <DEDUP_REMOVED lines=9> */
.L_x_2626:
        /* <DEDUP_REMOVED lines=30> */
.L_x_2634:
[----:B------:R-:W-:Y:S01]  /*65e0*/  MOV R24, R18 ;  /* 0x0000001200187202 */ /* 0x000fe20000000f00 */
[----:B------:R-:W-:Y:S01]  /*65f0*/  IMAD.MOV.U32 R21, RZ, RZ, R15 ;  /* 0x000000ffff157224 */ /* 0x000fe200078e000f */
[----:B------:R-:W-:Y:S02]  /*6600*/  MOV R18, R10 ;  /* 0x0000000a00127202 */ /* 0x000fe40000000f00 */
[----:B------:R-:W-:-:S07]  /*6610*/  MOV R26, 0x6630 ;  /* 0x00006630001a7802 */ /* 0x000fce0000000f00 */
[----:B------:R-:W-:Y:S05]  /*6620*/  CALL.REL.NOINC `($__internal_55_$__cuda_sm20_rem_s64) ;  /* 0x0000000800707944 */ /* 0x000fea0003c00000 */
.L_x_2635:
[----:B------:R-:W-:Y:S05]  /*6630*/  BSYNC.RECONVERGENT B1 ;  /* 0x0000000000017941 */ /* 0x000fea0003800200 */
.L_x_2633:
        /* <DEDUP_REMOVED lines=8> */
.L_x_2586:
[----:B------:R-:W0:Y:S02]  /*66c0*/  LDCU.64 UR6, c[0x0][0x388] ;  /* 0x00007100ff0677ac */ /* 0x000e240008000a00 */
[----:B0-----:R-:W-:-:S04]  /*66d0*/  LEA R4, P0, R6, UR6, 0x1 ;  /* 0x0000000606047c11 */ /* 0x001fc8000f8008ff */
[----:B------:R-:W-:-:S05]  /*66e0*/  LEA.HI.X R5, R6, UR7, R5, 0x1, P0 ;  /* 0x0000000706057c11 */ /* 0x000fca00080f0c05 */
[----:B------:R-:W2:Y:S01]  /*66f0*/  LDG.E.U16 R4, desc[UR8][R4.64] ;  /* 0x0000000804047981 */ /* 0x000ea2000c1e1500 */
[----:B------:R-:W-:Y:S02]  /*6700*/  HFMA2 R8, -RZ, RZ, 3.7421875, 0 ;  /* 0x437c0000ff087431 */ /* 0x000fe400000001ff */
        /* <DEDUP_REMOVED lines=12> */
.L_x_2585:
[----:B------:R-:W-:Y:S05]  /*67d0*/  BSYNC.RECONVERGENT B0 ;  /* 0x0000000000007941 */ /* 0x000fea0003800200 */
.L_x_2537:
[----:B------:R-:W-:Y:S01]  /*67e0*/  BAR.SYNC.DEFER_BLOCKING 0x0 ;  /* 0x0000000000007b1d */ /* 0x000fe20000010000 */
[----:B------:R-:W-:Y:S01]  /*67f0*/  UISETP.GE.U32.AND UP0, UPT, UR5, 0x42, UPT ;  /* 0x000000420500788c */ /* 0x000fe2000bf06070 */
[----:B------:R-:W-:-:S08]  /*6800*/  ISETP.GT.U32.AND P1, PT, R2, 0x1f, PT ;  /* 0x0000001f0200780c */ /* 0x000fd00003f24070 */
[----:B------:R-:W-:Y:S05]  /*6810*/  BRA.U !UP0, `(.L_x_2636) ;  /* 0x0000000108307547 */ /* 0x000fea000b800000 */
.L_x_2637:
        /* <DEDUP_REMOVED lines=12> */
.L_x_2636:
        /* <DEDUP_REMOVED lines=30> */
        .weak           $__internal_54_$__cuda_sm20_div_s64
        .type           $__internal_54_$__cuda_sm20_div_s64,@function
        .size           $__internal_54_$__cuda_sm20_div_s64,($__internal_55_$__cuda_sm20_rem_s64 - $__internal_54_$__cuda_sm20_div_s64)
$__internal_54_$__cuda_sm20_div_s64:
        /* <DEDUP_REMOVED lines=82> */
[----:B------:R-:W-:Y:S06]  /*6fe0*/  RET.REL.NODEC R12 `(uncontiguous_logsumexp_u16) ;  /* 0xffffff900c047950 */ /* 0x000fec0003c3ffff */
        .weak           $__internal_55_$__cuda_sm20_rem_s64
        .type           $__internal_55_$__cuda_sm20_rem_s64,@function
        .size           $__internal_55_$__cuda_sm20_rem_s64,(.L_x_30371 - $__internal_55_$__cuda_sm20_rem_s64)
$__internal_55_$__cuda_sm20_rem_s64:
        /* <DEDUP_REMOVED lines=76> */
[----:B------:R-:W-:Y:S06]  /*74b0*/  RET.REL.NODEC R26 `(uncontiguous_logsumexp_u16) ;  /* 0xffffff881ad07950 */ /* 0x000fec0003c3ffff */
.L_x_2638:
        /* <DEDUP_REMOVED lines=12> */
.L_x_30371:


//--------------------- .text.contiguous_cumulate_logsumexp_u16 --------------------------
	.section	.text.contiguous_cumulate_logsumexp_u16,"ax",@progbits
	.align	128
        .global         contiguous_cumulate_logsumexp_u16
        .type           contiguous_cumulate_logsumexp_u16,@function
        .size           contiguous_cumulate_logsumexp_u16,(.L_x_31006 - contiguous_cumulate_logsumexp_u16)
        .other          contiguous_cumulate_logsumexp_u16,@"STO_CUDA_ENTRY STV_DEFAULT"
contiguous_cumulate_logsumexp_u16:
.text.contiguous_cumulate_logsumexp_u16:
        /* <DEDUP_REMOVED lines=36> */
.L_x_2640:
[----:B------:R-:W-:Y:S05]  /*0240*/  BSYNC.RECONVERGENT B0 ;  /* 0x0000000000007941 */ /* 0x000fea0003800200 */
.L_x_2639:
[----:B------:R-:W-:Y:S01]  /*0250*/  BAR.SYNC.DEFER_BLOCKING 0x0 ;  /* 0x0000000000007b1d */ /* 0x000fe20000010000 */
[----:B------:R-:W-:-:S09]  /*0260*/  UISETP.GE.U32.AND UP0, UPT, UR5, 0x42, UPT ;  /* 0x000000420500788c */ /* 0x000fd2000bf06070 */
[----:B------:R-:W-:Y:S05]  /*0270*/  BRA.U !UP0, `(.L_x_2641) ;  /* 0x0000000108307547 */ /* 0x000fea000b800000 */
.L_x_2642:
        /* <DEDUP_REMOVED lines=12> */
.L_x_2641:
        /* <DEDUP_REMOVED lines=30> */
.L_x_2643:
        /* <DEDUP_REMOVED lines=14> */
.L_x_31006:


//--------------------- .text.contiguous_logsumexp_u16 --------------------------
	.section	.text.contiguous_logsumexp_u16,"ax",@progbits
	.align	128
        .global         contiguous_logsumexp_u16
        .type           contiguous_logsumexp_u16,@function
        .size           contiguous_logsumexp_u16,(.L_x_31007 - contiguous_logsumexp_u16)
        .other          contiguous_logsumexp_u16,@"STO_CUDA_ENTRY STV_DEFAULT"
contiguous_logsumexp_u16:
.text.contiguous_logsumexp_u16:
        /* <DEDUP_REMOVED lines=48> */
.L_x_2645:
        /* <DEDUP_REMOVED lines=20> */
.L_x_2646:
[----:B------:R-:W-:Y:S05]  /*0440*/  BSYNC.RECONVERGENT B0 ;  /* 0x0000000000007941 */ /* 0x000fea0003800200 */
.L_x_2644:
[----:B------:R-:W-:Y:S01]  /*0450*/  BAR.SYNC.DEFER_BLOCKING 0x0 ;  /* 0x0000000000007b1d */ /* 0x000fe20000010000 */
[----:B------:R-:W-:Y:S01]  /*0460*/  UISETP.GE.U32.AND UP0, UPT, UR5, 0x42, UPT ;  /* 0x000000420500788c */ /* 0x000fe2000bf06070 */
[----:B------:R-:W-:-:S08]  /*0470*/  ISETP.GT.U32.AND P1, PT, R2, 0x1f, PT ;  /* 0x0000001f0200780c */ /* 0x000fd00003f24070 */
[----:B------:R-:W-:Y:S05]  /*0480*/  BRA.U !UP0, `(.L_x_2647) ;  /* 0x0000000108307547 */ /* 0x000fea000b800000 */
.L_x_2648:
        /* <DEDUP_REMOVED lines=12> */
.L_x_2647:
        /* <DEDUP_REMOVED lines=30> */
.L_x_2649:
        /* <DEDUP_REMOVED lines=13> */
.L_x_31007:


//--------------------- .text.contiguous_logsumexp33_u8 --------------------------
	.section	.text.contiguous_logsumexp33_u8,"ax",@progbits
	.align	128
        .global         contiguous_logsumexp33_u8
        .type           contiguous_logsumexp33_u8,@function
        .size           contiguous_logsumexp33_u8,(.L_x_31008 - contiguous_logsumexp33_u8)
        .other          contiguous_logsumexp33_u8,@"STO_CUDA_ENTRY STV_DEFAULT"
contiguous_logsumexp33_u8:
.text.contiguous_logsumexp33_u8:
        /* <DEDUP_REMOVED lines=51> */
.L_x_2652:
        /* <DEDUP_REMOVED lines=56> */
.L_x_2651:
        /* <DEDUP_REMOVED lines=32> */
.L_x_2654:
        /* <DEDUP_REMOVED lines=19> */
.L_x_2655:
[----:B------:R-:W-:Y:S05]  /*09e0*/  @!P1 BRA `(.L_x_2653) ;  /* 0x0000000000289947 */ /* 0x000fea0003800000 */
[----:B------:R-:W-:Y:S01]  /*09f0*/  IMAD R8, R0, UR4, RZ ;  /* 0x0000000400087c24 */ /* 0x000fe2000f8e02ff */
[----:B------:R-:W-:-:S04]  /*0a00*/  IADD3 R6, PT, PT, -R6, RZ, RZ ;  /* 0x000000ff06067210 */ /* 0x000fc80007ffe1ff */
[----:B------:R-:W-:-:S05]  /*0a10*/  LEA R8, R8, R7, 0x1 ;  /* 0x0000000708087211 */ /* 0x000fca00078e08ff */
[----:B------:R-:W-:-:S07]  /*0a20*/  VIADD R9, R8, UR5 ;  /* 0x0000000508097c36 */ /* 0x000fce0008000000 */
.L_x_2656:
[----:B------:R0:W1:Y:S01]  /*0a30*/  LDS.U16 R11, [R9] ;  /* 0x00000000090b7984 */ /* 0x0000620000000400 */
[----:B------:R-:W-:-:S04]  /*0a40*/  IADD3 R6, PT, PT, R6, 0x1, RZ ;  /* 0x0000000106067810 */ /* 0x000fc80007ffe0ff */
[----:B------:R-:W-:Y:S02]  /*0a50*/  ISETP.NE.AND P0, PT, R6, RZ, PT ;  /* 0x000000ff0600720c */ /* 0x000fe40003f05270 */
[----:B0-----:R-:W-:Y:S01]  /*0a60*/  LEA R9, R0, R9, 0x1 ;  /* 0x0000000900097211 */ /* 0x001fe200078e08ff */
[----:B-1----:R-:W-:-:S10]  /*0a70*/  HADD2 R12, R12.H0_H0, R11.H0_H0 ;  /* 0x2000000b0c0c7230 */ /* 0x002fd40000000800 */
[----:B------:R-:W-:Y:S05]  /*0a80*/  @P0 BRA `(.L_x_2656) ;  /* 0xfffffffc00e80947 */ /* 0x000fea000383ffff */
.L_x_2653:
[----:B-1----:R2:W-:Y:S02]  /*0a90*/  STS.U16 [R7+UR5], R12 ;  /* 0x0000000c07007988 */ /* 0x0025e40008000405 */
.L_x_2650:
        /* <DEDUP_REMOVED lines=8> */
.L_x_2657:
        /* <DEDUP_REMOVED lines=14> */
.L_x_31008:


//--------------------- .text.contiguous_logsumexp3_u8 --------------------------
	.section	.text.contiguous_logsumexp3_u8,"ax",@progbits
	.align	128
        .global         contiguous_logsumexp3_u8
        .type           contiguous_logsumexp3_u8,@function
        .size           contiguous_logsumexp3_u8,(.L_x_30373 - contiguous_logsumexp3_u8)
        .other          contiguous_logsumexp3_u8,@"STO_CUDA_ENTRY STV_DEFAULT"
contiguous_logsumexp3_u8:
.text.contiguous_logsumexp3_u8:
        /* <DEDUP_REMOVED lines=43> */
.L_x_2676:
        /* <DEDUP_REMOVED lines=27> */
.L_x_2660:
[----:B------:R-:W-:Y:S01]  /*0460*/  MOV R27, R32 ;  /* 0x00000020001b7202 */ /* 0x000fe20000000f00 */
[----:B------:R-:W-:Y:S01]  /*0470*/  IMAD.MOV.U32 R2, RZ, RZ, R34 ;  /* 0x000000ffff027224 */ /* 0x000fe200078e0022 */
[----:B------:R-:W-:Y:S02]  /*0480*/  MOV R0, R35 ;  /* 0x0000002300007202 */ /* 0x000fe40000000f00 */
[----:B------:R-:W-:-:S07]  /*0490*/  MOV R9, 0x4b0 ;  /* 0x000004b000097802 */ /* 0x000fce0000000f00 */
[----:B012-4-:R-:W-:Y:S05]  /*04a0*/  CALL.REL.NOINC `($__internal_56_$__cuda_sm20_div_s64) ;  /* 0x0000003400b47944 */ /* 0x017fea0003c00000 */
        /* <DEDUP_REMOVED lines=8> */
.L_x_2661:
        /* <DEDUP_REMOVED lines=33> */
.L_x_2662:
[----:B------:R-:W-:Y:S01]  /*0740*/  MOV R27, R31 ;  /* 0x0000001f001b7202 */ /* 0x000fe20000000f00 */
[----:B------:R-:W-:Y:S01]  /*0750*/  IMAD.MOV.U32 R2, RZ, RZ, R34 ;  /* 0x000000ffff027224 */ /* 0x000fe200078e0022 */
[----:B------:R-:W-:Y:S02]  /*0760*/  MOV R0, R35 ;  /* 0x0000002300007202 */ /* 0x000fe40000000f00 */
[----:B------:R-:W-:-:S07]  /*0770*/  MOV R9, 0x790 ;  /* 0x0000079000097802 */ /* 0x000fce0000000f00 */
[----:B0---4-:R-:W-:Y:S05]  /*0780*/  CALL.REL.NOINC `($__internal_56_$__cuda_sm20_div_s64) ;  /* 0x0000003000fc7944 */ /* 0x011fea0003c00000 */
        /* <DEDUP_REMOVED lines=9> */
.L_x_2663:
        /* <DEDUP_REMOVED lines=35> */
.L_x_2664:
[----:B------:R-:W-:Y:S01]  /*0a50*/  IMAD.MOV.U32 R27, RZ, RZ, R29 ;  /* 0x000000ffff1b7224 */ /* 0x000fe200078e001d */
[----:B------:R-:W-:Y:S01]  /*0a60*/  MOV R2, R32 ;  /* 0x0000002000027202 */ /* 0x000fe20000000f00 */
[----:B------:R-:W-:Y:S01]  /*0a70*/  IMAD.MOV.U32 R0, RZ, RZ, R33 ;  /* 0x000000ffff007224 */ /* 0x000fe200078e0021 */
[----:B------:R-:W-:-:S07]  /*0a80*/  MOV R9, 0xaa0 ;  /* 0x00000aa000097802 */ /* 0x000fce0000000f00 */
[----:B0---4-:R-:W-:Y:S05]  /*0a90*/  CALL.REL.NOINC `($__internal_56_$__cuda_sm20_div_s64) ;  /* 0x0000003000387944 */ /* 0x011fea0003c00000 */
        /* <DEDUP_REMOVED lines=9> */
.L_x_2665:
        /* <DEDUP_REMOVED lines=33> */
.L_x_2666:
[----:B------:R-:W-:Y:S01]  /*0d40*/  MOV R27, R28 ;  /* 0x0000001c001b7202 */ /* 0x000fe20000000f00 */
[----:B------:R-:W-:Y:S01]  /*0d50*/  IMAD.MOV.U32 R2, RZ, RZ, R32 ;  /* 0x000000ffff027224 */ /* 0x000fe200078e0020 */
[----:B------:R-:W-:Y:S02]  /*0d60*/  MOV R0, R33 ;  /* 0x0000002100007202 */ /* 0x000fe40000000f00 */
[----:B------:R-:W-:-:S07]  /*0d70*/  MOV R9, 0xd90 ;  /* 0x00000d9000097802 */ /* 0x000fce0000000f00 */
[----:B0---4-:R-:W-:Y:S05]  /*0d80*/  CALL.REL.NOINC `($__internal_56_$__cuda_sm20_div_s64) ;  /* 0x0000002c007c7944 */ /* 0x011fea0003c00000 */
        /* <DEDUP_REMOVED lines=8> */
.L_x_2667:
        /* <DEDUP_REMOVED lines=34> */
.L_x_2668:
        /* <DEDUP_REMOVED lines=14> */
.L_x_2669:
        /* <DEDUP_REMOVED lines=34> */
.L_x_2670:
        /* <DEDUP_REMOVED lines=14> */
.L_x_2671:
        /* <DEDUP_REMOVED lines=34> */
.L_x_2672:
        /* <DEDUP_REMOVED lines=14> */
.L_x_2673:
        /* <DEDUP_REMOVED lines=34> */
.L_x_2674:
[----:B------:R-:W-:Y:S01]  /*1930*/  IMAD.MOV.U32 R27, RZ, RZ, R30 ;  /* 0x000000ffff1b7224 */ /* 0x000fe200078e001e */
[----:B------:R-:W-:Y:S02]  /*1940*/  MOV R2, R32 ;  /* 0x0000002000027202 */ /* 0x000fe40000000f00 */
[----:B------:R-:W-:Y:S02]  /*1950*/  MOV R0, R33 ;  /* 0x0000002100007202 */ /* 0x000fe40000000f00 */
[----:B------:R-:W-:-:S07]  /*1960*/  MOV R9, 0x1980 ;  /* 0x0000198000097802 */ /* 0x000fce0000000f00 */
[----:B0---4-:R-:W-:Y:S05]  /*1970*/  CALL.REL.NOINC `($__internal_56_$__cuda_sm20_div_s64) ;  /* 0x0000002000807944 */ /* 0x011fea0003c00000 */
        /* <DEDUP_REMOVED lines=9> */
.L_x_2675:
        /* <DEDUP_REMOVED lines=14> */
.L_x_2659:
        /* <DEDUP_REMOVED lines=33> */
.L_x_2678:
[----:B------:R-:W-:Y:S01]  /*1d00*/  MOV R27, R32 ;  /* 0x00000020001b7202 */ /* 0x000fe20000000f00 */
[----:B------:R-:W-:Y:S01]  /*1d10*/  IMAD.MOV.U32 R2, RZ, RZ, R16 ;  /* 0x000000ffff027224 */ /* 0x000fe200078e0010 */
[----:B------:R-:W-:Y:S02]  /*1d20*/  MOV R0, R17 ;  /* 0x0000001100007202 */ /* 0x000fe40000000f00 */
[----:B------:R-:W-:-:S07]  /*1d30*/  MOV R9, 0x1d50 ;  /* 0x00001d5000097802 */ /* 0x000fce0000000f00 */
[----:B0-----:R-:W-:Y:S05]  /*1d40*/  CALL.REL.NOINC `($__internal_56_$__cuda_sm20_div_s64) ;  /* 0x0000001c008c7944 */ /* 0x001fea0003c00000 */
        /* <DEDUP_REMOVED lines=8> */
.L_x_2679:
        /* <DEDUP_REMOVED lines=35> */
.L_x_2680:
[----:B------:R-:W-:Y:S01]  /*2000*/  MOV R27, R17 ;  /* 0x00000011001b7202 */ /* 0x000fe20000000f00 */
[----:B------:R-:W-:Y:S01]  /*2010*/  IMAD.MOV.U32 R2, RZ, RZ, R18 ;  /* 0x000000ffff027224 */ /* 0x000fe200078e0012 */
[----:B------:R-:W-:Y:S02]  /*2020*/  MOV R0, R19 ;  /* 0x0000001300007202 */ /* 0x000fe40000000f00 */
[----:B------:R-:W-:-:S07]  /*2030*/  MOV R9, 0x2050 ;  /* 0x0000205000097802 */ /* 0x000fce0000000f00 */
[----:B0-----:R-:W-:Y:S05]  /*2040*/  CALL.REL.NOINC `($__internal_56_$__cuda_sm20_div_s64) ;  /* 0x0000001800cc7944 */ /* 0x001fea0003c00000 */
        /* <DEDUP_REMOVED lines=9> */
.L_x_2681:
        /* <DEDUP_REMOVED lines=36> */
.L_x_2682:
[----:B------:R-:W-:Y:S01]  /*2320*/  MOV R27, R19 ;  /* 0x00000013001b7202 */ /* 0x000fe20000000f00 */
[----:B------:R-:W-:Y:S01]  /*2330*/  IMAD.MOV.U32 R0, RZ, RZ, R29 ;  /* 0x000000ffff007224 */ /* 0x000fe200078e001d */
[----:B------:R-:W-:Y:S02]  /*2340*/  MOV R2, R28 ;  /* 0x0000001c00027202 */ /* 0x000fe40000000f00 */
[----:B------:R-:W-:-:S07]  /*2350*/  MOV R9, 0x2370 ;  /* 0x0000237000097802 */ /* 0x000fce0000000f00 */
[----:B0-----:R-:W-:Y:S05]  /*2360*/  CALL.REL.NOINC `($__internal_56_$__cuda_sm20_div_s64) ;  /* 0x0000001800047944 */ /* 0x001fea0003c00000 */
        /* <DEDUP_REMOVED lines=9> */
.L_x_2683:
        /* <DEDUP_REMOVED lines=37> */
.L_x_2684:
        /* <DEDUP_REMOVED lines=13> */
.L_x_2685:
        /* <DEDUP_REMOVED lines=9> */
.L_x_2677:
        /* <DEDUP_REMOVED lines=31> */
.L_x_2687:
        /* <DEDUP_REMOVED lines=13> */
.L_x_2688:
        /* <DEDUP_REMOVED lines=35> */
.L_x_2689:
[----:B------:R-:W-:Y:S01]  /*2ca0*/  MOV R27, R17 ;  /* 0x00000011001b7202 */ /* 0x000fe20000000f00 */
[----:B------:R-:W-:Y:S01]  /*2cb0*/  IMAD.MOV.U32 R2, RZ, RZ, R18 ;  /* 0x000000ffff027224 */ /* 0x000fe200078e0012 */
[----:B------:R-:W-:Y:S02]  /*2cc0*/  MOV R0, R19 ;  /* 0x0000001300007202 */ /* 0x000fe40000000f00 */
[----:B------:R-:W-:-:S07]  /*2cd0*/  MOV R9, 0x2cf0 ;  /* 0x00002cf000097802 */ /* 0x000fce0000000f00 */
[----:B0-----:R-:W-:Y:S05]  /*2ce0*/  CALL.REL.NOINC `($__internal_56_$__cuda_sm20_div_s64) ;  /* 0x0000000c00a47944 */ /* 0x001fea0003c00000 */
        /* <DEDUP_REMOVED lines=9> */
.L_x_2690:
        /* <DEDUP_REMOVED lines=10> */
.L_x_2686:
        /* <DEDUP_REMOVED lines=29> */
.L_x_2691:
[----:B------:R-:W-:-:S07]  /*2ff0*/  MOV R0, 0x3010 ;  /* 0x0000301000007802 */ /* 0x000fce0000000f00 */
[----:B0-----:R-:W-:Y:S05]  /*3000*/  CALL.REL.NOINC `($__internal_57_$__cuda_sm20_rem_s64) ;  /* 0x00000010002c7944 */ /* 0x001fea0003c00000 */
[----:B------:R-:W-:Y:S02]  /*3010*/  MOV R10, R2 ;  /* 0x00000002000a7202 */ /* 0x000fe40000000f00 */
[----:B------:R-:W-:-:S07]  /*3020*/  MOV R11, R9 ;  /* 0x00000009000b7202 */ /* 0x000fce0000000f00 */
.L_x_2692:
[----:B------:R-:W1:Y:S02]  /*3030*/  LDC.64 R12, c[0x0][0x398] ;  /* 0x0000e600ff0c7b82 */ /* 0x000e640000000a00 */
[----:B-1----:R-:W-:-:S06]  /*3040*/  IMAD.WIDE.U32 R2, R3, 0x8, R12 ;  /* 0x0000000803027825 */ /* 0x002fcc00078e000c */
[----:B------:R-:W2:Y:S02]  /*3050*/  LDG.E.64 R2, desc[UR8][R2.64] ;  /* 0x0000000802027981 */ /* 0x000ea4000c1e1b00 */
[-C--:B--2---:R-:W-:Y:S02]  /*3060*/  IMAD R9, R3, R10.reuse, RZ ;  /* 0x0000000a03097224 */ /* 0x084fe400078e02ff */
[----:B------:R-:W-:-:S04]  /*3070*/  IMAD.WIDE.U32 R28, R2, R10, R28 ;  /* 0x0000000a021c7225 */ /* 0x000fc800078e001c */
[----:B------:R-:W-:-:S04]  /*3080*/  IMAD R9, R2, R11, R9 ;  /* 0x0000000b02097224 */ /* 0x000fc800078e0209 */
[----:B------:R-:W-:-:S07]  /*3090*/  IMAD.IADD R29, R29, 0x1, R9 ;  /* 0x000000011d1d7824 */ /* 0x000fce00078e0209 */
.L_x_2658:
[----:B------:R-:W1:Y:S02]  /*30a0*/  LDCU.64 UR10, c[0x0][0x388] ;  /* 0x00007100ff0a77ac */ /* 0x000e640008000a00 */
[----:B-1----:R-:W-:-:S04]  /*30b0*/  IADD3 R28, P0, PT, R28, UR10, RZ ;  /* 0x0000000a1c1c7c10 */ /* 0x002fc8000ff1e0ff */
[----:B------:R-:W-:-:S05]  /*30c0*/  IADD3.X R29, PT, PT, R29, UR11, RZ, P0, !PT ;  /* 0x0000000b1d1d7c10 */ /* 0x000fca00087fe4ff */
[----:B------:R-:W2:Y:S01]  /*30d0*/  LDG.E.U8 R28, desc[UR8][R28.64] ;  /* 0x000000081c1c7981 */ /* 0x000ea2000c1e1100 */
        /* <DEDUP_REMOVED lines=18> */
[----:B------:R-:W-:-:S04]  /*3200*/  @!P0 MOV R0, 0x400 ;  /* 0x0000040000008802 */ /* 0x000fc80000000f00 */
[----:B--2---:R-:W-:-:S04]  /*3210*/  @!P0 LEA R0, R3, R0, 0x18 ;  /* 0x0000000003008211 */ /* 0x004fc800078ec0ff */
[----:B------:R-:W-:-:S06]  /*3220*/  @!P0 LEA R0, R7, R0, 0x1 ;  /* 0x0000000007008211 */ /* 0x000fcc00078e08ff */
[----:B------:R-:W2:Y:S02]  /*3230*/  @!P0 LDS.U16 R0, [R0] ;  /* 0x0000000000008984 */ /* 0x000ea40000000400 */
[----:B--2---:R-:W-:Y:S01]  /*3240*/  @!P0 PRMT R8, R0, 0x7610, R8 ;  /* 0x0000761000088816 */ /* 0x004fe20000000008 */
[----:B------:R-:W-:Y:S06]  /*3250*/  @!P0 BRA `(.L_x_2693) ;  /* 0x0000000800248947 */ /* 0x000fec0003800000 */
[----:B------:R-:W2:Y:S01]  /*3260*/  S2UR UR5, SR_CgaCtaId ;  /* 0x00000000000579c3 */ /* 0x000ea20000008800 */
[----:B------:R-:W-:Y:S01]  /*3270*/  VIADD R0, R5, 0xfffffffe ;  /* 0xfffffffe05007836 */ /* 0x000fe20000000000 */
[----:B------:R-:W-:Y:S01]  /*3280*/  UMOV UR4, 0x400 ;  /* 0x0000040000047882 */ /* 0x000fe20000000000 */
[----:B------:R-:W-:Y:S02]  /*3290*/  SHF.L.U32 R7, R7, 0x1, RZ ;  /* 0x0000000107077819 */ /* 0x000fe400000006ff */
[----:B------:R-:W-:Y:S02]  /*32a0*/  IADD3 R5, PT, PT, R5, -0x1, RZ ;  /* 0xffffffff05057810 */ /* 0x000fe40007ffe0ff */
[----:B------:R-:W-:Y:S02]  /*32b0*/  ISETP.GE.U32.AND P0, PT, R0, 0xf, PT ;  /* 0x0000000f0000780c */ /* 0x000fe40003f06070 */
[----:B------:R-:W-:Y:S01]  /*32c0*/  LOP3.LUT R0, R5, 0xf, RZ, 0xc0, !PT ;  /* 0x0000000f05007812 */ /* 0x000fe200078ec0ff */
[----:B--2---:R-:W-:-:S03]  /*32d0*/  ULEA UR5, UR5, UR4, 0x18 ;  /* 0x0000000405057291 */ /* 0x004fc6000f8ec0ff */
[----:B------:R-:W-:-:S03]  /*32e0*/  UMOV UR4, 0x1 ;  /* 0x0000000100047882 */ /* 0x000fc60000000000 */
[----:B-1----:R-:W-:-:S03]  /*32f0*/  IADD3 R2, PT, PT, R7, UR5, RZ ;  /* 0x0000000507027c10 */ /* 0x002fc6000fffe0ff */
        /* <DEDUP_REMOVED lines=8> */
.L_x_2695:
        /* <DEDUP_REMOVED lines=56> */
.L_x_2694:
        /* <DEDUP_REMOVED lines=32> */
.L_x_2697:
        /* <DEDUP_REMOVED lines=19> */
.L_x_2698:
[----:B------:R-:W-:Y:S05]  /*3a30*/  @!P1 BRA `(.L_x_2696) ;  /* 0x0000000000289947 */ /* 0x000fea0003800000 */
[----:B------:R-:W-:Y:S01]  /*3a40*/  IMAD R0, R6, UR4, RZ ;  /* 0x0000000406007c24 */ /* 0x000fe2000f8e02ff */
[----:B------:R-:W-:-:S03]  /*3a50*/  IADD3 R5, PT, PT, -R5, RZ, RZ ;  /* 0x000000ff05057210 */ /* 0x000fc60007ffe1ff */
[----:B------:R-:W-:-:S05]  /*3a60*/  IMAD R0, R0, 0x2, R7 ;  /* 0x0000000200007824 */ /* 0x000fca00078e0207 */
[----:B------:R-:W-:-:S07]  /*3a70*/  IADD3 R3, PT, PT, R0, UR5, RZ ;  /* 0x0000000500037c10 */ /* 0x000fce000fffe0ff */
.L_x_2699:
[----:B------:R3:W2:Y:S01]  /*3a80*/  LDS.U16 R9, [R3] ;  /* 0x0000000003097984 */ /* 0x0006a20000000400 */
[----:B------:R-:W-:-:S05]  /*3a90*/  VIADD R5, R5, 0x1 ;  /* 0x0000000105057836 */ /* 0x000fca0000000000 */
[----:B------:R-:W-:Y:S02]  /*3aa0*/  ISETP.NE.AND P0, PT, R5, RZ, PT ;  /* 0x000000ff0500720c */ /* 0x000fe40003f05270 */
[----:B---3--:R-:W-:Y:S01]  /*3ab0*/  LEA R3, R6, R3, 0x1 ;  /* 0x0000000306037211 */ /* 0x008fe200078e08ff */
[----:B--2---:R-:W-:-:S10]  /*3ac0*/  HADD2 R8, R8.H0_H0, R9.H0_H0 ;  /* 0x2000000908087230 */ /* 0x004fd40000000800 */
[----:B------:R-:W-:Y:S05]  /*3ad0*/  @P0 BRA `(.L_x_2699) ;  /* 0xfffffffc00e80947 */ /* 0x000fea000383ffff */
.L_x_2696:
[----:B--2---:R2:W-:Y:S02]  /*3ae0*/  STS.U16 [R7+UR5], R8 ;  /* 0x0000000807007988 */ /* 0x0045e40008000405 */
.L_x_2693:
[----:B-1----:R-:W1:Y:S01]  /*3af0*/  LDC.64 R2, c[0x0][0x3a8] ;  /* 0x0000ea00ff027b82 */ /* 0x002e620000000a00 */
[----:B------:R-:W3:Y:S01]  /*3b00*/  LDCU.64 UR4, c[0x0][0x380] ;  /* 0x00007000ff0477ac */ /* 0x000ee20008000a00 */
[----:B------:R-:W-:-:S03]  /*3b10*/  HFMA2 R15, -RZ, RZ, 0, 0 ;  /* 0x00000000ff0f7431 */ /* 0x000fc600000001ff */
[----:B-1----:R-:W-:-:S04]  /*3b20*/  IMAD.WIDE.U32 R14, R2, UR7, R14 ;  /* 0x00000007020e7c25 */ /* 0x002fc8000f8e000e */
[----:B------:R-:W-:Y:S01]  /*3b30*/  IMAD R3, R3, UR7, R15 ;  /* 0x0000000703037c24 */ /* 0x000fe2000f8e020f */
[----:B---3--:R-:W-:-:S04]  /*3b40*/  LEA R2, P0, R14, UR4, 0x1 ;  /* 0x000000040e027c11 */ /* 0x008fc8000f8008ff */
[----:B------:R-:W-:-:S05]  /*3b50*/  LEA.HI.X R3, R14, UR5, R3, 0x1, P0 ;  /* 0x000000050e037c11 */ /* 0x000fca00080f0c03 */
[----:B------:R-:W-:Y:S01]  /*3b60*/  STG.E.U16 desc[UR8][R2.64], R8 ;  /* 0x0000000802007986 */ /* 0x000fe2000c101508 */
[----:B------:R-:W-:Y:S05]  /*3b70*/  EXIT ;  /* 0x000000000000794d */ /* 0x000fea0003800000 */
        .weak           $__internal_56_$__cuda_sm20_div_s64
        .type           $__internal_56_$__cuda_sm20_div_s64,@function
        .size           $__internal_56_$__cuda_sm20_div_s64,($__internal_57_$__cuda_sm20_rem_s64 - $__internal_56_$__cuda_sm20_div_s64)
$__internal_56_$__cuda_sm20_div_s64:
        /* <DEDUP_REMOVED lines=83> */
[----:B------:R-:W-:Y:S06]  /*40b0*/  RET.REL.NODEC R12 `(contiguous_logsumexp3_u8) ;  /* 0xffffffbc0cd07950 */ /* 0x000fec0003c3ffff */
        .weak           $__internal_57_$__cuda_sm20_rem_s64
        .type           $__internal_57_$__cuda_sm20_rem_s64,@function
        .size           $__internal_57_$__cuda_sm20_rem_s64,(.L_x_30373 - $__internal_57_$__cuda_sm20_rem_s64)
$__internal_57_$__cuda_sm20_rem_s64:
        /* <DEDUP_REMOVED lines=66> */
[----:B------:R-:W-:Y:S06]  /*44e0*/  RET.REL.NODEC R10 `(contiguous_logsumexp3_u8) ;  /* 0xffffffb80ac47950 */ /* 0x000fec0003c3ffff */
.L_x_2700:
        /* <DEDUP_REMOVED lines=9> */
.L_x_30373:


//--------------------- .text.contiguous_logsumexp22_u8 --------------------------
	.section	.text.contiguous_logsumexp22_u8,"ax",@progbits
	.align	128
        .global         contiguous_logsumexp22_u8
        .type           contiguous_logsumexp22_u8,@function
        .size           contiguous_logsumexp22_u8,(.L_x_31010 - contiguous_logsumexp22_u8)
        .other          contiguous_logsumexp22_u8,@"STO_CUDA_ENTRY STV_DEFAULT"
contiguous_logsumexp22_u8:
.text.contiguous_logsumexp22_u8:
        /* <DEDUP_REMOVED lines=45> */
.L_x_2702:
        /* <DEDUP_REMOVED lines=13> */
.L_x_2703:
[----:B------:R-:W-:Y:S05]  /*03a0*/  BSYNC.RECONVERGENT B0 ;  /* 0x0000000000007941 */ /* 0x000fea0003800200 */
.L_x_2701:
[----:B------:R-:W-:Y:S01]  /*03b0*/  BAR.SYNC.DEFER_BLOCKING 0x0 ;  /* 0x0000000000007b1d */ /* 0x000fe20000010000 */
[----:B------:R-:W-:Y:S02]  /*03c0*/  ISETP.GE.U32.AND P1, PT, R3, 0x42, PT ;  /* 0x000000420300780c */ /* 0x000fe40003f26070 */
[----:B------:R-:W-:-:S11]  /*03d0*/  ISETP.GT.U32.AND P0, PT, R0, 0x1f, PT ;  /* 0x0000001f0000780c */ /* 0x000fd60003f04070 */
[----:B------:R-:W-:Y:S05]  /*03e0*/  @!P1 BRA `(.L_x_2704) ;  /* 0x0000000000309947 */ /* 0x000fea0003800000 */
.L_x_2705:
        /* <DEDUP_REMOVED lines=12> */
.L_x_2704:
        /* <DEDUP_REMOVED lines=40> */
.L_x_2706:
        /* <DEDUP_REMOVED lines=13> */
.L_x_31010:


//--------------------- .text.contiguous_logsumexp2_u8 --------------------------
	.section	.text.contiguous_logsumexp2_u8,"ax",@progbits
	.align	128
        .global         contiguous_logsumexp2_u8
        .type           contiguous_logsumexp2_u8,@function
        .size           contiguous_logsumexp2_u8,(.L_x_30375 - contiguous_logsumexp2_u8)
        .other          contiguous_logsumexp2_u8,@"STO_CUDA_ENTRY STV_DEFAULT"
contiguous_logsumexp2_u8:
.text.contiguous_logsumexp2_u8:
        /* <DEDUP_REMOVED lines=55> */
.L_x_2735:
        /* <DEDUP_REMOVED lines=32> */
.L_x_2712:
[----:B------:R-:W-:Y:S01]  /*0570*/  IMAD.MOV.U32 R26, RZ, RZ, R6 ;  /* 0x000000ffff1a7224 */ /* 0x000fe200078e0006 */
[----:B------:R-:W-:Y:S01]  /*0580*/  MOV R13, R7 ;  /* 0x00000007000d7202 */ /* 0x000fe20000000f00 */
[----:B------:R-:W-:Y:S01]  /*0590*/  IMAD.MOV.U32 R14, RZ, RZ, R38 ;  /* 0x000000ffff0e7224 */ /* 0x000fe200078e0026 */
[----:B------:R-:W-:Y:S02]  /*05a0*/  MOV R11, R39 ;  /* 0x00000027000b7202 */ /* 0x000fe40000000f00 */
[----:B------:R-:W-:-:S07]  /*05b0*/  MOV R12, 0x5d0 ;  /* 0x000005d0000c7802 */ /* 0x000fce0000000f00 */
[----:B-12---:R-:W-:Y:S05]  /*05c0*/  CALL.REL.NOINC `($__internal_58_$__cuda_sm20_div_s64) ;  /* 0x0000006400a87944 */ /* 0x006fea0003c00000 */
        /* <DEDUP_REMOVED lines=9> */
.L_x_2713:
[----:B------:R-:W-:Y:S05]  /*0660*/  BSYNC.RECONVERGENT B1 ;  /* 0x0000000000017941 */ /* 0x000fea0003800200 */
.L_x_2711:
        /* <DEDUP_REMOVED lines=33> */
.L_x_2715:
[----:B------:R-:W-:Y:S01]  /*0880*/  IMAD.MOV.U32 R26, RZ, RZ, R20 ;  /* 0x000000ffff1a7224 */ /* 0x000fe200078e0014 */
[----:B------:R-:W-:Y:S01]  /*0890*/  MOV R13, R9 ;  /* 0x00000009000d7202 */ /* 0x000fe20000000f00 */
[----:B------:R-:W-:Y:S01]  /*08a0*/  IMAD.MOV.U32 R14, RZ, RZ, R38 ;  /* 0x000000ffff0e7224 */ /* 0x000fe200078e0026 */
[----:B------:R-:W-:Y:S02]  /*08b0*/  MOV R11, R39 ;  /* 0x00000027000b7202 */ /* 0x000fe40000000f00 */
[----:B------:R-:W-:-:S07]  /*08c0*/  MOV R12, 0x8e0 ;  /* 0x000008e0000c7802 */ /* 0x000fce0000000f00 */
[----:B-1----:R-:W-:Y:S05]  /*08d0*/  CALL.REL.NOINC `($__internal_58_$__cuda_sm20_div_s64) ;  /* 0x0000006000e47944 */ /* 0x002fea0003c00000 */
        /* <DEDUP_REMOVED lines=9> */
.L_x_2716:
[----:B------:R-:W-:Y:S05]  /*0970*/  BSYNC.RECONVERGENT B1 ;  /* 0x0000000000017941 */ /* 0x000fea0003800200 */
.L_x_2714:
        /* <DEDUP_REMOVED lines=34> */
.L_x_2718:
[----:B------:R-:W-:Y:S01]  /*0ba0*/  MOV R26, R34 ;  /* 0x00000022001a7202 */ /* 0x000fe20000000f00 */
[----:B------:R-:W-:Y:S01]  /*0bb0*/  IMAD.MOV.U32 R13, RZ, RZ, R35 ;  /* 0x000000ffff0d7224 */ /* 0x000fe200078e0023 */
[----:B------:R-:W-:Y:S01]  /*0bc0*/  MOV R14, R20 ;  /* 0x00000014000e7202 */ /* 0x000fe20000000f00 */
[----:B------:R-:W-:Y:S01]  /*0bd0*/  IMAD.MOV.U32 R11, RZ, RZ, R21 ;  /* 0x000000ffff0b7224 */ /* 0x000fe200078e0015 */
[----:B------:R-:W-:-:S07]  /*0be0*/  MOV R12, 0xc00 ;  /* 0x00000c00000c7802 */ /* 0x000fce0000000f00 */
[----:B-1----:R-:W-:Y:S05]  /*0bf0*/  CALL.REL.NOINC `($__internal_58_$__cuda_sm20_div_s64) ;  /* 0x00000060001c7944 */ /* 0x002fea0003c00000 */
        /* <DEDUP_REMOVED lines=10> */
.L_x_2719:
[----:B------:R-:W-:Y:S05]  /*0ca0*/  BSYNC.RECONVERGENT B1 ;  /* 0x0000000000017941 */ /* 0x000fea0003800200 */
.L_x_2717:
        /* <DEDUP_REMOVED lines=34> */
.L_x_2721:
        /* <DEDUP_REMOVED lines=16> */
.L_x_2722:
[----:B------:R-:W-:Y:S05]  /*0fd0*/  BSYNC.RECONVERGENT B1 ;  /* 0x0000000000017941 */ /* 0x000fea0003800200 */
.L_x_2720:
        /* <DEDUP_REMOVED lines=36> */
.L_x_2724:
        /* <DEDUP_REMOVED lines=16> */
.L_x_2725:
[----:B------:R-:W-:Y:S05]  /*1320*/  BSYNC.RECONVERGENT B1 ;  /* 0x0000000000017941 */ /* 0x000fea0003800200 */
.L_x_2723:
        /* <DEDUP_REMOVED lines=35> */
.L_x_2727:
[----:B------:R-:W-:Y:S01]  /*1560*/  IMAD.MOV.U32 R26, RZ, RZ, R34 ;  /* 0x000000ffff1a7224 */ /* 0x000fe200078e0022 */
[----:B------:R-:W-:Y:S01]  /*1570*/  MOV R13, R35 ;  /* 0x00000023000d7202 */ /* 0x000fe20000000f00 */
[----:B------:R-:W-:Y:S01]  /*1580*/  IMAD.MOV.U32 R14, RZ, RZ, R20 ;  /* 0x000000ffff0e7224 */ /* 0x000fe200078e0014 */
[----:B------:R-:W-:Y:S02]  /*1590*/  MOV R11, R21 ;  /* 0x00000015000b7202 */ /* 0x000fe40000000f00 */
[----:B------:R-:W-:-:S07]  /*15a0*/  MOV R12, 0x15c0 ;  /* 0x000015c0000c7802 */ /* 0x000fce0000000f00 */
[----:B-1----:R-:W-:Y:S05]  /*15b0*/  CALL.REL.NOINC `($__internal_58_$__cuda_sm20_div_s64) ;  /* 0x0000005400ac7944 */ /* 0x002fea0003c00000 */
        /* <DEDUP_REMOVED lines=10> */
.L_x_2728:
[----:B------:R-:W-:Y:S05]  /*1660*/  BSYNC.RECONVERGENT B1 ;  /* 0x0000000000017941 */ /* 0x000fea0003800200 */
.L_x_2726:
        /* <DEDUP_REMOVED lines=34> */
.L_x_2730:
[----:B------:R-:W-:Y:S01]  /*1890*/  IMAD.MOV.U32 R26, RZ, RZ, R38 ;  /* 0x000000ffff1a7224 */ /* 0x000fe200078e0026 */
[----:B------:R-:W-:Y:S01]  /*18a0*/  MOV R13, R39 ;  /* 0x00000027000d7202 */ /* 0x000fe20000000f00 */
[----:B------:R-:W-:Y:S01]  /*18b0*/  IMAD.MOV.U32 R14, RZ, RZ, R20 ;  /* 0x000000ffff0e7224 */ /* 0x000fe200078e0014 */
[----:B------:R-:W-:Y:S02]  /*18c0*/  MOV R11, R21 ;  /* 0x00000015000b7202 */ /* 0x000fe40000000f00 */
[----:B------:R-:W-:-:S07]  /*18d0*/  MOV R12, 0x18f0 ;  /* 0x000018f0000c7802 */ /* 0x000fce0000000f00 */
[----:B-1----:R-:W-:Y:S05]  /*18e0*/  CALL.REL.NOINC `($__internal_58_$__cuda_sm20_div_s64) ;  /* 0x0000005000e07944 */ /* 0x002fea0003c00000 */
        /* <DEDUP_REMOVED lines=10> */
.L_x_2731:
[----:B------:R-:W-:Y:S05]  /*1990*/  BSYNC.RECONVERGENT B1 ;  /* 0x0000000000017941 */ /* 0x000fea0003800200 */
.L_x_2729:
        /* <DEDUP_REMOVED lines=35> */
.L_x_2733:
[----:B------:R-:W-:Y:S01]  /*1bd0*/  MOV R26, R34 ;  /* 0x00000022001a7202 */ /* 0x000fe20000000f00 */
[----:B------:R-:W-:Y:S01]  /*1be0*/  IMAD.MOV.U32 R13, RZ, RZ, R35 ;  /* 0x000000ffff0d7224 */ /* 0x000fe200078e0023 */
[----:B------:R-:W-:Y:S01]  /*1bf0*/  MOV R14, R20 ;  /* 0x00000014000e7202 */ /* 0x000fe20000000f00 */
[----:B------:R-:W-:Y:S01]  /*1c00*/  IMAD.MOV.U32 R11, RZ, RZ, R21 ;  /* 0x000000ffff0b7224 */ /* 0x000fe200078e0015 */
[----:B------:R-:W-:-:S07]  /*1c10*/  MOV R12, 0x1c30 ;  /* 0x00001c30000c7802 */ /* 0x000fce0000000f00 */
[----:B-1----:R-:W-:Y:S05]  /*1c20*/  CALL.REL.NOINC `($__internal_58_$__cuda_sm20_div_s64) ;  /* 0x0000005000107944 */ /* 0x002fea0003c00000 */
        /* <DEDUP_REMOVED lines=10> */
.L_x_2734:
[----:B------:R-:W-:Y:S05]  /*1cd0*/  BSYNC.RECONVERGENT B1 ;  /* 0x0000000000017941 */ /* 0x000fea0003800200 */
.L_x_2732:
        /* <DEDUP_REMOVED lines=8> */
.L_x_2710:
        /* <DEDUP_REMOVED lines=36> */
.L_x_2738:
[----:B------:R-:W-:Y:S01]  /*1fa0*/  IMAD.MOV.U32 R26, RZ, RZ, R6 ;  /* 0x000000ffff1a7224 */ /* 0x000fe200078e0006 */
[----:B------:R-:W-:Y:S01]  /*1fb0*/  MOV R13, R7 ;  /* 0x00000007000d7202 */ /* 0x000fe20000000f00 */
[----:B------:R-:W-:Y:S01]  /*1fc0*/  IMAD.MOV.U32 R14, RZ, RZ, R16 ;  /* 0x000000ffff0e7224 */ /* 0x000fe200078e0010 */
[----:B------:R-:W-:Y:S02]  /*1fd0*/  MOV R11, R17 ;  /* 0x00000011000b7202 */ /* 0x000fe40000000f00 */
[----:B------:R-:W-:-:S07]  /*1fe0*/  MOV R12, 0x2000 ;  /* 0x00002000000c7802 */ /* 0x000fce0000000f00 */
[----:B-1----:R-:W-:Y:S05]  /*1ff0*/  CALL.REL.NOINC `($__internal_58_$__cuda_sm20_div_s64) ;  /* 0x0000004c001c7944 */ /* 0x002fea0003c00000 */
        /* <DEDUP_REMOVED lines=9> */
.L_x_2739:
[----:B------:R-:W-:Y:S05]  /*2090*/  BSYNC.RECONVERGENT B1 ;  /* 0x0000000000017941 */ /* 0x000fea0003800200 */
.L_x_2737:
        /* <DEDUP_REMOVED lines=34> */
.L_x_2741:
[----:B------:R-:W-:Y:S01]  /*22c0*/  IMAD.MOV.U32 R26, RZ, RZ, R20 ;  /* 0x000000ffff1a7224 */ /* 0x000fe200078e0014 */
[----:B------:R-:W-:Y:S01]  /*22d0*/  MOV R13, R9 ;  /* 0x00000009000d7202 */ /* 0x000fe20000000f00 */
[----:B------:R-:W-:Y:S01]  /*22e0*/  IMAD.MOV.U32 R14, RZ, RZ, R16 ;  /* 0x000000ffff0e7224 */ /* 0x000fe200078e0010 */
[----:B------:R-:W-:Y:S02]  /*22f0*/  MOV R11, R17 ;  /* 0x00000011000b7202 */ /* 0x000fe40000000f00 */
[----:B------:R-:W-:-:S07]  /*2300*/  MOV R12, 0x2320 ;  /* 0x00002320000c7802 */ /* 0x000fce0000000f00 */
[----:B-1----:R-:W-:Y:S05]  /*2310*/  CALL.REL.NOINC `($__internal_58_$__cuda_sm20_div_s64) ;  /* 0x0000004800547944 */ /* 0x002fea0003c00000 */
        /* <DEDUP_REMOVED lines=11> */
.L_x_2742:
[----:B------:R-:W-:Y:S05]  /*23d0*/  BSYNC.RECONVERGENT B1 ;  /* 0x0000000000017941 */ /* 0x000fea0003800200 */
.L_x_2740:
        /* <DEDUP_REMOVED lines=36> */
.L_x_2744:
        /* <DEDUP_REMOVED lines=16> */
.L_x_2745:
[----:B------:R-:W-:Y:S05]  /*2720*/  BSYNC.RECONVERGENT B1 ;  /* 0x0000000000017941 */ /* 0x000fea0003800200 */
.L_x_2743:
        /* <DEDUP_REMOVED lines=35> */
.L_x_2747:
[----:B------:R-:W-:Y:S01]  /*2960*/  IMAD.MOV.U32 R26, RZ, RZ, R18 ;  /* 0x000000ffff1a7224 */ /* 0x000fe200078e0012 */
[----:B------:R-:W-:Y:S01]  /*2970*/  MOV R13, R19 ;  /* 0x00000013000d7202 */ /* 0x000fe20000000f00 */
[----:B------:R-:W-:Y:S01]  /*2980*/  IMAD.MOV.U32 R14, RZ, RZ, R16 ;  /* 0x000000ffff0e7224 */ /* 0x000fe200078e0010 */
[----:B------:R-:W-:Y:S02]  /*2990*/  MOV R11, R17 ;  /* 0x00000011000b7202 */ /* 0x000fe40000000f00 */
[----:B------:R-:W-:-:S07]  /*29a0*/  MOV R12, 0x29c0 ;  /* 0x000029c0000c7802 */ /* 0x000fce0000000f00 */
[----:B-1----:R-:W-:Y:S05]  /*29b0*/  CALL.REL.NOINC `($__internal_58_$__cuda_sm20_div_s64) ;  /* 0x0000004000ac7944 */ /* 0x002fea0003c00000 */
        /* <DEDUP_REMOVED lines=10> */
.L_x_2748:
[----:B------:R-:W-:Y:S05]  /*2a60*/  BSYNC.RECONVERGENT B1 ;  /* 0x0000000000017941 */ /* 0x000fea0003800200 */
.L_x_2746:
[----:B------:R-:W-:Y:S01]  /*2a70*/  IMAD R11, R11, R38, RZ ;  /* 0x000000260b0b7224 */ /* 0x000fe200078e02ff */
[----:B------:R-:W-:Y:S01]  /*2a80*/  IADD3 R8, PT, PT, R8, -0x2, RZ ;  /* 0xfffffffe08087810 */ /* 0x000fe20007ffe0ff */
[----:B------:R-:W-:Y:S02]  /*2a90*/  IMAD.MOV.U32 R36, RZ, RZ, R22 ;  /* 0x000000ffff247224 */ /* 0x000fe400078e0016 */
[-C--:B------:R-:W-:Y:S02]  /*2aa0*/  IMAD R11, R39, R10.reuse, R11 ;  /* 0x0000000a270b7224 */ /* 0x080fe400078e020b */
[----:B------:R-:W-:-:S04]  /*2ab0*/  IMAD.WIDE.U32 R22, R38, R10, R36 ;  /* 0x0000000a26167225 */ /* 0x000fc800078e0024 */
[----:B------:R-:W-:-:S07]  /*2ac0*/  IMAD.IADD R23, R23, 0x1, R11 ;  /* 0x0000000117177824 */ /* 0x000fce00078e020b */
.L_x_2736:
        /* <DEDUP_REMOVED lines=30> */
.L_x_2750:
[----:B------:R-:W-:Y:S01]  /*2cb0*/  IMAD.MOV.U32 R18, RZ, RZ, R6 ;  /* 0x000000ffff127224 */ /* 0x000fe200078e0006 */
[----:B------:R-:W-:Y:S01]  /*2cc0*/  MOV R19, R7 ;  /* 0x0000000700137202 */ /* 0x000fe20000000f00 */
[----:B------:R-:W-:Y:S01]  /*2cd0*/  IMAD.MOV.U32 R24, RZ, RZ, R10 ;  /* 0x000000ffff187224 */ /* 0x000fe200078e000a */
[----:B------:R-:W-:Y:S02]  /*2ce0*/  MOV R21, R11 ;  /* 0x0000000b00157202 */ /* 0x000fe40000000f00 */
[----:B------:R-:W-:-:S07]  /*2cf0*/  MOV R26, 0x2d10 ;  /* 0x00002d10001a7802 */ /* 0x000fce0000000f00 */
[----:B-1----:R-:W-:Y:S05]  /*2d00*/  CALL.REL.NOINC `($__internal_59_$__cuda_sm20_rem_s64) ;  /* 0x0000004400247944 */ /* 0x002fea0003c00000 */
.L_x_2751:
[----:B------:R-:W-:Y:S05]  /*2d10*/  BSYNC.RECONVERGENT B1 ;  /* 0x0000000000017941 */ /* 0x000fea0003800200 */
.L_x_2749:
        /* <DEDUP_REMOVED lines=30> */
.L_x_2753:
[----:B------:R-:W-:Y:S01]  /*2f00*/  IMAD.MOV.U32 R24, RZ, RZ, R10 ;  /* 0x000000ffff187224 */ /* 0x000fe200078e000a */
[----:B------:R-:W-:Y:S01]  /*2f10*/  MOV R21, R11 ;  /* 0x0000000b00157202 */ /* 0x000fe20000000f00 */
[----:B------:R-:W-:Y:S01]  /*2f20*/  IMAD.MOV.U32 R18, RZ, RZ, R20 ;  /* 0x000000ffff127224 */ /* 0x000fe200078e0014 */
[----:B------:R-:W-:Y:S02]  /*2f30*/  MOV R19, R9 ;  /* 0x0000000900137202 */ /* 0x000fe40000000f00 */
[----:B------:R-:W-:-:S07]  /*2f40*/  MOV R26, 0x2f60 ;  /* 0x00002f60001a7802 */ /* 0x000fce0000000f00 */
[----:B-1----:R-:W-:Y:S05]  /*2f50*/  CALL.REL.NOINC `($__internal_59_$__cuda_sm20_rem_s64) ;  /* 0x0000004000907944 */ /* 0x002fea0003c00000 */
.L_x_2754:
[----:B------:R-:W-:Y:S05]  /*2f60*/  BSYNC.RECONVERGENT B1 ;  /* 0x0000000000017941 */ /* 0x000fea0003800200 */
.L_x_2752:
[----:B------:R-:W-:Y:S02]  /*2f70*/  IMAD R7, R7, R16, RZ ;  /* 0x0000001007077224 */ /* 0x000fe400078e02ff */
[----:B------:R-:W-:-:S04]  /*2f80*/  IMAD.WIDE.U32 R22, R16, R6, R22 ;  /* 0x0000000610167225 */ /* 0x000fc800078e0016 */
[----:B------:R-:W-:-:S04]  /*2f90*/  IMAD R7, R17, R6, R7 ;  /* 0x0000000611077224 */ /* 0x000fc800078e0207 */
[----:B------:R-:W-:-:S07]  /*2fa0*/  IMAD.IADD R23, R23, 0x1, R7 ;  /* 0x0000000117177824 */ /* 0x000fce00078e0207 */
.L_x_2709:
[----:B------:R-:W0:Y:S02]  /*2fb0*/  LDCU.64 UR4, c[0x0][0x388] ;  /* 0x00007100ff0477ac */ /* 0x000e240008000a00 */
[----:B0-----:R-:W-:Y:S02]  /*2fc0*/  IADD3 R22, P1, PT, R22, UR4, RZ ;  /* 0x0000000416167c10 */ /* 0x001fe4000ff3e0ff */
[----:B------:R-:W-:Y:S02]  /*2fd0*/  IADD3 R4, P0, PT, R4, UR4, RZ ;  /* 0x0000000404047c10 */ /* 0x000fe4000ff1e0ff */
[----:B------:R-:W-:Y:S02]  /*2fe0*/  IADD3.X R23, PT, PT, R23, UR5, RZ, P1, !PT ;  /* 0x0000000517177c10 */ /* 0x000fe40008ffe4ff */
[----:B------:R-:W-:-:S03]  /*2ff0*/  IADD3.X R5, PT, PT, R5, UR5, RZ, P0, !PT ;  /* 0x0000000505057c10 */ /* 0x000fc600087fe4ff */
[----:B------:R-:W2:Y:S04]  /*3000*/  LDG.E.U8 R22, desc[UR14][R22.64] ;  /* 0x0000000e16167981 */ /* 0x000ea8000c1e1100 */
[----:B------:R-:W3:Y:S01]  /*3010*/  LDG.E.U8 R4, desc[UR14][R4.64] ;  /* 0x0000000e04047981 */ /* 0x000ee2000c1e1100 */
        /* <DEDUP_REMOVED lines=23> */
.L_x_2708:
        /* <DEDUP_REMOVED lines=18> */
.L_x_2782:
        /* <DEDUP_REMOVED lines=30> */
.L_x_2759:
        /* <DEDUP_REMOVED lines=15> */
.L_x_2760:
[----:B------:R-:W-:Y:S05]  /*3580*/  BSYNC.RECONVERGENT B1 ;  /* 0x0000000000017941 */ /* 0x000fea0003800200 */
.L_x_2758:
        /* <DEDUP_REMOVED lines=39> */
.L_x_2762:
[----:B------:R-:W-:Y:S01]  /*3800*/  IMAD.MOV.U32 R26, RZ, RZ, R36 ;  /* 0x000000ffff1a7224 */ /* 0x000fe200078e0024 */
[----:B------:R-:W-:Y:S01]  /*3810*/  MOV R13, R37 ;  /* 0x00000025000d7202 */ /* 0x000fe20000000f00 */
[----:B------:R-:W-:Y:S01]  /*3820*/  IMAD.MOV.U32 R14, RZ, RZ, R38 ;  /* 0x000000ffff0e7224 */ /* 0x000fe200078e0026 */
[----:B------:R-:W-:Y:S02]  /*3830*/  MOV R11, R39 ;  /* 0x00000027000b7202 */ /* 0x000fe40000000f00 */
[----:B------:R-:W-:-:S07]  /*3840*/  MOV R12, 0x3860 ;  /* 0x00003860000c7802 */ /* 0x000fce0000000f00 */
[----:B-12---:R-:W-:Y:S05]  /*3850*/  CALL.REL.NOINC `($__internal_58_$__cuda_sm20_div_s64) ;  /* 0x0000003400047944 */ /* 0x006fea0003c00000 */
        /* <DEDUP_REMOVED lines=11> */
.L_x_2763:
[----:B------:R-:W-:Y:S05]  /*3910*/  BSYNC.RECONVERGENT B1 ;  /* 0x0000000000017941 */ /* 0x000fea0003800200 */
.L_x_2761:
        /* <DEDUP_REMOVED lines=37> */
.L_x_2765:
        /* <DEDUP_REMOVED lines=17> */
.L_x_2766:
[----:B------:R-:W-:Y:S05]  /*3c80*/  BSYNC.RECONVERGENT B1 ;  /* 0x0000000000017941 */ /* 0x000fea0003800200 */
.L_x_2764:
        /* <DEDUP_REMOVED lines=38> */
.L_x_2768:
[----:B------:R-:W-:Y:S01]  /*3ef0*/  MOV R26, R20 ;  /* 0x00000014001a7202 */ /* 0x000fe20000000f00 */
[----:B------:R-:W-:Y:S01]  /*3f00*/  IMAD.MOV.U32 R13, RZ, RZ, R21 ;  /* 0x000000ffff0d7224 */ /* 0x000fe200078e0015 */
[----:B------:R-:W-:Y:S01]  /*3f10*/  MOV R14, R36 ;  /* 0x00000024000e7202 */ /* 0x000fe20000000f00 */
[----:B------:R-:W-:Y:S01]  /*3f20*/  IMAD.MOV.U32 R11, RZ, RZ, R37 ;  /* 0x000000ffff0b7224 */ /* 0x000fe200078e0025 */
[----:B------:R-:W-:-:S07]  /*3f30*/  MOV R12, 0x3f50 ;  /* 0x00003f50000c7802 */ /* 0x000fce0000000f00 */
[----:B-12---:R-:W-:Y:S05]  /*3f40*/  CALL.REL.NOINC `($__internal_58_$__cuda_sm20_div_s64) ;  /* 0x0000002c00487944 */ /* 0x006fea0003c00000 */
        /* <DEDUP_REMOVED lines=11> */
.L_x_2769:
[----:B------:R-:W-:Y:S05]  /*4000*/  BSYNC.RECONVERGENT B1 ;  /* 0x0000000000017941 */ /* 0x000fea0003800200 */
.L_x_2767:
        /* <DEDUP_REMOVED lines=38> */
.L_x_2771:
        /* <DEDUP_REMOVED lines=17> */
.L_x_2772:
[----:B------:R-:W-:Y:S05]  /*4380*/  BSYNC.RECONVERGENT B1 ;  /* 0x0000000000017941 */ /* 0x000fea0003800200 */
.L_x_2770:
        /* <DEDUP_REMOVED lines=40> */
.L_x_2774:
[----:B------:R-:W-:Y:S01]  /*4610*/  MOV R26, R20 ;  /* 0x00000014001a7202 */ /* 0x000fe20000000f00 */
[----:B------:R-:W-:Y:S01]  /*4620*/  IMAD.MOV.U32 R13, RZ, RZ, R21 ;  /* 0x000000ffff0d7224 */ /* 0x000fe200078e0015 */
[----:B------:R-:W-:Y:S01]  /*4630*/  MOV R14, R22 ;  /* 0x00000016000e7202 */ /* 0x000fe20000000f00 */
[----:B------:R-:W-:Y:S01]  /*4640*/  IMAD.MOV.U32 R11, RZ, RZ, R23 ;  /* 0x000000ffff0b7224 */ /* 0x000fe200078e0017 */
[----:B------:R-:W-:-:S07]  /*4650*/  MOV R12, 0x4670 ;  /* 0x00004670000c7802 */ /* 0x000fce0000000f00 */
[----:B-12---:R-:W-:Y:S05]  /*4660*/  CALL.REL.NOINC `($__internal_58_$__cuda_sm20_div_s64) ;  /* 0x0000002400807944 */ /* 0x006fea0003c00000 */
        /* <DEDUP_REMOVED lines=11> */
.L_x_2775:
[----:B------:R-:W-:Y:S05]  /*4720*/  BSYNC.RECONVERGENT B1 ;  /* 0x0000000000017941 */ /* 0x000fea0003800200 */
.L_x_2773:
        /* <DEDUP_REMOVED lines=40> */
.L_x_2777:
[----:B------:R-:W-:Y:S01]  /*49b0*/  MOV R26, R20 ;  /* 0x00000014001a7202 */ /* 0x000fe20000000f00 */
[----:B------:R-:W-:Y:S01]  /*49c0*/  IMAD.MOV.U32 R13, RZ, RZ, R21 ;  /* 0x000000ffff0d7224 */ /* 0x000fe200078e0015 */
[----:B------:R-:W-:Y:S02]  /*49d0*/  MOV R14, R22 ;  /* 0x00000016000e7202 */ /* 0x000fe40000000f00 */
[----:B------:R-:W-:Y:S02]  /*49e0*/  MOV R11, R23 ;  /* 0x00000017000b7202 */ /* 0x000fe40000000f00 */
[----:B------:R-:W-:-:S07]  /*49f0*/  MOV R12, 0x4a10 ;  /* 0x00004a10000c7802 */ /* 0x000fce0000000f00 */
[----:B-12---:R-:W-:Y:S05]  /*4a00*/  CALL.REL.NOINC `($__internal_58_$__cuda_sm20_div_s64) ;  /* 0x0000002000987944 */ /* 0x006fea0003c00000 */
        /* <DEDUP_REMOVED lines=11> */
.L_x_2778:
[----:B------:R-:W-:Y:S05]  /*4ac0*/  BSYNC.RECONVERGENT B1 ;  /* 0x0000000000017941 */ /* 0x000fea0003800200 */
.L_x_2776:
        /* <DEDUP_REMOVED lines=38> */
.L_x_2780:
[----:B------:R-:W-:Y:S01]  /*4d30*/  MOV R26, R20 ;  /* 0x00000014001a7202 */ /* 0x000fe20000000f00 */
[----:B------:R-:W-:Y:S01]  /*4d40*/  IMAD.MOV.U32 R14, RZ, RZ, R22 ;  /* 0x000000ffff0e7224 */ /* 0x000fe200078e0016 */
[----:B------:R-:W-:Y:S02]  /*4d50*/  MOV R13, R21 ;  /* 0x00000015000d7202 */ /* 0x000fe40000000f00 */
[----:B------:R-:W-:Y:S02]  /*4d60*/  MOV R11, R23 ;  /* 0x00000017000b7202 */ /* 0x000fe40000000f00 */
[----:B------:R-:W-:-:S07]  /*4d70*/  MOV R12, 0x4d90 ;  /* 0x00004d90000c7802 */ /* 0x000fce0000000f00 */
[----:B-12---:R-:W-:Y:S05]  /*4d80*/  CALL.REL.NOINC `($__internal_58_$__cuda_sm20_div_s64) ;  /* 0x0000001c00b87944 */ /* 0x006fea0003c00000 */
        /* <DEDUP_REMOVED lines=11> */
.L_x_2781:
[----:B------:R-:W-:Y:S05]  /*4e40*/  BSYNC.RECONVERGENT B1 ;  /* 0x0000000000017941 */ /* 0x000fea0003800200 */
.L_x_2779:
[----:B--2---:R-:W-:-:S06]  /*4e50*/  IMAD.WIDE.U32 R4, R5, 0x8, R16 ;  /* 0x0000000805047825 */ /* 0x004fcc00078e0010 */
[----:B------:R-:W2:Y:S01]  /*4e60*/  LDG.E.64 R4, desc[UR14][R4.64] ;  /* 0x0000000e04047981 */ /* 0x000ea2000c1e1b00 */
[----:B------:R-:W-:Y:S01]  /*4e70*/  IADD3 R6, PT, PT, R6, 0x8, RZ ;  /* 0x0000000806067810 */ /* 0x000fe20007ffe0ff */
[----:B------:R-:W-:Y:S01]  /*4e80*/  IMAD.MOV.U32 R12, RZ, RZ, R36 ;  /* 0x000000ffff0c7224 */ /* 0x000fe200078e0024 */
[----:B------:R-:W-:Y:S01]  /*4e90*/  MOV R13, R7 ;  /* 0x00000007000d7202 */ /* 0x000fe20000000f00 */
[----:B------:R-:W-:Y:S01]  /*4ea0*/  VIADD R10, R10, 0xfffffff8 ;  /* 0xfffffff80a0a7836 */ /* 0x000fe20000000000 */
[----:B------:R-:W-:Y:S01]  /*4eb0*/  ISETP.NE.AND P0, PT, R6, RZ, PT ;  /* 0x000000ff0600720c */ /* 0x000fe20003f05270 */
[----:B--2---:R-:W-:-:S04]  /*4ec0*/  IMAD.WIDE.U32 R12, R4, R21, R12 ;  /* 0x00000015040c7225 */ /* 0x004fc800078e000c */
[----:B------:R-:W-:Y:S01]  /*4ed0*/  IMAD R21, R5, R21, RZ ;  /* 0x0000001505157224 */ /* 0x000fe200078e02ff */
[----:B------:R-:W-:-:S03]  /*4ee0*/  IADD3 R8, P1, PT, R8, R12, RZ ;  /* 0x0000000c08087210 */ /* 0x000fc60007f3e0ff */
[----:B------:R-:W-:-:S05]  /*4ef0*/  IMAD R12, R4, R11, R21 ;  /* 0x0000000b040c7224 */ /* 0x000fca00078e0215 */
[----:B------:R-:W-:Y:S01]  /*4f00*/  IADD3.X R9, PT, PT, R9, R13, R12, P1, !PT ;  /* 0x0000000d09097210 */ /* 0x000fe20000ffe40c */
[----:B------:R-:W-:Y:S06]  /*4f10*/  @P0 BRA `(.L_x_2782) ;  /* 0xffffffe000e40947 */ /* 0x000fec000383ffff */
[----:B------:R-:W-:-:S07]  /*4f20*/  IADD3 R10, PT, PT, R10, 0x3, RZ ;  /* 0x000000030a0a7810 */ /* 0x000fce0007ffe0ff */
.L_x_2757:
        /* <DEDUP_REMOVED lines=37> */
.L_x_2785:
[----:B------:R-:W-:Y:S01]  /*5180*/  MOV R26, R18 ;  /* 0x00000012001a7202 */ /* 0x000fe20000000f00 */
[----:B------:R-:W-:Y:S01]  /*5190*/  IMAD.MOV.U32 R14, RZ, RZ, R6 ;  /* 0x000000ffff0e7224 */ /* 0x000fe200078e0006 */
[----:B------:R-:W-:Y:S02]  /*51a0*/  MOV R13, R19 ;  /* 0x00000013000d7202 */ /* 0x000fe40000000f00 */
[----:B------:R-:W-:Y:S02]  /*51b0*/  MOV R11, R7 ;  /* 0x00000007000b7202 */ /* 0x000fe40000000f00 */
[----:B------:R-:W-:-:S07]  /*51c0*/  MOV R12, 0x51e0 ;  /* 0x000051e0000c7802 */ /* 0x000fce0000000f00 */
[----:B-1----:R-:W-:Y:S05]  /*51d0*/  CALL.REL.NOINC `($__internal_58_$__cuda_sm20_div_s64) ;  /* 0x0000001800a47944 */ /* 0x002fea0003c00000 */
        /* <DEDUP_REMOVED lines=9> */
.L_x_2786:
[----:B------:R-:W-:Y:S05]  /*5270*/  BSYNC.RECONVERGENT B1 ;  /* 0x0000000000017941 */ /* 0x000fea0003800200 */
.L_x_2784:
        /* <DEDUP_REMOVED lines=39> */
.L_x_2788:
[----:B------:R-:W-:Y:S01]  /*54f0*/  MOV R26, R18 ;  /* 0x00000012001a7202 */ /* 0x000fe20000000f00 */
[----:B------:R-:W-:Y:S01]  /*5500*/  IMAD.MOV.U32 R13, RZ, RZ, R19 ;  /* 0x000000ffff0d7224 */ /* 0x000fe200078e0013 */
[----:B------:R-:W-:Y:S02]  /*5510*/  MOV R14, R6 ;  /* 0x00000006000e7202 */ /* 0x000fe40000000f00 */
[----:B------:R-:W-:Y:S02]  /*5520*/  MOV R11, R7 ;  /* 0x00000007000b7202 */ /* 0x000fe40000000f00 */
[----:B------:R-:W-:-:S07]  /*5530*/  MOV R12, 0x5550 ;  /* 0x00005550000c7802 */ /* 0x000fce0000000f00 */
[----:B-1----:R-:W-:Y:S05]  /*5540*/  CALL.REL.NOINC `($__internal_58_$__cuda_sm20_div_s64) ;  /* 0x0000001400c87944 */ /* 0x002fea0003c00000 */
        /* <DEDUP_REMOVED lines=11> */
.L_x_2789:
[----:B------:R-:W-:Y:S05]  /*5600*/  BSYNC.RECONVERGENT B1 ;  /* 0x0000000000017941 */ /* 0x000fea0003800200 */
.L_x_2787:
[----:B------:R-:W0:Y:S01]  /*5610*/  LDC.64 R20, c[0x0][0x390] ;  /* 0x0000e400ff147b82 */ /* 0x000e220000000a00 */
[----:B------:R-:W-:-:S07]  /*5620*/  IADD3 R6, PT, PT, R10, -0x2, RZ ;  /* 0xfffffffe0a067810 */ /* 0x000fce0007ffe0ff */
        /* <DEDUP_REMOVED lines=38> */
.L_x_2791:
        /* <DEDUP_REMOVED lines=17> */
.L_x_2792:
[----:B------:R-:W-:Y:S05]  /*59a0*/  BSYNC.RECONVERGENT B1 ;  /* 0x0000000000017941 */ /* 0x000fea0003800200 */
.L_x_2790:
        /* <DEDUP_REMOVED lines=40> */
.L_x_2794:
[----:B------:R-:W-:Y:S01]  /*5c30*/  MOV R26, R18 ;  /* 0x00000012001a7202 */ /* 0x000fe20000000f00 */
[----:B------:R-:W-:Y:S01]  /*5c40*/  IMAD.MOV.U32 R14, RZ, RZ, R20 ;  /* 0x000000ffff0e7224 */ /* 0x000fe200078e0014 */
[----:B------:R-:W-:Y:S02]  /*5c50*/  MOV R13, R19 ;  /* 0x00000013000d7202 */ /* 0x000fe40000000f00 */
[----:B------:R-:W-:Y:S02]  /*5c60*/  MOV R11, R21 ;  /* 0x00000015000b7202 */ /* 0x000fe40000000f00 */
[----:B------:R-:W-:-:S07]  /*5c70*/  MOV R12, 0x5c90 ;  /* 0x00005c90000c7802 */ /* 0x000fce0000000f00 */
[----:B-1----:R-:W-:Y:S05]  /*5c80*/  CALL.REL.NOINC `($__internal_58_$__cuda_sm20_div_s64) ;  /* 0x0000000c00f87944 */ /* 0x002fea0003c00000 */
        /* <DEDUP_REMOVED lines=11> */
.L_x_2795:
[----:B------:R-:W-:Y:S05]  /*5d40*/  BSYNC.RECONVERGENT B1 ;  /* 0x0000000000017941 */ /* 0x000fea0003800200 */
.L_x_2793:
[----:B------:R-:W0:Y:S02]  /*5d50*/  LDC.64 R12, c[0x0][0x398] ;  /* 0x0000e600ff0c7b82 */ /* 0x000e240000000a00 */
[----:B0-----:R-:W-:-:S06]  /*5d60*/  IMAD.WIDE.U32 R12, R4, 0x8, R12 ;  /* 0x00000008040c7825 */ /* 0x001fcc00078e000c */
[----:B------:R-:W2:Y:S01]  /*5d70*/  LDG.E.64 R12, desc[UR14][R12.64] ;  /* 0x0000000e0c0c7981 */ /* 0x000ea2000c1e1b00 */
[----:B------:R-:W-:Y:S01]  /*5d80*/  IMAD.MOV.U32 R16, RZ, RZ, R6 ;  /* 0x000000ffff107224 */ /* 0x000fe200078e0006 */
[----:B------:R-:W-:-:S03]  /*5d90*/  IADD3 R10, PT, PT, R10, -0x4, RZ ;  /* 0xfffffffc0a0a7810 */ /* 0x000fc60007ffe0ff */
[----:B--2---:R-:W-:-:S04]  /*5da0*/  IMAD.WIDE.U32 R16, R12, R21, R16 ;  /* 0x000000150c107225 */ /* 0x004fc800078e0010 */
[----:B------:R-:W-:Y:S01]  /*5db0*/  IMAD R21, R13, R21, RZ ;  /* 0x000000150d157224 */ /* 0x000fe200078e02ff */
[----:B------:R-:W-:-:S03]  /*5dc0*/  IADD3 R8, P0, PT, R8, R16, RZ ;  /* 0x0000001008087210 */ /* 0x000fc60007f1e0ff */
[----:B------:R-:W-:-:S05]  /*5dd0*/  IMAD R16, R12, R11, R21 ;  /* 0x0000000b0c107224 */ /* 0x000fca00078e0215 */
[----:B------:R-:W-:-:S07]  /*5de0*/  IADD3.X R9, PT, PT, R9, R17, R16, P0, !PT ;  /* 0x0000001109097210 */ /* 0x000fce00007fe410 */
.L_x_2783:
        /* <DEDUP_REMOVED lines=35> */
.L_x_2798:
        /* <DEDUP_REMOVED lines=9> */
[----:B------:R-:W-:Y:S02]  /*60b0*/  MOV R18, R24 ;  /* 0x0000001800127202 */ /* 0x000fe40000000f00 */
[----:B------:R-:W-:Y:S01]  /*60c0*/  MOV R19, R25 ;  /* 0x0000001900137202 */ /* 0x000fe20000000f00 */
[----:B------:R-:W-:-:S04]  /*60d0*/  IMAD R11, R11, R4, RZ ;  /* 0x000000040b0b7224 */ /* 0x000fc800078e02ff */
[----:B------:R-:W-:-:S04]  /*60e0*/  IMAD R11, R5, R13, R11 ;  /* 0x0000000d050b7224 */ /* 0x000fc800078e020b */
[----:B------:R-:W-:-:S07]  /*60f0*/  IMAD.IADD R11, R7, 0x1, R11 ;  /* 0x00000001070b7824 */ /* 0x000fce00078e020b */
.L_x_2799:
[----:B------:R-:W-:Y:S05]  /*6100*/  BSYNC.RECONVERGENT B1 ;  /* 0x0000000000017941 */ /* 0x000fea0003800200 */
.L_x_2797:
        /* <DEDUP_REMOVED lines=39> */
.L_x_2801:
        /* <DEDUP_REMOVED lines=17> */
.L_x_2802:
[----:B------:R-:W-:Y:S05]  /*6490*/  BSYNC.RECONVERGENT B1 ;  /* 0x0000000000017941 */ /* 0x000fea0003800200 */
.L_x_2800:
        /* <DEDUP_REMOVED lines=10> */
.L_x_2796:
        /* <DEDUP_REMOVED lines=31> */
.L_x_2804:
[----:B------:R-:W-:Y:S02]  /*6730*/  MOV R24, R20 ;  /* 0x0000001400187202 */ /* 0x000fe40000000f00 */
[----:B------:R-:W-:-:S07]  /*6740*/  MOV R26, 0x6760 ;  /* 0x00006760001a7802 */ /* 0x000fce0000000f00 */
[----:B-1----:R-:W-:Y:S05]  /*6750*/  CALL.REL.NOINC `($__internal_59_$__cuda_sm20_rem_s64) ;  /* 0x0000000800907944 */ /* 0x002fea0003c00000 */
[----:B------:R-:W-:Y:S01]  /*6760*/  MOV R4, R6 ;  /* 0x0000000600047202 */ /* 0x000fe20000000f00 */
[----:B------:R-:W-:-:S07]  /*6770*/  IMAD.MOV.U32 R5, RZ, RZ, R7 ;  /* 0x000000ffff057224 */ /* 0x000fce00078e0007 */
.L_x_2805:
[----:B------:R-:W-:Y:S05]  /*6780*/  BSYNC.RECONVERGENT B1 ;  /* 0x0000000000017941 */ /* 0x000fea0003800200 */
.L_x_2803:
[----:B------:R-:W0:Y:S02]  /*6790*/  LDC.64 R6, c[0x0][0x398] ;  /* 0x0000e600ff067b82 */ /* 0x000e240000000a00 */
[----:B0-----:R-:W-:-:S06]  /*67a0*/  IMAD.WIDE.U32 R10, R10, 0x8, R6 ;  /* 0x000000080a0a7825 */ /* 0x001fcc00078e0006 */
[----:B------:R-:W2:Y:S02]  /*67b0*/  LDG.E.64 R10, desc[UR14][R10.64] ;  /* 0x0000000e0a0a7981 */ /* 0x000ea4000c1e1b00 */
[-C--:B--2---:R-:W-:Y:S02]  /*67c0*/  IMAD R7, R11, R4.reuse, RZ ;  /* 0x000000040b077224 */ /* 0x084fe400078e02ff */
[----:B------:R-:W-:-:S04]  /*67d0*/  IMAD.WIDE.U32 R8, R10, R4, R8 ;  /* 0x000000040a087225 */ /* 0x000fc800078e0008 */
[----:B------:R-:W-:-:S05]  /*67e0*/  IMAD R7, R10, R5, R7 ;  /* 0x000000050a077224 */ /* 0x000fca00078e0207 */
[----:B------:R-:W-:-:S07]  /*67f0*/  IADD3 R9, PT, PT, R9, R7, RZ ;  /* 0x0000000709097210 */ /* 0x000fce0007ffe0ff */
.L_x_2756:
[----:B------:R-:W2:Y:S01]  /*6800*/  LDG.E.U8 R8, desc[UR14][R8.64] ;  /* 0x0000000e08087981 */ /* 0x000ea2000c1e1100 */
        /* <DEDUP_REMOVED lines=13> */
.L_x_2755:
[----:B------:R-:W-:Y:S05]  /*68e0*/  BSYNC.RECONVERGENT B0 ;  /* 0x0000000000007941 */ /* 0x000fea0003800200 */
.L_x_2707:
[----:B------:R-:W-:Y:S01]  /*68f0*/  BAR.SYNC.DEFER_BLOCKING 0x0 ;  /* 0x0000000000007b1d */ /* 0x000fe20000010000 */
[----:B------:R-:W-:Y:S02]  /*6900*/  ISETP.GE.U32.AND P0, PT, R3, 0x42, PT ;  /* 0x000000420300780c */ /* 0x000fe40003f06070 */
[----:B------:R-:W-:-:S11]  /*6910*/  ISETP.GT.U32.AND P1, PT, R0, 0x1f, PT ;  /* 0x0000001f0000780c */ /* 0x000fd60003f24070 */
[----:B------:R-:W-:Y:S05]  /*6920*/  @!P0 BRA `(.L_x_2806) ;  /* 0x0000000000308947 */ /* 0x000fea0003800000 */
.L_x_2807:
        /* <DEDUP_REMOVED lines=12> */
.L_x_2806:
        /* <DEDUP_REMOVED lines=40> */
        .weak           $__internal_58_$__cuda_sm20_div_s64
        .type           $__internal_58_$__cuda_sm20_div_s64,@function
        .size           $__internal_58_$__cuda_sm20_div_s64,($__internal_59_$__cuda_sm20_rem_s64 - $__internal_58_$__cuda_sm20_div_s64)
$__internal_58_$__cuda_sm20_div_s64:
        /* <DEDUP_REMOVED lines=82> */
[----:B------:R-:W-:Y:S06]  /*7190*/  RET.REL.NODEC R12 `(contiguous_logsumexp2_u8) ;  /* 0xffffff8c0c987950 */ /* 0x000fec0003c3ffff */
        .weak           $__internal_59_$__cuda_sm20_rem_s64
        .type           $__internal_59_$__cuda_sm20_rem_s64,@function
        .size           $__internal_59_$__cuda_sm20_rem_s64,(.L_x_30375 - $__internal_59_$__cuda_sm20_rem_s64)
$__internal_59_$__cuda_sm20_rem_s64:
        /* <DEDUP_REMOVED lines=76> */
[----:B------:R-:W-:Y:S06]  /*7660*/  RET.REL.NODEC R26 `(contiguous_logsumexp2_u8) ;  /* 0xffffff881a647950 */ /* 0x000fec0003c3ffff */
.L_x_2808:
        /* <DEDUP_REMOVED lines=9> */
.L_x_30375:


//--------------------- .text.uncontiguous_cumulate_logsumexp_u8 --------------------------
	.section	.text.uncontiguous_cumulate_logsumexp_u8,"ax",@progbits
	.align	128
        .global         uncontiguous_cumulate_logsumexp_u8
        .type           uncontiguous_cumulate_logsumexp_u8,@function
        .size           uncontiguous_cumulate_logsumexp_u8,(.L_x_30377 - uncontiguous_cumulate_logsumexp_u8)
        .other          uncontiguous_cumulate_logsumexp_u8,@"STO_CUDA_ENTRY STV_DEFAULT"
uncontiguous_cumulate_logsumexp_u8:
.text.uncontiguous_cumulate_logsumexp_u8:
        /* <DEDUP_REMOVED lines=37> */
.L_x_2837:
        /* <DEDUP_REMOVED lines=32> */
.L_x_2814:
[----:B------:R-:W-:Y:S01]  /*0450*/  MOV R26, R6 ;  /* 0x00000006001a7202 */ /* 0x000fe20000000f00 */
[----:B------:R-:W-:Y:S01]  /*0460*/  IMAD.MOV.U32 R13, RZ, RZ, R9 ;  /* 0x000000ffff0d7224 */ /* 0x000fe200078e0009 */
[----:B------:R-:W-:Y:S01]  /*0470*/  MOV R14, R40 ;  /* 0x00000028000e7202 */ /* 0x000fe20000000f00 */
[----:B------:R-:W-:Y:S01]  /*0480*/  IMAD.MOV.U32 R11, RZ, RZ, R41 ;  /* 0x000000ffff0b7224 */ /* 0x000fe200078e0029 */
[----:B------:R-:W-:-:S07]  /*0490*/  MOV R12, 0x4b0 ;  /* 0x000004b0000c7802 */ /* 0x000fce0000000f00 */
[----:B-1----:R-:W-:Y:S05]  /*04a0*/  CALL.REL.NOINC `($__internal_60_$__cuda_sm20_div_s64) ;  /* 0x0000006400047944 */ /* 0x002fea0003c00000 */
        /* <DEDUP_REMOVED lines=10> */
.L_x_2815:
[----:B------:R-:W-:Y:S05]  /*0550*/  BSYNC.RECONVERGENT B1 ;  /* 0x0000000000017941 */ /* 0x000fea0003800200 */
.L_x_2813:
        /* <DEDUP_REMOVED lines=33> */
.L_x_2817:
[----:B------:R-:W-:Y:S01]  /*0770*/  IMAD.MOV.U32 R26, RZ, RZ, R20 ;  /* 0x000000ffff1a7224 */ /* 0x000fe200078e0014 */
[----:B------:R-:W-:Y:S01]  /*0780*/  MOV R13, R7 ;  /* 0x00000007000d7202 */ /* 0x000fe20000000f00 */
[----:B------:R-:W-:Y:S01]  /*0790*/  IMAD.MOV.U32 R14, RZ, RZ, R40 ;  /* 0x000000ffff0e7224 */ /* 0x000fe200078e0028 */
[----:B------:R-:W-:Y:S02]  /*07a0*/  MOV R11, R41 ;  /* 0x00000029000b7202 */ /* 0x000fe40000000f00 */
[----:B------:R-:W-:-:S07]  /*07b0*/  MOV R12, 0x7d0 ;  /* 0x000007d0000c7802 */ /* 0x000fce0000000f00 */
[----:B------:R-:W-:Y:S05]  /*07c0*/  CALL.REL.NOINC `($__internal_60_$__cuda_sm20_div_s64) ;  /* 0x00000060003c7944 */ /* 0x000fea0003c00000 */
        /* <DEDUP_REMOVED lines=9> */
.L_x_2818:
[----:B------:R-:W-:Y:S05]  /*0860*/  BSYNC.RECONVERGENT B1 ;  /* 0x0000000000017941 */ /* 0x000fea0003800200 */
.L_x_2816:
        /* <DEDUP_REMOVED lines=34> */
.L_x_2820:
[----:B------:R-:W-:Y:S01]  /*0a90*/  MOV R26, R34 ;  /* 0x00000022001a7202 */ /* 0x000fe20000000f00 */
[----:B------:R-:W-:Y:S01]  /*0aa0*/  IMAD.MOV.U32 R13, RZ, RZ, R35 ;  /* 0x000000ffff0d7224 */ /* 0x000fe200078e0023 */
[----:B------:R-:W-:Y:S01]  /*0ab0*/  MOV R14, R20 ;  /* 0x00000014000e7202 */ /* 0x000fe20000000f00 */
[----:B------:R-:W-:Y:S01]  /*0ac0*/  IMAD.MOV.U32 R11, RZ, RZ, R21 ;  /* 0x000000ffff0b7224 */ /* 0x000fe200078e0015 */
[----:B------:R-:W-:-:S07]  /*0ad0*/  MOV R12, 0xaf0 ;  /* 0x00000af0000c7802 */ /* 0x000fce0000000f00 */
[----:B------:R-:W-:Y:S05]  /*0ae0*/  CALL.REL.NOINC `($__internal_60_$__cuda_sm20_div_s64) ;  /* 0x0000005c00747944 */ /* 0x000fea0003c00000 */
        /* <DEDUP_REMOVED lines=10> */
.L_x_2821:
[----:B------:R-:W-:Y:S05]  /*0b90*/  BSYNC.RECONVERGENT B1 ;  /* 0x0000000000017941 */ /* 0x000fea0003800200 */
.L_x_2819:
        /* <DEDUP_REMOVED lines=34> */
.L_x_2823:
        /* <DEDUP_REMOVED lines=16> */
.L_x_2824:
[----:B------:R-:W-:Y:S05]  /*0ec0*/  BSYNC.RECONVERGENT B1 ;  /* 0x0000000000017941 */ /* 0x000fea0003800200 */
.L_x_2822:
        /* <DEDUP_REMOVED lines=36> */
.L_x_2826:
        /* <DEDUP_REMOVED lines=16> */
.L_x_2827:
[----:B------:R-:W-:Y:S05]  /*1210*/  BSYNC.RECONVERGENT B1 ;  /* 0x0000000000017941 */ /* 0x000fea0003800200 */
.L_x_2825:
        /* <DEDUP_REMOVED lines=35> */
.L_x_2829:
[----:B------:R-:W-:Y:S01]  /*1450*/  IMAD.MOV.U32 R26, RZ, RZ, R34 ;  /* 0x000000ffff1a7224 */ /* 0x000fe200078e0022 */
[----:B------:R-:W-:Y:S01]  /*1460*/  MOV R13, R35 ;  /* 0x00000023000d7202 */ /* 0x000fe20000000f00 */
[----:B------:R-:W-:Y:S01]  /*1470*/  IMAD.MOV.U32 R14, RZ, RZ, R20 ;  /* 0x000000ffff0e7224 */ /* 0x000fe200078e0014 */
[----:B------:R-:W-:Y:S02]  /*1480*/  MOV R11, R21 ;  /* 0x00000015000b7202 */ /* 0x000fe40000000f00 */
[----:B------:R-:W-:-:S07]  /*1490*/  MOV R12, 0x14b0 ;  /* 0x000014b0000c7802 */ /* 0x000fce0000000f00 */
[----:B------:R-:W-:Y:S05]  /*14a0*/  CALL.REL.NOINC `($__internal_60_$__cuda_sm20_div_s64) ;  /* 0x0000005400047944 */ /* 0x000fea0003c00000 */
        /* <DEDUP_REMOVED lines=10> */
.L_x_2830:
[----:B------:R-:W-:Y:S05]  /*1550*/  BSYNC.RECONVERGENT B1 ;  /* 0x0000000000017941 */ /* 0x000fea0003800200 */
.L_x_2828:
        /* <DEDUP_REMOVED lines=34> */
.L_x_2832:
[----:B------:R-:W-:Y:S01]  /*1780*/  IMAD.MOV.U32 R26, RZ, RZ, R38 ;  /* 0x000000ffff1a7224 */ /* 0x000fe200078e0026 */
[----:B------:R-:W-:Y:S01]  /*1790*/  MOV R13, R39 ;  /* 0x00000027000d7202 */ /* 0x000fe20000000f00 */
[----:B------:R-:W-:Y:S01]  /*17a0*/  IMAD.MOV.U32 R14, RZ, RZ, R20 ;  /* 0x000000ffff0e7224 */ /* 0x000fe200078e0014 */
[----:B------:R-:W-:Y:S02]  /*17b0*/  MOV R11, R21 ;  /* 0x00000015000b7202 */ /* 0x000fe40000000f00 */
[----:B------:R-:W-:-:S07]  /*17c0*/  MOV R12, 0x17e0 ;  /* 0x000017e0000c7802 */ /* 0x000fce0000000f00 */
[----:B------:R-:W-:Y:S05]  /*17d0*/  CALL.REL.NOINC `($__internal_60_$__cuda_sm20_div_s64) ;  /* 0x0000005000387944 */ /* 0x000fea0003c00000 */
        /* <DEDUP_REMOVED lines=10> */
.L_x_2833:
[----:B------:R-:W-:Y:S05]  /*1880*/  BSYNC.RECONVERGENT B1 ;  /* 0x0000000000017941 */ /* 0x000fea0003800200 */
.L_x_2831:
        /* <DEDUP_REMOVED lines=35> */
.L_x_2835:
[----:B------:R-:W-:Y:S01]  /*1ac0*/  MOV R26, R34 ;  /* 0x00000022001a7202 */ /* 0x000fe20000000f00 */
[----:B------:R-:W-:Y:S01]  /*1ad0*/  IMAD.MOV.U32 R13, RZ, RZ, R35 ;  /* 0x000000ffff0d7224 */ /* 0x000fe200078e0023 */
[----:B------:R-:W-:Y:S01]  /*1ae0*/  MOV R14, R20 ;  /* 0x00000014000e7202 */ /* 0x000fe20000000f00 */
[----:B------:R-:W-:Y:S01]  /*1af0*/  IMAD.MOV.U32 R11, RZ, RZ, R21 ;  /* 0x000000ffff0b7224 */ /* 0x000fe200078e0015 */
[----:B------:R-:W-:-:S07]  /*1b00*/  MOV R12, 0x1b20 ;  /* 0x00001b20000c7802 */ /* 0x000fce0000000f00 */
[----:B------:R-:W-:Y:S05]  /*1b10*/  CALL.REL.NOINC `($__internal_60_$__cuda_sm20_div_s64) ;  /* 0x0000004c00687944 */ /* 0x000fea0003c00000 */
        /* <DEDUP_REMOVED lines=10> */
.L_x_2836:
[----:B------:R-:W-:Y:S05]  /*1bc0*/  BSYNC.RECONVERGENT B1 ;  /* 0x0000000000017941 */ /* 0x000fea0003800200 */
.L_x_2834:
        /* <DEDUP_REMOVED lines=8> */
.L_x_2812:
        /* <DEDUP_REMOVED lines=35> */
.L_x_2840:
        /* <DEDUP_REMOVED lines=16> */
.L_x_2841:
[----:B------:R-:W-:Y:S05]  /*1f80*/  BSYNC.RECONVERGENT B1 ;  /* 0x0000000000017941 */ /* 0x000fea0003800200 */
.L_x_2839:
        /* <DEDUP_REMOVED lines=34> */
.L_x_2843:
        /* <DEDUP_REMOVED lines=16> */
.L_x_2844:
[----:B------:R-:W-:Y:S05]  /*22b0*/  BSYNC.RECONVERGENT B1 ;  /* 0x0000000000017941 */ /* 0x000fea0003800200 */
.L_x_2842:
        /* <DEDUP_REMOVED lines=35> */
.L_x_2846:
        /* <DEDUP_REMOVED lines=16> */
.L_x_2847:
[----:B------:R-:W-:Y:S05]  /*25f0*/  BSYNC.RECONVERGENT B1 ;  /* 0x0000000000017941 */ /* 0x000fea0003800200 */
.L_x_2845:
        /* <DEDUP_REMOVED lines=35> */
.L_x_2849:
[----:B------:R-:W-:Y:S01]  /*2830*/  IMAD.MOV.U32 R26, RZ, RZ, R18 ;  /* 0x000000ffff1a7224 */ /* 0x000fe200078e0012 */
[----:B------:R-:W-:Y:S01]  /*2840*/  MOV R13, R19 ;  /* 0x00000013000d7202 */ /* 0x000fe20000000f00 */
[----:B------:R-:W-:Y:S01]  /*2850*/  IMAD.MOV.U32 R14, RZ, RZ, R16 ;  /* 0x000000ffff0e7224 */ /* 0x000fe200078e0010 */
[----:B------:R-:W-:Y:S02]  /*2860*/  MOV R11, R17 ;  /* 0x00000011000b7202 */ /* 0x000fe40000000f00 */
[----:B------:R-:W-:-:S07]  /*2870*/  MOV R12, 0x2890 ;  /* 0x00002890000c7802 */ /* 0x000fce0000000f00 */
[----:B------:R-:W-:Y:S05]  /*2880*/  CALL.REL.NOINC `($__internal_60_$__cuda_sm20_div_s64) ;  /* 0x00000040000c7944 */ /* 0x000fea0003c00000 */
        /* <DEDUP_REMOVED lines=10> */
.L_x_2850:
[----:B------:R-:W-:Y:S05]  /*2930*/  BSYNC.RECONVERGENT B1 ;  /* 0x0000000000017941 */ /* 0x000fea0003800200 */
.L_x_2848:
[----:B------:R-:W-:Y:S01]  /*2940*/  IMAD R11, R11, R34, RZ ;  /* 0x000000220b0b7224 */ /* 0x000fe200078e02ff */
[----:B------:R-:W-:Y:S01]  /*2950*/  IADD3 R8, PT, PT, R8, -0x2, RZ ;  /* 0xfffffffe08087810 */ /* 0x000fe20007ffe0ff */
[----:B------:R-:W-:Y:S02]  /*2960*/  IMAD.MOV.U32 R38, RZ, RZ, R22 ;  /* 0x000000ffff267224 */ /* 0x000fe400078e0016 */
[-C--:B------:R-:W-:Y:S02]  /*2970*/  IMAD R11, R35, R10.reuse, R11 ;  /* 0x0000000a230b7224 */ /* 0x080fe400078e020b */
[----:B------:R-:W-:-:S04]  /*2980*/  IMAD.WIDE.U32 R22, R34, R10, R38 ;  /* 0x0000000a22167225 */ /* 0x000fc800078e0026 */
[----:B------:R-:W-:-:S07]  /*2990*/  IMAD.IADD R23, R23, 0x1, R11 ;  /* 0x0000000117177824 */ /* 0x000fce00078e020b */
.L_x_2838:
        /* <DEDUP_REMOVED lines=31> */
.L_x_2852:
[----:B------:R-:W-:Y:S01]  /*2b90*/  MOV R18, R6 ;  /* 0x0000000600127202 */ /* 0x000fe20000000f00 */
[----:B------:R-:W-:Y:S01]  /*2ba0*/  IMAD.MOV.U32 R21, RZ, RZ, R9 ;  /* 0x000000ffff157224 */ /* 0x000fe200078e0009 */
[----:B------:R-:W-:Y:S01]  /*2bb0*/  MOV R24, R16 ;  /* 0x0000001000187202 */ /* 0x000fe20000000f00 */
[----:B------:R-:W-:Y:S01]  /*2bc0*/  IMAD.MOV.U32 R19, RZ, RZ, R17 ;  /* 0x000000ffff137224 */ /* 0x000fe200078e0011 */
[----:B------:R-:W-:-:S07]  /*2bd0*/  MOV R26, 0x2bf0 ;  /* 0x00002bf0001a7802 */ /* 0x000fce0000000f00 */
[----:B------:R-:W-:Y:S05]  /*2be0*/  CALL.REL.NOINC `($__internal_61_$__cuda_sm20_rem_s64) ;  /* 0x0000004000807944 */ /* 0x000fea0003c00000 */
.L_x_2853:
[----:B------:R-:W-:Y:S05]  /*2bf0*/  BSYNC.RECONVERGENT B1 ;  /* 0x0000000000017941 */ /* 0x000fea0003800200 */
.L_x_2851:
        /* <DEDUP_REMOVED lines=30> */
.L_x_2855:
[----:B------:R-:W-:Y:S01]  /*2de0*/  MOV R24, R16 ;  /* 0x0000001000187202 */ /* 0x000fe20000000f00 */
[----:B------:R-:W-:Y:S01]  /*2df0*/  IMAD.MOV.U32 R19, RZ, RZ, R17 ;  /* 0x000000ffff137224 */ /* 0x000fe200078e0011 */
[----:B------:R-:W-:Y:S01]  /*2e00*/  MOV R18, R20 ;  /* 0x0000001400127202 */ /* 0x000fe20000000f00 */
[----:B------:R-:W-:Y:S01]  /*2e10*/  IMAD.MOV.U32 R21, RZ, RZ, R7 ;  /* 0x000000ffff157224 */ /* 0x000fe200078e0007 */
[----:B------:R-:W-:-:S07]  /*2e20*/  MOV R26, 0x2e40 ;  /* 0x00002e40001a7802 */ /* 0x000fce0000000f00 */
[----:B------:R-:W-:Y:S05]  /*2e30*/  CALL.REL.NOINC `($__internal_61_$__cuda_sm20_rem_s64) ;  /* 0x0000003c00ec7944 */ /* 0x000fea0003c00000 */
[----:B------:R-:W-:Y:S01]  /*2e40*/  MOV R6, R10 ;  /* 0x0000000a00067202 */ /* 0x000fe20000000f00 */
[----:B------:R-:W-:-:S07]  /*2e50*/  IMAD.MOV.U32 R7, RZ, RZ, R11 ;  /* 0x000000ffff077224 */ /* 0x000fce00078e000b */
.L_x_2856:
[----:B------:R-:W-:Y:S05]  /*2e60*/  BSYNC.RECONVERGENT B1 ;  /* 0x0000000000017941 */ /* 0x000fea0003800200 */
.L_x_2854:
[----:B------:R-:W-:Y:S02]  /*2e70*/  IMAD R7, R7, R8, RZ ;  /* 0x0000000807077224 */ /* 0x000fe400078e02ff */
[----:B------:R-:W-:-:S04]  /*2e80*/  IMAD.WIDE.U32 R22, R8, R6, R22 ;  /* 0x0000000608167225 */ /* 0x000fc800078e0016 */
[----:B------:R-:W-:-:S05]  /*2e90*/  IMAD R7, R9, R6, R7 ;  /* 0x0000000609077224 */ /* 0x000fca00078e0207 */
[----:B------:R-:W-:-:S07]  /*2ea0*/  IADD3 R23, PT, PT, R23, R7, RZ ;  /* 0x0000000717177210 */ /* 0x000fce0007ffe0ff */
.L_x_2811:
        /* <DEDUP_REMOVED lines=10> */
.L_x_2810:
        /* <DEDUP_REMOVED lines=22> */
.L_x_2884:
        /* <DEDUP_REMOVED lines=32> */
.L_x_2861:
[----:B------:R-:W-:Y:S01]  /*32b0*/  MOV R26, R10 ;  /* 0x0000000a001a7202 */ /* 0x000fe20000000f00 */
[----:B------:R-:W-:Y:S01]  /*32c0*/  IMAD.MOV.U32 R13, RZ, RZ, R15 ;  /* 0x000000ffff0d7224 */ /* 0x000fe200078e000f */
[----:B------:R-:W-:Y:S01]  /*32d0*/  MOV R14, R20 ;  /* 0x00000014000e7202 */ /* 0x000fe20000000f00 */
[----:B------:R-:W-:Y:S01]  /*32e0*/  IMAD.MOV.U32 R11, RZ, RZ, R21 ;  /* 0x000000ffff0b7224 */ /* 0x000fe200078e0015 */
[----:B------:R-:W-:-:S07]  /*32f0*/  MOV R12, 0x3310 ;  /* 0x00003310000c7802 */ /* 0x000fce0000000f00 */
[----:B-123--:R-:W-:Y:S05]  /*3300*/  CALL.REL.NOINC `($__internal_60_$__cuda_sm20_div_s64) ;  /* 0x00000034006c7944 */ /* 0x00efea0003c00000 */
        /* <DEDUP_REMOVED lines=10> */
.L_x_2862:
[----:B------:R-:W-:Y:S05]  /*33b0*/  BSYNC.RECONVERGENT B1 ;  /* 0x0000000000017941 */ /* 0x000fea0003800200 */
.L_x_2860:
        /* <DEDUP_REMOVED lines=38> */
.L_x_2864:
[----:B------:R-:W-:Y:S01]  /*3620*/  MOV R26, R36 ;  /* 0x00000024001a7202 */ /* 0x000fe20000000f00 */
[----:B------:R-:W-:Y:S01]  /*3630*/  IMAD.MOV.U32 R13, RZ, RZ, R37 ;  /* 0x000000ffff0d7224 */ /* 0x000fe200078e0025 */
[----:B------:R-:W-:Y:S01]  /*3640*/  MOV R14, R38 ;  /* 0x00000026000e7202 */ /* 0x000fe20000000f00 */
[----:B------:R-:W-:Y:S01]  /*3650*/  IMAD.MOV.U32 R11, RZ, RZ, R39 ;  /* 0x000000ffff0b7224 */ /* 0x000fe200078e0027 */
[----:B------:R-:W-:-:S07]  /*3660*/  MOV R12, 0x3680 ;  /* 0x00003680000c7802 */ /* 0x000fce0000000f00 */
[----:B-1----:R-:W-:Y:S05]  /*3670*/  CALL.REL.NOINC `($__internal_60_$__cuda_sm20_div_s64) ;  /* 0x0000003000907944 */ /* 0x002fea0003c00000 */
        /* <DEDUP_REMOVED lines=11> */
.L_x_2865:
[----:B------:R-:W-:Y:S05]  /*3730*/  BSYNC.RECONVERGENT B1 ;  /* 0x0000000000017941 */ /* 0x000fea0003800200 */
.L_x_2863:
        /* <DEDUP_REMOVED lines=38> */
.L_x_2867:
[----:B------:R-:W-:Y:S01]  /*39a0*/  IMAD.MOV.U32 R26, RZ, RZ, R36 ;  /* 0x000000ffff1a7224 */ /* 0x000fe200078e0024 */
[----:B------:R-:W-:Y:S01]  /*39b0*/  MOV R13, R37 ;  /* 0x00000025000d7202 */ /* 0x000fe20000000f00 */
[----:B------:R-:W-:Y:S01]  /*39c0*/  IMAD.MOV.U32 R14, RZ, RZ, R38 ;  /* 0x000000ffff0e7224 */ /* 0x000fe200078e0026 */
[----:B------:R-:W-:Y:S02]  /*39d0*/  MOV R11, R39 ;  /* 0x00000027000b7202 */ /* 0x000fe40000000f00 */
[----:B------:R-:W-:-:S07]  /*39e0*/  MOV R12, 0x3a00 ;  /* 0x00003a00000c7802 */ /* 0x000fce0000000f00 */
[----:B-1----:R-:W-:Y:S05]  /*39f0*/  CALL.REL.NOINC `($__internal_60_$__cuda_sm20_div_s64) ;  /* 0x0000002c00b07944 */ /* 0x002fea0003c00000 */
        /* <DEDUP_REMOVED lines=11> */
.L_x_2868:
[----:B------:R-:W-:Y:S05]  /*3ab0*/  BSYNC.RECONVERGENT B1 ;  /* 0x0000000000017941 */ /* 0x000fea0003800200 */
.L_x_2866:
        /* <DEDUP_REMOVED lines=37> */
.L_x_2870:
        /* <DEDUP_REMOVED lines=17> */
.L_x_2871:
[----:B------:R-:W-:Y:S05]  /*3e20*/  BSYNC.RECONVERGENT B1 ;  /* 0x0000000000017941 */ /* 0x000fea0003800200 */
.L_x_2869:
        /* <DEDUP_REMOVED lines=38> */
.L_x_2873:
        /* <DEDUP_REMOVED lines=17> */
.L_x_2874:
[----:B------:R-:W-:Y:S05]  /*41a0*/  BSYNC.RECONVERGENT B1 ;  /* 0x0000000000017941 */ /* 0x000fea0003800200 */
.L_x_2872:
        /* <DEDUP_REMOVED lines=38> */
.L_x_2876:
        /* <DEDUP_REMOVED lines=17> */
.L_x_2877:
[----:B------:R-:W-:Y:S05]  /*4520*/  BSYNC.RECONVERGENT B1 ;  /* 0x0000000000017941 */ /* 0x000fea0003800200 */
.L_x_2875:
        /* <DEDUP_REMOVED lines=37> */
.L_x_2879:
[----:B------:R-:W-:Y:S01]  /*4780*/  IMAD.MOV.U32 R26, RZ, RZ, R38 ;  /* 0x000000ffff1a7224 */ /* 0x000fe200078e0026 */
[----:B------:R-:W-:Y:S01]  /*4790*/  MOV R13, R39 ;  /* 0x00000027000d7202 */ /* 0x000fe20000000f00 */
[----:B------:R-:W-:Y:S01]  /*47a0*/  IMAD.MOV.U32 R14, RZ, RZ, R42 ;  /* 0x000000ffff0e7224 */ /* 0x000fe200078e002a */
[----:B------:R-:W-:Y:S02]  /*47b0*/  MOV R11, R43 ;  /* 0x0000002b000b7202 */ /* 0x000fe40000000f00 */
[----:B------:R-:W-:-:S07]  /*47c0*/  MOV R12, 0x47e0 ;  /* 0x000047e0000c7802 */ /* 0x000fce0000000f00 */
[----:B-1----:R-:W-:Y:S05]  /*47d0*/  CALL.REL.NOINC `($__internal_60_$__cuda_sm20_div_s64) ;  /* 0x0000002000387944 */ /* 0x002fea0003c00000 */
        /* <DEDUP_REMOVED lines=11> */
.L_x_2880:
[----:B------:R-:W-:Y:S05]  /*4890*/  BSYNC.RECONVERGENT B1 ;  /* 0x0000000000017941 */ /* 0x000fea0003800200 */
.L_x_2878:
        /* <DEDUP_REMOVED lines=36> */
.L_x_2882:
[----:B------:R-:W-:Y:S01]  /*4ae0*/  MOV R26, R36 ;  /* 0x00000024001a7202 */ /* 0x000fe20000000f00 */
[----:B------:R-:W-:Y:S01]  /*4af0*/  IMAD.MOV.U32 R14, RZ, RZ, R38 ;  /* 0x000000ffff0e7224 */ /* 0x000fe200078e0026 */
[----:B------:R-:W-:Y:S02]  /*4b00*/  MOV R13, R37 ;  /* 0x00000025000d7202 */ /* 0x000fe40000000f00 */
[----:B------:R-:W-:Y:S02]  /*4b10*/  MOV R11, R39 ;  /* 0x00000027000b7202 */ /* 0x000fe40000000f00 */
[----:B------:R-:W-:-:S07]  /*4b20*/  MOV R12, 0x4b40 ;  /* 0x00004b40000c7802 */ /* 0x000fce0000000f00 */
[----:B-1----:R-:W-:Y:S05]  /*4b30*/  CALL.REL.NOINC `($__internal_60_$__cuda_sm20_div_s64) ;  /* 0x0000001c00607944 */ /* 0x002fea0003c00000 */
        /* <DEDUP_REMOVED lines=11> */
.L_x_2883:
[----:B------:R-:W-:Y:S05]  /*4bf0*/  BSYNC.RECONVERGENT B1 ;  /* 0x0000000000017941 */ /* 0x000fea0003800200 */
.L_x_2881:
        /* <DEDUP_REMOVED lines=11> */
.L_x_2859:
        /* <DEDUP_REMOVED lines=36> */
.L_x_2887:
[----:B------:R-:W-:Y:S01]  /*4ef0*/  IMAD.MOV.U32 R26, RZ, RZ, R10 ;  /* 0x000000ffff1a7224 */ /* 0x000fe200078e000a */
[----:B------:R-:W-:Y:S01]  /*4f00*/  MOV R13, R15 ;  /* 0x0000000f000d7202 */ /* 0x000fe20000000f00 */
[----:B------:R-:W-:Y:S01]  /*4f10*/  IMAD.MOV.U32 R11, RZ, RZ, R17 ;  /* 0x000000ffff0b7224 */ /* 0x000fe200078e0011 */
[----:B------:R-:W-:Y:S02]  /*4f20*/  MOV R14, R16 ;  /* 0x00000010000e7202 */ /* 0x000fe40000000f00 */
[----:B------:R-:W-:-:S07]  /*4f30*/  MOV R12, 0x4f50 ;  /* 0x00004f50000c7802 */ /* 0x000fce0000000f00 */
[----:B------:R-:W-:Y:S05]  /*4f40*/  CALL.REL.NOINC `($__internal_60_$__cuda_sm20_div_s64) ;  /* 0x00000018005c7944 */ /* 0x000fea0003c00000 */
        /* <DEDUP_REMOVED lines=10> */
.L_x_2888:
[----:B------:R-:W-:Y:S05]  /*4ff0*/  BSYNC.RECONVERGENT B1 ;  /* 0x0000000000017941 */ /* 0x000fea0003800200 */
.L_x_2886:
        /* <DEDUP_REMOVED lines=41> */
.L_x_2890:
[----:B------:R-:W-:Y:S01]  /*5290*/  MOV R26, R20 ;  /* 0x00000014001a7202 */ /* 0x000fe20000000f00 */
[----:B------:R-:W-:Y:S01]  /*52a0*/  IMAD.MOV.U32 R14, RZ, RZ, R18 ;  /* 0x000000ffff0e7224 */ /* 0x000fe200078e0012 */
[----:B------:R-:W-:Y:S02]  /*52b0*/  MOV R13, R21 ;  /* 0x00000015000d7202 */ /* 0x000fe40000000f00 */
[----:B------:R-:W-:Y:S02]  /*52c0*/  MOV R11, R19 ;  /* 0x00000013000b7202 */ /* 0x000fe40000000f00 */
[----:B------:R-:W-:-:S07]  /*52d0*/  MOV R12, 0x52f0 ;  /* 0x000052f0000c7802 */ /* 0x000fce0000000f00 */
[----:B------:R-:W-:Y:S05]  /*52e0*/  CALL.REL.NOINC `($__internal_60_$__cuda_sm20_div_s64) ;  /* 0x0000001400747944 */ /* 0x000fea0003c00000 */
        /* <DEDUP_REMOVED lines=11> */
.L_x_2891:
[----:B------:R-:W-:Y:S05]  /*53a0*/  BSYNC.RECONVERGENT B1 ;  /* 0x0000000000017941 */ /* 0x000fea0003800200 */
.L_x_2889:
        /* <DEDUP_REMOVED lines=40> */
.L_x_2893:
[----:B------:R-:W-:Y:S01]  /*5630*/  MOV R26, R18 ;  /* 0x00000012001a7202 */ /* 0x000fe20000000f00 */
[----:B------:R-:W-:Y:S01]  /*5640*/  IMAD.MOV.U32 R13, RZ, RZ, R19 ;  /* 0x000000ffff0d7224 */ /* 0x000fe200078e0013 */
[----:B------:R-:W-:Y:S02]  /*5650*/  MOV R14, R20 ;  /* 0x00000014000e7202 */ /* 0x000fe40000000f00 */
[----:B------:R-:W-:Y:S02]  /*5660*/  MOV R11, R21 ;  /* 0x00000015000b7202 */ /* 0x000fe40000000f00 */
[----:B------:R-:W-:-:S07]  /*5670*/  MOV R12, 0x5690 ;  /* 0x00005690000c7802 */ /* 0x000fce0000000f00 */
[----:B------:R-:W-:Y:S05]  /*5680*/  CALL.REL.NOINC `($__internal_60_$__cuda_sm20_div_s64) ;  /* 0x00000010008c7944 */ /* 0x000fea0003c00000 */
        /* <DEDUP_REMOVED lines=11> */
.L_x_2894:
[----:B------:R-:W-:Y:S05]  /*5740*/  BSYNC.RECONVERGENT B1 ;  /* 0x0000000000017941 */ /* 0x000fea0003800200 */
.L_x_2892:
        /* <DEDUP_REMOVED lines=39> */
.L_x_2896:
        /* <DEDUP_REMOVED lines=17> */
.L_x_2897:
[----:B------:R-:W-:Y:S05]  /*5ad0*/  BSYNC.RECONVERGENT B1 ;  /* 0x0000000000017941 */ /* 0x000fea0003800200 */
.L_x_2895:
        /* <DEDUP_REMOVED lines=9> */
.L_x_2885:
        /* <DEDUP_REMOVED lines=34> */
.L_x_2900:
[----:B------:R-:W-:Y:S01]  /*5d90*/  MOV R26, R10 ;  /* 0x0000000a001a7202 */ /* 0x000fe20000000f00 */
[----:B------:R-:W-:Y:S01]  /*5da0*/  IMAD.MOV.U32 R13, RZ, RZ, R15 ;  /* 0x000000ffff0d7224 */ /* 0x000fe200078e000f */
[----:B------:R-:W-:Y:S02]  /*5db0*/  MOV R14, R16 ;  /* 0x00000010000e7202 */ /* 0x000fe40000000f00 */
[----:B------:R-:W-:Y:S02]  /*5dc0*/  MOV R11, R17 ;  /* 0x00000011000b7202 */ /* 0x000fe40000000f00 */
[----:B------:R-:W-:-:S07]  /*5dd0*/  MOV R12, 0x5df0 ;  /* 0x00005df0000c7802 */ /* 0x000fce0000000f00 */
[----:B------:R-:W-:Y:S05]  /*5de0*/  CALL.REL.NOINC `($__internal_60_$__cuda_sm20_div_s64) ;  /* 0x0000000800b47944 */ /* 0x000fea0003c00000 */
        /* <DEDUP_REMOVED lines=10> */
.L_x_2901:
[----:B------:R-:W-:Y:S05]  /*5e90*/  BSYNC.RECONVERGENT B1 ;  /* 0x0000000000017941 */ /* 0x000fea0003800200 */
.L_x_2899:
        /* <DEDUP_REMOVED lines=39> */
.L_x_2903:
[----:B------:R-:W-:Y:S01]  /*6110*/  MOV R26, R18 ;  /* 0x00000012001a7202 */ /* 0x000fe20000000f00 */
[----:B------:R-:W-:Y:S01]  /*6120*/  IMAD.MOV.U32 R14, RZ, RZ, R16 ;  /* 0x000000ffff0e7224 */ /* 0x000fe200078e0010 */
[----:B------:R-:W-:Y:S02]  /*6130*/  MOV R13, R19 ;  /* 0x00000013000d7202 */ /* 0x000fe40000000f00 */
        /* <DEDUP_REMOVED lines=14> */
.L_x_2904:
[----:B------:R-:W-:Y:S05]  /*6220*/  BSYNC.RECONVERGENT B1 ;  /* 0x0000000000017941 */ /* 0x000fea0003800200 */
.L_x_2902:
        /* <DEDUP_REMOVED lines=9> */
.L_x_2898:
        /* <DEDUP_REMOVED lines=30> */
.L_x_2906:
[----:B------:R-:W-:Y:S01]  /*64a0*/  MOV R24, R18 ;  /* 0x0000001200187202 */ /* 0x000fe20000000f00 */
[----:B------:R-:W-:Y:S01]  /*64b0*/  IMAD.MOV.U32 R21, RZ, RZ, R15 ;  /* 0x000000ffff157224 */ /* 0x000fe200078e000f */
[----:B------:R-:W-:Y:S02]  /*64c0*/  MOV R18, R10 ;  /* 0x0000000a00127202 */ /* 0x000fe40000000f00 */
[----:B------:R-:W-:-:S07]  /*64d0*/  MOV R26, 0x64f0 ;  /* 0x000064f0001a7802 */ /* 0x000fce0000000f00 */
[----:B------:R-:W-:Y:S05]  /*64e0*/  CALL.REL.NOINC `($__internal_61_$__cuda_sm20_rem_s64) ;  /* 0x0000000800407944 */ /* 0x000fea0003c00000 */
.L_x_2907:
[----:B------:R-:W-:Y:S05]  /*64f0*/  BSYNC.RECONVERGENT B1 ;  /* 0x0000000000017941 */ /* 0x000fea0003800200 */
.L_x_2905:
        /* <DEDUP_REMOVED lines=8> */
.L_x_2858:
[----:B------:R-:W0:Y:S02]  /*6580*/  LDCU.64 UR6, c[0x0][0x388] ;  /* 0x00007100ff0677ac */ /* 0x000e240008000a00 */
[----:B0-----:R-:W-:-:S04]  /*6590*/  LEA R4, P0, R6, UR6, 0x1 ;  /* 0x0000000606047c11 */ /* 0x001fc8000f8008ff */
[----:B------:R-:W-:-:S05]  /*65a0*/  LEA.HI.X R5, R6, UR7, R5, 0x1, P0 ;  /* 0x0000000706057c11 */ /* 0x000fca00080f0c05 */
[----:B------:R-:W2:Y:S04]  /*65b0*/  LDG.E.U16 R4, desc[UR8][R4.64] ;  /* 0x0000000804047981 */ /* 0x000ea8000c1e1500 */
[----:B--2---:R1:W-:Y:S02]  /*65c0*/  STS.U16 [R3], R4 ;  /* 0x0000000403007388 */ /* 0x0043e40000000400 */
.L_x_2857:
[----:B------:R-:W-:Y:S05]  /*65d0*/  BSYNC.RECONVERGENT B0 ;  /* 0x0000000000007941 */ /* 0x000fea0003800200 */
.L_x_2809:
[----:B------:R-:W-:Y:S01]  /*65e0*/  BAR.SYNC.DEFER_BLOCKING 0x0 ;  /* 0x0000000000007b1d */ /* 0x000fe20000010000 */
[----:B------:R-:W-:Y:S01]  /*65f0*/  UISETP.GE.U32.AND UP0, UPT, UR5, 0x42, UPT ;  /* 0x000000420500788c */ /* 0x000fe2000bf06070 */
[----:B------:R-:W-:-:S08]  /*6600*/  ISETP.GT.U32.AND P1, PT, R2, 0x1f, PT ;  /* 0x0000001f0200780c */ /* 0x000fd00003f24070 */
[----:B------:R-:W-:Y:S05]  /*6610*/  BRA.U !UP0, `(.L_x_2908) ;  /* 0x0000000108307547 */ /* 0x000fea000b800000 */
.L_x_2909:
        /* <DEDUP_REMOVED lines=12> */
.L_x_2908:
        /* <DEDUP_REMOVED lines=30> */
        .weak           $__internal_60_$__cuda_sm20_div_s64
        .type           $__internal_60_$__cuda_sm20_div_s64,@function
        .size           $__internal_60_$__cuda_sm20_div_s64,($__internal_61_$__cuda_sm20_rem_s64 - $__internal_60_$__cuda_sm20_div_s64)
$__internal_60_$__cuda_sm20_div_s64:
        /* <DEDUP_REMOVED lines=82> */
[----:B------:R-:W-:Y:S06]  /*6de0*/  RET.REL.NODEC R12 `(uncontiguous_cumulate_logsumexp_u8) ;  /* 0xffffff900c847950 */ /* 0x000fec0003c3ffff */
        .weak           $__internal_61_$__cuda_sm20_rem_s64
        .type           $__internal_61_$__cuda_sm20_rem_s64,@function
        .size           $__internal_61_$__cuda_sm20_rem_s64,(.L_x_30377 - $__internal_61_$__cuda_sm20_rem_s64)
$__internal_61_$__cuda_sm20_rem_s64:
        /* <DEDUP_REMOVED lines=76> */
[----:B------:R-:W-:Y:S06]  /*72b0*/  RET.REL.NODEC R26 `(uncontiguous_cumulate_logsumexp_u8) ;  /* 0xffffff8c1a507950 */ /* 0x000fec0003c3ffff */
.L_x_2910:
        /* <DEDUP_REMOVED lines=12> */
.L_x_30377:


//--------------------- .text.uncontiguous_logsumexp_u8 --------------------------
	.section	.text.uncontiguous_logsumexp_u8,"ax",@progbits
	.align	128
        .global         uncontiguous_logsumexp_u8
        .type           uncontiguous_logsumexp_u8,@function
        .size           uncontiguous_logsumexp_u8,(.L_x_30379 - uncontiguous_logsumexp_u8)
        .other          uncontiguous_logsumexp_u8,@"STO_CUDA_ENTRY STV_DEFAULT"
uncontiguous_logsumexp_u8:
.text.uncontiguous_logsumexp_u8:
        /* <DEDUP_REMOVED lines=37> */
.L_x_2939:
        /* <DEDUP_REMOVED lines=32> */
.L_x_2916:
[----:B------:R-:W-:Y:S01]  /*0450*/  MOV R26, R6 ;  /* 0x00000006001a7202 */ /* 0x000fe20000000f00 */
[----:B------:R-:W-:Y:S01]  /*0460*/  IMAD.MOV.U32 R13, RZ, RZ, R9 ;  /* 0x000000ffff0d7224 */ /* 0x000fe200078e0009 */
[----:B------:R-:W-:Y:S01]  /*0470*/  MOV R14, R40 ;  /* 0x00000028000e7202 */ /* 0x000fe20000000f00 */
[----:B------:R-:W-:Y:S01]  /*0480*/  IMAD.MOV.U32 R11, RZ, RZ, R41 ;  /* 0x000000ffff0b7224 */ /* 0x000fe200078e0029 */
[----:B------:R-:W-:-:S07]  /*0490*/  MOV R12, 0x4b0 ;  /* 0x000004b0000c7802 */ /* 0x000fce0000000f00 */
[----:B-1----:R-:W-:Y:S05]  /*04a0*/  CALL.REL.NOINC `($__internal_62_$__cuda_sm20_div_s64) ;  /* 0x0000006400847944 */ /* 0x002fea0003c00000 */
        /* <DEDUP_REMOVED lines=10> */
.L_x_2917:
[----:B------:R-:W-:Y:S05]  /*0550*/  BSYNC.RECONVERGENT B1 ;  /* 0x0000000000017941 */ /* 0x000fea0003800200 */
.L_x_2915:
        /* <DEDUP_REMOVED lines=33> */
.L_x_2919:
[----:B------:R-:W-:Y:S01]  /*0770*/  IMAD.MOV.U32 R26, RZ, RZ, R20 ;  /* 0x000000ffff1a7224 */ /* 0x000fe200078e0014 */
[----:B------:R-:W-:Y:S01]  /*0780*/  MOV R13, R7 ;  /* 0x00000007000d7202 */ /* 0x000fe20000000f00 */
[----:B------:R-:W-:Y:S01]  /*0790*/  IMAD.MOV.U32 R14, RZ, RZ, R40 ;  /* 0x000000ffff0e7224 */ /* 0x000fe200078e0028 */
[----:B------:R-:W-:Y:S02]  /*07a0*/  MOV R11, R41 ;  /* 0x00000029000b7202 */ /* 0x000fe40000000f00 */
[----:B------:R-:W-:-:S07]  /*07b0*/  MOV R12, 0x7d0 ;  /* 0x000007d0000c7802 */ /* 0x000fce0000000f00 */
[----:B------:R-:W-:Y:S05]  /*07c0*/  CALL.REL.NOINC `($__internal_62_$__cuda_sm20_div_s64) ;  /* 0x0000006000bc7944 */ /* 0x000fea0003c00000 */
        /* <DEDUP_REMOVED lines=9> */
.L_x_2920:
[----:B------:R-:W-:Y:S05]  /*0860*/  BSYNC.RECONVERGENT B1 ;  /* 0x0000000000017941 */ /* 0x000fea0003800200 */
.L_x_2918:
        /* <DEDUP_REMOVED lines=34> */
.L_x_2922:
[----:B------:R-:W-:Y:S01]  /*0a90*/  MOV R26, R34 ;  /* 0x00000022001a7202 */ /* 0x000fe20000000f00 */
[----:B------:R-:W-:Y:S01]  /*0aa0*/  IMAD.MOV.U32 R13, RZ, RZ, R35 ;  /* 0x000000ffff0d7224 */ /* 0x000fe200078e0023 */
[----:B------:R-:W-:Y:S01]  /*0ab0*/  MOV R14, R20 ;  /* 0x00000014000e7202 */ /* 0x000fe20000000f00 */
[----:B------:R-:W-:Y:S01]  /*0ac0*/  IMAD.MOV.U32 R11, RZ, RZ, R21 ;  /* 0x000000ffff0b7224 */ /* 0x000fe200078e0015 */
[----:B------:R-:W-:-:S07]  /*0ad0*/  MOV R12, 0xaf0 ;  /* 0x00000af0000c7802 */ /* 0x000fce0000000f00 */
[----:B------:R-:W-:Y:S05]  /*0ae0*/  CALL.REL.NOINC `($__internal_62_$__cuda_sm20_div_s64) ;  /* 0x0000005c00f47944 */ /* 0x000fea0003c00000 */
        /* <DEDUP_REMOVED lines=10> */
.L_x_2923:
[----:B------:R-:W-:Y:S05]  /*0b90*/  BSYNC.RECONVERGENT B1 ;  /* 0x0000000000017941 */ /* 0x000fea0003800200 */
.L_x_2921:
        /* <DEDUP_REMOVED lines=34> */
.L_x_2925:
        /* <DEDUP_REMOVED lines=16> */
.L_x_2926:
[----:B------:R-:W-:Y:S05]  /*0ec0*/  BSYNC.RECONVERGENT B1 ;  /* 0x0000000000017941 */ /* 0x000fea0003800200 */
.L_x_2924:
        /* <DEDUP_REMOVED lines=36> */
.L_x_2928:
        /* <DEDUP_REMOVED lines=16> */
.L_x_2929:
[----:B------:R-:W-:Y:S05]  /*1210*/  BSYNC.RECONVERGENT B1 ;  /* 0x0000000000017941 */ /* 0x000fea0003800200 */
.L_x_2927:
        /* <DEDUP_REMOVED lines=35> */
.L_x_2931:
[----:B------:R-:W-:Y:S01]  /*1450*/  IMAD.MOV.U32 R26, RZ, RZ, R34 ;  /* 0x000000ffff1a7224 */ /* 0x000fe200078e0022 */
[----:B------:R-:W-:Y:S01]  /*1460*/  MOV R13, R35 ;  /* 0x00000023000d7202 */ /* 0x000fe20000000f00 */
[----:B------:R-:W-:Y:S01]  /*1470*/  IMAD.MOV.U32 R14, RZ, RZ, R20 ;  /* 0x000000ffff0e7224 */ /* 0x000fe200078e0014 */
[----:B------:R-:W-:Y:S02]  /*1480*/  MOV R11, R21 ;  /* 0x00000015000b7202 */ /* 0x000fe40000000f00 */
[----:B------:R-:W-:-:S07]  /*1490*/  MOV R12, 0x14b0 ;  /* 0x000014b0000c7802 */ /* 0x000fce0000000f00 */
[----:B------:R-:W-:Y:S05]  /*14a0*/  CALL.REL.NOINC `($__internal_62_$__cuda_sm20_div_s64) ;  /* 0x0000005400847944 */ /* 0x000fea0003c00000 */
        /* <DEDUP_REMOVED lines=10> */
.L_x_2932:
[----:B------:R-:W-:Y:S05]  /*1550*/  BSYNC.RECONVERGENT B1 ;  /* 0x0000000000017941 */ /* 0x000fea0003800200 */
.L_x_2930:
        /* <DEDUP_REMOVED lines=34> */
.L_x_2934:
[----:B------:R-:W-:Y:S01]  /*1780*/  IMAD.MOV.U32 R26, RZ, RZ, R38 ;  /* 0x000000ffff1a7224 */ /* 0x000fe200078e0026 */
[----:B------:R-:W-:Y:S01]  /*1790*/  MOV R13, R39 ;  /* 0x00000027000d7202 */ /* 0x000fe20000000f00 */
[----:B------:R-:W-:Y:S01]  /*17a0*/  IMAD.MOV.U32 R14, RZ, RZ, R20 ;  /* 0x000000ffff0e7224 */ /* 0x000fe200078e0014 */
[----:B------:R-:W-:Y:S02]  /*17b0*/  MOV R11, R21 ;  /* 0x00000015000b7202 */ /* 0x000fe40000000f00 */
[----:B------:R-:W-:-:S07]  /*17c0*/  MOV R12, 0x17e0 ;  /* 0x000017e0000c7802 */ /* 0x000fce0000000f00 */
[----:B------:R-:W-:Y:S05]  /*17d0*/  CALL.REL.NOINC `($__internal_62_$__cuda_sm20_div_s64) ;  /* 0x0000005000b87944 */ /* 0x000fea0003c00000 */
        /* <DEDUP_REMOVED lines=10> */
.L_x_2935:
[----:B------:R-:W-:Y:S05]  /*1880*/  BSYNC.RECONVERGENT B1 ;  /* 0x0000000000017941 */ /* 0x000fea0003800200 */
.L_x_2933:
        /* <DEDUP_REMOVED lines=35> */
.L_x_2937:
[----:B------:R-:W-:Y:S01]  /*1ac0*/  MOV R26, R34 ;  /* 0x00000022001a7202 */ /* 0x000fe20000000f00 */
[----:B------:R-:W-:Y:S01]  /*1ad0*/  IMAD.MOV.U32 R13, RZ, RZ, R35 ;  /* 0x000000ffff0d7224 */ /* 0x000fe200078e0023 */
[----:B------:R-:W-:Y:S01]  /*1ae0*/  MOV R14, R20 ;  /* 0x00000014000e7202 */ /* 0x000fe20000000f00 */
[----:B------:R-:W-:Y:S01]  /*1af0*/  IMAD.MOV.U32 R11, RZ, RZ, R21 ;  /* 0x000000ffff0b7224 */ /* 0x000fe200078e0015 */
[----:B------:R-:W-:-:S07]  /*1b00*/  MOV R12, 0x1b20 ;  /* 0x00001b20000c7802 */ /* 0x000fce0000000f00 */
[----:B------:R-:W-:Y:S05]  /*1b10*/  CALL.REL.NOINC `($__internal_62_$__cuda_sm20_div_s64) ;  /* 0x0000004c00e87944 */ /* 0x000fea0003c00000 */
        /* <DEDUP_REMOVED lines=10> */
.L_x_2938:
[----:B------:R-:W-:Y:S05]  /*1bc0*/  BSYNC.RECONVERGENT B1 ;  /* 0x0000000000017941 */ /* 0x000fea0003800200 */
.L_x_2936:
        /* <DEDUP_REMOVED lines=8> */
.L_x_2914:
        /* <DEDUP_REMOVED lines=35> */
.L_x_2942:
        /* <DEDUP_REMOVED lines=16> */
.L_x_2943:
[----:B------:R-:W-:Y:S05]  /*1f80*/  BSYNC.RECONVERGENT B1 ;  /* 0x0000000000017941 */ /* 0x000fea0003800200 */
.L_x_2941:
        /* <DEDUP_REMOVED lines=34> */
.L_x_2945:
        /* <DEDUP_REMOVED lines=16> */
.L_x_2946:
[----:B------:R-:W-:Y:S05]  /*22b0*/  BSYNC.RECONVERGENT B1 ;  /* 0x0000000000017941 */ /* 0x000fea0003800200 */
.L_x_2944:
        /* <DEDUP_REMOVED lines=35> */
.L_x_2948:
        /* <DEDUP_REMOVED lines=16> */
.L_x_2949:
[----:B------:R-:W-:Y:S05]  /*25f0*/  BSYNC.RECONVERGENT B1 ;  /* 0x0000000000017941 */ /* 0x000fea0003800200 */
.L_x_2947:
        /* <DEDUP_REMOVED lines=35> */
.L_x_2951:
[----:B------:R-:W-:Y:S01]  /*2830*/  IMAD.MOV.U32 R26, RZ, RZ, R18 ;  /* 0x000000ffff1a7224 */ /* 0x000fe200078e0012 */
[----:B------:R-:W-:Y:S01]  /*2840*/  MOV R13, R19 ;  /* 0x00000013000d7202 */ /* 0x000fe20000000f00 */
[----:B------:R-:W-:Y:S01]  /*2850*/  IMAD.MOV.U32 R14, RZ, RZ, R16 ;  /* 0x000000ffff0e7224 */ /* 0x000fe200078e0010 */
[----:B------:R-:W-:Y:S02]  /*2860*/  MOV R11, R17 ;  /* 0x00000011000b7202 */ /* 0x000fe40000000f00 */
[----:B------:R-:W-:-:S07]  /*2870*/  MOV R12, 0x2890 ;  /* 0x00002890000c7802 */ /* 0x000fce0000000f00 */
[----:B------:R-:W-:Y:S05]  /*2880*/  CALL.REL.NOINC `($__internal_62_$__cuda_sm20_div_s64) ;  /* 0x00000040008c7944 */ /* 0x000fea0003c00000 */
        /* <DEDUP_REMOVED lines=10> */
.L_x_2952:
[----:B------:R-:W-:Y:S05]  /*2930*/  BSYNC.RECONVERGENT B1 ;  /* 0x0000000000017941 */ /* 0x000fea0003800200 */
.L_x_2950:
[----:B------:R-:W-:Y:S01]  /*2940*/  IMAD R11, R11, R34, RZ ;  /* 0x000000220b0b7224 */ /* 0x000fe200078e02ff */
[----:B------:R-:W-:Y:S01]  /*2950*/  IADD3 R8, PT, PT, R8, -0x2, RZ ;  /* 0xfffffffe08087810 */ /* 0x000fe20007ffe0ff */
[----:B------:R-:W-:Y:S02]  /*2960*/  IMAD.MOV.U32 R38, RZ, RZ, R22 ;  /* 0x000000ffff267224 */ /* 0x000fe400078e0016 */
[-C--:B------:R-:W-:Y:S02]  /*2970*/  IMAD R11, R35, R10.reuse, R11 ;  /* 0x0000000a230b7224 */ /* 0x080fe400078e020b */
[----:B------:R-:W-:-:S04]  /*2980*/  IMAD.WIDE.U32 R22, R34, R10, R38 ;  /* 0x0000000a22167225 */ /* 0x000fc800078e0026 */
[----:B------:R-:W-:-:S07]  /*2990*/  IMAD.IADD R23, R23, 0x1, R11 ;  /* 0x0000000117177824 */ /* 0x000fce00078e020b */
.L_x_2940:
        /* <DEDUP_REMOVED lines=31> */
.L_x_2954:
[----:B------:R-:W-:Y:S01]  /*2b90*/  MOV R18, R6 ;  /* 0x0000000600127202 */ /* 0x000fe20000000f00 */
[----:B------:R-:W-:Y:S01]  /*2ba0*/  IMAD.MOV.U32 R21, RZ, RZ, R9 ;  /* 0x000000ffff157224 */ /* 0x000fe200078e0009 */
[----:B------:R-:W-:Y:S01]  /*2bb0*/  MOV R24, R16 ;  /* 0x0000001000187202 */ /* 0x000fe20000000f00 */
[----:B------:R-:W-:Y:S01]  /*2bc0*/  IMAD.MOV.U32 R19, RZ, RZ, R17 ;  /* 0x000000ffff137224 */ /* 0x000fe200078e0011 */
[----:B------:R-:W-:-:S07]  /*2bd0*/  MOV R26, 0x2bf0 ;  /* 0x00002bf0001a7802 */ /* 0x000fce0000000f00 */
[----:B------:R-:W-:Y:S05]  /*2be0*/  CALL.REL.NOINC `($__internal_63_$__cuda_sm20_rem_s64) ;  /* 0x0000004400007944 */ /* 0x000fea0003c00000 */
.L_x_2955:
[----:B------:R-:W-:Y:S05]  /*2bf0*/  BSYNC.RECONVERGENT B1 ;  /* 0x0000000000017941 */ /* 0x000fea0003800200 */
.L_x_2953:
        /* <DEDUP_REMOVED lines=30> */
.L_x_2957:
[----:B------:R-:W-:Y:S01]  /*2de0*/  MOV R24, R16 ;  /* 0x0000001000187202 */ /* 0x000fe20000000f00 */
[----:B------:R-:W-:Y:S01]  /*2df0*/  IMAD.MOV.U32 R19, RZ, RZ, R17 ;  /* 0x000000ffff137224 */ /* 0x000fe200078e0011 */
[----:B------:R-:W-:Y:S01]  /*2e00*/  MOV R18, R20 ;  /* 0x0000001400127202 */ /* 0x000fe20000000f00 */
[----:B------:R-:W-:Y:S01]  /*2e10*/  IMAD.MOV.U32 R21, RZ, RZ, R7 ;  /* 0x000000ffff157224 */ /* 0x000fe200078e0007 */
[----:B------:R-:W-:-:S07]  /*2e20*/  MOV R26, 0x2e40 ;  /* 0x00002e40001a7802 */ /* 0x000fce0000000f00 */
[----:B------:R-:W-:Y:S05]  /*2e30*/  CALL.REL.NOINC `($__internal_63_$__cuda_sm20_rem_s64) ;  /* 0x00000040006c7944 */ /* 0x000fea0003c00000 */
[----:B------:R-:W-:Y:S01]  /*2e40*/  MOV R6, R10 ;  /* 0x0000000a00067202 */ /* 0x000fe20000000f00 */
[----:B------:R-:W-:-:S07]  /*2e50*/  IMAD.MOV.U32 R7, RZ, RZ, R11 ;  /* 0x000000ffff077224 */ /* 0x000fce00078e000b */
.L_x_2958:
[----:B------:R-:W-:Y:S05]  /*2e60*/  BSYNC.RECONVERGENT B1 ;  /* 0x0000000000017941 */ /* 0x000fea0003800200 */
.L_x_2956:
[----:B------:R-:W-:Y:S02]  /*2e70*/  IMAD R7, R7, R8, RZ ;  /* 0x0000000807077224 */ /* 0x000fe400078e02ff */
[----:B------:R-:W-:-:S04]  /*2e80*/  IMAD.WIDE.U32 R22, R8, R6, R22 ;  /* 0x0000000608167225 */ /* 0x000fc800078e0016 */
[----:B------:R-:W-:-:S05]  /*2e90*/  IMAD R7, R9, R6, R7 ;  /* 0x0000000609077224 */ /* 0x000fca00078e0207 */
[----:B------:R-:W-:-:S07]  /*2ea0*/  IADD3 R23, PT, PT, R23, R7, RZ ;  /* 0x0000000717177210 */ /* 0x000fce0007ffe0ff */
.L_x_2913:
[----:B------:R-:W0:Y:S02]  /*2eb0*/  LDCU.64 UR6, c[0x0][0x388] ;  /* 0x00007100ff0677ac */ /* 0x000e240008000a00 */
[----:B0-----:R-:W-:Y:S02]  /*2ec0*/  IADD3 R22, P1, PT, R22, UR6, RZ ;  /* 0x0000000616167c10 */ /* 0x001fe4000ff3e0ff */
[----:B------:R-:W-:Y:S02]  /*2ed0*/  IADD3 R4, P0, PT, R4, UR6, RZ ;  /* 0x0000000604047c10 */ /* 0x000fe4000ff1e0ff */
[----:B------:R-:W-:Y:S02]  /*2ee0*/  IADD3.X R23, PT, PT, R23, UR7, RZ, P1, !PT ;  /* 0x0000000717177c10 */ /* 0x000fe40008ffe4ff */
[----:B------:R-:W-:-:S03]  /*2ef0*/  IADD3.X R5, PT, PT, R5, UR7, RZ, P0, !PT ;  /* 0x0000000705057c10 */ /* 0x000fc600087fe4ff */
[----:B------:R-:W2:Y:S04]  /*2f00*/  LDG.E.U8 R22, desc[UR8][R22.64] ;  /* 0x0000000816167981 */ /* 0x000ea8000c1e1100 */
[----:B------:R-:W3:Y:S01]  /*2f10*/  LDG.E.U8 R4, desc[UR8][R4.64] ;  /* 0x0000000804047981 */ /* 0x000ee2000c1e1100 */
        /* <DEDUP_REMOVED lines=23> */
.L_x_2912:
        /* <DEDUP_REMOVED lines=22> */
.L_x_2986:
        /* <DEDUP_REMOVED lines=32> */
.L_x_2963:
[----:B------:R-:W-:Y:S01]  /*33f0*/  MOV R26, R10 ;  /* 0x0000000a001a7202 */ /* 0x000fe20000000f00 */
[----:B------:R-:W-:Y:S01]  /*3400*/  IMAD.MOV.U32 R13, RZ, RZ, R15 ;  /* 0x000000ffff0d7224 */ /* 0x000fe200078e000f */
[----:B------:R-:W-:Y:S01]  /*3410*/  MOV R14, R20 ;  /* 0x00000014000e7202 */ /* 0x000fe20000000f00 */
[----:B------:R-:W-:Y:S01]  /*3420*/  IMAD.MOV.U32 R11, RZ, RZ, R21 ;  /* 0x000000ffff0b7224 */ /* 0x000fe200078e0015 */
[----:B------:R-:W-:-:S07]  /*3430*/  MOV R12, 0x3450 ;  /* 0x00003450000c7802 */ /* 0x000fce0000000f00 */
[----:B-123--:R-:W-:Y:S05]  /*3440*/  CALL.REL.NOINC `($__internal_62_$__cuda_sm20_div_s64) ;  /* 0x00000034009c7944 */ /* 0x00efea0003c00000 */
        /* <DEDUP_REMOVED lines=10> */
.L_x_2964:
[----:B------:R-:W-:Y:S05]  /*34f0*/  BSYNC.RECONVERGENT B1 ;  /* 0x0000000000017941 */ /* 0x000fea0003800200 */
.L_x_2962:
        /* <DEDUP_REMOVED lines=38> */
.L_x_2966:
[----:B------:R-:W-:Y:S01]  /*3760*/  MOV R26, R36 ;  /* 0x00000024001a7202 */ /* 0x000fe20000000f00 */
[----:B------:R-:W-:Y:S01]  /*3770*/  IMAD.MOV.U32 R13, RZ, RZ, R37 ;  /* 0x000000ffff0d7224 */ /* 0x000fe200078e0025 */
[----:B------:R-:W-:Y:S01]  /*3780*/  MOV R14, R38 ;  /* 0x00000026000e7202 */ /* 0x000fe20000000f00 */
[----:B------:R-:W-:Y:S01]  /*3790*/  IMAD.MOV.U32 R11, RZ, RZ, R39 ;  /* 0x000000ffff0b7224 */ /* 0x000fe200078e0027 */
[----:B------:R-:W-:-:S07]  /*37a0*/  MOV R12, 0x37c0 ;  /* 0x000037c0000c7802 */ /* 0x000fce0000000f00 */
[----:B-1----:R-:W-:Y:S05]  /*37b0*/  CALL.REL.NOINC `($__internal_62_$__cuda_sm20_div_s64) ;  /* 0x0000003000c07944 */ /* 0x002fea0003c00000 */
        /* <DEDUP_REMOVED lines=11> */
.L_x_2967:
[----:B------:R-:W-:Y:S05]  /*3870*/  BSYNC.RECONVERGENT B1 ;  /* 0x0000000000017941 */ /* 0x000fea0003800200 */
.L_x_2965:
        /* <DEDUP_REMOVED lines=38> */
.L_x_2969:
[----:B------:R-:W-:Y:S01]  /*3ae0*/  IMAD.MOV.U32 R26, RZ, RZ, R36 ;  /* 0x000000ffff1a7224 */ /* 0x000fe200078e0024 */
[----:B------:R-:W-:Y:S01]  /*3af0*/  MOV R13, R37 ;  /* 0x00000025000d7202 */ /* 0x000fe20000000f00 */
[----:B------:R-:W-:Y:S01]  /*3b00*/  IMAD.MOV.U32 R14, RZ, RZ, R38 ;  /* 0x000000ffff0e7224 */ /* 0x000fe200078e0026 */
[----:B------:R-:W-:Y:S02]  /*3b10*/  MOV R11, R39 ;  /* 0x00000027000b7202 */ /* 0x000fe40000000f00 */
[----:B------:R-:W-:-:S07]  /*3b20*/  MOV R12, 0x3b40 ;  /* 0x00003b40000c7802 */ /* 0x000fce0000000f00 */
[----:B-1----:R-:W-:Y:S05]  /*3b30*/  CALL.REL.NOINC `($__internal_62_$__cuda_sm20_div_s64) ;  /* 0x0000002c00e07944 */ /* 0x002fea0003c00000 */
        /* <DEDUP_REMOVED lines=11> */
.L_x_2970:
[----:B------:R-:W-:Y:S05]  /*3bf0*/  BSYNC.RECONVERGENT B1 ;  /* 0x0000000000017941 */ /* 0x000fea0003800200 */
.L_x_2968:
        /* <DEDUP_REMOVED lines=37> */
.L_x_2972:
        /* <DEDUP_REMOVED lines=17> */
.L_x_2973:
[----:B------:R-:W-:Y:S05]  /*3f60*/  BSYNC.RECONVERGENT B1 ;  /* 0x0000000000017941 */ /* 0x000fea0003800200 */
.L_x_2971:
        /* <DEDUP_REMOVED lines=38> */
.L_x_2975:
        /* <DEDUP_REMOVED lines=17> */
.L_x_2976:
[----:B------:R-:W-:Y:S05]  /*42e0*/  BSYNC.RECONVERGENT B1 ;  /* 0x0000000000017941 */ /* 0x000fea0003800200 */
.L_x_2974:
        /* <DEDUP_REMOVED lines=38> */
.L_x_2978:
[----:B------:R-:W-:Y:S01]  /*4550*/  MOV R26, R38 ;  /* 0x00000026001a7202 */ /* 0x000fe20000000f00 */
[----:B------:R-:W-:Y:S01]  /*4560*/  IMAD.MOV.U32 R13, RZ, RZ, R39 ;  /* 0x000000ffff0d7224 */ /* 0x000fe200078e0027 */
[----:B------:R-:W-:Y:S02]  /*4570*/  MOV R14, R40 ;  /* 0x00000028000e7202 */ /* 0x000fe40000000f00 */
[----:B------:R-:W-:Y:S02]  /*4580*/  MOV R11, R41 ;  /* 0x00000029000b7202 */ /* 0x000fe40000000f00 */
[----:B------:R-:W-:-:S07]  /*4590*/  MOV R12, 0x45b0 ;  /* 0x000045b0000c7802 */ /* 0x000fce0000000f00 */
[----:B-1----:R-:W-:Y:S05]  /*45a0*/  CALL.REL.NOINC `($__internal_62_$__cuda_sm20_div_s64) ;  /* 0x0000002400447944 */ /* 0x002fea0003c00000 */
        /* <DEDUP_REMOVED lines=11> */
.L_x_2979:
[----:B------:R-:W-:Y:S05]  /*4660*/  BSYNC.RECONVERGENT B1 ;  /* 0x0000000000017941 */ /* 0x000fea0003800200 */
.L_x_2977:
        /* <DEDUP_REMOVED lines=37> */
.L_x_2981:
[----:B------:R-:W-:Y:S01]  /*48c0*/  MOV R26, R38 ;  /* 0x00000026001a7202 */ /* 0x000fe20000000f00 */
[----:B------:R-:W-:Y:S01]  /*48d0*/  IMAD.MOV.U32 R13, RZ, RZ, R39 ;  /* 0x000000ffff0d7224 */ /* 0x000fe200078e0027 */
[----:B------:R-:W-:Y:S02]  /*48e0*/  MOV R14, R42 ;  /* 0x0000002a000e7202 */ /* 0x000fe40000000f00 */
[----:B------:R-:W-:Y:S02]  /*48f0*/  MOV R11, R43 ;  /* 0x0000002b000b7202 */ /* 0x000fe40000000f00 */
[----:B------:R-:W-:-:S07]  /*4900*/  MOV R12, 0x4920 ;  /* 0x00004920000c7802 */ /* 0x000fce0000000f00 */
[----:B-1----:R-:W-:Y:S05]  /*4910*/  CALL.REL.NOINC `($__internal_62_$__cuda_sm20_div_s64) ;  /* 0x0000002000687944 */ /* 0x002fea0003c00000 */
        /* <DEDUP_REMOVED lines=11> */
.L_x_2982:
[----:B------:R-:W-:Y:S05]  /*49d0*/  BSYNC.RECONVERGENT B1 ;  /* 0x0000000000017941 */ /* 0x000fea0003800200 */
.L_x_2980:
        /* <DEDUP_REMOVED lines=36> */
.L_x_2984:
[----:B------:R-:W-:Y:S01]  /*4c20*/  MOV R26, R36 ;  /* 0x00000024001a7202 */ /* 0x000fe20000000f00 */
[----:B------:R-:W-:Y:S01]  /*4c30*/  IMAD.MOV.U32 R14, RZ, RZ, R38 ;  /* 0x000000ffff0e7224 */ /* 0x000fe200078e0026 */
[----:B------:R-:W-:Y:S02]  /*4c40*/  MOV R13, R37 ;  /* 0x00000025000d7202 */ /* 0x000fe40000000f00 */
[----:B------:R-:W-:Y:S02]  /*4c50*/  MOV R11, R39 ;  /* 0x00000027000b7202 */ /* 0x000fe40000000f00 */
[----:B------:R-:W-:-:S07]  /*4c60*/  MOV R12, 0x4c80 ;  /* 0x00004c80000c7802 */ /* 0x000fce0000000f00 */
[----:B-1----:R-:W-:Y:S05]  /*4c70*/  CALL.REL.NOINC `($__internal_62_$__cuda_sm20_div_s64) ;  /* 0x0000001c00907944 */ /* 0x002fea0003c00000 */
        /* <DEDUP_REMOVED lines=11> */
.L_x_2985:
[----:B------:R-:W-:Y:S05]  /*4d30*/  BSYNC.RECONVERGENT B1 ;  /* 0x0000000000017941 */ /* 0x000fea0003800200 */
.L_x_2983:
        /* <DEDUP_REMOVED lines=11> */
.L_x_2961:
        /* <DEDUP_REMOVED lines=36> */
.L_x_2989:
[----:B------:R-:W-:Y:S01]  /*5030*/  IMAD.MOV.U32 R26, RZ, RZ, R10 ;  /* 0x000000ffff1a7224 */ /* 0x000fe200078e000a */
[----:B------:R-:W-:Y:S01]  /*5040*/  MOV R13, R15 ;  /* 0x0000000f000d7202 */ /* 0x000fe20000000f00 */
[----:B------:R-:W-:Y:S01]  /*5050*/  IMAD.MOV.U32 R11, RZ, RZ, R17 ;  /* 0x000000ffff0b7224 */ /* 0x000fe200078e0011 */
[----:B------:R-:W-:Y:S02]  /*5060*/  MOV R14, R16 ;  /* 0x00000010000e7202 */ /* 0x000fe40000000f00 */
[----:B------:R-:W-:-:S07]  /*5070*/  MOV R12, 0x5090 ;  /* 0x00005090000c7802 */ /* 0x000fce0000000f00 */
[----:B------:R-:W-:Y:S05]  /*5080*/  CALL.REL.NOINC `($__internal_62_$__cuda_sm20_div_s64) ;  /* 0x00000018008c7944 */ /* 0x000fea0003c00000 */
        /* <DEDUP_REMOVED lines=10> */
.L_x_2990:
[----:B------:R-:W-:Y:S05]  /*5130*/  BSYNC.RECONVERGENT B1 ;  /* 0x0000000000017941 */ /* 0x000fea0003800200 */
.L_x_2988:
        /* <DEDUP_REMOVED lines=41> */
.L_x_2992:
[----:B------:R-:W-:Y:S01]  /*53d0*/  MOV R26, R20 ;  /* 0x00000014001a7202 */ /* 0x000fe20000000f00 */
[----:B------:R-:W-:Y:S01]  /*53e0*/  IMAD.MOV.U32 R14, RZ, RZ, R18 ;  /* 0x000000ffff0e7224 */ /* 0x000fe200078e0012 */
[----:B------:R-:W-:Y:S02]  /*53f0*/  MOV R13, R21 ;  /* 0x00000015000d7202 */ /* 0x000fe40000000f00 */
[----:B------:R-:W-:Y:S02]  /*5400*/  MOV R11, R19 ;  /* 0x00000013000b7202 */ /* 0x000fe40000000f00 */
[----:B------:R-:W-:-:S07]  /*5410*/  MOV R12, 0x5430 ;  /* 0x00005430000c7802 */ /* 0x000fce0000000f00 */
[----:B------:R-:W-:Y:S05]  /*5420*/  CALL.REL.NOINC `($__internal_62_$__cuda_sm20_div_s64) ;  /* 0x0000001400a47944 */ /* 0x000fea0003c00000 */
        /* <DEDUP_REMOVED lines=11> */
.L_x_2993:
[----:B------:R-:W-:Y:S05]  /*54e0*/  BSYNC.RECONVERGENT B1 ;  /* 0x0000000000017941 */ /* 0x000fea0003800200 */
.L_x_2991:
        /* <DEDUP_REMOVED lines=40> */
.L_x_2995:
[----:B------:R-:W-:Y:S01]  /*5770*/  MOV R26, R18 ;  /* 0x00000012001a7202 */ /* 0x000fe20000000f00 */
[----:B------:R-:W-:Y:S01]  /*5780*/  IMAD.MOV.U32 R13, RZ, RZ, R19 ;  /* 0x000000ffff0d7224 */ /* 0x000fe200078e0013 */
[----:B------:R-:W-:Y:S02]  /*5790*/  MOV R14, R20 ;  /* 0x00000014000e7202 */ /* 0x000fe40000000f00 */
[----:B------:R-:W-:Y:S02]  /*57a0*/  MOV R11, R21 ;  /* 0x00000015000b7202 */ /* 0x000fe40000000f00 */
[----:B------:R-:W-:-:S07]  /*57b0*/  MOV R12, 0x57d0 ;  /* 0x000057d0000c7802 */ /* 0x000fce0000000f00 */
[----:B------:R-:W-:Y:S05]  /*57c0*/  CALL.REL.NOINC `($__internal_62_$__cuda_sm20_div_s64) ;  /* 0x0000001000bc7944 */ /* 0x000fea0003c00000 */
        /* <DEDUP_REMOVED lines=11> */
.L_x_2996:
[----:B------:R-:W-:Y:S05]  /*5880*/  BSYNC.RECONVERGENT B1 ;  /* 0x0000000000017941 */ /* 0x000fea0003800200 */
.L_x_2994:
        /* <DEDUP_REMOVED lines=39> */
.L_x_2998:
        /* <DEDUP_REMOVED lines=17> */
.L_x_2999:
[----:B------:R-:W-:Y:S05]  /*5c10*/  BSYNC.RECONVERGENT B1 ;  /* 0x0000000000017941 */ /* 0x000fea0003800200 */
.L_x_2997:
        /* <DEDUP_REMOVED lines=9> */
.L_x_2987:
        /* <DEDUP_REMOVED lines=34> */
.L_x_3002:
[----:B------:R-:W-:Y:S01]  /*5ed0*/  MOV R26, R10 ;  /* 0x0000000a001a7202 */ /* 0x000fe20000000f00 */
[----:B------:R-:W-:Y:S01]  /*5ee0*/  IMAD.MOV.U32 R13, RZ, RZ, R15 ;  /* 0x000000ffff0d7224 */ /* 0x000fe200078e000f */
[----:B------:R-:W-:Y:S02]  /*5ef0*/  MOV R14, R16 ;  /* 0x00000010000e7202 */ /* 0x000fe40000000f00 */
[----:B------:R-:W-:Y:S02]  /*5f00*/  MOV R11, R17 ;  /* 0x00000011000b7202 */ /* 0x000fe40000000f00 */
[----:B------:R-:W-:-:S07]  /*5f10*/  MOV R12, 0x5f30 ;  /* 0x00005f30000c7802 */ /* 0x000fce0000000f00 */
[----:B------:R-:W-:Y:S05]  /*5f20*/  CALL.REL.NOINC `($__internal_62_$__cuda_sm20_div_s64) ;  /* 0x0000000800e47944 */ /* 0x000fea0003c00000 */
        /* <DEDUP_REMOVED lines=10> */
.L_x_3003:
[----:B------:R-:W-:Y:S05]  /*5fd0*/  BSYNC.RECONVERGENT B1 ;  /* 0x0000000000017941 */ /* 0x000fea0003800200 */
.L_x_3001:
        /* <DEDUP_REMOVED lines=39> */
.L_x_3005:
[----:B------:R-:W-:Y:S01]  /*6250*/  MOV R26, R18 ;  /* 0x00000012001a7202 */ /* 0x000fe20000000f00 */
[----:B------:R-:W-:Y:S01]  /*6260*/  IMAD.MOV.U32 R14, RZ, RZ, R16 ;  /* 0x000000ffff0e7224 */ /* 0x000fe200078e0010 */
[----:B------:R-:W-:Y:S02]  /*6270*/  MOV R13, R19 ;  /* 0x00000013000d7202 */ /* 0x000fe40000000f00 */
        /* <DEDUP_REMOVED lines=14> */
.L_x_3006:
[----:B------:R-:W-:Y:S05]  /*6360*/  BSYNC.RECONVERGENT B1 ;  /* 0x0000000000017941 */ /* 0x000fea0003800200 */
.L_x_3004:
        /* <DEDUP_REMOVED lines=9> */
.L_x_3000:
        /* <DEDUP_REMOVED lines=30> */
.L_x_3008:
[----:B------:R-:W-:Y:S01]  /*65e0*/  MOV R24, R18 ;  /* 0x0000001200187202 */ /* 0x000fe20000000f00 */
[----:B------:R-:W-:Y:S01]  /*65f0*/  IMAD.MOV.U32 R21, RZ, RZ, R15 ;  /* 0x000000ffff157224 */ /* 0x000fe200078e000f */
[----:B------:R-:W-:Y:S02]  /*6600*/  MOV R18, R10 ;  /* 0x0000000a00127202 */ /* 0x000fe40000000f00 */
[----:B------:R-:W-:-:S07]  /*6610*/  MOV R26, 0x6630 ;  /* 0x00006630001a7802 */ /* 0x000fce0000000f00 */
[----:B------:R-:W-:Y:S05]  /*6620*/  CALL.REL.NOINC `($__internal_63_$__cuda_sm20_rem_s64) ;  /* 0x0000000800707944 */ /* 0x000fea0003c00000 */
.L_x_3009:
[----:B------:R-:W-:Y:S05]  /*6630*/  BSYNC.RECONVERGENT B1 ;  /* 0x0000000000017941 */ /* 0x000fea0003800200 */
.L_x_3007:
        /* <DEDUP_REMOVED lines=8> */
.L_x_2960:
[----:B------:R-:W0:Y:S02]  /*66c0*/  LDCU.64 UR6, c[0x0][0x388] ;  /* 0x00007100ff0677ac */ /* 0x000e240008000a00 */
[----:B0-----:R-:W-:-:S04]  /*66d0*/  IADD3 R6, P0, PT, R6, UR6, RZ ;  /* 0x0000000606067c10 */ /* 0x001fc8000ff1e0ff */
[----:B------:R-:W-:-:S05]  /*66e0*/  IADD3.X R7, PT, PT, R5, UR7, RZ, P0, !PT ;  /* 0x0000000705077c10 */ /* 0x000fca00087fe4ff */
[----:B------:R-:W2:Y:S01]  /*66f0*/  LDG.E.U8 R6, desc[UR8][R6.64] ;  /* 0x0000000806067981 */ /* 0x000ea2000c1e1100 */
        /* <DEDUP_REMOVED lines=13> */
.L_x_2959:
[----:B------:R-:W-:Y:S05]  /*67d0*/  BSYNC.RECONVERGENT B0 ;  /* 0x0000000000007941 */ /* 0x000fea0003800200 */
.L_x_2911:
[----:B------:R-:W-:Y:S01]  /*67e0*/  BAR.SYNC.DEFER_BLOCKING 0x0 ;  /* 0x0000000000007b1d */ /* 0x000fe20000010000 */
[----:B------:R-:W-:Y:S01]  /*67f0*/  UISETP.GE.U32.AND UP0, UPT, UR5, 0x42, UPT ;  /* 0x000000420500788c */ /* 0x000fe2000bf06070 */
[----:B------:R-:W-:-:S08]  /*6800*/  ISETP.GT.U32.AND P1, PT, R2, 0x1f, PT ;  /* 0x0000001f0200780c */ /* 0x000fd00003f24070 */
[----:B------:R-:W-:Y:S05]  /*6810*/  BRA.U !UP0, `(.L_x_3010) ;  /* 0x0000000108307547 */ /* 0x000fea000b800000 */
.L_x_3011:
[----:B------:R-:W-:-:S06]  /*6820*/  USHF.R.U32.HI UR4, URZ, 0x1, UR5 ;  /* 0x00000001ff047899 */ /* 0x000fcc0008011605 */
[----:B------:R-:W-:-:S13]  /*6830*/  ISETP.GE.U32.AND P0, PT, R2, UR4, PT ;  /* 0x0000000402007c0c */ /* 0x000fda000bf06070 */
[----:B------:R-:W-:Y:S01]  /*6840*/  VOTEU.ALL UP0, P0 ;  /* 0x0000000000ff7886 */ /* 0x000fe20000000000 */
[----:B012---:R-:W-:Y:S04]  /*6850*/  @!P0 LDS.U16 R4, [R3] ;  /* 0x0000000003048984 */ /* 0x007fe80000000400 */
        /* <DEDUP_REMOVED lines=8> */
.L_x_3010:
[----:B------:R-:W-:Y:S05]  /*68e0*/  @P1 EXIT ;  /* 0x000000000000194d */ /* 0x000fea0003800000 */
[----:B012---:R-:W-:Y:S01]  /*68f0*/  LDS.U16 R4, [R3] ;  /* 0x0000000003047984 */ /* 0x007fe20000000400 */
[----:B------:R-:W-:-:S03]  /*6900*/  ISETP.NE.AND P0, PT, R2, RZ, PT ;  /* 0x000000ff0200720c */ /* 0x000fc60003f05270 */
[----:B------:R-:W0:Y:S04]  /*6910*/  LDS.U16 R5, [R3+0x40] ;  /* 0x0000400003057984 */ /* 0x000e280000000400 */
[----:B------:R-:W1:Y:S04]  /*6920*/  LDS.U16 R7, [R3+0x20] ;  /* 0x0000200003077984 */ /* 0x000e680000000400 */
[----:B------:R-:W2:Y:S04]  /*6930*/  LDS.U16 R6, [R3+0x10] ;  /* 0x0000100003067984 */ /* 0x000ea80000000400 */
[----:B------:R-:W3:Y:S04]  /*6940*/  LDS.U16 R9, [R3+0x8] ;  /* 0x0000080003097984 */ /* 0x000ee80000000400 */
[----:B------:R-:W4:Y:S04]  /*6950*/  LDS.U16 R8, [R3+0x4] ;  /* 0x0000040003087984 */ /* 0x000f280000000400 */
[----:B------:R-:W5:Y:S01]  /*6960*/  LDS.U16 R11, [R3+0x2] ;  /* 0x00000200030b7984 */ /* 0x000f620000000400 */
[----:B0-----:R-:W-:-:S04]  /*6970*/  HADD2 R4, R4.H0_H0, R5.H0_H0 ;  /* 0x2000000504047230 */ /* 0x001fc80000000800 */
[----:B-1----:R-:W-:Y:S01]  /*6980*/  HADD2 R7, R4.H0_H0, R7.H0_H0 ;  /* 0x2000000704077230 */ /* 0x002fe20000000800 */
        /* <DEDUP_REMOVED lines=19> */
        .weak           $__internal_62_$__cuda_sm20_div_s64
        .type           $__internal_62_$__cuda_sm20_div_s64,@function
        .size           $__internal_62_$__cuda_sm20_div_s64,($__internal_63_$__cuda_sm20_rem_s64 - $__internal_62_$__cuda_sm20_div_s64)
$__internal_62_$__cuda_sm20_div_s64:
        /* <DEDUP_REMOVED lines=82> */
[----:B------:R-:W-:Y:S06]  /*6fe0*/  RET.REL.NODEC R12 `(uncontiguous_logsumexp_u8) ;  /* 0xffffff900c047950 */ /* 0x000fec0003c3ffff */
        .weak           $__internal_63_$__cuda_sm20_rem_s64
        .type           $__internal_63_$__cuda_sm20_rem_s64,@function
        .size           $__internal_63_$__cuda_sm20_rem_s64,(.L_x_30379 - $__internal_63_$__cuda_sm20_rem_s64)
$__internal_63_$__cuda_sm20_rem_s64:
        /* <DEDUP_REMOVED lines=76> */
[----:B------:R-:W-:Y:S06]  /*74b0*/  RET.REL.NODEC R26 `(uncontiguous_logsumexp_u8) ;  /* 0xffffff881ad07950 */ /* 0x000fec0003c3ffff */
.L_x_3012:
        /* <DEDUP_REMOVED lines=12> */
.L_x_30379:


//--------------------- .text.contiguous_cumulate_logsumexp_u8 --------------------------
	.section	.text.contiguous_cumulate_logsumexp_u8,"ax",@progbits
	.align	128
        .global         contiguous_cumulate_logsumexp_u8
        .type           contiguous_cumulate_logsumexp_u8,@function
        .size           contiguous_cumulate_logsumexp_u8,(.L_x_31014 - contiguous_cumulate_logsumexp_u8)
        .other          contiguous_cumulate_logsumexp_u8,@"STO_CUDA_ENTRY STV_DEFAULT"
contiguous_cumulate_logsumexp_u8:
.text.contiguous_cumulate_logsumexp_u8:
        /* <DEDUP_REMOVED lines=36> */
.L_x_3014:
[----:B------:R-:W-:Y:S05]  /*0240*/  BSYNC.RECONVERGENT B0 ;  /* 0x0000000000007941 */ /* 0x000fea0003800200 */
.L_x_3013:
[----:B------:R-:W-:Y:S01]  /*0250*/  BAR.SYNC.DEFER_BLOCKING 0x0 ;  /* 0x0000000000007b1d */ /* 0x000fe20000010000 */
[----:B------:R-:W-:-:S09]  /*0260*/  UISETP.GE.U32.AND UP0, UPT, UR5, 0x42, UPT ;  /* 0x000000420500788c */ /* 0x000fd2000bf06070 */
[----:B------:R-:W-:Y:S05]  /*0270*/  BRA.U !UP0, `(.L_x_3015) ;  /* 0x0000000108307547 */ /* 0x000fea000b800000 */
.L_x_3016:
        /* <DEDUP_REMOVED lines=12> */
.L_x_3015:
        /* <DEDUP_REMOVED lines=30> */
.L_x_3017:
        /* <DEDUP_REMOVED lines=14> */
.L_x_31014:


//--------------------- .text.contiguous_logsumexp_u8 --------------------------
	.section	.text.contiguous_logsumexp_u8,"ax",@progbits
	.align	128
        .global         contiguous_logsumexp_u8
        .type           contiguous_logsumexp_u8,@function
        .size           contiguous_logsumexp_u8,(.L_x_31015 - contiguous_logsumexp_u8)
        .other          contiguous_logsumexp_u8,@"STO_CUDA_ENTRY STV_DEFAULT"
contiguous_logsumexp_u8:
.text.contiguous_logsumexp_u8:
        /* <DEDUP_REMOVED lines=18> */
[----:B------:R-:W0:Y:S02]  /*0120*/  LDCU.64 UR6, c[0x0][0x388] ;  /* 0x00007100ff0677ac */ /* 0x000e240008000a00 */
[----:B0-----:R-:W-:Y:S02]  /*0130*/  IADD3 R6, P1, PT, R6, UR6, RZ ;  /* 0x0000000606067c10 */ /* 0x001fe4000ff3e0ff */
[----:B------:R-:W-:Y:S02]  /*0140*/  IADD3 R4, P0, PT, R5, UR6, RZ ;  /* 0x0000000605047c10 */ /* 0x000fe4000ff1e0ff */
[----:B------:R-:W-:Y:S02]  /*0150*/  IADD3.X R7, PT, PT, RZ, UR7, RZ, P1, !PT ;  /* 0x00000007ff077c10 */ /* 0x000fe40008ffe4ff */
[----:B------:R-:W-:-:S03]  /*0160*/  IADD3.X R5, PT, PT, RZ, UR7, RZ, P0, !PT ;  /* 0x00000007ff057c10 */ /* 0x000fc600087fe4ff */
[----:B------:R-:W2:Y:S04]  /*0170*/  LDG.E.U8 R6, desc[UR8][R6.64] ;  /* 0x0000000806067981 */ /* 0x000ea8000c1e1100 */
[----:B------:R-:W3:Y:S01]  /*0180*/  LDG.E.U8 R4, desc[UR8][R4.64] ;  /* 0x0000000804047981 */ /* 0x000ee2000c1e1100 */
        /* <DEDUP_REMOVED lines=23> */
.L_x_3019:
[----:B------:R-:W-:-:S04]  /*0300*/  ISETP.GE.U32.AND P0, PT, R5, UR10, PT ;  /* 0x0000000a05007c0c */ /* 0x000fc8000bf06070 */
[----:B------:R-:W-:-:S13]  /*0310*/  ISETP.GE.U32.AND.EX P0, PT, RZ, UR11, PT, P0 ;  /* 0x0000000bff007c0c */ /* 0x000fda000bf06100 */
[----:B------:R-:W-:Y:S05]  /*0320*/  @P0 BRA `(.L_x_3020) ;  /* 0x0000000000440947 */ /* 0x000fea0003800000 */
[----:B------:R-:W0:Y:S02]  /*0330*/  LDCU.64 UR6, c[0x0][0x388] ;  /* 0x00007100ff0677ac */ /* 0x000e240008000a00 */
[----:B0-----:R-:W-:-:S04]  /*0340*/  IADD3 R4, P0, PT, R5, UR6, RZ ;  /* 0x0000000605047c10 */ /* 0x001fc8000ff1e0ff */
[----:B------:R-:W-:-:S05]  /*0350*/  IADD3.X R5, PT, PT, RZ, UR7, RZ, P0, !PT ;  /* 0x00000007ff057c10 */ /* 0x000fca00087fe4ff */
[----:B------:R-:W2:Y:S01]  /*0360*/  LDG.E.U8 R4, desc[UR8][R4.64] ;  /* 0x0000000804047981 */ /* 0x000ea2000c1e1100 */
        /* <DEDUP_REMOVED lines=13> */
.L_x_3020:
[----:B------:R-:W-:Y:S05]  /*0440*/  BSYNC.RECONVERGENT B0 ;  /* 0x0000000000007941 */ /* 0x000fea0003800200 */
.L_x_3018:
[----:B------:R-:W-:Y:S01]  /*0450*/  BAR.SYNC.DEFER_BLOCKING 0x0 ;  /* 0x0000000000007b1d */ /* 0x000fe20000010000 */
[----:B------:R-:W-:Y:S01]  /*0460*/  UISETP.GE.U32.AND UP0, UPT, UR5, 0x42, UPT ;  /* 0x000000420500788c */ /* 0x000fe2000bf06070 */
[----:B------:R-:W-:-:S08]  /*0470*/  ISETP.GT.U32.AND P1, PT, R2, 0x1f, PT ;  /* 0x0000001f0200780c */ /* 0x000fd00003f24070 */
[----:B------:R-:W-:Y:S05]  /*0480*/  BRA.U !UP0, `(.L_x_3021) ;  /* 0x0000000108307547 */ /* 0x000fea000b800000 */
.L_x_3022:
        /* <DEDUP_REMOVED lines=12> */
.L_x_3021:
        /* <DEDUP_REMOVED lines=30> */
.L_x_3023:
        /* <DEDUP_REMOVED lines=13> */
.L_x_31015:


//--------------------- .text.contiguous_logsumexp33_i64 --------------------------
	.section	.text.contiguous_logsumexp33_i64,"ax",@progbits
	.align	128
        .global         contiguous_logsumexp33_i64
        .type           contiguous_logsumexp33_i64,@function
        .size           contiguous_logsumexp33_i64,(.L_x_31016 - contiguous_logsumexp33_i64)
        .other          contiguous_logsumexp33_i64,@"STO_CUDA_ENTRY STV_DEFAULT"
contiguous_logsumexp33_i64:
.text.contiguous_logsumexp33_i64:
        /* <DEDUP_REMOVED lines=50> */
.L_x_3026:
        /* <DEDUP_REMOVED lines=32> */
.L_x_3025:
        /* <DEDUP_REMOVED lines=21> */
.L_x_3028:
        /* <DEDUP_REMOVED lines=14> */
.L_x_3029:
[----:B------:R-:W-:-:S04]  /*0750*/  @!P1 IMAD R5, R5, UR8, RZ ;  /* 0x0000000805059c24 */ /* 0x000fc8000f8e02ff */
[----:B------:R-:W-:-:S06]  /*0760*/  @!P1 IMAD R5, R5, 0x8, R2 ;  /* 0x0000000805059824 */ /* 0x000fcc00078e0202 */
[----:B------:R-:W2:Y:S02]  /*0770*/  @!P1 LDS.64 R4, [R5] ;  /* 0x0000000005049984 */ /* 0x000ea40000000a00 */
[----:B--2---:R-:W-:-:S11]  /*0780*/  @!P1 DADD R14, R14, R4 ;  /* 0x000000000e0e9229 */ /* 0x004fd60000000004 */
.L_x_3027:
[----:B--2---:R3:W-:Y:S02]  /*0790*/  STS.64 [R2], R14 ;  /* 0x0000000e02007388 */ /* 0x0047e40000000a00 */
.L_x_3024:
        /* <DEDUP_REMOVED lines=8> */
.L_x_3030:
        /* <DEDUP_REMOVED lines=14> */
.L_x_31016:


//--------------------- .text.contiguous_logsumexp3_i64 --------------------------
	.section	.text.contiguous_logsumexp3_i64,"ax",@progbits
	.align	128
        .global         contiguous_logsumexp3_i64
        .type           contiguous_logsumexp3_i64,@function
        .size           contiguous_logsumexp3_i64,(.L_x_30381 - contiguous_logsumexp3_i64)
        .other          contiguous_logsumexp3_i64,@"STO_CUDA_ENTRY STV_DEFAULT"
contiguous_logsumexp3_i64:
.text.contiguous_logsumexp3_i64:
        /* <DEDUP_REMOVED lines=43> */
.L_x_3049:
        /* <DEDUP_REMOVED lines=27> */
.L_x_3033:
[----:B------:R-:W-:Y:S01]  /*0460*/  MOV R30, R32 ;  /* 0x00000020001e7202 */ /* 0x000fe20000000f00 */
[----:B------:R-:W-:Y:S01]  /*0470*/  IMAD.MOV.U32 R0, RZ, RZ, R36 ;  /* 0x000000ffff007224 */ /* 0x000fe200078e0024 */
[----:B------:R-:W-:Y:S02]  /*0480*/  MOV R3, R37 ;  /* 0x0000002500037202 */ /* 0x000fe40000000f00 */
[----:B------:R-:W-:-:S07]  /*0490*/  MOV R8, 0x4b0 ;  /* 0x000004b000087802 */ /* 0x000fce0000000f00 */
[----:B01-3--:R-:W-:Y:S05]  /*04a0*/  CALL.REL.NOINC `($__internal_64_$__cuda_sm20_div_s64) ;  /* 0x0000003400bc7944 */ /* 0x00bfea0003c00000 */
        /* <DEDUP_REMOVED lines=9> */
.L_x_3034:
        /* <DEDUP_REMOVED lines=33> */
.L_x_3035:
[----:B------:R-:W-:Y:S01]  /*0750*/  IMAD.MOV.U32 R0, RZ, RZ, R36 ;  /* 0x000000ffff007224 */ /* 0x000fe200078e0024 */
[----:B------:R-:W-:Y:S02]  /*0760*/  MOV R3, R37 ;  /* 0x0000002500037202 */ /* 0x000fe40000000f00 */
[----:B------:R-:W-:-:S07]  /*0770*/  MOV R8, 0x790 ;  /* 0x0000079000087802 */ /* 0x000fce0000000f00 */
[----:B---3--:R-:W-:Y:S05]  /*0780*/  CALL.REL.NOINC `($__internal_64_$__cuda_sm20_div_s64) ;  /* 0x0000003400047944 */ /* 0x008fea0003c00000 */
        /* <DEDUP_REMOVED lines=10> */
.L_x_3036:
        /* <DEDUP_REMOVED lines=34> */
.L_x_3037:
[----:B------:R-:W-:Y:S01]  /*0a50*/  IMAD.MOV.U32 R30, RZ, RZ, R28 ;  /* 0x000000ffff1e7224 */ /* 0x000fe200078e001c */
[----:B------:R-:W-:Y:S01]  /*0a60*/  MOV R0, R36 ;  /* 0x0000002400007202 */ /* 0x000fe20000000f00 */
[----:B------:R-:W-:Y:S01]  /*0a70*/  IMAD.MOV.U32 R3, RZ, RZ, R37 ;  /* 0x000000ffff037224 */ /* 0x000fe200078e0025 */
[----:B------:R-:W-:-:S07]  /*0a80*/  MOV R8, 0xaa0 ;  /* 0x00000aa000087802 */ /* 0x000fce0000000f00 */
[----:B---3--:R-:W-:Y:S05]  /*0a90*/  CALL.REL.NOINC `($__internal_64_$__cuda_sm20_div_s64) ;  /* 0x0000003000407944 */ /* 0x008fea0003c00000 */
        /* <DEDUP_REMOVED lines=10> */
.L_x_3038:
        /* <DEDUP_REMOVED lines=33> */
.L_x_3039:
[----:B------:R-:W-:Y:S01]  /*0d50*/  IMAD.MOV.U32 R0, RZ, RZ, R36 ;  /* 0x000000ffff007224 */ /* 0x000fe200078e0024 */
[----:B------:R-:W-:Y:S02]  /*0d60*/  MOV R3, R37 ;  /* 0x0000002500037202 */ /* 0x000fe40000000f00 */
[----:B------:R-:W-:-:S07]  /*0d70*/  MOV R8, 0xd90 ;  /* 0x00000d9000087802 */ /* 0x000fce0000000f00 */
[----:B---3--:R-:W-:Y:S05]  /*0d80*/  CALL.REL.NOINC `($__internal_64_$__cuda_sm20_div_s64) ;  /* 0x0000002c00847944 */ /* 0x008fea0003c00000 */
        /* <DEDUP_REMOVED lines=9> */
.L_x_3040:
        /* <DEDUP_REMOVED lines=34> */
.L_x_3041:
[----:B------:R-:W-:Y:S01]  /*1040*/  MOV R30, R28 ;  /* 0x0000001c001e7202 */ /* 0x000fe20000000f00 */
        /* <DEDUP_REMOVED lines=13> */
.L_x_3042:
        /* <DEDUP_REMOVED lines=34> */
.L_x_3043:
        /* <DEDUP_REMOVED lines=14> */
.L_x_3044:
        /* <DEDUP_REMOVED lines=34> */
.L_x_3045:
[----:B------:R-:W-:Y:S01]  /*1640*/  MOV R30, R28 ;  /* 0x0000001c001e7202 */ /* 0x000fe20000000f00 */
        /* <DEDUP_REMOVED lines=14> */
.L_x_3046:
        /* <DEDUP_REMOVED lines=34> */
.L_x_3047:
[----:B------:R-:W-:Y:S01]  /*1950*/  IMAD.MOV.U32 R0, RZ, RZ, R36 ;  /* 0x000000ffff007224 */ /* 0x000fe200078e0024 */
[----:B------:R-:W-:Y:S02]  /*1960*/  MOV R3, R37 ;  /* 0x0000002500037202 */ /* 0x000fe40000000f00 */
[----:B------:R-:W-:-:S07]  /*1970*/  MOV R8, 0x1990 ;  /* 0x0000199000087802 */ /* 0x000fce0000000f00 */
[----:B---3--:R-:W-:Y:S05]  /*1980*/  CALL.REL.NOINC `($__internal_64_$__cuda_sm20_div_s64) ;  /* 0x0000002000847944 */ /* 0x008fea0003c00000 */
        /* <DEDUP_REMOVED lines=9> */
.L_x_3048:
        /* <DEDUP_REMOVED lines=13> */
.L_x_3032:
        /* <DEDUP_REMOVED lines=33> */
.L_x_3051:
[----:B------:R-:W-:Y:S01]  /*1d00*/  MOV R30, R32 ;  /* 0x00000020001e7202 */ /* 0x000fe20000000f00 */
[----:B------:R-:W-:Y:S01]  /*1d10*/  IMAD.MOV.U32 R0, RZ, RZ, R16 ;  /* 0x000000ffff007224 */ /* 0x000fe200078e0010 */
[----:B------:R-:W-:Y:S02]  /*1d20*/  MOV R3, R17 ;  /* 0x0000001100037202 */ /* 0x000fe40000000f00 */
[----:B------:R-:W-:-:S07]  /*1d30*/  MOV R8, 0x1d50 ;  /* 0x00001d5000087802 */ /* 0x000fce0000000f00 */
[----:B------:R-:W-:Y:S05]  /*1d40*/  CALL.REL.NOINC `($__internal_64_$__cuda_sm20_div_s64) ;  /* 0x0000001c00947944 */ /* 0x000fea0003c00000 */
        /* <DEDUP_REMOVED lines=9> */
.L_x_3052:
        /* <DEDUP_REMOVED lines=35> */
.L_x_3053:
        /* <DEDUP_REMOVED lines=13> */
.L_x_3054:
        /* <DEDUP_REMOVED lines=36> */
.L_x_3055:
[----:B------:R-:W-:Y:S01]  /*2320*/  MOV R30, R20 ;  /* 0x00000014001e7202 */ /* 0x000fe20000000f00 */
[----:B------:R-:W-:Y:S01]  /*2330*/  IMAD.MOV.U32 R0, RZ, RZ, R18 ;  /* 0x000000ffff007224 */ /* 0x000fe200078e0012 */
[----:B------:R-:W-:Y:S02]  /*2340*/  MOV R3, R19 ;  /* 0x0000001300037202 */ /* 0x000fe40000000f00 */
[----:B------:R-:W-:-:S07]  /*2350*/  MOV R8, 0x2370 ;  /* 0x0000237000087802 */ /* 0x000fce0000000f00 */
[----:B------:R-:W-:Y:S05]  /*2360*/  CALL.REL.NOINC `($__internal_64_$__cuda_sm20_div_s64) ;  /* 0x00000018000c7944 */ /* 0x000fea0003c00000 */
        /* <DEDUP_REMOVED lines=10> */
.L_x_3056:
        /* <DEDUP_REMOVED lines=37> */
.L_x_3057:
[----:B------:R-:W-:Y:S01]  /*2660*/  MOV R0, R18 ;  /* 0x0000001200007202 */ /* 0x000fe20000000f00 */
[----:B------:R-:W-:Y:S01]  /*2670*/  IMAD.MOV.U32 R3, RZ, RZ, R19 ;  /* 0x000000ffff037224 */ /* 0x000fe200078e0013 */
[----:B------:R-:W-:-:S07]  /*2680*/  MOV R8, 0x26a0 ;  /* 0x000026a000087802 */ /* 0x000fce0000000f00 */
[----:B------:R-:W-:Y:S05]  /*2690*/  CALL.REL.NOINC `($__internal_64_$__cuda_sm20_div_s64) ;  /* 0x0000001400407944 */ /* 0x000fea0003c00000 */
        /* <DEDUP_REMOVED lines=8> */
.L_x_3058:
        /* <DEDUP_REMOVED lines=10> */
.L_x_3050:
        /* <DEDUP_REMOVED lines=31> */
.L_x_3060:
[----:B------:R-:W-:Y:S01]  /*29b0*/  MOV R30, R32 ;  /* 0x00000020001e7202 */ /* 0x000fe20000000f00 */
[----:B------:R-:W-:Y:S01]  /*29c0*/  IMAD.MOV.U32 R3, RZ, RZ, R17 ;  /* 0x000000ffff037224 */ /* 0x000fe200078e0011 */
[----:B------:R-:W-:Y:S02]  /*29d0*/  MOV R0, R16 ;  /* 0x0000001000007202 */ /* 0x000fe40000000f00 */
[----:B------:R-:W-:-:S07]  /*29e0*/  MOV R8, 0x2a00 ;  /* 0x00002a0000087802 */ /* 0x000fce0000000f00 */
[----:B------:R-:W-:Y:S05]  /*29f0*/  CALL.REL.NOINC `($__internal_64_$__cuda_sm20_div_s64) ;  /* 0x0000001000687944 */ /* 0x000fea0003c00000 */
        /* <DEDUP_REMOVED lines=9> */
.L_x_3061:
        /* <DEDUP_REMOVED lines=36> */
.L_x_3062:
[----:B------:R-:W-:Y:S01]  /*2cd0*/  IMAD.MOV.U32 R0, RZ, RZ, R18 ;  /* 0x000000ffff007224 */ /* 0x000fe200078e0012 */
[----:B------:R-:W-:Y:S02]  /*2ce0*/  MOV R3, R19 ;  /* 0x0000001300037202 */ /* 0x000fe40000000f00 */
        /* <DEDUP_REMOVED lines=10> */
.L_x_3063:
        /* <DEDUP_REMOVED lines=10> */
.L_x_3059:
        /* <DEDUP_REMOVED lines=29> */
.L_x_3064:
[----:B------:R-:W-:-:S07]  /*3000*/  MOV R0, 0x3020 ;  /* 0x0000302000007802 */ /* 0x000fce0000000f00 */
[----:B------:R-:W-:Y:S05]  /*3010*/  CALL.REL.NOINC `($__internal_65_$__cuda_sm20_rem_s64) ;  /* 0x00000010002c7944 */ /* 0x000fea0003c00000 */
[----:B------:R-:W-:Y:S01]  /*3020*/  IMAD.MOV.U32 R8, RZ, RZ, R3 ;  /* 0x000000ffff087224 */ /* 0x000fe200078e0003 */
[----:B------:R-:W-:-:S07]  /*3030*/  MOV R9, R10 ;  /* 0x0000000a00097202 */ /* 0x000fce0000000f00 */
.L_x_3065:
[----:B------:R-:W0:Y:S02]  /*3040*/  LDC.64 R10, c[0x0][0x398] ;  /* 0x0000e600ff0a7b82 */ /* 0x000e240000000a00 */
[----:B0-----:R-:W-:-:S06]  /*3050*/  IMAD.WIDE.U32 R2, R2, 0x8, R10 ;  /* 0x0000000802027825 */ /* 0x001fcc00078e000a */
[----:B------:R-:W2:Y:S02]  /*3060*/  LDG.E.64 R2, desc[UR10][R2.64] ;  /* 0x0000000a02027981 */ /* 0x000ea4000c1e1b00 */
[-C--:B--2---:R-:W-:Y:S02]  /*3070*/  IMAD R11, R3, R8.reuse, RZ ;  /* 0x00000008030b7224 */ /* 0x084fe400078e02ff */
[----:B------:R-:W-:-:S04]  /*3080*/  IMAD.WIDE.U32 R28, R2, R8, R28 ;  /* 0x00000008021c7225 */ /* 0x000fc800078e001c */
[----:B------:R-:W-:-:S05]  /*3090*/  IMAD R11, R2, R9, R11 ;  /* 0x00000009020b7224 */ /* 0x000fca00078e020b */
[----:B------:R-:W-:-:S07]  /*30a0*/  IADD3 R29, PT, PT, R29, R11, RZ ;  /* 0x0000000b1d1d7210 */ /* 0x000fce0007ffe0ff */
.L_x_3031:
        /* <DEDUP_REMOVED lines=9> */
[----:B------:R-:W-:Y:S01]  /*3140*/  ISETP.NE.AND P2, PT, R7, RZ, PT ;  /* 0x000000ff0700720c */ /* 0x000fe20003f45270 */
[----:B--2---:R-:W0:Y:S02]  /*3150*/  I2F.F64.S64 R8, R2 ;  /* 0x0000000200087312 */ /* 0x004e240000301c00 */
        /* <DEDUP_REMOVED lines=42> */
[----:B------:R-:W-:Y:S01]  /*3400*/  DADD R8, R8, +INF ;  /* 0x7ff0000008087429 */ /* 0x000fe20000000000 */
[----:B------:R-:W-:-:S09]  /*3410*/  ISETP.GE.AND P0, PT, R3, RZ, PT ;  /* 0x000000ff0300720c */ /* 0x000fd20003f06270 */
[----:B------:R-:W-:Y:S02]  /*3420*/  FSEL R12, R8, RZ, P0 ;  /* 0x000000ff080c7208 */ /* 0x000fe40000000000 */
[C---:B------:R-:W-:Y:S01]  /*3430*/  @!P1 LEA.HI R0, R10.reuse, R10, RZ, 0x1 ;  /* 0x0000000a0a009211 */ /* 0x040fe200078f08ff */
[----:B------:R-:W-:Y:S01]  /*3440*/  @!P1 IMAD.MOV.U32 R8, RZ, RZ, RZ ;  /* 0x000000ffff089224 */ /* 0x000fe200078e00ff */
[----:B------:R-:W-:Y:S02]  /*3450*/  FSEL R13, R9, RZ, P0 ;  /* 0x000000ff090d7208 */ /* 0x000fe40000000000 */
[----:B------:R-:W-:Y:S02]  /*3460*/  @!P1 SHF.R.S32.HI R7, RZ, 0x1, R0 ;  /* 0x00000001ff079819 */ /* 0x000fe40000011400 */
[----:B------:R-:W-:Y:S02]  /*3470*/  @!P1 MOV R2, R16 ;  /* 0x0000001000029202 */ /* 0x000fe40000000f00 */
[----:B------:R-:W-:Y:S01]  /*3480*/  @!P1 LEA R3, R7, R17, 0x14 ;  /* 0x0000001107039211 */ /* 0x000fe200078ea0ff */
[----:B------:R-:W-:-:S05]  /*3490*/  @!P1 IMAD.IADD R10, R10, 0x1, -R7 ;  /* 0x000000010a0a9824 */ /* 0x000fca00078e0a07 */
[----:B------:R-:W-:-:S06]  /*34a0*/  @!P1 LEA R9, R10, 0x3ff00000, 0x14 ;  /* 0x3ff000000a099811 */ /* 0x000fcc00078ea0ff */
[----:B------:R-:W-:-:S11]  /*34b0*/  @!P1 DMUL R12, R2, R8 ;  /* 0x00000008020c9228 */ /* 0x000fd60000000000 */
.L_x_3067:
[----:B------:R-:W-:Y:S05]  /*34c0*/  BSYNC.RECONVERGENT B0 ;  /* 0x0000000000007941 */ /* 0x000fea0003800200 */
.L_x_3066:
[----:B------:R0:W-:Y:S01]  /*34d0*/  STS.64 [R4], R12 ;  /* 0x0000000c04007388 */ /* 0x0001e20000000a00 */
[----:B------:R-:W-:Y:S06]  /*34e0*/  BAR.SYNC.DEFER_BLOCKING 0x0 ;  /* 0x0000000000007b1d */ /* 0x000fec0000010000 */
[----:B------:R-:W-:Y:S05]  /*34f0*/  @P2 EXIT ;  /* 0x000000000000294d */ /* 0x000fea0003800000 */
[----:B------:R-:W-:-:S13]  /*3500*/  ISETP.GT.U32.AND P0, PT, R5, 0x1, PT ;  /* 0x000000010500780c */ /* 0x000fda0003f04070 */
[----:B------:R-:W1:Y:S01]  /*3510*/  @!P0 S2R R3, SR_CgaCtaId ;  /* 0x0000000000038919 */ /* 0x000e620000008800 */
[----:B------:R-:W-:-:S04]  /*3520*/  @!P0 MOV R0, 0x400 ;  /* 0x0000040000008802 */ /* 0x000fc80000000f00 */
[----:B-1----:R-:W-:-:S04]  /*3530*/  @!P0 LEA R3, R3, R0, 0x18 ;  /* 0x0000000003038211 */ /* 0x002fc800078ec0ff */
[----:B------:R-:W-:-:S06]  /*3540*/  @!P0 LEA R10, R6, R3, 0x3 ;  /* 0x00000003060a8211 */ /* 0x000fcc00078e18ff */
[----:B------:R-:W1:Y:S01]  /*3550*/  @!P0 LDS.64 R10, [R10] ;  /* 0x000000000a0a8984 */ /* 0x000e620000000a00 */
[----:B------:R-:W-:Y:S05]  /*3560*/  @!P0 BRA `(.L_x_3068) ;  /* 0x0000000400688947 */ /* 0x000fea0003800000 */
[----:B------:R-:W2:Y:S01]  /*3570*/  S2UR UR5, SR_CgaCtaId ;  /* 0x00000000000579c3 */ /* 0x000ea20000008800 */
[----:B------:R-:W-:Y:S01]  /*3580*/  UMOV UR4, 0x400 ;  /* 0x0000040000047882 */ /* 0x000fe20000000000 */
[C---:B------:R-:W-:Y:S01]  /*3590*/  IADD3 R2, PT, PT, R5.reuse, -0x2, RZ ;  /* 0xfffffffe05027810 */ /* 0x040fe20007ffe0ff */
[----:B------:R-:W-:Y:S01]  /*35a0*/  VIADD R7, R5, 0xffffffff ;  /* 0xffffffff05077836 */ /* 0x000fe20000000000 */
[----:B------:R-:W-:Y:S02]  /*35b0*/  MOV R9, 0x1 ;  /* 0x0000000100097802 */ /* 0x000fe40000000f00 */
[----:B------:R-:W-:Y:S02]  /*35c0*/  ISETP.GE.U32.AND P0, PT, R2, 0x7, PT ;  /* 0x000000070200780c */ /* 0x000fe40003f06070 */
[----:B------:R-:W-:Y:S01]  /*35d0*/  LOP3.LUT R8, R7, 0x7, RZ, 0xc0, !PT ;  /* 0x0000000707087812 */ /* 0x000fe200078ec0ff */
[----:B--2---:R-:W-:-:S06]  /*35e0*/  ULEA UR4, UR5, UR4, 0x18 ;  /* 0x0000000405047291 */ /* 0x004fcc000f8ec0ff */
[----:B------:R-:W-:-:S05]  /*35f0*/  LEA R0, R6, UR4, 0x3 ;  /* 0x0000000406007c11 */ /* 0x000fca000f8e18ff */
[----:B-1----:R1:W2:Y:S01]  /*3600*/  LDS.64 R10, [R0] ;  /* 0x00000000000a7984 */ /* 0x0022a20000000a00 */
[----:B------:R-:W-:Y:S05]  /*3610*/  @!P0 BRA `(.L_x_3069) ;  /* 0x00000000009c8947 */ /* 0x000fea0003800000 */
[----:B------:R-:W-:Y:S01]  /*3620*/  USHF.L.U32 UR5, UR7, 0x3, URZ ;  /* 0x0000000307057899 */ /* 0x000fe200080006ff */
[----:B0-----:R-:W-:Y:S01]  /*3630*/  LOP3.LUT R12, R7, 0xfffffff8, RZ, 0xc0, !PT ;  /* 0xfffffff8070c7812 */ /* 0x001fe200078ec0ff */
[----:B------:R-:W-:Y:S02]  /*3640*/  HFMA2 R13, -RZ, RZ, 0, 5.9604644775390625e-08 ;  /* 0x00000001ff0d7431 */ /* 0x000fe400000001ff */
[----:B------:R-:W-:Y:S01]  /*3650*/  IMAD.MOV.U32 R9, RZ, RZ, RZ ;  /* 0x000000ffff097224 */ /* 0x000fe200078e00ff */
[----:B------:R-:W-:Y:S02]  /*3660*/  IADD3 R12, PT, PT, -R12, RZ, RZ ;  /* 0x000000ff0c0c7210 */ /* 0x000fe40007ffe1ff */
[----:B------:R-:W-:-:S04]  /*3670*/  LEA R6, R6, UR5, 0x3 ;  /* 0x0000000506067c11 */ /* 0x000fc8000f8e18ff */
[----:B------:R-:W-:-:S07]  /*3680*/  IADD3 R6, PT, PT, R6, UR4, RZ ;  /* 0x0000000406067c10 */ /* 0x000fce000fffe0ff */
.L_x_3070:
[----:B------:R-:W-:Y:S01]  /*3690*/  IMAD R3, R13, UR7, RZ ;  /* 0x000000070d037c24 */ /* 0x000fe2000f8e02ff */
[----:B------:R-:W2:Y:S01]  /*36a0*/  LDS.64 R20, [R6] ;  /* 0x0000000006147984 */ /* 0x000ea20000000a00 */
        /* <DEDUP_REMOVED lines=11> */
[----:B------:R-:W1:Y:S01]  /*3760*/  LDS.64 R4, [R25+UR5] ;  /* 0x0000000519047984 */ /* 0x000e620008000a00 */
[----:B------:R-:W-:-:S04]  /*3770*/  IADD3 R26, PT, PT, R25, UR5, RZ ;  /* 0x00000005191a7c10 */ /* 0x000fc8000fffe0ff */
[----:B------:R-:W-:-:S05]  /*3780*/  IADD3 R27, PT, PT, R26, UR5, RZ ;  /* 0x000000051a1b7c10 */ /* 0x000fca000fffe0ff */
[----:B0-----:R-:W-:Y:S01]  /*3790*/  VIADD R22, R27, UR5 ;  /* 0x000000051b167c36 */ /* 0x001fe20008000000 */
[----:B--2---:R-:W-:Y:S01]  /*37a0*/  DADD R20, R20, R10 ;  /* 0x0000000014147229 */ /* 0x004fe2000000000a */
[----:B------:R-:W0:Y:S07]  /*37b0*/  LDS.64 R10, [R26+UR5] ;  /* 0x000000051a0a7984 */ /* 0x000e2e0008000a00 */
[----:B---3--:R-:W-:Y:S01]  /*37c0*/  DADD R20, R20, R16 ;  /* 0x0000000014147229 */ /* 0x008fe20000000010 */
[----:B------:R-:W2:Y:S07]  /*37d0*/  LDS.64 R16, [R27+UR5] ;  /* 0x000000051b107984 */ /* 0x000eae0008000a00 */
[----:B----4-:R-:W-:Y:S01]  /*37e0*/  DADD R20, R20, R18 ;  /* 0x0000000014147229 */ /* 0x010fe20000000012 */
[----:B------:R-:W3:Y:S07]  /*37f0*/  LDS.64 R18, [R22+UR5] ;  /* 0x0000000516127984 */ /* 0x000eee0008000a00 */
[----:B-----5:R-:W-:-:S08]  /*3800*/  DADD R2, R20, R2 ;  /* 0x0000000014027229 */ /* 0x020fd00000000002 */
[----:B-1----:R-:W-:Y:S01]  /*3810*/  DADD R2, R2, R4 ;  /* 0x0000000002027229 */ /* 0x002fe20000000004 */
[----:B------:R-:W1:Y:S07]  /*3820*/  LDC R5, c[0x0][0x360] ;  /* 0x0000d800ff057b82 */ /* 0x000e6e0000000800 */
[----:B0-----:R-:W-:-:S08]  /*3830*/  DADD R2, R2, R10 ;  /* 0x0000000002027229 */ /* 0x001fd0000000000a */
[----:B--2---:R-:W-:-:S08]  /*3840*/  DADD R2, R2, R16 ;  /* 0x0000000002027229 */ /* 0x004fd00000000010 */
[----:B---3--:R-:W-:Y:S01]  /*3850*/  DADD R10, R2, R18 ;  /* 0x00000000020a7229 */ /* 0x008fe20000000012 */
[----:B-1----:R-:W-:Y:S01]  /*3860*/  LEA R6, R5, R6, 0x6 ;  /* 0x0000000605067211 */ /* 0x002fe200078e30ff */
[----:B------:R-:W-:Y:S09]  /*3870*/  @P0 BRA `(.L_x_3070) ;  /* 0xfffffffc00840947 */ /* 0x000ff2000383ffff */
[----:B------:R-:W-:-:S07]  /*3880*/  IADD3 R9, PT, PT, R9, 0x1, RZ ;  /* 0x0000000109097810 */ /* 0x000fce0007ffe0ff */
.L_x_3069:
[----:B------:R-:W-:-:S13]  /*3890*/  ISETP.NE.AND P0, PT, R8, RZ, PT ;  /* 0x000000ff0800720c */ /* 0x000fda0003f05270 */
[----:B------:R-:W-:Y:S05]  /*38a0*/  @!P0 BRA `(.L_x_3071) ;  /* 0x0000000000948947 */ /* 0x000fea0003800000 */
[----:B------:R-:W-:Y:S02]  /*38b0*/  ISETP.GE.U32.AND P0, PT, R8, 0x4, PT ;  /* 0x000000040800780c */ /* 0x000fe40003f06070 */
[----:B------:R-:W-:-:S04]  /*38c0*/  LOP3.LUT R19, R7, 0x3, RZ, 0xc0, !PT ;  /* 0x0000000307137812 */ /* 0x000fc800078ec0ff */
[----:B------:R-:W-:-:S07]  /*38d0*/  ISETP.NE.AND P1, PT, R19, RZ, PT ;  /* 0x000000ff1300720c */ /* 0x000fce0003f25270 */
[----:B------:R-:W-:Y:S06]  /*38e0*/  @!P0 BRA `(.L_x_3072) ;  /* 0x00000000003c8947 */ /* 0x000fec0003800000 */
[----:B------:R-:W3:Y:S01]  /*38f0*/  LDC R17, c[0x0][0x360] ;  /* 0x0000d800ff117b82 */ /* 0x000ee20000000800 */
[C---:B------:R-:W-:Y:S01]  /*3900*/  IMAD R3, R9.reuse, UR7, RZ ;  /* 0x0000000709037c24 */ /* 0x040fe2000f8e02ff */
[----:B------:R-:W-:-:S03]  /*3910*/  IADD3 R9, PT, PT, R9, 0x4, RZ ;  /* 0x0000000409097810 */ /* 0x000fc60007ffe0ff */
[----:B------:R-:W-:-:S05]  /*3920*/  IMAD R6, R3, 0x8, R0 ;  /* 0x0000000803067824 */ /* 0x000fca00078e0200 */
[----:B------:R-:W2:Y:S01]  /*3930*/  LDS.64 R2, [R6] ;  /* 0x0000000006027984 */ /* 0x000ea20000000a00 */
[----:B---3--:R-:W-:-:S04]  /*3940*/  LEA R8, R17, R6, 0x3 ;  /* 0x0000000611087211 */ /* 0x008fc800078e18ff */
[C---:B------:R-:W-:Y:S01]  /*3950*/  LEA R18, R17.reuse, R8, 0x3 ;  /* 0x0000000811127211 */ /* 0x040fe200078e18ff */
[----:B0-----:R-:W0:Y:S04]  /*3960*/  LDS.64 R4, [R8] ;  /* 0x0000000008047984 */ /* 0x001e280000000a00 */
[----:B------:R-:W3:Y:S01]  /*3970*/  LDS.64 R12, [R18] ;  /* 0x00000000120c7984 */ /* 0x000ee20000000a00 */
[----:B------:R-:W-:-:S06]  /*3980*/  IMAD R16, R17, 0x8, R18 ;  /* 0x0000000811107824 */ /* 0x000fcc00078e0212 */
[----:B------:R-:W4:Y:S01]  /*3990*/  LDS.64 R16, [R16] ;  /* 0x0000000010107984 */ /* 0x000f220000000a00 */
[----:B--2---:R-:W-:-:S08]  /*39a0*/  DADD R2, R10, R2 ;  /* 0x000000000a027229 */ /* 0x004fd00000000002 */
[----:B0-----:R-:W-:-:S08]  /*39b0*/  DADD R2, R2, R4 ;  /* 0x0000000002027229 */ /* 0x001fd00000000004 */
[----:B---3--:R-:W-:-:S08]  /*39c0*/  DADD R2, R2, R12 ;  /* 0x0000000002027229 */ /* 0x008fd0000000000c */
[----:B----4-:R-:W-:-:S11]  /*39d0*/  DADD R10, R2, R16 ;  /* 0x00000000020a7229 */ /* 0x010fd60000000010 */
.L_x_3072:
[----:B------:R-:W-:Y:S05]  /*39e0*/  @!P1 BRA `(.L_x_3071) ;  /* 0x0000000000449947 */ /* 0x000fea0003800000 */
[----:B------:R-:W-:Y:S02]  /*39f0*/  ISETP.NE.AND P0, PT, R19, 0x1, PT ;  /* 0x000000011300780c */ /* 0x000fe40003f05270 */
[----:B------:R-:W-:-:S04]  /*3a00*/  LOP3.LUT R7, R7, 0x1, RZ, 0xc0, !PT ;  /* 0x0000000107077812 */ /* 0x000fc800078ec0ff */
[----:B------:R-:W-:-:S07]  /*3a10*/  ISETP.NE.U32.AND P1, PT, R7, 0x1, PT ;  /* 0x000000010700780c */ /* 0x000fce0003f25070 */
[----:B------:R-:W-:Y:S06]  /*3a20*/  @!P0 BRA `(.L_x_3073) ;  /* 0x0000000000248947 */ /* 0x000fec0003800000 */
[----:B------:R-:W0:Y:S01]  /*3a30*/  LDC R5, c[0x0][0x360] ;  /* 0x0000d800ff057b82 */ /* 0x000e220000000800 */
[C---:B------:R-:W-:Y:S01]  /*3a40*/  IMAD R3, R9.reuse, UR7, RZ ;  /* 0x0000000709037c24 */ /* 0x040fe2000f8e02ff */
[----:B------:R-:W-:-:S04]  /*3a50*/  IADD3 R9, PT, PT, R9, 0x2, RZ ;  /* 0x0000000209097810 */ /* 0x000fc80007ffe0ff */
[----:B------:R-:W-:-:S05]  /*3a60*/  LEA R6, R3, R0, 0x3 ;  /* 0x0000000003067211 */ /* 0x000fca00078e18ff */
[----:B------:R-:W2:Y:S01]  /*3a70*/  LDS.64 R2, [R6] ;  /* 0x0000000006027984 */ /* 0x000ea20000000a00 */
[----:B0-----:R-:W-:-:S06]  /*3a80*/  IMAD R4, R5, 0x8, R6 ;  /* 0x0000000805047824 */ /* 0x001fcc00078e0206 */
[----:B------:R-:W0:Y:S01]  /*3a90*/  LDS.64 R4, [R4] ;  /* 0x0000000004047984 */ /* 0x000e220000000a00 */
[----:B--2---:R-:W-:-:S08]  /*3aa0*/  DADD R2, R10, R2 ;  /* 0x000000000a027229 */ /* 0x004fd00000000002 */
[----:B0-----:R-:W-:-:S11]  /*3ab0*/  DADD R10, R2, R4 ;  /* 0x00000000020a7229 */ /* 0x001fd60000000004 */
.L_x_3073:
[----:B------:R-:W-:-:S05]  /*3ac0*/  @!P1 IMAD R9, R9, UR7, RZ ;  /* 0x0000000709099c24 */ /* 0x000fca000f8e02ff */
[----:B------:R-:W-:-:S06]  /*3ad0*/  @!P1 LEA R2, R9, R0, 0x3 ;  /* 0x0000000009029211 */ /* 0x000fcc00078e18ff */
[----:B------:R-:W2:Y:S02]  /*3ae0*/  @!P1 LDS.64 R2, [R2] ;  /* 0x0000000002029984 */ /* 0x000ea40000000a00 */
[----:B--2---:R-:W-:-:S11]  /*3af0*/  @!P1 DADD R10, R10, R2 ;  /* 0x000000000a0a9229 */ /* 0x004fd60000000002 */
.L_x_3071:
[----:B--2---:R2:W-:Y:S02]  /*3b00*/  STS.64 [R0], R10 ;  /* 0x0000000a00007388 */ /* 0x0045e40000000a00 */
.L_x_3068:
[----:B------:R-:W3:Y:S01]  /*3b10*/  LDC.64 R2, c[0x0][0x3a8] ;  /* 0x0000ea00ff027b82 */ /* 0x000ee20000000a00 */
[----:B------:R-:W4:Y:S01]  /*3b20*/  LDCU.64 UR4, c[0x0][0x380] ;  /* 0x00007000ff0477ac */ /* 0x000f220008000a00 */
[----:B------:R-:W-:Y:S02]  /*3b30*/  IMAD.MOV.U32 R15, RZ, RZ, RZ ;  /* 0x000000ffff0f7224 */ /* 0x000fe400078e00ff */
[----:B---3--:R-:W-:-:S04]  /*3b40*/  IMAD.WIDE.U32 R14, R2, UR8, R14 ;  /* 0x00000008020e7c25 */ /* 0x008fc8000f8e000e */
[----:B------:R-:W-:Y:S01]  /*3b50*/  IMAD R3, R3, UR8, R15 ;  /* 0x0000000803037c24 */ /* 0x000fe2000f8e020f */
[----:B----4-:R-:W-:-:S04]  /*3b60*/  LEA R2, P0, R14, UR4, 0x3 ;  /* 0x000000040e027c11 */ /* 0x010fc8000f8018ff */
[----:B------:R-:W-:-:S05]  /*3b70*/  LEA.HI.X R3, R14, UR5, R3, 0x3, P0 ;  /* 0x000000050e037c11 */ /* 0x000fca00080f1c03 */
[----:B-1----:R-:W-:Y:S01]  /*3b80*/  STG.E.64 desc[UR10][R2.64], R10 ;  /* 0x0000000a02007986 */ /* 0x002fe2000c101b0a */
[----:B------:R-:W-:Y:S05]  /*3b90*/  EXIT ;  /* 0x000000000000794d */ /* 0x000fea0003800000 */
        .weak           $__internal_64_$__cuda_sm20_div_s64
        .type           $__internal_64_$__cuda_sm20_div_s64,@function
        .size           $__internal_64_$__cuda_sm20_div_s64,($__internal_65_$__cuda_sm20_rem_s64 - $__internal_64_$__cuda_sm20_div_s64)
$__internal_64_$__cuda_sm20_div_s64:
        /* <DEDUP_REMOVED lines=82> */
[----:B------:R-:W-:Y:S06]  /*40c0*/  RET.REL.NODEC R8 `(contiguous_logsumexp3_i64) ;  /* 0xffffffbc08cc7950 */ /* 0x000fec0003c3ffff */
        .weak           $__internal_65_$__cuda_sm20_rem_s64
        .type           $__internal_65_$__cuda_sm20_rem_s64,@function
        .size           $__internal_65_$__cuda_sm20_rem_s64,(.L_x_30381 - $__internal_65_$__cuda_sm20_rem_s64)
$__internal_65_$__cuda_sm20_rem_s64:
        /* <DEDUP_REMOVED lines=66> */
[----:B------:R-:W-:Y:S06]  /*44f0*/  RET.REL.NODEC R8 `(contiguous_logsumexp3_i64) ;  /* 0xffffffb808c07950 */ /* 0x000fec0003c3ffff */
.L_x_3074:
        /* <DEDUP_REMOVED lines=16> */
.L_x_30381:


//--------------------- .text.contiguous_logsumexp22_i64 --------------------------
	.section	.text.contiguous_logsumexp22_i64,"ax",@progbits
	.align	128
        .global         contiguous_logsumexp22_i64
        .type           contiguous_logsumexp22_i64,@function
        .size           contiguous_logsumexp22_i64,(.L_x_31018 - contiguous_logsumexp22_i64)
        .other          contiguous_logsumexp22_i64,@"STO_CUDA_ENTRY STV_DEFAULT"
contiguous_logsumexp22_i64:
.text.contiguous_logsumexp22_i64:
        /* <DEDUP_REMOVED lines=45> */
.L_x_3076:
        /* <DEDUP_REMOVED lines=13> */
.L_x_3077:
[----:B------:R-:W-:Y:S05]  /*03a0*/  BSYNC.RECONVERGENT B0 ;  /* 0x0000000000007941 */ /* 0x000fea0003800200 */
.L_x_3075:
[----:B------:R-:W-:Y:S01]  /*03b0*/  BAR.SYNC.DEFER_BLOCKING 0x0 ;  /* 0x0000000000007b1d */ /* 0x000fe20000010000 */
[----:B------:R-:W-:Y:S02]  /*03c0*/  ISETP.GE.U32.AND P1, PT, R3, 0x42, PT ;  /* 0x000000420300780c */ /* 0x000fe40003f26070 */
[----:B------:R-:W-:-:S11]  /*03d0*/  ISETP.GT.U32.AND P0, PT, R0, 0x1f, PT ;  /* 0x0000001f0000780c */ /* 0x000fd60003f04070 */
[----:B------:R-:W-:Y:S05]  /*03e0*/  @!P1 BRA `(.L_x_3078) ;  /* 0x00000000002c9947 */ /* 0x000fea0003800000 */
.L_x_3079:
        /* <DEDUP_REMOVED lines=11> */
.L_x_3078:
        /* <DEDUP_REMOVED lines=45> */
.L_x_3080:
        /* <DEDUP_REMOVED lines=9> */
.L_x_31018:


//--------------------- .text.contiguous_logsumexp2_i64 --------------------------
	.section	.text.contiguous_logsumexp2_i64,"ax",@progbits
	.align	128
        .global         contiguous_logsumexp2_i64
        .type           contiguous_logsumexp2_i64,@function
        .size           contiguous_logsumexp2_i64,(.L_x_30383 - contiguous_logsumexp2_i64)
        .other          contiguous_logsumexp2_i64,@"STO_CUDA_ENTRY STV_DEFAULT"
contiguous_logsumexp2_i64:
.text.contiguous_logsumexp2_i64:
        /* <DEDUP_REMOVED lines=37> */
[----:B------:R-:W-:Y:S02]  /*0250*/  IMAD R7, R21, UR8, R6 ;  /* 0x0000000815077c24 */ /* 0x000fe4000f8e0206 */
[----:B------:R-:W-:-:S04]  /*0260*/  IMAD.WIDE.U32 R12, R20, UR8, R12 ;  /* 0x00000008140c7c25 */ /* 0x000fc8000f8e000c */
[----:B------:R-:W-:Y:S01]  /*0270*/  IMAD.WIDE.U32 R18, R20, UR8, R18 ;  /* 0x0000000814127c25 */ /* 0x000fe2000f8e0012 */
[----:B------:R-:W-:Y:S01]  /*0280*/  CS2R R20, SRZ ;  /* 0x0000000000147805 */ /* 0x000fe2000001ff00 */
[----:B------:R-:W-:Y:S06]  /*0290*/  @!P0 BRA `(.L_x_3083) ;  /* 0x0000002c002c8947 */ /* 0x000fec0003800000 */
[----:B------:R-:W-:Y:S01]  /*02a0*/  ISETP.GE.U32.AND P0, PT, R5, 0x3, PT ;  /* 0x000000030500780c */ /* 0x000fe20003f06070 */
[----:B------:R-:W-:Y:S01]  /*02b0*/  IMAD.IADD R13, R7, 0x1, R13 ;  /* 0x00000001070d7824 */ /* 0x000fe200078e020d */
[----:B------:R-:W-:Y:S02]  /*02c0*/  IADD3 R19, PT, PT, R19, R7, RZ ;  /* 0x0000000713137210 */ /* 0x000fe40007ffe0ff */
[----:B------:R-:W-:Y:S02]  /*02d0*/  CS2R R20, SRZ ;  /* 0x0000000000147805 */ /* 0x000fe4000001ff00 */
[----:B------:R-:W-:-:S07]  /*02e0*/  CS2R R22, SRZ ;  /* 0x0000000000167805 */ /* 0x000fce000001ff00 */
[----:B------:R-:W-:Y:S05]  /*02f0*/  @!P0 BRA `(.L_x_3084) ;  /* 0x0000001800888947 */ /* 0x000fea0003800000 */
[----:B------:R-:W0:Y:S01]  /*0300*/  LDC.64 R14, c[0x0][0x390] ;  /* 0x0000e400ff0e7b82 */ /* 0x000e220000000a00 */
[C---:B------:R-:W-:Y:S02]  /*0310*/  LOP3.LUT R6, R4.reuse, 0xfffffffc, RZ, 0xc0, !PT ;  /* 0xfffffffc04067812 */ /* 0x040fe400078ec0ff */
[----:B------:R-:W-:Y:S02]  /*0320*/  CS2R R20, SRZ ;  /* 0x0000000000147805 */ /* 0x000fe4000001ff00 */
[----:B------:R-:W-:Y:S01]  /*0330*/  IADD3 R5, PT, PT, R4, -0x2, RZ ;  /* 0xfffffffe04057810 */ /* 0x000fe20007ffe0ff */
[----:B------:R-:W-:Y:S02]  /*0340*/  IMAD.MOV R6, RZ, RZ, -R6 ;  /* 0x000000ffff067224 */ /* 0x000fe400078e0a06 */
[----:B------:R-:W2:Y:S05]  /*0350*/  LDC.64 R16, c[0x0][0x398] ;  /* 0x0000e600ff107b82 */ /* 0x000eaa0000000a00 */
.L_x_3109:
        /* <DEDUP_REMOVED lines=16> */
[----:B0-----:R-:W-:Y:S01]  /*0460*/  MOV R8, RZ ;  /* 0x000000ff00087202 */ /* 0x001fe20000000f00 */
        /* <DEDUP_REMOVED lines=15> */
.L_x_3086:
[----:B------:R-:W-:Y:S01]  /*0560*/  MOV R34, R18 ;  /* 0x0000001200227202 */ /* 0x000fe20000000f00 */
[----:B------:R-:W-:Y:S01]  /*0570*/  IMAD.MOV.U32 R7, RZ, RZ, R19 ;  /* 0x000000ffff077224 */ /* 0x000fe200078e0013 */
[----:B------:R-:W-:Y:S01]  /*0580*/  MOV R8, R28 ;  /* 0x0000001c00087202 */ /* 0x000fe20000000f00 */
[----:B------:R-:W-:Y:S01]  /*0590*/  IMAD.MOV.U32 R9, RZ, RZ, R29 ;  /* 0x000000ffff097224 */ /* 0x000fe200078e001d */
[----:B------:R-:W-:-:S07]  /*05a0*/  MOV R4, 0x5c0 ;  /* 0x000005c000047802 */ /* 0x000fce0000000f00 */
[----:B-12---:R-:W-:Y:S05]  /*05b0*/  CALL.REL.NOINC `($__internal_66_$__cuda_sm20_div_s64) ;  /* 0x0000006c00b07944 */ /* 0x006fea0003c00000 */
[-C--:B------:R-:W-:Y:S02]  /*05c0*/  IADD3 R27, P0, PT, RZ, -R8.reuse, RZ ;  /* 0x80000008ff1b7210 */ /* 0x080fe40007f1e0ff */
[----:B------:R-:W-:Y:S02]  /*05d0*/  MOV R26, R8 ;  /* 0x00000008001a7202 */ /* 0x000fe40000000f00 */
[----:B------:R-:W-:Y:S01]  /*05e0*/  IADD3.X R7, PT, PT, RZ, ~R9, RZ, P0, !PT ;  /* 0x80000009ff077210 */ /* 0x000fe200007fe4ff */
[----:B------:R-:W-:-:S04]  /*05f0*/  IMAD.WIDE.U32 R10, R28, R27, R18 ;  /* 0x0000001b1c0a7225 */ /* 0x000fc800078e0012 */
[----:B------:R-:W-:-:S04]  /*0600*/  IMAD R7, R7, R28, RZ ;  /* 0x0000001c07077224 */ /* 0x000fc800078e02ff */
[----:B------:R-:W-:Y:S02]  /*0610*/  IMAD R7, R29, R27, R7 ;  /* 0x0000001b1d077224 */ /* 0x000fe400078e0207 */
[----:B------:R-:W-:Y:S02]  /*0620*/  IMAD.MOV.U32 R27, RZ, RZ, R9 ;  /* 0x000000ffff1b7224 */ /* 0x000fe400078e0009 */
[----:B------:R-:W-:-:S07]  /*0630*/  IMAD.IADD R7, R11, 0x1, R7 ;  /* 0x000000010b077824 */ /* 0x000fce00078e0207 */
.L_x_3087:
[----:B------:R-:W-:Y:S05]  /*0640*/  BSYNC.RECONVERGENT B1 ;  /* 0x0000000000017941 */ /* 0x000fea0003800200 */
.L_x_3085:
        /* <DEDUP_REMOVED lines=33> */
.L_x_3089:
[----:B------:R-:W-:Y:S01]  /*0860*/  IMAD.MOV.U32 R34, RZ, RZ, R12 ;  /* 0x000000ffff227224 */ /* 0x000fe200078e000c */
[----:B------:R-:W-:Y:S01]  /*0870*/  MOV R7, R13 ;  /* 0x0000000d00077202 */ /* 0x000fe20000000f00 */
[----:B------:R-:W-:Y:S01]  /*0880*/  IMAD.MOV.U32 R8, RZ, RZ, R28 ;  /* 0x000000ffff087224 */ /* 0x000fe200078e001c */
[----:B------:R-:W-:Y:S02]  /*0890*/  MOV R9, R29 ;  /* 0x0000001d00097202 */ /* 0x000fe40000000f00 */
[----:B------:R-:W-:-:S07]  /*08a0*/  MOV R4, 0x8c0 ;  /* 0x000008c000047802 */ /* 0x000fce0000000f00 */
[----:B-1----:R-:W-:Y:S05]  /*08b0*/  CALL.REL.NOINC `($__internal_66_$__cuda_sm20_div_s64) ;  /* 0x0000006800f07944 */ /* 0x002fea0003c00000 */
[----:B------:R-:W-:Y:S01]  /*08c0*/  IADD3 R7, P0, PT, RZ, -R8, RZ ;  /* 0x80000008ff077210 */ /* 0x000fe20007f1e0ff */
[----:B------:R-:W-:Y:S01]  /*08d0*/  IMAD.MOV.U32 R42, RZ, RZ, R8 ;  /* 0x000000ffff2a7224 */ /* 0x000fe200078e0008 */
[----:B------:R-:W-:-:S03]  /*08e0*/  MOV R43, R9 ;  /* 0x00000009002b7202 */ /* 0x000fc60000000f00 */
[----:B------:R-:W-:-:S04]  /*08f0*/  IMAD.X R11, RZ, RZ, ~R9, P0 ;  /* 0x000000ffff0b7224 */ /* 0x000fc800000e0e09 */
[----:B------:R-:W-:Y:S02]  /*0900*/  IMAD R4, R11, R28, RZ ;  /* 0x0000001c0b047224 */ /* 0x000fe400078e02ff */
[----:B------:R-:W-:-:S04]  /*0910*/  IMAD.WIDE.U32 R10, R28, R7, R12 ;  /* 0x000000071c0a7225 */ /* 0x000fc800078e000c */
[----:B------:R-:W-:-:S05]  /*0920*/  IMAD R7, R29, R7, R4 ;  /* 0x000000071d077224 */ /* 0x000fca00078e0204 */
[----:B------:R-:W-:-:S07]  /*0930*/  IADD3 R7, PT, PT, R7, R11, RZ ;  /* 0x0000000b07077210 */ /* 0x000fce0007ffe0ff */
.L_x_3090:
[----:B------:R-:W-:Y:S05]  /*0940*/  BSYNC.RECONVERGENT B1 ;  /* 0x0000000000017941 */ /* 0x000fea0003800200 */
.L_x_3088:
[----:B------:R-:W-:-:S06]  /*0950*/  IMAD.WIDE.U32 R24, R5, 0x8, R14 ;  /* 0x0000000805187825 */ /* 0x000fcc00078e000e */
[----:B------:R-:W2:Y:S01]  /*0960*/  LDG.E.64 R24, desc[UR14][R24.64] ;  /* 0x0000000e18187981 */ /* 0x000ea2000c1e1b00 */
[----:B------:R-:W-:Y:S01]  /*0970*/  IMAD R7, R7, R18, RZ ;  /* 0x0000001207077224 */ /* 0x000fe200078e02ff */
[----:B------:R-:W-:Y:S01]  /*0980*/  BSSY.RECONVERGENT B1, `(.L_x_3091) ;  /* 0x000002f000017945 */ /* 0x000fe20003800200 */
[----:B------:R-:W-:-:S04]  /*0990*/  IMAD.WIDE.U32 R20, R18, R10, R20 ;  /* 0x0000000a12147225 */ /* 0x000fc800078e0014 */
[----:B------:R-:W-:Y:S02]  /*09a0*/  IMAD R19, R19, R10, R7 ;  /* 0x0000000a13137224 */ /* 0x000fe400078e0207 */
[----:B------:R-:W-:-:S03]  /*09b0*/  VIADD R12, R5, 0xfffffffe ;  /* 0xfffffffe050c7836 */ /* 0x000fc60000000000 */
        /* <DEDUP_REMOVED lines=27> */
.L_x_3092:
        /* <DEDUP_REMOVED lines=16> */
.L_x_3093:
[----:B------:R-:W-:Y:S05]  /*0c70*/  BSYNC.RECONVERGENT B1 ;  /* 0x0000000000017941 */ /* 0x000fea0003800200 */
.L_x_3091:
        /* <DEDUP_REMOVED lines=34> */
.L_x_3095:
        /* <DEDUP_REMOVED lines=16> */
.L_x_3096:
[----:B------:R-:W-:Y:S05]  /*0fa0*/  BSYNC.RECONVERGENT B1 ;  /* 0x0000000000017941 */ /* 0x000fea0003800200 */
.L_x_3094:
        /* <DEDUP_REMOVED lines=35> */
.L_x_3098:
[----:B------:R-:W-:Y:S01]  /*11e0*/  MOV R34, R40 ;  /* 0x0000002800227202 */ /* 0x000fe20000000f00 */
[----:B------:R-:W-:Y:S01]  /*11f0*/  IMAD.MOV.U32 R7, RZ, RZ, R41 ;  /* 0x000000ffff077224 */ /* 0x000fe200078e0029 */
[----:B------:R-:W-:Y:S01]  /*1200*/  MOV R8, R24 ;  /* 0x0000001800087202 */ /* 0x000fe20000000f00 */
[----:B------:R-:W-:Y:S01]  /*1210*/  IMAD.MOV.U32 R9, RZ, RZ, R25 ;  /* 0x000000ffff097224 */ /* 0x000fe200078e0019 */
[----:B------:R-:W-:-:S07]  /*1220*/  MOV R4, 0x1240 ;  /* 0x0000124000047802 */ /* 0x000fce0000000f00 */
[----:B-1----:R-:W-:Y:S05]  /*1230*/  CALL.REL.NOINC `($__internal_66_$__cuda_sm20_div_s64) ;  /* 0x0000006000907944 */ /* 0x002fea0003c00000 */
        /* <DEDUP_REMOVED lines=8> */
[----:B------:R-:W-:Y:S02]  /*12c0*/  IMAD.MOV.U32 R19, RZ, RZ, R9 ;  /* 0x000000ffff137224 */ /* 0x000fe400078e0009 */
[----:B------:R-:W-:-:S07]  /*12d0*/  IMAD.IADD R7, R11, 0x1, R7 ;  /* 0x000000010b077824 */ /* 0x000fce00078e0207 */
.L_x_3099:
[----:B------:R-:W-:Y:S05]  /*12e0*/  BSYNC.RECONVERGENT B1 ;  /* 0x0000000000017941 */ /* 0x000fea0003800200 */
.L_x_3097:
        /* <DEDUP_REMOVED lines=35> */
.L_x_3101:
[----:B------:R-:W-:Y:S01]  /*1520*/  IMAD.MOV.U32 R34, RZ, RZ, R26 ;  /* 0x000000ffff227224 */ /* 0x000fe200078e001a */
[----:B------:R-:W-:Y:S01]  /*1530*/  MOV R7, R27 ;  /* 0x0000001b00077202 */ /* 0x000fe20000000f00 */
[----:B------:R-:W-:Y:S01]  /*1540*/  IMAD.MOV.U32 R8, RZ, RZ, R24 ;  /* 0x000000ffff087224 */ /* 0x000fe200078e0018 */
[----:B------:R-:W-:Y:S02]  /*1550*/  MOV R9, R25 ;  /* 0x0000001900097202 */ /* 0x000fe40000000f00 */
[----:B------:R-:W-:-:S07]  /*1560*/  MOV R4, 0x1580 ;  /* 0x0000158000047802 */ /* 0x000fce0000000f00 */
[----:B-1----:R-:W-:Y:S05]  /*1570*/  CALL.REL.NOINC `($__internal_66_$__cuda_sm20_div_s64) ;  /* 0x0000005c00c07944 */ /* 0x002fea0003c00000 */
[----:B------:R-:W-:Y:S02]  /*1580*/  IADD3 R7, P0, PT, RZ, -R8, RZ ;  /* 0x80000008ff077210 */ /* 0x000fe40007f1e0ff */
[----:B------:R-:W-:-:S03]  /*1590*/  MOV R10, R26 ;  /* 0x0000001a000a7202 */ /* 0x000fc60000000f00 */
[----:B------:R-:W-:-:S04]  /*15a0*/  IMAD.X R11, RZ, RZ, ~R9, P0 ;  /* 0x000000ffff0b7224 */ /* 0x000fc800000e0e09 */
[----:B------:R-:W-:Y:S02]  /*15b0*/  IMAD R4, R11, R24, RZ ;  /* 0x000000180b047224 */ /* 0x000fe400078e02ff */
[----:B------:R-:W-:Y:S02]  /*15c0*/  IMAD.MOV.U32 R11, RZ, RZ, R27 ;  /* 0x000000ffff0b7224 */ /* 0x000fe400078e001b */
[----:B------:R-:W-:-:S04]  /*15d0*/  IMAD.WIDE.U32 R10, R24, R7, R10 ;  /* 0x00000007180a7225 */ /* 0x000fc800078e000a */
[----:B------:R-:W-:Y:S01]  /*15e0*/  IMAD R7, R25, R7, R4 ;  /* 0x0000000719077224 */ /* 0x000fe200078e0204 */
[----:B------:R-:W-:Y:S01]  /*15f0*/  MOV R25, R9 ;  /* 0x0000000900197202 */ /* 0x000fe20000000f00 */
[----:B------:R-:W-:-:S03]  /*1600*/  IMAD.MOV.U32 R24, RZ, RZ, R8 ;  /* 0x000000ffff187224 */ /* 0x000fc600078e0008 */
[----:B------:R-:W-:-:S07]  /*1610*/  IADD3 R7, PT, PT, R7, R11, RZ ;  /* 0x0000000b07077210 */ /* 0x000fce0007ffe0ff */
.L_x_3102:
[----:B------:R-:W-:Y:S05]  /*1620*/  BSYNC.RECONVERGENT B1 ;  /* 0x0000000000017941 */ /* 0x000fea0003800200 */
.L_x_3100:
        /* <DEDUP_REMOVED lines=35> */
.L_x_3104:
[----:B------:R-:W-:Y:S01]  /*1860*/  MOV R34, R18 ;  /* 0x0000001200227202 */ /* 0x000fe20000000f00 */
[----:B------:R-:W-:Y:S01]  /*1870*/  IMAD.MOV.U32 R7, RZ, RZ, R19 ;  /* 0x000000ffff077224 */ /* 0x000fe200078e0013 */
[----:B------:R-:W-:Y:S01]  /*1880*/  MOV R8, R26 ;  /* 0x0000001a00087202 */ /* 0x000fe20000000f00 */
[----:B------:R-:W-:Y:S01]  /*1890*/  IMAD.MOV.U32 R9, RZ, RZ, R27 ;  /* 0x000000ffff097224 */ /* 0x000fe200078e001b */
[----:B------:R-:W-:-:S07]  /*18a0*/  MOV R4, 0x18c0 ;  /* 0x000018c000047802 */ /* 0x000fce0000000f00 */
[----:B-1----:R-:W-:Y:S05]  /*18b0*/  CALL.REL.NOINC `($__internal_66_$__cuda_sm20_div_s64) ;  /* 0x0000005800f07944 */ /* 0x002fea0003c00000 */
        /* <DEDUP_REMOVED lines=10> */
.L_x_3105:
[----:B------:R-:W-:Y:S05]  /*1960*/  BSYNC.RECONVERGENT B1 ;  /* 0x0000000000017941 */ /* 0x000fea0003800200 */
.L_x_3103:
        /* <DEDUP_REMOVED lines=34> */
.L_x_3107:
[----:B------:R-:W-:Y:S01]  /*1b90*/  MOV R34, R24 ;  /* 0x0000001800227202 */ /* 0x000fe20000000f00 */
[----:B------:R-:W-:Y:S01]  /*1ba0*/  IMAD.MOV.U32 R7, RZ, RZ, R25 ;  /* 0x000000ffff077224 */ /* 0x000fe200078e0019 */
[----:B------:R-:W-:Y:S01]  /*1bb0*/  MOV R8, R26 ;  /* 0x0000001a00087202 */ /* 0x000fe20000000f00 */
[----:B------:R-:W-:Y:S01]  /*1bc0*/  IMAD.MOV.U32 R9, RZ, RZ, R27 ;  /* 0x000000ffff097224 */ /* 0x000fe200078e001b */
[----:B------:R-:W-:-:S07]  /*1bd0*/  MOV R4, 0x1bf0 ;  /* 0x00001bf000047802 */ /* 0x000fce0000000f00 */
[----:B-1----:R-:W-:Y:S05]  /*1be0*/  CALL.REL.NOINC `($__internal_66_$__cuda_sm20_div_s64) ;  /* 0x0000005800247944 */ /* 0x002fea0003c00000 */
[----:B------:R-:W-:Y:S01]  /*1bf0*/  IADD3 R7, P0, PT, RZ, -R8, RZ ;  /* 0x80000008ff077210 */ /* 0x000fe20007f1e0ff */
[----:B------:R-:W-:Y:S02]  /*1c00*/  IMAD.MOV.U32 R10, RZ, RZ, R24 ;  /* 0x000000ffff0a7224 */ /* 0x000fe400078e0018 */
[----:B------:R-:W-:Y:S01]  /*1c10*/  IMAD.MOV.U32 R12, RZ, RZ, R8 ;  /* 0x000000ffff0c7224 */ /* 0x000fe200078e0008 */
[----:B------:R-:W-:Y:S01]  /*1c20*/  IADD3.X R11, PT, PT, RZ, ~R9, RZ, P0, !PT ;  /* 0x80000009ff0b7210 */ /* 0x000fe200007fe4ff */
[----:B------:R-:W-:-:S04]  /*1c30*/  IMAD.MOV.U32 R13, RZ, RZ, R9 ;  /* 0x000000ffff0d7224 */ /* 0x000fc800078e0009 */
[----:B------:R-:W-:Y:S01]  /*1c40*/  IMAD R4, R11, R26, RZ ;  /* 0x0000001a0b047224 */ /* 0x000fe200078e02ff */
[----:B------:R-:W-:-:S03]  /*1c50*/  MOV R11, R25 ;  /* 0x00000019000b7202 */ /* 0x000fc60000000f00 */
[----:B------:R-:W-:-:S04]  /*1c60*/  IMAD.WIDE.U32 R10, R26, R7, R10 ;  /* 0x000000071a0a7225 */ /* 0x000fc800078e000a */
[----:B------:R-:W-:-:S05]  /*1c70*/  IMAD R7, R27, R7, R4 ;  /* 0x000000071b077224 */ /* 0x000fca00078e0204 */
[----:B------:R-:W-:-:S07]  /*1c80*/  IADD3 R7, PT, PT, R7, R11, RZ ;  /* 0x0000000b07077210 */ /* 0x000fce0007ffe0ff */
.L_x_3108:
[----:B------:R-:W-:Y:S05]  /*1c90*/  BSYNC.RECONVERGENT B1 ;  /* 0x0000000000017941 */ /* 0x000fea0003800200 */
.L_x_3106:
        /* <DEDUP_REMOVED lines=8> */
.L_x_3084:
        /* <DEDUP_REMOVED lines=35> */
.L_x_3112:
[----:B------:R-:W-:Y:S01]  /*1f50*/  MOV R34, R18 ;  /* 0x0000001200227202 */ /* 0x000fe20000000f00 */
[----:B------:R-:W-:Y:S01]  /*1f60*/  IMAD.MOV.U32 R7, RZ, RZ, R19 ;  /* 0x000000ffff077224 */ /* 0x000fe200078e0013 */
[----:B------:R-:W-:Y:S01]  /*1f70*/  MOV R8, R14 ;  /* 0x0000000e00087202 */ /* 0x000fe20000000f00 */
[----:B------:R-:W-:Y:S01]  /*1f80*/  IMAD.MOV.U32 R9, RZ, RZ, R15 ;  /* 0x000000ffff097224 */ /* 0x000fe200078e000f */
[----:B------:R-:W-:-:S07]  /*1f90*/  MOV R4, 0x1fb0 ;  /* 0x00001fb000047802 */ /* 0x000fce0000000f00 */
[----:B-1----:R-:W-:Y:S05]  /*1fa0*/  CALL.REL.NOINC `($__internal_66_$__cuda_sm20_div_s64) ;  /* 0x0000005400347944 */ /* 0x002fea0003c00000 */
        /* <DEDUP_REMOVED lines=8> */
.L_x_3113:
[----:B------:R-:W-:Y:S05]  /*2030*/  BSYNC.RECONVERGENT B1 ;  /* 0x0000000000017941 */ /* 0x000fea0003800200 */
.L_x_3111:
        /* <DEDUP_REMOVED lines=35> */
.L_x_3115:
[----:B------:R-:W-:Y:S01]  /*2270*/  MOV R34, R12 ;  /* 0x0000000c00227202 */ /* 0x000fe20000000f00 */
[----:B------:R-:W-:Y:S01]  /*2280*/  IMAD.MOV.U32 R7, RZ, RZ, R13 ;  /* 0x000000ffff077224 */ /* 0x000fe200078e000d */
[----:B------:R-:W-:Y:S01]  /*2290*/  MOV R8, R14 ;  /* 0x0000000e00087202 */ /* 0x000fe20000000f00 */
[----:B------:R-:W-:Y:S01]  /*22a0*/  IMAD.MOV.U32 R9, RZ, RZ, R15 ;  /* 0x000000ffff097224 */ /* 0x000fe200078e000f */
[----:B------:R-:W-:-:S07]  /*22b0*/  MOV R4, 0x22d0 ;  /* 0x000022d000047802 */ /* 0x000fce0000000f00 */
[----:B-1----:R-:W-:Y:S05]  /*22c0*/  CALL.REL.NOINC `($__internal_66_$__cuda_sm20_div_s64) ;  /* 0x00000050006c7944 */ /* 0x002fea0003c00000 */
[----:B------:R-:W-:-:S04]  /*22d0*/  IADD3 R11, P0, PT, RZ, -R8, RZ ;  /* 0x80000008ff0b7210 */ /* 0x000fc80007f1e0ff */
[----:B------:R-:W-:-:S05]  /*22e0*/  IADD3.X R7, PT, PT, RZ, ~R9, RZ, P0, !PT ;  /* 0x80000009ff077210 */ /* 0x000fca00007fe4ff */
[----:B------:R-:W-:Y:S02]  /*22f0*/  IMAD R4, R7, R14, RZ ;  /* 0x0000000e07047224 */ /* 0x000fe400078e02ff */
[----:B------:R-:W-:-:S04]  /*2300*/  IMAD.WIDE.U32 R6, R14, R11, R12 ;  /* 0x0000000b0e067225 */ /* 0x000fc800078e000c */
[----:B------:R-:W-:Y:S02]  /*2310*/  IMAD R15, R15, R11, R4 ;  /* 0x0000000b0f0f7224 */ /* 0x000fe400078e0204 */
[----:B------:R-:W-:Y:S02]  /*2320*/  IMAD.MOV.U32 R11, RZ, RZ, R6 ;  /* 0x000000ffff0b7224 */ /* 0x000fe400078e0006 */
[----:B------:R-:W-:Y:S01]  /*2330*/  IMAD.MOV.U32 R14, RZ, RZ, R8 ;  /* 0x000000ffff0e7224 */ /* 0x000fe200078e0008 */
[----:B------:R-:W-:Y:S02]  /*2340*/  IADD3 R7, PT, PT, R15, R7, RZ ;  /* 0x000000070f077210 */ /* 0x000fe40007ffe0ff */
[----:B------:R-:W-:-:S07]  /*2350*/  MOV R15, R9 ;  /* 0x00000009000f7202 */ /* 0x000fce0000000f00 */
.L_x_3116:
[----:B------:R-:W-:Y:S05]  /*2360*/  BSYNC.RECONVERGENT B1 ;  /* 0x0000000000017941 */ /* 0x000fea0003800200 */
.L_x_3114:
        /* <DEDUP_REMOVED lines=35> */
.L_x_3118:
        /* <DEDUP_REMOVED lines=16> */
.L_x_3119:
[----:B------:R-:W-:Y:S05]  /*26a0*/  BSYNC.RECONVERGENT B1 ;  /* 0x0000000000017941 */ /* 0x000fea0003800200 */
.L_x_3117:
        /* <DEDUP_REMOVED lines=36> */
.L_x_3121:
[----:B------:R-:W-:Y:S01]  /*28f0*/  MOV R34, R14 ;  /* 0x0000000e00227202 */ /* 0x000fe20000000f00 */
[----:B------:R-:W-:Y:S01]  /*2900*/  IMAD.MOV.U32 R7, RZ, RZ, R15 ;  /* 0x000000ffff077224 */ /* 0x000fe200078e000f */
[----:B------:R-:W-:Y:S01]  /*2910*/  MOV R8, R12 ;  /* 0x0000000c00087202 */ /* 0x000fe20000000f00 */
[----:B------:R-:W-:Y:S01]  /*2920*/  IMAD.MOV.U32 R9, RZ, RZ, R13 ;  /* 0x000000ffff097224 */ /* 0x000fe200078e000d */
[----:B------:R-:W-:-:S07]  /*2930*/  MOV R4, 0x2950 ;  /* 0x0000295000047802 */ /* 0x000fce0000000f00 */
[----:B-1----:R-:W-:Y:S05]  /*2940*/  CALL.REL.NOINC `($__internal_66_$__cuda_sm20_div_s64) ;  /* 0x0000004800cc7944 */ /* 0x002fea0003c00000 */
[----:B------:R-:W-:Y:S01]  /*2950*/  IADD3 R11, P0, PT, RZ, -R8, RZ ;  /* 0x80000008ff0b7210 */ /* 0x000fe20007f1e0ff */
[----:B------:R-:W-:-:S03]  /*2960*/  IMAD.MOV.U32 R6, RZ, RZ, R14 ;  /* 0x000000ffff067224 */ /* 0x000fc600078e000e */
[----:B------:R-:W-:-:S05]  /*2970*/  IADD3.X R7, PT, PT, RZ, ~R9, RZ, P0, !PT ;  /* 0x80000009ff077210 */ /* 0x000fca00007fe4ff */
[----:B------:R-:W-:Y:S01]  /*2980*/  IMAD R4, R7, R12, RZ ;  /* 0x0000000c07047224 */ /* 0x000fe200078e02ff */
[----:B------:R-:W-:-:S03]  /*2990*/  MOV R7, R15 ;  /* 0x0000000f00077202 */ /* 0x000fc60000000f00 */
[----:B------:R-:W-:-:S04]  /*29a0*/  IMAD.WIDE.U32 R6, R12, R11, R6 ;  /* 0x0000000b0c067225 */ /* 0x000fc800078e0006 */
[----:B------:R-:W-:Y:S02]  /*29b0*/  IMAD R11, R13, R11, R4 ;  /* 0x0000000b0d0b7224 */ /* 0x000fe400078e0204 */
[----:B------:R-:W-:Y:S02]  /*29c0*/  IMAD.MOV.U32 R12, RZ, RZ, R8 ;  /* 0x000000ffff0c7224 */ /* 0x000fe400078e0008 */
[----:B------:R-:W-:Y:S01]  /*29d0*/  IMAD.MOV.U32 R13, RZ, RZ, R9 ;  /* 0x000000ffff0d7224 */ /* 0x000fe200078e0009 */
[----:B------:R-:W-:-:S07]  /*29e0*/  IADD3 R7, PT, PT, R11, R7, RZ ;  /* 0x000000070b077210 */ /* 0x000fce0007ffe0ff */
.L_x_3122:
[----:B------:R-:W-:Y:S05]  /*29f0*/  BSYNC.RECONVERGENT B1 ;  /* 0x0000000000017941 */ /* 0x000fea0003800200 */
.L_x_3120:
[----:B------:R-:W-:Y:S01]  /*2a00*/  MOV R26, R20 ;  /* 0x00000014001a7202 */ /* 0x000fe20000000f00 */
[----:B------:R-:W-:Y:S02]  /*2a10*/  IMAD R7, R7, R16, RZ ;  /* 0x0000001007077224 */ /* 0x000fe400078e02ff */
[----:B------:R-:W-:Y:S02]  /*2a20*/  VIADD R5, R5, 0xfffffffe ;  /* 0xfffffffe05057836 */ /* 0x000fe40000000000 */
[----:B------:R-:W-:-:S04]  /*2a30*/  IMAD.WIDE.U32 R20, R16, R6, R26 ;  /* 0x0000000610147225 */ /* 0x000fc800078e001a */
[----:B------:R-:W-:-:S05]  /*2a40*/  IMAD R7, R17, R6, R7 ;  /* 0x0000000611077224 */ /* 0x000fca00078e0207 */
[----:B------:R-:W-:-:S07]  /*2a50*/  IADD3 R21, PT, PT, R21, R7, RZ ;  /* 0x0000000715157210 */ /* 0x000fce0007ffe0ff */
.L_x_3110:
        /* <DEDUP_REMOVED lines=31> */
.L_x_3124:
[----:B------:R-:W-:Y:S01]  /*2c50*/  IMAD.MOV.U32 R27, RZ, RZ, R18 ;  /* 0x000000ffff1b7224 */ /* 0x000fe200078e0012 */
[----:B------:R-:W-:Y:S01]  /*2c60*/  MOV R25, R19 ;  /* 0x0000001300197202 */ /* 0x000fe20000000f00 */
[----:B------:R-:W-:Y:S01]  /*2c70*/  IMAD.MOV.U32 R24, RZ, RZ, R8 ;  /* 0x000000ffff187224 */ /* 0x000fe200078e0008 */
[----:B------:R-:W-:Y:S02]  /*2c80*/  MOV R17, R9 ;  /* 0x0000000900117202 */ /* 0x000fe40000000f00 */
[----:B------:R-:W-:-:S07]  /*2c90*/  MOV R26, 0x2cb0 ;  /* 0x00002cb0001a7802 */ /* 0x000fce0000000f00 */
[----:B-1----:R-:W-:Y:S05]  /*2ca0*/  CALL.REL.NOINC `($__internal_67_$__cuda_sm20_rem_s64) ;  /* 0x0000004c00447944 */ /* 0x002fea0003c00000 */
.L_x_3125:
[----:B------:R-:W-:Y:S05]  /*2cb0*/  BSYNC.RECONVERGENT B1 ;  /* 0x0000000000017941 */ /* 0x000fea0003800200 */
.L_x_3123:
        /* <DEDUP_REMOVED lines=30> */
.L_x_3127:
[----:B------:R-:W-:Y:S01]  /*2ea0*/  IMAD.MOV.U32 R24, RZ, RZ, R8 ;  /* 0x000000ffff187224 */ /* 0x000fe200078e0008 */
[----:B------:R-:W-:Y:S01]  /*2eb0*/  MOV R17, R9 ;  /* 0x0000000900117202 */ /* 0x000fe20000000f00 */
[----:B------:R-:W-:Y:S01]  /*2ec0*/  IMAD.MOV.U32 R27, RZ, RZ, R12 ;  /* 0x000000ffff1b7224 */ /* 0x000fe200078e000c */
[----:B------:R-:W-:Y:S02]  /*2ed0*/  MOV R25, R13 ;  /* 0x0000000d00197202 */ /* 0x000fe40000000f00 */
[----:B------:R-:W-:-:S07]  /*2ee0*/  MOV R26, 0x2f00 ;  /* 0x00002f00001a7802 */ /* 0x000fce0000000f00 */
[----:B-1----:R-:W-:Y:S05]  /*2ef0*/  CALL.REL.NOINC `($__internal_67_$__cuda_sm20_rem_s64) ;  /* 0x0000004800b07944 */ /* 0x002fea0003c00000 */
.L_x_3128:
[----:B------:R-:W-:Y:S05]  /*2f00*/  BSYNC.RECONVERGENT B1 ;  /* 0x0000000000017941 */ /* 0x000fea0003800200 */
.L_x_3126:
[----:B------:R-:W-:Y:S02]  /*2f10*/  IMAD R7, R7, R4, RZ ;  /* 0x0000000407077224 */ /* 0x000fe400078e02ff */
[----:B------:R-:W-:-:S04]  /*2f20*/  IMAD.WIDE.U32 R20, R4, R6, R20 ;  /* 0x0000000604147225 */ /* 0x000fc800078e0014 */
[----:B------:R-:W-:-:S04]  /*2f30*/  IMAD R7, R5, R6, R7 ;  /* 0x0000000605077224 */ /* 0x000fc800078e0207 */
[----:B------:R-:W-:-:S07]  /*2f40*/  IMAD.IADD R21, R21, 0x1, R7 ;  /* 0x0000000115157824 */ /* 0x000fce00078e0207 */
.L_x_3083:
[----:B------:R-:W0:Y:S02]  /*2f50*/  LDC.64 R4, c[0x0][0x388] ;  /* 0x0000e200ff047b82 */ /* 0x000e240000000a00 */
[----:B0-----:R-:W-:-:S04]  /*2f60*/  LEA R8, P0, R22, R4, 0x3 ;  /* 0x0000000416087211 */ /* 0x001fc800078018ff */
[----:B------:R-:W-:-:S06]  /*2f70*/  LEA.HI.X R9, R22, R5, R23, 0x3, P0 ;  /* 0x0000000516097211 */ /* 0x000fcc00000f1c17 */
[----:B------:R-:W2:Y:S01]  /*2f80*/  LDG.E.64 R8, desc[UR14][R8.64] ;  /* 0x0000000e08087981 */ /* 0x000ea2000c1e1b00 */
        /* <DEDUP_REMOVED lines=15> */
[----:B--2---:R-:W0:Y:S02]  /*3080*/  I2F.F64.S64 R6, R8 ;  /* 0x0000000800067312 */ /* 0x004e240000301c00 */
[----:B0-----:R-:W-:Y:S01]  /*3090*/  DFMA R10, R6, R40, 6.75539944105574400000e+15 ;  /* 0x43380000060a742b */ /* 0x001fe20000000028 */
[----:B------:R-:W-:-:S07]  /*30a0*/  FSETP.GEU.AND P0, PT, |R7|, 4.1917929649353027344, PT ;  /* 0x4086232b0700780b */ /* 0x000fce0003f0e200 */
[----:B------:R-:W-:-:S08]  /*30b0*/  DADD R42, R10, -6.75539944105574400000e+15 ;  /* 0xc33800000a2a7429 */ /* 0x000fd00000000000 */
[----:B------:R-:W-:-:S08]  /*30c0*/  DFMA R16, R42, -R12, R6 ;  /* 0x8000000c2a10722b */ /* 0x000fd00000000006 */
[----:B------:R-:W-:Y:S01]  /*30d0*/  DFMA R42, R42, -R14, R16 ;  /* 0x8000000e2a2a722b */ /* 0x000fe20000000010 */
[----:B------:R-:W-:Y:S01]  /*30e0*/  MOV R16, 0x69ce2bdf ;  /* 0x69ce2bdf00107802 */ /* 0x000fe20000000f00 */
[----:B------:R-:W-:-:S06]  /*30f0*/  IMAD.MOV.U32 R17, RZ, RZ, 0x3e5ade15 ;  /* 0x3e5ade15ff117424 */ /* 0x000fcc00078e00ff */
[----:B------:R-:W-:-:S08]  /*3100*/  DFMA R24, R42, R16, R18 ;  /* 0x000000102a18722b */ /* 0x000fd00000000012 */
[----:B------:R-:W-:Y:S01]  /*3110*/  DFMA R26, R42, R24, R22 ;  /* 0x000000182a1a722b */ /* 0x000fe20000000016 */
[----:B------:R-:W-:Y:S01]  /*3120*/  MOV R24, 0x7c89eb71 ;  /* 0x7c89eb7100187802 */ /* 0x000fe20000000f00 */
[----:B------:R-:W-:-:S06]  /*3130*/  IMAD.MOV.U32 R25, RZ, RZ, 0x3efa0199 ;  /* 0x3efa0199ff197424 */ /* 0x000fcc00078e00ff */
        /* <DEDUP_REMOVED lines=12> */
[----:B------:R-:W-:-:S08]  /*3200*/  DFMA R38, R42, R38, R32 ;  /* 0x000000262a26722b */ /* 0x000fd00000000020 */
[----:B------:R-:W-:-:S08]  /*3210*/  DFMA R38, R42, R38, R34 ;  /* 0x000000262a26722b */ /* 0x000fd00000000022 */
[----:B------:R-:W-:-:S08]  /*3220*/  DFMA R38, R42, R38, R36 ;  /* 0x000000262a26722b */ /* 0x000fd00000000024 */
[----:B------:R-:W-:-:S08]  /*3230*/  DFMA R38, R42, R38, 1 ;  /* 0x3ff000002a26742b */ /* 0x000fd00000000026 */
[----:B------:R-:W-:-:S10]  /*3240*/  DFMA R38, R42, R38, 1 ;  /* 0x3ff000002a26742b */ /* 0x000fd40000000026 */
[----:B------:R-:W-:Y:S01]  /*3250*/  LEA R43, R10, R39, 0x14 ;  /* 0x000000270a2b7211 */ /* 0x000fe200078ea0ff */
[----:B------:R-:W-:Y:S01]  /*3260*/  IMAD.MOV.U32 R42, RZ, RZ, R38 ;  /* 0x000000ffff2a7224 */ /* 0x000fe200078e0026 */
[----:B------:R-:W-:Y:S06]  /*3270*/  @!P0 BRA `(.L_x_3130) ;  /* 0x0000000000308947 */ /* 0x000fec0003800000 */
[----:B------:R-:W-:Y:S01]  /*3280*/  FSETP.GEU.AND P1, PT, |R7|, 4.2275390625, PT ;  /* 0x408748000700780b */ /* 0x000fe20003f2e200 */
[----:B------:R-:W-:Y:S01]  /*3290*/  DADD R6, R6, +INF ;  /* 0x7ff0000006067429 */ /* 0x000fe20000000000 */
[----:B------:R-:W-:-:S09]  /*32a0*/  ISETP.GE.AND P0, PT, R9, RZ, PT ;  /* 0x000000ff0900720c */ /* 0x000fd20003f06270 */
[----:B------:R-:W-:Y:S02]  /*32b0*/  FSEL R42, R6, RZ, P0 ;  /* 0x000000ff062a7208 */ /* 0x000fe40000000000 */
[C---:B------:R-:W-:Y:S02]  /*32c0*/  @!P1 LEA.HI R8, R10.reuse, R10, RZ, 0x1 ;  /* 0x0000000a0a089211 */ /* 0x040fe400078f08ff */
[----:B------:R-:W-:Y:S02]  /*32d0*/  FSEL R43, R7, RZ, P0 ;  /* 0x000000ff072b7208 */ /* 0x000fe40000000000 */
[----:B------:R-:W-:Y:S02]  /*32e0*/  @!P1 SHF.R.S32.HI R9, RZ, 0x1, R8 ;  /* 0x00000001ff099819 */ /* 0x000fe40000011408 */
[----:B------:R-:W-:Y:S02]  /*32f0*/  @!P1 MOV R6, RZ ;  /* 0x000000ff00069202 */ /* 0x000fe40000000f00 */
[----:B------:R-:W-:Y:S01]  /*3300*/  @!P1 IADD3 R10, PT, PT, R10, -R9, RZ ;  /* 0x800000090a0a9210 */ /* 0x000fe20007ffe0ff */
[----:B------:R-:W-:-:S03]  /*3310*/  @!P1 IMAD R39, R9, 0x100000, R39 ;  /* 0x0010000009279824 */ /* 0x000fc600078e0227 */
[----:B------:R-:W-:-:S06]  /*3320*/  @!P1 LEA R7, R10, 0x3ff00000, 0x14 ;  /* 0x3ff000000a079811 */ /* 0x000fcc00078ea0ff */
[----:B------:R-:W-:-:S11]  /*3330*/  @!P1 DMUL R42, R38, R6 ;  /* 0x00000006262a9228 */ /* 0x000fd60000000000 */
.L_x_3130:
[----:B------:R-:W-:Y:S05]  /*3340*/  BSYNC.RECONVERGENT B1 ;  /* 0x0000000000017941 */ /* 0x000fea0003800200 */
.L_x_3129:
[----:B------:R-:W-:-:S04]  /*3350*/  LEA R4, P0, R20, R4, 0x3 ;  /* 0x0000000414047211 */ /* 0x000fc800078018ff */
[----:B------:R-:W-:-:S06]  /*3360*/  LEA.HI.X R5, R20, R5, R21, 0x3, P0 ;  /* 0x0000000514057211 */ /* 0x000fcc00000f1c15 */
[----:B------:R-:W2:Y:S01]  /*3370*/  LDG.E.64 R4, desc[UR14][R4.64] ;  /* 0x0000000e04047981 */ /* 0x000ea2000c1e1b00 */
[----:B------:R-:W-:Y:S01]  /*3380*/  BSSY.RECONVERGENT B1, `(.L_x_3131) ;  /* 0x0000022000017945 */ /* 0x000fe20003800200 */
[----:B--2---:R-:W0:Y:S02]  /*3390*/  I2F.F64.S64 R6, R4 ;  /* 0x0000000400067312 */ /* 0x004e240000301c00 */
        /* <DEDUP_REMOVED lines=20> */
[----:B------:R-:W-:Y:S01]  /*34e0*/  DADD R6, R6, +INF ;  /* 0x7ff0000006067429 */ /* 0x000fe20000000000 */
[----:B------:R-:W-:-:S09]  /*34f0*/  ISETP.GE.AND P0, PT, R5, RZ, PT ;  /* 0x000000ff0500720c */ /* 0x000fd20003f06270 */
[----:B------:R-:W-:Y:S02]  /*3500*/  FSEL R8, R6, RZ, P0 ;  /* 0x000000ff06087208 */ /* 0x000fe40000000000 */
[C---:B------:R-:W-:Y:S02]  /*3510*/  @!P1 LEA.HI R4, R40.reuse, R40, RZ, 0x1 ;  /* 0x0000002828049211 */ /* 0x040fe400078f08ff */
[----:B------:R-:W-:Y:S02]  /*3520*/  FSEL R9, R7, RZ, P0 ;  /* 0x000000ff07097208 */ /* 0x000fe40000000000 */
[----:B------:R-:W-:Y:S01]  /*3530*/  @!P1 SHF.R.S32.HI R11, RZ, 0x1, R4 ;  /* 0x00000001ff0b9819 */ /* 0x000fe20000011404 */
[----:B------:R-:W-:Y:S01]  /*3540*/  @!P1 IMAD.MOV.U32 R4, RZ, RZ, R16 ;  /* 0x000000ffff049224 */ /* 0x000fe200078e0010 */
[----:B------:R-:W-:Y:S02]  /*3550*/  @!P1 MOV R6, RZ ;  /* 0x000000ff00069202 */ /* 0x000fe40000000f00 */
[----:B------:R-:W-:Y:S01]  /*3560*/  @!P1 LEA R5, R11, R17, 0x14 ;  /* 0x000000110b059211 */ /* 0x000fe200078ea0ff */
[----:B------:R-:W-:-:S05]  /*3570*/  @!P1 IMAD.IADD R40, R40, 0x1, -R11 ;  /* 0x0000000128289824 */ /* 0x000fca00078e0a0b */
[----:B------:R-:W-:-:S06]  /*3580*/  @!P1 LEA R7, R40, 0x3ff00000, 0x14 ;  /* 0x3ff0000028079811 */ /* 0x000fcc00078ea0ff */
[----:B------:R-:W-:-:S11]  /*3590*/  @!P1 DMUL R8, R4, R6 ;  /* 0x0000000604089228 */ /* 0x000fd60000000000 */
.L_x_3132:
[----:B------:R-:W-:Y:S05]  /*35a0*/  BSYNC.RECONVERGENT B1 ;  /* 0x0000000000017941 */ /* 0x000fea0003800200 */
.L_x_3131:
[----:B------:R-:W-:-:S07]  /*35b0*/  DADD R8, R8, R42 ;  /* 0x0000000008087229 */ /* 0x000fce000000002a */
[----:B------:R0:W-:Y:S01]  /*35c0*/  STS.64 [R2], R8 ;  /* 0x0000000802007388 */ /* 0x0001e20000000a00 */
[----:B------:R-:W-:Y:S05]  /*35d0*/  BRA `(.L_x_3133) ;  /* 0x0000003800b47947 */ /* 0x000fea0003800000 */
.L_x_3082:
        /* <DEDUP_REMOVED lines=11> */
[----:B------:R-:W-:Y:S02]  /*3690*/  LOP3.LUT R17, R4, 0x7, RZ, 0xc0, !PT ;  /* 0x0000000704117812 */ /* 0x000fe400078ec0ff */
[----:B------:R-:W-:-:S13]  /*36a0*/  ISETP.GE.U32.AND P0, PT, R16, 0x7, PT ;  /* 0x000000071000780c */ /* 0x000fda0003f06070 */
[----:B------:R-:W-:Y:S05]  /*36b0*/  @!P0 BRA `(.L_x_3135) ;  /* 0x0000001c00308947 */ /* 0x000fea0003800000 */
[----:B------:R-:W0:Y:S01]  /*36c0*/  LDC.64 R26, c[0x0][0x390] ;  /* 0x0000e400ff1a7b82 */ /* 0x000e220000000a00 */
[C---:B------:R-:W-:Y:S02]  /*36d0*/  LOP3.LUT R12, R4.reuse, 0xfffffff8, RZ, 0xc0, !PT ;  /* 0xfffffff8040c7812 */ /* 0x040fe400078ec0ff */
[----:B------:R-:W-:-:S03]  /*36e0*/  IADD3 R16, PT, PT, R4, -0x4, RZ ;  /* 0xfffffffc04107810 */ /* 0x000fc60007ffe0ff */
[----:B------:R-:W-:Y:S02]  /*36f0*/  IMAD.MOV R12, RZ, RZ, -R12 ;  /* 0x000000ffff0c7224 */ /* 0x000fe400078e0a0c */
[----:B------:R-:W2:Y:S05]  /*3700*/  LDC.64 R18, c[0x0][0x398] ;  /* 0x0000e600ff127b82 */ /* 0x000eaa0000000a00 */
.L_x_3160:
        /* <DEDUP_REMOVED lines=30> */
.L_x_3137:
[----:B------:R-:W-:Y:S01]  /*38f0*/  IMAD.MOV.U32 R34, RZ, RZ, R20 ;  /* 0x000000ffff227224 */ /* 0x000fe200078e0014 */
[----:B------:R-:W-:Y:S01]  /*3900*/  MOV R7, R13 ;  /* 0x0000000d00077202 */ /* 0x000fe20000000f00 */
[----:B------:R-:W-:Y:S01]  /*3910*/  IMAD.MOV.U32 R8, RZ, RZ, R22 ;  /* 0x000000ffff087224 */ /* 0x000fe200078e0016 */
[----:B------:R-:W-:Y:S02]  /*3920*/  MOV R9, R23 ;  /* 0x0000001700097202 */ /* 0x000fe40000000f00 */
[----:B------:R-:W-:-:S07]  /*3930*/  MOV R4, 0x3950 ;  /* 0x0000395000047802 */ /* 0x000fce0000000f00 */
[----:B-12---:R-:W-:Y:S05]  /*3940*/  CALL.REL.NOINC `($__internal_66_$__cuda_sm20_div_s64) ;  /* 0x0000003800cc7944 */ /* 0x006fea0003c00000 */
        /* <DEDUP_REMOVED lines=10> */
.L_x_3138:
[----:B------:R-:W-:Y:S05]  /*39f0*/  BSYNC.RECONVERGENT B1 ;  /* 0x0000000000017941 */ /* 0x000fea0003800200 */
.L_x_3136:
[----:B------:R-:W0:Y:S01]  /*3a00*/  LDC.64 R20, c[0x0][0x390] ;  /* 0x0000e400ff147b82 */ /* 0x000e220000000a00 */
[----:B------:R-:W-:-:S07]  /*3a10*/  VIADD R13, R16, 0x2 ;  /* 0x00000002100d7836 */ /* 0x000fce0000000000 */
        /* <DEDUP_REMOVED lines=37> */
.L_x_3140:
[----:B------:R-:W-:Y:S01]  /*3c70*/  MOV R34, R28 ;  /* 0x0000001c00227202 */ /* 0x000fe20000000f00 */
[----:B------:R-:W-:Y:S01]  /*3c80*/  IMAD.MOV.U32 R7, RZ, RZ, R29 ;  /* 0x000000ffff077224 */ /* 0x000fe200078e001d */
[----:B------:R-:W-:Y:S01]  /*3c90*/  MOV R8, R40 ;  /* 0x0000002800087202 */ /* 0x000fe20000000f00 */
[----:B------:R-:W-:Y:S01]  /*3ca0*/  IMAD.MOV.U32 R9, RZ, RZ, R41 ;  /* 0x000000ffff097224 */ /* 0x000fe200078e0029 */
[----:B------:R-:W-:-:S07]  /*3cb0*/  MOV R4, 0x3cd0 ;  /* 0x00003cd000047802 */ /* 0x000fce0000000f00 */
[----:B-12---:R-:W-:Y:S05]  /*3cc0*/  CALL.REL.NOINC `($__internal_66_$__cuda_sm20_div_s64) ;  /* 0x0000003400ec7944 */ /* 0x006fea0003c00000 */
        /* <DEDUP_REMOVED lines=11> */
.L_x_3141:
[----:B------:R-:W-:Y:S05]  /*3d80*/  BSYNC.RECONVERGENT B1 ;  /* 0x0000000000017941 */ /* 0x000fea0003800200 */
.L_x_3139:
[----:B------:R-:W-:Y:S02]  /*3d90*/  VIADD R5, R16, 0x1 ;  /* 0x0000000110057836 */ /* 0x000fe40000000000 */
        /* <DEDUP_REMOVED lines=36> */
.L_x_3143:
        /* <DEDUP_REMOVED lines=17> */
.L_x_3144:
[----:B------:R-:W-:Y:S05]  /*40f0*/  BSYNC.RECONVERGENT B1 ;  /* 0x0000000000017941 */ /* 0x000fea0003800200 */
.L_x_3142:
[----:B------:R-:W-:-:S04]  /*4100*/  IMAD.WIDE.U32 R28, R16, 0x8, R20 ;  /* 0x00000008101c7825 */ /* 0x000fc800078e0014 */
[----:B------:R-:W-:Y:S02]  /*4110*/  IMAD.WIDE.U32 R4, R5, 0x8, R24 ;  /* 0x0000000805047825 */ /* 0x000fe400078e0018 */
[----:B------:R-:W3:Y:S04]  /*4120*/  LDG.E.64 R28, desc[UR14][R28.64] ;  /* 0x0000000e1c1c7981 */ /* 0x000ee8000c1e1b00 */
[----:B------:R-:W4:Y:S01]  /*4130*/  LDG.E.64 R4, desc[UR14][R4.64] ;  /* 0x0000000e04047981 */ /* 0x000f22000c1e1b00 */
[----:B------:R-:W-:Y:S01]  /*4140*/  IMAD.MOV.U32 R39, RZ, RZ, R13 ;  /* 0x000000ffff277224 */ /* 0x000fe200078e000d */
[----:B------:R-:W-:Y:S01]  /*4150*/  BSSY.RECONVERGENT B1, `(.L_x_3145) ;  /* 0x0000032000017945 */ /* 0x000fe20003800200 */
[----:B---3--:R-:W-:-:S04]  /*4160*/  LOP3.LUT R6, R23, R29, RZ, 0xfc, !PT ;  /* 0x0000001d17067212 */ /* 0x008fc800078efcff */
[----:B------:R-:W-:Y:S01]  /*4170*/  ISETP.NE.U32.AND P0, PT, R6, RZ, PT ;  /* 0x000000ff0600720c */ /* 0x000fe20003f05070 */
[-C--:B----4-:R-:W-:Y:S01]  /*4180*/  IMAD R8, R5, R41.reuse, RZ ;  /* 0x0000002905087224 */ /* 0x090fe200078e02ff */
[----:B------:R-:W-:Y:S01]  /*4190*/  IADD3 R6, PT, PT, R16, -0x4, RZ ;  /* 0xfffffffc10067810 */ /* 0x000fe20007ffe0ff */
        /* <DEDUP_REMOVED lines=28> */
.L_x_3146:
        /* <DEDUP_REMOVED lines=17> */
.L_x_3147:
[----:B------:R-:W-:Y:S05]  /*4470*/  BSYNC.RECONVERGENT B1 ;  /* 0x0000000000017941 */ /* 0x000fea0003800200 */
.L_x_3145:
        /* <DEDUP_REMOVED lines=39> */
.L_x_3149:
        /* <DEDUP_REMOVED lines=16> */
.L_x_3150:
[----:B------:R-:W-:Y:S05]  /*47f0*/  BSYNC.RECONVERGENT B1 ;  /* 0x0000000000017941 */ /* 0x000fea0003800200 */
.L_x_3148:
        /* <DEDUP_REMOVED lines=39> */
.L_x_3152:
        /* <DEDUP_REMOVED lines=17> */
.L_x_3153:
[----:B------:R-:W-:Y:S05]  /*4b80*/  BSYNC.RECONVERGENT B1 ;  /* 0x0000000000017941 */ /* 0x000fea0003800200 */
.L_x_3151:
        /* <DEDUP_REMOVED lines=40> */
.L_x_3155:
        /* <DEDUP_REMOVED lines=16> */
.L_x_3156:
[----:B------:R-:W-:Y:S05]  /*4f10*/  BSYNC.RECONVERGENT B1 ;  /* 0x0000000000017941 */ /* 0x000fea0003800200 */
.L_x_3154:
[----:B------:R-:W0:Y:S08]  /*4f20*/  LDC.64 R24, c[0x0][0x390] ;  /* 0x0000e400ff187b82 */ /* 0x000e300000000a00 */
[----:B------:R-:W3:Y:S01]  /*4f30*/  LDC.64 R8, c[0x0][0x398] ;  /* 0x0000e600ff087b82 */ /* 0x000ee20000000a00 */
[----:B0-----:R-:W-:-:S06]  /*4f40*/  IMAD.WIDE.U32 R24, R6, 0x8, R24 ;  /* 0x0000000806187825 */ /* 0x001fcc00078e0018 */
[----:B------:R-:W4:Y:S01]  /*4f50*/  LDG.E.64 R24, desc[UR14][R24.64] ;  /* 0x0000000e18187981 */ /* 0x000f22000c1e1b00 */
[----:B---3--:R-:W-:-:S06]  /*4f60*/  IMAD.WIDE.U32 R8, R5, 0x8, R8 ;  /* 0x0000000805087825 */ /* 0x008fcc00078e0008 */
[----:B------:R-:W3:Y:S01]  /*4f70*/  LDG.E.64 R8, desc[UR14][R8.64] ;  /* 0x0000000e08087981 */ /* 0x000ee2000c1e1b00 */
        /* <DEDUP_REMOVED lines=33> */
.L_x_3158:
        /* <DEDUP_REMOVED lines=16> */
.L_x_3159:
[----:B------:R-:W-:Y:S05]  /*5290*/  BSYNC.RECONVERGENT B1 ;  /* 0x0000000000017941 */ /* 0x000fea0003800200 */
.L_x_3157:
[----:B--2---:R-:W-:-:S06]  /*52a0*/  IMAD.WIDE.U32 R6, R6, 0x8, R18 ;  /* 0x0000000806067825 */ /* 0x004fcc00078e0012 */
[----:B------:R-:W2:Y:S01]  /*52b0*/  LDG.E.64 R6, desc[UR14][R6.64] ;  /* 0x0000000e06067981 */ /* 0x000ea2000c1e1b00 */
[----:B------:R-:W-:Y:S01]  /*52c0*/  VIADD R12, R12, 0x8 ;  /* 0x000000080c0c7836 */ /* 0x000fe20000000000 */
[----:B------:R-:W-:Y:S01]  /*52d0*/  MOV R4, R28 ;  /* 0x0000001c00047202 */ /* 0x000fe20000000f00 */
[----:B------:R-:W-:-:S03]  /*52e0*/  VIADD R16, R16, 0xfffffff8 ;  /* 0xfffffff810107836 */ /* 0x000fc60000000000 */
        /* <DEDUP_REMOVED lines=9> */
.L_x_3135:
        /* <DEDUP_REMOVED lines=37> */
.L_x_3163:
        /* <DEDUP_REMOVED lines=16> */
.L_x_3164:
[----:B------:R-:W-:Y:S05]  /*56d0*/  BSYNC.RECONVERGENT B1 ;  /* 0x0000000000017941 */ /* 0x000fea0003800200 */
.L_x_3162:
        /* <DEDUP_REMOVED lines=39> */
.L_x_3166:
        /* <DEDUP_REMOVED lines=16> */
.L_x_3167:
[----:B------:R-:W-:Y:S05]  /*5a50*/  BSYNC.RECONVERGENT B1 ;  /* 0x0000000000017941 */ /* 0x000fea0003800200 */
.L_x_3165:
        /* <DEDUP_REMOVED lines=40> */
.L_x_3169:
        /* <DEDUP_REMOVED lines=17> */
.L_x_3170:
[----:B------:R-:W-:Y:S05]  /*5df0*/  BSYNC.RECONVERGENT B1 ;  /* 0x0000000000017941 */ /* 0x000fea0003800200 */
.L_x_3168:
[----:B------:R-:W0:Y:S01]  /*5e00*/  LDC.64 R10, c[0x0][0x390] ;  /* 0x0000e400ff0a7b82 */ /* 0x000e220000000a00 */
[----:B------:R-:W-:-:S07]  /*5e10*/  IADD3 R5, PT, PT, R16, -0x3, RZ ;  /* 0xfffffffd10057810 */ /* 0x000fce0007ffe0ff */
[----:B------:R-:W2:Y:S01]  /*5e20*/  LDC.64 R8, c[0x0][0x398] ;  /* 0x0000e600ff087b82 */ /* 0x000ea20000000a00 */
[----:B0-----:R-:W-:-:S04]  /*5e30*/  IMAD.WIDE.U32 R10, R5, 0x8, R10 ;  /* 0x00000008050a7825 */ /* 0x001fc800078e000a */
[----:B--2---:R-:W-:Y:S02]  /*5e40*/  IMAD.WIDE.U32 R8, R12, 0x8, R8 ;  /* 0x000000080c087825 */ /* 0x004fe400078e0008 */
        /* <DEDUP_REMOVED lines=35> */
.L_x_3172:
        /* <DEDUP_REMOVED lines=16> */
.L_x_3173:
[----:B------:R-:W-:Y:S05]  /*6180*/  BSYNC.RECONVERGENT B1 ;  /* 0x0000000000017941 */ /* 0x000fea0003800200 */
.L_x_3171:
        /* <DEDUP_REMOVED lines=11> */
.L_x_3161:
        /* <DEDUP_REMOVED lines=35> */
.L_x_3176:
        /* <DEDUP_REMOVED lines=16> */
.L_x_3177:
[----:B------:R-:W-:Y:S05]  /*6570*/  BSYNC.RECONVERGENT B1 ;  /* 0x0000000000017941 */ /* 0x000fea0003800200 */
.L_x_3175:
        /* <DEDUP_REMOVED lines=39> */
.L_x_3179:
[----:B------:R-:W-:Y:S01]  /*67f0*/  MOV R34, R20 ;  /* 0x0000001400227202 */ /* 0x000fe20000000f00 */
[----:B------:R-:W-:Y:S01]  /*6800*/  IMAD.MOV.U32 R7, RZ, RZ, R21 ;  /* 0x000000ffff077224 */ /* 0x000fe200078e0015 */
[----:B------:R-:W-:Y:S02]  /*6810*/  MOV R8, R12 ;  /* 0x0000000c00087202 */ /* 0x000fe40000000f00 */
[----:B------:R-:W-:Y:S02]  /*6820*/  MOV R9, R13 ;  /* 0x0000000d00097202 */ /* 0x000fe40000000f00 */
[----:B------:R-:W-:-:S07]  /*6830*/  MOV R4, 0x6850 ;  /* 0x0000685000047802 */ /* 0x000fce0000000f00 */
[----:B-1----:R-:W-:Y:S05]  /*6840*/  CALL.REL.NOINC `($__internal_66_$__cuda_sm20_div_s64) ;  /* 0x0000000c000c7944 */ /* 0x002fea0003c00000 */
[----:B------:R-:W-:Y:S02]  /*6850*/  IADD3 R17, P0, PT, RZ, -R8, RZ ;  /* 0x80000008ff117210 */ /* 0x000fe40007f1e0ff */
[----:B------:R-:W-:Y:S01]  /*6860*/  MOV R6, R20 ;  /* 0x0000001400067202 */ /* 0x000fe20000000f00 */
[----:B------:R-:W-:Y:S01]  /*6870*/  IMAD.MOV.U32 R20, RZ, RZ, R8 ;  /* 0x000000ffff147224 */ /* 0x000fe200078e0008 */
        /* <DEDUP_REMOVED lines=8> */
.L_x_3180:
[----:B------:R-:W-:Y:S05]  /*6900*/  BSYNC.RECONVERGENT B1 ;  /* 0x0000000000017941 */ /* 0x000fea0003800200 */
.L_x_3178:
        /* <DEDUP_REMOVED lines=11> */
.L_x_3174:
[----:B------:R-:W0:Y:S02]  /*69c0*/  LDCU UR4, c[0x0][0x3a0] ;  /* 0x00007400ff0477ac */ /* 0x000e240008000800 */
[----:B0-----:R-:W-:-:S04]  /*69d0*/  ULOP3.LUT UR4, UR4, 0x1, URZ, 0xc0, !UPT ;  /* 0x0000000104047892 */ /* 0x001fc8000f8ec0ff */
[----:B------:R-:W-:-:S09]  /*69e0*/  UISETP.NE.U32.AND UP0, UPT, UR4, 0x1, UPT ;  /* 0x000000010400788c */ /* 0x000fd2000bf05070 */
[----:B------:R-:W-:Y:S05]  /*69f0*/  BRA.U UP0, `(.L_x_3134) ;  /* 0x0000000100b07547 */ /* 0x000fea000b800000 */
        /* <DEDUP_REMOVED lines=27> */
.L_x_3182:
[----:B------:R-:W-:Y:S01]  /*6bb0*/  IMAD.MOV.U32 R17, RZ, RZ, R25 ;  /* 0x000000ffff117224 */ /* 0x000fe200078e0019 */
[----:B------:R-:W-:Y:S02]  /*6bc0*/  MOV R27, R20 ;  /* 0x00000014001b7202 */ /* 0x000fe40000000f00 */
[----:B------:R-:W-:Y:S02]  /*6bd0*/  MOV R25, R13 ;  /* 0x0000000d00197202 */ /* 0x000fe40000000f00 */
[----:B------:R-:W-:-:S07]  /*6be0*/  MOV R26, 0x6c00 ;  /* 0x00006c00001a7802 */ /* 0x000fce0000000f00 */
[----:B-1----:R-:W-:Y:S05]  /*6bf0*/  CALL.REL.NOINC `($__internal_67_$__cuda_sm20_rem_s64) ;  /* 0x0000000c00707944 */ /* 0x002fea0003c00000 */
[----:B------:R-:W-:Y:S01]  /*6c00*/  IMAD.MOV.U32 R4, RZ, RZ, R6 ;  /* 0x000000ffff047224 */ /* 0x000fe200078e0006 */
[----:B------:R-:W-:-:S07]  /*6c10*/  MOV R5, R7 ;  /* 0x0000000700057202 */ /* 0x000fce0000000f00 */
.L_x_3183:
[----:B------:R-:W-:Y:S05]  /*6c20*/  BSYNC.RECONVERGENT B1 ;  /* 0x0000000000017941 */ /* 0x000fea0003800200 */
.L_x_3181:
        /* <DEDUP_REMOVED lines=9> */
.L_x_3134:
[----:B------:R-:W2:Y:S01]  /*6cc0*/  LDG.E.64 R4, desc[UR14][R14.64] ;  /* 0x0000000e0e047981 */ /* 0x000ea2000c1e1b00 */
[----:B------:R-:W-:Y:S02]  /*6cd0*/  HFMA2 R9, -RZ, RZ, 1.9912109375, 0.00128841400146484375 ;  /* 0x3ff71547ff097431 */ /* 0x000fe400000001ff */
[----:B------:R-:W-:Y:S01]  /*6ce0*/  IMAD.MOV.U32 R8, RZ, RZ, 0x652b82fe ;  /* 0x652b82feff087424 */ /* 0x000fe200078e00ff */
[----:B------:R-:W-:Y:S01]  /*6cf0*/  UMOV UR4, 0xfefa39ef ;  /* 0xfefa39ef00047882 */ /* 0x000fe20000000000 */
[----:B------:R-:W-:Y:S01]  /*6d00*/  UMOV UR5, 0x3fe62e42 ;  /* 0x3fe62e4200057882 */ /* 0x000fe20000000000 */
[----:B------:R-:W-:Y:S01]  /*6d10*/  BSSY.RECONVERGENT B1, `(.L_x_3184) ;  /* 0x0000038000017945 */ /* 0x000fe20003800200 */
        /* <DEDUP_REMOVED lines=55> */
.L_x_3185:
[----:B------:R-:W-:Y:S05]  /*7090*/  BSYNC.RECONVERGENT B1 ;  /* 0x0000000000017941 */ /* 0x000fea0003800200 */
.L_x_3184:
[----:B------:R2:W-:Y:S02]  /*70a0*/  STS.64 [R2], R10 ;  /* 0x0000000a02007388 */ /* 0x0005e40000000a00 */
.L_x_3133:
[----:B------:R-:W-:Y:S05]  /*70b0*/  BSYNC.RECONVERGENT B0 ;  /* 0x0000000000007941 */ /* 0x000fea0003800200 */
.L_x_3081:
[----:B------:R-:W-:Y:S01]  /*70c0*/  BAR.SYNC.DEFER_BLOCKING 0x0 ;  /* 0x0000000000007b1d */ /* 0x000fe20000010000 */
[----:B------:R-:W-:Y:S02]  /*70d0*/  ISETP.GE.U32.AND P0, PT, R0, 0x42, PT ;  /* 0x000000420000780c */ /* 0x000fe40003f06070 */
[----:B------:R-:W-:-:S11]  /*70e0*/  ISETP.GT.U32.AND P1, PT, R3, 0x1f, PT ;  /* 0x0000001f0300780c */ /* 0x000fd60003f24070 */
[----:B------:R-:W-:Y:S05]  /*70f0*/  @!P0 BRA `(.L_x_3186) ;  /* 0x00000000002c8947 */ /* 0x000fea0003800000 */
.L_x_3187:
[----:B0-----:R-:W-:-:S04]  /*7100*/  SHF.R.U32.HI R8, RZ, 0x1, R0 ;  /* 0x00000001ff087819 */ /* 0x001fc80000011600 */
[----:B------:R-:W-:-:S13]  /*7110*/  ISETP.GE.U32.AND P0, PT, R3, R8, PT ;  /* 0x000000080300720c */ /* 0x000fda0003f06070 */
[----:B------:R-:W-:Y:S01]  /*7120*/  @!P0 LEA R6, R8, R2, 0x3 ;  /* 0x0000000208068211 */ /* 0x000fe200078e18ff */
[----:B------:R-:W-:Y:S05]  /*7130*/  @!P0 LDS.64 R4, [R2] ;  /* 0x0000000002048984 */ /* 0x000fea0000000a00 */
[----:B------:R-:W0:Y:S02]  /*7140*/  @!P0 LDS.64 R6, [R6] ;  /* 0x0000000006068984 */ /* 0x000e240000000a00 */
[----:B0-----:R-:W-:-:S07]  /*7150*/  @!P0 DADD R4, R4, R6 ;  /* 0x0000000004048229 */ /* 0x001fce0000000006 */
[----:B------:R3:W-:Y:S01]  /*7160*/  @!P0 STS.64 [R2], R4 ;  /* 0x0000000402008388 */ /* 0x0007e20000000a00 */
[----:B------:R-:W-:Y:S01]  /*7170*/  BAR.SYNC.DEFER_BLOCKING 0x0 ;  /* 0x0000000000007b1d */ /* 0x000fe20000010000 */
[----:B------:R-:W-:Y:S02]  /*7180*/  ISETP.GT.U32.AND P0, PT, R0, 0x83, PT ;  /* 0x000000830000780c */ /* 0x000fe40003f04070 */
[----:B------:R-:W-:-:S11]  /*7190*/  MOV R0, R8 ;  /* 0x0000000800007202 */ /* 0x000fd60000000f00 */
[----:B---3--:R-:W-:Y:S05]  /*71a0*/  @P0 BRA `(.L_x_3187) ;  /* 0xfffffffc00d40947 */ /* 0x008fea000383ffff */
.L_x_3186:
[----:B------:R-:W-:Y:S05]  /*71b0*/  @P1 EXIT ;  /* 0x000000000000194d */ /* 0x000fea0003800000 */
[----:B------:R-:W-:Y:S01]  /*71c0*/  LDS.64 R4, [R2] ;  /* 0x0000000002047984 */ /* 0x000fe20000000a00 */
[----:B------:R-:W-:-:S03]  /*71d0*/  ISETP.NE.AND P0, PT, R3, RZ, PT ;  /* 0x000000ff0300720c */ /* 0x000fc60003f05270 */
[----:B------:R-:W3:Y:S02]  /*71e0*/  LDS.64 R6, [R2+0x100] ;  /* 0x0001000002067984 */ /* 0x000ee40000000a00 */
[----:B---3--:R-:W-:-:S07]  /*71f0*/  DADD R4, R4, R6 ;  /* 0x0000000004047229 */ /* 0x008fce0000000006 */
[----:B------:R-:W-:Y:S04]  /*7200*/  STS.64 [R2], R4 ;  /* 0x0000000402007388 */ /* 0x000fe80000000a00 */
[----:B------:R-:W-:Y:S04]  /*7210*/  LDS.64 R6, [R2] ;  /* 0x0000000002067984 */ /* 0x000fe80000000a00 */
[----:B0-----:R-:W0:Y:S02]  /*7220*/  LDS.64 R8, [R2+0x80] ;  /* 0x0000800002087984 */ /* 0x001e240000000a00 */
[----:B0-----:R-:W-:-:S07]  /*7230*/  DADD R6, R6, R8 ;  /* 0x0000000006067229 */ /* 0x001fce0000000008 */
[----:B------:R-:W-:Y:S04]  /*7240*/  STS.64 [R2], R6 ;  /* 0x0000000602007388 */ /* 0x000fe80000000a00 */
[----:B------:R-:W-:Y:S04]  /*7250*/  LDS.64 R8, [R2] ;  /* 0x0000000002087984 */ /* 0x000fe80000000a00 */
        /* <DEDUP_REMOVED lines=31> */
[----:B------:R-:W-:-:S05]  /*7450*/  MOV R5, UR4 ;  /* 0x0000000400057c02 */ /* 0x000fca0008000f00 */
[----:B0-----:R-:W-:Y:S01]  /*7460*/  STG.E.64 desc[UR14][R4.64], R2 ;  /* 0x0000000204007986 */ /* 0x001fe2000c101b0e */
[----:B------:R-:W-:Y:S05]  /*7470*/  EXIT ;  /* 0x000000000000794d */ /* 0x000fea0003800000 */
        .weak           $__internal_66_$__cuda_sm20_div_s64
        .type           $__internal_66_$__cuda_sm20_div_s64,@function
        .size           $__internal_66_$__cuda_sm20_div_s64,($__internal_67_$__cuda_sm20_rem_s64 - $__internal_66_$__cuda_sm20_div_s64)
$__internal_66_$__cuda_sm20_div_s64:
        /* <DEDUP_REMOVED lines=32> */
[----:B------:R-:W-:Y:S01]  /*7680*/  IMAD R33, R11, R32, RZ ;  /* 0x000000200b217224 */ /* 0x000fe200078e02ff */
[----:B------:R-:W-:Y:S01]  /*7690*/  SEL R37, R37, R34, !P4 ;  /* 0x0000002225257207 */ /* 0x000fe20006000000 */
[----:B------:R-:W-:-:S04]  /*76a0*/  IMAD.HI.U32 R10, P1, R11, R10, R44 ;  /* 0x0000000a0b0a7227 */ /* 0x000fc8000782002c */
[----:B------:R-:W-:Y:S01]  /*76b0*/  HFMA2 R45, -RZ, RZ, 0, 0 ;  /* 0x00000000ff2d7431 */ /* 0x000fe200000001ff */
[-C--:B------:R-:W-:Y:S01]  /*76c0*/  IADD3.X R34, PT, PT, RZ, ~R7.reuse, RZ, P5, !PT ;  /* 0x80000007ff227210 */ /* 0x080fe20002ffe4ff */
[----:B------:R-:W-:Y:S01]  /*76d0*/  IMAD.HI.U32 R32, R11, R32, RZ ;  /* 0x000000200b207227 */ /* 0x000fe200078e00ff */
[----:B------:R-:W-:Y:S02]  /*76e0*/  IADD3 R10, P3, PT, R33, R10, RZ ;  /* 0x0000000a210a7210 */ /* 0x000fe40007f7e0ff */
[-C--:B------:R-:W-:Y:S01]  /*76f0*/  SEL R33, R34, R7.reuse, !P4 ;  /* 0x0000000722217207 */ /* 0x080fe20006000000 */
[----:B------:R-:W-:Y:S01]  /*7700*/  IMAD.X R32, R32, 0x1, R11, P0 ;  /* 0x0000000120207824 */ /* 0x000fe200000e060b */
[----:B------:R-:W-:Y:S01]  /*7710*/  LOP3.LUT R7, R9, R7, RZ, 0x3c, !PT ;  /* 0x0000000709077212 */ /* 0x000fe200078e3cff */
[----:B------:R-:W-:-:S03]  /*7720*/  IMAD.HI.U32 R44, R10, R37, RZ ;  /* 0x000000250a2c7227 */ /* 0x000fc600078e00ff */
[----:B------:R-:W-:Y:S01]  /*7730*/  IADD3.X R32, PT, PT, RZ, RZ, R32, P3, P1 ;  /* 0x000000ffff207210 */ /* 0x000fe20001fe2420 */
        /* <DEDUP_REMOVED lines=9> */
[C---:B------:R-:W-:Y:S01]  /*77d0*/  IMAD R32, R10.reuse, R31, R35 ;  /* 0x0000001f0a207224 */ /* 0x040fe200078e0223 */
[----:B------:R-:W-:Y:S02]  /*77e0*/  IADD3 R35, P3, PT, R10, 0x1, RZ ;  /* 0x000000010a237810 */ /* 0x000fe40007f7e0ff */
[-C--:B------:R-:W-:Y:S01]  /*77f0*/  ISETP.GE.U32.AND P0, PT, R37, R30.reuse, PT ;  /* 0x0000001e2500720c */ /* 0x080fe20003f06070 */
[----:B------:R-:W-:-:S05]  /*7800*/  IMAD R32, R11, R30, R32 ;  /* 0x0000001e0b207224 */ /* 0x000fca00078e0220 */
[----:B------:R-:W-:Y:S02]  /*7810*/  IADD3.X R33, PT, PT, ~R32, R33, RZ, P1, !PT ;  /* 0x0000002120217210 */ /* 0x000fe40000ffe5ff */
[----:B------:R-:W-:Y:S02]  /*7820*/  IADD3 R34, P1, PT, R37, -R30, RZ ;  /* 0x8000001e25227210 */ /* 0x000fe40007f3e0ff */
[CC--:B------:R-:W-:Y:S02]  /*7830*/  ISETP.GE.U32.AND.EX P0, PT, R33.reuse, R31.reuse, PT, P0 ;  /* 0x0000001f2100720c */ /* 0x0c0fe40003f06100 */
        /* <DEDUP_REMOVED lines=15> */
[----:B------:R-:W-:-:S02]  /*7930*/  ISETP.NE.AND.EX P0, PT, R9, RZ, PT, P0 ;  /* 0x000000ff0900720c */ /* 0x000fc40003f05300 */
[----:B------:R-:W-:Y:S01]  /*7940*/  SEL R11, R11, R10, !P1 ;  /* 0x0000000a0b0b7207 */ /* 0x000fe20004800000 */
[----:B------:R-:W-:Y:S01]  /*7950*/  IMAD.MOV.U32 R10, RZ, RZ, R4 ;  /* 0x000000ffff0a7224 */ /* 0x000fe200078e0004 */
[-C--:B------:R-:W-:Y:S02]  /*7960*/  IADD3.X R7, PT, PT, RZ, ~R34.reuse, RZ, P3, !PT ;  /* 0x80000022ff077210 */ /* 0x080fe40001ffe4ff */
[----:B------:R-:W-:Y:S02]  /*7970*/  SEL R8, R11, 0xffffffff, P0 ;  /* 0xffffffff0b087807 */ /* 0x000fe40000000000 */
[----:B------:R-:W-:Y:S02]  /*7980*/  MOV R11, 0x0 ;  /* 0x00000000000b7802 */ /* 0x000fe40000000f00 */
[----:B------:R-:W-:-:S04]  /*7990*/  SEL R7, R7, R34, !P1 ;  /* 0x0000002207077207 */ /* 0x000fc80004800000 */
[----:B------:R-:W-:Y:S01]  /*79a0*/  SEL R9, R7, 0xffffffff, P0 ;  /* 0xffffffff07097807 */ /* 0x000fe20000000000 */
[----:B------:R-:W-:Y:S06]  /*79b0*/  RET.REL.NODEC R10 `(contiguous_logsumexp2_i64) ;  /* 0xffffff840a907950 */ /* 0x000fec0003c3ffff */
        .weak           $__internal_67_$__cuda_sm20_rem_s64
        .type           $__internal_67_$__cuda_sm20_rem_s64,@function
        .size           $__internal_67_$__cuda_sm20_rem_s64,(.L_x_30383 - $__internal_67_$__cuda_sm20_rem_s64)
$__internal_67_$__cuda_sm20_rem_s64:
        /* <DEDUP_REMOVED lines=19> */
[----:B------:R-:W-:-:S05]  /*7af0*/  IMAD.HI.U32 R18, P1, R11, R29, R18 ;  /* 0x0000001d0b127227 */ /* 0x000fca0007820012 */
[----:B------:R-:W-:Y:S01]  /*7b00*/  IADD3 R19, P2, PT, R33, R18, RZ ;  /* 0x0000001221137210 */ /* 0x000fe20007f5e0ff */
[----:B------:R-:W-:-:S04]  /*7b10*/  IMAD.X R18, R31, 0x1, R11, P0 ;  /* 0x000000011f127824 */ /* 0x000fc800000e060b */
[----:B------:R-:W-:Y:S01]  /*7b20*/  IMAD.WIDE.U32 R10, R19, R6, RZ ;  /* 0x00000006130a7225 */ /* 0x000fe200078e00ff */
[----:B------:R-:W-:Y:S02]  /*7b30*/  IADD3.X R29, PT, PT, RZ, RZ, R18, P2, P1 ;  /* 0x000000ffff1d7210 */ /* 0x000fe400017e2412 */
[----:B------:R-:W-:Y:S01]  /*7b40*/  ISETP.GE.AND P1, PT, R25, RZ, PT ;  /* 0x000000ff1900720c */ /* 0x000fe20003f26270 */
[----:B------:R-:W-:Y:S01]  /*7b50*/  IMAD R11, R19, R7, R11 ;  /* 0x00000007130b7224 */ /* 0x000fe200078e020b */
[----:B------:R-:W-:Y:S02]  /*7b60*/  IADD3 R31, P0, PT, RZ, -R10, RZ ;  /* 0x8000000aff1f7210 */ /* 0x000fe40007f1e0ff */
[----:B------:R-:W-:Y:S01]  /*7b70*/  IADD3 R10, P4, PT, RZ, -R27, RZ ;  /* 0x8000001bff0a7210 */ /* 0x000fe20007f9e0ff */
[----:B------:R-:W-:Y:S02]  /*7b80*/  IMAD R11, R29, R6, R11 ;  /* 0x000000061d0b7224 */ /* 0x000fe400078e020b */
        /* <DEDUP_REMOVED lines=47> */
[----:B------:R-:W-:Y:S06]  /*7e80*/  RET.REL.NODEC R26 `(contiguous_logsumexp2_i64) ;  /* 0xffffff801a5c7950 */ /* 0x000fec0003c3ffff */
.L_x_3188:
        /* <DEDUP_REMOVED lines=15> */
.L_x_30383:


//--------------------- .text.uncontiguous_cumulate_logsumexp_i64 --------------------------
	.section	.text.uncontiguous_cumulate_logsumexp_i64,"ax",@progbits
	.align	128
        .global         uncontiguous_cumulate_logsumexp_i64
        .type           uncontiguous_cumulate_logsumexp_i64,@function
        .size           uncontiguous_cumulate_logsumexp_i64,(.L_x_30385 - uncontiguous_cumulate_logsumexp_i64)
        .other          uncontiguous_cumulate_logsumexp_i64,@"STO_CUDA_ENTRY STV_DEFAULT"
uncontiguous_cumulate_logsumexp_i64:
.text.uncontiguous_cumulate_logsumexp_i64:
        /* <DEDUP_REMOVED lines=41> */
.L_x_3217:
        /* <DEDUP_REMOVED lines=33> */
.L_x_3194:
[----:B------:R-:W-:Y:S01]  /*04a0*/  IMAD.MOV.U32 R29, RZ, RZ, R14 ;  /* 0x000000ffff1d7224 */ /* 0x000fe200078e000e */
[----:B------:R-:W-:Y:S01]  /*04b0*/  MOV R26, R15 ;  /* 0x0000000f001a7202 */ /* 0x000fe20000000f00 */
[----:B------:R-:W-:Y:S01]  /*04c0*/  IMAD.MOV.U32 R13, RZ, RZ, R16 ;  /* 0x000000ffff0d7224 */ /* 0x000fe200078e0010 */
[----:B------:R-:W-:Y:S02]  /*04d0*/  MOV R12, R17 ;  /* 0x00000011000c7202 */ /* 0x000fe40000000f00 */
[----:B------:R-:W-:-:S07]  /*04e0*/  MOV R11, 0x500 ;  /* 0x00000500000b7802 */ /* 0x000fce0000000f00 */
[----:B------:R-:W-:Y:S05]  /*04f0*/  CALL.REL.NOINC `($__internal_68_$__cuda_sm20_div_s64) ;  /* 0x0000006400d07944 */ /* 0x000fea0003c00000 */
        /* <DEDUP_REMOVED lines=9> */
.L_x_3195:
[----:B------:R-:W-:Y:S05]  /*0590*/  BSYNC.RECONVERGENT B1 ;  /* 0x0000000000017941 */ /* 0x000fea0003800200 */
.L_x_3193:
        /* <DEDUP_REMOVED lines=36> */
.L_x_3197:
[----:B------:R-:W-:Y:S01]  /*07e0*/  IMAD.MOV.U32 R29, RZ, RZ, R7 ;  /* 0x000000ffff1d7224 */ /* 0x000fe200078e0007 */
[----:B------:R-:W-:Y:S01]  /*07f0*/  MOV R26, R8 ;  /* 0x00000008001a7202 */ /* 0x000fe20000000f00 */
[----:B------:R-:W-:Y:S01]  /*0800*/  IMAD.MOV.U32 R13, RZ, RZ, R16 ;  /* 0x000000ffff0d7224 */ /* 0x000fe200078e0010 */
[----:B------:R-:W-:Y:S02]  /*0810*/  MOV R12, R17 ;  /* 0x00000011000c7202 */ /* 0x000fe40000000f00 */
[----:B------:R-:W-:-:S07]  /*0820*/  MOV R11, 0x840 ;  /* 0x00000840000b7802 */ /* 0x000fce0000000f00 */
[----:B------:R-:W-:Y:S05]  /*0830*/  CALL.REL.NOINC `($__internal_68_$__cuda_sm20_div_s64) ;  /* 0x0000006400007944 */ /* 0x000fea0003c00000 */
        /* <DEDUP_REMOVED lines=10> */
.L_x_3198:
[----:B------:R-:W-:Y:S05]  /*08e0*/  BSYNC.RECONVERGENT B1 ;  /* 0x0000000000017941 */ /* 0x000fea0003800200 */
.L_x_3196:
        /* <DEDUP_REMOVED lines=37> */
.L_x_3200:
[----:B------:R-:W-:Y:S01]  /*0b40*/  MOV R29, R14 ;  /* 0x0000000e001d7202 */ /* 0x000fe20000000f00 */
[----:B------:R-:W-:Y:S01]  /*0b50*/  IMAD.MOV.U32 R26, RZ, RZ, R15 ;  /* 0x000000ffff1a7224 */ /* 0x000fe200078e000f */
[----:B------:R-:W-:Y:S01]  /*0b60*/  MOV R13, R16 ;  /* 0x00000010000d7202 */ /* 0x000fe20000000f00 */
[----:B------:R-:W-:Y:S01]  /*0b70*/  IMAD.MOV.U32 R12, RZ, RZ, R17 ;  /* 0x000000ffff0c7224 */ /* 0x000fe200078e0011 */
[----:B------:R-:W-:-:S07]  /*0b80*/  MOV R11, 0xba0 ;  /* 0x00000ba0000b7802 */ /* 0x000fce0000000f00 */
[----:B------:R-:W-:Y:S05]  /*0b90*/  CALL.REL.NOINC `($__internal_68_$__cuda_sm20_div_s64) ;  /* 0x0000006000287944 */ /* 0x000fea0003c00000 */
        /* <DEDUP_REMOVED lines=10> */
.L_x_3201:
[----:B------:R-:W-:Y:S05]  /*0c40*/  BSYNC.RECONVERGENT B1 ;  /* 0x0000000000017941 */ /* 0x000fea0003800200 */
.L_x_3199:
        /* <DEDUP_REMOVED lines=34> */
.L_x_3203:
        /* <DEDUP_REMOVED lines=16> */
.L_x_3204:
[----:B------:R-:W-:Y:S05]  /*0f70*/  BSYNC.RECONVERGENT B1 ;  /* 0x0000000000017941 */ /* 0x000fea0003800200 */
.L_x_3202:
        /* <DEDUP_REMOVED lines=37> */
.L_x_3206:
        /* <DEDUP_REMOVED lines=17> */
.L_x_3207:
[----:B------:R-:W-:Y:S05]  /*12e0*/  BSYNC.RECONVERGENT B1 ;  /* 0x0000000000017941 */ /* 0x000fea0003800200 */
.L_x_3205:
        /* <DEDUP_REMOVED lines=35> */
.L_x_3209:
        /* <DEDUP_REMOVED lines=16> */
.L_x_3210:
[----:B------:R-:W-:Y:S05]  /*1620*/  BSYNC.RECONVERGENT B1 ;  /* 0x0000000000017941 */ /* 0x000fea0003800200 */
.L_x_3208:
        /* <DEDUP_REMOVED lines=36> */
.L_x_3212:
[----:B------:R-:W-:Y:S01]  /*1870*/  MOV R29, R14 ;  /* 0x0000000e001d7202 */ /* 0x000fe20000000f00 */
[----:B------:R-:W-:Y:S01]  /*1880*/  IMAD.MOV.U32 R26, RZ, RZ, R15 ;  /* 0x000000ffff1a7224 */ /* 0x000fe200078e000f */
[----:B------:R-:W-:Y:S01]  /*1890*/  MOV R13, R16 ;  /* 0x00000010000d7202 */ /* 0x000fe20000000f00 */
[----:B------:R-:W-:Y:S01]  /*18a0*/  IMAD.MOV.U32 R12, RZ, RZ, R17 ;  /* 0x000000ffff0c7224 */ /* 0x000fe200078e0011 */
[----:B------:R-:W-:-:S07]  /*18b0*/  MOV R11, 0x18d0 ;  /* 0x000018d0000b7802 */ /* 0x000fce0000000f00 */
[----:B------:R-:W-:Y:S05]  /*18c0*/  CALL.REL.NOINC `($__internal_68_$__cuda_sm20_div_s64) ;  /* 0x0000005000dc7944 */ /* 0x000fea0003c00000 */
        /* <DEDUP_REMOVED lines=11> */
.L_x_3213:
[----:B------:R-:W-:Y:S05]  /*1980*/  BSYNC.RECONVERGENT B1 ;  /* 0x0000000000017941 */ /* 0x000fea0003800200 */
.L_x_3211:
        /* <DEDUP_REMOVED lines=36> */
.L_x_3215:
        /* <DEDUP_REMOVED lines=17> */
.L_x_3216:
[----:B------:R-:W-:Y:S05]  /*1ce0*/  BSYNC.RECONVERGENT B1 ;  /* 0x0000000000017941 */ /* 0x000fea0003800200 */
.L_x_3214:
        /* <DEDUP_REMOVED lines=10> */
.L_x_3192:
        /* <DEDUP_REMOVED lines=36> */
.L_x_3220:
[----:B------:R-:W-:Y:S01]  /*1fd0*/  MOV R29, R14 ;  /* 0x0000000e001d7202 */ /* 0x000fe20000000f00 */
[----:B------:R-:W-:Y:S01]  /*1fe0*/  IMAD.MOV.U32 R26, RZ, RZ, R15 ;  /* 0x000000ffff1a7224 */ /* 0x000fe200078e000f */
[----:B------:R-:W-:Y:S01]  /*1ff0*/  MOV R13, R16 ;  /* 0x00000010000d7202 */ /* 0x000fe20000000f00 */
[----:B------:R-:W-:Y:S01]  /*2000*/  IMAD.MOV.U32 R12, RZ, RZ, R17 ;  /* 0x000000ffff0c7224 */ /* 0x000fe200078e0011 */
[----:B------:R-:W-:-:S07]  /*2010*/  MOV R11, 0x2030 ;  /* 0x00002030000b7802 */ /* 0x000fce0000000f00 */
[----:B------:R-:W-:Y:S05]  /*2020*/  CALL.REL.NOINC `($__internal_68_$__cuda_sm20_div_s64) ;  /* 0x0000004c00047944 */ /* 0x000fea0003c00000 */
        /* <DEDUP_REMOVED lines=9> */
.L_x_3221:
[----:B------:R-:W-:Y:S05]  /*20c0*/  BSYNC.RECONVERGENT B1 ;  /* 0x0000000000017941 */ /* 0x000fea0003800200 */
.L_x_3219:
        /* <DEDUP_REMOVED lines=36> */
.L_x_3223:
        /* <DEDUP_REMOVED lines=17> */
.L_x_3224:
[----:B------:R-:W-:Y:S05]  /*2420*/  BSYNC.RECONVERGENT B1 ;  /* 0x0000000000017941 */ /* 0x000fea0003800200 */
.L_x_3222:
        /* <DEDUP_REMOVED lines=38> */
.L_x_3226:
        /* <DEDUP_REMOVED lines=16> */
.L_x_3227:
[----:B------:R-:W-:Y:S05]  /*2790*/  BSYNC.RECONVERGENT B1 ;  /* 0x0000000000017941 */ /* 0x000fea0003800200 */
.L_x_3225:
        /* <DEDUP_REMOVED lines=36> */
.L_x_3229:
        /* <DEDUP_REMOVED lines=16> */
.L_x_3230:
[----:B------:R-:W-:Y:S05]  /*2ae0*/  BSYNC.RECONVERGENT B1 ;  /* 0x0000000000017941 */ /* 0x000fea0003800200 */
.L_x_3228:
[----:B------:R-:W-:Y:S01]  /*2af0*/  IMAD R5, R5, R38, RZ ;  /* 0x0000002605057224 */ /* 0x000fe200078e02ff */
[----:B------:R-:W-:Y:S01]  /*2b00*/  IADD3 R9, PT, PT, R9, -0x2, RZ ;  /* 0xfffffffe09097810 */ /* 0x000fe20007ffe0ff */
[----:B------:R-:W-:Y:S02]  /*2b10*/  IMAD.MOV.U32 R34, RZ, RZ, R20 ;  /* 0x000000ffff227224 */ /* 0x000fe400078e0014 */
[-C--:B------:R-:W-:Y:S02]  /*2b20*/  IMAD R5, R39, R10.reuse, R5 ;  /* 0x0000000a27057224 */ /* 0x080fe400078e0205 */
[----:B------:R-:W-:-:S04]  /*2b30*/  IMAD.WIDE.U32 R34, R38, R10, R34 ;  /* 0x0000000a26227225 */ /* 0x000fc800078e0022 */
[----:B------:R-:W-:Y:S01]  /*2b40*/  IMAD.IADD R6, R35, 0x1, R5 ;  /* 0x0000000123067824 */ /* 0x000fe200078e0205 */
[----:B------:R-:W-:-:S07]  /*2b50*/  MOV R5, R34 ;  /* 0x0000002200057202 */ /* 0x000fce0000000f00 */
.L_x_3218:
        /* <DEDUP_REMOVED lines=31> */
.L_x_3232:
[----:B------:R-:W-:Y:S01]  /*2d50*/  IMAD.MOV.U32 R20, RZ, RZ, R14 ;  /* 0x000000ffff147224 */ /* 0x000fe200078e000e */
[----:B------:R-:W-:Y:S01]  /*2d60*/  MOV R24, R15 ;  /* 0x0000000f00187202 */ /* 0x000fe20000000f00 */
[----:B------:R-:W-:Y:S01]  /*2d70*/  IMAD.MOV.U32 R21, RZ, RZ, R16 ;  /* 0x000000ffff157224 */ /* 0x000fe200078e0010 */
[----:B------:R-:W-:Y:S02]  /*2d80*/  MOV R22, R17 ;  /* 0x0000001100167202 */ /* 0x000fe40000000f00 */
[----:B------:R-:W-:-:S07]  /*2d90*/  MOV R23, 0x2db0 ;  /* 0x00002db000177802 */ /* 0x000fce0000000f00 */
[----:B------:R-:W-:Y:S05]  /*2da0*/  CALL.REL.NOINC `($__internal_69_$__cuda_sm20_rem_s64) ;  /* 0x0000004000f47944 */ /* 0x000fea0003c00000 */
[----:B------:R-:W-:Y:S01]  /*2db0*/  IMAD.MOV.U32 R10, RZ, RZ, R12 ;  /* 0x000000ffff0a7224 */ /* 0x000fe200078e000c */
[----:B------:R-:W-:-:S07]  /*2dc0*/  MOV R11, R13 ;  /* 0x0000000d000b7202 */ /* 0x000fce0000000f00 */
.L_x_3233:
[----:B------:R-:W-:Y:S05]  /*2dd0*/  BSYNC.RECONVERGENT B1 ;  /* 0x0000000000017941 */ /* 0x000fea0003800200 */
.L_x_3231:
        /* <DEDUP_REMOVED lines=33> */
.L_x_3235:
[----:B------:R-:W-:Y:S01]  /*2ff0*/  MOV R21, R16 ;  /* 0x0000001000157202 */ /* 0x000fe20000000f00 */
[----:B------:R-:W-:Y:S01]  /*3000*/  IMAD.MOV.U32 R22, RZ, RZ, R17 ;  /* 0x000000ffff167224 */ /* 0x000fe200078e0011 */
[----:B------:R-:W-:Y:S01]  /*3010*/  MOV R20, R7 ;  /* 0x0000000700147202 */ /* 0x000fe20000000f00 */
[----:B------:R-:W-:Y:S01]  /*3020*/  IMAD.MOV.U32 R24, RZ, RZ, R8 ;  /* 0x000000ffff187224 */ /* 0x000fe200078e0008 */
[----:B------:R-:W-:-:S07]  /*3030*/  MOV R23, 0x3050 ;  /* 0x0000305000177802 */ /* 0x000fce0000000f00 */
[----:B------:R-:W-:Y:S05]  /*3040*/  CALL.REL.NOINC `($__internal_69_$__cuda_sm20_rem_s64) ;  /* 0x00000040004c7944 */ /* 0x000fea0003c00000 */
[----:B------:R-:W-:Y:S01]  /*3050*/  MOV R8, R12 ;  /* 0x0000000c00087202 */ /* 0x000fe20000000f00 */
[----:B------:R-:W-:-:S07]  /*3060*/  IMAD.MOV.U32 R9, RZ, RZ, R13 ;  /* 0x000000ffff097224 */ /* 0x000fce00078e000d */
.L_x_3236:
[----:B------:R-:W-:Y:S05]  /*3070*/  BSYNC.RECONVERGENT B1 ;  /* 0x0000000000017941 */ /* 0x000fea0003800200 */
.L_x_3234:
[----:B------:R-:W-:Y:S01]  /*3080*/  MOV R10, R5 ;  /* 0x00000005000a7202 */ /* 0x000fe20000000f00 */
[----:B------:R-:W-:Y:S02]  /*3090*/  IMAD R7, R9, R18, RZ ;  /* 0x0000001209077224 */ /* 0x000fe400078e02ff */
[----:B------:R-:W-:Y:S02]  /*30a0*/  IMAD.MOV.U32 R11, RZ, RZ, R6 ;  /* 0x000000ffff0b7224 */ /* 0x000fe400078e0006 */
[-C--:B------:R-:W-:Y:S02]  /*30b0*/  IMAD R7, R19, R8.reuse, R7 ;  /* 0x0000000813077224 */ /* 0x080fe400078e0207 */
[----:B------:R-:W-:-:S04]  /*30c0*/  IMAD.WIDE.U32 R10, R18, R8, R10 ;  /* 0x00000008120a7225 */ /* 0x000fc800078e000a */
[----:B------:R-:W-:Y:S01]  /*30d0*/  IMAD.MOV.U32 R5, RZ, RZ, R10 ;  /* 0x000000ffff057224 */ /* 0x000fe200078e000a */
[----:B------:R-:W-:-:S07]  /*30e0*/  IADD3 R6, PT, PT, R11, R7, RZ ;  /* 0x000000070b067210 */ /* 0x000fce0007ffe0ff */
.L_x_3191:
        /* <DEDUP_REMOVED lines=10> */
.L_x_3190:
        /* <DEDUP_REMOVED lines=20> */
.L_x_3264:
        /* <DEDUP_REMOVED lines=33> */
.L_x_3241:
[----:B------:R-:W-:Y:S01]  /*34e0*/  IMAD.MOV.U32 R29, RZ, RZ, R15 ;  /* 0x000000ffff1d7224 */ /* 0x000fe200078e000f */
[----:B------:R-:W-:Y:S01]  /*34f0*/  MOV R26, R14 ;  /* 0x0000000e001a7202 */ /* 0x000fe20000000f00 */
[----:B------:R-:W-:Y:S01]  /*3500*/  IMAD.MOV.U32 R13, RZ, RZ, R34 ;  /* 0x000000ffff0d7224 */ /* 0x000fe200078e0022 */
[----:B------:R-:W-:Y:S02]  /*3510*/  MOV R12, R35 ;  /* 0x00000023000c7202 */ /* 0x000fe40000000f00 */
[----:B------:R-:W-:-:S07]  /*3520*/  MOV R11, 0x3540 ;  /* 0x00003540000b7802 */ /* 0x000fce0000000f00 */
[----:B-123--:R-:W-:Y:S05]  /*3530*/  CALL.REL.NOINC `($__internal_68_$__cuda_sm20_div_s64) ;  /* 0x0000003400c07944 */ /* 0x00efea0003c00000 */
        /* <DEDUP_REMOVED lines=11> */
.L_x_3242:
[----:B------:R-:W-:Y:S05]  /*35f0*/  BSYNC.RECONVERGENT B1 ;  /* 0x0000000000017941 */ /* 0x000fea0003800200 */
.L_x_3240:
        /* <DEDUP_REMOVED lines=39> */
.L_x_3244:
[----:B------:R-:W-:Y:S01]  /*3870*/  IMAD.MOV.U32 R29, RZ, RZ, R34 ;  /* 0x000000ffff1d7224 */ /* 0x000fe200078e0022 */
[----:B------:R-:W-:Y:S01]  /*3880*/  MOV R26, R35 ;  /* 0x00000023001a7202 */ /* 0x000fe20000000f00 */
[----:B------:R-:W-:Y:S01]  /*3890*/  IMAD.MOV.U32 R13, RZ, RZ, R36 ;  /* 0x000000ffff0d7224 */ /* 0x000fe200078e0024 */
[----:B------:R-:W-:Y:S02]  /*38a0*/  MOV R12, R37 ;  /* 0x00000025000c7202 */ /* 0x000fe40000000f00 */
[----:B------:R-:W-:-:S07]  /*38b0*/  MOV R11, 0x38d0 ;  /* 0x000038d0000b7802 */ /* 0x000fce0000000f00 */
[----:B-1----:R-:W-:Y:S05]  /*38c0*/  CALL.REL.NOINC `($__internal_68_$__cuda_sm20_div_s64) ;  /* 0x0000003000dc7944 */ /* 0x002fea0003c00000 */
        /* <DEDUP_REMOVED lines=11> */
.L_x_3245:
[----:B------:R-:W-:Y:S05]  /*3980*/  BSYNC.RECONVERGENT B1 ;  /* 0x0000000000017941 */ /* 0x000fea0003800200 */
.L_x_3243:
        /* <DEDUP_REMOVED lines=38> */
.L_x_3247:
[----:B------:R-:W-:Y:S01]  /*3bf0*/  MOV R29, R34 ;  /* 0x00000022001d7202 */ /* 0x000fe20000000f00 */
[----:B------:R-:W-:Y:S01]  /*3c00*/  IMAD.MOV.U32 R26, RZ, RZ, R35 ;  /* 0x000000ffff1a7224 */ /* 0x000fe200078e0023 */
[----:B------:R-:W-:Y:S01]  /*3c10*/  MOV R13, R36 ;  /* 0x00000024000d7202 */ /* 0x000fe20000000f00 */
[----:B------:R-:W-:Y:S01]  /*3c20*/  IMAD.MOV.U32 R12, RZ, RZ, R37 ;  /* 0x000000ffff0c7224 */ /* 0x000fe200078e0025 */
[----:B------:R-:W-:-:S07]  /*3c30*/  MOV R11, 0x3c50 ;  /* 0x00003c50000b7802 */ /* 0x000fce0000000f00 */
[----:B-1----:R-:W-:Y:S05]  /*3c40*/  CALL.REL.NOINC `($__internal_68_$__cuda_sm20_div_s64) ;  /* 0x0000002c00fc7944 */ /* 0x002fea0003c00000 */
        /* <DEDUP_REMOVED lines=11> */
.L_x_3248:
[----:B------:R-:W-:Y:S05]  /*3d00*/  BSYNC.RECONVERGENT B1 ;  /* 0x0000000000017941 */ /* 0x000fea0003800200 */
.L_x_3246:
        /* <DEDUP_REMOVED lines=38> */
.L_x_3250:
        /* <DEDUP_REMOVED lines=17> */
.L_x_3251:
[----:B------:R-:W-:Y:S05]  /*4080*/  BSYNC.RECONVERGENT B1 ;  /* 0x0000000000017941 */ /* 0x000fea0003800200 */
.L_x_3249:
        /* <DEDUP_REMOVED lines=39> */
.L_x_3253:
        /* <DEDUP_REMOVED lines=17> */
.L_x_3254:
[----:B------:R-:W-:Y:S05]  /*4410*/  BSYNC.RECONVERGENT B1 ;  /* 0x0000000000017941 */ /* 0x000fea0003800200 */
.L_x_3252:
        /* <DEDUP_REMOVED lines=38> */
.L_x_3256:
        /* <DEDUP_REMOVED lines=17> */
.L_x_3257:
[----:B------:R-:W-:Y:S05]  /*4790*/  BSYNC.RECONVERGENT B1 ;  /* 0x0000000000017941 */ /* 0x000fea0003800200 */
.L_x_3255:
        /* <DEDUP_REMOVED lines=38> */
.L_x_3259:
        /* <DEDUP_REMOVED lines=17> */
.L_x_3260:
[----:B------:R-:W-:Y:S05]  /*4b10*/  BSYNC.RECONVERGENT B1 ;  /* 0x0000000000017941 */ /* 0x000fea0003800200 */
.L_x_3258:
        /* <DEDUP_REMOVED lines=36> */
.L_x_3262:
        /* <DEDUP_REMOVED lines=17> */
.L_x_3263:
[----:B------:R-:W-:Y:S05]  /*4e70*/  BSYNC.RECONVERGENT B1 ;  /* 0x0000000000017941 */ /* 0x000fea0003800200 */
.L_x_3261:
        /* <DEDUP_REMOVED lines=12> */
.L_x_3239:
        /* <DEDUP_REMOVED lines=35> */
.L_x_3267:
        /* <DEDUP_REMOVED lines=17> */
.L_x_3268:
[----:B------:R-:W-:Y:S05]  /*5280*/  BSYNC.RECONVERGENT B1 ;  /* 0x0000000000017941 */ /* 0x000fea0003800200 */
.L_x_3266:
        /* <DEDUP_REMOVED lines=41> */
.L_x_3270:
[----:B------:R-:W-:Y:S01]  /*5520*/  MOV R29, R18 ;  /* 0x00000012001d7202 */ /* 0x000fe20000000f00 */
[----:B------:R-:W-:Y:S01]  /*5530*/  IMAD.MOV.U32 R13, RZ, RZ, R16 ;  /* 0x000000ffff0d7224 */ /* 0x000fe200078e0010 */
[----:B------:R-:W-:Y:S02]  /*5540*/  MOV R26, R19 ;  /* 0x00000013001a7202 */ /* 0x000fe40000000f00 */
[----:B------:R-:W-:Y:S02]  /*5550*/  MOV R12, R17 ;  /* 0x00000011000c7202 */ /* 0x000fe40000000f00 */
[----:B------:R-:W-:-:S07]  /*5560*/  MOV R11, 0x5580 ;  /* 0x00005580000b7802 */ /* 0x000fce0000000f00 */
[----:B------:R-:W-:Y:S05]  /*5570*/  CALL.REL.NOINC `($__internal_68_$__cuda_sm20_div_s64) ;  /* 0x0000001400b07944 */ /* 0x000fea0003c00000 */
        /* <DEDUP_REMOVED lines=11> */
.L_x_3271:
[----:B------:R-:W-:Y:S05]  /*5630*/  BSYNC.RECONVERGENT B1 ;  /* 0x0000000000017941 */ /* 0x000fea0003800200 */
.L_x_3269:
        /* <DEDUP_REMOVED lines=40> */
.L_x_3273:
[----:B------:R-:W-:Y:S01]  /*58c0*/  MOV R29, R18 ;  /* 0x00000012001d7202 */ /* 0x000fe20000000f00 */
[----:B------:R-:W-:Y:S01]  /*58d0*/  IMAD.MOV.U32 R26, RZ, RZ, R19 ;  /* 0x000000ffff1a7224 */ /* 0x000fe200078e0013 */
[----:B------:R-:W-:Y:S02]  /*58e0*/  MOV R13, R20 ;  /* 0x00000014000d7202 */ /* 0x000fe40000000f00 */
[----:B------:R-:W-:Y:S02]  /*58f0*/  MOV R12, R21 ;  /* 0x00000015000c7202 */ /* 0x000fe40000000f00 */
[----:B------:R-:W-:-:S07]  /*5900*/  MOV R11, 0x5920 ;  /* 0x00005920000b7802 */ /* 0x000fce0000000f00 */
[----:B------:R-:W-:Y:S05]  /*5910*/  CALL.REL.NOINC `($__internal_68_$__cuda_sm20_div_s64) ;  /* 0x0000001000c87944 */ /* 0x000fea0003c00000 */
        /* <DEDUP_REMOVED lines=11> */
.L_x_3274:
[----:B------:R-:W-:Y:S05]  /*59d0*/  BSYNC.RECONVERGENT B1 ;  /* 0x0000000000017941 */ /* 0x000fea0003800200 */
.L_x_3272:
        /* <DEDUP_REMOVED lines=39> */
.L_x_3276:
[----:B------:R-:W-:Y:S01]  /*5c50*/  MOV R29, R18 ;  /* 0x00000012001d7202 */ /* 0x000fe20000000f00 */
[----:B------:R-:W-:Y:S01]  /*5c60*/  IMAD.MOV.U32 R26, RZ, RZ, R19 ;  /* 0x000000ffff1a7224 */ /* 0x000fe200078e0013 */
[----:B------:R-:W-:Y:S02]  /*5c70*/  MOV R13, R20 ;  /* 0x00000014000d7202 */ /* 0x000fe40000000f00 */
[----:B------:R-:W-:Y:S02]  /*5c80*/  MOV R12, R21 ;  /* 0x00000015000c7202 */ /* 0x000fe40000000f00 */
[----:B------:R-:W-:-:S07]  /*5c90*/  MOV R11, 0x5cb0 ;  /* 0x00005cb0000b7802 */ /* 0x000fce0000000f00 */
[----:B------:R-:W-:Y:S05]  /*5ca0*/  CALL.REL.NOINC `($__internal_68_$__cuda_sm20_div_s64) ;  /* 0x0000000c00e47944 */ /* 0x000fea0003c00000 */
        /* <DEDUP_REMOVED lines=11> */
.L_x_3277:
[----:B------:R-:W-:Y:S05]  /*5d60*/  BSYNC.RECONVERGENT B1 ;  /* 0x0000000000017941 */ /* 0x000fea0003800200 */
.L_x_3275:
        /* <DEDUP_REMOVED lines=10> */
.L_x_3265:
        /* <DEDUP_REMOVED lines=34> */
.L_x_3280:
        /* <DEDUP_REMOVED lines=17> */
.L_x_3281:
[----:B------:R-:W-:Y:S05]  /*6140*/  BSYNC.RECONVERGENT B1 ;  /* 0x0000000000017941 */ /* 0x000fea0003800200 */
.L_x_3279:
        /* <DEDUP_REMOVED lines=41> */
.L_x_3283:
        /* <DEDUP_REMOVED lines=17> */
.L_x_3284:
[----:B------:R-:W-:Y:S05]  /*64f0*/  BSYNC.RECONVERGENT B1 ;  /* 0x0000000000017941 */ /* 0x000fea0003800200 */
.L_x_3282:
        /* <DEDUP_REMOVED lines=10> */
.L_x_3278:
        /* <DEDUP_REMOVED lines=31> */
.L_x_3286:
[----:B------:R-:W-:Y:S01]  /*6790*/  MOV R21, R10 ;  /* 0x0000000a00157202 */ /* 0x000fe20000000f00 */
[----:B------:R-:W-:Y:S01]  /*67a0*/  IMAD.MOV.U32 R20, RZ, RZ, R15 ;  /* 0x000000ffff147224 */ /* 0x000fe200078e000f */
[----:B------:R-:W-:Y:S02]  /*67b0*/  MOV R22, R11 ;  /* 0x0000000b00167202 */ /* 0x000fe40000000f00 */
[----:B------:R-:W-:Y:S02]  /*67c0*/  MOV R24, R14 ;  /* 0x0000000e00187202 */ /* 0x000fe40000000f00 */
[----:B------:R-:W-:-:S07]  /*67d0*/  MOV R23, 0x67f0 ;  /* 0x000067f000177802 */ /* 0x000fce0000000f00 */
[----:B------:R-:W-:Y:S05]  /*67e0*/  CALL.REL.NOINC `($__internal_69_$__cuda_sm20_rem_s64) ;  /* 0x0000000800647944 */ /* 0x000fea0003c00000 */
[----:B------:R-:W-:Y:S01]  /*67f0*/  MOV R10, R12 ;  /* 0x0000000c000a7202 */ /* 0x000fe20000000f00 */
[----:B------:R-:W-:-:S07]  /*6800*/  IMAD.MOV.U32 R11, RZ, RZ, R13 ;  /* 0x000000ffff0b7224 */ /* 0x000fce00078e000d */
.L_x_3287:
[----:B------:R-:W-:Y:S05]  /*6810*/  BSYNC.RECONVERGENT B1 ;  /* 0x0000000000017941 */ /* 0x000fea0003800200 */
.L_x_3285:
        /* <DEDUP_REMOVED lines=10> */
.L_x_3238:
[----:B------:R-:W0:Y:S02]  /*68c0*/  LDCU.64 UR4, c[0x0][0x388] ;  /* 0x00007100ff0477ac */ /* 0x000e240008000a00 */
[----:B0-----:R-:W-:-:S04]  /*68d0*/  LEA R8, P0, R7, UR4, 0x3 ;  /* 0x0000000407087c11 */ /* 0x001fc8000f8018ff */
[----:B------:R-:W-:-:S05]  /*68e0*/  LEA.HI.X R9, R7, UR5, R6, 0x3, P0 ;  /* 0x0000000507097c11 */ /* 0x000fca00080f1c06 */
[----:B------:R-:W2:Y:S04]  /*68f0*/  LDG.E.64 R6, desc[UR6][R8.64] ;  /* 0x0000000608067981 */ /* 0x000ea8000c1e1b00 */
[----:B--2---:R0:W-:Y:S02]  /*6900*/  STS.64 [R3], R6 ;  /* 0x0000000603007388 */ /* 0x0041e40000000a00 */
.L_x_3237:
[----:B------:R-:W-:Y:S05]  /*6910*/  BSYNC.RECONVERGENT B0 ;  /* 0x0000000000007941 */ /* 0x000fea0003800200 */
.L_x_3189:
[----:B------:R-:W-:Y:S01]  /*6920*/  BAR.SYNC.DEFER_BLOCKING 0x0 ;  /* 0x0000000000007b1d */ /* 0x000fe20000010000 */
[----:B------:R-:W-:Y:S02]  /*6930*/  ISETP.GE.U32.AND P0, PT, R4, 0x42, PT ;  /* 0x000000420400780c */ /* 0x000fe40003f06070 */
[----:B------:R-:W-:-:S11]  /*6940*/  ISETP.GT.U32.AND P1, PT, R2, 0x1f, PT ;  /* 0x0000001f0200780c */ /* 0x000fd60003f24070 */
[----:B------:R-:W-:Y:S05]  /*6950*/  @!P0 BRA `(.L_x_3288) ;  /* 0x00000000002c8947 */ /* 0x000fea0003800000 */
.L_x_3289:
        /* <DEDUP_REMOVED lines=11> */
.L_x_3288:
        /* <DEDUP_REMOVED lines=35> */
        .weak           $__internal_68_$__cuda_sm20_div_s64
        .type           $__internal_68_$__cuda_sm20_div_s64,@function
        .size           $__internal_68_$__cuda_sm20_div_s64,($__internal_69_$__cuda_sm20_rem_s64 - $__internal_68_$__cuda_sm20_div_s64)
$__internal_68_$__cuda_sm20_div_s64:
        /* <DEDUP_REMOVED lines=83> */
[----:B------:R-:W-:Y:S05]  /*7170*/  RET.REL.NODEC R12 `(uncontiguous_cumulate_logsumexp_i64) ;  /* 0xffffff8c0ca07950 */ /* 0x000fea0003c3ffff */
        .weak           $__internal_69_$__cuda_sm20_rem_s64
        .type           $__internal_69_$__cuda_sm20_rem_s64,@function
        .size           $__internal_69_$__cuda_sm20_rem_s64,(.L_x_30385 - $__internal_69_$__cuda_sm20_rem_s64)
$__internal_69_$__cuda_sm20_rem_s64:
        /* <DEDUP_REMOVED lines=77> */
[----:B------:R-:W-:Y:S06]  /*7650*/  RET.REL.NODEC R10 `(uncontiguous_cumulate_logsumexp_i64) ;  /* 0xffffff880a687950 */ /* 0x000fec0003c3ffff */
.L_x_3290:
        /* <DEDUP_REMOVED lines=10> */
.L_x_30385:


//--------------------- .text.uncontiguous_logsumexp_i64 --------------------------
	.section	.text.uncontiguous_logsumexp_i64,"ax",@progbits
	.align	128
        .global         uncontiguous_logsumexp_i64
        .type           uncontiguous_logsumexp_i64,@function
        .size           uncontiguous_logsumexp_i64,(.L_x_30387 - uncontiguous_logsumexp_i64)
        .other          uncontiguous_logsumexp_i64,@"STO_CUDA_ENTRY STV_DEFAULT"
uncontiguous_logsumexp_i64:
.text.uncontiguous_logsumexp_i64:
        /* <DEDUP_REMOVED lines=12> */
[----:B0-----:R-:W-:-:S05]  /*00c0*/  IMAD R0, R8, UR8, RZ ;  /* 0x0000000808007c24 */ /* 0x001fca000f8e02ff */
[----:B---3--:R-:W-:Y:S02]  /*00d0*/  LEA R6, R7, UR4, 0x3 ;  /* 0x0000000407067c11 */ /* 0x008fe4000f8e18ff */
[----:B------:R-:W-:Y:S01]  /*00e0*/  LEA R18, R0, R7, 0x1 ;  /* 0x0000000700127211 */ /* 0x000fe200078e08ff */
[----:B-----5:R-:W-:Y:S02]  /*00f0*/  VIADD R0, R9, 0xffffffff ;  /* 0xffffffff09007836 */ /* 0x020fe40000000000 */
        /* <DEDUP_REMOVED lines=11> */
[----:B------:R-:W-:Y:S01]  /*01b0*/  MOV R2, R0 ;  /* 0x0000000000027202 */ /* 0x000fe20000000f00 */
[----:B------:R-:W-:Y:S01]  /*01c0*/  IMAD.MOV.U32 R29, RZ, RZ, RZ ;  /* 0x000000ffff1d7224 */ /* 0x000fe200078e00ff */
[----:B------:R-:W-:Y:S01]  /*01d0*/  MOV R19, RZ ;  /* 0x000000ff00137202 */ /* 0x000fe20000000f00 */
[----:B------:R-:W-:Y:S01]  /*01e0*/  IMAD.MOV.U32 R4, RZ, RZ, RZ ;  /* 0x000000ffff047224 */ /* 0x000fe200078e00ff */
[----:B------:R-:W-:Y:S01]  /*01f0*/  ISETP.GE.U32.AND P0, PT, R2, 0x3, PT ;  /* 0x000000030200780c */ /* 0x000fe20003f06070 */
[----:B------:R-:W-:Y:S01]  /*0200*/  IMAD.MOV.U32 R15, RZ, RZ, RZ ;  /* 0x000000ffff0f7224 */ /* 0x000fe200078e00ff */
[----:B------:R-:W-:Y:S02]  /*0210*/  MOV R3, RZ ;  /* 0x000000ff00037202 */ /* 0x000fe40000000f00 */
[----:B------:R-:W-:-:S09]  /*0220*/  MOV R16, RZ ;  /* 0x000000ff00107202 */ /* 0x000fd20000000f00 */
[----:B------:R-:W-:Y:S05]  /*0230*/  @!P0 BRA `(.L_x_3294) ;  /* 0x0000001800bc8947 */ /* 0x000fea0003800000 */
[----:B------:R-:W0:Y:S01]  /*0240*/  LDC.64 R24, c[0x0][0x390] ;  /* 0x0000e400ff187b82 */ /* 0x000e220000000a00 */
[C---:B------:R-:W-:Y:S01]  /*0250*/  LOP3.LUT R0, R9.reuse, 0xfffffffc, RZ, 0xc0, !PT ;  /* 0xfffffffc09007812 */ /* 0x040fe200078ec0ff */
[----:B------:R-:W-:Y:S02]  /*0260*/  HFMA2 R4, -RZ, RZ, 0, 0 ;  /* 0x00000000ff047431 */ /* 0x000fe400000001ff */
[----:B------:R-:W-:Y:S02]  /*0270*/  VIADD R2, R9, 0xfffffffe ;  /* 0xfffffffe09027836 */ /* 0x000fe40000000000 */
[----:B------:R-:W-:Y:S01]  /*0280*/  IMAD.MOV.U32 R3, RZ, RZ, RZ ;  /* 0x000000ffff037224 */ /* 0x000fe200078e00ff */
[----:B------:R-:W-:-:S07]  /*0290*/  IADD3 R0, PT, PT, -R0, RZ, RZ ;  /* 0x000000ff00007210 */ /* 0x000fce0007ffe1ff */
.L_x_3319:
        /* <DEDUP_REMOVED lines=32> */
.L_x_3296:
[----:B------:R-:W-:Y:S01]  /*04a0*/  IMAD.MOV.U32 R34, RZ, RZ, R18 ;  /* 0x000000ffff227224 */ /* 0x000fe200078e0012 */
[----:B------:R-:W-:Y:S01]  /*04b0*/  MOV R10, R19 ;  /* 0x00000013000a7202 */ /* 0x000fe20000000f00 */
[----:B------:R-:W-:Y:S01]  /*04c0*/  IMAD.MOV.U32 R11, RZ, RZ, R26 ;  /* 0x000000ffff0b7224 */ /* 0x000fe200078e001a */
[----:B------:R-:W-:Y:S02]  /*04d0*/  MOV R12, R27 ;  /* 0x0000001b000c7202 */ /* 0x000fe40000000f00 */
[----:B------:R-:W-:-:S07]  /*04e0*/  MOV R9, 0x500 ;  /* 0x0000050000097802 */ /* 0x000fce0000000f00 */
[----:B------:R-:W-:Y:S05]  /*04f0*/  CALL.REL.NOINC `($__internal_70_$__cuda_sm20_div_s64) ;  /* 0x0000006c00ec7944 */ /* 0x000fea0003c00000 */
[----:B------:R-:W-:Y:S01]  /*0500*/  IADD3 R21, P0, PT, RZ, -R14, RZ ;  /* 0x8000000eff157210 */ /* 0x000fe20007f1e0ff */
[----:B------:R-:W-:Y:S01]  /*0510*/  IMAD.MOV.U32 R22, RZ, RZ, R14 ;  /* 0x000000ffff167224 */ /* 0x000fe200078e000e */
[----:B------:R-:W-:-:S03]  /*0520*/  MOV R23, R11 ;  /* 0x0000000b00177202 */ /* 0x000fc60000000f00 */
[----:B------:R-:W-:Y:S02]  /*0530*/  IMAD.X R9, RZ, RZ, ~R11, P0 ;  /* 0x000000ffff097224 */ /* 0x000fe400000e0e0b */
[----:B------:R-:W-:-:S04]  /*0540*/  IMAD.WIDE.U32 R12, R26, R21, R18 ;  /* 0x000000151a0c7225 */ /* 0x000fc800078e0012 */
[----:B------:R-:W-:-:S04]  /*0550*/  IMAD R9, R9, R26, RZ ;  /* 0x0000001a09097224 */ /* 0x000fc800078e02ff */
[----:B------:R-:W-:-:S05]  /*0560*/  IMAD R9, R27, R21, R9 ;  /* 0x000000151b097224 */ /* 0x000fca00078e0209 */
[----:B------:R-:W-:-:S07]  /*0570*/  IADD3 R13, PT, PT, R13, R9, RZ ;  /* 0x000000090d0d7210 */ /* 0x000fce0007ffe0ff */
.L_x_3297:
[----:B------:R-:W-:Y:S05]  /*0580*/  BSYNC.RECONVERGENT B1 ;  /* 0x0000000000017941 */ /* 0x000fea0003800200 */
.L_x_3295:
        /* <DEDUP_REMOVED lines=37> */
.L_x_3299:
[----:B------:R-:W-:Y:S01]  /*07e0*/  IMAD.MOV.U32 R34, RZ, RZ, R28 ;  /* 0x000000ffff227224 */ /* 0x000fe200078e001c */
[----:B------:R-:W-:Y:S01]  /*07f0*/  MOV R10, R29 ;  /* 0x0000001d000a7202 */ /* 0x000fe20000000f00 */
[----:B------:R-:W-:Y:S01]  /*0800*/  IMAD.MOV.U32 R11, RZ, RZ, R26 ;  /* 0x000000ffff0b7224 */ /* 0x000fe200078e001a */
[----:B------:R-:W-:Y:S02]  /*0810*/  MOV R12, R27 ;  /* 0x0000001b000c7202 */ /* 0x000fe40000000f00 */
[----:B------:R-:W-:-:S07]  /*0820*/  MOV R9, 0x840 ;  /* 0x0000084000097802 */ /* 0x000fce0000000f00 */
[----:B------:R-:W-:Y:S05]  /*0830*/  CALL.REL.NOINC `($__internal_70_$__cuda_sm20_div_s64) ;  /* 0x0000006c001c7944 */ /* 0x000fea0003c00000 */
[----:B------:R-:W-:-:S05]  /*0840*/  IADD3 R9, P0, PT, RZ, -R14, RZ ;  /* 0x8000000eff097210 */ /* 0x000fca0007f1e0ff */
[----:B------:R-:W-:-:S04]  /*0850*/  IMAD.X R13, RZ, RZ, ~R11, P0 ;  /* 0x000000ffff0d7224 */ /* 0x000fc800000e0e0b */
[----:B------:R-:W-:Y:S02]  /*0860*/  IMAD R10, R13, R26, RZ ;  /* 0x0000001a0d0a7224 */ /* 0x000fe400078e02ff */
[----:B------:R-:W-:-:S04]  /*0870*/  IMAD.WIDE.U32 R12, R26, R9, R28 ;  /* 0x000000091a0c7225 */ /* 0x000fc800078e001c */
[----:B------:R-:W-:Y:S01]  /*0880*/  IMAD R9, R27, R9, R10 ;  /* 0x000000091b097224 */ /* 0x000fe200078e020a */
[----:B------:R-:W-:Y:S01]  /*0890*/  MOV R27, R11 ;  /* 0x0000000b001b7202 */ /* 0x000fe20000000f00 */
[----:B------:R-:W-:-:S03]  /*08a0*/  IMAD.MOV.U32 R26, RZ, RZ, R14 ;  /* 0x000000ffff1a7224 */ /* 0x000fc600078e000e */
[----:B------:R-:W-:-:S07]  /*08b0*/  IADD3 R13, PT, PT, R9, R13, RZ ;  /* 0x0000000d090d7210 */ /* 0x000fce0007ffe0ff */
.L_x_3300:
[----:B------:R-:W-:Y:S05]  /*08c0*/  BSYNC.RECONVERGENT B1 ;  /* 0x0000000000017941 */ /* 0x000fea0003800200 */
.L_x_3298:
        /* <DEDUP_REMOVED lines=36> */
.L_x_3302:
        /* <DEDUP_REMOVED lines=8> */
[----:B------:R-:W-:Y:S01]  /*0b90*/  MOV R12, R22 ;  /* 0x00000016000c7202 */ /* 0x000fe20000000f00 */
[----:B------:R-:W-:Y:S02]  /*0ba0*/  IMAD.MOV.U32 R18, RZ, RZ, R14 ;  /* 0x000000ffff127224 */ /* 0x000fe400078e000e */
[----:B------:R-:W-:Y:S02]  /*0bb0*/  IMAD.X R9, RZ, RZ, ~R11, P0 ;  /* 0x000000ffff097224 */ /* 0x000fe400000e0e0b */
[----:B------:R-:W-:-:S04]  /*0bc0*/  IMAD.WIDE.U32 R12, R28, R19, R12 ;  /* 0x000000131c0c7225 */ /* 0x000fc800078e000c */
[----:B------:R-:W-:-:S04]  /*0bd0*/  IMAD R9, R9, R28, RZ ;  /* 0x0000001c09097224 */ /* 0x000fc800078e02ff */
[----:B------:R-:W-:Y:S01]  /*0be0*/  IMAD R9, R29, R19, R9 ;  /* 0x000000131d097224 */ /* 0x000fe200078e0209 */
[----:B------:R-:W-:-:S04]  /*0bf0*/  MOV R19, R11 ;  /* 0x0000000b00137202 */ /* 0x000fc80000000f00 */
[----:B------:R-:W-:-:S07]  /*0c00*/  IADD3 R13, PT, PT, R13, R9, RZ ;  /* 0x000000090d0d7210 */ /* 0x000fce0007ffe0ff */
.L_x_3303:
[----:B------:R-:W-:Y:S05]  /*0c10*/  BSYNC.RECONVERGENT B1 ;  /* 0x0000000000017941 */ /* 0x000fea0003800200 */
.L_x_3301:
        /* <DEDUP_REMOVED lines=35> */
.L_x_3305:
[----:B------:R-:W-:Y:S01]  /*0e50*/  MOV R34, R26 ;  /* 0x0000001a00227202 */ /* 0x000fe20000000f00 */
[----:B------:R-:W-:Y:S01]  /*0e60*/  IMAD.MOV.U32 R10, RZ, RZ, R27 ;  /* 0x000000ffff0a7224 */ /* 0x000fe200078e001b */
[----:B------:R-:W-:Y:S01]  /*0e70*/  MOV R11, R28 ;  /* 0x0000001c000b7202 */ /* 0x000fe20000000f00 */
[----:B------:R-:W-:Y:S01]  /*0e80*/  IMAD.MOV.U32 R12, RZ, RZ, R29 ;  /* 0x000000ffff0c7224 */ /* 0x000fe200078e001d */
[----:B------:R-:W-:-:S07]  /*0e90*/  MOV R9, 0xeb0 ;  /* 0x00000eb000097802 */ /* 0x000fce0000000f00 */
[----:B------:R-:W-:Y:S05]  /*0ea0*/  CALL.REL.NOINC `($__internal_70_$__cuda_sm20_div_s64) ;  /* 0x0000006400807944 */ /* 0x000fea0003c00000 */
        /* <DEDUP_REMOVED lines=10> */
.L_x_3306:
[----:B------:R-:W-:Y:S05]  /*0f50*/  BSYNC.RECONVERGENT B1 ;  /* 0x0000000000017941 */ /* 0x000fea0003800200 */
.L_x_3304:
        /* <DEDUP_REMOVED lines=36> */
.L_x_3308:
[----:B------:R-:W-:Y:S01]  /*11a0*/  MOV R34, R18 ;  /* 0x0000001200227202 */ /* 0x000fe20000000f00 */
[----:B------:R-:W-:Y:S01]  /*11b0*/  IMAD.MOV.U32 R10, RZ, RZ, R19 ;  /* 0x000000ffff0a7224 */ /* 0x000fe200078e0013 */
[----:B------:R-:W-:Y:S01]  /*11c0*/  MOV R11, R26 ;  /* 0x0000001a000b7202 */ /* 0x000fe20000000f00 */
[----:B------:R-:W-:Y:S01]  /*11d0*/  IMAD.MOV.U32 R12, RZ, RZ, R27 ;  /* 0x000000ffff0c7224 */ /* 0x000fe200078e001b */
[----:B------:R-:W-:-:S07]  /*11e0*/  MOV R9, 0x1200 ;  /* 0x0000120000097802 */ /* 0x000fce0000000f00 */
[----:B------:R-:W-:Y:S05]  /*11f0*/  CALL.REL.NOINC `($__internal_70_$__cuda_sm20_div_s64) ;  /* 0x0000006000ac7944 */ /* 0x000fea0003c00000 */
        /* <DEDUP_REMOVED lines=10> */
.L_x_3309:
[----:B------:R-:W-:Y:S05]  /*12a0*/  BSYNC.RECONVERGENT B1 ;  /* 0x0000000000017941 */ /* 0x000fea0003800200 */
.L_x_3307:
        /* <DEDUP_REMOVED lines=35> */
.L_x_3311:
        /* <DEDUP_REMOVED lines=16> */
.L_x_3312:
[----:B------:R-:W-:Y:S05]  /*15e0*/  BSYNC.RECONVERGENT B1 ;  /* 0x0000000000017941 */ /* 0x000fea0003800200 */
.L_x_3310:
        /* <DEDUP_REMOVED lines=36> */
.L_x_3314:
[----:B------:R-:W-:Y:S01]  /*1830*/  MOV R34, R18 ;  /* 0x0000001200227202 */ /* 0x000fe20000000f00 */
[----:B------:R-:W-:Y:S01]  /*1840*/  IMAD.MOV.U32 R10, RZ, RZ, R19 ;  /* 0x000000ffff0a7224 */ /* 0x000fe200078e0013 */
[----:B------:R-:W-:Y:S01]  /*1850*/  MOV R11, R20 ;  /* 0x00000014000b7202 */ /* 0x000fe20000000f00 */
[----:B------:R-:W-:Y:S01]  /*1860*/  IMAD.MOV.U32 R12, RZ, RZ, R21 ;  /* 0x000000ffff0c7224 */ /* 0x000fe200078e0015 */
[----:B------:R-:W-:-:S07]  /*1870*/  MOV R9, 0x1890 ;  /* 0x0000189000097802 */ /* 0x000fce0000000f00 */
[----:B------:R-:W-:Y:S05]  /*1880*/  CALL.REL.NOINC `($__internal_70_$__cuda_sm20_div_s64) ;  /* 0x0000005c00087944 */ /* 0x000fea0003c00000 */
        /* <DEDUP_REMOVED lines=10> */
.L_x_3315:
[----:B------:R-:W-:Y:S05]  /*1930*/  BSYNC.RECONVERGENT B1 ;  /* 0x0000000000017941 */ /* 0x000fea0003800200 */
.L_x_3313:
        /* <DEDUP_REMOVED lines=36> */
.L_x_3317:
        /* <DEDUP_REMOVED lines=16> */
.L_x_3318:
[----:B------:R-:W-:Y:S05]  /*1c80*/  BSYNC.RECONVERGENT B1 ;  /* 0x0000000000017941 */ /* 0x000fea0003800200 */
.L_x_3316:
        /* <DEDUP_REMOVED lines=10> */
.L_x_3294:
        /* <DEDUP_REMOVED lines=36> */
.L_x_3322:
[----:B------:R-:W-:Y:S01]  /*1f70*/  MOV R34, R18 ;  /* 0x0000001200227202 */ /* 0x000fe20000000f00 */
[----:B------:R-:W-:Y:S01]  /*1f80*/  IMAD.MOV.U32 R10, RZ, RZ, R19 ;  /* 0x000000ffff0a7224 */ /* 0x000fe200078e0013 */
[----:B------:R-:W-:Y:S01]  /*1f90*/  MOV R11, R20 ;  /* 0x00000014000b7202 */ /* 0x000fe20000000f00 */
[----:B------:R-:W-:Y:S01]  /*1fa0*/  IMAD.MOV.U32 R12, RZ, RZ, R21 ;  /* 0x000000ffff0c7224 */ /* 0x000fe200078e0015 */
[----:B------:R-:W-:-:S07]  /*1fb0*/  MOV R9, 0x1fd0 ;  /* 0x00001fd000097802 */ /* 0x000fce0000000f00 */
[----:B------:R-:W-:Y:S05]  /*1fc0*/  CALL.REL.NOINC `($__internal_70_$__cuda_sm20_div_s64) ;  /* 0x0000005400387944 */ /* 0x000fea0003c00000 */
[----:B------:R-:W-:-:S04]  /*1fd0*/  IADD3 R17, P0, PT, RZ, -R14, RZ ;  /* 0x8000000eff117210 */ /* 0x000fc80007f1e0ff */
[----:B------:R-:W-:Y:S01]  /*1fe0*/  IADD3.X R9, PT, PT, RZ, ~R11, RZ, P0, !PT ;  /* 0x8000000bff097210 */ /* 0x000fe200007fe4ff */
[----:B------:R-:W-:Y:S01]  /*1ff0*/  IMAD.WIDE.U32 R12, R20, R17, R18 ;  /* 0x00000011140c7225 */ /* 0x000fe200078e0012 */
[----:B------:R-:W-:-:S03]  /*2000*/  MOV R18, R14 ;  /* 0x0000000e00127202 */ /* 0x000fc60000000f00 */
[----:B------:R-:W-:Y:S02]  /*2010*/  IMAD R9, R9, R20, RZ ;  /* 0x0000001409097224 */ /* 0x000fe400078e02ff */
[----:B------:R-:W-:Y:S02]  /*2020*/  IMAD.MOV.U32 R19, RZ, RZ, R11 ;  /* 0x000000ffff137224 */ /* 0x000fe400078e000b */
[----:B------:R-:W-:-:S04]  /*2030*/  IMAD R9, R21, R17, R9 ;  /* 0x0000001115097224 */ /* 0x000fc800078e0209 */
[----:B------:R-:W-:-:S07]  /*2040*/  IMAD.IADD R9, R13, 0x1, R9 ;  /* 0x000000010d097824 */ /* 0x000fce00078e0209 */
.L_x_3323:
[----:B------:R-:W-:Y:S05]  /*2050*/  BSYNC.RECONVERGENT B1 ;  /* 0x0000000000017941 */ /* 0x000fea0003800200 */
.L_x_3321:
[----:B------:R-:W0:Y:S02]  /*2060*/  LDC.64 R26, c[0x0][0x398] ;  /* 0x0000e600ff1a7b82 */ /* 0x000e240000000a00 */
[----:B0-----:R-:W-:-:S06]  /*2070*/  IMAD.WIDE.U32 R26, R2, 0x8, R26 ;  /* 0x00000008021a7825 */ /* 0x001fcc00078e001a */
[----:B------:R-:W2:Y:S01]  /*2080*/  LDG.E.64 R26, desc[UR6][R26.64] ;  /* 0x000000061a1a7981 */ /* 0x000ea2000c1e1b00 */
[----:B------:R-:W-:Y:S01]  /*2090*/  LOP3.LUT R0, R29, R21, RZ, 0xfc, !PT ;  /* 0x000000151d007212 */ /* 0x000fe200078efcff */
[----:B------:R-:W-:Y:S01]  /*20a0*/  BSSY.RECONVERGENT B1, `(.L_x_3324) ;  /* 0x000002e000017945 */ /* 0x000fe20003800200 */
[----:B------:R-:W-:Y:S01]  /*20b0*/  MOV R17, R16 ;  /* 0x0000001000117202 */ /* 0x000fe20000000f00 */
[----:B------:R-:W-:Y:S01]  /*20c0*/  IMAD.MOV.U32 R16, RZ, RZ, R15 ;  /* 0x000000ffff107224 */ /* 0x000fe200078e000f */
        /* <DEDUP_REMOVED lines=29> */
.L_x_3325:
        /* <DEDUP_REMOVED lines=14> */
.L_x_3326:
[----:B------:R-:W-:Y:S05]  /*2380*/  BSYNC.RECONVERGENT B1 ;  /* 0x0000000000017941 */ /* 0x000fea0003800200 */
.L_x_3324:
        /* <DEDUP_REMOVED lines=38> */
.L_x_3328:
        /* <DEDUP_REMOVED lines=16> */
.L_x_3329:
[----:B------:R-:W-:Y:S05]  /*26f0*/  BSYNC.RECONVERGENT B1 ;  /* 0x0000000000017941 */ /* 0x000fea0003800200 */
.L_x_3327:
        /* <DEDUP_REMOVED lines=36> */
.L_x_3331:
        /* <DEDUP_REMOVED lines=16> */
.L_x_3332:
[----:B------:R-:W-:Y:S05]  /*2a40*/  BSYNC.RECONVERGENT B1 ;  /* 0x0000000000017941 */ /* 0x000fea0003800200 */
.L_x_3330:
[----:B------:R-:W-:Y:S01]  /*2a50*/  IMAD.MOV.U32 R26, RZ, RZ, R24 ;  /* 0x000000ffff1a7224 */ /* 0x000fe200078e0018 */
[----:B------:R-:W-:Y:S01]  /*2a60*/  IADD3 R2, PT, PT, R2, -0x2, RZ ;  /* 0xfffffffe02027810 */ /* 0x000fe20007ffe0ff */
[----:B------:R-:W-:Y:S02]  /*2a70*/  IMAD R3, R3, R40, RZ ;  /* 0x0000002803037224 */ /* 0x000fe400078e02ff */
[----:B------:R-:W-:-:S04]  /*2a80*/  IMAD.WIDE.U32 R26, R40, R12, R26 ;  /* 0x0000000c281a7225 */ /* 0x000fc800078e001a */
[----:B------:R-:W-:Y:S01]  /*2a90*/  IMAD R3, R41, R12, R3 ;  /* 0x0000000c29037224 */ /* 0x000fe200078e0203 */
[----:B------:R-:W-:-:S03]  /*2aa0*/  MOV R4, R26 ;  /* 0x0000001a00047202 */ /* 0x000fc60000000f00 */
[----:B------:R-:W-:-:S07]  /*2ab0*/  IMAD.IADD R3, R27, 0x1, R3 ;  /* 0x000000011b037824 */ /* 0x000fce00078e0203 */
.L_x_3320:
        /* <DEDUP_REMOVED lines=31> */
.L_x_3334:
[----:B------:R-:W-:Y:S01]  /*2cb0*/  IMAD.MOV.U32 R24, RZ, RZ, R18 ;  /* 0x000000ffff187224 */ /* 0x000fe200078e0012 */
[----:B------:R-:W-:Y:S01]  /*2cc0*/  MOV R17, R19 ;  /* 0x0000001300117202 */ /* 0x000fe20000000f00 */
[----:B------:R-:W-:Y:S01]  /*2cd0*/  IMAD.MOV.U32 R0, RZ, RZ, R12 ;  /* 0x000000ffff007224 */ /* 0x000fe200078e000c */
[----:B------:R-:W-:Y:S02]  /*2ce0*/  MOV R9, R13 ;  /* 0x0000000d00097202 */ /* 0x000fe40000000f00 */
[----:B------:R-:W-:-:S07]  /*2cf0*/  MOV R14, 0x2d10 ;  /* 0x00002d10000e7802 */ /* 0x000fce0000000f00 */
[----:B------:R-:W-:Y:S05]  /*2d00*/  CALL.REL.NOINC `($__internal_71_$__cuda_sm20_rem_s64) ;  /* 0x0000004c00387944 */ /* 0x000fea0003c00000 */
[----:B------:R-:W-:Y:S01]  /*2d10*/  IMAD.MOV.U32 R10, RZ, RZ, R0 ;  /* 0x000000ffff0a7224 */ /* 0x000fe200078e0000 */
[----:B------:R-:W-:-:S07]  /*2d20*/  MOV R11, R9 ;  /* 0x00000009000b7202 */ /* 0x000fce0000000f00 */
.L_x_3335:
[----:B------:R-:W-:Y:S05]  /*2d30*/  BSYNC.RECONVERGENT B1 ;  /* 0x0000000000017941 */ /* 0x000fea0003800200 */
.L_x_3333:
        /* <DEDUP_REMOVED lines=33> */
.L_x_3337:
[----:B------:R-:W-:Y:S01]  /*2f50*/  MOV R0, R12 ;  /* 0x0000000c00007202 */ /* 0x000fe20000000f00 */
[----:B------:R-:W-:Y:S01]  /*2f60*/  IMAD.MOV.U32 R9, RZ, RZ, R13 ;  /* 0x000000ffff097224 */ /* 0x000fe200078e000d */
[----:B------:R-:W-:Y:S01]  /*2f70*/  MOV R24, R28 ;  /* 0x0000001c00187202 */ /* 0x000fe20000000f00 */
[----:B------:R-:W-:Y:S01]  /*2f80*/  IMAD.MOV.U32 R17, RZ, RZ, R29 ;  /* 0x000000ffff117224 */ /* 0x000fe200078e001d */
[----:B------:R-:W-:-:S07]  /*2f90*/  MOV R14, 0x2fb0 ;  /* 0x00002fb0000e7802 */ /* 0x000fce0000000f00 */
[----:B------:R-:W-:Y:S05]  /*2fa0*/  CALL.REL.NOINC `($__internal_71_$__cuda_sm20_rem_s64) ;  /* 0x0000004800907944 */ /* 0x000fea0003c00000 */
[----:B------:R-:W-:Y:S01]  /*2fb0*/  MOV R10, R0 ;  /* 0x00000000000a7202 */ /* 0x000fe20000000f00 */
[----:B------:R-:W-:-:S07]  /*2fc0*/  IMAD.MOV.U32 R11, RZ, RZ, R9 ;  /* 0x000000ffff0b7224 */ /* 0x000fce00078e0009 */
.L_x_3338:
[----:B------:R-:W-:Y:S05]  /*2fd0*/  BSYNC.RECONVERGENT B1 ;  /* 0x0000000000017941 */ /* 0x000fea0003800200 */
.L_x_3336:
[----:B------:R-:W-:Y:S01]  /*2fe0*/  MOV R2, R4 ;  /* 0x0000000400027202 */ /* 0x000fe20000000f00 */
[----:B------:R-:W-:-:S04]  /*2ff0*/  IMAD R9, R11, R20, RZ ;  /* 0x000000140b097224 */ /* 0x000fc800078e02ff */
[----:B------:R-:W-:-:S04]  /*3000*/  IMAD.WIDE.U32 R2, R20, R10, R2 ;  /* 0x0000000a14027225 */ /* 0x000fc800078e0002 */
[----:B------:R-:W-:Y:S01]  /*3010*/  IMAD R9, R21, R10, R9 ;  /* 0x0000000a15097224 */ /* 0x000fe200078e0209 */
[----:B------:R-:W-:-:S03]  /*3020*/  MOV R4, R2 ;  /* 0x0000000200047202 */ /* 0x000fc60000000f00 */
[----:B------:R-:W-:-:S07]  /*3030*/  IMAD.IADD R3, R3, 0x1, R9 ;  /* 0x0000000103037824 */ /* 0x000fce00078e0209 */
.L_x_3293:
[----:B------:R-:W0:Y:S02]  /*3040*/  LDC.64 R10, c[0x0][0x388] ;  /* 0x0000e200ff0a7b82 */ /* 0x000e240000000a00 */
[----:B0-----:R-:W-:-:S04]  /*3050*/  LEA R24, P0, R15, R10, 0x3 ;  /* 0x0000000a0f187211 */ /* 0x001fc800078018ff */
[----:B------:R-:W-:-:S05]  /*3060*/  LEA.HI.X R25, R15, R11, R16, 0x3, P0 ;  /* 0x0000000b0f197211 */ /* 0x000fca00000f1c10 */
[----:B------:R0:W2:Y:S01]  /*3070*/  LDG.E.64 R16, desc[UR6][R24.64] ;  /* 0x0000000618107981 */ /* 0x0000a2000c1e1b00 */
[----:B------:R-:W-:Y:S01]  /*3080*/  IMAD.MOV.U32 R44, RZ, RZ, 0x652b82fe ;  /* 0x652b82feff2c7424 */ /* 0x000fe200078e00ff */
[----:B------:R-:W-:Y:S01]  /*3090*/  MOV R45, 0x3ff71547 ;  /* 0x3ff71547002d7802 */ /* 0x000fe20000000f00 */
[----:B------:R-:W-:Y:S01]  /*30a0*/  IMAD.MOV.U32 R42, RZ, RZ, -0x105c611 ;  /* 0xfefa39efff2a7424 */ /* 0x000fe200078e00ff */
[----:B------:R-:W-:Y:S01]  /*30b0*/  MOV R43, 0x3fe62e42 ;  /* 0x3fe62e42002b7802 */ /* 0x000fe20000000f00 */
[----:B------:R-:W-:Y:S01]  /*30c0*/  IMAD.MOV.U32 R18, RZ, RZ, 0x3b39803f ;  /* 0x3b39803fff127424 */ /* 0x000fe200078e00ff */
[----:B------:R-:W-:Y:S01]  /*30d0*/  MOV R19, 0x3c7abc9e ;  /* 0x3c7abc9e00137802 */ /* 0x000fe20000000f00 */
[----:B------:R-:W-:Y:S01]  /*30e0*/  IMAD.MOV.U32 R22, RZ, RZ, -0x35dec16 ;  /* 0xfca213eaff167424 */ /* 0x000fe200078e00ff */
[----:B------:R-:W-:Y:S01]  /*30f0*/  MOV R23, 0x3e928af3 ;  /* 0x3e928af300177802 */ /* 0x000fe20000000f00 */
[----:B------:R-:W-:Y:S01]  /*3100*/  IMAD.MOV.U32 R34, RZ, RZ, 0x555502a1 ;  /* 0x555502a1ff227424 */ /* 0x000fe200078e00ff */
[----:B0-----:R-:W-:Y:S01]  /*3110*/  MOV R25, 0x3ec71dee ;  /* 0x3ec71dee00197802 */ /* 0x001fe20000000f00 */
[----:B------:R-:W-:Y:S01]  /*3120*/  IMAD.MOV.U32 R24, RZ, RZ, 0x62401315 ;  /* 0x62401315ff187424 */ /* 0x000fe200078e00ff */
[----:B------:R-:W-:Y:S01]  /*3130*/  MOV R35, 0x3fa55555 ;  /* 0x3fa5555500237802 */ /* 0x000fe20000000f00 */
[----:B------:R-:W-:Y:S01]  /*3140*/  IMAD.MOV.U32 R36, RZ, RZ, 0x55555511 ;  /* 0x55555511ff247424 */ /* 0x000fe200078e00ff */
[----:B------:R-:W-:Y:S01]  /*3150*/  MOV R37, 0x3fc55555 ;  /* 0x3fc5555500257802 */ /* 0x000fe20000000f00 */
[----:B------:R-:W-:Y:S01]  /*3160*/  IMAD.MOV.U32 R38, RZ, RZ, 0xb ;  /* 0x0000000bff267424 */ /* 0x000fe200078e00ff */
[----:B------:R-:W-:Y:S01]  /*3170*/  MOV R39, 0x3fe00000 ;  /* 0x3fe0000000277802 */ /* 0x000fe20000000f00 */
[----:B------:R-:W-:Y:S01]  /*3180*/  BSSY.RECONVERGENT B1, `(.L_x_3339) ;  /* 0x000002b000017945 */ /* 0x000fe20003800200 */
[----:B--2---:R-:W0:Y:S02]  /*3190*/  I2F.F64.S64 R14, R16 ;  /* 0x00000010000e7312 */ /* 0x004e240000301c00 */
[----:B0-----:R-:W-:Y:S01]  /*31a0*/  DFMA R12, R14, R44, 6.75539944105574400000e+15 ;  /* 0x433800000e0c742b */ /* 0x001fe2000000002c */
[----:B------:R-:W-:-:S07]  /*31b0*/  FSETP.GEU.AND P0, PT, |R15|, 4.1917929649353027344, PT ;  /* 0x4086232b0f00780b */ /* 0x000fce0003f0e200 */
[----:B------:R-:W-:-:S08]  /*31c0*/  DADD R46, R12, -6.75539944105574400000e+15 ;  /* 0xc33800000c2e7429 */ /* 0x000fd00000000000 */
[----:B------:R-:W-:-:S08]  /*31d0*/  DFMA R20, R46, -R42, R14 ;  /* 0x8000002a2e14722b */ /* 0x000fd0000000000e */
[----:B------:R-:W-:Y:S01]  /*31e0*/  DFMA R46, R46, -R18, R20 ;  /* 0x800000122e2e722b */ /* 0x000fe20000000014 */
[----:B------:R-:W-:Y:S01]  /*31f0*/  IMAD.MOV.U32 R20, RZ, RZ, 0x69ce2bdf ;  /* 0x69ce2bdfff147424 */ /* 0x000fe200078e00ff */
[----:B------:R-:W-:-:S06]  /*3200*/  MOV R21, 0x3e5ade15 ;  /* 0x3e5ade1500157802 */ /* 0x000fcc0000000f00 */
[----:B------:R-:W-:-:S08]  /*3210*/  DFMA R26, R46, R20, R22 ;  /* 0x000000142e1a722b */ /* 0x000fd00000000016 */
[----:B------:R-:W-:Y:S01]  /*3220*/  DFMA R28, R46, R26, R24 ;  /* 0x0000001a2e1c722b */ /* 0x000fe20000000018 */
[----:B------:R-:W-:Y:S01]  /*3230*/  IMAD.MOV.U32 R26, RZ, RZ, 0x7c89eb71 ;  /* 0x7c89eb71ff1a7424 */ /* 0x000fe200078e00ff */
[----:B------:R-:W-:-:S06]  /*3240*/  MOV R27, 0x3efa0199 ;  /* 0x3efa0199001b7802 */ /* 0x000fcc0000000f00 */
        /* <DEDUP_REMOVED lines=30> */
.L_x_3340:
[----:B------:R-:W-:Y:S05]  /*3430*/  BSYNC.RECONVERGENT B1 ;  /* 0x0000000000017941 */ /* 0x000fea0003800200 */
.L_x_3339:
        /* <DEDUP_REMOVED lines=33> */
[----:B------:R-:W-:Y:S01]  /*3650*/  @!P1 IADD3 R44, PT, PT, R44, -R9, RZ ;  /* 0x800000092c2c9210 */ /* 0x000fe20007ffe0ff */
[----:B------:R-:W-:-:S03]  /*3660*/  @!P1 IMAD R3, R9, 0x100000, R21 ;  /* 0x0010000009039824 */ /* 0x000fc600078e0215 */
[----:B------:R-:W-:-:S06]  /*3670*/  @!P1 LEA R11, R44, 0x3ff00000, 0x14 ;  /* 0x3ff000002c0b9811 */ /* 0x000fcc00078ea0ff */
[----:B------:R-:W-:-:S11]  /*3680*/  @!P1 DMUL R12, R2, R10 ;  /* 0x0000000a020c9228 */ /* 0x000fd60000000000 */
.L_x_3342:
[----:B------:R-:W-:Y:S05]  /*3690*/  BSYNC.RECONVERGENT B1 ;  /* 0x0000000000017941 */ /* 0x000fea0003800200 */
.L_x_3341:
[----:B------:R-:W-:-:S07]  /*36a0*/  DADD R12, R12, R46 ;  /* 0x000000000c0c7229 */ /* 0x000fce000000002e */
[----:B------:R0:W-:Y:S01]  /*36b0*/  STS.64 [R6], R12 ;  /* 0x0000000c06007388 */ /* 0x0001e20000000a00 */
[----:B------:R-:W-:Y:S05]  /*36c0*/  BRA `(.L_x_3343) ;  /* 0x0000003800ac7947 */ /* 0x000fea0003800000 */
.L_x_3292:
        /* <DEDUP_REMOVED lines=20> */
.L_x_3370:
        /* <DEDUP_REMOVED lines=33> */
.L_x_3347:
[----:B------:R-:W-:Y:S01]  /*3a20*/  IMAD.MOV.U32 R34, RZ, RZ, R18 ;  /* 0x000000ffff227224 */ /* 0x000fe200078e0012 */
[----:B------:R-:W-:Y:S01]  /*3a30*/  MOV R10, R17 ;  /* 0x00000011000a7202 */ /* 0x000fe20000000f00 */
[----:B------:R-:W-:Y:S01]  /*3a40*/  IMAD.MOV.U32 R11, RZ, RZ, R28 ;  /* 0x000000ffff0b7224 */ /* 0x000fe200078e001c */
[----:B------:R-:W-:Y:S02]  /*3a50*/  MOV R12, R29 ;  /* 0x0000001d000c7202 */ /* 0x000fe40000000f00 */
[----:B------:R-:W-:-:S07]  /*3a60*/  MOV R9, 0x3a80 ;  /* 0x00003a8000097802 */ /* 0x000fce0000000f00 */
[----:B-123--:R-:W-:Y:S05]  /*3a70*/  CALL.REL.NOINC `($__internal_70_$__cuda_sm20_div_s64) ;  /* 0x00000038008c7944 */ /* 0x00efea0003c00000 */
[----:B------:R-:W-:Y:S02]  /*3a80*/  IADD3 R31, P0, PT, RZ, -R14, RZ ;  /* 0x8000000eff1f7210 */ /* 0x000fe40007f1e0ff */
[----:B------:R-:W-:-:S03]  /*3a90*/  MOV R19, R17 ;  /* 0x0000001100137202 */ /* 0x000fc60000000f00 */
[----:B------:R-:W-:Y:S02]  /*3aa0*/  IMAD.X R9, RZ, RZ, ~R11, P0 ;  /* 0x000000ffff097224 */ /* 0x000fe400000e0e0b */
[----:B------:R-:W-:Y:S01]  /*3ab0*/  IMAD.WIDE.U32 R12, R28, R31, R18 ;  /* 0x0000001f1c0c7225 */ /* 0x000fe200078e0012 */
[----:B------:R-:W-:-:S03]  /*3ac0*/  MOV R18, R14 ;  /* 0x0000000e00127202 */ /* 0x000fc60000000f00 */
[----:B------:R-:W-:Y:S02]  /*3ad0*/  IMAD R9, R9, R28, RZ ;  /* 0x0000001c09097224 */ /* 0x000fe400078e02ff */
[----:B------:R-:W-:Y:S02]  /*3ae0*/  IMAD.MOV.U32 R19, RZ, RZ, R11 ;  /* 0x000000ffff137224 */ /* 0x000fe400078e000b */
[----:B------:R-:W-:-:S04]  /*3af0*/  IMAD R9, R29, R31, R9 ;  /* 0x0000001f1d097224 */ /* 0x000fc800078e0209 */
[----:B------:R-:W-:-:S07]  /*3b00*/  IMAD.IADD R9, R13, 0x1, R9 ;  /* 0x000000010d097824 */ /* 0x000fce00078e0209 */
.L_x_3348:
[----:B------:R-:W-:Y:S05]  /*3b10*/  BSYNC.RECONVERGENT B1 ;  /* 0x0000000000017941 */ /* 0x000fea0003800200 */
.L_x_3346:
        /* <DEDUP_REMOVED lines=39> */
.L_x_3350:
[----:B------:R-:W-:Y:S01]  /*3d90*/  IMAD.MOV.U32 R34, RZ, RZ, R18 ;  /* 0x000000ffff227224 */ /* 0x000fe200078e0012 */
[----:B------:R-:W-:Y:S01]  /*3da0*/  MOV R10, R19 ;  /* 0x00000013000a7202 */ /* 0x000fe20000000f00 */
[----:B------:R-:W-:Y:S01]  /*3db0*/  IMAD.MOV.U32 R11, RZ, RZ, R28 ;  /* 0x000000ffff0b7224 */ /* 0x000fe200078e001c */
[----:B------:R-:W-:Y:S02]  /*3dc0*/  MOV R12, R29 ;  /* 0x0000001d000c7202 */ /* 0x000fe40000000f00 */
[----:B------:R-:W-:-:S07]  /*3dd0*/  MOV R9, 0x3df0 ;  /* 0x00003df000097802 */ /* 0x000fce0000000f00 */
[----:B-1----:R-:W-:Y:S05]  /*3de0*/  CALL.REL.NOINC `($__internal_70_$__cuda_sm20_div_s64) ;  /* 0x0000003400b07944 */ /* 0x002fea0003c00000 */
        /* <DEDUP_REMOVED lines=10> */
.L_x_3351:
[----:B------:R-:W-:Y:S05]  /*3e90*/  BSYNC.RECONVERGENT B1 ;  /* 0x0000000000017941 */ /* 0x000fea0003800200 */
.L_x_3349:
        /* <DEDUP_REMOVED lines=38> */
.L_x_3353:
        /* <DEDUP_REMOVED lines=16> */
.L_x_3354:
[----:B------:R-:W-:Y:S05]  /*4200*/  BSYNC.RECONVERGENT B1 ;  /* 0x0000000000017941 */ /* 0x000fea0003800200 */
.L_x_3352:
        /* <DEDUP_REMOVED lines=38> */
.L_x_3356:
        /* <DEDUP_REMOVED lines=17> */
.L_x_3357:
[----:B------:R-:W-:Y:S05]  /*4580*/  BSYNC.RECONVERGENT B1 ;  /* 0x0000000000017941 */ /* 0x000fea0003800200 */
.L_x_3355:
        /* <DEDUP_REMOVED lines=38> */
.L_x_3359:
[----:B------:R-:W-:Y:S01]  /*47f0*/  MOV R34, R28 ;  /* 0x0000001c00227202 */ /* 0x000fe20000000f00 */
[----:B------:R-:W-:Y:S01]  /*4800*/  IMAD.MOV.U32 R10, RZ, RZ, R29 ;  /* 0x000000ffff0a7224 */ /* 0x000fe200078e001d */
[----:B------:R-:W-:Y:S01]  /*4810*/  MOV R11, R18 ;  /* 0x00000012000b7202 */ /* 0x000fe20000000f00 */
[----:B------:R-:W-:Y:S01]  /*4820*/  IMAD.MOV.U32 R12, RZ, RZ, R19 ;  /* 0x000000ffff0c7224 */ /* 0x000fe200078e0013 */
[----:B------:R-:W-:-:S07]  /*4830*/  MOV R9, 0x4850 ;  /* 0x0000485000097802 */ /* 0x000fce0000000f00 */
[----:B-1----:R-:W-:Y:S05]  /*4840*/  CALL.REL.NOINC `($__internal_70_$__cuda_sm20_div_s64) ;  /* 0x0000002c00187944 */ /* 0x002fea0003c00000 */
[----:B------:R-:W-:Y:S01]  /*4850*/  IADD3 R9, P0, PT, RZ, -R14, RZ ;  /* 0x8000000eff097210 */ /* 0x000fe20007f1e0ff */
[----:B------:R-:W-:Y:S01]  /*4860*/  IMAD.MOV.U32 R12, RZ, RZ, R28 ;  /* 0x000000ffff0c7224 */ /* 0x000fe200078e001c */
[----:B------:R-:W-:Y:S02]  /*4870*/  MOV R13, R29 ;  /* 0x0000001d000d7202 */ /* 0x000fe40000000f00 */
[----:B------:R-:W-:Y:S01]  /*4880*/  IADD3.X R3, PT, PT, RZ, ~R11, RZ, P0, !PT ;  /* 0x8000000bff037210 */ /* 0x000fe200007fe4ff */
[----:B------:R-:W-:-:S04]  /*4890*/  IMAD.WIDE.U32 R12, R18, R9, R12 ;  /* 0x00000009120c7225 */ /* 0x000fc800078e000c */
[----:B------:R-:W-:Y:S01]  /*48a0*/  IMAD R3, R3, R18, RZ ;  /* 0x0000001203037224 */ /* 0x000fe200078e02ff */
[----:B------:R-:W-:-:S03]  /*48b0*/  MOV R18, R14 ;  /* 0x0000000e00127202 */ /* 0x000fc60000000f00 */
[----:B------:R-:W-:Y:S02]  /*48c0*/  IMAD R3, R19, R9, R3 ;  /* 0x0000000913037224 */ /* 0x000fe400078e0203 */
[----:B------:R-:W-:Y:S02]  /*48d0*/  IMAD.MOV.U32 R19, RZ, RZ, R11 ;  /* 0x000000ffff137224 */ /* 0x000fe400078e000b */
[----:B------:R-:W-:-:S07]  /*48e0*/  IMAD.IADD R9, R13, 0x1, R3 ;  /* 0x000000010d097824 */ /* 0x000fce00078e0203 */
.L_x_3360:
[----:B------:R-:W-:Y:S05]  /*48f0*/  BSYNC.RECONVERGENT B1 ;  /* 0x0000000000017941 */ /* 0x000fea0003800200 */
.L_x_3358:
        /* <DEDUP_REMOVED lines=38> */
.L_x_3362:
[----:B------:R-:W-:Y:S01]  /*4b60*/  MOV R34, R18 ;  /* 0x0000001200227202 */ /* 0x000fe20000000f00 */
[----:B------:R-:W-:Y:S01]  /*4b70*/  IMAD.MOV.U32 R10, RZ, RZ, R19 ;  /* 0x000000ffff0a7224 */ /* 0x000fe200078e0013 */
[----:B------:R-:W-:Y:S01]  /*4b80*/  MOV R11, R28 ;  /* 0x0000001c000b7202 */ /* 0x000fe20000000f00 */
[----:B------:R-:W-:Y:S01]  /*4b90*/  IMAD.MOV.U32 R12, RZ, RZ, R29 ;  /* 0x000000ffff0c7224 */ /* 0x000fe200078e001d */
[----:B------:R-:W-:-:S07]  /*4ba0*/  MOV R9, 0x4bc0 ;  /* 0x00004bc000097802 */ /* 0x000fce0000000f00 */
[----:B-1----:R-:W-:Y:S05]  /*4bb0*/  CALL.REL.NOINC `($__internal_70_$__cuda_sm20_div_s64) ;  /* 0x00000028003c7944 */ /* 0x002fea0003c00000 */
        /* <DEDUP_REMOVED lines=10> */
.L_x_3363:
[----:B------:R-:W-:Y:S05]  /*4c60*/  BSYNC.RECONVERGENT B1 ;  /* 0x0000000000017941 */ /* 0x000fea0003800200 */
.L_x_3361:
        /* <DEDUP_REMOVED lines=38> */
.L_x_3365:
        /* <DEDUP_REMOVED lines=16> */
.L_x_3366:
[----:B------:R-:W-:Y:S05]  /*4fd0*/  BSYNC.RECONVERGENT B1 ;  /* 0x0000000000017941 */ /* 0x000fea0003800200 */
.L_x_3364:
        /* <DEDUP_REMOVED lines=37> */
.L_x_3368:
        /* <DEDUP_REMOVED lines=9> */
[--C-:B------:R-:W-:Y:S01]  /*52c0*/  IMAD.MOV.U32 R17, RZ, RZ, R11.reuse ;  /* 0x000000ffff117224 */ /* 0x100fe200078e000b */
[----:B------:R-:W-:Y:S01]  /*52d0*/  MOV R18, R14 ;  /* 0x0000000e00127202 */ /* 0x000fe20000000f00 */
[----:B------:R-:W-:Y:S02]  /*52e0*/  IMAD.X R3, RZ, RZ, ~R11, P0 ;  /* 0x000000ffff037224 */ /* 0x000fe400000e0e0b */
[----:B------:R-:W-:-:S04]  /*52f0*/  IMAD.WIDE.U32 R12, R28, R9, R12 ;  /* 0x000000091c0c7225 */ /* 0x000fc800078e000c */
[----:B------:R-:W-:Y:S02]  /*5300*/  IMAD R3, R3, R28, RZ ;  /* 0x0000001c03037224 */ /* 0x000fe400078e02ff */
[----:B------:R-:W-:Y:S02]  /*5310*/  IMAD.MOV.U32 R19, RZ, RZ, R12 ;  /* 0x000000ffff137224 */ /* 0x000fe400078e000c */
[----:B------:R-:W-:-:S05]  /*5320*/  IMAD R3, R29, R9, R3 ;  /* 0x000000091d037224 */ /* 0x000fca00078e0203 */
[----:B------:R-:W-:-:S07]  /*5330*/  IADD3 R3, PT, PT, R13, R3, RZ ;  /* 0x000000030d037210 */ /* 0x000fce0007ffe0ff */
.L_x_3369:
[----:B------:R-:W-:Y:S05]  /*5340*/  BSYNC.RECONVERGENT B1 ;  /* 0x0000000000017941 */ /* 0x000fea0003800200 */
.L_x_3367:
[----:B-1----:R-:W-:-:S06]  /*5350*/  IMAD.WIDE.U32 R10, R2, 0x8, R20 ;  /* 0x00000008020a7825 */ /* 0x002fcc00078e0014 */
[----:B------:R-:W2:Y:S01]  /*5360*/  LDG.E.64 R10, desc[UR6][R10.64] ;  /* 0x000000060a0a7981 */ /* 0x000ea2000c1e1b00 */
[----:B------:R-:W-:Y:S01]  /*5370*/  MOV R12, R38 ;  /* 0x00000026000c7202 */ /* 0x000fe20000000f00 */
[----:B------:R-:W-:Y:S01]  /*5380*/  IMAD.MOV.U32 R13, RZ, RZ, R0 ;  /* 0x000000ffff0d7224 */ /* 0x000fe200078e0000 */
[----:B------:R-:W-:Y:S01]  /*5390*/  IADD3 R15, PT, PT, R15, -0x8, RZ ;  /* 0xfffffff80f0f7810 */ /* 0x000fe20007ffe0ff */
[-C--:B--2---:R-:W-:Y:S02]  /*53a0*/  IMAD R2, R11, R19.reuse, RZ ;  /* 0x000000130b027224 */ /* 0x084fe400078e02ff */
[----:B------:R-:W-:-:S04]  /*53b0*/  IMAD.WIDE.U32 R12, R10, R19, R12 ;  /* 0x000000130a0c7225 */ /* 0x000fc800078e000c */
[----:B------:R-:W-:Y:S02]  /*53c0*/  IMAD R9, R10, R3, R2 ;  /* 0x000000030a097224 */ /* 0x000fe400078e0202 */
[----:B------:R-:W-:-:S03]  /*53d0*/  IMAD.MOV.U32 R3, RZ, RZ, R12 ;  /* 0x000000ffff037224 */ /* 0x000fc600078e000c */
[----:B------:R-:W-:Y:S01]  /*53e0*/  IADD3 R2, PT, PT, R13, R9, RZ ;  /* 0x000000090d027210 */ /* 0x000fe20007ffe0ff */
[----:B------:R-:W-:Y:S06]  /*53f0*/  @P2 BRA `(.L_x_3370) ;  /* 0xffffffe400042947 */ /* 0x000fec000383ffff */
[----:B------:R-:W-:-:S07]  /*5400*/  VIADD R15, R15, 0x3 ;  /* 0x000000030f0f7836 */ /* 0x000fce0000000000 */
.L_x_3345:
        /* <DEDUP_REMOVED lines=37> */
.L_x_3373:
[----:B------:R-:W-:Y:S01]  /*5660*/  IMAD.MOV.U32 R34, RZ, RZ, R18 ;  /* 0x000000ffff227224 */ /* 0x000fe200078e0012 */
[----:B------:R-:W-:Y:S01]  /*5670*/  MOV R10, R17 ;  /* 0x00000011000a7202 */ /* 0x000fe20000000f00 */
[----:B------:R-:W-:Y:S01]  /*5680*/  IMAD.MOV.U32 R11, RZ, RZ, R20 ;  /* 0x000000ffff0b7224 */ /* 0x000fe200078e0014 */
[----:B------:R-:W-:Y:S02]  /*5690*/  MOV R12, R21 ;  /* 0x00000015000c7202 */ /* 0x000fe40000000f00 */
[----:B------:R-:W-:-:S07]  /*56a0*/  MOV R9, 0x56c0 ;  /* 0x000056c000097802 */ /* 0x000fce0000000f00 */
[----:B------:R-:W-:Y:S05]  /*56b0*/  CALL.REL.NOINC `($__internal_70_$__cuda_sm20_div_s64) ;  /* 0x0000001c007c7944 */ /* 0x000fea0003c00000 */
[----:B------:R-:W-:Y:S02]  /*56c0*/  IADD3 R19, P0, PT, RZ, -R14, RZ ;  /* 0x8000000eff137210 */ /* 0x000fe40007f1e0ff */
[----:B------:R-:W-:Y:S02]  /*56d0*/  MOV R16, R18 ;  /* 0x0000001200107202 */ /* 0x000fe40000000f00 */
[----:B------:R-:W-:Y:S01]  /*56e0*/  MOV R18, R14 ;  /* 0x0000000e00127202 */ /* 0x000fe20000000f00 */
[----:B------:R-:W-:Y:S02]  /*56f0*/  IMAD.X R9, RZ, RZ, ~R11, P0 ;  /* 0x000000ffff097224 */ /* 0x000fe400000e0e0b */
[----:B------:R-:W-:-:S04]  /*5700*/  IMAD.WIDE.U32 R12, R20, R19, R16 ;  /* 0x00000013140c7225 */ /* 0x000fc800078e0010 */
[----:B------:R-:W-:-:S04]  /*5710*/  IMAD R9, R9, R20, RZ ;  /* 0x0000001409097224 */ /* 0x000fc800078e02ff */
[----:B------:R-:W-:Y:S02]  /*5720*/  IMAD R9, R21, R19, R9 ;  /* 0x0000001315097224 */ /* 0x000fe400078e0209 */
[----:B------:R-:W-:Y:S02]  /*5730*/  IMAD.MOV.U32 R19, RZ, RZ, R11 ;  /* 0x000000ffff137224 */ /* 0x000fe400078e000b */
[----:B------:R-:W-:-:S07]  /*5740*/  IMAD.IADD R13, R13, 0x1, R9 ;  /* 0x000000010d0d7824 */ /* 0x000fce00078e0209 */
.L_x_3374:
[----:B------:R-:W-:Y:S05]  /*5750*/  BSYNC.RECONVERGENT B1 ;  /* 0x0000000000017941 */ /* 0x000fea0003800200 */
.L_x_3372:
        /* <DEDUP_REMOVED lines=42> */
.L_x_3376:
        /* <DEDUP_REMOVED lines=11> */
[----:B------:R-:W-:Y:S02]  /*5ab0*/  IMAD R9, R9, R16, RZ ;  /* 0x0000001009097224 */ /* 0x000fe400078e02ff */
[----:B------:R-:W-:Y:S02]  /*5ac0*/  IMAD.MOV.U32 R16, RZ, RZ, R14 ;  /* 0x000000ffff107224 */ /* 0x000fe400078e000e */
[----:B------:R-:W-:Y:S01]  /*5ad0*/  IMAD R9, R17, R23, R9 ;  /* 0x0000001711097224 */ /* 0x000fe200078e0209 */
[----:B------:R-:W-:-:S04]  /*5ae0*/  MOV R17, R11 ;  /* 0x0000000b00117202 */ /* 0x000fc80000000f00 */
[----:B------:R-:W-:-:S07]  /*5af0*/  IADD3 R9, PT, PT, R13, R9, RZ ;  /* 0x000000090d097210 */ /* 0x000fce0007ffe0ff */
.L_x_3377:
[----:B------:R-:W-:Y:S05]  /*5b00*/  BSYNC.RECONVERGENT B1 ;  /* 0x0000000000017941 */ /* 0x000fea0003800200 */
.L_x_3375:
        /* <DEDUP_REMOVED lines=40> */
.L_x_3379:
        /* <DEDUP_REMOVED lines=16> */
.L_x_3380:
[----:B------:R-:W-:Y:S05]  /*5e90*/  BSYNC.RECONVERGENT B1 ;  /* 0x0000000000017941 */ /* 0x000fea0003800200 */
.L_x_3378:
        /* <DEDUP_REMOVED lines=40> */
.L_x_3382:
        /* <DEDUP_REMOVED lines=10> */
[----:B------:R-:W-:Y:S02]  /*61c0*/  IMAD.X R9, RZ, RZ, ~R11, P0 ;  /* 0x000000ffff097224 */ /* 0x000fe400000e0e0b */
[----:B------:R-:W-:-:S04]  /*61d0*/  IMAD.WIDE.U32 R12, R18, R23, R12 ;  /* 0x00000017120c7225 */ /* 0x000fc800078e000c */
[----:B------:R-:W-:Y:S01]  /*61e0*/  IMAD R9, R9, R18, RZ ;  /* 0x0000001209097224 */ /* 0x000fe200078e02ff */
[----:B------:R-:W-:-:S03]  /*61f0*/  MOV R18, R14 ;  /* 0x0000000e00127202 */ /* 0x000fc60000000f00 */
[----:B------:R-:W-:-:S04]  /*6200*/  IMAD R9, R19, R23, R9 ;  /* 0x0000001713097224 */ /* 0x000fc800078e0209 */
[----:B------:R-:W-:-:S07]  /*6210*/  IMAD.IADD R9, R13, 0x1, R9 ;  /* 0x000000010d097824 */ /* 0x000fce00078e0209 */
.L_x_3383:
[----:B------:R-:W-:Y:S05]  /*6220*/  BSYNC.RECONVERGENT B1 ;  /* 0x0000000000017941 */ /* 0x000fea0003800200 */
.L_x_3381:
[----:B------:R-:W0:Y:S02]  /*6230*/  LDC.64 R10, c[0x0][0x398] ;  /* 0x0000e600ff0a7b82 */ /* 0x000e240000000a00 */
[----:B0-----:R-:W-:-:S06]  /*6240*/  IMAD.WIDE.U32 R10, R2, 0x8, R10 ;  /* 0x00000008020a7825 */ /* 0x001fcc00078e000a */
[----:B------:R-:W2:Y:S01]  /*6250*/  LDG.E.64 R10, desc[UR6][R10.64] ;  /* 0x000000060a0a7981 */ /* 0x000ea2000c1e1b00 */
[----:B------:R-:W-:Y:S01]  /*6260*/  IMAD.MOV.U32 R2, RZ, RZ, R20 ;  /* 0x000000ffff027224 */ /* 0x000fe200078e0014 */
[----:B------:R-:W-:Y:S01]  /*6270*/  IADD3 R15, PT, PT, R15, -0x4, RZ ;  /* 0xfffffffc0f0f7810 */ /* 0x000fe20007ffe0ff */
[-C--:B--2---:R-:W-:Y:S02]  /*6280*/  IMAD R4, R11, R12.reuse, RZ ;  /* 0x0000000c0b047224 */ /* 0x084fe400078e02ff */
[----:B------:R-:W-:-:S04]  /*6290*/  IMAD.WIDE.U32 R12, R10, R12, R2 ;  /* 0x0000000c0a0c7225 */ /* 0x000fc800078e0002 */
[----:B------:R-:W-:Y:S02]  /*62a0*/  IMAD R9, R10, R9, R4 ;  /* 0x000000090a097224 */ /* 0x000fe400078e0204 */
[----:B------:R-:W-:-:S03]  /*62b0*/  IMAD.MOV.U32 R3, RZ, RZ, R12 ;  /* 0x000000ffff037224 */ /* 0x000fc600078e000c */
[----:B------:R-:W-:-:S07]  /*62c0*/  IADD3 R2, PT, PT, R13, R9, RZ ;  /* 0x000000090d027210 */ /* 0x000fce0007ffe0ff */
.L_x_3371:
        /* <DEDUP_REMOVED lines=35> */
.L_x_3386:
[----:B------:R-:W-:Y:S01]  /*6500*/  MOV R34, R18 ;  /* 0x0000001200227202 */ /* 0x000fe20000000f00 */
[----:B------:R-:W-:Y:S01]  /*6510*/  IMAD.MOV.U32 R10, RZ, RZ, R17 ;  /* 0x000000ffff0a7224 */ /* 0x000fe200078e0011 */
[----:B------:R-:W-:Y:S02]  /*6520*/  MOV R11, R20 ;  /* 0x00000014000b7202 */ /* 0x000fe40000000f00 */
[----:B------:R-:W-:Y:S02]  /*6530*/  MOV R12, R21 ;  /* 0x00000015000c7202 */ /* 0x000fe40000000f00 */
[----:B------:R-:W-:-:S07]  /*6540*/  MOV R9, 0x6560 ;  /* 0x0000656000097802 */ /* 0x000fce0000000f00 */
[----:B------:R-:W-:Y:S05]  /*6550*/  CALL.REL.NOINC `($__internal_70_$__cuda_sm20_div_s64) ;  /* 0x0000000c00d47944 */ /* 0x000fea0003c00000 */
[----:B------:R-:W-:Y:S02]  /*6560*/  IADD3 R19, P0, PT, RZ, -R14, RZ ;  /* 0x8000000eff137210 */ /* 0x000fe40007f1e0ff */
        /* <DEDUP_REMOVED lines=8> */
.L_x_3387:
[----:B------:R-:W-:Y:S05]  /*65f0*/  BSYNC.RECONVERGENT B1 ;  /* 0x0000000000017941 */ /* 0x000fea0003800200 */
.L_x_3385:
        /* <DEDUP_REMOVED lines=35> */
[----:B------:R-:W-:-:S12]  /*6830*/  HFMA2 R9, -RZ, RZ, 0, 0 ;  /* 0x00000000ff097431 */ /* 0x000fd800000001ff */
[----:B------:R-:W-:Y:S02]  /*6840*/  @P1 IADD3 R11, PT, PT, R11, 0x1, RZ ;  /* 0x000000010b0b1810 */ /* 0x000fe40007ffe0ff */
[----:B------:R-:W-:-:S04]  /*6850*/  @!P2 LOP3.LUT R11, RZ, R16, RZ, 0x33, !PT ;  /* 0x00000010ff0ba212 */ /* 0x000fc800078e33ff */
[----:B------:R-:W-:-:S05]  /*6860*/  IADD3 R13, PT, PT, -R11, RZ, RZ ;  /* 0x000000ff0b0d7210 */ /* 0x000fca0007ffe1ff */
[----:B------:R-:W-:Y:S01]  /*6870*/  IMAD R12, R16, R13, R18 ;  /* 0x0000000d100c7224 */ /* 0x000fe200078e0212 */
[----:B------:R-:W-:Y:S01]  /*6880*/  MOV R18, R11 ;  /* 0x0000000b00127202 */ /* 0x000fe20000000f00 */
[----:B------:R-:W-:Y:S06]  /*6890*/  BRA `(.L_x_3390) ;  /* 0x0000000000407947 */ /* 0x000fec0003800000 */
.L_x_3389:
        /* <DEDUP_REMOVED lines=16> */
.L_x_3390:
[----:B------:R-:W-:Y:S05]  /*69a0*/  BSYNC.RECONVERGENT B1 ;  /* 0x0000000000017941 */ /* 0x000fea0003800200 */
.L_x_3388:
        /* <DEDUP_REMOVED lines=10> */
.L_x_3384:
        /* <DEDUP_REMOVED lines=31> */
.L_x_3392:
[----:B------:R-:W-:Y:S01]  /*6c40*/  MOV R0, R10 ;  /* 0x0000000a00007202 */ /* 0x000fe20000000f00 */
[----:B------:R-:W-:Y:S01]  /*6c50*/  IMAD.MOV.U32 R24, RZ, RZ, R18 ;  /* 0x000000ffff187224 */ /* 0x000fe200078e0012 */
[----:B------:R-:W-:Y:S02]  /*6c60*/  MOV R9, R11 ;  /* 0x0000000b00097202 */ /* 0x000fe40000000f00 */
[----:B------:R-:W-:-:S07]  /*6c70*/  MOV R14, 0x6c90 ;  /* 0x00006c90000e7802 */ /* 0x000fce0000000f00 */
[----:B------:R-:W-:Y:S05]  /*6c80*/  CALL.REL.NOINC `($__internal_71_$__cuda_sm20_rem_s64) ;  /* 0x0000000c00587944 */ /* 0x000fea0003c00000 */
[----:B------:R-:W-:Y:S02]  /*6c90*/  MOV R10, R0 ;  /* 0x00000000000a7202 */ /* 0x000fe40000000f00 */
[----:B------:R-:W-:-:S07]  /*6ca0*/  MOV R11, R9 ;  /* 0x00000009000b7202 */ /* 0x000fce0000000f00 */
.L_x_3393:
[----:B------:R-:W-:Y:S05]  /*6cb0*/  BSYNC.RECONVERGENT B1 ;  /* 0x0000000000017941 */ /* 0x000fea0003800200 */
.L_x_3391:
[----:B------:R-:W0:Y:S02]  /*6cc0*/  LDC.64 R12, c[0x0][0x398] ;  /* 0x0000e600ff0c7b82 */ /* 0x000e240000000a00 */
[----:B0-----:R-:W-:-:S06]  /*6cd0*/  IMAD.WIDE.U32 R12, R15, 0x8, R12 ;  /* 0x000000080f0c7825 */ /* 0x001fcc00078e000c */
[----:B------:R-:W2:Y:S01]  /*6ce0*/  LDG.E.64 R12, desc[UR6][R12.64] ;  /* 0x000000060c0c7981 */ /* 0x000ea2000c1e1b00 */
[----:B------:R-:W-:Y:S01]  /*6cf0*/  MOV R15, R2 ;  /* 0x00000002000f7202 */ /* 0x000fe20000000f00 */
[----:B------:R-:W-:Y:S02]  /*6d00*/  IMAD.MOV.U32 R14, RZ, RZ, R3 ;  /* 0x000000ffff0e7224 */ /* 0x000fe400078e0003 */
[-C--:B--2---:R-:W-:Y:S02]  /*6d10*/  IMAD R9, R13, R10.reuse, RZ ;  /* 0x0000000a0d097224 */ /* 0x084fe400078e02ff */
[----:B------:R-:W-:-:S04]  /*6d20*/  IMAD.WIDE.U32 R14, R12, R10, R14 ;  /* 0x0000000a0c0e7225 */ /* 0x000fc800078e000e */
[----:B------:R-:W-:Y:S01]  /*6d30*/  IMAD R9, R12, R11, R9 ;  /* 0x0000000b0c097224 */ /* 0x000fe200078e0209 */
[----:B------:R-:W-:-:S03]  /*6d40*/  MOV R3, R14 ;  /* 0x0000000e00037202 */ /* 0x000fc60000000f00 */
[----:B------:R-:W-:-:S07]  /*6d50*/  IMAD.IADD R2, R15, 0x1, R9 ;  /* 0x000000010f027824 */ /* 0x000fce00078e0209 */
.L_x_3344:
[----:B------:R-:W0:Y:S02]  /*6d60*/  LDCU.64 UR4, c[0x0][0x388] ;  /* 0x00007100ff0477ac */ /* 0x000e240008000a00 */
[----:B0-----:R-:W-:-:S04]  /*6d70*/  LEA R10, P0, R3, UR4, 0x3 ;  /* 0x00000004030a7c11 */ /* 0x001fc8000f8018ff */
[----:B------:R-:W-:-:S06]  /*6d80*/  LEA.HI.X R11, R3, UR5, R2, 0x3, P0 ;  /* 0x00000005030b7c11 */ /* 0x000fcc00080f1c02 */
[----:B------:R-:W2:Y:S01]  /*6d90*/  LDG.E.64 R10, desc[UR6][R10.64] ;  /* 0x000000060a0a7981 */ /* 0x000ea2000c1e1b00 */
[----:B------:R-:W-:Y:S01]  /*6da0*/  HFMA2 R2, -RZ, RZ, 1323, -4.565715789794921875e-05 ;  /* 0x652b82feff027431 */ /* 0x000fe200000001ff */
[----:B------:R-:W-:Y:S01]  /*6db0*/  MOV R3, 0x3ff71547 ;  /* 0x3ff7154700037802 */ /* 0x000fe20000000f00 */
        /* <DEDUP_REMOVED lines=50> */
[----:B------:R-:W-:Y:S02]  /*70e0*/  @!P1 MOV R10, RZ ;  /* 0x000000ff000a9202 */ /* 0x000fe40000000f00 */
[----:B------:R-:W-:Y:S02]  /*70f0*/  @!P1 SHF.R.S32.HI R3, RZ, 0x1, R0 ;  /* 0x00000001ff039819 */ /* 0x000fe40000011400 */
[----:B------:R-:W-:Y:S02]  /*7100*/  FSEL R15, R13, RZ, P0 ;  /* 0x000000ff0d0f7208 */ /* 0x000fe40000000000 */
[----:B------:R-:W-:-:S02]  /*7110*/  @!P1 IADD3 R2, PT, PT, R2, -R3, RZ ;  /* 0x8000000302029210 */ /* 0x000fc40007ffe0ff */
[----:B------:R-:W-:Y:S02]  /*7120*/  @!P1 LEA R3, R3, R17, 0x14 ;  /* 0x0000001103039211 */ /* 0x000fe400078ea0ff */
[----:B------:R-:W-:Y:S01]  /*7130*/  @!P1 LEA R11, R2, 0x3ff00000, 0x14 ;  /* 0x3ff00000020b9811 */ /* 0x000fe200078ea0ff */
[----:B------:R-:W-:-:S06]  /*7140*/  @!P1 IMAD.MOV.U32 R2, RZ, RZ, R16 ;  /* 0x000000ffff029224 */ /* 0x000fcc00078e0010 */
[----:B------:R-:W-:-:S11]  /*7150*/  @!P1 DMUL R14, R2, R10 ;  /* 0x0000000a020e9228 */ /* 0x000fd60000000000 */
.L_x_3395:
[----:B------:R-:W-:Y:S05]  /*7160*/  BSYNC.RECONVERGENT B1 ;  /* 0x0000000000017941 */ /* 0x000fea0003800200 */
.L_x_3394:
[----:B------:R1:W-:Y:S02]  /*7170*/  STS.64 [R6], R14 ;  /* 0x0000000e06007388 */ /* 0x0003e40000000a00 */
.L_x_3343:
[----:B------:R-:W-:Y:S05]  /*7180*/  BSYNC.RECONVERGENT B0 ;  /* 0x0000000000007941 */ /* 0x000fea0003800200 */
.L_x_3291:
[----:B------:R-:W-:Y:S01]  /*7190*/  BAR.SYNC.DEFER_BLOCKING 0x0 ;  /* 0x0000000000007b1d */ /* 0x000fe20000010000 */
[----:B------:R-:W-:Y:S02]  /*71a0*/  ISETP.GE.U32.AND P0, PT, R5, 0x42, PT ;  /* 0x000000420500780c */ /* 0x000fe40003f06070 */
[----:B------:R-:W-:-:S11]  /*71b0*/  ISETP.GT.U32.AND P1, PT, R7, 0x1f, PT ;  /* 0x0000001f0700780c */ /* 0x000fd60003f24070 */
[----:B------:R-:W-:Y:S05]  /*71c0*/  @!P0 BRA `(.L_x_3396) ;  /* 0x00000000002c8947 */ /* 0x000fea0003800000 */
.L_x_3397:
[----:B------:R-:W-:-:S04]  /*71d0*/  SHF.R.U32.HI R0, RZ, 0x1, R5 ;  /* 0x00000001ff007819 */ /* 0x000fc80000011605 */
[----:B------:R-:W-:-:S13]  /*71e0*/  ISETP.GE.U32.AND P0, PT, R7, R0, PT ;  /* 0x000000000700720c */ /* 0x000fda0003f06070 */
[----:B------:R-:W-:Y:S01]  /*71f0*/  @!P0 LEA R10, R0, R6, 0x3 ;  /* 0x00000006000a8211 */ /* 0x000fe200078e18ff */
[----:B------:R-:W-:Y:S05]  /*7200*/  @!P0 LDS.64 R2, [R6] ;  /* 0x0000000006028984 */ /* 0x000fea0000000a00 */
[----:B------:R-:W2:Y:S02]  /*7210*/  @!P0 LDS.64 R10, [R10] ;  /* 0x000000000a0a8984 */ /* 0x000ea40000000a00 */
[----:B--2---:R-:W-:-:S07]  /*7220*/  @!P0 DADD R2, R2, R10 ;  /* 0x0000000002028229 */ /* 0x004fce000000000a */
[----:B------:R2:W-:Y:S01]  /*7230*/  @!P0 STS.64 [R6], R2 ;  /* 0x0000000206008388 */ /* 0x0005e20000000a00 */
[----:B------:R-:W-:Y:S01]  /*7240*/  BAR.SYNC.DEFER_BLOCKING 0x0 ;  /* 0x0000000000007b1d */ /* 0x000fe20000010000 */
[----:B------:R-:W-:Y:S01]  /*7250*/  ISETP.GT.U32.AND P0, PT, R5, 0x83, PT ;  /* 0x000000830500780c */ /* 0x000fe20003f04070 */
[----:B------:R-:W-:-:S12]  /*7260*/  IMAD.MOV.U32 R5, RZ, RZ, R0 ;  /* 0x000000ffff057224 */ /* 0x000fd800078e0000 */
[----:B--2---:R-:W-:Y:S05]  /*7270*/  @P0 BRA `(.L_x_3397) ;  /* 0xfffffffc00d40947 */ /* 0x004fea000383ffff */
.L_x_3396:
        /* <DEDUP_REMOVED lines=11> */
[----:B0-----:R-:W0:Y:S02]  /*7330*/  LDS.64 R12, [R6+0x40] ;  /* 0x00004000060c7984 */ /* 0x001e240000000a00 */
[----:B0-----:R-:W-:-:S07]  /*7340*/  DADD R10, R10, R12 ;  /* 0x000000000a0a7229 */ /* 0x001fce000000000c */
[----:B------:R-:W-:Y:S04]  /*7350*/  STS.64 [R6], R10 ;  /* 0x0000000a06007388 */ /* 0x000fe80000000a00 */
[----:B------:R-:W-:Y:S04]  /*7360*/  LDS.64 R12, [R6] ;  /* 0x00000000060c7984 */ /* 0x000fe80000000a00 */
[----:B-1----:R-:W0:Y:S02]  /*7370*/  LDS.64 R14, [R6+0x20] ;  /* 0x00002000060e7984 */ /* 0x002e240000000a00 */
        /* <DEDUP_REMOVED lines=19> */
        .weak           $__internal_70_$__cuda_sm20_div_s64
        .type           $__internal_70_$__cuda_sm20_div_s64,@function
        .size           $__internal_70_$__cuda_sm20_div_s64,($__internal_71_$__cuda_sm20_rem_s64 - $__internal_70_$__cuda_sm20_div_s64)
$__internal_70_$__cuda_sm20_div_s64:
[-C--:B------:R-:W-:Y:S02]  /*74b0*/  IADD3 R30, P1, PT, RZ, -R11.reuse, RZ ;  /* 0x8000000bff1e7210 */ /* 0x080fe40007f3e0ff */
[----:B------:R-:W-:Y:S02]  /*74c0*/  ISETP.GE.AND P0, PT, R12, RZ, PT ;  /* 0x000000ff0c00720c */ /* 0x000fe40003f06270 */
[-C--:B------:R-:W-:Y:S02]  /*74d0*/  IADD3.X R13, PT, PT, RZ, ~R12.reuse, RZ, P1, !PT ;  /* 0x8000000cff0d7210 */ /* 0x080fe40000ffe4ff */
[----:B------:R-:W-:Y:S02]  /*74e0*/  SEL R30, R30, R11, !P0 ;  /* 0x0000000b1e1e7207 */ /* 0x000fe40004000000 */
[----:B------:R-:W-:Y:S02]  /*74f0*/  SEL R31, R13, R12, !P0 ;  /* 0x0000000c0d1f7207 */ /* 0x000fe40004000000 */
[----:B------:R-:W-:-:S02]  /*7500*/  ISETP.GE.AND P4, PT, R10, RZ, PT ;  /* 0x000000ff0a00720c */ /* 0x000fc40003f86270 */
[----:B------:R-:W0:Y:S01]  /*7510*/  I2F.U64.RP R13, R30 ;  /* 0x0000001e000d7312 */ /* 0x000e220000309000 */
[----:B------:R-:W-:-:S04]  /*7520*/  IADD3 R35, P5, PT, RZ, -R34, RZ ;  /* 0x80000022ff237210 */ /* 0x000fc80007fbe0ff */
[----:B------:R-:W-:-:S03]  /*7530*/  SEL R35, R35, R34, !P4 ;  /* 0x0000002223237207 */ /* 0x000fc60006000000 */
[----:B0-----:R-:W0:Y:S02]  /*7540*/  MUFU.RCP R13, R13 ;  /* 0x0000000d000d7308 */ /* 0x001e240000001000 */
[----:B0-----:R-:W-:-:S06]  /*7550*/  IADD3 R13, PT, PT, R13, 0x1ffffffe, RZ ;  /* 0x1ffffffe0d0d7810 */ /* 0x001fcc0007ffe0ff */
[----:B------:R-:W0:Y:S02]  /*7560*/  F2I.U64.TRUNC R42, R13 ;  /* 0x0000000d002a7311 */ /* 0x000e24000020d800 */
[----:B0-----:R-:W-:Y:S01]  /*7570*/  IMAD.WIDE.U32 R32, R42, R30, RZ ;  /* 0x0000001e2a207225 */ /* 0x001fe200078e00ff */
[----:B------:R-:W-:-:S03]  /*7580*/  MOV R37, R42 ;  /* 0x0000002a00257202 */ /* 0x000fc60000000f00 */
[----:B------:R-:W-:Y:S01]  /*7590*/  IMAD R14, R42, R31, R33 ;  /* 0x0000001f2a0e7224 */ /* 0x000fe200078e0221 */
[----:B------:R-:W-:-:S03]  /*75a0*/  IADD3 R32, P0, PT, RZ, -R32, RZ ;  /* 0x80000020ff207210 */ /* 0x000fc60007f1e0ff */
        /* <DEDUP_REMOVED lines=20> */
[----:B------:R-:W-:Y:S02]  /*76f0*/  IADD3 R33, P3, PT, R33, R32, RZ ;  /* 0x0000002021217210 */ /* 0x000fe40007f7e0ff */
[-C--:B------:R-:W-:Y:S01]  /*7700*/  IADD3.X R32, PT, PT, RZ, ~R10.reuse, RZ, P5, !PT ;  /* 0x8000000aff207210 */ /* 0x080fe20002ffe4ff */
[----:B------:R-:W-:Y:S01]  /*7710*/  IMAD.MOV.U32 R37, RZ, RZ, RZ ;  /* 0x000000ffff257224 */ /* 0x000fe200078e00ff */
[----:B------:R-:W-:Y:S01]  /*7720*/  IADD3.X R14, PT, PT, R14, R13, RZ, P0, !PT ;  /* 0x0000000d0e0e7210 */ /* 0x000fe200007fe4ff */
[C---:B------:R-:W-:Y:S01]  /*7730*/  IMAD.HI.U32 R36, R33.reuse, R35, RZ ;  /* 0x0000002321247227 */ /* 0x040fe200078e00ff */
[-C--:B------:R-:W-:Y:S02]  /*7740*/  SEL R32, R32, R10.reuse, !P4 ;  /* 0x0000000a20207207 */ /* 0x080fe40006000000 */
[----:B------:R-:W-:Y:S02]  /*7750*/  IADD3.X R14, PT, PT, RZ, RZ, R14, P3, P1 ;  /* 0x000000ffff0e7210 */ /* 0x000fe40001fe240e */
[----:B------:R-:W-:Y:S01]  /*7760*/  LOP3.LUT R10, R12, R10, RZ, 0x3c, !PT ;  /* 0x0000000a0c0a7212 */ /* 0x000fe200078e3cff */
        /* <DEDUP_REMOVED lines=13> */
[----:B------:R-:W-:Y:S02]  /*7840*/  IADD3 R36, P1, PT, R35, -R30, RZ ;  /* 0x8000001e23247210 */ /* 0x000fe40007f3e0ff */
[----:B------:R-:W-:Y:S02]  /*7850*/  IADD3 R33, P3, PT, R13, 0x1, RZ ;  /* 0x000000010d217810 */ /* 0x000fe40007f7e0ff */
[CC--:B------:R-:W-:Y:S02]  /*7860*/  ISETP.GE.U32.AND.EX P0, PT, R32.reuse, R31.reuse, PT, P0 ;  /* 0x0000001f2000720c */ /* 0x0c0fe40003f06100 */
[----:B------:R-:W-:Y:S02]  /*7870*/  IADD3.X R34, PT, PT, R32, ~R31, RZ, P1, !PT ;  /* 0x8000001f20227210 */ /* 0x000fe40000ffe4ff */
[----:B------:R-:W-:Y:S02]  /*7880*/  SEL R35, R36, R35, P0 ;  /* 0x0000002324237207 */ /* 0x000fe40000000000 */
[----:B------:R-:W-:-:S02]  /*7890*/  IADD3.X R36, PT, PT, RZ, R14, RZ, P3, !PT ;  /* 0x0000000eff247210 */ /* 0x000fc40001ffe4ff */
[----:B------:R-:W-:Y:S02]  /*78a0*/  SEL R33, R33, R13, P0 ;  /* 0x0000000d21217207 */ /* 0x000fe40000000000 */
[----:B------:R-:W-:Y:S02]  /*78b0*/  SEL R34, R34, R32, P0 ;  /* 0x0000002022227207 */ /* 0x000fe40000000000 */
[----:B------:R-:W-:Y:S02]  /*78c0*/  ISETP.GE.U32.AND P1, PT, R35, R30, PT ;  /* 0x0000001e2300720c */ /* 0x000fe40003f26070 */
[----:B------:R-:W-:Y:S02]  /*78d0*/  SEL R36, R36, R14, P0 ;  /* 0x0000000e24247207 */ /* 0x000fe40000000000 */
[----:B------:R-:W-:Y:S02]  /*78e0*/  IADD3 R13, P3, PT, R33, 0x1, RZ ;  /* 0x00000001210d7810 */ /* 0x000fe40007f7e0ff */
[----:B------:R-:W-:-:S02]  /*78f0*/  ISETP.GE.U32.AND.EX P0, PT, R34, R31, PT, P1 ;  /* 0x0000001f2200720c */ /* 0x000fc40003f06110 */
[----:B------:R-:W-:Y:S01]  /*7900*/  ISETP.GE.AND P1, PT, R10, RZ, PT ;  /* 0x000000ff0a00720c */ /* 0x000fe20003f26270 */
[----:B------:R-:W-:Y:S01]  /*7910*/  IMAD.X R14, RZ, RZ, R36, P3 ;  /* 0x000000ffff0e7224 */ /* 0x000fe200018e0624 */
[----:B------:R-:W-:-:S04]  /*7920*/  SEL R13, R13, R33, P0 ;  /* 0x000000210d0d7207 */ /* 0x000fc80000000000 */
[----:B------:R-:W-:Y:S02]  /*7930*/  SEL R36, R14, R36, P0 ;  /* 0x000000240e247207 */ /* 0x000fe40000000000 */
[-C--:B------:R-:W-:Y:S02]  /*7940*/  IADD3 R14, P3, PT, RZ, -R13.reuse, RZ ;  /* 0x8000000dff0e7210 */ /* 0x080fe40007f7e0ff */
[----:B------:R-:W-:Y:S02]  /*7950*/  ISETP.NE.U32.AND P0, PT, R11, RZ, PT ;  /* 0x000000ff0b00720c */ /* 0x000fe40003f05070 */
[----:B------:R-:W-:Y:S02]  /*7960*/  IADD3.X R10, PT, PT, RZ, ~R36, RZ, P3, !PT ;  /* 0x80000024ff0a7210 */ /* 0x000fe40001ffe4ff */
[----:B------:R-:W-:Y:S02]  /*7970*/  ISETP.NE.AND.EX P0, PT, R12, RZ, PT, P0 ;  /* 0x000000ff0c00720c */ /* 0x000fe40003f05300 */
[----:B------:R-:W-:Y:S01]  /*7980*/  SEL R14, R14, R13, !P1 ;  /* 0x0000000d0e0e7207 */ /* 0x000fe20004800000 */
[----:B------:R-:W-:Y:S01]  /*7990*/  IMAD.MOV.U32 R13, RZ, RZ, 0x0 ;  /* 0x00000000ff0d7424 */ /* 0x000fe200078e00ff */
[----:B------:R-:W-:-:S02]  /*79a0*/  MOV R12, R9 ;  /* 0x00000009000c7202 */ /* 0x000fc40000000f00 */
[----:B------:R-:W-:Y:S02]  /*79b0*/  SEL R10, R10, R36, !P1 ;  /* 0x000000240a0a7207 */ /* 0x000fe40004800000 */
[----:B------:R-:W-:Y:S02]  /*79c0*/  SEL R14, R14, 0xffffffff, P0 ;  /* 0xffffffff0e0e7807 */ /* 0x000fe40000000000 */
[----:B------:R-:W-:Y:S01]  /*79d0*/  SEL R11, R10, 0xffffffff, P0 ;  /* 0xffffffff0a0b7807 */ /* 0x000fe20000000000 */
[----:B------:R-:W-:Y:S06]  /*79e0*/  RET.REL.NODEC R12 `(uncontiguous_logsumexp_i64) ;  /* 0xffffff840c847950 */ /* 0x000fec0003c3ffff */
        .weak           $__internal_71_$__cuda_sm20_rem_s64
        .type           $__internal_71_$__cuda_sm20_rem_s64,@function
        .size           $__internal_71_$__cuda_sm20_rem_s64,(.L_x_30387 - $__internal_71_$__cuda_sm20_rem_s64)
$__internal_71_$__cuda_sm20_rem_s64:
        /* <DEDUP_REMOVED lines=19> */
[----:B------:R-:W-:-:S05]  /*7b20*/  IMAD.HI.U32 R22, P1, R19, R27, R22 ;  /* 0x0000001b13167227 */ /* 0x000fca0007820016 */
[----:B------:R-:W-:Y:S02]  /*7b30*/  IADD3 R23, P2, PT, R25, R22, RZ ;  /* 0x0000001619177210 */ /* 0x000fe40007f5e0ff */
[----:B------:R-:W-:-:S03]  /*7b40*/  IADD3.X R22, PT, PT, R31, R19, RZ, P0, !PT ;  /* 0x000000131f167210 */ /* 0x000fc600007fe4ff */
[----:B------:R-:W-:Y:S01]  /*7b50*/  IMAD.WIDE.U32 R18, R23, R10, RZ ;  /* 0x0000000a17127225 */ /* 0x000fe200078e00ff */
[----:B------:R-:W-:Y:S02]  /*7b60*/  IADD3.X R25, PT, PT, RZ, RZ, R22, P2, P1 ;  /* 0x000000ffff197210 */ /* 0x000fe400017e2416 */
[----:B------:R-:W-:Y:S01]  /*7b70*/  ISETP.GE.AND P1, PT, R17, RZ, PT ;  /* 0x000000ff1100720c */ /* 0x000fe20003f26270 */
        /* <DEDUP_REMOVED lines=8> */
[----:B------:R-:W-:Y:S02]  /*7c00*/  SEL R23, R19, R24, !P1 ;  /* 0x0000001813177207 */ /* 0x000fe40004800000 */
[-C--:B------:R-:W-:Y:S01]  /*7c10*/  IADD3.X R24, PT, PT, RZ, ~R17.reuse, RZ, P4, !PT ;  /* 0x80000011ff187210 */ /* 0x080fe200027fe4ff */
[CC--:B------:R-:W-:Y:S02]  /*7c20*/  IMAD R27, R25.reuse, R18.reuse, RZ ;  /* 0x00000012191b7224 */ /* 0x0c0fe400078e02ff */
[----:B------:R-:W-:Y:S01]  /*7c30*/  IMAD.HI.U32 R18, R25, R18, RZ ;  /* 0x0000001219127227 */ /* 0x000fe200078e00ff */
[----:B------:R-:W-:Y:S02]  /*7c40*/  SEL R24, R24, R17, !P1 ;  /* 0x0000001118187207 */ /* 0x000fe40004800000 */
[----:B------:R-:W-:Y:S01]  /*7c50*/  IADD3 R22, P3, PT, R27, R22, RZ ;  /* 0x000000161b167210 */ /* 0x000fe20007f7e0ff */
[----:B------:R-:W-:Y:S01]  /*7c60*/  IMAD.MOV.U32 R19, RZ, RZ, RZ ;  /* 0x000000ffff137224 */ /* 0x000fe200078e00ff */
[----:B------:R-:W-:-:S03]  /*7c70*/  IADD3.X R25, PT, PT, R18, R25, RZ, P0, !PT ;  /* 0x0000001912197210 */ /* 0x000fc600007fe4ff */
        /* <DEDUP_REMOVED lines=29> */
[----:B------:R-:W-:Y:S01]  /*7e50*/  IMAD.X R18, RZ, RZ, ~R11, P2 ;  /* 0x000000ffff127224 */ /* 0x000fe200010e0e0b */
[----:B------:R-:W-:Y:S02]  /*7e60*/  ISETP.NE.AND.EX P0, PT, R9, RZ, PT, P0 ;  /* 0x000000ff0900720c */ /* 0x000fe40003f05300 */
[----:B------:R-:W-:Y:S02]  /*7e70*/  MOV R10, R14 ;  /* 0x0000000e000a7202 */ /* 0x000fe40000000f00 */
[----:B------:R-:W-:Y:S01]  /*7e80*/  SEL R9, R18, R11, !P1 ;  /* 0x0000000b12097207 */ /* 0x000fe20004800000 */
[----:B------:R-:W-:Y:S01]  /*7e90*/  HFMA2 R11, -RZ, RZ, 0, 0 ;  /* 0x00000000ff0b7431 */ /* 0x000fe200000001ff */
[----:B------:R-:W-:Y:S02]  /*7ea0*/  SEL R0, R0, 0xffffffff, P0 ;  /* 0xffffffff00007807 */ /* 0x000fe40000000000 */
[----:B------:R-:W-:Y:S01]  /*7eb0*/  SEL R9, R9, 0xffffffff, P0 ;  /* 0xffffffff09097807 */ /* 0x000fe20000000000 */
[----:B------:R-:W-:Y:S06]  /*7ec0*/  RET.REL.NODEC R10 `(uncontiguous_logsumexp_i64) ;  /* 0xffffff800a4c7950 */ /* 0x000fec0003c3ffff */
.L_x_3398:
        /* <DEDUP_REMOVED lines=11> */
.L_x_30387:


//--------------------- .text.contiguous_cumulate_logsumexp_i64 --------------------------
	.section	.text.contiguous_cumulate_logsumexp_i64,"ax",@progbits
	.align	128
        .global         contiguous_cumulate_logsumexp_i64
        .type           contiguous_cumulate_logsumexp_i64,@function
        .size           contiguous_cumulate_logsumexp_i64,(.L_x_31022 - contiguous_cumulate_logsumexp_i64)
        .other          contiguous_cumulate_logsumexp_i64,@"STO_CUDA_ENTRY STV_DEFAULT"
contiguous_cumulate_logsumexp_i64:
.text.contiguous_cumulate_logsumexp_i64:
        /* <DEDUP_REMOVED lines=38> */
.L_x_3400:
[----:B------:R-:W-:Y:S05]  /*0260*/  BSYNC.RECONVERGENT B0 ;  /* 0x0000000000007941 */ /* 0x000fea0003800200 */
.L_x_3399:
[----:B------:R-:W-:Y:S06]  /*0270*/  BAR.SYNC.DEFER_BLOCKING 0x0 ;  /* 0x0000000000007b1d */ /* 0x000fec0000010000 */
[----:B------:R-:W-:Y:S05]  /*0280*/  @!P2 BRA `(.L_x_3401) ;  /* 0x00000000002ca947 */ /* 0x000fea0003800000 */
.L_x_3402:
        /* <DEDUP_REMOVED lines=11> */
.L_x_3401:
        /* <DEDUP_REMOVED lines=35> */
.L_x_3403:
        /* <DEDUP_REMOVED lines=9> */
.L_x_31022:


//--------------------- .text.contiguous_logsumexp_i64 --------------------------
	.section	.text.contiguous_logsumexp_i64,"ax",@progbits
	.align	128
        .global         contiguous_logsumexp_i64
        .type           contiguous_logsumexp_i64,@function
        .size           contiguous_logsumexp_i64,(.L_x_31023 - contiguous_logsumexp_i64)
        .other          contiguous_logsumexp_i64,@"STO_CUDA_ENTRY STV_DEFAULT"
contiguous_logsumexp_i64:
.text.contiguous_logsumexp_i64:
        /* <DEDUP_REMOVED lines=26> */
[----:B------:R-:W-:Y:S01]  /*01a0*/  IMAD.MOV.U32 R34, RZ, RZ, -0x105c611 ;  /* 0xfefa39efff227424 */ /* 0x000fe200078e00ff */
[----:B------:R-:W-:Y:S01]  /*01b0*/  MOV R17, 0x3f2a01a0 ;  /* 0x3f2a01a000117802 */ /* 0x000fe20000000f00 */
[----:B------:R-:W-:Y:S01]  /*01c0*/  IMAD.MOV.U32 R36, RZ, RZ, 0x3b39803f ;  /* 0x3b39803fff247424 */ /* 0x000fe200078e00ff */
[----:B------:R-:W-:Y:S01]  /*01d0*/  MOV R11, 0x3fa55555 ;  /* 0x3fa55555000b7802 */ /* 0x000fe20000000f00 */
[----:B------:R-:W-:Y:S01]  /*01e0*/  IMAD.MOV.U32 R37, RZ, RZ, 0x3c7abc9e ;  /* 0x3c7abc9eff257424 */ /* 0x000fe200078e00ff */
[----:B------:R-:W-:Y:S01]  /*01f0*/  BSSY.RECONVERGENT B1, `(.L_x_3406) ;  /* 0x0000032000017945 */ /* 0x000fe20003800200 */
[----:B------:R-:W-:-:S02]  /*0200*/  IMAD.MOV.U32 R24, RZ, RZ, 0x69ce2bdf ;  /* 0x69ce2bdfff187424 */ /* 0x000fc400078e00ff */
[----:B------:R-:W-:Y:S02]  /*0210*/  IMAD.MOV.U32 R25, RZ, RZ, 0x3e5ade15 ;  /* 0x3e5ade15ff197424 */ /* 0x000fe400078e00ff */
[----:B------:R-:W-:Y:S02]  /*0220*/  IMAD.MOV.U32 R22, RZ, RZ, -0x35dec16 ;  /* 0xfca213eaff167424 */ /* 0x000fe400078e00ff */
        /* <DEDUP_REMOVED lines=11> */
[----:B------:R-:W-:Y:S01]  /*02e0*/  IMAD.MOV.U32 R9, RZ, RZ, 0x3fc55555 ;  /* 0x3fc55555ff097424 */ /* 0x000fe200078e00ff */
        /* <DEDUP_REMOVED lines=34> */
.L_x_3407:
[----:B------:R-:W-:Y:S05]  /*0510*/  BSYNC.RECONVERGENT B1 ;  /* 0x0000000000017941 */ /* 0x000fea0003800200 */
.L_x_3406:
[----:B------:R-:W0:Y:S02]  /*0520*/  LDCU.64 UR4, c[0x0][0x388] ;  /* 0x00007100ff0477ac */ /* 0x000e240008000a00 */
[----:B0-----:R-:W-:-:S04]  /*0530*/  LEA R26, P0, R4, UR4, 0x3 ;  /* 0x00000004041a7c11 */ /* 0x001fc8000f8018ff */
[----:B------:R-:W-:-:S06]  /*0540*/  LEA.HI.X R27, R4, UR5, RZ, 0x3, P0 ;  /* 0x00000005041b7c11 */ /* 0x000fcc00080f1cff */
        /* <DEDUP_REMOVED lines=19> */
[----:B------:R-:W-:Y:S02]  /*0680*/  IMAD R7, R30, 0x100000, R23 ;  /* 0x001000001e077824 */ /* 0x000fe400078e0217 */
[----:B------:R-:W-:Y:S01]  /*0690*/  IMAD.MOV.U32 R6, RZ, RZ, R22 ;  /* 0x000000ffff067224 */ /* 0x000fe200078e0016 */
        /* <DEDUP_REMOVED lines=8> */
[----:B------:R-:W-:Y:S01]  /*0720*/  @!P1 IADD3 R8, PT, PT, R30, -R9, RZ ;  /* 0x800000091e089210 */ /* 0x000fe20007ffe0ff */
[----:B------:R-:W-:-:S03]  /*0730*/  @!P1 IMAD R23, R9, 0x100000, R23 ;  /* 0x0010000009179824 */ /* 0x000fc600078e0217 */
[----:B------:R-:W-:Y:S01]  /*0740*/  @!P1 LEA R9, R8, 0x3ff00000, 0x14 ;  /* 0x3ff0000008099811 */ /* 0x000fe200078ea0ff */
[----:B------:R-:W-:-:S06]  /*0750*/  @!P1 IMAD.MOV.U32 R8, RZ, RZ, RZ ;  /* 0x000000ffff089224 */ /* 0x000fcc00078e00ff */
[----:B------:R-:W-:-:S11]  /*0760*/  @!P1 DMUL R6, R22, R8 ;  /* 0x0000000816069228 */ /* 0x000fd60000000000 */
.L_x_3409:
[----:B------:R-:W-:Y:S05]  /*0770*/  BSYNC.RECONVERGENT B1 ;  /* 0x0000000000017941 */ /* 0x000fea0003800200 */
.L_x_3408:
[----:B------:R-:W-:-:S07]  /*0780*/  DADD R6, R6, R40 ;  /* 0x0000000006067229 */ /* 0x000fce0000000028 */
[----:B------:R1:W-:Y:S01]  /*0790*/  STS.64 [R3], R6 ;  /* 0x0000000603007388 */ /* 0x0003e20000000a00 */
[----:B------:R-:W-:Y:S05]  /*07a0*/  BRA `(.L_x_3410) ;  /* 0x0000000400107947 */ /* 0x000fea0003800000 */
.L_x_3405:
[----:B------:R-:W-:-:S04]  /*07b0*/  ISETP.GE.U32.AND P0, PT, R7, UR10, PT ;  /* 0x0000000a07007c0c */ /* 0x000fc8000bf06070 */
[----:B------:R-:W-:-:S13]  /*07c0*/  ISETP.GE.U32.AND.EX P0, PT, RZ, UR11, PT, P0 ;  /* 0x0000000bff007c0c */ /* 0x000fda000bf06100 */
[----:B------:R-:W-:Y:S05]  /*07d0*/  @P0 BRA `(.L_x_3410) ;  /* 0x0000000400040947 */ /* 0x000fea0003800000 */
[----:B------:R-:W0:Y:S02]  /*07e0*/  LDCU.64 UR4, c[0x0][0x388] ;  /* 0x00007100ff0477ac */ /* 0x000e240008000a00 */
[----:B0-----:R-:W-:-:S04]  /*07f0*/  LEA R6, P0, R7, UR4, 0x3 ;  /* 0x0000000407067c11 */ /* 0x001fc8000f8018ff */
[----:B------:R-:W-:-:S06]  /*0800*/  LEA.HI.X R7, R7, UR5, RZ, 0x3, P0 ;  /* 0x0000000507077c11 */ /* 0x000fcc00080f1cff */
[----:B------:R-:W2:Y:S01]  /*0810*/  LDG.E.64 R6, desc[UR6][R6.64] ;  /* 0x0000000606067981 */ /* 0x000ea2000c1e1b00 */
[----:B------:R-:W-:Y:S01]  /*0820*/  IMAD.MOV.U32 R8, RZ, RZ, 0x652b82fe ;  /* 0x652b82feff087424 */ /* 0x000fe200078e00ff */
[----:B------:R-:W-:Y:S01]  /*0830*/  UMOV UR4, 0xfefa39ef ;  /* 0xfefa39ef00047882 */ /* 0x000fe20000000000 */
[----:B------:R-:W-:Y:S01]  /*0840*/  IMAD.MOV.U32 R9, RZ, RZ, 0x3ff71547 ;  /* 0x3ff71547ff097424 */ /* 0x000fe200078e00ff */
[----:B------:R-:W-:Y:S01]  /*0850*/  UMOV UR5, 0x3fe62e42 ;  /* 0x3fe62e4200057882 */ /* 0x000fe20000000000 */
[----:B------:R-:W-:Y:S01]  /*0860*/  BSSY.RECONVERGENT B1, `(.L_x_3411) ;  /* 0x0000037000017945 */ /* 0x000fe20003800200 */
[----:B--2---:R-:W0:Y:S03]  /*0870*/  I2F.F64.S64 R10, R6 ;  /* 0x00000006000a7312 */ /* 0x004e260000301c00 */
        /* <DEDUP_REMOVED lines=53> */
.L_x_3412:
[----:B------:R-:W-:Y:S05]  /*0bd0*/  BSYNC.RECONVERGENT B1 ;  /* 0x0000000000017941 */ /* 0x000fea0003800200 */
.L_x_3411:
[----:B------:R0:W-:Y:S02]  /*0be0*/  STS.64 [R3], R14 ;  /* 0x0000000e03007388 */ /* 0x0001e40000000a00 */
.L_x_3410:
[----:B------:R-:W-:Y:S05]  /*0bf0*/  BSYNC.RECONVERGENT B0 ;  /* 0x0000000000007941 */ /* 0x000fea0003800200 */
.L_x_3404:
[----:B------:R-:W-:Y:S01]  /*0c00*/  BAR.SYNC.DEFER_BLOCKING 0x0 ;  /* 0x0000000000007b1d */ /* 0x000fe20000010000 */
[----:B------:R-:W-:Y:S02]  /*0c10*/  ISETP.GE.U32.AND P1, PT, R5, 0x42, PT ;  /* 0x000000420500780c */ /* 0x000fe40003f26070 */
[----:B------:R-:W-:-:S11]  /*0c20*/  ISETP.GT.U32.AND P0, PT, R2, 0x1f, PT ;  /* 0x0000001f0200780c */ /* 0x000fd60003f04070 */
[----:B------:R-:W-:Y:S05]  /*0c30*/  @!P1 BRA `(.L_x_3413) ;  /* 0x00000000002c9947 */ /* 0x000fea0003800000 */
.L_x_3414:
        /* <DEDUP_REMOVED lines=11> */
.L_x_3413:
[----:B------:R-:W-:Y:S05]  /*0cf0*/  @P0 EXIT ;  /* 0x000000000000094d */ /* 0x000fea0003800000 */
[----:B------:R-:W-:Y:S01]  /*0d00*/  LDS.64 R4, [R3] ;  /* 0x0000000003047984 */ /* 0x000fe20000000a00 */
[----:B------:R-:W-:-:S03]  /*0d10*/  ISETP.NE.AND P0, PT, R2, RZ, PT ;  /* 0x000000ff0200720c */ /* 0x000fc60003f05270 */
        /* <DEDUP_REMOVED lines=32> */
.L_x_3415:
        /* <DEDUP_REMOVED lines=14> */
.L_x_31023:


//--------------------- .text.contiguous_logsumexp33_i32 --------------------------
	.section	.text.contiguous_logsumexp33_i32,"ax",@progbits
	.align	128
        .global         contiguous_logsumexp33_i32
        .type           contiguous_logsumexp33_i32,@function
        .size           contiguous_logsumexp33_i32,(.L_x_31024 - contiguous_logsumexp33_i32)
        .other          contiguous_logsumexp33_i32,@"STO_CUDA_ENTRY STV_DEFAULT"
contiguous_logsumexp33_i32:
.text.contiguous_logsumexp33_i32:
        /* <DEDUP_REMOVED lines=50> */
.L_x_3418:
        /* <DEDUP_REMOVED lines=32> */
.L_x_3417:
        /* <DEDUP_REMOVED lines=21> */
.L_x_3420:
        /* <DEDUP_REMOVED lines=14> */
.L_x_3421:
[----:B------:R-:W-:-:S05]  /*0750*/  @!P1 IMAD R9, R9, UR8, RZ ;  /* 0x0000000809099c24 */ /* 0x000fca000f8e02ff */
[----:B------:R-:W-:-:S05]  /*0760*/  @!P1 LEA R9, R9, R0, 0x2 ;  /* 0x0000000009099211 */ /* 0x000fca00078e10ff */
[----:B------:R-:W1:Y:S02]  /*0770*/  @!P1 LDS R6, [R9] ;  /* 0x0000000009069984 */ /* 0x000e640000000800 */
[----:B-1----:R-:W-:-:S07]  /*0780*/  @!P1 FADD R7, R7, R6 ;  /* 0x0000000607079221 */ /* 0x002fce0000000000 */
.L_x_3419:
[----:B-1----:R2:W-:Y:S02]  /*0790*/  STS [R0], R7 ;  /* 0x0000000700007388 */ /* 0x0025e40000000800 */
.L_x_3416:
        /* <DEDUP_REMOVED lines=8> */
.L_x_3422:
        /* <DEDUP_REMOVED lines=14> */
.L_x_31024:


//--------------------- .text.contiguous_logsumexp3_i32 --------------------------
	.section	.text.contiguous_logsumexp3_i32,"ax",@progbits
	.align	128
        .global         contiguous_logsumexp3_i32
        .type           contiguous_logsumexp3_i32,@function
        .size           contiguous_logsumexp3_i32,(.L_x_30389 - contiguous_logsumexp3_i32)
        .other          contiguous_logsumexp3_i32,@"STO_CUDA_ENTRY STV_DEFAULT"
contiguous_logsumexp3_i32:
.text.contiguous_logsumexp3_i32:
        /* <DEDUP_REMOVED lines=43> */
.L_x_3441:
        /* <DEDUP_REMOVED lines=27> */
.L_x_3425:
[----:B------:R-:W-:Y:S01]  /*0460*/  MOV R30, R32 ;  /* 0x00000020001e7202 */ /* 0x000fe20000000f00 */
[----:B------:R-:W-:Y:S01]  /*0470*/  IMAD.MOV.U32 R0, RZ, RZ, R36 ;  /* 0x000000ffff007224 */ /* 0x000fe200078e0024 */
[----:B------:R-:W-:Y:S02]  /*0480*/  MOV R3, R37 ;  /* 0x0000002500037202 */ /* 0x000fe40000000f00 */
[----:B------:R-:W-:-:S07]  /*0490*/  MOV R8, 0x4b0 ;  /* 0x000004b000087802 */ /* 0x000fce0000000f00 */
[----:B01-3--:R-:W-:Y:S05]  /*04a0*/  CALL.REL.NOINC `($__internal_72_$__cuda_sm20_div_s64) ;  /* 0x0000003000f47944 */ /* 0x00bfea0003c00000 */
        /* <DEDUP_REMOVED lines=9> */
.L_x_3426:
        /* <DEDUP_REMOVED lines=33> */
.L_x_3427:
[----:B------:R-:W-:Y:S01]  /*0750*/  IMAD.MOV.U32 R0, RZ, RZ, R36 ;  /* 0x000000ffff007224 */ /* 0x000fe200078e0024 */
[----:B------:R-:W-:Y:S02]  /*0760*/  MOV R3, R37 ;  /* 0x0000002500037202 */ /* 0x000fe40000000f00 */
[----:B------:R-:W-:-:S07]  /*0770*/  MOV R8, 0x790 ;  /* 0x0000079000087802 */ /* 0x000fce0000000f00 */
[----:B---3--:R-:W-:Y:S05]  /*0780*/  CALL.REL.NOINC `($__internal_72_$__cuda_sm20_div_s64) ;  /* 0x00000030003c7944 */ /* 0x008fea0003c00000 */
        /* <DEDUP_REMOVED lines=10> */
.L_x_3428:
        /* <DEDUP_REMOVED lines=34> */
.L_x_3429:
[----:B------:R-:W-:Y:S01]  /*0a50*/  IMAD.MOV.U32 R30, RZ, RZ, R28 ;  /* 0x000000ffff1e7224 */ /* 0x000fe200078e001c */
[----:B------:R-:W-:Y:S01]  /*0a60*/  MOV R0, R36 ;  /* 0x0000002400007202 */ /* 0x000fe20000000f00 */
[----:B------:R-:W-:Y:S01]  /*0a70*/  IMAD.MOV.U32 R3, RZ, RZ, R37 ;  /* 0x000000ffff037224 */ /* 0x000fe200078e0025 */
[----:B------:R-:W-:-:S07]  /*0a80*/  MOV R8, 0xaa0 ;  /* 0x00000aa000087802 */ /* 0x000fce0000000f00 */
[----:B---3--:R-:W-:Y:S05]  /*0a90*/  CALL.REL.NOINC `($__internal_72_$__cuda_sm20_div_s64) ;  /* 0x0000002c00787944 */ /* 0x008fea0003c00000 */
        /* <DEDUP_REMOVED lines=10> */
.L_x_3430:
        /* <DEDUP_REMOVED lines=33> */
.L_x_3431:
[----:B------:R-:W-:Y:S01]  /*0d50*/  IMAD.MOV.U32 R0, RZ, RZ, R36 ;  /* 0x000000ffff007224 */ /* 0x000fe200078e0024 */
[----:B------:R-:W-:Y:S02]  /*0d60*/  MOV R3, R37 ;  /* 0x0000002500037202 */ /* 0x000fe40000000f00 */
[----:B------:R-:W-:-:S07]  /*0d70*/  MOV R8, 0xd90 ;  /* 0x00000d9000087802 */ /* 0x000fce0000000f00 */
[----:B---3--:R-:W-:Y:S05]  /*0d80*/  CALL.REL.NOINC `($__internal_72_$__cuda_sm20_div_s64) ;  /* 0x0000002800bc7944 */ /* 0x008fea0003c00000 */
        /* <DEDUP_REMOVED lines=9> */
.L_x_3432:
        /* <DEDUP_REMOVED lines=34> */
.L_x_3433:
[----:B------:R-:W-:Y:S01]  /*1040*/  MOV R30, R28 ;  /* 0x0000001c001e7202 */ /* 0x000fe20000000f00 */
        /* <DEDUP_REMOVED lines=13> */
.L_x_3434:
        /* <DEDUP_REMOVED lines=34> */
.L_x_3435:
        /* <DEDUP_REMOVED lines=14> */
.L_x_3436:
        /* <DEDUP_REMOVED lines=34> */
.L_x_3437:
[----:B------:R-:W-:Y:S01]  /*1640*/  MOV R30, R28 ;  /* 0x0000001c001e7202 */ /* 0x000fe20000000f00 */
        /* <DEDUP_REMOVED lines=14> */
.L_x_3438:
        /* <DEDUP_REMOVED lines=34> */
.L_x_3439:
[----:B------:R-:W-:Y:S01]  /*1950*/  IMAD.MOV.U32 R0, RZ, RZ, R36 ;  /* 0x000000ffff007224 */ /* 0x000fe200078e0024 */
[----:B------:R-:W-:Y:S02]  /*1960*/  MOV R3, R37 ;  /* 0x0000002500037202 */ /* 0x000fe40000000f00 */
[----:B------:R-:W-:-:S07]  /*1970*/  MOV R8, 0x1990 ;  /* 0x0000199000087802 */ /* 0x000fce0000000f00 */
[----:B---3--:R-:W-:Y:S05]  /*1980*/  CALL.REL.NOINC `($__internal_72_$__cuda_sm20_div_s64) ;  /* 0x0000001c00bc7944 */ /* 0x008fea0003c00000 */
        /* <DEDUP_REMOVED lines=9> */
.L_x_3440:
        /* <DEDUP_REMOVED lines=13> */
.L_x_3424:
        /* <DEDUP_REMOVED lines=33> */
.L_x_3443:
[----:B------:R-:W-:Y:S01]  /*1d00*/  MOV R30, R32 ;  /* 0x00000020001e7202 */ /* 0x000fe20000000f00 */
[----:B------:R-:W-:Y:S01]  /*1d10*/  IMAD.MOV.U32 R3, RZ, RZ, R17 ;  /* 0x000000ffff037224 */ /* 0x000fe200078e0011 */
[----:B------:R-:W-:Y:S02]  /*1d20*/  MOV R0, R16 ;  /* 0x0000001000007202 */ /* 0x000fe40000000f00 */
[----:B------:R-:W-:-:S07]  /*1d30*/  MOV R8, 0x1d50 ;  /* 0x00001d5000087802 */ /* 0x000fce0000000f00 */
[----:B------:R-:W-:Y:S05]  /*1d40*/  CALL.REL.NOINC `($__internal_72_$__cuda_sm20_div_s64) ;  /* 0x0000001800cc7944 */ /* 0x000fea0003c00000 */
        /* <DEDUP_REMOVED lines=9> */
.L_x_3444:
        /* <DEDUP_REMOVED lines=35> */
.L_x_3445:
[----:B------:R-:W-:Y:S01]  /*2010*/  MOV R0, R18 ;  /* 0x0000001200007202 */ /* 0x000fe20000000f00 */
[----:B------:R-:W-:Y:S01]  /*2020*/  IMAD.MOV.U32 R3, RZ, RZ, R19 ;  /* 0x000000ffff037224 */ /* 0x000fe200078e0013 */
        /* <DEDUP_REMOVED lines=11> */
.L_x_3446:
        /* <DEDUP_REMOVED lines=36> */
.L_x_3447:
[----:B------:R-:W-:Y:S01]  /*2320*/  IMAD.MOV.U32 R30, RZ, RZ, R20 ;  /* 0x000000ffff1e7224 */ /* 0x000fe200078e0014 */
[----:B------:R-:W-:Y:S02]  /*2330*/  MOV R0, R18 ;  /* 0x0000001200007202 */ /* 0x000fe40000000f00 */
[----:B------:R-:W-:Y:S02]  /*2340*/  MOV R3, R19 ;  /* 0x0000001300037202 */ /* 0x000fe40000000f00 */
[----:B------:R-:W-:-:S07]  /*2350*/  MOV R8, 0x2370 ;  /* 0x0000237000087802 */ /* 0x000fce0000000f00 */
[----:B------:R-:W-:Y:S05]  /*2360*/  CALL.REL.NOINC `($__internal_72_$__cuda_sm20_div_s64) ;  /* 0x0000001400447944 */ /* 0x000fea0003c00000 */
        /* <DEDUP_REMOVED lines=10> */
.L_x_3448:
        /* <DEDUP_REMOVED lines=37> */
.L_x_3449:
[----:B------:R-:W-:Y:S02]  /*2660*/  MOV R0, R18 ;  /* 0x0000001200007202 */ /* 0x000fe40000000f00 */
[----:B------:R-:W-:Y:S02]  /*2670*/  MOV R3, R19 ;  /* 0x0000001300037202 */ /* 0x000fe40000000f00 */
[----:B------:R-:W-:-:S07]  /*2680*/  MOV R8, 0x26a0 ;  /* 0x000026a000087802 */ /* 0x000fce0000000f00 */
[----:B------:R-:W-:Y:S05]  /*2690*/  CALL.REL.NOINC `($__internal_72_$__cuda_sm20_div_s64) ;  /* 0x0000001000787944 */ /* 0x000fea0003c00000 */
        /* <DEDUP_REMOVED lines=8> */
.L_x_3450:
        /* <DEDUP_REMOVED lines=10> */
.L_x_3442:
        /* <DEDUP_REMOVED lines=31> */
.L_x_3452:
[----:B------:R-:W-:Y:S01]  /*29b0*/  MOV R30, R32 ;  /* 0x00000020001e7202 */ /* 0x000fe20000000f00 */
[----:B------:R-:W-:Y:S01]  /*29c0*/  IMAD.MOV.U32 R0, RZ, RZ, R16 ;  /* 0x000000ffff007224 */ /* 0x000fe200078e0010 */
[----:B------:R-:W-:Y:S02]  /*29d0*/  MOV R3, R17 ;  /* 0x0000001100037202 */ /* 0x000fe40000000f00 */
[----:B------:R-:W-:-:S07]  /*29e0*/  MOV R8, 0x2a00 ;  /* 0x00002a0000087802 */ /* 0x000fce0000000f00 */
[----:B------:R-:W-:Y:S05]  /*29f0*/  CALL.REL.NOINC `($__internal_72_$__cuda_sm20_div_s64) ;  /* 0x0000000c00a07944 */ /* 0x000fea0003c00000 */
        /* <DEDUP_REMOVED lines=9> */
.L_x_3453:
        /* <DEDUP_REMOVED lines=36> */
.L_x_3454:
        /* <DEDUP_REMOVED lines=12> */
.L_x_3455:
        /* <DEDUP_REMOVED lines=10> */
.L_x_3451:
        /* <DEDUP_REMOVED lines=29> */
.L_x_3456:
[----:B------:R-:W-:-:S07]  /*3000*/  MOV R0, 0x3020 ;  /* 0x0000302000007802 */ /* 0x000fce0000000f00 */
[----:B------:R-:W-:Y:S05]  /*3010*/  CALL.REL.NOINC `($__internal_73_$__cuda_sm20_rem_s64) ;  /* 0x0000000c00647944 */ /* 0x000fea0003c00000 */
[----:B------:R-:W-:Y:S02]  /*3020*/  MOV R8, R3 ;  /* 0x0000000300087202 */ /* 0x000fe40000000f00 */
[----:B------:R-:W-:-:S07]  /*3030*/  MOV R9, R10 ;  /* 0x0000000a00097202 */ /* 0x000fce0000000f00 */
.L_x_3457:
[----:B------:R-:W0:Y:S02]  /*3040*/  LDC.64 R10, c[0x0][0x398] ;  /* 0x0000e600ff0a7b82 */ /* 0x000e240000000a00 */
[----:B0-----:R-:W-:-:S06]  /*3050*/  IMAD.WIDE.U32 R2, R2, 0x8, R10 ;  /* 0x0000000802027825 */ /* 0x001fcc00078e000a */
[----:B------:R-:W2:Y:S02]  /*3060*/  LDG.E.64 R2, desc[UR10][R2.64] ;  /* 0x0000000a02027981 */ /* 0x000ea4000c1e1b00 */
[-C--:B--2---:R-:W-:Y:S02]  /*3070*/  IMAD R11, R3, R8.reuse, RZ ;  /* 0x00000008030b7224 */ /* 0x084fe400078e02ff */
[----:B------:R-:W-:-:S04]  /*3080*/  IMAD.WIDE.U32 R28, R2, R8, R28 ;  /* 0x00000008021c7225 */ /* 0x000fc800078e001c */
[----:B------:R-:W-:-:S04]  /*3090*/  IMAD R11, R2, R9, R11 ;  /* 0x00000009020b7224 */ /* 0x000fc800078e020b */
[----:B------:R-:W-:-:S07]  /*30a0*/  IMAD.IADD R29, R29, 0x1, R11 ;  /* 0x000000011d1d7824 */ /* 0x000fce00078e020b */
.L_x_3423:
[----:B------:R-:W0:Y:S02]  /*30b0*/  LDCU.64 UR12, c[0x0][0x388] ;  /* 0x00007100ff0c77ac */ /* 0x000e240008000a00 */
[----:B0-----:R-:W-:-:S04]  /*30c0*/  LEA R2, P0, R28, UR12, 0x2 ;  /* 0x0000000c1c027c11 */ /* 0x001fc8000f8010ff */
[----:B------:R-:W-:-:S05]  /*30d0*/  LEA.HI.X R3, R28, UR13, R29, 0x2, P0 ;  /* 0x0000000d1c037c11 */ /* 0x000fca00080f141d */
[----:B------:R-:W2:Y:S01]  /*30e0*/  LDG.E R2, desc[UR10][R2.64] ;  /* 0x0000000a02027981 */ /* 0x000ea2000c1e1900 */
[----:B------:R-:W-:Y:S01]  /*30f0*/  HFMA2 R9, -RZ, RZ, 0.96630859375, -0.0022525787353515625 ;  /* 0x3bbb989dff097431 */ /* 0x000fe200000001ff */
[----:B------:R-:W-:Y:S02]  /*3100*/  MOV R11, 0x437c0000 ;  /* 0x437c0000000b7802 */ /* 0x000fe40000000f00 */
[----:B------:R-:W-:Y:S02]  /*3110*/  ISETP.NE.AND P0, PT, R7, RZ, PT ;  /* 0x000000ff0700720c */ /* 0x000fe40003f05270 */
[----:B--2---:R-:W-:-:S05]  /*3120*/  I2FP.F32.S32 R0, R2 ;  /* 0x0000000200007245 */ /* 0x004fca0000201400 */
        /* <DEDUP_REMOVED lines=36> */
.L_x_3460:
        /* <DEDUP_REMOVED lines=32> */
.L_x_3459:
        /* <DEDUP_REMOVED lines=21> */
.L_x_3462:
        /* <DEDUP_REMOVED lines=14> */
.L_x_3463:
[----:B------:R-:W-:-:S05]  /*37a0*/  @!P1 IMAD R5, R4, UR7, RZ ;  /* 0x0000000704059c24 */ /* 0x000fca000f8e02ff */
[----:B------:R-:W-:-:S05]  /*37b0*/  @!P1 LEA R5, R5, R0, 0x2 ;  /* 0x0000000005059211 */ /* 0x000fca00078e10ff */
[----:B------:R-:W1:Y:S02]  /*37c0*/  @!P1 LDS R2, [R5] ;  /* 0x0000000005029984 */ /* 0x000e640000000800 */
[----:B-1----:R-:W-:-:S07]  /*37d0*/  @!P1 FADD R3, R3, R2 ;  /* 0x0000000203039221 */ /* 0x002fce0000000000 */
.L_x_3461:
[----:B-1----:R1:W-:Y:S02]  /*37e0*/  STS [R0], R3 ;  /* 0x0000000300007388 */ /* 0x0023e40000000800 */
.L_x_3458:
        /* <DEDUP_REMOVED lines=9> */
        .weak           $__internal_72_$__cuda_sm20_div_s64
        .type           $__internal_72_$__cuda_sm20_div_s64,@function
        .size           $__internal_72_$__cuda_sm20_div_s64,($__internal_73_$__cuda_sm20_rem_s64 - $__internal_72_$__cuda_sm20_div_s64)
$__internal_72_$__cuda_sm20_div_s64:
        /* <DEDUP_REMOVED lines=82> */
[----:B------:R-:W-:Y:S06]  /*3da0*/  RET.REL.NODEC R8 `(contiguous_logsumexp3_i32) ;  /* 0xffffffc008947950 */ /* 0x000fec0003c3ffff */
        .weak           $__internal_73_$__cuda_sm20_rem_s64
        .type           $__internal_73_$__cuda_sm20_rem_s64,@function
        .size           $__internal_73_$__cuda_sm20_rem_s64,(.L_x_30389 - $__internal_73_$__cuda_sm20_rem_s64)
$__internal_73_$__cuda_sm20_rem_s64:
        /* <DEDUP_REMOVED lines=66> */
[----:B------:R-:W-:Y:S06]  /*41d0*/  RET.REL.NODEC R8 `(contiguous_logsumexp3_i32) ;  /* 0xffffffbc08887950 */ /* 0x000fec0003c3ffff */
.L_x_3464:
        /* <DEDUP_REMOVED lines=10> */
.L_x_30389:


//--------------------- .text.contiguous_logsumexp22_i32 --------------------------
	.section	.text.contiguous_logsumexp22_i32,"ax",@progbits
	.align	128
        .global         contiguous_logsumexp22_i32
        .type           contiguous_logsumexp22_i32,@function
        .size           contiguous_logsumexp22_i32,(.L_x_31026 - contiguous_logsumexp22_i32)
        .other          contiguous_logsumexp22_i32,@"STO_CUDA_ENTRY STV_DEFAULT"
contiguous_logsumexp22_i32:
.text.contiguous_logsumexp22_i32:
        /* <DEDUP_REMOVED lines=45> */
.L_x_3466:
        /* <DEDUP_REMOVED lines=13> */
.L_x_3467:
[----:B------:R-:W-:Y:S05]  /*03a0*/  BSYNC.RECONVERGENT B0 ;  /* 0x0000000000007941 */ /* 0x000fea0003800200 */
.L_x_3465:
[----:B------:R-:W-:Y:S01]  /*03b0*/  BAR.SYNC.DEFER_BLOCKING 0x0 ;  /* 0x0000000000007b1d */ /* 0x000fe20000010000 */
[----:B------:R-:W-:Y:S02]  /*03c0*/  ISETP.GE.U32.AND P1, PT, R3, 0x42, PT ;  /* 0x000000420300780c */ /* 0x000fe40003f26070 */
[----:B------:R-:W-:-:S11]  /*03d0*/  ISETP.GT.U32.AND P0, PT, R0, 0x1f, PT ;  /* 0x0000001f0000780c */ /* 0x000fd60003f04070 */
[----:B------:R-:W-:Y:S05]  /*03e0*/  @!P1 BRA `(.L_x_3468) ;  /* 0x00000000002c9947 */ /* 0x000fea0003800000 */
.L_x_3469:
        /* <DEDUP_REMOVED lines=11> */
.L_x_3468:
        /* <DEDUP_REMOVED lines=45> */
.L_x_3470:
        /* <DEDUP_REMOVED lines=9> */
.L_x_31026:


//--------------------- .text.contiguous_logsumexp2_i32 --------------------------
	.section	.text.contiguous_logsumexp2_i32,"ax",@progbits
	.align	128
        .global         contiguous_logsumexp2_i32
        .type           contiguous_logsumexp2_i32,@function
        .size           contiguous_logsumexp2_i32,(.L_x_30391 - contiguous_logsumexp2_i32)
        .other          contiguous_logsumexp2_i32,@"STO_CUDA_ENTRY STV_DEFAULT"
contiguous_logsumexp2_i32:
.text.contiguous_logsumexp2_i32:
        /* <DEDUP_REMOVED lines=55> */
.L_x_3499:
        /* <DEDUP_REMOVED lines=32> */
.L_x_3476:
[----:B------:R-:W-:Y:S01]  /*0570*/  IMAD.MOV.U32 R26, RZ, RZ, R6 ;  /* 0x000000ffff1a7224 */ /* 0x000fe200078e0006 */
[----:B------:R-:W-:Y:S01]  /*0580*/  MOV R13, R7 ;  /* 0x00000007000d7202 */ /* 0x000fe20000000f00 */
[----:B------:R-:W-:Y:S01]  /*0590*/  IMAD.MOV.U32 R14, RZ, RZ, R38 ;  /* 0x000000ffff0e7224 */ /* 0x000fe200078e0026 */
[----:B------:R-:W-:Y:S02]  /*05a0*/  MOV R11, R39 ;  /* 0x00000027000b7202 */ /* 0x000fe40000000f00 */
[----:B------:R-:W-:-:S07]  /*05b0*/  MOV R12, 0x5d0 ;  /* 0x000005d0000c7802 */ /* 0x000fce0000000f00 */
[----:B-12---:R-:W-:Y:S05]  /*05c0*/  CALL.REL.NOINC `($__internal_74_$__cuda_sm20_div_s64) ;  /* 0x0000006400c47944 */ /* 0x006fea0003c00000 */
        /* <DEDUP_REMOVED lines=9> */
.L_x_3477:
[----:B------:R-:W-:Y:S05]  /*0660*/  BSYNC.RECONVERGENT B1 ;  /* 0x0000000000017941 */ /* 0x000fea0003800200 */
.L_x_3475:
        /* <DEDUP_REMOVED lines=33> */
.L_x_3479:
[----:B------:R-:W-:Y:S01]  /*0880*/  IMAD.MOV.U32 R26, RZ, RZ, R20 ;  /* 0x000000ffff1a7224 */ /* 0x000fe200078e0014 */
[----:B------:R-:W-:Y:S01]  /*0890*/  MOV R13, R9 ;  /* 0x00000009000d7202 */ /* 0x000fe20000000f00 */
[----:B------:R-:W-:Y:S01]  /*08a0*/  IMAD.MOV.U32 R14, RZ, RZ, R38 ;  /* 0x000000ffff0e7224 */ /* 0x000fe200078e0026 */
[----:B------:R-:W-:Y:S02]  /*08b0*/  MOV R11, R39 ;  /* 0x00000027000b7202 */ /* 0x000fe40000000f00 */
[----:B------:R-:W-:-:S07]  /*08c0*/  MOV R12, 0x8e0 ;  /* 0x000008e0000c7802 */ /* 0x000fce0000000f00 */
[----:B-1----:R-:W-:Y:S05]  /*08d0*/  CALL.REL.NOINC `($__internal_74_$__cuda_sm20_div_s64) ;  /* 0x0000006400007944 */ /* 0x002fea0003c00000 */
        /* <DEDUP_REMOVED lines=9> */
.L_x_3480:
[----:B------:R-:W-:Y:S05]  /*0970*/  BSYNC.RECONVERGENT B1 ;  /* 0x0000000000017941 */ /* 0x000fea0003800200 */
.L_x_3478:
        /* <DEDUP_REMOVED lines=34> */
.L_x_3482:
[----:B------:R-:W-:Y:S01]  /*0ba0*/  MOV R26, R34 ;  /* 0x00000022001a7202 */ /* 0x000fe20000000f00 */
[----:B------:R-:W-:Y:S01]  /*0bb0*/  IMAD.MOV.U32 R13, RZ, RZ, R35 ;  /* 0x000000ffff0d7224 */ /* 0x000fe200078e0023 */
[----:B------:R-:W-:Y:S01]  /*0bc0*/  MOV R14, R20 ;  /* 0x00000014000e7202 */ /* 0x000fe20000000f00 */
[----:B------:R-:W-:Y:S01]  /*0bd0*/  IMAD.MOV.U32 R11, RZ, RZ, R21 ;  /* 0x000000ffff0b7224 */ /* 0x000fe200078e0015 */
[----:B------:R-:W-:-:S07]  /*0be0*/  MOV R12, 0xc00 ;  /* 0x00000c00000c7802 */ /* 0x000fce0000000f00 */
[----:B-1----:R-:W-:Y:S05]  /*0bf0*/  CALL.REL.NOINC `($__internal_74_$__cuda_sm20_div_s64) ;  /* 0x0000006000387944 */ /* 0x002fea0003c00000 */
        /* <DEDUP_REMOVED lines=10> */
.L_x_3483:
[----:B------:R-:W-:Y:S05]  /*0ca0*/  BSYNC.RECONVERGENT B1 ;  /* 0x0000000000017941 */ /* 0x000fea0003800200 */
.L_x_3481:
        /* <DEDUP_REMOVED lines=34> */
.L_x_3485:
        /* <DEDUP_REMOVED lines=16> */
.L_x_3486:
[----:B------:R-:W-:Y:S05]  /*0fd0*/  BSYNC.RECONVERGENT B1 ;  /* 0x0000000000017941 */ /* 0x000fea0003800200 */
.L_x_3484:
        /* <DEDUP_REMOVED lines=36> */
.L_x_3488:
        /* <DEDUP_REMOVED lines=16> */
.L_x_3489:
[----:B------:R-:W-:Y:S05]  /*1320*/  BSYNC.RECONVERGENT B1 ;  /* 0x0000000000017941 */ /* 0x000fea0003800200 */
.L_x_3487:
        /* <DEDUP_REMOVED lines=35> */
.L_x_3491:
[----:B------:R-:W-:Y:S01]  /*1560*/  IMAD.MOV.U32 R26, RZ, RZ, R34 ;  /* 0x000000ffff1a7224 */ /* 0x000fe200078e0022 */
[----:B------:R-:W-:Y:S01]  /*1570*/  MOV R13, R35 ;  /* 0x00000023000d7202 */ /* 0x000fe20000000f00 */
[----:B------:R-:W-:Y:S01]  /*1580*/  IMAD.MOV.U32 R14, RZ, RZ, R20 ;  /* 0x000000ffff0e7224 */ /* 0x000fe200078e0014 */
[----:B------:R-:W-:Y:S02]  /*1590*/  MOV R11, R21 ;  /* 0x00000015000b7202 */ /* 0x000fe40000000f00 */
[----:B------:R-:W-:-:S07]  /*15a0*/  MOV R12, 0x15c0 ;  /* 0x000015c0000c7802 */ /* 0x000fce0000000f00 */
[----:B-1----:R-:W-:Y:S05]  /*15b0*/  CALL.REL.NOINC `($__internal_74_$__cuda_sm20_div_s64) ;  /* 0x0000005400c87944 */ /* 0x002fea0003c00000 */
        /* <DEDUP_REMOVED lines=10> */
.L_x_3492:
[----:B------:R-:W-:Y:S05]  /*1660*/  BSYNC.RECONVERGENT B1 ;  /* 0x0000000000017941 */ /* 0x000fea0003800200 */
.L_x_3490:
        /* <DEDUP_REMOVED lines=34> */
.L_x_3494:
[----:B------:R-:W-:Y:S01]  /*1890*/  IMAD.MOV.U32 R26, RZ, RZ, R38 ;  /* 0x000000ffff1a7224 */ /* 0x000fe200078e0026 */
[----:B------:R-:W-:Y:S01]  /*18a0*/  MOV R13, R39 ;  /* 0x00000027000d7202 */ /* 0x000fe20000000f00 */
[----:B------:R-:W-:Y:S01]  /*18b0*/  IMAD.MOV.U32 R14, RZ, RZ, R20 ;  /* 0x000000ffff0e7224 */ /* 0x000fe200078e0014 */
[----:B------:R-:W-:Y:S02]  /*18c0*/  MOV R11, R21 ;  /* 0x00000015000b7202 */ /* 0x000fe40000000f00 */
[----:B------:R-:W-:-:S07]  /*18d0*/  MOV R12, 0x18f0 ;  /* 0x000018f0000c7802 */ /* 0x000fce0000000f00 */
[----:B-1----:R-:W-:Y:S05]  /*18e0*/  CALL.REL.NOINC `($__internal_74_$__cuda_sm20_div_s64) ;  /* 0x0000005000fc7944 */ /* 0x002fea0003c00000 */
        /* <DEDUP_REMOVED lines=10> */
.L_x_3495:
[----:B------:R-:W-:Y:S05]  /*1990*/  BSYNC.RECONVERGENT B1 ;  /* 0x0000000000017941 */ /* 0x000fea0003800200 */
.L_x_3493:
        /* <DEDUP_REMOVED lines=35> */
.L_x_3497:
[----:B------:R-:W-:Y:S01]  /*1bd0*/  MOV R26, R34 ;  /* 0x00000022001a7202 */ /* 0x000fe20000000f00 */
[----:B------:R-:W-:Y:S01]  /*1be0*/  IMAD.MOV.U32 R13, RZ, RZ, R35 ;  /* 0x000000ffff0d7224 */ /* 0x000fe200078e0023 */
[----:B------:R-:W-:Y:S01]  /*1bf0*/  MOV R14, R20 ;  /* 0x00000014000e7202 */ /* 0x000fe20000000f00 */
[----:B------:R-:W-:Y:S01]  /*1c00*/  IMAD.MOV.U32 R11, RZ, RZ, R21 ;  /* 0x000000ffff0b7224 */ /* 0x000fe200078e0015 */
[----:B------:R-:W-:-:S07]  /*1c10*/  MOV R12, 0x1c30 ;  /* 0x00001c30000c7802 */ /* 0x000fce0000000f00 */
[----:B-1----:R-:W-:Y:S05]  /*1c20*/  CALL.REL.NOINC `($__internal_74_$__cuda_sm20_div_s64) ;  /* 0x00000050002c7944 */ /* 0x002fea0003c00000 */
        /* <DEDUP_REMOVED lines=10> */
.L_x_3498:
[----:B------:R-:W-:Y:S05]  /*1cd0*/  BSYNC.RECONVERGENT B1 ;  /* 0x0000000000017941 */ /* 0x000fea0003800200 */
.L_x_3496:
        /* <DEDUP_REMOVED lines=8> */
.L_x_3474:
        /* <DEDUP_REMOVED lines=36> */
.L_x_3502:
[----:B------:R-:W-:Y:S01]  /*1fa0*/  IMAD.MOV.U32 R26, RZ, RZ, R6 ;  /* 0x000000ffff1a7224 */ /* 0x000fe200078e0006 */
[----:B------:R-:W-:Y:S01]  /*1fb0*/  MOV R13, R7 ;  /* 0x00000007000d7202 */ /* 0x000fe20000000f00 */
[----:B------:R-:W-:Y:S01]  /*1fc0*/  IMAD.MOV.U32 R14, RZ, RZ, R16 ;  /* 0x000000ffff0e7224 */ /* 0x000fe200078e0010 */
[----:B------:R-:W-:Y:S02]  /*1fd0*/  MOV R11, R17 ;  /* 0x00000011000b7202 */ /* 0x000fe40000000f00 */
[----:B------:R-:W-:-:S07]  /*1fe0*/  MOV R12, 0x2000 ;  /* 0x00002000000c7802 */ /* 0x000fce0000000f00 */
[----:B-1----:R-:W-:Y:S05]  /*1ff0*/  CALL.REL.NOINC `($__internal_74_$__cuda_sm20_div_s64) ;  /* 0x0000004c00387944 */ /* 0x002fea0003c00000 */
        /* <DEDUP_REMOVED lines=9> */
.L_x_3503:
[----:B------:R-:W-:Y:S05]  /*2090*/  BSYNC.RECONVERGENT B1 ;  /* 0x0000000000017941 */ /* 0x000fea0003800200 */
.L_x_3501:
        /* <DEDUP_REMOVED lines=34> */
.L_x_3505:
[----:B------:R-:W-:Y:S01]  /*22c0*/  IMAD.MOV.U32 R26, RZ, RZ, R20 ;  /* 0x000000ffff1a7224 */ /* 0x000fe200078e0014 */
[----:B------:R-:W-:Y:S01]  /*22d0*/  MOV R13, R9 ;  /* 0x00000009000d7202 */ /* 0x000fe20000000f00 */
[----:B------:R-:W-:Y:S01]  /*22e0*/  IMAD.MOV.U32 R14, RZ, RZ, R16 ;  /* 0x000000ffff0e7224 */ /* 0x000fe200078e0010 */
[----:B------:R-:W-:Y:S02]  /*22f0*/  MOV R11, R17 ;  /* 0x00000011000b7202 */ /* 0x000fe40000000f00 */
[----:B------:R-:W-:-:S07]  /*2300*/  MOV R12, 0x2320 ;  /* 0x00002320000c7802 */ /* 0x000fce0000000f00 */
[----:B-1----:R-:W-:Y:S05]  /*2310*/  CALL.REL.NOINC `($__internal_74_$__cuda_sm20_div_s64) ;  /* 0x0000004800707944 */ /* 0x002fea0003c00000 */
        /* <DEDUP_REMOVED lines=11> */
.L_x_3506:
[----:B------:R-:W-:Y:S05]  /*23d0*/  BSYNC.RECONVERGENT B1 ;  /* 0x0000000000017941 */ /* 0x000fea0003800200 */
.L_x_3504:
        /* <DEDUP_REMOVED lines=36> */
.L_x_3508:
        /* <DEDUP_REMOVED lines=16> */
.L_x_3509:
[----:B------:R-:W-:Y:S05]  /*2720*/  BSYNC.RECONVERGENT B1 ;  /* 0x0000000000017941 */ /* 0x000fea0003800200 */
.L_x_3507:
        /* <DEDUP_REMOVED lines=35> */
.L_x_3511:
[----:B------:R-:W-:Y:S01]  /*2960*/  IMAD.MOV.U32 R26, RZ, RZ, R18 ;  /* 0x000000ffff1a7224 */ /* 0x000fe200078e0012 */
[----:B------:R-:W-:Y:S01]  /*2970*/  MOV R13, R19 ;  /* 0x00000013000d7202 */ /* 0x000fe20000000f00 */
[----:B------:R-:W-:Y:S01]  /*2980*/  IMAD.MOV.U32 R14, RZ, RZ, R16 ;  /* 0x000000ffff0e7224 */ /* 0x000fe200078e0010 */
[----:B------:R-:W-:Y:S02]  /*2990*/  MOV R11, R17 ;  /* 0x00000011000b7202 */ /* 0x000fe40000000f00 */
[----:B------:R-:W-:-:S07]  /*29a0*/  MOV R12, 0x29c0 ;  /* 0x000029c0000c7802 */ /* 0x000fce0000000f00 */
[----:B-1----:R-:W-:Y:S05]  /*29b0*/  CALL.REL.NOINC `($__internal_74_$__cuda_sm20_div_s64) ;  /* 0x0000004000c87944 */ /* 0x002fea0003c00000 */
        /* <DEDUP_REMOVED lines=10> */
.L_x_3512:
[----:B------:R-:W-:Y:S05]  /*2a60*/  BSYNC.RECONVERGENT B1 ;  /* 0x0000000000017941 */ /* 0x000fea0003800200 */
.L_x_3510:
[----:B------:R-:W-:Y:S01]  /*2a70*/  IMAD R11, R11, R38, RZ ;  /* 0x000000260b0b7224 */ /* 0x000fe200078e02ff */
[----:B------:R-:W-:Y:S01]  /*2a80*/  IADD3 R8, PT, PT, R8, -0x2, RZ ;  /* 0xfffffffe08087810 */ /* 0x000fe20007ffe0ff */
[----:B------:R-:W-:Y:S02]  /*2a90*/  IMAD.MOV.U32 R36, RZ, RZ, R22 ;  /* 0x000000ffff247224 */ /* 0x000fe400078e0016 */
[-C--:B------:R-:W-:Y:S02]  /*2aa0*/  IMAD R11, R39, R10.reuse, R11 ;  /* 0x0000000a270b7224 */ /* 0x080fe400078e020b */
[----:B------:R-:W-:-:S04]  /*2ab0*/  IMAD.WIDE.U32 R22, R38, R10, R36 ;  /* 0x0000000a26167225 */ /* 0x000fc800078e0024 */
[----:B------:R-:W-:-:S07]  /*2ac0*/  IMAD.IADD R23, R23, 0x1, R11 ;  /* 0x0000000117177824 */ /* 0x000fce00078e020b */
.L_x_3500:
        /* <DEDUP_REMOVED lines=30> */
.L_x_3514:
[----:B------:R-:W-:Y:S01]  /*2cb0*/  IMAD.MOV.U32 R18, RZ, RZ, R6 ;  /* 0x000000ffff127224 */ /* 0x000fe200078e0006 */
[----:B------:R-:W-:Y:S01]  /*2cc0*/  MOV R19, R7 ;  /* 0x0000000700137202 */ /* 0x000fe20000000f00 */
[----:B------:R-:W-:Y:S01]  /*2cd0*/  IMAD.MOV.U32 R24, RZ, RZ, R10 ;  /* 0x000000ffff187224 */ /* 0x000fe200078e000a */
[----:B------:R-:W-:Y:S02]  /*2ce0*/  MOV R21, R11 ;  /* 0x0000000b00157202 */ /* 0x000fe40000000f00 */
[----:B------:R-:W-:-:S07]  /*2cf0*/  MOV R26, 0x2d10 ;  /* 0x00002d10001a7802 */ /* 0x000fce0000000f00 */
[----:B-1----:R-:W-:Y:S05]  /*2d00*/  CALL.REL.NOINC `($__internal_75_$__cuda_sm20_rem_s64) ;  /* 0x0000004400407944 */ /* 0x002fea0003c00000 */
.L_x_3515:
[----:B------:R-:W-:Y:S05]  /*2d10*/  BSYNC.RECONVERGENT B1 ;  /* 0x0000000000017941 */ /* 0x000fea0003800200 */
.L_x_3513:
        /* <DEDUP_REMOVED lines=30> */
.L_x_3517:
[----:B------:R-:W-:Y:S01]  /*2f00*/  IMAD.MOV.U32 R24, RZ, RZ, R10 ;  /* 0x000000ffff187224 */ /* 0x000fe200078e000a */
[----:B------:R-:W-:Y:S01]  /*2f10*/  MOV R21, R11 ;  /* 0x0000000b00157202 */ /* 0x000fe20000000f00 */
[----:B------:R-:W-:Y:S01]  /*2f20*/  IMAD.MOV.U32 R18, RZ, RZ, R20 ;  /* 0x000000ffff127224 */ /* 0x000fe200078e0014 */
[----:B------:R-:W-:Y:S02]  /*2f30*/  MOV R19, R9 ;  /* 0x0000000900137202 */ /* 0x000fe40000000f00 */
[----:B------:R-:W-:-:S07]  /*2f40*/  MOV R26, 0x2f60 ;  /* 0x00002f60001a7802 */ /* 0x000fce0000000f00 */
[----:B-1----:R-:W-:Y:S05]  /*2f50*/  CALL.REL.NOINC `($__internal_75_$__cuda_sm20_rem_s64) ;  /* 0x0000004000ac7944 */ /* 0x002fea0003c00000 */
.L_x_3518:
[----:B------:R-:W-:Y:S05]  /*2f60*/  BSYNC.RECONVERGENT B1 ;  /* 0x0000000000017941 */ /* 0x000fea0003800200 */
.L_x_3516:
[----:B------:R-:W-:Y:S02]  /*2f70*/  IMAD R7, R7, R16, RZ ;  /* 0x0000001007077224 */ /* 0x000fe400078e02ff */
[----:B------:R-:W-:-:S04]  /*2f80*/  IMAD.WIDE.U32 R22, R16, R6, R22 ;  /* 0x0000000610167225 */ /* 0x000fc800078e0016 */
[----:B------:R-:W-:-:S04]  /*2f90*/  IMAD R7, R17, R6, R7 ;  /* 0x0000000611077224 */ /* 0x000fc800078e0207 */
[----:B------:R-:W-:-:S07]  /*2fa0*/  IMAD.IADD R23, R23, 0x1, R7 ;  /* 0x0000000117177824 */ /* 0x000fce00078e0207 */
.L_x_3473:
        /* <DEDUP_REMOVED lines=9> */
[----:B--2---:R-:W-:Y:S02]  /*3040*/  I2FP.F32.S32 R10, R8 ;  /* 0x00000008000a7245 */ /* 0x004fe40000201400 */
[----:B---3--:R-:W-:-:S03]  /*3050*/  I2FP.F32.S32 R4, R6 ;  /* 0x0000000600047245 */ /* 0x008fc60000201400 */
        /* <DEDUP_REMOVED lines=18> */
.L_x_3472:
        /* <DEDUP_REMOVED lines=18> */
.L_x_3546:
        /* <DEDUP_REMOVED lines=30> */
.L_x_3523:
        /* <DEDUP_REMOVED lines=15> */
.L_x_3524:
[----:B------:R-:W-:Y:S05]  /*3570*/  BSYNC.RECONVERGENT B1 ;  /* 0x0000000000017941 */ /* 0x000fea0003800200 */
.L_x_3522:
        /* <DEDUP_REMOVED lines=39> */
.L_x_3526:
[----:B------:R-:W-:Y:S01]  /*37f0*/  IMAD.MOV.U32 R26, RZ, RZ, R36 ;  /* 0x000000ffff1a7224 */ /* 0x000fe200078e0024 */
[----:B------:R-:W-:Y:S01]  /*3800*/  MOV R13, R37 ;  /* 0x00000025000d7202 */ /* 0x000fe20000000f00 */
[----:B------:R-:W-:Y:S01]  /*3810*/  IMAD.MOV.U32 R14, RZ, RZ, R38 ;  /* 0x000000ffff0e7224 */ /* 0x000fe200078e0026 */
[----:B------:R-:W-:Y:S02]  /*3820*/  MOV R11, R39 ;  /* 0x00000027000b7202 */ /* 0x000fe40000000f00 */
[----:B------:R-:W-:-:S07]  /*3830*/  MOV R12, 0x3850 ;  /* 0x00003850000c7802 */ /* 0x000fce0000000f00 */
[----:B-12---:R-:W-:Y:S05]  /*3840*/  CALL.REL.NOINC `($__internal_74_$__cuda_sm20_div_s64) ;  /* 0x0000003400247944 */ /* 0x006fea0003c00000 */
        /* <DEDUP_REMOVED lines=11> */
.L_x_3527:
[----:B------:R-:W-:Y:S05]  /*3900*/  BSYNC.RECONVERGENT B1 ;  /* 0x0000000000017941 */ /* 0x000fea0003800200 */
.L_x_3525:
        /* <DEDUP_REMOVED lines=37> */
.L_x_3529:
        /* <DEDUP_REMOVED lines=17> */
.L_x_3530:
[----:B------:R-:W-:Y:S05]  /*3c70*/  BSYNC.RECONVERGENT B1 ;  /* 0x0000000000017941 */ /* 0x000fea0003800200 */
.L_x_3528:
        /* <DEDUP_REMOVED lines=38> */
.L_x_3532:
[----:B------:R-:W-:Y:S01]  /*3ee0*/  MOV R26, R20 ;  /* 0x00000014001a7202 */ /* 0x000fe20000000f00 */
[----:B------:R-:W-:Y:S01]  /*3ef0*/  IMAD.MOV.U32 R13, RZ, RZ, R21 ;  /* 0x000000ffff0d7224 */ /* 0x000fe200078e0015 */
[----:B------:R-:W-:Y:S01]  /*3f00*/  MOV R14, R36 ;  /* 0x00000024000e7202 */ /* 0x000fe20000000f00 */
[----:B------:R-:W-:Y:S01]  /*3f10*/  IMAD.MOV.U32 R11, RZ, RZ, R37 ;  /* 0x000000ffff0b7224 */ /* 0x000fe200078e0025 */
[----:B------:R-:W-:-:S07]  /*3f20*/  MOV R12, 0x3f40 ;  /* 0x00003f40000c7802 */ /* 0x000fce0000000f00 */
[----:B-12---:R-:W-:Y:S05]  /*3f30*/  CALL.REL.NOINC `($__internal_74_$__cuda_sm20_div_s64) ;  /* 0x0000002c00687944 */ /* 0x006fea0003c00000 */
        /* <DEDUP_REMOVED lines=11> */
.L_x_3533:
[----:B------:R-:W-:Y:S05]  /*3ff0*/  BSYNC.RECONVERGENT B1 ;  /* 0x0000000000017941 */ /* 0x000fea0003800200 */
.L_x_3531:
        /* <DEDUP_REMOVED lines=38> */
.L_x_3535:
        /* <DEDUP_REMOVED lines=17> */
.L_x_3536:
[----:B------:R-:W-:Y:S05]  /*4370*/  BSYNC.RECONVERGENT B1 ;  /* 0x0000000000017941 */ /* 0x000fea0003800200 */
.L_x_3534:
        /* <DEDUP_REMOVED lines=40> */
.L_x_3538:
[----:B------:R-:W-:Y:S01]  /*4600*/  MOV R26, R20 ;  /* 0x00000014001a7202 */ /* 0x000fe20000000f00 */
[----:B------:R-:W-:Y:S01]  /*4610*/  IMAD.MOV.U32 R13, RZ, RZ, R21 ;  /* 0x000000ffff0d7224 */ /* 0x000fe200078e0015 */
[----:B------:R-:W-:Y:S01]  /*4620*/  MOV R14, R22 ;  /* 0x00000016000e7202 */ /* 0x000fe20000000f00 */
[----:B------:R-:W-:Y:S01]  /*4630*/  IMAD.MOV.U32 R11, RZ, RZ, R23 ;  /* 0x000000ffff0b7224 */ /* 0x000fe200078e0017 */
[----:B------:R-:W-:-:S07]  /*4640*/  MOV R12, 0x4660 ;  /* 0x00004660000c7802 */ /* 0x000fce0000000f00 */
[----:B-12---:R-:W-:Y:S05]  /*4650*/  CALL.REL.NOINC `($__internal_74_$__cuda_sm20_div_s64) ;  /* 0x0000002400a07944 */ /* 0x006fea0003c00000 */
        /* <DEDUP_REMOVED lines=11> */
.L_x_3539:
[----:B------:R-:W-:Y:S05]  /*4710*/  BSYNC.RECONVERGENT B1 ;  /* 0x0000000000017941 */ /* 0x000fea0003800200 */
.L_x_3537:
        /* <DEDUP_REMOVED lines=40> */
.L_x_3541:
[----:B------:R-:W-:Y:S01]  /*49a0*/  MOV R26, R20 ;  /* 0x00000014001a7202 */ /* 0x000fe20000000f00 */
[----:B------:R-:W-:Y:S01]  /*49b0*/  IMAD.MOV.U32 R13, RZ, RZ, R21 ;  /* 0x000000ffff0d7224 */ /* 0x000fe200078e0015 */
[----:B------:R-:W-:Y:S02]  /*49c0*/  MOV R14, R22 ;  /* 0x00000016000e7202 */ /* 0x000fe40000000f00 */
[----:B------:R-:W-:Y:S02]  /*49d0*/  MOV R11, R23 ;  /* 0x00000017000b7202 */ /* 0x000fe40000000f00 */
[----:B------:R-:W-:-:S07]  /*49e0*/  MOV R12, 0x4a00 ;  /* 0x00004a00000c7802 */ /* 0x000fce0000000f00 */
[----:B-12---:R-:W-:Y:S05]  /*49f0*/  CALL.REL.NOINC `($__internal_74_$__cuda_sm20_div_s64) ;  /* 0x0000002000b87944 */ /* 0x006fea0003c00000 */
        /* <DEDUP_REMOVED lines=11> */
.L_x_3542:
[----:B------:R-:W-:Y:S05]  /*4ab0*/  BSYNC.RECONVERGENT B1 ;  /* 0x0000000000017941 */ /* 0x000fea0003800200 */
.L_x_3540:
        /* <DEDUP_REMOVED lines=38> */
.L_x_3544:
[----:B------:R-:W-:Y:S01]  /*4d20*/  MOV R26, R20 ;  /* 0x00000014001a7202 */ /* 0x000fe20000000f00 */
[----:B------:R-:W-:Y:S01]  /*4d30*/  IMAD.MOV.U32 R14, RZ, RZ, R22 ;  /* 0x000000ffff0e7224 */ /* 0x000fe200078e0016 */
[----:B------:R-:W-:Y:S02]  /*4d40*/  MOV R13, R21 ;  /* 0x00000015000d7202 */ /* 0x000fe40000000f00 */
[----:B------:R-:W-:Y:S02]  /*4d50*/  MOV R11, R23 ;  /* 0x00000017000b7202 */ /* 0x000fe40000000f00 */
[----:B------:R-:W-:-:S07]  /*4d60*/  MOV R12, 0x4d80 ;  /* 0x00004d80000c7802 */ /* 0x000fce0000000f00 */
[----:B-12---:R-:W-:Y:S05]  /*4d70*/  CALL.REL.NOINC `($__internal_74_$__cuda_sm20_div_s64) ;  /* 0x0000001c00d87944 */ /* 0x006fea0003c00000 */
        /* <DEDUP_REMOVED lines=11> */
.L_x_3545:
[----:B------:R-:W-:Y:S05]  /*4e30*/  BSYNC.RECONVERGENT B1 ;  /* 0x0000000000017941 */ /* 0x000fea0003800200 */
.L_x_3543:
        /* <DEDUP_REMOVED lines=15> */
.L_x_3521:
        /* <DEDUP_REMOVED lines=37> */
.L_x_3549:
[----:B------:R-:W-:Y:S01]  /*5180*/  MOV R26, R18 ;  /* 0x00000012001a7202 */ /* 0x000fe20000000f00 */
[----:B------:R-:W-:Y:S01]  /*5190*/  IMAD.MOV.U32 R13, RZ, RZ, R19 ;  /* 0x000000ffff0d7224 */ /* 0x000fe200078e0013 */
[----:B------:R-:W-:Y:S02]  /*51a0*/  MOV R14, R6 ;  /* 0x00000006000e7202 */ /* 0x000fe40000000f00 */
[----:B------:R-:W-:Y:S02]  /*51b0*/  MOV R11, R7 ;  /* 0x00000007000b7202 */ /* 0x000fe40000000f00 */
[----:B------:R-:W-:-:S07]  /*51c0*/  MOV R12, 0x51e0 ;  /* 0x000051e0000c7802 */ /* 0x000fce0000000f00 */
[----:B-1----:R-:W-:Y:S05]  /*51d0*/  CALL.REL.NOINC `($__internal_74_$__cuda_sm20_div_s64) ;  /* 0x0000001800c07944 */ /* 0x002fea0003c00000 */
        /* <DEDUP_REMOVED lines=9> */
.L_x_3550:
[----:B------:R-:W-:Y:S05]  /*5270*/  BSYNC.RECONVERGENT B1 ;  /* 0x0000000000017941 */ /* 0x000fea0003800200 */
.L_x_3548:
        /* <DEDUP_REMOVED lines=39> */
.L_x_3552:
        /* <DEDUP_REMOVED lines=17> */
.L_x_3553:
[----:B------:R-:W-:Y:S05]  /*5600*/  BSYNC.RECONVERGENT B1 ;  /* 0x0000000000017941 */ /* 0x000fea0003800200 */
.L_x_3551:
        /* <DEDUP_REMOVED lines=40> */
.L_x_3555:
[----:B------:R-:W-:Y:S01]  /*5890*/  MOV R26, R18 ;  /* 0x00000012001a7202 */ /* 0x000fe20000000f00 */
[----:B------:R-:W-:Y:S01]  /*58a0*/  IMAD.MOV.U32 R14, RZ, RZ, R20 ;  /* 0x000000ffff0e7224 */ /* 0x000fe200078e0014 */
[----:B------:R-:W-:Y:S02]  /*58b0*/  MOV R13, R19 ;  /* 0x00000013000d7202 */ /* 0x000fe40000000f00 */
[----:B------:R-:W-:Y:S02]  /*58c0*/  MOV R11, R21 ;  /* 0x00000015000b7202 */ /* 0x000fe40000000f00 */
[----:B------:R-:W-:-:S07]  /*58d0*/  MOV R12, 0x58f0 ;  /* 0x000058f0000c7802 */ /* 0x000fce0000000f00 */
[----:B-1----:R-:W-:Y:S05]  /*58e0*/  CALL.REL.NOINC `($__internal_74_$__cuda_sm20_div_s64) ;  /* 0x0000001000fc7944 */ /* 0x002fea0003c00000 */
        /* <DEDUP_REMOVED lines=11> */
.L_x_3556:
[----:B------:R-:W-:Y:S05]  /*59a0*/  BSYNC.RECONVERGENT B1 ;  /* 0x0000000000017941 */ /* 0x000fea0003800200 */
.L_x_3554:
        /* <DEDUP_REMOVED lines=40> */
.L_x_3558:
[----:B------:R-:W-:Y:S01]  /*5c30*/  MOV R26, R18 ;  /* 0x00000012001a7202 */ /* 0x000fe20000000f00 */
[----:B------:R-:W-:Y:S01]  /*5c40*/  IMAD.MOV.U32 R13, RZ, RZ, R19 ;  /* 0x000000ffff0d7224 */ /* 0x000fe200078e0013 */
[----:B------:R-:W-:Y:S02]  /*5c50*/  MOV R14, R20 ;  /* 0x00000014000e7202 */ /* 0x000fe40000000f00 */
[----:B------:R-:W-:Y:S02]  /*5c60*/  MOV R11, R21 ;  /* 0x00000015000b7202 */ /* 0x000fe40000000f00 */
[----:B------:R-:W-:-:S07]  /*5c70*/  MOV R12, 0x5c90 ;  /* 0x00005c90000c7802 */ /* 0x000fce0000000f00 */
[----:B-1----:R-:W-:Y:S05]  /*5c80*/  CALL.REL.NOINC `($__internal_74_$__cuda_sm20_div_s64) ;  /* 0x0000001000147944 */ /* 0x002fea0003c00000 */
        /* <DEDUP_REMOVED lines=11> */
.L_x_3559:
[----:B------:R-:W-:Y:S05]  /*5d40*/  BSYNC.RECONVERGENT B1 ;  /* 0x0000000000017941 */ /* 0x000fea0003800200 */
.L_x_3557:
        /* <DEDUP_REMOVED lines=11> */
.L_x_3547:
        /* <DEDUP_REMOVED lines=35> */
.L_x_3562:
[----:B------:R-:W-:Y:S01]  /*6030*/  IMAD.MOV.U32 R26, RZ, RZ, R18 ;  /* 0x000000ffff1a7224 */ /* 0x000fe200078e0012 */
[----:B------:R-:W-:Y:S01]  /*6040*/  MOV R13, R19 ;  /* 0x00000013000d7202 */ /* 0x000fe20000000f00 */
[----:B------:R-:W-:Y:S01]  /*6050*/  IMAD.MOV.U32 R11, RZ, RZ, R5 ;  /* 0x000000ffff0b7224 */ /* 0x000fe200078e0005 */
[----:B------:R-:W-:Y:S02]  /*6060*/  MOV R14, R4 ;  /* 0x00000004000e7202 */ /* 0x000fe40000000f00 */
[----:B------:R-:W-:-:S07]  /*6070*/  MOV R12, 0x6090 ;  /* 0x00006090000c7802 */ /* 0x000fce0000000f00 */
[----:B-1----:R-:W-:Y:S05]  /*6080*/  CALL.REL.NOINC `($__internal_74_$__cuda_sm20_div_s64) ;  /* 0x0000000c00147944 */ /* 0x002fea0003c00000 */
        /* <DEDUP_REMOVED lines=8> */
.L_x_3563:
[----:B------:R-:W-:Y:S05]  /*6110*/  BSYNC.RECONVERGENT B1 ;  /* 0x0000000000017941 */ /* 0x000fea0003800200 */
.L_x_3561:
        /* <DEDUP_REMOVED lines=39> */
.L_x_3565:
        /* <DEDUP_REMOVED lines=17> */
.L_x_3566:
[----:B------:R-:W-:Y:S05]  /*64a0*/  BSYNC.RECONVERGENT B1 ;  /* 0x0000000000017941 */ /* 0x000fea0003800200 */
.L_x_3564:
        /* <DEDUP_REMOVED lines=11> */
.L_x_3560:
        /* <DEDUP_REMOVED lines=31> */
.L_x_3568:
[----:B------:R-:W-:Y:S02]  /*6750*/  MOV R24, R20 ;  /* 0x0000001400187202 */ /* 0x000fe40000000f00 */
[----:B------:R-:W-:-:S07]  /*6760*/  MOV R26, 0x6780 ;  /* 0x00006780001a7802 */ /* 0x000fce0000000f00 */
[----:B-1----:R-:W-:Y:S05]  /*6770*/  CALL.REL.NOINC `($__internal_75_$__cuda_sm20_rem_s64) ;  /* 0x0000000800a47944 */ /* 0x002fea0003c00000 */
[----:B------:R-:W-:Y:S01]  /*6780*/  MOV R4, R6 ;  /* 0x0000000600047202 */ /* 0x000fe20000000f00 */
[----:B------:R-:W-:-:S07]  /*6790*/  IMAD.MOV.U32 R5, RZ, RZ, R7 ;  /* 0x000000ffff057224 */ /* 0x000fce00078e0007 */
.L_x_3569:
[----:B------:R-:W-:Y:S05]  /*67a0*/  BSYNC.RECONVERGENT B1 ;  /* 0x0000000000017941 */ /* 0x000fea0003800200 */
.L_x_3567:
        /* <DEDUP_REMOVED lines=9> */
.L_x_3520:
[----:B------:R-:W2:Y:S01]  /*6840*/  LDG.E R8, desc[UR14][R8.64] ;  /* 0x0000000e08087981 */ /* 0x000ea2000c1e1900 */
[----:B------:R-:W-:Y:S01]  /*6850*/  MOV R5, 0x3bbb989d ;  /* 0x3bbb989d00057802 */ /* 0x000fe20000000f00 */
[----:B------:R-:W-:Y:S01]  /*6860*/  IMAD.MOV.U32 R6, RZ, RZ, 0x437c0000 ;  /* 0x437c0000ff067424 */ /* 0x000fe200078e00ff */
[----:B--2---:R-:W-:-:S05]  /*6870*/  I2FP.F32.S32 R4, R8 ;  /* 0x0000000800047245 */ /* 0x004fca0000201400 */
        /* <DEDUP_REMOVED lines=9> */
.L_x_3519:
[----:B------:R-:W-:Y:S05]  /*6910*/  BSYNC.RECONVERGENT B0 ;  /* 0x0000000000007941 */ /* 0x000fea0003800200 */
.L_x_3471:
[----:B------:R-:W-:Y:S01]  /*6920*/  BAR.SYNC.DEFER_BLOCKING 0x0 ;  /* 0x0000000000007b1d */ /* 0x000fe20000010000 */
[----:B------:R-:W-:Y:S02]  /*6930*/  ISETP.GE.U32.AND P0, PT, R3, 0x42, PT ;  /* 0x000000420300780c */ /* 0x000fe40003f06070 */
[----:B------:R-:W-:-:S11]  /*6940*/  ISETP.GT.U32.AND P1, PT, R0, 0x1f, PT ;  /* 0x0000001f0000780c */ /* 0x000fd60003f24070 */
[----:B------:R-:W-:Y:S05]  /*6950*/  @!P0 BRA `(.L_x_3570) ;  /* 0x00000000002c8947 */ /* 0x000fea0003800000 */
.L_x_3571:
        /* <DEDUP_REMOVED lines=11> */
.L_x_3570:
        /* <DEDUP_REMOVED lines=45> */
        .weak           $__internal_74_$__cuda_sm20_div_s64
        .type           $__internal_74_$__cuda_sm20_div_s64,@function
        .size           $__internal_74_$__cuda_sm20_div_s64,($__internal_75_$__cuda_sm20_rem_s64 - $__internal_74_$__cuda_sm20_div_s64)
$__internal_74_$__cuda_sm20_div_s64:
        /* <DEDUP_REMOVED lines=82> */
[----:B------:R-:W-:Y:S06]  /*7200*/  RET.REL.NODEC R12 `(contiguous_logsumexp2_i32) ;  /* 0xffffff8c0c7c7950 */ /* 0x000fec0003c3ffff */
        .weak           $__internal_75_$__cuda_sm20_rem_s64
        .type           $__internal_75_$__cuda_sm20_rem_s64,@function
        .size           $__internal_75_$__cuda_sm20_rem_s64,(.L_x_30391 - $__internal_75_$__cuda_sm20_rem_s64)
$__internal_75_$__cuda_sm20_rem_s64:
        /* <DEDUP_REMOVED lines=76> */
[----:B------:R-:W-:Y:S06]  /*76d0*/  RET.REL.NODEC R26 `(contiguous_logsumexp2_i32) ;  /* 0xffffff881a487950 */ /* 0x000fec0003c3ffff */
.L_x_3572:
        /* <DEDUP_REMOVED lines=10> */
.L_x_30391:


//--------------------- .text.uncontiguous_cumulate_logsumexp_i32 --------------------------
	.section	.text.uncontiguous_cumulate_logsumexp_i32,"ax",@progbits
	.align	128
        .global         uncontiguous_cumulate_logsumexp_i32
        .type           uncontiguous_cumulate_logsumexp_i32,@function
        .size           uncontiguous_cumulate_logsumexp_i32,(.L_x_30393 - uncontiguous_cumulate_logsumexp_i32)
        .other          uncontiguous_cumulate_logsumexp_i32,@"STO_CUDA_ENTRY STV_DEFAULT"
uncontiguous_cumulate_logsumexp_i32:
.text.uncontiguous_cumulate_logsumexp_i32:
        /* <DEDUP_REMOVED lines=41> */
.L_x_3601:
        /* <DEDUP_REMOVED lines=33> */
.L_x_3578:
[----:B------:R-:W-:Y:S01]  /*04a0*/  IMAD.MOV.U32 R29, RZ, RZ, R14 ;  /* 0x000000ffff1d7224 */ /* 0x000fe200078e000e */
[----:B------:R-:W-:Y:S01]  /*04b0*/  MOV R26, R15 ;  /* 0x0000000f001a7202 */ /* 0x000fe20000000f00 */
[----:B------:R-:W-:Y:S01]  /*04c0*/  IMAD.MOV.U32 R13, RZ, RZ, R16 ;  /* 0x000000ffff0d7224 */ /* 0x000fe200078e0010 */
[----:B------:R-:W-:Y:S02]  /*04d0*/  MOV R12, R17 ;  /* 0x00000011000c7202 */ /* 0x000fe40000000f00 */
[----:B------:R-:W-:-:S07]  /*04e0*/  MOV R11, 0x500 ;  /* 0x00000500000b7802 */ /* 0x000fce0000000f00 */
[----:B------:R-:W-:Y:S05]  /*04f0*/  CALL.REL.NOINC `($__internal_76_$__cuda_sm20_div_s64) ;  /* 0x0000006400d07944 */ /* 0x000fea0003c00000 */
        /* <DEDUP_REMOVED lines=9> */
.L_x_3579:
[----:B------:R-:W-:Y:S05]  /*0590*/  BSYNC.RECONVERGENT B1 ;  /* 0x0000000000017941 */ /* 0x000fea0003800200 */
.L_x_3577:
        /* <DEDUP_REMOVED lines=36> */
.L_x_3581:
[----:B------:R-:W-:Y:S01]  /*07e0*/  IMAD.MOV.U32 R29, RZ, RZ, R7 ;  /* 0x000000ffff1d7224 */ /* 0x000fe200078e0007 */
[----:B------:R-:W-:Y:S01]  /*07f0*/  MOV R26, R8 ;  /* 0x00000008001a7202 */ /* 0x000fe20000000f00 */
[----:B------:R-:W-:Y:S01]  /*0800*/  IMAD.MOV.U32 R13, RZ, RZ, R16 ;  /* 0x000000ffff0d7224 */ /* 0x000fe200078e0010 */
[----:B------:R-:W-:Y:S02]  /*0810*/  MOV R12, R17 ;  /* 0x00000011000c7202 */ /* 0x000fe40000000f00 */
[----:B------:R-:W-:-:S07]  /*0820*/  MOV R11, 0x840 ;  /* 0x00000840000b7802 */ /* 0x000fce0000000f00 */
[----:B------:R-:W-:Y:S05]  /*0830*/  CALL.REL.NOINC `($__internal_76_$__cuda_sm20_div_s64) ;  /* 0x0000006400007944 */ /* 0x000fea0003c00000 */
        /* <DEDUP_REMOVED lines=10> */
.L_x_3582:
[----:B------:R-:W-:Y:S05]  /*08e0*/  BSYNC.RECONVERGENT B1 ;  /* 0x0000000000017941 */ /* 0x000fea0003800200 */
.L_x_3580:
        /* <DEDUP_REMOVED lines=37> */
.L_x_3584:
[----:B------:R-:W-:Y:S01]  /*0b40*/  MOV R29, R14 ;  /* 0x0000000e001d7202 */ /* 0x000fe20000000f00 */
[----:B------:R-:W-:Y:S01]  /*0b50*/  IMAD.MOV.U32 R26, RZ, RZ, R15 ;  /* 0x000000ffff1a7224 */ /* 0x000fe200078e000f */
[----:B------:R-:W-:Y:S01]  /*0b60*/  MOV R13, R16 ;  /* 0x00000010000d7202 */ /* 0x000fe20000000f00 */
[----:B------:R-:W-:Y:S01]  /*0b70*/  IMAD.MOV.U32 R12, RZ, RZ, R17 ;  /* 0x000000ffff0c7224 */ /* 0x000fe200078e0011 */
[----:B------:R-:W-:-:S07]  /*0b80*/  MOV R11, 0xba0 ;  /* 0x00000ba0000b7802 */ /* 0x000fce0000000f00 */
[----:B------:R-:W-:Y:S05]  /*0b90*/  CALL.REL.NOINC `($__internal_76_$__cuda_sm20_div_s64) ;  /* 0x0000006000287944 */ /* 0x000fea0003c00000 */
        /* <DEDUP_REMOVED lines=10> */
.L_x_3585:
[----:B------:R-:W-:Y:S05]  /*0c40*/  BSYNC.RECONVERGENT B1 ;  /* 0x0000000000017941 */ /* 0x000fea0003800200 */
.L_x_3583:
        /* <DEDUP_REMOVED lines=34> */
.L_x_3587:
        /* <DEDUP_REMOVED lines=16> */
.L_x_3588:
[----:B------:R-:W-:Y:S05]  /*0f70*/  BSYNC.RECONVERGENT B1 ;  /* 0x0000000000017941 */ /* 0x000fea0003800200 */
.L_x_3586:
        /* <DEDUP_REMOVED lines=37> */
.L_x_3590:
        /* <DEDUP_REMOVED lines=17> */
.L_x_3591:
[----:B------:R-:W-:Y:S05]  /*12e0*/  BSYNC.RECONVERGENT B1 ;  /* 0x0000000000017941 */ /* 0x000fea0003800200 */
.L_x_3589:
        /* <DEDUP_REMOVED lines=35> */
.L_x_3593:
        /* <DEDUP_REMOVED lines=16> */
.L_x_3594:
[----:B------:R-:W-:Y:S05]  /*1620*/  BSYNC.RECONVERGENT B1 ;  /* 0x0000000000017941 */ /* 0x000fea0003800200 */
.L_x_3592:
        /* <DEDUP_REMOVED lines=36> */
.L_x_3596:
[----:B------:R-:W-:Y:S01]  /*1870*/  MOV R29, R14 ;  /* 0x0000000e001d7202 */ /* 0x000fe20000000f00 */
[----:B------:R-:W-:Y:S01]  /*1880*/  IMAD.MOV.U32 R26, RZ, RZ, R15 ;  /* 0x000000ffff1a7224 */ /* 0x000fe200078e000f */
[----:B------:R-:W-:Y:S01]  /*1890*/  MOV R13, R16 ;  /* 0x00000010000d7202 */ /* 0x000fe20000000f00 */
[----:B------:R-:W-:Y:S01]  /*18a0*/  IMAD.MOV.U32 R12, RZ, RZ, R17 ;  /* 0x000000ffff0c7224 */ /* 0x000fe200078e0011 */
[----:B------:R-:W-:-:S07]  /*18b0*/  MOV R11, 0x18d0 ;  /* 0x000018d0000b7802 */ /* 0x000fce0000000f00 */
[----:B------:R-:W-:Y:S05]  /*18c0*/  CALL.REL.NOINC `($__internal_76_$__cuda_sm20_div_s64) ;  /* 0x0000005000dc7944 */ /* 0x000fea0003c00000 */
        /* <DEDUP_REMOVED lines=11> */
.L_x_3597:
[----:B------:R-:W-:Y:S05]  /*1980*/  BSYNC.RECONVERGENT B1 ;  /* 0x0000000000017941 */ /* 0x000fea0003800200 */
.L_x_3595:
        /* <DEDUP_REMOVED lines=36> */
.L_x_3599:
        /* <DEDUP_REMOVED lines=17> */
.L_x_3600:
[----:B------:R-:W-:Y:S05]  /*1ce0*/  BSYNC.RECONVERGENT B1 ;  /* 0x0000000000017941 */ /* 0x000fea0003800200 */
.L_x_3598:
        /* <DEDUP_REMOVED lines=10> */
.L_x_3576:
        /* <DEDUP_REMOVED lines=36> */
.L_x_3604:
[----:B------:R-:W-:Y:S01]  /*1fd0*/  MOV R29, R14 ;  /* 0x0000000e001d7202 */ /* 0x000fe20000000f00 */
[----:B------:R-:W-:Y:S01]  /*1fe0*/  IMAD.MOV.U32 R26, RZ, RZ, R15 ;  /* 0x000000ffff1a7224 */ /* 0x000fe200078e000f */
[----:B------:R-:W-:Y:S01]  /*1ff0*/  MOV R13, R16 ;  /* 0x00000010000d7202 */ /* 0x000fe20000000f00 */
[----:B------:R-:W-:Y:S01]  /*2000*/  IMAD.MOV.U32 R12, RZ, RZ, R17 ;  /* 0x000000ffff0c7224 */ /* 0x000fe200078e0011 */
[----:B------:R-:W-:-:S07]  /*2010*/  MOV R11, 0x2030 ;  /* 0x00002030000b7802 */ /* 0x000fce0000000f00 */
[----:B------:R-:W-:Y:S05]  /*2020*/  CALL.REL.NOINC `($__internal_76_$__cuda_sm20_div_s64) ;  /* 0x0000004c00047944 */ /* 0x000fea0003c00000 */
        /* <DEDUP_REMOVED lines=9> */
.L_x_3605:
[----:B------:R-:W-:Y:S05]  /*20c0*/  BSYNC.RECONVERGENT B1 ;  /* 0x0000000000017941 */ /* 0x000fea0003800200 */
.L_x_3603:
        /* <DEDUP_REMOVED lines=36> */
.L_x_3607:
        /* <DEDUP_REMOVED lines=17> */
.L_x_3608:
[----:B------:R-:W-:Y:S05]  /*2420*/  BSYNC.RECONVERGENT B1 ;  /* 0x0000000000017941 */ /* 0x000fea0003800200 */
.L_x_3606:
        /* <DEDUP_REMOVED lines=38> */
.L_x_3610:
        /* <DEDUP_REMOVED lines=16> */
.L_x_3611:
[----:B------:R-:W-:Y:S05]  /*2790*/  BSYNC.RECONVERGENT B1 ;  /* 0x0000000000017941 */ /* 0x000fea0003800200 */
.L_x_3609:
        /* <DEDUP_REMOVED lines=36> */
.L_x_3613:
        /* <DEDUP_REMOVED lines=16> */
.L_x_3614:
[----:B------:R-:W-:Y:S05]  /*2ae0*/  BSYNC.RECONVERGENT B1 ;  /* 0x0000000000017941 */ /* 0x000fea0003800200 */
.L_x_3612:
[----:B------:R-:W-:Y:S01]  /*2af0*/  IMAD R5, R5, R38, RZ ;  /* 0x0000002605057224 */ /* 0x000fe200078e02ff */
[----:B------:R-:W-:Y:S01]  /*2b00*/  IADD3 R9, PT, PT, R9, -0x2, RZ ;  /* 0xfffffffe09097810 */ /* 0x000fe20007ffe0ff */
[----:B------:R-:W-:Y:S02]  /*2b10*/  IMAD.MOV.U32 R34, RZ, RZ, R20 ;  /* 0x000000ffff227224 */ /* 0x000fe400078e0014 */
[-C--:B------:R-:W-:Y:S02]  /*2b20*/  IMAD R5, R39, R10.reuse, R5 ;  /* 0x0000000a27057224 */ /* 0x080fe400078e0205 */
[----:B------:R-:W-:-:S04]  /*2b30*/  IMAD.WIDE.U32 R34, R38, R10, R34 ;  /* 0x0000000a26227225 */ /* 0x000fc800078e0022 */
[----:B------:R-:W-:Y:S01]  /*2b40*/  IMAD.IADD R6, R35, 0x1, R5 ;  /* 0x0000000123067824 */ /* 0x000fe200078e0205 */
[----:B------:R-:W-:-:S07]  /*2b50*/  MOV R5, R34 ;  /* 0x0000002200057202 */ /* 0x000fce0000000f00 */
.L_x_3602:
        /* <DEDUP_REMOVED lines=31> */
.L_x_3616:
[----:B------:R-:W-:Y:S01]  /*2d50*/  IMAD.MOV.U32 R20, RZ, RZ, R14 ;  /* 0x000000ffff147224 */ /* 0x000fe200078e000e */
[----:B------:R-:W-:Y:S01]  /*2d60*/  MOV R24, R15 ;  /* 0x0000000f00187202 */ /* 0x000fe20000000f00 */
[----:B------:R-:W-:Y:S01]  /*2d70*/  IMAD.MOV.U32 R21, RZ, RZ, R16 ;  /* 0x000000ffff157224 */ /* 0x000fe200078e0010 */
[----:B------:R-:W-:Y:S02]  /*2d80*/  MOV R22, R17 ;  /* 0x0000001100167202 */ /* 0x000fe40000000f00 */
[----:B------:R-:W-:-:S07]  /*2d90*/  MOV R23, 0x2db0 ;  /* 0x00002db000177802 */ /* 0x000fce0000000f00 */
[----:B------:R-:W-:Y:S05]  /*2da0*/  CALL.REL.NOINC `($__internal_77_$__cuda_sm20_rem_s64) ;  /* 0x0000004000f47944 */ /* 0x000fea0003c00000 */
[----:B------:R-:W-:Y:S01]  /*2db0*/  IMAD.MOV.U32 R10, RZ, RZ, R12 ;  /* 0x000000ffff0a7224 */ /* 0x000fe200078e000c */
[----:B------:R-:W-:-:S07]  /*2dc0*/  MOV R11, R13 ;  /* 0x0000000d000b7202 */ /* 0x000fce0000000f00 */
.L_x_3617:
[----:B------:R-:W-:Y:S05]  /*2dd0*/  BSYNC.RECONVERGENT B1 ;  /* 0x0000000000017941 */ /* 0x000fea0003800200 */
.L_x_3615:
        /* <DEDUP_REMOVED lines=33> */
.L_x_3619:
[----:B------:R-:W-:Y:S01]  /*2ff0*/  MOV R21, R16 ;  /* 0x0000001000157202 */ /* 0x000fe20000000f00 */
[----:B------:R-:W-:Y:S01]  /*3000*/  IMAD.MOV.U32 R22, RZ, RZ, R17 ;  /* 0x000000ffff167224 */ /* 0x000fe200078e0011 */
[----:B------:R-:W-:Y:S01]  /*3010*/  MOV R20, R7 ;  /* 0x0000000700147202 */ /* 0x000fe20000000f00 */
[----:B------:R-:W-:Y:S01]  /*3020*/  IMAD.MOV.U32 R24, RZ, RZ, R8 ;  /* 0x000000ffff187224 */ /* 0x000fe200078e0008 */
[----:B------:R-:W-:-:S07]  /*3030*/  MOV R23, 0x3050 ;  /* 0x0000305000177802 */ /* 0x000fce0000000f00 */
[----:B------:R-:W-:Y:S05]  /*3040*/  CALL.REL.NOINC `($__internal_77_$__cuda_sm20_rem_s64) ;  /* 0x00000040004c7944 */ /* 0x000fea0003c00000 */
[----:B------:R-:W-:Y:S01]  /*3050*/  MOV R8, R12 ;  /* 0x0000000c00087202 */ /* 0x000fe20000000f00 */
[----:B------:R-:W-:-:S07]  /*3060*/  IMAD.MOV.U32 R9, RZ, RZ, R13 ;  /* 0x000000ffff097224 */ /* 0x000fce00078e000d */
.L_x_3620:
[----:B------:R-:W-:Y:S05]  /*3070*/  BSYNC.RECONVERGENT B1 ;  /* 0x0000000000017941 */ /* 0x000fea0003800200 */
.L_x_3618:
[----:B------:R-:W-:Y:S01]  /*3080*/  MOV R10, R5 ;  /* 0x00000005000a7202 */ /* 0x000fe20000000f00 */
[----:B------:R-:W-:Y:S02]  /*3090*/  IMAD R7, R9, R18, RZ ;  /* 0x0000001209077224 */ /* 0x000fe400078e02ff */
[----:B------:R-:W-:Y:S02]  /*30a0*/  IMAD.MOV.U32 R11, RZ, RZ, R6 ;  /* 0x000000ffff0b7224 */ /* 0x000fe400078e0006 */
[-C--:B------:R-:W-:Y:S02]  /*30b0*/  IMAD R7, R19, R8.reuse, R7 ;  /* 0x0000000813077224 */ /* 0x080fe400078e0207 */
[----:B------:R-:W-:-:S04]  /*30c0*/  IMAD.WIDE.U32 R10, R18, R8, R10 ;  /* 0x00000008120a7225 */ /* 0x000fc800078e000a */
[----:B------:R-:W-:Y:S01]  /*30d0*/  IMAD.MOV.U32 R5, RZ, RZ, R10 ;  /* 0x000000ffff057224 */ /* 0x000fe200078e000a */
[----:B------:R-:W-:-:S07]  /*30e0*/  IADD3 R6, PT, PT, R11, R7, RZ ;  /* 0x000000070b067210 */ /* 0x000fce0007ffe0ff */
.L_x_3575:
        /* <DEDUP_REMOVED lines=10> */
.L_x_3574:
        /* <DEDUP_REMOVED lines=20> */
.L_x_3648:
        /* <DEDUP_REMOVED lines=33> */
.L_x_3625:
[----:B------:R-:W-:Y:S01]  /*34e0*/  IMAD.MOV.U32 R29, RZ, RZ, R15 ;  /* 0x000000ffff1d7224 */ /* 0x000fe200078e000f */
[----:B------:R-:W-:Y:S01]  /*34f0*/  MOV R26, R14 ;  /* 0x0000000e001a7202 */ /* 0x000fe20000000f00 */
[----:B------:R-:W-:Y:S01]  /*3500*/  IMAD.MOV.U32 R13, RZ, RZ, R34 ;  /* 0x000000ffff0d7224 */ /* 0x000fe200078e0022 */
[----:B------:R-:W-:Y:S02]  /*3510*/  MOV R12, R35 ;  /* 0x00000023000c7202 */ /* 0x000fe40000000f00 */
[----:B------:R-:W-:-:S07]  /*3520*/  MOV R11, 0x3540 ;  /* 0x00003540000b7802 */ /* 0x000fce0000000f00 */
[----:B-123--:R-:W-:Y:S05]  /*3530*/  CALL.REL.NOINC `($__internal_76_$__cuda_sm20_div_s64) ;  /* 0x0000003400c07944 */ /* 0x00efea0003c00000 */
        /* <DEDUP_REMOVED lines=11> */
.L_x_3626:
[----:B------:R-:W-:Y:S05]  /*35f0*/  BSYNC.RECONVERGENT B1 ;  /* 0x0000000000017941 */ /* 0x000fea0003800200 */
.L_x_3624:
        /* <DEDUP_REMOVED lines=39> */
.L_x_3628:
[----:B------:R-:W-:Y:S01]  /*3870*/  IMAD.MOV.U32 R29, RZ, RZ, R34 ;  /* 0x000000ffff1d7224 */ /* 0x000fe200078e0022 */
[----:B------:R-:W-:Y:S01]  /*3880*/  MOV R26, R35 ;  /* 0x00000023001a7202 */ /* 0x000fe20000000f00 */
[----:B------:R-:W-:Y:S01]  /*3890*/  IMAD.MOV.U32 R13, RZ, RZ, R36 ;  /* 0x000000ffff0d7224 */ /* 0x000fe200078e0024 */
[----:B------:R-:W-:Y:S02]  /*38a0*/  MOV R12, R37 ;  /* 0x00000025000c7202 */ /* 0x000fe40000000f00 */
[----:B------:R-:W-:-:S07]  /*38b0*/  MOV R11, 0x38d0 ;  /* 0x000038d0000b7802 */ /* 0x000fce0000000f00 */
[----:B-1----:R-:W-:Y:S05]  /*38c0*/  CALL.REL.NOINC `($__internal_76_$__cuda_sm20_div_s64) ;  /* 0x0000003000dc7944 */ /* 0x002fea0003c00000 */
        /* <DEDUP_REMOVED lines=11> */
.L_x_3629:
[----:B------:R-:W-:Y:S05]  /*3980*/  BSYNC.RECONVERGENT B1 ;  /* 0x0000000000017941 */ /* 0x000fea0003800200 */
.L_x_3627:
        /* <DEDUP_REMOVED lines=38> */
.L_x_3631:
[----:B------:R-:W-:Y:S01]  /*3bf0*/  MOV R29, R34 ;  /* 0x00000022001d7202 */ /* 0x000fe20000000f00 */
[----:B------:R-:W-:Y:S01]  /*3c00*/  IMAD.MOV.U32 R26, RZ, RZ, R35 ;  /* 0x000000ffff1a7224 */ /* 0x000fe200078e0023 */
[----:B------:R-:W-:Y:S01]  /*3c10*/  MOV R13, R36 ;  /* 0x00000024000d7202 */ /* 0x000fe20000000f00 */
[----:B------:R-:W-:Y:S01]  /*3c20*/  IMAD.MOV.U32 R12, RZ, RZ, R37 ;  /* 0x000000ffff0c7224 */ /* 0x000fe200078e0025 */
[----:B------:R-:W-:-:S07]  /*3c30*/  MOV R11, 0x3c50 ;  /* 0x00003c50000b7802 */ /* 0x000fce0000000f00 */
[----:B-1----:R-:W-:Y:S05]  /*3c40*/  CALL.REL.NOINC `($__internal_76_$__cuda_sm20_div_s64) ;  /* 0x0000002c00fc7944 */ /* 0x002fea0003c00000 */
        /* <DEDUP_REMOVED lines=11> */
.L_x_3632:
[----:B------:R-:W-:Y:S05]  /*3d00*/  BSYNC.RECONVERGENT B1 ;  /* 0x0000000000017941 */ /* 0x000fea0003800200 */
.L_x_3630:
        /* <DEDUP_REMOVED lines=38> */
.L_x_3634:
        /* <DEDUP_REMOVED lines=17> */
.L_x_3635:
[----:B------:R-:W-:Y:S05]  /*4080*/  BSYNC.RECONVERGENT B1 ;  /* 0x0000000000017941 */ /* 0x000fea0003800200 */
.L_x_3633:
        /* <DEDUP_REMOVED lines=39> */
.L_x_3637:
        /* <DEDUP_REMOVED lines=17> */
.L_x_3638:
[----:B------:R-:W-:Y:S05]  /*4410*/  BSYNC.RECONVERGENT B1 ;  /* 0x0000000000017941 */ /* 0x000fea0003800200 */
.L_x_3636:
        /* <DEDUP_REMOVED lines=38> */
.L_x_3640:
        /* <DEDUP_REMOVED lines=17> */
.L_x_3641:
[----:B------:R-:W-:Y:S05]  /*4790*/  BSYNC.RECONVERGENT B1 ;  /* 0x0000000000017941 */ /* 0x000fea0003800200 */
.L_x_3639:
        /* <DEDUP_REMOVED lines=38> */
.L_x_3643:
        /* <DEDUP_REMOVED lines=17> */
.L_x_3644:
[----:B------:R-:W-:Y:S05]  /*4b10*/  BSYNC.RECONVERGENT B1 ;  /* 0x0000000000017941 */ /* 0x000fea0003800200 */
.L_x_3642:
        /* <DEDUP_REMOVED lines=36> */
.L_x_3646:
        /* <DEDUP_REMOVED lines=17> */
.L_x_3647:
[----:B------:R-:W-:Y:S05]  /*4e70*/  BSYNC.RECONVERGENT B1 ;  /* 0x0000000000017941 */ /* 0x000fea0003800200 */
.L_x_3645:
        /* <DEDUP_REMOVED lines=12> */
.L_x_3623:
        /* <DEDUP_REMOVED lines=35> */
.L_x_3651:
[----:B------:R-:W-:Y:S01]  /*5170*/  MOV R29, R15 ;  /* 0x0000000f001d7202 */ /* 0x000fe20000000f00 */
[----:B------:R-:W-:Y:S01]  /*5180*/  IMAD.MOV.U32 R26, RZ, RZ, R14 ;  /* 0x000000ffff1a7224 */ /* 0x000fe200078e000e */
[----:B------:R-:W-:Y:S02]  /*5190*/  MOV R13, R16 ;  /* 0x00000010000d7202 */ /* 0x000fe40000000f00 */
[----:B------:R-:W-:Y:S02]  /*51a0*/  MOV R12, R17 ;  /* 0x00000011000c7202 */ /* 0x000fe40000000f00 */
[----:B------:R-:W-:-:S07]  /*51b0*/  MOV R11, 0x51d0 ;  /* 0x000051d0000b7802 */ /* 0x000fce0000000f00 */
[----:B------:R-:W-:Y:S05]  /*51c0*/  CALL.REL.NOINC `($__internal_76_$__cuda_sm20_div_s64) ;  /* 0x00000018009c7944 */ /* 0x000fea0003c00000 */
        /* <DEDUP_REMOVED lines=11> */
.L_x_3652:
[----:B------:R-:W-:Y:S05]  /*5280*/  BSYNC.RECONVERGENT B1 ;  /* 0x0000000000017941 */ /* 0x000fea0003800200 */
.L_x_3650:
        /* <DEDUP_REMOVED lines=41> */
.L_x_3654:
[----:B------:R-:W-:Y:S01]  /*5520*/  MOV R29, R18 ;  /* 0x00000012001d7202 */ /* 0x000fe20000000f00 */
[----:B------:R-:W-:Y:S01]  /*5530*/  IMAD.MOV.U32 R13, RZ, RZ, R16 ;  /* 0x000000ffff0d7224 */ /* 0x000fe200078e0010 */
[----:B------:R-:W-:Y:S02]  /*5540*/  MOV R26, R19 ;  /* 0x00000013001a7202 */ /* 0x000fe40000000f00 */
[----:B------:R-:W-:Y:S02]  /*5550*/  MOV R12, R17 ;  /* 0x00000011000c7202 */ /* 0x000fe40000000f00 */
[----:B------:R-:W-:-:S07]  /*5560*/  MOV R11, 0x5580 ;  /* 0x00005580000b7802 */ /* 0x000fce0000000f00 */
[----:B------:R-:W-:Y:S05]  /*5570*/  CALL.REL.NOINC `($__internal_76_$__cuda_sm20_div_s64) ;  /* 0x0000001400b07944 */ /* 0x000fea0003c00000 */
        /* <DEDUP_REMOVED lines=11> */
.L_x_3655:
[----:B------:R-:W-:Y:S05]  /*5630*/  BSYNC.RECONVERGENT B1 ;  /* 0x0000000000017941 */ /* 0x000fea0003800200 */
.L_x_3653:
        /* <DEDUP_REMOVED lines=40> */
.L_x_3657:
        /* <DEDUP_REMOVED lines=17> */
.L_x_3658:
[----:B------:R-:W-:Y:S05]  /*59d0*/  BSYNC.RECONVERGENT B1 ;  /* 0x0000000000017941 */ /* 0x000fea0003800200 */
.L_x_3656:
        /* <DEDUP_REMOVED lines=39> */
.L_x_3660:
[----:B------:R-:W-:Y:S01]  /*5c50*/  MOV R29, R18 ;  /* 0x00000012001d7202 */ /* 0x000fe20000000f00 */
[----:B------:R-:W-:Y:S01]  /*5c60*/  IMAD.MOV.U32 R26, RZ, RZ, R19 ;  /* 0x000000ffff1a7224 */ /* 0x000fe200078e0013 */
[----:B------:R-:W-:Y:S02]  /*5c70*/  MOV R13, R20 ;  /* 0x00000014000d7202 */ /* 0x000fe40000000f00 */
[----:B------:R-:W-:Y:S02]  /*5c80*/  MOV R12, R21 ;  /* 0x00000015000c7202 */ /* 0x000fe40000000f00 */
[----:B------:R-:W-:-:S07]  /*5c90*/  MOV R11, 0x5cb0 ;  /* 0x00005cb0000b7802 */ /* 0x000fce0000000f00 */
[----:B------:R-:W-:Y:S05]  /*5ca0*/  CALL.REL.NOINC `($__internal_76_$__cuda_sm20_div_s64) ;  /* 0x0000000c00e47944 */ /* 0x000fea0003c00000 */
        /* <DEDUP_REMOVED lines=11> */
.L_x_3661:
[----:B------:R-:W-:Y:S05]  /*5d60*/  BSYNC.RECONVERGENT B1 ;  /* 0x0000000000017941 */ /* 0x000fea0003800200 */
.L_x_3659:
        /* <DEDUP_REMOVED lines=10> */
.L_x_3649:
        /* <DEDUP_REMOVED lines=34> */
.L_x_3664:
        /* <DEDUP_REMOVED lines=17> */
.L_x_3665:
[----:B------:R-:W-:Y:S05]  /*6140*/  BSYNC.RECONVERGENT B1 ;  /* 0x0000000000017941 */ /* 0x000fea0003800200 */
.L_x_3663:
        /* <DEDUP_REMOVED lines=41> */
.L_x_3667:
        /* <DEDUP_REMOVED lines=17> */
.L_x_3668:
[----:B------:R-:W-:Y:S05]  /*64f0*/  BSYNC.RECONVERGENT B1 ;  /* 0x0000000000017941 */ /* 0x000fea0003800200 */
.L_x_3666:
        /* <DEDUP_REMOVED lines=10> */
.L_x_3662:
        /* <DEDUP_REMOVED lines=31> */
.L_x_3670:
[----:B------:R-:W-:Y:S01]  /*6790*/  MOV R21, R10 ;  /* 0x0000000a00157202 */ /* 0x000fe20000000f00 */
[----:B------:R-:W-:Y:S01]  /*67a0*/  IMAD.MOV.U32 R20, RZ, RZ, R15 ;  /* 0x000000ffff147224 */ /* 0x000fe200078e000f */
[----:B------:R-:W-:Y:S02]  /*67b0*/  MOV R22, R11 ;  /* 0x0000000b00167202 */ /* 0x000fe40000000f00 */
[----:B------:R-:W-:Y:S02]  /*67c0*/  MOV R24, R14 ;  /* 0x0000000e00187202 */ /* 0x000fe40000000f00 */
[----:B------:R-:W-:-:S07]  /*67d0*/  MOV R23, 0x67f0 ;  /* 0x000067f000177802 */ /* 0x000fce0000000f00 */
[----:B------:R-:W-:Y:S05]  /*67e0*/  CALL.REL.NOINC `($__internal_77_$__cuda_sm20_rem_s64) ;  /* 0x0000000800647944 */ /* 0x000fea0003c00000 */
[----:B------:R-:W-:Y:S01]  /*67f0*/  MOV R10, R12 ;  /* 0x0000000c000a7202 */ /* 0x000fe20000000f00 */
[----:B------:R-:W-:-:S07]  /*6800*/  IMAD.MOV.U32 R11, RZ, RZ, R13 ;  /* 0x000000ffff0b7224 */ /* 0x000fce00078e000d */
.L_x_3671:
[----:B------:R-:W-:Y:S05]  /*6810*/  BSYNC.RECONVERGENT B1 ;  /* 0x0000000000017941 */ /* 0x000fea0003800200 */
.L_x_3669:
        /* <DEDUP_REMOVED lines=10> */
.L_x_3622:
[----:B------:R-:W0:Y:S02]  /*68c0*/  LDCU.64 UR4, c[0x0][0x388] ;  /* 0x00007100ff0477ac */ /* 0x000e240008000a00 */
[----:B0-----:R-:W-:-:S04]  /*68d0*/  LEA R8, P0, R7, UR4, 0x2 ;  /* 0x0000000407087c11 */ /* 0x001fc8000f8010ff */
[----:B------:R-:W-:-:S05]  /*68e0*/  LEA.HI.X R9, R7, UR5, R6, 0x2, P0 ;  /* 0x0000000507097c11 */ /* 0x000fca00080f1406 */
[----:B------:R-:W2:Y:S04]  /*68f0*/  LDG.E R8, desc[UR6][R8.64] ;  /* 0x0000000608087981 */ /* 0x000ea8000c1e1900 */
[----:B--2---:R0:W-:Y:S02]  /*6900*/  STS [R3], R8 ;  /* 0x0000000803007388 */ /* 0x0041e40000000800 */
.L_x_3621:
[----:B------:R-:W-:Y:S05]  /*6910*/  BSYNC.RECONVERGENT B0 ;  /* 0x0000000000007941 */ /* 0x000fea0003800200 */
.L_x_3573:
[----:B------:R-:W-:Y:S01]  /*6920*/  BAR.SYNC.DEFER_BLOCKING 0x0 ;  /* 0x0000000000007b1d */ /* 0x000fe20000010000 */
[----:B------:R-:W-:Y:S02]  /*6930*/  ISETP.GE.U32.AND P0, PT, R4, 0x42, PT ;  /* 0x000000420400780c */ /* 0x000fe40003f06070 */
[----:B------:R-:W-:-:S11]  /*6940*/  ISETP.GT.U32.AND P1, PT, R2, 0x1f, PT ;  /* 0x0000001f0200780c */ /* 0x000fd60003f24070 */
[----:B------:R-:W-:Y:S05]  /*6950*/  @!P0 BRA `(.L_x_3672) ;  /* 0x00000000002c8947 */ /* 0x000fea0003800000 */
.L_x_3673:
        /* <DEDUP_REMOVED lines=11> */
.L_x_3672:
        /* <DEDUP_REMOVED lines=35> */
        .weak           $__internal_76_$__cuda_sm20_div_s64
        .type           $__internal_76_$__cuda_sm20_div_s64,@function
        .size           $__internal_76_$__cuda_sm20_div_s64,($__internal_77_$__cuda_sm20_rem_s64 - $__internal_76_$__cuda_sm20_div_s64)
$__internal_76_$__cuda_sm20_div_s64:
        /* <DEDUP_REMOVED lines=83> */
[----:B------:R-:W-:Y:S05]  /*7170*/  RET.REL.NODEC R12 `(uncontiguous_cumulate_logsumexp_i32) ;  /* 0xffffff8c0ca07950 */ /* 0x000fea0003c3ffff */
        .weak           $__internal_77_$__cuda_sm20_rem_s64
        .type           $__internal_77_$__cuda_sm20_rem_s64,@function
        .size           $__internal_77_$__cuda_sm20_rem_s64,(.L_x_30393 - $__internal_77_$__cuda_sm20_rem_s64)
$__internal_77_$__cuda_sm20_rem_s64:
        /* <DEDUP_REMOVED lines=77> */
[----:B------:R-:W-:Y:S06]  /*7650*/  RET.REL.NODEC R10 `(uncontiguous_cumulate_logsumexp_i32) ;  /* 0xffffff880a687950 */ /* 0x000fec0003c3ffff */
.L_x_3674:
        /* <DEDUP_REMOVED lines=10> */
.L_x_30393:


//--------------------- .text.uncontiguous_logsumexp_i32 --------------------------
	.section	.text.uncontiguous_logsumexp_i32,"ax",@progbits
	.align	128
        .global         uncontiguous_logsumexp_i32
        .type           uncontiguous_logsumexp_i32,@function
        .size           uncontiguous_logsumexp_i32,(.L_x_30395 - uncontiguous_logsumexp_i32)
        .other          uncontiguous_logsumexp_i32,@"STO_CUDA_ENTRY STV_DEFAULT"
uncontiguous_logsumexp_i32:
.text.uncontiguous_logsumexp_i32:
        /* <DEDUP_REMOVED lines=41> */
.L_x_3703:
        /* <DEDUP_REMOVED lines=33> */
.L_x_3680:
[----:B------:R-:W-:Y:S01]  /*04a0*/  IMAD.MOV.U32 R29, RZ, RZ, R14 ;  /* 0x000000ffff1d7224 */ /* 0x000fe200078e000e */
[----:B------:R-:W-:Y:S01]  /*04b0*/  MOV R26, R15 ;  /* 0x0000000f001a7202 */ /* 0x000fe20000000f00 */
[----:B------:R-:W-:Y:S01]  /*04c0*/  IMAD.MOV.U32 R13, RZ, RZ, R16 ;  /* 0x000000ffff0d7224 */ /* 0x000fe200078e0010 */
[----:B------:R-:W-:Y:S02]  /*04d0*/  MOV R12, R17 ;  /* 0x00000011000c7202 */ /* 0x000fe40000000f00 */
[----:B------:R-:W-:-:S07]  /*04e0*/  MOV R11, 0x500 ;  /* 0x00000500000b7802 */ /* 0x000fce0000000f00 */
[----:B------:R-:W-:Y:S05]  /*04f0*/  CALL.REL.NOINC `($__internal_78_$__cuda_sm20_div_s64) ;  /* 0x0000006800487944 */ /* 0x000fea0003c00000 */
        /* <DEDUP_REMOVED lines=9> */
.L_x_3681:
[----:B------:R-:W-:Y:S05]  /*0590*/  BSYNC.RECONVERGENT B1 ;  /* 0x0000000000017941 */ /* 0x000fea0003800200 */
.L_x_3679:
        /* <DEDUP_REMOVED lines=36> */
.L_x_3683:
[----:B------:R-:W-:Y:S01]  /*07e0*/  IMAD.MOV.U32 R29, RZ, RZ, R7 ;  /* 0x000000ffff1d7224 */ /* 0x000fe200078e0007 */
[----:B------:R-:W-:Y:S01]  /*07f0*/  MOV R26, R8 ;  /* 0x00000008001a7202 */ /* 0x000fe20000000f00 */
[----:B------:R-:W-:Y:S01]  /*0800*/  IMAD.MOV.U32 R13, RZ, RZ, R16 ;  /* 0x000000ffff0d7224 */ /* 0x000fe200078e0010 */
[----:B------:R-:W-:Y:S02]  /*0810*/  MOV R12, R17 ;  /* 0x00000011000c7202 */ /* 0x000fe40000000f00 */
[----:B------:R-:W-:-:S07]  /*0820*/  MOV R11, 0x840 ;  /* 0x00000840000b7802 */ /* 0x000fce0000000f00 */
[----:B------:R-:W-:Y:S05]  /*0830*/  CALL.REL.NOINC `($__internal_78_$__cuda_sm20_div_s64) ;  /* 0x0000006400787944 */ /* 0x000fea0003c00000 */
        /* <DEDUP_REMOVED lines=10> */
.L_x_3684:
[----:B------:R-:W-:Y:S05]  /*08e0*/  BSYNC.RECONVERGENT B1 ;  /* 0x0000000000017941 */ /* 0x000fea0003800200 */
.L_x_3682:
        /* <DEDUP_REMOVED lines=37> */
.L_x_3686:
[----:B------:R-:W-:Y:S01]  /*0b40*/  MOV R29, R14 ;  /* 0x0000000e001d7202 */ /* 0x000fe20000000f00 */
[----:B------:R-:W-:Y:S01]  /*0b50*/  IMAD.MOV.U32 R26, RZ, RZ, R15 ;  /* 0x000000ffff1a7224 */ /* 0x000fe200078e000f */
[----:B------:R-:W-:Y:S01]  /*0b60*/  MOV R13, R16 ;  /* 0x00000010000d7202 */ /* 0x000fe20000000f00 */
[----:B------:R-:W-:Y:S01]  /*0b70*/  IMAD.MOV.U32 R12, RZ, RZ, R17 ;  /* 0x000000ffff0c7224 */ /* 0x000fe200078e0011 */
[----:B------:R-:W-:-:S07]  /*0b80*/  MOV R11, 0xba0 ;  /* 0x00000ba0000b7802 */ /* 0x000fce0000000f00 */
[----:B------:R-:W-:Y:S05]  /*0b90*/  CALL.REL.NOINC `($__internal_78_$__cuda_sm20_div_s64) ;  /* 0x0000006000a07944 */ /* 0x000fea0003c00000 */
        /* <DEDUP_REMOVED lines=10> */
.L_x_3687:
[----:B------:R-:W-:Y:S05]  /*0c40*/  BSYNC.RECONVERGENT B1 ;  /* 0x0000000000017941 */ /* 0x000fea0003800200 */
.L_x_3685:
        /* <DEDUP_REMOVED lines=34> */
.L_x_3689:
        /* <DEDUP_REMOVED lines=16> */
.L_x_3690:
[----:B------:R-:W-:Y:S05]  /*0f70*/  BSYNC.RECONVERGENT B1 ;  /* 0x0000000000017941 */ /* 0x000fea0003800200 */
.L_x_3688:
        /* <DEDUP_REMOVED lines=37> */
.L_x_3692:
        /* <DEDUP_REMOVED lines=17> */
.L_x_3693:
[----:B------:R-:W-:Y:S05]  /*12e0*/  BSYNC.RECONVERGENT B1 ;  /* 0x0000000000017941 */ /* 0x000fea0003800200 */
.L_x_3691:
        /* <DEDUP_REMOVED lines=35> */
.L_x_3695:
        /* <DEDUP_REMOVED lines=16> */
.L_x_3696:
[----:B------:R-:W-:Y:S05]  /*1620*/  BSYNC.RECONVERGENT B1 ;  /* 0x0000000000017941 */ /* 0x000fea0003800200 */
.L_x_3694:
        /* <DEDUP_REMOVED lines=36> */
.L_x_3698:
[----:B------:R-:W-:Y:S01]  /*1870*/  MOV R29, R14 ;  /* 0x0000000e001d7202 */ /* 0x000fe20000000f00 */
[----:B------:R-:W-:Y:S01]  /*1880*/  IMAD.MOV.U32 R26, RZ, RZ, R15 ;  /* 0x000000ffff1a7224 */ /* 0x000fe200078e000f */
[----:B------:R-:W-:Y:S01]  /*1890*/  MOV R13, R16 ;  /* 0x00000010000d7202 */ /* 0x000fe20000000f00 */
[----:B------:R-:W-:Y:S01]  /*18a0*/  IMAD.MOV.U32 R12, RZ, RZ, R17 ;  /* 0x000000ffff0c7224 */ /* 0x000fe200078e0011 */
[----:B------:R-:W-:-:S07]  /*18b0*/  MOV R11, 0x18d0 ;  /* 0x000018d0000b7802 */ /* 0x000fce0000000f00 */
[----:B------:R-:W-:Y:S05]  /*18c0*/  CALL.REL.NOINC `($__internal_78_$__cuda_sm20_div_s64) ;  /* 0x0000005400547944 */ /* 0x000fea0003c00000 */
        /* <DEDUP_REMOVED lines=11> */
.L_x_3699:
[----:B------:R-:W-:Y:S05]  /*1980*/  BSYNC.RECONVERGENT B1 ;  /* 0x0000000000017941 */ /* 0x000fea0003800200 */
.L_x_3697:
        /* <DEDUP_REMOVED lines=36> */
.L_x_3701:
        /* <DEDUP_REMOVED lines=17> */
.L_x_3702:
[----:B------:R-:W-:Y:S05]  /*1ce0*/  BSYNC.RECONVERGENT B1 ;  /* 0x0000000000017941 */ /* 0x000fea0003800200 */
.L_x_3700:
        /* <DEDUP_REMOVED lines=10> */
.L_x_3678:
        /* <DEDUP_REMOVED lines=36> */
.L_x_3706:
[----:B------:R-:W-:Y:S01]  /*1fd0*/  MOV R29, R14 ;  /* 0x0000000e001d7202 */ /* 0x000fe20000000f00 */
[----:B------:R-:W-:Y:S01]  /*1fe0*/  IMAD.MOV.U32 R26, RZ, RZ, R15 ;  /* 0x000000ffff1a7224 */ /* 0x000fe200078e000f */
[----:B------:R-:W-:Y:S01]  /*1ff0*/  MOV R13, R16 ;  /* 0x00000010000d7202 */ /* 0x000fe20000000f00 */
[----:B------:R-:W-:Y:S01]  /*2000*/  IMAD.MOV.U32 R12, RZ, RZ, R17 ;  /* 0x000000ffff0c7224 */ /* 0x000fe200078e0011 */
[----:B------:R-:W-:-:S07]  /*2010*/  MOV R11, 0x2030 ;  /* 0x00002030000b7802 */ /* 0x000fce0000000f00 */
[----:B------:R-:W-:Y:S05]  /*2020*/  CALL.REL.NOINC `($__internal_78_$__cuda_sm20_div_s64) ;  /* 0x0000004c007c7944 */ /* 0x000fea0003c00000 */
        /* <DEDUP_REMOVED lines=9> */
.L_x_3707:
[----:B------:R-:W-:Y:S05]  /*20c0*/  BSYNC.RECONVERGENT B1 ;  /* 0x0000000000017941 */ /* 0x000fea0003800200 */
.L_x_3705:
        /* <DEDUP_REMOVED lines=36> */
.L_x_3709:
        /* <DEDUP_REMOVED lines=17> */
.L_x_3710:
[----:B------:R-:W-:Y:S05]  /*2420*/  BSYNC.RECONVERGENT B1 ;  /* 0x0000000000017941 */ /* 0x000fea0003800200 */
.L_x_3708:
        /* <DEDUP_REMOVED lines=38> */
.L_x_3712:
        /* <DEDUP_REMOVED lines=16> */
.L_x_3713:
[----:B------:R-:W-:Y:S05]  /*2790*/  BSYNC.RECONVERGENT B1 ;  /* 0x0000000000017941 */ /* 0x000fea0003800200 */
.L_x_3711:
        /* <DEDUP_REMOVED lines=36> */
.L_x_3715:
        /* <DEDUP_REMOVED lines=16> */
.L_x_3716:
[----:B------:R-:W-:Y:S05]  /*2ae0*/  BSYNC.RECONVERGENT B1 ;  /* 0x0000000000017941 */ /* 0x000fea0003800200 */
.L_x_3714:
[----:B------:R-:W-:Y:S01]  /*2af0*/  IMAD R5, R5, R38, RZ ;  /* 0x0000002605057224 */ /* 0x000fe200078e02ff */
[----:B------:R-:W-:Y:S01]  /*2b00*/  IADD3 R9, PT, PT, R9, -0x2, RZ ;  /* 0xfffffffe09097810 */ /* 0x000fe20007ffe0ff */
[----:B------:R-:W-:Y:S02]  /*2b10*/  IMAD.MOV.U32 R34, RZ, RZ, R20 ;  /* 0x000000ffff227224 */ /* 0x000fe400078e0014 */
[-C--:B------:R-:W-:Y:S02]  /*2b20*/  IMAD R5, R39, R10.reuse, R5 ;  /* 0x0000000a27057224 */ /* 0x080fe400078e0205 */
[----:B------:R-:W-:-:S04]  /*2b30*/  IMAD.WIDE.U32 R34, R38, R10, R34 ;  /* 0x0000000a26227225 */ /* 0x000fc800078e0022 */
[----:B------:R-:W-:Y:S01]  /*2b40*/  IMAD.IADD R6, R35, 0x1, R5 ;  /* 0x0000000123067824 */ /* 0x000fe200078e0205 */
[----:B------:R-:W-:-:S07]  /*2b50*/  MOV R5, R34 ;  /* 0x0000002200057202 */ /* 0x000fce0000000f00 */
.L_x_3704:
        /* <DEDUP_REMOVED lines=31> */
.L_x_3718:
[----:B------:R-:W-:Y:S01]  /*2d50*/  IMAD.MOV.U32 R20, RZ, RZ, R14 ;  /* 0x000000ffff147224 */ /* 0x000fe200078e000e */
[----:B------:R-:W-:Y:S01]  /*2d60*/  MOV R24, R15 ;  /* 0x0000000f00187202 */ /* 0x000fe20000000f00 */
[----:B------:R-:W-:Y:S01]  /*2d70*/  IMAD.MOV.U32 R21, RZ, RZ, R16 ;  /* 0x000000ffff157224 */ /* 0x000fe200078e0010 */
[----:B------:R-:W-:Y:S02]  /*2d80*/  MOV R22, R17 ;  /* 0x0000001100167202 */ /* 0x000fe40000000f00 */
[----:B------:R-:W-:-:S07]  /*2d90*/  MOV R23, 0x2db0 ;  /* 0x00002db000177802 */ /* 0x000fce0000000f00 */
[----:B------:R-:W-:Y:S05]  /*2da0*/  CALL.REL.NOINC `($__internal_79_$__cuda_sm20_rem_s64) ;  /* 0x00000044006c7944 */ /* 0x000fea0003c00000 */
[----:B------:R-:W-:Y:S01]  /*2db0*/  IMAD.MOV.U32 R10, RZ, RZ, R12 ;  /* 0x000000ffff0a7224 */ /* 0x000fe200078e000c */
[----:B------:R-:W-:-:S07]  /*2dc0*/  MOV R11, R13 ;  /* 0x0000000d000b7202 */ /* 0x000fce0000000f00 */
.L_x_3719:
[----:B------:R-:W-:Y:S05]  /*2dd0*/  BSYNC.RECONVERGENT B1 ;  /* 0x0000000000017941 */ /* 0x000fea0003800200 */
.L_x_3717:
        /* <DEDUP_REMOVED lines=33> */
.L_x_3721:
[----:B------:R-:W-:Y:S01]  /*2ff0*/  MOV R21, R16 ;  /* 0x0000001000157202 */ /* 0x000fe20000000f00 */
[----:B------:R-:W-:Y:S01]  /*3000*/  IMAD.MOV.U32 R22, RZ, RZ, R17 ;  /* 0x000000ffff167224 */ /* 0x000fe200078e0011 */
[----:B------:R-:W-:Y:S01]  /*3010*/  MOV R20, R7 ;  /* 0x0000000700147202 */ /* 0x000fe20000000f00 */
[----:B------:R-:W-:Y:S01]  /*3020*/  IMAD.MOV.U32 R24, RZ, RZ, R8 ;  /* 0x000000ffff187224 */ /* 0x000fe200078e0008 */
[----:B------:R-:W-:-:S07]  /*3030*/  MOV R23, 0x3050 ;  /* 0x0000305000177802 */ /* 0x000fce0000000f00 */
[----:B------:R-:W-:Y:S05]  /*3040*/  CALL.REL.NOINC `($__internal_79_$__cuda_sm20_rem_s64) ;  /* 0x0000004000c47944 */ /* 0x000fea0003c00000 */
[----:B------:R-:W-:Y:S01]  /*3050*/  MOV R8, R12 ;  /* 0x0000000c00087202 */ /* 0x000fe20000000f00 */
[----:B------:R-:W-:-:S07]  /*3060*/  IMAD.MOV.U32 R9, RZ, RZ, R13 ;  /* 0x000000ffff097224 */ /* 0x000fce00078e000d */
.L_x_3722:
[----:B------:R-:W-:Y:S05]  /*3070*/  BSYNC.RECONVERGENT B1 ;  /* 0x0000000000017941 */ /* 0x000fea0003800200 */
.L_x_3720:
[----:B------:R-:W-:Y:S01]  /*3080*/  MOV R10, R5 ;  /* 0x00000005000a7202 */ /* 0x000fe20000000f00 */
[----:B------:R-:W-:Y:S02]  /*3090*/  IMAD R7, R9, R18, RZ ;  /* 0x0000001209077224 */ /* 0x000fe400078e02ff */
[----:B------:R-:W-:Y:S02]  /*30a0*/  IMAD.MOV.U32 R11, RZ, RZ, R6 ;  /* 0x000000ffff0b7224 */ /* 0x000fe400078e0006 */
[-C--:B------:R-:W-:Y:S02]  /*30b0*/  IMAD R7, R19, R8.reuse, R7 ;  /* 0x0000000813077224 */ /* 0x080fe400078e0207 */
[----:B------:R-:W-:-:S04]  /*30c0*/  IMAD.WIDE.U32 R10, R18, R8, R10 ;  /* 0x00000008120a7225 */ /* 0x000fc800078e000a */
[----:B------:R-:W-:Y:S01]  /*30d0*/  IMAD.MOV.U32 R5, RZ, RZ, R10 ;  /* 0x000000ffff057224 */ /* 0x000fe200078e000a */
[----:B------:R-:W-:-:S07]  /*30e0*/  IADD3 R6, PT, PT, R11, R7, RZ ;  /* 0x000000070b067210 */ /* 0x000fce0007ffe0ff */
.L_x_3677:
        /* <DEDUP_REMOVED lines=29> */
.L_x_3676:
        /* <DEDUP_REMOVED lines=20> */
.L_x_3750:
        /* <DEDUP_REMOVED lines=33> */
.L_x_3727:
[----:B------:R-:W-:Y:S01]  /*3610*/  IMAD.MOV.U32 R29, RZ, RZ, R15 ;  /* 0x000000ffff1d7224 */ /* 0x000fe200078e000f */
[----:B------:R-:W-:Y:S01]  /*3620*/  MOV R26, R14 ;  /* 0x0000000e001a7202 */ /* 0x000fe20000000f00 */
[----:B------:R-:W-:Y:S01]  /*3630*/  IMAD.MOV.U32 R13, RZ, RZ, R34 ;  /* 0x000000ffff0d7224 */ /* 0x000fe200078e0022 */
[----:B------:R-:W-:Y:S02]  /*3640*/  MOV R12, R35 ;  /* 0x00000023000c7202 */ /* 0x000fe40000000f00 */
[----:B------:R-:W-:-:S07]  /*3650*/  MOV R11, 0x3670 ;  /* 0x00003670000b7802 */ /* 0x000fce0000000f00 */
[----:B-123--:R-:W-:Y:S05]  /*3660*/  CALL.REL.NOINC `($__internal_78_$__cuda_sm20_div_s64) ;  /* 0x0000003400ec7944 */ /* 0x00efea0003c00000 */
        /* <DEDUP_REMOVED lines=11> */
.L_x_3728:
[----:B------:R-:W-:Y:S05]  /*3720*/  BSYNC.RECONVERGENT B1 ;  /* 0x0000000000017941 */ /* 0x000fea0003800200 */
.L_x_3726:
        /* <DEDUP_REMOVED lines=39> */
.L_x_3730:
[----:B------:R-:W-:Y:S01]  /*39a0*/  IMAD.MOV.U32 R29, RZ, RZ, R34 ;  /* 0x000000ffff1d7224 */ /* 0x000fe200078e0022 */
[----:B------:R-:W-:Y:S01]  /*39b0*/  MOV R26, R35 ;  /* 0x00000023001a7202 */ /* 0x000fe20000000f00 */
[----:B------:R-:W-:Y:S01]  /*39c0*/  IMAD.MOV.U32 R13, RZ, RZ, R36 ;  /* 0x000000ffff0d7224 */ /* 0x000fe200078e0024 */
[----:B------:R-:W-:Y:S02]  /*39d0*/  MOV R12, R37 ;  /* 0x00000025000c7202 */ /* 0x000fe40000000f00 */
[----:B------:R-:W-:-:S07]  /*39e0*/  MOV R11, 0x3a00 ;  /* 0x00003a00000b7802 */ /* 0x000fce0000000f00 */
[----:B-1----:R-:W-:Y:S05]  /*39f0*/  CALL.REL.NOINC `($__internal_78_$__cuda_sm20_div_s64) ;  /* 0x0000003400087944 */ /* 0x002fea0003c00000 */
        /* <DEDUP_REMOVED lines=11> */
.L_x_3731:
[----:B------:R-:W-:Y:S05]  /*3ab0*/  BSYNC.RECONVERGENT B1 ;  /* 0x0000000000017941 */ /* 0x000fea0003800200 */
.L_x_3729:
        /* <DEDUP_REMOVED lines=38> */
.L_x_3733:
[----:B------:R-:W-:Y:S01]  /*3d20*/  MOV R29, R34 ;  /* 0x00000022001d7202 */ /* 0x000fe20000000f00 */
[----:B------:R-:W-:Y:S01]  /*3d30*/  IMAD.MOV.U32 R26, RZ, RZ, R35 ;  /* 0x000000ffff1a7224 */ /* 0x000fe200078e0023 */
[----:B------:R-:W-:Y:S01]  /*3d40*/  MOV R13, R36 ;  /* 0x00000024000d7202 */ /* 0x000fe20000000f00 */
[----:B------:R-:W-:Y:S01]  /*3d50*/  IMAD.MOV.U32 R12, RZ, RZ, R37 ;  /* 0x000000ffff0c7224 */ /* 0x000fe200078e0025 */
[----:B------:R-:W-:-:S07]  /*3d60*/  MOV R11, 0x3d80 ;  /* 0x00003d80000b7802 */ /* 0x000fce0000000f00 */
[----:B-1----:R-:W-:Y:S05]  /*3d70*/  CALL.REL.NOINC `($__internal_78_$__cuda_sm20_div_s64) ;  /* 0x0000003000287944 */ /* 0x002fea0003c00000 */
        /* <DEDUP_REMOVED lines=11> */
.L_x_3734:
[----:B------:R-:W-:Y:S05]  /*3e30*/  BSYNC.RECONVERGENT B1 ;  /* 0x0000000000017941 */ /* 0x000fea0003800200 */
.L_x_3732:
        /* <DEDUP_REMOVED lines=38> */
.L_x_3736:
        /* <DEDUP_REMOVED lines=17> */
.L_x_3737:
[----:B------:R-:W-:Y:S05]  /*41b0*/  BSYNC.RECONVERGENT B1 ;  /* 0x0000000000017941 */ /* 0x000fea0003800200 */
.L_x_3735:
        /* <DEDUP_REMOVED lines=39> */
.L_x_3739:
        /* <DEDUP_REMOVED lines=17> */
.L_x_3740:
[----:B------:R-:W-:Y:S05]  /*4540*/  BSYNC.RECONVERGENT B1 ;  /* 0x0000000000017941 */ /* 0x000fea0003800200 */
.L_x_3738:
        /* <DEDUP_REMOVED lines=38> */
.L_x_3742:
        /* <DEDUP_REMOVED lines=17> */
.L_x_3743:
[----:B------:R-:W-:Y:S05]  /*48c0*/  BSYNC.RECONVERGENT B1 ;  /* 0x0000000000017941 */ /* 0x000fea0003800200 */
.L_x_3741:
        /* <DEDUP_REMOVED lines=38> */
.L_x_3745:
[----:B------:R-:W-:Y:S01]  /*4b30*/  MOV R29, R34 ;  /* 0x00000022001d7202 */ /* 0x000fe20000000f00 */
[----:B------:R-:W-:Y:S01]  /*4b40*/  IMAD.MOV.U32 R13, RZ, RZ, R36 ;  /* 0x000000ffff0d7224 */ /* 0x000fe200078e0024 */
[----:B------:R-:W-:Y:S02]  /*4b50*/  MOV R26, R35 ;  /* 0x00000023001a7202 */ /* 0x000fe40000000f00 */
[----:B------:R-:W-:Y:S02]  /*4b60*/  MOV R12, R37 ;  /* 0x00000025000c7202 */ /* 0x000fe40000000f00 */
[----:B------:R-:W-:-:S07]  /*4b70*/  MOV R11, 0x4b90 ;  /* 0x00004b90000b7802 */ /* 0x000fce0000000f00 */
[----:B-1----:R-:W-:Y:S05]  /*4b80*/  CALL.REL.NOINC `($__internal_78_$__cuda_sm20_div_s64) ;  /* 0x0000002000a47944 */ /* 0x002fea0003c00000 */
        /* <DEDUP_REMOVED lines=11> */
.L_x_3746:
[----:B------:R-:W-:Y:S05]  /*4c40*/  BSYNC.RECONVERGENT B1 ;  /* 0x0000000000017941 */ /* 0x000fea0003800200 */
.L_x_3744:
        /* <DEDUP_REMOVED lines=36> */
.L_x_3748:
        /* <DEDUP_REMOVED lines=17> */
.L_x_3749:
[----:B------:R-:W-:Y:S05]  /*4fa0*/  BSYNC.RECONVERGENT B1 ;  /* 0x0000000000017941 */ /* 0x000fea0003800200 */
.L_x_3747:
        /* <DEDUP_REMOVED lines=12> */
.L_x_3725:
        /* <DEDUP_REMOVED lines=35> */
.L_x_3753:
[----:B------:R-:W-:Y:S01]  /*52a0*/  MOV R29, R15 ;  /* 0x0000000f001d7202 */ /* 0x000fe20000000f00 */
[----:B------:R-:W-:Y:S01]  /*52b0*/  IMAD.MOV.U32 R26, RZ, RZ, R14 ;  /* 0x000000ffff1a7224 */ /* 0x000fe200078e000e */
[----:B------:R-:W-:Y:S02]  /*52c0*/  MOV R13, R16 ;  /* 0x00000010000d7202 */ /* 0x000fe40000000f00 */
[----:B------:R-:W-:Y:S02]  /*52d0*/  MOV R12, R17 ;  /* 0x00000011000c7202 */ /* 0x000fe40000000f00 */
[----:B------:R-:W-:-:S07]  /*52e0*/  MOV R11, 0x5300 ;  /* 0x00005300000b7802 */ /* 0x000fce0000000f00 */
[----:B------:R-:W-:Y:S05]  /*52f0*/  CALL.REL.NOINC `($__internal_78_$__cuda_sm20_div_s64) ;  /* 0x0000001800c87944 */ /* 0x000fea0003c00000 */
        /* <DEDUP_REMOVED lines=11> */
.L_x_3754:
[----:B------:R-:W-:Y:S05]  /*53b0*/  BSYNC.RECONVERGENT B1 ;  /* 0x0000000000017941 */ /* 0x000fea0003800200 */
.L_x_3752:
        /* <DEDUP_REMOVED lines=41> */
.L_x_3756:
[----:B------:R-:W-:Y:S01]  /*5650*/  MOV R29, R18 ;  /* 0x00000012001d7202 */ /* 0x000fe20000000f00 */
[----:B------:R-:W-:Y:S01]  /*5660*/  IMAD.MOV.U32 R13, RZ, RZ, R16 ;  /* 0x000000ffff0d7224 */ /* 0x000fe200078e0010 */
[----:B------:R-:W-:Y:S02]  /*5670*/  MOV R26, R19 ;  /* 0x00000013001a7202 */ /* 0x000fe40000000f00 */
[----:B------:R-:W-:Y:S02]  /*5680*/  MOV R12, R17 ;  /* 0x00000011000c7202 */ /* 0x000fe40000000f00 */
[----:B------:R-:W-:-:S07]  /*5690*/  MOV R11, 0x56b0 ;  /* 0x000056b0000b7802 */ /* 0x000fce0000000f00 */
[----:B------:R-:W-:Y:S05]  /*56a0*/  CALL.REL.NOINC `($__internal_78_$__cuda_sm20_div_s64) ;  /* 0x0000001400dc7944 */ /* 0x000fea0003c00000 */
        /* <DEDUP_REMOVED lines=11> */
.L_x_3757:
[----:B------:R-:W-:Y:S05]  /*5760*/  BSYNC.RECONVERGENT B1 ;  /* 0x0000000000017941 */ /* 0x000fea0003800200 */
.L_x_3755:
        /* <DEDUP_REMOVED lines=40> */
.L_x_3759:
        /* <DEDUP_REMOVED lines=17> */
.L_x_3760:
[----:B------:R-:W-:Y:S05]  /*5b00*/  BSYNC.RECONVERGENT B1 ;  /* 0x0000000000017941 */ /* 0x000fea0003800200 */
.L_x_3758:
        /* <DEDUP_REMOVED lines=39> */
.L_x_3762:
[----:B------:R-:W-:Y:S01]  /*5d80*/  MOV R29, R18 ;  /* 0x00000012001d7202 */ /* 0x000fe20000000f00 */
[----:B------:R-:W-:Y:S01]  /*5d90*/  IMAD.MOV.U32 R26, RZ, RZ, R19 ;  /* 0x000000ffff1a7224 */ /* 0x000fe200078e0013 */
[----:B------:R-:W-:Y:S02]  /*5da0*/  MOV R13, R20 ;  /* 0x00000014000d7202 */ /* 0x000fe40000000f00 */
[----:B------:R-:W-:Y:S02]  /*5db0*/  MOV R12, R21 ;  /* 0x00000015000c7202 */ /* 0x000fe40000000f00 */
[----:B------:R-:W-:-:S07]  /*5dc0*/  MOV R11, 0x5de0 ;  /* 0x00005de0000b7802 */ /* 0x000fce0000000f00 */
[----:B------:R-:W-:Y:S05]  /*5dd0*/  CALL.REL.NOINC `($__internal_78_$__cuda_sm20_div_s64) ;  /* 0x0000001000107944 */ /* 0x000fea0003c00000 */
        /* <DEDUP_REMOVED lines=11> */
.L_x_3763:
[----:B------:R-:W-:Y:S05]  /*5e90*/  BSYNC.RECONVERGENT B1 ;  /* 0x0000000000017941 */ /* 0x000fea0003800200 */
.L_x_3761:
        /* <DEDUP_REMOVED lines=10> */
.L_x_3751:
        /* <DEDUP_REMOVED lines=34> */
.L_x_3766:
        /* <DEDUP_REMOVED lines=17> */
.L_x_3767:
[----:B------:R-:W-:Y:S05]  /*6270*/  BSYNC.RECONVERGENT B1 ;  /* 0x0000000000017941 */ /* 0x000fea0003800200 */
.L_x_3765:
        /* <DEDUP_REMOVED lines=41> */
.L_x_3769:
        /* <DEDUP_REMOVED lines=17> */
.L_x_3770:
[----:B------:R-:W-:Y:S05]  /*6620*/  BSYNC.RECONVERGENT B1 ;  /* 0x0000000000017941 */ /* 0x000fea0003800200 */
.L_x_3768:
        /* <DEDUP_REMOVED lines=10> */
.L_x_3764:
        /* <DEDUP_REMOVED lines=31> */
.L_x_3772:
[----:B------:R-:W-:Y:S01]  /*68c0*/  MOV R21, R10 ;  /* 0x0000000a00157202 */ /* 0x000fe20000000f00 */
[----:B------:R-:W-:Y:S01]  /*68d0*/  IMAD.MOV.U32 R20, RZ, RZ, R15 ;  /* 0x000000ffff147224 */ /* 0x000fe200078e000f */
[----:B------:R-:W-:Y:S02]  /*68e0*/  MOV R22, R11 ;  /* 0x0000000b00167202 */ /* 0x000fe40000000f00 */
[----:B------:R-:W-:Y:S02]  /*68f0*/  MOV R24, R14 ;  /* 0x0000000e00187202 */ /* 0x000fe40000000f00 */
[----:B------:R-:W-:-:S07]  /*6900*/  MOV R23, 0x6920 ;  /* 0x0000692000177802 */ /* 0x000fce0000000f00 */
[----:B------:R-:W-:Y:S05]  /*6910*/  CALL.REL.NOINC `($__internal_79_$__cuda_sm20_rem_s64) ;  /* 0x0000000800907944 */ /* 0x000fea0003c00000 */
[----:B------:R-:W-:Y:S01]  /*6920*/  MOV R10, R12 ;  /* 0x0000000c000a7202 */ /* 0x000fe20000000f00 */
[----:B------:R-:W-:-:S07]  /*6930*/  IMAD.MOV.U32 R11, RZ, RZ, R13 ;  /* 0x000000ffff0b7224 */ /* 0x000fce00078e000d */
.L_x_3773:
[----:B------:R-:W-:Y:S05]  /*6940*/  BSYNC.RECONVERGENT B1 ;  /* 0x0000000000017941 */ /* 0x000fea0003800200 */
.L_x_3771:
        /* <DEDUP_REMOVED lines=10> */
.L_x_3724:
[----:B------:R-:W0:Y:S02]  /*69f0*/  LDCU.64 UR4, c[0x0][0x388] ;  /* 0x00007100ff0477ac */ /* 0x000e240008000a00 */
[----:B0-----:R-:W-:-:S04]  /*6a00*/  LEA R8, P0, R7, UR4, 0x2 ;  /* 0x0000000407087c11 */ /* 0x001fc8000f8010ff */
[----:B------:R-:W-:-:S05]  /*6a10*/  LEA.HI.X R9, R7, UR5, R6, 0x2, P0 ;  /* 0x0000000507097c11 */ /* 0x000fca00080f1406 */
[----:B------:R-:W2:Y:S01]  /*6a20*/  LDG.E R8, desc[UR6][R8.64] ;  /* 0x0000000608087981 */ /* 0x000ea2000c1e1900 */
[----:B------:R-:W-:Y:S02]  /*6a30*/  HFMA2 R6, -RZ, RZ, 0.96630859375, -0.0022525787353515625 ;  /* 0x3bbb989dff067431 */ /* 0x000fe400000001ff */
        /* <DEDUP_REMOVED lines=11> */
.L_x_3723:
[----:B------:R-:W-:Y:S05]  /*6af0*/  BSYNC.RECONVERGENT B0 ;  /* 0x0000000000007941 */ /* 0x000fea0003800200 */
.L_x_3675:
[----:B------:R-:W-:Y:S01]  /*6b00*/  BAR.SYNC.DEFER_BLOCKING 0x0 ;  /* 0x0000000000007b1d */ /* 0x000fe20000010000 */
[----:B------:R-:W-:Y:S02]  /*6b10*/  ISETP.GE.U32.AND P0, PT, R4, 0x42, PT ;  /* 0x000000420400780c */ /* 0x000fe40003f06070 */
[----:B------:R-:W-:-:S11]  /*6b20*/  ISETP.GT.U32.AND P1, PT, R2, 0x1f, PT ;  /* 0x0000001f0200780c */ /* 0x000fd60003f24070 */
[----:B------:R-:W-:Y:S05]  /*6b30*/  @!P0 BRA `(.L_x_3774) ;  /* 0x00000000002c8947 */ /* 0x000fea0003800000 */
.L_x_3775:
        /* <DEDUP_REMOVED lines=11> */
.L_x_3774:
        /* <DEDUP_REMOVED lines=35> */
        .weak           $__internal_78_$__cuda_sm20_div_s64
        .type           $__internal_78_$__cuda_sm20_div_s64,@function
        .size           $__internal_78_$__cuda_sm20_div_s64,($__internal_79_$__cuda_sm20_rem_s64 - $__internal_78_$__cuda_sm20_div_s64)
$__internal_78_$__cuda_sm20_div_s64:
        /* <DEDUP_REMOVED lines=83> */
[----:B------:R-:W-:Y:S05]  /*7350*/  RET.REL.NODEC R12 `(uncontiguous_logsumexp_i32) ;  /* 0xffffff8c0c287950 */ /* 0x000fea0003c3ffff */
        .weak           $__internal_79_$__cuda_sm20_rem_s64
        .type           $__internal_79_$__cuda_sm20_rem_s64,@function
        .size           $__internal_79_$__cuda_sm20_rem_s64,(.L_x_30395 - $__internal_79_$__cuda_sm20_rem_s64)
$__internal_79_$__cuda_sm20_rem_s64:
        /* <DEDUP_REMOVED lines=77> */
[----:B------:R-:W-:Y:S06]  /*7830*/  RET.REL.NODEC R10 `(uncontiguous_logsumexp_i32) ;  /* 0xffffff840af07950 */ /* 0x000fec0003c3ffff */
.L_x_3776:
        /* <DEDUP_REMOVED lines=12> */
.L_x_30395:


//--------------------- .text.contiguous_cumulate_logsumexp_i32 --------------------------
	.section	.text.contiguous_cumulate_logsumexp_i32,"ax",@progbits
	.align	128
        .global         contiguous_cumulate_logsumexp_i32
        .type           contiguous_cumulate_logsumexp_i32,@function
        .size           contiguous_cumulate_logsumexp_i32,(.L_x_31030 - contiguous_cumulate_logsumexp_i32)
        .other          contiguous_cumulate_logsumexp_i32,@"STO_CUDA_ENTRY STV_DEFAULT"
contiguous_cumulate_logsumexp_i32:
.text.contiguous_cumulate_logsumexp_i32:
        /* <DEDUP_REMOVED lines=38> */
.L_x_3778:
[----:B------:R-:W-:Y:S05]  /*0260*/  BSYNC.RECONVERGENT B0 ;  /* 0x0000000000007941 */ /* 0x000fea0003800200 */
.L_x_3777:
[----:B------:R-:W-:Y:S06]  /*0270*/  BAR.SYNC.DEFER_BLOCKING 0x0 ;  /* 0x0000000000007b1d */ /* 0x000fec0000010000 */
[----:B------:R-:W-:Y:S05]  /*0280*/  @!P2 BRA `(.L_x_3779) ;  /* 0x00000000002ca947 */ /* 0x000fea0003800000 */
.L_x_3780:
        /* <DEDUP_REMOVED lines=11> */
.L_x_3779:
        /* <DEDUP_REMOVED lines=35> */
.L_x_3781:
        /* <DEDUP_REMOVED lines=9> */
.L_x_31030:


//--------------------- .text.contiguous_logsumexp_i32 --------------------------
	.section	.text.contiguous_logsumexp_i32,"ax",@progbits
	.align	128
        .global         contiguous_logsumexp_i32
        .type           contiguous_logsumexp_i32,@function
        .size           contiguous_logsumexp_i32,(.L_x_31031 - contiguous_logsumexp_i32)
        .other          contiguous_logsumexp_i32,@"STO_CUDA_ENTRY STV_DEFAULT"
contiguous_logsumexp_i32:
.text.contiguous_logsumexp_i32:
        /* <DEDUP_REMOVED lines=48> */
.L_x_3783:
        /* <DEDUP_REMOVED lines=19> */
.L_x_3784:
[----:B------:R-:W-:Y:S05]  /*0430*/  BSYNC.RECONVERGENT B0 ;  /* 0x0000000000007941 */ /* 0x000fea0003800200 */
.L_x_3782:
[----:B------:R-:W-:Y:S01]  /*0440*/  BAR.SYNC.DEFER_BLOCKING 0x0 ;  /* 0x0000000000007b1d */ /* 0x000fe20000010000 */
[----:B------:R-:W-:Y:S02]  /*0450*/  ISETP.GE.U32.AND P1, PT, R4, 0x42, PT ;  /* 0x000000420400780c */ /* 0x000fe40003f26070 */
[----:B------:R-:W-:-:S11]  /*0460*/  ISETP.GT.U32.AND P0, PT, R2, 0x1f, PT ;  /* 0x0000001f0200780c */ /* 0x000fd60003f04070 */
[----:B------:R-:W-:Y:S05]  /*0470*/  @!P1 BRA `(.L_x_3785) ;  /* 0x00000000002c9947 */ /* 0x000fea0003800000 */
.L_x_3786:
        /* <DEDUP_REMOVED lines=11> */
.L_x_3785:
        /* <DEDUP_REMOVED lines=35> */
.L_x_3787:
        /* <DEDUP_REMOVED lines=10> */
.L_x_31031:


//--------------------- .text.contiguous_logsumexp33_i16 --------------------------
	.section	.text.contiguous_logsumexp33_i16,"ax",@progbits
	.align	128
        .global         contiguous_logsumexp33_i16
        .type           contiguous_logsumexp33_i16,@function
        .size           contiguous_logsumexp33_i16,(.L_x_31032 - contiguous_logsumexp33_i16)
        .other          contiguous_logsumexp33_i16,@"STO_CUDA_ENTRY STV_DEFAULT"
contiguous_logsumexp33_i16:
.text.contiguous_logsumexp33_i16:
        /* <DEDUP_REMOVED lines=51> */
.L_x_3790:
        /* <DEDUP_REMOVED lines=56> */
.L_x_3789:
        /* <DEDUP_REMOVED lines=32> */
.L_x_3792:
        /* <DEDUP_REMOVED lines=19> */
.L_x_3793:
[----:B------:R-:W-:Y:S05]  /*09e0*/  @!P1 BRA `(.L_x_3791) ;  /* 0x0000000000289947 */ /* 0x000fea0003800000 */
[----:B------:R-:W-:Y:S01]  /*09f0*/  IMAD R8, R0, UR4, RZ ;  /* 0x0000000400087c24 */ /* 0x000fe2000f8e02ff */
[----:B------:R-:W-:-:S04]  /*0a00*/  IADD3 R6, PT, PT, -R6, RZ, RZ ;  /* 0x000000ff06067210 */ /* 0x000fc80007ffe1ff */
[----:B------:R-:W-:-:S05]  /*0a10*/  LEA R8, R8, R7, 0x1 ;  /* 0x0000000708087211 */ /* 0x000fca00078e08ff */
[----:B------:R-:W-:-:S07]  /*0a20*/  VIADD R9, R8, UR5 ;  /* 0x0000000508097c36 */ /* 0x000fce0008000000 */
.L_x_3794:
[----:B------:R0:W1:Y:S01]  /*0a30*/  LDS.U16 R11, [R9] ;  /* 0x00000000090b7984 */ /* 0x0000620000000400 */
[----:B------:R-:W-:-:S04]  /*0a40*/  IADD3 R6, PT, PT, R6, 0x1, RZ ;  /* 0x0000000106067810 */ /* 0x000fc80007ffe0ff */
[----:B------:R-:W-:Y:S02]  /*0a50*/  ISETP.NE.AND P0, PT, R6, RZ, PT ;  /* 0x000000ff0600720c */ /* 0x000fe40003f05270 */
[----:B0-----:R-:W-:Y:S01]  /*0a60*/  LEA R9, R0, R9, 0x1 ;  /* 0x0000000900097211 */ /* 0x001fe200078e08ff */
[----:B-1----:R-:W-:-:S10]  /*0a70*/  HADD2 R12, R12.H0_H0, R11.H0_H0 ;  /* 0x2000000b0c0c7230 */ /* 0x002fd40000000800 */
[----:B------:R-:W-:Y:S05]  /*0a80*/  @P0 BRA `(.L_x_3794) ;  /* 0xfffffffc00e80947 */ /* 0x000fea000383ffff */
.L_x_3791:
[----:B-1----:R2:W-:Y:S02]  /*0a90*/  STS.U16 [R7+UR5], R12 ;  /* 0x0000000c07007988 */ /* 0x0025e40008000405 */
.L_x_3788:
        /* <DEDUP_REMOVED lines=8> */
.L_x_3795:
        /* <DEDUP_REMOVED lines=14> */
.L_x_31032:


//--------------------- .text.contiguous_logsumexp3_i16 --------------------------
	.section	.text.contiguous_logsumexp3_i16,"ax",@progbits
	.align	128
        .global         contiguous_logsumexp3_i16
        .type           contiguous_logsumexp3_i16,@function
        .size           contiguous_logsumexp3_i16,(.L_x_30397 - contiguous_logsumexp3_i16)
        .other          contiguous_logsumexp3_i16,@"STO_CUDA_ENTRY STV_DEFAULT"
contiguous_logsumexp3_i16:
.text.contiguous_logsumexp3_i16:
        /* <DEDUP_REMOVED lines=43> */
.L_x_3814:
        /* <DEDUP_REMOVED lines=27> */
.L_x_3798:
[----:B------:R-:W-:Y:S01]  /*0460*/  MOV R27, R32 ;  /* 0x00000020001b7202 */ /* 0x000fe20000000f00 */
[----:B------:R-:W-:Y:S01]  /*0470*/  IMAD.MOV.U32 R2, RZ, RZ, R34 ;  /* 0x000000ffff027224 */ /* 0x000fe200078e0022 */
[----:B------:R-:W-:Y:S02]  /*0480*/  MOV R0, R35 ;  /* 0x0000002300007202 */ /* 0x000fe40000000f00 */
[----:B------:R-:W-:-:S07]  /*0490*/  MOV R9, 0x4b0 ;  /* 0x000004b000097802 */ /* 0x000fce0000000f00 */
[----:B012-4-:R-:W-:Y:S05]  /*04a0*/  CALL.REL.NOINC `($__internal_80_$__cuda_sm20_div_s64) ;  /* 0x0000003400b47944 */ /* 0x017fea0003c00000 */
        /* <DEDUP_REMOVED lines=8> */
.L_x_3799:
        /* <DEDUP_REMOVED lines=33> */
.L_x_3800:
[----:B------:R-:W-:Y:S01]  /*0740*/  MOV R27, R31 ;  /* 0x0000001f001b7202 */ /* 0x000fe20000000f00 */
[----:B------:R-:W-:Y:S01]  /*0750*/  IMAD.MOV.U32 R2, RZ, RZ, R34 ;  /* 0x000000ffff027224 */ /* 0x000fe200078e0022 */
[----:B------:R-:W-:Y:S02]  /*0760*/  MOV R0, R35 ;  /* 0x0000002300007202 */ /* 0x000fe40000000f00 */
[----:B------:R-:W-:-:S07]  /*0770*/  MOV R9, 0x790 ;  /* 0x0000079000097802 */ /* 0x000fce0000000f00 */
[----:B0---4-:R-:W-:Y:S05]  /*0780*/  CALL.REL.NOINC `($__internal_80_$__cuda_sm20_div_s64) ;  /* 0x0000003000fc7944 */ /* 0x011fea0003c00000 */
        /* <DEDUP_REMOVED lines=9> */
.L_x_3801:
        /* <DEDUP_REMOVED lines=35> */
.L_x_3802:
[----:B------:R-:W-:Y:S01]  /*0a50*/  IMAD.MOV.U32 R27, RZ, RZ, R29 ;  /* 0x000000ffff1b7224 */ /* 0x000fe200078e001d */
[----:B------:R-:W-:Y:S01]  /*0a60*/  MOV R2, R32 ;  /* 0x0000002000027202 */ /* 0x000fe20000000f00 */
[----:B------:R-:W-:Y:S01]  /*0a70*/  IMAD.MOV.U32 R0, RZ, RZ, R33 ;  /* 0x000000ffff007224 */ /* 0x000fe200078e0021 */
[----:B------:R-:W-:-:S07]  /*0a80*/  MOV R9, 0xaa0 ;  /* 0x00000aa000097802 */ /* 0x000fce0000000f00 */
[----:B0---4-:R-:W-:Y:S05]  /*0a90*/  CALL.REL.NOINC `($__internal_80_$__cuda_sm20_div_s64) ;  /* 0x0000003000387944 */ /* 0x011fea0003c00000 */
        /* <DEDUP_REMOVED lines=9> */
.L_x_3803:
        /* <DEDUP_REMOVED lines=33> */
.L_x_3804:
[----:B------:R-:W-:Y:S01]  /*0d40*/  MOV R27, R28 ;  /* 0x0000001c001b7202 */ /* 0x000fe20000000f00 */
[----:B------:R-:W-:Y:S01]  /*0d50*/  IMAD.MOV.U32 R2, RZ, RZ, R32 ;  /* 0x000000ffff027224 */ /* 0x000fe200078e0020 */
[----:B------:R-:W-:Y:S02]  /*0d60*/  MOV R0, R33 ;  /* 0x0000002100007202 */ /* 0x000fe40000000f00 */
[----:B------:R-:W-:-:S07]  /*0d70*/  MOV R9, 0xd90 ;  /* 0x00000d9000097802 */ /* 0x000fce0000000f00 */
[----:B0---4-:R-:W-:Y:S05]  /*0d80*/  CALL.REL.NOINC `($__internal_80_$__cuda_sm20_div_s64) ;  /* 0x0000002c007c7944 */ /* 0x011fea0003c00000 */
        /* <DEDUP_REMOVED lines=8> */
.L_x_3805:
        /* <DEDUP_REMOVED lines=34> */
.L_x_3806:
        /* <DEDUP_REMOVED lines=14> */
.L_x_3807:
        /* <DEDUP_REMOVED lines=34> */
.L_x_3808:
        /* <DEDUP_REMOVED lines=14> */
.L_x_3809:
        /* <DEDUP_REMOVED lines=34> */
.L_x_3810:
        /* <DEDUP_REMOVED lines=14> */
.L_x_3811:
        /* <DEDUP_REMOVED lines=34> */
.L_x_3812:
[----:B------:R-:W-:Y:S01]  /*1930*/  IMAD.MOV.U32 R27, RZ, RZ, R30 ;  /* 0x000000ffff1b7224 */ /* 0x000fe200078e001e */
[----:B------:R-:W-:Y:S02]  /*1940*/  MOV R2, R32 ;  /* 0x0000002000027202 */ /* 0x000fe40000000f00 */
[----:B------:R-:W-:Y:S02]  /*1950*/  MOV R0, R33 ;  /* 0x0000002100007202 */ /* 0x000fe40000000f00 */
[----:B------:R-:W-:-:S07]  /*1960*/  MOV R9, 0x1980 ;  /* 0x0000198000097802 */ /* 0x000fce0000000f00 */
[----:B0---4-:R-:W-:Y:S05]  /*1970*/  CALL.REL.NOINC `($__internal_80_$__cuda_sm20_div_s64) ;  /* 0x0000002000807944 */ /* 0x011fea0003c00000 */
        /* <DEDUP_REMOVED lines=9> */
.L_x_3813:
        /* <DEDUP_REMOVED lines=14> */
.L_x_3797:
        /* <DEDUP_REMOVED lines=33> */
.L_x_3816:
[----:B------:R-:W-:Y:S01]  /*1d00*/  MOV R27, R32 ;  /* 0x00000020001b7202 */ /* 0x000fe20000000f00 */
[----:B------:R-:W-:Y:S01]  /*1d10*/  IMAD.MOV.U32 R2, RZ, RZ, R16 ;  /* 0x000000ffff027224 */ /* 0x000fe200078e0010 */
[----:B------:R-:W-:Y:S02]  /*1d20*/  MOV R0, R17 ;  /* 0x0000001100007202 */ /* 0x000fe40000000f00 */
[----:B------:R-:W-:-:S07]  /*1d30*/  MOV R9, 0x1d50 ;  /* 0x00001d5000097802 */ /* 0x000fce0000000f00 */
[----:B0-----:R-:W-:Y:S05]  /*1d40*/  CALL.REL.NOINC `($__internal_80_$__cuda_sm20_div_s64) ;  /* 0x0000001c008c7944 */ /* 0x001fea0003c00000 */
        /* <DEDUP_REMOVED lines=8> */
.L_x_3817:
        /* <DEDUP_REMOVED lines=35> */
.L_x_3818:
[----:B------:R-:W-:Y:S01]  /*2000*/  MOV R27, R17 ;  /* 0x00000011001b7202 */ /* 0x000fe20000000f00 */
[----:B------:R-:W-:Y:S01]  /*2010*/  IMAD.MOV.U32 R2, RZ, RZ, R18 ;  /* 0x000000ffff027224 */ /* 0x000fe200078e0012 */
[----:B------:R-:W-:Y:S02]  /*2020*/  MOV R0, R19 ;  /* 0x0000001300007202 */ /* 0x000fe40000000f00 */
[----:B------:R-:W-:-:S07]  /*2030*/  MOV R9, 0x2050 ;  /* 0x0000205000097802 */ /* 0x000fce0000000f00 */
[----:B0-----:R-:W-:Y:S05]  /*2040*/  CALL.REL.NOINC `($__internal_80_$__cuda_sm20_div_s64) ;  /* 0x0000001800cc7944 */ /* 0x001fea0003c00000 */
        /* <DEDUP_REMOVED lines=9> */
.L_x_3819:
        /* <DEDUP_REMOVED lines=36> */
.L_x_3820:
[----:B------:R-:W-:Y:S01]  /*2320*/  MOV R27, R19 ;  /* 0x00000013001b7202 */ /* 0x000fe20000000f00 */
[----:B------:R-:W-:Y:S01]  /*2330*/  IMAD.MOV.U32 R0, RZ, RZ, R29 ;  /* 0x000000ffff007224 */ /* 0x000fe200078e001d */
[----:B------:R-:W-:Y:S02]  /*2340*/  MOV R2, R28 ;  /* 0x0000001c00027202 */ /* 0x000fe40000000f00 */
[----:B------:R-:W-:-:S07]  /*2350*/  MOV R9, 0x2370 ;  /* 0x0000237000097802 */ /* 0x000fce0000000f00 */
[----:B0-----:R-:W-:Y:S05]  /*2360*/  CALL.REL.NOINC `($__internal_80_$__cuda_sm20_div_s64) ;  /* 0x0000001800047944 */ /* 0x001fea0003c00000 */
        /* <DEDUP_REMOVED lines=9> */
.L_x_3821:
        /* <DEDUP_REMOVED lines=37> */
.L_x_3822:
        /* <DEDUP_REMOVED lines=13> */
.L_x_3823:
        /* <DEDUP_REMOVED lines=9> */
.L_x_3815:
        /* <DEDUP_REMOVED lines=31> */
.L_x_3825:
        /* <DEDUP_REMOVED lines=13> */
.L_x_3826:
        /* <DEDUP_REMOVED lines=35> */
.L_x_3827:
[----:B------:R-:W-:Y:S01]  /*2ca0*/  MOV R27, R17 ;  /* 0x00000011001b7202 */ /* 0x000fe20000000f00 */
[----:B------:R-:W-:Y:S01]  /*2cb0*/  IMAD.MOV.U32 R2, RZ, RZ, R18 ;  /* 0x000000ffff027224 */ /* 0x000fe200078e0012 */
[----:B------:R-:W-:Y:S02]  /*2cc0*/  MOV R0, R19 ;  /* 0x0000001300007202 */ /* 0x000fe40000000f00 */
[----:B------:R-:W-:-:S07]  /*2cd0*/  MOV R9, 0x2cf0 ;  /* 0x00002cf000097802 */ /* 0x000fce0000000f00 */
[----:B0-----:R-:W-:Y:S05]  /*2ce0*/  CALL.REL.NOINC `($__internal_80_$__cuda_sm20_div_s64) ;  /* 0x0000000c00a47944 */ /* 0x001fea0003c00000 */
        /* <DEDUP_REMOVED lines=9> */
.L_x_3828:
        /* <DEDUP_REMOVED lines=10> */
.L_x_3824:
        /* <DEDUP_REMOVED lines=29> */
.L_x_3829:
[----:B------:R-:W-:-:S07]  /*2ff0*/  MOV R0, 0x3010 ;  /* 0x0000301000007802 */ /* 0x000fce0000000f00 */
[----:B0-----:R-:W-:Y:S05]  /*3000*/  CALL.REL.NOINC `($__internal_81_$__cuda_sm20_rem_s64) ;  /* 0x00000010002c7944 */ /* 0x001fea0003c00000 */
[----:B------:R-:W-:Y:S02]  /*3010*/  MOV R10, R2 ;  /* 0x00000002000a7202 */ /* 0x000fe40000000f00 */
[----:B------:R-:W-:-:S07]  /*3020*/  MOV R11, R9 ;  /* 0x00000009000b7202 */ /* 0x000fce0000000f00 */
.L_x_3830:
[----:B------:R-:W1:Y:S02]  /*3030*/  LDC.64 R12, c[0x0][0x398] ;  /* 0x0000e600ff0c7b82 */ /* 0x000e640000000a00 */
[----:B-1----:R-:W-:-:S06]  /*3040*/  IMAD.WIDE.U32 R2, R3, 0x8, R12 ;  /* 0x0000000803027825 */ /* 0x002fcc00078e000c */
[----:B------:R-:W2:Y:S02]  /*3050*/  LDG.E.64 R2, desc[UR8][R2.64] ;  /* 0x0000000802027981 */ /* 0x000ea4000c1e1b00 */
[-C--:B--2---:R-:W-:Y:S02]  /*3060*/  IMAD R9, R3, R10.reuse, RZ ;  /* 0x0000000a03097224 */ /* 0x084fe400078e02ff */
[----:B------:R-:W-:-:S04]  /*3070*/  IMAD.WIDE.U32 R28, R2, R10, R28 ;  /* 0x0000000a021c7225 */ /* 0x000fc800078e001c */
[----:B------:R-:W-:-:S04]  /*3080*/  IMAD R9, R2, R11, R9 ;  /* 0x0000000b02097224 */ /* 0x000fc800078e0209 */
[----:B------:R-:W-:-:S07]  /*3090*/  IMAD.IADD R29, R29, 0x1, R9 ;  /* 0x000000011d1d7824 */ /* 0x000fce00078e0209 */
.L_x_3796:
[----:B------:R-:W1:Y:S02]  /*30a0*/  LDCU.64 UR10, c[0x0][0x388] ;  /* 0x00007100ff0a77ac */ /* 0x000e640008000a00 */
[----:B-1----:R-:W-:-:S04]  /*30b0*/  LEA R2, P0, R28, UR10, 0x1 ;  /* 0x0000000a1c027c11 */ /* 0x002fc8000f8008ff */
[----:B------:R-:W-:-:S05]  /*30c0*/  LEA.HI.X R3, R28, UR11, R29, 0x1, P0 ;  /* 0x0000000b1c037c11 */ /* 0x000fca00080f0c1d */
[----:B------:R-:W2:Y:S01]  /*30d0*/  LDG.E.U16 R2, desc[UR8][R2.64] ;  /* 0x0000000802027981 */ /* 0x000ea2000c1e1500 */
[----:B------:R-:W-:Y:S01]  /*30e0*/  HFMA2 R9, -RZ, RZ, 0.96630859375, -0.0022525787353515625 ;  /* 0x3bbb989dff097431 */ /* 0x000fe200000001ff */
[----:B------:R-:W-:Y:S02]  /*30f0*/  MOV R10, 0x437c0000 ;  /* 0x437c0000000a7802 */ /* 0x000fe40000000f00 */
[----:B------:R-:W-:Y:S01]  /*3100*/  ISETP.NE.AND P0, PT, R8, RZ, PT ;  /* 0x000000ff0800720c */ /* 0x000fe20003f05270 */
[----:B--2---:R-:W1:Y:S02]  /*3110*/  I2F.S16 R0, R2 ;  /* 0x0000000200007306 */ /* 0x004e640000101400 */
[----:B-1----:R-:W-:-:S04]  /*3120*/  FFMA.SAT R9, R0, R9, 0.5 ;  /* 0x3f00000000097423 */ /* 0x002fc80000002009 */
        /* <DEDUP_REMOVED lines=37> */
.L_x_3833:
        /* <DEDUP_REMOVED lines=56> */
.L_x_3832:
        /* <DEDUP_REMOVED lines=32> */
.L_x_3835:
        /* <DEDUP_REMOVED lines=19> */
.L_x_3836:
[----:B------:R-:W-:Y:S05]  /*3a30*/  @!P1 BRA `(.L_x_3834) ;  /* 0x0000000000289947 */ /* 0x000fea0003800000 */
[----:B------:R-:W-:Y:S01]  /*3a40*/  IMAD R0, R6, UR4, RZ ;  /* 0x0000000406007c24 */ /* 0x000fe2000f8e02ff */
[----:B------:R-:W-:-:S03]  /*3a50*/  IADD3 R5, PT, PT, -R5, RZ, RZ ;  /* 0x000000ff05057210 */ /* 0x000fc60007ffe1ff */
[----:B------:R-:W-:-:S05]  /*3a60*/  IMAD R0, R0, 0x2, R7 ;  /* 0x0000000200007824 */ /* 0x000fca00078e0207 */
[----:B------:R-:W-:-:S07]  /*3a70*/  IADD3 R3, PT, PT, R0, UR5, RZ ;  /* 0x0000000500037c10 */ /* 0x000fce000fffe0ff */
.L_x_3837:
[----:B------:R3:W2:Y:S01]  /*3a80*/  LDS.U16 R9, [R3] ;  /* 0x0000000003097984 */ /* 0x0006a20000000400 */
[----:B------:R-:W-:-:S05]  /*3a90*/  VIADD R5, R5, 0x1 ;  /* 0x0000000105057836 */ /* 0x000fca0000000000 */
[----:B------:R-:W-:Y:S02]  /*3aa0*/  ISETP.NE.AND P0, PT, R5, RZ, PT ;  /* 0x000000ff0500720c */ /* 0x000fe40003f05270 */
[----:B---3--:R-:W-:Y:S01]  /*3ab0*/  LEA R3, R6, R3, 0x1 ;  /* 0x0000000306037211 */ /* 0x008fe200078e08ff */
[----:B--2---:R-:W-:-:S10]  /*3ac0*/  HADD2 R8, R8.H0_H0, R9.H0_H0 ;  /* 0x2000000908087230 */ /* 0x004fd40000000800 */
[----:B------:R-:W-:Y:S05]  /*3ad0*/  @P0 BRA `(.L_x_3837) ;  /* 0xfffffffc00e80947 */ /* 0x000fea000383ffff */
.L_x_3834:
[----:B--2---:R2:W-:Y:S02]  /*3ae0*/  STS.U16 [R7+UR5], R8 ;  /* 0x0000000807007988 */ /* 0x0045e40008000405 */
.L_x_3831:
        /* <DEDUP_REMOVED lines=9> */
        .weak           $__internal_80_$__cuda_sm20_div_s64
        .type           $__internal_80_$__cuda_sm20_div_s64,@function
        .size           $__internal_80_$__cuda_sm20_div_s64,($__internal_81_$__cuda_sm20_rem_s64 - $__internal_80_$__cuda_sm20_div_s64)
$__internal_80_$__cuda_sm20_div_s64:
        /* <DEDUP_REMOVED lines=83> */
[----:B------:R-:W-:Y:S06]  /*40b0*/  RET.REL.NODEC R12 `(contiguous_logsumexp3_i16) ;  /* 0xffffffbc0cd07950 */ /* 0x000fec0003c3ffff */
        .weak           $__internal_81_$__cuda_sm20_rem_s64
        .type           $__internal_81_$__cuda_sm20_rem_s64,@function
        .size           $__internal_81_$__cuda_sm20_rem_s64,(.L_x_30397 - $__internal_81_$__cuda_sm20_rem_s64)
$__internal_81_$__cuda_sm20_rem_s64:
        /* <DEDUP_REMOVED lines=66> */
[----:B------:R-:W-:Y:S06]  /*44e0*/  RET.REL.NODEC R10 `(contiguous_logsumexp3_i16) ;  /* 0xffffffb80ac47950 */ /* 0x000fec0003c3ffff */
.L_x_3838:
        /* <DEDUP_REMOVED lines=9> */
.L_x_30397:


//--------------------- .text.contiguous_logsumexp22_i16 --------------------------
	.section	.text.contiguous_logsumexp22_i16,"ax",@progbits
	.align	128
        .global         contiguous_logsumexp22_i16
        .type           contiguous_logsumexp22_i16,@function
        .size           contiguous_logsumexp22_i16,(.L_x_31034 - contiguous_logsumexp22_i16)
        .other          contiguous_logsumexp22_i16,@"STO_CUDA_ENTRY STV_DEFAULT"
contiguous_logsumexp22_i16:
.text.contiguous_logsumexp22_i16:
        /* <DEDUP_REMOVED lines=45> */
.L_x_3840:
        /* <DEDUP_REMOVED lines=13> */
.L_x_3841:
[----:B------:R-:W-:Y:S05]  /*03a0*/  BSYNC.RECONVERGENT B0 ;  /* 0x0000000000007941 */ /* 0x000fea0003800200 */
.L_x_3839:
[----:B------:R-:W-:Y:S01]  /*03b0*/  BAR.SYNC.DEFER_BLOCKING 0x0 ;  /* 0x0000000000007b1d */ /* 0x000fe20000010000 */
[----:B------:R-:W-:Y:S02]  /*03c0*/  ISETP.GE.U32.AND P1, PT, R3, 0x42, PT ;  /* 0x000000420300780c */ /* 0x000fe40003f26070 */
[----:B------:R-:W-:-:S11]  /*03d0*/  ISETP.GT.U32.AND P0, PT, R0, 0x1f, PT ;  /* 0x0000001f0000780c */ /* 0x000fd60003f04070 */
[----:B------:R-:W-:Y:S05]  /*03e0*/  @!P1 BRA `(.L_x_3842) ;  /* 0x0000000000309947 */ /* 0x000fea0003800000 */
.L_x_3843:
        /* <DEDUP_REMOVED lines=12> */
.L_x_3842:
        /* <DEDUP_REMOVED lines=40> */
.L_x_3844:
        /* <DEDUP_REMOVED lines=13> */
.L_x_31034:


//--------------------- .text.contiguous_logsumexp2_i16 --------------------------
	.section	.text.contiguous_logsumexp2_i16,"ax",@progbits
	.align	128
        .global         contiguous_logsumexp2_i16
        .type           contiguous_logsumexp2_i16,@function
        .size           contiguous_logsumexp2_i16,(.L_x_30399 - contiguous_logsumexp2_i16)
        .other          contiguous_logsumexp2_i16,@"STO_CUDA_ENTRY STV_DEFAULT"
contiguous_logsumexp2_i16:
.text.contiguous_logsumexp2_i16:
        /* <DEDUP_REMOVED lines=55> */
.L_x_3873:
        /* <DEDUP_REMOVED lines=32> */
.L_x_3850:
[----:B------:R-:W-:Y:S01]  /*0570*/  IMAD.MOV.U32 R26, RZ, RZ, R6 ;  /* 0x000000ffff1a7224 */ /* 0x000fe200078e0006 */
[----:B------:R-:W-:Y:S01]  /*0580*/  MOV R13, R7 ;  /* 0x00000007000d7202 */ /* 0x000fe20000000f00 */
[----:B------:R-:W-:Y:S01]  /*0590*/  IMAD.MOV.U32 R14, RZ, RZ, R38 ;  /* 0x000000ffff0e7224 */ /* 0x000fe200078e0026 */
[----:B------:R-:W-:Y:S02]  /*05a0*/  MOV R11, R39 ;  /* 0x00000027000b7202 */ /* 0x000fe40000000f00 */
[----:B------:R-:W-:-:S07]  /*05b0*/  MOV R12, 0x5d0 ;  /* 0x000005d0000c7802 */ /* 0x000fce0000000f00 */
[----:B-12---:R-:W-:Y:S05]  /*05c0*/  CALL.REL.NOINC `($__internal_82_$__cuda_sm20_div_s64) ;  /* 0x0000006400bc7944 */ /* 0x006fea0003c00000 */
        /* <DEDUP_REMOVED lines=9> */
.L_x_3851:
[----:B------:R-:W-:Y:S05]  /*0660*/  BSYNC.RECONVERGENT B1 ;  /* 0x0000000000017941 */ /* 0x000fea0003800200 */
.L_x_3849:
        /* <DEDUP_REMOVED lines=33> */
.L_x_3853:
[----:B------:R-:W-:Y:S01]  /*0880*/  IMAD.MOV.U32 R26, RZ, RZ, R20 ;  /* 0x000000ffff1a7224 */ /* 0x000fe200078e0014 */
[----:B------:R-:W-:Y:S01]  /*0890*/  MOV R13, R9 ;  /* 0x00000009000d7202 */ /* 0x000fe20000000f00 */
[----:B------:R-:W-:Y:S01]  /*08a0*/  IMAD.MOV.U32 R14, RZ, RZ, R38 ;  /* 0x000000ffff0e7224 */ /* 0x000fe200078e0026 */
[----:B------:R-:W-:Y:S02]  /*08b0*/  MOV R11, R39 ;  /* 0x00000027000b7202 */ /* 0x000fe40000000f00 */
[----:B------:R-:W-:-:S07]  /*08c0*/  MOV R12, 0x8e0 ;  /* 0x000008e0000c7802 */ /* 0x000fce0000000f00 */
[----:B-1----:R-:W-:Y:S05]  /*08d0*/  CALL.REL.NOINC `($__internal_82_$__cuda_sm20_div_s64) ;  /* 0x0000006000f87944 */ /* 0x002fea0003c00000 */
        /* <DEDUP_REMOVED lines=9> */
.L_x_3854:
[----:B------:R-:W-:Y:S05]  /*0970*/  BSYNC.RECONVERGENT B1 ;  /* 0x0000000000017941 */ /* 0x000fea0003800200 */
.L_x_3852:
        /* <DEDUP_REMOVED lines=34> */
.L_x_3856:
[----:B------:R-:W-:Y:S01]  /*0ba0*/  MOV R26, R34 ;  /* 0x00000022001a7202 */ /* 0x000fe20000000f00 */
[----:B------:R-:W-:Y:S01]  /*0bb0*/  IMAD.MOV.U32 R13, RZ, RZ, R35 ;  /* 0x000000ffff0d7224 */ /* 0x000fe200078e0023 */
[----:B------:R-:W-:Y:S01]  /*0bc0*/  MOV R14, R20 ;  /* 0x00000014000e7202 */ /* 0x000fe20000000f00 */
[----:B------:R-:W-:Y:S01]  /*0bd0*/  IMAD.MOV.U32 R11, RZ, RZ, R21 ;  /* 0x000000ffff0b7224 */ /* 0x000fe200078e0015 */
[----:B------:R-:W-:-:S07]  /*0be0*/  MOV R12, 0xc00 ;  /* 0x00000c00000c7802 */ /* 0x000fce0000000f00 */
[----:B-1----:R-:W-:Y:S05]  /*0bf0*/  CALL.REL.NOINC `($__internal_82_$__cuda_sm20_div_s64) ;  /* 0x0000006000307944 */ /* 0x002fea0003c00000 */
        /* <DEDUP_REMOVED lines=10> */
.L_x_3857:
[----:B------:R-:W-:Y:S05]  /*0ca0*/  BSYNC.RECONVERGENT B1 ;  /* 0x0000000000017941 */ /* 0x000fea0003800200 */
.L_x_3855:
        /* <DEDUP_REMOVED lines=34> */
.L_x_3859:
        /* <DEDUP_REMOVED lines=16> */
.L_x_3860:
[----:B------:R-:W-:Y:S05]  /*0fd0*/  BSYNC.RECONVERGENT B1 ;  /* 0x0000000000017941 */ /* 0x000fea0003800200 */
.L_x_3858:
        /* <DEDUP_REMOVED lines=36> */
.L_x_3862:
        /* <DEDUP_REMOVED lines=16> */
.L_x_3863:
[----:B------:R-:W-:Y:S05]  /*1320*/  BSYNC.RECONVERGENT B1 ;  /* 0x0000000000017941 */ /* 0x000fea0003800200 */
.L_x_3861:
        /* <DEDUP_REMOVED lines=35> */
.L_x_3865:
[----:B------:R-:W-:Y:S01]  /*1560*/  IMAD.MOV.U32 R26, RZ, RZ, R34 ;  /* 0x000000ffff1a7224 */ /* 0x000fe200078e0022 */
[----:B------:R-:W-:Y:S01]  /*1570*/  MOV R13, R35 ;  /* 0x00000023000d7202 */ /* 0x000fe20000000f00 */
[----:B------:R-:W-:Y:S01]  /*1580*/  IMAD.MOV.U32 R14, RZ, RZ, R20 ;  /* 0x000000ffff0e7224 */ /* 0x000fe200078e0014 */
[----:B------:R-:W-:Y:S02]  /*1590*/  MOV R11, R21 ;  /* 0x00000015000b7202 */ /* 0x000fe40000000f00 */
[----:B------:R-:W-:-:S07]  /*15a0*/  MOV R12, 0x15c0 ;  /* 0x000015c0000c7802 */ /* 0x000fce0000000f00 */
[----:B-1----:R-:W-:Y:S05]  /*15b0*/  CALL.REL.NOINC `($__internal_82_$__cuda_sm20_div_s64) ;  /* 0x0000005400c07944 */ /* 0x002fea0003c00000 */
        /* <DEDUP_REMOVED lines=10> */
.L_x_3866:
[----:B------:R-:W-:Y:S05]  /*1660*/  BSYNC.RECONVERGENT B1 ;  /* 0x0000000000017941 */ /* 0x000fea0003800200 */
.L_x_3864:
        /* <DEDUP_REMOVED lines=34> */
.L_x_3868:
[----:B------:R-:W-:Y:S01]  /*1890*/  IMAD.MOV.U32 R26, RZ, RZ, R38 ;  /* 0x000000ffff1a7224 */ /* 0x000fe200078e0026 */
[----:B------:R-:W-:Y:S01]  /*18a0*/  MOV R13, R39 ;  /* 0x00000027000d7202 */ /* 0x000fe20000000f00 */
[----:B------:R-:W-:Y:S01]  /*18b0*/  IMAD.MOV.U32 R14, RZ, RZ, R20 ;  /* 0x000000ffff0e7224 */ /* 0x000fe200078e0014 */
[----:B------:R-:W-:Y:S02]  /*18c0*/  MOV R11, R21 ;  /* 0x00000015000b7202 */ /* 0x000fe40000000f00 */
[----:B------:R-:W-:-:S07]  /*18d0*/  MOV R12, 0x18f0 ;  /* 0x000018f0000c7802 */ /* 0x000fce0000000f00 */
[----:B-1----:R-:W-:Y:S05]  /*18e0*/  CALL.REL.NOINC `($__internal_82_$__cuda_sm20_div_s64) ;  /* 0x0000005000f47944 */ /* 0x002fea0003c00000 */
        /* <DEDUP_REMOVED lines=10> */
.L_x_3869:
[----:B------:R-:W-:Y:S05]  /*1990*/  BSYNC.RECONVERGENT B1 ;  /* 0x0000000000017941 */ /* 0x000fea0003800200 */
.L_x_3867:
        /* <DEDUP_REMOVED lines=35> */
.L_x_3871:
[----:B------:R-:W-:Y:S01]  /*1bd0*/  MOV R26, R34 ;  /* 0x00000022001a7202 */ /* 0x000fe20000000f00 */
[----:B------:R-:W-:Y:S01]  /*1be0*/  IMAD.MOV.U32 R13, RZ, RZ, R35 ;  /* 0x000000ffff0d7224 */ /* 0x000fe200078e0023 */
[----:B------:R-:W-:Y:S01]  /*1bf0*/  MOV R14, R20 ;  /* 0x00000014000e7202 */ /* 0x000fe20000000f00 */
[----:B------:R-:W-:Y:S01]  /*1c00*/  IMAD.MOV.U32 R11, RZ, RZ, R21 ;  /* 0x000000ffff0b7224 */ /* 0x000fe200078e0015 */
[----:B------:R-:W-:-:S07]  /*1c10*/  MOV R12, 0x1c30 ;  /* 0x00001c30000c7802 */ /* 0x000fce0000000f00 */
[----:B-1----:R-:W-:Y:S05]  /*1c20*/  CALL.REL.NOINC `($__internal_82_$__cuda_sm20_div_s64) ;  /* 0x0000005000247944 */ /* 0x002fea0003c00000 */
        /* <DEDUP_REMOVED lines=10> */
.L_x_3872:
[----:B------:R-:W-:Y:S05]  /*1cd0*/  BSYNC.RECONVERGENT B1 ;  /* 0x0000000000017941 */ /* 0x000fea0003800200 */
.L_x_3870:
        /* <DEDUP_REMOVED lines=8> */
.L_x_3848:
        /* <DEDUP_REMOVED lines=36> */
.L_x_3876:
[----:B------:R-:W-:Y:S01]  /*1fa0*/  IMAD.MOV.U32 R26, RZ, RZ, R6 ;  /* 0x000000ffff1a7224 */ /* 0x000fe200078e0006 */
[----:B------:R-:W-:Y:S01]  /*1fb0*/  MOV R13, R7 ;  /* 0x00000007000d7202 */ /* 0x000fe20000000f00 */
[----:B------:R-:W-:Y:S01]  /*1fc0*/  IMAD.MOV.U32 R14, RZ, RZ, R16 ;  /* 0x000000ffff0e7224 */ /* 0x000fe200078e0010 */
[----:B------:R-:W-:Y:S02]  /*1fd0*/  MOV R11, R17 ;  /* 0x00000011000b7202 */ /* 0x000fe40000000f00 */
[----:B------:R-:W-:-:S07]  /*1fe0*/  MOV R12, 0x2000 ;  /* 0x00002000000c7802 */ /* 0x000fce0000000f00 */
[----:B-1----:R-:W-:Y:S05]  /*1ff0*/  CALL.REL.NOINC `($__internal_82_$__cuda_sm20_div_s64) ;  /* 0x0000004c00307944 */ /* 0x002fea0003c00000 */
        /* <DEDUP_REMOVED lines=9> */
.L_x_3877:
[----:B------:R-:W-:Y:S05]  /*2090*/  BSYNC.RECONVERGENT B1 ;  /* 0x0000000000017941 */ /* 0x000fea0003800200 */
.L_x_3875:
        /* <DEDUP_REMOVED lines=34> */
.L_x_3879:
[----:B------:R-:W-:Y:S01]  /*22c0*/  IMAD.MOV.U32 R26, RZ, RZ, R20 ;  /* 0x000000ffff1a7224 */ /* 0x000fe200078e0014 */
[----:B------:R-:W-:Y:S01]  /*22d0*/  MOV R13, R9 ;  /* 0x00000009000d7202 */ /* 0x000fe20000000f00 */
[----:B------:R-:W-:Y:S01]  /*22e0*/  IMAD.MOV.U32 R14, RZ, RZ, R16 ;  /* 0x000000ffff0e7224 */ /* 0x000fe200078e0010 */
[----:B------:R-:W-:Y:S02]  /*22f0*/  MOV R11, R17 ;  /* 0x00000011000b7202 */ /* 0x000fe40000000f00 */
[----:B------:R-:W-:-:S07]  /*2300*/  MOV R12, 0x2320 ;  /* 0x00002320000c7802 */ /* 0x000fce0000000f00 */
[----:B-1----:R-:W-:Y:S05]  /*2310*/  CALL.REL.NOINC `($__internal_82_$__cuda_sm20_div_s64) ;  /* 0x0000004800687944 */ /* 0x002fea0003c00000 */
        /* <DEDUP_REMOVED lines=11> */
.L_x_3880:
[----:B------:R-:W-:Y:S05]  /*23d0*/  BSYNC.RECONVERGENT B1 ;  /* 0x0000000000017941 */ /* 0x000fea0003800200 */
.L_x_3878:
        /* <DEDUP_REMOVED lines=36> */
.L_x_3882:
        /* <DEDUP_REMOVED lines=16> */
.L_x_3883:
[----:B------:R-:W-:Y:S05]  /*2720*/  BSYNC.RECONVERGENT B1 ;  /* 0x0000000000017941 */ /* 0x000fea0003800200 */
.L_x_3881:
        /* <DEDUP_REMOVED lines=35> */
.L_x_3885:
[----:B------:R-:W-:Y:S01]  /*2960*/  IMAD.MOV.U32 R26, RZ, RZ, R18 ;  /* 0x000000ffff1a7224 */ /* 0x000fe200078e0012 */
[----:B------:R-:W-:Y:S01]  /*2970*/  MOV R13, R19 ;  /* 0x00000013000d7202 */ /* 0x000fe20000000f00 */
[----:B------:R-:W-:Y:S01]  /*2980*/  IMAD.MOV.U32 R14, RZ, RZ, R16 ;  /* 0x000000ffff0e7224 */ /* 0x000fe200078e0010 */
[----:B------:R-:W-:Y:S02]  /*2990*/  MOV R11, R17 ;  /* 0x00000011000b7202 */ /* 0x000fe40000000f00 */
[----:B------:R-:W-:-:S07]  /*29a0*/  MOV R12, 0x29c0 ;  /* 0x000029c0000c7802 */ /* 0x000fce0000000f00 */
[----:B-1----:R-:W-:Y:S05]  /*29b0*/  CALL.REL.NOINC `($__internal_82_$__cuda_sm20_div_s64) ;  /* 0x0000004000c07944 */ /* 0x002fea0003c00000 */
        /* <DEDUP_REMOVED lines=10> */
.L_x_3886:
[----:B------:R-:W-:Y:S05]  /*2a60*/  BSYNC.RECONVERGENT B1 ;  /* 0x0000000000017941 */ /* 0x000fea0003800200 */
.L_x_3884:
[----:B------:R-:W-:Y:S01]  /*2a70*/  IMAD R11, R11, R38, RZ ;  /* 0x000000260b0b7224 */ /* 0x000fe200078e02ff */
[----:B------:R-:W-:Y:S01]  /*2a80*/  IADD3 R8, PT, PT, R8, -0x2, RZ ;  /* 0xfffffffe08087810 */ /* 0x000fe20007ffe0ff */
[----:B------:R-:W-:Y:S02]  /*2a90*/  IMAD.MOV.U32 R36, RZ, RZ, R22 ;  /* 0x000000ffff247224 */ /* 0x000fe400078e0016 */
[-C--:B------:R-:W-:Y:S02]  /*2aa0*/  IMAD R11, R39, R10.reuse, R11 ;  /* 0x0000000a270b7224 */ /* 0x080fe400078e020b */
[----:B------:R-:W-:-:S04]  /*2ab0*/  IMAD.WIDE.U32 R22, R38, R10, R36 ;  /* 0x0000000a26167225 */ /* 0x000fc800078e0024 */
[----:B------:R-:W-:-:S07]  /*2ac0*/  IMAD.IADD R23, R23, 0x1, R11 ;  /* 0x0000000117177824 */ /* 0x000fce00078e020b */
.L_x_3874:
        /* <DEDUP_REMOVED lines=30> */
.L_x_3888:
[----:B------:R-:W-:Y:S01]  /*2cb0*/  IMAD.MOV.U32 R18, RZ, RZ, R6 ;  /* 0x000000ffff127224 */ /* 0x000fe200078e0006 */
[----:B------:R-:W-:Y:S01]  /*2cc0*/  MOV R19, R7 ;  /* 0x0000000700137202 */ /* 0x000fe20000000f00 */
[----:B------:R-:W-:Y:S01]  /*2cd0*/  IMAD.MOV.U32 R24, RZ, RZ, R10 ;  /* 0x000000ffff187224 */ /* 0x000fe200078e000a */
[----:B------:R-:W-:Y:S02]  /*2ce0*/  MOV R21, R11 ;  /* 0x0000000b00157202 */ /* 0x000fe40000000f00 */
[----:B------:R-:W-:-:S07]  /*2cf0*/  MOV R26, 0x2d10 ;  /* 0x00002d10001a7802 */ /* 0x000fce0000000f00 */
[----:B-1----:R-:W-:Y:S05]  /*2d00*/  CALL.REL.NOINC `($__internal_83_$__cuda_sm20_rem_s64) ;  /* 0x0000004400387944 */ /* 0x002fea0003c00000 */
.L_x_3889:
[----:B------:R-:W-:Y:S05]  /*2d10*/  BSYNC.RECONVERGENT B1 ;  /* 0x0000000000017941 */ /* 0x000fea0003800200 */
.L_x_3887:
        /* <DEDUP_REMOVED lines=30> */
.L_x_3891:
[----:B------:R-:W-:Y:S01]  /*2f00*/  IMAD.MOV.U32 R24, RZ, RZ, R10 ;  /* 0x000000ffff187224 */ /* 0x000fe200078e000a */
[----:B------:R-:W-:Y:S01]  /*2f10*/  MOV R21, R11 ;  /* 0x0000000b00157202 */ /* 0x000fe20000000f00 */
[----:B------:R-:W-:Y:S01]  /*2f20*/  IMAD.MOV.U32 R18, RZ, RZ, R20 ;  /* 0x000000ffff127224 */ /* 0x000fe200078e0014 */
[----:B------:R-:W-:Y:S02]  /*2f30*/  MOV R19, R9 ;  /* 0x0000000900137202 */ /* 0x000fe40000000f00 */
[----:B------:R-:W-:-:S07]  /*2f40*/  MOV R26, 0x2f60 ;  /* 0x00002f60001a7802 */ /* 0x000fce0000000f00 */
[----:B-1----:R-:W-:Y:S05]  /*2f50*/  CALL.REL.NOINC `($__internal_83_$__cuda_sm20_rem_s64) ;  /* 0x0000004000a47944 */ /* 0x002fea0003c00000 */
.L_x_3892:
[----:B------:R-:W-:Y:S05]  /*2f60*/  BSYNC.RECONVERGENT B1 ;  /* 0x0000000000017941 */ /* 0x000fea0003800200 */
.L_x_3890:
[----:B------:R-:W-:Y:S02]  /*2f70*/  IMAD R7, R7, R16, RZ ;  /* 0x0000001007077224 */ /* 0x000fe400078e02ff */
[----:B------:R-:W-:-:S04]  /*2f80*/  IMAD.WIDE.U32 R22, R16, R6, R22 ;  /* 0x0000000610167225 */ /* 0x000fc800078e0016 */
[----:B------:R-:W-:-:S04]  /*2f90*/  IMAD R7, R17, R6, R7 ;  /* 0x0000000611077224 */ /* 0x000fc800078e0207 */
[----:B------:R-:W-:-:S07]  /*2fa0*/  IMAD.IADD R23, R23, 0x1, R7 ;  /* 0x0000000117177824 */ /* 0x000fce00078e0207 */
.L_x_3847:
        /* <DEDUP_REMOVED lines=9> */
[----:B--2---:R-:W0:Y:S08]  /*3040*/  I2F.S16 R10, R8 ;  /* 0x00000008000a7306 */ /* 0x004e300000101400 */
[----:B---3--:R-:W2:Y:S01]  /*3050*/  I2F.S16 R4, R6 ;  /* 0x0000000600047306 */ /* 0x008ea20000101400 */
[----:B0-----:R-:W-:-:S04]  /*3060*/  FFMA.SAT R5, R10, R13, 0.5 ;  /* 0x3f0000000a057423 */ /* 0x001fc8000000200d */
[----:B------:R-:W-:Y:S01]  /*3070*/  FFMA.RM R11, R5, R12, 12582913 ;  /* 0x4b400001050b7423 */ /* 0x000fe2000000400c */
[----:B--2---:R-:W-:-:S03]  /*3080*/  FFMA.SAT R5, R4, R13, 0.5 ;  /* 0x3f00000004057423 */ /* 0x004fc6000000200d */
[C---:B------:R-:W-:Y:S01]  /*3090*/  FADD R13, R11.reuse, -12583039 ;  /* 0xcb40007f0b0d7421 */ /* 0x040fe20000000000 */
[----:B------:R-:W-:Y:S01]  /*30a0*/  SHF.L.U32 R11, R11, 0x17, RZ ;  /* 0x000000170b0b7819 */ /* 0x000fe200000006ff */
[----:B------:R-:W-:Y:S02]  /*30b0*/  FFMA.RM R5, R5, R12, 12582913 ;  /* 0x4b40000105057423 */ /* 0x000fe4000000400c */
[C---:B------:R-:W-:Y:S02]  /*30c0*/  FFMA R13, R10.reuse, 1.4426950216293334961, -R13 ;  /* 0x3fb8aa3b0a0d7823 */ /* 0x040fe4000000080d */
[C---:B------:R-:W-:Y:S02]  /*30d0*/  FADD R7, R5.reuse, -12583039 ;  /* 0xcb40007f05077421 */ /* 0x040fe40000000000 */
[----:B------:R-:W-:Y:S01]  /*30e0*/  FFMA R13, R10, 1.925963033500011079e-08, R13 ;  /* 0x32a570600a0d7823 */ /* 0x000fe2000000000d */
[----:B------:R-:W-:Y:S02]  /*30f0*/  IMAD.SHL.U32 R5, R5, 0x800000, RZ ;  /* 0x0080000005057824 */ /* 0x000fe400078e00ff */
[C---:B------:R-:W-:Y:S01]  /*3100*/  FFMA R7, R4.reuse, 1.4426950216293334961, -R7 ;  /* 0x3fb8aa3b04077823 */ /* 0x040fe20000000807 */
[----:B------:R-:W0:Y:S03]  /*3110*/  MUFU.EX2 R6, R13 ;  /* 0x0000000d00067308 */ /* 0x000e260000000800 */
[----:B------:R-:W-:-:S05]  /*3120*/  FFMA R7, R4, 1.925963033500011079e-08, R7 ;  /* 0x32a5706004077823 */ /* 0x000fca0000000007 */
[----:B------:R-:W2:Y:S01]  /*3130*/  MUFU.EX2 R4, R7 ;  /* 0x0000000700047308 */ /* 0x000ea20000000800 */
[----:B0-----:R-:W-:-:S04]  /*3140*/  FMUL R6, R11, R6 ;  /* 0x000000060b067220 */ /* 0x001fc80000400000 */
[----:B--2---:R-:W-:-:S05]  /*3150*/  FFMA R4, R5, R4, R6 ;  /* 0x0000000405047223 */ /* 0x004fca0000000006 */
[----:B------:R-:W-:-:S05]  /*3160*/  F2FP.F16.F32.PACK_AB R4, RZ, R4 ;  /* 0x00000004ff04723e */ /* 0x000fca00000000ff */
[----:B------:R0:W-:Y:S01]  /*3170*/  STS.U16 [R2], R4 ;  /* 0x0000000402007388 */ /* 0x0001e20000000400 */
[----:B------:R-:W-:Y:S05]  /*3180*/  BRA `(.L_x_3893) ;  /* 0x0000003400e87947 */ /* 0x000fea0003800000 */
.L_x_3846:
        /* <DEDUP_REMOVED lines=18> */
.L_x_3920:
        /* <DEDUP_REMOVED lines=30> */
.L_x_3897:
        /* <DEDUP_REMOVED lines=15> */
.L_x_3898:
[----:B------:R-:W-:Y:S05]  /*3580*/  BSYNC.RECONVERGENT B1 ;  /* 0x0000000000017941 */ /* 0x000fea0003800200 */
.L_x_3896:
        /* <DEDUP_REMOVED lines=39> */
.L_x_3900:
[----:B------:R-:W-:Y:S01]  /*3800*/  IMAD.MOV.U32 R26, RZ, RZ, R36 ;  /* 0x000000ffff1a7224 */ /* 0x000fe200078e0024 */
[----:B------:R-:W-:Y:S01]  /*3810*/  MOV R13, R37 ;  /* 0x00000025000d7202 */ /* 0x000fe20000000f00 */
[----:B------:R-:W-:Y:S01]  /*3820*/  IMAD.MOV.U32 R14, RZ, RZ, R38 ;  /* 0x000000ffff0e7224 */ /* 0x000fe200078e0026 */
[----:B------:R-:W-:Y:S02]  /*3830*/  MOV R11, R39 ;  /* 0x00000027000b7202 */ /* 0x000fe40000000f00 */
[----:B------:R-:W-:-:S07]  /*3840*/  MOV R12, 0x3860 ;  /* 0x00003860000c7802 */ /* 0x000fce0000000f00 */
[----:B-12---:R-:W-:Y:S05]  /*3850*/  CALL.REL.NOINC `($__internal_82_$__cuda_sm20_div_s64) ;  /* 0x0000003400187944 */ /* 0x006fea0003c00000 */
        /* <DEDUP_REMOVED lines=11> */
.L_x_3901:
[----:B------:R-:W-:Y:S05]  /*3910*/  BSYNC.RECONVERGENT B1 ;  /* 0x0000000000017941 */ /* 0x000fea0003800200 */
.L_x_3899:
        /* <DEDUP_REMOVED lines=37> */
.L_x_3903:
        /* <DEDUP_REMOVED lines=17> */
.L_x_3904:
[----:B------:R-:W-:Y:S05]  /*3c80*/  BSYNC.RECONVERGENT B1 ;  /* 0x0000000000017941 */ /* 0x000fea0003800200 */
.L_x_3902:
        /* <DEDUP_REMOVED lines=38> */
.L_x_3906:
[----:B------:R-:W-:Y:S01]  /*3ef0*/  MOV R26, R20 ;  /* 0x00000014001a7202 */ /* 0x000fe20000000f00 */
[----:B------:R-:W-:Y:S01]  /*3f00*/  IMAD.MOV.U32 R13, RZ, RZ, R21 ;  /* 0x000000ffff0d7224 */ /* 0x000fe200078e0015 */
[----:B------:R-:W-:Y:S01]  /*3f10*/  MOV R14, R36 ;  /* 0x00000024000e7202 */ /* 0x000fe20000000f00 */
[----:B------:R-:W-:Y:S01]  /*3f20*/  IMAD.MOV.U32 R11, RZ, RZ, R37 ;  /* 0x000000ffff0b7224 */ /* 0x000fe200078e0025 */
[----:B------:R-:W-:-:S07]  /*3f30*/  MOV R12, 0x3f50 ;  /* 0x00003f50000c7802 */ /* 0x000fce0000000f00 */
[----:B-12---:R-:W-:Y:S05]  /*3f40*/  CALL.REL.NOINC `($__internal_82_$__cuda_sm20_div_s64) ;  /* 0x0000002c005c7944 */ /* 0x006fea0003c00000 */
        /* <DEDUP_REMOVED lines=11> */
.L_x_3907:
[----:B------:R-:W-:Y:S05]  /*4000*/  BSYNC.RECONVERGENT B1 ;  /* 0x0000000000017941 */ /* 0x000fea0003800200 */
.L_x_3905:
        /* <DEDUP_REMOVED lines=38> */
.L_x_3909:
        /* <DEDUP_REMOVED lines=17> */
.L_x_3910:
[----:B------:R-:W-:Y:S05]  /*4380*/  BSYNC.RECONVERGENT B1 ;  /* 0x0000000000017941 */ /* 0x000fea0003800200 */
.L_x_3908:
        /* <DEDUP_REMOVED lines=40> */
.L_x_3912:
[----:B------:R-:W-:Y:S01]  /*4610*/  MOV R26, R20 ;  /* 0x00000014001a7202 */ /* 0x000fe20000000f00 */
[----:B------:R-:W-:Y:S01]  /*4620*/  IMAD.MOV.U32 R13, RZ, RZ, R21 ;  /* 0x000000ffff0d7224 */ /* 0x000fe200078e0015 */
[----:B------:R-:W-:Y:S01]  /*4630*/  MOV R14, R22 ;  /* 0x00000016000e7202 */ /* 0x000fe20000000f00 */
[----:B------:R-:W-:Y:S01]  /*4640*/  IMAD.MOV.U32 R11, RZ, RZ, R23 ;  /* 0x000000ffff0b7224 */ /* 0x000fe200078e0017 */
[----:B------:R-:W-:-:S07]  /*4650*/  MOV R12, 0x4670 ;  /* 0x00004670000c7802 */ /* 0x000fce0000000f00 */
[----:B-12---:R-:W-:Y:S05]  /*4660*/  CALL.REL.NOINC `($__internal_82_$__cuda_sm20_div_s64) ;  /* 0x0000002400947944 */ /* 0x006fea0003c00000 */
        /* <DEDUP_REMOVED lines=11> */
.L_x_3913:
[----:B------:R-:W-:Y:S05]  /*4720*/  BSYNC.RECONVERGENT B1 ;  /* 0x0000000000017941 */ /* 0x000fea0003800200 */
.L_x_3911:
        /* <DEDUP_REMOVED lines=40> */
.L_x_3915:
[----:B------:R-:W-:Y:S01]  /*49b0*/  MOV R26, R20 ;  /* 0x00000014001a7202 */ /* 0x000fe20000000f00 */
[----:B------:R-:W-:Y:S01]  /*49c0*/  IMAD.MOV.U32 R13, RZ, RZ, R21 ;  /* 0x000000ffff0d7224 */ /* 0x000fe200078e0015 */
[----:B------:R-:W-:Y:S02]  /*49d0*/  MOV R14, R22 ;  /* 0x00000016000e7202 */ /* 0x000fe40000000f00 */
[----:B------:R-:W-:Y:S02]  /*49e0*/  MOV R11, R23 ;  /* 0x00000017000b7202 */ /* 0x000fe40000000f00 */
[----:B------:R-:W-:-:S07]  /*49f0*/  MOV R12, 0x4a10 ;  /* 0x00004a10000c7802 */ /* 0x000fce0000000f00 */
[----:B-12---:R-:W-:Y:S05]  /*4a00*/  CALL.REL.NOINC `($__internal_82_$__cuda_sm20_div_s64) ;  /* 0x0000002000ac7944 */ /* 0x006fea0003c00000 */
        /* <DEDUP_REMOVED lines=11> */
.L_x_3916:
[----:B------:R-:W-:Y:S05]  /*4ac0*/  BSYNC.RECONVERGENT B1 ;  /* 0x0000000000017941 */ /* 0x000fea0003800200 */
.L_x_3914:
        /* <DEDUP_REMOVED lines=38> */
.L_x_3918:
[----:B------:R-:W-:Y:S01]  /*4d30*/  MOV R26, R20 ;  /* 0x00000014001a7202 */ /* 0x000fe20000000f00 */
[----:B------:R-:W-:Y:S01]  /*4d40*/  IMAD.MOV.U32 R14, RZ, RZ, R22 ;  /* 0x000000ffff0e7224 */ /* 0x000fe200078e0016 */
[----:B------:R-:W-:Y:S02]  /*4d50*/  MOV R13, R21 ;  /* 0x00000015000d7202 */ /* 0x000fe40000000f00 */
[----:B------:R-:W-:Y:S02]  /*4d60*/  MOV R11, R23 ;  /* 0x00000017000b7202 */ /* 0x000fe40000000f00 */
[----:B------:R-:W-:-:S07]  /*4d70*/  MOV R12, 0x4d90 ;  /* 0x00004d90000c7802 */ /* 0x000fce0000000f00 */
[----:B-12---:R-:W-:Y:S05]  /*4d80*/  CALL.REL.NOINC `($__internal_82_$__cuda_sm20_div_s64) ;  /* 0x0000001c00cc7944 */ /* 0x006fea0003c00000 */
        /* <DEDUP_REMOVED lines=11> */
.L_x_3919:
[----:B------:R-:W-:Y:S05]  /*4e40*/  BSYNC.RECONVERGENT B1 ;  /* 0x0000000000017941 */ /* 0x000fea0003800200 */
.L_x_3917:
        /* <DEDUP_REMOVED lines=15> */
.L_x_3895:
        /* <DEDUP_REMOVED lines=37> */
.L_x_3923:
[----:B------:R-:W-:Y:S01]  /*5190*/  MOV R26, R18 ;  /* 0x00000012001a7202 */ /* 0x000fe20000000f00 */
[----:B------:R-:W-:Y:S01]  /*51a0*/  IMAD.MOV.U32 R13, RZ, RZ, R19 ;  /* 0x000000ffff0d7224 */ /* 0x000fe200078e0013 */
[----:B------:R-:W-:Y:S02]  /*51b0*/  MOV R14, R6 ;  /* 0x00000006000e7202 */ /* 0x000fe40000000f00 */
[----:B------:R-:W-:Y:S02]  /*51c0*/  MOV R11, R7 ;  /* 0x00000007000b7202 */ /* 0x000fe40000000f00 */
[----:B------:R-:W-:-:S07]  /*51d0*/  MOV R12, 0x51f0 ;  /* 0x000051f0000c7802 */ /* 0x000fce0000000f00 */
[----:B-1----:R-:W-:Y:S05]  /*51e0*/  CALL.REL.NOINC `($__internal_82_$__cuda_sm20_div_s64) ;  /* 0x0000001800b47944 */ /* 0x002fea0003c00000 */
        /* <DEDUP_REMOVED lines=9> */
.L_x_3924:
[----:B------:R-:W-:Y:S05]  /*5280*/  BSYNC.RECONVERGENT B1 ;  /* 0x0000000000017941 */ /* 0x000fea0003800200 */
.L_x_3922:
        /* <DEDUP_REMOVED lines=39> */
.L_x_3926:
        /* <DEDUP_REMOVED lines=17> */
.L_x_3927:
[----:B------:R-:W-:Y:S05]  /*5610*/  BSYNC.RECONVERGENT B1 ;  /* 0x0000000000017941 */ /* 0x000fea0003800200 */
.L_x_3925:
        /* <DEDUP_REMOVED lines=40> */
.L_x_3929:
[----:B------:R-:W-:Y:S01]  /*58a0*/  MOV R26, R18 ;  /* 0x00000012001a7202 */ /* 0x000fe20000000f00 */
[----:B------:R-:W-:Y:S01]  /*58b0*/  IMAD.MOV.U32 R14, RZ, RZ, R20 ;  /* 0x000000ffff0e7224 */ /* 0x000fe200078e0014 */
[----:B------:R-:W-:Y:S02]  /*58c0*/  MOV R13, R19 ;  /* 0x00000013000d7202 */ /* 0x000fe40000000f00 */
[----:B------:R-:W-:Y:S02]  /*58d0*/  MOV R11, R21 ;  /* 0x00000015000b7202 */ /* 0x000fe40000000f00 */
[----:B------:R-:W-:-:S07]  /*58e0*/  MOV R12, 0x5900 ;  /* 0x00005900000c7802 */ /* 0x000fce0000000f00 */
[----:B-1----:R-:W-:Y:S05]  /*58f0*/  CALL.REL.NOINC `($__internal_82_$__cuda_sm20_div_s64) ;  /* 0x0000001000f07944 */ /* 0x002fea0003c00000 */
        /* <DEDUP_REMOVED lines=11> */
.L_x_3930:
[----:B------:R-:W-:Y:S05]  /*59b0*/  BSYNC.RECONVERGENT B1 ;  /* 0x0000000000017941 */ /* 0x000fea0003800200 */
.L_x_3928:
        /* <DEDUP_REMOVED lines=40> */
.L_x_3932:
[----:B------:R-:W-:Y:S01]  /*5c40*/  MOV R26, R18 ;  /* 0x00000012001a7202 */ /* 0x000fe20000000f00 */
[----:B------:R-:W-:Y:S01]  /*5c50*/  IMAD.MOV.U32 R13, RZ, RZ, R19 ;  /* 0x000000ffff0d7224 */ /* 0x000fe200078e0013 */
[----:B------:R-:W-:Y:S02]  /*5c60*/  MOV R14, R20 ;  /* 0x00000014000e7202 */ /* 0x000fe40000000f00 */
[----:B------:R-:W-:Y:S02]  /*5c70*/  MOV R11, R21 ;  /* 0x00000015000b7202 */ /* 0x000fe40000000f00 */
[----:B------:R-:W-:-:S07]  /*5c80*/  MOV R12, 0x5ca0 ;  /* 0x00005ca0000c7802 */ /* 0x000fce0000000f00 */
[----:B-1----:R-:W-:Y:S05]  /*5c90*/  CALL.REL.NOINC `($__internal_82_$__cuda_sm20_div_s64) ;  /* 0x0000001000087944 */ /* 0x002fea0003c00000 */
        /* <DEDUP_REMOVED lines=11> */
.L_x_3933:
[----:B------:R-:W-:Y:S05]  /*5d50*/  BSYNC.RECONVERGENT B1 ;  /* 0x0000000000017941 */ /* 0x000fea0003800200 */
.L_x_3931:
        /* <DEDUP_REMOVED lines=11> */
.L_x_3921:
        /* <DEDUP_REMOVED lines=35> */
.L_x_3936:
[----:B------:R-:W-:Y:S01]  /*6040*/  IMAD.MOV.U32 R26, RZ, RZ, R18 ;  /* 0x000000ffff1a7224 */ /* 0x000fe200078e0012 */
[----:B------:R-:W-:Y:S01]  /*6050*/  MOV R13, R19 ;  /* 0x00000013000d7202 */ /* 0x000fe20000000f00 */
[----:B------:R-:W-:Y:S01]  /*6060*/  IMAD.MOV.U32 R11, RZ, RZ, R5 ;  /* 0x000000ffff0b7224 */ /* 0x000fe200078e0005 */
[----:B------:R-:W-:Y:S02]  /*6070*/  MOV R14, R4 ;  /* 0x00000004000e7202 */ /* 0x000fe40000000f00 */
[----:B------:R-:W-:-:S07]  /*6080*/  MOV R12, 0x60a0 ;  /* 0x000060a0000c7802 */ /* 0x000fce0000000f00 */
[----:B-1----:R-:W-:Y:S05]  /*6090*/  CALL.REL.NOINC `($__internal_82_$__cuda_sm20_div_s64) ;  /* 0x0000000c00087944 */ /* 0x002fea0003c00000 */
        /* <DEDUP_REMOVED lines=8> */
.L_x_3937:
[----:B------:R-:W-:Y:S05]  /*6120*/  BSYNC.RECONVERGENT B1 ;  /* 0x0000000000017941 */ /* 0x000fea0003800200 */
.L_x_3935:
        /* <DEDUP_REMOVED lines=39> */
.L_x_3939:
        /* <DEDUP_REMOVED lines=17> */
.L_x_3940:
[----:B------:R-:W-:Y:S05]  /*64b0*/  BSYNC.RECONVERGENT B1 ;  /* 0x0000000000017941 */ /* 0x000fea0003800200 */
.L_x_3938:
        /* <DEDUP_REMOVED lines=11> */
.L_x_3934:
        /* <DEDUP_REMOVED lines=31> */
.L_x_3942:
[----:B------:R-:W-:Y:S02]  /*6760*/  MOV R24, R20 ;  /* 0x0000001400187202 */ /* 0x000fe40000000f00 */
[----:B------:R-:W-:-:S07]  /*6770*/  MOV R26, 0x6790 ;  /* 0x00006790001a7802 */ /* 0x000fce0000000f00 */
[----:B-1----:R-:W-:Y:S05]  /*6780*/  CALL.REL.NOINC `($__internal_83_$__cuda_sm20_rem_s64) ;  /* 0x0000000800987944 */ /* 0x002fea0003c00000 */
[----:B------:R-:W-:Y:S01]  /*6790*/  MOV R4, R6 ;  /* 0x0000000600047202 */ /* 0x000fe20000000f00 */
[----:B------:R-:W-:-:S07]  /*67a0*/  IMAD.MOV.U32 R5, RZ, RZ, R7 ;  /* 0x000000ffff057224 */ /* 0x000fce00078e0007 */
.L_x_3943:
[----:B------:R-:W-:Y:S05]  /*67b0*/  BSYNC.RECONVERGENT B1 ;  /* 0x0000000000017941 */ /* 0x000fea0003800200 */
.L_x_3941:
        /* <DEDUP_REMOVED lines=9> */
.L_x_3894:
[----:B------:R-:W2:Y:S01]  /*6850*/  LDG.E.U16 R8, desc[UR14][R8.64] ;  /* 0x0000000e08087981 */ /* 0x000ea2000c1e1500 */
[----:B------:R-:W-:Y:S01]  /*6860*/  MOV R5, 0x3bbb989d ;  /* 0x3bbb989d00057802 */ /* 0x000fe20000000f00 */
[----:B------:R-:W-:Y:S01]  /*6870*/  IMAD.MOV.U32 R6, RZ, RZ, 0x437c0000 ;  /* 0x437c0000ff067424 */ /* 0x000fe200078e00ff */
[----:B--2---:R-:W0:Y:S03]  /*6880*/  I2F.S16 R4, R8 ;  /* 0x0000000800047306 */ /* 0x004e260000101400 */
[----:B0-----:R-:W-:-:S04]  /*6890*/  FFMA.SAT R5, R4, R5, 0.5 ;  /* 0x3f00000004057423 */ /* 0x001fc80000002005 */
        /* <DEDUP_REMOVED lines=9> */
.L_x_3893:
[----:B------:R-:W-:Y:S05]  /*6930*/  BSYNC.RECONVERGENT B0 ;  /* 0x0000000000007941 */ /* 0x000fea0003800200 */
.L_x_3845:
[----:B------:R-:W-:Y:S01]  /*6940*/  BAR.SYNC.DEFER_BLOCKING 0x0 ;  /* 0x0000000000007b1d */ /* 0x000fe20000010000 */
[----:B------:R-:W-:Y:S02]  /*6950*/  ISETP.GE.U32.AND P0, PT, R3, 0x42, PT ;  /* 0x000000420300780c */ /* 0x000fe40003f06070 */
[----:B------:R-:W-:-:S11]  /*6960*/  ISETP.GT.U32.AND P1, PT, R0, 0x1f, PT ;  /* 0x0000001f0000780c */ /* 0x000fd60003f24070 */
[----:B------:R-:W-:Y:S05]  /*6970*/  @!P0 BRA `(.L_x_3944) ;  /* 0x0000000000308947 */ /* 0x000fea0003800000 */
.L_x_3945:
        /* <DEDUP_REMOVED lines=12> */
.L_x_3944:
        /* <DEDUP_REMOVED lines=40> */
        .weak           $__internal_82_$__cuda_sm20_div_s64
        .type           $__internal_82_$__cuda_sm20_div_s64,@function
        .size           $__internal_82_$__cuda_sm20_div_s64,($__internal_83_$__cuda_sm20_rem_s64 - $__internal_82_$__cuda_sm20_div_s64)
$__internal_82_$__cuda_sm20_div_s64:
        /* <DEDUP_REMOVED lines=82> */
[----:B------:R-:W-:Y:S06]  /*71e0*/  RET.REL.NODEC R12 `(contiguous_logsumexp2_i16) ;  /* 0xffffff8c0c847950 */ /* 0x000fec0003c3ffff */
        .weak           $__internal_83_$__cuda_sm20_rem_s64
        .type           $__internal_83_$__cuda_sm20_rem_s64,@function
        .size           $__internal_83_$__cuda_sm20_rem_s64,(.L_x_30399 - $__internal_83_$__cuda_sm20_rem_s64)
$__internal_83_$__cuda_sm20_rem_s64:
        /* <DEDUP_REMOVED lines=76> */
[----:B------:R-:W-:Y:S06]  /*76b0*/  RET.REL.NODEC R26 `(contiguous_logsumexp2_i16) ;  /* 0xffffff881a507950 */ /* 0x000fec0003c3ffff */
.L_x_3946:
        /* <DEDUP_REMOVED lines=12> */
.L_x_30399:


//--------------------- .text.uncontiguous_cumulate_logsumexp_i16 --------------------------
	.section	.text.uncontiguous_cumulate_logsumexp_i16,"ax",@progbits
	.align	128
        .global         uncontiguous_cumulate_logsumexp_i16
        .type           uncontiguous_cumulate_logsumexp_i16,@function
        .size           uncontiguous_cumulate_logsumexp_i16,(.L_x_30401 - uncontiguous_cumulate_logsumexp_i16)
        .other          uncontiguous_cumulate_logsumexp_i16,@"STO_CUDA_ENTRY STV_DEFAULT"
uncontiguous_cumulate_logsumexp_i16:
.text.uncontiguous_cumulate_logsumexp_i16:
        /* <DEDUP_REMOVED lines=37> */
.L_x_3975:
        /* <DEDUP_REMOVED lines=32> */
.L_x_3952:
[----:B------:R-:W-:Y:S01]  /*0450*/  MOV R26, R6 ;  /* 0x00000006001a7202 */ /* 0x000fe20000000f00 */
[----:B------:R-:W-:Y:S01]  /*0460*/  IMAD.MOV.U32 R13, RZ, RZ, R9 ;  /* 0x000000ffff0d7224 */ /* 0x000fe200078e0009 */
[----:B------:R-:W-:Y:S01]  /*0470*/  MOV R14, R40 ;  /* 0x00000028000e7202 */ /* 0x000fe20000000f00 */
[----:B------:R-:W-:Y:S01]  /*0480*/  IMAD.MOV.U32 R11, RZ, RZ, R41 ;  /* 0x000000ffff0b7224 */ /* 0x000fe200078e0029 */
[----:B------:R-:W-:-:S07]  /*0490*/  MOV R12, 0x4b0 ;  /* 0x000004b0000c7802 */ /* 0x000fce0000000f00 */
[----:B-1----:R-:W-:Y:S05]  /*04a0*/  CALL.REL.NOINC `($__internal_84_$__cuda_sm20_div_s64) ;  /* 0x0000006400047944 */ /* 0x002fea0003c00000 */
        /* <DEDUP_REMOVED lines=10> */
.L_x_3953:
[----:B------:R-:W-:Y:S05]  /*0550*/  BSYNC.RECONVERGENT B1 ;  /* 0x0000000000017941 */ /* 0x000fea0003800200 */
.L_x_3951:
        /* <DEDUP_REMOVED lines=33> */
.L_x_3955:
[----:B------:R-:W-:Y:S01]  /*0770*/  IMAD.MOV.U32 R26, RZ, RZ, R20 ;  /* 0x000000ffff1a7224 */ /* 0x000fe200078e0014 */
[----:B------:R-:W-:Y:S01]  /*0780*/  MOV R13, R7 ;  /* 0x00000007000d7202 */ /* 0x000fe20000000f00 */
[----:B------:R-:W-:Y:S01]  /*0790*/  IMAD.MOV.U32 R14, RZ, RZ, R40 ;  /* 0x000000ffff0e7224 */ /* 0x000fe200078e0028 */
[----:B------:R-:W-:Y:S02]  /*07a0*/  MOV R11, R41 ;  /* 0x00000029000b7202 */ /* 0x000fe40000000f00 */
[----:B------:R-:W-:-:S07]  /*07b0*/  MOV R12, 0x7d0 ;  /* 0x000007d0000c7802 */ /* 0x000fce0000000f00 */
[----:B------:R-:W-:Y:S05]  /*07c0*/  CALL.REL.NOINC `($__internal_84_$__cuda_sm20_div_s64) ;  /* 0x00000060003c7944 */ /* 0x000fea0003c00000 */
        /* <DEDUP_REMOVED lines=9> */
.L_x_3956:
[----:B------:R-:W-:Y:S05]  /*0860*/  BSYNC.RECONVERGENT B1 ;  /* 0x0000000000017941 */ /* 0x000fea0003800200 */
.L_x_3954:
        /* <DEDUP_REMOVED lines=34> */
.L_x_3958:
[----:B------:R-:W-:Y:S01]  /*0a90*/  MOV R26, R34 ;  /* 0x00000022001a7202 */ /* 0x000fe20000000f00 */
[----:B------:R-:W-:Y:S01]  /*0aa0*/  IMAD.MOV.U32 R13, RZ, RZ, R35 ;  /* 0x000000ffff0d7224 */ /* 0x000fe200078e0023 */
[----:B------:R-:W-:Y:S01]  /*0ab0*/  MOV R14, R20 ;  /* 0x00000014000e7202 */ /* 0x000fe20000000f00 */
[----:B------:R-:W-:Y:S01]  /*0ac0*/  IMAD.MOV.U32 R11, RZ, RZ, R21 ;  /* 0x000000ffff0b7224 */ /* 0x000fe200078e0015 */
[----:B------:R-:W-:-:S07]  /*0ad0*/  MOV R12, 0xaf0 ;  /* 0x00000af0000c7802 */ /* 0x000fce0000000f00 */
[----:B------:R-:W-:Y:S05]  /*0ae0*/  CALL.REL.NOINC `($__internal_84_$__cuda_sm20_div_s64) ;  /* 0x0000005c00747944 */ /* 0x000fea0003c00000 */
        /* <DEDUP_REMOVED lines=10> */
.L_x_3959:
[----:B------:R-:W-:Y:S05]  /*0b90*/  BSYNC.RECONVERGENT B1 ;  /* 0x0000000000017941 */ /* 0x000fea0003800200 */
.L_x_3957:
        /* <DEDUP_REMOVED lines=34> */
.L_x_3961:
        /* <DEDUP_REMOVED lines=16> */
.L_x_3962:
[----:B------:R-:W-:Y:S05]  /*0ec0*/  BSYNC.RECONVERGENT B1 ;  /* 0x0000000000017941 */ /* 0x000fea0003800200 */
.L_x_3960:
        /* <DEDUP_REMOVED lines=36> */
.L_x_3964:
        /* <DEDUP_REMOVED lines=16> */
.L_x_3965:
[----:B------:R-:W-:Y:S05]  /*1210*/  BSYNC.RECONVERGENT B1 ;  /* 0x0000000000017941 */ /* 0x000fea0003800200 */
.L_x_3963:
        /* <DEDUP_REMOVED lines=35> */
.L_x_3967:
[----:B------:R-:W-:Y:S01]  /*1450*/  IMAD.MOV.U32 R26, RZ, RZ, R34 ;  /* 0x000000ffff1a7224 */ /* 0x000fe200078e0022 */
[----:B------:R-:W-:Y:S01]  /*1460*/  MOV R13, R35 ;  /* 0x00000023000d7202 */ /* 0x000fe20000000f00 */
[----:B------:R-:W-:Y:S01]  /*1470*/  IMAD.MOV.U32 R14, RZ, RZ, R20 ;  /* 0x000000ffff0e7224 */ /* 0x000fe200078e0014 */
[----:B------:R-:W-:Y:S02]  /*1480*/  MOV R11, R21 ;  /* 0x00000015000b7202 */ /* 0x000fe40000000f00 */
[----:B------:R-:W-:-:S07]  /*1490*/  MOV R12, 0x14b0 ;  /* 0x000014b0000c7802 */ /* 0x000fce0000000f00 */
[----:B------:R-:W-:Y:S05]  /*14a0*/  CALL.REL.NOINC `($__internal_84_$__cuda_sm20_div_s64) ;  /* 0x0000005400047944 */ /* 0x000fea0003c00000 */
        /* <DEDUP_REMOVED lines=10> */
.L_x_3968:
[----:B------:R-:W-:Y:S05]  /*1550*/  BSYNC.RECONVERGENT B1 ;  /* 0x0000000000017941 */ /* 0x000fea0003800200 */
.L_x_3966:
        /* <DEDUP_REMOVED lines=34> */
.L_x_3970:
[----:B------:R-:W-:Y:S01]  /*1780*/  IMAD.MOV.U32 R26, RZ, RZ, R38 ;  /* 0x000000ffff1a7224 */ /* 0x000fe200078e0026 */
[----:B------:R-:W-:Y:S01]  /*1790*/  MOV R13, R39 ;  /* 0x00000027000d7202 */ /* 0x000fe20000000f00 */
[----:B------:R-:W-:Y:S01]  /*17a0*/  IMAD.MOV.U32 R14, RZ, RZ, R20 ;  /* 0x000000ffff0e7224 */ /* 0x000fe200078e0014 */
[----:B------:R-:W-:Y:S02]  /*17b0*/  MOV R11, R21 ;  /* 0x00000015000b7202 */ /* 0x000fe40000000f00 */
[----:B------:R-:W-:-:S07]  /*17c0*/  MOV R12, 0x17e0 ;  /* 0x000017e0000c7802 */ /* 0x000fce0000000f00 */
[----:B------:R-:W-:Y:S05]  /*17d0*/  CALL.REL.NOINC `($__internal_84_$__cuda_sm20_div_s64) ;  /* 0x0000005000387944 */ /* 0x000fea0003c00000 */
        /* <DEDUP_REMOVED lines=10> */
.L_x_3971:
[----:B------:R-:W-:Y:S05]  /*1880*/  BSYNC.RECONVERGENT B1 ;  /* 0x0000000000017941 */ /* 0x000fea0003800200 */
.L_x_3969:
        /* <DEDUP_REMOVED lines=35> */
.L_x_3973:
[----:B------:R-:W-:Y:S01]  /*1ac0*/  MOV R26, R34 ;  /* 0x00000022001a7202 */ /* 0x000fe20000000f00 */
[----:B------:R-:W-:Y:S01]  /*1ad0*/  IMAD.MOV.U32 R13, RZ, RZ, R35 ;  /* 0x000000ffff0d7224 */ /* 0x000fe200078e0023 */
[----:B------:R-:W-:Y:S01]  /*1ae0*/  MOV R14, R20 ;  /* 0x00000014000e7202 */ /* 0x000fe20000000f00 */
[----:B------:R-:W-:Y:S01]  /*1af0*/  IMAD.MOV.U32 R11, RZ, RZ, R21 ;  /* 0x000000ffff0b7224 */ /* 0x000fe200078e0015 */
[----:B------:R-:W-:-:S07]  /*1b00*/  MOV R12, 0x1b20 ;  /* 0x00001b20000c7802 */ /* 0x000fce0000000f00 */
[----:B------:R-:W-:Y:S05]  /*1b10*/  CALL.REL.NOINC `($__internal_84_$__cuda_sm20_div_s64) ;  /* 0x0000004c00687944 */ /* 0x000fea0003c00000 */
        /* <DEDUP_REMOVED lines=10> */
.L_x_3974:
[----:B------:R-:W-:Y:S05]  /*1bc0*/  BSYNC.RECONVERGENT B1 ;  /* 0x0000000000017941 */ /* 0x000fea0003800200 */
.L_x_3972:
        /* <DEDUP_REMOVED lines=8> */
.L_x_3950:
        /* <DEDUP_REMOVED lines=35> */
.L_x_3978:
        /* <DEDUP_REMOVED lines=16> */
.L_x_3979:
[----:B------:R-:W-:Y:S05]  /*1f80*/  BSYNC.RECONVERGENT B1 ;  /* 0x0000000000017941 */ /* 0x000fea0003800200 */
.L_x_3977:
        /* <DEDUP_REMOVED lines=34> */
.L_x_3981:
        /* <DEDUP_REMOVED lines=16> */
.L_x_3982:
[----:B------:R-:W-:Y:S05]  /*22b0*/  BSYNC.RECONVERGENT B1 ;  /* 0x0000000000017941 */ /* 0x000fea0003800200 */
.L_x_3980:
        /* <DEDUP_REMOVED lines=35> */
.L_x_3984:
        /* <DEDUP_REMOVED lines=16> */
.L_x_3985:
[----:B------:R-:W-:Y:S05]  /*25f0*/  BSYNC.RECONVERGENT B1 ;  /* 0x0000000000017941 */ /* 0x000fea0003800200 */
.L_x_3983:
        /* <DEDUP_REMOVED lines=35> */
.L_x_3987:
[----:B------:R-:W-:Y:S01]  /*2830*/  IMAD.MOV.U32 R26, RZ, RZ, R18 ;  /* 0x000000ffff1a7224 */ /* 0x000fe200078e0012 */
[----:B------:R-:W-:Y:S01]  /*2840*/  MOV R13, R19 ;  /* 0x00000013000d7202 */ /* 0x000fe20000000f00 */
[----:B------:R-:W-:Y:S01]  /*2850*/  IMAD.MOV.U32 R14, RZ, RZ, R16 ;  /* 0x000000ffff0e7224 */ /* 0x000fe200078e0010 */
[----:B------:R-:W-:Y:S02]  /*2860*/  MOV R11, R17 ;  /* 0x00000011000b7202 */ /* 0x000fe40000000f00 */
[----:B------:R-:W-:-:S07]  /*2870*/  MOV R12, 0x2890 ;  /* 0x00002890000c7802 */ /* 0x000fce0000000f00 */
[----:B------:R-:W-:Y:S05]  /*2880*/  CALL.REL.NOINC `($__internal_84_$__cuda_sm20_div_s64) ;  /* 0x00000040000c7944 */ /* 0x000fea0003c00000 */
        /* <DEDUP_REMOVED lines=10> */
.L_x_3988:
[----:B------:R-:W-:Y:S05]  /*2930*/  BSYNC.RECONVERGENT B1 ;  /* 0x0000000000017941 */ /* 0x000fea0003800200 */
.L_x_3986:
[----:B------:R-:W-:Y:S01]  /*2940*/  IMAD R11, R11, R34, RZ ;  /* 0x000000220b0b7224 */ /* 0x000fe200078e02ff */
[----:B------:R-:W-:Y:S01]  /*2950*/  IADD3 R8, PT, PT, R8, -0x2, RZ ;  /* 0xfffffffe08087810 */ /* 0x000fe20007ffe0ff */
[----:B------:R-:W-:Y:S02]  /*2960*/  IMAD.MOV.U32 R38, RZ, RZ, R22 ;  /* 0x000000ffff267224 */ /* 0x000fe400078e0016 */
[-C--:B------:R-:W-:Y:S02]  /*2970*/  IMAD R11, R35, R10.reuse, R11 ;  /* 0x0000000a230b7224 */ /* 0x080fe400078e020b */
[----:B------:R-:W-:-:S04]  /*2980*/  IMAD.WIDE.U32 R22, R34, R10, R38 ;  /* 0x0000000a22167225 */ /* 0x000fc800078e0026 */
[----:B------:R-:W-:-:S07]  /*2990*/  IMAD.IADD R23, R23, 0x1, R11 ;  /* 0x0000000117177824 */ /* 0x000fce00078e020b */
.L_x_3976:
        /* <DEDUP_REMOVED lines=31> */
.L_x_3990:
[----:B------:R-:W-:Y:S01]  /*2b90*/  MOV R18, R6 ;  /* 0x0000000600127202 */ /* 0x000fe20000000f00 */
[----:B------:R-:W-:Y:S01]  /*2ba0*/  IMAD.MOV.U32 R21, RZ, RZ, R9 ;  /* 0x000000ffff157224 */ /* 0x000fe200078e0009 */
[----:B------:R-:W-:Y:S01]  /*2bb0*/  MOV R24, R16 ;  /* 0x0000001000187202 */ /* 0x000fe20000000f00 */
[----:B------:R-:W-:Y:S01]  /*2bc0*/  IMAD.MOV.U32 R19, RZ, RZ, R17 ;  /* 0x000000ffff137224 */ /* 0x000fe200078e0011 */
[----:B------:R-:W-:-:S07]  /*2bd0*/  MOV R26, 0x2bf0 ;  /* 0x00002bf0001a7802 */ /* 0x000fce0000000f00 */
[----:B------:R-:W-:Y:S05]  /*2be0*/  CALL.REL.NOINC `($__internal_85_$__cuda_sm20_rem_s64) ;  /* 0x0000004000807944 */ /* 0x000fea0003c00000 */
.L_x_3991:
[----:B------:R-:W-:Y:S05]  /*2bf0*/  BSYNC.RECONVERGENT B1 ;  /* 0x0000000000017941 */ /* 0x000fea0003800200 */
.L_x_3989:
        /* <DEDUP_REMOVED lines=30> */
.L_x_3993:
[----:B------:R-:W-:Y:S01]  /*2de0*/  MOV R24, R16 ;  /* 0x0000001000187202 */ /* 0x000fe20000000f00 */
[----:B------:R-:W-:Y:S01]  /*2df0*/  IMAD.MOV.U32 R19, RZ, RZ, R17 ;  /* 0x000000ffff137224 */ /* 0x000fe200078e0011 */
[----:B------:R-:W-:Y:S01]  /*2e00*/  MOV R18, R20 ;  /* 0x0000001400127202 */ /* 0x000fe20000000f00 */
[----:B------:R-:W-:Y:S01]  /*2e10*/  IMAD.MOV.U32 R21, RZ, RZ, R7 ;  /* 0x000000ffff157224 */ /* 0x000fe200078e0007 */
[----:B------:R-:W-:-:S07]  /*2e20*/  MOV R26, 0x2e40 ;  /* 0x00002e40001a7802 */ /* 0x000fce0000000f00 */
[----:B------:R-:W-:Y:S05]  /*2e30*/  CALL.REL.NOINC `($__internal_85_$__cuda_sm20_rem_s64) ;  /* 0x0000003c00ec7944 */ /* 0x000fea0003c00000 */
[----:B------:R-:W-:Y:S01]  /*2e40*/  MOV R6, R10 ;  /* 0x0000000a00067202 */ /* 0x000fe20000000f00 */
[----:B------:R-:W-:-:S07]  /*2e50*/  IMAD.MOV.U32 R7, RZ, RZ, R11 ;  /* 0x000000ffff077224 */ /* 0x000fce00078e000b */
.L_x_3994:
[----:B------:R-:W-:Y:S05]  /*2e60*/  BSYNC.RECONVERGENT B1 ;  /* 0x0000000000017941 */ /* 0x000fea0003800200 */
.L_x_3992:
[----:B------:R-:W-:Y:S02]  /*2e70*/  IMAD R7, R7, R8, RZ ;  /* 0x0000000807077224 */ /* 0x000fe400078e02ff */
[----:B------:R-:W-:-:S04]  /*2e80*/  IMAD.WIDE.U32 R22, R8, R6, R22 ;  /* 0x0000000608167225 */ /* 0x000fc800078e0016 */
[----:B------:R-:W-:-:S05]  /*2e90*/  IMAD R7, R9, R6, R7 ;  /* 0x0000000609077224 */ /* 0x000fca00078e0207 */
[----:B------:R-:W-:-:S07]  /*2ea0*/  IADD3 R23, PT, PT, R23, R7, RZ ;  /* 0x0000000717177210 */ /* 0x000fce0007ffe0ff */
.L_x_3949:
        /* <DEDUP_REMOVED lines=10> */
.L_x_3948:
        /* <DEDUP_REMOVED lines=22> */
.L_x_4022:
        /* <DEDUP_REMOVED lines=32> */
.L_x_3999:
[----:B------:R-:W-:Y:S01]  /*32b0*/  MOV R26, R10 ;  /* 0x0000000a001a7202 */ /* 0x000fe20000000f00 */
[----:B------:R-:W-:Y:S01]  /*32c0*/  IMAD.MOV.U32 R13, RZ, RZ, R15 ;  /* 0x000000ffff0d7224 */ /* 0x000fe200078e000f */
[----:B------:R-:W-:Y:S01]  /*32d0*/  MOV R14, R20 ;  /* 0x00000014000e7202 */ /* 0x000fe20000000f00 */
[----:B------:R-:W-:Y:S01]  /*32e0*/  IMAD.MOV.U32 R11, RZ, RZ, R21 ;  /* 0x000000ffff0b7224 */ /* 0x000fe200078e0015 */
[----:B------:R-:W-:-:S07]  /*32f0*/  MOV R12, 0x3310 ;  /* 0x00003310000c7802 */ /* 0x000fce0000000f00 */
[----:B-123--:R-:W-:Y:S05]  /*3300*/  CALL.REL.NOINC `($__internal_84_$__cuda_sm20_div_s64) ;  /* 0x00000034006c7944 */ /* 0x00efea0003c00000 */
        /* <DEDUP_REMOVED lines=10> */
.L_x_4000:
[----:B------:R-:W-:Y:S05]  /*33b0*/  BSYNC.RECONVERGENT B1 ;  /* 0x0000000000017941 */ /* 0x000fea0003800200 */
.L_x_3998:
        /* <DEDUP_REMOVED lines=38> */
.L_x_4002:
[----:B------:R-:W-:Y:S01]  /*3620*/  MOV R26, R36 ;  /* 0x00000024001a7202 */ /* 0x000fe20000000f00 */
[----:B------:R-:W-:Y:S01]  /*3630*/  IMAD.MOV.U32 R13, RZ, RZ, R37 ;  /* 0x000000ffff0d7224 */ /* 0x000fe200078e0025 */
[----:B------:R-:W-:Y:S01]  /*3640*/  MOV R14, R38 ;  /* 0x00000026000e7202 */ /* 0x000fe20000000f00 */
[----:B------:R-:W-:Y:S01]  /*3650*/  IMAD.MOV.U32 R11, RZ, RZ, R39 ;  /* 0x000000ffff0b7224 */ /* 0x000fe200078e0027 */
[----:B------:R-:W-:-:S07]  /*3660*/  MOV R12, 0x3680 ;  /* 0x00003680000c7802 */ /* 0x000fce0000000f00 */
[----:B-1----:R-:W-:Y:S05]  /*3670*/  CALL.REL.NOINC `($__internal_84_$__cuda_sm20_div_s64) ;  /* 0x0000003000907944 */ /* 0x002fea0003c00000 */
        /* <DEDUP_REMOVED lines=11> */
.L_x_4003:
[----:B------:R-:W-:Y:S05]  /*3730*/  BSYNC.RECONVERGENT B1 ;  /* 0x0000000000017941 */ /* 0x000fea0003800200 */
.L_x_4001:
        /* <DEDUP_REMOVED lines=38> */
.L_x_4005:
[----:B------:R-:W-:Y:S01]  /*39a0*/  IMAD.MOV.U32 R26, RZ, RZ, R36 ;  /* 0x000000ffff1a7224 */ /* 0x000fe200078e0024 */
[----:B------:R-:W-:Y:S01]  /*39b0*/  MOV R13, R37 ;  /* 0x00000025000d7202 */ /* 0x000fe20000000f00 */
[----:B------:R-:W-:Y:S01]  /*39c0*/  IMAD.MOV.U32 R14, RZ, RZ, R38 ;  /* 0x000000ffff0e7224 */ /* 0x000fe200078e0026 */
[----:B------:R-:W-:Y:S02]  /*39d0*/  MOV R11, R39 ;  /* 0x00000027000b7202 */ /* 0x000fe40000000f00 */
[----:B------:R-:W-:-:S07]  /*39e0*/  MOV R12, 0x3a00 ;  /* 0x00003a00000c7802 */ /* 0x000fce0000000f00 */
[----:B-1----:R-:W-:Y:S05]  /*39f0*/  CALL.REL.NOINC `($__internal_84_$__cuda_sm20_div_s64) ;  /* 0x0000002c00b07944 */ /* 0x002fea0003c00000 */
        /* <DEDUP_REMOVED lines=11> */
.L_x_4006:
[----:B------:R-:W-:Y:S05]  /*3ab0*/  BSYNC.RECONVERGENT B1 ;  /* 0x0000000000017941 */ /* 0x000fea0003800200 */
.L_x_4004:
        /* <DEDUP_REMOVED lines=37> */
.L_x_4008:
        /* <DEDUP_REMOVED lines=17> */
.L_x_4009:
[----:B------:R-:W-:Y:S05]  /*3e20*/  BSYNC.RECONVERGENT B1 ;  /* 0x0000000000017941 */ /* 0x000fea0003800200 */
.L_x_4007:
        /* <DEDUP_REMOVED lines=38> */
.L_x_4011:
        /* <DEDUP_REMOVED lines=17> */
.L_x_4012:
[----:B------:R-:W-:Y:S05]  /*41a0*/  BSYNC.RECONVERGENT B1 ;  /* 0x0000000000017941 */ /* 0x000fea0003800200 */
.L_x_4010:
        /* <DEDUP_REMOVED lines=38> */
.L_x_4014:
        /* <DEDUP_REMOVED lines=17> */
.L_x_4015:
[----:B------:R-:W-:Y:S05]  /*4520*/  BSYNC.RECONVERGENT B1 ;  /* 0x0000000000017941 */ /* 0x000fea0003800200 */
.L_x_4013:
        /* <DEDUP_REMOVED lines=37> */
.L_x_4017:
[----:B------:R-:W-:Y:S01]  /*4780*/  IMAD.MOV.U32 R26, RZ, RZ, R38 ;  /* 0x000000ffff1a7224 */ /* 0x000fe200078e0026 */
[----:B------:R-:W-:Y:S01]  /*4790*/  MOV R13, R39 ;  /* 0x00000027000d7202 */ /* 0x000fe20000000f00 */
[----:B------:R-:W-:Y:S01]  /*47a0*/  IMAD.MOV.U32 R14, RZ, RZ, R42 ;  /* 0x000000ffff0e7224 */ /* 0x000fe200078e002a */
[----:B------:R-:W-:Y:S02]  /*47b0*/  MOV R11, R43 ;  /* 0x0000002b000b7202 */ /* 0x000fe40000000f00 */
[----:B------:R-:W-:-:S07]  /*47c0*/  MOV R12, 0x47e0 ;  /* 0x000047e0000c7802 */ /* 0x000fce0000000f00 */
[----:B-1----:R-:W-:Y:S05]  /*47d0*/  CALL.REL.NOINC `($__internal_84_$__cuda_sm20_div_s64) ;  /* 0x0000002000387944 */ /* 0x002fea0003c00000 */
        /* <DEDUP_REMOVED lines=11> */
.L_x_4018:
[----:B------:R-:W-:Y:S05]  /*4890*/  BSYNC.RECONVERGENT B1 ;  /* 0x0000000000017941 */ /* 0x000fea0003800200 */
.L_x_4016:
        /* <DEDUP_REMOVED lines=36> */
.L_x_4020:
[----:B------:R-:W-:Y:S01]  /*4ae0*/  MOV R26, R36 ;  /* 0x00000024001a7202 */ /* 0x000fe20000000f00 */
[----:B------:R-:W-:Y:S01]  /*4af0*/  IMAD.MOV.U32 R14, RZ, RZ, R38 ;  /* 0x000000ffff0e7224 */ /* 0x000fe200078e0026 */
[----:B------:R-:W-:Y:S02]  /*4b00*/  MOV R13, R37 ;  /* 0x00000025000d7202 */ /* 0x000fe40000000f00 */
[----:B------:R-:W-:Y:S02]  /*4b10*/  MOV R11, R39 ;  /* 0x00000027000b7202 */ /* 0x000fe40000000f00 */
[----:B------:R-:W-:-:S07]  /*4b20*/  MOV R12, 0x4b40 ;  /* 0x00004b40000c7802 */ /* 0x000fce0000000f00 */
[----:B-1----:R-:W-:Y:S05]  /*4b30*/  CALL.REL.NOINC `($__internal_84_$__cuda_sm20_div_s64) ;  /* 0x0000001c00607944 */ /* 0x002fea0003c00000 */
        /* <DEDUP_REMOVED lines=11> */
.L_x_4021:
[----:B------:R-:W-:Y:S05]  /*4bf0*/  BSYNC.RECONVERGENT B1 ;  /* 0x0000000000017941 */ /* 0x000fea0003800200 */
.L_x_4019:
        /* <DEDUP_REMOVED lines=11> */
.L_x_3997:
        /* <DEDUP_REMOVED lines=36> */
.L_x_4025:
[----:B------:R-:W-:Y:S01]  /*4ef0*/  IMAD.MOV.U32 R26, RZ, RZ, R10 ;  /* 0x000000ffff1a7224 */ /* 0x000fe200078e000a */
[----:B------:R-:W-:Y:S01]  /*4f00*/  MOV R13, R15 ;  /* 0x0000000f000d7202 */ /* 0x000fe20000000f00 */
[----:B------:R-:W-:Y:S01]  /*4f10*/  IMAD.MOV.U32 R11, RZ, RZ, R17 ;  /* 0x000000ffff0b7224 */ /* 0x000fe200078e0011 */
[----:B------:R-:W-:Y:S02]  /*4f20*/  MOV R14, R16 ;  /* 0x00000010000e7202 */ /* 0x000fe40000000f00 */
[----:B------:R-:W-:-:S07]  /*4f30*/  MOV R12, 0x4f50 ;  /* 0x00004f50000c7802 */ /* 0x000fce0000000f00 */
[----:B------:R-:W-:Y:S05]  /*4f40*/  CALL.REL.NOINC `($__internal_84_$__cuda_sm20_div_s64) ;  /* 0x00000018005c7944 */ /* 0x000fea0003c00000 */
        /* <DEDUP_REMOVED lines=10> */
.L_x_4026:
[----:B------:R-:W-:Y:S05]  /*4ff0*/  BSYNC.RECONVERGENT B1 ;  /* 0x0000000000017941 */ /* 0x000fea0003800200 */
.L_x_4024:
        /* <DEDUP_REMOVED lines=41> */
.L_x_4028:
[----:B------:R-:W-:Y:S01]  /*5290*/  MOV R26, R20 ;  /* 0x00000014001a7202 */ /* 0x000fe20000000f00 */
[----:B------:R-:W-:Y:S01]  /*52a0*/  IMAD.MOV.U32 R14, RZ, RZ, R18 ;  /* 0x000000ffff0e7224 */ /* 0x000fe200078e0012 */
[----:B------:R-:W-:Y:S02]  /*52b0*/  MOV R13, R21 ;  /* 0x00000015000d7202 */ /* 0x000fe40000000f00 */
[----:B------:R-:W-:Y:S02]  /*52c0*/  MOV R11, R19 ;  /* 0x00000013000b7202 */ /* 0x000fe40000000f00 */
[----:B------:R-:W-:-:S07]  /*52d0*/  MOV R12, 0x52f0 ;  /* 0x000052f0000c7802 */ /* 0x000fce0000000f00 */
[----:B------:R-:W-:Y:S05]  /*52e0*/  CALL.REL.NOINC `($__internal_84_$__cuda_sm20_div_s64) ;  /* 0x0000001400747944 */ /* 0x000fea0003c00000 */
        /* <DEDUP_REMOVED lines=11> */
.L_x_4029:
[----:B------:R-:W-:Y:S05]  /*53a0*/  BSYNC.RECONVERGENT B1 ;  /* 0x0000000000017941 */ /* 0x000fea0003800200 */
.L_x_4027:
        /* <DEDUP_REMOVED lines=40> */
.L_x_4031:
[----:B------:R-:W-:Y:S01]  /*5630*/  MOV R26, R18 ;  /* 0x00000012001a7202 */ /* 0x000fe20000000f00 */
[----:B------:R-:W-:Y:S01]  /*5640*/  IMAD.MOV.U32 R13, RZ, RZ, R19 ;  /* 0x000000ffff0d7224 */ /* 0x000fe200078e0013 */
[----:B------:R-:W-:Y:S02]  /*5650*/  MOV R14, R20 ;  /* 0x00000014000e7202 */ /* 0x000fe40000000f00 */
[----:B------:R-:W-:Y:S02]  /*5660*/  MOV R11, R21 ;  /* 0x00000015000b7202 */ /* 0x000fe40000000f00 */
[----:B------:R-:W-:-:S07]  /*5670*/  MOV R12, 0x5690 ;  /* 0x00005690000c7802 */ /* 0x000fce0000000f00 */
[----:B------:R-:W-:Y:S05]  /*5680*/  CALL.REL.NOINC `($__internal_84_$__cuda_sm20_div_s64) ;  /* 0x00000010008c7944 */ /* 0x000fea0003c00000 */
        /* <DEDUP_REMOVED lines=11> */
.L_x_4032:
[----:B------:R-:W-:Y:S05]  /*5740*/  BSYNC.RECONVERGENT B1 ;  /* 0x0000000000017941 */ /* 0x000fea0003800200 */
.L_x_4030:
        /* <DEDUP_REMOVED lines=39> */
.L_x_4034:
        /* <DEDUP_REMOVED lines=17> */
.L_x_4035:
[----:B------:R-:W-:Y:S05]  /*5ad0*/  BSYNC.RECONVERGENT B1 ;  /* 0x0000000000017941 */ /* 0x000fea0003800200 */
.L_x_4033:
        /* <DEDUP_REMOVED lines=9> */
.L_x_4023:
        /* <DEDUP_REMOVED lines=34> */
.L_x_4038:
[----:B------:R-:W-:Y:S01]  /*5d90*/  MOV R26, R10 ;  /* 0x0000000a001a7202 */ /* 0x000fe20000000f00 */
[----:B------:R-:W-:Y:S01]  /*5da0*/  IMAD.MOV.U32 R13, RZ, RZ, R15 ;  /* 0x000000ffff0d7224 */ /* 0x000fe200078e000f */
[----:B------:R-:W-:Y:S02]  /*5db0*/  MOV R14, R16 ;  /* 0x00000010000e7202 */ /* 0x000fe40000000f00 */
[----:B------:R-:W-:Y:S02]  /*5dc0*/  MOV R11, R17 ;  /* 0x00000011000b7202 */ /* 0x000fe40000000f00 */
[----:B------:R-:W-:-:S07]  /*5dd0*/  MOV R12, 0x5df0 ;  /* 0x00005df0000c7802 */ /* 0x000fce0000000f00 */
[----:B------:R-:W-:Y:S05]  /*5de0*/  CALL.REL.NOINC `($__internal_84_$__cuda_sm20_div_s64) ;  /* 0x0000000800b47944 */ /* 0x000fea0003c00000 */
        /* <DEDUP_REMOVED lines=10> */
.L_x_4039:
[----:B------:R-:W-:Y:S05]  /*5e90*/  BSYNC.RECONVERGENT B1 ;  /* 0x0000000000017941 */ /* 0x000fea0003800200 */
.L_x_4037:
        /* <DEDUP_REMOVED lines=39> */
.L_x_4041:
[----:B------:R-:W-:Y:S01]  /*6110*/  MOV R26, R18 ;  /* 0x00000012001a7202 */ /* 0x000fe20000000f00 */
[----:B------:R-:W-:Y:S01]  /*6120*/  IMAD.MOV.U32 R14, RZ, RZ, R16 ;  /* 0x000000ffff0e7224 */ /* 0x000fe200078e0010 */
[----:B------:R-:W-:Y:S02]  /*6130*/  MOV R13, R19 ;  /* 0x00000013000d7202 */ /* 0x000fe40000000f00 */
        /* <DEDUP_REMOVED lines=14> */
.L_x_4042:
[----:B------:R-:W-:Y:S05]  /*6220*/  BSYNC.RECONVERGENT B1 ;  /* 0x0000000000017941 */ /* 0x000fea0003800200 */
.L_x_4040:
        /* <DEDUP_REMOVED lines=9> */
.L_x_4036:
        /* <DEDUP_REMOVED lines=30> */
.L_x_4044:
[----:B------:R-:W-:Y:S01]  /*64a0*/  MOV R24, R18 ;  /* 0x0000001200187202 */ /* 0x000fe20000000f00 */
[----:B------:R-:W-:Y:S01]  /*64b0*/  IMAD.MOV.U32 R21, RZ, RZ, R15 ;  /* 0x000000ffff157224 */ /* 0x000fe200078e000f */
[----:B------:R-:W-:Y:S02]  /*64c0*/  MOV R18, R10 ;  /* 0x0000000a00127202 */ /* 0x000fe40000000f00 */
[----:B------:R-:W-:-:S07]  /*64d0*/  MOV R26, 0x64f0 ;  /* 0x000064f0001a7802 */ /* 0x000fce0000000f00 */
[----:B------:R-:W-:Y:S05]  /*64e0*/  CALL.REL.NOINC `($__internal_85_$__cuda_sm20_rem_s64) ;  /* 0x0000000800407944 */ /* 0x000fea0003c00000 */
.L_x_4045:
[----:B------:R-:W-:Y:S05]  /*64f0*/  BSYNC.RECONVERGENT B1 ;  /* 0x0000000000017941 */ /* 0x000fea0003800200 */
.L_x_4043:
        /* <DEDUP_REMOVED lines=8> */
.L_x_3996:
[----:B------:R-:W0:Y:S02]  /*6580*/  LDCU.64 UR6, c[0x0][0x388] ;  /* 0x00007100ff0677ac */ /* 0x000e240008000a00 */
[----:B0-----:R-:W-:-:S04]  /*6590*/  LEA R4, P0, R6, UR6, 0x1 ;  /* 0x0000000606047c11 */ /* 0x001fc8000f8008ff */
[----:B------:R-:W-:-:S05]  /*65a0*/  LEA.HI.X R5, R6, UR7, R5, 0x1, P0 ;  /* 0x0000000706057c11 */ /* 0x000fca00080f0c05 */
[----:B------:R-:W2:Y:S04]  /*65b0*/  LDG.E.U16 R4, desc[UR8][R4.64] ;  /* 0x0000000804047981 */ /* 0x000ea8000c1e1500 */
[----:B--2---:R1:W-:Y:S02]  /*65c0*/  STS.U16 [R3], R4 ;  /* 0x0000000403007388 */ /* 0x0043e40000000400 */
.L_x_3995:
[----:B------:R-:W-:Y:S05]  /*65d0*/  BSYNC.RECONVERGENT B0 ;  /* 0x0000000000007941 */ /* 0x000fea0003800200 */
.L_x_3947:
[----:B------:R-:W-:Y:S01]  /*65e0*/  BAR.SYNC.DEFER_BLOCKING 0x0 ;  /* 0x0000000000007b1d */ /* 0x000fe20000010000 */
[----:B------:R-:W-:Y:S01]  /*65f0*/  UISETP.GE.U32.AND UP0, UPT, UR5, 0x42, UPT ;  /* 0x000000420500788c */ /* 0x000fe2000bf06070 */
[----:B------:R-:W-:-:S08]  /*6600*/  ISETP.GT.U32.AND P1, PT, R2, 0x1f, PT ;  /* 0x0000001f0200780c */ /* 0x000fd00003f24070 */
[----:B------:R-:W-:Y:S05]  /*6610*/  BRA.U !UP0, `(.L_x_4046) ;  /* 0x0000000108307547 */ /* 0x000fea000b800000 */
.L_x_4047:
        /* <DEDUP_REMOVED lines=12> */
.L_x_4046:
        /* <DEDUP_REMOVED lines=30> */
        .weak           $__internal_84_$__cuda_sm20_div_s64
        .type           $__internal_84_$__cuda_sm20_div_s64,@function
        .size           $__internal_84_$__cuda_sm20_div_s64,($__internal_85_$__cuda_sm20_rem_s64 - $__internal_84_$__cuda_sm20_div_s64)
$__internal_84_$__cuda_sm20_div_s64:
        /* <DEDUP_REMOVED lines=82> */
[----:B------:R-:W-:Y:S06]  /*6de0*/  RET.REL.NODEC R12 `(uncontiguous_cumulate_logsumexp_i16) ;  /* 0xffffff900c847950 */ /* 0x000fec0003c3ffff */
        .weak           $__internal_85_$__cuda_sm20_rem_s64
        .type           $__internal_85_$__cuda_sm20_rem_s64,@function
        .size           $__internal_85_$__cuda_sm20_rem_s64,(.L_x_30401 - $__internal_85_$__cuda_sm20_rem_s64)
$__internal_85_$__cuda_sm20_rem_s64:
        /* <DEDUP_REMOVED lines=76> */
[----:B------:R-:W-:Y:S06]  /*72b0*/  RET.REL.NODEC R26 `(uncontiguous_cumulate_logsumexp_i16) ;  /* 0xffffff8c1a507950 */ /* 0x000fec0003c3ffff */
.L_x_4048:
        /* <DEDUP_REMOVED lines=12> */
.L_x_30401:


//--------------------- .text.uncontiguous_logsumexp_i16 --------------------------
	.section	.text.uncontiguous_logsumexp_i16,"ax",@progbits
	.align	128
        .global         uncontiguous_logsumexp_i16
        .type           uncontiguous_logsumexp_i16,@function
        .size           uncontiguous_logsumexp_i16,(.L_x_30403 - uncontiguous_logsumexp_i16)
        .other          uncontiguous_logsumexp_i16,@"STO_CUDA_ENTRY STV_DEFAULT"
uncontiguous_logsumexp_i16:
.text.uncontiguous_logsumexp_i16:
        /* <DEDUP_REMOVED lines=37> */
.L_x_4077:
        /* <DEDUP_REMOVED lines=32> */
.L_x_4054:
[----:B------:R-:W-:Y:S01]  /*0450*/  MOV R26, R6 ;  /* 0x00000006001a7202 */ /* 0x000fe20000000f00 */
[----:B------:R-:W-:Y:S01]  /*0460*/  IMAD.MOV.U32 R13, RZ, RZ, R9 ;  /* 0x000000ffff0d7224 */ /* 0x000fe200078e0009 */
[----:B------:R-:W-:Y:S01]  /*0470*/  MOV R14, R40 ;  /* 0x00000028000e7202 */ /* 0x000fe20000000f00 */
[----:B------:R-:W-:Y:S01]  /*0480*/  IMAD.MOV.U32 R11, RZ, RZ, R41 ;  /* 0x000000ffff0b7224 */ /* 0x000fe200078e0029 */
[----:B------:R-:W-:-:S07]  /*0490*/  MOV R12, 0x4b0 ;  /* 0x000004b0000c7802 */ /* 0x000fce0000000f00 */
[----:B-1----:R-:W-:Y:S05]  /*04a0*/  CALL.REL.NOINC `($__internal_86_$__cuda_sm20_div_s64) ;  /* 0x0000006400847944 */ /* 0x002fea0003c00000 */
        /* <DEDUP_REMOVED lines=10> */
.L_x_4055:
[----:B------:R-:W-:Y:S05]  /*0550*/  BSYNC.RECONVERGENT B1 ;  /* 0x0000000000017941 */ /* 0x000fea0003800200 */
.L_x_4053:
        /* <DEDUP_REMOVED lines=33> */
.L_x_4057:
[----:B------:R-:W-:Y:S01]  /*0770*/  IMAD.MOV.U32 R26, RZ, RZ, R20 ;  /* 0x000000ffff1a7224 */ /* 0x000fe200078e0014 */
[----:B------:R-:W-:Y:S01]  /*0780*/  MOV R13, R7 ;  /* 0x00000007000d7202 */ /* 0x000fe20000000f00 */
[----:B------:R-:W-:Y:S01]  /*0790*/  IMAD.MOV.U32 R14, RZ, RZ, R40 ;  /* 0x000000ffff0e7224 */ /* 0x000fe200078e0028 */
[----:B------:R-:W-:Y:S02]  /*07a0*/  MOV R11, R41 ;  /* 0x00000029000b7202 */ /* 0x000fe40000000f00 */
[----:B------:R-:W-:-:S07]  /*07b0*/  MOV R12, 0x7d0 ;  /* 0x000007d0000c7802 */ /* 0x000fce0000000f00 */
[----:B------:R-:W-:Y:S05]  /*07c0*/  CALL.REL.NOINC `($__internal_86_$__cuda_sm20_div_s64) ;  /* 0x0000006000bc7944 */ /* 0x000fea0003c00000 */
        /* <DEDUP_REMOVED lines=9> */
.L_x_4058:
[----:B------:R-:W-:Y:S05]  /*0860*/  BSYNC.RECONVERGENT B1 ;  /* 0x0000000000017941 */ /* 0x000fea0003800200 */
.L_x_4056:
        /* <DEDUP_REMOVED lines=34> */
.L_x_4060:
[----:B------:R-:W-:Y:S01]  /*0a90*/  MOV R26, R34 ;  /* 0x00000022001a7202 */ /* 0x000fe20000000f00 */
[----:B------:R-:W-:Y:S01]  /*0aa0*/  IMAD.MOV.U32 R13, RZ, RZ, R35 ;  /* 0x000000ffff0d7224 */ /* 0x000fe200078e0023 */
[----:B------:R-:W-:Y:S01]  /*0ab0*/  MOV R14, R20 ;  /* 0x00000014000e7202 */ /* 0x000fe20000000f00 */
[----:B------:R-:W-:Y:S01]  /*0ac0*/  IMAD.MOV.U32 R11, RZ, RZ, R21 ;  /* 0x000000ffff0b7224 */ /* 0x000fe200078e0015 */
[----:B------:R-:W-:-:S07]  /*0ad0*/  MOV R12, 0xaf0 ;  /* 0x00000af0000c7802 */ /* 0x000fce0000000f00 */
[----:B------:R-:W-:Y:S05]  /*0ae0*/  CALL.REL.NOINC `($__internal_86_$__cuda_sm20_div_s64) ;  /* 0x0000005c00f47944 */ /* 0x000fea0003c00000 */
        /* <DEDUP_REMOVED lines=10> */
.L_x_4061:
[----:B------:R-:W-:Y:S05]  /*0b90*/  BSYNC.RECONVERGENT B1 ;  /* 0x0000000000017941 */ /* 0x000fea0003800200 */
.L_x_4059:
        /* <DEDUP_REMOVED lines=34> */
.L_x_4063:
        /* <DEDUP_REMOVED lines=16> */
.L_x_4064:
[----:B------:R-:W-:Y:S05]  /*0ec0*/  BSYNC.RECONVERGENT B1 ;  /* 0x0000000000017941 */ /* 0x000fea0003800200 */
.L_x_4062:
        /* <DEDUP_REMOVED lines=36> */
.L_x_4066:
        /* <DEDUP_REMOVED lines=16> */
.L_x_4067:
[----:B------:R-:W-:Y:S05]  /*1210*/  BSYNC.RECONVERGENT B1 ;  /* 0x0000000000017941 */ /* 0x000fea0003800200 */
.L_x_4065:
        /* <DEDUP_REMOVED lines=35> */
.L_x_4069:
[----:B------:R-:W-:Y:S01]  /*1450*/  IMAD.MOV.U32 R26, RZ, RZ, R34 ;  /* 0x000000ffff1a7224 */ /* 0x000fe200078e0022 */
[----:B------:R-:W-:Y:S01]  /*1460*/  MOV R13, R35 ;  /* 0x00000023000d7202 */ /* 0x000fe20000000f00 */
[----:B------:R-:W-:Y:S01]  /*1470*/  IMAD.MOV.U32 R14, RZ, RZ, R20 ;  /* 0x000000ffff0e7224 */ /* 0x000fe200078e0014 */
[----:B------:R-:W-:Y:S02]  /*1480*/  MOV R11, R21 ;  /* 0x00000015000b7202 */ /* 0x000fe40000000f00 */
[----:B------:R-:W-:-:S07]  /*1490*/  MOV R12, 0x14b0 ;  /* 0x000014b0000c7802 */ /* 0x000fce0000000f00 */
[----:B------:R-:W-:Y:S05]  /*14a0*/  CALL.REL.NOINC `($__internal_86_$__cuda_sm20_div_s64) ;  /* 0x0000005400847944 */ /* 0x000fea0003c00000 */
        /* <DEDUP_REMOVED lines=10> */
.L_x_4070:
[----:B------:R-:W-:Y:S05]  /*1550*/  BSYNC.RECONVERGENT B1 ;  /* 0x0000000000017941 */ /* 0x000fea0003800200 */
.L_x_4068:
        /* <DEDUP_REMOVED lines=34> */
.L_x_4072:
[----:B------:R-:W-:Y:S01]  /*1780*/  IMAD.MOV.U32 R26, RZ, RZ, R38 ;  /* 0x000000ffff1a7224 */ /* 0x000fe200078e0026 */
[----:B------:R-:W-:Y:S01]  /*1790*/  MOV R13, R39 ;  /* 0x00000027000d7202 */ /* 0x000fe20000000f00 */
[----:B------:R-:W-:Y:S01]  /*17a0*/  IMAD.MOV.U32 R14, RZ, RZ, R20 ;  /* 0x000000ffff0e7224 */ /* 0x000fe200078e0014 */
[----:B------:R-:W-:Y:S02]  /*17b0*/  MOV R11, R21 ;  /* 0x00000015000b7202 */ /* 0x000fe40000000f00 */
[----:B------:R-:W-:-:S07]  /*17c0*/  MOV R12, 0x17e0 ;  /* 0x000017e0000c7802 */ /* 0x000fce0000000f00 */
[----:B------:R-:W-:Y:S05]  /*17d0*/  CALL.REL.NOINC `($__internal_86_$__cuda_sm20_div_s64) ;  /* 0x0000005000b87944 */ /* 0x000fea0003c00000 */
        /* <DEDUP_REMOVED lines=10> */
.L_x_4073:
[----:B------:R-:W-:Y:S05]  /*1880*/  BSYNC.RECONVERGENT B1 ;  /* 0x0000000000017941 */ /* 0x000fea0003800200 */
.L_x_4071:
        /* <DEDUP_REMOVED lines=35> */
.L_x_4075:
[----:B------:R-:W-:Y:S01]  /*1ac0*/  MOV R26, R34 ;  /* 0x00000022001a7202 */ /* 0x000fe20000000f00 */
[----:B------:R-:W-:Y:S01]  /*1ad0*/  IMAD.MOV.U32 R13, RZ, RZ, R35 ;  /* 0x000000ffff0d7224 */ /* 0x000fe200078e0023 */
[----:B------:R-:W-:Y:S01]  /*1ae0*/  MOV R14, R20 ;  /* 0x00000014000e7202 */ /* 0x000fe20000000f00 */
[----:B------:R-:W-:Y:S01]  /*1af0*/  IMAD.MOV.U32 R11, RZ, RZ, R21 ;  /* 0x000000ffff0b7224 */ /* 0x000fe200078e0015 */
[----:B------:R-:W-:-:S07]  /*1b00*/  MOV R12, 0x1b20 ;  /* 0x00001b20000c7802 */ /* 0x000fce0000000f00 */
[----:B------:R-:W-:Y:S05]  /*1b10*/  CALL.REL.NOINC `($__internal_86_$__cuda_sm20_div_s64) ;  /* 0x0000004c00e87944 */ /* 0x000fea0003c00000 */
        /* <DEDUP_REMOVED lines=10> */
.L_x_4076:
[----:B------:R-:W-:Y:S05]  /*1bc0*/  BSYNC.RECONVERGENT B1 ;  /* 0x0000000000017941 */ /* 0x000fea0003800200 */
.L_x_4074:
        /* <DEDUP_REMOVED lines=8> */
.L_x_4052:
        /* <DEDUP_REMOVED lines=35> */
.L_x_4080:
        /* <DEDUP_REMOVED lines=16> */
.L_x_4081:
[----:B------:R-:W-:Y:S05]  /*1f80*/  BSYNC.RECONVERGENT B1 ;  /* 0x0000000000017941 */ /* 0x000fea0003800200 */
.L_x_4079:
        /* <DEDUP_REMOVED lines=34> */
.L_x_4083:
        /* <DEDUP_REMOVED lines=16> */
.L_x_4084:
[----:B------:R-:W-:Y:S05]  /*22b0*/  BSYNC.RECONVERGENT B1 ;  /* 0x0000000000017941 */ /* 0x000fea0003800200 */
.L_x_4082:
        /* <DEDUP_REMOVED lines=35> */
.L_x_4086:
        /* <DEDUP_REMOVED lines=16> */
.L_x_4087:
[----:B------:R-:W-:Y:S05]  /*25f0*/  BSYNC.RECONVERGENT B1 ;  /* 0x0000000000017941 */ /* 0x000fea0003800200 */
.L_x_4085:
        /* <DEDUP_REMOVED lines=35> */
.L_x_4089:
[----:B------:R-:W-:Y:S01]  /*2830*/  IMAD.MOV.U32 R26, RZ, RZ, R18 ;  /* 0x000000ffff1a7224 */ /* 0x000fe200078e0012 */
[----:B------:R-:W-:Y:S01]  /*2840*/  MOV R13, R19 ;  /* 0x00000013000d7202 */ /* 0x000fe20000000f00 */
[----:B------:R-:W-:Y:S01]  /*2850*/  IMAD.MOV.U32 R14, RZ, RZ, R16 ;  /* 0x000000ffff0e7224 */ /* 0x000fe200078e0010 */
[----:B------:R-:W-:Y:S02]  /*2860*/  MOV R11, R17 ;  /* 0x00000011000b7202 */ /* 0x000fe40000000f00 */
[----:B------:R-:W-:-:S07]  /*2870*/  MOV R12, 0x2890 ;  /* 0x00002890000c7802 */ /* 0x000fce0000000f00 */
[----:B------:R-:W-:Y:S05]  /*2880*/  CALL.REL.NOINC `($__internal_86_$__cuda_sm20_div_s64) ;  /* 0x00000040008c7944 */ /* 0x000fea0003c00000 */
        /* <DEDUP_REMOVED lines=10> */
.L_x_4090:
[----:B------:R-:W-:Y:S05]  /*2930*/  BSYNC.RECONVERGENT B1 ;  /* 0x0000000000017941 */ /* 0x000fea0003800200 */
.L_x_4088:
[----:B------:R-:W-:Y:S01]  /*2940*/  IMAD R11, R11, R34, RZ ;  /* 0x000000220b0b7224 */ /* 0x000fe200078e02ff */
[----:B------:R-:W-:Y:S01]  /*2950*/  IADD3 R8, PT, PT, R8, -0x2, RZ ;  /* 0xfffffffe08087810 */ /* 0x000fe20007ffe0ff */
[----:B------:R-:W-:Y:S02]  /*2960*/  IMAD.MOV.U32 R38, RZ, RZ, R22 ;  /* 0x000000ffff267224 */ /* 0x000fe400078e0016 */
[-C--:B------:R-:W-:Y:S02]  /*2970*/  IMAD R11, R35, R10.reuse, R11 ;  /* 0x0000000a230b7224 */ /* 0x080fe400078e020b */
[----:B------:R-:W-:-:S04]  /*2980*/  IMAD.WIDE.U32 R22, R34, R10, R38 ;  /* 0x0000000a22167225 */ /* 0x000fc800078e0026 */
[----:B------:R-:W-:-:S07]  /*2990*/  IMAD.IADD R23, R23, 0x1, R11 ;  /* 0x0000000117177824 */ /* 0x000fce00078e020b */
.L_x_4078:
        /* <DEDUP_REMOVED lines=31> */
.L_x_4092:
[----:B------:R-:W-:Y:S01]  /*2b90*/  MOV R18, R6 ;  /* 0x0000000600127202 */ /* 0x000fe20000000f00 */
[----:B------:R-:W-:Y:S01]  /*2ba0*/  IMAD.MOV.U32 R21, RZ, RZ, R9 ;  /* 0x000000ffff157224 */ /* 0x000fe200078e0009 */
[----:B------:R-:W-:Y:S01]  /*2bb0*/  MOV R24, R16 ;  /* 0x0000001000187202 */ /* 0x000fe20000000f00 */
[----:B------:R-:W-:Y:S01]  /*2bc0*/  IMAD.MOV.U32 R19, RZ, RZ, R17 ;  /* 0x000000ffff137224 */ /* 0x000fe200078e0011 */
[----:B------:R-:W-:-:S07]  /*2bd0*/  MOV R26, 0x2bf0 ;  /* 0x00002bf0001a7802 */ /* 0x000fce0000000f00 */
[----:B------:R-:W-:Y:S05]  /*2be0*/  CALL.REL.NOINC `($__internal_87_$__cuda_sm20_rem_s64) ;  /* 0x0000004400007944 */ /* 0x000fea0003c00000 */
.L_x_4093:
[----:B------:R-:W-:Y:S05]  /*2bf0*/  BSYNC.RECONVERGENT B1 ;  /* 0x0000000000017941 */ /* 0x000fea0003800200 */
.L_x_4091:
        /* <DEDUP_REMOVED lines=30> */
.L_x_4095:
[----:B------:R-:W-:Y:S01]  /*2de0*/  MOV R24, R16 ;  /* 0x0000001000187202 */ /* 0x000fe20000000f00 */
[----:B------:R-:W-:Y:S01]  /*2df0*/  IMAD.MOV.U32 R19, RZ, RZ, R17 ;  /* 0x000000ffff137224 */ /* 0x000fe200078e0011 */
[----:B------:R-:W-:Y:S01]  /*2e00*/  MOV R18, R20 ;  /* 0x0000001400127202 */ /* 0x000fe20000000f00 */
[----:B------:R-:W-:Y:S01]  /*2e10*/  IMAD.MOV.U32 R21, RZ, RZ, R7 ;  /* 0x000000ffff157224 */ /* 0x000fe200078e0007 */
[----:B------:R-:W-:-:S07]  /*2e20*/  MOV R26, 0x2e40 ;  /* 0x00002e40001a7802 */ /* 0x000fce0000000f00 */
[----:B------:R-:W-:Y:S05]  /*2e30*/  CALL.REL.NOINC `($__internal_87_$__cuda_sm20_rem_s64) ;  /* 0x00000040006c7944 */ /* 0x000fea0003c00000 */
[----:B------:R-:W-:Y:S01]  /*2e40*/  MOV R6, R10 ;  /* 0x0000000a00067202 */ /* 0x000fe20000000f00 */
[----:B------:R-:W-:-:S07]  /*2e50*/  IMAD.MOV.U32 R7, RZ, RZ, R11 ;  /* 0x000000ffff077224 */ /* 0x000fce00078e000b */
.L_x_4096:
[----:B------:R-:W-:Y:S05]  /*2e60*/  BSYNC.RECONVERGENT B1 ;  /* 0x0000000000017941 */ /* 0x000fea0003800200 */
.L_x_4094:
[----:B------:R-:W-:Y:S02]  /*2e70*/  IMAD R7, R7, R8, RZ ;  /* 0x0000000807077224 */ /* 0x000fe400078e02ff */
[----:B------:R-:W-:-:S04]  /*2e80*/  IMAD.WIDE.U32 R22, R8, R6, R22 ;  /* 0x0000000608167225 */ /* 0x000fc800078e0016 */
[----:B------:R-:W-:-:S05]  /*2e90*/  IMAD R7, R9, R6, R7 ;  /* 0x0000000609077224 */ /* 0x000fca00078e0207 */
[----:B------:R-:W-:-:S07]  /*2ea0*/  IADD3 R23, PT, PT, R23, R7, RZ ;  /* 0x0000000717177210 */ /* 0x000fce0007ffe0ff */
.L_x_4051:
        /* <DEDUP_REMOVED lines=9> */
[----:B--2---:R-:W0:Y:S08]  /*2f40*/  I2F.S16 R10, R8 ;  /* 0x00000008000a7306 */ /* 0x004e300000101400 */
[----:B---3--:R-:W1:Y:S01]  /*2f50*/  I2F.S16 R4, R6 ;  /* 0x0000000600047306 */ /* 0x008e620000101400 */
[----:B0-----:R-:W-:-:S04]  /*2f60*/  FFMA.SAT R5, R10, R13, 0.5 ;  /* 0x3f0000000a057423 */ /* 0x001fc8000000200d */
[----:B------:R-:W-:Y:S01]  /*2f70*/  FFMA.RM R11, R5, R12, 12582913 ;  /* 0x4b400001050b7423 */ /* 0x000fe2000000400c */
[----:B-1----:R-:W-:-:S03]  /*2f80*/  FFMA.SAT R5, R4, R13, 0.5 ;  /* 0x3f00000004057423 */ /* 0x002fc6000000200d */
[C---:B------:R-:W-:Y:S01]  /*2f90*/  FADD R13, R11.reuse, -12583039 ;  /* 0xcb40007f0b0d7421 */ /* 0x040fe20000000000 */
[----:B------:R-:W-:Y:S02]  /*2fa0*/  IMAD.SHL.U32 R11, R11, 0x800000, RZ ;  /* 0x008000000b0b7824 */ /* 0x000fe400078e00ff */
[----:B------:R-:W-:Y:S01]  /*2fb0*/  FFMA.RM R5, R5, R12, 12582913 ;  /* 0x4b40000105057423 */ /* 0x000fe2000000400c */
[----:B------:R-:W-:-:S03]  /*2fc0*/  FFMA R13, R10, 1.4426950216293334961, -R13 ;  /* 0x3fb8aa3b0a0d7823 */ /* 0x000fc6000000080d */
[C---:B------:R-:W-:Y:S01]  /*2fd0*/  FADD R7, R5.reuse, -12583039 ;  /* 0xcb40007f05077421 */ /* 0x040fe20000000000 */
[----:B------:R-:W-:Y:S01]  /*2fe0*/  FFMA R13, R10, 1.925963033500011079e-08, R13 ;  /* 0x32a570600a0d7823 */ /* 0x000fe2000000000d */
[----:B------:R-:W-:Y:S02]  /*2ff0*/  SHF.L.U32 R5, R5, 0x17, RZ ;  /* 0x0000001705057819 */ /* 0x000fe400000006ff */
[C---:B------:R-:W-:Y:S01]  /*3000*/  FFMA R7, R4.reuse, 1.4426950216293334961, -R7 ;  /* 0x3fb8aa3b04077823 */ /* 0x040fe20000000807 */
[----:B------:R-:W0:Y:S03]  /*3010*/  MUFU.EX2 R6, R13 ;  /* 0x0000000d00067308 */ /* 0x000e260000000800 */
[----:B------:R-:W-:-:S05]  /*3020*/  FFMA R7, R4, 1.925963033500011079e-08, R7 ;  /* 0x32a5706004077823 */ /* 0x000fca0000000007 */
[----:B------:R-:W1:Y:S01]  /*3030*/  MUFU.EX2 R4, R7 ;  /* 0x0000000700047308 */ /* 0x000e620000000800 */
[----:B0-----:R-:W-:-:S04]  /*3040*/  FMUL R6, R11, R6 ;  /* 0x000000060b067220 */ /* 0x001fc80000400000 */
[----:B-1----:R-:W-:-:S05]  /*3050*/  FFMA R4, R5, R4, R6 ;  /* 0x0000000405047223 */ /* 0x002fca0000000006 */
[----:B------:R-:W-:-:S05]  /*3060*/  F2FP.F16.F32.PACK_AB R4, RZ, R4 ;  /* 0x00000004ff04723e */ /* 0x000fca00000000ff */
[----:B------:R0:W-:Y:S01]  /*3070*/  STS.U16 [R3], R4 ;  /* 0x0000000403007388 */ /* 0x0001e20000000400 */
[----:B------:R-:W-:Y:S05]  /*3080*/  BRA `(.L_x_4097) ;  /* 0x0000003400d07947 */ /* 0x000fea0003800000 */
.L_x_4050:
        /* <DEDUP_REMOVED lines=22> */
.L_x_4124:
        /* <DEDUP_REMOVED lines=32> */
.L_x_4101:
[----:B------:R-:W-:Y:S01]  /*33f0*/  MOV R26, R10 ;  /* 0x0000000a001a7202 */ /* 0x000fe20000000f00 */
[----:B------:R-:W-:Y:S01]  /*3400*/  IMAD.MOV.U32 R13, RZ, RZ, R15 ;  /* 0x000000ffff0d7224 */ /* 0x000fe200078e000f */
[----:B------:R-:W-:Y:S01]  /*3410*/  MOV R14, R20 ;  /* 0x00000014000e7202 */ /* 0x000fe20000000f00 */
[----:B------:R-:W-:Y:S01]  /*3420*/  IMAD.MOV.U32 R11, RZ, RZ, R21 ;  /* 0x000000ffff0b7224 */ /* 0x000fe200078e0015 */
[----:B------:R-:W-:-:S07]  /*3430*/  MOV R12, 0x3450 ;  /* 0x00003450000c7802 */ /* 0x000fce0000000f00 */
[----:B-123--:R-:W-:Y:S05]  /*3440*/  CALL.REL.NOINC `($__internal_86_$__cuda_sm20_div_s64) ;  /* 0x00000034009c7944 */ /* 0x00efea0003c00000 */
        /* <DEDUP_REMOVED lines=10> */
.L_x_4102:
[----:B------:R-:W-:Y:S05]  /*34f0*/  BSYNC.RECONVERGENT B1 ;  /* 0x0000000000017941 */ /* 0x000fea0003800200 */
.L_x_4100:
        /* <DEDUP_REMOVED lines=38> */
.L_x_4104:
[----:B------:R-:W-:Y:S01]  /*3760*/  MOV R26, R36 ;  /* 0x00000024001a7202 */ /* 0x000fe20000000f00 */
[----:B------:R-:W-:Y:S01]  /*3770*/  IMAD.MOV.U32 R13, RZ, RZ, R37 ;  /* 0x000000ffff0d7224 */ /* 0x000fe200078e0025 */
[----:B------:R-:W-:Y:S01]  /*3780*/  MOV R14, R38 ;  /* 0x00000026000e7202 */ /* 0x000fe20000000f00 */
[----:B------:R-:W-:Y:S01]  /*3790*/  IMAD.MOV.U32 R11, RZ, RZ, R39 ;  /* 0x000000ffff0b7224 */ /* 0x000fe200078e0027 */
[----:B------:R-:W-:-:S07]  /*37a0*/  MOV R12, 0x37c0 ;  /* 0x000037c0000c7802 */ /* 0x000fce0000000f00 */
[----:B-1----:R-:W-:Y:S05]  /*37b0*/  CALL.REL.NOINC `($__internal_86_$__cuda_sm20_div_s64) ;  /* 0x0000003000c07944 */ /* 0x002fea0003c00000 */
        /* <DEDUP_REMOVED lines=11> */
.L_x_4105:
[----:B------:R-:W-:Y:S05]  /*3870*/  BSYNC.RECONVERGENT B1 ;  /* 0x0000000000017941 */ /* 0x000fea0003800200 */
.L_x_4103:
        /* <DEDUP_REMOVED lines=38> */
.L_x_4107:
[----:B------:R-:W-:Y:S01]  /*3ae0*/  IMAD.MOV.U32 R26, RZ, RZ, R36 ;  /* 0x000000ffff1a7224 */ /* 0x000fe200078e0024 */
[----:B------:R-:W-:Y:S01]  /*3af0*/  MOV R13, R37 ;  /* 0x00000025000d7202 */ /* 0x000fe20000000f00 */
[----:B------:R-:W-:Y:S01]  /*3b00*/  IMAD.MOV.U32 R14, RZ, RZ, R38 ;  /* 0x000000ffff0e7224 */ /* 0x000fe200078e0026 */
[----:B------:R-:W-:Y:S02]  /*3b10*/  MOV R11, R39 ;  /* 0x00000027000b7202 */ /* 0x000fe40000000f00 */
[----:B------:R-:W-:-:S07]  /*3b20*/  MOV R12, 0x3b40 ;  /* 0x00003b40000c7802 */ /* 0x000fce0000000f00 */
[----:B-1----:R-:W-:Y:S05]  /*3b30*/  CALL.REL.NOINC `($__internal_86_$__cuda_sm20_div_s64) ;  /* 0x0000002c00e07944 */ /* 0x002fea0003c00000 */
        /* <DEDUP_REMOVED lines=11> */
.L_x_4108:
[----:B------:R-:W-:Y:S05]  /*3bf0*/  BSYNC.RECONVERGENT B1 ;  /* 0x0000000000017941 */ /* 0x000fea0003800200 */
.L_x_4106:
        /* <DEDUP_REMOVED lines=37> */
.L_x_4110:
        /* <DEDUP_REMOVED lines=17> */
.L_x_4111:
[----:B------:R-:W-:Y:S05]  /*3f60*/  BSYNC.RECONVERGENT B1 ;  /* 0x0000000000017941 */ /* 0x000fea0003800200 */
.L_x_4109:
        /* <DEDUP_REMOVED lines=38> */
.L_x_4113:
        /* <DEDUP_REMOVED lines=17> */
.L_x_4114:
[----:B------:R-:W-:Y:S05]  /*42e0*/  BSYNC.RECONVERGENT B1 ;  /* 0x0000000000017941 */ /* 0x000fea0003800200 */
.L_x_4112:
        /* <DEDUP_REMOVED lines=38> */
.L_x_4116:
[----:B------:R-:W-:Y:S01]  /*4550*/  MOV R26, R38 ;  /* 0x00000026001a7202 */ /* 0x000fe20000000f00 */
[----:B------:R-:W-:Y:S01]  /*4560*/  IMAD.MOV.U32 R13, RZ, RZ, R39 ;  /* 0x000000ffff0d7224 */ /* 0x000fe200078e0027 */
[----:B------:R-:W-:Y:S02]  /*4570*/  MOV R14, R40 ;  /* 0x00000028000e7202 */ /* 0x000fe40000000f00 */
[----:B------:R-:W-:Y:S02]  /*4580*/  MOV R11, R41 ;  /* 0x00000029000b7202 */ /* 0x000fe40000000f00 */
[----:B------:R-:W-:-:S07]  /*4590*/  MOV R12, 0x45b0 ;  /* 0x000045b0000c7802 */ /* 0x000fce0000000f00 */
[----:B-1----:R-:W-:Y:S05]  /*45a0*/  CALL.REL.NOINC `($__internal_86_$__cuda_sm20_div_s64) ;  /* 0x0000002400447944 */ /* 0x002fea0003c00000 */
        /* <DEDUP_REMOVED lines=11> */
.L_x_4117:
[----:B------:R-:W-:Y:S05]  /*4660*/  BSYNC.RECONVERGENT B1 ;  /* 0x0000000000017941 */ /* 0x000fea0003800200 */
.L_x_4115:
        /* <DEDUP_REMOVED lines=37> */
.L_x_4119:
[----:B------:R-:W-:Y:S01]  /*48c0*/  MOV R26, R38 ;  /* 0x00000026001a7202 */ /* 0x000fe20000000f00 */
[----:B------:R-:W-:Y:S01]  /*48d0*/  IMAD.MOV.U32 R13, RZ, RZ, R39 ;  /* 0x000000ffff0d7224 */ /* 0x000fe200078e0027 */
[----:B------:R-:W-:Y:S02]  /*48e0*/  MOV R14, R42 ;  /* 0x0000002a000e7202 */ /* 0x000fe40000000f00 */
[----:B------:R-:W-:Y:S02]  /*48f0*/  MOV R11, R43 ;  /* 0x0000002b000b7202 */ /* 0x000fe40000000f00 */
[----:B------:R-:W-:-:S07]  /*4900*/  MOV R12, 0x4920 ;  /* 0x00004920000c7802 */ /* 0x000fce0000000f00 */
[----:B-1----:R-:W-:Y:S05]  /*4910*/  CALL.REL.NOINC `($__internal_86_$__cuda_sm20_div_s64) ;  /* 0x0000002000687944 */ /* 0x002fea0003c00000 */
        /* <DEDUP_REMOVED lines=11> */
.L_x_4120:
[----:B------:R-:W-:Y:S05]  /*49d0*/  BSYNC.RECONVERGENT B1 ;  /* 0x0000000000017941 */ /* 0x000fea0003800200 */
.L_x_4118:
        /* <DEDUP_REMOVED lines=36> */
.L_x_4122:
[----:B------:R-:W-:Y:S01]  /*4c20*/  MOV R26, R36 ;  /* 0x00000024001a7202 */ /* 0x000fe20000000f00 */
[----:B------:R-:W-:Y:S01]  /*4c30*/  IMAD.MOV.U32 R14, RZ, RZ, R38 ;  /* 0x000000ffff0e7224 */ /* 0x000fe200078e0026 */
[----:B------:R-:W-:Y:S02]  /*4c40*/  MOV R13, R37 ;  /* 0x00000025000d7202 */ /* 0x000fe40000000f00 */
[----:B------:R-:W-:Y:S02]  /*4c50*/  MOV R11, R39 ;  /* 0x00000027000b7202 */ /* 0x000fe40000000f00 */
[----:B------:R-:W-:-:S07]  /*4c60*/  MOV R12, 0x4c80 ;  /* 0x00004c80000c7802 */ /* 0x000fce0000000f00 */
[----:B-1----:R-:W-:Y:S05]  /*4c70*/  CALL.REL.NOINC `($__internal_86_$__cuda_sm20_div_s64) ;  /* 0x0000001c00907944 */ /* 0x002fea0003c00000 */
        /* <DEDUP_REMOVED lines=11> */
.L_x_4123:
[----:B------:R-:W-:Y:S05]  /*4d30*/  BSYNC.RECONVERGENT B1 ;  /* 0x0000000000017941 */ /* 0x000fea0003800200 */
.L_x_4121:
        /* <DEDUP_REMOVED lines=11> */
.L_x_4099:
        /* <DEDUP_REMOVED lines=36> */
.L_x_4127:
[----:B------:R-:W-:Y:S01]  /*5030*/  IMAD.MOV.U32 R26, RZ, RZ, R10 ;  /* 0x000000ffff1a7224 */ /* 0x000fe200078e000a */
[----:B------:R-:W-:Y:S01]  /*5040*/  MOV R13, R15 ;  /* 0x0000000f000d7202 */ /* 0x000fe20000000f00 */
[----:B------:R-:W-:Y:S01]  /*5050*/  IMAD.MOV.U32 R11, RZ, RZ, R17 ;  /* 0x000000ffff0b7224 */ /* 0x000fe200078e0011 */
[----:B------:R-:W-:Y:S02]  /*5060*/  MOV R14, R16 ;  /* 0x00000010000e7202 */ /* 0x000fe40000000f00 */
[----:B------:R-:W-:-:S07]  /*5070*/  MOV R12, 0x5090 ;  /* 0x00005090000c7802 */ /* 0x000fce0000000f00 */
[----:B------:R-:W-:Y:S05]  /*5080*/  CALL.REL.NOINC `($__internal_86_$__cuda_sm20_div_s64) ;  /* 0x00000018008c7944 */ /* 0x000fea0003c00000 */
        /* <DEDUP_REMOVED lines=10> */
.L_x_4128:
[----:B------:R-:W-:Y:S05]  /*5130*/  BSYNC.RECONVERGENT B1 ;  /* 0x0000000000017941 */ /* 0x000fea0003800200 */
.L_x_4126:
        /* <DEDUP_REMOVED lines=41> */
.L_x_4130:
[----:B------:R-:W-:Y:S01]  /*53d0*/  MOV R26, R20 ;  /* 0x00000014001a7202 */ /* 0x000fe20000000f00 */
[----:B------:R-:W-:Y:S01]  /*53e0*/  IMAD.MOV.U32 R14, RZ, RZ, R18 ;  /* 0x000000ffff0e7224 */ /* 0x000fe200078e0012 */
[----:B------:R-:W-:Y:S02]  /*53f0*/  MOV R13, R21 ;  /* 0x00000015000d7202 */ /* 0x000fe40000000f00 */
[----:B------:R-:W-:Y:S02]  /*5400*/  MOV R11, R19 ;  /* 0x00000013000b7202 */ /* 0x000fe40000000f00 */
[----:B------:R-:W-:-:S07]  /*5410*/  MOV R12, 0x5430 ;  /* 0x00005430000c7802 */ /* 0x000fce0000000f00 */
[----:B------:R-:W-:Y:S05]  /*5420*/  CALL.REL.NOINC `($__internal_86_$__cuda_sm20_div_s64) ;  /* 0x0000001400a47944 */ /* 0x000fea0003c00000 */
        /* <DEDUP_REMOVED lines=11> */
.L_x_4131:
[----:B------:R-:W-:Y:S05]  /*54e0*/  BSYNC.RECONVERGENT B1 ;  /* 0x0000000000017941 */ /* 0x000fea0003800200 */
.L_x_4129:
        /* <DEDUP_REMOVED lines=40> */
.L_x_4133:
[----:B------:R-:W-:Y:S01]  /*5770*/  MOV R26, R18 ;  /* 0x00000012001a7202 */ /* 0x000fe20000000f00 */
[----:B------:R-:W-:Y:S01]  /*5780*/  IMAD.MOV.U32 R13, RZ, RZ, R19 ;  /* 0x000000ffff0d7224 */ /* 0x000fe200078e0013 */
[----:B------:R-:W-:Y:S02]  /*5790*/  MOV R14, R20 ;  /* 0x00000014000e7202 */ /* 0x000fe40000000f00 */
[----:B------:R-:W-:Y:S02]  /*57a0*/  MOV R11, R21 ;  /* 0x00000015000b7202 */ /* 0x000fe40000000f00 */
[----:B------:R-:W-:-:S07]  /*57b0*/  MOV R12, 0x57d0 ;  /* 0x000057d0000c7802 */ /* 0x000fce0000000f00 */
[----:B------:R-:W-:Y:S05]  /*57c0*/  CALL.REL.NOINC `($__internal_86_$__cuda_sm20_div_s64) ;  /* 0x0000001000bc7944 */ /* 0x000fea0003c00000 */
        /* <DEDUP_REMOVED lines=11> */
.L_x_4134:
[----:B------:R-:W-:Y:S05]  /*5880*/  BSYNC.RECONVERGENT B1 ;  /* 0x0000000000017941 */ /* 0x000fea0003800200 */
.L_x_4132:
        /* <DEDUP_REMOVED lines=39> */
.L_x_4136:
        /* <DEDUP_REMOVED lines=17> */
.L_x_4137:
[----:B------:R-:W-:Y:S05]  /*5c10*/  BSYNC.RECONVERGENT B1 ;  /* 0x0000000000017941 */ /* 0x000fea0003800200 */
.L_x_4135:
        /* <DEDUP_REMOVED lines=9> */
.L_x_4125:
        /* <DEDUP_REMOVED lines=34> */
.L_x_4140:
[----:B------:R-:W-:Y:S01]  /*5ed0*/  MOV R26, R10 ;  /* 0x0000000a001a7202 */ /* 0x000fe20000000f00 */
[----:B------:R-:W-:Y:S01]  /*5ee0*/  IMAD.MOV.U32 R13, RZ, RZ, R15 ;  /* 0x000000ffff0d7224 */ /* 0x000fe200078e000f */
[----:B------:R-:W-:Y:S02]  /*5ef0*/  MOV R14, R16 ;  /* 0x00000010000e7202 */ /* 0x000fe40000000f00 */
[----:B------:R-:W-:Y:S02]  /*5f00*/  MOV R11, R17 ;  /* 0x00000011000b7202 */ /* 0x000fe40000000f00 */
[----:B------:R-:W-:-:S07]  /*5f10*/  MOV R12, 0x5f30 ;  /* 0x00005f30000c7802 */ /* 0x000fce0000000f00 */
[----:B------:R-:W-:Y:S05]  /*5f20*/  CALL.REL.NOINC `($__internal_86_$__cuda_sm20_div_s64) ;  /* 0x0000000800e47944 */ /* 0x000fea0003c00000 */
        /* <DEDUP_REMOVED lines=10> */
.L_x_4141:
[----:B------:R-:W-:Y:S05]  /*5fd0*/  BSYNC.RECONVERGENT B1 ;  /* 0x0000000000017941 */ /* 0x000fea0003800200 */
.L_x_4139:
        /* <DEDUP_REMOVED lines=39> */
.L_x_4143:
[----:B------:R-:W-:Y:S01]  /*6250*/  MOV R26, R18 ;  /* 0x00000012001a7202 */ /* 0x000fe20000000f00 */
[----:B------:R-:W-:Y:S01]  /*6260*/  IMAD.MOV.U32 R14, RZ, RZ, R16 ;  /* 0x000000ffff0e7224 */ /* 0x000fe200078e0010 */
[----:B------:R-:W-:Y:S02]  /*6270*/  MOV R13, R19 ;  /* 0x00000013000d7202 */ /* 0x000fe40000000f00 */
        /* <DEDUP_REMOVED lines=14> */
.L_x_4144:
[----:B------:R-:W-:Y:S05]  /*6360*/  BSYNC.RECONVERGENT B1 ;  /* 0x0000000000017941 */ /* 0x000fea0003800200 */
.L_x_4142:
        /* <DEDUP_REMOVED lines=9> */
.L_x_4138:
        /* <DEDUP_REMOVED lines=30> */
.L_x_4146:
[----:B------:R-:W-:Y:S01]  /*65e0*/  MOV R24, R18 ;  /* 0x0000001200187202 */ /* 0x000fe20000000f00 */
[----:B------:R-:W-:Y:S01]  /*65f0*/  IMAD.MOV.U32 R21, RZ, RZ, R15 ;  /* 0x000000ffff157224 */ /* 0x000fe200078e000f */
[----:B------:R-:W-:Y:S02]  /*6600*/  MOV R18, R10 ;  /* 0x0000000a00127202 */ /* 0x000fe40000000f00 */
[----:B------:R-:W-:-:S07]  /*6610*/  MOV R26, 0x6630 ;  /* 0x00006630001a7802 */ /* 0x000fce0000000f00 */
[----:B------:R-:W-:Y:S05]  /*6620*/  CALL.REL.NOINC `($__internal_87_$__cuda_sm20_rem_s64) ;  /* 0x0000000800707944 */ /* 0x000fea0003c00000 */
.L_x_4147:
[----:B------:R-:W-:Y:S05]  /*6630*/  BSYNC.RECONVERGENT B1 ;  /* 0x0000000000017941 */ /* 0x000fea0003800200 */
.L_x_4145:
        /* <DEDUP_REMOVED lines=8> */
.L_x_4098:
[----:B------:R-:W0:Y:S02]  /*66c0*/  LDCU.64 UR6, c[0x0][0x388] ;  /* 0x00007100ff0677ac */ /* 0x000e240008000a00 */
[----:B0-----:R-:W-:-:S04]  /*66d0*/  LEA R4, P0, R6, UR6, 0x1 ;  /* 0x0000000606047c11 */ /* 0x001fc8000f8008ff */
[----:B------:R-:W-:-:S05]  /*66e0*/  LEA.HI.X R5, R6, UR7, R5, 0x1, P0 ;  /* 0x0000000706057c11 */ /* 0x000fca00080f0c05 */
[----:B------:R-:W2:Y:S01]  /*66f0*/  LDG.E.U16 R4, desc[UR8][R4.64] ;  /* 0x0000000804047981 */ /* 0x000ea2000c1e1500 */
[----:B------:R-:W-:Y:S02]  /*6700*/  HFMA2 R8, -RZ, RZ, 3.7421875, 0 ;  /* 0x437c0000ff087431 */ /* 0x000fe400000001ff */
        /* <DEDUP_REMOVED lines=12> */
.L_x_4097:
[----:B------:R-:W-:Y:S05]  /*67d0*/  BSYNC.RECONVERGENT B0 ;  /* 0x0000000000007941 */ /* 0x000fea0003800200 */
.L_x_4049:
[----:B------:R-:W-:Y:S01]  /*67e0*/  BAR.SYNC.DEFER_BLOCKING 0x0 ;  /* 0x0000000000007b1d */ /* 0x000fe20000010000 */
[----:B------:R-:W-:Y:S01]  /*67f0*/  UISETP.GE.U32.AND UP0, UPT, UR5, 0x42, UPT ;  /* 0x000000420500788c */ /* 0x000fe2000bf06070 */
[----:B------:R-:W-:-:S08]  /*6800*/  ISETP.GT.U32.AND P1, PT, R2, 0x1f, PT ;  /* 0x0000001f0200780c */ /* 0x000fd00003f24070 */
[----:B------:R-:W-:Y:S05]  /*6810*/  BRA.U !UP0, `(.L_x_4148) ;  /* 0x0000000108307547 */ /* 0x000fea000b800000 */
.L_x_4149:
        /* <DEDUP_REMOVED lines=12> */
.L_x_4148:
        /* <DEDUP_REMOVED lines=30> */
        .weak           $__internal_86_$__cuda_sm20_div_s64
        .type           $__internal_86_$__cuda_sm20_div_s64,@function
        .size           $__internal_86_$__cuda_sm20_div_s64,($__internal_87_$__cuda_sm20_rem_s64 - $__internal_86_$__cuda_sm20_div_s64)
$__internal_86_$__cuda_sm20_div_s64:
        /* <DEDUP_REMOVED lines=82> */
[----:B------:R-:W-:Y:S06]  /*6fe0*/  RET.REL.NODEC R12 `(uncontiguous_logsumexp_i16) ;  /* 0xffffff900c047950 */ /* 0x000fec0003c3ffff */
        .weak           $__internal_87_$__cuda_sm20_rem_s64
        .type           $__internal_87_$__cuda_sm20_rem_s64,@function
        .size           $__internal_87_$__cuda_sm20_rem_s64,(.L_x_30403 - $__internal_87_$__cuda_sm20_rem_s64)
$__internal_87_$__cuda_sm20_rem_s64:
        /* <DEDUP_REMOVED lines=76> */
[----:B------:R-:W-:Y:S06]  /*74b0*/  RET.REL.NODEC R26 `(uncontiguous_logsumexp_i16) ;  /* 0xffffff881ad07950 */ /* 0x000fec0003c3ffff */
.L_x_4150:
        /* <DEDUP_REMOVED lines=12> */
.L_x_30403:


//--------------------- .text.contiguous_cumulate_logsumexp_i16 --------------------------
	.section	.text.contiguous_cumulate_logsumexp_i16,"ax",@progbits
	.align	128
        .global         contiguous_cumulate_logsumexp_i16
        .type           contiguous_cumulate_logsumexp_i16,@function
        .size           contiguous_cumulate_logsumexp_i16,(.L_x_31038 - contiguous_cumulate_logsumexp_i16)
        .other          contiguous_cumulate_logsumexp_i16,@"STO_CUDA_ENTRY STV_DEFAULT"
contiguous_cumulate_logsumexp_i16:
.text.contiguous_cumulate_logsumexp_i16:
        /* <DEDUP_REMOVED lines=36> */
.L_x_4152:
[----:B------:R-:W-:Y:S05]  /*0240*/  BSYNC.RECONVERGENT B0 ;  /* 0x0000000000007941 */ /* 0x000fea0003800200 */
.L_x_4151:
[----:B------:R-:W-:Y:S01]  /*0250*/  BAR.SYNC.DEFER_BLOCKING 0x0 ;  /* 0x0000000000007b1d */ /* 0x000fe20000010000 */
[----:B------:R-:W-:-:S09]  /*0260*/  UISETP.GE.U32.AND UP0, UPT, UR5, 0x42, UPT ;  /* 0x000000420500788c */ /* 0x000fd2000bf06070 */
[----:B------:R-:W-:Y:S05]  /*0270*/  BRA.U !UP0, `(.L_x_4153) ;  /* 0x0000000108307547 */ /* 0x000fea000b800000 */
.L_x_4154:
        /* <DEDUP_REMOVED lines=12> */
.L_x_4153:
        /* <DEDUP_REMOVED lines=30> */
.L_x_4155:
        /* <DEDUP_REMOVED lines=14> */
.L_x_31038:


//--------------------- .text.contiguous_logsumexp_i16 --------------------------
	.section	.text.contiguous_logsumexp_i16,"ax",@progbits
	.align	128
        .global         contiguous_logsumexp_i16
        .type           contiguous_logsumexp_i16,@function
        .size           contiguous_logsumexp_i16,(.L_x_31039 - contiguous_logsumexp_i16)
        .other          contiguous_logsumexp_i16,@"STO_CUDA_ENTRY STV_DEFAULT"
contiguous_logsumexp_i16:
.text.contiguous_logsumexp_i16:
        /* <DEDUP_REMOVED lines=27> */
[----:B--2---:R-:W0:Y:S08]  /*01b0*/  I2F.S16 R10, R6 ;  /* 0x00000006000a7306 */ /* 0x004e300000101400 */
[----:B---3--:R-:W1:Y:S01]  /*01c0*/  I2F.S16 R8, R4 ;  /* 0x0000000400087306 */ /* 0x008e620000101400 */
[----:B0-----:R-:W-:-:S04]  /*01d0*/  FFMA.SAT R9, R10, R13, 0.5 ;  /* 0x3f0000000a097423 */ /* 0x001fc8000000200d */
[----:B------:R-:W-:Y:S01]  /*01e0*/  FFMA.RM R11, R9, R12, 12582913 ;  /* 0x4b400001090b7423 */ /* 0x000fe2000000400c */
[----:B-1----:R-:W-:-:S03]  /*01f0*/  FFMA.SAT R9, R8, R13, 0.5 ;  /* 0x3f00000008097423 */ /* 0x002fc6000000200d */
[C---:B------:R-:W-:Y:S01]  /*0200*/  FADD R13, R11.reuse, -12583039 ;  /* 0xcb40007f0b0d7421 */ /* 0x040fe20000000000 */
[----:B------:R-:W-:Y:S01]  /*0210*/  SHF.L.U32 R11, R11, 0x17, RZ ;  /* 0x000000170b0b7819 */ /* 0x000fe200000006ff */
[----:B------:R-:W-:Y:S02]  /*0220*/  FFMA.RM R9, R9, R12, 12582913 ;  /* 0x4b40000109097423 */ /* 0x000fe4000000400c */
[C---:B------:R-:W-:Y:S02]  /*0230*/  FFMA R13, R10.reuse, 1.4426950216293334961, -R13 ;  /* 0x3fb8aa3b0a0d7823 */ /* 0x040fe4000000080d */
[C---:B------:R-:W-:Y:S02]  /*0240*/  FADD R5, R9.reuse, -12583039 ;  /* 0xcb40007f09057421 */ /* 0x040fe40000000000 */
[----:B------:R-:W-:Y:S01]  /*0250*/  FFMA R13, R10, 1.925963033500011079e-08, R13 ;  /* 0x32a570600a0d7823 */ /* 0x000fe2000000000d */
[----:B------:R-:W-:Y:S01]  /*0260*/  SHF.L.U32 R9, R9, 0x17, RZ ;  /* 0x0000001709097819 */ /* 0x000fe200000006ff */
[----:B------:R-:W-:-:S02]  /*0270*/  FFMA R5, R8, 1.4426950216293334961, -R5 ;  /* 0x3fb8aa3b08057823 */ /* 0x000fc40000000805 */
[----:B------:R-:W0:Y:S02]  /*0280*/  MUFU.EX2 R6, R13 ;  /* 0x0000000d00067308 */ /* 0x000e240000000800 */
[----:B------:R-:W-:-:S06]  /*0290*/  FFMA R5, R8, 1.925963033500011079e-08, R5 ;  /* 0x32a5706008057823 */ /* 0x000fcc0000000005 */
[----:B------:R-:W1:Y:S01]  /*02a0*/  MUFU.EX2 R4, R5 ;  /* 0x0000000500047308 */ /* 0x000e620000000800 */
[----:B0-----:R-:W-:-:S04]  /*02b0*/  FMUL R6, R11, R6 ;  /* 0x000000060b067220 */ /* 0x001fc80000400000 */
[----:B-1----:R-:W-:-:S05]  /*02c0*/  FFMA R4, R9, R4, R6 ;  /* 0x0000000409047223 */ /* 0x002fca0000000006 */
[----:B------:R-:W-:-:S05]  /*02d0*/  F2FP.F16.F32.PACK_AB R4, RZ, R4 ;  /* 0x00000004ff04723e */ /* 0x000fca00000000ff */
[----:B------:R1:W-:Y:S01]  /*02e0*/  STS.U16 [R3], R4 ;  /* 0x0000000403007388 */ /* 0x0003e20000000400 */
[----:B------:R-:W-:Y:S05]  /*02f0*/  BRA `(.L_x_4158) ;  /* 0x0000000000507947 */ /* 0x000fea0003800000 */
.L_x_4157:
        /* <DEDUP_REMOVED lines=20> */
.L_x_4158:
[----:B------:R-:W-:Y:S05]  /*0440*/  BSYNC.RECONVERGENT B0 ;  /* 0x0000000000007941 */ /* 0x000fea0003800200 */
.L_x_4156:
[----:B------:R-:W-:Y:S01]  /*0450*/  BAR.SYNC.DEFER_BLOCKING 0x0 ;  /* 0x0000000000007b1d */ /* 0x000fe20000010000 */
[----:B------:R-:W-:Y:S01]  /*0460*/  UISETP.GE.U32.AND UP0, UPT, UR5, 0x42, UPT ;  /* 0x000000420500788c */ /* 0x000fe2000bf06070 */
[----:B------:R-:W-:-:S08]  /*0470*/  ISETP.GT.U32.AND P1, PT, R2, 0x1f, PT ;  /* 0x0000001f0200780c */ /* 0x000fd00003f24070 */
[----:B------:R-:W-:Y:S05]  /*0480*/  BRA.U !UP0, `(.L_x_4159) ;  /* 0x0000000108307547 */ /* 0x000fea000b800000 */
.L_x_4160:
        /* <DEDUP_REMOVED lines=12> */
.L_x_4159:
        /* <DEDUP_REMOVED lines=30> */
.L_x_4161:
        /* <DEDUP_REMOVED lines=13> */
.L_x_31039:


//--------------------- .text.contiguous_logsumexp33_i8 --------------------------
	.section	.text.contiguous_logsumexp33_i8,"ax",@progbits
	.align	128
        .global         contiguous_logsumexp33_i8
        .type           contiguous_logsumexp33_i8,@function
        .size           contiguous_logsumexp33_i8,(.L_x_31040 - contiguous_logsumexp33_i8)
        .other          contiguous_logsumexp33_i8,@"STO_CUDA_ENTRY STV_DEFAULT"
contiguous_logsumexp33_i8:
.text.contiguous_logsumexp33_i8:
        /* <DEDUP_REMOVED lines=51> */
.L_x_4164:
        /* <DEDUP_REMOVED lines=56> */
.L_x_4163:
        /* <DEDUP_REMOVED lines=32> */
.L_x_4166:
        /* <DEDUP_REMOVED lines=19> */
.L_x_4167:
[----:B------:R-:W-:Y:S05]  /*09e0*/  @!P1 BRA `(.L_x_4165) ;  /* 0x0000000000289947 */ /* 0x000fea0003800000 */
[----:B------:R-:W-:Y:S01]  /*09f0*/  IMAD R8, R0, UR4, RZ ;  /* 0x0000000400087c24 */ /* 0x000fe2000f8e02ff */
[----:B------:R-:W-:-:S04]  /*0a00*/  IADD3 R6, PT, PT, -R6, RZ, RZ ;  /* 0x000000ff06067210 */ /* 0x000fc80007ffe1ff */
[----:B------:R-:W-:-:S05]  /*0a10*/  LEA R8, R8, R7, 0x1 ;  /* 0x0000000708087211 */ /* 0x000fca00078e08ff */
[----:B------:R-:W-:-:S07]  /*0a20*/  VIADD R9, R8, UR5 ;  /* 0x0000000508097c36 */ /* 0x000fce0008000000 */
.L_x_4168:
[----:B------:R0:W1:Y:S01]  /*0a30*/  LDS.U16 R11, [R9] ;  /* 0x00000000090b7984 */ /* 0x0000620000000400 */
[----:B------:R-:W-:-:S04]  /*0a40*/  IADD3 R6, PT, PT, R6, 0x1, RZ ;  /* 0x0000000106067810 */ /* 0x000fc80007ffe0ff */
[----:B------:R-:W-:Y:S02]  /*0a50*/  ISETP.NE.AND P0, PT, R6, RZ, PT ;  /* 0x000000ff0600720c */ /* 0x000fe40003f05270 */
[----:B0-----:R-:W-:Y:S01]  /*0a60*/  LEA R9, R0, R9, 0x1 ;  /* 0x0000000900097211 */ /* 0x001fe200078e08ff */
[----:B-1----:R-:W-:-:S10]  /*0a70*/  HADD2 R12, R12.H0_H0, R11.H0_H0 ;  /* 0x2000000b0c0c7230 */ /* 0x002fd40000000800 */
[----:B------:R-:W-:Y:S05]  /*0a80*/  @P0 BRA `(.L_x_4168) ;  /* 0xfffffffc00e80947 */ /* 0x000fea000383ffff */
.L_x_4165:
[----:B-1----:R2:W-:Y:S02]  /*0a90*/  STS.U16 [R7+UR5], R12 ;  /* 0x0000000c07007988 */ /* 0x0025e40008000405 */
.L_x_4162:
        /* <DEDUP_REMOVED lines=8> */
.L_x_4169:
        /* <DEDUP_REMOVED lines=14> */
.L_x_31040:


//--------------------- .text.contiguous_logsumexp3_i8 --------------------------
	.section	.text.contiguous_logsumexp3_i8,"ax",@progbits
	.align	128
        .global         contiguous_logsumexp3_i8
        .type           contiguous_logsumexp3_i8,@function
        .size           contiguous_logsumexp3_i8,(.L_x_30405 - contiguous_logsumexp3_i8)
        .other          contiguous_logsumexp3_i8,@"STO_CUDA_ENTRY STV_DEFAULT"
contiguous_logsumexp3_i8:
.text.contiguous_logsumexp3_i8:
        /* <DEDUP_REMOVED lines=43> */
.L_x_4188:
        /* <DEDUP_REMOVED lines=27> */
.L_x_4172:
[----:B------:R-:W-:Y:S01]  /*0460*/  MOV R27, R32 ;  /* 0x00000020001b7202 */ /* 0x000fe20000000f00 */
[----:B------:R-:W-:Y:S01]  /*0470*/  IMAD.MOV.U32 R2, RZ, RZ, R34 ;  /* 0x000000ffff027224 */ /* 0x000fe200078e0022 */
[----:B------:R-:W-:Y:S02]  /*0480*/  MOV R0, R35 ;  /* 0x0000002300007202 */ /* 0x000fe40000000f00 */
[----:B------:R-:W-:-:S07]  /*0490*/  MOV R9, 0x4b0 ;  /* 0x000004b000097802 */ /* 0x000fce0000000f00 */
[----:B012-4-:R-:W-:Y:S05]  /*04a0*/  CALL.REL.NOINC `($__internal_88_$__cuda_sm20_div_s64) ;  /* 0x0000003400b47944 */ /* 0x017fea0003c00000 */
        /* <DEDUP_REMOVED lines=8> */
.L_x_4173:
        /* <DEDUP_REMOVED lines=33> */
.L_x_4174:
[----:B------:R-:W-:Y:S01]  /*0740*/  MOV R27, R31 ;  /* 0x0000001f001b7202 */ /* 0x000fe20000000f00 */
[----:B------:R-:W-:Y:S01]  /*0750*/  IMAD.MOV.U32 R2, RZ, RZ, R34 ;  /* 0x000000ffff027224 */ /* 0x000fe200078e0022 */
[----:B------:R-:W-:Y:S02]  /*0760*/  MOV R0, R35 ;  /* 0x0000002300007202 */ /* 0x000fe40000000f00 */
[----:B------:R-:W-:-:S07]  /*0770*/  MOV R9, 0x790 ;  /* 0x0000079000097802 */ /* 0x000fce0000000f00 */
[----:B0---4-:R-:W-:Y:S05]  /*0780*/  CALL.REL.NOINC `($__internal_88_$__cuda_sm20_div_s64) ;  /* 0x0000003000fc7944 */ /* 0x011fea0003c00000 */
        /* <DEDUP_REMOVED lines=9> */
.L_x_4175:
        /* <DEDUP_REMOVED lines=35> */
.L_x_4176:
[----:B------:R-:W-:Y:S01]  /*0a50*/  IMAD.MOV.U32 R27, RZ, RZ, R29 ;  /* 0x000000ffff1b7224 */ /* 0x000fe200078e001d */
[----:B------:R-:W-:Y:S01]  /*0a60*/  MOV R2, R32 ;  /* 0x0000002000027202 */ /* 0x000fe20000000f00 */
[----:B------:R-:W-:Y:S01]  /*0a70*/  IMAD.MOV.U32 R0, RZ, RZ, R33 ;  /* 0x000000ffff007224 */ /* 0x000fe200078e0021 */
[----:B------:R-:W-:-:S07]  /*0a80*/  MOV R9, 0xaa0 ;  /* 0x00000aa000097802 */ /* 0x000fce0000000f00 */
[----:B0---4-:R-:W-:Y:S05]  /*0a90*/  CALL.REL.NOINC `($__internal_88_$__cuda_sm20_div_s64) ;  /* 0x0000003000387944 */ /* 0x011fea0003c00000 */
        /* <DEDUP_REMOVED lines=9> */
.L_x_4177:
        /* <DEDUP_REMOVED lines=33> */
.L_x_4178:
[----:B------:R-:W-:Y:S01]  /*0d40*/  MOV R27, R28 ;  /* 0x0000001c001b7202 */ /* 0x000fe20000000f00 */
[----:B------:R-:W-:Y:S01]  /*0d50*/  IMAD.MOV.U32 R2, RZ, RZ, R32 ;  /* 0x000000ffff027224 */ /* 0x000fe200078e0020 */
[----:B------:R-:W-:Y:S02]  /*0d60*/  MOV R0, R33 ;  /* 0x0000002100007202 */ /* 0x000fe40000000f00 */
[----:B------:R-:W-:-:S07]  /*0d70*/  MOV R9, 0xd90 ;  /* 0x00000d9000097802 */ /* 0x000fce0000000f00 */
[----:B0---4-:R-:W-:Y:S05]  /*0d80*/  CALL.REL.NOINC `($__internal_88_$__cuda_sm20_div_s64) ;  /* 0x0000002c007c7944 */ /* 0x011fea0003c00000 */
        /* <DEDUP_REMOVED lines=8> */
.L_x_4179:
        /* <DEDUP_REMOVED lines=34> */
.L_x_4180:
        /* <DEDUP_REMOVED lines=14> */
.L_x_4181:
        /* <DEDUP_REMOVED lines=34> */
.L_x_4182:
        /* <DEDUP_REMOVED lines=14> */
.L_x_4183:
        /* <DEDUP_REMOVED lines=34> */
.L_x_4184:
        /* <DEDUP_REMOVED lines=14> */
.L_x_4185:
        /* <DEDUP_REMOVED lines=34> */
.L_x_4186:
[----:B------:R-:W-:Y:S01]  /*1930*/  IMAD.MOV.U32 R27, RZ, RZ, R30 ;  /* 0x000000ffff1b7224 */ /* 0x000fe200078e001e */
[----:B------:R-:W-:Y:S02]  /*1940*/  MOV R2, R32 ;  /* 0x0000002000027202 */ /* 0x000fe40000000f00 */
[----:B------:R-:W-:Y:S02]  /*1950*/  MOV R0, R33 ;  /* 0x0000002100007202 */ /* 0x000fe40000000f00 */
[----:B------:R-:W-:-:S07]  /*1960*/  MOV R9, 0x1980 ;  /* 0x0000198000097802 */ /* 0x000fce0000000f00 */
[----:B0---4-:R-:W-:Y:S05]  /*1970*/  CALL.REL.NOINC `($__internal_88_$__cuda_sm20_div_s64) ;  /* 0x0000002000807944 */ /* 0x011fea0003c00000 */
        /* <DEDUP_REMOVED lines=9> */
.L_x_4187:
        /* <DEDUP_REMOVED lines=14> */
.L_x_4171:
        /* <DEDUP_REMOVED lines=33> */
.L_x_4190:
[----:B------:R-:W-:Y:S01]  /*1d00*/  MOV R27, R32 ;  /* 0x00000020001b7202 */ /* 0x000fe20000000f00 */
[----:B------:R-:W-:Y:S01]  /*1d10*/  IMAD.MOV.U32 R2, RZ, RZ, R16 ;  /* 0x000000ffff027224 */ /* 0x000fe200078e0010 */
[----:B------:R-:W-:Y:S02]  /*1d20*/  MOV R0, R17 ;  /* 0x0000001100007202 */ /* 0x000fe40000000f00 */
[----:B------:R-:W-:-:S07]  /*1d30*/  MOV R9, 0x1d50 ;  /* 0x00001d5000097802 */ /* 0x000fce0000000f00 */
[----:B0-----:R-:W-:Y:S05]  /*1d40*/  CALL.REL.NOINC `($__internal_88_$__cuda_sm20_div_s64) ;  /* 0x0000001c008c7944 */ /* 0x001fea0003c00000 */
        /* <DEDUP_REMOVED lines=8> */
.L_x_4191:
        /* <DEDUP_REMOVED lines=35> */
.L_x_4192:
[----:B------:R-:W-:Y:S01]  /*2000*/  MOV R27, R17 ;  /* 0x00000011001b7202 */ /* 0x000fe20000000f00 */
[----:B------:R-:W-:Y:S01]  /*2010*/  IMAD.MOV.U32 R2, RZ, RZ, R18 ;  /* 0x000000ffff027224 */ /* 0x000fe200078e0012 */
[----:B------:R-:W-:Y:S02]  /*2020*/  MOV R0, R19 ;  /* 0x0000001300007202 */ /* 0x000fe40000000f00 */
[----:B------:R-:W-:-:S07]  /*2030*/  MOV R9, 0x2050 ;  /* 0x0000205000097802 */ /* 0x000fce0000000f00 */
[----:B0-----:R-:W-:Y:S05]  /*2040*/  CALL.REL.NOINC `($__internal_88_$__cuda_sm20_div_s64) ;  /* 0x0000001800cc7944 */ /* 0x001fea0003c00000 */
        /* <DEDUP_REMOVED lines=9> */
.L_x_4193:
        /* <DEDUP_REMOVED lines=36> */
.L_x_4194:
[----:B------:R-:W-:Y:S01]  /*2320*/  MOV R27, R19 ;  /* 0x00000013001b7202 */ /* 0x000fe20000000f00 */
[----:B------:R-:W-:Y:S01]  /*2330*/  IMAD.MOV.U32 R0, RZ, RZ, R29 ;  /* 0x000000ffff007224 */ /* 0x000fe200078e001d */
[----:B------:R-:W-:Y:S02]  /*2340*/  MOV R2, R28 ;  /* 0x0000001c00027202 */ /* 0x000fe40000000f00 */
[----:B------:R-:W-:-:S07]  /*2350*/  MOV R9, 0x2370 ;  /* 0x0000237000097802 */ /* 0x000fce0000000f00 */
[----:B0-----:R-:W-:Y:S05]  /*2360*/  CALL.REL.NOINC `($__internal_88_$__cuda_sm20_div_s64) ;  /* 0x0000001800047944 */ /* 0x001fea0003c00000 */
        /* <DEDUP_REMOVED lines=9> */
.L_x_4195:
        /* <DEDUP_REMOVED lines=37> */
.L_x_4196:
        /* <DEDUP_REMOVED lines=13> */
.L_x_4197:
        /* <DEDUP_REMOVED lines=9> */
.L_x_4189:
        /* <DEDUP_REMOVED lines=31> */
.L_x_4199:
        /* <DEDUP_REMOVED lines=13> */
.L_x_4200:
        /* <DEDUP_REMOVED lines=35> */
.L_x_4201:
[----:B------:R-:W-:Y:S01]  /*2ca0*/  MOV R27, R17 ;  /* 0x00000011001b7202 */ /* 0x000fe20000000f00 */
[----:B------:R-:W-:Y:S01]  /*2cb0*/  IMAD.MOV.U32 R2, RZ, RZ, R18 ;  /* 0x000000ffff027224 */ /* 0x000fe200078e0012 */
[----:B------:R-:W-:Y:S02]  /*2cc0*/  MOV R0, R19 ;  /* 0x0000001300007202 */ /* 0x000fe40000000f00 */
[----:B------:R-:W-:-:S07]  /*2cd0*/  MOV R9, 0x2cf0 ;  /* 0x00002cf000097802 */ /* 0x000fce0000000f00 */
[----:B0-----:R-:W-:Y:S05]  /*2ce0*/  CALL.REL.NOINC `($__internal_88_$__cuda_sm20_div_s64) ;  /* 0x0000000c00a47944 */ /* 0x001fea0003c00000 */
        /* <DEDUP_REMOVED lines=9> */
.L_x_4202:
        /* <DEDUP_REMOVED lines=10> */
.L_x_4198:
        /* <DEDUP_REMOVED lines=29> */
.L_x_4203:
[----:B------:R-:W-:-:S07]  /*2ff0*/  MOV R0, 0x3010 ;  /* 0x0000301000007802 */ /* 0x000fce0000000f00 */
[----:B0-----:R-:W-:Y:S05]  /*3000*/  CALL.REL.NOINC `($__internal_89_$__cuda_sm20_rem_s64) ;  /* 0x00000010002c7944 */ /* 0x001fea0003c00000 */
[----:B------:R-:W-:Y:S02]  /*3010*/  MOV R10, R2 ;  /* 0x00000002000a7202 */ /* 0x000fe40000000f00 */
[----:B------:R-:W-:-:S07]  /*3020*/  MOV R11, R9 ;  /* 0x00000009000b7202 */ /* 0x000fce0000000f00 */
.L_x_4204:
[----:B------:R-:W1:Y:S02]  /*3030*/  LDC.64 R12, c[0x0][0x398] ;  /* 0x0000e600ff0c7b82 */ /* 0x000e640000000a00 */
[----:B-1----:R-:W-:-:S06]  /*3040*/  IMAD.WIDE.U32 R2, R3, 0x8, R12 ;  /* 0x0000000803027825 */ /* 0x002fcc00078e000c */
[----:B------:R-:W2:Y:S02]  /*3050*/  LDG.E.64 R2, desc[UR8][R2.64] ;  /* 0x0000000802027981 */ /* 0x000ea4000c1e1b00 */
[-C--:B--2---:R-:W-:Y:S02]  /*3060*/  IMAD R9, R3, R10.reuse, RZ ;  /* 0x0000000a03097224 */ /* 0x084fe400078e02ff */
[----:B------:R-:W-:-:S04]  /*3070*/  IMAD.WIDE.U32 R28, R2, R10, R28 ;  /* 0x0000000a021c7225 */ /* 0x000fc800078e001c */
[----:B------:R-:W-:-:S04]  /*3080*/  IMAD R9, R2, R11, R9 ;  /* 0x0000000b02097224 */ /* 0x000fc800078e0209 */
[----:B------:R-:W-:-:S07]  /*3090*/  IMAD.IADD R29, R29, 0x1, R9 ;  /* 0x000000011d1d7824 */ /* 0x000fce00078e0209 */
.L_x_4170:
[----:B------:R-:W1:Y:S02]  /*30a0*/  LDCU.64 UR10, c[0x0][0x388] ;  /* 0x00007100ff0a77ac */ /* 0x000e640008000a00 */
[----:B-1----:R-:W-:-:S04]  /*30b0*/  IADD3 R28, P0, PT, R28, UR10, RZ ;  /* 0x0000000a1c1c7c10 */ /* 0x002fc8000ff1e0ff */
[----:B------:R-:W-:-:S05]  /*30c0*/  IADD3.X R29, PT, PT, R29, UR11, RZ, P0, !PT ;  /* 0x0000000b1d1d7c10 */ /* 0x000fca00087fe4ff */
[----:B------:R-:W2:Y:S01]  /*30d0*/  LDG.E.S8 R28, desc[UR8][R28.64] ;  /* 0x000000081c1c7981 */ /* 0x000ea2000c1e1300 */
        /* <DEDUP_REMOVED lines=42> */
.L_x_4207:
        /* <DEDUP_REMOVED lines=56> */
.L_x_4206:
        /* <DEDUP_REMOVED lines=32> */
.L_x_4209:
        /* <DEDUP_REMOVED lines=19> */
.L_x_4210:
[----:B------:R-:W-:Y:S05]  /*3a30*/  @!P1 BRA `(.L_x_4208) ;  /* 0x0000000000289947 */ /* 0x000fea0003800000 */
[----:B------:R-:W-:Y:S01]  /*3a40*/  IMAD R0, R6, UR4, RZ ;  /* 0x0000000406007c24 */ /* 0x000fe2000f8e02ff */
[----:B------:R-:W-:-:S03]  /*3a50*/  IADD3 R5, PT, PT, -R5, RZ, RZ ;  /* 0x000000ff05057210 */ /* 0x000fc60007ffe1ff */
[----:B------:R-:W-:-:S05]  /*3a60*/  IMAD R0, R0, 0x2, R7 ;  /* 0x0000000200007824 */ /* 0x000fca00078e0207 */
[----:B------:R-:W-:-:S07]  /*3a70*/  IADD3 R3, PT, PT, R0, UR5, RZ ;  /* 0x0000000500037c10 */ /* 0x000fce000fffe0ff */
.L_x_4211:
[----:B------:R3:W2:Y:S01]  /*3a80*/  LDS.U16 R9, [R3] ;  /* 0x0000000003097984 */ /* 0x0006a20000000400 */
[----:B------:R-:W-:-:S05]  /*3a90*/  VIADD R5, R5, 0x1 ;  /* 0x0000000105057836 */ /* 0x000fca0000000000 */
[----:B------:R-:W-:Y:S02]  /*3aa0*/  ISETP.NE.AND P0, PT, R5, RZ, PT ;  /* 0x000000ff0500720c */ /* 0x000fe40003f05270 */
[----:B---3--:R-:W-:Y:S01]  /*3ab0*/  LEA R3, R6, R3, 0x1 ;  /* 0x0000000306037211 */ /* 0x008fe200078e08ff */
[----:B--2---:R-:W-:-:S10]  /*3ac0*/  HADD2 R8, R8.H0_H0, R9.H0_H0 ;  /* 0x2000000908087230 */ /* 0x004fd40000000800 */
[----:B------:R-:W-:Y:S05]  /*3ad0*/  @P0 BRA `(.L_x_4211) ;  /* 0xfffffffc00e80947 */ /* 0x000fea000383ffff */
.L_x_4208:
[----:B--2---:R2:W-:Y:S02]  /*3ae0*/  STS.U16 [R7+UR5], R8 ;  /* 0x0000000807007988 */ /* 0x0045e40008000405 */
.L_x_4205:
        /* <DEDUP_REMOVED lines=9> */
        .weak           $__internal_88_$__cuda_sm20_div_s64
        .type           $__internal_88_$__cuda_sm20_div_s64,@function
        .size           $__internal_88_$__cuda_sm20_div_s64,($__internal_89_$__cuda_sm20_rem_s64 - $__internal_88_$__cuda_sm20_div_s64)
$__internal_88_$__cuda_sm20_div_s64:
        /* <DEDUP_REMOVED lines=83> */
[----:B------:R-:W-:Y:S06]  /*40b0*/  RET.REL.NODEC R12 `(contiguous_logsumexp3_i8) ;  /* 0xffffffbc0cd07950 */ /* 0x000fec0003c3ffff */
        .weak           $__internal_89_$__cuda_sm20_rem_s64
        .type           $__internal_89_$__cuda_sm20_rem_s64,@function
        .size           $__internal_89_$__cuda_sm20_rem_s64,(.L_x_30405 - $__internal_89_$__cuda_sm20_rem_s64)
$__internal_89_$__cuda_sm20_rem_s64:
        /* <DEDUP_REMOVED lines=66> */
[----:B------:R-:W-:Y:S06]  /*44e0*/  RET.REL.NODEC R10 `(contiguous_logsumexp3_i8) ;  /* 0xffffffb80ac47950 */ /* 0x000fec0003c3ffff */
.L_x_4212:
        /* <DEDUP_REMOVED lines=9> */
.L_x_30405:


//--------------------- .text.contiguous_logsumexp22_i8 --------------------------
	.section	.text.contiguous_logsumexp22_i8,"ax",@progbits
	.align	128
        .global         contiguous_logsumexp22_i8
        .type           contiguous_logsumexp22_i8,@function
        .size           contiguous_logsumexp22_i8,(.L_x_31042 - contiguous_logsumexp22_i8)
        .other          contiguous_logsumexp22_i8,@"STO_CUDA_ENTRY STV_DEFAULT"
contiguous_logsumexp22_i8:
.text.contiguous_logsumexp22_i8:
        /* <DEDUP_REMOVED lines=45> */
.L_x_4214:
        /* <DEDUP_REMOVED lines=13> */
.L_x_4215:
[----:B------:R-:W-:Y:S05]  /*03a0*/  BSYNC.RECONVERGENT B0 ;  /* 0x0000000000007941 */ /* 0x000fea0003800200 */
.L_x_4213:
[----:B------:R-:W-:Y:S01]  /*03b0*/  BAR.SYNC.DEFER_BLOCKING 0x0 ;  /* 0x0000000000007b1d */ /* 0x000fe20000010000 */
[----:B------:R-:W-:Y:S02]  /*03c0*/  ISETP.GE.U32.AND P1, PT, R3, 0x42, PT ;  /* 0x000000420300780c */ /* 0x000fe40003f26070 */
[----:B------:R-:W-:-:S11]  /*03d0*/  ISETP.GT.U32.AND P0, PT, R0, 0x1f, PT ;  /* 0x0000001f0000780c */ /* 0x000fd60003f04070 */
[----:B------:R-:W-:Y:S05]  /*03e0*/  @!P1 BRA `(.L_x_4216) ;  /* 0x0000000000309947 */ /* 0x000fea0003800000 */
.L_x_4217:
        /* <DEDUP_REMOVED lines=12> */
.L_x_4216:
        /* <DEDUP_REMOVED lines=40> */
.L_x_4218:
        /* <DEDUP_REMOVED lines=13> */
.L_x_31042:


//--------------------- .text.contiguous_logsumexp2_i8 --------------------------
	.section	.text.contiguous_logsumexp2_i8,"ax",@progbits
	.align	128
        .global         contiguous_logsumexp2_i8
        .type           contiguous_logsumexp2_i8,@function
        .size           contiguous_logsumexp2_i8,(.L_x_30407 - contiguous_logsumexp2_i8)
        .other          contiguous_logsumexp2_i8,@"STO_CUDA_ENTRY STV_DEFAULT"
contiguous_logsumexp2_i8:
.text.contiguous_logsumexp2_i8:
        /* <DEDUP_REMOVED lines=55> */
.L_x_4247:
        /* <DEDUP_REMOVED lines=32> */
.L_x_4224:
[----:B------:R-:W-:Y:S01]  /*0570*/  IMAD.MOV.U32 R26, RZ, RZ, R6 ;  /* 0x000000ffff1a7224 */ /* 0x000fe200078e0006 */
[----:B------:R-:W-:Y:S01]  /*0580*/  MOV R13, R7 ;  /* 0x00000007000d7202 */ /* 0x000fe20000000f00 */
[----:B------:R-:W-:Y:S01]  /*0590*/  IMAD.MOV.U32 R14, RZ, RZ, R38 ;  /* 0x000000ffff0e7224 */ /* 0x000fe200078e0026 */
[----:B------:R-:W-:Y:S02]  /*05a0*/  MOV R11, R39 ;  /* 0x00000027000b7202 */ /* 0x000fe40000000f00 */
[----:B------:R-:W-:-:S07]  /*05b0*/  MOV R12, 0x5d0 ;  /* 0x000005d0000c7802 */ /* 0x000fce0000000f00 */
[----:B-12---:R-:W-:Y:S05]  /*05c0*/  CALL.REL.NOINC `($__internal_90_$__cuda_sm20_div_s64) ;  /* 0x0000006400a87944 */ /* 0x006fea0003c00000 */
        /* <DEDUP_REMOVED lines=9> */
.L_x_4225:
[----:B------:R-:W-:Y:S05]  /*0660*/  BSYNC.RECONVERGENT B1 ;  /* 0x0000000000017941 */ /* 0x000fea0003800200 */
.L_x_4223:
        /* <DEDUP_REMOVED lines=33> */
.L_x_4227:
[----:B------:R-:W-:Y:S01]  /*0880*/  IMAD.MOV.U32 R26, RZ, RZ, R20 ;  /* 0x000000ffff1a7224 */ /* 0x000fe200078e0014 */
[----:B------:R-:W-:Y:S01]  /*0890*/  MOV R13, R9 ;  /* 0x00000009000d7202 */ /* 0x000fe20000000f00 */
[----:B------:R-:W-:Y:S01]  /*08a0*/  IMAD.MOV.U32 R14, RZ, RZ, R38 ;  /* 0x000000ffff0e7224 */ /* 0x000fe200078e0026 */
[----:B------:R-:W-:Y:S02]  /*08b0*/  MOV R11, R39 ;  /* 0x00000027000b7202 */ /* 0x000fe40000000f00 */
[----:B------:R-:W-:-:S07]  /*08c0*/  MOV R12, 0x8e0 ;  /* 0x000008e0000c7802 */ /* 0x000fce0000000f00 */
[----:B-1----:R-:W-:Y:S05]  /*08d0*/  CALL.REL.NOINC `($__internal_90_$__cuda_sm20_div_s64) ;  /* 0x0000006000e47944 */ /* 0x002fea0003c00000 */
        /* <DEDUP_REMOVED lines=9> */
.L_x_4228:
[----:B------:R-:W-:Y:S05]  /*0970*/  BSYNC.RECONVERGENT B1 ;  /* 0x0000000000017941 */ /* 0x000fea0003800200 */
.L_x_4226:
        /* <DEDUP_REMOVED lines=34> */
.L_x_4230:
[----:B------:R-:W-:Y:S01]  /*0ba0*/  MOV R26, R34 ;  /* 0x00000022001a7202 */ /* 0x000fe20000000f00 */
[----:B------:R-:W-:Y:S01]  /*0bb0*/  IMAD.MOV.U32 R13, RZ, RZ, R35 ;  /* 0x000000ffff0d7224 */ /* 0x000fe200078e0023 */
[----:B------:R-:W-:Y:S01]  /*0bc0*/  MOV R14, R20 ;  /* 0x00000014000e7202 */ /* 0x000fe20000000f00 */
[----:B------:R-:W-:Y:S01]  /*0bd0*/  IMAD.MOV.U32 R11, RZ, RZ, R21 ;  /* 0x000000ffff0b7224 */ /* 0x000fe200078e0015 */
[----:B------:R-:W-:-:S07]  /*0be0*/  MOV R12, 0xc00 ;  /* 0x00000c00000c7802 */ /* 0x000fce0000000f00 */
[----:B-1----:R-:W-:Y:S05]  /*0bf0*/  CALL.REL.NOINC `($__internal_90_$__cuda_sm20_div_s64) ;  /* 0x00000060001c7944 */ /* 0x002fea0003c00000 */
        /* <DEDUP_REMOVED lines=10> */
.L_x_4231:
[----:B------:R-:W-:Y:S05]  /*0ca0*/  BSYNC.RECONVERGENT B1 ;  /* 0x0000000000017941 */ /* 0x000fea0003800200 */
.L_x_4229:
        /* <DEDUP_REMOVED lines=34> */
.L_x_4233:
        /* <DEDUP_REMOVED lines=16> */
.L_x_4234:
[----:B------:R-:W-:Y:S05]  /*0fd0*/  BSYNC.RECONVERGENT B1 ;  /* 0x0000000000017941 */ /* 0x000fea0003800200 */
.L_x_4232:
        /* <DEDUP_REMOVED lines=36> */
.L_x_4236:
        /* <DEDUP_REMOVED lines=16> */
.L_x_4237:
[----:B------:R-:W-:Y:S05]  /*1320*/  BSYNC.RECONVERGENT B1 ;  /* 0x0000000000017941 */ /* 0x000fea0003800200 */
.L_x_4235:
        /* <DEDUP_REMOVED lines=35> */
.L_x_4239:
[----:B------:R-:W-:Y:S01]  /*1560*/  IMAD.MOV.U32 R26, RZ, RZ, R34 ;  /* 0x000000ffff1a7224 */ /* 0x000fe200078e0022 */
[----:B------:R-:W-:Y:S01]  /*1570*/  MOV R13, R35 ;  /* 0x00000023000d7202 */ /* 0x000fe20000000f00 */
[----:B------:R-:W-:Y:S01]  /*1580*/  IMAD.MOV.U32 R14, RZ, RZ, R20 ;  /* 0x000000ffff0e7224 */ /* 0x000fe200078e0014 */
[----:B------:R-:W-:Y:S02]  /*1590*/  MOV R11, R21 ;  /* 0x00000015000b7202 */ /* 0x000fe40000000f00 */
[----:B------:R-:W-:-:S07]  /*15a0*/  MOV R12, 0x15c0 ;  /* 0x000015c0000c7802 */ /* 0x000fce0000000f00 */
[----:B-1----:R-:W-:Y:S05]  /*15b0*/  CALL.REL.NOINC `($__internal_90_$__cuda_sm20_div_s64) ;  /* 0x0000005400ac7944 */ /* 0x002fea0003c00000 */
        /* <DEDUP_REMOVED lines=10> */
.L_x_4240:
[----:B------:R-:W-:Y:S05]  /*1660*/  BSYNC.RECONVERGENT B1 ;  /* 0x0000000000017941 */ /* 0x000fea0003800200 */
.L_x_4238:
        /* <DEDUP_REMOVED lines=34> */
.L_x_4242:
[----:B------:R-:W-:Y:S01]  /*1890*/  IMAD.MOV.U32 R26, RZ, RZ, R38 ;  /* 0x000000ffff1a7224 */ /* 0x000fe200078e0026 */
[----:B------:R-:W-:Y:S01]  /*18a0*/  MOV R13, R39 ;  /* 0x00000027000d7202 */ /* 0x000fe20000000f00 */
[----:B------:R-:W-:Y:S01]  /*18b0*/  IMAD.MOV.U32 R14, RZ, RZ, R20 ;  /* 0x000000ffff0e7224 */ /* 0x000fe200078e0014 */
[----:B------:R-:W-:Y:S02]  /*18c0*/  MOV R11, R21 ;  /* 0x00000015000b7202 */ /* 0x000fe40000000f00 */
[----:B------:R-:W-:-:S07]  /*18d0*/  MOV R12, 0x18f0 ;  /* 0x000018f0000c7802 */ /* 0x000fce0000000f00 */
[----:B-1----:R-:W-:Y:S05]  /*18e0*/  CALL.REL.NOINC `($__internal_90_$__cuda_sm20_div_s64) ;  /* 0x0000005000e07944 */ /* 0x002fea0003c00000 */
        /* <DEDUP_REMOVED lines=10> */
.L_x_4243:
[----:B------:R-:W-:Y:S05]  /*1990*/  BSYNC.RECONVERGENT B1 ;  /* 0x0000000000017941 */ /* 0x000fea0003800200 */
.L_x_4241:
        /* <DEDUP_REMOVED lines=35> */
.L_x_4245:
[----:B------:R-:W-:Y:S01]  /*1bd0*/  MOV R26, R34 ;  /* 0x00000022001a7202 */ /* 0x000fe20000000f00 */
[----:B------:R-:W-:Y:S01]  /*1be0*/  IMAD.MOV.U32 R13, RZ, RZ, R35 ;  /* 0x000000ffff0d7224 */ /* 0x000fe200078e0023 */
[----:B------:R-:W-:Y:S01]  /*1bf0*/  MOV R14, R20 ;  /* 0x00000014000e7202 */ /* 0x000fe20000000f00 */
[----:B------:R-:W-:Y:S01]  /*1c00*/  IMAD.MOV.U32 R11, RZ, RZ, R21 ;  /* 0x000000ffff0b7224 */ /* 0x000fe200078e0015 */
[----:B------:R-:W-:-:S07]  /*1c10*/  MOV R12, 0x1c30 ;  /* 0x00001c30000c7802 */ /* 0x000fce0000000f00 */
[----:B-1----:R-:W-:Y:S05]  /*1c20*/  CALL.REL.NOINC `($__internal_90_$__cuda_sm20_div_s64) ;  /* 0x0000005000107944 */ /* 0x002fea0003c00000 */
        /* <DEDUP_REMOVED lines=10> */
.L_x_4246:
[----:B------:R-:W-:Y:S05]  /*1cd0*/  BSYNC.RECONVERGENT B1 ;  /* 0x0000000000017941 */ /* 0x000fea0003800200 */
.L_x_4244:
        /* <DEDUP_REMOVED lines=8> */
.L_x_4222:
        /* <DEDUP_REMOVED lines=36> */
.L_x_4250:
[----:B------:R-:W-:Y:S01]  /*1fa0*/  IMAD.MOV.U32 R26, RZ, RZ, R6 ;  /* 0x000000ffff1a7224 */ /* 0x000fe200078e0006 */
[----:B------:R-:W-:Y:S01]  /*1fb0*/  MOV R13, R7 ;  /* 0x00000007000d7202 */ /* 0x000fe20000000f00 */
[----:B------:R-:W-:Y:S01]  /*1fc0*/  IMAD.MOV.U32 R14, RZ, RZ, R16 ;  /* 0x000000ffff0e7224 */ /* 0x000fe200078e0010 */
[----:B------:R-:W-:Y:S02]  /*1fd0*/  MOV R11, R17 ;  /* 0x00000011000b7202 */ /* 0x000fe40000000f00 */
[----:B------:R-:W-:-:S07]  /*1fe0*/  MOV R12, 0x2000 ;  /* 0x00002000000c7802 */ /* 0x000fce0000000f00 */
[----:B-1----:R-:W-:Y:S05]  /*1ff0*/  CALL.REL.NOINC `($__internal_90_$__cuda_sm20_div_s64) ;  /* 0x0000004c001c7944 */ /* 0x002fea0003c00000 */
        /* <DEDUP_REMOVED lines=9> */
.L_x_4251:
[----:B------:R-:W-:Y:S05]  /*2090*/  BSYNC.RECONVERGENT B1 ;  /* 0x0000000000017941 */ /* 0x000fea0003800200 */
.L_x_4249:
        /* <DEDUP_REMOVED lines=34> */
.L_x_4253:
[----:B------:R-:W-:Y:S01]  /*22c0*/  IMAD.MOV.U32 R26, RZ, RZ, R20 ;  /* 0x000000ffff1a7224 */ /* 0x000fe200078e0014 */
[----:B------:R-:W-:Y:S01]  /*22d0*/  MOV R13, R9 ;  /* 0x00000009000d7202 */ /* 0x000fe20000000f00 */
[----:B------:R-:W-:Y:S01]  /*22e0*/  IMAD.MOV.U32 R14, RZ, RZ, R16 ;  /* 0x000000ffff0e7224 */ /* 0x000fe200078e0010 */
[----:B------:R-:W-:Y:S02]  /*22f0*/  MOV R11, R17 ;  /* 0x00000011000b7202 */ /* 0x000fe40000000f00 */
[----:B------:R-:W-:-:S07]  /*2300*/  MOV R12, 0x2320 ;  /* 0x00002320000c7802 */ /* 0x000fce0000000f00 */
[----:B-1----:R-:W-:Y:S05]  /*2310*/  CALL.REL.NOINC `($__internal_90_$__cuda_sm20_div_s64) ;  /* 0x0000004800547944 */ /* 0x002fea0003c00000 */
        /* <DEDUP_REMOVED lines=11> */
.L_x_4254:
[----:B------:R-:W-:Y:S05]  /*23d0*/  BSYNC.RECONVERGENT B1 ;  /* 0x0000000000017941 */ /* 0x000fea0003800200 */
.L_x_4252:
        /* <DEDUP_REMOVED lines=36> */
.L_x_4256:
        /* <DEDUP_REMOVED lines=16> */
.L_x_4257:
[----:B------:R-:W-:Y:S05]  /*2720*/  BSYNC.RECONVERGENT B1 ;  /* 0x0000000000017941 */ /* 0x000fea0003800200 */
.L_x_4255:
        /* <DEDUP_REMOVED lines=35> */
.L_x_4259:
[----:B------:R-:W-:Y:S01]  /*2960*/  IMAD.MOV.U32 R26, RZ, RZ, R18 ;  /* 0x000000ffff1a7224 */ /* 0x000fe200078e0012 */
[----:B------:R-:W-:Y:S01]  /*2970*/  MOV R13, R19 ;  /* 0x00000013000d7202 */ /* 0x000fe20000000f00 */
[----:B------:R-:W-:Y:S01]  /*2980*/  IMAD.MOV.U32 R14, RZ, RZ, R16 ;  /* 0x000000ffff0e7224 */ /* 0x000fe200078e0010 */
[----:B------:R-:W-:Y:S02]  /*2990*/  MOV R11, R17 ;  /* 0x00000011000b7202 */ /* 0x000fe40000000f00 */
[----:B------:R-:W-:-:S07]  /*29a0*/  MOV R12, 0x29c0 ;  /* 0x000029c0000c7802 */ /* 0x000fce0000000f00 */
[----:B-1----:R-:W-:Y:S05]  /*29b0*/  CALL.REL.NOINC `($__internal_90_$__cuda_sm20_div_s64) ;  /* 0x0000004000ac7944 */ /* 0x002fea0003c00000 */
        /* <DEDUP_REMOVED lines=10> */
.L_x_4260:
[----:B------:R-:W-:Y:S05]  /*2a60*/  BSYNC.RECONVERGENT B1 ;  /* 0x0000000000017941 */ /* 0x000fea0003800200 */
.L_x_4258:
[----:B------:R-:W-:Y:S01]  /*2a70*/  IMAD R11, R11, R38, RZ ;  /* 0x000000260b0b7224 */ /* 0x000fe200078e02ff */
[----:B------:R-:W-:Y:S01]  /*2a80*/  IADD3 R8, PT, PT, R8, -0x2, RZ ;  /* 0xfffffffe08087810 */ /* 0x000fe20007ffe0ff */
[----:B------:R-:W-:Y:S02]  /*2a90*/  IMAD.MOV.U32 R36, RZ, RZ, R22 ;  /* 0x000000ffff247224 */ /* 0x000fe400078e0016 */
[-C--:B------:R-:W-:Y:S02]  /*2aa0*/  IMAD R11, R39, R10.reuse, R11 ;  /* 0x0000000a270b7224 */ /* 0x080fe400078e020b */
[----:B------:R-:W-:-:S04]  /*2ab0*/  IMAD.WIDE.U32 R22, R38, R10, R36 ;  /* 0x0000000a26167225 */ /* 0x000fc800078e0024 */
[----:B------:R-:W-:-:S07]  /*2ac0*/  IMAD.IADD R23, R23, 0x1, R11 ;  /* 0x0000000117177824 */ /* 0x000fce00078e020b */
.L_x_4248:
        /* <DEDUP_REMOVED lines=30> */
.L_x_4262:
[----:B------:R-:W-:Y:S01]  /*2cb0*/  IMAD.MOV.U32 R18, RZ, RZ, R6 ;  /* 0x000000ffff127224 */ /* 0x000fe200078e0006 */
[----:B------:R-:W-:Y:S01]  /*2cc0*/  MOV R19, R7 ;  /* 0x0000000700137202 */ /* 0x000fe20000000f00 */
[----:B------:R-:W-:Y:S01]  /*2cd0*/  IMAD.MOV.U32 R24, RZ, RZ, R10 ;  /* 0x000000ffff187224 */ /* 0x000fe200078e000a */
[----:B------:R-:W-:Y:S02]  /*2ce0*/  MOV R21, R11 ;  /* 0x0000000b00157202 */ /* 0x000fe40000000f00 */
[----:B------:R-:W-:-:S07]  /*2cf0*/  MOV R26, 0x2d10 ;  /* 0x00002d10001a7802 */ /* 0x000fce0000000f00 */
[----:B-1----:R-:W-:Y:S05]  /*2d00*/  CALL.REL.NOINC `($__internal_91_$__cuda_sm20_rem_s64) ;  /* 0x0000004400247944 */ /* 0x002fea0003c00000 */
.L_x_4263:
[----:B------:R-:W-:Y:S05]  /*2d10*/  BSYNC.RECONVERGENT B1 ;  /* 0x0000000000017941 */ /* 0x000fea0003800200 */
.L_x_4261:
        /* <DEDUP_REMOVED lines=30> */
.L_x_4265:
[----:B------:R-:W-:Y:S01]  /*2f00*/  IMAD.MOV.U32 R24, RZ, RZ, R10 ;  /* 0x000000ffff187224 */ /* 0x000fe200078e000a */
[----:B------:R-:W-:Y:S01]  /*2f10*/  MOV R21, R11 ;  /* 0x0000000b00157202 */ /* 0x000fe20000000f00 */
[----:B------:R-:W-:Y:S01]  /*2f20*/  IMAD.MOV.U32 R18, RZ, RZ, R20 ;  /* 0x000000ffff127224 */ /* 0x000fe200078e0014 */
[----:B------:R-:W-:Y:S02]  /*2f30*/  MOV R19, R9 ;  /* 0x0000000900137202 */ /* 0x000fe40000000f00 */
[----:B------:R-:W-:-:S07]  /*2f40*/  MOV R26, 0x2f60 ;  /* 0x00002f60001a7802 */ /* 0x000fce0000000f00 */
[----:B-1----:R-:W-:Y:S05]  /*2f50*/  CALL.REL.NOINC `($__internal_91_$__cuda_sm20_rem_s64) ;  /* 0x0000004000907944 */ /* 0x002fea0003c00000 */
.L_x_4266:
[----:B------:R-:W-:Y:S05]  /*2f60*/  BSYNC.RECONVERGENT B1 ;  /* 0x0000000000017941 */ /* 0x000fea0003800200 */
.L_x_4264:
[----:B------:R-:W-:Y:S02]  /*2f70*/  IMAD R7, R7, R16, RZ ;  /* 0x0000001007077224 */ /* 0x000fe400078e02ff */
[----:B------:R-:W-:-:S04]  /*2f80*/  IMAD.WIDE.U32 R22, R16, R6, R22 ;  /* 0x0000000610167225 */ /* 0x000fc800078e0016 */
[----:B------:R-:W-:-:S04]  /*2f90*/  IMAD R7, R17, R6, R7 ;  /* 0x0000000611077224 */ /* 0x000fc800078e0207 */
[----:B------:R-:W-:-:S07]  /*2fa0*/  IMAD.IADD R23, R23, 0x1, R7 ;  /* 0x0000000117177824 */ /* 0x000fce00078e0207 */
.L_x_4221:
[----:B------:R-:W0:Y:S02]  /*2fb0*/  LDCU.64 UR4, c[0x0][0x388] ;  /* 0x00007100ff0477ac */ /* 0x000e240008000a00 */
[----:B0-----:R-:W-:Y:S02]  /*2fc0*/  IADD3 R22, P1, PT, R22, UR4, RZ ;  /* 0x0000000416167c10 */ /* 0x001fe4000ff3e0ff */
[----:B------:R-:W-:Y:S02]  /*2fd0*/  IADD3 R4, P0, PT, R4, UR4, RZ ;  /* 0x0000000404047c10 */ /* 0x000fe4000ff1e0ff */
[----:B------:R-:W-:Y:S02]  /*2fe0*/  IADD3.X R23, PT, PT, R23, UR5, RZ, P1, !PT ;  /* 0x0000000517177c10 */ /* 0x000fe40008ffe4ff */
[----:B------:R-:W-:-:S03]  /*2ff0*/  IADD3.X R5, PT, PT, R5, UR5, RZ, P0, !PT ;  /* 0x0000000505057c10 */ /* 0x000fc600087fe4ff */
[----:B------:R-:W2:Y:S04]  /*3000*/  LDG.E.S8 R22, desc[UR14][R22.64] ;  /* 0x0000000e16167981 */ /* 0x000ea8000c1e1300 */
[----:B------:R-:W3:Y:S01]  /*3010*/  LDG.E.S8 R4, desc[UR14][R4.64] ;  /* 0x0000000e04047981 */ /* 0x000ee2000c1e1300 */
        /* <DEDUP_REMOVED lines=23> */
.L_x_4220:
        /* <DEDUP_REMOVED lines=18> */
.L_x_4294:
        /* <DEDUP_REMOVED lines=30> */
.L_x_4271:
        /* <DEDUP_REMOVED lines=15> */
.L_x_4272:
[----:B------:R-:W-:Y:S05]  /*3580*/  BSYNC.RECONVERGENT B1 ;  /* 0x0000000000017941 */ /* 0x000fea0003800200 */
.L_x_4270:
        /* <DEDUP_REMOVED lines=39> */
.L_x_4274:
[----:B------:R-:W-:Y:S01]  /*3800*/  IMAD.MOV.U32 R26, RZ, RZ, R36 ;  /* 0x000000ffff1a7224 */ /* 0x000fe200078e0024 */
[----:B------:R-:W-:Y:S01]  /*3810*/  MOV R13, R37 ;  /* 0x00000025000d7202 */ /* 0x000fe20000000f00 */
[----:B------:R-:W-:Y:S01]  /*3820*/  IMAD.MOV.U32 R14, RZ, RZ, R38 ;  /* 0x000000ffff0e7224 */ /* 0x000fe200078e0026 */
[----:B------:R-:W-:Y:S02]  /*3830*/  MOV R11, R39 ;  /* 0x00000027000b7202 */ /* 0x000fe40000000f00 */
[----:B------:R-:W-:-:S07]  /*3840*/  MOV R12, 0x3860 ;  /* 0x00003860000c7802 */ /* 0x000fce0000000f00 */
[----:B-12---:R-:W-:Y:S05]  /*3850*/  CALL.REL.NOINC `($__internal_90_$__cuda_sm20_div_s64) ;  /* 0x0000003400047944 */ /* 0x006fea0003c00000 */
        /* <DEDUP_REMOVED lines=11> */
.L_x_4275:
[----:B------:R-:W-:Y:S05]  /*3910*/  BSYNC.RECONVERGENT B1 ;  /* 0x0000000000017941 */ /* 0x000fea0003800200 */
.L_x_4273:
        /* <DEDUP_REMOVED lines=37> */
.L_x_4277:
        /* <DEDUP_REMOVED lines=17> */
.L_x_4278:
[----:B------:R-:W-:Y:S05]  /*3c80*/  BSYNC.RECONVERGENT B1 ;  /* 0x0000000000017941 */ /* 0x000fea0003800200 */
.L_x_4276:
        /* <DEDUP_REMOVED lines=38> */
.L_x_4280:
[----:B------:R-:W-:Y:S01]  /*3ef0*/  MOV R26, R20 ;  /* 0x00000014001a7202 */ /* 0x000fe20000000f00 */
[----:B------:R-:W-:Y:S01]  /*3f00*/  IMAD.MOV.U32 R13, RZ, RZ, R21 ;  /* 0x000000ffff0d7224 */ /* 0x000fe200078e0015 */
[----:B------:R-:W-:Y:S01]  /*3f10*/  MOV R14, R36 ;  /* 0x00000024000e7202 */ /* 0x000fe20000000f00 */
[----:B------:R-:W-:Y:S01]  /*3f20*/  IMAD.MOV.U32 R11, RZ, RZ, R37 ;  /* 0x000000ffff0b7224 */ /* 0x000fe200078e0025 */
[----:B------:R-:W-:-:S07]  /*3f30*/  MOV R12, 0x3f50 ;  /* 0x00003f50000c7802 */ /* 0x000fce0000000f00 */
[----:B-12---:R-:W-:Y:S05]  /*3f40*/  CALL.REL.NOINC `($__internal_90_$__cuda_sm20_div_s64) ;  /* 0x0000002c00487944 */ /* 0x006fea0003c00000 */
        /* <DEDUP_REMOVED lines=11> */
.L_x_4281:
[----:B------:R-:W-:Y:S05]  /*4000*/  BSYNC.RECONVERGENT B1 ;  /* 0x0000000000017941 */ /* 0x000fea0003800200 */
.L_x_4279:
        /* <DEDUP_REMOVED lines=38> */
.L_x_4283:
        /* <DEDUP_REMOVED lines=17> */
.L_x_4284:
[----:B------:R-:W-:Y:S05]  /*4380*/  BSYNC.RECONVERGENT B1 ;  /* 0x0000000000017941 */ /* 0x000fea0003800200 */
.L_x_4282:
        /* <DEDUP_REMOVED lines=40> */
.L_x_4286:
[----:B------:R-:W-:Y:S01]  /*4610*/  MOV R26, R20 ;  /* 0x00000014001a7202 */ /* 0x000fe20000000f00 */
[----:B------:R-:W-:Y:S01]  /*4620*/  IMAD.MOV.U32 R14, RZ, RZ, R22 ;  /* 0x000000ffff0e7224 */ /* 0x000fe200078e0016 */
[----:B------:R-:W-:Y:S02]  /*4630*/  MOV R13, R21 ;  /* 0x00000015000d7202 */ /* 0x000fe40000000f00 */
[----:B------:R-:W-:Y:S02]  /*4640*/  MOV R11, R23 ;  /* 0x00000017000b7202 */ /* 0x000fe40000000f00 */
[----:B------:R-:W-:-:S07]  /*4650*/  MOV R12, 0x4670 ;  /* 0x00004670000c7802 */ /* 0x000fce0000000f00 */
[----:B-12---:R-:W-:Y:S05]  /*4660*/  CALL.REL.NOINC `($__internal_90_$__cuda_sm20_div_s64) ;  /* 0x0000002400807944 */ /* 0x006fea0003c00000 */
        /* <DEDUP_REMOVED lines=11> */
.L_x_4287:
[----:B------:R-:W-:Y:S05]  /*4720*/  BSYNC.RECONVERGENT B1 ;  /* 0x0000000000017941 */ /* 0x000fea0003800200 */
.L_x_4285:
        /* <DEDUP_REMOVED lines=40> */
.L_x_4289:
[----:B------:R-:W-:Y:S01]  /*49b0*/  MOV R26, R20 ;  /* 0x00000014001a7202 */ /* 0x000fe20000000f00 */
[----:B------:R-:W-:Y:S01]  /*49c0*/  IMAD.MOV.U32 R13, RZ, RZ, R21 ;  /* 0x000000ffff0d7224 */ /* 0x000fe200078e0015 */
[----:B------:R-:W-:Y:S02]  /*49d0*/  MOV R14, R22 ;  /* 0x00000016000e7202 */ /* 0x000fe40000000f00 */
[----:B------:R-:W-:Y:S02]  /*49e0*/  MOV R11, R23 ;  /* 0x00000017000b7202 */ /* 0x000fe40000000f00 */
[----:B------:R-:W-:-:S07]  /*49f0*/  MOV R12, 0x4a10 ;  /* 0x00004a10000c7802 */ /* 0x000fce0000000f00 */
[----:B-12---:R-:W-:Y:S05]  /*4a00*/  CALL.REL.NOINC `($__internal_90_$__cuda_sm20_div_s64) ;  /* 0x0000002000987944 */ /* 0x006fea0003c00000 */
        /* <DEDUP_REMOVED lines=11> */
.L_x_4290:
[----:B------:R-:W-:Y:S05]  /*4ac0*/  BSYNC.RECONVERGENT B1 ;  /* 0x0000000000017941 */ /* 0x000fea0003800200 */
.L_x_4288:
        /* <DEDUP_REMOVED lines=38> */
.L_x_4292:
        /* <DEDUP_REMOVED lines=17> */
.L_x_4293:
[----:B------:R-:W-:Y:S05]  /*4e40*/  BSYNC.RECONVERGENT B1 ;  /* 0x0000000000017941 */ /* 0x000fea0003800200 */
.L_x_4291:
        /* <DEDUP_REMOVED lines=14> */
.L_x_4269:
        /* <DEDUP_REMOVED lines=37> */
.L_x_4297:
[----:B------:R-:W-:Y:S01]  /*5180*/  MOV R26, R18 ;  /* 0x00000012001a7202 */ /* 0x000fe20000000f00 */
[----:B------:R-:W-:Y:S01]  /*5190*/  IMAD.MOV.U32 R14, RZ, RZ, R6 ;  /* 0x000000ffff0e7224 */ /* 0x000fe200078e0006 */
[----:B------:R-:W-:Y:S02]  /*51a0*/  MOV R13, R19 ;  /* 0x00000013000d7202 */ /* 0x000fe40000000f00 */
[----:B------:R-:W-:Y:S02]  /*51b0*/  MOV R11, R7 ;  /* 0x00000007000b7202 */ /* 0x000fe40000000f00 */
[----:B------:R-:W-:-:S07]  /*51c0*/  MOV R12, 0x51e0 ;  /* 0x000051e0000c7802 */ /* 0x000fce0000000f00 */
[----:B-1----:R-:W-:Y:S05]  /*51d0*/  CALL.REL.NOINC `($__internal_90_$__cuda_sm20_div_s64) ;  /* 0x0000001800a47944 */ /* 0x002fea0003c00000 */
        /* <DEDUP_REMOVED lines=9> */
.L_x_4298:
[----:B------:R-:W-:Y:S05]  /*5270*/  BSYNC.RECONVERGENT B1 ;  /* 0x0000000000017941 */ /* 0x000fea0003800200 */
.L_x_4296:
        /* <DEDUP_REMOVED lines=39> */
.L_x_4300:
[----:B------:R-:W-:Y:S01]  /*54f0*/  MOV R26, R18 ;  /* 0x00000012001a7202 */ /* 0x000fe20000000f00 */
[----:B------:R-:W-:Y:S01]  /*5500*/  IMAD.MOV.U32 R13, RZ, RZ, R19 ;  /* 0x000000ffff0d7224 */ /* 0x000fe200078e0013 */
[----:B------:R-:W-:Y:S02]  /*5510*/  MOV R14, R6 ;  /* 0x00000006000e7202 */ /* 0x000fe40000000f00 */
[----:B------:R-:W-:Y:S02]  /*5520*/  MOV R11, R7 ;  /* 0x00000007000b7202 */ /* 0x000fe40000000f00 */
[----:B------:R-:W-:-:S07]  /*5530*/  MOV R12, 0x5550 ;  /* 0x00005550000c7802 */ /* 0x000fce0000000f00 */
[----:B-1----:R-:W-:Y:S05]  /*5540*/  CALL.REL.NOINC `($__internal_90_$__cuda_sm20_div_s64) ;  /* 0x0000001400c87944 */ /* 0x002fea0003c00000 */
        /* <DEDUP_REMOVED lines=11> */
.L_x_4301:
[----:B------:R-:W-:Y:S05]  /*5600*/  BSYNC.RECONVERGENT B1 ;  /* 0x0000000000017941 */ /* 0x000fea0003800200 */
.L_x_4299:
        /* <DEDUP_REMOVED lines=40> */
.L_x_4303:
        /* <DEDUP_REMOVED lines=17> */
.L_x_4304:
[----:B------:R-:W-:Y:S05]  /*59a0*/  BSYNC.RECONVERGENT B1 ;  /* 0x0000000000017941 */ /* 0x000fea0003800200 */
.L_x_4302:
        /* <DEDUP_REMOVED lines=40> */
.L_x_4306:
[----:B------:R-:W-:Y:S01]  /*5c30*/  MOV R26, R18 ;  /* 0x00000012001a7202 */ /* 0x000fe20000000f00 */
[----:B------:R-:W-:Y:S01]  /*5c40*/  IMAD.MOV.U32 R14, RZ, RZ, R20 ;  /* 0x000000ffff0e7224 */ /* 0x000fe200078e0014 */
[----:B------:R-:W-:Y:S02]  /*5c50*/  MOV R13, R19 ;  /* 0x00000013000d7202 */ /* 0x000fe40000000f00 */
[----:B------:R-:W-:Y:S02]  /*5c60*/  MOV R11, R21 ;  /* 0x00000015000b7202 */ /* 0x000fe40000000f00 */
[----:B------:R-:W-:-:S07]  /*5c70*/  MOV R12, 0x5c90 ;  /* 0x00005c90000c7802 */ /* 0x000fce0000000f00 */
[----:B-1----:R-:W-:Y:S05]  /*5c80*/  CALL.REL.NOINC `($__internal_90_$__cuda_sm20_div_s64) ;  /* 0x0000000c00f87944 */ /* 0x002fea0003c00000 */
        /* <DEDUP_REMOVED lines=11> */
.L_x_4307:
[----:B------:R-:W-:Y:S05]  /*5d40*/  BSYNC.RECONVERGENT B1 ;  /* 0x0000000000017941 */ /* 0x000fea0003800200 */
.L_x_4305:
        /* <DEDUP_REMOVED lines=10> */
.L_x_4295:
        /* <DEDUP_REMOVED lines=35> */
.L_x_4310:
        /* <DEDUP_REMOVED lines=14> */
.L_x_4311:
[----:B------:R-:W-:Y:S05]  /*6100*/  BSYNC.RECONVERGENT B1 ;  /* 0x0000000000017941 */ /* 0x000fea0003800200 */
.L_x_4309:
        /* <DEDUP_REMOVED lines=39> */
.L_x_4313:
        /* <DEDUP_REMOVED lines=17> */
.L_x_4314:
[----:B------:R-:W-:Y:S05]  /*6490*/  BSYNC.RECONVERGENT B1 ;  /* 0x0000000000017941 */ /* 0x000fea0003800200 */
.L_x_4312:
        /* <DEDUP_REMOVED lines=10> */
.L_x_4308:
        /* <DEDUP_REMOVED lines=31> */
.L_x_4316:
[----:B------:R-:W-:Y:S02]  /*6730*/  MOV R24, R20 ;  /* 0x0000001400187202 */ /* 0x000fe40000000f00 */
[----:B------:R-:W-:-:S07]  /*6740*/  MOV R26, 0x6760 ;  /* 0x00006760001a7802 */ /* 0x000fce0000000f00 */
[----:B-1----:R-:W-:Y:S05]  /*6750*/  CALL.REL.NOINC `($__internal_91_$__cuda_sm20_rem_s64) ;  /* 0x0000000800907944 */ /* 0x002fea0003c00000 */
[----:B------:R-:W-:Y:S01]  /*6760*/  MOV R4, R6 ;  /* 0x0000000600047202 */ /* 0x000fe20000000f00 */
[----:B------:R-:W-:-:S07]  /*6770*/  IMAD.MOV.U32 R5, RZ, RZ, R7 ;  /* 0x000000ffff057224 */ /* 0x000fce00078e0007 */
.L_x_4317:
[----:B------:R-:W-:Y:S05]  /*6780*/  BSYNC.RECONVERGENT B1 ;  /* 0x0000000000017941 */ /* 0x000fea0003800200 */
.L_x_4315:
[----:B------:R-:W0:Y:S02]  /*6790*/  LDC.64 R6, c[0x0][0x398] ;  /* 0x0000e600ff067b82 */ /* 0x000e240000000a00 */
[----:B0-----:R-:W-:-:S06]  /*67a0*/  IMAD.WIDE.U32 R10, R10, 0x8, R6 ;  /* 0x000000080a0a7825 */ /* 0x001fcc00078e0006 */
[----:B------:R-:W2:Y:S02]  /*67b0*/  LDG.E.64 R10, desc[UR14][R10.64] ;  /* 0x0000000e0a0a7981 */ /* 0x000ea4000c1e1b00 */
[-C--:B--2---:R-:W-:Y:S02]  /*67c0*/  IMAD R7, R11, R4.reuse, RZ ;  /* 0x000000040b077224 */ /* 0x084fe400078e02ff */
[----:B------:R-:W-:-:S04]  /*67d0*/  IMAD.WIDE.U32 R8, R10, R4, R8 ;  /* 0x000000040a087225 */ /* 0x000fc800078e0008 */
[----:B------:R-:W-:-:S05]  /*67e0*/  IMAD R7, R10, R5, R7 ;  /* 0x000000050a077224 */ /* 0x000fca00078e0207 */
[----:B------:R-:W-:-:S07]  /*67f0*/  IADD3 R9, PT, PT, R9, R7, RZ ;  /* 0x0000000709097210 */ /* 0x000fce0007ffe0ff */
.L_x_4268:
[----:B------:R-:W2:Y:S01]  /*6800*/  LDG.E.S8 R8, desc[UR14][R8.64] ;  /* 0x0000000e08087981 */ /* 0x000ea2000c1e1300 */
        /* <DEDUP_REMOVED lines=13> */
.L_x_4267:
[----:B------:R-:W-:Y:S05]  /*68e0*/  BSYNC.RECONVERGENT B0 ;  /* 0x0000000000007941 */ /* 0x000fea0003800200 */
.L_x_4219:
[----:B------:R-:W-:Y:S01]  /*68f0*/  BAR.SYNC.DEFER_BLOCKING 0x0 ;  /* 0x0000000000007b1d */ /* 0x000fe20000010000 */
[----:B------:R-:W-:Y:S02]  /*6900*/  ISETP.GE.U32.AND P0, PT, R3, 0x42, PT ;  /* 0x000000420300780c */ /* 0x000fe40003f06070 */
[----:B------:R-:W-:-:S11]  /*6910*/  ISETP.GT.U32.AND P1, PT, R0, 0x1f, PT ;  /* 0x0000001f0000780c */ /* 0x000fd60003f24070 */
[----:B------:R-:W-:Y:S05]  /*6920*/  @!P0 BRA `(.L_x_4318) ;  /* 0x0000000000308947 */ /* 0x000fea0003800000 */
.L_x_4319:
        /* <DEDUP_REMOVED lines=12> */
.L_x_4318:
        /* <DEDUP_REMOVED lines=40> */
        .weak           $__internal_90_$__cuda_sm20_div_s64
        .type           $__internal_90_$__cuda_sm20_div_s64,@function
        .size           $__internal_90_$__cuda_sm20_div_s64,($__internal_91_$__cuda_sm20_rem_s64 - $__internal_90_$__cuda_sm20_div_s64)
$__internal_90_$__cuda_sm20_div_s64:
        /* <DEDUP_REMOVED lines=82> */
[----:B------:R-:W-:Y:S06]  /*7190*/  RET.REL.NODEC R12 `(contiguous_logsumexp2_i8) ;  /* 0xffffff8c0c987950 */ /* 0x000fec0003c3ffff */
        .weak           $__internal_91_$__cuda_sm20_rem_s64
        .type           $__internal_91_$__cuda_sm20_rem_s64,@function
        .size           $__internal_91_$__cuda_sm20_rem_s64,(.L_x_30407 - $__internal_91_$__cuda_sm20_rem_s64)
$__internal_91_$__cuda_sm20_rem_s64:
        /* <DEDUP_REMOVED lines=76> */
[----:B------:R-:W-:Y:S06]  /*7660*/  RET.REL.NODEC R26 `(contiguous_logsumexp2_i8) ;  /* 0xffffff881a647950 */ /* 0x000fec0003c3ffff */
.L_x_4320:
        /* <DEDUP_REMOVED lines=9> */
.L_x_30407:


//--------------------- .text.uncontiguous_cumulate_logsumexp_i8 --------------------------
	.section	.text.uncontiguous_cumulate_logsumexp_i8,"ax",@progbits
	.align	128
        .global         uncontiguous_cumulate_logsumexp_i8
        .type           uncontiguous_cumulate_logsumexp_i8,@function
        .size           uncontiguous_cumulate_logsumexp_i8,(.L_x_30409 - uncontiguous_cumulate_logsumexp_i8)
        .other          uncontiguous_cumulate_logsumexp_i8,@"STO_CUDA_ENTRY STV_DEFAULT"
uncontiguous_cumulate_logsumexp_i8:
.text.uncontiguous_cumulate_logsumexp_i8:
        /* <DEDUP_REMOVED lines=37> */
.L_x_4349:
        /* <DEDUP_REMOVED lines=32> */
.L_x_4326:
[----:B------:R-:W-:Y:S01]  /*0450*/  MOV R26, R6 ;  /* 0x00000006001a7202 */ /* 0x000fe20000000f00 */
[----:B------:R-:W-:Y:S01]  /*0460*/  IMAD.MOV.U32 R13, RZ, RZ, R9 ;  /* 0x000000ffff0d7224 */ /* 0x000fe200078e0009 */
[----:B------:R-:W-:Y:S01]  /*0470*/  MOV R14, R40 ;  /* 0x00000028000e7202 */ /* 0x000fe20000000f00 */
[----:B------:R-:W-:Y:S01]  /*0480*/  IMAD.MOV.U32 R11, RZ, RZ, R41 ;  /* 0x000000ffff0b7224 */ /* 0x000fe200078e0029 */
[----:B------:R-:W-:-:S07]  /*0490*/  MOV R12, 0x4b0 ;  /* 0x000004b0000c7802 */ /* 0x000fce0000000f00 */
[----:B-1----:R-:W-:Y:S05]  /*04a0*/  CALL.REL.NOINC `($__internal_92_$__cuda_sm20_div_s64) ;  /* 0x0000006400047944 */ /* 0x002fea0003c00000 */
        /* <DEDUP_REMOVED lines=10> */
.L_x_4327:
[----:B------:R-:W-:Y:S05]  /*0550*/  BSYNC.RECONVERGENT B1 ;  /* 0x0000000000017941 */ /* 0x000fea0003800200 */
.L_x_4325:
        /* <DEDUP_REMOVED lines=33> */
.L_x_4329:
[----:B------:R-:W-:Y:S01]  /*0770*/  IMAD.MOV.U32 R26, RZ, RZ, R20 ;  /* 0x000000ffff1a7224 */ /* 0x000fe200078e0014 */
[----:B------:R-:W-:Y:S01]  /*0780*/  MOV R13, R7 ;  /* 0x00000007000d7202 */ /* 0x000fe20000000f00 */
[----:B------:R-:W-:Y:S01]  /*0790*/  IMAD.MOV.U32 R14, RZ, RZ, R40 ;  /* 0x000000ffff0e7224 */ /* 0x000fe200078e0028 */
[----:B------:R-:W-:Y:S02]  /*07a0*/  MOV R11, R41 ;  /* 0x00000029000b7202 */ /* 0x000fe40000000f00 */
[----:B------:R-:W-:-:S07]  /*07b0*/  MOV R12, 0x7d0 ;  /* 0x000007d0000c7802 */ /* 0x000fce0000000f00 */
[----:B------:R-:W-:Y:S05]  /*07c0*/  CALL.REL.NOINC `($__internal_92_$__cuda_sm20_div_s64) ;  /* 0x00000060003c7944 */ /* 0x000fea0003c00000 */
        /* <DEDUP_REMOVED lines=9> */
.L_x_4330:
[----:B------:R-:W-:Y:S05]  /*0860*/  BSYNC.RECONVERGENT B1 ;  /* 0x0000000000017941 */ /* 0x000fea0003800200 */
.L_x_4328:
        /* <DEDUP_REMOVED lines=34> */
.L_x_4332:
[----:B------:R-:W-:Y:S01]  /*0a90*/  MOV R26, R34 ;  /* 0x00000022001a7202 */ /* 0x000fe20000000f00 */
[----:B------:R-:W-:Y:S01]  /*0aa0*/  IMAD.MOV.U32 R13, RZ, RZ, R35 ;  /* 0x000000ffff0d7224 */ /* 0x000fe200078e0023 */
[----:B------:R-:W-:Y:S01]  /*0ab0*/  MOV R14, R20 ;  /* 0x00000014000e7202 */ /* 0x000fe20000000f00 */
[----:B------:R-:W-:Y:S01]  /*0ac0*/  IMAD.MOV.U32 R11, RZ, RZ, R21 ;  /* 0x000000ffff0b7224 */ /* 0x000fe200078e0015 */
[----:B------:R-:W-:-:S07]  /*0ad0*/  MOV R12, 0xaf0 ;  /* 0x00000af0000c7802 */ /* 0x000fce0000000f00 */
[----:B------:R-:W-:Y:S05]  /*0ae0*/  CALL.REL.NOINC `($__internal_92_$__cuda_sm20_div_s64) ;  /* 0x0000005c00747944 */ /* 0x000fea0003c00000 */
        /* <DEDUP_REMOVED lines=10> */
.L_x_4333:
[----:B------:R-:W-:Y:S05]  /*0b90*/  BSYNC.RECONVERGENT B1 ;  /* 0x0000000000017941 */ /* 0x000fea0003800200 */
.L_x_4331:
        /* <DEDUP_REMOVED lines=34> */
.L_x_4335:
        /* <DEDUP_REMOVED lines=16> */
.L_x_4336:
[----:B------:R-:W-:Y:S05]  /*0ec0*/  BSYNC.RECONVERGENT B1 ;  /* 0x0000000000017941 */ /* 0x000fea0003800200 */
.L_x_4334:
        /* <DEDUP_REMOVED lines=36> */
.L_x_4338:
        /* <DEDUP_REMOVED lines=16> */
.L_x_4339:
[----:B------:R-:W-:Y:S05]  /*1210*/  BSYNC.RECONVERGENT B1 ;  /* 0x0000000000017941 */ /* 0x000fea0003800200 */
.L_x_4337:
        /* <DEDUP_REMOVED lines=35> */
.L_x_4341:
[----:B------:R-:W-:Y:S01]  /*1450*/  IMAD.MOV.U32 R26, RZ, RZ, R34 ;  /* 0x000000ffff1a7224 */ /* 0x000fe200078e0022 */
[----:B------:R-:W-:Y:S01]  /*1460*/  MOV R13, R35 ;  /* 0x00000023000d7202 */ /* 0x000fe20000000f00 */
[----:B------:R-:W-:Y:S01]  /*1470*/  IMAD.MOV.U32 R14, RZ, RZ, R20 ;  /* 0x000000ffff0e7224 */ /* 0x000fe200078e0014 */
[----:B------:R-:W-:Y:S02]  /*1480*/  MOV R11, R21 ;  /* 0x00000015000b7202 */ /* 0x000fe40000000f00 */
[----:B------:R-:W-:-:S07]  /*1490*/  MOV R12, 0x14b0 ;  /* 0x000014b0000c7802 */ /* 0x000fce0000000f00 */
[----:B------:R-:W-:Y:S05]  /*14a0*/  CALL.REL.NOINC `($__internal_92_$__cuda_sm20_div_s64) ;  /* 0x0000005400047944 */ /* 0x000fea0003c00000 */
        /* <DEDUP_REMOVED lines=10> */
.L_x_4342:
[----:B------:R-:W-:Y:S05]  /*1550*/  BSYNC.RECONVERGENT B1 ;  /* 0x0000000000017941 */ /* 0x000fea0003800200 */
.L_x_4340:
        /* <DEDUP_REMOVED lines=34> */
.L_x_4344:
[----:B------:R-:W-:Y:S01]  /*1780*/  IMAD.MOV.U32 R26, RZ, RZ, R38 ;  /* 0x000000ffff1a7224 */ /* 0x000fe200078e0026 */
[----:B------:R-:W-:Y:S01]  /*1790*/  MOV R13, R39 ;  /* 0x00000027000d7202 */ /* 0x000fe20000000f00 */
[----:B------:R-:W-:Y:S01]  /*17a0*/  IMAD.MOV.U32 R14, RZ, RZ, R20 ;  /* 0x000000ffff0e7224 */ /* 0x000fe200078e0014 */
[----:B------:R-:W-:Y:S02]  /*17b0*/  MOV R11, R21 ;  /* 0x00000015000b7202 */ /* 0x000fe40000000f00 */
[----:B------:R-:W-:-:S07]  /*17c0*/  MOV R12, 0x17e0 ;  /* 0x000017e0000c7802 */ /* 0x000fce0000000f00 */
[----:B------:R-:W-:Y:S05]  /*17d0*/  CALL.REL.NOINC `($__internal_92_$__cuda_sm20_div_s64) ;  /* 0x0000005000387944 */ /* 0x000fea0003c00000 */
        /* <DEDUP_REMOVED lines=10> */
.L_x_4345:
[----:B------:R-:W-:Y:S05]  /*1880*/  BSYNC.RECONVERGENT B1 ;  /* 0x0000000000017941 */ /* 0x000fea0003800200 */
.L_x_4343:
        /* <DEDUP_REMOVED lines=35> */
.L_x_4347:
[----:B------:R-:W-:Y:S01]  /*1ac0*/  MOV R26, R34 ;  /* 0x00000022001a7202 */ /* 0x000fe20000000f00 */
[----:B------:R-:W-:Y:S01]  /*1ad0*/  IMAD.MOV.U32 R13, RZ, RZ, R35 ;  /* 0x000000ffff0d7224 */ /* 0x000fe200078e0023 */
[----:B------:R-:W-:Y:S01]  /*1ae0*/  MOV R14, R20 ;  /* 0x00000014000e7202 */ /* 0x000fe20000000f00 */
[----:B------:R-:W-:Y:S01]  /*1af0*/  IMAD.MOV.U32 R11, RZ, RZ, R21 ;  /* 0x000000ffff0b7224 */ /* 0x000fe200078e0015 */
[----:B------:R-:W-:-:S07]  /*1b00*/  MOV R12, 0x1b20 ;  /* 0x00001b20000c7802 */ /* 0x000fce0000000f00 */
[----:B------:R-:W-:Y:S05]  /*1b10*/  CALL.REL.NOINC `($__internal_92_$__cuda_sm20_div_s64) ;  /* 0x0000004c00687944 */ /* 0x000fea0003c00000 */
        /* <DEDUP_REMOVED lines=10> */
.L_x_4348:
[----:B------:R-:W-:Y:S05]  /*1bc0*/  BSYNC.RECONVERGENT B1 ;  /* 0x0000000000017941 */ /* 0x000fea0003800200 */
.L_x_4346:
        /* <DEDUP_REMOVED lines=8> */
.L_x_4324:
        /* <DEDUP_REMOVED lines=35> */
.L_x_4352:
        /* <DEDUP_REMOVED lines=16> */
.L_x_4353:
[----:B------:R-:W-:Y:S05]  /*1f80*/  BSYNC.RECONVERGENT B1 ;  /* 0x0000000000017941 */ /* 0x000fea0003800200 */
.L_x_4351:
        /* <DEDUP_REMOVED lines=34> */
.L_x_4355:
        /* <DEDUP_REMOVED lines=16> */
.L_x_4356:
[----:B------:R-:W-:Y:S05]  /*22b0*/  BSYNC.RECONVERGENT B1 ;  /* 0x0000000000017941 */ /* 0x000fea0003800200 */
.L_x_4354:
        /* <DEDUP_REMOVED lines=35> */
.L_x_4358:
        /* <DEDUP_REMOVED lines=16> */
.L_x_4359:
[----:B------:R-:W-:Y:S05]  /*25f0*/  BSYNC.RECONVERGENT B1 ;  /* 0x0000000000017941 */ /* 0x000fea0003800200 */
.L_x_4357:
        /* <DEDUP_REMOVED lines=35> */
.L_x_4361:
[----:B------:R-:W-:Y:S01]  /*2830*/  IMAD.MOV.U32 R26, RZ, RZ, R18 ;  /* 0x000000ffff1a7224 */ /* 0x000fe200078e0012 */
[----:B------:R-:W-:Y:S01]  /*2840*/  MOV R13, R19 ;  /* 0x00000013000d7202 */ /* 0x000fe20000000f00 */
[----:B------:R-:W-:Y:S01]  /*2850*/  IMAD.MOV.U32 R14, RZ, RZ, R16 ;  /* 0x000000ffff0e7224 */ /* 0x000fe200078e0010 */
[----:B------:R-:W-:Y:S02]  /*2860*/  MOV R11, R17 ;  /* 0x00000011000b7202 */ /* 0x000fe40000000f00 */
[----:B------:R-:W-:-:S07]  /*2870*/  MOV R12, 0x2890 ;  /* 0x00002890000c7802 */ /* 0x000fce0000000f00 */
[----:B------:R-:W-:Y:S05]  /*2880*/  CALL.REL.NOINC `($__internal_92_$__cuda_sm20_div_s64) ;  /* 0x00000040000c7944 */ /* 0x000fea0003c00000 */
        /* <DEDUP_REMOVED lines=10> */
.L_x_4362:
[----:B------:R-:W-:Y:S05]  /*2930*/  BSYNC.RECONVERGENT B1 ;  /* 0x0000000000017941 */ /* 0x000fea0003800200 */
.L_x_4360:
[----:B------:R-:W-:Y:S01]  /*2940*/  IMAD R11, R11, R34, RZ ;  /* 0x000000220b0b7224 */ /* 0x000fe200078e02ff */
[----:B------:R-:W-:Y:S01]  /*2950*/  IADD3 R8, PT, PT, R8, -0x2, RZ ;  /* 0xfffffffe08087810 */ /* 0x000fe20007ffe0ff */
[----:B------:R-:W-:Y:S02]  /*2960*/  IMAD.MOV.U32 R38, RZ, RZ, R22 ;  /* 0x000000ffff267224 */ /* 0x000fe400078e0016 */
[-C--:B------:R-:W-:Y:S02]  /*2970*/  IMAD R11, R35, R10.reuse, R11 ;  /* 0x0000000a230b7224 */ /* 0x080fe400078e020b */
[----:B------:R-:W-:-:S04]  /*2980*/  IMAD.WIDE.U32 R22, R34, R10, R38 ;  /* 0x0000000a22167225 */ /* 0x000fc800078e0026 */
[----:B------:R-:W-:-:S07]  /*2990*/  IMAD.IADD R23, R23, 0x1, R11 ;  /* 0x0000000117177824 */ /* 0x000fce00078e020b */
.L_x_4350:
        /* <DEDUP_REMOVED lines=31> */
.L_x_4364:
[----:B------:R-:W-:Y:S01]  /*2b90*/  MOV R18, R6 ;  /* 0x0000000600127202 */ /* 0x000fe20000000f00 */
[----:B------:R-:W-:Y:S01]  /*2ba0*/  IMAD.MOV.U32 R21, RZ, RZ, R9 ;  /* 0x000000ffff157224 */ /* 0x000fe200078e0009 */
[----:B------:R-:W-:Y:S01]  /*2bb0*/  MOV R24, R16 ;  /* 0x0000001000187202 */ /* 0x000fe20000000f00 */
[----:B------:R-:W-:Y:S01]  /*2bc0*/  IMAD.MOV.U32 R19, RZ, RZ, R17 ;  /* 0x000000ffff137224 */ /* 0x000fe200078e0011 */
[----:B------:R-:W-:-:S07]  /*2bd0*/  MOV R26, 0x2bf0 ;  /* 0x00002bf0001a7802 */ /* 0x000fce0000000f00 */
[----:B------:R-:W-:Y:S05]  /*2be0*/  CALL.REL.NOINC `($__internal_93_$__cuda_sm20_rem_s64) ;  /* 0x0000004000807944 */ /* 0x000fea0003c00000 */
.L_x_4365:
[----:B------:R-:W-:Y:S05]  /*2bf0*/  BSYNC.RECONVERGENT B1 ;  /* 0x0000000000017941 */ /* 0x000fea0003800200 */
.L_x_4363:
        /* <DEDUP_REMOVED lines=30> */
.L_x_4367:
[----:B------:R-:W-:Y:S01]  /*2de0*/  MOV R24, R16 ;  /* 0x0000001000187202 */ /* 0x000fe20000000f00 */
[----:B------:R-:W-:Y:S01]  /*2df0*/  IMAD.MOV.U32 R19, RZ, RZ, R17 ;  /* 0x000000ffff137224 */ /* 0x000fe200078e0011 */
[----:B------:R-:W-:Y:S01]  /*2e00*/  MOV R18, R20 ;  /* 0x0000001400127202 */ /* 0x000fe20000000f00 */
[----:B------:R-:W-:Y:S01]  /*2e10*/  IMAD.MOV.U32 R21, RZ, RZ, R7 ;  /* 0x000000ffff157224 */ /* 0x000fe200078e0007 */
[----:B------:R-:W-:-:S07]  /*2e20*/  MOV R26, 0x2e40 ;  /* 0x00002e40001a7802 */ /* 0x000fce0000000f00 */
[----:B------:R-:W-:Y:S05]  /*2e30*/  CALL.REL.NOINC `($__internal_93_$__cuda_sm20_rem_s64) ;  /* 0x0000003c00ec7944 */ /* 0x000fea0003c00000 */
[----:B------:R-:W-:Y:S01]  /*2e40*/  MOV R6, R10 ;  /* 0x0000000a00067202 */ /* 0x000fe20000000f00 */
[----:B------:R-:W-:-:S07]  /*2e50*/  IMAD.MOV.U32 R7, RZ, RZ, R11 ;  /* 0x000000ffff077224 */ /* 0x000fce00078e000b */
.L_x_4368:
[----:B------:R-:W-:Y:S05]  /*2e60*/  BSYNC.RECONVERGENT B1 ;  /* 0x0000000000017941 */ /* 0x000fea0003800200 */
.L_x_4366:
[----:B------:R-:W-:Y:S02]  /*2e70*/  IMAD R7, R7, R8, RZ ;  /* 0x0000000807077224 */ /* 0x000fe400078e02ff */
[----:B------:R-:W-:-:S04]  /*2e80*/  IMAD.WIDE.U32 R22, R8, R6, R22 ;  /* 0x0000000608167225 */ /* 0x000fc800078e0016 */
[----:B------:R-:W-:-:S05]  /*2e90*/  IMAD R7, R9, R6, R7 ;  /* 0x0000000609077224 */ /* 0x000fca00078e0207 */
[----:B------:R-:W-:-:S07]  /*2ea0*/  IADD3 R23, PT, PT, R23, R7, RZ ;  /* 0x0000000717177210 */ /* 0x000fce0007ffe0ff */
.L_x_4323:
        /* <DEDUP_REMOVED lines=10> */
.L_x_4322:
        /* <DEDUP_REMOVED lines=22> */
.L_x_4396:
        /* <DEDUP_REMOVED lines=32> */
.L_x_4373:
[----:B------:R-:W-:Y:S01]  /*32b0*/  MOV R26, R10 ;  /* 0x0000000a001a7202 */ /* 0x000fe20000000f00 */
[----:B------:R-:W-:Y:S01]  /*32c0*/  IMAD.MOV.U32 R13, RZ, RZ, R15 ;  /* 0x000000ffff0d7224 */ /* 0x000fe200078e000f */
[----:B------:R-:W-:Y:S01]  /*32d0*/  MOV R14, R20 ;  /* 0x00000014000e7202 */ /* 0x000fe20000000f00 */
[----:B------:R-:W-:Y:S01]  /*32e0*/  IMAD.MOV.U32 R11, RZ, RZ, R21 ;  /* 0x000000ffff0b7224 */ /* 0x000fe200078e0015 */
[----:B------:R-:W-:-:S07]  /*32f0*/  MOV R12, 0x3310 ;  /* 0x00003310000c7802 */ /* 0x000fce0000000f00 */
[----:B-123--:R-:W-:Y:S05]  /*3300*/  CALL.REL.NOINC `($__internal_92_$__cuda_sm20_div_s64) ;  /* 0x00000034006c7944 */ /* 0x00efea0003c00000 */
        /* <DEDUP_REMOVED lines=10> */
.L_x_4374:
[----:B------:R-:W-:Y:S05]  /*33b0*/  BSYNC.RECONVERGENT B1 ;  /* 0x0000000000017941 */ /* 0x000fea0003800200 */
.L_x_4372:
        /* <DEDUP_REMOVED lines=38> */
.L_x_4376:
[----:B------:R-:W-:Y:S01]  /*3620*/  MOV R26, R36 ;  /* 0x00000024001a7202 */ /* 0x000fe20000000f00 */
[----:B------:R-:W-:Y:S01]  /*3630*/  IMAD.MOV.U32 R13, RZ, RZ, R37 ;  /* 0x000000ffff0d7224 */ /* 0x000fe200078e0025 */
[----:B------:R-:W-:Y:S01]  /*3640*/  MOV R14, R38 ;  /* 0x00000026000e7202 */ /* 0x000fe20000000f00 */
[----:B------:R-:W-:Y:S01]  /*3650*/  IMAD.MOV.U32 R11, RZ, RZ, R39 ;  /* 0x000000ffff0b7224 */ /* 0x000fe200078e0027 */
[----:B------:R-:W-:-:S07]  /*3660*/  MOV R12, 0x3680 ;  /* 0x00003680000c7802 */ /* 0x000fce0000000f00 */
[----:B-1----:R-:W-:Y:S05]  /*3670*/  CALL.REL.NOINC `($__internal_92_$__cuda_sm20_div_s64) ;  /* 0x0000003000907944 */ /* 0x002fea0003c00000 */
        /* <DEDUP_REMOVED lines=11> */
.L_x_4377:
[----:B------:R-:W-:Y:S05]  /*3730*/  BSYNC.RECONVERGENT B1 ;  /* 0x0000000000017941 */ /* 0x000fea0003800200 */
.L_x_4375:
        /* <DEDUP_REMOVED lines=38> */
.L_x_4379:
[----:B------:R-:W-:Y:S01]  /*39a0*/  IMAD.MOV.U32 R26, RZ, RZ, R36 ;  /* 0x000000ffff1a7224 */ /* 0x000fe200078e0024 */
[----:B------:R-:W-:Y:S01]  /*39b0*/  MOV R13, R37 ;  /* 0x00000025000d7202 */ /* 0x000fe20000000f00 */
[----:B------:R-:W-:Y:S01]  /*39c0*/  IMAD.MOV.U32 R14, RZ, RZ, R38 ;  /* 0x000000ffff0e7224 */ /* 0x000fe200078e0026 */
[----:B------:R-:W-:Y:S02]  /*39d0*/  MOV R11, R39 ;  /* 0x00000027000b7202 */ /* 0x000fe40000000f00 */
[----:B------:R-:W-:-:S07]  /*39e0*/  MOV R12, 0x3a00 ;  /* 0x00003a00000c7802 */ /* 0x000fce0000000f00 */
[----:B-1----:R-:W-:Y:S05]  /*39f0*/  CALL.REL.NOINC `($__internal_92_$__cuda_sm20_div_s64) ;  /* 0x0000002c00b07944 */ /* 0x002fea0003c00000 */
        /* <DEDUP_REMOVED lines=11> */
.L_x_4380:
[----:B------:R-:W-:Y:S05]  /*3ab0*/  BSYNC.RECONVERGENT B1 ;  /* 0x0000000000017941 */ /* 0x000fea0003800200 */
.L_x_4378:
        /* <DEDUP_REMOVED lines=37> */
.L_x_4382:
        /* <DEDUP_REMOVED lines=17> */
.L_x_4383:
[----:B------:R-:W-:Y:S05]  /*3e20*/  BSYNC.RECONVERGENT B1 ;  /* 0x0000000000017941 */ /* 0x000fea0003800200 */
.L_x_4381:
        /* <DEDUP_REMOVED lines=38> */
.L_x_4385:
        /* <DEDUP_REMOVED lines=17> */
.L_x_4386:
[----:B------:R-:W-:Y:S05]  /*41a0*/  BSYNC.RECONVERGENT B1 ;  /* 0x0000000000017941 */ /* 0x000fea0003800200 */
.L_x_4384:
        /* <DEDUP_REMOVED lines=38> */
.L_x_4388:
        /* <DEDUP_REMOVED lines=17> */
.L_x_4389:
[----:B------:R-:W-:Y:S05]  /*4520*/  BSYNC.RECONVERGENT B1 ;  /* 0x0000000000017941 */ /* 0x000fea0003800200 */
.L_x_4387:
        /* <DEDUP_REMOVED lines=37> */
.L_x_4391:
[----:B------:R-:W-:Y:S01]  /*4780*/  IMAD.MOV.U32 R26, RZ, RZ, R38 ;  /* 0x000000ffff1a7224 */ /* 0x000fe200078e0026 */
[----:B------:R-:W-:Y:S01]  /*4790*/  MOV R13, R39 ;  /* 0x00000027000d7202 */ /* 0x000fe20000000f00 */
[----:B------:R-:W-:Y:S01]  /*47a0*/  IMAD.MOV.U32 R14, RZ, RZ, R42 ;  /* 0x000000ffff0e7224 */ /* 0x000fe200078e002a */
[----:B------:R-:W-:Y:S02]  /*47b0*/  MOV R11, R43 ;  /* 0x0000002b000b7202 */ /* 0x000fe40000000f00 */
[----:B------:R-:W-:-:S07]  /*47c0*/  MOV R12, 0x47e0 ;  /* 0x000047e0000c7802 */ /* 0x000fce0000000f00 */
[----:B-1----:R-:W-:Y:S05]  /*47d0*/  CALL.REL.NOINC `($__internal_92_$__cuda_sm20_div_s64) ;  /* 0x0000002000387944 */ /* 0x002fea0003c00000 */
        /* <DEDUP_REMOVED lines=11> */
.L_x_4392:
[----:B------:R-:W-:Y:S05]  /*4890*/  BSYNC.RECONVERGENT B1 ;  /* 0x0000000000017941 */ /* 0x000fea0003800200 */
.L_x_4390:
        /* <DEDUP_REMOVED lines=36> */
.L_x_4394:
[----:B------:R-:W-:Y:S01]  /*4ae0*/  MOV R26, R36 ;  /* 0x00000024001a7202 */ /* 0x000fe20000000f00 */
[----:B------:R-:W-:Y:S01]  /*4af0*/  IMAD.MOV.U32 R14, RZ, RZ, R38 ;  /* 0x000000ffff0e7224 */ /* 0x000fe200078e0026 */
[----:B------:R-:W-:Y:S02]  /*4b00*/  MOV R13, R37 ;  /* 0x00000025000d7202 */ /* 0x000fe40000000f00 */
[----:B------:R-:W-:Y:S02]  /*4b10*/  MOV R11, R39 ;  /* 0x00000027000b7202 */ /* 0x000fe40000000f00 */
[----:B------:R-:W-:-:S07]  /*4b20*/  MOV R12, 0x4b40 ;  /* 0x00004b40000c7802 */ /* 0x000fce0000000f00 */
[----:B-1----:R-:W-:Y:S05]  /*4b30*/  CALL.REL.NOINC `($__internal_92_$__cuda_sm20_div_s64) ;  /* 0x0000001c00607944 */ /* 0x002fea0003c00000 */
        /* <DEDUP_REMOVED lines=11> */
.L_x_4395:
[----:B------:R-:W-:Y:S05]  /*4bf0*/  BSYNC.RECONVERGENT B1 ;  /* 0x0000000000017941 */ /* 0x000fea0003800200 */
.L_x_4393:
        /* <DEDUP_REMOVED lines=11> */
.L_x_4371:
        /* <DEDUP_REMOVED lines=36> */
.L_x_4399:
[----:B------:R-:W-:Y:S01]  /*4ef0*/  IMAD.MOV.U32 R26, RZ, RZ, R10 ;  /* 0x000000ffff1a7224 */ /* 0x000fe200078e000a */
[----:B------:R-:W-:Y:S01]  /*4f00*/  MOV R13, R15 ;  /* 0x0000000f000d7202 */ /* 0x000fe20000000f00 */
[----:B------:R-:W-:Y:S01]  /*4f10*/  IMAD.MOV.U32 R11, RZ, RZ, R17 ;  /* 0x000000ffff0b7224 */ /* 0x000fe200078e0011 */
[----:B------:R-:W-:Y:S02]  /*4f20*/  MOV R14, R16 ;  /* 0x00000010000e7202 */ /* 0x000fe40000000f00 */
[----:B------:R-:W-:-:S07]  /*4f30*/  MOV R12, 0x4f50 ;  /* 0x00004f50000c7802 */ /* 0x000fce0000000f00 */
[----:B------:R-:W-:Y:S05]  /*4f40*/  CALL.REL.NOINC `($__internal_92_$__cuda_sm20_div_s64) ;  /* 0x00000018005c7944 */ /* 0x000fea0003c00000 */
        /* <DEDUP_REMOVED lines=10> */
.L_x_4400:
[----:B------:R-:W-:Y:S05]  /*4ff0*/  BSYNC.RECONVERGENT B1 ;  /* 0x0000000000017941 */ /* 0x000fea0003800200 */
.L_x_4398:
        /* <DEDUP_REMOVED lines=41> */
.L_x_4402:
[----:B------:R-:W-:Y:S01]  /*5290*/  MOV R26, R20 ;  /* 0x00000014001a7202 */ /* 0x000fe20000000f00 */
[----:B------:R-:W-:Y:S01]  /*52a0*/  IMAD.MOV.U32 R14, RZ, RZ, R18 ;  /* 0x000000ffff0e7224 */ /* 0x000fe200078e0012 */
[----:B------:R-:W-:Y:S02]  /*52b0*/  MOV R13, R21 ;  /* 0x00000015000d7202 */ /* 0x000fe40000000f00 */
[----:B------:R-:W-:Y:S02]  /*52c0*/  MOV R11, R19 ;  /* 0x00000013000b7202 */ /* 0x000fe40000000f00 */
[----:B------:R-:W-:-:S07]  /*52d0*/  MOV R12, 0x52f0 ;  /* 0x000052f0000c7802 */ /* 0x000fce0000000f00 */
[----:B------:R-:W-:Y:S05]  /*52e0*/  CALL.REL.NOINC `($__internal_92_$__cuda_sm20_div_s64) ;  /* 0x0000001400747944 */ /* 0x000fea0003c00000 */
        /* <DEDUP_REMOVED lines=11> */
.L_x_4403:
[----:B------:R-:W-:Y:S05]  /*53a0*/  BSYNC.RECONVERGENT B1 ;  /* 0x0000000000017941 */ /* 0x000fea0003800200 */
.L_x_4401:
        /* <DEDUP_REMOVED lines=40> */
.L_x_4405:
[----:B------:R-:W-:Y:S01]  /*5630*/  MOV R26, R18 ;  /* 0x00000012001a7202 */ /* 0x000fe20000000f00 */
[----:B------:R-:W-:Y:S01]  /*5640*/  IMAD.MOV.U32 R13, RZ, RZ, R19 ;  /* 0x000000ffff0d7224 */ /* 0x000fe200078e0013 */
[----:B------:R-:W-:Y:S02]  /*5650*/  MOV R14, R20 ;  /* 0x00000014000e7202 */ /* 0x000fe40000000f00 */
[----:B------:R-:W-:Y:S02]  /*5660*/  MOV R11, R21 ;  /* 0x00000015000b7202 */ /* 0x000fe40000000f00 */
[----:B------:R-:W-:-:S07]  /*5670*/  MOV R12, 0x5690 ;  /* 0x00005690000c7802 */ /* 0x000fce0000000f00 */
[----:B------:R-:W-:Y:S05]  /*5680*/  CALL.REL.NOINC `($__internal_92_$__cuda_sm20_div_s64) ;  /* 0x00000010008c7944 */ /* 0x000fea0003c00000 */
        /* <DEDUP_REMOVED lines=11> */
.L_x_4406:
[----:B------:R-:W-:Y:S05]  /*5740*/  BSYNC.RECONVERGENT B1 ;  /* 0x0000000000017941 */ /* 0x000fea0003800200 */
.L_x_4404:
        /* <DEDUP_REMOVED lines=39> */
.L_x_4408:
        /* <DEDUP_REMOVED lines=17> */
.L_x_4409:
[----:B------:R-:W-:Y:S05]  /*5ad0*/  BSYNC.RECONVERGENT B1 ;  /* 0x0000000000017941 */ /* 0x000fea0003800200 */
.L_x_4407:
        /* <DEDUP_REMOVED lines=9> */
.L_x_4397:
        /* <DEDUP_REMOVED lines=34> */
.L_x_4412:
[----:B------:R-:W-:Y:S01]  /*5d90*/  MOV R26, R10 ;  /* 0x0000000a001a7202 */ /* 0x000fe20000000f00 */
[----:B------:R-:W-:Y:S01]  /*5da0*/  IMAD.MOV.U32 R13, RZ, RZ, R15 ;  /* 0x000000ffff0d7224 */ /* 0x000fe200078e000f */
[----:B------:R-:W-:Y:S02]  /*5db0*/  MOV R14, R16 ;  /* 0x00000010000e7202 */ /* 0x000fe40000000f00 */
[----:B------:R-:W-:Y:S02]  /*5dc0*/  MOV R11, R17 ;  /* 0x00000011000b7202 */ /* 0x000fe40000000f00 */
[----:B------:R-:W-:-:S07]  /*5dd0*/  MOV R12, 0x5df0 ;  /* 0x00005df0000c7802 */ /* 0x000fce0000000f00 */
[----:B------:R-:W-:Y:S05]  /*5de0*/  CALL.REL.NOINC `($__internal_92_$__cuda_sm20_div_s64) ;  /* 0x0000000800b47944 */ /* 0x000fea0003c00000 */
        /* <DEDUP_REMOVED lines=10> */
.L_x_4413:
[----:B------:R-:W-:Y:S05]  /*5e90*/  BSYNC.RECONVERGENT B1 ;  /* 0x0000000000017941 */ /* 0x000fea0003800200 */
.L_x_4411:
        /* <DEDUP_REMOVED lines=39> */
.L_x_4415:
[----:B------:R-:W-:Y:S01]  /*6110*/  MOV R26, R18 ;  /* 0x00000012001a7202 */ /* 0x000fe20000000f00 */
[----:B------:R-:W-:Y:S01]  /*6120*/  IMAD.MOV.U32 R14, RZ, RZ, R16 ;  /* 0x000000ffff0e7224 */ /* 0x000fe200078e0010 */
[----:B------:R-:W-:Y:S02]  /*6130*/  MOV R13, R19 ;  /* 0x00000013000d7202 */ /* 0x000fe40000000f00 */
        /* <DEDUP_REMOVED lines=14> */
.L_x_4416:
[----:B------:R-:W-:Y:S05]  /*6220*/  BSYNC.RECONVERGENT B1 ;  /* 0x0000000000017941 */ /* 0x000fea0003800200 */
.L_x_4414:
        /* <DEDUP_REMOVED lines=9> */
.L_x_4410:
        /* <DEDUP_REMOVED lines=30> */
.L_x_4418:
[----:B------:R-:W-:Y:S01]  /*64a0*/  MOV R24, R18 ;  /* 0x0000001200187202 */ /* 0x000fe20000000f00 */
[----:B------:R-:W-:Y:S01]  /*64b0*/  IMAD.MOV.U32 R21, RZ, RZ, R15 ;  /* 0x000000ffff157224 */ /* 0x000fe200078e000f */
[----:B------:R-:W-:Y:S02]  /*64c0*/  MOV R18, R10 ;  /* 0x0000000a00127202 */ /* 0x000fe40000000f00 */
[----:B------:R-:W-:-:S07]  /*64d0*/  MOV R26, 0x64f0 ;  /* 0x000064f0001a7802 */ /* 0x000fce0000000f00 */
[----:B------:R-:W-:Y:S05]  /*64e0*/  CALL.REL.NOINC `($__internal_93_$__cuda_sm20_rem_s64) ;  /* 0x0000000800407944 */ /* 0x000fea0003c00000 */
.L_x_4419:
[----:B------:R-:W-:Y:S05]  /*64f0*/  BSYNC.RECONVERGENT B1 ;  /* 0x0000000000017941 */ /* 0x000fea0003800200 */
.L_x_4417:
        /* <DEDUP_REMOVED lines=8> */
.L_x_4370:
[----:B------:R-:W0:Y:S02]  /*6580*/  LDCU.64 UR6, c[0x0][0x388] ;  /* 0x00007100ff0677ac */ /* 0x000e240008000a00 */
[----:B0-----:R-:W-:-:S04]  /*6590*/  LEA R4, P0, R6, UR6, 0x1 ;  /* 0x0000000606047c11 */ /* 0x001fc8000f8008ff */
[----:B------:R-:W-:-:S05]  /*65a0*/  LEA.HI.X R5, R6, UR7, R5, 0x1, P0 ;  /* 0x0000000706057c11 */ /* 0x000fca00080f0c05 */
[----:B------:R-:W2:Y:S04]  /*65b0*/  LDG.E.U16 R4, desc[UR8][R4.64] ;  /* 0x0000000804047981 */ /* 0x000ea8000c1e1500 */
[----:B--2---:R1:W-:Y:S02]  /*65c0*/  STS.U16 [R3], R4 ;  /* 0x0000000403007388 */ /* 0x0043e40000000400 */
.L_x_4369:
[----:B------:R-:W-:Y:S05]  /*65d0*/  BSYNC.RECONVERGENT B0 ;  /* 0x0000000000007941 */ /* 0x000fea0003800200 */
.L_x_4321:
[----:B------:R-:W-:Y:S01]  /*65e0*/  BAR.SYNC.DEFER_BLOCKING 0x0 ;  /* 0x0000000000007b1d */ /* 0x000fe20000010000 */
[----:B------:R-:W-:Y:S01]  /*65f0*/  UISETP.GE.U32.AND UP0, UPT, UR5, 0x42, UPT ;  /* 0x000000420500788c */ /* 0x000fe2000bf06070 */
[----:B------:R-:W-:-:S08]  /*6600*/  ISETP.GT.U32.AND P1, PT, R2, 0x1f, PT ;  /* 0x0000001f0200780c */ /* 0x000fd00003f24070 */
[----:B------:R-:W-:Y:S05]  /*6610*/  BRA.U !UP0, `(.L_x_4420) ;  /* 0x0000000108307547 */ /* 0x000fea000b800000 */
.L_x_4421:
        /* <DEDUP_REMOVED lines=12> */
.L_x_4420:
        /* <DEDUP_REMOVED lines=30> */
        .weak           $__internal_92_$__cuda_sm20_div_s64
        .type           $__internal_92_$__cuda_sm20_div_s64,@function
        .size           $__internal_92_$__cuda_sm20_div_s64,($__internal_93_$__cuda_sm20_rem_s64 - $__internal_92_$__cuda_sm20_div_s64)
$__internal_92_$__cuda_sm20_div_s64:
        /* <DEDUP_REMOVED lines=82> */
[----:B------:R-:W-:Y:S06]  /*6de0*/  RET.REL.NODEC R12 `(uncontiguous_cumulate_logsumexp_i8) ;  /* 0xffffff900c847950 */ /* 0x000fec0003c3ffff */
        .weak           $__internal_93_$__cuda_sm20_rem_s64
        .type           $__internal_93_$__cuda_sm20_rem_s64,@function
        .size           $__internal_93_$__cuda_sm20_rem_s64,(.L_x_30409 - $__internal_93_$__cuda_sm20_rem_s64)
$__internal_93_$__cuda_sm20_rem_s64:
        /* <DEDUP_REMOVED lines=76> */
[----:B------:R-:W-:Y:S06]  /*72b0*/  RET.REL.NODEC R26 `(uncontiguous_cumulate_logsumexp_i8) ;  /* 0xffffff8c1a507950 */ /* 0x000fec0003c3ffff */
.L_x_4422:
        /* <DEDUP_REMOVED lines=12> */
.L_x_30409:


//--------------------- .text.uncontiguous_logsumexp_i8 --------------------------
	.section	.text.uncontiguous_logsumexp_i8,"ax",@progbits
	.align	128
        .global         uncontiguous_logsumexp_i8
        .type           uncontiguous_logsumexp_i8,@function
        .size           uncontiguous_logsumexp_i8,(.L_x_30411 - uncontiguous_logsumexp_i8)
        .other          uncontiguous_logsumexp_i8,@"STO_CUDA_ENTRY STV_DEFAULT"
uncontiguous_logsumexp_i8:
.text.uncontiguous_logsumexp_i8:
        /* <DEDUP_REMOVED lines=37> */
.L_x_4451:
        /* <DEDUP_REMOVED lines=32> */
.L_x_4428:
[----:B------:R-:W-:Y:S01]  /*0450*/  MOV R26, R6 ;  /* 0x00000006001a7202 */ /* 0x000fe20000000f00 */
[----:B------:R-:W-:Y:S01]  /*0460*/  IMAD.MOV.U32 R13, RZ, RZ, R9 ;  /* 0x000000ffff0d7224 */ /* 0x000fe200078e0009 */
[----:B------:R-:W-:Y:S01]  /*0470*/  MOV R14, R40 ;  /* 0x00000028000e7202 */ /* 0x000fe20000000f00 */
[----:B------:R-:W-:Y:S01]  /*0480*/  IMAD.MOV.U32 R11, RZ, RZ, R41 ;  /* 0x000000ffff0b7224 */ /* 0x000fe200078e0029 */
[----:B------:R-:W-:-:S07]  /*0490*/  MOV R12, 0x4b0 ;  /* 0x000004b0000c7802 */ /* 0x000fce0000000f00 */
[----:B-1----:R-:W-:Y:S05]  /*04a0*/  CALL.REL.NOINC `($__internal_94_$__cuda_sm20_div_s64) ;  /* 0x0000006400847944 */ /* 0x002fea0003c00000 */
        /* <DEDUP_REMOVED lines=10> */
.L_x_4429:
[----:B------:R-:W-:Y:S05]  /*0550*/  BSYNC.RECONVERGENT B1 ;  /* 0x0000000000017941 */ /* 0x000fea0003800200 */
.L_x_4427:
        /* <DEDUP_REMOVED lines=33> */
.L_x_4431:
[----:B------:R-:W-:Y:S01]  /*0770*/  IMAD.MOV.U32 R26, RZ, RZ, R20 ;  /* 0x000000ffff1a7224 */ /* 0x000fe200078e0014 */
[----:B------:R-:W-:Y:S01]  /*0780*/  MOV R13, R7 ;  /* 0x00000007000d7202 */ /* 0x000fe20000000f00 */
[----:B------:R-:W-:Y:S01]  /*0790*/  IMAD.MOV.U32 R14, RZ, RZ, R40 ;  /* 0x000000ffff0e7224 */ /* 0x000fe200078e0028 */
[----:B------:R-:W-:Y:S02]  /*07a0*/  MOV R11, R41 ;  /* 0x00000029000b7202 */ /* 0x000fe40000000f00 */
[----:B------:R-:W-:-:S07]  /*07b0*/  MOV R12, 0x7d0 ;  /* 0x000007d0000c7802 */ /* 0x000fce0000000f00 */
[----:B------:R-:W-:Y:S05]  /*07c0*/  CALL.REL.NOINC `($__internal_94_$__cuda_sm20_div_s64) ;  /* 0x0000006000bc7944 */ /* 0x000fea0003c00000 */
        /* <DEDUP_REMOVED lines=9> */
.L_x_4432:
[----:B------:R-:W-:Y:S05]  /*0860*/  BSYNC.RECONVERGENT B1 ;  /* 0x0000000000017941 */ /* 0x000fea0003800200 */
.L_x_4430:
        /* <DEDUP_REMOVED lines=34> */
.L_x_4434:
[----:B------:R-:W-:Y:S01]  /*0a90*/  MOV R26, R34 ;  /* 0x00000022001a7202 */ /* 0x000fe20000000f00 */
[----:B------:R-:W-:Y:S01]  /*0aa0*/  IMAD.MOV.U32 R13, RZ, RZ, R35 ;  /* 0x000000ffff0d7224 */ /* 0x000fe200078e0023 */
[----:B------:R-:W-:Y:S01]  /*0ab0*/  MOV R14, R20 ;  /* 0x00000014000e7202 */ /* 0x000fe20000000f00 */
[----:B------:R-:W-:Y:S01]  /*0ac0*/  IMAD.MOV.U32 R11, RZ, RZ, R21 ;  /* 0x000000ffff0b7224 */ /* 0x000fe200078e0015 */
[----:B------:R-:W-:-:S07]  /*0ad0*/  MOV R12, 0xaf0 ;  /* 0x00000af0000c7802 */ /* 0x000fce0000000f00 */
[----:B------:R-:W-:Y:S05]  /*0ae0*/  CALL.REL.NOINC `($__internal_94_$__cuda_sm20_div_s64) ;  /* 0x0000005c00f47944 */ /* 0x000fea0003c00000 */
        /* <DEDUP_REMOVED lines=10> */
.L_x_4435:
[----:B------:R-:W-:Y:S05]  /*0b90*/  BSYNC.RECONVERGENT B1 ;  /* 0x0000000000017941 */ /* 0x000fea0003800200 */
.L_x_4433:
        /* <DEDUP_REMOVED lines=34> */
.L_x_4437:
        /* <DEDUP_REMOVED lines=16> */
.L_x_4438:
[----:B------:R-:W-:Y:S05]  /*0ec0*/  BSYNC.RECONVERGENT B1 ;  /* 0x0000000000017941 */ /* 0x000fea0003800200 */
.L_x_4436:
        /* <DEDUP_REMOVED lines=36> */
.L_x_4440:
        /* <DEDUP_REMOVED lines=16> */
.L_x_4441:
[----:B------:R-:W-:Y:S05]  /*1210*/  BSYNC.RECONVERGENT B1 ;  /* 0x0000000000017941 */ /* 0x000fea0003800200 */
.L_x_4439:
        /* <DEDUP_REMOVED lines=35> */
.L_x_4443:
[----:B------:R-:W-:Y:S01]  /*1450*/  IMAD.MOV.U32 R26, RZ, RZ, R34 ;  /* 0x000000ffff1a7224 */ /* 0x000fe200078e0022 */
[----:B------:R-:W-:Y:S01]  /*1460*/  MOV R13, R35 ;  /* 0x00000023000d7202 */ /* 0x000fe20000000f00 */
[----:B------:R-:W-:Y:S01]  /*1470*/  IMAD.MOV.U32 R14, RZ, RZ, R20 ;  /* 0x000000ffff0e7224 */ /* 0x000fe200078e0014 */
[----:B------:R-:W-:Y:S02]  /*1480*/  MOV R11, R21 ;  /* 0x00000015000b7202 */ /* 0x000fe40000000f00 */
[----:B------:R-:W-:-:S07]  /*1490*/  MOV R12, 0x14b0 ;  /* 0x000014b0000c7802 */ /* 0x000fce0000000f00 */
[----:B------:R-:W-:Y:S05]  /*14a0*/  CALL.REL.NOINC `($__internal_94_$__cuda_sm20_div_s64) ;  /* 0x0000005400847944 */ /* 0x000fea0003c00000 */
        /* <DEDUP_REMOVED lines=10> */
.L_x_4444:
[----:B------:R-:W-:Y:S05]  /*1550*/  BSYNC.RECONVERGENT B1 ;  /* 0x0000000000017941 */ /* 0x000fea0003800200 */
.L_x_4442:
        /* <DEDUP_REMOVED lines=34> */
.L_x_4446:
[----:B------:R-:W-:Y:S01]  /*1780*/  IMAD.MOV.U32 R26, RZ, RZ, R38 ;  /* 0x000000ffff1a7224 */ /* 0x000fe200078e0026 */
[----:B------:R-:W-:Y:S01]  /*1790*/  MOV R13, R39 ;  /* 0x00000027000d7202 */ /* 0x000fe20000000f00 */
[----:B------:R-:W-:Y:S01]  /*17a0*/  IMAD.MOV.U32 R14, RZ, RZ, R20 ;  /* 0x000000ffff0e7224 */ /* 0x000fe200078e0014 */
[----:B------:R-:W-:Y:S02]  /*17b0*/  MOV R11, R21 ;  /* 0x00000015000b7202 */ /* 0x000fe40000000f00 */
[----:B------:R-:W-:-:S07]  /*17c0*/  MOV R12, 0x17e0 ;  /* 0x000017e0000c7802 */ /* 0x000fce0000000f00 */
[----:B------:R-:W-:Y:S05]  /*17d0*/  CALL.REL.NOINC `($__internal_94_$__cuda_sm20_div_s64) ;  /* 0x0000005000b87944 */ /* 0x000fea0003c00000 */
        /* <DEDUP_REMOVED lines=10> */
.L_x_4447:
[----:B------:R-:W-:Y:S05]  /*1880*/  BSYNC.RECONVERGENT B1 ;  /* 0x0000000000017941 */ /* 0x000fea0003800200 */
.L_x_4445:
        /* <DEDUP_REMOVED lines=35> */
.L_x_4449:
[----:B------:R-:W-:Y:S01]  /*1ac0*/  MOV R26, R34 ;  /* 0x00000022001a7202 */ /* 0x000fe20000000f00 */
[----:B------:R-:W-:Y:S01]  /*1ad0*/  IMAD.MOV.U32 R13, RZ, RZ, R35 ;  /* 0x000000ffff0d7224 */ /* 0x000fe200078e0023 */
[----:B------:R-:W-:Y:S01]  /*1ae0*/  MOV R14, R20 ;  /* 0x00000014000e7202 */ /* 0x000fe20000000f00 */
[----:B------:R-:W-:Y:S01]  /*1af0*/  IMAD.MOV.U32 R11, RZ, RZ, R21 ;  /* 0x000000ffff0b7224 */ /* 0x000fe200078e0015 */
[----:B------:R-:W-:-:S07]  /*1b00*/  MOV R12, 0x1b20 ;  /* 0x00001b20000c7802 */ /* 0x000fce0000000f00 */
[----:B------:R-:W-:Y:S05]  /*1b10*/  CALL.REL.NOINC `($__internal_94_$__cuda_sm20_div_s64) ;  /* 0x0000004c00e87944 */ /* 0x000fea0003c00000 */
        /* <DEDUP_REMOVED lines=10> */
.L_x_4450:
[----:B------:R-:W-:Y:S05]  /*1bc0*/  BSYNC.RECONVERGENT B1 ;  /* 0x0000000000017941 */ /* 0x000fea0003800200 */
.L_x_4448:
        /* <DEDUP_REMOVED lines=8> */
.L_x_4426:
        /* <DEDUP_REMOVED lines=35> */
.L_x_4454:
        /* <DEDUP_REMOVED lines=16> */
.L_x_4455:
[----:B------:R-:W-:Y:S05]  /*1f80*/  BSYNC.RECONVERGENT B1 ;  /* 0x0000000000017941 */ /* 0x000fea0003800200 */
.L_x_4453:
        /* <DEDUP_REMOVED lines=34> */
.L_x_4457:
        /* <DEDUP_REMOVED lines=16> */
.L_x_4458:
[----:B------:R-:W-:Y:S05]  /*22b0*/  BSYNC.RECONVERGENT B1 ;  /* 0x0000000000017941 */ /* 0x000fea0003800200 */
.L_x_4456:
        /* <DEDUP_REMOVED lines=35> */
.L_x_4460:
        /* <DEDUP_REMOVED lines=16> */
.L_x_4461:
[----:B------:R-:W-:Y:S05]  /*25f0*/  BSYNC.RECONVERGENT B1 ;  /* 0x0000000000017941 */ /* 0x000fea0003800200 */
.L_x_4459:
        /* <DEDUP_REMOVED lines=35> */
.L_x_4463:
[----:B------:R-:W-:Y:S01]  /*2830*/  IMAD.MOV.U32 R26, RZ, RZ, R18 ;  /* 0x000000ffff1a7224 */ /* 0x000fe200078e0012 */
[----:B------:R-:W-:Y:S01]  /*2840*/  MOV R13, R19 ;  /* 0x00000013000d7202 */ /* 0x000fe20000000f00 */
[----:B------:R-:W-:Y:S01]  /*2850*/  IMAD.MOV.U32 R14, RZ, RZ, R16 ;  /* 0x000000ffff0e7224 */ /* 0x000fe200078e0010 */
[----:B------:R-:W-:Y:S02]  /*2860*/  MOV R11, R17 ;  /* 0x00000011000b7202 */ /* 0x000fe40000000f00 */
[----:B------:R-:W-:-:S07]  /*2870*/  MOV R12, 0x2890 ;  /* 0x00002890000c7802 */ /* 0x000fce0000000f00 */
[----:B------:R-:W-:Y:S05]  /*2880*/  CALL.REL.NOINC `($__internal_94_$__cuda_sm20_div_s64) ;  /* 0x00000040008c7944 */ /* 0x000fea0003c00000 */
        /* <DEDUP_REMOVED lines=10> */
.L_x_4464:
[----:B------:R-:W-:Y:S05]  /*2930*/  BSYNC.RECONVERGENT B1 ;  /* 0x0000000000017941 */ /* 0x000fea0003800200 */
.L_x_4462:
[----:B------:R-:W-:Y:S01]  /*2940*/  IMAD R11, R11, R34, RZ ;  /* 0x000000220b0b7224 */ /* 0x000fe200078e02ff */
[----:B------:R-:W-:Y:S01]  /*2950*/  IADD3 R8, PT, PT, R8, -0x2, RZ ;  /* 0xfffffffe08087810 */ /* 0x000fe20007ffe0ff */
[----:B------:R-:W-:Y:S02]  /*2960*/  IMAD.MOV.U32 R38, RZ, RZ, R22 ;  /* 0x000000ffff267224 */ /* 0x000fe400078e0016 */
[-C--:B------:R-:W-:Y:S02]  /*2970*/  IMAD R11, R35, R10.reuse, R11 ;  /* 0x0000000a230b7224 */ /* 0x080fe400078e020b */
[----:B------:R-:W-:-:S04]  /*2980*/  IMAD.WIDE.U32 R22, R34, R10, R38 ;  /* 0x0000000a22167225 */ /* 0x000fc800078e0026 */
[----:B------:R-:W-:-:S07]  /*2990*/  IMAD.IADD R23, R23, 0x1, R11 ;  /* 0x0000000117177824 */ /* 0x000fce00078e020b */
.L_x_4452:
        /* <DEDUP_REMOVED lines=31> */
.L_x_4466:
[----:B------:R-:W-:Y:S01]  /*2b90*/  MOV R18, R6 ;  /* 0x0000000600127202 */ /* 0x000fe20000000f00 */
[----:B------:R-:W-:Y:S01]  /*2ba0*/  IMAD.MOV.U32 R21, RZ, RZ, R9 ;  /* 0x000000ffff157224 */ /* 0x000fe200078e0009 */
[----:B------:R-:W-:Y:S01]  /*2bb0*/  MOV R24, R16 ;  /* 0x0000001000187202 */ /* 0x000fe20000000f00 */
[----:B------:R-:W-:Y:S01]  /*2bc0*/  IMAD.MOV.U32 R19, RZ, RZ, R17 ;  /* 0x000000ffff137224 */ /* 0x000fe200078e0011 */
[----:B------:R-:W-:-:S07]  /*2bd0*/  MOV R26, 0x2bf0 ;  /* 0x00002bf0001a7802 */ /* 0x000fce0000000f00 */
[----:B------:R-:W-:Y:S05]  /*2be0*/  CALL.REL.NOINC `($__internal_95_$__cuda_sm20_rem_s64) ;  /* 0x0000004400007944 */ /* 0x000fea0003c00000 */
.L_x_4467:
[----:B------:R-:W-:Y:S05]  /*2bf0*/  BSYNC.RECONVERGENT B1 ;  /* 0x0000000000017941 */ /* 0x000fea0003800200 */
.L_x_4465:
        /* <DEDUP_REMOVED lines=30> */
.L_x_4469:
[----:B------:R-:W-:Y:S01]  /*2de0*/  MOV R24, R16 ;  /* 0x0000001000187202 */ /* 0x000fe20000000f00 */
[----:B------:R-:W-:Y:S01]  /*2df0*/  IMAD.MOV.U32 R19, RZ, RZ, R17 ;  /* 0x000000ffff137224 */ /* 0x000fe200078e0011 */
[----:B------:R-:W-:Y:S01]  /*2e00*/  MOV R18, R20 ;  /* 0x0000001400127202 */ /* 0x000fe20000000f00 */
[----:B------:R-:W-:Y:S01]  /*2e10*/  IMAD.MOV.U32 R21, RZ, RZ, R7 ;  /* 0x000000ffff157224 */ /* 0x000fe200078e0007 */
[----:B------:R-:W-:-:S07]  /*2e20*/  MOV R26, 0x2e40 ;  /* 0x00002e40001a7802 */ /* 0x000fce0000000f00 */
[----:B------:R-:W-:Y:S05]  /*2e30*/  CALL.REL.NOINC `($__internal_95_$__cuda_sm20_rem_s64) ;  /* 0x00000040006c7944 */ /* 0x000fea0003c00000 */
[----:B------:R-:W-:Y:S01]  /*2e40*/  MOV R6, R10 ;  /* 0x0000000a00067202 */ /* 0x000fe20000000f00 */
[----:B------:R-:W-:-:S07]  /*2e50*/  IMAD.MOV.U32 R7, RZ, RZ, R11 ;  /* 0x000000ffff077224 */ /* 0x000fce00078e000b */
.L_x_4470:
[----:B------:R-:W-:Y:S05]  /*2e60*/  BSYNC.RECONVERGENT B1 ;  /* 0x0000000000017941 */ /* 0x000fea0003800200 */
.L_x_4468:
[----:B------:R-:W-:Y:S02]  /*2e70*/  IMAD R7, R7, R8, RZ ;  /* 0x0000000807077224 */ /* 0x000fe400078e02ff */
[----:B------:R-:W-:-:S04]  /*2e80*/  IMAD.WIDE.U32 R22, R8, R6, R22 ;  /* 0x0000000608167225 */ /* 0x000fc800078e0016 */
[----:B------:R-:W-:-:S05]  /*2e90*/  IMAD R7, R9, R6, R7 ;  /* 0x0000000609077224 */ /* 0x000fca00078e0207 */
[----:B------:R-:W-:-:S07]  /*2ea0*/  IADD3 R23, PT, PT, R23, R7, RZ ;  /* 0x0000000717177210 */ /* 0x000fce0007ffe0ff */
.L_x_4425:
[----:B------:R-:W0:Y:S02]  /*2eb0*/  LDCU.64 UR6, c[0x0][0x388] ;  /* 0x00007100ff0677ac */ /* 0x000e240008000a00 */
[----:B0-----:R-:W-:Y:S02]  /*2ec0*/  IADD3 R22, P1, PT, R22, UR6, RZ ;  /* 0x0000000616167c10 */ /* 0x001fe4000ff3e0ff */
[----:B------:R-:W-:Y:S02]  /*2ed0*/  IADD3 R4, P0, PT, R4, UR6, RZ ;  /* 0x0000000604047c10 */ /* 0x000fe4000ff1e0ff */
[----:B------:R-:W-:Y:S02]  /*2ee0*/  IADD3.X R23, PT, PT, R23, UR7, RZ, P1, !PT ;  /* 0x0000000717177c10 */ /* 0x000fe40008ffe4ff */
[----:B------:R-:W-:-:S03]  /*2ef0*/  IADD3.X R5, PT, PT, R5, UR7, RZ, P0, !PT ;  /* 0x0000000705057c10 */ /* 0x000fc600087fe4ff */
[----:B------:R-:W2:Y:S04]  /*2f00*/  LDG.E.S8 R22, desc[UR8][R22.64] ;  /* 0x0000000816167981 */ /* 0x000ea8000c1e1300 */
[----:B------:R-:W3:Y:S01]  /*2f10*/  LDG.E.S8 R4, desc[UR8][R4.64] ;  /* 0x0000000804047981 */ /* 0x000ee2000c1e1300 */
        /* <DEDUP_REMOVED lines=23> */
.L_x_4424:
        /* <DEDUP_REMOVED lines=22> */
.L_x_4498:
        /* <DEDUP_REMOVED lines=32> */
.L_x_4475:
[----:B------:R-:W-:Y:S01]  /*33f0*/  MOV R26, R10 ;  /* 0x0000000a001a7202 */ /* 0x000fe20000000f00 */
[----:B------:R-:W-:Y:S01]  /*3400*/  IMAD.MOV.U32 R13, RZ, RZ, R15 ;  /* 0x000000ffff0d7224 */ /* 0x000fe200078e000f */
[----:B------:R-:W-:Y:S01]  /*3410*/  MOV R14, R20 ;  /* 0x00000014000e7202 */ /* 0x000fe20000000f00 */
[----:B------:R-:W-:Y:S01]  /*3420*/  IMAD.MOV.U32 R11, RZ, RZ, R21 ;  /* 0x000000ffff0b7224 */ /* 0x000fe200078e0015 */
[----:B------:R-:W-:-:S07]  /*3430*/  MOV R12, 0x3450 ;  /* 0x00003450000c7802 */ /* 0x000fce0000000f00 */
[----:B-123--:R-:W-:Y:S05]  /*3440*/  CALL.REL.NOINC `($__internal_94_$__cuda_sm20_div_s64) ;  /* 0x00000034009c7944 */ /* 0x00efea0003c00000 */
        /* <DEDUP_REMOVED lines=10> */
.L_x_4476:
[----:B------:R-:W-:Y:S05]  /*34f0*/  BSYNC.RECONVERGENT B1 ;  /* 0x0000000000017941 */ /* 0x000fea0003800200 */
.L_x_4474:
        /* <DEDUP_REMOVED lines=38> */
.L_x_4478:
[----:B------:R-:W-:Y:S01]  /*3760*/  MOV R26, R36 ;  /* 0x00000024001a7202 */ /* 0x000fe20000000f00 */
[----:B------:R-:W-:Y:S01]  /*3770*/  IMAD.MOV.U32 R13, RZ, RZ, R37 ;  /* 0x000000ffff0d7224 */ /* 0x000fe200078e0025 */
[----:B------:R-:W-:Y:S01]  /*3780*/  MOV R14, R38 ;  /* 0x00000026000e7202 */ /* 0x000fe20000000f00 */
[----:B------:R-:W-:Y:S01]  /*3790*/  IMAD.MOV.U32 R11, RZ, RZ, R39 ;  /* 0x000000ffff0b7224 */ /* 0x000fe200078e0027 */
[----:B------:R-:W-:-:S07]  /*37a0*/  MOV R12, 0x37c0 ;  /* 0x000037c0000c7802 */ /* 0x000fce0000000f00 */
[----:B-1----:R-:W-:Y:S05]  /*37b0*/  CALL.REL.NOINC `($__internal_94_$__cuda_sm20_div_s64) ;  /* 0x0000003000c07944 */ /* 0x002fea0003c00000 */
        /* <DEDUP_REMOVED lines=11> */
.L_x_4479:
[----:B------:R-:W-:Y:S05]  /*3870*/  BSYNC.RECONVERGENT B1 ;  /* 0x0000000000017941 */ /* 0x000fea0003800200 */
.L_x_4477:
        /* <DEDUP_REMOVED lines=38> */
.L_x_4481:
[----:B------:R-:W-:Y:S01]  /*3ae0*/  IMAD.MOV.U32 R26, RZ, RZ, R36 ;  /* 0x000000ffff1a7224 */ /* 0x000fe200078e0024 */
[----:B------:R-:W-:Y:S01]  /*3af0*/  MOV R13, R37 ;  /* 0x00000025000d7202 */ /* 0x000fe20000000f00 */
[----:B------:R-:W-:Y:S01]  /*3b00*/  IMAD.MOV.U32 R14, RZ, RZ, R38 ;  /* 0x000000ffff0e7224 */ /* 0x000fe200078e0026 */
[----:B------:R-:W-:Y:S02]  /*3b10*/  MOV R11, R39 ;  /* 0x00000027000b7202 */ /* 0x000fe40000000f00 */
[----:B------:R-:W-:-:S07]  /*3b20*/  MOV R12, 0x3b40 ;  /* 0x00003b40000c7802 */ /* 0x000fce0000000f00 */
[----:B-1----:R-:W-:Y:S05]  /*3b30*/  CALL.REL.NOINC `($__internal_94_$__cuda_sm20_div_s64) ;  /* 0x0000002c00e07944 */ /* 0x002fea0003c00000 */
        /* <DEDUP_REMOVED lines=11> */
.L_x_4482:
[----:B------:R-:W-:Y:S05]  /*3bf0*/  BSYNC.RECONVERGENT B1 ;  /* 0x0000000000017941 */ /* 0x000fea0003800200 */
.L_x_4480:
        /* <DEDUP_REMOVED lines=37> */
.L_x_4484:
        /* <DEDUP_REMOVED lines=17> */
.L_x_4485:
[----:B------:R-:W-:Y:S05]  /*3f60*/  BSYNC.RECONVERGENT B1 ;  /* 0x0000000000017941 */ /* 0x000fea0003800200 */
.L_x_4483:
        /* <DEDUP_REMOVED lines=38> */
.L_x_4487:
        /* <DEDUP_REMOVED lines=17> */
.L_x_4488:
[----:B------:R-:W-:Y:S05]  /*42e0*/  BSYNC.RECONVERGENT B1 ;  /* 0x0000000000017941 */ /* 0x000fea0003800200 */
.L_x_4486:
        /* <DEDUP_REMOVED lines=38> */
.L_x_4490:
[----:B------:R-:W-:Y:S01]  /*4550*/  MOV R26, R38 ;  /* 0x00000026001a7202 */ /* 0x000fe20000000f00 */
[----:B------:R-:W-:Y:S01]  /*4560*/  IMAD.MOV.U32 R13, RZ, RZ, R39 ;  /* 0x000000ffff0d7224 */ /* 0x000fe200078e0027 */
[----:B------:R-:W-:Y:S02]  /*4570*/  MOV R14, R40 ;  /* 0x00000028000e7202 */ /* 0x000fe40000000f00 */
[----:B------:R-:W-:Y:S02]  /*4580*/  MOV R11, R41 ;  /* 0x00000029000b7202 */ /* 0x000fe40000000f00 */
[----:B------:R-:W-:-:S07]  /*4590*/  MOV R12, 0x45b0 ;  /* 0x000045b0000c7802 */ /* 0x000fce0000000f00 */
[----:B-1----:R-:W-:Y:S05]  /*45a0*/  CALL.REL.NOINC `($__internal_94_$__cuda_sm20_div_s64) ;  /* 0x0000002400447944 */ /* 0x002fea0003c00000 */
        /* <DEDUP_REMOVED lines=11> */
.L_x_4491:
[----:B------:R-:W-:Y:S05]  /*4660*/  BSYNC.RECONVERGENT B1 ;  /* 0x0000000000017941 */ /* 0x000fea0003800200 */
.L_x_4489:
        /* <DEDUP_REMOVED lines=37> */
.L_x_4493:
[----:B------:R-:W-:Y:S01]  /*48c0*/  MOV R26, R38 ;  /* 0x00000026001a7202 */ /* 0x000fe20000000f00 */
[----:B------:R-:W-:Y:S01]  /*48d0*/  IMAD.MOV.U32 R13, RZ, RZ, R39 ;  /* 0x000000ffff0d7224 */ /* 0x000fe200078e0027 */
[----:B------:R-:W-:Y:S02]  /*48e0*/  MOV R14, R42 ;  /* 0x0000002a000e7202 */ /* 0x000fe40000000f00 */
[----:B------:R-:W-:Y:S02]  /*48f0*/  MOV R11, R43 ;  /* 0x0000002b000b7202 */ /* 0x000fe40000000f00 */
[----:B------:R-:W-:-:S07]  /*4900*/  MOV R12, 0x4920 ;  /* 0x00004920000c7802 */ /* 0x000fce0000000f00 */
[----:B-1----:R-:W-:Y:S05]  /*4910*/  CALL.REL.NOINC `($__internal_94_$__cuda_sm20_div_s64) ;  /* 0x0000002000687944 */ /* 0x002fea0003c00000 */
        /* <DEDUP_REMOVED lines=11> */
.L_x_4494:
[----:B------:R-:W-:Y:S05]  /*49d0*/  BSYNC.RECONVERGENT B1 ;  /* 0x0000000000017941 */ /* 0x000fea0003800200 */
.L_x_4492:
        /* <DEDUP_REMOVED lines=36> */
.L_x_4496:
[----:B------:R-:W-:Y:S01]  /*4c20*/  MOV R26, R36 ;  /* 0x00000024001a7202 */ /* 0x000fe20000000f00 */
[----:B------:R-:W-:Y:S01]  /*4c30*/  IMAD.MOV.U32 R14, RZ, RZ, R38 ;  /* 0x000000ffff0e7224 */ /* 0x000fe200078e0026 */
[----:B------:R-:W-:Y:S02]  /*4c40*/  MOV R13, R37 ;  /* 0x00000025000d7202 */ /* 0x000fe40000000f00 */
[----:B------:R-:W-:Y:S02]  /*4c50*/  MOV R11, R39 ;  /* 0x00000027000b7202 */ /* 0x000fe40000000f00 */
[----:B------:R-:W-:-:S07]  /*4c60*/  MOV R12, 0x4c80 ;  /* 0x00004c80000c7802 */ /* 0x000fce0000000f00 */
[----:B-1----:R-:W-:Y:S05]  /*4c70*/  CALL.REL.NOINC `($__internal_94_$__cuda_sm20_div_s64) ;  /* 0x0000001c00907944 */ /* 0x002fea0003c00000 */
        /* <DEDUP_REMOVED lines=11> */
.L_x_4497:
[----:B------:R-:W-:Y:S05]  /*4d30*/  BSYNC.RECONVERGENT B1 ;  /* 0x0000000000017941 */ /* 0x000fea0003800200 */
.L_x_4495:
        /* <DEDUP_REMOVED lines=11> */
.L_x_4473:
        /* <DEDUP_REMOVED lines=36> */
.L_x_4501:
[----:B------:R-:W-:Y:S01]  /*5030*/  IMAD.MOV.U32 R26, RZ, RZ, R10 ;  /* 0x000000ffff1a7224 */ /* 0x000fe200078e000a */
[----:B------:R-:W-:Y:S01]  /*5040*/  MOV R13, R15 ;  /* 0x0000000f000d7202 */ /* 0x000fe20000000f00 */
[----:B------:R-:W-:Y:S01]  /*5050*/  IMAD.MOV.U32 R11, RZ, RZ, R17 ;  /* 0x000000ffff0b7224 */ /* 0x000fe200078e0011 */
[----:B------:R-:W-:Y:S02]  /*5060*/  MOV R14, R16 ;  /* 0x00000010000e7202 */ /* 0x000fe40000000f00 */
[----:B------:R-:W-:-:S07]  /*5070*/  MOV R12, 0x5090 ;  /* 0x00005090000c7802 */ /* 0x000fce0000000f00 */
[----:B------:R-:W-:Y:S05]  /*5080*/  CALL.REL.NOINC `($__internal_94_$__cuda_sm20_div_s64) ;  /* 0x00000018008c7944 */ /* 0x000fea0003c00000 */
        /* <DEDUP_REMOVED lines=10> */
.L_x_4502:
[----:B------:R-:W-:Y:S05]  /*5130*/  BSYNC.RECONVERGENT B1 ;  /* 0x0000000000017941 */ /* 0x000fea0003800200 */
.L_x_4500:
        /* <DEDUP_REMOVED lines=41> */
.L_x_4504:
[----:B------:R-:W-:Y:S01]  /*53d0*/  MOV R26, R20 ;  /* 0x00000014001a7202 */ /* 0x000fe20000000f00 */
[----:B------:R-:W-:Y:S01]  /*53e0*/  IMAD.MOV.U32 R14, RZ, RZ, R18 ;  /* 0x000000ffff0e7224 */ /* 0x000fe200078e0012 */
[----:B------:R-:W-:Y:S02]  /*53f0*/  MOV R13, R21 ;  /* 0x00000015000d7202 */ /* 0x000fe40000000f00 */
[----:B------:R-:W-:Y:S02]  /*5400*/  MOV R11, R19 ;  /* 0x00000013000b7202 */ /* 0x000fe40000000f00 */
[----:B------:R-:W-:-:S07]  /*5410*/  MOV R12, 0x5430 ;  /* 0x00005430000c7802 */ /* 0x000fce0000000f00 */
[----:B------:R-:W-:Y:S05]  /*5420*/  CALL.REL.NOINC `($__internal_94_$__cuda_sm20_div_s64) ;  /* 0x0000001400a47944 */ /* 0x000fea0003c00000 */
        /* <DEDUP_REMOVED lines=11> */
.L_x_4505:
[----:B------:R-:W-:Y:S05]  /*54e0*/  BSYNC.RECONVERGENT B1 ;  /* 0x0000000000017941 */ /* 0x000fea0003800200 */
.L_x_4503:
        /* <DEDUP_REMOVED lines=40> */
.L_x_4507:
[----:B------:R-:W-:Y:S01]  /*5770*/  MOV R26, R18 ;  /* 0x00000012001a7202 */ /* 0x000fe20000000f00 */
[----:B------:R-:W-:Y:S01]  /*5780*/  IMAD.MOV.U32 R13, RZ, RZ, R19 ;  /* 0x000000ffff0d7224 */ /* 0x000fe200078e0013 */
[----:B------:R-:W-:Y:S02]  /*5790*/  MOV R14, R20 ;  /* 0x00000014000e7202 */ /* 0x000fe40000000f00 */
[----:B------:R-:W-:Y:S02]  /*57a0*/  MOV R11, R21 ;  /* 0x00000015000b7202 */ /* 0x000fe40000000f00 */
[----:B------:R-:W-:-:S07]  /*57b0*/  MOV R12, 0x57d0 ;  /* 0x000057d0000c7802 */ /* 0x000fce0000000f00 */
[----:B------:R-:W-:Y:S05]  /*57c0*/  CALL.REL.NOINC `($__internal_94_$__cuda_sm20_div_s64) ;  /* 0x0000001000bc7944 */ /* 0x000fea0003c00000 */
        /* <DEDUP_REMOVED lines=11> */
.L_x_4508:
[----:B------:R-:W-:Y:S05]  /*5880*/  BSYNC.RECONVERGENT B1 ;  /* 0x0000000000017941 */ /* 0x000fea0003800200 */
.L_x_4506:
        /* <DEDUP_REMOVED lines=39> */
.L_x_4510:
        /* <DEDUP_REMOVED lines=17> */
.L_x_4511:
[----:B------:R-:W-:Y:S05]  /*5c10*/  BSYNC.RECONVERGENT B1 ;  /* 0x0000000000017941 */ /* 0x000fea0003800200 */
.L_x_4509:
        /* <DEDUP_REMOVED lines=9> */
.L_x_4499:
        /* <DEDUP_REMOVED lines=34> */
.L_x_4514:
[----:B------:R-:W-:Y:S01]  /*5ed0*/  MOV R26, R10 ;  /* 0x0000000a001a7202 */ /* 0x000fe20000000f00 */
[----:B------:R-:W-:Y:S01]  /*5ee0*/  IMAD.MOV.U32 R13, RZ, RZ, R15 ;  /* 0x000000ffff0d7224 */ /* 0x000fe200078e000f */
[----:B------:R-:W-:Y:S02]  /*5ef0*/  MOV R14, R16 ;  /* 0x00000010000e7202 */ /* 0x000fe40000000f00 */
[----:B------:R-:W-:Y:S02]  /*5f00*/  MOV R11, R17 ;  /* 0x00000011000b7202 */ /* 0x000fe40000000f00 */
[----:B------:R-:W-:-:S07]  /*5f10*/  MOV R12, 0x5f30 ;  /* 0x00005f30000c7802 */ /* 0x000fce0000000f00 */
[----:B------:R-:W-:Y:S05]  /*5f20*/  CALL.REL.NOINC `($__internal_94_$__cuda_sm20_div_s64) ;  /* 0x0000000800e47944 */ /* 0x000fea0003c00000 */
        /* <DEDUP_REMOVED lines=10> */
.L_x_4515:
[----:B------:R-:W-:Y:S05]  /*5fd0*/  BSYNC.RECONVERGENT B1 ;  /* 0x0000000000017941 */ /* 0x000fea0003800200 */
.L_x_4513:
        /* <DEDUP_REMOVED lines=39> */
.L_x_4517:
[----:B------:R-:W-:Y:S01]  /*6250*/  MOV R26, R18 ;  /* 0x00000012001a7202 */ /* 0x000fe20000000f00 */
[----:B------:R-:W-:Y:S01]  /*6260*/  IMAD.MOV.U32 R14, RZ, RZ, R16 ;  /* 0x000000ffff0e7224 */ /* 0x000fe200078e0010 */
[----:B------:R-:W-:Y:S02]  /*6270*/  MOV R13, R19 ;  /* 0x00000013000d7202 */ /* 0x000fe40000000f00 */
        /* <DEDUP_REMOVED lines=14> */
.L_x_4518:
[----:B------:R-:W-:Y:S05]  /*6360*/  BSYNC.RECONVERGENT B1 ;  /* 0x0000000000017941 */ /* 0x000fea0003800200 */
.L_x_4516:
        /* <DEDUP_REMOVED lines=9> */
.L_x_4512:
        /* <DEDUP_REMOVED lines=30> */
.L_x_4520:
[----:B------:R-:W-:Y:S01]  /*65e0*/  MOV R24, R18 ;  /* 0x0000001200187202 */ /* 0x000fe20000000f00 */
[----:B------:R-:W-:Y:S01]  /*65f0*/  IMAD.MOV.U32 R21, RZ, RZ, R15 ;  /* 0x000000ffff157224 */ /* 0x000fe200078e000f */
[----:B------:R-:W-:Y:S02]  /*6600*/  MOV R18, R10 ;  /* 0x0000000a00127202 */ /* 0x000fe40000000f00 */
[----:B------:R-:W-:-:S07]  /*6610*/  MOV R26, 0x6630 ;  /* 0x00006630001a7802 */ /* 0x000fce0000000f00 */
[----:B------:R-:W-:Y:S05]  /*6620*/  CALL.REL.NOINC `($__internal_95_$__cuda_sm20_rem_s64) ;  /* 0x0000000800707944 */ /* 0x000fea0003c00000 */
.L_x_4521:
[----:B------:R-:W-:Y:S05]  /*6630*/  BSYNC.RECONVERGENT B1 ;  /* 0x0000000000017941 */ /* 0x000fea0003800200 */
.L_x_4519:
        /* <DEDUP_REMOVED lines=8> */
.L_x_4472:
[----:B------:R-:W0:Y:S02]  /*66c0*/  LDCU.64 UR6, c[0x0][0x388] ;  /* 0x00007100ff0677ac */ /* 0x000e240008000a00 */
[----:B0-----:R-:W-:-:S04]  /*66d0*/  IADD3 R6, P0, PT, R6, UR6, RZ ;  /* 0x0000000606067c10 */ /* 0x001fc8000ff1e0ff */
[----:B------:R-:W-:-:S05]  /*66e0*/  IADD3.X R7, PT, PT, R5, UR7, RZ, P0, !PT ;  /* 0x0000000705077c10 */ /* 0x000fca00087fe4ff */
[----:B------:R-:W2:Y:S01]  /*66f0*/  LDG.E.S8 R6, desc[UR8][R6.64] ;  /* 0x0000000806067981 */ /* 0x000ea2000c1e1300 */
        /* <DEDUP_REMOVED lines=13> */
.L_x_4471:
[----:B------:R-:W-:Y:S05]  /*67d0*/  BSYNC.RECONVERGENT B0 ;  /* 0x0000000000007941 */ /* 0x000fea0003800200 */
.L_x_4423:
[----:B------:R-:W-:Y:S01]  /*67e0*/  BAR.SYNC.DEFER_BLOCKING 0x0 ;  /* 0x0000000000007b1d */ /* 0x000fe20000010000 */
[----:B------:R-:W-:Y:S01]  /*67f0*/  UISETP.GE.U32.AND UP0, UPT, UR5, 0x42, UPT ;  /* 0x000000420500788c */ /* 0x000fe2000bf06070 */
[----:B------:R-:W-:-:S08]  /*6800*/  ISETP.GT.U32.AND P1, PT, R2, 0x1f, PT ;  /* 0x0000001f0200780c */ /* 0x000fd00003f24070 */
[----:B------:R-:W-:Y:S05]  /*6810*/  BRA.U !UP0, `(.L_x_4522) ;  /* 0x0000000108307547 */ /* 0x000fea000b800000 */
.L_x_4523:
        /* <DEDUP_REMOVED lines=12> */
.L_x_4522:
        /* <DEDUP_REMOVED lines=30> */
        .weak           $__internal_94_$__cuda_sm20_div_s64
        .type           $__internal_94_$__cuda_sm20_div_s64,@function
        .size           $__internal_94_$__cuda_sm20_div_s64,($__internal_95_$__cuda_sm20_rem_s64 - $__internal_94_$__cuda_sm20_div_s64)
$__internal_94_$__cuda_sm20_div_s64:
        /* <DEDUP_REMOVED lines=82> */
[----:B------:R-:W-:Y:S06]  /*6fe0*/  RET.REL.NODEC R12 `(uncontiguous_logsumexp_i8) ;  /* 0xffffff900c047950 */ /* 0x000fec0003c3ffff */
        .weak           $__internal_95_$__cuda_sm20_rem_s64
        .type           $__internal_95_$__cuda_sm20_rem_s64,@function
        .size           $__internal_95_$__cuda_sm20_rem_s64,(.L_x_30411 - $__internal_95_$__cuda_sm20_rem_s64)
$__internal_95_$__cuda_sm20_rem_s64:
        /* <DEDUP_REMOVED lines=76> */
[----:B------:R-:W-:Y:S06]  /*74b0*/  RET.REL.NODEC R26 `(uncontiguous_logsumexp_i8) ;  /* 0xffffff881ad07950 */ /* 0x000fec0003c3ffff */
.L_x_4524:
        /* <DEDUP_REMOVED lines=12> */
.L_x_30411:


//--------------------- .text.contiguous_cumulate_logsumexp_i8 --------------------------
	.section	.text.contiguous_cumulate_logsumexp_i8,"ax",@progbits
	.align	128
        .global         contiguous_cumulate_logsumexp_i8
        .type           contiguous_cumulate_logsumexp_i8,@function
        .size           contiguous_cumulate_logsumexp_i8,(.L_x_31046 - contiguous_cumulate_logsumexp_i8)
        .other          contiguous_cumulate_logsumexp_i8,@"STO_CUDA_ENTRY STV_DEFAULT"
contiguous_cumulate_logsumexp_i8:
.text.contiguous_cumulate_logsumexp_i8:
        /* <DEDUP_REMOVED lines=36> */
.L_x_4526:
[----:B------:R-:W-:Y:S05]  /*0240*/  BSYNC.RECONVERGENT B0 ;  /* 0x0000000000007941 */ /* 0x000fea0003800200 */
.L_x_4525:
[----:B------:R-:W-:Y:S01]  /*0250*/  BAR.SYNC.DEFER_BLOCKING 0x0 ;  /* 0x0000000000007b1d */ /* 0x000fe20000010000 */
[----:B------:R-:W-:-:S09]  /*0260*/  UISETP.GE.U32.AND UP0, UPT, UR5, 0x42, UPT ;  /* 0x000000420500788c */ /* 0x000fd2000bf06070 */
[----:B------:R-:W-:Y:S05]  /*0270*/  BRA.U !UP0, `(.L_x_4527) ;  /* 0x0000000108307547 */ /* 0x000fea000b800000 */
.L_x_4528:
        /* <DEDUP_REMOVED lines=12> */
.L_x_4527:
        /* <DEDUP_REMOVED lines=30> */
.L_x_4529:
        /* <DEDUP_REMOVED lines=14> */
.L_x_31046:


//--------------------- .text.contiguous_logsumexp_i8 --------------------------
	.section	.text.contiguous_logsumexp_i8,"ax",@progbits
	.align	128
        .global         contiguous_logsumexp_i8
        .type           contiguous_logsumexp_i8,@function
        .size           contiguous_logsumexp_i8,(.L_x_31047 - contiguous_logsumexp_i8)
        .other          contiguous_logsumexp_i8,@"STO_CUDA_ENTRY STV_DEFAULT"
contiguous_logsumexp_i8:
.text.contiguous_logsumexp_i8:
        /* <DEDUP_REMOVED lines=23> */
[----:B------:R-:W2:Y:S04]  /*0170*/  LDG.E.S8 R6, desc[UR8][R6.64] ;  /* 0x0000000806067981 */ /* 0x000ea8000c1e1300 */
[----:B------:R-:W3:Y:S01]  /*0180*/  LDG.E.S8 R4, desc[UR8][R4.64] ;  /* 0x0000000804047981 */ /* 0x000ee2000c1e1300 */
        /* <DEDUP_REMOVED lines=23> */
.L_x_4531:
[----:B------:R-:W-:-:S04]  /*0300*/  ISETP.GE.U32.AND P0, PT, R5, UR10, PT ;  /* 0x0000000a05007c0c */ /* 0x000fc8000bf06070 */
[----:B------:R-:W-:-:S13]  /*0310*/  ISETP.GE.U32.AND.EX P0, PT, RZ, UR11, PT, P0 ;  /* 0x0000000bff007c0c */ /* 0x000fda000bf06100 */
[----:B------:R-:W-:Y:S05]  /*0320*/  @P0 BRA `(.L_x_4532) ;  /* 0x0000000000440947 */ /* 0x000fea0003800000 */
[----:B------:R-:W0:Y:S02]  /*0330*/  LDCU.64 UR6, c[0x0][0x388] ;  /* 0x00007100ff0677ac */ /* 0x000e240008000a00 */
[----:B0-----:R-:W-:-:S04]  /*0340*/  IADD3 R4, P0, PT, R5, UR6, RZ ;  /* 0x0000000605047c10 */ /* 0x001fc8000ff1e0ff */
[----:B------:R-:W-:-:S06]  /*0350*/  IADD3.X R5, PT, PT, RZ, UR7, RZ, P0, !PT ;  /* 0x00000007ff057c10 */ /* 0x000fcc00087fe4ff */
[----:B------:R-:W2:Y:S01]  /*0360*/  LDG.E.S8 R5, desc[UR8][R4.64] ;  /* 0x0000000804057981 */ /* 0x000ea2000c1e1300 */
        /* <DEDUP_REMOVED lines=13> */
.L_x_4532:
[----:B------:R-:W-:Y:S05]  /*0440*/  BSYNC.RECONVERGENT B0 ;  /* 0x0000000000007941 */ /* 0x000fea0003800200 */
.L_x_4530:
[----:B------:R-:W-:Y:S01]  /*0450*/  BAR.SYNC.DEFER_BLOCKING 0x0 ;  /* 0x0000000000007b1d */ /* 0x000fe20000010000 */
[----:B------:R-:W-:Y:S01]  /*0460*/  UISETP.GE.U32.AND UP0, UPT, UR5, 0x42, UPT ;  /* 0x000000420500788c */ /* 0x000fe2000bf06070 */
[----:B------:R-:W-:-:S08]  /*0470*/  ISETP.GT.U32.AND P1, PT, R2, 0x1f, PT ;  /* 0x0000001f0200780c */ /* 0x000fd00003f24070 */
[----:B------:R-:W-:Y:S05]  /*0480*/  BRA.U !UP0, `(.L_x_4533) ;  /* 0x0000000108307547 */ /* 0x000fea000b800000 */
.L_x_4534:
        /* <DEDUP_REMOVED lines=12> */
.L_x_4533:
        /* <DEDUP_REMOVED lines=30> */
.L_x_4535:
        /* <DEDUP_REMOVED lines=13> */
.L_x_31047:


//--------------------- .text.contiguous_logsumexp33_bool --------------------------
	.section	.text.contiguous_logsumexp33_bool,"ax",@progbits
	.align	128
        .global         contiguous_logsumexp33_bool
        .type           contiguous_logsumexp33_bool,@function
        .size           contiguous_logsumexp33_bool,(.L_x_31048 - contiguous_logsumexp33_bool)
        .other          contiguous_logsumexp33_bool,@"STO_CUDA_ENTRY STV_DEFAULT"
contiguous_logsumexp33_bool:
.text.contiguous_logsumexp33_bool:
        /* <DEDUP_REMOVED lines=51> */
.L_x_4538:
        /* <DEDUP_REMOVED lines=56> */
.L_x_4537:
        /* <DEDUP_REMOVED lines=32> */
.L_x_4540:
        /* <DEDUP_REMOVED lines=19> */
.L_x_4541:
[----:B------:R-:W-:Y:S05]  /*09e0*/  @!P1 BRA `(.L_x_4539) ;  /* 0x0000000000289947 */ /* 0x000fea0003800000 */
[----:B------:R-:W-:Y:S01]  /*09f0*/  IMAD R8, R0, UR4, RZ ;  /* 0x0000000400087c24 */ /* 0x000fe2000f8e02ff */
[----:B------:R-:W-:-:S04]  /*0a00*/  IADD3 R6, PT, PT, -R6, RZ, RZ ;  /* 0x000000ff06067210 */ /* 0x000fc80007ffe1ff */
[----:B------:R-:W-:-:S05]  /*0a10*/  LEA R8, R8, R7, 0x1 ;  /* 0x0000000708087211 */ /* 0x000fca00078e08ff */
[----:B------:R-:W-:-:S07]  /*0a20*/  VIADD R9, R8, UR5 ;  /* 0x0000000508097c36 */ /* 0x000fce0008000000 */
.L_x_4542:
[----:B------:R0:W1:Y:S01]  /*0a30*/  LDS.U16 R11, [R9] ;  /* 0x00000000090b7984 */ /* 0x0000620000000400 */
[----:B------:R-:W-:-:S04]  /*0a40*/  IADD3 R6, PT, PT, R6, 0x1, RZ ;  /* 0x0000000106067810 */ /* 0x000fc80007ffe0ff */
[----:B------:R-:W-:Y:S02]  /*0a50*/  ISETP.NE.AND P0, PT, R6, RZ, PT ;  /* 0x000000ff0600720c */ /* 0x000fe40003f05270 */
[----:B0-----:R-:W-:Y:S01]  /*0a60*/  LEA R9, R0, R9, 0x1 ;  /* 0x0000000900097211 */ /* 0x001fe200078e08ff */
[----:B-1----:R-:W-:-:S10]  /*0a70*/  HADD2 R12, R12.H0_H0, R11.H0_H0 ;  /* 0x2000000b0c0c7230 */ /* 0x002fd40000000800 */
[----:B------:R-:W-:Y:S05]  /*0a80*/  @P0 BRA `(.L_x_4542) ;  /* 0xfffffffc00e80947 */ /* 0x000fea000383ffff */
.L_x_4539:
[----:B-1----:R2:W-:Y:S02]  /*0a90*/  STS.U16 [R7+UR5], R12 ;  /* 0x0000000c07007988 */ /* 0x0025e40008000405 */
.L_x_4536:
        /* <DEDUP_REMOVED lines=8> */
.L_x_4543:
        /* <DEDUP_REMOVED lines=14> */
.L_x_31048:


//--------------------- .text.contiguous_logsumexp3_bool --------------------------
	.section	.text.contiguous_logsumexp3_bool,"ax",@progbits
	.align	128
        .global         contiguous_logsumexp3_bool
        .type           contiguous_logsumexp3_bool,@function
        .size           contiguous_logsumexp3_bool,(.L_x_30413 - contiguous_logsumexp3_bool)
        .other          contiguous_logsumexp3_bool,@"STO_CUDA_ENTRY STV_DEFAULT"
contiguous_logsumexp3_bool:
.text.contiguous_logsumexp3_bool:
        /* <DEDUP_REMOVED lines=43> */
.L_x_4562:
        /* <DEDUP_REMOVED lines=27> */
.L_x_4546:
[----:B------:R-:W-:Y:S01]  /*0460*/  MOV R27, R32 ;  /* 0x00000020001b7202 */ /* 0x000fe20000000f00 */
[----:B------:R-:W-:Y:S01]  /*0470*/  IMAD.MOV.U32 R2, RZ, RZ, R34 ;  /* 0x000000ffff027224 */ /* 0x000fe200078e0022 */
[----:B------:R-:W-:Y:S02]  /*0480*/  MOV R0, R35 ;  /* 0x0000002300007202 */ /* 0x000fe40000000f00 */
[----:B------:R-:W-:-:S07]  /*0490*/  MOV R9, 0x4b0 ;  /* 0x000004b000097802 */ /* 0x000fce0000000f00 */
[----:B012-4-:R-:W-:Y:S05]  /*04a0*/  CALL.REL.NOINC `($__internal_96_$__cuda_sm20_div_s64) ;  /* 0x0000003400b47944 */ /* 0x017fea0003c00000 */
        /* <DEDUP_REMOVED lines=8> */
.L_x_4547:
        /* <DEDUP_REMOVED lines=33> */
.L_x_4548:
[----:B------:R-:W-:Y:S01]  /*0740*/  MOV R27, R31 ;  /* 0x0000001f001b7202 */ /* 0x000fe20000000f00 */
[----:B------:R-:W-:Y:S01]  /*0750*/  IMAD.MOV.U32 R2, RZ, RZ, R34 ;  /* 0x000000ffff027224 */ /* 0x000fe200078e0022 */
[----:B------:R-:W-:Y:S02]  /*0760*/  MOV R0, R35 ;  /* 0x0000002300007202 */ /* 0x000fe40000000f00 */
[----:B------:R-:W-:-:S07]  /*0770*/  MOV R9, 0x790 ;  /* 0x0000079000097802 */ /* 0x000fce0000000f00 */
[----:B0---4-:R-:W-:Y:S05]  /*0780*/  CALL.REL.NOINC `($__internal_96_$__cuda_sm20_div_s64) ;  /* 0x0000003000fc7944 */ /* 0x011fea0003c00000 */
        /* <DEDUP_REMOVED lines=9> */
.L_x_4549:
        /* <DEDUP_REMOVED lines=35> */
.L_x_4550:
[----:B------:R-:W-:Y:S01]  /*0a50*/  IMAD.MOV.U32 R27, RZ, RZ, R29 ;  /* 0x000000ffff1b7224 */ /* 0x000fe200078e001d */
[----:B------:R-:W-:Y:S01]  /*0a60*/  MOV R2, R32 ;  /* 0x0000002000027202 */ /* 0x000fe20000000f00 */
[----:B------:R-:W-:Y:S01]  /*0a70*/  IMAD.MOV.U32 R0, RZ, RZ, R33 ;  /* 0x000000ffff007224 */ /* 0x000fe200078e0021 */
[----:B------:R-:W-:-:S07]  /*0a80*/  MOV R9, 0xaa0 ;  /* 0x00000aa000097802 */ /* 0x000fce0000000f00 */
[----:B0---4-:R-:W-:Y:S05]  /*0a90*/  CALL.REL.NOINC `($__internal_96_$__cuda_sm20_div_s64) ;  /* 0x0000003000387944 */ /* 0x011fea0003c00000 */
        /* <DEDUP_REMOVED lines=9> */
.L_x_4551:
        /* <DEDUP_REMOVED lines=33> */
.L_x_4552:
[----:B------:R-:W-:Y:S01]  /*0d40*/  MOV R27, R28 ;  /* 0x0000001c001b7202 */ /* 0x000fe20000000f00 */
[----:B------:R-:W-:Y:S01]  /*0d50*/  IMAD.MOV.U32 R2, RZ, RZ, R32 ;  /* 0x000000ffff027224 */ /* 0x000fe200078e0020 */
[----:B------:R-:W-:Y:S02]  /*0d60*/  MOV R0, R33 ;  /* 0x0000002100007202 */ /* 0x000fe40000000f00 */
[----:B------:R-:W-:-:S07]  /*0d70*/  MOV R9, 0xd90 ;  /* 0x00000d9000097802 */ /* 0x000fce0000000f00 */
[----:B0---4-:R-:W-:Y:S05]  /*0d80*/  CALL.REL.NOINC `($__internal_96_$__cuda_sm20_div_s64) ;  /* 0x0000002c007c7944 */ /* 0x011fea0003c00000 */
        /* <DEDUP_REMOVED lines=8> */
.L_x_4553:
        /* <DEDUP_REMOVED lines=34> */
.L_x_4554:
        /* <DEDUP_REMOVED lines=14> */
.L_x_4555:
        /* <DEDUP_REMOVED lines=34> */
.L_x_4556:
        /* <DEDUP_REMOVED lines=14> */
.L_x_4557:
        /* <DEDUP_REMOVED lines=34> */
.L_x_4558:
        /* <DEDUP_REMOVED lines=14> */
.L_x_4559:
        /* <DEDUP_REMOVED lines=34> */
.L_x_4560:
[----:B------:R-:W-:Y:S01]  /*1930*/  IMAD.MOV.U32 R27, RZ, RZ, R30 ;  /* 0x000000ffff1b7224 */ /* 0x000fe200078e001e */
[----:B------:R-:W-:Y:S02]  /*1940*/  MOV R2, R32 ;  /* 0x0000002000027202 */ /* 0x000fe40000000f00 */
[----:B------:R-:W-:Y:S02]  /*1950*/  MOV R0, R33 ;  /* 0x0000002100007202 */ /* 0x000fe40000000f00 */
[----:B------:R-:W-:-:S07]  /*1960*/  MOV R9, 0x1980 ;  /* 0x0000198000097802 */ /* 0x000fce0000000f00 */
[----:B0---4-:R-:W-:Y:S05]  /*1970*/  CALL.REL.NOINC `($__internal_96_$__cuda_sm20_div_s64) ;  /* 0x0000002000807944 */ /* 0x011fea0003c00000 */
        /* <DEDUP_REMOVED lines=9> */
.L_x_4561:
        /* <DEDUP_REMOVED lines=14> */
.L_x_4545:
        /* <DEDUP_REMOVED lines=33> */
.L_x_4564:
[----:B------:R-:W-:Y:S01]  /*1d00*/  MOV R27, R32 ;  /* 0x00000020001b7202 */ /* 0x000fe20000000f00 */
[----:B------:R-:W-:Y:S01]  /*1d10*/  IMAD.MOV.U32 R2, RZ, RZ, R16 ;  /* 0x000000ffff027224 */ /* 0x000fe200078e0010 */
[----:B------:R-:W-:Y:S02]  /*1d20*/  MOV R0, R17 ;  /* 0x0000001100007202 */ /* 0x000fe40000000f00 */
[----:B------:R-:W-:-:S07]  /*1d30*/  MOV R9, 0x1d50 ;  /* 0x00001d5000097802 */ /* 0x000fce0000000f00 */
[----:B0-----:R-:W-:Y:S05]  /*1d40*/  CALL.REL.NOINC `($__internal_96_$__cuda_sm20_div_s64) ;  /* 0x0000001c008c7944 */ /* 0x001fea0003c00000 */
        /* <DEDUP_REMOVED lines=8> */
.L_x_4565:
        /* <DEDUP_REMOVED lines=35> */
.L_x_4566:
[----:B------:R-:W-:Y:S01]  /*2000*/  MOV R27, R17 ;  /* 0x00000011001b7202 */ /* 0x000fe20000000f00 */
[----:B------:R-:W-:Y:S01]  /*2010*/  IMAD.MOV.U32 R2, RZ, RZ, R18 ;  /* 0x000000ffff027224 */ /* 0x000fe200078e0012 */
[----:B------:R-:W-:Y:S02]  /*2020*/  MOV R0, R19 ;  /* 0x0000001300007202 */ /* 0x000fe40000000f00 */
[----:B------:R-:W-:-:S07]  /*2030*/  MOV R9, 0x2050 ;  /* 0x0000205000097802 */ /* 0x000fce0000000f00 */
[----:B0-----:R-:W-:Y:S05]  /*2040*/  CALL.REL.NOINC `($__internal_96_$__cuda_sm20_div_s64) ;  /* 0x0000001800cc7944 */ /* 0x001fea0003c00000 */
        /* <DEDUP_REMOVED lines=9> */
.L_x_4567:
        /* <DEDUP_REMOVED lines=36> */
.L_x_4568:
[----:B------:R-:W-:Y:S01]  /*2320*/  MOV R27, R19 ;  /* 0x00000013001b7202 */ /* 0x000fe20000000f00 */
[----:B------:R-:W-:Y:S01]  /*2330*/  IMAD.MOV.U32 R0, RZ, RZ, R29 ;  /* 0x000000ffff007224 */ /* 0x000fe200078e001d */
[----:B------:R-:W-:Y:S02]  /*2340*/  MOV R2, R28 ;  /* 0x0000001c00027202 */ /* 0x000fe40000000f00 */
[----:B------:R-:W-:-:S07]  /*2350*/  MOV R9, 0x2370 ;  /* 0x0000237000097802 */ /* 0x000fce0000000f00 */
[----:B0-----:R-:W-:Y:S05]  /*2360*/  CALL.REL.NOINC `($__internal_96_$__cuda_sm20_div_s64) ;  /* 0x0000001800047944 */ /* 0x001fea0003c00000 */
        /* <DEDUP_REMOVED lines=9> */
.L_x_4569:
        /* <DEDUP_REMOVED lines=37> */
.L_x_4570:
        /* <DEDUP_REMOVED lines=13> */
.L_x_4571:
        /* <DEDUP_REMOVED lines=9> */
.L_x_4563:
        /* <DEDUP_REMOVED lines=31> */
.L_x_4573:
        /* <DEDUP_REMOVED lines=13> */
.L_x_4574:
        /* <DEDUP_REMOVED lines=35> */
.L_x_4575:
[----:B------:R-:W-:Y:S01]  /*2ca0*/  MOV R27, R17 ;  /* 0x00000011001b7202 */ /* 0x000fe20000000f00 */
[----:B------:R-:W-:Y:S01]  /*2cb0*/  IMAD.MOV.U32 R2, RZ, RZ, R18 ;  /* 0x000000ffff027224 */ /* 0x000fe200078e0012 */
[----:B------:R-:W-:Y:S02]  /*2cc0*/  MOV R0, R19 ;  /* 0x0000001300007202 */ /* 0x000fe40000000f00 */
[----:B------:R-:W-:-:S07]  /*2cd0*/  MOV R9, 0x2cf0 ;  /* 0x00002cf000097802 */ /* 0x000fce0000000f00 */
[----:B0-----:R-:W-:Y:S05]  /*2ce0*/  CALL.REL.NOINC `($__internal_96_$__cuda_sm20_div_s64) ;  /* 0x0000000c00a47944 */ /* 0x001fea0003c00000 */
        /* <DEDUP_REMOVED lines=9> */
.L_x_4576:
        /* <DEDUP_REMOVED lines=10> */
.L_x_4572:
        /* <DEDUP_REMOVED lines=29> */
.L_x_4577:
[----:B------:R-:W-:-:S07]  /*2ff0*/  MOV R0, 0x3010 ;  /* 0x0000301000007802 */ /* 0x000fce0000000f00 */
[----:B0-----:R-:W-:Y:S05]  /*3000*/  CALL.REL.NOINC `($__internal_97_$__cuda_sm20_rem_s64) ;  /* 0x00000010002c7944 */ /* 0x001fea0003c00000 */
[----:B------:R-:W-:Y:S02]  /*3010*/  MOV R10, R2 ;  /* 0x00000002000a7202 */ /* 0x000fe40000000f00 */
[----:B------:R-:W-:-:S07]  /*3020*/  MOV R11, R9 ;  /* 0x00000009000b7202 */ /* 0x000fce0000000f00 */
.L_x_4578:
[----:B------:R-:W1:Y:S02]  /*3030*/  LDC.64 R12, c[0x0][0x398] ;  /* 0x0000e600ff0c7b82 */ /* 0x000e640000000a00 */
[----:B-1----:R-:W-:-:S06]  /*3040*/  IMAD.WIDE.U32 R2, R3, 0x8, R12 ;  /* 0x0000000803027825 */ /* 0x002fcc00078e000c */
[----:B------:R-:W2:Y:S02]  /*3050*/  LDG.E.64 R2, desc[UR8][R2.64] ;  /* 0x0000000802027981 */ /* 0x000ea4000c1e1b00 */
[-C--:B--2---:R-:W-:Y:S02]  /*3060*/  IMAD R9, R3, R10.reuse, RZ ;  /* 0x0000000a03097224 */ /* 0x084fe400078e02ff */
[----:B------:R-:W-:-:S04]  /*3070*/  IMAD.WIDE.U32 R28, R2, R10, R28 ;  /* 0x0000000a021c7225 */ /* 0x000fc800078e001c */
[----:B------:R-:W-:-:S04]  /*3080*/  IMAD R9, R2, R11, R9 ;  /* 0x0000000b02097224 */ /* 0x000fc800078e0209 */
[----:B------:R-:W-:-:S07]  /*3090*/  IMAD.IADD R29, R29, 0x1, R9 ;  /* 0x000000011d1d7824 */ /* 0x000fce00078e0209 */
.L_x_4544:
        /* <DEDUP_REMOVED lines=46> */
.L_x_4581:
        /* <DEDUP_REMOVED lines=56> */
.L_x_4580:
        /* <DEDUP_REMOVED lines=32> */
.L_x_4583:
        /* <DEDUP_REMOVED lines=19> */
.L_x_4584:
[----:B------:R-:W-:Y:S05]  /*3a30*/  @!P1 BRA `(.L_x_4582) ;  /* 0x0000000000289947 */ /* 0x000fea0003800000 */
[----:B------:R-:W-:Y:S01]  /*3a40*/  IMAD R0, R6, UR4, RZ ;  /* 0x0000000406007c24 */ /* 0x000fe2000f8e02ff */
[----:B------:R-:W-:-:S03]  /*3a50*/  IADD3 R5, PT, PT, -R5, RZ, RZ ;  /* 0x000000ff05057210 */ /* 0x000fc60007ffe1ff */
[----:B------:R-:W-:-:S05]  /*3a60*/  IMAD R0, R0, 0x2, R7 ;  /* 0x0000000200007824 */ /* 0x000fca00078e0207 */
[----:B------:R-:W-:-:S07]  /*3a70*/  IADD3 R3, PT, PT, R0, UR5, RZ ;  /* 0x0000000500037c10 */ /* 0x000fce000fffe0ff */
.L_x_4585:
[----:B------:R3:W2:Y:S01]  /*3a80*/  LDS.U16 R9, [R3] ;  /* 0x0000000003097984 */ /* 0x0006a20000000400 */
[----:B------:R-:W-:-:S05]  /*3a90*/  VIADD R5, R5, 0x1 ;  /* 0x0000000105057836 */ /* 0x000fca0000000000 */
[----:B------:R-:W-:Y:S02]  /*3aa0*/  ISETP.NE.AND P0, PT, R5, RZ, PT ;  /* 0x000000ff0500720c */ /* 0x000fe40003f05270 */
[----:B---3--:R-:W-:Y:S01]  /*3ab0*/  LEA R3, R6, R3, 0x1 ;  /* 0x0000000306037211 */ /* 0x008fe200078e08ff */
[----:B--2---:R-:W-:-:S10]  /*3ac0*/  HADD2 R8, R8.H0_H0, R9.H0_H0 ;  /* 0x2000000908087230 */ /* 0x004fd40000000800 */
[----:B------:R-:W-:Y:S05]  /*3ad0*/  @P0 BRA `(.L_x_4585) ;  /* 0xfffffffc00e80947 */ /* 0x000fea000383ffff */
.L_x_4582:
[----:B--2---:R2:W-:Y:S02]  /*3ae0*/  STS.U16 [R7+UR5], R8 ;  /* 0x0000000807007988 */ /* 0x0045e40008000405 */
.L_x_4579:
        /* <DEDUP_REMOVED lines=9> */
        .weak           $__internal_96_$__cuda_sm20_div_s64
        .type           $__internal_96_$__cuda_sm20_div_s64,@function
        .size           $__internal_96_$__cuda_sm20_div_s64,($__internal_97_$__cuda_sm20_rem_s64 - $__internal_96_$__cuda_sm20_div_s64)
$__internal_96_$__cuda_sm20_div_s64:
        /* <DEDUP_REMOVED lines=83> */
[----:B------:R-:W-:Y:S06]  /*40b0*/  RET.REL.NODEC R12 `(contiguous_logsumexp3_bool) ;  /* 0xffffffbc0cd07950 */ /* 0x000fec0003c3ffff */
        .weak           $__internal_97_$__cuda_sm20_rem_s64
        .type           $__internal_97_$__cuda_sm20_rem_s64,@function
        .size           $__internal_97_$__cuda_sm20_rem_s64,(.L_x_30413 - $__internal_97_$__cuda_sm20_rem_s64)
$__internal_97_$__cuda_sm20_rem_s64:
        /* <DEDUP_REMOVED lines=66> */
[----:B------:R-:W-:Y:S06]  /*44e0*/  RET.REL.NODEC R10 `(contiguous_logsumexp3_bool) ;  /* 0xffffffb80ac47950 */ /* 0x000fec0003c3ffff */
.L_x_4586:
        /* <DEDUP_REMOVED lines=9> */
.L_x_30413:


//--------------------- .text.contiguous_logsumexp22_bool --------------------------
	.section	.text.contiguous_logsumexp22_bool,"ax",@progbits
	.align	128
        .global         contiguous_logsumexp22_bool
        .type           contiguous_logsumexp22_bool,@function
        .size           contiguous_logsumexp22_bool,(.L_x_31050 - contiguous_logsumexp22_bool)
        .other          contiguous_logsumexp22_bool,@"STO_CUDA_ENTRY STV_DEFAULT"
contiguous_logsumexp22_bool:
.text.contiguous_logsumexp22_bool:
        /* <DEDUP_REMOVED lines=45> */
.L_x_4588:
        /* <DEDUP_REMOVED lines=13> */
.L_x_4589:
[----:B------:R-:W-:Y:S05]  /*03a0*/  BSYNC.RECONVERGENT B0 ;  /* 0x0000000000007941 */ /* 0x000fea0003800200 */
.L_x_4587:
[----:B------:R-:W-:Y:S01]  /*03b0*/  BAR.SYNC.DEFER_BLOCKING 0x0 ;  /* 0x0000000000007b1d */ /* 0x000fe20000010000 */
[----:B------:R-:W-:Y:S02]  /*03c0*/  ISETP.GE.U32.AND P1, PT, R3, 0x42, PT ;  /* 0x000000420300780c */ /* 0x000fe40003f26070 */
[----:B------:R-:W-:-:S11]  /*03d0*/  ISETP.GT.U32.AND P0, PT, R0, 0x1f, PT ;  /* 0x0000001f0000780c */ /* 0x000fd60003f04070 */
[----:B------:R-:W-:Y:S05]  /*03e0*/  @!P1 BRA `(.L_x_4590) ;  /* 0x0000000000309947 */ /* 0x000fea0003800000 */
.L_x_4591:
        /* <DEDUP_REMOVED lines=12> */
.L_x_4590:
        /* <DEDUP_REMOVED lines=40> */
.L_x_4592:
        /* <DEDUP_REMOVED lines=13> */
.L_x_31050:


//--------------------- .text.contiguous_logsumexp2_bool --------------------------
	.section	.text.contiguous_logsumexp2_bool,"ax",@progbits
	.align	128
        .global         contiguous_logsumexp2_bool
        .type           contiguous_logsumexp2_bool,@function
        .size           contiguous_logsumexp2_bool,(.L_x_30415 - contiguous_logsumexp2_bool)
        .other          contiguous_logsumexp2_bool,@"STO_CUDA_ENTRY STV_DEFAULT"
contiguous_logsumexp2_bool:
.text.contiguous_logsumexp2_bool:
        /* <DEDUP_REMOVED lines=55> */
.L_x_4621:
        /* <DEDUP_REMOVED lines=32> */
.L_x_4598:
[----:B------:R-:W-:Y:S01]  /*0570*/  IMAD.MOV.U32 R26, RZ, RZ, R6 ;  /* 0x000000ffff1a7224 */ /* 0x000fe200078e0006 */
[----:B------:R-:W-:Y:S01]  /*0580*/  MOV R13, R7 ;  /* 0x00000007000d7202 */ /* 0x000fe20000000f00 */
[----:B------:R-:W-:Y:S01]  /*0590*/  IMAD.MOV.U32 R14, RZ, RZ, R38 ;  /* 0x000000ffff0e7224 */ /* 0x000fe200078e0026 */
[----:B------:R-:W-:Y:S02]  /*05a0*/  MOV R11, R39 ;  /* 0x00000027000b7202 */ /* 0x000fe40000000f00 */
[----:B------:R-:W-:-:S07]  /*05b0*/  MOV R12, 0x5d0 ;  /* 0x000005d0000c7802 */ /* 0x000fce0000000f00 */
[----:B-12---:R-:W-:Y:S05]  /*05c0*/  CALL.REL.NOINC `($__internal_98_$__cuda_sm20_div_s64) ;  /* 0x0000006400a87944 */ /* 0x006fea0003c00000 */
        /* <DEDUP_REMOVED lines=9> */
.L_x_4599:
[----:B------:R-:W-:Y:S05]  /*0660*/  BSYNC.RECONVERGENT B1 ;  /* 0x0000000000017941 */ /* 0x000fea0003800200 */
.L_x_4597:
        /* <DEDUP_REMOVED lines=33> */
.L_x_4601:
[----:B------:R-:W-:Y:S01]  /*0880*/  IMAD.MOV.U32 R26, RZ, RZ, R20 ;  /* 0x000000ffff1a7224 */ /* 0x000fe200078e0014 */
[----:B------:R-:W-:Y:S01]  /*0890*/  MOV R13, R9 ;  /* 0x00000009000d7202 */ /* 0x000fe20000000f00 */
[----:B------:R-:W-:Y:S01]  /*08a0*/  IMAD.MOV.U32 R14, RZ, RZ, R38 ;  /* 0x000000ffff0e7224 */ /* 0x000fe200078e0026 */
[----:B------:R-:W-:Y:S02]  /*08b0*/  MOV R11, R39 ;  /* 0x00000027000b7202 */ /* 0x000fe40000000f00 */
[----:B------:R-:W-:-:S07]  /*08c0*/  MOV R12, 0x8e0 ;  /* 0x000008e0000c7802 */ /* 0x000fce0000000f00 */
[----:B-1----:R-:W-:Y:S05]  /*08d0*/  CALL.REL.NOINC `($__internal_98_$__cuda_sm20_div_s64) ;  /* 0x0000006000e47944 */ /* 0x002fea0003c00000 */
        /* <DEDUP_REMOVED lines=9> */
.L_x_4602:
[----:B------:R-:W-:Y:S05]  /*0970*/  BSYNC.RECONVERGENT B1 ;  /* 0x0000000000017941 */ /* 0x000fea0003800200 */
.L_x_4600:
        /* <DEDUP_REMOVED lines=34> */
.L_x_4604:
[----:B------:R-:W-:Y:S01]  /*0ba0*/  MOV R26, R34 ;  /* 0x00000022001a7202 */ /* 0x000fe20000000f00 */
[----:B------:R-:W-:Y:S01]  /*0bb0*/  IMAD.MOV.U32 R13, RZ, RZ, R35 ;  /* 0x000000ffff0d7224 */ /* 0x000fe200078e0023 */
[----:B------:R-:W-:Y:S01]  /*0bc0*/  MOV R14, R20 ;  /* 0x00000014000e7202 */ /* 0x000fe20000000f00 */
[----:B------:R-:W-:Y:S01]  /*0bd0*/  IMAD.MOV.U32 R11, RZ, RZ, R21 ;  /* 0x000000ffff0b7224 */ /* 0x000fe200078e0015 */
[----:B------:R-:W-:-:S07]  /*0be0*/  MOV R12, 0xc00 ;  /* 0x00000c00000c7802 */ /* 0x000fce0000000f00 */
[----:B-1----:R-:W-:Y:S05]  /*0bf0*/  CALL.REL.NOINC `($__internal_98_$__cuda_sm20_div_s64) ;  /* 0x00000060001c7944 */ /* 0x002fea0003c00000 */
        /* <DEDUP_REMOVED lines=10> */
.L_x_4605:
[----:B------:R-:W-:Y:S05]  /*0ca0*/  BSYNC.RECONVERGENT B1 ;  /* 0x0000000000017941 */ /* 0x000fea0003800200 */
.L_x_4603:
        /* <DEDUP_REMOVED lines=34> */
.L_x_4607:
        /* <DEDUP_REMOVED lines=16> */
.L_x_4608:
[----:B------:R-:W-:Y:S05]  /*0fd0*/  BSYNC.RECONVERGENT B1 ;  /* 0x0000000000017941 */ /* 0x000fea0003800200 */
.L_x_4606:
        /* <DEDUP_REMOVED lines=36> */
.L_x_4610:
        /* <DEDUP_REMOVED lines=16> */
.L_x_4611:
[----:B------:R-:W-:Y:S05]  /*1320*/  BSYNC.RECONVERGENT B1 ;  /* 0x0000000000017941 */ /* 0x000fea0003800200 */
.L_x_4609:
        /* <DEDUP_REMOVED lines=35> */
.L_x_4613:
[----:B------:R-:W-:Y:S01]  /*1560*/  IMAD.MOV.U32 R26, RZ, RZ, R34 ;  /* 0x000000ffff1a7224 */ /* 0x000fe200078e0022 */
[----:B------:R-:W-:Y:S01]  /*1570*/  MOV R13, R35 ;  /* 0x00000023000d7202 */ /* 0x000fe20000000f00 */
[----:B------:R-:W-:Y:S01]  /*1580*/  IMAD.MOV.U32 R14, RZ, RZ, R20 ;  /* 0x000000ffff0e7224 */ /* 0x000fe200078e0014 */
[----:B------:R-:W-:Y:S02]  /*1590*/  MOV R11, R21 ;  /* 0x00000015000b7202 */ /* 0x000fe40000000f00 */
[----:B------:R-:W-:-:S07]  /*15a0*/  MOV R12, 0x15c0 ;  /* 0x000015c0000c7802 */ /* 0x000fce0000000f00 */
[----:B-1----:R-:W-:Y:S05]  /*15b0*/  CALL.REL.NOINC `($__internal_98_$__cuda_sm20_div_s64) ;  /* 0x0000005400ac7944 */ /* 0x002fea0003c00000 */
        /* <DEDUP_REMOVED lines=10> */
.L_x_4614:
[----:B------:R-:W-:Y:S05]  /*1660*/  BSYNC.RECONVERGENT B1 ;  /* 0x0000000000017941 */ /* 0x000fea0003800200 */
.L_x_4612:
        /* <DEDUP_REMOVED lines=34> */
.L_x_4616:
[----:B------:R-:W-:Y:S01]  /*1890*/  IMAD.MOV.U32 R26, RZ, RZ, R38 ;  /* 0x000000ffff1a7224 */ /* 0x000fe200078e0026 */
[----:B------:R-:W-:Y:S01]  /*18a0*/  MOV R13, R39 ;  /* 0x00000027000d7202 */ /* 0x000fe20000000f00 */
[----:B------:R-:W-:Y:S01]  /*18b0*/  IMAD.MOV.U32 R14, RZ, RZ, R20 ;  /* 0x000000ffff0e7224 */ /* 0x000fe200078e0014 */
[----:B------:R-:W-:Y:S02]  /*18c0*/  MOV R11, R21 ;  /* 0x00000015000b7202 */ /* 0x000fe40000000f00 */
[----:B------:R-:W-:-:S07]  /*18d0*/  MOV R12, 0x18f0 ;  /* 0x000018f0000c7802 */ /* 0x000fce0000000f00 */
[----:B-1----:R-:W-:Y:S05]  /*18e0*/  CALL.REL.NOINC `($__internal_98_$__cuda_sm20_div_s64) ;  /* 0x0000005000e07944 */ /* 0x002fea0003c00000 */
        /* <DEDUP_REMOVED lines=10> */
.L_x_4617:
[----:B------:R-:W-:Y:S05]  /*1990*/  BSYNC.RECONVERGENT B1 ;  /* 0x0000000000017941 */ /* 0x000fea0003800200 */
.L_x_4615:
        /* <DEDUP_REMOVED lines=35> */
.L_x_4619:
[----:B------:R-:W-:Y:S01]  /*1bd0*/  MOV R26, R34 ;  /* 0x00000022001a7202 */ /* 0x000fe20000000f00 */
[----:B------:R-:W-:Y:S01]  /*1be0*/  IMAD.MOV.U32 R13, RZ, RZ, R35 ;  /* 0x000000ffff0d7224 */ /* 0x000fe200078e0023 */
[----:B------:R-:W-:Y:S01]  /*1bf0*/  MOV R14, R20 ;  /* 0x00000014000e7202 */ /* 0x000fe20000000f00 */
[----:B------:R-:W-:Y:S01]  /*1c00*/  IMAD.MOV.U32 R11, RZ, RZ, R21 ;  /* 0x000000ffff0b7224 */ /* 0x000fe200078e0015 */
[----:B------:R-:W-:-:S07]  /*1c10*/  MOV R12, 0x1c30 ;  /* 0x00001c30000c7802 */ /* 0x000fce0000000f00 */
[----:B-1----:R-:W-:Y:S05]  /*1c20*/  CALL.REL.NOINC `($__internal_98_$__cuda_sm20_div_s64) ;  /* 0x0000005000107944 */ /* 0x002fea0003c00000 */
        /* <DEDUP_REMOVED lines=10> */
.L_x_4620:
[----:B------:R-:W-:Y:S05]  /*1cd0*/  BSYNC.RECONVERGENT B1 ;  /* 0x0000000000017941 */ /* 0x000fea0003800200 */
.L_x_4618:
        /* <DEDUP_REMOVED lines=8> */
.L_x_4596:
        /* <DEDUP_REMOVED lines=36> */
.L_x_4624:
[----:B------:R-:W-:Y:S01]  /*1fa0*/  IMAD.MOV.U32 R26, RZ, RZ, R6 ;  /* 0x000000ffff1a7224 */ /* 0x000fe200078e0006 */
[----:B------:R-:W-:Y:S01]  /*1fb0*/  MOV R13, R7 ;  /* 0x00000007000d7202 */ /* 0x000fe20000000f00 */
[----:B------:R-:W-:Y:S01]  /*1fc0*/  IMAD.MOV.U32 R14, RZ, RZ, R16 ;  /* 0x000000ffff0e7224 */ /* 0x000fe200078e0010 */
[----:B------:R-:W-:Y:S02]  /*1fd0*/  MOV R11, R17 ;  /* 0x00000011000b7202 */ /* 0x000fe40000000f00 */
[----:B------:R-:W-:-:S07]  /*1fe0*/  MOV R12, 0x2000 ;  /* 0x00002000000c7802 */ /* 0x000fce0000000f00 */
[----:B-1----:R-:W-:Y:S05]  /*1ff0*/  CALL.REL.NOINC `($__internal_98_$__cuda_sm20_div_s64) ;  /* 0x0000004c001c7944 */ /* 0x002fea0003c00000 */
        /* <DEDUP_REMOVED lines=9> */
.L_x_4625:
[----:B------:R-:W-:Y:S05]  /*2090*/  BSYNC.RECONVERGENT B1 ;  /* 0x0000000000017941 */ /* 0x000fea0003800200 */
.L_x_4623:
        /* <DEDUP_REMOVED lines=34> */
.L_x_4627:
[----:B------:R-:W-:Y:S01]  /*22c0*/  IMAD.MOV.U32 R26, RZ, RZ, R20 ;  /* 0x000000ffff1a7224 */ /* 0x000fe200078e0014 */
[----:B------:R-:W-:Y:S01]  /*22d0*/  MOV R13, R9 ;  /* 0x00000009000d7202 */ /* 0x000fe20000000f00 */
[----:B------:R-:W-:Y:S01]  /*22e0*/  IMAD.MOV.U32 R14, RZ, RZ, R16 ;  /* 0x000000ffff0e7224 */ /* 0x000fe200078e0010 */
[----:B------:R-:W-:Y:S02]  /*22f0*/  MOV R11, R17 ;  /* 0x00000011000b7202 */ /* 0x000fe40000000f00 */
[----:B------:R-:W-:-:S07]  /*2300*/  MOV R12, 0x2320 ;  /* 0x00002320000c7802 */ /* 0x000fce0000000f00 */
[----:B-1----:R-:W-:Y:S05]  /*2310*/  CALL.REL.NOINC `($__internal_98_$__cuda_sm20_div_s64) ;  /* 0x0000004800547944 */ /* 0x002fea0003c00000 */
        /* <DEDUP_REMOVED lines=11> */
.L_x_4628:
[----:B------:R-:W-:Y:S05]  /*23d0*/  BSYNC.RECONVERGENT B1 ;  /* 0x0000000000017941 */ /* 0x000fea0003800200 */
.L_x_4626:
        /* <DEDUP_REMOVED lines=36> */
.L_x_4630:
        /* <DEDUP_REMOVED lines=16> */
.L_x_4631:
[----:B------:R-:W-:Y:S05]  /*2720*/  BSYNC.RECONVERGENT B1 ;  /* 0x0000000000017941 */ /* 0x000fea0003800200 */
.L_x_4629:
        /* <DEDUP_REMOVED lines=35> */
.L_x_4633:
[----:B------:R-:W-:Y:S01]  /*2960*/  IMAD.MOV.U32 R26, RZ, RZ, R18 ;  /* 0x000000ffff1a7224 */ /* 0x000fe200078e0012 */
[----:B------:R-:W-:Y:S01]  /*2970*/  MOV R13, R19 ;  /* 0x00000013000d7202 */ /* 0x000fe20000000f00 */
[----:B------:R-:W-:Y:S01]  /*2980*/  IMAD.MOV.U32 R14, RZ, RZ, R16 ;  /* 0x000000ffff0e7224 */ /* 0x000fe200078e0010 */
[----:B------:R-:W-:Y:S02]  /*2990*/  MOV R11, R17 ;  /* 0x00000011000b7202 */ /* 0x000fe40000000f00 */
[----:B------:R-:W-:-:S07]  /*29a0*/  MOV R12, 0x29c0 ;  /* 0x000029c0000c7802 */ /* 0x000fce0000000f00 */
[----:B-1----:R-:W-:Y:S05]  /*29b0*/  CALL.REL.NOINC `($__internal_98_$__cuda_sm20_div_s64) ;  /* 0x0000004000ac7944 */ /* 0x002fea0003c00000 */
        /* <DEDUP_REMOVED lines=10> */
.L_x_4634:
[----:B------:R-:W-:Y:S05]  /*2a60*/  BSYNC.RECONVERGENT B1 ;  /* 0x0000000000017941 */ /* 0x000fea0003800200 */
.L_x_4632:
[----:B------:R-:W-:Y:S01]  /*2a70*/  IMAD R11, R11, R38, RZ ;  /* 0x000000260b0b7224 */ /* 0x000fe200078e02ff */
[----:B------:R-:W-:Y:S01]  /*2a80*/  IADD3 R8, PT, PT, R8, -0x2, RZ ;  /* 0xfffffffe08087810 */ /* 0x000fe20007ffe0ff */
[----:B------:R-:W-:Y:S02]  /*2a90*/  IMAD.MOV.U32 R36, RZ, RZ, R22 ;  /* 0x000000ffff247224 */ /* 0x000fe400078e0016 */
[-C--:B------:R-:W-:Y:S02]  /*2aa0*/  IMAD R11, R39, R10.reuse, R11 ;  /* 0x0000000a270b7224 */ /* 0x080fe400078e020b */
[----:B------:R-:W-:-:S04]  /*2ab0*/  IMAD.WIDE.U32 R22, R38, R10, R36 ;  /* 0x0000000a26167225 */ /* 0x000fc800078e0024 */
[----:B------:R-:W-:-:S07]  /*2ac0*/  IMAD.IADD R23, R23, 0x1, R11 ;  /* 0x0000000117177824 */ /* 0x000fce00078e020b */
.L_x_4622:
        /* <DEDUP_REMOVED lines=30> */
.L_x_4636:
[----:B------:R-:W-:Y:S01]  /*2cb0*/  IMAD.MOV.U32 R18, RZ, RZ, R6 ;  /* 0x000000ffff127224 */ /* 0x000fe200078e0006 */
[----:B------:R-:W-:Y:S01]  /*2cc0*/  MOV R19, R7 ;  /* 0x0000000700137202 */ /* 0x000fe20000000f00 */
[----:B------:R-:W-:Y:S01]  /*2cd0*/  IMAD.MOV.U32 R24, RZ, RZ, R10 ;  /* 0x000000ffff187224 */ /* 0x000fe200078e000a */
[----:B------:R-:W-:Y:S02]  /*2ce0*/  MOV R21, R11 ;  /* 0x0000000b00157202 */ /* 0x000fe40000000f00 */
[----:B------:R-:W-:-:S07]  /*2cf0*/  MOV R26, 0x2d10 ;  /* 0x00002d10001a7802 */ /* 0x000fce0000000f00 */
[----:B-1----:R-:W-:Y:S05]  /*2d00*/  CALL.REL.NOINC `($__internal_99_$__cuda_sm20_rem_s64) ;  /* 0x0000004400247944 */ /* 0x002fea0003c00000 */
.L_x_4637:
[----:B------:R-:W-:Y:S05]  /*2d10*/  BSYNC.RECONVERGENT B1 ;  /* 0x0000000000017941 */ /* 0x000fea0003800200 */
.L_x_4635:
        /* <DEDUP_REMOVED lines=30> */
.L_x_4639:
[----:B------:R-:W-:Y:S01]  /*2f00*/  IMAD.MOV.U32 R24, RZ, RZ, R10 ;  /* 0x000000ffff187224 */ /* 0x000fe200078e000a */
[----:B------:R-:W-:Y:S01]  /*2f10*/  MOV R21, R11 ;  /* 0x0000000b00157202 */ /* 0x000fe20000000f00 */
[----:B------:R-:W-:Y:S01]  /*2f20*/  IMAD.MOV.U32 R18, RZ, RZ, R20 ;  /* 0x000000ffff127224 */ /* 0x000fe200078e0014 */
[----:B------:R-:W-:Y:S02]  /*2f30*/  MOV R19, R9 ;  /* 0x0000000900137202 */ /* 0x000fe40000000f00 */
[----:B------:R-:W-:-:S07]  /*2f40*/  MOV R26, 0x2f60 ;  /* 0x00002f60001a7802 */ /* 0x000fce0000000f00 */
[----:B-1----:R-:W-:Y:S05]  /*2f50*/  CALL.REL.NOINC `($__internal_99_$__cuda_sm20_rem_s64) ;  /* 0x0000004000907944 */ /* 0x002fea0003c00000 */
.L_x_4640:
[----:B------:R-:W-:Y:S05]  /*2f60*/  BSYNC.RECONVERGENT B1 ;  /* 0x0000000000017941 */ /* 0x000fea0003800200 */
.L_x_4638:
[----:B------:R-:W-:Y:S02]  /*2f70*/  IMAD R7, R7, R16, RZ ;  /* 0x0000001007077224 */ /* 0x000fe400078e02ff */
[----:B------:R-:W-:-:S04]  /*2f80*/  IMAD.WIDE.U32 R22, R16, R6, R22 ;  /* 0x0000000610167225 */ /* 0x000fc800078e0016 */
[----:B------:R-:W-:-:S04]  /*2f90*/  IMAD R7, R17, R6, R7 ;  /* 0x0000000611077224 */ /* 0x000fc800078e0207 */
[----:B------:R-:W-:-:S07]  /*2fa0*/  IMAD.IADD R23, R23, 0x1, R7 ;  /* 0x0000000117177824 */ /* 0x000fce00078e0207 */
.L_x_4595:
        /* <DEDUP_REMOVED lines=30> */
.L_x_4594:
        /* <DEDUP_REMOVED lines=18> */
.L_x_4668:
        /* <DEDUP_REMOVED lines=30> */
.L_x_4645:
        /* <DEDUP_REMOVED lines=15> */
.L_x_4646:
[----:B------:R-:W-:Y:S05]  /*3580*/  BSYNC.RECONVERGENT B1 ;  /* 0x0000000000017941 */ /* 0x000fea0003800200 */
.L_x_4644:
        /* <DEDUP_REMOVED lines=39> */
.L_x_4648:
[----:B------:R-:W-:Y:S01]  /*3800*/  IMAD.MOV.U32 R26, RZ, RZ, R36 ;  /* 0x000000ffff1a7224 */ /* 0x000fe200078e0024 */
[----:B------:R-:W-:Y:S01]  /*3810*/  MOV R13, R37 ;  /* 0x00000025000d7202 */ /* 0x000fe20000000f00 */
[----:B------:R-:W-:Y:S01]  /*3820*/  IMAD.MOV.U32 R14, RZ, RZ, R38 ;  /* 0x000000ffff0e7224 */ /* 0x000fe200078e0026 */
[----:B------:R-:W-:Y:S02]  /*3830*/  MOV R11, R39 ;  /* 0x00000027000b7202 */ /* 0x000fe40000000f00 */
[----:B------:R-:W-:-:S07]  /*3840*/  MOV R12, 0x3860 ;  /* 0x00003860000c7802 */ /* 0x000fce0000000f00 */
[----:B-12---:R-:W-:Y:S05]  /*3850*/  CALL.REL.NOINC `($__internal_98_$__cuda_sm20_div_s64) ;  /* 0x0000003400047944 */ /* 0x006fea0003c00000 */
        /* <DEDUP_REMOVED lines=11> */
.L_x_4649:
[----:B------:R-:W-:Y:S05]  /*3910*/  BSYNC.RECONVERGENT B1 ;  /* 0x0000000000017941 */ /* 0x000fea0003800200 */
.L_x_4647:
        /* <DEDUP_REMOVED lines=37> */
.L_x_4651:
        /* <DEDUP_REMOVED lines=17> */
.L_x_4652:
[----:B------:R-:W-:Y:S05]  /*3c80*/  BSYNC.RECONVERGENT B1 ;  /* 0x0000000000017941 */ /* 0x000fea0003800200 */
.L_x_4650:
        /* <DEDUP_REMOVED lines=38> */
.L_x_4654:
[----:B------:R-:W-:Y:S01]  /*3ef0*/  MOV R26, R20 ;  /* 0x00000014001a7202 */ /* 0x000fe20000000f00 */
[----:B------:R-:W-:Y:S01]  /*3f00*/  IMAD.MOV.U32 R13, RZ, RZ, R21 ;  /* 0x000000ffff0d7224 */ /* 0x000fe200078e0015 */
[----:B------:R-:W-:Y:S01]  /*3f10*/  MOV R14, R36 ;  /* 0x00000024000e7202 */ /* 0x000fe20000000f00 */
[----:B------:R-:W-:Y:S01]  /*3f20*/  IMAD.MOV.U32 R11, RZ, RZ, R37 ;  /* 0x000000ffff0b7224 */ /* 0x000fe200078e0025 */
[----:B------:R-:W-:-:S07]  /*3f30*/  MOV R12, 0x3f50 ;  /* 0x00003f50000c7802 */ /* 0x000fce0000000f00 */
[----:B-12---:R-:W-:Y:S05]  /*3f40*/  CALL.REL.NOINC `($__internal_98_$__cuda_sm20_div_s64) ;  /* 0x0000002c00487944 */ /* 0x006fea0003c00000 */
        /* <DEDUP_REMOVED lines=11> */
.L_x_4655:
[----:B------:R-:W-:Y:S05]  /*4000*/  BSYNC.RECONVERGENT B1 ;  /* 0x0000000000017941 */ /* 0x000fea0003800200 */
.L_x_4653:
        /* <DEDUP_REMOVED lines=38> */
.L_x_4657:
        /* <DEDUP_REMOVED lines=17> */
.L_x_4658:
[----:B------:R-:W-:Y:S05]  /*4380*/  BSYNC.RECONVERGENT B1 ;  /* 0x0000000000017941 */ /* 0x000fea0003800200 */
.L_x_4656:
        /* <DEDUP_REMOVED lines=40> */
.L_x_4660:
[----:B------:R-:W-:Y:S01]  /*4610*/  MOV R26, R20 ;  /* 0x00000014001a7202 */ /* 0x000fe20000000f00 */
[----:B------:R-:W-:Y:S01]  /*4620*/  IMAD.MOV.U32 R14, RZ, RZ, R22 ;  /* 0x000000ffff0e7224 */ /* 0x000fe200078e0016 */
[----:B------:R-:W-:Y:S02]  /*4630*/  MOV R13, R21 ;  /* 0x00000015000d7202 */ /* 0x000fe40000000f00 */
[----:B------:R-:W-:Y:S02]  /*4640*/  MOV R11, R23 ;  /* 0x00000017000b7202 */ /* 0x000fe40000000f00 */
[----:B------:R-:W-:-:S07]  /*4650*/  MOV R12, 0x4670 ;  /* 0x00004670000c7802 */ /* 0x000fce0000000f00 */
[----:B-12---:R-:W-:Y:S05]  /*4660*/  CALL.REL.NOINC `($__internal_98_$__cuda_sm20_div_s64) ;  /* 0x0000002400807944 */ /* 0x006fea0003c00000 */
        /* <DEDUP_REMOVED lines=11> */
.L_x_4661:
[----:B------:R-:W-:Y:S05]  /*4720*/  BSYNC.RECONVERGENT B1 ;  /* 0x0000000000017941 */ /* 0x000fea0003800200 */
.L_x_4659:
        /* <DEDUP_REMOVED lines=40> */
.L_x_4663:
[----:B------:R-:W-:Y:S01]  /*49b0*/  MOV R26, R20 ;  /* 0x00000014001a7202 */ /* 0x000fe20000000f00 */
[----:B------:R-:W-:Y:S01]  /*49c0*/  IMAD.MOV.U32 R13, RZ, RZ, R21 ;  /* 0x000000ffff0d7224 */ /* 0x000fe200078e0015 */
[----:B------:R-:W-:Y:S02]  /*49d0*/  MOV R14, R22 ;  /* 0x00000016000e7202 */ /* 0x000fe40000000f00 */
[----:B------:R-:W-:Y:S02]  /*49e0*/  MOV R11, R23 ;  /* 0x00000017000b7202 */ /* 0x000fe40000000f00 */
[----:B------:R-:W-:-:S07]  /*49f0*/  MOV R12, 0x4a10 ;  /* 0x00004a10000c7802 */ /* 0x000fce0000000f00 */
[----:B-12---:R-:W-:Y:S05]  /*4a00*/  CALL.REL.NOINC `($__internal_98_$__cuda_sm20_div_s64) ;  /* 0x0000002000987944 */ /* 0x006fea0003c00000 */
        /* <DEDUP_REMOVED lines=11> */
.L_x_4664:
[----:B------:R-:W-:Y:S05]  /*4ac0*/  BSYNC.RECONVERGENT B1 ;  /* 0x0000000000017941 */ /* 0x000fea0003800200 */
.L_x_4662:
        /* <DEDUP_REMOVED lines=38> */
.L_x_4666:
        /* <DEDUP_REMOVED lines=17> */
.L_x_4667:
[----:B------:R-:W-:Y:S05]  /*4e40*/  BSYNC.RECONVERGENT B1 ;  /* 0x0000000000017941 */ /* 0x000fea0003800200 */
.L_x_4665:
        /* <DEDUP_REMOVED lines=14> */
.L_x_4643:
        /* <DEDUP_REMOVED lines=37> */
.L_x_4671:
[----:B------:R-:W-:Y:S01]  /*5180*/  MOV R26, R18 ;  /* 0x00000012001a7202 */ /* 0x000fe20000000f00 */
[----:B------:R-:W-:Y:S01]  /*5190*/  IMAD.MOV.U32 R14, RZ, RZ, R6 ;  /* 0x000000ffff0e7224 */ /* 0x000fe200078e0006 */
[----:B------:R-:W-:Y:S02]  /*51a0*/  MOV R13, R19 ;  /* 0x00000013000d7202 */ /* 0x000fe40000000f00 */
[----:B------:R-:W-:Y:S02]  /*51b0*/  MOV R11, R7 ;  /* 0x00000007000b7202 */ /* 0x000fe40000000f00 */
[----:B------:R-:W-:-:S07]  /*51c0*/  MOV R12, 0x51e0 ;  /* 0x000051e0000c7802 */ /* 0x000fce0000000f00 */
[----:B-1----:R-:W-:Y:S05]  /*51d0*/  CALL.REL.NOINC `($__internal_98_$__cuda_sm20_div_s64) ;  /* 0x0000001800a47944 */ /* 0x002fea0003c00000 */
        /* <DEDUP_REMOVED lines=9> */
.L_x_4672:
[----:B------:R-:W-:Y:S05]  /*5270*/  BSYNC.RECONVERGENT B1 ;  /* 0x0000000000017941 */ /* 0x000fea0003800200 */
.L_x_4670:
        /* <DEDUP_REMOVED lines=39> */
.L_x_4674:
[----:B------:R-:W-:Y:S01]  /*54f0*/  MOV R26, R18 ;  /* 0x00000012001a7202 */ /* 0x000fe20000000f00 */
[----:B------:R-:W-:Y:S01]  /*5500*/  IMAD.MOV.U32 R13, RZ, RZ, R19 ;  /* 0x000000ffff0d7224 */ /* 0x000fe200078e0013 */
[----:B------:R-:W-:Y:S02]  /*5510*/  MOV R14, R6 ;  /* 0x00000006000e7202 */ /* 0x000fe40000000f00 */
[----:B------:R-:W-:Y:S02]  /*5520*/  MOV R11, R7 ;  /* 0x00000007000b7202 */ /* 0x000fe40000000f00 */
[----:B------:R-:W-:-:S07]  /*5530*/  MOV R12, 0x5550 ;  /* 0x00005550000c7802 */ /* 0x000fce0000000f00 */
[----:B-1----:R-:W-:Y:S05]  /*5540*/  CALL.REL.NOINC `($__internal_98_$__cuda_sm20_div_s64) ;  /* 0x0000001400c87944 */ /* 0x002fea0003c00000 */
        /* <DEDUP_REMOVED lines=11> */
.L_x_4675:
[----:B------:R-:W-:Y:S05]  /*5600*/  BSYNC.RECONVERGENT B1 ;  /* 0x0000000000017941 */ /* 0x000fea0003800200 */
.L_x_4673:
        /* <DEDUP_REMOVED lines=40> */
.L_x_4677:
        /* <DEDUP_REMOVED lines=17> */
.L_x_4678:
[----:B------:R-:W-:Y:S05]  /*59a0*/  BSYNC.RECONVERGENT B1 ;  /* 0x0000000000017941 */ /* 0x000fea0003800200 */
.L_x_4676:
        /* <DEDUP_REMOVED lines=40> */
.L_x_4680:
[----:B------:R-:W-:Y:S01]  /*5c30*/  MOV R26, R18 ;  /* 0x00000012001a7202 */ /* 0x000fe20000000f00 */
[----:B------:R-:W-:Y:S01]  /*5c40*/  IMAD.MOV.U32 R14, RZ, RZ, R20 ;  /* 0x000000ffff0e7224 */ /* 0x000fe200078e0014 */
[----:B------:R-:W-:Y:S02]  /*5c50*/  MOV R13, R19 ;  /* 0x00000013000d7202 */ /* 0x000fe40000000f00 */
[----:B------:R-:W-:Y:S02]  /*5c60*/  MOV R11, R21 ;  /* 0x00000015000b7202 */ /* 0x000fe40000000f00 */
[----:B------:R-:W-:-:S07]  /*5c70*/  MOV R12, 0x5c90 ;  /* 0x00005c90000c7802 */ /* 0x000fce0000000f00 */
[----:B-1----:R-:W-:Y:S05]  /*5c80*/  CALL.REL.NOINC `($__internal_98_$__cuda_sm20_div_s64) ;  /* 0x0000000c00f87944 */ /* 0x002fea0003c00000 */
        /* <DEDUP_REMOVED lines=11> */
.L_x_4681:
[----:B------:R-:W-:Y:S05]  /*5d40*/  BSYNC.RECONVERGENT B1 ;  /* 0x0000000000017941 */ /* 0x000fea0003800200 */
.L_x_4679:
        /* <DEDUP_REMOVED lines=10> */
.L_x_4669:
        /* <DEDUP_REMOVED lines=35> */
.L_x_4684:
        /* <DEDUP_REMOVED lines=14> */
.L_x_4685:
[----:B------:R-:W-:Y:S05]  /*6100*/  BSYNC.RECONVERGENT B1 ;  /* 0x0000000000017941 */ /* 0x000fea0003800200 */
.L_x_4683:
        /* <DEDUP_REMOVED lines=39> */
.L_x_4687:
        /* <DEDUP_REMOVED lines=17> */
.L_x_4688:
[----:B------:R-:W-:Y:S05]  /*6490*/  BSYNC.RECONVERGENT B1 ;  /* 0x0000000000017941 */ /* 0x000fea0003800200 */
.L_x_4686:
        /* <DEDUP_REMOVED lines=10> */
.L_x_4682:
        /* <DEDUP_REMOVED lines=31> */
.L_x_4690:
[----:B------:R-:W-:Y:S02]  /*6730*/  MOV R24, R20 ;  /* 0x0000001400187202 */ /* 0x000fe40000000f00 */
[----:B------:R-:W-:-:S07]  /*6740*/  MOV R26, 0x6760 ;  /* 0x00006760001a7802 */ /* 0x000fce0000000f00 */
[----:B-1----:R-:W-:Y:S05]  /*6750*/  CALL.REL.NOINC `($__internal_99_$__cuda_sm20_rem_s64) ;  /* 0x0000000800907944 */ /* 0x002fea0003c00000 */
[----:B------:R-:W-:Y:S01]  /*6760*/  MOV R4, R6 ;  /* 0x0000000600047202 */ /* 0x000fe20000000f00 */
[----:B------:R-:W-:-:S07]  /*6770*/  IMAD.MOV.U32 R5, RZ, RZ, R7 ;  /* 0x000000ffff057224 */ /* 0x000fce00078e0007 */
.L_x_4691:
[----:B------:R-:W-:Y:S05]  /*6780*/  BSYNC.RECONVERGENT B1 ;  /* 0x0000000000017941 */ /* 0x000fea0003800200 */
.L_x_4689:
[----:B------:R-:W0:Y:S02]  /*6790*/  LDC.64 R6, c[0x0][0x398] ;  /* 0x0000e600ff067b82 */ /* 0x000e240000000a00 */
[----:B0-----:R-:W-:-:S06]  /*67a0*/  IMAD.WIDE.U32 R10, R10, 0x8, R6 ;  /* 0x000000080a0a7825 */ /* 0x001fcc00078e0006 */
[----:B------:R-:W2:Y:S02]  /*67b0*/  LDG.E.64 R10, desc[UR14][R10.64] ;  /* 0x0000000e0a0a7981 */ /* 0x000ea4000c1e1b00 */
[-C--:B--2---:R-:W-:Y:S02]  /*67c0*/  IMAD R7, R11, R4.reuse, RZ ;  /* 0x000000040b077224 */ /* 0x084fe400078e02ff */
[----:B------:R-:W-:-:S04]  /*67d0*/  IMAD.WIDE.U32 R8, R10, R4, R8 ;  /* 0x000000040a087225 */ /* 0x000fc800078e0008 */
[----:B------:R-:W-:-:S05]  /*67e0*/  IMAD R7, R10, R5, R7 ;  /* 0x000000050a077224 */ /* 0x000fca00078e0207 */
[----:B------:R-:W-:-:S07]  /*67f0*/  IADD3 R9, PT, PT, R9, R7, RZ ;  /* 0x0000000709097210 */ /* 0x000fce0007ffe0ff */
.L_x_4642:
        /* <DEDUP_REMOVED lines=14> */
.L_x_4641:
[----:B------:R-:W-:Y:S05]  /*68e0*/  BSYNC.RECONVERGENT B0 ;  /* 0x0000000000007941 */ /* 0x000fea0003800200 */
.L_x_4593:
[----:B------:R-:W-:Y:S01]  /*68f0*/  BAR.SYNC.DEFER_BLOCKING 0x0 ;  /* 0x0000000000007b1d */ /* 0x000fe20000010000 */
[----:B------:R-:W-:Y:S02]  /*6900*/  ISETP.GE.U32.AND P0, PT, R3, 0x42, PT ;  /* 0x000000420300780c */ /* 0x000fe40003f06070 */
[----:B------:R-:W-:-:S11]  /*6910*/  ISETP.GT.U32.AND P1, PT, R0, 0x1f, PT ;  /* 0x0000001f0000780c */ /* 0x000fd60003f24070 */
[----:B------:R-:W-:Y:S05]  /*6920*/  @!P0 BRA `(.L_x_4692) ;  /* 0x0000000000308947 */ /* 0x000fea0003800000 */
.L_x_4693:
        /* <DEDUP_REMOVED lines=12> */
.L_x_4692:
        /* <DEDUP_REMOVED lines=40> */
        .weak           $__internal_98_$__cuda_sm20_div_s64
        .type           $__internal_98_$__cuda_sm20_div_s64,@function
        .size           $__internal_98_$__cuda_sm20_div_s64,($__internal_99_$__cuda_sm20_rem_s64 - $__internal_98_$__cuda_sm20_div_s64)
$__internal_98_$__cuda_sm20_div_s64:
        /* <DEDUP_REMOVED lines=82> */
[----:B------:R-:W-:Y:S06]  /*7190*/  RET.REL.NODEC R12 `(contiguous_logsumexp2_bool) ;  /* 0xffffff8c0c987950 */ /* 0x000fec0003c3ffff */
        .weak           $__internal_99_$__cuda_sm20_rem_s64
        .type           $__internal_99_$__cuda_sm20_rem_s64,@function
        .size           $__internal_99_$__cuda_sm20_rem_s64,(.L_x_30415 - $__internal_99_$__cuda_sm20_rem_s64)
$__internal_99_$__cuda_sm20_rem_s64:
        /* <DEDUP_REMOVED lines=76> */
[----:B------:R-:W-:Y:S06]  /*7660*/  RET.REL.NODEC R26 `(contiguous_logsumexp2_bool) ;  /* 0xffffff881a647950 */ /* 0x000fec0003c3ffff */
.L_x_4694:
        /* <DEDUP_REMOVED lines=9> */
.L_x_30415:


//--------------------- .text.uncontiguous_cumulate_logsumexp_bool --------------------------
	.section	.text.uncontiguous_cumulate_logsumexp_bool,"ax",@progbits
	.align	128
        .global         uncontiguous_cumulate_logsumexp_bool
        .type           uncontiguous_cumulate_logsumexp_bool,@function
        .size           uncontiguous_cumulate_logsumexp_bool,(.L_x_30417 - uncontiguous_cumulate_logsumexp_bool)
        .other          uncontiguous_cumulate_logsumexp_bool,@"STO_CUDA_ENTRY STV_DEFAULT"
uncontiguous_cumulate_logsumexp_bool:
.text.uncontiguous_cumulate_logsumexp_bool:
        /* <DEDUP_REMOVED lines=37> */
.L_x_4723:
        /* <DEDUP_REMOVED lines=32> */
.L_x_4700:
[----:B------:R-:W-:Y:S01]  /*0450*/  MOV R26, R6 ;  /* 0x00000006001a7202 */ /* 0x000fe20000000f00 */
[----:B------:R-:W-:Y:S01]  /*0460*/  IMAD.MOV.U32 R13, RZ, RZ, R9 ;  /* 0x000000ffff0d7224 */ /* 0x000fe200078e0009 */
[----:B------:R-:W-:Y:S01]  /*0470*/  MOV R14, R40 ;  /* 0x00000028000e7202 */ /* 0x000fe20000000f00 */
[----:B------:R-:W-:Y:S01]  /*0480*/  IMAD.MOV.U32 R11, RZ, RZ, R41 ;  /* 0x000000ffff0b7224 */ /* 0x000fe200078e0029 */
[----:B------:R-:W-:-:S07]  /*0490*/  MOV R12, 0x4b0 ;  /* 0x000004b0000c7802 */ /* 0x000fce0000000f00 */
[----:B-1----:R-:W-:Y:S05]  /*04a0*/  CALL.REL.NOINC `($__internal_100_$__cuda_sm20_div_s64) ;  /* 0x0000006400047944 */ /* 0x002fea0003c00000 */
        /* <DEDUP_REMOVED lines=10> */
.L_x_4701:
[----:B------:R-:W-:Y:S05]  /*0550*/  BSYNC.RECONVERGENT B1 ;  /* 0x0000000000017941 */ /* 0x000fea0003800200 */
.L_x_4699:
        /* <DEDUP_REMOVED lines=33> */
.L_x_4703:
[----:B------:R-:W-:Y:S01]  /*0770*/  IMAD.MOV.U32 R26, RZ, RZ, R20 ;  /* 0x000000ffff1a7224 */ /* 0x000fe200078e0014 */
[----:B------:R-:W-:Y:S01]  /*0780*/  MOV R13, R7 ;  /* 0x00000007000d7202 */ /* 0x000fe20000000f00 */
[----:B------:R-:W-:Y:S01]  /*0790*/  IMAD.MOV.U32 R14, RZ, RZ, R40 ;  /* 0x000000ffff0e7224 */ /* 0x000fe200078e0028 */
[----:B------:R-:W-:Y:S02]  /*07a0*/  MOV R11, R41 ;  /* 0x00000029000b7202 */ /* 0x000fe40000000f00 */
[----:B------:R-:W-:-:S07]  /*07b0*/  MOV R12, 0x7d0 ;  /* 0x000007d0000c7802 */ /* 0x000fce0000000f00 */
[----:B------:R-:W-:Y:S05]  /*07c0*/  CALL.REL.NOINC `($__internal_100_$__cuda_sm20_div_s64) ;  /* 0x00000060003c7944 */ /* 0x000fea0003c00000 */
        /* <DEDUP_REMOVED lines=9> */
.L_x_4704:
[----:B------:R-:W-:Y:S05]  /*0860*/  BSYNC.RECONVERGENT B1 ;  /* 0x0000000000017941 */ /* 0x000fea0003800200 */
.L_x_4702:
        /* <DEDUP_REMOVED lines=34> */
.L_x_4706:
[----:B------:R-:W-:Y:S01]  /*0a90*/  MOV R26, R34 ;  /* 0x00000022001a7202 */ /* 0x000fe20000000f00 */
[----:B------:R-:W-:Y:S01]  /*0aa0*/  IMAD.MOV.U32 R13, RZ, RZ, R35 ;  /* 0x000000ffff0d7224 */ /* 0x000fe200078e0023 */
[----:B------:R-:W-:Y:S01]  /*0ab0*/  MOV R14, R20 ;  /* 0x00000014000e7202 */ /* 0x000fe20000000f00 */
[----:B------:R-:W-:Y:S01]  /*0ac0*/  IMAD.MOV.U32 R11, RZ, RZ, R21 ;  /* 0x000000ffff0b7224 */ /* 0x000fe200078e0015 */
[----:B------:R-:W-:-:S07]  /*0ad0*/  MOV R12, 0xaf0 ;  /* 0x00000af0000c7802 */ /* 0x000fce0000000f00 */
[----:B------:R-:W-:Y:S05]  /*0ae0*/  CALL.REL.NOINC `($__internal_100_$__cuda_sm20_div_s64) ;  /* 0x0000005c00747944 */ /* 0x000fea0003c00000 */
        /* <DEDUP_REMOVED lines=10> */
.L_x_4707:
[----:B------:R-:W-:Y:S05]  /*0b90*/  BSYNC.RECONVERGENT B1 ;  /* 0x0000000000017941 */ /* 0x000fea0003800200 */
.L_x_4705:
        /* <DEDUP_REMOVED lines=34> */
.L_x_4709:
        /* <DEDUP_REMOVED lines=16> */
.L_x_4710:
[----:B------:R-:W-:Y:S05]  /*0ec0*/  BSYNC.RECONVERGENT B1 ;  /* 0x0000000000017941 */ /* 0x000fea0003800200 */
.L_x_4708:
        /* <DEDUP_REMOVED lines=36> */
.L_x_4712:
        /* <DEDUP_REMOVED lines=16> */
.L_x_4713:
[----:B------:R-:W-:Y:S05]  /*1210*/  BSYNC.RECONVERGENT B1 ;  /* 0x0000000000017941 */ /* 0x000fea0003800200 */
.L_x_4711:
        /* <DEDUP_REMOVED lines=35> */
.L_x_4715:
[----:B------:R-:W-:Y:S01]  /*1450*/  IMAD.MOV.U32 R26, RZ, RZ, R34 ;  /* 0x000000ffff1a7224 */ /* 0x000fe200078e0022 */
[----:B------:R-:W-:Y:S01]  /*1460*/  MOV R13, R35 ;  /* 0x00000023000d7202 */ /* 0x000fe20000000f00 */
[----:B------:R-:W-:Y:S01]  /*1470*/  IMAD.MOV.U32 R14, RZ, RZ, R20 ;  /* 0x000000ffff0e7224 */ /* 0x000fe200078e0014 */
[----:B------:R-:W-:Y:S02]  /*1480*/  MOV R11, R21 ;  /* 0x00000015000b7202 */ /* 0x000fe40000000f00 */
[----:B------:R-:W-:-:S07]  /*1490*/  MOV R12, 0x14b0 ;  /* 0x000014b0000c7802 */ /* 0x000fce0000000f00 */
[----:B------:R-:W-:Y:S05]  /*14a0*/  CALL.REL.NOINC `($__internal_100_$__cuda_sm20_div_s64) ;  /* 0x0000005400047944 */ /* 0x000fea0003c00000 */
        /* <DEDUP_REMOVED lines=10> */
.L_x_4716:
[----:B------:R-:W-:Y:S05]  /*1550*/  BSYNC.RECONVERGENT B1 ;  /* 0x0000000000017941 */ /* 0x000fea0003800200 */
.L_x_4714:
        /* <DEDUP_REMOVED lines=34> */
.L_x_4718:
[----:B------:R-:W-:Y:S01]  /*1780*/  IMAD.MOV.U32 R26, RZ, RZ, R38 ;  /* 0x000000ffff1a7224 */ /* 0x000fe200078e0026 */
[----:B------:R-:W-:Y:S01]  /*1790*/  MOV R13, R39 ;  /* 0x00000027000d7202 */ /* 0x000fe20000000f00 */
[----:B------:R-:W-:Y:S01]  /*17a0*/  IMAD.MOV.U32 R14, RZ, RZ, R20 ;  /* 0x000000ffff0e7224 */ /* 0x000fe200078e0014 */
[----:B------:R-:W-:Y:S02]  /*17b0*/  MOV R11, R21 ;  /* 0x00000015000b7202 */ /* 0x000fe40000000f00 */
[----:B------:R-:W-:-:S07]  /*17c0*/  MOV R12, 0x17e0 ;  /* 0x000017e0000c7802 */ /* 0x000fce0000000f00 */
[----:B------:R-:W-:Y:S05]  /*17d0*/  CALL.REL.NOINC `($__internal_100_$__cuda_sm20_div_s64) ;  /* 0x0000005000387944 */ /* 0x000fea0003c00000 */
        /* <DEDUP_REMOVED lines=10> */
.L_x_4719:
[----:B------:R-:W-:Y:S05]  /*1880*/  BSYNC.RECONVERGENT B1 ;  /* 0x0000000000017941 */ /* 0x000fea0003800200 */
.L_x_4717:
        /* <DEDUP_REMOVED lines=35> */
.L_x_4721:
[----:B------:R-:W-:Y:S01]  /*1ac0*/  MOV R26, R34 ;  /* 0x00000022001a7202 */ /* 0x000fe20000000f00 */
[----:B------:R-:W-:Y:S01]  /*1ad0*/  IMAD.MOV.U32 R13, RZ, RZ, R35 ;  /* 0x000000ffff0d7224 */ /* 0x000fe200078e0023 */
[----:B------:R-:W-:Y:S01]  /*1ae0*/  MOV R14, R20 ;  /* 0x00000014000e7202 */ /* 0x000fe20000000f00 */
[----:B------:R-:W-:Y:S01]  /*1af0*/  IMAD.MOV.U32 R11, RZ, RZ, R21 ;  /* 0x000000ffff0b7224 */ /* 0x000fe200078e0015 */
[----:B------:R-:W-:-:S07]  /*1b00*/  MOV R12, 0x1b20 ;  /* 0x00001b20000c7802 */ /* 0x000fce0000000f00 */
[----:B------:R-:W-:Y:S05]  /*1b10*/  CALL.REL.NOINC `($__internal_100_$__cuda_sm20_div_s64) ;  /* 0x0000004c00687944 */ /* 0x000fea0003c00000 */
        /* <DEDUP_REMOVED lines=10> */
.L_x_4722:
[----:B------:R-:W-:Y:S05]  /*1bc0*/  BSYNC.RECONVERGENT B1 ;  /* 0x0000000000017941 */ /* 0x000fea0003800200 */
.L_x_4720:
        /* <DEDUP_REMOVED lines=8> */
.L_x_4698:
        /* <DEDUP_REMOVED lines=35> */
.L_x_4726:
        /* <DEDUP_REMOVED lines=16> */
.L_x_4727:
[----:B------:R-:W-:Y:S05]  /*1f80*/  BSYNC.RECONVERGENT B1 ;  /* 0x0000000000017941 */ /* 0x000fea0003800200 */
.L_x_4725:
        /* <DEDUP_REMOVED lines=34> */
.L_x_4729:
        /* <DEDUP_REMOVED lines=16> */
.L_x_4730:
[----:B------:R-:W-:Y:S05]  /*22b0*/  BSYNC.RECONVERGENT B1 ;  /* 0x0000000000017941 */ /* 0x000fea0003800200 */
.L_x_4728:
        /* <DEDUP_REMOVED lines=35> */
.L_x_4732:
        /* <DEDUP_REMOVED lines=16> */
.L_x_4733:
[----:B------:R-:W-:Y:S05]  /*25f0*/  BSYNC.RECONVERGENT B1 ;  /* 0x0000000000017941 */ /* 0x000fea0003800200 */
.L_x_4731:
        /* <DEDUP_REMOVED lines=35> */
.L_x_4735:
[----:B------:R-:W-:Y:S01]  /*2830*/  IMAD.MOV.U32 R26, RZ, RZ, R18 ;  /* 0x000000ffff1a7224 */ /* 0x000fe200078e0012 */
[----:B------:R-:W-:Y:S01]  /*2840*/  MOV R13, R19 ;  /* 0x00000013000d7202 */ /* 0x000fe20000000f00 */
[----:B------:R-:W-:Y:S01]  /*2850*/  IMAD.MOV.U32 R14, RZ, RZ, R16 ;  /* 0x000000ffff0e7224 */ /* 0x000fe200078e0010 */
[----:B------:R-:W-:Y:S02]  /*2860*/  MOV R11, R17 ;  /* 0x00000011000b7202 */ /* 0x000fe40000000f00 */
[----:B------:R-:W-:-:S07]  /*2870*/  MOV R12, 0x2890 ;  /* 0x00002890000c7802 */ /* 0x000fce0000000f00 */
[----:B------:R-:W-:Y:S05]  /*2880*/  CALL.REL.NOINC `($__internal_100_$__cuda_sm20_div_s64) ;  /* 0x00000040000c7944 */ /* 0x000fea0003c00000 */
        /* <DEDUP_REMOVED lines=10> */
.L_x_4736:
[----:B------:R-:W-:Y:S05]  /*2930*/  BSYNC.RECONVERGENT B1 ;  /* 0x0000000000017941 */ /* 0x000fea0003800200 */
.L_x_4734:
[----:B------:R-:W-:Y:S01]  /*2940*/  IMAD R11, R11, R34, RZ ;  /* 0x000000220b0b7224 */ /* 0x000fe200078e02ff */
[----:B------:R-:W-:Y:S01]  /*2950*/  IADD3 R8, PT, PT, R8, -0x2, RZ ;  /* 0xfffffffe08087810 */ /* 0x000fe20007ffe0ff */
[----:B------:R-:W-:Y:S02]  /*2960*/  IMAD.MOV.U32 R38, RZ, RZ, R22 ;  /* 0x000000ffff267224 */ /* 0x000fe400078e0016 */
[-C--:B------:R-:W-:Y:S02]  /*2970*/  IMAD R11, R35, R10.reuse, R11 ;  /* 0x0000000a230b7224 */ /* 0x080fe400078e020b */
[----:B------:R-:W-:-:S04]  /*2980*/  IMAD.WIDE.U32 R22, R34, R10, R38 ;  /* 0x0000000a22167225 */ /* 0x000fc800078e0026 */
[----:B------:R-:W-:-:S07]  /*2990*/  IMAD.IADD R23, R23, 0x1, R11 ;  /* 0x0000000117177824 */ /* 0x000fce00078e020b */
.L_x_4724:
        /* <DEDUP_REMOVED lines=31> */
.L_x_4738:
[----:B------:R-:W-:Y:S01]  /*2b90*/  MOV R18, R6 ;  /* 0x0000000600127202 */ /* 0x000fe20000000f00 */
[----:B------:R-:W-:Y:S01]  /*2ba0*/  IMAD.MOV.U32 R21, RZ, RZ, R9 ;  /* 0x000000ffff157224 */ /* 0x000fe200078e0009 */
[----:B------:R-:W-:Y:S01]  /*2bb0*/  MOV R24, R16 ;  /* 0x0000001000187202 */ /* 0x000fe20000000f00 */
[----:B------:R-:W-:Y:S01]  /*2bc0*/  IMAD.MOV.U32 R19, RZ, RZ, R17 ;  /* 0x000000ffff137224 */ /* 0x000fe200078e0011 */
[----:B------:R-:W-:-:S07]  /*2bd0*/  MOV R26, 0x2bf0 ;  /* 0x00002bf0001a7802 */ /* 0x000fce0000000f00 */
[----:B------:R-:W-:Y:S05]  /*2be0*/  CALL.REL.NOINC `($__internal_101_$__cuda_sm20_rem_s64) ;  /* 0x0000004000807944 */ /* 0x000fea0003c00000 */
.L_x_4739:
[----:B------:R-:W-:Y:S05]  /*2bf0*/  BSYNC.RECONVERGENT B1 ;  /* 0x0000000000017941 */ /* 0x000fea0003800200 */
.L_x_4737:
        /* <DEDUP_REMOVED lines=30> */
.L_x_4741:
[----:B------:R-:W-:Y:S01]  /*2de0*/  MOV R24, R16 ;  /* 0x0000001000187202 */ /* 0x000fe20000000f00 */
[----:B------:R-:W-:Y:S01]  /*2df0*/  IMAD.MOV.U32 R19, RZ, RZ, R17 ;  /* 0x000000ffff137224 */ /* 0x000fe200078e0011 */
[----:B------:R-:W-:Y:S01]  /*2e00*/  MOV R18, R20 ;  /* 0x0000001400127202 */ /* 0x000fe20000000f00 */
[----:B------:R-:W-:Y:S01]  /*2e10*/  IMAD.MOV.U32 R21, RZ, RZ, R7 ;  /* 0x000000ffff157224 */ /* 0x000fe200078e0007 */
[----:B------:R-:W-:-:S07]  /*2e20*/  MOV R26, 0x2e40 ;  /* 0x00002e40001a7802 */ /* 0x000fce0000000f00 */
[----:B------:R-:W-:Y:S05]  /*2e30*/  CALL.REL.NOINC `($__internal_101_$__cuda_sm20_rem_s64) ;  /* 0x0000003c00ec7944 */ /* 0x000fea0003c00000 */
[----:B------:R-:W-:Y:S01]  /*2e40*/  MOV R6, R10 ;  /* 0x0000000a00067202 */ /* 0x000fe20000000f00 */
[----:B------:R-:W-:-:S07]  /*2e50*/  IMAD.MOV.U32 R7, RZ, RZ, R11 ;  /* 0x000000ffff077224 */ /* 0x000fce00078e000b */
.L_x_4742:
[----:B------:R-:W-:Y:S05]  /*2e60*/  BSYNC.RECONVERGENT B1 ;  /* 0x0000000000017941 */ /* 0x000fea0003800200 */
.L_x_4740:
[----:B------:R-:W-:Y:S02]  /*2e70*/  IMAD R7, R7, R8, RZ ;  /* 0x0000000807077224 */ /* 0x000fe400078e02ff */
[----:B------:R-:W-:-:S04]  /*2e80*/  IMAD.WIDE.U32 R22, R8, R6, R22 ;  /* 0x0000000608167225 */ /* 0x000fc800078e0016 */
[----:B------:R-:W-:-:S05]  /*2e90*/  IMAD R7, R9, R6, R7 ;  /* 0x0000000609077224 */ /* 0x000fca00078e0207 */
[----:B------:R-:W-:-:S07]  /*2ea0*/  IADD3 R23, PT, PT, R23, R7, RZ ;  /* 0x0000000717177210 */ /* 0x000fce0007ffe0ff */
.L_x_4697:
        /* <DEDUP_REMOVED lines=10> */
.L_x_4696:
        /* <DEDUP_REMOVED lines=22> */
.L_x_4770:
        /* <DEDUP_REMOVED lines=32> */
.L_x_4747:
[----:B------:R-:W-:Y:S01]  /*32b0*/  MOV R26, R10 ;  /* 0x0000000a001a7202 */ /* 0x000fe20000000f00 */
[----:B------:R-:W-:Y:S01]  /*32c0*/  IMAD.MOV.U32 R13, RZ, RZ, R15 ;  /* 0x000000ffff0d7224 */ /* 0x000fe200078e000f */
[----:B------:R-:W-:Y:S01]  /*32d0*/  MOV R14, R20 ;  /* 0x00000014000e7202 */ /* 0x000fe20000000f00 */
[----:B------:R-:W-:Y:S01]  /*32e0*/  IMAD.MOV.U32 R11, RZ, RZ, R21 ;  /* 0x000000ffff0b7224 */ /* 0x000fe200078e0015 */
[----:B------:R-:W-:-:S07]  /*32f0*/  MOV R12, 0x3310 ;  /* 0x00003310000c7802 */ /* 0x000fce0000000f00 */
[----:B-123--:R-:W-:Y:S05]  /*3300*/  CALL.REL.NOINC `($__internal_100_$__cuda_sm20_div_s64) ;  /* 0x00000034006c7944 */ /* 0x00efea0003c00000 */
        /* <DEDUP_REMOVED lines=10> */
.L_x_4748:
[----:B------:R-:W-:Y:S05]  /*33b0*/  BSYNC.RECONVERGENT B1 ;  /* 0x0000000000017941 */ /* 0x000fea0003800200 */
.L_x_4746:
        /* <DEDUP_REMOVED lines=38> */
.L_x_4750:
[----:B------:R-:W-:Y:S01]  /*3620*/  MOV R26, R36 ;  /* 0x00000024001a7202 */ /* 0x000fe20000000f00 */
[----:B------:R-:W-:Y:S01]  /*3630*/  IMAD.MOV.U32 R13, RZ, RZ, R37 ;  /* 0x000000ffff0d7224 */ /* 0x000fe200078e0025 */
[----:B------:R-:W-:Y:S01]  /*3640*/  MOV R14, R38 ;  /* 0x00000026000e7202 */ /* 0x000fe20000000f00 */
[----:B------:R-:W-:Y:S01]  /*3650*/  IMAD.MOV.U32 R11, RZ, RZ, R39 ;  /* 0x000000ffff0b7224 */ /* 0x000fe200078e0027 */
[----:B------:R-:W-:-:S07]  /*3660*/  MOV R12, 0x3680 ;  /* 0x00003680000c7802 */ /* 0x000fce0000000f00 */
[----:B-1----:R-:W-:Y:S05]  /*3670*/  CALL.REL.NOINC `($__internal_100_$__cuda_sm20_div_s64) ;  /* 0x0000003000907944 */ /* 0x002fea0003c00000 */
        /* <DEDUP_REMOVED lines=11> */
.L_x_4751:
[----:B------:R-:W-:Y:S05]  /*3730*/  BSYNC.RECONVERGENT B1 ;  /* 0x0000000000017941 */ /* 0x000fea0003800200 */
.L_x_4749:
        /* <DEDUP_REMOVED lines=38> */
.L_x_4753:
[----:B------:R-:W-:Y:S01]  /*39a0*/  IMAD.MOV.U32 R26, RZ, RZ, R36 ;  /* 0x000000ffff1a7224 */ /* 0x000fe200078e0024 */
[----:B------:R-:W-:Y:S01]  /*39b0*/  MOV R13, R37 ;  /* 0x00000025000d7202 */ /* 0x000fe20000000f00 */
[----:B------:R-:W-:Y:S01]  /*39c0*/  IMAD.MOV.U32 R14, RZ, RZ, R38 ;  /* 0x000000ffff0e7224 */ /* 0x000fe200078e0026 */
[----:B------:R-:W-:Y:S02]  /*39d0*/  MOV R11, R39 ;  /* 0x00000027000b7202 */ /* 0x000fe40000000f00 */
[----:B------:R-:W-:-:S07]  /*39e0*/  MOV R12, 0x3a00 ;  /* 0x00003a00000c7802 */ /* 0x000fce0000000f00 */
[----:B-1----:R-:W-:Y:S05]  /*39f0*/  CALL.REL.NOINC `($__internal_100_$__cuda_sm20_div_s64) ;  /* 0x0000002c00b07944 */ /* 0x002fea0003c00000 */
        /* <DEDUP_REMOVED lines=11> */
.L_x_4754:
[----:B------:R-:W-:Y:S05]  /*3ab0*/  BSYNC.RECONVERGENT B1 ;  /* 0x0000000000017941 */ /* 0x000fea0003800200 */
.L_x_4752:
        /* <DEDUP_REMOVED lines=37> */
.L_x_4756:
        /* <DEDUP_REMOVED lines=17> */
.L_x_4757:
[----:B------:R-:W-:Y:S05]  /*3e20*/  BSYNC.RECONVERGENT B1 ;  /* 0x0000000000017941 */ /* 0x000fea0003800200 */
.L_x_4755:
        /* <DEDUP_REMOVED lines=38> */
.L_x_4759:
        /* <DEDUP_REMOVED lines=17> */
.L_x_4760:
[----:B------:R-:W-:Y:S05]  /*41a0*/  BSYNC.RECONVERGENT B1 ;  /* 0x0000000000017941 */ /* 0x000fea0003800200 */
.L_x_4758:
        /* <DEDUP_REMOVED lines=38> */
.L_x_4762:
        /* <DEDUP_REMOVED lines=17> */
.L_x_4763:
[----:B------:R-:W-:Y:S05]  /*4520*/  BSYNC.RECONVERGENT B1 ;  /* 0x0000000000017941 */ /* 0x000fea0003800200 */
.L_x_4761:
        /* <DEDUP_REMOVED lines=37> */
.L_x_4765:
[----:B------:R-:W-:Y:S01]  /*4780*/  IMAD.MOV.U32 R26, RZ, RZ, R38 ;  /* 0x000000ffff1a7224 */ /* 0x000fe200078e0026 */
[----:B------:R-:W-:Y:S01]  /*4790*/  MOV R13, R39 ;  /* 0x00000027000d7202 */ /* 0x000fe20000000f00 */
[----:B------:R-:W-:Y:S01]  /*47a0*/  IMAD.MOV.U32 R14, RZ, RZ, R42 ;  /* 0x000000ffff0e7224 */ /* 0x000fe200078e002a */
[----:B------:R-:W-:Y:S02]  /*47b0*/  MOV R11, R43 ;  /* 0x0000002b000b7202 */ /* 0x000fe40000000f00 */
[----:B------:R-:W-:-:S07]  /*47c0*/  MOV R12, 0x47e0 ;  /* 0x000047e0000c7802 */ /* 0x000fce0000000f00 */
[----:B-1----:R-:W-:Y:S05]  /*47d0*/  CALL.REL.NOINC `($__internal_100_$__cuda_sm20_div_s64) ;  /* 0x0000002000387944 */ /* 0x002fea0003c00000 */
        /* <DEDUP_REMOVED lines=11> */
.L_x_4766:
[----:B------:R-:W-:Y:S05]  /*4890*/  BSYNC.RECONVERGENT B1 ;  /* 0x0000000000017941 */ /* 0x000fea0003800200 */
.L_x_4764:
        /* <DEDUP_REMOVED lines=36> */
.L_x_4768:
[----:B------:R-:W-:Y:S01]  /*4ae0*/  MOV R26, R36 ;  /* 0x00000024001a7202 */ /* 0x000fe20000000f00 */
[----:B------:R-:W-:Y:S01]  /*4af0*/  IMAD.MOV.U32 R14, RZ, RZ, R38 ;  /* 0x000000ffff0e7224 */ /* 0x000fe200078e0026 */
[----:B------:R-:W-:Y:S02]  /*4b00*/  MOV R13, R37 ;  /* 0x00000025000d7202 */ /* 0x000fe40000000f00 */
[----:B------:R-:W-:Y:S02]  /*4b10*/  MOV R11, R39 ;  /* 0x00000027000b7202 */ /* 0x000fe40000000f00 */
[----:B------:R-:W-:-:S07]  /*4b20*/  MOV R12, 0x4b40 ;  /* 0x00004b40000c7802 */ /* 0x000fce0000000f00 */
[----:B-1----:R-:W-:Y:S05]  /*4b30*/  CALL.REL.NOINC `($__internal_100_$__cuda_sm20_div_s64) ;  /* 0x0000001c00607944 */ /* 0x002fea0003c00000 */
        /* <DEDUP_REMOVED lines=11> */
.L_x_4769:
[----:B------:R-:W-:Y:S05]  /*4bf0*/  BSYNC.RECONVERGENT B1 ;  /* 0x0000000000017941 */ /* 0x000fea0003800200 */
.L_x_4767:
        /* <DEDUP_REMOVED lines=11> */
.L_x_4745:
        /* <DEDUP_REMOVED lines=36> */
.L_x_4773:
[----:B------:R-:W-:Y:S01]  /*4ef0*/  IMAD.MOV.U32 R26, RZ, RZ, R10 ;  /* 0x000000ffff1a7224 */ /* 0x000fe200078e000a */
[----:B------:R-:W-:Y:S01]  /*4f00*/  MOV R13, R15 ;  /* 0x0000000f000d7202 */ /* 0x000fe20000000f00 */
[----:B------:R-:W-:Y:S01]  /*4f10*/  IMAD.MOV.U32 R11, RZ, RZ, R17 ;  /* 0x000000ffff0b7224 */ /* 0x000fe200078e0011 */
[----:B------:R-:W-:Y:S02]  /*4f20*/  MOV R14, R16 ;  /* 0x00000010000e7202 */ /* 0x000fe40000000f00 */
[----:B------:R-:W-:-:S07]  /*4f30*/  MOV R12, 0x4f50 ;  /* 0x00004f50000c7802 */ /* 0x000fce0000000f00 */
[----:B------:R-:W-:Y:S05]  /*4f40*/  CALL.REL.NOINC `($__internal_100_$__cuda_sm20_div_s64) ;  /* 0x00000018005c7944 */ /* 0x000fea0003c00000 */
        /* <DEDUP_REMOVED lines=10> */
.L_x_4774:
[----:B------:R-:W-:Y:S05]  /*4ff0*/  BSYNC.RECONVERGENT B1 ;  /* 0x0000000000017941 */ /* 0x000fea0003800200 */
.L_x_4772:
        /* <DEDUP_REMOVED lines=41> */
.L_x_4776:
[----:B------:R-:W-:Y:S01]  /*5290*/  MOV R26, R20 ;  /* 0x00000014001a7202 */ /* 0x000fe20000000f00 */
[----:B------:R-:W-:Y:S01]  /*52a0*/  IMAD.MOV.U32 R14, RZ, RZ, R18 ;  /* 0x000000ffff0e7224 */ /* 0x000fe200078e0012 */
[----:B------:R-:W-:Y:S02]  /*52b0*/  MOV R13, R21 ;  /* 0x00000015000d7202 */ /* 0x000fe40000000f00 */
[----:B------:R-:W-:Y:S02]  /*52c0*/  MOV R11, R19 ;  /* 0x00000013000b7202 */ /* 0x000fe40000000f00 */
[----:B------:R-:W-:-:S07]  /*52d0*/  MOV R12, 0x52f0 ;  /* 0x000052f0000c7802 */ /* 0x000fce0000000f00 */
[----:B------:R-:W-:Y:S05]  /*52e0*/  CALL.REL.NOINC `($__internal_100_$__cuda_sm20_div_s64) ;  /* 0x0000001400747944 */ /* 0x000fea0003c00000 */
        /* <DEDUP_REMOVED lines=11> */
.L_x_4777:
[----:B------:R-:W-:Y:S05]  /*53a0*/  BSYNC.RECONVERGENT B1 ;  /* 0x0000000000017941 */ /* 0x000fea0003800200 */
.L_x_4775:
        /* <DEDUP_REMOVED lines=40> */
.L_x_4779:
[----:B------:R-:W-:Y:S01]  /*5630*/  MOV R26, R18 ;  /* 0x00000012001a7202 */ /* 0x000fe20000000f00 */
[----:B------:R-:W-:Y:S01]  /*5640*/  IMAD.MOV.U32 R13, RZ, RZ, R19 ;  /* 0x000000ffff0d7224 */ /* 0x000fe200078e0013 */
[----:B------:R-:W-:Y:S02]  /*5650*/  MOV R14, R20 ;  /* 0x00000014000e7202 */ /* 0x000fe40000000f00 */
[----:B------:R-:W-:Y:S02]  /*5660*/  MOV R11, R21 ;  /* 0x00000015000b7202 */ /* 0x000fe40000000f00 */
[----:B------:R-:W-:-:S07]  /*5670*/  MOV R12, 0x5690 ;  /* 0x00005690000c7802 */ /* 0x000fce0000000f00 */
[----:B------:R-:W-:Y:S05]  /*5680*/  CALL.REL.NOINC `($__internal_100_$__cuda_sm20_div_s64) ;  /* 0x00000010008c7944 */ /* 0x000fea0003c00000 */
        /* <DEDUP_REMOVED lines=11> */
.L_x_4780:
[----:B------:R-:W-:Y:S05]  /*5740*/  BSYNC.RECONVERGENT B1 ;  /* 0x0000000000017941 */ /* 0x000fea0003800200 */
.L_x_4778:
        /* <DEDUP_REMOVED lines=39> */
.L_x_4782:
        /* <DEDUP_REMOVED lines=17> */
.L_x_4783:
[----:B------:R-:W-:Y:S05]  /*5ad0*/  BSYNC.RECONVERGENT B1 ;  /* 0x0000000000017941 */ /* 0x000fea0003800200 */
.L_x_4781:
        /* <DEDUP_REMOVED lines=9> */
.L_x_4771:
        /* <DEDUP_REMOVED lines=34> */
.L_x_4786:
[----:B------:R-:W-:Y:S01]  /*5d90*/  MOV R26, R10 ;  /* 0x0000000a001a7202 */ /* 0x000fe20000000f00 */
[----:B------:R-:W-:Y:S01]  /*5da0*/  IMAD.MOV.U32 R13, RZ, RZ, R15 ;  /* 0x000000ffff0d7224 */ /* 0x000fe200078e000f */
[----:B------:R-:W-:Y:S02]  /*5db0*/  MOV R14, R16 ;  /* 0x00000010000e7202 */ /* 0x000fe40000000f00 */
[----:B------:R-:W-:Y:S02]  /*5dc0*/  MOV R11, R17 ;  /* 0x00000011000b7202 */ /* 0x000fe40000000f00 */
[----:B------:R-:W-:-:S07]  /*5dd0*/  MOV R12, 0x5df0 ;  /* 0x00005df0000c7802 */ /* 0x000fce0000000f00 */
[----:B------:R-:W-:Y:S05]  /*5de0*/  CALL.REL.NOINC `($__internal_100_$__cuda_sm20_div_s64) ;  /* 0x0000000800b47944 */ /* 0x000fea0003c00000 */
        /* <DEDUP_REMOVED lines=10> */
.L_x_4787:
[----:B------:R-:W-:Y:S05]  /*5e90*/  BSYNC.RECONVERGENT B1 ;  /* 0x0000000000017941 */ /* 0x000fea0003800200 */
.L_x_4785:
        /* <DEDUP_REMOVED lines=39> */
.L_x_4789:
[----:B------:R-:W-:Y:S01]  /*6110*/  MOV R26, R18 ;  /* 0x00000012001a7202 */ /* 0x000fe20000000f00 */
[----:B------:R-:W-:Y:S01]  /*6120*/  IMAD.MOV.U32 R14, RZ, RZ, R16 ;  /* 0x000000ffff0e7224 */ /* 0x000fe200078e0010 */
[----:B------:R-:W-:Y:S02]  /*6130*/  MOV R13, R19 ;  /* 0x00000013000d7202 */ /* 0x000fe40000000f00 */
        /* <DEDUP_REMOVED lines=14> */
.L_x_4790:
[----:B------:R-:W-:Y:S05]  /*6220*/  BSYNC.RECONVERGENT B1 ;  /* 0x0000000000017941 */ /* 0x000fea0003800200 */
.L_x_4788:
        /* <DEDUP_REMOVED lines=9> */
.L_x_4784:
        /* <DEDUP_REMOVED lines=30> */
.L_x_4792:
[----:B------:R-:W-:Y:S01]  /*64a0*/  MOV R24, R18 ;  /* 0x0000001200187202 */ /* 0x000fe20000000f00 */
[----:B------:R-:W-:Y:S01]  /*64b0*/  IMAD.MOV.U32 R21, RZ, RZ, R15 ;  /* 0x000000ffff157224 */ /* 0x000fe200078e000f */
[----:B------:R-:W-:Y:S02]  /*64c0*/  MOV R18, R10 ;  /* 0x0000000a00127202 */ /* 0x000fe40000000f00 */
[----:B------:R-:W-:-:S07]  /*64d0*/  MOV R26, 0x64f0 ;  /* 0x000064f0001a7802 */ /* 0x000fce0000000f00 */
[----:B------:R-:W-:Y:S05]  /*64e0*/  CALL.REL.NOINC `($__internal_101_$__cuda_sm20_rem_s64) ;  /* 0x0000000800407944 */ /* 0x000fea0003c00000 */
.L_x_4793:
[----:B------:R-:W-:Y:S05]  /*64f0*/  BSYNC.RECONVERGENT B1 ;  /* 0x0000000000017941 */ /* 0x000fea0003800200 */
.L_x_4791:
        /* <DEDUP_REMOVED lines=8> */
.L_x_4744:
[----:B------:R-:W0:Y:S02]  /*6580*/  LDCU.64 UR6, c[0x0][0x388] ;  /* 0x00007100ff0677ac */ /* 0x000e240008000a00 */
[----:B0-----:R-:W-:-:S04]  /*6590*/  LEA R4, P0, R6, UR6, 0x1 ;  /* 0x0000000606047c11 */ /* 0x001fc8000f8008ff */
[----:B------:R-:W-:-:S05]  /*65a0*/  LEA.HI.X R5, R6, UR7, R5, 0x1, P0 ;  /* 0x0000000706057c11 */ /* 0x000fca00080f0c05 */
[----:B------:R-:W2:Y:S04]  /*65b0*/  LDG.E.U16 R4, desc[UR8][R4.64] ;  /* 0x0000000804047981 */ /* 0x000ea8000c1e1500 */
[----:B--2---:R1:W-:Y:S02]  /*65c0*/  STS.U16 [R3], R4 ;  /* 0x0000000403007388 */ /* 0x0043e40000000400 */
.L_x_4743:
[----:B------:R-:W-:Y:S05]  /*65d0*/  BSYNC.RECONVERGENT B0 ;  /* 0x0000000000007941 */ /* 0x000fea0003800200 */
.L_x_4695:
[----:B------:R-:W-:Y:S01]  /*65e0*/  BAR.SYNC.DEFER_BLOCKING 0x0 ;  /* 0x0000000000007b1d */ /* 0x000fe20000010000 */
[----:B------:R-:W-:Y:S01]  /*65f0*/  UISETP.GE.U32.AND UP0, UPT, UR5, 0x42, UPT ;  /* 0x000000420500788c */ /* 0x000fe2000bf06070 */
[----:B------:R-:W-:-:S08]  /*6600*/  ISETP.GT.U32.AND P1, PT, R2, 0x1f, PT ;  /* 0x0000001f0200780c */ /* 0x000fd00003f24070 */
[----:B------:R-:W-:Y:S05]  /*6610*/  BRA.U !UP0, `(.L_x_4794) ;  /* 0x0000000108307547 */ /* 0x000fea000b800000 */
.L_x_4795:
        /* <DEDUP_REMOVED lines=12> */
.L_x_4794:
        /* <DEDUP_REMOVED lines=30> */
        .weak           $__internal_100_$__cuda_sm20_div_s64
        .type           $__internal_100_$__cuda_sm20_div_s64,@function
        .size           $__internal_100_$__cuda_sm20_div_s64,($__internal_101_$__cuda_sm20_rem_s64 - $__internal_100_$__cuda_sm20_div_s64)
$__internal_100_$__cuda_sm20_div_s64:
        /* <DEDUP_REMOVED lines=82> */
[----:B------:R-:W-:Y:S06]  /*6de0*/  RET.REL.NODEC R12 `(uncontiguous_cumulate_logsumexp_bool) ;  /* 0xffffff900c847950 */ /* 0x000fec0003c3ffff */
        .weak           $__internal_101_$__cuda_sm20_rem_s64
        .type           $__internal_101_$__cuda_sm20_rem_s64,@function
        .size           $__internal_101_$__cuda_sm20_rem_s64,(.L_x_30417 - $__internal_101_$__cuda_sm20_rem_s64)
$__internal_101_$__cuda_sm20_rem_s64:
        /* <DEDUP_REMOVED lines=76> */
[----:B------:R-:W-:Y:S06]  /*72b0*/  RET.REL.NODEC R26 `(uncontiguous_cumulate_logsumexp_bool) ;  /* 0xffffff8c1a507950 */ /* 0x000fec0003c3ffff */
.L_x_4796:
        /* <DEDUP_REMOVED lines=12> */
.L_x_30417:


//--------------------- .text.uncontiguous_logsumexp_bool --------------------------
	.section	.text.uncontiguous_logsumexp_bool,"ax",@progbits
	.align	128
        .global         uncontiguous_logsumexp_bool
        .type           uncontiguous_logsumexp_bool,@function
        .size           uncontiguous_logsumexp_bool,(.L_x_30419 - uncontiguous_logsumexp_bool)
        .other          uncontiguous_logsumexp_bool,@"STO_CUDA_ENTRY STV_DEFAULT"
uncontiguous_logsumexp_bool:
.text.uncontiguous_logsumexp_bool:
        /* <DEDUP_REMOVED lines=37> */
.L_x_4825:
        /* <DEDUP_REMOVED lines=32> */
.L_x_4802:
[----:B------:R-:W-:Y:S01]  /*0450*/  MOV R26, R6 ;  /* 0x00000006001a7202 */ /* 0x000fe20000000f00 */
[----:B------:R-:W-:Y:S01]  /*0460*/  IMAD.MOV.U32 R13, RZ, RZ, R9 ;  /* 0x000000ffff0d7224 */ /* 0x000fe200078e0009 */
[----:B------:R-:W-:Y:S01]  /*0470*/  MOV R14, R40 ;  /* 0x00000028000e7202 */ /* 0x000fe20000000f00 */
[----:B------:R-:W-:Y:S01]  /*0480*/  IMAD.MOV.U32 R11, RZ, RZ, R41 ;  /* 0x000000ffff0b7224 */ /* 0x000fe200078e0029 */
[----:B------:R-:W-:-:S07]  /*0490*/  MOV R12, 0x4b0 ;  /* 0x000004b0000c7802 */ /* 0x000fce0000000f00 */
[----:B-1----:R-:W-:Y:S05]  /*04a0*/  CALL.REL.NOINC `($__internal_102_$__cuda_sm20_div_s64) ;  /* 0x0000006400847944 */ /* 0x002fea0003c00000 */
        /* <DEDUP_REMOVED lines=10> */
.L_x_4803:
[----:B------:R-:W-:Y:S05]  /*0550*/  BSYNC.RECONVERGENT B1 ;  /* 0x0000000000017941 */ /* 0x000fea0003800200 */
.L_x_4801:
        /* <DEDUP_REMOVED lines=33> */
.L_x_4805:
[----:B------:R-:W-:Y:S01]  /*0770*/  IMAD.MOV.U32 R26, RZ, RZ, R20 ;  /* 0x000000ffff1a7224 */ /* 0x000fe200078e0014 */
[----:B------:R-:W-:Y:S01]  /*0780*/  MOV R13, R7 ;  /* 0x00000007000d7202 */ /* 0x000fe20000000f00 */
[----:B------:R-:W-:Y:S01]  /*0790*/  IMAD.MOV.U32 R14, RZ, RZ, R40 ;  /* 0x000000ffff0e7224 */ /* 0x000fe200078e0028 */
[----:B------:R-:W-:Y:S02]  /*07a0*/  MOV R11, R41 ;  /* 0x00000029000b7202 */ /* 0x000fe40000000f00 */
[----:B------:R-:W-:-:S07]  /*07b0*/  MOV R12, 0x7d0 ;  /* 0x000007d0000c7802 */ /* 0x000fce0000000f00 */
[----:B------:R-:W-:Y:S05]  /*07c0*/  CALL.REL.NOINC `($__internal_102_$__cuda_sm20_div_s64) ;  /* 0x0000006000bc7944 */ /* 0x000fea0003c00000 */
        /* <DEDUP_REMOVED lines=9> */
.L_x_4806:
[----:B------:R-:W-:Y:S05]  /*0860*/  BSYNC.RECONVERGENT B1 ;  /* 0x0000000000017941 */ /* 0x000fea0003800200 */
.L_x_4804:
        /* <DEDUP_REMOVED lines=34> */
.L_x_4808:
[----:B------:R-:W-:Y:S01]  /*0a90*/  MOV R26, R34 ;  /* 0x00000022001a7202 */ /* 0x000fe20000000f00 */
[----:B------:R-:W-:Y:S01]  /*0aa0*/  IMAD.MOV.U32 R13, RZ, RZ, R35 ;  /* 0x000000ffff0d7224 */ /* 0x000fe200078e0023 */
[----:B------:R-:W-:Y:S01]  /*0ab0*/  MOV R14, R20 ;  /* 0x00000014000e7202 */ /* 0x000fe20000000f00 */
[----:B------:R-:W-:Y:S01]  /*0ac0*/  IMAD.MOV.U32 R11, RZ, RZ, R21 ;  /* 0x000000ffff0b7224 */ /* 0x000fe200078e0015 */
[----:B------:R-:W-:-:S07]  /*0ad0*/  MOV R12, 0xaf0 ;  /* 0x00000af0000c7802 */ /* 0x000fce0000000f00 */
[----:B------:R-:W-:Y:S05]  /*0ae0*/  CALL.REL.NOINC `($__internal_102_$__cuda_sm20_div_s64) ;  /* 0x0000005c00f47944 */ /* 0x000fea0003c00000 */
        /* <DEDUP_REMOVED lines=10> */
.L_x_4809:
[----:B------:R-:W-:Y:S05]  /*0b90*/  BSYNC.RECONVERGENT B1 ;  /* 0x0000000000017941 */ /* 0x000fea0003800200 */
.L_x_4807:
        /* <DEDUP_REMOVED lines=34> */
.L_x_4811:
        /* <DEDUP_REMOVED lines=16> */
.L_x_4812:
[----:B------:R-:W-:Y:S05]  /*0ec0*/  BSYNC.RECONVERGENT B1 ;  /* 0x0000000000017941 */ /* 0x000fea0003800200 */
.L_x_4810:
        /* <DEDUP_REMOVED lines=36> */
.L_x_4814:
        /* <DEDUP_REMOVED lines=16> */
.L_x_4815:
[----:B------:R-:W-:Y:S05]  /*1210*/  BSYNC.RECONVERGENT B1 ;  /* 0x0000000000017941 */ /* 0x000fea0003800200 */
.L_x_4813:
        /* <DEDUP_REMOVED lines=35> */
.L_x_4817:
[----:B------:R-:W-:Y:S01]  /*1450*/  IMAD.MOV.U32 R26, RZ, RZ, R34 ;  /* 0x000000ffff1a7224 */ /* 0x000fe200078e0022 */
[----:B------:R-:W-:Y:S01]  /*1460*/  MOV R13, R35 ;  /* 0x00000023000d7202 */ /* 0x000fe20000000f00 */
[----:B------:R-:W-:Y:S01]  /*1470*/  IMAD.MOV.U32 R14, RZ, RZ, R20 ;  /* 0x000000ffff0e7224 */ /* 0x000fe200078e0014 */
[----:B------:R-:W-:Y:S02]  /*1480*/  MOV R11, R21 ;  /* 0x00000015000b7202 */ /* 0x000fe40000000f00 */
[----:B------:R-:W-:-:S07]  /*1490*/  MOV R12, 0x14b0 ;  /* 0x000014b0000c7802 */ /* 0x000fce0000000f00 */
[----:B------:R-:W-:Y:S05]  /*14a0*/  CALL.REL.NOINC `($__internal_102_$__cuda_sm20_div_s64) ;  /* 0x0000005400847944 */ /* 0x000fea0003c00000 */
        /* <DEDUP_REMOVED lines=10> */
.L_x_4818:
[----:B------:R-:W-:Y:S05]  /*1550*/  BSYNC.RECONVERGENT B1 ;  /* 0x0000000000017941 */ /* 0x000fea0003800200 */
.L_x_4816:
        /* <DEDUP_REMOVED lines=34> */
.L_x_4820:
[----:B------:R-:W-:Y:S01]  /*1780*/  IMAD.MOV.U32 R26, RZ, RZ, R38 ;  /* 0x000000ffff1a7224 */ /* 0x000fe200078e0026 */
[----:B------:R-:W-:Y:S01]  /*1790*/  MOV R13, R39 ;  /* 0x00000027000d7202 */ /* 0x000fe20000000f00 */
[----:B------:R-:W-:Y:S01]  /*17a0*/  IMAD.MOV.U32 R14, RZ, RZ, R20 ;  /* 0x000000ffff0e7224 */ /* 0x000fe200078e0014 */
[----:B------:R-:W-:Y:S02]  /*17b0*/  MOV R11, R21 ;  /* 0x00000015000b7202 */ /* 0x000fe40000000f00 */
[----:B------:R-:W-:-:S07]  /*17c0*/  MOV R12, 0x17e0 ;  /* 0x000017e0000c7802 */ /* 0x000fce0000000f00 */
[----:B------:R-:W-:Y:S05]  /*17d0*/  CALL.REL.NOINC `($__internal_102_$__cuda_sm20_div_s64) ;  /* 0x0000005000b87944 */ /* 0x000fea0003c00000 */
        /* <DEDUP_REMOVED lines=10> */
.L_x_4821:
[----:B------:R-:W-:Y:S05]  /*1880*/  BSYNC.RECONVERGENT B1 ;  /* 0x0000000000017941 */ /* 0x000fea0003800200 */
.L_x_4819:
        /* <DEDUP_REMOVED lines=35> */
.L_x_4823:
[----:B------:R-:W-:Y:S01]  /*1ac0*/  MOV R26, R34 ;  /* 0x00000022001a7202 */ /* 0x000fe20000000f00 */
[----:B------:R-:W-:Y:S01]  /*1ad0*/  IMAD.MOV.U32 R13, RZ, RZ, R35 ;  /* 0x000000ffff0d7224 */ /* 0x000fe200078e0023 */
[----:B------:R-:W-:Y:S01]  /*1ae0*/  MOV R14, R20 ;  /* 0x00000014000e7202 */ /* 0x000fe20000000f00 */
[----:B------:R-:W-:Y:S01]  /*1af0*/  IMAD.MOV.U32 R11, RZ, RZ, R21 ;  /* 0x000000ffff0b7224 */ /* 0x000fe200078e0015 */
[----:B------:R-:W-:-:S07]  /*1b00*/  MOV R12, 0x1b20 ;  /* 0x00001b20000c7802 */ /* 0x000fce0000000f00 */
[----:B------:R-:W-:Y:S05]  /*1b10*/  CALL.REL.NOINC `($__internal_102_$__cuda_sm20_div_s64) ;  /* 0x0000004c00e87944 */ /* 0x000fea0003c00000 */
        /* <DEDUP_REMOVED lines=10> */
.L_x_4824:
[----:B------:R-:W-:Y:S05]  /*1bc0*/  BSYNC.RECONVERGENT B1 ;  /* 0x0000000000017941 */ /* 0x000fea0003800200 */
.L_x_4822:
        /* <DEDUP_REMOVED lines=8> */
.L_x_4800:
        /* <DEDUP_REMOVED lines=35> */
.L_x_4828:
        /* <DEDUP_REMOVED lines=16> */
.L_x_4829:
[----:B------:R-:W-:Y:S05]  /*1f80*/  BSYNC.RECONVERGENT B1 ;  /* 0x0000000000017941 */ /* 0x000fea0003800200 */
.L_x_4827:
        /* <DEDUP_REMOVED lines=34> */
.L_x_4831:
        /* <DEDUP_REMOVED lines=16> */
.L_x_4832:
[----:B------:R-:W-:Y:S05]  /*22b0*/  BSYNC.RECONVERGENT B1 ;  /* 0x0000000000017941 */ /* 0x000fea0003800200 */
.L_x_4830:
        /* <DEDUP_REMOVED lines=35> */
.L_x_4834:
        /* <DEDUP_REMOVED lines=16> */
.L_x_4835:
[----:B------:R-:W-:Y:S05]  /*25f0*/  BSYNC.RECONVERGENT B1 ;  /* 0x0000000000017941 */ /* 0x000fea0003800200 */
.L_x_4833:
        /* <DEDUP_REMOVED lines=35> */
.L_x_4837:
[----:B------:R-:W-:Y:S01]  /*2830*/  IMAD.MOV.U32 R26, RZ, RZ, R18 ;  /* 0x000000ffff1a7224 */ /* 0x000fe200078e0012 */
[----:B------:R-:W-:Y:S01]  /*2840*/  MOV R13, R19 ;  /* 0x00000013000d7202 */ /* 0x000fe20000000f00 */
[----:B------:R-:W-:Y:S01]  /*2850*/  IMAD.MOV.U32 R14, RZ, RZ, R16 ;  /* 0x000000ffff0e7224 */ /* 0x000fe200078e0010 */
[----:B------:R-:W-:Y:S02]  /*2860*/  MOV R11, R17 ;  /* 0x00000011000b7202 */ /* 0x000fe40000000f00 */
[----:B------:R-:W-:-:S07]  /*2870*/  MOV R12, 0x2890 ;  /* 0x00002890000c7802 */ /* 0x000fce0000000f00 */
[----:B------:R-:W-:Y:S05]  /*2880*/  CALL.REL.NOINC `($__internal_102_$__cuda_sm20_div_s64) ;  /* 0x00000040008c7944 */ /* 0x000fea0003c00000 */
        /* <DEDUP_REMOVED lines=10> */
.L_x_4838:
[----:B------:R-:W-:Y:S05]  /*2930*/  BSYNC.RECONVERGENT B1 ;  /* 0x0000000000017941 */ /* 0x000fea0003800200 */
.L_x_4836:
[----:B------:R-:W-:Y:S01]  /*2940*/  IMAD R11, R11, R34, RZ ;  /* 0x000000220b0b7224 */ /* 0x000fe200078e02ff */
[----:B------:R-:W-:Y:S01]  /*2950*/  IADD3 R8, PT, PT, R8, -0x2, RZ ;  /* 0xfffffffe08087810 */ /* 0x000fe20007ffe0ff */
[----:B------:R-:W-:Y:S02]  /*2960*/  IMAD.MOV.U32 R38, RZ, RZ, R22 ;  /* 0x000000ffff267224 */ /* 0x000fe400078e0016 */
[-C--:B------:R-:W-:Y:S02]  /*2970*/  IMAD R11, R35, R10.reuse, R11 ;  /* 0x0000000a230b7224 */ /* 0x080fe400078e020b */
[----:B------:R-:W-:-:S04]  /*2980*/  IMAD.WIDE.U32 R22, R34, R10, R38 ;  /* 0x0000000a22167225 */ /* 0x000fc800078e0026 */
[----:B------:R-:W-:-:S07]  /*2990*/  IMAD.IADD R23, R23, 0x1, R11 ;  /* 0x0000000117177824 */ /* 0x000fce00078e020b */
.L_x_4826:
        /* <DEDUP_REMOVED lines=31> */
.L_x_4840:
[----:B------:R-:W-:Y:S01]  /*2b90*/  MOV R18, R6 ;  /* 0x0000000600127202 */ /* 0x000fe20000000f00 */
[----:B------:R-:W-:Y:S01]  /*2ba0*/  IMAD.MOV.U32 R21, RZ, RZ, R9 ;  /* 0x000000ffff157224 */ /* 0x000fe200078e0009 */
[----:B------:R-:W-:Y:S01]  /*2bb0*/  MOV R24, R16 ;  /* 0x0000001000187202 */ /* 0x000fe20000000f00 */
[----:B------:R-:W-:Y:S01]  /*2bc0*/  IMAD.MOV.U32 R19, RZ, RZ, R17 ;  /* 0x000000ffff137224 */ /* 0x000fe200078e0011 */
[----:B------:R-:W-:-:S07]  /*2bd0*/  MOV R26, 0x2bf0 ;  /* 0x00002bf0001a7802 */ /* 0x000fce0000000f00 */
[----:B------:R-:W-:Y:S05]  /*2be0*/  CALL.REL.NOINC `($__internal_103_$__cuda_sm20_rem_s64) ;  /* 0x0000004400007944 */ /* 0x000fea0003c00000 */
.L_x_4841:
[----:B------:R-:W-:Y:S05]  /*2bf0*/  BSYNC.RECONVERGENT B1 ;  /* 0x0000000000017941 */ /* 0x000fea0003800200 */
.L_x_4839:
        /* <DEDUP_REMOVED lines=30> */
.L_x_4843:
[----:B------:R-:W-:Y:S01]  /*2de0*/  MOV R24, R16 ;  /* 0x0000001000187202 */ /* 0x000fe20000000f00 */
[----:B------:R-:W-:Y:S01]  /*2df0*/  IMAD.MOV.U32 R19, RZ, RZ, R17 ;  /* 0x000000ffff137224 */ /* 0x000fe200078e0011 */
[----:B------:R-:W-:Y:S01]  /*2e00*/  MOV R18, R20 ;  /* 0x0000001400127202 */ /* 0x000fe20000000f00 */
[----:B------:R-:W-:Y:S01]  /*2e10*/  IMAD.MOV.U32 R21, RZ, RZ, R7 ;  /* 0x000000ffff157224 */ /* 0x000fe200078e0007 */
[----:B------:R-:W-:-:S07]  /*2e20*/  MOV R26, 0x2e40 ;  /* 0x00002e40001a7802 */ /* 0x000fce0000000f00 */
[----:B------:R-:W-:Y:S05]  /*2e30*/  CALL.REL.NOINC `($__internal_103_$__cuda_sm20_rem_s64) ;  /* 0x00000040006c7944 */ /* 0x000fea0003c00000 */
[----:B------:R-:W-:Y:S01]  /*2e40*/  MOV R6, R10 ;  /* 0x0000000a00067202 */ /* 0x000fe20000000f00 */
[----:B------:R-:W-:-:S07]  /*2e50*/  IMAD.MOV.U32 R7, RZ, RZ, R11 ;  /* 0x000000ffff077224 */ /* 0x000fce00078e000b */
.L_x_4844:
[----:B------:R-:W-:Y:S05]  /*2e60*/  BSYNC.RECONVERGENT B1 ;  /* 0x0000000000017941 */ /* 0x000fea0003800200 */
.L_x_4842:
[----:B------:R-:W-:Y:S02]  /*2e70*/  IMAD R7, R7, R8, RZ ;  /* 0x0000000807077224 */ /* 0x000fe400078e02ff */
[----:B------:R-:W-:-:S04]  /*2e80*/  IMAD.WIDE.U32 R22, R8, R6, R22 ;  /* 0x0000000608167225 */ /* 0x000fc800078e0016 */
[----:B------:R-:W-:-:S05]  /*2e90*/  IMAD R7, R9, R6, R7 ;  /* 0x0000000609077224 */ /* 0x000fca00078e0207 */
[----:B------:R-:W-:-:S07]  /*2ea0*/  IADD3 R23, PT, PT, R23, R7, RZ ;  /* 0x0000000717177210 */ /* 0x000fce0007ffe0ff */
.L_x_4799:
        /* <DEDUP_REMOVED lines=30> */
.L_x_4798:
        /* <DEDUP_REMOVED lines=22> */
.L_x_4872:
        /* <DEDUP_REMOVED lines=32> */
.L_x_4849:
[----:B------:R-:W-:Y:S01]  /*33f0*/  MOV R26, R10 ;  /* 0x0000000a001a7202 */ /* 0x000fe20000000f00 */
[----:B------:R-:W-:Y:S01]  /*3400*/  IMAD.MOV.U32 R13, RZ, RZ, R15 ;  /* 0x000000ffff0d7224 */ /* 0x000fe200078e000f */
[----:B------:R-:W-:Y:S01]  /*3410*/  MOV R14, R20 ;  /* 0x00000014000e7202 */ /* 0x000fe20000000f00 */
[----:B------:R-:W-:Y:S01]  /*3420*/  IMAD.MOV.U32 R11, RZ, RZ, R21 ;  /* 0x000000ffff0b7224 */ /* 0x000fe200078e0015 */
[----:B------:R-:W-:-:S07]  /*3430*/  MOV R12, 0x3450 ;  /* 0x00003450000c7802 */ /* 0x000fce0000000f00 */
[----:B-123--:R-:W-:Y:S05]  /*3440*/  CALL.REL.NOINC `($__internal_102_$__cuda_sm20_div_s64) ;  /* 0x00000034009c7944 */ /* 0x00efea0003c00000 */
        /* <DEDUP_REMOVED lines=10> */
.L_x_4850:
[----:B------:R-:W-:Y:S05]  /*34f0*/  BSYNC.RECONVERGENT B1 ;  /* 0x0000000000017941 */ /* 0x000fea0003800200 */
.L_x_4848:
        /* <DEDUP_REMOVED lines=38> */
.L_x_4852:
[----:B------:R-:W-:Y:S01]  /*3760*/  MOV R26, R36 ;  /* 0x00000024001a7202 */ /* 0x000fe20000000f00 */
[----:B------:R-:W-:Y:S01]  /*3770*/  IMAD.MOV.U32 R13, RZ, RZ, R37 ;  /* 0x000000ffff0d7224 */ /* 0x000fe200078e0025 */
[----:B------:R-:W-:Y:S01]  /*3780*/  MOV R14, R38 ;  /* 0x00000026000e7202 */ /* 0x000fe20000000f00 */
[----:B------:R-:W-:Y:S01]  /*3790*/  IMAD.MOV.U32 R11, RZ, RZ, R39 ;  /* 0x000000ffff0b7224 */ /* 0x000fe200078e0027 */
[----:B------:R-:W-:-:S07]  /*37a0*/  MOV R12, 0x37c0 ;  /* 0x000037c0000c7802 */ /* 0x000fce0000000f00 */
[----:B-1----:R-:W-:Y:S05]  /*37b0*/  CALL.REL.NOINC `($__internal_102_$__cuda_sm20_div_s64) ;  /* 0x0000003000c07944 */ /* 0x002fea0003c00000 */
        /* <DEDUP_REMOVED lines=11> */
.L_x_4853:
[----:B------:R-:W-:Y:S05]  /*3870*/  BSYNC.RECONVERGENT B1 ;  /* 0x0000000000017941 */ /* 0x000fea0003800200 */
.L_x_4851:
        /* <DEDUP_REMOVED lines=38> */
.L_x_4855:
[----:B------:R-:W-:Y:S01]  /*3ae0*/  IMAD.MOV.U32 R26, RZ, RZ, R36 ;  /* 0x000000ffff1a7224 */ /* 0x000fe200078e0024 */
[----:B------:R-:W-:Y:S01]  /*3af0*/  MOV R13, R37 ;  /* 0x00000025000d7202 */ /* 0x000fe20000000f00 */
[----:B------:R-:W-:Y:S01]  /*3b00*/  IMAD.MOV.U32 R14, RZ, RZ, R38 ;  /* 0x000000ffff0e7224 */ /* 0x000fe200078e0026 */
[----:B------:R-:W-:Y:S02]  /*3b10*/  MOV R11, R39 ;  /* 0x00000027000b7202 */ /* 0x000fe40000000f00 */
[----:B------:R-:W-:-:S07]  /*3b20*/  MOV R12, 0x3b40 ;  /* 0x00003b40000c7802 */ /* 0x000fce0000000f00 */
[----:B-1----:R-:W-:Y:S05]  /*3b30*/  CALL.REL.NOINC `($__internal_102_$__cuda_sm20_div_s64) ;  /* 0x0000002c00e07944 */ /* 0x002fea0003c00000 */
        /* <DEDUP_REMOVED lines=11> */
.L_x_4856:
[----:B------:R-:W-:Y:S05]  /*3bf0*/  BSYNC.RECONVERGENT B1 ;  /* 0x0000000000017941 */ /* 0x000fea0003800200 */
.L_x_4854:
        /* <DEDUP_REMOVED lines=37> */
.L_x_4858:
        /* <DEDUP_REMOVED lines=17> */
.L_x_4859:
[----:B------:R-:W-:Y:S05]  /*3f60*/  BSYNC.RECONVERGENT B1 ;  /* 0x0000000000017941 */ /* 0x000fea0003800200 */
.L_x_4857:
        /* <DEDUP_REMOVED lines=38> */
.L_x_4861:
        /* <DEDUP_REMOVED lines=17> */
.L_x_4862:
[----:B------:R-:W-:Y:S05]  /*42e0*/  BSYNC.RECONVERGENT B1 ;  /* 0x0000000000017941 */ /* 0x000fea0003800200 */
.L_x_4860:
        /* <DEDUP_REMOVED lines=38> */
.L_x_4864:
[----:B------:R-:W-:Y:S01]  /*4550*/  MOV R26, R38 ;  /* 0x00000026001a7202 */ /* 0x000fe20000000f00 */
[----:B------:R-:W-:Y:S01]  /*4560*/  IMAD.MOV.U32 R13, RZ, RZ, R39 ;  /* 0x000000ffff0d7224 */ /* 0x000fe200078e0027 */
[----:B------:R-:W-:Y:S02]  /*4570*/  MOV R14, R40 ;  /* 0x00000028000e7202 */ /* 0x000fe40000000f00 */
[----:B------:R-:W-:Y:S02]  /*4580*/  MOV R11, R41 ;  /* 0x00000029000b7202 */ /* 0x000fe40000000f00 */
[----:B------:R-:W-:-:S07]  /*4590*/  MOV R12, 0x45b0 ;  /* 0x000045b0000c7802 */ /* 0x000fce0000000f00 */
[----:B-1----:R-:W-:Y:S05]  /*45a0*/  CALL.REL.NOINC `($__internal_102_$__cuda_sm20_div_s64) ;  /* 0x0000002400447944 */ /* 0x002fea0003c00000 */
        /* <DEDUP_REMOVED lines=11> */
.L_x_4865:
[----:B------:R-:W-:Y:S05]  /*4660*/  BSYNC.RECONVERGENT B1 ;  /* 0x0000000000017941 */ /* 0x000fea0003800200 */
.L_x_4863:
        /* <DEDUP_REMOVED lines=37> */
.L_x_4867:
[----:B------:R-:W-:Y:S01]  /*48c0*/  MOV R26, R38 ;  /* 0x00000026001a7202 */ /* 0x000fe20000000f00 */
[----:B------:R-:W-:Y:S01]  /*48d0*/  IMAD.MOV.U32 R13, RZ, RZ, R39 ;  /* 0x000000ffff0d7224 */ /* 0x000fe200078e0027 */
[----:B------:R-:W-:Y:S02]  /*48e0*/  MOV R14, R42 ;  /* 0x0000002a000e7202 */ /* 0x000fe40000000f00 */
[----:B------:R-:W-:Y:S02]  /*48f0*/  MOV R11, R43 ;  /* 0x0000002b000b7202 */ /* 0x000fe40000000f00 */
[----:B------:R-:W-:-:S07]  /*4900*/  MOV R12, 0x4920 ;  /* 0x00004920000c7802 */ /* 0x000fce0000000f00 */
[----:B-1----:R-:W-:Y:S05]  /*4910*/  CALL.REL.NOINC `($__internal_102_$__cuda_sm20_div_s64) ;  /* 0x0000002000687944 */ /* 0x002fea0003c00000 */
        /* <DEDUP_REMOVED lines=11> */
.L_x_4868:
[----:B------:R-:W-:Y:S05]  /*49d0*/  BSYNC.RECONVERGENT B1 ;  /* 0x0000000000017941 */ /* 0x000fea0003800200 */
.L_x_4866:
        /* <DEDUP_REMOVED lines=36> */
.L_x_4870:
[----:B------:R-:W-:Y:S01]  /*4c20*/  MOV R26, R36 ;  /* 0x00000024001a7202 */ /* 0x000fe20000000f00 */
[----:B------:R-:W-:Y:S01]  /*4c30*/  IMAD.MOV.U32 R14, RZ, RZ, R38 ;  /* 0x000000ffff0e7224 */ /* 0x000fe200078e0026 */
[----:B------:R-:W-:Y:S02]  /*4c40*/  MOV R13, R37 ;  /* 0x00000025000d7202 */ /* 0x000fe40000000f00 */
[----:B------:R-:W-:Y:S02]  /*4c50*/  MOV R11, R39 ;  /* 0x00000027000b7202 */ /* 0x000fe40000000f00 */
[----:B------:R-:W-:-:S07]  /*4c60*/  MOV R12, 0x4c80 ;  /* 0x00004c80000c7802 */ /* 0x000fce0000000f00 */
[----:B-1----:R-:W-:Y:S05]  /*4c70*/  CALL.REL.NOINC `($__internal_102_$__cuda_sm20_div_s64) ;  /* 0x0000001c00907944 */ /* 0x002fea0003c00000 */
        /* <DEDUP_REMOVED lines=11> */
.L_x_4871:
[----:B------:R-:W-:Y:S05]  /*4d30*/  BSYNC.RECONVERGENT B1 ;  /* 0x0000000000017941 */ /* 0x000fea0003800200 */
.L_x_4869:
        /* <DEDUP_REMOVED lines=11> */
.L_x_4847:
        /* <DEDUP_REMOVED lines=36> */
.L_x_4875:
[----:B------:R-:W-:Y:S01]  /*5030*/  IMAD.MOV.U32 R26, RZ, RZ, R10 ;  /* 0x000000ffff1a7224 */ /* 0x000fe200078e000a */
[----:B------:R-:W-:Y:S01]  /*5040*/  MOV R13, R15 ;  /* 0x0000000f000d7202 */ /* 0x000fe20000000f00 */
[----:B------:R-:W-:Y:S01]  /*5050*/  IMAD.MOV.U32 R11, RZ, RZ, R17 ;  /* 0x000000ffff0b7224 */ /* 0x000fe200078e0011 */
[----:B------:R-:W-:Y:S02]  /*5060*/  MOV R14, R16 ;  /* 0x00000010000e7202 */ /* 0x000fe40000000f00 */
[----:B------:R-:W-:-:S07]  /*5070*/  MOV R12, 0x5090 ;  /* 0x00005090000c7802 */ /* 0x000fce0000000f00 */
[----:B------:R-:W-:Y:S05]  /*5080*/  CALL.REL.NOINC `($__internal_102_$__cuda_sm20_div_s64) ;  /* 0x00000018008c7944 */ /* 0x000fea0003c00000 */
        /* <DEDUP_REMOVED lines=10> */
.L_x_4876:
[----:B------:R-:W-:Y:S05]  /*5130*/  BSYNC.RECONVERGENT B1 ;  /* 0x0000000000017941 */ /* 0x000fea0003800200 */
.L_x_4874:
        /* <DEDUP_REMOVED lines=41> */
.L_x_4878:
[----:B------:R-:W-:Y:S01]  /*53d0*/  MOV R26, R20 ;  /* 0x00000014001a7202 */ /* 0x000fe20000000f00 */
[----:B------:R-:W-:Y:S01]  /*53e0*/  IMAD.MOV.U32 R14, RZ, RZ, R18 ;  /* 0x000000ffff0e7224 */ /* 0x000fe200078e0012 */
[----:B------:R-:W-:Y:S02]  /*53f0*/  MOV R13, R21 ;  /* 0x00000015000d7202 */ /* 0x000fe40000000f00 */
[----:B------:R-:W-:Y:S02]  /*5400*/  MOV R11, R19 ;  /* 0x00000013000b7202 */ /* 0x000fe40000000f00 */
[----:B------:R-:W-:-:S07]  /*5410*/  MOV R12, 0x5430 ;  /* 0x00005430000c7802 */ /* 0x000fce0000000f00 */
[----:B------:R-:W-:Y:S05]  /*5420*/  CALL.REL.NOINC `($__internal_102_$__cuda_sm20_div_s64) ;  /* 0x0000001400a47944 */ /* 0x000fea0003c00000 */
        /* <DEDUP_REMOVED lines=11> */
.L_x_4879:
[----:B------:R-:W-:Y:S05]  /*54e0*/  BSYNC.RECONVERGENT B1 ;  /* 0x0000000000017941 */ /* 0x000fea0003800200 */
.L_x_4877:
        /* <DEDUP_REMOVED lines=40> */
.L_x_4881:
[----:B------:R-:W-:Y:S01]  /*5770*/  MOV R26, R18 ;  /* 0x00000012001a7202 */ /* 0x000fe20000000f00 */
[----:B------:R-:W-:Y:S01]  /*5780*/  IMAD.MOV.U32 R13, RZ, RZ, R19 ;  /* 0x000000ffff0d7224 */ /* 0x000fe200078e0013 */
[----:B------:R-:W-:Y:S02]  /*5790*/  MOV R14, R20 ;  /* 0x00000014000e7202 */ /* 0x000fe40000000f00 */
[----:B------:R-:W-:Y:S02]  /*57a0*/  MOV R11, R21 ;  /* 0x00000015000b7202 */ /* 0x000fe40000000f00 */
[----:B------:R-:W-:-:S07]  /*57b0*/  MOV R12, 0x57d0 ;  /* 0x000057d0000c7802 */ /* 0x000fce0000000f00 */
[----:B------:R-:W-:Y:S05]  /*57c0*/  CALL.REL.NOINC `($__internal_102_$__cuda_sm20_div_s64) ;  /* 0x0000001000bc7944 */ /* 0x000fea0003c00000 */
        /* <DEDUP_REMOVED lines=11> */
.L_x_4882:
[----:B------:R-:W-:Y:S05]  /*5880*/  BSYNC.RECONVERGENT B1 ;  /* 0x0000000000017941 */ /* 0x000fea0003800200 */
.L_x_4880:
        /* <DEDUP_REMOVED lines=39> */
.L_x_4884:
        /* <DEDUP_REMOVED lines=17> */
.L_x_4885:
[----:B------:R-:W-:Y:S05]  /*5c10*/  BSYNC.RECONVERGENT B1 ;  /* 0x0000000000017941 */ /* 0x000fea0003800200 */
.L_x_4883:
        /* <DEDUP_REMOVED lines=9> */
.L_x_4873:
        /* <DEDUP_REMOVED lines=34> */
.L_x_4888:
[----:B------:R-:W-:Y:S01]  /*5ed0*/  MOV R26, R10 ;  /* 0x0000000a001a7202 */ /* 0x000fe20000000f00 */
[----:B------:R-:W-:Y:S01]  /*5ee0*/  IMAD.MOV.U32 R13, RZ, RZ, R15 ;  /* 0x000000ffff0d7224 */ /* 0x000fe200078e000f */
[----:B------:R-:W-:Y:S02]  /*5ef0*/  MOV R14, R16 ;  /* 0x00000010000e7202 */ /* 0x000fe40000000f00 */
[----:B------:R-:W-:Y:S02]  /*5f00*/  MOV R11, R17 ;  /* 0x00000011000b7202 */ /* 0x000fe40000000f00 */
[----:B------:R-:W-:-:S07]  /*5f10*/  MOV R12, 0x5f30 ;  /* 0x00005f30000c7802 */ /* 0x000fce0000000f00 */
[----:B------:R-:W-:Y:S05]  /*5f20*/  CALL.REL.NOINC `($__internal_102_$__cuda_sm20_div_s64) ;  /* 0x0000000800e47944 */ /* 0x000fea0003c00000 */
        /* <DEDUP_REMOVED lines=10> */
.L_x_4889:
[----:B------:R-:W-:Y:S05]  /*5fd0*/  BSYNC.RECONVERGENT B1 ;  /* 0x0000000000017941 */ /* 0x000fea0003800200 */
.L_x_4887:
        /* <DEDUP_REMOVED lines=39> */
.L_x_4891:
[----:B------:R-:W-:Y:S01]  /*6250*/  MOV R26, R18 ;  /* 0x00000012001a7202 */ /* 0x000fe20000000f00 */
[----:B------:R-:W-:Y:S01]  /*6260*/  IMAD.MOV.U32 R14, RZ, RZ, R16 ;  /* 0x000000ffff0e7224 */ /* 0x000fe200078e0010 */
[----:B------:R-:W-:Y:S02]  /*6270*/  MOV R13, R19 ;  /* 0x00000013000d7202 */ /* 0x000fe40000000f00 */
        /* <DEDUP_REMOVED lines=14> */
.L_x_4892:
[----:B------:R-:W-:Y:S05]  /*6360*/  BSYNC.RECONVERGENT B1 ;  /* 0x0000000000017941 */ /* 0x000fea0003800200 */
.L_x_4890:
        /* <DEDUP_REMOVED lines=9> */
.L_x_4886:
        /* <DEDUP_REMOVED lines=30> */
.L_x_4894:
[----:B------:R-:W-:Y:S01]  /*65e0*/  MOV R24, R18 ;  /* 0x0000001200187202 */ /* 0x000fe20000000f00 */
[----:B------:R-:W-:Y:S01]  /*65f0*/  IMAD.MOV.U32 R21, RZ, RZ, R15 ;  /* 0x000000ffff157224 */ /* 0x000fe200078e000f */
[----:B------:R-:W-:Y:S02]  /*6600*/  MOV R18, R10 ;  /* 0x0000000a00127202 */ /* 0x000fe40000000f00 */
[----:B------:R-:W-:-:S07]  /*6610*/  MOV R26, 0x6630 ;  /* 0x00006630001a7802 */ /* 0x000fce0000000f00 */
[----:B------:R-:W-:Y:S05]  /*6620*/  CALL.REL.NOINC `($__internal_103_$__cuda_sm20_rem_s64) ;  /* 0x0000000800707944 */ /* 0x000fea0003c00000 */
.L_x_4895:
[----:B------:R-:W-:Y:S05]  /*6630*/  BSYNC.RECONVERGENT B1 ;  /* 0x0000000000017941 */ /* 0x000fea0003800200 */
.L_x_4893:
        /* <DEDUP_REMOVED lines=8> */
.L_x_4846:
        /* <DEDUP_REMOVED lines=17> */
.L_x_4845:
[----:B------:R-:W-:Y:S05]  /*67d0*/  BSYNC.RECONVERGENT B0 ;  /* 0x0000000000007941 */ /* 0x000fea0003800200 */
.L_x_4797:
[----:B------:R-:W-:Y:S01]  /*67e0*/  BAR.SYNC.DEFER_BLOCKING 0x0 ;  /* 0x0000000000007b1d */ /* 0x000fe20000010000 */
[----:B------:R-:W-:Y:S01]  /*67f0*/  UISETP.GE.U32.AND UP0, UPT, UR5, 0x42, UPT ;  /* 0x000000420500788c */ /* 0x000fe2000bf06070 */
[----:B------:R-:W-:-:S08]  /*6800*/  ISETP.GT.U32.AND P1, PT, R2, 0x1f, PT ;  /* 0x0000001f0200780c */ /* 0x000fd00003f24070 */
[----:B------:R-:W-:Y:S05]  /*6810*/  BRA.U !UP0, `(.L_x_4896) ;  /* 0x0000000108307547 */ /* 0x000fea000b800000 */
.L_x_4897:
        /* <DEDUP_REMOVED lines=12> */
.L_x_4896:
        /* <DEDUP_REMOVED lines=30> */
        .weak           $__internal_102_$__cuda_sm20_div_s64
        .type           $__internal_102_$__cuda_sm20_div_s64,@function
        .size           $__internal_102_$__cuda_sm20_div_s64,($__internal_103_$__cuda_sm20_rem_s64 - $__internal_102_$__cuda_sm20_div_s64)
$__internal_102_$__cuda_sm20_div_s64:
        /* <DEDUP_REMOVED lines=82> */
[----:B------:R-:W-:Y:S06]  /*6fe0*/  RET.REL.NODEC R12 `(uncontiguous_logsumexp_bool) ;  /* 0xffffff900c047950 */ /* 0x000fec0003c3ffff */
        .weak           $__internal_103_$__cuda_sm20_rem_s64
        .type           $__internal_103_$__cuda_sm20_rem_s64,@function
        .size           $__internal_103_$__cuda_sm20_rem_s64,(.L_x_30419 - $__internal_103_$__cuda_sm20_rem_s64)
$__internal_103_$__cuda_sm20_rem_s64:
        /* <DEDUP_REMOVED lines=76> */
[----:B------:R-:W-:Y:S06]  /*74b0*/  RET.REL.NODEC R26 `(uncontiguous_logsumexp_bool) ;  /* 0xffffff881ad07950 */ /* 0x000fec0003c3ffff */
.L_x_4898:
        /* <DEDUP_REMOVED lines=12> */
.L_x_30419:


//--------------------- .text.contiguous_cumulate_logsumexp_bool --------------------------
	.section	.text.contiguous_cumulate_logsumexp_bool,"ax",@progbits
	.align	128
        .global         contiguous_cumulate_logsumexp_bool
        .type           contiguous_cumulate_logsumexp_bool,@function
        .size           contiguous_cumulate_logsumexp_bool,(.L_x_31054 - contiguous_cumulate_logsumexp_bool)
        .other          contiguous_cumulate_logsumexp_bool,@"STO_CUDA_ENTRY STV_DEFAULT"
contiguous_cumulate_logsumexp_bool:
.text.contiguous_cumulate_logsumexp_bool:
        /* <DEDUP_REMOVED lines=36> */
.L_x_4900:
[----:B------:R-:W-:Y:S05]  /*0240*/  BSYNC.RECONVERGENT B0 ;  /* 0x0000000000007941 */ /* 0x000fea0003800200 */
.L_x_4899:
[----:B------:R-:W-:Y:S01]  /*0250*/  BAR.SYNC.DEFER_BLOCKING 0x0 ;  /* 0x0000000000007b1d */ /* 0x000fe20000010000 */
[----:B------:R-:W-:-:S09]  /*0260*/  UISETP.GE.U32.AND UP0, UPT, UR5, 0x42, UPT ;  /* 0x000000420500788c */ /* 0x000fd2000bf06070 */
[----:B------:R-:W-:Y:S05]  /*0270*/  BRA.U !UP0, `(.L_x_4901) ;  /* 0x0000000108307547 */ /* 0x000fea000b800000 */
.L_x_4902:
        /* <DEDUP_REMOVED lines=12> */
.L_x_4901:
        /* <DEDUP_REMOVED lines=30> */
.L_x_4903:
        /* <DEDUP_REMOVED lines=14> */
.L_x_31054:


//--------------------- .text.contiguous_logsumexp_bool --------------------------
	.section	.text.contiguous_logsumexp_bool,"ax",@progbits
	.align	128
        .global         contiguous_logsumexp_bool
        .type           contiguous_logsumexp_bool,@function
        .size           contiguous_logsumexp_bool,(.L_x_31055 - contiguous_logsumexp_bool)
        .other          contiguous_logsumexp_bool,@"STO_CUDA_ENTRY STV_DEFAULT"
contiguous_logsumexp_bool:
.text.contiguous_logsumexp_bool:
        /* <DEDUP_REMOVED lines=48> */
.L_x_4905:
        /* <DEDUP_REMOVED lines=20> */
.L_x_4906:
[----:B------:R-:W-:Y:S05]  /*0440*/  BSYNC.RECONVERGENT B0 ;  /* 0x0000000000007941 */ /* 0x000fea0003800200 */
.L_x_4904:
[----:B------:R-:W-:Y:S01]  /*0450*/  BAR.SYNC.DEFER_BLOCKING 0x0 ;  /* 0x0000000000007b1d */ /* 0x000fe20000010000 */
[----:B------:R-:W-:Y:S01]  /*0460*/  UISETP.GE.U32.AND UP0, UPT, UR5, 0x42, UPT ;  /* 0x000000420500788c */ /* 0x000fe2000bf06070 */
[----:B------:R-:W-:-:S08]  /*0470*/  ISETP.GT.U32.AND P1, PT, R2, 0x1f, PT ;  /* 0x0000001f0200780c */ /* 0x000fd00003f24070 */
[----:B------:R-:W-:Y:S05]  /*0480*/  BRA.U !UP0, `(.L_x_4907) ;  /* 0x0000000108307547 */ /* 0x000fea000b800000 */
.L_x_4908:
        /* <DEDUP_REMOVED lines=12> */
.L_x_4907:
        /* <DEDUP_REMOVED lines=30> */
.L_x_4909:
        /* <DEDUP_REMOVED lines=13> */
.L_x_31055:


//--------------------- .text.contiguous_all33_bf16 --------------------------
	.section	.text.contiguous_all33_bf16,"ax",@progbits
	.align	128
        .global         contiguous_all33_bf16
        .type           contiguous_all33_bf16,@function
        .size           contiguous_all33_bf16,(.L_x_31056 - contiguous_all33_bf16)
        .other          contiguous_all33_bf16,@"STO_CUDA_ENTRY STV_DEFAULT"
contiguous_all33_bf16:
.text.contiguous_all33_bf16:
[----:B------:R-:W-:Y:S01]  /*0000*/  LDC R1, c[0x0][0x37c] ;  /* 0x0000df00ff017b82 */ /* 0x000fe20000000800 */
[----:B------:R-:W0:Y:S07]  /*0010*/  S2R R7, SR_TID.Y ;  /* 0x0000000000077919 */ /* 0x000e2e0000002200 */
[----:B------:R-:W0:Y:S01]  /*0020*/  LDC R3, c[0x0][0x360] ;  /* 0x0000d800ff037b82 */ /* 0x000e220000000800 */
[----:B------:R-:W1:Y:S01]  /*0030*/  LDCU.64 UR6, c[0x0][0x3a0] ;  /* 0x00007400ff0677ac */ /* 0x000e620008000a00 */
[----:B------:R-:W-:Y:S01]  /*0040*/  IMAD.MOV.U32 R4, RZ, RZ, 0x1 ;  /* 0x00000001ff047424 */ /* 0x000fe200078e00ff */
[----:B------:R-:W0:Y:S01]  /*0050*/  S2R R0, SR_TID.X ;  /* 0x0000000000007919 */ /* 0x000e220000002100 */
[----:B------:R-:W2:Y:S04]  /*0060*/  LDCU.64 UR10, c[0x0][0x398] ;  /* 0x00007300ff0a77ac */ /* 0x000ea80008000a00 */
        /* <DEDUP_REMOVED lines=12> */
[----:B------:R-:W-:-:S06]  /*0130*/  ISETP.GE.U32.OR.EX P0, PT, RZ, UR11, P0, P1 ;  /* 0x0000000bff007c0c */ /* 0x000fcc0008706510 */
[----:B------:R0:W-:Y:S07]  /*0140*/  STS.U8 [R6+UR5], R4 ;  /* 0x0000000406007988 */ /* 0x0001ee0008000005 */
[----:B------:R-:W-:Y:S05]  /*0150*/  @P0 EXIT ;  /* 0x000000000000094d */ /* 0x000fea0003800000 */
[----:B------:R-:W0:Y:S01]  /*0160*/  LDCU.64 UR12, c[0x0][0x388] ;  /* 0x00007100ff0c77ac */ /* 0x000e220008000a00 */
[----:B------:R-:W-:Y:S01]  /*0170*/  IMAD R5, R5, UR10, R2 ;  /* 0x0000000a05057c24 */ /* 0x000fe2000f8e0202 */
[----:B------:R-:W1:Y:S04]  /*0180*/  LDCU.64 UR6, c[0x0][0x358] ;  /* 0x00006b00ff0677ac */ /* 0x000e680008000a00 */
[----:B0-----:R-:W-:-:S05]  /*0190*/  IADD3 R4, P0, PT, R5, UR12, RZ ;  /* 0x0000000c05047c10 */ /* 0x001fca000ff1e0ff */
[----:B------:R-:W-:-:S06]  /*01a0*/  IMAD.X R5, RZ, RZ, UR13, P0 ;  /* 0x0000000dff057e24 */ /* 0x000fcc00080e06ff */
[----:B-1----:R-:W2:Y:S01]  /*01b0*/  LDG.E.U8 R5, desc[UR6][R4.64] ;  /* 0x0000000604057981 */ /* 0x002ea2000c1e1100 */
[----:B------:R-:W-:-:S03]  /*01c0*/  ISETP.NE.AND P0, PT, R7, RZ, PT ;  /* 0x000000ff0700720c */ /* 0x000fc60003f05270 */
[----:B--2---:R0:W-:Y:S01]  /*01d0*/  STS.U8 [R6+UR5], R5 ;  /* 0x0000000506007988 */ /* 0x0041e20008000005 */
[----:B------:R-:W-:Y:S09]  /*01e0*/  BAR.SYNC.DEFER_BLOCKING 0x0 ;  /* 0x0000000000007b1d */ /* 0x000ff20000010000 */
[----:B------:R-:W-:Y:S05]  /*01f0*/  @P0 EXIT ;  /* 0x000000000000094d */ /* 0x000fea0003800000 */
[----:B------:R-:W-:-:S13]  /*0200*/  ISETP.GT.U32.AND P0, PT, R8, 0x1, PT ;  /* 0x000000010800780c */ /* 0x000fda0003f04070 */
[----:B------:R-:W0:Y:S02]  /*0210*/  @!P0 LDS.U8 R4, [R0+UR5] ;  /* 0x0000000500048984 */ /* 0x000e240008000000 */
[----:B0-----:R-:W-:Y:S01]  /*0220*/  @!P0 PRMT R5, R4, 0x7610, R5 ;  /* 0x0000761004058816 */ /* 0x001fe20000000005 */
[----:B------:R-:W-:Y:S06]  /*0230*/  @!P0 BRA `(.L_x_4910) ;  /* 0x0000000400a88947 */ /* 0x000fec0003800000 */
[----:B------:R0:W1:Y:S01]  /*0240*/  LDS.U8 R5, [R0+UR5] ;  /* 0x0000000500057984 */ /* 0x0000620008000000 */
[----:B------:R-:W-:Y:S01]  /*0250*/  VIADD R4, R8, 0xfffffffe ;  /* 0xfffffffe08047836 */ /* 0x000fe20000000000 */
[----:B------:R-:W-:Y:S01]  /*0260*/  UMOV UR4, 0x1 ;  /* 0x0000000100047882 */ /* 0x000fe20000000000 */
[----:B------:R-:W-:-:S03]  /*0270*/  VIADD R6, R0, UR5 ;  /* 0x0000000500067c36 */ /* 0x000fc60008000000 */
[----:B------:R-:W-:Y:S01]  /*0280*/  ISETP.GE.U32.AND P0, PT, R4, 0x7, PT ;  /* 0x000000070400780c */ /* 0x000fe20003f06070 */
[----:B------:R-:W-:-:S05]  /*0290*/  VIADD R4, R8, 0xffffffff ;  /* 0xffffffff08047836 */ /* 0x000fca0000000000 */
[----:B------:R-:W-:-:S07]  /*02a0*/  LOP3.LUT R7, R4, 0x7, RZ, 0xc0, !PT ;  /* 0x0000000704077812 */ /* 0x000fce00078ec0ff */
[----:B0-----:R-:W-:Y:S05]  /*02b0*/  @!P0 BRA `(.L_x_4911) ;  /* 0x0000000000b88947 */ /* 0x001fea0003800000 */
[----:B------:R-:W-:Y:S01]  /*02c0*/  LOP3.LUT R8, R4, 0xfffffff8, RZ, 0xc0, !PT ;  /* 0xfffffff804087812 */ /* 0x000fe200078ec0ff */
[----:B------:R-:W-:Y:S01]  /*02d0*/  IMAD.MOV.U32 R10, RZ, RZ, R6 ;  /* 0x000000ffff0a7224 */ /* 0x000fe200078e0006 */
[----:B------:R-:W-:-:S03]  /*02e0*/  UMOV UR4, URZ ;  /* 0x000000ff00047c82 */ /* 0x000fc60008000000 */
[----:B------:R-:W-:-:S07]  /*02f0*/  IMAD.MOV R8, RZ, RZ, -R8 ;  /* 0x000000ffff087224 */ /* 0x000fce00078e0a08 */
.L_x_4914:
[----:B-1----:R-:W-:Y:S01]  /*0300*/  LOP3.LUT P2, RZ, R5, 0xff, RZ, 0xc0, !PT ;  /* 0x000000ff05ff7812 */ /* 0x002fe2000784c0ff */
[----:B------:R-:W-:Y:S01]  /*0310*/  VIADD R8, R8, 0x8 ;  /* 0x0000000808087836 */ /* 0x000fe20000000000 */
[----:B------:R-:W-:Y:S01]  /*0320*/  BSSY.RECONVERGENT B0, `(.L_x_4912) ;  /* 0x0000022000007945 */ /* 0x000fe20003800200 */
[----:B------:R-:W-:-:S03]  /*0330*/  PLOP3.LUT P0, PT, PT, PT, PT, 0x8, 0x80 ;  /* 0x000000000080781c */ /* 0x000fc60003f0e170 */
[----:B------:R-:W-:-:S07]  /*0340*/  ISETP.NE.AND P1, PT, R8, RZ, PT ;  /* 0x000000ff0800720c */ /* 0x000fce0003f25270 */
[----:B------:R-:W-:Y:S06]  /*0350*/  @!P2 BRA `(.L_x_4913) ;  /* 0x000000000078a947 */ /* 0x000fec0003800000 */
[----:B------:R-:W-:-:S06]  /*0360*/  IMAD.IADD R5, R3, 0x1, R10 ;  /* 0x0000000103057824 */ /* 0x000fcc00078e020a */
[----:B------:R-:W0:Y:S02]  /*0370*/  LDS.U8 R5, [R5] ;  /* 0x0000000005057984 */ /* 0x000e240000000000 */
[----:B0-----:R-:W-:-:S13]  /*0380*/  ISETP.NE.AND P2, PT, R5, RZ, PT ;  /* 0x000000ff0500720c */ /* 0x001fda0003f45270 */
[----:B------:R-:W-:Y:S05]  /*0390*/  @!P2 BRA `(.L_x_4913) ;  /* 0x000000000068a947 */ /* 0x000fea0003800000 */
[----:B------:R-:W-:-:S06]  /*03a0*/  IMAD R5, R3, 0x2, R10 ;  /* 0x0000000203057824 */ /* 0x000fcc00078e020a */
        /* <DEDUP_REMOVED lines=22> */
[----:B------:R-:W-:-:S06]  /*0510*/  @P2 IMAD R9, R3, 0x8, R10 ;  /* 0x0000000803092824 */ /* 0x000fcc00078e020a */
[----:B------:R-:W0:Y:S02]  /*0520*/  @P2 LDS.U8 R9, [R9] ;  /* 0x0000000009092984 */ /* 0x000e240000000000 */
[----:B0-----:R-:W-:-:S13]  /*0530*/  @P2 ISETP.NE.AND P0, PT, R9, RZ, PT ;  /* 0x000000ff0900220c */ /* 0x001fda0003f05270 */
.L_x_4913:
[----:B------:R-:W-:Y:S05]  /*0540*/  BSYNC.RECONVERGENT B0 ;  /* 0x0000000000007941 */ /* 0x000fea0003800200 */
.L_x_4912:
[----:B------:R-:W-:Y:S01]  /*0550*/  UIADD3 UR4, UPT, UPT, UR4, 0x8, URZ ;  /* 0x0000000804047890 */ /* 0x000fe2000fffe0ff */
[----:B------:R-:W-:Y:S01]  /*0560*/  SEL R5, RZ, 0x1, !P0 ;  /* 0x00000001ff057807 */ /* 0x000fe20004000000 */
[----:B------:R-:W-:Y:S01]  /*0570*/  IMAD R10, R3, 0x8, R10 ;  /* 0x00000008030a7824 */ /* 0x000fe200078e020a */
[----:B------:R-:W-:Y:S09]  /*0580*/  @P1 BRA `(.L_x_4914) ;  /* 0xfffffffc005c1947 */ /* 0x000ff2000383ffff */
[----:B------:R-:W-:-:S12]  /*0590*/  UIADD3 UR4, UPT, UPT, UR4, 0x1, URZ ;  /* 0x0000000104047890 */ /* 0x000fd8000fffe0ff */
.L_x_4911:
[----:B------:R-:W-:-:S13]  /*05a0*/  ISETP.NE.AND P0, PT, R7, RZ, PT ;  /* 0x000000ff0700720c */ /* 0x000fda0003f05270 */
[----:B------:R-:W-:Y:S05]  /*05b0*/  @!P0 BRA `(.L_x_4915) ;  /* 0x0000000000c48947 */ /* 0x000fea0003800000 */
[----:B------:R-:W-:Y:S02]  /*05c0*/  ISETP.GE.U32.AND P0, PT, R7, 0x4, PT ;  /* 0x000000040700780c */ /* 0x000fe40003f06070 */
[----:B------:R-:W-:-:S11]  /*05d0*/  LOP3.LUT R7, R4, 0x3, RZ, 0xc0, !PT ;  /* 0x0000000304077812 */ /* 0x000fd600078ec0ff */
[----:B------:R-:W-:Y:S05]  /*05e0*/  @!P0 BRA `(.L_x_4916) ;  /* 0x0000000000548947 */ /* 0x000fea0003800000 */
[----:B-1----:R-:W-:Y:S01]  /*05f0*/  LOP3.LUT P1, RZ, R5, 0xff, RZ, 0xc0, !PT ;  /* 0x000000ff05ff7812 */ /* 0x002fe2000782c0ff */
[----:B------:R-:W-:Y:S01]  /*0600*/  BSSY.RECONVERGENT B0, `(.L_x_4917) ;  /* 0x0000011000007945 */ /* 0x000fe20003800200 */
[----:B------:R-:W-:-:S11]  /*0610*/  PLOP3.LUT P0, PT, PT, PT, PT, 0x8, 0x80 ;  /* 0x000000000080781c */ /* 0x000fd60003f0e170 */
[----:B------:R-:W-:Y:S05]  /*0620*/  @!P1 BRA `(.L_x_4918) ;  /* 0x0000000000389947 */ /* 0x000fea0003800000 */
[----:B------:R-:W-:-:S05]  /*0630*/  IMAD R8, R3, UR4, R6 ;  /* 0x0000000403087c24 */ /* 0x000fca000f8e0206 */
[----:B------:R-:W0:Y:S02]  /*0640*/  LDS.U8 R5, [R8] ;  /* 0x0000000008057984 */ /* 0x000e240000000000 */
[----:B0-----:R-:W-:-:S13]  /*0650*/  ISETP.NE.AND P1, PT, R5, RZ, PT ;  /* 0x000000ff0500720c */ /* 0x001fda0003f25270 */
[----:B------:R-:W-:Y:S05]  /*0660*/  @!P1 BRA `(.L_x_4918) ;  /* 0x0000000000289947 */ /* 0x000fea0003800000 */
[----:B------:R-:W-:-:S05]  /*0670*/  IMAD.IADD R8, R8, 0x1, R3 ;  /* 0x0000000108087824 */ /* 0x000fca00078e0203 */
[----:B------:R-:W0:Y:S02]  /*0680*/  LDS.U8 R5, [R8] ;  /* 0x0000000008057984 */ /* 0x000e240000000000 */
[----:B0-----:R-:W-:-:S13]  /*0690*/  ISETP.NE.AND P1, PT, R5, RZ, PT ;  /* 0x000000ff0500720c */ /* 0x001fda0003f25270 */
[----:B------:R-:W-:Y:S05]  /*06a0*/  @!P1 BRA `(.L_x_4918) ;  /* 0x0000000000189947 */ /* 0x000fea0003800000 */
[----:B------:R-:W-:-:S05]  /*06b0*/  IMAD.IADD R8, R8, 0x1, R3 ;  /* 0x0000000108087824 */ /* 0x000fca00078e0203 */
[----:B------:R-:W0:Y:S02]  /*06c0*/  LDS.U8 R5, [R8] ;  /* 0x0000000008057984 */ /* 0x000e240000000000 */
[----:B0-----:R-:W-:-:S13]  /*06d0*/  ISETP.NE.AND P1, PT, R5, RZ, PT ;  /* 0x000000ff0500720c */ /* 0x001fda0003f25270 */
[----:B------:R-:W-:-:S06]  /*06e0*/  @P1 IMAD.IADD R5, R8, 0x1, R3 ;  /* 0x0000000108051824 */ /* 0x000fcc00078e0203 */
[----:B------:R-:W0:Y:S02]  /*06f0*/  @P1 LDS.U8 R5, [R5] ;  /* 0x0000000005051984 */ /* 0x000e240000000000 */
[----:B0-----:R-:W-:-:S13]  /*0700*/  @P1 ISETP.NE.AND P0, PT, R5, RZ, PT ;  /* 0x000000ff0500120c */ /* 0x001fda0003f05270 */
.L_x_4918:
[----:B------:R-:W-:Y:S05]  /*0710*/  BSYNC.RECONVERGENT B0 ;  /* 0x0000000000007941 */ /* 0x000fea0003800200 */
.L_x_4917:
[----:B------:R-:W-:Y:S01]  /*0720*/  SEL R5, RZ, 0x1, !P0 ;  /* 0x00000001ff057807 */ /* 0x000fe20004000000 */
[----:B------:R-:W-:-:S12]  /*0730*/  UIADD3 UR4, UPT, UPT, UR4, 0x4, URZ ;  /* 0x0000000404047890 */ /* 0x000fd8000fffe0ff */
.L_x_4916:
[----:B------:R-:W-:-:S13]  /*0740*/  ISETP.NE.AND P0, PT, R7, RZ, PT ;  /* 0x000000ff0700720c */ /* 0x000fda0003f05270 */
[----:B------:R-:W-:Y:S05]  /*0750*/  @!P0 BRA `(.L_x_4915) ;  /* 0x00000000005c8947 */ /* 0x000fea0003800000 */
[----:B------:R-:W-:-:S13]  /*0760*/  ISETP.NE.AND P0, PT, R7, 0x1, PT ;  /* 0x000000010700780c */ /* 0x000fda0003f05270 */
        /* <DEDUP_REMOVED lines=8> */
[----:B------:R-:W-:-:S06]  /*07f0*/  @P1 IMAD.IADD R5, R8, 0x1, R3 ;  /* 0x0000000108051824 */ /* 0x000fcc00078e0203 */
[----:B------:R-:W0:Y:S02]  /*0800*/  @P1 LDS.U8 R5, [R5] ;  /* 0x0000000005051984 */ /* 0x000e240000000000 */
[----:B0-----:R-:W-:-:S13]  /*0810*/  @P1 ISETP.NE.AND P0, PT, R5, RZ, PT ;  /* 0x000000ff0500120c */ /* 0x001fda0003f05270 */
.L_x_4921:
[----:B------:R-:W-:Y:S05]  /*0820*/  BSYNC.RECONVERGENT B0 ;  /* 0x0000000000007941 */ /* 0x000fea0003800200 */
.L_x_4920:
[----:B------:R-:W-:Y:S01]  /*0830*/  SEL R5, RZ, 0x1, !P0 ;  /* 0x00000001ff057807 */ /* 0x000fe20004000000 */
[----:B------:R-:W-:-:S12]  /*0840*/  UIADD3 UR4, UPT, UPT, UR4, 0x2, URZ ;  /* 0x0000000204047890 */ /* 0x000fd8000fffe0ff */
.L_x_4919:
[----:B------:R-:W-:-:S04]  /*0850*/  LOP3.LUT R4, R4, 0x1, RZ, 0xc0, !PT ;  /* 0x0000000104047812 */ /* 0x000fc800078ec0ff */
[----:B------:R-:W-:-:S13]  /*0860*/  ISETP.NE.U32.AND P0, PT, R4, 0x1, PT ;  /* 0x000000010400780c */ /* 0x000fda0003f05070 */
[----:B------:R-:W-:Y:S05]  /*0870*/  @P0 BRA `(.L_x_4915) ;  /* 0x0000000000140947 */ /* 0x000fea0003800000 */
[----:B-1----:R-:W-:-:S13]  /*0880*/  LOP3.LUT P0, RZ, R5, 0xff, RZ, 0xc0, !PT ;  /* 0x000000ff05ff7812 */ /* 0x002fda000780c0ff */
[----:B------:R-:W-:-:S06]  /*0890*/  @P0 IMAD R6, R3, UR4, R6 ;  /* 0x0000000403060c24 */ /* 0x000fcc000f8e0206 */
[----:B------:R-:W0:Y:S02]  /*08a0*/  @P0 LDS.U8 R6, [R6] ;  /* 0x0000000006060984 */ /* 0x000e240000000000 */
[----:B0-----:R-:W-:-:S04]  /*08b0*/  ISETP.NE.AND P0, PT, R6, RZ, P0 ;  /* 0x000000ff0600720c */ /* 0x001fc80000705270 */
[----:B------:R-:W-:-:S09]  /*08c0*/  SEL R5, RZ, 0x1, !P0 ;  /* 0x00000001ff057807 */ /* 0x000fd20004000000 */
.L_x_4915:
[----:B-1----:R0:W-:Y:S02]  /*08d0*/  STS.U8 [R0+UR5], R5 ;  /* 0x0000000500007988 */ /* 0x0021e40008000005 */
.L_x_4910:
[----:B------:R-:W1:Y:S01]  /*08e0*/  LDC.64 R6, c[0x0][0x398] ;  /* 0x0000e600ff067b82 */ /* 0x000e620000000a00 */
[----:B------:R-:W2:Y:S01]  /*08f0*/  LDCU.64 UR10, c[0x0][0x380] ;  /* 0x00007000ff0a77ac */ /* 0x000ea20008000a00 */
[----:B------:R-:W-:Y:S02]  /*0900*/  IMAD.MOV.U32 R3, RZ, RZ, RZ ;  /* 0x000000ffff037224 */ /* 0x000fe400078e00ff */
[----:B-1----:R-:W-:-:S04]  /*0910*/  IMAD.WIDE.U32 R2, R6, UR8, R2 ;  /* 0x0000000806027c25 */ /* 0x002fc8000f8e0002 */
[----:B0-----:R-:W-:Y:S01]  /*0920*/  IMAD R0, R7, UR8, R3 ;  /* 0x0000000807007c24 */ /* 0x001fe2000f8e0203 */
[----:B--2---:R-:W-:-:S04]  /*0930*/  IADD3 R2, P0, PT, R2, UR10, RZ ;  /* 0x0000000a02027c10 */ /* 0x004fc8000ff1e0ff */
[----:B------:R-:W-:-:S05]  /*0940*/  IADD3.X R3, PT, PT, R0, UR11, RZ, P0, !PT ;  /* 0x0000000b00037c10 */ /* 0x000fca00087fe4ff */
[----:B------:R-:W-:Y:S01]  /*0950*/  STG.E.U8 desc[UR6][R2.64], R5 ;  /* 0x0000000502007986 */ /* 0x000fe2000c101106 */
[----:B------:R-:W-:Y:S05]  /*0960*/  EXIT ;  /* 0x000000000000794d */ /* 0x000fea0003800000 */
.L_x_4922:
        /* <DEDUP_REMOVED lines=9> */
.L_x_31056:


//--------------------- .text.contiguous_all3_bf16 --------------------------
	.section	.text.contiguous_all3_bf16,"ax",@progbits
	.align	128
        .global         contiguous_all3_bf16
        .type           contiguous_all3_bf16,@function
        .size           contiguous_all3_bf16,(.L_x_30421 - contiguous_all3_bf16)
        .other          contiguous_all3_bf16,@"STO_CUDA_ENTRY STV_DEFAULT"
contiguous_all3_bf16:
.text.contiguous_all3_bf16:
[----:B------:R-:W-:Y:S01]  /*0000*/  LDC R1, c[0x0][0x37c] ;  /* 0x0000df00ff017b82 */ /* 0x000fe20000000800 */
[----:B------:R-:W0:Y:S07]  /*0010*/  S2R R8, SR_TID.Y ;  /* 0x0000000000087919 */ /* 0x000e2e0000002200 */
[----:B------:R-:W0:Y:S01]  /*0020*/  LDC R6, c[0x0][0x360] ;  /* 0x0000d800ff067b82 */ /* 0x000e220000000800 */
[----:B------:R-:W1:Y:S01]  /*0030*/  LDCU.64 UR6, c[0x0][0x3b0] ;  /* 0x00007600ff0677ac */ /* 0x000e620008000a00 */
[----:B------:R-:W-:Y:S01]  /*0040*/  HFMA2 R2, -RZ, RZ, 0, 5.9604644775390625e-08 ;  /* 0x00000001ff027431 */ /* 0x000fe200000001ff */
        /* <DEDUP_REMOVED lines=24> */
[----:B------:R-:W-:Y:S01]  /*01d0*/  IMAD.U32 R3, RZ, RZ, UR4 ;  /* 0x00000004ff037e24 */ /* 0x000fe2000f8e00ff */
[----:B------:R-:W-:Y:S01]  /*01e0*/  UMOV UR4, URZ ;  /* 0x000000ff00047c82 */ /* 0x000fe20008000000 */
[----:B------:R-:W-:-:S03]  /*01f0*/  CS2R R28, SRZ ;  /* 0x00000000001c7805 */ /* 0x000fc6000001ff00 */
        /* <DEDUP_REMOVED lines=8> */
[----:B------:R-:W-:-:S07]  /*0280*/  MOV R3, UR6 ;  /* 0x0000000600037c02 */ /* 0x000fce0008000f00 */
[----:B------:R-:W3:Y:S08]  /*0290*/  LDC.64 R20, c[0x0][0x390] ;  /* 0x0000e400ff147b82 */ /* 0x000ef00000000a00 */
[----:B------:R-:W4:Y:S02]  /*02a0*/  LDC.64 R22, c[0x0][0x398] ;  /* 0x0000e600ff167b82 */ /* 0x000f240000000a00 */
.L_x_4941:
[----:B------:R-:W-:-:S04]  /*02b0*/  VIADD R30, R3, 0x3 ;  /* 0x00000003031e7836 */ /* 0x000fc80000000000 */
[----:B---3--:R-:W-:-:S06]  /*02c0*/  IMAD.WIDE.U32 R34, R30, 0x8, R20 ;  /* 0x000000081e227825 */ /* 0x008fcc00078e0014 */
[----:B------:R-:W3:Y:S02]  /*02d0*/  LDG.E.64 R34, desc[UR10][R34.64] ;  /* 0x0000000a22227981 */ /* 0x000ee4000c1e1b00 */
[----:B---3--:R-:W-:-:S13]  /*02e0*/  ISETP.NE.U32.AND P0, PT, R35, RZ, PT ;  /* 0x000000ff2300720c */ /* 0x008fda0003f05070 */
[----:B------:R-:W-:Y:S05]  /*02f0*/  @P0 BRA `(.L_x_4925) ;  /* 0x0000000000580947 */ /* 0x000fea0003800000 */
[----:B------:R-:W3:Y:S01]  /*0300*/  I2F.U32.RP R0, R34 ;  /* 0x0000002200007306 */ /* 0x000ee20000209000 */
[----:B------:R-:W-:Y:S01]  /*0310*/  IMAD.MOV R9, RZ, RZ, -R34 ;  /* 0x000000ffff097224 */ /* 0x000fe200078e0a22 */
[----:B------:R-:W-:-:S06]  /*0320*/  ISETP.NE.U32.AND P2, PT, R34, RZ, PT ;  /* 0x000000ff2200720c */ /* 0x000fcc0003f45070 */
[----:B---3--:R-:W3:Y:S02]  /*0330*/  MUFU.RCP R0, R0 ;  /* 0x0000000000007308 */ /* 0x008ee40000001000 */
[----:B---3--:R-:W-:-:S06]  /*0340*/  IADD3 R10, PT, PT, R0, 0xffffffe, RZ ;  /* 0x0ffffffe000a7810 */ /* 0x008fcc0007ffe0ff */
[----:B------:R3:W5:Y:S02]  /*0350*/  F2I.FTZ.U32.TRUNC.NTZ R11, R10 ;  /* 0x0000000a000b7305 */ /* 0x000764000021f000 */
[----:B---3--:R-:W-:Y:S02]  /*0360*/  HFMA2 R10, -RZ, RZ, 0, 0 ;  /* 0x00000000ff0a7431 */ /* 0x008fe400000001ff */
[----:B-----5:R-:W-:-:S04]  /*0370*/  IMAD R9, R9, R11, RZ ;  /* 0x0000000b09097224 */ /* 0x020fc800078e02ff */
        /* <DEDUP_REMOVED lines=14> */
.L_x_4925:
[----:B------:R-:W-:Y:S01]  /*0460*/  IMAD.MOV.U32 R27, RZ, RZ, R32 ;  /* 0x000000ffff1b7224 */ /* 0x000fe200078e0020 */
[----:B0-----:R-:W-:Y:S01]  /*0470*/  MOV R2, R34 ;  /* 0x0000002200027202 */ /* 0x001fe20000000f00 */
[----:B------:R-:W-:Y:S01]  /*0480*/  IMAD.MOV.U32 R0, RZ, RZ, R35 ;  /* 0x000000ffff007224 */ /* 0x000fe200078e0023 */
[----:B------:R-:W-:-:S07]  /*0490*/  MOV R9, 0x4b0 ;  /* 0x000004b000097802 */ /* 0x000fce0000000f00 */
[----:B-12-4-:R-:W-:Y:S05]  /*04a0*/  CALL.REL.NOINC `($__internal_104_$__cuda_sm20_div_s64) ;  /* 0x0000003400207944 */ /* 0x016fea0003c00000 */
[-C--:B------:R-:W-:Y:S01]  /*04b0*/  IADD3 R25, P0, PT, RZ, -R11.reuse, RZ ;  /* 0x8000000bff197210 */ /* 0x080fe20007f1e0ff */
[----:B------:R-:W-:Y:S01]  /*04c0*/  IMAD.MOV.U32 R33, RZ, RZ, RZ ;  /* 0x000000ffff217224 */ /* 0x000fe200078e00ff */
[----:B------:R-:W-:Y:S02]  /*04d0*/  MOV R31, R11 ;  /* 0x0000000b001f7202 */ /* 0x000fe40000000f00 */
[----:B------:R-:W-:Y:S01]  /*04e0*/  IADD3.X R9, PT, PT, RZ, ~R2, RZ, P0, !PT ;  /* 0x80000002ff097210 */ /* 0x000fe200007fe4ff */
[----:B------:R-:W-:-:S04]  /*04f0*/  IMAD.WIDE.U32 R12, R34, R25, R32 ;  /* 0x00000019220c7225 */ /* 0x000fc800078e0020 */
[----:B------:R-:W-:-:S04]  /*0500*/  IMAD R9, R9, R34, RZ ;  /* 0x0000002209097224 */ /* 0x000fc800078e02ff */
[----:B------:R-:W-:-:S04]  /*0510*/  IMAD R9, R35, R25, R9 ;  /* 0x0000001923097224 */ /* 0x000fc800078e0209 */
[----:B------:R-:W-:-:S07]  /*0520*/  IMAD.IADD R9, R13, 0x1, R9 ;  /* 0x000000010d097824 */ /* 0x000fce00078e0209 */
.L_x_4926:
[----:B------:R-:W-:Y:S01]  /*0530*/  IADD3 R32, PT, PT, R3, 0x2, RZ ;  /* 0x0000000203207810 */ /* 0x000fe20007ffe0ff */
[----:B--2---:R-:W-:-:S04]  /*0540*/  IMAD.WIDE.U32 R10, R30, 0x8, R18 ;  /* 0x000000081e0a7825 */ /* 0x004fc800078e0012 */
[----:B-1----:R-:W-:Y:S02]  /*0550*/  IMAD.WIDE.U32 R34, R32, 0x8, R16 ;  /* 0x0000000820227825 */ /* 0x002fe400078e0010 */
[----:B------:R-:W2:Y:S04]  /*0560*/  LDG.E.64 R10, desc[UR10][R10.64] ;  /* 0x0000000a0a0a7981 */ /* 0x000ea8000c1e1b00 */
[----:B------:R-:W3:Y:S01]  /*0570*/  LDG.E.64 R34, desc[UR10][R34.64] ;  /* 0x0000000a22227981 */ /* 0x000ee2000c1e1b00 */
        /* <DEDUP_REMOVED lines=14> */
[----:B0-----:R-:W-:-:S06]  /*0660*/  IMAD.HI.U32 R2, R11, R9, R10 ;  /* 0x000000090b027227 */ /* 0x001fcc00078e000a */
        /* <DEDUP_REMOVED lines=13> */
.L_x_4927:
[----:B------:R-:W-:Y:S01]  /*0740*/  IMAD.MOV.U32 R27, RZ, RZ, R31 ;  /* 0x000000ffff1b7224 */ /* 0x000fe200078e001f */
[----:B0-----:R-:W-:Y:S01]  /*0750*/  MOV R2, R34 ;  /* 0x0000002200027202 */ /* 0x001fe20000000f00 */
[----:B------:R-:W-:Y:S01]  /*0760*/  IMAD.MOV.U32 R0, RZ, RZ, R35 ;  /* 0x000000ffff007224 */ /* 0x000fe200078e0023 */
[----:B------:R-:W-:-:S07]  /*0770*/  MOV R9, 0x790 ;  /* 0x0000079000097802 */ /* 0x000fce0000000f00 */
[----:B----4-:R-:W-:Y:S05]  /*0780*/  CALL.REL.NOINC `($__internal_104_$__cuda_sm20_div_s64) ;  /* 0x0000003000687944 */ /* 0x010fea0003c00000 */
        /* <DEDUP_REMOVED lines=9> */
.L_x_4928:
[----:B------:R-:W-:Y:S02]  /*0820*/  VIADD R30, R3, 0x1 ;  /* 0x00000001031e7836 */ /* 0x000fe40000000000 */
        /* <DEDUP_REMOVED lines=34> */
.L_x_4929:
[----:B------:R-:W-:Y:S01]  /*0a50*/  MOV R27, R29 ;  /* 0x0000001d001b7202 */ /* 0x000fe20000000f00 */
[----:B------:R-:W-:Y:S01]  /*0a60*/  IMAD.MOV.U32 R2, RZ, RZ, R32 ;  /* 0x000000ffff027224 */ /* 0x000fe200078e0020 */
[----:B------:R-:W-:Y:S02]  /*0a70*/  MOV R0, R33 ;  /* 0x0000002100007202 */ /* 0x000fe40000000f00 */
[----:B------:R-:W-:-:S07]  /*0a80*/  MOV R9, 0xaa0 ;  /* 0x00000aa000097802 */ /* 0x000fce0000000f00 */
[----:B----4-:R-:W-:Y:S05]  /*0a90*/  CALL.REL.NOINC `($__internal_104_$__cuda_sm20_div_s64) ;  /* 0x0000002c00a47944 */ /* 0x010fea0003c00000 */
        /* <DEDUP_REMOVED lines=9> */
.L_x_4930:
[----:B------:R-:W-:-:S04]  /*0b30*/  IMAD.WIDE.U32 R32, R3, 0x8, R16 ;  /* 0x0000000803207825 */ /* 0x000fc800078e0010 */
[----:B------:R-:W-:Y:S02]  /*0b40*/  IMAD.WIDE.U32 R10, R30, 0x8, R18 ;  /* 0x000000081e0a7825 */ /* 0x000fe400078e0012 */
[----:B------:R-:W2:Y:S04]  /*0b50*/  LDG.E.64 R32, desc[UR10][R32.64] ;  /* 0x0000000a20207981 */ /* 0x000ea8000c1e1b00 */
[----:B------:R-:W3:Y:S01]  /*0b60*/  LDG.E.64 R10, desc[UR10][R10.64] ;  /* 0x0000000a0a0a7981 */ /* 0x000ee2000c1e1b00 */
[----:B------:R-:W-:Y:S02]  /*0b70*/  MOV R30, R34 ;  /* 0x00000022001e7202 */ /* 0x000fe40000000f00 */
[----:B--2---:R-:W-:Y:S01]  /*0b80*/  ISETP.NE.U32.AND P0, PT, R33, RZ, PT ;  /* 0x000000ff2100720c */ /* 0x004fe20003f05070 */
[----:B---3--:R-:W-:-:S02]  /*0b90*/  IMAD R0, R11, R12, RZ ;  /* 0x0000000c0b007224 */ /* 0x008fc400078e02ff */
        /* <DEDUP_REMOVED lines=26> */
.L_x_4931:
[----:B------:R-:W-:Y:S01]  /*0d40*/  IMAD.MOV.U32 R27, RZ, RZ, R28 ;  /* 0x000000ffff1b7224 */ /* 0x000fe200078e001c */
[----:B------:R-:W-:Y:S01]  /*0d50*/  MOV R2, R32 ;  /* 0x0000002000027202 */ /* 0x000fe20000000f00 */
[----:B------:R-:W-:Y:S01]  /*0d60*/  IMAD.MOV.U32 R0, RZ, RZ, R33 ;  /* 0x000000ffff007224 */ /* 0x000fe200078e0021 */
[----:B------:R-:W-:-:S07]  /*0d70*/  MOV R9, 0xd90 ;  /* 0x00000d9000097802 */ /* 0x000fce0000000f00 */
[----:B----4-:R-:W-:Y:S05]  /*0d80*/  CALL.REL.NOINC `($__internal_104_$__cuda_sm20_div_s64) ;  /* 0x0000002800e87944 */ /* 0x010fea0003c00000 */
[----:B------:R-:W-:Y:S01]  /*0d90*/  IADD3 R25, P0, PT, RZ, -R11, RZ ;  /* 0x8000000bff197210 */ /* 0x000fe20007f1e0ff */
[----:B------:R-:W-:-:S03]  /*0da0*/  IMAD.MOV.U32 R29, RZ, RZ, RZ ;  /* 0x000000ffff1d7224 */ /* 0x000fc600078e00ff */
[----:B------:R-:W-:Y:S01]  /*0db0*/  IADD3.X R9, PT, PT, RZ, ~R2, RZ, P0, !PT ;  /* 0x80000002ff097210 */ /* 0x000fe200007fe4ff */
[----:B------:R-:W-:Y:S01]  /*0dc0*/  IMAD.WIDE.U32 R12, R32, R25, R28 ;  /* 0x00000019200c7225 */ /* 0x000fe200078e001c */
[----:B------:R-:W-:-:S03]  /*0dd0*/  MOV R29, R11 ;  /* 0x0000000b001d7202 */ /* 0x000fc60000000f00 */
[----:B------:R-:W-:-:S04]  /*0de0*/  IMAD R9, R9, R32, RZ ;  /* 0x0000002009097224 */ /* 0x000fc800078e02ff */
[----:B------:R-:W-:-:S04]  /*0df0*/  IMAD R9, R33, R25, R9 ;  /* 0x0000001921097224 */ /* 0x000fc800078e0209 */
[----:B------:R-:W-:-:S07]  /*0e00*/  IMAD.IADD R9, R13, 0x1, R9 ;  /* 0x000000010d097824 */ /* 0x000fce00078e0209 */
.L_x_4932:
[C---:B------:R-:W-:Y:S01]  /*0e10*/  IADD3 R30, PT, PT, R3.reuse, -0x1, RZ ;  /* 0xffffffff031e7810 */ /* 0x040fe20007ffe0ff */
        /* <DEDUP_REMOVED lines=33> */
.L_x_4933:
        /* <DEDUP_REMOVED lines=14> */
.L_x_4934:
        /* <DEDUP_REMOVED lines=34> */
.L_x_4935:
[----:B------:R-:W-:Y:S01]  /*1330*/  MOV R27, R28 ;  /* 0x0000001c001b7202 */ /* 0x000fe20000000f00 */
[----:B------:R-:W-:Y:S01]  /*1340*/  IMAD.MOV.U32 R2, RZ, RZ, R32 ;  /* 0x000000ffff027224 */ /* 0x000fe200078e0020 */
[----:B------:R-:W-:Y:S02]  /*1350*/  MOV R0, R33 ;  /* 0x0000002100007202 */ /* 0x000fe40000000f00 */
[----:B------:R-:W-:-:S07]  /*1360*/  MOV R9, 0x1380 ;  /* 0x0000138000097802 */ /* 0x000fce0000000f00 */
[----:B----4-:R-:W-:Y:S05]  /*1370*/  CALL.REL.NOINC `($__internal_104_$__cuda_sm20_div_s64) ;  /* 0x00000024006c7944 */ /* 0x010fea0003c00000 */
[-C--:B------:R-:W-:Y:S01]  /*1380*/  IADD3 R25, P0, PT, RZ, -R11.reuse, RZ ;  /* 0x8000000bff197210 */ /* 0x080fe20007f1e0ff */
        /* <DEDUP_REMOVED lines=8> */
.L_x_4936:
        /* <DEDUP_REMOVED lines=34> */
.L_x_4937:
        /* <DEDUP_REMOVED lines=14> */
.L_x_4938:
        /* <DEDUP_REMOVED lines=34> */
.L_x_4939:
[----:B------:R-:W-:Y:S01]  /*1930*/  MOV R27, R30 ;  /* 0x0000001e001b7202 */ /* 0x000fe20000000f00 */
[----:B------:R-:W-:Y:S01]  /*1940*/  IMAD.MOV.U32 R2, RZ, RZ, R32 ;  /* 0x000000ffff027224 */ /* 0x000fe200078e0020 */
[----:B------:R-:W-:Y:S02]  /*1950*/  MOV R0, R33 ;  /* 0x0000002100007202 */ /* 0x000fe40000000f00 */
[----:B------:R-:W-:-:S07]  /*1960*/  MOV R9, 0x1980 ;  /* 0x0000198000097802 */ /* 0x000fce0000000f00 */
[----:B----4-:R-:W-:Y:S05]  /*1970*/  CALL.REL.NOINC `($__internal_104_$__cuda_sm20_div_s64) ;  /* 0x0000001c00ec7944 */ /* 0x010fea0003c00000 */
        /* <DEDUP_REMOVED lines=9> */
.L_x_4940:
[----:B----4-:R-:W-:-:S06]  /*1a10*/  IMAD.WIDE.U32 R12, R31, 0x8, R22 ;  /* 0x000000081f0c7825 */ /* 0x010fcc00078e0016 */
[----:B------:R-:W2:Y:S01]  /*1a20*/  LDG.E.64 R12, desc[UR10][R12.64] ;  /* 0x0000000a0c0c7981 */ /* 0x000ea2000c1e1b00 */
[----:B------:R-:W-:Y:S01]  /*1a30*/  UIADD3 UR7, UPT, UPT, UR7, 0x8, URZ ;  /* 0x0000000807077890 */ /* 0x000fe2000fffe0ff */
[----:B------:R-:W-:Y:S01]  /*1a40*/  MOV R29, R28 ;  /* 0x0000001c001d7202 */ /* 0x000fe20000000f00 */
[----:B------:R-:W-:Y:S01]  /*1a50*/  IMAD.MOV.U32 R28, RZ, RZ, R34 ;  /* 0x000000ffff1c7224 */ /* 0x000fe200078e0022 */
[----:B------:R-:W-:Y:S01]  /*1a60*/  MOV R32, R11 ;  /* 0x0000000b00207202 */ /* 0x000fe20000000f00 */
[----:B------:R-:W-:Y:S01]  /*1a70*/  UISETP.NE.AND UP0, UPT, UR7, URZ, UPT ;  /* 0x000000ff0700728c */ /* 0x000fe2000bf05270 */
[----:B------:R-:W-:Y:S02]  /*1a80*/  VIADD R3, R3, 0xfffffff8 ;  /* 0xfffffff803037836 */ /* 0x000fe40000000000 */
[-C--:B--2---:R-:W-:Y:S02]  /*1a90*/  IMAD R0, R13, R33.reuse, RZ ;  /* 0x000000210d007224 */ /* 0x084fe400078e02ff */
[----:B------:R-:W-:-:S04]  /*1aa0*/  IMAD.WIDE.U32 R28, R12, R33, R28 ;  /* 0x000000210c1c7225 */ /* 0x000fc800078e001c */
[----:B------:R-:W-:-:S05]  /*1ab0*/  IMAD R9, R12, R9, R0 ;  /* 0x000000090c097224 */ /* 0x000fca00078e0200 */
[----:B------:R-:W-:Y:S01]  /*1ac0*/  IADD3 R29, PT, PT, R29, R9, RZ ;  /* 0x000000091d1d7210 */ /* 0x000fe20007ffe0ff */
[----:B------:R-:W-:Y:S06]  /*1ad0*/  BRA.U UP0, `(.L_x_4941) ;  /* 0xffffffe500f47547 */ /* 0x000fec000b83ffff */
[----:B------:R-:W-:-:S07]  /*1ae0*/  VIADD R3, R3, 0x3 ;  /* 0x0000000303037836 */ /* 0x000fce0000000000 */
.L_x_4924:
        /* <DEDUP_REMOVED lines=33> */
.L_x_4943:
[----:B------:R-:W-:Y:S01]  /*1d00*/  IMAD.MOV.U32 R27, RZ, RZ, R32 ;  /* 0x000000ffff1b7224 */ /* 0x000fe200078e0020 */
[----:B0-----:R-:W-:Y:S01]  /*1d10*/  MOV R2, R16 ;  /* 0x0000001000027202 */ /* 0x001fe20000000f00 */
[----:B------:R-:W-:Y:S01]  /*1d20*/  IMAD.MOV.U32 R0, RZ, RZ, R17 ;  /* 0x000000ffff007224 */ /* 0x000fe200078e0011 */
[----:B------:R-:W-:-:S07]  /*1d30*/  MOV R9, 0x1d50 ;  /* 0x00001d5000097802 */ /* 0x000fce0000000f00 */
[----:B------:R-:W-:Y:S05]  /*1d40*/  CALL.REL.NOINC `($__internal_104_$__cuda_sm20_div_s64) ;  /* 0x0000001800f87944 */ /* 0x000fea0003c00000 */
        /* <DEDUP_REMOVED lines=8> */
.L_x_4944:
[----:B------:R-:W1:Y:S01]  /*1dd0*/  LDC.64 R18, c[0x0][0x390] ;  /* 0x0000e400ff127b82 */ /* 0x000e620000000a00 */
[----:B------:R-:W-:-:S07]  /*1de0*/  IADD3 R16, PT, PT, R3, -0x1, RZ ;  /* 0xffffffff03107810 */ /* 0x000fce0007ffe0ff */
        /* <DEDUP_REMOVED lines=8> */
[----:B------:R-:W-:-:S04]  /*1e70*/  IMAD R9, R10, R9, R0 ;  /* 0x000000090a097224 */ /* 0x000fc800078e0200 */
[----:B------:R-:W-:Y:S02]  /*1e80*/  IMAD.IADD R23, R21, 0x1, R9 ;  /* 0x0000000115177824 */ /* 0x000fe400078e0209 */
        /* <DEDUP_REMOVED lines=23> */
.L_x_4945:
[----:B------:R-:W-:Y:S01]  /*2000*/  IMAD.MOV.U32 R27, RZ, RZ, R17 ;  /* 0x000000ffff1b7224 */ /* 0x000fe200078e0011 */
[----:B0-----:R-:W-:Y:S01]  /*2010*/  MOV R2, R18 ;  /* 0x0000001200027202 */ /* 0x001fe20000000f00 */
[----:B------:R-:W-:Y:S01]  /*2020*/  IMAD.MOV.U32 R0, RZ, RZ, R19 ;  /* 0x000000ffff007224 */ /* 0x000fe200078e0013 */
[----:B------:R-:W-:-:S07]  /*2030*/  MOV R9, 0x2050 ;  /* 0x0000205000097802 */ /* 0x000fce0000000f00 */
[----:B------:R-:W-:Y:S05]  /*2040*/  CALL.REL.NOINC `($__internal_104_$__cuda_sm20_div_s64) ;  /* 0x0000001800387944 */ /* 0x000fea0003c00000 */
[----:B------:R-:W-:Y:S01]  /*2050*/  IADD3 R25, P0, PT, RZ, -R11, RZ ;  /* 0x8000000bff197210 */ /* 0x000fe20007f1e0ff */
[----:B------:R-:W-:Y:S02]  /*2060*/  HFMA2 R13, -RZ, RZ, 0, 0 ;  /* 0x00000000ff0d7431 */ /* 0x000fe400000001ff */
[----:B------:R-:W-:Y:S01]  /*2070*/  IMAD.MOV.U32 R12, RZ, RZ, R17 ;  /* 0x000000ffff0c7224 */ /* 0x000fe200078e0011 */
[----:B------:R-:W-:-:S05]  /*2080*/  IADD3.X R9, PT, PT, RZ, ~R2, RZ, P0, !PT ;  /* 0x80000002ff097210 */ /* 0x000fca00007fe4ff */
[----:B------:R-:W-:Y:S02]  /*2090*/  IMAD R9, R9, R18, RZ ;  /* 0x0000001209097224 */ /* 0x000fe400078e02ff */
[----:B------:R-:W-:-:S04]  /*20a0*/  IMAD.WIDE.U32 R12, R18, R25, R12 ;  /* 0x00000019120c7225 */ /* 0x000fc800078e000c */
[----:B------:R-:W-:Y:S02]  /*20b0*/  IMAD R9, R19, R25, R9 ;  /* 0x0000001913097224 */ /* 0x000fe400078e0209 */
[----:B------:R-:W-:-:S03]  /*20c0*/  IMAD.MOV.U32 R19, RZ, RZ, R11 ;  /* 0x000000ffff137224 */ /* 0x000fc600078e000b */
[----:B------:R-:W-:-:S07]  /*20d0*/  IADD3 R9, PT, PT, R13, R9, RZ ;  /* 0x000000090d097210 */ /* 0x000fce0007ffe0ff */
.L_x_4946:
        /* <DEDUP_REMOVED lines=36> */
.L_x_4947:
[----:B------:R-:W-:Y:S01]  /*2320*/  IMAD.MOV.U32 R27, RZ, RZ, R19 ;  /* 0x000000ffff1b7224 */ /* 0x000fe200078e0013 */
[----:B------:R-:W-:Y:S01]  /*2330*/  MOV R2, R28 ;  /* 0x0000001c00027202 */ /* 0x000fe20000000f00 */
[----:B------:R-:W-:Y:S01]  /*2340*/  IMAD.MOV.U32 R0, RZ, RZ, R29 ;  /* 0x000000ffff007224 */ /* 0x000fe200078e001d */
[----:B------:R-:W-:-:S07]  /*2350*/  MOV R9, 0x2370 ;  /* 0x0000237000097802 */ /* 0x000fce0000000f00 */
[----:B------:R-:W-:Y:S05]  /*2360*/  CALL.REL.NOINC `($__internal_104_$__cuda_sm20_div_s64) ;  /* 0x0000001400707944 */ /* 0x000fea0003c00000 */
        /* <DEDUP_REMOVED lines=9> */
.L_x_4948:
        /* <DEDUP_REMOVED lines=33> */
[--C-:B------:R-:W-:Y:S02]  /*2610*/  IMAD.MOV R13, RZ, RZ, -R11.reuse ;  /* 0x000000ffff0d7224 */ /* 0x100fe400078e0a0b */
[----:B------:R-:W-:Y:S02]  /*2620*/  IMAD.MOV.U32 R32, RZ, RZ, R11 ;  /* 0x000000ffff207224 */ /* 0x000fe400078e000b */
[----:B------:R-:W-:Y:S01]  /*2630*/  IMAD R12, R28, R13, R18 ;  /* 0x0000000d1c0c7224 */ /* 0x000fe200078e0212 */
[----:B------:R-:W-:Y:S06]  /*2640*/  BRA `(.L_x_4950) ;  /* 0x0000000000347947 */ /* 0x000fec0003800000 */
.L_x_4949:
[----:B------:R-:W-:Y:S01]  /*2650*/  MOV R27, R18 ;  /* 0x00000012001b7202 */ /* 0x000fe20000000f00 */
[----:B------:R-:W-:Y:S01]  /*2660*/  IMAD.MOV.U32 R2, RZ, RZ, R28 ;  /* 0x000000ffff027224 */ /* 0x000fe200078e001c */
[----:B------:R-:W-:Y:S02]  /*2670*/  MOV R0, R29 ;  /* 0x0000001d00007202 */ /* 0x000fe40000000f00 */
[----:B------:R-:W-:-:S07]  /*2680*/  MOV R9, 0x26a0 ;  /* 0x000026a000097802 */ /* 0x000fce0000000f00 */
[----:B------:R-:W-:Y:S05]  /*2690*/  CALL.REL.NOINC `($__internal_104_$__cuda_sm20_div_s64) ;  /* 0x0000001000a47944 */ /* 0x000fea0003c00000 */
        /* <DEDUP_REMOVED lines=8> */
.L_x_4950:
[----:B------:R-:W0:Y:S02]  /*2720*/  LDC.64 R10, c[0x0][0x398] ;  /* 0x0000e600ff0a7b82 */ /* 0x000e240000000a00 */
[----:B0-----:R-:W-:-:S06]  /*2730*/  IMAD.WIDE.U32 R10, R16, 0x8, R10 ;  /* 0x00000008100a7825 */ /* 0x001fcc00078e000a */
[----:B------:R-:W2:Y:S01]  /*2740*/  LDG.E.64 R10, desc[UR10][R10.64] ;  /* 0x0000000a0a0a7981 */ /* 0x000ea2000c1e1b00 */
[----:B------:R-:W-:Y:S01]  /*2750*/  IMAD.MOV.U32 R16, RZ, RZ, R20 ;  /* 0x000000ffff107224 */ /* 0x000fe200078e0014 */
[----:B------:R-:W-:Y:S01]  /*2760*/  IADD3 R3, PT, PT, R3, -0x4, RZ ;  /* 0xfffffffc03037810 */ /* 0x000fe20007ffe0ff */
[-C--:B--2---:R-:W-:Y:S02]  /*2770*/  IMAD R0, R11, R12.reuse, RZ ;  /* 0x0000000c0b007224 */ /* 0x084fe400078e02ff */
[----:B------:R-:W-:-:S04]  /*2780*/  IMAD.WIDE.U32 R28, R10, R12, R16 ;  /* 0x0000000c0a1c7225 */ /* 0x000fc800078e0010 */
[----:B------:R-:W-:-:S04]  /*2790*/  IMAD R9, R10, R9, R0 ;  /* 0x000000090a097224 */ /* 0x000fc800078e0200 */
[----:B------:R-:W-:-:S07]  /*27a0*/  IMAD.IADD R29, R29, 0x1, R9 ;  /* 0x000000011d1d7824 */ /* 0x000fce00078e0209 */
.L_x_4942:
        /* <DEDUP_REMOVED lines=31> */
.L_x_4952:
        /* <DEDUP_REMOVED lines=13> */
.L_x_4953:
        /* <DEDUP_REMOVED lines=35> */
.L_x_4954:
[----:B------:R-:W-:Y:S01]  /*2ca0*/  MOV R27, R17 ;  /* 0x00000011001b7202 */ /* 0x000fe20000000f00 */
[----:B------:R-:W-:Y:S01]  /*2cb0*/  IMAD.MOV.U32 R0, RZ, RZ, R19 ;  /* 0x000000ffff007224 */ /* 0x000fe200078e0013 */
[----:B0-----:R-:W-:Y:S02]  /*2cc0*/  MOV R2, R18 ;  /* 0x0000001200027202 */ /* 0x001fe40000000f00 */
[----:B------:R-:W-:-:S07]  /*2cd0*/  MOV R9, 0x2cf0 ;  /* 0x00002cf000097802 */ /* 0x000fce0000000f00 */
[----:B------:R-:W-:Y:S05]  /*2ce0*/  CALL.REL.NOINC `($__internal_104_$__cuda_sm20_div_s64) ;  /* 0x0000000c00107944 */ /* 0x000fea0003c00000 */
        /* <DEDUP_REMOVED lines=9> */
.L_x_4955:
        /* <DEDUP_REMOVED lines=10> */
.L_x_4951:
        /* <DEDUP_REMOVED lines=10> */
[----:B------:R-:W-:Y:S01]  /*2ec0*/  IADD3 R9, PT, PT, RZ, -R10, RZ ;  /* 0x8000000aff097210 */ /* 0x000fe20007ffe0ff */
[----:B------:R-:W-:Y:S01]  /*2ed0*/  HFMA2 R11, -RZ, RZ, 0, 0 ;  /* 0x00000000ff0b7431 */ /* 0x000fe200000001ff */
        /* <DEDUP_REMOVED lines=17> */
.L_x_4956:
[----:B------:R-:W-:-:S07]  /*2ff0*/  MOV R0, 0x3010 ;  /* 0x0000301000007802 */ /* 0x000fce0000000f00 */
[----:B0-----:R-:W-:Y:S05]  /*3000*/  CALL.REL.NOINC `($__internal_105_$__cuda_sm20_rem_s64) ;  /* 0x0000000c00987944 */ /* 0x001fea0003c00000 */
[----:B------:R-:W-:Y:S01]  /*3010*/  IMAD.MOV.U32 R10, RZ, RZ, R2 ;  /* 0x000000ffff0a7224 */ /* 0x000fe200078e0002 */
[----:B------:R-:W-:-:S07]  /*3020*/  MOV R11, R9 ;  /* 0x00000009000b7202 */ /* 0x000fce0000000f00 */
.L_x_4957:
[----:B------:R-:W0:Y:S02]  /*3030*/  LDC.64 R12, c[0x0][0x398] ;  /* 0x0000e600ff0c7b82 */ /* 0x000e240000000a00 */
[----:B0-----:R-:W-:-:S06]  /*3040*/  IMAD.WIDE.U32 R2, R3, 0x8, R12 ;  /* 0x0000000803027825 */ /* 0x001fcc00078e000c */
[----:B------:R-:W2:Y:S02]  /*3050*/  LDG.E.64 R2, desc[UR10][R2.64] ;  /* 0x0000000a02027981 */ /* 0x000ea4000c1e1b00 */
[-C--:B--2---:R-:W-:Y:S02]  /*3060*/  IMAD R9, R3, R10.reuse, RZ ;  /* 0x0000000a03097224 */ /* 0x084fe400078e02ff */
[----:B------:R-:W-:-:S04]  /*3070*/  IMAD.WIDE.U32 R28, R2, R10, R28 ;  /* 0x0000000a021c7225 */ /* 0x000fc800078e001c */
[----:B------:R-:W-:-:S05]  /*3080*/  IMAD R9, R2, R11, R9 ;  /* 0x0000000b02097224 */ /* 0x000fca00078e0209 */
[----:B------:R-:W-:-:S07]  /*3090*/  IADD3 R29, PT, PT, R29, R9, RZ ;  /* 0x000000091d1d7210 */ /* 0x000fce0007ffe0ff */
.L_x_4923:
[----:B------:R-:W0:Y:S02]  /*30a0*/  LDCU.64 UR12, c[0x0][0x388] ;  /* 0x00007100ff0c77ac */ /* 0x000e240008000a00 */
[----:B0-----:R-:W-:-:S04]  /*30b0*/  LEA R2, P0, R28, UR12, 0x1 ;  /* 0x0000000c1c027c11 */ /* 0x001fc8000f8008ff */
[----:B------:R-:W-:-:S05]  /*30c0*/  LEA.HI.X R3, R28, UR13, R29, 0x1, P0 ;  /* 0x0000000d1c037c11 */ /* 0x000fca00080f0c1d */
[----:B------:R-:W2:Y:S02]  /*30d0*/  LDG.E.U16 R2, desc[UR10][R2.64] ;  /* 0x0000000a02027981 */ /* 0x000ea4000c1e1500 */
[----:B--2---:R-:W-:-:S05]  /*30e0*/  IMAD.U32 R0, R2, 0x10000, RZ ;  /* 0x0001000002007824 */ /* 0x004fca00078e00ff */
[----:B------:R-:W-:-:S04]  /*30f0*/  FSETP.NEU.AND P0, PT, R0, RZ, PT ;  /* 0x000000ff0000720b */ /* 0x000fc80003f0d000 */
[----:B------:R-:W-:Y:S02]  /*3100*/  SEL R9, RZ, 0x1, !P0 ;  /* 0x00000001ff097807 */ /* 0x000fe40004000000 */
[----:B------:R-:W-:-:S03]  /*3110*/  ISETP.NE.AND P0, PT, R8, RZ, PT ;  /* 0x000000ff0800720c */ /* 0x000fc60003f05270 */
[----:B------:R0:W-:Y:S01]  /*3120*/  STS.U8 [R4+UR5], R9 ;  /* 0x0000000904007988 */ /* 0x0001e20008000005 */
[----:B------:R-:W-:Y:S09]  /*3130*/  BAR.SYNC.DEFER_BLOCKING 0x0 ;  /* 0x0000000000007b1d */ /* 0x000ff20000010000 */
[----:B0-----:R-:W-:Y:S05]  /*3140*/  @P0 EXIT ;  /* 0x000000000000094d */ /* 0x001fea0003800000 */
[----:B------:R-:W-:-:S13]  /*3150*/  ISETP.GT.U32.AND P0, PT, R5, 0x1, PT ;  /* 0x000000010500780c */ /* 0x000fda0003f04070 */
[----:B------:R-:W0:Y:S01]  /*3160*/  @!P0 S2R R3, SR_CgaCtaId ;  /* 0x0000000000038919 */ /* 0x000e220000008800 */
[----:B------:R-:W-:-:S04]  /*3170*/  @!P0 MOV R0, 0x400 ;  /* 0x0000040000008802 */ /* 0x000fc80000000f00 */
[----:B0-----:R-:W-:-:S04]  /*3180*/  @!P0 LEA R0, R3, R0, 0x18 ;  /* 0x0000000003008211 */ /* 0x001fc800078ec0ff */
[----:B------:R-:W-:-:S06]  /*3190*/  @!P0 IADD3 R0, PT, PT, R0, R7, RZ ;  /* 0x0000000700008210 */ /* 0x000fcc0007ffe0ff */
[----:B------:R-:W0:Y:S02]  /*31a0*/  @!P0 LDS.U8 R0, [R0] ;  /* 0x0000000000008984 */ /* 0x000e240000000000 */
[----:B0-----:R-:W-:Y:S01]  /*31b0*/  @!P0 PRMT R2, R0, 0x7610, R2 ;  /* 0x0000761000028816 */ /* 0x001fe20000000002 */
[----:B------:R-:W-:Y:S06]  /*31c0*/  @!P0 BRA `(.L_x_4958) ;  /* 0x0000000400b48947 */ /* 0x000fec0003800000 */
[----:B------:R-:W0:Y:S01]  /*31d0*/  S2UR UR5, SR_CgaCtaId ;  /* 0x00000000000579c3 */ /* 0x000e220000008800 */
[----:B------:R-:W-:Y:S01]  /*31e0*/  UMOV UR4, 0x400 ;  /* 0x0000040000047882 */ /* 0x000fe20000000000 */
[C---:B------:R-:W-:Y:S01]  /*31f0*/  IADD3 R0, PT, PT, R5.reuse, -0x2, RZ ;  /* 0xfffffffe05007810 */ /* 0x040fe20007ffe0ff */
[----:B------:R-:W-:-:S03]  /*3200*/  VIADD R5, R5, 0xffffffff ;  /* 0xffffffff05057836 */ /* 0x000fc60000000000 */
[----:B------:R-:W-:Y:S02]  /*3210*/  ISETP.GE.U32.AND P0, PT, R0, 0x7, PT ;  /* 0x000000070000780c */ /* 0x000fe40003f06070 */
[----:B------:R-:W-:Y:S01]  /*3220*/  LOP3.LUT R0, R5, 0x7, RZ, 0xc0, !PT ;  /* 0x0000000705007812 */ /* 0x000fe200078ec0ff */
[----:B0-----:R-:W-:-:S03]  /*3230*/  ULEA UR5, UR5, UR4, 0x18 ;  /* 0x0000000405057291 */ /* 0x001fc6000f8ec0ff */
[----:B------:R-:W-:-:S03]  /*3240*/  UMOV UR4, 0x1 ;  /* 0x0000000100047882 */ /* 0x000fc60000000000 */
[----:B------:R-:W-:-:S03]  /*3250*/  IADD3 R3, PT, PT, R7, UR5, RZ ;  /* 0x0000000507037c10 */ /* 0x000fc6000fffe0ff */
[----:B------:R0:W1:Y:S01]  /*3260*/  LDS.U8 R2, [R7+UR5] ;  /* 0x0000000507027984 */ /* 0x0000620008000000 */
[----:B------:R-:W-:Y:S05]  /*3270*/  @!P0 BRA `(.L_x_4959) ;  /* 0x0000000000b88947 */ /* 0x000fea0003800000 */
[----:B------:R-:W-:Y:S01]  /*3280*/  LOP3.LUT R4, R5, 0xfffffff8, RZ, 0xc0, !PT ;  /* 0xfffffff805047812 */ /* 0x000fe200078ec0ff */
[----:B------:R-:W-:Y:S01]  /*3290*/  UMOV UR4, URZ ;  /* 0x000000ff00047c82 */ /* 0x000fe20008000000 */
[----:B------:R-:W-:-:S03]  /*32a0*/  MOV R9, R3 ;  /* 0x0000000300097202 */ /* 0x000fc60000000f00 */
[----:B------:R-:W-:-:S07]  /*32b0*/  IMAD.MOV R4, RZ, RZ, -R4 ;  /* 0x000000ffff047224 */ /* 0x000fce00078e0a04 */
.L_x_4962:
[----:B-1----:R-:W-:Y:S01]  /*32c0*/  LOP3.LUT P2, RZ, R2, 0xff, RZ, 0xc0, !PT ;  /* 0x000000ff02ff7812 */ /* 0x002fe2000784c0ff */
[----:B------:R-:W-:Y:S01]  /*32d0*/  BSSY.RECONVERGENT B0, `(.L_x_4960) ;  /* 0x0000023000007945 */ /* 0x000fe20003800200 */
[----:B------:R-:W-:Y:S02]  /*32e0*/  IADD3 R4, PT, PT, R4, 0x8, RZ ;  /* 0x0000000804047810 */ /* 0x000fe40007ffe0ff */
[----:B------:R-:W-:Y:S02]  /*32f0*/  PLOP3.LUT P0, PT, PT, PT, PT, 0x8, 0x80 ;  /* 0x000000000080781c */ /* 0x000fe40003f0e170 */
[----:B------:R-:W-:-:S07]  /*3300*/  ISETP.NE.AND P1, PT, R4, RZ, PT ;  /* 0x000000ff0400720c */ /* 0x000fce0003f25270 */
[----:B------:R-:W-:Y:S06]  /*3310*/  @!P2 BRA `(.L_x_4961) ;  /* 0x000000000078a947 */ /* 0x000fec0003800000 */
[----:B------:R-:W-:-:S06]  /*3320*/  IADD3 R2, PT, PT, R6, R9, RZ ;  /* 0x0000000906027210 */ /* 0x000fcc0007ffe0ff */
[----:B------:R-:W1:Y:S02]  /*3330*/  LDS.U8 R2, [R2] ;  /* 0x0000000002027984 */ /* 0x000e640000000000 */
[----:B-1----:R-:W-:-:S13]  /*3340*/  ISETP.NE.AND P2, PT, R2, RZ, PT ;  /* 0x000000ff0200720c */ /* 0x002fda0003f45270 */
[----:B------:R-:W-:Y:S05]  /*3350*/  @!P2 BRA `(.L_x_4961) ;  /* 0x000000000068a947 */ /* 0x000fea0003800000 */
[----:B------:R-:W-:-:S06]  /*3360*/  IMAD R2, R6, 0x2, R9 ;  /* 0x0000000206027824 */ /* 0x000fcc00078e0209 */
[----:B------:R-:W1:Y:S02]  /*3370*/  LDS.U8 R2, [R2] ;  /* 0x0000000002027984 */ /* 0x000e640000000000 */
[----:B-1----:R-:W-:-:S13]  /*3380*/  ISETP.NE.AND P2, PT, R2, RZ, PT ;  /* 0x000000ff0200720c */ /* 0x002fda0003f45270 */
[----:B------:R-:W-:Y:S05]  /*3390*/  @!P2 BRA `(.L_x_4961) ;  /* 0x000000000058a947 */ /* 0x000fea0003800000 */
[----:B------:R-:W-:-:S06]  /*33a0*/  IMAD R2, R6, 0x3, R9 ;  /* 0x0000000306027824 */ /* 0x000fcc00078e0209 */
[----:B------:R-:W1:Y:S02]  /*33b0*/  LDS.U8 R2, [R2] ;  /* 0x0000000002027984 */ /* 0x000e640000000000 */
[----:B-1----:R-:W-:-:S13]  /*33c0*/  ISETP.NE.AND P2, PT, R2, RZ, PT ;  /* 0x000000ff0200720c */ /* 0x002fda0003f45270 */
[----:B------:R-:W-:Y:S05]  /*33d0*/  @!P2 BRA `(.L_x_4961) ;  /* 0x000000000048a947 */ /* 0x000fea0003800000 */
[----:B------:R-:W-:-:S06]  /*33e0*/  LEA R2, R6, R9, 0x2 ;  /* 0x0000000906027211 */ /* 0x000fcc00078e10ff */
        /* <DEDUP_REMOVED lines=14> */
[----:B------:R-:W-:-:S06]  /*34d0*/  @P2 LEA R8, R6, R9, 0x3 ;  /* 0x0000000906082211 */ /* 0x000fcc00078e18ff */
[----:B------:R-:W1:Y:S02]  /*34e0*/  @P2 LDS.U8 R8, [R8] ;  /* 0x0000000008082984 */ /* 0x000e640000000000 */
[----:B-1----:R-:W-:-:S13]  /*34f0*/  @P2 ISETP.NE.AND P0, PT, R8, RZ, PT ;  /* 0x000000ff0800220c */ /* 0x002fda0003f05270 */
.L_x_4961:
[----:B------:R-:W-:Y:S05]  /*3500*/  BSYNC.RECONVERGENT B0 ;  /* 0x0000000000007941 */ /* 0x000fea0003800200 */
.L_x_4960:
[----:B------:R-:W-:Y:S01]  /*3510*/  UIADD3 UR4, UPT, UPT, UR4, 0x8, URZ ;  /* 0x0000000804047890 */ /* 0x000fe2000fffe0ff */
[----:B------:R-:W-:Y:S01]  /*3520*/  SEL R2, RZ, 0x1, !P0 ;  /* 0x00000001ff027807 */ /* 0x000fe20004000000 */
[----:B------:R-:W-:Y:S01]  /*3530*/  IMAD R9, R6, 0x8, R9 ;  /* 0x0000000806097824 */ /* 0x000fe200078e0209 */
[----:B------:R-:W-:Y:S09]  /*3540*/  @P1 BRA `(.L_x_4962) ;  /* 0xfffffffc005c1947 */ /* 0x000ff2000383ffff */
[----:B------:R-:W-:-:S12]  /*3550*/  UIADD3 UR4, UPT, UPT, UR4, 0x1, URZ ;  /* 0x0000000104047890 */ /* 0x000fd8000fffe0ff */
.L_x_4959:
        /* <DEDUP_REMOVED lines=10> */
[----:B------:R-:W1:Y:S02]  /*3600*/  LDS.U8 R0, [R9] ;  /* 0x0000000009007984 */ /* 0x000e640000000000 */
[----:B-1----:R-:W-:-:S13]  /*3610*/  ISETP.NE.AND P1, PT, R0, RZ, PT ;  /* 0x000000ff0000720c */ /* 0x002fda0003f25270 */
[----:B------:R-:W-:Y:S05]  /*3620*/  @!P1 BRA `(.L_x_4966) ;  /* 0x0000000000289947 */ /* 0x000fea0003800000 */
[----:B------:R-:W-:-:S05]  /*3630*/  IADD3 R9, PT, PT, R9, R6, RZ ;  /* 0x0000000609097210 */ /* 0x000fca0007ffe0ff */
[----:B------:R-:W1:Y:S02]  /*3640*/  LDS.U8 R0, [R9] ;  /* 0x0000000009007984 */ /* 0x000e640000000000 */
[----:B-1----:R-:W-:-:S13]  /*3650*/  ISETP.NE.AND P1, PT, R0, RZ, PT ;  /* 0x000000ff0000720c */ /* 0x002fda0003f25270 */
[----:B------:R-:W-:Y:S05]  /*3660*/  @!P1 BRA `(.L_x_4966) ;  /* 0x0000000000189947 */ /* 0x000fea0003800000 */
[----:B------:R-:W-:-:S05]  /*3670*/  IADD3 R9, PT, PT, R9, R6, RZ ;  /* 0x0000000609097210 */ /* 0x000fca0007ffe0ff */
[----:B------:R-:W1:Y:S02]  /*3680*/  LDS.U8 R0, [R9] ;  /* 0x0000000009007984 */ /* 0x000e640000000000 */
[----:B-1----:R-:W-:-:S13]  /*3690*/  ISETP.NE.AND P1, PT, R0, RZ, PT ;  /* 0x000000ff0000720c */ /* 0x002fda0003f25270 */
[----:B------:R-:W-:-:S06]  /*36a0*/  @P1 IMAD.IADD R0, R9, 0x1, R6 ;  /* 0x0000000109001824 */ /* 0x000fcc00078e0206 */
[----:B------:R-:W1:Y:S02]  /*36b0*/  @P1 LDS.U8 R0, [R0] ;  /* 0x0000000000001984 */ /* 0x000e640000000000 */
[----:B-1----:R-:W-:-:S13]  /*36c0*/  @P1 ISETP.NE.AND P0, PT, R0, RZ, PT ;  /* 0x000000ff0000120c */ /* 0x002fda0003f05270 */
.L_x_4966:
[----:B------:R-:W-:Y:S05]  /*36d0*/  BSYNC.RECONVERGENT B0 ;  /* 0x0000000000007941 */ /* 0x000fea0003800200 */
.L_x_4965:
[----:B------:R-:W-:Y:S01]  /*36e0*/  SEL R2, RZ, 0x1, !P0 ;  /* 0x00000001ff027807 */ /* 0x000fe20004000000 */
[----:B------:R-:W-:-:S12]  /*36f0*/  UIADD3 UR4, UPT, UPT, UR4, 0x4, URZ ;  /* 0x0000000404047890 */ /* 0x000fd8000fffe0ff */
.L_x_4964:
        /* <DEDUP_REMOVED lines=11> */
[----:B------:R-:W-:-:S06]  /*37b0*/  @P1 IADD3 R0, PT, PT, R9, R6, RZ ;  /* 0x0000000609001210 */ /* 0x000fcc0007ffe0ff */
[----:B------:R-:W1:Y:S02]  /*37c0*/  @P1 LDS.U8 R0, [R0] ;  /* 0x0000000000001984 */ /* 0x000e640000000000 */
[----:B-1----:R-:W-:-:S13]  /*37d0*/  @P1 ISETP.NE.AND P0, PT, R0, RZ, PT ;  /* 0x000000ff0000120c */ /* 0x002fda0003f05270 */
.L_x_4969:
[----:B------:R-:W-:Y:S05]  /*37e0*/  BSYNC.RECONVERGENT B0 ;  /* 0x0000000000007941 */ /* 0x000fea0003800200 */
.L_x_4968:
[----:B------:R-:W-:Y:S01]  /*37f0*/  SEL R2, RZ, 0x1, !P0 ;  /* 0x00000001ff027807 */ /* 0x000fe20004000000 */
[----:B------:R-:W-:-:S12]  /*3800*/  UIADD3 UR4, UPT, UPT, UR4, 0x2, URZ ;  /* 0x0000000204047890 */ /* 0x000fd8000fffe0ff */
.L_x_4967:
[----:B------:R-:W-:-:S04]  /*3810*/  LOP3.LUT R5, R5, 0x1, RZ, 0xc0, !PT ;  /* 0x0000000105057812 */ /* 0x000fc800078ec0ff */
[----:B------:R-:W-:-:S13]  /*3820*/  ISETP.NE.U32.AND P0, PT, R5, 0x1, PT ;  /* 0x000000010500780c */ /* 0x000fda0003f05070 */
[----:B------:R-:W-:Y:S05]  /*3830*/  @P0 BRA `(.L_x_4963) ;  /* 0x0000000000140947 */ /* 0x000fea0003800000 */
[----:B-1----:R-:W-:-:S13]  /*3840*/  LOP3.LUT P0, RZ, R2, 0xff, RZ, 0xc0, !PT ;  /* 0x000000ff02ff7812 */ /* 0x002fda000780c0ff */
[----:B------:R-:W-:-:S06]  /*3850*/  @P0 IMAD R3, R6, UR4, R3 ;  /* 0x0000000406030c24 */ /* 0x000fcc000f8e0203 */
[----:B------:R-:W1:Y:S02]  /*3860*/  @P0 LDS.U8 R3, [R3] ;  /* 0x0000000003030984 */ /* 0x000e640000000000 */
[----:B-1----:R-:W-:-:S04]  /*3870*/  ISETP.NE.AND P0, PT, R3, RZ, P0 ;  /* 0x000000ff0300720c */ /* 0x002fc80000705270 */
[----:B------:R-:W-:-:S09]  /*3880*/  SEL R2, RZ, 0x1, !P0 ;  /* 0x00000001ff027807 */ /* 0x000fd20004000000 */
.L_x_4963:
[----:B-1----:R1:W-:Y:S02]  /*3890*/  STS.U8 [R7+UR5], R2 ;  /* 0x0000000207007988 */ /* 0x0023e40008000005 */
.L_x_4958:
[----:B------:R-:W2:Y:S01]  /*38a0*/  LDC.64 R4, c[0x0][0x3a8] ;  /* 0x0000ea00ff047b82 */ /* 0x000ea20000000a00 */
[----:B------:R-:W3:Y:S01]  /*38b0*/  LDCU.64 UR4, c[0x0][0x380] ;  /* 0x00007000ff0477ac */ /* 0x000ee20008000a00 */
[----:B------:R-:W-:-:S03]  /*38c0*/  HFMA2 R15, -RZ, RZ, 0, 0 ;  /* 0x00000000ff0f7431 */ /* 0x000fc600000001ff */
[----:B--2---:R-:W-:-:S04]  /*38d0*/  IMAD.WIDE.U32 R14, R4, UR8, R14 ;  /* 0x00000008040e7c25 */ /* 0x004fc8000f8e000e */
[----:B------:R-:W-:Y:S01]  /*38e0*/  IMAD R0, R5, UR8, R15 ;  /* 0x0000000805007c24 */ /* 0x000fe2000f8e020f */
[----:B---3--:R-:W-:-:S04]  /*38f0*/  IADD3 R14, P0, PT, R14, UR4, RZ ;  /* 0x000000040e0e7c10 */ /* 0x008fc8000ff1e0ff */
[----:B------:R-:W-:-:S05]  /*3900*/  IADD3.X R15, PT, PT, R0, UR5, RZ, P0, !PT ;  /* 0x00000005000f7c10 */ /* 0x000fca00087fe4ff */
[----:B------:R-:W-:Y:S01]  /*3910*/  STG.E.U8 desc[UR10][R14.64], R2 ;  /* 0x000000020e007986 */ /* 0x000fe2000c10110a */
[----:B------:R-:W-:Y:S05]  /*3920*/  EXIT ;  /* 0x000000000000794d */ /* 0x000fea0003800000 */
        .weak           $__internal_104_$__cuda_sm20_div_s64
        .type           $__internal_104_$__cuda_sm20_div_s64,@function
        .size           $__internal_104_$__cuda_sm20_div_s64,($__internal_105_$__cuda_sm20_rem_s64 - $__internal_104_$__cuda_sm20_div_s64)
$__internal_104_$__cuda_sm20_div_s64:
        /* <DEDUP_REMOVED lines=83> */
[----:B------:R-:W-:Y:S06]  /*3e60*/  RET.REL.NODEC R12 `(contiguous_all3_bf16) ;  /* 0xffffffc00c647950 */ /* 0x000fec0003c3ffff */
        .weak           $__internal_105_$__cuda_sm20_rem_s64
        .type           $__internal_105_$__cuda_sm20_rem_s64,@function
        .size           $__internal_105_$__cuda_sm20_rem_s64,(.L_x_30421 - $__internal_105_$__cuda_sm20_rem_s64)
$__internal_105_$__cuda_sm20_rem_s64:
        /* <DEDUP_REMOVED lines=66> */
[----:B------:R-:W-:Y:S06]  /*4290*/  RET.REL.NODEC R10 `(contiguous_all3_bf16) ;  /* 0xffffffbc0a587950 */ /* 0x000fec0003c3ffff */
.L_x_4970:
        /* <DEDUP_REMOVED lines=14> */
.L_x_30421:


//--------------------- .text.contiguous_all22_bf16 --------------------------
	.section	.text.contiguous_all22_bf16,"ax",@progbits
	.align	128
        .global         contiguous_all22_bf16
        .type           contiguous_all22_bf16,@function
        .size           contiguous_all22_bf16,(.L_x_31058 - contiguous_all22_bf16)
        .other          contiguous_all22_bf16,@"STO_CUDA_ENTRY STV_DEFAULT"
contiguous_all22_bf16:
.text.contiguous_all22_bf16:
[----:B------:R-:W-:Y:S08]  /*0000*/  LDC R1, c[0x0][0x37c] ;  /* 0x0000df00ff017b82 */ /* 0x000ff00000000800 */
[----:B------:R-:W0:Y:S01]  /*0010*/  S2UR UR4, SR_CTAID.Y ;  /* 0x00000000000479c3 */ /* 0x000e220000002600 */
[----:B------:R-:W0:Y:S01]  /*0020*/  LDCU.64 UR8, c[0x0][0x390] ;  /* 0x00007200ff0877ac */ /* 0x000e220008000a00 */
[----:B------:R-:W1:Y:S06]  /*0030*/  S2R R0, SR_TID.X ;  /* 0x0000000000007919 */ /* 0x000e6c0000002100 */
[----:B------:R-:W2:Y:S08]  /*0040*/  LDC.64 R2, c[0x0][0x3a0] ;  /* 0x0000e800ff027b82 */ /* 0x000eb00000000a00 */
[----:B------:R-:W3:Y:S01]  /*0050*/  S2UR UR5, SR_CgaCtaId ;  /* 0x00000000000579c3 */ /* 0x000ee20000008800 */
[----:B0-----:R-:W-:-:S07]  /*0060*/  UIADD3 UR7, UP0, UPT, UR4, UR8, URZ ;  /* 0x0000000804077290 */ /* 0x001fce000ff1e0ff */
[----:B------:R-:W0:Y:S01]  /*0070*/  LDC R7, c[0x0][0x360] ;  /* 0x0000d800ff077b82 */ /* 0x000e220000000800 */
[----:B------:R-:W-:Y:S01]  /*0080*/  UMOV UR4, 0x400 ;  /* 0x0000040000047882 */ /* 0x000fe20000000000 */
[----:B------:R-:W-:Y:S01]  /*0090*/  UIADD3.X UR8, UPT, UPT, URZ, UR9, URZ, UP0, !UPT ;  /* 0x00000009ff087290 */ /* 0x000fe200087fe4ff */
[----:B--2---:R-:W-:Y:S01]  /*00a0*/  ISETP.LE.U32.AND P0, PT, R2, UR7, PT ;  /* 0x0000000702007c0c */ /* 0x004fe2000bf03070 */
[----:B------:R-:W-:-:S04]  /*00b0*/  IMAD.MOV.U32 R2, RZ, RZ, 0x1 ;  /* 0x00000001ff027424 */ /* 0x000fc800078e00ff */
[----:B------:R-:W2:Y:S01]  /*00c0*/  S2UR UR6, SR_CTAID.X ;  /* 0x00000000000679c3 */ /* 0x000ea20000002500 */
[----:B------:R-:W-:-:S05]  /*00d0*/  IMAD.U32 R4, RZ, RZ, UR8 ;  /* 0x00000008ff047e24 */ /* 0x000fca000f8e00ff */
[----:B------:R-:W-:Y:S01]  /*00e0*/  ISETP.GE.U32.AND.EX P0, PT, R4, R3, PT, P0 ;  /* 0x000000030400720c */ /* 0x000fe20003f06100 */
[----:B---3--:R-:W-:-:S09]  /*00f0*/  ULEA UR4, UR5, UR4, 0x18 ;  /* 0x0000000405047291 */ /* 0x008fd2000f8ec0ff */
[----:B-1----:R1:W-:Y:S03]  /*0100*/  STS.U8 [R0+UR4], R2 ;  /* 0x0000000200007988 */ /* 0x0023e60008000004 */
[----:B0-2---:R-:W-:Y:S05]  /*0110*/  @P0 EXIT ;  /* 0x000000000000094d */ /* 0x005fea0003800000 */
[----:B------:R-:W0:Y:S01]  /*0120*/  LDC.64 R4, c[0x0][0x398] ;  /* 0x0000e600ff047b82 */ /* 0x000e220000000a00 */
[----:B------:R-:W2:Y:S01]  /*0130*/  LDCU UR5, c[0x0][0x360] ;  /* 0x00006c00ff0577ac */ /* 0x000ea20008000800 */
[----:B------:R-:W-:Y:S01]  /*0140*/  IMAD R7, R7, UR6, RZ ;  /* 0x0000000607077c24 */ /* 0x000fe2000f8e02ff */
[----:B------:R-:W-:Y:S01]  /*0150*/  BSSY.RECONVERGENT B0, `(.L_x_4971) ;  /* 0x000002a000007945 */ /* 0x000fe20003800200 */
[----:B-1----:R-:W-:Y:S01]  /*0160*/  VIADD R2, R0, UR4 ;  /* 0x0000000400027c36 */ /* 0x002fe20008000000 */
[----:B------:R-:W1:Y:S01]  /*0170*/  LDCU.64 UR14, c[0x0][0x358] ;  /* 0x00006b00ff0e77ac */ /* 0x000e620008000a00 */
[----:B------:R-:W-:-:S04]  /*0180*/  IMAD R6, R7, 0x2, R0 ;  /* 0x0000000207067824 */ /* 0x000fc800078e0200 */
[----:B--2---:R-:W-:-:S05]  /*0190*/  VIADD R8, R6, UR5 ;  /* 0x0000000506087c36 */ /* 0x004fca0008000000 */
[----:B0-----:R-:W-:-:S04]  /*01a0*/  ISETP.GE.U32.AND P0, PT, R8, R4, PT ;  /* 0x000000040800720c */ /* 0x001fc80003f06070 */
[----:B------:R-:W-:-:S13]  /*01b0*/  ISETP.GE.U32.AND.EX P0, PT, RZ, R5, PT, P0 ;  /* 0x00000005ff00720c */ /* 0x000fda0003f06100 */
[----:B-1----:R-:W-:Y:S05]  /*01c0*/  @P0 BRA `(.L_x_4972) ;  /* 0x0000000000580947 */ /* 0x002fea0003800000 */
[----:B------:R-:W0:Y:S01]  /*01d0*/  LDC.64 R12, c[0x0][0x388] ;  /* 0x0000e200ff0c7b82 */ /* 0x000e220000000a00 */
[----:B------:R-:W-:Y:S02]  /*01e0*/  IMAD.MOV.U32 R7, RZ, RZ, RZ ;  /* 0x000000ffff077224 */ /* 0x000fe400078e00ff */
[C---:B------:R-:W-:Y:S02]  /*01f0*/  IMAD R10, R4.reuse, UR8, RZ ;  /* 0x00000008040a7c24 */ /* 0x040fe4000f8e02ff */
[----:B------:R-:W-:-:S04]  /*0200*/  IMAD.WIDE.U32 R6, R4, UR7, R6 ;  /* 0x0000000704067c25 */ /* 0x000fc8000f8e0006 */
[----:B------:R-:W-:Y:S01]  /*0210*/  IMAD R10, R5, UR7, R10 ;  /* 0x00000007050a7c24 */ /* 0x000fe2000f8e020a */
[----:B0-----:R-:W-:-:S04]  /*0220*/  IADD3 R6, P0, PT, R6, R12, RZ ;  /* 0x0000000c06067210 */ /* 0x001fc80007f1e0ff */
[----:B------:R-:W-:-:S05]  /*0230*/  IADD3.X R7, PT, PT, R13, R7, R10, P0, !PT ;  /* 0x000000070d077210 */ /* 0x000fca00007fe40a */
[----:B------:R-:W2:Y:S01]  /*0240*/  LDG.E.U8 R6, desc[UR14][R6.64] ;  /* 0x0000000e06067981 */ /* 0x000ea2000c1e1100 */
[----:B------:R-:W-:Y:S01]  /*0250*/  BSSY.RECONVERGENT B1, `(.L_x_4973) ;  /* 0x000000a000017945 */ /* 0x000fe20003800200 */
[----:B------:R-:W-:Y:S02]  /*0260*/  PLOP3.LUT P0, PT, PT, PT, PT, 0x8, 0x80 ;  /* 0x000000000080781c */ /* 0x000fe40003f0e170 */
[----:B--2---:R-:W-:-:S13]  /*0270*/  ISETP.NE.AND P1, PT, R6, RZ, PT ;  /* 0x000000ff0600720c */ /* 0x004fda0003f25270 */
[----:B------:R-:W-:Y:S05]  /*0280*/  @!P1 BRA `(.L_x_4974) ;  /* 0x0000000000189947 */ /* 0x000fea0003800000 */
[----:B------:R-:W-:Y:S02]  /*0290*/  IMAD.MOV.U32 R9, RZ, RZ, RZ ;  /* 0x000000ffff097224 */ /* 0x000fe400078e00ff */
[----:B------:R-:W-:-:S03]  /*02a0*/  IMAD.WIDE.U32 R4, R4, UR7, R8 ;  /* 0x0000000704047c25 */ /* 0x000fc6000f8e0008 */
[----:B------:R-:W-:-:S04]  /*02b0*/  IADD3 R4, P0, PT, R4, R12, RZ ;  /* 0x0000000c04047210 */ /* 0x000fc80007f1e0ff */
[----:B------:R-:W-:-:S05]  /*02c0*/  IADD3.X R5, PT, PT, R13, R10, R5, P0, !PT ;  /* 0x0000000a0d057210 */ /* 0x000fca00007fe405 */
[----:B------:R-:W2:Y:S02]  /*02d0*/  LDG.E.U8 R4, desc[UR14][R4.64] ;  /* 0x0000000e04047981 */ /* 0x000ea4000c1e1100 */
[----:B--2---:R-:W-:-:S13]  /*02e0*/  ISETP.NE.AND P0, PT, R4, RZ, PT ;  /* 0x000000ff0400720c */ /* 0x004fda0003f05270 */
.L_x_4974:
[----:B------:R-:W-:Y:S05]  /*02f0*/  BSYNC.RECONVERGENT B1 ;  /* 0x0000000000017941 */ /* 0x000fea0003800200 */
.L_x_4973:
[----:B------:R-:W-:-:S05]  /*0300*/  SEL R3, RZ, 0x1, !P0 ;  /* 0x00000001ff037807 */ /* 0x000fca0004000000 */
[----:B------:R0:W-:Y:S01]  /*0310*/  STS.U8 [R0+UR4], R3 ;  /* 0x0000000300007988 */ /* 0x0001e20008000004 */
[----:B------:R-:W-:Y:S05]  /*0320*/  BRA `(.L_x_4975) ;  /* 0x0000000000307947 */ /* 0x000fea0003800000 */
.L_x_4972:
[----:B------:R-:W-:-:S04]  /*0330*/  ISETP.GE.U32.AND P0, PT, R6, R4, PT ;  /* 0x000000040600720c */ /* 0x000fc80003f06070 */
[----:B------:R-:W-:-:S13]  /*0340*/  ISETP.GE.U32.AND.EX P0, PT, RZ, R5, PT, P0 ;  /* 0x00000005ff00720c */ /* 0x000fda0003f06100 */
[----:B------:R-:W-:Y:S05]  /*0350*/  @P0 BRA `(.L_x_4975) ;  /* 0x0000000000240947 */ /* 0x000fea0003800000 */
[----:B------:R-:W0:Y:S01]  /*0360*/  LDCU.64 UR10, c[0x0][0x388] ;  /* 0x00007100ff0a77ac */ /* 0x000e220008000a00 */
[----:B------:R-:W-:Y:S02]  /*0370*/  IMAD.MOV.U32 R7, RZ, RZ, RZ ;  /* 0x000000ffff077224 */ /* 0x000fe400078e00ff */
[C---:B------:R-:W-:Y:S02]  /*0380*/  IMAD R8, R4.reuse, UR8, RZ ;  /* 0x0000000804087c24 */ /* 0x040fe4000f8e02ff */
[----:B------:R-:W-:-:S04]  /*0390*/  IMAD.WIDE.U32 R6, R4, UR7, R6 ;  /* 0x0000000704067c25 */ /* 0x000fc8000f8e0006 */
[----:B------:R-:W-:Y:S01]  /*03a0*/  IMAD R5, R5, UR7, R8 ;  /* 0x0000000705057c24 */ /* 0x000fe2000f8e0208 */
[----:B0-----:R-:W-:-:S04]  /*03b0*/  IADD3 R4, P0, PT, R6, UR10, RZ ;  /* 0x0000000a06047c10 */ /* 0x001fc8000ff1e0ff */
[----:B------:R-:W-:-:S06]  /*03c0*/  IADD3.X R5, PT, PT, R7, UR11, R5, P0, !PT ;  /* 0x0000000b07057c10 */ /* 0x000fcc00087fe405 */
[----:B------:R-:W2:Y:S04]  /*03d0*/  LDG.E.U8 R5, desc[UR14][R4.64] ;  /* 0x0000000e04057981 */ /* 0x000ea8000c1e1100 */
[----:B--2---:R1:W-:Y:S02]  /*03e0*/  STS.U8 [R0+UR4], R5 ;  /* 0x0000000500007988 */ /* 0x0043e40008000004 */
.L_x_4975:
[----:B------:R-:W-:Y:S05]  /*03f0*/  BSYNC.RECONVERGENT B0 ;  /* 0x0000000000007941 */ /* 0x000fea0003800200 */
.L_x_4971:
[----:B------:R-:W-:Y:S01]  /*0400*/  BAR.SYNC.DEFER_BLOCKING 0x0 ;  /* 0x0000000000007b1d */ /* 0x000fe20000010000 */
[----:B------:R-:W-:-:S09]  /*0410*/  UISETP.GE.U32.AND UP0, UPT, UR5, 0x42, UPT ;  /* 0x000000420500788c */ /* 0x000fd2000bf06070 */
[----:B------:R-:W-:Y:S05]  /*0420*/  BRA.U !UP0, `(.L_x_4976) ;  /* 0x00000001083c7547 */ /* 0x000fea000b800000 */
.L_x_4979:
[----:B------:R-:W-:Y:S01]  /*0430*/  USHF.R.U32.HI UR9, URZ, 0x1, UR5 ;  /* 0x00000001ff097899 */ /* 0x000fe20008011605 */
[----:B------:R-:W-:Y:S05]  /*0440*/  BSSY.RECONVERGENT B0, `(.L_x_4977) ;  /* 0x0000009000007945 */ /* 0x000fea0003800200 */
[----:B------:R-:W-:-:S13]  /*0450*/  ISETP.GE.U32.AND P0, PT, R0, UR9, PT ;  /* 0x0000000900007c0c */ /* 0x000fda000bf06070 */
[----:B--2---:R-:W-:Y:S05]  /*0460*/  @P0 BRA `(.L_x_4978) ;  /* 0x0000000000180947 */ /* 0x004fea0003800000 */
[----:B0-----:R-:W0:Y:S02]  /*0470*/  LDS.U8 R3, [R0+UR4] ;  /* 0x0000000400037984 */ /* 0x001e240008000000 */
[----:B0-----:R-:W-:-:S13]  /*0480*/  ISETP.NE.AND P0, PT, R3, RZ, PT ;  /* 0x000000ff0300720c */ /* 0x001fda0003f05270 */
[----:B------:R-:W0:Y:S02]  /*0490*/  @P0 LDS.U8 R3, [R2+UR9] ;  /* 0x0000000902030984 */ /* 0x000e240008000000 */
[----:B0-----:R-:W-:-:S04]  /*04a0*/  ISETP.NE.AND P0, PT, R3, RZ, P0 ;  /* 0x000000ff0300720c */ /* 0x001fc80000705270 */
[----:B------:R-:W-:-:S05]  /*04b0*/  SEL R3, RZ, 0x1, !P0 ;  /* 0x00000001ff037807 */ /* 0x000fca0004000000 */
[----:B------:R2:W-:Y:S04]  /*04c0*/  STS.U8 [R0+UR4], R3 ;  /* 0x0000000300007988 */ /* 0x0005e80008000004 */
.L_x_4978:
[----:B------:R-:W-:Y:S05]  /*04d0*/  BSYNC.RECONVERGENT B0 ;  /* 0x0000000000007941 */ /* 0x000fea0003800200 */
.L_x_4977:
[----:B------:R-:W-:Y:S01]  /*04e0*/  BAR.SYNC.DEFER_BLOCKING 0x0 ;  /* 0x0000000000007b1d */ /* 0x000fe20000010000 */
[----:B------:R-:W-:-:S05]  /*04f0*/  UISETP.GT.U32.AND UP0, UPT, UR5, 0x83, UPT ;  /* 0x000000830500788c */ /* 0x000fca000bf04070 */
[----:B------:R-:W-:-:S04]  /*0500*/  UMOV UR5, UR9 ;  /* 0x0000000900057c82 */ /* 0x000fc80008000000 */
[----:B------:R-:W-:Y:S05]  /*0510*/  BRA.U UP0, `(.L_x_4979) ;  /* 0xfffffffd00c47547 */ /* 0x000fea000b83ffff */
.L_x_4976:
[----:B------:R-:W-:-:S13]  /*0520*/  ISETP.GT.U32.AND P0, PT, R0, 0x1f, PT ;  /* 0x0000001f0000780c */ /* 0x000fda0003f04070 */
[----:B------:R-:W-:Y:S05]  /*0530*/  @P0 EXIT ;  /* 0x000000000000094d */ /* 0x000fea0003800000 */
[----:B------:R-:W3:Y:S02]  /*0540*/  LDS.U8 R2, [R0+UR4] ;  /* 0x0000000400027984 */ /* 0x000ee40008000000 */
[----:B---3--:R-:W-:-:S13]  /*0550*/  ISETP.NE.AND P0, PT, R2, RZ, PT ;  /* 0x000000ff0200720c */ /* 0x008fda0003f05270 */
[----:B------:R-:W3:Y:S02]  /*0560*/  @P0 LDS.U8 R2, [R0+UR4+0x20] ;  /* 0x0000200400020984 */ /* 0x000ee40008000000 */
[----:B---3--:R-:W-:-:S04]  /*0570*/  ISETP.NE.AND P0, PT, R2, RZ, P0 ;  /* 0x000000ff0200720c */ /* 0x008fc80000705270 */
[----:B0-2---:R-:W-:-:S05]  /*0580*/  SEL R3, RZ, 0x1, !P0 ;  /* 0x00000001ff037807 */ /* 0x005fca0004000000 */
[----:B------:R-:W-:Y:S04]  /*0590*/  STS.U8 [R0+UR4], R3 ;  /* 0x0000000300007988 */ /* 0x000fe80008000004 */
[----:B------:R-:W0:Y:S02]  /*05a0*/  LDS.U8 R2, [R0+UR4] ;  /* 0x0000000400027984 */ /* 0x000e240008000000 */
[----:B0-----:R-:W-:-:S13]  /*05b0*/  ISETP.NE.AND P0, PT, R2, RZ, PT ;  /* 0x000000ff0200720c */ /* 0x001fda0003f05270 */
[----:B------:R-:W0:Y:S02]  /*05c0*/  @P0 LDS.U8 R2, [R0+UR4+0x10] ;  /* 0x0000100400020984 */ /* 0x000e240008000000 */
[----:B0-----:R-:W-:-:S04]  /*05d0*/  ISETP.NE.AND P0, PT, R2, RZ, P0 ;  /* 0x000000ff0200720c */ /* 0x001fc80000705270 */
[----:B-1----:R-:W-:-:S05]  /*05e0*/  SEL R5, RZ, 0x1, !P0 ;  /* 0x00000001ff057807 */ /* 0x002fca0004000000 */
[----:B------:R-:W-:Y:S04]  /*05f0*/  STS.U8 [R0+UR4], R5 ;  /* 0x0000000500007988 */ /* 0x000fe80008000004 */
[----:B------:R-:W0:Y:S02]  /*0600*/  LDS.U8 R2, [R0+UR4] ;  /* 0x0000000400027984 */ /* 0x000e240008000000 */
[----:B0-----:R-:W-:-:S13]  /*0610*/  ISETP.NE.AND P0, PT, R2, RZ, PT ;  /* 0x000000ff0200720c */ /* 0x001fda0003f05270 */
[----:B------:R-:W0:Y:S02]  /*0620*/  @P0 LDS.U8 R2, [R0+UR4+0x8] ;  /* 0x0000080400020984 */ /* 0x000e240008000000 */
[----:B0-----:R-:W-:-:S04]  /*0630*/  ISETP.NE.AND P0, PT, R2, RZ, P0 ;  /* 0x000000ff0200720c */ /* 0x001fc80000705270 */
[----:B------:R-:W-:-:S05]  /*0640*/  SEL R3, RZ, 0x1, !P0 ;  /* 0x00000001ff037807 */ /* 0x000fca0004000000 */
        /* <DEDUP_REMOVED lines=17> */
[----:B------:R-:W-:Y:S02]  /*0760*/  SEL R5, RZ, 0x1, !P0 ;  /* 0x00000001ff057807 */ /* 0x000fe40004000000 */
[----:B------:R-:W-:-:S03]  /*0770*/  ISETP.NE.AND P0, PT, R0, RZ, PT ;  /* 0x000000ff0000720c */ /* 0x000fc60003f05270 */
[----:B------:R0:W-:Y:S10]  /*0780*/  STS.U8 [R0+UR4], R5 ;  /* 0x0000000500007988 */ /* 0x0001f40008000004 */
[----:B0-----:R-:W-:Y:S05]  /*0790*/  @P0 EXIT ;  /* 0x000000000000094d */ /* 0x001fea0003800000 */
[----:B------:R-:W0:Y:S01]  /*07a0*/  S2UR UR5, SR_CgaCtaId ;  /* 0x00000000000579c3 */ /* 0x000e220000008800 */
[----:B------:R-:W-:Y:S01]  /*07b0*/  UMOV UR4, 0x400 ;  /* 0x0000040000047882 */ /* 0x000fe20000000000 */
[----:B------:R-:W1:Y:S01]  /*07c0*/  LDCU.64 UR10, c[0x0][0x3a8] ;  /* 0x00007500ff0a77ac */ /* 0x000e620008000a00 */
[----:B------:R-:W2:Y:S01]  /*07d0*/  LDCU.64 UR12, c[0x0][0x380] ;  /* 0x00007000ff0c77ac */ /* 0x000ea20008000a00 */
[----:B-1----:R-:W-:Y:S02]  /*07e0*/  UIMAD UR9, UR8, UR10, URZ ;  /* 0x0000000a080972a4 */ /* 0x002fe4000f8e02ff */
[----:B0-----:R-:W-:Y:S02]  /*07f0*/  ULEA UR4, UR5, UR4, 0x18 ;  /* 0x0000000405047291 */ /* 0x001fe4000f8ec0ff */
[----:B------:R-:W-:Y:S01]  /*0800*/  UIMAD UR9, UR7, UR11, UR9 ;  /* 0x0000000b070972a4 */ /* 0x000fe2000f8e0209 */
[----:B------:R-:W-:-:S06]  /*0810*/  UMOV UR5, URZ ;  /* 0x000000ff00057c82 */ /* 0x000fcc0008000000 */
[----:B------:R-:W0:Y:S01]  /*0820*/  LDS.U8 R5, [UR4] ;  /* 0x00000004ff057984 */ /* 0x000e220008000000 */
[----:B------:R-:W-:Y:S02]  /*0830*/  UMOV UR4, UR6 ;  /* 0x0000000600047c82 */ /* 0x000fe40008000000 */
[----:B------:R-:W-:-:S04]  /*0840*/  UIMAD.WIDE.U32 UR4, UR7, UR10, UR4 ;  /* 0x0000000a070472a5 */ /* 0x000fc8000f8e0004 */
[----:B--2---:R-:W-:-:S04]  /*0850*/  UIADD3 UR4, UP0, UPT, UR4, UR12, URZ ;  /* 0x0000000c04047290 */ /* 0x004fc8000ff1e0ff */
[----:B------:R-:W-:Y:S02]  /*0860*/  UIADD3.X UR5, UPT, UPT, UR13, UR5, UR9, UP0, !UPT ;  /* 0x000000050d057290 */ /* 0x000fe400087fe409 */
[----:B------:R-:W-:-:S04]  /*0870*/  IMAD.U32 R2, RZ, RZ, UR4 ;  /* 0x00000004ff027e24 */ /* 0x000fc8000f8e00ff */
[----:B------:R-:W-:-:S05]  /*0880*/  IMAD.U32 R3, RZ, RZ, UR5 ;  /* 0x00000005ff037e24 */ /* 0x000fca000f8e00ff */
[----:B0-----:R-:W-:Y:S01]  /*0890*/  STG.E.U8 desc[UR14][R2.64], R5 ;  /* 0x0000000502007986 */ /* 0x001fe2000c10110e */
[----:B------:R-:W-:Y:S05]  /*08a0*/  EXIT ;  /* 0x000000000000794d */ /* 0x000fea0003800000 */
.L_x_4980:
        /* <DEDUP_REMOVED lines=13> */
.L_x_31058:


//--------------------- .text.contiguous_all2_bf16 --------------------------
	.section	.text.contiguous_all2_bf16,"ax",@progbits
	.align	128
        .global         contiguous_all2_bf16
        .type           contiguous_all2_bf16,@function
        .size           contiguous_all2_bf16,(.L_x_30423 - contiguous_all2_bf16)
        .other          contiguous_all2_bf16,@"STO_CUDA_ENTRY STV_DEFAULT"
contiguous_all2_bf16:
.text.contiguous_all2_bf16:
        /* <DEDUP_REMOVED lines=12> */
[----:B------:R-:W-:Y:S01]  /*00c0*/  MOV R4, UR9 ;  /* 0x0000000900047c02 */ /* 0x000fe20008000f00 */
[----:B------:R-:W2:Y:S03]  /*00d0*/  S2UR UR7, SR_CTAID.X ;  /* 0x00000000000779c3 */ /* 0x000ea60000002500 */
[----:B------:R-:W-:Y:S01]  /*00e0*/  ISETP.GE.U32.AND.EX P0, PT, R4, R3, PT, P0 ;  /* 0x000000030400720c */ /* 0x000fe20003f06100 */
[----:B---3--:R-:W-:-:S09]  /*00f0*/  ULEA UR4, UR5, UR4, 0x18 ;  /* 0x0000000405047291 */ /* 0x008fd2000f8ec0ff */
[----:B-1----:R1:W-:Y:S03]  /*0100*/  STS.U8 [R0+UR4], R2 ;  /* 0x0000000200007988 */ /* 0x0023e60008000004 */
[----:B--2---:R-:W-:Y:S05]  /*0110*/  @P0 EXIT ;  /* 0x000000000000094d */ /* 0x004fea0003800000 */
[----:B------:R-:W2:Y:S01]  /*0120*/  LDC.64 R10, c[0x0][0x3b0] ;  /* 0x0000ec00ff0a7b82 */ /* 0x000ea20000000a00 */
[----:B------:R-:W3:Y:S01]  /*0130*/  LDCU UR5, c[0x0][0x360] ;  /* 0x00006c00ff0577ac */ /* 0x000ee20008000800 */
[----:B0-----:R-:W-:Y:S01]  /*0140*/  IMAD R9, R9, UR7, RZ ;  /* 0x0000000709097c24 */ /* 0x001fe2000f8e02ff */
[----:B------:R-:W-:Y:S01]  /*0150*/  BSSY.RECONVERGENT B0, `(.L_x_4981) ;  /* 0x0000667000007945 */ /* 0x000fe20003800200 */
[----:B-1----:R-:W-:Y:S01]  /*0160*/  IADD3 R2, PT, PT, R0, UR4, RZ ;  /* 0x0000000400027c10 */ /* 0x002fe2000fffe0ff */
[----:B------:R-:W0:Y:S02]  /*0170*/  LDCU.64 UR10, c[0x0][0x388] ;  /* 0x00007100ff0a77ac */ /* 0x000e240008000a00 */
[----:B------:R-:W-:Y:S01]  /*0180*/  LEA R8, R9, R0, 0x1 ;  /* 0x0000000009087211 */ /* 0x000fe200078e08ff */
[----:B------:R-:W1:Y:S01]  /*0190*/  LDC R6, c[0x0][0x3a0] ;  /* 0x0000e800ff067b82 */ /* 0x000e620000000800 */
[----:B------:R-:W4:Y:S03]  /*01a0*/  LDCU.64 UR14, c[0x0][0x358] ;  /* 0x00006b00ff0e77ac */ /* 0x000f260008000a00 */
[----:B---3--:R-:W-:Y:S01]  /*01b0*/  VIADD R18, R8, UR5 ;  /* 0x0000000508127c36 */ /* 0x008fe20008000000 */
[----:B0-----:R-:W-:Y:S01]  /*01c0*/  MOV R12, UR10 ;  /* 0x0000000a000c7c02 */ /* 0x001fe20008000f00 */
[----:B------:R-:W-:-:S03]  /*01d0*/  IMAD.U32 R7, RZ, RZ, UR11 ;  /* 0x0000000bff077e24 */ /* 0x000fc6000f8e00ff */
[----:B--2---:R-:W-:-:S04]  /*01e0*/  ISETP.GE.U32.AND P0, PT, R18, R10, PT ;  /* 0x0000000a1200720c */ /* 0x004fc80003f06070 */
[----:B------:R-:W-:Y:S01]  /*01f0*/  ISETP.GE.U32.AND.EX P0, PT, RZ, R11, PT, P0 ;  /* 0x0000000bff00720c */ /* 0x000fe20003f06100 */
[----:B-1----:R-:W-:-:S12]  /*0200*/  VIADD R14, R6, 0xffffffff ;  /* 0xffffffff060e7836 */ /* 0x002fd80000000000 */
[----:B----4-:R-:W-:Y:S05]  /*0210*/  @P0 BRA `(.L_x_4982) ;  /* 0x0000002c00c40947 */ /* 0x010fea0003800000 */
[----:B------:R-:W-:Y:S01]  /*0220*/  ISETP.GE.AND P0, PT, R14, RZ, PT ;  /* 0x000000ff0e00720c */ /* 0x000fe20003f06270 */
[----:B------:R-:W-:Y:S02]  /*0230*/  HFMA2 R9, -RZ, RZ, 0, 0 ;  /* 0x00000000ff097431 */ /* 0x000fe400000001ff */
[C---:B------:R-:W-:Y:S01]  /*0240*/  IMAD R4, R10.reuse, UR9, RZ ;  /* 0x000000090a047c24 */ /* 0x040fe2000f8e02ff */
[----:B------:R-:W-:Y:S01]  /*0250*/  CS2R R12, SRZ ;  /* 0x00000000000c7805 */ /* 0x000fe2000001ff00 */
[----:B------:R-:W-:Y:S01]  /*0260*/  IMAD.MOV.U32 R19, RZ, RZ, RZ ;  /* 0x000000ffff137224 */ /* 0x000fe200078e00ff */
[----:B------:R-:W-:Y:S01]  /*0270*/  CS2R R20, SRZ ;  /* 0x0000000000147805 */ /* 0x000fe2000001ff00 */
[----:B------:R-:W-:Y:S02]  /*0280*/  IMAD R7, R11, UR8, R4 ;  /* 0x000000080b077c24 */ /* 0x000fe4000f8e0204 */
[----:B------:R-:W-:-:S04]  /*0290*/  IMAD.WIDE.U32 R18, R10, UR8, R18 ;  /* 0x000000080a127c25 */ /* 0x000fc8000f8e0012 */
[----:B------:R-:W-:Y:S01]  /*02a0*/  IMAD.WIDE.U32 R8, R10, UR8, R8 ;  /* 0x000000080a087c25 */ /* 0x000fe2000f8e0008 */
[----:B------:R-:W-:Y:S06]  /*02b0*/  @!P0 BRA `(.L_x_4983) ;  /* 0x0000002c005c8947 */ /* 0x000fec0003800000 */
[----:B------:R-:W-:Y:S01]  /*02c0*/  MOV R5, R14 ;  /* 0x0000000e00057202 */ /* 0x000fe20000000f00 */
[----:B------:R-:W-:Y:S01]  /*02d0*/  IMAD.IADD R3, R9, 0x1, R7 ;  /* 0x0000000109037824 */ /* 0x000fe200078e0207 */
[----:B------:R-:W-:Y:S01]  /*02e0*/  MOV R4, R8 ;  /* 0x0000000800047202 */ /* 0x000fe20000000f00 */
[----:B------:R-:W-:Y:S01]  /*02f0*/  IMAD.IADD R19, R7, 0x1, R19 ;  /* 0x0000000107137824 */ /* 0x000fe200078e0213 */
[----:B------:R-:W-:Y:S02]  /*0300*/  ISETP.GE.U32.AND P0, PT, R5, 0x3, PT ;  /* 0x000000030500780c */ /* 0x000fe40003f06070 */
[----:B------:R-:W-:Y:S02]  /*0310*/  CS2R R20, SRZ ;  /* 0x0000000000147805 */ /* 0x000fe4000001ff00 */
[----:B------:R-:W-:-:S09]  /*0320*/  CS2R R12, SRZ ;  /* 0x00000000000c7805 */ /* 0x000fd2000001ff00 */
[----:B------:R-:W-:Y:S05]  /*0330*/  @!P0 BRA `(.L_x_4984) ;  /* 0x0000001800ac8947 */ /* 0x000fea0003800000 */
[----:B------:R-:W0:Y:S01]  /*0340*/  LDC.64 R14, c[0x0][0x390] ;  /* 0x0000e400ff0e7b82 */ /* 0x000e220000000a00 */
[C---:B------:R-:W-:Y:S02]  /*0350*/  LOP3.LUT R7, R6.reuse, 0xfffffffc, RZ, 0xc0, !PT ;  /* 0xfffffffc06077812 */ /* 0x040fe400078ec0ff */
[----:B------:R-:W-:Y:S02]  /*0360*/  CS2R R20, SRZ ;  /* 0x0000000000147805 */ /* 0x000fe4000001ff00 */
[----:B------:R-:W-:Y:S01]  /*0370*/  IADD3 R5, PT, PT, R6, -0x2, RZ ;  /* 0xfffffffe06057810 */ /* 0x000fe20007ffe0ff */
[----:B------:R-:W-:Y:S02]  /*0380*/  IMAD.MOV R6, RZ, RZ, -R7 ;  /* 0x000000ffff067224 */ /* 0x000fe400078e0a07 */
[----:B------:R-:W1:Y:S05]  /*0390*/  LDC.64 R16, c[0x0][0x398] ;  /* 0x0000e600ff107b82 */ /* 0x000e6a0000000a00 */
.L_x_5009:
        /* <DEDUP_REMOVED lines=32> */
.L_x_4986:
[----:B------:R-:W-:Y:S01]  /*05a0*/  MOV R26, R4 ;  /* 0x00000004001a7202 */ /* 0x000fe20000000f00 */
[----:B------:R-:W-:Y:S01]  /*05b0*/  IMAD.MOV.U32 R11, RZ, RZ, R3 ;  /* 0x000000ffff0b7224 */ /* 0x000fe200078e0003 */
[----:B------:R-:W-:Y:S01]  /*05c0*/  MOV R10, R40 ;  /* 0x00000028000a7202 */ /* 0x000fe20000000f00 */
[----:B------:R-:W-:Y:S01]  /*05d0*/  IMAD.MOV.U32 R9, RZ, RZ, R41 ;  /* 0x000000ffff097224 */ /* 0x000fe200078e0029 */
[----:B------:R-:W-:-:S07]  /*05e0*/  MOV R8, 0x600 ;  /* 0x0000060000087802 */ /* 0x000fce0000000f00 */
[----:B-1----:R-:W-:Y:S05]  /*05f0*/  CALL.REL.NOINC `($__internal_106_$__cuda_sm20_div_s64) ;  /* 0x0000006400a07944 */ /* 0x002fea0003c00000 */
        /* <DEDUP_REMOVED lines=10> */
.L_x_4987:
[----:B------:R-:W-:Y:S05]  /*06a0*/  BSYNC.RECONVERGENT B1 ;  /* 0x0000000000017941 */ /* 0x000fea0003800200 */
.L_x_4985:
        /* <DEDUP_REMOVED lines=33> */
.L_x_4989:
[----:B------:R-:W-:Y:S01]  /*08c0*/  IMAD.MOV.U32 R26, RZ, RZ, R18 ;  /* 0x000000ffff1a7224 */ /* 0x000fe200078e0012 */
[----:B------:R-:W-:Y:S01]  /*08d0*/  MOV R11, R19 ;  /* 0x00000013000b7202 */ /* 0x000fe20000000f00 */
[----:B------:R-:W-:Y:S01]  /*08e0*/  IMAD.MOV.U32 R10, RZ, RZ, R40 ;  /* 0x000000ffff0a7224 */ /* 0x000fe200078e0028 */
[----:B------:R-:W-:Y:S02]  /*08f0*/  MOV R9, R41 ;  /* 0x0000002900097202 */ /* 0x000fe40000000f00 */
[----:B------:R-:W-:-:S07]  /*0900*/  MOV R8, 0x920 ;  /* 0x0000092000087802 */ /* 0x000fce0000000f00 */
[----:B------:R-:W-:Y:S05]  /*0910*/  CALL.REL.NOINC `($__internal_106_$__cuda_sm20_div_s64) ;  /* 0x0000006000d87944 */ /* 0x000fea0003c00000 */
        /* <DEDUP_REMOVED lines=8> */
.L_x_4990:
[----:B------:R-:W-:Y:S05]  /*09a0*/  BSYNC.RECONVERGENT B1 ;  /* 0x0000000000017941 */ /* 0x000fea0003800200 */
.L_x_4988:
[----:B------:R-:W-:-:S06]  /*09b0*/  IMAD.WIDE.U32 R42, R5, 0x8, R14 ;  /* 0x00000008052a7825 */ /* 0x000fcc00078e000e */
[----:B------:R-:W2:Y:S01]  /*09c0*/  LDG.E.64 R42, desc[UR14][R42.64] ;  /* 0x0000000e2a2a7981 */ /* 0x000ea2000c1e1b00 */
[----:B------:R-:W-:Y:S01]  /*09d0*/  IMAD R9, R9, R38, RZ ;  /* 0x0000002609097224 */ /* 0x000fe200078e02ff */
[----:B------:R-:W-:Y:S01]  /*09e0*/  BSSY.RECONVERGENT B1, `(.L_x_4991) ;  /* 0x000002f000017945 */ /* 0x000fe20003800200 */
[----:B------:R-:W-:-:S04]  /*09f0*/  IMAD.WIDE.U32 R18, R38, R8, R20 ;  /* 0x0000000826127225 */ /* 0x000fc800078e0014 */
[----:B------:R-:W-:Y:S01]  /*0a00*/  VIADD R13, R5, 0xfffffffe ;  /* 0xfffffffe050d7836 */ /* 0x000fe20000000000 */
[----:B--2---:R-:W-:-:S04]  /*0a10*/  LOP3.LUT R3, R23, R43, RZ, 0xfc, !PT ;  /* 0x0000002b17037212 */ /* 0x004fc800078efcff */
[----:B------:R-:W-:Y:S01]  /*0a20*/  ISETP.NE.U32.AND P0, PT, R3, RZ, PT ;  /* 0x000000ff0300720c */ /* 0x000fe20003f05070 */
[----:B------:R-:W-:-:S05]  /*0a30*/  IMAD R3, R39, R8, R9 ;  /* 0x0000000827037224 */ /* 0x000fca00078e0209 */
[----:B------:R-:W-:-:S07]  /*0a40*/  IADD3 R3, PT, PT, R19, R3, RZ ;  /* 0x0000000313037210 */ /* 0x000fce0007ffe0ff */
        /* <DEDUP_REMOVED lines=24> */
.L_x_4992:
        /* <DEDUP_REMOVED lines=16> */
.L_x_4993:
[----:B------:R-:W-:Y:S05]  /*0cd0*/  BSYNC.RECONVERGENT B1 ;  /* 0x0000000000017941 */ /* 0x000fea0003800200 */
.L_x_4991:
        /* <DEDUP_REMOVED lines=35> */
.L_x_4995:
[----:B------:R-:W-:Y:S01]  /*0f10*/  MOV R26, R44 ;  /* 0x0000002c001a7202 */ /* 0x000fe20000000f00 */
[----:B------:R-:W-:Y:S01]  /*0f20*/  IMAD.MOV.U32 R11, RZ, RZ, R45 ;  /* 0x000000ffff0b7224 */ /* 0x000fe200078e002d */
[----:B------:R-:W-:Y:S01]  /*0f30*/  MOV R10, R42 ;  /* 0x0000002a000a7202 */ /* 0x000fe20000000f00 */
[----:B------:R-:W-:Y:S01]  /*0f40*/  IMAD.MOV.U32 R9, RZ, RZ, R43 ;  /* 0x000000ffff097224 */ /* 0x000fe200078e002b */
[----:B------:R-:W-:-:S07]  /*0f50*/  MOV R8, 0xf70 ;  /* 0x00000f7000087802 */ /* 0x000fce0000000f00 */
[----:B------:R-:W-:Y:S05]  /*0f60*/  CALL.REL.NOINC `($__internal_106_$__cuda_sm20_div_s64) ;  /* 0x0000005c00447944 */ /* 0x000fea0003c00000 */
[----:B------:R-:W-:Y:S01]  /*0f70*/  IADD3 R11, P0, PT, RZ, -R24, RZ ;  /* 0x80000018ff0b7210 */ /* 0x000fe20007f1e0ff */
[----:B------:R-:W-:-:S03]  /*0f80*/  IMAD.MOV.U32 R8, RZ, RZ, R44 ;  /* 0x000000ffff087224 */ /* 0x000fc600078e002c */
[----:B------:R-:W-:-:S05]  /*0f90*/  IADD3.X R9, PT, PT, RZ, ~R25, RZ, P0, !PT ;  /* 0x80000019ff097210 */ /* 0x000fca00007fe4ff */
[----:B------:R-:W-:Y:S01]  /*0fa0*/  IMAD R4, R9, R42, RZ ;  /* 0x0000002a09047224 */ /* 0x000fe200078e02ff */
[----:B------:R-:W-:-:S03]  /*0fb0*/  MOV R9, R45 ;  /* 0x0000002d00097202 */ /* 0x000fc60000000f00 */
[----:B------:R-:W-:-:S04]  /*0fc0*/  IMAD.WIDE.U32 R8, R42, R11, R8 ;  /* 0x0000000b2a087225 */ /* 0x000fc800078e0008 */
[----:B------:R-:W-:Y:S01]  /*0fd0*/  IMAD R11, R43, R11, R4 ;  /* 0x0000000b2b0b7224 */ /* 0x000fe200078e0204 */
[----:B------:R-:W-:Y:S01]  /*0fe0*/  MOV R43, R25 ;  /* 0x00000019002b7202 */ /* 0x000fe20000000f00 */
[----:B------:R-:W-:Y:S02]  /*0ff0*/  IMAD.MOV.U32 R45, RZ, RZ, R8 ;  /* 0x000000ffff2d7224 */ /* 0x000fe400078e0008 */
[----:B------:R-:W-:Y:S01]  /*1000*/  IMAD.MOV.U32 R42, RZ, RZ, R24 ;  /* 0x000000ffff2a7224 */ /* 0x000fe200078e0018 */
[----:B------:R-:W-:-:S07]  /*1010*/  IADD3 R9, PT, PT, R11, R9, RZ ;  /* 0x000000090b097210 */ /* 0x000fce0007ffe0ff */
.L_x_4996:
[----:B------:R-:W-:Y:S05]  /*1020*/  BSYNC.RECONVERGENT B1 ;  /* 0x0000000000017941 */ /* 0x000fea0003800200 */
.L_x_4994:
[----:B------:R-:W-:-:S04]  /*1030*/  VIADD R19, R5, 0xffffffff ;  /* 0xffffffff05137836 */ /* 0x000fc80000000000 */
        /* <DEDUP_REMOVED lines=36> */
.L_x_4998:
[----:B------:R-:W-:Y:S01]  /*1280*/  MOV R26, R38 ;  /* 0x00000026001a7202 */ /* 0x000fe20000000f00 */
[----:B------:R-:W-:Y:S01]  /*1290*/  IMAD.MOV.U32 R11, RZ, RZ, R39 ;  /* 0x000000ffff0b7224 */ /* 0x000fe200078e0027 */
[----:B------:R-:W-:Y:S01]  /*12a0*/  MOV R10, R20 ;  /* 0x00000014000a7202 */ /* 0x000fe20000000f00 */
[----:B------:R-:W-:Y:S01]  /*12b0*/  IMAD.MOV.U32 R9, RZ, RZ, R21 ;  /* 0x000000ffff097224 */ /* 0x000fe200078e0015 */
[----:B------:R-:W-:-:S07]  /*12c0*/  MOV R8, 0x12e0 ;  /* 0x000012e000087802 */ /* 0x000fce0000000f00 */
[----:B------:R-:W-:Y:S05]  /*12d0*/  CALL.REL.NOINC `($__internal_106_$__cuda_sm20_div_s64) ;  /* 0x0000005800687944 */ /* 0x000fea0003c00000 */
        /* <DEDUP_REMOVED lines=10> */
.L_x_4999:
[----:B------:R-:W-:Y:S05]  /*1380*/  BSYNC.RECONVERGENT B1 ;  /* 0x0000000000017941 */ /* 0x000fea0003800200 */
.L_x_4997:
        /* <DEDUP_REMOVED lines=34> */
.L_x_5001:
[----:B------:R-:W-:Y:S01]  /*15b0*/  MOV R26, R42 ;  /* 0x0000002a001a7202 */ /* 0x000fe20000000f00 */
[----:B------:R-:W-:Y:S01]  /*15c0*/  IMAD.MOV.U32 R11, RZ, RZ, R43 ;  /* 0x000000ffff0b7224 */ /* 0x000fe200078e002b */
[----:B------:R-:W-:Y:S01]  /*15d0*/  MOV R10, R20 ;  /* 0x00000014000a7202 */ /* 0x000fe20000000f00 */
[----:B------:R-:W-:Y:S01]  /*15e0*/  IMAD.MOV.U32 R9, RZ, RZ, R21 ;  /* 0x000000ffff097224 */ /* 0x000fe200078e0015 */
[----:B------:R-:W-:-:S07]  /*15f0*/  MOV R8, 0x1610 ;  /* 0x0000161000087802 */ /* 0x000fce0000000f00 */
[----:B------:R-:W-:Y:S05]  /*1600*/  CALL.REL.NOINC `($__internal_106_$__cuda_sm20_div_s64) ;  /* 0x00000054009c7944 */ /* 0x000fea0003c00000 */
        /* <DEDUP_REMOVED lines=11> */
.L_x_5002:
[----:B------:R-:W-:Y:S05]  /*16c0*/  BSYNC.RECONVERGENT B1 ;  /* 0x0000000000017941 */ /* 0x000fea0003800200 */
.L_x_5000:
        /* <DEDUP_REMOVED lines=34> */
.L_x_5004:
        /* <DEDUP_REMOVED lines=15> */
[----:B------:R-:W-:Y:S01]  /*19e0*/  IADD3 R9, PT, PT, R9, R3, RZ ;  /* 0x0000000309097210 */ /* 0x000fe20007ffe0ff */
[----:B------:R-:W-:-:S07]  /*19f0*/  IMAD.MOV.U32 R3, RZ, RZ, R25 ;  /* 0x000000ffff037224 */ /* 0x000fce00078e0019 */
.L_x_5005:
[----:B------:R-:W-:Y:S05]  /*1a00*/  BSYNC.RECONVERGENT B1 ;  /* 0x0000000000017941 */ /* 0x000fea0003800200 */
.L_x_5003:
        /* <DEDUP_REMOVED lines=35> */
.L_x_5007:
[----:B------:R-:W-:Y:S01]  /*1c40*/  IMAD.MOV.U32 R26, RZ, RZ, R18 ;  /* 0x000000ffff1a7224 */ /* 0x000fe200078e0012 */
[----:B------:R-:W-:Y:S01]  /*1c50*/  MOV R11, R19 ;  /* 0x00000013000b7202 */ /* 0x000fe20000000f00 */
[----:B------:R-:W-:Y:S01]  /*1c60*/  IMAD.MOV.U32 R10, RZ, RZ, R20 ;  /* 0x000000ffff0a7224 */ /* 0x000fe200078e0014 */
[----:B------:R-:W-:Y:S02]  /*1c70*/  MOV R9, R21 ;  /* 0x0000001500097202 */ /* 0x000fe40000000f00 */
[----:B------:R-:W-:-:S07]  /*1c80*/  MOV R8, 0x1ca0 ;  /* 0x00001ca000087802 */ /* 0x000fce0000000f00 */
[----:B------:R-:W-:Y:S05]  /*1c90*/  CALL.REL.NOINC `($__internal_106_$__cuda_sm20_div_s64) ;  /* 0x0000004c00f87944 */ /* 0x000fea0003c00000 */
[----:B------:R-:W-:Y:S02]  /*1ca0*/  IADD3 R11, P0, PT, RZ, -R24, RZ ;  /* 0x80000018ff0b7210 */ /* 0x000fe40007f1e0ff */
[----:B------:R-:W-:Y:S02]  /*1cb0*/  MOV R8, R18 ;  /* 0x0000001200087202 */ /* 0x000fe40000000f00 */
[----:B------:R-:W-:Y:S01]  /*1cc0*/  MOV R18, R24 ;  /* 0x0000001800127202 */ /* 0x000fe20000000f00 */
[----:B------:R-:W-:-:S04]  /*1cd0*/  IMAD.X R9, RZ, RZ, ~R25, P0 ;  /* 0x000000ffff097224 */ /* 0x000fc800000e0e19 */
[----:B------:R-:W-:Y:S02]  /*1ce0*/  IMAD R10, R9, R20, RZ ;  /* 0x00000014090a7224 */ /* 0x000fe400078e02ff */
[----:B------:R-:W-:Y:S02]  /*1cf0*/  IMAD.MOV.U32 R9, RZ, RZ, R19 ;  /* 0x000000ffff097224 */ /* 0x000fe400078e0013 */
[-C--:B------:R-:W-:Y:S02]  /*1d00*/  IMAD R21, R21, R11.reuse, R10 ;  /* 0x0000000b15157224 */ /* 0x080fe400078e020a */
[----:B------:R-:W-:-:S04]  /*1d10*/  IMAD.WIDE.U32 R8, R20, R11, R8 ;  /* 0x0000000b14087225 */ /* 0x000fc800078e0008 */
[----:B------:R-:W-:Y:S01]  /*1d20*/  IMAD.MOV.U32 R11, RZ, RZ, R8 ;  /* 0x000000ffff0b7224 */ /* 0x000fe200078e0008 */
[----:B------:R-:W-:Y:S01]  /*1d30*/  IADD3 R9, PT, PT, R21, R9, RZ ;  /* 0x0000000915097210 */ /* 0x000fe20007ffe0ff */
[----:B------:R-:W-:-:S07]  /*1d40*/  IMAD.MOV.U32 R19, RZ, RZ, R25 ;  /* 0x000000ffff137224 */ /* 0x000fce00078e0019 */
.L_x_5008:
[----:B------:R-:W-:Y:S05]  /*1d50*/  BSYNC.RECONVERGENT B1 ;  /* 0x0000000000017941 */ /* 0x000fea0003800200 */
.L_x_5006:
[----:B------:R-:W-:Y:S01]  /*1d60*/  MOV R20, R22 ;  /* 0x0000001600147202 */ /* 0x000fe20000000f00 */
        /* <DEDUP_REMOVED lines=8> */
.L_x_4984:
        /* <DEDUP_REMOVED lines=35> */
.L_x_5012:
        /* <DEDUP_REMOVED lines=16> */
.L_x_5013:
[----:B------:R-:W-:Y:S05]  /*2120*/  BSYNC.RECONVERGENT B1 ;  /* 0x0000000000017941 */ /* 0x000fea0003800200 */
.L_x_5011:
        /* <DEDUP_REMOVED lines=34> */
.L_x_5015:
        /* <DEDUP_REMOVED lines=8> */
[----:B------:R-:W-:Y:S02]  /*23d0*/  MOV R16, R24 ;  /* 0x0000001800107202 */ /* 0x000fe40000000f00 */
[----:B------:R-:W-:-:S05]  /*23e0*/  IADD3.X R9, PT, PT, RZ, ~R25, RZ, P0, !PT ;  /* 0x80000019ff097210 */ /* 0x000fca00007fe4ff */
[----:B------:R-:W-:Y:S02]  /*23f0*/  IMAD R4, R9, R6, RZ ;  /* 0x0000000609047224 */ /* 0x000fe400078e02ff */
[----:B------:R-:W-:-:S04]  /*2400*/  IMAD.WIDE.U32 R8, R6, R3, R18 ;  /* 0x0000000306087225 */ /* 0x000fc800078e0012 */
[----:B------:R-:W-:-:S04]  /*2410*/  IMAD R7, R7, R3, R4 ;  /* 0x0000000307077224 */ /* 0x000fc800078e0204 */
[----:B------:R-:W-:-:S07]  /*2420*/  IMAD.IADD R7, R7, 0x1, R9 ;  /* 0x0000000107077824 */ /* 0x000fce00078e0209 */
.L_x_5016:
[----:B------:R-:W-:Y:S05]  /*2430*/  BSYNC.RECONVERGENT B1 ;  /* 0x0000000000017941 */ /* 0x000fea0003800200 */
.L_x_5014:
        /* <DEDUP_REMOVED lines=35> */
.L_x_5018:
        /* <DEDUP_REMOVED lines=15> */
[----:B------:R-:W-:Y:S01]  /*2760*/  IMAD.IADD R9, R9, 0x1, R3 ;  /* 0x0000000109097824 */ /* 0x000fe200078e0203 */
[----:B------:R-:W-:-:S07]  /*2770*/  MOV R3, R25 ;  /* 0x0000001900037202 */ /* 0x000fce0000000f00 */
.L_x_5019:
[----:B------:R-:W-:Y:S05]  /*2780*/  BSYNC.RECONVERGENT B1 ;  /* 0x0000000000017941 */ /* 0x000fea0003800200 */
.L_x_5017:
        /* <DEDUP_REMOVED lines=35> */
.L_x_5021:
        /* <DEDUP_REMOVED lines=9> */
[----:B------:R-:W-:Y:S01]  /*2a50*/  IMAD.X R9, RZ, RZ, ~R25, P0 ;  /* 0x000000ffff097224 */ /* 0x000fe200000e0e19 */
[----:B------:R-:W-:-:S03]  /*2a60*/  MOV R19, R25 ;  /* 0x0000001900137202 */ /* 0x000fc60000000f00 */
[----:B------:R-:W-:Y:S02]  /*2a70*/  IMAD R10, R9, R14, RZ ;  /* 0x0000000e090a7224 */ /* 0x000fe400078e02ff */
[----:B------:R-:W-:Y:S02]  /*2a80*/  IMAD.MOV.U32 R9, RZ, RZ, R17 ;  /* 0x000000ffff097224 */ /* 0x000fe400078e0011 */
[----:B------:R-:W-:-:S04]  /*2a90*/  IMAD.WIDE.U32 R8, R14, R11, R8 ;  /* 0x0000000b0e087225 */ /* 0x000fc800078e0008 */
[----:B------:R-:W-:-:S04]  /*2aa0*/  IMAD R11, R15, R11, R10 ;  /* 0x0000000b0f0b7224 */ /* 0x000fc800078e020a */
[----:B------:R-:W-:-:S07]  /*2ab0*/  IMAD.IADD R9, R11, 0x1, R9 ;  /* 0x000000010b097824 */ /* 0x000fce00078e0209 */
.L_x_5022:
[----:B------:R-:W-:Y:S05]  /*2ac0*/  BSYNC.RECONVERGENT B1 ;  /* 0x0000000000017941 */ /* 0x000fea0003800200 */
.L_x_5020:
[----:B------:R-:W-:Y:S01]  /*2ad0*/  IMAD R9, R9, R22, RZ ;  /* 0x0000001609097224 */ /* 0x000fe200078e02ff */
[----:B------:R-:W-:Y:S01]  /*2ae0*/  IADD3 R5, PT, PT, R5, -0x2, RZ ;  /* 0xfffffffe05057810 */ /* 0x000fe20007ffe0ff */
[----:B------:R-:W-:Y:S02]  /*2af0*/  IMAD.MOV.U32 R6, RZ, RZ, R20 ;  /* 0x000000ffff067224 */ /* 0x000fe400078e0014 */
[-C--:B------:R-:W-:Y:S02]  /*2b00*/  IMAD R9, R23, R8.reuse, R9 ;  /* 0x0000000817097224 */ /* 0x080fe400078e0209 */
[----:B------:R-:W-:-:S04]  /*2b10*/  IMAD.WIDE.U32 R20, R22, R8, R6 ;  /* 0x0000000816147225 */ /* 0x000fc800078e0006 */
[----:B------:R-:W-:-:S07]  /*2b20*/  IMAD.IADD R21, R21, 0x1, R9 ;  /* 0x0000000115157824 */ /* 0x000fce00078e0209 */
.L_x_5010:
        /* <DEDUP_REMOVED lines=31> */
.L_x_5024:
[----:B------:R-:W-:Y:S01]  /*2d20*/  MOV R23, R3 ;  /* 0x0000000300177202 */ /* 0x000fe20000000f00 */
[----:B------:R-:W-:Y:S01]  /*2d30*/  IMAD.MOV.U32 R22, RZ, RZ, R6 ;  /* 0x000000ffff167224 */ /* 0x000fe200078e0006 */
[----:B------:R-:W-:Y:S02]  /*2d40*/  MOV R3, R7 ;  /* 0x0000000700037202 */ /* 0x000fe40000000f00 */
[----:B------:R-:W-:-:S07]  /*2d50*/  MOV R24, 0x2d70 ;  /* 0x00002d7000187802 */ /* 0x000fce0000000f00 */
[----:B------:R-:W-:Y:S05]  /*2d60*/  CALL.REL.NOINC `($__internal_107_$__cuda_sm20_rem_s64) ;  /* 0x0000004400107944 */ /* 0x000fea0003c00000 */
[----:B------:R-:W-:-:S07]  /*2d70*/  IMAD.MOV.U32 R8, RZ, RZ, R4 ;  /* 0x000000ffff087224 */ /* 0x000fce00078e0004 */
.L_x_5025:
[----:B------:R-:W-:Y:S05]  /*2d80*/  BSYNC.RECONVERGENT B1 ;  /* 0x0000000000017941 */ /* 0x000fea0003800200 */
.L_x_5023:
        /* <DEDUP_REMOVED lines=30> */
.L_x_5027:
[----:B------:R-:W-:Y:S01]  /*2f70*/  MOV R22, R6 ;  /* 0x0000000600167202 */ /* 0x000fe20000000f00 */
[----:B------:R-:W-:Y:S01]  /*2f80*/  IMAD.MOV.U32 R3, RZ, RZ, R7 ;  /* 0x000000ffff037224 */ /* 0x000fe200078e0007 */
[----:B------:R-:W-:Y:S01]  /*2f90*/  MOV R4, R18 ;  /* 0x0000001200047202 */ /* 0x000fe20000000f00 */
[----:B------:R-:W-:Y:S01]  /*2fa0*/  IMAD.MOV.U32 R23, RZ, RZ, R19 ;  /* 0x000000ffff177224 */ /* 0x000fe200078e0013 */
[----:B------:R-:W-:-:S07]  /*2fb0*/  MOV R24, 0x2fd0 ;  /* 0x00002fd000187802 */ /* 0x000fce0000000f00 */
[----:B------:R-:W-:Y:S05]  /*2fc0*/  CALL.REL.NOINC `($__internal_107_$__cuda_sm20_rem_s64) ;  /* 0x0000004000787944 */ /* 0x000fea0003c00000 */
[----:B------:R-:W-:-:S07]  /*2fd0*/  MOV R5, R9 ;  /* 0x0000000900057202 */ /* 0x000fce0000000f00 */
.L_x_5028:
[----:B------:R-:W-:Y:S05]  /*2fe0*/  BSYNC.RECONVERGENT B1 ;  /* 0x0000000000017941 */ /* 0x000fea0003800200 */
.L_x_5026:
[----:B------:R-:W-:Y:S02]  /*2ff0*/  IMAD R3, R5, R14, RZ ;  /* 0x0000000e05037224 */ /* 0x000fe400078e02ff */
[----:B------:R-:W-:-:S04]  /*3000*/  IMAD.WIDE.U32 R20, R14, R4, R20 ;  /* 0x000000040e147225 */ /* 0x000fc800078e0014 */
[----:B------:R-:W-:-:S04]  /*3010*/  IMAD R3, R15, R4, R3 ;  /* 0x000000040f037224 */ /* 0x000fc800078e0203 */
[----:B------:R-:W-:-:S07]  /*3020*/  IMAD.IADD R21, R21, 0x1, R3 ;  /* 0x0000000115157824 */ /* 0x000fce00078e0203 */
.L_x_4983:
[----:B------:R-:W0:Y:S02]  /*3030*/  LDC.64 R6, c[0x0][0x388] ;  /* 0x0000e200ff067b82 */ /* 0x000e240000000a00 */
[----:B0-----:R-:W-:-:S04]  /*3040*/  LEA R4, P0, R12, R6, 0x1 ;  /* 0x000000060c047211 */ /* 0x001fc800078008ff */
[----:B------:R-:W-:-:S05]  /*3050*/  LEA.HI.X R5, R12, R7, R13, 0x1, P0 ;  /* 0x000000070c057211 */ /* 0x000fca00000f0c0d */
[----:B------:R-:W2:Y:S01]  /*3060*/  LDG.E.U16 R4, desc[UR14][R4.64] ;  /* 0x0000000e04047981 */ /* 0x000ea2000c1e1500 */
[----:B------:R-:W-:Y:S01]  /*3070*/  BSSY.RECONVERGENT B1, `(.L_x_5029) ;  /* 0x0000008000017945 */ /* 0x000fe20003800200 */
[----:B------:R-:W-:Y:S02]  /*3080*/  PLOP3.LUT P0, PT, PT, PT, PT, 0x8, 0x80 ;  /* 0x000000000080781c */ /* 0x000fe40003f0e170 */
[----:B--2---:R-:W-:-:S13]  /*3090*/  LOP3.LUT P1, RZ, R4, 0x7fff, RZ, 0xc0, !PT ;  /* 0x00007fff04ff7812 */ /* 0x004fda000782c0ff */
[----:B------:R-:W-:Y:S05]  /*30a0*/  @!P1 BRA `(.L_x_5030) ;  /* 0x0000000000109947 */ /* 0x000fea0003800000 */
[----:B------:R-:W-:-:S04]  /*30b0*/  LEA R4, P0, R20, R6, 0x1 ;  /* 0x0000000614047211 */ /* 0x000fc800078008ff */
[----:B------:R-:W-:-:S05]  /*30c0*/  LEA.HI.X R5, R20, R7, R21, 0x1, P0 ;  /* 0x0000000714057211 */ /* 0x000fca00000f0c15 */
[----:B------:R-:W2:Y:S02]  /*30d0*/  LDG.E.U16 R4, desc[UR14][R4.64] ;  /* 0x0000000e04047981 */ /* 0x000ea4000c1e1500 */
[----:B--2---:R-:W-:-:S13]  /*30e0*/  LOP3.LUT P0, RZ, R4, 0x7fff, RZ, 0xc0, !PT ;  /* 0x00007fff04ff7812 */ /* 0x004fda000780c0ff */
.L_x_5030:
[----:B------:R-:W-:Y:S05]  /*30f0*/  BSYNC.RECONVERGENT B1 ;  /* 0x0000000000017941 */ /* 0x000fea0003800200 */
.L_x_5029:
[----:B------:R-:W-:-:S05]  /*3100*/  SEL R3, RZ, 0x1, !P0 ;  /* 0x00000001ff037807 */ /* 0x000fca0004000000 */
[----:B------:R0:W-:Y:S01]  /*3110*/  STS.U8 [R0+UR4], R3 ;  /* 0x0000000300007988 */ /* 0x0001e20008000004 */
[----:B------:R-:W-:Y:S05]  /*3120*/  BRA `(.L_x_5031) ;  /* 0x0000003400a47947 */ /* 0x000fea0003800000 */
.L_x_4982:
        /* <DEDUP_REMOVED lines=17> */
[----:B------:R-:W1:Y:S08]  /*3240*/  LDC.64 R16, c[0x0][0x398] ;  /* 0x0000e600ff107b82 */ /* 0x000e700000000a00 */
[----:B------:R-:W2:Y:S08]  /*3250*/  LDC.64 R18, c[0x0][0x390] ;  /* 0x0000e400ff127b82 */ /* 0x000eb00000000a00 */
[----:B------:R-:W3:Y:S02]  /*3260*/  LDC.64 R20, c[0x0][0x398] ;  /* 0x0000e600ff147b82 */ /* 0x000ee40000000a00 */
.L_x_5058:
[----:B------:R-:W-:-:S05]  /*3270*/  IADD3 R3, PT, PT, R14, 0x3, RZ ;  /* 0x000000030e037810 */ /* 0x000fca0007ffe0ff */
[----:B0-----:R-:W-:-:S06]  /*3280*/  IMAD.WIDE.U32 R36, R3, 0x8, R22 ;  /* 0x0000000803247825 */ /* 0x001fcc00078e0016 */
[----:B------:R-:W4:Y:S01]  /*3290*/  LDG.E.64 R36, desc[UR14][R36.64] ;  /* 0x0000000e24247981 */ /* 0x000f22000c1e1b00 */
[----:B------:R-:W-:Y:S01]  /*32a0*/  BSSY.RECONVERGENT B1, `(.L_x_5034) ;  /* 0x000002a000017945 */ /* 0x000fe20003800200 */
[----:B----4-:R-:W-:-:S04]  /*32b0*/  LOP3.LUT R6, R5, R37, RZ, 0xfc, !PT ;  /* 0x0000002505067212 */ /* 0x010fc800078efcff */
        /* <DEDUP_REMOVED lines=9> */
[----:B------:R0:W4:Y:S02]  /*3350*/  F2I.FTZ.U32.TRUNC.NTZ R9, R8 ;  /* 0x0000000800097305 */ /* 0x000124000021f000 */
[----:B0-----:R-:W-:Y:S02]  /*3360*/  IMAD.MOV.U32 R8, RZ, RZ, RZ ;  /* 0x000000ffff087224 */ /* 0x001fe400078e00ff */
        /* <DEDUP_REMOVED lines=15> */
.L_x_5035:
[----:B------:R-:W-:Y:S01]  /*3460*/  MOV R26, R4 ;  /* 0x00000004001a7202 */ /* 0x000fe20000000f00 */
[----:B------:R-:W-:Y:S01]  /*3470*/  IMAD.MOV.U32 R11, RZ, RZ, R5 ;  /* 0x000000ffff0b7224 */ /* 0x000fe200078e0005 */
[----:B------:R-:W-:Y:S01]  /*3480*/  MOV R10, R36 ;  /* 0x00000024000a7202 */ /* 0x000fe20000000f00 */
[----:B------:R-:W-:Y:S01]  /*3490*/  IMAD.MOV.U32 R9, RZ, RZ, R37 ;  /* 0x000000ffff097224 */ /* 0x000fe200078e0025 */
[----:B------:R-:W-:-:S07]  /*34a0*/  MOV R8, 0x34c0 ;  /* 0x000034c000087802 */ /* 0x000fce0000000f00 */
[----:B-123--:R-:W-:Y:S05]  /*34b0*/  CALL.REL.NOINC `($__internal_106_$__cuda_sm20_div_s64) ;  /* 0x0000003400f07944 */ /* 0x00efea0003c00000 */
[----:B------:R-:W-:-:S04]  /*34c0*/  IADD3 R11, P0, PT, RZ, -R24, RZ ;  /* 0x80000018ff0b7210 */ /* 0x000fc80007f1e0ff */
[----:B------:R-:W-:Y:S01]  /*34d0*/  IADD3.X R9, PT, PT, RZ, ~R25, RZ, P0, !PT ;  /* 0x80000019ff097210 */ /* 0x000fe200007fe4ff */
[----:B------:R-:W-:-:S04]  /*34e0*/  IMAD.WIDE.U32 R4, R36, R11, R4 ;  /* 0x0000000b24047225 */ /* 0x000fc800078e0004 */
[----:B------:R-:W-:Y:S01]  /*34f0*/  IMAD R9, R9, R36, RZ ;  /* 0x0000002409097224 */ /* 0x000fe200078e02ff */
[----:B------:R-:W-:-:S03]  /*3500*/  MOV R36, R24 ;  /* 0x0000001800247202 */ /* 0x000fc60000000f00 */
[----:B------:R-:W-:Y:S02]  /*3510*/  IMAD R9, R37, R11, R9 ;  /* 0x0000000b25097224 */ /* 0x000fe400078e0209 */
[----:B------:R-:W-:Y:S02]  /*3520*/  IMAD.MOV.U32 R37, RZ, RZ, R25 ;  /* 0x000000ffff257224 */ /* 0x000fe400078e0019 */
[----:B------:R-:W-:-:S07]  /*3530*/  IMAD.IADD R6, R5, 0x1, R9 ;  /* 0x0000000105067824 */ /* 0x000fce00078e0209 */
.L_x_5036:
[----:B------:R-:W-:Y:S05]  /*3540*/  BSYNC.RECONVERGENT B1 ;  /* 0x0000000000017941 */ /* 0x000fea0003800200 */
.L_x_5034:
[----:B------:R-:W-:Y:S01]  /*3550*/  IADD3 R5, PT, PT, R14, 0x2, RZ ;  /* 0x000000020e057810 */ /* 0x000fe20007ffe0ff */
[----:B---3--:R-:W-:-:S04]  /*3560*/  IMAD.WIDE.U32 R8, R3, 0x8, R20 ;  /* 0x0000000803087825 */ /* 0x008fc800078e0014 */
[----:B--2---:R-:W-:Y:S02]  /*3570*/  IMAD.WIDE.U32 R38, R5, 0x8, R18 ;  /* 0x0000000805267825 */ /* 0x004fe400078e0012 */
[----:B------:R-:W2:Y:S04]  /*3580*/  LDG.E.64 R8, desc[UR14][R8.64] ;  /* 0x0000000e08087981 */ /* 0x000ea8000c1e1b00 */
[----:B------:R-:W3:Y:S01]  /*3590*/  LDG.E.64 R38, desc[UR14][R38.64] ;  /* 0x0000000e26267981 */ /* 0x000ee2000c1e1b00 */
        /* <DEDUP_REMOVED lines=32> */
.L_x_5038:
[----:B------:R-:W-:Y:S01]  /*37a0*/  IMAD.MOV.U32 R26, RZ, RZ, R36 ;  /* 0x000000ffff1a7224 */ /* 0x000fe200078e0024 */
[----:B------:R-:W-:Y:S01]  /*37b0*/  MOV R11, R37 ;  /* 0x00000025000b7202 */ /* 0x000fe20000000f00 */
[----:B------:R-:W-:Y:S01]  /*37c0*/  IMAD.MOV.U32 R10, RZ, RZ, R38 ;  /* 0x000000ffff0a7224 */ /* 0x000fe200078e0026 */
[----:B------:R-:W-:Y:S02]  /*37d0*/  MOV R9, R39 ;  /* 0x0000002700097202 */ /* 0x000fe40000000f00 */
[----:B------:R-:W-:-:S07]  /*37e0*/  MOV R8, 0x3800 ;  /* 0x0000380000087802 */ /* 0x000fce0000000f00 */
[----:B-1----:R-:W-:Y:S05]  /*37f0*/  CALL.REL.NOINC `($__internal_106_$__cuda_sm20_div_s64) ;  /* 0x0000003400207944 */ /* 0x002fea0003c00000 */
        /* <DEDUP_REMOVED lines=10> */
.L_x_5039:
[----:B------:R-:W-:Y:S05]  /*38a0*/  BSYNC.RECONVERGENT B1 ;  /* 0x0000000000017941 */ /* 0x000fea0003800200 */
.L_x_5037:
[----:B------:R-:W-:Y:S02]  /*38b0*/  VIADD R3, R14, 0x1 ;  /* 0x000000010e037836 */ /* 0x000fe40000000000 */
[----:B------:R-:W-:-:S04]  /*38c0*/  IMAD.WIDE.U32 R10, R5, 0x8, R20 ;  /* 0x00000008050a7825 */ /* 0x000fc800078e0014 */
[----:B------:R-:W-:Y:S01]  /*38d0*/  IMAD.WIDE.U32 R38, R3, 0x8, R18 ;  /* 0x0000000803267825 */ /* 0x000fe200078e0012 */
[----:B------:R-:W2:Y:S05]  /*38e0*/  LDG.E.64 R4, desc[UR14][R10.64] ;  /* 0x0000000e0a047981 */ /* 0x000eaa000c1e1b00 */
        /* <DEDUP_REMOVED lines=34> */
.L_x_5041:
        /* <DEDUP_REMOVED lines=17> */
.L_x_5042:
[----:B------:R-:W-:Y:S05]  /*3c20*/  BSYNC.RECONVERGENT B1 ;  /* 0x0000000000017941 */ /* 0x000fea0003800200 */
.L_x_5040:
        /* <DEDUP_REMOVED lines=38> */
.L_x_5044:
[----:B------:R-:W-:Y:S01]  /*3e90*/  MOV R26, R36 ;  /* 0x00000024001a7202 */ /* 0x000fe20000000f00 */
[----:B------:R-:W-:Y:S01]  /*3ea0*/  IMAD.MOV.U32 R11, RZ, RZ, R37 ;  /* 0x000000ffff0b7224 */ /* 0x000fe200078e0025 */
[----:B------:R-:W-:Y:S01]  /*3eb0*/  MOV R10, R38 ;  /* 0x00000026000a7202 */ /* 0x000fe20000000f00 */
[----:B------:R-:W-:Y:S01]  /*3ec0*/  IMAD.MOV.U32 R9, RZ, RZ, R39 ;  /* 0x000000ffff097224 */ /* 0x000fe200078e0027 */
[----:B------:R-:W-:-:S07]  /*3ed0*/  MOV R8, 0x3ef0 ;  /* 0x00003ef000087802 */ /* 0x000fce0000000f00 */
[----:B-1----:R-:W-:Y:S05]  /*3ee0*/  CALL.REL.NOINC `($__internal_106_$__cuda_sm20_div_s64) ;  /* 0x0000002c00647944 */ /* 0x002fea0003c00000 */
        /* <DEDUP_REMOVED lines=11> */
.L_x_5045:
[----:B------:R-:W-:Y:S05]  /*3fa0*/  BSYNC.RECONVERGENT B1 ;  /* 0x0000000000017941 */ /* 0x000fea0003800200 */
.L_x_5043:
        /* <DEDUP_REMOVED lines=38> */
.L_x_5047:
        /* <DEDUP_REMOVED lines=17> */
.L_x_5048:
[----:B------:R-:W-:Y:S05]  /*4320*/  BSYNC.RECONVERGENT B1 ;  /* 0x0000000000017941 */ /* 0x000fea0003800200 */
.L_x_5046:
        /* <DEDUP_REMOVED lines=38> */
.L_x_5050:
        /* <DEDUP_REMOVED lines=17> */
.L_x_5051:
[----:B------:R-:W-:Y:S05]  /*46a0*/  BSYNC.RECONVERGENT B1 ;  /* 0x0000000000017941 */ /* 0x000fea0003800200 */
.L_x_5049:
        /* <DEDUP_REMOVED lines=38> */
.L_x_5053:
        /* <DEDUP_REMOVED lines=17> */
.L_x_5054:
[----:B------:R-:W-:Y:S05]  /*4a20*/  BSYNC.RECONVERGENT B1 ;  /* 0x0000000000017941 */ /* 0x000fea0003800200 */
.L_x_5052:
        /* <DEDUP_REMOVED lines=36> */
.L_x_5056:
        /* <DEDUP_REMOVED lines=15> */
[----:B------:R-:W-:Y:S01]  /*4d60*/  IMAD.IADD R11, R9, 0x1, R5 ;  /* 0x00000001090b7824 */ /* 0x000fe200078e0205 */
[----:B------:R-:W-:-:S07]  /*4d70*/  MOV R5, R25 ;  /* 0x0000001900057202 */ /* 0x000fce0000000f00 */
.L_x_5057:
[----:B------:R-:W-:Y:S05]  /*4d80*/  BSYNC.RECONVERGENT B1 ;  /* 0x0000000000017941 */ /* 0x000fea0003800200 */
.L_x_5055:
[----:B-1----:R-:W-:-:S06]  /*4d90*/  IMAD.WIDE.U32 R8, R6, 0x8, R16 ;  /* 0x0000000806087825 */ /* 0x002fcc00078e0010 */
        /* <DEDUP_REMOVED lines=14> */
.L_x_5033:
        /* <DEDUP_REMOVED lines=36> */
.L_x_5061:
[----:B------:R-:W-:Y:S01]  /*50c0*/  IMAD.MOV.U32 R26, RZ, RZ, R4 ;  /* 0x000000ffff1a7224 */ /* 0x000fe200078e0004 */
[----:B------:R-:W-:Y:S01]  /*50d0*/  MOV R11, R5 ;  /* 0x00000005000b7202 */ /* 0x000fe20000000f00 */
[----:B------:R-:W-:Y:S01]  /*50e0*/  IMAD.MOV.U32 R10, RZ, RZ, R16 ;  /* 0x000000ffff0a7224 */ /* 0x000fe200078e0010 */
[----:B------:R-:W-:Y:S02]  /*50f0*/  MOV R9, R17 ;  /* 0x0000001100097202 */ /* 0x000fe40000000f00 */
[----:B------:R-:W-:-:S07]  /*5100*/  MOV R8, 0x5120 ;  /* 0x0000512000087802 */ /* 0x000fce0000000f00 */
[----:B------:R-:W-:Y:S05]  /*5110*/  CALL.REL.NOINC `($__internal_106_$__cuda_sm20_div_s64) ;  /* 0x0000001800d87944 */ /* 0x000fea0003c00000 */
        /* <DEDUP_REMOVED lines=9> */
.L_x_5062:
[----:B------:R-:W-:Y:S05]  /*51b0*/  BSYNC.RECONVERGENT B1 ;  /* 0x0000000000017941 */ /* 0x000fea0003800200 */
.L_x_5060:
        /* <DEDUP_REMOVED lines=39> */
.L_x_5064:
        /* <DEDUP_REMOVED lines=17> */
.L_x_5065:
[----:B------:R-:W-:Y:S05]  /*5540*/  BSYNC.RECONVERGENT B1 ;  /* 0x0000000000017941 */ /* 0x000fea0003800200 */
.L_x_5063:
        /* <DEDUP_REMOVED lines=39> */
.L_x_5067:
        /* <DEDUP_REMOVED lines=17> */
.L_x_5068:
[----:B------:R-:W-:Y:S05]  /*58d0*/  BSYNC.RECONVERGENT B1 ;  /* 0x0000000000017941 */ /* 0x000fea0003800200 */
.L_x_5066:
[----:B------:R-:W0:Y:S01]  /*58e0*/  LDC.64 R22, c[0x0][0x390] ;  /* 0x0000e400ff167b82 */ /* 0x000e220000000a00 */
[----:B------:R-:W-:-:S07]  /*58f0*/  IADD3 R3, PT, PT, R14, -0x3, RZ ;  /* 0xfffffffd0e037810 */ /* 0x000fce0007ffe0ff */
[----:B------:R-:W1:Y:S01]  /*5900*/  LDC.64 R10, c[0x0][0x398] ;  /* 0x0000e600ff0a7b82 */ /* 0x000e620000000a00 */
[----:B0-----:R-:W-:-:S04]  /*5910*/  IMAD.WIDE.U32 R22, R3, 0x8, R22 ;  /* 0x0000000803167825 */ /* 0x001fc800078e0016 */
[----:B-1----:R-:W-:Y:S02]  /*5920*/  IMAD.WIDE.U32 R10, R4, 0x8, R10 ;  /* 0x00000008040a7825 */ /* 0x002fe400078e000a */
        /* <DEDUP_REMOVED lines=35> */
.L_x_5070:
        /* <DEDUP_REMOVED lines=9> */
[----:B------:R-:W-:-:S03]  /*5bf0*/  IADD3.X R11, PT, PT, RZ, ~R25, RZ, P0, !PT ;  /* 0x80000019ff0b7210 */ /* 0x000fc600007fe4ff */
[----:B------:R-:W-:-:S04]  /*5c00*/  IMAD.WIDE.U32 R8, R4, R13, R8 ;  /* 0x0000000d04087225 */ /* 0x000fc800078e0008 */
[----:B------:R-:W-:Y:S01]  /*5c10*/  IMAD R11, R11, R4, RZ ;  /* 0x000000040b0b7224 */ /* 0x000fe200078e02ff */
[----:B------:R-:W-:Y:S02]  /*5c20*/  MOV R4, R24 ;  /* 0x0000001800047202 */ /* 0x000fe40000000f00 */
[----:B------:R-:W-:Y:S01]  /*5c30*/  MOV R21, R8 ;  /* 0x0000000800157202 */ /* 0x000fe20000000f00 */
[----:B------:R-:W-:Y:S01]  /*5c40*/  IMAD R11, R5, R13, R11 ;  /* 0x0000000d050b7224 */ /* 0x000fe200078e020b */
[----:B------:R-:W-:-:S03]  /*5c50*/  MOV R5, R25 ;  /* 0x0000001900057202 */ /* 0x000fc60000000f00 */
[----:B------:R-:W-:-:S07]  /*5c60*/  IMAD.IADD R11, R9, 0x1, R11 ;  /* 0x00000001090b7824 */ /* 0x000fce00078e020b */
.L_x_5071:
[----:B------:R-:W-:Y:S05]  /*5c70*/  BSYNC.RECONVERGENT B1 ;  /* 0x0000000000017941 */ /* 0x000fea0003800200 */
.L_x_5069:
        /* <DEDUP_REMOVED lines=11> */
.L_x_5059:
        /* <DEDUP_REMOVED lines=34> */
.L_x_5074:
[----:B------:R-:W-:Y:S01]  /*5f50*/  IMAD.MOV.U32 R26, RZ, RZ, R4 ;  /* 0x000000ffff1a7224 */ /* 0x000fe200078e0004 */
[----:B------:R-:W-:Y:S01]  /*5f60*/  MOV R11, R5 ;  /* 0x00000005000b7202 */ /* 0x000fe20000000f00 */
[----:B------:R-:W-:Y:S01]  /*5f70*/  IMAD.MOV.U32 R9, RZ, RZ, R17 ;  /* 0x000000ffff097224 */ /* 0x000fe200078e0011 */
[----:B------:R-:W-:Y:S02]  /*5f80*/  MOV R10, R16 ;  /* 0x00000010000a7202 */ /* 0x000fe40000000f00 */
[----:B------:R-:W-:-:S07]  /*5f90*/  MOV R8, 0x5fb0 ;  /* 0x00005fb000087802 */ /* 0x000fce0000000f00 */
[----:B------:R-:W-:Y:S05]  /*5fa0*/  CALL.REL.NOINC `($__internal_106_$__cuda_sm20_div_s64) ;  /* 0x0000000c00347944 */ /* 0x000fea0003c00000 */
[-C--:B------:R-:W-:Y:S02]  /*5fb0*/  IADD3 R9, P0, PT, RZ, -R24.reuse, RZ ;  /* 0x80000018ff097210 */ /* 0x080fe40007f1e0ff */
[----:B------:R-:W-:Y:S02]  /*5fc0*/  MOV R20, R24 ;  /* 0x0000001800147202 */ /* 0x000fe40000000f00 */
[----:B------:R-:W-:Y:S01]  /*5fd0*/  IADD3.X R3, PT, PT, RZ, ~R25, RZ, P0, !PT ;  /* 0x80000019ff037210 */ /* 0x000fe200007fe4ff */
[----:B------:R-:W-:Y:S01]  /*5fe0*/  IMAD.WIDE.U32 R4, R16, R9, R4 ;  /* 0x0000000910047225 */ /* 0x000fe200078e0004 */
[----:B------:R-:W-:-:S03]  /*5ff0*/  MOV R21, R25 ;  /* 0x0000001900157202 */ /* 0x000fc60000000f00 */
[----:B------:R-:W-:-:S04]  /*6000*/  IMAD R3, R3, R16, RZ ;  /* 0x0000001003037224 */ /* 0x000fc800078e02ff */
[----:B------:R-:W-:Y:S01]  /*6010*/  IMAD R3, R17, R9, R3 ;  /* 0x0000000911037224 */ /* 0x000fe200078e0203 */
[----:B------:R-:W-:-:S03]  /*6020*/  MOV R17, R4 ;  /* 0x0000000400117202 */ /* 0x000fc60000000f00 */
[----:B------:R-:W-:-:S07]  /*6030*/  IMAD.IADD R11, R5, 0x1, R3 ;  /* 0x00000001050b7824 */ /* 0x000fce00078e0203 */
.L_x_5075:
[----:B------:R-:W-:Y:S05]  /*6040*/  BSYNC.RECONVERGENT B1 ;  /* 0x0000000000017941 */ /* 0x000fea0003800200 */
.L_x_5073:
[----:B------:R-:W0:Y:S01]  /*6050*/  LDC.64 R4, c[0x0][0x390] ;  /* 0x0000e400ff047b82 */ /* 0x000e220000000a00 */
[----:B------:R-:W-:-:S07]  /*6060*/  VIADD R3, R14, 0xffffffff ;  /* 0xffffffff0e037836 */ /* 0x000fce0000000000 */
        /* <DEDUP_REMOVED lines=37> */
.L_x_5077:
[----:B------:R-:W-:Y:S01]  /*62c0*/  MOV R26, R20 ;  /* 0x00000014001a7202 */ /* 0x000fe20000000f00 */
[----:B------:R-:W-:Y:S01]  /*62d0*/  IMAD.MOV.U32 R10, RZ, RZ, R4 ;  /* 0x000000ffff0a7224 */ /* 0x000fe200078e0004 */
[----:B------:R-:W-:Y:S02]  /*62e0*/  MOV R11, R21 ;  /* 0x00000015000b7202 */ /* 0x000fe40000000f00 */
[----:B------:R-:W-:Y:S02]  /*62f0*/  MOV R9, R5 ;  /* 0x0000000500097202 */ /* 0x000fe40000000f00 */
[----:B------:R-:W-:-:S07]  /*6300*/  MOV R8, 0x6320 ;  /* 0x0000632000087802 */ /* 0x000fce0000000f00 */
[----:B------:R-:W-:Y:S05]  /*6310*/  CALL.REL.NOINC `($__internal_106_$__cuda_sm20_div_s64) ;  /* 0x0000000800587944 */ /* 0x000fea0003c00000 */
[----:B------:R-:W-:Y:S01]  /*6320*/  IADD3 R13, P0, PT, RZ, -R24, RZ ;  /* 0x80000018ff0d7210 */ /* 0x000fe20007f1e0ff */
[----:B------:R-:W-:Y:S01]  /*6330*/  IMAD.MOV.U32 R8, RZ, RZ, R20 ;  /* 0x000000ffff087224 */ /* 0x000fe200078e0014 */
[----:B------:R-:W-:Y:S02]  /*6340*/  MOV R9, R21 ;  /* 0x0000001500097202 */ /* 0x000fe40000000f00 */
[----:B------:R-:W-:Y:S01]  /*6350*/  IADD3.X R11, PT, PT, RZ, ~R25, RZ, P0, !PT ;  /* 0x80000019ff0b7210 */ /* 0x000fe200007fe4ff */
[----:B------:R-:W-:-:S04]  /*6360*/  IMAD.WIDE.U32 R8, R4, R13, R8 ;  /* 0x0000000d04087225 */ /* 0x000fc800078e0008 */
[----:B------:R-:W-:Y:S01]  /*6370*/  IMAD R11, R11, R4, RZ ;  /* 0x000000040b0b7224 */ /* 0x000fe200078e02ff */
[----:B------:R-:W-:Y:S01]  /*6380*/  MOV R4, R24 ;  /* 0x0000001800047202 */ /* 0x000fe20000000f00 */
[----:B------:R-:W-:Y:S02]  /*6390*/  IMAD.MOV.U32 R21, RZ, RZ, R8 ;  /* 0x000000ffff157224 */ /* 0x000fe400078e0008 */
[----:B------:R-:W-:Y:S01]  /*63a0*/  IMAD R11, R5, R13, R11 ;  /* 0x0000000d050b7224 */ /* 0x000fe200078e020b */
[----:B------:R-:W-:-:S04]  /*63b0*/  MOV R5, R25 ;  /* 0x0000001900057202 */ /* 0x000fc80000000f00 */
[----:B------:R-:W-:-:S07]  /*63c0*/  IADD3 R11, PT, PT, R9, R11, RZ ;  /* 0x0000000b090b7210 */ /* 0x000fce0007ffe0ff */
.L_x_5078:
[----:B------:R-:W-:Y:S05]  /*63d0*/  BSYNC.RECONVERGENT B1 ;  /* 0x0000000000017941 */ /* 0x000fea0003800200 */
.L_x_5076:
        /* <DEDUP_REMOVED lines=11> */
.L_x_5072:
        /* <DEDUP_REMOVED lines=30> */
.L_x_5080:
[----:B------:R-:W-:Y:S02]  /*6670*/  MOV R3, R23 ;  /* 0x0000001700037202 */ /* 0x000fe40000000f00 */
[----:B------:R-:W-:Y:S02]  /*6680*/  MOV R23, R5 ;  /* 0x0000000500177202 */ /* 0x000fe40000000f00 */
[----:B------:R-:W-:-:S07]  /*6690*/  MOV R24, 0x66b0 ;  /* 0x000066b000187802 */ /* 0x000fce0000000f00 */
[----:B------:R-:W-:Y:S05]  /*66a0*/  CALL.REL.NOINC `($__internal_107_$__cuda_sm20_rem_s64) ;  /* 0x0000000800c07944 */ /* 0x000fea0003c00000 */
[----:B------:R-:W-:-:S07]  /*66b0*/  IMAD.MOV.U32 R5, RZ, RZ, R9 ;  /* 0x000000ffff057224 */ /* 0x000fce00078e0009 */
.L_x_5081:
[----:B------:R-:W-:Y:S05]  /*66c0*/  BSYNC.RECONVERGENT B1 ;  /* 0x0000000000017941 */ /* 0x000fea0003800200 */
.L_x_5079:
        /* <DEDUP_REMOVED lines=9> */
.L_x_5032:
[----:B------:R-:W-:-:S05]  /*6760*/  MOV R13, R7 ;  /* 0x00000007000d7202 */ /* 0x000fca0000000f00 */
[----:B------:R-:W2:Y:S02]  /*6770*/  LDG.E.U16 R12, desc[UR14][R12.64] ;  /* 0x0000000e0c0c7981 */ /* 0x000ea4000c1e1500 */
[----:B--2---:R-:W-:-:S05]  /*6780*/  IMAD.U32 R3, R12, 0x10000, RZ ;  /* 0x000100000c037824 */ /* 0x004fca00078e00ff */
[----:B------:R-:W-:-:S04]  /*6790*/  FSETP.NEU.AND P0, PT, R3, RZ, PT ;  /* 0x000000ff0300720b */ /* 0x000fc80003f0d000 */
[----:B------:R-:W-:-:S05]  /*67a0*/  SEL R3, RZ, 0x1, !P0 ;  /* 0x00000001ff037807 */ /* 0x000fca0004000000 */
[----:B------:R1:W-:Y:S04]  /*67b0*/  STS.U8 [R0+UR4], R3 ;  /* 0x0000000300007988 */ /* 0x0003e80008000004 */
.L_x_5031:
[----:B------:R-:W-:Y:S05]  /*67c0*/  BSYNC.RECONVERGENT B0 ;  /* 0x0000000000007941 */ /* 0x000fea0003800200 */
.L_x_4981:
[----:B------:R-:W-:Y:S01]  /*67d0*/  BAR.SYNC.DEFER_BLOCKING 0x0 ;  /* 0x0000000000007b1d */ /* 0x000fe20000010000 */
[----:B------:R-:W-:-:S09]  /*67e0*/  UISETP.GE.U32.AND UP0, UPT, UR5, 0x42, UPT ;  /* 0x000000420500788c */ /* 0x000fd2000bf06070 */
[----:B------:R-:W-:Y:S05]  /*67f0*/  BRA.U !UP0, `(.L_x_5082) ;  /* 0x00000001083c7547 */ /* 0x000fea000b800000 */
.L_x_5085:
[----:B------:R-:W-:Y:S01]  /*6800*/  USHF.R.U32.HI UR6, URZ, 0x1, UR5 ;  /* 0x00000001ff067899 */ /* 0x000fe20008011605 */
[----:B------:R-:W-:Y:S05]  /*6810*/  BSSY.RECONVERGENT B0, `(.L_x_5083) ;  /* 0x0000009000007945 */ /* 0x000fea0003800200 */
[----:B------:R-:W-:-:S13]  /*6820*/  ISETP.GE.U32.AND P0, PT, R0, UR6, PT ;  /* 0x0000000600007c0c */ /* 0x000fda000bf06070 */
[----:B--2---:R-:W-:Y:S05]  /*6830*/  @P0 BRA `(.L_x_5084) ;  /* 0x0000000000180947 */ /* 0x004fea0003800000 */
[----:B01----:R-:W0:Y:S02]  /*6840*/  LDS.U8 R3, [R0+UR4] ;  /* 0x0000000400037984 */ /* 0x003e240008000000 */
[----:B0-----:R-:W-:-:S13]  /*6850*/  ISETP.NE.AND P0, PT, R3, RZ, PT ;  /* 0x000000ff0300720c */ /* 0x001fda0003f05270 */
[----:B------:R-:W0:Y:S02]  /*6860*/  @P0 LDS.U8 R3, [R2+UR6] ;  /* 0x0000000602030984 */ /* 0x000e240008000000 */
[----:B0-----:R-:W-:-:S04]  /*6870*/  ISETP.NE.AND P0, PT, R3, RZ, P0 ;  /* 0x000000ff0300720c */ /* 0x001fc80000705270 */
[----:B------:R-:W-:-:S05]  /*6880*/  SEL R3, RZ, 0x1, !P0 ;  /* 0x00000001ff037807 */ /* 0x000fca0004000000 */
[----:B------:R2:W-:Y:S04]  /*6890*/  STS.U8 [R0+UR4], R3 ;  /* 0x0000000300007988 */ /* 0x0005e80008000004 */
.L_x_5084:
[----:B------:R-:W-:Y:S05]  /*68a0*/  BSYNC.RECONVERGENT B0 ;  /* 0x0000000000007941 */ /* 0x000fea0003800200 */
.L_x_5083:
[----:B------:R-:W-:Y:S01]  /*68b0*/  BAR.SYNC.DEFER_BLOCKING 0x0 ;  /* 0x0000000000007b1d */ /* 0x000fe20000010000 */
[----:B------:R-:W-:-:S05]  /*68c0*/  UISETP.GT.U32.AND UP0, UPT, UR5, 0x83, UPT ;  /* 0x000000830500788c */ /* 0x000fca000bf04070 */
[----:B------:R-:W-:-:S04]  /*68d0*/  UMOV UR5, UR6 ;  /* 0x0000000600057c82 */ /* 0x000fc80008000000 */
[----:B------:R-:W-:Y:S05]  /*68e0*/  BRA.U UP0, `(.L_x_5085) ;  /* 0xfffffffd00c47547 */ /* 0x000fea000b83ffff */
.L_x_5082:
[----:B------:R-:W-:-:S13]  /*68f0*/  ISETP.GT.U32.AND P0, PT, R0, 0x1f, PT ;  /* 0x0000001f0000780c */ /* 0x000fda0003f04070 */
[----:B------:R-:W-:Y:S05]  /*6900*/  @P0 EXIT ;  /* 0x000000000000094d */ /* 0x000fea0003800000 */
[----:B------:R-:W3:Y:S02]  /*6910*/  LDS.U8 R2, [R0+UR4] ;  /* 0x0000000400027984 */ /* 0x000ee40008000000 */
[----:B---3--:R-:W-:-:S13]  /*6920*/  ISETP.NE.AND P0, PT, R2, RZ, PT ;  /* 0x000000ff0200720c */ /* 0x008fda0003f05270 */
[----:B------:R-:W3:Y:S02]  /*6930*/  @P0 LDS.U8 R2, [R0+UR4+0x20] ;  /* 0x0000200400020984 */ /* 0x000ee40008000000 */
[----:B---3--:R-:W-:-:S04]  /*6940*/  ISETP.NE.AND P0, PT, R2, RZ, P0 ;  /* 0x000000ff0200720c */ /* 0x008fc80000705270 */
[----:B012---:R-:W-:-:S05]  /*6950*/  SEL R3, RZ, 0x1, !P0 ;  /* 0x00000001ff037807 */ /* 0x007fca0004000000 */
        /* <DEDUP_REMOVED lines=46> */
[----:B------:R-:W-:-:S04]  /*6c40*/  MOV R2, UR4 ;  /* 0x0000000400027c02 */ /* 0x000fc80008000f00 */
[----:B------:R-:W-:-:S05]  /*6c50*/  MOV R3, UR5 ;  /* 0x0000000500037c02 */ /* 0x000fca0008000f00 */
[----:B0-----:R-:W-:Y:S01]  /*6c60*/  STG.E.U8 desc[UR14][R2.64], R5 ;  /* 0x0000000502007986 */ /* 0x001fe2000c10110e */
[----:B------:R-:W-:Y:S05]  /*6c70*/  EXIT ;  /* 0x000000000000794d */ /* 0x000fea0003800000 */
        .weak           $__internal_106_$__cuda_sm20_div_s64
        .type           $__internal_106_$__cuda_sm20_div_s64,@function
        .size           $__internal_106_$__cuda_sm20_div_s64,($__internal_107_$__cuda_sm20_rem_s64 - $__internal_106_$__cuda_sm20_div_s64)
$__internal_106_$__cuda_sm20_div_s64:
        /* <DEDUP_REMOVED lines=18> */
[----:B------:R-:W-:-:S04]  /*6da0*/  IMAD.HI.U32 R29, R33, R27, RZ ;  /* 0x0000001b211d7227 */ /* 0x000fc800078e00ff */
[----:B------:R-:W-:Y:S01]  /*6db0*/  IMAD.HI.U32 R28, P2, R33, R28, R34 ;  /* 0x0000001c211c7227 */ /* 0x000fe20007840022 */
[----:B------:R-:W-:-:S03]  /*6dc0*/  IADD3.X R29, PT, PT, R29, R33, RZ, P0, !PT ;  /* 0x000000211d1d7210 */ /* 0x000fc600007fe4ff */
[----:B------:R-:W-:-:S05]  /*6dd0*/  IMAD R27, R33, R27, RZ ;  /* 0x0000001b211b7224 */ /* 0x000fca00078e02ff */
[----:B------:R-:W-:-:S04]  /*6de0*/  IADD3 R33, P0, PT, R27, R28, RZ ;  /* 0x0000001c1b217210 */ /* 0x000fc80007f1e0ff */
[----:B------:R-:W-:Y:S01]  /*6df0*/  IADD3.X R29, PT, PT, RZ, RZ, R29, P0, P2 ;  /* 0x000000ffff1d7210 */ /* 0x000fe200007e441d */
[----:B------:R-:W-:-:S04]  /*6e00*/  IMAD.WIDE.U32 R34, R33, R24, RZ ;  /* 0x0000001821227225 */ /* 0x000fc800078e00ff */
[----:B------:R-:W-:Y:S01]  /*6e10*/  IMAD R30, R33, R25, R35 ;  /* 0x00000019211e7224 */ /* 0x000fe200078e0223 */
[----:B------:R-:W-:-:S03]  /*6e20*/  IADD3 R28, P0, PT, RZ, -R34, RZ ;  /* 0x80000022ff1c7210 */ /* 0x000fc60007f1e0ff */
[----:B------:R-:W-:Y:S02]  /*6e30*/  IMAD R30, R29, R24, R30 ;  /* 0x000000181d1e7224 */ /* 0x000fe400078e021e */
[----:B------:R-:W-:-:S03]  /*6e40*/  IMAD.HI.U32 R32, R33, R28, RZ ;  /* 0x0000001c21207227 */ /* 0x000fc600078e00ff */
[----:B------:R-:W-:-:S05]  /*6e50*/  IADD3.X R30, PT, PT, RZ, ~R30, RZ, P0, !PT ;  /* 0x8000001eff1e7210 */ /* 0x000fca00007fe4ff */
[----:B------:R-:W-:-:S04]  /*6e60*/  IMAD.WIDE.U32 R32, P2, R33, R30, R32 ;  /* 0x0000001e21207225 */ /* 0x000fc80007840020 */
[----:B------:R-:W-:-:S04]  /*6e70*/  IMAD.HI.U32 R27, P0, R29, R28, R32 ;  /* 0x0000001c1d1b7227 */ /* 0x000fc80007800020 */
[----:B------:R-:W-:Y:S02]  /*6e80*/  HFMA2 R33, -RZ, RZ, 0, 0 ;  /* 0x00000000ff217431 */ /* 0x000fe400000001ff */
[----:B------:R-:W-:-:S04]  /*6e90*/  IMAD.HI.U32 R28, R29, R30, RZ ;  /* 0x0000001e1d1c7227 */ /* 0x000fc800078e00ff */
[----:B------:R-:W-:Y:S02]  /*6ea0*/  IMAD R30, R29, R30, RZ ;  /* 0x0000001e1d1e7224 */ /* 0x000fe400078e02ff */
[----:B------:R-:W-:-:S03]  /*6eb0*/  IMAD.X R28, R28, 0x1, R29, P2 ;  /* 0x000000011c1c7824 */ /* 0x000fc600010e061d */
        /* <DEDUP_REMOVED lines=22> */
[----:B------:R-:W-:-:S04]  /*7020*/  ISETP.GE.U32.AND.EX P0, PT, R29, R25, PT, P0 ;  /* 0x000000191d00720c */ /* 0x000fc80003f06100 */
[----:B------:R-:W-:-:S04]  /*7030*/  SEL R27, R26, R27, P0 ;  /* 0x0000001b1a1b7207 */ /* 0x000fc80000000000 */
[----:B------:R-:W-:Y:S01]  /*7040*/  ISETP.GE.U32.AND P2, PT, R27, R24, PT ;  /* 0x000000181b00720c */ /* 0x000fe20003f46070 */
[----:B------:R-:W-:Y:S01]  /*7050*/  IMAD.X R24, R29, 0x1, ~R25, P3 ;  /* 0x000000011d187824 */ /* 0x000fe200018e0e19 */
[----:B------:R-:W-:-:S04]  /*7060*/  IADD3 R26, P3, PT, R33, 0x1, RZ ;  /* 0x00000001211a7810 */ /* 0x000fc80007f7e0ff */
[-C--:B------:R-:W-:Y:S02]  /*7070*/  IADD3.X R27, PT, PT, RZ, R28.reuse, RZ, P3, !PT ;  /* 0x0000001cff1b7210 */ /* 0x080fe40001ffe4ff */
[----:B------:R-:W-:Y:S02]  /*7080*/  SEL R24, R24, R29, P0 ;  /* 0x0000001d18187207 */ /* 0x000fe40000000000 */
        /* <DEDUP_REMOVED lines=11> */
[----:B------:R-:W-:-:S02]  /*7140*/  ISETP.NE.AND.EX P0, PT, R9, RZ, PT, P0 ;  /* 0x000000ff0900720c */ /* 0x000fc40003f05300 */
[----:B------:R-:W-:Y:S02]  /*7150*/  MOV R9, 0x0 ;  /* 0x0000000000097802 */ /* 0x000fe40000000f00 */
[----:B------:R-:W-:Y:S02]  /*7160*/  SEL R24, R24, R25, !P2 ;  /* 0x0000001918187207 */ /* 0x000fe40005000000 */
[----:B------:R-:W-:Y:S02]  /*7170*/  SEL R10, R10, R27, !P2 ;  /* 0x0000001b0a0a7207 */ /* 0x000fe40005000000 */
[----:B------:R-:W-:Y:S02]  /*7180*/  SEL R24, R24, 0xffffffff, P0 ;  /* 0xffffffff18187807 */ /* 0x000fe40000000000 */
[----:B------:R-:W-:Y:S01]  /*7190*/  SEL R25, R10, 0xffffffff, P0 ;  /* 0xffffffff0a197807 */ /* 0x000fe20000000000 */
[----:B------:R-:W-:Y:S06]  /*71a0*/  RET.REL.NODEC R8 `(contiguous_all2_bf16) ;  /* 0xffffff8c08947950 */ /* 0x000fec0003c3ffff */
        .weak           $__internal_107_$__cuda_sm20_rem_s64
        .type           $__internal_107_$__cuda_sm20_rem_s64,@function
        .size           $__internal_107_$__cuda_sm20_rem_s64,(.L_x_30423 - $__internal_107_$__cuda_sm20_rem_s64)
$__internal_107_$__cuda_sm20_rem_s64:
        /* <DEDUP_REMOVED lines=34> */
[----:B------:R-:W-:Y:S02]  /*73d0*/  HFMA2 R11, -RZ, RZ, 0, 0 ;  /* 0x00000000ff0b7431 */ /* 0x000fe400000001ff */
[CC--:B------:R-:W-:Y:S02]  /*73e0*/  IMAD R27, R25.reuse, R10.reuse, RZ ;  /* 0x0000000a191b7224 */ /* 0x0c0fe400078e02ff */
[----:B------:R-:W-:-:S03]  /*73f0*/  IMAD.HI.U32 R10, R25, R10, RZ ;  /* 0x0000000a190a7227 */ /* 0x000fc600078e00ff */
[----:B------:R-:W-:Y:S01]  /*7400*/  IADD3 R4, P3, PT, R27, R16, RZ ;  /* 0x000000101b047210 */ /* 0x000fe20007f7e0ff */
[----:B------:R-:W-:Y:S01]  /*7410*/  IMAD.X R25, R10, 0x1, R25, P0 ;  /* 0x000000010a197824 */ /* 0x000fe200000e0619 */
[----:B------:R-:W-:-:S03]  /*7420*/  IADD3.X R16, PT, PT, RZ, ~R23, RZ, P4, !PT ;  /* 0x80000017ff107210 */ /* 0x000fc600027fe4ff */
        /* <DEDUP_REMOVED lines=36> */
[----:B------:R-:W-:Y:S06]  /*7670*/  RET.REL.NODEC R24 `(contiguous_all2_bf16) ;  /* 0xffffff8818607950 */ /* 0x000fec0003c3ffff */
.L_x_5086:
        /* <DEDUP_REMOVED lines=16> */
.L_x_30423:


//--------------------- .text.uncontiguous_cumulate_all_bf16 --------------------------
	.section	.text.uncontiguous_cumulate_all_bf16,"ax",@progbits
	.align	128
        .global         uncontiguous_cumulate_all_bf16
        .type           uncontiguous_cumulate_all_bf16,@function
        .size           uncontiguous_cumulate_all_bf16,(.L_x_30425 - uncontiguous_cumulate_all_bf16)
        .other          uncontiguous_cumulate_all_bf16,@"STO_CUDA_ENTRY STV_DEFAULT"
uncontiguous_cumulate_all_bf16:
.text.uncontiguous_cumulate_all_bf16:
[----:B------:R-:W-:Y:S01]  /*0000*/  LDC R1, c[0x0][0x37c] ;  /* 0x0000df00ff017b82 */ /* 0x000fe20000000800 */
[----:B------:R-:W0:Y:S07]  /*0010*/  S2R R0, SR_TID.X ;  /* 0x0000000000007919 */ /* 0x000e2e0000002100 */
[----:B------:R-:W1:Y:S01]  /*0020*/  S2UR UR7, SR_CTAID.X ;  /* 0x00000000000779c3 */ /* 0x000e620000002500 */
[----:B------:R-:W2:Y:S01]  /*0030*/  LDCU.64 UR10, c[0x0][0x3a8] ;  /* 0x00007500ff0a77ac */ /* 0x000ea20008000a00 */
[----:B------:R-:W-:Y:S01]  /*0040*/  HFMA2 R4, -RZ, RZ, 0, 5.9604644775390625e-08 ;  /* 0x00000001ff047431 */ /* 0x000fe200000001ff */
[----:B------:R-:W-:Y:S01]  /*0050*/  BSSY.RECONVERGENT B0, `(.L_x_5087) ;  /* 0x0000664000007945 */ /* 0x000fe20003800200 */
[----:B------:R-:W-:Y:S01]  /*0060*/  UMOV UR4, 0x400 ;  /* 0x0000040000047882 */ /* 0x000fe20000000000 */
[----:B------:R-:W3:Y:S03]  /*0070*/  LDCU.64 UR8, c[0x0][0x358] ;  /* 0x00006b00ff0877ac */ /* 0x000ee60008000a00 */
[----:B------:R-:W1:Y:S08]  /*0080*/  LDC R5, c[0x0][0x360] ;  /* 0x0000d800ff057b82 */ /* 0x000e700000000800 */
[----:B------:R-:W4:Y:S08]  /*0090*/  S2UR UR5, SR_CgaCtaId ;  /* 0x00000000000579c3 */ /* 0x000f300000008800 */
[----:B------:R-:W5:Y:S01]  /*00a0*/  LDC R6, c[0x0][0x3a0] ;  /* 0x0000e800ff067b82 */ /* 0x000f620000000800 */
[----:B-1----:R-:W-:-:S04]  /*00b0*/  IMAD R3, R5, UR7, RZ ;  /* 0x0000000705037c24 */ /* 0x002fc8000f8e02ff */
[----:B0-----:R-:W-:Y:S01]  /*00c0*/  IMAD R14, R3, 0x2, R0 ;  /* 0x00000002030e7824 */ /* 0x001fe200078e0200 */
[----:B----4-:R-:W-:-:S04]  /*00d0*/  ULEA UR4, UR5, UR4, 0x18 ;  /* 0x0000000405047291 */ /* 0x010fc8000f8ec0ff */
[----:B------:R-:W-:Y:S01]  /*00e0*/  IADD3 R18, PT, PT, R14, R5, RZ ;  /* 0x000000050e127210 */ /* 0x000fe20007ffe0ff */
[----:B------:R-:W0:Y:S03]  /*00f0*/  LDCU UR5, c[0x0][0x360] ;  /* 0x00006c00ff0577ac */ /* 0x000e260008000800 */
[----:B--2---:R-:W-:Y:S02]  /*0100*/  ISETP.GE.U32.AND P0, PT, R18, UR10, PT ;  /* 0x0000000a12007c0c */ /* 0x004fe4000bf06070 */
[----:B------:R-:W-:Y:S01]  /*0110*/  IADD3 R2, PT, PT, R0, UR4, RZ ;  /* 0x0000000400027c10 */ /* 0x000fe2000fffe0ff */
[----:B-----5:R-:W-:Y:S01]  /*0120*/  VIADD R3, R6, 0xffffffff ;  /* 0xffffffff06037836 */ /* 0x020fe20000000000 */
[----:B------:R1:W-:Y:S01]  /*0130*/  STS.U8 [R0+UR4], R4 ;  /* 0x0000000400007988 */ /* 0x0003e20008000004 */
[----:B------:R-:W-:-:S13]  /*0140*/  ISETP.GE.U32.AND.EX P0, PT, RZ, UR11, PT, P0 ;  /* 0x0000000bff007c0c */ /* 0x000fda000bf06100 */
[----:B01-3--:R-:W-:Y:S05]  /*0150*/  @P0 BRA `(.L_x_5088) ;  /* 0x0000002c00b00947 */ /* 0x00bfea0003800000 */
[----:B------:R-:W-:Y:S02]  /*0160*/  ISETP.GE.AND P0, PT, R3, RZ, PT ;  /* 0x000000ff0300720c */ /* 0x000fe40003f06270 */
[----:B------:R-:W-:Y:S02]  /*0170*/  CS2R R12, SRZ ;  /* 0x00000000000c7805 */ /* 0x000fe4000001ff00 */
[----:B------:R-:W-:-:S09]  /*0180*/  CS2R R20, SRZ ;  /* 0x0000000000147805 */ /* 0x000fd2000001ff00 */
[----:B------:R-:W-:Y:S05]  /*0190*/  @!P0 BRA `(.L_x_5089) ;  /* 0x0000002c00608947 */ /* 0x000fea0003800000 */
[----:B------:R-:W-:Y:S01]  /*01a0*/  ISETP.GE.U32.AND P0, PT, R3, 0x3, PT ;  /* 0x000000030300780c */ /* 0x000fe20003f06070 */
[----:B------:R-:W-:Y:S01]  /*01b0*/  IMAD.MOV.U32 R4, RZ, RZ, R14 ;  /* 0x000000ffff047224 */ /* 0x000fe200078e000e */
[----:B------:R-:W-:Y:S01]  /*01c0*/  MOV R19, RZ ;  /* 0x000000ff00137202 */ /* 0x000fe20000000f00 */
[----:B------:R-:W-:Y:S01]  /*01d0*/  IMAD.MOV.U32 R5, RZ, RZ, RZ ;  /* 0x000000ffff057224 */ /* 0x000fe200078e00ff */
        /* <DEDUP_REMOVED lines=9> */
.L_x_5115:
        /* <DEDUP_REMOVED lines=32> */
.L_x_5092:
[----:B------:R-:W-:Y:S01]  /*0470*/  MOV R26, R4 ;  /* 0x00000004001a7202 */ /* 0x000fe20000000f00 */
[----:B------:R-:W-:Y:S01]  /*0480*/  IMAD.MOV.U32 R11, RZ, RZ, R5 ;  /* 0x000000ffff0b7224 */ /* 0x000fe200078e0005 */
[----:B------:R-:W-:Y:S01]  /*0490*/  MOV R10, R36 ;  /* 0x00000024000a7202 */ /* 0x000fe20000000f00 */
[----:B------:R-:W-:Y:S01]  /*04a0*/  IMAD.MOV.U32 R9, RZ, RZ, R37 ;  /* 0x000000ffff097224 */ /* 0x000fe200078e0025 */
[----:B------:R-:W-:-:S07]  /*04b0*/  MOV R8, 0x4d0 ;  /* 0x000004d000087802 */ /* 0x000fce0000000f00 */
[----:B-1----:R-:W-:Y:S05]  /*04c0*/  CALL.REL.NOINC `($__internal_108_$__cuda_sm20_div_s64) ;  /* 0x0000006400887944 */ /* 0x002fea0003c00000 */
        /* <DEDUP_REMOVED lines=9> */
.L_x_5093:
[----:B------:R-:W-:Y:S05]  /*0560*/  BSYNC.RECONVERGENT B1 ;  /* 0x0000000000017941 */ /* 0x000fea0003800200 */
.L_x_5091:
        /* <DEDUP_REMOVED lines=33> */
.L_x_5095:
[----:B------:R-:W-:Y:S01]  /*0780*/  MOV R26, R18 ;  /* 0x00000012001a7202 */ /* 0x000fe20000000f00 */
[----:B------:R-:W-:Y:S01]  /*0790*/  IMAD.MOV.U32 R11, RZ, RZ, R19 ;  /* 0x000000ffff0b7224 */ /* 0x000fe200078e0013 */
[----:B------:R-:W-:Y:S01]  /*07a0*/  MOV R10, R36 ;  /* 0x00000024000a7202 */ /* 0x000fe20000000f00 */
[----:B------:R-:W-:Y:S01]  /*07b0*/  IMAD.MOV.U32 R9, RZ, RZ, R37 ;  /* 0x000000ffff097224 */ /* 0x000fe200078e0025 */
[----:B------:R-:W-:-:S07]  /*07c0*/  MOV R8, 0x7e0 ;  /* 0x000007e000087802 */ /* 0x000fce0000000f00 */
[----:B------:R-:W-:Y:S05]  /*07d0*/  CALL.REL.NOINC `($__internal_108_$__cuda_sm20_div_s64) ;  /* 0x0000006000c47944 */ /* 0x000fea0003c00000 */
[----:B------:R-:W-:Y:S01]  /*07e0*/  IADD3 R11, P0, PT, RZ, -R24, RZ ;  /* 0x80000018ff0b7210 */ /* 0x000fe20007f1e0ff */
[----:B------:R-:W-:Y:S01]  /*07f0*/  IMAD.MOV.U32 R42, RZ, RZ, R24 ;  /* 0x000000ffff2a7224 */ /* 0x000fe200078e0018 */
[-C--:B------:R-:W-:Y:S02]  /*0800*/  MOV R43, R25.reuse ;  /* 0x00000019002b7202 */ /* 0x080fe40000000f00 */
[----:B------:R-:W-:-:S05]  /*0810*/  IADD3.X R9, PT, PT, RZ, ~R25, RZ, P0, !PT ;  /* 0x80000019ff097210 */ /* 0x000fca00007fe4ff */
[----:B------:R-:W-:Y:S02]  /*0820*/  IMAD R10, R9, R36, RZ ;  /* 0x00000024090a7224 */ /* 0x000fe400078e02ff */
[----:B------:R-:W-:-:S04]  /*0830*/  IMAD.WIDE.U32 R8, R36, R11, R18 ;  /* 0x0000000b24087225 */ /* 0x000fc800078e0012 */
[----:B------:R-:W-:Y:S02]  /*0840*/  IMAD R11, R37, R11, R10 ;  /* 0x0000000b250b7224 */ /* 0x000fe400078e020a */
[----:B------:R-:W-:-:S03]  /*0850*/  IMAD.MOV.U32 R37, RZ, RZ, R8 ;  /* 0x000000ffff257224 */ /* 0x000fc600078e0008 */
[----:B------:R-:W-:-:S07]  /*0860*/  IADD3 R9, PT, PT, R11, R9, RZ ;  /* 0x000000090b097210 */ /* 0x000fce0007ffe0ff */
.L_x_5096:
[----:B------:R-:W-:Y:S05]  /*0870*/  BSYNC.RECONVERGENT B1 ;  /* 0x0000000000017941 */ /* 0x000fea0003800200 */
.L_x_5094:
        /* <DEDUP_REMOVED lines=34> */
.L_x_5098:
[----:B------:R-:W-:Y:S01]  /*0aa0*/  IMAD.MOV.U32 R26, RZ, RZ, R22 ;  /* 0x000000ffff1a7224 */ /* 0x000fe200078e0016 */
[----:B------:R-:W-:Y:S01]  /*0ab0*/  MOV R11, R23 ;  /* 0x00000017000b7202 */ /* 0x000fe20000000f00 */
[----:B------:R-:W-:Y:S01]  /*0ac0*/  IMAD.MOV.U32 R10, RZ, RZ, R40 ;  /* 0x000000ffff0a7224 */ /* 0x000fe200078e0028 */
[----:B------:R-:W-:Y:S02]  /*0ad0*/  MOV R9, R41 ;  /* 0x0000002900097202 */ /* 0x000fe40000000f00 */
[----:B------:R-:W-:-:S07]  /*0ae0*/  MOV R8, 0xb00 ;  /* 0x00000b0000087802 */ /* 0x000fce0000000f00 */
[----:B------:R-:W-:Y:S05]  /*0af0*/  CALL.REL.NOINC `($__internal_108_$__cuda_sm20_div_s64) ;  /* 0x0000005c00fc7944 */ /* 0x000fea0003c00000 */
        /* <DEDUP_REMOVED lines=10> */
.L_x_5099:
[----:B------:R-:W-:Y:S05]  /*0ba0*/  BSYNC.RECONVERGENT B1 ;  /* 0x0000000000017941 */ /* 0x000fea0003800200 */
.L_x_5097:
        /* <DEDUP_REMOVED lines=35> */
.L_x_5101:
[----:B------:R-:W-:Y:S01]  /*0de0*/  MOV R26, R42 ;  /* 0x0000002a001a7202 */ /* 0x000fe20000000f00 */
[----:B------:R-:W-:Y:S01]  /*0df0*/  IMAD.MOV.U32 R11, RZ, RZ, R43 ;  /* 0x000000ffff0b7224 */ /* 0x000fe200078e002b */
[----:B------:R-:W-:Y:S01]  /*0e00*/  MOV R10, R40 ;  /* 0x00000028000a7202 */ /* 0x000fe20000000f00 */
[----:B------:R-:W-:Y:S01]  /*0e10*/  IMAD.MOV.U32 R9, RZ, RZ, R41 ;  /* 0x000000ffff097224 */ /* 0x000fe200078e0029 */
[----:B------:R-:W-:-:S07]  /*0e20*/  MOV R8, 0xe40 ;  /* 0x00000e4000087802 */ /* 0x000fce0000000f00 */
[----:B------:R-:W-:Y:S05]  /*0e30*/  CALL.REL.NOINC `($__internal_108_$__cuda_sm20_div_s64) ;  /* 0x0000005c002c7944 */ /* 0x000fea0003c00000 */
        /* <DEDUP_REMOVED lines=11> */
.L_x_5102:
[----:B------:R-:W-:Y:S05]  /*0ef0*/  BSYNC.RECONVERGENT B1 ;  /* 0x0000000000017941 */ /* 0x000fea0003800200 */
.L_x_5100:
        /* <DEDUP_REMOVED lines=36> */
.L_x_5104:
        /* <DEDUP_REMOVED lines=16> */
.L_x_5105:
[----:B------:R-:W-:Y:S05]  /*1240*/  BSYNC.RECONVERGENT B1 ;  /* 0x0000000000017941 */ /* 0x000fea0003800200 */
.L_x_5103:
        /* <DEDUP_REMOVED lines=34> */
.L_x_5107:
[----:B------:R-:W-:Y:S01]  /*1470*/  IMAD.MOV.U32 R26, RZ, RZ, R40 ;  /* 0x000000ffff1a7224 */ /* 0x000fe200078e0028 */
[----:B------:R-:W-:Y:S01]  /*1480*/  MOV R11, R41 ;  /* 0x00000029000b7202 */ /* 0x000fe20000000f00 */
[----:B------:R-:W-:Y:S01]  /*1490*/  IMAD.MOV.U32 R10, RZ, RZ, R20 ;  /* 0x000000ffff0a7224 */ /* 0x000fe200078e0014 */
[----:B------:R-:W-:Y:S02]  /*14a0*/  MOV R9, R21 ;  /* 0x0000001500097202 */ /* 0x000fe40000000f00 */
[----:B------:R-:W-:-:S07]  /*14b0*/  MOV R8, 0x14d0 ;  /* 0x000014d000087802 */ /* 0x000fce0000000f00 */
[----:B------:R-:W-:Y:S05]  /*14c0*/  CALL.REL.NOINC `($__internal_108_$__cuda_sm20_div_s64) ;  /* 0x0000005400887944 */ /* 0x000fea0003c00000 */
        /* <DEDUP_REMOVED lines=11> */
.L_x_5108:
[----:B------:R-:W-:Y:S05]  /*1580*/  BSYNC.RECONVERGENT B1 ;  /* 0x0000000000017941 */ /* 0x000fea0003800200 */
.L_x_5106:
[----:B------:R-:W-:-:S06]  /*1590*/  IMAD.WIDE.U32 R20, R13, 0x8, R14 ;  /* 0x000000080d147825 */ /* 0x000fcc00078e000e */
[----:B------:R-:W2:Y:S01]  /*15a0*/  LDG.E.64 R20, desc[UR8][R20.64] ;  /* 0x0000000814147981 */ /* 0x000ea2000c1e1b00 */
[----:B------:R-:W-:Y:S01]  /*15b0*/  MOV R4, R22 ;  /* 0x0000001600047202 */ /* 0x000fe20000000f00 */
[----:B------:R-:W-:Y:S01]  /*15c0*/  IMAD R9, R9, R38, RZ ;  /* 0x0000002609097224 */ /* 0x000fe200078e02ff */
[----:B------:R-:W-:Y:S03]  /*15d0*/  BSSY.RECONVERGENT B1, `(.L_x_5109) ;  /* 0x000002f000017945 */ /* 0x000fe60003800200 */
[----:B------:R-:W-:Y:S01]  /*15e0*/  IMAD.WIDE.U32 R22, R38, R41, R4 ;  /* 0x0000002926167225 */ /* 0x000fe200078e0004 */
[----:B--2---:R-:W-:-:S04]  /*15f0*/  LOP3.LUT R7, R37, R21, RZ, 0xfc, !PT ;  /* 0x0000001525077212 */ /* 0x004fc800078efcff */
[----:B------:R-:W-:Y:S01]  /*1600*/  ISETP.NE.U32.AND P0, PT, R7, RZ, PT ;  /* 0x000000ff0700720c */ /* 0x000fe20003f05070 */
[----:B------:R-:W-:-:S04]  /*1610*/  IMAD R7, R39, R41, R9 ;  /* 0x0000002927077224 */ /* 0x000fc800078e0209 */
[----:B------:R-:W-:-:S08]  /*1620*/  IMAD.IADD R7, R23, 0x1, R7 ;  /* 0x0000000117077824 */ /* 0x000fd000078e0207 */
        /* <DEDUP_REMOVED lines=24> */
.L_x_5110:
        /* <DEDUP_REMOVED lines=17> */
.L_x_5111:
[----:B------:R-:W-:Y:S05]  /*18c0*/  BSYNC.RECONVERGENT B1 ;  /* 0x0000000000017941 */ /* 0x000fea0003800200 */
.L_x_5109:
        /* <DEDUP_REMOVED lines=35> */
.L_x_5113:
[----:B------:R-:W-:Y:S01]  /*1b00*/  MOV R26, R18 ;  /* 0x00000012001a7202 */ /* 0x000fe20000000f00 */
[----:B------:R-:W-:Y:S01]  /*1b10*/  IMAD.MOV.U32 R11, RZ, RZ, R19 ;  /* 0x000000ffff0b7224 */ /* 0x000fe200078e0013 */
[----:B------:R-:W-:Y:S01]  /*1b20*/  MOV R10, R20 ;  /* 0x00000014000a7202 */ /* 0x000fe20000000f00 */
[----:B------:R-:W-:Y:S01]  /*1b30*/  IMAD.MOV.U32 R9, RZ, RZ, R21 ;  /* 0x000000ffff097224 */ /* 0x000fe200078e0015 */
[----:B------:R-:W-:-:S07]  /*1b40*/  MOV R8, 0x1b60 ;  /* 0x00001b6000087802 */ /* 0x000fce0000000f00 */
[----:B------:R-:W-:Y:S05]  /*1b50*/  CALL.REL.NOINC `($__internal_108_$__cuda_sm20_div_s64) ;  /* 0x0000004c00e47944 */ /* 0x000fea0003c00000 */
[----:B------:R-:W-:Y:S01]  /*1b60*/  IADD3 R11, P0, PT, RZ, -R24, RZ ;  /* 0x80000018ff0b7210 */ /* 0x000fe20007f1e0ff */
[----:B------:R-:W-:Y:S02]  /*1b70*/  IMAD.MOV.U32 R8, RZ, RZ, R18 ;  /* 0x000000ffff087224 */ /* 0x000fe400078e0012 */
[----:B------:R-:W-:Y:S01]  /*1b80*/  IMAD.MOV.U32 R18, RZ, RZ, R24 ;  /* 0x000000ffff127224 */ /* 0x000fe200078e0018 */
[----:B------:R-:W-:-:S05]  /*1b90*/  IADD3.X R9, PT, PT, RZ, ~R25, RZ, P0, !PT ;  /* 0x80000019ff097210 */ /* 0x000fca00007fe4ff */
[----:B------:R-:W-:Y:S01]  /*1ba0*/  IMAD R10, R9, R20, RZ ;  /* 0x00000014090a7224 */ /* 0x000fe200078e02ff */
[----:B------:R-:W-:Y:S02]  /*1bb0*/  MOV R9, R19 ;  /* 0x0000001300097202 */ /* 0x000fe40000000f00 */
[----:B------:R-:W-:Y:S01]  /*1bc0*/  MOV R19, R25 ;  /* 0x0000001900137202 */ /* 0x000fe20000000f00 */
[-C--:B------:R-:W-:Y:S02]  /*1bd0*/  IMAD R21, R21, R11.reuse, R10 ;  /* 0x0000000b15157224 */ /* 0x080fe400078e020a */
[----:B------:R-:W-:-:S04]  /*1be0*/  IMAD.WIDE.U32 R8, R20, R11, R8 ;  /* 0x0000000b14087225 */ /* 0x000fc800078e0008 */
[----:B------:R-:W-:Y:S01]  /*1bf0*/  IMAD.IADD R9, R21, 0x1, R9 ;  /* 0x0000000115097824 */ /* 0x000fe200078e0209 */
[----:B------:R-:W-:-:S07]  /*1c00*/  MOV R11, R8 ;  /* 0x00000008000b7202 */ /* 0x000fce0000000f00 */
.L_x_5114:
[----:B------:R-:W-:Y:S05]  /*1c10*/  BSYNC.RECONVERGENT B1 ;  /* 0x0000000000017941 */ /* 0x000fea0003800200 */
.L_x_5112:
[----:B------:R-:W-:Y:S01]  /*1c20*/  MOV R21, R7 ;  /* 0x0000000700157202 */ /* 0x000fe20000000f00 */
[----:B------:R-:W-:Y:S02]  /*1c30*/  IMAD R9, R9, R36, RZ ;  /* 0x0000002409097224 */ /* 0x000fe400078e02ff */
[----:B------:R-:W-:Y:S02]  /*1c40*/  IMAD.MOV.U32 R20, RZ, RZ, R22 ;  /* 0x000000ffff147224 */ /* 0x000fe400078e0016 */
[-C--:B------:R-:W-:Y:S02]  /*1c50*/  IMAD R9, R37, R11.reuse, R9 ;  /* 0x0000000b25097224 */ /* 0x080fe400078e0209 */
[----:B------:R-:W-:-:S04]  /*1c60*/  IMAD.WIDE.U32 R20, R36, R11, R20 ;  /* 0x0000000b24147225 */ /* 0x000fc800078e0014 */
[----:B------:R-:W-:Y:S01]  /*1c70*/  VIADD R3, R3, 0xfffffffc ;  /* 0xfffffffc03037836 */ /* 0x000fe20000000000 */
[----:B------:R-:W-:Y:S01]  /*1c80*/  IADD3 R21, PT, PT, R21, R9, RZ ;  /* 0x0000000915157210 */ /* 0x000fe20007ffe0ff */
[----:B------:R-:W-:Y:S06]  /*1c90*/  @P2 BRA `(.L_x_5115) ;  /* 0xffffffe400742947 */ /* 0x000fec000383ffff */
[----:B------:R-:W-:-:S07]  /*1ca0*/  VIADD R3, R3, 0x1 ;  /* 0x0000000103037836 */ /* 0x000fce0000000000 */
.L_x_5090:
        /* <DEDUP_REMOVED lines=36> */
.L_x_5118:
[----:B------:R-:W-:Y:S01]  /*1ef0*/  IMAD.MOV.U32 R26, RZ, RZ, R4 ;  /* 0x000000ffff1a7224 */ /* 0x000fe200078e0004 */
[----:B------:R-:W-:Y:S01]  /*1f00*/  MOV R11, R5 ;  /* 0x00000005000b7202 */ /* 0x000fe20000000f00 */
[----:B------:R-:W-:Y:S01]  /*1f10*/  IMAD.MOV.U32 R10, RZ, RZ, R6 ;  /* 0x000000ffff0a7224 */ /* 0x000fe200078e0006 */
[----:B------:R-:W-:Y:S02]  /*1f20*/  MOV R9, R7 ;  /* 0x0000000700097202 */ /* 0x000fe40000000f00 */
[----:B------:R-:W-:-:S07]  /*1f30*/  MOV R8, 0x1f50 ;  /* 0x00001f5000087802 */ /* 0x000fce0000000f00 */
[----:B------:R-:W-:Y:S05]  /*1f40*/  CALL.REL.NOINC `($__internal_108_$__cuda_sm20_div_s64) ;  /* 0x0000004800e87944 */ /* 0x000fea0003c00000 */
        /* <DEDUP_REMOVED lines=9> */
.L_x_5119:
[----:B------:R-:W-:Y:S05]  /*1fe0*/  BSYNC.RECONVERGENT B1 ;  /* 0x0000000000017941 */ /* 0x000fea0003800200 */
.L_x_5117:
        /* <DEDUP_REMOVED lines=34> */
.L_x_5121:
        /* <DEDUP_REMOVED lines=14> */
.L_x_5122:
[----:B------:R-:W-:Y:S05]  /*22f0*/  BSYNC.RECONVERGENT B1 ;  /* 0x0000000000017941 */ /* 0x000fea0003800200 */
.L_x_5120:
[----:B------:R-:W0:Y:S01]  /*2300*/  LDC.64 R14, c[0x0][0x390] ;  /* 0x0000e400ff0e7b82 */ /* 0x000e220000000a00 */
[----:B------:R-:W-:-:S04]  /*2310*/  VIADD R6, R3, 0xffffffff ;  /* 0xffffffff03067836 */ /* 0x000fc80000000000 */
[----:B0-----:R-:W-:-:S06]  /*2320*/  IMAD.WIDE.U32 R14, R6, 0x8, R14 ;  /* 0x00000008060e7825 */ /* 0x001fcc00078e000e */
[----:B------:R-:W2:Y:S01]  /*2330*/  LDG.E.64 R14, desc[UR8][R14.64] ;  /* 0x000000080e0e7981 */ /* 0x000ea2000c1e1b00 */
[----:B------:R-:W-:Y:S01]  /*2340*/  IMAD R9, R9, R22, RZ ;  /* 0x0000001609097224 */ /* 0x000fe200078e02ff */
[----:B------:R-:W-:Y:S01]  /*2350*/  BSSY.RECONVERGENT B1, `(.L_x_5123) ;  /* 0x0000030000017945 */ /* 0x000fe20003800200 */
[----:B------:R-:W-:-:S04]  /*2360*/  IMAD.WIDE.U32 R20, R22, R8, R20 ;  /* 0x0000000816147225 */ /* 0x000fc800078e0014 */
[----:B------:R-:W-:Y:S01]  /*2370*/  IMAD R9, R23, R8, R9 ;  /* 0x0000000817097224 */ /* 0x000fe200078e0209 */
[----:B--2---:R-:W-:-:S04]  /*2380*/  LOP3.LUT R7, R5, R15, RZ, 0xfc, !PT ;  /* 0x0000000f05077212 */ /* 0x004fc800078efcff */
[----:B------:R-:W-:Y:S02]  /*2390*/  ISETP.NE.U32.AND P0, PT, R7, RZ, PT ;  /* 0x000000ff0700720c */ /* 0x000fe40003f05070 */
[----:B------:R-:W-:-:S11]  /*23a0*/  IADD3 R7, PT, PT, R21, R9, RZ ;  /* 0x0000000915077210 */ /* 0x000fd60007ffe0ff */
[----:B------:R-:W-:Y:S05]  /*23b0*/  @P0 BRA `(.L_x_5124) ;  /* 0x0000000000600947 */ /* 0x000fea0003800000 */
        /* <DEDUP_REMOVED lines=24> */
.L_x_5124:
        /* <DEDUP_REMOVED lines=17> */
.L_x_5125:
[----:B------:R-:W-:Y:S05]  /*2650*/  BSYNC.RECONVERGENT B1 ;  /* 0x0000000000017941 */ /* 0x000fea0003800200 */
.L_x_5123:
        /* <DEDUP_REMOVED lines=35> */
.L_x_5127:
[----:B------:R-:W-:Y:S01]  /*2890*/  IMAD.MOV.U32 R26, RZ, RZ, R16 ;  /* 0x000000ffff1a7224 */ /* 0x000fe200078e0010 */
[----:B------:R-:W-:Y:S01]  /*28a0*/  MOV R11, R17 ;  /* 0x00000011000b7202 */ /* 0x000fe20000000f00 */
[----:B------:R-:W-:Y:S01]  /*28b0*/  IMAD.MOV.U32 R10, RZ, RZ, R14 ;  /* 0x000000ffff0a7224 */ /* 0x000fe200078e000e */
[----:B------:R-:W-:Y:S02]  /*28c0*/  MOV R9, R15 ;  /* 0x0000000f00097202 */ /* 0x000fe40000000f00 */
[----:B------:R-:W-:-:S07]  /*28d0*/  MOV R8, 0x28f0 ;  /* 0x000028f000087802 */ /* 0x000fce0000000f00 */
[----:B------:R-:W-:Y:S05]  /*28e0*/  CALL.REL.NOINC `($__internal_108_$__cuda_sm20_div_s64) ;  /* 0x0000004000807944 */ /* 0x000fea0003c00000 */
        /* <DEDUP_REMOVED lines=10> */
.L_x_5128:
[----:B------:R-:W-:Y:S05]  /*2990*/  BSYNC.RECONVERGENT B1 ;  /* 0x0000000000017941 */ /* 0x000fea0003800200 */
.L_x_5126:
[----:B------:R-:W-:Y:S01]  /*29a0*/  IMAD R9, R9, R22, RZ ;  /* 0x0000001609097224 */ /* 0x000fe200078e02ff */
[----:B------:R-:W-:Y:S01]  /*29b0*/  IADD3 R3, PT, PT, R3, -0x2, RZ ;  /* 0xfffffffe03037810 */ /* 0x000fe20007ffe0ff */
[----:B------:R-:W-:Y:S02]  /*29c0*/  IMAD.MOV.U32 R6, RZ, RZ, R20 ;  /* 0x000000ffff067224 */ /* 0x000fe400078e0014 */
[-C--:B------:R-:W-:Y:S02]  /*29d0*/  IMAD R9, R23, R8.reuse, R9 ;  /* 0x0000000817097224 */ /* 0x080fe400078e0209 */
[----:B------:R-:W-:-:S04]  /*29e0*/  IMAD.WIDE.U32 R20, R22, R8, R6 ;  /* 0x0000000816147225 */ /* 0x000fc800078e0006 */
[----:B------:R-:W-:-:S07]  /*29f0*/  IMAD.IADD R21, R21, 0x1, R9 ;  /* 0x0000000115157824 */ /* 0x000fce00078e0209 */
.L_x_5116:
        /* <DEDUP_REMOVED lines=31> */
.L_x_5130:
[----:B------:R-:W-:Y:S01]  /*2bf0*/  MOV R14, R4 ;  /* 0x00000004000e7202 */ /* 0x000fe20000000f00 */
[----:B------:R-:W-:Y:S01]  /*2c00*/  IMAD.MOV.U32 R23, RZ, RZ, R5 ;  /* 0x000000ffff177224 */ /* 0x000fe200078e0005 */
[----:B------:R-:W-:Y:S01]  /*2c10*/  MOV R22, R6 ;  /* 0x0000000600167202 */ /* 0x000fe20000000f00 */
[----:B------:R-:W-:Y:S01]  /*2c20*/  IMAD.MOV.U32 R15, RZ, RZ, R7 ;  /* 0x000000ffff0f7224 */ /* 0x000fe200078e0007 */
[----:B------:R-:W-:-:S07]  /*2c30*/  MOV R24, 0x2c50 ;  /* 0x00002c5000187802 */ /* 0x000fce0000000f00 */
[----:B------:R-:W-:Y:S05]  /*2c40*/  CALL.REL.NOINC `($__internal_109_$__cuda_sm20_rem_s64) ;  /* 0x0000004000f47944 */ /* 0x000fea0003c00000 */
.L_x_5131:
[----:B------:R-:W-:Y:S05]  /*2c50*/  BSYNC.RECONVERGENT B1 ;  /* 0x0000000000017941 */ /* 0x000fea0003800200 */
.L_x_5129:
        /* <DEDUP_REMOVED lines=28> */
[----:B------:R-:W-:-:S05]  /*2e20*/  @!P1 LOP3.LUT R3, RZ, R6, RZ, 0x33, !PT ;  /* 0x00000006ff039212 */ /* 0x000fca00078e33ff */
[----:B------:R-:W-:Y:S01]  /*2e30*/  IMAD.MOV.U32 R6, RZ, RZ, R3 ;  /* 0x000000ffff067224 */ /* 0x000fe200078e0003 */
[----:B------:R-:W-:Y:S06]  /*2e40*/  BRA `(.L_x_5134) ;  /* 0x0000000000207947 */ /* 0x000fec0003800000 */
.L_x_5133:
[----:B------:R-:W-:Y:S01]  /*2e50*/  IMAD.MOV.U32 R22, RZ, RZ, R6 ;  /* 0x000000ffff167224 */ /* 0x000fe200078e0006 */
[----:B------:R-:W-:Y:S01]  /*2e60*/  MOV R15, R7 ;  /* 0x00000007000f7202 */ /* 0x000fe20000000f00 */
[----:B------:R-:W-:Y:S01]  /*2e70*/  IMAD.MOV.U32 R14, RZ, RZ, R18 ;  /* 0x000000ffff0e7224 */ /* 0x000fe200078e0012 */
[----:B------:R-:W-:Y:S02]  /*2e80*/  MOV R23, R19 ;  /* 0x0000001300177202 */ /* 0x000fe40000000f00 */
[----:B------:R-:W-:-:S07]  /*2e90*/  MOV R24, 0x2eb0 ;  /* 0x00002eb000187802 */ /* 0x000fce0000000f00 */
[----:B------:R-:W-:Y:S05]  /*2ea0*/  CALL.REL.NOINC `($__internal_109_$__cuda_sm20_rem_s64) ;  /* 0x00000040005c7944 */ /* 0x000fea0003c00000 */
[----:B------:R-:W-:Y:S01]  /*2eb0*/  IMAD.MOV.U32 R6, RZ, RZ, R8 ;  /* 0x000000ffff067224 */ /* 0x000fe200078e0008 */
[----:B------:R-:W-:-:S07]  /*2ec0*/  MOV R7, R9 ;  /* 0x0000000900077202 */ /* 0x000fce0000000f00 */
.L_x_5134:
[----:B------:R-:W-:Y:S05]  /*2ed0*/  BSYNC.RECONVERGENT B1 ;  /* 0x0000000000017941 */ /* 0x000fea0003800200 */
.L_x_5132:
[----:B------:R-:W-:Y:S02]  /*2ee0*/  IMAD R3, R7, R4, RZ ;  /* 0x0000000407037224 */ /* 0x000fe400078e02ff */
[----:B------:R-:W-:-:S04]  /*2ef0*/  IMAD.WIDE.U32 R20, R4, R6, R20 ;  /* 0x0000000604147225 */ /* 0x000fc800078e0014 */
[----:B------:R-:W-:-:S04]  /*2f00*/  IMAD R3, R5, R6, R3 ;  /* 0x0000000605037224 */ /* 0x000fc800078e0203 */
[----:B------:R-:W-:-:S07]  /*2f10*/  IMAD.IADD R21, R21, 0x1, R3 ;  /* 0x0000000115157824 */ /* 0x000fce00078e0203 */
.L_x_5089:
[----:B------:R-:W0:Y:S02]  /*2f20*/  LDC.64 R4, c[0x0][0x388] ;  /* 0x0000e200ff047b82 */ /* 0x000e240000000a00 */
[----:B0-----:R-:W-:-:S04]  /*2f30*/  IADD3 R12, P0, PT, R4, R12, RZ ;  /* 0x0000000c040c7210 */ /* 0x001fc80007f1e0ff */
[----:B------:R-:W-:-:S05]  /*2f40*/  IADD3.X R13, PT, PT, R5, R13, RZ, P0, !PT ;  /* 0x0000000d050d7210 */ /* 0x000fca00007fe4ff */
[----:B------:R-:W2:Y:S01]  /*2f50*/  LDG.E.U8 R12, desc[UR8][R12.64] ;  /* 0x000000080c0c7981 */ /* 0x000ea2000c1e1100 */
[----:B------:R-:W-:Y:S01]  /*2f60*/  BSSY.RECONVERGENT B1, `(.L_x_5135) ;  /* 0x0000008000017945 */ /* 0x000fe20003800200 */
[----:B------:R-:W-:Y:S02]  /*2f70*/  PLOP3.LUT P0, PT, PT, PT, PT, 0x8, 0x80 ;  /* 0x000000000080781c */ /* 0x000fe40003f0e170 */
[----:B--2---:R-:W-:-:S13]  /*2f80*/  ISETP.NE.AND P1, PT, R12, RZ, PT ;  /* 0x000000ff0c00720c */ /* 0x004fda0003f25270 */
[----:B------:R-:W-:Y:S05]  /*2f90*/  @!P1 BRA `(.L_x_5136) ;  /* 0x0000000000109947 */ /* 0x000fea0003800000 */
[----:B------:R-:W-:-:S05]  /*2fa0*/  IADD3 R20, P0, PT, R20, R4, RZ ;  /* 0x0000000414147210 */ /* 0x000fca0007f1e0ff */
[----:B------:R-:W-:-:S05]  /*2fb0*/  IMAD.X R21, R21, 0x1, R5, P0 ;  /* 0x0000000115157824 */ /* 0x000fca00000e0605 */
[----:B------:R-:W2:Y:S02]  /*2fc0*/  LDG.E.U8 R20, desc[UR8][R20.64] ;  /* 0x0000000814147981 */ /* 0x000ea4000c1e1100 */
[----:B--2---:R-:W-:-:S13]  /*2fd0*/  ISETP.NE.AND P0, PT, R20, RZ, PT ;  /* 0x000000ff1400720c */ /* 0x004fda0003f05270 */
.L_x_5136:
[----:B------:R-:W-:Y:S05]  /*2fe0*/  BSYNC.RECONVERGENT B1 ;  /* 0x0000000000017941 */ /* 0x000fea0003800200 */
.L_x_5135:
[----:B------:R-:W-:-:S05]  /*2ff0*/  SEL R3, RZ, 0x1, !P0 ;  /* 0x00000001ff037807 */ /* 0x000fca0004000000 */
[----:B------:R1:W-:Y:S01]  /*3000*/  STS.U8 [R0+UR4], R3 ;  /* 0x0000000300007988 */ /* 0x0003e20008000004 */
[----:B------:R-:W-:Y:S05]  /*3010*/  BRA `(.L_x_5137) ;  /* 0x00000034009c7947 */ /* 0x000fea0003800000 */
.L_x_5088:
        /* <DEDUP_REMOVED lines=20> */
.L_x_5164:
        /* <DEDUP_REMOVED lines=33> */
.L_x_5141:
[----:B------:R-:W-:Y:S01]  /*3370*/  IMAD.MOV.U32 R26, RZ, RZ, R14 ;  /* 0x000000ffff1a7224 */ /* 0x000fe200078e000e */
[----:B------:R-:W-:Y:S01]  /*3380*/  MOV R11, R13 ;  /* 0x0000000d000b7202 */ /* 0x000fe20000000f00 */
[----:B------:R-:W-:Y:S01]  /*3390*/  IMAD.MOV.U32 R10, RZ, RZ, R34 ;  /* 0x000000ffff0a7224 */ /* 0x000fe200078e0022 */
[----:B------:R-:W-:Y:S02]  /*33a0*/  MOV R9, R35 ;  /* 0x0000002300097202 */ /* 0x000fe40000000f00 */
[----:B------:R-:W-:-:S07]  /*33b0*/  MOV R8, 0x33d0 ;  /* 0x000033d000087802 */ /* 0x000fce0000000f00 */
[----:B-123--:R-:W-:Y:S05]  /*33c0*/  CALL.REL.NOINC `($__internal_108_$__cuda_sm20_div_s64) ;  /* 0x0000003400c87944 */ /* 0x00efea0003c00000 */
        /* <DEDUP_REMOVED lines=10> */
.L_x_5142:
[----:B------:R-:W-:Y:S05]  /*3470*/  BSYNC.RECONVERGENT B1 ;  /* 0x0000000000017941 */ /* 0x000fea0003800200 */
.L_x_5140:
[----:B------:R-:W-:Y:S02]  /*3480*/  VIADD R13, R7, 0x2 ;  /* 0x00000002070d7836 */ /* 0x000fe40000000000 */
        /* <DEDUP_REMOVED lines=36> */
.L_x_5144:
        /* <DEDUP_REMOVED lines=17> */
.L_x_5145:
[----:B------:R-:W-:Y:S05]  /*37e0*/  BSYNC.RECONVERGENT B1 ;  /* 0x0000000000017941 */ /* 0x000fea0003800200 */
.L_x_5143:
        /* <DEDUP_REMOVED lines=38> */
.L_x_5147:
[----:B------:R-:W-:Y:S01]  /*3a50*/  IMAD.MOV.U32 R26, RZ, RZ, R34 ;  /* 0x000000ffff1a7224 */ /* 0x000fe200078e0022 */
[----:B------:R-:W-:Y:S01]  /*3a60*/  MOV R11, R35 ;  /* 0x00000023000b7202 */ /* 0x000fe20000000f00 */
[----:B------:R-:W-:Y:S01]  /*3a70*/  IMAD.MOV.U32 R10, RZ, RZ, R36 ;  /* 0x000000ffff0a7224 */ /* 0x000fe200078e0024 */
[----:B------:R-:W-:Y:S02]  /*3a80*/  MOV R9, R37 ;  /* 0x0000002500097202 */ /* 0x000fe40000000f00 */
[----:B------:R-:W-:-:S07]  /*3a90*/  MOV R8, 0x3ab0 ;  /* 0x00003ab000087802 */ /* 0x000fce0000000f00 */
[----:B-1----:R-:W-:Y:S05]  /*3aa0*/  CALL.REL.NOINC `($__internal_108_$__cuda_sm20_div_s64) ;  /* 0x0000003000107944 */ /* 0x002fea0003c00000 */
        /* <DEDUP_REMOVED lines=11> */
.L_x_5148:
[----:B------:R-:W-:Y:S05]  /*3b60*/  BSYNC.RECONVERGENT B1 ;  /* 0x0000000000017941 */ /* 0x000fea0003800200 */
.L_x_5146:
        /* <DEDUP_REMOVED lines=37> */
.L_x_5150:
        /* <DEDUP_REMOVED lines=17> */
.L_x_5151:
[----:B------:R-:W-:Y:S05]  /*3ed0*/  BSYNC.RECONVERGENT B1 ;  /* 0x0000000000017941 */ /* 0x000fea0003800200 */
.L_x_5149:
        /* <DEDUP_REMOVED lines=38> */
.L_x_5153:
        /* <DEDUP_REMOVED lines=17> */
.L_x_5154:
[----:B------:R-:W-:Y:S05]  /*4250*/  BSYNC.RECONVERGENT B1 ;  /* 0x0000000000017941 */ /* 0x000fea0003800200 */
.L_x_5152:
        /* <DEDUP_REMOVED lines=38> */
.L_x_5156:
        /* <DEDUP_REMOVED lines=17> */
.L_x_5157:
[----:B------:R-:W-:Y:S05]  /*45d0*/  BSYNC.RECONVERGENT B1 ;  /* 0x0000000000017941 */ /* 0x000fea0003800200 */
.L_x_5155:
        /* <DEDUP_REMOVED lines=37> */
.L_x_5159:
        /* <DEDUP_REMOVED lines=17> */
.L_x_5160:
[----:B------:R-:W-:Y:S05]  /*4940*/  BSYNC.RECONVERGENT B1 ;  /* 0x0000000000017941 */ /* 0x000fea0003800200 */
.L_x_5158:
        /* <DEDUP_REMOVED lines=37> */
.L_x_5162:
        /* <DEDUP_REMOVED lines=12> */
[----:B------:R-:W-:Y:S02]  /*4c60*/  IMAD R11, R11, R34, RZ ;  /* 0x000000220b0b7224 */ /* 0x000fe400078e02ff */
[----:B------:R-:W-:Y:S02]  /*4c70*/  IMAD.MOV.U32 R15, RZ, RZ, R8 ;  /* 0x000000ffff0f7224 */ /* 0x000fe400078e0008 */
[----:B------:R-:W-:Y:S02]  /*4c80*/  IMAD R11, R35, R13, R11 ;  /* 0x0000000d230b7224 */ /* 0x000fe400078e020b */
[----:B------:R-:W-:-:S03]  /*4c90*/  IMAD.MOV.U32 R13, RZ, RZ, R25 ;  /* 0x000000ffff0d7224 */ /* 0x000fc600078e0019 */
[----:B------:R-:W-:-:S07]  /*4ca0*/  IADD3 R27, PT, PT, R9, R11, RZ ;  /* 0x0000000b091b7210 */ /* 0x000fce0007ffe0ff */
.L_x_5163:
[----:B------:R-:W-:Y:S05]  /*4cb0*/  BSYNC.RECONVERGENT B1 ;  /* 0x0000000000017941 */ /* 0x000fea0003800200 */
.L_x_5161:
[----:B-1----:R-:W-:-:S05]  /*4cc0*/  IMAD.WIDE.U32 R8, R5, 0x8, R16 ;  /* 0x0000000805087825 */ /* 0x002fca00078e0010 */
        /* <DEDUP_REMOVED lines=11> */
.L_x_5139:
        /* <DEDUP_REMOVED lines=37> */
.L_x_5167:
[----:B------:R-:W-:Y:S01]  /*4fd0*/  IMAD.MOV.U32 R26, RZ, RZ, R14 ;  /* 0x000000ffff1a7224 */ /* 0x000fe200078e000e */
[----:B------:R-:W-:Y:S01]  /*4fe0*/  MOV R11, R13 ;  /* 0x0000000d000b7202 */ /* 0x000fe20000000f00 */
[----:B------:R-:W-:Y:S01]  /*4ff0*/  IMAD.MOV.U32 R10, RZ, RZ, R16 ;  /* 0x000000ffff0a7224 */ /* 0x000fe200078e0010 */
[----:B------:R-:W-:Y:S02]  /*5000*/  MOV R9, R17 ;  /* 0x0000001100097202 */ /* 0x000fe40000000f00 */
[----:B------:R-:W-:-:S07]  /*5010*/  MOV R8, 0x5030 ;  /* 0x0000503000087802 */ /* 0x000fce0000000f00 */
[----:B------:R-:W-:Y:S05]  /*5020*/  CALL.REL.NOINC `($__internal_108_$__cuda_sm20_div_s64) ;  /* 0x0000001800b07944 */ /* 0x000fea0003c00000 */
[----:B------:R-:W-:Y:S02]  /*5030*/  IADD3 R15, P0, PT, RZ, -R24, RZ ;  /* 0x80000018ff0f7210 */ /* 0x000fe40007f1e0ff */
[----:B------:R-:W-:Y:S01]  /*5040*/  MOV R12, R14 ;  /* 0x0000000e000c7202 */ /* 0x000fe20000000f00 */
[----:B------:R-:W-:Y:S02]  /*5050*/  IMAD.MOV.U32 R14, RZ, RZ, R24 ;  /* 0x000000ffff0e7224 */ /* 0x000fe400078e0018 */
[----:B------:R-:W-:Y:S02]  /*5060*/  IMAD.X R11, RZ, RZ, ~R25, P0 ;  /* 0x000000ffff0b7224 */ /* 0x000fe400000e0e19 */
[----:B------:R-:W-:-:S04]  /*5070*/  IMAD.WIDE.U32 R8, R16, R15, R12 ;  /* 0x0000000f10087225 */ /* 0x000fc800078e000c */
[----:B------:R-:W-:-:S04]  /*5080*/  IMAD R11, R11, R16, RZ ;  /* 0x000000100b0b7224 */ /* 0x000fc800078e02ff */
[----:B------:R-:W-:Y:S01]  /*5090*/  IMAD R11, R17, R15, R11 ;  /* 0x0000000f110b7224 */ /* 0x000fe200078e020b */
[----:B------:R-:W-:Y:S01]  /*50a0*/  MOV R15, R25 ;  /* 0x00000019000f7202 */ /* 0x000fe20000000f00 */
[----:B------:R-:W-:-:S03]  /*50b0*/  IMAD.MOV.U32 R17, RZ, RZ, R8 ;  /* 0x000000ffff117224 */ /* 0x000fc600078e0008 */
[----:B------:R-:W-:-:S07]  /*50c0*/  IADD3 R11, PT, PT, R9, R11, RZ ;  /* 0x0000000b090b7210 */ /* 0x000fce0007ffe0ff */
.L_x_5168:
[----:B------:R-:W-:Y:S05]  /*50d0*/  BSYNC.RECONVERGENT B1 ;  /* 0x0000000000017941 */ /* 0x000fea0003800200 */
.L_x_5166:
        /* <DEDUP_REMOVED lines=38> */
.L_x_5170:
        /* <DEDUP_REMOVED lines=17> */
.L_x_5171:
[----:B------:R-:W-:Y:S05]  /*5450*/  BSYNC.RECONVERGENT B1 ;  /* 0x0000000000017941 */ /* 0x000fea0003800200 */
.L_x_5169:
        /* <DEDUP_REMOVED lines=40> */
.L_x_5173:
[----:B------:R-:W-:Y:S01]  /*56e0*/  MOV R26, R12 ;  /* 0x0000000c001a7202 */ /* 0x000fe20000000f00 */
[----:B------:R-:W-:Y:S01]  /*56f0*/  IMAD.MOV.U32 R11, RZ, RZ, R13 ;  /* 0x000000ffff0b7224 */ /* 0x000fe200078e000d */
[----:B------:R-:W-:Y:S01]  /*5700*/  MOV R10, R14 ;  /* 0x0000000e000a7202 */ /* 0x000fe20000000f00 */
[----:B------:R-:W-:Y:S01]  /*5710*/  IMAD.MOV.U32 R9, RZ, RZ, R15 ;  /* 0x000000ffff097224 */ /* 0x000fe200078e000f */
[----:B------:R-:W-:-:S07]  /*5720*/  MOV R8, 0x5740 ;  /* 0x0000574000087802 */ /* 0x000fce0000000f00 */
[----:B------:R-:W-:Y:S05]  /*5730*/  CALL.REL.NOINC `($__internal_108_$__cuda_sm20_div_s64) ;  /* 0x0000001000ec7944 */ /* 0x000fea0003c00000 */
        /* <DEDUP_REMOVED lines=8> */
[----:B------:R-:W-:Y:S02]  /*57c0*/  IMAD R15, R15, R21, R11 ;  /* 0x000000150f0f7224 */ /* 0x000fe400078e020b */
[----:B------:R-:W-:-:S03]  /*57d0*/  IMAD.MOV.U32 R11, RZ, RZ, R8 ;  /* 0x000000ffff0b7224 */ /* 0x000fc600078e0008 */
[----:B------:R-:W-:-:S07]  /*57e0*/  IADD3 R6, PT, PT, R9, R15, RZ ;  /* 0x0000000f09067210 */ /* 0x000fce0007ffe0ff */
.L_x_5174:
[----:B------:R-:W-:Y:S05]  /*57f0*/  BSYNC.RECONVERGENT B1 ;  /* 0x0000000000017941 */ /* 0x000fea0003800200 */
.L_x_5172:
        /* <DEDUP_REMOVED lines=40> */
.L_x_5176:
        /* <DEDUP_REMOVED lines=8> */
[----:B------:R-:W-:Y:S02]  /*5b00*/  MOV R8, R12 ;  /* 0x0000000c00087202 */ /* 0x000fe40000000f00 */
[-C--:B------:R-:W-:Y:S02]  /*5b10*/  IADD3.X R11, PT, PT, RZ, ~R25.reuse, RZ, P0, !PT ;  /* 0x80000019ff0b7210 */ /* 0x080fe400007fe4ff */
[----:B------:R-:W-:Y:S01]  /*5b20*/  MOV R13, R25 ;  /* 0x00000019000d7202 */ /* 0x000fe20000000f00 */
[----:B------:R-:W-:-:S04]  /*5b30*/  IMAD.WIDE.U32 R8, R14, R19, R8 ;  /* 0x000000130e087225 */ /* 0x000fc800078e0008 */
[----:B------:R-:W-:Y:S01]  /*5b40*/  IMAD R11, R11, R14, RZ ;  /* 0x0000000e0b0b7224 */ /* 0x000fe200078e02ff */
[----:B------:R-:W-:-:S03]  /*5b50*/  MOV R14, R24 ;  /* 0x00000018000e7202 */ /* 0x000fc60000000f00 */
[----:B------:R-:W-:Y:S01]  /*5b60*/  IMAD R11, R15, R19, R11 ;  /* 0x000000130f0b7224 */ /* 0x000fe200078e020b */
[----:B------:R-:W-:-:S03]  /*5b70*/  MOV R15, R8 ;  /* 0x00000008000f7202 */ /* 0x000fc60000000f00 */
[----:B------:R-:W-:-:S07]  /*5b80*/  IMAD.IADD R11, R9, 0x1, R11 ;  /* 0x00000001090b7824 */ /* 0x000fce00078e020b */
.L_x_5177:
[----:B------:R-:W-:Y:S05]  /*5b90*/  BSYNC.RECONVERGENT B1 ;  /* 0x0000000000017941 */ /* 0x000fea0003800200 */
.L_x_5175:
        /* <DEDUP_REMOVED lines=9> */
.L_x_5165:
        /* <DEDUP_REMOVED lines=35> */
.L_x_5180:
[----:B------:R-:W-:Y:S01]  /*5e60*/  MOV R26, R14 ;  /* 0x0000000e001a7202 */ /* 0x000fe20000000f00 */
[----:B------:R-:W-:Y:S01]  /*5e70*/  IMAD.MOV.U32 R10, RZ, RZ, R16 ;  /* 0x000000ffff0a7224 */ /* 0x000fe200078e0010 */
[----:B------:R-:W-:Y:S02]  /*5e80*/  MOV R11, R13 ;  /* 0x0000000d000b7202 */ /* 0x000fe40000000f00 */
[----:B------:R-:W-:Y:S02]  /*5e90*/  MOV R9, R17 ;  /* 0x0000001100097202 */ /* 0x000fe40000000f00 */
[----:B------:R-:W-:-:S07]  /*5ea0*/  MOV R8, 0x5ec0 ;  /* 0x00005ec000087802 */ /* 0x000fce0000000f00 */
[----:B------:R-:W-:Y:S05]  /*5eb0*/  CALL.REL.NOINC `($__internal_108_$__cuda_sm20_div_s64) ;  /* 0x0000000c000c7944 */ /* 0x000fea0003c00000 */
[----:B------:R-:W-:Y:S01]  /*5ec0*/  IADD3 R11, P0, PT, RZ, -R24, RZ ;  /* 0x80000018ff0b7210 */ /* 0x000fe20007f1e0ff */
[----:B------:R-:W-:Y:S01]  /*5ed0*/  IMAD.MOV.U32 R12, RZ, RZ, R14 ;  /* 0x000000ffff0c7224 */ /* 0x000fe200078e000e */
[-C--:B------:R-:W-:Y:S01]  /*5ee0*/  MOV R15, R25.reuse ;  /* 0x00000019000f7202 */ /* 0x080fe20000000f00 */
[----:B------:R-:W-:Y:S01]  /*5ef0*/  IMAD.MOV.U32 R14, RZ, RZ, R24 ;  /* 0x000000ffff0e7224 */ /* 0x000fe200078e0018 */
[----:B------:R-:W-:Y:S01]  /*5f00*/  IADD3.X R3, PT, PT, RZ, ~R25, RZ, P0, !PT ;  /* 0x80000019ff037210 */ /* 0x000fe200007fe4ff */
[----:B------:R-:W-:-:S04]  /*5f10*/  IMAD.WIDE.U32 R8, R16, R11, R12 ;  /* 0x0000000b10087225 */ /* 0x000fc800078e000c */
[----:B------:R-:W-:-:S04]  /*5f20*/  IMAD R3, R3, R16, RZ ;  /* 0x0000001003037224 */ /* 0x000fc800078e02ff */
[----:B------:R-:W-:Y:S01]  /*5f30*/  IMAD R3, R17, R11, R3 ;  /* 0x0000000b11037224 */ /* 0x000fe200078e0203 */
[----:B------:R-:W-:-:S04]  /*5f40*/  MOV R17, R8 ;  /* 0x0000000800117202 */ /* 0x000fc80000000f00 */
[----:B------:R-:W-:-:S07]  /*5f50*/  IADD3 R11, PT, PT, R9, R3, RZ ;  /* 0x00000003090b7210 */ /* 0x000fce0007ffe0ff */
.L_x_5181:
[----:B------:R-:W-:Y:S05]  /*5f60*/  BSYNC.RECONVERGENT B1 ;  /* 0x0000000000017941 */ /* 0x000fea0003800200 */
.L_x_5179:
        /* <DEDUP_REMOVED lines=39> */
.L_x_5183:
        /* <DEDUP_REMOVED lines=17> */
.L_x_5184:
[----:B------:R-:W-:Y:S05]  /*62f0*/  BSYNC.RECONVERGENT B1 ;  /* 0x0000000000017941 */ /* 0x000fea0003800200 */
.L_x_5182:
        /* <DEDUP_REMOVED lines=9> */
.L_x_5178:
        /* <DEDUP_REMOVED lines=31> */
.L_x_5186:
[----:B------:R-:W-:Y:S02]  /*6580*/  MOV R15, R23 ;  /* 0x00000017000f7202 */ /* 0x000fe40000000f00 */
[----:B------:R-:W-:Y:S02]  /*6590*/  MOV R23, R13 ;  /* 0x0000000d00177202 */ /* 0x000fe40000000f00 */
[----:B------:R-:W-:-:S07]  /*65a0*/  MOV R24, 0x65c0 ;  /* 0x000065c000187802 */ /* 0x000fce0000000f00 */
[----:B------:R-:W-:Y:S05]  /*65b0*/  CALL.REL.NOINC `($__internal_109_$__cuda_sm20_rem_s64) ;  /* 0x0000000800987944 */ /* 0x000fea0003c00000 */
.L_x_5187:
[----:B------:R-:W-:Y:S05]  /*65c0*/  BSYNC.RECONVERGENT B1 ;  /* 0x0000000000017941 */ /* 0x000fea0003800200 */
.L_x_5185:
[----:B------:R-:W0:Y:S02]  /*65d0*/  LDC.64 R10, c[0x0][0x398] ;  /* 0x0000e600ff0a7b82 */ /* 0x000e240000000a00 */
[----:B0-----:R-:W-:-:S06]  /*65e0*/  IMAD.WIDE.U32 R6, R7, 0x8, R10 ;  /* 0x0000000807067825 */ /* 0x001fcc00078e000a */
[----:B------:R-:W2:Y:S02]  /*65f0*/  LDG.E.64 R6, desc[UR8][R6.64] ;  /* 0x0000000806067981 */ /* 0x000ea4000c1e1b00 */
[-C--:B--2---:R-:W-:Y:S02]  /*6600*/  IMAD R3, R7, R8.reuse, RZ ;  /* 0x0000000807037224 */ /* 0x084fe400078e02ff */
[----:B------:R-:W-:-:S04]  /*6610*/  IMAD.WIDE.U32 R4, R6, R8, R4 ;  /* 0x0000000806047225 */ /* 0x000fc800078e0004 */
[----:B------:R-:W-:-:S04]  /*6620*/  IMAD R3, R6, R9, R3 ;  /* 0x0000000906037224 */ /* 0x000fc800078e0203 */
[----:B------:R-:W-:-:S07]  /*6630*/  IMAD.IADD R5, R5, 0x1, R3 ;  /* 0x0000000105057824 */ /* 0x000fce00078e0203 */
.L_x_5138:
[----:B------:R-:W0:Y:S02]  /*6640*/  LDCU.64 UR12, c[0x0][0x388] ;  /* 0x00007100ff0c77ac */ /* 0x000e240008000a00 */
[----:B0-----:R-:W-:-:S04]  /*6650*/  IADD3 R4, P0, PT, R4, UR12, RZ ;  /* 0x0000000c04047c10 */ /* 0x001fc8000ff1e0ff */
[----:B------:R-:W-:-:S06]  /*6660*/  IADD3.X R5, PT, PT, R5, UR13, RZ, P0, !PT ;  /* 0x0000000d05057c10 */ /* 0x000fcc00087fe4ff */
[----:B------:R-:W2:Y:S04]  /*6670*/  LDG.E.U8 R5, desc[UR8][R4.64] ;  /* 0x0000000804057981 */ /* 0x000ea8000c1e1100 */
[----:B--2---:R0:W-:Y:S02]  /*6680*/  STS.U8 [R0+UR4], R5 ;  /* 0x0000000500007988 */ /* 0x0041e40008000004 */
.L_x_5137:
[----:B------:R-:W-:Y:S05]  /*6690*/  BSYNC.RECONVERGENT B0 ;  /* 0x0000000000007941 */ /* 0x000fea0003800200 */
.L_x_5087:
[----:B------:R-:W-:Y:S01]  /*66a0*/  BAR.SYNC.DEFER_BLOCKING 0x0 ;  /* 0x0000000000007b1d */ /* 0x000fe20000010000 */
[----:B------:R-:W-:-:S09]  /*66b0*/  UISETP.GE.U32.AND UP0, UPT, UR5, 0x42, UPT ;  /* 0x000000420500788c */ /* 0x000fd2000bf06070 */
[----:B------:R-:W-:Y:S05]  /*66c0*/  BRA.U !UP0, `(.L_x_5188) ;  /* 0x00000001083c7547 */ /* 0x000fea000b800000 */
.L_x_5191:
[----:B------:R-:W-:Y:S01]  /*66d0*/  USHF.R.U32.HI UR6, URZ, 0x1, UR5 ;  /* 0x00000001ff067899 */ /* 0x000fe20008011605 */
[----:B------:R-:W-:Y:S05]  /*66e0*/  BSSY.RECONVERGENT B0, `(.L_x_5189) ;  /* 0x0000009000007945 */ /* 0x000fea0003800200 */
[----:B------:R-:W-:-:S13]  /*66f0*/  ISETP.GE.U32.AND P0, PT, R0, UR6, PT ;  /* 0x0000000600007c0c */ /* 0x000fda000bf06070 */
[----:B--2---:R-:W-:Y:S05]  /*6700*/  @P0 BRA `(.L_x_5190) ;  /* 0x0000000000180947 */ /* 0x004fea0003800000 */
[----:B-1----:R-:W1:Y:S02]  /*6710*/  LDS.U8 R3, [R0+UR4] ;  /* 0x0000000400037984 */ /* 0x002e640008000000 */
[----:B-1----:R-:W-:-:S13]  /*6720*/  ISETP.NE.AND P0, PT, R3, RZ, PT ;  /* 0x000000ff0300720c */ /* 0x002fda0003f05270 */
[----:B------:R-:W1:Y:S02]  /*6730*/  @P0 LDS.U8 R3, [R2+UR6] ;  /* 0x0000000602030984 */ /* 0x000e640008000000 */
[----:B-1----:R-:W-:-:S04]  /*6740*/  ISETP.NE.AND P0, PT, R3, RZ, P0 ;  /* 0x000000ff0300720c */ /* 0x002fc80000705270 */
[----:B------:R-:W-:-:S05]  /*6750*/  SEL R3, RZ, 0x1, !P0 ;  /* 0x00000001ff037807 */ /* 0x000fca0004000000 */
[----:B------:R2:W-:Y:S04]  /*6760*/  STS.U8 [R0+UR4], R3 ;  /* 0x0000000300007988 */ /* 0x0005e80008000004 */
.L_x_5190:
[----:B------:R-:W-:Y:S05]  /*6770*/  BSYNC.RECONVERGENT B0 ;  /* 0x0000000000007941 */ /* 0x000fea0003800200 */
.L_x_5189:
[----:B------:R-:W-:Y:S01]  /*6780*/  BAR.SYNC.DEFER_BLOCKING 0x0 ;  /* 0x0000000000007b1d */ /* 0x000fe20000010000 */
[----:B------:R-:W-:-:S05]  /*6790*/  UISETP.GT.U32.AND UP0, UPT, UR5, 0x83, UPT ;  /* 0x000000830500788c */ /* 0x000fca000bf04070 */
[----:B------:R-:W-:-:S04]  /*67a0*/  UMOV UR5, UR6 ;  /* 0x0000000600057c82 */ /* 0x000fc80008000000 */
[----:B------:R-:W-:Y:S05]  /*67b0*/  BRA.U UP0, `(.L_x_5191) ;  /* 0xfffffffd00c47547 */ /* 0x000fea000b83ffff */
.L_x_5188:
[----:B------:R-:W-:-:S13]  /*67c0*/  ISETP.GT.U32.AND P0, PT, R0, 0x1f, PT ;  /* 0x0000001f0000780c */ /* 0x000fda0003f04070 */
[----:B------:R-:W-:Y:S05]  /*67d0*/  @P0 EXIT ;  /* 0x000000000000094d */ /* 0x000fea0003800000 */
[----:B------:R-:W3:Y:S01]  /*67e0*/  LDS.U8 R2, [R0+UR4] ;  /* 0x0000000400027984 */ /* 0x000ee20008000000 */
[----:B------:R-:W-:Y:S02]  /*67f0*/  ISETP.NE.AND P1, PT, R0, RZ, PT ;  /* 0x000000ff0000720c */ /* 0x000fe40003f25270 */
[----:B---3--:R-:W-:-:S13]  /*6800*/  ISETP.NE.AND P0, PT, R2, RZ, PT ;  /* 0x000000ff0200720c */ /* 0x008fda0003f05270 */
[----:B------:R-:W3:Y:S02]  /*6810*/  @P0 LDS.U8 R2, [R0+UR4+0x20] ;  /* 0x0000200400020984 */ /* 0x000ee40008000000 */
[----:B---3--:R-:W-:-:S04]  /*6820*/  ISETP.NE.AND P0, PT, R2, RZ, P0 ;  /* 0x000000ff0200720c */ /* 0x008fc80000705270 */
[----:B-12---:R-:W-:-:S05]  /*6830*/  SEL R3, RZ, 0x1, !P0 ;  /* 0x00000001ff037807 */ /* 0x006fca0004000000 */
[----:B------:R-:W-:Y:S04]  /*6840*/  STS.U8 [R0+UR4], R3 ;  /* 0x0000000300007988 */ /* 0x000fe80008000004 */
[----:B------:R-:W1:Y:S02]  /*6850*/  LDS.U8 R2, [R0+UR4] ;  /* 0x0000000400027984 */ /* 0x000e640008000000 */
[----:B-1----:R-:W-:-:S13]  /*6860*/  ISETP.NE.AND P0, PT, R2, RZ, PT ;  /* 0x000000ff0200720c */ /* 0x002fda0003f05270 */
[----:B------:R-:W1:Y:S02]  /*6870*/  @P0 LDS.U8 R2, [R0+UR4+0x10] ;  /* 0x0000100400020984 */ /* 0x000e640008000000 */
[----:B-1----:R-:W-:-:S04]  /*6880*/  ISETP.NE.AND P0, PT, R2, RZ, P0 ;  /* 0x000000ff0200720c */ /* 0x002fc80000705270 */
[----:B0-----:R-:W-:-:S05]  /*6890*/  SEL R5, RZ, 0x1, !P0 ;  /* 0x00000001ff057807 */ /* 0x001fca0004000000 */
        /* <DEDUP_REMOVED lines=24> */
[----:B------:R0:W-:Y:S01]  /*6a20*/  STS.U8 [R0+UR4], R5 ;  /* 0x0000000500007988 */ /* 0x0001e20008000004 */
[----:B------:R-:W-:Y:S05]  /*6a30*/  @P1 EXIT ;  /* 0x000000000000194d */ /* 0x000fea0003800000 */
[----:B------:R-:W1:Y:S01]  /*6a40*/  S2UR UR5, SR_CgaCtaId ;  /* 0x00000000000579c3 */ /* 0x000e620000008800 */
[----:B------:R-:W-:Y:S02]  /*6a50*/  UMOV UR4, 0x400 ;  /* 0x0000040000047882 */ /* 0x000fe40000000000 */
[----:B-1----:R-:W-:-:S09]  /*6a60*/  ULEA UR4, UR5, UR4, 0x18 ;  /* 0x0000000405047291 */ /* 0x002fd2000f8ec0ff */
[----:B0-----:R-:W0:Y:S02]  /*6a70*/  LDS.U8 R5, [UR4] ;  /* 0x00000004ff057984 */ /* 0x001e240008000000 */
[----:B------:R-:W1:Y:S02]  /*6a80*/  LDCU.64 UR4, c[0x0][0x380] ;  /* 0x00007000ff0477ac */ /* 0x000e640008000a00 */
[----:B-1----:R-:W-:-:S04]  /*6a90*/  UIADD3 UR4, UP0, UPT, UR7, UR4, URZ ;  /* 0x0000000407047290 */ /* 0x002fc8000ff1e0ff */
[----:B------:R-:W-:Y:S02]  /*6aa0*/  UIADD3.X UR5, UPT, UPT, URZ, UR5, URZ, UP0, !UPT ;  /* 0x00000005ff057290 */ /* 0x000fe400087fe4ff */
[----:B------:R-:W-:-:S04]  /*6ab0*/  MOV R2, UR4 ;  /* 0x0000000400027c02 */ /* 0x000fc80008000f00 */
[----:B------:R-:W-:-:S05]  /*6ac0*/  MOV R3, UR5 ;  /* 0x0000000500037c02 */ /* 0x000fca0008000f00 */
[----:B0-----:R-:W-:Y:S01]  /*6ad0*/  STG.E.U8 desc[UR8][R2.64], R5 ;  /* 0x0000000502007986 */ /* 0x001fe2000c101108 */
[----:B------:R-:W-:Y:S05]  /*6ae0*/  EXIT ;  /* 0x000000000000794d */ /* 0x000fea0003800000 */
        .weak           $__internal_108_$__cuda_sm20_div_s64
        .type           $__internal_108_$__cuda_sm20_div_s64,@function
        .size           $__internal_108_$__cuda_sm20_div_s64,($__internal_109_$__cuda_sm20_rem_s64 - $__internal_108_$__cuda_sm20_div_s64)
$__internal_108_$__cuda_sm20_div_s64:
        /* <DEDUP_REMOVED lines=25> */
[----:B------:R-:W-:Y:S01]  /*6c80*/  IADD3 R28, P0, PT, RZ, -R44, RZ ;  /* 0x8000002cff1c7210 */ /* 0x000fe20007f1e0ff */
[----:B------:R-:W-:Y:S01]  /*6c90*/  HFMA2 R45, -RZ, RZ, 0, 0 ;  /* 0x00000000ff2d7431 */ /* 0x000fe200000001ff */
[----:B------:R-:W-:Y:S01]  /*6ca0*/  ISETP.GE.AND P3, PT, R11, RZ, PT ;  /* 0x000000ff0b00720c */ /* 0x000fe20003f66270 */
[----:B------:R-:W-:Y:S02]  /*6cb0*/  IMAD R30, R29, R24, R30 ;  /* 0x000000181d1e7224 */ /* 0x000fe400078e021e */
[----:B------:R-:W-:-:S03]  /*6cc0*/  IMAD.HI.U32 R32, R33, R28, RZ ;  /* 0x0000001c21207227 */ /* 0x000fc600078e00ff */
[----:B------:R-:W-:-:S05]  /*6cd0*/  IADD3.X R30, PT, PT, RZ, ~R30, RZ, P0, !PT ;  /* 0x8000001eff1e7210 */ /* 0x000fca00007fe4ff */
[----:B------:R-:W-:-:S04]  /*6ce0*/  IMAD.WIDE.U32 R32, P1, R33, R30, R32 ;  /* 0x0000001e21207225 */ /* 0x000fc80007820020 */
[----:B------:R-:W-:-:S04]  /*6cf0*/  IMAD.HI.U32 R27, P0, R29, R28, R32 ;  /* 0x0000001c1d1b7227 */ /* 0x000fc80007800020 */
[----:B------:R-:W-:-:S04]  /*6d00*/  IMAD.HI.U32 R28, R29, R30, RZ ;  /* 0x0000001e1d1c7227 */ /* 0x000fc800078e00ff */
[----:B------:R-:W-:Y:S02]  /*6d10*/  IMAD R30, R29, R30, RZ ;  /* 0x0000001e1d1e7224 */ /* 0x000fe400078e02ff */
[----:B------:R-:W-:Y:S01]  /*6d20*/  IMAD.X R28, R28, 0x1, R29, P1 ;  /* 0x000000011c1c7824 */ /* 0x000fe200008e061d */
[-C--:B------:R-:W-:Y:S02]  /*6d30*/  IADD3 R29, P4, PT, RZ, -R26.reuse, RZ ;  /* 0x8000001aff1d7210 */ /* 0x080fe40007f9e0ff */
[----:B------:R-:W-:Y:S02]  /*6d40*/  IADD3 R27, P1, PT, R30, R27, RZ ;  /* 0x0000001b1e1b7210 */ /* 0x000fe40007f3e0ff */
[----:B------:R-:W-:Y:S02]  /*6d50*/  SEL R29, R29, R26, !P3 ;  /* 0x0000001a1d1d7207 */ /* 0x000fe40005800000 */
[----:B------:R-:W-:Y:S02]  /*6d60*/  IADD3.X R26, PT, PT, RZ, ~R11, RZ, P4, !PT ;  /* 0x8000000bff1a7210 */ /* 0x000fe400027fe4ff */
[----:B------:R-:W-:Y:S01]  /*6d70*/  IADD3.X R33, PT, PT, RZ, RZ, R28, P1, P0 ;  /* 0x000000ffff217210 */ /* 0x000fe20000fe041c */
[----:B------:R-:W-:Y:S01]  /*6d80*/  IMAD.HI.U32 R44, R27, R29, RZ ;  /* 0x0000001d1b2c7227 */ /* 0x000fe200078e00ff */
[----:B------:R-:W-:-:S02]  /*6d90*/  SEL R26, R26, R11, !P3 ;  /* 0x0000000b1a1a7207 */ /* 0x000fc40005800000 */
[----:B------:R-:W-:-:S03]  /*6da0*/  LOP3.LUT R11, R9, R11, RZ, 0x3c, !PT ;  /* 0x0000000b090b7212 */ /* 0x000fc600078e3cff */
[----:B------:R-:W-:-:S04]  /*6db0*/  IMAD.WIDE.U32 R44, R27, R26, R44 ;  /* 0x0000001a1b2c7225 */ /* 0x000fc800078e002c */
[C---:B------:R-:W-:Y:S02]  /*6dc0*/  IMAD R27, R33.reuse, R26, RZ ;  /* 0x0000001a211b7224 */ /* 0x040fe400078e02ff */
[----:B------:R-:W-:-:S05]  /*6dd0*/  IMAD.HI.U32 R28, P0, R33, R29, R44 ;  /* 0x0000001d211c7227 */ /* 0x000fca000780002c */
[----:B------:R-:W-:Y:S01]  /*6de0*/  IADD3 R27, P1, PT, R27, R28, RZ ;  /* 0x0000001c1b1b7210 */ /* 0x000fe20007f3e0ff */
[----:B------:R-:W-:-:S04]  /*6df0*/  IMAD.HI.U32 R28, R33, R26, RZ ;  /* 0x0000001a211c7227 */ /* 0x000fc800078e00ff */
[----:B------:R-:W-:Y:S02]  /*6e00*/  IMAD.X R28, RZ, RZ, R28, P0 ;  /* 0x000000ffff1c7224 */ /* 0x000fe400000e061c */
[----:B------:R-:W-:-:S03]  /*6e10*/  IMAD.WIDE.U32 R32, R27, R24, RZ ;  /* 0x000000181b207225 */ /* 0x000fc600078e00ff */
[----:B------:R-:W-:Y:S01]  /*6e20*/  IADD3.X R28, PT, PT, RZ, R28, RZ, P1, !PT ;  /* 0x0000001cff1c7210 */ /* 0x000fe20000ffe4ff */
[----:B------:R-:W-:Y:S01]  /*6e30*/  IMAD R33, R27, R25, R33 ;  /* 0x000000191b217224 */ /* 0x000fe200078e0221 */
[----:B------:R-:W-:-:S03]  /*6e40*/  IADD3 R29, P0, PT, -R32, R29, RZ ;  /* 0x0000001d201d7210 */ /* 0x000fc60007f1e1ff */
[-C--:B------:R-:W-:Y:S01]  /*6e50*/  IMAD R33, R28, R24.reuse, R33 ;  /* 0x000000181c217224 */ /* 0x080fe200078e0221 */
[----:B------:R-:W-:-:S04]  /*6e60*/  ISETP.GE.U32.AND P1, PT, R29, R24, PT ;  /* 0x000000181d00720c */ /* 0x000fc80003f26070 */
[----:B------:R-:W-:Y:S02]  /*6e70*/  IADD3.X R33, PT, PT, ~R33, R26, RZ, P0, !PT ;  /* 0x0000001a21217210 */ /* 0x000fe400007fe5ff */
[----:B------:R-:W-:Y:S02]  /*6e80*/  IADD3 R26, P3, PT, R29, -R24, RZ ;  /* 0x800000181d1a7210 */ /* 0x000fe40007f7e0ff */
[----:B------:R-:W-:-:S04]  /*6e90*/  ISETP.GE.U32.AND.EX P1, PT, R33, R25, PT, P1 ;  /* 0x000000192100720c */ /* 0x000fc80003f26110 */
[----:B------:R-:W-:Y:S02]  /*6ea0*/  SEL R29, R26, R29, P1 ;  /* 0x0000001d1a1d7207 */ /* 0x000fe40000800000 */
[----:B------:R-:W-:Y:S02]  /*6eb0*/  IADD3 R26, P4, PT, R27, 0x1, RZ ;  /* 0x000000011b1a7810 */ /* 0x000fe40007f9e0ff */
[----:B------:R-:W-:Y:S01]  /*6ec0*/  ISETP.GE.U32.AND P0, PT, R29, R24, PT ;  /* 0x000000181d00720c */ /* 0x000fe20003f06070 */
[----:B------:R-:W-:Y:S01]  /*6ed0*/  IMAD.X R24, R33, 0x1, ~R25, P3 ;  /* 0x0000000121187824 */ /* 0x000fe200018e0e19 */
[----:B------:R-:W-:Y:S02]  /*6ee0*/  SEL R26, R26, R27, P1 ;  /* 0x0000001b1a1a7207 */ /* 0x000fe40000800000 */
[----:B------:R-:W-:Y:S02]  /*6ef0*/  IADD3.X R27, PT, PT, RZ, R28, RZ, P4, !PT ;  /* 0x0000001cff1b7210 */ /* 0x000fe400027fe4ff */
[----:B------:R-:W-:-:S02]  /*6f00*/  SEL R24, R24, R33, P1 ;  /* 0x0000002118187207 */ /* 0x000fc40000800000 */
[----:B------:R-:W-:Y:S02]  /*6f10*/  SEL R27, R27, R28, P1 ;  /* 0x0000001c1b1b7207 */ /* 0x000fe40000800000 */
[----:B------:R-:W-:Y:S02]  /*6f20*/  IADD3 R29, P1, PT, R26, 0x1, RZ ;  /* 0x000000011a1d7810 */ /* 0x000fe40007f3e0ff */
[----:B------:R-:W-:Y:S02]  /*6f30*/  ISETP.GE.U32.AND.EX P0, PT, R24, R25, PT, P0 ;  /* 0x000000191800720c */ /* 0x000fe40003f06100 */
[-C--:B------:R-:W-:Y:S02]  /*6f40*/  IADD3.X R24, PT, PT, RZ, R27.reuse, RZ, P1, !PT ;  /* 0x0000001bff187210 */ /* 0x080fe40000ffe4ff */
[----:B------:R-:W-:Y:S02]  /*6f50*/  SEL R29, R29, R26, P0 ;  /* 0x0000001a1d1d7207 */ /* 0x000fe40000000000 */
[----:B------:R-:W-:-:S02]  /*6f60*/  SEL R27, R24, R27, P0 ;  /* 0x0000001b181b7207 */ /* 0x000fc40000000000 */
[-C--:B------:R-:W-:Y:S02]  /*6f70*/  IADD3 R24, P3, PT, RZ, -R29.reuse, RZ ;  /* 0x8000001dff187210 */ /* 0x080fe40007f7e0ff */
[----:B------:R-:W-:Y:S02]  /*6f80*/  ISETP.NE.U32.AND P0, PT, R10, RZ, PT ;  /* 0x000000ff0a00720c */ /* 0x000fe40003f05070 */
[----:B------:R-:W-:Y:S01]  /*6f90*/  ISETP.GE.AND P1, PT, R11, RZ, PT ;  /* 0x000000ff0b00720c */ /* 0x000fe20003f26270 */
[----:B------:R-:W-:Y:S01]  /*6fa0*/  IMAD.X R10, RZ, RZ, ~R27, P3 ;  /* 0x000000ffff0a7224 */ /* 0x000fe200018e0e1b */
[----:B------:R-:W-:Y:S02]  /*6fb0*/  ISETP.NE.AND.EX P0, PT, R9, RZ, PT, P0 ;  /* 0x000000ff0900720c */ /* 0x000fe40003f05300 */
[----:B------:R-:W-:Y:S02]  /*6fc0*/  MOV R9, 0x0 ;  /* 0x0000000000097802 */ /* 0x000fe40000000f00 */
[----:B------:R-:W-:-:S02]  /*6fd0*/  SEL R24, R24, R29, !P1 ;  /* 0x0000001d18187207 */ /* 0x000fc40004800000 */
[----:B------:R-:W-:Y:S02]  /*6fe0*/  SEL R10, R10, R27, !P1 ;  /* 0x0000001b0a0a7207 */ /* 0x000fe40004800000 */
[----:B------:R-:W-:Y:S02]  /*6ff0*/  SEL R24, R24, 0xffffffff, P0 ;  /* 0xffffffff18187807 */ /* 0x000fe40000000000 */
[----:B------:R-:W-:Y:S01]  /*7000*/  SEL R25, R10, 0xffffffff, P0 ;  /* 0xffffffff0a197807 */ /* 0x000fe20000000000 */
[----:B------:R-:W-:Y:S06]  /*7010*/  RET.REL.NODEC R8 `(uncontiguous_cumulate_all_bf16) ;  /* 0xffffff8c08f87950 */ /* 0x000fec0003c3ffff */
        .weak           $__internal_109_$__cuda_sm20_rem_s64
        .type           $__internal_109_$__cuda_sm20_rem_s64,@function
        .size           $__internal_109_$__cuda_sm20_rem_s64,(.L_x_30425 - $__internal_109_$__cuda_sm20_rem_s64)
$__internal_109_$__cuda_sm20_rem_s64:
        /* <DEDUP_REMOVED lines=76> */
[----:B------:R-:W-:Y:S06]  /*74e0*/  RET.REL.NODEC R24 `(uncontiguous_cumulate_all_bf16) ;  /* 0xffffff8818c47950 */ /* 0x000fec0003c3ffff */
.L_x_5192:
        /* <DEDUP_REMOVED lines=9> */
.L_x_30425:


//--------------------- .text.uncontiguous_all_bf16 --------------------------
	.section	.text.uncontiguous_all_bf16,"ax",@progbits
	.align	128
        .global         uncontiguous_all_bf16
        .type           uncontiguous_all_bf16,@function
        .size           uncontiguous_all_bf16,(.L_x_30427 - uncontiguous_all_bf16)
        .other          uncontiguous_all_bf16,@"STO_CUDA_ENTRY STV_DEFAULT"
uncontiguous_all_bf16:
.text.uncontiguous_all_bf16:
        /* <DEDUP_REMOVED lines=39> */
.L_x_5221:
        /* <DEDUP_REMOVED lines=32> */
.L_x_5198:
[----:B------:R-:W-:Y:S01]  /*0470*/  MOV R26, R4 ;  /* 0x00000004001a7202 */ /* 0x000fe20000000f00 */
[----:B------:R-:W-:Y:S01]  /*0480*/  IMAD.MOV.U32 R11, RZ, RZ, R5 ;  /* 0x000000ffff0b7224 */ /* 0x000fe200078e0005 */
[----:B------:R-:W-:Y:S01]  /*0490*/  MOV R10, R36 ;  /* 0x00000024000a7202 */ /* 0x000fe20000000f00 */
[----:B------:R-:W-:Y:S01]  /*04a0*/  IMAD.MOV.U32 R9, RZ, RZ, R37 ;  /* 0x000000ffff097224 */ /* 0x000fe200078e0025 */
[----:B------:R-:W-:-:S07]  /*04b0*/  MOV R8, 0x4d0 ;  /* 0x000004d000087802 */ /* 0x000fce0000000f00 */
[----:B-1----:R-:W-:Y:S05]  /*04c0*/  CALL.REL.NOINC `($__internal_110_$__cuda_sm20_div_s64) ;  /* 0x0000006400947944 */ /* 0x002fea0003c00000 */
        /* <DEDUP_REMOVED lines=9> */
.L_x_5199:
[----:B------:R-:W-:Y:S05]  /*0560*/  BSYNC.RECONVERGENT B1 ;  /* 0x0000000000017941 */ /* 0x000fea0003800200 */
.L_x_5197:
        /* <DEDUP_REMOVED lines=33> */
.L_x_5201:
[----:B------:R-:W-:Y:S01]  /*0780*/  MOV R26, R18 ;  /* 0x00000012001a7202 */ /* 0x000fe20000000f00 */
[----:B------:R-:W-:Y:S01]  /*0790*/  IMAD.MOV.U32 R11, RZ, RZ, R19 ;  /* 0x000000ffff0b7224 */ /* 0x000fe200078e0013 */
[----:B------:R-:W-:Y:S01]  /*07a0*/  MOV R10, R36 ;  /* 0x00000024000a7202 */ /* 0x000fe20000000f00 */
[----:B------:R-:W-:Y:S01]  /*07b0*/  IMAD.MOV.U32 R9, RZ, RZ, R37 ;  /* 0x000000ffff097224 */ /* 0x000fe200078e0025 */
[----:B------:R-:W-:-:S07]  /*07c0*/  MOV R8, 0x7e0 ;  /* 0x000007e000087802 */ /* 0x000fce0000000f00 */
[----:B------:R-:W-:Y:S05]  /*07d0*/  CALL.REL.NOINC `($__internal_110_$__cuda_sm20_div_s64) ;  /* 0x0000006000d07944 */ /* 0x000fea0003c00000 */
        /* <DEDUP_REMOVED lines=9> */
.L_x_5202:
[----:B------:R-:W-:Y:S05]  /*0870*/  BSYNC.RECONVERGENT B1 ;  /* 0x0000000000017941 */ /* 0x000fea0003800200 */
.L_x_5200:
        /* <DEDUP_REMOVED lines=34> */
.L_x_5204:
[----:B------:R-:W-:Y:S01]  /*0aa0*/  IMAD.MOV.U32 R26, RZ, RZ, R22 ;  /* 0x000000ffff1a7224 */ /* 0x000fe200078e0016 */
[----:B------:R-:W-:Y:S01]  /*0ab0*/  MOV R11, R23 ;  /* 0x00000017000b7202 */ /* 0x000fe20000000f00 */
[----:B------:R-:W-:Y:S01]  /*0ac0*/  IMAD.MOV.U32 R10, RZ, RZ, R40 ;  /* 0x000000ffff0a7224 */ /* 0x000fe200078e0028 */
[----:B------:R-:W-:Y:S02]  /*0ad0*/  MOV R9, R41 ;  /* 0x0000002900097202 */ /* 0x000fe40000000f00 */
[----:B------:R-:W-:-:S07]  /*0ae0*/  MOV R8, 0xb00 ;  /* 0x00000b0000087802 */ /* 0x000fce0000000f00 */
[----:B------:R-:W-:Y:S05]  /*0af0*/  CALL.REL.NOINC `($__internal_110_$__cuda_sm20_div_s64) ;  /* 0x0000006000087944 */ /* 0x000fea0003c00000 */
        /* <DEDUP_REMOVED lines=10> */
.L_x_5205:
[----:B------:R-:W-:Y:S05]  /*0ba0*/  BSYNC.RECONVERGENT B1 ;  /* 0x0000000000017941 */ /* 0x000fea0003800200 */
.L_x_5203:
        /* <DEDUP_REMOVED lines=35> */
.L_x_5207:
[----:B------:R-:W-:Y:S01]  /*0de0*/  MOV R26, R42 ;  /* 0x0000002a001a7202 */ /* 0x000fe20000000f00 */
[----:B------:R-:W-:Y:S01]  /*0df0*/  IMAD.MOV.U32 R11, RZ, RZ, R43 ;  /* 0x000000ffff0b7224 */ /* 0x000fe200078e002b */
[----:B------:R-:W-:Y:S01]  /*0e00*/  MOV R10, R40 ;  /* 0x00000028000a7202 */ /* 0x000fe20000000f00 */
[----:B------:R-:W-:Y:S01]  /*0e10*/  IMAD.MOV.U32 R9, RZ, RZ, R41 ;  /* 0x000000ffff097224 */ /* 0x000fe200078e0029 */
[----:B------:R-:W-:-:S07]  /*0e20*/  MOV R8, 0xe40 ;  /* 0x00000e4000087802 */ /* 0x000fce0000000f00 */
[----:B------:R-:W-:Y:S05]  /*0e30*/  CALL.REL.NOINC `($__internal_110_$__cuda_sm20_div_s64) ;  /* 0x0000005c00387944 */ /* 0x000fea0003c00000 */
        /* <DEDUP_REMOVED lines=11> */
.L_x_5208:
[----:B------:R-:W-:Y:S05]  /*0ef0*/  BSYNC.RECONVERGENT B1 ;  /* 0x0000000000017941 */ /* 0x000fea0003800200 */
.L_x_5206:
        /* <DEDUP_REMOVED lines=36> */
.L_x_5210:
        /* <DEDUP_REMOVED lines=16> */
.L_x_5211:
[----:B------:R-:W-:Y:S05]  /*1240*/  BSYNC.RECONVERGENT B1 ;  /* 0x0000000000017941 */ /* 0x000fea0003800200 */
.L_x_5209:
        /* <DEDUP_REMOVED lines=34> */
.L_x_5213:
[----:B------:R-:W-:Y:S01]  /*1470*/  IMAD.MOV.U32 R26, RZ, RZ, R40 ;  /* 0x000000ffff1a7224 */ /* 0x000fe200078e0028 */
[----:B------:R-:W-:Y:S01]  /*1480*/  MOV R11, R41 ;  /* 0x00000029000b7202 */ /* 0x000fe20000000f00 */
[----:B------:R-:W-:Y:S01]  /*1490*/  IMAD.MOV.U32 R10, RZ, RZ, R20 ;  /* 0x000000ffff0a7224 */ /* 0x000fe200078e0014 */
[----:B------:R-:W-:Y:S02]  /*14a0*/  MOV R9, R21 ;  /* 0x0000001500097202 */ /* 0x000fe40000000f00 */
[----:B------:R-:W-:-:S07]  /*14b0*/  MOV R8, 0x14d0 ;  /* 0x000014d000087802 */ /* 0x000fce0000000f00 */
[----:B------:R-:W-:Y:S05]  /*14c0*/  CALL.REL.NOINC `($__internal_110_$__cuda_sm20_div_s64) ;  /* 0x0000005400947944 */ /* 0x000fea0003c00000 */
        /* <DEDUP_REMOVED lines=11> */
.L_x_5214:
[----:B------:R-:W-:Y:S05]  /*1580*/  BSYNC.RECONVERGENT B1 ;  /* 0x0000000000017941 */ /* 0x000fea0003800200 */
.L_x_5212:
        /* <DEDUP_REMOVED lines=34> */
.L_x_5216:
        /* <DEDUP_REMOVED lines=17> */
.L_x_5217:
[----:B------:R-:W-:Y:S05]  /*18c0*/  BSYNC.RECONVERGENT B1 ;  /* 0x0000000000017941 */ /* 0x000fea0003800200 */
.L_x_5215:
        /* <DEDUP_REMOVED lines=35> */
.L_x_5219:
[----:B------:R-:W-:Y:S01]  /*1b00*/  MOV R26, R18 ;  /* 0x00000012001a7202 */ /* 0x000fe20000000f00 */
[----:B------:R-:W-:Y:S01]  /*1b10*/  IMAD.MOV.U32 R11, RZ, RZ, R19 ;  /* 0x000000ffff0b7224 */ /* 0x000fe200078e0013 */
[----:B------:R-:W-:Y:S01]  /*1b20*/  MOV R10, R20 ;  /* 0x00000014000a7202 */ /* 0x000fe20000000f00 */
[----:B------:R-:W-:Y:S01]  /*1b30*/  IMAD.MOV.U32 R9, RZ, RZ, R21 ;  /* 0x000000ffff097224 */ /* 0x000fe200078e0015 */
[----:B------:R-:W-:-:S07]  /*1b40*/  MOV R8, 0x1b60 ;  /* 0x00001b6000087802 */ /* 0x000fce0000000f00 */
[----:B------:R-:W-:Y:S05]  /*1b50*/  CALL.REL.NOINC `($__internal_110_$__cuda_sm20_div_s64) ;  /* 0x0000004c00f07944 */ /* 0x000fea0003c00000 */
        /* <DEDUP_REMOVED lines=11> */
.L_x_5220:
[----:B------:R-:W-:Y:S05]  /*1c10*/  BSYNC.RECONVERGENT B1 ;  /* 0x0000000000017941 */ /* 0x000fea0003800200 */
.L_x_5218:
        /* <DEDUP_REMOVED lines=9> */
.L_x_5196:
        /* <DEDUP_REMOVED lines=36> */
.L_x_5224:
[----:B------:R-:W-:Y:S01]  /*1ef0*/  IMAD.MOV.U32 R26, RZ, RZ, R4 ;  /* 0x000000ffff1a7224 */ /* 0x000fe200078e0004 */
[----:B------:R-:W-:Y:S01]  /*1f00*/  MOV R11, R5 ;  /* 0x00000005000b7202 */ /* 0x000fe20000000f00 */
[----:B------:R-:W-:Y:S01]  /*1f10*/  IMAD.MOV.U32 R10, RZ, RZ, R6 ;  /* 0x000000ffff0a7224 */ /* 0x000fe200078e0006 */
[----:B------:R-:W-:Y:S02]  /*1f20*/  MOV R9, R7 ;  /* 0x0000000700097202 */ /* 0x000fe40000000f00 */
[----:B------:R-:W-:-:S07]  /*1f30*/  MOV R8, 0x1f50 ;  /* 0x00001f5000087802 */ /* 0x000fce0000000f00 */
[----:B------:R-:W-:Y:S05]  /*1f40*/  CALL.REL.NOINC `($__internal_110_$__cuda_sm20_div_s64) ;  /* 0x0000004800f47944 */ /* 0x000fea0003c00000 */
        /* <DEDUP_REMOVED lines=9> */
.L_x_5225:
[----:B------:R-:W-:Y:S05]  /*1fe0*/  BSYNC.RECONVERGENT B1 ;  /* 0x0000000000017941 */ /* 0x000fea0003800200 */
.L_x_5223:
        /* <DEDUP_REMOVED lines=34> */
.L_x_5227:
        /* <DEDUP_REMOVED lines=14> */
.L_x_5228:
[----:B------:R-:W-:Y:S05]  /*22f0*/  BSYNC.RECONVERGENT B1 ;  /* 0x0000000000017941 */ /* 0x000fea0003800200 */
.L_x_5226:
        /* <DEDUP_REMOVED lines=36> */
.L_x_5230:
        /* <DEDUP_REMOVED lines=17> */
.L_x_5231:
[----:B------:R-:W-:Y:S05]  /*2650*/  BSYNC.RECONVERGENT B1 ;  /* 0x0000000000017941 */ /* 0x000fea0003800200 */
.L_x_5229:
        /* <DEDUP_REMOVED lines=35> */
.L_x_5233:
[----:B------:R-:W-:Y:S01]  /*2890*/  IMAD.MOV.U32 R26, RZ, RZ, R16 ;  /* 0x000000ffff1a7224 */ /* 0x000fe200078e0010 */
[----:B------:R-:W-:Y:S01]  /*28a0*/  MOV R11, R17 ;  /* 0x00000011000b7202 */ /* 0x000fe20000000f00 */
[----:B------:R-:W-:Y:S01]  /*28b0*/  IMAD.MOV.U32 R10, RZ, RZ, R14 ;  /* 0x000000ffff0a7224 */ /* 0x000fe200078e000e */
[----:B------:R-:W-:Y:S02]  /*28c0*/  MOV R9, R15 ;  /* 0x0000000f00097202 */ /* 0x000fe40000000f00 */
[----:B------:R-:W-:-:S07]  /*28d0*/  MOV R8, 0x28f0 ;  /* 0x000028f000087802 */ /* 0x000fce0000000f00 */
[----:B------:R-:W-:Y:S05]  /*28e0*/  CALL.REL.NOINC `($__internal_110_$__cuda_sm20_div_s64) ;  /* 0x00000040008c7944 */ /* 0x000fea0003c00000 */
        /* <DEDUP_REMOVED lines=10> */
.L_x_5234:
[----:B------:R-:W-:Y:S05]  /*2990*/  BSYNC.RECONVERGENT B1 ;  /* 0x0000000000017941 */ /* 0x000fea0003800200 */
.L_x_5232:
[----:B------:R-:W-:Y:S01]  /*29a0*/  IMAD R9, R9, R22, RZ ;  /* 0x0000001609097224 */ /* 0x000fe200078e02ff */
[----:B------:R-:W-:Y:S01]  /*29b0*/  IADD3 R3, PT, PT, R3, -0x2, RZ ;  /* 0xfffffffe03037810 */ /* 0x000fe20007ffe0ff */
[----:B------:R-:W-:Y:S02]  /*29c0*/  IMAD.MOV.U32 R6, RZ, RZ, R20 ;  /* 0x000000ffff067224 */ /* 0x000fe400078e0014 */
[-C--:B------:R-:W-:Y:S02]  /*29d0*/  IMAD R9, R23, R8.reuse, R9 ;  /* 0x0000000817097224 */ /* 0x080fe400078e0209 */
[----:B------:R-:W-:-:S04]  /*29e0*/  IMAD.WIDE.U32 R20, R22, R8, R6 ;  /* 0x0000000816147225 */ /* 0x000fc800078e0006 */
[----:B------:R-:W-:-:S07]  /*29f0*/  IMAD.IADD R21, R21, 0x1, R9 ;  /* 0x0000000115157824 */ /* 0x000fce00078e0209 */
.L_x_5222:
        /* <DEDUP_REMOVED lines=31> */
.L_x_5236:
[----:B------:R-:W-:Y:S01]  /*2bf0*/  MOV R14, R4 ;  /* 0x00000004000e7202 */ /* 0x000fe20000000f00 */
[----:B------:R-:W-:Y:S01]  /*2c00*/  IMAD.MOV.U32 R23, RZ, RZ, R5 ;  /* 0x000000ffff177224 */ /* 0x000fe200078e0005 */
[----:B------:R-:W-:Y:S01]  /*2c10*/  MOV R22, R6 ;  /* 0x0000000600167202 */ /* 0x000fe20000000f00 */
[----:B------:R-:W-:Y:S01]  /*2c20*/  IMAD.MOV.U32 R15, RZ, RZ, R7 ;  /* 0x000000ffff0f7224 */ /* 0x000fe200078e0007 */
[----:B------:R-:W-:-:S07]  /*2c30*/  MOV R24, 0x2c50 ;  /* 0x00002c5000187802 */ /* 0x000fce0000000f00 */
[----:B------:R-:W-:Y:S05]  /*2c40*/  CALL.REL.NOINC `($__internal_111_$__cuda_sm20_rem_s64) ;  /* 0x0000004400007944 */ /* 0x000fea0003c00000 */
.L_x_5237:
[----:B------:R-:W-:Y:S05]  /*2c50*/  BSYNC.RECONVERGENT B1 ;  /* 0x0000000000017941 */ /* 0x000fea0003800200 */
.L_x_5235:
        /* <DEDUP_REMOVED lines=31> */
.L_x_5239:
[----:B------:R-:W-:Y:S01]  /*2e50*/  IMAD.MOV.U32 R22, RZ, RZ, R6 ;  /* 0x000000ffff167224 */ /* 0x000fe200078e0006 */
[----:B------:R-:W-:Y:S01]  /*2e60*/  MOV R15, R7 ;  /* 0x00000007000f7202 */ /* 0x000fe20000000f00 */
[----:B------:R-:W-:Y:S01]  /*2e70*/  IMAD.MOV.U32 R14, RZ, RZ, R18 ;  /* 0x000000ffff0e7224 */ /* 0x000fe200078e0012 */
[----:B------:R-:W-:Y:S02]  /*2e80*/  MOV R23, R19 ;  /* 0x0000001300177202 */ /* 0x000fe40000000f00 */
[----:B------:R-:W-:-:S07]  /*2e90*/  MOV R24, 0x2eb0 ;  /* 0x00002eb000187802 */ /* 0x000fce0000000f00 */
[----:B------:R-:W-:Y:S05]  /*2ea0*/  CALL.REL.NOINC `($__internal_111_$__cuda_sm20_rem_s64) ;  /* 0x0000004000687944 */ /* 0x000fea0003c00000 */
[----:B------:R-:W-:Y:S01]  /*2eb0*/  IMAD.MOV.U32 R6, RZ, RZ, R8 ;  /* 0x000000ffff067224 */ /* 0x000fe200078e0008 */
[----:B------:R-:W-:-:S07]  /*2ec0*/  MOV R7, R9 ;  /* 0x0000000900077202 */ /* 0x000fce0000000f00 */
.L_x_5240:
[----:B------:R-:W-:Y:S05]  /*2ed0*/  BSYNC.RECONVERGENT B1 ;  /* 0x0000000000017941 */ /* 0x000fea0003800200 */
.L_x_5238:
[----:B------:R-:W-:Y:S02]  /*2ee0*/  IMAD R3, R7, R4, RZ ;  /* 0x0000000407037224 */ /* 0x000fe400078e02ff */
[----:B------:R-:W-:-:S04]  /*2ef0*/  IMAD.WIDE.U32 R20, R4, R6, R20 ;  /* 0x0000000604147225 */ /* 0x000fc800078e0014 */
[----:B------:R-:W-:-:S04]  /*2f00*/  IMAD R3, R5, R6, R3 ;  /* 0x0000000605037224 */ /* 0x000fc800078e0203 */
[----:B------:R-:W-:-:S07]  /*2f10*/  IMAD.IADD R21, R21, 0x1, R3 ;  /* 0x0000000115157824 */ /* 0x000fce00078e0203 */
.L_x_5195:
        /* <DEDUP_REMOVED lines=12> */
.L_x_5242:
[----:B------:R-:W-:Y:S05]  /*2fe0*/  BSYNC.RECONVERGENT B1 ;  /* 0x0000000000017941 */ /* 0x000fea0003800200 */
.L_x_5241:
[----:B------:R-:W-:-:S05]  /*2ff0*/  SEL R3, RZ, 0x1, !P0 ;  /* 0x00000001ff037807 */ /* 0x000fca0004000000 */
[----:B------:R1:W-:Y:S01]  /*3000*/  STS.U8 [R0+UR4], R3 ;  /* 0x0000000300007988 */ /* 0x0003e20008000004 */
[----:B------:R-:W-:Y:S05]  /*3010*/  BRA `(.L_x_5243) ;  /* 0x0000003400a87947 */ /* 0x000fea0003800000 */
.L_x_5194:
        /* <DEDUP_REMOVED lines=20> */
.L_x_5270:
        /* <DEDUP_REMOVED lines=33> */
.L_x_5247:
[----:B------:R-:W-:Y:S01]  /*3370*/  IMAD.MOV.U32 R26, RZ, RZ, R14 ;  /* 0x000000ffff1a7224 */ /* 0x000fe200078e000e */
[----:B------:R-:W-:Y:S01]  /*3380*/  MOV R11, R13 ;  /* 0x0000000d000b7202 */ /* 0x000fe20000000f00 */
[----:B------:R-:W-:Y:S01]  /*3390*/  IMAD.MOV.U32 R10, RZ, RZ, R34 ;  /* 0x000000ffff0a7224 */ /* 0x000fe200078e0022 */
[----:B------:R-:W-:Y:S02]  /*33a0*/  MOV R9, R35 ;  /* 0x0000002300097202 */ /* 0x000fe40000000f00 */
[----:B------:R-:W-:-:S07]  /*33b0*/  MOV R8, 0x33d0 ;  /* 0x000033d000087802 */ /* 0x000fce0000000f00 */
[----:B-123--:R-:W-:Y:S05]  /*33c0*/  CALL.REL.NOINC `($__internal_110_$__cuda_sm20_div_s64) ;  /* 0x0000003400d47944 */ /* 0x00efea0003c00000 */
        /* <DEDUP_REMOVED lines=10> */
.L_x_5248:
[----:B------:R-:W-:Y:S05]  /*3470*/  BSYNC.RECONVERGENT B1 ;  /* 0x0000000000017941 */ /* 0x000fea0003800200 */
.L_x_5246:
        /* <DEDUP_REMOVED lines=37> */
.L_x_5250:
        /* <DEDUP_REMOVED lines=17> */
.L_x_5251:
[----:B------:R-:W-:Y:S05]  /*37e0*/  BSYNC.RECONVERGENT B1 ;  /* 0x0000000000017941 */ /* 0x000fea0003800200 */
.L_x_5249:
        /* <DEDUP_REMOVED lines=38> */
.L_x_5253:
[----:B------:R-:W-:Y:S01]  /*3a50*/  IMAD.MOV.U32 R26, RZ, RZ, R34 ;  /* 0x000000ffff1a7224 */ /* 0x000fe200078e0022 */
[----:B------:R-:W-:Y:S01]  /*3a60*/  MOV R11, R35 ;  /* 0x00000023000b7202 */ /* 0x000fe20000000f00 */
[----:B------:R-:W-:Y:S01]  /*3a70*/  IMAD.MOV.U32 R10, RZ, RZ, R36 ;  /* 0x000000ffff0a7224 */ /* 0x000fe200078e0024 */
[----:B------:R-:W-:Y:S02]  /*3a80*/  MOV R9, R37 ;  /* 0x0000002500097202 */ /* 0x000fe40000000f00 */
[----:B------:R-:W-:-:S07]  /*3a90*/  MOV R8, 0x3ab0 ;  /* 0x00003ab000087802 */ /* 0x000fce0000000f00 */
[----:B-1----:R-:W-:Y:S05]  /*3aa0*/  CALL.REL.NOINC `($__internal_110_$__cuda_sm20_div_s64) ;  /* 0x00000030001c7944 */ /* 0x002fea0003c00000 */
        /* <DEDUP_REMOVED lines=11> */
.L_x_5254:
[----:B------:R-:W-:Y:S05]  /*3b60*/  BSYNC.RECONVERGENT B1 ;  /* 0x0000000000017941 */ /* 0x000fea0003800200 */
.L_x_5252:
        /* <DEDUP_REMOVED lines=37> */
.L_x_5256:
        /* <DEDUP_REMOVED lines=17> */
.L_x_5257:
[----:B------:R-:W-:Y:S05]  /*3ed0*/  BSYNC.RECONVERGENT B1 ;  /* 0x0000000000017941 */ /* 0x000fea0003800200 */
.L_x_5255:
        /* <DEDUP_REMOVED lines=38> */
.L_x_5259:
        /* <DEDUP_REMOVED lines=17> */
.L_x_5260:
[----:B------:R-:W-:Y:S05]  /*4250*/  BSYNC.RECONVERGENT B1 ;  /* 0x0000000000017941 */ /* 0x000fea0003800200 */
.L_x_5258:
        /* <DEDUP_REMOVED lines=38> */
.L_x_5262:
        /* <DEDUP_REMOVED lines=17> */
.L_x_5263:
[----:B------:R-:W-:Y:S05]  /*45d0*/  BSYNC.RECONVERGENT B1 ;  /* 0x0000000000017941 */ /* 0x000fea0003800200 */
.L_x_5261:
        /* <DEDUP_REMOVED lines=37> */
.L_x_5265:
        /* <DEDUP_REMOVED lines=17> */
.L_x_5266:
[----:B------:R-:W-:Y:S05]  /*4940*/  BSYNC.RECONVERGENT B1 ;  /* 0x0000000000017941 */ /* 0x000fea0003800200 */
.L_x_5264:
        /* <DEDUP_REMOVED lines=37> */
.L_x_5268:
        /* <DEDUP_REMOVED lines=17> */
.L_x_5269:
[----:B------:R-:W-:Y:S05]  /*4cb0*/  BSYNC.RECONVERGENT B1 ;  /* 0x0000000000017941 */ /* 0x000fea0003800200 */
.L_x_5267:
        /* <DEDUP_REMOVED lines=12> */
.L_x_5245:
        /* <DEDUP_REMOVED lines=37> */
.L_x_5273:
[----:B------:R-:W-:Y:S01]  /*4fd0*/  IMAD.MOV.U32 R26, RZ, RZ, R14 ;  /* 0x000000ffff1a7224 */ /* 0x000fe200078e000e */
[----:B------:R-:W-:Y:S01]  /*4fe0*/  MOV R11, R13 ;  /* 0x0000000d000b7202 */ /* 0x000fe20000000f00 */
[----:B------:R-:W-:Y:S01]  /*4ff0*/  IMAD.MOV.U32 R10, RZ, RZ, R16 ;  /* 0x000000ffff0a7224 */ /* 0x000fe200078e0010 */
[----:B------:R-:W-:Y:S02]  /*5000*/  MOV R9, R17 ;  /* 0x0000001100097202 */ /* 0x000fe40000000f00 */
[----:B------:R-:W-:-:S07]  /*5010*/  MOV R8, 0x5030 ;  /* 0x0000503000087802 */ /* 0x000fce0000000f00 */
[----:B------:R-:W-:Y:S05]  /*5020*/  CALL.REL.NOINC `($__internal_110_$__cuda_sm20_div_s64) ;  /* 0x0000001800bc7944 */ /* 0x000fea0003c00000 */
        /* <DEDUP_REMOVED lines=10> */
.L_x_5274:
[----:B------:R-:W-:Y:S05]  /*50d0*/  BSYNC.RECONVERGENT B1 ;  /* 0x0000000000017941 */ /* 0x000fea0003800200 */
.L_x_5272:
        /* <DEDUP_REMOVED lines=38> */
.L_x_5276:
        /* <DEDUP_REMOVED lines=17> */
.L_x_5277:
[----:B------:R-:W-:Y:S05]  /*5450*/  BSYNC.RECONVERGENT B1 ;  /* 0x0000000000017941 */ /* 0x000fea0003800200 */
.L_x_5275:
        /* <DEDUP_REMOVED lines=40> */
.L_x_5279:
        /* <DEDUP_REMOVED lines=17> */
.L_x_5280:
[----:B------:R-:W-:Y:S05]  /*57f0*/  BSYNC.RECONVERGENT B1 ;  /* 0x0000000000017941 */ /* 0x000fea0003800200 */
.L_x_5278:
        /* <DEDUP_REMOVED lines=40> */
.L_x_5282:
[----:B------:R-:W-:Y:S01]  /*5a80*/  MOV R26, R12 ;  /* 0x0000000c001a7202 */ /* 0x000fe20000000f00 */
[----:B------:R-:W-:Y:S01]  /*5a90*/  IMAD.MOV.U32 R11, RZ, RZ, R13 ;  /* 0x000000ffff0b7224 */ /* 0x000fe200078e000d */
[----:B------:R-:W-:Y:S02]  /*5aa0*/  MOV R10, R14 ;  /* 0x0000000e000a7202 */ /* 0x000fe40000000f00 */
[----:B------:R-:W-:Y:S02]  /*5ab0*/  MOV R9, R15 ;  /* 0x0000000f00097202 */ /* 0x000fe40000000f00 */
[----:B------:R-:W-:-:S07]  /*5ac0*/  MOV R8, 0x5ae0 ;  /* 0x00005ae000087802 */ /* 0x000fce0000000f00 */
[----:B------:R-:W-:Y:S05]  /*5ad0*/  CALL.REL.NOINC `($__internal_110_$__cuda_sm20_div_s64) ;  /* 0x0000001000107944 */ /* 0x000fea0003c00000 */
[----:B------:R-:W-:Y:S02]  /*5ae0*/  IADD3 R19, P0, PT, RZ, -R24, RZ ;  /* 0x80000018ff137210 */ /* 0x000fe40007f1e0ff */
[----:B------:R-:W-:Y:S02]  /*5af0*/  MOV R8, R12 ;  /* 0x0000000c00087202 */ /* 0x000fe40000000f00 */
[----:B------:R-:W-:Y:S01]  /*5b00*/  MOV R9, R13 ;  /* 0x0000000d00097202 */ /* 0x000fe20000000f00 */
[--C-:B------:R-:W-:Y:S02]  /*5b10*/  IMAD.X R11, RZ, RZ, ~R25.reuse, P0 ;  /* 0x000000ffff0b7224 */ /* 0x100fe400000e0e19 */
[----:B------:R-:W-:Y:S02]  /*5b20*/  IMAD.MOV.U32 R13, RZ, RZ, R25 ;  /* 0x000000ffff0d7224 */ /* 0x000fe400078e0019 */
[----:B------:R-:W-:Y:S02]  /*5b30*/  IMAD R11, R11, R14, RZ ;  /* 0x0000000e0b0b7224 */ /* 0x000fe400078e02ff */
[----:B------:R-:W-:-:S04]  /*5b40*/  IMAD.WIDE.U32 R8, R14, R19, R8 ;  /* 0x000000130e087225 */ /* 0x000fc800078e0008 */
[----:B------:R-:W-:Y:S01]  /*5b50*/  IMAD R11, R15, R19, R11 ;  /* 0x000000130f0b7224 */ /* 0x000fe200078e020b */
[----:B------:R-:W-:Y:S01]  /*5b60*/  MOV R15, R8 ;  /* 0x00000008000f7202 */ /* 0x000fe20000000f00 */
[----:B------:R-:W-:-:S03]  /*5b70*/  IMAD.MOV.U32 R14, RZ, RZ, R24 ;  /* 0x000000ffff0e7224 */ /* 0x000fc600078e0018 */
[----:B------:R-:W-:-:S07]  /*5b80*/  IADD3 R11, PT, PT, R9, R11, RZ ;  /* 0x0000000b090b7210 */ /* 0x000fce0007ffe0ff */
.L_x_5283:
[----:B------:R-:W-:Y:S05]  /*5b90*/  BSYNC.RECONVERGENT B1 ;  /* 0x0000000000017941 */ /* 0x000fea0003800200 */
.L_x_5281:
        /* <DEDUP_REMOVED lines=9> */
.L_x_5271:
        /* <DEDUP_REMOVED lines=35> */
.L_x_5286:
        /* <DEDUP_REMOVED lines=16> */
.L_x_5287:
[----:B------:R-:W-:Y:S05]  /*5f60*/  BSYNC.RECONVERGENT B1 ;  /* 0x0000000000017941 */ /* 0x000fea0003800200 */
.L_x_5285:
        /* <DEDUP_REMOVED lines=39> */
.L_x_5289:
[----:B------:R-:W-:Y:S01]  /*61e0*/  MOV R26, R14 ;  /* 0x0000000e001a7202 */ /* 0x000fe20000000f00 */
[----:B------:R-:W-:Y:S01]  /*61f0*/  IMAD.MOV.U32 R11, RZ, RZ, R15 ;  /* 0x000000ffff0b7224 */ /* 0x000fe200078e000f */
[----:B------:R-:W-:Y:S02]  /*6200*/  MOV R10, R12 ;  /* 0x0000000c000a7202 */ /* 0x000fe40000000f00 */
[----:B------:R-:W-:Y:S02]  /*6210*/  MOV R9, R13 ;  /* 0x0000000d00097202 */ /* 0x000fe40000000f00 */
[----:B------:R-:W-:-:S07]  /*6220*/  MOV R8, 0x6240 ;  /* 0x0000624000087802 */ /* 0x000fce0000000f00 */
[----:B------:R-:W-:Y:S05]  /*6230*/  CALL.REL.NOINC `($__internal_110_$__cuda_sm20_div_s64) ;  /* 0x0000000800387944 */ /* 0x000fea0003c00000 */
        /* <DEDUP_REMOVED lines=11> */
.L_x_5290:
[----:B------:R-:W-:Y:S05]  /*62f0*/  BSYNC.RECONVERGENT B1 ;  /* 0x0000000000017941 */ /* 0x000fea0003800200 */
.L_x_5288:
        /* <DEDUP_REMOVED lines=9> */
.L_x_5284:
        /* <DEDUP_REMOVED lines=31> */
.L_x_5292:
[----:B------:R-:W-:Y:S01]  /*6580*/  IMAD.MOV.U32 R15, RZ, RZ, R23 ;  /* 0x000000ffff0f7224 */ /* 0x000fe200078e0017 */
[----:B------:R-:W-:Y:S02]  /*6590*/  MOV R23, R13 ;  /* 0x0000000d00177202 */ /* 0x000fe40000000f00 */
[----:B------:R-:W-:-:S07]  /*65a0*/  MOV R24, 0x65c0 ;  /* 0x000065c000187802 */ /* 0x000fce0000000f00 */
[----:B------:R-:W-:Y:S05]  /*65b0*/  CALL.REL.NOINC `($__internal_111_$__cuda_sm20_rem_s64) ;  /* 0x0000000800a47944 */ /* 0x000fea0003c00000 */
.L_x_5293:
[----:B------:R-:W-:Y:S05]  /*65c0*/  BSYNC.RECONVERGENT B1 ;  /* 0x0000000000017941 */ /* 0x000fea0003800200 */
.L_x_5291:
[----:B------:R-:W0:Y:S02]  /*65d0*/  LDC.64 R10, c[0x0][0x398] ;  /* 0x0000e600ff0a7b82 */ /* 0x000e240000000a00 */
[----:B0-----:R-:W-:-:S06]  /*65e0*/  IMAD.WIDE.U32 R6, R7, 0x8, R10 ;  /* 0x0000000807067825 */ /* 0x001fcc00078e000a */
[----:B------:R-:W2:Y:S02]  /*65f0*/  LDG.E.64 R6, desc[UR8][R6.64] ;  /* 0x0000000806067981 */ /* 0x000ea4000c1e1b00 */
[-C--:B--2---:R-:W-:Y:S02]  /*6600*/  IMAD R3, R7, R8.reuse, RZ ;  /* 0x0000000807037224 */ /* 0x084fe400078e02ff */
[----:B------:R-:W-:-:S04]  /*6610*/  IMAD.WIDE.U32 R4, R6, R8, R4 ;  /* 0x0000000806047225 */ /* 0x000fc800078e0004 */
[----:B------:R-:W-:-:S05]  /*6620*/  IMAD R3, R6, R9, R3 ;  /* 0x0000000906037224 */ /* 0x000fca00078e0203 */
[----:B------:R-:W-:-:S07]  /*6630*/  IADD3 R5, PT, PT, R5, R3, RZ ;  /* 0x0000000305057210 */ /* 0x000fce0007ffe0ff */
.L_x_5244:
[----:B------:R-:W0:Y:S02]  /*6640*/  LDCU.64 UR12, c[0x0][0x388] ;  /* 0x00007100ff0c77ac */ /* 0x000e240008000a00 */
[----:B0-----:R-:W-:-:S04]  /*6650*/  LEA R6, P0, R4, UR12, 0x1 ;  /* 0x0000000c04067c11 */ /* 0x001fc8000f8008ff */
[----:B------:R-:W-:-:S05]  /*6660*/  LEA.HI.X R7, R4, UR13, R5, 0x1, P0 ;  /* 0x0000000d04077c11 */ /* 0x000fca00080f0c05 */
[----:B------:R-:W2:Y:S02]  /*6670*/  LDG.E.U16 R6, desc[UR8][R6.64] ;  /* 0x0000000806067981 */ /* 0x000ea4000c1e1500 */
[----:B--2---:R-:W-:-:S05]  /*6680*/  IMAD.U32 R3, R6, 0x10000, RZ ;  /* 0x0001000006037824 */ /* 0x004fca00078e00ff */
[----:B------:R-:W-:-:S04]  /*6690*/  FSETP.NEU.AND P0, PT, R3, RZ, PT ;  /* 0x000000ff0300720b */ /* 0x000fc80003f0d000 */
[----:B------:R-:W-:-:S05]  /*66a0*/  SEL R3, RZ, 0x1, !P0 ;  /* 0x00000001ff037807 */ /* 0x000fca0004000000 */
[----:B------:R0:W-:Y:S04]  /*66b0*/  STS.U8 [R0+UR4], R3 ;  /* 0x0000000300007988 */ /* 0x0001e80008000004 */
.L_x_5243:
[----:B------:R-:W-:Y:S05]  /*66c0*/  BSYNC.RECONVERGENT B0 ;  /* 0x0000000000007941 */ /* 0x000fea0003800200 */
.L_x_5193:
[----:B------:R-:W-:Y:S01]  /*66d0*/  BAR.SYNC.DEFER_BLOCKING 0x0 ;  /* 0x0000000000007b1d */ /* 0x000fe20000010000 */
[----:B------:R-:W-:-:S09]  /*66e0*/  UISETP.GE.U32.AND UP0, UPT, UR5, 0x42, UPT ;  /* 0x000000420500788c */ /* 0x000fd2000bf06070 */
[----:B------:R-:W-:Y:S05]  /*66f0*/  BRA.U !UP0, `(.L_x_5294) ;  /* 0x00000001083c7547 */ /* 0x000fea000b800000 */
.L_x_5297:
        /* <DEDUP_REMOVED lines=10> */
.L_x_5296:
[----:B------:R-:W-:Y:S05]  /*67a0*/  BSYNC.RECONVERGENT B0 ;  /* 0x0000000000007941 */ /* 0x000fea0003800200 */
.L_x_5295:
[----:B------:R-:W-:Y:S01]  /*67b0*/  BAR.SYNC.DEFER_BLOCKING 0x0 ;  /* 0x0000000000007b1d */ /* 0x000fe20000010000 */
[----:B------:R-:W-:-:S05]  /*67c0*/  UISETP.GT.U32.AND UP0, UPT, UR5, 0x83, UPT ;  /* 0x000000830500788c */ /* 0x000fca000bf04070 */
[----:B------:R-:W-:-:S04]  /*67d0*/  UMOV UR5, UR6 ;  /* 0x0000000600057c82 */ /* 0x000fc80008000000 */
[----:B------:R-:W-:Y:S05]  /*67e0*/  BRA.U UP0, `(.L_x_5297) ;  /* 0xfffffffd00c47547 */ /* 0x000fea000b83ffff */
.L_x_5294:
[----:B------:R-:W-:-:S13]  /*67f0*/  ISETP.GT.U32.AND P0, PT, R0, 0x1f, PT ;  /* 0x0000001f0000780c */ /* 0x000fda0003f04070 */
[----:B------:R-:W-:Y:S05]  /*6800*/  @P0 EXIT ;  /* 0x000000000000094d */ /* 0x000fea0003800000 */
[----:B------:R-:W3:Y:S01]  /*6810*/  LDS.U8 R2, [R0+UR4] ;  /* 0x0000000400027984 */ /* 0x000ee20008000000 */
[----:B------:R-:W-:Y:S02]  /*6820*/  ISETP.NE.AND P1, PT, R0, RZ, PT ;  /* 0x000000ff0000720c */ /* 0x000fe40003f25270 */
        /* <DEDUP_REMOVED lines=47> */
        .weak           $__internal_110_$__cuda_sm20_div_s64
        .type           $__internal_110_$__cuda_sm20_div_s64,@function
        .size           $__internal_110_$__cuda_sm20_div_s64,($__internal_111_$__cuda_sm20_rem_s64 - $__internal_110_$__cuda_sm20_div_s64)
$__internal_110_$__cuda_sm20_div_s64:
        /* <DEDUP_REMOVED lines=82> */
[----:B------:R-:W-:Y:S06]  /*7040*/  RET.REL.NODEC R8 `(uncontiguous_all_bf16) ;  /* 0xffffff8c08ec7950 */ /* 0x000fec0003c3ffff */
        .weak           $__internal_111_$__cuda_sm20_rem_s64
        .type           $__internal_111_$__cuda_sm20_rem_s64,@function
        .size           $__internal_111_$__cuda_sm20_rem_s64,(.L_x_30427 - $__internal_111_$__cuda_sm20_rem_s64)
$__internal_111_$__cuda_sm20_rem_s64:
        /* <DEDUP_REMOVED lines=76> */
[----:B------:R-:W-:Y:S06]  /*7510*/  RET.REL.NODEC R24 `(uncontiguous_all_bf16) ;  /* 0xffffff8818b87950 */ /* 0x000fec0003c3ffff */
.L_x_5298:
        /* <DEDUP_REMOVED lines=14> */
.L_x_30427:


//--------------------- .text.contiguous_cumulate_all_bf16 --------------------------
	.section	.text.contiguous_cumulate_all_bf16,"ax",@progbits
	.align	128
        .global         contiguous_cumulate_all_bf16
        .type           contiguous_cumulate_all_bf16,@function
        .size           contiguous_cumulate_all_bf16,(.L_x_31062 - contiguous_cumulate_all_bf16)
        .other          contiguous_cumulate_all_bf16,@"STO_CUDA_ENTRY STV_DEFAULT"
contiguous_cumulate_all_bf16:
.text.contiguous_cumulate_all_bf16:
[----:B------:R-:W-:Y:S01]  /*0000*/  LDC R1, c[0x0][0x37c] ;  /* 0x0000df00ff017b82 */ /* 0x000fe20000000800 */
[----:B------:R-:W0:Y:S07]  /*0010*/  S2R R0, SR_TID.X ;  /* 0x0000000000007919 */ /* 0x000e2e0000002100 */
[----:B------:R-:W1:Y:S01]  /*0020*/  S2UR UR7, SR_CTAID.X ;  /* 0x00000000000779c3 */ /* 0x000e620000002500 */
[----:B------:R-:W2:Y:S01]  /*0030*/  LDCU.64 UR10, c[0x0][0x390] ;  /* 0x00007200ff0a77ac */ /* 0x000ea20008000a00 */
[----:B------:R-:W-:Y:S01]  /*0040*/  IMAD.MOV.U32 R6, RZ, RZ, 0x1 ;  /* 0x00000001ff067424 */ /* 0x000fe200078e00ff */
[----:B------:R-:W-:Y:S01]  /*0050*/  BSSY.RECONVERGENT B0, `(.L_x_5299) ;  /* 0x0000027000007945 */ /* 0x000fe20003800200 */
[----:B------:R-:W-:Y:S01]  /*0060*/  UMOV UR4, 0x400 ;  /* 0x0000040000047882 */ /* 0x000fe20000000000 */
[----:B------:R-:W3:Y:S03]  /*0070*/  LDCU.64 UR8, c[0x0][0x358] ;  /* 0x00006b00ff0877ac */ /* 0x000ee60008000a00 */
[----:B------:R-:W1:Y:S08]  /*0080*/  LDC R2, c[0x0][0x360] ;  /* 0x0000d800ff027b82 */ /* 0x000e700000000800 */
[----:B------:R-:W4:Y:S01]  /*0090*/  S2UR UR5, SR_CgaCtaId ;  /* 0x00000000000579c3 */ /* 0x000f220000008800 */
[----:B-1----:R-:W-:-:S04]  /*00a0*/  IMAD R3, R2, UR7, RZ ;  /* 0x0000000702037c24 */ /* 0x002fc8000f8e02ff */
[----:B0-----:R-:W-:Y:S01]  /*00b0*/  IMAD R3, R3, 0x2, R0 ;  /* 0x0000000203037824 */ /* 0x001fe200078e0200 */
[----:B----4-:R-:W-:-:S03]  /*00c0*/  ULEA UR4, UR5, UR4, 0x18 ;  /* 0x0000000405047291 */ /* 0x010fc6000f8ec0ff */
[----:B------:R-:W-:Y:S01]  /*00d0*/  IMAD.IADD R5, R3, 0x1, R2 ;  /* 0x0000000103057824 */ /* 0x000fe200078e0202 */
[----:B------:R-:W0:Y:S04]  /*00e0*/  LDCU UR5, c[0x0][0x360] ;  /* 0x00006c00ff0577ac */ /* 0x000e280008000800 */
[----:B--2---:R-:W-:Y:S01]  /*00f0*/  ISETP.GE.U32.AND P0, PT, R5, UR10, PT ;  /* 0x0000000a05007c0c */ /* 0x004fe2000bf06070 */
[----:B------:R-:W-:Y:S01]  /*0100*/  VIADD R4, R0, UR4 ;  /* 0x0000000400047c36 */ /* 0x000fe20008000000 */
[----:B------:R1:W-:Y:S02]  /*0110*/  STS.U8 [R0+UR4], R6 ;  /* 0x0000000600007988 */ /* 0x0003e40008000004 */
[----:B------:R-:W-:-:S13]  /*0120*/  ISETP.GE.U32.AND.EX P0, PT, RZ, UR11, PT, P0 ;  /* 0x0000000bff007c0c */ /* 0x000fda000bf06100 */
[----:B01-3--:R-:W-:Y:S05]  /*0130*/  @P0 BRA `(.L_x_5300) ;  /* 0x0000000000400947 */ /* 0x00bfea0003800000 */
[----:B------:R-:W0:Y:S02]  /*0140*/  LDC.64 R6, c[0x0][0x388] ;  /* 0x0000e200ff067b82 */ /* 0x000e240000000a00 */
[----:B0-----:R-:W-:-:S05]  /*0150*/  IADD3 R2, P0, PT, R3, R6, RZ ;  /* 0x0000000603027210 */ /* 0x001fca0007f1e0ff */
[----:B------:R-:W-:-:S05]  /*0160*/  IMAD.X R3, RZ, RZ, R7, P0 ;  /* 0x000000ffff037224 */ /* 0x000fca00000e0607 */
[----:B------:R-:W2:Y:S01]  /*0170*/  LDG.E.U8 R2, desc[UR8][R2.64] ;  /* 0x0000000802027981 */ /* 0x000ea2000c1e1100 */
[----:B------:R-:W-:Y:S01]  /*0180*/  BSSY.RECONVERGENT B1, `(.L_x_5301) ;  /* 0x0000008000017945 */ /* 0x000fe20003800200 */
[----:B------:R-:W-:Y:S02]  /*0190*/  PLOP3.LUT P0, PT, PT, PT, PT, 0x8, 0x80 ;  /* 0x000000000080781c */ /* 0x000fe40003f0e170 */
[----:B--2---:R-:W-:-:S13]  /*01a0*/  ISETP.NE.AND P1, PT, R2, RZ, PT ;  /* 0x000000ff0200720c */ /* 0x004fda0003f25270 */
[----:B------:R-:W-:Y:S05]  /*01b0*/  @!P1 BRA `(.L_x_5302) ;  /* 0x0000000000109947 */ /* 0x000fea0003800000 */
[----:B------:R-:W-:-:S05]  /*01c0*/  IADD3 R2, P0, PT, R5, R6, RZ ;  /* 0x0000000605027210 */ /* 0x000fca0007f1e0ff */
[----:B------:R-:W-:-:S05]  /*01d0*/  IMAD.X R3, RZ, RZ, R7, P0 ;  /* 0x000000ffff037224 */ /* 0x000fca00000e0607 */
[----:B------:R-:W2:Y:S02]  /*01e0*/  LDG.E.U8 R2, desc[UR8][R2.64] ;  /* 0x0000000802027981 */ /* 0x000ea4000c1e1100 */
[----:B--2---:R-:W-:-:S13]  /*01f0*/  ISETP.NE.AND P0, PT, R2, RZ, PT ;  /* 0x000000ff0200720c */ /* 0x004fda0003f05270 */
.L_x_5302:
[----:B------:R-:W-:Y:S05]  /*0200*/  BSYNC.RECONVERGENT B1 ;  /* 0x0000000000017941 */ /* 0x000fea0003800200 */
.L_x_5301:
[----:B------:R-:W-:-:S05]  /*0210*/  SEL R3, RZ, 0x1, !P0 ;  /* 0x00000001ff037807 */ /* 0x000fca0004000000 */
[----:B------:R0:W-:Y:S01]  /*0220*/  STS.U8 [R0+UR4], R3 ;  /* 0x0000000300007988 */ /* 0x0001e20008000004 */
[----:B------:R-:W-:Y:S05]  /*0230*/  BRA `(.L_x_5303) ;  /* 0x0000000000207947 */ /* 0x000fea0003800000 */
.L_x_5300:
[----:B------:R-:W-:-:S04]  /*0240*/  ISETP.GE.U32.AND P0, PT, R3, UR10, PT ;  /* 0x0000000a03007c0c */ /* 0x000fc8000bf06070 */
[----:B------:R-:W-:-:S13]  /*0250*/  ISETP.GE.U32.AND.EX P0, PT, RZ, UR11, PT, P0 ;  /* 0x0000000bff007c0c */ /* 0x000fda000bf06100 */
[----:B------:R-:W-:Y:S05]  /*0260*/  @P0 BRA `(.L_x_5303) ;  /* 0x0000000000140947 */ /* 0x000fea0003800000 */
[----:B------:R-:W0:Y:S02]  /*0270*/  LDCU.64 UR12, c[0x0][0x388] ;  /* 0x00007100ff0c77ac */ /* 0x000e240008000a00 */
[----:B0-----:R-:W-:-:S05]  /*0280*/  IADD3 R2, P0, PT, R3, UR12, RZ ;  /* 0x0000000c03027c10 */ /* 0x001fca000ff1e0ff */
[----:B------:R-:W-:-:S06]  /*0290*/  IMAD.X R3, RZ, RZ, UR13, P0 ;  /* 0x0000000dff037e24 */ /* 0x000fcc00080e06ff */
[----:B------:R-:W2:Y:S04]  /*02a0*/  LDG.E.U8 R3, desc[UR8][R2.64] ;  /* 0x0000000802037981 */ /* 0x000ea8000c1e1100 */
[----:B--2---:R1:W-:Y:S02]  /*02b0*/  STS.U8 [R0+UR4], R3 ;  /* 0x0000000300007988 */ /* 0x0043e40008000004 */
.L_x_5303:
[----:B------:R-:W-:Y:S05]  /*02c0*/  BSYNC.RECONVERGENT B0 ;  /* 0x0000000000007941 */ /* 0x000fea0003800200 */
.L_x_5299:
[----:B------:R-:W-:Y:S01]  /*02d0*/  BAR.SYNC.DEFER_BLOCKING 0x0 ;  /* 0x0000000000007b1d */ /* 0x000fe20000010000 */
[----:B------:R-:W-:-:S09]  /*02e0*/  UISETP.GE.U32.AND UP0, UPT, UR5, 0x42, UPT ;  /* 0x000000420500788c */ /* 0x000fd2000bf06070 */
[----:B------:R-:W-:Y:S05]  /*02f0*/  BRA.U !UP0, `(.L_x_5304) ;  /* 0x00000001083c7547 */ /* 0x000fea000b800000 */
.L_x_5307:
[----:B------:R-:W-:Y:S01]  /*0300*/  USHF.R.U32.HI UR6, URZ, 0x1, UR5 ;  /* 0x00000001ff067899 */ /* 0x000fe20008011605 */
[----:B------:R-:W-:Y:S05]  /*0310*/  BSSY.RECONVERGENT B0, `(.L_x_5305) ;  /* 0x0000009000007945 */ /* 0x000fea0003800200 */
[----:B------:R-:W-:-:S13]  /*0320*/  ISETP.GE.U32.AND P0, PT, R0, UR6, PT ;  /* 0x0000000600007c0c */ /* 0x000fda000bf06070 */
[----:B--2---:R-:W-:Y:S05]  /*0330*/  @P0 BRA `(.L_x_5306) ;  /* 0x0000000000180947 */ /* 0x004fea0003800000 */
[----:B------:R-:W2:Y:S02]  /*0340*/  LDS.U8 R2, [R0+UR4] ;  /* 0x0000000400027984 */ /* 0x000ea40008000000 */
[----:B--2---:R-:W-:-:S13]  /*0350*/  ISETP.NE.AND P0, PT, R2, RZ, PT ;  /* 0x000000ff0200720c */ /* 0x004fda0003f05270 */
[----:B------:R-:W2:Y:S02]  /*0360*/  @P0 LDS.U8 R2, [R4+UR6] ;  /* 0x0000000604020984 */ /* 0x000ea40008000000 */
[----:B--2---:R-:W-:-:S04]  /*0370*/  ISETP.NE.AND P0, PT, R2, RZ, P0 ;  /* 0x000000ff0200720c */ /* 0x004fc80000705270 */
[----:B01----:R-:W-:-:S05]  /*0380*/  SEL R3, RZ, 0x1, !P0 ;  /* 0x00000001ff037807 */ /* 0x003fca0004000000 */
[----:B------:R2:W-:Y:S04]  /*0390*/  STS.U8 [R0+UR4], R3 ;  /* 0x0000000300007988 */ /* 0x0005e80008000004 */
.L_x_5306:
[----:B------:R-:W-:Y:S05]  /*03a0*/  BSYNC.RECONVERGENT B0 ;  /* 0x0000000000007941 */ /* 0x000fea0003800200 */
.L_x_5305:
[----:B------:R-:W-:Y:S01]  /*03b0*/  BAR.SYNC.DEFER_BLOCKING 0x0 ;  /* 0x0000000000007b1d */ /* 0x000fe20000010000 */
[----:B------:R-:W-:-:S05]  /*03c0*/  UISETP.GT.U32.AND UP0, UPT, UR5, 0x83, UPT ;  /* 0x000000830500788c */ /* 0x000fca000bf04070 */
[----:B------:R-:W-:-:S04]  /*03d0*/  UMOV UR5, UR6 ;  /* 0x0000000600057c82 */ /* 0x000fc80008000000 */
[----:B------:R-:W-:Y:S05]  /*03e0*/  BRA.U UP0, `(.L_x_5307) ;  /* 0xfffffffd00c47547 */ /* 0x000fea000b83ffff */
.L_x_5304:
        /* <DEDUP_REMOVED lines=47> */
[----:B------:R-:W-:-:S04]  /*06e0*/  IMAD.U32 R2, RZ, RZ, UR4 ;  /* 0x00000004ff027e24 */ /* 0x000fc8000f8e00ff */
[----:B------:R-:W-:-:S05]  /*06f0*/  IMAD.U32 R3, RZ, RZ, UR5 ;  /* 0x00000005ff037e24 */ /* 0x000fca000f8e00ff */
[----:B0-----:R-:W-:Y:S01]  /*0700*/  STG.E.U8 desc[UR8][R2.64], R5 ;  /* 0x0000000502007986 */ /* 0x001fe2000c101108 */
[----:B------:R-:W-:Y:S05]  /*0710*/  EXIT ;  /* 0x000000000000794d */ /* 0x000fea0003800000 */
.L_x_5308:
        /* <DEDUP_REMOVED lines=14> */
.L_x_31062:


//--------------------- .text.contiguous_all_bf16 --------------------------
	.section	.text.contiguous_all_bf16,"ax",@progbits
	.align	128
        .global         contiguous_all_bf16
        .type           contiguous_all_bf16,@function
        .size           contiguous_all_bf16,(.L_x_31063 - contiguous_all_bf16)
        .other          contiguous_all_bf16,@"STO_CUDA_ENTRY STV_DEFAULT"
contiguous_all_bf16:
.text.contiguous_all_bf16:
        /* <DEDUP_REMOVED lines=21> */
[----:B0-----:R-:W-:-:S06]  /*0150*/  IMAD.WIDE.U32 R2, R5, 0x2, R2 ;  /* 0x0000000205027825 */ /* 0x001fcc00078e0002 */
[----:B------:R-:W2:Y:S01]  /*0160*/  LDG.E.U16 R2, desc[UR8][R2.64] ;  /* 0x0000000802027981 */ /* 0x000ea2000c1e1500 */
[----:B------:R-:W-:Y:S01]  /*0170*/  BSSY.RECONVERGENT B1, `(.L_x_5311) ;  /* 0x0000009000017945 */ /* 0x000fe20003800200 */
[----:B------:R-:W-:Y:S02]  /*0180*/  PLOP3.LUT P0, PT, PT, PT, PT, 0x8, 0x80 ;  /* 0x000000000080781c */ /* 0x000fe40003f0e170 */
[----:B--2---:R-:W-:-:S13]  /*0190*/  LOP3.LUT P1, RZ, R2, 0x7fff, RZ, 0xc0, !PT ;  /* 0x00007fff02ff7812 */ /* 0x004fda000782c0ff */
[----:B------:R-:W-:Y:S05]  /*01a0*/  @!P1 BRA `(.L_x_5312) ;  /* 0x0000000000149947 */ /* 0x000fea0003800000 */
[----:B------:R-:W0:Y:S02]  /*01b0*/  LDCU.64 UR12, c[0x0][0x388] ;  /* 0x00007100ff0c77ac */ /* 0x000e240008000a00 */
[----:B0-----:R-:W-:-:S04]  /*01c0*/  LEA R2, P0, R6, UR12, 0x1 ;  /* 0x0000000c06027c11 */ /* 0x001fc8000f8008ff */
[----:B------:R-:W-:-:S05]  /*01d0*/  LEA.HI.X R3, R6, UR13, RZ, 0x1, P0 ;  /* 0x0000000d06037c11 */ /* 0x000fca00080f0cff */
[----:B------:R-:W2:Y:S02]  /*01e0*/  LDG.E.U16 R2, desc[UR8][R2.64] ;  /* 0x0000000802027981 */ /* 0x000ea4000c1e1500 */
[----:B--2---:R-:W-:-:S13]  /*01f0*/  LOP3.LUT P0, RZ, R2, 0x7fff, RZ, 0xc0, !PT ;  /* 0x00007fff02ff7812 */ /* 0x004fda000780c0ff */
.L_x_5312:
[----:B------:R-:W-:Y:S05]  /*0200*/  BSYNC.RECONVERGENT B1 ;  /* 0x0000000000017941 */ /* 0x000fea0003800200 */
.L_x_5311:
[----:B------:R-:W-:-:S05]  /*0210*/  SEL R3, RZ, 0x1, !P0 ;  /* 0x00000001ff037807 */ /* 0x000fca0004000000 */
[----:B------:R0:W-:Y:S01]  /*0220*/  STS.U8 [R0+UR4], R3 ;  /* 0x0000000300007988 */ /* 0x0001e20008000004 */
[----:B------:R-:W-:Y:S05]  /*0230*/  BRA `(.L_x_5313) ;  /* 0x00000000002c7947 */ /* 0x000fea0003800000 */
.L_x_5310:
[----:B------:R-:W-:-:S04]  /*0240*/  ISETP.GE.U32.AND P0, PT, R5, UR10, PT ;  /* 0x0000000a05007c0c */ /* 0x000fc8000bf06070 */
[----:B------:R-:W-:-:S13]  /*0250*/  ISETP.GE.U32.AND.EX P0, PT, RZ, UR11, PT, P0 ;  /* 0x0000000bff007c0c */ /* 0x000fda000bf06100 */
[----:B------:R-:W-:Y:S05]  /*0260*/  @P0 BRA `(.L_x_5313) ;  /* 0x0000000000200947 */ /* 0x000fea0003800000 */
[----:B------:R-:W0:Y:S02]  /*0270*/  LDCU.64 UR12, c[0x0][0x388] ;  /* 0x00007100ff0c77ac */ /* 0x000e240008000a00 */
[----:B0-----:R-:W-:-:S04]  /*0280*/  LEA R2, P0, R5, UR12, 0x1 ;  /* 0x0000000c05027c11 */ /* 0x001fc8000f8008ff */
[----:B------:R-:W-:-:S05]  /*0290*/  LEA.HI.X R3, R5, UR13, RZ, 0x1, P0 ;  /* 0x0000000d05037c11 */ /* 0x000fca00080f0cff */
[----:B------:R-:W2:Y:S02]  /*02a0*/  LDG.E.U16 R2, desc[UR8][R2.64] ;  /* 0x0000000802027981 */ /* 0x000ea4000c1e1500 */
[----:B--2---:R-:W-:-:S05]  /*02b0*/  IMAD.U32 R5, R2, 0x10000, RZ ;  /* 0x0001000002057824 */ /* 0x004fca00078e00ff */
[----:B------:R-:W-:-:S04]  /*02c0*/  FSETP.NEU.AND P0, PT, R5, RZ, PT ;  /* 0x000000ff0500720b */ /* 0x000fc80003f0d000 */
[----:B------:R-:W-:-:S05]  /*02d0*/  SEL R5, RZ, 0x1, !P0 ;  /* 0x00000001ff057807 */ /* 0x000fca0004000000 */
[----:B------:R1:W-:Y:S04]  /*02e0*/  STS.U8 [R0+UR4], R5 ;  /* 0x0000000500007988 */ /* 0x0003e80008000004 */
.L_x_5313:
[----:B------:R-:W-:Y:S05]  /*02f0*/  BSYNC.RECONVERGENT B0 ;  /* 0x0000000000007941 */ /* 0x000fea0003800200 */
.L_x_5309:
[----:B------:R-:W-:Y:S01]  /*0300*/  BAR.SYNC.DEFER_BLOCKING 0x0 ;  /* 0x0000000000007b1d */ /* 0x000fe20000010000 */
[----:B------:R-:W-:-:S09]  /*0310*/  UISETP.GE.U32.AND UP0, UPT, UR5, 0x42, UPT ;  /* 0x000000420500788c */ /* 0x000fd2000bf06070 */
[----:B------:R-:W-:Y:S05]  /*0320*/  BRA.U !UP0, `(.L_x_5314) ;  /* 0x00000001083c7547 */ /* 0x000fea000b800000 */
.L_x_5317:
        /* <DEDUP_REMOVED lines=8> */
[----:B0-----:R-:W-:-:S05]  /*03b0*/  SEL R3, RZ, 0x1, !P0 ;  /* 0x00000001ff037807 */ /* 0x001fca0004000000 */
[----:B------:R2:W-:Y:S04]  /*03c0*/  STS.U8 [R0+UR4], R3 ;  /* 0x0000000300007988 */ /* 0x0005e80008000004 */
.L_x_5316:
[----:B------:R-:W-:Y:S05]  /*03d0*/  BSYNC.RECONVERGENT B0 ;  /* 0x0000000000007941 */ /* 0x000fea0003800200 */
.L_x_5315:
[----:B------:R-:W-:Y:S01]  /*03e0*/  BAR.SYNC.DEFER_BLOCKING 0x0 ;  /* 0x0000000000007b1d */ /* 0x000fe20000010000 */
[----:B------:R-:W-:-:S05]  /*03f0*/  UISETP.GT.U32.AND UP0, UPT, UR5, 0x83, UPT ;  /* 0x000000830500788c */ /* 0x000fca000bf04070 */
[----:B------:R-:W-:-:S04]  /*0400*/  UMOV UR5, UR6 ;  /* 0x0000000600057c82 */ /* 0x000fc80008000000 */
[----:B------:R-:W-:Y:S05]  /*0410*/  BRA.U UP0, `(.L_x_5317) ;  /* 0xfffffffd00c47547 */ /* 0x000fea000b83ffff */
.L_x_5314:
[----:B------:R-:W-:-:S13]  /*0420*/  ISETP.GT.U32.AND P0, PT, R0, 0x1f, PT ;  /* 0x0000001f0000780c */ /* 0x000fda0003f04070 */
[----:B------:R-:W-:Y:S05]  /*0430*/  @P0 EXIT ;  /* 0x000000000000094d */ /* 0x000fea0003800000 */
[----:B------:R-:W3:Y:S01]  /*0440*/  LDS.U8 R2, [R0+UR4] ;  /* 0x0000000400027984 */ /* 0x000ee20008000000 */
[----:B------:R-:W-:Y:S02]  /*0450*/  ISETP.NE.AND P1, PT, R0, RZ, PT ;  /* 0x000000ff0000720c */ /* 0x000fe40003f25270 */
        /* <DEDUP_REMOVED lines=47> */
.L_x_5318:
        /* <DEDUP_REMOVED lines=11> */
.L_x_31063:


//--------------------- .text.contiguous_all33_f16 --------------------------
	.section	.text.contiguous_all33_f16,"ax",@progbits
	.align	128
        .global         contiguous_all33_f16
        .type           contiguous_all33_f16,@function
        .size           contiguous_all33_f16,(.L_x_31064 - contiguous_all33_f16)
        .other          contiguous_all33_f16,@"STO_CUDA_ENTRY STV_DEFAULT"
contiguous_all33_f16:
.text.contiguous_all33_f16:
        /* <DEDUP_REMOVED lines=48> */
.L_x_5323:
        /* <DEDUP_REMOVED lines=36> */
.L_x_5322:
[----:B------:R-:W-:Y:S05]  /*0540*/  BSYNC.RECONVERGENT B0 ;  /* 0x0000000000007941 */ /* 0x000fea0003800200 */
.L_x_5321:
[----:B------:R-:W-:Y:S01]  /*0550*/  UIADD3 UR4, UPT, UPT, UR4, 0x8, URZ ;  /* 0x0000000804047890 */ /* 0x000fe2000fffe0ff */
[----:B------:R-:W-:Y:S01]  /*0560*/  SEL R5, RZ, 0x1, !P0 ;  /* 0x00000001ff057807 */ /* 0x000fe20004000000 */
[----:B------:R-:W-:Y:S01]  /*0570*/  IMAD R10, R3, 0x8, R10 ;  /* 0x00000008030a7824 */ /* 0x000fe200078e020a */
[----:B------:R-:W-:Y:S09]  /*0580*/  @P1 BRA `(.L_x_5323) ;  /* 0xfffffffc005c1947 */ /* 0x000ff2000383ffff */
[----:B------:R-:W-:-:S12]  /*0590*/  UIADD3 UR4, UPT, UPT, UR4, 0x1, URZ ;  /* 0x0000000104047890 */ /* 0x000fd8000fffe0ff */
.L_x_5320:
        /* <DEDUP_REMOVED lines=23> */
.L_x_5327:
[----:B------:R-:W-:Y:S05]  /*0710*/  BSYNC.RECONVERGENT B0 ;  /* 0x0000000000007941 */ /* 0x000fea0003800200 */
.L_x_5326:
[----:B------:R-:W-:Y:S01]  /*0720*/  SEL R5, RZ, 0x1, !P0 ;  /* 0x00000001ff057807 */ /* 0x000fe20004000000 */
[----:B------:R-:W-:-:S12]  /*0730*/  UIADD3 UR4, UPT, UPT, UR4, 0x4, URZ ;  /* 0x0000000404047890 */ /* 0x000fd8000fffe0ff */
.L_x_5325:
        /* <DEDUP_REMOVED lines=14> */
.L_x_5330:
[----:B------:R-:W-:Y:S05]  /*0820*/  BSYNC.RECONVERGENT B0 ;  /* 0x0000000000007941 */ /* 0x000fea0003800200 */
.L_x_5329:
[----:B------:R-:W-:Y:S01]  /*0830*/  SEL R5, RZ, 0x1, !P0 ;  /* 0x00000001ff057807 */ /* 0x000fe20004000000 */
[----:B------:R-:W-:-:S12]  /*0840*/  UIADD3 UR4, UPT, UPT, UR4, 0x2, URZ ;  /* 0x0000000204047890 */ /* 0x000fd8000fffe0ff */
.L_x_5328:
        /* <DEDUP_REMOVED lines=8> */
.L_x_5324:
[----:B-1----:R0:W-:Y:S02]  /*08d0*/  STS.U8 [R0+UR5], R5 ;  /* 0x0000000500007988 */ /* 0x0021e40008000005 */
.L_x_5319:
        /* <DEDUP_REMOVED lines=9> */
.L_x_5331:
        /* <DEDUP_REMOVED lines=9> */
.L_x_31064:


//--------------------- .text.contiguous_all3_f16 --------------------------
	.section	.text.contiguous_all3_f16,"ax",@progbits
	.align	128
        .global         contiguous_all3_f16
        .type           contiguous_all3_f16,@function
        .size           contiguous_all3_f16,(.L_x_30429 - contiguous_all3_f16)
        .other          contiguous_all3_f16,@"STO_CUDA_ENTRY STV_DEFAULT"
contiguous_all3_f16:
.text.contiguous_all3_f16:
        /* <DEDUP_REMOVED lines=43> */
.L_x_5350:
        /* <DEDUP_REMOVED lines=27> */
.L_x_5334:
[----:B------:R-:W-:Y:S01]  /*0460*/  IMAD.MOV.U32 R27, RZ, RZ, R32 ;  /* 0x000000ffff1b7224 */ /* 0x000fe200078e0020 */
[----:B0-----:R-:W-:Y:S01]  /*0470*/  MOV R2, R34 ;  /* 0x0000002200027202 */ /* 0x001fe20000000f00 */
[----:B------:R-:W-:Y:S01]  /*0480*/  IMAD.MOV.U32 R0, RZ, RZ, R35 ;  /* 0x000000ffff007224 */ /* 0x000fe200078e0023 */
[----:B------:R-:W-:-:S07]  /*0490*/  MOV R9, 0x4b0 ;  /* 0x000004b000097802 */ /* 0x000fce0000000f00 */
[----:B-12-4-:R-:W-:Y:S05]  /*04a0*/  CALL.REL.NOINC `($__internal_112_$__cuda_sm20_div_s64) ;  /* 0x0000003400207944 */ /* 0x016fea0003c00000 */
        /* <DEDUP_REMOVED lines=8> */
.L_x_5335:
        /* <DEDUP_REMOVED lines=33> */
.L_x_5336:
[----:B------:R-:W-:Y:S01]  /*0740*/  IMAD.MOV.U32 R27, RZ, RZ, R31 ;  /* 0x000000ffff1b7224 */ /* 0x000fe200078e001f */
[----:B0-----:R-:W-:Y:S01]  /*0750*/  MOV R2, R34 ;  /* 0x0000002200027202 */ /* 0x001fe20000000f00 */
[----:B------:R-:W-:Y:S01]  /*0760*/  IMAD.MOV.U32 R0, RZ, RZ, R35 ;  /* 0x000000ffff007224 */ /* 0x000fe200078e0023 */
[----:B------:R-:W-:-:S07]  /*0770*/  MOV R9, 0x790 ;  /* 0x0000079000097802 */ /* 0x000fce0000000f00 */
[----:B----4-:R-:W-:Y:S05]  /*0780*/  CALL.REL.NOINC `($__internal_112_$__cuda_sm20_div_s64) ;  /* 0x0000003000687944 */ /* 0x010fea0003c00000 */
        /* <DEDUP_REMOVED lines=9> */
.L_x_5337:
        /* <DEDUP_REMOVED lines=35> */
.L_x_5338:
[----:B------:R-:W-:Y:S01]  /*0a50*/  MOV R27, R29 ;  /* 0x0000001d001b7202 */ /* 0x000fe20000000f00 */
[----:B------:R-:W-:Y:S01]  /*0a60*/  IMAD.MOV.U32 R2, RZ, RZ, R32 ;  /* 0x000000ffff027224 */ /* 0x000fe200078e0020 */
[----:B------:R-:W-:Y:S02]  /*0a70*/  MOV R0, R33 ;  /* 0x0000002100007202 */ /* 0x000fe40000000f00 */
[----:B------:R-:W-:-:S07]  /*0a80*/  MOV R9, 0xaa0 ;  /* 0x00000aa000097802 */ /* 0x000fce0000000f00 */
[----:B----4-:R-:W-:Y:S05]  /*0a90*/  CALL.REL.NOINC `($__internal_112_$__cuda_sm20_div_s64) ;  /* 0x0000002c00a47944 */ /* 0x010fea0003c00000 */
        /* <DEDUP_REMOVED lines=9> */
.L_x_5339:
        /* <DEDUP_REMOVED lines=33> */
.L_x_5340:
[----:B------:R-:W-:Y:S01]  /*0d40*/  IMAD.MOV.U32 R27, RZ, RZ, R28 ;  /* 0x000000ffff1b7224 */ /* 0x000fe200078e001c */
[----:B------:R-:W-:Y:S01]  /*0d50*/  MOV R2, R32 ;  /* 0x0000002000027202 */ /* 0x000fe20000000f00 */
[----:B------:R-:W-:Y:S01]  /*0d60*/  IMAD.MOV.U32 R0, RZ, RZ, R33 ;  /* 0x000000ffff007224 */ /* 0x000fe200078e0021 */
[----:B------:R-:W-:-:S07]  /*0d70*/  MOV R9, 0xd90 ;  /* 0x00000d9000097802 */ /* 0x000fce0000000f00 */
[----:B----4-:R-:W-:Y:S05]  /*0d80*/  CALL.REL.NOINC `($__internal_112_$__cuda_sm20_div_s64) ;  /* 0x0000002800e87944 */ /* 0x010fea0003c00000 */
        /* <DEDUP_REMOVED lines=8> */
.L_x_5341:
        /* <DEDUP_REMOVED lines=34> */
.L_x_5342:
        /* <DEDUP_REMOVED lines=14> */
.L_x_5343:
        /* <DEDUP_REMOVED lines=34> */
.L_x_5344:
[----:B------:R-:W-:Y:S01]  /*1330*/  MOV R27, R28 ;  /* 0x0000001c001b7202 */ /* 0x000fe20000000f00 */
[----:B------:R-:W-:Y:S01]  /*1340*/  IMAD.MOV.U32 R2, RZ, RZ, R32 ;  /* 0x000000ffff027224 */ /* 0x000fe200078e0020 */
[----:B------:R-:W-:Y:S02]  /*1350*/  MOV R0, R33 ;  /* 0x0000002100007202 */ /* 0x000fe40000000f00 */
[----:B------:R-:W-:-:S07]  /*1360*/  MOV R9, 0x1380 ;  /* 0x0000138000097802 */ /* 0x000fce0000000f00 */
[----:B----4-:R-:W-:Y:S05]  /*1370*/  CALL.REL.NOINC `($__internal_112_$__cuda_sm20_div_s64) ;  /* 0x00000024006c7944 */ /* 0x010fea0003c00000 */
        /* <DEDUP_REMOVED lines=9> */
.L_x_5345:
        /* <DEDUP_REMOVED lines=34> */
.L_x_5346:
        /* <DEDUP_REMOVED lines=14> */
.L_x_5347:
        /* <DEDUP_REMOVED lines=34> */
.L_x_5348:
[----:B------:R-:W-:Y:S01]  /*1930*/  MOV R27, R30 ;  /* 0x0000001e001b7202 */ /* 0x000fe20000000f00 */
[----:B------:R-:W-:Y:S01]  /*1940*/  IMAD.MOV.U32 R2, RZ, RZ, R32 ;  /* 0x000000ffff027224 */ /* 0x000fe200078e0020 */
[----:B------:R-:W-:Y:S02]  /*1950*/  MOV R0, R33 ;  /* 0x0000002100007202 */ /* 0x000fe40000000f00 */
[----:B------:R-:W-:-:S07]  /*1960*/  MOV R9, 0x1980 ;  /* 0x0000198000097802 */ /* 0x000fce0000000f00 */
[----:B----4-:R-:W-:Y:S05]  /*1970*/  CALL.REL.NOINC `($__internal_112_$__cuda_sm20_div_s64) ;  /* 0x0000001c00ec7944 */ /* 0x010fea0003c00000 */
        /* <DEDUP_REMOVED lines=9> */
.L_x_5349:
        /* <DEDUP_REMOVED lines=14> */
.L_x_5333:
        /* <DEDUP_REMOVED lines=33> */
.L_x_5352:
[----:B------:R-:W-:Y:S01]  /*1d00*/  IMAD.MOV.U32 R27, RZ, RZ, R32 ;  /* 0x000000ffff1b7224 */ /* 0x000fe200078e0020 */
[----:B0-----:R-:W-:Y:S01]  /*1d10*/  MOV R2, R16 ;  /* 0x0000001000027202 */ /* 0x001fe20000000f00 */
[----:B------:R-:W-:Y:S01]  /*1d20*/  IMAD.MOV.U32 R0, RZ, RZ, R17 ;  /* 0x000000ffff007224 */ /* 0x000fe200078e0011 */
[----:B------:R-:W-:-:S07]  /*1d30*/  MOV R9, 0x1d50 ;  /* 0x00001d5000097802 */ /* 0x000fce0000000f00 */
[----:B------:R-:W-:Y:S05]  /*1d40*/  CALL.REL.NOINC `($__internal_112_$__cuda_sm20_div_s64) ;  /* 0x0000001800f87944 */ /* 0x000fea0003c00000 */
        /* <DEDUP_REMOVED lines=8> */
.L_x_5353:
        /* <DEDUP_REMOVED lines=35> */
.L_x_5354:
[----:B------:R-:W-:Y:S01]  /*2000*/  IMAD.MOV.U32 R27, RZ, RZ, R17 ;  /* 0x000000ffff1b7224 */ /* 0x000fe200078e0011 */
[----:B0-----:R-:W-:Y:S01]  /*2010*/  MOV R2, R18 ;  /* 0x0000001200027202 */ /* 0x001fe20000000f00 */
[----:B------:R-:W-:Y:S01]  /*2020*/  IMAD.MOV.U32 R0, RZ, RZ, R19 ;  /* 0x000000ffff007224 */ /* 0x000fe200078e0013 */
[----:B------:R-:W-:-:S07]  /*2030*/  MOV R9, 0x2050 ;  /* 0x0000205000097802 */ /* 0x000fce0000000f00 */
[----:B------:R-:W-:Y:S05]  /*2040*/  CALL.REL.NOINC `($__internal_112_$__cuda_sm20_div_s64) ;  /* 0x0000001800387944 */ /* 0x000fea0003c00000 */
        /* <DEDUP_REMOVED lines=9> */
.L_x_5355:
        /* <DEDUP_REMOVED lines=36> */
.L_x_5356:
[----:B------:R-:W-:Y:S01]  /*2320*/  IMAD.MOV.U32 R27, RZ, RZ, R19 ;  /* 0x000000ffff1b7224 */ /* 0x000fe200078e0013 */
[----:B------:R-:W-:Y:S01]  /*2330*/  MOV R2, R28 ;  /* 0x0000001c00027202 */ /* 0x000fe20000000f00 */
[----:B------:R-:W-:Y:S01]  /*2340*/  IMAD.MOV.U32 R0, RZ, RZ, R29 ;  /* 0x000000ffff007224 */ /* 0x000fe200078e001d */
[----:B------:R-:W-:-:S07]  /*2350*/  MOV R9, 0x2370 ;  /* 0x0000237000097802 */ /* 0x000fce0000000f00 */
[----:B------:R-:W-:Y:S05]  /*2360*/  CALL.REL.NOINC `($__internal_112_$__cuda_sm20_div_s64) ;  /* 0x0000001400707944 */ /* 0x000fea0003c00000 */
        /* <DEDUP_REMOVED lines=9> */
.L_x_5357:
        /* <DEDUP_REMOVED lines=37> */
.L_x_5358:
[----:B------:R-:W-:Y:S01]  /*2650*/  MOV R27, R18 ;  /* 0x00000012001b7202 */ /* 0x000fe20000000f00 */
[----:B------:R-:W-:Y:S01]  /*2660*/  IMAD.MOV.U32 R2, RZ, RZ, R28 ;  /* 0x000000ffff027224 */ /* 0x000fe200078e001c */
[----:B------:R-:W-:Y:S02]  /*2670*/  MOV R0, R29 ;  /* 0x0000001d00007202 */ /* 0x000fe40000000f00 */
[----:B------:R-:W-:-:S07]  /*2680*/  MOV R9, 0x26a0 ;  /* 0x000026a000097802 */ /* 0x000fce0000000f00 */
[----:B------:R-:W-:Y:S05]  /*2690*/  CALL.REL.NOINC `($__internal_112_$__cuda_sm20_div_s64) ;  /* 0x0000001000a47944 */ /* 0x000fea0003c00000 */
        /* <DEDUP_REMOVED lines=8> */
.L_x_5359:
        /* <DEDUP_REMOVED lines=9> */
.L_x_5351:
        /* <DEDUP_REMOVED lines=31> */
.L_x_5361:
        /* <DEDUP_REMOVED lines=13> */
.L_x_5362:
        /* <DEDUP_REMOVED lines=35> */
.L_x_5363:
[----:B------:R-:W-:Y:S01]  /*2ca0*/  MOV R27, R17 ;  /* 0x00000011001b7202 */ /* 0x000fe20000000f00 */
[----:B0-----:R-:W-:Y:S01]  /*2cb0*/  IMAD.MOV.U32 R2, RZ, RZ, R18 ;  /* 0x000000ffff027224 */ /* 0x001fe200078e0012 */
[----:B------:R-:W-:Y:S02]  /*2cc0*/  MOV R0, R19 ;  /* 0x0000001300007202 */ /* 0x000fe40000000f00 */
[----:B------:R-:W-:-:S07]  /*2cd0*/  MOV R9, 0x2cf0 ;  /* 0x00002cf000097802 */ /* 0x000fce0000000f00 */
[----:B------:R-:W-:Y:S05]  /*2ce0*/  CALL.REL.NOINC `($__internal_112_$__cuda_sm20_div_s64) ;  /* 0x0000000c00107944 */ /* 0x000fea0003c00000 */
        /* <DEDUP_REMOVED lines=9> */
.L_x_5364:
        /* <DEDUP_REMOVED lines=10> */
.L_x_5360:
        /* <DEDUP_REMOVED lines=29> */
.L_x_5365:
[----:B------:R-:W-:-:S07]  /*2ff0*/  MOV R0, 0x3010 ;  /* 0x0000301000007802 */ /* 0x000fce0000000f00 */
[----:B0-----:R-:W-:Y:S05]  /*3000*/  CALL.REL.NOINC `($__internal_113_$__cuda_sm20_rem_s64) ;  /* 0x0000000c00987944 */ /* 0x001fea0003c00000 */
[----:B------:R-:W-:Y:S02]  /*3010*/  MOV R10, R2 ;  /* 0x00000002000a7202 */ /* 0x000fe40000000f00 */
[----:B------:R-:W-:-:S07]  /*3020*/  MOV R11, R9 ;  /* 0x00000009000b7202 */ /* 0x000fce0000000f00 */
.L_x_5366:
[----:B------:R-:W0:Y:S02]  /*3030*/  LDC.64 R12, c[0x0][0x398] ;  /* 0x0000e600ff0c7b82 */ /* 0x000e240000000a00 */
[----:B0-----:R-:W-:-:S06]  /*3040*/  IMAD.WIDE.U32 R2, R3, 0x8, R12 ;  /* 0x0000000803027825 */ /* 0x001fcc00078e000c */
[----:B------:R-:W2:Y:S02]  /*3050*/  LDG.E.64 R2, desc[UR10][R2.64] ;  /* 0x0000000a02027981 */ /* 0x000ea4000c1e1b00 */
[-C--:B--2---:R-:W-:Y:S02]  /*3060*/  IMAD R9, R3, R10.reuse, RZ ;  /* 0x0000000a03097224 */ /* 0x084fe400078e02ff */
[----:B------:R-:W-:-:S04]  /*3070*/  IMAD.WIDE.U32 R28, R2, R10, R28 ;  /* 0x0000000a021c7225 */ /* 0x000fc800078e001c */
[----:B------:R-:W-:-:S04]  /*3080*/  IMAD R9, R2, R11, R9 ;  /* 0x0000000b02097224 */ /* 0x000fc800078e0209 */
[----:B------:R-:W-:-:S07]  /*3090*/  IMAD.IADD R29, R29, 0x1, R9 ;  /* 0x000000011d1d7824 */ /* 0x000fce00078e0209 */
.L_x_5332:
[----:B------:R-:W0:Y:S02]  /*30a0*/  LDCU.64 UR12, c[0x0][0x388] ;  /* 0x00007100ff0c77ac */ /* 0x000e240008000a00 */
[----:B0-----:R-:W-:-:S04]  /*30b0*/  LEA R2, P0, R28, UR12, 0x1 ;  /* 0x0000000c1c027c11 */ /* 0x001fc8000f8008ff */
[----:B------:R-:W-:-:S05]  /*30c0*/  LEA.HI.X R3, R28, UR13, R29, 0x1, P0 ;  /* 0x0000000d1c037c11 */ /* 0x000fca00080f0c1d */
[----:B------:R-:W2:Y:S02]  /*30d0*/  LDG.E.U16 R2, desc[UR10][R2.64] ;  /* 0x0000000a02027981 */ /* 0x000ea4000c1e1500 */
[----:B--2---:R-:W-:-:S05]  /*30e0*/  HADD2.F32 R0, -RZ, R2.H0_H0 ;  /* 0x20000002ff007230 */ /* 0x004fca0000004100 */
        /* <DEDUP_REMOVED lines=29> */
.L_x_5371:
        /* <DEDUP_REMOVED lines=36> */
.L_x_5370:
[----:B------:R-:W-:Y:S05]  /*3500*/  BSYNC.RECONVERGENT B0 ;  /* 0x0000000000007941 */ /* 0x000fea0003800200 */
.L_x_5369:
[----:B------:R-:W-:Y:S01]  /*3510*/  UIADD3 UR4, UPT, UPT, UR4, 0x8, URZ ;  /* 0x0000000804047890 */ /* 0x000fe2000fffe0ff */
[----:B------:R-:W-:Y:S01]  /*3520*/  SEL R2, RZ, 0x1, !P0 ;  /* 0x00000001ff027807 */ /* 0x000fe20004000000 */
[----:B------:R-:W-:Y:S01]  /*3530*/  IMAD R9, R6, 0x8, R9 ;  /* 0x0000000806097824 */ /* 0x000fe200078e0209 */
[----:B------:R-:W-:Y:S09]  /*3540*/  @P1 BRA `(.L_x_5371) ;  /* 0xfffffffc005c1947 */ /* 0x000ff2000383ffff */
[----:B------:R-:W-:-:S12]  /*3550*/  UIADD3 UR4, UPT, UPT, UR4, 0x1, URZ ;  /* 0x0000000104047890 */ /* 0x000fd8000fffe0ff */
.L_x_5368:
        /* <DEDUP_REMOVED lines=23> */
.L_x_5375:
[----:B------:R-:W-:Y:S05]  /*36d0*/  BSYNC.RECONVERGENT B0 ;  /* 0x0000000000007941 */ /* 0x000fea0003800200 */
.L_x_5374:
[----:B------:R-:W-:Y:S01]  /*36e0*/  SEL R2, RZ, 0x1, !P0 ;  /* 0x00000001ff027807 */ /* 0x000fe20004000000 */
[----:B------:R-:W-:-:S12]  /*36f0*/  UIADD3 UR4, UPT, UPT, UR4, 0x4, URZ ;  /* 0x0000000404047890 */ /* 0x000fd8000fffe0ff */
.L_x_5373:
        /* <DEDUP_REMOVED lines=14> */
.L_x_5378:
[----:B------:R-:W-:Y:S05]  /*37e0*/  BSYNC.RECONVERGENT B0 ;  /* 0x0000000000007941 */ /* 0x000fea0003800200 */
.L_x_5377:
[----:B------:R-:W-:Y:S01]  /*37f0*/  SEL R2, RZ, 0x1, !P0 ;  /* 0x00000001ff027807 */ /* 0x000fe20004000000 */
[----:B------:R-:W-:-:S12]  /*3800*/  UIADD3 UR4, UPT, UPT, UR4, 0x2, URZ ;  /* 0x0000000204047890 */ /* 0x000fd8000fffe0ff */
.L_x_5376:
        /* <DEDUP_REMOVED lines=8> */
.L_x_5372:
[----:B-1----:R1:W-:Y:S02]  /*3890*/  STS.U8 [R7+UR5], R2 ;  /* 0x0000000207007988 */ /* 0x0023e40008000005 */
.L_x_5367:
        /* <DEDUP_REMOVED lines=9> */
        .weak           $__internal_112_$__cuda_sm20_div_s64
        .type           $__internal_112_$__cuda_sm20_div_s64,@function
        .size           $__internal_112_$__cuda_sm20_div_s64,($__internal_113_$__cuda_sm20_rem_s64 - $__internal_112_$__cuda_sm20_div_s64)
$__internal_112_$__cuda_sm20_div_s64:
        /* <DEDUP_REMOVED lines=83> */
[----:B------:R-:W-:Y:S06]  /*3e60*/  RET.REL.NODEC R12 `(contiguous_all3_f16) ;  /* 0xffffffc00c647950 */ /* 0x000fec0003c3ffff */
        .weak           $__internal_113_$__cuda_sm20_rem_s64
        .type           $__internal_113_$__cuda_sm20_rem_s64,@function
        .size           $__internal_113_$__cuda_sm20_rem_s64,(.L_x_30429 - $__internal_113_$__cuda_sm20_rem_s64)
$__internal_113_$__cuda_sm20_rem_s64:
        /* <DEDUP_REMOVED lines=66> */
[----:B------:R-:W-:Y:S06]  /*4290*/  RET.REL.NODEC R10 `(contiguous_all3_f16) ;  /* 0xffffffbc0a587950 */ /* 0x000fec0003c3ffff */
.L_x_5379:
        /* <DEDUP_REMOVED lines=14> */
.L_x_30429:


//--------------------- .text.contiguous_all22_f16 --------------------------
	.section	.text.contiguous_all22_f16,"ax",@progbits
	.align	128
        .global         contiguous_all22_f16
        .type           contiguous_all22_f16,@function
        .size           contiguous_all22_f16,(.L_x_31066 - contiguous_all22_f16)
        .other          contiguous_all22_f16,@"STO_CUDA_ENTRY STV_DEFAULT"
contiguous_all22_f16:
.text.contiguous_all22_f16:
        /* <DEDUP_REMOVED lines=47> */
.L_x_5383:
[----:B------:R-:W-:Y:S05]  /*02f0*/  BSYNC.RECONVERGENT B1 ;  /* 0x0000000000017941 */ /* 0x000fea0003800200 */
.L_x_5382:
[----:B------:R-:W-:-:S05]  /*0300*/  SEL R3, RZ, 0x1, !P0 ;  /* 0x00000001ff037807 */ /* 0x000fca0004000000 */
[----:B------:R0:W-:Y:S01]  /*0310*/  STS.U8 [R0+UR4], R3 ;  /* 0x0000000300007988 */ /* 0x0001e20008000004 */
[----:B------:R-:W-:Y:S05]  /*0320*/  BRA `(.L_x_5384) ;  /* 0x0000000000307947 */ /* 0x000fea0003800000 */
.L_x_5381:
        /* <DEDUP_REMOVED lines=12> */
.L_x_5384:
[----:B------:R-:W-:Y:S05]  /*03f0*/  BSYNC.RECONVERGENT B0 ;  /* 0x0000000000007941 */ /* 0x000fea0003800200 */
.L_x_5380:
[----:B------:R-:W-:Y:S01]  /*0400*/  BAR.SYNC.DEFER_BLOCKING 0x0 ;  /* 0x0000000000007b1d */ /* 0x000fe20000010000 */
[----:B------:R-:W-:-:S09]  /*0410*/  UISETP.GE.U32.AND UP0, UPT, UR5, 0x42, UPT ;  /* 0x000000420500788c */ /* 0x000fd2000bf06070 */
[----:B------:R-:W-:Y:S05]  /*0420*/  BRA.U !UP0, `(.L_x_5385) ;  /* 0x00000001083c7547 */ /* 0x000fea000b800000 */
.L_x_5388:
        /* <DEDUP_REMOVED lines=10> */
.L_x_5387:
[----:B------:R-:W-:Y:S05]  /*04d0*/  BSYNC.RECONVERGENT B0 ;  /* 0x0000000000007941 */ /* 0x000fea0003800200 */
.L_x_5386:
[----:B------:R-:W-:Y:S01]  /*04e0*/  BAR.SYNC.DEFER_BLOCKING 0x0 ;  /* 0x0000000000007b1d */ /* 0x000fe20000010000 */
[----:B------:R-:W-:-:S05]  /*04f0*/  UISETP.GT.U32.AND UP0, UPT, UR5, 0x83, UPT ;  /* 0x000000830500788c */ /* 0x000fca000bf04070 */
[----:B------:R-:W-:-:S04]  /*0500*/  UMOV UR5, UR9 ;  /* 0x0000000900057c82 */ /* 0x000fc80008000000 */
[----:B------:R-:W-:Y:S05]  /*0510*/  BRA.U UP0, `(.L_x_5388) ;  /* 0xfffffffd00c47547 */ /* 0x000fea000b83ffff */
.L_x_5385:
        /* <DEDUP_REMOVED lines=57> */
.L_x_5389:
        /* <DEDUP_REMOVED lines=13> */
.L_x_31066:


//--------------------- .text.contiguous_all2_f16 --------------------------
	.section	.text.contiguous_all2_f16,"ax",@progbits
	.align	128
        .global         contiguous_all2_f16
        .type           contiguous_all2_f16,@function
        .size           contiguous_all2_f16,(.L_x_30431 - contiguous_all2_f16)
        .other          contiguous_all2_f16,@"STO_CUDA_ENTRY STV_DEFAULT"
contiguous_all2_f16:
.text.contiguous_all2_f16:
        /* <DEDUP_REMOVED lines=58> */
.L_x_5418:
        /* <DEDUP_REMOVED lines=32> */
.L_x_5395:
[----:B------:R-:W-:Y:S01]  /*05a0*/  MOV R26, R4 ;  /* 0x00000004001a7202 */ /* 0x000fe20000000f00 */
[----:B------:R-:W-:Y:S01]  /*05b0*/  IMAD.MOV.U32 R11, RZ, RZ, R3 ;  /* 0x000000ffff0b7224 */ /* 0x000fe200078e0003 */
[----:B------:R-:W-:Y:S01]  /*05c0*/  MOV R10, R40 ;  /* 0x00000028000a7202 */ /* 0x000fe20000000f00 */
[----:B------:R-:W-:Y:S01]  /*05d0*/  IMAD.MOV.U32 R9, RZ, RZ, R41 ;  /* 0x000000ffff097224 */ /* 0x000fe200078e0029 */
[----:B------:R-:W-:-:S07]  /*05e0*/  MOV R8, 0x600 ;  /* 0x0000060000087802 */ /* 0x000fce0000000f00 */
[----:B-1----:R-:W-:Y:S05]  /*05f0*/  CALL.REL.NOINC `($__internal_114_$__cuda_sm20_div_s64) ;  /* 0x0000006400a07944 */ /* 0x002fea0003c00000 */
        /* <DEDUP_REMOVED lines=10> */
.L_x_5396:
[----:B------:R-:W-:Y:S05]  /*06a0*/  BSYNC.RECONVERGENT B1 ;  /* 0x0000000000017941 */ /* 0x000fea0003800200 */
.L_x_5394:
        /* <DEDUP_REMOVED lines=33> */
.L_x_5398:
[----:B------:R-:W-:Y:S01]  /*08c0*/  IMAD.MOV.U32 R26, RZ, RZ, R18 ;  /* 0x000000ffff1a7224 */ /* 0x000fe200078e0012 */
[----:B------:R-:W-:Y:S01]  /*08d0*/  MOV R11, R19 ;  /* 0x00000013000b7202 */ /* 0x000fe20000000f00 */
[----:B------:R-:W-:Y:S01]  /*08e0*/  IMAD.MOV.U32 R10, RZ, RZ, R40 ;  /* 0x000000ffff0a7224 */ /* 0x000fe200078e0028 */
[----:B------:R-:W-:Y:S02]  /*08f0*/  MOV R9, R41 ;  /* 0x0000002900097202 */ /* 0x000fe40000000f00 */
[----:B------:R-:W-:-:S07]  /*0900*/  MOV R8, 0x920 ;  /* 0x0000092000087802 */ /* 0x000fce0000000f00 */
[----:B------:R-:W-:Y:S05]  /*0910*/  CALL.REL.NOINC `($__internal_114_$__cuda_sm20_div_s64) ;  /* 0x0000006000d87944 */ /* 0x000fea0003c00000 */
        /* <DEDUP_REMOVED lines=8> */
.L_x_5399:
[----:B------:R-:W-:Y:S05]  /*09a0*/  BSYNC.RECONVERGENT B1 ;  /* 0x0000000000017941 */ /* 0x000fea0003800200 */
.L_x_5397:
        /* <DEDUP_REMOVED lines=34> */
.L_x_5401:
        /* <DEDUP_REMOVED lines=16> */
.L_x_5402:
[----:B------:R-:W-:Y:S05]  /*0cd0*/  BSYNC.RECONVERGENT B1 ;  /* 0x0000000000017941 */ /* 0x000fea0003800200 */
.L_x_5400:
        /* <DEDUP_REMOVED lines=35> */
.L_x_5404:
[----:B------:R-:W-:Y:S01]  /*0f10*/  MOV R26, R44 ;  /* 0x0000002c001a7202 */ /* 0x000fe20000000f00 */
[----:B------:R-:W-:Y:S01]  /*0f20*/  IMAD.MOV.U32 R11, RZ, RZ, R45 ;  /* 0x000000ffff0b7224 */ /* 0x000fe200078e002d */
[----:B------:R-:W-:Y:S01]  /*0f30*/  MOV R10, R42 ;  /* 0x0000002a000a7202 */ /* 0x000fe20000000f00 */
[----:B------:R-:W-:Y:S01]  /*0f40*/  IMAD.MOV.U32 R9, RZ, RZ, R43 ;  /* 0x000000ffff097224 */ /* 0x000fe200078e002b */
[----:B------:R-:W-:-:S07]  /*0f50*/  MOV R8, 0xf70 ;  /* 0x00000f7000087802 */ /* 0x000fce0000000f00 */
[----:B------:R-:W-:Y:S05]  /*0f60*/  CALL.REL.NOINC `($__internal_114_$__cuda_sm20_div_s64) ;  /* 0x0000005c00447944 */ /* 0x000fea0003c00000 */
        /* <DEDUP_REMOVED lines=11> */
.L_x_5405:
[----:B------:R-:W-:Y:S05]  /*1020*/  BSYNC.RECONVERGENT B1 ;  /* 0x0000000000017941 */ /* 0x000fea0003800200 */
.L_x_5403:
        /* <DEDUP_REMOVED lines=37> */
.L_x_5407:
[----:B------:R-:W-:Y:S01]  /*1280*/  MOV R26, R38 ;  /* 0x00000026001a7202 */ /* 0x000fe20000000f00 */
[----:B------:R-:W-:Y:S01]  /*1290*/  IMAD.MOV.U32 R11, RZ, RZ, R39 ;  /* 0x000000ffff0b7224 */ /* 0x000fe200078e0027 */
[----:B------:R-:W-:Y:S01]  /*12a0*/  MOV R10, R20 ;  /* 0x00000014000a7202 */ /* 0x000fe20000000f00 */
[----:B------:R-:W-:Y:S01]  /*12b0*/  IMAD.MOV.U32 R9, RZ, RZ, R21 ;  /* 0x000000ffff097224 */ /* 0x000fe200078e0015 */
[----:B------:R-:W-:-:S07]  /*12c0*/  MOV R8, 0x12e0 ;  /* 0x000012e000087802 */ /* 0x000fce0000000f00 */
[----:B------:R-:W-:Y:S05]  /*12d0*/  CALL.REL.NOINC `($__internal_114_$__cuda_sm20_div_s64) ;  /* 0x0000005800687944 */ /* 0x000fea0003c00000 */
        /* <DEDUP_REMOVED lines=10> */
.L_x_5408:
[----:B------:R-:W-:Y:S05]  /*1380*/  BSYNC.RECONVERGENT B1 ;  /* 0x0000000000017941 */ /* 0x000fea0003800200 */
.L_x_5406:
        /* <DEDUP_REMOVED lines=34> */
.L_x_5410:
[----:B------:R-:W-:Y:S01]  /*15b0*/  MOV R26, R42 ;  /* 0x0000002a001a7202 */ /* 0x000fe20000000f00 */
[----:B------:R-:W-:Y:S01]  /*15c0*/  IMAD.MOV.U32 R11, RZ, RZ, R43 ;  /* 0x000000ffff0b7224 */ /* 0x000fe200078e002b */
[----:B------:R-:W-:Y:S01]  /*15d0*/  MOV R10, R20 ;  /* 0x00000014000a7202 */ /* 0x000fe20000000f00 */
[----:B------:R-:W-:Y:S01]  /*15e0*/  IMAD.MOV.U32 R9, RZ, RZ, R21 ;  /* 0x000000ffff097224 */ /* 0x000fe200078e0015 */
[----:B------:R-:W-:-:S07]  /*15f0*/  MOV R8, 0x1610 ;  /* 0x0000161000087802 */ /* 0x000fce0000000f00 */
[----:B------:R-:W-:Y:S05]  /*1600*/  CALL.REL.NOINC `($__internal_114_$__cuda_sm20_div_s64) ;  /* 0x00000054009c7944 */ /* 0x000fea0003c00000 */
        /* <DEDUP_REMOVED lines=11> */
.L_x_5411:
[----:B------:R-:W-:Y:S05]  /*16c0*/  BSYNC.RECONVERGENT B1 ;  /* 0x0000000000017941 */ /* 0x000fea0003800200 */
.L_x_5409:
        /* <DEDUP_REMOVED lines=34> */
.L_x_5413:
        /* <DEDUP_REMOVED lines=17> */
.L_x_5414:
[----:B------:R-:W-:Y:S05]  /*1a00*/  BSYNC.RECONVERGENT B1 ;  /* 0x0000000000017941 */ /* 0x000fea0003800200 */
.L_x_5412:
        /* <DEDUP_REMOVED lines=35> */
.L_x_5416:
[----:B------:R-:W-:Y:S01]  /*1c40*/  IMAD.MOV.U32 R26, RZ, RZ, R18 ;  /* 0x000000ffff1a7224 */ /* 0x000fe200078e0012 */
[----:B------:R-:W-:Y:S01]  /*1c50*/  MOV R11, R19 ;  /* 0x00000013000b7202 */ /* 0x000fe20000000f00 */
[----:B------:R-:W-:Y:S01]  /*1c60*/  IMAD.MOV.U32 R10, RZ, RZ, R20 ;  /* 0x000000ffff0a7224 */ /* 0x000fe200078e0014 */
[----:B------:R-:W-:Y:S02]  /*1c70*/  MOV R9, R21 ;  /* 0x0000001500097202 */ /* 0x000fe40000000f00 */
[----:B------:R-:W-:-:S07]  /*1c80*/  MOV R8, 0x1ca0 ;  /* 0x00001ca000087802 */ /* 0x000fce0000000f00 */
[----:B------:R-:W-:Y:S05]  /*1c90*/  CALL.REL.NOINC `($__internal_114_$__cuda_sm20_div_s64) ;  /* 0x0000004c00f87944 */ /* 0x000fea0003c00000 */
        /* <DEDUP_REMOVED lines=11> */
.L_x_5417:
[----:B------:R-:W-:Y:S05]  /*1d50*/  BSYNC.RECONVERGENT B1 ;  /* 0x0000000000017941 */ /* 0x000fea0003800200 */
.L_x_5415:
        /* <DEDUP_REMOVED lines=9> */
.L_x_5393:
        /* <DEDUP_REMOVED lines=35> */
.L_x_5421:
        /* <DEDUP_REMOVED lines=16> */
.L_x_5422:
[----:B------:R-:W-:Y:S05]  /*2120*/  BSYNC.RECONVERGENT B1 ;  /* 0x0000000000017941 */ /* 0x000fea0003800200 */
.L_x_5420:
        /* <DEDUP_REMOVED lines=34> */
.L_x_5424:
        /* <DEDUP_REMOVED lines=14> */
.L_x_5425:
[----:B------:R-:W-:Y:S05]  /*2430*/  BSYNC.RECONVERGENT B1 ;  /* 0x0000000000017941 */ /* 0x000fea0003800200 */
.L_x_5423:
        /* <DEDUP_REMOVED lines=35> */
.L_x_5427:
        /* <DEDUP_REMOVED lines=17> */
.L_x_5428:
[----:B------:R-:W-:Y:S05]  /*2780*/  BSYNC.RECONVERGENT B1 ;  /* 0x0000000000017941 */ /* 0x000fea0003800200 */
.L_x_5426:
        /* <DEDUP_REMOVED lines=35> */
.L_x_5430:
        /* <DEDUP_REMOVED lines=16> */
.L_x_5431:
[----:B------:R-:W-:Y:S05]  /*2ac0*/  BSYNC.RECONVERGENT B1 ;  /* 0x0000000000017941 */ /* 0x000fea0003800200 */
.L_x_5429:
[----:B------:R-:W-:Y:S01]  /*2ad0*/  IMAD R9, R9, R22, RZ ;  /* 0x0000001609097224 */ /* 0x000fe200078e02ff */
[----:B------:R-:W-:Y:S01]  /*2ae0*/  IADD3 R5, PT, PT, R5, -0x2, RZ ;  /* 0xfffffffe05057810 */ /* 0x000fe20007ffe0ff */
[----:B------:R-:W-:Y:S02]  /*2af0*/  IMAD.MOV.U32 R6, RZ, RZ, R20 ;  /* 0x000000ffff067224 */ /* 0x000fe400078e0014 */
[-C--:B------:R-:W-:Y:S02]  /*2b00*/  IMAD R9, R23, R8.reuse, R9 ;  /* 0x0000000817097224 */ /* 0x080fe400078e0209 */
[----:B------:R-:W-:-:S04]  /*2b10*/  IMAD.WIDE.U32 R20, R22, R8, R6 ;  /* 0x0000000816147225 */ /* 0x000fc800078e0006 */
[----:B------:R-:W-:-:S07]  /*2b20*/  IMAD.IADD R21, R21, 0x1, R9 ;  /* 0x0000000115157824 */ /* 0x000fce00078e0209 */
.L_x_5419:
        /* <DEDUP_REMOVED lines=31> */
.L_x_5433:
[----:B------:R-:W-:Y:S01]  /*2d20*/  MOV R23, R3 ;  /* 0x0000000300177202 */ /* 0x000fe20000000f00 */
[----:B------:R-:W-:Y:S01]  /*2d30*/  IMAD.MOV.U32 R22, RZ, RZ, R6 ;  /* 0x000000ffff167224 */ /* 0x000fe200078e0006 */
[----:B------:R-:W-:Y:S02]  /*2d40*/  MOV R3, R7 ;  /* 0x0000000700037202 */ /* 0x000fe40000000f00 */
[----:B------:R-:W-:-:S07]  /*2d50*/  MOV R24, 0x2d70 ;  /* 0x00002d7000187802 */ /* 0x000fce0000000f00 */
[----:B------:R-:W-:Y:S05]  /*2d60*/  CALL.REL.NOINC `($__internal_115_$__cuda_sm20_rem_s64) ;  /* 0x0000004400107944 */ /* 0x000fea0003c00000 */
[----:B------:R-:W-:-:S07]  /*2d70*/  IMAD.MOV.U32 R8, RZ, RZ, R4 ;  /* 0x000000ffff087224 */ /* 0x000fce00078e0004 */
.L_x_5434:
[----:B------:R-:W-:Y:S05]  /*2d80*/  BSYNC.RECONVERGENT B1 ;  /* 0x0000000000017941 */ /* 0x000fea0003800200 */
.L_x_5432:
        /* <DEDUP_REMOVED lines=30> */
.L_x_5436:
[----:B------:R-:W-:Y:S01]  /*2f70*/  MOV R22, R6 ;  /* 0x0000000600167202 */ /* 0x000fe20000000f00 */
[----:B------:R-:W-:Y:S01]  /*2f80*/  IMAD.MOV.U32 R3, RZ, RZ, R7 ;  /* 0x000000ffff037224 */ /* 0x000fe200078e0007 */
[----:B------:R-:W-:Y:S01]  /*2f90*/  MOV R4, R18 ;  /* 0x0000001200047202 */ /* 0x000fe20000000f00 */
[----:B------:R-:W-:Y:S01]  /*2fa0*/  IMAD.MOV.U32 R23, RZ, RZ, R19 ;  /* 0x000000ffff177224 */ /* 0x000fe200078e0013 */
[----:B------:R-:W-:-:S07]  /*2fb0*/  MOV R24, 0x2fd0 ;  /* 0x00002fd000187802 */ /* 0x000fce0000000f00 */
[----:B------:R-:W-:Y:S05]  /*2fc0*/  CALL.REL.NOINC `($__internal_115_$__cuda_sm20_rem_s64) ;  /* 0x0000004000787944 */ /* 0x000fea0003c00000 */
[----:B------:R-:W-:-:S07]  /*2fd0*/  MOV R5, R9 ;  /* 0x0000000900057202 */ /* 0x000fce0000000f00 */
.L_x_5437:
[----:B------:R-:W-:Y:S05]  /*2fe0*/  BSYNC.RECONVERGENT B1 ;  /* 0x0000000000017941 */ /* 0x000fea0003800200 */
.L_x_5435:
[----:B------:R-:W-:Y:S02]  /*2ff0*/  IMAD R3, R5, R14, RZ ;  /* 0x0000000e05037224 */ /* 0x000fe400078e02ff */
[----:B------:R-:W-:-:S04]  /*3000*/  IMAD.WIDE.U32 R20, R14, R4, R20 ;  /* 0x000000040e147225 */ /* 0x000fc800078e0014 */
[----:B------:R-:W-:-:S04]  /*3010*/  IMAD R3, R15, R4, R3 ;  /* 0x000000040f037224 */ /* 0x000fc800078e0203 */
[----:B------:R-:W-:-:S07]  /*3020*/  IMAD.IADD R21, R21, 0x1, R3 ;  /* 0x0000000115157824 */ /* 0x000fce00078e0203 */
.L_x_5392:
        /* <DEDUP_REMOVED lines=12> */
.L_x_5439:
[----:B------:R-:W-:Y:S05]  /*30f0*/  BSYNC.RECONVERGENT B1 ;  /* 0x0000000000017941 */ /* 0x000fea0003800200 */
.L_x_5438:
[----:B------:R-:W-:-:S05]  /*3100*/  SEL R3, RZ, 0x1, !P0 ;  /* 0x00000001ff037807 */ /* 0x000fca0004000000 */
[----:B------:R0:W-:Y:S01]  /*3110*/  STS.U8 [R0+UR4], R3 ;  /* 0x0000000300007988 */ /* 0x0001e20008000004 */
[----:B------:R-:W-:Y:S05]  /*3120*/  BRA `(.L_x_5440) ;  /* 0x0000003400a47947 */ /* 0x000fea0003800000 */
.L_x_5391:
        /* <DEDUP_REMOVED lines=20> */
.L_x_5467:
        /* <DEDUP_REMOVED lines=31> */
.L_x_5444:
[----:B------:R-:W-:Y:S01]  /*3460*/  MOV R26, R4 ;  /* 0x00000004001a7202 */ /* 0x000fe20000000f00 */
[----:B------:R-:W-:Y:S01]  /*3470*/  IMAD.MOV.U32 R11, RZ, RZ, R5 ;  /* 0x000000ffff0b7224 */ /* 0x000fe200078e0005 */
[----:B------:R-:W-:Y:S01]  /*3480*/  MOV R10, R36 ;  /* 0x00000024000a7202 */ /* 0x000fe20000000f00 */
[----:B------:R-:W-:Y:S01]  /*3490*/  IMAD.MOV.U32 R9, RZ, RZ, R37 ;  /* 0x000000ffff097224 */ /* 0x000fe200078e0025 */
[----:B------:R-:W-:-:S07]  /*34a0*/  MOV R8, 0x34c0 ;  /* 0x000034c000087802 */ /* 0x000fce0000000f00 */
[----:B-123--:R-:W-:Y:S05]  /*34b0*/  CALL.REL.NOINC `($__internal_114_$__cuda_sm20_div_s64) ;  /* 0x0000003400f07944 */ /* 0x00efea0003c00000 */
        /* <DEDUP_REMOVED lines=8> */
.L_x_5445:
[----:B------:R-:W-:Y:S05]  /*3540*/  BSYNC.RECONVERGENT B1 ;  /* 0x0000000000017941 */ /* 0x000fea0003800200 */
.L_x_5443:
        /* <DEDUP_REMOVED lines=37> */
.L_x_5447:
[----:B------:R-:W-:Y:S01]  /*37a0*/  IMAD.MOV.U32 R26, RZ, RZ, R36 ;  /* 0x000000ffff1a7224 */ /* 0x000fe200078e0024 */
[----:B------:R-:W-:Y:S01]  /*37b0*/  MOV R11, R37 ;  /* 0x00000025000b7202 */ /* 0x000fe20000000f00 */
[----:B------:R-:W-:Y:S01]  /*37c0*/  IMAD.MOV.U32 R10, RZ, RZ, R38 ;  /* 0x000000ffff0a7224 */ /* 0x000fe200078e0026 */
[----:B------:R-:W-:Y:S02]  /*37d0*/  MOV R9, R39 ;  /* 0x0000002700097202 */ /* 0x000fe40000000f00 */
[----:B------:R-:W-:-:S07]  /*37e0*/  MOV R8, 0x3800 ;  /* 0x0000380000087802 */ /* 0x000fce0000000f00 */
[----:B-1----:R-:W-:Y:S05]  /*37f0*/  CALL.REL.NOINC `($__internal_114_$__cuda_sm20_div_s64) ;  /* 0x0000003400207944 */ /* 0x002fea0003c00000 */
        /* <DEDUP_REMOVED lines=10> */
.L_x_5448:
[----:B------:R-:W-:Y:S05]  /*38a0*/  BSYNC.RECONVERGENT B1 ;  /* 0x0000000000017941 */ /* 0x000fea0003800200 */
.L_x_5446:
        /* <DEDUP_REMOVED lines=38> */
.L_x_5450:
        /* <DEDUP_REMOVED lines=17> */
.L_x_5451:
[----:B------:R-:W-:Y:S05]  /*3c20*/  BSYNC.RECONVERGENT B1 ;  /* 0x0000000000017941 */ /* 0x000fea0003800200 */
.L_x_5449:
        /* <DEDUP_REMOVED lines=38> */
.L_x_5453:
[----:B------:R-:W-:Y:S01]  /*3e90*/  MOV R26, R36 ;  /* 0x00000024001a7202 */ /* 0x000fe20000000f00 */
[----:B------:R-:W-:Y:S01]  /*3ea0*/  IMAD.MOV.U32 R11, RZ, RZ, R37 ;  /* 0x000000ffff0b7224 */ /* 0x000fe200078e0025 */
[----:B------:R-:W-:Y:S01]  /*3eb0*/  MOV R10, R38 ;  /* 0x00000026000a7202 */ /* 0x000fe20000000f00 */
[----:B------:R-:W-:Y:S01]  /*3ec0*/  IMAD.MOV.U32 R9, RZ, RZ, R39 ;  /* 0x000000ffff097224 */ /* 0x000fe200078e0027 */
[----:B------:R-:W-:-:S07]  /*3ed0*/  MOV R8, 0x3ef0 ;  /* 0x00003ef000087802 */ /* 0x000fce0000000f00 */
[----:B-1----:R-:W-:Y:S05]  /*3ee0*/  CALL.REL.NOINC `($__internal_114_$__cuda_sm20_div_s64) ;  /* 0x0000002c00647944 */ /* 0x002fea0003c00000 */
        /* <DEDUP_REMOVED lines=11> */
.L_x_5454:
[----:B------:R-:W-:Y:S05]  /*3fa0*/  BSYNC.RECONVERGENT B1 ;  /* 0x0000000000017941 */ /* 0x000fea0003800200 */
.L_x_5452:
        /* <DEDUP_REMOVED lines=38> */
.L_x_5456:
        /* <DEDUP_REMOVED lines=17> */
.L_x_5457:
[----:B------:R-:W-:Y:S05]  /*4320*/  BSYNC.RECONVERGENT B1 ;  /* 0x0000000000017941 */ /* 0x000fea0003800200 */
.L_x_5455:
        /* <DEDUP_REMOVED lines=38> */
.L_x_5459:
        /* <DEDUP_REMOVED lines=17> */
.L_x_5460:
[----:B------:R-:W-:Y:S05]  /*46a0*/  BSYNC.RECONVERGENT B1 ;  /* 0x0000000000017941 */ /* 0x000fea0003800200 */
.L_x_5458:
        /* <DEDUP_REMOVED lines=38> */
.L_x_5462:
        /* <DEDUP_REMOVED lines=17> */
.L_x_5463:
[----:B------:R-:W-:Y:S05]  /*4a20*/  BSYNC.RECONVERGENT B1 ;  /* 0x0000000000017941 */ /* 0x000fea0003800200 */
.L_x_5461:
        /* <DEDUP_REMOVED lines=36> */
.L_x_5465:
        /* <DEDUP_REMOVED lines=17> */
.L_x_5466:
[----:B------:R-:W-:Y:S05]  /*4d80*/  BSYNC.RECONVERGENT B1 ;  /* 0x0000000000017941 */ /* 0x000fea0003800200 */
.L_x_5464:
        /* <DEDUP_REMOVED lines=15> */
.L_x_5442:
        /* <DEDUP_REMOVED lines=36> */
.L_x_5470:
[----:B------:R-:W-:Y:S01]  /*50c0*/  IMAD.MOV.U32 R26, RZ, RZ, R4 ;  /* 0x000000ffff1a7224 */ /* 0x000fe200078e0004 */
[----:B------:R-:W-:Y:S01]  /*50d0*/  MOV R11, R5 ;  /* 0x00000005000b7202 */ /* 0x000fe20000000f00 */
[----:B------:R-:W-:Y:S01]  /*50e0*/  IMAD.MOV.U32 R10, RZ, RZ, R16 ;  /* 0x000000ffff0a7224 */ /* 0x000fe200078e0010 */
[----:B------:R-:W-:Y:S02]  /*50f0*/  MOV R9, R17 ;  /* 0x0000001100097202 */ /* 0x000fe40000000f00 */
[----:B------:R-:W-:-:S07]  /*5100*/  MOV R8, 0x5120 ;  /* 0x0000512000087802 */ /* 0x000fce0000000f00 */
[----:B------:R-:W-:Y:S05]  /*5110*/  CALL.REL.NOINC `($__internal_114_$__cuda_sm20_div_s64) ;  /* 0x0000001800d87944 */ /* 0x000fea0003c00000 */
        /* <DEDUP_REMOVED lines=9> */
.L_x_5471:
[----:B------:R-:W-:Y:S05]  /*51b0*/  BSYNC.RECONVERGENT B1 ;  /* 0x0000000000017941 */ /* 0x000fea0003800200 */
.L_x_5469:
        /* <DEDUP_REMOVED lines=39> */
.L_x_5473:
        /* <DEDUP_REMOVED lines=17> */
.L_x_5474:
[----:B------:R-:W-:Y:S05]  /*5540*/  BSYNC.RECONVERGENT B1 ;  /* 0x0000000000017941 */ /* 0x000fea0003800200 */
.L_x_5472:
        /* <DEDUP_REMOVED lines=39> */
.L_x_5476:
        /* <DEDUP_REMOVED lines=17> */
.L_x_5477:
[----:B------:R-:W-:Y:S05]  /*58d0*/  BSYNC.RECONVERGENT B1 ;  /* 0x0000000000017941 */ /* 0x000fea0003800200 */
.L_x_5475:
        /* <DEDUP_REMOVED lines=40> */
.L_x_5479:
[----:B------:R-:W-:Y:S01]  /*5b60*/  MOV R26, R20 ;  /* 0x00000014001a7202 */ /* 0x000fe20000000f00 */
[----:B------:R-:W-:Y:S01]  /*5b70*/  IMAD.MOV.U32 R10, RZ, RZ, R4 ;  /* 0x000000ffff0a7224 */ /* 0x000fe200078e0004 */
[----:B------:R-:W-:Y:S02]  /*5b80*/  MOV R11, R21 ;  /* 0x00000015000b7202 */ /* 0x000fe40000000f00 */
[----:B------:R-:W-:Y:S02]  /*5b90*/  MOV R9, R5 ;  /* 0x0000000500097202 */ /* 0x000fe40000000f00 */
[----:B------:R-:W-:-:S07]  /*5ba0*/  MOV R8, 0x5bc0 ;  /* 0x00005bc000087802 */ /* 0x000fce0000000f00 */
[----:B------:R-:W-:Y:S05]  /*5bb0*/  CALL.REL.NOINC `($__internal_114_$__cuda_sm20_div_s64) ;  /* 0x0000001000307944 */ /* 0x000fea0003c00000 */
        /* <DEDUP_REMOVED lines=11> */
.L_x_5480:
[----:B------:R-:W-:Y:S05]  /*5c70*/  BSYNC.RECONVERGENT B1 ;  /* 0x0000000000017941 */ /* 0x000fea0003800200 */
.L_x_5478:
        /* <DEDUP_REMOVED lines=11> */
.L_x_5468:
        /* <DEDUP_REMOVED lines=34> */
.L_x_5483:
[----:B------:R-:W-:Y:S01]  /*5f50*/  MOV R26, R4 ;  /* 0x00000004001a7202 */ /* 0x000fe20000000f00 */
[----:B------:R-:W-:Y:S01]  /*5f60*/  IMAD.MOV.U32 R10, RZ, RZ, R16 ;  /* 0x000000ffff0a7224 */ /* 0x000fe200078e0010 */
[----:B------:R-:W-:Y:S02]  /*5f70*/  MOV R11, R5 ;  /* 0x00000005000b7202 */ /* 0x000fe40000000f00 */
[----:B------:R-:W-:Y:S02]  /*5f80*/  MOV R9, R17 ;  /* 0x0000001100097202 */ /* 0x000fe40000000f00 */
[----:B------:R-:W-:-:S07]  /*5f90*/  MOV R8, 0x5fb0 ;  /* 0x00005fb000087802 */ /* 0x000fce0000000f00 */
[----:B------:R-:W-:Y:S05]  /*5fa0*/  CALL.REL.NOINC `($__internal_114_$__cuda_sm20_div_s64) ;  /* 0x0000000c00347944 */ /* 0x000fea0003c00000 */
[-C--:B------:R-:W-:Y:S01]  /*5fb0*/  IADD3 R9, P0, PT, RZ, -R24.reuse, RZ ;  /* 0x80000018ff097210 */ /* 0x080fe20007f1e0ff */
[----:B------:R-:W-:Y:S01]  /*5fc0*/  IMAD.MOV.U32 R21, RZ, RZ, R25 ;  /* 0x000000ffff157224 */ /* 0x000fe200078e0019 */
[----:B------:R-:W-:Y:S02]  /*5fd0*/  MOV R20, R24 ;  /* 0x0000001800147202 */ /* 0x000fe40000000f00 */
[----:B------:R-:W-:Y:S01]  /*5fe0*/  IADD3.X R3, PT, PT, RZ, ~R25, RZ, P0, !PT ;  /* 0x80000019ff037210 */ /* 0x000fe200007fe4ff */
[----:B------:R-:W-:-:S04]  /*5ff0*/  IMAD.WIDE.U32 R4, R16, R9, R4 ;  /* 0x0000000910047225 */ /* 0x000fc800078e0004 */
[----:B------:R-:W-:-:S04]  /*6000*/  IMAD R3, R3, R16, RZ ;  /* 0x0000001003037224 */ /* 0x000fc800078e02ff */
[----:B------:R-:W-:Y:S02]  /*6010*/  IMAD R3, R17, R9, R3 ;  /* 0x0000000911037224 */ /* 0x000fe400078e0203 */
[----:B------:R-:W-:-:S03]  /*6020*/  IMAD.MOV.U32 R17, RZ, RZ, R4 ;  /* 0x000000ffff117224 */ /* 0x000fc600078e0004 */
[----:B------:R-:W-:-:S07]  /*6030*/  IADD3 R11, PT, PT, R5, R3, RZ ;  /* 0x00000003050b7210 */ /* 0x000fce0007ffe0ff */
.L_x_5484:
[----:B------:R-:W-:Y:S05]  /*6040*/  BSYNC.RECONVERGENT B1 ;  /* 0x0000000000017941 */ /* 0x000fea0003800200 */
.L_x_5482:
        /* <DEDUP_REMOVED lines=39> */
.L_x_5486:
[----:B------:R-:W-:Y:S01]  /*62c0*/  MOV R26, R20 ;  /* 0x00000014001a7202 */ /* 0x000fe20000000f00 */
[----:B------:R-:W-:Y:S01]  /*62d0*/  IMAD.MOV.U32 R11, RZ, RZ, R21 ;  /* 0x000000ffff0b7224 */ /* 0x000fe200078e0015 */
[----:B------:R-:W-:Y:S02]  /*62e0*/  MOV R10, R4 ;  /* 0x00000004000a7202 */ /* 0x000fe40000000f00 */
        /* <DEDUP_REMOVED lines=8> */
[----:B------:R-:W-:-:S04]  /*6370*/  IMAD.WIDE.U32 R8, R4, R13, R8 ;  /* 0x0000000d04087225 */ /* 0x000fc800078e0008 */
[----:B------:R-:W-:Y:S01]  /*6380*/  IMAD R11, R5, R13, R11 ;  /* 0x0000000d050b7224 */ /* 0x000fe200078e020b */
[----:B------:R-:W-:Y:S01]  /*6390*/  MOV R21, R8 ;  /* 0x0000000800157202 */ /* 0x000fe20000000f00 */
[----:B------:R-:W-:Y:S02]  /*63a0*/  IMAD.MOV.U32 R4, RZ, RZ, R24 ;  /* 0x000000ffff047224 */ /* 0x000fe400078e0018 */
[----:B------:R-:W-:Y:S01]  /*63b0*/  IMAD.MOV.U32 R5, RZ, RZ, R25 ;  /* 0x000000ffff057224 */ /* 0x000fe200078e0019 */
[----:B------:R-:W-:-:S07]  /*63c0*/  IADD3 R11, PT, PT, R9, R11, RZ ;  /* 0x0000000b090b7210 */ /* 0x000fce0007ffe0ff */
.L_x_5487:
[----:B------:R-:W-:Y:S05]  /*63d0*/  BSYNC.RECONVERGENT B1 ;  /* 0x0000000000017941 */ /* 0x000fea0003800200 */
.L_x_5485:
        /* <DEDUP_REMOVED lines=11> */
.L_x_5481:
        /* <DEDUP_REMOVED lines=28> */
[----:B------:R-:W-:Y:S01]  /*6650*/  @!P1 LOP3.LUT R4, RZ, R22, RZ, 0x33, !PT ;  /* 0x00000016ff049212 */ /* 0x000fe200078e33ff */
[----:B------:R-:W-:Y:S06]  /*6660*/  BRA `(.L_x_5490) ;  /* 0x0000000000147947 */ /* 0x000fec0003800000 */
.L_x_5489:
[----:B------:R-:W-:Y:S01]  /*6670*/  MOV R3, R23 ;  /* 0x0000001700037202 */ /* 0x000fe20000000f00 */
[----:B------:R-:W-:Y:S01]  /*6680*/  IMAD.MOV.U32 R23, RZ, RZ, R5 ;  /* 0x000000ffff177224 */ /* 0x000fe200078e0005 */
[----:B------:R-:W-:-:S07]  /*6690*/  MOV R24, 0x66b0 ;  /* 0x000066b000187802 */ /* 0x000fce0000000f00 */
[----:B------:R-:W-:Y:S05]  /*66a0*/  CALL.REL.NOINC `($__internal_115_$__cuda_sm20_rem_s64) ;  /* 0x0000000800c07944 */ /* 0x000fea0003c00000 */
[----:B------:R-:W-:-:S07]  /*66b0*/  MOV R5, R9 ;  /* 0x0000000900057202 */ /* 0x000fce0000000f00 */
.L_x_5490:
[----:B------:R-:W-:Y:S05]  /*66c0*/  BSYNC.RECONVERGENT B1 ;  /* 0x0000000000017941 */ /* 0x000fea0003800200 */
.L_x_5488:
        /* <DEDUP_REMOVED lines=9> */
.L_x_5441:
[----:B------:R-:W-:-:S05]  /*6760*/  IMAD.MOV.U32 R13, RZ, RZ, R7 ;  /* 0x000000ffff0d7224 */ /* 0x000fca00078e0007 */
[----:B------:R-:W2:Y:S02]  /*6770*/  LDG.E.U16 R12, desc[UR14][R12.64] ;  /* 0x0000000e0c0c7981 */ /* 0x000ea4000c1e1500 */
[----:B--2---:R-:W-:-:S05]  /*6780*/  HADD2.F32 R3, -RZ, R12.H0_H0 ;  /* 0x2000000cff037230 */ /* 0x004fca0000004100 */
[----:B------:R-:W-:-:S04]  /*6790*/  FSETP.NEU.AND P0, PT, R3, RZ, PT ;  /* 0x000000ff0300720b */ /* 0x000fc80003f0d000 */
[----:B------:R-:W-:-:S05]  /*67a0*/  SEL R3, RZ, 0x1, !P0 ;  /* 0x00000001ff037807 */ /* 0x000fca0004000000 */
[----:B------:R1:W-:Y:S04]  /*67b0*/  STS.U8 [R0+UR4], R3 ;  /* 0x0000000300007988 */ /* 0x0003e80008000004 */
.L_x_5440:
[----:B------:R-:W-:Y:S05]  /*67c0*/  BSYNC.RECONVERGENT B0 ;  /* 0x0000000000007941 */ /* 0x000fea0003800200 */
.L_x_5390:
[----:B------:R-:W-:Y:S01]  /*67d0*/  BAR.SYNC.DEFER_BLOCKING 0x0 ;  /* 0x0000000000007b1d */ /* 0x000fe20000010000 */
[----:B------:R-:W-:-:S09]  /*67e0*/  UISETP.GE.U32.AND UP0, UPT, UR5, 0x42, UPT ;  /* 0x000000420500788c */ /* 0x000fd2000bf06070 */
[----:B------:R-:W-:Y:S05]  /*67f0*/  BRA.U !UP0, `(.L_x_5491) ;  /* 0x00000001083c7547 */ /* 0x000fea000b800000 */
.L_x_5494:
        /* <DEDUP_REMOVED lines=10> */
.L_x_5493:
[----:B------:R-:W-:Y:S05]  /*68a0*/  BSYNC.RECONVERGENT B0 ;  /* 0x0000000000007941 */ /* 0x000fea0003800200 */
.L_x_5492:
[----:B------:R-:W-:Y:S01]  /*68b0*/  BAR.SYNC.DEFER_BLOCKING 0x0 ;  /* 0x0000000000007b1d */ /* 0x000fe20000010000 */
[----:B------:R-:W-:-:S05]  /*68c0*/  UISETP.GT.U32.AND UP0, UPT, UR5, 0x83, UPT ;  /* 0x000000830500788c */ /* 0x000fca000bf04070 */
[----:B------:R-:W-:-:S04]  /*68d0*/  UMOV UR5, UR6 ;  /* 0x0000000600057c82 */ /* 0x000fc80008000000 */
[----:B------:R-:W-:Y:S05]  /*68e0*/  BRA.U UP0, `(.L_x_5494) ;  /* 0xfffffffd00c47547 */ /* 0x000fea000b83ffff */
.L_x_5491:
        /* <DEDUP_REMOVED lines=57> */
        .weak           $__internal_114_$__cuda_sm20_div_s64
        .type           $__internal_114_$__cuda_sm20_div_s64,@function
        .size           $__internal_114_$__cuda_sm20_div_s64,($__internal_115_$__cuda_sm20_rem_s64 - $__internal_114_$__cuda_sm20_div_s64)
$__internal_114_$__cuda_sm20_div_s64:
        /* <DEDUP_REMOVED lines=82> */
[----:B------:R-:W-:Y:S06]  /*71a0*/  RET.REL.NODEC R8 `(contiguous_all2_f16) ;  /* 0xffffff8c08947950 */ /* 0x000fec0003c3ffff */
        .weak           $__internal_115_$__cuda_sm20_rem_s64
        .type           $__internal_115_$__cuda_sm20_rem_s64,@function
        .size           $__internal_115_$__cuda_sm20_rem_s64,(.L_x_30431 - $__internal_115_$__cuda_sm20_rem_s64)
$__internal_115_$__cuda_sm20_rem_s64:
        /* <DEDUP_REMOVED lines=76> */
[----:B------:R-:W-:Y:S06]  /*7670*/  RET.REL.NODEC R24 `(contiguous_all2_f16) ;  /* 0xffffff8818607950 */ /* 0x000fec0003c3ffff */
.L_x_5495:
        /* <DEDUP_REMOVED lines=16> */
.L_x_30431:


//--------------------- .text.uncontiguous_cumulate_all_f16 --------------------------
	.section	.text.uncontiguous_cumulate_all_f16,"ax",@progbits
	.align	128
        .global         uncontiguous_cumulate_all_f16
        .type           uncontiguous_cumulate_all_f16,@function
        .size           uncontiguous_cumulate_all_f16,(.L_x_30433 - uncontiguous_cumulate_all_f16)
        .other          uncontiguous_cumulate_all_f16,@"STO_CUDA_ENTRY STV_DEFAULT"
uncontiguous_cumulate_all_f16:
.text.uncontiguous_cumulate_all_f16:
        /* <DEDUP_REMOVED lines=39> */
.L_x_5524:
        /* <DEDUP_REMOVED lines=32> */
.L_x_5501:
[----:B------:R-:W-:Y:S01]  /*0470*/  MOV R26, R4 ;  /* 0x00000004001a7202 */ /* 0x000fe20000000f00 */
[----:B------:R-:W-:Y:S01]  /*0480*/  IMAD.MOV.U32 R11, RZ, RZ, R5 ;  /* 0x000000ffff0b7224 */ /* 0x000fe200078e0005 */
[----:B------:R-:W-:Y:S01]  /*0490*/  MOV R10, R36 ;  /* 0x00000024000a7202 */ /* 0x000fe20000000f00 */
[----:B------:R-:W-:Y:S01]  /*04a0*/  IMAD.MOV.U32 R9, RZ, RZ, R37 ;  /* 0x000000ffff097224 */ /* 0x000fe200078e0025 */
[----:B------:R-:W-:-:S07]  /*04b0*/  MOV R8, 0x4d0 ;  /* 0x000004d000087802 */ /* 0x000fce0000000f00 */
[----:B-1----:R-:W-:Y:S05]  /*04c0*/  CALL.REL.NOINC `($__internal_116_$__cuda_sm20_div_s64) ;  /* 0x0000006400887944 */ /* 0x002fea0003c00000 */
        /* <DEDUP_REMOVED lines=9> */
.L_x_5502:
[----:B------:R-:W-:Y:S05]  /*0560*/  BSYNC.RECONVERGENT B1 ;  /* 0x0000000000017941 */ /* 0x000fea0003800200 */
.L_x_5500:
        /* <DEDUP_REMOVED lines=33> */
.L_x_5504:
[----:B------:R-:W-:Y:S01]  /*0780*/  MOV R26, R18 ;  /* 0x00000012001a7202 */ /* 0x000fe20000000f00 */
[----:B------:R-:W-:Y:S01]  /*0790*/  IMAD.MOV.U32 R11, RZ, RZ, R19 ;  /* 0x000000ffff0b7224 */ /* 0x000fe200078e0013 */
[----:B------:R-:W-:Y:S01]  /*07a0*/  MOV R10, R36 ;  /* 0x00000024000a7202 */ /* 0x000fe20000000f00 */
[----:B------:R-:W-:Y:S01]  /*07b0*/  IMAD.MOV.U32 R9, RZ, RZ, R37 ;  /* 0x000000ffff097224 */ /* 0x000fe200078e0025 */
[----:B------:R-:W-:-:S07]  /*07c0*/  MOV R8, 0x7e0 ;  /* 0x000007e000087802 */ /* 0x000fce0000000f00 */
[----:B------:R-:W-:Y:S05]  /*07d0*/  CALL.REL.NOINC `($__internal_116_$__cuda_sm20_div_s64) ;  /* 0x0000006000c47944 */ /* 0x000fea0003c00000 */
        /* <DEDUP_REMOVED lines=9> */
.L_x_5505:
[----:B------:R-:W-:Y:S05]  /*0870*/  BSYNC.RECONVERGENT B1 ;  /* 0x0000000000017941 */ /* 0x000fea0003800200 */
.L_x_5503:
        /* <DEDUP_REMOVED lines=34> */
.L_x_5507:
[----:B------:R-:W-:Y:S01]  /*0aa0*/  IMAD.MOV.U32 R26, RZ, RZ, R22 ;  /* 0x000000ffff1a7224 */ /* 0x000fe200078e0016 */
[----:B------:R-:W-:Y:S01]  /*0ab0*/  MOV R11, R23 ;  /* 0x00000017000b7202 */ /* 0x000fe20000000f00 */
[----:B------:R-:W-:Y:S01]  /*0ac0*/  IMAD.MOV.U32 R10, RZ, RZ, R40 ;  /* 0x000000ffff0a7224 */ /* 0x000fe200078e0028 */
[----:B------:R-:W-:Y:S02]  /*0ad0*/  MOV R9, R41 ;  /* 0x0000002900097202 */ /* 0x000fe40000000f00 */
[----:B------:R-:W-:-:S07]  /*0ae0*/  MOV R8, 0xb00 ;  /* 0x00000b0000087802 */ /* 0x000fce0000000f00 */
[----:B------:R-:W-:Y:S05]  /*0af0*/  CALL.REL.NOINC `($__internal_116_$__cuda_sm20_div_s64) ;  /* 0x0000005c00fc7944 */ /* 0x000fea0003c00000 */
        /* <DEDUP_REMOVED lines=10> */
.L_x_5508:
[----:B------:R-:W-:Y:S05]  /*0ba0*/  BSYNC.RECONVERGENT B1 ;  /* 0x0000000000017941 */ /* 0x000fea0003800200 */
.L_x_5506:
        /* <DEDUP_REMOVED lines=35> */
.L_x_5510:
[----:B------:R-:W-:Y:S01]  /*0de0*/  MOV R26, R42 ;  /* 0x0000002a001a7202 */ /* 0x000fe20000000f00 */
[----:B------:R-:W-:Y:S01]  /*0df0*/  IMAD.MOV.U32 R11, RZ, RZ, R43 ;  /* 0x000000ffff0b7224 */ /* 0x000fe200078e002b */
[----:B------:R-:W-:Y:S01]  /*0e00*/  MOV R10, R40 ;  /* 0x00000028000a7202 */ /* 0x000fe20000000f00 */
[----:B------:R-:W-:Y:S01]  /*0e10*/  IMAD.MOV.U32 R9, RZ, RZ, R41 ;  /* 0x000000ffff097224 */ /* 0x000fe200078e0029 */
[----:B------:R-:W-:-:S07]  /*0e20*/  MOV R8, 0xe40 ;  /* 0x00000e4000087802 */ /* 0x000fce0000000f00 */
[----:B------:R-:W-:Y:S05]  /*0e30*/  CALL.REL.NOINC `($__internal_116_$__cuda_sm20_div_s64) ;  /* 0x0000005c002c7944 */ /* 0x000fea0003c00000 */
        /* <DEDUP_REMOVED lines=11> */
.L_x_5511:
[----:B------:R-:W-:Y:S05]  /*0ef0*/  BSYNC.RECONVERGENT B1 ;  /* 0x0000000000017941 */ /* 0x000fea0003800200 */
.L_x_5509:
        /* <DEDUP_REMOVED lines=36> */
.L_x_5513:
        /* <DEDUP_REMOVED lines=16> */
.L_x_5514:
[----:B------:R-:W-:Y:S05]  /*1240*/  BSYNC.RECONVERGENT B1 ;  /* 0x0000000000017941 */ /* 0x000fea0003800200 */
.L_x_5512:
        /* <DEDUP_REMOVED lines=34> */
.L_x_5516:
[----:B------:R-:W-:Y:S01]  /*1470*/  IMAD.MOV.U32 R26, RZ, RZ, R40 ;  /* 0x000000ffff1a7224 */ /* 0x000fe200078e0028 */
[----:B------:R-:W-:Y:S01]  /*1480*/  MOV R11, R41 ;  /* 0x00000029000b7202 */ /* 0x000fe20000000f00 */
[----:B------:R-:W-:Y:S01]  /*1490*/  IMAD.MOV.U32 R10, RZ, RZ, R20 ;  /* 0x000000ffff0a7224 */ /* 0x000fe200078e0014 */
[----:B------:R-:W-:Y:S02]  /*14a0*/  MOV R9, R21 ;  /* 0x0000001500097202 */ /* 0x000fe40000000f00 */
[----:B------:R-:W-:-:S07]  /*14b0*/  MOV R8, 0x14d0 ;  /* 0x000014d000087802 */ /* 0x000fce0000000f00 */
[----:B------:R-:W-:Y:S05]  /*14c0*/  CALL.REL.NOINC `($__internal_116_$__cuda_sm20_div_s64) ;  /* 0x0000005400887944 */ /* 0x000fea0003c00000 */
        /* <DEDUP_REMOVED lines=11> */
.L_x_5517:
[----:B------:R-:W-:Y:S05]  /*1580*/  BSYNC.RECONVERGENT B1 ;  /* 0x0000000000017941 */ /* 0x000fea0003800200 */
.L_x_5515:
        /* <DEDUP_REMOVED lines=34> */
.L_x_5519:
        /* <DEDUP_REMOVED lines=17> */
.L_x_5520:
[----:B------:R-:W-:Y:S05]  /*18c0*/  BSYNC.RECONVERGENT B1 ;  /* 0x0000000000017941 */ /* 0x000fea0003800200 */
.L_x_5518:
        /* <DEDUP_REMOVED lines=35> */
.L_x_5522:
[----:B------:R-:W-:Y:S01]  /*1b00*/  MOV R26, R18 ;  /* 0x00000012001a7202 */ /* 0x000fe20000000f00 */
[----:B------:R-:W-:Y:S01]  /*1b10*/  IMAD.MOV.U32 R11, RZ, RZ, R19 ;  /* 0x000000ffff0b7224 */ /* 0x000fe200078e0013 */
[----:B------:R-:W-:Y:S01]  /*1b20*/  MOV R10, R20 ;  /* 0x00000014000a7202 */ /* 0x000fe20000000f00 */
[----:B------:R-:W-:Y:S01]  /*1b30*/  IMAD.MOV.U32 R9, RZ, RZ, R21 ;  /* 0x000000ffff097224 */ /* 0x000fe200078e0015 */
[----:B------:R-:W-:-:S07]  /*1b40*/  MOV R8, 0x1b60 ;  /* 0x00001b6000087802 */ /* 0x000fce0000000f00 */
[----:B------:R-:W-:Y:S05]  /*1b50*/  CALL.REL.NOINC `($__internal_116_$__cuda_sm20_div_s64) ;  /* 0x0000004c00e47944 */ /* 0x000fea0003c00000 */
        /* <DEDUP_REMOVED lines=11> */
.L_x_5523:
[----:B------:R-:W-:Y:S05]  /*1c10*/  BSYNC.RECONVERGENT B1 ;  /* 0x0000000000017941 */ /* 0x000fea0003800200 */
.L_x_5521:
        /* <DEDUP_REMOVED lines=9> */
.L_x_5499:
        /* <DEDUP_REMOVED lines=36> */
.L_x_5527:
[----:B------:R-:W-:Y:S01]  /*1ef0*/  IMAD.MOV.U32 R26, RZ, RZ, R4 ;  /* 0x000000ffff1a7224 */ /* 0x000fe200078e0004 */
[----:B------:R-:W-:Y:S01]  /*1f00*/  MOV R11, R5 ;  /* 0x00000005000b7202 */ /* 0x000fe20000000f00 */
[----:B------:R-:W-:Y:S01]  /*1f10*/  IMAD.MOV.U32 R10, RZ, RZ, R6 ;  /* 0x000000ffff0a7224 */ /* 0x000fe200078e0006 */
[----:B------:R-:W-:Y:S02]  /*1f20*/  MOV R9, R7 ;  /* 0x0000000700097202 */ /* 0x000fe40000000f00 */
[----:B------:R-:W-:-:S07]  /*1f30*/  MOV R8, 0x1f50 ;  /* 0x00001f5000087802 */ /* 0x000fce0000000f00 */
[----:B------:R-:W-:Y:S05]  /*1f40*/  CALL.REL.NOINC `($__internal_116_$__cuda_sm20_div_s64) ;  /* 0x0000004800e87944 */ /* 0x000fea0003c00000 */
        /* <DEDUP_REMOVED lines=9> */
.L_x_5528:
[----:B------:R-:W-:Y:S05]  /*1fe0*/  BSYNC.RECONVERGENT B1 ;  /* 0x0000000000017941 */ /* 0x000fea0003800200 */
.L_x_5526:
        /* <DEDUP_REMOVED lines=34> */
.L_x_5530:
        /* <DEDUP_REMOVED lines=14> */
.L_x_5531:
[----:B------:R-:W-:Y:S05]  /*22f0*/  BSYNC.RECONVERGENT B1 ;  /* 0x0000000000017941 */ /* 0x000fea0003800200 */
.L_x_5529:
        /* <DEDUP_REMOVED lines=36> */
.L_x_5533:
        /* <DEDUP_REMOVED lines=17> */
.L_x_5534:
[----:B------:R-:W-:Y:S05]  /*2650*/  BSYNC.RECONVERGENT B1 ;  /* 0x0000000000017941 */ /* 0x000fea0003800200 */
.L_x_5532:
        /* <DEDUP_REMOVED lines=35> */
.L_x_5536:
[----:B------:R-:W-:Y:S01]  /*2890*/  IMAD.MOV.U32 R26, RZ, RZ, R16 ;  /* 0x000000ffff1a7224 */ /* 0x000fe200078e0010 */
[----:B------:R-:W-:Y:S01]  /*28a0*/  MOV R11, R17 ;  /* 0x00000011000b7202 */ /* 0x000fe20000000f00 */
[----:B------:R-:W-:Y:S01]  /*28b0*/  IMAD.MOV.U32 R10, RZ, RZ, R14 ;  /* 0x000000ffff0a7224 */ /* 0x000fe200078e000e */
[----:B------:R-:W-:Y:S02]  /*28c0*/  MOV R9, R15 ;  /* 0x0000000f00097202 */ /* 0x000fe40000000f00 */
[----:B------:R-:W-:-:S07]  /*28d0*/  MOV R8, 0x28f0 ;  /* 0x000028f000087802 */ /* 0x000fce0000000f00 */
[----:B------:R-:W-:Y:S05]  /*28e0*/  CALL.REL.NOINC `($__internal_116_$__cuda_sm20_div_s64) ;  /* 0x0000004000807944 */ /* 0x000fea0003c00000 */
        /* <DEDUP_REMOVED lines=10> */
.L_x_5537:
[----:B------:R-:W-:Y:S05]  /*2990*/  BSYNC.RECONVERGENT B1 ;  /* 0x0000000000017941 */ /* 0x000fea0003800200 */
.L_x_5535:
[----:B------:R-:W-:Y:S01]  /*29a0*/  IMAD R9, R9, R22, RZ ;  /* 0x0000001609097224 */ /* 0x000fe200078e02ff */
[----:B------:R-:W-:Y:S01]  /*29b0*/  IADD3 R3, PT, PT, R3, -0x2, RZ ;  /* 0xfffffffe03037810 */ /* 0x000fe20007ffe0ff */
[----:B------:R-:W-:Y:S02]  /*29c0*/  IMAD.MOV.U32 R6, RZ, RZ, R20 ;  /* 0x000000ffff067224 */ /* 0x000fe400078e0014 */
[-C--:B------:R-:W-:Y:S02]  /*29d0*/  IMAD R9, R23, R8.reuse, R9 ;  /* 0x0000000817097224 */ /* 0x080fe400078e0209 */
[----:B------:R-:W-:-:S04]  /*29e0*/  IMAD.WIDE.U32 R20, R22, R8, R6 ;  /* 0x0000000816147225 */ /* 0x000fc800078e0006 */
[----:B------:R-:W-:-:S07]  /*29f0*/  IMAD.IADD R21, R21, 0x1, R9 ;  /* 0x0000000115157824 */ /* 0x000fce00078e0209 */
.L_x_5525:
        /* <DEDUP_REMOVED lines=31> */
.L_x_5539:
[----:B------:R-:W-:Y:S01]  /*2bf0*/  MOV R14, R4 ;  /* 0x00000004000e7202 */ /* 0x000fe20000000f00 */
[----:B------:R-:W-:Y:S01]  /*2c00*/  IMAD.MOV.U32 R23, RZ, RZ, R5 ;  /* 0x000000ffff177224 */ /* 0x000fe200078e0005 */
[----:B------:R-:W-:Y:S01]  /*2c10*/  MOV R22, R6 ;  /* 0x0000000600167202 */ /* 0x000fe20000000f00 */
[----:B------:R-:W-:Y:S01]  /*2c20*/  IMAD.MOV.U32 R15, RZ, RZ, R7 ;  /* 0x000000ffff0f7224 */ /* 0x000fe200078e0007 */
[----:B------:R-:W-:-:S07]  /*2c30*/  MOV R24, 0x2c50 ;  /* 0x00002c5000187802 */ /* 0x000fce0000000f00 */
[----:B------:R-:W-:Y:S05]  /*2c40*/  CALL.REL.NOINC `($__internal_117_$__cuda_sm20_rem_s64) ;  /* 0x0000004000f47944 */ /* 0x000fea0003c00000 */
.L_x_5540:
[----:B------:R-:W-:Y:S05]  /*2c50*/  BSYNC.RECONVERGENT B1 ;  /* 0x0000000000017941 */ /* 0x000fea0003800200 */
.L_x_5538:
        /* <DEDUP_REMOVED lines=31> */
.L_x_5542:
[----:B------:R-:W-:Y:S01]  /*2e50*/  IMAD.MOV.U32 R22, RZ, RZ, R6 ;  /* 0x000000ffff167224 */ /* 0x000fe200078e0006 */
[----:B------:R-:W-:Y:S01]  /*2e60*/  MOV R15, R7 ;  /* 0x00000007000f7202 */ /* 0x000fe20000000f00 */
[----:B------:R-:W-:Y:S01]  /*2e70*/  IMAD.MOV.U32 R14, RZ, RZ, R18 ;  /* 0x000000ffff0e7224 */ /* 0x000fe200078e0012 */
[----:B------:R-:W-:Y:S02]  /*2e80*/  MOV R23, R19 ;  /* 0x0000001300177202 */ /* 0x000fe40000000f00 */
[----:B------:R-:W-:-:S07]  /*2e90*/  MOV R24, 0x2eb0 ;  /* 0x00002eb000187802 */ /* 0x000fce0000000f00 */
[----:B------:R-:W-:Y:S05]  /*2ea0*/  CALL.REL.NOINC `($__internal_117_$__cuda_sm20_rem_s64) ;  /* 0x00000040005c7944 */ /* 0x000fea0003c00000 */
[----:B------:R-:W-:Y:S01]  /*2eb0*/  IMAD.MOV.U32 R6, RZ, RZ, R8 ;  /* 0x000000ffff067224 */ /* 0x000fe200078e0008 */
[----:B------:R-:W-:-:S07]  /*2ec0*/  MOV R7, R9 ;  /* 0x0000000900077202 */ /* 0x000fce0000000f00 */
.L_x_5543:
[----:B------:R-:W-:Y:S05]  /*2ed0*/  BSYNC.RECONVERGENT B1 ;  /* 0x0000000000017941 */ /* 0x000fea0003800200 */
.L_x_5541:
[----:B------:R-:W-:Y:S02]  /*2ee0*/  IMAD R3, R7, R4, RZ ;  /* 0x0000000407037224 */ /* 0x000fe400078e02ff */
[----:B------:R-:W-:-:S04]  /*2ef0*/  IMAD.WIDE.U32 R20, R4, R6, R20 ;  /* 0x0000000604147225 */ /* 0x000fc800078e0014 */
[----:B------:R-:W-:-:S04]  /*2f00*/  IMAD R3, R5, R6, R3 ;  /* 0x0000000605037224 */ /* 0x000fc800078e0203 */
[----:B------:R-:W-:-:S07]  /*2f10*/  IMAD.IADD R21, R21, 0x1, R3 ;  /* 0x0000000115157824 */ /* 0x000fce00078e0203 */
.L_x_5498:
        /* <DEDUP_REMOVED lines=12> */
.L_x_5545:
[----:B------:R-:W-:Y:S05]  /*2fe0*/  BSYNC.RECONVERGENT B1 ;  /* 0x0000000000017941 */ /* 0x000fea0003800200 */
.L_x_5544:
[----:B------:R-:W-:-:S05]  /*2ff0*/  SEL R3, RZ, 0x1, !P0 ;  /* 0x00000001ff037807 */ /* 0x000fca0004000000 */
[----:B------:R1:W-:Y:S01]  /*3000*/  STS.U8 [R0+UR4], R3 ;  /* 0x0000000300007988 */ /* 0x0003e20008000004 */
[----:B------:R-:W-:Y:S05]  /*3010*/  BRA `(.L_x_5546) ;  /* 0x00000034009c7947 */ /* 0x000fea0003800000 */
.L_x_5497:
        /* <DEDUP_REMOVED lines=20> */
.L_x_5573:
        /* <DEDUP_REMOVED lines=33> */
.L_x_5550:
[----:B------:R-:W-:Y:S01]  /*3370*/  IMAD.MOV.U32 R26, RZ, RZ, R14 ;  /* 0x000000ffff1a7224 */ /* 0x000fe200078e000e */
[----:B------:R-:W-:Y:S01]  /*3380*/  MOV R11, R13 ;  /* 0x0000000d000b7202 */ /* 0x000fe20000000f00 */
[----:B------:R-:W-:Y:S01]  /*3390*/  IMAD.MOV.U32 R10, RZ, RZ, R34 ;  /* 0x000000ffff0a7224 */ /* 0x000fe200078e0022 */
[----:B------:R-:W-:Y:S02]  /*33a0*/  MOV R9, R35 ;  /* 0x0000002300097202 */ /* 0x000fe40000000f00 */
[----:B------:R-:W-:-:S07]  /*33b0*/  MOV R8, 0x33d0 ;  /* 0x000033d000087802 */ /* 0x000fce0000000f00 */
[----:B-123--:R-:W-:Y:S05]  /*33c0*/  CALL.REL.NOINC `($__internal_116_$__cuda_sm20_div_s64) ;  /* 0x0000003400c87944 */ /* 0x00efea0003c00000 */
        /* <DEDUP_REMOVED lines=10> */
.L_x_5551:
[----:B------:R-:W-:Y:S05]  /*3470*/  BSYNC.RECONVERGENT B1 ;  /* 0x0000000000017941 */ /* 0x000fea0003800200 */
.L_x_5549:
        /* <DEDUP_REMOVED lines=37> */
.L_x_5553:
        /* <DEDUP_REMOVED lines=17> */
.L_x_5554:
[----:B------:R-:W-:Y:S05]  /*37e0*/  BSYNC.RECONVERGENT B1 ;  /* 0x0000000000017941 */ /* 0x000fea0003800200 */
.L_x_5552:
        /* <DEDUP_REMOVED lines=38> */
.L_x_5556:
[----:B------:R-:W-:Y:S01]  /*3a50*/  IMAD.MOV.U32 R26, RZ, RZ, R34 ;  /* 0x000000ffff1a7224 */ /* 0x000fe200078e0022 */
[----:B------:R-:W-:Y:S01]  /*3a60*/  MOV R11, R35 ;  /* 0x00000023000b7202 */ /* 0x000fe20000000f00 */
[----:B------:R-:W-:Y:S01]  /*3a70*/  IMAD.MOV.U32 R10, RZ, RZ, R36 ;  /* 0x000000ffff0a7224 */ /* 0x000fe200078e0024 */
[----:B------:R-:W-:Y:S02]  /*3a80*/  MOV R9, R37 ;  /* 0x0000002500097202 */ /* 0x000fe40000000f00 */
[----:B------:R-:W-:-:S07]  /*3a90*/  MOV R8, 0x3ab0 ;  /* 0x00003ab000087802 */ /* 0x000fce0000000f00 */
[----:B-1----:R-:W-:Y:S05]  /*3aa0*/  CALL.REL.NOINC `($__internal_116_$__cuda_sm20_div_s64) ;  /* 0x0000003000107944 */ /* 0x002fea0003c00000 */
        /* <DEDUP_REMOVED lines=11> */
.L_x_5557:
[----:B------:R-:W-:Y:S05]  /*3b60*/  BSYNC.RECONVERGENT B1 ;  /* 0x0000000000017941 */ /* 0x000fea0003800200 */
.L_x_5555:
        /* <DEDUP_REMOVED lines=37> */
.L_x_5559:
        /* <DEDUP_REMOVED lines=17> */
.L_x_5560:
[----:B------:R-:W-:Y:S05]  /*3ed0*/  BSYNC.RECONVERGENT B1 ;  /* 0x0000000000017941 */ /* 0x000fea0003800200 */
.L_x_5558:
        /* <DEDUP_REMOVED lines=38> */
.L_x_5562:
        /* <DEDUP_REMOVED lines=17> */
.L_x_5563:
[----:B------:R-:W-:Y:S05]  /*4250*/  BSYNC.RECONVERGENT B1 ;  /* 0x0000000000017941 */ /* 0x000fea0003800200 */
.L_x_5561:
        /* <DEDUP_REMOVED lines=38> */
.L_x_5565:
        /* <DEDUP_REMOVED lines=17> */
.L_x_5566:
[----:B------:R-:W-:Y:S05]  /*45d0*/  BSYNC.RECONVERGENT B1 ;  /* 0x0000000000017941 */ /* 0x000fea0003800200 */
.L_x_5564:
        /* <DEDUP_REMOVED lines=37> */
.L_x_5568:
        /* <DEDUP_REMOVED lines=17> */
.L_x_5569:
[----:B------:R-:W-:Y:S05]  /*4940*/  BSYNC.RECONVERGENT B1 ;  /* 0x0000000000017941 */ /* 0x000fea0003800200 */
.L_x_5567:
        /* <DEDUP_REMOVED lines=37> */
.L_x_5571:
        /* <DEDUP_REMOVED lines=17> */
.L_x_5572:
[----:B------:R-:W-:Y:S05]  /*4cb0*/  BSYNC.RECONVERGENT B1 ;  /* 0x0000000000017941 */ /* 0x000fea0003800200 */
.L_x_5570:
        /* <DEDUP_REMOVED lines=12> */
.L_x_5548:
        /* <DEDUP_REMOVED lines=37> */
.L_x_5576:
[----:B------:R-:W-:Y:S01]  /*4fd0*/  IMAD.MOV.U32 R26, RZ, RZ, R14 ;  /* 0x000000ffff1a7224 */ /* 0x000fe200078e000e */
[----:B------:R-:W-:Y:S01]  /*4fe0*/  MOV R11, R13 ;  /* 0x0000000d000b7202 */ /* 0x000fe20000000f00 */
[----:B------:R-:W-:Y:S01]  /*4ff0*/  IMAD.MOV.U32 R10, RZ, RZ, R16 ;  /* 0x000000ffff0a7224 */ /* 0x000fe200078e0010 */
[----:B------:R-:W-:Y:S02]  /*5000*/  MOV R9, R17 ;  /* 0x0000001100097202 */ /* 0x000fe40000000f00 */
[----:B------:R-:W-:-:S07]  /*5010*/  MOV R8, 0x5030 ;  /* 0x0000503000087802 */ /* 0x000fce0000000f00 */
[----:B------:R-:W-:Y:S05]  /*5020*/  CALL.REL.NOINC `($__internal_116_$__cuda_sm20_div_s64) ;  /* 0x0000001800b07944 */ /* 0x000fea0003c00000 */
        /* <DEDUP_REMOVED lines=10> */
.L_x_5577:
[----:B------:R-:W-:Y:S05]  /*50d0*/  BSYNC.RECONVERGENT B1 ;  /* 0x0000000000017941 */ /* 0x000fea0003800200 */
.L_x_5575:
        /* <DEDUP_REMOVED lines=38> */
.L_x_5579:
        /* <DEDUP_REMOVED lines=17> */
.L_x_5580:
[----:B------:R-:W-:Y:S05]  /*5450*/  BSYNC.RECONVERGENT B1 ;  /* 0x0000000000017941 */ /* 0x000fea0003800200 */
.L_x_5578:
        /* <DEDUP_REMOVED lines=40> */
.L_x_5582:
[----:B------:R-:W-:Y:S01]  /*56e0*/  MOV R26, R12 ;  /* 0x0000000c001a7202 */ /* 0x000fe20000000f00 */
[----:B------:R-:W-:Y:S01]  /*56f0*/  IMAD.MOV.U32 R11, RZ, RZ, R13 ;  /* 0x000000ffff0b7224 */ /* 0x000fe200078e000d */
[----:B------:R-:W-:Y:S01]  /*5700*/  MOV R10, R14 ;  /* 0x0000000e000a7202 */ /* 0x000fe20000000f00 */
[----:B------:R-:W-:Y:S01]  /*5710*/  IMAD.MOV.U32 R9, RZ, RZ, R15 ;  /* 0x000000ffff097224 */ /* 0x000fe200078e000f */
[----:B------:R-:W-:-:S07]  /*5720*/  MOV R8, 0x5740 ;  /* 0x0000574000087802 */ /* 0x000fce0000000f00 */
[----:B------:R-:W-:Y:S05]  /*5730*/  CALL.REL.NOINC `($__internal_116_$__cuda_sm20_div_s64) ;  /* 0x0000001000ec7944 */ /* 0x000fea0003c00000 */
        /* <DEDUP_REMOVED lines=11> */
.L_x_5583:
[----:B------:R-:W-:Y:S05]  /*57f0*/  BSYNC.RECONVERGENT B1 ;  /* 0x0000000000017941 */ /* 0x000fea0003800200 */
.L_x_5581:
        /* <DEDUP_REMOVED lines=40> */
.L_x_5585:
        /* <DEDUP_REMOVED lines=17> */
.L_x_5586:
[----:B------:R-:W-:Y:S05]  /*5b90*/  BSYNC.RECONVERGENT B1 ;  /* 0x0000000000017941 */ /* 0x000fea0003800200 */
.L_x_5584:
        /* <DEDUP_REMOVED lines=9> */
.L_x_5574:
        /* <DEDUP_REMOVED lines=35> */
.L_x_5589:
[----:B------:R-:W-:Y:S01]  /*5e60*/  MOV R26, R14 ;  /* 0x0000000e001a7202 */ /* 0x000fe20000000f00 */
[----:B------:R-:W-:Y:S01]  /*5e70*/  IMAD.MOV.U32 R10, RZ, RZ, R16 ;  /* 0x000000ffff0a7224 */ /* 0x000fe200078e0010 */
[----:B------:R-:W-:Y:S02]  /*5e80*/  MOV R11, R13 ;  /* 0x0000000d000b7202 */ /* 0x000fe40000000f00 */
[----:B------:R-:W-:Y:S02]  /*5e90*/  MOV R9, R17 ;  /* 0x0000001100097202 */ /* 0x000fe40000000f00 */
[----:B------:R-:W-:-:S07]  /*5ea0*/  MOV R8, 0x5ec0 ;  /* 0x00005ec000087802 */ /* 0x000fce0000000f00 */
[----:B------:R-:W-:Y:S05]  /*5eb0*/  CALL.REL.NOINC `($__internal_116_$__cuda_sm20_div_s64) ;  /* 0x0000000c000c7944 */ /* 0x000fea0003c00000 */
        /* <DEDUP_REMOVED lines=10> */
.L_x_5590:
[----:B------:R-:W-:Y:S05]  /*5f60*/  BSYNC.RECONVERGENT B1 ;  /* 0x0000000000017941 */ /* 0x000fea0003800200 */
.L_x_5588:
        /* <DEDUP_REMOVED lines=39> */
.L_x_5592:
        /* <DEDUP_REMOVED lines=17> */
.L_x_5593:
[----:B------:R-:W-:Y:S05]  /*62f0*/  BSYNC.RECONVERGENT B1 ;  /* 0x0000000000017941 */ /* 0x000fea0003800200 */
.L_x_5591:
        /* <DEDUP_REMOVED lines=9> */
.L_x_5587:
        /* <DEDUP_REMOVED lines=31> */
.L_x_5595:
[----:B------:R-:W-:Y:S02]  /*6580*/  MOV R15, R23 ;  /* 0x00000017000f7202 */ /* 0x000fe40000000f00 */
[----:B------:R-:W-:Y:S02]  /*6590*/  MOV R23, R13 ;  /* 0x0000000d00177202 */ /* 0x000fe40000000f00 */
[----:B------:R-:W-:-:S07]  /*65a0*/  MOV R24, 0x65c0 ;  /* 0x000065c000187802 */ /* 0x000fce0000000f00 */
[----:B------:R-:W-:Y:S05]  /*65b0*/  CALL.REL.NOINC `($__internal_117_$__cuda_sm20_rem_s64) ;  /* 0x0000000800987944 */ /* 0x000fea0003c00000 */
.L_x_5596:
[----:B------:R-:W-:Y:S05]  /*65c0*/  BSYNC.RECONVERGENT B1 ;  /* 0x0000000000017941 */ /* 0x000fea0003800200 */
.L_x_5594:
[----:B------:R-:W0:Y:S02]  /*65d0*/  LDC.64 R10, c[0x0][0x398] ;  /* 0x0000e600ff0a7b82 */ /* 0x000e240000000a00 */
[----:B0-----:R-:W-:-:S06]  /*65e0*/  IMAD.WIDE.U32 R6, R7, 0x8, R10 ;  /* 0x0000000807067825 */ /* 0x001fcc00078e000a */
[----:B------:R-:W2:Y:S02]  /*65f0*/  LDG.E.64 R6, desc[UR8][R6.64] ;  /* 0x0000000806067981 */ /* 0x000ea4000c1e1b00 */
[-C--:B--2---:R-:W-:Y:S02]  /*6600*/  IMAD R3, R7, R8.reuse, RZ ;  /* 0x0000000807037224 */ /* 0x084fe400078e02ff */
[----:B------:R-:W-:-:S04]  /*6610*/  IMAD.WIDE.U32 R4, R6, R8, R4 ;  /* 0x0000000806047225 */ /* 0x000fc800078e0004 */
[----:B------:R-:W-:-:S04]  /*6620*/  IMAD R3, R6, R9, R3 ;  /* 0x0000000906037224 */ /* 0x000fc800078e0203 */
[----:B------:R-:W-:-:S07]  /*6630*/  IMAD.IADD R5, R5, 0x1, R3 ;  /* 0x0000000105057824 */ /* 0x000fce00078e0203 */
.L_x_5547:
[----:B------:R-:W0:Y:S02]  /*6640*/  LDCU.64 UR12, c[0x0][0x388] ;  /* 0x00007100ff0c77ac */ /* 0x000e240008000a00 */
[----:B0-----:R-:W-:-:S04]  /*6650*/  IADD3 R4, P0, PT, R4, UR12, RZ ;  /* 0x0000000c04047c10 */ /* 0x001fc8000ff1e0ff */
[----:B------:R-:W-:-:S06]  /*6660*/  IADD3.X R5, PT, PT, R5, UR13, RZ, P0, !PT ;  /* 0x0000000d05057c10 */ /* 0x000fcc00087fe4ff */
[----:B------:R-:W2:Y:S04]  /*6670*/  LDG.E.U8 R5, desc[UR8][R4.64] ;  /* 0x0000000804057981 */ /* 0x000ea8000c1e1100 */
[----:B--2---:R0:W-:Y:S02]  /*6680*/  STS.U8 [R0+UR4], R5 ;  /* 0x0000000500007988 */ /* 0x0041e40008000004 */
.L_x_5546:
[----:B------:R-:W-:Y:S05]  /*6690*/  BSYNC.RECONVERGENT B0 ;  /* 0x0000000000007941 */ /* 0x000fea0003800200 */
.L_x_5496:
[----:B------:R-:W-:Y:S01]  /*66a0*/  BAR.SYNC.DEFER_BLOCKING 0x0 ;  /* 0x0000000000007b1d */ /* 0x000fe20000010000 */
[----:B------:R-:W-:-:S09]  /*66b0*/  UISETP.GE.U32.AND UP0, UPT, UR5, 0x42, UPT ;  /* 0x000000420500788c */ /* 0x000fd2000bf06070 */
[----:B------:R-:W-:Y:S05]  /*66c0*/  BRA.U !UP0, `(.L_x_5597) ;  /* 0x00000001083c7547 */ /* 0x000fea000b800000 */
.L_x_5600:
        /* <DEDUP_REMOVED lines=10> */
.L_x_5599:
[----:B------:R-:W-:Y:S05]  /*6770*/  BSYNC.RECONVERGENT B0 ;  /* 0x0000000000007941 */ /* 0x000fea0003800200 */
.L_x_5598:
[----:B------:R-:W-:Y:S01]  /*6780*/  BAR.SYNC.DEFER_BLOCKING 0x0 ;  /* 0x0000000000007b1d */ /* 0x000fe20000010000 */
[----:B------:R-:W-:-:S05]  /*6790*/  UISETP.GT.U32.AND UP0, UPT, UR5, 0x83, UPT ;  /* 0x000000830500788c */ /* 0x000fca000bf04070 */
[----:B------:R-:W-:-:S04]  /*67a0*/  UMOV UR5, UR6 ;  /* 0x0000000600057c82 */ /* 0x000fc80008000000 */
[----:B------:R-:W-:Y:S05]  /*67b0*/  BRA.U UP0, `(.L_x_5600) ;  /* 0xfffffffd00c47547 */ /* 0x000fea000b83ffff */
.L_x_5597:
        /* <DEDUP_REMOVED lines=51> */
        .weak           $__internal_116_$__cuda_sm20_div_s64
        .type           $__internal_116_$__cuda_sm20_div_s64,@function
        .size           $__internal_116_$__cuda_sm20_div_s64,($__internal_117_$__cuda_sm20_rem_s64 - $__internal_116_$__cuda_sm20_div_s64)
$__internal_116_$__cuda_sm20_div_s64:
        /* <DEDUP_REMOVED lines=82> */
[----:B------:R-:W-:Y:S06]  /*7010*/  RET.REL.NODEC R8 `(uncontiguous_cumulate_all_f16) ;  /* 0xffffff8c08f87950 */ /* 0x000fec0003c3ffff */
        .weak           $__internal_117_$__cuda_sm20_rem_s64
        .type           $__internal_117_$__cuda_sm20_rem_s64,@function
        .size           $__internal_117_$__cuda_sm20_rem_s64,(.L_x_30433 - $__internal_117_$__cuda_sm20_rem_s64)
$__internal_117_$__cuda_sm20_rem_s64:
        /* <DEDUP_REMOVED lines=76> */
[----:B------:R-:W-:Y:S06]  /*74e0*/  RET.REL.NODEC R24 `(uncontiguous_cumulate_all_f16) ;  /* 0xffffff8818c47950 */ /* 0x000fec0003c3ffff */
.L_x_5601:
        /* <DEDUP_REMOVED lines=9> */
.L_x_30433:


//--------------------- .text.uncontiguous_all_f16 --------------------------
	.section	.text.uncontiguous_all_f16,"ax",@progbits
	.align	128
        .global         uncontiguous_all_f16
        .type           uncontiguous_all_f16,@function
        .size           uncontiguous_all_f16,(.L_x_30435 - uncontiguous_all_f16)
        .other          uncontiguous_all_f16,@"STO_CUDA_ENTRY STV_DEFAULT"
uncontiguous_all_f16:
.text.uncontiguous_all_f16:
        /* <DEDUP_REMOVED lines=39> */
.L_x_5630:
        /* <DEDUP_REMOVED lines=32> */
.L_x_5607:
[----:B------:R-:W-:Y:S01]  /*0470*/  MOV R26, R4 ;  /* 0x00000004001a7202 */ /* 0x000fe20000000f00 */
[----:B------:R-:W-:Y:S01]  /*0480*/  IMAD.MOV.U32 R11, RZ, RZ, R5 ;  /* 0x000000ffff0b7224 */ /* 0x000fe200078e0005 */
[----:B------:R-:W-:Y:S01]  /*0490*/  MOV R10, R36 ;  /* 0x00000024000a7202 */ /* 0x000fe20000000f00 */
[----:B------:R-:W-:Y:S01]  /*04a0*/  IMAD.MOV.U32 R9, RZ, RZ, R37 ;  /* 0x000000ffff097224 */ /* 0x000fe200078e0025 */
[----:B------:R-:W-:-:S07]  /*04b0*/  MOV R8, 0x4d0 ;  /* 0x000004d000087802 */ /* 0x000fce0000000f00 */
[----:B-1----:R-:W-:Y:S05]  /*04c0*/  CALL.REL.NOINC `($__internal_118_$__cuda_sm20_div_s64) ;  /* 0x0000006400947944 */ /* 0x002fea0003c00000 */
        /* <DEDUP_REMOVED lines=9> */
.L_x_5608:
[----:B------:R-:W-:Y:S05]  /*0560*/  BSYNC.RECONVERGENT B1 ;  /* 0x0000000000017941 */ /* 0x000fea0003800200 */
.L_x_5606:
        /* <DEDUP_REMOVED lines=33> */
.L_x_5610:
[----:B------:R-:W-:Y:S01]  /*0780*/  MOV R26, R18 ;  /* 0x00000012001a7202 */ /* 0x000fe20000000f00 */
[----:B------:R-:W-:Y:S01]  /*0790*/  IMAD.MOV.U32 R11, RZ, RZ, R19 ;  /* 0x000000ffff0b7224 */ /* 0x000fe200078e0013 */
[----:B------:R-:W-:Y:S01]  /*07a0*/  MOV R10, R36 ;  /* 0x00000024000a7202 */ /* 0x000fe20000000f00 */
[----:B------:R-:W-:Y:S01]  /*07b0*/  IMAD.MOV.U32 R9, RZ, RZ, R37 ;  /* 0x000000ffff097224 */ /* 0x000fe200078e0025 */
[----:B------:R-:W-:-:S07]  /*07c0*/  MOV R8, 0x7e0 ;  /* 0x000007e000087802 */ /* 0x000fce0000000f00 */
[----:B------:R-:W-:Y:S05]  /*07d0*/  CALL.REL.NOINC `($__internal_118_$__cuda_sm20_div_s64) ;  /* 0x0000006000d07944 */ /* 0x000fea0003c00000 */
        /* <DEDUP_REMOVED lines=9> */
.L_x_5611:
[----:B------:R-:W-:Y:S05]  /*0870*/  BSYNC.RECONVERGENT B1 ;  /* 0x0000000000017941 */ /* 0x000fea0003800200 */
.L_x_5609:
        /* <DEDUP_REMOVED lines=34> */
.L_x_5613:
[----:B------:R-:W-:Y:S01]  /*0aa0*/  IMAD.MOV.U32 R26, RZ, RZ, R22 ;  /* 0x000000ffff1a7224 */ /* 0x000fe200078e0016 */
[----:B------:R-:W-:Y:S01]  /*0ab0*/  MOV R11, R23 ;  /* 0x00000017000b7202 */ /* 0x000fe20000000f00 */
[----:B------:R-:W-:Y:S01]  /*0ac0*/  IMAD.MOV.U32 R10, RZ, RZ, R40 ;  /* 0x000000ffff0a7224 */ /* 0x000fe200078e0028 */
[----:B------:R-:W-:Y:S02]  /*0ad0*/  MOV R9, R41 ;  /* 0x0000002900097202 */ /* 0x000fe40000000f00 */
[----:B------:R-:W-:-:S07]  /*0ae0*/  MOV R8, 0xb00 ;  /* 0x00000b0000087802 */ /* 0x000fce0000000f00 */
[----:B------:R-:W-:Y:S05]  /*0af0*/  CALL.REL.NOINC `($__internal_118_$__cuda_sm20_div_s64) ;  /* 0x0000006000087944 */ /* 0x000fea0003c00000 */
        /* <DEDUP_REMOVED lines=10> */
.L_x_5614:
[----:B------:R-:W-:Y:S05]  /*0ba0*/  BSYNC.RECONVERGENT B1 ;  /* 0x0000000000017941 */ /* 0x000fea0003800200 */
.L_x_5612:
        /* <DEDUP_REMOVED lines=35> */
.L_x_5616:
[----:B------:R-:W-:Y:S01]  /*0de0*/  MOV R26, R42 ;  /* 0x0000002a001a7202 */ /* 0x000fe20000000f00 */
[----:B------:R-:W-:Y:S01]  /*0df0*/  IMAD.MOV.U32 R11, RZ, RZ, R43 ;  /* 0x000000ffff0b7224 */ /* 0x000fe200078e002b */
[----:B------:R-:W-:Y:S01]  /*0e00*/  MOV R10, R40 ;  /* 0x00000028000a7202 */ /* 0x000fe20000000f00 */
[----:B------:R-:W-:Y:S01]  /*0e10*/  IMAD.MOV.U32 R9, RZ, RZ, R41 ;  /* 0x000000ffff097224 */ /* 0x000fe200078e0029 */
[----:B------:R-:W-:-:S07]  /*0e20*/  MOV R8, 0xe40 ;  /* 0x00000e4000087802 */ /* 0x000fce0000000f00 */
[----:B------:R-:W-:Y:S05]  /*0e30*/  CALL.REL.NOINC `($__internal_118_$__cuda_sm20_div_s64) ;  /* 0x0000005c00387944 */ /* 0x000fea0003c00000 */
        /* <DEDUP_REMOVED lines=11> */
.L_x_5617:
[----:B------:R-:W-:Y:S05]  /*0ef0*/  BSYNC.RECONVERGENT B1 ;  /* 0x0000000000017941 */ /* 0x000fea0003800200 */
.L_x_5615:
        /* <DEDUP_REMOVED lines=36> */
.L_x_5619:
        /* <DEDUP_REMOVED lines=16> */
.L_x_5620:
[----:B------:R-:W-:Y:S05]  /*1240*/  BSYNC.RECONVERGENT B1 ;  /* 0x0000000000017941 */ /* 0x000fea0003800200 */
.L_x_5618:
        /* <DEDUP_REMOVED lines=34> */
.L_x_5622:
[----:B------:R-:W-:Y:S01]  /*1470*/  IMAD.MOV.U32 R26, RZ, RZ, R40 ;  /* 0x000000ffff1a7224 */ /* 0x000fe200078e0028 */
[----:B------:R-:W-:Y:S01]  /*1480*/  MOV R11, R41 ;  /* 0x00000029000b7202 */ /* 0x000fe20000000f00 */
[----:B------:R-:W-:Y:S01]  /*1490*/  IMAD.MOV.U32 R10, RZ, RZ, R20 ;  /* 0x000000ffff0a7224 */ /* 0x000fe200078e0014 */
[----:B------:R-:W-:Y:S02]  /*14a0*/  MOV R9, R21 ;  /* 0x0000001500097202 */ /* 0x000fe40000000f00 */
[----:B------:R-:W-:-:S07]  /*14b0*/  MOV R8, 0x14d0 ;  /* 0x000014d000087802 */ /* 0x000fce0000000f00 */
[----:B------:R-:W-:Y:S05]  /*14c0*/  CALL.REL.NOINC `($__internal_118_$__cuda_sm20_div_s64) ;  /* 0x0000005400947944 */ /* 0x000fea0003c00000 */
        /* <DEDUP_REMOVED lines=11> */
.L_x_5623:
[----:B------:R-:W-:Y:S05]  /*1580*/  BSYNC.RECONVERGENT B1 ;  /* 0x0000000000017941 */ /* 0x000fea0003800200 */
.L_x_5621:
        /* <DEDUP_REMOVED lines=34> */
.L_x_5625:
        /* <DEDUP_REMOVED lines=17> */
.L_x_5626:
[----:B------:R-:W-:Y:S05]  /*18c0*/  BSYNC.RECONVERGENT B1 ;  /* 0x0000000000017941 */ /* 0x000fea0003800200 */
.L_x_5624:
        /* <DEDUP_REMOVED lines=35> */
.L_x_5628:
[----:B------:R-:W-:Y:S01]  /*1b00*/  MOV R26, R18 ;  /* 0x00000012001a7202 */ /* 0x000fe20000000f00 */
[----:B------:R-:W-:Y:S01]  /*1b10*/  IMAD.MOV.U32 R11, RZ, RZ, R19 ;  /* 0x000000ffff0b7224 */ /* 0x000fe200078e0013 */
[----:B------:R-:W-:Y:S01]  /*1b20*/  MOV R10, R20 ;  /* 0x00000014000a7202 */ /* 0x000fe20000000f00 */
[----:B------:R-:W-:Y:S01]  /*1b30*/  IMAD.MOV.U32 R9, RZ, RZ, R21 ;  /* 0x000000ffff097224 */ /* 0x000fe200078e0015 */
[----:B------:R-:W-:-:S07]  /*1b40*/  MOV R8, 0x1b60 ;  /* 0x00001b6000087802 */ /* 0x000fce0000000f00 */
[----:B------:R-:W-:Y:S05]  /*1b50*/  CALL.REL.NOINC `($__internal_118_$__cuda_sm20_div_s64) ;  /* 0x0000004c00f07944 */ /* 0x000fea0003c00000 */
        /* <DEDUP_REMOVED lines=11> */
.L_x_5629:
[----:B------:R-:W-:Y:S05]  /*1c10*/  BSYNC.RECONVERGENT B1 ;  /* 0x0000000000017941 */ /* 0x000fea0003800200 */
.L_x_5627:
        /* <DEDUP_REMOVED lines=9> */
.L_x_5605:
        /* <DEDUP_REMOVED lines=36> */
.L_x_5633:
[----:B------:R-:W-:Y:S01]  /*1ef0*/  IMAD.MOV.U32 R26, RZ, RZ, R4 ;  /* 0x000000ffff1a7224 */ /* 0x000fe200078e0004 */
[----:B------:R-:W-:Y:S01]  /*1f00*/  MOV R11, R5 ;  /* 0x00000005000b7202 */ /* 0x000fe20000000f00 */
[----:B------:R-:W-:Y:S01]  /*1f10*/  IMAD.MOV.U32 R10, RZ, RZ, R6 ;  /* 0x000000ffff0a7224 */ /* 0x000fe200078e0006 */
[----:B------:R-:W-:Y:S02]  /*1f20*/  MOV R9, R7 ;  /* 0x0000000700097202 */ /* 0x000fe40000000f00 */
[----:B------:R-:W-:-:S07]  /*1f30*/  MOV R8, 0x1f50 ;  /* 0x00001f5000087802 */ /* 0x000fce0000000f00 */
[----:B------:R-:W-:Y:S05]  /*1f40*/  CALL.REL.NOINC `($__internal_118_$__cuda_sm20_div_s64) ;  /* 0x0000004800f47944 */ /* 0x000fea0003c00000 */
        /* <DEDUP_REMOVED lines=9> */
.L_x_5634:
[----:B------:R-:W-:Y:S05]  /*1fe0*/  BSYNC.RECONVERGENT B1 ;  /* 0x0000000000017941 */ /* 0x000fea0003800200 */
.L_x_5632:
        /* <DEDUP_REMOVED lines=34> */
.L_x_5636:
        /* <DEDUP_REMOVED lines=14> */
.L_x_5637:
[----:B------:R-:W-:Y:S05]  /*22f0*/  BSYNC.RECONVERGENT B1 ;  /* 0x0000000000017941 */ /* 0x000fea0003800200 */
.L_x_5635:
        /* <DEDUP_REMOVED lines=36> */
.L_x_5639:
        /* <DEDUP_REMOVED lines=17> */
.L_x_5640:
[----:B------:R-:W-:Y:S05]  /*2650*/  BSYNC.RECONVERGENT B1 ;  /* 0x0000000000017941 */ /* 0x000fea0003800200 */
.L_x_5638:
        /* <DEDUP_REMOVED lines=35> */
.L_x_5642:
[----:B------:R-:W-:Y:S01]  /*2890*/  IMAD.MOV.U32 R26, RZ, RZ, R16 ;  /* 0x000000ffff1a7224 */ /* 0x000fe200078e0010 */
[----:B------:R-:W-:Y:S01]  /*28a0*/  MOV R11, R17 ;  /* 0x00000011000b7202 */ /* 0x000fe20000000f00 */
[----:B------:R-:W-:Y:S01]  /*28b0*/  IMAD.MOV.U32 R10, RZ, RZ, R14 ;  /* 0x000000ffff0a7224 */ /* 0x000fe200078e000e */
[----:B------:R-:W-:Y:S02]  /*28c0*/  MOV R9, R15 ;  /* 0x0000000f00097202 */ /* 0x000fe40000000f00 */
[----:B------:R-:W-:-:S07]  /*28d0*/  MOV R8, 0x28f0 ;  /* 0x000028f000087802 */ /* 0x000fce0000000f00 */
[----:B------:R-:W-:Y:S05]  /*28e0*/  CALL.REL.NOINC `($__internal_118_$__cuda_sm20_div_s64) ;  /* 0x00000040008c7944 */ /* 0x000fea0003c00000 */
        /* <DEDUP_REMOVED lines=10> */
.L_x_5643:
[----:B------:R-:W-:Y:S05]  /*2990*/  BSYNC.RECONVERGENT B1 ;  /* 0x0000000000017941 */ /* 0x000fea0003800200 */
.L_x_5641:
[----:B------:R-:W-:Y:S01]  /*29a0*/  IMAD R9, R9, R22, RZ ;  /* 0x0000001609097224 */ /* 0x000fe200078e02ff */
[----:B------:R-:W-:Y:S01]  /*29b0*/  IADD3 R3, PT, PT, R3, -0x2, RZ ;  /* 0xfffffffe03037810 */ /* 0x000fe20007ffe0ff */
[----:B------:R-:W-:Y:S02]  /*29c0*/  IMAD.MOV.U32 R6, RZ, RZ, R20 ;  /* 0x000000ffff067224 */ /* 0x000fe400078e0014 */
[-C--:B------:R-:W-:Y:S02]  /*29d0*/  IMAD R9, R23, R8.reuse, R9 ;  /* 0x0000000817097224 */ /* 0x080fe400078e0209 */
[----:B------:R-:W-:-:S04]  /*29e0*/  IMAD.WIDE.U32 R20, R22, R8, R6 ;  /* 0x0000000816147225 */ /* 0x000fc800078e0006 */
[----:B------:R-:W-:-:S07]  /*29f0*/  IMAD.IADD R21, R21, 0x1, R9 ;  /* 0x0000000115157824 */ /* 0x000fce00078e0209 */
.L_x_5631:
        /* <DEDUP_REMOVED lines=31> */
.L_x_5645:
[----:B------:R-:W-:Y:S01]  /*2bf0*/  MOV R14, R4 ;  /* 0x00000004000e7202 */ /* 0x000fe20000000f00 */
[----:B------:R-:W-:Y:S01]  /*2c00*/  IMAD.MOV.U32 R23, RZ, RZ, R5 ;  /* 0x000000ffff177224 */ /* 0x000fe200078e0005 */
[----:B------:R-:W-:Y:S01]  /*2c10*/  MOV R22, R6 ;  /* 0x0000000600167202 */ /* 0x000fe20000000f00 */
[----:B------:R-:W-:Y:S01]  /*2c20*/  IMAD.MOV.U32 R15, RZ, RZ, R7 ;  /* 0x000000ffff0f7224 */ /* 0x000fe200078e0007 */
[----:B------:R-:W-:-:S07]  /*2c30*/  MOV R24, 0x2c50 ;  /* 0x00002c5000187802 */ /* 0x000fce0000000f00 */
[----:B------:R-:W-:Y:S05]  /*2c40*/  CALL.REL.NOINC `($__internal_119_$__cuda_sm20_rem_s64) ;  /* 0x0000004400007944 */ /* 0x000fea0003c00000 */
.L_x_5646:
[----:B------:R-:W-:Y:S05]  /*2c50*/  BSYNC.RECONVERGENT B1 ;  /* 0x0000000000017941 */ /* 0x000fea0003800200 */
.L_x_5644:
        /* <DEDUP_REMOVED lines=31> */
.L_x_5648:
[----:B------:R-:W-:Y:S01]  /*2e50*/  IMAD.MOV.U32 R22, RZ, RZ, R6 ;  /* 0x000000ffff167224 */ /* 0x000fe200078e0006 */
[----:B------:R-:W-:Y:S01]  /*2e60*/  MOV R15, R7 ;  /* 0x00000007000f7202 */ /* 0x000fe20000000f00 */
[----:B------:R-:W-:Y:S01]  /*2e70*/  IMAD.MOV.U32 R14, RZ, RZ, R18 ;  /* 0x000000ffff0e7224 */ /* 0x000fe200078e0012 */
[----:B------:R-:W-:Y:S02]  /*2e80*/  MOV R23, R19 ;  /* 0x0000001300177202 */ /* 0x000fe40000000f00 */
[----:B------:R-:W-:-:S07]  /*2e90*/  MOV R24, 0x2eb0 ;  /* 0x00002eb000187802 */ /* 0x000fce0000000f00 */
[----:B------:R-:W-:Y:S05]  /*2ea0*/  CALL.REL.NOINC `($__internal_119_$__cuda_sm20_rem_s64) ;  /* 0x0000004000687944 */ /* 0x000fea0003c00000 */
[----:B------:R-:W-:Y:S01]  /*2eb0*/  IMAD.MOV.U32 R6, RZ, RZ, R8 ;  /* 0x000000ffff067224 */ /* 0x000fe200078e0008 */
[----:B------:R-:W-:-:S07]  /*2ec0*/  MOV R7, R9 ;  /* 0x0000000900077202 */ /* 0x000fce0000000f00 */
.L_x_5649:
[----:B------:R-:W-:Y:S05]  /*2ed0*/  BSYNC.RECONVERGENT B1 ;  /* 0x0000000000017941 */ /* 0x000fea0003800200 */
.L_x_5647:
[----:B------:R-:W-:Y:S02]  /*2ee0*/  IMAD R3, R7, R4, RZ ;  /* 0x0000000407037224 */ /* 0x000fe400078e02ff */
[----:B------:R-:W-:-:S04]  /*2ef0*/  IMAD.WIDE.U32 R20, R4, R6, R20 ;  /* 0x0000000604147225 */ /* 0x000fc800078e0014 */
[----:B------:R-:W-:-:S04]  /*2f00*/  IMAD R3, R5, R6, R3 ;  /* 0x0000000605037224 */ /* 0x000fc800078e0203 */
[----:B------:R-:W-:-:S07]  /*2f10*/  IMAD.IADD R21, R21, 0x1, R3 ;  /* 0x0000000115157824 */ /* 0x000fce00078e0203 */
.L_x_5604:
        /* <DEDUP_REMOVED lines=12> */
.L_x_5651:
[----:B------:R-:W-:Y:S05]  /*2fe0*/  BSYNC.RECONVERGENT B1 ;  /* 0x0000000000017941 */ /* 0x000fea0003800200 */
.L_x_5650:
[----:B------:R-:W-:-:S05]  /*2ff0*/  SEL R3, RZ, 0x1, !P0 ;  /* 0x00000001ff037807 */ /* 0x000fca0004000000 */
[----:B------:R1:W-:Y:S01]  /*3000*/  STS.U8 [R0+UR4], R3 ;  /* 0x0000000300007988 */ /* 0x0003e20008000004 */
[----:B------:R-:W-:Y:S05]  /*3010*/  BRA `(.L_x_5652) ;  /* 0x0000003400a87947 */ /* 0x000fea0003800000 */
.L_x_5603:
        /* <DEDUP_REMOVED lines=20> */
.L_x_5679:
        /* <DEDUP_REMOVED lines=33> */
.L_x_5656:
[----:B------:R-:W-:Y:S01]  /*3370*/  IMAD.MOV.U32 R26, RZ, RZ, R14 ;  /* 0x000000ffff1a7224 */ /* 0x000fe200078e000e */
[----:B------:R-:W-:Y:S01]  /*3380*/  MOV R11, R13 ;  /* 0x0000000d000b7202 */ /* 0x000fe20000000f00 */
[----:B------:R-:W-:Y:S01]  /*3390*/  IMAD.MOV.U32 R10, RZ, RZ, R34 ;  /* 0x000000ffff0a7224 */ /* 0x000fe200078e0022 */
[----:B------:R-:W-:Y:S02]  /*33a0*/  MOV R9, R35 ;  /* 0x0000002300097202 */ /* 0x000fe40000000f00 */
[----:B------:R-:W-:-:S07]  /*33b0*/  MOV R8, 0x33d0 ;  /* 0x000033d000087802 */ /* 0x000fce0000000f00 */
[----:B-123--:R-:W-:Y:S05]  /*33c0*/  CALL.REL.NOINC `($__internal_118_$__cuda_sm20_div_s64) ;  /* 0x0000003400d47944 */ /* 0x00efea0003c00000 */
        /* <DEDUP_REMOVED lines=10> */
.L_x_5657:
[----:B------:R-:W-:Y:S05]  /*3470*/  BSYNC.RECONVERGENT B1 ;  /* 0x0000000000017941 */ /* 0x000fea0003800200 */
.L_x_5655:
        /* <DEDUP_REMOVED lines=37> */
.L_x_5659:
        /* <DEDUP_REMOVED lines=17> */
.L_x_5660:
[----:B------:R-:W-:Y:S05]  /*37e0*/  BSYNC.RECONVERGENT B1 ;  /* 0x0000000000017941 */ /* 0x000fea0003800200 */
.L_x_5658:
        /* <DEDUP_REMOVED lines=38> */
.L_x_5662:
[----:B------:R-:W-:Y:S01]  /*3a50*/  IMAD.MOV.U32 R26, RZ, RZ, R34 ;  /* 0x000000ffff1a7224 */ /* 0x000fe200078e0022 */
[----:B------:R-:W-:Y:S01]  /*3a60*/  MOV R11, R35 ;  /* 0x00000023000b7202 */ /* 0x000fe20000000f00 */
[----:B------:R-:W-:Y:S01]  /*3a70*/  IMAD.MOV.U32 R10, RZ, RZ, R36 ;  /* 0x000000ffff0a7224 */ /* 0x000fe200078e0024 */
[----:B------:R-:W-:Y:S02]  /*3a80*/  MOV R9, R37 ;  /* 0x0000002500097202 */ /* 0x000fe40000000f00 */
[----:B------:R-:W-:-:S07]  /*3a90*/  MOV R8, 0x3ab0 ;  /* 0x00003ab000087802 */ /* 0x000fce0000000f00 */
[----:B-1----:R-:W-:Y:S05]  /*3aa0*/  CALL.REL.NOINC `($__internal_118_$__cuda_sm20_div_s64) ;  /* 0x00000030001c7944 */ /* 0x002fea0003c00000 */
        /* <DEDUP_REMOVED lines=11> */
.L_x_5663:
[----:B------:R-:W-:Y:S05]  /*3b60*/  BSYNC.RECONVERGENT B1 ;  /* 0x0000000000017941 */ /* 0x000fea0003800200 */
.L_x_5661:
        /* <DEDUP_REMOVED lines=37> */
.L_x_5665:
        /* <DEDUP_REMOVED lines=17> */
.L_x_5666:
[----:B------:R-:W-:Y:S05]  /*3ed0*/  BSYNC.RECONVERGENT B1 ;  /* 0x0000000000017941 */ /* 0x000fea0003800200 */
.L_x_5664:
        /* <DEDUP_REMOVED lines=38> */
.L_x_5668:
        /* <DEDUP_REMOVED lines=17> */
.L_x_5669:
[----:B------:R-:W-:Y:S05]  /*4250*/  BSYNC.RECONVERGENT B1 ;  /* 0x0000000000017941 */ /* 0x000fea0003800200 */
.L_x_5667:
        /* <DEDUP_REMOVED lines=38> */
.L_x_5671:
        /* <DEDUP_REMOVED lines=17> */
.L_x_5672:
[----:B------:R-:W-:Y:S05]  /*45d0*/  BSYNC.RECONVERGENT B1 ;  /* 0x0000000000017941 */ /* 0x000fea0003800200 */
.L_x_5670:
        /* <DEDUP_REMOVED lines=37> */
.L_x_5674:
        /* <DEDUP_REMOVED lines=17> */
.L_x_5675:
[----:B------:R-:W-:Y:S05]  /*4940*/  BSYNC.RECONVERGENT B1 ;  /* 0x0000000000017941 */ /* 0x000fea0003800200 */
.L_x_5673:
        /* <DEDUP_REMOVED lines=37> */
.L_x_5677:
        /* <DEDUP_REMOVED lines=17> */
.L_x_5678:
[----:B------:R-:W-:Y:S05]  /*4cb0*/  BSYNC.RECONVERGENT B1 ;  /* 0x0000000000017941 */ /* 0x000fea0003800200 */
.L_x_5676:
        /* <DEDUP_REMOVED lines=12> */
.L_x_5654:
        /* <DEDUP_REMOVED lines=37> */
.L_x_5682:
[----:B------:R-:W-:Y:S01]  /*4fd0*/  IMAD.MOV.U32 R26, RZ, RZ, R14 ;  /* 0x000000ffff1a7224 */ /* 0x000fe200078e000e */
[----:B------:R-:W-:Y:S01]  /*4fe0*/  MOV R11, R13 ;  /* 0x0000000d000b7202 */ /* 0x000fe20000000f00 */
[----:B------:R-:W-:Y:S01]  /*4ff0*/  IMAD.MOV.U32 R10, RZ, RZ, R16 ;  /* 0x000000ffff0a7224 */ /* 0x000fe200078e0010 */
[----:B------:R-:W-:Y:S02]  /*5000*/  MOV R9, R17 ;  /* 0x0000001100097202 */ /* 0x000fe40000000f00 */
[----:B------:R-:W-:-:S07]  /*5010*/  MOV R8, 0x5030 ;  /* 0x0000503000087802 */ /* 0x000fce0000000f00 */
[----:B------:R-:W-:Y:S05]  /*5020*/  CALL.REL.NOINC `($__internal_118_$__cuda_sm20_div_s64) ;  /* 0x0000001800bc7944 */ /* 0x000fea0003c00000 */
        /* <DEDUP_REMOVED lines=10> */
.L_x_5683:
[----:B------:R-:W-:Y:S05]  /*50d0*/  BSYNC.RECONVERGENT B1 ;  /* 0x0000000000017941 */ /* 0x000fea0003800200 */
.L_x_5681:
        /* <DEDUP_REMOVED lines=38> */
.L_x_5685:
        /* <DEDUP_REMOVED lines=17> */
.L_x_5686:
[----:B------:R-:W-:Y:S05]  /*5450*/  BSYNC.RECONVERGENT B1 ;  /* 0x0000000000017941 */ /* 0x000fea0003800200 */
.L_x_5684:
        /* <DEDUP_REMOVED lines=40> */
.L_x_5688:
        /* <DEDUP_REMOVED lines=17> */
.L_x_5689:
[----:B------:R-:W-:Y:S05]  /*57f0*/  BSYNC.RECONVERGENT B1 ;  /* 0x0000000000017941 */ /* 0x000fea0003800200 */
.L_x_5687:
        /* <DEDUP_REMOVED lines=35> */
[----:B------:R-:W-:-:S04]  /*5a30*/  @!P2 LOP3.LUT R9, RZ, R14, RZ, 0x33, !PT ;  /* 0x0000000eff09a212 */ /* 0x000fc800078e33ff */
[----:B------:R-:W-:-:S05]  /*5a40*/  IADD3 R15, PT, PT, -R9, RZ, RZ ;  /* 0x000000ff090f7210 */ /* 0x000fca0007ffe1ff */
[----:B------:R-:W-:Y:S01]  /*5a50*/  IMAD R15, R14, R15, R12 ;  /* 0x0000000f0e0f7224 */ /* 0x000fe200078e020c */
[----:B------:R-:W-:Y:S01]  /*5a60*/  MOV R14, R9 ;  /* 0x00000009000e7202 */ /* 0x000fe20000000f00 */
[----:B------:R-:W-:Y:S06]  /*5a70*/  BRA `(.L_x_5692) ;  /* 0x0000000000447947 */ /* 0x000fec0003800000 */
.L_x_5691:
        /* <DEDUP_REMOVED lines=17> */
.L_x_5692:
[----:B------:R-:W-:Y:S05]  /*5b90*/  BSYNC.RECONVERGENT B1 ;  /* 0x0000000000017941 */ /* 0x000fea0003800200 */
.L_x_5690:
        /* <DEDUP_REMOVED lines=9> */
.L_x_5680:
        /* <DEDUP_REMOVED lines=35> */
.L_x_5695:
[----:B------:R-:W-:Y:S01]  /*5e60*/  MOV R26, R14 ;  /* 0x0000000e001a7202 */ /* 0x000fe20000000f00 */
[----:B------:R-:W-:Y:S01]  /*5e70*/  IMAD.MOV.U32 R10, RZ, RZ, R16 ;  /* 0x000000ffff0a7224 */ /* 0x000fe200078e0010 */
[----:B------:R-:W-:Y:S02]  /*5e80*/  MOV R11, R13 ;  /* 0x0000000d000b7202 */ /* 0x000fe40000000f00 */
[----:B------:R-:W-:Y:S02]  /*5e90*/  MOV R9, R17 ;  /* 0x0000001100097202 */ /* 0x000fe40000000f00 */
[----:B------:R-:W-:-:S07]  /*5ea0*/  MOV R8, 0x5ec0 ;  /* 0x00005ec000087802 */ /* 0x000fce0000000f00 */
[----:B------:R-:W-:Y:S05]  /*5eb0*/  CALL.REL.NOINC `($__internal_118_$__cuda_sm20_div_s64) ;  /* 0x0000000c00187944 */ /* 0x000fea0003c00000 */
        /* <DEDUP_REMOVED lines=10> */
.L_x_5696:
[----:B------:R-:W-:Y:S05]  /*5f60*/  BSYNC.RECONVERGENT B1 ;  /* 0x0000000000017941 */ /* 0x000fea0003800200 */
.L_x_5694:
        /* <DEDUP_REMOVED lines=39> */
.L_x_5698:
        /* <DEDUP_REMOVED lines=17> */
.L_x_5699:
[----:B------:R-:W-:Y:S05]  /*62f0*/  BSYNC.RECONVERGENT B1 ;  /* 0x0000000000017941 */ /* 0x000fea0003800200 */
.L_x_5697:
        /* <DEDUP_REMOVED lines=9> */
.L_x_5693:
        /* <DEDUP_REMOVED lines=31> */
.L_x_5701:
[----:B------:R-:W-:Y:S02]  /*6580*/  MOV R15, R23 ;  /* 0x00000017000f7202 */ /* 0x000fe40000000f00 */
[----:B------:R-:W-:Y:S02]  /*6590*/  MOV R23, R13 ;  /* 0x0000000d00177202 */ /* 0x000fe40000000f00 */
[----:B------:R-:W-:-:S07]  /*65a0*/  MOV R24, 0x65c0 ;  /* 0x000065c000187802 */ /* 0x000fce0000000f00 */
[----:B------:R-:W-:Y:S05]  /*65b0*/  CALL.REL.NOINC `($__internal_119_$__cuda_sm20_rem_s64) ;  /* 0x0000000800a47944 */ /* 0x000fea0003c00000 */
.L_x_5702:
[----:B------:R-:W-:Y:S05]  /*65c0*/  BSYNC.RECONVERGENT B1 ;  /* 0x0000000000017941 */ /* 0x000fea0003800200 */
.L_x_5700:
[----:B------:R-:W0:Y:S02]  /*65d0*/  LDC.64 R10, c[0x0][0x398] ;  /* 0x0000e600ff0a7b82 */ /* 0x000e240000000a00 */
[----:B0-----:R-:W-:-:S06]  /*65e0*/  IMAD.WIDE.U32 R6, R7, 0x8, R10 ;  /* 0x0000000807067825 */ /* 0x001fcc00078e000a */
[----:B------:R-:W2:Y:S02]  /*65f0*/  LDG.E.64 R6, desc[UR8][R6.64] ;  /* 0x0000000806067981 */ /* 0x000ea4000c1e1b00 */
[-C--:B--2---:R-:W-:Y:S02]  /*6600*/  IMAD R3, R7, R8.reuse, RZ ;  /* 0x0000000807037224 */ /* 0x084fe400078e02ff */
[----:B------:R-:W-:-:S04]  /*6610*/  IMAD.WIDE.U32 R4, R6, R8, R4 ;  /* 0x0000000806047225 */ /* 0x000fc800078e0004 */
[----:B------:R-:W-:-:S04]  /*6620*/  IMAD R3, R6, R9, R3 ;  /* 0x0000000906037224 */ /* 0x000fc800078e0203 */
[----:B------:R-:W-:-:S07]  /*6630*/  IMAD.IADD R5, R5, 0x1, R3 ;  /* 0x0000000105057824 */ /* 0x000fce00078e0203 */
.L_x_5653:
[----:B------:R-:W0:Y:S02]  /*6640*/  LDCU.64 UR12, c[0x0][0x388] ;  /* 0x00007100ff0c77ac */ /* 0x000e240008000a00 */
[----:B0-----:R-:W-:-:S04]  /*6650*/  LEA R6, P0, R4, UR12, 0x1 ;  /* 0x0000000c04067c11 */ /* 0x001fc8000f8008ff */
[----:B------:R-:W-:-:S05]  /*6660*/  LEA.HI.X R7, R4, UR13, R5, 0x1, P0 ;  /* 0x0000000d04077c11 */ /* 0x000fca00080f0c05 */
[----:B------:R-:W2:Y:S02]  /*6670*/  LDG.E.U16 R6, desc[UR8][R6.64] ;  /* 0x0000000806067981 */ /* 0x000ea4000c1e1500 */
[----:B--2---:R-:W-:-:S05]  /*6680*/  HADD2.F32 R3, -RZ, R6.H0_H0 ;  /* 0x20000006ff037230 */ /* 0x004fca0000004100 */
[----:B------:R-:W-:-:S04]  /*6690*/  FSETP.NEU.AND P0, PT, R3, RZ, PT ;  /* 0x000000ff0300720b */ /* 0x000fc80003f0d000 */
[----:B------:R-:W-:-:S05]  /*66a0*/  SEL R3, RZ, 0x1, !P0 ;  /* 0x00000001ff037807 */ /* 0x000fca0004000000 */
[----:B------:R0:W-:Y:S04]  /*66b0*/  STS.U8 [R0+UR4], R3 ;  /* 0x0000000300007988 */ /* 0x0001e80008000004 */
.L_x_5652:
[----:B------:R-:W-:Y:S05]  /*66c0*/  BSYNC.RECONVERGENT B0 ;  /* 0x0000000000007941 */ /* 0x000fea0003800200 */
.L_x_5602:
[----:B------:R-:W-:Y:S01]  /*66d0*/  BAR.SYNC.DEFER_BLOCKING 0x0 ;  /* 0x0000000000007b1d */ /* 0x000fe20000010000 */
[----:B------:R-:W-:-:S09]  /*66e0*/  UISETP.GE.U32.AND UP0, UPT, UR5, 0x42, UPT ;  /* 0x000000420500788c */ /* 0x000fd2000bf06070 */
[----:B------:R-:W-:Y:S05]  /*66f0*/  BRA.U !UP0, `(.L_x_5703) ;  /* 0x00000001083c7547 */ /* 0x000fea000b800000 */
.L_x_5706:
        /* <DEDUP_REMOVED lines=10> */
.L_x_5705:
[----:B------:R-:W-:Y:S05]  /*67a0*/  BSYNC.RECONVERGENT B0 ;  /* 0x0000000000007941 */ /* 0x000fea0003800200 */
.L_x_5704:
[----:B------:R-:W-:Y:S01]  /*67b0*/  BAR.SYNC.DEFER_BLOCKING 0x0 ;  /* 0x0000000000007b1d */ /* 0x000fe20000010000 */
[----:B------:R-:W-:-:S05]  /*67c0*/  UISETP.GT.U32.AND UP0, UPT, UR5, 0x83, UPT ;  /* 0x000000830500788c */ /* 0x000fca000bf04070 */
[----:B------:R-:W-:-:S04]  /*67d0*/  UMOV UR5, UR6 ;  /* 0x0000000600057c82 */ /* 0x000fc80008000000 */
[----:B------:R-:W-:Y:S05]  /*67e0*/  BRA.U UP0, `(.L_x_5706) ;  /* 0xfffffffd00c47547 */ /* 0x000fea000b83ffff */
.L_x_5703:
        /* <DEDUP_REMOVED lines=51> */
        .weak           $__internal_118_$__cuda_sm20_div_s64
        .type           $__internal_118_$__cuda_sm20_div_s64,@function
        .size           $__internal_118_$__cuda_sm20_div_s64,($__internal_119_$__cuda_sm20_rem_s64 - $__internal_118_$__cuda_sm20_div_s64)
$__internal_118_$__cuda_sm20_div_s64:
        /* <DEDUP_REMOVED lines=82> */
[----:B------:R-:W-:Y:S06]  /*7040*/  RET.REL.NODEC R8 `(uncontiguous_all_f16) ;  /* 0xffffff8c08ec7950 */ /* 0x000fec0003c3ffff */
        .weak           $__internal_119_$__cuda_sm20_rem_s64
        .type           $__internal_119_$__cuda_sm20_rem_s64,@function
        .size           $__internal_119_$__cuda_sm20_rem_s64,(.L_x_30435 - $__internal_119_$__cuda_sm20_rem_s64)
$__internal_119_$__cuda_sm20_rem_s64:
        /* <DEDUP_REMOVED lines=76> */
[----:B------:R-:W-:Y:S06]  /*7510*/  RET.REL.NODEC R24 `(uncontiguous_all_f16) ;  /* 0xffffff8818b87950 */ /* 0x000fec0003c3ffff */
.L_x_5707:
        /* <DEDUP_REMOVED lines=14> */
.L_x_30435:


//--------------------- .text.contiguous_cumulate_all_f16 --------------------------
	.section	.text.contiguous_cumulate_all_f16,"ax",@progbits
	.align	128
        .global         contiguous_cumulate_all_f16
        .type           contiguous_cumulate_all_f16,@function
        .size           contiguous_cumulate_all_f16,(.L_x_31070 - contiguous_cumulate_all_f16)
        .other          contiguous_cumulate_all_f16,@"STO_CUDA_ENTRY STV_DEFAULT"
contiguous_cumulate_all_f16:
.text.contiguous_cumulate_all_f16:
        /* <DEDUP_REMOVED lines=32> */
.L_x_5711:
[----:B------:R-:W-:Y:S05]  /*0200*/  BSYNC.RECONVERGENT B1 ;  /* 0x0000000000017941 */ /* 0x000fea0003800200 */
.L_x_5710:
[----:B------:R-:W-:-:S05]  /*0210*/  SEL R3, RZ, 0x1, !P0 ;  /* 0x00000001ff037807 */ /* 0x000fca0004000000 */
[----:B------:R0:W-:Y:S01]  /*0220*/  STS.U8 [R0+UR4], R3 ;  /* 0x0000000300007988 */ /* 0x0001e20008000004 */
[----:B------:R-:W-:Y:S05]  /*0230*/  BRA `(.L_x_5712) ;  /* 0x0000000000207947 */ /* 0x000fea0003800000 */
.L_x_5709:
        /* <DEDUP_REMOVED lines=8> */
.L_x_5712:
[----:B------:R-:W-:Y:S05]  /*02c0*/  BSYNC.RECONVERGENT B0 ;  /* 0x0000000000007941 */ /* 0x000fea0003800200 */
.L_x_5708:
[----:B------:R-:W-:Y:S01]  /*02d0*/  BAR.SYNC.DEFER_BLOCKING 0x0 ;  /* 0x0000000000007b1d */ /* 0x000fe20000010000 */
[----:B------:R-:W-:-:S09]  /*02e0*/  UISETP.GE.U32.AND UP0, UPT, UR5, 0x42, UPT ;  /* 0x000000420500788c */ /* 0x000fd2000bf06070 */
[----:B------:R-:W-:Y:S05]  /*02f0*/  BRA.U !UP0, `(.L_x_5713) ;  /* 0x00000001083c7547 */ /* 0x000fea000b800000 */
.L_x_5716:
        /* <DEDUP_REMOVED lines=10> */
.L_x_5715:
[----:B------:R-:W-:Y:S05]  /*03a0*/  BSYNC.RECONVERGENT B0 ;  /* 0x0000000000007941 */ /* 0x000fea0003800200 */
.L_x_5714:
[----:B------:R-:W-:Y:S01]  /*03b0*/  BAR.SYNC.DEFER_BLOCKING 0x0 ;  /* 0x0000000000007b1d */ /* 0x000fe20000010000 */
[----:B------:R-:W-:-:S05]  /*03c0*/  UISETP.GT.U32.AND UP0, UPT, UR5, 0x83, UPT ;  /* 0x000000830500788c */ /* 0x000fca000bf04070 */
[----:B------:R-:W-:-:S04]  /*03d0*/  UMOV UR5, UR6 ;  /* 0x0000000600057c82 */ /* 0x000fc80008000000 */
[----:B------:R-:W-:Y:S05]  /*03e0*/  BRA.U UP0, `(.L_x_5716) ;  /* 0xfffffffd00c47547 */ /* 0x000fea000b83ffff */
.L_x_5713:
        /* <DEDUP_REMOVED lines=51> */
.L_x_5717:
        /* <DEDUP_REMOVED lines=14> */
.L_x_31070:


//--------------------- .text.contiguous_all_f16  --------------------------
	.section	.text.contiguous_all_f16,"ax",@progbits
	.align	128
        .global         contiguous_all_f16
        .type           contiguous_all_f16,@function
        .size           contiguous_all_f16,(.L_x_31071 - contiguous_all_f16)
        .other          contiguous_all_f16,@"STO_CUDA_ENTRY STV_DEFAULT"
contiguous_all_f16:
.text.contiguous_all_f16:
        /* <DEDUP_REMOVED lines=32> */
.L_x_5721:
[----:B------:R-:W-:Y:S05]  /*0200*/  BSYNC.RECONVERGENT B1 ;  /* 0x0000000000017941 */ /* 0x000fea0003800200 */
.L_x_5720:
[----:B------:R-:W-:-:S05]  /*0210*/  SEL R3, RZ, 0x1, !P0 ;  /* 0x00000001ff037807 */ /* 0x000fca0004000000 */
[----:B------:R0:W-:Y:S01]  /*0220*/  STS.U8 [R0+UR4], R3 ;  /* 0x0000000300007988 */ /* 0x0001e20008000004 */
[----:B------:R-:W-:Y:S05]  /*0230*/  BRA `(.L_x_5722) ;  /* 0x00000000002c7947 */ /* 0x000fea0003800000 */
.L_x_5719:
[----:B------:R-:W-:-:S04]  /*0240*/  ISETP.GE.U32.AND P0, PT, R5, UR10, PT ;  /* 0x0000000a05007c0c */ /* 0x000fc8000bf06070 */
[----:B------:R-:W-:-:S13]  /*0250*/  ISETP.GE.U32.AND.EX P0, PT, RZ, UR11, PT, P0 ;  /* 0x0000000bff007c0c */ /* 0x000fda000bf06100 */
[----:B------:R-:W-:Y:S05]  /*0260*/  @P0 BRA `(.L_x_5722) ;  /* 0x0000000000200947 */ /* 0x000fea0003800000 */
[----:B------:R-:W0:Y:S02]  /*0270*/  LDCU.64 UR12, c[0x0][0x388] ;  /* 0x00007100ff0c77ac */ /* 0x000e240008000a00 */
[----:B0-----:R-:W-:-:S04]  /*0280*/  LEA R2, P0, R5, UR12, 0x1 ;  /* 0x0000000c05027c11 */ /* 0x001fc8000f8008ff */
[----:B------:R-:W-:-:S05]  /*0290*/  LEA.HI.X R3, R5, UR13, RZ, 0x1, P0 ;  /* 0x0000000d05037c11 */ /* 0x000fca00080f0cff */
[----:B------:R-:W2:Y:S02]  /*02a0*/  LDG.E.U16 R2, desc[UR8][R2.64] ;  /* 0x0000000802027981 */ /* 0x000ea4000c1e1500 */
[----:B--2---:R-:W-:-:S05]  /*02b0*/  HADD2.F32 R5, -RZ, R2.H0_H0 ;  /* 0x20000002ff057230 */ /* 0x004fca0000004100 */
[----:B------:R-:W-:-:S04]  /*02c0*/  FSETP.NEU.AND P0, PT, R5, RZ, PT ;  /* 0x000000ff0500720b */ /* 0x000fc80003f0d000 */
[----:B------:R-:W-:-:S05]  /*02d0*/  SEL R5, RZ, 0x1, !P0 ;  /* 0x00000001ff057807 */ /* 0x000fca0004000000 */
[----:B------:R1:W-:Y:S04]  /*02e0*/  STS.U8 [R0+UR4], R5 ;  /* 0x0000000500007988 */ /* 0x0003e80008000004 */
.L_x_5722:
[----:B------:R-:W-:Y:S05]  /*02f0*/  BSYNC.RECONVERGENT B0 ;  /* 0x0000000000007941 */ /* 0x000fea0003800200 */
.L_x_5718:
[----:B------:R-:W-:Y:S01]  /*0300*/  BAR.SYNC.DEFER_BLOCKING 0x0 ;  /* 0x0000000000007b1d */ /* 0x000fe20000010000 */
[----:B------:R-:W-:-:S09]  /*0310*/  UISETP.GE.U32.AND UP0, UPT, UR5, 0x42, UPT ;  /* 0x000000420500788c */ /* 0x000fd2000bf06070 */
[----:B------:R-:W-:Y:S05]  /*0320*/  BRA.U !UP0, `(.L_x_5723) ;  /* 0x00000001083c7547 */ /* 0x000fea000b800000 */
.L_x_5726:
        /* <DEDUP_REMOVED lines=10> */
.L_x_5725:
[----:B------:R-:W-:Y:S05]  /*03d0*/  BSYNC.RECONVERGENT B0 ;  /* 0x0000000000007941 */ /* 0x000fea0003800200 */
.L_x_5724:
[----:B------:R-:W-:Y:S01]  /*03e0*/  BAR.SYNC.DEFER_BLOCKING 0x0 ;  /* 0x0000000000007b1d */ /* 0x000fe20000010000 */
[----:B------:R-:W-:-:S05]  /*03f0*/  UISETP.GT.U32.AND UP0, UPT, UR5, 0x83, UPT ;  /* 0x000000830500788c */ /* 0x000fca000bf04070 */
[----:B------:R-:W-:-:S04]  /*0400*/  UMOV UR5, UR6 ;  /* 0x0000000600057c82 */ /* 0x000fc80008000000 */
[----:B------:R-:W-:Y:S05]  /*0410*/  BRA.U UP0, `(.L_x_5726) ;  /* 0xfffffffd00c47547 */ /* 0x000fea000b83ffff */
.L_x_5723:
        /* <DEDUP_REMOVED lines=51> */
.L_x_5727:
        /* <DEDUP_REMOVED lines=11> */
.L_x_31071:


//--------------------- .text.contiguous_all33_f64 --------------------------
	.section	.text.contiguous_all33_f64,"ax",@progbits
	.align	128
        .global         contiguous_all33_f64
        .type           contiguous_all33_f64,@function
        .size           contiguous_all33_f64,(.L_x_31072 - contiguous_all33_f64)
        .other          contiguous_all33_f64,@"STO_CUDA_ENTRY STV_DEFAULT"
contiguous_all33_f64:
.text.contiguous_all33_f64:
        /* <DEDUP_REMOVED lines=48> */
.L_x_5732:
        /* <DEDUP_REMOVED lines=36> */
.L_x_5731:
[----:B------:R-:W-:Y:S05]  /*0540*/  BSYNC.RECONVERGENT B0 ;  /* 0x0000000000007941 */ /* 0x000fea0003800200 */
.L_x_5730:
[----:B------:R-:W-:Y:S01]  /*0550*/  UIADD3 UR4, UPT, UPT, UR4, 0x8, URZ ;  /* 0x0000000804047890 */ /* 0x000fe2000fffe0ff */
[----:B------:R-:W-:Y:S01]  /*0560*/  SEL R5, RZ, 0x1, !P0 ;  /* 0x00000001ff057807 */ /* 0x000fe20004000000 */
[----:B------:R-:W-:Y:S01]  /*0570*/  IMAD R10, R3, 0x8, R10 ;  /* 0x00000008030a7824 */ /* 0x000fe200078e020a */
[----:B------:R-:W-:Y:S09]  /*0580*/  @P1 BRA `(.L_x_5732) ;  /* 0xfffffffc005c1947 */ /* 0x000ff2000383ffff */
[----:B------:R-:W-:-:S12]  /*0590*/  UIADD3 UR4, UPT, UPT, UR4, 0x1, URZ ;  /* 0x0000000104047890 */ /* 0x000fd8000fffe0ff */
.L_x_5729:
        /* <DEDUP_REMOVED lines=23> */
.L_x_5736:
[----:B------:R-:W-:Y:S05]  /*0710*/  BSYNC.RECONVERGENT B0 ;  /* 0x0000000000007941 */ /* 0x000fea0003800200 */
.L_x_5735:
[----:B------:R-:W-:Y:S01]  /*0720*/  SEL R5, RZ, 0x1, !P0 ;  /* 0x00000001ff057807 */ /* 0x000fe20004000000 */
[----:B------:R-:W-:-:S12]  /*0730*/  UIADD3 UR4, UPT, UPT, UR4, 0x4, URZ ;  /* 0x0000000404047890 */ /* 0x000fd8000fffe0ff */
.L_x_5734:
        /* <DEDUP_REMOVED lines=14> */
.L_x_5739:
[----:B------:R-:W-:Y:S05]  /*0820*/  BSYNC.RECONVERGENT B0 ;  /* 0x0000000000007941 */ /* 0x000fea0003800200 */
.L_x_5738:
[----:B------:R-:W-:Y:S01]  /*0830*/  SEL R5, RZ, 0x1, !P0 ;  /* 0x00000001ff057807 */ /* 0x000fe20004000000 */
[----:B------:R-:W-:-:S12]  /*0840*/  UIADD3 UR4, UPT, UPT, UR4, 0x2, URZ ;  /* 0x0000000204047890 */ /* 0x000fd8000fffe0ff */
.L_x_5737:
        /* <DEDUP_REMOVED lines=8> */
.L_x_5733:
[----:B-1----:R0:W-:Y:S02]  /*08d0*/  STS.U8 [R0+UR5], R5 ;  /* 0x0000000500007988 */ /* 0x0021e40008000005 */
.L_x_5728:
        /* <DEDUP_REMOVED lines=9> */
.L_x_5740:
        /* <DEDUP_REMOVED lines=9> */
.L_x_31072:


//--------------------- .text.contiguous_all3_f64 --------------------------
	.section	.text.contiguous_all3_f64,"ax",@progbits
	.align	128
        .global         contiguous_all3_f64
        .type           contiguous_all3_f64,@function
        .size           contiguous_all3_f64,(.L_x_30437 - contiguous_all3_f64)
        .other          contiguous_all3_f64,@"STO_CUDA_ENTRY STV_DEFAULT"
contiguous_all3_f64:
.text.contiguous_all3_f64:
        /* <DEDUP_REMOVED lines=43> */
.L_x_5759:
        /* <DEDUP_REMOVED lines=27> */
.L_x_5743:
[----:B------:R-:W-:Y:S01]  /*0460*/  IMAD.MOV.U32 R27, RZ, RZ, R32 ;  /* 0x000000ffff1b7224 */ /* 0x000fe200078e0020 */
[----:B0-----:R-:W-:Y:S01]  /*0470*/  MOV R2, R34 ;  /* 0x0000002200027202 */ /* 0x001fe20000000f00 */
[----:B------:R-:W-:Y:S01]  /*0480*/  IMAD.MOV.U32 R0, RZ, RZ, R35 ;  /* 0x000000ffff007224 */ /* 0x000fe200078e0023 */
[----:B------:R-:W-:-:S07]  /*0490*/  MOV R9, 0x4b0 ;  /* 0x000004b000097802 */ /* 0x000fce0000000f00 */
[----:B-12-4-:R-:W-:Y:S05]  /*04a0*/  CALL.REL.NOINC `($__internal_120_$__cuda_sm20_div_s64) ;  /* 0x00000034001c7944 */ /* 0x016fea0003c00000 */
        /* <DEDUP_REMOVED lines=8> */
.L_x_5744:
        /* <DEDUP_REMOVED lines=33> */
.L_x_5745:
[----:B------:R-:W-:Y:S01]  /*0740*/  IMAD.MOV.U32 R27, RZ, RZ, R31 ;  /* 0x000000ffff1b7224 */ /* 0x000fe200078e001f */
[----:B0-----:R-:W-:Y:S01]  /*0750*/  MOV R2, R34 ;  /* 0x0000002200027202 */ /* 0x001fe20000000f00 */
[----:B------:R-:W-:Y:S01]  /*0760*/  IMAD.MOV.U32 R0, RZ, RZ, R35 ;  /* 0x000000ffff007224 */ /* 0x000fe200078e0023 */
[----:B------:R-:W-:-:S07]  /*0770*/  MOV R9, 0x790 ;  /* 0x0000079000097802 */ /* 0x000fce0000000f00 */
[----:B----4-:R-:W-:Y:S05]  /*0780*/  CALL.REL.NOINC `($__internal_120_$__cuda_sm20_div_s64) ;  /* 0x0000003000647944 */ /* 0x010fea0003c00000 */
        /* <DEDUP_REMOVED lines=9> */
.L_x_5746:
        /* <DEDUP_REMOVED lines=35> */
.L_x_5747:
[----:B------:R-:W-:Y:S01]  /*0a50*/  MOV R27, R29 ;  /* 0x0000001d001b7202 */ /* 0x000fe20000000f00 */
[----:B------:R-:W-:Y:S01]  /*0a60*/  IMAD.MOV.U32 R2, RZ, RZ, R32 ;  /* 0x000000ffff027224 */ /* 0x000fe200078e0020 */
[----:B------:R-:W-:Y:S02]  /*0a70*/  MOV R0, R33 ;  /* 0x0000002100007202 */ /* 0x000fe40000000f00 */
[----:B------:R-:W-:-:S07]  /*0a80*/  MOV R9, 0xaa0 ;  /* 0x00000aa000097802 */ /* 0x000fce0000000f00 */
[----:B----4-:R-:W-:Y:S05]  /*0a90*/  CALL.REL.NOINC `($__internal_120_$__cuda_sm20_div_s64) ;  /* 0x0000002c00a07944 */ /* 0x010fea0003c00000 */
        /* <DEDUP_REMOVED lines=9> */
.L_x_5748:
        /* <DEDUP_REMOVED lines=33> */
.L_x_5749:
[----:B------:R-:W-:Y:S01]  /*0d40*/  IMAD.MOV.U32 R27, RZ, RZ, R28 ;  /* 0x000000ffff1b7224 */ /* 0x000fe200078e001c */
[----:B------:R-:W-:Y:S01]  /*0d50*/  MOV R2, R32 ;  /* 0x0000002000027202 */ /* 0x000fe20000000f00 */
[----:B------:R-:W-:Y:S01]  /*0d60*/  IMAD.MOV.U32 R0, RZ, RZ, R33 ;  /* 0x000000ffff007224 */ /* 0x000fe200078e0021 */
[----:B------:R-:W-:-:S07]  /*0d70*/  MOV R9, 0xd90 ;  /* 0x00000d9000097802 */ /* 0x000fce0000000f00 */
[----:B----4-:R-:W-:Y:S05]  /*0d80*/  CALL.REL.NOINC `($__internal_120_$__cuda_sm20_div_s64) ;  /* 0x0000002800e47944 */ /* 0x010fea0003c00000 */
        /* <DEDUP_REMOVED lines=8> */
.L_x_5750:
        /* <DEDUP_REMOVED lines=34> */
.L_x_5751:
        /* <DEDUP_REMOVED lines=14> */
.L_x_5752:
        /* <DEDUP_REMOVED lines=34> */
.L_x_5753:
[----:B------:R-:W-:Y:S01]  /*1330*/  MOV R27, R28 ;  /* 0x0000001c001b7202 */ /* 0x000fe20000000f00 */
[----:B------:R-:W-:Y:S01]  /*1340*/  IMAD.MOV.U32 R2, RZ, RZ, R32 ;  /* 0x000000ffff027224 */ /* 0x000fe200078e0020 */
[----:B------:R-:W-:Y:S02]  /*1350*/  MOV R0, R33 ;  /* 0x0000002100007202 */ /* 0x000fe40000000f00 */
[----:B------:R-:W-:-:S07]  /*1360*/  MOV R9, 0x1380 ;  /* 0x0000138000097802 */ /* 0x000fce0000000f00 */
[----:B----4-:R-:W-:Y:S05]  /*1370*/  CALL.REL.NOINC `($__internal_120_$__cuda_sm20_div_s64) ;  /* 0x0000002400687944 */ /* 0x010fea0003c00000 */
        /* <DEDUP_REMOVED lines=9> */
.L_x_5754:
        /* <DEDUP_REMOVED lines=34> */
.L_x_5755:
        /* <DEDUP_REMOVED lines=14> */
.L_x_5756:
        /* <DEDUP_REMOVED lines=34> */
.L_x_5757:
[----:B------:R-:W-:Y:S01]  /*1930*/  MOV R27, R30 ;  /* 0x0000001e001b7202 */ /* 0x000fe20000000f00 */
[----:B------:R-:W-:Y:S01]  /*1940*/  IMAD.MOV.U32 R2, RZ, RZ, R32 ;  /* 0x000000ffff027224 */ /* 0x000fe200078e0020 */
[----:B------:R-:W-:Y:S02]  /*1950*/  MOV R0, R33 ;  /* 0x0000002100007202 */ /* 0x000fe40000000f00 */
[----:B------:R-:W-:-:S07]  /*1960*/  MOV R9, 0x1980 ;  /* 0x0000198000097802 */ /* 0x000fce0000000f00 */
[----:B----4-:R-:W-:Y:S05]  /*1970*/  CALL.REL.NOINC `($__internal_120_$__cuda_sm20_div_s64) ;  /* 0x0000001c00e87944 */ /* 0x010fea0003c00000 */
        /* <DEDUP_REMOVED lines=9> */
.L_x_5758:
        /* <DEDUP_REMOVED lines=14> */
.L_x_5742:
        /* <DEDUP_REMOVED lines=33> */
.L_x_5761:
[----:B------:R-:W-:Y:S01]  /*1d00*/  IMAD.MOV.U32 R27, RZ, RZ, R32 ;  /* 0x000000ffff1b7224 */ /* 0x000fe200078e0020 */
[----:B0-----:R-:W-:Y:S01]  /*1d10*/  MOV R2, R16 ;  /* 0x0000001000027202 */ /* 0x001fe20000000f00 */
[----:B------:R-:W-:Y:S01]  /*1d20*/  IMAD.MOV.U32 R0, RZ, RZ, R17 ;  /* 0x000000ffff007224 */ /* 0x000fe200078e0011 */
[----:B------:R-:W-:-:S07]  /*1d30*/  MOV R9, 0x1d50 ;  /* 0x00001d5000097802 */ /* 0x000fce0000000f00 */
[----:B------:R-:W-:Y:S05]  /*1d40*/  CALL.REL.NOINC `($__internal_120_$__cuda_sm20_div_s64) ;  /* 0x0000001800f47944 */ /* 0x000fea0003c00000 */
        /* <DEDUP_REMOVED lines=8> */
.L_x_5762:
        /* <DEDUP_REMOVED lines=35> */
.L_x_5763:
[----:B------:R-:W-:Y:S01]  /*2000*/  IMAD.MOV.U32 R27, RZ, RZ, R17 ;  /* 0x000000ffff1b7224 */ /* 0x000fe200078e0011 */
[----:B0-----:R-:W-:Y:S01]  /*2010*/  MOV R2, R18 ;  /* 0x0000001200027202 */ /* 0x001fe20000000f00 */
[----:B------:R-:W-:Y:S01]  /*2020*/  IMAD.MOV.U32 R0, RZ, RZ, R19 ;  /* 0x000000ffff007224 */ /* 0x000fe200078e0013 */
[----:B------:R-:W-:-:S07]  /*2030*/  MOV R9, 0x2050 ;  /* 0x0000205000097802 */ /* 0x000fce0000000f00 */
[----:B------:R-:W-:Y:S05]  /*2040*/  CALL.REL.NOINC `($__internal_120_$__cuda_sm20_div_s64) ;  /* 0x0000001800347944 */ /* 0x000fea0003c00000 */
        /* <DEDUP_REMOVED lines=9> */
.L_x_5764:
        /* <DEDUP_REMOVED lines=36> */
.L_x_5765:
[----:B------:R-:W-:Y:S01]  /*2320*/  IMAD.MOV.U32 R27, RZ, RZ, R19 ;  /* 0x000000ffff1b7224 */ /* 0x000fe200078e0013 */
[----:B------:R-:W-:Y:S01]  /*2330*/  MOV R2, R28 ;  /* 0x0000001c00027202 */ /* 0x000fe20000000f00 */
[----:B------:R-:W-:Y:S01]  /*2340*/  IMAD.MOV.U32 R0, RZ, RZ, R29 ;  /* 0x000000ffff007224 */ /* 0x000fe200078e001d */
[----:B------:R-:W-:-:S07]  /*2350*/  MOV R9, 0x2370 ;  /* 0x0000237000097802 */ /* 0x000fce0000000f00 */
[----:B------:R-:W-:Y:S05]  /*2360*/  CALL.REL.NOINC `($__internal_120_$__cuda_sm20_div_s64) ;  /* 0x00000014006c7944 */ /* 0x000fea0003c00000 */
        /* <DEDUP_REMOVED lines=9> */
.L_x_5766:
        /* <DEDUP_REMOVED lines=37> */
.L_x_5767:
[----:B------:R-:W-:Y:S01]  /*2650*/  MOV R27, R18 ;  /* 0x00000012001b7202 */ /* 0x000fe20000000f00 */
[----:B------:R-:W-:Y:S01]  /*2660*/  IMAD.MOV.U32 R2, RZ, RZ, R28 ;  /* 0x000000ffff027224 */ /* 0x000fe200078e001c */
[----:B------:R-:W-:Y:S02]  /*2670*/  MOV R0, R29 ;  /* 0x0000001d00007202 */ /* 0x000fe40000000f00 */
[----:B------:R-:W-:-:S07]  /*2680*/  MOV R9, 0x26a0 ;  /* 0x000026a000097802 */ /* 0x000fce0000000f00 */
[----:B------:R-:W-:Y:S05]  /*2690*/  CALL.REL.NOINC `($__internal_120_$__cuda_sm20_div_s64) ;  /* 0x0000001000a07944 */ /* 0x000fea0003c00000 */
        /* <DEDUP_REMOVED lines=8> */
.L_x_5768:
        /* <DEDUP_REMOVED lines=9> */
.L_x_5760:
        /* <DEDUP_REMOVED lines=31> */
.L_x_5770:
        /* <DEDUP_REMOVED lines=13> */
.L_x_5771:
        /* <DEDUP_REMOVED lines=35> */
.L_x_5772:
[----:B------:R-:W-:Y:S01]  /*2ca0*/  MOV R27, R17 ;  /* 0x00000011001b7202 */ /* 0x000fe20000000f00 */
[----:B0-----:R-:W-:Y:S01]  /*2cb0*/  IMAD.MOV.U32 R2, RZ, RZ, R18 ;  /* 0x000000ffff027224 */ /* 0x001fe200078e0012 */
[----:B------:R-:W-:Y:S02]  /*2cc0*/  MOV R0, R19 ;  /* 0x0000001300007202 */ /* 0x000fe40000000f00 */
[----:B------:R-:W-:-:S07]  /*2cd0*/  MOV R9, 0x2cf0 ;  /* 0x00002cf000097802 */ /* 0x000fce0000000f00 */
[----:B------:R-:W-:Y:S05]  /*2ce0*/  CALL.REL.NOINC `($__internal_120_$__cuda_sm20_div_s64) ;  /* 0x0000000c000c7944 */ /* 0x000fea0003c00000 */
        /* <DEDUP_REMOVED lines=9> */
.L_x_5773:
        /* <DEDUP_REMOVED lines=10> */
.L_x_5769:
        /* <DEDUP_REMOVED lines=29> */
.L_x_5774:
[----:B------:R-:W-:-:S07]  /*2ff0*/  MOV R0, 0x3010 ;  /* 0x0000301000007802 */ /* 0x000fce0000000f00 */
[----:B0-----:R-:W-:Y:S05]  /*3000*/  CALL.REL.NOINC `($__internal_121_$__cuda_sm20_rem_s64) ;  /* 0x0000000c00947944 */ /* 0x001fea0003c00000 */
[----:B------:R-:W-:Y:S02]  /*3010*/  MOV R10, R2 ;  /* 0x00000002000a7202 */ /* 0x000fe40000000f00 */
[----:B------:R-:W-:-:S07]  /*3020*/  MOV R11, R9 ;  /* 0x00000009000b7202 */ /* 0x000fce0000000f00 */
.L_x_5775:
[----:B------:R-:W0:Y:S02]  /*3030*/  LDC.64 R12, c[0x0][0x398] ;  /* 0x0000e600ff0c7b82 */ /* 0x000e240000000a00 */
[----:B0-----:R-:W-:-:S06]  /*3040*/  IMAD.WIDE.U32 R2, R3, 0x8, R12 ;  /* 0x0000000803027825 */ /* 0x001fcc00078e000c */
[----:B------:R-:W2:Y:S02]  /*3050*/  LDG.E.64 R2, desc[UR10][R2.64] ;  /* 0x0000000a02027981 */ /* 0x000ea4000c1e1b00 */
[-C--:B--2---:R-:W-:Y:S02]  /*3060*/  IMAD R9, R3, R10.reuse, RZ ;  /* 0x0000000a03097224 */ /* 0x084fe400078e02ff */
[----:B------:R-:W-:-:S04]  /*3070*/  IMAD.WIDE.U32 R28, R2, R10, R28 ;  /* 0x0000000a021c7225 */ /* 0x000fc800078e001c */
[----:B------:R-:W-:-:S04]  /*3080*/  IMAD R9, R2, R11, R9 ;  /* 0x0000000b02097224 */ /* 0x000fc800078e0209 */
[----:B------:R-:W-:-:S07]  /*3090*/  IMAD.IADD R29, R29, 0x1, R9 ;  /* 0x000000011d1d7824 */ /* 0x000fce00078e0209 */
.L_x_5741:
[----:B------:R-:W0:Y:S02]  /*30a0*/  LDCU.64 UR12, c[0x0][0x388] ;  /* 0x00007100ff0c77ac */ /* 0x000e240008000a00 */
[----:B0-----:R-:W-:-:S04]  /*30b0*/  LEA R2, P0, R28, UR12, 0x3 ;  /* 0x0000000c1c027c11 */ /* 0x001fc8000f8018ff */
[----:B------:R-:W-:-:S06]  /*30c0*/  LEA.HI.X R3, R28, UR13, R29, 0x3, P0 ;  /* 0x0000000d1c037c11 */ /* 0x000fcc00080f1c1d */
[----:B------:R-:W2:Y:S02]  /*30d0*/  LDG.E.64 R2, desc[UR10][R2.64] ;  /* 0x0000000a02027981 */ /* 0x000ea4000c1e1b00 */
[----:B--2---:R-:W-:-:S06]  /*30e0*/  DSETP.NEU.AND P0, PT, R2, RZ, PT ;  /* 0x000000ff0200722a */ /* 0x004fcc0003f0d000 */
        /* <DEDUP_REMOVED lines=28> */
.L_x_5780:
        /* <DEDUP_REMOVED lines=36> */
.L_x_5779:
[----:B------:R-:W-:Y:S05]  /*34f0*/  BSYNC.RECONVERGENT B0 ;  /* 0x0000000000007941 */ /* 0x000fea0003800200 */
.L_x_5778:
[----:B------:R-:W-:Y:S01]  /*3500*/  UIADD3 UR4, UPT, UPT, UR4, 0x8, URZ ;  /* 0x0000000804047890 */ /* 0x000fe2000fffe0ff */
[----:B------:R-:W-:Y:S01]  /*3510*/  SEL R2, RZ, 0x1, !P0 ;  /* 0x00000001ff027807 */ /* 0x000fe20004000000 */
[----:B------:R-:W-:Y:S01]  /*3520*/  IMAD R9, R6, 0x8, R9 ;  /* 0x0000000806097824 */ /* 0x000fe200078e0209 */
[----:B------:R-:W-:Y:S09]  /*3530*/  @P1 BRA `(.L_x_5780) ;  /* 0xfffffffc005c1947 */ /* 0x000ff2000383ffff */
[----:B------:R-:W-:-:S12]  /*3540*/  UIADD3 UR4, UPT, UPT, UR4, 0x1, URZ ;  /* 0x0000000104047890 */ /* 0x000fd8000fffe0ff */
.L_x_5777:
        /* <DEDUP_REMOVED lines=23> */
.L_x_5784:
[----:B------:R-:W-:Y:S05]  /*36c0*/  BSYNC.RECONVERGENT B0 ;  /* 0x0000000000007941 */ /* 0x000fea0003800200 */
.L_x_5783:
[----:B------:R-:W-:Y:S01]  /*36d0*/  SEL R2, RZ, 0x1, !P0 ;  /* 0x00000001ff027807 */ /* 0x000fe20004000000 */
[----:B------:R-:W-:-:S12]  /*36e0*/  UIADD3 UR4, UPT, UPT, UR4, 0x4, URZ ;  /* 0x0000000404047890 */ /* 0x000fd8000fffe0ff */
.L_x_5782:
        /* <DEDUP_REMOVED lines=14> */
.L_x_5787:
[----:B------:R-:W-:Y:S05]  /*37d0*/  BSYNC.RECONVERGENT B0 ;  /* 0x0000000000007941 */ /* 0x000fea0003800200 */
.L_x_5786:
[----:B------:R-:W-:Y:S01]  /*37e0*/  SEL R2, RZ, 0x1, !P0 ;  /* 0x00000001ff027807 */ /* 0x000fe20004000000 */
[----:B------:R-:W-:-:S12]  /*37f0*/  UIADD3 UR4, UPT, UPT, UR4, 0x2, URZ ;  /* 0x0000000204047890 */ /* 0x000fd8000fffe0ff */
.L_x_5785:
        /* <DEDUP_REMOVED lines=8> */
.L_x_5781:
[----:B-1----:R1:W-:Y:S02]  /*3880*/  STS.U8 [R7+UR5], R2 ;  /* 0x0000000207007988 */ /* 0x0023e40008000005 */
.L_x_5776:
        /* <DEDUP_REMOVED lines=9> */
        .weak           $__internal_120_$__cuda_sm20_div_s64
        .type           $__internal_120_$__cuda_sm20_div_s64,@function
        .size           $__internal_120_$__cuda_sm20_div_s64,($__internal_121_$__cuda_sm20_rem_s64 - $__internal_120_$__cuda_sm20_div_s64)
$__internal_120_$__cuda_sm20_div_s64:
        /* <DEDUP_REMOVED lines=83> */
[----:B------:R-:W-:Y:S06]  /*3e50*/  RET.REL.NODEC R12 `(contiguous_all3_f64) ;  /* 0xffffffc00c687950 */ /* 0x000fec0003c3ffff */
        .weak           $__internal_121_$__cuda_sm20_rem_s64
        .type           $__internal_121_$__cuda_sm20_rem_s64,@function
        .size           $__internal_121_$__cuda_sm20_rem_s64,(.L_x_30437 - $__internal_121_$__cuda_sm20_rem_s64)
$__internal_121_$__cuda_sm20_rem_s64:
        /* <DEDUP_REMOVED lines=66> */
[----:B------:R-:W-:Y:S06]  /*4280*/  RET.REL.NODEC R10 `(contiguous_all3_f64) ;  /* 0xffffffbc0a5c7950 */ /* 0x000fec0003c3ffff */
.L_x_5788:
        /* <DEDUP_REMOVED lines=15> */
.L_x_30437:


//--------------------- .text.contiguous_all22_f64 --------------------------
	.section	.text.contiguous_all22_f64,"ax",@progbits
	.align	128
        .global         contiguous_all22_f64
        .type           contiguous_all22_f64,@function
        .size           contiguous_all22_f64,(.L_x_31074 - contiguous_all22_f64)
        .other          contiguous_all22_f64,@"STO_CUDA_ENTRY STV_DEFAULT"
contiguous_all22_f64:
.text.contiguous_all22_f64:
        /* <DEDUP_REMOVED lines=47> */
.L_x_5792:
[----:B------:R-:W-:Y:S05]  /*02f0*/  BSYNC.RECONVERGENT B1 ;  /* 0x0000000000017941 */ /* 0x000fea0003800200 */
.L_x_5791:
[----:B------:R-:W-:-:S05]  /*0300*/  SEL R3, RZ, 0x1, !P0 ;  /* 0x00000001ff037807 */ /* 0x000fca0004000000 */
[----:B------:R0:W-:Y:S01]  /*0310*/  STS.U8 [R0+UR4], R3 ;  /* 0x0000000300007988 */ /* 0x0001e20008000004 */
[----:B------:R-:W-:Y:S05]  /*0320*/  BRA `(.L_x_5793) ;  /* 0x0000000000307947 */ /* 0x000fea0003800000 */
.L_x_5790:
        /* <DEDUP_REMOVED lines=12> */
.L_x_5793:
[----:B------:R-:W-:Y:S05]  /*03f0*/  BSYNC.RECONVERGENT B0 ;  /* 0x0000000000007941 */ /* 0x000fea0003800200 */
.L_x_5789:
[----:B------:R-:W-:Y:S01]  /*0400*/  BAR.SYNC.DEFER_BLOCKING 0x0 ;  /* 0x0000000000007b1d */ /* 0x000fe20000010000 */
[----:B------:R-:W-:-:S09]  /*0410*/  UISETP.GE.U32.AND UP0, UPT, UR5, 0x42, UPT ;  /* 0x000000420500788c */ /* 0x000fd2000bf06070 */
[----:B------:R-:W-:Y:S05]  /*0420*/  BRA.U !UP0, `(.L_x_5794) ;  /* 0x00000001083c7547 */ /* 0x000fea000b800000 */
.L_x_5797:
        /* <DEDUP_REMOVED lines=10> */
.L_x_5796:
[----:B------:R-:W-:Y:S05]  /*04d0*/  BSYNC.RECONVERGENT B0 ;  /* 0x0000000000007941 */ /* 0x000fea0003800200 */
.L_x_5795:
[----:B------:R-:W-:Y:S01]  /*04e0*/  BAR.SYNC.DEFER_BLOCKING 0x0 ;  /* 0x0000000000007b1d */ /* 0x000fe20000010000 */
[----:B------:R-:W-:-:S05]  /*04f0*/  UISETP.GT.U32.AND UP0, UPT, UR5, 0x83, UPT ;  /* 0x000000830500788c */ /* 0x000fca000bf04070 */
[----:B------:R-:W-:-:S04]  /*0500*/  UMOV UR5, UR9 ;  /* 0x0000000900057c82 */ /* 0x000fc80008000000 */
[----:B------:R-:W-:Y:S05]  /*0510*/  BRA.U UP0, `(.L_x_5797) ;  /* 0xfffffffd00c47547 */ /* 0x000fea000b83ffff */
.L_x_5794:
        /* <DEDUP_REMOVED lines=57> */
.L_x_5798:
        /* <DEDUP_REMOVED lines=13> */
.L_x_31074:


//--------------------- .text.contiguous_all2_f64 --------------------------
	.section	.text.contiguous_all2_f64,"ax",@progbits
	.align	128
        .global         contiguous_all2_f64
        .type           contiguous_all2_f64,@function
        .size           contiguous_all2_f64,(.L_x_30439 - contiguous_all2_f64)
        .other          contiguous_all2_f64,@"STO_CUDA_ENTRY STV_DEFAULT"
contiguous_all2_f64:
.text.contiguous_all2_f64:
        /* <DEDUP_REMOVED lines=58> */
.L_x_5827:
        /* <DEDUP_REMOVED lines=32> */
.L_x_5804:
[----:B------:R-:W-:Y:S01]  /*05a0*/  MOV R26, R4 ;  /* 0x00000004001a7202 */ /* 0x000fe20000000f00 */
[----:B------:R-:W-:Y:S01]  /*05b0*/  IMAD.MOV.U32 R11, RZ, RZ, R3 ;  /* 0x000000ffff0b7224 */ /* 0x000fe200078e0003 */
[----:B------:R-:W-:Y:S01]  /*05c0*/  MOV R10, R40 ;  /* 0x00000028000a7202 */ /* 0x000fe20000000f00 */
[----:B------:R-:W-:Y:S01]  /*05d0*/  IMAD.MOV.U32 R9, RZ, RZ, R41 ;  /* 0x000000ffff097224 */ /* 0x000fe200078e0029 */
[----:B------:R-:W-:-:S07]  /*05e0*/  MOV R8, 0x600 ;  /* 0x0000060000087802 */ /* 0x000fce0000000f00 */
[----:B-1----:R-:W-:Y:S05]  /*05f0*/  CALL.REL.NOINC `($__internal_122_$__cuda_sm20_div_s64) ;  /* 0x00000064009c7944 */ /* 0x002fea0003c00000 */
        /* <DEDUP_REMOVED lines=10> */
.L_x_5805:
[----:B------:R-:W-:Y:S05]  /*06a0*/  BSYNC.RECONVERGENT B1 ;  /* 0x0000000000017941 */ /* 0x000fea0003800200 */
.L_x_5803:
        /* <DEDUP_REMOVED lines=33> */
.L_x_5807:
[----:B------:R-:W-:Y:S01]  /*08c0*/  IMAD.MOV.U32 R26, RZ, RZ, R18 ;  /* 0x000000ffff1a7224 */ /* 0x000fe200078e0012 */
[----:B------:R-:W-:Y:S01]  /*08d0*/  MOV R11, R19 ;  /* 0x00000013000b7202 */ /* 0x000fe20000000f00 */
[----:B------:R-:W-:Y:S01]  /*08e0*/  IMAD.MOV.U32 R10, RZ, RZ, R40 ;  /* 0x000000ffff0a7224 */ /* 0x000fe200078e0028 */
[----:B------:R-:W-:Y:S02]  /*08f0*/  MOV R9, R41 ;  /* 0x0000002900097202 */ /* 0x000fe40000000f00 */
[----:B------:R-:W-:-:S07]  /*0900*/  MOV R8, 0x920 ;  /* 0x0000092000087802 */ /* 0x000fce0000000f00 */
[----:B------:R-:W-:Y:S05]  /*0910*/  CALL.REL.NOINC `($__internal_122_$__cuda_sm20_div_s64) ;  /* 0x0000006000d47944 */ /* 0x000fea0003c00000 */
        /* <DEDUP_REMOVED lines=8> */
.L_x_5808:
[----:B------:R-:W-:Y:S05]  /*09a0*/  BSYNC.RECONVERGENT B1 ;  /* 0x0000000000017941 */ /* 0x000fea0003800200 */
.L_x_5806:
        /* <DEDUP_REMOVED lines=34> */
.L_x_5810:
        /* <DEDUP_REMOVED lines=16> */
.L_x_5811:
[----:B------:R-:W-:Y:S05]  /*0cd0*/  BSYNC.RECONVERGENT B1 ;  /* 0x0000000000017941 */ /* 0x000fea0003800200 */
.L_x_5809:
        /* <DEDUP_REMOVED lines=35> */
.L_x_5813:
[----:B------:R-:W-:Y:S01]  /*0f10*/  MOV R26, R44 ;  /* 0x0000002c001a7202 */ /* 0x000fe20000000f00 */
[----:B------:R-:W-:Y:S01]  /*0f20*/  IMAD.MOV.U32 R11, RZ, RZ, R45 ;  /* 0x000000ffff0b7224 */ /* 0x000fe200078e002d */
[----:B------:R-:W-:Y:S01]  /*0f30*/  MOV R10, R42 ;  /* 0x0000002a000a7202 */ /* 0x000fe20000000f00 */
[----:B------:R-:W-:Y:S01]  /*0f40*/  IMAD.MOV.U32 R9, RZ, RZ, R43 ;  /* 0x000000ffff097224 */ /* 0x000fe200078e002b */
[----:B------:R-:W-:-:S07]  /*0f50*/  MOV R8, 0xf70 ;  /* 0x00000f7000087802 */ /* 0x000fce0000000f00 */
[----:B------:R-:W-:Y:S05]  /*0f60*/  CALL.REL.NOINC `($__internal_122_$__cuda_sm20_div_s64) ;  /* 0x0000005c00407944 */ /* 0x000fea0003c00000 */
        /* <DEDUP_REMOVED lines=11> */
.L_x_5814:
[----:B------:R-:W-:Y:S05]  /*1020*/  BSYNC.RECONVERGENT B1 ;  /* 0x0000000000017941 */ /* 0x000fea0003800200 */
.L_x_5812:
        /* <DEDUP_REMOVED lines=37> */
.L_x_5816:
[----:B------:R-:W-:Y:S01]  /*1280*/  MOV R26, R38 ;  /* 0x00000026001a7202 */ /* 0x000fe20000000f00 */
[----:B------:R-:W-:Y:S01]  /*1290*/  IMAD.MOV.U32 R11, RZ, RZ, R39 ;  /* 0x000000ffff0b7224 */ /* 0x000fe200078e0027 */
[----:B------:R-:W-:Y:S01]  /*12a0*/  MOV R10, R20 ;  /* 0x00000014000a7202 */ /* 0x000fe20000000f00 */
[----:B------:R-:W-:Y:S01]  /*12b0*/  IMAD.MOV.U32 R9, RZ, RZ, R21 ;  /* 0x000000ffff097224 */ /* 0x000fe200078e0015 */
[----:B------:R-:W-:-:S07]  /*12c0*/  MOV R8, 0x12e0 ;  /* 0x000012e000087802 */ /* 0x000fce0000000f00 */
[----:B------:R-:W-:Y:S05]  /*12d0*/  CALL.REL.NOINC `($__internal_122_$__cuda_sm20_div_s64) ;  /* 0x0000005800647944 */ /* 0x000fea0003c00000 */
        /* <DEDUP_REMOVED lines=10> */
.L_x_5817:
[----:B------:R-:W-:Y:S05]  /*1380*/  BSYNC.RECONVERGENT B1 ;  /* 0x0000000000017941 */ /* 0x000fea0003800200 */
.L_x_5815:
        /* <DEDUP_REMOVED lines=34> */
.L_x_5819:
[----:B------:R-:W-:Y:S01]  /*15b0*/  MOV R26, R42 ;  /* 0x0000002a001a7202 */ /* 0x000fe20000000f00 */
[----:B------:R-:W-:Y:S01]  /*15c0*/  IMAD.MOV.U32 R11, RZ, RZ, R43 ;  /* 0x000000ffff0b7224 */ /* 0x000fe200078e002b */
[----:B------:R-:W-:Y:S01]  /*15d0*/  MOV R10, R20 ;  /* 0x00000014000a7202 */ /* 0x000fe20000000f00 */
[----:B------:R-:W-:Y:S01]  /*15e0*/  IMAD.MOV.U32 R9, RZ, RZ, R21 ;  /* 0x000000ffff097224 */ /* 0x000fe200078e0015 */
[----:B------:R-:W-:-:S07]  /*15f0*/  MOV R8, 0x1610 ;  /* 0x0000161000087802 */ /* 0x000fce0000000f00 */
[----:B------:R-:W-:Y:S05]  /*1600*/  CALL.REL.NOINC `($__internal_122_$__cuda_sm20_div_s64) ;  /* 0x0000005400987944 */ /* 0x000fea0003c00000 */
        /* <DEDUP_REMOVED lines=11> */
.L_x_5820:
[----:B------:R-:W-:Y:S05]  /*16c0*/  BSYNC.RECONVERGENT B1 ;  /* 0x0000000000017941 */ /* 0x000fea0003800200 */
.L_x_5818:
        /* <DEDUP_REMOVED lines=34> */
.L_x_5822:
        /* <DEDUP_REMOVED lines=17> */
.L_x_5823:
[----:B------:R-:W-:Y:S05]  /*1a00*/  BSYNC.RECONVERGENT B1 ;  /* 0x0000000000017941 */ /* 0x000fea0003800200 */
.L_x_5821:
        /* <DEDUP_REMOVED lines=35> */
.L_x_5825:
[----:B------:R-:W-:Y:S01]  /*1c40*/  IMAD.MOV.U32 R26, RZ, RZ, R18 ;  /* 0x000000ffff1a7224 */ /* 0x000fe200078e0012 */
[----:B------:R-:W-:Y:S01]  /*1c50*/  MOV R11, R19 ;  /* 0x00000013000b7202 */ /* 0x000fe20000000f00 */
[----:B------:R-:W-:Y:S01]  /*1c60*/  IMAD.MOV.U32 R10, RZ, RZ, R20 ;  /* 0x000000ffff0a7224 */ /* 0x000fe200078e0014 */
[----:B------:R-:W-:Y:S02]  /*1c70*/  MOV R9, R21 ;  /* 0x0000001500097202 */ /* 0x000fe40000000f00 */
[----:B------:R-:W-:-:S07]  /*1c80*/  MOV R8, 0x1ca0 ;  /* 0x00001ca000087802 */ /* 0x000fce0000000f00 */
[----:B------:R-:W-:Y:S05]  /*1c90*/  CALL.REL.NOINC `($__internal_122_$__cuda_sm20_div_s64) ;  /* 0x0000004c00f47944 */ /* 0x000fea0003c00000 */
        /* <DEDUP_REMOVED lines=11> */
.L_x_5826:
[----:B------:R-:W-:Y:S05]  /*1d50*/  BSYNC.RECONVERGENT B1 ;  /* 0x0000000000017941 */ /* 0x000fea0003800200 */
.L_x_5824:
        /* <DEDUP_REMOVED lines=9> */
.L_x_5802:
        /* <DEDUP_REMOVED lines=35> */
.L_x_5830:
        /* <DEDUP_REMOVED lines=16> */
.L_x_5831:
[----:B------:R-:W-:Y:S05]  /*2120*/  BSYNC.RECONVERGENT B1 ;  /* 0x0000000000017941 */ /* 0x000fea0003800200 */
.L_x_5829:
        /* <DEDUP_REMOVED lines=34> */
.L_x_5833:
        /* <DEDUP_REMOVED lines=14> */
.L_x_5834:
[----:B------:R-:W-:Y:S05]  /*2430*/  BSYNC.RECONVERGENT B1 ;  /* 0x0000000000017941 */ /* 0x000fea0003800200 */
.L_x_5832:
        /* <DEDUP_REMOVED lines=35> */
.L_x_5836:
        /* <DEDUP_REMOVED lines=17> */
.L_x_5837:
[----:B------:R-:W-:Y:S05]  /*2780*/  BSYNC.RECONVERGENT B1 ;  /* 0x0000000000017941 */ /* 0x000fea0003800200 */
.L_x_5835:
        /* <DEDUP_REMOVED lines=35> */
.L_x_5839:
        /* <DEDUP_REMOVED lines=16> */
.L_x_5840:
[----:B------:R-:W-:Y:S05]  /*2ac0*/  BSYNC.RECONVERGENT B1 ;  /* 0x0000000000017941 */ /* 0x000fea0003800200 */
.L_x_5838:
[----:B------:R-:W-:Y:S01]  /*2ad0*/  IMAD R9, R9, R22, RZ ;  /* 0x0000001609097224 */ /* 0x000fe200078e02ff */
[----:B------:R-:W-:Y:S01]  /*2ae0*/  IADD3 R5, PT, PT, R5, -0x2, RZ ;  /* 0xfffffffe05057810 */ /* 0x000fe20007ffe0ff */
[----:B------:R-:W-:Y:S02]  /*2af0*/  IMAD.MOV.U32 R6, RZ, RZ, R20 ;  /* 0x000000ffff067224 */ /* 0x000fe400078e0014 */
[-C--:B------:R-:W-:Y:S02]  /*2b00*/  IMAD R9, R23, R8.reuse, R9 ;  /* 0x0000000817097224 */ /* 0x080fe400078e0209 */
[----:B------:R-:W-:-:S04]  /*2b10*/  IMAD.WIDE.U32 R20, R22, R8, R6 ;  /* 0x0000000816147225 */ /* 0x000fc800078e0006 */
[----:B------:R-:W-:-:S07]  /*2b20*/  IMAD.IADD R21, R21, 0x1, R9 ;  /* 0x0000000115157824 */ /* 0x000fce00078e0209 */
.L_x_5828:
        /* <DEDUP_REMOVED lines=31> */
.L_x_5842:
[----:B------:R-:W-:Y:S01]  /*2d20*/  MOV R23, R3 ;  /* 0x0000000300177202 */ /* 0x000fe20000000f00 */
[----:B------:R-:W-:Y:S01]  /*2d30*/  IMAD.MOV.U32 R22, RZ, RZ, R6 ;  /* 0x000000ffff167224 */ /* 0x000fe200078e0006 */
[----:B------:R-:W-:Y:S02]  /*2d40*/  MOV R3, R7 ;  /* 0x0000000700037202 */ /* 0x000fe40000000f00 */
[----:B------:R-:W-:-:S07]  /*2d50*/  MOV R24, 0x2d70 ;  /* 0x00002d7000187802 */ /* 0x000fce0000000f00 */
[----:B------:R-:W-:Y:S05]  /*2d60*/  CALL.REL.NOINC `($__internal_123_$__cuda_sm20_rem_s64) ;  /* 0x00000044000c7944 */ /* 0x000fea0003c00000 */
[----:B------:R-:W-:-:S07]  /*2d70*/  IMAD.MOV.U32 R8, RZ, RZ, R4 ;  /* 0x000000ffff087224 */ /* 0x000fce00078e0004 */
.L_x_5843:
[----:B------:R-:W-:Y:S05]  /*2d80*/  BSYNC.RECONVERGENT B1 ;  /* 0x0000000000017941 */ /* 0x000fea0003800200 */
.L_x_5841:
        /* <DEDUP_REMOVED lines=30> */
.L_x_5845:
[----:B------:R-:W-:Y:S01]  /*2f70*/  MOV R22, R6 ;  /* 0x0000000600167202 */ /* 0x000fe20000000f00 */
[----:B------:R-:W-:Y:S01]  /*2f80*/  IMAD.MOV.U32 R3, RZ, RZ, R7 ;  /* 0x000000ffff037224 */ /* 0x000fe200078e0007 */
[----:B------:R-:W-:Y:S01]  /*2f90*/  MOV R4, R18 ;  /* 0x0000001200047202 */ /* 0x000fe20000000f00 */
[----:B------:R-:W-:Y:S01]  /*2fa0*/  IMAD.MOV.U32 R23, RZ, RZ, R19 ;  /* 0x000000ffff177224 */ /* 0x000fe200078e0013 */
[----:B------:R-:W-:-:S07]  /*2fb0*/  MOV R24, 0x2fd0 ;  /* 0x00002fd000187802 */ /* 0x000fce0000000f00 */
[----:B------:R-:W-:Y:S05]  /*2fc0*/  CALL.REL.NOINC `($__internal_123_$__cuda_sm20_rem_s64) ;  /* 0x0000004000747944 */ /* 0x000fea0003c00000 */
[----:B------:R-:W-:-:S07]  /*2fd0*/  MOV R5, R9 ;  /* 0x0000000900057202 */ /* 0x000fce0000000f00 */
.L_x_5846:
[----:B------:R-:W-:Y:S05]  /*2fe0*/  BSYNC.RECONVERGENT B1 ;  /* 0x0000000000017941 */ /* 0x000fea0003800200 */
.L_x_5844:
[----:B------:R-:W-:Y:S02]  /*2ff0*/  IMAD R3, R5, R14, RZ ;  /* 0x0000000e05037224 */ /* 0x000fe400078e02ff */
[----:B------:R-:W-:-:S04]  /*3000*/  IMAD.WIDE.U32 R20, R14, R4, R20 ;  /* 0x000000040e147225 */ /* 0x000fc800078e0014 */
[----:B------:R-:W-:-:S04]  /*3010*/  IMAD R3, R15, R4, R3 ;  /* 0x000000040f037224 */ /* 0x000fc800078e0203 */
[----:B------:R-:W-:-:S07]  /*3020*/  IMAD.IADD R21, R21, 0x1, R3 ;  /* 0x0000000115157824 */ /* 0x000fce00078e0203 */
.L_x_5801:
[----:B------:R-:W0:Y:S02]  /*3030*/  LDC.64 R6, c[0x0][0x388] ;  /* 0x0000e200ff067b82 */ /* 0x000e240000000a00 */
[----:B0-----:R-:W-:-:S04]  /*3040*/  LEA R4, P0, R12, R6, 0x3 ;  /* 0x000000060c047211 */ /* 0x001fc800078018ff */
[----:B------:R-:W-:-:S06]  /*3050*/  LEA.HI.X R5, R12, R7, R13, 0x3, P0 ;  /* 0x000000070c057211 */ /* 0x000fcc00000f1c0d */
[----:B------:R-:W2:Y:S01]  /*3060*/  LDG.E.64 R4, desc[UR14][R4.64] ;  /* 0x0000000e04047981 */ /* 0x000ea2000c1e1b00 */
[----:B------:R-:W-:Y:S01]  /*3070*/  BSSY.RECONVERGENT B1, `(.L_x_5847) ;  /* 0x0000008000017945 */ /* 0x000fe20003800200 */
[----:B------:R-:W-:Y:S01]  /*3080*/  PLOP3.LUT P0, PT, PT, PT, PT, 0x8, 0x80 ;  /* 0x000000000080781c */ /* 0x000fe20003f0e170 */
[----:B--2---:R-:W-:-:S14]  /*3090*/  DSETP.NEU.AND P1, PT, R4, RZ, PT ;  /* 0x000000ff0400722a */ /* 0x004fdc0003f2d000 */
[----:B------:R-:W-:Y:S05]  /*30a0*/  @!P1 BRA `(.L_x_5848) ;  /* 0x0000000000109947 */ /* 0x000fea0003800000 */
[----:B------:R-:W-:-:S04]  /*30b0*/  LEA R4, P0, R20, R6, 0x3 ;  /* 0x0000000614047211 */ /* 0x000fc800078018ff */
[----:B------:R-:W-:-:S06]  /*30c0*/  LEA.HI.X R5, R20, R7, R21, 0x3, P0 ;  /* 0x0000000714057211 */ /* 0x000fcc00000f1c15 */
[----:B------:R-:W2:Y:S02]  /*30d0*/  LDG.E.64 R4, desc[UR14][R4.64] ;  /* 0x0000000e04047981 */ /* 0x000ea4000c1e1b00 */
[----:B--2---:R-:W-:-:S14]  /*30e0*/  DSETP.NEU.AND P0, PT, R4, RZ, PT ;  /* 0x000000ff0400722a */ /* 0x004fdc0003f0d000 */
.L_x_5848:
[----:B------:R-:W-:Y:S05]  /*30f0*/  BSYNC.RECONVERGENT B1 ;  /* 0x0000000000017941 */ /* 0x000fea0003800200 */
.L_x_5847:
[----:B------:R-:W-:-:S05]  /*3100*/  SEL R3, RZ, 0x1, !P0 ;  /* 0x00000001ff037807 */ /* 0x000fca0004000000 */
[----:B------:R0:W-:Y:S01]  /*3110*/  STS.U8 [R0+UR4], R3 ;  /* 0x0000000300007988 */ /* 0x0001e20008000004 */
[----:B------:R-:W-:Y:S05]  /*3120*/  BRA `(.L_x_5849) ;  /* 0x0000003400a07947 */ /* 0x000fea0003800000 */
.L_x_5800:
[----:B------:R-:W-:-:S04]  /*3130*/  ISETP.GE.U32.AND P0, PT, R8, R10, PT ;  /* 0x0000000a0800720c */ /* 0x000fc80003f06070 */
[----:B------:R-:W-:-:S13]  /*3140*/  ISETP.GE.U32.AND.EX P0, PT, RZ, R11, PT, P0 ;  /* 0x0000000bff00720c */ /* 0x000fda0003f06100 */
[----:B------:R-:W-:Y:S05]  /*3150*/  @P0 BRA `(.L_x_5849) ;  /* 0x0000003400940947 */ /* 0x000fea0003800000 */
[----:B------:R-:W-:Y:S01]  /*3160*/  ISETP.GE.AND P0, PT, R14, RZ, PT ;  /* 0x000000ff0e00720c */ /* 0x000fe20003f06270 */
[----:B------:R-:W-:Y:S01]  /*3170*/  IMAD R4, R10, UR9, RZ ;  /* 0x000000090a047c24 */ /* 0x000fe2000f8e02ff */
[----:B------:R-:W-:-:S03]  /*3180*/  MOV R9, RZ ;  /* 0x000000ff00097202 */ /* 0x000fc60000000f00 */
[----:B------:R-:W-:Y:S02]  /*3190*/  IMAD R11, R11, UR8, R4 ;  /* 0x000000080b0b7c24 */ /* 0x000fe4000f8e0204 */
[----:B------:R-:W-:-:S06]  /*31a0*/  IMAD.WIDE.U32 R4, R10, UR8, R8 ;  /* 0x000000080a047c25 */ /* 0x000fcc000f8e0008 */
        /* <DEDUP_REMOVED lines=12> */
.L_x_5876:
        /* <DEDUP_REMOVED lines=31> */
.L_x_5853:
[----:B------:R-:W-:Y:S01]  /*3460*/  MOV R26, R4 ;  /* 0x00000004001a7202 */ /* 0x000fe20000000f00 */
[----:B------:R-:W-:Y:S01]  /*3470*/  IMAD.MOV.U32 R11, RZ, RZ, R5 ;  /* 0x000000ffff0b7224 */ /* 0x000fe200078e0005 */
[----:B------:R-:W-:Y:S01]  /*3480*/  MOV R10, R36 ;  /* 0x00000024000a7202 */ /* 0x000fe20000000f00 */
[----:B------:R-:W-:Y:S01]  /*3490*/  IMAD.MOV.U32 R9, RZ, RZ, R37 ;  /* 0x000000ffff097224 */ /* 0x000fe200078e0025 */
[----:B------:R-:W-:-:S07]  /*34a0*/  MOV R8, 0x34c0 ;  /* 0x000034c000087802 */ /* 0x000fce0000000f00 */
[----:B-123--:R-:W-:Y:S05]  /*34b0*/  CALL.REL.NOINC `($__internal_122_$__cuda_sm20_div_s64) ;  /* 0x0000003400ec7944 */ /* 0x00efea0003c00000 */
        /* <DEDUP_REMOVED lines=8> */
.L_x_5854:
[----:B------:R-:W-:Y:S05]  /*3540*/  BSYNC.RECONVERGENT B1 ;  /* 0x0000000000017941 */ /* 0x000fea0003800200 */
.L_x_5852:
        /* <DEDUP_REMOVED lines=37> */
.L_x_5856:
[----:B------:R-:W-:Y:S01]  /*37a0*/  IMAD.MOV.U32 R26, RZ, RZ, R36 ;  /* 0x000000ffff1a7224 */ /* 0x000fe200078e0024 */
[----:B------:R-:W-:Y:S01]  /*37b0*/  MOV R11, R37 ;  /* 0x00000025000b7202 */ /* 0x000fe20000000f00 */
[----:B------:R-:W-:Y:S01]  /*37c0*/  IMAD.MOV.U32 R10, RZ, RZ, R38 ;  /* 0x000000ffff0a7224 */ /* 0x000fe200078e0026 */
[----:B------:R-:W-:Y:S02]  /*37d0*/  MOV R9, R39 ;  /* 0x0000002700097202 */ /* 0x000fe40000000f00 */
[----:B------:R-:W-:-:S07]  /*37e0*/  MOV R8, 0x3800 ;  /* 0x0000380000087802 */ /* 0x000fce0000000f00 */
[----:B-1----:R-:W-:Y:S05]  /*37f0*/  CALL.REL.NOINC `($__internal_122_$__cuda_sm20_div_s64) ;  /* 0x00000034001c7944 */ /* 0x002fea0003c00000 */
        /* <DEDUP_REMOVED lines=10> */
.L_x_5857:
[----:B------:R-:W-:Y:S05]  /*38a0*/  BSYNC.RECONVERGENT B1 ;  /* 0x0000000000017941 */ /* 0x000fea0003800200 */
.L_x_5855:
        /* <DEDUP_REMOVED lines=38> */
.L_x_5859:
        /* <DEDUP_REMOVED lines=17> */
.L_x_5860:
[----:B------:R-:W-:Y:S05]  /*3c20*/  BSYNC.RECONVERGENT B1 ;  /* 0x0000000000017941 */ /* 0x000fea0003800200 */
.L_x_5858:
        /* <DEDUP_REMOVED lines=38> */
.L_x_5862:
[----:B------:R-:W-:Y:S01]  /*3e90*/  MOV R26, R36 ;  /* 0x00000024001a7202 */ /* 0x000fe20000000f00 */
[----:B------:R-:W-:Y:S01]  /*3ea0*/  IMAD.MOV.U32 R11, RZ, RZ, R37 ;  /* 0x000000ffff0b7224 */ /* 0x000fe200078e0025 */
[----:B------:R-:W-:Y:S01]  /*3eb0*/  MOV R10, R38 ;  /* 0x00000026000a7202 */ /* 0x000fe20000000f00 */
[----:B------:R-:W-:Y:S01]  /*3ec0*/  IMAD.MOV.U32 R9, RZ, RZ, R39 ;  /* 0x000000ffff097224 */ /* 0x000fe200078e0027 */
[----:B------:R-:W-:-:S07]  /*3ed0*/  MOV R8, 0x3ef0 ;  /* 0x00003ef000087802 */ /* 0x000fce0000000f00 */
[----:B-1----:R-:W-:Y:S05]  /*3ee0*/  CALL.REL.NOINC `($__internal_122_$__cuda_sm20_div_s64) ;  /* 0x0000002c00607944 */ /* 0x002fea0003c00000 */
        /* <DEDUP_REMOVED lines=11> */
.L_x_5863:
[----:B------:R-:W-:Y:S05]  /*3fa0*/  BSYNC.RECONVERGENT B1 ;  /* 0x0000000000017941 */ /* 0x000fea0003800200 */
.L_x_5861:
        /* <DEDUP_REMOVED lines=38> */
.L_x_5865:
        /* <DEDUP_REMOVED lines=17> */
.L_x_5866:
[----:B------:R-:W-:Y:S05]  /*4320*/  BSYNC.RECONVERGENT B1 ;  /* 0x0000000000017941 */ /* 0x000fea0003800200 */
.L_x_5864:
        /* <DEDUP_REMOVED lines=38> */
.L_x_5868:
        /* <DEDUP_REMOVED lines=17> */
.L_x_5869:
[----:B------:R-:W-:Y:S05]  /*46a0*/  BSYNC.RECONVERGENT B1 ;  /* 0x0000000000017941 */ /* 0x000fea0003800200 */
.L_x_5867:
        /* <DEDUP_REMOVED lines=38> */
.L_x_5871:
        /* <DEDUP_REMOVED lines=17> */
.L_x_5872:
[----:B------:R-:W-:Y:S05]  /*4a20*/  BSYNC.RECONVERGENT B1 ;  /* 0x0000000000017941 */ /* 0x000fea0003800200 */
.L_x_5870:
        /* <DEDUP_REMOVED lines=36> */
.L_x_5874:
        /* <DEDUP_REMOVED lines=17> */
.L_x_5875:
[----:B------:R-:W-:Y:S05]  /*4d80*/  BSYNC.RECONVERGENT B1 ;  /* 0x0000000000017941 */ /* 0x000fea0003800200 */
.L_x_5873:
        /* <DEDUP_REMOVED lines=15> */
.L_x_5851:
        /* <DEDUP_REMOVED lines=36> */
.L_x_5879:
[----:B------:R-:W-:Y:S01]  /*50c0*/  IMAD.MOV.U32 R26, RZ, RZ, R4 ;  /* 0x000000ffff1a7224 */ /* 0x000fe200078e0004 */
[----:B------:R-:W-:Y:S01]  /*50d0*/  MOV R11, R5 ;  /* 0x00000005000b7202 */ /* 0x000fe20000000f00 */
[----:B------:R-:W-:Y:S01]  /*50e0*/  IMAD.MOV.U32 R10, RZ, RZ, R16 ;  /* 0x000000ffff0a7224 */ /* 0x000fe200078e0010 */
[----:B------:R-:W-:Y:S02]  /*50f0*/  MOV R9, R17 ;  /* 0x0000001100097202 */ /* 0x000fe40000000f00 */
[----:B------:R-:W-:-:S07]  /*5100*/  MOV R8, 0x5120 ;  /* 0x0000512000087802 */ /* 0x000fce0000000f00 */
[----:B------:R-:W-:Y:S05]  /*5110*/  CALL.REL.NOINC `($__internal_122_$__cuda_sm20_div_s64) ;  /* 0x0000001800d47944 */ /* 0x000fea0003c00000 */
        /* <DEDUP_REMOVED lines=9> */
.L_x_5880:
[----:B------:R-:W-:Y:S05]  /*51b0*/  BSYNC.RECONVERGENT B1 ;  /* 0x0000000000017941 */ /* 0x000fea0003800200 */
.L_x_5878:
        /* <DEDUP_REMOVED lines=39> */
.L_x_5882:
        /* <DEDUP_REMOVED lines=17> */
.L_x_5883:
[----:B------:R-:W-:Y:S05]  /*5540*/  BSYNC.RECONVERGENT B1 ;  /* 0x0000000000017941 */ /* 0x000fea0003800200 */
.L_x_5881:
        /* <DEDUP_REMOVED lines=39> */
.L_x_5885:
        /* <DEDUP_REMOVED lines=13> */
[----:B------:R-:W-:Y:S01]  /*5890*/  IMAD R3, R3, R22, RZ ;  /* 0x0000001603037224 */ /* 0x000fe200078e02ff */
[----:B------:R-:W-:-:S03]  /*58a0*/  MOV R13, R8 ;  /* 0x00000008000d7202 */ /* 0x000fc60000000f00 */
[----:B------:R-:W-:-:S05]  /*58b0*/  IMAD R3, R23, R5, R3 ;  /* 0x0000000517037224 */ /* 0x000fca00078e0203 */
[----:B------:R-:W-:-:S07]  /*58c0*/  IADD3 R8, PT, PT, R9, R3, RZ ;  /* 0x0000000309087210 */ /* 0x000fce0007ffe0ff */
.L_x_5886:
[----:B------:R-:W-:Y:S05]  /*58d0*/  BSYNC.RECONVERGENT B1 ;  /* 0x0000000000017941 */ /* 0x000fea0003800200 */
.L_x_5884:
        /* <DEDUP_REMOVED lines=40> */
.L_x_5888:
[----:B------:R-:W-:Y:S01]  /*5b60*/  MOV R26, R20 ;  /* 0x00000014001a7202 */ /* 0x000fe20000000f00 */
[----:B------:R-:W-:Y:S01]  /*5b70*/  IMAD.MOV.U32 R10, RZ, RZ, R4 ;  /* 0x000000ffff0a7224 */ /* 0x000fe200078e0004 */
[----:B------:R-:W-:Y:S02]  /*5b80*/  MOV R11, R21 ;  /* 0x00000015000b7202 */ /* 0x000fe40000000f00 */
[----:B------:R-:W-:Y:S02]  /*5b90*/  MOV R9, R5 ;  /* 0x0000000500097202 */ /* 0x000fe40000000f00 */
[----:B------:R-:W-:-:S07]  /*5ba0*/  MOV R8, 0x5bc0 ;  /* 0x00005bc000087802 */ /* 0x000fce0000000f00 */
[----:B------:R-:W-:Y:S05]  /*5bb0*/  CALL.REL.NOINC `($__internal_122_$__cuda_sm20_div_s64) ;  /* 0x00000010002c7944 */ /* 0x000fea0003c00000 */
        /* <DEDUP_REMOVED lines=11> */
.L_x_5889:
[----:B------:R-:W-:Y:S05]  /*5c70*/  BSYNC.RECONVERGENT B1 ;  /* 0x0000000000017941 */ /* 0x000fea0003800200 */
.L_x_5887:
        /* <DEDUP_REMOVED lines=11> */
.L_x_5877:
        /* <DEDUP_REMOVED lines=34> */
.L_x_5892:
[----:B------:R-:W-:Y:S01]  /*5f50*/  MOV R26, R4 ;  /* 0x00000004001a7202 */ /* 0x000fe20000000f00 */
[----:B------:R-:W-:Y:S01]  /*5f60*/  IMAD.MOV.U32 R10, RZ, RZ, R16 ;  /* 0x000000ffff0a7224 */ /* 0x000fe200078e0010 */
[----:B------:R-:W-:Y:S02]  /*5f70*/  MOV R11, R5 ;  /* 0x00000005000b7202 */ /* 0x000fe40000000f00 */
[----:B------:R-:W-:Y:S02]  /*5f80*/  MOV R9, R17 ;  /* 0x0000001100097202 */ /* 0x000fe40000000f00 */
[----:B------:R-:W-:-:S07]  /*5f90*/  MOV R8, 0x5fb0 ;  /* 0x00005fb000087802 */ /* 0x000fce0000000f00 */
[----:B------:R-:W-:Y:S05]  /*5fa0*/  CALL.REL.NOINC `($__internal_122_$__cuda_sm20_div_s64) ;  /* 0x0000000c00307944 */ /* 0x000fea0003c00000 */
        /* <DEDUP_REMOVED lines=9> */
.L_x_5893:
[----:B------:R-:W-:Y:S05]  /*6040*/  BSYNC.RECONVERGENT B1 ;  /* 0x0000000000017941 */ /* 0x000fea0003800200 */
.L_x_5891:
        /* <DEDUP_REMOVED lines=39> */
.L_x_5895:
[----:B------:R-:W-:Y:S01]  /*62c0*/  MOV R26, R20 ;  /* 0x00000014001a7202 */ /* 0x000fe20000000f00 */
[----:B------:R-:W-:Y:S01]  /*62d0*/  IMAD.MOV.U32 R11, RZ, RZ, R21 ;  /* 0x000000ffff0b7224 */ /* 0x000fe200078e0015 */
[----:B------:R-:W-:Y:S02]  /*62e0*/  MOV R10, R4 ;  /* 0x00000004000a7202 */ /* 0x000fe40000000f00 */
        /* <DEDUP_REMOVED lines=14> */
.L_x_5896:
[----:B------:R-:W-:Y:S05]  /*63d0*/  BSYNC.RECONVERGENT B1 ;  /* 0x0000000000017941 */ /* 0x000fea0003800200 */
.L_x_5894:
        /* <DEDUP_REMOVED lines=11> */
.L_x_5890:
        /* <DEDUP_REMOVED lines=30> */
.L_x_5898:
[----:B------:R-:W-:Y:S01]  /*6670*/  MOV R3, R23 ;  /* 0x0000001700037202 */ /* 0x000fe20000000f00 */
[----:B------:R-:W-:Y:S01]  /*6680*/  IMAD.MOV.U32 R23, RZ, RZ, R5 ;  /* 0x000000ffff177224 */ /* 0x000fe200078e0005 */
[----:B------:R-:W-:-:S07]  /*6690*/  MOV R24, 0x66b0 ;  /* 0x000066b000187802 */ /* 0x000fce0000000f00 */
[----:B------:R-:W-:Y:S05]  /*66a0*/  CALL.REL.NOINC `($__internal_123_$__cuda_sm20_rem_s64) ;  /* 0x0000000800bc7944 */ /* 0x000fea0003c00000 */
[----:B------:R-:W-:-:S07]  /*66b0*/  MOV R5, R9 ;  /* 0x0000000900057202 */ /* 0x000fce0000000f00 */
.L_x_5899:
[----:B------:R-:W-:Y:S05]  /*66c0*/  BSYNC.RECONVERGENT B1 ;  /* 0x0000000000017941 */ /* 0x000fea0003800200 */
.L_x_5897:
        /* <DEDUP_REMOVED lines=9> */
.L_x_5850:
[----:B------:R-:W-:-:S05]  /*6760*/  IMAD.MOV.U32 R13, RZ, RZ, R7 ;  /* 0x000000ffff0d7224 */ /* 0x000fca00078e0007 */
[----:B------:R-:W2:Y:S02]  /*6770*/  LDG.E.64 R4, desc[UR14][R12.64] ;  /* 0x0000000e0c047981 */ /* 0x000ea4000c1e1b00 */
[----:B--2---:R-:W-:-:S06]  /*6780*/  DSETP.NEU.AND P0, PT, R4, RZ, PT ;  /* 0x000000ff0400722a */ /* 0x004fcc0003f0d000 */
[----:B------:R-:W-:-:S05]  /*6790*/  SEL R3, RZ, 0x1, !P0 ;  /* 0x00000001ff037807 */ /* 0x000fca0004000000 */
[----:B------:R1:W-:Y:S03]  /*67a0*/  STS.U8 [R0+UR4], R3 ;  /* 0x0000000300007988 */ /* 0x0003e60008000004 */
.L_x_5849:
[----:B------:R-:W-:Y:S05]  /*67b0*/  BSYNC.RECONVERGENT B0 ;  /* 0x0000000000007941 */ /* 0x000fea0003800200 */
.L_x_5799:
[----:B------:R-:W-:Y:S01]  /*67c0*/  BAR.SYNC.DEFER_BLOCKING 0x0 ;  /* 0x0000000000007b1d */ /* 0x000fe20000010000 */
[----:B------:R-:W-:-:S09]  /*67d0*/  UISETP.GE.U32.AND UP0, UPT, UR5, 0x42, UPT ;  /* 0x000000420500788c */ /* 0x000fd2000bf06070 */
[----:B------:R-:W-:Y:S05]  /*67e0*/  BRA.U !UP0, `(.L_x_5900) ;  /* 0x00000001083c7547 */ /* 0x000fea000b800000 */
.L_x_5903:
        /* <DEDUP_REMOVED lines=10> */
.L_x_5902:
[----:B------:R-:W-:Y:S05]  /*6890*/  BSYNC.RECONVERGENT B0 ;  /* 0x0000000000007941 */ /* 0x000fea0003800200 */
.L_x_5901:
[----:B------:R-:W-:Y:S01]  /*68a0*/  BAR.SYNC.DEFER_BLOCKING 0x0 ;  /* 0x0000000000007b1d */ /* 0x000fe20000010000 */
[----:B------:R-:W-:-:S05]  /*68b0*/  UISETP.GT.U32.AND UP0, UPT, UR5, 0x83, UPT ;  /* 0x000000830500788c */ /* 0x000fca000bf04070 */
[----:B------:R-:W-:-:S04]  /*68c0*/  UMOV UR5, UR6 ;  /* 0x0000000600057c82 */ /* 0x000fc80008000000 */
[----:B------:R-:W-:Y:S05]  /*68d0*/  BRA.U UP0, `(.L_x_5903) ;  /* 0xfffffffd00c47547 */ /* 0x000fea000b83ffff */
.L_x_5900:
        /* <DEDUP_REMOVED lines=57> */
        .weak           $__internal_122_$__cuda_sm20_div_s64
        .type           $__internal_122_$__cuda_sm20_div_s64,@function
        .size           $__internal_122_$__cuda_sm20_div_s64,($__internal_123_$__cuda_sm20_rem_s64 - $__internal_122_$__cuda_sm20_div_s64)
$__internal_122_$__cuda_sm20_div_s64:
        /* <DEDUP_REMOVED lines=82> */
[----:B------:R-:W-:Y:S06]  /*7190*/  RET.REL.NODEC R8 `(contiguous_all2_f64) ;  /* 0xffffff8c08987950 */ /* 0x000fec0003c3ffff */
        .weak           $__internal_123_$__cuda_sm20_rem_s64
        .type           $__internal_123_$__cuda_sm20_rem_s64,@function
        .size           $__internal_123_$__cuda_sm20_rem_s64,(.L_x_30439 - $__internal_123_$__cuda_sm20_rem_s64)
$__internal_123_$__cuda_sm20_rem_s64:
        /* <DEDUP_REMOVED lines=76> */
[----:B------:R-:W-:Y:S06]  /*7660*/  RET.REL.NODEC R24 `(contiguous_all2_f64) ;  /* 0xffffff8818647950 */ /* 0x000fec0003c3ffff */
.L_x_5904:
        /* <DEDUP_REMOVED lines=9> */
.L_x_30439:


//--------------------- .text.uncontiguous_cumulate_all_f64 --------------------------
	.section	.text.uncontiguous_cumulate_all_f64,"ax",@progbits
	.align	128
        .global         uncontiguous_cumulate_all_f64
        .type           uncontiguous_cumulate_all_f64,@function
        .size           uncontiguous_cumulate_all_f64,(.L_x_30441 - uncontiguous_cumulate_all_f64)
        .other          uncontiguous_cumulate_all_f64,@"STO_CUDA_ENTRY STV_DEFAULT"
uncontiguous_cumulate_all_f64:
.text.uncontiguous_cumulate_all_f64:
        /* <DEDUP_REMOVED lines=39> */
.L_x_5933:
        /* <DEDUP_REMOVED lines=32> */
.L_x_5910:
[----:B------:R-:W-:Y:S01]  /*0470*/  MOV R26, R4 ;  /* 0x00000004001a7202 */ /* 0x000fe20000000f00 */
[----:B------:R-:W-:Y:S01]  /*0480*/  IMAD.MOV.U32 R11, RZ, RZ, R5 ;  /* 0x000000ffff0b7224 */ /* 0x000fe200078e0005 */
[----:B------:R-:W-:Y:S01]  /*0490*/  MOV R10, R36 ;  /* 0x00000024000a7202 */ /* 0x000fe20000000f00 */
[----:B------:R-:W-:Y:S01]  /*04a0*/  IMAD.MOV.U32 R9, RZ, RZ, R37 ;  /* 0x000000ffff097224 */ /* 0x000fe200078e0025 */
[----:B------:R-:W-:-:S07]  /*04b0*/  MOV R8, 0x4d0 ;  /* 0x000004d000087802 */ /* 0x000fce0000000f00 */
[----:B-1----:R-:W-:Y:S05]  /*04c0*/  CALL.REL.NOINC `($__internal_124_$__cuda_sm20_div_s64) ;  /* 0x0000006400887944 */ /* 0x002fea0003c00000 */
        /* <DEDUP_REMOVED lines=9> */
.L_x_5911:
[----:B------:R-:W-:Y:S05]  /*0560*/  BSYNC.RECONVERGENT B1 ;  /* 0x0000000000017941 */ /* 0x000fea0003800200 */
.L_x_5909:
        /* <DEDUP_REMOVED lines=33> */
.L_x_5913:
[----:B------:R-:W-:Y:S01]  /*0780*/  MOV R26, R18 ;  /* 0x00000012001a7202 */ /* 0x000fe20000000f00 */
[----:B------:R-:W-:Y:S01]  /*0790*/  IMAD.MOV.U32 R11, RZ, RZ, R19 ;  /* 0x000000ffff0b7224 */ /* 0x000fe200078e0013 */
[----:B------:R-:W-:Y:S01]  /*07a0*/  MOV R10, R36 ;  /* 0x00000024000a7202 */ /* 0x000fe20000000f00 */
[----:B------:R-:W-:Y:S01]  /*07b0*/  IMAD.MOV.U32 R9, RZ, RZ, R37 ;  /* 0x000000ffff097224 */ /* 0x000fe200078e0025 */
[----:B------:R-:W-:-:S07]  /*07c0*/  MOV R8, 0x7e0 ;  /* 0x000007e000087802 */ /* 0x000fce0000000f00 */
[----:B------:R-:W-:Y:S05]  /*07d0*/  CALL.REL.NOINC `($__internal_124_$__cuda_sm20_div_s64) ;  /* 0x0000006000c47944 */ /* 0x000fea0003c00000 */
        /* <DEDUP_REMOVED lines=9> */
.L_x_5914:
[----:B------:R-:W-:Y:S05]  /*0870*/  BSYNC.RECONVERGENT B1 ;  /* 0x0000000000017941 */ /* 0x000fea0003800200 */
.L_x_5912:
        /* <DEDUP_REMOVED lines=34> */
.L_x_5916:
[----:B------:R-:W-:Y:S01]  /*0aa0*/  IMAD.MOV.U32 R26, RZ, RZ, R22 ;  /* 0x000000ffff1a7224 */ /* 0x000fe200078e0016 */
[----:B------:R-:W-:Y:S01]  /*0ab0*/  MOV R11, R23 ;  /* 0x00000017000b7202 */ /* 0x000fe20000000f00 */
[----:B------:R-:W-:Y:S01]  /*0ac0*/  IMAD.MOV.U32 R10, RZ, RZ, R40 ;  /* 0x000000ffff0a7224 */ /* 0x000fe200078e0028 */
[----:B------:R-:W-:Y:S02]  /*0ad0*/  MOV R9, R41 ;  /* 0x0000002900097202 */ /* 0x000fe40000000f00 */
[----:B------:R-:W-:-:S07]  /*0ae0*/  MOV R8, 0xb00 ;  /* 0x00000b0000087802 */ /* 0x000fce0000000f00 */
[----:B------:R-:W-:Y:S05]  /*0af0*/  CALL.REL.NOINC `($__internal_124_$__cuda_sm20_div_s64) ;  /* 0x0000005c00fc7944 */ /* 0x000fea0003c00000 */
        /* <DEDUP_REMOVED lines=10> */
.L_x_5917:
[----:B------:R-:W-:Y:S05]  /*0ba0*/  BSYNC.RECONVERGENT B1 ;  /* 0x0000000000017941 */ /* 0x000fea0003800200 */
.L_x_5915:
        /* <DEDUP_REMOVED lines=35> */
.L_x_5919:
[----:B------:R-:W-:Y:S01]  /*0de0*/  MOV R26, R42 ;  /* 0x0000002a001a7202 */ /* 0x000fe20000000f00 */
[----:B------:R-:W-:Y:S01]  /*0df0*/  IMAD.MOV.U32 R11, RZ, RZ, R43 ;  /* 0x000000ffff0b7224 */ /* 0x000fe200078e002b */
[----:B------:R-:W-:Y:S01]  /*0e00*/  MOV R10, R40 ;  /* 0x00000028000a7202 */ /* 0x000fe20000000f00 */
[----:B------:R-:W-:Y:S01]  /*0e10*/  IMAD.MOV.U32 R9, RZ, RZ, R41 ;  /* 0x000000ffff097224 */ /* 0x000fe200078e0029 */
[----:B------:R-:W-:-:S07]  /*0e20*/  MOV R8, 0xe40 ;  /* 0x00000e4000087802 */ /* 0x000fce0000000f00 */
[----:B------:R-:W-:Y:S05]  /*0e30*/  CALL.REL.NOINC `($__internal_124_$__cuda_sm20_div_s64) ;  /* 0x0000005c002c7944 */ /* 0x000fea0003c00000 */
        /* <DEDUP_REMOVED lines=11> */
.L_x_5920:
[----:B------:R-:W-:Y:S05]  /*0ef0*/  BSYNC.RECONVERGENT B1 ;  /* 0x0000000000017941 */ /* 0x000fea0003800200 */
.L_x_5918:
        /* <DEDUP_REMOVED lines=36> */
.L_x_5922:
        /* <DEDUP_REMOVED lines=16> */
.L_x_5923:
[----:B------:R-:W-:Y:S05]  /*1240*/  BSYNC.RECONVERGENT B1 ;  /* 0x0000000000017941 */ /* 0x000fea0003800200 */
.L_x_5921:
        /* <DEDUP_REMOVED lines=34> */
.L_x_5925:
[----:B------:R-:W-:Y:S01]  /*1470*/  IMAD.MOV.U32 R26, RZ, RZ, R40 ;  /* 0x000000ffff1a7224 */ /* 0x000fe200078e0028 */
[----:B------:R-:W-:Y:S01]  /*1480*/  MOV R11, R41 ;  /* 0x00000029000b7202 */ /* 0x000fe20000000f00 */
[----:B------:R-:W-:Y:S01]  /*1490*/  IMAD.MOV.U32 R10, RZ, RZ, R20 ;  /* 0x000000ffff0a7224 */ /* 0x000fe200078e0014 */
[----:B------:R-:W-:Y:S02]  /*14a0*/  MOV R9, R21 ;  /* 0x0000001500097202 */ /* 0x000fe40000000f00 */
[----:B------:R-:W-:-:S07]  /*14b0*/  MOV R8, 0x14d0 ;  /* 0x000014d000087802 */ /* 0x000fce0000000f00 */
[----:B------:R-:W-:Y:S05]  /*14c0*/  CALL.REL.NOINC `($__internal_124_$__cuda_sm20_div_s64) ;  /* 0x0000005400887944 */ /* 0x000fea0003c00000 */
        /* <DEDUP_REMOVED lines=11> */
.L_x_5926:
[----:B------:R-:W-:Y:S05]  /*1580*/  BSYNC.RECONVERGENT B1 ;  /* 0x0000000000017941 */ /* 0x000fea0003800200 */
.L_x_5924:
        /* <DEDUP_REMOVED lines=34> */
.L_x_5928:
        /* <DEDUP_REMOVED lines=17> */
.L_x_5929:
[----:B------:R-:W-:Y:S05]  /*18c0*/  BSYNC.RECONVERGENT B1 ;  /* 0x0000000000017941 */ /* 0x000fea0003800200 */
.L_x_5927:
        /* <DEDUP_REMOVED lines=35> */
.L_x_5931:
[----:B------:R-:W-:Y:S01]  /*1b00*/  MOV R26, R18 ;  /* 0x00000012001a7202 */ /* 0x000fe20000000f00 */
[----:B------:R-:W-:Y:S01]  /*1b10*/  IMAD.MOV.U32 R11, RZ, RZ, R19 ;  /* 0x000000ffff0b7224 */ /* 0x000fe200078e0013 */
[----:B------:R-:W-:Y:S01]  /*1b20*/  MOV R10, R20 ;  /* 0x00000014000a7202 */ /* 0x000fe20000000f00 */
[----:B------:R-:W-:Y:S01]  /*1b30*/  IMAD.MOV.U32 R9, RZ, RZ, R21 ;  /* 0x000000ffff097224 */ /* 0x000fe200078e0015 */
[----:B------:R-:W-:-:S07]  /*1b40*/  MOV R8, 0x1b60 ;  /* 0x00001b6000087802 */ /* 0x000fce0000000f00 */
[----:B------:R-:W-:Y:S05]  /*1b50*/  CALL.REL.NOINC `($__internal_124_$__cuda_sm20_div_s64) ;  /* 0x0000004c00e47944 */ /* 0x000fea0003c00000 */
        /* <DEDUP_REMOVED lines=11> */
.L_x_5932:
[----:B------:R-:W-:Y:S05]  /*1c10*/  BSYNC.RECONVERGENT B1 ;  /* 0x0000000000017941 */ /* 0x000fea0003800200 */
.L_x_5930:
        /* <DEDUP_REMOVED lines=9> */
.L_x_5908:
        /* <DEDUP_REMOVED lines=36> */
.L_x_5936:
[----:B------:R-:W-:Y:S01]  /*1ef0*/  IMAD.MOV.U32 R26, RZ, RZ, R4 ;  /* 0x000000ffff1a7224 */ /* 0x000fe200078e0004 */
[----:B------:R-:W-:Y:S01]  /*1f00*/  MOV R11, R5 ;  /* 0x00000005000b7202 */ /* 0x000fe20000000f00 */
[----:B------:R-:W-:Y:S01]  /*1f10*/  IMAD.MOV.U32 R10, RZ, RZ, R6 ;  /* 0x000000ffff0a7224 */ /* 0x000fe200078e0006 */
[----:B------:R-:W-:Y:S02]  /*1f20*/  MOV R9, R7 ;  /* 0x0000000700097202 */ /* 0x000fe40000000f00 */
[----:B------:R-:W-:-:S07]  /*1f30*/  MOV R8, 0x1f50 ;  /* 0x00001f5000087802 */ /* 0x000fce0000000f00 */
[----:B------:R-:W-:Y:S05]  /*1f40*/  CALL.REL.NOINC `($__internal_124_$__cuda_sm20_div_s64) ;  /* 0x0000004800e87944 */ /* 0x000fea0003c00000 */
        /* <DEDUP_REMOVED lines=9> */
.L_x_5937:
[----:B------:R-:W-:Y:S05]  /*1fe0*/  BSYNC.RECONVERGENT B1 ;  /* 0x0000000000017941 */ /* 0x000fea0003800200 */
.L_x_5935:
        /* <DEDUP_REMOVED lines=34> */
.L_x_5939:
        /* <DEDUP_REMOVED lines=14> */
.L_x_5940:
[----:B------:R-:W-:Y:S05]  /*22f0*/  BSYNC.RECONVERGENT B1 ;  /* 0x0000000000017941 */ /* 0x000fea0003800200 */
.L_x_5938:
        /* <DEDUP_REMOVED lines=36> */
.L_x_5942:
        /* <DEDUP_REMOVED lines=17> */
.L_x_5943:
[----:B------:R-:W-:Y:S05]  /*2650*/  BSYNC.RECONVERGENT B1 ;  /* 0x0000000000017941 */ /* 0x000fea0003800200 */
.L_x_5941:
        /* <DEDUP_REMOVED lines=35> */
.L_x_5945:
[----:B------:R-:W-:Y:S01]  /*2890*/  IMAD.MOV.U32 R26, RZ, RZ, R16 ;  /* 0x000000ffff1a7224 */ /* 0x000fe200078e0010 */
[----:B------:R-:W-:Y:S01]  /*28a0*/  MOV R11, R17 ;  /* 0x00000011000b7202 */ /* 0x000fe20000000f00 */
[----:B------:R-:W-:Y:S01]  /*28b0*/  IMAD.MOV.U32 R10, RZ, RZ, R14 ;  /* 0x000000ffff0a7224 */ /* 0x000fe200078e000e */
[----:B------:R-:W-:Y:S02]  /*28c0*/  MOV R9, R15 ;  /* 0x0000000f00097202 */ /* 0x000fe40000000f00 */
[----:B------:R-:W-:-:S07]  /*28d0*/  MOV R8, 0x28f0 ;  /* 0x000028f000087802 */ /* 0x000fce0000000f00 */
[----:B------:R-:W-:Y:S05]  /*28e0*/  CALL.REL.NOINC `($__internal_124_$__cuda_sm20_div_s64) ;  /* 0x0000004000807944 */ /* 0x000fea0003c00000 */
        /* <DEDUP_REMOVED lines=10> */
.L_x_5946:
[----:B------:R-:W-:Y:S05]  /*2990*/  BSYNC.RECONVERGENT B1 ;  /* 0x0000000000017941 */ /* 0x000fea0003800200 */
.L_x_5944:
[----:B------:R-:W-:Y:S01]  /*29a0*/  IMAD R9, R9, R22, RZ ;  /* 0x0000001609097224 */ /* 0x000fe200078e02ff */
[----:B------:R-:W-:Y:S01]  /*29b0*/  IADD3 R3, PT, PT, R3, -0x2, RZ ;  /* 0xfffffffe03037810 */ /* 0x000fe20007ffe0ff */
[----:B------:R-:W-:Y:S02]  /*29c0*/  IMAD.MOV.U32 R6, RZ, RZ, R20 ;  /* 0x000000ffff067224 */ /* 0x000fe400078e0014 */
[-C--:B------:R-:W-:Y:S02]  /*29d0*/  IMAD R9, R23, R8.reuse, R9 ;  /* 0x0000000817097224 */ /* 0x080fe400078e0209 */
[----:B------:R-:W-:-:S04]  /*29e0*/  IMAD.WIDE.U32 R20, R22, R8, R6 ;  /* 0x0000000816147225 */ /* 0x000fc800078e0006 */
[----:B------:R-:W-:-:S07]  /*29f0*/  IMAD.IADD R21, R21, 0x1, R9 ;  /* 0x0000000115157824 */ /* 0x000fce00078e0209 */
.L_x_5934:
        /* <DEDUP_REMOVED lines=31> */
.L_x_5948:
[----:B------:R-:W-:Y:S01]  /*2bf0*/  MOV R14, R4 ;  /* 0x00000004000e7202 */ /* 0x000fe20000000f00 */
[----:B------:R-:W-:Y:S01]  /*2c00*/  IMAD.MOV.U32 R23, RZ, RZ, R5 ;  /* 0x000000ffff177224 */ /* 0x000fe200078e0005 */
[----:B------:R-:W-:Y:S01]  /*2c10*/  MOV R22, R6 ;  /* 0x0000000600167202 */ /* 0x000fe20000000f00 */
[----:B------:R-:W-:Y:S01]  /*2c20*/  IMAD.MOV.U32 R15, RZ, RZ, R7 ;  /* 0x000000ffff0f7224 */ /* 0x000fe200078e0007 */
[----:B------:R-:W-:-:S07]  /*2c30*/  MOV R24, 0x2c50 ;  /* 0x00002c5000187802 */ /* 0x000fce0000000f00 */
[----:B------:R-:W-:Y:S05]  /*2c40*/  CALL.REL.NOINC `($__internal_125_$__cuda_sm20_rem_s64) ;  /* 0x0000004000f47944 */ /* 0x000fea0003c00000 */
.L_x_5949:
[----:B------:R-:W-:Y:S05]  /*2c50*/  BSYNC.RECONVERGENT B1 ;  /* 0x0000000000017941 */ /* 0x000fea0003800200 */
.L_x_5947:
        /* <DEDUP_REMOVED lines=31> */
.L_x_5951:
[----:B------:R-:W-:Y:S01]  /*2e50*/  IMAD.MOV.U32 R22, RZ, RZ, R6 ;  /* 0x000000ffff167224 */ /* 0x000fe200078e0006 */
[----:B------:R-:W-:Y:S01]  /*2e60*/  MOV R15, R7 ;  /* 0x00000007000f7202 */ /* 0x000fe20000000f00 */
[----:B------:R-:W-:Y:S01]  /*2e70*/  IMAD.MOV.U32 R14, RZ, RZ, R18 ;  /* 0x000000ffff0e7224 */ /* 0x000fe200078e0012 */
[----:B------:R-:W-:Y:S02]  /*2e80*/  MOV R23, R19 ;  /* 0x0000001300177202 */ /* 0x000fe40000000f00 */
[----:B------:R-:W-:-:S07]  /*2e90*/  MOV R24, 0x2eb0 ;  /* 0x00002eb000187802 */ /* 0x000fce0000000f00 */
[----:B------:R-:W-:Y:S05]  /*2ea0*/  CALL.REL.NOINC `($__internal_125_$__cuda_sm20_rem_s64) ;  /* 0x00000040005c7944 */ /* 0x000fea0003c00000 */
[----:B------:R-:W-:Y:S01]  /*2eb0*/  IMAD.MOV.U32 R6, RZ, RZ, R8 ;  /* 0x000000ffff067224 */ /* 0x000fe200078e0008 */
[----:B------:R-:W-:-:S07]  /*2ec0*/  MOV R7, R9 ;  /* 0x0000000900077202 */ /* 0x000fce0000000f00 */
.L_x_5952:
[----:B------:R-:W-:Y:S05]  /*2ed0*/  BSYNC.RECONVERGENT B1 ;  /* 0x0000000000017941 */ /* 0x000fea0003800200 */
.L_x_5950:
[----:B------:R-:W-:Y:S02]  /*2ee0*/  IMAD R3, R7, R4, RZ ;  /* 0x0000000407037224 */ /* 0x000fe400078e02ff */
[----:B------:R-:W-:-:S04]  /*2ef0*/  IMAD.WIDE.U32 R20, R4, R6, R20 ;  /* 0x0000000604147225 */ /* 0x000fc800078e0014 */
[----:B------:R-:W-:-:S04]  /*2f00*/  IMAD R3, R5, R6, R3 ;  /* 0x0000000605037224 */ /* 0x000fc800078e0203 */
[----:B------:R-:W-:-:S07]  /*2f10*/  IMAD.IADD R21, R21, 0x1, R3 ;  /* 0x0000000115157824 */ /* 0x000fce00078e0203 */
.L_x_5907:
        /* <DEDUP_REMOVED lines=12> */
.L_x_5954:
[----:B------:R-:W-:Y:S05]  /*2fe0*/  BSYNC.RECONVERGENT B1 ;  /* 0x0000000000017941 */ /* 0x000fea0003800200 */
.L_x_5953:
[----:B------:R-:W-:-:S05]  /*2ff0*/  SEL R3, RZ, 0x1, !P0 ;  /* 0x00000001ff037807 */ /* 0x000fca0004000000 */
[----:B------:R1:W-:Y:S01]  /*3000*/  STS.U8 [R0+UR4], R3 ;  /* 0x0000000300007988 */ /* 0x0003e20008000004 */
[----:B------:R-:W-:Y:S05]  /*3010*/  BRA `(.L_x_5955) ;  /* 0x00000034009c7947 */ /* 0x000fea0003800000 */
.L_x_5906:
        /* <DEDUP_REMOVED lines=20> */
.L_x_5982:
        /* <DEDUP_REMOVED lines=33> */
.L_x_5959:
[----:B------:R-:W-:Y:S01]  /*3370*/  IMAD.MOV.U32 R26, RZ, RZ, R14 ;  /* 0x000000ffff1a7224 */ /* 0x000fe200078e000e */
[----:B------:R-:W-:Y:S01]  /*3380*/  MOV R11, R13 ;  /* 0x0000000d000b7202 */ /* 0x000fe20000000f00 */
[----:B------:R-:W-:Y:S01]  /*3390*/  IMAD.MOV.U32 R10, RZ, RZ, R34 ;  /* 0x000000ffff0a7224 */ /* 0x000fe200078e0022 */
[----:B------:R-:W-:Y:S02]  /*33a0*/  MOV R9, R35 ;  /* 0x0000002300097202 */ /* 0x000fe40000000f00 */
[----:B------:R-:W-:-:S07]  /*33b0*/  MOV R8, 0x33d0 ;  /* 0x000033d000087802 */ /* 0x000fce0000000f00 */
[----:B-123--:R-:W-:Y:S05]  /*33c0*/  CALL.REL.NOINC `($__internal_124_$__cuda_sm20_div_s64) ;  /* 0x0000003400c87944 */ /* 0x00efea0003c00000 */
        /* <DEDUP_REMOVED lines=10> */
.L_x_5960:
[----:B------:R-:W-:Y:S05]  /*3470*/  BSYNC.RECONVERGENT B1 ;  /* 0x0000000000017941 */ /* 0x000fea0003800200 */
.L_x_5958:
        /* <DEDUP_REMOVED lines=37> */
.L_x_5962:
        /* <DEDUP_REMOVED lines=17> */
.L_x_5963:
[----:B------:R-:W-:Y:S05]  /*37e0*/  BSYNC.RECONVERGENT B1 ;  /* 0x0000000000017941 */ /* 0x000fea0003800200 */
.L_x_5961:
        /* <DEDUP_REMOVED lines=38> */
.L_x_5965:
[----:B------:R-:W-:Y:S01]  /*3a50*/  IMAD.MOV.U32 R26, RZ, RZ, R34 ;  /* 0x000000ffff1a7224 */ /* 0x000fe200078e0022 */
[----:B------:R-:W-:Y:S01]  /*3a60*/  MOV R11, R35 ;  /* 0x00000023000b7202 */ /* 0x000fe20000000f00 */
[----:B------:R-:W-:Y:S01]  /*3a70*/  IMAD.MOV.U32 R10, RZ, RZ, R36 ;  /* 0x000000ffff0a7224 */ /* 0x000fe200078e0024 */
[----:B------:R-:W-:Y:S02]  /*3a80*/  MOV R9, R37 ;  /* 0x0000002500097202 */ /* 0x000fe40000000f00 */
[----:B------:R-:W-:-:S07]  /*3a90*/  MOV R8, 0x3ab0 ;  /* 0x00003ab000087802 */ /* 0x000fce0000000f00 */
[----:B-1----:R-:W-:Y:S05]  /*3aa0*/  CALL.REL.NOINC `($__internal_124_$__cuda_sm20_div_s64) ;  /* 0x0000003000107944 */ /* 0x002fea0003c00000 */
        /* <DEDUP_REMOVED lines=11> */
.L_x_5966:
[----:B------:R-:W-:Y:S05]  /*3b60*/  BSYNC.RECONVERGENT B1 ;  /* 0x0000000000017941 */ /* 0x000fea0003800200 */
.L_x_5964:
        /* <DEDUP_REMOVED lines=37> */
.L_x_5968:
        /* <DEDUP_REMOVED lines=17> */
.L_x_5969:
[----:B------:R-:W-:Y:S05]  /*3ed0*/  BSYNC.RECONVERGENT B1 ;  /* 0x0000000000017941 */ /* 0x000fea0003800200 */
.L_x_5967:
        /* <DEDUP_REMOVED lines=38> */
.L_x_5971:
        /* <DEDUP_REMOVED lines=17> */
.L_x_5972:
[----:B------:R-:W-:Y:S05]  /*4250*/  BSYNC.RECONVERGENT B1 ;  /* 0x0000000000017941 */ /* 0x000fea0003800200 */
.L_x_5970:
        /* <DEDUP_REMOVED lines=38> */
.L_x_5974:
        /* <DEDUP_REMOVED lines=17> */
.L_x_5975:
[----:B------:R-:W-:Y:S05]  /*45d0*/  BSYNC.RECONVERGENT B1 ;  /* 0x0000000000017941 */ /* 0x000fea0003800200 */
.L_x_5973:
        /* <DEDUP_REMOVED lines=37> */
.L_x_5977:
        /* <DEDUP_REMOVED lines=17> */
.L_x_5978:
[----:B------:R-:W-:Y:S05]  /*4940*/  BSYNC.RECONVERGENT B1 ;  /* 0x0000000000017941 */ /* 0x000fea0003800200 */
.L_x_5976:
        /* <DEDUP_REMOVED lines=37> */
.L_x_5980:
        /* <DEDUP_REMOVED lines=17> */
.L_x_5981:
[----:B------:R-:W-:Y:S05]  /*4cb0*/  BSYNC.RECONVERGENT B1 ;  /* 0x0000000000017941 */ /* 0x000fea0003800200 */
.L_x_5979:
        /* <DEDUP_REMOVED lines=12> */
.L_x_5957:
        /* <DEDUP_REMOVED lines=37> */
.L_x_5985:
[----:B------:R-:W-:Y:S01]  /*4fd0*/  IMAD.MOV.U32 R26, RZ, RZ, R14 ;  /* 0x000000ffff1a7224 */ /* 0x000fe200078e000e */
[----:B------:R-:W-:Y:S01]  /*4fe0*/  MOV R11, R13 ;  /* 0x0000000d000b7202 */ /* 0x000fe20000000f00 */
[----:B------:R-:W-:Y:S01]  /*4ff0*/  IMAD.MOV.U32 R10, RZ, RZ, R16 ;  /* 0x000000ffff0a7224 */ /* 0x000fe200078e0010 */
[----:B------:R-:W-:Y:S02]  /*5000*/  MOV R9, R17 ;  /* 0x0000001100097202 */ /* 0x000fe40000000f00 */
[----:B------:R-:W-:-:S07]  /*5010*/  MOV R8, 0x5030 ;  /* 0x0000503000087802 */ /* 0x000fce0000000f00 */
[----:B------:R-:W-:Y:S05]  /*5020*/  CALL.REL.NOINC `($__internal_124_$__cuda_sm20_div_s64) ;  /* 0x0000001800b07944 */ /* 0x000fea0003c00000 */
        /* <DEDUP_REMOVED lines=10> */
.L_x_5986:
[----:B------:R-:W-:Y:S05]  /*50d0*/  BSYNC.RECONVERGENT B1 ;  /* 0x0000000000017941 */ /* 0x000fea0003800200 */
.L_x_5984:
        /* <DEDUP_REMOVED lines=38> */
.L_x_5988:
        /* <DEDUP_REMOVED lines=17> */
.L_x_5989:
[----:B------:R-:W-:Y:S05]  /*5450*/  BSYNC.RECONVERGENT B1 ;  /* 0x0000000000017941 */ /* 0x000fea0003800200 */
.L_x_5987:
        /* <DEDUP_REMOVED lines=40> */
.L_x_5991:
[----:B------:R-:W-:Y:S01]  /*56e0*/  MOV R26, R12 ;  /* 0x0000000c001a7202 */ /* 0x000fe20000000f00 */
[----:B------:R-:W-:Y:S01]  /*56f0*/  IMAD.MOV.U32 R11, RZ, RZ, R13 ;  /* 0x000000ffff0b7224 */ /* 0x000fe200078e000d */
[----:B------:R-:W-:Y:S01]  /*5700*/  MOV R10, R14 ;  /* 0x0000000e000a7202 */ /* 0x000fe20000000f00 */
[----:B------:R-:W-:Y:S01]  /*5710*/  IMAD.MOV.U32 R9, RZ, RZ, R15 ;  /* 0x000000ffff097224 */ /* 0x000fe200078e000f */
[----:B------:R-:W-:-:S07]  /*5720*/  MOV R8, 0x5740 ;  /* 0x0000574000087802 */ /* 0x000fce0000000f00 */
[----:B------:R-:W-:Y:S05]  /*5730*/  CALL.REL.NOINC `($__internal_124_$__cuda_sm20_div_s64) ;  /* 0x0000001000ec7944 */ /* 0x000fea0003c00000 */
        /* <DEDUP_REMOVED lines=11> */
.L_x_5992:
[----:B------:R-:W-:Y:S05]  /*57f0*/  BSYNC.RECONVERGENT B1 ;  /* 0x0000000000017941 */ /* 0x000fea0003800200 */
.L_x_5990:
        /* <DEDUP_REMOVED lines=40> */
.L_x_5994:
        /* <DEDUP_REMOVED lines=17> */
.L_x_5995:
[----:B------:R-:W-:Y:S05]  /*5b90*/  BSYNC.RECONVERGENT B1 ;  /* 0x0000000000017941 */ /* 0x000fea0003800200 */
.L_x_5993:
        /* <DEDUP_REMOVED lines=9> */
.L_x_5983:
        /* <DEDUP_REMOVED lines=35> */
.L_x_5998:
[----:B------:R-:W-:Y:S01]  /*5e60*/  MOV R26, R14 ;  /* 0x0000000e001a7202 */ /* 0x000fe20000000f00 */
[----:B------:R-:W-:Y:S01]  /*5e70*/  IMAD.MOV.U32 R10, RZ, RZ, R16 ;  /* 0x000000ffff0a7224 */ /* 0x000fe200078e0010 */
[----:B------:R-:W-:Y:S02]  /*5e80*/  MOV R11, R13 ;  /* 0x0000000d000b7202 */ /* 0x000fe40000000f00 */
[----:B------:R-:W-:Y:S02]  /*5e90*/  MOV R9, R17 ;  /* 0x0000001100097202 */ /* 0x000fe40000000f00 */
[----:B------:R-:W-:-:S07]  /*5ea0*/  MOV R8, 0x5ec0 ;  /* 0x00005ec000087802 */ /* 0x000fce0000000f00 */
[----:B------:R-:W-:Y:S05]  /*5eb0*/  CALL.REL.NOINC `($__internal_124_$__cuda_sm20_div_s64) ;  /* 0x0000000c000c7944 */ /* 0x000fea0003c00000 */
        /* <DEDUP_REMOVED lines=10> */
.L_x_5999:
[----:B------:R-:W-:Y:S05]  /*5f60*/  BSYNC.RECONVERGENT B1 ;  /* 0x0000000000017941 */ /* 0x000fea0003800200 */
.L_x_5997:
        /* <DEDUP_REMOVED lines=39> */
.L_x_6001:
        /* <DEDUP_REMOVED lines=17> */
.L_x_6002:
[----:B------:R-:W-:Y:S05]  /*62f0*/  BSYNC.RECONVERGENT B1 ;  /* 0x0000000000017941 */ /* 0x000fea0003800200 */
.L_x_6000:
        /* <DEDUP_REMOVED lines=9> */
.L_x_5996:
        /* <DEDUP_REMOVED lines=31> */
.L_x_6004:
[----:B------:R-:W-:Y:S02]  /*6580*/  MOV R15, R23 ;  /* 0x00000017000f7202 */ /* 0x000fe40000000f00 */
[----:B------:R-:W-:Y:S02]  /*6590*/  MOV R23, R13 ;  /* 0x0000000d00177202 */ /* 0x000fe40000000f00 */
[----:B------:R-:W-:-:S07]  /*65a0*/  MOV R24, 0x65c0 ;  /* 0x000065c000187802 */ /* 0x000fce0000000f00 */
[----:B------:R-:W-:Y:S05]  /*65b0*/  CALL.REL.NOINC `($__internal_125_$__cuda_sm20_rem_s64) ;  /* 0x0000000800987944 */ /* 0x000fea0003c00000 */
.L_x_6005:
[----:B------:R-:W-:Y:S05]  /*65c0*/  BSYNC.RECONVERGENT B1 ;  /* 0x0000000000017941 */ /* 0x000fea0003800200 */
.L_x_6003:
[----:B------:R-:W0:Y:S02]  /*65d0*/  LDC.64 R10, c[0x0][0x398] ;  /* 0x0000e600ff0a7b82 */ /* 0x000e240000000a00 */
[----:B0-----:R-:W-:-:S06]  /*65e0*/  IMAD.WIDE.U32 R6, R7, 0x8, R10 ;  /* 0x0000000807067825 */ /* 0x001fcc00078e000a */
[----:B------:R-:W2:Y:S02]  /*65f0*/  LDG.E.64 R6, desc[UR8][R6.64] ;  /* 0x0000000806067981 */ /* 0x000ea4000c1e1b00 */
[-C--:B--2---:R-:W-:Y:S02]  /*6600*/  IMAD R3, R7, R8.reuse, RZ ;  /* 0x0000000807037224 */ /* 0x084fe400078e02ff */
[----:B------:R-:W-:-:S04]  /*6610*/  IMAD.WIDE.U32 R4, R6, R8, R4 ;  /* 0x0000000806047225 */ /* 0x000fc800078e0004 */
[----:B------:R-:W-:-:S04]  /*6620*/  IMAD R3, R6, R9, R3 ;  /* 0x0000000906037224 */ /* 0x000fc800078e0203 */
[----:B------:R-:W-:-:S07]  /*6630*/  IMAD.IADD R5, R5, 0x1, R3 ;  /* 0x0000000105057824 */ /* 0x000fce00078e0203 */
.L_x_5956:
[----:B------:R-:W0:Y:S02]  /*6640*/  LDCU.64 UR12, c[0x0][0x388] ;  /* 0x00007100ff0c77ac */ /* 0x000e240008000a00 */
[----:B0-----:R-:W-:-:S04]  /*6650*/  IADD3 R4, P0, PT, R4, UR12, RZ ;  /* 0x0000000c04047c10 */ /* 0x001fc8000ff1e0ff */
[----:B------:R-:W-:-:S06]  /*6660*/  IADD3.X R5, PT, PT, R5, UR13, RZ, P0, !PT ;  /* 0x0000000d05057c10 */ /* 0x000fcc00087fe4ff */
[----:B------:R-:W2:Y:S04]  /*6670*/  LDG.E.U8 R5, desc[UR8][R4.64] ;  /* 0x0000000804057981 */ /* 0x000ea8000c1e1100 */
[----:B--2---:R0:W-:Y:S02]  /*6680*/  STS.U8 [R0+UR4], R5 ;  /* 0x0000000500007988 */ /* 0x0041e40008000004 */
.L_x_5955:
[----:B------:R-:W-:Y:S05]  /*6690*/  BSYNC.RECONVERGENT B0 ;  /* 0x0000000000007941 */ /* 0x000fea0003800200 */
.L_x_5905:
[----:B------:R-:W-:Y:S01]  /*66a0*/  BAR.SYNC.DEFER_BLOCKING 0x0 ;  /* 0x0000000000007b1d */ /* 0x000fe20000010000 */
[----:B------:R-:W-:-:S09]  /*66b0*/  UISETP.GE.U32.AND UP0, UPT, UR5, 0x42, UPT ;  /* 0x000000420500788c */ /* 0x000fd2000bf06070 */
[----:B------:R-:W-:Y:S05]  /*66c0*/  BRA.U !UP0, `(.L_x_6006) ;  /* 0x00000001083c7547 */ /* 0x000fea000b800000 */
.L_x_6009:
        /* <DEDUP_REMOVED lines=10> */
.L_x_6008:
[----:B------:R-:W-:Y:S05]  /*6770*/  BSYNC.RECONVERGENT B0 ;  /* 0x0000000000007941 */ /* 0x000fea0003800200 */
.L_x_6007:
[----:B------:R-:W-:Y:S01]  /*6780*/  BAR.SYNC.DEFER_BLOCKING 0x0 ;  /* 0x0000000000007b1d */ /* 0x000fe20000010000 */
[----:B------:R-:W-:-:S05]  /*6790*/  UISETP.GT.U32.AND UP0, UPT, UR5, 0x83, UPT ;  /* 0x000000830500788c */ /* 0x000fca000bf04070 */
[----:B------:R-:W-:-:S04]  /*67a0*/  UMOV UR5, UR6 ;  /* 0x0000000600057c82 */ /* 0x000fc80008000000 */
[----:B------:R-:W-:Y:S05]  /*67b0*/  BRA.U UP0, `(.L_x_6009) ;  /* 0xfffffffd00c47547 */ /* 0x000fea000b83ffff */
.L_x_6006:
        /* <DEDUP_REMOVED lines=51> */
        .weak           $__internal_124_$__cuda_sm20_div_s64
        .type           $__internal_124_$__cuda_sm20_div_s64,@function
        .size           $__internal_124_$__cuda_sm20_div_s64,($__internal_125_$__cuda_sm20_rem_s64 - $__internal_124_$__cuda_sm20_div_s64)
$__internal_124_$__cuda_sm20_div_s64:
        /* <DEDUP_REMOVED lines=82> */
[----:B------:R-:W-:Y:S06]  /*7010*/  RET.REL.NODEC R8 `(uncontiguous_cumulate_all_f64) ;  /* 0xffffff8c08f87950 */ /* 0x000fec0003c3ffff */
        .weak           $__internal_125_$__cuda_sm20_rem_s64
        .type           $__internal_125_$__cuda_sm20_rem_s64,@function
        .size           $__internal_125_$__cuda_sm20_rem_s64,(.L_x_30441 - $__internal_125_$__cuda_sm20_rem_s64)
$__internal_125_$__cuda_sm20_rem_s64:
        /* <DEDUP_REMOVED lines=76> */
[----:B------:R-:W-:Y:S06]  /*74e0*/  RET.REL.NODEC R24 `(uncontiguous_cumulate_all_f64) ;  /* 0xffffff8818c47950 */ /* 0x000fec0003c3ffff */
.L_x_6010:
        /* <DEDUP_REMOVED lines=9> */
.L_x_30441:


//--------------------- .text.uncontiguous_all_f64 --------------------------
	.section	.text.uncontiguous_all_f64,"ax",@progbits
	.align	128
        .global         uncontiguous_all_f64
        .type           uncontiguous_all_f64,@function
        .size           uncontiguous_all_f64,(.L_x_30443 - uncontiguous_all_f64)
        .other          uncontiguous_all_f64,@"STO_CUDA_ENTRY STV_DEFAULT"
uncontiguous_all_f64:
.text.uncontiguous_all_f64:
        /* <DEDUP_REMOVED lines=39> */
.L_x_6039:
        /* <DEDUP_REMOVED lines=32> */
.L_x_6016:
[----:B------:R-:W-:Y:S01]  /*0470*/  MOV R26, R4 ;  /* 0x00000004001a7202 */ /* 0x000fe20000000f00 */
[----:B------:R-:W-:Y:S01]  /*0480*/  IMAD.MOV.U32 R11, RZ, RZ, R5 ;  /* 0x000000ffff0b7224 */ /* 0x000fe200078e0005 */
[----:B------:R-:W-:Y:S01]  /*0490*/  MOV R10, R36 ;  /* 0x00000024000a7202 */ /* 0x000fe20000000f00 */
[----:B------:R-:W-:Y:S01]  /*04a0*/  IMAD.MOV.U32 R9, RZ, RZ, R37 ;  /* 0x000000ffff097224 */ /* 0x000fe200078e0025 */
[----:B------:R-:W-:-:S07]  /*04b0*/  MOV R8, 0x4d0 ;  /* 0x000004d000087802 */ /* 0x000fce0000000f00 */
[----:B-1----:R-:W-:Y:S05]  /*04c0*/  CALL.REL.NOINC `($__internal_126_$__cuda_sm20_div_s64) ;  /* 0x0000006400907944 */ /* 0x002fea0003c00000 */
        /* <DEDUP_REMOVED lines=9> */
.L_x_6017:
[----:B------:R-:W-:Y:S05]  /*0560*/  BSYNC.RECONVERGENT B1 ;  /* 0x0000000000017941 */ /* 0x000fea0003800200 */
.L_x_6015:
        /* <DEDUP_REMOVED lines=33> */
.L_x_6019:
[----:B------:R-:W-:Y:S01]  /*0780*/  MOV R26, R18 ;  /* 0x00000012001a7202 */ /* 0x000fe20000000f00 */
[----:B------:R-:W-:Y:S01]  /*0790*/  IMAD.MOV.U32 R11, RZ, RZ, R19 ;  /* 0x000000ffff0b7224 */ /* 0x000fe200078e0013 */
[----:B------:R-:W-:Y:S01]  /*07a0*/  MOV R10, R36 ;  /* 0x00000024000a7202 */ /* 0x000fe20000000f00 */
[----:B------:R-:W-:Y:S01]  /*07b0*/  IMAD.MOV.U32 R9, RZ, RZ, R37 ;  /* 0x000000ffff097224 */ /* 0x000fe200078e0025 */
[----:B------:R-:W-:-:S07]  /*07c0*/  MOV R8, 0x7e0 ;  /* 0x000007e000087802 */ /* 0x000fce0000000f00 */
[----:B------:R-:W-:Y:S05]  /*07d0*/  CALL.REL.NOINC `($__internal_126_$__cuda_sm20_div_s64) ;  /* 0x0000006000cc7944 */ /* 0x000fea0003c00000 */
        /* <DEDUP_REMOVED lines=9> */
.L_x_6020:
[----:B------:R-:W-:Y:S05]  /*0870*/  BSYNC.RECONVERGENT B1 ;  /* 0x0000000000017941 */ /* 0x000fea0003800200 */
.L_x_6018:
        /* <DEDUP_REMOVED lines=34> */
.L_x_6022:
[----:B------:R-:W-:Y:S01]  /*0aa0*/  IMAD.MOV.U32 R26, RZ, RZ, R22 ;  /* 0x000000ffff1a7224 */ /* 0x000fe200078e0016 */
[----:B------:R-:W-:Y:S01]  /*0ab0*/  MOV R11, R23 ;  /* 0x00000017000b7202 */ /* 0x000fe20000000f00 */
[----:B------:R-:W-:Y:S01]  /*0ac0*/  IMAD.MOV.U32 R10, RZ, RZ, R40 ;  /* 0x000000ffff0a7224 */ /* 0x000fe200078e0028 */
[----:B------:R-:W-:Y:S02]  /*0ad0*/  MOV R9, R41 ;  /* 0x0000002900097202 */ /* 0x000fe40000000f00 */
[----:B------:R-:W-:-:S07]  /*0ae0*/  MOV R8, 0xb00 ;  /* 0x00000b0000087802 */ /* 0x000fce0000000f00 */
[----:B------:R-:W-:Y:S05]  /*0af0*/  CALL.REL.NOINC `($__internal_126_$__cuda_sm20_div_s64) ;  /* 0x0000006000047944 */ /* 0x000fea0003c00000 */
        /* <DEDUP_REMOVED lines=10> */
.L_x_6023:
[----:B------:R-:W-:Y:S05]  /*0ba0*/  BSYNC.RECONVERGENT B1 ;  /* 0x0000000000017941 */ /* 0x000fea0003800200 */
.L_x_6021:
        /* <DEDUP_REMOVED lines=35> */
.L_x_6025:
[----:B------:R-:W-:Y:S01]  /*0de0*/  MOV R26, R42 ;  /* 0x0000002a001a7202 */ /* 0x000fe20000000f00 */
[----:B------:R-:W-:Y:S01]  /*0df0*/  IMAD.MOV.U32 R11, RZ, RZ, R43 ;  /* 0x000000ffff0b7224 */ /* 0x000fe200078e002b */
[----:B------:R-:W-:Y:S01]  /*0e00*/  MOV R10, R40 ;  /* 0x00000028000a7202 */ /* 0x000fe20000000f00 */
[----:B------:R-:W-:Y:S01]  /*0e10*/  IMAD.MOV.U32 R9, RZ, RZ, R41 ;  /* 0x000000ffff097224 */ /* 0x000fe200078e0029 */
[----:B------:R-:W-:-:S07]  /*0e20*/  MOV R8, 0xe40 ;  /* 0x00000e4000087802 */ /* 0x000fce0000000f00 */
[----:B------:R-:W-:Y:S05]  /*0e30*/  CALL.REL.NOINC `($__internal_126_$__cuda_sm20_div_s64) ;  /* 0x0000005c00347944 */ /* 0x000fea0003c00000 */
        /* <DEDUP_REMOVED lines=11> */
.L_x_6026:
[----:B------:R-:W-:Y:S05]  /*0ef0*/  BSYNC.RECONVERGENT B1 ;  /* 0x0000000000017941 */ /* 0x000fea0003800200 */
.L_x_6024:
        /* <DEDUP_REMOVED lines=36> */
.L_x_6028:
        /* <DEDUP_REMOVED lines=16> */
.L_x_6029:
[----:B------:R-:W-:Y:S05]  /*1240*/  BSYNC.RECONVERGENT B1 ;  /* 0x0000000000017941 */ /* 0x000fea0003800200 */
.L_x_6027:
        /* <DEDUP_REMOVED lines=34> */
.L_x_6031:
[----:B------:R-:W-:Y:S01]  /*1470*/  IMAD.MOV.U32 R26, RZ, RZ, R40 ;  /* 0x000000ffff1a7224 */ /* 0x000fe200078e0028 */
[----:B------:R-:W-:Y:S01]  /*1480*/  MOV R11, R41 ;  /* 0x00000029000b7202 */ /* 0x000fe20000000f00 */
[----:B------:R-:W-:Y:S01]  /*1490*/  IMAD.MOV.U32 R10, RZ, RZ, R20 ;  /* 0x000000ffff0a7224 */ /* 0x000fe200078e0014 */
[----:B------:R-:W-:Y:S02]  /*14a0*/  MOV R9, R21 ;  /* 0x0000001500097202 */ /* 0x000fe40000000f00 */
[----:B------:R-:W-:-:S07]  /*14b0*/  MOV R8, 0x14d0 ;  /* 0x000014d000087802 */ /* 0x000fce0000000f00 */
[----:B------:R-:W-:Y:S05]  /*14c0*/  CALL.REL.NOINC `($__internal_126_$__cuda_sm20_div_s64) ;  /* 0x0000005400907944 */ /* 0x000fea0003c00000 */
        /* <DEDUP_REMOVED lines=11> */
.L_x_6032:
[----:B------:R-:W-:Y:S05]  /*1580*/  BSYNC.RECONVERGENT B1 ;  /* 0x0000000000017941 */ /* 0x000fea0003800200 */
.L_x_6030:
        /* <DEDUP_REMOVED lines=34> */
.L_x_6034:
        /* <DEDUP_REMOVED lines=17> */
.L_x_6035:
[----:B------:R-:W-:Y:S05]  /*18c0*/  BSYNC.RECONVERGENT B1 ;  /* 0x0000000000017941 */ /* 0x000fea0003800200 */
.L_x_6033:
        /* <DEDUP_REMOVED lines=35> */
.L_x_6037:
[----:B------:R-:W-:Y:S01]  /*1b00*/  MOV R26, R18 ;  /* 0x00000012001a7202 */ /* 0x000fe20000000f00 */
[----:B------:R-:W-:Y:S01]  /*1b10*/  IMAD.MOV.U32 R11, RZ, RZ, R19 ;  /* 0x000000ffff0b7224 */ /* 0x000fe200078e0013 */
[----:B------:R-:W-:Y:S01]  /*1b20*/  MOV R10, R20 ;  /* 0x00000014000a7202 */ /* 0x000fe20000000f00 */
[----:B------:R-:W-:Y:S01]  /*1b30*/  IMAD.MOV.U32 R9, RZ, RZ, R21 ;  /* 0x000000ffff097224 */ /* 0x000fe200078e0015 */
[----:B------:R-:W-:-:S07]  /*1b40*/  MOV R8, 0x1b60 ;  /* 0x00001b6000087802 */ /* 0x000fce0000000f00 */
[----:B------:R-:W-:Y:S05]  /*1b50*/  CALL.REL.NOINC `($__internal_126_$__cuda_sm20_div_s64) ;  /* 0x0000004c00ec7944 */ /* 0x000fea0003c00000 */
        /* <DEDUP_REMOVED lines=11> */
.L_x_6038:
[----:B------:R-:W-:Y:S05]  /*1c10*/  BSYNC.RECONVERGENT B1 ;  /* 0x0000000000017941 */ /* 0x000fea0003800200 */
.L_x_6036:
        /* <DEDUP_REMOVED lines=9> */
.L_x_6014:
        /* <DEDUP_REMOVED lines=36> */
.L_x_6042:
[----:B------:R-:W-:Y:S01]  /*1ef0*/  IMAD.MOV.U32 R26, RZ, RZ, R4 ;  /* 0x000000ffff1a7224 */ /* 0x000fe200078e0004 */
[----:B------:R-:W-:Y:S01]  /*1f00*/  MOV R11, R5 ;  /* 0x00000005000b7202 */ /* 0x000fe20000000f00 */
[----:B------:R-:W-:Y:S01]  /*1f10*/  IMAD.MOV.U32 R10, RZ, RZ, R6 ;  /* 0x000000ffff0a7224 */ /* 0x000fe200078e0006 */
[----:B------:R-:W-:Y:S02]  /*1f20*/  MOV R9, R7 ;  /* 0x0000000700097202 */ /* 0x000fe40000000f00 */
[----:B------:R-:W-:-:S07]  /*1f30*/  MOV R8, 0x1f50 ;  /* 0x00001f5000087802 */ /* 0x000fce0000000f00 */
[----:B------:R-:W-:Y:S05]  /*1f40*/  CALL.REL.NOINC `($__internal_126_$__cuda_sm20_div_s64) ;  /* 0x0000004800f07944 */ /* 0x000fea0003c00000 */
        /* <DEDUP_REMOVED lines=9> */
.L_x_6043:
[----:B------:R-:W-:Y:S05]  /*1fe0*/  BSYNC.RECONVERGENT B1 ;  /* 0x0000000000017941 */ /* 0x000fea0003800200 */
.L_x_6041:
        /* <DEDUP_REMOVED lines=34> */
.L_x_6045:
        /* <DEDUP_REMOVED lines=14> */
.L_x_6046:
[----:B------:R-:W-:Y:S05]  /*22f0*/  BSYNC.RECONVERGENT B1 ;  /* 0x0000000000017941 */ /* 0x000fea0003800200 */
.L_x_6044:
        /* <DEDUP_REMOVED lines=36> */
.L_x_6048:
        /* <DEDUP_REMOVED lines=17> */
.L_x_6049:
[----:B------:R-:W-:Y:S05]  /*2650*/  BSYNC.RECONVERGENT B1 ;  /* 0x0000000000017941 */ /* 0x000fea0003800200 */
.L_x_6047:
        /* <DEDUP_REMOVED lines=35> */
.L_x_6051:
[----:B------:R-:W-:Y:S01]  /*2890*/  IMAD.MOV.U32 R26, RZ, RZ, R16 ;  /* 0x000000ffff1a7224 */ /* 0x000fe200078e0010 */
[----:B------:R-:W-:Y:S01]  /*28a0*/  MOV R11, R17 ;  /* 0x00000011000b7202 */ /* 0x000fe20000000f00 */
[----:B------:R-:W-:Y:S01]  /*28b0*/  IMAD.MOV.U32 R10, RZ, RZ, R14 ;  /* 0x000000ffff0a7224 */ /* 0x000fe200078e000e */
[----:B------:R-:W-:Y:S02]  /*28c0*/  MOV R9, R15 ;  /* 0x0000000f00097202 */ /* 0x000fe40000000f00 */
[----:B------:R-:W-:-:S07]  /*28d0*/  MOV R8, 0x28f0 ;  /* 0x000028f000087802 */ /* 0x000fce0000000f00 */
[----:B------:R-:W-:Y:S05]  /*28e0*/  CALL.REL.NOINC `($__internal_126_$__cuda_sm20_div_s64) ;  /* 0x0000004000887944 */ /* 0x000fea0003c00000 */
        /* <DEDUP_REMOVED lines=10> */
.L_x_6052:
[----:B------:R-:W-:Y:S05]  /*2990*/  BSYNC.RECONVERGENT B1 ;  /* 0x0000000000017941 */ /* 0x000fea0003800200 */
.L_x_6050:
[----:B------:R-:W-:Y:S01]  /*29a0*/  IMAD R9, R9, R22, RZ ;  /* 0x0000001609097224 */ /* 0x000fe200078e02ff */
[----:B------:R-:W-:Y:S01]  /*29b0*/  IADD3 R3, PT, PT, R3, -0x2, RZ ;  /* 0xfffffffe03037810 */ /* 0x000fe20007ffe0ff */
[----:B------:R-:W-:Y:S02]  /*29c0*/  IMAD.MOV.U32 R6, RZ, RZ, R20 ;  /* 0x000000ffff067224 */ /* 0x000fe400078e0014 */
[-C--:B------:R-:W-:Y:S02]  /*29d0*/  IMAD R9, R23, R8.reuse, R9 ;  /* 0x0000000817097224 */ /* 0x080fe400078e0209 */
[----:B------:R-:W-:-:S04]  /*29e0*/  IMAD.WIDE.U32 R20, R22, R8, R6 ;  /* 0x0000000816147225 */ /* 0x000fc800078e0006 */
[----:B------:R-:W-:-:S07]  /*29f0*/  IMAD.IADD R21, R21, 0x1, R9 ;  /* 0x0000000115157824 */ /* 0x000fce00078e0209 */
.L_x_6040:
        /* <DEDUP_REMOVED lines=31> */
.L_x_6054:
[----:B------:R-:W-:Y:S01]  /*2bf0*/  MOV R14, R4 ;  /* 0x00000004000e7202 */ /* 0x000fe20000000f00 */
[----:B------:R-:W-:Y:S01]  /*2c00*/  IMAD.MOV.U32 R23, RZ, RZ, R5 ;  /* 0x000000ffff177224 */ /* 0x000fe200078e0005 */
[----:B------:R-:W-:Y:S01]  /*2c10*/  MOV R22, R6 ;  /* 0x0000000600167202 */ /* 0x000fe20000000f00 */
[----:B------:R-:W-:Y:S01]  /*2c20*/  IMAD.MOV.U32 R15, RZ, RZ, R7 ;  /* 0x000000ffff0f7224 */ /* 0x000fe200078e0007 */
[----:B------:R-:W-:-:S07]  /*2c30*/  MOV R24, 0x2c50 ;  /* 0x00002c5000187802 */ /* 0x000fce0000000f00 */
[----:B------:R-:W-:Y:S05]  /*2c40*/  CALL.REL.NOINC `($__internal_127_$__cuda_sm20_rem_s64) ;  /* 0x0000004000fc7944 */ /* 0x000fea0003c00000 */
.L_x_6055:
[----:B------:R-:W-:Y:S05]  /*2c50*/  BSYNC.RECONVERGENT B1 ;  /* 0x0000000000017941 */ /* 0x000fea0003800200 */
.L_x_6053:
        /* <DEDUP_REMOVED lines=31> */
.L_x_6057:
[----:B------:R-:W-:Y:S01]  /*2e50*/  IMAD.MOV.U32 R22, RZ, RZ, R6 ;  /* 0x000000ffff167224 */ /* 0x000fe200078e0006 */
[----:B------:R-:W-:Y:S01]  /*2e60*/  MOV R15, R7 ;  /* 0x00000007000f7202 */ /* 0x000fe20000000f00 */
[----:B------:R-:W-:Y:S01]  /*2e70*/  IMAD.MOV.U32 R14, RZ, RZ, R18 ;  /* 0x000000ffff0e7224 */ /* 0x000fe200078e0012 */
[----:B------:R-:W-:Y:S02]  /*2e80*/  MOV R23, R19 ;  /* 0x0000001300177202 */ /* 0x000fe40000000f00 */
[----:B------:R-:W-:-:S07]  /*2e90*/  MOV R24, 0x2eb0 ;  /* 0x00002eb000187802 */ /* 0x000fce0000000f00 */
[----:B------:R-:W-:Y:S05]  /*2ea0*/  CALL.REL.NOINC `($__internal_127_$__cuda_sm20_rem_s64) ;  /* 0x0000004000647944 */ /* 0x000fea0003c00000 */
[----:B------:R-:W-:Y:S01]  /*2eb0*/  IMAD.MOV.U32 R6, RZ, RZ, R8 ;  /* 0x000000ffff067224 */ /* 0x000fe200078e0008 */
[----:B------:R-:W-:-:S07]  /*2ec0*/  MOV R7, R9 ;  /* 0x0000000900077202 */ /* 0x000fce0000000f00 */
.L_x_6058:
[----:B------:R-:W-:Y:S05]  /*2ed0*/  BSYNC.RECONVERGENT B1 ;  /* 0x0000000000017941 */ /* 0x000fea0003800200 */
.L_x_6056:
[----:B------:R-:W-:Y:S02]  /*2ee0*/  IMAD R3, R7, R4, RZ ;  /* 0x0000000407037224 */ /* 0x000fe400078e02ff */
[----:B------:R-:W-:-:S04]  /*2ef0*/  IMAD.WIDE.U32 R20, R4, R6, R20 ;  /* 0x0000000604147225 */ /* 0x000fc800078e0014 */
[----:B------:R-:W-:-:S04]  /*2f00*/  IMAD R3, R5, R6, R3 ;  /* 0x0000000605037224 */ /* 0x000fc800078e0203 */
[----:B------:R-:W-:-:S07]  /*2f10*/  IMAD.IADD R21, R21, 0x1, R3 ;  /* 0x0000000115157824 */ /* 0x000fce00078e0203 */
.L_x_6013:
        /* <DEDUP_REMOVED lines=12> */
.L_x_6060:
[----:B------:R-:W-:Y:S05]  /*2fe0*/  BSYNC.RECONVERGENT B1 ;  /* 0x0000000000017941 */ /* 0x000fea0003800200 */
.L_x_6059:
[----:B------:R-:W-:-:S05]  /*2ff0*/  SEL R3, RZ, 0x1, !P0 ;  /* 0x00000001ff037807 */ /* 0x000fca0004000000 */
[----:B------:R1:W-:Y:S01]  /*3000*/  STS.U8 [R0+UR4], R3 ;  /* 0x0000000300007988 */ /* 0x0003e20008000004 */
[----:B------:R-:W-:Y:S05]  /*3010*/  BRA `(.L_x_6061) ;  /* 0x0000003400a47947 */ /* 0x000fea0003800000 */
.L_x_6012:
        /* <DEDUP_REMOVED lines=20> */
.L_x_6088:
        /* <DEDUP_REMOVED lines=33> */
.L_x_6065:
[----:B------:R-:W-:Y:S01]  /*3370*/  IMAD.MOV.U32 R26, RZ, RZ, R14 ;  /* 0x000000ffff1a7224 */ /* 0x000fe200078e000e */
[----:B------:R-:W-:Y:S01]  /*3380*/  MOV R11, R13 ;  /* 0x0000000d000b7202 */ /* 0x000fe20000000f00 */
[----:B------:R-:W-:Y:S01]  /*3390*/  IMAD.MOV.U32 R10, RZ, RZ, R34 ;  /* 0x000000ffff0a7224 */ /* 0x000fe200078e0022 */
[----:B------:R-:W-:Y:S02]  /*33a0*/  MOV R9, R35 ;  /* 0x0000002300097202 */ /* 0x000fe40000000f00 */
[----:B------:R-:W-:-:S07]  /*33b0*/  MOV R8, 0x33d0 ;  /* 0x000033d000087802 */ /* 0x000fce0000000f00 */
[----:B-123--:R-:W-:Y:S05]  /*33c0*/  CALL.REL.NOINC `($__internal_126_$__cuda_sm20_div_s64) ;  /* 0x0000003400d07944 */ /* 0x00efea0003c00000 */
        /* <DEDUP_REMOVED lines=10> */
.L_x_6066:
[----:B------:R-:W-:Y:S05]  /*3470*/  BSYNC.RECONVERGENT B1 ;  /* 0x0000000000017941 */ /* 0x000fea0003800200 */
.L_x_6064:
        /* <DEDUP_REMOVED lines=37> */
.L_x_6068:
        /* <DEDUP_REMOVED lines=17> */
.L_x_6069:
[----:B------:R-:W-:Y:S05]  /*37e0*/  BSYNC.RECONVERGENT B1 ;  /* 0x0000000000017941 */ /* 0x000fea0003800200 */
.L_x_6067:
        /* <DEDUP_REMOVED lines=38> */
.L_x_6071:
[----:B------:R-:W-:Y:S01]  /*3a50*/  IMAD.MOV.U32 R26, RZ, RZ, R34 ;  /* 0x000000ffff1a7224 */ /* 0x000fe200078e0022 */
[----:B------:R-:W-:Y:S01]  /*3a60*/  MOV R11, R35 ;  /* 0x00000023000b7202 */ /* 0x000fe20000000f00 */
[----:B------:R-:W-:Y:S01]  /*3a70*/  IMAD.MOV.U32 R10, RZ, RZ, R36 ;  /* 0x000000ffff0a7224 */ /* 0x000fe200078e0024 */
[----:B------:R-:W-:Y:S02]  /*3a80*/  MOV R9, R37 ;  /* 0x0000002500097202 */ /* 0x000fe40000000f00 */
[----:B------:R-:W-:-:S07]  /*3a90*/  MOV R8, 0x3ab0 ;  /* 0x00003ab000087802 */ /* 0x000fce0000000f00 */
[----:B-1----:R-:W-:Y:S05]  /*3aa0*/  CALL.REL.NOINC `($__internal_126_$__cuda_sm20_div_s64) ;  /* 0x0000003000187944 */ /* 0x002fea0003c00000 */
        /* <DEDUP_REMOVED lines=11> */
.L_x_6072:
[----:B------:R-:W-:Y:S05]  /*3b60*/  BSYNC.RECONVERGENT B1 ;  /* 0x0000000000017941 */ /* 0x000fea0003800200 */
.L_x_6070:
        /* <DEDUP_REMOVED lines=37> */
.L_x_6074:
        /* <DEDUP_REMOVED lines=17> */
.L_x_6075:
[----:B------:R-:W-:Y:S05]  /*3ed0*/  BSYNC.RECONVERGENT B1 ;  /* 0x0000000000017941 */ /* 0x000fea0003800200 */
.L_x_6073:
        /* <DEDUP_REMOVED lines=38> */
.L_x_6077:
        /* <DEDUP_REMOVED lines=17> */
.L_x_6078:
[----:B------:R-:W-:Y:S05]  /*4250*/  BSYNC.RECONVERGENT B1 ;  /* 0x0000000000017941 */ /* 0x000fea0003800200 */
.L_x_6076:
        /* <DEDUP_REMOVED lines=38> */
.L_x_6080:
        /* <DEDUP_REMOVED lines=17> */
.L_x_6081:
[----:B------:R-:W-:Y:S05]  /*45d0*/  BSYNC.RECONVERGENT B1 ;  /* 0x0000000000017941 */ /* 0x000fea0003800200 */
.L_x_6079:
        /* <DEDUP_REMOVED lines=37> */
.L_x_6083:
        /* <DEDUP_REMOVED lines=17> */
.L_x_6084:
[----:B------:R-:W-:Y:S05]  /*4940*/  BSYNC.RECONVERGENT B1 ;  /* 0x0000000000017941 */ /* 0x000fea0003800200 */
.L_x_6082:
        /* <DEDUP_REMOVED lines=37> */
.L_x_6086:
        /* <DEDUP_REMOVED lines=17> */
.L_x_6087:
[----:B------:R-:W-:Y:S05]  /*4cb0*/  BSYNC.RECONVERGENT B1 ;  /* 0x0000000000017941 */ /* 0x000fea0003800200 */
.L_x_6085:
        /* <DEDUP_REMOVED lines=12> */
.L_x_6063:
        /* <DEDUP_REMOVED lines=37> */
.L_x_6091:
[----:B------:R-:W-:Y:S01]  /*4fd0*/  IMAD.MOV.U32 R26, RZ, RZ, R14 ;  /* 0x000000ffff1a7224 */ /* 0x000fe200078e000e */
[----:B------:R-:W-:Y:S01]  /*4fe0*/  MOV R11, R13 ;  /* 0x0000000d000b7202 */ /* 0x000fe20000000f00 */
[----:B------:R-:W-:Y:S01]  /*4ff0*/  IMAD.MOV.U32 R10, RZ, RZ, R16 ;  /* 0x000000ffff0a7224 */ /* 0x000fe200078e0010 */
[----:B------:R-:W-:Y:S02]  /*5000*/  MOV R9, R17 ;  /* 0x0000001100097202 */ /* 0x000fe40000000f00 */
[----:B------:R-:W-:-:S07]  /*5010*/  MOV R8, 0x5030 ;  /* 0x0000503000087802 */ /* 0x000fce0000000f00 */
[----:B------:R-:W-:Y:S05]  /*5020*/  CALL.REL.NOINC `($__internal_126_$__cuda_sm20_div_s64) ;  /* 0x0000001800b87944 */ /* 0x000fea0003c00000 */
        /* <DEDUP_REMOVED lines=10> */
.L_x_6092:
[----:B------:R-:W-:Y:S05]  /*50d0*/  BSYNC.RECONVERGENT B1 ;  /* 0x0000000000017941 */ /* 0x000fea0003800200 */
.L_x_6090:
        /* <DEDUP_REMOVED lines=38> */
.L_x_6094:
        /* <DEDUP_REMOVED lines=17> */
.L_x_6095:
[----:B------:R-:W-:Y:S05]  /*5450*/  BSYNC.RECONVERGENT B1 ;  /* 0x0000000000017941 */ /* 0x000fea0003800200 */
.L_x_6093:
        /* <DEDUP_REMOVED lines=40> */
.L_x_6097:
        /* <DEDUP_REMOVED lines=17> */
.L_x_6098:
[----:B------:R-:W-:Y:S05]  /*57f0*/  BSYNC.RECONVERGENT B1 ;  /* 0x0000000000017941 */ /* 0x000fea0003800200 */
.L_x_6096:
        /* <DEDUP_REMOVED lines=40> */
.L_x_6100:
        /* <DEDUP_REMOVED lines=17> */
.L_x_6101:
[----:B------:R-:W-:Y:S05]  /*5b90*/  BSYNC.RECONVERGENT B1 ;  /* 0x0000000000017941 */ /* 0x000fea0003800200 */
.L_x_6099:
        /* <DEDUP_REMOVED lines=9> */
.L_x_6089:
        /* <DEDUP_REMOVED lines=35> */
.L_x_6104:
[----:B------:R-:W-:Y:S01]  /*5e60*/  MOV R26, R14 ;  /* 0x0000000e001a7202 */ /* 0x000fe20000000f00 */
[----:B------:R-:W-:Y:S01]  /*5e70*/  IMAD.MOV.U32 R10, RZ, RZ, R16 ;  /* 0x000000ffff0a7224 */ /* 0x000fe200078e0010 */
[----:B------:R-:W-:Y:S02]  /*5e80*/  MOV R11, R13 ;  /* 0x0000000d000b7202 */ /* 0x000fe40000000f00 */
[----:B------:R-:W-:Y:S02]  /*5e90*/  MOV R9, R17 ;  /* 0x0000001100097202 */ /* 0x000fe40000000f00 */
[----:B------:R-:W-:-:S07]  /*5ea0*/  MOV R8, 0x5ec0 ;  /* 0x00005ec000087802 */ /* 0x000fce0000000f00 */
[----:B------:R-:W-:Y:S05]  /*5eb0*/  CALL.REL.NOINC `($__internal_126_$__cuda_sm20_div_s64) ;  /* 0x0000000c00147944 */ /* 0x000fea0003c00000 */
        /* <DEDUP_REMOVED lines=10> */
.L_x_6105:
[----:B------:R-:W-:Y:S05]  /*5f60*/  BSYNC.RECONVERGENT B1 ;  /* 0x0000000000017941 */ /* 0x000fea0003800200 */
.L_x_6103:
        /* <DEDUP_REMOVED lines=39> */
.L_x_6107:
        /* <DEDUP_REMOVED lines=17> */
.L_x_6108:
[----:B------:R-:W-:Y:S05]  /*62f0*/  BSYNC.RECONVERGENT B1 ;  /* 0x0000000000017941 */ /* 0x000fea0003800200 */
.L_x_6106:
        /* <DEDUP_REMOVED lines=9> */
.L_x_6102:
        /* <DEDUP_REMOVED lines=31> */
.L_x_6110:
[----:B------:R-:W-:Y:S02]  /*6580*/  MOV R15, R23 ;  /* 0x00000017000f7202 */ /* 0x000fe40000000f00 */
[----:B------:R-:W-:Y:S02]  /*6590*/  MOV R23, R13 ;  /* 0x0000000d00177202 */ /* 0x000fe40000000f00 */
[----:B------:R-:W-:-:S07]  /*65a0*/  MOV R24, 0x65c0 ;  /* 0x000065c000187802 */ /* 0x000fce0000000f00 */
[----:B------:R-:W-:Y:S05]  /*65b0*/  CALL.REL.NOINC `($__internal_127_$__cuda_sm20_rem_s64) ;  /* 0x0000000800a07944 */ /* 0x000fea0003c00000 */
.L_x_6111:
[----:B------:R-:W-:Y:S05]  /*65c0*/  BSYNC.RECONVERGENT B1 ;  /* 0x0000000000017941 */ /* 0x000fea0003800200 */
.L_x_6109:
[----:B------:R-:W0:Y:S02]  /*65d0*/  LDC.64 R10, c[0x0][0x398] ;  /* 0x0000e600ff0a7b82 */ /* 0x000e240000000a00 */
[----:B0-----:R-:W-:-:S06]  /*65e0*/  IMAD.WIDE.U32 R6, R7, 0x8, R10 ;  /* 0x0000000807067825 */ /* 0x001fcc00078e000a */
[----:B------:R-:W2:Y:S02]  /*65f0*/  LDG.E.64 R6, desc[UR8][R6.64] ;  /* 0x0000000806067981 */ /* 0x000ea4000c1e1b00 */
[-C--:B--2---:R-:W-:Y:S02]  /*6600*/  IMAD R3, R7, R8.reuse, RZ ;  /* 0x0000000807037224 */ /* 0x084fe400078e02ff */
[----:B------:R-:W-:-:S04]  /*6610*/  IMAD.WIDE.U32 R4, R6, R8, R4 ;  /* 0x0000000806047225 */ /* 0x000fc800078e0004 */
[----:B------:R-:W-:-:S04]  /*6620*/  IMAD R3, R6, R9, R3 ;  /* 0x0000000906037224 */ /* 0x000fc800078e0203 */
[----:B------:R-:W-:-:S07]  /*6630*/  IMAD.IADD R5, R5, 0x1, R3 ;  /* 0x0000000105057824 */ /* 0x000fce00078e0203 */
.L_x_6062:
[----:B------:R-:W0:Y:S02]  /*6640*/  LDCU.64 UR12, c[0x0][0x388] ;  /* 0x00007100ff0c77ac */ /* 0x000e240008000a00 */
[----:B0-----:R-:W-:-:S04]  /*6650*/  LEA R6, P0, R4, UR12, 0x3 ;  /* 0x0000000c04067c11 */ /* 0x001fc8000f8018ff */
[----:B------:R-:W-:-:S05]  /*6660*/  LEA.HI.X R7, R4, UR13, R5, 0x3, P0 ;  /* 0x0000000d04077c11 */ /* 0x000fca00080f1c05 */
[----:B------:R-:W2:Y:S02]  /*6670*/  LDG.E.64 R4, desc[UR8][R6.64] ;  /* 0x0000000806047981 */ /* 0x000ea4000c1e1b00 */
[----:B--2---:R-:W-:-:S06]  /*6680*/  DSETP.NEU.AND P0, PT, R4, RZ, PT ;  /* 0x000000ff0400722a */ /* 0x004fcc0003f0d000 */
[----:B------:R-:W-:-:S05]  /*6690*/  SEL R3, RZ, 0x1, !P0 ;  /* 0x00000001ff037807 */ /* 0x000fca0004000000 */
[----:B------:R0:W-:Y:S03]  /*66a0*/  STS.U8 [R0+UR4], R3 ;  /* 0x0000000300007988 */ /* 0x0001e60008000004 */
.L_x_6061:
[----:B------:R-:W-:Y:S05]  /*66b0*/  BSYNC.RECONVERGENT B0 ;  /* 0x0000000000007941 */ /* 0x000fea0003800200 */
.L_x_6011:
[----:B------:R-:W-:Y:S01]  /*66c0*/  BAR.SYNC.DEFER_BLOCKING 0x0 ;  /* 0x0000000000007b1d */ /* 0x000fe20000010000 */
[----:B------:R-:W-:-:S09]  /*66d0*/  UISETP.GE.U32.AND UP0, UPT, UR5, 0x42, UPT ;  /* 0x000000420500788c */ /* 0x000fd2000bf06070 */
[----:B------:R-:W-:Y:S05]  /*66e0*/  BRA.U !UP0, `(.L_x_6112) ;  /* 0x00000001083c7547 */ /* 0x000fea000b800000 */
.L_x_6115:
        /* <DEDUP_REMOVED lines=10> */
.L_x_6114:
[----:B------:R-:W-:Y:S05]  /*6790*/  BSYNC.RECONVERGENT B0 ;  /* 0x0000000000007941 */ /* 0x000fea0003800200 */
.L_x_6113:
[----:B------:R-:W-:Y:S01]  /*67a0*/  BAR.SYNC.DEFER_BLOCKING 0x0 ;  /* 0x0000000000007b1d */ /* 0x000fe20000010000 */
[----:B------:R-:W-:-:S05]  /*67b0*/  UISETP.GT.U32.AND UP0, UPT, UR5, 0x83, UPT ;  /* 0x000000830500788c */ /* 0x000fca000bf04070 */
[----:B------:R-:W-:-:S04]  /*67c0*/  UMOV UR5, UR6 ;  /* 0x0000000600057c82 */ /* 0x000fc80008000000 */
[----:B------:R-:W-:Y:S05]  /*67d0*/  BRA.U UP0, `(.L_x_6115) ;  /* 0xfffffffd00c47547 */ /* 0x000fea000b83ffff */
.L_x_6112:
        /* <DEDUP_REMOVED lines=51> */
        .weak           $__internal_126_$__cuda_sm20_div_s64
        .type           $__internal_126_$__cuda_sm20_div_s64,@function
        .size           $__internal_126_$__cuda_sm20_div_s64,($__internal_127_$__cuda_sm20_rem_s64 - $__internal_126_$__cuda_sm20_div_s64)
$__internal_126_$__cuda_sm20_div_s64:
        /* <DEDUP_REMOVED lines=82> */
[----:B------:R-:W-:Y:S06]  /*7030*/  RET.REL.NODEC R8 `(uncontiguous_all_f64) ;  /* 0xffffff8c08f07950 */ /* 0x000fec0003c3ffff */
        .weak           $__internal_127_$__cuda_sm20_rem_s64
        .type           $__internal_127_$__cuda_sm20_rem_s64,@function
        .size           $__internal_127_$__cuda_sm20_rem_s64,(.L_x_30443 - $__internal_127_$__cuda_sm20_rem_s64)
$__internal_127_$__cuda_sm20_rem_s64:
        /* <DEDUP_REMOVED lines=76> */
[----:B------:R-:W-:Y:S06]  /*7500*/  RET.REL.NODEC R24 `(uncontiguous_all_f64) ;  /* 0xffffff8818bc7950 */ /* 0x000fec0003c3ffff */
.L_x_6116:
        /* <DEDUP_REMOVED lines=15> */
.L_x_30443:


//--------------------- .text.contiguous_cumulate_all_f64 --------------------------
	.section	.text.contiguous_cumulate_all_f64,"ax",@progbits
	.align	128
        .global         contiguous_cumulate_all_f64
        .type           contiguous_cumulate_all_f64,@function
        .size           contiguous_cumulate_all_f64,(.L_x_31078 - contiguous_cumulate_all_f64)
        .other          contiguous_cumulate_all_f64,@"STO_CUDA_ENTRY STV_DEFAULT"
contiguous_cumulate_all_f64:
.text.contiguous_cumulate_all_f64:
        /* <DEDUP_REMOVED lines=32> */
.L_x_6120:
[----:B------:R-:W-:Y:S05]  /*0200*/  BSYNC.RECONVERGENT B1 ;  /* 0x0000000000017941 */ /* 0x000fea0003800200 */
.L_x_6119:
[----:B------:R-:W-:-:S05]  /*0210*/  SEL R3, RZ, 0x1, !P0 ;  /* 0x00000001ff037807 */ /* 0x000fca0004000000 */
[----:B------:R0:W-:Y:S01]  /*0220*/  STS.U8 [R0+UR4], R3 ;  /* 0x0000000300007988 */ /* 0x0001e20008000004 */
[----:B------:R-:W-:Y:S05]  /*0230*/  BRA `(.L_x_6121) ;  /* 0x0000000000207947 */ /* 0x000fea0003800000 */
.L_x_6118:
        /* <DEDUP_REMOVED lines=8> */
.L_x_6121:
[----:B------:R-:W-:Y:S05]  /*02c0*/  BSYNC.RECONVERGENT B0 ;  /* 0x0000000000007941 */ /* 0x000fea0003800200 */
.L_x_6117:
[----:B------:R-:W-:Y:S01]  /*02d0*/  BAR.SYNC.DEFER_BLOCKING 0x0 ;  /* 0x0000000000007b1d */ /* 0x000fe20000010000 */
[----:B------:R-:W-:-:S09]  /*02e0*/  UISETP.GE.U32.AND UP0, UPT, UR5, 0x42, UPT ;  /* 0x000000420500788c */ /* 0x000fd2000bf06070 */
[----:B------:R-:W-:Y:S05]  /*02f0*/  BRA.U !UP0, `(.L_x_6122) ;  /* 0x00000001083c7547 */ /* 0x000fea000b800000 */
.L_x_6125:
        /* <DEDUP_REMOVED lines=10> */
.L_x_6124:
[----:B------:R-:W-:Y:S05]  /*03a0*/  BSYNC.RECONVERGENT B0 ;  /* 0x0000000000007941 */ /* 0x000fea0003800200 */
.L_x_6123:
[----:B------:R-:W-:Y:S01]  /*03b0*/  BAR.SYNC.DEFER_BLOCKING 0x0 ;  /* 0x0000000000007b1d */ /* 0x000fe20000010000 */
[----:B------:R-:W-:-:S05]  /*03c0*/  UISETP.GT.U32.AND UP0, UPT, UR5, 0x83, UPT ;  /* 0x000000830500788c */ /* 0x000fca000bf04070 */
[----:B------:R-:W-:-:S04]  /*03d0*/  UMOV UR5, UR6 ;  /* 0x0000000600057c82 */ /* 0x000fc80008000000 */
[----:B------:R-:W-:Y:S05]  /*03e0*/  BRA.U UP0, `(.L_x_6125) ;  /* 0xfffffffd00c47547 */ /* 0x000fea000b83ffff */
.L_x_6122:
        /* <DEDUP_REMOVED lines=51> */
.L_x_6126:
        /* <DEDUP_REMOVED lines=14> */
.L_x_31078:


//--------------------- .text.contiguous_all_f64  --------------------------
	.section	.text.contiguous_all_f64,"ax",@progbits
	.align	128
        .global         contiguous_all_f64
        .type           contiguous_all_f64,@function
        .size           contiguous_all_f64,(.L_x_31079 - contiguous_all_f64)
        .other          contiguous_all_f64,@"STO_CUDA_ENTRY STV_DEFAULT"
contiguous_all_f64:
.text.contiguous_all_f64:
        /* <DEDUP_REMOVED lines=22> */
[----:B------:R-:W2:Y:S01]  /*0160*/  LDG.E.64 R2, desc[UR8][R2.64] ;  /* 0x0000000802027981 */ /* 0x000ea2000c1e1b00 */
[----:B------:R-:W-:Y:S01]  /*0170*/  BSSY.RECONVERGENT B1, `(.L_x_6129) ;  /* 0x0000009000017945 */ /* 0x000fe20003800200 */
[----:B------:R-:W-:Y:S01]  /*0180*/  PLOP3.LUT P0, PT, PT, PT, PT, 0x8, 0x80 ;  /* 0x000000000080781c */ /* 0x000fe20003f0e170 */
[----:B--2---:R-:W-:-:S14]  /*0190*/  DSETP.NEU.AND P1, PT, R2, RZ, PT ;  /* 0x000000ff0200722a */ /* 0x004fdc0003f2d000 */
[----:B------:R-:W-:Y:S05]  /*01a0*/  @!P1 BRA `(.L_x_6130) ;  /* 0x0000000000149947 */ /* 0x000fea0003800000 */
[----:B------:R-:W0:Y:S02]  /*01b0*/  LDCU.64 UR12, c[0x0][0x388] ;  /* 0x00007100ff0c77ac */ /* 0x000e240008000a00 */
[----:B0-----:R-:W-:-:S04]  /*01c0*/  LEA R2, P0, R6, UR12, 0x3 ;  /* 0x0000000c06027c11 */ /* 0x001fc8000f8018ff */
[----:B------:R-:W-:-:S06]  /*01d0*/  LEA.HI.X R3, R6, UR13, RZ, 0x3, P0 ;  /* 0x0000000d06037c11 */ /* 0x000fcc00080f1cff */
[----:B------:R-:W2:Y:S02]  /*01e0*/  LDG.E.64 R2, desc[UR8][R2.64] ;  /* 0x0000000802027981 */ /* 0x000ea4000c1e1b00 */
[----:B--2---:R-:W-:-:S14]  /*01f0*/  DSETP.NEU.AND P0, PT, R2, RZ, PT ;  /* 0x000000ff0200722a */ /* 0x004fdc0003f0d000 */
.L_x_6130:
[----:B------:R-:W-:Y:S05]  /*0200*/  BSYNC.RECONVERGENT B1 ;  /* 0x0000000000017941 */ /* 0x000fea0003800200 */
.L_x_6129:
[----:B------:R-:W-:-:S05]  /*0210*/  SEL R3, RZ, 0x1, !P0 ;  /* 0x00000001ff037807 */ /* 0x000fca0004000000 */
[----:B------:R0:W-:Y:S01]  /*0220*/  STS.U8 [R0+UR4], R3 ;  /* 0x0000000300007988 */ /* 0x0001e20008000004 */
[----:B------:R-:W-:Y:S05]  /*0230*/  BRA `(.L_x_6131) ;  /* 0x0000000000287947 */ /* 0x000fea0003800000 */
.L_x_6128:
[----:B------:R-:W-:-:S04]  /*0240*/  ISETP.GE.U32.AND P0, PT, R5, UR10, PT ;  /* 0x0000000a05007c0c */ /* 0x000fc8000bf06070 */
[----:B------:R-:W-:-:S13]  /*0250*/  ISETP.GE.U32.AND.EX P0, PT, RZ, UR11, PT, P0 ;  /* 0x0000000bff007c0c */ /* 0x000fda000bf06100 */
[----:B------:R-:W-:Y:S05]  /*0260*/  @P0 BRA `(.L_x_6131) ;  /* 0x00000000001c0947 */ /* 0x000fea0003800000 */
[----:B------:R-:W0:Y:S02]  /*0270*/  LDCU.64 UR12, c[0x0][0x388] ;  /* 0x00007100ff0c77ac */ /* 0x000e240008000a00 */
[----:B0-----:R-:W-:-:S04]  /*0280*/  LEA R2, P0, R5, UR12, 0x3 ;  /* 0x0000000c05027c11 */ /* 0x001fc8000f8018ff */
[----:B------:R-:W-:-:S06]  /*0290*/  LEA.HI.X R3, R5, UR13, RZ, 0x3, P0 ;  /* 0x0000000d05037c11 */ /* 0x000fcc00080f1cff */
[----:B------:R-:W2:Y:S02]  /*02a0*/  LDG.E.64 R2, desc[UR8][R2.64] ;  /* 0x0000000802027981 */ /* 0x000ea4000c1e1b00 */
[----:B--2---:R-:W-:-:S06]  /*02b0*/  DSETP.NEU.AND P0, PT, R2, RZ, PT ;  /* 0x000000ff0200722a */ /* 0x004fcc0003f0d000 */
[----:B------:R-:W-:-:S05]  /*02c0*/  SEL R5, RZ, 0x1, !P0 ;  /* 0x00000001ff057807 */ /* 0x000fca0004000000 */
[----:B------:R1:W-:Y:S03]  /*02d0*/  STS.U8 [R0+UR4], R5 ;  /* 0x0000000500007988 */ /* 0x0003e60008000004 */
.L_x_6131:
[----:B------:R-:W-:Y:S05]  /*02e0*/  BSYNC.RECONVERGENT B0 ;  /* 0x0000000000007941 */ /* 0x000fea0003800200 */
.L_x_6127:
[----:B------:R-:W-:Y:S01]  /*02f0*/  BAR.SYNC.DEFER_BLOCKING 0x0 ;  /* 0x0000000000007b1d */ /* 0x000fe20000010000 */
[----:B------:R-:W-:-:S09]  /*0300*/  UISETP.GE.U32.AND UP0, UPT, UR5, 0x42, UPT ;  /* 0x000000420500788c */ /* 0x000fd2000bf06070 */
[----:B------:R-:W-:Y:S05]  /*0310*/  BRA.U !UP0, `(.L_x_6132) ;  /* 0x00000001083c7547 */ /* 0x000fea000b800000 */
.L_x_6135:
        /* <DEDUP_REMOVED lines=10> */
.L_x_6134:
[----:B------:R-:W-:Y:S05]  /*03c0*/  BSYNC.RECONVERGENT B0 ;  /* 0x0000000000007941 */ /* 0x000fea0003800200 */
.L_x_6133:
[----:B------:R-:W-:Y:S01]  /*03d0*/  BAR.SYNC.DEFER_BLOCKING 0x0 ;  /* 0x0000000000007b1d */ /* 0x000fe20000010000 */
[----:B------:R-:W-:-:S05]  /*03e0*/  UISETP.GT.U32.AND UP0, UPT, UR5, 0x83, UPT ;  /* 0x000000830500788c */ /* 0x000fca000bf04070 */
[----:B------:R-:W-:-:S04]  /*03f0*/  UMOV UR5, UR6 ;  /* 0x0000000600057c82 */ /* 0x000fc80008000000 */
[----:B------:R-:W-:Y:S05]  /*0400*/  BRA.U UP0, `(.L_x_6135) ;  /* 0xfffffffd00c47547 */ /* 0x000fea000b83ffff */
.L_x_6132:
        /* <DEDUP_REMOVED lines=51> */
.L_x_6136:
        /* <DEDUP_REMOVED lines=12> */
.L_x_31079:


//--------------------- .text.contiguous_all33_f32 --------------------------
	.section	.text.contiguous_all33_f32,"ax",@progbits
	.align	128
        .global         contiguous_all33_f32
        .type           contiguous_all33_f32,@function
        .size           contiguous_all33_f32,(.L_x_31080 - contiguous_all33_f32)
        .other          contiguous_all33_f32,@"STO_CUDA_ENTRY STV_DEFAULT"
contiguous_all33_f32:
.text.contiguous_all33_f32:
        /* <DEDUP_REMOVED lines=48> */
.L_x_6141:
        /* <DEDUP_REMOVED lines=36> */
.L_x_6140:
[----:B------:R-:W-:Y:S05]  /*0540*/  BSYNC.RECONVERGENT B0 ;  /* 0x0000000000007941 */ /* 0x000fea0003800200 */
.L_x_6139:
[----:B------:R-:W-:Y:S01]  /*0550*/  UIADD3 UR4, UPT, UPT, UR4, 0x8, URZ ;  /* 0x0000000804047890 */ /* 0x000fe2000fffe0ff */
[----:B------:R-:W-:Y:S01]  /*0560*/  SEL R5, RZ, 0x1, !P0 ;  /* 0x00000001ff057807 */ /* 0x000fe20004000000 */
[----:B------:R-:W-:Y:S01]  /*0570*/  IMAD R10, R3, 0x8, R10 ;  /* 0x00000008030a7824 */ /* 0x000fe200078e020a */
[----:B------:R-:W-:Y:S09]  /*0580*/  @P1 BRA `(.L_x_6141) ;  /* 0xfffffffc005c1947 */ /* 0x000ff2000383ffff */
[----:B------:R-:W-:-:S12]  /*0590*/  UIADD3 UR4, UPT, UPT, UR4, 0x1, URZ ;  /* 0x0000000104047890 */ /* 0x000fd8000fffe0ff */
.L_x_6138:
        /* <DEDUP_REMOVED lines=23> */
.L_x_6145:
[----:B------:R-:W-:Y:S05]  /*0710*/  BSYNC.RECONVERGENT B0 ;  /* 0x0000000000007941 */ /* 0x000fea0003800200 */
.L_x_6144:
[----:B------:R-:W-:Y:S01]  /*0720*/  SEL R5, RZ, 0x1, !P0 ;  /* 0x00000001ff057807 */ /* 0x000fe20004000000 */
[----:B------:R-:W-:-:S12]  /*0730*/  UIADD3 UR4, UPT, UPT, UR4, 0x4, URZ ;  /* 0x0000000404047890 */ /* 0x000fd8000fffe0ff */
.L_x_6143:
        /* <DEDUP_REMOVED lines=14> */
.L_x_6148:
[----:B------:R-:W-:Y:S05]  /*0820*/  BSYNC.RECONVERGENT B0 ;  /* 0x0000000000007941 */ /* 0x000fea0003800200 */
.L_x_6147:
[----:B------:R-:W-:Y:S01]  /*0830*/  SEL R5, RZ, 0x1, !P0 ;  /* 0x00000001ff057807 */ /* 0x000fe20004000000 */
[----:B------:R-:W-:-:S12]  /*0840*/  UIADD3 UR4, UPT, UPT, UR4, 0x2, URZ ;  /* 0x0000000204047890 */ /* 0x000fd8000fffe0ff */
.L_x_6146:
        /* <DEDUP_REMOVED lines=8> */
.L_x_6142:
[----:B-1----:R0:W-:Y:S02]  /*08d0*/  STS.U8 [R0+UR5], R5 ;  /* 0x0000000500007988 */ /* 0x0021e40008000005 */
.L_x_6137:
        /* <DEDUP_REMOVED lines=9> */
.L_x_6149:
        /* <DEDUP_REMOVED lines=9> */
.L_x_31080:


//--------------------- .text.contiguous_all3_f32 --------------------------
	.section	.text.contiguous_all3_f32,"ax",@progbits
	.align	128
        .global         contiguous_all3_f32
        .type           contiguous_all3_f32,@function
        .size           contiguous_all3_f32,(.L_x_30445 - contiguous_all3_f32)
        .other          contiguous_all3_f32,@"STO_CUDA_ENTRY STV_DEFAULT"
contiguous_all3_f32:
.text.contiguous_all3_f32:
        /* <DEDUP_REMOVED lines=43> */
.L_x_6168:
        /* <DEDUP_REMOVED lines=27> */
.L_x_6152:
[----:B------:R-:W-:Y:S01]  /*0460*/  IMAD.MOV.U32 R27, RZ, RZ, R32 ;  /* 0x000000ffff1b7224 */ /* 0x000fe200078e0020 */
[----:B0-----:R-:W-:Y:S01]  /*0470*/  MOV R2, R34 ;  /* 0x0000002200027202 */ /* 0x001fe20000000f00 */
[----:B------:R-:W-:Y:S01]  /*0480*/  IMAD.MOV.U32 R0, RZ, RZ, R35 ;  /* 0x000000ffff007224 */ /* 0x000fe200078e0023 */
[----:B------:R-:W-:-:S07]  /*0490*/  MOV R9, 0x4b0 ;  /* 0x000004b000097802 */ /* 0x000fce0000000f00 */
[----:B-12-4-:R-:W-:Y:S05]  /*04a0*/  CALL.REL.NOINC `($__internal_128_$__cuda_sm20_div_s64) ;  /* 0x00000034001c7944 */ /* 0x016fea0003c00000 */
        /* <DEDUP_REMOVED lines=8> */
.L_x_6153:
        /* <DEDUP_REMOVED lines=33> */
.L_x_6154:
[----:B------:R-:W-:Y:S01]  /*0740*/  IMAD.MOV.U32 R27, RZ, RZ, R31 ;  /* 0x000000ffff1b7224 */ /* 0x000fe200078e001f */
[----:B0-----:R-:W-:Y:S01]  /*0750*/  MOV R2, R34 ;  /* 0x0000002200027202 */ /* 0x001fe20000000f00 */
[----:B------:R-:W-:Y:S01]  /*0760*/  IMAD.MOV.U32 R0, RZ, RZ, R35 ;  /* 0x000000ffff007224 */ /* 0x000fe200078e0023 */
[----:B------:R-:W-:-:S07]  /*0770*/  MOV R9, 0x790 ;  /* 0x0000079000097802 */ /* 0x000fce0000000f00 */
[----:B----4-:R-:W-:Y:S05]  /*0780*/  CALL.REL.NOINC `($__internal_128_$__cuda_sm20_div_s64) ;  /* 0x0000003000647944 */ /* 0x010fea0003c00000 */
        /* <DEDUP_REMOVED lines=9> */
.L_x_6155:
        /* <DEDUP_REMOVED lines=35> */
.L_x_6156:
[----:B------:R-:W-:Y:S01]  /*0a50*/  MOV R27, R29 ;  /* 0x0000001d001b7202 */ /* 0x000fe20000000f00 */
[----:B------:R-:W-:Y:S01]  /*0a60*/  IMAD.MOV.U32 R2, RZ, RZ, R32 ;  /* 0x000000ffff027224 */ /* 0x000fe200078e0020 */
[----:B------:R-:W-:Y:S02]  /*0a70*/  MOV R0, R33 ;  /* 0x0000002100007202 */ /* 0x000fe40000000f00 */
[----:B------:R-:W-:-:S07]  /*0a80*/  MOV R9, 0xaa0 ;  /* 0x00000aa000097802 */ /* 0x000fce0000000f00 */
[----:B----4-:R-:W-:Y:S05]  /*0a90*/  CALL.REL.NOINC `($__internal_128_$__cuda_sm20_div_s64) ;  /* 0x0000002c00a07944 */ /* 0x010fea0003c00000 */
        /* <DEDUP_REMOVED lines=9> */
.L_x_6157:
        /* <DEDUP_REMOVED lines=33> */
.L_x_6158:
[----:B------:R-:W-:Y:S01]  /*0d40*/  IMAD.MOV.U32 R27, RZ, RZ, R28 ;  /* 0x000000ffff1b7224 */ /* 0x000fe200078e001c */
[----:B------:R-:W-:Y:S01]  /*0d50*/  MOV R2, R32 ;  /* 0x0000002000027202 */ /* 0x000fe20000000f00 */
[----:B------:R-:W-:Y:S01]  /*0d60*/  IMAD.MOV.U32 R0, RZ, RZ, R33 ;  /* 0x000000ffff007224 */ /* 0x000fe200078e0021 */
[----:B------:R-:W-:-:S07]  /*0d70*/  MOV R9, 0xd90 ;  /* 0x00000d9000097802 */ /* 0x000fce0000000f00 */
[----:B----4-:R-:W-:Y:S05]  /*0d80*/  CALL.REL.NOINC `($__internal_128_$__cuda_sm20_div_s64) ;  /* 0x0000002800e47944 */ /* 0x010fea0003c00000 */
        /* <DEDUP_REMOVED lines=8> */
.L_x_6159:
        /* <DEDUP_REMOVED lines=34> */
.L_x_6160:
        /* <DEDUP_REMOVED lines=14> */
.L_x_6161:
        /* <DEDUP_REMOVED lines=34> */
.L_x_6162:
[----:B------:R-:W-:Y:S01]  /*1330*/  MOV R27, R28 ;  /* 0x0000001c001b7202 */ /* 0x000fe20000000f00 */
[----:B------:R-:W-:Y:S01]  /*1340*/  IMAD.MOV.U32 R2, RZ, RZ, R32 ;  /* 0x000000ffff027224 */ /* 0x000fe200078e0020 */
[----:B------:R-:W-:Y:S02]  /*1350*/  MOV R0, R33 ;  /* 0x0000002100007202 */ /* 0x000fe40000000f00 */
[----:B------:R-:W-:-:S07]  /*1360*/  MOV R9, 0x1380 ;  /* 0x0000138000097802 */ /* 0x000fce0000000f00 */
[----:B----4-:R-:W-:Y:S05]  /*1370*/  CALL.REL.NOINC `($__internal_128_$__cuda_sm20_div_s64) ;  /* 0x0000002400687944 */ /* 0x010fea0003c00000 */
        /* <DEDUP_REMOVED lines=9> */
.L_x_6163:
        /* <DEDUP_REMOVED lines=34> */
.L_x_6164:
        /* <DEDUP_REMOVED lines=14> */
.L_x_6165:
        /* <DEDUP_REMOVED lines=34> */
.L_x_6166:
[----:B------:R-:W-:Y:S01]  /*1930*/  MOV R27, R30 ;  /* 0x0000001e001b7202 */ /* 0x000fe20000000f00 */
[----:B------:R-:W-:Y:S01]  /*1940*/  IMAD.MOV.U32 R2, RZ, RZ, R32 ;  /* 0x000000ffff027224 */ /* 0x000fe200078e0020 */
[----:B------:R-:W-:Y:S02]  /*1950*/  MOV R0, R33 ;  /* 0x0000002100007202 */ /* 0x000fe40000000f00 */
[----:B------:R-:W-:-:S07]  /*1960*/  MOV R9, 0x1980 ;  /* 0x0000198000097802 */ /* 0x000fce0000000f00 */
[----:B----4-:R-:W-:Y:S05]  /*1970*/  CALL.REL.NOINC `($__internal_128_$__cuda_sm20_div_s64) ;  /* 0x0000001c00e87944 */ /* 0x010fea0003c00000 */
        /* <DEDUP_REMOVED lines=9> */
.L_x_6167:
        /* <DEDUP_REMOVED lines=14> */
.L_x_6151:
        /* <DEDUP_REMOVED lines=33> */
.L_x_6170:
[----:B------:R-:W-:Y:S01]  /*1d00*/  IMAD.MOV.U32 R27, RZ, RZ, R32 ;  /* 0x000000ffff1b7224 */ /* 0x000fe200078e0020 */
[----:B0-----:R-:W-:Y:S01]  /*1d10*/  MOV R2, R16 ;  /* 0x0000001000027202 */ /* 0x001fe20000000f00 */
[----:B------:R-:W-:Y:S01]  /*1d20*/  IMAD.MOV.U32 R0, RZ, RZ, R17 ;  /* 0x000000ffff007224 */ /* 0x000fe200078e0011 */
[----:B------:R-:W-:-:S07]  /*1d30*/  MOV R9, 0x1d50 ;  /* 0x00001d5000097802 */ /* 0x000fce0000000f00 */
[----:B------:R-:W-:Y:S05]  /*1d40*/  CALL.REL.NOINC `($__internal_128_$__cuda_sm20_div_s64) ;  /* 0x0000001800f47944 */ /* 0x000fea0003c00000 */
        /* <DEDUP_REMOVED lines=8> */
.L_x_6171:
        /* <DEDUP_REMOVED lines=35> */
.L_x_6172:
[----:B------:R-:W-:Y:S01]  /*2000*/  IMAD.MOV.U32 R27, RZ, RZ, R17 ;  /* 0x000000ffff1b7224 */ /* 0x000fe200078e0011 */
[----:B0-----:R-:W-:Y:S01]  /*2010*/  MOV R2, R18 ;  /* 0x0000001200027202 */ /* 0x001fe20000000f00 */
[----:B------:R-:W-:Y:S01]  /*2020*/  IMAD.MOV.U32 R0, RZ, RZ, R19 ;  /* 0x000000ffff007224 */ /* 0x000fe200078e0013 */
[----:B------:R-:W-:-:S07]  /*2030*/  MOV R9, 0x2050 ;  /* 0x0000205000097802 */ /* 0x000fce0000000f00 */
[----:B------:R-:W-:Y:S05]  /*2040*/  CALL.REL.NOINC `($__internal_128_$__cuda_sm20_div_s64) ;  /* 0x0000001800347944 */ /* 0x000fea0003c00000 */
        /* <DEDUP_REMOVED lines=9> */
.L_x_6173:
        /* <DEDUP_REMOVED lines=36> */
.L_x_6174:
[----:B------:R-:W-:Y:S01]  /*2320*/  IMAD.MOV.U32 R27, RZ, RZ, R19 ;  /* 0x000000ffff1b7224 */ /* 0x000fe200078e0013 */
[----:B------:R-:W-:Y:S01]  /*2330*/  MOV R2, R28 ;  /* 0x0000001c00027202 */ /* 0x000fe20000000f00 */
[----:B------:R-:W-:Y:S01]  /*2340*/  IMAD.MOV.U32 R0, RZ, RZ, R29 ;  /* 0x000000ffff007224 */ /* 0x000fe200078e001d */
[----:B------:R-:W-:-:S07]  /*2350*/  MOV R9, 0x2370 ;  /* 0x0000237000097802 */ /* 0x000fce0000000f00 */
[----:B------:R-:W-:Y:S05]  /*2360*/  CALL.REL.NOINC `($__internal_128_$__cuda_sm20_div_s64) ;  /* 0x00000014006c7944 */ /* 0x000fea0003c00000 */
        /* <DEDUP_REMOVED lines=9> */
.L_x_6175:
        /* <DEDUP_REMOVED lines=37> */
.L_x_6176:
[----:B------:R-:W-:Y:S01]  /*2650*/  MOV R27, R18 ;  /* 0x00000012001b7202 */ /* 0x000fe20000000f00 */
[----:B------:R-:W-:Y:S01]  /*2660*/  IMAD.MOV.U32 R2, RZ, RZ, R28 ;  /* 0x000000ffff027224 */ /* 0x000fe200078e001c */
[----:B------:R-:W-:Y:S02]  /*2670*/  MOV R0, R29 ;  /* 0x0000001d00007202 */ /* 0x000fe40000000f00 */
[----:B------:R-:W-:-:S07]  /*2680*/  MOV R9, 0x26a0 ;  /* 0x000026a000097802 */ /* 0x000fce0000000f00 */
[----:B------:R-:W-:Y:S05]  /*2690*/  CALL.REL.NOINC `($__internal_128_$__cuda_sm20_div_s64) ;  /* 0x0000001000a07944 */ /* 0x000fea0003c00000 */
        /* <DEDUP_REMOVED lines=8> */
.L_x_6177:
        /* <DEDUP_REMOVED lines=9> */
.L_x_6169:
        /* <DEDUP_REMOVED lines=31> */
.L_x_6179:
        /* <DEDUP_REMOVED lines=13> */
.L_x_6180:
        /* <DEDUP_REMOVED lines=35> */
.L_x_6181:
[----:B------:R-:W-:Y:S01]  /*2ca0*/  MOV R27, R17 ;  /* 0x00000011001b7202 */ /* 0x000fe20000000f00 */
[----:B0-----:R-:W-:Y:S01]  /*2cb0*/  IMAD.MOV.U32 R2, RZ, RZ, R18 ;  /* 0x000000ffff027224 */ /* 0x001fe200078e0012 */
[----:B------:R-:W-:Y:S02]  /*2cc0*/  MOV R0, R19 ;  /* 0x0000001300007202 */ /* 0x000fe40000000f00 */
[----:B------:R-:W-:-:S07]  /*2cd0*/  MOV R9, 0x2cf0 ;  /* 0x00002cf000097802 */ /* 0x000fce0000000f00 */
[----:B------:R-:W-:Y:S05]  /*2ce0*/  CALL.REL.NOINC `($__internal_128_$__cuda_sm20_div_s64) ;  /* 0x0000000c000c7944 */ /* 0x000fea0003c00000 */
        /* <DEDUP_REMOVED lines=9> */
.L_x_6182:
        /* <DEDUP_REMOVED lines=10> */
.L_x_6178:
        /* <DEDUP_REMOVED lines=29> */
.L_x_6183:
[----:B------:R-:W-:-:S07]  /*2ff0*/  MOV R0, 0x3010 ;  /* 0x0000301000007802 */ /* 0x000fce0000000f00 */
[----:B0-----:R-:W-:Y:S05]  /*3000*/  CALL.REL.NOINC `($__internal_129_$__cuda_sm20_rem_s64) ;  /* 0x0000000c00947944 */ /* 0x001fea0003c00000 */
[----:B------:R-:W-:Y:S02]  /*3010*/  MOV R10, R2 ;  /* 0x00000002000a7202 */ /* 0x000fe40000000f00 */
[----:B------:R-:W-:-:S07]  /*3020*/  MOV R11, R9 ;  /* 0x00000009000b7202 */ /* 0x000fce0000000f00 */
.L_x_6184:
[----:B------:R-:W0:Y:S02]  /*3030*/  LDC.64 R12, c[0x0][0x398] ;  /* 0x0000e600ff0c7b82 */ /* 0x000e240000000a00 */
[----:B0-----:R-:W-:-:S06]  /*3040*/  IMAD.WIDE.U32 R2, R3, 0x8, R12 ;  /* 0x0000000803027825 */ /* 0x001fcc00078e000c */
[----:B------:R-:W2:Y:S02]  /*3050*/  LDG.E.64 R2, desc[UR10][R2.64] ;  /* 0x0000000a02027981 */ /* 0x000ea4000c1e1b00 */
[-C--:B--2---:R-:W-:Y:S02]  /*3060*/  IMAD R9, R3, R10.reuse, RZ ;  /* 0x0000000a03097224 */ /* 0x084fe400078e02ff */
[----:B------:R-:W-:-:S04]  /*3070*/  IMAD.WIDE.U32 R28, R2, R10, R28 ;  /* 0x0000000a021c7225 */ /* 0x000fc800078e001c */
[----:B------:R-:W-:-:S04]  /*3080*/  IMAD R9, R2, R11, R9 ;  /* 0x0000000b02097224 */ /* 0x000fc800078e0209 */
[----:B------:R-:W-:-:S07]  /*3090*/  IMAD.IADD R29, R29, 0x1, R9 ;  /* 0x000000011d1d7824 */ /* 0x000fce00078e0209 */
.L_x_6150:
[----:B------:R-:W0:Y:S02]  /*30a0*/  LDCU.64 UR12, c[0x0][0x388] ;  /* 0x00007100ff0c77ac */ /* 0x000e240008000a00 */
[----:B0-----:R-:W-:-:S04]  /*30b0*/  LEA R2, P0, R28, UR12, 0x2 ;  /* 0x0000000c1c027c11 */ /* 0x001fc8000f8010ff */
[----:B------:R-:W-:-:S05]  /*30c0*/  LEA.HI.X R3, R28, UR13, R29, 0x2, P0 ;  /* 0x0000000d1c037c11 */ /* 0x000fca00080f141d */
[----:B------:R-:W2:Y:S02]  /*30d0*/  LDG.E R2, desc[UR10][R2.64] ;  /* 0x0000000a02027981 */ /* 0x000ea4000c1e1900 */
[----:B--2---:R-:W-:-:S04]  /*30e0*/  FSETP.NEU.AND P0, PT, R2, RZ, PT ;  /* 0x000000ff0200720b */ /* 0x004fc80003f0d000 */
        /* <DEDUP_REMOVED lines=28> */
.L_x_6189:
        /* <DEDUP_REMOVED lines=36> */
.L_x_6188:
[----:B------:R-:W-:Y:S05]  /*34f0*/  BSYNC.RECONVERGENT B0 ;  /* 0x0000000000007941 */ /* 0x000fea0003800200 */
.L_x_6187:
[----:B------:R-:W-:Y:S01]  /*3500*/  UIADD3 UR4, UPT, UPT, UR4, 0x8, URZ ;  /* 0x0000000804047890 */ /* 0x000fe2000fffe0ff */
[----:B------:R-:W-:Y:S01]  /*3510*/  SEL R2, RZ, 0x1, !P0 ;  /* 0x00000001ff027807 */ /* 0x000fe20004000000 */
[----:B------:R-:W-:Y:S01]  /*3520*/  IMAD R9, R6, 0x8, R9 ;  /* 0x0000000806097824 */ /* 0x000fe200078e0209 */
[----:B------:R-:W-:Y:S09]  /*3530*/  @P1 BRA `(.L_x_6189) ;  /* 0xfffffffc005c1947 */ /* 0x000ff2000383ffff */
[----:B------:R-:W-:-:S12]  /*3540*/  UIADD3 UR4, UPT, UPT, UR4, 0x1, URZ ;  /* 0x0000000104047890 */ /* 0x000fd8000fffe0ff */
.L_x_6186:
        /* <DEDUP_REMOVED lines=23> */
.L_x_6193:
[----:B------:R-:W-:Y:S05]  /*36c0*/  BSYNC.RECONVERGENT B0 ;  /* 0x0000000000007941 */ /* 0x000fea0003800200 */
.L_x_6192:
[----:B------:R-:W-:Y:S01]  /*36d0*/  SEL R2, RZ, 0x1, !P0 ;  /* 0x00000001ff027807 */ /* 0x000fe20004000000 */
[----:B------:R-:W-:-:S12]  /*36e0*/  UIADD3 UR4, UPT, UPT, UR4, 0x4, URZ ;  /* 0x0000000404047890 */ /* 0x000fd8000fffe0ff */
.L_x_6191:
        /* <DEDUP_REMOVED lines=14> */
.L_x_6196:
[----:B------:R-:W-:Y:S05]  /*37d0*/  BSYNC.RECONVERGENT B0 ;  /* 0x0000000000007941 */ /* 0x000fea0003800200 */
.L_x_6195:
[----:B------:R-:W-:Y:S01]  /*37e0*/  SEL R2, RZ, 0x1, !P0 ;  /* 0x00000001ff027807 */ /* 0x000fe20004000000 */
[----:B------:R-:W-:-:S12]  /*37f0*/  UIADD3 UR4, UPT, UPT, UR4, 0x2, URZ ;  /* 0x0000000204047890 */ /* 0x000fd8000fffe0ff */
.L_x_6194:
        /* <DEDUP_REMOVED lines=8> */
.L_x_6190:
[----:B-1----:R1:W-:Y:S02]  /*3880*/  STS.U8 [R7+UR5], R2 ;  /* 0x0000000207007988 */ /* 0x0023e40008000005 */
.L_x_6185:
        /* <DEDUP_REMOVED lines=9> */
        .weak           $__internal_128_$__cuda_sm20_div_s64
        .type           $__internal_128_$__cuda_sm20_div_s64,@function
        .size           $__internal_128_$__cuda_sm20_div_s64,($__internal_129_$__cuda_sm20_rem_s64 - $__internal_128_$__cuda_sm20_div_s64)
$__internal_128_$__cuda_sm20_div_s64:
        /* <DEDUP_REMOVED lines=83> */
[----:B------:R-:W-:Y:S06]  /*3e50*/  RET.REL.NODEC R12 `(contiguous_all3_f32) ;  /* 0xffffffc00c687950 */ /* 0x000fec0003c3ffff */
        .weak           $__internal_129_$__cuda_sm20_rem_s64
        .type           $__internal_129_$__cuda_sm20_rem_s64,@function
        .size           $__internal_129_$__cuda_sm20_rem_s64,(.L_x_30445 - $__internal_129_$__cuda_sm20_rem_s64)
$__internal_129_$__cuda_sm20_rem_s64:
        /* <DEDUP_REMOVED lines=66> */
[----:B------:R-:W-:Y:S06]  /*4280*/  RET.REL.NODEC R10 `(contiguous_all3_f32) ;  /* 0xffffffbc0a5c7950 */ /* 0x000fec0003c3ffff */
.L_x_6197:
        /* <DEDUP_REMOVED lines=15> */
.L_x_30445:


//--------------------- .text.contiguous_all22_f32 --------------------------
	.section	.text.contiguous_all22_f32,"ax",@progbits
	.align	128
        .global         contiguous_all22_f32
        .type           contiguous_all22_f32,@function
        .size           contiguous_all22_f32,(.L_x_31082 - contiguous_all22_f32)
        .other          contiguous_all22_f32,@"STO_CUDA_ENTRY STV_DEFAULT"
contiguous_all22_f32:
.text.contiguous_all22_f32:
        /* <DEDUP_REMOVED lines=47> */
.L_x_6201:
[----:B------:R-:W-:Y:S05]  /*02f0*/  BSYNC.RECONVERGENT B1 ;  /* 0x0000000000017941 */ /* 0x000fea0003800200 */
.L_x_6200:
[----:B------:R-:W-:-:S05]  /*0300*/  SEL R3, RZ, 0x1, !P0 ;  /* 0x00000001ff037807 */ /* 0x000fca0004000000 */
[----:B------:R0:W-:Y:S01]  /*0310*/  STS.U8 [R0+UR4], R3 ;  /* 0x0000000300007988 */ /* 0x0001e20008000004 */
[----:B------:R-:W-:Y:S05]  /*0320*/  BRA `(.L_x_6202) ;  /* 0x0000000000307947 */ /* 0x000fea0003800000 */
.L_x_6199:
        /* <DEDUP_REMOVED lines=12> */
.L_x_6202:
[----:B------:R-:W-:Y:S05]  /*03f0*/  BSYNC.RECONVERGENT B0 ;  /* 0x0000000000007941 */ /* 0x000fea0003800200 */
.L_x_6198:
[----:B------:R-:W-:Y:S01]  /*0400*/  BAR.SYNC.DEFER_BLOCKING 0x0 ;  /* 0x0000000000007b1d */ /* 0x000fe20000010000 */
[----:B------:R-:W-:-:S09]  /*0410*/  UISETP.GE.U32.AND UP0, UPT, UR5, 0x42, UPT ;  /* 0x000000420500788c */ /* 0x000fd2000bf06070 */
[----:B------:R-:W-:Y:S05]  /*0420*/  BRA.U !UP0, `(.L_x_6203) ;  /* 0x00000001083c7547 */ /* 0x000fea000b800000 */
.L_x_6206:
        /* <DEDUP_REMOVED lines=10> */
.L_x_6205:
[----:B------:R-:W-:Y:S05]  /*04d0*/  BSYNC.RECONVERGENT B0 ;  /* 0x0000000000007941 */ /* 0x000fea0003800200 */
.L_x_6204:
[----:B------:R-:W-:Y:S01]  /*04e0*/  BAR.SYNC.DEFER_BLOCKING 0x0 ;  /* 0x0000000000007b1d */ /* 0x000fe20000010000 */
[----:B------:R-:W-:-:S05]  /*04f0*/  UISETP.GT.U32.AND UP0, UPT, UR5, 0x83, UPT ;  /* 0x000000830500788c */ /* 0x000fca000bf04070 */
[----:B------:R-:W-:-:S04]  /*0500*/  UMOV UR5, UR9 ;  /* 0x0000000900057c82 */ /* 0x000fc80008000000 */
[----:B------:R-:W-:Y:S05]  /*0510*/  BRA.U UP0, `(.L_x_6206) ;  /* 0xfffffffd00c47547 */ /* 0x000fea000b83ffff */
.L_x_6203:
        /* <DEDUP_REMOVED lines=57> */
.L_x_6207:
        /* <DEDUP_REMOVED lines=13> */
.L_x_31082:


//--------------------- .text.contiguous_all2_f32 --------------------------
	.section	.text.contiguous_all2_f32,"ax",@progbits
	.align	128
        .global         contiguous_all2_f32
        .type           contiguous_all2_f32,@function
        .size           contiguous_all2_f32,(.L_x_30447 - contiguous_all2_f32)
        .other          contiguous_all2_f32,@"STO_CUDA_ENTRY STV_DEFAULT"
contiguous_all2_f32:
.text.contiguous_all2_f32:
        /* <DEDUP_REMOVED lines=58> */
.L_x_6236:
        /* <DEDUP_REMOVED lines=32> */
.L_x_6213:
[----:B------:R-:W-:Y:S01]  /*05a0*/  MOV R26, R4 ;  /* 0x00000004001a7202 */ /* 0x000fe20000000f00 */
[----:B------:R-:W-:Y:S01]  /*05b0*/  IMAD.MOV.U32 R11, RZ, RZ, R3 ;  /* 0x000000ffff0b7224 */ /* 0x000fe200078e0003 */
[----:B------:R-:W-:Y:S01]  /*05c0*/  MOV R10, R40 ;  /* 0x00000028000a7202 */ /* 0x000fe20000000f00 */
[----:B------:R-:W-:Y:S01]  /*05d0*/  IMAD.MOV.U32 R9, RZ, RZ, R41 ;  /* 0x000000ffff097224 */ /* 0x000fe200078e0029 */
[----:B------:R-:W-:-:S07]  /*05e0*/  MOV R8, 0x600 ;  /* 0x0000060000087802 */ /* 0x000fce0000000f00 */
[----:B-1----:R-:W-:Y:S05]  /*05f0*/  CALL.REL.NOINC `($__internal_130_$__cuda_sm20_div_s64) ;  /* 0x00000064009c7944 */ /* 0x002fea0003c00000 */
        /* <DEDUP_REMOVED lines=10> */
.L_x_6214:
[----:B------:R-:W-:Y:S05]  /*06a0*/  BSYNC.RECONVERGENT B1 ;  /* 0x0000000000017941 */ /* 0x000fea0003800200 */
.L_x_6212:
        /* <DEDUP_REMOVED lines=33> */
.L_x_6216:
[----:B------:R-:W-:Y:S01]  /*08c0*/  IMAD.MOV.U32 R26, RZ, RZ, R18 ;  /* 0x000000ffff1a7224 */ /* 0x000fe200078e0012 */
[----:B------:R-:W-:Y:S01]  /*08d0*/  MOV R11, R19 ;  /* 0x00000013000b7202 */ /* 0x000fe20000000f00 */
[----:B------:R-:W-:Y:S01]  /*08e0*/  IMAD.MOV.U32 R10, RZ, RZ, R40 ;  /* 0x000000ffff0a7224 */ /* 0x000fe200078e0028 */
[----:B------:R-:W-:Y:S02]  /*08f0*/  MOV R9, R41 ;  /* 0x0000002900097202 */ /* 0x000fe40000000f00 */
[----:B------:R-:W-:-:S07]  /*0900*/  MOV R8, 0x920 ;  /* 0x0000092000087802 */ /* 0x000fce0000000f00 */
[----:B------:R-:W-:Y:S05]  /*0910*/  CALL.REL.NOINC `($__internal_130_$__cuda_sm20_div_s64) ;  /* 0x0000006000d47944 */ /* 0x000fea0003c00000 */
        /* <DEDUP_REMOVED lines=8> */
.L_x_6217:
[----:B------:R-:W-:Y:S05]  /*09a0*/  BSYNC.RECONVERGENT B1 ;  /* 0x0000000000017941 */ /* 0x000fea0003800200 */
.L_x_6215:
        /* <DEDUP_REMOVED lines=34> */
.L_x_6219:
        /* <DEDUP_REMOVED lines=16> */
.L_x_6220:
[----:B------:R-:W-:Y:S05]  /*0cd0*/  BSYNC.RECONVERGENT B1 ;  /* 0x0000000000017941 */ /* 0x000fea0003800200 */
.L_x_6218:
        /* <DEDUP_REMOVED lines=35> */
.L_x_6222:
[----:B------:R-:W-:Y:S01]  /*0f10*/  MOV R26, R44 ;  /* 0x0000002c001a7202 */ /* 0x000fe20000000f00 */
[----:B------:R-:W-:Y:S01]  /*0f20*/  IMAD.MOV.U32 R11, RZ, RZ, R45 ;  /* 0x000000ffff0b7224 */ /* 0x000fe200078e002d */
[----:B------:R-:W-:Y:S01]  /*0f30*/  MOV R10, R42 ;  /* 0x0000002a000a7202 */ /* 0x000fe20000000f00 */
[----:B------:R-:W-:Y:S01]  /*0f40*/  IMAD.MOV.U32 R9, RZ, RZ, R43 ;  /* 0x000000ffff097224 */ /* 0x000fe200078e002b */
[----:B------:R-:W-:-:S07]  /*0f50*/  MOV R8, 0xf70 ;  /* 0x00000f7000087802 */ /* 0x000fce0000000f00 */
[----:B------:R-:W-:Y:S05]  /*0f60*/  CALL.REL.NOINC `($__internal_130_$__cuda_sm20_div_s64) ;  /* 0x0000005c00407944 */ /* 0x000fea0003c00000 */
        /* <DEDUP_REMOVED lines=11> */
.L_x_6223:
[----:B------:R-:W-:Y:S05]  /*1020*/  BSYNC.RECONVERGENT B1 ;  /* 0x0000000000017941 */ /* 0x000fea0003800200 */
.L_x_6221:
        /* <DEDUP_REMOVED lines=37> */
.L_x_6225:
[----:B------:R-:W-:Y:S01]  /*1280*/  MOV R26, R38 ;  /* 0x00000026001a7202 */ /* 0x000fe20000000f00 */
[----:B------:R-:W-:Y:S01]  /*1290*/  IMAD.MOV.U32 R11, RZ, RZ, R39 ;  /* 0x000000ffff0b7224 */ /* 0x000fe200078e0027 */
[----:B------:R-:W-:Y:S01]  /*12a0*/  MOV R10, R20 ;  /* 0x00000014000a7202 */ /* 0x000fe20000000f00 */
[----:B------:R-:W-:Y:S01]  /*12b0*/  IMAD.MOV.U32 R9, RZ, RZ, R21 ;  /* 0x000000ffff097224 */ /* 0x000fe200078e0015 */
[----:B------:R-:W-:-:S07]  /*12c0*/  MOV R8, 0x12e0 ;  /* 0x000012e000087802 */ /* 0x000fce0000000f00 */
[----:B------:R-:W-:Y:S05]  /*12d0*/  CALL.REL.NOINC `($__internal_130_$__cuda_sm20_div_s64) ;  /* 0x0000005800647944 */ /* 0x000fea0003c00000 */
        /* <DEDUP_REMOVED lines=10> */
.L_x_6226:
[----:B------:R-:W-:Y:S05]  /*1380*/  BSYNC.RECONVERGENT B1 ;  /* 0x0000000000017941 */ /* 0x000fea0003800200 */
.L_x_6224:
        /* <DEDUP_REMOVED lines=34> */
.L_x_6228:
[----:B------:R-:W-:Y:S01]  /*15b0*/  MOV R26, R42 ;  /* 0x0000002a001a7202 */ /* 0x000fe20000000f00 */
[----:B------:R-:W-:Y:S01]  /*15c0*/  IMAD.MOV.U32 R11, RZ, RZ, R43 ;  /* 0x000000ffff0b7224 */ /* 0x000fe200078e002b */
[----:B------:R-:W-:Y:S01]  /*15d0*/  MOV R10, R20 ;  /* 0x00000014000a7202 */ /* 0x000fe20000000f00 */
[----:B------:R-:W-:Y:S01]  /*15e0*/  IMAD.MOV.U32 R9, RZ, RZ, R21 ;  /* 0x000000ffff097224 */ /* 0x000fe200078e0015 */
[----:B------:R-:W-:-:S07]  /*15f0*/  MOV R8, 0x1610 ;  /* 0x0000161000087802 */ /* 0x000fce0000000f00 */
[----:B------:R-:W-:Y:S05]  /*1600*/  CALL.REL.NOINC `($__internal_130_$__cuda_sm20_div_s64) ;  /* 0x0000005400987944 */ /* 0x000fea0003c00000 */
        /* <DEDUP_REMOVED lines=11> */
.L_x_6229:
[----:B------:R-:W-:Y:S05]  /*16c0*/  BSYNC.RECONVERGENT B1 ;  /* 0x0000000000017941 */ /* 0x000fea0003800200 */
.L_x_6227:
        /* <DEDUP_REMOVED lines=34> */
.L_x_6231:
        /* <DEDUP_REMOVED lines=17> */
.L_x_6232:
[----:B------:R-:W-:Y:S05]  /*1a00*/  BSYNC.RECONVERGENT B1 ;  /* 0x0000000000017941 */ /* 0x000fea0003800200 */
.L_x_6230:
        /* <DEDUP_REMOVED lines=35> */
.L_x_6234:
[----:B------:R-:W-:Y:S01]  /*1c40*/  IMAD.MOV.U32 R26, RZ, RZ, R18 ;  /* 0x000000ffff1a7224 */ /* 0x000fe200078e0012 */
[----:B------:R-:W-:Y:S01]  /*1c50*/  MOV R11, R19 ;  /* 0x00000013000b7202 */ /* 0x000fe20000000f00 */
[----:B------:R-:W-:Y:S01]  /*1c60*/  IMAD.MOV.U32 R10, RZ, RZ, R20 ;  /* 0x000000ffff0a7224 */ /* 0x000fe200078e0014 */
[----:B------:R-:W-:Y:S02]  /*1c70*/  MOV R9, R21 ;  /* 0x0000001500097202 */ /* 0x000fe40000000f00 */
[----:B------:R-:W-:-:S07]  /*1c80*/  MOV R8, 0x1ca0 ;  /* 0x00001ca000087802 */ /* 0x000fce0000000f00 */
[----:B------:R-:W-:Y:S05]  /*1c90*/  CALL.REL.NOINC `($__internal_130_$__cuda_sm20_div_s64) ;  /* 0x0000004c00f47944 */ /* 0x000fea0003c00000 */
        /* <DEDUP_REMOVED lines=11> */
.L_x_6235:
[----:B------:R-:W-:Y:S05]  /*1d50*/  BSYNC.RECONVERGENT B1 ;  /* 0x0000000000017941 */ /* 0x000fea0003800200 */
.L_x_6233:
        /* <DEDUP_REMOVED lines=9> */
.L_x_6211:
        /* <DEDUP_REMOVED lines=35> */
.L_x_6239:
        /* <DEDUP_REMOVED lines=16> */
.L_x_6240:
[----:B------:R-:W-:Y:S05]  /*2120*/  BSYNC.RECONVERGENT B1 ;  /* 0x0000000000017941 */ /* 0x000fea0003800200 */
.L_x_6238:
        /* <DEDUP_REMOVED lines=34> */
.L_x_6242:
        /* <DEDUP_REMOVED lines=14> */
.L_x_6243:
[----:B------:R-:W-:Y:S05]  /*2430*/  BSYNC.RECONVERGENT B1 ;  /* 0x0000000000017941 */ /* 0x000fea0003800200 */
.L_x_6241:
        /* <DEDUP_REMOVED lines=35> */
.L_x_6245:
        /* <DEDUP_REMOVED lines=17> */
.L_x_6246:
[----:B------:R-:W-:Y:S05]  /*2780*/  BSYNC.RECONVERGENT B1 ;  /* 0x0000000000017941 */ /* 0x000fea0003800200 */
.L_x_6244:
        /* <DEDUP_REMOVED lines=35> */
.L_x_6248:
        /* <DEDUP_REMOVED lines=16> */
.L_x_6249:
[----:B------:R-:W-:Y:S05]  /*2ac0*/  BSYNC.RECONVERGENT B1 ;  /* 0x0000000000017941 */ /* 0x000fea0003800200 */
.L_x_6247:
[----:B------:R-:W-:Y:S01]  /*2ad0*/  IMAD R9, R9, R22, RZ ;  /* 0x0000001609097224 */ /* 0x000fe200078e02ff */
[----:B------:R-:W-:Y:S01]  /*2ae0*/  IADD3 R5, PT, PT, R5, -0x2, RZ ;  /* 0xfffffffe05057810 */ /* 0x000fe20007ffe0ff */
[----:B------:R-:W-:Y:S02]  /*2af0*/  IMAD.MOV.U32 R6, RZ, RZ, R20 ;  /* 0x000000ffff067224 */ /* 0x000fe400078e0014 */
[-C--:B------:R-:W-:Y:S02]  /*2b00*/  IMAD R9, R23, R8.reuse, R9 ;  /* 0x0000000817097224 */ /* 0x080fe400078e0209 */
[----:B------:R-:W-:-:S04]  /*2b10*/  IMAD.WIDE.U32 R20, R22, R8, R6 ;  /* 0x0000000816147225 */ /* 0x000fc800078e0006 */
[----:B------:R-:W-:-:S07]  /*2b20*/  IMAD.IADD R21, R21, 0x1, R9 ;  /* 0x0000000115157824 */ /* 0x000fce00078e0209 */
.L_x_6237:
        /* <DEDUP_REMOVED lines=31> */
.L_x_6251:
[----:B------:R-:W-:Y:S01]  /*2d20*/  MOV R23, R3 ;  /* 0x0000000300177202 */ /* 0x000fe20000000f00 */
[----:B------:R-:W-:Y:S01]  /*2d30*/  IMAD.MOV.U32 R22, RZ, RZ, R6 ;  /* 0x000000ffff167224 */ /* 0x000fe200078e0006 */
[----:B------:R-:W-:Y:S02]  /*2d40*/  MOV R3, R7 ;  /* 0x0000000700037202 */ /* 0x000fe40000000f00 */
[----:B------:R-:W-:-:S07]  /*2d50*/  MOV R24, 0x2d70 ;  /* 0x00002d7000187802 */ /* 0x000fce0000000f00 */
[----:B------:R-:W-:Y:S05]  /*2d60*/  CALL.REL.NOINC `($__internal_131_$__cuda_sm20_rem_s64) ;  /* 0x00000044000c7944 */ /* 0x000fea0003c00000 */
[----:B------:R-:W-:-:S07]  /*2d70*/  IMAD.MOV.U32 R8, RZ, RZ, R4 ;  /* 0x000000ffff087224 */ /* 0x000fce00078e0004 */
.L_x_6252:
[----:B------:R-:W-:Y:S05]  /*2d80*/  BSYNC.RECONVERGENT B1 ;  /* 0x0000000000017941 */ /* 0x000fea0003800200 */
.L_x_6250:
        /* <DEDUP_REMOVED lines=30> */
.L_x_6254:
[----:B------:R-:W-:Y:S01]  /*2f70*/  MOV R22, R6 ;  /* 0x0000000600167202 */ /* 0x000fe20000000f00 */
[----:B------:R-:W-:Y:S01]  /*2f80*/  IMAD.MOV.U32 R3, RZ, RZ, R7 ;  /* 0x000000ffff037224 */ /* 0x000fe200078e0007 */
[----:B------:R-:W-:Y:S01]  /*2f90*/  MOV R4, R18 ;  /* 0x0000001200047202 */ /* 0x000fe20000000f00 */
[----:B------:R-:W-:Y:S01]  /*2fa0*/  IMAD.MOV.U32 R23, RZ, RZ, R19 ;  /* 0x000000ffff177224 */ /* 0x000fe200078e0013 */
[----:B------:R-:W-:-:S07]  /*2fb0*/  MOV R24, 0x2fd0 ;  /* 0x00002fd000187802 */ /* 0x000fce0000000f00 */
[----:B------:R-:W-:Y:S05]  /*2fc0*/  CALL.REL.NOINC `($__internal_131_$__cuda_sm20_rem_s64) ;  /* 0x0000004000747944 */ /* 0x000fea0003c00000 */
[----:B------:R-:W-:-:S07]  /*2fd0*/  MOV R5, R9 ;  /* 0x0000000900057202 */ /* 0x000fce0000000f00 */
.L_x_6255:
[----:B------:R-:W-:Y:S05]  /*2fe0*/  BSYNC.RECONVERGENT B1 ;  /* 0x0000000000017941 */ /* 0x000fea0003800200 */
.L_x_6253:
[----:B------:R-:W-:Y:S02]  /*2ff0*/  IMAD R3, R5, R14, RZ ;  /* 0x0000000e05037224 */ /* 0x000fe400078e02ff */
[----:B------:R-:W-:-:S04]  /*3000*/  IMAD.WIDE.U32 R20, R14, R4, R20 ;  /* 0x000000040e147225 */ /* 0x000fc800078e0014 */
[----:B------:R-:W-:-:S04]  /*3010*/  IMAD R3, R15, R4, R3 ;  /* 0x000000040f037224 */ /* 0x000fc800078e0203 */
[----:B------:R-:W-:-:S07]  /*3020*/  IMAD.IADD R21, R21, 0x1, R3 ;  /* 0x0000000115157824 */ /* 0x000fce00078e0203 */
.L_x_6210:
[----:B------:R-:W0:Y:S02]  /*3030*/  LDC.64 R6, c[0x0][0x388] ;  /* 0x0000e200ff067b82 */ /* 0x000e240000000a00 */
[----:B0-----:R-:W-:-:S04]  /*3040*/  LEA R4, P0, R12, R6, 0x2 ;  /* 0x000000060c047211 */ /* 0x001fc800078010ff */
[----:B------:R-:W-:-:S05]  /*3050*/  LEA.HI.X R5, R12, R7, R13, 0x2, P0 ;  /* 0x000000070c057211 */ /* 0x000fca00000f140d */
[----:B------:R-:W2:Y:S01]  /*3060*/  LDG.E R4, desc[UR14][R4.64] ;  /* 0x0000000e04047981 */ /* 0x000ea2000c1e1900 */
[----:B------:R-:W-:Y:S01]  /*3070*/  BSSY.RECONVERGENT B1, `(.L_x_6256) ;  /* 0x0000008000017945 */ /* 0x000fe20003800200 */
[----:B------:R-:W-:Y:S02]  /*3080*/  PLOP3.LUT P0, PT, PT, PT, PT, 0x8, 0x80 ;  /* 0x000000000080781c */ /* 0x000fe40003f0e170 */
[----:B--2---:R-:W-:-:S13]  /*3090*/  FSETP.NEU.AND P1, PT, R4, RZ, PT ;  /* 0x000000ff0400720b */ /* 0x004fda0003f2d000 */
[----:B------:R-:W-:Y:S05]  /*30a0*/  @!P1 BRA `(.L_x_6257) ;  /* 0x0000000000109947 */ /* 0x000fea0003800000 */
[----:B------:R-:W-:-:S04]  /*30b0*/  LEA R4, P0, R20, R6, 0x2 ;  /* 0x0000000614047211 */ /* 0x000fc800078010ff */
[----:B------:R-:W-:-:S05]  /*30c0*/  LEA.HI.X R5, R20, R7, R21, 0x2, P0 ;  /* 0x0000000714057211 */ /* 0x000fca00000f1415 */
[----:B------:R-:W2:Y:S02]  /*30d0*/  LDG.E R4, desc[UR14][R4.64] ;  /* 0x0000000e04047981 */ /* 0x000ea4000c1e1900 */
[----:B--2---:R-:W-:-:S13]  /*30e0*/  FSETP.NEU.AND P0, PT, R4, RZ, PT ;  /* 0x000000ff0400720b */ /* 0x004fda0003f0d000 */
.L_x_6257:
[----:B------:R-:W-:Y:S05]  /*30f0*/  BSYNC.RECONVERGENT B1 ;  /* 0x0000000000017941 */ /* 0x000fea0003800200 */
.L_x_6256:
[----:B------:R-:W-:-:S05]  /*3100*/  SEL R3, RZ, 0x1, !P0 ;  /* 0x00000001ff037807 */ /* 0x000fca0004000000 */
[----:B------:R0:W-:Y:S01]  /*3110*/  STS.U8 [R0+UR4], R3 ;  /* 0x0000000300007988 */ /* 0x0001e20008000004 */
[----:B------:R-:W-:Y:S05]  /*3120*/  BRA `(.L_x_6258) ;  /* 0x0000003400a07947 */ /* 0x000fea0003800000 */
.L_x_6209:
        /* <DEDUP_REMOVED lines=20> */
.L_x_6285:
        /* <DEDUP_REMOVED lines=31> */
.L_x_6262:
[----:B------:R-:W-:Y:S01]  /*3460*/  MOV R26, R4 ;  /* 0x00000004001a7202 */ /* 0x000fe20000000f00 */
[----:B------:R-:W-:Y:S01]  /*3470*/  IMAD.MOV.U32 R11, RZ, RZ, R5 ;  /* 0x000000ffff0b7224 */ /* 0x000fe200078e0005 */
[----:B------:R-:W-:Y:S01]  /*3480*/  MOV R10, R36 ;  /* 0x00000024000a7202 */ /* 0x000fe20000000f00 */
[----:B------:R-:W-:Y:S01]  /*3490*/  IMAD.MOV.U32 R9, RZ, RZ, R37 ;  /* 0x000000ffff097224 */ /* 0x000fe200078e0025 */
[----:B------:R-:W-:-:S07]  /*34a0*/  MOV R8, 0x34c0 ;  /* 0x000034c000087802 */ /* 0x000fce0000000f00 */
[----:B-123--:R-:W-:Y:S05]  /*34b0*/  CALL.REL.NOINC `($__internal_130_$__cuda_sm20_div_s64) ;  /* 0x0000003400ec7944 */ /* 0x00efea0003c00000 */
        /* <DEDUP_REMOVED lines=8> */
.L_x_6263:
[----:B------:R-:W-:Y:S05]  /*3540*/  BSYNC.RECONVERGENT B1 ;  /* 0x0000000000017941 */ /* 0x000fea0003800200 */
.L_x_6261:
        /* <DEDUP_REMOVED lines=37> */
.L_x_6265:
[----:B------:R-:W-:Y:S01]  /*37a0*/  IMAD.MOV.U32 R26, RZ, RZ, R36 ;  /* 0x000000ffff1a7224 */ /* 0x000fe200078e0024 */
[----:B------:R-:W-:Y:S01]  /*37b0*/  MOV R11, R37 ;  /* 0x00000025000b7202 */ /* 0x000fe20000000f00 */
[----:B------:R-:W-:Y:S01]  /*37c0*/  IMAD.MOV.U32 R10, RZ, RZ, R38 ;  /* 0x000000ffff0a7224 */ /* 0x000fe200078e0026 */
[----:B------:R-:W-:Y:S02]  /*37d0*/  MOV R9, R39 ;  /* 0x0000002700097202 */ /* 0x000fe40000000f00 */
[----:B------:R-:W-:-:S07]  /*37e0*/  MOV R8, 0x3800 ;  /* 0x0000380000087802 */ /* 0x000fce0000000f00 */
[----:B-1----:R-:W-:Y:S05]  /*37f0*/  CALL.REL.NOINC `($__internal_130_$__cuda_sm20_div_s64) ;  /* 0x00000034001c7944 */ /* 0x002fea0003c00000 */
        /* <DEDUP_REMOVED lines=10> */
.L_x_6266:
[----:B------:R-:W-:Y:S05]  /*38a0*/  BSYNC.RECONVERGENT B1 ;  /* 0x0000000000017941 */ /* 0x000fea0003800200 */
.L_x_6264:
        /* <DEDUP_REMOVED lines=38> */
.L_x_6268:
        /* <DEDUP_REMOVED lines=17> */
.L_x_6269:
[----:B------:R-:W-:Y:S05]  /*3c20*/  BSYNC.RECONVERGENT B1 ;  /* 0x0000000000017941 */ /* 0x000fea0003800200 */
.L_x_6267:
        /* <DEDUP_REMOVED lines=38> */
.L_x_6271:
[----:B------:R-:W-:Y:S01]  /*3e90*/  MOV R26, R36 ;  /* 0x00000024001a7202 */ /* 0x000fe20000000f00 */
[----:B------:R-:W-:Y:S01]  /*3ea0*/  IMAD.MOV.U32 R11, RZ, RZ, R37 ;  /* 0x000000ffff0b7224 */ /* 0x000fe200078e0025 */
[----:B------:R-:W-:Y:S01]  /*3eb0*/  MOV R10, R38 ;  /* 0x00000026000a7202 */ /* 0x000fe20000000f00 */
[----:B------:R-:W-:Y:S01]  /*3ec0*/  IMAD.MOV.U32 R9, RZ, RZ, R39 ;  /* 0x000000ffff097224 */ /* 0x000fe200078e0027 */
[----:B------:R-:W-:-:S07]  /*3ed0*/  MOV R8, 0x3ef0 ;  /* 0x00003ef000087802 */ /* 0x000fce0000000f00 */
[----:B-1----:R-:W-:Y:S05]  /*3ee0*/  CALL.REL.NOINC `($__internal_130_$__cuda_sm20_div_s64) ;  /* 0x0000002c00607944 */ /* 0x002fea0003c00000 */
        /* <DEDUP_REMOVED lines=11> */
.L_x_6272:
[----:B------:R-:W-:Y:S05]  /*3fa0*/  BSYNC.RECONVERGENT B1 ;  /* 0x0000000000017941 */ /* 0x000fea0003800200 */
.L_x_6270:
        /* <DEDUP_REMOVED lines=38> */
.L_x_6274:
        /* <DEDUP_REMOVED lines=17> */
.L_x_6275:
[----:B------:R-:W-:Y:S05]  /*4320*/  BSYNC.RECONVERGENT B1 ;  /* 0x0000000000017941 */ /* 0x000fea0003800200 */
.L_x_6273:
        /* <DEDUP_REMOVED lines=38> */
.L_x_6277:
        /* <DEDUP_REMOVED lines=17> */
.L_x_6278:
[----:B------:R-:W-:Y:S05]  /*46a0*/  BSYNC.RECONVERGENT B1 ;  /* 0x0000000000017941 */ /* 0x000fea0003800200 */
.L_x_6276:
        /* <DEDUP_REMOVED lines=38> */
.L_x_6280:
        /* <DEDUP_REMOVED lines=17> */
.L_x_6281:
[----:B------:R-:W-:Y:S05]  /*4a20*/  BSYNC.RECONVERGENT B1 ;  /* 0x0000000000017941 */ /* 0x000fea0003800200 */
.L_x_6279:
        /* <DEDUP_REMOVED lines=36> */
.L_x_6283:
        /* <DEDUP_REMOVED lines=17> */
.L_x_6284:
[----:B------:R-:W-:Y:S05]  /*4d80*/  BSYNC.RECONVERGENT B1 ;  /* 0x0000000000017941 */ /* 0x000fea0003800200 */
.L_x_6282:
        /* <DEDUP_REMOVED lines=15> */
.L_x_6260:
        /* <DEDUP_REMOVED lines=36> */
.L_x_6288:
[----:B------:R-:W-:Y:S01]  /*50c0*/  IMAD.MOV.U32 R26, RZ, RZ, R4 ;  /* 0x000000ffff1a7224 */ /* 0x000fe200078e0004 */
[----:B------:R-:W-:Y:S01]  /*50d0*/  MOV R11, R5 ;  /* 0x00000005000b7202 */ /* 0x000fe20000000f00 */
[----:B------:R-:W-:Y:S01]  /*50e0*/  IMAD.MOV.U32 R10, RZ, RZ, R16 ;  /* 0x000000ffff0a7224 */ /* 0x000fe200078e0010 */
[----:B------:R-:W-:Y:S02]  /*50f0*/  MOV R9, R17 ;  /* 0x0000001100097202 */ /* 0x000fe40000000f00 */
[----:B------:R-:W-:-:S07]  /*5100*/  MOV R8, 0x5120 ;  /* 0x0000512000087802 */ /* 0x000fce0000000f00 */
[----:B------:R-:W-:Y:S05]  /*5110*/  CALL.REL.NOINC `($__internal_130_$__cuda_sm20_div_s64) ;  /* 0x0000001800d47944 */ /* 0x000fea0003c00000 */
        /* <DEDUP_REMOVED lines=9> */
.L_x_6289:
[----:B------:R-:W-:Y:S05]  /*51b0*/  BSYNC.RECONVERGENT B1 ;  /* 0x0000000000017941 */ /* 0x000fea0003800200 */
.L_x_6287:
        /* <DEDUP_REMOVED lines=39> */
.L_x_6291:
        /* <DEDUP_REMOVED lines=17> */
.L_x_6292:
[----:B------:R-:W-:Y:S05]  /*5540*/  BSYNC.RECONVERGENT B1 ;  /* 0x0000000000017941 */ /* 0x000fea0003800200 */
.L_x_6290:
        /* <DEDUP_REMOVED lines=39> */
.L_x_6294:
        /* <DEDUP_REMOVED lines=17> */
.L_x_6295:
[----:B------:R-:W-:Y:S05]  /*58d0*/  BSYNC.RECONVERGENT B1 ;  /* 0x0000000000017941 */ /* 0x000fea0003800200 */
.L_x_6293:
        /* <DEDUP_REMOVED lines=40> */
.L_x_6297:
[----:B------:R-:W-:Y:S01]  /*5b60*/  MOV R26, R20 ;  /* 0x00000014001a7202 */ /* 0x000fe20000000f00 */
[----:B------:R-:W-:Y:S01]  /*5b70*/  IMAD.MOV.U32 R10, RZ, RZ, R4 ;  /* 0x000000ffff0a7224 */ /* 0x000fe200078e0004 */
[----:B------:R-:W-:Y:S02]  /*5b80*/  MOV R11, R21 ;  /* 0x00000015000b7202 */ /* 0x000fe40000000f00 */
[----:B------:R-:W-:Y:S02]  /*5b90*/  MOV R9, R5 ;  /* 0x0000000500097202 */ /* 0x000fe40000000f00 */
[----:B------:R-:W-:-:S07]  /*5ba0*/  MOV R8, 0x5bc0 ;  /* 0x00005bc000087802 */ /* 0x000fce0000000f00 */
[----:B------:R-:W-:Y:S05]  /*5bb0*/  CALL.REL.NOINC `($__internal_130_$__cuda_sm20_div_s64) ;  /* 0x00000010002c7944 */ /* 0x000fea0003c00000 */
        /* <DEDUP_REMOVED lines=11> */
.L_x_6298:
[----:B------:R-:W-:Y:S05]  /*5c70*/  BSYNC.RECONVERGENT B1 ;  /* 0x0000000000017941 */ /* 0x000fea0003800200 */
.L_x_6296:
        /* <DEDUP_REMOVED lines=11> */
.L_x_6286:
        /* <DEDUP_REMOVED lines=34> */
.L_x_6301:
[----:B------:R-:W-:Y:S01]  /*5f50*/  MOV R26, R4 ;  /* 0x00000004001a7202 */ /* 0x000fe20000000f00 */
[----:B------:R-:W-:Y:S01]  /*5f60*/  IMAD.MOV.U32 R10, RZ, RZ, R16 ;  /* 0x000000ffff0a7224 */ /* 0x000fe200078e0010 */
[----:B------:R-:W-:Y:S02]  /*5f70*/  MOV R11, R5 ;  /* 0x00000005000b7202 */ /* 0x000fe40000000f00 */
[----:B------:R-:W-:Y:S02]  /*5f80*/  MOV R9, R17 ;  /* 0x0000001100097202 */ /* 0x000fe40000000f00 */
[----:B------:R-:W-:-:S07]  /*5f90*/  MOV R8, 0x5fb0 ;  /* 0x00005fb000087802 */ /* 0x000fce0000000f00 */
[----:B------:R-:W-:Y:S05]  /*5fa0*/  CALL.REL.NOINC `($__internal_130_$__cuda_sm20_div_s64) ;  /* 0x0000000c00307944 */ /* 0x000fea0003c00000 */
        /* <DEDUP_REMOVED lines=9> */
.L_x_6302:
[----:B------:R-:W-:Y:S05]  /*6040*/  BSYNC.RECONVERGENT B1 ;  /* 0x0000000000017941 */ /* 0x000fea0003800200 */
.L_x_6300:
        /* <DEDUP_REMOVED lines=39> */
.L_x_6304:
[----:B------:R-:W-:Y:S01]  /*62c0*/  MOV R26, R20 ;  /* 0x00000014001a7202 */ /* 0x000fe20000000f00 */
[----:B------:R-:W-:Y:S01]  /*62d0*/  IMAD.MOV.U32 R11, RZ, RZ, R21 ;  /* 0x000000ffff0b7224 */ /* 0x000fe200078e0015 */
[----:B------:R-:W-:Y:S02]  /*62e0*/  MOV R10, R4 ;  /* 0x00000004000a7202 */ /* 0x000fe40000000f00 */
        /* <DEDUP_REMOVED lines=14> */
.L_x_6305:
[----:B------:R-:W-:Y:S05]  /*63d0*/  BSYNC.RECONVERGENT B1 ;  /* 0x0000000000017941 */ /* 0x000fea0003800200 */
.L_x_6303:
        /* <DEDUP_REMOVED lines=11> */
.L_x_6299:
        /* <DEDUP_REMOVED lines=30> */
.L_x_6307:
[----:B------:R-:W-:Y:S01]  /*6670*/  MOV R3, R23 ;  /* 0x0000001700037202 */ /* 0x000fe20000000f00 */
[----:B------:R-:W-:Y:S01]  /*6680*/  IMAD.MOV.U32 R23, RZ, RZ, R5 ;  /* 0x000000ffff177224 */ /* 0x000fe200078e0005 */
[----:B------:R-:W-:-:S07]  /*6690*/  MOV R24, 0x66b0 ;  /* 0x000066b000187802 */ /* 0x000fce0000000f00 */
[----:B------:R-:W-:Y:S05]  /*66a0*/  CALL.REL.NOINC `($__internal_131_$__cuda_sm20_rem_s64) ;  /* 0x0000000800bc7944 */ /* 0x000fea0003c00000 */
[----:B------:R-:W-:-:S07]  /*66b0*/  MOV R5, R9 ;  /* 0x0000000900057202 */ /* 0x000fce0000000f00 */
.L_x_6308:
[----:B------:R-:W-:Y:S05]  /*66c0*/  BSYNC.RECONVERGENT B1 ;  /* 0x0000000000017941 */ /* 0x000fea0003800200 */
.L_x_6306:
        /* <DEDUP_REMOVED lines=9> */
.L_x_6259:
[----:B------:R-:W-:-:S05]  /*6760*/  IMAD.MOV.U32 R13, RZ, RZ, R7 ;  /* 0x000000ffff0d7224 */ /* 0x000fca00078e0007 */
[----:B------:R-:W2:Y:S02]  /*6770*/  LDG.E R12, desc[UR14][R12.64] ;  /* 0x0000000e0c0c7981 */ /* 0x000ea4000c1e1900 */
[----:B--2---:R-:W-:-:S04]  /*6780*/  FSETP.NEU.AND P0, PT, R12, RZ, PT ;  /* 0x000000ff0c00720b */ /* 0x004fc80003f0d000 */
[----:B------:R-:W-:-:S05]  /*6790*/  SEL R3, RZ, 0x1, !P0 ;  /* 0x00000001ff037807 */ /* 0x000fca0004000000 */
[----:B------:R1:W-:Y:S04]  /*67a0*/  STS.U8 [R0+UR4], R3 ;  /* 0x0000000300007988 */ /* 0x0003e80008000004 */
.L_x_6258:
[----:B------:R-:W-:Y:S05]  /*67b0*/  BSYNC.RECONVERGENT B0 ;  /* 0x0000000000007941 */ /* 0x000fea0003800200 */
.L_x_6208:
[----:B------:R-:W-:Y:S01]  /*67c0*/  BAR.SYNC.DEFER_BLOCKING 0x0 ;  /* 0x0000000000007b1d */ /* 0x000fe20000010000 */
[----:B------:R-:W-:-:S09]  /*67d0*/  UISETP.GE.U32.AND UP0, UPT, UR5, 0x42, UPT ;  /* 0x000000420500788c */ /* 0x000fd2000bf06070 */
[----:B------:R-:W-:Y:S05]  /*67e0*/  BRA.U !UP0, `(.L_x_6309) ;  /* 0x00000001083c7547 */ /* 0x000fea000b800000 */
.L_x_6312:
        /* <DEDUP_REMOVED lines=10> */
.L_x_6311:
[----:B------:R-:W-:Y:S05]  /*6890*/  BSYNC.RECONVERGENT B0 ;  /* 0x0000000000007941 */ /* 0x000fea0003800200 */
.L_x_6310:
[----:B------:R-:W-:Y:S01]  /*68a0*/  BAR.SYNC.DEFER_BLOCKING 0x0 ;  /* 0x0000000000007b1d */ /* 0x000fe20000010000 */
[----:B------:R-:W-:-:S05]  /*68b0*/  UISETP.GT.U32.AND UP0, UPT, UR5, 0x83, UPT ;  /* 0x000000830500788c */ /* 0x000fca000bf04070 */
[----:B------:R-:W-:-:S04]  /*68c0*/  UMOV UR5, UR6 ;  /* 0x0000000600057c82 */ /* 0x000fc80008000000 */
[----:B------:R-:W-:Y:S05]  /*68d0*/  BRA.U UP0, `(.L_x_6312) ;  /* 0xfffffffd00c47547 */ /* 0x000fea000b83ffff */
.L_x_6309:
        /* <DEDUP_REMOVED lines=57> */
        .weak           $__internal_130_$__cuda_sm20_div_s64
        .type           $__internal_130_$__cuda_sm20_div_s64,@function
        .size           $__internal_130_$__cuda_sm20_div_s64,($__internal_131_$__cuda_sm20_rem_s64 - $__internal_130_$__cuda_sm20_div_s64)
$__internal_130_$__cuda_sm20_div_s64:
        /* <DEDUP_REMOVED lines=82> */
[----:B------:R-:W-:Y:S06]  /*7190*/  RET.REL.NODEC R8 `(contiguous_all2_f32) ;  /* 0xffffff8c08987950 */ /* 0x000fec0003c3ffff */
        .weak           $__internal_131_$__cuda_sm20_rem_s64
        .type           $__internal_131_$__cuda_sm20_rem_s64,@function
        .size           $__internal_131_$__cuda_sm20_rem_s64,(.L_x_30447 - $__internal_131_$__cuda_sm20_rem_s64)
$__internal_131_$__cuda_sm20_rem_s64:
        /* <DEDUP_REMOVED lines=76> */
[----:B------:R-:W-:Y:S06]  /*7660*/  RET.REL.NODEC R24 `(contiguous_all2_f32) ;  /* 0xffffff8818647950 */ /* 0x000fec0003c3ffff */
.L_x_6313:
        /* <DEDUP_REMOVED lines=9> */
.L_x_30447:


//--------------------- .text.uncontiguous_cumulate_all_f32 --------------------------
	.section	.text.uncontiguous_cumulate_all_f32,"ax",@progbits
	.align	128
        .global         uncontiguous_cumulate_all_f32
        .type           uncontiguous_cumulate_all_f32,@function
        .size           uncontiguous_cumulate_all_f32,(.L_x_30449 - uncontiguous_cumulate_all_f32)
        .other          uncontiguous_cumulate_all_f32,@"STO_CUDA_ENTRY STV_DEFAULT"
uncontiguous_cumulate_all_f32:
.text.uncontiguous_cumulate_all_f32:
        /* <DEDUP_REMOVED lines=39> */
.L_x_6342:
        /* <DEDUP_REMOVED lines=32> */
.L_x_6319:
[----:B------:R-:W-:Y:S01]  /*0470*/  MOV R26, R4 ;  /* 0x00000004001a7202 */ /* 0x000fe20000000f00 */
[----:B------:R-:W-:Y:S01]  /*0480*/  IMAD.MOV.U32 R11, RZ, RZ, R5 ;  /* 0x000000ffff0b7224 */ /* 0x000fe200078e0005 */
[----:B------:R-:W-:Y:S01]  /*0490*/  MOV R10, R36 ;  /* 0x00000024000a7202 */ /* 0x000fe20000000f00 */
[----:B------:R-:W-:Y:S01]  /*04a0*/  IMAD.MOV.U32 R9, RZ, RZ, R37 ;  /* 0x000000ffff097224 */ /* 0x000fe200078e0025 */
[----:B------:R-:W-:-:S07]  /*04b0*/  MOV R8, 0x4d0 ;  /* 0x000004d000087802 */ /* 0x000fce0000000f00 */
[----:B-1----:R-:W-:Y:S05]  /*04c0*/  CALL.REL.NOINC `($__internal_132_$__cuda_sm20_div_s64) ;  /* 0x0000006400887944 */ /* 0x002fea0003c00000 */
        /* <DEDUP_REMOVED lines=9> */
.L_x_6320:
[----:B------:R-:W-:Y:S05]  /*0560*/  BSYNC.RECONVERGENT B1 ;  /* 0x0000000000017941 */ /* 0x000fea0003800200 */
.L_x_6318:
        /* <DEDUP_REMOVED lines=33> */
.L_x_6322:
[----:B------:R-:W-:Y:S01]  /*0780*/  MOV R26, R18 ;  /* 0x00000012001a7202 */ /* 0x000fe20000000f00 */
[----:B------:R-:W-:Y:S01]  /*0790*/  IMAD.MOV.U32 R11, RZ, RZ, R19 ;  /* 0x000000ffff0b7224 */ /* 0x000fe200078e0013 */
[----:B------:R-:W-:Y:S01]  /*07a0*/  MOV R10, R36 ;  /* 0x00000024000a7202 */ /* 0x000fe20000000f00 */
[----:B------:R-:W-:Y:S01]  /*07b0*/  IMAD.MOV.U32 R9, RZ, RZ, R37 ;  /* 0x000000ffff097224 */ /* 0x000fe200078e0025 */
[----:B------:R-:W-:-:S07]  /*07c0*/  MOV R8, 0x7e0 ;  /* 0x000007e000087802 */ /* 0x000fce0000000f00 */
[----:B------:R-:W-:Y:S05]  /*07d0*/  CALL.REL.NOINC `($__internal_132_$__cuda_sm20_div_s64) ;  /* 0x0000006000c47944 */ /* 0x000fea0003c00000 */
        /* <DEDUP_REMOVED lines=9> */
.L_x_6323:
[----:B------:R-:W-:Y:S05]  /*0870*/  BSYNC.RECONVERGENT B1 ;  /* 0x0000000000017941 */ /* 0x000fea0003800200 */
.L_x_6321:
        /* <DEDUP_REMOVED lines=34> */
.L_x_6325:
[----:B------:R-:W-:Y:S01]  /*0aa0*/  IMAD.MOV.U32 R26, RZ, RZ, R22 ;  /* 0x000000ffff1a7224 */ /* 0x000fe200078e0016 */
[----:B------:R-:W-:Y:S01]  /*0ab0*/  MOV R11, R23 ;  /* 0x00000017000b7202 */ /* 0x000fe20000000f00 */
[----:B------:R-:W-:Y:S01]  /*0ac0*/  IMAD.MOV.U32 R10, RZ, RZ, R40 ;  /* 0x000000ffff0a7224 */ /* 0x000fe200078e0028 */
[----:B------:R-:W-:Y:S02]  /*0ad0*/  MOV R9, R41 ;  /* 0x0000002900097202 */ /* 0x000fe40000000f00 */
[----:B------:R-:W-:-:S07]  /*0ae0*/  MOV R8, 0xb00 ;  /* 0x00000b0000087802 */ /* 0x000fce0000000f00 */
[----:B------:R-:W-:Y:S05]  /*0af0*/  CALL.REL.NOINC `($__internal_132_$__cuda_sm20_div_s64) ;  /* 0x0000005c00fc7944 */ /* 0x000fea0003c00000 */
        /* <DEDUP_REMOVED lines=10> */
.L_x_6326:
[----:B------:R-:W-:Y:S05]  /*0ba0*/  BSYNC.RECONVERGENT B1 ;  /* 0x0000000000017941 */ /* 0x000fea0003800200 */
.L_x_6324:
        /* <DEDUP_REMOVED lines=35> */
.L_x_6328:
[----:B------:R-:W-:Y:S01]  /*0de0*/  MOV R26, R42 ;  /* 0x0000002a001a7202 */ /* 0x000fe20000000f00 */
[----:B------:R-:W-:Y:S01]  /*0df0*/  IMAD.MOV.U32 R11, RZ, RZ, R43 ;  /* 0x000000ffff0b7224 */ /* 0x000fe200078e002b */
[----:B------:R-:W-:Y:S01]  /*0e00*/  MOV R10, R40 ;  /* 0x00000028000a7202 */ /* 0x000fe20000000f00 */
[----:B------:R-:W-:Y:S01]  /*0e10*/  IMAD.MOV.U32 R9, RZ, RZ, R41 ;  /* 0x000000ffff097224 */ /* 0x000fe200078e0029 */
[----:B------:R-:W-:-:S07]  /*0e20*/  MOV R8, 0xe40 ;  /* 0x00000e4000087802 */ /* 0x000fce0000000f00 */
[----:B------:R-:W-:Y:S05]  /*0e30*/  CALL.REL.NOINC `($__internal_132_$__cuda_sm20_div_s64) ;  /* 0x0000005c002c7944 */ /* 0x000fea0003c00000 */
        /* <DEDUP_REMOVED lines=11> */
.L_x_6329:
[----:B------:R-:W-:Y:S05]  /*0ef0*/  BSYNC.RECONVERGENT B1 ;  /* 0x0000000000017941 */ /* 0x000fea0003800200 */
.L_x_6327:
        /* <DEDUP_REMOVED lines=36> */
.L_x_6331:
        /* <DEDUP_REMOVED lines=16> */
.L_x_6332:
[----:B------:R-:W-:Y:S05]  /*1240*/  BSYNC.RECONVERGENT B1 ;  /* 0x0000000000017941 */ /* 0x000fea0003800200 */
.L_x_6330:
        /* <DEDUP_REMOVED lines=34> */
.L_x_6334:
[----:B------:R-:W-:Y:S01]  /*1470*/  IMAD.MOV.U32 R26, RZ, RZ, R40 ;  /* 0x000000ffff1a7224 */ /* 0x000fe200078e0028 */
[----:B------:R-:W-:Y:S01]  /*1480*/  MOV R11, R41 ;  /* 0x00000029000b7202 */ /* 0x000fe20000000f00 */
[----:B------:R-:W-:Y:S01]  /*1490*/  IMAD.MOV.U32 R10, RZ, RZ, R20 ;  /* 0x000000ffff0a7224 */ /* 0x000fe200078e0014 */
[----:B------:R-:W-:Y:S02]  /*14a0*/  MOV R9, R21 ;  /* 0x0000001500097202 */ /* 0x000fe40000000f00 */
[----:B------:R-:W-:-:S07]  /*14b0*/  MOV R8, 0x14d0 ;  /* 0x000014d000087802 */ /* 0x000fce0000000f00 */
[----:B------:R-:W-:Y:S05]  /*14c0*/  CALL.REL.NOINC `($__internal_132_$__cuda_sm20_div_s64) ;  /* 0x0000005400887944 */ /* 0x000fea0003c00000 */
        /* <DEDUP_REMOVED lines=11> */
.L_x_6335:
[----:B------:R-:W-:Y:S05]  /*1580*/  BSYNC.RECONVERGENT B1 ;  /* 0x0000000000017941 */ /* 0x000fea0003800200 */
.L_x_6333:
        /* <DEDUP_REMOVED lines=34> */
.L_x_6337:
        /* <DEDUP_REMOVED lines=17> */
.L_x_6338:
[----:B------:R-:W-:Y:S05]  /*18c0*/  BSYNC.RECONVERGENT B1 ;  /* 0x0000000000017941 */ /* 0x000fea0003800200 */
.L_x_6336:
        /* <DEDUP_REMOVED lines=35> */
.L_x_6340:
[----:B------:R-:W-:Y:S01]  /*1b00*/  MOV R26, R18 ;  /* 0x00000012001a7202 */ /* 0x000fe20000000f00 */
[----:B------:R-:W-:Y:S01]  /*1b10*/  IMAD.MOV.U32 R11, RZ, RZ, R19 ;  /* 0x000000ffff0b7224 */ /* 0x000fe200078e0013 */
[----:B------:R-:W-:Y:S01]  /*1b20*/  MOV R10, R20 ;  /* 0x00000014000a7202 */ /* 0x000fe20000000f00 */
[----:B------:R-:W-:Y:S01]  /*1b30*/  IMAD.MOV.U32 R9, RZ, RZ, R21 ;  /* 0x000000ffff097224 */ /* 0x000fe200078e0015 */
[----:B------:R-:W-:-:S07]  /*1b40*/  MOV R8, 0x1b60 ;  /* 0x00001b6000087802 */ /* 0x000fce0000000f00 */
[----:B------:R-:W-:Y:S05]  /*1b50*/  CALL.REL.NOINC `($__internal_132_$__cuda_sm20_div_s64) ;  /* 0x0000004c00e47944 */ /* 0x000fea0003c00000 */
        /* <DEDUP_REMOVED lines=11> */
.L_x_6341:
[----:B------:R-:W-:Y:S05]  /*1c10*/  BSYNC.RECONVERGENT B1 ;  /* 0x0000000000017941 */ /* 0x000fea0003800200 */
.L_x_6339:
        /* <DEDUP_REMOVED lines=9> */
.L_x_6317:
        /* <DEDUP_REMOVED lines=36> */
.L_x_6345:
[----:B------:R-:W-:Y:S01]  /*1ef0*/  IMAD.MOV.U32 R26, RZ, RZ, R4 ;  /* 0x000000ffff1a7224 */ /* 0x000fe200078e0004 */
[----:B------:R-:W-:Y:S01]  /*1f00*/  MOV R11, R5 ;  /* 0x00000005000b7202 */ /* 0x000fe20000000f00 */
[----:B------:R-:W-:Y:S01]  /*1f10*/  IMAD.MOV.U32 R10, RZ, RZ, R6 ;  /* 0x000000ffff0a7224 */ /* 0x000fe200078e0006 */
[----:B------:R-:W-:Y:S02]  /*1f20*/  MOV R9, R7 ;  /* 0x0000000700097202 */ /* 0x000fe40000000f00 */
[----:B------:R-:W-:-:S07]  /*1f30*/  MOV R8, 0x1f50 ;  /* 0x00001f5000087802 */ /* 0x000fce0000000f00 */
[----:B------:R-:W-:Y:S05]  /*1f40*/  CALL.REL.NOINC `($__internal_132_$__cuda_sm20_div_s64) ;  /* 0x0000004800e87944 */ /* 0x000fea0003c00000 */
        /* <DEDUP_REMOVED lines=9> */
.L_x_6346:
[----:B------:R-:W-:Y:S05]  /*1fe0*/  BSYNC.RECONVERGENT B1 ;  /* 0x0000000000017941 */ /* 0x000fea0003800200 */
.L_x_6344:
        /* <DEDUP_REMOVED lines=34> */
.L_x_6348:
        /* <DEDUP_REMOVED lines=14> */
.L_x_6349:
[----:B------:R-:W-:Y:S05]  /*22f0*/  BSYNC.RECONVERGENT B1 ;  /* 0x0000000000017941 */ /* 0x000fea0003800200 */
.L_x_6347:
        /* <DEDUP_REMOVED lines=36> */
.L_x_6351:
        /* <DEDUP_REMOVED lines=17> */
.L_x_6352:
[----:B------:R-:W-:Y:S05]  /*2650*/  BSYNC.RECONVERGENT B1 ;  /* 0x0000000000017941 */ /* 0x000fea0003800200 */
.L_x_6350:
        /* <DEDUP_REMOVED lines=35> */
.L_x_6354:
[----:B------:R-:W-:Y:S01]  /*2890*/  IMAD.MOV.U32 R26, RZ, RZ, R16 ;  /* 0x000000ffff1a7224 */ /* 0x000fe200078e0010 */
[----:B------:R-:W-:Y:S01]  /*28a0*/  MOV R11, R17 ;  /* 0x00000011000b7202 */ /* 0x000fe20000000f00 */
[----:B------:R-:W-:Y:S01]  /*28b0*/  IMAD.MOV.U32 R10, RZ, RZ, R14 ;  /* 0x000000ffff0a7224 */ /* 0x000fe200078e000e */
[----:B------:R-:W-:Y:S02]  /*28c0*/  MOV R9, R15 ;  /* 0x0000000f00097202 */ /* 0x000fe40000000f00 */
[----:B------:R-:W-:-:S07]  /*28d0*/  MOV R8, 0x28f0 ;  /* 0x000028f000087802 */ /* 0x000fce0000000f00 */
[----:B------:R-:W-:Y:S05]  /*28e0*/  CALL.REL.NOINC `($__internal_132_$__cuda_sm20_div_s64) ;  /* 0x0000004000807944 */ /* 0x000fea0003c00000 */
        /* <DEDUP_REMOVED lines=10> */
.L_x_6355:
[----:B------:R-:W-:Y:S05]  /*2990*/  BSYNC.RECONVERGENT B1 ;  /* 0x0000000000017941 */ /* 0x000fea0003800200 */
.L_x_6353:
[----:B------:R-:W-:Y:S01]  /*29a0*/  IMAD R9, R9, R22, RZ ;  /* 0x0000001609097224 */ /* 0x000fe200078e02ff */
[----:B------:R-:W-:Y:S01]  /*29b0*/  IADD3 R3, PT, PT, R3, -0x2, RZ ;  /* 0xfffffffe03037810 */ /* 0x000fe20007ffe0ff */
[----:B------:R-:W-:Y:S02]  /*29c0*/  IMAD.MOV.U32 R6, RZ, RZ, R20 ;  /* 0x000000ffff067224 */ /* 0x000fe400078e0014 */
[-C--:B------:R-:W-:Y:S02]  /*29d0*/  IMAD R9, R23, R8.reuse, R9 ;  /* 0x0000000817097224 */ /* 0x080fe400078e0209 */
[----:B------:R-:W-:-:S04]  /*29e0*/  IMAD.WIDE.U32 R20, R22, R8, R6 ;  /* 0x0000000816147225 */ /* 0x000fc800078e0006 */
[----:B------:R-:W-:-:S07]  /*29f0*/  IMAD.IADD R21, R21, 0x1, R9 ;  /* 0x0000000115157824 */ /* 0x000fce00078e0209 */
.L_x_6343:
        /* <DEDUP_REMOVED lines=31> */
.L_x_6357:
[----:B------:R-:W-:Y:S01]  /*2bf0*/  MOV R14, R4 ;  /* 0x00000004000e7202 */ /* 0x000fe20000000f00 */
[----:B------:R-:W-:Y:S01]  /*2c00*/  IMAD.MOV.U32 R23, RZ, RZ, R5 ;  /* 0x000000ffff177224 */ /* 0x000fe200078e0005 */
[----:B------:R-:W-:Y:S01]  /*2c10*/  MOV R22, R6 ;  /* 0x0000000600167202 */ /* 0x000fe20000000f00 */
[----:B------:R-:W-:Y:S01]  /*2c20*/  IMAD.MOV.U32 R15, RZ, RZ, R7 ;  /* 0x000000ffff0f7224 */ /* 0x000fe200078e0007 */
[----:B------:R-:W-:-:S07]  /*2c30*/  MOV R24, 0x2c50 ;  /* 0x00002c5000187802 */ /* 0x000fce0000000f00 */
[----:B------:R-:W-:Y:S05]  /*2c40*/  CALL.REL.NOINC `($__internal_133_$__cuda_sm20_rem_s64) ;  /* 0x0000004000f47944 */ /* 0x000fea0003c00000 */
.L_x_6358:
[----:B------:R-:W-:Y:S05]  /*2c50*/  BSYNC.RECONVERGENT B1 ;  /* 0x0000000000017941 */ /* 0x000fea0003800200 */
.L_x_6356:
        /* <DEDUP_REMOVED lines=31> */
.L_x_6360:
[----:B------:R-:W-:Y:S01]  /*2e50*/  IMAD.MOV.U32 R22, RZ, RZ, R6 ;  /* 0x000000ffff167224 */ /* 0x000fe200078e0006 */
[----:B------:R-:W-:Y:S01]  /*2e60*/  MOV R15, R7 ;  /* 0x00000007000f7202 */ /* 0x000fe20000000f00 */
[----:B------:R-:W-:Y:S01]  /*2e70*/  IMAD.MOV.U32 R14, RZ, RZ, R18 ;  /* 0x000000ffff0e7224 */ /* 0x000fe200078e0012 */
[----:B------:R-:W-:Y:S02]  /*2e80*/  MOV R23, R19 ;  /* 0x0000001300177202 */ /* 0x000fe40000000f00 */
[----:B------:R-:W-:-:S07]  /*2e90*/  MOV R24, 0x2eb0 ;  /* 0x00002eb000187802 */ /* 0x000fce0000000f00 */
[----:B------:R-:W-:Y:S05]  /*2ea0*/  CALL.REL.NOINC `($__internal_133_$__cuda_sm20_rem_s64) ;  /* 0x00000040005c7944 */ /* 0x000fea0003c00000 */
[----:B------:R-:W-:Y:S01]  /*2eb0*/  IMAD.MOV.U32 R6, RZ, RZ, R8 ;  /* 0x000000ffff067224 */ /* 0x000fe200078e0008 */
[----:B------:R-:W-:-:S07]  /*2ec0*/  MOV R7, R9 ;  /* 0x0000000900077202 */ /* 0x000fce0000000f00 */
.L_x_6361:
[----:B------:R-:W-:Y:S05]  /*2ed0*/  BSYNC.RECONVERGENT B1 ;  /* 0x0000000000017941 */ /* 0x000fea0003800200 */
.L_x_6359:
[----:B------:R-:W-:Y:S02]  /*2ee0*/  IMAD R3, R7, R4, RZ ;  /* 0x0000000407037224 */ /* 0x000fe400078e02ff */
[----:B------:R-:W-:-:S04]  /*2ef0*/  IMAD.WIDE.U32 R20, R4, R6, R20 ;  /* 0x0000000604147225 */ /* 0x000fc800078e0014 */
[----:B------:R-:W-:-:S04]  /*2f00*/  IMAD R3, R5, R6, R3 ;  /* 0x0000000605037224 */ /* 0x000fc800078e0203 */
[----:B------:R-:W-:-:S07]  /*2f10*/  IMAD.IADD R21, R21, 0x1, R3 ;  /* 0x0000000115157824 */ /* 0x000fce00078e0203 */
.L_x_6316:
        /* <DEDUP_REMOVED lines=12> */
.L_x_6363:
[----:B------:R-:W-:Y:S05]  /*2fe0*/  BSYNC.RECONVERGENT B1 ;  /* 0x0000000000017941 */ /* 0x000fea0003800200 */
.L_x_6362:
[----:B------:R-:W-:-:S05]  /*2ff0*/  SEL R3, RZ, 0x1, !P0 ;  /* 0x00000001ff037807 */ /* 0x000fca0004000000 */
[----:B------:R1:W-:Y:S01]  /*3000*/  STS.U8 [R0+UR4], R3 ;  /* 0x0000000300007988 */ /* 0x0003e20008000004 */
[----:B------:R-:W-:Y:S05]  /*3010*/  BRA `(.L_x_6364) ;  /* 0x00000034009c7947 */ /* 0x000fea0003800000 */
.L_x_6315:
        /* <DEDUP_REMOVED lines=20> */
.L_x_6391:
        /* <DEDUP_REMOVED lines=33> */
.L_x_6368:
[----:B------:R-:W-:Y:S01]  /*3370*/  IMAD.MOV.U32 R26, RZ, RZ, R14 ;  /* 0x000000ffff1a7224 */ /* 0x000fe200078e000e */
[----:B------:R-:W-:Y:S01]  /*3380*/  MOV R11, R13 ;  /* 0x0000000d000b7202 */ /* 0x000fe20000000f00 */
[----:B------:R-:W-:Y:S01]  /*3390*/  IMAD.MOV.U32 R10, RZ, RZ, R34 ;  /* 0x000000ffff0a7224 */ /* 0x000fe200078e0022 */
[----:B------:R-:W-:Y:S02]  /*33a0*/  MOV R9, R35 ;  /* 0x0000002300097202 */ /* 0x000fe40000000f00 */
[----:B------:R-:W-:-:S07]  /*33b0*/  MOV R8, 0x33d0 ;  /* 0x000033d000087802 */ /* 0x000fce0000000f00 */
[----:B-123--:R-:W-:Y:S05]  /*33c0*/  CALL.REL.NOINC `($__internal_132_$__cuda_sm20_div_s64) ;  /* 0x0000003400c87944 */ /* 0x00efea0003c00000 */
        /* <DEDUP_REMOVED lines=10> */
.L_x_6369:
[----:B------:R-:W-:Y:S05]  /*3470*/  BSYNC.RECONVERGENT B1 ;  /* 0x0000000000017941 */ /* 0x000fea0003800200 */
.L_x_6367:
        /* <DEDUP_REMOVED lines=37> */
.L_x_6371:
        /* <DEDUP_REMOVED lines=17> */
.L_x_6372:
[----:B------:R-:W-:Y:S05]  /*37e0*/  BSYNC.RECONVERGENT B1 ;  /* 0x0000000000017941 */ /* 0x000fea0003800200 */
.L_x_6370:
        /* <DEDUP_REMOVED lines=38> */
.L_x_6374:
[----:B------:R-:W-:Y:S01]  /*3a50*/  IMAD.MOV.U32 R26, RZ, RZ, R34 ;  /* 0x000000ffff1a7224 */ /* 0x000fe200078e0022 */
[----:B------:R-:W-:Y:S01]  /*3a60*/  MOV R11, R35 ;  /* 0x00000023000b7202 */ /* 0x000fe20000000f00 */
[----:B------:R-:W-:Y:S01]  /*3a70*/  IMAD.MOV.U32 R10, RZ, RZ, R36 ;  /* 0x000000ffff0a7224 */ /* 0x000fe200078e0024 */
[----:B------:R-:W-:Y:S02]  /*3a80*/  MOV R9, R37 ;  /* 0x0000002500097202 */ /* 0x000fe40000000f00 */
[----:B------:R-:W-:-:S07]  /*3a90*/  MOV R8, 0x3ab0 ;  /* 0x00003ab000087802 */ /* 0x000fce0000000f00 */
[----:B-1----:R-:W-:Y:S05]  /*3aa0*/  CALL.REL.NOINC `($__internal_132_$__cuda_sm20_div_s64) ;  /* 0x0000003000107944 */ /* 0x002fea0003c00000 */
        /* <DEDUP_REMOVED lines=11> */
.L_x_6375:
[----:B------:R-:W-:Y:S05]  /*3b60*/  BSYNC.RECONVERGENT B1 ;  /* 0x0000000000017941 */ /* 0x000fea0003800200 */
.L_x_6373:
        /* <DEDUP_REMOVED lines=37> */
.L_x_6377:
        /* <DEDUP_REMOVED lines=17> */
.L_x_6378:
[----:B------:R-:W-:Y:S05]  /*3ed0*/  BSYNC.RECONVERGENT B1 ;  /* 0x0000000000017941 */ /* 0x000fea0003800200 */
.L_x_6376:
        /* <DEDUP_REMOVED lines=38> */
.L_x_6380:
        /* <DEDUP_REMOVED lines=17> */
.L_x_6381:
[----:B------:R-:W-:Y:S05]  /*4250*/  BSYNC.RECONVERGENT B1 ;  /* 0x0000000000017941 */ /* 0x000fea0003800200 */
.L_x_6379:
        /* <DEDUP_REMOVED lines=38> */
.L_x_6383:
        /* <DEDUP_REMOVED lines=17> */
.L_x_6384:
[----:B------:R-:W-:Y:S05]  /*45d0*/  BSYNC.RECONVERGENT B1 ;  /* 0x0000000000017941 */ /* 0x000fea0003800200 */
.L_x_6382:
        /* <DEDUP_REMOVED lines=37> */
.L_x_6386:
        /* <DEDUP_REMOVED lines=17> */
.L_x_6387:
[----:B------:R-:W-:Y:S05]  /*4940*/  BSYNC.RECONVERGENT B1 ;  /* 0x0000000000017941 */ /* 0x000fea0003800200 */
.L_x_6385:
        /* <DEDUP_REMOVED lines=37> */
.L_x_6389:
        /* <DEDUP_REMOVED lines=17> */
.L_x_6390:
[----:B------:R-:W-:Y:S05]  /*4cb0*/  BSYNC.RECONVERGENT B1 ;  /* 0x0000000000017941 */ /* 0x000fea0003800200 */
.L_x_6388:
        /* <DEDUP_REMOVED lines=12> */
.L_x_6366:
        /* <DEDUP_REMOVED lines=37> */
.L_x_6394:
[----:B------:R-:W-:Y:S01]  /*4fd0*/  IMAD.MOV.U32 R26, RZ, RZ, R14 ;  /* 0x000000ffff1a7224 */ /* 0x000fe200078e000e */
[----:B------:R-:W-:Y:S01]  /*4fe0*/  MOV R11, R13 ;  /* 0x0000000d000b7202 */ /* 0x000fe20000000f00 */
[----:B------:R-:W-:Y:S01]  /*4ff0*/  IMAD.MOV.U32 R10, RZ, RZ, R16 ;  /* 0x000000ffff0a7224 */ /* 0x000fe200078e0010 */
[----:B------:R-:W-:Y:S02]  /*5000*/  MOV R9, R17 ;  /* 0x0000001100097202 */ /* 0x000fe40000000f00 */
[----:B------:R-:W-:-:S07]  /*5010*/  MOV R8, 0x5030 ;  /* 0x0000503000087802 */ /* 0x000fce0000000f00 */
[----:B------:R-:W-:Y:S05]  /*5020*/  CALL.REL.NOINC `($__internal_132_$__cuda_sm20_div_s64) ;  /* 0x0000001800b07944 */ /* 0x000fea0003c00000 */
        /* <DEDUP_REMOVED lines=10> */
.L_x_6395:
[----:B------:R-:W-:Y:S05]  /*50d0*/  BSYNC.RECONVERGENT B1 ;  /* 0x0000000000017941 */ /* 0x000fea0003800200 */
.L_x_6393:
        /* <DEDUP_REMOVED lines=38> */
.L_x_6397:
        /* <DEDUP_REMOVED lines=17> */
.L_x_6398:
[----:B------:R-:W-:Y:S05]  /*5450*/  BSYNC.RECONVERGENT B1 ;  /* 0x0000000000017941 */ /* 0x000fea0003800200 */
.L_x_6396:
        /* <DEDUP_REMOVED lines=40> */
.L_x_6400:
[----:B------:R-:W-:Y:S01]  /*56e0*/  MOV R26, R12 ;  /* 0x0000000c001a7202 */ /* 0x000fe20000000f00 */
[----:B------:R-:W-:Y:S01]  /*56f0*/  IMAD.MOV.U32 R11, RZ, RZ, R13 ;  /* 0x000000ffff0b7224 */ /* 0x000fe200078e000d */
[----:B------:R-:W-:Y:S01]  /*5700*/  MOV R10, R14 ;  /* 0x0000000e000a7202 */ /* 0x000fe20000000f00 */
[----:B------:R-:W-:Y:S01]  /*5710*/  IMAD.MOV.U32 R9, RZ, RZ, R15 ;  /* 0x000000ffff097224 */ /* 0x000fe200078e000f */
[----:B------:R-:W-:-:S07]  /*5720*/  MOV R8, 0x5740 ;  /* 0x0000574000087802 */ /* 0x000fce0000000f00 */
[----:B------:R-:W-:Y:S05]  /*5730*/  CALL.REL.NOINC `($__internal_132_$__cuda_sm20_div_s64) ;  /* 0x0000001000ec7944 */ /* 0x000fea0003c00000 */
        /* <DEDUP_REMOVED lines=11> */
.L_x_6401:
[----:B------:R-:W-:Y:S05]  /*57f0*/  BSYNC.RECONVERGENT B1 ;  /* 0x0000000000017941 */ /* 0x000fea0003800200 */
.L_x_6399:
        /* <DEDUP_REMOVED lines=40> */
.L_x_6403:
        /* <DEDUP_REMOVED lines=17> */
.L_x_6404:
[----:B------:R-:W-:Y:S05]  /*5b90*/  BSYNC.RECONVERGENT B1 ;  /* 0x0000000000017941 */ /* 0x000fea0003800200 */
.L_x_6402:
        /* <DEDUP_REMOVED lines=9> */
.L_x_6392:
        /* <DEDUP_REMOVED lines=35> */
.L_x_6407:
[----:B------:R-:W-:Y:S01]  /*5e60*/  MOV R26, R14 ;  /* 0x0000000e001a7202 */ /* 0x000fe20000000f00 */
[----:B------:R-:W-:Y:S01]  /*5e70*/  IMAD.MOV.U32 R10, RZ, RZ, R16 ;  /* 0x000000ffff0a7224 */ /* 0x000fe200078e0010 */
[----:B------:R-:W-:Y:S02]  /*5e80*/  MOV R11, R13 ;  /* 0x0000000d000b7202 */ /* 0x000fe40000000f00 */
[----:B------:R-:W-:Y:S02]  /*5e90*/  MOV R9, R17 ;  /* 0x0000001100097202 */ /* 0x000fe40000000f00 */
[----:B------:R-:W-:-:S07]  /*5ea0*/  MOV R8, 0x5ec0 ;  /* 0x00005ec000087802 */ /* 0x000fce0000000f00 */
[----:B------:R-:W-:Y:S05]  /*5eb0*/  CALL.REL.NOINC `($__internal_132_$__cuda_sm20_div_s64) ;  /* 0x0000000c000c7944 */ /* 0x000fea0003c00000 */
        /* <DEDUP_REMOVED lines=10> */
.L_x_6408:
[----:B------:R-:W-:Y:S05]  /*5f60*/  BSYNC.RECONVERGENT B1 ;  /* 0x0000000000017941 */ /* 0x000fea0003800200 */
.L_x_6406:
        /* <DEDUP_REMOVED lines=39> */
.L_x_6410:
        /* <DEDUP_REMOVED lines=17> */
.L_x_6411:
[----:B------:R-:W-:Y:S05]  /*62f0*/  BSYNC.RECONVERGENT B1 ;  /* 0x0000000000017941 */ /* 0x000fea0003800200 */
.L_x_6409:
        /* <DEDUP_REMOVED lines=9> */
.L_x_6405:
        /* <DEDUP_REMOVED lines=31> */
.L_x_6413:
[----:B------:R-:W-:Y:S02]  /*6580*/  MOV R15, R23 ;  /* 0x00000017000f7202 */ /* 0x000fe40000000f00 */
[----:B------:R-:W-:Y:S02]  /*6590*/  MOV R23, R13 ;  /* 0x0000000d00177202 */ /* 0x000fe40000000f00 */
[----:B------:R-:W-:-:S07]  /*65a0*/  MOV R24, 0x65c0 ;  /* 0x000065c000187802 */ /* 0x000fce0000000f00 */
[----:B------:R-:W-:Y:S05]  /*65b0*/  CALL.REL.NOINC `($__internal_133_$__cuda_sm20_rem_s64) ;  /* 0x0000000800987944 */ /* 0x000fea0003c00000 */
.L_x_6414:
[----:B------:R-:W-:Y:S05]  /*65c0*/  BSYNC.RECONVERGENT B1 ;  /* 0x0000000000017941 */ /* 0x000fea0003800200 */
.L_x_6412:
[----:B------:R-:W0:Y:S02]  /*65d0*/  LDC.64 R10, c[0x0][0x398] ;  /* 0x0000e600ff0a7b82 */ /* 0x000e240000000a00 */
[----:B0-----:R-:W-:-:S06]  /*65e0*/  IMAD.WIDE.U32 R6, R7, 0x8, R10 ;  /* 0x0000000807067825 */ /* 0x001fcc00078e000a */
[----:B------:R-:W2:Y:S02]  /*65f0*/  LDG.E.64 R6, desc[UR8][R6.64] ;  /* 0x0000000806067981 */ /* 0x000ea4000c1e1b00 */
[-C--:B--2---:R-:W-:Y:S02]  /*6600*/  IMAD R3, R7, R8.reuse, RZ ;  /* 0x0000000807037224 */ /* 0x084fe400078e02ff */
[----:B------:R-:W-:-:S04]  /*6610*/  IMAD.WIDE.U32 R4, R6, R8, R4 ;  /* 0x0000000806047225 */ /* 0x000fc800078e0004 */
[----:B------:R-:W-:-:S04]  /*6620*/  IMAD R3, R6, R9, R3 ;  /* 0x0000000906037224 */ /* 0x000fc800078e0203 */
[----:B------:R-:W-:-:S07]  /*6630*/  IMAD.IADD R5, R5, 0x1, R3 ;  /* 0x0000000105057824 */ /* 0x000fce00078e0203 */
.L_x_6365:
[----:B------:R-:W0:Y:S02]  /*6640*/  LDCU.64 UR12, c[0x0][0x388] ;  /* 0x00007100ff0c77ac */ /* 0x000e240008000a00 */
[----:B0-----:R-:W-:-:S04]  /*6650*/  IADD3 R4, P0, PT, R4, UR12, RZ ;  /* 0x0000000c04047c10 */ /* 0x001fc8000ff1e0ff */
[----:B------:R-:W-:-:S06]  /*6660*/  IADD3.X R5, PT, PT, R5, UR13, RZ, P0, !PT ;  /* 0x0000000d05057c10 */ /* 0x000fcc00087fe4ff */
[----:B------:R-:W2:Y:S04]  /*6670*/  LDG.E.U8 R5, desc[UR8][R4.64] ;  /* 0x0000000804057981 */ /* 0x000ea8000c1e1100 */
[----:B--2---:R0:W-:Y:S02]  /*6680*/  STS.U8 [R0+UR4], R5 ;  /* 0x0000000500007988 */ /* 0x0041e40008000004 */
.L_x_6364:
[----:B------:R-:W-:Y:S05]  /*6690*/  BSYNC.RECONVERGENT B0 ;  /* 0x0000000000007941 */ /* 0x000fea0003800200 */
.L_x_6314:
[----:B------:R-:W-:Y:S01]  /*66a0*/  BAR.SYNC.DEFER_BLOCKING 0x0 ;  /* 0x0000000000007b1d */ /* 0x000fe20000010000 */
[----:B------:R-:W-:-:S09]  /*66b0*/  UISETP.GE.U32.AND UP0, UPT, UR5, 0x42, UPT ;  /* 0x000000420500788c */ /* 0x000fd2000bf06070 */
[----:B------:R-:W-:Y:S05]  /*66c0*/  BRA.U !UP0, `(.L_x_6415) ;  /* 0x00000001083c7547 */ /* 0x000fea000b800000 */
.L_x_6418:
        /* <DEDUP_REMOVED lines=10> */
.L_x_6417:
[----:B------:R-:W-:Y:S05]  /*6770*/  BSYNC.RECONVERGENT B0 ;  /* 0x0000000000007941 */ /* 0x000fea0003800200 */
.L_x_6416:
[----:B------:R-:W-:Y:S01]  /*6780*/  BAR.SYNC.DEFER_BLOCKING 0x0 ;  /* 0x0000000000007b1d */ /* 0x000fe20000010000 */
[----:B------:R-:W-:-:S05]  /*6790*/  UISETP.GT.U32.AND UP0, UPT, UR5, 0x83, UPT ;  /* 0x000000830500788c */ /* 0x000fca000bf04070 */
[----:B------:R-:W-:-:S04]  /*67a0*/  UMOV UR5, UR6 ;  /* 0x0000000600057c82 */ /* 0x000fc80008000000 */
[----:B------:R-:W-:Y:S05]  /*67b0*/  BRA.U UP0, `(.L_x_6418) ;  /* 0xfffffffd00c47547 */ /* 0x000fea000b83ffff */
.L_x_6415:
        /* <DEDUP_REMOVED lines=51> */
        .weak           $__internal_132_$__cuda_sm20_div_s64
        .type           $__internal_132_$__cuda_sm20_div_s64,@function
        .size           $__internal_132_$__cuda_sm20_div_s64,($__internal_133_$__cuda_sm20_rem_s64 - $__internal_132_$__cuda_sm20_div_s64)
$__internal_132_$__cuda_sm20_div_s64:
        /* <DEDUP_REMOVED lines=82> */
[----:B------:R-:W-:Y:S06]  /*7010*/  RET.REL.NODEC R8 `(uncontiguous_cumulate_all_f32) ;  /* 0xffffff8c08f87950 */ /* 0x000fec0003c3ffff */
        .weak           $__internal_133_$__cuda_sm20_rem_s64
        .type           $__internal_133_$__cuda_sm20_rem_s64,@function
        .size           $__internal_133_$__cuda_sm20_rem_s64,(.L_x_30449 - $__internal_133_$__cuda_sm20_rem_s64)
$__internal_133_$__cuda_sm20_rem_s64:
        /* <DEDUP_REMOVED lines=76> */
[----:B------:R-:W-:Y:S06]  /*74e0*/  RET.REL.NODEC R24 `(uncontiguous_cumulate_all_f32) ;  /* 0xffffff8818c47950 */ /* 0x000fec0003c3ffff */
.L_x_6419:
        /* <DEDUP_REMOVED lines=9> */
.L_x_30449:


//--------------------- .text.uncontiguous_all_f32 --------------------------
	.section	.text.uncontiguous_all_f32,"ax",@progbits
	.align	128
        .global         uncontiguous_all_f32
        .type           uncontiguous_all_f32,@function
        .size           uncontiguous_all_f32,(.L_x_30451 - uncontiguous_all_f32)
        .other          uncontiguous_all_f32,@"STO_CUDA_ENTRY STV_DEFAULT"
uncontiguous_all_f32:
.text.uncontiguous_all_f32:
        /* <DEDUP_REMOVED lines=39> */
.L_x_6448:
        /* <DEDUP_REMOVED lines=32> */
.L_x_6425:
[----:B------:R-:W-:Y:S01]  /*0470*/  MOV R26, R4 ;  /* 0x00000004001a7202 */ /* 0x000fe20000000f00 */
[----:B------:R-:W-:Y:S01]  /*0480*/  IMAD.MOV.U32 R11, RZ, RZ, R5 ;  /* 0x000000ffff0b7224 */ /* 0x000fe200078e0005 */
[----:B------:R-:W-:Y:S01]  /*0490*/  MOV R10, R36 ;  /* 0x00000024000a7202 */ /* 0x000fe20000000f00 */
[----:B------:R-:W-:Y:S01]  /*04a0*/  IMAD.MOV.U32 R9, RZ, RZ, R37 ;  /* 0x000000ffff097224 */ /* 0x000fe200078e0025 */
[----:B------:R-:W-:-:S07]  /*04b0*/  MOV R8, 0x4d0 ;  /* 0x000004d000087802 */ /* 0x000fce0000000f00 */
[----:B-1----:R-:W-:Y:S05]  /*04c0*/  CALL.REL.NOINC `($__internal_134_$__cuda_sm20_div_s64) ;  /* 0x0000006400907944 */ /* 0x002fea0003c00000 */
        /* <DEDUP_REMOVED lines=9> */
.L_x_6426:
[----:B------:R-:W-:Y:S05]  /*0560*/  BSYNC.RECONVERGENT B1 ;  /* 0x0000000000017941 */ /* 0x000fea0003800200 */
.L_x_6424:
        /* <DEDUP_REMOVED lines=33> */
.L_x_6428:
[----:B------:R-:W-:Y:S01]  /*0780*/  MOV R26, R18 ;  /* 0x00000012001a7202 */ /* 0x000fe20000000f00 */
[----:B------:R-:W-:Y:S01]  /*0790*/  IMAD.MOV.U32 R11, RZ, RZ, R19 ;  /* 0x000000ffff0b7224 */ /* 0x000fe200078e0013 */
[----:B------:R-:W-:Y:S01]  /*07a0*/  MOV R10, R36 ;  /* 0x00000024000a7202 */ /* 0x000fe20000000f00 */
[----:B------:R-:W-:Y:S01]  /*07b0*/  IMAD.MOV.U32 R9, RZ, RZ, R37 ;  /* 0x000000ffff097224 */ /* 0x000fe200078e0025 */
[----:B------:R-:W-:-:S07]  /*07c0*/  MOV R8, 0x7e0 ;  /* 0x000007e000087802 */ /* 0x000fce0000000f00 */
[----:B------:R-:W-:Y:S05]  /*07d0*/  CALL.REL.NOINC `($__internal_134_$__cuda_sm20_div_s64) ;  /* 0x0000006000cc7944 */ /* 0x000fea0003c00000 */
        /* <DEDUP_REMOVED lines=9> */
.L_x_6429:
[----:B------:R-:W-:Y:S05]  /*0870*/  BSYNC.RECONVERGENT B1 ;  /* 0x0000000000017941 */ /* 0x000fea0003800200 */
.L_x_6427:
        /* <DEDUP_REMOVED lines=34> */
.L_x_6431:
[----:B------:R-:W-:Y:S01]  /*0aa0*/  IMAD.MOV.U32 R26, RZ, RZ, R22 ;  /* 0x000000ffff1a7224 */ /* 0x000fe200078e0016 */
[----:B------:R-:W-:Y:S01]  /*0ab0*/  MOV R11, R23 ;  /* 0x00000017000b7202 */ /* 0x000fe20000000f00 */
[----:B------:R-:W-:Y:S01]  /*0ac0*/  IMAD.MOV.U32 R10, RZ, RZ, R40 ;  /* 0x000000ffff0a7224 */ /* 0x000fe200078e0028 */
[----:B------:R-:W-:Y:S02]  /*0ad0*/  MOV R9, R41 ;  /* 0x0000002900097202 */ /* 0x000fe40000000f00 */
[----:B------:R-:W-:-:S07]  /*0ae0*/  MOV R8, 0xb00 ;  /* 0x00000b0000087802 */ /* 0x000fce0000000f00 */
[----:B------:R-:W-:Y:S05]  /*0af0*/  CALL.REL.NOINC `($__internal_134_$__cuda_sm20_div_s64) ;  /* 0x0000006000047944 */ /* 0x000fea0003c00000 */
        /* <DEDUP_REMOVED lines=10> */
.L_x_6432:
[----:B------:R-:W-:Y:S05]  /*0ba0*/  BSYNC.RECONVERGENT B1 ;  /* 0x0000000000017941 */ /* 0x000fea0003800200 */
.L_x_6430:
        /* <DEDUP_REMOVED lines=35> */
.L_x_6434:
[----:B------:R-:W-:Y:S01]  /*0de0*/  MOV R26, R42 ;  /* 0x0000002a001a7202 */ /* 0x000fe20000000f00 */
[----:B------:R-:W-:Y:S01]  /*0df0*/  IMAD.MOV.U32 R11, RZ, RZ, R43 ;  /* 0x000000ffff0b7224 */ /* 0x000fe200078e002b */
[----:B------:R-:W-:Y:S01]  /*0e00*/  MOV R10, R40 ;  /* 0x00000028000a7202 */ /* 0x000fe20000000f00 */
[----:B------:R-:W-:Y:S01]  /*0e10*/  IMAD.MOV.U32 R9, RZ, RZ, R41 ;  /* 0x000000ffff097224 */ /* 0x000fe200078e0029 */
[----:B------:R-:W-:-:S07]  /*0e20*/  MOV R8, 0xe40 ;  /* 0x00000e4000087802 */ /* 0x000fce0000000f00 */
[----:B------:R-:W-:Y:S05]  /*0e30*/  CALL.REL.NOINC `($__internal_134_$__cuda_sm20_div_s64) ;  /* 0x0000005c00347944 */ /* 0x000fea0003c00000 */
        /* <DEDUP_REMOVED lines=11> */
.L_x_6435:
[----:B------:R-:W-:Y:S05]  /*0ef0*/  BSYNC.RECONVERGENT B1 ;  /* 0x0000000000017941 */ /* 0x000fea0003800200 */
.L_x_6433:
        /* <DEDUP_REMOVED lines=36> */
.L_x_6437:
        /* <DEDUP_REMOVED lines=16> */
.L_x_6438:
[----:B------:R-:W-:Y:S05]  /*1240*/  BSYNC.RECONVERGENT B1 ;  /* 0x0000000000017941 */ /* 0x000fea0003800200 */
.L_x_6436:
        /* <DEDUP_REMOVED lines=34> */
.L_x_6440:
[----:B------:R-:W-:Y:S01]  /*1470*/  IMAD.MOV.U32 R26, RZ, RZ, R40 ;  /* 0x000000ffff1a7224 */ /* 0x000fe200078e0028 */
[----:B------:R-:W-:Y:S01]  /*1480*/  MOV R11, R41 ;  /* 0x00000029000b7202 */ /* 0x000fe20000000f00 */
[----:B------:R-:W-:Y:S01]  /*1490*/  IMAD.MOV.U32 R10, RZ, RZ, R20 ;  /* 0x000000ffff0a7224 */ /* 0x000fe200078e0014 */
[----:B------:R-:W-:Y:S02]  /*14a0*/  MOV R9, R21 ;  /* 0x0000001500097202 */ /* 0x000fe40000000f00 */
[----:B------:R-:W-:-:S07]  /*14b0*/  MOV R8, 0x14d0 ;  /* 0x000014d000087802 */ /* 0x000fce0000000f00 */
[----:B------:R-:W-:Y:S05]  /*14c0*/  CALL.REL.NOINC `($__internal_134_$__cuda_sm20_div_s64) ;  /* 0x0000005400907944 */ /* 0x000fea0003c00000 */
        /* <DEDUP_REMOVED lines=11> */
.L_x_6441:
[----:B------:R-:W-:Y:S05]  /*1580*/  BSYNC.RECONVERGENT B1 ;  /* 0x0000000000017941 */ /* 0x000fea0003800200 */
.L_x_6439:
        /* <DEDUP_REMOVED lines=34> */
.L_x_6443:
        /* <DEDUP_REMOVED lines=17> */
.L_x_6444:
[----:B------:R-:W-:Y:S05]  /*18c0*/  BSYNC.RECONVERGENT B1 ;  /* 0x0000000000017941 */ /* 0x000fea0003800200 */
.L_x_6442:
        /* <DEDUP_REMOVED lines=35> */
.L_x_6446:
[----:B------:R-:W-:Y:S01]  /*1b00*/  MOV R26, R18 ;  /* 0x00000012001a7202 */ /* 0x000fe20000000f00 */
[----:B------:R-:W-:Y:S01]  /*1b10*/  IMAD.MOV.U32 R11, RZ, RZ, R19 ;  /* 0x000000ffff0b7224 */ /* 0x000fe200078e0013 */
[----:B------:R-:W-:Y:S01]  /*1b20*/  MOV R10, R20 ;  /* 0x00000014000a7202 */ /* 0x000fe20000000f00 */
[----:B------:R-:W-:Y:S01]  /*1b30*/  IMAD.MOV.U32 R9, RZ, RZ, R21 ;  /* 0x000000ffff097224 */ /* 0x000fe200078e0015 */
[----:B------:R-:W-:-:S07]  /*1b40*/  MOV R8, 0x1b60 ;  /* 0x00001b6000087802 */ /* 0x000fce0000000f00 */
[----:B------:R-:W-:Y:S05]  /*1b50*/  CALL.REL.NOINC `($__internal_134_$__cuda_sm20_div_s64) ;  /* 0x0000004c00ec7944 */ /* 0x000fea0003c00000 */
        /* <DEDUP_REMOVED lines=11> */
.L_x_6447:
[----:B------:R-:W-:Y:S05]  /*1c10*/  BSYNC.RECONVERGENT B1 ;  /* 0x0000000000017941 */ /* 0x000fea0003800200 */
.L_x_6445:
        /* <DEDUP_REMOVED lines=9> */
.L_x_6423:
        /* <DEDUP_REMOVED lines=36> */
.L_x_6451:
[----:B------:R-:W-:Y:S01]  /*1ef0*/  IMAD.MOV.U32 R26, RZ, RZ, R4 ;  /* 0x000000ffff1a7224 */ /* 0x000fe200078e0004 */
[----:B------:R-:W-:Y:S01]  /*1f00*/  MOV R11, R5 ;  /* 0x00000005000b7202 */ /* 0x000fe20000000f00 */
[----:B------:R-:W-:Y:S01]  /*1f10*/  IMAD.MOV.U32 R10, RZ, RZ, R6 ;  /* 0x000000ffff0a7224 */ /* 0x000fe200078e0006 */
[----:B------:R-:W-:Y:S02]  /*1f20*/  MOV R9, R7 ;  /* 0x0000000700097202 */ /* 0x000fe40000000f00 */
[----:B------:R-:W-:-:S07]  /*1f30*/  MOV R8, 0x1f50 ;  /* 0x00001f5000087802 */ /* 0x000fce0000000f00 */
[----:B------:R-:W-:Y:S05]  /*1f40*/  CALL.REL.NOINC `($__internal_134_$__cuda_sm20_div_s64) ;  /* 0x0000004800f07944 */ /* 0x000fea0003c00000 */
        /* <DEDUP_REMOVED lines=9> */
.L_x_6452:
[----:B------:R-:W-:Y:S05]  /*1fe0*/  BSYNC.RECONVERGENT B1 ;  /* 0x0000000000017941 */ /* 0x000fea0003800200 */
.L_x_6450:
        /* <DEDUP_REMOVED lines=34> */
.L_x_6454:
        /* <DEDUP_REMOVED lines=14> */
.L_x_6455:
[----:B------:R-:W-:Y:S05]  /*22f0*/  BSYNC.RECONVERGENT B1 ;  /* 0x0000000000017941 */ /* 0x000fea0003800200 */
.L_x_6453:
        /* <DEDUP_REMOVED lines=36> */
.L_x_6457:
        /* <DEDUP_REMOVED lines=17> */
.L_x_6458:
[----:B------:R-:W-:Y:S05]  /*2650*/  BSYNC.RECONVERGENT B1 ;  /* 0x0000000000017941 */ /* 0x000fea0003800200 */
.L_x_6456:
        /* <DEDUP_REMOVED lines=35> */
.L_x_6460:
[----:B------:R-:W-:Y:S01]  /*2890*/  IMAD.MOV.U32 R26, RZ, RZ, R16 ;  /* 0x000000ffff1a7224 */ /* 0x000fe200078e0010 */
[----:B------:R-:W-:Y:S01]  /*28a0*/  MOV R11, R17 ;  /* 0x00000011000b7202 */ /* 0x000fe20000000f00 */
[----:B------:R-:W-:Y:S01]  /*28b0*/  IMAD.MOV.U32 R10, RZ, RZ, R14 ;  /* 0x000000ffff0a7224 */ /* 0x000fe200078e000e */
[----:B------:R-:W-:Y:S02]  /*28c0*/  MOV R9, R15 ;  /* 0x0000000f00097202 */ /* 0x000fe40000000f00 */
[----:B------:R-:W-:-:S07]  /*28d0*/  MOV R8, 0x28f0 ;  /* 0x000028f000087802 */ /* 0x000fce0000000f00 */
[----:B------:R-:W-:Y:S05]  /*28e0*/  CALL.REL.NOINC `($__internal_134_$__cuda_sm20_div_s64) ;  /* 0x0000004000887944 */ /* 0x000fea0003c00000 */
        /* <DEDUP_REMOVED lines=10> */
.L_x_6461:
[----:B------:R-:W-:Y:S05]  /*2990*/  BSYNC.RECONVERGENT B1 ;  /* 0x0000000000017941 */ /* 0x000fea0003800200 */
.L_x_6459:
[----:B------:R-:W-:Y:S01]  /*29a0*/  IMAD R9, R9, R22, RZ ;  /* 0x0000001609097224 */ /* 0x000fe200078e02ff */
[----:B------:R-:W-:Y:S01]  /*29b0*/  IADD3 R3, PT, PT, R3, -0x2, RZ ;  /* 0xfffffffe03037810 */ /* 0x000fe20007ffe0ff */
[----:B------:R-:W-:Y:S02]  /*29c0*/  IMAD.MOV.U32 R6, RZ, RZ, R20 ;  /* 0x000000ffff067224 */ /* 0x000fe400078e0014 */
[-C--:B------:R-:W-:Y:S02]  /*29d0*/  IMAD R9, R23, R8.reuse, R9 ;  /* 0x0000000817097224 */ /* 0x080fe400078e0209 */
[----:B------:R-:W-:-:S04]  /*29e0*/  IMAD.WIDE.U32 R20, R22, R8, R6 ;  /* 0x0000000816147225 */ /* 0x000fc800078e0006 */
[----:B------:R-:W-:-:S07]  /*29f0*/  IMAD.IADD R21, R21, 0x1, R9 ;  /* 0x0000000115157824 */ /* 0x000fce00078e0209 */
.L_x_6449:
        /* <DEDUP_REMOVED lines=31> */
.L_x_6463:
[----:B------:R-:W-:Y:S01]  /*2bf0*/  MOV R14, R4 ;  /* 0x00000004000e7202 */ /* 0x000fe20000000f00 */
[----:B------:R-:W-:Y:S01]  /*2c00*/  IMAD.MOV.U32 R23, RZ, RZ, R5 ;  /* 0x000000ffff177224 */ /* 0x000fe200078e0005 */
[----:B------:R-:W-:Y:S01]  /*2c10*/  MOV R22, R6 ;  /* 0x0000000600167202 */ /* 0x000fe20000000f00 */
[----:B------:R-:W-:Y:S01]  /*2c20*/  IMAD.MOV.U32 R15, RZ, RZ, R7 ;  /* 0x000000ffff0f7224 */ /* 0x000fe200078e0007 */
[----:B------:R-:W-:-:S07]  /*2c30*/  MOV R24, 0x2c50 ;  /* 0x00002c5000187802 */ /* 0x000fce0000000f00 */
[----:B------:R-:W-:Y:S05]  /*2c40*/  CALL.REL.NOINC `($__internal_135_$__cuda_sm20_rem_s64) ;  /* 0x0000004000fc7944 */ /* 0x000fea0003c00000 */
.L_x_6464:
[----:B------:R-:W-:Y:S05]  /*2c50*/  BSYNC.RECONVERGENT B1 ;  /* 0x0000000000017941 */ /* 0x000fea0003800200 */
.L_x_6462:
        /* <DEDUP_REMOVED lines=31> */
.L_x_6466:
[----:B------:R-:W-:Y:S01]  /*2e50*/  IMAD.MOV.U32 R22, RZ, RZ, R6 ;  /* 0x000000ffff167224 */ /* 0x000fe200078e0006 */
[----:B------:R-:W-:Y:S01]  /*2e60*/  MOV R15, R7 ;  /* 0x00000007000f7202 */ /* 0x000fe20000000f00 */
[----:B------:R-:W-:Y:S01]  /*2e70*/  IMAD.MOV.U32 R14, RZ, RZ, R18 ;  /* 0x000000ffff0e7224 */ /* 0x000fe200078e0012 */
[----:B------:R-:W-:Y:S02]  /*2e80*/  MOV R23, R19 ;  /* 0x0000001300177202 */ /* 0x000fe40000000f00 */
[----:B------:R-:W-:-:S07]  /*2e90*/  MOV R24, 0x2eb0 ;  /* 0x00002eb000187802 */ /* 0x000fce0000000f00 */
[----:B------:R-:W-:Y:S05]  /*2ea0*/  CALL.REL.NOINC `($__internal_135_$__cuda_sm20_rem_s64) ;  /* 0x0000004000647944 */ /* 0x000fea0003c00000 */
[----:B------:R-:W-:Y:S01]  /*2eb0*/  IMAD.MOV.U32 R6, RZ, RZ, R8 ;  /* 0x000000ffff067224 */ /* 0x000fe200078e0008 */
[----:B------:R-:W-:-:S07]  /*2ec0*/  MOV R7, R9 ;  /* 0x0000000900077202 */ /* 0x000fce0000000f00 */
.L_x_6467:
[----:B------:R-:W-:Y:S05]  /*2ed0*/  BSYNC.RECONVERGENT B1 ;  /* 0x0000000000017941 */ /* 0x000fea0003800200 */
.L_x_6465:
[----:B------:R-:W-:Y:S02]  /*2ee0*/  IMAD R3, R7, R4, RZ ;  /* 0x0000000407037224 */ /* 0x000fe400078e02ff */
[----:B------:R-:W-:-:S04]  /*2ef0*/  IMAD.WIDE.U32 R20, R4, R6, R20 ;  /* 0x0000000604147225 */ /* 0x000fc800078e0014 */
[----:B------:R-:W-:-:S04]  /*2f00*/  IMAD R3, R5, R6, R3 ;  /* 0x0000000605037224 */ /* 0x000fc800078e0203 */
[----:B------:R-:W-:-:S07]  /*2f10*/  IMAD.IADD R21, R21, 0x1, R3 ;  /* 0x0000000115157824 */ /* 0x000fce00078e0203 */
.L_x_6422:
        /* <DEDUP_REMOVED lines=12> */
.L_x_6469:
[----:B------:R-:W-:Y:S05]  /*2fe0*/  BSYNC.RECONVERGENT B1 ;  /* 0x0000000000017941 */ /* 0x000fea0003800200 */
.L_x_6468:
[----:B------:R-:W-:-:S05]  /*2ff0*/  SEL R3, RZ, 0x1, !P0 ;  /* 0x00000001ff037807 */ /* 0x000fca0004000000 */
[----:B------:R1:W-:Y:S01]  /*3000*/  STS.U8 [R0+UR4], R3 ;  /* 0x0000000300007988 */ /* 0x0003e20008000004 */
[----:B------:R-:W-:Y:S05]  /*3010*/  BRA `(.L_x_6470) ;  /* 0x0000003400a47947 */ /* 0x000fea0003800000 */
.L_x_6421:
        /* <DEDUP_REMOVED lines=20> */
.L_x_6497:
        /* <DEDUP_REMOVED lines=33> */
.L_x_6474:
[----:B------:R-:W-:Y:S01]  /*3370*/  IMAD.MOV.U32 R26, RZ, RZ, R14 ;  /* 0x000000ffff1a7224 */ /* 0x000fe200078e000e */
[----:B------:R-:W-:Y:S01]  /*3380*/  MOV R11, R13 ;  /* 0x0000000d000b7202 */ /* 0x000fe20000000f00 */
[----:B------:R-:W-:Y:S01]  /*3390*/  IMAD.MOV.U32 R10, RZ, RZ, R34 ;  /* 0x000000ffff0a7224 */ /* 0x000fe200078e0022 */
[----:B------:R-:W-:Y:S02]  /*33a0*/  MOV R9, R35 ;  /* 0x0000002300097202 */ /* 0x000fe40000000f00 */
[----:B------:R-:W-:-:S07]  /*33b0*/  MOV R8, 0x33d0 ;  /* 0x000033d000087802 */ /* 0x000fce0000000f00 */
[----:B-123--:R-:W-:Y:S05]  /*33c0*/  CALL.REL.NOINC `($__internal_134_$__cuda_sm20_div_s64) ;  /* 0x0000003400d07944 */ /* 0x00efea0003c00000 */
        /* <DEDUP_REMOVED lines=10> */
.L_x_6475:
[----:B------:R-:W-:Y:S05]  /*3470*/  BSYNC.RECONVERGENT B1 ;  /* 0x0000000000017941 */ /* 0x000fea0003800200 */
.L_x_6473:
        /* <DEDUP_REMOVED lines=37> */
.L_x_6477:
        /* <DEDUP_REMOVED lines=17> */
.L_x_6478:
[----:B------:R-:W-:Y:S05]  /*37e0*/  BSYNC.RECONVERGENT B1 ;  /* 0x0000000000017941 */ /* 0x000fea0003800200 */
.L_x_6476:
        /* <DEDUP_REMOVED lines=38> */
.L_x_6480:
[----:B------:R-:W-:Y:S01]  /*3a50*/  IMAD.MOV.U32 R26, RZ, RZ, R34 ;  /* 0x000000ffff1a7224 */ /* 0x000fe200078e0022 */
[----:B------:R-:W-:Y:S01]  /*3a60*/  MOV R11, R35 ;  /* 0x00000023000b7202 */ /* 0x000fe20000000f00 */
[----:B------:R-:W-:Y:S01]  /*3a70*/  IMAD.MOV.U32 R10, RZ, RZ, R36 ;  /* 0x000000ffff0a7224 */ /* 0x000fe200078e0024 */
[----:B------:R-:W-:Y:S02]  /*3a80*/  MOV R9, R37 ;  /* 0x0000002500097202 */ /* 0x000fe40000000f00 */
[----:B------:R-:W-:-:S07]  /*3a90*/  MOV R8, 0x3ab0 ;  /* 0x00003ab000087802 */ /* 0x000fce0000000f00 */
[----:B-1----:R-:W-:Y:S05]  /*3aa0*/  CALL.REL.NOINC `($__internal_134_$__cuda_sm20_div_s64) ;  /* 0x0000003000187944 */ /* 0x002fea0003c00000 */
        /* <DEDUP_REMOVED lines=11> */
.L_x_6481:
[----:B------:R-:W-:Y:S05]  /*3b60*/  BSYNC.RECONVERGENT B1 ;  /* 0x0000000000017941 */ /* 0x000fea0003800200 */
.L_x_6479:
        /* <DEDUP_REMOVED lines=37> */
.L_x_6483:
        /* <DEDUP_REMOVED lines=17> */
.L_x_6484:
[----:B------:R-:W-:Y:S05]  /*3ed0*/  BSYNC.RECONVERGENT B1 ;  /* 0x0000000000017941 */ /* 0x000fea0003800200 */
.L_x_6482:
        /* <DEDUP_REMOVED lines=38> */
.L_x_6486:
        /* <DEDUP_REMOVED lines=17> */
.L_x_6487:
[----:B------:R-:W-:Y:S05]  /*4250*/  BSYNC.RECONVERGENT B1 ;  /* 0x0000000000017941 */ /* 0x000fea0003800200 */
.L_x_6485:
        /* <DEDUP_REMOVED lines=38> */
.L_x_6489:
        /* <DEDUP_REMOVED lines=17> */
.L_x_6490:
[----:B------:R-:W-:Y:S05]  /*45d0*/  BSYNC.RECONVERGENT B1 ;  /* 0x0000000000017941 */ /* 0x000fea0003800200 */
.L_x_6488:
        /* <DEDUP_REMOVED lines=37> */
.L_x_6492:
        /* <DEDUP_REMOVED lines=17> */
.L_x_6493:
[----:B------:R-:W-:Y:S05]  /*4940*/  BSYNC.RECONVERGENT B1 ;  /* 0x0000000000017941 */ /* 0x000fea0003800200 */
.L_x_6491:
        /* <DEDUP_REMOVED lines=37> */
.L_x_6495:
        /* <DEDUP_REMOVED lines=17> */
.L_x_6496:
[----:B------:R-:W-:Y:S05]  /*4cb0*/  BSYNC.RECONVERGENT B1 ;  /* 0x0000000000017941 */ /* 0x000fea0003800200 */
.L_x_6494:
        /* <DEDUP_REMOVED lines=12> */
.L_x_6472:
        /* <DEDUP_REMOVED lines=37> */
.L_x_6500:
[----:B------:R-:W-:Y:S01]  /*4fd0*/  IMAD.MOV.U32 R26, RZ, RZ, R14 ;  /* 0x000000ffff1a7224 */ /* 0x000fe200078e000e */
[----:B------:R-:W-:Y:S01]  /*4fe0*/  MOV R11, R13 ;  /* 0x0000000d000b7202 */ /* 0x000fe20000000f00 */
[----:B------:R-:W-:Y:S01]  /*4ff0*/  IMAD.MOV.U32 R10, RZ, RZ, R16 ;  /* 0x000000ffff0a7224 */ /* 0x000fe200078e0010 */
[----:B------:R-:W-:Y:S02]  /*5000*/  MOV R9, R17 ;  /* 0x0000001100097202 */ /* 0x000fe40000000f00 */
[----:B------:R-:W-:-:S07]  /*5010*/  MOV R8, 0x5030 ;  /* 0x0000503000087802 */ /* 0x000fce0000000f00 */
[----:B------:R-:W-:Y:S05]  /*5020*/  CALL.REL.NOINC `($__internal_134_$__cuda_sm20_div_s64) ;  /* 0x0000001800b87944 */ /* 0x000fea0003c00000 */
        /* <DEDUP_REMOVED lines=10> */
.L_x_6501:
[----:B------:R-:W-:Y:S05]  /*50d0*/  BSYNC.RECONVERGENT B1 ;  /* 0x0000000000017941 */ /* 0x000fea0003800200 */
.L_x_6499:
        /* <DEDUP_REMOVED lines=38> */
.L_x_6503:
        /* <DEDUP_REMOVED lines=17> */
.L_x_6504:
[----:B------:R-:W-:Y:S05]  /*5450*/  BSYNC.RECONVERGENT B1 ;  /* 0x0000000000017941 */ /* 0x000fea0003800200 */
.L_x_6502:
        /* <DEDUP_REMOVED lines=40> */
.L_x_6506:
        /* <DEDUP_REMOVED lines=17> */
.L_x_6507:
[----:B------:R-:W-:Y:S05]  /*57f0*/  BSYNC.RECONVERGENT B1 ;  /* 0x0000000000017941 */ /* 0x000fea0003800200 */
.L_x_6505:
        /* <DEDUP_REMOVED lines=40> */
.L_x_6509:
        /* <DEDUP_REMOVED lines=17> */
.L_x_6510:
[----:B------:R-:W-:Y:S05]  /*5b90*/  BSYNC.RECONVERGENT B1 ;  /* 0x0000000000017941 */ /* 0x000fea0003800200 */
.L_x_6508:
        /* <DEDUP_REMOVED lines=9> */
.L_x_6498:
        /* <DEDUP_REMOVED lines=35> */
.L_x_6513:
[----:B------:R-:W-:Y:S01]  /*5e60*/  MOV R26, R14 ;  /* 0x0000000e001a7202 */ /* 0x000fe20000000f00 */
[----:B------:R-:W-:Y:S01]  /*5e70*/  IMAD.MOV.U32 R10, RZ, RZ, R16 ;  /* 0x000000ffff0a7224 */ /* 0x000fe200078e0010 */
[----:B------:R-:W-:Y:S02]  /*5e80*/  MOV R11, R13 ;  /* 0x0000000d000b7202 */ /* 0x000fe40000000f00 */
[----:B------:R-:W-:Y:S02]  /*5e90*/  MOV R9, R17 ;  /* 0x0000001100097202 */ /* 0x000fe40000000f00 */
[----:B------:R-:W-:-:S07]  /*5ea0*/  MOV R8, 0x5ec0 ;  /* 0x00005ec000087802 */ /* 0x000fce0000000f00 */
[----:B------:R-:W-:Y:S05]  /*5eb0*/  CALL.REL.NOINC `($__internal_134_$__cuda_sm20_div_s64) ;  /* 0x0000000c00147944 */ /* 0x000fea0003c00000 */
        /* <DEDUP_REMOVED lines=10> */
.L_x_6514:
[----:B------:R-:W-:Y:S05]  /*5f60*/  BSYNC.RECONVERGENT B1 ;  /* 0x0000000000017941 */ /* 0x000fea0003800200 */
.L_x_6512:
        /* <DEDUP_REMOVED lines=39> */
.L_x_6516:
        /* <DEDUP_REMOVED lines=17> */
.L_x_6517:
[----:B------:R-:W-:Y:S05]  /*62f0*/  BSYNC.RECONVERGENT B1 ;  /* 0x0000000000017941 */ /* 0x000fea0003800200 */
.L_x_6515:
        /* <DEDUP_REMOVED lines=9> */
.L_x_6511:
        /* <DEDUP_REMOVED lines=31> */
.L_x_6519:
[----:B------:R-:W-:Y:S02]  /*6580*/  MOV R15, R23 ;  /* 0x00000017000f7202 */ /* 0x000fe40000000f00 */
[----:B------:R-:W-:Y:S02]  /*6590*/  MOV R23, R13 ;  /* 0x0000000d00177202 */ /* 0x000fe40000000f00 */
[----:B------:R-:W-:-:S07]  /*65a0*/  MOV R24, 0x65c0 ;  /* 0x000065c000187802 */ /* 0x000fce0000000f00 */
[----:B------:R-:W-:Y:S05]  /*65b0*/  CALL.REL.NOINC `($__internal_135_$__cuda_sm20_rem_s64) ;  /* 0x0000000800a07944 */ /* 0x000fea0003c00000 */
.L_x_6520:
[----:B------:R-:W-:Y:S05]  /*65c0*/  BSYNC.RECONVERGENT B1 ;  /* 0x0000000000017941 */ /* 0x000fea0003800200 */
.L_x_6518:
[----:B------:R-:W0:Y:S02]  /*65d0*/  LDC.64 R10, c[0x0][0x398] ;  /* 0x0000e600ff0a7b82 */ /* 0x000e240000000a00 */
[----:B0-----:R-:W-:-:S06]  /*65e0*/  IMAD.WIDE.U32 R6, R7, 0x8, R10 ;  /* 0x0000000807067825 */ /* 0x001fcc00078e000a */
[----:B------:R-:W2:Y:S02]  /*65f0*/  LDG.E.64 R6, desc[UR8][R6.64] ;  /* 0x0000000806067981 */ /* 0x000ea4000c1e1b00 */
[-C--:B--2---:R-:W-:Y:S02]  /*6600*/  IMAD R3, R7, R8.reuse, RZ ;  /* 0x0000000807037224 */ /* 0x084fe400078e02ff */
[----:B------:R-:W-:-:S04]  /*6610*/  IMAD.WIDE.U32 R4, R6, R8, R4 ;  /* 0x0000000806047225 */ /* 0x000fc800078e0004 */
[----:B------:R-:W-:-:S04]  /*6620*/  IMAD R3, R6, R9, R3 ;  /* 0x0000000906037224 */ /* 0x000fc800078e0203 */
[----:B------:R-:W-:-:S07]  /*6630*/  IMAD.IADD R5, R5, 0x1, R3 ;  /* 0x0000000105057824 */ /* 0x000fce00078e0203 */
.L_x_6471:
[----:B------:R-:W0:Y:S02]  /*6640*/  LDCU.64 UR12, c[0x0][0x388] ;  /* 0x00007100ff0c77ac */ /* 0x000e240008000a00 */
[----:B0-----:R-:W-:-:S04]  /*6650*/  LEA R6, P0, R4, UR12, 0x2 ;  /* 0x0000000c04067c11 */ /* 0x001fc8000f8010ff */
[----:B------:R-:W-:-:S05]  /*6660*/  LEA.HI.X R7, R4, UR13, R5, 0x2, P0 ;  /* 0x0000000d04077c11 */ /* 0x000fca00080f1405 */
[----:B------:R-:W2:Y:S02]  /*6670*/  LDG.E R6, desc[UR8][R6.64] ;  /* 0x0000000806067981 */ /* 0x000ea4000c1e1900 */
[----:B--2---:R-:W-:-:S04]  /*6680*/  FSETP.NEU.AND P0, PT, R6, RZ, PT ;  /* 0x000000ff0600720b */ /* 0x004fc80003f0d000 */
[----:B------:R-:W-:-:S05]  /*6690*/  SEL R3, RZ, 0x1, !P0 ;  /* 0x00000001ff037807 */ /* 0x000fca0004000000 */
[----:B------:R0:W-:Y:S04]  /*66a0*/  STS.U8 [R0+UR4], R3 ;  /* 0x0000000300007988 */ /* 0x0001e80008000004 */
.L_x_6470:
[----:B------:R-:W-:Y:S05]  /*66b0*/  BSYNC.RECONVERGENT B0 ;  /* 0x0000000000007941 */ /* 0x000fea0003800200 */
.L_x_6420:
[----:B------:R-:W-:Y:S01]  /*66c0*/  BAR.SYNC.DEFER_BLOCKING 0x0 ;  /* 0x0000000000007b1d */ /* 0x000fe20000010000 */
[----:B------:R-:W-:-:S09]  /*66d0*/  UISETP.GE.U32.AND UP0, UPT, UR5, 0x42, UPT ;  /* 0x000000420500788c */ /* 0x000fd2000bf06070 */
[----:B------:R-:W-:Y:S05]  /*66e0*/  BRA.U !UP0, `(.L_x_6521) ;  /* 0x00000001083c7547 */ /* 0x000fea000b800000 */
.L_x_6524:
        /* <DEDUP_REMOVED lines=10> */
.L_x_6523:
[----:B------:R-:W-:Y:S05]  /*6790*/  BSYNC.RECONVERGENT B0 ;  /* 0x0000000000007941 */ /* 0x000fea0003800200 */
.L_x_6522:
[----:B------:R-:W-:Y:S01]  /*67a0*/  BAR.SYNC.DEFER_BLOCKING 0x0 ;  /* 0x0000000000007b1d */ /* 0x000fe20000010000 */
[----:B------:R-:W-:-:S05]  /*67b0*/  UISETP.GT.U32.AND UP0, UPT, UR5, 0x83, UPT ;  /* 0x000000830500788c */ /* 0x000fca000bf04070 */
[----:B------:R-:W-:-:S04]  /*67c0*/  UMOV UR5, UR6 ;  /* 0x0000000600057c82 */ /* 0x000fc80008000000 */
[----:B------:R-:W-:Y:S05]  /*67d0*/  BRA.U UP0, `(.L_x_6524) ;  /* 0xfffffffd00c47547 */ /* 0x000fea000b83ffff */
.L_x_6521:
        /* <DEDUP_REMOVED lines=51> */
        .weak           $__internal_134_$__cuda_sm20_div_s64
        .type           $__internal_134_$__cuda_sm20_div_s64,@function
        .size           $__internal_134_$__cuda_sm20_div_s64,($__internal_135_$__cuda_sm20_rem_s64 - $__internal_134_$__cuda_sm20_div_s64)
$__internal_134_$__cuda_sm20_div_s64:
        /* <DEDUP_REMOVED lines=82> */
[----:B------:R-:W-:Y:S06]  /*7030*/  RET.REL.NODEC R8 `(uncontiguous_all_f32) ;  /* 0xffffff8c08f07950 */ /* 0x000fec0003c3ffff */
        .weak           $__internal_135_$__cuda_sm20_rem_s64
        .type           $__internal_135_$__cuda_sm20_rem_s64,@function
        .size           $__internal_135_$__cuda_sm20_rem_s64,(.L_x_30451 - $__internal_135_$__cuda_sm20_rem_s64)
$__internal_135_$__cuda_sm20_rem_s64:
        /* <DEDUP_REMOVED lines=76> */
[----:B------:R-:W-:Y:S06]  /*7500*/  RET.REL.NODEC R24 `(uncontiguous_all_f32) ;  /* 0xffffff8818bc7950 */ /* 0x000fec0003c3ffff */
.L_x_6525:
        /* <DEDUP_REMOVED lines=15> */
.L_x_30451:


//--------------------- .text.contiguous_cumulate_all_f32 --------------------------
	.section	.text.contiguous_cumulate_all_f32,"ax",@progbits
	.align	128
        .global         contiguous_cumulate_all_f32
        .type           contiguous_cumulate_all_f32,@function
        .size           contiguous_cumulate_all_f32,(.L_x_31086 - contiguous_cumulate_all_f32)
        .other          contiguous_cumulate_all_f32,@"STO_CUDA_ENTRY STV_DEFAULT"
contiguous_cumulate_all_f32:
.text.contiguous_cumulate_all_f32:
        /* <DEDUP_REMOVED lines=32> */
.L_x_6529:
[----:B------:R-:W-:Y:S05]  /*0200*/  BSYNC.RECONVERGENT B1 ;  /* 0x0000000000017941 */ /* 0x000fea0003800200 */
.L_x_6528:
[----:B------:R-:W-:-:S05]  /*0210*/  SEL R3, RZ, 0x1, !P0 ;  /* 0x00000001ff037807 */ /* 0x000fca0004000000 */
[----:B------:R0:W-:Y:S01]  /*0220*/  STS.U8 [R0+UR4], R3 ;  /* 0x0000000300007988 */ /* 0x0001e20008000004 */
[----:B------:R-:W-:Y:S05]  /*0230*/  BRA `(.L_x_6530) ;  /* 0x0000000000207947 */ /* 0x000fea0003800000 */
.L_x_6527:
        /* <DEDUP_REMOVED lines=8> */
.L_x_6530:
[----:B------:R-:W-:Y:S05]  /*02c0*/  BSYNC.RECONVERGENT B0 ;  /* 0x0000000000007941 */ /* 0x000fea0003800200 */
.L_x_6526:
[----:B------:R-:W-:Y:S01]  /*02d0*/  BAR.SYNC.DEFER_BLOCKING 0x0 ;  /* 0x0000000000007b1d */ /* 0x000fe20000010000 */
[----:B------:R-:W-:-:S09]  /*02e0*/  UISETP.GE.U32.AND UP0, UPT, UR5, 0x42, UPT ;  /* 0x000000420500788c */ /* 0x000fd2000bf06070 */
[----:B------:R-:W-:Y:S05]  /*02f0*/  BRA.U !UP0, `(.L_x_6531) ;  /* 0x00000001083c7547 */ /* 0x000fea000b800000 */
.L_x_6534:
        /* <DEDUP_REMOVED lines=10> */
.L_x_6533:
[----:B------:R-:W-:Y:S05]  /*03a0*/  BSYNC.RECONVERGENT B0 ;  /* 0x0000000000007941 */ /* 0x000fea0003800200 */
.L_x_6532:
[----:B------:R-:W-:Y:S01]  /*03b0*/  BAR.SYNC.DEFER_BLOCKING 0x0 ;  /* 0x0000000000007b1d */ /* 0x000fe20000010000 */
[----:B------:R-:W-:-:S05]  /*03c0*/  UISETP.GT.U32.AND UP0, UPT, UR5, 0x83, UPT ;  /* 0x000000830500788c */ /* 0x000fca000bf04070 */
[----:B------:R-:W-:-:S04]  /*03d0*/  UMOV UR5, UR6 ;  /* 0x0000000600057c82 */ /* 0x000fc80008000000 */
[----:B------:R-:W-:Y:S05]  /*03e0*/  BRA.U UP0, `(.L_x_6534) ;  /* 0xfffffffd00c47547 */ /* 0x000fea000b83ffff */
.L_x_6531:
        /* <DEDUP_REMOVED lines=51> */
.L_x_6535:
        /* <DEDUP_REMOVED lines=14> */
.L_x_31086:


//--------------------- .text.contiguous_all_f32  --------------------------
	.section	.text.contiguous_all_f32,"ax",@progbits
	.align	128
        .global         contiguous_all_f32
        .type           contiguous_all_f32,@function
        .size           contiguous_all_f32,(.L_x_31087 - contiguous_all_f32)
        .other          contiguous_all_f32,@"STO_CUDA_ENTRY STV_DEFAULT"
contiguous_all_f32:
.text.contiguous_all_f32:
        /* <DEDUP_REMOVED lines=22> */
[----:B------:R-:W2:Y:S01]  /*0160*/  LDG.E R2, desc[UR8][R2.64] ;  /* 0x0000000802027981 */ /* 0x000ea2000c1e1900 */
[----:B------:R-:W-:Y:S01]  /*0170*/  BSSY.RECONVERGENT B1, `(.L_x_6538) ;  /* 0x0000009000017945 */ /* 0x000fe20003800200 */
[----:B------:R-:W-:Y:S02]  /*0180*/  PLOP3.LUT P0, PT, PT, PT, PT, 0x8, 0x80 ;  /* 0x000000000080781c */ /* 0x000fe40003f0e170 */
[----:B--2---:R-:W-:-:S13]  /*0190*/  FSETP.NEU.AND P1, PT, R2, RZ, PT ;  /* 0x000000ff0200720b */ /* 0x004fda0003f2d000 */
[----:B------:R-:W-:Y:S05]  /*01a0*/  @!P1 BRA `(.L_x_6539) ;  /* 0x0000000000149947 */ /* 0x000fea0003800000 */
[----:B------:R-:W0:Y:S02]  /*01b0*/  LDCU.64 UR12, c[0x0][0x388] ;  /* 0x00007100ff0c77ac */ /* 0x000e240008000a00 */
[----:B0-----:R-:W-:-:S04]  /*01c0*/  LEA R2, P0, R6, UR12, 0x2 ;  /* 0x0000000c06027c11 */ /* 0x001fc8000f8010ff */
[----:B------:R-:W-:-:S05]  /*01d0*/  LEA.HI.X R3, R6, UR13, RZ, 0x2, P0 ;  /* 0x0000000d06037c11 */ /* 0x000fca00080f14ff */
[----:B------:R-:W2:Y:S02]  /*01e0*/  LDG.E R2, desc[UR8][R2.64] ;  /* 0x0000000802027981 */ /* 0x000ea4000c1e1900 */
[----:B--2---:R-:W-:-:S13]  /*01f0*/  FSETP.NEU.AND P0, PT, R2, RZ, PT ;  /* 0x000000ff0200720b */ /* 0x004fda0003f0d000 */
.L_x_6539:
[----:B------:R-:W-:Y:S05]  /*0200*/  BSYNC.RECONVERGENT B1 ;  /* 0x0000000000017941 */ /* 0x000fea0003800200 */
.L_x_6538:
[----:B------:R-:W-:-:S05]  /*0210*/  SEL R3, RZ, 0x1, !P0 ;  /* 0x00000001ff037807 */ /* 0x000fca0004000000 */
[----:B------:R0:W-:Y:S01]  /*0220*/  STS.U8 [R0+UR4], R3 ;  /* 0x0000000300007988 */ /* 0x0001e20008000004 */
[----:B------:R-:W-:Y:S05]  /*0230*/  BRA `(.L_x_6540) ;  /* 0x0000000000287947 */ /* 0x000fea0003800000 */
.L_x_6537:
[----:B------:R-:W-:-:S04]  /*0240*/  ISETP.GE.U32.AND P0, PT, R5, UR10, PT ;  /* 0x0000000a05007c0c */ /* 0x000fc8000bf06070 */
[----:B------:R-:W-:-:S13]  /*0250*/  ISETP.GE.U32.AND.EX P0, PT, RZ, UR11, PT, P0 ;  /* 0x0000000bff007c0c */ /* 0x000fda000bf06100 */
[----:B------:R-:W-:Y:S05]  /*0260*/  @P0 BRA `(.L_x_6540) ;  /* 0x00000000001c0947 */ /* 0x000fea0003800000 */
[----:B------:R-:W0:Y:S02]  /*0270*/  LDCU.64 UR12, c[0x0][0x388] ;  /* 0x00007100ff0c77ac */ /* 0x000e240008000a00 */
[----:B0-----:R-:W-:-:S04]  /*0280*/  LEA R2, P0, R5, UR12, 0x2 ;  /* 0x0000000c05027c11 */ /* 0x001fc8000f8010ff */
[----:B------:R-:W-:-:S05]  /*0290*/  LEA.HI.X R3, R5, UR13, RZ, 0x2, P0 ;  /* 0x0000000d05037c11 */ /* 0x000fca00080f14ff */
[----:B------:R-:W2:Y:S02]  /*02a0*/  LDG.E R2, desc[UR8][R2.64] ;  /* 0x0000000802027981 */ /* 0x000ea4000c1e1900 */
[----:B--2---:R-:W-:-:S04]  /*02b0*/  FSETP.NEU.AND P0, PT, R2, RZ, PT ;  /* 0x000000ff0200720b */ /* 0x004fc80003f0d000 */
[----:B------:R-:W-:-:S05]  /*02c0*/  SEL R5, RZ, 0x1, !P0 ;  /* 0x00000001ff057807 */ /* 0x000fca0004000000 */
[----:B------:R1:W-:Y:S04]  /*02d0*/  STS.U8 [R0+UR4], R5 ;  /* 0x0000000500007988 */ /* 0x0003e80008000004 */
.L_x_6540:
[----:B------:R-:W-:Y:S05]  /*02e0*/  BSYNC.RECONVERGENT B0 ;  /* 0x0000000000007941 */ /* 0x000fea0003800200 */
.L_x_6536:
[----:B------:R-:W-:Y:S01]  /*02f0*/  BAR.SYNC.DEFER_BLOCKING 0x0 ;  /* 0x0000000000007b1d */ /* 0x000fe20000010000 */
[----:B------:R-:W-:-:S09]  /*0300*/  UISETP.GE.U32.AND UP0, UPT, UR5, 0x42, UPT ;  /* 0x000000420500788c */ /* 0x000fd2000bf06070 */
[----:B------:R-:W-:Y:S05]  /*0310*/  BRA.U !UP0, `(.L_x_6541) ;  /* 0x00000001083c7547 */ /* 0x000fea000b800000 */
.L_x_6544:
        /* <DEDUP_REMOVED lines=10> */
.L_x_6543:
[----:B------:R-:W-:Y:S05]  /*03c0*/  BSYNC.RECONVERGENT B0 ;  /* 0x0000000000007941 */ /* 0x000fea0003800200 */
.L_x_6542:
[----:B------:R-:W-:Y:S01]  /*03d0*/  BAR.SYNC.DEFER_BLOCKING 0x0 ;  /* 0x0000000000007b1d */ /* 0x000fe20000010000 */
[----:B------:R-:W-:-:S05]  /*03e0*/  UISETP.GT.U32.AND UP0, UPT, UR5, 0x83, UPT ;  /* 0x000000830500788c */ /* 0x000fca000bf04070 */
[----:B------:R-:W-:-:S04]  /*03f0*/  UMOV UR5, UR6 ;  /* 0x0000000600057c82 */ /* 0x000fc80008000000 */
[----:B------:R-:W-:Y:S05]  /*0400*/  BRA.U UP0, `(.L_x_6544) ;  /* 0xfffffffd00c47547 */ /* 0x000fea000b83ffff */
.L_x_6541:
        /* <DEDUP_REMOVED lines=51> */
.L_x_6545:
        /* <DEDUP_REMOVED lines=12> */
.L_x_31087:


//--------------------- .text.contiguous_all33_u64 --------------------------
	.section	.text.contiguous_all33_u64,"ax",@progbits
	.align	128
        .global         contiguous_all33_u64
        .type           contiguous_all33_u64,@function
        .size           contiguous_all33_u64,(.L_x_31088 - contiguous_all33_u64)
        .other          contiguous_all33_u64,@"STO_CUDA_ENTRY STV_DEFAULT"
contiguous_all33_u64:
.text.contiguous_all33_u64:
        /* <DEDUP_REMOVED lines=48> */
.L_x_6550:
        /* <DEDUP_REMOVED lines=36> */
.L_x_6549:
[----:B------:R-:W-:Y:S05]  /*0540*/  BSYNC.RECONVERGENT B0 ;  /* 0x0000000000007941 */ /* 0x000fea0003800200 */
.L_x_6548:
[----:B------:R-:W-:Y:S01]  /*0550*/  UIADD3 UR4, UPT, UPT, UR4, 0x8, URZ ;  /* 0x0000000804047890 */ /* 0x000fe2000fffe0ff */
[----:B------:R-:W-:Y:S01]  /*0560*/  SEL R5, RZ, 0x1, !P0 ;  /* 0x00000001ff057807 */ /* 0x000fe20004000000 */
[----:B------:R-:W-:Y:S01]  /*0570*/  IMAD R10, R3, 0x8, R10 ;  /* 0x00000008030a7824 */ /* 0x000fe200078e020a */
[----:B------:R-:W-:Y:S09]  /*0580*/  @P1 BRA `(.L_x_6550) ;  /* 0xfffffffc005c1947 */ /* 0x000ff2000383ffff */
[----:B------:R-:W-:-:S12]  /*0590*/  UIADD3 UR4, UPT, UPT, UR4, 0x1, URZ ;  /* 0x0000000104047890 */ /* 0x000fd8000fffe0ff */
.L_x_6547:
        /* <DEDUP_REMOVED lines=23> */
.L_x_6554:
[----:B------:R-:W-:Y:S05]  /*0710*/  BSYNC.RECONVERGENT B0 ;  /* 0x0000000000007941 */ /* 0x000fea0003800200 */
.L_x_6553:
[----:B------:R-:W-:Y:S01]  /*0720*/  SEL R5, RZ, 0x1, !P0 ;  /* 0x00000001ff057807 */ /* 0x000fe20004000000 */
[----:B------:R-:W-:-:S12]  /*0730*/  UIADD3 UR4, UPT, UPT, UR4, 0x4, URZ ;  /* 0x0000000404047890 */ /* 0x000fd8000fffe0ff */
.L_x_6552:
        /* <DEDUP_REMOVED lines=14> */
.L_x_6557:
[----:B------:R-:W-:Y:S05]  /*0820*/  BSYNC.RECONVERGENT B0 ;  /* 0x0000000000007941 */ /* 0x000fea0003800200 */
.L_x_6556:
[----:B------:R-:W-:Y:S01]  /*0830*/  SEL R5, RZ, 0x1, !P0 ;  /* 0x00000001ff057807 */ /* 0x000fe20004000000 */
[----:B------:R-:W-:-:S12]  /*0840*/  UIADD3 UR4, UPT, UPT, UR4, 0x2, URZ ;  /* 0x0000000204047890 */ /* 0x000fd8000fffe0ff */
.L_x_6555:
        /* <DEDUP_REMOVED lines=8> */
.L_x_6551:
[----:B-1----:R0:W-:Y:S02]  /*08d0*/  STS.U8 [R0+UR5], R5 ;  /* 0x0000000500007988 */ /* 0x0021e40008000005 */
.L_x_6546:
        /* <DEDUP_REMOVED lines=9> */
.L_x_6558:
        /* <DEDUP_REMOVED lines=9> */
.L_x_31088:


//--------------------- .text.contiguous_all3_u64 --------------------------
	.section	.text.contiguous_all3_u64,"ax",@progbits
	.align	128
        .global         contiguous_all3_u64
        .type           contiguous_all3_u64,@function
        .size           contiguous_all3_u64,(.L_x_30453 - contiguous_all3_u64)
        .other          contiguous_all3_u64,@"STO_CUDA_ENTRY STV_DEFAULT"
contiguous_all3_u64:
.text.contiguous_all3_u64:
        /* <DEDUP_REMOVED lines=43> */
.L_x_6577:
        /* <DEDUP_REMOVED lines=27> */
.L_x_6561:
[----:B------:R-:W-:Y:S01]  /*0460*/  IMAD.MOV.U32 R27, RZ, RZ, R32 ;  /* 0x000000ffff1b7224 */ /* 0x000fe200078e0020 */
[----:B0-----:R-:W-:Y:S01]  /*0470*/  MOV R2, R34 ;  /* 0x0000002200027202 */ /* 0x001fe20000000f00 */
[----:B------:R-:W-:Y:S01]  /*0480*/  IMAD.MOV.U32 R0, RZ, RZ, R35 ;  /* 0x000000ffff007224 */ /* 0x000fe200078e0023 */
[----:B------:R-:W-:-:S07]  /*0490*/  MOV R9, 0x4b0 ;  /* 0x000004b000097802 */ /* 0x000fce0000000f00 */
[----:B-12-4-:R-:W-:Y:S05]  /*04a0*/  CALL.REL.NOINC `($__internal_136_$__cuda_sm20_div_s64) ;  /* 0x0000003400207944 */ /* 0x016fea0003c00000 */
        /* <DEDUP_REMOVED lines=8> */
.L_x_6562:
        /* <DEDUP_REMOVED lines=33> */
.L_x_6563:
[----:B------:R-:W-:Y:S01]  /*0740*/  IMAD.MOV.U32 R27, RZ, RZ, R31 ;  /* 0x000000ffff1b7224 */ /* 0x000fe200078e001f */
[----:B0-----:R-:W-:Y:S01]  /*0750*/  MOV R2, R34 ;  /* 0x0000002200027202 */ /* 0x001fe20000000f00 */
[----:B------:R-:W-:Y:S01]  /*0760*/  IMAD.MOV.U32 R0, RZ, RZ, R35 ;  /* 0x000000ffff007224 */ /* 0x000fe200078e0023 */
[----:B------:R-:W-:-:S07]  /*0770*/  MOV R9, 0x790 ;  /* 0x0000079000097802 */ /* 0x000fce0000000f00 */
[----:B----4-:R-:W-:Y:S05]  /*0780*/  CALL.REL.NOINC `($__internal_136_$__cuda_sm20_div_s64) ;  /* 0x0000003000687944 */ /* 0x010fea0003c00000 */
        /* <DEDUP_REMOVED lines=9> */
.L_x_6564:
        /* <DEDUP_REMOVED lines=35> */
.L_x_6565:
[----:B------:R-:W-:Y:S01]  /*0a50*/  MOV R27, R29 ;  /* 0x0000001d001b7202 */ /* 0x000fe20000000f00 */
[----:B------:R-:W-:Y:S01]  /*0a60*/  IMAD.MOV.U32 R2, RZ, RZ, R32 ;  /* 0x000000ffff027224 */ /* 0x000fe200078e0020 */
[----:B------:R-:W-:Y:S02]  /*0a70*/  MOV R0, R33 ;  /* 0x0000002100007202 */ /* 0x000fe40000000f00 */
[----:B------:R-:W-:-:S07]  /*0a80*/  MOV R9, 0xaa0 ;  /* 0x00000aa000097802 */ /* 0x000fce0000000f00 */
[----:B----4-:R-:W-:Y:S05]  /*0a90*/  CALL.REL.NOINC `($__internal_136_$__cuda_sm20_div_s64) ;  /* 0x0000002c00a47944 */ /* 0x010fea0003c00000 */
        /* <DEDUP_REMOVED lines=9> */
.L_x_6566:
        /* <DEDUP_REMOVED lines=33> */
.L_x_6567:
[----:B------:R-:W-:Y:S01]  /*0d40*/  IMAD.MOV.U32 R27, RZ, RZ, R28 ;  /* 0x000000ffff1b7224 */ /* 0x000fe200078e001c */
[----:B------:R-:W-:Y:S01]  /*0d50*/  MOV R2, R32 ;  /* 0x0000002000027202 */ /* 0x000fe20000000f00 */
[----:B------:R-:W-:Y:S01]  /*0d60*/  IMAD.MOV.U32 R0, RZ, RZ, R33 ;  /* 0x000000ffff007224 */ /* 0x000fe200078e0021 */
[----:B------:R-:W-:-:S07]  /*0d70*/  MOV R9, 0xd90 ;  /* 0x00000d9000097802 */ /* 0x000fce0000000f00 */
[----:B----4-:R-:W-:Y:S05]  /*0d80*/  CALL.REL.NOINC `($__internal_136_$__cuda_sm20_div_s64) ;  /* 0x0000002800e87944 */ /* 0x010fea0003c00000 */
        /* <DEDUP_REMOVED lines=8> */
.L_x_6568:
        /* <DEDUP_REMOVED lines=34> */
.L_x_6569:
        /* <DEDUP_REMOVED lines=14> */
.L_x_6570:
        /* <DEDUP_REMOVED lines=34> */
.L_x_6571:
[----:B------:R-:W-:Y:S01]  /*1330*/  MOV R27, R28 ;  /* 0x0000001c001b7202 */ /* 0x000fe20000000f00 */
[----:B------:R-:W-:Y:S01]  /*1340*/  IMAD.MOV.U32 R2, RZ, RZ, R32 ;  /* 0x000000ffff027224 */ /* 0x000fe200078e0020 */
[----:B------:R-:W-:Y:S02]  /*1350*/  MOV R0, R33 ;  /* 0x0000002100007202 */ /* 0x000fe40000000f00 */
[----:B------:R-:W-:-:S07]  /*1360*/  MOV R9, 0x1380 ;  /* 0x0000138000097802 */ /* 0x000fce0000000f00 */
[----:B----4-:R-:W-:Y:S05]  /*1370*/  CALL.REL.NOINC `($__internal_136_$__cuda_sm20_div_s64) ;  /* 0x00000024006c7944 */ /* 0x010fea0003c00000 */
        /* <DEDUP_REMOVED lines=9> */
.L_x_6572:
        /* <DEDUP_REMOVED lines=34> */
.L_x_6573:
        /* <DEDUP_REMOVED lines=14> */
.L_x_6574:
        /* <DEDUP_REMOVED lines=34> */
.L_x_6575:
[----:B------:R-:W-:Y:S01]  /*1930*/  MOV R27, R30 ;  /* 0x0000001e001b7202 */ /* 0x000fe20000000f00 */
[----:B------:R-:W-:Y:S01]  /*1940*/  IMAD.MOV.U32 R2, RZ, RZ, R32 ;  /* 0x000000ffff027224 */ /* 0x000fe200078e0020 */
[----:B------:R-:W-:Y:S02]  /*1950*/  MOV R0, R33 ;  /* 0x0000002100007202 */ /* 0x000fe40000000f00 */
[----:B------:R-:W-:-:S07]  /*1960*/  MOV R9, 0x1980 ;  /* 0x0000198000097802 */ /* 0x000fce0000000f00 */
[----:B----4-:R-:W-:Y:S05]  /*1970*/  CALL.REL.NOINC `($__internal_136_$__cuda_sm20_div_s64) ;  /* 0x0000001c00ec7944 */ /* 0x010fea0003c00000 */
        /* <DEDUP_REMOVED lines=9> */
.L_x_6576:
        /* <DEDUP_REMOVED lines=14> */
.L_x_6560:
        /* <DEDUP_REMOVED lines=33> */
.L_x_6579:
[----:B------:R-:W-:Y:S01]  /*1d00*/  IMAD.MOV.U32 R27, RZ, RZ, R32 ;  /* 0x000000ffff1b7224 */ /* 0x000fe200078e0020 */
[----:B0-----:R-:W-:Y:S01]  /*1d10*/  MOV R2, R16 ;  /* 0x0000001000027202 */ /* 0x001fe20000000f00 */
[----:B------:R-:W-:Y:S01]  /*1d20*/  IMAD.MOV.U32 R0, RZ, RZ, R17 ;  /* 0x000000ffff007224 */ /* 0x000fe200078e0011 */
[----:B------:R-:W-:-:S07]  /*1d30*/  MOV R9, 0x1d50 ;  /* 0x00001d5000097802 */ /* 0x000fce0000000f00 */
[----:B------:R-:W-:Y:S05]  /*1d40*/  CALL.REL.NOINC `($__internal_136_$__cuda_sm20_div_s64) ;  /* 0x0000001800f87944 */ /* 0x000fea0003c00000 */
        /* <DEDUP_REMOVED lines=8> */
.L_x_6580:
        /* <DEDUP_REMOVED lines=35> */
.L_x_6581:
[----:B------:R-:W-:Y:S01]  /*2000*/  IMAD.MOV.U32 R27, RZ, RZ, R17 ;  /* 0x000000ffff1b7224 */ /* 0x000fe200078e0011 */
[----:B0-----:R-:W-:Y:S01]  /*2010*/  MOV R2, R18 ;  /* 0x0000001200027202 */ /* 0x001fe20000000f00 */
[----:B------:R-:W-:Y:S01]  /*2020*/  IMAD.MOV.U32 R0, RZ, RZ, R19 ;  /* 0x000000ffff007224 */ /* 0x000fe200078e0013 */
[----:B------:R-:W-:-:S07]  /*2030*/  MOV R9, 0x2050 ;  /* 0x0000205000097802 */ /* 0x000fce0000000f00 */
[----:B------:R-:W-:Y:S05]  /*2040*/  CALL.REL.NOINC `($__internal_136_$__cuda_sm20_div_s64) ;  /* 0x0000001800387944 */ /* 0x000fea0003c00000 */
        /* <DEDUP_REMOVED lines=9> */
.L_x_6582:
        /* <DEDUP_REMOVED lines=36> */
.L_x_6583:
[----:B------:R-:W-:Y:S01]  /*2320*/  IMAD.MOV.U32 R27, RZ, RZ, R19 ;  /* 0x000000ffff1b7224 */ /* 0x000fe200078e0013 */
[----:B------:R-:W-:Y:S01]  /*2330*/  MOV R2, R28 ;  /* 0x0000001c00027202 */ /* 0x000fe20000000f00 */
[----:B------:R-:W-:Y:S01]  /*2340*/  IMAD.MOV.U32 R0, RZ, RZ, R29 ;  /* 0x000000ffff007224 */ /* 0x000fe200078e001d */
[----:B------:R-:W-:-:S07]  /*2350*/  MOV R9, 0x2370 ;  /* 0x0000237000097802 */ /* 0x000fce0000000f00 */
[----:B------:R-:W-:Y:S05]  /*2360*/  CALL.REL.NOINC `($__internal_136_$__cuda_sm20_div_s64) ;  /* 0x0000001400707944 */ /* 0x000fea0003c00000 */
        /* <DEDUP_REMOVED lines=9> */
.L_x_6584:
        /* <DEDUP_REMOVED lines=37> */
.L_x_6585:
[----:B------:R-:W-:Y:S01]  /*2650*/  MOV R27, R18 ;  /* 0x00000012001b7202 */ /* 0x000fe20000000f00 */
[----:B------:R-:W-:Y:S01]  /*2660*/  IMAD.MOV.U32 R2, RZ, RZ, R28 ;  /* 0x000000ffff027224 */ /* 0x000fe200078e001c */
[----:B------:R-:W-:Y:S02]  /*2670*/  MOV R0, R29 ;  /* 0x0000001d00007202 */ /* 0x000fe40000000f00 */
[----:B------:R-:W-:-:S07]  /*2680*/  MOV R9, 0x26a0 ;  /* 0x000026a000097802 */ /* 0x000fce0000000f00 */
[----:B------:R-:W-:Y:S05]  /*2690*/  CALL.REL.NOINC `($__internal_136_$__cuda_sm20_div_s64) ;  /* 0x0000001000a47944 */ /* 0x000fea0003c00000 */
        /* <DEDUP_REMOVED lines=8> */
.L_x_6586:
        /* <DEDUP_REMOVED lines=9> */
.L_x_6578:
        /* <DEDUP_REMOVED lines=31> */
.L_x_6588:
        /* <DEDUP_REMOVED lines=13> */
.L_x_6589:
        /* <DEDUP_REMOVED lines=35> */
.L_x_6590:
[----:B------:R-:W-:Y:S01]  /*2ca0*/  MOV R27, R17 ;  /* 0x00000011001b7202 */ /* 0x000fe20000000f00 */
[----:B0-----:R-:W-:Y:S01]  /*2cb0*/  IMAD.MOV.U32 R2, RZ, RZ, R18 ;  /* 0x000000ffff027224 */ /* 0x001fe200078e0012 */
[----:B------:R-:W-:Y:S02]  /*2cc0*/  MOV R0, R19 ;  /* 0x0000001300007202 */ /* 0x000fe40000000f00 */
[----:B------:R-:W-:-:S07]  /*2cd0*/  MOV R9, 0x2cf0 ;  /* 0x00002cf000097802 */ /* 0x000fce0000000f00 */
[----:B------:R-:W-:Y:S05]  /*2ce0*/  CALL.REL.NOINC `($__internal_136_$__cuda_sm20_div_s64) ;  /* 0x0000000c00107944 */ /* 0x000fea0003c00000 */
        /* <DEDUP_REMOVED lines=9> */
.L_x_6591:
        /* <DEDUP_REMOVED lines=10> */
.L_x_6587:
        /* <DEDUP_REMOVED lines=29> */
.L_x_6592:
[----:B------:R-:W-:-:S07]  /*2ff0*/  MOV R0, 0x3010 ;  /* 0x0000301000007802 */ /* 0x000fce0000000f00 */
[----:B0-----:R-:W-:Y:S05]  /*3000*/  CALL.REL.NOINC `($__internal_137_$__cuda_sm20_rem_s64) ;  /* 0x0000000c00987944 */ /* 0x001fea0003c00000 */
[----:B------:R-:W-:Y:S02]  /*3010*/  MOV R10, R2 ;  /* 0x00000002000a7202 */ /* 0x000fe40000000f00 */
[----:B------:R-:W-:-:S07]  /*3020*/  MOV R11, R9 ;  /* 0x00000009000b7202 */ /* 0x000fce0000000f00 */
.L_x_6593:
[----:B------:R-:W0:Y:S02]  /*3030*/  LDC.64 R12, c[0x0][0x398] ;  /* 0x0000e600ff0c7b82 */ /* 0x000e240000000a00 */
[----:B0-----:R-:W-:-:S06]  /*3040*/  IMAD.WIDE.U32 R2, R3, 0x8, R12 ;  /* 0x0000000803027825 */ /* 0x001fcc00078e000c */
[----:B------:R-:W2:Y:S02]  /*3050*/  LDG.E.64 R2, desc[UR10][R2.64] ;  /* 0x0000000a02027981 */ /* 0x000ea4000c1e1b00 */
[-C--:B--2---:R-:W-:Y:S02]  /*3060*/  IMAD R9, R3, R10.reuse, RZ ;  /* 0x0000000a03097224 */ /* 0x084fe400078e02ff */
[----:B------:R-:W-:-:S04]  /*3070*/  IMAD.WIDE.U32 R28, R2, R10, R28 ;  /* 0x0000000a021c7225 */ /* 0x000fc800078e001c */
[----:B------:R-:W-:-:S04]  /*3080*/  IMAD R9, R2, R11, R9 ;  /* 0x0000000b02097224 */ /* 0x000fc800078e0209 */
[----:B------:R-:W-:-:S07]  /*3090*/  IMAD.IADD R29, R29, 0x1, R9 ;  /* 0x000000011d1d7824 */ /* 0x000fce00078e0209 */
.L_x_6559:
[----:B------:R-:W0:Y:S02]  /*30a0*/  LDCU.64 UR12, c[0x0][0x388] ;  /* 0x00007100ff0c77ac */ /* 0x000e240008000a00 */
[----:B0-----:R-:W-:-:S04]  /*30b0*/  LEA R2, P0, R28, UR12, 0x3 ;  /* 0x0000000c1c027c11 */ /* 0x001fc8000f8018ff */
[----:B------:R-:W-:-:S06]  /*30c0*/  LEA.HI.X R3, R28, UR13, R29, 0x3, P0 ;  /* 0x0000000d1c037c11 */ /* 0x000fcc00080f1c1d */
[----:B------:R-:W2:Y:S02]  /*30d0*/  LDG.E.64 R2, desc[UR10][R2.64] ;  /* 0x0000000a02027981 */ /* 0x000ea4000c1e1b00 */
[----:B--2---:R-:W-:-:S04]  /*30e0*/  ISETP.NE.U32.AND P0, PT, R2, RZ, PT ;  /* 0x000000ff0200720c */ /* 0x004fc80003f05070 */
[----:B------:R-:W-:-:S04]  /*30f0*/  ISETP.NE.AND.EX P0, PT, R3, RZ, PT, P0 ;  /* 0x000000ff0300720c */ /* 0x000fc80003f05300 */
        /* <DEDUP_REMOVED lines=28> */
.L_x_6598:
        /* <DEDUP_REMOVED lines=36> */
.L_x_6597:
[----:B------:R-:W-:Y:S05]  /*3500*/  BSYNC.RECONVERGENT B0 ;  /* 0x0000000000007941 */ /* 0x000fea0003800200 */
.L_x_6596:
[----:B------:R-:W-:Y:S01]  /*3510*/  UIADD3 UR4, UPT, UPT, UR4, 0x8, URZ ;  /* 0x0000000804047890 */ /* 0x000fe2000fffe0ff */
[----:B------:R-:W-:Y:S01]  /*3520*/  SEL R2, RZ, 0x1, !P0 ;  /* 0x00000001ff027807 */ /* 0x000fe20004000000 */
[----:B------:R-:W-:Y:S01]  /*3530*/  IMAD R9, R6, 0x8, R9 ;  /* 0x0000000806097824 */ /* 0x000fe200078e0209 */
[----:B------:R-:W-:Y:S09]  /*3540*/  @P1 BRA `(.L_x_6598) ;  /* 0xfffffffc005c1947 */ /* 0x000ff2000383ffff */
[----:B------:R-:W-:-:S12]  /*3550*/  UIADD3 UR4, UPT, UPT, UR4, 0x1, URZ ;  /* 0x0000000104047890 */ /* 0x000fd8000fffe0ff */
.L_x_6595:
        /* <DEDUP_REMOVED lines=23> */
.L_x_6602:
[----:B------:R-:W-:Y:S05]  /*36d0*/  BSYNC.RECONVERGENT B0 ;  /* 0x0000000000007941 */ /* 0x000fea0003800200 */
.L_x_6601:
[----:B------:R-:W-:Y:S01]  /*36e0*/  SEL R2, RZ, 0x1, !P0 ;  /* 0x00000001ff027807 */ /* 0x000fe20004000000 */
[----:B------:R-:W-:-:S12]  /*36f0*/  UIADD3 UR4, UPT, UPT, UR4, 0x4, URZ ;  /* 0x0000000404047890 */ /* 0x000fd8000fffe0ff */
.L_x_6600:
        /* <DEDUP_REMOVED lines=14> */
.L_x_6605:
[----:B------:R-:W-:Y:S05]  /*37e0*/  BSYNC.RECONVERGENT B0 ;  /* 0x0000000000007941 */ /* 0x000fea0003800200 */
.L_x_6604:
[----:B------:R-:W-:Y:S01]  /*37f0*/  SEL R2, RZ, 0x1, !P0 ;  /* 0x00000001ff027807 */ /* 0x000fe20004000000 */
[----:B------:R-:W-:-:S12]  /*3800*/  UIADD3 UR4, UPT, UPT, UR4, 0x2, URZ ;  /* 0x0000000204047890 */ /* 0x000fd8000fffe0ff */
.L_x_6603:
        /* <DEDUP_REMOVED lines=8> */
.L_x_6599:
[----:B-1----:R1:W-:Y:S02]  /*3890*/  STS.U8 [R7+UR5], R2 ;  /* 0x0000000207007988 */ /* 0x0023e40008000005 */
.L_x_6594:
        /* <DEDUP_REMOVED lines=9> */
        .weak           $__internal_136_$__cuda_sm20_div_s64
        .type           $__internal_136_$__cuda_sm20_div_s64,@function
        .size           $__internal_136_$__cuda_sm20_div_s64,($__internal_137_$__cuda_sm20_rem_s64 - $__internal_136_$__cuda_sm20_div_s64)
$__internal_136_$__cuda_sm20_div_s64:
        /* <DEDUP_REMOVED lines=83> */
[----:B------:R-:W-:Y:S06]  /*3e60*/  RET.REL.NODEC R12 `(contiguous_all3_u64) ;  /* 0xffffffc00c647950 */ /* 0x000fec0003c3ffff */
        .weak           $__internal_137_$__cuda_sm20_rem_s64
        .type           $__internal_137_$__cuda_sm20_rem_s64,@function
        .size           $__internal_137_$__cuda_sm20_rem_s64,(.L_x_30453 - $__internal_137_$__cuda_sm20_rem_s64)
$__internal_137_$__cuda_sm20_rem_s64:
        /* <DEDUP_REMOVED lines=66> */
[----:B------:R-:W-:Y:S06]  /*4290*/  RET.REL.NODEC R10 `(contiguous_all3_u64) ;  /* 0xffffffbc0a587950 */ /* 0x000fec0003c3ffff */
.L_x_6606:
        /* <DEDUP_REMOVED lines=14> */
.L_x_30453:


//--------------------- .text.contiguous_all22_u64 --------------------------
	.section	.text.contiguous_all22_u64,"ax",@progbits
	.align	128
        .global         contiguous_all22_u64
        .type           contiguous_all22_u64,@function
        .size           contiguous_all22_u64,(.L_x_31090 - contiguous_all22_u64)
        .other          contiguous_all22_u64,@"STO_CUDA_ENTRY STV_DEFAULT"
contiguous_all22_u64:
.text.contiguous_all22_u64:
        /* <DEDUP_REMOVED lines=47> */
.L_x_6610:
[----:B------:R-:W-:Y:S05]  /*02f0*/  BSYNC.RECONVERGENT B1 ;  /* 0x0000000000017941 */ /* 0x000fea0003800200 */
.L_x_6609:
[----:B------:R-:W-:-:S05]  /*0300*/  SEL R3, RZ, 0x1, !P0 ;  /* 0x00000001ff037807 */ /* 0x000fca0004000000 */
[----:B------:R0:W-:Y:S01]  /*0310*/  STS.U8 [R0+UR4], R3 ;  /* 0x0000000300007988 */ /* 0x0001e20008000004 */
[----:B------:R-:W-:Y:S05]  /*0320*/  BRA `(.L_x_6611) ;  /* 0x0000000000307947 */ /* 0x000fea0003800000 */
.L_x_6608:
        /* <DEDUP_REMOVED lines=12> */
.L_x_6611:
[----:B------:R-:W-:Y:S05]  /*03f0*/  BSYNC.RECONVERGENT B0 ;  /* 0x0000000000007941 */ /* 0x000fea0003800200 */
.L_x_6607:
[----:B------:R-:W-:Y:S01]  /*0400*/  BAR.SYNC.DEFER_BLOCKING 0x0 ;  /* 0x0000000000007b1d */ /* 0x000fe20000010000 */
[----:B------:R-:W-:-:S09]  /*0410*/  UISETP.GE.U32.AND UP0, UPT, UR5, 0x42, UPT ;  /* 0x000000420500788c */ /* 0x000fd2000bf06070 */
[----:B------:R-:W-:Y:S05]  /*0420*/  BRA.U !UP0, `(.L_x_6612) ;  /* 0x00000001083c7547 */ /* 0x000fea000b800000 */
.L_x_6615:
        /* <DEDUP_REMOVED lines=10> */
.L_x_6614:
[----:B------:R-:W-:Y:S05]  /*04d0*/  BSYNC.RECONVERGENT B0 ;  /* 0x0000000000007941 */ /* 0x000fea0003800200 */
.L_x_6613:
[----:B------:R-:W-:Y:S01]  /*04e0*/  BAR.SYNC.DEFER_BLOCKING 0x0 ;  /* 0x0000000000007b1d */ /* 0x000fe20000010000 */
[----:B------:R-:W-:-:S05]  /*04f0*/  UISETP.GT.U32.AND UP0, UPT, UR5, 0x83, UPT ;  /* 0x000000830500788c */ /* 0x000fca000bf04070 */
[----:B------:R-:W-:-:S04]  /*0500*/  UMOV UR5, UR9 ;  /* 0x0000000900057c82 */ /* 0x000fc80008000000 */
[----:B------:R-:W-:Y:S05]  /*0510*/  BRA.U UP0, `(.L_x_6615) ;  /* 0xfffffffd00c47547 */ /* 0x000fea000b83ffff */
.L_x_6612:
        /* <DEDUP_REMOVED lines=57> */
.L_x_6616:
        /* <DEDUP_REMOVED lines=13> */
.L_x_31090:


//--------------------- .text.contiguous_all2_u64 --------------------------
	.section	.text.contiguous_all2_u64,"ax",@progbits
	.align	128
        .global         contiguous_all2_u64
        .type           contiguous_all2_u64,@function
        .size           contiguous_all2_u64,(.L_x_30455 - contiguous_all2_u64)
        .other          contiguous_all2_u64,@"STO_CUDA_ENTRY STV_DEFAULT"
contiguous_all2_u64:
.text.contiguous_all2_u64:
        /* <DEDUP_REMOVED lines=58> */
.L_x_6645:
        /* <DEDUP_REMOVED lines=32> */
.L_x_6622:
[----:B------:R-:W-:Y:S01]  /*05a0*/  MOV R26, R4 ;  /* 0x00000004001a7202 */ /* 0x000fe20000000f00 */
[----:B------:R-:W-:Y:S01]  /*05b0*/  IMAD.MOV.U32 R11, RZ, RZ, R3 ;  /* 0x000000ffff0b7224 */ /* 0x000fe200078e0003 */
[----:B------:R-:W-:Y:S01]  /*05c0*/  MOV R10, R40 ;  /* 0x00000028000a7202 */ /* 0x000fe20000000f00 */
[----:B------:R-:W-:Y:S01]  /*05d0*/  IMAD.MOV.U32 R9, RZ, RZ, R41 ;  /* 0x000000ffff097224 */ /* 0x000fe200078e0029 */
[----:B------:R-:W-:-:S07]  /*05e0*/  MOV R8, 0x600 ;  /* 0x0000060000087802 */ /* 0x000fce0000000f00 */
[----:B-1----:R-:W-:Y:S05]  /*05f0*/  CALL.REL.NOINC `($__internal_138_$__cuda_sm20_div_s64) ;  /* 0x0000006400a87944 */ /* 0x002fea0003c00000 */
        /* <DEDUP_REMOVED lines=10> */
.L_x_6623:
[----:B------:R-:W-:Y:S05]  /*06a0*/  BSYNC.RECONVERGENT B1 ;  /* 0x0000000000017941 */ /* 0x000fea0003800200 */
.L_x_6621:
        /* <DEDUP_REMOVED lines=33> */
.L_x_6625:
[----:B------:R-:W-:Y:S01]  /*08c0*/  IMAD.MOV.U32 R26, RZ, RZ, R18 ;  /* 0x000000ffff1a7224 */ /* 0x000fe200078e0012 */
[----:B------:R-:W-:Y:S01]  /*08d0*/  MOV R11, R19 ;  /* 0x00000013000b7202 */ /* 0x000fe20000000f00 */
[----:B------:R-:W-:Y:S01]  /*08e0*/  IMAD.MOV.U32 R10, RZ, RZ, R40 ;  /* 0x000000ffff0a7224 */ /* 0x000fe200078e0028 */
[----:B------:R-:W-:Y:S02]  /*08f0*/  MOV R9, R41 ;  /* 0x0000002900097202 */ /* 0x000fe40000000f00 */
[----:B------:R-:W-:-:S07]  /*0900*/  MOV R8, 0x920 ;  /* 0x0000092000087802 */ /* 0x000fce0000000f00 */
[----:B------:R-:W-:Y:S05]  /*0910*/  CALL.REL.NOINC `($__internal_138_$__cuda_sm20_div_s64) ;  /* 0x0000006000e07944 */ /* 0x000fea0003c00000 */
        /* <DEDUP_REMOVED lines=8> */
.L_x_6626:
[----:B------:R-:W-:Y:S05]  /*09a0*/  BSYNC.RECONVERGENT B1 ;  /* 0x0000000000017941 */ /* 0x000fea0003800200 */
.L_x_6624:
        /* <DEDUP_REMOVED lines=34> */
.L_x_6628:
        /* <DEDUP_REMOVED lines=16> */
.L_x_6629:
[----:B------:R-:W-:Y:S05]  /*0cd0*/  BSYNC.RECONVERGENT B1 ;  /* 0x0000000000017941 */ /* 0x000fea0003800200 */
.L_x_6627:
        /* <DEDUP_REMOVED lines=35> */
.L_x_6631:
[----:B------:R-:W-:Y:S01]  /*0f10*/  MOV R26, R44 ;  /* 0x0000002c001a7202 */ /* 0x000fe20000000f00 */
[----:B------:R-:W-:Y:S01]  /*0f20*/  IMAD.MOV.U32 R11, RZ, RZ, R45 ;  /* 0x000000ffff0b7224 */ /* 0x000fe200078e002d */
[----:B------:R-:W-:Y:S01]  /*0f30*/  MOV R10, R42 ;  /* 0x0000002a000a7202 */ /* 0x000fe20000000f00 */
[----:B------:R-:W-:Y:S01]  /*0f40*/  IMAD.MOV.U32 R9, RZ, RZ, R43 ;  /* 0x000000ffff097224 */ /* 0x000fe200078e002b */
[----:B------:R-:W-:-:S07]  /*0f50*/  MOV R8, 0xf70 ;  /* 0x00000f7000087802 */ /* 0x000fce0000000f00 */
[----:B------:R-:W-:Y:S05]  /*0f60*/  CALL.REL.NOINC `($__internal_138_$__cuda_sm20_div_s64) ;  /* 0x0000005c004c7944 */ /* 0x000fea0003c00000 */
        /* <DEDUP_REMOVED lines=11> */
.L_x_6632:
[----:B------:R-:W-:Y:S05]  /*1020*/  BSYNC.RECONVERGENT B1 ;  /* 0x0000000000017941 */ /* 0x000fea0003800200 */
.L_x_6630:
        /* <DEDUP_REMOVED lines=37> */
.L_x_6634:
[----:B------:R-:W-:Y:S01]  /*1280*/  MOV R26, R38 ;  /* 0x00000026001a7202 */ /* 0x000fe20000000f00 */
[----:B------:R-:W-:Y:S01]  /*1290*/  IMAD.MOV.U32 R11, RZ, RZ, R39 ;  /* 0x000000ffff0b7224 */ /* 0x000fe200078e0027 */
[----:B------:R-:W-:Y:S01]  /*12a0*/  MOV R10, R20 ;  /* 0x00000014000a7202 */ /* 0x000fe20000000f00 */
[----:B------:R-:W-:Y:S01]  /*12b0*/  IMAD.MOV.U32 R9, RZ, RZ, R21 ;  /* 0x000000ffff097224 */ /* 0x000fe200078e0015 */
[----:B------:R-:W-:-:S07]  /*12c0*/  MOV R8, 0x12e0 ;  /* 0x000012e000087802 */ /* 0x000fce0000000f00 */
[----:B------:R-:W-:Y:S05]  /*12d0*/  CALL.REL.NOINC `($__internal_138_$__cuda_sm20_div_s64) ;  /* 0x0000005800707944 */ /* 0x000fea0003c00000 */
        /* <DEDUP_REMOVED lines=10> */
.L_x_6635:
[----:B------:R-:W-:Y:S05]  /*1380*/  BSYNC.RECONVERGENT B1 ;  /* 0x0000000000017941 */ /* 0x000fea0003800200 */
.L_x_6633:
        /* <DEDUP_REMOVED lines=34> */
.L_x_6637:
[----:B------:R-:W-:Y:S01]  /*15b0*/  MOV R26, R42 ;  /* 0x0000002a001a7202 */ /* 0x000fe20000000f00 */
[----:B------:R-:W-:Y:S01]  /*15c0*/  IMAD.MOV.U32 R11, RZ, RZ, R43 ;  /* 0x000000ffff0b7224 */ /* 0x000fe200078e002b */
[----:B------:R-:W-:Y:S01]  /*15d0*/  MOV R10, R20 ;  /* 0x00000014000a7202 */ /* 0x000fe20000000f00 */
[----:B------:R-:W-:Y:S01]  /*15e0*/  IMAD.MOV.U32 R9, RZ, RZ, R21 ;  /* 0x000000ffff097224 */ /* 0x000fe200078e0015 */
[----:B------:R-:W-:-:S07]  /*15f0*/  MOV R8, 0x1610 ;  /* 0x0000161000087802 */ /* 0x000fce0000000f00 */
[----:B------:R-:W-:Y:S05]  /*1600*/  CALL.REL.NOINC `($__internal_138_$__cuda_sm20_div_s64) ;  /* 0x0000005400a47944 */ /* 0x000fea0003c00000 */
        /* <DEDUP_REMOVED lines=11> */
.L_x_6638:
[----:B------:R-:W-:Y:S05]  /*16c0*/  BSYNC.RECONVERGENT B1 ;  /* 0x0000000000017941 */ /* 0x000fea0003800200 */
.L_x_6636:
        /* <DEDUP_REMOVED lines=34> */
.L_x_6640:
        /* <DEDUP_REMOVED lines=17> */
.L_x_6641:
[----:B------:R-:W-:Y:S05]  /*1a00*/  BSYNC.RECONVERGENT B1 ;  /* 0x0000000000017941 */ /* 0x000fea0003800200 */
.L_x_6639:
        /* <DEDUP_REMOVED lines=35> */
.L_x_6643:
[----:B------:R-:W-:Y:S01]  /*1c40*/  IMAD.MOV.U32 R26, RZ, RZ, R18 ;  /* 0x000000ffff1a7224 */ /* 0x000fe200078e0012 */
[----:B------:R-:W-:Y:S01]  /*1c50*/  MOV R11, R19 ;  /* 0x00000013000b7202 */ /* 0x000fe20000000f00 */
[----:B------:R-:W-:Y:S01]  /*1c60*/  IMAD.MOV.U32 R10, RZ, RZ, R20 ;  /* 0x000000ffff0a7224 */ /* 0x000fe200078e0014 */
[----:B------:R-:W-:Y:S02]  /*1c70*/  MOV R9, R21 ;  /* 0x0000001500097202 */ /* 0x000fe40000000f00 */
[----:B------:R-:W-:-:S07]  /*1c80*/  MOV R8, 0x1ca0 ;  /* 0x00001ca000087802 */ /* 0x000fce0000000f00 */
[----:B------:R-:W-:Y:S05]  /*1c90*/  CALL.REL.NOINC `($__internal_138_$__cuda_sm20_div_s64) ;  /* 0x0000005000007944 */ /* 0x000fea0003c00000 */
        /* <DEDUP_REMOVED lines=11> */
.L_x_6644:
[----:B------:R-:W-:Y:S05]  /*1d50*/  BSYNC.RECONVERGENT B1 ;  /* 0x0000000000017941 */ /* 0x000fea0003800200 */
.L_x_6642:
        /* <DEDUP_REMOVED lines=9> */
.L_x_6620:
        /* <DEDUP_REMOVED lines=35> */
.L_x_6648:
        /* <DEDUP_REMOVED lines=16> */
.L_x_6649:
[----:B------:R-:W-:Y:S05]  /*2120*/  BSYNC.RECONVERGENT B1 ;  /* 0x0000000000017941 */ /* 0x000fea0003800200 */
.L_x_6647:
        /* <DEDUP_REMOVED lines=34> */
.L_x_6651:
        /* <DEDUP_REMOVED lines=14> */
.L_x_6652:
[----:B------:R-:W-:Y:S05]  /*2430*/  BSYNC.RECONVERGENT B1 ;  /* 0x0000000000017941 */ /* 0x000fea0003800200 */
.L_x_6650:
        /* <DEDUP_REMOVED lines=35> */
.L_x_6654:
        /* <DEDUP_REMOVED lines=17> */
.L_x_6655:
[----:B------:R-:W-:Y:S05]  /*2780*/  BSYNC.RECONVERGENT B1 ;  /* 0x0000000000017941 */ /* 0x000fea0003800200 */
.L_x_6653:
        /* <DEDUP_REMOVED lines=35> */
.L_x_6657:
        /* <DEDUP_REMOVED lines=16> */
.L_x_6658:
[----:B------:R-:W-:Y:S05]  /*2ac0*/  BSYNC.RECONVERGENT B1 ;  /* 0x0000000000017941 */ /* 0x000fea0003800200 */
.L_x_6656:
[----:B------:R-:W-:Y:S01]  /*2ad0*/  IMAD R9, R9, R22, RZ ;  /* 0x0000001609097224 */ /* 0x000fe200078e02ff */
[----:B------:R-:W-:Y:S01]  /*2ae0*/  IADD3 R5, PT, PT, R5, -0x2, RZ ;  /* 0xfffffffe05057810 */ /* 0x000fe20007ffe0ff */
[----:B------:R-:W-:Y:S02]  /*2af0*/  IMAD.MOV.U32 R6, RZ, RZ, R20 ;  /* 0x000000ffff067224 */ /* 0x000fe400078e0014 */
[-C--:B------:R-:W-:Y:S02]  /*2b00*/  IMAD R9, R23, R8.reuse, R9 ;  /* 0x0000000817097224 */ /* 0x080fe400078e0209 */
[----:B------:R-:W-:-:S04]  /*2b10*/  IMAD.WIDE.U32 R20, R22, R8, R6 ;  /* 0x0000000816147225 */ /* 0x000fc800078e0006 */
[----:B------:R-:W-:-:S07]  /*2b20*/  IMAD.IADD R21, R21, 0x1, R9 ;  /* 0x0000000115157824 */ /* 0x000fce00078e0209 */
.L_x_6646:
        /* <DEDUP_REMOVED lines=31> */
.L_x_6660:
[----:B------:R-:W-:Y:S01]  /*2d20*/  MOV R23, R3 ;  /* 0x0000000300177202 */ /* 0x000fe20000000f00 */
[----:B------:R-:W-:Y:S01]  /*2d30*/  IMAD.MOV.U32 R22, RZ, RZ, R6 ;  /* 0x000000ffff167224 */ /* 0x000fe200078e0006 */
[----:B------:R-:W-:Y:S02]  /*2d40*/  MOV R3, R7 ;  /* 0x0000000700037202 */ /* 0x000fe40000000f00 */
[----:B------:R-:W-:-:S07]  /*2d50*/  MOV R24, 0x2d70 ;  /* 0x00002d7000187802 */ /* 0x000fce0000000f00 */
[----:B------:R-:W-:Y:S05]  /*2d60*/  CALL.REL.NOINC `($__internal_139_$__cuda_sm20_rem_s64) ;  /* 0x0000004400187944 */ /* 0x000fea0003c00000 */
[----:B------:R-:W-:-:S07]  /*2d70*/  IMAD.MOV.U32 R8, RZ, RZ, R4 ;  /* 0x000000ffff087224 */ /* 0x000fce00078e0004 */
.L_x_6661:
[----:B------:R-:W-:Y:S05]  /*2d80*/  BSYNC.RECONVERGENT B1 ;  /* 0x0000000000017941 */ /* 0x000fea0003800200 */
.L_x_6659:
        /* <DEDUP_REMOVED lines=30> */
.L_x_6663:
[----:B------:R-:W-:Y:S01]  /*2f70*/  MOV R22, R6 ;  /* 0x0000000600167202 */ /* 0x000fe20000000f00 */
[----:B------:R-:W-:Y:S01]  /*2f80*/  IMAD.MOV.U32 R3, RZ, RZ, R7 ;  /* 0x000000ffff037224 */ /* 0x000fe200078e0007 */
[----:B------:R-:W-:Y:S01]  /*2f90*/  MOV R4, R18 ;  /* 0x0000001200047202 */ /* 0x000fe20000000f00 */
[----:B------:R-:W-:Y:S01]  /*2fa0*/  IMAD.MOV.U32 R23, RZ, RZ, R19 ;  /* 0x000000ffff177224 */ /* 0x000fe200078e0013 */
[----:B------:R-:W-:-:S07]  /*2fb0*/  MOV R24, 0x2fd0 ;  /* 0x00002fd000187802 */ /* 0x000fce0000000f00 */
[----:B------:R-:W-:Y:S05]  /*2fc0*/  CALL.REL.NOINC `($__internal_139_$__cuda_sm20_rem_s64) ;  /* 0x0000004000807944 */ /* 0x000fea0003c00000 */
[----:B------:R-:W-:-:S07]  /*2fd0*/  MOV R5, R9 ;  /* 0x0000000900057202 */ /* 0x000fce0000000f00 */
.L_x_6664:
[----:B------:R-:W-:Y:S05]  /*2fe0*/  BSYNC.RECONVERGENT B1 ;  /* 0x0000000000017941 */ /* 0x000fea0003800200 */
.L_x_6662:
[----:B------:R-:W-:Y:S02]  /*2ff0*/  IMAD R3, R5, R14, RZ ;  /* 0x0000000e05037224 */ /* 0x000fe400078e02ff */
[----:B------:R-:W-:-:S04]  /*3000*/  IMAD.WIDE.U32 R20, R14, R4, R20 ;  /* 0x000000040e147225 */ /* 0x000fc800078e0014 */
[----:B------:R-:W-:-:S04]  /*3010*/  IMAD R3, R15, R4, R3 ;  /* 0x000000040f037224 */ /* 0x000fc800078e0203 */
[----:B------:R-:W-:-:S07]  /*3020*/  IMAD.IADD R21, R21, 0x1, R3 ;  /* 0x0000000115157824 */ /* 0x000fce00078e0203 */
.L_x_6619:
[----:B------:R-:W0:Y:S02]  /*3030*/  LDC.64 R6, c[0x0][0x388] ;  /* 0x0000e200ff067b82 */ /* 0x000e240000000a00 */
[----:B0-----:R-:W-:-:S04]  /*3040*/  LEA R4, P0, R12, R6, 0x3 ;  /* 0x000000060c047211 */ /* 0x001fc800078018ff */
[----:B------:R-:W-:-:S06]  /*3050*/  LEA.HI.X R5, R12, R7, R13, 0x3, P0 ;  /* 0x000000070c057211 */ /* 0x000fcc00000f1c0d */
[----:B------:R-:W2:Y:S01]  /*3060*/  LDG.E.64 R4, desc[UR14][R4.64] ;  /* 0x0000000e04047981 */ /* 0x000ea2000c1e1b00 */
[----:B------:R-:W-:Y:S01]  /*3070*/  BSSY.RECONVERGENT B1, `(.L_x_6665) ;  /* 0x000000a000017945 */ /* 0x000fe20003800200 */
[----:B------:R-:W-:Y:S02]  /*3080*/  PLOP3.LUT P0, PT, PT, PT, PT, 0x8, 0x80 ;  /* 0x000000000080781c */ /* 0x000fe40003f0e170 */
[----:B--2---:R-:W-:-:S04]  /*3090*/  ISETP.NE.U32.AND P1, PT, R4, RZ, PT ;  /* 0x000000ff0400720c */ /* 0x004fc80003f25070 */
[----:B------:R-:W-:-:S13]  /*30a0*/  ISETP.NE.AND.EX P1, PT, R5, RZ, PT, P1 ;  /* 0x000000ff0500720c */ /* 0x000fda0003f25310 */
[----:B------:R-:W-:Y:S05]  /*30b0*/  @!P1 BRA `(.L_x_6666) ;  /* 0x0000000000149947 */ /* 0x000fea0003800000 */
[----:B------:R-:W-:-:S04]  /*30c0*/  LEA R4, P0, R20, R6, 0x3 ;  /* 0x0000000614047211 */ /* 0x000fc800078018ff */
[----:B------:R-:W-:-:S06]  /*30d0*/  LEA.HI.X R5, R20, R7, R21, 0x3, P0 ;  /* 0x0000000714057211 */ /* 0x000fcc00000f1c15 */
[----:B------:R-:W2:Y:S02]  /*30e0*/  LDG.E.64 R4, desc[UR14][R4.64] ;  /* 0x0000000e04047981 */ /* 0x000ea4000c1e1b00 */
[----:B--2---:R-:W-:-:S04]  /*30f0*/  ISETP.NE.U32.AND P0, PT, R4, RZ, PT ;  /* 0x000000ff0400720c */ /* 0x004fc80003f05070 */
[----:B------:R-:W-:-:S13]  /*3100*/  ISETP.NE.AND.EX P0, PT, R5, RZ, PT, P0 ;  /* 0x000000ff0500720c */ /* 0x000fda0003f05300 */
.L_x_6666:
[----:B------:R-:W-:Y:S05]  /*3110*/  BSYNC.RECONVERGENT B1 ;  /* 0x0000000000017941 */ /* 0x000fea0003800200 */
.L_x_6665:
[----:B------:R-:W-:-:S05]  /*3120*/  SEL R3, RZ, 0x1, !P0 ;  /* 0x00000001ff037807 */ /* 0x000fca0004000000 */
[----:B------:R0:W-:Y:S01]  /*3130*/  STS.U8 [R0+UR4], R3 ;  /* 0x0000000300007988 */ /* 0x0001e20008000004 */
[----:B------:R-:W-:Y:S05]  /*3140*/  BRA `(.L_x_6667) ;  /* 0x0000003400a47947 */ /* 0x000fea0003800000 */
.L_x_6618:
        /* <DEDUP_REMOVED lines=20> */
.L_x_6694:
        /* <DEDUP_REMOVED lines=31> */
.L_x_6671:
[----:B------:R-:W-:Y:S01]  /*3480*/  MOV R26, R4 ;  /* 0x00000004001a7202 */ /* 0x000fe20000000f00 */
[----:B------:R-:W-:Y:S01]  /*3490*/  IMAD.MOV.U32 R11, RZ, RZ, R5 ;  /* 0x000000ffff0b7224 */ /* 0x000fe200078e0005 */
[----:B------:R-:W-:Y:S01]  /*34a0*/  MOV R10, R36 ;  /* 0x00000024000a7202 */ /* 0x000fe20000000f00 */
[----:B------:R-:W-:Y:S01]  /*34b0*/  IMAD.MOV.U32 R9, RZ, RZ, R37 ;  /* 0x000000ffff097224 */ /* 0x000fe200078e0025 */
[----:B------:R-:W-:-:S07]  /*34c0*/  MOV R8, 0x34e0 ;  /* 0x000034e000087802 */ /* 0x000fce0000000f00 */
[----:B-123--:R-:W-:Y:S05]  /*34d0*/  CALL.REL.NOINC `($__internal_138_$__cuda_sm20_div_s64) ;  /* 0x0000003400f07944 */ /* 0x00efea0003c00000 */
        /* <DEDUP_REMOVED lines=8> */
.L_x_6672:
[----:B------:R-:W-:Y:S05]  /*3560*/  BSYNC.RECONVERGENT B1 ;  /* 0x0000000000017941 */ /* 0x000fea0003800200 */
.L_x_6670:
        /* <DEDUP_REMOVED lines=37> */
.L_x_6674:
[----:B------:R-:W-:Y:S01]  /*37c0*/  IMAD.MOV.U32 R26, RZ, RZ, R36 ;  /* 0x000000ffff1a7224 */ /* 0x000fe200078e0024 */
[----:B------:R-:W-:Y:S01]  /*37d0*/  MOV R11, R37 ;  /* 0x00000025000b7202 */ /* 0x000fe20000000f00 */
[----:B------:R-:W-:Y:S01]  /*37e0*/  IMAD.MOV.U32 R10, RZ, RZ, R38 ;  /* 0x000000ffff0a7224 */ /* 0x000fe200078e0026 */
[----:B------:R-:W-:Y:S02]  /*37f0*/  MOV R9, R39 ;  /* 0x0000002700097202 */ /* 0x000fe40000000f00 */
[----:B------:R-:W-:-:S07]  /*3800*/  MOV R8, 0x3820 ;  /* 0x0000382000087802 */ /* 0x000fce0000000f00 */
[----:B-1----:R-:W-:Y:S05]  /*3810*/  CALL.REL.NOINC `($__internal_138_$__cuda_sm20_div_s64) ;  /* 0x0000003400207944 */ /* 0x002fea0003c00000 */
        /* <DEDUP_REMOVED lines=10> */
.L_x_6675:
[----:B------:R-:W-:Y:S05]  /*38c0*/  BSYNC.RECONVERGENT B1 ;  /* 0x0000000000017941 */ /* 0x000fea0003800200 */
.L_x_6673:
        /* <DEDUP_REMOVED lines=38> */
.L_x_6677:
        /* <DEDUP_REMOVED lines=17> */
.L_x_6678:
[----:B------:R-:W-:Y:S05]  /*3c40*/  BSYNC.RECONVERGENT B1 ;  /* 0x0000000000017941 */ /* 0x000fea0003800200 */
.L_x_6676:
        /* <DEDUP_REMOVED lines=38> */
.L_x_6680:
[----:B------:R-:W-:Y:S01]  /*3eb0*/  MOV R26, R36 ;  /* 0x00000024001a7202 */ /* 0x000fe20000000f00 */
[----:B------:R-:W-:Y:S01]  /*3ec0*/  IMAD.MOV.U32 R11, RZ, RZ, R37 ;  /* 0x000000ffff0b7224 */ /* 0x000fe200078e0025 */
[----:B------:R-:W-:Y:S01]  /*3ed0*/  MOV R10, R38 ;  /* 0x00000026000a7202 */ /* 0x000fe20000000f00 */
[----:B------:R-:W-:Y:S01]  /*3ee0*/  IMAD.MOV.U32 R9, RZ, RZ, R39 ;  /* 0x000000ffff097224 */ /* 0x000fe200078e0027 */
[----:B------:R-:W-:-:S07]  /*3ef0*/  MOV R8, 0x3f10 ;  /* 0x00003f1000087802 */ /* 0x000fce0000000f00 */
[----:B-1----:R-:W-:Y:S05]  /*3f00*/  CALL.REL.NOINC `($__internal_138_$__cuda_sm20_div_s64) ;  /* 0x0000002c00647944 */ /* 0x002fea0003c00000 */
        /* <DEDUP_REMOVED lines=11> */
.L_x_6681:
[----:B------:R-:W-:Y:S05]  /*3fc0*/  BSYNC.RECONVERGENT B1 ;  /* 0x0000000000017941 */ /* 0x000fea0003800200 */
.L_x_6679:
        /* <DEDUP_REMOVED lines=38> */
.L_x_6683:
        /* <DEDUP_REMOVED lines=17> */
.L_x_6684:
[----:B------:R-:W-:Y:S05]  /*4340*/  BSYNC.RECONVERGENT B1 ;  /* 0x0000000000017941 */ /* 0x000fea0003800200 */
.L_x_6682:
        /* <DEDUP_REMOVED lines=38> */
.L_x_6686:
        /* <DEDUP_REMOVED lines=17> */
.L_x_6687:
[----:B------:R-:W-:Y:S05]  /*46c0*/  BSYNC.RECONVERGENT B1 ;  /* 0x0000000000017941 */ /* 0x000fea0003800200 */
.L_x_6685:
        /* <DEDUP_REMOVED lines=38> */
.L_x_6689:
        /* <DEDUP_REMOVED lines=17> */
.L_x_6690:
[----:B------:R-:W-:Y:S05]  /*4a40*/  BSYNC.RECONVERGENT B1 ;  /* 0x0000000000017941 */ /* 0x000fea0003800200 */
.L_x_6688:
        /* <DEDUP_REMOVED lines=36> */
.L_x_6692:
        /* <DEDUP_REMOVED lines=17> */
.L_x_6693:
[----:B------:R-:W-:Y:S05]  /*4da0*/  BSYNC.RECONVERGENT B1 ;  /* 0x0000000000017941 */ /* 0x000fea0003800200 */
.L_x_6691:
        /* <DEDUP_REMOVED lines=15> */
.L_x_6669:
        /* <DEDUP_REMOVED lines=36> */
.L_x_6697:
[----:B------:R-:W-:Y:S01]  /*50e0*/  IMAD.MOV.U32 R26, RZ, RZ, R4 ;  /* 0x000000ffff1a7224 */ /* 0x000fe200078e0004 */
[----:B------:R-:W-:Y:S01]  /*50f0*/  MOV R11, R5 ;  /* 0x00000005000b7202 */ /* 0x000fe20000000f00 */
[----:B------:R-:W-:Y:S01]  /*5100*/  IMAD.MOV.U32 R10, RZ, RZ, R16 ;  /* 0x000000ffff0a7224 */ /* 0x000fe200078e0010 */
[----:B------:R-:W-:Y:S02]  /*5110*/  MOV R9, R17 ;  /* 0x0000001100097202 */ /* 0x000fe40000000f00 */
[----:B------:R-:W-:-:S07]  /*5120*/  MOV R8, 0x5140 ;  /* 0x0000514000087802 */ /* 0x000fce0000000f00 */
[----:B------:R-:W-:Y:S05]  /*5130*/  CALL.REL.NOINC `($__internal_138_$__cuda_sm20_div_s64) ;  /* 0x0000001800d87944 */ /* 0x000fea0003c00000 */
        /* <DEDUP_REMOVED lines=9> */
.L_x_6698:
[----:B------:R-:W-:Y:S05]  /*51d0*/  BSYNC.RECONVERGENT B1 ;  /* 0x0000000000017941 */ /* 0x000fea0003800200 */
.L_x_6696:
        /* <DEDUP_REMOVED lines=39> */
.L_x_6700:
        /* <DEDUP_REMOVED lines=17> */
.L_x_6701:
[----:B------:R-:W-:Y:S05]  /*5560*/  BSYNC.RECONVERGENT B1 ;  /* 0x0000000000017941 */ /* 0x000fea0003800200 */
.L_x_6699:
        /* <DEDUP_REMOVED lines=39> */
.L_x_6703:
        /* <DEDUP_REMOVED lines=17> */
.L_x_6704:
[----:B------:R-:W-:Y:S05]  /*58f0*/  BSYNC.RECONVERGENT B1 ;  /* 0x0000000000017941 */ /* 0x000fea0003800200 */
.L_x_6702:
        /* <DEDUP_REMOVED lines=40> */
.L_x_6706:
[----:B------:R-:W-:Y:S01]  /*5b80*/  MOV R26, R20 ;  /* 0x00000014001a7202 */ /* 0x000fe20000000f00 */
[----:B------:R-:W-:Y:S01]  /*5b90*/  IMAD.MOV.U32 R10, RZ, RZ, R4 ;  /* 0x000000ffff0a7224 */ /* 0x000fe200078e0004 */
[----:B------:R-:W-:Y:S02]  /*5ba0*/  MOV R11, R21 ;  /* 0x00000015000b7202 */ /* 0x000fe40000000f00 */
[----:B------:R-:W-:Y:S02]  /*5bb0*/  MOV R9, R5 ;  /* 0x0000000500097202 */ /* 0x000fe40000000f00 */
[----:B------:R-:W-:-:S07]  /*5bc0*/  MOV R8, 0x5be0 ;  /* 0x00005be000087802 */ /* 0x000fce0000000f00 */
[----:B------:R-:W-:Y:S05]  /*5bd0*/  CALL.REL.NOINC `($__internal_138_$__cuda_sm20_div_s64) ;  /* 0x0000001000307944 */ /* 0x000fea0003c00000 */
        /* <DEDUP_REMOVED lines=11> */
.L_x_6707:
[----:B------:R-:W-:Y:S05]  /*5c90*/  BSYNC.RECONVERGENT B1 ;  /* 0x0000000000017941 */ /* 0x000fea0003800200 */
.L_x_6705:
        /* <DEDUP_REMOVED lines=11> */
.L_x_6695:
        /* <DEDUP_REMOVED lines=34> */
.L_x_6710:
[----:B------:R-:W-:Y:S01]  /*5f70*/  MOV R26, R4 ;  /* 0x00000004001a7202 */ /* 0x000fe20000000f00 */
[----:B------:R-:W-:Y:S01]  /*5f80*/  IMAD.MOV.U32 R10, RZ, RZ, R16 ;  /* 0x000000ffff0a7224 */ /* 0x000fe200078e0010 */
[----:B------:R-:W-:Y:S02]  /*5f90*/  MOV R11, R5 ;  /* 0x00000005000b7202 */ /* 0x000fe40000000f00 */
[----:B------:R-:W-:Y:S02]  /*5fa0*/  MOV R9, R17 ;  /* 0x0000001100097202 */ /* 0x000fe40000000f00 */
[----:B------:R-:W-:-:S07]  /*5fb0*/  MOV R8, 0x5fd0 ;  /* 0x00005fd000087802 */ /* 0x000fce0000000f00 */
[----:B------:R-:W-:Y:S05]  /*5fc0*/  CALL.REL.NOINC `($__internal_138_$__cuda_sm20_div_s64) ;  /* 0x0000000c00347944 */ /* 0x000fea0003c00000 */
        /* <DEDUP_REMOVED lines=9> */
.L_x_6711:
[----:B------:R-:W-:Y:S05]  /*6060*/  BSYNC.RECONVERGENT B1 ;  /* 0x0000000000017941 */ /* 0x000fea0003800200 */
.L_x_6709:
        /* <DEDUP_REMOVED lines=39> */
.L_x_6713:
[----:B------:R-:W-:Y:S01]  /*62e0*/  MOV R26, R20 ;  /* 0x00000014001a7202 */ /* 0x000fe20000000f00 */
[----:B------:R-:W-:Y:S01]  /*62f0*/  IMAD.MOV.U32 R11, RZ, RZ, R21 ;  /* 0x000000ffff0b7224 */ /* 0x000fe200078e0015 */
[----:B------:R-:W-:Y:S02]  /*6300*/  MOV R10, R4 ;  /* 0x00000004000a7202 */ /* 0x000fe40000000f00 */
        /* <DEDUP_REMOVED lines=14> */
.L_x_6714:
[----:B------:R-:W-:Y:S05]  /*63f0*/  BSYNC.RECONVERGENT B1 ;  /* 0x0000000000017941 */ /* 0x000fea0003800200 */
.L_x_6712:
        /* <DEDUP_REMOVED lines=11> */
.L_x_6708:
        /* <DEDUP_REMOVED lines=30> */
.L_x_6716:
[----:B------:R-:W-:Y:S01]  /*6690*/  MOV R3, R23 ;  /* 0x0000001700037202 */ /* 0x000fe20000000f00 */
[----:B------:R-:W-:Y:S01]  /*66a0*/  IMAD.MOV.U32 R23, RZ, RZ, R5 ;  /* 0x000000ffff177224 */ /* 0x000fe200078e0005 */
[----:B------:R-:W-:-:S07]  /*66b0*/  MOV R24, 0x66d0 ;  /* 0x000066d000187802 */ /* 0x000fce0000000f00 */
[----:B------:R-:W-:Y:S05]  /*66c0*/  CALL.REL.NOINC `($__internal_139_$__cuda_sm20_rem_s64) ;  /* 0x0000000800c07944 */ /* 0x000fea0003c00000 */
[----:B------:R-:W-:-:S07]  /*66d0*/  MOV R5, R9 ;  /* 0x0000000900057202 */ /* 0x000fce0000000f00 */
.L_x_6717:
[----:B------:R-:W-:Y:S05]  /*66e0*/  BSYNC.RECONVERGENT B1 ;  /* 0x0000000000017941 */ /* 0x000fea0003800200 */
.L_x_6715:
        /* <DEDUP_REMOVED lines=9> */
.L_x_6668:
[----:B------:R-:W-:-:S05]  /*6780*/  IMAD.MOV.U32 R13, RZ, RZ, R7 ;  /* 0x000000ffff0d7224 */ /* 0x000fca00078e0007 */
[----:B------:R-:W2:Y:S02]  /*6790*/  LDG.E.64 R4, desc[UR14][R12.64] ;  /* 0x0000000e0c047981 */ /* 0x000ea4000c1e1b00 */
[----:B--2---:R-:W-:-:S04]  /*67a0*/  ISETP.NE.U32.AND P0, PT, R4, RZ, PT ;  /* 0x000000ff0400720c */ /* 0x004fc80003f05070 */
[----:B------:R-:W-:-:S04]  /*67b0*/  ISETP.NE.AND.EX P0, PT, R5, RZ, PT, P0 ;  /* 0x000000ff0500720c */ /* 0x000fc80003f05300 */
[----:B------:R-:W-:-:S05]  /*67c0*/  SEL R3, RZ, 0x1, !P0 ;  /* 0x00000001ff037807 */ /* 0x000fca0004000000 */
[----:B------:R1:W-:Y:S04]  /*67d0*/  STS.U8 [R0+UR4], R3 ;  /* 0x0000000300007988 */ /* 0x0003e80008000004 */
.L_x_6667:
[----:B------:R-:W-:Y:S05]  /*67e0*/  BSYNC.RECONVERGENT B0 ;  /* 0x0000000000007941 */ /* 0x000fea0003800200 */
.L_x_6617:
[----:B------:R-:W-:Y:S01]  /*67f0*/  BAR.SYNC.DEFER_BLOCKING 0x0 ;  /* 0x0000000000007b1d */ /* 0x000fe20000010000 */
[----:B------:R-:W-:-:S09]  /*6800*/  UISETP.GE.U32.AND UP0, UPT, UR5, 0x42, UPT ;  /* 0x000000420500788c */ /* 0x000fd2000bf06070 */
[----:B------:R-:W-:Y:S05]  /*6810*/  BRA.U !UP0, `(.L_x_6718) ;  /* 0x00000001083c7547 */ /* 0x000fea000b800000 */
.L_x_6721:
        /* <DEDUP_REMOVED lines=10> */
.L_x_6720:
[----:B------:R-:W-:Y:S05]  /*68c0*/  BSYNC.RECONVERGENT B0 ;  /* 0x0000000000007941 */ /* 0x000fea0003800200 */
.L_x_6719:
[----:B------:R-:W-:Y:S01]  /*68d0*/  BAR.SYNC.DEFER_BLOCKING 0x0 ;  /* 0x0000000000007b1d */ /* 0x000fe20000010000 */
[----:B------:R-:W-:-:S05]  /*68e0*/  UISETP.GT.U32.AND UP0, UPT, UR5, 0x83, UPT ;  /* 0x000000830500788c */ /* 0x000fca000bf04070 */
[----:B------:R-:W-:-:S04]  /*68f0*/  UMOV UR5, UR6 ;  /* 0x0000000600057c82 */ /* 0x000fc80008000000 */
[----:B------:R-:W-:Y:S05]  /*6900*/  BRA.U UP0, `(.L_x_6721) ;  /* 0xfffffffd00c47547 */ /* 0x000fea000b83ffff */
.L_x_6718:
        /* <DEDUP_REMOVED lines=57> */
        .weak           $__internal_138_$__cuda_sm20_div_s64
        .type           $__internal_138_$__cuda_sm20_div_s64,@function
        .size           $__internal_138_$__cuda_sm20_div_s64,($__internal_139_$__cuda_sm20_rem_s64 - $__internal_138_$__cuda_sm20_div_s64)
$__internal_138_$__cuda_sm20_div_s64:
        /* <DEDUP_REMOVED lines=82> */
[----:B------:R-:W-:Y:S06]  /*71c0*/  RET.REL.NODEC R8 `(contiguous_all2_u64) ;  /* 0xffffff8c088c7950 */ /* 0x000fec0003c3ffff */
        .weak           $__internal_139_$__cuda_sm20_rem_s64
        .type           $__internal_139_$__cuda_sm20_rem_s64,@function
        .size           $__internal_139_$__cuda_sm20_rem_s64,(.L_x_30455 - $__internal_139_$__cuda_sm20_rem_s64)
$__internal_139_$__cuda_sm20_rem_s64:
        /* <DEDUP_REMOVED lines=76> */
[----:B------:R-:W-:Y:S06]  /*7690*/  RET.REL.NODEC R24 `(contiguous_all2_u64) ;  /* 0xffffff8818587950 */ /* 0x000fec0003c3ffff */
.L_x_6722:
        /* <DEDUP_REMOVED lines=14> */
.L_x_30455:


//--------------------- .text.uncontiguous_cumulate_all_u64 --------------------------
	.section	.text.uncontiguous_cumulate_all_u64,"ax",@progbits
	.align	128
        .global         uncontiguous_cumulate_all_u64
        .type           uncontiguous_cumulate_all_u64,@function
        .size           uncontiguous_cumulate_all_u64,(.L_x_30457 - uncontiguous_cumulate_all_u64)
        .other          uncontiguous_cumulate_all_u64,@"STO_CUDA_ENTRY STV_DEFAULT"
uncontiguous_cumulate_all_u64:
.text.uncontiguous_cumulate_all_u64:
        /* <DEDUP_REMOVED lines=39> */
.L_x_6751:
        /* <DEDUP_REMOVED lines=32> */
.L_x_6728:
[----:B------:R-:W-:Y:S01]  /*0470*/  MOV R26, R4 ;  /* 0x00000004001a7202 */ /* 0x000fe20000000f00 */
[----:B------:R-:W-:Y:S01]  /*0480*/  IMAD.MOV.U32 R11, RZ, RZ, R5 ;  /* 0x000000ffff0b7224 */ /* 0x000fe200078e0005 */
[----:B------:R-:W-:Y:S01]  /*0490*/  MOV R10, R36 ;  /* 0x00000024000a7202 */ /* 0x000fe20000000f00 */
[----:B------:R-:W-:Y:S01]  /*04a0*/  IMAD.MOV.U32 R9, RZ, RZ, R37 ;  /* 0x000000ffff097224 */ /* 0x000fe200078e0025 */
[----:B------:R-:W-:-:S07]  /*04b0*/  MOV R8, 0x4d0 ;  /* 0x000004d000087802 */ /* 0x000fce0000000f00 */
[----:B-1----:R-:W-:Y:S05]  /*04c0*/  CALL.REL.NOINC `($__internal_140_$__cuda_sm20_div_s64) ;  /* 0x0000006400887944 */ /* 0x002fea0003c00000 */
        /* <DEDUP_REMOVED lines=9> */
.L_x_6729:
[----:B------:R-:W-:Y:S05]  /*0560*/  BSYNC.RECONVERGENT B1 ;  /* 0x0000000000017941 */ /* 0x000fea0003800200 */
.L_x_6727:
        /* <DEDUP_REMOVED lines=33> */
.L_x_6731:
[----:B------:R-:W-:Y:S01]  /*0780*/  MOV R26, R18 ;  /* 0x00000012001a7202 */ /* 0x000fe20000000f00 */
[----:B------:R-:W-:Y:S01]  /*0790*/  IMAD.MOV.U32 R11, RZ, RZ, R19 ;  /* 0x000000ffff0b7224 */ /* 0x000fe200078e0013 */
[----:B------:R-:W-:Y:S01]  /*07a0*/  MOV R10, R36 ;  /* 0x00000024000a7202 */ /* 0x000fe20000000f00 */
[----:B------:R-:W-:Y:S01]  /*07b0*/  IMAD.MOV.U32 R9, RZ, RZ, R37 ;  /* 0x000000ffff097224 */ /* 0x000fe200078e0025 */
[----:B------:R-:W-:-:S07]  /*07c0*/  MOV R8, 0x7e0 ;  /* 0x000007e000087802 */ /* 0x000fce0000000f00 */
[----:B------:R-:W-:Y:S05]  /*07d0*/  CALL.REL.NOINC `($__internal_140_$__cuda_sm20_div_s64) ;  /* 0x0000006000c47944 */ /* 0x000fea0003c00000 */
        /* <DEDUP_REMOVED lines=9> */
.L_x_6732:
[----:B------:R-:W-:Y:S05]  /*0870*/  BSYNC.RECONVERGENT B1 ;  /* 0x0000000000017941 */ /* 0x000fea0003800200 */
.L_x_6730:
        /* <DEDUP_REMOVED lines=34> */
.L_x_6734:
[----:B------:R-:W-:Y:S01]  /*0aa0*/  IMAD.MOV.U32 R26, RZ, RZ, R22 ;  /* 0x000000ffff1a7224 */ /* 0x000fe200078e0016 */
[----:B------:R-:W-:Y:S01]  /*0ab0*/  MOV R11, R23 ;  /* 0x00000017000b7202 */ /* 0x000fe20000000f00 */
[----:B------:R-:W-:Y:S01]  /*0ac0*/  IMAD.MOV.U32 R10, RZ, RZ, R40 ;  /* 0x000000ffff0a7224 */ /* 0x000fe200078e0028 */
[----:B------:R-:W-:Y:S02]  /*0ad0*/  MOV R9, R41 ;  /* 0x0000002900097202 */ /* 0x000fe40000000f00 */
[----:B------:R-:W-:-:S07]  /*0ae0*/  MOV R8, 0xb00 ;  /* 0x00000b0000087802 */ /* 0x000fce0000000f00 */
[----:B------:R-:W-:Y:S05]  /*0af0*/  CALL.REL.NOINC `($__internal_140_$__cuda_sm20_div_s64) ;  /* 0x0000005c00fc7944 */ /* 0x000fea0003c00000 */
        /* <DEDUP_REMOVED lines=10> */
.L_x_6735:
[----:B------:R-:W-:Y:S05]  /*0ba0*/  BSYNC.RECONVERGENT B1 ;  /* 0x0000000000017941 */ /* 0x000fea0003800200 */
.L_x_6733:
        /* <DEDUP_REMOVED lines=35> */
.L_x_6737:
[----:B------:R-:W-:Y:S01]  /*0de0*/  MOV R26, R42 ;  /* 0x0000002a001a7202 */ /* 0x000fe20000000f00 */
[----:B------:R-:W-:Y:S01]  /*0df0*/  IMAD.MOV.U32 R11, RZ, RZ, R43 ;  /* 0x000000ffff0b7224 */ /* 0x000fe200078e002b */
[----:B------:R-:W-:Y:S01]  /*0e00*/  MOV R10, R40 ;  /* 0x00000028000a7202 */ /* 0x000fe20000000f00 */
[----:B------:R-:W-:Y:S01]  /*0e10*/  IMAD.MOV.U32 R9, RZ, RZ, R41 ;  /* 0x000000ffff097224 */ /* 0x000fe200078e0029 */
[----:B------:R-:W-:-:S07]  /*0e20*/  MOV R8, 0xe40 ;  /* 0x00000e4000087802 */ /* 0x000fce0000000f00 */
[----:B------:R-:W-:Y:S05]  /*0e30*/  CALL.REL.NOINC `($__internal_140_$__cuda_sm20_div_s64) ;  /* 0x0000005c002c7944 */ /* 0x000fea0003c00000 */
        /* <DEDUP_REMOVED lines=11> */
.L_x_6738:
[----:B------:R-:W-:Y:S05]  /*0ef0*/  BSYNC.RECONVERGENT B1 ;  /* 0x0000000000017941 */ /* 0x000fea0003800200 */
.L_x_6736:
        /* <DEDUP_REMOVED lines=36> */
.L_x_6740:
        /* <DEDUP_REMOVED lines=16> */
.L_x_6741:
[----:B------:R-:W-:Y:S05]  /*1240*/  BSYNC.RECONVERGENT B1 ;  /* 0x0000000000017941 */ /* 0x000fea0003800200 */
.L_x_6739:
        /* <DEDUP_REMOVED lines=34> */
.L_x_6743:
[----:B------:R-:W-:Y:S01]  /*1470*/  IMAD.MOV.U32 R26, RZ, RZ, R40 ;  /* 0x000000ffff1a7224 */ /* 0x000fe200078e0028 */
[----:B------:R-:W-:Y:S01]  /*1480*/  MOV R11, R41 ;  /* 0x00000029000b7202 */ /* 0x000fe20000000f00 */
[----:B------:R-:W-:Y:S01]  /*1490*/  IMAD.MOV.U32 R10, RZ, RZ, R20 ;  /* 0x000000ffff0a7224 */ /* 0x000fe200078e0014 */
[----:B------:R-:W-:Y:S02]  /*14a0*/  MOV R9, R21 ;  /* 0x0000001500097202 */ /* 0x000fe40000000f00 */
[----:B------:R-:W-:-:S07]  /*14b0*/  MOV R8, 0x14d0 ;  /* 0x000014d000087802 */ /* 0x000fce0000000f00 */
[----:B------:R-:W-:Y:S05]  /*14c0*/  CALL.REL.NOINC `($__internal_140_$__cuda_sm20_div_s64) ;  /* 0x0000005400887944 */ /* 0x000fea0003c00000 */
        /* <DEDUP_REMOVED lines=11> */
.L_x_6744:
[----:B------:R-:W-:Y:S05]  /*1580*/  BSYNC.RECONVERGENT B1 ;  /* 0x0000000000017941 */ /* 0x000fea0003800200 */
.L_x_6742:
        /* <DEDUP_REMOVED lines=34> */
.L_x_6746:
        /* <DEDUP_REMOVED lines=17> */
.L_x_6747:
[----:B------:R-:W-:Y:S05]  /*18c0*/  BSYNC.RECONVERGENT B1 ;  /* 0x0000000000017941 */ /* 0x000fea0003800200 */
.L_x_6745:
        /* <DEDUP_REMOVED lines=35> */
.L_x_6749:
[----:B------:R-:W-:Y:S01]  /*1b00*/  MOV R26, R18 ;  /* 0x00000012001a7202 */ /* 0x000fe20000000f00 */
[----:B------:R-:W-:Y:S01]  /*1b10*/  IMAD.MOV.U32 R11, RZ, RZ, R19 ;  /* 0x000000ffff0b7224 */ /* 0x000fe200078e0013 */
[----:B------:R-:W-:Y:S01]  /*1b20*/  MOV R10, R20 ;  /* 0x00000014000a7202 */ /* 0x000fe20000000f00 */
[----:B------:R-:W-:Y:S01]  /*1b30*/  IMAD.MOV.U32 R9, RZ, RZ, R21 ;  /* 0x000000ffff097224 */ /* 0x000fe200078e0015 */
[----:B------:R-:W-:-:S07]  /*1b40*/  MOV R8, 0x1b60 ;  /* 0x00001b6000087802 */ /* 0x000fce0000000f00 */
[----:B------:R-:W-:Y:S05]  /*1b50*/  CALL.REL.NOINC `($__internal_140_$__cuda_sm20_div_s64) ;  /* 0x0000004c00e47944 */ /* 0x000fea0003c00000 */
        /* <DEDUP_REMOVED lines=11> */
.L_x_6750:
[----:B------:R-:W-:Y:S05]  /*1c10*/  BSYNC.RECONVERGENT B1 ;  /* 0x0000000000017941 */ /* 0x000fea0003800200 */
.L_x_6748:
        /* <DEDUP_REMOVED lines=9> */
.L_x_6726:
        /* <DEDUP_REMOVED lines=36> */
.L_x_6754:
[----:B------:R-:W-:Y:S01]  /*1ef0*/  IMAD.MOV.U32 R26, RZ, RZ, R4 ;  /* 0x000000ffff1a7224 */ /* 0x000fe200078e0004 */
[----:B------:R-:W-:Y:S01]  /*1f00*/  MOV R11, R5 ;  /* 0x00000005000b7202 */ /* 0x000fe20000000f00 */
[----:B------:R-:W-:Y:S01]  /*1f10*/  IMAD.MOV.U32 R10, RZ, RZ, R6 ;  /* 0x000000ffff0a7224 */ /* 0x000fe200078e0006 */
[----:B------:R-:W-:Y:S02]  /*1f20*/  MOV R9, R7 ;  /* 0x0000000700097202 */ /* 0x000fe40000000f00 */
[----:B------:R-:W-:-:S07]  /*1f30*/  MOV R8, 0x1f50 ;  /* 0x00001f5000087802 */ /* 0x000fce0000000f00 */
[----:B------:R-:W-:Y:S05]  /*1f40*/  CALL.REL.NOINC `($__internal_140_$__cuda_sm20_div_s64) ;  /* 0x0000004800e87944 */ /* 0x000fea0003c00000 */
        /* <DEDUP_REMOVED lines=9> */
.L_x_6755:
[----:B------:R-:W-:Y:S05]  /*1fe0*/  BSYNC.RECONVERGENT B1 ;  /* 0x0000000000017941 */ /* 0x000fea0003800200 */
.L_x_6753:
        /* <DEDUP_REMOVED lines=34> */
.L_x_6757:
        /* <DEDUP_REMOVED lines=14> */
.L_x_6758:
[----:B------:R-:W-:Y:S05]  /*22f0*/  BSYNC.RECONVERGENT B1 ;  /* 0x0000000000017941 */ /* 0x000fea0003800200 */
.L_x_6756:
        /* <DEDUP_REMOVED lines=36> */
.L_x_6760:
        /* <DEDUP_REMOVED lines=17> */
.L_x_6761:
[----:B------:R-:W-:Y:S05]  /*2650*/  BSYNC.RECONVERGENT B1 ;  /* 0x0000000000017941 */ /* 0x000fea0003800200 */
.L_x_6759:
        /* <DEDUP_REMOVED lines=35> */
.L_x_6763:
[----:B------:R-:W-:Y:S01]  /*2890*/  IMAD.MOV.U32 R26, RZ, RZ, R16 ;  /* 0x000000ffff1a7224 */ /* 0x000fe200078e0010 */
[----:B------:R-:W-:Y:S01]  /*28a0*/  MOV R11, R17 ;  /* 0x00000011000b7202 */ /* 0x000fe20000000f00 */
[----:B------:R-:W-:Y:S01]  /*28b0*/  IMAD.MOV.U32 R10, RZ, RZ, R14 ;  /* 0x000000ffff0a7224 */ /* 0x000fe200078e000e */
[----:B------:R-:W-:Y:S02]  /*28c0*/  MOV R9, R15 ;  /* 0x0000000f00097202 */ /* 0x000fe40000000f00 */
[----:B------:R-:W-:-:S07]  /*28d0*/  MOV R8, 0x28f0 ;  /* 0x000028f000087802 */ /* 0x000fce0000000f00 */
[----:B------:R-:W-:Y:S05]  /*28e0*/  CALL.REL.NOINC `($__internal_140_$__cuda_sm20_div_s64) ;  /* 0x0000004000807944 */ /* 0x000fea0003c00000 */
        /* <DEDUP_REMOVED lines=10> */
.L_x_6764:
[----:B------:R-:W-:Y:S05]  /*2990*/  BSYNC.RECONVERGENT B1 ;  /* 0x0000000000017941 */ /* 0x000fea0003800200 */
.L_x_6762:
[----:B------:R-:W-:Y:S01]  /*29a0*/  IMAD R9, R9, R22, RZ ;  /* 0x0000001609097224 */ /* 0x000fe200078e02ff */
[----:B------:R-:W-:Y:S01]  /*29b0*/  IADD3 R3, PT, PT, R3, -0x2, RZ ;  /* 0xfffffffe03037810 */ /* 0x000fe20007ffe0ff */
[----:B------:R-:W-:Y:S02]  /*29c0*/  IMAD.MOV.U32 R6, RZ, RZ, R20 ;  /* 0x000000ffff067224 */ /* 0x000fe400078e0014 */
[-C--:B------:R-:W-:Y:S02]  /*29d0*/  IMAD R9, R23, R8.reuse, R9 ;  /* 0x0000000817097224 */ /* 0x080fe400078e0209 */
[----:B------:R-:W-:-:S04]  /*29e0*/  IMAD.WIDE.U32 R20, R22, R8, R6 ;  /* 0x0000000816147225 */ /* 0x000fc800078e0006 */
[----:B------:R-:W-:-:S07]  /*29f0*/  IMAD.IADD R21, R21, 0x1, R9 ;  /* 0x0000000115157824 */ /* 0x000fce00078e0209 */
.L_x_6752:
        /* <DEDUP_REMOVED lines=31> */
.L_x_6766:
[----:B------:R-:W-:Y:S01]  /*2bf0*/  MOV R14, R4 ;  /* 0x00000004000e7202 */ /* 0x000fe20000000f00 */
[----:B------:R-:W-:Y:S01]  /*2c00*/  IMAD.MOV.U32 R23, RZ, RZ, R5 ;  /* 0x000000ffff177224 */ /* 0x000fe200078e0005 */
[----:B------:R-:W-:Y:S01]  /*2c10*/  MOV R22, R6 ;  /* 0x0000000600167202 */ /* 0x000fe20000000f00 */
[----:B------:R-:W-:Y:S01]  /*2c20*/  IMAD.MOV.U32 R15, RZ, RZ, R7 ;  /* 0x000000ffff0f7224 */ /* 0x000fe200078e0007 */
[----:B------:R-:W-:-:S07]  /*2c30*/  MOV R24, 0x2c50 ;  /* 0x00002c5000187802 */ /* 0x000fce0000000f00 */
[----:B------:R-:W-:Y:S05]  /*2c40*/  CALL.REL.NOINC `($__internal_141_$__cuda_sm20_rem_s64) ;  /* 0x0000004000f47944 */ /* 0x000fea0003c00000 */
.L_x_6767:
[----:B------:R-:W-:Y:S05]  /*2c50*/  BSYNC.RECONVERGENT B1 ;  /* 0x0000000000017941 */ /* 0x000fea0003800200 */
.L_x_6765:
        /* <DEDUP_REMOVED lines=31> */
.L_x_6769:
[----:B------:R-:W-:Y:S01]  /*2e50*/  IMAD.MOV.U32 R22, RZ, RZ, R6 ;  /* 0x000000ffff167224 */ /* 0x000fe200078e0006 */
[----:B------:R-:W-:Y:S01]  /*2e60*/  MOV R15, R7 ;  /* 0x00000007000f7202 */ /* 0x000fe20000000f00 */
[----:B------:R-:W-:Y:S01]  /*2e70*/  IMAD.MOV.U32 R14, RZ, RZ, R18 ;  /* 0x000000ffff0e7224 */ /* 0x000fe200078e0012 */
[----:B------:R-:W-:Y:S02]  /*2e80*/  MOV R23, R19 ;  /* 0x0000001300177202 */ /* 0x000fe40000000f00 */
[----:B------:R-:W-:-:S07]  /*2e90*/  MOV R24, 0x2eb0 ;  /* 0x00002eb000187802 */ /* 0x000fce0000000f00 */
[----:B------:R-:W-:Y:S05]  /*2ea0*/  CALL.REL.NOINC `($__internal_141_$__cuda_sm20_rem_s64) ;  /* 0x00000040005c7944 */ /* 0x000fea0003c00000 */
[----:B------:R-:W-:Y:S01]  /*2eb0*/  IMAD.MOV.U32 R6, RZ, RZ, R8 ;  /* 0x000000ffff067224 */ /* 0x000fe200078e0008 */
[----:B------:R-:W-:-:S07]  /*2ec0*/  MOV R7, R9 ;  /* 0x0000000900077202 */ /* 0x000fce0000000f00 */
.L_x_6770:
[----:B------:R-:W-:Y:S05]  /*2ed0*/  BSYNC.RECONVERGENT B1 ;  /* 0x0000000000017941 */ /* 0x000fea0003800200 */
.L_x_6768:
[----:B------:R-:W-:Y:S02]  /*2ee0*/  IMAD R3, R7, R4, RZ ;  /* 0x0000000407037224 */ /* 0x000fe400078e02ff */
[----:B------:R-:W-:-:S04]  /*2ef0*/  IMAD.WIDE.U32 R20, R4, R6, R20 ;  /* 0x0000000604147225 */ /* 0x000fc800078e0014 */
[----:B------:R-:W-:-:S04]  /*2f00*/  IMAD R3, R5, R6, R3 ;  /* 0x0000000605037224 */ /* 0x000fc800078e0203 */
[----:B------:R-:W-:-:S07]  /*2f10*/  IMAD.IADD R21, R21, 0x1, R3 ;  /* 0x0000000115157824 */ /* 0x000fce00078e0203 */
.L_x_6725:
        /* <DEDUP_REMOVED lines=12> */
.L_x_6772:
[----:B------:R-:W-:Y:S05]  /*2fe0*/  BSYNC.RECONVERGENT B1 ;  /* 0x0000000000017941 */ /* 0x000fea0003800200 */
.L_x_6771:
[----:B------:R-:W-:-:S05]  /*2ff0*/  SEL R3, RZ, 0x1, !P0 ;  /* 0x00000001ff037807 */ /* 0x000fca0004000000 */
[----:B------:R1:W-:Y:S01]  /*3000*/  STS.U8 [R0+UR4], R3 ;  /* 0x0000000300007988 */ /* 0x0003e20008000004 */
[----:B------:R-:W-:Y:S05]  /*3010*/  BRA `(.L_x_6773) ;  /* 0x00000034009c7947 */ /* 0x000fea0003800000 */
.L_x_6724:
        /* <DEDUP_REMOVED lines=20> */
.L_x_6800:
        /* <DEDUP_REMOVED lines=33> */
.L_x_6777:
[----:B------:R-:W-:Y:S01]  /*3370*/  IMAD.MOV.U32 R26, RZ, RZ, R14 ;  /* 0x000000ffff1a7224 */ /* 0x000fe200078e000e */
[----:B------:R-:W-:Y:S01]  /*3380*/  MOV R11, R13 ;  /* 0x0000000d000b7202 */ /* 0x000fe20000000f00 */
[----:B------:R-:W-:Y:S01]  /*3390*/  IMAD.MOV.U32 R10, RZ, RZ, R34 ;  /* 0x000000ffff0a7224 */ /* 0x000fe200078e0022 */
[----:B------:R-:W-:Y:S02]  /*33a0*/  MOV R9, R35 ;  /* 0x0000002300097202 */ /* 0x000fe40000000f00 */
[----:B------:R-:W-:-:S07]  /*33b0*/  MOV R8, 0x33d0 ;  /* 0x000033d000087802 */ /* 0x000fce0000000f00 */
[----:B-123--:R-:W-:Y:S05]  /*33c0*/  CALL.REL.NOINC `($__internal_140_$__cuda_sm20_div_s64) ;  /* 0x0000003400c87944 */ /* 0x00efea0003c00000 */
        /* <DEDUP_REMOVED lines=10> */
.L_x_6778:
[----:B------:R-:W-:Y:S05]  /*3470*/  BSYNC.RECONVERGENT B1 ;  /* 0x0000000000017941 */ /* 0x000fea0003800200 */
.L_x_6776:
        /* <DEDUP_REMOVED lines=37> */
.L_x_6780:
        /* <DEDUP_REMOVED lines=17> */
.L_x_6781:
[----:B------:R-:W-:Y:S05]  /*37e0*/  BSYNC.RECONVERGENT B1 ;  /* 0x0000000000017941 */ /* 0x000fea0003800200 */
.L_x_6779:
        /* <DEDUP_REMOVED lines=38> */
.L_x_6783:
[----:B------:R-:W-:Y:S01]  /*3a50*/  IMAD.MOV.U32 R26, RZ, RZ, R34 ;  /* 0x000000ffff1a7224 */ /* 0x000fe200078e0022 */
[----:B------:R-:W-:Y:S01]  /*3a60*/  MOV R11, R35 ;  /* 0x00000023000b7202 */ /* 0x000fe20000000f00 */
[----:B------:R-:W-:Y:S01]  /*3a70*/  IMAD.MOV.U32 R10, RZ, RZ, R36 ;  /* 0x000000ffff0a7224 */ /* 0x000fe200078e0024 */
[----:B------:R-:W-:Y:S02]  /*3a80*/  MOV R9, R37 ;  /* 0x0000002500097202 */ /* 0x000fe40000000f00 */
[----:B------:R-:W-:-:S07]  /*3a90*/  MOV R8, 0x3ab0 ;  /* 0x00003ab000087802 */ /* 0x000fce0000000f00 */
[----:B-1----:R-:W-:Y:S05]  /*3aa0*/  CALL.REL.NOINC `($__internal_140_$__cuda_sm20_div_s64) ;  /* 0x0000003000107944 */ /* 0x002fea0003c00000 */
        /* <DEDUP_REMOVED lines=11> */
.L_x_6784:
[----:B------:R-:W-:Y:S05]  /*3b60*/  BSYNC.RECONVERGENT B1 ;  /* 0x0000000000017941 */ /* 0x000fea0003800200 */
.L_x_6782:
        /* <DEDUP_REMOVED lines=37> */
.L_x_6786:
        /* <DEDUP_REMOVED lines=17> */
.L_x_6787:
[----:B------:R-:W-:Y:S05]  /*3ed0*/  BSYNC.RECONVERGENT B1 ;  /* 0x0000000000017941 */ /* 0x000fea0003800200 */
.L_x_6785:
        /* <DEDUP_REMOVED lines=38> */
.L_x_6789:
        /* <DEDUP_REMOVED lines=17> */
.L_x_6790:
[----:B------:R-:W-:Y:S05]  /*4250*/  BSYNC.RECONVERGENT B1 ;  /* 0x0000000000017941 */ /* 0x000fea0003800200 */
.L_x_6788:
        /* <DEDUP_REMOVED lines=38> */
.L_x_6792:
        /* <DEDUP_REMOVED lines=17> */
.L_x_6793:
[----:B------:R-:W-:Y:S05]  /*45d0*/  BSYNC.RECONVERGENT B1 ;  /* 0x0000000000017941 */ /* 0x000fea0003800200 */
.L_x_6791:
        /* <DEDUP_REMOVED lines=37> */
.L_x_6795:
        /* <DEDUP_REMOVED lines=17> */
.L_x_6796:
[----:B------:R-:W-:Y:S05]  /*4940*/  BSYNC.RECONVERGENT B1 ;  /* 0x0000000000017941 */ /* 0x000fea0003800200 */
.L_x_6794:
        /* <DEDUP_REMOVED lines=37> */
.L_x_6798:
        /* <DEDUP_REMOVED lines=17> */
.L_x_6799:
[----:B------:R-:W-:Y:S05]  /*4cb0*/  BSYNC.RECONVERGENT B1 ;  /* 0x0000000000017941 */ /* 0x000fea0003800200 */
.L_x_6797:
        /* <DEDUP_REMOVED lines=12> */
.L_x_6775:
        /* <DEDUP_REMOVED lines=37> */
.L_x_6803:
[----:B------:R-:W-:Y:S01]  /*4fd0*/  IMAD.MOV.U32 R26, RZ, RZ, R14 ;  /* 0x000000ffff1a7224 */ /* 0x000fe200078e000e */
[----:B------:R-:W-:Y:S01]  /*4fe0*/  MOV R11, R13 ;  /* 0x0000000d000b7202 */ /* 0x000fe20000000f00 */
[----:B------:R-:W-:Y:S01]  /*4ff0*/  IMAD.MOV.U32 R10, RZ, RZ, R16 ;  /* 0x000000ffff0a7224 */ /* 0x000fe200078e0010 */
[----:B------:R-:W-:Y:S02]  /*5000*/  MOV R9, R17 ;  /* 0x0000001100097202 */ /* 0x000fe40000000f00 */
[----:B------:R-:W-:-:S07]  /*5010*/  MOV R8, 0x5030 ;  /* 0x0000503000087802 */ /* 0x000fce0000000f00 */
[----:B------:R-:W-:Y:S05]  /*5020*/  CALL.REL.NOINC `($__internal_140_$__cuda_sm20_div_s64) ;  /* 0x0000001800b07944 */ /* 0x000fea0003c00000 */
        /* <DEDUP_REMOVED lines=10> */
.L_x_6804:
[----:B------:R-:W-:Y:S05]  /*50d0*/  BSYNC.RECONVERGENT B1 ;  /* 0x0000000000017941 */ /* 0x000fea0003800200 */
.L_x_6802:
        /* <DEDUP_REMOVED lines=38> */
.L_x_6806:
        /* <DEDUP_REMOVED lines=17> */
.L_x_6807:
[----:B------:R-:W-:Y:S05]  /*5450*/  BSYNC.RECONVERGENT B1 ;  /* 0x0000000000017941 */ /* 0x000fea0003800200 */
.L_x_6805:
        /* <DEDUP_REMOVED lines=40> */
.L_x_6809:
[----:B------:R-:W-:Y:S01]  /*56e0*/  MOV R26, R12 ;  /* 0x0000000c001a7202 */ /* 0x000fe20000000f00 */
[----:B------:R-:W-:Y:S01]  /*56f0*/  IMAD.MOV.U32 R11, RZ, RZ, R13 ;  /* 0x000000ffff0b7224 */ /* 0x000fe200078e000d */
[----:B------:R-:W-:Y:S01]  /*5700*/  MOV R10, R14 ;  /* 0x0000000e000a7202 */ /* 0x000fe20000000f00 */
[----:B------:R-:W-:Y:S01]  /*5710*/  IMAD.MOV.U32 R9, RZ, RZ, R15 ;  /* 0x000000ffff097224 */ /* 0x000fe200078e000f */
[----:B------:R-:W-:-:S07]  /*5720*/  MOV R8, 0x5740 ;  /* 0x0000574000087802 */ /* 0x000fce0000000f00 */
[----:B------:R-:W-:Y:S05]  /*5730*/  CALL.REL.NOINC `($__internal_140_$__cuda_sm20_div_s64) ;  /* 0x0000001000ec7944 */ /* 0x000fea0003c00000 */
        /* <DEDUP_REMOVED lines=11> */
.L_x_6810:
[----:B------:R-:W-:Y:S05]  /*57f0*/  BSYNC.RECONVERGENT B1 ;  /* 0x0000000000017941 */ /* 0x000fea0003800200 */
.L_x_6808:
        /* <DEDUP_REMOVED lines=40> */
.L_x_6812:
        /* <DEDUP_REMOVED lines=17> */
.L_x_6813:
[----:B------:R-:W-:Y:S05]  /*5b90*/  BSYNC.RECONVERGENT B1 ;  /* 0x0000000000017941 */ /* 0x000fea0003800200 */
.L_x_6811:
        /* <DEDUP_REMOVED lines=9> */
.L_x_6801:
        /* <DEDUP_REMOVED lines=35> */
.L_x_6816:
[----:B------:R-:W-:Y:S01]  /*5e60*/  MOV R26, R14 ;  /* 0x0000000e001a7202 */ /* 0x000fe20000000f00 */
[----:B------:R-:W-:Y:S01]  /*5e70*/  IMAD.MOV.U32 R10, RZ, RZ, R16 ;  /* 0x000000ffff0a7224 */ /* 0x000fe200078e0010 */
[----:B------:R-:W-:Y:S02]  /*5e80*/  MOV R11, R13 ;  /* 0x0000000d000b7202 */ /* 0x000fe40000000f00 */
[----:B------:R-:W-:Y:S02]  /*5e90*/  MOV R9, R17 ;  /* 0x0000001100097202 */ /* 0x000fe40000000f00 */
[----:B------:R-:W-:-:S07]  /*5ea0*/  MOV R8, 0x5ec0 ;  /* 0x00005ec000087802 */ /* 0x000fce0000000f00 */
[----:B------:R-:W-:Y:S05]  /*5eb0*/  CALL.REL.NOINC `($__internal_140_$__cuda_sm20_div_s64) ;  /* 0x0000000c000c7944 */ /* 0x000fea0003c00000 */
        /* <DEDUP_REMOVED lines=10> */
.L_x_6817:
[----:B------:R-:W-:Y:S05]  /*5f60*/  BSYNC.RECONVERGENT B1 ;  /* 0x0000000000017941 */ /* 0x000fea0003800200 */
.L_x_6815:
        /* <DEDUP_REMOVED lines=39> */
.L_x_6819:
        /* <DEDUP_REMOVED lines=17> */
.L_x_6820:
[----:B------:R-:W-:Y:S05]  /*62f0*/  BSYNC.RECONVERGENT B1 ;  /* 0x0000000000017941 */ /* 0x000fea0003800200 */
.L_x_6818:
        /* <DEDUP_REMOVED lines=9> */
.L_x_6814:
        /* <DEDUP_REMOVED lines=31> */
.L_x_6822:
[----:B------:R-:W-:Y:S02]  /*6580*/  MOV R15, R23 ;  /* 0x00000017000f7202 */ /* 0x000fe40000000f00 */
[----:B------:R-:W-:Y:S02]  /*6590*/  MOV R23, R13 ;  /* 0x0000000d00177202 */ /* 0x000fe40000000f00 */
[----:B------:R-:W-:-:S07]  /*65a0*/  MOV R24, 0x65c0 ;  /* 0x000065c000187802 */ /* 0x000fce0000000f00 */
[----:B------:R-:W-:Y:S05]  /*65b0*/  CALL.REL.NOINC `($__internal_141_$__cuda_sm20_rem_s64) ;  /* 0x0000000800987944 */ /* 0x000fea0003c00000 */
.L_x_6823:
[----:B------:R-:W-:Y:S05]  /*65c0*/  BSYNC.RECONVERGENT B1 ;  /* 0x0000000000017941 */ /* 0x000fea0003800200 */
.L_x_6821:
[----:B------:R-:W0:Y:S02]  /*65d0*/  LDC.64 R10, c[0x0][0x398] ;  /* 0x0000e600ff0a7b82 */ /* 0x000e240000000a00 */
[----:B0-----:R-:W-:-:S06]  /*65e0*/  IMAD.WIDE.U32 R6, R7, 0x8, R10 ;  /* 0x0000000807067825 */ /* 0x001fcc00078e000a */
[----:B------:R-:W2:Y:S02]  /*65f0*/  LDG.E.64 R6, desc[UR8][R6.64] ;  /* 0x0000000806067981 */ /* 0x000ea4000c1e1b00 */
[-C--:B--2---:R-:W-:Y:S02]  /*6600*/  IMAD R3, R7, R8.reuse, RZ ;  /* 0x0000000807037224 */ /* 0x084fe400078e02ff */
[----:B------:R-:W-:-:S04]  /*6610*/  IMAD.WIDE.U32 R4, R6, R8, R4 ;  /* 0x0000000806047225 */ /* 0x000fc800078e0004 */
[----:B------:R-:W-:-:S04]  /*6620*/  IMAD R3, R6, R9, R3 ;  /* 0x0000000906037224 */ /* 0x000fc800078e0203 */
[----:B------:R-:W-:-:S07]  /*6630*/  IMAD.IADD R5, R5, 0x1, R3 ;  /* 0x0000000105057824 */ /* 0x000fce00078e0203 */
.L_x_6774:
[----:B------:R-:W0:Y:S02]  /*6640*/  LDCU.64 UR12, c[0x0][0x388] ;  /* 0x00007100ff0c77ac */ /* 0x000e240008000a00 */
[----:B0-----:R-:W-:-:S04]  /*6650*/  IADD3 R4, P0, PT, R4, UR12, RZ ;  /* 0x0000000c04047c10 */ /* 0x001fc8000ff1e0ff */
[----:B------:R-:W-:-:S06]  /*6660*/  IADD3.X R5, PT, PT, R5, UR13, RZ, P0, !PT ;  /* 0x0000000d05057c10 */ /* 0x000fcc00087fe4ff */
[----:B------:R-:W2:Y:S04]  /*6670*/  LDG.E.U8 R5, desc[UR8][R4.64] ;  /* 0x0000000804057981 */ /* 0x000ea8000c1e1100 */
[----:B--2---:R0:W-:Y:S02]  /*6680*/  STS.U8 [R0+UR4], R5 ;  /* 0x0000000500007988 */ /* 0x0041e40008000004 */
.L_x_6773:
[----:B------:R-:W-:Y:S05]  /*6690*/  BSYNC.RECONVERGENT B0 ;  /* 0x0000000000007941 */ /* 0x000fea0003800200 */
.L_x_6723:
[----:B------:R-:W-:Y:S01]  /*66a0*/  BAR.SYNC.DEFER_BLOCKING 0x0 ;  /* 0x0000000000007b1d */ /* 0x000fe20000010000 */
[----:B------:R-:W-:-:S09]  /*66b0*/  UISETP.GE.U32.AND UP0, UPT, UR5, 0x42, UPT ;  /* 0x000000420500788c */ /* 0x000fd2000bf06070 */
[----:B------:R-:W-:Y:S05]  /*66c0*/  BRA.U !UP0, `(.L_x_6824) ;  /* 0x00000001083c7547 */ /* 0x000fea000b800000 */
.L_x_6827:
        /* <DEDUP_REMOVED lines=10> */
.L_x_6826:
[----:B------:R-:W-:Y:S05]  /*6770*/  BSYNC.RECONVERGENT B0 ;  /* 0x0000000000007941 */ /* 0x000fea0003800200 */
.L_x_6825:
[----:B------:R-:W-:Y:S01]  /*6780*/  BAR.SYNC.DEFER_BLOCKING 0x0 ;  /* 0x0000000000007b1d */ /* 0x000fe20000010000 */
[----:B------:R-:W-:-:S05]  /*6790*/  UISETP.GT.U32.AND UP0, UPT, UR5, 0x83, UPT ;  /* 0x000000830500788c */ /* 0x000fca000bf04070 */
[----:B------:R-:W-:-:S04]  /*67a0*/  UMOV UR5, UR6 ;  /* 0x0000000600057c82 */ /* 0x000fc80008000000 */
[----:B------:R-:W-:Y:S05]  /*67b0*/  BRA.U UP0, `(.L_x_6827) ;  /* 0xfffffffd00c47547 */ /* 0x000fea000b83ffff */
.L_x_6824:
        /* <DEDUP_REMOVED lines=51> */
        .weak           $__internal_140_$__cuda_sm20_div_s64
        .type           $__internal_140_$__cuda_sm20_div_s64,@function
        .size           $__internal_140_$__cuda_sm20_div_s64,($__internal_141_$__cuda_sm20_rem_s64 - $__internal_140_$__cuda_sm20_div_s64)
$__internal_140_$__cuda_sm20_div_s64:
        /* <DEDUP_REMOVED lines=82> */
[----:B------:R-:W-:Y:S06]  /*7010*/  RET.REL.NODEC R8 `(uncontiguous_cumulate_all_u64) ;  /* 0xffffff8c08f87950 */ /* 0x000fec0003c3ffff */
        .weak           $__internal_141_$__cuda_sm20_rem_s64
        .type           $__internal_141_$__cuda_sm20_rem_s64,@function
        .size           $__internal_141_$__cuda_sm20_rem_s64,(.L_x_30457 - $__internal_141_$__cuda_sm20_rem_s64)
$__internal_141_$__cuda_sm20_rem_s64:
        /* <DEDUP_REMOVED lines=76> */
[----:B------:R-:W-:Y:S06]  /*74e0*/  RET.REL.NODEC R24 `(uncontiguous_cumulate_all_u64) ;  /* 0xffffff8818c47950 */ /* 0x000fec0003c3ffff */
.L_x_6828:
        /* <DEDUP_REMOVED lines=9> */
.L_x_30457:


//--------------------- .text.uncontiguous_all_u64 --------------------------
	.section	.text.uncontiguous_all_u64,"ax",@progbits
	.align	128
        .global         uncontiguous_all_u64
        .type           uncontiguous_all_u64,@function
        .size           uncontiguous_all_u64,(.L_x_30459 - uncontiguous_all_u64)
        .other          uncontiguous_all_u64,@"STO_CUDA_ENTRY STV_DEFAULT"
uncontiguous_all_u64:
.text.uncontiguous_all_u64:
        /* <DEDUP_REMOVED lines=39> */
.L_x_6857:
        /* <DEDUP_REMOVED lines=32> */
.L_x_6834:
[----:B------:R-:W-:Y:S01]  /*0470*/  MOV R26, R4 ;  /* 0x00000004001a7202 */ /* 0x000fe20000000f00 */
[----:B------:R-:W-:Y:S01]  /*0480*/  IMAD.MOV.U32 R11, RZ, RZ, R5 ;  /* 0x000000ffff0b7224 */ /* 0x000fe200078e0005 */
[----:B------:R-:W-:Y:S01]  /*0490*/  MOV R10, R36 ;  /* 0x00000024000a7202 */ /* 0x000fe20000000f00 */
[----:B------:R-:W-:Y:S01]  /*04a0*/  IMAD.MOV.U32 R9, RZ, RZ, R37 ;  /* 0x000000ffff097224 */ /* 0x000fe200078e0025 */
[----:B------:R-:W-:-:S07]  /*04b0*/  MOV R8, 0x4d0 ;  /* 0x000004d000087802 */ /* 0x000fce0000000f00 */
[----:B-1----:R-:W-:Y:S05]  /*04c0*/  CALL.REL.NOINC `($__internal_142_$__cuda_sm20_div_s64) ;  /* 0x00000064009c7944 */ /* 0x002fea0003c00000 */
        /* <DEDUP_REMOVED lines=9> */
.L_x_6835:
[----:B------:R-:W-:Y:S05]  /*0560*/  BSYNC.RECONVERGENT B1 ;  /* 0x0000000000017941 */ /* 0x000fea0003800200 */
.L_x_6833:
        /* <DEDUP_REMOVED lines=33> */
.L_x_6837:
[----:B------:R-:W-:Y:S01]  /*0780*/  MOV R26, R18 ;  /* 0x00000012001a7202 */ /* 0x000fe20000000f00 */
[----:B------:R-:W-:Y:S01]  /*0790*/  IMAD.MOV.U32 R11, RZ, RZ, R19 ;  /* 0x000000ffff0b7224 */ /* 0x000fe200078e0013 */
[----:B------:R-:W-:Y:S01]  /*07a0*/  MOV R10, R36 ;  /* 0x00000024000a7202 */ /* 0x000fe20000000f00 */
[----:B------:R-:W-:Y:S01]  /*07b0*/  IMAD.MOV.U32 R9, RZ, RZ, R37 ;  /* 0x000000ffff097224 */ /* 0x000fe200078e0025 */
[----:B------:R-:W-:-:S07]  /*07c0*/  MOV R8, 0x7e0 ;  /* 0x000007e000087802 */ /* 0x000fce0000000f00 */
[----:B------:R-:W-:Y:S05]  /*07d0*/  CALL.REL.NOINC `($__internal_142_$__cuda_sm20_div_s64) ;  /* 0x0000006000d87944 */ /* 0x000fea0003c00000 */
        /* <DEDUP_REMOVED lines=9> */
.L_x_6838:
[----:B------:R-:W-:Y:S05]  /*0870*/  BSYNC.RECONVERGENT B1 ;  /* 0x0000000000017941 */ /* 0x000fea0003800200 */
.L_x_6836:
        /* <DEDUP_REMOVED lines=34> */
.L_x_6840:
[----:B------:R-:W-:Y:S01]  /*0aa0*/  IMAD.MOV.U32 R26, RZ, RZ, R22 ;  /* 0x000000ffff1a7224 */ /* 0x000fe200078e0016 */
[----:B------:R-:W-:Y:S01]  /*0ab0*/  MOV R11, R23 ;  /* 0x00000017000b7202 */ /* 0x000fe20000000f00 */
[----:B------:R-:W-:Y:S01]  /*0ac0*/  IMAD.MOV.U32 R10, RZ, RZ, R40 ;  /* 0x000000ffff0a7224 */ /* 0x000fe200078e0028 */
[----:B------:R-:W-:Y:S02]  /*0ad0*/  MOV R9, R41 ;  /* 0x0000002900097202 */ /* 0x000fe40000000f00 */
[----:B------:R-:W-:-:S07]  /*0ae0*/  MOV R8, 0xb00 ;  /* 0x00000b0000087802 */ /* 0x000fce0000000f00 */
[----:B------:R-:W-:Y:S05]  /*0af0*/  CALL.REL.NOINC `($__internal_142_$__cuda_sm20_div_s64) ;  /* 0x0000006000107944 */ /* 0x000fea0003c00000 */
        /* <DEDUP_REMOVED lines=10> */
.L_x_6841:
[----:B------:R-:W-:Y:S05]  /*0ba0*/  BSYNC.RECONVERGENT B1 ;  /* 0x0000000000017941 */ /* 0x000fea0003800200 */
.L_x_6839:
        /* <DEDUP_REMOVED lines=35> */
.L_x_6843:
[----:B------:R-:W-:Y:S01]  /*0de0*/  MOV R26, R42 ;  /* 0x0000002a001a7202 */ /* 0x000fe20000000f00 */
[----:B------:R-:W-:Y:S01]  /*0df0*/  IMAD.MOV.U32 R11, RZ, RZ, R43 ;  /* 0x000000ffff0b7224 */ /* 0x000fe200078e002b */
[----:B------:R-:W-:Y:S01]  /*0e00*/  MOV R10, R40 ;  /* 0x00000028000a7202 */ /* 0x000fe20000000f00 */
[----:B------:R-:W-:Y:S01]  /*0e10*/  IMAD.MOV.U32 R9, RZ, RZ, R41 ;  /* 0x000000ffff097224 */ /* 0x000fe200078e0029 */
[----:B------:R-:W-:-:S07]  /*0e20*/  MOV R8, 0xe40 ;  /* 0x00000e4000087802 */ /* 0x000fce0000000f00 */
[----:B------:R-:W-:Y:S05]  /*0e30*/  CALL.REL.NOINC `($__internal_142_$__cuda_sm20_div_s64) ;  /* 0x0000005c00407944 */ /* 0x000fea0003c00000 */
        /* <DEDUP_REMOVED lines=11> */
.L_x_6844:
[----:B------:R-:W-:Y:S05]  /*0ef0*/  BSYNC.RECONVERGENT B1 ;  /* 0x0000000000017941 */ /* 0x000fea0003800200 */
.L_x_6842:
        /* <DEDUP_REMOVED lines=36> */
.L_x_6846:
        /* <DEDUP_REMOVED lines=16> */
.L_x_6847:
[----:B------:R-:W-:Y:S05]  /*1240*/  BSYNC.RECONVERGENT B1 ;  /* 0x0000000000017941 */ /* 0x000fea0003800200 */
.L_x_6845:
        /* <DEDUP_REMOVED lines=34> */
.L_x_6849:
[----:B------:R-:W-:Y:S01]  /*1470*/  IMAD.MOV.U32 R26, RZ, RZ, R40 ;  /* 0x000000ffff1a7224 */ /* 0x000fe200078e0028 */
[----:B------:R-:W-:Y:S01]  /*1480*/  MOV R11, R41 ;  /* 0x00000029000b7202 */ /* 0x000fe20000000f00 */
[----:B------:R-:W-:Y:S01]  /*1490*/  IMAD.MOV.U32 R10, RZ, RZ, R20 ;  /* 0x000000ffff0a7224 */ /* 0x000fe200078e0014 */
[----:B------:R-:W-:Y:S02]  /*14a0*/  MOV R9, R21 ;  /* 0x0000001500097202 */ /* 0x000fe40000000f00 */
[----:B------:R-:W-:-:S07]  /*14b0*/  MOV R8, 0x14d0 ;  /* 0x000014d000087802 */ /* 0x000fce0000000f00 */
[----:B------:R-:W-:Y:S05]  /*14c0*/  CALL.REL.NOINC `($__internal_142_$__cuda_sm20_div_s64) ;  /* 0x00000054009c7944 */ /* 0x000fea0003c00000 */
        /* <DEDUP_REMOVED lines=11> */
.L_x_6850:
[----:B------:R-:W-:Y:S05]  /*1580*/  BSYNC.RECONVERGENT B1 ;  /* 0x0000000000017941 */ /* 0x000fea0003800200 */
.L_x_6848:
        /* <DEDUP_REMOVED lines=34> */
.L_x_6852:
        /* <DEDUP_REMOVED lines=17> */
.L_x_6853:
[----:B------:R-:W-:Y:S05]  /*18c0*/  BSYNC.RECONVERGENT B1 ;  /* 0x0000000000017941 */ /* 0x000fea0003800200 */
.L_x_6851:
        /* <DEDUP_REMOVED lines=35> */
.L_x_6855:
[----:B------:R-:W-:Y:S01]  /*1b00*/  MOV R26, R18 ;  /* 0x00000012001a7202 */ /* 0x000fe20000000f00 */
[----:B------:R-:W-:Y:S01]  /*1b10*/  IMAD.MOV.U32 R11, RZ, RZ, R19 ;  /* 0x000000ffff0b7224 */ /* 0x000fe200078e0013 */
[----:B------:R-:W-:Y:S01]  /*1b20*/  MOV R10, R20 ;  /* 0x00000014000a7202 */ /* 0x000fe20000000f00 */
[----:B------:R-:W-:Y:S01]  /*1b30*/  IMAD.MOV.U32 R9, RZ, RZ, R21 ;  /* 0x000000ffff097224 */ /* 0x000fe200078e0015 */
[----:B------:R-:W-:-:S07]  /*1b40*/  MOV R8, 0x1b60 ;  /* 0x00001b6000087802 */ /* 0x000fce0000000f00 */
[----:B------:R-:W-:Y:S05]  /*1b50*/  CALL.REL.NOINC `($__internal_142_$__cuda_sm20_div_s64) ;  /* 0x0000004c00f87944 */ /* 0x000fea0003c00000 */
        /* <DEDUP_REMOVED lines=11> */
.L_x_6856:
[----:B------:R-:W-:Y:S05]  /*1c10*/  BSYNC.RECONVERGENT B1 ;  /* 0x0000000000017941 */ /* 0x000fea0003800200 */
.L_x_6854:
        /* <DEDUP_REMOVED lines=9> */
.L_x_6832:
        /* <DEDUP_REMOVED lines=36> */
.L_x_6860:
[----:B------:R-:W-:Y:S01]  /*1ef0*/  IMAD.MOV.U32 R26, RZ, RZ, R4 ;  /* 0x000000ffff1a7224 */ /* 0x000fe200078e0004 */
[----:B------:R-:W-:Y:S01]  /*1f00*/  MOV R11, R5 ;  /* 0x00000005000b7202 */ /* 0x000fe20000000f00 */
[----:B------:R-:W-:Y:S01]  /*1f10*/  IMAD.MOV.U32 R10, RZ, RZ, R6 ;  /* 0x000000ffff0a7224 */ /* 0x000fe200078e0006 */
[----:B------:R-:W-:Y:S02]  /*1f20*/  MOV R9, R7 ;  /* 0x0000000700097202 */ /* 0x000fe40000000f00 */
[----:B------:R-:W-:-:S07]  /*1f30*/  MOV R8, 0x1f50 ;  /* 0x00001f5000087802 */ /* 0x000fce0000000f00 */
[----:B------:R-:W-:Y:S05]  /*1f40*/  CALL.REL.NOINC `($__internal_142_$__cuda_sm20_div_s64) ;  /* 0x0000004800fc7944 */ /* 0x000fea0003c00000 */
        /* <DEDUP_REMOVED lines=9> */
.L_x_6861:
[----:B------:R-:W-:Y:S05]  /*1fe0*/  BSYNC.RECONVERGENT B1 ;  /* 0x0000000000017941 */ /* 0x000fea0003800200 */
.L_x_6859:
        /* <DEDUP_REMOVED lines=34> */
.L_x_6863:
        /* <DEDUP_REMOVED lines=14> */
.L_x_6864:
[----:B------:R-:W-:Y:S05]  /*22f0*/  BSYNC.RECONVERGENT B1 ;  /* 0x0000000000017941 */ /* 0x000fea0003800200 */
.L_x_6862:
        /* <DEDUP_REMOVED lines=36> */
.L_x_6866:
        /* <DEDUP_REMOVED lines=17> */
.L_x_6867:
[----:B------:R-:W-:Y:S05]  /*2650*/  BSYNC.RECONVERGENT B1 ;  /* 0x0000000000017941 */ /* 0x000fea0003800200 */
.L_x_6865:
        /* <DEDUP_REMOVED lines=35> */
.L_x_6869:
[----:B------:R-:W-:Y:S01]  /*2890*/  IMAD.MOV.U32 R26, RZ, RZ, R16 ;  /* 0x000000ffff1a7224 */ /* 0x000fe200078e0010 */
[----:B------:R-:W-:Y:S01]  /*28a0*/  MOV R11, R17 ;  /* 0x00000011000b7202 */ /* 0x000fe20000000f00 */
[----:B------:R-:W-:Y:S01]  /*28b0*/  IMAD.MOV.U32 R10, RZ, RZ, R14 ;  /* 0x000000ffff0a7224 */ /* 0x000fe200078e000e */
[----:B------:R-:W-:Y:S02]  /*28c0*/  MOV R9, R15 ;  /* 0x0000000f00097202 */ /* 0x000fe40000000f00 */
[----:B------:R-:W-:-:S07]  /*28d0*/  MOV R8, 0x28f0 ;  /* 0x000028f000087802 */ /* 0x000fce0000000f00 */
[----:B------:R-:W-:Y:S05]  /*28e0*/  CALL.REL.NOINC `($__internal_142_$__cuda_sm20_div_s64) ;  /* 0x0000004000947944 */ /* 0x000fea0003c00000 */
        /* <DEDUP_REMOVED lines=10> */
.L_x_6870:
[----:B------:R-:W-:Y:S05]  /*2990*/  BSYNC.RECONVERGENT B1 ;  /* 0x0000000000017941 */ /* 0x000fea0003800200 */
.L_x_6868:
[----:B------:R-:W-:Y:S01]  /*29a0*/  IMAD R9, R9, R22, RZ ;  /* 0x0000001609097224 */ /* 0x000fe200078e02ff */
[----:B------:R-:W-:Y:S01]  /*29b0*/  IADD3 R3, PT, PT, R3, -0x2, RZ ;  /* 0xfffffffe03037810 */ /* 0x000fe20007ffe0ff */
[----:B------:R-:W-:Y:S02]  /*29c0*/  IMAD.MOV.U32 R6, RZ, RZ, R20 ;  /* 0x000000ffff067224 */ /* 0x000fe400078e0014 */
[-C--:B------:R-:W-:Y:S02]  /*29d0*/  IMAD R9, R23, R8.reuse, R9 ;  /* 0x0000000817097224 */ /* 0x080fe400078e0209 */
[----:B------:R-:W-:-:S04]  /*29e0*/  IMAD.WIDE.U32 R20, R22, R8, R6 ;  /* 0x0000000816147225 */ /* 0x000fc800078e0006 */
[----:B------:R-:W-:-:S07]  /*29f0*/  IMAD.IADD R21, R21, 0x1, R9 ;  /* 0x0000000115157824 */ /* 0x000fce00078e0209 */
.L_x_6858:
        /* <DEDUP_REMOVED lines=31> */
.L_x_6872:
[----:B------:R-:W-:Y:S01]  /*2bf0*/  MOV R14, R4 ;  /* 0x00000004000e7202 */ /* 0x000fe20000000f00 */
[----:B------:R-:W-:Y:S01]  /*2c00*/  IMAD.MOV.U32 R23, RZ, RZ, R5 ;  /* 0x000000ffff177224 */ /* 0x000fe200078e0005 */
[----:B------:R-:W-:Y:S01]  /*2c10*/  MOV R22, R6 ;  /* 0x0000000600167202 */ /* 0x000fe20000000f00 */
[----:B------:R-:W-:Y:S01]  /*2c20*/  IMAD.MOV.U32 R15, RZ, RZ, R7 ;  /* 0x000000ffff0f7224 */ /* 0x000fe200078e0007 */
[----:B------:R-:W-:-:S07]  /*2c30*/  MOV R24, 0x2c50 ;  /* 0x00002c5000187802 */ /* 0x000fce0000000f00 */
[----:B------:R-:W-:Y:S05]  /*2c40*/  CALL.REL.NOINC `($__internal_143_$__cuda_sm20_rem_s64) ;  /* 0x0000004400087944 */ /* 0x000fea0003c00000 */
.L_x_6873:
[----:B------:R-:W-:Y:S05]  /*2c50*/  BSYNC.RECONVERGENT B1 ;  /* 0x0000000000017941 */ /* 0x000fea0003800200 */
.L_x_6871:
        /* <DEDUP_REMOVED lines=31> */
.L_x_6875:
[----:B------:R-:W-:Y:S01]  /*2e50*/  IMAD.MOV.U32 R22, RZ, RZ, R6 ;  /* 0x000000ffff167224 */ /* 0x000fe200078e0006 */
[----:B------:R-:W-:Y:S01]  /*2e60*/  MOV R15, R7 ;  /* 0x00000007000f7202 */ /* 0x000fe20000000f00 */
[----:B------:R-:W-:Y:S01]  /*2e70*/  IMAD.MOV.U32 R14, RZ, RZ, R18 ;  /* 0x000000ffff0e7224 */ /* 0x000fe200078e0012 */
[----:B------:R-:W-:Y:S02]  /*2e80*/  MOV R23, R19 ;  /* 0x0000001300177202 */ /* 0x000fe40000000f00 */
[----:B------:R-:W-:-:S07]  /*2e90*/  MOV R24, 0x2eb0 ;  /* 0x00002eb000187802 */ /* 0x000fce0000000f00 */
[----:B------:R-:W-:Y:S05]  /*2ea0*/  CALL.REL.NOINC `($__internal_143_$__cuda_sm20_rem_s64) ;  /* 0x0000004000707944 */ /* 0x000fea0003c00000 */
[----:B------:R-:W-:Y:S01]  /*2eb0*/  IMAD.MOV.U32 R6, RZ, RZ, R8 ;  /* 0x000000ffff067224 */ /* 0x000fe200078e0008 */
[----:B------:R-:W-:-:S07]  /*2ec0*/  MOV R7, R9 ;  /* 0x0000000900077202 */ /* 0x000fce0000000f00 */
.L_x_6876:
[----:B------:R-:W-:Y:S05]  /*2ed0*/  BSYNC.RECONVERGENT B1 ;  /* 0x0000000000017941 */ /* 0x000fea0003800200 */
.L_x_6874:
[----:B------:R-:W-:Y:S02]  /*2ee0*/  IMAD R3, R7, R4, RZ ;  /* 0x0000000407037224 */ /* 0x000fe400078e02ff */
[----:B------:R-:W-:-:S04]  /*2ef0*/  IMAD.WIDE.U32 R20, R4, R6, R20 ;  /* 0x0000000604147225 */ /* 0x000fc800078e0014 */
[----:B------:R-:W-:-:S04]  /*2f00*/  IMAD R3, R5, R6, R3 ;  /* 0x0000000605037224 */ /* 0x000fc800078e0203 */
[----:B------:R-:W-:-:S07]  /*2f10*/  IMAD.IADD R21, R21, 0x1, R3 ;  /* 0x0000000115157824 */ /* 0x000fce00078e0203 */
.L_x_6831:
        /* <DEDUP_REMOVED lines=14> */
.L_x_6878:
[----:B------:R-:W-:Y:S05]  /*3000*/  BSYNC.RECONVERGENT B1 ;  /* 0x0000000000017941 */ /* 0x000fea0003800200 */
.L_x_6877:
[----:B------:R-:W-:-:S05]  /*3010*/  SEL R3, RZ, 0x1, !P0 ;  /* 0x00000001ff037807 */ /* 0x000fca0004000000 */
[----:B------:R1:W-:Y:S01]  /*3020*/  STS.U8 [R0+UR4], R3 ;  /* 0x0000000300007988 */ /* 0x0003e20008000004 */
[----:B------:R-:W-:Y:S05]  /*3030*/  BRA `(.L_x_6879) ;  /* 0x0000003400a87947 */ /* 0x000fea0003800000 */
.L_x_6830:
        /* <DEDUP_REMOVED lines=20> */
.L_x_6906:
        /* <DEDUP_REMOVED lines=33> */
.L_x_6883:
[----:B------:R-:W-:Y:S01]  /*3390*/  IMAD.MOV.U32 R26, RZ, RZ, R14 ;  /* 0x000000ffff1a7224 */ /* 0x000fe200078e000e */
[----:B------:R-:W-:Y:S01]  /*33a0*/  MOV R11, R13 ;  /* 0x0000000d000b7202 */ /* 0x000fe20000000f00 */
[----:B------:R-:W-:Y:S01]  /*33b0*/  IMAD.MOV.U32 R10, RZ, RZ, R34 ;  /* 0x000000ffff0a7224 */ /* 0x000fe200078e0022 */
[----:B------:R-:W-:Y:S02]  /*33c0*/  MOV R9, R35 ;  /* 0x0000002300097202 */ /* 0x000fe40000000f00 */
[----:B------:R-:W-:-:S07]  /*33d0*/  MOV R8, 0x33f0 ;  /* 0x000033f000087802 */ /* 0x000fce0000000f00 */
[----:B-123--:R-:W-:Y:S05]  /*33e0*/  CALL.REL.NOINC `($__internal_142_$__cuda_sm20_div_s64) ;  /* 0x0000003400d47944 */ /* 0x00efea0003c00000 */
        /* <DEDUP_REMOVED lines=10> */
.L_x_6884:
[----:B------:R-:W-:Y:S05]  /*3490*/  BSYNC.RECONVERGENT B1 ;  /* 0x0000000000017941 */ /* 0x000fea0003800200 */
.L_x_6882:
        /* <DEDUP_REMOVED lines=37> */
.L_x_6886:
        /* <DEDUP_REMOVED lines=17> */
.L_x_6887:
[----:B------:R-:W-:Y:S05]  /*3800*/  BSYNC.RECONVERGENT B1 ;  /* 0x0000000000017941 */ /* 0x000fea0003800200 */
.L_x_6885:
        /* <DEDUP_REMOVED lines=38> */
.L_x_6889:
[----:B------:R-:W-:Y:S01]  /*3a70*/  IMAD.MOV.U32 R26, RZ, RZ, R34 ;  /* 0x000000ffff1a7224 */ /* 0x000fe200078e0022 */
[----:B------:R-:W-:Y:S01]  /*3a80*/  MOV R11, R35 ;  /* 0x00000023000b7202 */ /* 0x000fe20000000f00 */
[----:B------:R-:W-:Y:S01]  /*3a90*/  IMAD.MOV.U32 R10, RZ, RZ, R36 ;  /* 0x000000ffff0a7224 */ /* 0x000fe200078e0024 */
[----:B------:R-:W-:Y:S02]  /*3aa0*/  MOV R9, R37 ;  /* 0x0000002500097202 */ /* 0x000fe40000000f00 */
[----:B------:R-:W-:-:S07]  /*3ab0*/  MOV R8, 0x3ad0 ;  /* 0x00003ad000087802 */ /* 0x000fce0000000f00 */
[----:B-1----:R-:W-:Y:S05]  /*3ac0*/  CALL.REL.NOINC `($__internal_142_$__cuda_sm20_div_s64) ;  /* 0x00000030001c7944 */ /* 0x002fea0003c00000 */
        /* <DEDUP_REMOVED lines=11> */
.L_x_6890:
[----:B------:R-:W-:Y:S05]  /*3b80*/  BSYNC.RECONVERGENT B1 ;  /* 0x0000000000017941 */ /* 0x000fea0003800200 */
.L_x_6888:
        /* <DEDUP_REMOVED lines=37> */
.L_x_6892:
        /* <DEDUP_REMOVED lines=17> */
.L_x_6893:
[----:B------:R-:W-:Y:S05]  /*3ef0*/  BSYNC.RECONVERGENT B1 ;  /* 0x0000000000017941 */ /* 0x000fea0003800200 */
.L_x_6891:
        /* <DEDUP_REMOVED lines=38> */
.L_x_6895:
        /* <DEDUP_REMOVED lines=17> */
.L_x_6896:
[----:B------:R-:W-:Y:S05]  /*4270*/  BSYNC.RECONVERGENT B1 ;  /* 0x0000000000017941 */ /* 0x000fea0003800200 */
.L_x_6894:
        /* <DEDUP_REMOVED lines=38> */
.L_x_6898:
        /* <DEDUP_REMOVED lines=17> */
.L_x_6899:
[----:B------:R-:W-:Y:S05]  /*45f0*/  BSYNC.RECONVERGENT B1 ;  /* 0x0000000000017941 */ /* 0x000fea0003800200 */
.L_x_6897:
        /* <DEDUP_REMOVED lines=37> */
.L_x_6901:
        /* <DEDUP_REMOVED lines=17> */
.L_x_6902:
[----:B------:R-:W-:Y:S05]  /*4960*/  BSYNC.RECONVERGENT B1 ;  /* 0x0000000000017941 */ /* 0x000fea0003800200 */
.L_x_6900:
        /* <DEDUP_REMOVED lines=37> */
.L_x_6904:
        /* <DEDUP_REMOVED lines=17> */
.L_x_6905:
[----:B------:R-:W-:Y:S05]  /*4cd0*/  BSYNC.RECONVERGENT B1 ;  /* 0x0000000000017941 */ /* 0x000fea0003800200 */
.L_x_6903:
        /* <DEDUP_REMOVED lines=12> */
.L_x_6881:
        /* <DEDUP_REMOVED lines=37> */
.L_x_6909:
[----:B------:R-:W-:Y:S01]  /*4ff0*/  IMAD.MOV.U32 R26, RZ, RZ, R14 ;  /* 0x000000ffff1a7224 */ /* 0x000fe200078e000e */
[----:B------:R-:W-:Y:S01]  /*5000*/  MOV R11, R13 ;  /* 0x0000000d000b7202 */ /* 0x000fe20000000f00 */
[----:B------:R-:W-:Y:S01]  /*5010*/  IMAD.MOV.U32 R10, RZ, RZ, R16 ;  /* 0x000000ffff0a7224 */ /* 0x000fe200078e0010 */
[----:B------:R-:W-:Y:S02]  /*5020*/  MOV R9, R17 ;  /* 0x0000001100097202 */ /* 0x000fe40000000f00 */
[----:B------:R-:W-:-:S07]  /*5030*/  MOV R8, 0x5050 ;  /* 0x0000505000087802 */ /* 0x000fce0000000f00 */
[----:B------:R-:W-:Y:S05]  /*5040*/  CALL.REL.NOINC `($__internal_142_$__cuda_sm20_div_s64) ;  /* 0x0000001800bc7944 */ /* 0x000fea0003c00000 */
        /* <DEDUP_REMOVED lines=10> */
.L_x_6910:
[----:B------:R-:W-:Y:S05]  /*50f0*/  BSYNC.RECONVERGENT B1 ;  /* 0x0000000000017941 */ /* 0x000fea0003800200 */
.L_x_6908:
        /* <DEDUP_REMOVED lines=38> */
.L_x_6912:
        /* <DEDUP_REMOVED lines=17> */
.L_x_6913:
[----:B------:R-:W-:Y:S05]  /*5470*/  BSYNC.RECONVERGENT B1 ;  /* 0x0000000000017941 */ /* 0x000fea0003800200 */
.L_x_6911:
        /* <DEDUP_REMOVED lines=40> */
.L_x_6915:
        /* <DEDUP_REMOVED lines=17> */
.L_x_6916:
[----:B------:R-:W-:Y:S05]  /*5810*/  BSYNC.RECONVERGENT B1 ;  /* 0x0000000000017941 */ /* 0x000fea0003800200 */
.L_x_6914:
        /* <DEDUP_REMOVED lines=40> */
.L_x_6918:
        /* <DEDUP_REMOVED lines=14> */
[----:B------:R-:W-:Y:S01]  /*5b80*/  IMAD R11, R15, R19, R11 ;  /* 0x000000130f0b7224 */ /* 0x000fe200078e020b */
[----:B------:R-:W-:-:S03]  /*5b90*/  MOV R15, R8 ;  /* 0x00000008000f7202 */ /* 0x000fc60000000f00 */
[----:B------:R-:W-:-:S07]  /*5ba0*/  IMAD.IADD R11, R9, 0x1, R11 ;  /* 0x00000001090b7824 */ /* 0x000fce00078e020b */
.L_x_6919:
[----:B------:R-:W-:Y:S05]  /*5bb0*/  BSYNC.RECONVERGENT B1 ;  /* 0x0000000000017941 */ /* 0x000fea0003800200 */
.L_x_6917:
        /* <DEDUP_REMOVED lines=9> */
.L_x_6907:
        /* <DEDUP_REMOVED lines=35> */
.L_x_6922:
[----:B------:R-:W-:Y:S01]  /*5e80*/  MOV R26, R14 ;  /* 0x0000000e001a7202 */ /* 0x000fe20000000f00 */
[----:B------:R-:W-:Y:S01]  /*5e90*/  IMAD.MOV.U32 R10, RZ, RZ, R16 ;  /* 0x000000ffff0a7224 */ /* 0x000fe200078e0010 */
[----:B------:R-:W-:Y:S02]  /*5ea0*/  MOV R11, R13 ;  /* 0x0000000d000b7202 */ /* 0x000fe40000000f00 */
[----:B------:R-:W-:Y:S02]  /*5eb0*/  MOV R9, R17 ;  /* 0x0000001100097202 */ /* 0x000fe40000000f00 */
[----:B------:R-:W-:-:S07]  /*5ec0*/  MOV R8, 0x5ee0 ;  /* 0x00005ee000087802 */ /* 0x000fce0000000f00 */
[----:B------:R-:W-:Y:S05]  /*5ed0*/  CALL.REL.NOINC `($__internal_142_$__cuda_sm20_div_s64) ;  /* 0x0000000c00187944 */ /* 0x000fea0003c00000 */
        /* <DEDUP_REMOVED lines=10> */
.L_x_6923:
[----:B------:R-:W-:Y:S05]  /*5f80*/  BSYNC.RECONVERGENT B1 ;  /* 0x0000000000017941 */ /* 0x000fea0003800200 */
.L_x_6921:
        /* <DEDUP_REMOVED lines=39> */
.L_x_6925:
        /* <DEDUP_REMOVED lines=17> */
.L_x_6926:
[----:B------:R-:W-:Y:S05]  /*6310*/  BSYNC.RECONVERGENT B1 ;  /* 0x0000000000017941 */ /* 0x000fea0003800200 */
.L_x_6924:
        /* <DEDUP_REMOVED lines=9> */
.L_x_6920:
        /* <DEDUP_REMOVED lines=31> */
.L_x_6928:
[----:B------:R-:W-:Y:S02]  /*65a0*/  MOV R15, R23 ;  /* 0x00000017000f7202 */ /* 0x000fe40000000f00 */
[----:B------:R-:W-:Y:S02]  /*65b0*/  MOV R23, R13 ;  /* 0x0000000d00177202 */ /* 0x000fe40000000f00 */
[----:B------:R-:W-:-:S07]  /*65c0*/  MOV R24, 0x65e0 ;  /* 0x000065e000187802 */ /* 0x000fce0000000f00 */
[----:B------:R-:W-:Y:S05]  /*65d0*/  CALL.REL.NOINC `($__internal_143_$__cuda_sm20_rem_s64) ;  /* 0x0000000800a47944 */ /* 0x000fea0003c00000 */
.L_x_6929:
[----:B------:R-:W-:Y:S05]  /*65e0*/  BSYNC.RECONVERGENT B1 ;  /* 0x0000000000017941 */ /* 0x000fea0003800200 */
.L_x_6927:
[----:B------:R-:W0:Y:S02]  /*65f0*/  LDC.64 R10, c[0x0][0x398] ;  /* 0x0000e600ff0a7b82 */ /* 0x000e240000000a00 */
[----:B0-----:R-:W-:-:S06]  /*6600*/  IMAD.WIDE.U32 R6, R7, 0x8, R10 ;  /* 0x0000000807067825 */ /* 0x001fcc00078e000a */
[----:B------:R-:W2:Y:S02]  /*6610*/  LDG.E.64 R6, desc[UR8][R6.64] ;  /* 0x0000000806067981 */ /* 0x000ea4000c1e1b00 */
[-C--:B--2---:R-:W-:Y:S02]  /*6620*/  IMAD R3, R7, R8.reuse, RZ ;  /* 0x0000000807037224 */ /* 0x084fe400078e02ff */
[----:B------:R-:W-:-:S04]  /*6630*/  IMAD.WIDE.U32 R4, R6, R8, R4 ;  /* 0x0000000806047225 */ /* 0x000fc800078e0004 */
[----:B------:R-:W-:-:S04]  /*6640*/  IMAD R3, R6, R9, R3 ;  /* 0x0000000906037224 */ /* 0x000fc800078e0203 */
[----:B------:R-:W-:-:S07]  /*6650*/  IMAD.IADD R5, R5, 0x1, R3 ;  /* 0x0000000105057824 */ /* 0x000fce00078e0203 */
.L_x_6880:
[----:B------:R-:W0:Y:S02]  /*6660*/  LDCU.64 UR12, c[0x0][0x388] ;  /* 0x00007100ff0c77ac */ /* 0x000e240008000a00 */
[----:B0-----:R-:W-:-:S04]  /*6670*/  LEA R6, P0, R4, UR12, 0x3 ;  /* 0x0000000c04067c11 */ /* 0x001fc8000f8018ff */
[----:B------:R-:W-:-:S05]  /*6680*/  LEA.HI.X R7, R4, UR13, R5, 0x3, P0 ;  /* 0x0000000d04077c11 */ /* 0x000fca00080f1c05 */
[----:B------:R-:W2:Y:S02]  /*6690*/  LDG.E.64 R4, desc[UR8][R6.64] ;  /* 0x0000000806047981 */ /* 0x000ea4000c1e1b00 */
[----:B--2---:R-:W-:-:S04]  /*66a0*/  ISETP.NE.U32.AND P0, PT, R4, RZ, PT ;  /* 0x000000ff0400720c */ /* 0x004fc80003f05070 */
[----:B------:R-:W-:-:S04]  /*66b0*/  ISETP.NE.AND.EX P0, PT, R5, RZ, PT, P0 ;  /* 0x000000ff0500720c */ /* 0x000fc80003f05300 */
[----:B------:R-:W-:-:S05]  /*66c0*/  SEL R3, RZ, 0x1, !P0 ;  /* 0x00000001ff037807 */ /* 0x000fca0004000000 */
[----:B------:R0:W-:Y:S04]  /*66d0*/  STS.U8 [R0+UR4], R3 ;  /* 0x0000000300007988 */ /* 0x0001e80008000004 */
.L_x_6879:
[----:B------:R-:W-:Y:S05]  /*66e0*/  BSYNC.RECONVERGENT B0 ;  /* 0x0000000000007941 */ /* 0x000fea0003800200 */
.L_x_6829:
[----:B------:R-:W-:Y:S01]  /*66f0*/  BAR.SYNC.DEFER_BLOCKING 0x0 ;  /* 0x0000000000007b1d */ /* 0x000fe20000010000 */
[----:B------:R-:W-:-:S09]  /*6700*/  UISETP.GE.U32.AND UP0, UPT, UR5, 0x42, UPT ;  /* 0x000000420500788c */ /* 0x000fd2000bf06070 */
[----:B------:R-:W-:Y:S05]  /*6710*/  BRA.U !UP0, `(.L_x_6930) ;  /* 0x00000001083c7547 */ /* 0x000fea000b800000 */
.L_x_6933:
        /* <DEDUP_REMOVED lines=10> */
.L_x_6932:
[----:B------:R-:W-:Y:S05]  /*67c0*/  BSYNC.RECONVERGENT B0 ;  /* 0x0000000000007941 */ /* 0x000fea0003800200 */
.L_x_6931:
[----:B------:R-:W-:Y:S01]  /*67d0*/  BAR.SYNC.DEFER_BLOCKING 0x0 ;  /* 0x0000000000007b1d */ /* 0x000fe20000010000 */
[----:B------:R-:W-:-:S05]  /*67e0*/  UISETP.GT.U32.AND UP0, UPT, UR5, 0x83, UPT ;  /* 0x000000830500788c */ /* 0x000fca000bf04070 */
[----:B------:R-:W-:-:S04]  /*67f0*/  UMOV UR5, UR6 ;  /* 0x0000000600057c82 */ /* 0x000fc80008000000 */
[----:B------:R-:W-:Y:S05]  /*6800*/  BRA.U UP0, `(.L_x_6933) ;  /* 0xfffffffd00c47547 */ /* 0x000fea000b83ffff */
.L_x_6930:
        /* <DEDUP_REMOVED lines=51> */
        .weak           $__internal_142_$__cuda_sm20_div_s64
        .type           $__internal_142_$__cuda_sm20_div_s64,@function
        .size           $__internal_142_$__cuda_sm20_div_s64,($__internal_143_$__cuda_sm20_rem_s64 - $__internal_142_$__cuda_sm20_div_s64)
$__internal_142_$__cuda_sm20_div_s64:
        /* <DEDUP_REMOVED lines=82> */
[----:B------:R-:W-:Y:S06]  /*7060*/  RET.REL.NODEC R8 `(uncontiguous_all_u64) ;  /* 0xffffff8c08e47950 */ /* 0x000fec0003c3ffff */
        .weak           $__internal_143_$__cuda_sm20_rem_s64
        .type           $__internal_143_$__cuda_sm20_rem_s64,@function
        .size           $__internal_143_$__cuda_sm20_rem_s64,(.L_x_30459 - $__internal_143_$__cuda_sm20_rem_s64)
$__internal_143_$__cuda_sm20_rem_s64:
        /* <DEDUP_REMOVED lines=76> */
[----:B------:R-:W-:Y:S06]  /*7530*/  RET.REL.NODEC R24 `(uncontiguous_all_u64) ;  /* 0xffffff8818b07950 */ /* 0x000fec0003c3ffff */
.L_x_6934:
        /* <DEDUP_REMOVED lines=12> */
.L_x_30459:


//--------------------- .text.contiguous_cumulate_all_u64 --------------------------
	.section	.text.contiguous_cumulate_all_u64,"ax",@progbits
	.align	128
        .global         contiguous_cumulate_all_u64
        .type           contiguous_cumulate_all_u64,@function
        .size           contiguous_cumulate_all_u64,(.L_x_31094 - contiguous_cumulate_all_u64)
        .other          contiguous_cumulate_all_u64,@"STO_CUDA_ENTRY STV_DEFAULT"
contiguous_cumulate_all_u64:
.text.contiguous_cumulate_all_u64:
        /* <DEDUP_REMOVED lines=32> */
.L_x_6938:
[----:B------:R-:W-:Y:S05]  /*0200*/  BSYNC.RECONVERGENT B1 ;  /* 0x0000000000017941 */ /* 0x000fea0003800200 */
.L_x_6937:
[----:B------:R-:W-:-:S05]  /*0210*/  SEL R3, RZ, 0x1, !P0 ;  /* 0x00000001ff037807 */ /* 0x000fca0004000000 */
[----:B------:R0:W-:Y:S01]  /*0220*/  STS.U8 [R0+UR4], R3 ;  /* 0x0000000300007988 */ /* 0x0001e20008000004 */
[----:B------:R-:W-:Y:S05]  /*0230*/  BRA `(.L_x_6939) ;  /* 0x0000000000207947 */ /* 0x000fea0003800000 */
.L_x_6936:
        /* <DEDUP_REMOVED lines=8> */
.L_x_6939:
[----:B------:R-:W-:Y:S05]  /*02c0*/  BSYNC.RECONVERGENT B0 ;  /* 0x0000000000007941 */ /* 0x000fea0003800200 */
.L_x_6935:
[----:B------:R-:W-:Y:S01]  /*02d0*/  BAR.SYNC.DEFER_BLOCKING 0x0 ;  /* 0x0000000000007b1d */ /* 0x000fe20000010000 */
[----:B------:R-:W-:-:S09]  /*02e0*/  UISETP.GE.U32.AND UP0, UPT, UR5, 0x42, UPT ;  /* 0x000000420500788c */ /* 0x000fd2000bf06070 */
[----:B------:R-:W-:Y:S05]  /*02f0*/  BRA.U !UP0, `(.L_x_6940) ;  /* 0x00000001083c7547 */ /* 0x000fea000b800000 */
.L_x_6943:
        /* <DEDUP_REMOVED lines=10> */
.L_x_6942:
[----:B------:R-:W-:Y:S05]  /*03a0*/  BSYNC.RECONVERGENT B0 ;  /* 0x0000000000007941 */ /* 0x000fea0003800200 */
.L_x_6941:
[----:B------:R-:W-:Y:S01]  /*03b0*/  BAR.SYNC.DEFER_BLOCKING 0x0 ;  /* 0x0000000000007b1d */ /* 0x000fe20000010000 */
[----:B------:R-:W-:-:S05]  /*03c0*/  UISETP.GT.U32.AND UP0, UPT, UR5, 0x83, UPT ;  /* 0x000000830500788c */ /* 0x000fca000bf04070 */
[----:B------:R-:W-:-:S04]  /*03d0*/  UMOV UR5, UR6 ;  /* 0x0000000600057c82 */ /* 0x000fc80008000000 */
[----:B------:R-:W-:Y:S05]  /*03e0*/  BRA.U UP0, `(.L_x_6943) ;  /* 0xfffffffd00c47547 */ /* 0x000fea000b83ffff */
.L_x_6940:
        /* <DEDUP_REMOVED lines=51> */
.L_x_6944:
        /* <DEDUP_REMOVED lines=14> */
.L_x_31094:


//--------------------- .text.contiguous_all_u64  --------------------------
	.section	.text.contiguous_all_u64,"ax",@progbits
	.align	128
        .global         contiguous_all_u64
        .type           contiguous_all_u64,@function
        .size           contiguous_all_u64,(.L_x_31095 - contiguous_all_u64)
        .other          contiguous_all_u64,@"STO_CUDA_ENTRY STV_DEFAULT"
contiguous_all_u64:
.text.contiguous_all_u64:
        /* <DEDUP_REMOVED lines=24> */
[----:B------:R-:W-:Y:S02]  /*0180*/  PLOP3.LUT P0, PT, PT, PT, PT, 0x8, 0x80 ;  /* 0x000000000080781c */ /* 0x000fe40003f0e170 */
[----:B--2---:R-:W-:-:S04]  /*0190*/  ISETP.NE.U32.AND P1, PT, R2, RZ, PT ;  /* 0x000000ff0200720c */ /* 0x004fc80003f25070 */
[----:B------:R-:W-:-:S13]  /*01a0*/  ISETP.NE.AND.EX P1, PT, R3, RZ, PT, P1 ;  /* 0x000000ff0300720c */ /* 0x000fda0003f25310 */
[----:B------:R-:W-:Y:S05]  /*01b0*/  @!P1 BRA `(.L_x_6948) ;  /* 0x0000000000189947 */ /* 0x000fea0003800000 */
[----:B------:R-:W0:Y:S02]  /*01c0*/  LDCU.64 UR12, c[0x0][0x388] ;  /* 0x00007100ff0c77ac */ /* 0x000e240008000a00 */
[----:B0-----:R-:W-:-:S04]  /*01d0*/  LEA R2, P0, R6, UR12, 0x3 ;  /* 0x0000000c06027c11 */ /* 0x001fc8000f8018ff */
[----:B------:R-:W-:-:S06]  /*01e0*/  LEA.HI.X R3, R6, UR13, RZ, 0x3, P0 ;  /* 0x0000000d06037c11 */ /* 0x000fcc00080f1cff */
[----:B------:R-:W2:Y:S02]  /*01f0*/  LDG.E.64 R2, desc[UR8][R2.64] ;  /* 0x0000000802027981 */ /* 0x000ea4000c1e1b00 */
[----:B--2---:R-:W-:-:S04]  /*0200*/  ISETP.NE.U32.AND P0, PT, R2, RZ, PT ;  /* 0x000000ff0200720c */ /* 0x004fc80003f05070 */
[----:B------:R-:W-:-:S13]  /*0210*/  ISETP.NE.AND.EX P0, PT, R3, RZ, PT, P0 ;  /* 0x000000ff0300720c */ /* 0x000fda0003f05300 */
.L_x_6948:
[----:B------:R-:W-:Y:S05]  /*0220*/  BSYNC.RECONVERGENT B1 ;  /* 0x0000000000017941 */ /* 0x000fea0003800200 */
.L_x_6947:
[----:B------:R-:W-:-:S05]  /*0230*/  SEL R3, RZ, 0x1, !P0 ;  /* 0x00000001ff037807 */ /* 0x000fca0004000000 */
[----:B------:R0:W-:Y:S01]  /*0240*/  STS.U8 [R0+UR4], R3 ;  /* 0x0000000300007988 */ /* 0x0001e20008000004 */
[----:B------:R-:W-:Y:S05]  /*0250*/  BRA `(.L_x_6949) ;  /* 0x00000000002c7947 */ /* 0x000fea0003800000 */
.L_x_6946:
[----:B------:R-:W-:-:S04]  /*0260*/  ISETP.GE.U32.AND P0, PT, R5, UR10, PT ;  /* 0x0000000a05007c0c */ /* 0x000fc8000bf06070 */
[----:B------:R-:W-:-:S13]  /*0270*/  ISETP.GE.U32.AND.EX P0, PT, RZ, UR11, PT, P0 ;  /* 0x0000000bff007c0c */ /* 0x000fda000bf06100 */
[----:B------:R-:W-:Y:S05]  /*0280*/  @P0 BRA `(.L_x_6949) ;  /* 0x0000000000200947 */ /* 0x000fea0003800000 */
[----:B------:R-:W0:Y:S02]  /*0290*/  LDCU.64 UR12, c[0x0][0x388] ;  /* 0x00007100ff0c77ac */ /* 0x000e240008000a00 */
[----:B0-----:R-:W-:-:S04]  /*02a0*/  LEA R2, P0, R5, UR12, 0x3 ;  /* 0x0000000c05027c11 */ /* 0x001fc8000f8018ff */
[----:B------:R-:W-:-:S06]  /*02b0*/  LEA.HI.X R3, R5, UR13, RZ, 0x3, P0 ;  /* 0x0000000d05037c11 */ /* 0x000fcc00080f1cff */
[----:B------:R-:W2:Y:S02]  /*02c0*/  LDG.E.64 R2, desc[UR8][R2.64] ;  /* 0x0000000802027981 */ /* 0x000ea4000c1e1b00 */
[----:B--2---:R-:W-:-:S04]  /*02d0*/  ISETP.NE.U32.AND P0, PT, R2, RZ, PT ;  /* 0x000000ff0200720c */ /* 0x004fc80003f05070 */
[----:B------:R-:W-:-:S04]  /*02e0*/  ISETP.NE.AND.EX P0, PT, R3, RZ, PT, P0 ;  /* 0x000000ff0300720c */ /* 0x000fc80003f05300 */
[----:B------:R-:W-:-:S05]  /*02f0*/  SEL R5, RZ, 0x1, !P0 ;  /* 0x00000001ff057807 */ /* 0x000fca0004000000 */
[----:B------:R1:W-:Y:S04]  /*0300*/  STS.U8 [R0+UR4], R5 ;  /* 0x0000000500007988 */ /* 0x0003e80008000004 */
.L_x_6949:
[----:B------:R-:W-:Y:S05]  /*0310*/  BSYNC.RECONVERGENT B0 ;  /* 0x0000000000007941 */ /* 0x000fea0003800200 */
.L_x_6945:
[----:B------:R-:W-:Y:S01]  /*0320*/  BAR.SYNC.DEFER_BLOCKING 0x0 ;  /* 0x0000000000007b1d */ /* 0x000fe20000010000 */
[----:B------:R-:W-:-:S09]  /*0330*/  UISETP.GE.U32.AND UP0, UPT, UR5, 0x42, UPT ;  /* 0x000000420500788c */ /* 0x000fd2000bf06070 */
[----:B------:R-:W-:Y:S05]  /*0340*/  BRA.U !UP0, `(.L_x_6950) ;  /* 0x00000001083c7547 */ /* 0x000fea000b800000 */
.L_x_6953:
        /* <DEDUP_REMOVED lines=10> */
.L_x_6952:
[----:B------:R-:W-:Y:S05]  /*03f0*/  BSYNC.RECONVERGENT B0 ;  /* 0x0000000000007941 */ /* 0x000fea0003800200 */
.L_x_6951:
[----:B------:R-:W-:Y:S01]  /*0400*/  BAR.SYNC.DEFER_BLOCKING 0x0 ;  /* 0x0000000000007b1d */ /* 0x000fe20000010000 */
[----:B------:R-:W-:-:S05]  /*0410*/  UISETP.GT.U32.AND UP0, UPT, UR5, 0x83, UPT ;  /* 0x000000830500788c */ /* 0x000fca000bf04070 */
[----:B------:R-:W-:-:S04]  /*0420*/  UMOV UR5, UR6 ;  /* 0x0000000600057c82 */ /* 0x000fc80008000000 */
[----:B------:R-:W-:Y:S05]  /*0430*/  BRA.U UP0, `(.L_x_6953) ;  /* 0xfffffffd00c47547 */ /* 0x000fea000b83ffff */
.L_x_6950:
        /* <DEDUP_REMOVED lines=51> */
.L_x_6954:
        /* <DEDUP_REMOVED lines=9> */
.L_x_31095:


//--------------------- .text.contiguous_all33_u32 --------------------------
	.section	.text.contiguous_all33_u32,"ax",@progbits
	.align	128
        .global         contiguous_all33_u32
        .type           contiguous_all33_u32,@function
        .size           contiguous_all33_u32,(.L_x_31096 - contiguous_all33_u32)
        .other          contiguous_all33_u32,@"STO_CUDA_ENTRY STV_DEFAULT"
contiguous_all33_u32:
.text.contiguous_all33_u32:
        /* <DEDUP_REMOVED lines=48> */
.L_x_6959:
        /* <DEDUP_REMOVED lines=36> */
.L_x_6958:
[----:B------:R-:W-:Y:S05]  /*0540*/  BSYNC.RECONVERGENT B0 ;  /* 0x0000000000007941 */ /* 0x000fea0003800200 */
.L_x_6957:
[----:B------:R-:W-:Y:S01]  /*0550*/  UIADD3 UR4, UPT, UPT, UR4, 0x8, URZ ;  /* 0x0000000804047890 */ /* 0x000fe2000fffe0ff */
[----:B------:R-:W-:Y:S01]  /*0560*/  SEL R5, RZ, 0x1, !P0 ;  /* 0x00000001ff057807 */ /* 0x000fe20004000000 */
[----:B------:R-:W-:Y:S01]  /*0570*/  IMAD R10, R3, 0x8, R10 ;  /* 0x00000008030a7824 */ /* 0x000fe200078e020a */
[----:B------:R-:W-:Y:S09]  /*0580*/  @P1 BRA `(.L_x_6959) ;  /* 0xfffffffc005c1947 */ /* 0x000ff2000383ffff */
[----:B------:R-:W-:-:S12]  /*0590*/  UIADD3 UR4, UPT, UPT, UR4, 0x1, URZ ;  /* 0x0000000104047890 */ /* 0x000fd8000fffe0ff */
.L_x_6956:
        /* <DEDUP_REMOVED lines=23> */
.L_x_6963:
[----:B------:R-:W-:Y:S05]  /*0710*/  BSYNC.RECONVERGENT B0 ;  /* 0x0000000000007941 */ /* 0x000fea0003800200 */
.L_x_6962:
[----:B------:R-:W-:Y:S01]  /*0720*/  SEL R5, RZ, 0x1, !P0 ;  /* 0x00000001ff057807 */ /* 0x000fe20004000000 */
[----:B------:R-:W-:-:S12]  /*0730*/  UIADD3 UR4, UPT, UPT, UR4, 0x4, URZ ;  /* 0x0000000404047890 */ /* 0x000fd8000fffe0ff */
.L_x_6961:
        /* <DEDUP_REMOVED lines=14> */
.L_x_6966:
[----:B------:R-:W-:Y:S05]  /*0820*/  BSYNC.RECONVERGENT B0 ;  /* 0x0000000000007941 */ /* 0x000fea0003800200 */
.L_x_6965:
[----:B------:R-:W-:Y:S01]  /*0830*/  SEL R5, RZ, 0x1, !P0 ;  /* 0x00000001ff057807 */ /* 0x000fe20004000000 */
[----:B------:R-:W-:-:S12]  /*0840*/  UIADD3 UR4, UPT, UPT, UR4, 0x2, URZ ;  /* 0x0000000204047890 */ /* 0x000fd8000fffe0ff */
.L_x_6964:
        /* <DEDUP_REMOVED lines=8> */
.L_x_6960:
[----:B-1----:R0:W-:Y:S02]  /*08d0*/  STS.U8 [R0+UR5], R5 ;  /* 0x0000000500007988 */ /* 0x0021e40008000005 */
.L_x_6955:
        /* <DEDUP_REMOVED lines=9> */
.L_x_6967:
        /* <DEDUP_REMOVED lines=9> */
.L_x_31096:


//--------------------- .text.contiguous_all3_u32 --------------------------
	.section	.text.contiguous_all3_u32,"ax",@progbits
	.align	128
        .global         contiguous_all3_u32
        .type           contiguous_all3_u32,@function
        .size           contiguous_all3_u32,(.L_x_30461 - contiguous_all3_u32)
        .other          contiguous_all3_u32,@"STO_CUDA_ENTRY STV_DEFAULT"
contiguous_all3_u32:
.text.contiguous_all3_u32:
        /* <DEDUP_REMOVED lines=43> */
.L_x_6986:
        /* <DEDUP_REMOVED lines=27> */
.L_x_6970:
[----:B------:R-:W-:Y:S01]  /*0460*/  IMAD.MOV.U32 R27, RZ, RZ, R32 ;  /* 0x000000ffff1b7224 */ /* 0x000fe200078e0020 */
[----:B0-----:R-:W-:Y:S01]  /*0470*/  MOV R2, R34 ;  /* 0x0000002200027202 */ /* 0x001fe20000000f00 */
[----:B------:R-:W-:Y:S01]  /*0480*/  IMAD.MOV.U32 R0, RZ, RZ, R35 ;  /* 0x000000ffff007224 */ /* 0x000fe200078e0023 */
[----:B------:R-:W-:-:S07]  /*0490*/  MOV R9, 0x4b0 ;  /* 0x000004b000097802 */ /* 0x000fce0000000f00 */
[----:B-12-4-:R-:W-:Y:S05]  /*04a0*/  CALL.REL.NOINC `($__internal_144_$__cuda_sm20_div_s64) ;  /* 0x00000034001c7944 */ /* 0x016fea0003c00000 */
        /* <DEDUP_REMOVED lines=8> */
.L_x_6971:
        /* <DEDUP_REMOVED lines=33> */
.L_x_6972:
[----:B------:R-:W-:Y:S01]  /*0740*/  IMAD.MOV.U32 R27, RZ, RZ, R31 ;  /* 0x000000ffff1b7224 */ /* 0x000fe200078e001f */
[----:B0-----:R-:W-:Y:S01]  /*0750*/  MOV R2, R34 ;  /* 0x0000002200027202 */ /* 0x001fe20000000f00 */
[----:B------:R-:W-:Y:S01]  /*0760*/  IMAD.MOV.U32 R0, RZ, RZ, R35 ;  /* 0x000000ffff007224 */ /* 0x000fe200078e0023 */
[----:B------:R-:W-:-:S07]  /*0770*/  MOV R9, 0x790 ;  /* 0x0000079000097802 */ /* 0x000fce0000000f00 */
[----:B----4-:R-:W-:Y:S05]  /*0780*/  CALL.REL.NOINC `($__internal_144_$__cuda_sm20_div_s64) ;  /* 0x0000003000647944 */ /* 0x010fea0003c00000 */
        /* <DEDUP_REMOVED lines=9> */
.L_x_6973:
        /* <DEDUP_REMOVED lines=35> */
.L_x_6974:
[----:B------:R-:W-:Y:S01]  /*0a50*/  MOV R27, R29 ;  /* 0x0000001d001b7202 */ /* 0x000fe20000000f00 */
[----:B------:R-:W-:Y:S01]  /*0a60*/  IMAD.MOV.U32 R2, RZ, RZ, R32 ;  /* 0x000000ffff027224 */ /* 0x000fe200078e0020 */
[----:B------:R-:W-:Y:S02]  /*0a70*/  MOV R0, R33 ;  /* 0x0000002100007202 */ /* 0x000fe40000000f00 */
[----:B------:R-:W-:-:S07]  /*0a80*/  MOV R9, 0xaa0 ;  /* 0x00000aa000097802 */ /* 0x000fce0000000f00 */
[----:B----4-:R-:W-:Y:S05]  /*0a90*/  CALL.REL.NOINC `($__internal_144_$__cuda_sm20_div_s64) ;  /* 0x0000002c00a07944 */ /* 0x010fea0003c00000 */
        /* <DEDUP_REMOVED lines=9> */
.L_x_6975:
        /* <DEDUP_REMOVED lines=33> */
.L_x_6976:
[----:B------:R-:W-:Y:S01]  /*0d40*/  IMAD.MOV.U32 R27, RZ, RZ, R28 ;  /* 0x000000ffff1b7224 */ /* 0x000fe200078e001c */
[----:B------:R-:W-:Y:S01]  /*0d50*/  MOV R2, R32 ;  /* 0x0000002000027202 */ /* 0x000fe20000000f00 */
[----:B------:R-:W-:Y:S01]  /*0d60*/  IMAD.MOV.U32 R0, RZ, RZ, R33 ;  /* 0x000000ffff007224 */ /* 0x000fe200078e0021 */
[----:B------:R-:W-:-:S07]  /*0d70*/  MOV R9, 0xd90 ;  /* 0x00000d9000097802 */ /* 0x000fce0000000f00 */
[----:B----4-:R-:W-:Y:S05]  /*0d80*/  CALL.REL.NOINC `($__internal_144_$__cuda_sm20_div_s64) ;  /* 0x0000002800e47944 */ /* 0x010fea0003c00000 */
        /* <DEDUP_REMOVED lines=8> */
.L_x_6977:
        /* <DEDUP_REMOVED lines=34> */
.L_x_6978:
        /* <DEDUP_REMOVED lines=14> */
.L_x_6979:
        /* <DEDUP_REMOVED lines=34> */
.L_x_6980:
[----:B------:R-:W-:Y:S01]  /*1330*/  MOV R27, R28 ;  /* 0x0000001c001b7202 */ /* 0x000fe20000000f00 */
[----:B------:R-:W-:Y:S01]  /*1340*/  IMAD.MOV.U32 R2, RZ, RZ, R32 ;  /* 0x000000ffff027224 */ /* 0x000fe200078e0020 */
[----:B------:R-:W-:Y:S02]  /*1350*/  MOV R0, R33 ;  /* 0x0000002100007202 */ /* 0x000fe40000000f00 */
[----:B------:R-:W-:-:S07]  /*1360*/  MOV R9, 0x1380 ;  /* 0x0000138000097802 */ /* 0x000fce0000000f00 */
[----:B----4-:R-:W-:Y:S05]  /*1370*/  CALL.REL.NOINC `($__internal_144_$__cuda_sm20_div_s64) ;  /* 0x0000002400687944 */ /* 0x010fea0003c00000 */
        /* <DEDUP_REMOVED lines=9> */
.L_x_6981:
        /* <DEDUP_REMOVED lines=34> */
.L_x_6982:
        /* <DEDUP_REMOVED lines=14> */
.L_x_6983:
        /* <DEDUP_REMOVED lines=34> */
.L_x_6984:
[----:B------:R-:W-:Y:S01]  /*1930*/  MOV R27, R30 ;  /* 0x0000001e001b7202 */ /* 0x000fe20000000f00 */
[----:B------:R-:W-:Y:S01]  /*1940*/  IMAD.MOV.U32 R2, RZ, RZ, R32 ;  /* 0x000000ffff027224 */ /* 0x000fe200078e0020 */
[----:B------:R-:W-:Y:S02]  /*1950*/  MOV R0, R33 ;  /* 0x0000002100007202 */ /* 0x000fe40000000f00 */
[----:B------:R-:W-:-:S07]  /*1960*/  MOV R9, 0x1980 ;  /* 0x0000198000097802 */ /* 0x000fce0000000f00 */
[----:B----4-:R-:W-:Y:S05]  /*1970*/  CALL.REL.NOINC `($__internal_144_$__cuda_sm20_div_s64) ;  /* 0x0000001c00e87944 */ /* 0x010fea0003c00000 */
        /* <DEDUP_REMOVED lines=9> */
.L_x_6985:
        /* <DEDUP_REMOVED lines=14> */
.L_x_6969:
        /* <DEDUP_REMOVED lines=33> */
.L_x_6988:
[----:B------:R-:W-:Y:S01]  /*1d00*/  IMAD.MOV.U32 R27, RZ, RZ, R32 ;  /* 0x000000ffff1b7224 */ /* 0x000fe200078e0020 */
[----:B0-----:R-:W-:Y:S01]  /*1d10*/  MOV R2, R16 ;  /* 0x0000001000027202 */ /* 0x001fe20000000f00 */
[----:B------:R-:W-:Y:S01]  /*1d20*/  IMAD.MOV.U32 R0, RZ, RZ, R17 ;  /* 0x000000ffff007224 */ /* 0x000fe200078e0011 */
[----:B------:R-:W-:-:S07]  /*1d30*/  MOV R9, 0x1d50 ;  /* 0x00001d5000097802 */ /* 0x000fce0000000f00 */
[----:B------:R-:W-:Y:S05]  /*1d40*/  CALL.REL.NOINC `($__internal_144_$__cuda_sm20_div_s64) ;  /* 0x0000001800f47944 */ /* 0x000fea0003c00000 */
        /* <DEDUP_REMOVED lines=8> */
.L_x_6989:
        /* <DEDUP_REMOVED lines=35> */
.L_x_6990:
[----:B------:R-:W-:Y:S01]  /*2000*/  IMAD.MOV.U32 R27, RZ, RZ, R17 ;  /* 0x000000ffff1b7224 */ /* 0x000fe200078e0011 */
[----:B0-----:R-:W-:Y:S01]  /*2010*/  MOV R2, R18 ;  /* 0x0000001200027202 */ /* 0x001fe20000000f00 */
[----:B------:R-:W-:Y:S01]  /*2020*/  IMAD.MOV.U32 R0, RZ, RZ, R19 ;  /* 0x000000ffff007224 */ /* 0x000fe200078e0013 */
[----:B------:R-:W-:-:S07]  /*2030*/  MOV R9, 0x2050 ;  /* 0x0000205000097802 */ /* 0x000fce0000000f00 */
[----:B------:R-:W-:Y:S05]  /*2040*/  CALL.REL.NOINC `($__internal_144_$__cuda_sm20_div_s64) ;  /* 0x0000001800347944 */ /* 0x000fea0003c00000 */
        /* <DEDUP_REMOVED lines=9> */
.L_x_6991:
        /* <DEDUP_REMOVED lines=36> */
.L_x_6992:
[----:B------:R-:W-:Y:S01]  /*2320*/  IMAD.MOV.U32 R27, RZ, RZ, R19 ;  /* 0x000000ffff1b7224 */ /* 0x000fe200078e0013 */
[----:B------:R-:W-:Y:S01]  /*2330*/  MOV R2, R28 ;  /* 0x0000001c00027202 */ /* 0x000fe20000000f00 */
[----:B------:R-:W-:Y:S01]  /*2340*/  IMAD.MOV.U32 R0, RZ, RZ, R29 ;  /* 0x000000ffff007224 */ /* 0x000fe200078e001d */
[----:B------:R-:W-:-:S07]  /*2350*/  MOV R9, 0x2370 ;  /* 0x0000237000097802 */ /* 0x000fce0000000f00 */
[----:B------:R-:W-:Y:S05]  /*2360*/  CALL.REL.NOINC `($__internal_144_$__cuda_sm20_div_s64) ;  /* 0x00000014006c7944 */ /* 0x000fea0003c00000 */
        /* <DEDUP_REMOVED lines=9> */
.L_x_6993:
        /* <DEDUP_REMOVED lines=37> */
.L_x_6994:
[----:B------:R-:W-:Y:S01]  /*2650*/  MOV R27, R18 ;  /* 0x00000012001b7202 */ /* 0x000fe20000000f00 */
[----:B------:R-:W-:Y:S01]  /*2660*/  IMAD.MOV.U32 R2, RZ, RZ, R28 ;  /* 0x000000ffff027224 */ /* 0x000fe200078e001c */
[----:B------:R-:W-:Y:S02]  /*2670*/  MOV R0, R29 ;  /* 0x0000001d00007202 */ /* 0x000fe40000000f00 */
[----:B------:R-:W-:-:S07]  /*2680*/  MOV R9, 0x26a0 ;  /* 0x000026a000097802 */ /* 0x000fce0000000f00 */
[----:B------:R-:W-:Y:S05]  /*2690*/  CALL.REL.NOINC `($__internal_144_$__cuda_sm20_div_s64) ;  /* 0x0000001000a07944 */ /* 0x000fea0003c00000 */
        /* <DEDUP_REMOVED lines=8> */
.L_x_6995:
        /* <DEDUP_REMOVED lines=9> */
.L_x_6987:
        /* <DEDUP_REMOVED lines=31> */
.L_x_6997:
        /* <DEDUP_REMOVED lines=13> */
.L_x_6998:
        /* <DEDUP_REMOVED lines=35> */
.L_x_6999:
[----:B------:R-:W-:Y:S01]  /*2ca0*/  MOV R27, R17 ;  /* 0x00000011001b7202 */ /* 0x000fe20000000f00 */
[----:B0-----:R-:W-:Y:S01]  /*2cb0*/  IMAD.MOV.U32 R2, RZ, RZ, R18 ;  /* 0x000000ffff027224 */ /* 0x001fe200078e0012 */
[----:B------:R-:W-:Y:S02]  /*2cc0*/  MOV R0, R19 ;  /* 0x0000001300007202 */ /* 0x000fe40000000f00 */
[----:B------:R-:W-:-:S07]  /*2cd0*/  MOV R9, 0x2cf0 ;  /* 0x00002cf000097802 */ /* 0x000fce0000000f00 */
[----:B------:R-:W-:Y:S05]  /*2ce0*/  CALL.REL.NOINC `($__internal_144_$__cuda_sm20_div_s64) ;  /* 0x0000000c000c7944 */ /* 0x000fea0003c00000 */
        /* <DEDUP_REMOVED lines=9> */
.L_x_7000:
        /* <DEDUP_REMOVED lines=10> */
.L_x_6996:
        /* <DEDUP_REMOVED lines=29> */
.L_x_7001:
[----:B------:R-:W-:-:S07]  /*2ff0*/  MOV R0, 0x3010 ;  /* 0x0000301000007802 */ /* 0x000fce0000000f00 */
[----:B0-----:R-:W-:Y:S05]  /*3000*/  CALL.REL.NOINC `($__internal_145_$__cuda_sm20_rem_s64) ;  /* 0x0000000c00947944 */ /* 0x001fea0003c00000 */
[----:B------:R-:W-:Y:S02]  /*3010*/  MOV R10, R2 ;  /* 0x00000002000a7202 */ /* 0x000fe40000000f00 */
[----:B------:R-:W-:-:S07]  /*3020*/  MOV R11, R9 ;  /* 0x00000009000b7202 */ /* 0x000fce0000000f00 */
.L_x_7002:
[----:B------:R-:W0:Y:S02]  /*3030*/  LDC.64 R12, c[0x0][0x398] ;  /* 0x0000e600ff0c7b82 */ /* 0x000e240000000a00 */
[----:B0-----:R-:W-:-:S06]  /*3040*/  IMAD.WIDE.U32 R2, R3, 0x8, R12 ;  /* 0x0000000803027825 */ /* 0x001fcc00078e000c */
[----:B------:R-:W2:Y:S02]  /*3050*/  LDG.E.64 R2, desc[UR10][R2.64] ;  /* 0x0000000a02027981 */ /* 0x000ea4000c1e1b00 */
[-C--:B--2---:R-:W-:Y:S02]  /*3060*/  IMAD R9, R3, R10.reuse, RZ ;  /* 0x0000000a03097224 */ /* 0x084fe400078e02ff */
[----:B------:R-:W-:-:S04]  /*3070*/  IMAD.WIDE.U32 R28, R2, R10, R28 ;  /* 0x0000000a021c7225 */ /* 0x000fc800078e001c */
[----:B------:R-:W-:-:S04]  /*3080*/  IMAD R9, R2, R11, R9 ;  /* 0x0000000b02097224 */ /* 0x000fc800078e0209 */
[----:B------:R-:W-:-:S07]  /*3090*/  IMAD.IADD R29, R29, 0x1, R9 ;  /* 0x000000011d1d7824 */ /* 0x000fce00078e0209 */
.L_x_6968:
[----:B------:R-:W0:Y:S02]  /*30a0*/  LDCU.64 UR12, c[0x0][0x388] ;  /* 0x00007100ff0c77ac */ /* 0x000e240008000a00 */
[----:B0-----:R-:W-:-:S04]  /*30b0*/  LEA R2, P0, R28, UR12, 0x2 ;  /* 0x0000000c1c027c11 */ /* 0x001fc8000f8010ff */
[----:B------:R-:W-:-:S05]  /*30c0*/  LEA.HI.X R3, R28, UR13, R29, 0x2, P0 ;  /* 0x0000000d1c037c11 */ /* 0x000fca00080f141d */
[----:B------:R-:W2:Y:S02]  /*30d0*/  LDG.E R2, desc[UR10][R2.64] ;  /* 0x0000000a02027981 */ /* 0x000ea4000c1e1900 */
[----:B--2---:R-:W-:-:S04]  /*30e0*/  ISETP.NE.AND P0, PT, R2, RZ, PT ;  /* 0x000000ff0200720c */ /* 0x004fc80003f05270 */
        /* <DEDUP_REMOVED lines=28> */
.L_x_7007:
        /* <DEDUP_REMOVED lines=36> */
.L_x_7006:
[----:B------:R-:W-:Y:S05]  /*34f0*/  BSYNC.RECONVERGENT B0 ;  /* 0x0000000000007941 */ /* 0x000fea0003800200 */
.L_x_7005:
[----:B------:R-:W-:Y:S01]  /*3500*/  UIADD3 UR4, UPT, UPT, UR4, 0x8, URZ ;  /* 0x0000000804047890 */ /* 0x000fe2000fffe0ff */
[----:B------:R-:W-:Y:S01]  /*3510*/  SEL R2, RZ, 0x1, !P0 ;  /* 0x00000001ff027807 */ /* 0x000fe20004000000 */
[----:B------:R-:W-:Y:S01]  /*3520*/  IMAD R9, R6, 0x8, R9 ;  /* 0x0000000806097824 */ /* 0x000fe200078e0209 */
[----:B------:R-:W-:Y:S09]  /*3530*/  @P1 BRA `(.L_x_7007) ;  /* 0xfffffffc005c1947 */ /* 0x000ff2000383ffff */
[----:B------:R-:W-:-:S12]  /*3540*/  UIADD3 UR4, UPT, UPT, UR4, 0x1, URZ ;  /* 0x0000000104047890 */ /* 0x000fd8000fffe0ff */
.L_x_7004:
        /* <DEDUP_REMOVED lines=23> */
.L_x_7011:
[----:B------:R-:W-:Y:S05]  /*36c0*/  BSYNC.RECONVERGENT B0 ;  /* 0x0000000000007941 */ /* 0x000fea0003800200 */
.L_x_7010:
[----:B------:R-:W-:Y:S01]  /*36d0*/  SEL R2, RZ, 0x1, !P0 ;  /* 0x00000001ff027807 */ /* 0x000fe20004000000 */
[----:B------:R-:W-:-:S12]  /*36e0*/  UIADD3 UR4, UPT, UPT, UR4, 0x4, URZ ;  /* 0x0000000404047890 */ /* 0x000fd8000fffe0ff */
.L_x_7009:
        /* <DEDUP_REMOVED lines=14> */
.L_x_7014:
[----:B------:R-:W-:Y:S05]  /*37d0*/  BSYNC.RECONVERGENT B0 ;  /* 0x0000000000007941 */ /* 0x000fea0003800200 */
.L_x_7013:
[----:B------:R-:W-:Y:S01]  /*37e0*/  SEL R2, RZ, 0x1, !P0 ;  /* 0x00000001ff027807 */ /* 0x000fe20004000000 */
[----:B------:R-:W-:-:S12]  /*37f0*/  UIADD3 UR4, UPT, UPT, UR4, 0x2, URZ ;  /* 0x0000000204047890 */ /* 0x000fd8000fffe0ff */
.L_x_7012:
        /* <DEDUP_REMOVED lines=8> */
.L_x_7008:
[----:B-1----:R1:W-:Y:S02]  /*3880*/  STS.U8 [R7+UR5], R2 ;  /* 0x0000000207007988 */ /* 0x0023e40008000005 */
.L_x_7003:
        /* <DEDUP_REMOVED lines=9> */
        .weak           $__internal_144_$__cuda_sm20_div_s64
        .type           $__internal_144_$__cuda_sm20_div_s64,@function
        .size           $__internal_144_$__cuda_sm20_div_s64,($__internal_145_$__cuda_sm20_rem_s64 - $__internal_144_$__cuda_sm20_div_s64)
$__internal_144_$__cuda_sm20_div_s64:
        /* <DEDUP_REMOVED lines=83> */
[----:B------:R-:W-:Y:S06]  /*3e50*/  RET.REL.NODEC R12 `(contiguous_all3_u32) ;  /* 0xffffffc00c687950 */ /* 0x000fec0003c3ffff */
        .weak           $__internal_145_$__cuda_sm20_rem_s64
        .type           $__internal_145_$__cuda_sm20_rem_s64,@function
        .size           $__internal_145_$__cuda_sm20_rem_s64,(.L_x_30461 - $__internal_145_$__cuda_sm20_rem_s64)
$__internal_145_$__cuda_sm20_rem_s64:
        /* <DEDUP_REMOVED lines=66> */
[----:B------:R-:W-:Y:S06]  /*4280*/  RET.REL.NODEC R10 `(contiguous_all3_u32) ;  /* 0xffffffbc0a5c7950 */ /* 0x000fec0003c3ffff */
.L_x_7015:
        /* <DEDUP_REMOVED lines=15> */
.L_x_30461:


//--------------------- .text.contiguous_all22_u32 --------------------------
	.section	.text.contiguous_all22_u32,"ax",@progbits
	.align	128
        .global         contiguous_all22_u32
        .type           contiguous_all22_u32,@function
        .size           contiguous_all22_u32,(.L_x_31098 - contiguous_all22_u32)
        .other          contiguous_all22_u32,@"STO_CUDA_ENTRY STV_DEFAULT"
contiguous_all22_u32:
.text.contiguous_all22_u32:
        /* <DEDUP_REMOVED lines=47> */
.L_x_7019:
[----:B------:R-:W-:Y:S05]  /*02f0*/  BSYNC.RECONVERGENT B1 ;  /* 0x0000000000017941 */ /* 0x000fea0003800200 */
.L_x_7018:
[----:B------:R-:W-:-:S05]  /*0300*/  SEL R3, RZ, 0x1, !P0 ;  /* 0x00000001ff037807 */ /* 0x000fca0004000000 */
[----:B------:R0:W-:Y:S01]  /*0310*/  STS.U8 [R0+UR4], R3 ;  /* 0x0000000300007988 */ /* 0x0001e20008000004 */
[----:B------:R-:W-:Y:S05]  /*0320*/  BRA `(.L_x_7020) ;  /* 0x0000000000307947 */ /* 0x000fea0003800000 */
.L_x_7017:
        /* <DEDUP_REMOVED lines=12> */
.L_x_7020:
[----:B------:R-:W-:Y:S05]  /*03f0*/  BSYNC.RECONVERGENT B0 ;  /* 0x0000000000007941 */ /* 0x000fea0003800200 */
.L_x_7016:
[----:B------:R-:W-:Y:S01]  /*0400*/  BAR.SYNC.DEFER_BLOCKING 0x0 ;  /* 0x0000000000007b1d */ /* 0x000fe20000010000 */
[----:B------:R-:W-:-:S09]  /*0410*/  UISETP.GE.U32.AND UP0, UPT, UR5, 0x42, UPT ;  /* 0x000000420500788c */ /* 0x000fd2000bf06070 */
[----:B------:R-:W-:Y:S05]  /*0420*/  BRA.U !UP0, `(.L_x_7021) ;  /* 0x00000001083c7547 */ /* 0x000fea000b800000 */
.L_x_7024:
        /* <DEDUP_REMOVED lines=10> */
.L_x_7023:
[----:B------:R-:W-:Y:S05]  /*04d0*/  BSYNC.RECONVERGENT B0 ;  /* 0x0000000000007941 */ /* 0x000fea0003800200 */
.L_x_7022:
[----:B------:R-:W-:Y:S01]  /*04e0*/  BAR.SYNC.DEFER_BLOCKING 0x0 ;  /* 0x0000000000007b1d */ /* 0x000fe20000010000 */
[----:B------:R-:W-:-:S05]  /*04f0*/  UISETP.GT.U32.AND UP0, UPT, UR5, 0x83, UPT ;  /* 0x000000830500788c */ /* 0x000fca000bf04070 */
[----:B------:R-:W-:-:S04]  /*0500*/  UMOV UR5, UR9 ;  /* 0x0000000900057c82 */ /* 0x000fc80008000000 */
[----:B------:R-:W-:Y:S05]  /*0510*/  BRA.U UP0, `(.L_x_7024) ;  /* 0xfffffffd00c47547 */ /* 0x000fea000b83ffff */
.L_x_7021:
        /* <DEDUP_REMOVED lines=57> */
.L_x_7025:
        /* <DEDUP_REMOVED lines=13> */
.L_x_31098:


//--------------------- .text.contiguous_all2_u32 --------------------------
	.section	.text.contiguous_all2_u32,"ax",@progbits
	.align	128
        .global         contiguous_all2_u32
        .type           contiguous_all2_u32,@function
        .size           contiguous_all2_u32,(.L_x_30463 - contiguous_all2_u32)
        .other          contiguous_all2_u32,@"STO_CUDA_ENTRY STV_DEFAULT"
contiguous_all2_u32:
.text.contiguous_all2_u32:
        /* <DEDUP_REMOVED lines=58> */
.L_x_7054:
        /* <DEDUP_REMOVED lines=32> */
.L_x_7031:
[----:B------:R-:W-:Y:S01]  /*05a0*/  MOV R26, R4 ;  /* 0x00000004001a7202 */ /* 0x000fe20000000f00 */
[----:B------:R-:W-:Y:S01]  /*05b0*/  IMAD.MOV.U32 R11, RZ, RZ, R3 ;  /* 0x000000ffff0b7224 */ /* 0x000fe200078e0003 */
[----:B------:R-:W-:Y:S01]  /*05c0*/  MOV R10, R40 ;  /* 0x00000028000a7202 */ /* 0x000fe20000000f00 */
[----:B------:R-:W-:Y:S01]  /*05d0*/  IMAD.MOV.U32 R9, RZ, RZ, R41 ;  /* 0x000000ffff097224 */ /* 0x000fe200078e0029 */
[----:B------:R-:W-:-:S07]  /*05e0*/  MOV R8, 0x600 ;  /* 0x0000060000087802 */ /* 0x000fce0000000f00 */
[----:B-1----:R-:W-:Y:S05]  /*05f0*/  CALL.REL.NOINC `($__internal_146_$__cuda_sm20_div_s64) ;  /* 0x00000064009c7944 */ /* 0x002fea0003c00000 */
        /* <DEDUP_REMOVED lines=10> */
.L_x_7032:
[----:B------:R-:W-:Y:S05]  /*06a0*/  BSYNC.RECONVERGENT B1 ;  /* 0x0000000000017941 */ /* 0x000fea0003800200 */
.L_x_7030:
        /* <DEDUP_REMOVED lines=33> */
.L_x_7034:
[----:B------:R-:W-:Y:S01]  /*08c0*/  IMAD.MOV.U32 R26, RZ, RZ, R18 ;  /* 0x000000ffff1a7224 */ /* 0x000fe200078e0012 */
[----:B------:R-:W-:Y:S01]  /*08d0*/  MOV R11, R19 ;  /* 0x00000013000b7202 */ /* 0x000fe20000000f00 */
[----:B------:R-:W-:Y:S01]  /*08e0*/  IMAD.MOV.U32 R10, RZ, RZ, R40 ;  /* 0x000000ffff0a7224 */ /* 0x000fe200078e0028 */
[----:B------:R-:W-:Y:S02]  /*08f0*/  MOV R9, R41 ;  /* 0x0000002900097202 */ /* 0x000fe40000000f00 */
[----:B------:R-:W-:-:S07]  /*0900*/  MOV R8, 0x920 ;  /* 0x0000092000087802 */ /* 0x000fce0000000f00 */
[----:B------:R-:W-:Y:S05]  /*0910*/  CALL.REL.NOINC `($__internal_146_$__cuda_sm20_div_s64) ;  /* 0x0000006000d47944 */ /* 0x000fea0003c00000 */
        /* <DEDUP_REMOVED lines=8> */
.L_x_7035:
[----:B------:R-:W-:Y:S05]  /*09a0*/  BSYNC.RECONVERGENT B1 ;  /* 0x0000000000017941 */ /* 0x000fea0003800200 */
.L_x_7033:
        /* <DEDUP_REMOVED lines=34> */
.L_x_7037:
        /* <DEDUP_REMOVED lines=16> */
.L_x_7038:
[----:B------:R-:W-:Y:S05]  /*0cd0*/  BSYNC.RECONVERGENT B1 ;  /* 0x0000000000017941 */ /* 0x000fea0003800200 */
.L_x_7036:
        /* <DEDUP_REMOVED lines=35> */
.L_x_7040:
[----:B------:R-:W-:Y:S01]  /*0f10*/  MOV R26, R44 ;  /* 0x0000002c001a7202 */ /* 0x000fe20000000f00 */
[----:B------:R-:W-:Y:S01]  /*0f20*/  IMAD.MOV.U32 R11, RZ, RZ, R45 ;  /* 0x000000ffff0b7224 */ /* 0x000fe200078e002d */
[----:B------:R-:W-:Y:S01]  /*0f30*/  MOV R10, R42 ;  /* 0x0000002a000a7202 */ /* 0x000fe20000000f00 */
[----:B------:R-:W-:Y:S01]  /*0f40*/  IMAD.MOV.U32 R9, RZ, RZ, R43 ;  /* 0x000000ffff097224 */ /* 0x000fe200078e002b */
[----:B------:R-:W-:-:S07]  /*0f50*/  MOV R8, 0xf70 ;  /* 0x00000f7000087802 */ /* 0x000fce0000000f00 */
[----:B------:R-:W-:Y:S05]  /*0f60*/  CALL.REL.NOINC `($__internal_146_$__cuda_sm20_div_s64) ;  /* 0x0000005c00407944 */ /* 0x000fea0003c00000 */
        /* <DEDUP_REMOVED lines=11> */
.L_x_7041:
[----:B------:R-:W-:Y:S05]  /*1020*/  BSYNC.RECONVERGENT B1 ;  /* 0x0000000000017941 */ /* 0x000fea0003800200 */
.L_x_7039:
        /* <DEDUP_REMOVED lines=37> */
.L_x_7043:
[----:B------:R-:W-:Y:S01]  /*1280*/  MOV R26, R38 ;  /* 0x00000026001a7202 */ /* 0x000fe20000000f00 */
[----:B------:R-:W-:Y:S01]  /*1290*/  IMAD.MOV.U32 R11, RZ, RZ, R39 ;  /* 0x000000ffff0b7224 */ /* 0x000fe200078e0027 */
[----:B------:R-:W-:Y:S01]  /*12a0*/  MOV R10, R20 ;  /* 0x00000014000a7202 */ /* 0x000fe20000000f00 */
[----:B------:R-:W-:Y:S01]  /*12b0*/  IMAD.MOV.U32 R9, RZ, RZ, R21 ;  /* 0x000000ffff097224 */ /* 0x000fe200078e0015 */
[----:B------:R-:W-:-:S07]  /*12c0*/  MOV R8, 0x12e0 ;  /* 0x000012e000087802 */ /* 0x000fce0000000f00 */
[----:B------:R-:W-:Y:S05]  /*12d0*/  CALL.REL.NOINC `($__internal_146_$__cuda_sm20_div_s64) ;  /* 0x0000005800647944 */ /* 0x000fea0003c00000 */
        /* <DEDUP_REMOVED lines=10> */
.L_x_7044:
[----:B------:R-:W-:Y:S05]  /*1380*/  BSYNC.RECONVERGENT B1 ;  /* 0x0000000000017941 */ /* 0x000fea0003800200 */
.L_x_7042:
        /* <DEDUP_REMOVED lines=34> */
.L_x_7046:
[----:B------:R-:W-:Y:S01]  /*15b0*/  MOV R26, R42 ;  /* 0x0000002a001a7202 */ /* 0x000fe20000000f00 */
[----:B------:R-:W-:Y:S01]  /*15c0*/  IMAD.MOV.U32 R11, RZ, RZ, R43 ;  /* 0x000000ffff0b7224 */ /* 0x000fe200078e002b */
[----:B------:R-:W-:Y:S01]  /*15d0*/  MOV R10, R20 ;  /* 0x00000014000a7202 */ /* 0x000fe20000000f00 */
[----:B------:R-:W-:Y:S01]  /*15e0*/  IMAD.MOV.U32 R9, RZ, RZ, R21 ;  /* 0x000000ffff097224 */ /* 0x000fe200078e0015 */
[----:B------:R-:W-:-:S07]  /*15f0*/  MOV R8, 0x1610 ;  /* 0x0000161000087802 */ /* 0x000fce0000000f00 */
[----:B------:R-:W-:Y:S05]  /*1600*/  CALL.REL.NOINC `($__internal_146_$__cuda_sm20_div_s64) ;  /* 0x0000005400987944 */ /* 0x000fea0003c00000 */
        /* <DEDUP_REMOVED lines=11> */
.L_x_7047:
[----:B------:R-:W-:Y:S05]  /*16c0*/  BSYNC.RECONVERGENT B1 ;  /* 0x0000000000017941 */ /* 0x000fea0003800200 */
.L_x_7045:
        /* <DEDUP_REMOVED lines=34> */
.L_x_7049:
        /* <DEDUP_REMOVED lines=17> */
.L_x_7050:
[----:B------:R-:W-:Y:S05]  /*1a00*/  BSYNC.RECONVERGENT B1 ;  /* 0x0000000000017941 */ /* 0x000fea0003800200 */
.L_x_7048:
        /* <DEDUP_REMOVED lines=35> */
.L_x_7052:
[----:B------:R-:W-:Y:S01]  /*1c40*/  IMAD.MOV.U32 R26, RZ, RZ, R18 ;  /* 0x000000ffff1a7224 */ /* 0x000fe200078e0012 */
[----:B------:R-:W-:Y:S01]  /*1c50*/  MOV R11, R19 ;  /* 0x00000013000b7202 */ /* 0x000fe20000000f00 */
[----:B------:R-:W-:Y:S01]  /*1c60*/  IMAD.MOV.U32 R10, RZ, RZ, R20 ;  /* 0x000000ffff0a7224 */ /* 0x000fe200078e0014 */
[----:B------:R-:W-:Y:S02]  /*1c70*/  MOV R9, R21 ;  /* 0x0000001500097202 */ /* 0x000fe40000000f00 */
[----:B------:R-:W-:-:S07]  /*1c80*/  MOV R8, 0x1ca0 ;  /* 0x00001ca000087802 */ /* 0x000fce0000000f00 */
[----:B------:R-:W-:Y:S05]  /*1c90*/  CALL.REL.NOINC `($__internal_146_$__cuda_sm20_div_s64) ;  /* 0x0000004c00f47944 */ /* 0x000fea0003c00000 */
        /* <DEDUP_REMOVED lines=11> */
.L_x_7053:
[----:B------:R-:W-:Y:S05]  /*1d50*/  BSYNC.RECONVERGENT B1 ;  /* 0x0000000000017941 */ /* 0x000fea0003800200 */
.L_x_7051:
        /* <DEDUP_REMOVED lines=9> */
.L_x_7029:
        /* <DEDUP_REMOVED lines=35> */
.L_x_7057:
        /* <DEDUP_REMOVED lines=16> */
.L_x_7058:
[----:B------:R-:W-:Y:S05]  /*2120*/  BSYNC.RECONVERGENT B1 ;  /* 0x0000000000017941 */ /* 0x000fea0003800200 */
.L_x_7056:
        /* <DEDUP_REMOVED lines=34> */
.L_x_7060:
        /* <DEDUP_REMOVED lines=14> */
.L_x_7061:
[----:B------:R-:W-:Y:S05]  /*2430*/  BSYNC.RECONVERGENT B1 ;  /* 0x0000000000017941 */ /* 0x000fea0003800200 */
.L_x_7059:
        /* <DEDUP_REMOVED lines=35> */
.L_x_7063:
        /* <DEDUP_REMOVED lines=17> */
.L_x_7064:
[----:B------:R-:W-:Y:S05]  /*2780*/  BSYNC.RECONVERGENT B1 ;  /* 0x0000000000017941 */ /* 0x000fea0003800200 */
.L_x_7062:
        /* <DEDUP_REMOVED lines=35> */
.L_x_7066:
        /* <DEDUP_REMOVED lines=16> */
.L_x_7067:
[----:B------:R-:W-:Y:S05]  /*2ac0*/  BSYNC.RECONVERGENT B1 ;  /* 0x0000000000017941 */ /* 0x000fea0003800200 */
.L_x_7065:
[----:B------:R-:W-:Y:S01]  /*2ad0*/  IMAD R9, R9, R22, RZ ;  /* 0x0000001609097224 */ /* 0x000fe200078e02ff */
[----:B------:R-:W-:Y:S01]  /*2ae0*/  IADD3 R5, PT, PT, R5, -0x2, RZ ;  /* 0xfffffffe05057810 */ /* 0x000fe20007ffe0ff */
[----:B------:R-:W-:Y:S02]  /*2af0*/  IMAD.MOV.U32 R6, RZ, RZ, R20 ;  /* 0x000000ffff067224 */ /* 0x000fe400078e0014 */
[-C--:B------:R-:W-:Y:S02]  /*2b00*/  IMAD R9, R23, R8.reuse, R9 ;  /* 0x0000000817097224 */ /* 0x080fe400078e0209 */
[----:B------:R-:W-:-:S04]  /*2b10*/  IMAD.WIDE.U32 R20, R22, R8, R6 ;  /* 0x0000000816147225 */ /* 0x000fc800078e0006 */
[----:B------:R-:W-:-:S07]  /*2b20*/  IMAD.IADD R21, R21, 0x1, R9 ;  /* 0x0000000115157824 */ /* 0x000fce00078e0209 */
.L_x_7055:
        /* <DEDUP_REMOVED lines=31> */
.L_x_7069:
[----:B------:R-:W-:Y:S01]  /*2d20*/  MOV R23, R3 ;  /* 0x0000000300177202 */ /* 0x000fe20000000f00 */
[----:B------:R-:W-:Y:S01]  /*2d30*/  IMAD.MOV.U32 R22, RZ, RZ, R6 ;  /* 0x000000ffff167224 */ /* 0x000fe200078e0006 */
[----:B------:R-:W-:Y:S02]  /*2d40*/  MOV R3, R7 ;  /* 0x0000000700037202 */ /* 0x000fe40000000f00 */
[----:B------:R-:W-:-:S07]  /*2d50*/  MOV R24, 0x2d70 ;  /* 0x00002d7000187802 */ /* 0x000fce0000000f00 */
[----:B------:R-:W-:Y:S05]  /*2d60*/  CALL.REL.NOINC `($__internal_147_$__cuda_sm20_rem_s64) ;  /* 0x00000044000c7944 */ /* 0x000fea0003c00000 */
[----:B------:R-:W-:-:S07]  /*2d70*/  IMAD.MOV.U32 R8, RZ, RZ, R4 ;  /* 0x000000ffff087224 */ /* 0x000fce00078e0004 */
.L_x_7070:
[----:B------:R-:W-:Y:S05]  /*2d80*/  BSYNC.RECONVERGENT B1 ;  /* 0x0000000000017941 */ /* 0x000fea0003800200 */
.L_x_7068:
        /* <DEDUP_REMOVED lines=30> */
.L_x_7072:
[----:B------:R-:W-:Y:S01]  /*2f70*/  MOV R22, R6 ;  /* 0x0000000600167202 */ /* 0x000fe20000000f00 */
[----:B------:R-:W-:Y:S01]  /*2f80*/  IMAD.MOV.U32 R3, RZ, RZ, R7 ;  /* 0x000000ffff037224 */ /* 0x000fe200078e0007 */
[----:B------:R-:W-:Y:S01]  /*2f90*/  MOV R4, R18 ;  /* 0x0000001200047202 */ /* 0x000fe20000000f00 */
[----:B------:R-:W-:Y:S01]  /*2fa0*/  IMAD.MOV.U32 R23, RZ, RZ, R19 ;  /* 0x000000ffff177224 */ /* 0x000fe200078e0013 */
[----:B------:R-:W-:-:S07]  /*2fb0*/  MOV R24, 0x2fd0 ;  /* 0x00002fd000187802 */ /* 0x000fce0000000f00 */
[----:B------:R-:W-:Y:S05]  /*2fc0*/  CALL.REL.NOINC `($__internal_147_$__cuda_sm20_rem_s64) ;  /* 0x0000004000747944 */ /* 0x000fea0003c00000 */
[----:B------:R-:W-:-:S07]  /*2fd0*/  MOV R5, R9 ;  /* 0x0000000900057202 */ /* 0x000fce0000000f00 */
.L_x_7073:
[----:B------:R-:W-:Y:S05]  /*2fe0*/  BSYNC.RECONVERGENT B1 ;  /* 0x0000000000017941 */ /* 0x000fea0003800200 */
.L_x_7071:
[----:B------:R-:W-:Y:S02]  /*2ff0*/  IMAD R3, R5, R14, RZ ;  /* 0x0000000e05037224 */ /* 0x000fe400078e02ff */
[----:B------:R-:W-:-:S04]  /*3000*/  IMAD.WIDE.U32 R20, R14, R4, R20 ;  /* 0x000000040e147225 */ /* 0x000fc800078e0014 */
[----:B------:R-:W-:-:S04]  /*3010*/  IMAD R3, R15, R4, R3 ;  /* 0x000000040f037224 */ /* 0x000fc800078e0203 */
[----:B------:R-:W-:-:S07]  /*3020*/  IMAD.IADD R21, R21, 0x1, R3 ;  /* 0x0000000115157824 */ /* 0x000fce00078e0203 */
.L_x_7028:
[----:B------:R-:W0:Y:S02]  /*3030*/  LDC.64 R6, c[0x0][0x388] ;  /* 0x0000e200ff067b82 */ /* 0x000e240000000a00 */
[----:B0-----:R-:W-:-:S04]  /*3040*/  LEA R4, P0, R12, R6, 0x2 ;  /* 0x000000060c047211 */ /* 0x001fc800078010ff */
[----:B------:R-:W-:-:S05]  /*3050*/  LEA.HI.X R5, R12, R7, R13, 0x2, P0 ;  /* 0x000000070c057211 */ /* 0x000fca00000f140d */
[----:B------:R-:W2:Y:S01]  /*3060*/  LDG.E R4, desc[UR14][R4.64] ;  /* 0x0000000e04047981 */ /* 0x000ea2000c1e1900 */
[----:B------:R-:W-:Y:S01]  /*3070*/  BSSY.RECONVERGENT B1, `(.L_x_7074) ;  /* 0x0000008000017945 */ /* 0x000fe20003800200 */
[----:B------:R-:W-:Y:S02]  /*3080*/  PLOP3.LUT P0, PT, PT, PT, PT, 0x8, 0x80 ;  /* 0x000000000080781c */ /* 0x000fe40003f0e170 */
[----:B--2---:R-:W-:-:S13]  /*3090*/  ISETP.NE.AND P1, PT, R4, RZ, PT ;  /* 0x000000ff0400720c */ /* 0x004fda0003f25270 */
[----:B------:R-:W-:Y:S05]  /*30a0*/  @!P1 BRA `(.L_x_7075) ;  /* 0x0000000000109947 */ /* 0x000fea0003800000 */
[----:B------:R-:W-:-:S04]  /*30b0*/  LEA R4, P0, R20, R6, 0x2 ;  /* 0x0000000614047211 */ /* 0x000fc800078010ff */
[----:B------:R-:W-:-:S05]  /*30c0*/  LEA.HI.X R5, R20, R7, R21, 0x2, P0 ;  /* 0x0000000714057211 */ /* 0x000fca00000f1415 */
[----:B------:R-:W2:Y:S02]  /*30d0*/  LDG.E R4, desc[UR14][R4.64] ;  /* 0x0000000e04047981 */ /* 0x000ea4000c1e1900 */
[----:B--2---:R-:W-:-:S13]  /*30e0*/  ISETP.NE.AND P0, PT, R4, RZ, PT ;  /* 0x000000ff0400720c */ /* 0x004fda0003f05270 */
.L_x_7075:
[----:B------:R-:W-:Y:S05]  /*30f0*/  BSYNC.RECONVERGENT B1 ;  /* 0x0000000000017941 */ /* 0x000fea0003800200 */
.L_x_7074:
[----:B------:R-:W-:-:S05]  /*3100*/  SEL R3, RZ, 0x1, !P0 ;  /* 0x00000001ff037807 */ /* 0x000fca0004000000 */
[----:B------:R0:W-:Y:S01]  /*3110*/  STS.U8 [R0+UR4], R3 ;  /* 0x0000000300007988 */ /* 0x0001e20008000004 */
[----:B------:R-:W-:Y:S05]  /*3120*/  BRA `(.L_x_7076) ;  /* 0x0000003400a07947 */ /* 0x000fea0003800000 */
.L_x_7027:
        /* <DEDUP_REMOVED lines=20> */
.L_x_7103:
        /* <DEDUP_REMOVED lines=31> */
.L_x_7080:
[----:B------:R-:W-:Y:S01]  /*3460*/  MOV R26, R4 ;  /* 0x00000004001a7202 */ /* 0x000fe20000000f00 */
[----:B------:R-:W-:Y:S01]  /*3470*/  IMAD.MOV.U32 R11, RZ, RZ, R5 ;  /* 0x000000ffff0b7224 */ /* 0x000fe200078e0005 */
[----:B------:R-:W-:Y:S01]  /*3480*/  MOV R10, R36 ;  /* 0x00000024000a7202 */ /* 0x000fe20000000f00 */
[----:B------:R-:W-:Y:S01]  /*3490*/  IMAD.MOV.U32 R9, RZ, RZ, R37 ;  /* 0x000000ffff097224 */ /* 0x000fe200078e0025 */
[----:B------:R-:W-:-:S07]  /*34a0*/  MOV R8, 0x34c0 ;  /* 0x000034c000087802 */ /* 0x000fce0000000f00 */
[----:B-123--:R-:W-:Y:S05]  /*34b0*/  CALL.REL.NOINC `($__internal_146_$__cuda_sm20_div_s64) ;  /* 0x0000003400ec7944 */ /* 0x00efea0003c00000 */
        /* <DEDUP_REMOVED lines=8> */
.L_x_7081:
[----:B------:R-:W-:Y:S05]  /*3540*/  BSYNC.RECONVERGENT B1 ;  /* 0x0000000000017941 */ /* 0x000fea0003800200 */
.L_x_7079:
        /* <DEDUP_REMOVED lines=37> */
.L_x_7083:
[----:B------:R-:W-:Y:S01]  /*37a0*/  IMAD.MOV.U32 R26, RZ, RZ, R36 ;  /* 0x000000ffff1a7224 */ /* 0x000fe200078e0024 */
[----:B------:R-:W-:Y:S01]  /*37b0*/  MOV R11, R37 ;  /* 0x00000025000b7202 */ /* 0x000fe20000000f00 */
[----:B------:R-:W-:Y:S01]  /*37c0*/  IMAD.MOV.U32 R10, RZ, RZ, R38 ;  /* 0x000000ffff0a7224 */ /* 0x000fe200078e0026 */
[----:B------:R-:W-:Y:S02]  /*37d0*/  MOV R9, R39 ;  /* 0x0000002700097202 */ /* 0x000fe40000000f00 */
[----:B------:R-:W-:-:S07]  /*37e0*/  MOV R8, 0x3800 ;  /* 0x0000380000087802 */ /* 0x000fce0000000f00 */
[----:B-1----:R-:W-:Y:S05]  /*37f0*/  CALL.REL.NOINC `($__internal_146_$__cuda_sm20_div_s64) ;  /* 0x00000034001c7944 */ /* 0x002fea0003c00000 */
        /* <DEDUP_REMOVED lines=10> */
.L_x_7084:
[----:B------:R-:W-:Y:S05]  /*38a0*/  BSYNC.RECONVERGENT B1 ;  /* 0x0000000000017941 */ /* 0x000fea0003800200 */
.L_x_7082:
        /* <DEDUP_REMOVED lines=38> */
.L_x_7086:
        /* <DEDUP_REMOVED lines=17> */
.L_x_7087:
[----:B------:R-:W-:Y:S05]  /*3c20*/  BSYNC.RECONVERGENT B1 ;  /* 0x0000000000017941 */ /* 0x000fea0003800200 */
.L_x_7085:
        /* <DEDUP_REMOVED lines=38> */
.L_x_7089:
[----:B------:R-:W-:Y:S01]  /*3e90*/  MOV R26, R36 ;  /* 0x00000024001a7202 */ /* 0x000fe20000000f00 */
[----:B------:R-:W-:Y:S01]  /*3ea0*/  IMAD.MOV.U32 R11, RZ, RZ, R37 ;  /* 0x000000ffff0b7224 */ /* 0x000fe200078e0025 */
[----:B------:R-:W-:Y:S01]  /*3eb0*/  MOV R10, R38 ;  /* 0x00000026000a7202 */ /* 0x000fe20000000f00 */
[----:B------:R-:W-:Y:S01]  /*3ec0*/  IMAD.MOV.U32 R9, RZ, RZ, R39 ;  /* 0x000000ffff097224 */ /* 0x000fe200078e0027 */
[----:B------:R-:W-:-:S07]  /*3ed0*/  MOV R8, 0x3ef0 ;  /* 0x00003ef000087802 */ /* 0x000fce0000000f00 */
[----:B-1----:R-:W-:Y:S05]  /*3ee0*/  CALL.REL.NOINC `($__internal_146_$__cuda_sm20_div_s64) ;  /* 0x0000002c00607944 */ /* 0x002fea0003c00000 */
        /* <DEDUP_REMOVED lines=11> */
.L_x_7090:
[----:B------:R-:W-:Y:S05]  /*3fa0*/  BSYNC.RECONVERGENT B1 ;  /* 0x0000000000017941 */ /* 0x000fea0003800200 */
.L_x_7088:
        /* <DEDUP_REMOVED lines=38> */
.L_x_7092:
        /* <DEDUP_REMOVED lines=17> */
.L_x_7093:
[----:B------:R-:W-:Y:S05]  /*4320*/  BSYNC.RECONVERGENT B1 ;  /* 0x0000000000017941 */ /* 0x000fea0003800200 */
.L_x_7091:
        /* <DEDUP_REMOVED lines=38> */
.L_x_7095:
        /* <DEDUP_REMOVED lines=17> */
.L_x_7096:
[----:B------:R-:W-:Y:S05]  /*46a0*/  BSYNC.RECONVERGENT B1 ;  /* 0x0000000000017941 */ /* 0x000fea0003800200 */
.L_x_7094:
        /* <DEDUP_REMOVED lines=38> */
.L_x_7098:
        /* <DEDUP_REMOVED lines=17> */
.L_x_7099:
[----:B------:R-:W-:Y:S05]  /*4a20*/  BSYNC.RECONVERGENT B1 ;  /* 0x0000000000017941 */ /* 0x000fea0003800200 */
.L_x_7097:
        /* <DEDUP_REMOVED lines=36> */
.L_x_7101:
        /* <DEDUP_REMOVED lines=17> */
.L_x_7102:
[----:B------:R-:W-:Y:S05]  /*4d80*/  BSYNC.RECONVERGENT B1 ;  /* 0x0000000000017941 */ /* 0x000fea0003800200 */
.L_x_7100:
        /* <DEDUP_REMOVED lines=15> */
.L_x_7078:
        /* <DEDUP_REMOVED lines=36> */
.L_x_7106:
[----:B------:R-:W-:Y:S01]  /*50c0*/  IMAD.MOV.U32 R26, RZ, RZ, R4 ;  /* 0x000000ffff1a7224 */ /* 0x000fe200078e0004 */
[----:B------:R-:W-:Y:S01]  /*50d0*/  MOV R11, R5 ;  /* 0x00000005000b7202 */ /* 0x000fe20000000f00 */
[----:B------:R-:W-:Y:S01]  /*50e0*/  IMAD.MOV.U32 R10, RZ, RZ, R16 ;  /* 0x000000ffff0a7224 */ /* 0x000fe200078e0010 */
[----:B------:R-:W-:Y:S02]  /*50f0*/  MOV R9, R17 ;  /* 0x0000001100097202 */ /* 0x000fe40000000f00 */
[----:B------:R-:W-:-:S07]  /*5100*/  MOV R8, 0x5120 ;  /* 0x0000512000087802 */ /* 0x000fce0000000f00 */
[----:B------:R-:W-:Y:S05]  /*5110*/  CALL.REL.NOINC `($__internal_146_$__cuda_sm20_div_s64) ;  /* 0x0000001800d47944 */ /* 0x000fea0003c00000 */
        /* <DEDUP_REMOVED lines=9> */
.L_x_7107:
[----:B------:R-:W-:Y:S05]  /*51b0*/  BSYNC.RECONVERGENT B1 ;  /* 0x0000000000017941 */ /* 0x000fea0003800200 */
.L_x_7105:
        /* <DEDUP_REMOVED lines=39> */
.L_x_7109:
        /* <DEDUP_REMOVED lines=17> */
.L_x_7110:
[----:B------:R-:W-:Y:S05]  /*5540*/  BSYNC.RECONVERGENT B1 ;  /* 0x0000000000017941 */ /* 0x000fea0003800200 */
.L_x_7108:
        /* <DEDUP_REMOVED lines=39> */
.L_x_7112:
        /* <DEDUP_REMOVED lines=17> */
.L_x_7113:
[----:B------:R-:W-:Y:S05]  /*58d0*/  BSYNC.RECONVERGENT B1 ;  /* 0x0000000000017941 */ /* 0x000fea0003800200 */
.L_x_7111:
        /* <DEDUP_REMOVED lines=40> */
.L_x_7115:
[----:B------:R-:W-:Y:S01]  /*5b60*/  MOV R26, R20 ;  /* 0x00000014001a7202 */ /* 0x000fe20000000f00 */
[----:B------:R-:W-:Y:S01]  /*5b70*/  IMAD.MOV.U32 R10, RZ, RZ, R4 ;  /* 0x000000ffff0a7224 */ /* 0x000fe200078e0004 */
[----:B------:R-:W-:Y:S02]  /*5b80*/  MOV R11, R21 ;  /* 0x00000015000b7202 */ /* 0x000fe40000000f00 */
[----:B------:R-:W-:Y:S02]  /*5b90*/  MOV R9, R5 ;  /* 0x0000000500097202 */ /* 0x000fe40000000f00 */
[----:B------:R-:W-:-:S07]  /*5ba0*/  MOV R8, 0x5bc0 ;  /* 0x00005bc000087802 */ /* 0x000fce0000000f00 */
[----:B------:R-:W-:Y:S05]  /*5bb0*/  CALL.REL.NOINC `($__internal_146_$__cuda_sm20_div_s64) ;  /* 0x00000010002c7944 */ /* 0x000fea0003c00000 */
        /* <DEDUP_REMOVED lines=11> */
.L_x_7116:
[----:B------:R-:W-:Y:S05]  /*5c70*/  BSYNC.RECONVERGENT B1 ;  /* 0x0000000000017941 */ /* 0x000fea0003800200 */
.L_x_7114:
        /* <DEDUP_REMOVED lines=11> */
.L_x_7104:
        /* <DEDUP_REMOVED lines=34> */
.L_x_7119:
[----:B------:R-:W-:Y:S01]  /*5f50*/  MOV R26, R4 ;  /* 0x00000004001a7202 */ /* 0x000fe20000000f00 */
[----:B------:R-:W-:Y:S01]  /*5f60*/  IMAD.MOV.U32 R10, RZ, RZ, R16 ;  /* 0x000000ffff0a7224 */ /* 0x000fe200078e0010 */
[----:B------:R-:W-:Y:S02]  /*5f70*/  MOV R11, R5 ;  /* 0x00000005000b7202 */ /* 0x000fe40000000f00 */
[----:B------:R-:W-:Y:S02]  /*5f80*/  MOV R9, R17 ;  /* 0x0000001100097202 */ /* 0x000fe40000000f00 */
[----:B------:R-:W-:-:S07]  /*5f90*/  MOV R8, 0x5fb0 ;  /* 0x00005fb000087802 */ /* 0x000fce0000000f00 */
[----:B------:R-:W-:Y:S05]  /*5fa0*/  CALL.REL.NOINC `($__internal_146_$__cuda_sm20_div_s64) ;  /* 0x0000000c00307944 */ /* 0x000fea0003c00000 */
        /* <DEDUP_REMOVED lines=9> */
.L_x_7120:
[----:B------:R-:W-:Y:S05]  /*6040*/  BSYNC.RECONVERGENT B1 ;  /* 0x0000000000017941 */ /* 0x000fea0003800200 */
.L_x_7118:
        /* <DEDUP_REMOVED lines=39> */
.L_x_7122:
[----:B------:R-:W-:Y:S01]  /*62c0*/  MOV R26, R20 ;  /* 0x00000014001a7202 */ /* 0x000fe20000000f00 */
[----:B------:R-:W-:Y:S01]  /*62d0*/  IMAD.MOV.U32 R11, RZ, RZ, R21 ;  /* 0x000000ffff0b7224 */ /* 0x000fe200078e0015 */
[----:B------:R-:W-:Y:S02]  /*62e0*/  MOV R10, R4 ;  /* 0x00000004000a7202 */ /* 0x000fe40000000f00 */
        /* <DEDUP_REMOVED lines=14> */
.L_x_7123:
[----:B------:R-:W-:Y:S05]  /*63d0*/  BSYNC.RECONVERGENT B1 ;  /* 0x0000000000017941 */ /* 0x000fea0003800200 */
.L_x_7121:
        /* <DEDUP_REMOVED lines=11> */
.L_x_7117:
        /* <DEDUP_REMOVED lines=30> */
.L_x_7125:
[----:B------:R-:W-:Y:S01]  /*6670*/  MOV R3, R23 ;  /* 0x0000001700037202 */ /* 0x000fe20000000f00 */
[----:B------:R-:W-:Y:S01]  /*6680*/  IMAD.MOV.U32 R23, RZ, RZ, R5 ;  /* 0x000000ffff177224 */ /* 0x000fe200078e0005 */
[----:B------:R-:W-:-:S07]  /*6690*/  MOV R24, 0x66b0 ;  /* 0x000066b000187802 */ /* 0x000fce0000000f00 */
[----:B------:R-:W-:Y:S05]  /*66a0*/  CALL.REL.NOINC `($__internal_147_$__cuda_sm20_rem_s64) ;  /* 0x0000000800bc7944 */ /* 0x000fea0003c00000 */
[----:B------:R-:W-:-:S07]  /*66b0*/  MOV R5, R9 ;  /* 0x0000000900057202 */ /* 0x000fce0000000f00 */
.L_x_7126:
[----:B------:R-:W-:Y:S05]  /*66c0*/  BSYNC.RECONVERGENT B1 ;  /* 0x0000000000017941 */ /* 0x000fea0003800200 */
.L_x_7124:
        /* <DEDUP_REMOVED lines=9> */
.L_x_7077:
[----:B------:R-:W-:-:S05]  /*6760*/  IMAD.MOV.U32 R13, RZ, RZ, R7 ;  /* 0x000000ffff0d7224 */ /* 0x000fca00078e0007 */
[----:B------:R-:W2:Y:S02]  /*6770*/  LDG.E R12, desc[UR14][R12.64] ;  /* 0x0000000e0c0c7981 */ /* 0x000ea4000c1e1900 */
[----:B--2---:R-:W-:-:S04]  /*6780*/  ISETP.NE.AND P0, PT, R12, RZ, PT ;  /* 0x000000ff0c00720c */ /* 0x004fc80003f05270 */
[----:B------:R-:W-:-:S05]  /*6790*/  SEL R3, RZ, 0x1, !P0 ;  /* 0x00000001ff037807 */ /* 0x000fca0004000000 */
[----:B------:R1:W-:Y:S04]  /*67a0*/  STS.U8 [R0+UR4], R3 ;  /* 0x0000000300007988 */ /* 0x0003e80008000004 */
.L_x_7076:
[----:B------:R-:W-:Y:S05]  /*67b0*/  BSYNC.RECONVERGENT B0 ;  /* 0x0000000000007941 */ /* 0x000fea0003800200 */
.L_x_7026:
[----:B------:R-:W-:Y:S01]  /*67c0*/  BAR.SYNC.DEFER_BLOCKING 0x0 ;  /* 0x0000000000007b1d */ /* 0x000fe20000010000 */
[----:B------:R-:W-:-:S09]  /*67d0*/  UISETP.GE.U32.AND UP0, UPT, UR5, 0x42, UPT ;  /* 0x000000420500788c */ /* 0x000fd2000bf06070 */
[----:B------:R-:W-:Y:S05]  /*67e0*/  BRA.U !UP0, `(.L_x_7127) ;  /* 0x00000001083c7547 */ /* 0x000fea000b800000 */
.L_x_7130:
        /* <DEDUP_REMOVED lines=10> */
.L_x_7129:
[----:B------:R-:W-:Y:S05]  /*6890*/  BSYNC.RECONVERGENT B0 ;  /* 0x0000000000007941 */ /* 0x000fea0003800200 */
.L_x_7128:
[----:B------:R-:W-:Y:S01]  /*68a0*/  BAR.SYNC.DEFER_BLOCKING 0x0 ;  /* 0x0000000000007b1d */ /* 0x000fe20000010000 */
[----:B------:R-:W-:-:S05]  /*68b0*/  UISETP.GT.U32.AND UP0, UPT, UR5, 0x83, UPT ;  /* 0x000000830500788c */ /* 0x000fca000bf04070 */
[----:B------:R-:W-:-:S04]  /*68c0*/  UMOV UR5, UR6 ;  /* 0x0000000600057c82 */ /* 0x000fc80008000000 */
[----:B------:R-:W-:Y:S05]  /*68d0*/  BRA.U UP0, `(.L_x_7130) ;  /* 0xfffffffd00c47547 */ /* 0x000fea000b83ffff */
.L_x_7127:
        /* <DEDUP_REMOVED lines=57> */
        .weak           $__internal_146_$__cuda_sm20_div_s64
        .type           $__internal_146_$__cuda_sm20_div_s64,@function
        .size           $__internal_146_$__cuda_sm20_div_s64,($__internal_147_$__cuda_sm20_rem_s64 - $__internal_146_$__cuda_sm20_div_s64)
$__internal_146_$__cuda_sm20_div_s64:
        /* <DEDUP_REMOVED lines=82> */
[----:B------:R-:W-:Y:S06]  /*7190*/  RET.REL.NODEC R8 `(contiguous_all2_u32) ;  /* 0xffffff8c08987950 */ /* 0x000fec0003c3ffff */
        .weak           $__internal_147_$__cuda_sm20_rem_s64
        .type           $__internal_147_$__cuda_sm20_rem_s64,@function
        .size           $__internal_147_$__cuda_sm20_rem_s64,(.L_x_30463 - $__internal_147_$__cuda_sm20_rem_s64)
$__internal_147_$__cuda_sm20_rem_s64:
        /* <DEDUP_REMOVED lines=76> */
[----:B------:R-:W-:Y:S06]  /*7660*/  RET.REL.NODEC R24 `(contiguous_all2_u32) ;  /* 0xffffff8818647950 */ /* 0x000fec0003c3ffff */
.L_x_7131:
        /* <DEDUP_REMOVED lines=9> */
.L_x_30463:


//--------------------- .text.uncontiguous_cumulate_all_u32 --------------------------
	.section	.text.uncontiguous_cumulate_all_u32,"ax",@progbits
	.align	128
        .global         uncontiguous_cumulate_all_u32
        .type           uncontiguous_cumulate_all_u32,@function
        .size           uncontiguous_cumulate_all_u32,(.L_x_30465 - uncontiguous_cumulate_all_u32)
        .other          uncontiguous_cumulate_all_u32,@"STO_CUDA_ENTRY STV_DEFAULT"
uncontiguous_cumulate_all_u32:
.text.uncontiguous_cumulate_all_u32:
        /* <DEDUP_REMOVED lines=39> */
.L_x_7160:
        /* <DEDUP_REMOVED lines=32> */
.L_x_7137:
[----:B------:R-:W-:Y:S01]  /*0470*/  MOV R26, R4 ;  /* 0x00000004001a7202 */ /* 0x000fe20000000f00 */
[----:B------:R-:W-:Y:S01]  /*0480*/  IMAD.MOV.U32 R11, RZ, RZ, R5 ;  /* 0x000000ffff0b7224 */ /* 0x000fe200078e0005 */
[----:B------:R-:W-:Y:S01]  /*0490*/  MOV R10, R36 ;  /* 0x00000024000a7202 */ /* 0x000fe20000000f00 */
[----:B------:R-:W-:Y:S01]  /*04a0*/  IMAD.MOV.U32 R9, RZ, RZ, R37 ;  /* 0x000000ffff097224 */ /* 0x000fe200078e0025 */
[----:B------:R-:W-:-:S07]  /*04b0*/  MOV R8, 0x4d0 ;  /* 0x000004d000087802 */ /* 0x000fce0000000f00 */
[----:B-1----:R-:W-:Y:S05]  /*04c0*/  CALL.REL.NOINC `($__internal_148_$__cuda_sm20_div_s64) ;  /* 0x0000006400887944 */ /* 0x002fea0003c00000 */
        /* <DEDUP_REMOVED lines=9> */
.L_x_7138:
[----:B------:R-:W-:Y:S05]  /*0560*/  BSYNC.RECONVERGENT B1 ;  /* 0x0000000000017941 */ /* 0x000fea0003800200 */
.L_x_7136:
        /* <DEDUP_REMOVED lines=33> */
.L_x_7140:
[----:B------:R-:W-:Y:S01]  /*0780*/  MOV R26, R18 ;  /* 0x00000012001a7202 */ /* 0x000fe20000000f00 */
[----:B------:R-:W-:Y:S01]  /*0790*/  IMAD.MOV.U32 R11, RZ, RZ, R19 ;  /* 0x000000ffff0b7224 */ /* 0x000fe200078e0013 */
[----:B------:R-:W-:Y:S01]  /*07a0*/  MOV R10, R36 ;  /* 0x00000024000a7202 */ /* 0x000fe20000000f00 */
[----:B------:R-:W-:Y:S01]  /*07b0*/  IMAD.MOV.U32 R9, RZ, RZ, R37 ;  /* 0x000000ffff097224 */ /* 0x000fe200078e0025 */
[----:B------:R-:W-:-:S07]  /*07c0*/  MOV R8, 0x7e0 ;  /* 0x000007e000087802 */ /* 0x000fce0000000f00 */
[----:B------:R-:W-:Y:S05]  /*07d0*/  CALL.REL.NOINC `($__internal_148_$__cuda_sm20_div_s64) ;  /* 0x0000006000c47944 */ /* 0x000fea0003c00000 */
        /* <DEDUP_REMOVED lines=9> */
.L_x_7141:
[----:B------:R-:W-:Y:S05]  /*0870*/  BSYNC.RECONVERGENT B1 ;  /* 0x0000000000017941 */ /* 0x000fea0003800200 */
.L_x_7139:
        /* <DEDUP_REMOVED lines=34> */
.L_x_7143:
[----:B------:R-:W-:Y:S01]  /*0aa0*/  IMAD.MOV.U32 R26, RZ, RZ, R22 ;  /* 0x000000ffff1a7224 */ /* 0x000fe200078e0016 */
[----:B------:R-:W-:Y:S01]  /*0ab0*/  MOV R11, R23 ;  /* 0x00000017000b7202 */ /* 0x000fe20000000f00 */
[----:B------:R-:W-:Y:S01]  /*0ac0*/  IMAD.MOV.U32 R10, RZ, RZ, R40 ;  /* 0x000000ffff0a7224 */ /* 0x000fe200078e0028 */
[----:B------:R-:W-:Y:S02]  /*0ad0*/  MOV R9, R41 ;  /* 0x0000002900097202 */ /* 0x000fe40000000f00 */
[----:B------:R-:W-:-:S07]  /*0ae0*/  MOV R8, 0xb00 ;  /* 0x00000b0000087802 */ /* 0x000fce0000000f00 */
[----:B------:R-:W-:Y:S05]  /*0af0*/  CALL.REL.NOINC `($__internal_148_$__cuda_sm20_div_s64) ;  /* 0x0000005c00fc7944 */ /* 0x000fea0003c00000 */
        /* <DEDUP_REMOVED lines=10> */
.L_x_7144:
[----:B------:R-:W-:Y:S05]  /*0ba0*/  BSYNC.RECONVERGENT B1 ;  /* 0x0000000000017941 */ /* 0x000fea0003800200 */
.L_x_7142:
        /* <DEDUP_REMOVED lines=35> */
.L_x_7146:
[----:B------:R-:W-:Y:S01]  /*0de0*/  MOV R26, R42 ;  /* 0x0000002a001a7202 */ /* 0x000fe20000000f00 */
[----:B------:R-:W-:Y:S01]  /*0df0*/  IMAD.MOV.U32 R11, RZ, RZ, R43 ;  /* 0x000000ffff0b7224 */ /* 0x000fe200078e002b */
[----:B------:R-:W-:Y:S01]  /*0e00*/  MOV R10, R40 ;  /* 0x00000028000a7202 */ /* 0x000fe20000000f00 */
[----:B------:R-:W-:Y:S01]  /*0e10*/  IMAD.MOV.U32 R9, RZ, RZ, R41 ;  /* 0x000000ffff097224 */ /* 0x000fe200078e0029 */
[----:B------:R-:W-:-:S07]  /*0e20*/  MOV R8, 0xe40 ;  /* 0x00000e4000087802 */ /* 0x000fce0000000f00 */
[----:B------:R-:W-:Y:S05]  /*0e30*/  CALL.REL.NOINC `($__internal_148_$__cuda_sm20_div_s64) ;  /* 0x0000005c002c7944 */ /* 0x000fea0003c00000 */
        /* <DEDUP_REMOVED lines=11> */
.L_x_7147:
[----:B------:R-:W-:Y:S05]  /*0ef0*/  BSYNC.RECONVERGENT B1 ;  /* 0x0000000000017941 */ /* 0x000fea0003800200 */
.L_x_7145:
        /* <DEDUP_REMOVED lines=36> */
.L_x_7149:
        /* <DEDUP_REMOVED lines=16> */
.L_x_7150:
[----:B------:R-:W-:Y:S05]  /*1240*/  BSYNC.RECONVERGENT B1 ;  /* 0x0000000000017941 */ /* 0x000fea0003800200 */
.L_x_7148:
        /* <DEDUP_REMOVED lines=34> */
.L_x_7152:
[----:B------:R-:W-:Y:S01]  /*1470*/  IMAD.MOV.U32 R26, RZ, RZ, R40 ;  /* 0x000000ffff1a7224 */ /* 0x000fe200078e0028 */
[----:B------:R-:W-:Y:S01]  /*1480*/  MOV R11, R41 ;  /* 0x00000029000b7202 */ /* 0x000fe20000000f00 */
[----:B------:R-:W-:Y:S01]  /*1490*/  IMAD.MOV.U32 R10, RZ, RZ, R20 ;  /* 0x000000ffff0a7224 */ /* 0x000fe200078e0014 */
[----:B------:R-:W-:Y:S02]  /*14a0*/  MOV R9, R21 ;  /* 0x0000001500097202 */ /* 0x000fe40000000f00 */
[----:B------:R-:W-:-:S07]  /*14b0*/  MOV R8, 0x14d0 ;  /* 0x000014d000087802 */ /* 0x000fce0000000f00 */
[----:B------:R-:W-:Y:S05]  /*14c0*/  CALL.REL.NOINC `($__internal_148_$__cuda_sm20_div_s64) ;  /* 0x0000005400887944 */ /* 0x000fea0003c00000 */
        /* <DEDUP_REMOVED lines=11> */
.L_x_7153:
[----:B------:R-:W-:Y:S05]  /*1580*/  BSYNC.RECONVERGENT B1 ;  /* 0x0000000000017941 */ /* 0x000fea0003800200 */
.L_x_7151:
        /* <DEDUP_REMOVED lines=34> */
.L_x_7155:
        /* <DEDUP_REMOVED lines=17> */
.L_x_7156:
[----:B------:R-:W-:Y:S05]  /*18c0*/  BSYNC.RECONVERGENT B1 ;  /* 0x0000000000017941 */ /* 0x000fea0003800200 */
.L_x_7154:
        /* <DEDUP_REMOVED lines=35> */
.L_x_7158:
[----:B------:R-:W-:Y:S01]  /*1b00*/  MOV R26, R18 ;  /* 0x00000012001a7202 */ /* 0x000fe20000000f00 */
[----:B------:R-:W-:Y:S01]  /*1b10*/  IMAD.MOV.U32 R11, RZ, RZ, R19 ;  /* 0x000000ffff0b7224 */ /* 0x000fe200078e0013 */
[----:B------:R-:W-:Y:S01]  /*1b20*/  MOV R10, R20 ;  /* 0x00000014000a7202 */ /* 0x000fe20000000f00 */
[----:B------:R-:W-:Y:S01]  /*1b30*/  IMAD.MOV.U32 R9, RZ, RZ, R21 ;  /* 0x000000ffff097224 */ /* 0x000fe200078e0015 */
[----:B------:R-:W-:-:S07]  /*1b40*/  MOV R8, 0x1b60 ;  /* 0x00001b6000087802 */ /* 0x000fce0000000f00 */
[----:B------:R-:W-:Y:S05]  /*1b50*/  CALL.REL.NOINC `($__internal_148_$__cuda_sm20_div_s64) ;  /* 0x0000004c00e47944 */ /* 0x000fea0003c00000 */
        /* <DEDUP_REMOVED lines=11> */
.L_x_7159:
[----:B------:R-:W-:Y:S05]  /*1c10*/  BSYNC.RECONVERGENT B1 ;  /* 0x0000000000017941 */ /* 0x000fea0003800200 */
.L_x_7157:
        /* <DEDUP_REMOVED lines=9> */
.L_x_7135:
        /* <DEDUP_REMOVED lines=36> */
.L_x_7163:
[----:B------:R-:W-:Y:S01]  /*1ef0*/  IMAD.MOV.U32 R26, RZ, RZ, R4 ;  /* 0x000000ffff1a7224 */ /* 0x000fe200078e0004 */
[----:B------:R-:W-:Y:S01]  /*1f00*/  MOV R11, R5 ;  /* 0x00000005000b7202 */ /* 0x000fe20000000f00 */
[----:B------:R-:W-:Y:S01]  /*1f10*/  IMAD.MOV.U32 R10, RZ, RZ, R6 ;  /* 0x000000ffff0a7224 */ /* 0x000fe200078e0006 */
[----:B------:R-:W-:Y:S02]  /*1f20*/  MOV R9, R7 ;  /* 0x0000000700097202 */ /* 0x000fe40000000f00 */
[----:B------:R-:W-:-:S07]  /*1f30*/  MOV R8, 0x1f50 ;  /* 0x00001f5000087802 */ /* 0x000fce0000000f00 */
[----:B------:R-:W-:Y:S05]  /*1f40*/  CALL.REL.NOINC `($__internal_148_$__cuda_sm20_div_s64) ;  /* 0x0000004800e87944 */ /* 0x000fea0003c00000 */
        /* <DEDUP_REMOVED lines=9> */
.L_x_7164:
[----:B------:R-:W-:Y:S05]  /*1fe0*/  BSYNC.RECONVERGENT B1 ;  /* 0x0000000000017941 */ /* 0x000fea0003800200 */
.L_x_7162:
        /* <DEDUP_REMOVED lines=34> */
.L_x_7166:
        /* <DEDUP_REMOVED lines=14> */
.L_x_7167:
[----:B------:R-:W-:Y:S05]  /*22f0*/  BSYNC.RECONVERGENT B1 ;  /* 0x0000000000017941 */ /* 0x000fea0003800200 */
.L_x_7165:
        /* <DEDUP_REMOVED lines=36> */
.L_x_7169:
        /* <DEDUP_REMOVED lines=17> */
.L_x_7170:
[----:B------:R-:W-:Y:S05]  /*2650*/  BSYNC.RECONVERGENT B1 ;  /* 0x0000000000017941 */ /* 0x000fea0003800200 */
.L_x_7168:
        /* <DEDUP_REMOVED lines=35> */
.L_x_7172:
[----:B------:R-:W-:Y:S01]  /*2890*/  IMAD.MOV.U32 R26, RZ, RZ, R16 ;  /* 0x000000ffff1a7224 */ /* 0x000fe200078e0010 */
[----:B------:R-:W-:Y:S01]  /*28a0*/  MOV R11, R17 ;  /* 0x00000011000b7202 */ /* 0x000fe20000000f00 */
[----:B------:R-:W-:Y:S01]  /*28b0*/  IMAD.MOV.U32 R10, RZ, RZ, R14 ;  /* 0x000000ffff0a7224 */ /* 0x000fe200078e000e */
[----:B------:R-:W-:Y:S02]  /*28c0*/  MOV R9, R15 ;  /* 0x0000000f00097202 */ /* 0x000fe40000000f00 */
[----:B------:R-:W-:-:S07]  /*28d0*/  MOV R8, 0x28f0 ;  /* 0x000028f000087802 */ /* 0x000fce0000000f00 */
[----:B------:R-:W-:Y:S05]  /*28e0*/  CALL.REL.NOINC `($__internal_148_$__cuda_sm20_div_s64) ;  /* 0x0000004000807944 */ /* 0x000fea0003c00000 */
        /* <DEDUP_REMOVED lines=10> */
.L_x_7173:
[----:B------:R-:W-:Y:S05]  /*2990*/  BSYNC.RECONVERGENT B1 ;  /* 0x0000000000017941 */ /* 0x000fea0003800200 */
.L_x_7171:
[----:B------:R-:W-:Y:S01]  /*29a0*/  IMAD R9, R9, R22, RZ ;  /* 0x0000001609097224 */ /* 0x000fe200078e02ff */
[----:B------:R-:W-:Y:S01]  /*29b0*/  IADD3 R3, PT, PT, R3, -0x2, RZ ;  /* 0xfffffffe03037810 */ /* 0x000fe20007ffe0ff */
[----:B------:R-:W-:Y:S02]  /*29c0*/  IMAD.MOV.U32 R6, RZ, RZ, R20 ;  /* 0x000000ffff067224 */ /* 0x000fe400078e0014 */
[-C--:B------:R-:W-:Y:S02]  /*29d0*/  IMAD R9, R23, R8.reuse, R9 ;  /* 0x0000000817097224 */ /* 0x080fe400078e0209 */
[----:B------:R-:W-:-:S04]  /*29e0*/  IMAD.WIDE.U32 R20, R22, R8, R6 ;  /* 0x0000000816147225 */ /* 0x000fc800078e0006 */
[----:B------:R-:W-:-:S07]  /*29f0*/  IMAD.IADD R21, R21, 0x1, R9 ;  /* 0x0000000115157824 */ /* 0x000fce00078e0209 */
.L_x_7161:
        /* <DEDUP_REMOVED lines=31> */
.L_x_7175:
[----:B------:R-:W-:Y:S01]  /*2bf0*/  MOV R14, R4 ;  /* 0x00000004000e7202 */ /* 0x000fe20000000f00 */
[----:B------:R-:W-:Y:S01]  /*2c00*/  IMAD.MOV.U32 R23, RZ, RZ, R5 ;  /* 0x000000ffff177224 */ /* 0x000fe200078e0005 */
[----:B------:R-:W-:Y:S01]  /*2c10*/  MOV R22, R6 ;  /* 0x0000000600167202 */ /* 0x000fe20000000f00 */
[----:B------:R-:W-:Y:S01]  /*2c20*/  IMAD.MOV.U32 R15, RZ, RZ, R7 ;  /* 0x000000ffff0f7224 */ /* 0x000fe200078e0007 */
[----:B------:R-:W-:-:S07]  /*2c30*/  MOV R24, 0x2c50 ;  /* 0x00002c5000187802 */ /* 0x000fce0000000f00 */
[----:B------:R-:W-:Y:S05]  /*2c40*/  CALL.REL.NOINC `($__internal_149_$__cuda_sm20_rem_s64) ;  /* 0x0000004000f47944 */ /* 0x000fea0003c00000 */
.L_x_7176:
[----:B------:R-:W-:Y:S05]  /*2c50*/  BSYNC.RECONVERGENT B1 ;  /* 0x0000000000017941 */ /* 0x000fea0003800200 */
.L_x_7174:
        /* <DEDUP_REMOVED lines=31> */
.L_x_7178:
[----:B------:R-:W-:Y:S01]  /*2e50*/  IMAD.MOV.U32 R22, RZ, RZ, R6 ;  /* 0x000000ffff167224 */ /* 0x000fe200078e0006 */
[----:B------:R-:W-:Y:S01]  /*2e60*/  MOV R15, R7 ;  /* 0x00000007000f7202 */ /* 0x000fe20000000f00 */
[----:B------:R-:W-:Y:S01]  /*2e70*/  IMAD.MOV.U32 R14, RZ, RZ, R18 ;  /* 0x000000ffff0e7224 */ /* 0x000fe200078e0012 */
[----:B------:R-:W-:Y:S02]  /*2e80*/  MOV R23, R19 ;  /* 0x0000001300177202 */ /* 0x000fe40000000f00 */
[----:B------:R-:W-:-:S07]  /*2e90*/  MOV R24, 0x2eb0 ;  /* 0x00002eb000187802 */ /* 0x000fce0000000f00 */
[----:B------:R-:W-:Y:S05]  /*2ea0*/  CALL.REL.NOINC `($__internal_149_$__cuda_sm20_rem_s64) ;  /* 0x00000040005c7944 */ /* 0x000fea0003c00000 */
[----:B------:R-:W-:Y:S01]  /*2eb0*/  IMAD.MOV.U32 R6, RZ, RZ, R8 ;  /* 0x000000ffff067224 */ /* 0x000fe200078e0008 */
[----:B------:R-:W-:-:S07]  /*2ec0*/  MOV R7, R9 ;  /* 0x0000000900077202 */ /* 0x000fce0000000f00 */
.L_x_7179:
[----:B------:R-:W-:Y:S05]  /*2ed0*/  BSYNC.RECONVERGENT B1 ;  /* 0x0000000000017941 */ /* 0x000fea0003800200 */
.L_x_7177:
[----:B------:R-:W-:Y:S02]  /*2ee0*/  IMAD R3, R7, R4, RZ ;  /* 0x0000000407037224 */ /* 0x000fe400078e02ff */
[----:B------:R-:W-:-:S04]  /*2ef0*/  IMAD.WIDE.U32 R20, R4, R6, R20 ;  /* 0x0000000604147225 */ /* 0x000fc800078e0014 */
[----:B------:R-:W-:-:S04]  /*2f00*/  IMAD R3, R5, R6, R3 ;  /* 0x0000000605037224 */ /* 0x000fc800078e0203 */
[----:B------:R-:W-:-:S07]  /*2f10*/  IMAD.IADD R21, R21, 0x1, R3 ;  /* 0x0000000115157824 */ /* 0x000fce00078e0203 */
.L_x_7134:
        /* <DEDUP_REMOVED lines=12> */
.L_x_7181:
[----:B------:R-:W-:Y:S05]  /*2fe0*/  BSYNC.RECONVERGENT B1 ;  /* 0x0000000000017941 */ /* 0x000fea0003800200 */
.L_x_7180:
[----:B------:R-:W-:-:S05]  /*2ff0*/  SEL R3, RZ, 0x1, !P0 ;  /* 0x00000001ff037807 */ /* 0x000fca0004000000 */
[----:B------:R1:W-:Y:S01]  /*3000*/  STS.U8 [R0+UR4], R3 ;  /* 0x0000000300007988 */ /* 0x0003e20008000004 */
[----:B------:R-:W-:Y:S05]  /*3010*/  BRA `(.L_x_7182) ;  /* 0x00000034009c7947 */ /* 0x000fea0003800000 */
.L_x_7133:
        /* <DEDUP_REMOVED lines=20> */
.L_x_7209:
        /* <DEDUP_REMOVED lines=33> */
.L_x_7186:
[----:B------:R-:W-:Y:S01]  /*3370*/  IMAD.MOV.U32 R26, RZ, RZ, R14 ;  /* 0x000000ffff1a7224 */ /* 0x000fe200078e000e */
[----:B------:R-:W-:Y:S01]  /*3380*/  MOV R11, R13 ;  /* 0x0000000d000b7202 */ /* 0x000fe20000000f00 */
[----:B------:R-:W-:Y:S01]  /*3390*/  IMAD.MOV.U32 R10, RZ, RZ, R34 ;  /* 0x000000ffff0a7224 */ /* 0x000fe200078e0022 */
[----:B------:R-:W-:Y:S02]  /*33a0*/  MOV R9, R35 ;  /* 0x0000002300097202 */ /* 0x000fe40000000f00 */
[----:B------:R-:W-:-:S07]  /*33b0*/  MOV R8, 0x33d0 ;  /* 0x000033d000087802 */ /* 0x000fce0000000f00 */
[----:B-123--:R-:W-:Y:S05]  /*33c0*/  CALL.REL.NOINC `($__internal_148_$__cuda_sm20_div_s64) ;  /* 0x0000003400c87944 */ /* 0x00efea0003c00000 */
        /* <DEDUP_REMOVED lines=10> */
.L_x_7187:
[----:B------:R-:W-:Y:S05]  /*3470*/  BSYNC.RECONVERGENT B1 ;  /* 0x0000000000017941 */ /* 0x000fea0003800200 */
.L_x_7185:
        /* <DEDUP_REMOVED lines=37> */
.L_x_7189:
        /* <DEDUP_REMOVED lines=17> */
.L_x_7190:
[----:B------:R-:W-:Y:S05]  /*37e0*/  BSYNC.RECONVERGENT B1 ;  /* 0x0000000000017941 */ /* 0x000fea0003800200 */
.L_x_7188:
        /* <DEDUP_REMOVED lines=38> */
.L_x_7192:
[----:B------:R-:W-:Y:S01]  /*3a50*/  IMAD.MOV.U32 R26, RZ, RZ, R34 ;  /* 0x000000ffff1a7224 */ /* 0x000fe200078e0022 */
[----:B------:R-:W-:Y:S01]  /*3a60*/  MOV R11, R35 ;  /* 0x00000023000b7202 */ /* 0x000fe20000000f00 */
[----:B------:R-:W-:Y:S01]  /*3a70*/  IMAD.MOV.U32 R10, RZ, RZ, R36 ;  /* 0x000000ffff0a7224 */ /* 0x000fe200078e0024 */
[----:B------:R-:W-:Y:S02]  /*3a80*/  MOV R9, R37 ;  /* 0x0000002500097202 */ /* 0x000fe40000000f00 */
[----:B------:R-:W-:-:S07]  /*3a90*/  MOV R8, 0x3ab0 ;  /* 0x00003ab000087802 */ /* 0x000fce0000000f00 */
[----:B-1----:R-:W-:Y:S05]  /*3aa0*/  CALL.REL.NOINC `($__internal_148_$__cuda_sm20_div_s64) ;  /* 0x0000003000107944 */ /* 0x002fea0003c00000 */
        /* <DEDUP_REMOVED lines=11> */
.L_x_7193:
[----:B------:R-:W-:Y:S05]  /*3b60*/  BSYNC.RECONVERGENT B1 ;  /* 0x0000000000017941 */ /* 0x000fea0003800200 */
.L_x_7191:
        /* <DEDUP_REMOVED lines=37> */
.L_x_7195:
        /* <DEDUP_REMOVED lines=17> */
.L_x_7196:
[----:B------:R-:W-:Y:S05]  /*3ed0*/  BSYNC.RECONVERGENT B1 ;  /* 0x0000000000017941 */ /* 0x000fea0003800200 */
.L_x_7194:
        /* <DEDUP_REMOVED lines=38> */
.L_x_7198:
        /* <DEDUP_REMOVED lines=17> */
.L_x_7199:
[----:B------:R-:W-:Y:S05]  /*4250*/  BSYNC.RECONVERGENT B1 ;  /* 0x0000000000017941 */ /* 0x000fea0003800200 */
.L_x_7197:
        /* <DEDUP_REMOVED lines=38> */
.L_x_7201:
        /* <DEDUP_REMOVED lines=17> */
.L_x_7202:
[----:B------:R-:W-:Y:S05]  /*45d0*/  BSYNC.RECONVERGENT B1 ;  /* 0x0000000000017941 */ /* 0x000fea0003800200 */
.L_x_7200:
        /* <DEDUP_REMOVED lines=37> */
.L_x_7204:
        /* <DEDUP_REMOVED lines=17> */
.L_x_7205:
[----:B------:R-:W-:Y:S05]  /*4940*/  BSYNC.RECONVERGENT B1 ;  /* 0x0000000000017941 */ /* 0x000fea0003800200 */
.L_x_7203:
        /* <DEDUP_REMOVED lines=37> */
.L_x_7207:
        /* <DEDUP_REMOVED lines=17> */
.L_x_7208:
[----:B------:R-:W-:Y:S05]  /*4cb0*/  BSYNC.RECONVERGENT B1 ;  /* 0x0000000000017941 */ /* 0x000fea0003800200 */
.L_x_7206:
        /* <DEDUP_REMOVED lines=12> */
.L_x_7184:
        /* <DEDUP_REMOVED lines=37> */
.L_x_7212:
[----:B------:R-:W-:Y:S01]  /*4fd0*/  IMAD.MOV.U32 R26, RZ, RZ, R14 ;  /* 0x000000ffff1a7224 */ /* 0x000fe200078e000e */
[----:B------:R-:W-:Y:S01]  /*4fe0*/  MOV R11, R13 ;  /* 0x0000000d000b7202 */ /* 0x000fe20000000f00 */
[----:B------:R-:W-:Y:S01]  /*4ff0*/  IMAD.MOV.U32 R10, RZ, RZ, R16 ;  /* 0x000000ffff0a7224 */ /* 0x000fe200078e0010 */
[----:B------:R-:W-:Y:S02]  /*5000*/  MOV R9, R17 ;  /* 0x0000001100097202 */ /* 0x000fe40000000f00 */
[----:B------:R-:W-:-:S07]  /*5010*/  MOV R8, 0x5030 ;  /* 0x0000503000087802 */ /* 0x000fce0000000f00 */
[----:B------:R-:W-:Y:S05]  /*5020*/  CALL.REL.NOINC `($__internal_148_$__cuda_sm20_div_s64) ;  /* 0x0000001800b07944 */ /* 0x000fea0003c00000 */
        /* <DEDUP_REMOVED lines=10> */
.L_x_7213:
[----:B------:R-:W-:Y:S05]  /*50d0*/  BSYNC.RECONVERGENT B1 ;  /* 0x0000000000017941 */ /* 0x000fea0003800200 */
.L_x_7211:
        /* <DEDUP_REMOVED lines=38> */
.L_x_7215:
        /* <DEDUP_REMOVED lines=17> */
.L_x_7216:
[----:B------:R-:W-:Y:S05]  /*5450*/  BSYNC.RECONVERGENT B1 ;  /* 0x0000000000017941 */ /* 0x000fea0003800200 */
.L_x_7214:
        /* <DEDUP_REMOVED lines=40> */
.L_x_7218:
[----:B------:R-:W-:Y:S01]  /*56e0*/  MOV R26, R12 ;  /* 0x0000000c001a7202 */ /* 0x000fe20000000f00 */
[----:B------:R-:W-:Y:S01]  /*56f0*/  IMAD.MOV.U32 R11, RZ, RZ, R13 ;  /* 0x000000ffff0b7224 */ /* 0x000fe200078e000d */
[----:B------:R-:W-:Y:S01]  /*5700*/  MOV R10, R14 ;  /* 0x0000000e000a7202 */ /* 0x000fe20000000f00 */
[----:B------:R-:W-:Y:S01]  /*5710*/  IMAD.MOV.U32 R9, RZ, RZ, R15 ;  /* 0x000000ffff097224 */ /* 0x000fe200078e000f */
[----:B------:R-:W-:-:S07]  /*5720*/  MOV R8, 0x5740 ;  /* 0x0000574000087802 */ /* 0x000fce0000000f00 */
[----:B------:R-:W-:Y:S05]  /*5730*/  CALL.REL.NOINC `($__internal_148_$__cuda_sm20_div_s64) ;  /* 0x0000001000ec7944 */ /* 0x000fea0003c00000 */
        /* <DEDUP_REMOVED lines=11> */
.L_x_7219:
[----:B------:R-:W-:Y:S05]  /*57f0*/  BSYNC.RECONVERGENT B1 ;  /* 0x0000000000017941 */ /* 0x000fea0003800200 */
.L_x_7217:
        /* <DEDUP_REMOVED lines=40> */
.L_x_7221:
        /* <DEDUP_REMOVED lines=17> */
.L_x_7222:
[----:B------:R-:W-:Y:S05]  /*5b90*/  BSYNC.RECONVERGENT B1 ;  /* 0x0000000000017941 */ /* 0x000fea0003800200 */
.L_x_7220:
        /* <DEDUP_REMOVED lines=9> */
.L_x_7210:
        /* <DEDUP_REMOVED lines=35> */
.L_x_7225:
[----:B------:R-:W-:Y:S01]  /*5e60*/  MOV R26, R14 ;  /* 0x0000000e001a7202 */ /* 0x000fe20000000f00 */
[----:B------:R-:W-:Y:S01]  /*5e70*/  IMAD.MOV.U32 R10, RZ, RZ, R16 ;  /* 0x000000ffff0a7224 */ /* 0x000fe200078e0010 */
[----:B------:R-:W-:Y:S02]  /*5e80*/  MOV R11, R13 ;  /* 0x0000000d000b7202 */ /* 0x000fe40000000f00 */
[----:B------:R-:W-:Y:S02]  /*5e90*/  MOV R9, R17 ;  /* 0x0000001100097202 */ /* 0x000fe40000000f00 */
[----:B------:R-:W-:-:S07]  /*5ea0*/  MOV R8, 0x5ec0 ;  /* 0x00005ec000087802 */ /* 0x000fce0000000f00 */
[----:B------:R-:W-:Y:S05]  /*5eb0*/  CALL.REL.NOINC `($__internal_148_$__cuda_sm20_div_s64) ;  /* 0x0000000c000c7944 */ /* 0x000fea0003c00000 */
        /* <DEDUP_REMOVED lines=10> */
.L_x_7226:
[----:B------:R-:W-:Y:S05]  /*5f60*/  BSYNC.RECONVERGENT B1 ;  /* 0x0000000000017941 */ /* 0x000fea0003800200 */
.L_x_7224:
        /* <DEDUP_REMOVED lines=39> */
.L_x_7228:
        /* <DEDUP_REMOVED lines=17> */
.L_x_7229:
[----:B------:R-:W-:Y:S05]  /*62f0*/  BSYNC.RECONVERGENT B1 ;  /* 0x0000000000017941 */ /* 0x000fea0003800200 */
.L_x_7227:
        /* <DEDUP_REMOVED lines=9> */
.L_x_7223:
        /* <DEDUP_REMOVED lines=31> */
.L_x_7231:
[----:B------:R-:W-:Y:S02]  /*6580*/  MOV R15, R23 ;  /* 0x00000017000f7202 */ /* 0x000fe40000000f00 */
[----:B------:R-:W-:Y:S02]  /*6590*/  MOV R23, R13 ;  /* 0x0000000d00177202 */ /* 0x000fe40000000f00 */
[----:B------:R-:W-:-:S07]  /*65a0*/  MOV R24, 0x65c0 ;  /* 0x000065c000187802 */ /* 0x000fce0000000f00 */
[----:B------:R-:W-:Y:S05]  /*65b0*/  CALL.REL.NOINC `($__internal_149_$__cuda_sm20_rem_s64) ;  /* 0x0000000800987944 */ /* 0x000fea0003c00000 */
.L_x_7232:
[----:B------:R-:W-:Y:S05]  /*65c0*/  BSYNC.RECONVERGENT B1 ;  /* 0x0000000000017941 */ /* 0x000fea0003800200 */
.L_x_7230:
[----:B------:R-:W0:Y:S02]  /*65d0*/  LDC.64 R10, c[0x0][0x398] ;  /* 0x0000e600ff0a7b82 */ /* 0x000e240000000a00 */
[----:B0-----:R-:W-:-:S06]  /*65e0*/  IMAD.WIDE.U32 R6, R7, 0x8, R10 ;  /* 0x0000000807067825 */ /* 0x001fcc00078e000a */
[----:B------:R-:W2:Y:S02]  /*65f0*/  LDG.E.64 R6, desc[UR8][R6.64] ;  /* 0x0000000806067981 */ /* 0x000ea4000c1e1b00 */
[-C--:B--2---:R-:W-:Y:S02]  /*6600*/  IMAD R3, R7, R8.reuse, RZ ;  /* 0x0000000807037224 */ /* 0x084fe400078e02ff */
[----:B------:R-:W-:-:S04]  /*6610*/  IMAD.WIDE.U32 R4, R6, R8, R4 ;  /* 0x0000000806047225 */ /* 0x000fc800078e0004 */
[----:B------:R-:W-:-:S04]  /*6620*/  IMAD R3, R6, R9, R3 ;  /* 0x0000000906037224 */ /* 0x000fc800078e0203 */
[----:B------:R-:W-:-:S07]  /*6630*/  IMAD.IADD R5, R5, 0x1, R3 ;  /* 0x0000000105057824 */ /* 0x000fce00078e0203 */
.L_x_7183:
[----:B------:R-:W0:Y:S02]  /*6640*/  LDCU.64 UR12, c[0x0][0x388] ;  /* 0x00007100ff0c77ac */ /* 0x000e240008000a00 */
[----:B0-----:R-:W-:-:S04]  /*6650*/  IADD3 R4, P0, PT, R4, UR12, RZ ;  /* 0x0000000c04047c10 */ /* 0x001fc8000ff1e0ff */
[----:B------:R-:W-:-:S06]  /*6660*/  IADD3.X R5, PT, PT, R5, UR13, RZ, P0, !PT ;  /* 0x0000000d05057c10 */ /* 0x000fcc00087fe4ff */
[----:B------:R-:W2:Y:S04]  /*6670*/  LDG.E.U8 R5, desc[UR8][R4.64] ;  /* 0x0000000804057981 */ /* 0x000ea8000c1e1100 */
[----:B--2---:R0:W-:Y:S02]  /*6680*/  STS.U8 [R0+UR4], R5 ;  /* 0x0000000500007988 */ /* 0x0041e40008000004 */
.L_x_7182:
[----:B------:R-:W-:Y:S05]  /*6690*/  BSYNC.RECONVERGENT B0 ;  /* 0x0000000000007941 */ /* 0x000fea0003800200 */
.L_x_7132:
[----:B------:R-:W-:Y:S01]  /*66a0*/  BAR.SYNC.DEFER_BLOCKING 0x0 ;  /* 0x0000000000007b1d */ /* 0x000fe20000010000 */
[----:B------:R-:W-:-:S09]  /*66b0*/  UISETP.GE.U32.AND UP0, UPT, UR5, 0x42, UPT ;  /* 0x000000420500788c */ /* 0x000fd2000bf06070 */
[----:B------:R-:W-:Y:S05]  /*66c0*/  BRA.U !UP0, `(.L_x_7233) ;  /* 0x00000001083c7547 */ /* 0x000fea000b800000 */
.L_x_7236:
        /* <DEDUP_REMOVED lines=10> */
.L_x_7235:
[----:B------:R-:W-:Y:S05]  /*6770*/  BSYNC.RECONVERGENT B0 ;  /* 0x0000000000007941 */ /* 0x000fea0003800200 */
.L_x_7234:
[----:B------:R-:W-:Y:S01]  /*6780*/  BAR.SYNC.DEFER_BLOCKING 0x0 ;  /* 0x0000000000007b1d */ /* 0x000fe20000010000 */
[----:B------:R-:W-:-:S05]  /*6790*/  UISETP.GT.U32.AND UP0, UPT, UR5, 0x83, UPT ;  /* 0x000000830500788c */ /* 0x000fca000bf04070 */
[----:B------:R-:W-:-:S04]  /*67a0*/  UMOV UR5, UR6 ;  /* 0x0000000600057c82 */ /* 0x000fc80008000000 */
[----:B------:R-:W-:Y:S05]  /*67b0*/  BRA.U UP0, `(.L_x_7236) ;  /* 0xfffffffd00c47547 */ /* 0x000fea000b83ffff */
.L_x_7233:
        /* <DEDUP_REMOVED lines=51> */
        .weak           $__internal_148_$__cuda_sm20_div_s64
        .type           $__internal_148_$__cuda_sm20_div_s64,@function
        .size           $__internal_148_$__cuda_sm20_div_s64,($__internal_149_$__cuda_sm20_rem_s64 - $__internal_148_$__cuda_sm20_div_s64)
$__internal_148_$__cuda_sm20_div_s64:
        /* <DEDUP_REMOVED lines=82> */
[----:B------:R-:W-:Y:S06]  /*7010*/  RET.REL.NODEC R8 `(uncontiguous_cumulate_all_u32) ;  /* 0xffffff8c08f87950 */ /* 0x000fec0003c3ffff */
        .weak           $__internal_149_$__cuda_sm20_rem_s64
        .type           $__internal_149_$__cuda_sm20_rem_s64,@function
        .size           $__internal_149_$__cuda_sm20_rem_s64,(.L_x_30465 - $__internal_149_$__cuda_sm20_rem_s64)
$__internal_149_$__cuda_sm20_rem_s64:
        /* <DEDUP_REMOVED lines=76> */
[----:B------:R-:W-:Y:S06]  /*74e0*/  RET.REL.NODEC R24 `(uncontiguous_cumulate_all_u32) ;  /* 0xffffff8818c47950 */ /* 0x000fec0003c3ffff */
.L_x_7237:
        /* <DEDUP_REMOVED lines=9> */
.L_x_30465:


//--------------------- .text.uncontiguous_all_u32 --------------------------
	.section	.text.uncontiguous_all_u32,"ax",@progbits
	.align	128
        .global         uncontiguous_all_u32
        .type           uncontiguous_all_u32,@function
        .size           uncontiguous_all_u32,(.L_x_30467 - uncontiguous_all_u32)
        .other          uncontiguous_all_u32,@"STO_CUDA_ENTRY STV_DEFAULT"
uncontiguous_all_u32:
.text.uncontiguous_all_u32:
        /* <DEDUP_REMOVED lines=39> */
.L_x_7266:
        /* <DEDUP_REMOVED lines=32> */
.L_x_7243:
[----:B------:R-:W-:Y:S01]  /*0470*/  MOV R26, R4 ;  /* 0x00000004001a7202 */ /* 0x000fe20000000f00 */
[----:B------:R-:W-:Y:S01]  /*0480*/  IMAD.MOV.U32 R11, RZ, RZ, R5 ;  /* 0x000000ffff0b7224 */ /* 0x000fe200078e0005 */
[----:B------:R-:W-:Y:S01]  /*0490*/  MOV R10, R36 ;  /* 0x00000024000a7202 */ /* 0x000fe20000000f00 */
[----:B------:R-:W-:Y:S01]  /*04a0*/  IMAD.MOV.U32 R9, RZ, RZ, R37 ;  /* 0x000000ffff097224 */ /* 0x000fe200078e0025 */
[----:B------:R-:W-:-:S07]  /*04b0*/  MOV R8, 0x4d0 ;  /* 0x000004d000087802 */ /* 0x000fce0000000f00 */
[----:B-1----:R-:W-:Y:S05]  /*04c0*/  CALL.REL.NOINC `($__internal_150_$__cuda_sm20_div_s64) ;  /* 0x0000006400907944 */ /* 0x002fea0003c00000 */
        /* <DEDUP_REMOVED lines=9> */
.L_x_7244:
[----:B------:R-:W-:Y:S05]  /*0560*/  BSYNC.RECONVERGENT B1 ;  /* 0x0000000000017941 */ /* 0x000fea0003800200 */
.L_x_7242:
        /* <DEDUP_REMOVED lines=33> */
.L_x_7246:
[----:B------:R-:W-:Y:S01]  /*0780*/  MOV R26, R18 ;  /* 0x00000012001a7202 */ /* 0x000fe20000000f00 */
[----:B------:R-:W-:Y:S01]  /*0790*/  IMAD.MOV.U32 R11, RZ, RZ, R19 ;  /* 0x000000ffff0b7224 */ /* 0x000fe200078e0013 */
[----:B------:R-:W-:Y:S01]  /*07a0*/  MOV R10, R36 ;  /* 0x00000024000a7202 */ /* 0x000fe20000000f00 */
[----:B------:R-:W-:Y:S01]  /*07b0*/  IMAD.MOV.U32 R9, RZ, RZ, R37 ;  /* 0x000000ffff097224 */ /* 0x000fe200078e0025 */
[----:B------:R-:W-:-:S07]  /*07c0*/  MOV R8, 0x7e0 ;  /* 0x000007e000087802 */ /* 0x000fce0000000f00 */
[----:B------:R-:W-:Y:S05]  /*07d0*/  CALL.REL.NOINC `($__internal_150_$__cuda_sm20_div_s64) ;  /* 0x0000006000cc7944 */ /* 0x000fea0003c00000 */
        /* <DEDUP_REMOVED lines=9> */
.L_x_7247:
[----:B------:R-:W-:Y:S05]  /*0870*/  BSYNC.RECONVERGENT B1 ;  /* 0x0000000000017941 */ /* 0x000fea0003800200 */
.L_x_7245:
        /* <DEDUP_REMOVED lines=34> */
.L_x_7249:
[----:B------:R-:W-:Y:S01]  /*0aa0*/  IMAD.MOV.U32 R26, RZ, RZ, R22 ;  /* 0x000000ffff1a7224 */ /* 0x000fe200078e0016 */
[----:B------:R-:W-:Y:S01]  /*0ab0*/  MOV R11, R23 ;  /* 0x00000017000b7202 */ /* 0x000fe20000000f00 */
[----:B------:R-:W-:Y:S01]  /*0ac0*/  IMAD.MOV.U32 R10, RZ, RZ, R40 ;  /* 0x000000ffff0a7224 */ /* 0x000fe200078e0028 */
[----:B------:R-:W-:Y:S02]  /*0ad0*/  MOV R9, R41 ;  /* 0x0000002900097202 */ /* 0x000fe40000000f00 */
[----:B------:R-:W-:-:S07]  /*0ae0*/  MOV R8, 0xb00 ;  /* 0x00000b0000087802 */ /* 0x000fce0000000f00 */
[----:B------:R-:W-:Y:S05]  /*0af0*/  CALL.REL.NOINC `($__internal_150_$__cuda_sm20_div_s64) ;  /* 0x0000006000047944 */ /* 0x000fea0003c00000 */
        /* <DEDUP_REMOVED lines=10> */
.L_x_7250:
[----:B------:R-:W-:Y:S05]  /*0ba0*/  BSYNC.RECONVERGENT B1 ;  /* 0x0000000000017941 */ /* 0x000fea0003800200 */
.L_x_7248:
        /* <DEDUP_REMOVED lines=35> */
.L_x_7252:
[----:B------:R-:W-:Y:S01]  /*0de0*/  MOV R26, R42 ;  /* 0x0000002a001a7202 */ /* 0x000fe20000000f00 */
[----:B------:R-:W-:Y:S01]  /*0df0*/  IMAD.MOV.U32 R11, RZ, RZ, R43 ;  /* 0x000000ffff0b7224 */ /* 0x000fe200078e002b */
[----:B------:R-:W-:Y:S01]  /*0e00*/  MOV R10, R40 ;  /* 0x00000028000a7202 */ /* 0x000fe20000000f00 */
[----:B------:R-:W-:Y:S01]  /*0e10*/  IMAD.MOV.U32 R9, RZ, RZ, R41 ;  /* 0x000000ffff097224 */ /* 0x000fe200078e0029 */
[----:B------:R-:W-:-:S07]  /*0e20*/  MOV R8, 0xe40 ;  /* 0x00000e4000087802 */ /* 0x000fce0000000f00 */
[----:B------:R-:W-:Y:S05]  /*0e30*/  CALL.REL.NOINC `($__internal_150_$__cuda_sm20_div_s64) ;  /* 0x0000005c00347944 */ /* 0x000fea0003c00000 */
        /* <DEDUP_REMOVED lines=11> */
.L_x_7253:
[----:B------:R-:W-:Y:S05]  /*0ef0*/  BSYNC.RECONVERGENT B1 ;  /* 0x0000000000017941 */ /* 0x000fea0003800200 */
.L_x_7251:
        /* <DEDUP_REMOVED lines=36> */
.L_x_7255:
        /* <DEDUP_REMOVED lines=16> */
.L_x_7256:
[----:B------:R-:W-:Y:S05]  /*1240*/  BSYNC.RECONVERGENT B1 ;  /* 0x0000000000017941 */ /* 0x000fea0003800200 */
.L_x_7254:
        /* <DEDUP_REMOVED lines=34> */
.L_x_7258:
[----:B------:R-:W-:Y:S01]  /*1470*/  IMAD.MOV.U32 R26, RZ, RZ, R40 ;  /* 0x000000ffff1a7224 */ /* 0x000fe200078e0028 */
[----:B------:R-:W-:Y:S01]  /*1480*/  MOV R11, R41 ;  /* 0x00000029000b7202 */ /* 0x000fe20000000f00 */
[----:B------:R-:W-:Y:S01]  /*1490*/  IMAD.MOV.U32 R10, RZ, RZ, R20 ;  /* 0x000000ffff0a7224 */ /* 0x000fe200078e0014 */
[----:B------:R-:W-:Y:S02]  /*14a0*/  MOV R9, R21 ;  /* 0x0000001500097202 */ /* 0x000fe40000000f00 */
[----:B------:R-:W-:-:S07]  /*14b0*/  MOV R8, 0x14d0 ;  /* 0x000014d000087802 */ /* 0x000fce0000000f00 */
[----:B------:R-:W-:Y:S05]  /*14c0*/  CALL.REL.NOINC `($__internal_150_$__cuda_sm20_div_s64) ;  /* 0x0000005400907944 */ /* 0x000fea0003c00000 */
        /* <DEDUP_REMOVED lines=11> */
.L_x_7259:
[----:B------:R-:W-:Y:S05]  /*1580*/  BSYNC.RECONVERGENT B1 ;  /* 0x0000000000017941 */ /* 0x000fea0003800200 */
.L_x_7257:
        /* <DEDUP_REMOVED lines=34> */
.L_x_7261:
        /* <DEDUP_REMOVED lines=17> */
.L_x_7262:
[----:B------:R-:W-:Y:S05]  /*18c0*/  BSYNC.RECONVERGENT B1 ;  /* 0x0000000000017941 */ /* 0x000fea0003800200 */
.L_x_7260:
        /* <DEDUP_REMOVED lines=35> */
.L_x_7264:
[----:B------:R-:W-:Y:S01]  /*1b00*/  MOV R26, R18 ;  /* 0x00000012001a7202 */ /* 0x000fe20000000f00 */
[----:B------:R-:W-:Y:S01]  /*1b10*/  IMAD.MOV.U32 R11, RZ, RZ, R19 ;  /* 0x000000ffff0b7224 */ /* 0x000fe200078e0013 */
[----:B------:R-:W-:Y:S01]  /*1b20*/  MOV R10, R20 ;  /* 0x00000014000a7202 */ /* 0x000fe20000000f00 */
[----:B------:R-:W-:Y:S01]  /*1b30*/  IMAD.MOV.U32 R9, RZ, RZ, R21 ;  /* 0x000000ffff097224 */ /* 0x000fe200078e0015 */
[----:B------:R-:W-:-:S07]  /*1b40*/  MOV R8, 0x1b60 ;  /* 0x00001b6000087802 */ /* 0x000fce0000000f00 */
[----:B------:R-:W-:Y:S05]  /*1b50*/  CALL.REL.NOINC `($__internal_150_$__cuda_sm20_div_s64) ;  /* 0x0000004c00ec7944 */ /* 0x000fea0003c00000 */
        /* <DEDUP_REMOVED lines=11> */
.L_x_7265:
[----:B------:R-:W-:Y:S05]  /*1c10*/  BSYNC.RECONVERGENT B1 ;  /* 0x0000000000017941 */ /* 0x000fea0003800200 */
.L_x_7263:
        /* <DEDUP_REMOVED lines=9> */
.L_x_7241:
        /* <DEDUP_REMOVED lines=36> */
.L_x_7269:
[----:B------:R-:W-:Y:S01]  /*1ef0*/  IMAD.MOV.U32 R26, RZ, RZ, R4 ;  /* 0x000000ffff1a7224 */ /* 0x000fe200078e0004 */
[----:B------:R-:W-:Y:S01]  /*1f00*/  MOV R11, R5 ;  /* 0x00000005000b7202 */ /* 0x000fe20000000f00 */
[----:B------:R-:W-:Y:S01]  /*1f10*/  IMAD.MOV.U32 R10, RZ, RZ, R6 ;  /* 0x000000ffff0a7224 */ /* 0x000fe200078e0006 */
[----:B------:R-:W-:Y:S02]  /*1f20*/  MOV R9, R7 ;  /* 0x0000000700097202 */ /* 0x000fe40000000f00 */
[----:B------:R-:W-:-:S07]  /*1f30*/  MOV R8, 0x1f50 ;  /* 0x00001f5000087802 */ /* 0x000fce0000000f00 */
[----:B------:R-:W-:Y:S05]  /*1f40*/  CALL.REL.NOINC `($__internal_150_$__cuda_sm20_div_s64) ;  /* 0x0000004800f07944 */ /* 0x000fea0003c00000 */
        /* <DEDUP_REMOVED lines=9> */
.L_x_7270:
[----:B------:R-:W-:Y:S05]  /*1fe0*/  BSYNC.RECONVERGENT B1 ;  /* 0x0000000000017941 */ /* 0x000fea0003800200 */
.L_x_7268:
        /* <DEDUP_REMOVED lines=34> */
.L_x_7272:
        /* <DEDUP_REMOVED lines=14> */
.L_x_7273:
[----:B------:R-:W-:Y:S05]  /*22f0*/  BSYNC.RECONVERGENT B1 ;  /* 0x0000000000017941 */ /* 0x000fea0003800200 */
.L_x_7271:
        /* <DEDUP_REMOVED lines=36> */
.L_x_7275:
        /* <DEDUP_REMOVED lines=17> */
.L_x_7276:
[----:B------:R-:W-:Y:S05]  /*2650*/  BSYNC.RECONVERGENT B1 ;  /* 0x0000000000017941 */ /* 0x000fea0003800200 */
.L_x_7274:
        /* <DEDUP_REMOVED lines=35> */
.L_x_7278:
[----:B------:R-:W-:Y:S01]  /*2890*/  IMAD.MOV.U32 R26, RZ, RZ, R16 ;  /* 0x000000ffff1a7224 */ /* 0x000fe200078e0010 */
[----:B------:R-:W-:Y:S01]  /*28a0*/  MOV R11, R17 ;  /* 0x00000011000b7202 */ /* 0x000fe20000000f00 */
[----:B------:R-:W-:Y:S01]  /*28b0*/  IMAD.MOV.U32 R10, RZ, RZ, R14 ;  /* 0x000000ffff0a7224 */ /* 0x000fe200078e000e */
[----:B------:R-:W-:Y:S02]  /*28c0*/  MOV R9, R15 ;  /* 0x0000000f00097202 */ /* 0x000fe40000000f00 */
[----:B------:R-:W-:-:S07]  /*28d0*/  MOV R8, 0x28f0 ;  /* 0x000028f000087802 */ /* 0x000fce0000000f00 */
[----:B------:R-:W-:Y:S05]  /*28e0*/  CALL.REL.NOINC `($__internal_150_$__cuda_sm20_div_s64) ;  /* 0x0000004000887944 */ /* 0x000fea0003c00000 */
        /* <DEDUP_REMOVED lines=10> */
.L_x_7279:
[----:B------:R-:W-:Y:S05]  /*2990*/  BSYNC.RECONVERGENT B1 ;  /* 0x0000000000017941 */ /* 0x000fea0003800200 */
.L_x_7277:
[----:B------:R-:W-:Y:S01]  /*29a0*/  IMAD R9, R9, R22, RZ ;  /* 0x0000001609097224 */ /* 0x000fe200078e02ff */
[----:B------:R-:W-:Y:S01]  /*29b0*/  IADD3 R3, PT, PT, R3, -0x2, RZ ;  /* 0xfffffffe03037810 */ /* 0x000fe20007ffe0ff */
[----:B------:R-:W-:Y:S02]  /*29c0*/  IMAD.MOV.U32 R6, RZ, RZ, R20 ;  /* 0x000000ffff067224 */ /* 0x000fe400078e0014 */
[-C--:B------:R-:W-:Y:S02]  /*29d0*/  IMAD R9, R23, R8.reuse, R9 ;  /* 0x0000000817097224 */ /* 0x080fe400078e0209 */
[----:B------:R-:W-:-:S04]  /*29e0*/  IMAD.WIDE.U32 R20, R22, R8, R6 ;  /* 0x0000000816147225 */ /* 0x000fc800078e0006 */
[----:B------:R-:W-:-:S07]  /*29f0*/  IMAD.IADD R21, R21, 0x1, R9 ;  /* 0x0000000115157824 */ /* 0x000fce00078e0209 */
.L_x_7267:
        /* <DEDUP_REMOVED lines=31> */
.L_x_7281:
[----:B------:R-:W-:Y:S01]  /*2bf0*/  MOV R14, R4 ;  /* 0x00000004000e7202 */ /* 0x000fe20000000f00 */
[----:B------:R-:W-:Y:S01]  /*2c00*/  IMAD.MOV.U32 R23, RZ, RZ, R5 ;  /* 0x000000ffff177224 */ /* 0x000fe200078e0005 */
[----:B------:R-:W-:Y:S01]  /*2c10*/  MOV R22, R6 ;  /* 0x0000000600167202 */ /* 0x000fe20000000f00 */
[----:B------:R-:W-:Y:S01]  /*2c20*/  IMAD.MOV.U32 R15, RZ, RZ, R7 ;  /* 0x000000ffff0f7224 */ /* 0x000fe200078e0007 */
[----:B------:R-:W-:-:S07]  /*2c30*/  MOV R24, 0x2c50 ;  /* 0x00002c5000187802 */ /* 0x000fce0000000f00 */
[----:B------:R-:W-:Y:S05]  /*2c40*/  CALL.REL.NOINC `($__internal_151_$__cuda_sm20_rem_s64) ;  /* 0x0000004000fc7944 */ /* 0x000fea0003c00000 */
.L_x_7282:
[----:B------:R-:W-:Y:S05]  /*2c50*/  BSYNC.RECONVERGENT B1 ;  /* 0x0000000000017941 */ /* 0x000fea0003800200 */
.L_x_7280:
        /* <DEDUP_REMOVED lines=31> */
.L_x_7284:
[----:B------:R-:W-:Y:S01]  /*2e50*/  IMAD.MOV.U32 R22, RZ, RZ, R6 ;  /* 0x000000ffff167224 */ /* 0x000fe200078e0006 */
[----:B------:R-:W-:Y:S01]  /*2e60*/  MOV R15, R7 ;  /* 0x00000007000f7202 */ /* 0x000fe20000000f00 */
[----:B------:R-:W-:Y:S01]  /*2e70*/  IMAD.MOV.U32 R14, RZ, RZ, R18 ;  /* 0x000000ffff0e7224 */ /* 0x000fe200078e0012 */
[----:B------:R-:W-:Y:S02]  /*2e80*/  MOV R23, R19 ;  /* 0x0000001300177202 */ /* 0x000fe40000000f00 */
[----:B------:R-:W-:-:S07]  /*2e90*/  MOV R24, 0x2eb0 ;  /* 0x00002eb000187802 */ /* 0x000fce0000000f00 */
[----:B------:R-:W-:Y:S05]  /*2ea0*/  CALL.REL.NOINC `($__internal_151_$__cuda_sm20_rem_s64) ;  /* 0x0000004000647944 */ /* 0x000fea0003c00000 */
[----:B------:R-:W-:Y:S01]  /*2eb0*/  IMAD.MOV.U32 R6, RZ, RZ, R8 ;  /* 0x000000ffff067224 */ /* 0x000fe200078e0008 */
[----:B------:R-:W-:-:S07]  /*2ec0*/  MOV R7, R9 ;  /* 0x0000000900077202 */ /* 0x000fce0000000f00 */
.L_x_7285:
[----:B------:R-:W-:Y:S05]  /*2ed0*/  BSYNC.RECONVERGENT B1 ;  /* 0x0000000000017941 */ /* 0x000fea0003800200 */
.L_x_7283:
[----:B------:R-:W-:Y:S02]  /*2ee0*/  IMAD R3, R7, R4, RZ ;  /* 0x0000000407037224 */ /* 0x000fe400078e02ff */
[----:B------:R-:W-:-:S04]  /*2ef0*/  IMAD.WIDE.U32 R20, R4, R6, R20 ;  /* 0x0000000604147225 */ /* 0x000fc800078e0014 */
[----:B------:R-:W-:-:S04]  /*2f00*/  IMAD R3, R5, R6, R3 ;  /* 0x0000000605037224 */ /* 0x000fc800078e0203 */
[----:B------:R-:W-:-:S07]  /*2f10*/  IMAD.IADD R21, R21, 0x1, R3 ;  /* 0x0000000115157824 */ /* 0x000fce00078e0203 */
.L_x_7240:
        /* <DEDUP_REMOVED lines=12> */
.L_x_7287:
[----:B------:R-:W-:Y:S05]  /*2fe0*/  BSYNC.RECONVERGENT B1 ;  /* 0x0000000000017941 */ /* 0x000fea0003800200 */
.L_x_7286:
[----:B------:R-:W-:-:S05]  /*2ff0*/  SEL R3, RZ, 0x1, !P0 ;  /* 0x00000001ff037807 */ /* 0x000fca0004000000 */
[----:B------:R1:W-:Y:S01]  /*3000*/  STS.U8 [R0+UR4], R3 ;  /* 0x0000000300007988 */ /* 0x0003e20008000004 */
[----:B------:R-:W-:Y:S05]  /*3010*/  BRA `(.L_x_7288) ;  /* 0x0000003400a47947 */ /* 0x000fea0003800000 */
.L_x_7239:
        /* <DEDUP_REMOVED lines=20> */
.L_x_7315:
        /* <DEDUP_REMOVED lines=33> */
.L_x_7292:
[----:B------:R-:W-:Y:S01]  /*3370*/  IMAD.MOV.U32 R26, RZ, RZ, R14 ;  /* 0x000000ffff1a7224 */ /* 0x000fe200078e000e */
[----:B------:R-:W-:Y:S01]  /*3380*/  MOV R11, R13 ;  /* 0x0000000d000b7202 */ /* 0x000fe20000000f00 */
[----:B------:R-:W-:Y:S01]  /*3390*/  IMAD.MOV.U32 R10, RZ, RZ, R34 ;  /* 0x000000ffff0a7224 */ /* 0x000fe200078e0022 */
[----:B------:R-:W-:Y:S02]  /*33a0*/  MOV R9, R35 ;  /* 0x0000002300097202 */ /* 0x000fe40000000f00 */
[----:B------:R-:W-:-:S07]  /*33b0*/  MOV R8, 0x33d0 ;  /* 0x000033d000087802 */ /* 0x000fce0000000f00 */
[----:B-123--:R-:W-:Y:S05]  /*33c0*/  CALL.REL.NOINC `($__internal_150_$__cuda_sm20_div_s64) ;  /* 0x0000003400d07944 */ /* 0x00efea0003c00000 */
        /* <DEDUP_REMOVED lines=10> */
.L_x_7293:
[----:B------:R-:W-:Y:S05]  /*3470*/  BSYNC.RECONVERGENT B1 ;  /* 0x0000000000017941 */ /* 0x000fea0003800200 */
.L_x_7291:
        /* <DEDUP_REMOVED lines=37> */
.L_x_7295:
        /* <DEDUP_REMOVED lines=17> */
.L_x_7296:
[----:B------:R-:W-:Y:S05]  /*37e0*/  BSYNC.RECONVERGENT B1 ;  /* 0x0000000000017941 */ /* 0x000fea0003800200 */
.L_x_7294:
        /* <DEDUP_REMOVED lines=38> */
.L_x_7298:
[----:B------:R-:W-:Y:S01]  /*3a50*/  IMAD.MOV.U32 R26, RZ, RZ, R34 ;  /* 0x000000ffff1a7224 */ /* 0x000fe200078e0022 */
[----:B------:R-:W-:Y:S01]  /*3a60*/  MOV R11, R35 ;  /* 0x00000023000b7202 */ /* 0x000fe20000000f00 */
[----:B------:R-:W-:Y:S01]  /*3a70*/  IMAD.MOV.U32 R10, RZ, RZ, R36 ;  /* 0x000000ffff0a7224 */ /* 0x000fe200078e0024 */
[----:B------:R-:W-:Y:S02]  /*3a80*/  MOV R9, R37 ;  /* 0x0000002500097202 */ /* 0x000fe40000000f00 */
[----:B------:R-:W-:-:S07]  /*3a90*/  MOV R8, 0x3ab0 ;  /* 0x00003ab000087802 */ /* 0x000fce0000000f00 */
[----:B-1----:R-:W-:Y:S05]  /*3aa0*/  CALL.REL.NOINC `($__internal_150_$__cuda_sm20_div_s64) ;  /* 0x0000003000187944 */ /* 0x002fea0003c00000 */
        /* <DEDUP_REMOVED lines=11> */
.L_x_7299:
[----:B------:R-:W-:Y:S05]  /*3b60*/  BSYNC.RECONVERGENT B1 ;  /* 0x0000000000017941 */ /* 0x000fea0003800200 */
.L_x_7297:
        /* <DEDUP_REMOVED lines=37> */
.L_x_7301:
        /* <DEDUP_REMOVED lines=17> */
.L_x_7302:
[----:B------:R-:W-:Y:S05]  /*3ed0*/  BSYNC.RECONVERGENT B1 ;  /* 0x0000000000017941 */ /* 0x000fea0003800200 */
.L_x_7300:
        /* <DEDUP_REMOVED lines=38> */
.L_x_7304:
        /* <DEDUP_REMOVED lines=17> */
.L_x_7305:
[----:B------:R-:W-:Y:S05]  /*4250*/  BSYNC.RECONVERGENT B1 ;  /* 0x0000000000017941 */ /* 0x000fea0003800200 */
.L_x_7303:
        /* <DEDUP_REMOVED lines=38> */
.L_x_7307:
        /* <DEDUP_REMOVED lines=17> */
.L_x_7308:
[----:B------:R-:W-:Y:S05]  /*45d0*/  BSYNC.RECONVERGENT B1 ;  /* 0x0000000000017941 */ /* 0x000fea0003800200 */
.L_x_7306:
        /* <DEDUP_REMOVED lines=37> */
.L_x_7310:
        /* <DEDUP_REMOVED lines=17> */
.L_x_7311:
[----:B------:R-:W-:Y:S05]  /*4940*/  BSYNC.RECONVERGENT B1 ;  /* 0x0000000000017941 */ /* 0x000fea0003800200 */
.L_x_7309:
        /* <DEDUP_REMOVED lines=37> */
.L_x_7313:
        /* <DEDUP_REMOVED lines=17> */
.L_x_7314:
[----:B------:R-:W-:Y:S05]  /*4cb0*/  BSYNC.RECONVERGENT B1 ;  /* 0x0000000000017941 */ /* 0x000fea0003800200 */
.L_x_7312:
        /* <DEDUP_REMOVED lines=12> */
.L_x_7290:
        /* <DEDUP_REMOVED lines=37> */
.L_x_7318:
[----:B------:R-:W-:Y:S01]  /*4fd0*/  IMAD.MOV.U32 R26, RZ, RZ, R14 ;  /* 0x000000ffff1a7224 */ /* 0x000fe200078e000e */
[----:B------:R-:W-:Y:S01]  /*4fe0*/  MOV R11, R13 ;  /* 0x0000000d000b7202 */ /* 0x000fe20000000f00 */
[----:B------:R-:W-:Y:S01]  /*4ff0*/  IMAD.MOV.U32 R10, RZ, RZ, R16 ;  /* 0x000000ffff0a7224 */ /* 0x000fe200078e0010 */
[----:B------:R-:W-:Y:S02]  /*5000*/  MOV R9, R17 ;  /* 0x0000001100097202 */ /* 0x000fe40000000f00 */
[----:B------:R-:W-:-:S07]  /*5010*/  MOV R8, 0x5030 ;  /* 0x0000503000087802 */ /* 0x000fce0000000f00 */
[----:B------:R-:W-:Y:S05]  /*5020*/  CALL.REL.NOINC `($__internal_150_$__cuda_sm20_div_s64) ;  /* 0x0000001800b87944 */ /* 0x000fea0003c00000 */
        /* <DEDUP_REMOVED lines=10> */
.L_x_7319:
[----:B------:R-:W-:Y:S05]  /*50d0*/  BSYNC.RECONVERGENT B1 ;  /* 0x0000000000017941 */ /* 0x000fea0003800200 */
.L_x_7317:
        /* <DEDUP_REMOVED lines=38> */
.L_x_7321:
        /* <DEDUP_REMOVED lines=17> */
.L_x_7322:
[----:B------:R-:W-:Y:S05]  /*5450*/  BSYNC.RECONVERGENT B1 ;  /* 0x0000000000017941 */ /* 0x000fea0003800200 */
.L_x_7320:
        /* <DEDUP_REMOVED lines=40> */
.L_x_7324:
        /* <DEDUP_REMOVED lines=17> */
.L_x_7325:
[----:B------:R-:W-:Y:S05]  /*57f0*/  BSYNC.RECONVERGENT B1 ;  /* 0x0000000000017941 */ /* 0x000fea0003800200 */
.L_x_7323:
        /* <DEDUP_REMOVED lines=40> */
.L_x_7327:
        /* <DEDUP_REMOVED lines=17> */
.L_x_7328:
[----:B------:R-:W-:Y:S05]  /*5b90*/  BSYNC.RECONVERGENT B1 ;  /* 0x0000000000017941 */ /* 0x000fea0003800200 */
.L_x_7326:
        /* <DEDUP_REMOVED lines=9> */
.L_x_7316:
        /* <DEDUP_REMOVED lines=35> */
.L_x_7331:
[----:B------:R-:W-:Y:S01]  /*5e60*/  MOV R26, R14 ;  /* 0x0000000e001a7202 */ /* 0x000fe20000000f00 */
[----:B------:R-:W-:Y:S01]  /*5e70*/  IMAD.MOV.U32 R10, RZ, RZ, R16 ;  /* 0x000000ffff0a7224 */ /* 0x000fe200078e0010 */
[----:B------:R-:W-:Y:S02]  /*5e80*/  MOV R11, R13 ;  /* 0x0000000d000b7202 */ /* 0x000fe40000000f00 */
[----:B------:R-:W-:Y:S02]  /*5e90*/  MOV R9, R17 ;  /* 0x0000001100097202 */ /* 0x000fe40000000f00 */
[----:B------:R-:W-:-:S07]  /*5ea0*/  MOV R8, 0x5ec0 ;  /* 0x00005ec000087802 */ /* 0x000fce0000000f00 */
[----:B------:R-:W-:Y:S05]  /*5eb0*/  CALL.REL.NOINC `($__internal_150_$__cuda_sm20_div_s64) ;  /* 0x0000000c00147944 */ /* 0x000fea0003c00000 */
        /* <DEDUP_REMOVED lines=10> */
.L_x_7332:
[----:B------:R-:W-:Y:S05]  /*5f60*/  BSYNC.RECONVERGENT B1 ;  /* 0x0000000000017941 */ /* 0x000fea0003800200 */
.L_x_7330:
        /* <DEDUP_REMOVED lines=39> */
.L_x_7334:
        /* <DEDUP_REMOVED lines=17> */
.L_x_7335:
[----:B------:R-:W-:Y:S05]  /*62f0*/  BSYNC.RECONVERGENT B1 ;  /* 0x0000000000017941 */ /* 0x000fea0003800200 */
.L_x_7333:
        /* <DEDUP_REMOVED lines=9> */
.L_x_7329:
        /* <DEDUP_REMOVED lines=31> */
.L_x_7337:
[----:B------:R-:W-:Y:S02]  /*6580*/  MOV R15, R23 ;  /* 0x00000017000f7202 */ /* 0x000fe40000000f00 */
[----:B------:R-:W-:Y:S02]  /*6590*/  MOV R23, R13 ;  /* 0x0000000d00177202 */ /* 0x000fe40000000f00 */
[----:B------:R-:W-:-:S07]  /*65a0*/  MOV R24, 0x65c0 ;  /* 0x000065c000187802 */ /* 0x000fce0000000f00 */
[----:B------:R-:W-:Y:S05]  /*65b0*/  CALL.REL.NOINC `($__internal_151_$__cuda_sm20_rem_s64) ;  /* 0x0000000800a07944 */ /* 0x000fea0003c00000 */
.L_x_7338:
[----:B------:R-:W-:Y:S05]  /*65c0*/  BSYNC.RECONVERGENT B1 ;  /* 0x0000000000017941 */ /* 0x000fea0003800200 */
.L_x_7336:
[----:B------:R-:W0:Y:S02]  /*65d0*/  LDC.64 R10, c[0x0][0x398] ;  /* 0x0000e600ff0a7b82 */ /* 0x000e240000000a00 */
[----:B0-----:R-:W-:-:S06]  /*65e0*/  IMAD.WIDE.U32 R6, R7, 0x8, R10 ;  /* 0x0000000807067825 */ /* 0x001fcc00078e000a */
[----:B------:R-:W2:Y:S02]  /*65f0*/  LDG.E.64 R6, desc[UR8][R6.64] ;  /* 0x0000000806067981 */ /* 0x000ea4000c1e1b00 */
[-C--:B--2---:R-:W-:Y:S02]  /*6600*/  IMAD R3, R7, R8.reuse, RZ ;  /* 0x0000000807037224 */ /* 0x084fe400078e02ff */
[----:B------:R-:W-:-:S04]  /*6610*/  IMAD.WIDE.U32 R4, R6, R8, R4 ;  /* 0x0000000806047225 */ /* 0x000fc800078e0004 */
[----:B------:R-:W-:-:S04]  /*6620*/  IMAD R3, R6, R9, R3 ;  /* 0x0000000906037224 */ /* 0x000fc800078e0203 */
[----:B------:R-:W-:-:S07]  /*6630*/  IMAD.IADD R5, R5, 0x1, R3 ;  /* 0x0000000105057824 */ /* 0x000fce00078e0203 */
.L_x_7289:
[----:B------:R-:W0:Y:S02]  /*6640*/  LDCU.64 UR12, c[0x0][0x388] ;  /* 0x00007100ff0c77ac */ /* 0x000e240008000a00 */
[----:B0-----:R-:W-:-:S04]  /*6650*/  LEA R6, P0, R4, UR12, 0x2 ;  /* 0x0000000c04067c11 */ /* 0x001fc8000f8010ff */
[----:B------:R-:W-:-:S05]  /*6660*/  LEA.HI.X R7, R4, UR13, R5, 0x2, P0 ;  /* 0x0000000d04077c11 */ /* 0x000fca00080f1405 */
[----:B------:R-:W2:Y:S02]  /*6670*/  LDG.E R6, desc[UR8][R6.64] ;  /* 0x0000000806067981 */ /* 0x000ea4000c1e1900 */
[----:B--2---:R-:W-:-:S04]  /*6680*/  ISETP.NE.AND P0, PT, R6, RZ, PT ;  /* 0x000000ff0600720c */ /* 0x004fc80003f05270 */
[----:B------:R-:W-:-:S05]  /*6690*/  SEL R3, RZ, 0x1, !P0 ;  /* 0x00000001ff037807 */ /* 0x000fca0004000000 */
[----:B------:R0:W-:Y:S04]  /*66a0*/  STS.U8 [R0+UR4], R3 ;  /* 0x0000000300007988 */ /* 0x0001e80008000004 */
.L_x_7288:
[----:B------:R-:W-:Y:S05]  /*66b0*/  BSYNC.RECONVERGENT B0 ;  /* 0x0000000000007941 */ /* 0x000fea0003800200 */
.L_x_7238:
[----:B------:R-:W-:Y:S01]  /*66c0*/  BAR.SYNC.DEFER_BLOCKING 0x0 ;  /* 0x0000000000007b1d */ /* 0x000fe20000010000 */
[----:B------:R-:W-:-:S09]  /*66d0*/  UISETP.GE.U32.AND UP0, UPT, UR5, 0x42, UPT ;  /* 0x000000420500788c */ /* 0x000fd2000bf06070 */
[----:B------:R-:W-:Y:S05]  /*66e0*/  BRA.U !UP0, `(.L_x_7339) ;  /* 0x00000001083c7547 */ /* 0x000fea000b800000 */
.L_x_7342:
        /* <DEDUP_REMOVED lines=10> */
.L_x_7341:
[----:B------:R-:W-:Y:S05]  /*6790*/  BSYNC.RECONVERGENT B0 ;  /* 0x0000000000007941 */ /* 0x000fea0003800200 */
.L_x_7340:
[----:B------:R-:W-:Y:S01]  /*67a0*/  BAR.SYNC.DEFER_BLOCKING 0x0 ;  /* 0x0000000000007b1d */ /* 0x000fe20000010000 */
[----:B------:R-:W-:-:S05]  /*67b0*/  UISETP.GT.U32.AND UP0, UPT, UR5, 0x83, UPT ;  /* 0x000000830500788c */ /* 0x000fca000bf04070 */
[----:B------:R-:W-:-:S04]  /*67c0*/  UMOV UR5, UR6 ;  /* 0x0000000600057c82 */ /* 0x000fc80008000000 */
[----:B------:R-:W-:Y:S05]  /*67d0*/  BRA.U UP0, `(.L_x_7342) ;  /* 0xfffffffd00c47547 */ /* 0x000fea000b83ffff */
.L_x_7339:
        /* <DEDUP_REMOVED lines=51> */
        .weak           $__internal_150_$__cuda_sm20_div_s64
        .type           $__internal_150_$__cuda_sm20_div_s64,@function
        .size           $__internal_150_$__cuda_sm20_div_s64,($__internal_151_$__cuda_sm20_rem_s64 - $__internal_150_$__cuda_sm20_div_s64)
$__internal_150_$__cuda_sm20_div_s64:
        /* <DEDUP_REMOVED lines=82> */
[----:B------:R-:W-:Y:S06]  /*7030*/  RET.REL.NODEC R8 `(uncontiguous_all_u32) ;  /* 0xffffff8c08f07950 */ /* 0x000fec0003c3ffff */
        .weak           $__internal_151_$__cuda_sm20_rem_s64
        .type           $__internal_151_$__cuda_sm20_rem_s64,@function
        .size           $__internal_151_$__cuda_sm20_rem_s64,(.L_x_30467 - $__internal_151_$__cuda_sm20_rem_s64)
$__internal_151_$__cuda_sm20_rem_s64:
        /* <DEDUP_REMOVED lines=76> */
[----:B------:R-:W-:Y:S06]  /*7500*/  RET.REL.NODEC R24 `(uncontiguous_all_u32) ;  /* 0xffffff8818bc7950 */ /* 0x000fec0003c3ffff */
.L_x_7343:
        /* <DEDUP_REMOVED lines=15> */
.L_x_30467:


//--------------------- .text.contiguous_cumulate_all_u32 --------------------------
	.section	.text.contiguous_cumulate_all_u32,"ax",@progbits
	.align	128
        .global         contiguous_cumulate_all_u32
        .type           contiguous_cumulate_all_u32,@function
        .size           contiguous_cumulate_all_u32,(.L_x_31102 - contiguous_cumulate_all_u32)
        .other          contiguous_cumulate_all_u32,@"STO_CUDA_ENTRY STV_DEFAULT"
contiguous_cumulate_all_u32:
.text.contiguous_cumulate_all_u32:
        /* <DEDUP_REMOVED lines=32> */
.L_x_7347:
[----:B------:R-:W-:Y:S05]  /*0200*/  BSYNC.RECONVERGENT B1 ;  /* 0x0000000000017941 */ /* 0x000fea0003800200 */
.L_x_7346:
[----:B------:R-:W-:-:S05]  /*0210*/  SEL R3, RZ, 0x1, !P0 ;  /* 0x00000001ff037807 */ /* 0x000fca0004000000 */
[----:B------:R0:W-:Y:S01]  /*0220*/  STS.U8 [R0+UR4], R3 ;  /* 0x0000000300007988 */ /* 0x0001e20008000004 */
[----:B------:R-:W-:Y:S05]  /*0230*/  BRA `(.L_x_7348) ;  /* 0x0000000000207947 */ /* 0x000fea0003800000 */
.L_x_7345:
        /* <DEDUP_REMOVED lines=8> */
.L_x_7348:
[----:B------:R-:W-:Y:S05]  /*02c0*/  BSYNC.RECONVERGENT B0 ;  /* 0x0000000000007941 */ /* 0x000fea0003800200 */
.L_x_7344:
[----:B------:R-:W-:Y:S01]  /*02d0*/  BAR.SYNC.DEFER_BLOCKING 0x0 ;  /* 0x0000000000007b1d */ /* 0x000fe20000010000 */
[----:B------:R-:W-:-:S09]  /*02e0*/  UISETP.GE.U32.AND UP0, UPT, UR5, 0x42, UPT ;  /* 0x000000420500788c */ /* 0x000fd2000bf06070 */
[----:B------:R-:W-:Y:S05]  /*02f0*/  BRA.U !UP0, `(.L_x_7349) ;  /* 0x00000001083c7547 */ /* 0x000fea000b800000 */
.L_x_7352:
        /* <DEDUP_REMOVED lines=10> */
.L_x_7351:
[----:B------:R-:W-:Y:S05]  /*03a0*/  BSYNC.RECONVERGENT B0 ;  /* 0x0000000000007941 */ /* 0x000fea0003800200 */
.L_x_7350:
[----:B------:R-:W-:Y:S01]  /*03b0*/  BAR.SYNC.DEFER_BLOCKING 0x0 ;  /* 0x0000000000007b1d */ /* 0x000fe20000010000 */
[----:B------:R-:W-:-:S05]  /*03c0*/  UISETP.GT.U32.AND UP0, UPT, UR5, 0x83, UPT ;  /* 0x000000830500788c */ /* 0x000fca000bf04070 */
[----:B------:R-:W-:-:S04]  /*03d0*/  UMOV UR5, UR6 ;  /* 0x0000000600057c82 */ /* 0x000fc80008000000 */
[----:B------:R-:W-:Y:S05]  /*03e0*/  BRA.U UP0, `(.L_x_7352) ;  /* 0xfffffffd00c47547 */ /* 0x000fea000b83ffff */
.L_x_7349:
        /* <DEDUP_REMOVED lines=51> */
.L_x_7353:
        /* <DEDUP_REMOVED lines=14> */
.L_x_31102:


//--------------------- .text.contiguous_all_u32  --------------------------
	.section	.text.contiguous_all_u32,"ax",@progbits
	.align	128
        .global         contiguous_all_u32
        .type           contiguous_all_u32,@function
        .size           contiguous_all_u32,(.L_x_31103 - contiguous_all_u32)
        .other          contiguous_all_u32,@"STO_CUDA_ENTRY STV_DEFAULT"
contiguous_all_u32:
.text.contiguous_all_u32:
        /* <DEDUP_REMOVED lines=25> */
[----:B--2---:R-:W-:-:S13]  /*0190*/  ISETP.NE.AND P1, PT, R2, RZ, PT ;  /* 0x000000ff0200720c */ /* 0x004fda0003f25270 */
[----:B------:R-:W-:Y:S05]  /*01a0*/  @!P1 BRA `(.L_x_7357) ;  /* 0x0000000000149947 */ /* 0x000fea0003800000 */
[----:B------:R-:W0:Y:S02]  /*01b0*/  LDCU.64 UR12, c[0x0][0x388] ;  /* 0x00007100ff0c77ac */ /* 0x000e240008000a00 */
[----:B0-----:R-:W-:-:S04]  /*01c0*/  LEA R2, P0, R6, UR12, 0x2 ;  /* 0x0000000c06027c11 */ /* 0x001fc8000f8010ff */
[----:B------:R-:W-:-:S05]  /*01d0*/  LEA.HI.X R3, R6, UR13, RZ, 0x2, P0 ;  /* 0x0000000d06037c11 */ /* 0x000fca00080f14ff */
[----:B------:R-:W2:Y:S02]  /*01e0*/  LDG.E R2, desc[UR8][R2.64] ;  /* 0x0000000802027981 */ /* 0x000ea4000c1e1900 */
[----:B--2---:R-:W-:-:S13]  /*01f0*/  ISETP.NE.AND P0, PT, R2, RZ, PT ;  /* 0x000000ff0200720c */ /* 0x004fda0003f05270 */
.L_x_7357:
[----:B------:R-:W-:Y:S05]  /*0200*/  BSYNC.RECONVERGENT B1 ;  /* 0x0000000000017941 */ /* 0x000fea0003800200 */
.L_x_7356:
[----:B------:R-:W-:-:S05]  /*0210*/  SEL R3, RZ, 0x1, !P0 ;  /* 0x00000001ff037807 */ /* 0x000fca0004000000 */
[----:B------:R0:W-:Y:S01]  /*0220*/  STS.U8 [R0+UR4], R3 ;  /* 0x0000000300007988 */ /* 0x0001e20008000004 */
[----:B------:R-:W-:Y:S05]  /*0230*/  BRA `(.L_x_7358) ;  /* 0x0000000000287947 */ /* 0x000fea0003800000 */
.L_x_7355:
[----:B------:R-:W-:-:S04]  /*0240*/  ISETP.GE.U32.AND P0, PT, R5, UR10, PT ;  /* 0x0000000a05007c0c */ /* 0x000fc8000bf06070 */
[----:B------:R-:W-:-:S13]  /*0250*/  ISETP.GE.U32.AND.EX P0, PT, RZ, UR11, PT, P0 ;  /* 0x0000000bff007c0c */ /* 0x000fda000bf06100 */
[----:B------:R-:W-:Y:S05]  /*0260*/  @P0 BRA `(.L_x_7358) ;  /* 0x00000000001c0947 */ /* 0x000fea0003800000 */
[----:B------:R-:W0:Y:S02]  /*0270*/  LDCU.64 UR12, c[0x0][0x388] ;  /* 0x00007100ff0c77ac */ /* 0x000e240008000a00 */
[----:B0-----:R-:W-:-:S04]  /*0280*/  LEA R2, P0, R5, UR12, 0x2 ;  /* 0x0000000c05027c11 */ /* 0x001fc8000f8010ff */
[----:B------:R-:W-:-:S05]  /*0290*/  LEA.HI.X R3, R5, UR13, RZ, 0x2, P0 ;  /* 0x0000000d05037c11 */ /* 0x000fca00080f14ff */
[----:B------:R-:W2:Y:S02]  /*02a0*/  LDG.E R2, desc[UR8][R2.64] ;  /* 0x0000000802027981 */ /* 0x000ea4000c1e1900 */
[----:B--2---:R-:W-:-:S04]  /*02b0*/  ISETP.NE.AND P0, PT, R2, RZ, PT ;  /* 0x000000ff0200720c */ /* 0x004fc80003f05270 */
[----:B------:R-:W-:-:S05]  /*02c0*/  SEL R5, RZ, 0x1, !P0 ;  /* 0x00000001ff057807 */ /* 0x000fca0004000000 */
[----:B------:R1:W-:Y:S04]  /*02d0*/  STS.U8 [R0+UR4], R5 ;  /* 0x0000000500007988 */ /* 0x0003e80008000004 */
.L_x_7358:
[----:B------:R-:W-:Y:S05]  /*02e0*/  BSYNC.RECONVERGENT B0 ;  /* 0x0000000000007941 */ /* 0x000fea0003800200 */
.L_x_7354:
[----:B------:R-:W-:Y:S01]  /*02f0*/  BAR.SYNC.DEFER_BLOCKING 0x0 ;  /* 0x0000000000007b1d */ /* 0x000fe20000010000 */
[----:B------:R-:W-:-:S09]  /*0300*/  UISETP.GE.U32.AND UP0, UPT, UR5, 0x42, UPT ;  /* 0x000000420500788c */ /* 0x000fd2000bf06070 */
[----:B------:R-:W-:Y:S05]  /*0310*/  BRA.U !UP0, `(.L_x_7359) ;  /* 0x00000001083c7547 */ /* 0x000fea000b800000 */
.L_x_7362:
        /* <DEDUP_REMOVED lines=10> */
.L_x_7361:
[----:B------:R-:W-:Y:S05]  /*03c0*/  BSYNC.RECONVERGENT B0 ;  /* 0x0000000000007941 */ /* 0x000fea0003800200 */
.L_x_7360:
[----:B------:R-:W-:Y:S01]  /*03d0*/  BAR.SYNC.DEFER_BLOCKING 0x0 ;  /* 0x0000000000007b1d */ /* 0x000fe20000010000 */
[----:B------:R-:W-:-:S05]  /*03e0*/  UISETP.GT.U32.AND UP0, UPT, UR5, 0x83, UPT ;  /* 0x000000830500788c */ /* 0x000fca000bf04070 */
[----:B------:R-:W-:-:S04]  /*03f0*/  UMOV UR5, UR6 ;  /* 0x0000000600057c82 */ /* 0x000fc80008000000 */
[----:B------:R-:W-:Y:S05]  /*0400*/  BRA.U UP0, `(.L_x_7362) ;  /* 0xfffffffd00c47547 */ /* 0x000fea000b83ffff */
.L_x_7359:
        /* <DEDUP_REMOVED lines=51> */
.L_x_7363:
        /* <DEDUP_REMOVED lines=12> */
.L_x_31103:


//--------------------- .text.contiguous_all33_u16 --------------------------
	.section	.text.contiguous_all33_u16,"ax",@progbits
	.align	128
        .global         contiguous_all33_u16
        .type           contiguous_all33_u16,@function
        .size           contiguous_all33_u16,(.L_x_31104 - contiguous_all33_u16)
        .other          contiguous_all33_u16,@"STO_CUDA_ENTRY STV_DEFAULT"
contiguous_all33_u16:
.text.contiguous_all33_u16:
        /* <DEDUP_REMOVED lines=48> */
.L_x_7368:
        /* <DEDUP_REMOVED lines=36> */
.L_x_7367:
[----:B------:R-:W-:Y:S05]  /*0540*/  BSYNC.RECONVERGENT B0 ;  /* 0x0000000000007941 */ /* 0x000fea0003800200 */
.L_x_7366:
[----:B------:R-:W-:Y:S01]  /*0550*/  UIADD3 UR4, UPT, UPT, UR4, 0x8, URZ ;  /* 0x0000000804047890 */ /* 0x000fe2000fffe0ff */
[----:B------:R-:W-:Y:S01]  /*0560*/  SEL R5, RZ, 0x1, !P0 ;  /* 0x00000001ff057807 */ /* 0x000fe20004000000 */
[----:B------:R-:W-:Y:S01]  /*0570*/  IMAD R10, R3, 0x8, R10 ;  /* 0x00000008030a7824 */ /* 0x000fe200078e020a */
[----:B------:R-:W-:Y:S09]  /*0580*/  @P1 BRA `(.L_x_7368) ;  /* 0xfffffffc005c1947 */ /* 0x000ff2000383ffff */
[----:B------:R-:W-:-:S12]  /*0590*/  UIADD3 UR4, UPT, UPT, UR4, 0x1, URZ ;  /* 0x0000000104047890 */ /* 0x000fd8000fffe0ff */
.L_x_7365:
        /* <DEDUP_REMOVED lines=23> */
.L_x_7372:
[----:B------:R-:W-:Y:S05]  /*0710*/  BSYNC.RECONVERGENT B0 ;  /* 0x0000000000007941 */ /* 0x000fea0003800200 */
.L_x_7371:
[----:B------:R-:W-:Y:S01]  /*0720*/  SEL R5, RZ, 0x1, !P0 ;  /* 0x00000001ff057807 */ /* 0x000fe20004000000 */
[----:B------:R-:W-:-:S12]  /*0730*/  UIADD3 UR4, UPT, UPT, UR4, 0x4, URZ ;  /* 0x0000000404047890 */ /* 0x000fd8000fffe0ff */
.L_x_7370:
        /* <DEDUP_REMOVED lines=14> */
.L_x_7375:
[----:B------:R-:W-:Y:S05]  /*0820*/  BSYNC.RECONVERGENT B0 ;  /* 0x0000000000007941 */ /* 0x000fea0003800200 */
.L_x_7374:
[----:B------:R-:W-:Y:S01]  /*0830*/  SEL R5, RZ, 0x1, !P0 ;  /* 0x00000001ff057807 */ /* 0x000fe20004000000 */
[----:B------:R-:W-:-:S12]  /*0840*/  UIADD3 UR4, UPT, UPT, UR4, 0x2, URZ ;  /* 0x0000000204047890 */ /* 0x000fd8000fffe0ff */
.L_x_7373:
        /* <DEDUP_REMOVED lines=8> */
.L_x_7369:
[----:B-1----:R0:W-:Y:S02]  /*08d0*/  STS.U8 [R0+UR5], R5 ;  /* 0x0000000500007988 */ /* 0x0021e40008000005 */
.L_x_7364:
        /* <DEDUP_REMOVED lines=9> */
.L_x_7376:
        /* <DEDUP_REMOVED lines=9> */
.L_x_31104:


//--------------------- .text.contiguous_all3_u16 --------------------------
	.section	.text.contiguous_all3_u16,"ax",@progbits
	.align	128
        .global         contiguous_all3_u16
        .type           contiguous_all3_u16,@function
        .size           contiguous_all3_u16,(.L_x_30469 - contiguous_all3_u16)
        .other          contiguous_all3_u16,@"STO_CUDA_ENTRY STV_DEFAULT"
contiguous_all3_u16:
.text.contiguous_all3_u16:
        /* <DEDUP_REMOVED lines=43> */
.L_x_7395:
        /* <DEDUP_REMOVED lines=27> */
.L_x_7379:
[----:B------:R-:W-:Y:S01]  /*0460*/  IMAD.MOV.U32 R27, RZ, RZ, R32 ;  /* 0x000000ffff1b7224 */ /* 0x000fe200078e0020 */
[----:B0-----:R-:W-:Y:S01]  /*0470*/  MOV R2, R34 ;  /* 0x0000002200027202 */ /* 0x001fe20000000f00 */
[----:B------:R-:W-:Y:S01]  /*0480*/  IMAD.MOV.U32 R0, RZ, RZ, R35 ;  /* 0x000000ffff007224 */ /* 0x000fe200078e0023 */
[----:B------:R-:W-:-:S07]  /*0490*/  MOV R9, 0x4b0 ;  /* 0x000004b000097802 */ /* 0x000fce0000000f00 */
[----:B-12-4-:R-:W-:Y:S05]  /*04a0*/  CALL.REL.NOINC `($__internal_152_$__cuda_sm20_div_s64) ;  /* 0x00000034001c7944 */ /* 0x016fea0003c00000 */
        /* <DEDUP_REMOVED lines=8> */
.L_x_7380:
        /* <DEDUP_REMOVED lines=33> */
.L_x_7381:
[----:B------:R-:W-:Y:S01]  /*0740*/  IMAD.MOV.U32 R27, RZ, RZ, R31 ;  /* 0x000000ffff1b7224 */ /* 0x000fe200078e001f */
[----:B0-----:R-:W-:Y:S01]  /*0750*/  MOV R2, R34 ;  /* 0x0000002200027202 */ /* 0x001fe20000000f00 */
[----:B------:R-:W-:Y:S01]  /*0760*/  IMAD.MOV.U32 R0, RZ, RZ, R35 ;  /* 0x000000ffff007224 */ /* 0x000fe200078e0023 */
[----:B------:R-:W-:-:S07]  /*0770*/  MOV R9, 0x790 ;  /* 0x0000079000097802 */ /* 0x000fce0000000f00 */
[----:B----4-:R-:W-:Y:S05]  /*0780*/  CALL.REL.NOINC `($__internal_152_$__cuda_sm20_div_s64) ;  /* 0x0000003000647944 */ /* 0x010fea0003c00000 */
        /* <DEDUP_REMOVED lines=9> */
.L_x_7382:
        /* <DEDUP_REMOVED lines=35> */
.L_x_7383:
[----:B------:R-:W-:Y:S01]  /*0a50*/  MOV R27, R29 ;  /* 0x0000001d001b7202 */ /* 0x000fe20000000f00 */
[----:B------:R-:W-:Y:S01]  /*0a60*/  IMAD.MOV.U32 R2, RZ, RZ, R32 ;  /* 0x000000ffff027224 */ /* 0x000fe200078e0020 */
[----:B------:R-:W-:Y:S02]  /*0a70*/  MOV R0, R33 ;  /* 0x0000002100007202 */ /* 0x000fe40000000f00 */
[----:B------:R-:W-:-:S07]  /*0a80*/  MOV R9, 0xaa0 ;  /* 0x00000aa000097802 */ /* 0x000fce0000000f00 */
[----:B----4-:R-:W-:Y:S05]  /*0a90*/  CALL.REL.NOINC `($__internal_152_$__cuda_sm20_div_s64) ;  /* 0x0000002c00a07944 */ /* 0x010fea0003c00000 */
        /* <DEDUP_REMOVED lines=9> */
.L_x_7384:
        /* <DEDUP_REMOVED lines=33> */
.L_x_7385:
[----:B------:R-:W-:Y:S01]  /*0d40*/  IMAD.MOV.U32 R27, RZ, RZ, R28 ;  /* 0x000000ffff1b7224 */ /* 0x000fe200078e001c */
[----:B------:R-:W-:Y:S01]  /*0d50*/  MOV R2, R32 ;  /* 0x0000002000027202 */ /* 0x000fe20000000f00 */
[----:B------:R-:W-:Y:S01]  /*0d60*/  IMAD.MOV.U32 R0, RZ, RZ, R33 ;  /* 0x000000ffff007224 */ /* 0x000fe200078e0021 */
[----:B------:R-:W-:-:S07]  /*0d70*/  MOV R9, 0xd90 ;  /* 0x00000d9000097802 */ /* 0x000fce0000000f00 */
[----:B----4-:R-:W-:Y:S05]  /*0d80*/  CALL.REL.NOINC `($__internal_152_$__cuda_sm20_div_s64) ;  /* 0x0000002800e47944 */ /* 0x010fea0003c00000 */
        /* <DEDUP_REMOVED lines=8> */
.L_x_7386:
        /* <DEDUP_REMOVED lines=34> */
.L_x_7387:
        /* <DEDUP_REMOVED lines=14> */
.L_x_7388:
        /* <DEDUP_REMOVED lines=34> */
.L_x_7389:
[----:B------:R-:W-:Y:S01]  /*1330*/  MOV R27, R28 ;  /* 0x0000001c001b7202 */ /* 0x000fe20000000f00 */
[----:B------:R-:W-:Y:S01]  /*1340*/  IMAD.MOV.U32 R2, RZ, RZ, R32 ;  /* 0x000000ffff027224 */ /* 0x000fe200078e0020 */
[----:B------:R-:W-:Y:S02]  /*1350*/  MOV R0, R33 ;  /* 0x0000002100007202 */ /* 0x000fe40000000f00 */
[----:B------:R-:W-:-:S07]  /*1360*/  MOV R9, 0x1380 ;  /* 0x0000138000097802 */ /* 0x000fce0000000f00 */
[----:B----4-:R-:W-:Y:S05]  /*1370*/  CALL.REL.NOINC `($__internal_152_$__cuda_sm20_div_s64) ;  /* 0x0000002400687944 */ /* 0x010fea0003c00000 */
        /* <DEDUP_REMOVED lines=9> */
.L_x_7390:
        /* <DEDUP_REMOVED lines=34> */
.L_x_7391:
        /* <DEDUP_REMOVED lines=14> */
.L_x_7392:
        /* <DEDUP_REMOVED lines=34> */
.L_x_7393:
[----:B------:R-:W-:Y:S01]  /*1930*/  MOV R27, R30 ;  /* 0x0000001e001b7202 */ /* 0x000fe20000000f00 */
[----:B------:R-:W-:Y:S01]  /*1940*/  IMAD.MOV.U32 R2, RZ, RZ, R32 ;  /* 0x000000ffff027224 */ /* 0x000fe200078e0020 */
[----:B------:R-:W-:Y:S02]  /*1950*/  MOV R0, R33 ;  /* 0x0000002100007202 */ /* 0x000fe40000000f00 */
[----:B------:R-:W-:-:S07]  /*1960*/  MOV R9, 0x1980 ;  /* 0x0000198000097802 */ /* 0x000fce0000000f00 */
[----:B----4-:R-:W-:Y:S05]  /*1970*/  CALL.REL.NOINC `($__internal_152_$__cuda_sm20_div_s64) ;  /* 0x0000001c00e87944 */ /* 0x010fea0003c00000 */
        /* <DEDUP_REMOVED lines=9> */
.L_x_7394:
        /* <DEDUP_REMOVED lines=14> */
.L_x_7378:
        /* <DEDUP_REMOVED lines=33> */
.L_x_7397:
[----:B------:R-:W-:Y:S01]  /*1d00*/  IMAD.MOV.U32 R27, RZ, RZ, R32 ;  /* 0x000000ffff1b7224 */ /* 0x000fe200078e0020 */
[----:B0-----:R-:W-:Y:S01]  /*1d10*/  MOV R2, R16 ;  /* 0x0000001000027202 */ /* 0x001fe20000000f00 */
[----:B------:R-:W-:Y:S01]  /*1d20*/  IMAD.MOV.U32 R0, RZ, RZ, R17 ;  /* 0x000000ffff007224 */ /* 0x000fe200078e0011 */
[----:B------:R-:W-:-:S07]  /*1d30*/  MOV R9, 0x1d50 ;  /* 0x00001d5000097802 */ /* 0x000fce0000000f00 */
[----:B------:R-:W-:Y:S05]  /*1d40*/  CALL.REL.NOINC `($__internal_152_$__cuda_sm20_div_s64) ;  /* 0x0000001800f47944 */ /* 0x000fea0003c00000 */
        /* <DEDUP_REMOVED lines=8> */
.L_x_7398:
        /* <DEDUP_REMOVED lines=35> */
.L_x_7399:
[----:B------:R-:W-:Y:S01]  /*2000*/  IMAD.MOV.U32 R27, RZ, RZ, R17 ;  /* 0x000000ffff1b7224 */ /* 0x000fe200078e0011 */
[----:B0-----:R-:W-:Y:S01]  /*2010*/  MOV R2, R18 ;  /* 0x0000001200027202 */ /* 0x001fe20000000f00 */
[----:B------:R-:W-:Y:S01]  /*2020*/  IMAD.MOV.U32 R0, RZ, RZ, R19 ;  /* 0x000000ffff007224 */ /* 0x000fe200078e0013 */
[----:B------:R-:W-:-:S07]  /*2030*/  MOV R9, 0x2050 ;  /* 0x0000205000097802 */ /* 0x000fce0000000f00 */
[----:B------:R-:W-:Y:S05]  /*2040*/  CALL.REL.NOINC `($__internal_152_$__cuda_sm20_div_s64) ;  /* 0x0000001800347944 */ /* 0x000fea0003c00000 */
        /* <DEDUP_REMOVED lines=9> */
.L_x_7400:
        /* <DEDUP_REMOVED lines=36> */
.L_x_7401:
[----:B------:R-:W-:Y:S01]  /*2320*/  IMAD.MOV.U32 R27, RZ, RZ, R19 ;  /* 0x000000ffff1b7224 */ /* 0x000fe200078e0013 */
[----:B------:R-:W-:Y:S01]  /*2330*/  MOV R2, R28 ;  /* 0x0000001c00027202 */ /* 0x000fe20000000f00 */
[----:B------:R-:W-:Y:S01]  /*2340*/  IMAD.MOV.U32 R0, RZ, RZ, R29 ;  /* 0x000000ffff007224 */ /* 0x000fe200078e001d */
[----:B------:R-:W-:-:S07]  /*2350*/  MOV R9, 0x2370 ;  /* 0x0000237000097802 */ /* 0x000fce0000000f00 */
[----:B------:R-:W-:Y:S05]  /*2360*/  CALL.REL.NOINC `($__internal_152_$__cuda_sm20_div_s64) ;  /* 0x00000014006c7944 */ /* 0x000fea0003c00000 */
        /* <DEDUP_REMOVED lines=9> */
.L_x_7402:
        /* <DEDUP_REMOVED lines=37> */
.L_x_7403:
[----:B------:R-:W-:Y:S01]  /*2650*/  MOV R27, R18 ;  /* 0x00000012001b7202 */ /* 0x000fe20000000f00 */
[----:B------:R-:W-:Y:S01]  /*2660*/  IMAD.MOV.U32 R2, RZ, RZ, R28 ;  /* 0x000000ffff027224 */ /* 0x000fe200078e001c */
[----:B------:R-:W-:Y:S02]  /*2670*/  MOV R0, R29 ;  /* 0x0000001d00007202 */ /* 0x000fe40000000f00 */
[----:B------:R-:W-:-:S07]  /*2680*/  MOV R9, 0x26a0 ;  /* 0x000026a000097802 */ /* 0x000fce0000000f00 */
[----:B------:R-:W-:Y:S05]  /*2690*/  CALL.REL.NOINC `($__internal_152_$__cuda_sm20_div_s64) ;  /* 0x0000001000a07944 */ /* 0x000fea0003c00000 */
        /* <DEDUP_REMOVED lines=8> */
.L_x_7404:
        /* <DEDUP_REMOVED lines=9> */
.L_x_7396:
        /* <DEDUP_REMOVED lines=31> */
.L_x_7406:
        /* <DEDUP_REMOVED lines=13> */
.L_x_7407:
        /* <DEDUP_REMOVED lines=35> */
.L_x_7408:
[----:B------:R-:W-:Y:S01]  /*2ca0*/  MOV R27, R17 ;  /* 0x00000011001b7202 */ /* 0x000fe20000000f00 */
[----:B0-----:R-:W-:Y:S01]  /*2cb0*/  IMAD.MOV.U32 R2, RZ, RZ, R18 ;  /* 0x000000ffff027224 */ /* 0x001fe200078e0012 */
[----:B------:R-:W-:Y:S02]  /*2cc0*/  MOV R0, R19 ;  /* 0x0000001300007202 */ /* 0x000fe40000000f00 */
[----:B------:R-:W-:-:S07]  /*2cd0*/  MOV R9, 0x2cf0 ;  /* 0x00002cf000097802 */ /* 0x000fce0000000f00 */
[----:B------:R-:W-:Y:S05]  /*2ce0*/  CALL.REL.NOINC `($__internal_152_$__cuda_sm20_div_s64) ;  /* 0x0000000c000c7944 */ /* 0x000fea0003c00000 */
        /* <DEDUP_REMOVED lines=9> */
.L_x_7409:
        /* <DEDUP_REMOVED lines=10> */
.L_x_7405:
        /* <DEDUP_REMOVED lines=29> */
.L_x_7410:
[----:B------:R-:W-:-:S07]  /*2ff0*/  MOV R0, 0x3010 ;  /* 0x0000301000007802 */ /* 0x000fce0000000f00 */
[----:B0-----:R-:W-:Y:S05]  /*3000*/  CALL.REL.NOINC `($__internal_153_$__cuda_sm20_rem_s64) ;  /* 0x0000000c00947944 */ /* 0x001fea0003c00000 */
[----:B------:R-:W-:Y:S02]  /*3010*/  MOV R10, R2 ;  /* 0x00000002000a7202 */ /* 0x000fe40000000f00 */
[----:B------:R-:W-:-:S07]  /*3020*/  MOV R11, R9 ;  /* 0x00000009000b7202 */ /* 0x000fce0000000f00 */
.L_x_7411:
[----:B------:R-:W0:Y:S02]  /*3030*/  LDC.64 R12, c[0x0][0x398] ;  /* 0x0000e600ff0c7b82 */ /* 0x000e240000000a00 */
[----:B0-----:R-:W-:-:S06]  /*3040*/  IMAD.WIDE.U32 R2, R3, 0x8, R12 ;  /* 0x0000000803027825 */ /* 0x001fcc00078e000c */
[----:B------:R-:W2:Y:S02]  /*3050*/  LDG.E.64 R2, desc[UR10][R2.64] ;  /* 0x0000000a02027981 */ /* 0x000ea4000c1e1b00 */
[-C--:B--2---:R-:W-:Y:S02]  /*3060*/  IMAD R9, R3, R10.reuse, RZ ;  /* 0x0000000a03097224 */ /* 0x084fe400078e02ff */
[----:B------:R-:W-:-:S04]  /*3070*/  IMAD.WIDE.U32 R28, R2, R10, R28 ;  /* 0x0000000a021c7225 */ /* 0x000fc800078e001c */
[----:B------:R-:W-:-:S04]  /*3080*/  IMAD R9, R2, R11, R9 ;  /* 0x0000000b02097224 */ /* 0x000fc800078e0209 */
[----:B------:R-:W-:-:S07]  /*3090*/  IMAD.IADD R29, R29, 0x1, R9 ;  /* 0x000000011d1d7824 */ /* 0x000fce00078e0209 */
.L_x_7377:
[----:B------:R-:W0:Y:S02]  /*30a0*/  LDCU.64 UR12, c[0x0][0x388] ;  /* 0x00007100ff0c77ac */ /* 0x000e240008000a00 */
[----:B0-----:R-:W-:-:S04]  /*30b0*/  LEA R2, P0, R28, UR12, 0x1 ;  /* 0x0000000c1c027c11 */ /* 0x001fc8000f8008ff */
[----:B------:R-:W-:-:S05]  /*30c0*/  LEA.HI.X R3, R28, UR13, R29, 0x1, P0 ;  /* 0x0000000d1c037c11 */ /* 0x000fca00080f0c1d */
[----:B------:R-:W2:Y:S02]  /*30d0*/  LDG.E.U16 R2, desc[UR10][R2.64] ;  /* 0x0000000a02027981 */ /* 0x000ea4000c1e1500 */
        /* <DEDUP_REMOVED lines=29> */
.L_x_7416:
        /* <DEDUP_REMOVED lines=36> */
.L_x_7415:
[----:B------:R-:W-:Y:S05]  /*34f0*/  BSYNC.RECONVERGENT B0 ;  /* 0x0000000000007941 */ /* 0x000fea0003800200 */
.L_x_7414:
[----:B------:R-:W-:Y:S01]  /*3500*/  UIADD3 UR4, UPT, UPT, UR4, 0x8, URZ ;  /* 0x0000000804047890 */ /* 0x000fe2000fffe0ff */
[----:B------:R-:W-:Y:S01]  /*3510*/  SEL R2, RZ, 0x1, !P0 ;  /* 0x00000001ff027807 */ /* 0x000fe20004000000 */
[----:B------:R-:W-:Y:S01]  /*3520*/  IMAD R9, R6, 0x8, R9 ;  /* 0x0000000806097824 */ /* 0x000fe200078e0209 */
[----:B------:R-:W-:Y:S09]  /*3530*/  @P1 BRA `(.L_x_7416) ;  /* 0xfffffffc005c1947 */ /* 0x000ff2000383ffff */
[----:B------:R-:W-:-:S12]  /*3540*/  UIADD3 UR4, UPT, UPT, UR4, 0x1, URZ ;  /* 0x0000000104047890 */ /* 0x000fd8000fffe0ff */
.L_x_7413:
        /* <DEDUP_REMOVED lines=23> */
.L_x_7420:
[----:B------:R-:W-:Y:S05]  /*36c0*/  BSYNC.RECONVERGENT B0 ;  /* 0x0000000000007941 */ /* 0x000fea0003800200 */
.L_x_7419:
[----:B------:R-:W-:Y:S01]  /*36d0*/  SEL R2, RZ, 0x1, !P0 ;  /* 0x00000001ff027807 */ /* 0x000fe20004000000 */
[----:B------:R-:W-:-:S12]  /*36e0*/  UIADD3 UR4, UPT, UPT, UR4, 0x4, URZ ;  /* 0x0000000404047890 */ /* 0x000fd8000fffe0ff */
.L_x_7418:
        /* <DEDUP_REMOVED lines=14> */
.L_x_7423:
[----:B------:R-:W-:Y:S05]  /*37d0*/  BSYNC.RECONVERGENT B0 ;  /* 0x0000000000007941 */ /* 0x000fea0003800200 */
.L_x_7422:
[----:B------:R-:W-:Y:S01]  /*37e0*/  SEL R2, RZ, 0x1, !P0 ;  /* 0x00000001ff027807 */ /* 0x000fe20004000000 */
[----:B------:R-:W-:-:S12]  /*37f0*/  UIADD3 UR4, UPT, UPT, UR4, 0x2, URZ ;  /* 0x0000000204047890 */ /* 0x000fd8000fffe0ff */
.L_x_7421:
        /* <DEDUP_REMOVED lines=8> */
.L_x_7417:
[----:B-1----:R1:W-:Y:S02]  /*3880*/  STS.U8 [R7+UR5], R2 ;  /* 0x0000000207007988 */ /* 0x0023e40008000005 */
.L_x_7412:
        /* <DEDUP_REMOVED lines=9> */
        .weak           $__internal_152_$__cuda_sm20_div_s64
        .type           $__internal_152_$__cuda_sm20_div_s64,@function
        .size           $__internal_152_$__cuda_sm20_div_s64,($__internal_153_$__cuda_sm20_rem_s64 - $__internal_152_$__cuda_sm20_div_s64)
$__internal_152_$__cuda_sm20_div_s64:
        /* <DEDUP_REMOVED lines=83> */
[----:B------:R-:W-:Y:S06]  /*3e50*/  RET.REL.NODEC R12 `(contiguous_all3_u16) ;  /* 0xffffffc00c687950 */ /* 0x000fec0003c3ffff */
        .weak           $__internal_153_$__cuda_sm20_rem_s64
        .type           $__internal_153_$__cuda_sm20_rem_s64,@function
        .size           $__internal_153_$__cuda_sm20_rem_s64,(.L_x_30469 - $__internal_153_$__cuda_sm20_rem_s64)
$__internal_153_$__cuda_sm20_rem_s64:
        /* <DEDUP_REMOVED lines=66> */
[----:B------:R-:W-:Y:S06]  /*4280*/  RET.REL.NODEC R10 `(contiguous_all3_u16) ;  /* 0xffffffbc0a5c7950 */ /* 0x000fec0003c3ffff */
.L_x_7424:
        /* <DEDUP_REMOVED lines=15> */
.L_x_30469:


//--------------------- .text.contiguous_all22_u16 --------------------------
	.section	.text.contiguous_all22_u16,"ax",@progbits
	.align	128
        .global         contiguous_all22_u16
        .type           contiguous_all22_u16,@function
        .size           contiguous_all22_u16,(.L_x_31106 - contiguous_all22_u16)
        .other          contiguous_all22_u16,@"STO_CUDA_ENTRY STV_DEFAULT"
contiguous_all22_u16:
.text.contiguous_all22_u16:
        /* <DEDUP_REMOVED lines=47> */
.L_x_7428:
[----:B------:R-:W-:Y:S05]  /*02f0*/  BSYNC.RECONVERGENT B1 ;  /* 0x0000000000017941 */ /* 0x000fea0003800200 */
.L_x_7427:
[----:B------:R-:W-:-:S05]  /*0300*/  SEL R3, RZ, 0x1, !P0 ;  /* 0x00000001ff037807 */ /* 0x000fca0004000000 */
[----:B------:R0:W-:Y:S01]  /*0310*/  STS.U8 [R0+UR4], R3 ;  /* 0x0000000300007988 */ /* 0x0001e20008000004 */
[----:B------:R-:W-:Y:S05]  /*0320*/  BRA `(.L_x_7429) ;  /* 0x0000000000307947 */ /* 0x000fea0003800000 */
.L_x_7426:
        /* <DEDUP_REMOVED lines=12> */
.L_x_7429:
[----:B------:R-:W-:Y:S05]  /*03f0*/  BSYNC.RECONVERGENT B0 ;  /* 0x0000000000007941 */ /* 0x000fea0003800200 */
.L_x_7425:
[----:B------:R-:W-:Y:S01]  /*0400*/  BAR.SYNC.DEFER_BLOCKING 0x0 ;  /* 0x0000000000007b1d */ /* 0x000fe20000010000 */
[----:B------:R-:W-:-:S09]  /*0410*/  UISETP.GE.U32.AND UP0, UPT, UR5, 0x42, UPT ;  /* 0x000000420500788c */ /* 0x000fd2000bf06070 */
[----:B------:R-:W-:Y:S05]  /*0420*/  BRA.U !UP0, `(.L_x_7430) ;  /* 0x00000001083c7547 */ /* 0x000fea000b800000 */
.L_x_7433:
        /* <DEDUP_REMOVED lines=10> */
.L_x_7432:
[----:B------:R-:W-:Y:S05]  /*04d0*/  BSYNC.RECONVERGENT B0 ;  /* 0x0000000000007941 */ /* 0x000fea0003800200 */
.L_x_7431:
[----:B------:R-:W-:Y:S01]  /*04e0*/  BAR.SYNC.DEFER_BLOCKING 0x0 ;  /* 0x0000000000007b1d */ /* 0x000fe20000010000 */
[----:B------:R-:W-:-:S05]  /*04f0*/  UISETP.GT.U32.AND UP0, UPT, UR5, 0x83, UPT ;  /* 0x000000830500788c */ /* 0x000fca000bf04070 */
[----:B------:R-:W-:-:S04]  /*0500*/  UMOV UR5, UR9 ;  /* 0x0000000900057c82 */ /* 0x000fc80008000000 */
[----:B------:R-:W-:Y:S05]  /*0510*/  BRA.U UP0, `(.L_x_7433) ;  /* 0xfffffffd00c47547 */ /* 0x000fea000b83ffff */
.L_x_7430:
        /* <DEDUP_REMOVED lines=57> */
.L_x_7434:
        /* <DEDUP_REMOVED lines=13> */
.L_x_31106:


//--------------------- .text.contiguous_all2_u16 --------------------------
	.section	.text.contiguous_all2_u16,"ax",@progbits
	.align	128
        .global         contiguous_all2_u16
        .type           contiguous_all2_u16,@function
        .size           contiguous_all2_u16,(.L_x_30471 - contiguous_all2_u16)
        .other          contiguous_all2_u16,@"STO_CUDA_ENTRY STV_DEFAULT"
contiguous_all2_u16:
.text.contiguous_all2_u16:
        /* <DEDUP_REMOVED lines=58> */
.L_x_7463:
        /* <DEDUP_REMOVED lines=32> */
.L_x_7440:
[----:B------:R-:W-:Y:S01]  /*05a0*/  MOV R26, R4 ;  /* 0x00000004001a7202 */ /* 0x000fe20000000f00 */
[----:B------:R-:W-:Y:S01]  /*05b0*/  IMAD.MOV.U32 R11, RZ, RZ, R3 ;  /* 0x000000ffff0b7224 */ /* 0x000fe200078e0003 */
[----:B------:R-:W-:Y:S01]  /*05c0*/  MOV R10, R40 ;  /* 0x00000028000a7202 */ /* 0x000fe20000000f00 */
[----:B------:R-:W-:Y:S01]  /*05d0*/  IMAD.MOV.U32 R9, RZ, RZ, R41 ;  /* 0x000000ffff097224 */ /* 0x000fe200078e0029 */
[----:B------:R-:W-:-:S07]  /*05e0*/  MOV R8, 0x600 ;  /* 0x0000060000087802 */ /* 0x000fce0000000f00 */
[----:B-1----:R-:W-:Y:S05]  /*05f0*/  CALL.REL.NOINC `($__internal_154_$__cuda_sm20_div_s64) ;  /* 0x00000064009c7944 */ /* 0x002fea0003c00000 */
        /* <DEDUP_REMOVED lines=10> */
.L_x_7441:
[----:B------:R-:W-:Y:S05]  /*06a0*/  BSYNC.RECONVERGENT B1 ;  /* 0x0000000000017941 */ /* 0x000fea0003800200 */
.L_x_7439:
        /* <DEDUP_REMOVED lines=33> */
.L_x_7443:
[----:B------:R-:W-:Y:S01]  /*08c0*/  IMAD.MOV.U32 R26, RZ, RZ, R18 ;  /* 0x000000ffff1a7224 */ /* 0x000fe200078e0012 */
[----:B------:R-:W-:Y:S01]  /*08d0*/  MOV R11, R19 ;  /* 0x00000013000b7202 */ /* 0x000fe20000000f00 */
[----:B------:R-:W-:Y:S01]  /*08e0*/  IMAD.MOV.U32 R10, RZ, RZ, R40 ;  /* 0x000000ffff0a7224 */ /* 0x000fe200078e0028 */
[----:B------:R-:W-:Y:S02]  /*08f0*/  MOV R9, R41 ;  /* 0x0000002900097202 */ /* 0x000fe40000000f00 */
[----:B------:R-:W-:-:S07]  /*0900*/  MOV R8, 0x920 ;  /* 0x0000092000087802 */ /* 0x000fce0000000f00 */
[----:B------:R-:W-:Y:S05]  /*0910*/  CALL.REL.NOINC `($__internal_154_$__cuda_sm20_div_s64) ;  /* 0x0000006000d47944 */ /* 0x000fea0003c00000 */
        /* <DEDUP_REMOVED lines=8> */
.L_x_7444:
[----:B------:R-:W-:Y:S05]  /*09a0*/  BSYNC.RECONVERGENT B1 ;  /* 0x0000000000017941 */ /* 0x000fea0003800200 */
.L_x_7442:
        /* <DEDUP_REMOVED lines=34> */
.L_x_7446:
        /* <DEDUP_REMOVED lines=16> */
.L_x_7447:
[----:B------:R-:W-:Y:S05]  /*0cd0*/  BSYNC.RECONVERGENT B1 ;  /* 0x0000000000017941 */ /* 0x000fea0003800200 */
.L_x_7445:
        /* <DEDUP_REMOVED lines=35> */
.L_x_7449:
[----:B------:R-:W-:Y:S01]  /*0f10*/  MOV R26, R44 ;  /* 0x0000002c001a7202 */ /* 0x000fe20000000f00 */
[----:B------:R-:W-:Y:S01]  /*0f20*/  IMAD.MOV.U32 R11, RZ, RZ, R45 ;  /* 0x000000ffff0b7224 */ /* 0x000fe200078e002d */
[----:B------:R-:W-:Y:S01]  /*0f30*/  MOV R10, R42 ;  /* 0x0000002a000a7202 */ /* 0x000fe20000000f00 */
[----:B------:R-:W-:Y:S01]  /*0f40*/  IMAD.MOV.U32 R9, RZ, RZ, R43 ;  /* 0x000000ffff097224 */ /* 0x000fe200078e002b */
[----:B------:R-:W-:-:S07]  /*0f50*/  MOV R8, 0xf70 ;  /* 0x00000f7000087802 */ /* 0x000fce0000000f00 */
[----:B------:R-:W-:Y:S05]  /*0f60*/  CALL.REL.NOINC `($__internal_154_$__cuda_sm20_div_s64) ;  /* 0x0000005c00407944 */ /* 0x000fea0003c00000 */
        /* <DEDUP_REMOVED lines=11> */
.L_x_7450:
[----:B------:R-:W-:Y:S05]  /*1020*/  BSYNC.RECONVERGENT B1 ;  /* 0x0000000000017941 */ /* 0x000fea0003800200 */
.L_x_7448:
        /* <DEDUP_REMOVED lines=37> */
.L_x_7452:
[----:B------:R-:W-:Y:S01]  /*1280*/  MOV R26, R38 ;  /* 0x00000026001a7202 */ /* 0x000fe20000000f00 */
[----:B------:R-:W-:Y:S01]  /*1290*/  IMAD.MOV.U32 R11, RZ, RZ, R39 ;  /* 0x000000ffff0b7224 */ /* 0x000fe200078e0027 */
[----:B------:R-:W-:Y:S01]  /*12a0*/  MOV R10, R20 ;  /* 0x00000014000a7202 */ /* 0x000fe20000000f00 */
[----:B------:R-:W-:Y:S01]  /*12b0*/  IMAD.MOV.U32 R9, RZ, RZ, R21 ;  /* 0x000000ffff097224 */ /* 0x000fe200078e0015 */
[----:B------:R-:W-:-:S07]  /*12c0*/  MOV R8, 0x12e0 ;  /* 0x000012e000087802 */ /* 0x000fce0000000f00 */
[----:B------:R-:W-:Y:S05]  /*12d0*/  CALL.REL.NOINC `($__internal_154_$__cuda_sm20_div_s64) ;  /* 0x0000005800647944 */ /* 0x000fea0003c00000 */
        /* <DEDUP_REMOVED lines=10> */
.L_x_7453:
[----:B------:R-:W-:Y:S05]  /*1380*/  BSYNC.RECONVERGENT B1 ;  /* 0x0000000000017941 */ /* 0x000fea0003800200 */
.L_x_7451:
        /* <DEDUP_REMOVED lines=34> */
.L_x_7455:
[----:B------:R-:W-:Y:S01]  /*15b0*/  MOV R26, R42 ;  /* 0x0000002a001a7202 */ /* 0x000fe20000000f00 */
[----:B------:R-:W-:Y:S01]  /*15c0*/  IMAD.MOV.U32 R11, RZ, RZ, R43 ;  /* 0x000000ffff0b7224 */ /* 0x000fe200078e002b */
[----:B------:R-:W-:Y:S01]  /*15d0*/  MOV R10, R20 ;  /* 0x00000014000a7202 */ /* 0x000fe20000000f00 */
[----:B------:R-:W-:Y:S01]  /*15e0*/  IMAD.MOV.U32 R9, RZ, RZ, R21 ;  /* 0x000000ffff097224 */ /* 0x000fe200078e0015 */
[----:B------:R-:W-:-:S07]  /*15f0*/  MOV R8, 0x1610 ;  /* 0x0000161000087802 */ /* 0x000fce0000000f00 */
[----:B------:R-:W-:Y:S05]  /*1600*/  CALL.REL.NOINC `($__internal_154_$__cuda_sm20_div_s64) ;  /* 0x0000005400987944 */ /* 0x000fea0003c00000 */
        /* <DEDUP_REMOVED lines=11> */
.L_x_7456:
[----:B------:R-:W-:Y:S05]  /*16c0*/  BSYNC.RECONVERGENT B1 ;  /* 0x0000000000017941 */ /* 0x000fea0003800200 */
.L_x_7454:
        /* <DEDUP_REMOVED lines=34> */
.L_x_7458:
        /* <DEDUP_REMOVED lines=17> */
.L_x_7459:
[----:B------:R-:W-:Y:S05]  /*1a00*/  BSYNC.RECONVERGENT B1 ;  /* 0x0000000000017941 */ /* 0x000fea0003800200 */
.L_x_7457:
        /* <DEDUP_REMOVED lines=35> */
.L_x_7461:
[----:B------:R-:W-:Y:S01]  /*1c40*/  IMAD.MOV.U32 R26, RZ, RZ, R18 ;  /* 0x000000ffff1a7224 */ /* 0x000fe200078e0012 */
[----:B------:R-:W-:Y:S01]  /*1c50*/  MOV R11, R19 ;  /* 0x00000013000b7202 */ /* 0x000fe20000000f00 */
[----:B------:R-:W-:Y:S01]  /*1c60*/  IMAD.MOV.U32 R10, RZ, RZ, R20 ;  /* 0x000000ffff0a7224 */ /* 0x000fe200078e0014 */
[----:B------:R-:W-:Y:S02]  /*1c70*/  MOV R9, R21 ;  /* 0x0000001500097202 */ /* 0x000fe40000000f00 */
[----:B------:R-:W-:-:S07]  /*1c80*/  MOV R8, 0x1ca0 ;  /* 0x00001ca000087802 */ /* 0x000fce0000000f00 */
[----:B------:R-:W-:Y:S05]  /*1c90*/  CALL.REL.NOINC `($__internal_154_$__cuda_sm20_div_s64) ;  /* 0x0000004c00f47944 */ /* 0x000fea0003c00000 */
        /* <DEDUP_REMOVED lines=11> */
.L_x_7462:
[----:B------:R-:W-:Y:S05]  /*1d50*/  BSYNC.RECONVERGENT B1 ;  /* 0x0000000000017941 */ /* 0x000fea0003800200 */
.L_x_7460:
        /* <DEDUP_REMOVED lines=9> */
.L_x_7438:
        /* <DEDUP_REMOVED lines=35> */
.L_x_7466:
        /* <DEDUP_REMOVED lines=16> */
.L_x_7467:
[----:B------:R-:W-:Y:S05]  /*2120*/  BSYNC.RECONVERGENT B1 ;  /* 0x0000000000017941 */ /* 0x000fea0003800200 */
.L_x_7465:
        /* <DEDUP_REMOVED lines=34> */
.L_x_7469:
        /* <DEDUP_REMOVED lines=14> */
.L_x_7470:
[----:B------:R-:W-:Y:S05]  /*2430*/  BSYNC.RECONVERGENT B1 ;  /* 0x0000000000017941 */ /* 0x000fea0003800200 */
.L_x_7468:
        /* <DEDUP_REMOVED lines=35> */
.L_x_7472:
        /* <DEDUP_REMOVED lines=17> */
.L_x_7473:
[----:B------:R-:W-:Y:S05]  /*2780*/  BSYNC.RECONVERGENT B1 ;  /* 0x0000000000017941 */ /* 0x000fea0003800200 */
.L_x_7471:
        /* <DEDUP_REMOVED lines=35> */
.L_x_7475:
        /* <DEDUP_REMOVED lines=16> */
.L_x_7476:
[----:B------:R-:W-:Y:S05]  /*2ac0*/  BSYNC.RECONVERGENT B1 ;  /* 0x0000000000017941 */ /* 0x000fea0003800200 */
.L_x_7474:
[----:B------:R-:W-:Y:S01]  /*2ad0*/  IMAD R9, R9, R22, RZ ;  /* 0x0000001609097224 */ /* 0x000fe200078e02ff */
[----:B------:R-:W-:Y:S01]  /*2ae0*/  IADD3 R5, PT, PT, R5, -0x2, RZ ;  /* 0xfffffffe05057810 */ /* 0x000fe20007ffe0ff */
[----:B------:R-:W-:Y:S02]  /*2af0*/  IMAD.MOV.U32 R6, RZ, RZ, R20 ;  /* 0x000000ffff067224 */ /* 0x000fe400078e0014 */
[-C--:B------:R-:W-:Y:S02]  /*2b00*/  IMAD R9, R23, R8.reuse, R9 ;  /* 0x0000000817097224 */ /* 0x080fe400078e0209 */
[----:B------:R-:W-:-:S04]  /*2b10*/  IMAD.WIDE.U32 R20, R22, R8, R6 ;  /* 0x0000000816147225 */ /* 0x000fc800078e0006 */
[----:B------:R-:W-:-:S07]  /*2b20*/  IMAD.IADD R21, R21, 0x1, R9 ;  /* 0x0000000115157824 */ /* 0x000fce00078e0209 */
.L_x_7464:
        /* <DEDUP_REMOVED lines=31> */
.L_x_7478:
[----:B------:R-:W-:Y:S01]  /*2d20*/  MOV R23, R3 ;  /* 0x0000000300177202 */ /* 0x000fe20000000f00 */
[----:B------:R-:W-:Y:S01]  /*2d30*/  IMAD.MOV.U32 R22, RZ, RZ, R6 ;  /* 0x000000ffff167224 */ /* 0x000fe200078e0006 */
[----:B------:R-:W-:Y:S02]  /*2d40*/  MOV R3, R7 ;  /* 0x0000000700037202 */ /* 0x000fe40000000f00 */
[----:B------:R-:W-:-:S07]  /*2d50*/  MOV R24, 0x2d70 ;  /* 0x00002d7000187802 */ /* 0x000fce0000000f00 */
[----:B------:R-:W-:Y:S05]  /*2d60*/  CALL.REL.NOINC `($__internal_155_$__cuda_sm20_rem_s64) ;  /* 0x00000044000c7944 */ /* 0x000fea0003c00000 */
[----:B------:R-:W-:-:S07]  /*2d70*/  IMAD.MOV.U32 R8, RZ, RZ, R4 ;  /* 0x000000ffff087224 */ /* 0x000fce00078e0004 */
.L_x_7479:
[----:B------:R-:W-:Y:S05]  /*2d80*/  BSYNC.RECONVERGENT B1 ;  /* 0x0000000000017941 */ /* 0x000fea0003800200 */
.L_x_7477:
        /* <DEDUP_REMOVED lines=30> */
.L_x_7481:
[----:B------:R-:W-:Y:S01]  /*2f70*/  MOV R22, R6 ;  /* 0x0000000600167202 */ /* 0x000fe20000000f00 */
[----:B------:R-:W-:Y:S01]  /*2f80*/  IMAD.MOV.U32 R3, RZ, RZ, R7 ;  /* 0x000000ffff037224 */ /* 0x000fe200078e0007 */
[----:B------:R-:W-:Y:S01]  /*2f90*/  MOV R4, R18 ;  /* 0x0000001200047202 */ /* 0x000fe20000000f00 */
[----:B------:R-:W-:Y:S01]  /*2fa0*/  IMAD.MOV.U32 R23, RZ, RZ, R19 ;  /* 0x000000ffff177224 */ /* 0x000fe200078e0013 */
[----:B------:R-:W-:-:S07]  /*2fb0*/  MOV R24, 0x2fd0 ;  /* 0x00002fd000187802 */ /* 0x000fce0000000f00 */
[----:B------:R-:W-:Y:S05]  /*2fc0*/  CALL.REL.NOINC `($__internal_155_$__cuda_sm20_rem_s64) ;  /* 0x0000004000747944 */ /* 0x000fea0003c00000 */
[----:B------:R-:W-:-:S07]  /*2fd0*/  MOV R5, R9 ;  /* 0x0000000900057202 */ /* 0x000fce0000000f00 */
.L_x_7482:
[----:B------:R-:W-:Y:S05]  /*2fe0*/  BSYNC.RECONVERGENT B1 ;  /* 0x0000000000017941 */ /* 0x000fea0003800200 */
.L_x_7480:
[----:B------:R-:W-:Y:S02]  /*2ff0*/  IMAD R3, R5, R14, RZ ;  /* 0x0000000e05037224 */ /* 0x000fe400078e02ff */
[----:B------:R-:W-:-:S04]  /*3000*/  IMAD.WIDE.U32 R20, R14, R4, R20 ;  /* 0x000000040e147225 */ /* 0x000fc800078e0014 */
[----:B------:R-:W-:-:S04]  /*3010*/  IMAD R3, R15, R4, R3 ;  /* 0x000000040f037224 */ /* 0x000fc800078e0203 */
[----:B------:R-:W-:-:S07]  /*3020*/  IMAD.IADD R21, R21, 0x1, R3 ;  /* 0x0000000115157824 */ /* 0x000fce00078e0203 */
.L_x_7437:
[----:B------:R-:W0:Y:S02]  /*3030*/  LDC.64 R6, c[0x0][0x388] ;  /* 0x0000e200ff067b82 */ /* 0x000e240000000a00 */
[----:B0-----:R-:W-:-:S04]  /*3040*/  LEA R4, P0, R12, R6, 0x1 ;  /* 0x000000060c047211 */ /* 0x001fc800078008ff */
[----:B------:R-:W-:-:S05]  /*3050*/  LEA.HI.X R5, R12, R7, R13, 0x1, P0 ;  /* 0x000000070c057211 */ /* 0x000fca00000f0c0d */
[----:B------:R-:W2:Y:S01]  /*3060*/  LDG.E.U16 R4, desc[UR14][R4.64] ;  /* 0x0000000e04047981 */ /* 0x000ea2000c1e1500 */
[----:B------:R-:W-:Y:S01]  /*3070*/  BSSY.RECONVERGENT B1, `(.L_x_7483) ;  /* 0x0000008000017945 */ /* 0x000fe20003800200 */
[----:B------:R-:W-:Y:S02]  /*3080*/  PLOP3.LUT P0, PT, PT, PT, PT, 0x8, 0x80 ;  /* 0x000000000080781c */ /* 0x000fe40003f0e170 */
[----:B--2---:R-:W-:-:S13]  /*3090*/  ISETP.NE.AND P1, PT, R4, RZ, PT ;  /* 0x000000ff0400720c */ /* 0x004fda0003f25270 */
[----:B------:R-:W-:Y:S05]  /*30a0*/  @!P1 BRA `(.L_x_7484) ;  /* 0x0000000000109947 */ /* 0x000fea0003800000 */
[----:B------:R-:W-:-:S04]  /*30b0*/  LEA R4, P0, R20, R6, 0x1 ;  /* 0x0000000614047211 */ /* 0x000fc800078008ff */
[----:B------:R-:W-:-:S05]  /*30c0*/  LEA.HI.X R5, R20, R7, R21, 0x1, P0 ;  /* 0x0000000714057211 */ /* 0x000fca00000f0c15 */
[----:B------:R-:W2:Y:S02]  /*30d0*/  LDG.E.U16 R4, desc[UR14][R4.64] ;  /* 0x0000000e04047981 */ /* 0x000ea4000c1e1500 */
[----:B--2---:R-:W-:-:S13]  /*30e0*/  ISETP.NE.AND P0, PT, R4, RZ, PT ;  /* 0x000000ff0400720c */ /* 0x004fda0003f05270 */
.L_x_7484:
[----:B------:R-:W-:Y:S05]  /*30f0*/  BSYNC.RECONVERGENT B1 ;  /* 0x0000000000017941 */ /* 0x000fea0003800200 */
.L_x_7483:
[----:B------:R-:W-:-:S05]  /*3100*/  SEL R3, RZ, 0x1, !P0 ;  /* 0x00000001ff037807 */ /* 0x000fca0004000000 */
[----:B------:R0:W-:Y:S01]  /*3110*/  STS.U8 [R0+UR4], R3 ;  /* 0x0000000300007988 */ /* 0x0001e20008000004 */
[----:B------:R-:W-:Y:S05]  /*3120*/  BRA `(.L_x_7485) ;  /* 0x0000003400a07947 */ /* 0x000fea0003800000 */
.L_x_7436:
        /* <DEDUP_REMOVED lines=20> */
.L_x_7512:
        /* <DEDUP_REMOVED lines=31> */
.L_x_7489:
[----:B------:R-:W-:Y:S01]  /*3460*/  MOV R26, R4 ;  /* 0x00000004001a7202 */ /* 0x000fe20000000f00 */
[----:B------:R-:W-:Y:S01]  /*3470*/  IMAD.MOV.U32 R11, RZ, RZ, R5 ;  /* 0x000000ffff0b7224 */ /* 0x000fe200078e0005 */
[----:B------:R-:W-:Y:S01]  /*3480*/  MOV R10, R36 ;  /* 0x00000024000a7202 */ /* 0x000fe20000000f00 */
[----:B------:R-:W-:Y:S01]  /*3490*/  IMAD.MOV.U32 R9, RZ, RZ, R37 ;  /* 0x000000ffff097224 */ /* 0x000fe200078e0025 */
[----:B------:R-:W-:-:S07]  /*34a0*/  MOV R8, 0x34c0 ;  /* 0x000034c000087802 */ /* 0x000fce0000000f00 */
[----:B-123--:R-:W-:Y:S05]  /*34b0*/  CALL.REL.NOINC `($__internal_154_$__cuda_sm20_div_s64) ;  /* 0x0000003400ec7944 */ /* 0x00efea0003c00000 */
        /* <DEDUP_REMOVED lines=8> */
.L_x_7490:
[----:B------:R-:W-:Y:S05]  /*3540*/  BSYNC.RECONVERGENT B1 ;  /* 0x0000000000017941 */ /* 0x000fea0003800200 */
.L_x_7488:
        /* <DEDUP_REMOVED lines=37> */
.L_x_7492:
[----:B------:R-:W-:Y:S01]  /*37a0*/  IMAD.MOV.U32 R26, RZ, RZ, R36 ;  /* 0x000000ffff1a7224 */ /* 0x000fe200078e0024 */
[----:B------:R-:W-:Y:S01]  /*37b0*/  MOV R11, R37 ;  /* 0x00000025000b7202 */ /* 0x000fe20000000f00 */
[----:B------:R-:W-:Y:S01]  /*37c0*/  IMAD.MOV.U32 R10, RZ, RZ, R38 ;  /* 0x000000ffff0a7224 */ /* 0x000fe200078e0026 */
[----:B------:R-:W-:Y:S02]  /*37d0*/  MOV R9, R39 ;  /* 0x0000002700097202 */ /* 0x000fe40000000f00 */
[----:B------:R-:W-:-:S07]  /*37e0*/  MOV R8, 0x3800 ;  /* 0x0000380000087802 */ /* 0x000fce0000000f00 */
[----:B-1----:R-:W-:Y:S05]  /*37f0*/  CALL.REL.NOINC `($__internal_154_$__cuda_sm20_div_s64) ;  /* 0x00000034001c7944 */ /* 0x002fea0003c00000 */
        /* <DEDUP_REMOVED lines=10> */
.L_x_7493:
[----:B------:R-:W-:Y:S05]  /*38a0*/  BSYNC.RECONVERGENT B1 ;  /* 0x0000000000017941 */ /* 0x000fea0003800200 */
.L_x_7491:
        /* <DEDUP_REMOVED lines=38> */
.L_x_7495:
        /* <DEDUP_REMOVED lines=17> */
.L_x_7496:
[----:B------:R-:W-:Y:S05]  /*3c20*/  BSYNC.RECONVERGENT B1 ;  /* 0x0000000000017941 */ /* 0x000fea0003800200 */
.L_x_7494:
        /* <DEDUP_REMOVED lines=38> */
.L_x_7498:
[----:B------:R-:W-:Y:S01]  /*3e90*/  MOV R26, R36 ;  /* 0x00000024001a7202 */ /* 0x000fe20000000f00 */
[----:B------:R-:W-:Y:S01]  /*3ea0*/  IMAD.MOV.U32 R11, RZ, RZ, R37 ;  /* 0x000000ffff0b7224 */ /* 0x000fe200078e0025 */
[----:B------:R-:W-:Y:S01]  /*3eb0*/  MOV R10, R38 ;  /* 0x00000026000a7202 */ /* 0x000fe20000000f00 */
[----:B------:R-:W-:Y:S01]  /*3ec0*/  IMAD.MOV.U32 R9, RZ, RZ, R39 ;  /* 0x000000ffff097224 */ /* 0x000fe200078e0027 */
[----:B------:R-:W-:-:S07]  /*3ed0*/  MOV R8, 0x3ef0 ;  /* 0x00003ef000087802 */ /* 0x000fce0000000f00 */
[----:B-1----:R-:W-:Y:S05]  /*3ee0*/  CALL.REL.NOINC `($__internal_154_$__cuda_sm20_div_s64) ;  /* 0x0000002c00607944 */ /* 0x002fea0003c00000 */
        /* <DEDUP_REMOVED lines=11> */
.L_x_7499:
[----:B------:R-:W-:Y:S05]  /*3fa0*/  BSYNC.RECONVERGENT B1 ;  /* 0x0000000000017941 */ /* 0x000fea0003800200 */
.L_x_7497:
        /* <DEDUP_REMOVED lines=38> */
.L_x_7501:
        /* <DEDUP_REMOVED lines=17> */
.L_x_7502:
[----:B------:R-:W-:Y:S05]  /*4320*/  BSYNC.RECONVERGENT B1 ;  /* 0x0000000000017941 */ /* 0x000fea0003800200 */
.L_x_7500:
        /* <DEDUP_REMOVED lines=38> */
.L_x_7504:
        /* <DEDUP_REMOVED lines=17> */
.L_x_7505:
[----:B------:R-:W-:Y:S05]  /*46a0*/  BSYNC.RECONVERGENT B1 ;  /* 0x0000000000017941 */ /* 0x000fea0003800200 */
.L_x_7503:
        /* <DEDUP_REMOVED lines=38> */
.L_x_7507:
        /* <DEDUP_REMOVED lines=17> */
.L_x_7508:
[----:B------:R-:W-:Y:S05]  /*4a20*/  BSYNC.RECONVERGENT B1 ;  /* 0x0000000000017941 */ /* 0x000fea0003800200 */
.L_x_7506:
        /* <DEDUP_REMOVED lines=36> */
.L_x_7510:
        /* <DEDUP_REMOVED lines=17> */
.L_x_7511:
[----:B------:R-:W-:Y:S05]  /*4d80*/  BSYNC.RECONVERGENT B1 ;  /* 0x0000000000017941 */ /* 0x000fea0003800200 */
.L_x_7509:
        /* <DEDUP_REMOVED lines=15> */
.L_x_7487:
        /* <DEDUP_REMOVED lines=36> */
.L_x_7515:
[----:B------:R-:W-:Y:S01]  /*50c0*/  IMAD.MOV.U32 R26, RZ, RZ, R4 ;  /* 0x000000ffff1a7224 */ /* 0x000fe200078e0004 */
[----:B------:R-:W-:Y:S01]  /*50d0*/  MOV R11, R5 ;  /* 0x00000005000b7202 */ /* 0x000fe20000000f00 */
[----:B------:R-:W-:Y:S01]  /*50e0*/  IMAD.MOV.U32 R10, RZ, RZ, R16 ;  /* 0x000000ffff0a7224 */ /* 0x000fe200078e0010 */
[----:B------:R-:W-:Y:S02]  /*50f0*/  MOV R9, R17 ;  /* 0x0000001100097202 */ /* 0x000fe40000000f00 */
[----:B------:R-:W-:-:S07]  /*5100*/  MOV R8, 0x5120 ;  /* 0x0000512000087802 */ /* 0x000fce0000000f00 */
[----:B------:R-:W-:Y:S05]  /*5110*/  CALL.REL.NOINC `($__internal_154_$__cuda_sm20_div_s64) ;  /* 0x0000001800d47944 */ /* 0x000fea0003c00000 */
        /* <DEDUP_REMOVED lines=9> */
.L_x_7516:
[----:B------:R-:W-:Y:S05]  /*51b0*/  BSYNC.RECONVERGENT B1 ;  /* 0x0000000000017941 */ /* 0x000fea0003800200 */
.L_x_7514:
        /* <DEDUP_REMOVED lines=39> */
.L_x_7518:
        /* <DEDUP_REMOVED lines=17> */
.L_x_7519:
[----:B------:R-:W-:Y:S05]  /*5540*/  BSYNC.RECONVERGENT B1 ;  /* 0x0000000000017941 */ /* 0x000fea0003800200 */
.L_x_7517:
        /* <DEDUP_REMOVED lines=39> */
.L_x_7521:
        /* <DEDUP_REMOVED lines=17> */
.L_x_7522:
[----:B------:R-:W-:Y:S05]  /*58d0*/  BSYNC.RECONVERGENT B1 ;  /* 0x0000000000017941 */ /* 0x000fea0003800200 */
.L_x_7520:
        /* <DEDUP_REMOVED lines=40> */
.L_x_7524:
[----:B------:R-:W-:Y:S01]  /*5b60*/  MOV R26, R20 ;  /* 0x00000014001a7202 */ /* 0x000fe20000000f00 */
[----:B------:R-:W-:Y:S01]  /*5b70*/  IMAD.MOV.U32 R10, RZ, RZ, R4 ;  /* 0x000000ffff0a7224 */ /* 0x000fe200078e0004 */
[----:B------:R-:W-:Y:S02]  /*5b80*/  MOV R11, R21 ;  /* 0x00000015000b7202 */ /* 0x000fe40000000f00 */
[----:B------:R-:W-:Y:S02]  /*5b90*/  MOV R9, R5 ;  /* 0x0000000500097202 */ /* 0x000fe40000000f00 */
[----:B------:R-:W-:-:S07]  /*5ba0*/  MOV R8, 0x5bc0 ;  /* 0x00005bc000087802 */ /* 0x000fce0000000f00 */
[----:B------:R-:W-:Y:S05]  /*5bb0*/  CALL.REL.NOINC `($__internal_154_$__cuda_sm20_div_s64) ;  /* 0x00000010002c7944 */ /* 0x000fea0003c00000 */
        /* <DEDUP_REMOVED lines=11> */
.L_x_7525:
[----:B------:R-:W-:Y:S05]  /*5c70*/  BSYNC.RECONVERGENT B1 ;  /* 0x0000000000017941 */ /* 0x000fea0003800200 */
.L_x_7523:
        /* <DEDUP_REMOVED lines=11> */
.L_x_7513:
        /* <DEDUP_REMOVED lines=34> */
.L_x_7528:
[----:B------:R-:W-:Y:S01]  /*5f50*/  MOV R26, R4 ;  /* 0x00000004001a7202 */ /* 0x000fe20000000f00 */
[----:B------:R-:W-:Y:S01]  /*5f60*/  IMAD.MOV.U32 R10, RZ, RZ, R16 ;  /* 0x000000ffff0a7224 */ /* 0x000fe200078e0010 */
[----:B------:R-:W-:Y:S02]  /*5f70*/  MOV R11, R5 ;  /* 0x00000005000b7202 */ /* 0x000fe40000000f00 */
[----:B------:R-:W-:Y:S02]  /*5f80*/  MOV R9, R17 ;  /* 0x0000001100097202 */ /* 0x000fe40000000f00 */
[----:B------:R-:W-:-:S07]  /*5f90*/  MOV R8, 0x5fb0 ;  /* 0x00005fb000087802 */ /* 0x000fce0000000f00 */
[----:B------:R-:W-:Y:S05]  /*5fa0*/  CALL.REL.NOINC `($__internal_154_$__cuda_sm20_div_s64) ;  /* 0x0000000c00307944 */ /* 0x000fea0003c00000 */
        /* <DEDUP_REMOVED lines=9> */
.L_x_7529:
[----:B------:R-:W-:Y:S05]  /*6040*/  BSYNC.RECONVERGENT B1 ;  /* 0x0000000000017941 */ /* 0x000fea0003800200 */
.L_x_7527:
        /* <DEDUP_REMOVED lines=39> */
.L_x_7531:
[----:B------:R-:W-:Y:S01]  /*62c0*/  MOV R26, R20 ;  /* 0x00000014001a7202 */ /* 0x000fe20000000f00 */
[----:B------:R-:W-:Y:S01]  /*62d0*/  IMAD.MOV.U32 R11, RZ, RZ, R21 ;  /* 0x000000ffff0b7224 */ /* 0x000fe200078e0015 */
[----:B------:R-:W-:Y:S02]  /*62e0*/  MOV R10, R4 ;  /* 0x00000004000a7202 */ /* 0x000fe40000000f00 */
        /* <DEDUP_REMOVED lines=14> */
.L_x_7532:
[----:B------:R-:W-:Y:S05]  /*63d0*/  BSYNC.RECONVERGENT B1 ;  /* 0x0000000000017941 */ /* 0x000fea0003800200 */
.L_x_7530:
        /* <DEDUP_REMOVED lines=11> */
.L_x_7526:
        /* <DEDUP_REMOVED lines=30> */
.L_x_7534:
[----:B------:R-:W-:Y:S01]  /*6670*/  MOV R3, R23 ;  /* 0x0000001700037202 */ /* 0x000fe20000000f00 */
[----:B------:R-:W-:Y:S01]  /*6680*/  IMAD.MOV.U32 R23, RZ, RZ, R5 ;  /* 0x000000ffff177224 */ /* 0x000fe200078e0005 */
[----:B------:R-:W-:-:S07]  /*6690*/  MOV R24, 0x66b0 ;  /* 0x000066b000187802 */ /* 0x000fce0000000f00 */
[----:B------:R-:W-:Y:S05]  /*66a0*/  CALL.REL.NOINC `($__internal_155_$__cuda_sm20_rem_s64) ;  /* 0x0000000800bc7944 */ /* 0x000fea0003c00000 */
[----:B------:R-:W-:-:S07]  /*66b0*/  MOV R5, R9 ;  /* 0x0000000900057202 */ /* 0x000fce0000000f00 */
.L_x_7535:
[----:B------:R-:W-:Y:S05]  /*66c0*/  BSYNC.RECONVERGENT B1 ;  /* 0x0000000000017941 */ /* 0x000fea0003800200 */
.L_x_7533:
        /* <DEDUP_REMOVED lines=9> */
.L_x_7486:
[----:B------:R-:W-:-:S05]  /*6760*/  IMAD.MOV.U32 R13, RZ, RZ, R7 ;  /* 0x000000ffff0d7224 */ /* 0x000fca00078e0007 */
[----:B------:R-:W2:Y:S02]  /*6770*/  LDG.E.U16 R12, desc[UR14][R12.64] ;  /* 0x0000000e0c0c7981 */ /* 0x000ea4000c1e1500 */
[----:B--2---:R-:W-:-:S04]  /*6780*/  ISETP.NE.AND P0, PT, R12, RZ, PT ;  /* 0x000000ff0c00720c */ /* 0x004fc80003f05270 */
[----:B------:R-:W-:-:S05]  /*6790*/  SEL R3, RZ, 0x1, !P0 ;  /* 0x00000001ff037807 */ /* 0x000fca0004000000 */
[----:B------:R1:W-:Y:S04]  /*67a0*/  STS.U8 [R0+UR4], R3 ;  /* 0x0000000300007988 */ /* 0x0003e80008000004 */
.L_x_7485:
[----:B------:R-:W-:Y:S05]  /*67b0*/  BSYNC.RECONVERGENT B0 ;  /* 0x0000000000007941 */ /* 0x000fea0003800200 */
.L_x_7435:
[----:B------:R-:W-:Y:S01]  /*67c0*/  BAR.SYNC.DEFER_BLOCKING 0x0 ;  /* 0x0000000000007b1d */ /* 0x000fe20000010000 */
[----:B------:R-:W-:-:S09]  /*67d0*/  UISETP.GE.U32.AND UP0, UPT, UR5, 0x42, UPT ;  /* 0x000000420500788c */ /* 0x000fd2000bf06070 */
[----:B------:R-:W-:Y:S05]  /*67e0*/  BRA.U !UP0, `(.L_x_7536) ;  /* 0x00000001083c7547 */ /* 0x000fea000b800000 */
.L_x_7539:
        /* <DEDUP_REMOVED lines=10> */
.L_x_7538:
[----:B------:R-:W-:Y:S05]  /*6890*/  BSYNC.RECONVERGENT B0 ;  /* 0x0000000000007941 */ /* 0x000fea0003800200 */
.L_x_7537:
[----:B------:R-:W-:Y:S01]  /*68a0*/  BAR.SYNC.DEFER_BLOCKING 0x0 ;  /* 0x0000000000007b1d */ /* 0x000fe20000010000 */
[----:B------:R-:W-:-:S05]  /*68b0*/  UISETP.GT.U32.AND UP0, UPT, UR5, 0x83, UPT ;  /* 0x000000830500788c */ /* 0x000fca000bf04070 */
[----:B------:R-:W-:-:S04]  /*68c0*/  UMOV UR5, UR6 ;  /* 0x0000000600057c82 */ /* 0x000fc80008000000 */
[----:B------:R-:W-:Y:S05]  /*68d0*/  BRA.U UP0, `(.L_x_7539) ;  /* 0xfffffffd00c47547 */ /* 0x000fea000b83ffff */
.L_x_7536:
        /* <DEDUP_REMOVED lines=57> */
        .weak           $__internal_154_$__cuda_sm20_div_s64
        .type           $__internal_154_$__cuda_sm20_div_s64,@function
        .size           $__internal_154_$__cuda_sm20_div_s64,($__internal_155_$__cuda_sm20_rem_s64 - $__internal_154_$__cuda_sm20_div_s64)
$__internal_154_$__cuda_sm20_div_s64:
        /* <DEDUP_REMOVED lines=82> */
[----:B------:R-:W-:Y:S06]  /*7190*/  RET.REL.NODEC R8 `(contiguous_all2_u16) ;  /* 0xffffff8c08987950 */ /* 0x000fec0003c3ffff */
        .weak           $__internal_155_$__cuda_sm20_rem_s64
        .type           $__internal_155_$__cuda_sm20_rem_s64,@function
        .size           $__internal_155_$__cuda_sm20_rem_s64,(.L_x_30471 - $__internal_155_$__cuda_sm20_rem_s64)
$__internal_155_$__cuda_sm20_rem_s64:
        /* <DEDUP_REMOVED lines=76> */
[----:B------:R-:W-:Y:S06]  /*7660*/  RET.REL.NODEC R24 `(contiguous_all2_u16) ;  /* 0xffffff8818647950 */ /* 0x000fec0003c3ffff */
.L_x_7540:
        /* <DEDUP_REMOVED lines=9> */
.L_x_30471:


//--------------------- .text.uncontiguous_cumulate_all_u16 --------------------------
	.section	.text.uncontiguous_cumulate_all_u16,"ax",@progbits
	.align	128
        .global         uncontiguous_cumulate_all_u16
        .type           uncontiguous_cumulate_all_u16,@function
        .size           uncontiguous_cumulate_all_u16,(.L_x_30473 - uncontiguous_cumulate_all_u16)
        .other          uncontiguous_cumulate_all_u16,@"STO_CUDA_ENTRY STV_DEFAULT"
uncontiguous_cumulate_all_u16:
.text.uncontiguous_cumulate_all_u16:
        /* <DEDUP_REMOVED lines=39> */
.L_x_7569:
        /* <DEDUP_REMOVED lines=32> */
.L_x_7546:
[----:B------:R-:W-:Y:S01]  /*0470*/  MOV R26, R4 ;  /* 0x00000004001a7202 */ /* 0x000fe20000000f00 */
[----:B------:R-:W-:Y:S01]  /*0480*/  IMAD.MOV.U32 R11, RZ, RZ, R5 ;  /* 0x000000ffff0b7224 */ /* 0x000fe200078e0005 */
[----:B------:R-:W-:Y:S01]  /*0490*/  MOV R10, R36 ;  /* 0x00000024000a7202 */ /* 0x000fe20000000f00 */
[----:B------:R-:W-:Y:S01]  /*04a0*/  IMAD.MOV.U32 R9, RZ, RZ, R37 ;  /* 0x000000ffff097224 */ /* 0x000fe200078e0025 */
[----:B------:R-:W-:-:S07]  /*04b0*/  MOV R8, 0x4d0 ;  /* 0x000004d000087802 */ /* 0x000fce0000000f00 */
[----:B-1----:R-:W-:Y:S05]  /*04c0*/  CALL.REL.NOINC `($__internal_156_$__cuda_sm20_div_s64) ;  /* 0x0000006400887944 */ /* 0x002fea0003c00000 */
        /* <DEDUP_REMOVED lines=9> */
.L_x_7547:
[----:B------:R-:W-:Y:S05]  /*0560*/  BSYNC.RECONVERGENT B1 ;  /* 0x0000000000017941 */ /* 0x000fea0003800200 */
.L_x_7545:
        /* <DEDUP_REMOVED lines=33> */
.L_x_7549:
[----:B------:R-:W-:Y:S01]  /*0780*/  MOV R26, R18 ;  /* 0x00000012001a7202 */ /* 0x000fe20000000f00 */
[----:B------:R-:W-:Y:S01]  /*0790*/  IMAD.MOV.U32 R11, RZ, RZ, R19 ;  /* 0x000000ffff0b7224 */ /* 0x000fe200078e0013 */
[----:B------:R-:W-:Y:S01]  /*07a0*/  MOV R10, R36 ;  /* 0x00000024000a7202 */ /* 0x000fe20000000f00 */
[----:B------:R-:W-:Y:S01]  /*07b0*/  IMAD.MOV.U32 R9, RZ, RZ, R37 ;  /* 0x000000ffff097224 */ /* 0x000fe200078e0025 */
[----:B------:R-:W-:-:S07]  /*07c0*/  MOV R8, 0x7e0 ;  /* 0x000007e000087802 */ /* 0x000fce0000000f00 */
[----:B------:R-:W-:Y:S05]  /*07d0*/  CALL.REL.NOINC `($__internal_156_$__cuda_sm20_div_s64) ;  /* 0x0000006000c47944 */ /* 0x000fea0003c00000 */
        /* <DEDUP_REMOVED lines=9> */
.L_x_7550:
[----:B------:R-:W-:Y:S05]  /*0870*/  BSYNC.RECONVERGENT B1 ;  /* 0x0000000000017941 */ /* 0x000fea0003800200 */
.L_x_7548:
        /* <DEDUP_REMOVED lines=34> */
.L_x_7552:
[----:B------:R-:W-:Y:S01]  /*0aa0*/  IMAD.MOV.U32 R26, RZ, RZ, R22 ;  /* 0x000000ffff1a7224 */ /* 0x000fe200078e0016 */
[----:B------:R-:W-:Y:S01]  /*0ab0*/  MOV R11, R23 ;  /* 0x00000017000b7202 */ /* 0x000fe20000000f00 */
[----:B------:R-:W-:Y:S01]  /*0ac0*/  IMAD.MOV.U32 R10, RZ, RZ, R40 ;  /* 0x000000ffff0a7224 */ /* 0x000fe200078e0028 */
[----:B------:R-:W-:Y:S02]  /*0ad0*/  MOV R9, R41 ;  /* 0x0000002900097202 */ /* 0x000fe40000000f00 */
[----:B------:R-:W-:-:S07]  /*0ae0*/  MOV R8, 0xb00 ;  /* 0x00000b0000087802 */ /* 0x000fce0000000f00 */
[----:B------:R-:W-:Y:S05]  /*0af0*/  CALL.REL.NOINC `($__internal_156_$__cuda_sm20_div_s64) ;  /* 0x0000005c00fc7944 */ /* 0x000fea0003c00000 */
        /* <DEDUP_REMOVED lines=10> */
.L_x_7553:
[----:B------:R-:W-:Y:S05]  /*0ba0*/  BSYNC.RECONVERGENT B1 ;  /* 0x0000000000017941 */ /* 0x000fea0003800200 */
.L_x_7551:
        /* <DEDUP_REMOVED lines=35> */
.L_x_7555:
[----:B------:R-:W-:Y:S01]  /*0de0*/  MOV R26, R42 ;  /* 0x0000002a001a7202 */ /* 0x000fe20000000f00 */
[----:B------:R-:W-:Y:S01]  /*0df0*/  IMAD.MOV.U32 R11, RZ, RZ, R43 ;  /* 0x000000ffff0b7224 */ /* 0x000fe200078e002b */
[----:B------:R-:W-:Y:S01]  /*0e00*/  MOV R10, R40 ;  /* 0x00000028000a7202 */ /* 0x000fe20000000f00 */
[----:B------:R-:W-:Y:S01]  /*0e10*/  IMAD.MOV.U32 R9, RZ, RZ, R41 ;  /* 0x000000ffff097224 */ /* 0x000fe200078e0029 */
[----:B------:R-:W-:-:S07]  /*0e20*/  MOV R8, 0xe40 ;  /* 0x00000e4000087802 */ /* 0x000fce0000000f00 */
[----:B------:R-:W-:Y:S05]  /*0e30*/  CALL.REL.NOINC `($__internal_156_$__cuda_sm20_div_s64) ;  /* 0x0000005c002c7944 */ /* 0x000fea0003c00000 */
        /* <DEDUP_REMOVED lines=11> */
.L_x_7556:
[----:B------:R-:W-:Y:S05]  /*0ef0*/  BSYNC.RECONVERGENT B1 ;  /* 0x0000000000017941 */ /* 0x000fea0003800200 */
.L_x_7554:
        /* <DEDUP_REMOVED lines=36> */
.L_x_7558:
        /* <DEDUP_REMOVED lines=16> */
.L_x_7559:
[----:B------:R-:W-:Y:S05]  /*1240*/  BSYNC.RECONVERGENT B1 ;  /* 0x0000000000017941 */ /* 0x000fea0003800200 */
.L_x_7557:
        /* <DEDUP_REMOVED lines=34> */
.L_x_7561:
[----:B------:R-:W-:Y:S01]  /*1470*/  IMAD.MOV.U32 R26, RZ, RZ, R40 ;  /* 0x000000ffff1a7224 */ /* 0x000fe200078e0028 */
[----:B------:R-:W-:Y:S01]  /*1480*/  MOV R11, R41 ;  /* 0x00000029000b7202 */ /* 0x000fe20000000f00 */
[----:B------:R-:W-:Y:S01]  /*1490*/  IMAD.MOV.U32 R10, RZ, RZ, R20 ;  /* 0x000000ffff0a7224 */ /* 0x000fe200078e0014 */
[----:B------:R-:W-:Y:S02]  /*14a0*/  MOV R9, R21 ;  /* 0x0000001500097202 */ /* 0x000fe40000000f00 */
[----:B------:R-:W-:-:S07]  /*14b0*/  MOV R8, 0x14d0 ;  /* 0x000014d000087802 */ /* 0x000fce0000000f00 */
[----:B------:R-:W-:Y:S05]  /*14c0*/  CALL.REL.NOINC `($__internal_156_$__cuda_sm20_div_s64) ;  /* 0x0000005400887944 */ /* 0x000fea0003c00000 */
        /* <DEDUP_REMOVED lines=11> */
.L_x_7562:
[----:B------:R-:W-:Y:S05]  /*1580*/  BSYNC.RECONVERGENT B1 ;  /* 0x0000000000017941 */ /* 0x000fea0003800200 */
.L_x_7560:
        /* <DEDUP_REMOVED lines=34> */
.L_x_7564:
        /* <DEDUP_REMOVED lines=17> */
.L_x_7565:
[----:B------:R-:W-:Y:S05]  /*18c0*/  BSYNC.RECONVERGENT B1 ;  /* 0x0000000000017941 */ /* 0x000fea0003800200 */
.L_x_7563:
        /* <DEDUP_REMOVED lines=35> */
.L_x_7567:
[----:B------:R-:W-:Y:S01]  /*1b00*/  MOV R26, R18 ;  /* 0x00000012001a7202 */ /* 0x000fe20000000f00 */
[----:B------:R-:W-:Y:S01]  /*1b10*/  IMAD.MOV.U32 R11, RZ, RZ, R19 ;  /* 0x000000ffff0b7224 */ /* 0x000fe200078e0013 */
[----:B------:R-:W-:Y:S01]  /*1b20*/  MOV R10, R20 ;  /* 0x00000014000a7202 */ /* 0x000fe20000000f00 */
[----:B------:R-:W-:Y:S01]  /*1b30*/  IMAD.MOV.U32 R9, RZ, RZ, R21 ;  /* 0x000000ffff097224 */ /* 0x000fe200078e0015 */
[----:B------:R-:W-:-:S07]  /*1b40*/  MOV R8, 0x1b60 ;  /* 0x00001b6000087802 */ /* 0x000fce0000000f00 */
[----:B------:R-:W-:Y:S05]  /*1b50*/  CALL.REL.NOINC `($__internal_156_$__cuda_sm20_div_s64) ;  /* 0x0000004c00e47944 */ /* 0x000fea0003c00000 */
        /* <DEDUP_REMOVED lines=11> */
.L_x_7568:
[----:B------:R-:W-:Y:S05]  /*1c10*/  BSYNC.RECONVERGENT B1 ;  /* 0x0000000000017941 */ /* 0x000fea0003800200 */
.L_x_7566:
        /* <DEDUP_REMOVED lines=9> */
.L_x_7544:
        /* <DEDUP_REMOVED lines=36> */
.L_x_7572:
[----:B------:R-:W-:Y:S01]  /*1ef0*/  IMAD.MOV.U32 R26, RZ, RZ, R4 ;  /* 0x000000ffff1a7224 */ /* 0x000fe200078e0004 */
[----:B------:R-:W-:Y:S01]  /*1f00*/  MOV R11, R5 ;  /* 0x00000005000b7202 */ /* 0x000fe20000000f00 */
[----:B------:R-:W-:Y:S01]  /*1f10*/  IMAD.MOV.U32 R10, RZ, RZ, R6 ;  /* 0x000000ffff0a7224 */ /* 0x000fe200078e0006 */
[----:B------:R-:W-:Y:S02]  /*1f20*/  MOV R9, R7 ;  /* 0x0000000700097202 */ /* 0x000fe40000000f00 */
[----:B------:R-:W-:-:S07]  /*1f30*/  MOV R8, 0x1f50 ;  /* 0x00001f5000087802 */ /* 0x000fce0000000f00 */
[----:B------:R-:W-:Y:S05]  /*1f40*/  CALL.REL.NOINC `($__internal_156_$__cuda_sm20_div_s64) ;  /* 0x0000004800e87944 */ /* 0x000fea0003c00000 */
        /* <DEDUP_REMOVED lines=9> */
.L_x_7573:
[----:B------:R-:W-:Y:S05]  /*1fe0*/  BSYNC.RECONVERGENT B1 ;  /* 0x0000000000017941 */ /* 0x000fea0003800200 */
.L_x_7571:
        /* <DEDUP_REMOVED lines=34> */
.L_x_7575:
        /* <DEDUP_REMOVED lines=14> */
.L_x_7576:
[----:B------:R-:W-:Y:S05]  /*22f0*/  BSYNC.RECONVERGENT B1 ;  /* 0x0000000000017941 */ /* 0x000fea0003800200 */
.L_x_7574:
        /* <DEDUP_REMOVED lines=36> */
.L_x_7578:
        /* <DEDUP_REMOVED lines=17> */
.L_x_7579:
[----:B------:R-:W-:Y:S05]  /*2650*/  BSYNC.RECONVERGENT B1 ;  /* 0x0000000000017941 */ /* 0x000fea0003800200 */
.L_x_7577:
        /* <DEDUP_REMOVED lines=35> */
.L_x_7581:
[----:B------:R-:W-:Y:S01]  /*2890*/  IMAD.MOV.U32 R26, RZ, RZ, R16 ;  /* 0x000000ffff1a7224 */ /* 0x000fe200078e0010 */
[----:B------:R-:W-:Y:S01]  /*28a0*/  MOV R11, R17 ;  /* 0x00000011000b7202 */ /* 0x000fe20000000f00 */
[----:B------:R-:W-:Y:S01]  /*28b0*/  IMAD.MOV.U32 R10, RZ, RZ, R14 ;  /* 0x000000ffff0a7224 */ /* 0x000fe200078e000e */
[----:B------:R-:W-:Y:S02]  /*28c0*/  MOV R9, R15 ;  /* 0x0000000f00097202 */ /* 0x000fe40000000f00 */
[----:B------:R-:W-:-:S07]  /*28d0*/  MOV R8, 0x28f0 ;  /* 0x000028f000087802 */ /* 0x000fce0000000f00 */
[----:B------:R-:W-:Y:S05]  /*28e0*/  CALL.REL.NOINC `($__internal_156_$__cuda_sm20_div_s64) ;  /* 0x0000004000807944 */ /* 0x000fea0003c00000 */
        /* <DEDUP_REMOVED lines=10> */
.L_x_7582:
[----:B------:R-:W-:Y:S05]  /*2990*/  BSYNC.RECONVERGENT B1 ;  /* 0x0000000000017941 */ /* 0x000fea0003800200 */
.L_x_7580:
[----:B------:R-:W-:Y:S01]  /*29a0*/  IMAD R9, R9, R22, RZ ;  /* 0x0000001609097224 */ /* 0x000fe200078e02ff */
[----:B------:R-:W-:Y:S01]  /*29b0*/  IADD3 R3, PT, PT, R3, -0x2, RZ ;  /* 0xfffffffe03037810 */ /* 0x000fe20007ffe0ff */
[----:B------:R-:W-:Y:S02]  /*29c0*/  IMAD.MOV.U32 R6, RZ, RZ, R20 ;  /* 0x000000ffff067224 */ /* 0x000fe400078e0014 */
[-C--:B------:R-:W-:Y:S02]  /*29d0*/  IMAD R9, R23, R8.reuse, R9 ;  /* 0x0000000817097224 */ /* 0x080fe400078e0209 */
[----:B------:R-:W-:-:S04]  /*29e0*/  IMAD.WIDE.U32 R20, R22, R8, R6 ;  /* 0x0000000816147225 */ /* 0x000fc800078e0006 */
[----:B------:R-:W-:-:S07]  /*29f0*/  IMAD.IADD R21, R21, 0x1, R9 ;  /* 0x0000000115157824 */ /* 0x000fce00078e0209 */
.L_x_7570:
        /* <DEDUP_REMOVED lines=31> */
.L_x_7584:
[----:B------:R-:W-:Y:S01]  /*2bf0*/  MOV R14, R4 ;  /* 0x00000004000e7202 */ /* 0x000fe20000000f00 */
[----:B------:R-:W-:Y:S01]  /*2c00*/  IMAD.MOV.U32 R23, RZ, RZ, R5 ;  /* 0x000000ffff177224 */ /* 0x000fe200078e0005 */
[----:B------:R-:W-:Y:S01]  /*2c10*/  MOV R22, R6 ;  /* 0x0000000600167202 */ /* 0x000fe20000000f00 */
[----:B------:R-:W-:Y:S01]  /*2c20*/  IMAD.MOV.U32 R15, RZ, RZ, R7 ;  /* 0x000000ffff0f7224 */ /* 0x000fe200078e0007 */
[----:B------:R-:W-:-:S07]  /*2c30*/  MOV R24, 0x2c50 ;  /* 0x00002c5000187802 */ /* 0x000fce0000000f00 */
[----:B------:R-:W-:Y:S05]  /*2c40*/  CALL.REL.NOINC `($__internal_157_$__cuda_sm20_rem_s64) ;  /* 0x0000004000f47944 */ /* 0x000fea0003c00000 */
.L_x_7585:
[----:B------:R-:W-:Y:S05]  /*2c50*/  BSYNC.RECONVERGENT B1 ;  /* 0x0000000000017941 */ /* 0x000fea0003800200 */
.L_x_7583:
        /* <DEDUP_REMOVED lines=31> */
.L_x_7587:
[----:B------:R-:W-:Y:S01]  /*2e50*/  IMAD.MOV.U32 R22, RZ, RZ, R6 ;  /* 0x000000ffff167224 */ /* 0x000fe200078e0006 */
[----:B------:R-:W-:Y:S01]  /*2e60*/  MOV R15, R7 ;  /* 0x00000007000f7202 */ /* 0x000fe20000000f00 */
[----:B------:R-:W-:Y:S01]  /*2e70*/  IMAD.MOV.U32 R14, RZ, RZ, R18 ;  /* 0x000000ffff0e7224 */ /* 0x000fe200078e0012 */
[----:B------:R-:W-:Y:S02]  /*2e80*/  MOV R23, R19 ;  /* 0x0000001300177202 */ /* 0x000fe40000000f00 */
[----:B------:R-:W-:-:S07]  /*2e90*/  MOV R24, 0x2eb0 ;  /* 0x00002eb000187802 */ /* 0x000fce0000000f00 */
[----:B------:R-:W-:Y:S05]  /*2ea0*/  CALL.REL.NOINC `($__internal_157_$__cuda_sm20_rem_s64) ;  /* 0x00000040005c7944 */ /* 0x000fea0003c00000 */
[----:B------:R-:W-:Y:S01]  /*2eb0*/  IMAD.MOV.U32 R6, RZ, RZ, R8 ;  /* 0x000000ffff067224 */ /* 0x000fe200078e0008 */
[----:B------:R-:W-:-:S07]  /*2ec0*/  MOV R7, R9 ;  /* 0x0000000900077202 */ /* 0x000fce0000000f00 */
.L_x_7588:
[----:B------:R-:W-:Y:S05]  /*2ed0*/  BSYNC.RECONVERGENT B1 ;  /* 0x0000000000017941 */ /* 0x000fea0003800200 */
.L_x_7586:
[----:B------:R-:W-:Y:S02]  /*2ee0*/  IMAD R3, R7, R4, RZ ;  /* 0x0000000407037224 */ /* 0x000fe400078e02ff */
[----:B------:R-:W-:-:S04]  /*2ef0*/  IMAD.WIDE.U32 R20, R4, R6, R20 ;  /* 0x0000000604147225 */ /* 0x000fc800078e0014 */
[----:B------:R-:W-:-:S04]  /*2f00*/  IMAD R3, R5, R6, R3 ;  /* 0x0000000605037224 */ /* 0x000fc800078e0203 */
[----:B------:R-:W-:-:S07]  /*2f10*/  IMAD.IADD R21, R21, 0x1, R3 ;  /* 0x0000000115157824 */ /* 0x000fce00078e0203 */
.L_x_7543:
        /* <DEDUP_REMOVED lines=12> */
.L_x_7590:
[----:B------:R-:W-:Y:S05]  /*2fe0*/  BSYNC.RECONVERGENT B1 ;  /* 0x0000000000017941 */ /* 0x000fea0003800200 */
.L_x_7589:
[----:B------:R-:W-:-:S05]  /*2ff0*/  SEL R3, RZ, 0x1, !P0 ;  /* 0x00000001ff037807 */ /* 0x000fca0004000000 */
[----:B------:R1:W-:Y:S01]  /*3000*/  STS.U8 [R0+UR4], R3 ;  /* 0x0000000300007988 */ /* 0x0003e20008000004 */
[----:B------:R-:W-:Y:S05]  /*3010*/  BRA `(.L_x_7591) ;  /* 0x00000034009c7947 */ /* 0x000fea0003800000 */
.L_x_7542:
        /* <DEDUP_REMOVED lines=20> */
.L_x_7618:
        /* <DEDUP_REMOVED lines=33> */
.L_x_7595:
[----:B------:R-:W-:Y:S01]  /*3370*/  IMAD.MOV.U32 R26, RZ, RZ, R14 ;  /* 0x000000ffff1a7224 */ /* 0x000fe200078e000e */
[----:B------:R-:W-:Y:S01]  /*3380*/  MOV R11, R13 ;  /* 0x0000000d000b7202 */ /* 0x000fe20000000f00 */
[----:B------:R-:W-:Y:S01]  /*3390*/  IMAD.MOV.U32 R10, RZ, RZ, R34 ;  /* 0x000000ffff0a7224 */ /* 0x000fe200078e0022 */
[----:B------:R-:W-:Y:S02]  /*33a0*/  MOV R9, R35 ;  /* 0x0000002300097202 */ /* 0x000fe40000000f00 */
[----:B------:R-:W-:-:S07]  /*33b0*/  MOV R8, 0x33d0 ;  /* 0x000033d000087802 */ /* 0x000fce0000000f00 */
[----:B-123--:R-:W-:Y:S05]  /*33c0*/  CALL.REL.NOINC `($__internal_156_$__cuda_sm20_div_s64) ;  /* 0x0000003400c87944 */ /* 0x00efea0003c00000 */
        /* <DEDUP_REMOVED lines=10> */
.L_x_7596:
[----:B------:R-:W-:Y:S05]  /*3470*/  BSYNC.RECONVERGENT B1 ;  /* 0x0000000000017941 */ /* 0x000fea0003800200 */
.L_x_7594:
        /* <DEDUP_REMOVED lines=37> */
.L_x_7598:
        /* <DEDUP_REMOVED lines=17> */
.L_x_7599:
[----:B------:R-:W-:Y:S05]  /*37e0*/  BSYNC.RECONVERGENT B1 ;  /* 0x0000000000017941 */ /* 0x000fea0003800200 */
.L_x_7597:
        /* <DEDUP_REMOVED lines=38> */
.L_x_7601:
[----:B------:R-:W-:Y:S01]  /*3a50*/  IMAD.MOV.U32 R26, RZ, RZ, R34 ;  /* 0x000000ffff1a7224 */ /* 0x000fe200078e0022 */
[----:B------:R-:W-:Y:S01]  /*3a60*/  MOV R11, R35 ;  /* 0x00000023000b7202 */ /* 0x000fe20000000f00 */
[----:B------:R-:W-:Y:S01]  /*3a70*/  IMAD.MOV.U32 R10, RZ, RZ, R36 ;  /* 0x000000ffff0a7224 */ /* 0x000fe200078e0024 */
[----:B------:R-:W-:Y:S02]  /*3a80*/  MOV R9, R37 ;  /* 0x0000002500097202 */ /* 0x000fe40000000f00 */
[----:B------:R-:W-:-:S07]  /*3a90*/  MOV R8, 0x3ab0 ;  /* 0x00003ab000087802 */ /* 0x000fce0000000f00 */
[----:B-1----:R-:W-:Y:S05]  /*3aa0*/  CALL.REL.NOINC `($__internal_156_$__cuda_sm20_div_s64) ;  /* 0x0000003000107944 */ /* 0x002fea0003c00000 */
        /* <DEDUP_REMOVED lines=11> */
.L_x_7602:
[----:B------:R-:W-:Y:S05]  /*3b60*/  BSYNC.RECONVERGENT B1 ;  /* 0x0000000000017941 */ /* 0x000fea0003800200 */
.L_x_7600:
        /* <DEDUP_REMOVED lines=37> */
.L_x_7604:
        /* <DEDUP_REMOVED lines=17> */
.L_x_7605:
[----:B------:R-:W-:Y:S05]  /*3ed0*/  BSYNC.RECONVERGENT B1 ;  /* 0x0000000000017941 */ /* 0x000fea0003800200 */
.L_x_7603:
        /* <DEDUP_REMOVED lines=38> */
.L_x_7607:
        /* <DEDUP_REMOVED lines=17> */
.L_x_7608:
[----:B------:R-:W-:Y:S05]  /*4250*/  BSYNC.RECONVERGENT B1 ;  /* 0x0000000000017941 */ /* 0x000fea0003800200 */
.L_x_7606:
        /* <DEDUP_REMOVED lines=38> */
.L_x_7610:
        /* <DEDUP_REMOVED lines=17> */
.L_x_7611:
[----:B------:R-:W-:Y:S05]  /*45d0*/  BSYNC.RECONVERGENT B1 ;  /* 0x0000000000017941 */ /* 0x000fea0003800200 */
.L_x_7609:
        /* <DEDUP_REMOVED lines=37> */
.L_x_7613:
        /* <DEDUP_REMOVED lines=17> */
.L_x_7614:
[----:B------:R-:W-:Y:S05]  /*4940*/  BSYNC.RECONVERGENT B1 ;  /* 0x0000000000017941 */ /* 0x000fea0003800200 */
.L_x_7612:
        /* <DEDUP_REMOVED lines=37> */
.L_x_7616:
        /* <DEDUP_REMOVED lines=17> */
.L_x_7617:
[----:B------:R-:W-:Y:S05]  /*4cb0*/  BSYNC.RECONVERGENT B1 ;  /* 0x0000000000017941 */ /* 0x000fea0003800200 */
.L_x_7615:
        /* <DEDUP_REMOVED lines=12> */
.L_x_7593:
        /* <DEDUP_REMOVED lines=37> */
.L_x_7621:
[----:B------:R-:W-:Y:S01]  /*4fd0*/  IMAD.MOV.U32 R26, RZ, RZ, R14 ;  /* 0x000000ffff1a7224 */ /* 0x000fe200078e000e */
[----:B------:R-:W-:Y:S01]  /*4fe0*/  MOV R11, R13 ;  /* 0x0000000d000b7202 */ /* 0x000fe20000000f00 */
[----:B------:R-:W-:Y:S01]  /*4ff0*/  IMAD.MOV.U32 R10, RZ, RZ, R16 ;  /* 0x000000ffff0a7224 */ /* 0x000fe200078e0010 */
[----:B------:R-:W-:Y:S02]  /*5000*/  MOV R9, R17 ;  /* 0x0000001100097202 */ /* 0x000fe40000000f00 */
[----:B------:R-:W-:-:S07]  /*5010*/  MOV R8, 0x5030 ;  /* 0x0000503000087802 */ /* 0x000fce0000000f00 */
[----:B------:R-:W-:Y:S05]  /*5020*/  CALL.REL.NOINC `($__internal_156_$__cuda_sm20_div_s64) ;  /* 0x0000001800b07944 */ /* 0x000fea0003c00000 */
        /* <DEDUP_REMOVED lines=10> */
.L_x_7622:
[----:B------:R-:W-:Y:S05]  /*50d0*/  BSYNC.RECONVERGENT B1 ;  /* 0x0000000000017941 */ /* 0x000fea0003800200 */
.L_x_7620:
        /* <DEDUP_REMOVED lines=38> */
.L_x_7624:
        /* <DEDUP_REMOVED lines=17> */
.L_x_7625:
[----:B------:R-:W-:Y:S05]  /*5450*/  BSYNC.RECONVERGENT B1 ;  /* 0x0000000000017941 */ /* 0x000fea0003800200 */
.L_x_7623:
        /* <DEDUP_REMOVED lines=40> */
.L_x_7627:
[----:B------:R-:W-:Y:S01]  /*56e0*/  MOV R26, R12 ;  /* 0x0000000c001a7202 */ /* 0x000fe20000000f00 */
[----:B------:R-:W-:Y:S01]  /*56f0*/  IMAD.MOV.U32 R11, RZ, RZ, R13 ;  /* 0x000000ffff0b7224 */ /* 0x000fe200078e000d */
[----:B------:R-:W-:Y:S01]  /*5700*/  MOV R10, R14 ;  /* 0x0000000e000a7202 */ /* 0x000fe20000000f00 */
[----:B------:R-:W-:Y:S01]  /*5710*/  IMAD.MOV.U32 R9, RZ, RZ, R15 ;  /* 0x000000ffff097224 */ /* 0x000fe200078e000f */
[----:B------:R-:W-:-:S07]  /*5720*/  MOV R8, 0x5740 ;  /* 0x0000574000087802 */ /* 0x000fce0000000f00 */
[----:B------:R-:W-:Y:S05]  /*5730*/  CALL.REL.NOINC `($__internal_156_$__cuda_sm20_div_s64) ;  /* 0x0000001000ec7944 */ /* 0x000fea0003c00000 */
        /* <DEDUP_REMOVED lines=11> */
.L_x_7628:
[----:B------:R-:W-:Y:S05]  /*57f0*/  BSYNC.RECONVERGENT B1 ;  /* 0x0000000000017941 */ /* 0x000fea0003800200 */
.L_x_7626:
        /* <DEDUP_REMOVED lines=40> */
.L_x_7630:
        /* <DEDUP_REMOVED lines=17> */
.L_x_7631:
[----:B------:R-:W-:Y:S05]  /*5b90*/  BSYNC.RECONVERGENT B1 ;  /* 0x0000000000017941 */ /* 0x000fea0003800200 */
.L_x_7629:
        /* <DEDUP_REMOVED lines=9> */
.L_x_7619:
        /* <DEDUP_REMOVED lines=35> */
.L_x_7634:
[----:B------:R-:W-:Y:S01]  /*5e60*/  MOV R26, R14 ;  /* 0x0000000e001a7202 */ /* 0x000fe20000000f00 */
[----:B------:R-:W-:Y:S01]  /*5e70*/  IMAD.MOV.U32 R10, RZ, RZ, R16 ;  /* 0x000000ffff0a7224 */ /* 0x000fe200078e0010 */
[----:B------:R-:W-:Y:S02]  /*5e80*/  MOV R11, R13 ;  /* 0x0000000d000b7202 */ /* 0x000fe40000000f00 */
[----:B------:R-:W-:Y:S02]  /*5e90*/  MOV R9, R17 ;  /* 0x0000001100097202 */ /* 0x000fe40000000f00 */
[----:B------:R-:W-:-:S07]  /*5ea0*/  MOV R8, 0x5ec0 ;  /* 0x00005ec000087802 */ /* 0x000fce0000000f00 */
[----:B------:R-:W-:Y:S05]  /*5eb0*/  CALL.REL.NOINC `($__internal_156_$__cuda_sm20_div_s64) ;  /* 0x0000000c000c7944 */ /* 0x000fea0003c00000 */
        /* <DEDUP_REMOVED lines=10> */
.L_x_7635:
[----:B------:R-:W-:Y:S05]  /*5f60*/  BSYNC.RECONVERGENT B1 ;  /* 0x0000000000017941 */ /* 0x000fea0003800200 */
.L_x_7633:
        /* <DEDUP_REMOVED lines=39> */
.L_x_7637:
        /* <DEDUP_REMOVED lines=17> */
.L_x_7638:
[----:B------:R-:W-:Y:S05]  /*62f0*/  BSYNC.RECONVERGENT B1 ;  /* 0x0000000000017941 */ /* 0x000fea0003800200 */
.L_x_7636:
        /* <DEDUP_REMOVED lines=9> */
.L_x_7632:
        /* <DEDUP_REMOVED lines=31> */
.L_x_7640:
[----:B------:R-:W-:Y:S02]  /*6580*/  MOV R15, R23 ;  /* 0x00000017000f7202 */ /* 0x000fe40000000f00 */
[----:B------:R-:W-:Y:S02]  /*6590*/  MOV R23, R13 ;  /* 0x0000000d00177202 */ /* 0x000fe40000000f00 */
[----:B------:R-:W-:-:S07]  /*65a0*/  MOV R24, 0x65c0 ;  /* 0x000065c000187802 */ /* 0x000fce0000000f00 */
[----:B------:R-:W-:Y:S05]  /*65b0*/  CALL.REL.NOINC `($__internal_157_$__cuda_sm20_rem_s64) ;  /* 0x0000000800987944 */ /* 0x000fea0003c00000 */
.L_x_7641:
[----:B------:R-:W-:Y:S05]  /*65c0*/  BSYNC.RECONVERGENT B1 ;  /* 0x0000000000017941 */ /* 0x000fea0003800200 */
.L_x_7639:
[----:B------:R-:W0:Y:S02]  /*65d0*/  LDC.64 R10, c[0x0][0x398] ;  /* 0x0000e600ff0a7b82 */ /* 0x000e240000000a00 */
[----:B0-----:R-:W-:-:S06]  /*65e0*/  IMAD.WIDE.U32 R6, R7, 0x8, R10 ;  /* 0x0000000807067825 */ /* 0x001fcc00078e000a */
[----:B------:R-:W2:Y:S02]  /*65f0*/  LDG.E.64 R6, desc[UR8][R6.64] ;  /* 0x0000000806067981 */ /* 0x000ea4000c1e1b00 */
[-C--:B--2---:R-:W-:Y:S02]  /*6600*/  IMAD R3, R7, R8.reuse, RZ ;  /* 0x0000000807037224 */ /* 0x084fe400078e02ff */
[----:B------:R-:W-:-:S04]  /*6610*/  IMAD.WIDE.U32 R4, R6, R8, R4 ;  /* 0x0000000806047225 */ /* 0x000fc800078e0004 */
[----:B------:R-:W-:-:S04]  /*6620*/  IMAD R3, R6, R9, R3 ;  /* 0x0000000906037224 */ /* 0x000fc800078e0203 */
[----:B------:R-:W-:-:S07]  /*6630*/  IMAD.IADD R5, R5, 0x1, R3 ;  /* 0x0000000105057824 */ /* 0x000fce00078e0203 */
.L_x_7592:
[----:B------:R-:W0:Y:S02]  /*6640*/  LDCU.64 UR12, c[0x0][0x388] ;  /* 0x00007100ff0c77ac */ /* 0x000e240008000a00 */
[----:B0-----:R-:W-:-:S04]  /*6650*/  IADD3 R4, P0, PT, R4, UR12, RZ ;  /* 0x0000000c04047c10 */ /* 0x001fc8000ff1e0ff */
[----:B------:R-:W-:-:S06]  /*6660*/  IADD3.X R5, PT, PT, R5, UR13, RZ, P0, !PT ;  /* 0x0000000d05057c10 */ /* 0x000fcc00087fe4ff */
[----:B------:R-:W2:Y:S04]  /*6670*/  LDG.E.U8 R5, desc[UR8][R4.64] ;  /* 0x0000000804057981 */ /* 0x000ea8000c1e1100 */
[----:B--2---:R0:W-:Y:S02]  /*6680*/  STS.U8 [R0+UR4], R5 ;  /* 0x0000000500007988 */ /* 0x0041e40008000004 */
.L_x_7591:
[----:B------:R-:W-:Y:S05]  /*6690*/  BSYNC.RECONVERGENT B0 ;  /* 0x0000000000007941 */ /* 0x000fea0003800200 */
.L_x_7541:
[----:B------:R-:W-:Y:S01]  /*66a0*/  BAR.SYNC.DEFER_BLOCKING 0x0 ;  /* 0x0000000000007b1d */ /* 0x000fe20000010000 */
[----:B------:R-:W-:-:S09]  /*66b0*/  UISETP.GE.U32.AND UP0, UPT, UR5, 0x42, UPT ;  /* 0x000000420500788c */ /* 0x000fd2000bf06070 */
[----:B------:R-:W-:Y:S05]  /*66c0*/  BRA.U !UP0, `(.L_x_7642) ;  /* 0x00000001083c7547 */ /* 0x000fea000b800000 */
.L_x_7645:
        /* <DEDUP_REMOVED lines=10> */
.L_x_7644:
[----:B------:R-:W-:Y:S05]  /*6770*/  BSYNC.RECONVERGENT B0 ;  /* 0x0000000000007941 */ /* 0x000fea0003800200 */
.L_x_7643:
[----:B------:R-:W-:Y:S01]  /*6780*/  BAR.SYNC.DEFER_BLOCKING 0x0 ;  /* 0x0000000000007b1d */ /* 0x000fe20000010000 */
[----:B------:R-:W-:-:S05]  /*6790*/  UISETP.GT.U32.AND UP0, UPT, UR5, 0x83, UPT ;  /* 0x000000830500788c */ /* 0x000fca000bf04070 */
[----:B------:R-:W-:-:S04]  /*67a0*/  UMOV UR5, UR6 ;  /* 0x0000000600057c82 */ /* 0x000fc80008000000 */
[----:B------:R-:W-:Y:S05]  /*67b0*/  BRA.U UP0, `(.L_x_7645) ;  /* 0xfffffffd00c47547 */ /* 0x000fea000b83ffff */
.L_x_7642:
        /* <DEDUP_REMOVED lines=51> */
        .weak           $__internal_156_$__cuda_sm20_div_s64
        .type           $__internal_156_$__cuda_sm20_div_s64,@function
        .size           $__internal_156_$__cuda_sm20_div_s64,($__internal_157_$__cuda_sm20_rem_s64 - $__internal_156_$__cuda_sm20_div_s64)
$__internal_156_$__cuda_sm20_div_s64:
        /* <DEDUP_REMOVED lines=82> */
[----:B------:R-:W-:Y:S06]  /*7010*/  RET.REL.NODEC R8 `(uncontiguous_cumulate_all_u16) ;  /* 0xffffff8c08f87950 */ /* 0x000fec0003c3ffff */
        .weak           $__internal_157_$__cuda_sm20_rem_s64
        .type           $__internal_157_$__cuda_sm20_rem_s64,@function
        .size           $__internal_157_$__cuda_sm20_rem_s64,(.L_x_30473 - $__internal_157_$__cuda_sm20_rem_s64)
$__internal_157_$__cuda_sm20_rem_s64:
        /* <DEDUP_REMOVED lines=76> */
[----:B------:R-:W-:Y:S06]  /*74e0*/  RET.REL.NODEC R24 `(uncontiguous_cumulate_all_u16) ;  /* 0xffffff8818c47950 */ /* 0x000fec0003c3ffff */
.L_x_7646:
        /* <DEDUP_REMOVED lines=9> */
.L_x_30473:


//--------------------- .text.uncontiguous_all_u16 --------------------------
	.section	.text.uncontiguous_all_u16,"ax",@progbits
	.align	128
        .global         uncontiguous_all_u16
        .type           uncontiguous_all_u16,@function
        .size           uncontiguous_all_u16,(.L_x_30475 - uncontiguous_all_u16)
        .other          uncontiguous_all_u16,@"STO_CUDA_ENTRY STV_DEFAULT"
uncontiguous_all_u16:
.text.uncontiguous_all_u16:
        /* <DEDUP_REMOVED lines=39> */
.L_x_7675:
        /* <DEDUP_REMOVED lines=32> */
.L_x_7652:
[----:B------:R-:W-:Y:S01]  /*0470*/  MOV R26, R4 ;  /* 0x00000004001a7202 */ /* 0x000fe20000000f00 */
[----:B------:R-:W-:Y:S01]  /*0480*/  IMAD.MOV.U32 R11, RZ, RZ, R5 ;  /* 0x000000ffff0b7224 */ /* 0x000fe200078e0005 */
[----:B------:R-:W-:Y:S01]  /*0490*/  MOV R10, R36 ;  /* 0x00000024000a7202 */ /* 0x000fe20000000f00 */
[----:B------:R-:W-:Y:S01]  /*04a0*/  IMAD.MOV.U32 R9, RZ, RZ, R37 ;  /* 0x000000ffff097224 */ /* 0x000fe200078e0025 */
[----:B------:R-:W-:-:S07]  /*04b0*/  MOV R8, 0x4d0 ;  /* 0x000004d000087802 */ /* 0x000fce0000000f00 */
[----:B-1----:R-:W-:Y:S05]  /*04c0*/  CALL.REL.NOINC `($__internal_158_$__cuda_sm20_div_s64) ;  /* 0x0000006400907944 */ /* 0x002fea0003c00000 */
        /* <DEDUP_REMOVED lines=9> */
.L_x_7653:
[----:B------:R-:W-:Y:S05]  /*0560*/  BSYNC.RECONVERGENT B1 ;  /* 0x0000000000017941 */ /* 0x000fea0003800200 */
.L_x_7651:
        /* <DEDUP_REMOVED lines=33> */
.L_x_7655:
[----:B------:R-:W-:Y:S01]  /*0780*/  MOV R26, R18 ;  /* 0x00000012001a7202 */ /* 0x000fe20000000f00 */
[----:B------:R-:W-:Y:S01]  /*0790*/  IMAD.MOV.U32 R11, RZ, RZ, R19 ;  /* 0x000000ffff0b7224 */ /* 0x000fe200078e0013 */
[----:B------:R-:W-:Y:S01]  /*07a0*/  MOV R10, R36 ;  /* 0x00000024000a7202 */ /* 0x000fe20000000f00 */
[----:B------:R-:W-:Y:S01]  /*07b0*/  IMAD.MOV.U32 R9, RZ, RZ, R37 ;  /* 0x000000ffff097224 */ /* 0x000fe200078e0025 */
[----:B------:R-:W-:-:S07]  /*07c0*/  MOV R8, 0x7e0 ;  /* 0x000007e000087802 */ /* 0x000fce0000000f00 */
[----:B------:R-:W-:Y:S05]  /*07d0*/  CALL.REL.NOINC `($__internal_158_$__cuda_sm20_div_s64) ;  /* 0x0000006000cc7944 */ /* 0x000fea0003c00000 */
        /* <DEDUP_REMOVED lines=9> */
.L_x_7656:
[----:B------:R-:W-:Y:S05]  /*0870*/  BSYNC.RECONVERGENT B1 ;  /* 0x0000000000017941 */ /* 0x000fea0003800200 */
.L_x_7654:
        /* <DEDUP_REMOVED lines=34> */
.L_x_7658:
[----:B------:R-:W-:Y:S01]  /*0aa0*/  IMAD.MOV.U32 R26, RZ, RZ, R22 ;  /* 0x000000ffff1a7224 */ /* 0x000fe200078e0016 */
[----:B------:R-:W-:Y:S01]  /*0ab0*/  MOV R11, R23 ;  /* 0x00000017000b7202 */ /* 0x000fe20000000f00 */
[----:B------:R-:W-:Y:S01]  /*0ac0*/  IMAD.MOV.U32 R10, RZ, RZ, R40 ;  /* 0x000000ffff0a7224 */ /* 0x000fe200078e0028 */
[----:B------:R-:W-:Y:S02]  /*0ad0*/  MOV R9, R41 ;  /* 0x0000002900097202 */ /* 0x000fe40000000f00 */
[----:B------:R-:W-:-:S07]  /*0ae0*/  MOV R8, 0xb00 ;  /* 0x00000b0000087802 */ /* 0x000fce0000000f00 */
[----:B------:R-:W-:Y:S05]  /*0af0*/  CALL.REL.NOINC `($__internal_158_$__cuda_sm20_div_s64) ;  /* 0x0000006000047944 */ /* 0x000fea0003c00000 */
        /* <DEDUP_REMOVED lines=10> */
.L_x_7659:
[----:B------:R-:W-:Y:S05]  /*0ba0*/  BSYNC.RECONVERGENT B1 ;  /* 0x0000000000017941 */ /* 0x000fea0003800200 */
.L_x_7657:
        /* <DEDUP_REMOVED lines=35> */
.L_x_7661:
[----:B------:R-:W-:Y:S01]  /*0de0*/  MOV R26, R42 ;  /* 0x0000002a001a7202 */ /* 0x000fe20000000f00 */
[----:B------:R-:W-:Y:S01]  /*0df0*/  IMAD.MOV.U32 R11, RZ, RZ, R43 ;  /* 0x000000ffff0b7224 */ /* 0x000fe200078e002b */
[----:B------:R-:W-:Y:S01]  /*0e00*/  MOV R10, R40 ;  /* 0x00000028000a7202 */ /* 0x000fe20000000f00 */
[----:B------:R-:W-:Y:S01]  /*0e10*/  IMAD.MOV.U32 R9, RZ, RZ, R41 ;  /* 0x000000ffff097224 */ /* 0x000fe200078e0029 */
[----:B------:R-:W-:-:S07]  /*0e20*/  MOV R8, 0xe40 ;  /* 0x00000e4000087802 */ /* 0x000fce0000000f00 */
[----:B------:R-:W-:Y:S05]  /*0e30*/  CALL.REL.NOINC `($__internal_158_$__cuda_sm20_div_s64) ;  /* 0x0000005c00347944 */ /* 0x000fea0003c00000 */
        /* <DEDUP_REMOVED lines=11> */
.L_x_7662:
[----:B------:R-:W-:Y:S05]  /*0ef0*/  BSYNC.RECONVERGENT B1 ;  /* 0x0000000000017941 */ /* 0x000fea0003800200 */
.L_x_7660:
        /* <DEDUP_REMOVED lines=36> */
.L_x_7664:
        /* <DEDUP_REMOVED lines=16> */
.L_x_7665:
[----:B------:R-:W-:Y:S05]  /*1240*/  BSYNC.RECONVERGENT B1 ;  /* 0x0000000000017941 */ /* 0x000fea0003800200 */
.L_x_7663:
        /* <DEDUP_REMOVED lines=34> */
.L_x_7667:
[----:B------:R-:W-:Y:S01]  /*1470*/  IMAD.MOV.U32 R26, RZ, RZ, R40 ;  /* 0x000000ffff1a7224 */ /* 0x000fe200078e0028 */
[----:B------:R-:W-:Y:S01]  /*1480*/  MOV R11, R41 ;  /* 0x00000029000b7202 */ /* 0x000fe20000000f00 */
[----:B------:R-:W-:Y:S01]  /*1490*/  IMAD.MOV.U32 R10, RZ, RZ, R20 ;  /* 0x000000ffff0a7224 */ /* 0x000fe200078e0014 */
[----:B------:R-:W-:Y:S02]  /*14a0*/  MOV R9, R21 ;  /* 0x0000001500097202 */ /* 0x000fe40000000f00 */
[----:B------:R-:W-:-:S07]  /*14b0*/  MOV R8, 0x14d0 ;  /* 0x000014d000087802 */ /* 0x000fce0000000f00 */
[----:B------:R-:W-:Y:S05]  /*14c0*/  CALL.REL.NOINC `($__internal_158_$__cuda_sm20_div_s64) ;  /* 0x0000005400907944 */ /* 0x000fea0003c00000 */
        /* <DEDUP_REMOVED lines=11> */
.L_x_7668:
[----:B------:R-:W-:Y:S05]  /*1580*/  BSYNC.RECONVERGENT B1 ;  /* 0x0000000000017941 */ /* 0x000fea0003800200 */
.L_x_7666:
        /* <DEDUP_REMOVED lines=34> */
.L_x_7670:
        /* <DEDUP_REMOVED lines=17> */
.L_x_7671:
[----:B------:R-:W-:Y:S05]  /*18c0*/  BSYNC.RECONVERGENT B1 ;  /* 0x0000000000017941 */ /* 0x000fea0003800200 */
.L_x_7669:
        /* <DEDUP_REMOVED lines=35> */
.L_x_7673:
[----:B------:R-:W-:Y:S01]  /*1b00*/  MOV R26, R18 ;  /* 0x00000012001a7202 */ /* 0x000fe20000000f00 */
[----:B------:R-:W-:Y:S01]  /*1b10*/  IMAD.MOV.U32 R11, RZ, RZ, R19 ;  /* 0x000000ffff0b7224 */ /* 0x000fe200078e0013 */
[----:B------:R-:W-:Y:S01]  /*1b20*/  MOV R10, R20 ;  /* 0x00000014000a7202 */ /* 0x000fe20000000f00 */
[----:B------:R-:W-:Y:S01]  /*1b30*/  IMAD.MOV.U32 R9, RZ, RZ, R21 ;  /* 0x000000ffff097224 */ /* 0x000fe200078e0015 */
[----:B------:R-:W-:-:S07]  /*1b40*/  MOV R8, 0x1b60 ;  /* 0x00001b6000087802 */ /* 0x000fce0000000f00 */
[----:B------:R-:W-:Y:S05]  /*1b50*/  CALL.REL.NOINC `($__internal_158_$__cuda_sm20_div_s64) ;  /* 0x0000004c00ec7944 */ /* 0x000fea0003c00000 */
        /* <DEDUP_REMOVED lines=11> */
.L_x_7674:
[----:B------:R-:W-:Y:S05]  /*1c10*/  BSYNC.RECONVERGENT B1 ;  /* 0x0000000000017941 */ /* 0x000fea0003800200 */
.L_x_7672:
        /* <DEDUP_REMOVED lines=9> */
.L_x_7650:
        /* <DEDUP_REMOVED lines=36> */
.L_x_7678:
[----:B------:R-:W-:Y:S01]  /*1ef0*/  IMAD.MOV.U32 R26, RZ, RZ, R4 ;  /* 0x000000ffff1a7224 */ /* 0x000fe200078e0004 */
[----:B------:R-:W-:Y:S01]  /*1f00*/  MOV R11, R5 ;  /* 0x00000005000b7202 */ /* 0x000fe20000000f00 */
[----:B------:R-:W-:Y:S01]  /*1f10*/  IMAD.MOV.U32 R10, RZ, RZ, R6 ;  /* 0x000000ffff0a7224 */ /* 0x000fe200078e0006 */
[----:B------:R-:W-:Y:S02]  /*1f20*/  MOV R9, R7 ;  /* 0x0000000700097202 */ /* 0x000fe40000000f00 */
[----:B------:R-:W-:-:S07]  /*1f30*/  MOV R8, 0x1f50 ;  /* 0x00001f5000087802 */ /* 0x000fce0000000f00 */
[----:B------:R-:W-:Y:S05]  /*1f40*/  CALL.REL.NOINC `($__internal_158_$__cuda_sm20_div_s64) ;  /* 0x0000004800f07944 */ /* 0x000fea0003c00000 */
        /* <DEDUP_REMOVED lines=9> */
.L_x_7679:
[----:B------:R-:W-:Y:S05]  /*1fe0*/  BSYNC.RECONVERGENT B1 ;  /* 0x0000000000017941 */ /* 0x000fea0003800200 */
.L_x_7677:
        /* <DEDUP_REMOVED lines=34> */
.L_x_7681:
        /* <DEDUP_REMOVED lines=14> */
.L_x_7682:
[----:B------:R-:W-:Y:S05]  /*22f0*/  BSYNC.RECONVERGENT B1 ;  /* 0x0000000000017941 */ /* 0x000fea0003800200 */
.L_x_7680:
        /* <DEDUP_REMOVED lines=36> */
.L_x_7684:
        /* <DEDUP_REMOVED lines=17> */
.L_x_7685:
[----:B------:R-:W-:Y:S05]  /*2650*/  BSYNC.RECONVERGENT B1 ;  /* 0x0000000000017941 */ /* 0x000fea0003800200 */
.L_x_7683:
        /* <DEDUP_REMOVED lines=35> */
.L_x_7687:
[----:B------:R-:W-:Y:S01]  /*2890*/  IMAD.MOV.U32 R26, RZ, RZ, R16 ;  /* 0x000000ffff1a7224 */ /* 0x000fe200078e0010 */
[----:B------:R-:W-:Y:S01]  /*28a0*/  MOV R11, R17 ;  /* 0x00000011000b7202 */ /* 0x000fe20000000f00 */
[----:B------:R-:W-:Y:S01]  /*28b0*/  IMAD.MOV.U32 R10, RZ, RZ, R14 ;  /* 0x000000ffff0a7224 */ /* 0x000fe200078e000e */
[----:B------:R-:W-:Y:S02]  /*28c0*/  MOV R9, R15 ;  /* 0x0000000f00097202 */ /* 0x000fe40000000f00 */
[----:B------:R-:W-:-:S07]  /*28d0*/  MOV R8, 0x28f0 ;  /* 0x000028f000087802 */ /* 0x000fce0000000f00 */
[----:B------:R-:W-:Y:S05]  /*28e0*/  CALL.REL.NOINC `($__internal_158_$__cuda_sm20_div_s64) ;  /* 0x0000004000887944 */ /* 0x000fea0003c00000 */
        /* <DEDUP_REMOVED lines=10> */
.L_x_7688:
[----:B------:R-:W-:Y:S05]  /*2990*/  BSYNC.RECONVERGENT B1 ;  /* 0x0000000000017941 */ /* 0x000fea0003800200 */
.L_x_7686:
[----:B------:R-:W-:Y:S01]  /*29a0*/  IMAD R9, R9, R22, RZ ;  /* 0x0000001609097224 */ /* 0x000fe200078e02ff */
[----:B------:R-:W-:Y:S01]  /*29b0*/  IADD3 R3, PT, PT, R3, -0x2, RZ ;  /* 0xfffffffe03037810 */ /* 0x000fe20007ffe0ff */
[----:B------:R-:W-:Y:S02]  /*29c0*/  IMAD.MOV.U32 R6, RZ, RZ, R20 ;  /* 0x000000ffff067224 */ /* 0x000fe400078e0014 */
[-C--:B------:R-:W-:Y:S02]  /*29d0*/  IMAD R9, R23, R8.reuse, R9 ;  /* 0x0000000817097224 */ /* 0x080fe400078e0209 */
[----:B------:R-:W-:-:S04]  /*29e0*/  IMAD.WIDE.U32 R20, R22, R8, R6 ;  /* 0x0000000816147225 */ /* 0x000fc800078e0006 */
[----:B------:R-:W-:-:S07]  /*29f0*/  IMAD.IADD R21, R21, 0x1, R9 ;  /* 0x0000000115157824 */ /* 0x000fce00078e0209 */
.L_x_7676:
        /* <DEDUP_REMOVED lines=31> */
.L_x_7690:
[----:B------:R-:W-:Y:S01]  /*2bf0*/  MOV R14, R4 ;  /* 0x00000004000e7202 */ /* 0x000fe20000000f00 */
[----:B------:R-:W-:Y:S01]  /*2c00*/  IMAD.MOV.U32 R23, RZ, RZ, R5 ;  /* 0x000000ffff177224 */ /* 0x000fe200078e0005 */
[----:B------:R-:W-:Y:S01]  /*2c10*/  MOV R22, R6 ;  /* 0x0000000600167202 */ /* 0x000fe20000000f00 */
[----:B------:R-:W-:Y:S01]  /*2c20*/  IMAD.MOV.U32 R15, RZ, RZ, R7 ;  /* 0x000000ffff0f7224 */ /* 0x000fe200078e0007 */
[----:B------:R-:W-:-:S07]  /*2c30*/  MOV R24, 0x2c50 ;  /* 0x00002c5000187802 */ /* 0x000fce0000000f00 */
[----:B------:R-:W-:Y:S05]  /*2c40*/  CALL.REL.NOINC `($__internal_159_$__cuda_sm20_rem_s64) ;  /* 0x0000004000fc7944 */ /* 0x000fea0003c00000 */
.L_x_7691:
[----:B------:R-:W-:Y:S05]  /*2c50*/  BSYNC.RECONVERGENT B1 ;  /* 0x0000000000017941 */ /* 0x000fea0003800200 */
.L_x_7689:
        /* <DEDUP_REMOVED lines=31> */
.L_x_7693:
[----:B------:R-:W-:Y:S01]  /*2e50*/  IMAD.MOV.U32 R22, RZ, RZ, R6 ;  /* 0x000000ffff167224 */ /* 0x000fe200078e0006 */
[----:B------:R-:W-:Y:S01]  /*2e60*/  MOV R15, R7 ;  /* 0x00000007000f7202 */ /* 0x000fe20000000f00 */
[----:B------:R-:W-:Y:S01]  /*2e70*/  IMAD.MOV.U32 R14, RZ, RZ, R18 ;  /* 0x000000ffff0e7224 */ /* 0x000fe200078e0012 */
[----:B------:R-:W-:Y:S02]  /*2e80*/  MOV R23, R19 ;  /* 0x0000001300177202 */ /* 0x000fe40000000f00 */
[----:B------:R-:W-:-:S07]  /*2e90*/  MOV R24, 0x2eb0 ;  /* 0x00002eb000187802 */ /* 0x000fce0000000f00 */
[----:B------:R-:W-:Y:S05]  /*2ea0*/  CALL.REL.NOINC `($__internal_159_$__cuda_sm20_rem_s64) ;  /* 0x0000004000647944 */ /* 0x000fea0003c00000 */
[----:B------:R-:W-:Y:S01]  /*2eb0*/  IMAD.MOV.U32 R6, RZ, RZ, R8 ;  /* 0x000000ffff067224 */ /* 0x000fe200078e0008 */
[----:B------:R-:W-:-:S07]  /*2ec0*/  MOV R7, R9 ;  /* 0x0000000900077202 */ /* 0x000fce0000000f00 */
.L_x_7694:
[----:B------:R-:W-:Y:S05]  /*2ed0*/  BSYNC.RECONVERGENT B1 ;  /* 0x0000000000017941 */ /* 0x000fea0003800200 */
.L_x_7692:
[----:B------:R-:W-:Y:S02]  /*2ee0*/  IMAD R3, R7, R4, RZ ;  /* 0x0000000407037224 */ /* 0x000fe400078e02ff */
[----:B------:R-:W-:-:S04]  /*2ef0*/  IMAD.WIDE.U32 R20, R4, R6, R20 ;  /* 0x0000000604147225 */ /* 0x000fc800078e0014 */
[----:B------:R-:W-:-:S04]  /*2f00*/  IMAD R3, R5, R6, R3 ;  /* 0x0000000605037224 */ /* 0x000fc800078e0203 */
[----:B------:R-:W-:-:S07]  /*2f10*/  IMAD.IADD R21, R21, 0x1, R3 ;  /* 0x0000000115157824 */ /* 0x000fce00078e0203 */
.L_x_7649:
        /* <DEDUP_REMOVED lines=12> */
.L_x_7696:
[----:B------:R-:W-:Y:S05]  /*2fe0*/  BSYNC.RECONVERGENT B1 ;  /* 0x0000000000017941 */ /* 0x000fea0003800200 */
.L_x_7695:
[----:B------:R-:W-:-:S05]  /*2ff0*/  SEL R3, RZ, 0x1, !P0 ;  /* 0x00000001ff037807 */ /* 0x000fca0004000000 */
[----:B------:R1:W-:Y:S01]  /*3000*/  STS.U8 [R0+UR4], R3 ;  /* 0x0000000300007988 */ /* 0x0003e20008000004 */
[----:B------:R-:W-:Y:S05]  /*3010*/  BRA `(.L_x_7697) ;  /* 0x0000003400a47947 */ /* 0x000fea0003800000 */
.L_x_7648:
        /* <DEDUP_REMOVED lines=20> */
.L_x_7724:
        /* <DEDUP_REMOVED lines=33> */
.L_x_7701:
[----:B------:R-:W-:Y:S01]  /*3370*/  IMAD.MOV.U32 R26, RZ, RZ, R14 ;  /* 0x000000ffff1a7224 */ /* 0x000fe200078e000e */
[----:B------:R-:W-:Y:S01]  /*3380*/  MOV R11, R13 ;  /* 0x0000000d000b7202 */ /* 0x000fe20000000f00 */
[----:B------:R-:W-:Y:S01]  /*3390*/  IMAD.MOV.U32 R10, RZ, RZ, R34 ;  /* 0x000000ffff0a7224 */ /* 0x000fe200078e0022 */
[----:B------:R-:W-:Y:S02]  /*33a0*/  MOV R9, R35 ;  /* 0x0000002300097202 */ /* 0x000fe40000000f00 */
[----:B------:R-:W-:-:S07]  /*33b0*/  MOV R8, 0x33d0 ;  /* 0x000033d000087802 */ /* 0x000fce0000000f00 */
[----:B-123--:R-:W-:Y:S05]  /*33c0*/  CALL.REL.NOINC `($__internal_158_$__cuda_sm20_div_s64) ;  /* 0x0000003400d07944 */ /* 0x00efea0003c00000 */
        /* <DEDUP_REMOVED lines=10> */
.L_x_7702:
[----:B------:R-:W-:Y:S05]  /*3470*/  BSYNC.RECONVERGENT B1 ;  /* 0x0000000000017941 */ /* 0x000fea0003800200 */
.L_x_7700:
        /* <DEDUP_REMOVED lines=37> */
.L_x_7704:
        /* <DEDUP_REMOVED lines=17> */
.L_x_7705:
[----:B------:R-:W-:Y:S05]  /*37e0*/  BSYNC.RECONVERGENT B1 ;  /* 0x0000000000017941 */ /* 0x000fea0003800200 */
.L_x_7703:
        /* <DEDUP_REMOVED lines=38> */
.L_x_7707:
[----:B------:R-:W-:Y:S01]  /*3a50*/  IMAD.MOV.U32 R26, RZ, RZ, R34 ;  /* 0x000000ffff1a7224 */ /* 0x000fe200078e0022 */
[----:B------:R-:W-:Y:S01]  /*3a60*/  MOV R11, R35 ;  /* 0x00000023000b7202 */ /* 0x000fe20000000f00 */
[----:B------:R-:W-:Y:S01]  /*3a70*/  IMAD.MOV.U32 R10, RZ, RZ, R36 ;  /* 0x000000ffff0a7224 */ /* 0x000fe200078e0024 */
[----:B------:R-:W-:Y:S02]  /*3a80*/  MOV R9, R37 ;  /* 0x0000002500097202 */ /* 0x000fe40000000f00 */
[----:B------:R-:W-:-:S07]  /*3a90*/  MOV R8, 0x3ab0 ;  /* 0x00003ab000087802 */ /* 0x000fce0000000f00 */
[----:B-1----:R-:W-:Y:S05]  /*3aa0*/  CALL.REL.NOINC `($__internal_158_$__cuda_sm20_div_s64) ;  /* 0x0000003000187944 */ /* 0x002fea0003c00000 */
        /* <DEDUP_REMOVED lines=11> */
.L_x_7708:
[----:B------:R-:W-:Y:S05]  /*3b60*/  BSYNC.RECONVERGENT B1 ;  /* 0x0000000000017941 */ /* 0x000fea0003800200 */
.L_x_7706:
        /* <DEDUP_REMOVED lines=37> */
.L_x_7710:
        /* <DEDUP_REMOVED lines=17> */
.L_x_7711:
[----:B------:R-:W-:Y:S05]  /*3ed0*/  BSYNC.RECONVERGENT B1 ;  /* 0x0000000000017941 */ /* 0x000fea0003800200 */
.L_x_7709:
        /* <DEDUP_REMOVED lines=38> */
.L_x_7713:
        /* <DEDUP_REMOVED lines=17> */
.L_x_7714:
[----:B------:R-:W-:Y:S05]  /*4250*/  BSYNC.RECONVERGENT B1 ;  /* 0x0000000000017941 */ /* 0x000fea0003800200 */
.L_x_7712:
        /* <DEDUP_REMOVED lines=38> */
.L_x_7716:
        /* <DEDUP_REMOVED lines=17> */
.L_x_7717:
[----:B------:R-:W-:Y:S05]  /*45d0*/  BSYNC.RECONVERGENT B1 ;  /* 0x0000000000017941 */ /* 0x000fea0003800200 */
.L_x_7715:
        /* <DEDUP_REMOVED lines=37> */
.L_x_7719:
        /* <DEDUP_REMOVED lines=17> */
.L_x_7720:
[----:B------:R-:W-:Y:S05]  /*4940*/  BSYNC.RECONVERGENT B1 ;  /* 0x0000000000017941 */ /* 0x000fea0003800200 */
.L_x_7718:
        /* <DEDUP_REMOVED lines=37> */
.L_x_7722:
        /* <DEDUP_REMOVED lines=17> */
.L_x_7723:
[----:B------:R-:W-:Y:S05]  /*4cb0*/  BSYNC.RECONVERGENT B1 ;  /* 0x0000000000017941 */ /* 0x000fea0003800200 */
.L_x_7721:
        /* <DEDUP_REMOVED lines=12> */
.L_x_7699:
        /* <DEDUP_REMOVED lines=37> */
.L_x_7727:
[----:B------:R-:W-:Y:S01]  /*4fd0*/  IMAD.MOV.U32 R26, RZ, RZ, R14 ;  /* 0x000000ffff1a7224 */ /* 0x000fe200078e000e */
[----:B------:R-:W-:Y:S01]  /*4fe0*/  MOV R11, R13 ;  /* 0x0000000d000b7202 */ /* 0x000fe20000000f00 */
[----:B------:R-:W-:Y:S01]  /*4ff0*/  IMAD.MOV.U32 R10, RZ, RZ, R16 ;  /* 0x000000ffff0a7224 */ /* 0x000fe200078e0010 */
[----:B------:R-:W-:Y:S02]  /*5000*/  MOV R9, R17 ;  /* 0x0000001100097202 */ /* 0x000fe40000000f00 */
[----:B------:R-:W-:-:S07]  /*5010*/  MOV R8, 0x5030 ;  /* 0x0000503000087802 */ /* 0x000fce0000000f00 */
[----:B------:R-:W-:Y:S05]  /*5020*/  CALL.REL.NOINC `($__internal_158_$__cuda_sm20_div_s64) ;  /* 0x0000001800b87944 */ /* 0x000fea0003c00000 */
        /* <DEDUP_REMOVED lines=10> */
.L_x_7728:
[----:B------:R-:W-:Y:S05]  /*50d0*/  BSYNC.RECONVERGENT B1 ;  /* 0x0000000000017941 */ /* 0x000fea0003800200 */
.L_x_7726:
        /* <DEDUP_REMOVED lines=38> */
.L_x_7730:
        /* <DEDUP_REMOVED lines=17> */
.L_x_7731:
[----:B------:R-:W-:Y:S05]  /*5450*/  BSYNC.RECONVERGENT B1 ;  /* 0x0000000000017941 */ /* 0x000fea0003800200 */
.L_x_7729:
        /* <DEDUP_REMOVED lines=40> */
.L_x_7733:
        /* <DEDUP_REMOVED lines=17> */
.L_x_7734:
[----:B------:R-:W-:Y:S05]  /*57f0*/  BSYNC.RECONVERGENT B1 ;  /* 0x0000000000017941 */ /* 0x000fea0003800200 */
.L_x_7732:
        /* <DEDUP_REMOVED lines=40> */
.L_x_7736:
        /* <DEDUP_REMOVED lines=17> */
.L_x_7737:
[----:B------:R-:W-:Y:S05]  /*5b90*/  BSYNC.RECONVERGENT B1 ;  /* 0x0000000000017941 */ /* 0x000fea0003800200 */
.L_x_7735:
        /* <DEDUP_REMOVED lines=9> */
.L_x_7725:
        /* <DEDUP_REMOVED lines=35> */
.L_x_7740:
[----:B------:R-:W-:Y:S01]  /*5e60*/  MOV R26, R14 ;  /* 0x0000000e001a7202 */ /* 0x000fe20000000f00 */
[----:B------:R-:W-:Y:S01]  /*5e70*/  IMAD.MOV.U32 R10, RZ, RZ, R16 ;  /* 0x000000ffff0a7224 */ /* 0x000fe200078e0010 */
[----:B------:R-:W-:Y:S02]  /*5e80*/  MOV R11, R13 ;  /* 0x0000000d000b7202 */ /* 0x000fe40000000f00 */
[----:B------:R-:W-:Y:S02]  /*5e90*/  MOV R9, R17 ;  /* 0x0000001100097202 */ /* 0x000fe40000000f00 */
[----:B------:R-:W-:-:S07]  /*5ea0*/  MOV R8, 0x5ec0 ;  /* 0x00005ec000087802 */ /* 0x000fce0000000f00 */
[----:B------:R-:W-:Y:S05]  /*5eb0*/  CALL.REL.NOINC `($__internal_158_$__cuda_sm20_div_s64) ;  /* 0x0000000c00147944 */ /* 0x000fea0003c00000 */
        /* <DEDUP_REMOVED lines=10> */
.L_x_7741:
[----:B------:R-:W-:Y:S05]  /*5f60*/  BSYNC.RECONVERGENT B1 ;  /* 0x0000000000017941 */ /* 0x000fea0003800200 */
.L_x_7739:
        /* <DEDUP_REMOVED lines=39> */
.L_x_7743:
        /* <DEDUP_REMOVED lines=17> */
.L_x_7744:
[----:B------:R-:W-:Y:S05]  /*62f0*/  BSYNC.RECONVERGENT B1 ;  /* 0x0000000000017941 */ /* 0x000fea0003800200 */
.L_x_7742:
        /* <DEDUP_REMOVED lines=9> */
.L_x_7738:
        /* <DEDUP_REMOVED lines=31> */
.L_x_7746:
[----:B------:R-:W-:Y:S02]  /*6580*/  MOV R15, R23 ;  /* 0x00000017000f7202 */ /* 0x000fe40000000f00 */
[----:B------:R-:W-:Y:S02]  /*6590*/  MOV R23, R13 ;  /* 0x0000000d00177202 */ /* 0x000fe40000000f00 */
[----:B------:R-:W-:-:S07]  /*65a0*/  MOV R24, 0x65c0 ;  /* 0x000065c000187802 */ /* 0x000fce0000000f00 */
[----:B------:R-:W-:Y:S05]  /*65b0*/  CALL.REL.NOINC `($__internal_159_$__cuda_sm20_rem_s64) ;  /* 0x0000000800a07944 */ /* 0x000fea0003c00000 */
.L_x_7747:
[----:B------:R-:W-:Y:S05]  /*65c0*/  BSYNC.RECONVERGENT B1 ;  /* 0x0000000000017941 */ /* 0x000fea0003800200 */
.L_x_7745:
[----:B------:R-:W0:Y:S02]  /*65d0*/  LDC.64 R10, c[0x0][0x398] ;  /* 0x0000e600ff0a7b82 */ /* 0x000e240000000a00 */
[----:B0-----:R-:W-:-:S06]  /*65e0*/  IMAD.WIDE.U32 R6, R7, 0x8, R10 ;  /* 0x0000000807067825 */ /* 0x001fcc00078e000a */
[----:B------:R-:W2:Y:S02]  /*65f0*/  LDG.E.64 R6, desc[UR8][R6.64] ;  /* 0x0000000806067981 */ /* 0x000ea4000c1e1b00 */
[-C--:B--2---:R-:W-:Y:S02]  /*6600*/  IMAD R3, R7, R8.reuse, RZ ;  /* 0x0000000807037224 */ /* 0x084fe400078e02ff */
[----:B------:R-:W-:-:S04]  /*6610*/  IMAD.WIDE.U32 R4, R6, R8, R4 ;  /* 0x0000000806047225 */ /* 0x000fc800078e0004 */
[----:B------:R-:W-:-:S04]  /*6620*/  IMAD R3, R6, R9, R3 ;  /* 0x0000000906037224 */ /* 0x000fc800078e0203 */
[----:B------:R-:W-:-:S07]  /*6630*/  IMAD.IADD R5, R5, 0x1, R3 ;  /* 0x0000000105057824 */ /* 0x000fce00078e0203 */
.L_x_7698:
[----:B------:R-:W0:Y:S02]  /*6640*/  LDCU.64 UR12, c[0x0][0x388] ;  /* 0x00007100ff0c77ac */ /* 0x000e240008000a00 */
[----:B0-----:R-:W-:-:S04]  /*6650*/  LEA R6, P0, R4, UR12, 0x1 ;  /* 0x0000000c04067c11 */ /* 0x001fc8000f8008ff */
[----:B------:R-:W-:-:S05]  /*6660*/  LEA.HI.X R7, R4, UR13, R5, 0x1, P0 ;  /* 0x0000000d04077c11 */ /* 0x000fca00080f0c05 */
[----:B------:R-:W2:Y:S02]  /*6670*/  LDG.E.U16 R6, desc[UR8][R6.64] ;  /* 0x0000000806067981 */ /* 0x000ea4000c1e1500 */
[----:B--2---:R-:W-:-:S04]  /*6680*/  ISETP.NE.AND P0, PT, R6, RZ, PT ;  /* 0x000000ff0600720c */ /* 0x004fc80003f05270 */
[----:B------:R-:W-:-:S05]  /*6690*/  SEL R3, RZ, 0x1, !P0 ;  /* 0x00000001ff037807 */ /* 0x000fca0004000000 */
[----:B------:R0:W-:Y:S04]  /*66a0*/  STS.U8 [R0+UR4], R3 ;  /* 0x0000000300007988 */ /* 0x0001e80008000004 */
.L_x_7697:
[----:B------:R-:W-:Y:S05]  /*66b0*/  BSYNC.RECONVERGENT B0 ;  /* 0x0000000000007941 */ /* 0x000fea0003800200 */
.L_x_7647:
[----:B------:R-:W-:Y:S01]  /*66c0*/  BAR.SYNC.DEFER_BLOCKING 0x0 ;  /* 0x0000000000007b1d */ /* 0x000fe20000010000 */
[----:B------:R-:W-:-:S09]  /*66d0*/  UISETP.GE.U32.AND UP0, UPT, UR5, 0x42, UPT ;  /* 0x000000420500788c */ /* 0x000fd2000bf06070 */
[----:B------:R-:W-:Y:S05]  /*66e0*/  BRA.U !UP0, `(.L_x_7748) ;  /* 0x00000001083c7547 */ /* 0x000fea000b800000 */
.L_x_7751:
        /* <DEDUP_REMOVED lines=10> */
.L_x_7750:
[----:B------:R-:W-:Y:S05]  /*6790*/  BSYNC.RECONVERGENT B0 ;  /* 0x0000000000007941 */ /* 0x000fea0003800200 */
.L_x_7749:
[----:B------:R-:W-:Y:S01]  /*67a0*/  BAR.SYNC.DEFER_BLOCKING 0x0 ;  /* 0x0000000000007b1d */ /* 0x000fe20000010000 */
[----:B------:R-:W-:-:S05]  /*67b0*/  UISETP.GT.U32.AND UP0, UPT, UR5, 0x83, UPT ;  /* 0x000000830500788c */ /* 0x000fca000bf04070 */
[----:B------:R-:W-:-:S04]  /*67c0*/  UMOV UR5, UR6 ;  /* 0x0000000600057c82 */ /* 0x000fc80008000000 */
[----:B------:R-:W-:Y:S05]  /*67d0*/  BRA.U UP0, `(.L_x_7751) ;  /* 0xfffffffd00c47547 */ /* 0x000fea000b83ffff */
.L_x_7748:
        /* <DEDUP_REMOVED lines=51> */
        .weak           $__internal_158_$__cuda_sm20_div_s64
        .type           $__internal_158_$__cuda_sm20_div_s64,@function
        .size           $__internal_158_$__cuda_sm20_div_s64,($__internal_159_$__cuda_sm20_rem_s64 - $__internal_158_$__cuda_sm20_div_s64)
$__internal_158_$__cuda_sm20_div_s64:
        /* <DEDUP_REMOVED lines=82> */
[----:B------:R-:W-:Y:S06]  /*7030*/  RET.REL.NODEC R8 `(uncontiguous_all_u16) ;  /* 0xffffff8c08f07950 */ /* 0x000fec0003c3ffff */
        .weak           $__internal_159_$__cuda_sm20_rem_s64
        .type           $__internal_159_$__cuda_sm20_rem_s64,@function
        .size           $__internal_159_$__cuda_sm20_rem_s64,(.L_x_30475 - $__internal_159_$__cuda_sm20_rem_s64)
$__internal_159_$__cuda_sm20_rem_s64:
        /* <DEDUP_REMOVED lines=76> */
[----:B------:R-:W-:Y:S06]  /*7500*/  RET.REL.NODEC R24 `(uncontiguous_all_u16) ;  /* 0xffffff8818bc7950 */ /* 0x000fec0003c3ffff */
.L_x_7752:
        /* <DEDUP_REMOVED lines=15> */
.L_x_30475:


//--------------------- .text.contiguous_cumulate_all_u16 --------------------------
	.section	.text.contiguous_cumulate_all_u16,"ax",@progbits
	.align	128
        .global         contiguous_cumulate_all_u16
        .type           contiguous_cumulate_all_u16,@function
        .size           contiguous_cumulate_all_u16,(.L_x_31110 - contiguous_cumulate_all_u16)
        .other          contiguous_cumulate_all_u16,@"STO_CUDA_ENTRY STV_DEFAULT"
contiguous_cumulate_all_u16:
.text.contiguous_cumulate_all_u16:
        /* <DEDUP_REMOVED lines=32> */
.L_x_7756:
[----:B------:R-:W-:Y:S05]  /*0200*/  BSYNC.RECONVERGENT B1 ;  /* 0x0000000000017941 */ /* 0x000fea0003800200 */
.L_x_7755:
[----:B------:R-:W-:-:S05]  /*0210*/  SEL R3, RZ, 0x1, !P0 ;  /* 0x00000001ff037807 */ /* 0x000fca0004000000 */
[----:B------:R0:W-:Y:S01]  /*0220*/  STS.U8 [R0+UR4], R3 ;  /* 0x0000000300007988 */ /* 0x0001e20008000004 */
[----:B------:R-:W-:Y:S05]  /*0230*/  BRA `(.L_x_7757) ;  /* 0x0000000000207947 */ /* 0x000fea0003800000 */
.L_x_7754:
        /* <DEDUP_REMOVED lines=8> */
.L_x_7757:
[----:B------:R-:W-:Y:S05]  /*02c0*/  BSYNC.RECONVERGENT B0 ;  /* 0x0000000000007941 */ /* 0x000fea0003800200 */
.L_x_7753:
[----:B------:R-:W-:Y:S01]  /*02d0*/  BAR.SYNC.DEFER_BLOCKING 0x0 ;  /* 0x0000000000007b1d */ /* 0x000fe20000010000 */
[----:B------:R-:W-:-:S09]  /*02e0*/  UISETP.GE.U32.AND UP0, UPT, UR5, 0x42, UPT ;  /* 0x000000420500788c */ /* 0x000fd2000bf06070 */
[----:B------:R-:W-:Y:S05]  /*02f0*/  BRA.U !UP0, `(.L_x_7758) ;  /* 0x00000001083c7547 */ /* 0x000fea000b800000 */
.L_x_7761:
        /* <DEDUP_REMOVED lines=10> */
.L_x_7760:
[----:B------:R-:W-:Y:S05]  /*03a0*/  BSYNC.RECONVERGENT B0 ;  /* 0x0000000000007941 */ /* 0x000fea0003800200 */
.L_x_7759:
[----:B------:R-:W-:Y:S01]  /*03b0*/  BAR.SYNC.DEFER_BLOCKING 0x0 ;  /* 0x0000000000007b1d */ /* 0x000fe20000010000 */
[----:B------:R-:W-:-:S05]  /*03c0*/  UISETP.GT.U32.AND UP0, UPT, UR5, 0x83, UPT ;  /* 0x000000830500788c */ /* 0x000fca000bf04070 */
[----:B------:R-:W-:-:S04]  /*03d0*/  UMOV UR5, UR6 ;  /* 0x0000000600057c82 */ /* 0x000fc80008000000 */
[----:B------:R-:W-:Y:S05]  /*03e0*/  BRA.U UP0, `(.L_x_7761) ;  /* 0xfffffffd00c47547 */ /* 0x000fea000b83ffff */
.L_x_7758:
        /* <DEDUP_REMOVED lines=51> */
.L_x_7762:
        /* <DEDUP_REMOVED lines=14> */
.L_x_31110:


//--------------------- .text.contiguous_all_u16  --------------------------
	.section	.text.contiguous_all_u16,"ax",@progbits
	.align	128
        .global         contiguous_all_u16
        .type           contiguous_all_u16,@function
        .size           contiguous_all_u16,(.L_x_31111 - contiguous_all_u16)
        .other          contiguous_all_u16,@"STO_CUDA_ENTRY STV_DEFAULT"
contiguous_all_u16:
.text.contiguous_all_u16:
        /* <DEDUP_REMOVED lines=25> */
[----:B--2---:R-:W-:-:S13]  /*0190*/  ISETP.NE.AND P1, PT, R2, RZ, PT ;  /* 0x000000ff0200720c */ /* 0x004fda0003f25270 */
[----:B------:R-:W-:Y:S05]  /*01a0*/  @!P1 BRA `(.L_x_7766) ;  /* 0x0000000000149947 */ /* 0x000fea0003800000 */
[----:B------:R-:W0:Y:S02]  /*01b0*/  LDCU.64 UR12, c[0x0][0x388] ;  /* 0x00007100ff0c77ac */ /* 0x000e240008000a00 */
[----:B0-----:R-:W-:-:S04]  /*01c0*/  LEA R2, P0, R6, UR12, 0x1 ;  /* 0x0000000c06027c11 */ /* 0x001fc8000f8008ff */
[----:B------:R-:W-:-:S05]  /*01d0*/  LEA.HI.X R3, R6, UR13, RZ, 0x1, P0 ;  /* 0x0000000d06037c11 */ /* 0x000fca00080f0cff */
[----:B------:R-:W2:Y:S02]  /*01e0*/  LDG.E.U16 R2, desc[UR8][R2.64] ;  /* 0x0000000802027981 */ /* 0x000ea4000c1e1500 */
[----:B--2---:R-:W-:-:S13]  /*01f0*/  ISETP.NE.AND P0, PT, R2, RZ, PT ;  /* 0x000000ff0200720c */ /* 0x004fda0003f05270 */
.L_x_7766:
[----:B------:R-:W-:Y:S05]  /*0200*/  BSYNC.RECONVERGENT B1 ;  /* 0x0000000000017941 */ /* 0x000fea0003800200 */
.L_x_7765:
[----:B------:R-:W-:-:S05]  /*0210*/  SEL R3, RZ, 0x1, !P0 ;  /* 0x00000001ff037807 */ /* 0x000fca0004000000 */
[----:B------:R0:W-:Y:S01]  /*0220*/  STS.U8 [R0+UR4], R3 ;  /* 0x0000000300007988 */ /* 0x0001e20008000004 */
[----:B------:R-:W-:Y:S05]  /*0230*/  BRA `(.L_x_7767) ;  /* 0x0000000000287947 */ /* 0x000fea0003800000 */
.L_x_7764:
[----:B------:R-:W-:-:S04]  /*0240*/  ISETP.GE.U32.AND P0, PT, R5, UR10, PT ;  /* 0x0000000a05007c0c */ /* 0x000fc8000bf06070 */
[----:B------:R-:W-:-:S13]  /*0250*/  ISETP.GE.U32.AND.EX P0, PT, RZ, UR11, PT, P0 ;  /* 0x0000000bff007c0c */ /* 0x000fda000bf06100 */
[----:B------:R-:W-:Y:S05]  /*0260*/  @P0 BRA `(.L_x_7767) ;  /* 0x00000000001c0947 */ /* 0x000fea0003800000 */
[----:B------:R-:W0:Y:S02]  /*0270*/  LDCU.64 UR12, c[0x0][0x388] ;  /* 0x00007100ff0c77ac */ /* 0x000e240008000a00 */
[----:B0-----:R-:W-:-:S04]  /*0280*/  LEA R2, P0, R5, UR12, 0x1 ;  /* 0x0000000c05027c11 */ /* 0x001fc8000f8008ff */
[----:B------:R-:W-:-:S05]  /*0290*/  LEA.HI.X R3, R5, UR13, RZ, 0x1, P0 ;  /* 0x0000000d05037c11 */ /* 0x000fca00080f0cff */
[----:B------:R-:W2:Y:S02]  /*02a0*/  LDG.E.U16 R2, desc[UR8][R2.64] ;  /* 0x0000000802027981 */ /* 0x000ea4000c1e1500 */
[----:B--2---:R-:W-:-:S04]  /*02b0*/  ISETP.NE.AND P0, PT, R2, RZ, PT ;  /* 0x000000ff0200720c */ /* 0x004fc80003f05270 */
[----:B------:R-:W-:-:S05]  /*02c0*/  SEL R5, RZ, 0x1, !P0 ;  /* 0x00000001ff057807 */ /* 0x000fca0004000000 */
[----:B------:R1:W-:Y:S04]  /*02d0*/  STS.U8 [R0+UR4], R5 ;  /* 0x0000000500007988 */ /* 0x0003e80008000004 */
.L_x_7767:
[----:B------:R-:W-:Y:S05]  /*02e0*/  BSYNC.RECONVERGENT B0 ;  /* 0x0000000000007941 */ /* 0x000fea0003800200 */
.L_x_7763:
[----:B------:R-:W-:Y:S01]  /*02f0*/  BAR.SYNC.DEFER_BLOCKING 0x0 ;  /* 0x0000000000007b1d */ /* 0x000fe20000010000 */
[----:B------:R-:W-:-:S09]  /*0300*/  UISETP.GE.U32.AND UP0, UPT, UR5, 0x42, UPT ;  /* 0x000000420500788c */ /* 0x000fd2000bf06070 */
[----:B------:R-:W-:Y:S05]  /*0310*/  BRA.U !UP0, `(.L_x_7768) ;  /* 0x00000001083c7547 */ /* 0x000fea000b800000 */
.L_x_7771:
        /* <DEDUP_REMOVED lines=10> */
.L_x_7770:
[----:B------:R-:W-:Y:S05]  /*03c0*/  BSYNC.RECONVERGENT B0 ;  /* 0x0000000000007941 */ /* 0x000fea0003800200 */
.L_x_7769:
[----:B------:R-:W-:Y:S01]  /*03d0*/  BAR.SYNC.DEFER_BLOCKING 0x0 ;  /* 0x0000000000007b1d */ /* 0x000fe20000010000 */
[----:B------:R-:W-:-:S05]  /*03e0*/  UISETP.GT.U32.AND UP0, UPT, UR5, 0x83, UPT ;  /* 0x000000830500788c */ /* 0x000fca000bf04070 */
[----:B------:R-:W-:-:S04]  /*03f0*/  UMOV UR5, UR6 ;  /* 0x0000000600057c82 */ /* 0x000fc80008000000 */
[----:B------:R-:W-:Y:S05]  /*0400*/  BRA.U UP0, `(.L_x_7771) ;  /* 0xfffffffd00c47547 */ /* 0x000fea000b83ffff */
.L_x_7768:
        /* <DEDUP_REMOVED lines=51> */
.L_x_7772:
        /* <DEDUP_REMOVED lines=12> */
.L_x_31111:


//--------------------- .text.contiguous_all33_u8 --------------------------
	.section	.text.contiguous_all33_u8,"ax",@progbits
	.align	128
        .global         contiguous_all33_u8
        .type           contiguous_all33_u8,@function
        .size           contiguous_all33_u8,(.L_x_31112 - contiguous_all33_u8)
        .other          contiguous_all33_u8,@"STO_CUDA_ENTRY STV_DEFAULT"
contiguous_all33_u8:
.text.contiguous_all33_u8:
        /* <DEDUP_REMOVED lines=48> */
.L_x_7777:
        /* <DEDUP_REMOVED lines=36> */
.L_x_7776:
[----:B------:R-:W-:Y:S05]  /*0540*/  BSYNC.RECONVERGENT B0 ;  /* 0x0000000000007941 */ /* 0x000fea0003800200 */
.L_x_7775:
[----:B------:R-:W-:Y:S01]  /*0550*/  UIADD3 UR4, UPT, UPT, UR4, 0x8, URZ ;  /* 0x0000000804047890 */ /* 0x000fe2000fffe0ff */
[----:B------:R-:W-:Y:S01]  /*0560*/  SEL R5, RZ, 0x1, !P0 ;  /* 0x00000001ff057807 */ /* 0x000fe20004000000 */
[----:B------:R-:W-:Y:S01]  /*0570*/  IMAD R10, R3, 0x8, R10 ;  /* 0x00000008030a7824 */ /* 0x000fe200078e020a */
[----:B------:R-:W-:Y:S09]  /*0580*/  @P1 BRA `(.L_x_7777) ;  /* 0xfffffffc005c1947 */ /* 0x000ff2000383ffff */
[----:B------:R-:W-:-:S12]  /*0590*/  UIADD3 UR4, UPT, UPT, UR4, 0x1, URZ ;  /* 0x0000000104047890 */ /* 0x000fd8000fffe0ff */
.L_x_7774:
        /* <DEDUP_REMOVED lines=23> */
.L_x_7781:
[----:B------:R-:W-:Y:S05]  /*0710*/  BSYNC.RECONVERGENT B0 ;  /* 0x0000000000007941 */ /* 0x000fea0003800200 */
.L_x_7780:
[----:B------:R-:W-:Y:S01]  /*0720*/  SEL R5, RZ, 0x1, !P0 ;  /* 0x00000001ff057807 */ /* 0x000fe20004000000 */
[----:B------:R-:W-:-:S12]  /*0730*/  UIADD3 UR4, UPT, UPT, UR4, 0x4, URZ ;  /* 0x0000000404047890 */ /* 0x000fd8000fffe0ff */
.L_x_7779:
        /* <DEDUP_REMOVED lines=14> */
.L_x_7784:
[----:B------:R-:W-:Y:S05]  /*0820*/  BSYNC.RECONVERGENT B0 ;  /* 0x0000000000007941 */ /* 0x000fea0003800200 */
.L_x_7783:
[----:B------:R-:W-:Y:S01]  /*0830*/  SEL R5, RZ, 0x1, !P0 ;  /* 0x00000001ff057807 */ /* 0x000fe20004000000 */
[----:B------:R-:W-:-:S12]  /*0840*/  UIADD3 UR4, UPT, UPT, UR4, 0x2, URZ ;  /* 0x0000000204047890 */ /* 0x000fd8000fffe0ff */
.L_x_7782:
        /* <DEDUP_REMOVED lines=8> */
.L_x_7778:
[----:B-1----:R0:W-:Y:S02]  /*08d0*/  STS.U8 [R0+UR5], R5 ;  /* 0x0000000500007988 */ /* 0x0021e40008000005 */
.L_x_7773:
        /* <DEDUP_REMOVED lines=9> */
.L_x_7785:
        /* <DEDUP_REMOVED lines=9> */
.L_x_31112:


//--------------------- .text.contiguous_all3_u8  --------------------------
	.section	.text.contiguous_all3_u8,"ax",@progbits
	.align	128
        .global         contiguous_all3_u8
        .type           contiguous_all3_u8,@function
        .size           contiguous_all3_u8,(.L_x_30477 - contiguous_all3_u8)
        .other          contiguous_all3_u8,@"STO_CUDA_ENTRY STV_DEFAULT"
contiguous_all3_u8:
.text.contiguous_all3_u8:
        /* <DEDUP_REMOVED lines=43> */
.L_x_7804:
        /* <DEDUP_REMOVED lines=27> */
.L_x_7788:
[----:B------:R-:W-:Y:S01]  /*0460*/  IMAD.MOV.U32 R27, RZ, RZ, R32 ;  /* 0x000000ffff1b7224 */ /* 0x000fe200078e0020 */
[----:B0-----:R-:W-:Y:S01]  /*0470*/  MOV R2, R34 ;  /* 0x0000002200027202 */ /* 0x001fe20000000f00 */
[----:B------:R-:W-:Y:S01]  /*0480*/  IMAD.MOV.U32 R0, RZ, RZ, R35 ;  /* 0x000000ffff007224 */ /* 0x000fe200078e0023 */
[----:B------:R-:W-:-:S07]  /*0490*/  MOV R9, 0x4b0 ;  /* 0x000004b000097802 */ /* 0x000fce0000000f00 */
[----:B-12-4-:R-:W-:Y:S05]  /*04a0*/  CALL.REL.NOINC `($__internal_160_$__cuda_sm20_div_s64) ;  /* 0x00000034001c7944 */ /* 0x016fea0003c00000 */
        /* <DEDUP_REMOVED lines=8> */
.L_x_7789:
        /* <DEDUP_REMOVED lines=33> */
.L_x_7790:
[----:B------:R-:W-:Y:S01]  /*0740*/  IMAD.MOV.U32 R27, RZ, RZ, R31 ;  /* 0x000000ffff1b7224 */ /* 0x000fe200078e001f */
[----:B0-----:R-:W-:Y:S01]  /*0750*/  MOV R2, R34 ;  /* 0x0000002200027202 */ /* 0x001fe20000000f00 */
[----:B------:R-:W-:Y:S01]  /*0760*/  IMAD.MOV.U32 R0, RZ, RZ, R35 ;  /* 0x000000ffff007224 */ /* 0x000fe200078e0023 */
[----:B------:R-:W-:-:S07]  /*0770*/  MOV R9, 0x790 ;  /* 0x0000079000097802 */ /* 0x000fce0000000f00 */
[----:B----4-:R-:W-:Y:S05]  /*0780*/  CALL.REL.NOINC `($__internal_160_$__cuda_sm20_div_s64) ;  /* 0x0000003000647944 */ /* 0x010fea0003c00000 */
        /* <DEDUP_REMOVED lines=9> */
.L_x_7791:
        /* <DEDUP_REMOVED lines=35> */
.L_x_7792:
[----:B------:R-:W-:Y:S01]  /*0a50*/  MOV R27, R29 ;  /* 0x0000001d001b7202 */ /* 0x000fe20000000f00 */
[----:B------:R-:W-:Y:S01]  /*0a60*/  IMAD.MOV.U32 R2, RZ, RZ, R32 ;  /* 0x000000ffff027224 */ /* 0x000fe200078e0020 */
[----:B------:R-:W-:Y:S02]  /*0a70*/  MOV R0, R33 ;  /* 0x0000002100007202 */ /* 0x000fe40000000f00 */
[----:B------:R-:W-:-:S07]  /*0a80*/  MOV R9, 0xaa0 ;  /* 0x00000aa000097802 */ /* 0x000fce0000000f00 */
[----:B----4-:R-:W-:Y:S05]  /*0a90*/  CALL.REL.NOINC `($__internal_160_$__cuda_sm20_div_s64) ;  /* 0x0000002c00a07944 */ /* 0x010fea0003c00000 */
        /* <DEDUP_REMOVED lines=9> */
.L_x_7793:
        /* <DEDUP_REMOVED lines=33> */
.L_x_7794:
[----:B------:R-:W-:Y:S01]  /*0d40*/  IMAD.MOV.U32 R27, RZ, RZ, R28 ;  /* 0x000000ffff1b7224 */ /* 0x000fe200078e001c */
[----:B------:R-:W-:Y:S01]  /*0d50*/  MOV R2, R32 ;  /* 0x0000002000027202 */ /* 0x000fe20000000f00 */
[----:B------:R-:W-:Y:S01]  /*0d60*/  IMAD.MOV.U32 R0, RZ, RZ, R33 ;  /* 0x000000ffff007224 */ /* 0x000fe200078e0021 */
[----:B------:R-:W-:-:S07]  /*0d70*/  MOV R9, 0xd90 ;  /* 0x00000d9000097802 */ /* 0x000fce0000000f00 */
[----:B----4-:R-:W-:Y:S05]  /*0d80*/  CALL.REL.NOINC `($__internal_160_$__cuda_sm20_div_s64) ;  /* 0x0000002800e47944 */ /* 0x010fea0003c00000 */
        /* <DEDUP_REMOVED lines=8> */
.L_x_7795:
        /* <DEDUP_REMOVED lines=34> */
.L_x_7796:
        /* <DEDUP_REMOVED lines=14> */
.L_x_7797:
        /* <DEDUP_REMOVED lines=34> */
.L_x_7798:
[----:B------:R-:W-:Y:S01]  /*1330*/  MOV R27, R28 ;  /* 0x0000001c001b7202 */ /* 0x000fe20000000f00 */
[----:B------:R-:W-:Y:S01]  /*1340*/  IMAD.MOV.U32 R2, RZ, RZ, R32 ;  /* 0x000000ffff027224 */ /* 0x000fe200078e0020 */
[----:B------:R-:W-:Y:S02]  /*1350*/  MOV R0, R33 ;  /* 0x0000002100007202 */ /* 0x000fe40000000f00 */
[----:B------:R-:W-:-:S07]  /*1360*/  MOV R9, 0x1380 ;  /* 0x0000138000097802 */ /* 0x000fce0000000f00 */
[----:B----4-:R-:W-:Y:S05]  /*1370*/  CALL.REL.NOINC `($__internal_160_$__cuda_sm20_div_s64) ;  /* 0x0000002400687944 */ /* 0x010fea0003c00000 */
        /* <DEDUP_REMOVED lines=9> */
.L_x_7799:
        /* <DEDUP_REMOVED lines=34> */
.L_x_7800:
        /* <DEDUP_REMOVED lines=14> */
.L_x_7801:
        /* <DEDUP_REMOVED lines=34> */
.L_x_7802:
[----:B------:R-:W-:Y:S01]  /*1930*/  MOV R27, R30 ;  /* 0x0000001e001b7202 */ /* 0x000fe20000000f00 */
[----:B------:R-:W-:Y:S01]  /*1940*/  IMAD.MOV.U32 R2, RZ, RZ, R32 ;  /* 0x000000ffff027224 */ /* 0x000fe200078e0020 */
[----:B------:R-:W-:Y:S02]  /*1950*/  MOV R0, R33 ;  /* 0x0000002100007202 */ /* 0x000fe40000000f00 */
[----:B------:R-:W-:-:S07]  /*1960*/  MOV R9, 0x1980 ;  /* 0x0000198000097802 */ /* 0x000fce0000000f00 */
[----:B----4-:R-:W-:Y:S05]  /*1970*/  CALL.REL.NOINC `($__internal_160_$__cuda_sm20_div_s64) ;  /* 0x0000001c00e87944 */ /* 0x010fea0003c00000 */
        /* <DEDUP_REMOVED lines=9> */
.L_x_7803:
        /* <DEDUP_REMOVED lines=14> */
.L_x_7787:
        /* <DEDUP_REMOVED lines=33> */
.L_x_7806:
[----:B------:R-:W-:Y:S01]  /*1d00*/  IMAD.MOV.U32 R27, RZ, RZ, R32 ;  /* 0x000000ffff1b7224 */ /* 0x000fe200078e0020 */
[----:B0-----:R-:W-:Y:S01]  /*1d10*/  MOV R2, R16 ;  /* 0x0000001000027202 */ /* 0x001fe20000000f00 */
[----:B------:R-:W-:Y:S01]  /*1d20*/  IMAD.MOV.U32 R0, RZ, RZ, R17 ;  /* 0x000000ffff007224 */ /* 0x000fe200078e0011 */
[----:B------:R-:W-:-:S07]  /*1d30*/  MOV R9, 0x1d50 ;  /* 0x00001d5000097802 */ /* 0x000fce0000000f00 */
[----:B------:R-:W-:Y:S05]  /*1d40*/  CALL.REL.NOINC `($__internal_160_$__cuda_sm20_div_s64) ;  /* 0x0000001800f47944 */ /* 0x000fea0003c00000 */
        /* <DEDUP_REMOVED lines=8> */
.L_x_7807:
        /* <DEDUP_REMOVED lines=35> */
.L_x_7808:
[----:B------:R-:W-:Y:S01]  /*2000*/  IMAD.MOV.U32 R27, RZ, RZ, R17 ;  /* 0x000000ffff1b7224 */ /* 0x000fe200078e0011 */
[----:B0-----:R-:W-:Y:S01]  /*2010*/  MOV R2, R18 ;  /* 0x0000001200027202 */ /* 0x001fe20000000f00 */
[----:B------:R-:W-:Y:S01]  /*2020*/  IMAD.MOV.U32 R0, RZ, RZ, R19 ;  /* 0x000000ffff007224 */ /* 0x000fe200078e0013 */
[----:B------:R-:W-:-:S07]  /*2030*/  MOV R9, 0x2050 ;  /* 0x0000205000097802 */ /* 0x000fce0000000f00 */
[----:B------:R-:W-:Y:S05]  /*2040*/  CALL.REL.NOINC `($__internal_160_$__cuda_sm20_div_s64) ;  /* 0x0000001800347944 */ /* 0x000fea0003c00000 */
        /* <DEDUP_REMOVED lines=9> */
.L_x_7809:
        /* <DEDUP_REMOVED lines=36> */
.L_x_7810:
[----:B------:R-:W-:Y:S01]  /*2320*/  IMAD.MOV.U32 R27, RZ, RZ, R19 ;  /* 0x000000ffff1b7224 */ /* 0x000fe200078e0013 */
[----:B------:R-:W-:Y:S01]  /*2330*/  MOV R2, R28 ;  /* 0x0000001c00027202 */ /* 0x000fe20000000f00 */
[----:B------:R-:W-:Y:S01]  /*2340*/  IMAD.MOV.U32 R0, RZ, RZ, R29 ;  /* 0x000000ffff007224 */ /* 0x000fe200078e001d */
[----:B------:R-:W-:-:S07]  /*2350*/  MOV R9, 0x2370 ;  /* 0x0000237000097802 */ /* 0x000fce0000000f00 */
[----:B------:R-:W-:Y:S05]  /*2360*/  CALL.REL.NOINC `($__internal_160_$__cuda_sm20_div_s64) ;  /* 0x00000014006c7944 */ /* 0x000fea0003c00000 */
        /* <DEDUP_REMOVED lines=9> */
.L_x_7811:
        /* <DEDUP_REMOVED lines=37> */
.L_x_7812:
[----:B------:R-:W-:Y:S01]  /*2650*/  MOV R27, R18 ;  /* 0x00000012001b7202 */ /* 0x000fe20000000f00 */
[----:B------:R-:W-:Y:S01]  /*2660*/  IMAD.MOV.U32 R2, RZ, RZ, R28 ;  /* 0x000000ffff027224 */ /* 0x000fe200078e001c */
[----:B------:R-:W-:Y:S02]  /*2670*/  MOV R0, R29 ;  /* 0x0000001d00007202 */ /* 0x000fe40000000f00 */
[----:B------:R-:W-:-:S07]  /*2680*/  MOV R9, 0x26a0 ;  /* 0x000026a000097802 */ /* 0x000fce0000000f00 */
[----:B------:R-:W-:Y:S05]  /*2690*/  CALL.REL.NOINC `($__internal_160_$__cuda_sm20_div_s64) ;  /* 0x0000001000a07944 */ /* 0x000fea0003c00000 */
        /* <DEDUP_REMOVED lines=8> */
.L_x_7813:
        /* <DEDUP_REMOVED lines=9> */
.L_x_7805:
        /* <DEDUP_REMOVED lines=31> */
.L_x_7815:
        /* <DEDUP_REMOVED lines=13> */
.L_x_7816:
        /* <DEDUP_REMOVED lines=35> */
.L_x_7817:
[----:B------:R-:W-:Y:S01]  /*2ca0*/  MOV R27, R17 ;  /* 0x00000011001b7202 */ /* 0x000fe20000000f00 */
[----:B0-----:R-:W-:Y:S01]  /*2cb0*/  IMAD.MOV.U32 R2, RZ, RZ, R18 ;  /* 0x000000ffff027224 */ /* 0x001fe200078e0012 */
[----:B------:R-:W-:Y:S02]  /*2cc0*/  MOV R0, R19 ;  /* 0x0000001300007202 */ /* 0x000fe40000000f00 */
[----:B------:R-:W-:-:S07]  /*2cd0*/  MOV R9, 0x2cf0 ;  /* 0x00002cf000097802 */ /* 0x000fce0000000f00 */
[----:B------:R-:W-:Y:S05]  /*2ce0*/  CALL.REL.NOINC `($__internal_160_$__cuda_sm20_div_s64) ;  /* 0x0000000c000c7944 */ /* 0x000fea0003c00000 */
        /* <DEDUP_REMOVED lines=9> */
.L_x_7818:
        /* <DEDUP_REMOVED lines=10> */
.L_x_7814:
        /* <DEDUP_REMOVED lines=29> */
.L_x_7819:
[----:B------:R-:W-:-:S07]  /*2ff0*/  MOV R0, 0x3010 ;  /* 0x0000301000007802 */ /* 0x000fce0000000f00 */
[----:B0-----:R-:W-:Y:S05]  /*3000*/  CALL.REL.NOINC `($__internal_161_$__cuda_sm20_rem_s64) ;  /* 0x0000000c00947944 */ /* 0x001fea0003c00000 */
[----:B------:R-:W-:Y:S02]  /*3010*/  MOV R10, R2 ;  /* 0x00000002000a7202 */ /* 0x000fe40000000f00 */
[----:B------:R-:W-:-:S07]  /*3020*/  MOV R11, R9 ;  /* 0x00000009000b7202 */ /* 0x000fce0000000f00 */
.L_x_7820:
[----:B------:R-:W0:Y:S02]  /*3030*/  LDC.64 R12, c[0x0][0x398] ;  /* 0x0000e600ff0c7b82 */ /* 0x000e240000000a00 */
[----:B0-----:R-:W-:-:S06]  /*3040*/  IMAD.WIDE.U32 R2, R3, 0x8, R12 ;  /* 0x0000000803027825 */ /* 0x001fcc00078e000c */
[----:B------:R-:W2:Y:S02]  /*3050*/  LDG.E.64 R2, desc[UR10][R2.64] ;  /* 0x0000000a02027981 */ /* 0x000ea4000c1e1b00 */
[-C--:B--2---:R-:W-:Y:S02]  /*3060*/  IMAD R9, R3, R10.reuse, RZ ;  /* 0x0000000a03097224 */ /* 0x084fe400078e02ff */
[----:B------:R-:W-:-:S04]  /*3070*/  IMAD.WIDE.U32 R28, R2, R10, R28 ;  /* 0x0000000a021c7225 */ /* 0x000fc800078e001c */
[----:B------:R-:W-:-:S04]  /*3080*/  IMAD R9, R2, R11, R9 ;  /* 0x0000000b02097224 */ /* 0x000fc800078e0209 */
[----:B------:R-:W-:-:S07]  /*3090*/  IMAD.IADD R29, R29, 0x1, R9 ;  /* 0x000000011d1d7824 */ /* 0x000fce00078e0209 */
.L_x_7786:
[----:B------:R-:W1:Y:S02]  /*30a0*/  LDCU.64 UR12, c[0x0][0x388] ;  /* 0x00007100ff0c77ac */ /* 0x000e640008000a00 */
[----:B-1----:R-:W-:-:S04]  /*30b0*/  IADD3 R28, P0, PT, R28, UR12, RZ ;  /* 0x0000000c1c1c7c10 */ /* 0x002fc8000ff1e0ff */
[----:B------:R-:W-:-:S05]  /*30c0*/  IADD3.X R29, PT, PT, R29, UR13, RZ, P0, !PT ;  /* 0x0000000d1d1d7c10 */ /* 0x000fca00087fe4ff */
[----:B------:R-:W2:Y:S02]  /*30d0*/  LDG.E.U8 R28, desc[UR10][R28.64] ;  /* 0x0000000a1c1c7981 */ /* 0x000ea4000c1e1100 */
[----:B--2---:R-:W-:-:S04]  /*30e0*/  ISETP.NE.AND P0, PT, R28, RZ, PT ;  /* 0x000000ff1c00720c */ /* 0x004fc80003f05270 */
[----:B------:R-:W-:Y:S02]  /*30f0*/  SEL R3, RZ, 0x1, !P0 ;  /* 0x00000001ff037807 */ /* 0x000fe40004000000 */
[----:B------:R-:W-:-:S03]  /*3100*/  ISETP.NE.AND P0, PT, R8, RZ, PT ;  /* 0x000000ff0800720c */ /* 0x000fc60003f05270 */
[----:B------:R1:W-:Y:S01]  /*3110*/  STS.U8 [R4+UR5], R3 ;  /* 0x0000000304007988 */ /* 0x0003e20008000005 */
[----:B------:R-:W-:Y:S09]  /*3120*/  BAR.SYNC.DEFER_BLOCKING 0x0 ;  /* 0x0000000000007b1d */ /* 0x000ff20000010000 */
[----:B-1----:R-:W-:Y:S05]  /*3130*/  @P0 EXIT ;  /* 0x000000000000094d */ /* 0x002fea0003800000 */
[----:B------:R-:W-:-:S13]  /*3140*/  ISETP.GT.U32.AND P0, PT, R5, 0x1, PT ;  /* 0x000000010500780c */ /* 0x000fda0003f04070 */
[----:B------:R-:W1:Y:S01]  /*3150*/  @!P0 S2R R3, SR_CgaCtaId ;  /* 0x0000000000038919 */ /* 0x000e620000008800 */
[----:B------:R-:W-:-:S04]  /*3160*/  @!P0 MOV R0, 0x400 ;  /* 0x0000040000008802 */ /* 0x000fc80000000f00 */
[----:B-1----:R-:W-:-:S04]  /*3170*/  @!P0 LEA R0, R3, R0, 0x18 ;  /* 0x0000000003008211 */ /* 0x002fc800078ec0ff */
        /* <DEDUP_REMOVED lines=19> */
.L_x_7825:
        /* <DEDUP_REMOVED lines=36> */
.L_x_7824:
[----:B------:R-:W-:Y:S05]  /*34f0*/  BSYNC.RECONVERGENT B0 ;  /* 0x0000000000007941 */ /* 0x000fea0003800200 */
.L_x_7823:
[----:B------:R-:W-:Y:S01]  /*3500*/  UIADD3 UR4, UPT, UPT, UR4, 0x8, URZ ;  /* 0x0000000804047890 */ /* 0x000fe2000fffe0ff */
[----:B------:R-:W-:Y:S01]  /*3510*/  SEL R2, RZ, 0x1, !P0 ;  /* 0x00000001ff027807 */ /* 0x000fe20004000000 */
[----:B------:R-:W-:Y:S01]  /*3520*/  IMAD R9, R6, 0x8, R9 ;  /* 0x0000000806097824 */ /* 0x000fe200078e0209 */
[----:B------:R-:W-:Y:S09]  /*3530*/  @P1 BRA `(.L_x_7825) ;  /* 0xfffffffc005c1947 */ /* 0x000ff2000383ffff */
[----:B------:R-:W-:-:S12]  /*3540*/  UIADD3 UR4, UPT, UPT, UR4, 0x1, URZ ;  /* 0x0000000104047890 */ /* 0x000fd8000fffe0ff */
.L_x_7822:
        /* <DEDUP_REMOVED lines=23> */
.L_x_7829:
[----:B------:R-:W-:Y:S05]  /*36c0*/  BSYNC.RECONVERGENT B0 ;  /* 0x0000000000007941 */ /* 0x000fea0003800200 */
.L_x_7828:
[----:B------:R-:W-:Y:S01]  /*36d0*/  SEL R2, RZ, 0x1, !P0 ;  /* 0x00000001ff027807 */ /* 0x000fe20004000000 */
[----:B------:R-:W-:-:S12]  /*36e0*/  UIADD3 UR4, UPT, UPT, UR4, 0x4, URZ ;  /* 0x0000000404047890 */ /* 0x000fd8000fffe0ff */
.L_x_7827:
        /* <DEDUP_REMOVED lines=14> */
.L_x_7832:
[----:B------:R-:W-:Y:S05]  /*37d0*/  BSYNC.RECONVERGENT B0 ;  /* 0x0000000000007941 */ /* 0x000fea0003800200 */
.L_x_7831:
[----:B------:R-:W-:Y:S01]  /*37e0*/  SEL R2, RZ, 0x1, !P0 ;  /* 0x00000001ff027807 */ /* 0x000fe20004000000 */
[----:B------:R-:W-:-:S12]  /*37f0*/  UIADD3 UR4, UPT, UPT, UR4, 0x2, URZ ;  /* 0x0000000204047890 */ /* 0x000fd8000fffe0ff */
.L_x_7830:
        /* <DEDUP_REMOVED lines=8> */
.L_x_7826:
[----:B-1----:R1:W-:Y:S02]  /*3880*/  STS.U8 [R7+UR5], R2 ;  /* 0x0000000207007988 */ /* 0x0023e40008000005 */
.L_x_7821:
        /* <DEDUP_REMOVED lines=9> */
        .weak           $__internal_160_$__cuda_sm20_div_s64
        .type           $__internal_160_$__cuda_sm20_div_s64,@function
        .size           $__internal_160_$__cuda_sm20_div_s64,($__internal_161_$__cuda_sm20_rem_s64 - $__internal_160_$__cuda_sm20_div_s64)
$__internal_160_$__cuda_sm20_div_s64:
        /* <DEDUP_REMOVED lines=83> */
[----:B------:R-:W-:Y:S06]  /*3e50*/  RET.REL.NODEC R12 `(contiguous_all3_u8) ;  /* 0xffffffc00c687950 */ /* 0x000fec0003c3ffff */
        .weak           $__internal_161_$__cuda_sm20_rem_s64
        .type           $__internal_161_$__cuda_sm20_rem_s64,@function
        .size           $__internal_161_$__cuda_sm20_rem_s64,(.L_x_30477 - $__internal_161_$__cuda_sm20_rem_s64)
$__internal_161_$__cuda_sm20_rem_s64:
        /* <DEDUP_REMOVED lines=66> */
[----:B------:R-:W-:Y:S06]  /*4280*/  RET.REL.NODEC R10 `(contiguous_all3_u8) ;  /* 0xffffffbc0a5c7950 */ /* 0x000fec0003c3ffff */
.L_x_7833:
        /* <DEDUP_REMOVED lines=15> */
.L_x_30477:


//--------------------- .text.contiguous_all22_u8 --------------------------
	.section	.text.contiguous_all22_u8,"ax",@progbits
	.align	128
        .global         contiguous_all22_u8
        .type           contiguous_all22_u8,@function
        .size           contiguous_all22_u8,(.L_x_31114 - contiguous_all22_u8)
        .other          contiguous_all22_u8,@"STO_CUDA_ENTRY STV_DEFAULT"
contiguous_all22_u8:
.text.contiguous_all22_u8:
        /* <DEDUP_REMOVED lines=47> */
.L_x_7837:
[----:B------:R-:W-:Y:S05]  /*02f0*/  BSYNC.RECONVERGENT B1 ;  /* 0x0000000000017941 */ /* 0x000fea0003800200 */
.L_x_7836:
[----:B------:R-:W-:-:S05]  /*0300*/  SEL R3, RZ, 0x1, !P0 ;  /* 0x00000001ff037807 */ /* 0x000fca0004000000 */
[----:B------:R0:W-:Y:S01]  /*0310*/  STS.U8 [R0+UR4], R3 ;  /* 0x0000000300007988 */ /* 0x0001e20008000004 */
[----:B------:R-:W-:Y:S05]  /*0320*/  BRA `(.L_x_7838) ;  /* 0x0000000000307947 */ /* 0x000fea0003800000 */
.L_x_7835:
        /* <DEDUP_REMOVED lines=12> */
.L_x_7838:
[----:B------:R-:W-:Y:S05]  /*03f0*/  BSYNC.RECONVERGENT B0 ;  /* 0x0000000000007941 */ /* 0x000fea0003800200 */
.L_x_7834:
[----:B------:R-:W-:Y:S01]  /*0400*/  BAR.SYNC.DEFER_BLOCKING 0x0 ;  /* 0x0000000000007b1d */ /* 0x000fe20000010000 */
[----:B------:R-:W-:-:S09]  /*0410*/  UISETP.GE.U32.AND UP0, UPT, UR5, 0x42, UPT ;  /* 0x000000420500788c */ /* 0x000fd2000bf06070 */
[----:B------:R-:W-:Y:S05]  /*0420*/  BRA.U !UP0, `(.L_x_7839) ;  /* 0x00000001083c7547 */ /* 0x000fea000b800000 */
.L_x_7842:
        /* <DEDUP_REMOVED lines=10> */
.L_x_7841:
[----:B------:R-:W-:Y:S05]  /*04d0*/  BSYNC.RECONVERGENT B0 ;  /* 0x0000000000007941 */ /* 0x000fea0003800200 */
.L_x_7840:
[----:B------:R-:W-:Y:S01]  /*04e0*/  BAR.SYNC.DEFER_BLOCKING 0x0 ;  /* 0x0000000000007b1d */ /* 0x000fe20000010000 */
[----:B------:R-:W-:-:S05]  /*04f0*/  UISETP.GT.U32.AND UP0, UPT, UR5, 0x83, UPT ;  /* 0x000000830500788c */ /* 0x000fca000bf04070 */
[----:B------:R-:W-:-:S04]  /*0500*/  UMOV UR5, UR9 ;  /* 0x0000000900057c82 */ /* 0x000fc80008000000 */
[----:B------:R-:W-:Y:S05]  /*0510*/  BRA.U UP0, `(.L_x_7842) ;  /* 0xfffffffd00c47547 */ /* 0x000fea000b83ffff */
.L_x_7839:
        /* <DEDUP_REMOVED lines=57> */
.L_x_7843:
        /* <DEDUP_REMOVED lines=13> */
.L_x_31114:


//--------------------- .text.contiguous_all2_u8  --------------------------
	.section	.text.contiguous_all2_u8,"ax",@progbits
	.align	128
        .global         contiguous_all2_u8
        .type           contiguous_all2_u8,@function
        .size           contiguous_all2_u8,(.L_x_30479 - contiguous_all2_u8)
        .other          contiguous_all2_u8,@"STO_CUDA_ENTRY STV_DEFAULT"
contiguous_all2_u8:
.text.contiguous_all2_u8:
        /* <DEDUP_REMOVED lines=58> */
.L_x_7872:
        /* <DEDUP_REMOVED lines=32> */
.L_x_7849:
[----:B------:R-:W-:Y:S01]  /*05a0*/  MOV R26, R4 ;  /* 0x00000004001a7202 */ /* 0x000fe20000000f00 */
[----:B------:R-:W-:Y:S01]  /*05b0*/  IMAD.MOV.U32 R11, RZ, RZ, R3 ;  /* 0x000000ffff0b7224 */ /* 0x000fe200078e0003 */
[----:B------:R-:W-:Y:S01]  /*05c0*/  MOV R10, R40 ;  /* 0x00000028000a7202 */ /* 0x000fe20000000f00 */
[----:B------:R-:W-:Y:S01]  /*05d0*/  IMAD.MOV.U32 R9, RZ, RZ, R41 ;  /* 0x000000ffff097224 */ /* 0x000fe200078e0029 */
[----:B------:R-:W-:-:S07]  /*05e0*/  MOV R8, 0x600 ;  /* 0x0000060000087802 */ /* 0x000fce0000000f00 */
[----:B-1----:R-:W-:Y:S05]  /*05f0*/  CALL.REL.NOINC `($__internal_162_$__cuda_sm20_div_s64) ;  /* 0x00000064008c7944 */ /* 0x002fea0003c00000 */
        /* <DEDUP_REMOVED lines=10> */
.L_x_7850:
[----:B------:R-:W-:Y:S05]  /*06a0*/  BSYNC.RECONVERGENT B1 ;  /* 0x0000000000017941 */ /* 0x000fea0003800200 */
.L_x_7848:
        /* <DEDUP_REMOVED lines=33> */
.L_x_7852:
[----:B------:R-:W-:Y:S01]  /*08c0*/  IMAD.MOV.U32 R26, RZ, RZ, R18 ;  /* 0x000000ffff1a7224 */ /* 0x000fe200078e0012 */
[----:B------:R-:W-:Y:S01]  /*08d0*/  MOV R11, R19 ;  /* 0x00000013000b7202 */ /* 0x000fe20000000f00 */
[----:B------:R-:W-:Y:S01]  /*08e0*/  IMAD.MOV.U32 R10, RZ, RZ, R40 ;  /* 0x000000ffff0a7224 */ /* 0x000fe200078e0028 */
[----:B------:R-:W-:Y:S02]  /*08f0*/  MOV R9, R41 ;  /* 0x0000002900097202 */ /* 0x000fe40000000f00 */
[----:B------:R-:W-:-:S07]  /*0900*/  MOV R8, 0x920 ;  /* 0x0000092000087802 */ /* 0x000fce0000000f00 */
[----:B------:R-:W-:Y:S05]  /*0910*/  CALL.REL.NOINC `($__internal_162_$__cuda_sm20_div_s64) ;  /* 0x0000006000c47944 */ /* 0x000fea0003c00000 */
        /* <DEDUP_REMOVED lines=8> */
.L_x_7853:
[----:B------:R-:W-:Y:S05]  /*09a0*/  BSYNC.RECONVERGENT B1 ;  /* 0x0000000000017941 */ /* 0x000fea0003800200 */
.L_x_7851:
        /* <DEDUP_REMOVED lines=34> */
.L_x_7855:
        /* <DEDUP_REMOVED lines=16> */
.L_x_7856:
[----:B------:R-:W-:Y:S05]  /*0cd0*/  BSYNC.RECONVERGENT B1 ;  /* 0x0000000000017941 */ /* 0x000fea0003800200 */
.L_x_7854:
        /* <DEDUP_REMOVED lines=35> */
.L_x_7858:
[----:B------:R-:W-:Y:S01]  /*0f10*/  MOV R26, R44 ;  /* 0x0000002c001a7202 */ /* 0x000fe20000000f00 */
[----:B------:R-:W-:Y:S01]  /*0f20*/  IMAD.MOV.U32 R11, RZ, RZ, R45 ;  /* 0x000000ffff0b7224 */ /* 0x000fe200078e002d */
[----:B------:R-:W-:Y:S01]  /*0f30*/  MOV R10, R42 ;  /* 0x0000002a000a7202 */ /* 0x000fe20000000f00 */
[----:B------:R-:W-:Y:S01]  /*0f40*/  IMAD.MOV.U32 R9, RZ, RZ, R43 ;  /* 0x000000ffff097224 */ /* 0x000fe200078e002b */
[----:B------:R-:W-:-:S07]  /*0f50*/  MOV R8, 0xf70 ;  /* 0x00000f7000087802 */ /* 0x000fce0000000f00 */
[----:B------:R-:W-:Y:S05]  /*0f60*/  CALL.REL.NOINC `($__internal_162_$__cuda_sm20_div_s64) ;  /* 0x0000005c00307944 */ /* 0x000fea0003c00000 */
        /* <DEDUP_REMOVED lines=11> */
.L_x_7859:
[----:B------:R-:W-:Y:S05]  /*1020*/  BSYNC.RECONVERGENT B1 ;  /* 0x0000000000017941 */ /* 0x000fea0003800200 */
.L_x_7857:
        /* <DEDUP_REMOVED lines=37> */
.L_x_7861:
[----:B------:R-:W-:Y:S01]  /*1280*/  MOV R26, R38 ;  /* 0x00000026001a7202 */ /* 0x000fe20000000f00 */
[----:B------:R-:W-:Y:S01]  /*1290*/  IMAD.MOV.U32 R11, RZ, RZ, R39 ;  /* 0x000000ffff0b7224 */ /* 0x000fe200078e0027 */
[----:B------:R-:W-:Y:S01]  /*12a0*/  MOV R10, R20 ;  /* 0x00000014000a7202 */ /* 0x000fe20000000f00 */
[----:B------:R-:W-:Y:S01]  /*12b0*/  IMAD.MOV.U32 R9, RZ, RZ, R21 ;  /* 0x000000ffff097224 */ /* 0x000fe200078e0015 */
[----:B------:R-:W-:-:S07]  /*12c0*/  MOV R8, 0x12e0 ;  /* 0x000012e000087802 */ /* 0x000fce0000000f00 */
[----:B------:R-:W-:Y:S05]  /*12d0*/  CALL.REL.NOINC `($__internal_162_$__cuda_sm20_div_s64) ;  /* 0x0000005800547944 */ /* 0x000fea0003c00000 */
        /* <DEDUP_REMOVED lines=10> */
.L_x_7862:
[----:B------:R-:W-:Y:S05]  /*1380*/  BSYNC.RECONVERGENT B1 ;  /* 0x0000000000017941 */ /* 0x000fea0003800200 */
.L_x_7860:
        /* <DEDUP_REMOVED lines=34> */
.L_x_7864:
[----:B------:R-:W-:Y:S01]  /*15b0*/  MOV R26, R42 ;  /* 0x0000002a001a7202 */ /* 0x000fe20000000f00 */
[----:B------:R-:W-:Y:S01]  /*15c0*/  IMAD.MOV.U32 R11, RZ, RZ, R43 ;  /* 0x000000ffff0b7224 */ /* 0x000fe200078e002b */
[----:B------:R-:W-:Y:S01]  /*15d0*/  MOV R10, R20 ;  /* 0x00000014000a7202 */ /* 0x000fe20000000f00 */
[----:B------:R-:W-:Y:S01]  /*15e0*/  IMAD.MOV.U32 R9, RZ, RZ, R21 ;  /* 0x000000ffff097224 */ /* 0x000fe200078e0015 */
[----:B------:R-:W-:-:S07]  /*15f0*/  MOV R8, 0x1610 ;  /* 0x0000161000087802 */ /* 0x000fce0000000f00 */
[----:B------:R-:W-:Y:S05]  /*1600*/  CALL.REL.NOINC `($__internal_162_$__cuda_sm20_div_s64) ;  /* 0x0000005400887944 */ /* 0x000fea0003c00000 */
        /* <DEDUP_REMOVED lines=11> */
.L_x_7865:
[----:B------:R-:W-:Y:S05]  /*16c0*/  BSYNC.RECONVERGENT B1 ;  /* 0x0000000000017941 */ /* 0x000fea0003800200 */
.L_x_7863:
        /* <DEDUP_REMOVED lines=34> */
.L_x_7867:
        /* <DEDUP_REMOVED lines=17> */
.L_x_7868:
[----:B------:R-:W-:Y:S05]  /*1a00*/  BSYNC.RECONVERGENT B1 ;  /* 0x0000000000017941 */ /* 0x000fea0003800200 */
.L_x_7866:
        /* <DEDUP_REMOVED lines=35> */
.L_x_7870:
[----:B------:R-:W-:Y:S01]  /*1c40*/  IMAD.MOV.U32 R26, RZ, RZ, R18 ;  /* 0x000000ffff1a7224 */ /* 0x000fe200078e0012 */
[----:B------:R-:W-:Y:S01]  /*1c50*/  MOV R11, R19 ;  /* 0x00000013000b7202 */ /* 0x000fe20000000f00 */
[----:B------:R-:W-:Y:S01]  /*1c60*/  IMAD.MOV.U32 R10, RZ, RZ, R20 ;  /* 0x000000ffff0a7224 */ /* 0x000fe200078e0014 */
[----:B------:R-:W-:Y:S02]  /*1c70*/  MOV R9, R21 ;  /* 0x0000001500097202 */ /* 0x000fe40000000f00 */
[----:B------:R-:W-:-:S07]  /*1c80*/  MOV R8, 0x1ca0 ;  /* 0x00001ca000087802 */ /* 0x000fce0000000f00 */
[----:B------:R-:W-:Y:S05]  /*1c90*/  CALL.REL.NOINC `($__internal_162_$__cuda_sm20_div_s64) ;  /* 0x0000004c00e47944 */ /* 0x000fea0003c00000 */
        /* <DEDUP_REMOVED lines=11> */
.L_x_7871:
[----:B------:R-:W-:Y:S05]  /*1d50*/  BSYNC.RECONVERGENT B1 ;  /* 0x0000000000017941 */ /* 0x000fea0003800200 */
.L_x_7869:
        /* <DEDUP_REMOVED lines=9> */
.L_x_7847:
        /* <DEDUP_REMOVED lines=35> */
.L_x_7875:
        /* <DEDUP_REMOVED lines=16> */
.L_x_7876:
[----:B------:R-:W-:Y:S05]  /*2120*/  BSYNC.RECONVERGENT B1 ;  /* 0x0000000000017941 */ /* 0x000fea0003800200 */
.L_x_7874:
        /* <DEDUP_REMOVED lines=34> */
.L_x_7878:
        /* <DEDUP_REMOVED lines=14> */
.L_x_7879:
[----:B------:R-:W-:Y:S05]  /*2430*/  BSYNC.RECONVERGENT B1 ;  /* 0x0000000000017941 */ /* 0x000fea0003800200 */
.L_x_7877:
        /* <DEDUP_REMOVED lines=35> */
.L_x_7881:
        /* <DEDUP_REMOVED lines=17> */
.L_x_7882:
[----:B------:R-:W-:Y:S05]  /*2780*/  BSYNC.RECONVERGENT B1 ;  /* 0x0000000000017941 */ /* 0x000fea0003800200 */
.L_x_7880:
        /* <DEDUP_REMOVED lines=35> */
.L_x_7884:
        /* <DEDUP_REMOVED lines=16> */
.L_x_7885:
[----:B------:R-:W-:Y:S05]  /*2ac0*/  BSYNC.RECONVERGENT B1 ;  /* 0x0000000000017941 */ /* 0x000fea0003800200 */
.L_x_7883:
[----:B------:R-:W-:Y:S01]  /*2ad0*/  IMAD R9, R9, R22, RZ ;  /* 0x0000001609097224 */ /* 0x000fe200078e02ff */
[----:B------:R-:W-:Y:S01]  /*2ae0*/  IADD3 R5, PT, PT, R5, -0x2, RZ ;  /* 0xfffffffe05057810 */ /* 0x000fe20007ffe0ff */
[----:B------:R-:W-:Y:S02]  /*2af0*/  IMAD.MOV.U32 R6, RZ, RZ, R20 ;  /* 0x000000ffff067224 */ /* 0x000fe400078e0014 */
[-C--:B------:R-:W-:Y:S02]  /*2b00*/  IMAD R9, R23, R8.reuse, R9 ;  /* 0x0000000817097224 */ /* 0x080fe400078e0209 */
[----:B------:R-:W-:-:S04]  /*2b10*/  IMAD.WIDE.U32 R20, R22, R8, R6 ;  /* 0x0000000816147225 */ /* 0x000fc800078e0006 */
[----:B------:R-:W-:-:S07]  /*2b20*/  IMAD.IADD R21, R21, 0x1, R9 ;  /* 0x0000000115157824 */ /* 0x000fce00078e0209 */
.L_x_7873:
        /* <DEDUP_REMOVED lines=31> */
.L_x_7887:
[----:B------:R-:W-:Y:S01]  /*2d20*/  MOV R23, R3 ;  /* 0x0000000300177202 */ /* 0x000fe20000000f00 */
[----:B------:R-:W-:Y:S01]  /*2d30*/  IMAD.MOV.U32 R22, RZ, RZ, R6 ;  /* 0x000000ffff167224 */ /* 0x000fe200078e0006 */
[----:B------:R-:W-:Y:S02]  /*2d40*/  MOV R3, R7 ;  /* 0x0000000700037202 */ /* 0x000fe40000000f00 */
[----:B------:R-:W-:-:S07]  /*2d50*/  MOV R24, 0x2d70 ;  /* 0x00002d7000187802 */ /* 0x000fce0000000f00 */
[----:B------:R-:W-:Y:S05]  /*2d60*/  CALL.REL.NOINC `($__internal_163_$__cuda_sm20_rem_s64) ;  /* 0x0000004000fc7944 */ /* 0x000fea0003c00000 */
[----:B------:R-:W-:-:S07]  /*2d70*/  IMAD.MOV.U32 R8, RZ, RZ, R4 ;  /* 0x000000ffff087224 */ /* 0x000fce00078e0004 */
.L_x_7888:
[----:B------:R-:W-:Y:S05]  /*2d80*/  BSYNC.RECONVERGENT B1 ;  /* 0x0000000000017941 */ /* 0x000fea0003800200 */
.L_x_7886:
        /* <DEDUP_REMOVED lines=30> */
.L_x_7890:
[----:B------:R-:W-:Y:S01]  /*2f70*/  MOV R22, R6 ;  /* 0x0000000600167202 */ /* 0x000fe20000000f00 */
[----:B------:R-:W-:Y:S01]  /*2f80*/  IMAD.MOV.U32 R3, RZ, RZ, R7 ;  /* 0x000000ffff037224 */ /* 0x000fe200078e0007 */
[----:B------:R-:W-:Y:S01]  /*2f90*/  MOV R4, R18 ;  /* 0x0000001200047202 */ /* 0x000fe20000000f00 */
[----:B------:R-:W-:Y:S01]  /*2fa0*/  IMAD.MOV.U32 R23, RZ, RZ, R19 ;  /* 0x000000ffff177224 */ /* 0x000fe200078e0013 */
[----:B------:R-:W-:-:S07]  /*2fb0*/  MOV R24, 0x2fd0 ;  /* 0x00002fd000187802 */ /* 0x000fce0000000f00 */
[----:B------:R-:W-:Y:S05]  /*2fc0*/  CALL.REL.NOINC `($__internal_163_$__cuda_sm20_rem_s64) ;  /* 0x0000004000647944 */ /* 0x000fea0003c00000 */
[----:B------:R-:W-:-:S07]  /*2fd0*/  MOV R5, R9 ;  /* 0x0000000900057202 */ /* 0x000fce0000000f00 */
.L_x_7891:
[----:B------:R-:W-:Y:S05]  /*2fe0*/  BSYNC.RECONVERGENT B1 ;  /* 0x0000000000017941 */ /* 0x000fea0003800200 */
.L_x_7889:
[----:B------:R-:W-:Y:S02]  /*2ff0*/  IMAD R3, R5, R14, RZ ;  /* 0x0000000e05037224 */ /* 0x000fe400078e02ff */
[----:B------:R-:W-:-:S04]  /*3000*/  IMAD.WIDE.U32 R20, R14, R4, R20 ;  /* 0x000000040e147225 */ /* 0x000fc800078e0014 */
[----:B------:R-:W-:-:S04]  /*3010*/  IMAD R3, R15, R4, R3 ;  /* 0x000000040f037224 */ /* 0x000fc800078e0203 */
[----:B------:R-:W-:-:S07]  /*3020*/  IMAD.IADD R21, R21, 0x1, R3 ;  /* 0x0000000115157824 */ /* 0x000fce00078e0203 */
.L_x_7846:
        /* <DEDUP_REMOVED lines=12> */
.L_x_7893:
[----:B------:R-:W-:Y:S05]  /*30f0*/  BSYNC.RECONVERGENT B1 ;  /* 0x0000000000017941 */ /* 0x000fea0003800200 */
.L_x_7892:
[----:B------:R-:W-:-:S05]  /*3100*/  SEL R3, RZ, 0x1, !P0 ;  /* 0x00000001ff037807 */ /* 0x000fca0004000000 */
[----:B------:R0:W-:Y:S01]  /*3110*/  STS.U8 [R0+UR4], R3 ;  /* 0x0000000300007988 */ /* 0x0001e20008000004 */
[----:B------:R-:W-:Y:S05]  /*3120*/  BRA `(.L_x_7894) ;  /* 0x0000003400907947 */ /* 0x000fea0003800000 */
.L_x_7845:
        /* <DEDUP_REMOVED lines=20> */
.L_x_7921:
        /* <DEDUP_REMOVED lines=31> */
.L_x_7898:
[----:B------:R-:W-:Y:S01]  /*3460*/  MOV R26, R4 ;  /* 0x00000004001a7202 */ /* 0x000fe20000000f00 */
[----:B------:R-:W-:Y:S01]  /*3470*/  IMAD.MOV.U32 R11, RZ, RZ, R5 ;  /* 0x000000ffff0b7224 */ /* 0x000fe200078e0005 */
[----:B------:R-:W-:Y:S01]  /*3480*/  MOV R10, R36 ;  /* 0x00000024000a7202 */ /* 0x000fe20000000f00 */
[----:B------:R-:W-:Y:S01]  /*3490*/  IMAD.MOV.U32 R9, RZ, RZ, R37 ;  /* 0x000000ffff097224 */ /* 0x000fe200078e0025 */
[----:B------:R-:W-:-:S07]  /*34a0*/  MOV R8, 0x34c0 ;  /* 0x000034c000087802 */ /* 0x000fce0000000f00 */
[----:B-123--:R-:W-:Y:S05]  /*34b0*/  CALL.REL.NOINC `($__internal_162_$__cuda_sm20_div_s64) ;  /* 0x0000003400dc7944 */ /* 0x00efea0003c00000 */
        /* <DEDUP_REMOVED lines=8> */
.L_x_7899:
[----:B------:R-:W-:Y:S05]  /*3540*/  BSYNC.RECONVERGENT B1 ;  /* 0x0000000000017941 */ /* 0x000fea0003800200 */
.L_x_7897:
        /* <DEDUP_REMOVED lines=37> */
.L_x_7901:
[----:B------:R-:W-:Y:S01]  /*37a0*/  IMAD.MOV.U32 R26, RZ, RZ, R36 ;  /* 0x000000ffff1a7224 */ /* 0x000fe200078e0024 */
[----:B------:R-:W-:Y:S01]  /*37b0*/  MOV R11, R37 ;  /* 0x00000025000b7202 */ /* 0x000fe20000000f00 */
[----:B------:R-:W-:Y:S01]  /*37c0*/  IMAD.MOV.U32 R10, RZ, RZ, R38 ;  /* 0x000000ffff0a7224 */ /* 0x000fe200078e0026 */
[----:B------:R-:W-:Y:S02]  /*37d0*/  MOV R9, R39 ;  /* 0x0000002700097202 */ /* 0x000fe40000000f00 */
[----:B------:R-:W-:-:S07]  /*37e0*/  MOV R8, 0x3800 ;  /* 0x0000380000087802 */ /* 0x000fce0000000f00 */
[----:B-1----:R-:W-:Y:S05]  /*37f0*/  CALL.REL.NOINC `($__internal_162_$__cuda_sm20_div_s64) ;  /* 0x00000034000c7944 */ /* 0x002fea0003c00000 */
        /* <DEDUP_REMOVED lines=10> */
.L_x_7902:
[----:B------:R-:W-:Y:S05]  /*38a0*/  BSYNC.RECONVERGENT B1 ;  /* 0x0000000000017941 */ /* 0x000fea0003800200 */
.L_x_7900:
        /* <DEDUP_REMOVED lines=38> */
.L_x_7904:
        /* <DEDUP_REMOVED lines=17> */
.L_x_7905:
[----:B------:R-:W-:Y:S05]  /*3c20*/  BSYNC.RECONVERGENT B1 ;  /* 0x0000000000017941 */ /* 0x000fea0003800200 */
.L_x_7903:
        /* <DEDUP_REMOVED lines=38> */
.L_x_7907:
[----:B------:R-:W-:Y:S01]  /*3e90*/  MOV R26, R36 ;  /* 0x00000024001a7202 */ /* 0x000fe20000000f00 */
[----:B------:R-:W-:Y:S01]  /*3ea0*/  IMAD.MOV.U32 R11, RZ, RZ, R37 ;  /* 0x000000ffff0b7224 */ /* 0x000fe200078e0025 */
[----:B------:R-:W-:Y:S01]  /*3eb0*/  MOV R10, R38 ;  /* 0x00000026000a7202 */ /* 0x000fe20000000f00 */
[----:B------:R-:W-:Y:S01]  /*3ec0*/  IMAD.MOV.U32 R9, RZ, RZ, R39 ;  /* 0x000000ffff097224 */ /* 0x000fe200078e0027 */
[----:B------:R-:W-:-:S07]  /*3ed0*/  MOV R8, 0x3ef0 ;  /* 0x00003ef000087802 */ /* 0x000fce0000000f00 */
[----:B-1----:R-:W-:Y:S05]  /*3ee0*/  CALL.REL.NOINC `($__internal_162_$__cuda_sm20_div_s64) ;  /* 0x0000002c00507944 */ /* 0x002fea0003c00000 */
        /* <DEDUP_REMOVED lines=11> */
.L_x_7908:
[----:B------:R-:W-:Y:S05]  /*3fa0*/  BSYNC.RECONVERGENT B1 ;  /* 0x0000000000017941 */ /* 0x000fea0003800200 */
.L_x_7906:
        /* <DEDUP_REMOVED lines=38> */
.L_x_7910:
        /* <DEDUP_REMOVED lines=17> */
.L_x_7911:
[----:B------:R-:W-:Y:S05]  /*4320*/  BSYNC.RECONVERGENT B1 ;  /* 0x0000000000017941 */ /* 0x000fea0003800200 */
.L_x_7909:
        /* <DEDUP_REMOVED lines=38> */
.L_x_7913:
        /* <DEDUP_REMOVED lines=17> */
.L_x_7914:
[----:B------:R-:W-:Y:S05]  /*46a0*/  BSYNC.RECONVERGENT B1 ;  /* 0x0000000000017941 */ /* 0x000fea0003800200 */
.L_x_7912:
        /* <DEDUP_REMOVED lines=38> */
.L_x_7916:
        /* <DEDUP_REMOVED lines=17> */
.L_x_7917:
[----:B------:R-:W-:Y:S05]  /*4a20*/  BSYNC.RECONVERGENT B1 ;  /* 0x0000000000017941 */ /* 0x000fea0003800200 */
.L_x_7915:
        /* <DEDUP_REMOVED lines=36> */
.L_x_7919:
        /* <DEDUP_REMOVED lines=17> */
.L_x_7920:
[----:B------:R-:W-:Y:S05]  /*4d80*/  BSYNC.RECONVERGENT B1 ;  /* 0x0000000000017941 */ /* 0x000fea0003800200 */
.L_x_7918:
[----:B-1----:R-:W-:-:S06]  /*4d90*/  IMAD.WIDE.U32 R8, R6, 0x8, R16 ;  /* 0x0000000806087825 */ /* 0x002fcc00078e0010 */
[----:B------:R-:W2:Y:S01]  /*4da0*/  LDG.E.64 R8, desc[UR14][R8.64] ;  /* 0x0000000e08087981 */ /* 0x000ea2000c1e1b00 */
[----:B------:R-:W-:Y:S01]  /*4db0*/  VIADD R13, R13, 0x8 ;  /* 0x000000080d0d7836 */ /* 0x000fe20000000000 */
[----:B------:R-:W-:Y:S01]  /*4dc0*/  MOV R25, R3 ;  /* 0x0000000300197202 */ /* 0x000fe20000000f00 */
[----:B------:R-:W-:Y:S01]  /*4dd0*/  IMAD.MOV.U32 R24, RZ, RZ, R40 ;  /* 0x000000ffff187224 */ /* 0x000fe200078e0028 */
[----:B------:R-:W-:Y:S02]  /*4de0*/  IADD3 R14, PT, PT, R14, -0x8, RZ ;  /* 0xfffffff80e0e7810 */ /* 0x000fe40007ffe0ff */
[----:B------:R-:W-:Y:S01]  /*4df0*/  ISETP.NE.AND P0, PT, R13, RZ, PT ;  /* 0x000000ff0d00720c */ /* 0x000fe20003f05270 */
[----:B--2---:R-:W-:-:S04]  /*4e00*/  IMAD.WIDE.U32 R24, R8, R37, R24 ;  /* 0x0000002508187225 */ /* 0x004fc800078e0018 */
[----:B------:R-:W-:Y:S01]  /*4e10*/  IMAD R37, R9, R37, RZ ;  /* 0x0000002509257224 */ /* 0x000fe200078e02ff */
[----:B------:R-:W-:-:S03]  /*4e20*/  IADD3 R12, P1, PT, R12, R24, RZ ;  /* 0x000000180c0c7210 */ /* 0x000fc60007f3e0ff */
[----:B------:R-:W-:-:S05]  /*4e30*/  IMAD R24, R8, R11, R37 ;  /* 0x0000000b08187224 */ /* 0x000fca00078e0225 */
[----:B------:R-:W-:Y:S01]  /*4e40*/  IADD3.X R7, PT, PT, R7, R25, R24, P1, !PT ;  /* 0x0000001907077210 */ /* 0x000fe20000ffe418 */
[----:B------:R-:W-:Y:S06]  /*4e50*/  @P0 BRA `(.L_x_7921) ;  /* 0xffffffe400040947 */ /* 0x000fec000383ffff */
[----:B------:R-:W-:-:S07]  /*4e60*/  VIADD R14, R14, 0x3 ;  /* 0x000000030e0e7836 */ /* 0x000fce0000000000 */
.L_x_7896:
        /* <DEDUP_REMOVED lines=36> */
.L_x_7924:
        /* <DEDUP_REMOVED lines=15> */
.L_x_7925:
[----:B------:R-:W-:Y:S05]  /*51a0*/  BSYNC.RECONVERGENT B1 ;  /* 0x0000000000017941 */ /* 0x000fea0003800200 */
.L_x_7923:
        /* <DEDUP_REMOVED lines=39> */
.L_x_7927:
        /* <DEDUP_REMOVED lines=17> */
.L_x_7928:
[----:B------:R-:W-:Y:S05]  /*5530*/  BSYNC.RECONVERGENT B1 ;  /* 0x0000000000017941 */ /* 0x000fea0003800200 */
.L_x_7926:
        /* <DEDUP_REMOVED lines=39> */
.L_x_7930:
[----:B------:R-:W-:Y:S01]  /*57b0*/  MOV R26, R20 ;  /* 0x00000014001a7202 */ /* 0x000fe20000000f00 */
[----:B------:R-:W-:Y:S01]  /*57c0*/  IMAD.MOV.U32 R10, RZ, RZ, R22 ;  /* 0x000000ffff0a7224 */ /* 0x000fe200078e0016 */
[----:B------:R-:W-:Y:S02]  /*57d0*/  MOV R11, R21 ;  /* 0x00000015000b7202 */ /* 0x000fe40000000f00 */
[----:B------:R-:W-:Y:S02]  /*57e0*/  MOV R9, R23 ;  /* 0x0000001700097202 */ /* 0x000fe40000000f00 */
[----:B------:R-:W-:-:S07]  /*57f0*/  MOV R8, 0x5810 ;  /* 0x0000581000087802 */ /* 0x000fce0000000f00 */
[----:B------:R-:W-:Y:S05]  /*5800*/  CALL.REL.NOINC `($__internal_162_$__cuda_sm20_div_s64) ;  /* 0x0000001400087944 */ /* 0x000fea0003c00000 */
        /* <DEDUP_REMOVED lines=11> */
.L_x_7931:
[----:B------:R-:W-:Y:S05]  /*58c0*/  BSYNC.RECONVERGENT B1 ;  /* 0x0000000000017941 */ /* 0x000fea0003800200 */
.L_x_7929:
[----:B------:R-:W0:Y:S01]  /*58d0*/  LDC.64 R22, c[0x0][0x390] ;  /* 0x0000e400ff167b82 */ /* 0x000e220000000a00 */
[----:B------:R-:W-:-:S07]  /*58e0*/  VIADD R3, R14, 0xfffffffd ;  /* 0xfffffffd0e037836 */ /* 0x000fce0000000000 */
[----:B------:R-:W1:Y:S01]  /*58f0*/  LDC.64 R10, c[0x0][0x398] ;  /* 0x0000e600ff0a7b82 */ /* 0x000e620000000a00 */
[----:B0-----:R-:W-:-:S04]  /*5900*/  IMAD.WIDE.U32 R22, R3, 0x8, R22 ;  /* 0x0000000803167825 */ /* 0x001fc800078e0016 */
[----:B-1----:R-:W-:Y:S02]  /*5910*/  IMAD.WIDE.U32 R10, R4, 0x8, R10 ;  /* 0x00000008040a7825 */ /* 0x002fe400078e000a */
        /* <DEDUP_REMOVED lines=35> */
.L_x_7933:
[----:B------:R-:W-:Y:S01]  /*5b50*/  MOV R26, R20 ;  /* 0x00000014001a7202 */ /* 0x000fe20000000f00 */
[----:B------:R-:W-:Y:S01]  /*5b60*/  IMAD.MOV.U32 R11, RZ, RZ, R21 ;  /* 0x000000ffff0b7224 */ /* 0x000fe200078e0015 */
[----:B------:R-:W-:Y:S02]  /*5b70*/  MOV R10, R4 ;  /* 0x00000004000a7202 */ /* 0x000fe40000000f00 */
        /* <DEDUP_REMOVED lines=14> */
.L_x_7934:
[----:B------:R-:W-:Y:S05]  /*5c60*/  BSYNC.RECONVERGENT B1 ;  /* 0x0000000000017941 */ /* 0x000fea0003800200 */
.L_x_7932:
[----:B------:R-:W0:Y:S02]  /*5c70*/  LDC.64 R8, c[0x0][0x398] ;  /* 0x0000e600ff087b82 */ /* 0x000e240000000a00 */
[----:B0-----:R-:W-:-:S06]  /*5c80*/  IMAD.WIDE.U32 R8, R3, 0x8, R8 ;  /* 0x0000000803087825 */ /* 0x001fcc00078e0008 */
[----:B------:R-:W2:Y:S01]  /*5c90*/  LDG.E.64 R8, desc[UR14][R8.64] ;  /* 0x0000000e08087981 */ /* 0x000ea2000c1e1b00 */
[----:B------:R-:W-:Y:S02]  /*5ca0*/  MOV R18, R16 ;  /* 0x0000001000127202 */ /* 0x000fe40000000f00 */
[----:B------:R-:W-:-:S03]  /*5cb0*/  IADD3 R14, PT, PT, R14, -0x4, RZ ;  /* 0xfffffffc0e0e7810 */ /* 0x000fc60007ffe0ff */
[----:B--2---:R-:W-:-:S04]  /*5cc0*/  IMAD.WIDE.U32 R18, R8, R21, R18 ;  /* 0x0000001508127225 */ /* 0x004fc800078e0012 */
[----:B------:R-:W-:Y:S01]  /*5cd0*/  IMAD R21, R9, R21, RZ ;  /* 0x0000001509157224 */ /* 0x000fe200078e02ff */
[----:B------:R-:W-:-:S03]  /*5ce0*/  IADD3 R12, P0, PT, R12, R18, RZ ;  /* 0x000000120c0c7210 */ /* 0x000fc60007f1e0ff */
[----:B------:R-:W-:-:S05]  /*5cf0*/  IMAD R18, R8, R11, R21 ;  /* 0x0000000b08127224 */ /* 0x000fca00078e0215 */
[----:B------:R-:W-:-:S07]  /*5d00*/  IADD3.X R7, PT, PT, R7, R19, R18, P0, !PT ;  /* 0x0000001307077210 */ /* 0x000fce00007fe412 */
.L_x_7922:
        /* <DEDUP_REMOVED lines=34> */
.L_x_7937:
        /* <DEDUP_REMOVED lines=15> */
.L_x_7938:
[----:B------:R-:W-:Y:S05]  /*6020*/  BSYNC.RECONVERGENT B1 ;  /* 0x0000000000017941 */ /* 0x000fea0003800200 */
.L_x_7936:
        /* <DEDUP_REMOVED lines=39> */
.L_x_7940:
        /* <DEDUP_REMOVED lines=17> */
.L_x_7941:
[----:B------:R-:W-:Y:S05]  /*63b0*/  BSYNC.RECONVERGENT B1 ;  /* 0x0000000000017941 */ /* 0x000fea0003800200 */
.L_x_7939:
        /* <DEDUP_REMOVED lines=10> */
.L_x_7935:
        /* <DEDUP_REMOVED lines=30> */
.L_x_7943:
[----:B------:R-:W-:Y:S02]  /*6640*/  MOV R3, R23 ;  /* 0x0000001700037202 */ /* 0x000fe40000000f00 */
[----:B------:R-:W-:Y:S02]  /*6650*/  MOV R23, R5 ;  /* 0x0000000500177202 */ /* 0x000fe40000000f00 */
[----:B------:R-:W-:-:S07]  /*6660*/  MOV R24, 0x6680 ;  /* 0x0000668000187802 */ /* 0x000fce0000000f00 */
[----:B------:R-:W-:Y:S05]  /*6670*/  CALL.REL.NOINC `($__internal_163_$__cuda_sm20_rem_s64) ;  /* 0x0000000800b87944 */ /* 0x000fea0003c00000 */
[----:B------:R-:W-:-:S07]  /*6680*/  IMAD.MOV.U32 R5, RZ, RZ, R9 ;  /* 0x000000ffff057224 */ /* 0x000fce00078e0009 */
.L_x_7944:
[----:B------:R-:W-:Y:S05]  /*6690*/  BSYNC.RECONVERGENT B1 ;  /* 0x0000000000017941 */ /* 0x000fea0003800200 */
.L_x_7942:
        /* <DEDUP_REMOVED lines=8> */
.L_x_7895:
[----:B------:R-:W-:-:S05]  /*6720*/  IMAD.MOV.U32 R13, RZ, RZ, R7 ;  /* 0x000000ffff0d7224 */ /* 0x000fca00078e0007 */
[----:B------:R-:W2:Y:S02]  /*6730*/  LDG.E.U8 R12, desc[UR14][R12.64] ;  /* 0x0000000e0c0c7981 */ /* 0x000ea4000c1e1100 */
[----:B--2---:R-:W-:-:S04]  /*6740*/  ISETP.NE.AND P0, PT, R12, RZ, PT ;  /* 0x000000ff0c00720c */ /* 0x004fc80003f05270 */
[----:B------:R-:W-:-:S05]  /*6750*/  SEL R3, RZ, 0x1, !P0 ;  /* 0x00000001ff037807 */ /* 0x000fca0004000000 */
[----:B------:R1:W-:Y:S04]  /*6760*/  STS.U8 [R0+UR4], R3 ;  /* 0x0000000300007988 */ /* 0x0003e80008000004 */
.L_x_7894:
[----:B------:R-:W-:Y:S05]  /*6770*/  BSYNC.RECONVERGENT B0 ;  /* 0x0000000000007941 */ /* 0x000fea0003800200 */
.L_x_7844:
[----:B------:R-:W-:Y:S01]  /*6780*/  BAR.SYNC.DEFER_BLOCKING 0x0 ;  /* 0x0000000000007b1d */ /* 0x000fe20000010000 */
[----:B------:R-:W-:-:S09]  /*6790*/  UISETP.GE.U32.AND UP0, UPT, UR5, 0x42, UPT ;  /* 0x000000420500788c */ /* 0x000fd2000bf06070 */
[----:B------:R-:W-:Y:S05]  /*67a0*/  BRA.U !UP0, `(.L_x_7945) ;  /* 0x00000001083c7547 */ /* 0x000fea000b800000 */
.L_x_7948:
        /* <DEDUP_REMOVED lines=10> */
.L_x_7947:
[----:B------:R-:W-:Y:S05]  /*6850*/  BSYNC.RECONVERGENT B0 ;  /* 0x0000000000007941 */ /* 0x000fea0003800200 */
.L_x_7946:
[----:B------:R-:W-:Y:S01]  /*6860*/  BAR.SYNC.DEFER_BLOCKING 0x0 ;  /* 0x0000000000007b1d */ /* 0x000fe20000010000 */
[----:B------:R-:W-:-:S05]  /*6870*/  UISETP.GT.U32.AND UP0, UPT, UR5, 0x83, UPT ;  /* 0x000000830500788c */ /* 0x000fca000bf04070 */
[----:B------:R-:W-:-:S04]  /*6880*/  UMOV UR5, UR6 ;  /* 0x0000000600057c82 */ /* 0x000fc80008000000 */
[----:B------:R-:W-:Y:S05]  /*6890*/  BRA.U UP0, `(.L_x_7948) ;  /* 0xfffffffd00c47547 */ /* 0x000fea000b83ffff */
.L_x_7945:
        /* <DEDUP_REMOVED lines=57> */
        .weak           $__internal_162_$__cuda_sm20_div_s64
        .type           $__internal_162_$__cuda_sm20_div_s64,@function
        .size           $__internal_162_$__cuda_sm20_div_s64,($__internal_163_$__cuda_sm20_rem_s64 - $__internal_162_$__cuda_sm20_div_s64)
$__internal_162_$__cuda_sm20_div_s64:
        /* <DEDUP_REMOVED lines=82> */
[----:B------:R-:W-:Y:S06]  /*7150*/  RET.REL.NODEC R8 `(contiguous_all2_u8) ;  /* 0xffffff8c08a87950 */ /* 0x000fec0003c3ffff */
        .weak           $__internal_163_$__cuda_sm20_rem_s64
        .type           $__internal_163_$__cuda_sm20_rem_s64,@function
        .size           $__internal_163_$__cuda_sm20_rem_s64,(.L_x_30479 - $__internal_163_$__cuda_sm20_rem_s64)
$__internal_163_$__cuda_sm20_rem_s64:
        /* <DEDUP_REMOVED lines=76> */
[----:B------:R-:W-:Y:S06]  /*7620*/  RET.REL.NODEC R24 `(contiguous_all2_u8) ;  /* 0xffffff8818747950 */ /* 0x000fec0003c3ffff */
.L_x_7949:
        /* <DEDUP_REMOVED lines=13> */
.L_x_30479:


//--------------------- .text.uncontiguous_cumulate_all_u8 --------------------------
	.section	.text.uncontiguous_cumulate_all_u8,"ax",@progbits
	.align	128
        .global         uncontiguous_cumulate_all_u8
        .type           uncontiguous_cumulate_all_u8,@function
        .size           uncontiguous_cumulate_all_u8,(.L_x_30481 - uncontiguous_cumulate_all_u8)
        .other          uncontiguous_cumulate_all_u8,@"STO_CUDA_ENTRY STV_DEFAULT"
uncontiguous_cumulate_all_u8:
.text.uncontiguous_cumulate_all_u8:
        /* <DEDUP_REMOVED lines=39> */
.L_x_7978:
        /* <DEDUP_REMOVED lines=32> */
.L_x_7955:
[----:B------:R-:W-:Y:S01]  /*0470*/  MOV R26, R4 ;  /* 0x00000004001a7202 */ /* 0x000fe20000000f00 */
[----:B------:R-:W-:Y:S01]  /*0480*/  IMAD.MOV.U32 R11, RZ, RZ, R5 ;  /* 0x000000ffff0b7224 */ /* 0x000fe200078e0005 */
[----:B------:R-:W-:Y:S01]  /*0490*/  MOV R10, R36 ;  /* 0x00000024000a7202 */ /* 0x000fe20000000f00 */
[----:B------:R-:W-:Y:S01]  /*04a0*/  IMAD.MOV.U32 R9, RZ, RZ, R37 ;  /* 0x000000ffff097224 */ /* 0x000fe200078e0025 */
[----:B------:R-:W-:-:S07]  /*04b0*/  MOV R8, 0x4d0 ;  /* 0x000004d000087802 */ /* 0x000fce0000000f00 */
[----:B-1----:R-:W-:Y:S05]  /*04c0*/  CALL.REL.NOINC `($__internal_164_$__cuda_sm20_div_s64) ;  /* 0x0000006400887944 */ /* 0x002fea0003c00000 */
        /* <DEDUP_REMOVED lines=9> */
.L_x_7956:
[----:B------:R-:W-:Y:S05]  /*0560*/  BSYNC.RECONVERGENT B1 ;  /* 0x0000000000017941 */ /* 0x000fea0003800200 */
.L_x_7954:
        /* <DEDUP_REMOVED lines=33> */
.L_x_7958:
[----:B------:R-:W-:Y:S01]  /*0780*/  MOV R26, R18 ;  /* 0x00000012001a7202 */ /* 0x000fe20000000f00 */
[----:B------:R-:W-:Y:S01]  /*0790*/  IMAD.MOV.U32 R11, RZ, RZ, R19 ;  /* 0x000000ffff0b7224 */ /* 0x000fe200078e0013 */
[----:B------:R-:W-:Y:S01]  /*07a0*/  MOV R10, R36 ;  /* 0x00000024000a7202 */ /* 0x000fe20000000f00 */
[----:B------:R-:W-:Y:S01]  /*07b0*/  IMAD.MOV.U32 R9, RZ, RZ, R37 ;  /* 0x000000ffff097224 */ /* 0x000fe200078e0025 */
[----:B------:R-:W-:-:S07]  /*07c0*/  MOV R8, 0x7e0 ;  /* 0x000007e000087802 */ /* 0x000fce0000000f00 */
[----:B------:R-:W-:Y:S05]  /*07d0*/  CALL.REL.NOINC `($__internal_164_$__cuda_sm20_div_s64) ;  /* 0x0000006000c47944 */ /* 0x000fea0003c00000 */
        /* <DEDUP_REMOVED lines=9> */
.L_x_7959:
[----:B------:R-:W-:Y:S05]  /*0870*/  BSYNC.RECONVERGENT B1 ;  /* 0x0000000000017941 */ /* 0x000fea0003800200 */
.L_x_7957:
        /* <DEDUP_REMOVED lines=34> */
.L_x_7961:
[----:B------:R-:W-:Y:S01]  /*0aa0*/  IMAD.MOV.U32 R26, RZ, RZ, R22 ;  /* 0x000000ffff1a7224 */ /* 0x000fe200078e0016 */
[----:B------:R-:W-:Y:S01]  /*0ab0*/  MOV R11, R23 ;  /* 0x00000017000b7202 */ /* 0x000fe20000000f00 */
[----:B------:R-:W-:Y:S01]  /*0ac0*/  IMAD.MOV.U32 R10, RZ, RZ, R40 ;  /* 0x000000ffff0a7224 */ /* 0x000fe200078e0028 */
[----:B------:R-:W-:Y:S02]  /*0ad0*/  MOV R9, R41 ;  /* 0x0000002900097202 */ /* 0x000fe40000000f00 */
[----:B------:R-:W-:-:S07]  /*0ae0*/  MOV R8, 0xb00 ;  /* 0x00000b0000087802 */ /* 0x000fce0000000f00 */
[----:B------:R-:W-:Y:S05]  /*0af0*/  CALL.REL.NOINC `($__internal_164_$__cuda_sm20_div_s64) ;  /* 0x0000005c00fc7944 */ /* 0x000fea0003c00000 */
        /* <DEDUP_REMOVED lines=10> */
.L_x_7962:
[----:B------:R-:W-:Y:S05]  /*0ba0*/  BSYNC.RECONVERGENT B1 ;  /* 0x0000000000017941 */ /* 0x000fea0003800200 */
.L_x_7960:
        /* <DEDUP_REMOVED lines=35> */
.L_x_7964:
[----:B------:R-:W-:Y:S01]  /*0de0*/  MOV R26, R42 ;  /* 0x0000002a001a7202 */ /* 0x000fe20000000f00 */
[----:B------:R-:W-:Y:S01]  /*0df0*/  IMAD.MOV.U32 R11, RZ, RZ, R43 ;  /* 0x000000ffff0b7224 */ /* 0x000fe200078e002b */
[----:B------:R-:W-:Y:S01]  /*0e00*/  MOV R10, R40 ;  /* 0x00000028000a7202 */ /* 0x000fe20000000f00 */
[----:B------:R-:W-:Y:S01]  /*0e10*/  IMAD.MOV.U32 R9, RZ, RZ, R41 ;  /* 0x000000ffff097224 */ /* 0x000fe200078e0029 */
[----:B------:R-:W-:-:S07]  /*0e20*/  MOV R8, 0xe40 ;  /* 0x00000e4000087802 */ /* 0x000fce0000000f00 */
[----:B------:R-:W-:Y:S05]  /*0e30*/  CALL.REL.NOINC `($__internal_164_$__cuda_sm20_div_s64) ;  /* 0x0000005c002c7944 */ /* 0x000fea0003c00000 */
        /* <DEDUP_REMOVED lines=11> */
.L_x_7965:
[----:B------:R-:W-:Y:S05]  /*0ef0*/  BSYNC.RECONVERGENT B1 ;  /* 0x0000000000017941 */ /* 0x000fea0003800200 */
.L_x_7963:
        /* <DEDUP_REMOVED lines=36> */
.L_x_7967:
        /* <DEDUP_REMOVED lines=16> */
.L_x_7968:
[----:B------:R-:W-:Y:S05]  /*1240*/  BSYNC.RECONVERGENT B1 ;  /* 0x0000000000017941 */ /* 0x000fea0003800200 */
.L_x_7966:
        /* <DEDUP_REMOVED lines=34> */
.L_x_7970:
[----:B------:R-:W-:Y:S01]  /*1470*/  IMAD.MOV.U32 R26, RZ, RZ, R40 ;  /* 0x000000ffff1a7224 */ /* 0x000fe200078e0028 */
[----:B------:R-:W-:Y:S01]  /*1480*/  MOV R11, R41 ;  /* 0x00000029000b7202 */ /* 0x000fe20000000f00 */
[----:B------:R-:W-:Y:S01]  /*1490*/  IMAD.MOV.U32 R10, RZ, RZ, R20 ;  /* 0x000000ffff0a7224 */ /* 0x000fe200078e0014 */
[----:B------:R-:W-:Y:S02]  /*14a0*/  MOV R9, R21 ;  /* 0x0000001500097202 */ /* 0x000fe40000000f00 */
[----:B------:R-:W-:-:S07]  /*14b0*/  MOV R8, 0x14d0 ;  /* 0x000014d000087802 */ /* 0x000fce0000000f00 */
[----:B------:R-:W-:Y:S05]  /*14c0*/  CALL.REL.NOINC `($__internal_164_$__cuda_sm20_div_s64) ;  /* 0x0000005400887944 */ /* 0x000fea0003c00000 */
        /* <DEDUP_REMOVED lines=11> */
.L_x_7971:
[----:B------:R-:W-:Y:S05]  /*1580*/  BSYNC.RECONVERGENT B1 ;  /* 0x0000000000017941 */ /* 0x000fea0003800200 */
.L_x_7969:
        /* <DEDUP_REMOVED lines=34> */
.L_x_7973:
        /* <DEDUP_REMOVED lines=17> */
.L_x_7974:
[----:B------:R-:W-:Y:S05]  /*18c0*/  BSYNC.RECONVERGENT B1 ;  /* 0x0000000000017941 */ /* 0x000fea0003800200 */
.L_x_7972:
        /* <DEDUP_REMOVED lines=35> */
.L_x_7976:
[----:B------:R-:W-:Y:S01]  /*1b00*/  MOV R26, R18 ;  /* 0x00000012001a7202 */ /* 0x000fe20000000f00 */
[----:B------:R-:W-:Y:S01]  /*1b10*/  IMAD.MOV.U32 R11, RZ, RZ, R19 ;  /* 0x000000ffff0b7224 */ /* 0x000fe200078e0013 */
[----:B------:R-:W-:Y:S01]  /*1b20*/  MOV R10, R20 ;  /* 0x00000014000a7202 */ /* 0x000fe20000000f00 */
[----:B------:R-:W-:Y:S01]  /*1b30*/  IMAD.MOV.U32 R9, RZ, RZ, R21 ;  /* 0x000000ffff097224 */ /* 0x000fe200078e0015 */
[----:B------:R-:W-:-:S07]  /*1b40*/  MOV R8, 0x1b60 ;  /* 0x00001b6000087802 */ /* 0x000fce0000000f00 */
[----:B------:R-:W-:Y:S05]  /*1b50*/  CALL.REL.NOINC `($__internal_164_$__cuda_sm20_div_s64) ;  /* 0x0000004c00e47944 */ /* 0x000fea0003c00000 */
        /* <DEDUP_REMOVED lines=11> */
.L_x_7977:
[----:B------:R-:W-:Y:S05]  /*1c10*/  BSYNC.RECONVERGENT B1 ;  /* 0x0000000000017941 */ /* 0x000fea0003800200 */
.L_x_7975:
        /* <DEDUP_REMOVED lines=9> */
.L_x_7953:
        /* <DEDUP_REMOVED lines=36> */
.L_x_7981:
[----:B------:R-:W-:Y:S01]  /*1ef0*/  IMAD.MOV.U32 R26, RZ, RZ, R4 ;  /* 0x000000ffff1a7224 */ /* 0x000fe200078e0004 */
[----:B------:R-:W-:Y:S01]  /*1f00*/  MOV R11, R5 ;  /* 0x00000005000b7202 */ /* 0x000fe20000000f00 */
[----:B------:R-:W-:Y:S01]  /*1f10*/  IMAD.MOV.U32 R10, RZ, RZ, R6 ;  /* 0x000000ffff0a7224 */ /* 0x000fe200078e0006 */
[----:B------:R-:W-:Y:S02]  /*1f20*/  MOV R9, R7 ;  /* 0x0000000700097202 */ /* 0x000fe40000000f00 */
[----:B------:R-:W-:-:S07]  /*1f30*/  MOV R8, 0x1f50 ;  /* 0x00001f5000087802 */ /* 0x000fce0000000f00 */
[----:B------:R-:W-:Y:S05]  /*1f40*/  CALL.REL.NOINC `($__internal_164_$__cuda_sm20_div_s64) ;  /* 0x0000004800e87944 */ /* 0x000fea0003c00000 */
        /* <DEDUP_REMOVED lines=9> */
.L_x_7982:
[----:B------:R-:W-:Y:S05]  /*1fe0*/  BSYNC.RECONVERGENT B1 ;  /* 0x0000000000017941 */ /* 0x000fea0003800200 */
.L_x_7980:
        /* <DEDUP_REMOVED lines=34> */
.L_x_7984:
        /* <DEDUP_REMOVED lines=14> */
.L_x_7985:
[----:B------:R-:W-:Y:S05]  /*22f0*/  BSYNC.RECONVERGENT B1 ;  /* 0x0000000000017941 */ /* 0x000fea0003800200 */
.L_x_7983:
        /* <DEDUP_REMOVED lines=36> */
.L_x_7987:
        /* <DEDUP_REMOVED lines=17> */
.L_x_7988:
[----:B------:R-:W-:Y:S05]  /*2650*/  BSYNC.RECONVERGENT B1 ;  /* 0x0000000000017941 */ /* 0x000fea0003800200 */
.L_x_7986:
        /* <DEDUP_REMOVED lines=35> */
.L_x_7990:
[----:B------:R-:W-:Y:S01]  /*2890*/  IMAD.MOV.U32 R26, RZ, RZ, R16 ;  /* 0x000000ffff1a7224 */ /* 0x000fe200078e0010 */
[----:B------:R-:W-:Y:S01]  /*28a0*/  MOV R11, R17 ;  /* 0x00000011000b7202 */ /* 0x000fe20000000f00 */
[----:B------:R-:W-:Y:S01]  /*28b0*/  IMAD.MOV.U32 R10, RZ, RZ, R14 ;  /* 0x000000ffff0a7224 */ /* 0x000fe200078e000e */
[----:B------:R-:W-:Y:S02]  /*28c0*/  MOV R9, R15 ;  /* 0x0000000f00097202 */ /* 0x000fe40000000f00 */
[----:B------:R-:W-:-:S07]  /*28d0*/  MOV R8, 0x28f0 ;  /* 0x000028f000087802 */ /* 0x000fce0000000f00 */
[----:B------:R-:W-:Y:S05]  /*28e0*/  CALL.REL.NOINC `($__internal_164_$__cuda_sm20_div_s64) ;  /* 0x0000004000807944 */ /* 0x000fea0003c00000 */
        /* <DEDUP_REMOVED lines=10> */
.L_x_7991:
[----:B------:R-:W-:Y:S05]  /*2990*/  BSYNC.RECONVERGENT B1 ;  /* 0x0000000000017941 */ /* 0x000fea0003800200 */
.L_x_7989:
[----:B------:R-:W-:Y:S01]  /*29a0*/  IMAD R9, R9, R22, RZ ;  /* 0x0000001609097224 */ /* 0x000fe200078e02ff */
[----:B------:R-:W-:Y:S01]  /*29b0*/  IADD3 R3, PT, PT, R3, -0x2, RZ ;  /* 0xfffffffe03037810 */ /* 0x000fe20007ffe0ff */
[----:B------:R-:W-:Y:S02]  /*29c0*/  IMAD.MOV.U32 R6, RZ, RZ, R20 ;  /* 0x000000ffff067224 */ /* 0x000fe400078e0014 */
[-C--:B------:R-:W-:Y:S02]  /*29d0*/  IMAD R9, R23, R8.reuse, R9 ;  /* 0x0000000817097224 */ /* 0x080fe400078e0209 */
[----:B------:R-:W-:-:S04]  /*29e0*/  IMAD.WIDE.U32 R20, R22, R8, R6 ;  /* 0x0000000816147225 */ /* 0x000fc800078e0006 */
[----:B------:R-:W-:-:S07]  /*29f0*/  IMAD.IADD R21, R21, 0x1, R9 ;  /* 0x0000000115157824 */ /* 0x000fce00078e0209 */
.L_x_7979:
        /* <DEDUP_REMOVED lines=31> */
.L_x_7993:
[----:B------:R-:W-:Y:S01]  /*2bf0*/  MOV R14, R4 ;  /* 0x00000004000e7202 */ /* 0x000fe20000000f00 */
[----:B------:R-:W-:Y:S01]  /*2c00*/  IMAD.MOV.U32 R23, RZ, RZ, R5 ;  /* 0x000000ffff177224 */ /* 0x000fe200078e0005 */
[----:B------:R-:W-:Y:S01]  /*2c10*/  MOV R22, R6 ;  /* 0x0000000600167202 */ /* 0x000fe20000000f00 */
[----:B------:R-:W-:Y:S01]  /*2c20*/  IMAD.MOV.U32 R15, RZ, RZ, R7 ;  /* 0x000000ffff0f7224 */ /* 0x000fe200078e0007 */
[----:B------:R-:W-:-:S07]  /*2c30*/  MOV R24, 0x2c50 ;  /* 0x00002c5000187802 */ /* 0x000fce0000000f00 */
[----:B------:R-:W-:Y:S05]  /*2c40*/  CALL.REL.NOINC `($__internal_165_$__cuda_sm20_rem_s64) ;  /* 0x0000004000f47944 */ /* 0x000fea0003c00000 */
.L_x_7994:
[----:B------:R-:W-:Y:S05]  /*2c50*/  BSYNC.RECONVERGENT B1 ;  /* 0x0000000000017941 */ /* 0x000fea0003800200 */
.L_x_7992:
        /* <DEDUP_REMOVED lines=31> */
.L_x_7996:
[----:B------:R-:W-:Y:S01]  /*2e50*/  IMAD.MOV.U32 R22, RZ, RZ, R6 ;  /* 0x000000ffff167224 */ /* 0x000fe200078e0006 */
[----:B------:R-:W-:Y:S01]  /*2e60*/  MOV R15, R7 ;  /* 0x00000007000f7202 */ /* 0x000fe20000000f00 */
[----:B------:R-:W-:Y:S01]  /*2e70*/  IMAD.MOV.U32 R14, RZ, RZ, R18 ;  /* 0x000000ffff0e7224 */ /* 0x000fe200078e0012 */
[----:B------:R-:W-:Y:S02]  /*2e80*/  MOV R23, R19 ;  /* 0x0000001300177202 */ /* 0x000fe40000000f00 */
[----:B------:R-:W-:-:S07]  /*2e90*/  MOV R24, 0x2eb0 ;  /* 0x00002eb000187802 */ /* 0x000fce0000000f00 */
[----:B------:R-:W-:Y:S05]  /*2ea0*/  CALL.REL.NOINC `($__internal_165_$__cuda_sm20_rem_s64) ;  /* 0x00000040005c7944 */ /* 0x000fea0003c00000 */
[----:B------:R-:W-:Y:S01]  /*2eb0*/  IMAD.MOV.U32 R6, RZ, RZ, R8 ;  /* 0x000000ffff067224 */ /* 0x000fe200078e0008 */
[----:B------:R-:W-:-:S07]  /*2ec0*/  MOV R7, R9 ;  /* 0x0000000900077202 */ /* 0x000fce0000000f00 */
.L_x_7997:
[----:B------:R-:W-:Y:S05]  /*2ed0*/  BSYNC.RECONVERGENT B1 ;  /* 0x0000000000017941 */ /* 0x000fea0003800200 */
.L_x_7995:
[----:B------:R-:W-:Y:S02]  /*2ee0*/  IMAD R3, R7, R4, RZ ;  /* 0x0000000407037224 */ /* 0x000fe400078e02ff */
[----:B------:R-:W-:-:S04]  /*2ef0*/  IMAD.WIDE.U32 R20, R4, R6, R20 ;  /* 0x0000000604147225 */ /* 0x000fc800078e0014 */
[----:B------:R-:W-:-:S04]  /*2f00*/  IMAD R3, R5, R6, R3 ;  /* 0x0000000605037224 */ /* 0x000fc800078e0203 */
[----:B------:R-:W-:-:S07]  /*2f10*/  IMAD.IADD R21, R21, 0x1, R3 ;  /* 0x0000000115157824 */ /* 0x000fce00078e0203 */
.L_x_7952:
        /* <DEDUP_REMOVED lines=12> */
.L_x_7999:
[----:B------:R-:W-:Y:S05]  /*2fe0*/  BSYNC.RECONVERGENT B1 ;  /* 0x0000000000017941 */ /* 0x000fea0003800200 */
.L_x_7998:
[----:B------:R-:W-:-:S05]  /*2ff0*/  SEL R3, RZ, 0x1, !P0 ;  /* 0x00000001ff037807 */ /* 0x000fca0004000000 */
[----:B------:R1:W-:Y:S01]  /*3000*/  STS.U8 [R0+UR4], R3 ;  /* 0x0000000300007988 */ /* 0x0003e20008000004 */
[----:B------:R-:W-:Y:S05]  /*3010*/  BRA `(.L_x_8000) ;  /* 0x00000034009c7947 */ /* 0x000fea0003800000 */
.L_x_7951:
        /* <DEDUP_REMOVED lines=20> */
.L_x_8027:
        /* <DEDUP_REMOVED lines=33> */
.L_x_8004:
[----:B------:R-:W-:Y:S01]  /*3370*/  IMAD.MOV.U32 R26, RZ, RZ, R14 ;  /* 0x000000ffff1a7224 */ /* 0x000fe200078e000e */
[----:B------:R-:W-:Y:S01]  /*3380*/  MOV R11, R13 ;  /* 0x0000000d000b7202 */ /* 0x000fe20000000f00 */
[----:B------:R-:W-:Y:S01]  /*3390*/  IMAD.MOV.U32 R10, RZ, RZ, R34 ;  /* 0x000000ffff0a7224 */ /* 0x000fe200078e0022 */
[----:B------:R-:W-:Y:S02]  /*33a0*/  MOV R9, R35 ;  /* 0x0000002300097202 */ /* 0x000fe40000000f00 */
[----:B------:R-:W-:-:S07]  /*33b0*/  MOV R8, 0x33d0 ;  /* 0x000033d000087802 */ /* 0x000fce0000000f00 */
[----:B-123--:R-:W-:Y:S05]  /*33c0*/  CALL.REL.NOINC `($__internal_164_$__cuda_sm20_div_s64) ;  /* 0x0000003400c87944 */ /* 0x00efea0003c00000 */
        /* <DEDUP_REMOVED lines=10> */
.L_x_8005:
[----:B------:R-:W-:Y:S05]  /*3470*/  BSYNC.RECONVERGENT B1 ;  /* 0x0000000000017941 */ /* 0x000fea0003800200 */
.L_x_8003:
        /* <DEDUP_REMOVED lines=37> */
.L_x_8007:
        /* <DEDUP_REMOVED lines=17> */
.L_x_8008:
[----:B------:R-:W-:Y:S05]  /*37e0*/  BSYNC.RECONVERGENT B1 ;  /* 0x0000000000017941 */ /* 0x000fea0003800200 */
.L_x_8006:
        /* <DEDUP_REMOVED lines=38> */
.L_x_8010:
[----:B------:R-:W-:Y:S01]  /*3a50*/  IMAD.MOV.U32 R26, RZ, RZ, R34 ;  /* 0x000000ffff1a7224 */ /* 0x000fe200078e0022 */
[----:B------:R-:W-:Y:S01]  /*3a60*/  MOV R11, R35 ;  /* 0x00000023000b7202 */ /* 0x000fe20000000f00 */
[----:B------:R-:W-:Y:S01]  /*3a70*/  IMAD.MOV.U32 R10, RZ, RZ, R36 ;  /* 0x000000ffff0a7224 */ /* 0x000fe200078e0024 */
[----:B------:R-:W-:Y:S02]  /*3a80*/  MOV R9, R37 ;  /* 0x0000002500097202 */ /* 0x000fe40000000f00 */
[----:B------:R-:W-:-:S07]  /*3a90*/  MOV R8, 0x3ab0 ;  /* 0x00003ab000087802 */ /* 0x000fce0000000f00 */
[----:B-1----:R-:W-:Y:S05]  /*3aa0*/  CALL.REL.NOINC `($__internal_164_$__cuda_sm20_div_s64) ;  /* 0x0000003000107944 */ /* 0x002fea0003c00000 */
        /* <DEDUP_REMOVED lines=11> */
.L_x_8011:
[----:B------:R-:W-:Y:S05]  /*3b60*/  BSYNC.RECONVERGENT B1 ;  /* 0x0000000000017941 */ /* 0x000fea0003800200 */
.L_x_8009:
        /* <DEDUP_REMOVED lines=37> */
.L_x_8013:
        /* <DEDUP_REMOVED lines=17> */
.L_x_8014:
[----:B------:R-:W-:Y:S05]  /*3ed0*/  BSYNC.RECONVERGENT B1 ;  /* 0x0000000000017941 */ /* 0x000fea0003800200 */
.L_x_8012:
        /* <DEDUP_REMOVED lines=38> */
.L_x_8016:
        /* <DEDUP_REMOVED lines=17> */
.L_x_8017:
[----:B------:R-:W-:Y:S05]  /*4250*/  BSYNC.RECONVERGENT B1 ;  /* 0x0000000000017941 */ /* 0x000fea0003800200 */
.L_x_8015:
        /* <DEDUP_REMOVED lines=38> */
.L_x_8019:
        /* <DEDUP_REMOVED lines=17> */
.L_x_8020:
[----:B------:R-:W-:Y:S05]  /*45d0*/  BSYNC.RECONVERGENT B1 ;  /* 0x0000000000017941 */ /* 0x000fea0003800200 */
.L_x_8018:
        /* <DEDUP_REMOVED lines=37> */
.L_x_8022:
        /* <DEDUP_REMOVED lines=17> */
.L_x_8023:
[----:B------:R-:W-:Y:S05]  /*4940*/  BSYNC.RECONVERGENT B1 ;  /* 0x0000000000017941 */ /* 0x000fea0003800200 */
.L_x_8021:
        /* <DEDUP_REMOVED lines=37> */
.L_x_8025:
        /* <DEDUP_REMOVED lines=17> */
.L_x_8026:
[----:B------:R-:W-:Y:S05]  /*4cb0*/  BSYNC.RECONVERGENT B1 ;  /* 0x0000000000017941 */ /* 0x000fea0003800200 */
.L_x_8024:
        /* <DEDUP_REMOVED lines=12> */
.L_x_8002:
        /* <DEDUP_REMOVED lines=37> */
.L_x_8030:
[----:B------:R-:W-:Y:S01]  /*4fd0*/  IMAD.MOV.U32 R26, RZ, RZ, R14 ;  /* 0x000000ffff1a7224 */ /* 0x000fe200078e000e */
[----:B------:R-:W-:Y:S01]  /*4fe0*/  MOV R11, R13 ;  /* 0x0000000d000b7202 */ /* 0x000fe20000000f00 */
[----:B------:R-:W-:Y:S01]  /*4ff0*/  IMAD.MOV.U32 R10, RZ, RZ, R16 ;  /* 0x000000ffff0a7224 */ /* 0x000fe200078e0010 */
[----:B------:R-:W-:Y:S02]  /*5000*/  MOV R9, R17 ;  /* 0x0000001100097202 */ /* 0x000fe40000000f00 */
[----:B------:R-:W-:-:S07]  /*5010*/  MOV R8, 0x5030 ;  /* 0x0000503000087802 */ /* 0x000fce0000000f00 */
[----:B------:R-:W-:Y:S05]  /*5020*/  CALL.REL.NOINC `($__internal_164_$__cuda_sm20_div_s64) ;  /* 0x0000001800b07944 */ /* 0x000fea0003c00000 */
        /* <DEDUP_REMOVED lines=10> */
.L_x_8031:
[----:B------:R-:W-:Y:S05]  /*50d0*/  BSYNC.RECONVERGENT B1 ;  /* 0x0000000000017941 */ /* 0x000fea0003800200 */
.L_x_8029:
        /* <DEDUP_REMOVED lines=38> */
.L_x_8033:
        /* <DEDUP_REMOVED lines=17> */
.L_x_8034:
[----:B------:R-:W-:Y:S05]  /*5450*/  BSYNC.RECONVERGENT B1 ;  /* 0x0000000000017941 */ /* 0x000fea0003800200 */
.L_x_8032:
        /* <DEDUP_REMOVED lines=40> */
.L_x_8036:
[----:B------:R-:W-:Y:S01]  /*56e0*/  MOV R26, R12 ;  /* 0x0000000c001a7202 */ /* 0x000fe20000000f00 */
[----:B------:R-:W-:Y:S01]  /*56f0*/  IMAD.MOV.U32 R11, RZ, RZ, R13 ;  /* 0x000000ffff0b7224 */ /* 0x000fe200078e000d */
[----:B------:R-:W-:Y:S01]  /*5700*/  MOV R10, R14 ;  /* 0x0000000e000a7202 */ /* 0x000fe20000000f00 */
[----:B------:R-:W-:Y:S01]  /*5710*/  IMAD.MOV.U32 R9, RZ, RZ, R15 ;  /* 0x000000ffff097224 */ /* 0x000fe200078e000f */
[----:B------:R-:W-:-:S07]  /*5720*/  MOV R8, 0x5740 ;  /* 0x0000574000087802 */ /* 0x000fce0000000f00 */
[----:B------:R-:W-:Y:S05]  /*5730*/  CALL.REL.NOINC `($__internal_164_$__cuda_sm20_div_s64) ;  /* 0x0000001000ec7944 */ /* 0x000fea0003c00000 */
        /* <DEDUP_REMOVED lines=11> */
.L_x_8037:
[----:B------:R-:W-:Y:S05]  /*57f0*/  BSYNC.RECONVERGENT B1 ;  /* 0x0000000000017941 */ /* 0x000fea0003800200 */
.L_x_8035:
        /* <DEDUP_REMOVED lines=40> */
.L_x_8039:
        /* <DEDUP_REMOVED lines=17> */
.L_x_8040:
[----:B------:R-:W-:Y:S05]  /*5b90*/  BSYNC.RECONVERGENT B1 ;  /* 0x0000000000017941 */ /* 0x000fea0003800200 */
.L_x_8038:
        /* <DEDUP_REMOVED lines=9> */
.L_x_8028:
        /* <DEDUP_REMOVED lines=35> */
.L_x_8043:
[----:B------:R-:W-:Y:S01]  /*5e60*/  MOV R26, R14 ;  /* 0x0000000e001a7202 */ /* 0x000fe20000000f00 */
[----:B------:R-:W-:Y:S01]  /*5e70*/  IMAD.MOV.U32 R10, RZ, RZ, R16 ;  /* 0x000000ffff0a7224 */ /* 0x000fe200078e0010 */
[----:B------:R-:W-:Y:S02]  /*5e80*/  MOV R11, R13 ;  /* 0x0000000d000b7202 */ /* 0x000fe40000000f00 */
[----:B------:R-:W-:Y:S02]  /*5e90*/  MOV R9, R17 ;  /* 0x0000001100097202 */ /* 0x000fe40000000f00 */
[----:B------:R-:W-:-:S07]  /*5ea0*/  MOV R8, 0x5ec0 ;  /* 0x00005ec000087802 */ /* 0x000fce0000000f00 */
[----:B------:R-:W-:Y:S05]  /*5eb0*/  CALL.REL.NOINC `($__internal_164_$__cuda_sm20_div_s64) ;  /* 0x0000000c000c7944 */ /* 0x000fea0003c00000 */
        /* <DEDUP_REMOVED lines=10> */
.L_x_8044:
[----:B------:R-:W-:Y:S05]  /*5f60*/  BSYNC.RECONVERGENT B1 ;  /* 0x0000000000017941 */ /* 0x000fea0003800200 */
.L_x_8042:
        /* <DEDUP_REMOVED lines=39> */
.L_x_8046:
        /* <DEDUP_REMOVED lines=17> */
.L_x_8047:
[----:B------:R-:W-:Y:S05]  /*62f0*/  BSYNC.RECONVERGENT B1 ;  /* 0x0000000000017941 */ /* 0x000fea0003800200 */
.L_x_8045:
        /* <DEDUP_REMOVED lines=9> */
.L_x_8041:
        /* <DEDUP_REMOVED lines=31> */
.L_x_8049:
[----:B------:R-:W-:Y:S02]  /*6580*/  MOV R15, R23 ;  /* 0x00000017000f7202 */ /* 0x000fe40000000f00 */
[----:B------:R-:W-:Y:S02]  /*6590*/  MOV R23, R13 ;  /* 0x0000000d00177202 */ /* 0x000fe40000000f00 */
[----:B------:R-:W-:-:S07]  /*65a0*/  MOV R24, 0x65c0 ;  /* 0x000065c000187802 */ /* 0x000fce0000000f00 */
[----:B------:R-:W-:Y:S05]  /*65b0*/  CALL.REL.NOINC `($__internal_165_$__cuda_sm20_rem_s64) ;  /* 0x0000000800987944 */ /* 0x000fea0003c00000 */
.L_x_8050:
[----:B------:R-:W-:Y:S05]  /*65c0*/  BSYNC.RECONVERGENT B1 ;  /* 0x0000000000017941 */ /* 0x000fea0003800200 */
.L_x_8048:
[----:B------:R-:W0:Y:S02]  /*65d0*/  LDC.64 R10, c[0x0][0x398] ;  /* 0x0000e600ff0a7b82 */ /* 0x000e240000000a00 */
[----:B0-----:R-:W-:-:S06]  /*65e0*/  IMAD.WIDE.U32 R6, R7, 0x8, R10 ;  /* 0x0000000807067825 */ /* 0x001fcc00078e000a */
[----:B------:R-:W2:Y:S02]  /*65f0*/  LDG.E.64 R6, desc[UR8][R6.64] ;  /* 0x0000000806067981 */ /* 0x000ea4000c1e1b00 */
[-C--:B--2---:R-:W-:Y:S02]  /*6600*/  IMAD R3, R7, R8.reuse, RZ ;  /* 0x0000000807037224 */ /* 0x084fe400078e02ff */
[----:B------:R-:W-:-:S04]  /*6610*/  IMAD.WIDE.U32 R4, R6, R8, R4 ;  /* 0x0000000806047225 */ /* 0x000fc800078e0004 */
[----:B------:R-:W-:-:S04]  /*6620*/  IMAD R3, R6, R9, R3 ;  /* 0x0000000906037224 */ /* 0x000fc800078e0203 */
[----:B------:R-:W-:-:S07]  /*6630*/  IMAD.IADD R5, R5, 0x1, R3 ;  /* 0x0000000105057824 */ /* 0x000fce00078e0203 */
.L_x_8001:
[----:B------:R-:W0:Y:S02]  /*6640*/  LDCU.64 UR12, c[0x0][0x388] ;  /* 0x00007100ff0c77ac */ /* 0x000e240008000a00 */
[----:B0-----:R-:W-:-:S04]  /*6650*/  IADD3 R4, P0, PT, R4, UR12, RZ ;  /* 0x0000000c04047c10 */ /* 0x001fc8000ff1e0ff */
[----:B------:R-:W-:-:S06]  /*6660*/  IADD3.X R5, PT, PT, R5, UR13, RZ, P0, !PT ;  /* 0x0000000d05057c10 */ /* 0x000fcc00087fe4ff */
[----:B------:R-:W2:Y:S04]  /*6670*/  LDG.E.U8 R5, desc[UR8][R4.64] ;  /* 0x0000000804057981 */ /* 0x000ea8000c1e1100 */
[----:B--2---:R0:W-:Y:S02]  /*6680*/  STS.U8 [R0+UR4], R5 ;  /* 0x0000000500007988 */ /* 0x0041e40008000004 */
.L_x_8000:
[----:B------:R-:W-:Y:S05]  /*6690*/  BSYNC.RECONVERGENT B0 ;  /* 0x0000000000007941 */ /* 0x000fea0003800200 */
.L_x_7950:
[----:B------:R-:W-:Y:S01]  /*66a0*/  BAR.SYNC.DEFER_BLOCKING 0x0 ;  /* 0x0000000000007b1d */ /* 0x000fe20000010000 */
[----:B------:R-:W-:-:S09]  /*66b0*/  UISETP.GE.U32.AND UP0, UPT, UR5, 0x42, UPT ;  /* 0x000000420500788c */ /* 0x000fd2000bf06070 */
[----:B------:R-:W-:Y:S05]  /*66c0*/  BRA.U !UP0, `(.L_x_8051) ;  /* 0x00000001083c7547 */ /* 0x000fea000b800000 */
.L_x_8054:
        /* <DEDUP_REMOVED lines=10> */
.L_x_8053:
[----:B------:R-:W-:Y:S05]  /*6770*/  BSYNC.RECONVERGENT B0 ;  /* 0x0000000000007941 */ /* 0x000fea0003800200 */
.L_x_8052:
[----:B------:R-:W-:Y:S01]  /*6780*/  BAR.SYNC.DEFER_BLOCKING 0x0 ;  /* 0x0000000000007b1d */ /* 0x000fe20000010000 */
[----:B------:R-:W-:-:S05]  /*6790*/  UISETP.GT.U32.AND UP0, UPT, UR5, 0x83, UPT ;  /* 0x000000830500788c */ /* 0x000fca000bf04070 */
[----:B------:R-:W-:-:S04]  /*67a0*/  UMOV UR5, UR6 ;  /* 0x0000000600057c82 */ /* 0x000fc80008000000 */
[----:B------:R-:W-:Y:S05]  /*67b0*/  BRA.U UP0, `(.L_x_8054) ;  /* 0xfffffffd00c47547 */ /* 0x000fea000b83ffff */
.L_x_8051:
        /* <DEDUP_REMOVED lines=51> */
        .weak           $__internal_164_$__cuda_sm20_div_s64
        .type           $__internal_164_$__cuda_sm20_div_s64,@function
        .size           $__internal_164_$__cuda_sm20_div_s64,($__internal_165_$__cuda_sm20_rem_s64 - $__internal_164_$__cuda_sm20_div_s64)
$__internal_164_$__cuda_sm20_div_s64:
        /* <DEDUP_REMOVED lines=82> */
[----:B------:R-:W-:Y:S06]  /*7010*/  RET.REL.NODEC R8 `(uncontiguous_cumulate_all_u8) ;  /* 0xffffff8c08f87950 */ /* 0x000fec0003c3ffff */
        .weak           $__internal_165_$__cuda_sm20_rem_s64
        .type           $__internal_165_$__cuda_sm20_rem_s64,@function
        .size           $__internal_165_$__cuda_sm20_rem_s64,(.L_x_30481 - $__internal_165_$__cuda_sm20_rem_s64)
$__internal_165_$__cuda_sm20_rem_s64:
        /* <DEDUP_REMOVED lines=76> */
[----:B------:R-:W-:Y:S06]  /*74e0*/  RET.REL.NODEC R24 `(uncontiguous_cumulate_all_u8) ;  /* 0xffffff8818c47950 */ /* 0x000fec0003c3ffff */
.L_x_8055:
        /* <DEDUP_REMOVED lines=9> */
.L_x_30481:


//--------------------- .text.uncontiguous_all_u8 --------------------------
	.section	.text.uncontiguous_all_u8,"ax",@progbits
	.align	128
        .global         uncontiguous_all_u8
        .type           uncontiguous_all_u8,@function
        .size           uncontiguous_all_u8,(.L_x_30483 - uncontiguous_all_u8)
        .other          uncontiguous_all_u8,@"STO_CUDA_ENTRY STV_DEFAULT"
uncontiguous_all_u8:
.text.uncontiguous_all_u8:
        /* <DEDUP_REMOVED lines=39> */
.L_x_8084:
        /* <DEDUP_REMOVED lines=32> */
.L_x_8061:
[----:B------:R-:W-:Y:S01]  /*0470*/  MOV R26, R4 ;  /* 0x00000004001a7202 */ /* 0x000fe20000000f00 */
[----:B------:R-:W-:Y:S01]  /*0480*/  IMAD.MOV.U32 R11, RZ, RZ, R5 ;  /* 0x000000ffff0b7224 */ /* 0x000fe200078e0005 */
[----:B------:R-:W-:Y:S01]  /*0490*/  MOV R10, R36 ;  /* 0x00000024000a7202 */ /* 0x000fe20000000f00 */
[----:B------:R-:W-:Y:S01]  /*04a0*/  IMAD.MOV.U32 R9, RZ, RZ, R37 ;  /* 0x000000ffff097224 */ /* 0x000fe200078e0025 */
[----:B------:R-:W-:-:S07]  /*04b0*/  MOV R8, 0x4d0 ;  /* 0x000004d000087802 */ /* 0x000fce0000000f00 */
[----:B-1----:R-:W-:Y:S05]  /*04c0*/  CALL.REL.NOINC `($__internal_166_$__cuda_sm20_div_s64) ;  /* 0x0000006400907944 */ /* 0x002fea0003c00000 */
        /* <DEDUP_REMOVED lines=9> */
.L_x_8062:
[----:B------:R-:W-:Y:S05]  /*0560*/  BSYNC.RECONVERGENT B1 ;  /* 0x0000000000017941 */ /* 0x000fea0003800200 */
.L_x_8060:
        /* <DEDUP_REMOVED lines=33> */
.L_x_8064:
[----:B------:R-:W-:Y:S01]  /*0780*/  MOV R26, R18 ;  /* 0x00000012001a7202 */ /* 0x000fe20000000f00 */
[----:B------:R-:W-:Y:S01]  /*0790*/  IMAD.MOV.U32 R11, RZ, RZ, R19 ;  /* 0x000000ffff0b7224 */ /* 0x000fe200078e0013 */
[----:B------:R-:W-:Y:S01]  /*07a0*/  MOV R10, R36 ;  /* 0x00000024000a7202 */ /* 0x000fe20000000f00 */
[----:B------:R-:W-:Y:S01]  /*07b0*/  IMAD.MOV.U32 R9, RZ, RZ, R37 ;  /* 0x000000ffff097224 */ /* 0x000fe200078e0025 */
[----:B------:R-:W-:-:S07]  /*07c0*/  MOV R8, 0x7e0 ;  /* 0x000007e000087802 */ /* 0x000fce0000000f00 */
[----:B------:R-:W-:Y:S05]  /*07d0*/  CALL.REL.NOINC `($__internal_166_$__cuda_sm20_div_s64) ;  /* 0x0000006000cc7944 */ /* 0x000fea0003c00000 */
        /* <DEDUP_REMOVED lines=9> */
.L_x_8065:
[----:B------:R-:W-:Y:S05]  /*0870*/  BSYNC.RECONVERGENT B1 ;  /* 0x0000000000017941 */ /* 0x000fea0003800200 */
.L_x_8063:
        /* <DEDUP_REMOVED lines=34> */
.L_x_8067:
[----:B------:R-:W-:Y:S01]  /*0aa0*/  IMAD.MOV.U32 R26, RZ, RZ, R22 ;  /* 0x000000ffff1a7224 */ /* 0x000fe200078e0016 */
[----:B------:R-:W-:Y:S01]  /*0ab0*/  MOV R11, R23 ;  /* 0x00000017000b7202 */ /* 0x000fe20000000f00 */
[----:B------:R-:W-:Y:S01]  /*0ac0*/  IMAD.MOV.U32 R10, RZ, RZ, R40 ;  /* 0x000000ffff0a7224 */ /* 0x000fe200078e0028 */
[----:B------:R-:W-:Y:S02]  /*0ad0*/  MOV R9, R41 ;  /* 0x0000002900097202 */ /* 0x000fe40000000f00 */
[----:B------:R-:W-:-:S07]  /*0ae0*/  MOV R8, 0xb00 ;  /* 0x00000b0000087802 */ /* 0x000fce0000000f00 */
[----:B------:R-:W-:Y:S05]  /*0af0*/  CALL.REL.NOINC `($__internal_166_$__cuda_sm20_div_s64) ;  /* 0x0000006000047944 */ /* 0x000fea0003c00000 */
        /* <DEDUP_REMOVED lines=10> */
.L_x_8068:
[----:B------:R-:W-:Y:S05]  /*0ba0*/  BSYNC.RECONVERGENT B1 ;  /* 0x0000000000017941 */ /* 0x000fea0003800200 */
.L_x_8066:
        /* <DEDUP_REMOVED lines=35> */
.L_x_8070:
[----:B------:R-:W-:Y:S01]  /*0de0*/  MOV R26, R42 ;  /* 0x0000002a001a7202 */ /* 0x000fe20000000f00 */
[----:B------:R-:W-:Y:S01]  /*0df0*/  IMAD.MOV.U32 R11, RZ, RZ, R43 ;  /* 0x000000ffff0b7224 */ /* 0x000fe200078e002b */
[----:B------:R-:W-:Y:S01]  /*0e00*/  MOV R10, R40 ;  /* 0x00000028000a7202 */ /* 0x000fe20000000f00 */
[----:B------:R-:W-:Y:S01]  /*0e10*/  IMAD.MOV.U32 R9, RZ, RZ, R41 ;  /* 0x000000ffff097224 */ /* 0x000fe200078e0029 */
[----:B------:R-:W-:-:S07]  /*0e20*/  MOV R8, 0xe40 ;  /* 0x00000e4000087802 */ /* 0x000fce0000000f00 */
[----:B------:R-:W-:Y:S05]  /*0e30*/  CALL.REL.NOINC `($__internal_166_$__cuda_sm20_div_s64) ;  /* 0x0000005c00347944 */ /* 0x000fea0003c00000 */
        /* <DEDUP_REMOVED lines=11> */
.L_x_8071:
[----:B------:R-:W-:Y:S05]  /*0ef0*/  BSYNC.RECONVERGENT B1 ;  /* 0x0000000000017941 */ /* 0x000fea0003800200 */
.L_x_8069:
        /* <DEDUP_REMOVED lines=36> */
.L_x_8073:
        /* <DEDUP_REMOVED lines=16> */
.L_x_8074:
[----:B------:R-:W-:Y:S05]  /*1240*/  BSYNC.RECONVERGENT B1 ;  /* 0x0000000000017941 */ /* 0x000fea0003800200 */
.L_x_8072:
        /* <DEDUP_REMOVED lines=34> */
.L_x_8076:
[----:B------:R-:W-:Y:S01]  /*1470*/  IMAD.MOV.U32 R26, RZ, RZ, R40 ;  /* 0x000000ffff1a7224 */ /* 0x000fe200078e0028 */
[----:B------:R-:W-:Y:S01]  /*1480*/  MOV R11, R41 ;  /* 0x00000029000b7202 */ /* 0x000fe20000000f00 */
[----:B------:R-:W-:Y:S01]  /*1490*/  IMAD.MOV.U32 R10, RZ, RZ, R20 ;  /* 0x000000ffff0a7224 */ /* 0x000fe200078e0014 */
[----:B------:R-:W-:Y:S02]  /*14a0*/  MOV R9, R21 ;  /* 0x0000001500097202 */ /* 0x000fe40000000f00 */
[----:B------:R-:W-:-:S07]  /*14b0*/  MOV R8, 0x14d0 ;  /* 0x000014d000087802 */ /* 0x000fce0000000f00 */
[----:B------:R-:W-:Y:S05]  /*14c0*/  CALL.REL.NOINC `($__internal_166_$__cuda_sm20_div_s64) ;  /* 0x0000005400907944 */ /* 0x000fea0003c00000 */
        /* <DEDUP_REMOVED lines=11> */
.L_x_8077:
[----:B------:R-:W-:Y:S05]  /*1580*/  BSYNC.RECONVERGENT B1 ;  /* 0x0000000000017941 */ /* 0x000fea0003800200 */
.L_x_8075:
        /* <DEDUP_REMOVED lines=34> */
.L_x_8079:
        /* <DEDUP_REMOVED lines=17> */
.L_x_8080:
[----:B------:R-:W-:Y:S05]  /*18c0*/  BSYNC.RECONVERGENT B1 ;  /* 0x0000000000017941 */ /* 0x000fea0003800200 */
.L_x_8078:
        /* <DEDUP_REMOVED lines=35> */
.L_x_8082:
[----:B------:R-:W-:Y:S01]  /*1b00*/  MOV R26, R18 ;  /* 0x00000012001a7202 */ /* 0x000fe20000000f00 */
[----:B------:R-:W-:Y:S01]  /*1b10*/  IMAD.MOV.U32 R11, RZ, RZ, R19 ;  /* 0x000000ffff0b7224 */ /* 0x000fe200078e0013 */
[----:B------:R-:W-:Y:S01]  /*1b20*/  MOV R10, R20 ;  /* 0x00000014000a7202 */ /* 0x000fe20000000f00 */
[----:B------:R-:W-:Y:S01]  /*1b30*/  IMAD.MOV.U32 R9, RZ, RZ, R21 ;  /* 0x000000ffff097224 */ /* 0x000fe200078e0015 */
[----:B------:R-:W-:-:S07]  /*1b40*/  MOV R8, 0x1b60 ;  /* 0x00001b6000087802 */ /* 0x000fce0000000f00 */
[----:B------:R-:W-:Y:S05]  /*1b50*/  CALL.REL.NOINC `($__internal_166_$__cuda_sm20_div_s64) ;  /* 0x0000004c00ec7944 */ /* 0x000fea0003c00000 */
        /* <DEDUP_REMOVED lines=11> */
.L_x_8083:
[----:B------:R-:W-:Y:S05]  /*1c10*/  BSYNC.RECONVERGENT B1 ;  /* 0x0000000000017941 */ /* 0x000fea0003800200 */
.L_x_8081:
        /* <DEDUP_REMOVED lines=9> */
.L_x_8059:
        /* <DEDUP_REMOVED lines=36> */
.L_x_8087:
[----:B------:R-:W-:Y:S01]  /*1ef0*/  IMAD.MOV.U32 R26, RZ, RZ, R4 ;  /* 0x000000ffff1a7224 */ /* 0x000fe200078e0004 */
[----:B------:R-:W-:Y:S01]  /*1f00*/  MOV R11, R5 ;  /* 0x00000005000b7202 */ /* 0x000fe20000000f00 */
[----:B------:R-:W-:Y:S01]  /*1f10*/  IMAD.MOV.U32 R10, RZ, RZ, R6 ;  /* 0x000000ffff0a7224 */ /* 0x000fe200078e0006 */
[----:B------:R-:W-:Y:S02]  /*1f20*/  MOV R9, R7 ;  /* 0x0000000700097202 */ /* 0x000fe40000000f00 */
[----:B------:R-:W-:-:S07]  /*1f30*/  MOV R8, 0x1f50 ;  /* 0x00001f5000087802 */ /* 0x000fce0000000f00 */
[----:B------:R-:W-:Y:S05]  /*1f40*/  CALL.REL.NOINC `($__internal_166_$__cuda_sm20_div_s64) ;  /* 0x0000004800f07944 */ /* 0x000fea0003c00000 */
        /* <DEDUP_REMOVED lines=9> */
.L_x_8088:
[----:B------:R-:W-:Y:S05]  /*1fe0*/  BSYNC.RECONVERGENT B1 ;  /* 0x0000000000017941 */ /* 0x000fea0003800200 */
.L_x_8086:
        /* <DEDUP_REMOVED lines=34> */
.L_x_8090:
        /* <DEDUP_REMOVED lines=14> */
.L_x_8091:
[----:B------:R-:W-:Y:S05]  /*22f0*/  BSYNC.RECONVERGENT B1 ;  /* 0x0000000000017941 */ /* 0x000fea0003800200 */
.L_x_8089:
        /* <DEDUP_REMOVED lines=36> */
.L_x_8093:
        /* <DEDUP_REMOVED lines=17> */
.L_x_8094:
[----:B------:R-:W-:Y:S05]  /*2650*/  BSYNC.RECONVERGENT B1 ;  /* 0x0000000000017941 */ /* 0x000fea0003800200 */
.L_x_8092:
        /* <DEDUP_REMOVED lines=35> */
.L_x_8096:
[----:B------:R-:W-:Y:S01]  /*2890*/  IMAD.MOV.U32 R26, RZ, RZ, R16 ;  /* 0x000000ffff1a7224 */ /* 0x000fe200078e0010 */
[----:B------:R-:W-:Y:S01]  /*28a0*/  MOV R11, R17 ;  /* 0x00000011000b7202 */ /* 0x000fe20000000f00 */
[----:B------:R-:W-:Y:S01]  /*28b0*/  IMAD.MOV.U32 R10, RZ, RZ, R14 ;  /* 0x000000ffff0a7224 */ /* 0x000fe200078e000e */
[----:B------:R-:W-:Y:S02]  /*28c0*/  MOV R9, R15 ;  /* 0x0000000f00097202 */ /* 0x000fe40000000f00 */
[----:B------:R-:W-:-:S07]  /*28d0*/  MOV R8, 0x28f0 ;  /* 0x000028f000087802 */ /* 0x000fce0000000f00 */
[----:B------:R-:W-:Y:S05]  /*28e0*/  CALL.REL.NOINC `($__internal_166_$__cuda_sm20_div_s64) ;  /* 0x0000004000887944 */ /* 0x000fea0003c00000 */
        /* <DEDUP_REMOVED lines=10> */
.L_x_8097:
[----:B------:R-:W-:Y:S05]  /*2990*/  BSYNC.RECONVERGENT B1 ;  /* 0x0000000000017941 */ /* 0x000fea0003800200 */
.L_x_8095:
[----:B------:R-:W-:Y:S01]  /*29a0*/  IMAD R9, R9, R22, RZ ;  /* 0x0000001609097224 */ /* 0x000fe200078e02ff */
[----:B------:R-:W-:Y:S01]  /*29b0*/  IADD3 R3, PT, PT, R3, -0x2, RZ ;  /* 0xfffffffe03037810 */ /* 0x000fe20007ffe0ff */
[----:B------:R-:W-:Y:S02]  /*29c0*/  IMAD.MOV.U32 R6, RZ, RZ, R20 ;  /* 0x000000ffff067224 */ /* 0x000fe400078e0014 */
[-C--:B------:R-:W-:Y:S02]  /*29d0*/  IMAD R9, R23, R8.reuse, R9 ;  /* 0x0000000817097224 */ /* 0x080fe400078e0209 */
[----:B------:R-:W-:-:S04]  /*29e0*/  IMAD.WIDE.U32 R20, R22, R8, R6 ;  /* 0x0000000816147225 */ /* 0x000fc800078e0006 */
[----:B------:R-:W-:-:S07]  /*29f0*/  IMAD.IADD R21, R21, 0x1, R9 ;  /* 0x0000000115157824 */ /* 0x000fce00078e0209 */
.L_x_8085:
        /* <DEDUP_REMOVED lines=31> */
.L_x_8099:
[----:B------:R-:W-:Y:S01]  /*2bf0*/  MOV R14, R4 ;  /* 0x00000004000e7202 */ /* 0x000fe20000000f00 */
[----:B------:R-:W-:Y:S01]  /*2c00*/  IMAD.MOV.U32 R23, RZ, RZ, R5 ;  /* 0x000000ffff177224 */ /* 0x000fe200078e0005 */
[----:B------:R-:W-:Y:S01]  /*2c10*/  MOV R22, R6 ;  /* 0x0000000600167202 */ /* 0x000fe20000000f00 */
[----:B------:R-:W-:Y:S01]  /*2c20*/  IMAD.MOV.U32 R15, RZ, RZ, R7 ;  /* 0x000000ffff0f7224 */ /* 0x000fe200078e0007 */
[----:B------:R-:W-:-:S07]  /*2c30*/  MOV R24, 0x2c50 ;  /* 0x00002c5000187802 */ /* 0x000fce0000000f00 */
[----:B------:R-:W-:Y:S05]  /*2c40*/  CALL.REL.NOINC `($__internal_167_$__cuda_sm20_rem_s64) ;  /* 0x0000004000fc7944 */ /* 0x000fea0003c00000 */
.L_x_8100:
[----:B------:R-:W-:Y:S05]  /*2c50*/  BSYNC.RECONVERGENT B1 ;  /* 0x0000000000017941 */ /* 0x000fea0003800200 */
.L_x_8098:
        /* <DEDUP_REMOVED lines=31> */
.L_x_8102:
[----:B------:R-:W-:Y:S01]  /*2e50*/  IMAD.MOV.U32 R22, RZ, RZ, R6 ;  /* 0x000000ffff167224 */ /* 0x000fe200078e0006 */
[----:B------:R-:W-:Y:S01]  /*2e60*/  MOV R15, R7 ;  /* 0x00000007000f7202 */ /* 0x000fe20000000f00 */
[----:B------:R-:W-:Y:S01]  /*2e70*/  IMAD.MOV.U32 R14, RZ, RZ, R18 ;  /* 0x000000ffff0e7224 */ /* 0x000fe200078e0012 */
[----:B------:R-:W-:Y:S02]  /*2e80*/  MOV R23, R19 ;  /* 0x0000001300177202 */ /* 0x000fe40000000f00 */
[----:B------:R-:W-:-:S07]  /*2e90*/  MOV R24, 0x2eb0 ;  /* 0x00002eb000187802 */ /* 0x000fce0000000f00 */
[----:B------:R-:W-:Y:S05]  /*2ea0*/  CALL.REL.NOINC `($__internal_167_$__cuda_sm20_rem_s64) ;  /* 0x0000004000647944 */ /* 0x000fea0003c00000 */
[----:B------:R-:W-:Y:S01]  /*2eb0*/  IMAD.MOV.U32 R6, RZ, RZ, R8 ;  /* 0x000000ffff067224 */ /* 0x000fe200078e0008 */
[----:B------:R-:W-:-:S07]  /*2ec0*/  MOV R7, R9 ;  /* 0x0000000900077202 */ /* 0x000fce0000000f00 */
.L_x_8103:
[----:B------:R-:W-:Y:S05]  /*2ed0*/  BSYNC.RECONVERGENT B1 ;  /* 0x0000000000017941 */ /* 0x000fea0003800200 */
.L_x_8101:
[----:B------:R-:W-:Y:S02]  /*2ee0*/  IMAD R3, R7, R4, RZ ;  /* 0x0000000407037224 */ /* 0x000fe400078e02ff */
[----:B------:R-:W-:-:S04]  /*2ef0*/  IMAD.WIDE.U32 R20, R4, R6, R20 ;  /* 0x0000000604147225 */ /* 0x000fc800078e0014 */
[----:B------:R-:W-:-:S04]  /*2f00*/  IMAD R3, R5, R6, R3 ;  /* 0x0000000605037224 */ /* 0x000fc800078e0203 */
[----:B------:R-:W-:-:S07]  /*2f10*/  IMAD.IADD R21, R21, 0x1, R3 ;  /* 0x0000000115157824 */ /* 0x000fce00078e0203 */
.L_x_8058:
        /* <DEDUP_REMOVED lines=12> */
.L_x_8105:
[----:B------:R-:W-:Y:S05]  /*2fe0*/  BSYNC.RECONVERGENT B1 ;  /* 0x0000000000017941 */ /* 0x000fea0003800200 */
.L_x_8104:
[----:B------:R-:W-:-:S05]  /*2ff0*/  SEL R3, RZ, 0x1, !P0 ;  /* 0x00000001ff037807 */ /* 0x000fca0004000000 */
[----:B------:R1:W-:Y:S01]  /*3000*/  STS.U8 [R0+UR4], R3 ;  /* 0x0000000300007988 */ /* 0x0003e20008000004 */
[----:B------:R-:W-:Y:S05]  /*3010*/  BRA `(.L_x_8106) ;  /* 0x0000003400a47947 */ /* 0x000fea0003800000 */
.L_x_8057:
        /* <DEDUP_REMOVED lines=20> */
.L_x_8133:
        /* <DEDUP_REMOVED lines=33> */
.L_x_8110:
[----:B------:R-:W-:Y:S01]  /*3370*/  IMAD.MOV.U32 R26, RZ, RZ, R14 ;  /* 0x000000ffff1a7224 */ /* 0x000fe200078e000e */
[----:B------:R-:W-:Y:S01]  /*3380*/  MOV R11, R13 ;  /* 0x0000000d000b7202 */ /* 0x000fe20000000f00 */
[----:B------:R-:W-:Y:S01]  /*3390*/  IMAD.MOV.U32 R10, RZ, RZ, R34 ;  /* 0x000000ffff0a7224 */ /* 0x000fe200078e0022 */
[----:B------:R-:W-:Y:S02]  /*33a0*/  MOV R9, R35 ;  /* 0x0000002300097202 */ /* 0x000fe40000000f00 */
[----:B------:R-:W-:-:S07]  /*33b0*/  MOV R8, 0x33d0 ;  /* 0x000033d000087802 */ /* 0x000fce0000000f00 */
[----:B-123--:R-:W-:Y:S05]  /*33c0*/  CALL.REL.NOINC `($__internal_166_$__cuda_sm20_div_s64) ;  /* 0x0000003400d07944 */ /* 0x00efea0003c00000 */
        /* <DEDUP_REMOVED lines=10> */
.L_x_8111:
[----:B------:R-:W-:Y:S05]  /*3470*/  BSYNC.RECONVERGENT B1 ;  /* 0x0000000000017941 */ /* 0x000fea0003800200 */
.L_x_8109:
        /* <DEDUP_REMOVED lines=37> */
.L_x_8113:
        /* <DEDUP_REMOVED lines=17> */
.L_x_8114:
[----:B------:R-:W-:Y:S05]  /*37e0*/  BSYNC.RECONVERGENT B1 ;  /* 0x0000000000017941 */ /* 0x000fea0003800200 */
.L_x_8112:
        /* <DEDUP_REMOVED lines=38> */
.L_x_8116:
[----:B------:R-:W-:Y:S01]  /*3a50*/  IMAD.MOV.U32 R26, RZ, RZ, R34 ;  /* 0x000000ffff1a7224 */ /* 0x000fe200078e0022 */
[----:B------:R-:W-:Y:S01]  /*3a60*/  MOV R11, R35 ;  /* 0x00000023000b7202 */ /* 0x000fe20000000f00 */
[----:B------:R-:W-:Y:S01]  /*3a70*/  IMAD.MOV.U32 R10, RZ, RZ, R36 ;  /* 0x000000ffff0a7224 */ /* 0x000fe200078e0024 */
[----:B------:R-:W-:Y:S02]  /*3a80*/  MOV R9, R37 ;  /* 0x0000002500097202 */ /* 0x000fe40000000f00 */
[----:B------:R-:W-:-:S07]  /*3a90*/  MOV R8, 0x3ab0 ;  /* 0x00003ab000087802 */ /* 0x000fce0000000f00 */
[----:B-1----:R-:W-:Y:S05]  /*3aa0*/  CALL.REL.NOINC `($__internal_166_$__cuda_sm20_div_s64) ;  /* 0x0000003000187944 */ /* 0x002fea0003c00000 */
        /* <DEDUP_REMOVED lines=11> */
.L_x_8117:
[----:B------:R-:W-:Y:S05]  /*3b60*/  BSYNC.RECONVERGENT B1 ;  /* 0x0000000000017941 */ /* 0x000fea0003800200 */
.L_x_8115:
        /* <DEDUP_REMOVED lines=37> */
.L_x_8119:
        /* <DEDUP_REMOVED lines=17> */
.L_x_8120:
[----:B------:R-:W-:Y:S05]  /*3ed0*/  BSYNC.RECONVERGENT B1 ;  /* 0x0000000000017941 */ /* 0x000fea0003800200 */
.L_x_8118:
        /* <DEDUP_REMOVED lines=38> */
.L_x_8122:
        /* <DEDUP_REMOVED lines=17> */
.L_x_8123:
[----:B------:R-:W-:Y:S05]  /*4250*/  BSYNC.RECONVERGENT B1 ;  /* 0x0000000000017941 */ /* 0x000fea0003800200 */
.L_x_8121:
        /* <DEDUP_REMOVED lines=38> */
.L_x_8125:
        /* <DEDUP_REMOVED lines=17> */
.L_x_8126:
[----:B------:R-:W-:Y:S05]  /*45d0*/  BSYNC.RECONVERGENT B1 ;  /* 0x0000000000017941 */ /* 0x000fea0003800200 */
.L_x_8124:
        /* <DEDUP_REMOVED lines=37> */
.L_x_8128:
        /* <DEDUP_REMOVED lines=17> */
.L_x_8129:
[----:B------:R-:W-:Y:S05]  /*4940*/  BSYNC.RECONVERGENT B1 ;  /* 0x0000000000017941 */ /* 0x000fea0003800200 */
.L_x_8127:
        /* <DEDUP_REMOVED lines=37> */
.L_x_8131:
        /* <DEDUP_REMOVED lines=17> */
.L_x_8132:
[----:B------:R-:W-:Y:S05]  /*4cb0*/  BSYNC.RECONVERGENT B1 ;  /* 0x0000000000017941 */ /* 0x000fea0003800200 */
.L_x_8130:
        /* <DEDUP_REMOVED lines=12> */
.L_x_8108:
        /* <DEDUP_REMOVED lines=37> */
.L_x_8136:
[----:B------:R-:W-:Y:S01]  /*4fd0*/  IMAD.MOV.U32 R26, RZ, RZ, R14 ;  /* 0x000000ffff1a7224 */ /* 0x000fe200078e000e */
[----:B------:R-:W-:Y:S01]  /*4fe0*/  MOV R11, R13 ;  /* 0x0000000d000b7202 */ /* 0x000fe20000000f00 */
[----:B------:R-:W-:Y:S01]  /*4ff0*/  IMAD.MOV.U32 R10, RZ, RZ, R16 ;  /* 0x000000ffff0a7224 */ /* 0x000fe200078e0010 */
[----:B------:R-:W-:Y:S02]  /*5000*/  MOV R9, R17 ;  /* 0x0000001100097202 */ /* 0x000fe40000000f00 */
[----:B------:R-:W-:-:S07]  /*5010*/  MOV R8, 0x5030 ;  /* 0x0000503000087802 */ /* 0x000fce0000000f00 */
[----:B------:R-:W-:Y:S05]  /*5020*/  CALL.REL.NOINC `($__internal_166_$__cuda_sm20_div_s64) ;  /* 0x0000001800b87944 */ /* 0x000fea0003c00000 */
        /* <DEDUP_REMOVED lines=10> */
.L_x_8137:
[----:B------:R-:W-:Y:S05]  /*50d0*/  BSYNC.RECONVERGENT B1 ;  /* 0x0000000000017941 */ /* 0x000fea0003800200 */
.L_x_8135:
        /* <DEDUP_REMOVED lines=38> */
.L_x_8139:
        /* <DEDUP_REMOVED lines=17> */
.L_x_8140:
[----:B------:R-:W-:Y:S05]  /*5450*/  BSYNC.RECONVERGENT B1 ;  /* 0x0000000000017941 */ /* 0x000fea0003800200 */
.L_x_8138:
        /* <DEDUP_REMOVED lines=40> */
.L_x_8142:
        /* <DEDUP_REMOVED lines=17> */
.L_x_8143:
[----:B------:R-:W-:Y:S05]  /*57f0*/  BSYNC.RECONVERGENT B1 ;  /* 0x0000000000017941 */ /* 0x000fea0003800200 */
.L_x_8141:
        /* <DEDUP_REMOVED lines=40> */
.L_x_8145:
        /* <DEDUP_REMOVED lines=17> */
.L_x_8146:
[----:B------:R-:W-:Y:S05]  /*5b90*/  BSYNC.RECONVERGENT B1 ;  /* 0x0000000000017941 */ /* 0x000fea0003800200 */
.L_x_8144:
        /* <DEDUP_REMOVED lines=9> */
.L_x_8134:
        /* <DEDUP_REMOVED lines=35> */
.L_x_8149:
[----:B------:R-:W-:Y:S01]  /*5e60*/  MOV R26, R14 ;  /* 0x0000000e001a7202 */ /* 0x000fe20000000f00 */
[----:B------:R-:W-:Y:S01]  /*5e70*/  IMAD.MOV.U32 R10, RZ, RZ, R16 ;  /* 0x000000ffff0a7224 */ /* 0x000fe200078e0010 */
[----:B------:R-:W-:Y:S02]  /*5e80*/  MOV R11, R13 ;  /* 0x0000000d000b7202 */ /* 0x000fe40000000f00 */
[----:B------:R-:W-:Y:S02]  /*5e90*/  MOV R9, R17 ;  /* 0x0000001100097202 */ /* 0x000fe40000000f00 */
[----:B------:R-:W-:-:S07]  /*5ea0*/  MOV R8, 0x5ec0 ;  /* 0x00005ec000087802 */ /* 0x000fce0000000f00 */
[----:B------:R-:W-:Y:S05]  /*5eb0*/  CALL.REL.NOINC `($__internal_166_$__cuda_sm20_div_s64) ;  /* 0x0000000c00147944 */ /* 0x000fea0003c00000 */
        /* <DEDUP_REMOVED lines=10> */
.L_x_8150:
[----:B------:R-:W-:Y:S05]  /*5f60*/  BSYNC.RECONVERGENT B1 ;  /* 0x0000000000017941 */ /* 0x000fea0003800200 */
.L_x_8148:
        /* <DEDUP_REMOVED lines=39> */
.L_x_8152:
        /* <DEDUP_REMOVED lines=17> */
.L_x_8153:
[----:B------:R-:W-:Y:S05]  /*62f0*/  BSYNC.RECONVERGENT B1 ;  /* 0x0000000000017941 */ /* 0x000fea0003800200 */
.L_x_8151:
        /* <DEDUP_REMOVED lines=9> */
.L_x_8147:
        /* <DEDUP_REMOVED lines=31> */
.L_x_8155:
[----:B------:R-:W-:Y:S02]  /*6580*/  MOV R15, R23 ;  /* 0x00000017000f7202 */ /* 0x000fe40000000f00 */
[----:B------:R-:W-:Y:S02]  /*6590*/  MOV R23, R13 ;  /* 0x0000000d00177202 */ /* 0x000fe40000000f00 */
[----:B------:R-:W-:-:S07]  /*65a0*/  MOV R24, 0x65c0 ;  /* 0x000065c000187802 */ /* 0x000fce0000000f00 */
[----:B------:R-:W-:Y:S05]  /*65b0*/  CALL.REL.NOINC `($__internal_167_$__cuda_sm20_rem_s64) ;  /* 0x0000000800a07944 */ /* 0x000fea0003c00000 */
.L_x_8156:
[----:B------:R-:W-:Y:S05]  /*65c0*/  BSYNC.RECONVERGENT B1 ;  /* 0x0000000000017941 */ /* 0x000fea0003800200 */
.L_x_8154:
[----:B------:R-:W0:Y:S02]  /*65d0*/  LDC.64 R10, c[0x0][0x398] ;  /* 0x0000e600ff0a7b82 */ /* 0x000e240000000a00 */
[----:B0-----:R-:W-:-:S06]  /*65e0*/  IMAD.WIDE.U32 R6, R7, 0x8, R10 ;  /* 0x0000000807067825 */ /* 0x001fcc00078e000a */
[----:B------:R-:W2:Y:S02]  /*65f0*/  LDG.E.64 R6, desc[UR8][R6.64] ;  /* 0x0000000806067981 */ /* 0x000ea4000c1e1b00 */
[-C--:B--2---:R-:W-:Y:S02]  /*6600*/  IMAD R3, R7, R8.reuse, RZ ;  /* 0x0000000807037224 */ /* 0x084fe400078e02ff */
[----:B------:R-:W-:-:S04]  /*6610*/  IMAD.WIDE.U32 R4, R6, R8, R4 ;  /* 0x0000000806047225 */ /* 0x000fc800078e0004 */
[----:B------:R-:W-:-:S04]  /*6620*/  IMAD R3, R6, R9, R3 ;  /* 0x0000000906037224 */ /* 0x000fc800078e0203 */
[----:B------:R-:W-:-:S07]  /*6630*/  IMAD.IADD R5, R5, 0x1, R3 ;  /* 0x0000000105057824 */ /* 0x000fce00078e0203 */
.L_x_8107:
[----:B------:R-:W0:Y:S02]  /*6640*/  LDCU.64 UR12, c[0x0][0x388] ;  /* 0x00007100ff0c77ac */ /* 0x000e240008000a00 */
[----:B0-----:R-:W-:-:S04]  /*6650*/  IADD3 R4, P0, PT, R4, UR12, RZ ;  /* 0x0000000c04047c10 */ /* 0x001fc8000ff1e0ff */
[----:B------:R-:W-:-:S05]  /*6660*/  IADD3.X R5, PT, PT, R5, UR13, RZ, P0, !PT ;  /* 0x0000000d05057c10 */ /* 0x000fca00087fe4ff */
[----:B------:R-:W2:Y:S02]  /*6670*/  LDG.E.U8 R4, desc[UR8][R4.64] ;  /* 0x0000000804047981 */ /* 0x000ea4000c1e1100 */
[----:B--2---:R-:W-:-:S04]  /*6680*/  ISETP.NE.AND P0, PT, R4, RZ, PT ;  /* 0x000000ff0400720c */ /* 0x004fc80003f05270 */
[----:B------:R-:W-:-:S05]  /*6690*/  SEL R3, RZ, 0x1, !P0 ;  /* 0x00000001ff037807 */ /* 0x000fca0004000000 */
[----:B------:R0:W-:Y:S04]  /*66a0*/  STS.U8 [R0+UR4], R3 ;  /* 0x0000000300007988 */ /* 0x0001e80008000004 */
.L_x_8106:
[----:B------:R-:W-:Y:S05]  /*66b0*/  BSYNC.RECONVERGENT B0 ;  /* 0x0000000000007941 */ /* 0x000fea0003800200 */
.L_x_8056:
[----:B------:R-:W-:Y:S01]  /*66c0*/  BAR.SYNC.DEFER_BLOCKING 0x0 ;  /* 0x0000000000007b1d */ /* 0x000fe20000010000 */
[----:B------:R-:W-:-:S09]  /*66d0*/  UISETP.GE.U32.AND UP0, UPT, UR5, 0x42, UPT ;  /* 0x000000420500788c */ /* 0x000fd2000bf06070 */
[----:B------:R-:W-:Y:S05]  /*66e0*/  BRA.U !UP0, `(.L_x_8157) ;  /* 0x00000001083c7547 */ /* 0x000fea000b800000 */
.L_x_8160:
        /* <DEDUP_REMOVED lines=10> */
.L_x_8159:
[----:B------:R-:W-:Y:S05]  /*6790*/  BSYNC.RECONVERGENT B0 ;  /* 0x0000000000007941 */ /* 0x000fea0003800200 */
.L_x_8158:
[----:B------:R-:W-:Y:S01]  /*67a0*/  BAR.SYNC.DEFER_BLOCKING 0x0 ;  /* 0x0000000000007b1d */ /* 0x000fe20000010000 */
[----:B------:R-:W-:-:S05]  /*67b0*/  UISETP.GT.U32.AND UP0, UPT, UR5, 0x83, UPT ;  /* 0x000000830500788c */ /* 0x000fca000bf04070 */
[----:B------:R-:W-:-:S04]  /*67c0*/  UMOV UR5, UR6 ;  /* 0x0000000600057c82 */ /* 0x000fc80008000000 */
[----:B------:R-:W-:Y:S05]  /*67d0*/  BRA.U UP0, `(.L_x_8160) ;  /* 0xfffffffd00c47547 */ /* 0x000fea000b83ffff */
.L_x_8157:
        /* <DEDUP_REMOVED lines=51> */
        .weak           $__internal_166_$__cuda_sm20_div_s64
        .type           $__internal_166_$__cuda_sm20_div_s64,@function
        .size           $__internal_166_$__cuda_sm20_div_s64,($__internal_167_$__cuda_sm20_rem_s64 - $__internal_166_$__cuda_sm20_div_s64)
$__internal_166_$__cuda_sm20_div_s64:
        /* <DEDUP_REMOVED lines=82> */
[----:B------:R-:W-:Y:S06]  /*7030*/  RET.REL.NODEC R8 `(uncontiguous_all_u8) ;  /* 0xffffff8c08f07950 */ /* 0x000fec0003c3ffff */
        .weak           $__internal_167_$__cuda_sm20_rem_s64
        .type           $__internal_167_$__cuda_sm20_rem_s64,@function
        .size           $__internal_167_$__cuda_sm20_rem_s64,(.L_x_30483 - $__internal_167_$__cuda_sm20_rem_s64)
$__internal_167_$__cuda_sm20_rem_s64:
        /* <DEDUP_REMOVED lines=76> */
[----:B------:R-:W-:Y:S06]  /*7500*/  RET.REL.NODEC R24 `(uncontiguous_all_u8) ;  /* 0xffffff8818bc7950 */ /* 0x000fec0003c3ffff */
.L_x_8161:
        /* <DEDUP_REMOVED lines=15> */
.L_x_30483:


//--------------------- .text.contiguous_cumulate_all_u8 --------------------------
	.section	.text.contiguous_cumulate_all_u8,"ax",@progbits
	.align	128
        .global         contiguous_cumulate_all_u8
        .type           contiguous_cumulate_all_u8,@function
        .size           contiguous_cumulate_all_u8,(.L_x_31118 - contiguous_cumulate_all_u8)
        .other          contiguous_cumulate_all_u8,@"STO_CUDA_ENTRY STV_DEFAULT"
contiguous_cumulate_all_u8:
.text.contiguous_cumulate_all_u8:
        /* <DEDUP_REMOVED lines=32> */
.L_x_8165:
[----:B------:R-:W-:Y:S05]  /*0200*/  BSYNC.RECONVERGENT B1 ;  /* 0x0000000000017941 */ /* 0x000fea0003800200 */
.L_x_8164:
[----:B------:R-:W-:-:S05]  /*0210*/  SEL R3, RZ, 0x1, !P0 ;  /* 0x00000001ff037807 */ /* 0x000fca0004000000 */
[----:B------:R0:W-:Y:S01]  /*0220*/  STS.U8 [R0+UR4], R3 ;  /* 0x0000000300007988 */ /* 0x0001e20008000004 */
[----:B------:R-:W-:Y:S05]  /*0230*/  BRA `(.L_x_8166) ;  /* 0x0000000000207947 */ /* 0x000fea0003800000 */
.L_x_8163:
        /* <DEDUP_REMOVED lines=8> */
.L_x_8166:
[----:B------:R-:W-:Y:S05]  /*02c0*/  BSYNC.RECONVERGENT B0 ;  /* 0x0000000000007941 */ /* 0x000fea0003800200 */
.L_x_8162:
[----:B------:R-:W-:Y:S01]  /*02d0*/  BAR.SYNC.DEFER_BLOCKING 0x0 ;  /* 0x0000000000007b1d */ /* 0x000fe20000010000 */
[----:B------:R-:W-:-:S09]  /*02e0*/  UISETP.GE.U32.AND UP0, UPT, UR5, 0x42, UPT ;  /* 0x000000420500788c */ /* 0x000fd2000bf06070 */
[----:B------:R-:W-:Y:S05]  /*02f0*/  BRA.U !UP0, `(.L_x_8167) ;  /* 0x00000001083c7547 */ /* 0x000fea000b800000 */
.L_x_8170:
        /* <DEDUP_REMOVED lines=10> */
.L_x_8169:
[----:B------:R-:W-:Y:S05]  /*03a0*/  BSYNC.RECONVERGENT B0 ;  /* 0x0000000000007941 */ /* 0x000fea0003800200 */
.L_x_8168:
[----:B------:R-:W-:Y:S01]  /*03b0*/  BAR.SYNC.DEFER_BLOCKING 0x0 ;  /* 0x0000000000007b1d */ /* 0x000fe20000010000 */
[----:B------:R-:W-:-:S05]  /*03c0*/  UISETP.GT.U32.AND UP0, UPT, UR5, 0x83, UPT ;  /* 0x000000830500788c */ /* 0x000fca000bf04070 */
[----:B------:R-:W-:-:S04]  /*03d0*/  UMOV UR5, UR6 ;  /* 0x0000000600057c82 */ /* 0x000fc80008000000 */
[----:B------:R-:W-:Y:S05]  /*03e0*/  BRA.U UP0, `(.L_x_8170) ;  /* 0xfffffffd00c47547 */ /* 0x000fea000b83ffff */
.L_x_8167:
        /* <DEDUP_REMOVED lines=51> */
.L_x_8171:
        /* <DEDUP_REMOVED lines=14> */
.L_x_31118:


//--------------------- .text.contiguous_all_u8   --------------------------
	.section	.text.contiguous_all_u8,"ax",@progbits
	.align	128
        .global         contiguous_all_u8
        .type           contiguous_all_u8,@function
        .size           contiguous_all_u8,(.L_x_31119 - contiguous_all_u8)
        .other          contiguous_all_u8,@"STO_CUDA_ENTRY STV_DEFAULT"
contiguous_all_u8:
.text.contiguous_all_u8:
        /* <DEDUP_REMOVED lines=32> */
.L_x_8175:
[----:B------:R-:W-:Y:S05]  /*0200*/  BSYNC.RECONVERGENT B1 ;  /* 0x0000000000017941 */ /* 0x000fea0003800200 */
.L_x_8174:
[----:B------:R-:W-:-:S05]  /*0210*/  SEL R3, RZ, 0x1, !P0 ;  /* 0x00000001ff037807 */ /* 0x000fca0004000000 */
[----:B------:R0:W-:Y:S01]  /*0220*/  STS.U8 [R0+UR4], R3 ;  /* 0x0000000300007988 */ /* 0x0001e20008000004 */
[----:B------:R-:W-:Y:S05]  /*0230*/  BRA `(.L_x_8176) ;  /* 0x0000000000287947 */ /* 0x000fea0003800000 */
.L_x_8173:
[----:B------:R-:W-:-:S04]  /*0240*/  ISETP.GE.U32.AND P0, PT, R3, UR10, PT ;  /* 0x0000000a03007c0c */ /* 0x000fc8000bf06070 */
[----:B------:R-:W-:-:S13]  /*0250*/  ISETP.GE.U32.AND.EX P0, PT, RZ, UR11, PT, P0 ;  /* 0x0000000bff007c0c */ /* 0x000fda000bf06100 */
[----:B------:R-:W-:Y:S05]  /*0260*/  @P0 BRA `(.L_x_8176) ;  /* 0x00000000001c0947 */ /* 0x000fea0003800000 */
[----:B------:R-:W0:Y:S02]  /*0270*/  LDCU.64 UR12, c[0x0][0x388] ;  /* 0x00007100ff0c77ac */ /* 0x000e240008000a00 */
[----:B0-----:R-:W-:-:S05]  /*0280*/  IADD3 R2, P0, PT, R3, UR12, RZ ;  /* 0x0000000c03027c10 */ /* 0x001fca000ff1e0ff */
[----:B------:R-:W-:-:S05]  /*0290*/  IMAD.X R3, RZ, RZ, UR13, P0 ;  /* 0x0000000dff037e24 */ /* 0x000fca00080e06ff */
[----:B------:R-:W2:Y:S02]  /*02a0*/  LDG.E.U8 R2, desc[UR8][R2.64] ;  /* 0x0000000802027981 */ /* 0x000ea4000c1e1100 */
[----:B--2---:R-:W-:-:S04]  /*02b0*/  ISETP.NE.AND P0, PT, R2, RZ, PT ;  /* 0x000000ff0200720c */ /* 0x004fc80003f05270 */
[----:B------:R-:W-:-:S05]  /*02c0*/  SEL R5, RZ, 0x1, !P0 ;  /* 0x00000001ff057807 */ /* 0x000fca0004000000 */
[----:B------:R1:W-:Y:S04]  /*02d0*/  STS.U8 [R0+UR4], R5 ;  /* 0x0000000500007988 */ /* 0x0003e80008000004 */
.L_x_8176:
[----:B------:R-:W-:Y:S05]  /*02e0*/  BSYNC.RECONVERGENT B0 ;  /* 0x0000000000007941 */ /* 0x000fea0003800200 */
.L_x_8172:
[----:B------:R-:W-:Y:S01]  /*02f0*/  BAR.SYNC.DEFER_BLOCKING 0x0 ;  /* 0x0000000000007b1d */ /* 0x000fe20000010000 */
[----:B------:R-:W-:-:S09]  /*0300*/  UISETP.GE.U32.AND UP0, UPT, UR5, 0x42, UPT ;  /* 0x000000420500788c */ /* 0x000fd2000bf06070 */
[----:B------:R-:W-:Y:S05]  /*0310*/  BRA.U !UP0, `(.L_x_8177) ;  /* 0x00000001083c7547 */ /* 0x000fea000b800000 */
.L_x_8180:
        /* <DEDUP_REMOVED lines=10> */
.L_x_8179:
[----:B------:R-:W-:Y:S05]  /*03c0*/  BSYNC.RECONVERGENT B0 ;  /* 0x0000000000007941 */ /* 0x000fea0003800200 */
.L_x_8178:
[----:B------:R-:W-:Y:S01]  /*03d0*/  BAR.SYNC.DEFER_BLOCKING 0x0 ;  /* 0x0000000000007b1d */ /* 0x000fe20000010000 */
[----:B------:R-:W-:-:S05]  /*03e0*/  UISETP.GT.U32.AND UP0, UPT, UR5, 0x83, UPT ;  /* 0x000000830500788c */ /* 0x000fca000bf04070 */
[----:B------:R-:W-:-:S04]  /*03f0*/  UMOV UR5, UR6 ;  /* 0x0000000600057c82 */ /* 0x000fc80008000000 */
[----:B------:R-:W-:Y:S05]  /*0400*/  BRA.U UP0, `(.L_x_8180) ;  /* 0xfffffffd00c47547 */ /* 0x000fea000b83ffff */
.L_x_8177:
        /* <DEDUP_REMOVED lines=51> */
.L_x_8181:
        /* <DEDUP_REMOVED lines=12> */
.L_x_31119:


//--------------------- .text.contiguous_all33_i64 --------------------------
	.section	.text.contiguous_all33_i64,"ax",@progbits
	.align	128
        .global         contiguous_all33_i64
        .type           contiguous_all33_i64,@function
        .size           contiguous_all33_i64,(.L_x_31120 - contiguous_all33_i64)
        .other          contiguous_all33_i64,@"STO_CUDA_ENTRY STV_DEFAULT"
contiguous_all33_i64:
.text.contiguous_all33_i64:
        /* <DEDUP_REMOVED lines=48> */
.L_x_8186:
        /* <DEDUP_REMOVED lines=36> */
.L_x_8185:
[----:B------:R-:W-:Y:S05]  /*0540*/  BSYNC.RECONVERGENT B0 ;  /* 0x0000000000007941 */ /* 0x000fea0003800200 */
.L_x_8184:
[----:B------:R-:W-:Y:S01]  /*0550*/  UIADD3 UR4, UPT, UPT, UR4, 0x8, URZ ;  /* 0x0000000804047890 */ /* 0x000fe2000fffe0ff */
[----:B------:R-:W-:Y:S01]  /*0560*/  SEL R5, RZ, 0x1, !P0 ;  /* 0x00000001ff057807 */ /* 0x000fe20004000000 */
[----:B------:R-:W-:Y:S01]  /*0570*/  IMAD R10, R3, 0x8, R10 ;  /* 0x00000008030a7824 */ /* 0x000fe200078e020a */
[----:B------:R-:W-:Y:S09]  /*0580*/  @P1 BRA `(.L_x_8186) ;  /* 0xfffffffc005c1947 */ /* 0x000ff2000383ffff */
[----:B------:R-:W-:-:S12]  /*0590*/  UIADD3 UR4, UPT, UPT, UR4, 0x1, URZ ;  /* 0x0000000104047890 */ /* 0x000fd8000fffe0ff */
.L_x_8183:
        /* <DEDUP_REMOVED lines=23> */
.L_x_8190:
[----:B------:R-:W-:Y:S05]  /*0710*/  BSYNC.RECONVERGENT B0 ;  /* 0x0000000000007941 */ /* 0x000fea0003800200 */
.L_x_8189:
[----:B------:R-:W-:Y:S01]  /*0720*/  SEL R5, RZ, 0x1, !P0 ;  /* 0x00000001ff057807 */ /* 0x000fe20004000000 */
[----:B------:R-:W-:-:S12]  /*0730*/  UIADD3 UR4, UPT, UPT, UR4, 0x4, URZ ;  /* 0x0000000404047890 */ /* 0x000fd8000fffe0ff */
.L_x_8188:
        /* <DEDUP_REMOVED lines=14> */
.L_x_8193:
[----:B------:R-:W-:Y:S05]  /*0820*/  BSYNC.RECONVERGENT B0 ;  /* 0x0000000000007941 */ /* 0x000fea0003800200 */
.L_x_8192:
[----:B------:R-:W-:Y:S01]  /*0830*/  SEL R5, RZ, 0x1, !P0 ;  /* 0x00000001ff057807 */ /* 0x000fe20004000000 */
[----:B------:R-:W-:-:S12]  /*0840*/  UIADD3 UR4, UPT, UPT, UR4, 0x2, URZ ;  /* 0x0000000204047890 */ /* 0x000fd8000fffe0ff */
.L_x_8191:
        /* <DEDUP_REMOVED lines=8> */
.L_x_8187:
[----:B-1----:R0:W-:Y:S02]  /*08d0*/  STS.U8 [R0+UR5], R5 ;  /* 0x0000000500007988 */ /* 0x0021e40008000005 */
.L_x_8182:
        /* <DEDUP_REMOVED lines=9> */
.L_x_8194:
        /* <DEDUP_REMOVED lines=9> */
.L_x_31120:


//--------------------- .text.contiguous_all3_i64 --------------------------
	.section	.text.contiguous_all3_i64,"ax",@progbits
	.align	128
        .global         contiguous_all3_i64
        .type           contiguous_all3_i64,@function
        .size           contiguous_all3_i64,(.L_x_30485 - contiguous_all3_i64)
        .other          contiguous_all3_i64,@"STO_CUDA_ENTRY STV_DEFAULT"
contiguous_all3_i64:
.text.contiguous_all3_i64:
        /* <DEDUP_REMOVED lines=43> */
.L_x_8213:
        /* <DEDUP_REMOVED lines=27> */
.L_x_8197:
[----:B------:R-:W-:Y:S01]  /*0460*/  IMAD.MOV.U32 R27, RZ, RZ, R32 ;  /* 0x000000ffff1b7224 */ /* 0x000fe200078e0020 */
[----:B0-----:R-:W-:Y:S01]  /*0470*/  MOV R2, R34 ;  /* 0x0000002200027202 */ /* 0x001fe20000000f00 */
[----:B------:R-:W-:Y:S01]  /*0480*/  IMAD.MOV.U32 R0, RZ, RZ, R35 ;  /* 0x000000ffff007224 */ /* 0x000fe200078e0023 */
[----:B------:R-:W-:-:S07]  /*0490*/  MOV R9, 0x4b0 ;  /* 0x000004b000097802 */ /* 0x000fce0000000f00 */
[----:B-12-4-:R-:W-:Y:S05]  /*04a0*/  CALL.REL.NOINC `($__internal_168_$__cuda_sm20_div_s64) ;  /* 0x0000003400207944 */ /* 0x016fea0003c00000 */
        /* <DEDUP_REMOVED lines=8> */
.L_x_8198:
        /* <DEDUP_REMOVED lines=33> */
.L_x_8199:
[----:B------:R-:W-:Y:S01]  /*0740*/  IMAD.MOV.U32 R27, RZ, RZ, R31 ;  /* 0x000000ffff1b7224 */ /* 0x000fe200078e001f */
[----:B0-----:R-:W-:Y:S01]  /*0750*/  MOV R2, R34 ;  /* 0x0000002200027202 */ /* 0x001fe20000000f00 */
[----:B------:R-:W-:Y:S01]  /*0760*/  IMAD.MOV.U32 R0, RZ, RZ, R35 ;  /* 0x000000ffff007224 */ /* 0x000fe200078e0023 */
[----:B------:R-:W-:-:S07]  /*0770*/  MOV R9, 0x790 ;  /* 0x0000079000097802 */ /* 0x000fce0000000f00 */
[----:B----4-:R-:W-:Y:S05]  /*0780*/  CALL.REL.NOINC `($__internal_168_$__cuda_sm20_div_s64) ;  /* 0x0000003000687944 */ /* 0x010fea0003c00000 */
        /* <DEDUP_REMOVED lines=9> */
.L_x_8200:
        /* <DEDUP_REMOVED lines=35> */
.L_x_8201:
[----:B------:R-:W-:Y:S01]  /*0a50*/  MOV R27, R29 ;  /* 0x0000001d001b7202 */ /* 0x000fe20000000f00 */
[----:B------:R-:W-:Y:S01]  /*0a60*/  IMAD.MOV.U32 R2, RZ, RZ, R32 ;  /* 0x000000ffff027224 */ /* 0x000fe200078e0020 */
[----:B------:R-:W-:Y:S02]  /*0a70*/  MOV R0, R33 ;  /* 0x0000002100007202 */ /* 0x000fe40000000f00 */
[----:B------:R-:W-:-:S07]  /*0a80*/  MOV R9, 0xaa0 ;  /* 0x00000aa000097802 */ /* 0x000fce0000000f00 */
[----:B----4-:R-:W-:Y:S05]  /*0a90*/  CALL.REL.NOINC `($__internal_168_$__cuda_sm20_div_s64) ;  /* 0x0000002c00a47944 */ /* 0x010fea0003c00000 */
        /* <DEDUP_REMOVED lines=9> */
.L_x_8202:
        /* <DEDUP_REMOVED lines=33> */
.L_x_8203:
[----:B------:R-:W-:Y:S01]  /*0d40*/  IMAD.MOV.U32 R27, RZ, RZ, R28 ;  /* 0x000000ffff1b7224 */ /* 0x000fe200078e001c */
[----:B------:R-:W-:Y:S01]  /*0d50*/  MOV R2, R32 ;  /* 0x0000002000027202 */ /* 0x000fe20000000f00 */
[----:B------:R-:W-:Y:S01]  /*0d60*/  IMAD.MOV.U32 R0, RZ, RZ, R33 ;  /* 0x000000ffff007224 */ /* 0x000fe200078e0021 */
[----:B------:R-:W-:-:S07]  /*0d70*/  MOV R9, 0xd90 ;  /* 0x00000d9000097802 */ /* 0x000fce0000000f00 */
[----:B----4-:R-:W-:Y:S05]  /*0d80*/  CALL.REL.NOINC `($__internal_168_$__cuda_sm20_div_s64) ;  /* 0x0000002800e87944 */ /* 0x010fea0003c00000 */
        /* <DEDUP_REMOVED lines=8> */
.L_x_8204:
        /* <DEDUP_REMOVED lines=34> */
.L_x_8205:
        /* <DEDUP_REMOVED lines=14> */
.L_x_8206:
        /* <DEDUP_REMOVED lines=34> */
.L_x_8207:
[----:B------:R-:W-:Y:S01]  /*1330*/  MOV R27, R28 ;  /* 0x0000001c001b7202 */ /* 0x000fe20000000f00 */
[----:B------:R-:W-:Y:S01]  /*1340*/  IMAD.MOV.U32 R2, RZ, RZ, R32 ;  /* 0x000000ffff027224 */ /* 0x000fe200078e0020 */
[----:B------:R-:W-:Y:S02]  /*1350*/  MOV R0, R33 ;  /* 0x0000002100007202 */ /* 0x000fe40000000f00 */
[----:B------:R-:W-:-:S07]  /*1360*/  MOV R9, 0x1380 ;  /* 0x0000138000097802 */ /* 0x000fce0000000f00 */
[----:B----4-:R-:W-:Y:S05]  /*1370*/  CALL.REL.NOINC `($__internal_168_$__cuda_sm20_div_s64) ;  /* 0x00000024006c7944 */ /* 0x010fea0003c00000 */
        /* <DEDUP_REMOVED lines=9> */
.L_x_8208:
        /* <DEDUP_REMOVED lines=34> */
.L_x_8209:
        /* <DEDUP_REMOVED lines=14> */
.L_x_8210:
        /* <DEDUP_REMOVED lines=34> */
.L_x_8211:
[----:B------:R-:W-:Y:S01]  /*1930*/  MOV R27, R30 ;  /* 0x0000001e001b7202 */ /* 0x000fe20000000f00 */
[----:B------:R-:W-:Y:S01]  /*1940*/  IMAD.MOV.U32 R2, RZ, RZ, R32 ;  /* 0x000000ffff027224 */ /* 0x000fe200078e0020 */
[----:B------:R-:W-:Y:S02]  /*1950*/  MOV R0, R33 ;  /* 0x0000002100007202 */ /* 0x000fe40000000f00 */
[----:B------:R-:W-:-:S07]  /*1960*/  MOV R9, 0x1980 ;  /* 0x0000198000097802 */ /* 0x000fce0000000f00 */
[----:B----4-:R-:W-:Y:S05]  /*1970*/  CALL.REL.NOINC `($__internal_168_$__cuda_sm20_div_s64) ;  /* 0x0000001c00ec7944 */ /* 0x010fea0003c00000 */
        /* <DEDUP_REMOVED lines=9> */
.L_x_8212:
        /* <DEDUP_REMOVED lines=14> */
.L_x_8196:
        /* <DEDUP_REMOVED lines=33> */
.L_x_8215:
[----:B------:R-:W-:Y:S01]  /*1d00*/  IMAD.MOV.U32 R27, RZ, RZ, R32 ;  /* 0x000000ffff1b7224 */ /* 0x000fe200078e0020 */
[----:B0-----:R-:W-:Y:S01]  /*1d10*/  MOV R2, R16 ;  /* 0x0000001000027202 */ /* 0x001fe20000000f00 */
[----:B------:R-:W-:Y:S01]  /*1d20*/  IMAD.MOV.U32 R0, RZ, RZ, R17 ;  /* 0x000000ffff007224 */ /* 0x000fe200078e0011 */
[----:B------:R-:W-:-:S07]  /*1d30*/  MOV R9, 0x1d50 ;  /* 0x00001d5000097802 */ /* 0x000fce0000000f00 */
[----:B------:R-:W-:Y:S05]  /*1d40*/  CALL.REL.NOINC `($__internal_168_$__cuda_sm20_div_s64) ;  /* 0x0000001800f87944 */ /* 0x000fea0003c00000 */
        /* <DEDUP_REMOVED lines=8> */
.L_x_8216:
        /* <DEDUP_REMOVED lines=35> */
.L_x_8217:
[----:B------:R-:W-:Y:S01]  /*2000*/  IMAD.MOV.U32 R27, RZ, RZ, R17 ;  /* 0x000000ffff1b7224 */ /* 0x000fe200078e0011 */
[----:B0-----:R-:W-:Y:S01]  /*2010*/  MOV R2, R18 ;  /* 0x0000001200027202 */ /* 0x001fe20000000f00 */
[----:B------:R-:W-:Y:S01]  /*2020*/  IMAD.MOV.U32 R0, RZ, RZ, R19 ;  /* 0x000000ffff007224 */ /* 0x000fe200078e0013 */
[----:B------:R-:W-:-:S07]  /*2030*/  MOV R9, 0x2050 ;  /* 0x0000205000097802 */ /* 0x000fce0000000f00 */
[----:B------:R-:W-:Y:S05]  /*2040*/  CALL.REL.NOINC `($__internal_168_$__cuda_sm20_div_s64) ;  /* 0x0000001800387944 */ /* 0x000fea0003c00000 */
        /* <DEDUP_REMOVED lines=9> */
.L_x_8218:
        /* <DEDUP_REMOVED lines=36> */
.L_x_8219:
[----:B------:R-:W-:Y:S01]  /*2320*/  IMAD.MOV.U32 R27, RZ, RZ, R19 ;  /* 0x000000ffff1b7224 */ /* 0x000fe200078e0013 */
[----:B------:R-:W-:Y:S01]  /*2330*/  MOV R2, R28 ;  /* 0x0000001c00027202 */ /* 0x000fe20000000f00 */
[----:B------:R-:W-:Y:S01]  /*2340*/  IMAD.MOV.U32 R0, RZ, RZ, R29 ;  /* 0x000000ffff007224 */ /* 0x000fe200078e001d */
[----:B------:R-:W-:-:S07]  /*2350*/  MOV R9, 0x2370 ;  /* 0x0000237000097802 */ /* 0x000fce0000000f00 */
[----:B------:R-:W-:Y:S05]  /*2360*/  CALL.REL.NOINC `($__internal_168_$__cuda_sm20_div_s64) ;  /* 0x0000001400707944 */ /* 0x000fea0003c00000 */
        /* <DEDUP_REMOVED lines=9> */
.L_x_8220:
        /* <DEDUP_REMOVED lines=37> */
.L_x_8221:
[----:B------:R-:W-:Y:S01]  /*2650*/  MOV R27, R18 ;  /* 0x00000012001b7202 */ /* 0x000fe20000000f00 */
[----:B------:R-:W-:Y:S01]  /*2660*/  IMAD.MOV.U32 R2, RZ, RZ, R28 ;  /* 0x000000ffff027224 */ /* 0x000fe200078e001c */
[----:B------:R-:W-:Y:S02]  /*2670*/  MOV R0, R29 ;  /* 0x0000001d00007202 */ /* 0x000fe40000000f00 */
[----:B------:R-:W-:-:S07]  /*2680*/  MOV R9, 0x26a0 ;  /* 0x000026a000097802 */ /* 0x000fce0000000f00 */
[----:B------:R-:W-:Y:S05]  /*2690*/  CALL.REL.NOINC `($__internal_168_$__cuda_sm20_div_s64) ;  /* 0x0000001000a47944 */ /* 0x000fea0003c00000 */
        /* <DEDUP_REMOVED lines=8> */
.L_x_8222:
        /* <DEDUP_REMOVED lines=9> */
.L_x_8214:
        /* <DEDUP_REMOVED lines=31> */
.L_x_8224:
        /* <DEDUP_REMOVED lines=13> */
.L_x_8225:
        /* <DEDUP_REMOVED lines=35> */
.L_x_8226:
[----:B------:R-:W-:Y:S01]  /*2ca0*/  MOV R27, R17 ;  /* 0x00000011001b7202 */ /* 0x000fe20000000f00 */
[----:B0-----:R-:W-:Y:S01]  /*2cb0*/  IMAD.MOV.U32 R2, RZ, RZ, R18 ;  /* 0x000000ffff027224 */ /* 0x001fe200078e0012 */
[----:B------:R-:W-:Y:S02]  /*2cc0*/  MOV R0, R19 ;  /* 0x0000001300007202 */ /* 0x000fe40000000f00 */
[----:B------:R-:W-:-:S07]  /*2cd0*/  MOV R9, 0x2cf0 ;  /* 0x00002cf000097802 */ /* 0x000fce0000000f00 */
[----:B------:R-:W-:Y:S05]  /*2ce0*/  CALL.REL.NOINC `($__internal_168_$__cuda_sm20_div_s64) ;  /* 0x0000000c00107944 */ /* 0x000fea0003c00000 */
        /* <DEDUP_REMOVED lines=9> */
.L_x_8227:
        /* <DEDUP_REMOVED lines=10> */
.L_x_8223:
        /* <DEDUP_REMOVED lines=29> */
.L_x_8228:
[----:B------:R-:W-:-:S07]  /*2ff0*/  MOV R0, 0x3010 ;  /* 0x0000301000007802 */ /* 0x000fce0000000f00 */
[----:B0-----:R-:W-:Y:S05]  /*3000*/  CALL.REL.NOINC `($__internal_169_$__cuda_sm20_rem_s64) ;  /* 0x0000000c00987944 */ /* 0x001fea0003c00000 */
[----:B------:R-:W-:Y:S02]  /*3010*/  MOV R10, R2 ;  /* 0x00000002000a7202 */ /* 0x000fe40000000f00 */
[----:B------:R-:W-:-:S07]  /*3020*/  MOV R11, R9 ;  /* 0x00000009000b7202 */ /* 0x000fce0000000f00 */
.L_x_8229:
[----:B------:R-:W0:Y:S02]  /*3030*/  LDC.64 R12, c[0x0][0x398] ;  /* 0x0000e600ff0c7b82 */ /* 0x000e240000000a00 */
[----:B0-----:R-:W-:-:S06]  /*3040*/  IMAD.WIDE.U32 R2, R3, 0x8, R12 ;  /* 0x0000000803027825 */ /* 0x001fcc00078e000c */
[----:B------:R-:W2:Y:S02]  /*3050*/  LDG.E.64 R2, desc[UR10][R2.64] ;  /* 0x0000000a02027981 */ /* 0x000ea4000c1e1b00 */
[-C--:B--2---:R-:W-:Y:S02]  /*3060*/  IMAD R9, R3, R10.reuse, RZ ;  /* 0x0000000a03097224 */ /* 0x084fe400078e02ff */
[----:B------:R-:W-:-:S04]  /*3070*/  IMAD.WIDE.U32 R28, R2, R10, R28 ;  /* 0x0000000a021c7225 */ /* 0x000fc800078e001c */
[----:B------:R-:W-:-:S04]  /*3080*/  IMAD R9, R2, R11, R9 ;  /* 0x0000000b02097224 */ /* 0x000fc800078e0209 */
[----:B------:R-:W-:-:S07]  /*3090*/  IMAD.IADD R29, R29, 0x1, R9 ;  /* 0x000000011d1d7824 */ /* 0x000fce00078e0209 */
.L_x_8195:
        /* <DEDUP_REMOVED lines=34> */
.L_x_8234:
        /* <DEDUP_REMOVED lines=36> */
.L_x_8233:
[----:B------:R-:W-:Y:S05]  /*3500*/  BSYNC.RECONVERGENT B0 ;  /* 0x0000000000007941 */ /* 0x000fea0003800200 */
.L_x_8232:
[----:B------:R-:W-:Y:S01]  /*3510*/  UIADD3 UR4, UPT, UPT, UR4, 0x8, URZ ;  /* 0x0000000804047890 */ /* 0x000fe2000fffe0ff */
[----:B------:R-:W-:Y:S01]  /*3520*/  SEL R2, RZ, 0x1, !P0 ;  /* 0x00000001ff027807 */ /* 0x000fe20004000000 */
[----:B------:R-:W-:Y:S01]  /*3530*/  IMAD R9, R6, 0x8, R9 ;  /* 0x0000000806097824 */ /* 0x000fe200078e0209 */
[----:B------:R-:W-:Y:S09]  /*3540*/  @P1 BRA `(.L_x_8234) ;  /* 0xfffffffc005c1947 */ /* 0x000ff2000383ffff */
[----:B------:R-:W-:-:S12]  /*3550*/  UIADD3 UR4, UPT, UPT, UR4, 0x1, URZ ;  /* 0x0000000104047890 */ /* 0x000fd8000fffe0ff */
.L_x_8231:
        /* <DEDUP_REMOVED lines=23> */
.L_x_8238:
[----:B------:R-:W-:Y:S05]  /*36d0*/  BSYNC.RECONVERGENT B0 ;  /* 0x0000000000007941 */ /* 0x000fea0003800200 */
.L_x_8237:
[----:B------:R-:W-:Y:S01]  /*36e0*/  SEL R2, RZ, 0x1, !P0 ;  /* 0x00000001ff027807 */ /* 0x000fe20004000000 */
[----:B------:R-:W-:-:S12]  /*36f0*/  UIADD3 UR4, UPT, UPT, UR4, 0x4, URZ ;  /* 0x0000000404047890 */ /* 0x000fd8000fffe0ff */
.L_x_8236:
        /* <DEDUP_REMOVED lines=14> */
.L_x_8241:
[----:B------:R-:W-:Y:S05]  /*37e0*/  BSYNC.RECONVERGENT B0 ;  /* 0x0000000000007941 */ /* 0x000fea0003800200 */
.L_x_8240:
[----:B------:R-:W-:Y:S01]  /*37f0*/  SEL R2, RZ, 0x1, !P0 ;  /* 0x00000001ff027807 */ /* 0x000fe20004000000 */
[----:B------:R-:W-:-:S12]  /*3800*/  UIADD3 UR4, UPT, UPT, UR4, 0x2, URZ ;  /* 0x0000000204047890 */ /* 0x000fd8000fffe0ff */
.L_x_8239:
        /* <DEDUP_REMOVED lines=8> */
.L_x_8235:
[----:B-1----:R1:W-:Y:S02]  /*3890*/  STS.U8 [R7+UR5], R2 ;  /* 0x0000000207007988 */ /* 0x0023e40008000005 */
.L_x_8230:
        /* <DEDUP_REMOVED lines=9> */
        .weak           $__internal_168_$__cuda_sm20_div_s64
        .type           $__internal_168_$__cuda_sm20_div_s64,@function
        .size           $__internal_168_$__cuda_sm20_div_s64,($__internal_169_$__cuda_sm20_rem_s64 - $__internal_168_$__cuda_sm20_div_s64)
$__internal_168_$__cuda_sm20_div_s64:
        /* <DEDUP_REMOVED lines=83> */
[----:B------:R-:W-:Y:S06]  /*3e60*/  RET.REL.NODEC R12 `(contiguous_all3_i64) ;  /* 0xffffffc00c647950 */ /* 0x000fec0003c3ffff */
        .weak           $__internal_169_$__cuda_sm20_rem_s64
        .type           $__internal_169_$__cuda_sm20_rem_s64,@function
        .size           $__internal_169_$__cuda_sm20_rem_s64,(.L_x_30485 - $__internal_169_$__cuda_sm20_rem_s64)
$__internal_169_$__cuda_sm20_rem_s64:
        /* <DEDUP_REMOVED lines=66> */
[----:B------:R-:W-:Y:S06]  /*4290*/  RET.REL.NODEC R10 `(contiguous_all3_i64) ;  /* 0xffffffbc0a587950 */ /* 0x000fec0003c3ffff */
.L_x_8242:
        /* <DEDUP_REMOVED lines=14> */
.L_x_30485:


//--------------------- .text.contiguous_all22_i64 --------------------------
	.section	.text.contiguous_all22_i64,"ax",@progbits
	.align	128
        .global         contiguous_all22_i64
        .type           contiguous_all22_i64,@function
        .size           contiguous_all22_i64,(.L_x_31122 - contiguous_all22_i64)
        .other          contiguous_all22_i64,@"STO_CUDA_ENTRY STV_DEFAULT"
contiguous_all22_i64:
.text.contiguous_all22_i64:
        /* <DEDUP_REMOVED lines=47> */
.L_x_8246:
[----:B------:R-:W-:Y:S05]  /*02f0*/  BSYNC.RECONVERGENT B1 ;  /* 0x0000000000017941 */ /* 0x000fea0003800200 */
.L_x_8245:
[----:B------:R-:W-:-:S05]  /*0300*/  SEL R3, RZ, 0x1, !P0 ;  /* 0x00000001ff037807 */ /* 0x000fca0004000000 */
[----:B------:R0:W-:Y:S01]  /*0310*/  STS.U8 [R0+UR4], R3 ;  /* 0x0000000300007988 */ /* 0x0001e20008000004 */
[----:B------:R-:W-:Y:S05]  /*0320*/  BRA `(.L_x_8247) ;  /* 0x0000000000307947 */ /* 0x000fea0003800000 */
.L_x_8244:
        /* <DEDUP_REMOVED lines=12> */
.L_x_8247:
[----:B------:R-:W-:Y:S05]  /*03f0*/  BSYNC.RECONVERGENT B0 ;  /* 0x0000000000007941 */ /* 0x000fea0003800200 */
.L_x_8243:
[----:B------:R-:W-:Y:S01]  /*0400*/  BAR.SYNC.DEFER_BLOCKING 0x0 ;  /* 0x0000000000007b1d */ /* 0x000fe20000010000 */
[----:B------:R-:W-:-:S09]  /*0410*/  UISETP.GE.U32.AND UP0, UPT, UR5, 0x42, UPT ;  /* 0x000000420500788c */ /* 0x000fd2000bf06070 */
[----:B------:R-:W-:Y:S05]  /*0420*/  BRA.U !UP0, `(.L_x_8248) ;  /* 0x00000001083c7547 */ /* 0x000fea000b800000 */
.L_x_8251:
        /* <DEDUP_REMOVED lines=10> */
.L_x_8250:
[----:B------:R-:W-:Y:S05]  /*04d0*/  BSYNC.RECONVERGENT B0 ;  /* 0x0000000000007941 */ /* 0x000fea0003800200 */
.L_x_8249:
[----:B------:R-:W-:Y:S01]  /*04e0*/  BAR.SYNC.DEFER_BLOCKING 0x0 ;  /* 0x0000000000007b1d */ /* 0x000fe20000010000 */
[----:B------:R-:W-:-:S05]  /*04f0*/  UISETP.GT.U32.AND UP0, UPT, UR5, 0x83, UPT ;  /* 0x000000830500788c */ /* 0x000fca000bf04070 */
[----:B------:R-:W-:-:S04]  /*0500*/  UMOV UR5, UR9 ;  /* 0x0000000900057c82 */ /* 0x000fc80008000000 */
[----:B------:R-:W-:Y:S05]  /*0510*/  BRA.U UP0, `(.L_x_8251) ;  /* 0xfffffffd00c47547 */ /* 0x000fea000b83ffff */
.L_x_8248:
        /* <DEDUP_REMOVED lines=57> */
.L_x_8252:
        /* <DEDUP_REMOVED lines=13> */
.L_x_31122:


//--------------------- .text.contiguous_all2_i64 --------------------------
	.section	.text.contiguous_all2_i64,"ax",@progbits
	.align	128
        .global         contiguous_all2_i64
        .type           contiguous_all2_i64,@function
        .size           contiguous_all2_i64,(.L_x_30487 - contiguous_all2_i64)
        .other          contiguous_all2_i64,@"STO_CUDA_ENTRY STV_DEFAULT"
contiguous_all2_i64:
.text.contiguous_all2_i64:
        /* <DEDUP_REMOVED lines=58> */
.L_x_8281:
        /* <DEDUP_REMOVED lines=32> */
.L_x_8258:
[----:B------:R-:W-:Y:S01]  /*05a0*/  MOV R26, R4 ;  /* 0x00000004001a7202 */ /* 0x000fe20000000f00 */
[----:B------:R-:W-:Y:S01]  /*05b0*/  IMAD.MOV.U32 R11, RZ, RZ, R3 ;  /* 0x000000ffff0b7224 */ /* 0x000fe200078e0003 */
[----:B------:R-:W-:Y:S01]  /*05c0*/  MOV R10, R40 ;  /* 0x00000028000a7202 */ /* 0x000fe20000000f00 */
[----:B------:R-:W-:Y:S01]  /*05d0*/  IMAD.MOV.U32 R9, RZ, RZ, R41 ;  /* 0x000000ffff097224 */ /* 0x000fe200078e0029 */
[----:B------:R-:W-:-:S07]  /*05e0*/  MOV R8, 0x600 ;  /* 0x0000060000087802 */ /* 0x000fce0000000f00 */
[----:B-1----:R-:W-:Y:S05]  /*05f0*/  CALL.REL.NOINC `($__internal_170_$__cuda_sm20_div_s64) ;  /* 0x0000006400a87944 */ /* 0x002fea0003c00000 */
        /* <DEDUP_REMOVED lines=10> */
.L_x_8259:
[----:B------:R-:W-:Y:S05]  /*06a0*/  BSYNC.RECONVERGENT B1 ;  /* 0x0000000000017941 */ /* 0x000fea0003800200 */
.L_x_8257:
        /* <DEDUP_REMOVED lines=33> */
.L_x_8261:
[----:B------:R-:W-:Y:S01]  /*08c0*/  IMAD.MOV.U32 R26, RZ, RZ, R18 ;  /* 0x000000ffff1a7224 */ /* 0x000fe200078e0012 */
[----:B------:R-:W-:Y:S01]  /*08d0*/  MOV R11, R19 ;  /* 0x00000013000b7202 */ /* 0x000fe20000000f00 */
[----:B------:R-:W-:Y:S01]  /*08e0*/  IMAD.MOV.U32 R10, RZ, RZ, R40 ;  /* 0x000000ffff0a7224 */ /* 0x000fe200078e0028 */
[----:B------:R-:W-:Y:S02]  /*08f0*/  MOV R9, R41 ;  /* 0x0000002900097202 */ /* 0x000fe40000000f00 */
[----:B------:R-:W-:-:S07]  /*0900*/  MOV R8, 0x920 ;  /* 0x0000092000087802 */ /* 0x000fce0000000f00 */
[----:B------:R-:W-:Y:S05]  /*0910*/  CALL.REL.NOINC `($__internal_170_$__cuda_sm20_div_s64) ;  /* 0x0000006000e07944 */ /* 0x000fea0003c00000 */
        /* <DEDUP_REMOVED lines=8> */
.L_x_8262:
[----:B------:R-:W-:Y:S05]  /*09a0*/  BSYNC.RECONVERGENT B1 ;  /* 0x0000000000017941 */ /* 0x000fea0003800200 */
.L_x_8260:
        /* <DEDUP_REMOVED lines=34> */
.L_x_8264:
        /* <DEDUP_REMOVED lines=16> */
.L_x_8265:
[----:B------:R-:W-:Y:S05]  /*0cd0*/  BSYNC.RECONVERGENT B1 ;  /* 0x0000000000017941 */ /* 0x000fea0003800200 */
.L_x_8263:
        /* <DEDUP_REMOVED lines=35> */
.L_x_8267:
[----:B------:R-:W-:Y:S01]  /*0f10*/  MOV R26, R44 ;  /* 0x0000002c001a7202 */ /* 0x000fe20000000f00 */
[----:B------:R-:W-:Y:S01]  /*0f20*/  IMAD.MOV.U32 R11, RZ, RZ, R45 ;  /* 0x000000ffff0b7224 */ /* 0x000fe200078e002d */
[----:B------:R-:W-:Y:S01]  /*0f30*/  MOV R10, R42 ;  /* 0x0000002a000a7202 */ /* 0x000fe20000000f00 */
[----:B------:R-:W-:Y:S01]  /*0f40*/  IMAD.MOV.U32 R9, RZ, RZ, R43 ;  /* 0x000000ffff097224 */ /* 0x000fe200078e002b */
[----:B------:R-:W-:-:S07]  /*0f50*/  MOV R8, 0xf70 ;  /* 0x00000f7000087802 */ /* 0x000fce0000000f00 */
[----:B------:R-:W-:Y:S05]  /*0f60*/  CALL.REL.NOINC `($__internal_170_$__cuda_sm20_div_s64) ;  /* 0x0000005c004c7944 */ /* 0x000fea0003c00000 */
        /* <DEDUP_REMOVED lines=11> */
.L_x_8268:
[----:B------:R-:W-:Y:S05]  /*1020*/  BSYNC.RECONVERGENT B1 ;  /* 0x0000000000017941 */ /* 0x000fea0003800200 */
.L_x_8266:
        /* <DEDUP_REMOVED lines=37> */
.L_x_8270:
[----:B------:R-:W-:Y:S01]  /*1280*/  MOV R26, R38 ;  /* 0x00000026001a7202 */ /* 0x000fe20000000f00 */
[----:B------:R-:W-:Y:S01]  /*1290*/  IMAD.MOV.U32 R11, RZ, RZ, R39 ;  /* 0x000000ffff0b7224 */ /* 0x000fe200078e0027 */
[----:B------:R-:W-:Y:S01]  /*12a0*/  MOV R10, R20 ;  /* 0x00000014000a7202 */ /* 0x000fe20000000f00 */
[----:B------:R-:W-:Y:S01]  /*12b0*/  IMAD.MOV.U32 R9, RZ, RZ, R21 ;  /* 0x000000ffff097224 */ /* 0x000fe200078e0015 */
[----:B------:R-:W-:-:S07]  /*12c0*/  MOV R8, 0x12e0 ;  /* 0x000012e000087802 */ /* 0x000fce0000000f00 */
[----:B------:R-:W-:Y:S05]  /*12d0*/  CALL.REL.NOINC `($__internal_170_$__cuda_sm20_div_s64) ;  /* 0x0000005800707944 */ /* 0x000fea0003c00000 */
        /* <DEDUP_REMOVED lines=10> */
.L_x_8271:
[----:B------:R-:W-:Y:S05]  /*1380*/  BSYNC.RECONVERGENT B1 ;  /* 0x0000000000017941 */ /* 0x000fea0003800200 */
.L_x_8269:
        /* <DEDUP_REMOVED lines=34> */
.L_x_8273:
[----:B------:R-:W-:Y:S01]  /*15b0*/  MOV R26, R42 ;  /* 0x0000002a001a7202 */ /* 0x000fe20000000f00 */
[----:B------:R-:W-:Y:S01]  /*15c0*/  IMAD.MOV.U32 R11, RZ, RZ, R43 ;  /* 0x000000ffff0b7224 */ /* 0x000fe200078e002b */
[----:B------:R-:W-:Y:S01]  /*15d0*/  MOV R10, R20 ;  /* 0x00000014000a7202 */ /* 0x000fe20000000f00 */
[----:B------:R-:W-:Y:S01]  /*15e0*/  IMAD.MOV.U32 R9, RZ, RZ, R21 ;  /* 0x000000ffff097224 */ /* 0x000fe200078e0015 */
[----:B------:R-:W-:-:S07]  /*15f0*/  MOV R8, 0x1610 ;  /* 0x0000161000087802 */ /* 0x000fce0000000f00 */
[----:B------:R-:W-:Y:S05]  /*1600*/  CALL.REL.NOINC `($__internal_170_$__cuda_sm20_div_s64) ;  /* 0x0000005400a47944 */ /* 0x000fea0003c00000 */
        /* <DEDUP_REMOVED lines=11> */
.L_x_8274:
[----:B------:R-:W-:Y:S05]  /*16c0*/  BSYNC.RECONVERGENT B1 ;  /* 0x0000000000017941 */ /* 0x000fea0003800200 */
.L_x_8272:
        /* <DEDUP_REMOVED lines=34> */
.L_x_8276:
        /* <DEDUP_REMOVED lines=17> */
.L_x_8277:
[----:B------:R-:W-:Y:S05]  /*1a00*/  BSYNC.RECONVERGENT B1 ;  /* 0x0000000000017941 */ /* 0x000fea0003800200 */
.L_x_8275:
        /* <DEDUP_REMOVED lines=35> */
.L_x_8279:
[----:B------:R-:W-:Y:S01]  /*1c40*/  IMAD.MOV.U32 R26, RZ, RZ, R18 ;  /* 0x000000ffff1a7224 */ /* 0x000fe200078e0012 */
[----:B------:R-:W-:Y:S01]  /*1c50*/  MOV R11, R19 ;  /* 0x00000013000b7202 */ /* 0x000fe20000000f00 */
[----:B------:R-:W-:Y:S01]  /*1c60*/  IMAD.MOV.U32 R10, RZ, RZ, R20 ;  /* 0x000000ffff0a7224 */ /* 0x000fe200078e0014 */
[----:B------:R-:W-:Y:S02]  /*1c70*/  MOV R9, R21 ;  /* 0x0000001500097202 */ /* 0x000fe40000000f00 */
[----:B------:R-:W-:-:S07]  /*1c80*/  MOV R8, 0x1ca0 ;  /* 0x00001ca000087802 */ /* 0x000fce0000000f00 */
[----:B------:R-:W-:Y:S05]  /*1c90*/  CALL.REL.NOINC `($__internal_170_$__cuda_sm20_div_s64) ;  /* 0x0000005000007944 */ /* 0x000fea0003c00000 */
        /* <DEDUP_REMOVED lines=11> */
.L_x_8280:
[----:B------:R-:W-:Y:S05]  /*1d50*/  BSYNC.RECONVERGENT B1 ;  /* 0x0000000000017941 */ /* 0x000fea0003800200 */
.L_x_8278:
        /* <DEDUP_REMOVED lines=9> */
.L_x_8256:
        /* <DEDUP_REMOVED lines=35> */
.L_x_8284:
        /* <DEDUP_REMOVED lines=16> */
.L_x_8285:
[----:B------:R-:W-:Y:S05]  /*2120*/  BSYNC.RECONVERGENT B1 ;  /* 0x0000000000017941 */ /* 0x000fea0003800200 */
.L_x_8283:
        /* <DEDUP_REMOVED lines=34> */
.L_x_8287:
        /* <DEDUP_REMOVED lines=14> */
.L_x_8288:
[----:B------:R-:W-:Y:S05]  /*2430*/  BSYNC.RECONVERGENT B1 ;  /* 0x0000000000017941 */ /* 0x000fea0003800200 */
.L_x_8286:
        /* <DEDUP_REMOVED lines=35> */
.L_x_8290:
        /* <DEDUP_REMOVED lines=17> */
.L_x_8291:
[----:B------:R-:W-:Y:S05]  /*2780*/  BSYNC.RECONVERGENT B1 ;  /* 0x0000000000017941 */ /* 0x000fea0003800200 */
.L_x_8289:
        /* <DEDUP_REMOVED lines=35> */
.L_x_8293:
        /* <DEDUP_REMOVED lines=16> */
.L_x_8294:
[----:B------:R-:W-:Y:S05]  /*2ac0*/  BSYNC.RECONVERGENT B1 ;  /* 0x0000000000017941 */ /* 0x000fea0003800200 */
.L_x_8292:
[----:B------:R-:W-:Y:S01]  /*2ad0*/  IMAD R9, R9, R22, RZ ;  /* 0x0000001609097224 */ /* 0x000fe200078e02ff */
[----:B------:R-:W-:Y:S01]  /*2ae0*/  IADD3 R5, PT, PT, R5, -0x2, RZ ;  /* 0xfffffffe05057810 */ /* 0x000fe20007ffe0ff */
[----:B------:R-:W-:Y:S02]  /*2af0*/  IMAD.MOV.U32 R6, RZ, RZ, R20 ;  /* 0x000000ffff067224 */ /* 0x000fe400078e0014 */
[-C--:B------:R-:W-:Y:S02]  /*2b00*/  IMAD R9, R23, R8.reuse, R9 ;  /* 0x0000000817097224 */ /* 0x080fe400078e0209 */
[----:B------:R-:W-:-:S04]  /*2b10*/  IMAD.WIDE.U32 R20, R22, R8, R6 ;  /* 0x0000000816147225 */ /* 0x000fc800078e0006 */
[----:B------:R-:W-:-:S07]  /*2b20*/  IMAD.IADD R21, R21, 0x1, R9 ;  /* 0x0000000115157824 */ /* 0x000fce00078e0209 */
.L_x_8282:
        /* <DEDUP_REMOVED lines=31> */
.L_x_8296:
[----:B------:R-:W-:Y:S01]  /*2d20*/  MOV R23, R3 ;  /* 0x0000000300177202 */ /* 0x000fe20000000f00 */
[----:B------:R-:W-:Y:S01]  /*2d30*/  IMAD.MOV.U32 R22, RZ, RZ, R6 ;  /* 0x000000ffff167224 */ /* 0x000fe200078e0006 */
[----:B------:R-:W-:Y:S02]  /*2d40*/  MOV R3, R7 ;  /* 0x0000000700037202 */ /* 0x000fe40000000f00 */
[----:B------:R-:W-:-:S07]  /*2d50*/  MOV R24, 0x2d70 ;  /* 0x00002d7000187802 */ /* 0x000fce0000000f00 */
[----:B------:R-:W-:Y:S05]  /*2d60*/  CALL.REL.NOINC `($__internal_171_$__cuda_sm20_rem_s64) ;  /* 0x0000004400187944 */ /* 0x000fea0003c00000 */
[----:B------:R-:W-:-:S07]  /*2d70*/  IMAD.MOV.U32 R8, RZ, RZ, R4 ;  /* 0x000000ffff087224 */ /* 0x000fce00078e0004 */
.L_x_8297:
[----:B------:R-:W-:Y:S05]  /*2d80*/  BSYNC.RECONVERGENT B1 ;  /* 0x0000000000017941 */ /* 0x000fea0003800200 */
.L_x_8295:
        /* <DEDUP_REMOVED lines=30> */
.L_x_8299:
[----:B------:R-:W-:Y:S01]  /*2f70*/  MOV R22, R6 ;  /* 0x0000000600167202 */ /* 0x000fe20000000f00 */
[----:B------:R-:W-:Y:S01]  /*2f80*/  IMAD.MOV.U32 R3, RZ, RZ, R7 ;  /* 0x000000ffff037224 */ /* 0x000fe200078e0007 */
[----:B------:R-:W-:Y:S01]  /*2f90*/  MOV R4, R18 ;  /* 0x0000001200047202 */ /* 0x000fe20000000f00 */
[----:B------:R-:W-:Y:S01]  /*2fa0*/  IMAD.MOV.U32 R23, RZ, RZ, R19 ;  /* 0x000000ffff177224 */ /* 0x000fe200078e0013 */
[----:B------:R-:W-:-:S07]  /*2fb0*/  MOV R24, 0x2fd0 ;  /* 0x00002fd000187802 */ /* 0x000fce0000000f00 */
[----:B------:R-:W-:Y:S05]  /*2fc0*/  CALL.REL.NOINC `($__internal_171_$__cuda_sm20_rem_s64) ;  /* 0x0000004000807944 */ /* 0x000fea0003c00000 */
[----:B------:R-:W-:-:S07]  /*2fd0*/  MOV R5, R9 ;  /* 0x0000000900057202 */ /* 0x000fce0000000f00 */
.L_x_8300:
[----:B------:R-:W-:Y:S05]  /*2fe0*/  BSYNC.RECONVERGENT B1 ;  /* 0x0000000000017941 */ /* 0x000fea0003800200 */
.L_x_8298:
[----:B------:R-:W-:Y:S02]  /*2ff0*/  IMAD R3, R5, R14, RZ ;  /* 0x0000000e05037224 */ /* 0x000fe400078e02ff */
[----:B------:R-:W-:-:S04]  /*3000*/  IMAD.WIDE.U32 R20, R14, R4, R20 ;  /* 0x000000040e147225 */ /* 0x000fc800078e0014 */
[----:B------:R-:W-:-:S04]  /*3010*/  IMAD R3, R15, R4, R3 ;  /* 0x000000040f037224 */ /* 0x000fc800078e0203 */
[----:B------:R-:W-:-:S07]  /*3020*/  IMAD.IADD R21, R21, 0x1, R3 ;  /* 0x0000000115157824 */ /* 0x000fce00078e0203 */
.L_x_8255:
        /* <DEDUP_REMOVED lines=14> */
.L_x_8302:
[----:B------:R-:W-:Y:S05]  /*3110*/  BSYNC.RECONVERGENT B1 ;  /* 0x0000000000017941 */ /* 0x000fea0003800200 */
.L_x_8301:
[----:B------:R-:W-:-:S05]  /*3120*/  SEL R3, RZ, 0x1, !P0 ;  /* 0x00000001ff037807 */ /* 0x000fca0004000000 */
[----:B------:R0:W-:Y:S01]  /*3130*/  STS.U8 [R0+UR4], R3 ;  /* 0x0000000300007988 */ /* 0x0001e20008000004 */
[----:B------:R-:W-:Y:S05]  /*3140*/  BRA `(.L_x_8303) ;  /* 0x0000003400a47947 */ /* 0x000fea0003800000 */
.L_x_8254:
        /* <DEDUP_REMOVED lines=20> */
.L_x_8330:
        /* <DEDUP_REMOVED lines=31> */
.L_x_8307:
[----:B------:R-:W-:Y:S01]  /*3480*/  MOV R26, R4 ;  /* 0x00000004001a7202 */ /* 0x000fe20000000f00 */
[----:B------:R-:W-:Y:S01]  /*3490*/  IMAD.MOV.U32 R11, RZ, RZ, R5 ;  /* 0x000000ffff0b7224 */ /* 0x000fe200078e0005 */
[----:B------:R-:W-:Y:S01]  /*34a0*/  MOV R10, R36 ;  /* 0x00000024000a7202 */ /* 0x000fe20000000f00 */
[----:B------:R-:W-:Y:S01]  /*34b0*/  IMAD.MOV.U32 R9, RZ, RZ, R37 ;  /* 0x000000ffff097224 */ /* 0x000fe200078e0025 */
[----:B------:R-:W-:-:S07]  /*34c0*/  MOV R8, 0x34e0 ;  /* 0x000034e000087802 */ /* 0x000fce0000000f00 */
[----:B-123--:R-:W-:Y:S05]  /*34d0*/  CALL.REL.NOINC `($__internal_170_$__cuda_sm20_div_s64) ;  /* 0x0000003400f07944 */ /* 0x00efea0003c00000 */
        /* <DEDUP_REMOVED lines=8> */
.L_x_8308:
[----:B------:R-:W-:Y:S05]  /*3560*/  BSYNC.RECONVERGENT B1 ;  /* 0x0000000000017941 */ /* 0x000fea0003800200 */
.L_x_8306:
        /* <DEDUP_REMOVED lines=37> */
.L_x_8310:
[----:B------:R-:W-:Y:S01]  /*37c0*/  IMAD.MOV.U32 R26, RZ, RZ, R36 ;  /* 0x000000ffff1a7224 */ /* 0x000fe200078e0024 */
[----:B------:R-:W-:Y:S01]  /*37d0*/  MOV R11, R37 ;  /* 0x00000025000b7202 */ /* 0x000fe20000000f00 */
[----:B------:R-:W-:Y:S01]  /*37e0*/  IMAD.MOV.U32 R10, RZ, RZ, R38 ;  /* 0x000000ffff0a7224 */ /* 0x000fe200078e0026 */
[----:B------:R-:W-:Y:S02]  /*37f0*/  MOV R9, R39 ;  /* 0x0000002700097202 */ /* 0x000fe40000000f00 */
[----:B------:R-:W-:-:S07]  /*3800*/  MOV R8, 0x3820 ;  /* 0x0000382000087802 */ /* 0x000fce0000000f00 */
[----:B-1----:R-:W-:Y:S05]  /*3810*/  CALL.REL.NOINC `($__internal_170_$__cuda_sm20_div_s64) ;  /* 0x0000003400207944 */ /* 0x002fea0003c00000 */
        /* <DEDUP_REMOVED lines=10> */
.L_x_8311:
[----:B------:R-:W-:Y:S05]  /*38c0*/  BSYNC.RECONVERGENT B1 ;  /* 0x0000000000017941 */ /* 0x000fea0003800200 */
.L_x_8309:
        /* <DEDUP_REMOVED lines=38> */
.L_x_8313:
        /* <DEDUP_REMOVED lines=17> */
.L_x_8314:
[----:B------:R-:W-:Y:S05]  /*3c40*/  BSYNC.RECONVERGENT B1 ;  /* 0x0000000000017941 */ /* 0x000fea0003800200 */
.L_x_8312:
        /* <DEDUP_REMOVED lines=38> */
.L_x_8316:
[----:B------:R-:W-:Y:S01]  /*3eb0*/  MOV R26, R36 ;  /* 0x00000024001a7202 */ /* 0x000fe20000000f00 */
[----:B------:R-:W-:Y:S01]  /*3ec0*/  IMAD.MOV.U32 R11, RZ, RZ, R37 ;  /* 0x000000ffff0b7224 */ /* 0x000fe200078e0025 */
[----:B------:R-:W-:Y:S01]  /*3ed0*/  MOV R10, R38 ;  /* 0x00000026000a7202 */ /* 0x000fe20000000f00 */
[----:B------:R-:W-:Y:S01]  /*3ee0*/  IMAD.MOV.U32 R9, RZ, RZ, R39 ;  /* 0x000000ffff097224 */ /* 0x000fe200078e0027 */
[----:B------:R-:W-:-:S07]  /*3ef0*/  MOV R8, 0x3f10 ;  /* 0x00003f1000087802 */ /* 0x000fce0000000f00 */
[----:B-1----:R-:W-:Y:S05]  /*3f00*/  CALL.REL.NOINC `($__internal_170_$__cuda_sm20_div_s64) ;  /* 0x0000002c00647944 */ /* 0x002fea0003c00000 */
        /* <DEDUP_REMOVED lines=11> */
.L_x_8317:
[----:B------:R-:W-:Y:S05]  /*3fc0*/  BSYNC.RECONVERGENT B1 ;  /* 0x0000000000017941 */ /* 0x000fea0003800200 */
.L_x_8315:
        /* <DEDUP_REMOVED lines=38> */
.L_x_8319:
        /* <DEDUP_REMOVED lines=17> */
.L_x_8320:
[----:B------:R-:W-:Y:S05]  /*4340*/  BSYNC.RECONVERGENT B1 ;  /* 0x0000000000017941 */ /* 0x000fea0003800200 */
.L_x_8318:
        /* <DEDUP_REMOVED lines=38> */
.L_x_8322:
        /* <DEDUP_REMOVED lines=17> */
.L_x_8323:
[----:B------:R-:W-:Y:S05]  /*46c0*/  BSYNC.RECONVERGENT B1 ;  /* 0x0000000000017941 */ /* 0x000fea0003800200 */
.L_x_8321:
        /* <DEDUP_REMOVED lines=38> */
.L_x_8325:
        /* <DEDUP_REMOVED lines=17> */
.L_x_8326:
[----:B------:R-:W-:Y:S05]  /*4a40*/  BSYNC.RECONVERGENT B1 ;  /* 0x0000000000017941 */ /* 0x000fea0003800200 */
.L_x_8324:
        /* <DEDUP_REMOVED lines=36> */
.L_x_8328:
        /* <DEDUP_REMOVED lines=17> */
.L_x_8329:
[----:B------:R-:W-:Y:S05]  /*4da0*/  BSYNC.RECONVERGENT B1 ;  /* 0x0000000000017941 */ /* 0x000fea0003800200 */
.L_x_8327:
        /* <DEDUP_REMOVED lines=15> */
.L_x_8305:
        /* <DEDUP_REMOVED lines=36> */
.L_x_8333:
[----:B------:R-:W-:Y:S01]  /*50e0*/  IMAD.MOV.U32 R26, RZ, RZ, R4 ;  /* 0x000000ffff1a7224 */ /* 0x000fe200078e0004 */
[----:B------:R-:W-:Y:S01]  /*50f0*/  MOV R11, R5 ;  /* 0x00000005000b7202 */ /* 0x000fe20000000f00 */
[----:B------:R-:W-:Y:S01]  /*5100*/  IMAD.MOV.U32 R10, RZ, RZ, R16 ;  /* 0x000000ffff0a7224 */ /* 0x000fe200078e0010 */
[----:B------:R-:W-:Y:S02]  /*5110*/  MOV R9, R17 ;  /* 0x0000001100097202 */ /* 0x000fe40000000f00 */
[----:B------:R-:W-:-:S07]  /*5120*/  MOV R8, 0x5140 ;  /* 0x0000514000087802 */ /* 0x000fce0000000f00 */
[----:B------:R-:W-:Y:S05]  /*5130*/  CALL.REL.NOINC `($__internal_170_$__cuda_sm20_div_s64) ;  /* 0x0000001800d87944 */ /* 0x000fea0003c00000 */
        /* <DEDUP_REMOVED lines=9> */
.L_x_8334:
[----:B------:R-:W-:Y:S05]  /*51d0*/  BSYNC.RECONVERGENT B1 ;  /* 0x0000000000017941 */ /* 0x000fea0003800200 */
.L_x_8332:
        /* <DEDUP_REMOVED lines=39> */
.L_x_8336:
        /* <DEDUP_REMOVED lines=17> */
.L_x_8337:
[----:B------:R-:W-:Y:S05]  /*5560*/  BSYNC.RECONVERGENT B1 ;  /* 0x0000000000017941 */ /* 0x000fea0003800200 */
.L_x_8335:
        /* <DEDUP_REMOVED lines=39> */
.L_x_8339:
        /* <DEDUP_REMOVED lines=17> */
.L_x_8340:
[----:B------:R-:W-:Y:S05]  /*58f0*/  BSYNC.RECONVERGENT B1 ;  /* 0x0000000000017941 */ /* 0x000fea0003800200 */
.L_x_8338:
        /* <DEDUP_REMOVED lines=40> */
.L_x_8342:
[----:B------:R-:W-:Y:S01]  /*5b80*/  MOV R26, R20 ;  /* 0x00000014001a7202 */ /* 0x000fe20000000f00 */
[----:B------:R-:W-:Y:S01]  /*5b90*/  IMAD.MOV.U32 R10, RZ, RZ, R4 ;  /* 0x000000ffff0a7224 */ /* 0x000fe200078e0004 */
[----:B------:R-:W-:Y:S02]  /*5ba0*/  MOV R11, R21 ;  /* 0x00000015000b7202 */ /* 0x000fe40000000f00 */
[----:B------:R-:W-:Y:S02]  /*5bb0*/  MOV R9, R5 ;  /* 0x0000000500097202 */ /* 0x000fe40000000f00 */
[----:B------:R-:W-:-:S07]  /*5bc0*/  MOV R8, 0x5be0 ;  /* 0x00005be000087802 */ /* 0x000fce0000000f00 */
[----:B------:R-:W-:Y:S05]  /*5bd0*/  CALL.REL.NOINC `($__internal_170_$__cuda_sm20_div_s64) ;  /* 0x0000001000307944 */ /* 0x000fea0003c00000 */
        /* <DEDUP_REMOVED lines=11> */
.L_x_8343:
[----:B------:R-:W-:Y:S05]  /*5c90*/  BSYNC.RECONVERGENT B1 ;  /* 0x0000000000017941 */ /* 0x000fea0003800200 */
.L_x_8341:
        /* <DEDUP_REMOVED lines=11> */
.L_x_8331:
        /* <DEDUP_REMOVED lines=34> */
.L_x_8346:
[----:B------:R-:W-:Y:S01]  /*5f70*/  MOV R26, R4 ;  /* 0x00000004001a7202 */ /* 0x000fe20000000f00 */
[----:B------:R-:W-:Y:S01]  /*5f80*/  IMAD.MOV.U32 R10, RZ, RZ, R16 ;  /* 0x000000ffff0a7224 */ /* 0x000fe200078e0010 */
[----:B------:R-:W-:Y:S02]  /*5f90*/  MOV R11, R5 ;  /* 0x00000005000b7202 */ /* 0x000fe40000000f00 */
[----:B------:R-:W-:Y:S02]  /*5fa0*/  MOV R9, R17 ;  /* 0x0000001100097202 */ /* 0x000fe40000000f00 */
[----:B------:R-:W-:-:S07]  /*5fb0*/  MOV R8, 0x5fd0 ;  /* 0x00005fd000087802 */ /* 0x000fce0000000f00 */
[----:B------:R-:W-:Y:S05]  /*5fc0*/  CALL.REL.NOINC `($__internal_170_$__cuda_sm20_div_s64) ;  /* 0x0000000c00347944 */ /* 0x000fea0003c00000 */
        /* <DEDUP_REMOVED lines=9> */
.L_x_8347:
[----:B------:R-:W-:Y:S05]  /*6060*/  BSYNC.RECONVERGENT B1 ;  /* 0x0000000000017941 */ /* 0x000fea0003800200 */
.L_x_8345:
        /* <DEDUP_REMOVED lines=39> */
.L_x_8349:
[----:B------:R-:W-:Y:S01]  /*62e0*/  MOV R26, R20 ;  /* 0x00000014001a7202 */ /* 0x000fe20000000f00 */
[----:B------:R-:W-:Y:S01]  /*62f0*/  IMAD.MOV.U32 R11, RZ, RZ, R21 ;  /* 0x000000ffff0b7224 */ /* 0x000fe200078e0015 */
[----:B------:R-:W-:Y:S02]  /*6300*/  MOV R10, R4 ;  /* 0x00000004000a7202 */ /* 0x000fe40000000f00 */
        /* <DEDUP_REMOVED lines=14> */
.L_x_8350:
[----:B------:R-:W-:Y:S05]  /*63f0*/  BSYNC.RECONVERGENT B1 ;  /* 0x0000000000017941 */ /* 0x000fea0003800200 */
.L_x_8348:
        /* <DEDUP_REMOVED lines=11> */
.L_x_8344:
        /* <DEDUP_REMOVED lines=30> */
.L_x_8352:
[----:B------:R-:W-:Y:S01]  /*6690*/  MOV R3, R23 ;  /* 0x0000001700037202 */ /* 0x000fe20000000f00 */
[----:B------:R-:W-:Y:S01]  /*66a0*/  IMAD.MOV.U32 R23, RZ, RZ, R5 ;  /* 0x000000ffff177224 */ /* 0x000fe200078e0005 */
[----:B------:R-:W-:-:S07]  /*66b0*/  MOV R24, 0x66d0 ;  /* 0x000066d000187802 */ /* 0x000fce0000000f00 */
[----:B------:R-:W-:Y:S05]  /*66c0*/  CALL.REL.NOINC `($__internal_171_$__cuda_sm20_rem_s64) ;  /* 0x0000000800c07944 */ /* 0x000fea0003c00000 */
[----:B------:R-:W-:-:S07]  /*66d0*/  MOV R5, R9 ;  /* 0x0000000900057202 */ /* 0x000fce0000000f00 */
.L_x_8353:
[----:B------:R-:W-:Y:S05]  /*66e0*/  BSYNC.RECONVERGENT B1 ;  /* 0x0000000000017941 */ /* 0x000fea0003800200 */
.L_x_8351:
        /* <DEDUP_REMOVED lines=9> */
.L_x_8304:
[----:B------:R-:W-:-:S05]  /*6780*/  IMAD.MOV.U32 R13, RZ, RZ, R7 ;  /* 0x000000ffff0d7224 */ /* 0x000fca00078e0007 */
[----:B------:R-:W2:Y:S02]  /*6790*/  LDG.E.64 R4, desc[UR14][R12.64] ;  /* 0x0000000e0c047981 */ /* 0x000ea4000c1e1b00 */
[----:B--2---:R-:W-:-:S04]  /*67a0*/  ISETP.NE.U32.AND P0, PT, R4, RZ, PT ;  /* 0x000000ff0400720c */ /* 0x004fc80003f05070 */
[----:B------:R-:W-:-:S04]  /*67b0*/  ISETP.NE.AND.EX P0, PT, R5, RZ, PT, P0 ;  /* 0x000000ff0500720c */ /* 0x000fc80003f05300 */
[----:B------:R-:W-:-:S05]  /*67c0*/  SEL R3, RZ, 0x1, !P0 ;  /* 0x00000001ff037807 */ /* 0x000fca0004000000 */
[----:B------:R1:W-:Y:S04]  /*67d0*/  STS.U8 [R0+UR4], R3 ;  /* 0x0000000300007988 */ /* 0x0003e80008000004 */
.L_x_8303:
[----:B------:R-:W-:Y:S05]  /*67e0*/  BSYNC.RECONVERGENT B0 ;  /* 0x0000000000007941 */ /* 0x000fea0003800200 */
.L_x_8253:
[----:B------:R-:W-:Y:S01]  /*67f0*/  BAR.SYNC.DEFER_BLOCKING 0x0 ;  /* 0x0000000000007b1d */ /* 0x000fe20000010000 */
[----:B------:R-:W-:-:S09]  /*6800*/  UISETP.GE.U32.AND UP0, UPT, UR5, 0x42, UPT ;  /* 0x000000420500788c */ /* 0x000fd2000bf06070 */
[----:B------:R-:W-:Y:S05]  /*6810*/  BRA.U !UP0, `(.L_x_8354) ;  /* 0x00000001083c7547 */ /* 0x000fea000b800000 */
.L_x_8357:
        /* <DEDUP_REMOVED lines=10> */
.L_x_8356:
[----:B------:R-:W-:Y:S05]  /*68c0*/  BSYNC.RECONVERGENT B0 ;  /* 0x0000000000007941 */ /* 0x000fea0003800200 */
.L_x_8355:
[----:B------:R-:W-:Y:S01]  /*68d0*/  BAR.SYNC.DEFER_BLOCKING 0x0 ;  /* 0x0000000000007b1d */ /* 0x000fe20000010000 */
[----:B------:R-:W-:-:S05]  /*68e0*/  UISETP.GT.U32.AND UP0, UPT, UR5, 0x83, UPT ;  /* 0x000000830500788c */ /* 0x000fca000bf04070 */
[----:B------:R-:W-:-:S04]  /*68f0*/  UMOV UR5, UR6 ;  /* 0x0000000600057c82 */ /* 0x000fc80008000000 */
[----:B------:R-:W-:Y:S05]  /*6900*/  BRA.U UP0, `(.L_x_8357) ;  /* 0xfffffffd00c47547 */ /* 0x000fea000b83ffff */
.L_x_8354:
        /* <DEDUP_REMOVED lines=57> */
        .weak           $__internal_170_$__cuda_sm20_div_s64
        .type           $__internal_170_$__cuda_sm20_div_s64,@function
        .size           $__internal_170_$__cuda_sm20_div_s64,($__internal_171_$__cuda_sm20_rem_s64 - $__internal_170_$__cuda_sm20_div_s64)
$__internal_170_$__cuda_sm20_div_s64:
        /* <DEDUP_REMOVED lines=82> */
[----:B------:R-:W-:Y:S06]  /*71c0*/  RET.REL.NODEC R8 `(contiguous_all2_i64) ;  /* 0xffffff8c088c7950 */ /* 0x000fec0003c3ffff */
        .weak           $__internal_171_$__cuda_sm20_rem_s64
        .type           $__internal_171_$__cuda_sm20_rem_s64,@function
        .size           $__internal_171_$__cuda_sm20_rem_s64,(.L_x_30487 - $__internal_171_$__cuda_sm20_rem_s64)
$__internal_171_$__cuda_sm20_rem_s64:
        /* <DEDUP_REMOVED lines=76> */
[----:B------:R-:W-:Y:S06]  /*7690*/  RET.REL.NODEC R24 `(contiguous_all2_i64) ;  /* 0xffffff8818587950 */ /* 0x000fec0003c3ffff */
.L_x_8358:
        /* <DEDUP_REMOVED lines=14> */
.L_x_30487:


//--------------------- .text.uncontiguous_cumulate_all_i64 --------------------------
	.section	.text.uncontiguous_cumulate_all_i64,"ax",@progbits
	.align	128
        .global         uncontiguous_cumulate_all_i64
        .type           uncontiguous_cumulate_all_i64,@function
        .size           uncontiguous_cumulate_all_i64,(.L_x_30489 - uncontiguous_cumulate_all_i64)
        .other          uncontiguous_cumulate_all_i64,@"STO_CUDA_ENTRY STV_DEFAULT"
uncontiguous_cumulate_all_i64:
.text.uncontiguous_cumulate_all_i64:
        /* <DEDUP_REMOVED lines=39> */
.L_x_8387:
        /* <DEDUP_REMOVED lines=32> */
.L_x_8364:
[----:B------:R-:W-:Y:S01]  /*0470*/  MOV R26, R4 ;  /* 0x00000004001a7202 */ /* 0x000fe20000000f00 */
[----:B------:R-:W-:Y:S01]  /*0480*/  IMAD.MOV.U32 R11, RZ, RZ, R5 ;  /* 0x000000ffff0b7224 */ /* 0x000fe200078e0005 */
[----:B------:R-:W-:Y:S01]  /*0490*/  MOV R10, R36 ;  /* 0x00000024000a7202 */ /* 0x000fe20000000f00 */
[----:B------:R-:W-:Y:S01]  /*04a0*/  IMAD.MOV.U32 R9, RZ, RZ, R37 ;  /* 0x000000ffff097224 */ /* 0x000fe200078e0025 */
[----:B------:R-:W-:-:S07]  /*04b0*/  MOV R8, 0x4d0 ;  /* 0x000004d000087802 */ /* 0x000fce0000000f00 */
[----:B-1----:R-:W-:Y:S05]  /*04c0*/  CALL.REL.NOINC `($__internal_172_$__cuda_sm20_div_s64) ;  /* 0x0000006400887944 */ /* 0x002fea0003c00000 */
        /* <DEDUP_REMOVED lines=9> */
.L_x_8365:
[----:B------:R-:W-:Y:S05]  /*0560*/  BSYNC.RECONVERGENT B1 ;  /* 0x0000000000017941 */ /* 0x000fea0003800200 */
.L_x_8363:
        /* <DEDUP_REMOVED lines=33> */
.L_x_8367:
[----:B------:R-:W-:Y:S01]  /*0780*/  MOV R26, R18 ;  /* 0x00000012001a7202 */ /* 0x000fe20000000f00 */
[----:B------:R-:W-:Y:S01]  /*0790*/  IMAD.MOV.U32 R11, RZ, RZ, R19 ;  /* 0x000000ffff0b7224 */ /* 0x000fe200078e0013 */
[----:B------:R-:W-:Y:S01]  /*07a0*/  MOV R10, R36 ;  /* 0x00000024000a7202 */ /* 0x000fe20000000f00 */
[----:B------:R-:W-:Y:S01]  /*07b0*/  IMAD.MOV.U32 R9, RZ, RZ, R37 ;  /* 0x000000ffff097224 */ /* 0x000fe200078e0025 */
[----:B------:R-:W-:-:S07]  /*07c0*/  MOV R8, 0x7e0 ;  /* 0x000007e000087802 */ /* 0x000fce0000000f00 */
[----:B------:R-:W-:Y:S05]  /*07d0*/  CALL.REL.NOINC `($__internal_172_$__cuda_sm20_div_s64) ;  /* 0x0000006000c47944 */ /* 0x000fea0003c00000 */
        /* <DEDUP_REMOVED lines=9> */
.L_x_8368:
[----:B------:R-:W-:Y:S05]  /*0870*/  BSYNC.RECONVERGENT B1 ;  /* 0x0000000000017941 */ /* 0x000fea0003800200 */
.L_x_8366:
        /* <DEDUP_REMOVED lines=34> */
.L_x_8370:
[----:B------:R-:W-:Y:S01]  /*0aa0*/  IMAD.MOV.U32 R26, RZ, RZ, R22 ;  /* 0x000000ffff1a7224 */ /* 0x000fe200078e0016 */
[----:B------:R-:W-:Y:S01]  /*0ab0*/  MOV R11, R23 ;  /* 0x00000017000b7202 */ /* 0x000fe20000000f00 */
[----:B------:R-:W-:Y:S01]  /*0ac0*/  IMAD.MOV.U32 R10, RZ, RZ, R40 ;  /* 0x000000ffff0a7224 */ /* 0x000fe200078e0028 */
[----:B------:R-:W-:Y:S02]  /*0ad0*/  MOV R9, R41 ;  /* 0x0000002900097202 */ /* 0x000fe40000000f00 */
[----:B------:R-:W-:-:S07]  /*0ae0*/  MOV R8, 0xb00 ;  /* 0x00000b0000087802 */ /* 0x000fce0000000f00 */
[----:B------:R-:W-:Y:S05]  /*0af0*/  CALL.REL.NOINC `($__internal_172_$__cuda_sm20_div_s64) ;  /* 0x0000005c00fc7944 */ /* 0x000fea0003c00000 */
        /* <DEDUP_REMOVED lines=10> */
.L_x_8371:
[----:B------:R-:W-:Y:S05]  /*0ba0*/  BSYNC.RECONVERGENT B1 ;  /* 0x0000000000017941 */ /* 0x000fea0003800200 */
.L_x_8369:
        /* <DEDUP_REMOVED lines=35> */
.L_x_8373:
[----:B------:R-:W-:Y:S01]  /*0de0*/  MOV R26, R42 ;  /* 0x0000002a001a7202 */ /* 0x000fe20000000f00 */
[----:B------:R-:W-:Y:S01]  /*0df0*/  IMAD.MOV.U32 R11, RZ, RZ, R43 ;  /* 0x000000ffff0b7224 */ /* 0x000fe200078e002b */
[----:B------:R-:W-:Y:S01]  /*0e00*/  MOV R10, R40 ;  /* 0x00000028000a7202 */ /* 0x000fe20000000f00 */
[----:B------:R-:W-:Y:S01]  /*0e10*/  IMAD.MOV.U32 R9, RZ, RZ, R41 ;  /* 0x000000ffff097224 */ /* 0x000fe200078e0029 */
[----:B------:R-:W-:-:S07]  /*0e20*/  MOV R8, 0xe40 ;  /* 0x00000e4000087802 */ /* 0x000fce0000000f00 */
[----:B------:R-:W-:Y:S05]  /*0e30*/  CALL.REL.NOINC `($__internal_172_$__cuda_sm20_div_s64) ;  /* 0x0000005c002c7944 */ /* 0x000fea0003c00000 */
        /* <DEDUP_REMOVED lines=11> */
.L_x_8374:
[----:B------:R-:W-:Y:S05]  /*0ef0*/  BSYNC.RECONVERGENT B1 ;  /* 0x0000000000017941 */ /* 0x000fea0003800200 */
.L_x_8372:
        /* <DEDUP_REMOVED lines=36> */
.L_x_8376:
        /* <DEDUP_REMOVED lines=16> */
.L_x_8377:
[----:B------:R-:W-:Y:S05]  /*1240*/  BSYNC.RECONVERGENT B1 ;  /* 0x0000000000017941 */ /* 0x000fea0003800200 */
.L_x_8375:
        /* <DEDUP_REMOVED lines=34> */
.L_x_8379:
[----:B------:R-:W-:Y:S01]  /*1470*/  IMAD.MOV.U32 R26, RZ, RZ, R40 ;  /* 0x000000ffff1a7224 */ /* 0x000fe200078e0028 */
[----:B------:R-:W-:Y:S01]  /*1480*/  MOV R11, R41 ;  /* 0x00000029000b7202 */ /* 0x000fe20000000f00 */
[----:B------:R-:W-:Y:S01]  /*1490*/  IMAD.MOV.U32 R10, RZ, RZ, R20 ;  /* 0x000000ffff0a7224 */ /* 0x000fe200078e0014 */
[----:B------:R-:W-:Y:S02]  /*14a0*/  MOV R9, R21 ;  /* 0x0000001500097202 */ /* 0x000fe40000000f00 */
[----:B------:R-:W-:-:S07]  /*14b0*/  MOV R8, 0x14d0 ;  /* 0x000014d000087802 */ /* 0x000fce0000000f00 */
[----:B------:R-:W-:Y:S05]  /*14c0*/  CALL.REL.NOINC `($__internal_172_$__cuda_sm20_div_s64) ;  /* 0x0000005400887944 */ /* 0x000fea0003c00000 */
        /* <DEDUP_REMOVED lines=11> */
.L_x_8380:
[----:B------:R-:W-:Y:S05]  /*1580*/  BSYNC.RECONVERGENT B1 ;  /* 0x0000000000017941 */ /* 0x000fea0003800200 */
.L_x_8378:
        /* <DEDUP_REMOVED lines=34> */
.L_x_8382:
        /* <DEDUP_REMOVED lines=17> */
.L_x_8383:
[----:B------:R-:W-:Y:S05]  /*18c0*/  BSYNC.RECONVERGENT B1 ;  /* 0x0000000000017941 */ /* 0x000fea0003800200 */
.L_x_8381:
        /* <DEDUP_REMOVED lines=35> */
.L_x_8385:
[----:B------:R-:W-:Y:S01]  /*1b00*/  MOV R26, R18 ;  /* 0x00000012001a7202 */ /* 0x000fe20000000f00 */
[----:B------:R-:W-:Y:S01]  /*1b10*/  IMAD.MOV.U32 R11, RZ, RZ, R19 ;  /* 0x000000ffff0b7224 */ /* 0x000fe200078e0013 */
[----:B------:R-:W-:Y:S01]  /*1b20*/  MOV R10, R20 ;  /* 0x00000014000a7202 */ /* 0x000fe20000000f00 */
[----:B------:R-:W-:Y:S01]  /*1b30*/  IMAD.MOV.U32 R9, RZ, RZ, R21 ;  /* 0x000000ffff097224 */ /* 0x000fe200078e0015 */
[----:B------:R-:W-:-:S07]  /*1b40*/  MOV R8, 0x1b60 ;  /* 0x00001b6000087802 */ /* 0x000fce0000000f00 */
[----:B------:R-:W-:Y:S05]  /*1b50*/  CALL.REL.NOINC `($__internal_172_$__cuda_sm20_div_s64) ;  /* 0x0000004c00e47944 */ /* 0x000fea0003c00000 */
        /* <DEDUP_REMOVED lines=11> */
.L_x_8386:
[----:B------:R-:W-:Y:S05]  /*1c10*/  BSYNC.RECONVERGENT B1 ;  /* 0x0000000000017941 */ /* 0x000fea0003800200 */
.L_x_8384:
        /* <DEDUP_REMOVED lines=9> */
.L_x_8362:
        /* <DEDUP_REMOVED lines=36> */
.L_x_8390:
[----:B------:R-:W-:Y:S01]  /*1ef0*/  IMAD.MOV.U32 R26, RZ, RZ, R4 ;  /* 0x000000ffff1a7224 */ /* 0x000fe200078e0004 */
[----:B------:R-:W-:Y:S01]  /*1f00*/  MOV R11, R5 ;  /* 0x00000005000b7202 */ /* 0x000fe20000000f00 */
[----:B------:R-:W-:Y:S01]  /*1f10*/  IMAD.MOV.U32 R10, RZ, RZ, R6 ;  /* 0x000000ffff0a7224 */ /* 0x000fe200078e0006 */
[----:B------:R-:W-:Y:S02]  /*1f20*/  MOV R9, R7 ;  /* 0x0000000700097202 */ /* 0x000fe40000000f00 */
[----:B------:R-:W-:-:S07]  /*1f30*/  MOV R8, 0x1f50 ;  /* 0x00001f5000087802 */ /* 0x000fce0000000f00 */
[----:B------:R-:W-:Y:S05]  /*1f40*/  CALL.REL.NOINC `($__internal_172_$__cuda_sm20_div_s64) ;  /* 0x0000004800e87944 */ /* 0x000fea0003c00000 */
        /* <DEDUP_REMOVED lines=9> */
.L_x_8391:
[----:B------:R-:W-:Y:S05]  /*1fe0*/  BSYNC.RECONVERGENT B1 ;  /* 0x0000000000017941 */ /* 0x000fea0003800200 */
.L_x_8389:
        /* <DEDUP_REMOVED lines=34> */
.L_x_8393:
        /* <DEDUP_REMOVED lines=14> */
.L_x_8394:
[----:B------:R-:W-:Y:S05]  /*22f0*/  BSYNC.RECONVERGENT B1 ;  /* 0x0000000000017941 */ /* 0x000fea0003800200 */
.L_x_8392:
        /* <DEDUP_REMOVED lines=36> */
.L_x_8396:
        /* <DEDUP_REMOVED lines=17> */
.L_x_8397:
[----:B------:R-:W-:Y:S05]  /*2650*/  BSYNC.RECONVERGENT B1 ;  /* 0x0000000000017941 */ /* 0x000fea0003800200 */
.L_x_8395:
        /* <DEDUP_REMOVED lines=35> */
.L_x_8399:
[----:B------:R-:W-:Y:S01]  /*2890*/  IMAD.MOV.U32 R26, RZ, RZ, R16 ;  /* 0x000000ffff1a7224 */ /* 0x000fe200078e0010 */
[----:B------:R-:W-:Y:S01]  /*28a0*/  MOV R11, R17 ;  /* 0x00000011000b7202 */ /* 0x000fe20000000f00 */
[----:B------:R-:W-:Y:S01]  /*28b0*/  IMAD.MOV.U32 R10, RZ, RZ, R14 ;  /* 0x000000ffff0a7224 */ /* 0x000fe200078e000e */
[----:B------:R-:W-:Y:S02]  /*28c0*/  MOV R9, R15 ;  /* 0x0000000f00097202 */ /* 0x000fe40000000f00 */
[----:B------:R-:W-:-:S07]  /*28d0*/  MOV R8, 0x28f0 ;  /* 0x000028f000087802 */ /* 0x000fce0000000f00 */
[----:B------:R-:W-:Y:S05]  /*28e0*/  CALL.REL.NOINC `($__internal_172_$__cuda_sm20_div_s64) ;  /* 0x0000004000807944 */ /* 0x000fea0003c00000 */
        /* <DEDUP_REMOVED lines=10> */
.L_x_8400:
[----:B------:R-:W-:Y:S05]  /*2990*/  BSYNC.RECONVERGENT B1 ;  /* 0x0000000000017941 */ /* 0x000fea0003800200 */
.L_x_8398:
[----:B------:R-:W-:Y:S01]  /*29a0*/  IMAD R9, R9, R22, RZ ;  /* 0x0000001609097224 */ /* 0x000fe200078e02ff */
[----:B------:R-:W-:Y:S01]  /*29b0*/  IADD3 R3, PT, PT, R3, -0x2, RZ ;  /* 0xfffffffe03037810 */ /* 0x000fe20007ffe0ff */
[----:B------:R-:W-:Y:S02]  /*29c0*/  IMAD.MOV.U32 R6, RZ, RZ, R20 ;  /* 0x000000ffff067224 */ /* 0x000fe400078e0014 */
[-C--:B------:R-:W-:Y:S02]  /*29d0*/  IMAD R9, R23, R8.reuse, R9 ;  /* 0x0000000817097224 */ /* 0x080fe400078e0209 */
[----:B------:R-:W-:-:S04]  /*29e0*/  IMAD.WIDE.U32 R20, R22, R8, R6 ;  /* 0x0000000816147225 */ /* 0x000fc800078e0006 */
[----:B------:R-:W-:-:S07]  /*29f0*/  IMAD.IADD R21, R21, 0x1, R9 ;  /* 0x0000000115157824 */ /* 0x000fce00078e0209 */
.L_x_8388:
        /* <DEDUP_REMOVED lines=31> */
.L_x_8402:
[----:B------:R-:W-:Y:S01]  /*2bf0*/  MOV R14, R4 ;  /* 0x00000004000e7202 */ /* 0x000fe20000000f00 */
[----:B------:R-:W-:Y:S01]  /*2c00*/  IMAD.MOV.U32 R23, RZ, RZ, R5 ;  /* 0x000000ffff177224 */ /* 0x000fe200078e0005 */
[----:B------:R-:W-:Y:S01]  /*2c10*/  MOV R22, R6 ;  /* 0x0000000600167202 */ /* 0x000fe20000000f00 */
[----:B------:R-:W-:Y:S01]  /*2c20*/  IMAD.MOV.U32 R15, RZ, RZ, R7 ;  /* 0x000000ffff0f7224 */ /* 0x000fe200078e0007 */
[----:B------:R-:W-:-:S07]  /*2c30*/  MOV R24, 0x2c50 ;  /* 0x00002c5000187802 */ /* 0x000fce0000000f00 */
[----:B------:R-:W-:Y:S05]  /*2c40*/  CALL.REL.NOINC `($__internal_173_$__cuda_sm20_rem_s64) ;  /* 0x0000004000f47944 */ /* 0x000fea0003c00000 */
.L_x_8403:
[----:B------:R-:W-:Y:S05]  /*2c50*/  BSYNC.RECONVERGENT B1 ;  /* 0x0000000000017941 */ /* 0x000fea0003800200 */
.L_x_8401:
        /* <DEDUP_REMOVED lines=31> */
.L_x_8405:
[----:B------:R-:W-:Y:S01]  /*2e50*/  IMAD.MOV.U32 R22, RZ, RZ, R6 ;  /* 0x000000ffff167224 */ /* 0x000fe200078e0006 */
[----:B------:R-:W-:Y:S01]  /*2e60*/  MOV R15, R7 ;  /* 0x00000007000f7202 */ /* 0x000fe20000000f00 */
[----:B------:R-:W-:Y:S01]  /*2e70*/  IMAD.MOV.U32 R14, RZ, RZ, R18 ;  /* 0x000000ffff0e7224 */ /* 0x000fe200078e0012 */
[----:B------:R-:W-:Y:S02]  /*2e80*/  MOV R23, R19 ;  /* 0x0000001300177202 */ /* 0x000fe40000000f00 */
[----:B------:R-:W-:-:S07]  /*2e90*/  MOV R24, 0x2eb0 ;  /* 0x00002eb000187802 */ /* 0x000fce0000000f00 */
[----:B------:R-:W-:Y:S05]  /*2ea0*/  CALL.REL.NOINC `($__internal_173_$__cuda_sm20_rem_s64) ;  /* 0x00000040005c7944 */ /* 0x000fea0003c00000 */
[----:B------:R-:W-:Y:S01]  /*2eb0*/  IMAD.MOV.U32 R6, RZ, RZ, R8 ;  /* 0x000000ffff067224 */ /* 0x000fe200078e0008 */
[----:B------:R-:W-:-:S07]  /*2ec0*/  MOV R7, R9 ;  /* 0x0000000900077202 */ /* 0x000fce0000000f00 */
.L_x_8406:
[----:B------:R-:W-:Y:S05]  /*2ed0*/  BSYNC.RECONVERGENT B1 ;  /* 0x0000000000017941 */ /* 0x000fea0003800200 */
.L_x_8404:
[----:B------:R-:W-:Y:S02]  /*2ee0*/  IMAD R3, R7, R4, RZ ;  /* 0x0000000407037224 */ /* 0x000fe400078e02ff */
[----:B------:R-:W-:-:S04]  /*2ef0*/  IMAD.WIDE.U32 R20, R4, R6, R20 ;  /* 0x0000000604147225 */ /* 0x000fc800078e0014 */
[----:B------:R-:W-:-:S04]  /*2f00*/  IMAD R3, R5, R6, R3 ;  /* 0x0000000605037224 */ /* 0x000fc800078e0203 */
[----:B------:R-:W-:-:S07]  /*2f10*/  IMAD.IADD R21, R21, 0x1, R3 ;  /* 0x0000000115157824 */ /* 0x000fce00078e0203 */
.L_x_8361:
        /* <DEDUP_REMOVED lines=12> */
.L_x_8408:
[----:B------:R-:W-:Y:S05]  /*2fe0*/  BSYNC.RECONVERGENT B1 ;  /* 0x0000000000017941 */ /* 0x000fea0003800200 */
.L_x_8407:
[----:B------:R-:W-:-:S05]  /*2ff0*/  SEL R3, RZ, 0x1, !P0 ;  /* 0x00000001ff037807 */ /* 0x000fca0004000000 */
[----:B------:R1:W-:Y:S01]  /*3000*/  STS.U8 [R0+UR4], R3 ;  /* 0x0000000300007988 */ /* 0x0003e20008000004 */
[----:B------:R-:W-:Y:S05]  /*3010*/  BRA `(.L_x_8409) ;  /* 0x00000034009c7947 */ /* 0x000fea0003800000 */
.L_x_8360:
        /* <DEDUP_REMOVED lines=20> */
.L_x_8436:
        /* <DEDUP_REMOVED lines=33> */
.L_x_8413:
[----:B------:R-:W-:Y:S01]  /*3370*/  IMAD.MOV.U32 R26, RZ, RZ, R14 ;  /* 0x000000ffff1a7224 */ /* 0x000fe200078e000e */
[----:B------:R-:W-:Y:S01]  /*3380*/  MOV R11, R13 ;  /* 0x0000000d000b7202 */ /* 0x000fe20000000f00 */
[----:B------:R-:W-:Y:S01]  /*3390*/  IMAD.MOV.U32 R10, RZ, RZ, R34 ;  /* 0x000000ffff0a7224 */ /* 0x000fe200078e0022 */
[----:B------:R-:W-:Y:S02]  /*33a0*/  MOV R9, R35 ;  /* 0x0000002300097202 */ /* 0x000fe40000000f00 */
[----:B------:R-:W-:-:S07]  /*33b0*/  MOV R8, 0x33d0 ;  /* 0x000033d000087802 */ /* 0x000fce0000000f00 */
[----:B-123--:R-:W-:Y:S05]  /*33c0*/  CALL.REL.NOINC `($__internal_172_$__cuda_sm20_div_s64) ;  /* 0x0000003400c87944 */ /* 0x00efea0003c00000 */
        /* <DEDUP_REMOVED lines=10> */
.L_x_8414:
[----:B------:R-:W-:Y:S05]  /*3470*/  BSYNC.RECONVERGENT B1 ;  /* 0x0000000000017941 */ /* 0x000fea0003800200 */
.L_x_8412:
        /* <DEDUP_REMOVED lines=37> */
.L_x_8416:
        /* <DEDUP_REMOVED lines=17> */
.L_x_8417:
[----:B------:R-:W-:Y:S05]  /*37e0*/  BSYNC.RECONVERGENT B1 ;  /* 0x0000000000017941 */ /* 0x000fea0003800200 */
.L_x_8415:
        /* <DEDUP_REMOVED lines=38> */
.L_x_8419:
[----:B------:R-:W-:Y:S01]  /*3a50*/  IMAD.MOV.U32 R26, RZ, RZ, R34 ;  /* 0x000000ffff1a7224 */ /* 0x000fe200078e0022 */
[----:B------:R-:W-:Y:S01]  /*3a60*/  MOV R11, R35 ;  /* 0x00000023000b7202 */ /* 0x000fe20000000f00 */
[----:B------:R-:W-:Y:S01]  /*3a70*/  IMAD.MOV.U32 R10, RZ, RZ, R36 ;  /* 0x000000ffff0a7224 */ /* 0x000fe200078e0024 */
[----:B------:R-:W-:Y:S02]  /*3a80*/  MOV R9, R37 ;  /* 0x0000002500097202 */ /* 0x000fe40000000f00 */
[----:B------:R-:W-:-:S07]  /*3a90*/  MOV R8, 0x3ab0 ;  /* 0x00003ab000087802 */ /* 0x000fce0000000f00 */
[----:B-1----:R-:W-:Y:S05]  /*3aa0*/  CALL.REL.NOINC `($__internal_172_$__cuda_sm20_div_s64) ;  /* 0x0000003000107944 */ /* 0x002fea0003c00000 */
        /* <DEDUP_REMOVED lines=11> */
.L_x_8420:
[----:B------:R-:W-:Y:S05]  /*3b60*/  BSYNC.RECONVERGENT B1 ;  /* 0x0000000000017941 */ /* 0x000fea0003800200 */
.L_x_8418:
        /* <DEDUP_REMOVED lines=37> */
.L_x_8422:
        /* <DEDUP_REMOVED lines=17> */
.L_x_8423:
[----:B------:R-:W-:Y:S05]  /*3ed0*/  BSYNC.RECONVERGENT B1 ;  /* 0x0000000000017941 */ /* 0x000fea0003800200 */
.L_x_8421:
        /* <DEDUP_REMOVED lines=38> */
.L_x_8425:
        /* <DEDUP_REMOVED lines=17> */
.L_x_8426:
[----:B------:R-:W-:Y:S05]  /*4250*/  BSYNC.RECONVERGENT B1 ;  /* 0x0000000000017941 */ /* 0x000fea0003800200 */
.L_x_8424:
        /* <DEDUP_REMOVED lines=38> */
.L_x_8428:
        /* <DEDUP_REMOVED lines=17> */
.L_x_8429:
[----:B------:R-:W-:Y:S05]  /*45d0*/  BSYNC.RECONVERGENT B1 ;  /* 0x0000000000017941 */ /* 0x000fea0003800200 */
.L_x_8427:
        /* <DEDUP_REMOVED lines=37> */
.L_x_8431:
        /* <DEDUP_REMOVED lines=17> */
.L_x_8432:
[----:B------:R-:W-:Y:S05]  /*4940*/  BSYNC.RECONVERGENT B1 ;  /* 0x0000000000017941 */ /* 0x000fea0003800200 */
.L_x_8430:
        /* <DEDUP_REMOVED lines=37> */
.L_x_8434:
        /* <DEDUP_REMOVED lines=17> */
.L_x_8435:
[----:B------:R-:W-:Y:S05]  /*4cb0*/  BSYNC.RECONVERGENT B1 ;  /* 0x0000000000017941 */ /* 0x000fea0003800200 */
.L_x_8433:
        /* <DEDUP_REMOVED lines=12> */
.L_x_8411:
        /* <DEDUP_REMOVED lines=37> */
.L_x_8439:
[----:B------:R-:W-:Y:S01]  /*4fd0*/  IMAD.MOV.U32 R26, RZ, RZ, R14 ;  /* 0x000000ffff1a7224 */ /* 0x000fe200078e000e */
[----:B------:R-:W-:Y:S01]  /*4fe0*/  MOV R11, R13 ;  /* 0x0000000d000b7202 */ /* 0x000fe20000000f00 */
[----:B------:R-:W-:Y:S01]  /*4ff0*/  IMAD.MOV.U32 R10, RZ, RZ, R16 ;  /* 0x000000ffff0a7224 */ /* 0x000fe200078e0010 */
[----:B------:R-:W-:Y:S02]  /*5000*/  MOV R9, R17 ;  /* 0x0000001100097202 */ /* 0x000fe40000000f00 */
[----:B------:R-:W-:-:S07]  /*5010*/  MOV R8, 0x5030 ;  /* 0x0000503000087802 */ /* 0x000fce0000000f00 */
[----:B------:R-:W-:Y:S05]  /*5020*/  CALL.REL.NOINC `($__internal_172_$__cuda_sm20_div_s64) ;  /* 0x0000001800b07944 */ /* 0x000fea0003c00000 */
        /* <DEDUP_REMOVED lines=10> */
.L_x_8440:
[----:B------:R-:W-:Y:S05]  /*50d0*/  BSYNC.RECONVERGENT B1 ;  /* 0x0000000000017941 */ /* 0x000fea0003800200 */
.L_x_8438:
        /* <DEDUP_REMOVED lines=38> */
.L_x_8442:
        /* <DEDUP_REMOVED lines=17> */
.L_x_8443:
[----:B------:R-:W-:Y:S05]  /*5450*/  BSYNC.RECONVERGENT B1 ;  /* 0x0000000000017941 */ /* 0x000fea0003800200 */
.L_x_8441:
        /* <DEDUP_REMOVED lines=40> */
.L_x_8445:
[----:B------:R-:W-:Y:S01]  /*56e0*/  MOV R26, R12 ;  /* 0x0000000c001a7202 */ /* 0x000fe20000000f00 */
[----:B------:R-:W-:Y:S01]  /*56f0*/  IMAD.MOV.U32 R11, RZ, RZ, R13 ;  /* 0x000000ffff0b7224 */ /* 0x000fe200078e000d */
[----:B------:R-:W-:Y:S01]  /*5700*/  MOV R10, R14 ;  /* 0x0000000e000a7202 */ /* 0x000fe20000000f00 */
[----:B------:R-:W-:Y:S01]  /*5710*/  IMAD.MOV.U32 R9, RZ, RZ, R15 ;  /* 0x000000ffff097224 */ /* 0x000fe200078e000f */
[----:B------:R-:W-:-:S07]  /*5720*/  MOV R8, 0x5740 ;  /* 0x0000574000087802 */ /* 0x000fce0000000f00 */
[----:B------:R-:W-:Y:S05]  /*5730*/  CALL.REL.NOINC `($__internal_172_$__cuda_sm20_div_s64) ;  /* 0x0000001000ec7944 */ /* 0x000fea0003c00000 */
        /* <DEDUP_REMOVED lines=11> */
.L_x_8446:
[----:B------:R-:W-:Y:S05]  /*57f0*/  BSYNC.RECONVERGENT B1 ;  /* 0x0000000000017941 */ /* 0x000fea0003800200 */
.L_x_8444:
        /* <DEDUP_REMOVED lines=40> */
.L_x_8448:
        /* <DEDUP_REMOVED lines=17> */
.L_x_8449:
[----:B------:R-:W-:Y:S05]  /*5b90*/  BSYNC.RECONVERGENT B1 ;  /* 0x0000000000017941 */ /* 0x000fea0003800200 */
.L_x_8447:
        /* <DEDUP_REMOVED lines=9> */
.L_x_8437:
        /* <DEDUP_REMOVED lines=35> */
.L_x_8452:
[----:B------:R-:W-:Y:S01]  /*5e60*/  MOV R26, R14 ;  /* 0x0000000e001a7202 */ /* 0x000fe20000000f00 */
[----:B------:R-:W-:Y:S01]  /*5e70*/  IMAD.MOV.U32 R10, RZ, RZ, R16 ;  /* 0x000000ffff0a7224 */ /* 0x000fe200078e0010 */
[----:B------:R-:W-:Y:S02]  /*5e80*/  MOV R11, R13 ;  /* 0x0000000d000b7202 */ /* 0x000fe40000000f00 */
[----:B------:R-:W-:Y:S02]  /*5e90*/  MOV R9, R17 ;  /* 0x0000001100097202 */ /* 0x000fe40000000f00 */
[----:B------:R-:W-:-:S07]  /*5ea0*/  MOV R8, 0x5ec0 ;  /* 0x00005ec000087802 */ /* 0x000fce0000000f00 */
[----:B------:R-:W-:Y:S05]  /*5eb0*/  CALL.REL.NOINC `($__internal_172_$__cuda_sm20_div_s64) ;  /* 0x0000000c000c7944 */ /* 0x000fea0003c00000 */
        /* <DEDUP_REMOVED lines=10> */
.L_x_8453:
[----:B------:R-:W-:Y:S05]  /*5f60*/  BSYNC.RECONVERGENT B1 ;  /* 0x0000000000017941 */ /* 0x000fea0003800200 */
.L_x_8451:
        /* <DEDUP_REMOVED lines=39> */
.L_x_8455:
        /* <DEDUP_REMOVED lines=17> */
.L_x_8456:
[----:B------:R-:W-:Y:S05]  /*62f0*/  BSYNC.RECONVERGENT B1 ;  /* 0x0000000000017941 */ /* 0x000fea0003800200 */
.L_x_8454:
        /* <DEDUP_REMOVED lines=9> */
.L_x_8450:
        /* <DEDUP_REMOVED lines=31> */
.L_x_8458:
[----:B------:R-:W-:Y:S02]  /*6580*/  MOV R15, R23 ;  /* 0x00000017000f7202 */ /* 0x000fe40000000f00 */
[----:B------:R-:W-:Y:S02]  /*6590*/  MOV R23, R13 ;  /* 0x0000000d00177202 */ /* 0x000fe40000000f00 */
[----:B------:R-:W-:-:S07]  /*65a0*/  MOV R24, 0x65c0 ;  /* 0x000065c000187802 */ /* 0x000fce0000000f00 */
[----:B------:R-:W-:Y:S05]  /*65b0*/  CALL.REL.NOINC `($__internal_173_$__cuda_sm20_rem_s64) ;  /* 0x0000000800987944 */ /* 0x000fea0003c00000 */
.L_x_8459:
[----:B------:R-:W-:Y:S05]  /*65c0*/  BSYNC.RECONVERGENT B1 ;  /* 0x0000000000017941 */ /* 0x000fea0003800200 */
.L_x_8457:
[----:B------:R-:W0:Y:S02]  /*65d0*/  LDC.64 R10, c[0x0][0x398] ;  /* 0x0000e600ff0a7b82 */ /* 0x000e240000000a00 */
[----:B0-----:R-:W-:-:S06]  /*65e0*/  IMAD.WIDE.U32 R6, R7, 0x8, R10 ;  /* 0x0000000807067825 */ /* 0x001fcc00078e000a */
[----:B------:R-:W2:Y:S02]  /*65f0*/  LDG.E.64 R6, desc[UR8][R6.64] ;  /* 0x0000000806067981 */ /* 0x000ea4000c1e1b00 */
[-C--:B--2---:R-:W-:Y:S02]  /*6600*/  IMAD R3, R7, R8.reuse, RZ ;  /* 0x0000000807037224 */ /* 0x084fe400078e02ff */
[----:B------:R-:W-:-:S04]  /*6610*/  IMAD.WIDE.U32 R4, R6, R8, R4 ;  /* 0x0000000806047225 */ /* 0x000fc800078e0004 */
[----:B------:R-:W-:-:S04]  /*6620*/  IMAD R3, R6, R9, R3 ;  /* 0x0000000906037224 */ /* 0x000fc800078e0203 */
[----:B------:R-:W-:-:S07]  /*6630*/  IMAD.IADD R5, R5, 0x1, R3 ;  /* 0x0000000105057824 */ /* 0x000fce00078e0203 */
.L_x_8410:
[----:B------:R-:W0:Y:S02]  /*6640*/  LDCU.64 UR12, c[0x0][0x388] ;  /* 0x00007100ff0c77ac */ /* 0x000e240008000a00 */
[----:B0-----:R-:W-:-:S04]  /*6650*/  IADD3 R4, P0, PT, R4, UR12, RZ ;  /* 0x0000000c04047c10 */ /* 0x001fc8000ff1e0ff */
[----:B------:R-:W-:-:S06]  /*6660*/  IADD3.X R5, PT, PT, R5, UR13, RZ, P0, !PT ;  /* 0x0000000d05057c10 */ /* 0x000fcc00087fe4ff */
[----:B------:R-:W2:Y:S04]  /*6670*/  LDG.E.U8 R5, desc[UR8][R4.64] ;  /* 0x0000000804057981 */ /* 0x000ea8000c1e1100 */
[----:B--2---:R0:W-:Y:S02]  /*6680*/  STS.U8 [R0+UR4], R5 ;  /* 0x0000000500007988 */ /* 0x0041e40008000004 */
.L_x_8409:
[----:B------:R-:W-:Y:S05]  /*6690*/  BSYNC.RECONVERGENT B0 ;  /* 0x0000000000007941 */ /* 0x000fea0003800200 */
.L_x_8359:
[----:B------:R-:W-:Y:S01]  /*66a0*/  BAR.SYNC.DEFER_BLOCKING 0x0 ;  /* 0x0000000000007b1d */ /* 0x000fe20000010000 */
[----:B------:R-:W-:-:S09]  /*66b0*/  UISETP.GE.U32.AND UP0, UPT, UR5, 0x42, UPT ;  /* 0x000000420500788c */ /* 0x000fd2000bf06070 */
[----:B------:R-:W-:Y:S05]  /*66c0*/  BRA.U !UP0, `(.L_x_8460) ;  /* 0x00000001083c7547 */ /* 0x000fea000b800000 */
.L_x_8463:
        /* <DEDUP_REMOVED lines=10> */
.L_x_8462:
[----:B------:R-:W-:Y:S05]  /*6770*/  BSYNC.RECONVERGENT B0 ;  /* 0x0000000000007941 */ /* 0x000fea0003800200 */
.L_x_8461:
[----:B------:R-:W-:Y:S01]  /*6780*/  BAR.SYNC.DEFER_BLOCKING 0x0 ;  /* 0x0000000000007b1d */ /* 0x000fe20000010000 */
[----:B------:R-:W-:-:S05]  /*6790*/  UISETP.GT.U32.AND UP0, UPT, UR5, 0x83, UPT ;  /* 0x000000830500788c */ /* 0x000fca000bf04070 */
[----:B------:R-:W-:-:S04]  /*67a0*/  UMOV UR5, UR6 ;  /* 0x0000000600057c82 */ /* 0x000fc80008000000 */
[----:B------:R-:W-:Y:S05]  /*67b0*/  BRA.U UP0, `(.L_x_8463) ;  /* 0xfffffffd00c47547 */ /* 0x000fea000b83ffff */
.L_x_8460:
        /* <DEDUP_REMOVED lines=51> */
        .weak           $__internal_172_$__cuda_sm20_div_s64
        .type           $__internal_172_$__cuda_sm20_div_s64,@function
        .size           $__internal_172_$__cuda_sm20_div_s64,($__internal_173_$__cuda_sm20_rem_s64 - $__internal_172_$__cuda_sm20_div_s64)
$__internal_172_$__cuda_sm20_div_s64:
        /* <DEDUP_REMOVED lines=82> */
[----:B------:R-:W-:Y:S06]  /*7010*/  RET.REL.NODEC R8 `(uncontiguous_cumulate_all_i64) ;  /* 0xffffff8c08f87950 */ /* 0x000fec0003c3ffff */
        .weak           $__internal_173_$__cuda_sm20_rem_s64
        .type           $__internal_173_$__cuda_sm20_rem_s64,@function
        .size           $__internal_173_$__cuda_sm20_rem_s64,(.L_x_30489 - $__internal_173_$__cuda_sm20_rem_s64)
$__internal_173_$__cuda_sm20_rem_s64:
        /* <DEDUP_REMOVED lines=76> */
[----:B------:R-:W-:Y:S06]  /*74e0*/  RET.REL.NODEC R24 `(uncontiguous_cumulate_all_i64) ;  /* 0xffffff8818c47950 */ /* 0x000fec0003c3ffff */
.L_x_8464:
        /* <DEDUP_REMOVED lines=9> */
.L_x_30489:


//--------------------- .text.uncontiguous_all_i64 --------------------------
	.section	.text.uncontiguous_all_i64,"ax",@progbits
	.align	128
        .global         uncontiguous_all_i64
        .type           uncontiguous_all_i64,@function
        .size           uncontiguous_all_i64,(.L_x_30491 - uncontiguous_all_i64)
        .other          uncontiguous_all_i64,@"STO_CUDA_ENTRY STV_DEFAULT"
uncontiguous_all_i64:
.text.uncontiguous_all_i64:
        /* <DEDUP_REMOVED lines=39> */
.L_x_8493:
        /* <DEDUP_REMOVED lines=32> */
.L_x_8470:
[----:B------:R-:W-:Y:S01]  /*0470*/  MOV R26, R4 ;  /* 0x00000004001a7202 */ /* 0x000fe20000000f00 */
[----:B------:R-:W-:Y:S01]  /*0480*/  IMAD.MOV.U32 R11, RZ, RZ, R5 ;  /* 0x000000ffff0b7224 */ /* 0x000fe200078e0005 */
[----:B------:R-:W-:Y:S01]  /*0490*/  MOV R10, R36 ;  /* 0x00000024000a7202 */ /* 0x000fe20000000f00 */
[----:B------:R-:W-:Y:S01]  /*04a0*/  IMAD.MOV.U32 R9, RZ, RZ, R37 ;  /* 0x000000ffff097224 */ /* 0x000fe200078e0025 */
[----:B------:R-:W-:-:S07]  /*04b0*/  MOV R8, 0x4d0 ;  /* 0x000004d000087802 */ /* 0x000fce0000000f00 */
[----:B-1----:R-:W-:Y:S05]  /*04c0*/  CALL.REL.NOINC `($__internal_174_$__cuda_sm20_div_s64) ;  /* 0x00000064009c7944 */ /* 0x002fea0003c00000 */
        /* <DEDUP_REMOVED lines=9> */
.L_x_8471:
[----:B------:R-:W-:Y:S05]  /*0560*/  BSYNC.RECONVERGENT B1 ;  /* 0x0000000000017941 */ /* 0x000fea0003800200 */
.L_x_8469:
        /* <DEDUP_REMOVED lines=33> */
.L_x_8473:
[----:B------:R-:W-:Y:S01]  /*0780*/  MOV R26, R18 ;  /* 0x00000012001a7202 */ /* 0x000fe20000000f00 */
[----:B------:R-:W-:Y:S01]  /*0790*/  IMAD.MOV.U32 R11, RZ, RZ, R19 ;  /* 0x000000ffff0b7224 */ /* 0x000fe200078e0013 */
[----:B------:R-:W-:Y:S01]  /*07a0*/  MOV R10, R36 ;  /* 0x00000024000a7202 */ /* 0x000fe20000000f00 */
[----:B------:R-:W-:Y:S01]  /*07b0*/  IMAD.MOV.U32 R9, RZ, RZ, R37 ;  /* 0x000000ffff097224 */ /* 0x000fe200078e0025 */
[----:B------:R-:W-:-:S07]  /*07c0*/  MOV R8, 0x7e0 ;  /* 0x000007e000087802 */ /* 0x000fce0000000f00 */
[----:B------:R-:W-:Y:S05]  /*07d0*/  CALL.REL.NOINC `($__internal_174_$__cuda_sm20_div_s64) ;  /* 0x0000006000d87944 */ /* 0x000fea0003c00000 */
        /* <DEDUP_REMOVED lines=9> */
.L_x_8474:
[----:B------:R-:W-:Y:S05]  /*0870*/  BSYNC.RECONVERGENT B1 ;  /* 0x0000000000017941 */ /* 0x000fea0003800200 */
.L_x_8472:
        /* <DEDUP_REMOVED lines=34> */
.L_x_8476:
[----:B------:R-:W-:Y:S01]  /*0aa0*/  IMAD.MOV.U32 R26, RZ, RZ, R22 ;  /* 0x000000ffff1a7224 */ /* 0x000fe200078e0016 */
[----:B------:R-:W-:Y:S01]  /*0ab0*/  MOV R11, R23 ;  /* 0x00000017000b7202 */ /* 0x000fe20000000f00 */
[----:B------:R-:W-:Y:S01]  /*0ac0*/  IMAD.MOV.U32 R10, RZ, RZ, R40 ;  /* 0x000000ffff0a7224 */ /* 0x000fe200078e0028 */
[----:B------:R-:W-:Y:S02]  /*0ad0*/  MOV R9, R41 ;  /* 0x0000002900097202 */ /* 0x000fe40000000f00 */
[----:B------:R-:W-:-:S07]  /*0ae0*/  MOV R8, 0xb00 ;  /* 0x00000b0000087802 */ /* 0x000fce0000000f00 */
[----:B------:R-:W-:Y:S05]  /*0af0*/  CALL.REL.NOINC `($__internal_174_$__cuda_sm20_div_s64) ;  /* 0x0000006000107944 */ /* 0x000fea0003c00000 */
        /* <DEDUP_REMOVED lines=10> */
.L_x_8477:
[----:B------:R-:W-:Y:S05]  /*0ba0*/  BSYNC.RECONVERGENT B1 ;  /* 0x0000000000017941 */ /* 0x000fea0003800200 */
.L_x_8475:
        /* <DEDUP_REMOVED lines=35> */
.L_x_8479:
[----:B------:R-:W-:Y:S01]  /*0de0*/  MOV R26, R42 ;  /* 0x0000002a001a7202 */ /* 0x000fe20000000f00 */
[----:B------:R-:W-:Y:S01]  /*0df0*/  IMAD.MOV.U32 R11, RZ, RZ, R43 ;  /* 0x000000ffff0b7224 */ /* 0x000fe200078e002b */
[----:B------:R-:W-:Y:S01]  /*0e00*/  MOV R10, R40 ;  /* 0x00000028000a7202 */ /* 0x000fe20000000f00 */
[----:B------:R-:W-:Y:S01]  /*0e10*/  IMAD.MOV.U32 R9, RZ, RZ, R41 ;  /* 0x000000ffff097224 */ /* 0x000fe200078e0029 */
[----:B------:R-:W-:-:S07]  /*0e20*/  MOV R8, 0xe40 ;  /* 0x00000e4000087802 */ /* 0x000fce0000000f00 */
[----:B------:R-:W-:Y:S05]  /*0e30*/  CALL.REL.NOINC `($__internal_174_$__cuda_sm20_div_s64) ;  /* 0x0000005c00407944 */ /* 0x000fea0003c00000 */
        /* <DEDUP_REMOVED lines=11> */
.L_x_8480:
[----:B------:R-:W-:Y:S05]  /*0ef0*/  BSYNC.RECONVERGENT B1 ;  /* 0x0000000000017941 */ /* 0x000fea0003800200 */
.L_x_8478:
        /* <DEDUP_REMOVED lines=36> */
.L_x_8482:
        /* <DEDUP_REMOVED lines=16> */
.L_x_8483:
[----:B------:R-:W-:Y:S05]  /*1240*/  BSYNC.RECONVERGENT B1 ;  /* 0x0000000000017941 */ /* 0x000fea0003800200 */
.L_x_8481:
        /* <DEDUP_REMOVED lines=34> */
.L_x_8485:
[----:B------:R-:W-:Y:S01]  /*1470*/  IMAD.MOV.U32 R26, RZ, RZ, R40 ;  /* 0x000000ffff1a7224 */ /* 0x000fe200078e0028 */
[----:B------:R-:W-:Y:S01]  /*1480*/  MOV R11, R41 ;  /* 0x00000029000b7202 */ /* 0x000fe20000000f00 */
[----:B------:R-:W-:Y:S01]  /*1490*/  IMAD.MOV.U32 R10, RZ, RZ, R20 ;  /* 0x000000ffff0a7224 */ /* 0x000fe200078e0014 */
[----:B------:R-:W-:Y:S02]  /*14a0*/  MOV R9, R21 ;  /* 0x0000001500097202 */ /* 0x000fe40000000f00 */
[----:B------:R-:W-:-:S07]  /*14b0*/  MOV R8, 0x14d0 ;  /* 0x000014d000087802 */ /* 0x000fce0000000f00 */
[----:B------:R-:W-:Y:S05]  /*14c0*/  CALL.REL.NOINC `($__internal_174_$__cuda_sm20_div_s64) ;  /* 0x00000054009c7944 */ /* 0x000fea0003c00000 */
        /* <DEDUP_REMOVED lines=11> */
.L_x_8486:
[----:B------:R-:W-:Y:S05]  /*1580*/  BSYNC.RECONVERGENT B1 ;  /* 0x0000000000017941 */ /* 0x000fea0003800200 */
.L_x_8484:
        /* <DEDUP_REMOVED lines=34> */
.L_x_8488:
        /* <DEDUP_REMOVED lines=17> */
.L_x_8489:
[----:B------:R-:W-:Y:S05]  /*18c0*/  BSYNC.RECONVERGENT B1 ;  /* 0x0000000000017941 */ /* 0x000fea0003800200 */
.L_x_8487:
        /* <DEDUP_REMOVED lines=35> */
.L_x_8491:
[----:B------:R-:W-:Y:S01]  /*1b00*/  MOV R26, R18 ;  /* 0x00000012001a7202 */ /* 0x000fe20000000f00 */
[----:B------:R-:W-:Y:S01]  /*1b10*/  IMAD.MOV.U32 R11, RZ, RZ, R19 ;  /* 0x000000ffff0b7224 */ /* 0x000fe200078e0013 */
[----:B------:R-:W-:Y:S01]  /*1b20*/  MOV R10, R20 ;  /* 0x00000014000a7202 */ /* 0x000fe20000000f00 */
[----:B------:R-:W-:Y:S01]  /*1b30*/  IMAD.MOV.U32 R9, RZ, RZ, R21 ;  /* 0x000000ffff097224 */ /* 0x000fe200078e0015 */
[----:B------:R-:W-:-:S07]  /*1b40*/  MOV R8, 0x1b60 ;  /* 0x00001b6000087802 */ /* 0x000fce0000000f00 */
[----:B------:R-:W-:Y:S05]  /*1b50*/  CALL.REL.NOINC `($__internal_174_$__cuda_sm20_div_s64) ;  /* 0x0000004c00f87944 */ /* 0x000fea0003c00000 */
        /* <DEDUP_REMOVED lines=11> */
.L_x_8492:
[----:B------:R-:W-:Y:S05]  /*1c10*/  BSYNC.RECONVERGENT B1 ;  /* 0x0000000000017941 */ /* 0x000fea0003800200 */
.L_x_8490:
        /* <DEDUP_REMOVED lines=9> */
.L_x_8468:
        /* <DEDUP_REMOVED lines=36> */
.L_x_8496:
[----:B------:R-:W-:Y:S01]  /*1ef0*/  IMAD.MOV.U32 R26, RZ, RZ, R4 ;  /* 0x000000ffff1a7224 */ /* 0x000fe200078e0004 */
[----:B------:R-:W-:Y:S01]  /*1f00*/  MOV R11, R5 ;  /* 0x00000005000b7202 */ /* 0x000fe20000000f00 */
[----:B------:R-:W-:Y:S01]  /*1f10*/  IMAD.MOV.U32 R10, RZ, RZ, R6 ;  /* 0x000000ffff0a7224 */ /* 0x000fe200078e0006 */
[----:B------:R-:W-:Y:S02]  /*1f20*/  MOV R9, R7 ;  /* 0x0000000700097202 */ /* 0x000fe40000000f00 */
[----:B------:R-:W-:-:S07]  /*1f30*/  MOV R8, 0x1f50 ;  /* 0x00001f5000087802 */ /* 0x000fce0000000f00 */
[----:B------:R-:W-:Y:S05]  /*1f40*/  CALL.REL.NOINC `($__internal_174_$__cuda_sm20_div_s64) ;  /* 0x0000004800fc7944 */ /* 0x000fea0003c00000 */
        /* <DEDUP_REMOVED lines=9> */
.L_x_8497:
[----:B------:R-:W-:Y:S05]  /*1fe0*/  BSYNC.RECONVERGENT B1 ;  /* 0x0000000000017941 */ /* 0x000fea0003800200 */
.L_x_8495:
        /* <DEDUP_REMOVED lines=34> */
.L_x_8499:
        /* <DEDUP_REMOVED lines=14> */
.L_x_8500:
[----:B------:R-:W-:Y:S05]  /*22f0*/  BSYNC.RECONVERGENT B1 ;  /* 0x0000000000017941 */ /* 0x000fea0003800200 */
.L_x_8498:
        /* <DEDUP_REMOVED lines=36> */
.L_x_8502:
        /* <DEDUP_REMOVED lines=17> */
.L_x_8503:
[----:B------:R-:W-:Y:S05]  /*2650*/  BSYNC.RECONVERGENT B1 ;  /* 0x0000000000017941 */ /* 0x000fea0003800200 */
.L_x_8501:
        /* <DEDUP_REMOVED lines=35> */
.L_x_8505:
[----:B------:R-:W-:Y:S01]  /*2890*/  IMAD.MOV.U32 R26, RZ, RZ, R16 ;  /* 0x000000ffff1a7224 */ /* 0x000fe200078e0010 */
[----:B------:R-:W-:Y:S01]  /*28a0*/  MOV R11, R17 ;  /* 0x00000011000b7202 */ /* 0x000fe20000000f00 */
[----:B------:R-:W-:Y:S01]  /*28b0*/  IMAD.MOV.U32 R10, RZ, RZ, R14 ;  /* 0x000000ffff0a7224 */ /* 0x000fe200078e000e */
[----:B------:R-:W-:Y:S02]  /*28c0*/  MOV R9, R15 ;  /* 0x0000000f00097202 */ /* 0x000fe40000000f00 */
[----:B------:R-:W-:-:S07]  /*28d0*/  MOV R8, 0x28f0 ;  /* 0x000028f000087802 */ /* 0x000fce0000000f00 */
[----:B------:R-:W-:Y:S05]  /*28e0*/  CALL.REL.NOINC `($__internal_174_$__cuda_sm20_div_s64) ;  /* 0x0000004000947944 */ /* 0x000fea0003c00000 */
        /* <DEDUP_REMOVED lines=10> */
.L_x_8506:
[----:B------:R-:W-:Y:S05]  /*2990*/  BSYNC.RECONVERGENT B1 ;  /* 0x0000000000017941 */ /* 0x000fea0003800200 */
.L_x_8504:
[----:B------:R-:W-:Y:S01]  /*29a0*/  IMAD R9, R9, R22, RZ ;  /* 0x0000001609097224 */ /* 0x000fe200078e02ff */
[----:B------:R-:W-:Y:S01]  /*29b0*/  IADD3 R3, PT, PT, R3, -0x2, RZ ;  /* 0xfffffffe03037810 */ /* 0x000fe20007ffe0ff */
[----:B------:R-:W-:Y:S02]  /*29c0*/  IMAD.MOV.U32 R6, RZ, RZ, R20 ;  /* 0x000000ffff067224 */ /* 0x000fe400078e0014 */
[-C--:B------:R-:W-:Y:S02]  /*29d0*/  IMAD R9, R23, R8.reuse, R9 ;  /* 0x0000000817097224 */ /* 0x080fe400078e0209 */
[----:B------:R-:W-:-:S04]  /*29e0*/  IMAD.WIDE.U32 R20, R22, R8, R6 ;  /* 0x0000000816147225 */ /* 0x000fc800078e0006 */
[----:B------:R-:W-:-:S07]  /*29f0*/  IMAD.IADD R21, R21, 0x1, R9 ;  /* 0x0000000115157824 */ /* 0x000fce00078e0209 */
.L_x_8494:
        /* <DEDUP_REMOVED lines=31> */
.L_x_8508:
[----:B------:R-:W-:Y:S01]  /*2bf0*/  MOV R14, R4 ;  /* 0x00000004000e7202 */ /* 0x000fe20000000f00 */
[----:B------:R-:W-:Y:S01]  /*2c00*/  IMAD.MOV.U32 R23, RZ, RZ, R5 ;  /* 0x000000ffff177224 */ /* 0x000fe200078e0005 */
[----:B------:R-:W-:Y:S01]  /*2c10*/  MOV R22, R6 ;  /* 0x0000000600167202 */ /* 0x000fe20000000f00 */
[----:B------:R-:W-:Y:S01]  /*2c20*/  IMAD.MOV.U32 R15, RZ, RZ, R7 ;  /* 0x000000ffff0f7224 */ /* 0x000fe200078e0007 */
[----:B------:R-:W-:-:S07]  /*2c30*/  MOV R24, 0x2c50 ;  /* 0x00002c5000187802 */ /* 0x000fce0000000f00 */
[----:B------:R-:W-:Y:S05]  /*2c40*/  CALL.REL.NOINC `($__internal_175_$__cuda_sm20_rem_s64) ;  /* 0x0000004400087944 */ /* 0x000fea0003c00000 */
.L_x_8509:
[----:B------:R-:W-:Y:S05]  /*2c50*/  BSYNC.RECONVERGENT B1 ;  /* 0x0000000000017941 */ /* 0x000fea0003800200 */
.L_x_8507:
        /* <DEDUP_REMOVED lines=31> */
.L_x_8511:
[----:B------:R-:W-:Y:S01]  /*2e50*/  IMAD.MOV.U32 R22, RZ, RZ, R6 ;  /* 0x000000ffff167224 */ /* 0x000fe200078e0006 */
[----:B------:R-:W-:Y:S01]  /*2e60*/  MOV R15, R7 ;  /* 0x00000007000f7202 */ /* 0x000fe20000000f00 */
[----:B------:R-:W-:Y:S01]  /*2e70*/  IMAD.MOV.U32 R14, RZ, RZ, R18 ;  /* 0x000000ffff0e7224 */ /* 0x000fe200078e0012 */
[----:B------:R-:W-:Y:S02]  /*2e80*/  MOV R23, R19 ;  /* 0x0000001300177202 */ /* 0x000fe40000000f00 */
[----:B------:R-:W-:-:S07]  /*2e90*/  MOV R24, 0x2eb0 ;  /* 0x00002eb000187802 */ /* 0x000fce0000000f00 */
[----:B------:R-:W-:Y:S05]  /*2ea0*/  CALL.REL.NOINC `($__internal_175_$__cuda_sm20_rem_s64) ;  /* 0x0000004000707944 */ /* 0x000fea0003c00000 */
[----:B------:R-:W-:Y:S01]  /*2eb0*/  IMAD.MOV.U32 R6, RZ, RZ, R8 ;  /* 0x000000ffff067224 */ /* 0x000fe200078e0008 */
[----:B------:R-:W-:-:S07]  /*2ec0*/  MOV R7, R9 ;  /* 0x0000000900077202 */ /* 0x000fce0000000f00 */
.L_x_8512:
[----:B------:R-:W-:Y:S05]  /*2ed0*/  BSYNC.RECONVERGENT B1 ;  /* 0x0000000000017941 */ /* 0x000fea0003800200 */
.L_x_8510:
[----:B------:R-:W-:Y:S02]  /*2ee0*/  IMAD R3, R7, R4, RZ ;  /* 0x0000000407037224 */ /* 0x000fe400078e02ff */
[----:B------:R-:W-:-:S04]  /*2ef0*/  IMAD.WIDE.U32 R20, R4, R6, R20 ;  /* 0x0000000604147225 */ /* 0x000fc800078e0014 */
[----:B------:R-:W-:-:S04]  /*2f00*/  IMAD R3, R5, R6, R3 ;  /* 0x0000000605037224 */ /* 0x000fc800078e0203 */
[----:B------:R-:W-:-:S07]  /*2f10*/  IMAD.IADD R21, R21, 0x1, R3 ;  /* 0x0000000115157824 */ /* 0x000fce00078e0203 */
.L_x_8467:
        /* <DEDUP_REMOVED lines=14> */
.L_x_8514:
[----:B------:R-:W-:Y:S05]  /*3000*/  BSYNC.RECONVERGENT B1 ;  /* 0x0000000000017941 */ /* 0x000fea0003800200 */
.L_x_8513:
[----:B------:R-:W-:-:S05]  /*3010*/  SEL R3, RZ, 0x1, !P0 ;  /* 0x00000001ff037807 */ /* 0x000fca0004000000 */
[----:B------:R1:W-:Y:S01]  /*3020*/  STS.U8 [R0+UR4], R3 ;  /* 0x0000000300007988 */ /* 0x0003e20008000004 */
[----:B------:R-:W-:Y:S05]  /*3030*/  BRA `(.L_x_8515) ;  /* 0x0000003400a87947 */ /* 0x000fea0003800000 */
.L_x_8466:
        /* <DEDUP_REMOVED lines=20> */
.L_x_8542:
        /* <DEDUP_REMOVED lines=33> */
.L_x_8519:
[----:B------:R-:W-:Y:S01]  /*3390*/  IMAD.MOV.U32 R26, RZ, RZ, R14 ;  /* 0x000000ffff1a7224 */ /* 0x000fe200078e000e */
[----:B------:R-:W-:Y:S01]  /*33a0*/  MOV R11, R13 ;  /* 0x0000000d000b7202 */ /* 0x000fe20000000f00 */
[----:B------:R-:W-:Y:S01]  /*33b0*/  IMAD.MOV.U32 R10, RZ, RZ, R34 ;  /* 0x000000ffff0a7224 */ /* 0x000fe200078e0022 */
[----:B------:R-:W-:Y:S02]  /*33c0*/  MOV R9, R35 ;  /* 0x0000002300097202 */ /* 0x000fe40000000f00 */
[----:B------:R-:W-:-:S07]  /*33d0*/  MOV R8, 0x33f0 ;  /* 0x000033f000087802 */ /* 0x000fce0000000f00 */
[----:B-123--:R-:W-:Y:S05]  /*33e0*/  CALL.REL.NOINC `($__internal_174_$__cuda_sm20_div_s64) ;  /* 0x0000003400d47944 */ /* 0x00efea0003c00000 */
        /* <DEDUP_REMOVED lines=10> */
.L_x_8520:
[----:B------:R-:W-:Y:S05]  /*3490*/  BSYNC.RECONVERGENT B1 ;  /* 0x0000000000017941 */ /* 0x000fea0003800200 */
.L_x_8518:
        /* <DEDUP_REMOVED lines=37> */
.L_x_8522:
        /* <DEDUP_REMOVED lines=17> */
.L_x_8523:
[----:B------:R-:W-:Y:S05]  /*3800*/  BSYNC.RECONVERGENT B1 ;  /* 0x0000000000017941 */ /* 0x000fea0003800200 */
.L_x_8521:
        /* <DEDUP_REMOVED lines=38> */
.L_x_8525:
[----:B------:R-:W-:Y:S01]  /*3a70*/  IMAD.MOV.U32 R26, RZ, RZ, R34 ;  /* 0x000000ffff1a7224 */ /* 0x000fe200078e0022 */
[----:B------:R-:W-:Y:S01]  /*3a80*/  MOV R11, R35 ;  /* 0x00000023000b7202 */ /* 0x000fe20000000f00 */
[----:B------:R-:W-:Y:S01]  /*3a90*/  IMAD.MOV.U32 R10, RZ, RZ, R36 ;  /* 0x000000ffff0a7224 */ /* 0x000fe200078e0024 */
[----:B------:R-:W-:Y:S02]  /*3aa0*/  MOV R9, R37 ;  /* 0x0000002500097202 */ /* 0x000fe40000000f00 */
[----:B------:R-:W-:-:S07]  /*3ab0*/  MOV R8, 0x3ad0 ;  /* 0x00003ad000087802 */ /* 0x000fce0000000f00 */
[----:B-1----:R-:W-:Y:S05]  /*3ac0*/  CALL.REL.NOINC `($__internal_174_$__cuda_sm20_div_s64) ;  /* 0x00000030001c7944 */ /* 0x002fea0003c00000 */
        /* <DEDUP_REMOVED lines=11> */
.L_x_8526:
[----:B------:R-:W-:Y:S05]  /*3b80*/  BSYNC.RECONVERGENT B1 ;  /* 0x0000000000017941 */ /* 0x000fea0003800200 */
.L_x_8524:
        /* <DEDUP_REMOVED lines=37> */
.L_x_8528:
        /* <DEDUP_REMOVED lines=17> */
.L_x_8529:
[----:B------:R-:W-:Y:S05]  /*3ef0*/  BSYNC.RECONVERGENT B1 ;  /* 0x0000000000017941 */ /* 0x000fea0003800200 */
.L_x_8527:
        /* <DEDUP_REMOVED lines=38> */
.L_x_8531:
        /* <DEDUP_REMOVED lines=17> */
.L_x_8532:
[----:B------:R-:W-:Y:S05]  /*4270*/  BSYNC.RECONVERGENT B1 ;  /* 0x0000000000017941 */ /* 0x000fea0003800200 */
.L_x_8530:
        /* <DEDUP_REMOVED lines=38> */
.L_x_8534:
        /* <DEDUP_REMOVED lines=17> */
.L_x_8535:
[----:B------:R-:W-:Y:S05]  /*45f0*/  BSYNC.RECONVERGENT B1 ;  /* 0x0000000000017941 */ /* 0x000fea0003800200 */
.L_x_8533:
        /* <DEDUP_REMOVED lines=37> */
.L_x_8537:
        /* <DEDUP_REMOVED lines=17> */
.L_x_8538:
[----:B------:R-:W-:Y:S05]  /*4960*/  BSYNC.RECONVERGENT B1 ;  /* 0x0000000000017941 */ /* 0x000fea0003800200 */
.L_x_8536:
        /* <DEDUP_REMOVED lines=37> */
.L_x_8540:
        /* <DEDUP_REMOVED lines=17> */
.L_x_8541:
[----:B------:R-:W-:Y:S05]  /*4cd0*/  BSYNC.RECONVERGENT B1 ;  /* 0x0000000000017941 */ /* 0x000fea0003800200 */
.L_x_8539:
        /* <DEDUP_REMOVED lines=12> */
.L_x_8517:
        /* <DEDUP_REMOVED lines=37> */
.L_x_8545:
[----:B------:R-:W-:Y:S01]  /*4ff0*/  IMAD.MOV.U32 R26, RZ, RZ, R14 ;  /* 0x000000ffff1a7224 */ /* 0x000fe200078e000e */
[----:B------:R-:W-:Y:S01]  /*5000*/  MOV R11, R13 ;  /* 0x0000000d000b7202 */ /* 0x000fe20000000f00 */
[----:B------:R-:W-:Y:S01]  /*5010*/  IMAD.MOV.U32 R10, RZ, RZ, R16 ;  /* 0x000000ffff0a7224 */ /* 0x000fe200078e0010 */
[----:B------:R-:W-:Y:S02]  /*5020*/  MOV R9, R17 ;  /* 0x0000001100097202 */ /* 0x000fe40000000f00 */
[----:B------:R-:W-:-:S07]  /*5030*/  MOV R8, 0x5050 ;  /* 0x0000505000087802 */ /* 0x000fce0000000f00 */
[----:B------:R-:W-:Y:S05]  /*5040*/  CALL.REL.NOINC `($__internal_174_$__cuda_sm20_div_s64) ;  /* 0x0000001800bc7944 */ /* 0x000fea0003c00000 */
        /* <DEDUP_REMOVED lines=10> */
.L_x_8546:
[----:B------:R-:W-:Y:S05]  /*50f0*/  BSYNC.RECONVERGENT B1 ;  /* 0x0000000000017941 */ /* 0x000fea0003800200 */
.L_x_8544:
        /* <DEDUP_REMOVED lines=38> */
.L_x_8548:
        /* <DEDUP_REMOVED lines=17> */
.L_x_8549:
[----:B------:R-:W-:Y:S05]  /*5470*/  BSYNC.RECONVERGENT B1 ;  /* 0x0000000000017941 */ /* 0x000fea0003800200 */
.L_x_8547:
        /* <DEDUP_REMOVED lines=40> */
.L_x_8551:
        /* <DEDUP_REMOVED lines=17> */
.L_x_8552:
[----:B------:R-:W-:Y:S05]  /*5810*/  BSYNC.RECONVERGENT B1 ;  /* 0x0000000000017941 */ /* 0x000fea0003800200 */
.L_x_8550:
        /* <DEDUP_REMOVED lines=40> */
.L_x_8554:
        /* <DEDUP_REMOVED lines=17> */
.L_x_8555:
[----:B------:R-:W-:Y:S05]  /*5bb0*/  BSYNC.RECONVERGENT B1 ;  /* 0x0000000000017941 */ /* 0x000fea0003800200 */
.L_x_8553:
        /* <DEDUP_REMOVED lines=9> */
.L_x_8543:
        /* <DEDUP_REMOVED lines=35> */
.L_x_8558:
[----:B------:R-:W-:Y:S01]  /*5e80*/  MOV R26, R14 ;  /* 0x0000000e001a7202 */ /* 0x000fe20000000f00 */
[----:B------:R-:W-:Y:S01]  /*5e90*/  IMAD.MOV.U32 R10, RZ, RZ, R16 ;  /* 0x000000ffff0a7224 */ /* 0x000fe200078e0010 */
[----:B------:R-:W-:Y:S02]  /*5ea0*/  MOV R11, R13 ;  /* 0x0000000d000b7202 */ /* 0x000fe40000000f00 */
[----:B------:R-:W-:Y:S02]  /*5eb0*/  MOV R9, R17 ;  /* 0x0000001100097202 */ /* 0x000fe40000000f00 */
[----:B------:R-:W-:-:S07]  /*5ec0*/  MOV R8, 0x5ee0 ;  /* 0x00005ee000087802 */ /* 0x000fce0000000f00 */
[----:B------:R-:W-:Y:S05]  /*5ed0*/  CALL.REL.NOINC `($__internal_174_$__cuda_sm20_div_s64) ;  /* 0x0000000c00187944 */ /* 0x000fea0003c00000 */
        /* <DEDUP_REMOVED lines=10> */
.L_x_8559:
[----:B------:R-:W-:Y:S05]  /*5f80*/  BSYNC.RECONVERGENT B1 ;  /* 0x0000000000017941 */ /* 0x000fea0003800200 */
.L_x_8557:
        /* <DEDUP_REMOVED lines=39> */
.L_x_8561:
        /* <DEDUP_REMOVED lines=17> */
.L_x_8562:
[----:B------:R-:W-:Y:S05]  /*6310*/  BSYNC.RECONVERGENT B1 ;  /* 0x0000000000017941 */ /* 0x000fea0003800200 */
.L_x_8560:
        /* <DEDUP_REMOVED lines=9> */
.L_x_8556:
        /* <DEDUP_REMOVED lines=31> */
.L_x_8564:
[----:B------:R-:W-:Y:S02]  /*65a0*/  MOV R15, R23 ;  /* 0x00000017000f7202 */ /* 0x000fe40000000f00 */
[----:B------:R-:W-:Y:S02]  /*65b0*/  MOV R23, R13 ;  /* 0x0000000d00177202 */ /* 0x000fe40000000f00 */
[----:B------:R-:W-:-:S07]  /*65c0*/  MOV R24, 0x65e0 ;  /* 0x000065e000187802 */ /* 0x000fce0000000f00 */
[----:B------:R-:W-:Y:S05]  /*65d0*/  CALL.REL.NOINC `($__internal_175_$__cuda_sm20_rem_s64) ;  /* 0x0000000800a47944 */ /* 0x000fea0003c00000 */
.L_x_8565:
[----:B------:R-:W-:Y:S05]  /*65e0*/  BSYNC.RECONVERGENT B1 ;  /* 0x0000000000017941 */ /* 0x000fea0003800200 */
.L_x_8563:
[----:B------:R-:W0:Y:S02]  /*65f0*/  LDC.64 R10, c[0x0][0x398] ;  /* 0x0000e600ff0a7b82 */ /* 0x000e240000000a00 */
[----:B0-----:R-:W-:-:S06]  /*6600*/  IMAD.WIDE.U32 R6, R7, 0x8, R10 ;  /* 0x0000000807067825 */ /* 0x001fcc00078e000a */
[----:B------:R-:W2:Y:S02]  /*6610*/  LDG.E.64 R6, desc[UR8][R6.64] ;  /* 0x0000000806067981 */ /* 0x000ea4000c1e1b00 */
[-C--:B--2---:R-:W-:Y:S02]  /*6620*/  IMAD R3, R7, R8.reuse, RZ ;  /* 0x0000000807037224 */ /* 0x084fe400078e02ff */
[----:B------:R-:W-:-:S04]  /*6630*/  IMAD.WIDE.U32 R4, R6, R8, R4 ;  /* 0x0000000806047225 */ /* 0x000fc800078e0004 */
[----:B------:R-:W-:-:S04]  /*6640*/  IMAD R3, R6, R9, R3 ;  /* 0x0000000906037224 */ /* 0x000fc800078e0203 */
[----:B------:R-:W-:-:S07]  /*6650*/  IMAD.IADD R5, R5, 0x1, R3 ;  /* 0x0000000105057824 */ /* 0x000fce00078e0203 */
.L_x_8516:
        /* <DEDUP_REMOVED lines=8> */
.L_x_8515:
[----:B------:R-:W-:Y:S05]  /*66e0*/  BSYNC.RECONVERGENT B0 ;  /* 0x0000000000007941 */ /* 0x000fea0003800200 */
.L_x_8465:
[----:B------:R-:W-:Y:S01]  /*66f0*/  BAR.SYNC.DEFER_BLOCKING 0x0 ;  /* 0x0000000000007b1d */ /* 0x000fe20000010000 */
[----:B------:R-:W-:-:S09]  /*6700*/  UISETP.GE.U32.AND UP0, UPT, UR5, 0x42, UPT ;  /* 0x000000420500788c */ /* 0x000fd2000bf06070 */
[----:B------:R-:W-:Y:S05]  /*6710*/  BRA.U !UP0, `(.L_x_8566) ;  /* 0x00000001083c7547 */ /* 0x000fea000b800000 */
.L_x_8569:
        /* <DEDUP_REMOVED lines=10> */
.L_x_8568:
[----:B------:R-:W-:Y:S05]  /*67c0*/  BSYNC.RECONVERGENT B0 ;  /* 0x0000000000007941 */ /* 0x000fea0003800200 */
.L_x_8567:
[----:B------:R-:W-:Y:S01]  /*67d0*/  BAR.SYNC.DEFER_BLOCKING 0x0 ;  /* 0x0000000000007b1d */ /* 0x000fe20000010000 */
[----:B------:R-:W-:-:S05]  /*67e0*/  UISETP.GT.U32.AND UP0, UPT, UR5, 0x83, UPT ;  /* 0x000000830500788c */ /* 0x000fca000bf04070 */
[----:B------:R-:W-:-:S04]  /*67f0*/  UMOV UR5, UR6 ;  /* 0x0000000600057c82 */ /* 0x000fc80008000000 */
[----:B------:R-:W-:Y:S05]  /*6800*/  BRA.U UP0, `(.L_x_8569) ;  /* 0xfffffffd00c47547 */ /* 0x000fea000b83ffff */
.L_x_8566:
        /* <DEDUP_REMOVED lines=51> */
        .weak           $__internal_174_$__cuda_sm20_div_s64
        .type           $__internal_174_$__cuda_sm20_div_s64,@function
        .size           $__internal_174_$__cuda_sm20_div_s64,($__internal_175_$__cuda_sm20_rem_s64 - $__internal_174_$__cuda_sm20_div_s64)
$__internal_174_$__cuda_sm20_div_s64:
        /* <DEDUP_REMOVED lines=82> */
[----:B------:R-:W-:Y:S06]  /*7060*/  RET.REL.NODEC R8 `(uncontiguous_all_i64) ;  /* 0xffffff8c08e47950 */ /* 0x000fec0003c3ffff */
        .weak           $__internal_175_$__cuda_sm20_rem_s64
        .type           $__internal_175_$__cuda_sm20_rem_s64,@function
        .size           $__internal_175_$__cuda_sm20_rem_s64,(.L_x_30491 - $__internal_175_$__cuda_sm20_rem_s64)
$__internal_175_$__cuda_sm20_rem_s64:
        /* <DEDUP_REMOVED lines=76> */
[----:B------:R-:W-:Y:S06]  /*7530*/  RET.REL.NODEC R24 `(uncontiguous_all_i64) ;  /* 0xffffff8818b07950 */ /* 0x000fec0003c3ffff */
.L_x_8570:
        /* <DEDUP_REMOVED lines=12> */
.L_x_30491:


//--------------------- .text.contiguous_cumulate_all_i64 --------------------------
	.section	.text.contiguous_cumulate_all_i64,"ax",@progbits
	.align	128
        .global         contiguous_cumulate_all_i64
        .type           contiguous_cumulate_all_i64,@function
        .size           contiguous_cumulate_all_i64,(.L_x_31126 - contiguous_cumulate_all_i64)
        .other          contiguous_cumulate_all_i64,@"STO_CUDA_ENTRY STV_DEFAULT"
contiguous_cumulate_all_i64:
.text.contiguous_cumulate_all_i64:
        /* <DEDUP_REMOVED lines=32> */
.L_x_8574:
[----:B------:R-:W-:Y:S05]  /*0200*/  BSYNC.RECONVERGENT B1 ;  /* 0x0000000000017941 */ /* 0x000fea0003800200 */
.L_x_8573:
[----:B------:R-:W-:-:S05]  /*0210*/  SEL R3, RZ, 0x1, !P0 ;  /* 0x00000001ff037807 */ /* 0x000fca0004000000 */
[----:B------:R0:W-:Y:S01]  /*0220*/  STS.U8 [R0+UR4], R3 ;  /* 0x0000000300007988 */ /* 0x0001e20008000004 */
[----:B------:R-:W-:Y:S05]  /*0230*/  BRA `(.L_x_8575) ;  /* 0x0000000000207947 */ /* 0x000fea0003800000 */
.L_x_8572:
        /* <DEDUP_REMOVED lines=8> */
.L_x_8575:
[----:B------:R-:W-:Y:S05]  /*02c0*/  BSYNC.RECONVERGENT B0 ;  /* 0x0000000000007941 */ /* 0x000fea0003800200 */
.L_x_8571:
[----:B------:R-:W-:Y:S01]  /*02d0*/  BAR.SYNC.DEFER_BLOCKING 0x0 ;  /* 0x0000000000007b1d */ /* 0x000fe20000010000 */
[----:B------:R-:W-:-:S09]  /*02e0*/  UISETP.GE.U32.AND UP0, UPT, UR5, 0x42, UPT ;  /* 0x000000420500788c */ /* 0x000fd2000bf06070 */
[----:B------:R-:W-:Y:S05]  /*02f0*/  BRA.U !UP0, `(.L_x_8576) ;  /* 0x00000001083c7547 */ /* 0x000fea000b800000 */
.L_x_8579:
        /* <DEDUP_REMOVED lines=10> */
.L_x_8578:
[----:B------:R-:W-:Y:S05]  /*03a0*/  BSYNC.RECONVERGENT B0 ;  /* 0x0000000000007941 */ /* 0x000fea0003800200 */
.L_x_8577:
[----:B------:R-:W-:Y:S01]  /*03b0*/  BAR.SYNC.DEFER_BLOCKING 0x0 ;  /* 0x0000000000007b1d */ /* 0x000fe20000010000 */
[----:B------:R-:W-:-:S05]  /*03c0*/  UISETP.GT.U32.AND UP0, UPT, UR5, 0x83, UPT ;  /* 0x000000830500788c */ /* 0x000fca000bf04070 */
[----:B------:R-:W-:-:S04]  /*03d0*/  UMOV UR5, UR6 ;  /* 0x0000000600057c82 */ /* 0x000fc80008000000 */
[----:B------:R-:W-:Y:S05]  /*03e0*/  BRA.U UP0, `(.L_x_8579) ;  /* 0xfffffffd00c47547 */ /* 0x000fea000b83ffff */
.L_x_8576:
        /* <DEDUP_REMOVED lines=51> */
.L_x_8580:
        /* <DEDUP_REMOVED lines=14> */
.L_x_31126:


//--------------------- .text.contiguous_all_i64  --------------------------
	.section	.text.contiguous_all_i64,"ax",@progbits
	.align	128
        .global         contiguous_all_i64
        .type           contiguous_all_i64,@function
        .size           contiguous_all_i64,(.L_x_31127 - contiguous_all_i64)
        .other          contiguous_all_i64,@"STO_CUDA_ENTRY STV_DEFAULT"
contiguous_all_i64:
.text.contiguous_all_i64:
        /* <DEDUP_REMOVED lines=34> */
.L_x_8584:
[----:B------:R-:W-:Y:S05]  /*0220*/  BSYNC.RECONVERGENT B1 ;  /* 0x0000000000017941 */ /* 0x000fea0003800200 */
.L_x_8583:
[----:B------:R-:W-:-:S05]  /*0230*/  SEL R3, RZ, 0x1, !P0 ;  /* 0x00000001ff037807 */ /* 0x000fca0004000000 */
[----:B------:R0:W-:Y:S01]  /*0240*/  STS.U8 [R0+UR4], R3 ;  /* 0x0000000300007988 */ /* 0x0001e20008000004 */
[----:B------:R-:W-:Y:S05]  /*0250*/  BRA `(.L_x_8585) ;  /* 0x00000000002c7947 */ /* 0x000fea0003800000 */
.L_x_8582:
        /* <DEDUP_REMOVED lines=11> */
.L_x_8585:
[----:B------:R-:W-:Y:S05]  /*0310*/  BSYNC.RECONVERGENT B0 ;  /* 0x0000000000007941 */ /* 0x000fea0003800200 */
.L_x_8581:
[----:B------:R-:W-:Y:S01]  /*0320*/  BAR.SYNC.DEFER_BLOCKING 0x0 ;  /* 0x0000000000007b1d */ /* 0x000fe20000010000 */
[----:B------:R-:W-:-:S09]  /*0330*/  UISETP.GE.U32.AND UP0, UPT, UR5, 0x42, UPT ;  /* 0x000000420500788c */ /* 0x000fd2000bf06070 */
[----:B------:R-:W-:Y:S05]  /*0340*/  BRA.U !UP0, `(.L_x_8586) ;  /* 0x00000001083c7547 */ /* 0x000fea000b800000 */
.L_x_8589:
        /* <DEDUP_REMOVED lines=10> */
.L_x_8588:
[----:B------:R-:W-:Y:S05]  /*03f0*/  BSYNC.RECONVERGENT B0 ;  /* 0x0000000000007941 */ /* 0x000fea0003800200 */
.L_x_8587:
[----:B------:R-:W-:Y:S01]  /*0400*/  BAR.SYNC.DEFER_BLOCKING 0x0 ;  /* 0x0000000000007b1d */ /* 0x000fe20000010000 */
[----:B------:R-:W-:-:S05]  /*0410*/  UISETP.GT.U32.AND UP0, UPT, UR5, 0x83, UPT ;  /* 0x000000830500788c */ /* 0x000fca000bf04070 */
[----:B------:R-:W-:-:S04]  /*0420*/  UMOV UR5, UR6 ;  /* 0x0000000600057c82 */ /* 0x000fc80008000000 */
[----:B------:R-:W-:Y:S05]  /*0430*/  BRA.U UP0, `(.L_x_8589) ;  /* 0xfffffffd00c47547 */ /* 0x000fea000b83ffff */
.L_x_8586:
        /* <DEDUP_REMOVED lines=51> */
.L_x_8590:
        /* <DEDUP_REMOVED lines=9> */
.L_x_31127:


//--------------------- .text.contiguous_all33_i32 --------------------------
	.section	.text.contiguous_all33_i32,"ax",@progbits
	.align	128
        .global         contiguous_all33_i32
        .type           contiguous_all33_i32,@function
        .size           contiguous_all33_i32,(.L_x_31128 - contiguous_all33_i32)
        .other          contiguous_all33_i32,@"STO_CUDA_ENTRY STV_DEFAULT"
contiguous_all33_i32:
.text.contiguous_all33_i32:
        /* <DEDUP_REMOVED lines=48> */
.L_x_8595:
        /* <DEDUP_REMOVED lines=36> */
.L_x_8594:
[----:B------:R-:W-:Y:S05]  /*0540*/  BSYNC.RECONVERGENT B0 ;  /* 0x0000000000007941 */ /* 0x000fea0003800200 */
.L_x_8593:
[----:B------:R-:W-:Y:S01]  /*0550*/  UIADD3 UR4, UPT, UPT, UR4, 0x8, URZ ;  /* 0x0000000804047890 */ /* 0x000fe2000fffe0ff */
[----:B------:R-:W-:Y:S01]  /*0560*/  SEL R5, RZ, 0x1, !P0 ;  /* 0x00000001ff057807 */ /* 0x000fe20004000000 */
[----:B------:R-:W-:Y:S01]  /*0570*/  IMAD R10, R3, 0x8, R10 ;  /* 0x00000008030a7824 */ /* 0x000fe200078e020a */
[----:B------:R-:W-:Y:S09]  /*0580*/  @P1 BRA `(.L_x_8595) ;  /* 0xfffffffc005c1947 */ /* 0x000ff2000383ffff */
[----:B------:R-:W-:-:S12]  /*0590*/  UIADD3 UR4, UPT, UPT, UR4, 0x1, URZ ;  /* 0x0000000104047890 */ /* 0x000fd8000fffe0ff */
.L_x_8592:
        /* <DEDUP_REMOVED lines=23> */
.L_x_8599:
[----:B------:R-:W-:Y:S05]  /*0710*/  BSYNC.RECONVERGENT B0 ;  /* 0x0000000000007941 */ /* 0x000fea0003800200 */
.L_x_8598:
[----:B------:R-:W-:Y:S01]  /*0720*/  SEL R5, RZ, 0x1, !P0 ;  /* 0x00000001ff057807 */ /* 0x000fe20004000000 */
[----:B------:R-:W-:-:S12]  /*0730*/  UIADD3 UR4, UPT, UPT, UR4, 0x4, URZ ;  /* 0x0000000404047890 */ /* 0x000fd8000fffe0ff */
.L_x_8597:
        /* <DEDUP_REMOVED lines=14> */
.L_x_8602:
[----:B------:R-:W-:Y:S05]  /*0820*/  BSYNC.RECONVERGENT B0 ;  /* 0x0000000000007941 */ /* 0x000fea0003800200 */
.L_x_8601:
[----:B------:R-:W-:Y:S01]  /*0830*/  SEL R5, RZ, 0x1, !P0 ;  /* 0x00000001ff057807 */ /* 0x000fe20004000000 */
[----:B------:R-:W-:-:S12]  /*0840*/  UIADD3 UR4, UPT, UPT, UR4, 0x2, URZ ;  /* 0x0000000204047890 */ /* 0x000fd8000fffe0ff */
.L_x_8600:
        /* <DEDUP_REMOVED lines=8> */
.L_x_8596:
[----:B-1----:R0:W-:Y:S02]  /*08d0*/  STS.U8 [R0+UR5], R5 ;  /* 0x0000000500007988 */ /* 0x0021e40008000005 */
.L_x_8591:
        /* <DEDUP_REMOVED lines=9> */
.L_x_8603:
        /* <DEDUP_REMOVED lines=9> */
.L_x_31128:


//--------------------- .text.contiguous_all3_i32 --------------------------
	.section	.text.contiguous_all3_i32,"ax",@progbits
	.align	128
        .global         contiguous_all3_i32
        .type           contiguous_all3_i32,@function
        .size           contiguous_all3_i32,(.L_x_30493 - contiguous_all3_i32)
        .other          contiguous_all3_i32,@"STO_CUDA_ENTRY STV_DEFAULT"
contiguous_all3_i32:
.text.contiguous_all3_i32:
        /* <DEDUP_REMOVED lines=43> */
.L_x_8622:
        /* <DEDUP_REMOVED lines=27> */
.L_x_8606:
[----:B------:R-:W-:Y:S01]  /*0460*/  IMAD.MOV.U32 R27, RZ, RZ, R32 ;  /* 0x000000ffff1b7224 */ /* 0x000fe200078e0020 */
[----:B0-----:R-:W-:Y:S01]  /*0470*/  MOV R2, R34 ;  /* 0x0000002200027202 */ /* 0x001fe20000000f00 */
[----:B------:R-:W-:Y:S01]  /*0480*/  IMAD.MOV.U32 R0, RZ, RZ, R35 ;  /* 0x000000ffff007224 */ /* 0x000fe200078e0023 */
[----:B------:R-:W-:-:S07]  /*0490*/  MOV R9, 0x4b0 ;  /* 0x000004b000097802 */ /* 0x000fce0000000f00 */
[----:B-12-4-:R-:W-:Y:S05]  /*04a0*/  CALL.REL.NOINC `($__internal_176_$__cuda_sm20_div_s64) ;  /* 0x00000034001c7944 */ /* 0x016fea0003c00000 */
        /* <DEDUP_REMOVED lines=8> */
.L_x_8607:
        /* <DEDUP_REMOVED lines=33> */
.L_x_8608:
[----:B------:R-:W-:Y:S01]  /*0740*/  IMAD.MOV.U32 R27, RZ, RZ, R31 ;  /* 0x000000ffff1b7224 */ /* 0x000fe200078e001f */
[----:B0-----:R-:W-:Y:S01]  /*0750*/  MOV R2, R34 ;  /* 0x0000002200027202 */ /* 0x001fe20000000f00 */
[----:B------:R-:W-:Y:S01]  /*0760*/  IMAD.MOV.U32 R0, RZ, RZ, R35 ;  /* 0x000000ffff007224 */ /* 0x000fe200078e0023 */
[----:B------:R-:W-:-:S07]  /*0770*/  MOV R9, 0x790 ;  /* 0x0000079000097802 */ /* 0x000fce0000000f00 */
[----:B----4-:R-:W-:Y:S05]  /*0780*/  CALL.REL.NOINC `($__internal_176_$__cuda_sm20_div_s64) ;  /* 0x0000003000647944 */ /* 0x010fea0003c00000 */
        /* <DEDUP_REMOVED lines=9> */
.L_x_8609:
        /* <DEDUP_REMOVED lines=35> */
.L_x_8610:
[----:B------:R-:W-:Y:S01]  /*0a50*/  MOV R27, R29 ;  /* 0x0000001d001b7202 */ /* 0x000fe20000000f00 */
[----:B------:R-:W-:Y:S01]  /*0a60*/  IMAD.MOV.U32 R2, RZ, RZ, R32 ;  /* 0x000000ffff027224 */ /* 0x000fe200078e0020 */
[----:B------:R-:W-:Y:S02]  /*0a70*/  MOV R0, R33 ;  /* 0x0000002100007202 */ /* 0x000fe40000000f00 */
[----:B------:R-:W-:-:S07]  /*0a80*/  MOV R9, 0xaa0 ;  /* 0x00000aa000097802 */ /* 0x000fce0000000f00 */
[----:B----4-:R-:W-:Y:S05]  /*0a90*/  CALL.REL.NOINC `($__internal_176_$__cuda_sm20_div_s64) ;  /* 0x0000002c00a07944 */ /* 0x010fea0003c00000 */
        /* <DEDUP_REMOVED lines=9> */
.L_x_8611:
        /* <DEDUP_REMOVED lines=33> */
.L_x_8612:
[----:B------:R-:W-:Y:S01]  /*0d40*/  IMAD.MOV.U32 R27, RZ, RZ, R28 ;  /* 0x000000ffff1b7224 */ /* 0x000fe200078e001c */
[----:B------:R-:W-:Y:S01]  /*0d50*/  MOV R2, R32 ;  /* 0x0000002000027202 */ /* 0x000fe20000000f00 */
[----:B------:R-:W-:Y:S01]  /*0d60*/  IMAD.MOV.U32 R0, RZ, RZ, R33 ;  /* 0x000000ffff007224 */ /* 0x000fe200078e0021 */
[----:B------:R-:W-:-:S07]  /*0d70*/  MOV R9, 0xd90 ;  /* 0x00000d9000097802 */ /* 0x000fce0000000f00 */
[----:B----4-:R-:W-:Y:S05]  /*0d80*/  CALL.REL.NOINC `($__internal_176_$__cuda_sm20_div_s64) ;  /* 0x0000002800e47944 */ /* 0x010fea0003c00000 */
        /* <DEDUP_REMOVED lines=8> */
.L_x_8613:
        /* <DEDUP_REMOVED lines=34> */
.L_x_8614:
        /* <DEDUP_REMOVED lines=14> */
.L_x_8615:
        /* <DEDUP_REMOVED lines=34> */
.L_x_8616:
[----:B------:R-:W-:Y:S01]  /*1330*/  MOV R27, R28 ;  /* 0x0000001c001b7202 */ /* 0x000fe20000000f00 */
[----:B------:R-:W-:Y:S01]  /*1340*/  IMAD.MOV.U32 R2, RZ, RZ, R32 ;  /* 0x000000ffff027224 */ /* 0x000fe200078e0020 */
[----:B------:R-:W-:Y:S02]  /*1350*/  MOV R0, R33 ;  /* 0x0000002100007202 */ /* 0x000fe40000000f00 */
[----:B------:R-:W-:-:S07]  /*1360*/  MOV R9, 0x1380 ;  /* 0x0000138000097802 */ /* 0x000fce0000000f00 */
[----:B----4-:R-:W-:Y:S05]  /*1370*/  CALL.REL.NOINC `($__internal_176_$__cuda_sm20_div_s64) ;  /* 0x0000002400687944 */ /* 0x010fea0003c00000 */
        /* <DEDUP_REMOVED lines=9> */
.L_x_8617:
        /* <DEDUP_REMOVED lines=34> */
.L_x_8618:
        /* <DEDUP_REMOVED lines=14> */
.L_x_8619:
        /* <DEDUP_REMOVED lines=34> */
.L_x_8620:
[----:B------:R-:W-:Y:S01]  /*1930*/  MOV R27, R30 ;  /* 0x0000001e001b7202 */ /* 0x000fe20000000f00 */
[----:B------:R-:W-:Y:S01]  /*1940*/  IMAD.MOV.U32 R2, RZ, RZ, R32 ;  /* 0x000000ffff027224 */ /* 0x000fe200078e0020 */
[----:B------:R-:W-:Y:S02]  /*1950*/  MOV R0, R33 ;  /* 0x0000002100007202 */ /* 0x000fe40000000f00 */
[----:B------:R-:W-:-:S07]  /*1960*/  MOV R9, 0x1980 ;  /* 0x0000198000097802 */ /* 0x000fce0000000f00 */
[----:B----4-:R-:W-:Y:S05]  /*1970*/  CALL.REL.NOINC `($__internal_176_$__cuda_sm20_div_s64) ;  /* 0x0000001c00e87944 */ /* 0x010fea0003c00000 */
        /* <DEDUP_REMOVED lines=9> */
.L_x_8621:
        /* <DEDUP_REMOVED lines=14> */
.L_x_8605:
        /* <DEDUP_REMOVED lines=33> */
.L_x_8624:
[----:B------:R-:W-:Y:S01]  /*1d00*/  IMAD.MOV.U32 R27, RZ, RZ, R32 ;  /* 0x000000ffff1b7224 */ /* 0x000fe200078e0020 */
[----:B0-----:R-:W-:Y:S01]  /*1d10*/  MOV R2, R16 ;  /* 0x0000001000027202 */ /* 0x001fe20000000f00 */
[----:B------:R-:W-:Y:S01]  /*1d20*/  IMAD.MOV.U32 R0, RZ, RZ, R17 ;  /* 0x000000ffff007224 */ /* 0x000fe200078e0011 */
[----:B------:R-:W-:-:S07]  /*1d30*/  MOV R9, 0x1d50 ;  /* 0x00001d5000097802 */ /* 0x000fce0000000f00 */
[----:B------:R-:W-:Y:S05]  /*1d40*/  CALL.REL.NOINC `($__internal_176_$__cuda_sm20_div_s64) ;  /* 0x0000001800f47944 */ /* 0x000fea0003c00000 */
        /* <DEDUP_REMOVED lines=8> */
.L_x_8625:
        /* <DEDUP_REMOVED lines=35> */
.L_x_8626:
[----:B------:R-:W-:Y:S01]  /*2000*/  IMAD.MOV.U32 R27, RZ, RZ, R17 ;  /* 0x000000ffff1b7224 */ /* 0x000fe200078e0011 */
[----:B0-----:R-:W-:Y:S01]  /*2010*/  MOV R2, R18 ;  /* 0x0000001200027202 */ /* 0x001fe20000000f00 */
[----:B------:R-:W-:Y:S01]  /*2020*/  IMAD.MOV.U32 R0, RZ, RZ, R19 ;  /* 0x000000ffff007224 */ /* 0x000fe200078e0013 */
[----:B------:R-:W-:-:S07]  /*2030*/  MOV R9, 0x2050 ;  /* 0x0000205000097802 */ /* 0x000fce0000000f00 */
[----:B------:R-:W-:Y:S05]  /*2040*/  CALL.REL.NOINC `($__internal_176_$__cuda_sm20_div_s64) ;  /* 0x0000001800347944 */ /* 0x000fea0003c00000 */
        /* <DEDUP_REMOVED lines=9> */
.L_x_8627:
        /* <DEDUP_REMOVED lines=36> */
.L_x_8628:
[----:B------:R-:W-:Y:S01]  /*2320*/  IMAD.MOV.U32 R27, RZ, RZ, R19 ;  /* 0x000000ffff1b7224 */ /* 0x000fe200078e0013 */
[----:B------:R-:W-:Y:S01]  /*2330*/  MOV R2, R28 ;  /* 0x0000001c00027202 */ /* 0x000fe20000000f00 */
[----:B------:R-:W-:Y:S01]  /*2340*/  IMAD.MOV.U32 R0, RZ, RZ, R29 ;  /* 0x000000ffff007224 */ /* 0x000fe200078e001d */
[----:B------:R-:W-:-:S07]  /*2350*/  MOV R9, 0x2370 ;  /* 0x0000237000097802 */ /* 0x000fce0000000f00 */
[----:B------:R-:W-:Y:S05]  /*2360*/  CALL.REL.NOINC `($__internal_176_$__cuda_sm20_div_s64) ;  /* 0x00000014006c7944 */ /* 0x000fea0003c00000 */
        /* <DEDUP_REMOVED lines=9> */
.L_x_8629:
        /* <DEDUP_REMOVED lines=37> */
.L_x_8630:
[----:B------:R-:W-:Y:S01]  /*2650*/  MOV R27, R18 ;  /* 0x00000012001b7202 */ /* 0x000fe20000000f00 */
[----:B------:R-:W-:Y:S01]  /*2660*/  IMAD.MOV.U32 R2, RZ, RZ, R28 ;  /* 0x000000ffff027224 */ /* 0x000fe200078e001c */
[----:B------:R-:W-:Y:S02]  /*2670*/  MOV R0, R29 ;  /* 0x0000001d00007202 */ /* 0x000fe40000000f00 */
[----:B------:R-:W-:-:S07]  /*2680*/  MOV R9, 0x26a0 ;  /* 0x000026a000097802 */ /* 0x000fce0000000f00 */
[----:B------:R-:W-:Y:S05]  /*2690*/  CALL.REL.NOINC `($__internal_176_$__cuda_sm20_div_s64) ;  /* 0x0000001000a07944 */ /* 0x000fea0003c00000 */
        /* <DEDUP_REMOVED lines=8> */
.L_x_8631:
        /* <DEDUP_REMOVED lines=9> */
.L_x_8623:
        /* <DEDUP_REMOVED lines=31> */
.L_x_8633:
        /* <DEDUP_REMOVED lines=13> */
.L_x_8634:
        /* <DEDUP_REMOVED lines=35> */
.L_x_8635:
[----:B------:R-:W-:Y:S01]  /*2ca0*/  MOV R27, R17 ;  /* 0x00000011001b7202 */ /* 0x000fe20000000f00 */
[----:B0-----:R-:W-:Y:S01]  /*2cb0*/  IMAD.MOV.U32 R2, RZ, RZ, R18 ;  /* 0x000000ffff027224 */ /* 0x001fe200078e0012 */
[----:B------:R-:W-:Y:S02]  /*2cc0*/  MOV R0, R19 ;  /* 0x0000001300007202 */ /* 0x000fe40000000f00 */
[----:B------:R-:W-:-:S07]  /*2cd0*/  MOV R9, 0x2cf0 ;  /* 0x00002cf000097802 */ /* 0x000fce0000000f00 */
[----:B------:R-:W-:Y:S05]  /*2ce0*/  CALL.REL.NOINC `($__internal_176_$__cuda_sm20_div_s64) ;  /* 0x0000000c000c7944 */ /* 0x000fea0003c00000 */
        /* <DEDUP_REMOVED lines=9> */
.L_x_8636:
        /* <DEDUP_REMOVED lines=10> */
.L_x_8632:
        /* <DEDUP_REMOVED lines=29> */
.L_x_8637:
[----:B------:R-:W-:-:S07]  /*2ff0*/  MOV R0, 0x3010 ;  /* 0x0000301000007802 */ /* 0x000fce0000000f00 */
[----:B0-----:R-:W-:Y:S05]  /*3000*/  CALL.REL.NOINC `($__internal_177_$__cuda_sm20_rem_s64) ;  /* 0x0000000c00947944 */ /* 0x001fea0003c00000 */
[----:B------:R-:W-:Y:S02]  /*3010*/  MOV R10, R2 ;  /* 0x00000002000a7202 */ /* 0x000fe40000000f00 */
[----:B------:R-:W-:-:S07]  /*3020*/  MOV R11, R9 ;  /* 0x00000009000b7202 */ /* 0x000fce0000000f00 */
.L_x_8638:
[----:B------:R-:W0:Y:S02]  /*3030*/  LDC.64 R12, c[0x0][0x398] ;  /* 0x0000e600ff0c7b82 */ /* 0x000e240000000a00 */
[----:B0-----:R-:W-:-:S06]  /*3040*/  IMAD.WIDE.U32 R2, R3, 0x8, R12 ;  /* 0x0000000803027825 */ /* 0x001fcc00078e000c */
[----:B------:R-:W2:Y:S02]  /*3050*/  LDG.E.64 R2, desc[UR10][R2.64] ;  /* 0x0000000a02027981 */ /* 0x000ea4000c1e1b00 */
[-C--:B--2---:R-:W-:Y:S02]  /*3060*/  IMAD R9, R3, R10.reuse, RZ ;  /* 0x0000000a03097224 */ /* 0x084fe400078e02ff */
[----:B------:R-:W-:-:S04]  /*3070*/  IMAD.WIDE.U32 R28, R2, R10, R28 ;  /* 0x0000000a021c7225 */ /* 0x000fc800078e001c */
[----:B------:R-:W-:-:S04]  /*3080*/  IMAD R9, R2, R11, R9 ;  /* 0x0000000b02097224 */ /* 0x000fc800078e0209 */
[----:B------:R-:W-:-:S07]  /*3090*/  IMAD.IADD R29, R29, 0x1, R9 ;  /* 0x000000011d1d7824 */ /* 0x000fce00078e0209 */
.L_x_8604:
        /* <DEDUP_REMOVED lines=33> */
.L_x_8643:
        /* <DEDUP_REMOVED lines=36> */
.L_x_8642:
[----:B------:R-:W-:Y:S05]  /*34f0*/  BSYNC.RECONVERGENT B0 ;  /* 0x0000000000007941 */ /* 0x000fea0003800200 */
.L_x_8641:
[----:B------:R-:W-:Y:S01]  /*3500*/  UIADD3 UR4, UPT, UPT, UR4, 0x8, URZ ;  /* 0x0000000804047890 */ /* 0x000fe2000fffe0ff */
[----:B------:R-:W-:Y:S01]  /*3510*/  SEL R2, RZ, 0x1, !P0 ;  /* 0x00000001ff027807 */ /* 0x000fe20004000000 */
[----:B------:R-:W-:Y:S01]  /*3520*/  IMAD R9, R6, 0x8, R9 ;  /* 0x0000000806097824 */ /* 0x000fe200078e0209 */
[----:B------:R-:W-:Y:S09]  /*3530*/  @P1 BRA `(.L_x_8643) ;  /* 0xfffffffc005c1947 */ /* 0x000ff2000383ffff */
[----:B------:R-:W-:-:S12]  /*3540*/  UIADD3 UR4, UPT, UPT, UR4, 0x1, URZ ;  /* 0x0000000104047890 */ /* 0x000fd8000fffe0ff */
.L_x_8640:
        /* <DEDUP_REMOVED lines=23> */
.L_x_8647:
[----:B------:R-:W-:Y:S05]  /*36c0*/  BSYNC.RECONVERGENT B0 ;  /* 0x0000000000007941 */ /* 0x000fea0003800200 */
.L_x_8646:
[----:B------:R-:W-:Y:S01]  /*36d0*/  SEL R2, RZ, 0x1, !P0 ;  /* 0x00000001ff027807 */ /* 0x000fe20004000000 */
[----:B------:R-:W-:-:S12]  /*36e0*/  UIADD3 UR4, UPT, UPT, UR4, 0x4, URZ ;  /* 0x0000000404047890 */ /* 0x000fd8000fffe0ff */
.L_x_8645:
        /* <DEDUP_REMOVED lines=14> */
.L_x_8650:
[----:B------:R-:W-:Y:S05]  /*37d0*/  BSYNC.RECONVERGENT B0 ;  /* 0x0000000000007941 */ /* 0x000fea0003800200 */
.L_x_8649:
[----:B------:R-:W-:Y:S01]  /*37e0*/  SEL R2, RZ, 0x1, !P0 ;  /* 0x00000001ff027807 */ /* 0x000fe20004000000 */
[----:B------:R-:W-:-:S12]  /*37f0*/  UIADD3 UR4, UPT, UPT, UR4, 0x2, URZ ;  /* 0x0000000204047890 */ /* 0x000fd8000fffe0ff */
.L_x_8648:
        /* <DEDUP_REMOVED lines=8> */
.L_x_8644:
[----:B-1----:R1:W-:Y:S02]  /*3880*/  STS.U8 [R7+UR5], R2 ;  /* 0x0000000207007988 */ /* 0x0023e40008000005 */
.L_x_8639:
        /* <DEDUP_REMOVED lines=9> */
        .weak           $__internal_176_$__cuda_sm20_div_s64
        .type           $__internal_176_$__cuda_sm20_div_s64,@function
        .size           $__internal_176_$__cuda_sm20_div_s64,($__internal_177_$__cuda_sm20_rem_s64 - $__internal_176_$__cuda_sm20_div_s64)
$__internal_176_$__cuda_sm20_div_s64:
        /* <DEDUP_REMOVED lines=83> */
[----:B------:R-:W-:Y:S06]  /*3e50*/  RET.REL.NODEC R12 `(contiguous_all3_i32) ;  /* 0xffffffc00c687950 */ /* 0x000fec0003c3ffff */
        .weak           $__internal_177_$__cuda_sm20_rem_s64
        .type           $__internal_177_$__cuda_sm20_rem_s64,@function
        .size           $__internal_177_$__cuda_sm20_rem_s64,(.L_x_30493 - $__internal_177_$__cuda_sm20_rem_s64)
$__internal_177_$__cuda_sm20_rem_s64:
        /* <DEDUP_REMOVED lines=66> */
[----:B------:R-:W-:Y:S06]  /*4280*/  RET.REL.NODEC R10 `(contiguous_all3_i32) ;  /* 0xffffffbc0a5c7950 */ /* 0x000fec0003c3ffff */
.L_x_8651:
        /* <DEDUP_REMOVED lines=15> */
.L_x_30493:


//--------------------- .text.contiguous_all22_i32 --------------------------
	.section	.text.contiguous_all22_i32,"ax",@progbits
	.align	128
        .global         contiguous_all22_i32
        .type           contiguous_all22_i32,@function
        .size           contiguous_all22_i32,(.L_x_31130 - contiguous_all22_i32)
        .other          contiguous_all22_i32,@"STO_CUDA_ENTRY STV_DEFAULT"
contiguous_all22_i32:
.text.contiguous_all22_i32:
        /* <DEDUP_REMOVED lines=47> */
.L_x_8655:
[----:B------:R-:W-:Y:S05]  /*02f0*/  BSYNC.RECONVERGENT B1 ;  /* 0x0000000000017941 */ /* 0x000fea0003800200 */
.L_x_8654:
[----:B------:R-:W-:-:S05]  /*0300*/  SEL R3, RZ, 0x1, !P0 ;  /* 0x00000001ff037807 */ /* 0x000fca0004000000 */
[----:B------:R0:W-:Y:S01]  /*0310*/  STS.U8 [R0+UR4], R3 ;  /* 0x0000000300007988 */ /* 0x0001e20008000004 */
[----:B------:R-:W-:Y:S05]  /*0320*/  BRA `(.L_x_8656) ;  /* 0x0000000000307947 */ /* 0x000fea0003800000 */
.L_x_8653:
        /* <DEDUP_REMOVED lines=12> */
.L_x_8656:
[----:B------:R-:W-:Y:S05]  /*03f0*/  BSYNC.RECONVERGENT B0 ;  /* 0x0000000000007941 */ /* 0x000fea0003800200 */
.L_x_8652:
[----:B------:R-:W-:Y:S01]  /*0400*/  BAR.SYNC.DEFER_BLOCKING 0x0 ;  /* 0x0000000000007b1d */ /* 0x000fe20000010000 */
[----:B------:R-:W-:-:S09]  /*0410*/  UISETP.GE.U32.AND UP0, UPT, UR5, 0x42, UPT ;  /* 0x000000420500788c */ /* 0x000fd2000bf06070 */
[----:B------:R-:W-:Y:S05]  /*0420*/  BRA.U !UP0, `(.L_x_8657) ;  /* 0x00000001083c7547 */ /* 0x000fea000b800000 */
.L_x_8660:
        /* <DEDUP_REMOVED lines=10> */
.L_x_8659:
[----:B------:R-:W-:Y:S05]  /*04d0*/  BSYNC.RECONVERGENT B0 ;  /* 0x0000000000007941 */ /* 0x000fea0003800200 */
.L_x_8658:
[----:B------:R-:W-:Y:S01]  /*04e0*/  BAR.SYNC.DEFER_BLOCKING 0x0 ;  /* 0x0000000000007b1d */ /* 0x000fe20000010000 */
[----:B------:R-:W-:-:S05]  /*04f0*/  UISETP.GT.U32.AND UP0, UPT, UR5, 0x83, UPT ;  /* 0x000000830500788c */ /* 0x000fca000bf04070 */
[----:B------:R-:W-:-:S04]  /*0500*/  UMOV UR5, UR9 ;  /* 0x0000000900057c82 */ /* 0x000fc80008000000 */
[----:B------:R-:W-:Y:S05]  /*0510*/  BRA.U UP0, `(.L_x_8660) ;  /* 0xfffffffd00c47547 */ /* 0x000fea000b83ffff */
.L_x_8657:
        /* <DEDUP_REMOVED lines=57> */
.L_x_8661:
        /* <DEDUP_REMOVED lines=13> */
.L_x_31130:


//--------------------- .text.contiguous_all2_i32 --------------------------
	.section	.text.contiguous_all2_i32,"ax",@progbits
	.align	128
        .global         contiguous_all2_i32
        .type           contiguous_all2_i32,@function
        .size           contiguous_all2_i32,(.L_x_30495 - contiguous_all2_i32)
        .other          contiguous_all2_i32,@"STO_CUDA_ENTRY STV_DEFAULT"
contiguous_all2_i32:
.text.contiguous_all2_i32:
        /* <DEDUP_REMOVED lines=58> */
.L_x_8690:
        /* <DEDUP_REMOVED lines=32> */
.L_x_8667:
[----:B------:R-:W-:Y:S01]  /*05a0*/  MOV R26, R4 ;  /* 0x00000004001a7202 */ /* 0x000fe20000000f00 */
[----:B------:R-:W-:Y:S01]  /*05b0*/  IMAD.MOV.U32 R11, RZ, RZ, R3 ;  /* 0x000000ffff0b7224 */ /* 0x000fe200078e0003 */
[----:B------:R-:W-:Y:S01]  /*05c0*/  MOV R10, R40 ;  /* 0x00000028000a7202 */ /* 0x000fe20000000f00 */
[----:B------:R-:W-:Y:S01]  /*05d0*/  IMAD.MOV.U32 R9, RZ, RZ, R41 ;  /* 0x000000ffff097224 */ /* 0x000fe200078e0029 */
[----:B------:R-:W-:-:S07]  /*05e0*/  MOV R8, 0x600 ;  /* 0x0000060000087802 */ /* 0x000fce0000000f00 */
[----:B-1----:R-:W-:Y:S05]  /*05f0*/  CALL.REL.NOINC `($__internal_178_$__cuda_sm20_div_s64) ;  /* 0x00000064009c7944 */ /* 0x002fea0003c00000 */
        /* <DEDUP_REMOVED lines=10> */
.L_x_8668:
[----:B------:R-:W-:Y:S05]  /*06a0*/  BSYNC.RECONVERGENT B1 ;  /* 0x0000000000017941 */ /* 0x000fea0003800200 */
.L_x_8666:
        /* <DEDUP_REMOVED lines=33> */
.L_x_8670:
[----:B------:R-:W-:Y:S01]  /*08c0*/  IMAD.MOV.U32 R26, RZ, RZ, R18 ;  /* 0x000000ffff1a7224 */ /* 0x000fe200078e0012 */
[----:B------:R-:W-:Y:S01]  /*08d0*/  MOV R11, R19 ;  /* 0x00000013000b7202 */ /* 0x000fe20000000f00 */
[----:B------:R-:W-:Y:S01]  /*08e0*/  IMAD.MOV.U32 R10, RZ, RZ, R40 ;  /* 0x000000ffff0a7224 */ /* 0x000fe200078e0028 */
[----:B------:R-:W-:Y:S02]  /*08f0*/  MOV R9, R41 ;  /* 0x0000002900097202 */ /* 0x000fe40000000f00 */
[----:B------:R-:W-:-:S07]  /*0900*/  MOV R8, 0x920 ;  /* 0x0000092000087802 */ /* 0x000fce0000000f00 */
[----:B------:R-:W-:Y:S05]  /*0910*/  CALL.REL.NOINC `($__internal_178_$__cuda_sm20_div_s64) ;  /* 0x0000006000d47944 */ /* 0x000fea0003c00000 */
        /* <DEDUP_REMOVED lines=8> */
.L_x_8671:
[----:B------:R-:W-:Y:S05]  /*09a0*/  BSYNC.RECONVERGENT B1 ;  /* 0x0000000000017941 */ /* 0x000fea0003800200 */
.L_x_8669:
        /* <DEDUP_REMOVED lines=34> */
.L_x_8673:
        /* <DEDUP_REMOVED lines=16> */
.L_x_8674:
[----:B------:R-:W-:Y:S05]  /*0cd0*/  BSYNC.RECONVERGENT B1 ;  /* 0x0000000000017941 */ /* 0x000fea0003800200 */
.L_x_8672:
        /* <DEDUP_REMOVED lines=35> */
.L_x_8676:
[----:B------:R-:W-:Y:S01]  /*0f10*/  MOV R26, R44 ;  /* 0x0000002c001a7202 */ /* 0x000fe20000000f00 */
[----:B------:R-:W-:Y:S01]  /*0f20*/  IMAD.MOV.U32 R11, RZ, RZ, R45 ;  /* 0x000000ffff0b7224 */ /* 0x000fe200078e002d */
[----:B------:R-:W-:Y:S01]  /*0f30*/  MOV R10, R42 ;  /* 0x0000002a000a7202 */ /* 0x000fe20000000f00 */
[----:B------:R-:W-:Y:S01]  /*0f40*/  IMAD.MOV.U32 R9, RZ, RZ, R43 ;  /* 0x000000ffff097224 */ /* 0x000fe200078e002b */
[----:B------:R-:W-:-:S07]  /*0f50*/  MOV R8, 0xf70 ;  /* 0x00000f7000087802 */ /* 0x000fce0000000f00 */
[----:B------:R-:W-:Y:S05]  /*0f60*/  CALL.REL.NOINC `($__internal_178_$__cuda_sm20_div_s64) ;  /* 0x0000005c00407944 */ /* 0x000fea0003c00000 */
        /* <DEDUP_REMOVED lines=11> */
.L_x_8677:
[----:B------:R-:W-:Y:S05]  /*1020*/  BSYNC.RECONVERGENT B1 ;  /* 0x0000000000017941 */ /* 0x000fea0003800200 */
.L_x_8675:
        /* <DEDUP_REMOVED lines=37> */
.L_x_8679:
[----:B------:R-:W-:Y:S01]  /*1280*/  MOV R26, R38 ;  /* 0x00000026001a7202 */ /* 0x000fe20000000f00 */
[----:B------:R-:W-:Y:S01]  /*1290*/  IMAD.MOV.U32 R11, RZ, RZ, R39 ;  /* 0x000000ffff0b7224 */ /* 0x000fe200078e0027 */
[----:B------:R-:W-:Y:S01]  /*12a0*/  MOV R10, R20 ;  /* 0x00000014000a7202 */ /* 0x000fe20000000f00 */
[----:B------:R-:W-:Y:S01]  /*12b0*/  IMAD.MOV.U32 R9, RZ, RZ, R21 ;  /* 0x000000ffff097224 */ /* 0x000fe200078e0015 */
[----:B------:R-:W-:-:S07]  /*12c0*/  MOV R8, 0x12e0 ;  /* 0x000012e000087802 */ /* 0x000fce0000000f00 */
[----:B------:R-:W-:Y:S05]  /*12d0*/  CALL.REL.NOINC `($__internal_178_$__cuda_sm20_div_s64) ;  /* 0x0000005800647944 */ /* 0x000fea0003c00000 */
        /* <DEDUP_REMOVED lines=10> */
.L_x_8680:
[----:B------:R-:W-:Y:S05]  /*1380*/  BSYNC.RECONVERGENT B1 ;  /* 0x0000000000017941 */ /* 0x000fea0003800200 */
.L_x_8678:
        /* <DEDUP_REMOVED lines=34> */
.L_x_8682:
[----:B------:R-:W-:Y:S01]  /*15b0*/  MOV R26, R42 ;  /* 0x0000002a001a7202 */ /* 0x000fe20000000f00 */
[----:B------:R-:W-:Y:S01]  /*15c0*/  IMAD.MOV.U32 R11, RZ, RZ, R43 ;  /* 0x000000ffff0b7224 */ /* 0x000fe200078e002b */
[----:B------:R-:W-:Y:S01]  /*15d0*/  MOV R10, R20 ;  /* 0x00000014000a7202 */ /* 0x000fe20000000f00 */
[----:B------:R-:W-:Y:S01]  /*15e0*/  IMAD.MOV.U32 R9, RZ, RZ, R21 ;  /* 0x000000ffff097224 */ /* 0x000fe200078e0015 */
[----:B------:R-:W-:-:S07]  /*15f0*/  MOV R8, 0x1610 ;  /* 0x0000161000087802 */ /* 0x000fce0000000f00 */
[----:B------:R-:W-:Y:S05]  /*1600*/  CALL.REL.NOINC `($__internal_178_$__cuda_sm20_div_s64) ;  /* 0x0000005400987944 */ /* 0x000fea0003c00000 */
        /* <DEDUP_REMOVED lines=11> */
.L_x_8683:
[----:B------:R-:W-:Y:S05]  /*16c0*/  BSYNC.RECONVERGENT B1 ;  /* 0x0000000000017941 */ /* 0x000fea0003800200 */
.L_x_8681:
        /* <DEDUP_REMOVED lines=34> */
.L_x_8685:
        /* <DEDUP_REMOVED lines=17> */
.L_x_8686:
[----:B------:R-:W-:Y:S05]  /*1a00*/  BSYNC.RECONVERGENT B1 ;  /* 0x0000000000017941 */ /* 0x000fea0003800200 */
.L_x_8684:
        /* <DEDUP_REMOVED lines=35> */
.L_x_8688:
[----:B------:R-:W-:Y:S01]  /*1c40*/  IMAD.MOV.U32 R26, RZ, RZ, R18 ;  /* 0x000000ffff1a7224 */ /* 0x000fe200078e0012 */
[----:B------:R-:W-:Y:S01]  /*1c50*/  MOV R11, R19 ;  /* 0x00000013000b7202 */ /* 0x000fe20000000f00 */
[----:B------:R-:W-:Y:S01]  /*1c60*/  IMAD.MOV.U32 R10, RZ, RZ, R20 ;  /* 0x000000ffff0a7224 */ /* 0x000fe200078e0014 */
[----:B------:R-:W-:Y:S02]  /*1c70*/  MOV R9, R21 ;  /* 0x0000001500097202 */ /* 0x000fe40000000f00 */
[----:B------:R-:W-:-:S07]  /*1c80*/  MOV R8, 0x1ca0 ;  /* 0x00001ca000087802 */ /* 0x000fce0000000f00 */
[----:B------:R-:W-:Y:S05]  /*1c90*/  CALL.REL.NOINC `($__internal_178_$__cuda_sm20_div_s64) ;  /* 0x0000004c00f47944 */ /* 0x000fea0003c00000 */
        /* <DEDUP_REMOVED lines=11> */
.L_x_8689:
[----:B------:R-:W-:Y:S05]  /*1d50*/  BSYNC.RECONVERGENT B1 ;  /* 0x0000000000017941 */ /* 0x000fea0003800200 */
.L_x_8687:
        /* <DEDUP_REMOVED lines=9> */
.L_x_8665:
        /* <DEDUP_REMOVED lines=35> */
.L_x_8693:
        /* <DEDUP_REMOVED lines=16> */
.L_x_8694:
[----:B------:R-:W-:Y:S05]  /*2120*/  BSYNC.RECONVERGENT B1 ;  /* 0x0000000000017941 */ /* 0x000fea0003800200 */
.L_x_8692:
        /* <DEDUP_REMOVED lines=34> */
.L_x_8696:
        /* <DEDUP_REMOVED lines=14> */
.L_x_8697:
[----:B------:R-:W-:Y:S05]  /*2430*/  BSYNC.RECONVERGENT B1 ;  /* 0x0000000000017941 */ /* 0x000fea0003800200 */
.L_x_8695:
        /* <DEDUP_REMOVED lines=35> */
.L_x_8699:
        /* <DEDUP_REMOVED lines=17> */
.L_x_8700:
[----:B------:R-:W-:Y:S05]  /*2780*/  BSYNC.RECONVERGENT B1 ;  /* 0x0000000000017941 */ /* 0x000fea0003800200 */
.L_x_8698:
        /* <DEDUP_REMOVED lines=35> */
.L_x_8702:
        /* <DEDUP_REMOVED lines=16> */
.L_x_8703:
[----:B------:R-:W-:Y:S05]  /*2ac0*/  BSYNC.RECONVERGENT B1 ;  /* 0x0000000000017941 */ /* 0x000fea0003800200 */
.L_x_8701:
[----:B------:R-:W-:Y:S01]  /*2ad0*/  IMAD R9, R9, R22, RZ ;  /* 0x0000001609097224 */ /* 0x000fe200078e02ff */
[----:B------:R-:W-:Y:S01]  /*2ae0*/  IADD3 R5, PT, PT, R5, -0x2, RZ ;  /* 0xfffffffe05057810 */ /* 0x000fe20007ffe0ff */
[----:B------:R-:W-:Y:S02]  /*2af0*/  IMAD.MOV.U32 R6, RZ, RZ, R20 ;  /* 0x000000ffff067224 */ /* 0x000fe400078e0014 */
[-C--:B------:R-:W-:Y:S02]  /*2b00*/  IMAD R9, R23, R8.reuse, R9 ;  /* 0x0000000817097224 */ /* 0x080fe400078e0209 */
[----:B------:R-:W-:-:S04]  /*2b10*/  IMAD.WIDE.U32 R20, R22, R8, R6 ;  /* 0x0000000816147225 */ /* 0x000fc800078e0006 */
[----:B------:R-:W-:-:S07]  /*2b20*/  IMAD.IADD R21, R21, 0x1, R9 ;  /* 0x0000000115157824 */ /* 0x000fce00078e0209 */
.L_x_8691:
        /* <DEDUP_REMOVED lines=31> */
.L_x_8705:
[----:B------:R-:W-:Y:S01]  /*2d20*/  MOV R23, R3 ;  /* 0x0000000300177202 */ /* 0x000fe20000000f00 */
[----:B------:R-:W-:Y:S01]  /*2d30*/  IMAD.MOV.U32 R22, RZ, RZ, R6 ;  /* 0x000000ffff167224 */ /* 0x000fe200078e0006 */
[----:B------:R-:W-:Y:S02]  /*2d40*/  MOV R3, R7 ;  /* 0x0000000700037202 */ /* 0x000fe40000000f00 */
[----:B------:R-:W-:-:S07]  /*2d50*/  MOV R24, 0x2d70 ;  /* 0x00002d7000187802 */ /* 0x000fce0000000f00 */
[----:B------:R-:W-:Y:S05]  /*2d60*/  CALL.REL.NOINC `($__internal_179_$__cuda_sm20_rem_s64) ;  /* 0x00000044000c7944 */ /* 0x000fea0003c00000 */
[----:B------:R-:W-:-:S07]  /*2d70*/  IMAD.MOV.U32 R8, RZ, RZ, R4 ;  /* 0x000000ffff087224 */ /* 0x000fce00078e0004 */
.L_x_8706:
[----:B------:R-:W-:Y:S05]  /*2d80*/  BSYNC.RECONVERGENT B1 ;  /* 0x0000000000017941 */ /* 0x000fea0003800200 */
.L_x_8704:
        /* <DEDUP_REMOVED lines=30> */
.L_x_8708:
[----:B------:R-:W-:Y:S01]  /*2f70*/  MOV R22, R6 ;  /* 0x0000000600167202 */ /* 0x000fe20000000f00 */
[----:B------:R-:W-:Y:S01]  /*2f80*/  IMAD.MOV.U32 R3, RZ, RZ, R7 ;  /* 0x000000ffff037224 */ /* 0x000fe200078e0007 */
[----:B------:R-:W-:Y:S01]  /*2f90*/  MOV R4, R18 ;  /* 0x0000001200047202 */ /* 0x000fe20000000f00 */
[----:B------:R-:W-:Y:S01]  /*2fa0*/  IMAD.MOV.U32 R23, RZ, RZ, R19 ;  /* 0x000000ffff177224 */ /* 0x000fe200078e0013 */
[----:B------:R-:W-:-:S07]  /*2fb0*/  MOV R24, 0x2fd0 ;  /* 0x00002fd000187802 */ /* 0x000fce0000000f00 */
[----:B------:R-:W-:Y:S05]  /*2fc0*/  CALL.REL.NOINC `($__internal_179_$__cuda_sm20_rem_s64) ;  /* 0x0000004000747944 */ /* 0x000fea0003c00000 */
[----:B------:R-:W-:-:S07]  /*2fd0*/  MOV R5, R9 ;  /* 0x0000000900057202 */ /* 0x000fce0000000f00 */
.L_x_8709:
[----:B------:R-:W-:Y:S05]  /*2fe0*/  BSYNC.RECONVERGENT B1 ;  /* 0x0000000000017941 */ /* 0x000fea0003800200 */
.L_x_8707:
[----:B------:R-:W-:Y:S02]  /*2ff0*/  IMAD R3, R5, R14, RZ ;  /* 0x0000000e05037224 */ /* 0x000fe400078e02ff */
[----:B------:R-:W-:-:S04]  /*3000*/  IMAD.WIDE.U32 R20, R14, R4, R20 ;  /* 0x000000040e147225 */ /* 0x000fc800078e0014 */
[----:B------:R-:W-:-:S04]  /*3010*/  IMAD R3, R15, R4, R3 ;  /* 0x000000040f037224 */ /* 0x000fc800078e0203 */
[----:B------:R-:W-:-:S07]  /*3020*/  IMAD.IADD R21, R21, 0x1, R3 ;  /* 0x0000000115157824 */ /* 0x000fce00078e0203 */
.L_x_8664:
        /* <DEDUP_REMOVED lines=12> */
.L_x_8711:
[----:B------:R-:W-:Y:S05]  /*30f0*/  BSYNC.RECONVERGENT B1 ;  /* 0x0000000000017941 */ /* 0x000fea0003800200 */
.L_x_8710:
[----:B------:R-:W-:-:S05]  /*3100*/  SEL R3, RZ, 0x1, !P0 ;  /* 0x00000001ff037807 */ /* 0x000fca0004000000 */
[----:B------:R0:W-:Y:S01]  /*3110*/  STS.U8 [R0+UR4], R3 ;  /* 0x0000000300007988 */ /* 0x0001e20008000004 */
[----:B------:R-:W-:Y:S05]  /*3120*/  BRA `(.L_x_8712) ;  /* 0x0000003400a07947 */ /* 0x000fea0003800000 */
.L_x_8663:
        /* <DEDUP_REMOVED lines=20> */
.L_x_8739:
        /* <DEDUP_REMOVED lines=31> */
.L_x_8716:
[----:B------:R-:W-:Y:S01]  /*3460*/  MOV R26, R4 ;  /* 0x00000004001a7202 */ /* 0x000fe20000000f00 */
[----:B------:R-:W-:Y:S01]  /*3470*/  IMAD.MOV.U32 R11, RZ, RZ, R5 ;  /* 0x000000ffff0b7224 */ /* 0x000fe200078e0005 */
[----:B------:R-:W-:Y:S01]  /*3480*/  MOV R10, R36 ;  /* 0x00000024000a7202 */ /* 0x000fe20000000f00 */
[----:B------:R-:W-:Y:S01]  /*3490*/  IMAD.MOV.U32 R9, RZ, RZ, R37 ;  /* 0x000000ffff097224 */ /* 0x000fe200078e0025 */
[----:B------:R-:W-:-:S07]  /*34a0*/  MOV R8, 0x34c0 ;  /* 0x000034c000087802 */ /* 0x000fce0000000f00 */
[----:B-123--:R-:W-:Y:S05]  /*34b0*/  CALL.REL.NOINC `($__internal_178_$__cuda_sm20_div_s64) ;  /* 0x0000003400ec7944 */ /* 0x00efea0003c00000 */
        /* <DEDUP_REMOVED lines=8> */
.L_x_8717:
[----:B------:R-:W-:Y:S05]  /*3540*/  BSYNC.RECONVERGENT B1 ;  /* 0x0000000000017941 */ /* 0x000fea0003800200 */
.L_x_8715:
        /* <DEDUP_REMOVED lines=37> */
.L_x_8719:
[----:B------:R-:W-:Y:S01]  /*37a0*/  IMAD.MOV.U32 R26, RZ, RZ, R36 ;  /* 0x000000ffff1a7224 */ /* 0x000fe200078e0024 */
[----:B------:R-:W-:Y:S01]  /*37b0*/  MOV R11, R37 ;  /* 0x00000025000b7202 */ /* 0x000fe20000000f00 */
[----:B------:R-:W-:Y:S01]  /*37c0*/  IMAD.MOV.U32 R10, RZ, RZ, R38 ;  /* 0x000000ffff0a7224 */ /* 0x000fe200078e0026 */
[----:B------:R-:W-:Y:S02]  /*37d0*/  MOV R9, R39 ;  /* 0x0000002700097202 */ /* 0x000fe40000000f00 */
[----:B------:R-:W-:-:S07]  /*37e0*/  MOV R8, 0x3800 ;  /* 0x0000380000087802 */ /* 0x000fce0000000f00 */
[----:B-1----:R-:W-:Y:S05]  /*37f0*/  CALL.REL.NOINC `($__internal_178_$__cuda_sm20_div_s64) ;  /* 0x00000034001c7944 */ /* 0x002fea0003c00000 */
        /* <DEDUP_REMOVED lines=10> */
.L_x_8720:
[----:B------:R-:W-:Y:S05]  /*38a0*/  BSYNC.RECONVERGENT B1 ;  /* 0x0000000000017941 */ /* 0x000fea0003800200 */
.L_x_8718:
        /* <DEDUP_REMOVED lines=38> */
.L_x_8722:
        /* <DEDUP_REMOVED lines=17> */
.L_x_8723:
[----:B------:R-:W-:Y:S05]  /*3c20*/  BSYNC.RECONVERGENT B1 ;  /* 0x0000000000017941 */ /* 0x000fea0003800200 */
.L_x_8721:
        /* <DEDUP_REMOVED lines=38> */
.L_x_8725:
[----:B------:R-:W-:Y:S01]  /*3e90*/  MOV R26, R36 ;  /* 0x00000024001a7202 */ /* 0x000fe20000000f00 */
[----:B------:R-:W-:Y:S01]  /*3ea0*/  IMAD.MOV.U32 R11, RZ, RZ, R37 ;  /* 0x000000ffff0b7224 */ /* 0x000fe200078e0025 */
[----:B------:R-:W-:Y:S01]  /*3eb0*/  MOV R10, R38 ;  /* 0x00000026000a7202 */ /* 0x000fe20000000f00 */
[----:B------:R-:W-:Y:S01]  /*3ec0*/  IMAD.MOV.U32 R9, RZ, RZ, R39 ;  /* 0x000000ffff097224 */ /* 0x000fe200078e0027 */
[----:B------:R-:W-:-:S07]  /*3ed0*/  MOV R8, 0x3ef0 ;  /* 0x00003ef000087802 */ /* 0x000fce0000000f00 */
[----:B-1----:R-:W-:Y:S05]  /*3ee0*/  CALL.REL.NOINC `($__internal_178_$__cuda_sm20_div_s64) ;  /* 0x0000002c00607944 */ /* 0x002fea0003c00000 */
        /* <DEDUP_REMOVED lines=11> */
.L_x_8726:
[----:B------:R-:W-:Y:S05]  /*3fa0*/  BSYNC.RECONVERGENT B1 ;  /* 0x0000000000017941 */ /* 0x000fea0003800200 */
.L_x_8724:
        /* <DEDUP_REMOVED lines=38> */
.L_x_8728:
        /* <DEDUP_REMOVED lines=17> */
.L_x_8729:
[----:B------:R-:W-:Y:S05]  /*4320*/  BSYNC.RECONVERGENT B1 ;  /* 0x0000000000017941 */ /* 0x000fea0003800200 */
.L_x_8727:
        /* <DEDUP_REMOVED lines=38> */
.L_x_8731:
        /* <DEDUP_REMOVED lines=17> */
.L_x_8732:
[----:B------:R-:W-:Y:S05]  /*46a0*/  BSYNC.RECONVERGENT B1 ;  /* 0x0000000000017941 */ /* 0x000fea0003800200 */
.L_x_8730:
        /* <DEDUP_REMOVED lines=38> */
.L_x_8734:
        /* <DEDUP_REMOVED lines=17> */
.L_x_8735:
[----:B------:R-:W-:Y:S05]  /*4a20*/  BSYNC.RECONVERGENT B1 ;  /* 0x0000000000017941 */ /* 0x000fea0003800200 */
.L_x_8733:
        /* <DEDUP_REMOVED lines=36> */
.L_x_8737:
        /* <DEDUP_REMOVED lines=17> */
.L_x_8738:
[----:B------:R-:W-:Y:S05]  /*4d80*/  BSYNC.RECONVERGENT B1 ;  /* 0x0000000000017941 */ /* 0x000fea0003800200 */
.L_x_8736:
        /* <DEDUP_REMOVED lines=15> */
.L_x_8714:
        /* <DEDUP_REMOVED lines=36> */
.L_x_8742:
[----:B------:R-:W-:Y:S01]  /*50c0*/  IMAD.MOV.U32 R26, RZ, RZ, R4 ;  /* 0x000000ffff1a7224 */ /* 0x000fe200078e0004 */
[----:B------:R-:W-:Y:S01]  /*50d0*/  MOV R11, R5 ;  /* 0x00000005000b7202 */ /* 0x000fe20000000f00 */
[----:B------:R-:W-:Y:S01]  /*50e0*/  IMAD.MOV.U32 R10, RZ, RZ, R16 ;  /* 0x000000ffff0a7224 */ /* 0x000fe200078e0010 */
[----:B------:R-:W-:Y:S02]  /*50f0*/  MOV R9, R17 ;  /* 0x0000001100097202 */ /* 0x000fe40000000f00 */
[----:B------:R-:W-:-:S07]  /*5100*/  MOV R8, 0x5120 ;  /* 0x0000512000087802 */ /* 0x000fce0000000f00 */
[----:B------:R-:W-:Y:S05]  /*5110*/  CALL.REL.NOINC `($__internal_178_$__cuda_sm20_div_s64) ;  /* 0x0000001800d47944 */ /* 0x000fea0003c00000 */
        /* <DEDUP_REMOVED lines=9> */
.L_x_8743:
[----:B------:R-:W-:Y:S05]  /*51b0*/  BSYNC.RECONVERGENT B1 ;  /* 0x0000000000017941 */ /* 0x000fea0003800200 */
.L_x_8741:
        /* <DEDUP_REMOVED lines=39> */
.L_x_8745:
        /* <DEDUP_REMOVED lines=17> */
.L_x_8746:
[----:B------:R-:W-:Y:S05]  /*5540*/  BSYNC.RECONVERGENT B1 ;  /* 0x0000000000017941 */ /* 0x000fea0003800200 */
.L_x_8744:
        /* <DEDUP_REMOVED lines=39> */
.L_x_8748:
        /* <DEDUP_REMOVED lines=17> */
.L_x_8749:
[----:B------:R-:W-:Y:S05]  /*58d0*/  BSYNC.RECONVERGENT B1 ;  /* 0x0000000000017941 */ /* 0x000fea0003800200 */
.L_x_8747:
        /* <DEDUP_REMOVED lines=40> */
.L_x_8751:
[----:B------:R-:W-:Y:S01]  /*5b60*/  MOV R26, R20 ;  /* 0x00000014001a7202 */ /* 0x000fe20000000f00 */
[----:B------:R-:W-:Y:S01]  /*5b70*/  IMAD.MOV.U32 R10, RZ, RZ, R4 ;  /* 0x000000ffff0a7224 */ /* 0x000fe200078e0004 */
[----:B------:R-:W-:Y:S02]  /*5b80*/  MOV R11, R21 ;  /* 0x00000015000b7202 */ /* 0x000fe40000000f00 */
[----:B------:R-:W-:Y:S02]  /*5b90*/  MOV R9, R5 ;  /* 0x0000000500097202 */ /* 0x000fe40000000f00 */
[----:B------:R-:W-:-:S07]  /*5ba0*/  MOV R8, 0x5bc0 ;  /* 0x00005bc000087802 */ /* 0x000fce0000000f00 */
[----:B------:R-:W-:Y:S05]  /*5bb0*/  CALL.REL.NOINC `($__internal_178_$__cuda_sm20_div_s64) ;  /* 0x00000010002c7944 */ /* 0x000fea0003c00000 */
        /* <DEDUP_REMOVED lines=11> */
.L_x_8752:
[----:B------:R-:W-:Y:S05]  /*5c70*/  BSYNC.RECONVERGENT B1 ;  /* 0x0000000000017941 */ /* 0x000fea0003800200 */
.L_x_8750:
        /* <DEDUP_REMOVED lines=11> */
.L_x_8740:
        /* <DEDUP_REMOVED lines=34> */
.L_x_8755:
[----:B------:R-:W-:Y:S01]  /*5f50*/  MOV R26, R4 ;  /* 0x00000004001a7202 */ /* 0x000fe20000000f00 */
[----:B------:R-:W-:Y:S01]  /*5f60*/  IMAD.MOV.U32 R10, RZ, RZ, R16 ;  /* 0x000000ffff0a7224 */ /* 0x000fe200078e0010 */
[----:B------:R-:W-:Y:S02]  /*5f70*/  MOV R11, R5 ;  /* 0x00000005000b7202 */ /* 0x000fe40000000f00 */
[----:B------:R-:W-:Y:S02]  /*5f80*/  MOV R9, R17 ;  /* 0x0000001100097202 */ /* 0x000fe40000000f00 */
[----:B------:R-:W-:-:S07]  /*5f90*/  MOV R8, 0x5fb0 ;  /* 0x00005fb000087802 */ /* 0x000fce0000000f00 */
[----:B------:R-:W-:Y:S05]  /*5fa0*/  CALL.REL.NOINC `($__internal_178_$__cuda_sm20_div_s64) ;  /* 0x0000000c00307944 */ /* 0x000fea0003c00000 */
        /* <DEDUP_REMOVED lines=9> */
.L_x_8756:
[----:B------:R-:W-:Y:S05]  /*6040*/  BSYNC.RECONVERGENT B1 ;  /* 0x0000000000017941 */ /* 0x000fea0003800200 */
.L_x_8754:
        /* <DEDUP_REMOVED lines=39> */
.L_x_8758:
[----:B------:R-:W-:Y:S01]  /*62c0*/  MOV R26, R20 ;  /* 0x00000014001a7202 */ /* 0x000fe20000000f00 */
[----:B------:R-:W-:Y:S01]  /*62d0*/  IMAD.MOV.U32 R11, RZ, RZ, R21 ;  /* 0x000000ffff0b7224 */ /* 0x000fe200078e0015 */
[----:B------:R-:W-:Y:S02]  /*62e0*/  MOV R10, R4 ;  /* 0x00000004000a7202 */ /* 0x000fe40000000f00 */
        /* <DEDUP_REMOVED lines=14> */
.L_x_8759:
[----:B------:R-:W-:Y:S05]  /*63d0*/  BSYNC.RECONVERGENT B1 ;  /* 0x0000000000017941 */ /* 0x000fea0003800200 */
.L_x_8757:
        /* <DEDUP_REMOVED lines=11> */
.L_x_8753:
        /* <DEDUP_REMOVED lines=30> */
.L_x_8761:
[----:B------:R-:W-:Y:S01]  /*6670*/  MOV R3, R23 ;  /* 0x0000001700037202 */ /* 0x000fe20000000f00 */
[----:B------:R-:W-:Y:S01]  /*6680*/  IMAD.MOV.U32 R23, RZ, RZ, R5 ;  /* 0x000000ffff177224 */ /* 0x000fe200078e0005 */
[----:B------:R-:W-:-:S07]  /*6690*/  MOV R24, 0x66b0 ;  /* 0x000066b000187802 */ /* 0x000fce0000000f00 */
[----:B------:R-:W-:Y:S05]  /*66a0*/  CALL.REL.NOINC `($__internal_179_$__cuda_sm20_rem_s64) ;  /* 0x0000000800bc7944 */ /* 0x000fea0003c00000 */
[----:B------:R-:W-:-:S07]  /*66b0*/  MOV R5, R9 ;  /* 0x0000000900057202 */ /* 0x000fce0000000f00 */
.L_x_8762:
[----:B------:R-:W-:Y:S05]  /*66c0*/  BSYNC.RECONVERGENT B1 ;  /* 0x0000000000017941 */ /* 0x000fea0003800200 */
.L_x_8760:
        /* <DEDUP_REMOVED lines=9> */
.L_x_8713:
[----:B------:R-:W-:-:S05]  /*6760*/  IMAD.MOV.U32 R13, RZ, RZ, R7 ;  /* 0x000000ffff0d7224 */ /* 0x000fca00078e0007 */
[----:B------:R-:W2:Y:S02]  /*6770*/  LDG.E R12, desc[UR14][R12.64] ;  /* 0x0000000e0c0c7981 */ /* 0x000ea4000c1e1900 */
[----:B--2---:R-:W-:-:S04]  /*6780*/  ISETP.NE.AND P0, PT, R12, RZ, PT ;  /* 0x000000ff0c00720c */ /* 0x004fc80003f05270 */
[----:B------:R-:W-:-:S05]  /*6790*/  SEL R3, RZ, 0x1, !P0 ;  /* 0x00000001ff037807 */ /* 0x000fca0004000000 */
[----:B------:R1:W-:Y:S04]  /*67a0*/  STS.U8 [R0+UR4], R3 ;  /* 0x0000000300007988 */ /* 0x0003e80008000004 */
.L_x_8712:
[----:B------:R-:W-:Y:S05]  /*67b0*/  BSYNC.RECONVERGENT B0 ;  /* 0x0000000000007941 */ /* 0x000fea0003800200 */
.L_x_8662:
[----:B------:R-:W-:Y:S01]  /*67c0*/  BAR.SYNC.DEFER_BLOCKING 0x0 ;  /* 0x0000000000007b1d */ /* 0x000fe20000010000 */
[----:B------:R-:W-:-:S09]  /*67d0*/  UISETP.GE.U32.AND UP0, UPT, UR5, 0x42, UPT ;  /* 0x000000420500788c */ /* 0x000fd2000bf06070 */
[----:B------:R-:W-:Y:S05]  /*67e0*/  BRA.U !UP0, `(.L_x_8763) ;  /* 0x00000001083c7547 */ /* 0x000fea000b800000 */
.L_x_8766:
        /* <DEDUP_REMOVED lines=10> */
.L_x_8765:
[----:B------:R-:W-:Y:S05]  /*6890*/  BSYNC.RECONVERGENT B0 ;  /* 0x0000000000007941 */ /* 0x000fea0003800200 */
.L_x_8764:
[----:B------:R-:W-:Y:S01]  /*68a0*/  BAR.SYNC.DEFER_BLOCKING 0x0 ;  /* 0x0000000000007b1d */ /* 0x000fe20000010000 */
[----:B------:R-:W-:-:S05]  /*68b0*/  UISETP.GT.U32.AND UP0, UPT, UR5, 0x83, UPT ;  /* 0x000000830500788c */ /* 0x000fca000bf04070 */
[----:B------:R-:W-:-:S04]  /*68c0*/  UMOV UR5, UR6 ;  /* 0x0000000600057c82 */ /* 0x000fc80008000000 */
[----:B------:R-:W-:Y:S05]  /*68d0*/  BRA.U UP0, `(.L_x_8766) ;  /* 0xfffffffd00c47547 */ /* 0x000fea000b83ffff */
.L_x_8763:
        /* <DEDUP_REMOVED lines=57> */
        .weak           $__internal_178_$__cuda_sm20_div_s64
        .type           $__internal_178_$__cuda_sm20_div_s64,@function
        .size           $__internal_178_$__cuda_sm20_div_s64,($__internal_179_$__cuda_sm20_rem_s64 - $__internal_178_$__cuda_sm20_div_s64)
$__internal_178_$__cuda_sm20_div_s64:
        /* <DEDUP_REMOVED lines=82> */
[----:B------:R-:W-:Y:S06]  /*7190*/  RET.REL.NODEC R8 `(contiguous_all2_i32) ;  /* 0xffffff8c08987950 */ /* 0x000fec0003c3ffff */
        .weak           $__internal_179_$__cuda_sm20_rem_s64
        .type           $__internal_179_$__cuda_sm20_rem_s64,@function
        .size           $__internal_179_$__cuda_sm20_rem_s64,(.L_x_30495 - $__internal_179_$__cuda_sm20_rem_s64)
$__internal_179_$__cuda_sm20_rem_s64:
        /* <DEDUP_REMOVED lines=76> */
[----:B------:R-:W-:Y:S06]  /*7660*/  RET.REL.NODEC R24 `(contiguous_all2_i32) ;  /* 0xffffff8818647950 */ /* 0x000fec0003c3ffff */
.L_x_8767:
        /* <DEDUP_REMOVED lines=9> */
.L_x_30495:


//--------------------- .text.uncontiguous_cumulate_all_i32 --------------------------
	.section	.text.uncontiguous_cumulate_all_i32,"ax",@progbits
	.align	128
        .global         uncontiguous_cumulate_all_i32
        .type           uncontiguous_cumulate_all_i32,@function
        .size           uncontiguous_cumulate_all_i32,(.L_x_30497 - uncontiguous_cumulate_all_i32)
        .other          uncontiguous_cumulate_all_i32,@"STO_CUDA_ENTRY STV_DEFAULT"
uncontiguous_cumulate_all_i32:
.text.uncontiguous_cumulate_all_i32:
        /* <DEDUP_REMOVED lines=39> */
.L_x_8796:
        /* <DEDUP_REMOVED lines=32> */
.L_x_8773:
[----:B------:R-:W-:Y:S01]  /*0470*/  MOV R26, R4 ;  /* 0x00000004001a7202 */ /* 0x000fe20000000f00 */
[----:B------:R-:W-:Y:S01]  /*0480*/  IMAD.MOV.U32 R11, RZ, RZ, R5 ;  /* 0x000000ffff0b7224 */ /* 0x000fe200078e0005 */
[----:B------:R-:W-:Y:S01]  /*0490*/  MOV R10, R36 ;  /* 0x00000024000a7202 */ /* 0x000fe20000000f00 */
[----:B------:R-:W-:Y:S01]  /*04a0*/  IMAD.MOV.U32 R9, RZ, RZ, R37 ;  /* 0x000000ffff097224 */ /* 0x000fe200078e0025 */
[----:B------:R-:W-:-:S07]  /*04b0*/  MOV R8, 0x4d0 ;  /* 0x000004d000087802 */ /* 0x000fce0000000f00 */
[----:B-1----:R-:W-:Y:S05]  /*04c0*/  CALL.REL.NOINC `($__internal_180_$__cuda_sm20_div_s64) ;  /* 0x0000006400887944 */ /* 0x002fea0003c00000 */
        /* <DEDUP_REMOVED lines=9> */
.L_x_8774:
[----:B------:R-:W-:Y:S05]  /*0560*/  BSYNC.RECONVERGENT B1 ;  /* 0x0000000000017941 */ /* 0x000fea0003800200 */
.L_x_8772:
        /* <DEDUP_REMOVED lines=33> */
.L_x_8776:
[----:B------:R-:W-:Y:S01]  /*0780*/  MOV R26, R18 ;  /* 0x00000012001a7202 */ /* 0x000fe20000000f00 */
[----:B------:R-:W-:Y:S01]  /*0790*/  IMAD.MOV.U32 R11, RZ, RZ, R19 ;  /* 0x000000ffff0b7224 */ /* 0x000fe200078e0013 */
[----:B------:R-:W-:Y:S01]  /*07a0*/  MOV R10, R36 ;  /* 0x00000024000a7202 */ /* 0x000fe20000000f00 */
[----:B------:R-:W-:Y:S01]  /*07b0*/  IMAD.MOV.U32 R9, RZ, RZ, R37 ;  /* 0x000000ffff097224 */ /* 0x000fe200078e0025 */
[----:B------:R-:W-:-:S07]  /*07c0*/  MOV R8, 0x7e0 ;  /* 0x000007e000087802 */ /* 0x000fce0000000f00 */
[----:B------:R-:W-:Y:S05]  /*07d0*/  CALL.REL.NOINC `($__internal_180_$__cuda_sm20_div_s64) ;  /* 0x0000006000c47944 */ /* 0x000fea0003c00000 */
        /* <DEDUP_REMOVED lines=9> */
.L_x_8777:
[----:B------:R-:W-:Y:S05]  /*0870*/  BSYNC.RECONVERGENT B1 ;  /* 0x0000000000017941 */ /* 0x000fea0003800200 */
.L_x_8775:
        /* <DEDUP_REMOVED lines=34> */
.L_x_8779:
[----:B------:R-:W-:Y:S01]  /*0aa0*/  IMAD.MOV.U32 R26, RZ, RZ, R22 ;  /* 0x000000ffff1a7224 */ /* 0x000fe200078e0016 */
[----:B------:R-:W-:Y:S01]  /*0ab0*/  MOV R11, R23 ;  /* 0x00000017000b7202 */ /* 0x000fe20000000f00 */
[----:B------:R-:W-:Y:S01]  /*0ac0*/  IMAD.MOV.U32 R10, RZ, RZ, R40 ;  /* 0x000000ffff0a7224 */ /* 0x000fe200078e0028 */
[----:B------:R-:W-:Y:S02]  /*0ad0*/  MOV R9, R41 ;  /* 0x0000002900097202 */ /* 0x000fe40000000f00 */
[----:B------:R-:W-:-:S07]  /*0ae0*/  MOV R8, 0xb00 ;  /* 0x00000b0000087802 */ /* 0x000fce0000000f00 */
[----:B------:R-:W-:Y:S05]  /*0af0*/  CALL.REL.NOINC `($__internal_180_$__cuda_sm20_div_s64) ;  /* 0x0000005c00fc7944 */ /* 0x000fea0003c00000 */
        /* <DEDUP_REMOVED lines=10> */
.L_x_8780:
[----:B------:R-:W-:Y:S05]  /*0ba0*/  BSYNC.RECONVERGENT B1 ;  /* 0x0000000000017941 */ /* 0x000fea0003800200 */
.L_x_8778:
        /* <DEDUP_REMOVED lines=35> */
.L_x_8782:
[----:B------:R-:W-:Y:S01]  /*0de0*/  MOV R26, R42 ;  /* 0x0000002a001a7202 */ /* 0x000fe20000000f00 */
[----:B------:R-:W-:Y:S01]  /*0df0*/  IMAD.MOV.U32 R11, RZ, RZ, R43 ;  /* 0x000000ffff0b7224 */ /* 0x000fe200078e002b */
[----:B------:R-:W-:Y:S01]  /*0e00*/  MOV R10, R40 ;  /* 0x00000028000a7202 */ /* 0x000fe20000000f00 */
[----:B------:R-:W-:Y:S01]  /*0e10*/  IMAD.MOV.U32 R9, RZ, RZ, R41 ;  /* 0x000000ffff097224 */ /* 0x000fe200078e0029 */
[----:B------:R-:W-:-:S07]  /*0e20*/  MOV R8, 0xe40 ;  /* 0x00000e4000087802 */ /* 0x000fce0000000f00 */
[----:B------:R-:W-:Y:S05]  /*0e30*/  CALL.REL.NOINC `($__internal_180_$__cuda_sm20_div_s64) ;  /* 0x0000005c002c7944 */ /* 0x000fea0003c00000 */
        /* <DEDUP_REMOVED lines=11> */
.L_x_8783:
[----:B------:R-:W-:Y:S05]  /*0ef0*/  BSYNC.RECONVERGENT B1 ;  /* 0x0000000000017941 */ /* 0x000fea0003800200 */
.L_x_8781:
        /* <DEDUP_REMOVED lines=36> */
.L_x_8785:
        /* <DEDUP_REMOVED lines=16> */
.L_x_8786:
[----:B------:R-:W-:Y:S05]  /*1240*/  BSYNC.RECONVERGENT B1 ;  /* 0x0000000000017941 */ /* 0x000fea0003800200 */
.L_x_8784:
        /* <DEDUP_REMOVED lines=34> */
.L_x_8788:
[----:B------:R-:W-:Y:S01]  /*1470*/  IMAD.MOV.U32 R26, RZ, RZ, R40 ;  /* 0x000000ffff1a7224 */ /* 0x000fe200078e0028 */
[----:B------:R-:W-:Y:S01]  /*1480*/  MOV R11, R41 ;  /* 0x00000029000b7202 */ /* 0x000fe20000000f00 */
[----:B------:R-:W-:Y:S01]  /*1490*/  IMAD.MOV.U32 R10, RZ, RZ, R20 ;  /* 0x000000ffff0a7224 */ /* 0x000fe200078e0014 */
[----:B------:R-:W-:Y:S02]  /*14a0*/  MOV R9, R21 ;  /* 0x0000001500097202 */ /* 0x000fe40000000f00 */
[----:B------:R-:W-:-:S07]  /*14b0*/  MOV R8, 0x14d0 ;  /* 0x000014d000087802 */ /* 0x000fce0000000f00 */
[----:B------:R-:W-:Y:S05]  /*14c0*/  CALL.REL.NOINC `($__internal_180_$__cuda_sm20_div_s64) ;  /* 0x0000005400887944 */ /* 0x000fea0003c00000 */
        /* <DEDUP_REMOVED lines=11> */
.L_x_8789:
[----:B------:R-:W-:Y:S05]  /*1580*/  BSYNC.RECONVERGENT B1 ;  /* 0x0000000000017941 */ /* 0x000fea0003800200 */
.L_x_8787:
        /* <DEDUP_REMOVED lines=34> */
.L_x_8791:
        /* <DEDUP_REMOVED lines=17> */
.L_x_8792:
[----:B------:R-:W-:Y:S05]  /*18c0*/  BSYNC.RECONVERGENT B1 ;  /* 0x0000000000017941 */ /* 0x000fea0003800200 */
.L_x_8790:
        /* <DEDUP_REMOVED lines=35> */
.L_x_8794:
[----:B------:R-:W-:Y:S01]  /*1b00*/  MOV R26, R18 ;  /* 0x00000012001a7202 */ /* 0x000fe20000000f00 */
[----:B------:R-:W-:Y:S01]  /*1b10*/  IMAD.MOV.U32 R11, RZ, RZ, R19 ;  /* 0x000000ffff0b7224 */ /* 0x000fe200078e0013 */
[----:B------:R-:W-:Y:S01]  /*1b20*/  MOV R10, R20 ;  /* 0x00000014000a7202 */ /* 0x000fe20000000f00 */
[----:B------:R-:W-:Y:S01]  /*1b30*/  IMAD.MOV.U32 R9, RZ, RZ, R21 ;  /* 0x000000ffff097224 */ /* 0x000fe200078e0015 */
[----:B------:R-:W-:-:S07]  /*1b40*/  MOV R8, 0x1b60 ;  /* 0x00001b6000087802 */ /* 0x000fce0000000f00 */
[----:B------:R-:W-:Y:S05]  /*1b50*/  CALL.REL.NOINC `($__internal_180_$__cuda_sm20_div_s64) ;  /* 0x0000004c00e47944 */ /* 0x000fea0003c00000 */
        /* <DEDUP_REMOVED lines=11> */
.L_x_8795:
[----:B------:R-:W-:Y:S05]  /*1c10*/  BSYNC.RECONVERGENT B1 ;  /* 0x0000000000017941 */ /* 0x000fea0003800200 */
.L_x_8793:
        /* <DEDUP_REMOVED lines=9> */
.L_x_8771:
        /* <DEDUP_REMOVED lines=36> */
.L_x_8799:
[----:B------:R-:W-:Y:S01]  /*1ef0*/  IMAD.MOV.U32 R26, RZ, RZ, R4 ;  /* 0x000000ffff1a7224 */ /* 0x000fe200078e0004 */
[----:B------:R-:W-:Y:S01]  /*1f00*/  MOV R11, R5 ;  /* 0x00000005000b7202 */ /* 0x000fe20000000f00 */
[----:B------:R-:W-:Y:S01]  /*1f10*/  IMAD.MOV.U32 R10, RZ, RZ, R6 ;  /* 0x000000ffff0a7224 */ /* 0x000fe200078e0006 */
[----:B------:R-:W-:Y:S02]  /*1f20*/  MOV R9, R7 ;  /* 0x0000000700097202 */ /* 0x000fe40000000f00 */
[----:B------:R-:W-:-:S07]  /*1f30*/  MOV R8, 0x1f50 ;  /* 0x00001f5000087802 */ /* 0x000fce0000000f00 */
[----:B------:R-:W-:Y:S05]  /*1f40*/  CALL.REL.NOINC `($__internal_180_$__cuda_sm20_div_s64) ;  /* 0x0000004800e87944 */ /* 0x000fea0003c00000 */
        /* <DEDUP_REMOVED lines=9> */
.L_x_8800:
[----:B------:R-:W-:Y:S05]  /*1fe0*/  BSYNC.RECONVERGENT B1 ;  /* 0x0000000000017941 */ /* 0x000fea0003800200 */
.L_x_8798:
        /* <DEDUP_REMOVED lines=34> */
.L_x_8802:
        /* <DEDUP_REMOVED lines=14> */
.L_x_8803:
[----:B------:R-:W-:Y:S05]  /*22f0*/  BSYNC.RECONVERGENT B1 ;  /* 0x0000000000017941 */ /* 0x000fea0003800200 */
.L_x_8801:
        /* <DEDUP_REMOVED lines=36> */
.L_x_8805:
        /* <DEDUP_REMOVED lines=17> */
.L_x_8806:
[----:B------:R-:W-:Y:S05]  /*2650*/  BSYNC.RECONVERGENT B1 ;  /* 0x0000000000017941 */ /* 0x000fea0003800200 */
.L_x_8804:
        /* <DEDUP_REMOVED lines=35> */
.L_x_8808:
[----:B------:R-:W-:Y:S01]  /*2890*/  IMAD.MOV.U32 R26, RZ, RZ, R16 ;  /* 0x000000ffff1a7224 */ /* 0x000fe200078e0010 */
[----:B------:R-:W-:Y:S01]  /*28a0*/  MOV R11, R17 ;  /* 0x00000011000b7202 */ /* 0x000fe20000000f00 */
[----:B------:R-:W-:Y:S01]  /*28b0*/  IMAD.MOV.U32 R10, RZ, RZ, R14 ;  /* 0x000000ffff0a7224 */ /* 0x000fe200078e000e */
[----:B------:R-:W-:Y:S02]  /*28c0*/  MOV R9, R15 ;  /* 0x0000000f00097202 */ /* 0x000fe40000000f00 */
[----:B------:R-:W-:-:S07]  /*28d0*/  MOV R8, 0x28f0 ;  /* 0x000028f000087802 */ /* 0x000fce0000000f00 */
[----:B------:R-:W-:Y:S05]  /*28e0*/  CALL.REL.NOINC `($__internal_180_$__cuda_sm20_div_s64) ;  /* 0x0000004000807944 */ /* 0x000fea0003c00000 */
        /* <DEDUP_REMOVED lines=10> */
.L_x_8809:
[----:B------:R-:W-:Y:S05]  /*2990*/  BSYNC.RECONVERGENT B1 ;  /* 0x0000000000017941 */ /* 0x000fea0003800200 */
.L_x_8807:
[----:B------:R-:W-:Y:S01]  /*29a0*/  IMAD R9, R9, R22, RZ ;  /* 0x0000001609097224 */ /* 0x000fe200078e02ff */
[----:B------:R-:W-:Y:S01]  /*29b0*/  IADD3 R3, PT, PT, R3, -0x2, RZ ;  /* 0xfffffffe03037810 */ /* 0x000fe20007ffe0ff */
[----:B------:R-:W-:Y:S02]  /*29c0*/  IMAD.MOV.U32 R6, RZ, RZ, R20 ;  /* 0x000000ffff067224 */ /* 0x000fe400078e0014 */
[-C--:B------:R-:W-:Y:S02]  /*29d0*/  IMAD R9, R23, R8.reuse, R9 ;  /* 0x0000000817097224 */ /* 0x080fe400078e0209 */
[----:B------:R-:W-:-:S04]  /*29e0*/  IMAD.WIDE.U32 R20, R22, R8, R6 ;  /* 0x0000000816147225 */ /* 0x000fc800078e0006 */
[----:B------:R-:W-:-:S07]  /*29f0*/  IMAD.IADD R21, R21, 0x1, R9 ;  /* 0x0000000115157824 */ /* 0x000fce00078e0209 */
.L_x_8797:
        /* <DEDUP_REMOVED lines=31> */
.L_x_8811:
[----:B------:R-:W-:Y:S01]  /*2bf0*/  MOV R14, R4 ;  /* 0x00000004000e7202 */ /* 0x000fe20000000f00 */
[----:B------:R-:W-:Y:S01]  /*2c00*/  IMAD.MOV.U32 R23, RZ, RZ, R5 ;  /* 0x000000ffff177224 */ /* 0x000fe200078e0005 */
[----:B------:R-:W-:Y:S01]  /*2c10*/  MOV R22, R6 ;  /* 0x0000000600167202 */ /* 0x000fe20000000f00 */
[----:B------:R-:W-:Y:S01]  /*2c20*/  IMAD.MOV.U32 R15, RZ, RZ, R7 ;  /* 0x000000ffff0f7224 */ /* 0x000fe200078e0007 */
[----:B------:R-:W-:-:S07]  /*2c30*/  MOV R24, 0x2c50 ;  /* 0x00002c5000187802 */ /* 0x000fce0000000f00 */
[----:B------:R-:W-:Y:S05]  /*2c40*/  CALL.REL.NOINC `($__internal_181_$__cuda_sm20_rem_s64) ;  /* 0x0000004000f47944 */ /* 0x000fea0003c00000 */
.L_x_8812:
[----:B------:R-:W-:Y:S05]  /*2c50*/  BSYNC.RECONVERGENT B1 ;  /* 0x0000000000017941 */ /* 0x000fea0003800200 */
.L_x_8810:
        /* <DEDUP_REMOVED lines=31> */
.L_x_8814:
[----:B------:R-:W-:Y:S01]  /*2e50*/  IMAD.MOV.U32 R22, RZ, RZ, R6 ;  /* 0x000000ffff167224 */ /* 0x000fe200078e0006 */
[----:B------:R-:W-:Y:S01]  /*2e60*/  MOV R15, R7 ;  /* 0x00000007000f7202 */ /* 0x000fe20000000f00 */
[----:B------:R-:W-:Y:S01]  /*2e70*/  IMAD.MOV.U32 R14, RZ, RZ, R18 ;  /* 0x000000ffff0e7224 */ /* 0x000fe200078e0012 */
[----:B------:R-:W-:Y:S02]  /*2e80*/  MOV R23, R19 ;  /* 0x0000001300177202 */ /* 0x000fe40000000f00 */
[----:B------:R-:W-:-:S07]  /*2e90*/  MOV R24, 0x2eb0 ;  /* 0x00002eb000187802 */ /* 0x000fce0000000f00 */
[----:B------:R-:W-:Y:S05]  /*2ea0*/  CALL.REL.NOINC `($__internal_181_$__cuda_sm20_rem_s64) ;  /* 0x00000040005c7944 */ /* 0x000fea0003c00000 */
[----:B------:R-:W-:Y:S01]  /*2eb0*/  IMAD.MOV.U32 R6, RZ, RZ, R8 ;  /* 0x000000ffff067224 */ /* 0x000fe200078e0008 */
[----:B------:R-:W-:-:S07]  /*2ec0*/  MOV R7, R9 ;  /* 0x0000000900077202 */ /* 0x000fce0000000f00 */
.L_x_8815:
[----:B------:R-:W-:Y:S05]  /*2ed0*/  BSYNC.RECONVERGENT B1 ;  /* 0x0000000000017941 */ /* 0x000fea0003800200 */
.L_x_8813:
[----:B------:R-:W-:Y:S02]  /*2ee0*/  IMAD R3, R7, R4, RZ ;  /* 0x0000000407037224 */ /* 0x000fe400078e02ff */
[----:B------:R-:W-:-:S04]  /*2ef0*/  IMAD.WIDE.U32 R20, R4, R6, R20 ;  /* 0x0000000604147225 */ /* 0x000fc800078e0014 */
[----:B------:R-:W-:-:S04]  /*2f00*/  IMAD R3, R5, R6, R3 ;  /* 0x0000000605037224 */ /* 0x000fc800078e0203 */
[----:B------:R-:W-:-:S07]  /*2f10*/  IMAD.IADD R21, R21, 0x1, R3 ;  /* 0x0000000115157824 */ /* 0x000fce00078e0203 */
.L_x_8770:
        /* <DEDUP_REMOVED lines=12> */
.L_x_8817:
[----:B------:R-:W-:Y:S05]  /*2fe0*/  BSYNC.RECONVERGENT B1 ;  /* 0x0000000000017941 */ /* 0x000fea0003800200 */
.L_x_8816:
[----:B------:R-:W-:-:S05]  /*2ff0*/  SEL R3, RZ, 0x1, !P0 ;  /* 0x00000001ff037807 */ /* 0x000fca0004000000 */
[----:B------:R1:W-:Y:S01]  /*3000*/  STS.U8 [R0+UR4], R3 ;  /* 0x0000000300007988 */ /* 0x0003e20008000004 */
[----:B------:R-:W-:Y:S05]  /*3010*/  BRA `(.L_x_8818) ;  /* 0x00000034009c7947 */ /* 0x000fea0003800000 */
.L_x_8769:
        /* <DEDUP_REMOVED lines=20> */
.L_x_8845:
        /* <DEDUP_REMOVED lines=33> */
.L_x_8822:
[----:B------:R-:W-:Y:S01]  /*3370*/  IMAD.MOV.U32 R26, RZ, RZ, R14 ;  /* 0x000000ffff1a7224 */ /* 0x000fe200078e000e */
[----:B------:R-:W-:Y:S01]  /*3380*/  MOV R11, R13 ;  /* 0x0000000d000b7202 */ /* 0x000fe20000000f00 */
[----:B------:R-:W-:Y:S01]  /*3390*/  IMAD.MOV.U32 R10, RZ, RZ, R34 ;  /* 0x000000ffff0a7224 */ /* 0x000fe200078e0022 */
[----:B------:R-:W-:Y:S02]  /*33a0*/  MOV R9, R35 ;  /* 0x0000002300097202 */ /* 0x000fe40000000f00 */
[----:B------:R-:W-:-:S07]  /*33b0*/  MOV R8, 0x33d0 ;  /* 0x000033d000087802 */ /* 0x000fce0000000f00 */
[----:B-123--:R-:W-:Y:S05]  /*33c0*/  CALL.REL.NOINC `($__internal_180_$__cuda_sm20_div_s64) ;  /* 0x0000003400c87944 */ /* 0x00efea0003c00000 */
        /* <DEDUP_REMOVED lines=10> */
.L_x_8823:
[----:B------:R-:W-:Y:S05]  /*3470*/  BSYNC.RECONVERGENT B1 ;  /* 0x0000000000017941 */ /* 0x000fea0003800200 */
.L_x_8821:
        /* <DEDUP_REMOVED lines=37> */
.L_x_8825:
        /* <DEDUP_REMOVED lines=17> */
.L_x_8826:
[----:B------:R-:W-:Y:S05]  /*37e0*/  BSYNC.RECONVERGENT B1 ;  /* 0x0000000000017941 */ /* 0x000fea0003800200 */
.L_x_8824:
        /* <DEDUP_REMOVED lines=38> */
.L_x_8828:
[----:B------:R-:W-:Y:S01]  /*3a50*/  IMAD.MOV.U32 R26, RZ, RZ, R34 ;  /* 0x000000ffff1a7224 */ /* 0x000fe200078e0022 */
[----:B------:R-:W-:Y:S01]  /*3a60*/  MOV R11, R35 ;  /* 0x00000023000b7202 */ /* 0x000fe20000000f00 */
[----:B------:R-:W-:Y:S01]  /*3a70*/  IMAD.MOV.U32 R10, RZ, RZ, R36 ;  /* 0x000000ffff0a7224 */ /* 0x000fe200078e0024 */
[----:B------:R-:W-:Y:S02]  /*3a80*/  MOV R9, R37 ;  /* 0x0000002500097202 */ /* 0x000fe40000000f00 */
[----:B------:R-:W-:-:S07]  /*3a90*/  MOV R8, 0x3ab0 ;  /* 0x00003ab000087802 */ /* 0x000fce0000000f00 */
[----:B-1----:R-:W-:Y:S05]  /*3aa0*/  CALL.REL.NOINC `($__internal_180_$__cuda_sm20_div_s64) ;  /* 0x0000003000107944 */ /* 0x002fea0003c00000 */
        /* <DEDUP_REMOVED lines=11> */
.L_x_8829:
[----:B------:R-:W-:Y:S05]  /*3b60*/  BSYNC.RECONVERGENT B1 ;  /* 0x0000000000017941 */ /* 0x000fea0003800200 */
.L_x_8827:
        /* <DEDUP_REMOVED lines=37> */
.L_x_8831:
        /* <DEDUP_REMOVED lines=17> */
.L_x_8832:
[----:B------:R-:W-:Y:S05]  /*3ed0*/  BSYNC.RECONVERGENT B1 ;  /* 0x0000000000017941 */ /* 0x000fea0003800200 */
.L_x_8830:
        /* <DEDUP_REMOVED lines=38> */
.L_x_8834:
        /* <DEDUP_REMOVED lines=17> */
.L_x_8835:
[----:B------:R-:W-:Y:S05]  /*4250*/  BSYNC.RECONVERGENT B1 ;  /* 0x0000000000017941 */ /* 0x000fea0003800200 */
.L_x_8833:
        /* <DEDUP_REMOVED lines=38> */
.L_x_8837:
        /* <DEDUP_REMOVED lines=17> */
.L_x_8838:
[----:B------:R-:W-:Y:S05]  /*45d0*/  BSYNC.RECONVERGENT B1 ;  /* 0x0000000000017941 */ /* 0x000fea0003800200 */
.L_x_8836:
        /* <DEDUP_REMOVED lines=37> */
.L_x_8840:
        /* <DEDUP_REMOVED lines=17> */
.L_x_8841:
[----:B------:R-:W-:Y:S05]  /*4940*/  BSYNC.RECONVERGENT B1 ;  /* 0x0000000000017941 */ /* 0x000fea0003800200 */
.L_x_8839:
        /* <DEDUP_REMOVED lines=37> */
.L_x_8843:
        /* <DEDUP_REMOVED lines=17> */
.L_x_8844:
[----:B------:R-:W-:Y:S05]  /*4cb0*/  BSYNC.RECONVERGENT B1 ;  /* 0x0000000000017941 */ /* 0x000fea0003800200 */
.L_x_8842:
        /* <DEDUP_REMOVED lines=12> */
.L_x_8820:
        /* <DEDUP_REMOVED lines=37> */
.L_x_8848:
[----:B------:R-:W-:Y:S01]  /*4fd0*/  IMAD.MOV.U32 R26, RZ, RZ, R14 ;  /* 0x000000ffff1a7224 */ /* 0x000fe200078e000e */
[----:B------:R-:W-:Y:S01]  /*4fe0*/  MOV R11, R13 ;  /* 0x0000000d000b7202 */ /* 0x000fe20000000f00 */
[----:B------:R-:W-:Y:S01]  /*4ff0*/  IMAD.MOV.U32 R10, RZ, RZ, R16 ;  /* 0x000000ffff0a7224 */ /* 0x000fe200078e0010 */
[----:B------:R-:W-:Y:S02]  /*5000*/  MOV R9, R17 ;  /* 0x0000001100097202 */ /* 0x000fe40000000f00 */
[----:B------:R-:W-:-:S07]  /*5010*/  MOV R8, 0x5030 ;  /* 0x0000503000087802 */ /* 0x000fce0000000f00 */
[----:B------:R-:W-:Y:S05]  /*5020*/  CALL.REL.NOINC `($__internal_180_$__cuda_sm20_div_s64) ;  /* 0x0000001800b07944 */ /* 0x000fea0003c00000 */
        /* <DEDUP_REMOVED lines=10> */
.L_x_8849:
[----:B------:R-:W-:Y:S05]  /*50d0*/  BSYNC.RECONVERGENT B1 ;  /* 0x0000000000017941 */ /* 0x000fea0003800200 */
.L_x_8847:
        /* <DEDUP_REMOVED lines=38> */
.L_x_8851:
        /* <DEDUP_REMOVED lines=17> */
.L_x_8852:
[----:B------:R-:W-:Y:S05]  /*5450*/  BSYNC.RECONVERGENT B1 ;  /* 0x0000000000017941 */ /* 0x000fea0003800200 */
.L_x_8850:
        /* <DEDUP_REMOVED lines=40> */
.L_x_8854:
[----:B------:R-:W-:Y:S01]  /*56e0*/  MOV R26, R12 ;  /* 0x0000000c001a7202 */ /* 0x000fe20000000f00 */
[----:B------:R-:W-:Y:S01]  /*56f0*/  IMAD.MOV.U32 R11, RZ, RZ, R13 ;  /* 0x000000ffff0b7224 */ /* 0x000fe200078e000d */
[----:B------:R-:W-:Y:S01]  /*5700*/  MOV R10, R14 ;  /* 0x0000000e000a7202 */ /* 0x000fe20000000f00 */
[----:B------:R-:W-:Y:S01]  /*5710*/  IMAD.MOV.U32 R9, RZ, RZ, R15 ;  /* 0x000000ffff097224 */ /* 0x000fe200078e000f */
[----:B------:R-:W-:-:S07]  /*5720*/  MOV R8, 0x5740 ;  /* 0x0000574000087802 */ /* 0x000fce0000000f00 */
[----:B------:R-:W-:Y:S05]  /*5730*/  CALL.REL.NOINC `($__internal_180_$__cuda_sm20_div_s64) ;  /* 0x0000001000ec7944 */ /* 0x000fea0003c00000 */
        /* <DEDUP_REMOVED lines=11> */
.L_x_8855:
[----:B------:R-:W-:Y:S05]  /*57f0*/  BSYNC.RECONVERGENT B1 ;  /* 0x0000000000017941 */ /* 0x000fea0003800200 */
.L_x_8853:
        /* <DEDUP_REMOVED lines=40> */
.L_x_8857:
        /* <DEDUP_REMOVED lines=17> */
.L_x_8858:
[----:B------:R-:W-:Y:S05]  /*5b90*/  BSYNC.RECONVERGENT B1 ;  /* 0x0000000000017941 */ /* 0x000fea0003800200 */
.L_x_8856:
        /* <DEDUP_REMOVED lines=9> */
.L_x_8846:
        /* <DEDUP_REMOVED lines=35> */
.L_x_8861:
[----:B------:R-:W-:Y:S01]  /*5e60*/  MOV R26, R14 ;  /* 0x0000000e001a7202 */ /* 0x000fe20000000f00 */
[----:B------:R-:W-:Y:S01]  /*5e70*/  IMAD.MOV.U32 R10, RZ, RZ, R16 ;  /* 0x000000ffff0a7224 */ /* 0x000fe200078e0010 */
[----:B------:R-:W-:Y:S02]  /*5e80*/  MOV R11, R13 ;  /* 0x0000000d000b7202 */ /* 0x000fe40000000f00 */
[----:B------:R-:W-:Y:S02]  /*5e90*/  MOV R9, R17 ;  /* 0x0000001100097202 */ /* 0x000fe40000000f00 */
[----:B------:R-:W-:-:S07]  /*5ea0*/  MOV R8, 0x5ec0 ;  /* 0x00005ec000087802 */ /* 0x000fce0000000f00 */
[----:B------:R-:W-:Y:S05]  /*5eb0*/  CALL.REL.NOINC `($__internal_180_$__cuda_sm20_div_s64) ;  /* 0x0000000c000c7944 */ /* 0x000fea0003c00000 */
        /* <DEDUP_REMOVED lines=10> */
.L_x_8862:
[----:B------:R-:W-:Y:S05]  /*5f60*/  BSYNC.RECONVERGENT B1 ;  /* 0x0000000000017941 */ /* 0x000fea0003800200 */
.L_x_8860:
        /* <DEDUP_REMOVED lines=39> */
.L_x_8864:
        /* <DEDUP_REMOVED lines=17> */
.L_x_8865:
[----:B------:R-:W-:Y:S05]  /*62f0*/  BSYNC.RECONVERGENT B1 ;  /* 0x0000000000017941 */ /* 0x000fea0003800200 */
.L_x_8863:
        /* <DEDUP_REMOVED lines=9> */
.L_x_8859:
        /* <DEDUP_REMOVED lines=31> */
.L_x_8867:
[----:B------:R-:W-:Y:S02]  /*6580*/  MOV R15, R23 ;  /* 0x00000017000f7202 */ /* 0x000fe40000000f00 */
[----:B------:R-:W-:Y:S02]  /*6590*/  MOV R23, R13 ;  /* 0x0000000d00177202 */ /* 0x000fe40000000f00 */
[----:B------:R-:W-:-:S07]  /*65a0*/  MOV R24, 0x65c0 ;  /* 0x000065c000187802 */ /* 0x000fce0000000f00 */
[----:B------:R-:W-:Y:S05]  /*65b0*/  CALL.REL.NOINC `($__internal_181_$__cuda_sm20_rem_s64) ;  /* 0x0000000800987944 */ /* 0x000fea0003c00000 */
.L_x_8868:
[----:B------:R-:W-:Y:S05]  /*65c0*/  BSYNC.RECONVERGENT B1 ;  /* 0x0000000000017941 */ /* 0x000fea0003800200 */
.L_x_8866:
[----:B------:R-:W0:Y:S02]  /*65d0*/  LDC.64 R10, c[0x0][0x398] ;  /* 0x0000e600ff0a7b82 */ /* 0x000e240000000a00 */
[----:B0-----:R-:W-:-:S06]  /*65e0*/  IMAD.WIDE.U32 R6, R7, 0x8, R10 ;  /* 0x0000000807067825 */ /* 0x001fcc00078e000a */
[----:B------:R-:W2:Y:S02]  /*65f0*/  LDG.E.64 R6, desc[UR8][R6.64] ;  /* 0x0000000806067981 */ /* 0x000ea4000c1e1b00 */
[-C--:B--2---:R-:W-:Y:S02]  /*6600*/  IMAD R3, R7, R8.reuse, RZ ;  /* 0x0000000807037224 */ /* 0x084fe400078e02ff */
[----:B------:R-:W-:-:S04]  /*6610*/  IMAD.WIDE.U32 R4, R6, R8, R4 ;  /* 0x0000000806047225 */ /* 0x000fc800078e0004 */
[----:B------:R-:W-:-:S04]  /*6620*/  IMAD R3, R6, R9, R3 ;  /* 0x0000000906037224 */ /* 0x000fc800078e0203 */
[----:B------:R-:W-:-:S07]  /*6630*/  IMAD.IADD R5, R5, 0x1, R3 ;  /* 0x0000000105057824 */ /* 0x000fce00078e0203 */
.L_x_8819:
[----:B------:R-:W0:Y:S02]  /*6640*/  LDCU.64 UR12, c[0x0][0x388] ;  /* 0x00007100ff0c77ac */ /* 0x000e240008000a00 */
[----:B0-----:R-:W-:-:S04]  /*6650*/  IADD3 R4, P0, PT, R4, UR12, RZ ;  /* 0x0000000c04047c10 */ /* 0x001fc8000ff1e0ff */
[----:B------:R-:W-:-:S06]  /*6660*/  IADD3.X R5, PT, PT, R5, UR13, RZ, P0, !PT ;  /* 0x0000000d05057c10 */ /* 0x000fcc00087fe4ff */
[----:B------:R-:W2:Y:S04]  /*6670*/  LDG.E.U8 R5, desc[UR8][R4.64] ;  /* 0x0000000804057981 */ /* 0x000ea8000c1e1100 */
[----:B--2---:R0:W-:Y:S02]  /*6680*/  STS.U8 [R0+UR4], R5 ;  /* 0x0000000500007988 */ /* 0x0041e40008000004 */
.L_x_8818:
[----:B------:R-:W-:Y:S05]  /*6690*/  BSYNC.RECONVERGENT B0 ;  /* 0x0000000000007941 */ /* 0x000fea0003800200 */
.L_x_8768:
[----:B------:R-:W-:Y:S01]  /*66a0*/  BAR.SYNC.DEFER_BLOCKING 0x0 ;  /* 0x0000000000007b1d */ /* 0x000fe20000010000 */
[----:B------:R-:W-:-:S09]  /*66b0*/  UISETP.GE.U32.AND UP0, UPT, UR5, 0x42, UPT ;  /* 0x000000420500788c */ /* 0x000fd2000bf06070 */
[----:B------:R-:W-:Y:S05]  /*66c0*/  BRA.U !UP0, `(.L_x_8869) ;  /* 0x00000001083c7547 */ /* 0x000fea000b800000 */
.L_x_8872:
        /* <DEDUP_REMOVED lines=10> */
.L_x_8871:
[----:B------:R-:W-:Y:S05]  /*6770*/  BSYNC.RECONVERGENT B0 ;  /* 0x0000000000007941 */ /* 0x000fea0003800200 */
.L_x_8870:
[----:B------:R-:W-:Y:S01]  /*6780*/  BAR.SYNC.DEFER_BLOCKING 0x0 ;  /* 0x0000000000007b1d */ /* 0x000fe20000010000 */
[----:B------:R-:W-:-:S05]  /*6790*/  UISETP.GT.U32.AND UP0, UPT, UR5, 0x83, UPT ;  /* 0x000000830500788c */ /* 0x000fca000bf04070 */
[----:B------:R-:W-:-:S04]  /*67a0*/  UMOV UR5, UR6 ;  /* 0x0000000600057c82 */ /* 0x000fc80008000000 */
[----:B------:R-:W-:Y:S05]  /*67b0*/  BRA.U UP0, `(.L_x_8872) ;  /* 0xfffffffd00c47547 */ /* 0x000fea000b83ffff */
.L_x_8869:
        /* <DEDUP_REMOVED lines=51> */
        .weak           $__internal_180_$__cuda_sm20_div_s64
        .type           $__internal_180_$__cuda_sm20_div_s64,@function
        .size           $__internal_180_$__cuda_sm20_div_s64,($__internal_181_$__cuda_sm20_rem_s64 - $__internal_180_$__cuda_sm20_div_s64)
$__internal_180_$__cuda_sm20_div_s64:
        /* <DEDUP_REMOVED lines=82> */
[----:B------:R-:W-:Y:S06]  /*7010*/  RET.REL.NODEC R8 `(uncontiguous_cumulate_all_i32) ;  /* 0xffffff8c08f87950 */ /* 0x000fec0003c3ffff */
        .weak           $__internal_181_$__cuda_sm20_rem_s64
        .type           $__internal_181_$__cuda_sm20_rem_s64,@function
        .size           $__internal_181_$__cuda_sm20_rem_s64,(.L_x_30497 - $__internal_181_$__cuda_sm20_rem_s64)
$__internal_181_$__cuda_sm20_rem_s64:
        /* <DEDUP_REMOVED lines=76> */
[----:B------:R-:W-:Y:S06]  /*74e0*/  RET.REL.NODEC R24 `(uncontiguous_cumulate_all_i32) ;  /* 0xffffff8818c47950 */ /* 0x000fec0003c3ffff */
.L_x_8873:
        /* <DEDUP_REMOVED lines=9> */
.L_x_30497:


//--------------------- .text.uncontiguous_all_i32 --------------------------
	.section	.text.uncontiguous_all_i32,"ax",@progbits
	.align	128
        .global         uncontiguous_all_i32
        .type           uncontiguous_all_i32,@function
        .size           uncontiguous_all_i32,(.L_x_30499 - uncontiguous_all_i32)
        .other          uncontiguous_all_i32,@"STO_CUDA_ENTRY STV_DEFAULT"
uncontiguous_all_i32:
.text.uncontiguous_all_i32:
        /* <DEDUP_REMOVED lines=39> */
.L_x_8902:
        /* <DEDUP_REMOVED lines=32> */
.L_x_8879:
[----:B------:R-:W-:Y:S01]  /*0470*/  MOV R26, R4 ;  /* 0x00000004001a7202 */ /* 0x000fe20000000f00 */
[----:B------:R-:W-:Y:S01]  /*0480*/  IMAD.MOV.U32 R11, RZ, RZ, R5 ;  /* 0x000000ffff0b7224 */ /* 0x000fe200078e0005 */
[----:B------:R-:W-:Y:S01]  /*0490*/  MOV R10, R36 ;  /* 0x00000024000a7202 */ /* 0x000fe20000000f00 */
[----:B------:R-:W-:Y:S01]  /*04a0*/  IMAD.MOV.U32 R9, RZ, RZ, R37 ;  /* 0x000000ffff097224 */ /* 0x000fe200078e0025 */
[----:B------:R-:W-:-:S07]  /*04b0*/  MOV R8, 0x4d0 ;  /* 0x000004d000087802 */ /* 0x000fce0000000f00 */
[----:B-1----:R-:W-:Y:S05]  /*04c0*/  CALL.REL.NOINC `($__internal_182_$__cuda_sm20_div_s64) ;  /* 0x0000006400907944 */ /* 0x002fea0003c00000 */
        /* <DEDUP_REMOVED lines=9> */
.L_x_8880:
[----:B------:R-:W-:Y:S05]  /*0560*/  BSYNC.RECONVERGENT B1 ;  /* 0x0000000000017941 */ /* 0x000fea0003800200 */
.L_x_8878:
        /* <DEDUP_REMOVED lines=33> */
.L_x_8882:
[----:B------:R-:W-:Y:S01]  /*0780*/  MOV R26, R18 ;  /* 0x00000012001a7202 */ /* 0x000fe20000000f00 */
[----:B------:R-:W-:Y:S01]  /*0790*/  IMAD.MOV.U32 R11, RZ, RZ, R19 ;  /* 0x000000ffff0b7224 */ /* 0x000fe200078e0013 */
[----:B------:R-:W-:Y:S01]  /*07a0*/  MOV R10, R36 ;  /* 0x00000024000a7202 */ /* 0x000fe20000000f00 */
[----:B------:R-:W-:Y:S01]  /*07b0*/  IMAD.MOV.U32 R9, RZ, RZ, R37 ;  /* 0x000000ffff097224 */ /* 0x000fe200078e0025 */
[----:B------:R-:W-:-:S07]  /*07c0*/  MOV R8, 0x7e0 ;  /* 0x000007e000087802 */ /* 0x000fce0000000f00 */
[----:B------:R-:W-:Y:S05]  /*07d0*/  CALL.REL.NOINC `($__internal_182_$__cuda_sm20_div_s64) ;  /* 0x0000006000cc7944 */ /* 0x000fea0003c00000 */
        /* <DEDUP_REMOVED lines=9> */
.L_x_8883:
[----:B------:R-:W-:Y:S05]  /*0870*/  BSYNC.RECONVERGENT B1 ;  /* 0x0000000000017941 */ /* 0x000fea0003800200 */
.L_x_8881:
        /* <DEDUP_REMOVED lines=34> */
.L_x_8885:
[----:B------:R-:W-:Y:S01]  /*0aa0*/  IMAD.MOV.U32 R26, RZ, RZ, R22 ;  /* 0x000000ffff1a7224 */ /* 0x000fe200078e0016 */
[----:B------:R-:W-:Y:S01]  /*0ab0*/  MOV R11, R23 ;  /* 0x00000017000b7202 */ /* 0x000fe20000000f00 */
[----:B------:R-:W-:Y:S01]  /*0ac0*/  IMAD.MOV.U32 R10, RZ, RZ, R40 ;  /* 0x000000ffff0a7224 */ /* 0x000fe200078e0028 */
[----:B------:R-:W-:Y:S02]  /*0ad0*/  MOV R9, R41 ;  /* 0x0000002900097202 */ /* 0x000fe40000000f00 */
[----:B------:R-:W-:-:S07]  /*0ae0*/  MOV R8, 0xb00 ;  /* 0x00000b0000087802 */ /* 0x000fce0000000f00 */
[----:B------:R-:W-:Y:S05]  /*0af0*/  CALL.REL.NOINC `($__internal_182_$__cuda_sm20_div_s64) ;  /* 0x0000006000047944 */ /* 0x000fea0003c00000 */
        /* <DEDUP_REMOVED lines=10> */
.L_x_8886:
[----:B------:R-:W-:Y:S05]  /*0ba0*/  BSYNC.RECONVERGENT B1 ;  /* 0x0000000000017941 */ /* 0x000fea0003800200 */
.L_x_8884:
        /* <DEDUP_REMOVED lines=35> */
.L_x_8888:
[----:B------:R-:W-:Y:S01]  /*0de0*/  MOV R26, R42 ;  /* 0x0000002a001a7202 */ /* 0x000fe20000000f00 */
[----:B------:R-:W-:Y:S01]  /*0df0*/  IMAD.MOV.U32 R11, RZ, RZ, R43 ;  /* 0x000000ffff0b7224 */ /* 0x000fe200078e002b */
[----:B------:R-:W-:Y:S01]  /*0e00*/  MOV R10, R40 ;  /* 0x00000028000a7202 */ /* 0x000fe20000000f00 */
[----:B------:R-:W-:Y:S01]  /*0e10*/  IMAD.MOV.U32 R9, RZ, RZ, R41 ;  /* 0x000000ffff097224 */ /* 0x000fe200078e0029 */
[----:B------:R-:W-:-:S07]  /*0e20*/  MOV R8, 0xe40 ;  /* 0x00000e4000087802 */ /* 0x000fce0000000f00 */
[----:B------:R-:W-:Y:S05]  /*0e30*/  CALL.REL.NOINC `($__internal_182_$__cuda_sm20_div_s64) ;  /* 0x0000005c00347944 */ /* 0x000fea0003c00000 */
        /* <DEDUP_REMOVED lines=11> */
.L_x_8889:
[----:B------:R-:W-:Y:S05]  /*0ef0*/  BSYNC.RECONVERGENT B1 ;  /* 0x0000000000017941 */ /* 0x000fea0003800200 */
.L_x_8887:
        /* <DEDUP_REMOVED lines=36> */
.L_x_8891:
        /* <DEDUP_REMOVED lines=16> */
.L_x_8892:
[----:B------:R-:W-:Y:S05]  /*1240*/  BSYNC.RECONVERGENT B1 ;  /* 0x0000000000017941 */ /* 0x000fea0003800200 */
.L_x_8890:
        /* <DEDUP_REMOVED lines=34> */
.L_x_8894:
[----:B------:R-:W-:Y:S01]  /*1470*/  IMAD.MOV.U32 R26, RZ, RZ, R40 ;  /* 0x000000ffff1a7224 */ /* 0x000fe200078e0028 */
[----:B------:R-:W-:Y:S01]  /*1480*/  MOV R11, R41 ;  /* 0x00000029000b7202 */ /* 0x000fe20000000f00 */
[----:B------:R-:W-:Y:S01]  /*1490*/  IMAD.MOV.U32 R10, RZ, RZ, R20 ;  /* 0x000000ffff0a7224 */ /* 0x000fe200078e0014 */
[----:B------:R-:W-:Y:S02]  /*14a0*/  MOV R9, R21 ;  /* 0x0000001500097202 */ /* 0x000fe40000000f00 */
[----:B------:R-:W-:-:S07]  /*14b0*/  MOV R8, 0x14d0 ;  /* 0x000014d000087802 */ /* 0x000fce0000000f00 */
[----:B------:R-:W-:Y:S05]  /*14c0*/  CALL.REL.NOINC `($__internal_182_$__cuda_sm20_div_s64) ;  /* 0x0000005400907944 */ /* 0x000fea0003c00000 */
        /* <DEDUP_REMOVED lines=11> */
.L_x_8895:
[----:B------:R-:W-:Y:S05]  /*1580*/  BSYNC.RECONVERGENT B1 ;  /* 0x0000000000017941 */ /* 0x000fea0003800200 */
.L_x_8893:
        /* <DEDUP_REMOVED lines=34> */
.L_x_8897:
        /* <DEDUP_REMOVED lines=17> */
.L_x_8898:
[----:B------:R-:W-:Y:S05]  /*18c0*/  BSYNC.RECONVERGENT B1 ;  /* 0x0000000000017941 */ /* 0x000fea0003800200 */
.L_x_8896:
        /* <DEDUP_REMOVED lines=35> */
.L_x_8900:
[----:B------:R-:W-:Y:S01]  /*1b00*/  MOV R26, R18 ;  /* 0x00000012001a7202 */ /* 0x000fe20000000f00 */
[----:B------:R-:W-:Y:S01]  /*1b10*/  IMAD.MOV.U32 R11, RZ, RZ, R19 ;  /* 0x000000ffff0b7224 */ /* 0x000fe200078e0013 */
[----:B------:R-:W-:Y:S01]  /*1b20*/  MOV R10, R20 ;  /* 0x00000014000a7202 */ /* 0x000fe20000000f00 */
[----:B------:R-:W-:Y:S01]  /*1b30*/  IMAD.MOV.U32 R9, RZ, RZ, R21 ;  /* 0x000000ffff097224 */ /* 0x000fe200078e0015 */
[----:B------:R-:W-:-:S07]  /*1b40*/  MOV R8, 0x1b60 ;  /* 0x00001b6000087802 */ /* 0x000fce0000000f00 */
[----:B------:R-:W-:Y:S05]  /*1b50*/  CALL.REL.NOINC `($__internal_182_$__cuda_sm20_div_s64) ;  /* 0x0000004c00ec7944 */ /* 0x000fea0003c00000 */
        /* <DEDUP_REMOVED lines=11> */
.L_x_8901:
[----:B------:R-:W-:Y:S05]  /*1c10*/  BSYNC.RECONVERGENT B1 ;  /* 0x0000000000017941 */ /* 0x000fea0003800200 */
.L_x_8899:
        /* <DEDUP_REMOVED lines=9> */
.L_x_8877:
        /* <DEDUP_REMOVED lines=36> */
.L_x_8905:
[----:B------:R-:W-:Y:S01]  /*1ef0*/  IMAD.MOV.U32 R26, RZ, RZ, R4 ;  /* 0x000000ffff1a7224 */ /* 0x000fe200078e0004 */
[----:B------:R-:W-:Y:S01]  /*1f00*/  MOV R11, R5 ;  /* 0x00000005000b7202 */ /* 0x000fe20000000f00 */
[----:B------:R-:W-:Y:S01]  /*1f10*/  IMAD.MOV.U32 R10, RZ, RZ, R6 ;  /* 0x000000ffff0a7224 */ /* 0x000fe200078e0006 */
[----:B------:R-:W-:Y:S02]  /*1f20*/  MOV R9, R7 ;  /* 0x0000000700097202 */ /* 0x000fe40000000f00 */
[----:B------:R-:W-:-:S07]  /*1f30*/  MOV R8, 0x1f50 ;  /* 0x00001f5000087802 */ /* 0x000fce0000000f00 */
[----:B------:R-:W-:Y:S05]  /*1f40*/  CALL.REL.NOINC `($__internal_182_$__cuda_sm20_div_s64) ;  /* 0x0000004800f07944 */ /* 0x000fea0003c00000 */
        /* <DEDUP_REMOVED lines=9> */
.L_x_8906:
[----:B------:R-:W-:Y:S05]  /*1fe0*/  BSYNC.RECONVERGENT B1 ;  /* 0x0000000000017941 */ /* 0x000fea0003800200 */
.L_x_8904:
        /* <DEDUP_REMOVED lines=34> */
.L_x_8908:
        /* <DEDUP_REMOVED lines=14> */
.L_x_8909:
[----:B------:R-:W-:Y:S05]  /*22f0*/  BSYNC.RECONVERGENT B1 ;  /* 0x0000000000017941 */ /* 0x000fea0003800200 */
.L_x_8907:
        /* <DEDUP_REMOVED lines=36> */
.L_x_8911:
        /* <DEDUP_REMOVED lines=17> */
.L_x_8912:
[----:B------:R-:W-:Y:S05]  /*2650*/  BSYNC.RECONVERGENT B1 ;  /* 0x0000000000017941 */ /* 0x000fea0003800200 */
.L_x_8910:
        /* <DEDUP_REMOVED lines=35> */
.L_x_8914:
[----:B------:R-:W-:Y:S01]  /*2890*/  IMAD.MOV.U32 R26, RZ, RZ, R16 ;  /* 0x000000ffff1a7224 */ /* 0x000fe200078e0010 */
[----:B------:R-:W-:Y:S01]  /*28a0*/  MOV R11, R17 ;  /* 0x00000011000b7202 */ /* 0x000fe20000000f00 */
[----:B------:R-:W-:Y:S01]  /*28b0*/  IMAD.MOV.U32 R10, RZ, RZ, R14 ;  /* 0x000000ffff0a7224 */ /* 0x000fe200078e000e */
[----:B------:R-:W-:Y:S02]  /*28c0*/  MOV R9, R15 ;  /* 0x0000000f00097202 */ /* 0x000fe40000000f00 */
[----:B------:R-:W-:-:S07]  /*28d0*/  MOV R8, 0x28f0 ;  /* 0x000028f000087802 */ /* 0x000fce0000000f00 */
[----:B------:R-:W-:Y:S05]  /*28e0*/  CALL.REL.NOINC `($__internal_182_$__cuda_sm20_div_s64) ;  /* 0x0000004000887944 */ /* 0x000fea0003c00000 */
        /* <DEDUP_REMOVED lines=10> */
.L_x_8915:
[----:B------:R-:W-:Y:S05]  /*2990*/  BSYNC.RECONVERGENT B1 ;  /* 0x0000000000017941 */ /* 0x000fea0003800200 */
.L_x_8913:
[----:B------:R-:W-:Y:S01]  /*29a0*/  IMAD R9, R9, R22, RZ ;  /* 0x0000001609097224 */ /* 0x000fe200078e02ff */
[----:B------:R-:W-:Y:S01]  /*29b0*/  IADD3 R3, PT, PT, R3, -0x2, RZ ;  /* 0xfffffffe03037810 */ /* 0x000fe20007ffe0ff */
[----:B------:R-:W-:Y:S02]  /*29c0*/  IMAD.MOV.U32 R6, RZ, RZ, R20 ;  /* 0x000000ffff067224 */ /* 0x000fe400078e0014 */
[-C--:B------:R-:W-:Y:S02]  /*29d0*/  IMAD R9, R23, R8.reuse, R9 ;  /* 0x0000000817097224 */ /* 0x080fe400078e0209 */
[----:B------:R-:W-:-:S04]  /*29e0*/  IMAD.WIDE.U32 R20, R22, R8, R6 ;  /* 0x0000000816147225 */ /* 0x000fc800078e0006 */
[----:B------:R-:W-:-:S07]  /*29f0*/  IMAD.IADD R21, R21, 0x1, R9 ;  /* 0x0000000115157824 */ /* 0x000fce00078e0209 */
.L_x_8903:
        /* <DEDUP_REMOVED lines=31> */
.L_x_8917:
[----:B------:R-:W-:Y:S01]  /*2bf0*/  MOV R14, R4 ;  /* 0x00000004000e7202 */ /* 0x000fe20000000f00 */
[----:B------:R-:W-:Y:S01]  /*2c00*/  IMAD.MOV.U32 R23, RZ, RZ, R5 ;  /* 0x000000ffff177224 */ /* 0x000fe200078e0005 */
[----:B------:R-:W-:Y:S01]  /*2c10*/  MOV R22, R6 ;  /* 0x0000000600167202 */ /* 0x000fe20000000f00 */
[----:B------:R-:W-:Y:S01]  /*2c20*/  IMAD.MOV.U32 R15, RZ, RZ, R7 ;  /* 0x000000ffff0f7224 */ /* 0x000fe200078e0007 */
[----:B------:R-:W-:-:S07]  /*2c30*/  MOV R24, 0x2c50 ;  /* 0x00002c5000187802 */ /* 0x000fce0000000f00 */
[----:B------:R-:W-:Y:S05]  /*2c40*/  CALL.REL.NOINC `($__internal_183_$__cuda_sm20_rem_s64) ;  /* 0x0000004000fc7944 */ /* 0x000fea0003c00000 */
.L_x_8918:
[----:B------:R-:W-:Y:S05]  /*2c50*/  BSYNC.RECONVERGENT B1 ;  /* 0x0000000000017941 */ /* 0x000fea0003800200 */
.L_x_8916:
        /* <DEDUP_REMOVED lines=31> */
.L_x_8920:
[----:B------:R-:W-:Y:S01]  /*2e50*/  IMAD.MOV.U32 R22, RZ, RZ, R6 ;  /* 0x000000ffff167224 */ /* 0x000fe200078e0006 */
[----:B------:R-:W-:Y:S01]  /*2e60*/  MOV R15, R7 ;  /* 0x00000007000f7202 */ /* 0x000fe20000000f00 */
[----:B------:R-:W-:Y:S01]  /*2e70*/  IMAD.MOV.U32 R14, RZ, RZ, R18 ;  /* 0x000000ffff0e7224 */ /* 0x000fe200078e0012 */
[----:B------:R-:W-:Y:S02]  /*2e80*/  MOV R23, R19 ;  /* 0x0000001300177202 */ /* 0x000fe40000000f00 */
[----:B------:R-:W-:-:S07]  /*2e90*/  MOV R24, 0x2eb0 ;  /* 0x00002eb000187802 */ /* 0x000fce0000000f00 */
[----:B------:R-:W-:Y:S05]  /*2ea0*/  CALL.REL.NOINC `($__internal_183_$__cuda_sm20_rem_s64) ;  /* 0x0000004000647944 */ /* 0x000fea0003c00000 */
[----:B------:R-:W-:Y:S01]  /*2eb0*/  IMAD.MOV.U32 R6, RZ, RZ, R8 ;  /* 0x000000ffff067224 */ /* 0x000fe200078e0008 */
[----:B------:R-:W-:-:S07]  /*2ec0*/  MOV R7, R9 ;  /* 0x0000000900077202 */ /* 0x000fce0000000f00 */
.L_x_8921:
[----:B------:R-:W-:Y:S05]  /*2ed0*/  BSYNC.RECONVERGENT B1 ;  /* 0x0000000000017941 */ /* 0x000fea0003800200 */
.L_x_8919:
[----:B------:R-:W-:Y:S02]  /*2ee0*/  IMAD R3, R7, R4, RZ ;  /* 0x0000000407037224 */ /* 0x000fe400078e02ff */
[----:B------:R-:W-:-:S04]  /*2ef0*/  IMAD.WIDE.U32 R20, R4, R6, R20 ;  /* 0x0000000604147225 */ /* 0x000fc800078e0014 */
[----:B------:R-:W-:-:S04]  /*2f00*/  IMAD R3, R5, R6, R3 ;  /* 0x0000000605037224 */ /* 0x000fc800078e0203 */
[----:B------:R-:W-:-:S07]  /*2f10*/  IMAD.IADD R21, R21, 0x1, R3 ;  /* 0x0000000115157824 */ /* 0x000fce00078e0203 */
.L_x_8876:
        /* <DEDUP_REMOVED lines=12> */
.L_x_8923:
[----:B------:R-:W-:Y:S05]  /*2fe0*/  BSYNC.RECONVERGENT B1 ;  /* 0x0000000000017941 */ /* 0x000fea0003800200 */
.L_x_8922:
[----:B------:R-:W-:-:S05]  /*2ff0*/  SEL R3, RZ, 0x1, !P0 ;  /* 0x00000001ff037807 */ /* 0x000fca0004000000 */
[----:B------:R1:W-:Y:S01]  /*3000*/  STS.U8 [R0+UR4], R3 ;  /* 0x0000000300007988 */ /* 0x0003e20008000004 */
[----:B------:R-:W-:Y:S05]  /*3010*/  BRA `(.L_x_8924) ;  /* 0x0000003400a47947 */ /* 0x000fea0003800000 */
.L_x_8875:
        /* <DEDUP_REMOVED lines=20> */
.L_x_8951:
        /* <DEDUP_REMOVED lines=33> */
.L_x_8928:
[----:B------:R-:W-:Y:S01]  /*3370*/  IMAD.MOV.U32 R26, RZ, RZ, R14 ;  /* 0x000000ffff1a7224 */ /* 0x000fe200078e000e */
[----:B------:R-:W-:Y:S01]  /*3380*/  MOV R11, R13 ;  /* 0x0000000d000b7202 */ /* 0x000fe20000000f00 */
[----:B------:R-:W-:Y:S01]  /*3390*/  IMAD.MOV.U32 R10, RZ, RZ, R34 ;  /* 0x000000ffff0a7224 */ /* 0x000fe200078e0022 */
[----:B------:R-:W-:Y:S02]  /*33a0*/  MOV R9, R35 ;  /* 0x0000002300097202 */ /* 0x000fe40000000f00 */
[----:B------:R-:W-:-:S07]  /*33b0*/  MOV R8, 0x33d0 ;  /* 0x000033d000087802 */ /* 0x000fce0000000f00 */
[----:B-123--:R-:W-:Y:S05]  /*33c0*/  CALL.REL.NOINC `($__internal_182_$__cuda_sm20_div_s64) ;  /* 0x0000003400d07944 */ /* 0x00efea0003c00000 */
        /* <DEDUP_REMOVED lines=10> */
.L_x_8929:
[----:B------:R-:W-:Y:S05]  /*3470*/  BSYNC.RECONVERGENT B1 ;  /* 0x0000000000017941 */ /* 0x000fea0003800200 */
.L_x_8927:
        /* <DEDUP_REMOVED lines=37> */
.L_x_8931:
        /* <DEDUP_REMOVED lines=17> */
.L_x_8932:
[----:B------:R-:W-:Y:S05]  /*37e0*/  BSYNC.RECONVERGENT B1 ;  /* 0x0000000000017941 */ /* 0x000fea0003800200 */
.L_x_8930:
        /* <DEDUP_REMOVED lines=38> */
.L_x_8934:
[----:B------:R-:W-:Y:S01]  /*3a50*/  IMAD.MOV.U32 R26, RZ, RZ, R34 ;  /* 0x000000ffff1a7224 */ /* 0x000fe200078e0022 */
[----:B------:R-:W-:Y:S01]  /*3a60*/  MOV R11, R35 ;  /* 0x00000023000b7202 */ /* 0x000fe20000000f00 */
[----:B------:R-:W-:Y:S01]  /*3a70*/  IMAD.MOV.U32 R10, RZ, RZ, R36 ;  /* 0x000000ffff0a7224 */ /* 0x000fe200078e0024 */
[----:B------:R-:W-:Y:S02]  /*3a80*/  MOV R9, R37 ;  /* 0x0000002500097202 */ /* 0x000fe40000000f00 */
[----:B------:R-:W-:-:S07]  /*3a90*/  MOV R8, 0x3ab0 ;  /* 0x00003ab000087802 */ /* 0x000fce0000000f00 */
[----:B-1----:R-:W-:Y:S05]  /*3aa0*/  CALL.REL.NOINC `($__internal_182_$__cuda_sm20_div_s64) ;  /* 0x0000003000187944 */ /* 0x002fea0003c00000 */
        /* <DEDUP_REMOVED lines=11> */
.L_x_8935:
[----:B------:R-:W-:Y:S05]  /*3b60*/  BSYNC.RECONVERGENT B1 ;  /* 0x0000000000017941 */ /* 0x000fea0003800200 */
.L_x_8933:
        /* <DEDUP_REMOVED lines=37> */
.L_x_8937:
        /* <DEDUP_REMOVED lines=17> */
.L_x_8938:
[----:B------:R-:W-:Y:S05]  /*3ed0*/  BSYNC.RECONVERGENT B1 ;  /* 0x0000000000017941 */ /* 0x000fea0003800200 */
.L_x_8936:
        /* <DEDUP_REMOVED lines=38> */
.L_x_8940:
        /* <DEDUP_REMOVED lines=17> */
.L_x_8941:
[----:B------:R-:W-:Y:S05]  /*4250*/  BSYNC.RECONVERGENT B1 ;  /* 0x0000000000017941 */ /* 0x000fea0003800200 */
.L_x_8939:
        /* <DEDUP_REMOVED lines=38> */
.L_x_8943:
        /* <DEDUP_REMOVED lines=17> */
.L_x_8944:
[----:B------:R-:W-:Y:S05]  /*45d0*/  BSYNC.RECONVERGENT B1 ;  /* 0x0000000000017941 */ /* 0x000fea0003800200 */
.L_x_8942:
        /* <DEDUP_REMOVED lines=37> */
.L_x_8946:
        /* <DEDUP_REMOVED lines=17> */
.L_x_8947:
[----:B------:R-:W-:Y:S05]  /*4940*/  BSYNC.RECONVERGENT B1 ;  /* 0x0000000000017941 */ /* 0x000fea0003800200 */
.L_x_8945:
        /* <DEDUP_REMOVED lines=37> */
.L_x_8949:
        /* <DEDUP_REMOVED lines=17> */
.L_x_8950:
[----:B------:R-:W-:Y:S05]  /*4cb0*/  BSYNC.RECONVERGENT B1 ;  /* 0x0000000000017941 */ /* 0x000fea0003800200 */
.L_x_8948:
        /* <DEDUP_REMOVED lines=12> */
.L_x_8926:
        /* <DEDUP_REMOVED lines=37> */
.L_x_8954:
[----:B------:R-:W-:Y:S01]  /*4fd0*/  IMAD.MOV.U32 R26, RZ, RZ, R14 ;  /* 0x000000ffff1a7224 */ /* 0x000fe200078e000e */
[----:B------:R-:W-:Y:S01]  /*4fe0*/  MOV R11, R13 ;  /* 0x0000000d000b7202 */ /* 0x000fe20000000f00 */
[----:B------:R-:W-:Y:S01]  /*4ff0*/  IMAD.MOV.U32 R10, RZ, RZ, R16 ;  /* 0x000000ffff0a7224 */ /* 0x000fe200078e0010 */
[----:B------:R-:W-:Y:S02]  /*5000*/  MOV R9, R17 ;  /* 0x0000001100097202 */ /* 0x000fe40000000f00 */
[----:B------:R-:W-:-:S07]  /*5010*/  MOV R8, 0x5030 ;  /* 0x0000503000087802 */ /* 0x000fce0000000f00 */
[----:B------:R-:W-:Y:S05]  /*5020*/  CALL.REL.NOINC `($__internal_182_$__cuda_sm20_div_s64) ;  /* 0x0000001800b87944 */ /* 0x000fea0003c00000 */
        /* <DEDUP_REMOVED lines=10> */
.L_x_8955:
[----:B------:R-:W-:Y:S05]  /*50d0*/  BSYNC.RECONVERGENT B1 ;  /* 0x0000000000017941 */ /* 0x000fea0003800200 */
.L_x_8953:
        /* <DEDUP_REMOVED lines=38> */
.L_x_8957:
        /* <DEDUP_REMOVED lines=17> */
.L_x_8958:
[----:B------:R-:W-:Y:S05]  /*5450*/  BSYNC.RECONVERGENT B1 ;  /* 0x0000000000017941 */ /* 0x000fea0003800200 */
.L_x_8956:
        /* <DEDUP_REMOVED lines=40> */
.L_x_8960:
        /* <DEDUP_REMOVED lines=17> */
.L_x_8961:
[----:B------:R-:W-:Y:S05]  /*57f0*/  BSYNC.RECONVERGENT B1 ;  /* 0x0000000000017941 */ /* 0x000fea0003800200 */
.L_x_8959:
        /* <DEDUP_REMOVED lines=40> */
.L_x_8963:
        /* <DEDUP_REMOVED lines=17> */
.L_x_8964:
[----:B------:R-:W-:Y:S05]  /*5b90*/  BSYNC.RECONVERGENT B1 ;  /* 0x0000000000017941 */ /* 0x000fea0003800200 */
.L_x_8962:
        /* <DEDUP_REMOVED lines=9> */
.L_x_8952:
        /* <DEDUP_REMOVED lines=35> */
.L_x_8967:
[----:B------:R-:W-:Y:S01]  /*5e60*/  MOV R26, R14 ;  /* 0x0000000e001a7202 */ /* 0x000fe20000000f00 */
[----:B------:R-:W-:Y:S01]  /*5e70*/  IMAD.MOV.U32 R10, RZ, RZ, R16 ;  /* 0x000000ffff0a7224 */ /* 0x000fe200078e0010 */
[----:B------:R-:W-:Y:S02]  /*5e80*/  MOV R11, R13 ;  /* 0x0000000d000b7202 */ /* 0x000fe40000000f00 */
[----:B------:R-:W-:Y:S02]  /*5e90*/  MOV R9, R17 ;  /* 0x0000001100097202 */ /* 0x000fe40000000f00 */
[----:B------:R-:W-:-:S07]  /*5ea0*/  MOV R8, 0x5ec0 ;  /* 0x00005ec000087802 */ /* 0x000fce0000000f00 */
[----:B------:R-:W-:Y:S05]  /*5eb0*/  CALL.REL.NOINC `($__internal_182_$__cuda_sm20_div_s64) ;  /* 0x0000000c00147944 */ /* 0x000fea0003c00000 */
        /* <DEDUP_REMOVED lines=10> */
.L_x_8968:
[----:B------:R-:W-:Y:S05]  /*5f60*/  BSYNC.RECONVERGENT B1 ;  /* 0x0000000000017941 */ /* 0x000fea0003800200 */
.L_x_8966:
        /* <DEDUP_REMOVED lines=39> */
.L_x_8970:
        /* <DEDUP_REMOVED lines=17> */
.L_x_8971:
[----:B------:R-:W-:Y:S05]  /*62f0*/  BSYNC.RECONVERGENT B1 ;  /* 0x0000000000017941 */ /* 0x000fea0003800200 */
.L_x_8969:
        /* <DEDUP_REMOVED lines=9> */
.L_x_8965:
        /* <DEDUP_REMOVED lines=31> */
.L_x_8973:
[----:B------:R-:W-:Y:S02]  /*6580*/  MOV R15, R23 ;  /* 0x00000017000f7202 */ /* 0x000fe40000000f00 */
[----:B------:R-:W-:Y:S02]  /*6590*/  MOV R23, R13 ;  /* 0x0000000d00177202 */ /* 0x000fe40000000f00 */
[----:B------:R-:W-:-:S07]  /*65a0*/  MOV R24, 0x65c0 ;  /* 0x000065c000187802 */ /* 0x000fce0000000f00 */
[----:B------:R-:W-:Y:S05]  /*65b0*/  CALL.REL.NOINC `($__internal_183_$__cuda_sm20_rem_s64) ;  /* 0x0000000800a07944 */ /* 0x000fea0003c00000 */
.L_x_8974:
[----:B------:R-:W-:Y:S05]  /*65c0*/  BSYNC.RECONVERGENT B1 ;  /* 0x0000000000017941 */ /* 0x000fea0003800200 */
.L_x_8972:
[----:B------:R-:W0:Y:S02]  /*65d0*/  LDC.64 R10, c[0x0][0x398] ;  /* 0x0000e600ff0a7b82 */ /* 0x000e240000000a00 */
[----:B0-----:R-:W-:-:S06]  /*65e0*/  IMAD.WIDE.U32 R6, R7, 0x8, R10 ;  /* 0x0000000807067825 */ /* 0x001fcc00078e000a */
[----:B------:R-:W2:Y:S02]  /*65f0*/  LDG.E.64 R6, desc[UR8][R6.64] ;  /* 0x0000000806067981 */ /* 0x000ea4000c1e1b00 */
[-C--:B--2---:R-:W-:Y:S02]  /*6600*/  IMAD R3, R7, R8.reuse, RZ ;  /* 0x0000000807037224 */ /* 0x084fe400078e02ff */
[----:B------:R-:W-:-:S04]  /*6610*/  IMAD.WIDE.U32 R4, R6, R8, R4 ;  /* 0x0000000806047225 */ /* 0x000fc800078e0004 */
[----:B------:R-:W-:-:S04]  /*6620*/  IMAD R3, R6, R9, R3 ;  /* 0x0000000906037224 */ /* 0x000fc800078e0203 */
[----:B------:R-:W-:-:S07]  /*6630*/  IMAD.IADD R5, R5, 0x1, R3 ;  /* 0x0000000105057824 */ /* 0x000fce00078e0203 */
.L_x_8925:
[----:B------:R-:W0:Y:S02]  /*6640*/  LDCU.64 UR12, c[0x0][0x388] ;  /* 0x00007100ff0c77ac */ /* 0x000e240008000a00 */
[----:B0-----:R-:W-:-:S04]  /*6650*/  LEA R6, P0, R4, UR12, 0x2 ;  /* 0x0000000c04067c11 */ /* 0x001fc8000f8010ff */
[----:B------:R-:W-:-:S05]  /*6660*/  LEA.HI.X R7, R4, UR13, R5, 0x2, P0 ;  /* 0x0000000d04077c11 */ /* 0x000fca00080f1405 */
[----:B------:R-:W2:Y:S02]  /*6670*/  LDG.E R6, desc[UR8][R6.64] ;  /* 0x0000000806067981 */ /* 0x000ea4000c1e1900 */
[----:B--2---:R-:W-:-:S04]  /*6680*/  ISETP.NE.AND P0, PT, R6, RZ, PT ;  /* 0x000000ff0600720c */ /* 0x004fc80003f05270 */
[----:B------:R-:W-:-:S05]  /*6690*/  SEL R3, RZ, 0x1, !P0 ;  /* 0x00000001ff037807 */ /* 0x000fca0004000000 */
[----:B------:R0:W-:Y:S04]  /*66a0*/  STS.U8 [R0+UR4], R3 ;  /* 0x0000000300007988 */ /* 0x0001e80008000004 */
.L_x_8924:
[----:B------:R-:W-:Y:S05]  /*66b0*/  BSYNC.RECONVERGENT B0 ;  /* 0x0000000000007941 */ /* 0x000fea0003800200 */
.L_x_8874:
[----:B------:R-:W-:Y:S01]  /*66c0*/  BAR.SYNC.DEFER_BLOCKING 0x0 ;  /* 0x0000000000007b1d */ /* 0x000fe20000010000 */
[----:B------:R-:W-:-:S09]  /*66d0*/  UISETP.GE.U32.AND UP0, UPT, UR5, 0x42, UPT ;  /* 0x000000420500788c */ /* 0x000fd2000bf06070 */
[----:B------:R-:W-:Y:S05]  /*66e0*/  BRA.U !UP0, `(.L_x_8975) ;  /* 0x00000001083c7547 */ /* 0x000fea000b800000 */
.L_x_8978:
        /* <DEDUP_REMOVED lines=10> */
.L_x_8977:
[----:B------:R-:W-:Y:S05]  /*6790*/  BSYNC.RECONVERGENT B0 ;  /* 0x0000000000007941 */ /* 0x000fea0003800200 */
.L_x_8976:
[----:B------:R-:W-:Y:S01]  /*67a0*/  BAR.SYNC.DEFER_BLOCKING 0x0 ;  /* 0x0000000000007b1d */ /* 0x000fe20000010000 */
[----:B------:R-:W-:-:S05]  /*67b0*/  UISETP.GT.U32.AND UP0, UPT, UR5, 0x83, UPT ;  /* 0x000000830500788c */ /* 0x000fca000bf04070 */
[----:B------:R-:W-:-:S04]  /*67c0*/  UMOV UR5, UR6 ;  /* 0x0000000600057c82 */ /* 0x000fc80008000000 */
[----:B------:R-:W-:Y:S05]  /*67d0*/  BRA.U UP0, `(.L_x_8978) ;  /* 0xfffffffd00c47547 */ /* 0x000fea000b83ffff */
.L_x_8975:
        /* <DEDUP_REMOVED lines=51> */
        .weak           $__internal_182_$__cuda_sm20_div_s64
        .type           $__internal_182_$__cuda_sm20_div_s64,@function
        .size           $__internal_182_$__cuda_sm20_div_s64,($__internal_183_$__cuda_sm20_rem_s64 - $__internal_182_$__cuda_sm20_div_s64)
$__internal_182_$__cuda_sm20_div_s64:
        /* <DEDUP_REMOVED lines=82> */
[----:B------:R-:W-:Y:S06]  /*7030*/  RET.REL.NODEC R8 `(uncontiguous_all_i32) ;  /* 0xffffff8c08f07950 */ /* 0x000fec0003c3ffff */
        .weak           $__internal_183_$__cuda_sm20_rem_s64
        .type           $__internal_183_$__cuda_sm20_rem_s64,@function
        .size           $__internal_183_$__cuda_sm20_rem_s64,(.L_x_30499 - $__internal_183_$__cuda_sm20_rem_s64)
$__internal_183_$__cuda_sm20_rem_s64:
        /* <DEDUP_REMOVED lines=76> */
[----:B------:R-:W-:Y:S06]  /*7500*/  RET.REL.NODEC R24 `(uncontiguous_all_i32) ;  /* 0xffffff8818bc7950 */ /* 0x000fec0003c3ffff */
.L_x_8979:
        /* <DEDUP_REMOVED lines=15> */
.L_x_30499:


//--------------------- .text.contiguous_cumulate_all_i32 --------------------------
	.section	.text.contiguous_cumulate_all_i32,"ax",@progbits
	.align	128
        .global         contiguous_cumulate_all_i32
        .type           contiguous_cumulate_all_i32,@function
        .size           contiguous_cumulate_all_i32,(.L_x_31134 - contiguous_cumulate_all_i32)
        .other          contiguous_cumulate_all_i32,@"STO_CUDA_ENTRY STV_DEFAULT"
contiguous_cumulate_all_i32:
.text.contiguous_cumulate_all_i32:
        /* <DEDUP_REMOVED lines=32> */
.L_x_8983:
[----:B------:R-:W-:Y:S05]  /*0200*/  BSYNC.RECONVERGENT B1 ;  /* 0x0000000000017941 */ /* 0x000fea0003800200 */
.L_x_8982:
[----:B------:R-:W-:-:S05]  /*0210*/  SEL R3, RZ, 0x1, !P0 ;  /* 0x00000001ff037807 */ /* 0x000fca0004000000 */
[----:B------:R0:W-:Y:S01]  /*0220*/  STS.U8 [R0+UR4], R3 ;  /* 0x0000000300007988 */ /* 0x0001e20008000004 */
[----:B------:R-:W-:Y:S05]  /*0230*/  BRA `(.L_x_8984) ;  /* 0x0000000000207947 */ /* 0x000fea0003800000 */
.L_x_8981:
        /* <DEDUP_REMOVED lines=8> */
.L_x_8984:
[----:B------:R-:W-:Y:S05]  /*02c0*/  BSYNC.RECONVERGENT B0 ;  /* 0x0000000000007941 */ /* 0x000fea0003800200 */
.L_x_8980:
[----:B------:R-:W-:Y:S01]  /*02d0*/  BAR.SYNC.DEFER_BLOCKING 0x0 ;  /* 0x0000000000007b1d */ /* 0x000fe20000010000 */
[----:B------:R-:W-:-:S09]  /*02e0*/  UISETP.GE.U32.AND UP0, UPT, UR5, 0x42, UPT ;  /* 0x000000420500788c */ /* 0x000fd2000bf06070 */
[----:B------:R-:W-:Y:S05]  /*02f0*/  BRA.U !UP0, `(.L_x_8985) ;  /* 0x00000001083c7547 */ /* 0x000fea000b800000 */
.L_x_8988:
        /* <DEDUP_REMOVED lines=10> */
.L_x_8987:
[----:B------:R-:W-:Y:S05]  /*03a0*/  BSYNC.RECONVERGENT B0 ;  /* 0x0000000000007941 */ /* 0x000fea0003800200 */
.L_x_8986:
[----:B------:R-:W-:Y:S01]  /*03b0*/  BAR.SYNC.DEFER_BLOCKING 0x0 ;  /* 0x0000000000007b1d */ /* 0x000fe20000010000 */
[----:B------:R-:W-:-:S05]  /*03c0*/  UISETP.GT.U32.AND UP0, UPT, UR5, 0x83, UPT ;  /* 0x000000830500788c */ /* 0x000fca000bf04070 */
[----:B------:R-:W-:-:S04]  /*03d0*/  UMOV UR5, UR6 ;  /* 0x0000000600057c82 */ /* 0x000fc80008000000 */
[----:B------:R-:W-:Y:S05]  /*03e0*/  BRA.U UP0, `(.L_x_8988) ;  /* 0xfffffffd00c47547 */ /* 0x000fea000b83ffff */
.L_x_8985:
        /* <DEDUP_REMOVED lines=51> */
.L_x_8989:
        /* <DEDUP_REMOVED lines=14> */
.L_x_31134:


//--------------------- .text.contiguous_all_i32  --------------------------
	.section	.text.contiguous_all_i32,"ax",@progbits
	.align	128
        .global         contiguous_all_i32
        .type           contiguous_all_i32,@function
        .size           contiguous_all_i32,(.L_x_31135 - contiguous_all_i32)
        .other          contiguous_all_i32,@"STO_CUDA_ENTRY STV_DEFAULT"
contiguous_all_i32:
.text.contiguous_all_i32:
        /* <DEDUP_REMOVED lines=32> */
.L_x_8993:
[----:B------:R-:W-:Y:S05]  /*0200*/  BSYNC.RECONVERGENT B1 ;  /* 0x0000000000017941 */ /* 0x000fea0003800200 */
.L_x_8992:
[----:B------:R-:W-:-:S05]  /*0210*/  SEL R3, RZ, 0x1, !P0 ;  /* 0x00000001ff037807 */ /* 0x000fca0004000000 */
[----:B------:R0:W-:Y:S01]  /*0220*/  STS.U8 [R0+UR4], R3 ;  /* 0x0000000300007988 */ /* 0x0001e20008000004 */
[----:B------:R-:W-:Y:S05]  /*0230*/  BRA `(.L_x_8994) ;  /* 0x0000000000287947 */ /* 0x000fea0003800000 */
.L_x_8991:
        /* <DEDUP_REMOVED lines=10> */
.L_x_8994:
[----:B------:R-:W-:Y:S05]  /*02e0*/  BSYNC.RECONVERGENT B0 ;  /* 0x0000000000007941 */ /* 0x000fea0003800200 */
.L_x_8990:
[----:B------:R-:W-:Y:S01]  /*02f0*/  BAR.SYNC.DEFER_BLOCKING 0x0 ;  /* 0x0000000000007b1d */ /* 0x000fe20000010000 */
[----:B------:R-:W-:-:S09]  /*0300*/  UISETP.GE.U32.AND UP0, UPT, UR5, 0x42, UPT ;  /* 0x000000420500788c */ /* 0x000fd2000bf06070 */
[----:B------:R-:W-:Y:S05]  /*0310*/  BRA.U !UP0, `(.L_x_8995) ;  /* 0x00000001083c7547 */ /* 0x000fea000b800000 */
.L_x_8998:
        /* <DEDUP_REMOVED lines=10> */
.L_x_8997:
[----:B------:R-:W-:Y:S05]  /*03c0*/  BSYNC.RECONVERGENT B0 ;  /* 0x0000000000007941 */ /* 0x000fea0003800200 */
.L_x_8996:
[----:B------:R-:W-:Y:S01]  /*03d0*/  BAR.SYNC.DEFER_BLOCKING 0x0 ;  /* 0x0000000000007b1d */ /* 0x000fe20000010000 */
[----:B------:R-:W-:-:S05]  /*03e0*/  UISETP.GT.U32.AND UP0, UPT, UR5, 0x83, UPT ;  /* 0x000000830500788c */ /* 0x000fca000bf04070 */
[----:B------:R-:W-:-:S04]  /*03f0*/  UMOV UR5, UR6 ;  /* 0x0000000600057c82 */ /* 0x000fc80008000000 */
[----:B------:R-:W-:Y:S05]  /*0400*/  BRA.U UP0, `(.L_x_8998) ;  /* 0xfffffffd00c47547 */ /* 0x000fea000b83ffff */
.L_x_8995:
        /* <DEDUP_REMOVED lines=51> */
.L_x_8999:
        /* <DEDUP_REMOVED lines=12> */
.L_x_31135:


//--------------------- .text.contiguous_all33_i16 --------------------------
	.section	.text.contiguous_all33_i16,"ax",@progbits
	.align	128
        .global         contiguous_all33_i16
        .type           contiguous_all33_i16,@function
        .size           contiguous_all33_i16,(.L_x_31136 - contiguous_all33_i16)
        .other          contiguous_all33_i16,@"STO_CUDA_ENTRY STV_DEFAULT"
contiguous_all33_i16:
.text.contiguous_all33_i16:
        /* <DEDUP_REMOVED lines=48> */
.L_x_9004:
        /* <DEDUP_REMOVED lines=36> */
.L_x_9003:
[----:B------:R-:W-:Y:S05]  /*0540*/  BSYNC.RECONVERGENT B0 ;  /* 0x0000000000007941 */ /* 0x000fea0003800200 */
.L_x_9002:
[----:B------:R-:W-:Y:S01]  /*0550*/  UIADD3 UR4, UPT, UPT, UR4, 0x8, URZ ;  /* 0x0000000804047890 */ /* 0x000fe2000fffe0ff */
[----:B------:R-:W-:Y:S01]  /*0560*/  SEL R5, RZ, 0x1, !P0 ;  /* 0x00000001ff057807 */ /* 0x000fe20004000000 */
[----:B------:R-:W-:Y:S01]  /*0570*/  IMAD R10, R3, 0x8, R10 ;  /* 0x00000008030a7824 */ /* 0x000fe200078e020a */
[----:B------:R-:W-:Y:S09]  /*0580*/  @P1 BRA `(.L_x_9004) ;  /* 0xfffffffc005c1947 */ /* 0x000ff2000383ffff */
[----:B------:R-:W-:-:S12]  /*0590*/  UIADD3 UR4, UPT, UPT, UR4, 0x1, URZ ;  /* 0x0000000104047890 */ /* 0x000fd8000fffe0ff */
.L_x_9001:
        /* <DEDUP_REMOVED lines=23> */
.L_x_9008:
[----:B------:R-:W-:Y:S05]  /*0710*/  BSYNC.RECONVERGENT B0 ;  /* 0x0000000000007941 */ /* 0x000fea0003800200 */
.L_x_9007:
[----:B------:R-:W-:Y:S01]  /*0720*/  SEL R5, RZ, 0x1, !P0 ;  /* 0x00000001ff057807 */ /* 0x000fe20004000000 */
[----:B------:R-:W-:-:S12]  /*0730*/  UIADD3 UR4, UPT, UPT, UR4, 0x4, URZ ;  /* 0x0000000404047890 */ /* 0x000fd8000fffe0ff */
.L_x_9006:
        /* <DEDUP_REMOVED lines=14> */
.L_x_9011:
[----:B------:R-:W-:Y:S05]  /*0820*/  BSYNC.RECONVERGENT B0 ;  /* 0x0000000000007941 */ /* 0x000fea0003800200 */
.L_x_9010:
[----:B------:R-:W-:Y:S01]  /*0830*/  SEL R5, RZ, 0x1, !P0 ;  /* 0x00000001ff057807 */ /* 0x000fe20004000000 */
[----:B------:R-:W-:-:S12]  /*0840*/  UIADD3 UR4, UPT, UPT, UR4, 0x2, URZ ;  /* 0x0000000204047890 */ /* 0x000fd8000fffe0ff */
.L_x_9009:
        /* <DEDUP_REMOVED lines=8> */
.L_x_9005:
[----:B-1----:R0:W-:Y:S02]  /*08d0*/  STS.U8 [R0+UR5], R5 ;  /* 0x0000000500007988 */ /* 0x0021e40008000005 */
.L_x_9000:
        /* <DEDUP_REMOVED lines=9> */
.L_x_9012:
        /* <DEDUP_REMOVED lines=9> */
.L_x_31136:


//--------------------- .text.contiguous_all3_i16 --------------------------
	.section	.text.contiguous_all3_i16,"ax",@progbits
	.align	128
        .global         contiguous_all3_i16
        .type           contiguous_all3_i16,@function
        .size           contiguous_all3_i16,(.L_x_30501 - contiguous_all3_i16)
        .other          contiguous_all3_i16,@"STO_CUDA_ENTRY STV_DEFAULT"
contiguous_all3_i16:
.text.contiguous_all3_i16:
        /* <DEDUP_REMOVED lines=43> */
.L_x_9031:
        /* <DEDUP_REMOVED lines=27> */
.L_x_9015:
[----:B------:R-:W-:Y:S01]  /*0460*/  IMAD.MOV.U32 R27, RZ, RZ, R32 ;  /* 0x000000ffff1b7224 */ /* 0x000fe200078e0020 */
[----:B0-----:R-:W-:Y:S01]  /*0470*/  MOV R2, R34 ;  /* 0x0000002200027202 */ /* 0x001fe20000000f00 */
[----:B------:R-:W-:Y:S01]  /*0480*/  IMAD.MOV.U32 R0, RZ, RZ, R35 ;  /* 0x000000ffff007224 */ /* 0x000fe200078e0023 */
[----:B------:R-:W-:-:S07]  /*0490*/  MOV R9, 0x4b0 ;  /* 0x000004b000097802 */ /* 0x000fce0000000f00 */
[----:B-12-4-:R-:W-:Y:S05]  /*04a0*/  CALL.REL.NOINC `($__internal_184_$__cuda_sm20_div_s64) ;  /* 0x00000034001c7944 */ /* 0x016fea0003c00000 */
        /* <DEDUP_REMOVED lines=8> */
.L_x_9016:
        /* <DEDUP_REMOVED lines=33> */
.L_x_9017:
[----:B------:R-:W-:Y:S01]  /*0740*/  IMAD.MOV.U32 R27, RZ, RZ, R31 ;  /* 0x000000ffff1b7224 */ /* 0x000fe200078e001f */
[----:B0-----:R-:W-:Y:S01]  /*0750*/  MOV R2, R34 ;  /* 0x0000002200027202 */ /* 0x001fe20000000f00 */
[----:B------:R-:W-:Y:S01]  /*0760*/  IMAD.MOV.U32 R0, RZ, RZ, R35 ;  /* 0x000000ffff007224 */ /* 0x000fe200078e0023 */
[----:B------:R-:W-:-:S07]  /*0770*/  MOV R9, 0x790 ;  /* 0x0000079000097802 */ /* 0x000fce0000000f00 */
[----:B----4-:R-:W-:Y:S05]  /*0780*/  CALL.REL.NOINC `($__internal_184_$__cuda_sm20_div_s64) ;  /* 0x0000003000647944 */ /* 0x010fea0003c00000 */
        /* <DEDUP_REMOVED lines=9> */
.L_x_9018:
        /* <DEDUP_REMOVED lines=35> */
.L_x_9019:
[----:B------:R-:W-:Y:S01]  /*0a50*/  MOV R27, R29 ;  /* 0x0000001d001b7202 */ /* 0x000fe20000000f00 */
[----:B------:R-:W-:Y:S01]  /*0a60*/  IMAD.MOV.U32 R2, RZ, RZ, R32 ;  /* 0x000000ffff027224 */ /* 0x000fe200078e0020 */
[----:B------:R-:W-:Y:S02]  /*0a70*/  MOV R0, R33 ;  /* 0x0000002100007202 */ /* 0x000fe40000000f00 */
[----:B------:R-:W-:-:S07]  /*0a80*/  MOV R9, 0xaa0 ;  /* 0x00000aa000097802 */ /* 0x000fce0000000f00 */
[----:B----4-:R-:W-:Y:S05]  /*0a90*/  CALL.REL.NOINC `($__internal_184_$__cuda_sm20_div_s64) ;  /* 0x0000002c00a07944 */ /* 0x010fea0003c00000 */
        /* <DEDUP_REMOVED lines=9> */
.L_x_9020:
        /* <DEDUP_REMOVED lines=33> */
.L_x_9021:
[----:B------:R-:W-:Y:S01]  /*0d40*/  IMAD.MOV.U32 R27, RZ, RZ, R28 ;  /* 0x000000ffff1b7224 */ /* 0x000fe200078e001c */
[----:B------:R-:W-:Y:S01]  /*0d50*/  MOV R2, R32 ;  /* 0x0000002000027202 */ /* 0x000fe20000000f00 */
[----:B------:R-:W-:Y:S01]  /*0d60*/  IMAD.MOV.U32 R0, RZ, RZ, R33 ;  /* 0x000000ffff007224 */ /* 0x000fe200078e0021 */
[----:B------:R-:W-:-:S07]  /*0d70*/  MOV R9, 0xd90 ;  /* 0x00000d9000097802 */ /* 0x000fce0000000f00 */
[----:B----4-:R-:W-:Y:S05]  /*0d80*/  CALL.REL.NOINC `($__internal_184_$__cuda_sm20_div_s64) ;  /* 0x0000002800e47944 */ /* 0x010fea0003c00000 */
        /* <DEDUP_REMOVED lines=8> */
.L_x_9022:
        /* <DEDUP_REMOVED lines=34> */
.L_x_9023:
        /* <DEDUP_REMOVED lines=14> */
.L_x_9024:
        /* <DEDUP_REMOVED lines=34> */
.L_x_9025:
[----:B------:R-:W-:Y:S01]  /*1330*/  MOV R27, R28 ;  /* 0x0000001c001b7202 */ /* 0x000fe20000000f00 */
[----:B------:R-:W-:Y:S01]  /*1340*/  IMAD.MOV.U32 R2, RZ, RZ, R32 ;  /* 0x000000ffff027224 */ /* 0x000fe200078e0020 */
[----:B------:R-:W-:Y:S02]  /*1350*/  MOV R0, R33 ;  /* 0x0000002100007202 */ /* 0x000fe40000000f00 */
[----:B------:R-:W-:-:S07]  /*1360*/  MOV R9, 0x1380 ;  /* 0x0000138000097802 */ /* 0x000fce0000000f00 */
[----:B----4-:R-:W-:Y:S05]  /*1370*/  CALL.REL.NOINC `($__internal_184_$__cuda_sm20_div_s64) ;  /* 0x0000002400687944 */ /* 0x010fea0003c00000 */
        /* <DEDUP_REMOVED lines=9> */
.L_x_9026:
        /* <DEDUP_REMOVED lines=34> */
.L_x_9027:
        /* <DEDUP_REMOVED lines=14> */
.L_x_9028:
        /* <DEDUP_REMOVED lines=34> */
.L_x_9029:
[----:B------:R-:W-:Y:S01]  /*1930*/  MOV R27, R30 ;  /* 0x0000001e001b7202 */ /* 0x000fe20000000f00 */
[----:B------:R-:W-:Y:S01]  /*1940*/  IMAD.MOV.U32 R2, RZ, RZ, R32 ;  /* 0x000000ffff027224 */ /* 0x000fe200078e0020 */
[----:B------:R-:W-:Y:S02]  /*1950*/  MOV R0, R33 ;  /* 0x0000002100007202 */ /* 0x000fe40000000f00 */
[----:B------:R-:W-:-:S07]  /*1960*/  MOV R9, 0x1980 ;  /* 0x0000198000097802 */ /* 0x000fce0000000f00 */
[----:B----4-:R-:W-:Y:S05]  /*1970*/  CALL.REL.NOINC `($__internal_184_$__cuda_sm20_div_s64) ;  /* 0x0000001c00e87944 */ /* 0x010fea0003c00000 */
        /* <DEDUP_REMOVED lines=9> */
.L_x_9030:
        /* <DEDUP_REMOVED lines=14> */
.L_x_9014:
        /* <DEDUP_REMOVED lines=33> */
.L_x_9033:
[----:B------:R-:W-:Y:S01]  /*1d00*/  IMAD.MOV.U32 R27, RZ, RZ, R32 ;  /* 0x000000ffff1b7224 */ /* 0x000fe200078e0020 */
[----:B0-----:R-:W-:Y:S01]  /*1d10*/  MOV R2, R16 ;  /* 0x0000001000027202 */ /* 0x001fe20000000f00 */
[----:B------:R-:W-:Y:S01]  /*1d20*/  IMAD.MOV.U32 R0, RZ, RZ, R17 ;  /* 0x000000ffff007224 */ /* 0x000fe200078e0011 */
[----:B------:R-:W-:-:S07]  /*1d30*/  MOV R9, 0x1d50 ;  /* 0x00001d5000097802 */ /* 0x000fce0000000f00 */
[----:B------:R-:W-:Y:S05]  /*1d40*/  CALL.REL.NOINC `($__internal_184_$__cuda_sm20_div_s64) ;  /* 0x0000001800f47944 */ /* 0x000fea0003c00000 */
        /* <DEDUP_REMOVED lines=8> */
.L_x_9034:
        /* <DEDUP_REMOVED lines=35> */
.L_x_9035:
[----:B------:R-:W-:Y:S01]  /*2000*/  IMAD.MOV.U32 R27, RZ, RZ, R17 ;  /* 0x000000ffff1b7224 */ /* 0x000fe200078e0011 */
[----:B0-----:R-:W-:Y:S01]  /*2010*/  MOV R2, R18 ;  /* 0x0000001200027202 */ /* 0x001fe20000000f00 */
[----:B------:R-:W-:Y:S01]  /*2020*/  IMAD.MOV.U32 R0, RZ, RZ, R19 ;  /* 0x000000ffff007224 */ /* 0x000fe200078e0013 */
[----:B------:R-:W-:-:S07]  /*2030*/  MOV R9, 0x2050 ;  /* 0x0000205000097802 */ /* 0x000fce0000000f00 */
[----:B------:R-:W-:Y:S05]  /*2040*/  CALL.REL.NOINC `($__internal_184_$__cuda_sm20_div_s64) ;  /* 0x0000001800347944 */ /* 0x000fea0003c00000 */
        /* <DEDUP_REMOVED lines=9> */
.L_x_9036:
        /* <DEDUP_REMOVED lines=36> */
.L_x_9037:
[----:B------:R-:W-:Y:S01]  /*2320*/  IMAD.MOV.U32 R27, RZ, RZ, R19 ;  /* 0x000000ffff1b7224 */ /* 0x000fe200078e0013 */
[----:B------:R-:W-:Y:S01]  /*2330*/  MOV R2, R28 ;  /* 0x0000001c00027202 */ /* 0x000fe20000000f00 */
[----:B------:R-:W-:Y:S01]  /*2340*/  IMAD.MOV.U32 R0, RZ, RZ, R29 ;  /* 0x000000ffff007224 */ /* 0x000fe200078e001d */
[----:B------:R-:W-:-:S07]  /*2350*/  MOV R9, 0x2370 ;  /* 0x0000237000097802 */ /* 0x000fce0000000f00 */
[----:B------:R-:W-:Y:S05]  /*2360*/  CALL.REL.NOINC `($__internal_184_$__cuda_sm20_div_s64) ;  /* 0x00000014006c7944 */ /* 0x000fea0003c00000 */
        /* <DEDUP_REMOVED lines=9> */
.L_x_9038:
        /* <DEDUP_REMOVED lines=37> */
.L_x_9039:
[----:B------:R-:W-:Y:S01]  /*2650*/  MOV R27, R18 ;  /* 0x00000012001b7202 */ /* 0x000fe20000000f00 */
[----:B------:R-:W-:Y:S01]  /*2660*/  IMAD.MOV.U32 R2, RZ, RZ, R28 ;  /* 0x000000ffff027224 */ /* 0x000fe200078e001c */
[----:B------:R-:W-:Y:S02]  /*2670*/  MOV R0, R29 ;  /* 0x0000001d00007202 */ /* 0x000fe40000000f00 */
[----:B------:R-:W-:-:S07]  /*2680*/  MOV R9, 0x26a0 ;  /* 0x000026a000097802 */ /* 0x000fce0000000f00 */
[----:B------:R-:W-:Y:S05]  /*2690*/  CALL.REL.NOINC `($__internal_184_$__cuda_sm20_div_s64) ;  /* 0x0000001000a07944 */ /* 0x000fea0003c00000 */
        /* <DEDUP_REMOVED lines=8> */
.L_x_9040:
        /* <DEDUP_REMOVED lines=9> */
.L_x_9032:
        /* <DEDUP_REMOVED lines=31> */
.L_x_9042:
        /* <DEDUP_REMOVED lines=13> */
.L_x_9043:
        /* <DEDUP_REMOVED lines=35> */
.L_x_9044:
[----:B------:R-:W-:Y:S01]  /*2ca0*/  MOV R27, R17 ;  /* 0x00000011001b7202 */ /* 0x000fe20000000f00 */
[----:B0-----:R-:W-:Y:S01]  /*2cb0*/  IMAD.MOV.U32 R2, RZ, RZ, R18 ;  /* 0x000000ffff027224 */ /* 0x001fe200078e0012 */
[----:B------:R-:W-:Y:S02]  /*2cc0*/  MOV R0, R19 ;  /* 0x0000001300007202 */ /* 0x000fe40000000f00 */
[----:B------:R-:W-:-:S07]  /*2cd0*/  MOV R9, 0x2cf0 ;  /* 0x00002cf000097802 */ /* 0x000fce0000000f00 */
[----:B------:R-:W-:Y:S05]  /*2ce0*/  CALL.REL.NOINC `($__internal_184_$__cuda_sm20_div_s64) ;  /* 0x0000000c000c7944 */ /* 0x000fea0003c00000 */
        /* <DEDUP_REMOVED lines=9> */
.L_x_9045:
        /* <DEDUP_REMOVED lines=10> */
.L_x_9041:
        /* <DEDUP_REMOVED lines=29> */
.L_x_9046:
[----:B------:R-:W-:-:S07]  /*2ff0*/  MOV R0, 0x3010 ;  /* 0x0000301000007802 */ /* 0x000fce0000000f00 */
[----:B0-----:R-:W-:Y:S05]  /*3000*/  CALL.REL.NOINC `($__internal_185_$__cuda_sm20_rem_s64) ;  /* 0x0000000c00947944 */ /* 0x001fea0003c00000 */
[----:B------:R-:W-:Y:S02]  /*3010*/  MOV R10, R2 ;  /* 0x00000002000a7202 */ /* 0x000fe40000000f00 */
[----:B------:R-:W-:-:S07]  /*3020*/  MOV R11, R9 ;  /* 0x00000009000b7202 */ /* 0x000fce0000000f00 */
.L_x_9047:
[----:B------:R-:W0:Y:S02]  /*3030*/  LDC.64 R12, c[0x0][0x398] ;  /* 0x0000e600ff0c7b82 */ /* 0x000e240000000a00 */
[----:B0-----:R-:W-:-:S06]  /*3040*/  IMAD.WIDE.U32 R2, R3, 0x8, R12 ;  /* 0x0000000803027825 */ /* 0x001fcc00078e000c */
[----:B------:R-:W2:Y:S02]  /*3050*/  LDG.E.64 R2, desc[UR10][R2.64] ;  /* 0x0000000a02027981 */ /* 0x000ea4000c1e1b00 */
[-C--:B--2---:R-:W-:Y:S02]  /*3060*/  IMAD R9, R3, R10.reuse, RZ ;  /* 0x0000000a03097224 */ /* 0x084fe400078e02ff */
[----:B------:R-:W-:-:S04]  /*3070*/  IMAD.WIDE.U32 R28, R2, R10, R28 ;  /* 0x0000000a021c7225 */ /* 0x000fc800078e001c */
[----:B------:R-:W-:-:S04]  /*3080*/  IMAD R9, R2, R11, R9 ;  /* 0x0000000b02097224 */ /* 0x000fc800078e0209 */
[----:B------:R-:W-:-:S07]  /*3090*/  IMAD.IADD R29, R29, 0x1, R9 ;  /* 0x000000011d1d7824 */ /* 0x000fce00078e0209 */
.L_x_9013:
        /* <DEDUP_REMOVED lines=33> */
.L_x_9052:
        /* <DEDUP_REMOVED lines=36> */
.L_x_9051:
[----:B------:R-:W-:Y:S05]  /*34f0*/  BSYNC.RECONVERGENT B0 ;  /* 0x0000000000007941 */ /* 0x000fea0003800200 */
.L_x_9050:
[----:B------:R-:W-:Y:S01]  /*3500*/  UIADD3 UR4, UPT, UPT, UR4, 0x8, URZ ;  /* 0x0000000804047890 */ /* 0x000fe2000fffe0ff */
[----:B------:R-:W-:Y:S01]  /*3510*/  SEL R2, RZ, 0x1, !P0 ;  /* 0x00000001ff027807 */ /* 0x000fe20004000000 */
[----:B------:R-:W-:Y:S01]  /*3520*/  IMAD R9, R6, 0x8, R9 ;  /* 0x0000000806097824 */ /* 0x000fe200078e0209 */
[----:B------:R-:W-:Y:S09]  /*3530*/  @P1 BRA `(.L_x_9052) ;  /* 0xfffffffc005c1947 */ /* 0x000ff2000383ffff */
[----:B------:R-:W-:-:S12]  /*3540*/  UIADD3 UR4, UPT, UPT, UR4, 0x1, URZ ;  /* 0x0000000104047890 */ /* 0x000fd8000fffe0ff */
.L_x_9049:
        /* <DEDUP_REMOVED lines=23> */
.L_x_9056:
[----:B------:R-:W-:Y:S05]  /*36c0*/  BSYNC.RECONVERGENT B0 ;  /* 0x0000000000007941 */ /* 0x000fea0003800200 */
.L_x_9055:
[----:B------:R-:W-:Y:S01]  /*36d0*/  SEL R2, RZ, 0x1, !P0 ;  /* 0x00000001ff027807 */ /* 0x000fe20004000000 */
[----:B------:R-:W-:-:S12]  /*36e0*/  UIADD3 UR4, UPT, UPT, UR4, 0x4, URZ ;  /* 0x0000000404047890 */ /* 0x000fd8000fffe0ff */
.L_x_9054:
        /* <DEDUP_REMOVED lines=14> */
.L_x_9059:
[----:B------:R-:W-:Y:S05]  /*37d0*/  BSYNC.RECONVERGENT B0 ;  /* 0x0000000000007941 */ /* 0x000fea0003800200 */
.L_x_9058:
[----:B------:R-:W-:Y:S01]  /*37e0*/  SEL R2, RZ, 0x1, !P0 ;  /* 0x00000001ff027807 */ /* 0x000fe20004000000 */
[----:B------:R-:W-:-:S12]  /*37f0*/  UIADD3 UR4, UPT, UPT, UR4, 0x2, URZ ;  /* 0x0000000204047890 */ /* 0x000fd8000fffe0ff */
.L_x_9057:
        /* <DEDUP_REMOVED lines=8> */
.L_x_9053:
[----:B-1----:R1:W-:Y:S02]  /*3880*/  STS.U8 [R7+UR5], R2 ;  /* 0x0000000207007988 */ /* 0x0023e40008000005 */
.L_x_9048:
        /* <DEDUP_REMOVED lines=9> */
        .weak           $__internal_184_$__cuda_sm20_div_s64
        .type           $__internal_184_$__cuda_sm20_div_s64,@function
        .size           $__internal_184_$__cuda_sm20_div_s64,($__internal_185_$__cuda_sm20_rem_s64 - $__internal_184_$__cuda_sm20_div_s64)
$__internal_184_$__cuda_sm20_div_s64:
        /* <DEDUP_REMOVED lines=83> */
[----:B------:R-:W-:Y:S06]  /*3e50*/  RET.REL.NODEC R12 `(contiguous_all3_i16) ;  /* 0xffffffc00c687950 */ /* 0x000fec0003c3ffff */
        .weak           $__internal_185_$__cuda_sm20_rem_s64
        .type           $__internal_185_$__cuda_sm20_rem_s64,@function
        .size           $__internal_185_$__cuda_sm20_rem_s64,(.L_x_30501 - $__internal_185_$__cuda_sm20_rem_s64)
$__internal_185_$__cuda_sm20_rem_s64:
        /* <DEDUP_REMOVED lines=66> */
[----:B------:R-:W-:Y:S06]  /*4280*/  RET.REL.NODEC R10 `(contiguous_all3_i16) ;  /* 0xffffffbc0a5c7950 */ /* 0x000fec0003c3ffff */
.L_x_9060:
        /* <DEDUP_REMOVED lines=15> */
.L_x_30501:


//--------------------- .text.contiguous_all22_i16 --------------------------
	.section	.text.contiguous_all22_i16,"ax",@progbits
	.align	128
        .global         contiguous_all22_i16
        .type           contiguous_all22_i16,@function
        .size           contiguous_all22_i16,(.L_x_31138 - contiguous_all22_i16)
        .other          contiguous_all22_i16,@"STO_CUDA_ENTRY STV_DEFAULT"
contiguous_all22_i16:
.text.contiguous_all22_i16:
        /* <DEDUP_REMOVED lines=47> */
.L_x_9064:
[----:B------:R-:W-:Y:S05]  /*02f0*/  BSYNC.RECONVERGENT B1 ;  /* 0x0000000000017941 */ /* 0x000fea0003800200 */
.L_x_9063:
[----:B------:R-:W-:-:S05]  /*0300*/  SEL R3, RZ, 0x1, !P0 ;  /* 0x00000001ff037807 */ /* 0x000fca0004000000 */
[----:B------:R0:W-:Y:S01]  /*0310*/  STS.U8 [R0+UR4], R3 ;  /* 0x0000000300007988 */ /* 0x0001e20008000004 */
[----:B------:R-:W-:Y:S05]  /*0320*/  BRA `(.L_x_9065) ;  /* 0x0000000000307947 */ /* 0x000fea0003800000 */
.L_x_9062:
        /* <DEDUP_REMOVED lines=12> */
.L_x_9065:
[----:B------:R-:W-:Y:S05]  /*03f0*/  BSYNC.RECONVERGENT B0 ;  /* 0x0000000000007941 */ /* 0x000fea0003800200 */
.L_x_9061:
[----:B------:R-:W-:Y:S01]  /*0400*/  BAR.SYNC.DEFER_BLOCKING 0x0 ;  /* 0x0000000000007b1d */ /* 0x000fe20000010000 */
[----:B------:R-:W-:-:S09]  /*0410*/  UISETP.GE.U32.AND UP0, UPT, UR5, 0x42, UPT ;  /* 0x000000420500788c */ /* 0x000fd2000bf06070 */
[----:B------:R-:W-:Y:S05]  /*0420*/  BRA.U !UP0, `(.L_x_9066) ;  /* 0x00000001083c7547 */ /* 0x000fea000b800000 */
.L_x_9069:
        /* <DEDUP_REMOVED lines=10> */
.L_x_9068:
[----:B------:R-:W-:Y:S05]  /*04d0*/  BSYNC.RECONVERGENT B0 ;  /* 0x0000000000007941 */ /* 0x000fea0003800200 */
.L_x_9067:
[----:B------:R-:W-:Y:S01]  /*04e0*/  BAR.SYNC.DEFER_BLOCKING 0x0 ;  /* 0x0000000000007b1d */ /* 0x000fe20000010000 */
[----:B------:R-:W-:-:S05]  /*04f0*/  UISETP.GT.U32.AND UP0, UPT, UR5, 0x83, UPT ;  /* 0x000000830500788c */ /* 0x000fca000bf04070 */
[----:B------:R-:W-:-:S04]  /*0500*/  UMOV UR5, UR9 ;  /* 0x0000000900057c82 */ /* 0x000fc80008000000 */
[----:B------:R-:W-:Y:S05]  /*0510*/  BRA.U UP0, `(.L_x_9069) ;  /* 0xfffffffd00c47547 */ /* 0x000fea000b83ffff */
.L_x_9066:
        /* <DEDUP_REMOVED lines=57> */
.L_x_9070:
        /* <DEDUP_REMOVED lines=13> */
.L_x_31138:


//--------------------- .text.contiguous_all2_i16 --------------------------
	.section	.text.contiguous_all2_i16,"ax",@progbits
	.align	128
        .global         contiguous_all2_i16
        .type           contiguous_all2_i16,@function
        .size           contiguous_all2_i16,(.L_x_30503 - contiguous_all2_i16)
        .other          contiguous_all2_i16,@"STO_CUDA_ENTRY STV_DEFAULT"
contiguous_all2_i16:
.text.contiguous_all2_i16:
        /* <DEDUP_REMOVED lines=58> */
.L_x_9099:
        /* <DEDUP_REMOVED lines=32> */
.L_x_9076:
[----:B------:R-:W-:Y:S01]  /*05a0*/  MOV R26, R4 ;  /* 0x00000004001a7202 */ /* 0x000fe20000000f00 */
[----:B------:R-:W-:Y:S01]  /*05b0*/  IMAD.MOV.U32 R11, RZ, RZ, R3 ;  /* 0x000000ffff0b7224 */ /* 0x000fe200078e0003 */
[----:B------:R-:W-:Y:S01]  /*05c0*/  MOV R10, R40 ;  /* 0x00000028000a7202 */ /* 0x000fe20000000f00 */
[----:B------:R-:W-:Y:S01]  /*05d0*/  IMAD.MOV.U32 R9, RZ, RZ, R41 ;  /* 0x000000ffff097224 */ /* 0x000fe200078e0029 */
[----:B------:R-:W-:-:S07]  /*05e0*/  MOV R8, 0x600 ;  /* 0x0000060000087802 */ /* 0x000fce0000000f00 */
[----:B-1----:R-:W-:Y:S05]  /*05f0*/  CALL.REL.NOINC `($__internal_186_$__cuda_sm20_div_s64) ;  /* 0x00000064009c7944 */ /* 0x002fea0003c00000 */
        /* <DEDUP_REMOVED lines=10> */
.L_x_9077:
[----:B------:R-:W-:Y:S05]  /*06a0*/  BSYNC.RECONVERGENT B1 ;  /* 0x0000000000017941 */ /* 0x000fea0003800200 */
.L_x_9075:
        /* <DEDUP_REMOVED lines=33> */
.L_x_9079:
[----:B------:R-:W-:Y:S01]  /*08c0*/  IMAD.MOV.U32 R26, RZ, RZ, R18 ;  /* 0x000000ffff1a7224 */ /* 0x000fe200078e0012 */
[----:B------:R-:W-:Y:S01]  /*08d0*/  MOV R11, R19 ;  /* 0x00000013000b7202 */ /* 0x000fe20000000f00 */
[----:B------:R-:W-:Y:S01]  /*08e0*/  IMAD.MOV.U32 R10, RZ, RZ, R40 ;  /* 0x000000ffff0a7224 */ /* 0x000fe200078e0028 */
[----:B------:R-:W-:Y:S02]  /*08f0*/  MOV R9, R41 ;  /* 0x0000002900097202 */ /* 0x000fe40000000f00 */
[----:B------:R-:W-:-:S07]  /*0900*/  MOV R8, 0x920 ;  /* 0x0000092000087802 */ /* 0x000fce0000000f00 */
[----:B------:R-:W-:Y:S05]  /*0910*/  CALL.REL.NOINC `($__internal_186_$__cuda_sm20_div_s64) ;  /* 0x0000006000d47944 */ /* 0x000fea0003c00000 */
        /* <DEDUP_REMOVED lines=8> */
.L_x_9080:
[----:B------:R-:W-:Y:S05]  /*09a0*/  BSYNC.RECONVERGENT B1 ;  /* 0x0000000000017941 */ /* 0x000fea0003800200 */
.L_x_9078:
        /* <DEDUP_REMOVED lines=34> */
.L_x_9082:
        /* <DEDUP_REMOVED lines=16> */
.L_x_9083:
[----:B------:R-:W-:Y:S05]  /*0cd0*/  BSYNC.RECONVERGENT B1 ;  /* 0x0000000000017941 */ /* 0x000fea0003800200 */
.L_x_9081:
        /* <DEDUP_REMOVED lines=35> */
.L_x_9085:
[----:B------:R-:W-:Y:S01]  /*0f10*/  MOV R26, R44 ;  /* 0x0000002c001a7202 */ /* 0x000fe20000000f00 */
[----:B------:R-:W-:Y:S01]  /*0f20*/  IMAD.MOV.U32 R11, RZ, RZ, R45 ;  /* 0x000000ffff0b7224 */ /* 0x000fe200078e002d */
[----:B------:R-:W-:Y:S01]  /*0f30*/  MOV R10, R42 ;  /* 0x0000002a000a7202 */ /* 0x000fe20000000f00 */
[----:B------:R-:W-:Y:S01]  /*0f40*/  IMAD.MOV.U32 R9, RZ, RZ, R43 ;  /* 0x000000ffff097224 */ /* 0x000fe200078e002b */
[----:B------:R-:W-:-:S07]  /*0f50*/  MOV R8, 0xf70 ;  /* 0x00000f7000087802 */ /* 0x000fce0000000f00 */
[----:B------:R-:W-:Y:S05]  /*0f60*/  CALL.REL.NOINC `($__internal_186_$__cuda_sm20_div_s64) ;  /* 0x0000005c00407944 */ /* 0x000fea0003c00000 */
        /* <DEDUP_REMOVED lines=11> */
.L_x_9086:
[----:B------:R-:W-:Y:S05]  /*1020*/  BSYNC.RECONVERGENT B1 ;  /* 0x0000000000017941 */ /* 0x000fea0003800200 */
.L_x_9084:
        /* <DEDUP_REMOVED lines=37> */
.L_x_9088:
[----:B------:R-:W-:Y:S01]  /*1280*/  MOV R26, R38 ;  /* 0x00000026001a7202 */ /* 0x000fe20000000f00 */
[----:B------:R-:W-:Y:S01]  /*1290*/  IMAD.MOV.U32 R11, RZ, RZ, R39 ;  /* 0x000000ffff0b7224 */ /* 0x000fe200078e0027 */
[----:B------:R-:W-:Y:S01]  /*12a0*/  MOV R10, R20 ;  /* 0x00000014000a7202 */ /* 0x000fe20000000f00 */
[----:B------:R-:W-:Y:S01]  /*12b0*/  IMAD.MOV.U32 R9, RZ, RZ, R21 ;  /* 0x000000ffff097224 */ /* 0x000fe200078e0015 */
[----:B------:R-:W-:-:S07]  /*12c0*/  MOV R8, 0x12e0 ;  /* 0x000012e000087802 */ /* 0x000fce0000000f00 */
[----:B------:R-:W-:Y:S05]  /*12d0*/  CALL.REL.NOINC `($__internal_186_$__cuda_sm20_div_s64) ;  /* 0x0000005800647944 */ /* 0x000fea0003c00000 */
        /* <DEDUP_REMOVED lines=10> */
.L_x_9089:
[----:B------:R-:W-:Y:S05]  /*1380*/  BSYNC.RECONVERGENT B1 ;  /* 0x0000000000017941 */ /* 0x000fea0003800200 */
.L_x_9087:
        /* <DEDUP_REMOVED lines=34> */
.L_x_9091:
[----:B------:R-:W-:Y:S01]  /*15b0*/  MOV R26, R42 ;  /* 0x0000002a001a7202 */ /* 0x000fe20000000f00 */
[----:B------:R-:W-:Y:S01]  /*15c0*/  IMAD.MOV.U32 R11, RZ, RZ, R43 ;  /* 0x000000ffff0b7224 */ /* 0x000fe200078e002b */
[----:B------:R-:W-:Y:S01]  /*15d0*/  MOV R10, R20 ;  /* 0x00000014000a7202 */ /* 0x000fe20000000f00 */
[----:B------:R-:W-:Y:S01]  /*15e0*/  IMAD.MOV.U32 R9, RZ, RZ, R21 ;  /* 0x000000ffff097224 */ /* 0x000fe200078e0015 */
[----:B------:R-:W-:-:S07]  /*15f0*/  MOV R8, 0x1610 ;  /* 0x0000161000087802 */ /* 0x000fce0000000f00 */
[----:B------:R-:W-:Y:S05]  /*1600*/  CALL.REL.NOINC `($__internal_186_$__cuda_sm20_div_s64) ;  /* 0x0000005400987944 */ /* 0x000fea0003c00000 */
        /* <DEDUP_REMOVED lines=11> */
.L_x_9092:
[----:B------:R-:W-:Y:S05]  /*16c0*/  BSYNC.RECONVERGENT B1 ;  /* 0x0000000000017941 */ /* 0x000fea0003800200 */
.L_x_9090:
        /* <DEDUP_REMOVED lines=34> */
.L_x_9094:
        /* <DEDUP_REMOVED lines=17> */
.L_x_9095:
[----:B------:R-:W-:Y:S05]  /*1a00*/  BSYNC.RECONVERGENT B1 ;  /* 0x0000000000017941 */ /* 0x000fea0003800200 */
.L_x_9093:
        /* <DEDUP_REMOVED lines=35> */
.L_x_9097:
[----:B------:R-:W-:Y:S01]  /*1c40*/  IMAD.MOV.U32 R26, RZ, RZ, R18 ;  /* 0x000000ffff1a7224 */ /* 0x000fe200078e0012 */
[----:B------:R-:W-:Y:S01]  /*1c50*/  MOV R11, R19 ;  /* 0x00000013000b7202 */ /* 0x000fe20000000f00 */
[----:B------:R-:W-:Y:S01]  /*1c60*/  IMAD.MOV.U32 R10, RZ, RZ, R20 ;  /* 0x000000ffff0a7224 */ /* 0x000fe200078e0014 */
[----:B------:R-:W-:Y:S02]  /*1c70*/  MOV R9, R21 ;  /* 0x0000001500097202 */ /* 0x000fe40000000f00 */
[----:B------:R-:W-:-:S07]  /*1c80*/  MOV R8, 0x1ca0 ;  /* 0x00001ca000087802 */ /* 0x000fce0000000f00 */
[----:B------:R-:W-:Y:S05]  /*1c90*/  CALL.REL.NOINC `($__internal_186_$__cuda_sm20_div_s64) ;  /* 0x0000004c00f47944 */ /* 0x000fea0003c00000 */
        /* <DEDUP_REMOVED lines=11> */
.L_x_9098:
[----:B------:R-:W-:Y:S05]  /*1d50*/  BSYNC.RECONVERGENT B1 ;  /* 0x0000000000017941 */ /* 0x000fea0003800200 */
.L_x_9096:
        /* <DEDUP_REMOVED lines=9> */
.L_x_9074:
        /* <DEDUP_REMOVED lines=35> */
.L_x_9102:
        /* <DEDUP_REMOVED lines=16> */
.L_x_9103:
[----:B------:R-:W-:Y:S05]  /*2120*/  BSYNC.RECONVERGENT B1 ;  /* 0x0000000000017941 */ /* 0x000fea0003800200 */
.L_x_9101:
        /* <DEDUP_REMOVED lines=34> */
.L_x_9105:
        /* <DEDUP_REMOVED lines=14> */
.L_x_9106:
[----:B------:R-:W-:Y:S05]  /*2430*/  BSYNC.RECONVERGENT B1 ;  /* 0x0000000000017941 */ /* 0x000fea0003800200 */
.L_x_9104:
        /* <DEDUP_REMOVED lines=35> */
.L_x_9108:
        /* <DEDUP_REMOVED lines=17> */
.L_x_9109:
[----:B------:R-:W-:Y:S05]  /*2780*/  BSYNC.RECONVERGENT B1 ;  /* 0x0000000000017941 */ /* 0x000fea0003800200 */
.L_x_9107:
        /* <DEDUP_REMOVED lines=35> */
.L_x_9111:
        /* <DEDUP_REMOVED lines=16> */
.L_x_9112:
[----:B------:R-:W-:Y:S05]  /*2ac0*/  BSYNC.RECONVERGENT B1 ;  /* 0x0000000000017941 */ /* 0x000fea0003800200 */
.L_x_9110:
[----:B------:R-:W-:Y:S01]  /*2ad0*/  IMAD R9, R9, R22, RZ ;  /* 0x0000001609097224 */ /* 0x000fe200078e02ff */
[----:B------:R-:W-:Y:S01]  /*2ae0*/  IADD3 R5, PT, PT, R5, -0x2, RZ ;  /* 0xfffffffe05057810 */ /* 0x000fe20007ffe0ff */
[----:B------:R-:W-:Y:S02]  /*2af0*/  IMAD.MOV.U32 R6, RZ, RZ, R20 ;  /* 0x000000ffff067224 */ /* 0x000fe400078e0014 */
[-C--:B------:R-:W-:Y:S02]  /*2b00*/  IMAD R9, R23, R8.reuse, R9 ;  /* 0x0000000817097224 */ /* 0x080fe400078e0209 */
[----:B------:R-:W-:-:S04]  /*2b10*/  IMAD.WIDE.U32 R20, R22, R8, R6 ;  /* 0x0000000816147225 */ /* 0x000fc800078e0006 */
[----:B------:R-:W-:-:S07]  /*2b20*/  IMAD.IADD R21, R21, 0x1, R9 ;  /* 0x0000000115157824 */ /* 0x000fce00078e0209 */
.L_x_9100:
        /* <DEDUP_REMOVED lines=31> */
.L_x_9114:
[----:B------:R-:W-:Y:S01]  /*2d20*/  MOV R23, R3 ;  /* 0x0000000300177202 */ /* 0x000fe20000000f00 */
[----:B------:R-:W-:Y:S01]  /*2d30*/  IMAD.MOV.U32 R22, RZ, RZ, R6 ;  /* 0x000000ffff167224 */ /* 0x000fe200078e0006 */
[----:B------:R-:W-:Y:S02]  /*2d40*/  MOV R3, R7 ;  /* 0x0000000700037202 */ /* 0x000fe40000000f00 */
[----:B------:R-:W-:-:S07]  /*2d50*/  MOV R24, 0x2d70 ;  /* 0x00002d7000187802 */ /* 0x000fce0000000f00 */
[----:B------:R-:W-:Y:S05]  /*2d60*/  CALL.REL.NOINC `($__internal_187_$__cuda_sm20_rem_s64) ;  /* 0x00000044000c7944 */ /* 0x000fea0003c00000 */
[----:B------:R-:W-:-:S07]  /*2d70*/  IMAD.MOV.U32 R8, RZ, RZ, R4 ;  /* 0x000000ffff087224 */ /* 0x000fce00078e0004 */
.L_x_9115:
[----:B------:R-:W-:Y:S05]  /*2d80*/  BSYNC.RECONVERGENT B1 ;  /* 0x0000000000017941 */ /* 0x000fea0003800200 */
.L_x_9113:
        /* <DEDUP_REMOVED lines=30> */
.L_x_9117:
[----:B------:R-:W-:Y:S01]  /*2f70*/  MOV R22, R6 ;  /* 0x0000000600167202 */ /* 0x000fe20000000f00 */
[----:B------:R-:W-:Y:S01]  /*2f80*/  IMAD.MOV.U32 R3, RZ, RZ, R7 ;  /* 0x000000ffff037224 */ /* 0x000fe200078e0007 */
[----:B------:R-:W-:Y:S01]  /*2f90*/  MOV R4, R18 ;  /* 0x0000001200047202 */ /* 0x000fe20000000f00 */
[----:B------:R-:W-:Y:S01]  /*2fa0*/  IMAD.MOV.U32 R23, RZ, RZ, R19 ;  /* 0x000000ffff177224 */ /* 0x000fe200078e0013 */
[----:B------:R-:W-:-:S07]  /*2fb0*/  MOV R24, 0x2fd0 ;  /* 0x00002fd000187802 */ /* 0x000fce0000000f00 */
[----:B------:R-:W-:Y:S05]  /*2fc0*/  CALL.REL.NOINC `($__internal_187_$__cuda_sm20_rem_s64) ;  /* 0x0000004000747944 */ /* 0x000fea0003c00000 */
[----:B------:R-:W-:-:S07]  /*2fd0*/  MOV R5, R9 ;  /* 0x0000000900057202 */ /* 0x000fce0000000f00 */
.L_x_9118:
[----:B------:R-:W-:Y:S05]  /*2fe0*/  BSYNC.RECONVERGENT B1 ;  /* 0x0000000000017941 */ /* 0x000fea0003800200 */
.L_x_9116:
[----:B------:R-:W-:Y:S02]  /*2ff0*/  IMAD R3, R5, R14, RZ ;  /* 0x0000000e05037224 */ /* 0x000fe400078e02ff */
[----:B------:R-:W-:-:S04]  /*3000*/  IMAD.WIDE.U32 R20, R14, R4, R20 ;  /* 0x000000040e147225 */ /* 0x000fc800078e0014 */
[----:B------:R-:W-:-:S04]  /*3010*/  IMAD R3, R15, R4, R3 ;  /* 0x000000040f037224 */ /* 0x000fc800078e0203 */
[----:B------:R-:W-:-:S07]  /*3020*/  IMAD.IADD R21, R21, 0x1, R3 ;  /* 0x0000000115157824 */ /* 0x000fce00078e0203 */
.L_x_9073:
        /* <DEDUP_REMOVED lines=12> */
.L_x_9120:
[----:B------:R-:W-:Y:S05]  /*30f0*/  BSYNC.RECONVERGENT B1 ;  /* 0x0000000000017941 */ /* 0x000fea0003800200 */
.L_x_9119:
[----:B------:R-:W-:-:S05]  /*3100*/  SEL R3, RZ, 0x1, !P0 ;  /* 0x00000001ff037807 */ /* 0x000fca0004000000 */
[----:B------:R0:W-:Y:S01]  /*3110*/  STS.U8 [R0+UR4], R3 ;  /* 0x0000000300007988 */ /* 0x0001e20008000004 */
[----:B------:R-:W-:Y:S05]  /*3120*/  BRA `(.L_x_9121) ;  /* 0x0000003400a07947 */ /* 0x000fea0003800000 */
.L_x_9072:
        /* <DEDUP_REMOVED lines=20> */
.L_x_9148:
        /* <DEDUP_REMOVED lines=31> */
.L_x_9125:
[----:B------:R-:W-:Y:S01]  /*3460*/  MOV R26, R4 ;  /* 0x00000004001a7202 */ /* 0x000fe20000000f00 */
[----:B------:R-:W-:Y:S01]  /*3470*/  IMAD.MOV.U32 R11, RZ, RZ, R5 ;  /* 0x000000ffff0b7224 */ /* 0x000fe200078e0005 */
[----:B------:R-:W-:Y:S01]  /*3480*/  MOV R10, R36 ;  /* 0x00000024000a7202 */ /* 0x000fe20000000f00 */
[----:B------:R-:W-:Y:S01]  /*3490*/  IMAD.MOV.U32 R9, RZ, RZ, R37 ;  /* 0x000000ffff097224 */ /* 0x000fe200078e0025 */
[----:B------:R-:W-:-:S07]  /*34a0*/  MOV R8, 0x34c0 ;  /* 0x000034c000087802 */ /* 0x000fce0000000f00 */
[----:B-123--:R-:W-:Y:S05]  /*34b0*/  CALL.REL.NOINC `($__internal_186_$__cuda_sm20_div_s64) ;  /* 0x0000003400ec7944 */ /* 0x00efea0003c00000 */
        /* <DEDUP_REMOVED lines=8> */
.L_x_9126:
[----:B------:R-:W-:Y:S05]  /*3540*/  BSYNC.RECONVERGENT B1 ;  /* 0x0000000000017941 */ /* 0x000fea0003800200 */
.L_x_9124:
        /* <DEDUP_REMOVED lines=37> */
.L_x_9128:
[----:B------:R-:W-:Y:S01]  /*37a0*/  IMAD.MOV.U32 R26, RZ, RZ, R36 ;  /* 0x000000ffff1a7224 */ /* 0x000fe200078e0024 */
[----:B------:R-:W-:Y:S01]  /*37b0*/  MOV R11, R37 ;  /* 0x00000025000b7202 */ /* 0x000fe20000000f00 */
[----:B------:R-:W-:Y:S01]  /*37c0*/  IMAD.MOV.U32 R10, RZ, RZ, R38 ;  /* 0x000000ffff0a7224 */ /* 0x000fe200078e0026 */
[----:B------:R-:W-:Y:S02]  /*37d0*/  MOV R9, R39 ;  /* 0x0000002700097202 */ /* 0x000fe40000000f00 */
[----:B------:R-:W-:-:S07]  /*37e0*/  MOV R8, 0x3800 ;  /* 0x0000380000087802 */ /* 0x000fce0000000f00 */
[----:B-1----:R-:W-:Y:S05]  /*37f0*/  CALL.REL.NOINC `($__internal_186_$__cuda_sm20_div_s64) ;  /* 0x00000034001c7944 */ /* 0x002fea0003c00000 */
        /* <DEDUP_REMOVED lines=10> */
.L_x_9129:
[----:B------:R-:W-:Y:S05]  /*38a0*/  BSYNC.RECONVERGENT B1 ;  /* 0x0000000000017941 */ /* 0x000fea0003800200 */
.L_x_9127:
        /* <DEDUP_REMOVED lines=38> */
.L_x_9131:
        /* <DEDUP_REMOVED lines=17> */
.L_x_9132:
[----:B------:R-:W-:Y:S05]  /*3c20*/  BSYNC.RECONVERGENT B1 ;  /* 0x0000000000017941 */ /* 0x000fea0003800200 */
.L_x_9130:
        /* <DEDUP_REMOVED lines=38> */
.L_x_9134:
[----:B------:R-:W-:Y:S01]  /*3e90*/  MOV R26, R36 ;  /* 0x00000024001a7202 */ /* 0x000fe20000000f00 */
[----:B------:R-:W-:Y:S01]  /*3ea0*/  IMAD.MOV.U32 R11, RZ, RZ, R37 ;  /* 0x000000ffff0b7224 */ /* 0x000fe200078e0025 */
[----:B------:R-:W-:Y:S01]  /*3eb0*/  MOV R10, R38 ;  /* 0x00000026000a7202 */ /* 0x000fe20000000f00 */
[----:B------:R-:W-:Y:S01]  /*3ec0*/  IMAD.MOV.U32 R9, RZ, RZ, R39 ;  /* 0x000000ffff097224 */ /* 0x000fe200078e0027 */
[----:B------:R-:W-:-:S07]  /*3ed0*/  MOV R8, 0x3ef0 ;  /* 0x00003ef000087802 */ /* 0x000fce0000000f00 */
[----:B-1----:R-:W-:Y:S05]  /*3ee0*/  CALL.REL.NOINC `($__internal_186_$__cuda_sm20_div_s64) ;  /* 0x0000002c00607944 */ /* 0x002fea0003c00000 */
        /* <DEDUP_REMOVED lines=11> */
.L_x_9135:
[----:B------:R-:W-:Y:S05]  /*3fa0*/  BSYNC.RECONVERGENT B1 ;  /* 0x0000000000017941 */ /* 0x000fea0003800200 */
.L_x_9133:
        /* <DEDUP_REMOVED lines=38> */
.L_x_9137:
        /* <DEDUP_REMOVED lines=17> */
.L_x_9138:
[----:B------:R-:W-:Y:S05]  /*4320*/  BSYNC.RECONVERGENT B1 ;  /* 0x0000000000017941 */ /* 0x000fea0003800200 */
.L_x_9136:
        /* <DEDUP_REMOVED lines=38> */
.L_x_9140:
        /* <DEDUP_REMOVED lines=17> */
.L_x_9141:
[----:B------:R-:W-:Y:S05]  /*46a0*/  BSYNC.RECONVERGENT B1 ;  /* 0x0000000000017941 */ /* 0x000fea0003800200 */
.L_x_9139:
        /* <DEDUP_REMOVED lines=38> */
.L_x_9143:
        /* <DEDUP_REMOVED lines=17> */
.L_x_9144:
[----:B------:R-:W-:Y:S05]  /*4a20*/  BSYNC.RECONVERGENT B1 ;  /* 0x0000000000017941 */ /* 0x000fea0003800200 */
.L_x_9142:
        /* <DEDUP_REMOVED lines=36> */
.L_x_9146:
        /* <DEDUP_REMOVED lines=17> */
.L_x_9147:
[----:B------:R-:W-:Y:S05]  /*4d80*/  BSYNC.RECONVERGENT B1 ;  /* 0x0000000000017941 */ /* 0x000fea0003800200 */
.L_x_9145:
        /* <DEDUP_REMOVED lines=15> */
.L_x_9123:
        /* <DEDUP_REMOVED lines=36> */
.L_x_9151:
[----:B------:R-:W-:Y:S01]  /*50c0*/  IMAD.MOV.U32 R26, RZ, RZ, R4 ;  /* 0x000000ffff1a7224 */ /* 0x000fe200078e0004 */
[----:B------:R-:W-:Y:S01]  /*50d0*/  MOV R11, R5 ;  /* 0x00000005000b7202 */ /* 0x000fe20000000f00 */
[----:B------:R-:W-:Y:S01]  /*50e0*/  IMAD.MOV.U32 R10, RZ, RZ, R16 ;  /* 0x000000ffff0a7224 */ /* 0x000fe200078e0010 */
[----:B------:R-:W-:Y:S02]  /*50f0*/  MOV R9, R17 ;  /* 0x0000001100097202 */ /* 0x000fe40000000f00 */
[----:B------:R-:W-:-:S07]  /*5100*/  MOV R8, 0x5120 ;  /* 0x0000512000087802 */ /* 0x000fce0000000f00 */
[----:B------:R-:W-:Y:S05]  /*5110*/  CALL.REL.NOINC `($__internal_186_$__cuda_sm20_div_s64) ;  /* 0x0000001800d47944 */ /* 0x000fea0003c00000 */
        /* <DEDUP_REMOVED lines=9> */
.L_x_9152:
[----:B------:R-:W-:Y:S05]  /*51b0*/  BSYNC.RECONVERGENT B1 ;  /* 0x0000000000017941 */ /* 0x000fea0003800200 */
.L_x_9150:
        /* <DEDUP_REMOVED lines=39> */
.L_x_9154:
        /* <DEDUP_REMOVED lines=17> */
.L_x_9155:
[----:B------:R-:W-:Y:S05]  /*5540*/  BSYNC.RECONVERGENT B1 ;  /* 0x0000000000017941 */ /* 0x000fea0003800200 */
.L_x_9153:
        /* <DEDUP_REMOVED lines=39> */
.L_x_9157:
        /* <DEDUP_REMOVED lines=17> */
.L_x_9158:
[----:B------:R-:W-:Y:S05]  /*58d0*/  BSYNC.RECONVERGENT B1 ;  /* 0x0000000000017941 */ /* 0x000fea0003800200 */
.L_x_9156:
        /* <DEDUP_REMOVED lines=40> */
.L_x_9160:
[----:B------:R-:W-:Y:S01]  /*5b60*/  MOV R26, R20 ;  /* 0x00000014001a7202 */ /* 0x000fe20000000f00 */
[----:B------:R-:W-:Y:S01]  /*5b70*/  IMAD.MOV.U32 R10, RZ, RZ, R4 ;  /* 0x000000ffff0a7224 */ /* 0x000fe200078e0004 */
[----:B------:R-:W-:Y:S02]  /*5b80*/  MOV R11, R21 ;  /* 0x00000015000b7202 */ /* 0x000fe40000000f00 */
[----:B------:R-:W-:Y:S02]  /*5b90*/  MOV R9, R5 ;  /* 0x0000000500097202 */ /* 0x000fe40000000f00 */
[----:B------:R-:W-:-:S07]  /*5ba0*/  MOV R8, 0x5bc0 ;  /* 0x00005bc000087802 */ /* 0x000fce0000000f00 */
[----:B------:R-:W-:Y:S05]  /*5bb0*/  CALL.REL.NOINC `($__internal_186_$__cuda_sm20_div_s64) ;  /* 0x00000010002c7944 */ /* 0x000fea0003c00000 */
        /* <DEDUP_REMOVED lines=11> */
.L_x_9161:
[----:B------:R-:W-:Y:S05]  /*5c70*/  BSYNC.RECONVERGENT B1 ;  /* 0x0000000000017941 */ /* 0x000fea0003800200 */
.L_x_9159:
        /* <DEDUP_REMOVED lines=11> */
.L_x_9149:
        /* <DEDUP_REMOVED lines=34> */
.L_x_9164:
[----:B------:R-:W-:Y:S01]  /*5f50*/  MOV R26, R4 ;  /* 0x00000004001a7202 */ /* 0x000fe20000000f00 */
[----:B------:R-:W-:Y:S01]  /*5f60*/  IMAD.MOV.U32 R10, RZ, RZ, R16 ;  /* 0x000000ffff0a7224 */ /* 0x000fe200078e0010 */
[----:B------:R-:W-:Y:S02]  /*5f70*/  MOV R11, R5 ;  /* 0x00000005000b7202 */ /* 0x000fe40000000f00 */
[----:B------:R-:W-:Y:S02]  /*5f80*/  MOV R9, R17 ;  /* 0x0000001100097202 */ /* 0x000fe40000000f00 */
[----:B------:R-:W-:-:S07]  /*5f90*/  MOV R8, 0x5fb0 ;  /* 0x00005fb000087802 */ /* 0x000fce0000000f00 */
[----:B------:R-:W-:Y:S05]  /*5fa0*/  CALL.REL.NOINC `($__internal_186_$__cuda_sm20_div_s64) ;  /* 0x0000000c00307944 */ /* 0x000fea0003c00000 */
        /* <DEDUP_REMOVED lines=9> */
.L_x_9165:
[----:B------:R-:W-:Y:S05]  /*6040*/  BSYNC.RECONVERGENT B1 ;  /* 0x0000000000017941 */ /* 0x000fea0003800200 */
.L_x_9163:
        /* <DEDUP_REMOVED lines=39> */
.L_x_9167:
[----:B------:R-:W-:Y:S01]  /*62c0*/  MOV R26, R20 ;  /* 0x00000014001a7202 */ /* 0x000fe20000000f00 */
[----:B------:R-:W-:Y:S01]  /*62d0*/  IMAD.MOV.U32 R11, RZ, RZ, R21 ;  /* 0x000000ffff0b7224 */ /* 0x000fe200078e0015 */
[----:B------:R-:W-:Y:S02]  /*62e0*/  MOV R10, R4 ;  /* 0x00000004000a7202 */ /* 0x000fe40000000f00 */
        /* <DEDUP_REMOVED lines=14> */
.L_x_9168:
[----:B------:R-:W-:Y:S05]  /*63d0*/  BSYNC.RECONVERGENT B1 ;  /* 0x0000000000017941 */ /* 0x000fea0003800200 */
.L_x_9166:
        /* <DEDUP_REMOVED lines=11> */
.L_x_9162:
        /* <DEDUP_REMOVED lines=30> */
.L_x_9170:
[----:B------:R-:W-:Y:S01]  /*6670*/  MOV R3, R23 ;  /* 0x0000001700037202 */ /* 0x000fe20000000f00 */
[----:B------:R-:W-:Y:S01]  /*6680*/  IMAD.MOV.U32 R23, RZ, RZ, R5 ;  /* 0x000000ffff177224 */ /* 0x000fe200078e0005 */
[----:B------:R-:W-:-:S07]  /*6690*/  MOV R24, 0x66b0 ;  /* 0x000066b000187802 */ /* 0x000fce0000000f00 */
[----:B------:R-:W-:Y:S05]  /*66a0*/  CALL.REL.NOINC `($__internal_187_$__cuda_sm20_rem_s64) ;  /* 0x0000000800bc7944 */ /* 0x000fea0003c00000 */
[----:B------:R-:W-:-:S07]  /*66b0*/  MOV R5, R9 ;  /* 0x0000000900057202 */ /* 0x000fce0000000f00 */
.L_x_9171:
[----:B------:R-:W-:Y:S05]  /*66c0*/  BSYNC.RECONVERGENT B1 ;  /* 0x0000000000017941 */ /* 0x000fea0003800200 */
.L_x_9169:
        /* <DEDUP_REMOVED lines=9> */
.L_x_9122:
[----:B------:R-:W-:-:S05]  /*6760*/  IMAD.MOV.U32 R13, RZ, RZ, R7 ;  /* 0x000000ffff0d7224 */ /* 0x000fca00078e0007 */
[----:B------:R-:W2:Y:S02]  /*6770*/  LDG.E.U16 R12, desc[UR14][R12.64] ;  /* 0x0000000e0c0c7981 */ /* 0x000ea4000c1e1500 */
[----:B--2---:R-:W-:-:S04]  /*6780*/  ISETP.NE.AND P0, PT, R12, RZ, PT ;  /* 0x000000ff0c00720c */ /* 0x004fc80003f05270 */
[----:B------:R-:W-:-:S05]  /*6790*/  SEL R3, RZ, 0x1, !P0 ;  /* 0x00000001ff037807 */ /* 0x000fca0004000000 */
[----:B------:R1:W-:Y:S04]  /*67a0*/  STS.U8 [R0+UR4], R3 ;  /* 0x0000000300007988 */ /* 0x0003e80008000004 */
.L_x_9121:
[----:B------:R-:W-:Y:S05]  /*67b0*/  BSYNC.RECONVERGENT B0 ;  /* 0x0000000000007941 */ /* 0x000fea0003800200 */
.L_x_9071:
[----:B------:R-:W-:Y:S01]  /*67c0*/  BAR.SYNC.DEFER_BLOCKING 0x0 ;  /* 0x0000000000007b1d */ /* 0x000fe20000010000 */
[----:B------:R-:W-:-:S09]  /*67d0*/  UISETP.GE.U32.AND UP0, UPT, UR5, 0x42, UPT ;  /* 0x000000420500788c */ /* 0x000fd2000bf06070 */
[----:B------:R-:W-:Y:S05]  /*67e0*/  BRA.U !UP0, `(.L_x_9172) ;  /* 0x00000001083c7547 */ /* 0x000fea000b800000 */
.L_x_9175:
        /* <DEDUP_REMOVED lines=10> */
.L_x_9174:
[----:B------:R-:W-:Y:S05]  /*6890*/  BSYNC.RECONVERGENT B0 ;  /* 0x0000000000007941 */ /* 0x000fea0003800200 */
.L_x_9173:
[----:B------:R-:W-:Y:S01]  /*68a0*/  BAR.SYNC.DEFER_BLOCKING 0x0 ;  /* 0x0000000000007b1d */ /* 0x000fe20000010000 */
[----:B------:R-:W-:-:S05]  /*68b0*/  UISETP.GT.U32.AND UP0, UPT, UR5, 0x83, UPT ;  /* 0x000000830500788c */ /* 0x000fca000bf04070 */
[----:B------:R-:W-:-:S04]  /*68c0*/  UMOV UR5, UR6 ;  /* 0x0000000600057c82 */ /* 0x000fc80008000000 */
[----:B------:R-:W-:Y:S05]  /*68d0*/  BRA.U UP0, `(.L_x_9175) ;  /* 0xfffffffd00c47547 */ /* 0x000fea000b83ffff */
.L_x_9172:
        /* <DEDUP_REMOVED lines=57> */
        .weak           $__internal_186_$__cuda_sm20_div_s64
        .type           $__internal_186_$__cuda_sm20_div_s64,@function
        .size           $__internal_186_$__cuda_sm20_div_s64,($__internal_187_$__cuda_sm20_rem_s64 - $__internal_186_$__cuda_sm20_div_s64)
$__internal_186_$__cuda_sm20_div_s64:
        /* <DEDUP_REMOVED lines=82> */
[----:B------:R-:W-:Y:S06]  /*7190*/  RET.REL.NODEC R8 `(contiguous_all2_i16) ;  /* 0xffffff8c08987950 */ /* 0x000fec0003c3ffff */
        .weak           $__internal_187_$__cuda_sm20_rem_s64
        .type           $__internal_187_$__cuda_sm20_rem_s64,@function
        .size           $__internal_187_$__cuda_sm20_rem_s64,(.L_x_30503 - $__internal_187_$__cuda_sm20_rem_s64)
$__internal_187_$__cuda_sm20_rem_s64:
        /* <DEDUP_REMOVED lines=76> */
[----:B------:R-:W-:Y:S06]  /*7660*/  RET.REL.NODEC R24 `(contiguous_all2_i16) ;  /* 0xffffff8818647950 */ /* 0x000fec0003c3ffff */
.L_x_9176:
        /* <DEDUP_REMOVED lines=9> */
.L_x_30503:


//--------------------- .text.uncontiguous_cumulate_all_i16 --------------------------
	.section	.text.uncontiguous_cumulate_all_i16,"ax",@progbits
	.align	128
        .global         uncontiguous_cumulate_all_i16
        .type           uncontiguous_cumulate_all_i16,@function
        .size           uncontiguous_cumulate_all_i16,(.L_x_30505 - uncontiguous_cumulate_all_i16)
        .other          uncontiguous_cumulate_all_i16,@"STO_CUDA_ENTRY STV_DEFAULT"
uncontiguous_cumulate_all_i16:
.text.uncontiguous_cumulate_all_i16:
        /* <DEDUP_REMOVED lines=39> */
.L_x_9205:
        /* <DEDUP_REMOVED lines=32> */
.L_x_9182:
[----:B------:R-:W-:Y:S01]  /*0470*/  MOV R26, R4 ;  /* 0x00000004001a7202 */ /* 0x000fe20000000f00 */
[----:B------:R-:W-:Y:S01]  /*0480*/  IMAD.MOV.U32 R11, RZ, RZ, R5 ;  /* 0x000000ffff0b7224 */ /* 0x000fe200078e0005 */
[----:B------:R-:W-:Y:S01]  /*0490*/  MOV R10, R36 ;  /* 0x00000024000a7202 */ /* 0x000fe20000000f00 */
[----:B------:R-:W-:Y:S01]  /*04a0*/  IMAD.MOV.U32 R9, RZ, RZ, R37 ;  /* 0x000000ffff097224 */ /* 0x000fe200078e0025 */
[----:B------:R-:W-:-:S07]  /*04b0*/  MOV R8, 0x4d0 ;  /* 0x000004d000087802 */ /* 0x000fce0000000f00 */
[----:B-1----:R-:W-:Y:S05]  /*04c0*/  CALL.REL.NOINC `($__internal_188_$__cuda_sm20_div_s64) ;  /* 0x0000006400887944 */ /* 0x002fea0003c00000 */
        /* <DEDUP_REMOVED lines=9> */
.L_x_9183:
[----:B------:R-:W-:Y:S05]  /*0560*/  BSYNC.RECONVERGENT B1 ;  /* 0x0000000000017941 */ /* 0x000fea0003800200 */
.L_x_9181:
        /* <DEDUP_REMOVED lines=33> */
.L_x_9185:
[----:B------:R-:W-:Y:S01]  /*0780*/  MOV R26, R18 ;  /* 0x00000012001a7202 */ /* 0x000fe20000000f00 */
[----:B------:R-:W-:Y:S01]  /*0790*/  IMAD.MOV.U32 R11, RZ, RZ, R19 ;  /* 0x000000ffff0b7224 */ /* 0x000fe200078e0013 */
[----:B------:R-:W-:Y:S01]  /*07a0*/  MOV R10, R36 ;  /* 0x00000024000a7202 */ /* 0x000fe20000000f00 */
[----:B------:R-:W-:Y:S01]  /*07b0*/  IMAD.MOV.U32 R9, RZ, RZ, R37 ;  /* 0x000000ffff097224 */ /* 0x000fe200078e0025 */
[----:B------:R-:W-:-:S07]  /*07c0*/  MOV R8, 0x7e0 ;  /* 0x000007e000087802 */ /* 0x000fce0000000f00 */
[----:B------:R-:W-:Y:S05]  /*07d0*/  CALL.REL.NOINC `($__internal_188_$__cuda_sm20_div_s64) ;  /* 0x0000006000c47944 */ /* 0x000fea0003c00000 */
        /* <DEDUP_REMOVED lines=9> */
.L_x_9186:
[----:B------:R-:W-:Y:S05]  /*0870*/  BSYNC.RECONVERGENT B1 ;  /* 0x0000000000017941 */ /* 0x000fea0003800200 */
.L_x_9184:
        /* <DEDUP_REMOVED lines=34> */
.L_x_9188:
[----:B------:R-:W-:Y:S01]  /*0aa0*/  IMAD.MOV.U32 R26, RZ, RZ, R22 ;  /* 0x000000ffff1a7224 */ /* 0x000fe200078e0016 */
[----:B------:R-:W-:Y:S01]  /*0ab0*/  MOV R11, R23 ;  /* 0x00000017000b7202 */ /* 0x000fe20000000f00 */
[----:B------:R-:W-:Y:S01]  /*0ac0*/  IMAD.MOV.U32 R10, RZ, RZ, R40 ;  /* 0x000000ffff0a7224 */ /* 0x000fe200078e0028 */
[----:B------:R-:W-:Y:S02]  /*0ad0*/  MOV R9, R41 ;  /* 0x0000002900097202 */ /* 0x000fe40000000f00 */
[----:B------:R-:W-:-:S07]  /*0ae0*/  MOV R8, 0xb00 ;  /* 0x00000b0000087802 */ /* 0x000fce0000000f00 */
[----:B------:R-:W-:Y:S05]  /*0af0*/  CALL.REL.NOINC `($__internal_188_$__cuda_sm20_div_s64) ;  /* 0x0000005c00fc7944 */ /* 0x000fea0003c00000 */
        /* <DEDUP_REMOVED lines=10> */
.L_x_9189:
[----:B------:R-:W-:Y:S05]  /*0ba0*/  BSYNC.RECONVERGENT B1 ;  /* 0x0000000000017941 */ /* 0x000fea0003800200 */
.L_x_9187:
        /* <DEDUP_REMOVED lines=35> */
.L_x_9191:
[----:B------:R-:W-:Y:S01]  /*0de0*/  MOV R26, R42 ;  /* 0x0000002a001a7202 */ /* 0x000fe20000000f00 */
[----:B------:R-:W-:Y:S01]  /*0df0*/  IMAD.MOV.U32 R11, RZ, RZ, R43 ;  /* 0x000000ffff0b7224 */ /* 0x000fe200078e002b */
[----:B------:R-:W-:Y:S01]  /*0e00*/  MOV R10, R40 ;  /* 0x00000028000a7202 */ /* 0x000fe20000000f00 */
[----:B------:R-:W-:Y:S01]  /*0e10*/  IMAD.MOV.U32 R9, RZ, RZ, R41 ;  /* 0x000000ffff097224 */ /* 0x000fe200078e0029 */
[----:B------:R-:W-:-:S07]  /*0e20*/  MOV R8, 0xe40 ;  /* 0x00000e4000087802 */ /* 0x000fce0000000f00 */
[----:B------:R-:W-:Y:S05]  /*0e30*/  CALL.REL.NOINC `($__internal_188_$__cuda_sm20_div_s64) ;  /* 0x0000005c002c7944 */ /* 0x000fea0003c00000 */
        /* <DEDUP_REMOVED lines=11> */
.L_x_9192:
[----:B------:R-:W-:Y:S05]  /*0ef0*/  BSYNC.RECONVERGENT B1 ;  /* 0x0000000000017941 */ /* 0x000fea0003800200 */
.L_x_9190:
        /* <DEDUP_REMOVED lines=36> */
.L_x_9194:
        /* <DEDUP_REMOVED lines=16> */
.L_x_9195:
[----:B------:R-:W-:Y:S05]  /*1240*/  BSYNC.RECONVERGENT B1 ;  /* 0x0000000000017941 */ /* 0x000fea0003800200 */
.L_x_9193:
        /* <DEDUP_REMOVED lines=34> */
.L_x_9197:
[----:B------:R-:W-:Y:S01]  /*1470*/  IMAD.MOV.U32 R26, RZ, RZ, R40 ;  /* 0x000000ffff1a7224 */ /* 0x000fe200078e0028 */
[----:B------:R-:W-:Y:S01]  /*1480*/  MOV R11, R41 ;  /* 0x00000029000b7202 */ /* 0x000fe20000000f00 */
[----:B------:R-:W-:Y:S01]  /*1490*/  IMAD.MOV.U32 R10, RZ, RZ, R20 ;  /* 0x000000ffff0a7224 */ /* 0x000fe200078e0014 */
[----:B------:R-:W-:Y:S02]  /*14a0*/  MOV R9, R21 ;  /* 0x0000001500097202 */ /* 0x000fe40000000f00 */
[----:B------:R-:W-:-:S07]  /*14b0*/  MOV R8, 0x14d0 ;  /* 0x000014d000087802 */ /* 0x000fce0000000f00 */
[----:B------:R-:W-:Y:S05]  /*14c0*/  CALL.REL.NOINC `($__internal_188_$__cuda_sm20_div_s64) ;  /* 0x0000005400887944 */ /* 0x000fea0003c00000 */
        /* <DEDUP_REMOVED lines=11> */
.L_x_9198:
[----:B------:R-:W-:Y:S05]  /*1580*/  BSYNC.RECONVERGENT B1 ;  /* 0x0000000000017941 */ /* 0x000fea0003800200 */
.L_x_9196:
        /* <DEDUP_REMOVED lines=34> */
.L_x_9200:
        /* <DEDUP_REMOVED lines=17> */
.L_x_9201:
[----:B------:R-:W-:Y:S05]  /*18c0*/  BSYNC.RECONVERGENT B1 ;  /* 0x0000000000017941 */ /* 0x000fea0003800200 */
.L_x_9199:
        /* <DEDUP_REMOVED lines=35> */
.L_x_9203:
[----:B------:R-:W-:Y:S01]  /*1b00*/  MOV R26, R18 ;  /* 0x00000012001a7202 */ /* 0x000fe20000000f00 */
[----:B------:R-:W-:Y:S01]  /*1b10*/  IMAD.MOV.U32 R11, RZ, RZ, R19 ;  /* 0x000000ffff0b7224 */ /* 0x000fe200078e0013 */
[----:B------:R-:W-:Y:S01]  /*1b20*/  MOV R10, R20 ;  /* 0x00000014000a7202 */ /* 0x000fe20000000f00 */
[----:B------:R-:W-:Y:S01]  /*1b30*/  IMAD.MOV.U32 R9, RZ, RZ, R21 ;  /* 0x000000ffff097224 */ /* 0x000fe200078e0015 */
[----:B------:R-:W-:-:S07]  /*1b40*/  MOV R8, 0x1b60 ;  /* 0x00001b6000087802 */ /* 0x000fce0000000f00 */
[----:B------:R-:W-:Y:S05]  /*1b50*/  CALL.REL.NOINC `($__internal_188_$__cuda_sm20_div_s64) ;  /* 0x0000004c00e47944 */ /* 0x000fea0003c00000 */
        /* <DEDUP_REMOVED lines=11> */
.L_x_9204:
[----:B------:R-:W-:Y:S05]  /*1c10*/  BSYNC.RECONVERGENT B1 ;  /* 0x0000000000017941 */ /* 0x000fea0003800200 */
.L_x_9202:
        /* <DEDUP_REMOVED lines=9> */
.L_x_9180:
        /* <DEDUP_REMOVED lines=36> */
.L_x_9208:
[----:B------:R-:W-:Y:S01]  /*1ef0*/  IMAD.MOV.U32 R26, RZ, RZ, R4 ;  /* 0x000000ffff1a7224 */ /* 0x000fe200078e0004 */
[----:B------:R-:W-:Y:S01]  /*1f00*/  MOV R11, R5 ;  /* 0x00000005000b7202 */ /* 0x000fe20000000f00 */
[----:B------:R-:W-:Y:S01]  /*1f10*/  IMAD.MOV.U32 R10, RZ, RZ, R6 ;  /* 0x000000ffff0a7224 */ /* 0x000fe200078e0006 */
[----:B------:R-:W-:Y:S02]  /*1f20*/  MOV R9, R7 ;  /* 0x0000000700097202 */ /* 0x000fe40000000f00 */
[----:B------:R-:W-:-:S07]  /*1f30*/  MOV R8, 0x1f50 ;  /* 0x00001f5000087802 */ /* 0x000fce0000000f00 */
[----:B------:R-:W-:Y:S05]  /*1f40*/  CALL.REL.NOINC `($__internal_188_$__cuda_sm20_div_s64) ;  /* 0x0000004800e87944 */ /* 0x000fea0003c00000 */
        /* <DEDUP_REMOVED lines=9> */
.L_x_9209:
[----:B------:R-:W-:Y:S05]  /*1fe0*/  BSYNC.RECONVERGENT B1 ;  /* 0x0000000000017941 */ /* 0x000fea0003800200 */
.L_x_9207:
        /* <DEDUP_REMOVED lines=34> */
.L_x_9211:
        /* <DEDUP_REMOVED lines=14> */
.L_x_9212:
[----:B------:R-:W-:Y:S05]  /*22f0*/  BSYNC.RECONVERGENT B1 ;  /* 0x0000000000017941 */ /* 0x000fea0003800200 */
.L_x_9210:
        /* <DEDUP_REMOVED lines=36> */
.L_x_9214:
        /* <DEDUP_REMOVED lines=17> */
.L_x_9215:
[----:B------:R-:W-:Y:S05]  /*2650*/  BSYNC.RECONVERGENT B1 ;  /* 0x0000000000017941 */ /* 0x000fea0003800200 */
.L_x_9213:
        /* <DEDUP_REMOVED lines=35> */
.L_x_9217:
[----:B------:R-:W-:Y:S01]  /*2890*/  IMAD.MOV.U32 R26, RZ, RZ, R16 ;  /* 0x000000ffff1a7224 */ /* 0x000fe200078e0010 */
[----:B------:R-:W-:Y:S01]  /*28a0*/  MOV R11, R17 ;  /* 0x00000011000b7202 */ /* 0x000fe20000000f00 */
[----:B------:R-:W-:Y:S01]  /*28b0*/  IMAD.MOV.U32 R10, RZ, RZ, R14 ;  /* 0x000000ffff0a7224 */ /* 0x000fe200078e000e */
[----:B------:R-:W-:Y:S02]  /*28c0*/  MOV R9, R15 ;  /* 0x0000000f00097202 */ /* 0x000fe40000000f00 */
[----:B------:R-:W-:-:S07]  /*28d0*/  MOV R8, 0x28f0 ;  /* 0x000028f000087802 */ /* 0x000fce0000000f00 */
[----:B------:R-:W-:Y:S05]  /*28e0*/  CALL.REL.NOINC `($__internal_188_$__cuda_sm20_div_s64) ;  /* 0x0000004000807944 */ /* 0x000fea0003c00000 */
        /* <DEDUP_REMOVED lines=10> */
.L_x_9218:
[----:B------:R-:W-:Y:S05]  /*2990*/  BSYNC.RECONVERGENT B1 ;  /* 0x0000000000017941 */ /* 0x000fea0003800200 */
.L_x_9216:
[----:B------:R-:W-:Y:S01]  /*29a0*/  IMAD R9, R9, R22, RZ ;  /* 0x0000001609097224 */ /* 0x000fe200078e02ff */
[----:B------:R-:W-:Y:S01]  /*29b0*/  IADD3 R3, PT, PT, R3, -0x2, RZ ;  /* 0xfffffffe03037810 */ /* 0x000fe20007ffe0ff */
[----:B------:R-:W-:Y:S02]  /*29c0*/  IMAD.MOV.U32 R6, RZ, RZ, R20 ;  /* 0x000000ffff067224 */ /* 0x000fe400078e0014 */
[-C--:B------:R-:W-:Y:S02]  /*29d0*/  IMAD R9, R23, R8.reuse, R9 ;  /* 0x0000000817097224 */ /* 0x080fe400078e0209 */
[----:B------:R-:W-:-:S04]  /*29e0*/  IMAD.WIDE.U32 R20, R22, R8, R6 ;  /* 0x0000000816147225 */ /* 0x000fc800078e0006 */
[----:B------:R-:W-:-:S07]  /*29f0*/  IMAD.IADD R21, R21, 0x1, R9 ;  /* 0x0000000115157824 */ /* 0x000fce00078e0209 */
.L_x_9206:
        /* <DEDUP_REMOVED lines=31> */
.L_x_9220:
[----:B------:R-:W-:Y:S01]  /*2bf0*/  MOV R14, R4 ;  /* 0x00000004000e7202 */ /* 0x000fe20000000f00 */
[----:B------:R-:W-:Y:S01]  /*2c00*/  IMAD.MOV.U32 R23, RZ, RZ, R5 ;  /* 0x000000ffff177224 */ /* 0x000fe200078e0005 */
[----:B------:R-:W-:Y:S01]  /*2c10*/  MOV R22, R6 ;  /* 0x0000000600167202 */ /* 0x000fe20000000f00 */
[----:B------:R-:W-:Y:S01]  /*2c20*/  IMAD.MOV.U32 R15, RZ, RZ, R7 ;  /* 0x000000ffff0f7224 */ /* 0x000fe200078e0007 */
[----:B------:R-:W-:-:S07]  /*2c30*/  MOV R24, 0x2c50 ;  /* 0x00002c5000187802 */ /* 0x000fce0000000f00 */
[----:B------:R-:W-:Y:S05]  /*2c40*/  CALL.REL.NOINC `($__internal_189_$__cuda_sm20_rem_s64) ;  /* 0x0000004000f47944 */ /* 0x000fea0003c00000 */
.L_x_9221:
[----:B------:R-:W-:Y:S05]  /*2c50*/  BSYNC.RECONVERGENT B1 ;  /* 0x0000000000017941 */ /* 0x000fea0003800200 */
.L_x_9219:
        /* <DEDUP_REMOVED lines=31> */
.L_x_9223:
[----:B------:R-:W-:Y:S01]  /*2e50*/  IMAD.MOV.U32 R22, RZ, RZ, R6 ;  /* 0x000000ffff167224 */ /* 0x000fe200078e0006 */
[----:B------:R-:W-:Y:S01]  /*2e60*/  MOV R15, R7 ;  /* 0x00000007000f7202 */ /* 0x000fe20000000f00 */
[----:B------:R-:W-:Y:S01]  /*2e70*/  IMAD.MOV.U32 R14, RZ, RZ, R18 ;  /* 0x000000ffff0e7224 */ /* 0x000fe200078e0012 */
[----:B------:R-:W-:Y:S02]  /*2e80*/  MOV R23, R19 ;  /* 0x0000001300177202 */ /* 0x000fe40000000f00 */
[----:B------:R-:W-:-:S07]  /*2e90*/  MOV R24, 0x2eb0 ;  /* 0x00002eb000187802 */ /* 0x000fce0000000f00 */
[----:B------:R-:W-:Y:S05]  /*2ea0*/  CALL.REL.NOINC `($__internal_189_$__cuda_sm20_rem_s64) ;  /* 0x00000040005c7944 */ /* 0x000fea0003c00000 */
[----:B------:R-:W-:Y:S01]  /*2eb0*/  IMAD.MOV.U32 R6, RZ, RZ, R8 ;  /* 0x000000ffff067224 */ /* 0x000fe200078e0008 */
[----:B------:R-:W-:-:S07]  /*2ec0*/  MOV R7, R9 ;  /* 0x0000000900077202 */ /* 0x000fce0000000f00 */
.L_x_9224:
[----:B------:R-:W-:Y:S05]  /*2ed0*/  BSYNC.RECONVERGENT B1 ;  /* 0x0000000000017941 */ /* 0x000fea0003800200 */
.L_x_9222:
[----:B------:R-:W-:Y:S02]  /*2ee0*/  IMAD R3, R7, R4, RZ ;  /* 0x0000000407037224 */ /* 0x000fe400078e02ff */
[----:B------:R-:W-:-:S04]  /*2ef0*/  IMAD.WIDE.U32 R20, R4, R6, R20 ;  /* 0x0000000604147225 */ /* 0x000fc800078e0014 */
[----:B------:R-:W-:-:S04]  /*2f00*/  IMAD R3, R5, R6, R3 ;  /* 0x0000000605037224 */ /* 0x000fc800078e0203 */
[----:B------:R-:W-:-:S07]  /*2f10*/  IMAD.IADD R21, R21, 0x1, R3 ;  /* 0x0000000115157824 */ /* 0x000fce00078e0203 */
.L_x_9179:
        /* <DEDUP_REMOVED lines=12> */
.L_x_9226:
[----:B------:R-:W-:Y:S05]  /*2fe0*/  BSYNC.RECONVERGENT B1 ;  /* 0x0000000000017941 */ /* 0x000fea0003800200 */
.L_x_9225:
[----:B------:R-:W-:-:S05]  /*2ff0*/  SEL R3, RZ, 0x1, !P0 ;  /* 0x00000001ff037807 */ /* 0x000fca0004000000 */
[----:B------:R1:W-:Y:S01]  /*3000*/  STS.U8 [R0+UR4], R3 ;  /* 0x0000000300007988 */ /* 0x0003e20008000004 */
[----:B------:R-:W-:Y:S05]  /*3010*/  BRA `(.L_x_9227) ;  /* 0x00000034009c7947 */ /* 0x000fea0003800000 */
.L_x_9178:
        /* <DEDUP_REMOVED lines=20> */
.L_x_9254:
        /* <DEDUP_REMOVED lines=33> */
.L_x_9231:
[----:B------:R-:W-:Y:S01]  /*3370*/  IMAD.MOV.U32 R26, RZ, RZ, R14 ;  /* 0x000000ffff1a7224 */ /* 0x000fe200078e000e */
[----:B------:R-:W-:Y:S01]  /*3380*/  MOV R11, R13 ;  /* 0x0000000d000b7202 */ /* 0x000fe20000000f00 */
[----:B------:R-:W-:Y:S01]  /*3390*/  IMAD.MOV.U32 R10, RZ, RZ, R34 ;  /* 0x000000ffff0a7224 */ /* 0x000fe200078e0022 */
[----:B------:R-:W-:Y:S02]  /*33a0*/  MOV R9, R35 ;  /* 0x0000002300097202 */ /* 0x000fe40000000f00 */
[----:B------:R-:W-:-:S07]  /*33b0*/  MOV R8, 0x33d0 ;  /* 0x000033d000087802 */ /* 0x000fce0000000f00 */
[----:B-123--:R-:W-:Y:S05]  /*33c0*/  CALL.REL.NOINC `($__internal_188_$__cuda_sm20_div_s64) ;  /* 0x0000003400c87944 */ /* 0x00efea0003c00000 */
        /* <DEDUP_REMOVED lines=10> */
.L_x_9232:
[----:B------:R-:W-:Y:S05]  /*3470*/  BSYNC.RECONVERGENT B1 ;  /* 0x0000000000017941 */ /* 0x000fea0003800200 */
.L_x_9230:
        /* <DEDUP_REMOVED lines=37> */
.L_x_9234:
        /* <DEDUP_REMOVED lines=17> */
.L_x_9235:
[----:B------:R-:W-:Y:S05]  /*37e0*/  BSYNC.RECONVERGENT B1 ;  /* 0x0000000000017941 */ /* 0x000fea0003800200 */
.L_x_9233:
        /* <DEDUP_REMOVED lines=38> */
.L_x_9237:
[----:B------:R-:W-:Y:S01]  /*3a50*/  IMAD.MOV.U32 R26, RZ, RZ, R34 ;  /* 0x000000ffff1a7224 */ /* 0x000fe200078e0022 */
[----:B------:R-:W-:Y:S01]  /*3a60*/  MOV R11, R35 ;  /* 0x00000023000b7202 */ /* 0x000fe20000000f00 */
[----:B------:R-:W-:Y:S01]  /*3a70*/  IMAD.MOV.U32 R10, RZ, RZ, R36 ;  /* 0x000000ffff0a7224 */ /* 0x000fe200078e0024 */
[----:B------:R-:W-:Y:S02]  /*3a80*/  MOV R9, R37 ;  /* 0x0000002500097202 */ /* 0x000fe40000000f00 */
[----:B------:R-:W-:-:S07]  /*3a90*/  MOV R8, 0x3ab0 ;  /* 0x00003ab000087802 */ /* 0x000fce0000000f00 */
[----:B-1----:R-:W-:Y:S05]  /*3aa0*/  CALL.REL.NOINC `($__internal_188_$__cuda_sm20_div_s64) ;  /* 0x0000003000107944 */ /* 0x002fea0003c00000 */
        /* <DEDUP_REMOVED lines=11> */
.L_x_9238:
[----:B------:R-:W-:Y:S05]  /*3b60*/  BSYNC.RECONVERGENT B1 ;  /* 0x0000000000017941 */ /* 0x000fea0003800200 */
.L_x_9236:
        /* <DEDUP_REMOVED lines=37> */
.L_x_9240:
        /* <DEDUP_REMOVED lines=17> */
.L_x_9241:
[----:B------:R-:W-:Y:S05]  /*3ed0*/  BSYNC.RECONVERGENT B1 ;  /* 0x0000000000017941 */ /* 0x000fea0003800200 */
.L_x_9239:
        /* <DEDUP_REMOVED lines=38> */
.L_x_9243:
        /* <DEDUP_REMOVED lines=17> */
.L_x_9244:
[----:B------:R-:W-:Y:S05]  /*4250*/  BSYNC.RECONVERGENT B1 ;  /* 0x0000000000017941 */ /* 0x000fea0003800200 */
.L_x_9242:
        /* <DEDUP_REMOVED lines=38> */
.L_x_9246:
        /* <DEDUP_REMOVED lines=17> */
.L_x_9247:
[----:B------:R-:W-:Y:S05]  /*45d0*/  BSYNC.RECONVERGENT B1 ;  /* 0x0000000000017941 */ /* 0x000fea0003800200 */
.L_x_9245:
        /* <DEDUP_REMOVED lines=37> */
.L_x_9249:
        /* <DEDUP_REMOVED lines=17> */
.L_x_9250:
[----:B------:R-:W-:Y:S05]  /*4940*/  BSYNC.RECONVERGENT B1 ;  /* 0x0000000000017941 */ /* 0x000fea0003800200 */
.L_x_9248:
        /* <DEDUP_REMOVED lines=37> */
.L_x_9252:
        /* <DEDUP_REMOVED lines=17> */
.L_x_9253:
[----:B------:R-:W-:Y:S05]  /*4cb0*/  BSYNC.RECONVERGENT B1 ;  /* 0x0000000000017941 */ /* 0x000fea0003800200 */
.L_x_9251:
        /* <DEDUP_REMOVED lines=12> */
.L_x_9229:
        /* <DEDUP_REMOVED lines=37> */
.L_x_9257:
[----:B------:R-:W-:Y:S01]  /*4fd0*/  IMAD.MOV.U32 R26, RZ, RZ, R14 ;  /* 0x000000ffff1a7224 */ /* 0x000fe200078e000e */
[----:B------:R-:W-:Y:S01]  /*4fe0*/  MOV R11, R13 ;  /* 0x0000000d000b7202 */ /* 0x000fe20000000f00 */
[----:B------:R-:W-:Y:S01]  /*4ff0*/  IMAD.MOV.U32 R10, RZ, RZ, R16 ;  /* 0x000000ffff0a7224 */ /* 0x000fe200078e0010 */
[----:B------:R-:W-:Y:S02]  /*5000*/  MOV R9, R17 ;  /* 0x0000001100097202 */ /* 0x000fe40000000f00 */
[----:B------:R-:W-:-:S07]  /*5010*/  MOV R8, 0x5030 ;  /* 0x0000503000087802 */ /* 0x000fce0000000f00 */
[----:B------:R-:W-:Y:S05]  /*5020*/  CALL.REL.NOINC `($__internal_188_$__cuda_sm20_div_s64) ;  /* 0x0000001800b07944 */ /* 0x000fea0003c00000 */
        /* <DEDUP_REMOVED lines=10> */
.L_x_9258:
[----:B------:R-:W-:Y:S05]  /*50d0*/  BSYNC.RECONVERGENT B1 ;  /* 0x0000000000017941 */ /* 0x000fea0003800200 */
.L_x_9256:
        /* <DEDUP_REMOVED lines=38> */
.L_x_9260:
        /* <DEDUP_REMOVED lines=17> */
.L_x_9261:
[----:B------:R-:W-:Y:S05]  /*5450*/  BSYNC.RECONVERGENT B1 ;  /* 0x0000000000017941 */ /* 0x000fea0003800200 */
.L_x_9259:
        /* <DEDUP_REMOVED lines=40> */
.L_x_9263:
[----:B------:R-:W-:Y:S01]  /*56e0*/  MOV R26, R12 ;  /* 0x0000000c001a7202 */ /* 0x000fe20000000f00 */
[----:B------:R-:W-:Y:S01]  /*56f0*/  IMAD.MOV.U32 R11, RZ, RZ, R13 ;  /* 0x000000ffff0b7224 */ /* 0x000fe200078e000d */
[----:B------:R-:W-:Y:S01]  /*5700*/  MOV R10, R14 ;  /* 0x0000000e000a7202 */ /* 0x000fe20000000f00 */
[----:B------:R-:W-:Y:S01]  /*5710*/  IMAD.MOV.U32 R9, RZ, RZ, R15 ;  /* 0x000000ffff097224 */ /* 0x000fe200078e000f */
[----:B------:R-:W-:-:S07]  /*5720*/  MOV R8, 0x5740 ;  /* 0x0000574000087802 */ /* 0x000fce0000000f00 */
[----:B------:R-:W-:Y:S05]  /*5730*/  CALL.REL.NOINC `($__internal_188_$__cuda_sm20_div_s64) ;  /* 0x0000001000ec7944 */ /* 0x000fea0003c00000 */
        /* <DEDUP_REMOVED lines=11> */
.L_x_9264:
[----:B------:R-:W-:Y:S05]  /*57f0*/  BSYNC.RECONVERGENT B1 ;  /* 0x0000000000017941 */ /* 0x000fea0003800200 */
.L_x_9262:
        /* <DEDUP_REMOVED lines=40> */
.L_x_9266:
        /* <DEDUP_REMOVED lines=17> */
.L_x_9267:
[----:B------:R-:W-:Y:S05]  /*5b90*/  BSYNC.RECONVERGENT B1 ;  /* 0x0000000000017941 */ /* 0x000fea0003800200 */
.L_x_9265:
        /* <DEDUP_REMOVED lines=9> */
.L_x_9255:
        /* <DEDUP_REMOVED lines=35> */
.L_x_9270:
[----:B------:R-:W-:Y:S01]  /*5e60*/  MOV R26, R14 ;  /* 0x0000000e001a7202 */ /* 0x000fe20000000f00 */
[----:B------:R-:W-:Y:S01]  /*5e70*/  IMAD.MOV.U32 R10, RZ, RZ, R16 ;  /* 0x000000ffff0a7224 */ /* 0x000fe200078e0010 */
[----:B------:R-:W-:Y:S02]  /*5e80*/  MOV R11, R13 ;  /* 0x0000000d000b7202 */ /* 0x000fe40000000f00 */
[----:B------:R-:W-:Y:S02]  /*5e90*/  MOV R9, R17 ;  /* 0x0000001100097202 */ /* 0x000fe40000000f00 */
[----:B------:R-:W-:-:S07]  /*5ea0*/  MOV R8, 0x5ec0 ;  /* 0x00005ec000087802 */ /* 0x000fce0000000f00 */
[----:B------:R-:W-:Y:S05]  /*5eb0*/  CALL.REL.NOINC `($__internal_188_$__cuda_sm20_div_s64) ;  /* 0x0000000c000c7944 */ /* 0x000fea0003c00000 */
        /* <DEDUP_REMOVED lines=10> */
.L_x_9271:
[----:B------:R-:W-:Y:S05]  /*5f60*/  BSYNC.RECONVERGENT B1 ;  /* 0x0000000000017941 */ /* 0x000fea0003800200 */
.L_x_9269:
        /* <DEDUP_REMOVED lines=39> */
.L_x_9273:
        /* <DEDUP_REMOVED lines=17> */
.L_x_9274:
[----:B------:R-:W-:Y:S05]  /*62f0*/  BSYNC.RECONVERGENT B1 ;  /* 0x0000000000017941 */ /* 0x000fea0003800200 */
.L_x_9272:
        /* <DEDUP_REMOVED lines=9> */
.L_x_9268:
        /* <DEDUP_REMOVED lines=31> */
.L_x_9276:
[----:B------:R-:W-:Y:S02]  /*6580*/  MOV R15, R23 ;  /* 0x00000017000f7202 */ /* 0x000fe40000000f00 */
[----:B------:R-:W-:Y:S02]  /*6590*/  MOV R23, R13 ;  /* 0x0000000d00177202 */ /* 0x000fe40000000f00 */
[----:B------:R-:W-:-:S07]  /*65a0*/  MOV R24, 0x65c0 ;  /* 0x000065c000187802 */ /* 0x000fce0000000f00 */
[----:B------:R-:W-:Y:S05]  /*65b0*/  CALL.REL.NOINC `($__internal_189_$__cuda_sm20_rem_s64) ;  /* 0x0000000800987944 */ /* 0x000fea0003c00000 */
.L_x_9277:
[----:B------:R-:W-:Y:S05]  /*65c0*/  BSYNC.RECONVERGENT B1 ;  /* 0x0000000000017941 */ /* 0x000fea0003800200 */
.L_x_9275:
[----:B------:R-:W0:Y:S02]  /*65d0*/  LDC.64 R10, c[0x0][0x398] ;  /* 0x0000e600ff0a7b82 */ /* 0x000e240000000a00 */
[----:B0-----:R-:W-:-:S06]  /*65e0*/  IMAD.WIDE.U32 R6, R7, 0x8, R10 ;  /* 0x0000000807067825 */ /* 0x001fcc00078e000a */
[----:B------:R-:W2:Y:S02]  /*65f0*/  LDG.E.64 R6, desc[UR8][R6.64] ;  /* 0x0000000806067981 */ /* 0x000ea4000c1e1b00 */
[-C--:B--2---:R-:W-:Y:S02]  /*6600*/  IMAD R3, R7, R8.reuse, RZ ;  /* 0x0000000807037224 */ /* 0x084fe400078e02ff */
[----:B------:R-:W-:-:S04]  /*6610*/  IMAD.WIDE.U32 R4, R6, R8, R4 ;  /* 0x0000000806047225 */ /* 0x000fc800078e0004 */
[----:B------:R-:W-:-:S04]  /*6620*/  IMAD R3, R6, R9, R3 ;  /* 0x0000000906037224 */ /* 0x000fc800078e0203 */
[----:B------:R-:W-:-:S07]  /*6630*/  IMAD.IADD R5, R5, 0x1, R3 ;  /* 0x0000000105057824 */ /* 0x000fce00078e0203 */
.L_x_9228:
[----:B------:R-:W0:Y:S02]  /*6640*/  LDCU.64 UR12, c[0x0][0x388] ;  /* 0x00007100ff0c77ac */ /* 0x000e240008000a00 */
[----:B0-----:R-:W-:-:S04]  /*6650*/  IADD3 R4, P0, PT, R4, UR12, RZ ;  /* 0x0000000c04047c10 */ /* 0x001fc8000ff1e0ff */
[----:B------:R-:W-:-:S06]  /*6660*/  IADD3.X R5, PT, PT, R5, UR13, RZ, P0, !PT ;  /* 0x0000000d05057c10 */ /* 0x000fcc00087fe4ff */
[----:B------:R-:W2:Y:S04]  /*6670*/  LDG.E.U8 R5, desc[UR8][R4.64] ;  /* 0x0000000804057981 */ /* 0x000ea8000c1e1100 */
[----:B--2---:R0:W-:Y:S02]  /*6680*/  STS.U8 [R0+UR4], R5 ;  /* 0x0000000500007988 */ /* 0x0041e40008000004 */
.L_x_9227:
[----:B------:R-:W-:Y:S05]  /*6690*/  BSYNC.RECONVERGENT B0 ;  /* 0x0000000000007941 */ /* 0x000fea0003800200 */
.L_x_9177:
[----:B------:R-:W-:Y:S01]  /*66a0*/  BAR.SYNC.DEFER_BLOCKING 0x0 ;  /* 0x0000000000007b1d */ /* 0x000fe20000010000 */
[----:B------:R-:W-:-:S09]  /*66b0*/  UISETP.GE.U32.AND UP0, UPT, UR5, 0x42, UPT ;  /* 0x000000420500788c */ /* 0x000fd2000bf06070 */
[----:B------:R-:W-:Y:S05]  /*66c0*/  BRA.U !UP0, `(.L_x_9278) ;  /* 0x00000001083c7547 */ /* 0x000fea000b800000 */
.L_x_9281:
        /* <DEDUP_REMOVED lines=10> */
.L_x_9280:
[----:B------:R-:W-:Y:S05]  /*6770*/  BSYNC.RECONVERGENT B0 ;  /* 0x0000000000007941 */ /* 0x000fea0003800200 */
.L_x_9279:
[----:B------:R-:W-:Y:S01]  /*6780*/  BAR.SYNC.DEFER_BLOCKING 0x0 ;  /* 0x0000000000007b1d */ /* 0x000fe20000010000 */
[----:B------:R-:W-:-:S05]  /*6790*/  UISETP.GT.U32.AND UP0, UPT, UR5, 0x83, UPT ;  /* 0x000000830500788c */ /* 0x000fca000bf04070 */
[----:B------:R-:W-:-:S04]  /*67a0*/  UMOV UR5, UR6 ;  /* 0x0000000600057c82 */ /* 0x000fc80008000000 */
[----:B------:R-:W-:Y:S05]  /*67b0*/  BRA.U UP0, `(.L_x_9281) ;  /* 0xfffffffd00c47547 */ /* 0x000fea000b83ffff */
.L_x_9278:
        /* <DEDUP_REMOVED lines=51> */
        .weak           $__internal_188_$__cuda_sm20_div_s64
        .type           $__internal_188_$__cuda_sm20_div_s64,@function
        .size           $__internal_188_$__cuda_sm20_div_s64,($__internal_189_$__cuda_sm20_rem_s64 - $__internal_188_$__cuda_sm20_div_s64)
$__internal_188_$__cuda_sm20_div_s64:
        /* <DEDUP_REMOVED lines=82> */
[----:B------:R-:W-:Y:S06]  /*7010*/  RET.REL.NODEC R8 `(uncontiguous_cumulate_all_i16) ;  /* 0xffffff8c08f87950 */ /* 0x000fec0003c3ffff */
        .weak           $__internal_189_$__cuda_sm20_rem_s64
        .type           $__internal_189_$__cuda_sm20_rem_s64,@function
        .size           $__internal_189_$__cuda_sm20_rem_s64,(.L_x_30505 - $__internal_189_$__cuda_sm20_rem_s64)
$__internal_189_$__cuda_sm20_rem_s64:
        /* <DEDUP_REMOVED lines=76> */
[----:B------:R-:W-:Y:S06]  /*74e0*/  RET.REL.NODEC R24 `(uncontiguous_cumulate_all_i16) ;  /* 0xffffff8818c47950 */ /* 0x000fec0003c3ffff */
.L_x_9282:
        /* <DEDUP_REMOVED lines=9> */
.L_x_30505:


//--------------------- .text.uncontiguous_all_i16 --------------------------
	.section	.text.uncontiguous_all_i16,"ax",@progbits
	.align	128
        .global         uncontiguous_all_i16
        .type           uncontiguous_all_i16,@function
        .size           uncontiguous_all_i16,(.L_x_30507 - uncontiguous_all_i16)
        .other          uncontiguous_all_i16,@"STO_CUDA_ENTRY STV_DEFAULT"
uncontiguous_all_i16:
.text.uncontiguous_all_i16:
        /* <DEDUP_REMOVED lines=39> */
.L_x_9311:
        /* <DEDUP_REMOVED lines=32> */
.L_x_9288:
[----:B------:R-:W-:Y:S01]  /*0470*/  MOV R26, R4 ;  /* 0x00000004001a7202 */ /* 0x000fe20000000f00 */
[----:B------:R-:W-:Y:S01]  /*0480*/  IMAD.MOV.U32 R11, RZ, RZ, R5 ;  /* 0x000000ffff0b7224 */ /* 0x000fe200078e0005 */
[----:B------:R-:W-:Y:S01]  /*0490*/  MOV R10, R36 ;  /* 0x00000024000a7202 */ /* 0x000fe20000000f00 */
[----:B------:R-:W-:Y:S01]  /*04a0*/  IMAD.MOV.U32 R9, RZ, RZ, R37 ;  /* 0x000000ffff097224 */ /* 0x000fe200078e0025 */
[----:B------:R-:W-:-:S07]  /*04b0*/  MOV R8, 0x4d0 ;  /* 0x000004d000087802 */ /* 0x000fce0000000f00 */
[----:B-1----:R-:W-:Y:S05]  /*04c0*/  CALL.REL.NOINC `($__internal_190_$__cuda_sm20_div_s64) ;  /* 0x0000006400907944 */ /* 0x002fea0003c00000 */
        /* <DEDUP_REMOVED lines=9> */
.L_x_9289:
[----:B------:R-:W-:Y:S05]  /*0560*/  BSYNC.RECONVERGENT B1 ;  /* 0x0000000000017941 */ /* 0x000fea0003800200 */
.L_x_9287:
        /* <DEDUP_REMOVED lines=33> */
.L_x_9291:
[----:B------:R-:W-:Y:S01]  /*0780*/  MOV R26, R18 ;  /* 0x00000012001a7202 */ /* 0x000fe20000000f00 */
[----:B------:R-:W-:Y:S01]  /*0790*/  IMAD.MOV.U32 R11, RZ, RZ, R19 ;  /* 0x000000ffff0b7224 */ /* 0x000fe200078e0013 */
[----:B------:R-:W-:Y:S01]  /*07a0*/  MOV R10, R36 ;  /* 0x00000024000a7202 */ /* 0x000fe20000000f00 */
[----:B------:R-:W-:Y:S01]  /*07b0*/  IMAD.MOV.U32 R9, RZ, RZ, R37 ;  /* 0x000000ffff097224 */ /* 0x000fe200078e0025 */
[----:B------:R-:W-:-:S07]  /*07c0*/  MOV R8, 0x7e0 ;  /* 0x000007e000087802 */ /* 0x000fce0000000f00 */
[----:B------:R-:W-:Y:S05]  /*07d0*/  CALL.REL.NOINC `($__internal_190_$__cuda_sm20_div_s64) ;  /* 0x0000006000cc7944 */ /* 0x000fea0003c00000 */
        /* <DEDUP_REMOVED lines=9> */
.L_x_9292:
[----:B------:R-:W-:Y:S05]  /*0870*/  BSYNC.RECONVERGENT B1 ;  /* 0x0000000000017941 */ /* 0x000fea0003800200 */
.L_x_9290:
        /* <DEDUP_REMOVED lines=34> */
.L_x_9294:
[----:B------:R-:W-:Y:S01]  /*0aa0*/  IMAD.MOV.U32 R26, RZ, RZ, R22 ;  /* 0x000000ffff1a7224 */ /* 0x000fe200078e0016 */
[----:B------:R-:W-:Y:S01]  /*0ab0*/  MOV R11, R23 ;  /* 0x00000017000b7202 */ /* 0x000fe20000000f00 */
[----:B------:R-:W-:Y:S01]  /*0ac0*/  IMAD.MOV.U32 R10, RZ, RZ, R40 ;  /* 0x000000ffff0a7224 */ /* 0x000fe200078e0028 */
[----:B------:R-:W-:Y:S02]  /*0ad0*/  MOV R9, R41 ;  /* 0x0000002900097202 */ /* 0x000fe40000000f00 */
[----:B------:R-:W-:-:S07]  /*0ae0*/  MOV R8, 0xb00 ;  /* 0x00000b0000087802 */ /* 0x000fce0000000f00 */
[----:B------:R-:W-:Y:S05]  /*0af0*/  CALL.REL.NOINC `($__internal_190_$__cuda_sm20_div_s64) ;  /* 0x0000006000047944 */ /* 0x000fea0003c00000 */
        /* <DEDUP_REMOVED lines=10> */
.L_x_9295:
[----:B------:R-:W-:Y:S05]  /*0ba0*/  BSYNC.RECONVERGENT B1 ;  /* 0x0000000000017941 */ /* 0x000fea0003800200 */
.L_x_9293:
        /* <DEDUP_REMOVED lines=35> */
.L_x_9297:
[----:B------:R-:W-:Y:S01]  /*0de0*/  MOV R26, R42 ;  /* 0x0000002a001a7202 */ /* 0x000fe20000000f00 */
[----:B------:R-:W-:Y:S01]  /*0df0*/  IMAD.MOV.U32 R11, RZ, RZ, R43 ;  /* 0x000000ffff0b7224 */ /* 0x000fe200078e002b */
[----:B------:R-:W-:Y:S01]  /*0e00*/  MOV R10, R40 ;  /* 0x00000028000a7202 */ /* 0x000fe20000000f00 */
[----:B------:R-:W-:Y:S01]  /*0e10*/  IMAD.MOV.U32 R9, RZ, RZ, R41 ;  /* 0x000000ffff097224 */ /* 0x000fe200078e0029 */
[----:B------:R-:W-:-:S07]  /*0e20*/  MOV R8, 0xe40 ;  /* 0x00000e4000087802 */ /* 0x000fce0000000f00 */
[----:B------:R-:W-:Y:S05]  /*0e30*/  CALL.REL.NOINC `($__internal_190_$__cuda_sm20_div_s64) ;  /* 0x0000005c00347944 */ /* 0x000fea0003c00000 */
        /* <DEDUP_REMOVED lines=11> */
.L_x_9298:
[----:B------:R-:W-:Y:S05]  /*0ef0*/  BSYNC.RECONVERGENT B1 ;  /* 0x0000000000017941 */ /* 0x000fea0003800200 */
.L_x_9296:
        /* <DEDUP_REMOVED lines=36> */
.L_x_9300:
        /* <DEDUP_REMOVED lines=16> */
.L_x_9301:
[----:B------:R-:W-:Y:S05]  /*1240*/  BSYNC.RECONVERGENT B1 ;  /* 0x0000000000017941 */ /* 0x000fea0003800200 */
.L_x_9299:
        /* <DEDUP_REMOVED lines=34> */
.L_x_9303:
[----:B------:R-:W-:Y:S01]  /*1470*/  IMAD.MOV.U32 R26, RZ, RZ, R40 ;  /* 0x000000ffff1a7224 */ /* 0x000fe200078e0028 */
[----:B------:R-:W-:Y:S01]  /*1480*/  MOV R11, R41 ;  /* 0x00000029000b7202 */ /* 0x000fe20000000f00 */
[----:B------:R-:W-:Y:S01]  /*1490*/  IMAD.MOV.U32 R10, RZ, RZ, R20 ;  /* 0x000000ffff0a7224 */ /* 0x000fe200078e0014 */
[----:B------:R-:W-:Y:S02]  /*14a0*/  MOV R9, R21 ;  /* 0x0000001500097202 */ /* 0x000fe40000000f00 */
[----:B------:R-:W-:-:S07]  /*14b0*/  MOV R8, 0x14d0 ;  /* 0x000014d000087802 */ /* 0x000fce0000000f00 */
[----:B------:R-:W-:Y:S05]  /*14c0*/  CALL.REL.NOINC `($__internal_190_$__cuda_sm20_div_s64) ;  /* 0x0000005400907944 */ /* 0x000fea0003c00000 */
        /* <DEDUP_REMOVED lines=11> */
.L_x_9304:
[----:B------:R-:W-:Y:S05]  /*1580*/  BSYNC.RECONVERGENT B1 ;  /* 0x0000000000017941 */ /* 0x000fea0003800200 */
.L_x_9302:
        /* <DEDUP_REMOVED lines=34> */
.L_x_9306:
        /* <DEDUP_REMOVED lines=17> */
.L_x_9307:
[----:B------:R-:W-:Y:S05]  /*18c0*/  BSYNC.RECONVERGENT B1 ;  /* 0x0000000000017941 */ /* 0x000fea0003800200 */
.L_x_9305:
        /* <DEDUP_REMOVED lines=35> */
.L_x_9309:
[----:B------:R-:W-:Y:S01]  /*1b00*/  MOV R26, R18 ;  /* 0x00000012001a7202 */ /* 0x000fe20000000f00 */
[----:B------:R-:W-:Y:S01]  /*1b10*/  IMAD.MOV.U32 R11, RZ, RZ, R19 ;  /* 0x000000ffff0b7224 */ /* 0x000fe200078e0013 */
[----:B------:R-:W-:Y:S01]  /*1b20*/  MOV R10, R20 ;  /* 0x00000014000a7202 */ /* 0x000fe20000000f00 */
[----:B------:R-:W-:Y:S01]  /*1b30*/  IMAD.MOV.U32 R9, RZ, RZ, R21 ;  /* 0x000000ffff097224 */ /* 0x000fe200078e0015 */
[----:B------:R-:W-:-:S07]  /*1b40*/  MOV R8, 0x1b60 ;  /* 0x00001b6000087802 */ /* 0x000fce0000000f00 */
[----:B------:R-:W-:Y:S05]  /*1b50*/  CALL.REL.NOINC `($__internal_190_$__cuda_sm20_div_s64) ;  /* 0x0000004c00ec7944 */ /* 0x000fea0003c00000 */
        /* <DEDUP_REMOVED lines=11> */
.L_x_9310:
[----:B------:R-:W-:Y:S05]  /*1c10*/  BSYNC.RECONVERGENT B1 ;  /* 0x0000000000017941 */ /* 0x000fea0003800200 */
.L_x_9308:
        /* <DEDUP_REMOVED lines=9> */
.L_x_9286:
        /* <DEDUP_REMOVED lines=36> */
.L_x_9314:
[----:B------:R-:W-:Y:S01]  /*1ef0*/  IMAD.MOV.U32 R26, RZ, RZ, R4 ;  /* 0x000000ffff1a7224 */ /* 0x000fe200078e0004 */
[----:B------:R-:W-:Y:S01]  /*1f00*/  MOV R11, R5 ;  /* 0x00000005000b7202 */ /* 0x000fe20000000f00 */
[----:B------:R-:W-:Y:S01]  /*1f10*/  IMAD.MOV.U32 R10, RZ, RZ, R6 ;  /* 0x000000ffff0a7224 */ /* 0x000fe200078e0006 */
[----:B------:R-:W-:Y:S02]  /*1f20*/  MOV R9, R7 ;  /* 0x0000000700097202 */ /* 0x000fe40000000f00 */
[----:B------:R-:W-:-:S07]  /*1f30*/  MOV R8, 0x1f50 ;  /* 0x00001f5000087802 */ /* 0x000fce0000000f00 */
[----:B------:R-:W-:Y:S05]  /*1f40*/  CALL.REL.NOINC `($__internal_190_$__cuda_sm20_div_s64) ;  /* 0x0000004800f07944 */ /* 0x000fea0003c00000 */
        /* <DEDUP_REMOVED lines=9> */
.L_x_9315:
[----:B------:R-:W-:Y:S05]  /*1fe0*/  BSYNC.RECONVERGENT B1 ;  /* 0x0000000000017941 */ /* 0x000fea0003800200 */
.L_x_9313:
        /* <DEDUP_REMOVED lines=34> */
.L_x_9317:
        /* <DEDUP_REMOVED lines=14> */
.L_x_9318:
[----:B------:R-:W-:Y:S05]  /*22f0*/  BSYNC.RECONVERGENT B1 ;  /* 0x0000000000017941 */ /* 0x000fea0003800200 */
.L_x_9316:
        /* <DEDUP_REMOVED lines=36> */
.L_x_9320:
        /* <DEDUP_REMOVED lines=17> */
.L_x_9321:
[----:B------:R-:W-:Y:S05]  /*2650*/  BSYNC.RECONVERGENT B1 ;  /* 0x0000000000017941 */ /* 0x000fea0003800200 */
.L_x_9319:
        /* <DEDUP_REMOVED lines=35> */
.L_x_9323:
[----:B------:R-:W-:Y:S01]  /*2890*/  IMAD.MOV.U32 R26, RZ, RZ, R16 ;  /* 0x000000ffff1a7224 */ /* 0x000fe200078e0010 */
[----:B------:R-:W-:Y:S01]  /*28a0*/  MOV R11, R17 ;  /* 0x00000011000b7202 */ /* 0x000fe20000000f00 */
[----:B------:R-:W-:Y:S01]  /*28b0*/  IMAD.MOV.U32 R10, RZ, RZ, R14 ;  /* 0x000000ffff0a7224 */ /* 0x000fe200078e000e */
[----:B------:R-:W-:Y:S02]  /*28c0*/  MOV R9, R15 ;  /* 0x0000000f00097202 */ /* 0x000fe40000000f00 */
[----:B------:R-:W-:-:S07]  /*28d0*/  MOV R8, 0x28f0 ;  /* 0x000028f000087802 */ /* 0x000fce0000000f00 */
[----:B------:R-:W-:Y:S05]  /*28e0*/  CALL.REL.NOINC `($__internal_190_$__cuda_sm20_div_s64) ;  /* 0x0000004000887944 */ /* 0x000fea0003c00000 */
        /* <DEDUP_REMOVED lines=10> */
.L_x_9324:
[----:B------:R-:W-:Y:S05]  /*2990*/  BSYNC.RECONVERGENT B1 ;  /* 0x0000000000017941 */ /* 0x000fea0003800200 */
.L_x_9322:
[----:B------:R-:W-:Y:S01]  /*29a0*/  IMAD R9, R9, R22, RZ ;  /* 0x0000001609097224 */ /* 0x000fe200078e02ff */
[----:B------:R-:W-:Y:S01]  /*29b0*/  IADD3 R3, PT, PT, R3, -0x2, RZ ;  /* 0xfffffffe03037810 */ /* 0x000fe20007ffe0ff */
[----:B------:R-:W-:Y:S02]  /*29c0*/  IMAD.MOV.U32 R6, RZ, RZ, R20 ;  /* 0x000000ffff067224 */ /* 0x000fe400078e0014 */
[-C--:B------:R-:W-:Y:S02]  /*29d0*/  IMAD R9, R23, R8.reuse, R9 ;  /* 0x0000000817097224 */ /* 0x080fe400078e0209 */
[----:B------:R-:W-:-:S04]  /*29e0*/  IMAD.WIDE.U32 R20, R22, R8, R6 ;  /* 0x0000000816147225 */ /* 0x000fc800078e0006 */
[----:B------:R-:W-:-:S07]  /*29f0*/  IMAD.IADD R21, R21, 0x1, R9 ;  /* 0x0000000115157824 */ /* 0x000fce00078e0209 */
.L_x_9312:
        /* <DEDUP_REMOVED lines=31> */
.L_x_9326:
[----:B------:R-:W-:Y:S01]  /*2bf0*/  MOV R14, R4 ;  /* 0x00000004000e7202 */ /* 0x000fe20000000f00 */
[----:B------:R-:W-:Y:S01]  /*2c00*/  IMAD.MOV.U32 R23, RZ, RZ, R5 ;  /* 0x000000ffff177224 */ /* 0x000fe200078e0005 */
[----:B------:R-:W-:Y:S01]  /*2c10*/  MOV R22, R6 ;  /* 0x0000000600167202 */ /* 0x000fe20000000f00 */
[----:B------:R-:W-:Y:S01]  /*2c20*/  IMAD.MOV.U32 R15, RZ, RZ, R7 ;  /* 0x000000ffff0f7224 */ /* 0x000fe200078e0007 */
[----:B------:R-:W-:-:S07]  /*2c30*/  MOV R24, 0x2c50 ;  /* 0x00002c5000187802 */ /* 0x000fce0000000f00 */
[----:B------:R-:W-:Y:S05]  /*2c40*/  CALL.REL.NOINC `($__internal_191_$__cuda_sm20_rem_s64) ;  /* 0x0000004000fc7944 */ /* 0x000fea0003c00000 */
.L_x_9327:
[----:B------:R-:W-:Y:S05]  /*2c50*/  BSYNC.RECONVERGENT B1 ;  /* 0x0000000000017941 */ /* 0x000fea0003800200 */
.L_x_9325:
        /* <DEDUP_REMOVED lines=31> */
.L_x_9329:
[----:B------:R-:W-:Y:S01]  /*2e50*/  IMAD.MOV.U32 R22, RZ, RZ, R6 ;  /* 0x000000ffff167224 */ /* 0x000fe200078e0006 */
[----:B------:R-:W-:Y:S01]  /*2e60*/  MOV R15, R7 ;  /* 0x00000007000f7202 */ /* 0x000fe20000000f00 */
[----:B------:R-:W-:Y:S01]  /*2e70*/  IMAD.MOV.U32 R14, RZ, RZ, R18 ;  /* 0x000000ffff0e7224 */ /* 0x000fe200078e0012 */
[----:B------:R-:W-:Y:S02]  /*2e80*/  MOV R23, R19 ;  /* 0x0000001300177202 */ /* 0x000fe40000000f00 */
[----:B------:R-:W-:-:S07]  /*2e90*/  MOV R24, 0x2eb0 ;  /* 0x00002eb000187802 */ /* 0x000fce0000000f00 */
[----:B------:R-:W-:Y:S05]  /*2ea0*/  CALL.REL.NOINC `($__internal_191_$__cuda_sm20_rem_s64) ;  /* 0x0000004000647944 */ /* 0x000fea0003c00000 */
[----:B------:R-:W-:Y:S01]  /*2eb0*/  IMAD.MOV.U32 R6, RZ, RZ, R8 ;  /* 0x000000ffff067224 */ /* 0x000fe200078e0008 */
[----:B------:R-:W-:-:S07]  /*2ec0*/  MOV R7, R9 ;  /* 0x0000000900077202 */ /* 0x000fce0000000f00 */
.L_x_9330:
[----:B------:R-:W-:Y:S05]  /*2ed0*/  BSYNC.RECONVERGENT B1 ;  /* 0x0000000000017941 */ /* 0x000fea0003800200 */
.L_x_9328:
[----:B------:R-:W-:Y:S02]  /*2ee0*/  IMAD R3, R7, R4, RZ ;  /* 0x0000000407037224 */ /* 0x000fe400078e02ff */
[----:B------:R-:W-:-:S04]  /*2ef0*/  IMAD.WIDE.U32 R20, R4, R6, R20 ;  /* 0x0000000604147225 */ /* 0x000fc800078e0014 */
[----:B------:R-:W-:-:S04]  /*2f00*/  IMAD R3, R5, R6, R3 ;  /* 0x0000000605037224 */ /* 0x000fc800078e0203 */
[----:B------:R-:W-:-:S07]  /*2f10*/  IMAD.IADD R21, R21, 0x1, R3 ;  /* 0x0000000115157824 */ /* 0x000fce00078e0203 */
.L_x_9285:
        /* <DEDUP_REMOVED lines=12> */
.L_x_9332:
[----:B------:R-:W-:Y:S05]  /*2fe0*/  BSYNC.RECONVERGENT B1 ;  /* 0x0000000000017941 */ /* 0x000fea0003800200 */
.L_x_9331:
[----:B------:R-:W-:-:S05]  /*2ff0*/  SEL R3, RZ, 0x1, !P0 ;  /* 0x00000001ff037807 */ /* 0x000fca0004000000 */
[----:B------:R1:W-:Y:S01]  /*3000*/  STS.U8 [R0+UR4], R3 ;  /* 0x0000000300007988 */ /* 0x0003e20008000004 */
[----:B------:R-:W-:Y:S05]  /*3010*/  BRA `(.L_x_9333) ;  /* 0x0000003400a47947 */ /* 0x000fea0003800000 */
.L_x_9284:
        /* <DEDUP_REMOVED lines=20> */
.L_x_9360:
        /* <DEDUP_REMOVED lines=33> */
.L_x_9337:
[----:B------:R-:W-:Y:S01]  /*3370*/  IMAD.MOV.U32 R26, RZ, RZ, R14 ;  /* 0x000000ffff1a7224 */ /* 0x000fe200078e000e */
[----:B------:R-:W-:Y:S01]  /*3380*/  MOV R11, R13 ;  /* 0x0000000d000b7202 */ /* 0x000fe20000000f00 */
[----:B------:R-:W-:Y:S01]  /*3390*/  IMAD.MOV.U32 R10, RZ, RZ, R34 ;  /* 0x000000ffff0a7224 */ /* 0x000fe200078e0022 */
[----:B------:R-:W-:Y:S02]  /*33a0*/  MOV R9, R35 ;  /* 0x0000002300097202 */ /* 0x000fe40000000f00 */
[----:B------:R-:W-:-:S07]  /*33b0*/  MOV R8, 0x33d0 ;  /* 0x000033d000087802 */ /* 0x000fce0000000f00 */
[----:B-123--:R-:W-:Y:S05]  /*33c0*/  CALL.REL.NOINC `($__internal_190_$__cuda_sm20_div_s64) ;  /* 0x0000003400d07944 */ /* 0x00efea0003c00000 */
        /* <DEDUP_REMOVED lines=10> */
.L_x_9338:
[----:B------:R-:W-:Y:S05]  /*3470*/  BSYNC.RECONVERGENT B1 ;  /* 0x0000000000017941 */ /* 0x000fea0003800200 */
.L_x_9336:
        /* <DEDUP_REMOVED lines=37> */
.L_x_9340:
        /* <DEDUP_REMOVED lines=17> */
.L_x_9341:
[----:B------:R-:W-:Y:S05]  /*37e0*/  BSYNC.RECONVERGENT B1 ;  /* 0x0000000000017941 */ /* 0x000fea0003800200 */
.L_x_9339:
        /* <DEDUP_REMOVED lines=38> */
.L_x_9343:
[----:B------:R-:W-:Y:S01]  /*3a50*/  IMAD.MOV.U32 R26, RZ, RZ, R34 ;  /* 0x000000ffff1a7224 */ /* 0x000fe200078e0022 */
[----:B------:R-:W-:Y:S01]  /*3a60*/  MOV R11, R35 ;  /* 0x00000023000b7202 */ /* 0x000fe20000000f00 */
[----:B------:R-:W-:Y:S01]  /*3a70*/  IMAD.MOV.U32 R10, RZ, RZ, R36 ;  /* 0x000000ffff0a7224 */ /* 0x000fe200078e0024 */
[----:B------:R-:W-:Y:S02]  /*3a80*/  MOV R9, R37 ;  /* 0x0000002500097202 */ /* 0x000fe40000000f00 */
[----:B------:R-:W-:-:S07]  /*3a90*/  MOV R8, 0x3ab0 ;  /* 0x00003ab000087802 */ /* 0x000fce0000000f00 */
[----:B-1----:R-:W-:Y:S05]  /*3aa0*/  CALL.REL.NOINC `($__internal_190_$__cuda_sm20_div_s64) ;  /* 0x0000003000187944 */ /* 0x002fea0003c00000 */
        /* <DEDUP_REMOVED lines=11> */
.L_x_9344:
[----:B------:R-:W-:Y:S05]  /*3b60*/  BSYNC.RECONVERGENT B1 ;  /* 0x0000000000017941 */ /* 0x000fea0003800200 */
.L_x_9342:
        /* <DEDUP_REMOVED lines=37> */
.L_x_9346:
        /* <DEDUP_REMOVED lines=17> */
.L_x_9347:
[----:B------:R-:W-:Y:S05]  /*3ed0*/  BSYNC.RECONVERGENT B1 ;  /* 0x0000000000017941 */ /* 0x000fea0003800200 */
.L_x_9345:
        /* <DEDUP_REMOVED lines=38> */
.L_x_9349:
        /* <DEDUP_REMOVED lines=17> */
.L_x_9350:
[----:B------:R-:W-:Y:S05]  /*4250*/  BSYNC.RECONVERGENT B1 ;  /* 0x0000000000017941 */ /* 0x000fea0003800200 */
.L_x_9348:
        /* <DEDUP_REMOVED lines=38> */
.L_x_9352:
        /* <DEDUP_REMOVED lines=17> */
.L_x_9353:
[----:B------:R-:W-:Y:S05]  /*45d0*/  BSYNC.RECONVERGENT B1 ;  /* 0x0000000000017941 */ /* 0x000fea0003800200 */
.L_x_9351:
        /* <DEDUP_REMOVED lines=37> */
.L_x_9355:
        /* <DEDUP_REMOVED lines=17> */
.L_x_9356:
[----:B------:R-:W-:Y:S05]  /*4940*/  BSYNC.RECONVERGENT B1 ;  /* 0x0000000000017941 */ /* 0x000fea0003800200 */
.L_x_9354:
        /* <DEDUP_REMOVED lines=37> */
.L_x_9358:
        /* <DEDUP_REMOVED lines=17> */
.L_x_9359:
[----:B------:R-:W-:Y:S05]  /*4cb0*/  BSYNC.RECONVERGENT B1 ;  /* 0x0000000000017941 */ /* 0x000fea0003800200 */
.L_x_9357:
        /* <DEDUP_REMOVED lines=12> */
.L_x_9335:
        /* <DEDUP_REMOVED lines=37> */
.L_x_9363:
[----:B------:R-:W-:Y:S01]  /*4fd0*/  IMAD.MOV.U32 R26, RZ, RZ, R14 ;  /* 0x000000ffff1a7224 */ /* 0x000fe200078e000e */
[----:B------:R-:W-:Y:S01]  /*4fe0*/  MOV R11, R13 ;  /* 0x0000000d000b7202 */ /* 0x000fe20000000f00 */
[----:B------:R-:W-:Y:S01]  /*4ff0*/  IMAD.MOV.U32 R10, RZ, RZ, R16 ;  /* 0x000000ffff0a7224 */ /* 0x000fe200078e0010 */
[----:B------:R-:W-:Y:S02]  /*5000*/  MOV R9, R17 ;  /* 0x0000001100097202 */ /* 0x000fe40000000f00 */
[----:B------:R-:W-:-:S07]  /*5010*/  MOV R8, 0x5030 ;  /* 0x0000503000087802 */ /* 0x000fce0000000f00 */
[----:B------:R-:W-:Y:S05]  /*5020*/  CALL.REL.NOINC `($__internal_190_$__cuda_sm20_div_s64) ;  /* 0x0000001800b87944 */ /* 0x000fea0003c00000 */
        /* <DEDUP_REMOVED lines=10> */
.L_x_9364:
[----:B------:R-:W-:Y:S05]  /*50d0*/  BSYNC.RECONVERGENT B1 ;  /* 0x0000000000017941 */ /* 0x000fea0003800200 */
.L_x_9362:
        /* <DEDUP_REMOVED lines=38> */
.L_x_9366:
        /* <DEDUP_REMOVED lines=17> */
.L_x_9367:
[----:B------:R-:W-:Y:S05]  /*5450*/  BSYNC.RECONVERGENT B1 ;  /* 0x0000000000017941 */ /* 0x000fea0003800200 */
.L_x_9365:
        /* <DEDUP_REMOVED lines=40> */
.L_x_9369:
        /* <DEDUP_REMOVED lines=17> */
.L_x_9370:
[----:B------:R-:W-:Y:S05]  /*57f0*/  BSYNC.RECONVERGENT B1 ;  /* 0x0000000000017941 */ /* 0x000fea0003800200 */
.L_x_9368:
        /* <DEDUP_REMOVED lines=40> */
.L_x_9372:
        /* <DEDUP_REMOVED lines=17> */
.L_x_9373:
[----:B------:R-:W-:Y:S05]  /*5b90*/  BSYNC.RECONVERGENT B1 ;  /* 0x0000000000017941 */ /* 0x000fea0003800200 */
.L_x_9371:
        /* <DEDUP_REMOVED lines=9> */
.L_x_9361:
        /* <DEDUP_REMOVED lines=35> */
.L_x_9376:
[----:B------:R-:W-:Y:S01]  /*5e60*/  MOV R26, R14 ;  /* 0x0000000e001a7202 */ /* 0x000fe20000000f00 */
[----:B------:R-:W-:Y:S01]  /*5e70*/  IMAD.MOV.U32 R10, RZ, RZ, R16 ;  /* 0x000000ffff0a7224 */ /* 0x000fe200078e0010 */
[----:B------:R-:W-:Y:S02]  /*5e80*/  MOV R11, R13 ;  /* 0x0000000d000b7202 */ /* 0x000fe40000000f00 */
[----:B------:R-:W-:Y:S02]  /*5e90*/  MOV R9, R17 ;  /* 0x0000001100097202 */ /* 0x000fe40000000f00 */
[----:B------:R-:W-:-:S07]  /*5ea0*/  MOV R8, 0x5ec0 ;  /* 0x00005ec000087802 */ /* 0x000fce0000000f00 */
[----:B------:R-:W-:Y:S05]  /*5eb0*/  CALL.REL.NOINC `($__internal_190_$__cuda_sm20_div_s64) ;  /* 0x0000000c00147944 */ /* 0x000fea0003c00000 */
        /* <DEDUP_REMOVED lines=10> */
.L_x_9377:
[----:B------:R-:W-:Y:S05]  /*5f60*/  BSYNC.RECONVERGENT B1 ;  /* 0x0000000000017941 */ /* 0x000fea0003800200 */
.L_x_9375:
        /* <DEDUP_REMOVED lines=39> */
.L_x_9379:
        /* <DEDUP_REMOVED lines=17> */
.L_x_9380:
[----:B------:R-:W-:Y:S05]  /*62f0*/  BSYNC.RECONVERGENT B1 ;  /* 0x0000000000017941 */ /* 0x000fea0003800200 */
.L_x_9378:
        /* <DEDUP_REMOVED lines=9> */
.L_x_9374:
        /* <DEDUP_REMOVED lines=31> */
.L_x_9382:
[----:B------:R-:W-:Y:S02]  /*6580*/  MOV R15, R23 ;  /* 0x00000017000f7202 */ /* 0x000fe40000000f00 */
[----:B------:R-:W-:Y:S02]  /*6590*/  MOV R23, R13 ;  /* 0x0000000d00177202 */ /* 0x000fe40000000f00 */
[----:B------:R-:W-:-:S07]  /*65a0*/  MOV R24, 0x65c0 ;  /* 0x000065c000187802 */ /* 0x000fce0000000f00 */
[----:B------:R-:W-:Y:S05]  /*65b0*/  CALL.REL.NOINC `($__internal_191_$__cuda_sm20_rem_s64) ;  /* 0x0000000800a07944 */ /* 0x000fea0003c00000 */
.L_x_9383:
[----:B------:R-:W-:Y:S05]  /*65c0*/  BSYNC.RECONVERGENT B1 ;  /* 0x0000000000017941 */ /* 0x000fea0003800200 */
.L_x_9381:
[----:B------:R-:W0:Y:S02]  /*65d0*/  LDC.64 R10, c[0x0][0x398] ;  /* 0x0000e600ff0a7b82 */ /* 0x000e240000000a00 */
[----:B0-----:R-:W-:-:S06]  /*65e0*/  IMAD.WIDE.U32 R6, R7, 0x8, R10 ;  /* 0x0000000807067825 */ /* 0x001fcc00078e000a */
[----:B------:R-:W2:Y:S02]  /*65f0*/  LDG.E.64 R6, desc[UR8][R6.64] ;  /* 0x0000000806067981 */ /* 0x000ea4000c1e1b00 */
[-C--:B--2---:R-:W-:Y:S02]  /*6600*/  IMAD R3, R7, R8.reuse, RZ ;  /* 0x0000000807037224 */ /* 0x084fe400078e02ff */
[----:B------:R-:W-:-:S04]  /*6610*/  IMAD.WIDE.U32 R4, R6, R8, R4 ;  /* 0x0000000806047225 */ /* 0x000fc800078e0004 */
[----:B------:R-:W-:-:S04]  /*6620*/  IMAD R3, R6, R9, R3 ;  /* 0x0000000906037224 */ /* 0x000fc800078e0203 */
[----:B------:R-:W-:-:S07]  /*6630*/  IMAD.IADD R5, R5, 0x1, R3 ;  /* 0x0000000105057824 */ /* 0x000fce00078e0203 */
.L_x_9334:
[----:B------:R-:W0:Y:S02]  /*6640*/  LDCU.64 UR12, c[0x0][0x388] ;  /* 0x00007100ff0c77ac */ /* 0x000e240008000a00 */
[----:B0-----:R-:W-:-:S04]  /*6650*/  LEA R6, P0, R4, UR12, 0x1 ;  /* 0x0000000c04067c11 */ /* 0x001fc8000f8008ff */
[----:B------:R-:W-:-:S05]  /*6660*/  LEA.HI.X R7, R4, UR13, R5, 0x1, P0 ;  /* 0x0000000d04077c11 */ /* 0x000fca00080f0c05 */
[----:B------:R-:W2:Y:S02]  /*6670*/  LDG.E.U16 R6, desc[UR8][R6.64] ;  /* 0x0000000806067981 */ /* 0x000ea4000c1e1500 */
[----:B--2---:R-:W-:-:S04]  /*6680*/  ISETP.NE.AND P0, PT, R6, RZ, PT ;  /* 0x000000ff0600720c */ /* 0x004fc80003f05270 */
[----:B------:R-:W-:-:S05]  /*6690*/  SEL R3, RZ, 0x1, !P0 ;  /* 0x00000001ff037807 */ /* 0x000fca0004000000 */
[----:B------:R0:W-:Y:S04]  /*66a0*/  STS.U8 [R0+UR4], R3 ;  /* 0x0000000300007988 */ /* 0x0001e80008000004 */
.L_x_9333:
[----:B------:R-:W-:Y:S05]  /*66b0*/  BSYNC.RECONVERGENT B0 ;  /* 0x0000000000007941 */ /* 0x000fea0003800200 */
.L_x_9283:
[----:B------:R-:W-:Y:S01]  /*66c0*/  BAR.SYNC.DEFER_BLOCKING 0x0 ;  /* 0x0000000000007b1d */ /* 0x000fe20000010000 */
[----:B------:R-:W-:-:S09]  /*66d0*/  UISETP.GE.U32.AND UP0, UPT, UR5, 0x42, UPT ;  /* 0x000000420500788c */ /* 0x000fd2000bf06070 */
[----:B------:R-:W-:Y:S05]  /*66e0*/  BRA.U !UP0, `(.L_x_9384) ;  /* 0x00000001083c7547 */ /* 0x000fea000b800000 */
.L_x_9387:
        /* <DEDUP_REMOVED lines=10> */
.L_x_9386:
[----:B------:R-:W-:Y:S05]  /*6790*/  BSYNC.RECONVERGENT B0 ;  /* 0x0000000000007941 */ /* 0x000fea0003800200 */
.L_x_9385:
[----:B------:R-:W-:Y:S01]  /*67a0*/  BAR.SYNC.DEFER_BLOCKING 0x0 ;  /* 0x0000000000007b1d */ /* 0x000fe20000010000 */
[----:B------:R-:W-:-:S05]  /*67b0*/  UISETP.GT.U32.AND UP0, UPT, UR5, 0x83, UPT ;  /* 0x000000830500788c */ /* 0x000fca000bf04070 */
[----:B------:R-:W-:-:S04]  /*67c0*/  UMOV UR5, UR6 ;  /* 0x0000000600057c82 */ /* 0x000fc80008000000 */
[----:B------:R-:W-:Y:S05]  /*67d0*/  BRA.U UP0, `(.L_x_9387) ;  /* 0xfffffffd00c47547 */ /* 0x000fea000b83ffff */
.L_x_9384:
        /* <DEDUP_REMOVED lines=51> */
        .weak           $__internal_190_$__cuda_sm20_div_s64
        .type           $__internal_190_$__cuda_sm20_div_s64,@function
        .size           $__internal_190_$__cuda_sm20_div_s64,($__internal_191_$__cuda_sm20_rem_s64 - $__internal_190_$__cuda_sm20_div_s64)
$__internal_190_$__cuda_sm20_div_s64:
        /* <DEDUP_REMOVED lines=82> */
[----:B------:R-:W-:Y:S06]  /*7030*/  RET.REL.NODEC R8 `(uncontiguous_all_i16) ;  /* 0xffffff8c08f07950 */ /* 0x000fec0003c3ffff */
        .weak           $__internal_191_$__cuda_sm20_rem_s64
        .type           $__internal_191_$__cuda_sm20_rem_s64,@function
        .size           $__internal_191_$__cuda_sm20_rem_s64,(.L_x_30507 - $__internal_191_$__cuda_sm20_rem_s64)
$__internal_191_$__cuda_sm20_rem_s64:
        /* <DEDUP_REMOVED lines=76> */
[----:B------:R-:W-:Y:S06]  /*7500*/  RET.REL.NODEC R24 `(uncontiguous_all_i16) ;  /* 0xffffff8818bc7950 */ /* 0x000fec0003c3ffff */
.L_x_9388:
        /* <DEDUP_REMOVED lines=15> */
.L_x_30507:


//--------------------- .text.contiguous_cumulate_all_i16 --------------------------
	.section	.text.contiguous_cumulate_all_i16,"ax",@progbits
	.align	128
        .global         contiguous_cumulate_all_i16
        .type           contiguous_cumulate_all_i16,@function
        .size           contiguous_cumulate_all_i16,(.L_x_31142 - contiguous_cumulate_all_i16)
        .other          contiguous_cumulate_all_i16,@"STO_CUDA_ENTRY STV_DEFAULT"
contiguous_cumulate_all_i16:
.text.contiguous_cumulate_all_i16:
        /* <DEDUP_REMOVED lines=32> */
.L_x_9392:
[----:B------:R-:W-:Y:S05]  /*0200*/  BSYNC.RECONVERGENT B1 ;  /* 0x0000000000017941 */ /* 0x000fea0003800200 */
.L_x_9391:
[----:B------:R-:W-:-:S05]  /*0210*/  SEL R3, RZ, 0x1, !P0 ;  /* 0x00000001ff037807 */ /* 0x000fca0004000000 */
[----:B------:R0:W-:Y:S01]  /*0220*/  STS.U8 [R0+UR4], R3 ;  /* 0x0000000300007988 */ /* 0x0001e20008000004 */
[----:B------:R-:W-:Y:S05]  /*0230*/  BRA `(.L_x_9393) ;  /* 0x0000000000207947 */ /* 0x000fea0003800000 */
.L_x_9390:
        /* <DEDUP_REMOVED lines=8> */
.L_x_9393:
[----:B------:R-:W-:Y:S05]  /*02c0*/  BSYNC.RECONVERGENT B0 ;  /* 0x0000000000007941 */ /* 0x000fea0003800200 */
.L_x_9389:
[----:B------:R-:W-:Y:S01]  /*02d0*/  BAR.SYNC.DEFER_BLOCKING 0x0 ;  /* 0x0000000000007b1d */ /* 0x000fe20000010000 */
[----:B------:R-:W-:-:S09]  /*02e0*/  UISETP.GE.U32.AND UP0, UPT, UR5, 0x42, UPT ;  /* 0x000000420500788c */ /* 0x000fd2000bf06070 */
[----:B------:R-:W-:Y:S05]  /*02f0*/  BRA.U !UP0, `(.L_x_9394) ;  /* 0x00000001083c7547 */ /* 0x000fea000b800000 */
.L_x_9397:
        /* <DEDUP_REMOVED lines=10> */
.L_x_9396:
[----:B------:R-:W-:Y:S05]  /*03a0*/  BSYNC.RECONVERGENT B0 ;  /* 0x0000000000007941 */ /* 0x000fea0003800200 */
.L_x_9395:
[----:B------:R-:W-:Y:S01]  /*03b0*/  BAR.SYNC.DEFER_BLOCKING 0x0 ;  /* 0x0000000000007b1d */ /* 0x000fe20000010000 */
[----:B------:R-:W-:-:S05]  /*03c0*/  UISETP.GT.U32.AND UP0, UPT, UR5, 0x83, UPT ;  /* 0x000000830500788c */ /* 0x000fca000bf04070 */
[----:B------:R-:W-:-:S04]  /*03d0*/  UMOV UR5, UR6 ;  /* 0x0000000600057c82 */ /* 0x000fc80008000000 */
[----:B------:R-:W-:Y:S05]  /*03e0*/  BRA.U UP0, `(.L_x_9397) ;  /* 0xfffffffd00c47547 */ /* 0x000fea000b83ffff */
.L_x_9394:
        /* <DEDUP_REMOVED lines=51> */
.L_x_9398:
        /* <DEDUP_REMOVED lines=14> */
.L_x_31142:


//--------------------- .text.contiguous_all_i16  --------------------------
	.section	.text.contiguous_all_i16,"ax",@progbits
	.align	128
        .global         contiguous_all_i16
        .type           contiguous_all_i16,@function
        .size           contiguous_all_i16,(.L_x_31143 - contiguous_all_i16)
        .other          contiguous_all_i16,@"STO_CUDA_ENTRY STV_DEFAULT"
contiguous_all_i16:
.text.contiguous_all_i16:
        /* <DEDUP_REMOVED lines=32> */
.L_x_9402:
[----:B------:R-:W-:Y:S05]  /*0200*/  BSYNC.RECONVERGENT B1 ;  /* 0x0000000000017941 */ /* 0x000fea0003800200 */
.L_x_9401:
[----:B------:R-:W-:-:S05]  /*0210*/  SEL R3, RZ, 0x1, !P0 ;  /* 0x00000001ff037807 */ /* 0x000fca0004000000 */
[----:B------:R0:W-:Y:S01]  /*0220*/  STS.U8 [R0+UR4], R3 ;  /* 0x0000000300007988 */ /* 0x0001e20008000004 */
[----:B------:R-:W-:Y:S05]  /*0230*/  BRA `(.L_x_9403) ;  /* 0x0000000000287947 */ /* 0x000fea0003800000 */
.L_x_9400:
        /* <DEDUP_REMOVED lines=10> */
.L_x_9403:
[----:B------:R-:W-:Y:S05]  /*02e0*/  BSYNC.RECONVERGENT B0 ;  /* 0x0000000000007941 */ /* 0x000fea0003800200 */
.L_x_9399:
[----:B------:R-:W-:Y:S01]  /*02f0*/  BAR.SYNC.DEFER_BLOCKING 0x0 ;  /* 0x0000000000007b1d */ /* 0x000fe20000010000 */
[----:B------:R-:W-:-:S09]  /*0300*/  UISETP.GE.U32.AND UP0, UPT, UR5, 0x42, UPT ;  /* 0x000000420500788c */ /* 0x000fd2000bf06070 */
[----:B------:R-:W-:Y:S05]  /*0310*/  BRA.U !UP0, `(.L_x_9404) ;  /* 0x00000001083c7547 */ /* 0x000fea000b800000 */
.L_x_9407:
        /* <DEDUP_REMOVED lines=10> */
.L_x_9406:
[----:B------:R-:W-:Y:S05]  /*03c0*/  BSYNC.RECONVERGENT B0 ;  /* 0x0000000000007941 */ /* 0x000fea0003800200 */
.L_x_9405:
[----:B------:R-:W-:Y:S01]  /*03d0*/  BAR.SYNC.DEFER_BLOCKING 0x0 ;  /* 0x0000000000007b1d */ /* 0x000fe20000010000 */
[----:B------:R-:W-:-:S05]  /*03e0*/  UISETP.GT.U32.AND UP0, UPT, UR5, 0x83, UPT ;  /* 0x000000830500788c */ /* 0x000fca000bf04070 */
[----:B------:R-:W-:-:S04]  /*03f0*/  UMOV UR5, UR6 ;  /* 0x0000000600057c82 */ /* 0x000fc80008000000 */
[----:B------:R-:W-:Y:S05]  /*0400*/  BRA.U UP0, `(.L_x_9407) ;  /* 0xfffffffd00c47547 */ /* 0x000fea000b83ffff */
.L_x_9404:
        /* <DEDUP_REMOVED lines=51> */
.L_x_9408:
        /* <DEDUP_REMOVED lines=12> */
.L_x_31143:


//--------------------- .text.contiguous_all33_i8 --------------------------
	.section	.text.contiguous_all33_i8,"ax",@progbits
	.align	128
        .global         contiguous_all33_i8
        .type           contiguous_all33_i8,@function
        .size           contiguous_all33_i8,(.L_x_31144 - contiguous_all33_i8)
        .other          contiguous_all33_i8,@"STO_CUDA_ENTRY STV_DEFAULT"
contiguous_all33_i8:
.text.contiguous_all33_i8:
        /* <DEDUP_REMOVED lines=48> */
.L_x_9413:
        /* <DEDUP_REMOVED lines=36> */
.L_x_9412:
[----:B------:R-:W-:Y:S05]  /*0540*/  BSYNC.RECONVERGENT B0 ;  /* 0x0000000000007941 */ /* 0x000fea0003800200 */
.L_x_9411:
[----:B------:R-:W-:Y:S01]  /*0550*/  UIADD3 UR4, UPT, UPT, UR4, 0x8, URZ ;  /* 0x0000000804047890 */ /* 0x000fe2000fffe0ff */
[----:B------:R-:W-:Y:S01]  /*0560*/  SEL R5, RZ, 0x1, !P0 ;  /* 0x00000001ff057807 */ /* 0x000fe20004000000 */
[----:B------:R-:W-:Y:S01]  /*0570*/  IMAD R10, R3, 0x8, R10 ;  /* 0x00000008030a7824 */ /* 0x000fe200078e020a */
[----:B------:R-:W-:Y:S09]  /*0580*/  @P1 BRA `(.L_x_9413) ;  /* 0xfffffffc005c1947 */ /* 0x000ff2000383ffff */
[----:B------:R-:W-:-:S12]  /*0590*/  UIADD3 UR4, UPT, UPT, UR4, 0x1, URZ ;  /* 0x0000000104047890 */ /* 0x000fd8000fffe0ff */
.L_x_9410:
        /* <DEDUP_REMOVED lines=23> */
.L_x_9417:
[----:B------:R-:W-:Y:S05]  /*0710*/  BSYNC.RECONVERGENT B0 ;  /* 0x0000000000007941 */ /* 0x000fea0003800200 */
.L_x_9416:
[----:B------:R-:W-:Y:S01]  /*0720*/  SEL R5, RZ, 0x1, !P0 ;  /* 0x00000001ff057807 */ /* 0x000fe20004000000 */
[----:B------:R-:W-:-:S12]  /*0730*/  UIADD3 UR4, UPT, UPT, UR4, 0x4, URZ ;  /* 0x0000000404047890 */ /* 0x000fd8000fffe0ff */
.L_x_9415:
        /* <DEDUP_REMOVED lines=14> */
.L_x_9420:
[----:B------:R-:W-:Y:S05]  /*0820*/  BSYNC.RECONVERGENT B0 ;  /* 0x0000000000007941 */ /* 0x000fea0003800200 */
.L_x_9419:
[----:B------:R-:W-:Y:S01]  /*0830*/  SEL R5, RZ, 0x1, !P0 ;  /* 0x00000001ff057807 */ /* 0x000fe20004000000 */
[----:B------:R-:W-:-:S12]  /*0840*/  UIADD3 UR4, UPT, UPT, UR4, 0x2, URZ ;  /* 0x0000000204047890 */ /* 0x000fd8000fffe0ff */
.L_x_9418:
        /* <DEDUP_REMOVED lines=8> */
.L_x_9414:
[----:B-1----:R0:W-:Y:S02]  /*08d0*/  STS.U8 [R0+UR5], R5 ;  /* 0x0000000500007988 */ /* 0x0021e40008000005 */
.L_x_9409:
        /* <DEDUP_REMOVED lines=9> */
.L_x_9421:
        /* <DEDUP_REMOVED lines=9> */
.L_x_31144:


//--------------------- .text.contiguous_all3_i8  --------------------------
	.section	.text.contiguous_all3_i8,"ax",@progbits
	.align	128
        .global         contiguous_all3_i8
        .type           contiguous_all3_i8,@function
        .size           contiguous_all3_i8,(.L_x_30509 - contiguous_all3_i8)
        .other          contiguous_all3_i8,@"STO_CUDA_ENTRY STV_DEFAULT"
contiguous_all3_i8:
.text.contiguous_all3_i8:
        /* <DEDUP_REMOVED lines=43> */
.L_x_9440:
        /* <DEDUP_REMOVED lines=27> */
.L_x_9424:
[----:B------:R-:W-:Y:S01]  /*0460*/  IMAD.MOV.U32 R27, RZ, RZ, R32 ;  /* 0x000000ffff1b7224 */ /* 0x000fe200078e0020 */
[----:B0-----:R-:W-:Y:S01]  /*0470*/  MOV R2, R34 ;  /* 0x0000002200027202 */ /* 0x001fe20000000f00 */
[----:B------:R-:W-:Y:S01]  /*0480*/  IMAD.MOV.U32 R0, RZ, RZ, R35 ;  /* 0x000000ffff007224 */ /* 0x000fe200078e0023 */
[----:B------:R-:W-:-:S07]  /*0490*/  MOV R9, 0x4b0 ;  /* 0x000004b000097802 */ /* 0x000fce0000000f00 */
[----:B-12-4-:R-:W-:Y:S05]  /*04a0*/  CALL.REL.NOINC `($__internal_192_$__cuda_sm20_div_s64) ;  /* 0x00000034001c7944 */ /* 0x016fea0003c00000 */
        /* <DEDUP_REMOVED lines=8> */
.L_x_9425:
        /* <DEDUP_REMOVED lines=33> */
.L_x_9426:
[----:B------:R-:W-:Y:S01]  /*0740*/  IMAD.MOV.U32 R27, RZ, RZ, R31 ;  /* 0x000000ffff1b7224 */ /* 0x000fe200078e001f */
[----:B0-----:R-:W-:Y:S01]  /*0750*/  MOV R2, R34 ;  /* 0x0000002200027202 */ /* 0x001fe20000000f00 */
[----:B------:R-:W-:Y:S01]  /*0760*/  IMAD.MOV.U32 R0, RZ, RZ, R35 ;  /* 0x000000ffff007224 */ /* 0x000fe200078e0023 */
[----:B------:R-:W-:-:S07]  /*0770*/  MOV R9, 0x790 ;  /* 0x0000079000097802 */ /* 0x000fce0000000f00 */
[----:B----4-:R-:W-:Y:S05]  /*0780*/  CALL.REL.NOINC `($__internal_192_$__cuda_sm20_div_s64) ;  /* 0x0000003000647944 */ /* 0x010fea0003c00000 */
        /* <DEDUP_REMOVED lines=9> */
.L_x_9427:
        /* <DEDUP_REMOVED lines=35> */
.L_x_9428:
[----:B------:R-:W-:Y:S01]  /*0a50*/  MOV R27, R29 ;  /* 0x0000001d001b7202 */ /* 0x000fe20000000f00 */
[----:B------:R-:W-:Y:S01]  /*0a60*/  IMAD.MOV.U32 R2, RZ, RZ, R32 ;  /* 0x000000ffff027224 */ /* 0x000fe200078e0020 */
[----:B------:R-:W-:Y:S02]  /*0a70*/  MOV R0, R33 ;  /* 0x0000002100007202 */ /* 0x000fe40000000f00 */
[----:B------:R-:W-:-:S07]  /*0a80*/  MOV R9, 0xaa0 ;  /* 0x00000aa000097802 */ /* 0x000fce0000000f00 */
[----:B----4-:R-:W-:Y:S05]  /*0a90*/  CALL.REL.NOINC `($__internal_192_$__cuda_sm20_div_s64) ;  /* 0x0000002c00a07944 */ /* 0x010fea0003c00000 */
        /* <DEDUP_REMOVED lines=9> */
.L_x_9429:
        /* <DEDUP_REMOVED lines=33> */
.L_x_9430:
[----:B------:R-:W-:Y:S01]  /*0d40*/  IMAD.MOV.U32 R27, RZ, RZ, R28 ;  /* 0x000000ffff1b7224 */ /* 0x000fe200078e001c */
[----:B------:R-:W-:Y:S01]  /*0d50*/  MOV R2, R32 ;  /* 0x0000002000027202 */ /* 0x000fe20000000f00 */
[----:B------:R-:W-:Y:S01]  /*0d60*/  IMAD.MOV.U32 R0, RZ, RZ, R33 ;  /* 0x000000ffff007224 */ /* 0x000fe200078e0021 */
[----:B------:R-:W-:-:S07]  /*0d70*/  MOV R9, 0xd90 ;  /* 0x00000d9000097802 */ /* 0x000fce0000000f00 */
[----:B----4-:R-:W-:Y:S05]  /*0d80*/  CALL.REL.NOINC `($__internal_192_$__cuda_sm20_div_s64) ;  /* 0x0000002800e47944 */ /* 0x010fea0003c00000 */
        /* <DEDUP_REMOVED lines=8> */
.L_x_9431:
        /* <DEDUP_REMOVED lines=34> */
.L_x_9432:
        /* <DEDUP_REMOVED lines=14> */
.L_x_9433:
        /* <DEDUP_REMOVED lines=34> */
.L_x_9434:
[----:B------:R-:W-:Y:S01]  /*1330*/  MOV R27, R28 ;  /* 0x0000001c001b7202 */ /* 0x000fe20000000f00 */
[----:B------:R-:W-:Y:S01]  /*1340*/  IMAD.MOV.U32 R2, RZ, RZ, R32 ;  /* 0x000000ffff027224 */ /* 0x000fe200078e0020 */
[----:B------:R-:W-:Y:S02]  /*1350*/  MOV R0, R33 ;  /* 0x0000002100007202 */ /* 0x000fe40000000f00 */
[----:B------:R-:W-:-:S07]  /*1360*/  MOV R9, 0x1380 ;  /* 0x0000138000097802 */ /* 0x000fce0000000f00 */
[----:B----4-:R-:W-:Y:S05]  /*1370*/  CALL.REL.NOINC `($__internal_192_$__cuda_sm20_div_s64) ;  /* 0x0000002400687944 */ /* 0x010fea0003c00000 */
        /* <DEDUP_REMOVED lines=9> */
.L_x_9435:
        /* <DEDUP_REMOVED lines=34> */
.L_x_9436:
        /* <DEDUP_REMOVED lines=14> */
.L_x_9437:
        /* <DEDUP_REMOVED lines=34> */
.L_x_9438:
[----:B------:R-:W-:Y:S01]  /*1930*/  MOV R27, R30 ;  /* 0x0000001e001b7202 */ /* 0x000fe20000000f00 */
[----:B------:R-:W-:Y:S01]  /*1940*/  IMAD.MOV.U32 R2, RZ, RZ, R32 ;  /* 0x000000ffff027224 */ /* 0x000fe200078e0020 */
[----:B------:R-:W-:Y:S02]  /*1950*/  MOV R0, R33 ;  /* 0x0000002100007202 */ /* 0x000fe40000000f00 */
[----:B------:R-:W-:-:S07]  /*1960*/  MOV R9, 0x1980 ;  /* 0x0000198000097802 */ /* 0x000fce0000000f00 */
[----:B----4-:R-:W-:Y:S05]  /*1970*/  CALL.REL.NOINC `($__internal_192_$__cuda_sm20_div_s64) ;  /* 0x0000001c00e87944 */ /* 0x010fea0003c00000 */
        /* <DEDUP_REMOVED lines=9> */
.L_x_9439:
        /* <DEDUP_REMOVED lines=14> */
.L_x_9423:
        /* <DEDUP_REMOVED lines=33> */
.L_x_9442:
[----:B------:R-:W-:Y:S01]  /*1d00*/  IMAD.MOV.U32 R27, RZ, RZ, R32 ;  /* 0x000000ffff1b7224 */ /* 0x000fe200078e0020 */
[----:B0-----:R-:W-:Y:S01]  /*1d10*/  MOV R2, R16 ;  /* 0x0000001000027202 */ /* 0x001fe20000000f00 */
[----:B------:R-:W-:Y:S01]  /*1d20*/  IMAD.MOV.U32 R0, RZ, RZ, R17 ;  /* 0x000000ffff007224 */ /* 0x000fe200078e0011 */
[----:B------:R-:W-:-:S07]  /*1d30*/  MOV R9, 0x1d50 ;  /* 0x00001d5000097802 */ /* 0x000fce0000000f00 */
[----:B------:R-:W-:Y:S05]  /*1d40*/  CALL.REL.NOINC `($__internal_192_$__cuda_sm20_div_s64) ;  /* 0x0000001800f47944 */ /* 0x000fea0003c00000 */
        /* <DEDUP_REMOVED lines=8> */
.L_x_9443:
        /* <DEDUP_REMOVED lines=35> */
.L_x_9444:
[----:B------:R-:W-:Y:S01]  /*2000*/  IMAD.MOV.U32 R27, RZ, RZ, R17 ;  /* 0x000000ffff1b7224 */ /* 0x000fe200078e0011 */
[----:B0-----:R-:W-:Y:S01]  /*2010*/  MOV R2, R18 ;  /* 0x0000001200027202 */ /* 0x001fe20000000f00 */
[----:B------:R-:W-:Y:S01]  /*2020*/  IMAD.MOV.U32 R0, RZ, RZ, R19 ;  /* 0x000000ffff007224 */ /* 0x000fe200078e0013 */
[----:B------:R-:W-:-:S07]  /*2030*/  MOV R9, 0x2050 ;  /* 0x0000205000097802 */ /* 0x000fce0000000f00 */
[----:B------:R-:W-:Y:S05]  /*2040*/  CALL.REL.NOINC `($__internal_192_$__cuda_sm20_div_s64) ;  /* 0x0000001800347944 */ /* 0x000fea0003c00000 */
        /* <DEDUP_REMOVED lines=9> */
.L_x_9445:
        /* <DEDUP_REMOVED lines=36> */
.L_x_9446:
[----:B------:R-:W-:Y:S01]  /*2320*/  IMAD.MOV.U32 R27, RZ, RZ, R19 ;  /* 0x000000ffff1b7224 */ /* 0x000fe200078e0013 */
[----:B------:R-:W-:Y:S01]  /*2330*/  MOV R2, R28 ;  /* 0x0000001c00027202 */ /* 0x000fe20000000f00 */
[----:B------:R-:W-:Y:S01]  /*2340*/  IMAD.MOV.U32 R0, RZ, RZ, R29 ;  /* 0x000000ffff007224 */ /* 0x000fe200078e001d */
[----:B------:R-:W-:-:S07]  /*2350*/  MOV R9, 0x2370 ;  /* 0x0000237000097802 */ /* 0x000fce0000000f00 */
[----:B------:R-:W-:Y:S05]  /*2360*/  CALL.REL.NOINC `($__internal_192_$__cuda_sm20_div_s64) ;  /* 0x00000014006c7944 */ /* 0x000fea0003c00000 */
        /* <DEDUP_REMOVED lines=9> */
.L_x_9447:
        /* <DEDUP_REMOVED lines=37> */
.L_x_9448:
[----:B------:R-:W-:Y:S01]  /*2650*/  MOV R27, R18 ;  /* 0x00000012001b7202 */ /* 0x000fe20000000f00 */
[----:B------:R-:W-:Y:S01]  /*2660*/  IMAD.MOV.U32 R2, RZ, RZ, R28 ;  /* 0x000000ffff027224 */ /* 0x000fe200078e001c */
[----:B------:R-:W-:Y:S02]  /*2670*/  MOV R0, R29 ;  /* 0x0000001d00007202 */ /* 0x000fe40000000f00 */
[----:B------:R-:W-:-:S07]  /*2680*/  MOV R9, 0x26a0 ;  /* 0x000026a000097802 */ /* 0x000fce0000000f00 */
[----:B------:R-:W-:Y:S05]  /*2690*/  CALL.REL.NOINC `($__internal_192_$__cuda_sm20_div_s64) ;  /* 0x0000001000a07944 */ /* 0x000fea0003c00000 */
        /* <DEDUP_REMOVED lines=8> */
.L_x_9449:
        /* <DEDUP_REMOVED lines=9> */
.L_x_9441:
        /* <DEDUP_REMOVED lines=31> */
.L_x_9451:
        /* <DEDUP_REMOVED lines=13> */
.L_x_9452:
        /* <DEDUP_REMOVED lines=35> */
.L_x_9453:
[----:B------:R-:W-:Y:S01]  /*2ca0*/  MOV R27, R17 ;  /* 0x00000011001b7202 */ /* 0x000fe20000000f00 */
[----:B0-----:R-:W-:Y:S01]  /*2cb0*/  IMAD.MOV.U32 R2, RZ, RZ, R18 ;  /* 0x000000ffff027224 */ /* 0x001fe200078e0012 */
[----:B------:R-:W-:Y:S02]  /*2cc0*/  MOV R0, R19 ;  /* 0x0000001300007202 */ /* 0x000fe40000000f00 */
[----:B------:R-:W-:-:S07]  /*2cd0*/  MOV R9, 0x2cf0 ;  /* 0x00002cf000097802 */ /* 0x000fce0000000f00 */
[----:B------:R-:W-:Y:S05]  /*2ce0*/  CALL.REL.NOINC `($__internal_192_$__cuda_sm20_div_s64) ;  /* 0x0000000c000c7944 */ /* 0x000fea0003c00000 */
        /* <DEDUP_REMOVED lines=9> */
.L_x_9454:
        /* <DEDUP_REMOVED lines=10> */
.L_x_9450:
        /* <DEDUP_REMOVED lines=29> */
.L_x_9455:
[----:B------:R-:W-:-:S07]  /*2ff0*/  MOV R0, 0x3010 ;  /* 0x0000301000007802 */ /* 0x000fce0000000f00 */
[----:B0-----:R-:W-:Y:S05]  /*3000*/  CALL.REL.NOINC `($__internal_193_$__cuda_sm20_rem_s64) ;  /* 0x0000000c00947944 */ /* 0x001fea0003c00000 */
[----:B------:R-:W-:Y:S02]  /*3010*/  MOV R10, R2 ;  /* 0x00000002000a7202 */ /* 0x000fe40000000f00 */
[----:B------:R-:W-:-:S07]  /*3020*/  MOV R11, R9 ;  /* 0x00000009000b7202 */ /* 0x000fce0000000f00 */
.L_x_9456:
[----:B------:R-:W0:Y:S02]  /*3030*/  LDC.64 R12, c[0x0][0x398] ;  /* 0x0000e600ff0c7b82 */ /* 0x000e240000000a00 */
[----:B0-----:R-:W-:-:S06]  /*3040*/  IMAD.WIDE.U32 R2, R3, 0x8, R12 ;  /* 0x0000000803027825 */ /* 0x001fcc00078e000c */
[----:B------:R-:W2:Y:S02]  /*3050*/  LDG.E.64 R2, desc[UR10][R2.64] ;  /* 0x0000000a02027981 */ /* 0x000ea4000c1e1b00 */
[-C--:B--2---:R-:W-:Y:S02]  /*3060*/  IMAD R9, R3, R10.reuse, RZ ;  /* 0x0000000a03097224 */ /* 0x084fe400078e02ff */
[----:B------:R-:W-:-:S04]  /*3070*/  IMAD.WIDE.U32 R28, R2, R10, R28 ;  /* 0x0000000a021c7225 */ /* 0x000fc800078e001c */
[----:B------:R-:W-:-:S04]  /*3080*/  IMAD R9, R2, R11, R9 ;  /* 0x0000000b02097224 */ /* 0x000fc800078e0209 */
[----:B------:R-:W-:-:S07]  /*3090*/  IMAD.IADD R29, R29, 0x1, R9 ;  /* 0x000000011d1d7824 */ /* 0x000fce00078e0209 */
.L_x_9422:
        /* <DEDUP_REMOVED lines=33> */
.L_x_9461:
        /* <DEDUP_REMOVED lines=36> */
.L_x_9460:
[----:B------:R-:W-:Y:S05]  /*34f0*/  BSYNC.RECONVERGENT B0 ;  /* 0x0000000000007941 */ /* 0x000fea0003800200 */
.L_x_9459:
[----:B------:R-:W-:Y:S01]  /*3500*/  UIADD3 UR4, UPT, UPT, UR4, 0x8, URZ ;  /* 0x0000000804047890 */ /* 0x000fe2000fffe0ff */
[----:B------:R-:W-:Y:S01]  /*3510*/  SEL R2, RZ, 0x1, !P0 ;  /* 0x00000001ff027807 */ /* 0x000fe20004000000 */
[----:B------:R-:W-:Y:S01]  /*3520*/  IMAD R9, R6, 0x8, R9 ;  /* 0x0000000806097824 */ /* 0x000fe200078e0209 */
[----:B------:R-:W-:Y:S09]  /*3530*/  @P1 BRA `(.L_x_9461) ;  /* 0xfffffffc005c1947 */ /* 0x000ff2000383ffff */
[----:B------:R-:W-:-:S12]  /*3540*/  UIADD3 UR4, UPT, UPT, UR4, 0x1, URZ ;  /* 0x0000000104047890 */ /* 0x000fd8000fffe0ff */
.L_x_9458:
        /* <DEDUP_REMOVED lines=23> */
.L_x_9465:
[----:B------:R-:W-:Y:S05]  /*36c0*/  BSYNC.RECONVERGENT B0 ;  /* 0x0000000000007941 */ /* 0x000fea0003800200 */
.L_x_9464:
[----:B------:R-:W-:Y:S01]  /*36d0*/  SEL R2, RZ, 0x1, !P0 ;  /* 0x00000001ff027807 */ /* 0x000fe20004000000 */
[----:B------:R-:W-:-:S12]  /*36e0*/  UIADD3 UR4, UPT, UPT, UR4, 0x4, URZ ;  /* 0x0000000404047890 */ /* 0x000fd8000fffe0ff */
.L_x_9463:
        /* <DEDUP_REMOVED lines=14> */
.L_x_9468:
[----:B------:R-:W-:Y:S05]  /*37d0*/  BSYNC.RECONVERGENT B0 ;  /* 0x0000000000007941 */ /* 0x000fea0003800200 */
.L_x_9467:
[----:B------:R-:W-:Y:S01]  /*37e0*/  SEL R2, RZ, 0x1, !P0 ;  /* 0x00000001ff027807 */ /* 0x000fe20004000000 */
[----:B------:R-:W-:-:S12]  /*37f0*/  UIADD3 UR4, UPT, UPT, UR4, 0x2, URZ ;  /* 0x0000000204047890 */ /* 0x000fd8000fffe0ff */
.L_x_9466:
        /* <DEDUP_REMOVED lines=8> */
.L_x_9462:
[----:B-1----:R1:W-:Y:S02]  /*3880*/  STS.U8 [R7+UR5], R2 ;  /* 0x0000000207007988 */ /* 0x0023e40008000005 */
.L_x_9457:
        /* <DEDUP_REMOVED lines=9> */
        .weak           $__internal_192_$__cuda_sm20_div_s64
        .type           $__internal_192_$__cuda_sm20_div_s64,@function
        .size           $__internal_192_$__cuda_sm20_div_s64,($__internal_193_$__cuda_sm20_rem_s64 - $__internal_192_$__cuda_sm20_div_s64)
$__internal_192_$__cuda_sm20_div_s64:
        /* <DEDUP_REMOVED lines=83> */
[----:B------:R-:W-:Y:S06]  /*3e50*/  RET.REL.NODEC R12 `(contiguous_all3_i8) ;  /* 0xffffffc00c687950 */ /* 0x000fec0003c3ffff */
        .weak           $__internal_193_$__cuda_sm20_rem_s64
        .type           $__internal_193_$__cuda_sm20_rem_s64,@function
        .size           $__internal_193_$__cuda_sm20_rem_s64,(.L_x_30509 - $__internal_193_$__cuda_sm20_rem_s64)
$__internal_193_$__cuda_sm20_rem_s64:
        /* <DEDUP_REMOVED lines=66> */
[----:B------:R-:W-:Y:S06]  /*4280*/  RET.REL.NODEC R10 `(contiguous_all3_i8) ;  /* 0xffffffbc0a5c7950 */ /* 0x000fec0003c3ffff */
.L_x_9469:
        /* <DEDUP_REMOVED lines=15> */
.L_x_30509:


//--------------------- .text.contiguous_all22_i8 --------------------------
	.section	.text.contiguous_all22_i8,"ax",@progbits
	.align	128
        .global         contiguous_all22_i8
        .type           contiguous_all22_i8,@function
        .size           contiguous_all22_i8,(.L_x_31146 - contiguous_all22_i8)
        .other          contiguous_all22_i8,@"STO_CUDA_ENTRY STV_DEFAULT"
contiguous_all22_i8:
.text.contiguous_all22_i8:
        /* <DEDUP_REMOVED lines=47> */
.L_x_9473:
[----:B------:R-:W-:Y:S05]  /*02f0*/  BSYNC.RECONVERGENT B1 ;  /* 0x0000000000017941 */ /* 0x000fea0003800200 */
.L_x_9472:
[----:B------:R-:W-:-:S05]  /*0300*/  SEL R3, RZ, 0x1, !P0 ;  /* 0x00000001ff037807 */ /* 0x000fca0004000000 */
[----:B------:R0:W-:Y:S01]  /*0310*/  STS.U8 [R0+UR4], R3 ;  /* 0x0000000300007988 */ /* 0x0001e20008000004 */
[----:B------:R-:W-:Y:S05]  /*0320*/  BRA `(.L_x_9474) ;  /* 0x0000000000307947 */ /* 0x000fea0003800000 */
.L_x_9471:
        /* <DEDUP_REMOVED lines=12> */
.L_x_9474:
[----:B------:R-:W-:Y:S05]  /*03f0*/  BSYNC.RECONVERGENT B0 ;  /* 0x0000000000007941 */ /* 0x000fea0003800200 */
.L_x_9470:
[----:B------:R-:W-:Y:S01]  /*0400*/  BAR.SYNC.DEFER_BLOCKING 0x0 ;  /* 0x0000000000007b1d */ /* 0x000fe20000010000 */
[----:B------:R-:W-:-:S09]  /*0410*/  UISETP.GE.U32.AND UP0, UPT, UR5, 0x42, UPT ;  /* 0x000000420500788c */ /* 0x000fd2000bf06070 */
[----:B------:R-:W-:Y:S05]  /*0420*/  BRA.U !UP0, `(.L_x_9475) ;  /* 0x00000001083c7547 */ /* 0x000fea000b800000 */
.L_x_9478:
        /* <DEDUP_REMOVED lines=10> */
.L_x_9477:
[----:B------:R-:W-:Y:S05]  /*04d0*/  BSYNC.RECONVERGENT B0 ;  /* 0x0000000000007941 */ /* 0x000fea0003800200 */
.L_x_9476:
[----:B------:R-:W-:Y:S01]  /*04e0*/  BAR.SYNC.DEFER_BLOCKING 0x0 ;  /* 0x0000000000007b1d */ /* 0x000fe20000010000 */
[----:B------:R-:W-:-:S05]  /*04f0*/  UISETP.GT.U32.AND UP0, UPT, UR5, 0x83, UPT ;  /* 0x000000830500788c */ /* 0x000fca000bf04070 */
[----:B------:R-:W-:-:S04]  /*0500*/  UMOV UR5, UR9 ;  /* 0x0000000900057c82 */ /* 0x000fc80008000000 */
[----:B------:R-:W-:Y:S05]  /*0510*/  BRA.U UP0, `(.L_x_9478) ;  /* 0xfffffffd00c47547 */ /* 0x000fea000b83ffff */
.L_x_9475:
        /* <DEDUP_REMOVED lines=57> */
.L_x_9479:
        /* <DEDUP_REMOVED lines=13> */
.L_x_31146:


//--------------------- .text.contiguous_all2_i8  --------------------------
	.section	.text.contiguous_all2_i8,"ax",@progbits
	.align	128
        .global         contiguous_all2_i8
        .type           contiguous_all2_i8,@function
        .size           contiguous_all2_i8,(.L_x_30511 - contiguous_all2_i8)
        .other          contiguous_all2_i8,@"STO_CUDA_ENTRY STV_DEFAULT"
contiguous_all2_i8:
.text.contiguous_all2_i8:
        /* <DEDUP_REMOVED lines=58> */
.L_x_9508:
        /* <DEDUP_REMOVED lines=32> */
.L_x_9485:
[----:B------:R-:W-:Y:S01]  /*05a0*/  MOV R26, R4 ;  /* 0x00000004001a7202 */ /* 0x000fe20000000f00 */
[----:B------:R-:W-:Y:S01]  /*05b0*/  IMAD.MOV.U32 R11, RZ, RZ, R3 ;  /* 0x000000ffff0b7224 */ /* 0x000fe200078e0003 */
[----:B------:R-:W-:Y:S01]  /*05c0*/  MOV R10, R40 ;  /* 0x00000028000a7202 */ /* 0x000fe20000000f00 */
[----:B------:R-:W-:Y:S01]  /*05d0*/  IMAD.MOV.U32 R9, RZ, RZ, R41 ;  /* 0x000000ffff097224 */ /* 0x000fe200078e0029 */
[----:B------:R-:W-:-:S07]  /*05e0*/  MOV R8, 0x600 ;  /* 0x0000060000087802 */ /* 0x000fce0000000f00 */
[----:B-1----:R-:W-:Y:S05]  /*05f0*/  CALL.REL.NOINC `($__internal_194_$__cuda_sm20_div_s64) ;  /* 0x00000064008c7944 */ /* 0x002fea0003c00000 */
        /* <DEDUP_REMOVED lines=10> */
.L_x_9486:
[----:B------:R-:W-:Y:S05]  /*06a0*/  BSYNC.RECONVERGENT B1 ;  /* 0x0000000000017941 */ /* 0x000fea0003800200 */
.L_x_9484:
        /* <DEDUP_REMOVED lines=33> */
.L_x_9488:
[----:B------:R-:W-:Y:S01]  /*08c0*/  IMAD.MOV.U32 R26, RZ, RZ, R18 ;  /* 0x000000ffff1a7224 */ /* 0x000fe200078e0012 */
[----:B------:R-:W-:Y:S01]  /*08d0*/  MOV R11, R19 ;  /* 0x00000013000b7202 */ /* 0x000fe20000000f00 */
[----:B------:R-:W-:Y:S01]  /*08e0*/  IMAD.MOV.U32 R10, RZ, RZ, R40 ;  /* 0x000000ffff0a7224 */ /* 0x000fe200078e0028 */
[----:B------:R-:W-:Y:S02]  /*08f0*/  MOV R9, R41 ;  /* 0x0000002900097202 */ /* 0x000fe40000000f00 */
[----:B------:R-:W-:-:S07]  /*0900*/  MOV R8, 0x920 ;  /* 0x0000092000087802 */ /* 0x000fce0000000f00 */
[----:B------:R-:W-:Y:S05]  /*0910*/  CALL.REL.NOINC `($__internal_194_$__cuda_sm20_div_s64) ;  /* 0x0000006000c47944 */ /* 0x000fea0003c00000 */
        /* <DEDUP_REMOVED lines=8> */
.L_x_9489:
[----:B------:R-:W-:Y:S05]  /*09a0*/  BSYNC.RECONVERGENT B1 ;  /* 0x0000000000017941 */ /* 0x000fea0003800200 */
.L_x_9487:
        /* <DEDUP_REMOVED lines=34> */
.L_x_9491:
        /* <DEDUP_REMOVED lines=16> */
.L_x_9492:
[----:B------:R-:W-:Y:S05]  /*0cd0*/  BSYNC.RECONVERGENT B1 ;  /* 0x0000000000017941 */ /* 0x000fea0003800200 */
.L_x_9490:
        /* <DEDUP_REMOVED lines=35> */
.L_x_9494:
[----:B------:R-:W-:Y:S01]  /*0f10*/  MOV R26, R44 ;  /* 0x0000002c001a7202 */ /* 0x000fe20000000f00 */
[----:B------:R-:W-:Y:S01]  /*0f20*/  IMAD.MOV.U32 R11, RZ, RZ, R45 ;  /* 0x000000ffff0b7224 */ /* 0x000fe200078e002d */
[----:B------:R-:W-:Y:S01]  /*0f30*/  MOV R10, R42 ;  /* 0x0000002a000a7202 */ /* 0x000fe20000000f00 */
[----:B------:R-:W-:Y:S01]  /*0f40*/  IMAD.MOV.U32 R9, RZ, RZ, R43 ;  /* 0x000000ffff097224 */ /* 0x000fe200078e002b */
[----:B------:R-:W-:-:S07]  /*0f50*/  MOV R8, 0xf70 ;  /* 0x00000f7000087802 */ /* 0x000fce0000000f00 */
[----:B------:R-:W-:Y:S05]  /*0f60*/  CALL.REL.NOINC `($__internal_194_$__cuda_sm20_div_s64) ;  /* 0x0000005c00307944 */ /* 0x000fea0003c00000 */
        /* <DEDUP_REMOVED lines=11> */
.L_x_9495:
[----:B------:R-:W-:Y:S05]  /*1020*/  BSYNC.RECONVERGENT B1 ;  /* 0x0000000000017941 */ /* 0x000fea0003800200 */
.L_x_9493:
        /* <DEDUP_REMOVED lines=37> */
.L_x_9497:
[----:B------:R-:W-:Y:S01]  /*1280*/  MOV R26, R38 ;  /* 0x00000026001a7202 */ /* 0x000fe20000000f00 */
[----:B------:R-:W-:Y:S01]  /*1290*/  IMAD.MOV.U32 R11, RZ, RZ, R39 ;  /* 0x000000ffff0b7224 */ /* 0x000fe200078e0027 */
[----:B------:R-:W-:Y:S01]  /*12a0*/  MOV R10, R20 ;  /* 0x00000014000a7202 */ /* 0x000fe20000000f00 */
[----:B------:R-:W-:Y:S01]  /*12b0*/  IMAD.MOV.U32 R9, RZ, RZ, R21 ;  /* 0x000000ffff097224 */ /* 0x000fe200078e0015 */
[----:B------:R-:W-:-:S07]  /*12c0*/  MOV R8, 0x12e0 ;  /* 0x000012e000087802 */ /* 0x000fce0000000f00 */
[----:B------:R-:W-:Y:S05]  /*12d0*/  CALL.REL.NOINC `($__internal_194_$__cuda_sm20_div_s64) ;  /* 0x0000005800547944 */ /* 0x000fea0003c00000 */
        /* <DEDUP_REMOVED lines=10> */
.L_x_9498:
[----:B------:R-:W-:Y:S05]  /*1380*/  BSYNC.RECONVERGENT B1 ;  /* 0x0000000000017941 */ /* 0x000fea0003800200 */
.L_x_9496:
        /* <DEDUP_REMOVED lines=34> */
.L_x_9500:
[----:B------:R-:W-:Y:S01]  /*15b0*/  MOV R26, R42 ;  /* 0x0000002a001a7202 */ /* 0x000fe20000000f00 */
[----:B------:R-:W-:Y:S01]  /*15c0*/  IMAD.MOV.U32 R11, RZ, RZ, R43 ;  /* 0x000000ffff0b7224 */ /* 0x000fe200078e002b */
[----:B------:R-:W-:Y:S01]  /*15d0*/  MOV R10, R20 ;  /* 0x00000014000a7202 */ /* 0x000fe20000000f00 */
[----:B------:R-:W-:Y:S01]  /*15e0*/  IMAD.MOV.U32 R9, RZ, RZ, R21 ;  /* 0x000000ffff097224 */ /* 0x000fe200078e0015 */
[----:B------:R-:W-:-:S07]  /*15f0*/  MOV R8, 0x1610 ;  /* 0x0000161000087802 */ /* 0x000fce0000000f00 */
[----:B------:R-:W-:Y:S05]  /*1600*/  CALL.REL.NOINC `($__internal_194_$__cuda_sm20_div_s64) ;  /* 0x0000005400887944 */ /* 0x000fea0003c00000 */
        /* <DEDUP_REMOVED lines=11> */
.L_x_9501:
[----:B------:R-:W-:Y:S05]  /*16c0*/  BSYNC.RECONVERGENT B1 ;  /* 0x0000000000017941 */ /* 0x000fea0003800200 */
.L_x_9499:
        /* <DEDUP_REMOVED lines=34> */
.L_x_9503:
        /* <DEDUP_REMOVED lines=17> */
.L_x_9504:
[----:B------:R-:W-:Y:S05]  /*1a00*/  BSYNC.RECONVERGENT B1 ;  /* 0x0000000000017941 */ /* 0x000fea0003800200 */
.L_x_9502:
        /* <DEDUP_REMOVED lines=35> */
.L_x_9506:
[----:B------:R-:W-:Y:S01]  /*1c40*/  IMAD.MOV.U32 R26, RZ, RZ, R18 ;  /* 0x000000ffff1a7224 */ /* 0x000fe200078e0012 */
[----:B------:R-:W-:Y:S01]  /*1c50*/  MOV R11, R19 ;  /* 0x00000013000b7202 */ /* 0x000fe20000000f00 */
[----:B------:R-:W-:Y:S01]  /*1c60*/  IMAD.MOV.U32 R10, RZ, RZ, R20 ;  /* 0x000000ffff0a7224 */ /* 0x000fe200078e0014 */
[----:B------:R-:W-:Y:S02]  /*1c70*/  MOV R9, R21 ;  /* 0x0000001500097202 */ /* 0x000fe40000000f00 */
[----:B------:R-:W-:-:S07]  /*1c80*/  MOV R8, 0x1ca0 ;  /* 0x00001ca000087802 */ /* 0x000fce0000000f00 */
[----:B------:R-:W-:Y:S05]  /*1c90*/  CALL.REL.NOINC `($__internal_194_$__cuda_sm20_div_s64) ;  /* 0x0000004c00e47944 */ /* 0x000fea0003c00000 */
        /* <DEDUP_REMOVED lines=11> */
.L_x_9507:
[----:B------:R-:W-:Y:S05]  /*1d50*/  BSYNC.RECONVERGENT B1 ;  /* 0x0000000000017941 */ /* 0x000fea0003800200 */
.L_x_9505:
        /* <DEDUP_REMOVED lines=9> */
.L_x_9483:
        /* <DEDUP_REMOVED lines=35> */
.L_x_9511:
        /* <DEDUP_REMOVED lines=16> */
.L_x_9512:
[----:B------:R-:W-:Y:S05]  /*2120*/  BSYNC.RECONVERGENT B1 ;  /* 0x0000000000017941 */ /* 0x000fea0003800200 */
.L_x_9510:
        /* <DEDUP_REMOVED lines=34> */
.L_x_9514:
        /* <DEDUP_REMOVED lines=14> */
.L_x_9515:
[----:B------:R-:W-:Y:S05]  /*2430*/  BSYNC.RECONVERGENT B1 ;  /* 0x0000000000017941 */ /* 0x000fea0003800200 */
.L_x_9513:
        /* <DEDUP_REMOVED lines=35> */
.L_x_9517:
        /* <DEDUP_REMOVED lines=17> */
.L_x_9518:
[----:B------:R-:W-:Y:S05]  /*2780*/  BSYNC.RECONVERGENT B1 ;  /* 0x0000000000017941 */ /* 0x000fea0003800200 */
.L_x_9516:
        /* <DEDUP_REMOVED lines=35> */
.L_x_9520:
        /* <DEDUP_REMOVED lines=16> */
.L_x_9521:
[----:B------:R-:W-:Y:S05]  /*2ac0*/  BSYNC.RECONVERGENT B1 ;  /* 0x0000000000017941 */ /* 0x000fea0003800200 */
.L_x_9519:
[----:B------:R-:W-:Y:S01]  /*2ad0*/  IMAD R9, R9, R22, RZ ;  /* 0x0000001609097224 */ /* 0x000fe200078e02ff */
[----:B------:R-:W-:Y:S01]  /*2ae0*/  IADD3 R5, PT, PT, R5, -0x2, RZ ;  /* 0xfffffffe05057810 */ /* 0x000fe20007ffe0ff */
[----:B------:R-:W-:Y:S02]  /*2af0*/  IMAD.MOV.U32 R6, RZ, RZ, R20 ;  /* 0x000000ffff067224 */ /* 0x000fe400078e0014 */
[-C--:B------:R-:W-:Y:S02]  /*2b00*/  IMAD R9, R23, R8.reuse, R9 ;  /* 0x0000000817097224 */ /* 0x080fe400078e0209 */
[----:B------:R-:W-:-:S04]  /*2b10*/  IMAD.WIDE.U32 R20, R22, R8, R6 ;  /* 0x0000000816147225 */ /* 0x000fc800078e0006 */
[----:B------:R-:W-:-:S07]  /*2b20*/  IMAD.IADD R21, R21, 0x1, R9 ;  /* 0x0000000115157824 */ /* 0x000fce00078e0209 */
.L_x_9509:
        /* <DEDUP_REMOVED lines=31> */
.L_x_9523:
[----:B------:R-:W-:Y:S01]  /*2d20*/  MOV R23, R3 ;  /* 0x0000000300177202 */ /* 0x000fe20000000f00 */
[----:B------:R-:W-:Y:S01]  /*2d30*/  IMAD.MOV.U32 R22, RZ, RZ, R6 ;  /* 0x000000ffff167224 */ /* 0x000fe200078e0006 */
[----:B------:R-:W-:Y:S02]  /*2d40*/  MOV R3, R7 ;  /* 0x0000000700037202 */ /* 0x000fe40000000f00 */
[----:B------:R-:W-:-:S07]  /*2d50*/  MOV R24, 0x2d70 ;  /* 0x00002d7000187802 */ /* 0x000fce0000000f00 */
[----:B------:R-:W-:Y:S05]  /*2d60*/  CALL.REL.NOINC `($__internal_195_$__cuda_sm20_rem_s64) ;  /* 0x0000004000fc7944 */ /* 0x000fea0003c00000 */
[----:B------:R-:W-:-:S07]  /*2d70*/  IMAD.MOV.U32 R8, RZ, RZ, R4 ;  /* 0x000000ffff087224 */ /* 0x000fce00078e0004 */
.L_x_9524:
[----:B------:R-:W-:Y:S05]  /*2d80*/  BSYNC.RECONVERGENT B1 ;  /* 0x0000000000017941 */ /* 0x000fea0003800200 */
.L_x_9522:
        /* <DEDUP_REMOVED lines=30> */
.L_x_9526:
[----:B------:R-:W-:Y:S01]  /*2f70*/  MOV R22, R6 ;  /* 0x0000000600167202 */ /* 0x000fe20000000f00 */
[----:B------:R-:W-:Y:S01]  /*2f80*/  IMAD.MOV.U32 R3, RZ, RZ, R7 ;  /* 0x000000ffff037224 */ /* 0x000fe200078e0007 */
[----:B------:R-:W-:Y:S01]  /*2f90*/  MOV R4, R18 ;  /* 0x0000001200047202 */ /* 0x000fe20000000f00 */
[----:B------:R-:W-:Y:S01]  /*2fa0*/  IMAD.MOV.U32 R23, RZ, RZ, R19 ;  /* 0x000000ffff177224 */ /* 0x000fe200078e0013 */
[----:B------:R-:W-:-:S07]  /*2fb0*/  MOV R24, 0x2fd0 ;  /* 0x00002fd000187802 */ /* 0x000fce0000000f00 */
[----:B------:R-:W-:Y:S05]  /*2fc0*/  CALL.REL.NOINC `($__internal_195_$__cuda_sm20_rem_s64) ;  /* 0x0000004000647944 */ /* 0x000fea0003c00000 */
[----:B------:R-:W-:-:S07]  /*2fd0*/  MOV R5, R9 ;  /* 0x0000000900057202 */ /* 0x000fce0000000f00 */
.L_x_9527:
[----:B------:R-:W-:Y:S05]  /*2fe0*/  BSYNC.RECONVERGENT B1 ;  /* 0x0000000000017941 */ /* 0x000fea0003800200 */
.L_x_9525:
[----:B------:R-:W-:Y:S02]  /*2ff0*/  IMAD R3, R5, R14, RZ ;  /* 0x0000000e05037224 */ /* 0x000fe400078e02ff */
[----:B------:R-:W-:-:S04]  /*3000*/  IMAD.WIDE.U32 R20, R14, R4, R20 ;  /* 0x000000040e147225 */ /* 0x000fc800078e0014 */
[----:B------:R-:W-:-:S04]  /*3010*/  IMAD R3, R15, R4, R3 ;  /* 0x000000040f037224 */ /* 0x000fc800078e0203 */
[----:B------:R-:W-:-:S07]  /*3020*/  IMAD.IADD R21, R21, 0x1, R3 ;  /* 0x0000000115157824 */ /* 0x000fce00078e0203 */
.L_x_9482:
        /* <DEDUP_REMOVED lines=12> */
.L_x_9529:
[----:B------:R-:W-:Y:S05]  /*30f0*/  BSYNC.RECONVERGENT B1 ;  /* 0x0000000000017941 */ /* 0x000fea0003800200 */
.L_x_9528:
[----:B------:R-:W-:-:S05]  /*3100*/  SEL R3, RZ, 0x1, !P0 ;  /* 0x00000001ff037807 */ /* 0x000fca0004000000 */
[----:B------:R0:W-:Y:S01]  /*3110*/  STS.U8 [R0+UR4], R3 ;  /* 0x0000000300007988 */ /* 0x0001e20008000004 */
[----:B------:R-:W-:Y:S05]  /*3120*/  BRA `(.L_x_9530) ;  /* 0x0000003400907947 */ /* 0x000fea0003800000 */
.L_x_9481:
        /* <DEDUP_REMOVED lines=20> */
.L_x_9557:
        /* <DEDUP_REMOVED lines=31> */
.L_x_9534:
[----:B------:R-:W-:Y:S01]  /*3460*/  MOV R26, R4 ;  /* 0x00000004001a7202 */ /* 0x000fe20000000f00 */
[----:B------:R-:W-:Y:S01]  /*3470*/  IMAD.MOV.U32 R11, RZ, RZ, R5 ;  /* 0x000000ffff0b7224 */ /* 0x000fe200078e0005 */
[----:B------:R-:W-:Y:S01]  /*3480*/  MOV R10, R36 ;  /* 0x00000024000a7202 */ /* 0x000fe20000000f00 */
[----:B------:R-:W-:Y:S01]  /*3490*/  IMAD.MOV.U32 R9, RZ, RZ, R37 ;  /* 0x000000ffff097224 */ /* 0x000fe200078e0025 */
[----:B------:R-:W-:-:S07]  /*34a0*/  MOV R8, 0x34c0 ;  /* 0x000034c000087802 */ /* 0x000fce0000000f00 */
[----:B-123--:R-:W-:Y:S05]  /*34b0*/  CALL.REL.NOINC `($__internal_194_$__cuda_sm20_div_s64) ;  /* 0x0000003400dc7944 */ /* 0x00efea0003c00000 */
        /* <DEDUP_REMOVED lines=8> */
.L_x_9535:
[----:B------:R-:W-:Y:S05]  /*3540*/  BSYNC.RECONVERGENT B1 ;  /* 0x0000000000017941 */ /* 0x000fea0003800200 */
.L_x_9533:
        /* <DEDUP_REMOVED lines=37> */
.L_x_9537:
[----:B------:R-:W-:Y:S01]  /*37a0*/  IMAD.MOV.U32 R26, RZ, RZ, R36 ;  /* 0x000000ffff1a7224 */ /* 0x000fe200078e0024 */
[----:B------:R-:W-:Y:S01]  /*37b0*/  MOV R11, R37 ;  /* 0x00000025000b7202 */ /* 0x000fe20000000f00 */
[----:B------:R-:W-:Y:S01]  /*37c0*/  IMAD.MOV.U32 R10, RZ, RZ, R38 ;  /* 0x000000ffff0a7224 */ /* 0x000fe200078e0026 */
[----:B------:R-:W-:Y:S02]  /*37d0*/  MOV R9, R39 ;  /* 0x0000002700097202 */ /* 0x000fe40000000f00 */
[----:B------:R-:W-:-:S07]  /*37e0*/  MOV R8, 0x3800 ;  /* 0x0000380000087802 */ /* 0x000fce0000000f00 */
[----:B-1----:R-:W-:Y:S05]  /*37f0*/  CALL.REL.NOINC `($__internal_194_$__cuda_sm20_div_s64) ;  /* 0x00000034000c7944 */ /* 0x002fea0003c00000 */
        /* <DEDUP_REMOVED lines=10> */
.L_x_9538:
[----:B------:R-:W-:Y:S05]  /*38a0*/  BSYNC.RECONVERGENT B1 ;  /* 0x0000000000017941 */ /* 0x000fea0003800200 */
.L_x_9536:
        /* <DEDUP_REMOVED lines=38> */
.L_x_9540:
        /* <DEDUP_REMOVED lines=17> */
.L_x_9541:
[----:B------:R-:W-:Y:S05]  /*3c20*/  BSYNC.RECONVERGENT B1 ;  /* 0x0000000000017941 */ /* 0x000fea0003800200 */
.L_x_9539:
        /* <DEDUP_REMOVED lines=38> */
.L_x_9543:
[----:B------:R-:W-:Y:S01]  /*3e90*/  MOV R26, R36 ;  /* 0x00000024001a7202 */ /* 0x000fe20000000f00 */
[----:B------:R-:W-:Y:S01]  /*3ea0*/  IMAD.MOV.U32 R11, RZ, RZ, R37 ;  /* 0x000000ffff0b7224 */ /* 0x000fe200078e0025 */
[----:B------:R-:W-:Y:S01]  /*3eb0*/  MOV R10, R38 ;  /* 0x00000026000a7202 */ /* 0x000fe20000000f00 */
[----:B------:R-:W-:Y:S01]  /*3ec0*/  IMAD.MOV.U32 R9, RZ, RZ, R39 ;  /* 0x000000ffff097224 */ /* 0x000fe200078e0027 */
[----:B------:R-:W-:-:S07]  /*3ed0*/  MOV R8, 0x3ef0 ;  /* 0x00003ef000087802 */ /* 0x000fce0000000f00 */
[----:B-1----:R-:W-:Y:S05]  /*3ee0*/  CALL.REL.NOINC `($__internal_194_$__cuda_sm20_div_s64) ;  /* 0x0000002c00507944 */ /* 0x002fea0003c00000 */
        /* <DEDUP_REMOVED lines=11> */
.L_x_9544:
[----:B------:R-:W-:Y:S05]  /*3fa0*/  BSYNC.RECONVERGENT B1 ;  /* 0x0000000000017941 */ /* 0x000fea0003800200 */
.L_x_9542:
        /* <DEDUP_REMOVED lines=38> */
.L_x_9546:
        /* <DEDUP_REMOVED lines=17> */
.L_x_9547:
[----:B------:R-:W-:Y:S05]  /*4320*/  BSYNC.RECONVERGENT B1 ;  /* 0x0000000000017941 */ /* 0x000fea0003800200 */
.L_x_9545:
        /* <DEDUP_REMOVED lines=38> */
.L_x_9549:
        /* <DEDUP_REMOVED lines=17> */
.L_x_9550:
[----:B------:R-:W-:Y:S05]  /*46a0*/  BSYNC.RECONVERGENT B1 ;  /* 0x0000000000017941 */ /* 0x000fea0003800200 */
.L_x_9548:
        /* <DEDUP_REMOVED lines=38> */
.L_x_9552:
        /* <DEDUP_REMOVED lines=17> */
.L_x_9553:
[----:B------:R-:W-:Y:S05]  /*4a20*/  BSYNC.RECONVERGENT B1 ;  /* 0x0000000000017941 */ /* 0x000fea0003800200 */
.L_x_9551:
        /* <DEDUP_REMOVED lines=36> */
.L_x_9555:
        /* <DEDUP_REMOVED lines=17> */
.L_x_9556:
[----:B------:R-:W-:Y:S05]  /*4d80*/  BSYNC.RECONVERGENT B1 ;  /* 0x0000000000017941 */ /* 0x000fea0003800200 */
.L_x_9554:
        /* <DEDUP_REMOVED lines=14> */
.L_x_9532:
        /* <DEDUP_REMOVED lines=36> */
.L_x_9560:
        /* <DEDUP_REMOVED lines=15> */
.L_x_9561:
[----:B------:R-:W-:Y:S05]  /*51a0*/  BSYNC.RECONVERGENT B1 ;  /* 0x0000000000017941 */ /* 0x000fea0003800200 */
.L_x_9559:
        /* <DEDUP_REMOVED lines=39> */
.L_x_9563:
        /* <DEDUP_REMOVED lines=17> */
.L_x_9564:
[----:B------:R-:W-:Y:S05]  /*5530*/  BSYNC.RECONVERGENT B1 ;  /* 0x0000000000017941 */ /* 0x000fea0003800200 */
.L_x_9562:
        /* <DEDUP_REMOVED lines=39> */
.L_x_9566:
[----:B------:R-:W-:Y:S01]  /*57b0*/  MOV R26, R20 ;  /* 0x00000014001a7202 */ /* 0x000fe20000000f00 */
[----:B------:R-:W-:Y:S01]  /*57c0*/  IMAD.MOV.U32 R10, RZ, RZ, R22 ;  /* 0x000000ffff0a7224 */ /* 0x000fe200078e0016 */
[----:B------:R-:W-:Y:S02]  /*57d0*/  MOV R11, R21 ;  /* 0x00000015000b7202 */ /* 0x000fe40000000f00 */
[----:B------:R-:W-:Y:S02]  /*57e0*/  MOV R9, R23 ;  /* 0x0000001700097202 */ /* 0x000fe40000000f00 */
[----:B------:R-:W-:-:S07]  /*57f0*/  MOV R8, 0x5810 ;  /* 0x0000581000087802 */ /* 0x000fce0000000f00 */
[----:B------:R-:W-:Y:S05]  /*5800*/  CALL.REL.NOINC `($__internal_194_$__cuda_sm20_div_s64) ;  /* 0x0000001400087944 */ /* 0x000fea0003c00000 */
        /* <DEDUP_REMOVED lines=11> */
.L_x_9567:
[----:B------:R-:W-:Y:S05]  /*58c0*/  BSYNC.RECONVERGENT B1 ;  /* 0x0000000000017941 */ /* 0x000fea0003800200 */
.L_x_9565:
        /* <DEDUP_REMOVED lines=40> */
.L_x_9569:
[----:B------:R-:W-:Y:S01]  /*5b50*/  MOV R26, R20 ;  /* 0x00000014001a7202 */ /* 0x000fe20000000f00 */
[----:B------:R-:W-:Y:S01]  /*5b60*/  IMAD.MOV.U32 R11, RZ, RZ, R21 ;  /* 0x000000ffff0b7224 */ /* 0x000fe200078e0015 */
[----:B------:R-:W-:Y:S02]  /*5b70*/  MOV R10, R4 ;  /* 0x00000004000a7202 */ /* 0x000fe40000000f00 */
        /* <DEDUP_REMOVED lines=14> */
.L_x_9570:
[----:B------:R-:W-:Y:S05]  /*5c60*/  BSYNC.RECONVERGENT B1 ;  /* 0x0000000000017941 */ /* 0x000fea0003800200 */
.L_x_9568:
        /* <DEDUP_REMOVED lines=10> */
.L_x_9558:
        /* <DEDUP_REMOVED lines=34> */
.L_x_9573:
        /* <DEDUP_REMOVED lines=15> */
.L_x_9574:
[----:B------:R-:W-:Y:S05]  /*6020*/  BSYNC.RECONVERGENT B1 ;  /* 0x0000000000017941 */ /* 0x000fea0003800200 */
.L_x_9572:
        /* <DEDUP_REMOVED lines=39> */
.L_x_9576:
        /* <DEDUP_REMOVED lines=17> */
.L_x_9577:
[----:B------:R-:W-:Y:S05]  /*63b0*/  BSYNC.RECONVERGENT B1 ;  /* 0x0000000000017941 */ /* 0x000fea0003800200 */
.L_x_9575:
        /* <DEDUP_REMOVED lines=10> */
.L_x_9571:
        /* <DEDUP_REMOVED lines=30> */
.L_x_9579:
[----:B------:R-:W-:Y:S02]  /*6640*/  MOV R3, R23 ;  /* 0x0000001700037202 */ /* 0x000fe40000000f00 */
[----:B------:R-:W-:Y:S02]  /*6650*/  MOV R23, R5 ;  /* 0x0000000500177202 */ /* 0x000fe40000000f00 */
[----:B------:R-:W-:-:S07]  /*6660*/  MOV R24, 0x6680 ;  /* 0x0000668000187802 */ /* 0x000fce0000000f00 */
[----:B------:R-:W-:Y:S05]  /*6670*/  CALL.REL.NOINC `($__internal_195_$__cuda_sm20_rem_s64) ;  /* 0x0000000800b87944 */ /* 0x000fea0003c00000 */
[----:B------:R-:W-:-:S07]  /*6680*/  IMAD.MOV.U32 R5, RZ, RZ, R9 ;  /* 0x000000ffff057224 */ /* 0x000fce00078e0009 */
.L_x_9580:
[----:B------:R-:W-:Y:S05]  /*6690*/  BSYNC.RECONVERGENT B1 ;  /* 0x0000000000017941 */ /* 0x000fea0003800200 */
.L_x_9578:
        /* <DEDUP_REMOVED lines=8> */
.L_x_9531:
[----:B------:R-:W-:-:S05]  /*6720*/  IMAD.MOV.U32 R13, RZ, RZ, R7 ;  /* 0x000000ffff0d7224 */ /* 0x000fca00078e0007 */
[----:B------:R-:W2:Y:S02]  /*6730*/  LDG.E.U8 R12, desc[UR14][R12.64] ;  /* 0x0000000e0c0c7981 */ /* 0x000ea4000c1e1100 */
[----:B--2---:R-:W-:-:S04]  /*6740*/  ISETP.NE.AND P0, PT, R12, RZ, PT ;  /* 0x000000ff0c00720c */ /* 0x004fc80003f05270 */
[----:B------:R-:W-:-:S05]  /*6750*/  SEL R3, RZ, 0x1, !P0 ;  /* 0x00000001ff037807 */ /* 0x000fca0004000000 */
[----:B------:R1:W-:Y:S04]  /*6760*/  STS.U8 [R0+UR4], R3 ;  /* 0x0000000300007988 */ /* 0x0003e80008000004 */
.L_x_9530:
[----:B------:R-:W-:Y:S05]  /*6770*/  BSYNC.RECONVERGENT B0 ;  /* 0x0000000000007941 */ /* 0x000fea0003800200 */
.L_x_9480:
[----:B------:R-:W-:Y:S01]  /*6780*/  BAR.SYNC.DEFER_BLOCKING 0x0 ;  /* 0x0000000000007b1d */ /* 0x000fe20000010000 */
[----:B------:R-:W-:-:S09]  /*6790*/  UISETP.GE.U32.AND UP0, UPT, UR5, 0x42, UPT ;  /* 0x000000420500788c */ /* 0x000fd2000bf06070 */
[----:B------:R-:W-:Y:S05]  /*67a0*/  BRA.U !UP0, `(.L_x_9581) ;  /* 0x00000001083c7547 */ /* 0x000fea000b800000 */
.L_x_9584:
        /* <DEDUP_REMOVED lines=10> */
.L_x_9583:
[----:B------:R-:W-:Y:S05]  /*6850*/  BSYNC.RECONVERGENT B0 ;  /* 0x0000000000007941 */ /* 0x000fea0003800200 */
.L_x_9582:
[----:B------:R-:W-:Y:S01]  /*6860*/  BAR.SYNC.DEFER_BLOCKING 0x0 ;  /* 0x0000000000007b1d */ /* 0x000fe20000010000 */
[----:B------:R-:W-:-:S05]  /*6870*/  UISETP.GT.U32.AND UP0, UPT, UR5, 0x83, UPT ;  /* 0x000000830500788c */ /* 0x000fca000bf04070 */
[----:B------:R-:W-:-:S04]  /*6880*/  UMOV UR5, UR6 ;  /* 0x0000000600057c82 */ /* 0x000fc80008000000 */
[----:B------:R-:W-:Y:S05]  /*6890*/  BRA.U UP0, `(.L_x_9584) ;  /* 0xfffffffd00c47547 */ /* 0x000fea000b83ffff */
.L_x_9581:
        /* <DEDUP_REMOVED lines=57> */
        .weak           $__internal_194_$__cuda_sm20_div_s64
        .type           $__internal_194_$__cuda_sm20_div_s64,@function
        .size           $__internal_194_$__cuda_sm20_div_s64,($__internal_195_$__cuda_sm20_rem_s64 - $__internal_194_$__cuda_sm20_div_s64)
$__internal_194_$__cuda_sm20_div_s64:
        /* <DEDUP_REMOVED lines=82> */
[----:B------:R-:W-:Y:S06]  /*7150*/  RET.REL.NODEC R8 `(contiguous_all2_i8) ;  /* 0xffffff8c08a87950 */ /* 0x000fec0003c3ffff */
        .weak           $__internal_195_$__cuda_sm20_rem_s64
        .type           $__internal_195_$__cuda_sm20_rem_s64,@function
        .size           $__internal_195_$__cuda_sm20_rem_s64,(.L_x_30511 - $__internal_195_$__cuda_sm20_rem_s64)
$__internal_195_$__cuda_sm20_rem_s64:
        /* <DEDUP_REMOVED lines=76> */
[----:B------:R-:W-:Y:S06]  /*7620*/  RET.REL.NODEC R24 `(contiguous_all2_i8) ;  /* 0xffffff8818747950 */ /* 0x000fec0003c3ffff */
.L_x_9585:
        /* <DEDUP_REMOVED lines=13> */
.L_x_30511:


//--------------------- .text.uncontiguous_cumulate_all_i8 --------------------------
	.section	.text.uncontiguous_cumulate_all_i8,"ax",@progbits
	.align	128
        .global         uncontiguous_cumulate_all_i8
        .type           uncontiguous_cumulate_all_i8,@function
        .size           uncontiguous_cumulate_all_i8,(.L_x_30513 - uncontiguous_cumulate_all_i8)
        .other          uncontiguous_cumulate_all_i8,@"STO_CUDA_ENTRY STV_DEFAULT"
uncontiguous_cumulate_all_i8:
.text.uncontiguous_cumulate_all_i8:
        /* <DEDUP_REMOVED lines=39> */
.L_x_9614:
        /* <DEDUP_REMOVED lines=32> */
.L_x_9591:
[----:B------:R-:W-:Y:S01]  /*0470*/  MOV R26, R4 ;  /* 0x00000004001a7202 */ /* 0x000fe20000000f00 */
[----:B------:R-:W-:Y:S01]  /*0480*/  IMAD.MOV.U32 R11, RZ, RZ, R5 ;  /* 0x000000ffff0b7224 */ /* 0x000fe200078e0005 */
[----:B------:R-:W-:Y:S01]  /*0490*/  MOV R10, R36 ;  /* 0x00000024000a7202 */ /* 0x000fe20000000f00 */
[----:B------:R-:W-:Y:S01]  /*04a0*/  IMAD.MOV.U32 R9, RZ, RZ, R37 ;  /* 0x000000ffff097224 */ /* 0x000fe200078e0025 */
[----:B------:R-:W-:-:S07]  /*04b0*/  MOV R8, 0x4d0 ;  /* 0x000004d000087802 */ /* 0x000fce0000000f00 */
[----:B-1----:R-:W-:Y:S05]  /*04c0*/  CALL.REL.NOINC `($__internal_196_$__cuda_sm20_div_s64) ;  /* 0x0000006400887944 */ /* 0x002fea0003c00000 */
        /* <DEDUP_REMOVED lines=9> */
.L_x_9592:
[----:B------:R-:W-:Y:S05]  /*0560*/  BSYNC.RECONVERGENT B1 ;  /* 0x0000000000017941 */ /* 0x000fea0003800200 */
.L_x_9590:
        /* <DEDUP_REMOVED lines=33> */
.L_x_9594:
[----:B------:R-:W-:Y:S01]  /*0780*/  MOV R26, R18 ;  /* 0x00000012001a7202 */ /* 0x000fe20000000f00 */
[----:B------:R-:W-:Y:S01]  /*0790*/  IMAD.MOV.U32 R11, RZ, RZ, R19 ;  /* 0x000000ffff0b7224 */ /* 0x000fe200078e0013 */
[----:B------:R-:W-:Y:S01]  /*07a0*/  MOV R10, R36 ;  /* 0x00000024000a7202 */ /* 0x000fe20000000f00 */
[----:B------:R-:W-:Y:S01]  /*07b0*/  IMAD.MOV.U32 R9, RZ, RZ, R37 ;  /* 0x000000ffff097224 */ /* 0x000fe200078e0025 */
[----:B------:R-:W-:-:S07]  /*07c0*/  MOV R8, 0x7e0 ;  /* 0x000007e000087802 */ /* 0x000fce0000000f00 */
[----:B------:R-:W-:Y:S05]  /*07d0*/  CALL.REL.NOINC `($__internal_196_$__cuda_sm20_div_s64) ;  /* 0x0000006000c47944 */ /* 0x000fea0003c00000 */
        /* <DEDUP_REMOVED lines=9> */
.L_x_9595:
[----:B------:R-:W-:Y:S05]  /*0870*/  BSYNC.RECONVERGENT B1 ;  /* 0x0000000000017941 */ /* 0x000fea0003800200 */
.L_x_9593:
        /* <DEDUP_REMOVED lines=34> */
.L_x_9597:
[----:B------:R-:W-:Y:S01]  /*0aa0*/  IMAD.MOV.U32 R26, RZ, RZ, R22 ;  /* 0x000000ffff1a7224 */ /* 0x000fe200078e0016 */
[----:B------:R-:W-:Y:S01]  /*0ab0*/  MOV R11, R23 ;  /* 0x00000017000b7202 */ /* 0x000fe20000000f00 */
[----:B------:R-:W-:Y:S01]  /*0ac0*/  IMAD.MOV.U32 R10, RZ, RZ, R40 ;  /* 0x000000ffff0a7224 */ /* 0x000fe200078e0028 */
[----:B------:R-:W-:Y:S02]  /*0ad0*/  MOV R9, R41 ;  /* 0x0000002900097202 */ /* 0x000fe40000000f00 */
[----:B------:R-:W-:-:S07]  /*0ae0*/  MOV R8, 0xb00 ;  /* 0x00000b0000087802 */ /* 0x000fce0000000f00 */
[----:B------:R-:W-:Y:S05]  /*0af0*/  CALL.REL.NOINC `($__internal_196_$__cuda_sm20_div_s64) ;  /* 0x0000005c00fc7944 */ /* 0x000fea0003c00000 */
        /* <DEDUP_REMOVED lines=10> */
.L_x_9598:
[----:B------:R-:W-:Y:S05]  /*0ba0*/  BSYNC.RECONVERGENT B1 ;  /* 0x0000000000017941 */ /* 0x000fea0003800200 */
.L_x_9596:
        /* <DEDUP_REMOVED lines=35> */
.L_x_9600:
[----:B------:R-:W-:Y:S01]  /*0de0*/  MOV R26, R42 ;  /* 0x0000002a001a7202 */ /* 0x000fe20000000f00 */
[----:B------:R-:W-:Y:S01]  /*0df0*/  IMAD.MOV.U32 R11, RZ, RZ, R43 ;  /* 0x000000ffff0b7224 */ /* 0x000fe200078e002b */
[----:B------:R-:W-:Y:S01]  /*0e00*/  MOV R10, R40 ;  /* 0x00000028000a7202 */ /* 0x000fe20000000f00 */
[----:B------:R-:W-:Y:S01]  /*0e10*/  IMAD.MOV.U32 R9, RZ, RZ, R41 ;  /* 0x000000ffff097224 */ /* 0x000fe200078e0029 */
[----:B------:R-:W-:-:S07]  /*0e20*/  MOV R8, 0xe40 ;  /* 0x00000e4000087802 */ /* 0x000fce0000000f00 */
[----:B------:R-:W-:Y:S05]  /*0e30*/  CALL.REL.NOINC `($__internal_196_$__cuda_sm20_div_s64) ;  /* 0x0000005c002c7944 */ /* 0x000fea0003c00000 */
        /* <DEDUP_REMOVED lines=11> */
.L_x_9601:
[----:B------:R-:W-:Y:S05]  /*0ef0*/  BSYNC.RECONVERGENT B1 ;  /* 0x0000000000017941 */ /* 0x000fea0003800200 */
.L_x_9599:
        /* <DEDUP_REMOVED lines=36> */
.L_x_9603:
        /* <DEDUP_REMOVED lines=16> */
.L_x_9604:
[----:B------:R-:W-:Y:S05]  /*1240*/  BSYNC.RECONVERGENT B1 ;  /* 0x0000000000017941 */ /* 0x000fea0003800200 */
.L_x_9602:
        /* <DEDUP_REMOVED lines=34> */
.L_x_9606:
[----:B------:R-:W-:Y:S01]  /*1470*/  IMAD.MOV.U32 R26, RZ, RZ, R40 ;  /* 0x000000ffff1a7224 */ /* 0x000fe200078e0028 */
[----:B------:R-:W-:Y:S01]  /*1480*/  MOV R11, R41 ;  /* 0x00000029000b7202 */ /* 0x000fe20000000f00 */
[----:B------:R-:W-:Y:S01]  /*1490*/  IMAD.MOV.U32 R10, RZ, RZ, R20 ;  /* 0x000000ffff0a7224 */ /* 0x000fe200078e0014 */
[----:B------:R-:W-:Y:S02]  /*14a0*/  MOV R9, R21 ;  /* 0x0000001500097202 */ /* 0x000fe40000000f00 */
[----:B------:R-:W-:-:S07]  /*14b0*/  MOV R8, 0x14d0 ;  /* 0x000014d000087802 */ /* 0x000fce0000000f00 */
[----:B------:R-:W-:Y:S05]  /*14c0*/  CALL.REL.NOINC `($__internal_196_$__cuda_sm20_div_s64) ;  /* 0x0000005400887944 */ /* 0x000fea0003c00000 */
        /* <DEDUP_REMOVED lines=11> */
.L_x_9607:
[----:B------:R-:W-:Y:S05]  /*1580*/  BSYNC.RECONVERGENT B1 ;  /* 0x0000000000017941 */ /* 0x000fea0003800200 */
.L_x_9605:
        /* <DEDUP_REMOVED lines=34> */
.L_x_9609:
        /* <DEDUP_REMOVED lines=17> */
.L_x_9610:
[----:B------:R-:W-:Y:S05]  /*18c0*/  BSYNC.RECONVERGENT B1 ;  /* 0x0000000000017941 */ /* 0x000fea0003800200 */
.L_x_9608:
        /* <DEDUP_REMOVED lines=35> */
.L_x_9612:
[----:B------:R-:W-:Y:S01]  /*1b00*/  MOV R26, R18 ;  /* 0x00000012001a7202 */ /* 0x000fe20000000f00 */
[----:B------:R-:W-:Y:S01]  /*1b10*/  IMAD.MOV.U32 R11, RZ, RZ, R19 ;  /* 0x000000ffff0b7224 */ /* 0x000fe200078e0013 */
[----:B------:R-:W-:Y:S01]  /*1b20*/  MOV R10, R20 ;  /* 0x00000014000a7202 */ /* 0x000fe20000000f00 */
[----:B------:R-:W-:Y:S01]  /*1b30*/  IMAD.MOV.U32 R9, RZ, RZ, R21 ;  /* 0x000000ffff097224 */ /* 0x000fe200078e0015 */
[----:B------:R-:W-:-:S07]  /*1b40*/  MOV R8, 0x1b60 ;  /* 0x00001b6000087802 */ /* 0x000fce0000000f00 */
[----:B------:R-:W-:Y:S05]  /*1b50*/  CALL.REL.NOINC `($__internal_196_$__cuda_sm20_div_s64) ;  /* 0x0000004c00e47944 */ /* 0x000fea0003c00000 */
        /* <DEDUP_REMOVED lines=11> */
.L_x_9613:
[----:B------:R-:W-:Y:S05]  /*1c10*/  BSYNC.RECONVERGENT B1 ;  /* 0x0000000000017941 */ /* 0x000fea0003800200 */
.L_x_9611:
        /* <DEDUP_REMOVED lines=9> */
.L_x_9589:
        /* <DEDUP_REMOVED lines=36> */
.L_x_9617:
[----:B------:R-:W-:Y:S01]  /*1ef0*/  IMAD.MOV.U32 R26, RZ, RZ, R4 ;  /* 0x000000ffff1a7224 */ /* 0x000fe200078e0004 */
[----:B------:R-:W-:Y:S01]  /*1f00*/  MOV R11, R5 ;  /* 0x00000005000b7202 */ /* 0x000fe20000000f00 */
[----:B------:R-:W-:Y:S01]  /*1f10*/  IMAD.MOV.U32 R10, RZ, RZ, R6 ;  /* 0x000000ffff0a7224 */ /* 0x000fe200078e0006 */
[----:B------:R-:W-:Y:S02]  /*1f20*/  MOV R9, R7 ;  /* 0x0000000700097202 */ /* 0x000fe40000000f00 */
[----:B------:R-:W-:-:S07]  /*1f30*/  MOV R8, 0x1f50 ;  /* 0x00001f5000087802 */ /* 0x000fce0000000f00 */
[----:B------:R-:W-:Y:S05]  /*1f40*/  CALL.REL.NOINC `($__internal_196_$__cuda_sm20_div_s64) ;  /* 0x0000004800e87944 */ /* 0x000fea0003c00000 */
        /* <DEDUP_REMOVED lines=9> */
.L_x_9618:
[----:B------:R-:W-:Y:S05]  /*1fe0*/  BSYNC.RECONVERGENT B1 ;  /* 0x0000000000017941 */ /* 0x000fea0003800200 */
.L_x_9616:
        /* <DEDUP_REMOVED lines=34> */
.L_x_9620:
        /* <DEDUP_REMOVED lines=14> */
.L_x_9621:
[----:B------:R-:W-:Y:S05]  /*22f0*/  BSYNC.RECONVERGENT B1 ;  /* 0x0000000000017941 */ /* 0x000fea0003800200 */
.L_x_9619:
        /* <DEDUP_REMOVED lines=36> */
.L_x_9623:
        /* <DEDUP_REMOVED lines=17> */
.L_x_9624:
[----:B------:R-:W-:Y:S05]  /*2650*/  BSYNC.RECONVERGENT B1 ;  /* 0x0000000000017941 */ /* 0x000fea0003800200 */
.L_x_9622:
        /* <DEDUP_REMOVED lines=35> */
.L_x_9626:
[----:B------:R-:W-:Y:S01]  /*2890*/  IMAD.MOV.U32 R26, RZ, RZ, R16 ;  /* 0x000000ffff1a7224 */ /* 0x000fe200078e0010 */
[----:B------:R-:W-:Y:S01]  /*28a0*/  MOV R11, R17 ;  /* 0x00000011000b7202 */ /* 0x000fe20000000f00 */
[----:B------:R-:W-:Y:S01]  /*28b0*/  IMAD.MOV.U32 R10, RZ, RZ, R14 ;  /* 0x000000ffff0a7224 */ /* 0x000fe200078e000e */
[----:B------:R-:W-:Y:S02]  /*28c0*/  MOV R9, R15 ;  /* 0x0000000f00097202 */ /* 0x000fe40000000f00 */
[----:B------:R-:W-:-:S07]  /*28d0*/  MOV R8, 0x28f0 ;  /* 0x000028f000087802 */ /* 0x000fce0000000f00 */
[----:B------:R-:W-:Y:S05]  /*28e0*/  CALL.REL.NOINC `($__internal_196_$__cuda_sm20_div_s64) ;  /* 0x0000004000807944 */ /* 0x000fea0003c00000 */
        /* <DEDUP_REMOVED lines=10> */
.L_x_9627:
[----:B------:R-:W-:Y:S05]  /*2990*/  BSYNC.RECONVERGENT B1 ;  /* 0x0000000000017941 */ /* 0x000fea0003800200 */
.L_x_9625:
[----:B------:R-:W-:Y:S01]  /*29a0*/  IMAD R9, R9, R22, RZ ;  /* 0x0000001609097224 */ /* 0x000fe200078e02ff */
[----:B------:R-:W-:Y:S01]  /*29b0*/  IADD3 R3, PT, PT, R3, -0x2, RZ ;  /* 0xfffffffe03037810 */ /* 0x000fe20007ffe0ff */
[----:B------:R-:W-:Y:S02]  /*29c0*/  IMAD.MOV.U32 R6, RZ, RZ, R20 ;  /* 0x000000ffff067224 */ /* 0x000fe400078e0014 */
[-C--:B------:R-:W-:Y:S02]  /*29d0*/  IMAD R9, R23, R8.reuse, R9 ;  /* 0x0000000817097224 */ /* 0x080fe400078e0209 */
[----:B------:R-:W-:-:S04]  /*29e0*/  IMAD.WIDE.U32 R20, R22, R8, R6 ;  /* 0x0000000816147225 */ /* 0x000fc800078e0006 */
[----:B------:R-:W-:-:S07]  /*29f0*/  IMAD.IADD R21, R21, 0x1, R9 ;  /* 0x0000000115157824 */ /* 0x000fce00078e0209 */
.L_x_9615:
        /* <DEDUP_REMOVED lines=31> */
.L_x_9629:
[----:B------:R-:W-:Y:S01]  /*2bf0*/  MOV R14, R4 ;  /* 0x00000004000e7202 */ /* 0x000fe20000000f00 */
[----:B------:R-:W-:Y:S01]  /*2c00*/  IMAD.MOV.U32 R23, RZ, RZ, R5 ;  /* 0x000000ffff177224 */ /* 0x000fe200078e0005 */
[----:B------:R-:W-:Y:S01]  /*2c10*/  MOV R22, R6 ;  /* 0x0000000600167202 */ /* 0x000fe20000000f00 */
[----:B------:R-:W-:Y:S01]  /*2c20*/  IMAD.MOV.U32 R15, RZ, RZ, R7 ;  /* 0x000000ffff0f7224 */ /* 0x000fe200078e0007 */
[----:B------:R-:W-:-:S07]  /*2c30*/  MOV R24, 0x2c50 ;  /* 0x00002c5000187802 */ /* 0x000fce0000000f00 */
[----:B------:R-:W-:Y:S05]  /*2c40*/  CALL.REL.NOINC `($__internal_197_$__cuda_sm20_rem_s64) ;  /* 0x0000004000f47944 */ /* 0x000fea0003c00000 */
.L_x_9630:
[----:B------:R-:W-:Y:S05]  /*2c50*/  BSYNC.RECONVERGENT B1 ;  /* 0x0000000000017941 */ /* 0x000fea0003800200 */
.L_x_9628:
        /* <DEDUP_REMOVED lines=31> */
.L_x_9632:
[----:B------:R-:W-:Y:S01]  /*2e50*/  IMAD.MOV.U32 R22, RZ, RZ, R6 ;  /* 0x000000ffff167224 */ /* 0x000fe200078e0006 */
[----:B------:R-:W-:Y:S01]  /*2e60*/  MOV R15, R7 ;  /* 0x00000007000f7202 */ /* 0x000fe20000000f00 */
[----:B------:R-:W-:Y:S01]  /*2e70*/  IMAD.MOV.U32 R14, RZ, RZ, R18 ;  /* 0x000000ffff0e7224 */ /* 0x000fe200078e0012 */
[----:B------:R-:W-:Y:S02]  /*2e80*/  MOV R23, R19 ;  /* 0x0000001300177202 */ /* 0x000fe40000000f00 */
[----:B------:R-:W-:-:S07]  /*2e90*/  MOV R24, 0x2eb0 ;  /* 0x00002eb000187802 */ /* 0x000fce0000000f00 */
[----:B------:R-:W-:Y:S05]  /*2ea0*/  CALL.REL.NOINC `($__internal_197_$__cuda_sm20_rem_s64) ;  /* 0x00000040005c7944 */ /* 0x000fea0003c00000 */
[----:B------:R-:W-:Y:S01]  /*2eb0*/  IMAD.MOV.U32 R6, RZ, RZ, R8 ;  /* 0x000000ffff067224 */ /* 0x000fe200078e0008 */
[----:B------:R-:W-:-:S07]  /*2ec0*/  MOV R7, R9 ;  /* 0x0000000900077202 */ /* 0x000fce0000000f00 */
.L_x_9633:
[----:B------:R-:W-:Y:S05]  /*2ed0*/  BSYNC.RECONVERGENT B1 ;  /* 0x0000000000017941 */ /* 0x000fea0003800200 */
.L_x_9631:
[----:B------:R-:W-:Y:S02]  /*2ee0*/  IMAD R3, R7, R4, RZ ;  /* 0x0000000407037224 */ /* 0x000fe400078e02ff */
[----:B------:R-:W-:-:S04]  /*2ef0*/  IMAD.WIDE.U32 R20, R4, R6, R20 ;  /* 0x0000000604147225 */ /* 0x000fc800078e0014 */
[----:B------:R-:W-:-:S04]  /*2f00*/  IMAD R3, R5, R6, R3 ;  /* 0x0000000605037224 */ /* 0x000fc800078e0203 */
[----:B------:R-:W-:-:S07]  /*2f10*/  IMAD.IADD R21, R21, 0x1, R3 ;  /* 0x0000000115157824 */ /* 0x000fce00078e0203 */
.L_x_9588:
        /* <DEDUP_REMOVED lines=12> */
.L_x_9635:
[----:B------:R-:W-:Y:S05]  /*2fe0*/  BSYNC.RECONVERGENT B1 ;  /* 0x0000000000017941 */ /* 0x000fea0003800200 */
.L_x_9634:
[----:B------:R-:W-:-:S05]  /*2ff0*/  SEL R3, RZ, 0x1, !P0 ;  /* 0x00000001ff037807 */ /* 0x000fca0004000000 */
[----:B------:R1:W-:Y:S01]  /*3000*/  STS.U8 [R0+UR4], R3 ;  /* 0x0000000300007988 */ /* 0x0003e20008000004 */
[----:B------:R-:W-:Y:S05]  /*3010*/  BRA `(.L_x_9636) ;  /* 0x00000034009c7947 */ /* 0x000fea0003800000 */
.L_x_9587:
        /* <DEDUP_REMOVED lines=20> */
.L_x_9663:
        /* <DEDUP_REMOVED lines=33> */
.L_x_9640:
[----:B------:R-:W-:Y:S01]  /*3370*/  IMAD.MOV.U32 R26, RZ, RZ, R14 ;  /* 0x000000ffff1a7224 */ /* 0x000fe200078e000e */
[----:B------:R-:W-:Y:S01]  /*3380*/  MOV R11, R13 ;  /* 0x0000000d000b7202 */ /* 0x000fe20000000f00 */
[----:B------:R-:W-:Y:S01]  /*3390*/  IMAD.MOV.U32 R10, RZ, RZ, R34 ;  /* 0x000000ffff0a7224 */ /* 0x000fe200078e0022 */
[----:B------:R-:W-:Y:S02]  /*33a0*/  MOV R9, R35 ;  /* 0x0000002300097202 */ /* 0x000fe40000000f00 */
[----:B------:R-:W-:-:S07]  /*33b0*/  MOV R8, 0x33d0 ;  /* 0x000033d000087802 */ /* 0x000fce0000000f00 */
[----:B-123--:R-:W-:Y:S05]  /*33c0*/  CALL.REL.NOINC `($__internal_196_$__cuda_sm20_div_s64) ;  /* 0x0000003400c87944 */ /* 0x00efea0003c00000 */
        /* <DEDUP_REMOVED lines=10> */
.L_x_9641:
[----:B------:R-:W-:Y:S05]  /*3470*/  BSYNC.RECONVERGENT B1 ;  /* 0x0000000000017941 */ /* 0x000fea0003800200 */
.L_x_9639:
        /* <DEDUP_REMOVED lines=37> */
.L_x_9643:
        /* <DEDUP_REMOVED lines=17> */
.L_x_9644:
[----:B------:R-:W-:Y:S05]  /*37e0*/  BSYNC.RECONVERGENT B1 ;  /* 0x0000000000017941 */ /* 0x000fea0003800200 */
.L_x_9642:
        /* <DEDUP_REMOVED lines=38> */
.L_x_9646:
[----:B------:R-:W-:Y:S01]  /*3a50*/  IMAD.MOV.U32 R26, RZ, RZ, R34 ;  /* 0x000000ffff1a7224 */ /* 0x000fe200078e0022 */
[----:B------:R-:W-:Y:S01]  /*3a60*/  MOV R11, R35 ;  /* 0x00000023000b7202 */ /* 0x000fe20000000f00 */
[----:B------:R-:W-:Y:S01]  /*3a70*/  IMAD.MOV.U32 R10, RZ, RZ, R36 ;  /* 0x000000ffff0a7224 */ /* 0x000fe200078e0024 */
[----:B------:R-:W-:Y:S02]  /*3a80*/  MOV R9, R37 ;  /* 0x0000002500097202 */ /* 0x000fe40000000f00 */
[----:B------:R-:W-:-:S07]  /*3a90*/  MOV R8, 0x3ab0 ;  /* 0x00003ab000087802 */ /* 0x000fce0000000f00 */
[----:B-1----:R-:W-:Y:S05]  /*3aa0*/  CALL.REL.NOINC `($__internal_196_$__cuda_sm20_div_s64) ;  /* 0x0000003000107944 */ /* 0x002fea0003c00000 */
        /* <DEDUP_REMOVED lines=11> */
.L_x_9647:
[----:B------:R-:W-:Y:S05]  /*3b60*/  BSYNC.RECONVERGENT B1 ;  /* 0x0000000000017941 */ /* 0x000fea0003800200 */
.L_x_9645:
        /* <DEDUP_REMOVED lines=37> */
.L_x_9649:
        /* <DEDUP_REMOVED lines=17> */
.L_x_9650:
[----:B------:R-:W-:Y:S05]  /*3ed0*/  BSYNC.RECONVERGENT B1 ;  /* 0x0000000000017941 */ /* 0x000fea0003800200 */
.L_x_9648:
        /* <DEDUP_REMOVED lines=38> */
.L_x_9652:
        /* <DEDUP_REMOVED lines=17> */
.L_x_9653:
[----:B------:R-:W-:Y:S05]  /*4250*/  BSYNC.RECONVERGENT B1 ;  /* 0x0000000000017941 */ /* 0x000fea0003800200 */
.L_x_9651:
        /* <DEDUP_REMOVED lines=38> */
.L_x_9655:
        /* <DEDUP_REMOVED lines=17> */
.L_x_9656:
[----:B------:R-:W-:Y:S05]  /*45d0*/  BSYNC.RECONVERGENT B1 ;  /* 0x0000000000017941 */ /* 0x000fea0003800200 */
.L_x_9654:
        /* <DEDUP_REMOVED lines=37> */
.L_x_9658:
        /* <DEDUP_REMOVED lines=17> */
.L_x_9659:
[----:B------:R-:W-:Y:S05]  /*4940*/  BSYNC.RECONVERGENT B1 ;  /* 0x0000000000017941 */ /* 0x000fea0003800200 */
.L_x_9657:
        /* <DEDUP_REMOVED lines=37> */
.L_x_9661:
        /* <DEDUP_REMOVED lines=17> */
.L_x_9662:
[----:B------:R-:W-:Y:S05]  /*4cb0*/  BSYNC.RECONVERGENT B1 ;  /* 0x0000000000017941 */ /* 0x000fea0003800200 */
.L_x_9660:
        /* <DEDUP_REMOVED lines=12> */
.L_x_9638:
        /* <DEDUP_REMOVED lines=37> */
.L_x_9666:
[----:B------:R-:W-:Y:S01]  /*4fd0*/  IMAD.MOV.U32 R26, RZ, RZ, R14 ;  /* 0x000000ffff1a7224 */ /* 0x000fe200078e000e */
[----:B------:R-:W-:Y:S01]  /*4fe0*/  MOV R11, R13 ;  /* 0x0000000d000b7202 */ /* 0x000fe20000000f00 */
[----:B------:R-:W-:Y:S01]  /*4ff0*/  IMAD.MOV.U32 R10, RZ, RZ, R16 ;  /* 0x000000ffff0a7224 */ /* 0x000fe200078e0010 */
[----:B------:R-:W-:Y:S02]  /*5000*/  MOV R9, R17 ;  /* 0x0000001100097202 */ /* 0x000fe40000000f00 */
[----:B------:R-:W-:-:S07]  /*5010*/  MOV R8, 0x5030 ;  /* 0x0000503000087802 */ /* 0x000fce0000000f00 */
[----:B------:R-:W-:Y:S05]  /*5020*/  CALL.REL.NOINC `($__internal_196_$__cuda_sm20_div_s64) ;  /* 0x0000001800b07944 */ /* 0x000fea0003c00000 */
        /* <DEDUP_REMOVED lines=10> */
.L_x_9667:
[----:B------:R-:W-:Y:S05]  /*50d0*/  BSYNC.RECONVERGENT B1 ;  /* 0x0000000000017941 */ /* 0x000fea0003800200 */
.L_x_9665:
        /* <DEDUP_REMOVED lines=38> */
.L_x_9669:
        /* <DEDUP_REMOVED lines=17> */
.L_x_9670:
[----:B------:R-:W-:Y:S05]  /*5450*/  BSYNC.RECONVERGENT B1 ;  /* 0x0000000000017941 */ /* 0x000fea0003800200 */
.L_x_9668:
        /* <DEDUP_REMOVED lines=40> */
.L_x_9672:
[----:B------:R-:W-:Y:S01]  /*56e0*/  MOV R26, R12 ;  /* 0x0000000c001a7202 */ /* 0x000fe20000000f00 */
[----:B------:R-:W-:Y:S01]  /*56f0*/  IMAD.MOV.U32 R11, RZ, RZ, R13 ;  /* 0x000000ffff0b7224 */ /* 0x000fe200078e000d */
[----:B------:R-:W-:Y:S01]  /*5700*/  MOV R10, R14 ;  /* 0x0000000e000a7202 */ /* 0x000fe20000000f00 */
[----:B------:R-:W-:Y:S01]  /*5710*/  IMAD.MOV.U32 R9, RZ, RZ, R15 ;  /* 0x000000ffff097224 */ /* 0x000fe200078e000f */
[----:B------:R-:W-:-:S07]  /*5720*/  MOV R8, 0x5740 ;  /* 0x0000574000087802 */ /* 0x000fce0000000f00 */
[----:B------:R-:W-:Y:S05]  /*5730*/  CALL.REL.NOINC `($__internal_196_$__cuda_sm20_div_s64) ;  /* 0x0000001000ec7944 */ /* 0x000fea0003c00000 */
        /* <DEDUP_REMOVED lines=11> */
.L_x_9673:
[----:B------:R-:W-:Y:S05]  /*57f0*/  BSYNC.RECONVERGENT B1 ;  /* 0x0000000000017941 */ /* 0x000fea0003800200 */
.L_x_9671:
        /* <DEDUP_REMOVED lines=40> */
.L_x_9675:
        /* <DEDUP_REMOVED lines=17> */
.L_x_9676:
[----:B------:R-:W-:Y:S05]  /*5b90*/  BSYNC.RECONVERGENT B1 ;  /* 0x0000000000017941 */ /* 0x000fea0003800200 */
.L_x_9674:
        /* <DEDUP_REMOVED lines=9> */
.L_x_9664:
        /* <DEDUP_REMOVED lines=35> */
.L_x_9679:
[----:B------:R-:W-:Y:S01]  /*5e60*/  MOV R26, R14 ;  /* 0x0000000e001a7202 */ /* 0x000fe20000000f00 */
[----:B------:R-:W-:Y:S01]  /*5e70*/  IMAD.MOV.U32 R10, RZ, RZ, R16 ;  /* 0x000000ffff0a7224 */ /* 0x000fe200078e0010 */
[----:B------:R-:W-:Y:S02]  /*5e80*/  MOV R11, R13 ;  /* 0x0000000d000b7202 */ /* 0x000fe40000000f00 */
[----:B------:R-:W-:Y:S02]  /*5e90*/  MOV R9, R17 ;  /* 0x0000001100097202 */ /* 0x000fe40000000f00 */
[----:B------:R-:W-:-:S07]  /*5ea0*/  MOV R8, 0x5ec0 ;  /* 0x00005ec000087802 */ /* 0x000fce0000000f00 */
[----:B------:R-:W-:Y:S05]  /*5eb0*/  CALL.REL.NOINC `($__internal_196_$__cuda_sm20_div_s64) ;  /* 0x0000000c000c7944 */ /* 0x000fea0003c00000 */
        /* <DEDUP_REMOVED lines=10> */
.L_x_9680:
[----:B------:R-:W-:Y:S05]  /*5f60*/  BSYNC.RECONVERGENT B1 ;  /* 0x0000000000017941 */ /* 0x000fea0003800200 */
.L_x_9678:
        /* <DEDUP_REMOVED lines=39> */
.L_x_9682:
        /* <DEDUP_REMOVED lines=17> */
.L_x_9683:
[----:B------:R-:W-:Y:S05]  /*62f0*/  BSYNC.RECONVERGENT B1 ;  /* 0x0000000000017941 */ /* 0x000fea0003800200 */
.L_x_9681:
        /* <DEDUP_REMOVED lines=9> */
.L_x_9677:
        /* <DEDUP_REMOVED lines=31> */
.L_x_9685:
[----:B------:R-:W-:Y:S02]  /*6580*/  MOV R15, R23 ;  /* 0x00000017000f7202 */ /* 0x000fe40000000f00 */
[----:B------:R-:W-:Y:S02]  /*6590*/  MOV R23, R13 ;  /* 0x0000000d00177202 */ /* 0x000fe40000000f00 */
[----:B------:R-:W-:-:S07]  /*65a0*/  MOV R24, 0x65c0 ;  /* 0x000065c000187802 */ /* 0x000fce0000000f00 */
[----:B------:R-:W-:Y:S05]  /*65b0*/  CALL.REL.NOINC `($__internal_197_$__cuda_sm20_rem_s64) ;  /* 0x0000000800987944 */ /* 0x000fea0003c00000 */
.L_x_9686:
[----:B------:R-:W-:Y:S05]  /*65c0*/  BSYNC.RECONVERGENT B1 ;  /* 0x0000000000017941 */ /* 0x000fea0003800200 */
.L_x_9684:
[----:B------:R-:W0:Y:S02]  /*65d0*/  LDC.64 R10, c[0x0][0x398] ;  /* 0x0000e600ff0a7b82 */ /* 0x000e240000000a00 */
[----:B0-----:R-:W-:-:S06]  /*65e0*/  IMAD.WIDE.U32 R6, R7, 0x8, R10 ;  /* 0x0000000807067825 */ /* 0x001fcc00078e000a */
[----:B------:R-:W2:Y:S02]  /*65f0*/  LDG.E.64 R6, desc[UR8][R6.64] ;  /* 0x0000000806067981 */ /* 0x000ea4000c1e1b00 */
[-C--:B--2---:R-:W-:Y:S02]  /*6600*/  IMAD R3, R7, R8.reuse, RZ ;  /* 0x0000000807037224 */ /* 0x084fe400078e02ff */
[----:B------:R-:W-:-:S04]  /*6610*/  IMAD.WIDE.U32 R4, R6, R8, R4 ;  /* 0x0000000806047225 */ /* 0x000fc800078e0004 */
[----:B------:R-:W-:-:S04]  /*6620*/  IMAD R3, R6, R9, R3 ;  /* 0x0000000906037224 */ /* 0x000fc800078e0203 */
[----:B------:R-:W-:-:S07]  /*6630*/  IMAD.IADD R5, R5, 0x1, R3 ;  /* 0x0000000105057824 */ /* 0x000fce00078e0203 */
.L_x_9637:
[----:B------:R-:W0:Y:S02]  /*6640*/  LDCU.64 UR12, c[0x0][0x388] ;  /* 0x00007100ff0c77ac */ /* 0x000e240008000a00 */
[----:B0-----:R-:W-:-:S04]  /*6650*/  IADD3 R4, P0, PT, R4, UR12, RZ ;  /* 0x0000000c04047c10 */ /* 0x001fc8000ff1e0ff */
[----:B------:R-:W-:-:S06]  /*6660*/  IADD3.X R5, PT, PT, R5, UR13, RZ, P0, !PT ;  /* 0x0000000d05057c10 */ /* 0x000fcc00087fe4ff */
[----:B------:R-:W2:Y:S04]  /*6670*/  LDG.E.U8 R5, desc[UR8][R4.64] ;  /* 0x0000000804057981 */ /* 0x000ea8000c1e1100 */
[----:B--2---:R0:W-:Y:S02]  /*6680*/  STS.U8 [R0+UR4], R5 ;  /* 0x0000000500007988 */ /* 0x0041e40008000004 */
.L_x_9636:
[----:B------:R-:W-:Y:S05]  /*6690*/  BSYNC.RECONVERGENT B0 ;  /* 0x0000000000007941 */ /* 0x000fea0003800200 */
.L_x_9586:
[----:B------:R-:W-:Y:S01]  /*66a0*/  BAR.SYNC.DEFER_BLOCKING 0x0 ;  /* 0x0000000000007b1d */ /* 0x000fe20000010000 */
[----:B------:R-:W-:-:S09]  /*66b0*/  UISETP.GE.U32.AND UP0, UPT, UR5, 0x42, UPT ;  /* 0x000000420500788c */ /* 0x000fd2000bf06070 */
[----:B------:R-:W-:Y:S05]  /*66c0*/  BRA.U !UP0, `(.L_x_9687) ;  /* 0x00000001083c7547 */ /* 0x000fea000b800000 */
.L_x_9690:
        /* <DEDUP_REMOVED lines=10> */
.L_x_9689:
[----:B------:R-:W-:Y:S05]  /*6770*/  BSYNC.RECONVERGENT B0 ;  /* 0x0000000000007941 */ /* 0x000fea0003800200 */
.L_x_9688:
[----:B------:R-:W-:Y:S01]  /*6780*/  BAR.SYNC.DEFER_BLOCKING 0x0 ;  /* 0x0000000000007b1d */ /* 0x000fe20000010000 */
[----:B------:R-:W-:-:S05]  /*6790*/  UISETP.GT.U32.AND UP0, UPT, UR5, 0x83, UPT ;  /* 0x000000830500788c */ /* 0x000fca000bf04070 */
[----:B------:R-:W-:-:S04]  /*67a0*/  UMOV UR5, UR6 ;  /* 0x0000000600057c82 */ /* 0x000fc80008000000 */
[----:B------:R-:W-:Y:S05]  /*67b0*/  BRA.U UP0, `(.L_x_9690) ;  /* 0xfffffffd00c47547 */ /* 0x000fea000b83ffff */
.L_x_9687:
        /* <DEDUP_REMOVED lines=51> */
        .weak           $__internal_196_$__cuda_sm20_div_s64
        .type           $__internal_196_$__cuda_sm20_div_s64,@function
        .size           $__internal_196_$__cuda_sm20_div_s64,($__internal_197_$__cuda_sm20_rem_s64 - $__internal_196_$__cuda_sm20_div_s64)
$__internal_196_$__cuda_sm20_div_s64:
        /* <DEDUP_REMOVED lines=82> */
[----:B------:R-:W-:Y:S06]  /*7010*/  RET.REL.NODEC R8 `(uncontiguous_cumulate_all_i8) ;  /* 0xffffff8c08f87950 */ /* 0x000fec0003c3ffff */
        .weak           $__internal_197_$__cuda_sm20_rem_s64
        .type           $__internal_197_$__cuda_sm20_rem_s64,@function
        .size           $__internal_197_$__cuda_sm20_rem_s64,(.L_x_30513 - $__internal_197_$__cuda_sm20_rem_s64)
$__internal_197_$__cuda_sm20_rem_s64:
        /* <DEDUP_REMOVED lines=76> */
[----:B------:R-:W-:Y:S06]  /*74e0*/  RET.REL.NODEC R24 `(uncontiguous_cumulate_all_i8) ;  /* 0xffffff8818c47950 */ /* 0x000fec0003c3ffff */
.L_x_9691:
        /* <DEDUP_REMOVED lines=9> */
.L_x_30513:


//--------------------- .text.uncontiguous_all_i8 --------------------------
	.section	.text.uncontiguous_all_i8,"ax",@progbits
	.align	128
        .global         uncontiguous_all_i8
        .type           uncontiguous_all_i8,@function
        .size           uncontiguous_all_i8,(.L_x_30515 - uncontiguous_all_i8)
        .other          uncontiguous_all_i8,@"STO_CUDA_ENTRY STV_DEFAULT"
uncontiguous_all_i8:
.text.uncontiguous_all_i8:
        /* <DEDUP_REMOVED lines=39> */
.L_x_9720:
        /* <DEDUP_REMOVED lines=32> */
.L_x_9697:
[----:B------:R-:W-:Y:S01]  /*0470*/  MOV R26, R4 ;  /* 0x00000004001a7202 */ /* 0x000fe20000000f00 */
[----:B------:R-:W-:Y:S01]  /*0480*/  IMAD.MOV.U32 R11, RZ, RZ, R5 ;  /* 0x000000ffff0b7224 */ /* 0x000fe200078e0005 */
[----:B------:R-:W-:Y:S01]  /*0490*/  MOV R10, R36 ;  /* 0x00000024000a7202 */ /* 0x000fe20000000f00 */
[----:B------:R-:W-:Y:S01]  /*04a0*/  IMAD.MOV.U32 R9, RZ, RZ, R37 ;  /* 0x000000ffff097224 */ /* 0x000fe200078e0025 */
[----:B------:R-:W-:-:S07]  /*04b0*/  MOV R8, 0x4d0 ;  /* 0x000004d000087802 */ /* 0x000fce0000000f00 */
[----:B-1----:R-:W-:Y:S05]  /*04c0*/  CALL.REL.NOINC `($__internal_198_$__cuda_sm20_div_s64) ;  /* 0x0000006400907944 */ /* 0x002fea0003c00000 */
        /* <DEDUP_REMOVED lines=9> */
.L_x_9698:
[----:B------:R-:W-:Y:S05]  /*0560*/  BSYNC.RECONVERGENT B1 ;  /* 0x0000000000017941 */ /* 0x000fea0003800200 */
.L_x_9696:
        /* <DEDUP_REMOVED lines=33> */
.L_x_9700:
[----:B------:R-:W-:Y:S01]  /*0780*/  MOV R26, R18 ;  /* 0x00000012001a7202 */ /* 0x000fe20000000f00 */
[----:B------:R-:W-:Y:S01]  /*0790*/  IMAD.MOV.U32 R11, RZ, RZ, R19 ;  /* 0x000000ffff0b7224 */ /* 0x000fe200078e0013 */
[----:B------:R-:W-:Y:S01]  /*07a0*/  MOV R10, R36 ;  /* 0x00000024000a7202 */ /* 0x000fe20000000f00 */
[----:B------:R-:W-:Y:S01]  /*07b0*/  IMAD.MOV.U32 R9, RZ, RZ, R37 ;  /* 0x000000ffff097224 */ /* 0x000fe200078e0025 */
[----:B------:R-:W-:-:S07]  /*07c0*/  MOV R8, 0x7e0 ;  /* 0x000007e000087802 */ /* 0x000fce0000000f00 */
[----:B------:R-:W-:Y:S05]  /*07d0*/  CALL.REL.NOINC `($__internal_198_$__cuda_sm20_div_s64) ;  /* 0x0000006000cc7944 */ /* 0x000fea0003c00000 */
        /* <DEDUP_REMOVED lines=9> */
.L_x_9701:
[----:B------:R-:W-:Y:S05]  /*0870*/  BSYNC.RECONVERGENT B1 ;  /* 0x0000000000017941 */ /* 0x000fea0003800200 */
.L_x_9699:
        /* <DEDUP_REMOVED lines=34> */
.L_x_9703:
[----:B------:R-:W-:Y:S01]  /*0aa0*/  IMAD.MOV.U32 R26, RZ, RZ, R22 ;  /* 0x000000ffff1a7224 */ /* 0x000fe200078e0016 */
[----:B------:R-:W-:Y:S01]  /*0ab0*/  MOV R11, R23 ;  /* 0x00000017000b7202 */ /* 0x000fe20000000f00 */
[----:B------:R-:W-:Y:S01]  /*0ac0*/  IMAD.MOV.U32 R10, RZ, RZ, R40 ;  /* 0x000000ffff0a7224 */ /* 0x000fe200078e0028 */
[----:B------:R-:W-:Y:S02]  /*0ad0*/  MOV R9, R41 ;  /* 0x0000002900097202 */ /* 0x000fe40000000f00 */
[----:B------:R-:W-:-:S07]  /*0ae0*/  MOV R8, 0xb00 ;  /* 0x00000b0000087802 */ /* 0x000fce0000000f00 */
[----:B------:R-:W-:Y:S05]  /*0af0*/  CALL.REL.NOINC `($__internal_198_$__cuda_sm20_div_s64) ;  /* 0x0000006000047944 */ /* 0x000fea0003c00000 */
        /* <DEDUP_REMOVED lines=10> */
.L_x_9704:
[----:B------:R-:W-:Y:S05]  /*0ba0*/  BSYNC.RECONVERGENT B1 ;  /* 0x0000000000017941 */ /* 0x000fea0003800200 */
.L_x_9702:
        /* <DEDUP_REMOVED lines=35> */
.L_x_9706:
[----:B------:R-:W-:Y:S01]  /*0de0*/  MOV R26, R42 ;  /* 0x0000002a001a7202 */ /* 0x000fe20000000f00 */
[----:B------:R-:W-:Y:S01]  /*0df0*/  IMAD.MOV.U32 R11, RZ, RZ, R43 ;  /* 0x000000ffff0b7224 */ /* 0x000fe200078e002b */
[----:B------:R-:W-:Y:S01]  /*0e00*/  MOV R10, R40 ;  /* 0x00000028000a7202 */ /* 0x000fe20000000f00 */
[----:B------:R-:W-:Y:S01]  /*0e10*/  IMAD.MOV.U32 R9, RZ, RZ, R41 ;  /* 0x000000ffff097224 */ /* 0x000fe200078e0029 */
[----:B------:R-:W-:-:S07]  /*0e20*/  MOV R8, 0xe40 ;  /* 0x00000e4000087802 */ /* 0x000fce0000000f00 */
[----:B------:R-:W-:Y:S05]  /*0e30*/  CALL.REL.NOINC `($__internal_198_$__cuda_sm20_div_s64) ;  /* 0x0000005c00347944 */ /* 0x000fea0003c00000 */
        /* <DEDUP_REMOVED lines=11> */
.L_x_9707:
[----:B------:R-:W-:Y:S05]  /*0ef0*/  BSYNC.RECONVERGENT B1 ;  /* 0x0000000000017941 */ /* 0x000fea0003800200 */
.L_x_9705:
        /* <DEDUP_REMOVED lines=36> */
.L_x_9709:
        /* <DEDUP_REMOVED lines=16> */
.L_x_9710:
[----:B------:R-:W-:Y:S05]  /*1240*/  BSYNC.RECONVERGENT B1 ;  /* 0x0000000000017941 */ /* 0x000fea0003800200 */
.L_x_9708:
        /* <DEDUP_REMOVED lines=34> */
.L_x_9712:
[----:B------:R-:W-:Y:S01]  /*1470*/  IMAD.MOV.U32 R26, RZ, RZ, R40 ;  /* 0x000000ffff1a7224 */ /* 0x000fe200078e0028 */
[----:B------:R-:W-:Y:S01]  /*1480*/  MOV R11, R41 ;  /* 0x00000029000b7202 */ /* 0x000fe20000000f00 */
[----:B------:R-:W-:Y:S01]  /*1490*/  IMAD.MOV.U32 R10, RZ, RZ, R20 ;  /* 0x000000ffff0a7224 */ /* 0x000fe200078e0014 */
[----:B------:R-:W-:Y:S02]  /*14a0*/  MOV R9, R21 ;  /* 0x0000001500097202 */ /* 0x000fe40000000f00 */
[----:B------:R-:W-:-:S07]  /*14b0*/  MOV R8, 0x14d0 ;  /* 0x000014d000087802 */ /* 0x000fce0000000f00 */
[----:B------:R-:W-:Y:S05]  /*14c0*/  CALL.REL.NOINC `($__internal_198_$__cuda_sm20_div_s64) ;  /* 0x0000005400907944 */ /* 0x000fea0003c00000 */
        /* <DEDUP_REMOVED lines=11> */
.L_x_9713:
[----:B------:R-:W-:Y:S05]  /*1580*/  BSYNC.RECONVERGENT B1 ;  /* 0x0000000000017941 */ /* 0x000fea0003800200 */
.L_x_9711:
        /* <DEDUP_REMOVED lines=34> */
.L_x_9715:
        /* <DEDUP_REMOVED lines=17> */
.L_x_9716:
[----:B------:R-:W-:Y:S05]  /*18c0*/  BSYNC.RECONVERGENT B1 ;  /* 0x0000000000017941 */ /* 0x000fea0003800200 */
.L_x_9714:
        /* <DEDUP_REMOVED lines=35> */
.L_x_9718:
[----:B------:R-:W-:Y:S01]  /*1b00*/  MOV R26, R18 ;  /* 0x00000012001a7202 */ /* 0x000fe20000000f00 */
[----:B------:R-:W-:Y:S01]  /*1b10*/  IMAD.MOV.U32 R11, RZ, RZ, R19 ;  /* 0x000000ffff0b7224 */ /* 0x000fe200078e0013 */
[----:B------:R-:W-:Y:S01]  /*1b20*/  MOV R10, R20 ;  /* 0x00000014000a7202 */ /* 0x000fe20000000f00 */
[----:B------:R-:W-:Y:S01]  /*1b30*/  IMAD.MOV.U32 R9, RZ, RZ, R21 ;  /* 0x000000ffff097224 */ /* 0x000fe200078e0015 */
[----:B------:R-:W-:-:S07]  /*1b40*/  MOV R8, 0x1b60 ;  /* 0x00001b6000087802 */ /* 0x000fce0000000f00 */
[----:B------:R-:W-:Y:S05]  /*1b50*/  CALL.REL.NOINC `($__internal_198_$__cuda_sm20_div_s64) ;  /* 0x0000004c00ec7944 */ /* 0x000fea0003c00000 */
        /* <DEDUP_REMOVED lines=11> */
.L_x_9719:
[----:B------:R-:W-:Y:S05]  /*1c10*/  BSYNC.RECONVERGENT B1 ;  /* 0x0000000000017941 */ /* 0x000fea0003800200 */
.L_x_9717:
        /* <DEDUP_REMOVED lines=9> */
.L_x_9695:
        /* <DEDUP_REMOVED lines=36> */
.L_x_9723:
[----:B------:R-:W-:Y:S01]  /*1ef0*/  IMAD.MOV.U32 R26, RZ, RZ, R4 ;  /* 0x000000ffff1a7224 */ /* 0x000fe200078e0004 */
[----:B------:R-:W-:Y:S01]  /*1f00*/  MOV R11, R5 ;  /* 0x00000005000b7202 */ /* 0x000fe20000000f00 */
[----:B------:R-:W-:Y:S01]  /*1f10*/  IMAD.MOV.U32 R10, RZ, RZ, R6 ;  /* 0x000000ffff0a7224 */ /* 0x000fe200078e0006 */
[----:B------:R-:W-:Y:S02]  /*1f20*/  MOV R9, R7 ;  /* 0x0000000700097202 */ /* 0x000fe40000000f00 */
[----:B------:R-:W-:-:S07]  /*1f30*/  MOV R8, 0x1f50 ;  /* 0x00001f5000087802 */ /* 0x000fce0000000f00 */
[----:B------:R-:W-:Y:S05]  /*1f40*/  CALL.REL.NOINC `($__internal_198_$__cuda_sm20_div_s64) ;  /* 0x0000004800f07944 */ /* 0x000fea0003c00000 */
        /* <DEDUP_REMOVED lines=9> */
.L_x_9724:
[----:B------:R-:W-:Y:S05]  /*1fe0*/  BSYNC.RECONVERGENT B1 ;  /* 0x0000000000017941 */ /* 0x000fea0003800200 */
.L_x_9722:
        /* <DEDUP_REMOVED lines=34> */
.L_x_9726:
        /* <DEDUP_REMOVED lines=14> */
.L_x_9727:
[----:B------:R-:W-:Y:S05]  /*22f0*/  BSYNC.RECONVERGENT B1 ;  /* 0x0000000000017941 */ /* 0x000fea0003800200 */
.L_x_9725:
        /* <DEDUP_REMOVED lines=36> */
.L_x_9729:
        /* <DEDUP_REMOVED lines=17> */
.L_x_9730:
[----:B------:R-:W-:Y:S05]  /*2650*/  BSYNC.RECONVERGENT B1 ;  /* 0x0000000000017941 */ /* 0x000fea0003800200 */
.L_x_9728:
        /* <DEDUP_REMOVED lines=35> */
.L_x_9732:
[----:B------:R-:W-:Y:S01]  /*2890*/  IMAD.MOV.U32 R26, RZ, RZ, R16 ;  /* 0x000000ffff1a7224 */ /* 0x000fe200078e0010 */
[----:B------:R-:W-:Y:S01]  /*28a0*/  MOV R11, R17 ;  /* 0x00000011000b7202 */ /* 0x000fe20000000f00 */
[----:B------:R-:W-:Y:S01]  /*28b0*/  IMAD.MOV.U32 R10, RZ, RZ, R14 ;  /* 0x000000ffff0a7224 */ /* 0x000fe200078e000e */
[----:B------:R-:W-:Y:S02]  /*28c0*/  MOV R9, R15 ;  /* 0x0000000f00097202 */ /* 0x000fe40000000f00 */
[----:B------:R-:W-:-:S07]  /*28d0*/  MOV R8, 0x28f0 ;  /* 0x000028f000087802 */ /* 0x000fce0000000f00 */
[----:B------:R-:W-:Y:S05]  /*28e0*/  CALL.REL.NOINC `($__internal_198_$__cuda_sm20_div_s64) ;  /* 0x0000004000887944 */ /* 0x000fea0003c00000 */
        /* <DEDUP_REMOVED lines=10> */
.L_x_9733:
[----:B------:R-:W-:Y:S05]  /*2990*/  BSYNC.RECONVERGENT B1 ;  /* 0x0000000000017941 */ /* 0x000fea0003800200 */
.L_x_9731:
[----:B------:R-:W-:Y:S01]  /*29a0*/  IMAD R9, R9, R22, RZ ;  /* 0x0000001609097224 */ /* 0x000fe200078e02ff */
[----:B------:R-:W-:Y:S01]  /*29b0*/  IADD3 R3, PT, PT, R3, -0x2, RZ ;  /* 0xfffffffe03037810 */ /* 0x000fe20007ffe0ff */
[----:B------:R-:W-:Y:S02]  /*29c0*/  IMAD.MOV.U32 R6, RZ, RZ, R20 ;  /* 0x000000ffff067224 */ /* 0x000fe400078e0014 */
[-C--:B------:R-:W-:Y:S02]  /*29d0*/  IMAD R9, R23, R8.reuse, R9 ;  /* 0x0000000817097224 */ /* 0x080fe400078e0209 */
[----:B------:R-:W-:-:S04]  /*29e0*/  IMAD.WIDE.U32 R20, R22, R8, R6 ;  /* 0x0000000816147225 */ /* 0x000fc800078e0006 */
[----:B------:R-:W-:-:S07]  /*29f0*/  IMAD.IADD R21, R21, 0x1, R9 ;  /* 0x0000000115157824 */ /* 0x000fce00078e0209 */
.L_x_9721:
        /* <DEDUP_REMOVED lines=31> */
.L_x_9735:
[----:B------:R-:W-:Y:S01]  /*2bf0*/  MOV R14, R4 ;  /* 0x00000004000e7202 */ /* 0x000fe20000000f00 */
[----:B------:R-:W-:Y:S01]  /*2c00*/  IMAD.MOV.U32 R23, RZ, RZ, R5 ;  /* 0x000000ffff177224 */ /* 0x000fe200078e0005 */
[----:B------:R-:W-:Y:S01]  /*2c10*/  MOV R22, R6 ;  /* 0x0000000600167202 */ /* 0x000fe20000000f00 */
[----:B------:R-:W-:Y:S01]  /*2c20*/  IMAD.MOV.U32 R15, RZ, RZ, R7 ;  /* 0x000000ffff0f7224 */ /* 0x000fe200078e0007 */
[----:B------:R-:W-:-:S07]  /*2c30*/  MOV R24, 0x2c50 ;  /* 0x00002c5000187802 */ /* 0x000fce0000000f00 */
[----:B------:R-:W-:Y:S05]  /*2c40*/  CALL.REL.NOINC `($__internal_199_$__cuda_sm20_rem_s64) ;  /* 0x0000004000fc7944 */ /* 0x000fea0003c00000 */
.L_x_9736:
[----:B------:R-:W-:Y:S05]  /*2c50*/  BSYNC.RECONVERGENT B1 ;  /* 0x0000000000017941 */ /* 0x000fea0003800200 */
.L_x_9734:
        /* <DEDUP_REMOVED lines=31> */
.L_x_9738:
[----:B------:R-:W-:Y:S01]  /*2e50*/  IMAD.MOV.U32 R22, RZ, RZ, R6 ;  /* 0x000000ffff167224 */ /* 0x000fe200078e0006 */
[----:B------:R-:W-:Y:S01]  /*2e60*/  MOV R15, R7 ;  /* 0x00000007000f7202 */ /* 0x000fe20000000f00 */
[----:B------:R-:W-:Y:S01]  /*2e70*/  IMAD.MOV.U32 R14, RZ, RZ, R18 ;  /* 0x000000ffff0e7224 */ /* 0x000fe200078e0012 */
[----:B------:R-:W-:Y:S02]  /*2e80*/  MOV R23, R19 ;  /* 0x0000001300177202 */ /* 0x000fe40000000f00 */
[----:B------:R-:W-:-:S07]  /*2e90*/  MOV R24, 0x2eb0 ;  /* 0x00002eb000187802 */ /* 0x000fce0000000f00 */
[----:B------:R-:W-:Y:S05]  /*2ea0*/  CALL.REL.NOINC `($__internal_199_$__cuda_sm20_rem_s64) ;  /* 0x0000004000647944 */ /* 0x000fea0003c00000 */
[----:B------:R-:W-:Y:S01]  /*2eb0*/  IMAD.MOV.U32 R6, RZ, RZ, R8 ;  /* 0x000000ffff067224 */ /* 0x000fe200078e0008 */
[----:B------:R-:W-:-:S07]  /*2ec0*/  MOV R7, R9 ;  /* 0x0000000900077202 */ /* 0x000fce0000000f00 */
.L_x_9739:
[----:B------:R-:W-:Y:S05]  /*2ed0*/  BSYNC.RECONVERGENT B1 ;  /* 0x0000000000017941 */ /* 0x000fea0003800200 */
.L_x_9737:
[----:B------:R-:W-:Y:S02]  /*2ee0*/  IMAD R3, R7, R4, RZ ;  /* 0x0000000407037224 */ /* 0x000fe400078e02ff */
[----:B------:R-:W-:-:S04]  /*2ef0*/  IMAD.WIDE.U32 R20, R4, R6, R20 ;  /* 0x0000000604147225 */ /* 0x000fc800078e0014 */
[----:B------:R-:W-:-:S04]  /*2f00*/  IMAD R3, R5, R6, R3 ;  /* 0x0000000605037224 */ /* 0x000fc800078e0203 */
[----:B------:R-:W-:-:S07]  /*2f10*/  IMAD.IADD R21, R21, 0x1, R3 ;  /* 0x0000000115157824 */ /* 0x000fce00078e0203 */
.L_x_9694:
        /* <DEDUP_REMOVED lines=12> */
.L_x_9741:
[----:B------:R-:W-:Y:S05]  /*2fe0*/  BSYNC.RECONVERGENT B1 ;  /* 0x0000000000017941 */ /* 0x000fea0003800200 */
.L_x_9740:
[----:B------:R-:W-:-:S05]  /*2ff0*/  SEL R3, RZ, 0x1, !P0 ;  /* 0x00000001ff037807 */ /* 0x000fca0004000000 */
[----:B------:R1:W-:Y:S01]  /*3000*/  STS.U8 [R0+UR4], R3 ;  /* 0x0000000300007988 */ /* 0x0003e20008000004 */
[----:B------:R-:W-:Y:S05]  /*3010*/  BRA `(.L_x_9742) ;  /* 0x0000003400a47947 */ /* 0x000fea0003800000 */
.L_x_9693:
        /* <DEDUP_REMOVED lines=20> */
.L_x_9769:
        /* <DEDUP_REMOVED lines=33> */
.L_x_9746:
[----:B------:R-:W-:Y:S01]  /*3370*/  IMAD.MOV.U32 R26, RZ, RZ, R14 ;  /* 0x000000ffff1a7224 */ /* 0x000fe200078e000e */
[----:B------:R-:W-:Y:S01]  /*3380*/  MOV R11, R13 ;  /* 0x0000000d000b7202 */ /* 0x000fe20000000f00 */
[----:B------:R-:W-:Y:S01]  /*3390*/  IMAD.MOV.U32 R10, RZ, RZ, R34 ;  /* 0x000000ffff0a7224 */ /* 0x000fe200078e0022 */
[----:B------:R-:W-:Y:S02]  /*33a0*/  MOV R9, R35 ;  /* 0x0000002300097202 */ /* 0x000fe40000000f00 */
[----:B------:R-:W-:-:S07]  /*33b0*/  MOV R8, 0x33d0 ;  /* 0x000033d000087802 */ /* 0x000fce0000000f00 */
[----:B-123--:R-:W-:Y:S05]  /*33c0*/  CALL.REL.NOINC `($__internal_198_$__cuda_sm20_div_s64) ;  /* 0x0000003400d07944 */ /* 0x00efea0003c00000 */
        /* <DEDUP_REMOVED lines=10> */
.L_x_9747:
[----:B------:R-:W-:Y:S05]  /*3470*/  BSYNC.RECONVERGENT B1 ;  /* 0x0000000000017941 */ /* 0x000fea0003800200 */
.L_x_9745:
        /* <DEDUP_REMOVED lines=37> */
.L_x_9749:
        /* <DEDUP_REMOVED lines=17> */
.L_x_9750:
[----:B------:R-:W-:Y:S05]  /*37e0*/  BSYNC.RECONVERGENT B1 ;  /* 0x0000000000017941 */ /* 0x000fea0003800200 */
.L_x_9748:
        /* <DEDUP_REMOVED lines=38> */
.L_x_9752:
[----:B------:R-:W-:Y:S01]  /*3a50*/  IMAD.MOV.U32 R26, RZ, RZ, R34 ;  /* 0x000000ffff1a7224 */ /* 0x000fe200078e0022 */
[----:B------:R-:W-:Y:S01]  /*3a60*/  MOV R11, R35 ;  /* 0x00000023000b7202 */ /* 0x000fe20000000f00 */
[----:B------:R-:W-:Y:S01]  /*3a70*/  IMAD.MOV.U32 R10, RZ, RZ, R36 ;  /* 0x000000ffff0a7224 */ /* 0x000fe200078e0024 */
[----:B------:R-:W-:Y:S02]  /*3a80*/  MOV R9, R37 ;  /* 0x0000002500097202 */ /* 0x000fe40000000f00 */
[----:B------:R-:W-:-:S07]  /*3a90*/  MOV R8, 0x3ab0 ;  /* 0x00003ab000087802 */ /* 0x000fce0000000f00 */
[----:B-1----:R-:W-:Y:S05]  /*3aa0*/  CALL.REL.NOINC `($__internal_198_$__cuda_sm20_div_s64) ;  /* 0x0000003000187944 */ /* 0x002fea0003c00000 */
        /* <DEDUP_REMOVED lines=11> */
.L_x_9753:
[----:B------:R-:W-:Y:S05]  /*3b60*/  BSYNC.RECONVERGENT B1 ;  /* 0x0000000000017941 */ /* 0x000fea0003800200 */
.L_x_9751:
        /* <DEDUP_REMOVED lines=37> */
.L_x_9755:
        /* <DEDUP_REMOVED lines=17> */
.L_x_9756:
[----:B------:R-:W-:Y:S05]  /*3ed0*/  BSYNC.RECONVERGENT B1 ;  /* 0x0000000000017941 */ /* 0x000fea0003800200 */
.L_x_9754:
        /* <DEDUP_REMOVED lines=38> */
.L_x_9758:
        /* <DEDUP_REMOVED lines=17> */
.L_x_9759:
[----:B------:R-:W-:Y:S05]  /*4250*/  BSYNC.RECONVERGENT B1 ;  /* 0x0000000000017941 */ /* 0x000fea0003800200 */
.L_x_9757:
        /* <DEDUP_REMOVED lines=38> */
.L_x_9761:
        /* <DEDUP_REMOVED lines=17> */
.L_x_9762:
[----:B------:R-:W-:Y:S05]  /*45d0*/  BSYNC.RECONVERGENT B1 ;  /* 0x0000000000017941 */ /* 0x000fea0003800200 */
.L_x_9760:
        /* <DEDUP_REMOVED lines=37> */
.L_x_9764:
        /* <DEDUP_REMOVED lines=17> */
.L_x_9765:
[----:B------:R-:W-:Y:S05]  /*4940*/  BSYNC.RECONVERGENT B1 ;  /* 0x0000000000017941 */ /* 0x000fea0003800200 */
.L_x_9763:
        /* <DEDUP_REMOVED lines=37> */
.L_x_9767:
        /* <DEDUP_REMOVED lines=17> */
.L_x_9768:
[----:B------:R-:W-:Y:S05]  /*4cb0*/  BSYNC.RECONVERGENT B1 ;  /* 0x0000000000017941 */ /* 0x000fea0003800200 */
.L_x_9766:
        /* <DEDUP_REMOVED lines=12> */
.L_x_9744:
        /* <DEDUP_REMOVED lines=37> */
.L_x_9772:
[----:B------:R-:W-:Y:S01]  /*4fd0*/  IMAD.MOV.U32 R26, RZ, RZ, R14 ;  /* 0x000000ffff1a7224 */ /* 0x000fe200078e000e */
[----:B------:R-:W-:Y:S01]  /*4fe0*/  MOV R11, R13 ;  /* 0x0000000d000b7202 */ /* 0x000fe20000000f00 */
[----:B------:R-:W-:Y:S01]  /*4ff0*/  IMAD.MOV.U32 R10, RZ, RZ, R16 ;  /* 0x000000ffff0a7224 */ /* 0x000fe200078e0010 */
[----:B------:R-:W-:Y:S02]  /*5000*/  MOV R9, R17 ;  /* 0x0000001100097202 */ /* 0x000fe40000000f00 */
[----:B------:R-:W-:-:S07]  /*5010*/  MOV R8, 0x5030 ;  /* 0x0000503000087802 */ /* 0x000fce0000000f00 */
[----:B------:R-:W-:Y:S05]  /*5020*/  CALL.REL.NOINC `($__internal_198_$__cuda_sm20_div_s64) ;  /* 0x0000001800b87944 */ /* 0x000fea0003c00000 */
        /* <DEDUP_REMOVED lines=10> */
.L_x_9773:
[----:B------:R-:W-:Y:S05]  /*50d0*/  BSYNC.RECONVERGENT B1 ;  /* 0x0000000000017941 */ /* 0x000fea0003800200 */
.L_x_9771:
        /* <DEDUP_REMOVED lines=38> */
.L_x_9775:
        /* <DEDUP_REMOVED lines=17> */
.L_x_9776:
[----:B------:R-:W-:Y:S05]  /*5450*/  BSYNC.RECONVERGENT B1 ;  /* 0x0000000000017941 */ /* 0x000fea0003800200 */
.L_x_9774:
        /* <DEDUP_REMOVED lines=40> */
.L_x_9778:
        /* <DEDUP_REMOVED lines=17> */
.L_x_9779:
[----:B------:R-:W-:Y:S05]  /*57f0*/  BSYNC.RECONVERGENT B1 ;  /* 0x0000000000017941 */ /* 0x000fea0003800200 */
.L_x_9777:
        /* <DEDUP_REMOVED lines=40> */
.L_x_9781:
        /* <DEDUP_REMOVED lines=17> */
.L_x_9782:
[----:B------:R-:W-:Y:S05]  /*5b90*/  BSYNC.RECONVERGENT B1 ;  /* 0x0000000000017941 */ /* 0x000fea0003800200 */
.L_x_9780:
        /* <DEDUP_REMOVED lines=9> */
.L_x_9770:
        /* <DEDUP_REMOVED lines=35> */
.L_x_9785:
[----:B------:R-:W-:Y:S01]  /*5e60*/  MOV R26, R14 ;  /* 0x0000000e001a7202 */ /* 0x000fe20000000f00 */
[----:B------:R-:W-:Y:S01]  /*5e70*/  IMAD.MOV.U32 R10, RZ, RZ, R16 ;  /* 0x000000ffff0a7224 */ /* 0x000fe200078e0010 */
[----:B------:R-:W-:Y:S02]  /*5e80*/  MOV R11, R13 ;  /* 0x0000000d000b7202 */ /* 0x000fe40000000f00 */
[----:B------:R-:W-:Y:S02]  /*5e90*/  MOV R9, R17 ;  /* 0x0000001100097202 */ /* 0x000fe40000000f00 */
[----:B------:R-:W-:-:S07]  /*5ea0*/  MOV R8, 0x5ec0 ;  /* 0x00005ec000087802 */ /* 0x000fce0000000f00 */
[----:B------:R-:W-:Y:S05]  /*5eb0*/  CALL.REL.NOINC `($__internal_198_$__cuda_sm20_div_s64) ;  /* 0x0000000c00147944 */ /* 0x000fea0003c00000 */
        /* <DEDUP_REMOVED lines=10> */
.L_x_9786:
[----:B------:R-:W-:Y:S05]  /*5f60*/  BSYNC.RECONVERGENT B1 ;  /* 0x0000000000017941 */ /* 0x000fea0003800200 */
.L_x_9784:
        /* <DEDUP_REMOVED lines=39> */
.L_x_9788:
        /* <DEDUP_REMOVED lines=17> */
.L_x_9789:
[----:B------:R-:W-:Y:S05]  /*62f0*/  BSYNC.RECONVERGENT B1 ;  /* 0x0000000000017941 */ /* 0x000fea0003800200 */
.L_x_9787:
        /* <DEDUP_REMOVED lines=9> */
.L_x_9783:
        /* <DEDUP_REMOVED lines=31> */
.L_x_9791:
[----:B------:R-:W-:Y:S02]  /*6580*/  MOV R15, R23 ;  /* 0x00000017000f7202 */ /* 0x000fe40000000f00 */
[----:B------:R-:W-:Y:S02]  /*6590*/  MOV R23, R13 ;  /* 0x0000000d00177202 */ /* 0x000fe40000000f00 */
[----:B------:R-:W-:-:S07]  /*65a0*/  MOV R24, 0x65c0 ;  /* 0x000065c000187802 */ /* 0x000fce0000000f00 */
[----:B------:R-:W-:Y:S05]  /*65b0*/  CALL.REL.NOINC `($__internal_199_$__cuda_sm20_rem_s64) ;  /* 0x0000000800a07944 */ /* 0x000fea0003c00000 */
.L_x_9792:
[----:B------:R-:W-:Y:S05]  /*65c0*/  BSYNC.RECONVERGENT B1 ;  /* 0x0000000000017941 */ /* 0x000fea0003800200 */
.L_x_9790:
[----:B------:R-:W0:Y:S02]  /*65d0*/  LDC.64 R10, c[0x0][0x398] ;  /* 0x0000e600ff0a7b82 */ /* 0x000e240000000a00 */
[----:B0-----:R-:W-:-:S06]  /*65e0*/  IMAD.WIDE.U32 R6, R7, 0x8, R10 ;  /* 0x0000000807067825 */ /* 0x001fcc00078e000a */
[----:B------:R-:W2:Y:S02]  /*65f0*/  LDG.E.64 R6, desc[UR8][R6.64] ;  /* 0x0000000806067981 */ /* 0x000ea4000c1e1b00 */
[-C--:B--2---:R-:W-:Y:S02]  /*6600*/  IMAD R3, R7, R8.reuse, RZ ;  /* 0x0000000807037224 */ /* 0x084fe400078e02ff */
[----:B------:R-:W-:-:S04]  /*6610*/  IMAD.WIDE.U32 R4, R6, R8, R4 ;  /* 0x0000000806047225 */ /* 0x000fc800078e0004 */
[----:B------:R-:W-:-:S04]  /*6620*/  IMAD R3, R6, R9, R3 ;  /* 0x0000000906037224 */ /* 0x000fc800078e0203 */
[----:B------:R-:W-:-:S07]  /*6630*/  IMAD.IADD R5, R5, 0x1, R3 ;  /* 0x0000000105057824 */ /* 0x000fce00078e0203 */
.L_x_9743:
[----:B------:R-:W0:Y:S02]  /*6640*/  LDCU.64 UR12, c[0x0][0x388] ;  /* 0x00007100ff0c77ac */ /* 0x000e240008000a00 */
[----:B0-----:R-:W-:-:S04]  /*6650*/  IADD3 R4, P0, PT, R4, UR12, RZ ;  /* 0x0000000c04047c10 */ /* 0x001fc8000ff1e0ff */
[----:B------:R-:W-:-:S05]  /*6660*/  IADD3.X R5, PT, PT, R5, UR13, RZ, P0, !PT ;  /* 0x0000000d05057c10 */ /* 0x000fca00087fe4ff */
[----:B------:R-:W2:Y:S02]  /*6670*/  LDG.E.U8 R4, desc[UR8][R4.64] ;  /* 0x0000000804047981 */ /* 0x000ea4000c1e1100 */
[----:B--2---:R-:W-:-:S04]  /*6680*/  ISETP.NE.AND P0, PT, R4, RZ, PT ;  /* 0x000000ff0400720c */ /* 0x004fc80003f05270 */
[----:B------:R-:W-:-:S05]  /*6690*/  SEL R3, RZ, 0x1, !P0 ;  /* 0x00000001ff037807 */ /* 0x000fca0004000000 */
[----:B------:R0:W-:Y:S04]  /*66a0*/  STS.U8 [R0+UR4], R3 ;  /* 0x0000000300007988 */ /* 0x0001e80008000004 */
.L_x_9742:
[----:B------:R-:W-:Y:S05]  /*66b0*/  BSYNC.RECONVERGENT B0 ;  /* 0x0000000000007941 */ /* 0x000fea0003800200 */
.L_x_9692:
[----:B------:R-:W-:Y:S01]  /*66c0*/  BAR.SYNC.DEFER_BLOCKING 0x0 ;  /* 0x0000000000007b1d */ /* 0x000fe20000010000 */
[----:B------:R-:W-:-:S09]  /*66d0*/  UISETP.GE.U32.AND UP0, UPT, UR5, 0x42, UPT ;  /* 0x000000420500788c */ /* 0x000fd2000bf06070 */
[----:B------:R-:W-:Y:S05]  /*66e0*/  BRA.U !UP0, `(.L_x_9793) ;  /* 0x00000001083c7547 */ /* 0x000fea000b800000 */
.L_x_9796:
        /* <DEDUP_REMOVED lines=10> */
.L_x_9795:
[----:B------:R-:W-:Y:S05]  /*6790*/  BSYNC.RECONVERGENT B0 ;  /* 0x0000000000007941 */ /* 0x000fea0003800200 */
.L_x_9794:
[----:B------:R-:W-:Y:S01]  /*67a0*/  BAR.SYNC.DEFER_BLOCKING 0x0 ;  /* 0x0000000000007b1d */ /* 0x000fe20000010000 */
[----:B------:R-:W-:-:S05]  /*67b0*/  UISETP.GT.U32.AND UP0, UPT, UR5, 0x83, UPT ;  /* 0x000000830500788c */ /* 0x000fca000bf04070 */
[----:B------:R-:W-:-:S04]  /*67c0*/  UMOV UR5, UR6 ;  /* 0x0000000600057c82 */ /* 0x000fc80008000000 */
[----:B------:R-:W-:Y:S05]  /*67d0*/  BRA.U UP0, `(.L_x_9796) ;  /* 0xfffffffd00c47547 */ /* 0x000fea000b83ffff */
.L_x_9793:
        /* <DEDUP_REMOVED lines=51> */
        .weak           $__internal_198_$__cuda_sm20_div_s64
        .type           $__internal_198_$__cuda_sm20_div_s64,@function
        .size           $__internal_198_$__cuda_sm20_div_s64,($__internal_199_$__cuda_sm20_rem_s64 - $__internal_198_$__cuda_sm20_div_s64)
$__internal_198_$__cuda_sm20_div_s64:
        /* <DEDUP_REMOVED lines=82> */
[----:B------:R-:W-:Y:S06]  /*7030*/  RET.REL.NODEC R8 `(uncontiguous_all_i8) ;  /* 0xffffff8c08f07950 */ /* 0x000fec0003c3ffff */
        .weak           $__internal_199_$__cuda_sm20_rem_s64
        .type           $__internal_199_$__cuda_sm20_rem_s64,@function
        .size           $__internal_199_$__cuda_sm20_rem_s64,(.L_x_30515 - $__internal_199_$__cuda_sm20_rem_s64)
$__internal_199_$__cuda_sm20_rem_s64:
        /* <DEDUP_REMOVED lines=76> */
[----:B------:R-:W-:Y:S06]  /*7500*/  RET.REL.NODEC R24 `(uncontiguous_all_i8) ;  /* 0xffffff8818bc7950 */ /* 0x000fec0003c3ffff */
.L_x_9797:
        /* <DEDUP_REMOVED lines=15> */
.L_x_30515:


//--------------------- .text.contiguous_cumulate_all_i8 --------------------------
	.section	.text.contiguous_cumulate_all_i8,"ax",@progbits
	.align	128
        .global         contiguous_cumulate_all_i8
        .type           contiguous_cumulate_all_i8,@function
        .size           contiguous_cumulate_all_i8,(.L_x_31150 - contiguous_cumulate_all_i8)
        .other          contiguous_cumulate_all_i8,@"STO_CUDA_ENTRY STV_DEFAULT"
contiguous_cumulate_all_i8:
.text.contiguous_cumulate_all_i8:
        /* <DEDUP_REMOVED lines=32> */
.L_x_9801:
[----:B------:R-:W-:Y:S05]  /*0200*/  BSYNC.RECONVERGENT B1 ;  /* 0x0000000000017941 */ /* 0x000fea0003800200 */
.L_x_9800:
[----:B------:R-:W-:-:S05]  /*0210*/  SEL R3, RZ, 0x1, !P0 ;  /* 0x00000001ff037807 */ /* 0x000fca0004000000 */
[----:B------:R0:W-:Y:S01]  /*0220*/  STS.U8 [R0+UR4], R3 ;  /* 0x0000000300007988 */ /* 0x0001e20008000004 */
[----:B------:R-:W-:Y:S05]  /*0230*/  BRA `(.L_x_9802) ;  /* 0x0000000000207947 */ /* 0x000fea0003800000 */
.L_x_9799:
        /* <DEDUP_REMOVED lines=8> */
.L_x_9802:
[----:B------:R-:W-:Y:S05]  /*02c0*/  BSYNC.RECONVERGENT B0 ;  /* 0x0000000000007941 */ /* 0x000fea0003800200 */
.L_x_9798:
[----:B------:R-:W-:Y:S01]  /*02d0*/  BAR.SYNC.DEFER_BLOCKING 0x0 ;  /* 0x0000000000007b1d */ /* 0x000fe20000010000 */
[----:B------:R-:W-:-:S09]  /*02e0*/  UISETP.GE.U32.AND UP0, UPT, UR5, 0x42, UPT ;  /* 0x000000420500788c */ /* 0x000fd2000bf06070 */
[----:B------:R-:W-:Y:S05]  /*02f0*/  BRA.U !UP0, `(.L_x_9803) ;  /* 0x00000001083c7547 */ /* 0x000fea000b800000 */
.L_x_9806:
        /* <DEDUP_REMOVED lines=10> */
.L_x_9805:
[----:B------:R-:W-:Y:S05]  /*03a0*/  BSYNC.RECONVERGENT B0 ;  /* 0x0000000000007941 */ /* 0x000fea0003800200 */
.L_x_9804:
[----:B------:R-:W-:Y:S01]  /*03b0*/  BAR.SYNC.DEFER_BLOCKING 0x0 ;  /* 0x0000000000007b1d */ /* 0x000fe20000010000 */
[----:B------:R-:W-:-:S05]  /*03c0*/  UISETP.GT.U32.AND UP0, UPT, UR5, 0x83, UPT ;  /* 0x000000830500788c */ /* 0x000fca000bf04070 */
[----:B------:R-:W-:-:S04]  /*03d0*/  UMOV UR5, UR6 ;  /* 0x0000000600057c82 */ /* 0x000fc80008000000 */
[----:B------:R-:W-:Y:S05]  /*03e0*/  BRA.U UP0, `(.L_x_9806) ;  /* 0xfffffffd00c47547 */ /* 0x000fea000b83ffff */
.L_x_9803:
        /* <DEDUP_REMOVED lines=51> */
.L_x_9807:
        /* <DEDUP_REMOVED lines=14> */
.L_x_31150:


//--------------------- .text.contiguous_all_i8   --------------------------
	.section	.text.contiguous_all_i8,"ax",@progbits
	.align	128
        .global         contiguous_all_i8
        .type           contiguous_all_i8,@function
        .size           contiguous_all_i8,(.L_x_31151 - contiguous_all_i8)
        .other          contiguous_all_i8,@"STO_CUDA_ENTRY STV_DEFAULT"
contiguous_all_i8:
.text.contiguous_all_i8:
        /* <DEDUP_REMOVED lines=32> */
.L_x_9811:
[----:B------:R-:W-:Y:S05]  /*0200*/  BSYNC.RECONVERGENT B1 ;  /* 0x0000000000017941 */ /* 0x000fea0003800200 */
.L_x_9810:
[----:B------:R-:W-:-:S05]  /*0210*/  SEL R3, RZ, 0x1, !P0 ;  /* 0x00000001ff037807 */ /* 0x000fca0004000000 */
[----:B------:R0:W-:Y:S01]  /*0220*/  STS.U8 [R0+UR4], R3 ;  /* 0x0000000300007988 */ /* 0x0001e20008000004 */
[----:B------:R-:W-:Y:S05]  /*0230*/  BRA `(.L_x_9812) ;  /* 0x0000000000287947 */ /* 0x000fea0003800000 */
.L_x_9809:
        /* <DEDUP_REMOVED lines=10> */
.L_x_9812:
[----:B------:R-:W-:Y:S05]  /*02e0*/  BSYNC.RECONVERGENT B0 ;  /* 0x0000000000007941 */ /* 0x000fea0003800200 */
.L_x_9808:
[----:B------:R-:W-:Y:S01]  /*02f0*/  BAR.SYNC.DEFER_BLOCKING 0x0 ;  /* 0x0000000000007b1d */ /* 0x000fe20000010000 */
[----:B------:R-:W-:-:S09]  /*0300*/  UISETP.GE.U32.AND UP0, UPT, UR5, 0x42, UPT ;  /* 0x000000420500788c */ /* 0x000fd2000bf06070 */
[----:B------:R-:W-:Y:S05]  /*0310*/  BRA.U !UP0, `(.L_x_9813) ;  /* 0x00000001083c7547 */ /* 0x000fea000b800000 */
.L_x_9816:
        /* <DEDUP_REMOVED lines=10> */
.L_x_9815:
[----:B------:R-:W-:Y:S05]  /*03c0*/  BSYNC.RECONVERGENT B0 ;  /* 0x0000000000007941 */ /* 0x000fea0003800200 */
.L_x_9814:
[----:B------:R-:W-:Y:S01]  /*03d0*/  BAR.SYNC.DEFER_BLOCKING 0x0 ;  /* 0x0000000000007b1d */ /* 0x000fe20000010000 */
[----:B------:R-:W-:-:S05]  /*03e0*/  UISETP.GT.U32.AND UP0, UPT, UR5, 0x83, UPT ;  /* 0x000000830500788c */ /* 0x000fca000bf04070 */
[----:B------:R-:W-:-:S04]  /*03f0*/  UMOV UR5, UR6 ;  /* 0x0000000600057c82 */ /* 0x000fc80008000000 */
[----:B------:R-:W-:Y:S05]  /*0400*/  BRA.U UP0, `(.L_x_9816) ;  /* 0xfffffffd00c47547 */ /* 0x000fea000b83ffff */
.L_x_9813:
        /* <DEDUP_REMOVED lines=51> */
.L_x_9817:
        /* <DEDUP_REMOVED lines=12> */
.L_x_31151:


//--------------------- .text.contiguous_all33_bool --------------------------
	.section	.text.contiguous_all33_bool,"ax",@progbits
	.align	128
        .global         contiguous_all33_bool
        .type           contiguous_all33_bool,@function
        .size           contiguous_all33_bool,(.L_x_31152 - contiguous_all33_bool)
        .other          contiguous_all33_bool,@"STO_CUDA_ENTRY STV_DEFAULT"
contiguous_all33_bool:
.text.contiguous_all33_bool:
        /* <DEDUP_REMOVED lines=48> */
.L_x_9822:
        /* <DEDUP_REMOVED lines=36> */
.L_x_9821:
[----:B------:R-:W-:Y:S05]  /*0540*/  BSYNC.RECONVERGENT B0 ;  /* 0x0000000000007941 */ /* 0x000fea0003800200 */
.L_x_9820:
[----:B------:R-:W-:Y:S01]  /*0550*/  UIADD3 UR4, UPT, UPT, UR4, 0x8, URZ ;  /* 0x0000000804047890 */ /* 0x000fe2000fffe0ff */
[----:B------:R-:W-:Y:S01]  /*0560*/  SEL R5, RZ, 0x1, !P0 ;  /* 0x00000001ff057807 */ /* 0x000fe20004000000 */
[----:B------:R-:W-:Y:S01]  /*0570*/  IMAD R10, R3, 0x8, R10 ;  /* 0x00000008030a7824 */ /* 0x000fe200078e020a */
[----:B------:R-:W-:Y:S09]  /*0580*/  @P1 BRA `(.L_x_9822) ;  /* 0xfffffffc005c1947 */ /* 0x000ff2000383ffff */
[----:B------:R-:W-:-:S12]  /*0590*/  UIADD3 UR4, UPT, UPT, UR4, 0x1, URZ ;  /* 0x0000000104047890 */ /* 0x000fd8000fffe0ff */
.L_x_9819:
        /* <DEDUP_REMOVED lines=23> */
.L_x_9826:
[----:B------:R-:W-:Y:S05]  /*0710*/  BSYNC.RECONVERGENT B0 ;  /* 0x0000000000007941 */ /* 0x000fea0003800200 */
.L_x_9825:
[----:B------:R-:W-:Y:S01]  /*0720*/  SEL R5, RZ, 0x1, !P0 ;  /* 0x00000001ff057807 */ /* 0x000fe20004000000 */
[----:B------:R-:W-:-:S12]  /*0730*/  UIADD3 UR4, UPT, UPT, UR4, 0x4, URZ ;  /* 0x0000000404047890 */ /* 0x000fd8000fffe0ff */
.L_x_9824:
        /* <DEDUP_REMOVED lines=14> */
.L_x_9829:
[----:B------:R-:W-:Y:S05]  /*0820*/  BSYNC.RECONVERGENT B0 ;  /* 0x0000000000007941 */ /* 0x000fea0003800200 */
.L_x_9828:
[----:B------:R-:W-:Y:S01]  /*0830*/  SEL R5, RZ, 0x1, !P0 ;  /* 0x00000001ff057807 */ /* 0x000fe20004000000 */
[----:B------:R-:W-:-:S12]  /*0840*/  UIADD3 UR4, UPT, UPT, UR4, 0x2, URZ ;  /* 0x0000000204047890 */ /* 0x000fd8000fffe0ff */
.L_x_9827:
        /* <DEDUP_REMOVED lines=8> */
.L_x_9823:
[----:B-1----:R0:W-:Y:S02]  /*08d0*/  STS.U8 [R0+UR5], R5 ;  /* 0x0000000500007988 */ /* 0x0021e40008000005 */
.L_x_9818:
        /* <DEDUP_REMOVED lines=9> */
.L_x_9830:
        /* <DEDUP_REMOVED lines=9> */
.L_x_31152:


//--------------------- .text.contiguous_all3_bool --------------------------
	.section	.text.contiguous_all3_bool,"ax",@progbits
	.align	128
        .global         contiguous_all3_bool
        .type           contiguous_all3_bool,@function
        .size           contiguous_all3_bool,(.L_x_30517 - contiguous_all3_bool)
        .other          contiguous_all3_bool,@"STO_CUDA_ENTRY STV_DEFAULT"
contiguous_all3_bool:
.text.contiguous_all3_bool:
        /* <DEDUP_REMOVED lines=43> */
.L_x_9849:
        /* <DEDUP_REMOVED lines=27> */
.L_x_9833:
[----:B------:R-:W-:Y:S01]  /*0460*/  IMAD.MOV.U32 R27, RZ, RZ, R32 ;  /* 0x000000ffff1b7224 */ /* 0x000fe200078e0020 */
[----:B0-----:R-:W-:Y:S01]  /*0470*/  MOV R2, R34 ;  /* 0x0000002200027202 */ /* 0x001fe20000000f00 */
[----:B------:R-:W-:Y:S01]  /*0480*/  IMAD.MOV.U32 R0, RZ, RZ, R35 ;  /* 0x000000ffff007224 */ /* 0x000fe200078e0023 */
[----:B------:R-:W-:-:S07]  /*0490*/  MOV R9, 0x4b0 ;  /* 0x000004b000097802 */ /* 0x000fce0000000f00 */
[----:B-12-4-:R-:W-:Y:S05]  /*04a0*/  CALL.REL.NOINC `($__internal_200_$__cuda_sm20_div_s64) ;  /* 0x0000003400147944 */ /* 0x016fea0003c00000 */
        /* <DEDUP_REMOVED lines=8> */
.L_x_9834:
        /* <DEDUP_REMOVED lines=33> */
.L_x_9835:
[----:B------:R-:W-:Y:S01]  /*0740*/  IMAD.MOV.U32 R27, RZ, RZ, R31 ;  /* 0x000000ffff1b7224 */ /* 0x000fe200078e001f */
[----:B0-----:R-:W-:Y:S01]  /*0750*/  MOV R2, R34 ;  /* 0x0000002200027202 */ /* 0x001fe20000000f00 */
[----:B------:R-:W-:Y:S01]  /*0760*/  IMAD.MOV.U32 R0, RZ, RZ, R35 ;  /* 0x000000ffff007224 */ /* 0x000fe200078e0023 */
[----:B------:R-:W-:-:S07]  /*0770*/  MOV R9, 0x790 ;  /* 0x0000079000097802 */ /* 0x000fce0000000f00 */
[----:B----4-:R-:W-:Y:S05]  /*0780*/  CALL.REL.NOINC `($__internal_200_$__cuda_sm20_div_s64) ;  /* 0x00000030005c7944 */ /* 0x010fea0003c00000 */
        /* <DEDUP_REMOVED lines=9> */
.L_x_9836:
        /* <DEDUP_REMOVED lines=35> */
.L_x_9837:
[----:B------:R-:W-:Y:S01]  /*0a50*/  MOV R27, R29 ;  /* 0x0000001d001b7202 */ /* 0x000fe20000000f00 */
[----:B------:R-:W-:Y:S01]  /*0a60*/  IMAD.MOV.U32 R2, RZ, RZ, R32 ;  /* 0x000000ffff027224 */ /* 0x000fe200078e0020 */
[----:B------:R-:W-:Y:S02]  /*0a70*/  MOV R0, R33 ;  /* 0x0000002100007202 */ /* 0x000fe40000000f00 */
[----:B------:R-:W-:-:S07]  /*0a80*/  MOV R9, 0xaa0 ;  /* 0x00000aa000097802 */ /* 0x000fce0000000f00 */
[----:B----4-:R-:W-:Y:S05]  /*0a90*/  CALL.REL.NOINC `($__internal_200_$__cuda_sm20_div_s64) ;  /* 0x0000002c00987944 */ /* 0x010fea0003c00000 */
        /* <DEDUP_REMOVED lines=9> */
.L_x_9838:
        /* <DEDUP_REMOVED lines=33> */
.L_x_9839:
[----:B------:R-:W-:Y:S01]  /*0d40*/  IMAD.MOV.U32 R27, RZ, RZ, R28 ;  /* 0x000000ffff1b7224 */ /* 0x000fe200078e001c */
[----:B------:R-:W-:Y:S01]  /*0d50*/  MOV R2, R32 ;  /* 0x0000002000027202 */ /* 0x000fe20000000f00 */
[----:B------:R-:W-:Y:S01]  /*0d60*/  IMAD.MOV.U32 R0, RZ, RZ, R33 ;  /* 0x000000ffff007224 */ /* 0x000fe200078e0021 */
[----:B------:R-:W-:-:S07]  /*0d70*/  MOV R9, 0xd90 ;  /* 0x00000d9000097802 */ /* 0x000fce0000000f00 */
[----:B----4-:R-:W-:Y:S05]  /*0d80*/  CALL.REL.NOINC `($__internal_200_$__cuda_sm20_div_s64) ;  /* 0x0000002800dc7944 */ /* 0x010fea0003c00000 */
        /* <DEDUP_REMOVED lines=8> */
.L_x_9840:
        /* <DEDUP_REMOVED lines=34> */
.L_x_9841:
        /* <DEDUP_REMOVED lines=14> */
.L_x_9842:
        /* <DEDUP_REMOVED lines=34> */
.L_x_9843:
[----:B------:R-:W-:Y:S01]  /*1330*/  MOV R27, R28 ;  /* 0x0000001c001b7202 */ /* 0x000fe20000000f00 */
[----:B------:R-:W-:Y:S01]  /*1340*/  IMAD.MOV.U32 R2, RZ, RZ, R32 ;  /* 0x000000ffff027224 */ /* 0x000fe200078e0020 */
[----:B------:R-:W-:Y:S02]  /*1350*/  MOV R0, R33 ;  /* 0x0000002100007202 */ /* 0x000fe40000000f00 */
[----:B------:R-:W-:-:S07]  /*1360*/  MOV R9, 0x1380 ;  /* 0x0000138000097802 */ /* 0x000fce0000000f00 */
[----:B----4-:R-:W-:Y:S05]  /*1370*/  CALL.REL.NOINC `($__internal_200_$__cuda_sm20_div_s64) ;  /* 0x0000002400607944 */ /* 0x010fea0003c00000 */
        /* <DEDUP_REMOVED lines=9> */
.L_x_9844:
        /* <DEDUP_REMOVED lines=34> */
.L_x_9845:
        /* <DEDUP_REMOVED lines=14> */
.L_x_9846:
        /* <DEDUP_REMOVED lines=34> */
.L_x_9847:
[----:B------:R-:W-:Y:S01]  /*1930*/  MOV R27, R30 ;  /* 0x0000001e001b7202 */ /* 0x000fe20000000f00 */
[----:B------:R-:W-:Y:S01]  /*1940*/  IMAD.MOV.U32 R2, RZ, RZ, R32 ;  /* 0x000000ffff027224 */ /* 0x000fe200078e0020 */
[----:B------:R-:W-:Y:S02]  /*1950*/  MOV R0, R33 ;  /* 0x0000002100007202 */ /* 0x000fe40000000f00 */
[----:B------:R-:W-:-:S07]  /*1960*/  MOV R9, 0x1980 ;  /* 0x0000198000097802 */ /* 0x000fce0000000f00 */
[----:B----4-:R-:W-:Y:S05]  /*1970*/  CALL.REL.NOINC `($__internal_200_$__cuda_sm20_div_s64) ;  /* 0x0000001c00e07944 */ /* 0x010fea0003c00000 */
        /* <DEDUP_REMOVED lines=9> */
.L_x_9848:
        /* <DEDUP_REMOVED lines=14> */
.L_x_9832:
        /* <DEDUP_REMOVED lines=33> */
.L_x_9851:
[----:B------:R-:W-:Y:S01]  /*1d00*/  IMAD.MOV.U32 R27, RZ, RZ, R32 ;  /* 0x000000ffff1b7224 */ /* 0x000fe200078e0020 */
[----:B0-----:R-:W-:Y:S01]  /*1d10*/  MOV R2, R16 ;  /* 0x0000001000027202 */ /* 0x001fe20000000f00 */
[----:B------:R-:W-:Y:S01]  /*1d20*/  IMAD.MOV.U32 R0, RZ, RZ, R17 ;  /* 0x000000ffff007224 */ /* 0x000fe200078e0011 */
[----:B------:R-:W-:-:S07]  /*1d30*/  MOV R9, 0x1d50 ;  /* 0x00001d5000097802 */ /* 0x000fce0000000f00 */
[----:B------:R-:W-:Y:S05]  /*1d40*/  CALL.REL.NOINC `($__internal_200_$__cuda_sm20_div_s64) ;  /* 0x0000001800ec7944 */ /* 0x000fea0003c00000 */
        /* <DEDUP_REMOVED lines=8> */
.L_x_9852:
        /* <DEDUP_REMOVED lines=35> */
.L_x_9853:
[----:B------:R-:W-:Y:S01]  /*2000*/  IMAD.MOV.U32 R27, RZ, RZ, R17 ;  /* 0x000000ffff1b7224 */ /* 0x000fe200078e0011 */
[----:B0-----:R-:W-:Y:S01]  /*2010*/  MOV R2, R18 ;  /* 0x0000001200027202 */ /* 0x001fe20000000f00 */
[----:B------:R-:W-:Y:S01]  /*2020*/  IMAD.MOV.U32 R0, RZ, RZ, R19 ;  /* 0x000000ffff007224 */ /* 0x000fe200078e0013 */
[----:B------:R-:W-:-:S07]  /*2030*/  MOV R9, 0x2050 ;  /* 0x0000205000097802 */ /* 0x000fce0000000f00 */
[----:B------:R-:W-:Y:S05]  /*2040*/  CALL.REL.NOINC `($__internal_200_$__cuda_sm20_div_s64) ;  /* 0x00000018002c7944 */ /* 0x000fea0003c00000 */
        /* <DEDUP_REMOVED lines=9> */
.L_x_9854:
        /* <DEDUP_REMOVED lines=36> */
.L_x_9855:
[----:B------:R-:W-:Y:S01]  /*2320*/  IMAD.MOV.U32 R27, RZ, RZ, R19 ;  /* 0x000000ffff1b7224 */ /* 0x000fe200078e0013 */
[----:B------:R-:W-:Y:S01]  /*2330*/  MOV R2, R28 ;  /* 0x0000001c00027202 */ /* 0x000fe20000000f00 */
[----:B------:R-:W-:Y:S01]  /*2340*/  IMAD.MOV.U32 R0, RZ, RZ, R29 ;  /* 0x000000ffff007224 */ /* 0x000fe200078e001d */
[----:B------:R-:W-:-:S07]  /*2350*/  MOV R9, 0x2370 ;  /* 0x0000237000097802 */ /* 0x000fce0000000f00 */
[----:B------:R-:W-:Y:S05]  /*2360*/  CALL.REL.NOINC `($__internal_200_$__cuda_sm20_div_s64) ;  /* 0x0000001400647944 */ /* 0x000fea0003c00000 */
        /* <DEDUP_REMOVED lines=9> */
.L_x_9856:
        /* <DEDUP_REMOVED lines=37> */
.L_x_9857:
[----:B------:R-:W-:Y:S01]  /*2650*/  MOV R27, R18 ;  /* 0x00000012001b7202 */ /* 0x000fe20000000f00 */
[----:B------:R-:W-:Y:S01]  /*2660*/  IMAD.MOV.U32 R2, RZ, RZ, R28 ;  /* 0x000000ffff027224 */ /* 0x000fe200078e001c */
[----:B------:R-:W-:Y:S02]  /*2670*/  MOV R0, R29 ;  /* 0x0000001d00007202 */ /* 0x000fe40000000f00 */
[----:B------:R-:W-:-:S07]  /*2680*/  MOV R9, 0x26a0 ;  /* 0x000026a000097802 */ /* 0x000fce0000000f00 */
[----:B------:R-:W-:Y:S05]  /*2690*/  CALL.REL.NOINC `($__internal_200_$__cuda_sm20_div_s64) ;  /* 0x0000001000987944 */ /* 0x000fea0003c00000 */
        /* <DEDUP_REMOVED lines=8> */
.L_x_9858:
        /* <DEDUP_REMOVED lines=9> */
.L_x_9850:
        /* <DEDUP_REMOVED lines=31> */
.L_x_9860:
        /* <DEDUP_REMOVED lines=13> */
.L_x_9861:
        /* <DEDUP_REMOVED lines=35> */
.L_x_9862:
[----:B------:R-:W-:Y:S01]  /*2ca0*/  MOV R27, R17 ;  /* 0x00000011001b7202 */ /* 0x000fe20000000f00 */
[----:B0-----:R-:W-:Y:S01]  /*2cb0*/  IMAD.MOV.U32 R2, RZ, RZ, R18 ;  /* 0x000000ffff027224 */ /* 0x001fe200078e0012 */
[----:B------:R-:W-:Y:S02]  /*2cc0*/  MOV R0, R19 ;  /* 0x0000001300007202 */ /* 0x000fe40000000f00 */
[----:B------:R-:W-:-:S07]  /*2cd0*/  MOV R9, 0x2cf0 ;  /* 0x00002cf000097802 */ /* 0x000fce0000000f00 */
[----:B------:R-:W-:Y:S05]  /*2ce0*/  CALL.REL.NOINC `($__internal_200_$__cuda_sm20_div_s64) ;  /* 0x0000000c00047944 */ /* 0x000fea0003c00000 */
        /* <DEDUP_REMOVED lines=9> */
.L_x_9863:
        /* <DEDUP_REMOVED lines=10> */
.L_x_9859:
        /* <DEDUP_REMOVED lines=29> */
.L_x_9864:
[----:B------:R-:W-:-:S07]  /*2ff0*/  MOV R0, 0x3010 ;  /* 0x0000301000007802 */ /* 0x000fce0000000f00 */
[----:B0-----:R-:W-:Y:S05]  /*3000*/  CALL.REL.NOINC `($__internal_201_$__cuda_sm20_rem_s64) ;  /* 0x0000000c008c7944 */ /* 0x001fea0003c00000 */
[----:B------:R-:W-:Y:S02]  /*3010*/  MOV R10, R2 ;  /* 0x00000002000a7202 */ /* 0x000fe40000000f00 */
[----:B------:R-:W-:-:S07]  /*3020*/  MOV R11, R9 ;  /* 0x00000009000b7202 */ /* 0x000fce0000000f00 */
.L_x_9865:
[----:B------:R-:W0:Y:S02]  /*3030*/  LDC.64 R12, c[0x0][0x398] ;  /* 0x0000e600ff0c7b82 */ /* 0x000e240000000a00 */
[----:B0-----:R-:W-:-:S06]  /*3040*/  IMAD.WIDE.U32 R2, R3, 0x8, R12 ;  /* 0x0000000803027825 */ /* 0x001fcc00078e000c */
[----:B------:R-:W2:Y:S02]  /*3050*/  LDG.E.64 R2, desc[UR10][R2.64] ;  /* 0x0000000a02027981 */ /* 0x000ea4000c1e1b00 */
[-C--:B--2---:R-:W-:Y:S02]  /*3060*/  IMAD R9, R3, R10.reuse, RZ ;  /* 0x0000000a03097224 */ /* 0x084fe400078e02ff */
[----:B------:R-:W-:-:S04]  /*3070*/  IMAD.WIDE.U32 R28, R2, R10, R28 ;  /* 0x0000000a021c7225 */ /* 0x000fc800078e001c */
[----:B------:R-:W-:-:S04]  /*3080*/  IMAD R9, R2, R11, R9 ;  /* 0x0000000b02097224 */ /* 0x000fc800078e0209 */
[----:B------:R-:W-:-:S07]  /*3090*/  IMAD.IADD R29, R29, 0x1, R9 ;  /* 0x000000011d1d7824 */ /* 0x000fce00078e0209 */
.L_x_9831:
[----:B------:R-:W1:Y:S02]  /*30a0*/  LDCU.64 UR12, c[0x0][0x388] ;  /* 0x00007100ff0c77ac */ /* 0x000e640008000a00 */
[----:B-1----:R-:W-:-:S04]  /*30b0*/  IADD3 R28, P0, PT, R28, UR12, RZ ;  /* 0x0000000c1c1c7c10 */ /* 0x002fc8000ff1e0ff */
[----:B------:R-:W-:-:S06]  /*30c0*/  IADD3.X R29, PT, PT, R29, UR13, RZ, P0, !PT ;  /* 0x0000000d1d1d7c10 */ /* 0x000fcc00087fe4ff */
[----:B------:R-:W2:Y:S01]  /*30d0*/  LDG.E.U8 R29, desc[UR10][R28.64] ;  /* 0x0000000a1c1d7981 */ /* 0x000ea2000c1e1100 */
[----:B------:R-:W-:-:S03]  /*30e0*/  ISETP.NE.AND P0, PT, R8, RZ, PT ;  /* 0x000000ff0800720c */ /* 0x000fc60003f05270 */
[----:B--2---:R1:W-:Y:S01]  /*30f0*/  STS.U8 [R4+UR5], R29 ;  /* 0x0000001d04007988 */ /* 0x0043e20008000005 */
[----:B------:R-:W-:Y:S09]  /*3100*/  BAR.SYNC.DEFER_BLOCKING 0x0 ;  /* 0x0000000000007b1d */ /* 0x000ff20000010000 */
[----:B------:R-:W-:Y:S05]  /*3110*/  @P0 EXIT ;  /* 0x000000000000094d */ /* 0x000fea0003800000 */
[----:B------:R-:W-:-:S13]  /*3120*/  ISETP.GT.U32.AND P0, PT, R5, 0x1, PT ;  /* 0x000000010500780c */ /* 0x000fda0003f04070 */
[----:B------:R-:W2:Y:S01]  /*3130*/  @!P0 S2R R3, SR_CgaCtaId ;  /* 0x0000000000038919 */ /* 0x000ea20000008800 */
[----:B------:R-:W-:-:S04]  /*3140*/  @!P0 MOV R0, 0x400 ;  /* 0x0000040000008802 */ /* 0x000fc80000000f00 */
[----:B--2---:R-:W-:-:S04]  /*3150*/  @!P0 LEA R0, R3, R0, 0x18 ;  /* 0x0000000003008211 */ /* 0x004fc800078ec0ff */
        /* <DEDUP_REMOVED lines=13> */
[----:B------:R0:W2:Y:S01]  /*3230*/  LDS.U8 R2, [R7+UR5] ;  /* 0x0000000507027984 */ /* 0x0000a20008000000 */
[----:B------:R-:W-:Y:S05]  /*3240*/  @!P0 BRA `(.L_x_9867) ;  /* 0x0000000000b88947 */ /* 0x000fea0003800000 */
[----:B-1----:R-:W-:Y:S01]  /*3250*/  LOP3.LUT R4, R5, 0xfffffff8, RZ, 0xc0, !PT ;  /* 0xfffffff805047812 */ /* 0x002fe200078ec0ff */
[----:B------:R-:W-:Y:S01]  /*3260*/  UMOV UR4, URZ ;  /* 0x000000ff00047c82 */ /* 0x000fe20008000000 */
[----:B------:R-:W-:-:S03]  /*3270*/  MOV R9, R3 ;  /* 0x0000000300097202 */ /* 0x000fc60000000f00 */
[----:B------:R-:W-:-:S07]  /*3280*/  IMAD.MOV R4, RZ, RZ, -R4 ;  /* 0x000000ffff047224 */ /* 0x000fce00078e0a04 */
.L_x_9870:
[----:B--2---:R-:W-:Y:S01]  /*3290*/  LOP3.LUT P2, RZ, R2, 0xff, RZ, 0xc0, !PT ;  /* 0x000000ff02ff7812 */ /* 0x004fe2000784c0ff */
        /* <DEDUP_REMOVED lines=35> */
.L_x_9869:
[----:B------:R-:W-:Y:S05]  /*34d0*/  BSYNC.RECONVERGENT B0 ;  /* 0x0000000000007941 */ /* 0x000fea0003800200 */
.L_x_9868:
[----:B------:R-:W-:Y:S01]  /*34e0*/  UIADD3 UR4, UPT, UPT, UR4, 0x8, URZ ;  /* 0x0000000804047890 */ /* 0x000fe2000fffe0ff */
[----:B------:R-:W-:Y:S01]  /*34f0*/  SEL R2, RZ, 0x1, !P0 ;  /* 0x00000001ff027807 */ /* 0x000fe20004000000 */
[----:B------:R-:W-:Y:S01]  /*3500*/  IMAD R9, R6, 0x8, R9 ;  /* 0x0000000806097824 */ /* 0x000fe200078e0209 */
[----:B------:R-:W-:Y:S09]  /*3510*/  @P1 BRA `(.L_x_9870) ;  /* 0xfffffffc005c1947 */ /* 0x000ff2000383ffff */
[----:B------:R-:W-:-:S12]  /*3520*/  UIADD3 UR4, UPT, UPT, UR4, 0x1, URZ ;  /* 0x0000000104047890 */ /* 0x000fd8000fffe0ff */
.L_x_9867:
[----:B------:R-:W-:-:S13]  /*3530*/  ISETP.NE.AND P0, PT, R0, RZ, PT ;  /* 0x000000ff0000720c */ /* 0x000fda0003f05270 */
[----:B------:R-:W-:Y:S05]  /*3540*/  @!P0 BRA `(.L_x_9871) ;  /* 0x0000000000c48947 */ /* 0x000fea0003800000 */
[----:B------:R-:W-:Y:S02]  /*3550*/  ISETP.GE.U32.AND P0, PT, R0, 0x4, PT ;  /* 0x000000040000780c */ /* 0x000fe40003f06070 */
[----:B-1----:R-:W-:-:S11]  /*3560*/  LOP3.LUT R4, R5, 0x3, RZ, 0xc0, !PT ;  /* 0x0000000305047812 */ /* 0x002fd600078ec0ff */
[----:B------:R-:W-:Y:S05]  /*3570*/  @!P0 BRA `(.L_x_9872) ;  /* 0x0000000000548947 */ /* 0x000fea0003800000 */
[----:B--2---:R-:W-:Y:S01]  /*3580*/  LOP3.LUT P1, RZ, R2, 0xff, RZ, 0xc0, !PT ;  /* 0x000000ff02ff7812 */ /* 0x004fe2000782c0ff */
        /* <DEDUP_REMOVED lines=17> */
.L_x_9874:
[----:B------:R-:W-:Y:S05]  /*36a0*/  BSYNC.RECONVERGENT B0 ;  /* 0x0000000000007941 */ /* 0x000fea0003800200 */
.L_x_9873:
[----:B------:R-:W-:Y:S01]  /*36b0*/  SEL R2, RZ, 0x1, !P0 ;  /* 0x00000001ff027807 */ /* 0x000fe20004000000 */
[----:B------:R-:W-:-:S12]  /*36c0*/  UIADD3 UR4, UPT, UPT, UR4, 0x4, URZ ;  /* 0x0000000404047890 */ /* 0x000fd8000fffe0ff */
.L_x_9872:
[----:B------:R-:W-:-:S13]  /*36d0*/  ISETP.NE.AND P0, PT, R4, RZ, PT ;  /* 0x000000ff0400720c */ /* 0x000fda0003f05270 */
[----:B------:R-:W-:Y:S05]  /*36e0*/  @!P0 BRA `(.L_x_9871) ;  /* 0x00000000005c8947 */ /* 0x000fea0003800000 */
[----:B------:R-:W-:-:S13]  /*36f0*/  ISETP.NE.AND P0, PT, R4, 0x1, PT ;  /* 0x000000010400780c */ /* 0x000fda0003f05270 */
        /* <DEDUP_REMOVED lines=11> */
.L_x_9877:
[----:B------:R-:W-:Y:S05]  /*37b0*/  BSYNC.RECONVERGENT B0 ;  /* 0x0000000000007941 */ /* 0x000fea0003800200 */
.L_x_9876:
[----:B------:R-:W-:Y:S01]  /*37c0*/  SEL R2, RZ, 0x1, !P0 ;  /* 0x00000001ff027807 */ /* 0x000fe20004000000 */
[----:B------:R-:W-:-:S12]  /*37d0*/  UIADD3 UR4, UPT, UPT, UR4, 0x2, URZ ;  /* 0x0000000204047890 */ /* 0x000fd8000fffe0ff */
.L_x_9875:
[----:B------:R-:W-:-:S04]  /*37e0*/  LOP3.LUT R5, R5, 0x1, RZ, 0xc0, !PT ;  /* 0x0000000105057812 */ /* 0x000fc800078ec0ff */
[----:B------:R-:W-:-:S13]  /*37f0*/  ISETP.NE.U32.AND P0, PT, R5, 0x1, PT ;  /* 0x000000010500780c */ /* 0x000fda0003f05070 */
[----:B------:R-:W-:Y:S05]  /*3800*/  @P0 BRA `(.L_x_9871) ;  /* 0x0000000000140947 */ /* 0x000fea0003800000 */
[----:B--2---:R-:W-:-:S13]  /*3810*/  LOP3.LUT P0, RZ, R2, 0xff, RZ, 0xc0, !PT ;  /* 0x000000ff02ff7812 */ /* 0x004fda000780c0ff */
[----:B------:R-:W-:-:S06]  /*3820*/  @P0 IMAD R3, R6, UR4, R3 ;  /* 0x0000000406030c24 */ /* 0x000fcc000f8e0203 */
[----:B------:R-:W1:Y:S02]  /*3830*/  @P0 LDS.U8 R3, [R3] ;  /* 0x0000000003030984 */ /* 0x000e640000000000 */
[----:B-1----:R-:W-:-:S04]  /*3840*/  ISETP.NE.AND P0, PT, R3, RZ, P0 ;  /* 0x000000ff0300720c */ /* 0x002fc80000705270 */
[----:B------:R-:W-:-:S09]  /*3850*/  SEL R2, RZ, 0x1, !P0 ;  /* 0x00000001ff027807 */ /* 0x000fd20004000000 */
.L_x_9871:
[----:B--2---:R2:W-:Y:S02]  /*3860*/  STS.U8 [R7+UR5], R2 ;  /* 0x0000000207007988 */ /* 0x0045e40008000005 */
.L_x_9866:
[----:B-1----:R-:W1:Y:S01]  /*3870*/  LDC.64 R4, c[0x0][0x3a8] ;  /* 0x0000ea00ff047b82 */ /* 0x002e620000000a00 */
[----:B------:R-:W3:Y:S01]  /*3880*/  LDCU.64 UR4, c[0x0][0x380] ;  /* 0x00007000ff0477ac */ /* 0x000ee20008000a00 */
[----:B------:R-:W-:-:S03]  /*3890*/  HFMA2 R15, -RZ, RZ, 0, 0 ;  /* 0x00000000ff0f7431 */ /* 0x000fc600000001ff */
[----:B-1----:R-:W-:-:S04]  /*38a0*/  IMAD.WIDE.U32 R14, R4, UR8, R14 ;  /* 0x00000008040e7c25 */ /* 0x002fc8000f8e000e */
[----:B------:R-:W-:Y:S01]  /*38b0*/  IMAD R0, R5, UR8, R15 ;  /* 0x0000000805007c24 */ /* 0x000fe2000f8e020f */
[----:B---3--:R-:W-:-:S04]  /*38c0*/  IADD3 R14, P0, PT, R14, UR4, RZ ;  /* 0x000000040e0e7c10 */ /* 0x008fc8000ff1e0ff */
[----:B------:R-:W-:-:S05]  /*38d0*/  IADD3.X R15, PT, PT, R0, UR5, RZ, P0, !PT ;  /* 0x00000005000f7c10 */ /* 0x000fca00087fe4ff */
[----:B------:R-:W-:Y:S01]  /*38e0*/  STG.E.U8 desc[UR10][R14.64], R2 ;  /* 0x000000020e007986 */ /* 0x000fe2000c10110a */
[----:B------:R-:W-:Y:S05]  /*38f0*/  EXIT ;  /* 0x000000000000794d */ /* 0x000fea0003800000 */
        .weak           $__internal_200_$__cuda_sm20_div_s64
        .type           $__internal_200_$__cuda_sm20_div_s64,@function
        .size           $__internal_200_$__cuda_sm20_div_s64,($__internal_201_$__cuda_sm20_rem_s64 - $__internal_200_$__cuda_sm20_div_s64)
$__internal_200_$__cuda_sm20_div_s64:
        /* <DEDUP_REMOVED lines=83> */
[----:B------:R-:W-:Y:S06]  /*3e30*/  RET.REL.NODEC R12 `(contiguous_all3_bool) ;  /* 0xffffffc00c707950 */ /* 0x000fec0003c3ffff */
        .weak           $__internal_201_$__cuda_sm20_rem_s64
        .type           $__internal_201_$__cuda_sm20_rem_s64,@function
        .size           $__internal_201_$__cuda_sm20_rem_s64,(.L_x_30517 - $__internal_201_$__cuda_sm20_rem_s64)
$__internal_201_$__cuda_sm20_rem_s64:
        /* <DEDUP_REMOVED lines=66> */
[----:B------:R-:W-:Y:S06]  /*4260*/  RET.REL.NODEC R10 `(contiguous_all3_bool) ;  /* 0xffffffbc0a647950 */ /* 0x000fec0003c3ffff */
.L_x_9878:
        /* <DEDUP_REMOVED lines=9> */
.L_x_30517:


//--------------------- .text.contiguous_all22_bool --------------------------
	.section	.text.contiguous_all22_bool,"ax",@progbits
	.align	128
        .global         contiguous_all22_bool
        .type           contiguous_all22_bool,@function
        .size           contiguous_all22_bool,(.L_x_31154 - contiguous_all22_bool)
        .other          contiguous_all22_bool,@"STO_CUDA_ENTRY STV_DEFAULT"
contiguous_all22_bool:
.text.contiguous_all22_bool:
        /* <DEDUP_REMOVED lines=47> */
.L_x_9882:
[----:B------:R-:W-:Y:S05]  /*02f0*/  BSYNC.RECONVERGENT B1 ;  /* 0x0000000000017941 */ /* 0x000fea0003800200 */
.L_x_9881:
[----:B------:R-:W-:-:S05]  /*0300*/  SEL R3, RZ, 0x1, !P0 ;  /* 0x00000001ff037807 */ /* 0x000fca0004000000 */
[----:B------:R0:W-:Y:S01]  /*0310*/  STS.U8 [R0+UR4], R3 ;  /* 0x0000000300007988 */ /* 0x0001e20008000004 */
[----:B------:R-:W-:Y:S05]  /*0320*/  BRA `(.L_x_9883) ;  /* 0x0000000000307947 */ /* 0x000fea0003800000 */
.L_x_9880:
        /* <DEDUP_REMOVED lines=12> */
.L_x_9883:
[----:B------:R-:W-:Y:S05]  /*03f0*/  BSYNC.RECONVERGENT B0 ;  /* 0x0000000000007941 */ /* 0x000fea0003800200 */
.L_x_9879:
[----:B------:R-:W-:Y:S01]  /*0400*/  BAR.SYNC.DEFER_BLOCKING 0x0 ;  /* 0x0000000000007b1d */ /* 0x000fe20000010000 */
[----:B------:R-:W-:-:S09]  /*0410*/  UISETP.GE.U32.AND UP0, UPT, UR5, 0x42, UPT ;  /* 0x000000420500788c */ /* 0x000fd2000bf06070 */
[----:B------:R-:W-:Y:S05]  /*0420*/  BRA.U !UP0, `(.L_x_9884) ;  /* 0x00000001083c7547 */ /* 0x000fea000b800000 */
.L_x_9887:
        /* <DEDUP_REMOVED lines=10> */
.L_x_9886:
[----:B------:R-:W-:Y:S05]  /*04d0*/  BSYNC.RECONVERGENT B0 ;  /* 0x0000000000007941 */ /* 0x000fea0003800200 */
.L_x_9885:
[----:B------:R-:W-:Y:S01]  /*04e0*/  BAR.SYNC.DEFER_BLOCKING 0x0 ;  /* 0x0000000000007b1d */ /* 0x000fe20000010000 */
[----:B------:R-:W-:-:S05]  /*04f0*/  UISETP.GT.U32.AND UP0, UPT, UR5, 0x83, UPT ;  /* 0x000000830500788c */ /* 0x000fca000bf04070 */
[----:B------:R-:W-:-:S04]  /*0500*/  UMOV UR5, UR9 ;  /* 0x0000000900057c82 */ /* 0x000fc80008000000 */
[----:B------:R-:W-:Y:S05]  /*0510*/  BRA.U UP0, `(.L_x_9887) ;  /* 0xfffffffd00c47547 */ /* 0x000fea000b83ffff */
.L_x_9884:
        /* <DEDUP_REMOVED lines=57> */
.L_x_9888:
        /* <DEDUP_REMOVED lines=13> */
.L_x_31154:


//--------------------- .text.contiguous_all2_bool --------------------------
	.section	.text.contiguous_all2_bool,"ax",@progbits
	.align	128
        .global         contiguous_all2_bool
        .type           contiguous_all2_bool,@function
        .size           contiguous_all2_bool,(.L_x_30519 - contiguous_all2_bool)
        .other          contiguous_all2_bool,@"STO_CUDA_ENTRY STV_DEFAULT"
contiguous_all2_bool:
.text.contiguous_all2_bool:
        /* <DEDUP_REMOVED lines=58> */
.L_x_9917:
        /* <DEDUP_REMOVED lines=32> */
.L_x_9894:
[----:B------:R-:W-:Y:S01]  /*05a0*/  MOV R26, R4 ;  /* 0x00000004001a7202 */ /* 0x000fe20000000f00 */
[----:B------:R-:W-:Y:S01]  /*05b0*/  IMAD.MOV.U32 R11, RZ, RZ, R3 ;  /* 0x000000ffff0b7224 */ /* 0x000fe200078e0003 */
[----:B------:R-:W-:Y:S01]  /*05c0*/  MOV R10, R40 ;  /* 0x00000028000a7202 */ /* 0x000fe20000000f00 */
[----:B------:R-:W-:Y:S01]  /*05d0*/  IMAD.MOV.U32 R9, RZ, RZ, R41 ;  /* 0x000000ffff097224 */ /* 0x000fe200078e0029 */
[----:B------:R-:W-:-:S07]  /*05e0*/  MOV R8, 0x600 ;  /* 0x0000060000087802 */ /* 0x000fce0000000f00 */
[----:B-1----:R-:W-:Y:S05]  /*05f0*/  CALL.REL.NOINC `($__internal_202_$__cuda_sm20_div_s64) ;  /* 0x0000006400847944 */ /* 0x002fea0003c00000 */
        /* <DEDUP_REMOVED lines=10> */
.L_x_9895:
[----:B------:R-:W-:Y:S05]  /*06a0*/  BSYNC.RECONVERGENT B1 ;  /* 0x0000000000017941 */ /* 0x000fea0003800200 */
.L_x_9893:
        /* <DEDUP_REMOVED lines=33> */
.L_x_9897:
[----:B------:R-:W-:Y:S01]  /*08c0*/  IMAD.MOV.U32 R26, RZ, RZ, R18 ;  /* 0x000000ffff1a7224 */ /* 0x000fe200078e0012 */
[----:B------:R-:W-:Y:S01]  /*08d0*/  MOV R11, R19 ;  /* 0x00000013000b7202 */ /* 0x000fe20000000f00 */
[----:B------:R-:W-:Y:S01]  /*08e0*/  IMAD.MOV.U32 R10, RZ, RZ, R40 ;  /* 0x000000ffff0a7224 */ /* 0x000fe200078e0028 */
[----:B------:R-:W-:Y:S02]  /*08f0*/  MOV R9, R41 ;  /* 0x0000002900097202 */ /* 0x000fe40000000f00 */
[----:B------:R-:W-:-:S07]  /*0900*/  MOV R8, 0x920 ;  /* 0x0000092000087802 */ /* 0x000fce0000000f00 */
[----:B------:R-:W-:Y:S05]  /*0910*/  CALL.REL.NOINC `($__internal_202_$__cuda_sm20_div_s64) ;  /* 0x0000006000bc7944 */ /* 0x000fea0003c00000 */
        /* <DEDUP_REMOVED lines=8> */
.L_x_9898:
[----:B------:R-:W-:Y:S05]  /*09a0*/  BSYNC.RECONVERGENT B1 ;  /* 0x0000000000017941 */ /* 0x000fea0003800200 */
.L_x_9896:
        /* <DEDUP_REMOVED lines=34> */
.L_x_9900:
        /* <DEDUP_REMOVED lines=16> */
.L_x_9901:
[----:B------:R-:W-:Y:S05]  /*0cd0*/  BSYNC.RECONVERGENT B1 ;  /* 0x0000000000017941 */ /* 0x000fea0003800200 */
.L_x_9899:
        /* <DEDUP_REMOVED lines=35> */
.L_x_9903:
[----:B------:R-:W-:Y:S01]  /*0f10*/  MOV R26, R44 ;  /* 0x0000002c001a7202 */ /* 0x000fe20000000f00 */
[----:B------:R-:W-:Y:S01]  /*0f20*/  IMAD.MOV.U32 R11, RZ, RZ, R45 ;  /* 0x000000ffff0b7224 */ /* 0x000fe200078e002d */
[----:B------:R-:W-:Y:S01]  /*0f30*/  MOV R10, R42 ;  /* 0x0000002a000a7202 */ /* 0x000fe20000000f00 */
[----:B------:R-:W-:Y:S01]  /*0f40*/  IMAD.MOV.U32 R9, RZ, RZ, R43 ;  /* 0x000000ffff097224 */ /* 0x000fe200078e002b */
[----:B------:R-:W-:-:S07]  /*0f50*/  MOV R8, 0xf70 ;  /* 0x00000f7000087802 */ /* 0x000fce0000000f00 */
[----:B------:R-:W-:Y:S05]  /*0f60*/  CALL.REL.NOINC `($__internal_202_$__cuda_sm20_div_s64) ;  /* 0x0000005c00287944 */ /* 0x000fea0003c00000 */
        /* <DEDUP_REMOVED lines=11> */
.L_x_9904:
[----:B------:R-:W-:Y:S05]  /*1020*/  BSYNC.RECONVERGENT B1 ;  /* 0x0000000000017941 */ /* 0x000fea0003800200 */
.L_x_9902:
        /* <DEDUP_REMOVED lines=37> */
.L_x_9906:
[----:B------:R-:W-:Y:S01]  /*1280*/  MOV R26, R38 ;  /* 0x00000026001a7202 */ /* 0x000fe20000000f00 */
[----:B------:R-:W-:Y:S01]  /*1290*/  IMAD.MOV.U32 R11, RZ, RZ, R39 ;  /* 0x000000ffff0b7224 */ /* 0x000fe200078e0027 */
[----:B------:R-:W-:Y:S01]  /*12a0*/  MOV R10, R20 ;  /* 0x00000014000a7202 */ /* 0x000fe20000000f00 */
[----:B------:R-:W-:Y:S01]  /*12b0*/  IMAD.MOV.U32 R9, RZ, RZ, R21 ;  /* 0x000000ffff097224 */ /* 0x000fe200078e0015 */
[----:B------:R-:W-:-:S07]  /*12c0*/  MOV R8, 0x12e0 ;  /* 0x000012e000087802 */ /* 0x000fce0000000f00 */
[----:B------:R-:W-:Y:S05]  /*12d0*/  CALL.REL.NOINC `($__internal_202_$__cuda_sm20_div_s64) ;  /* 0x00000058004c7944 */ /* 0x000fea0003c00000 */
        /* <DEDUP_REMOVED lines=10> */
.L_x_9907:
[----:B------:R-:W-:Y:S05]  /*1380*/  BSYNC.RECONVERGENT B1 ;  /* 0x0000000000017941 */ /* 0x000fea0003800200 */
.L_x_9905:
        /* <DEDUP_REMOVED lines=34> */
.L_x_9909:
[----:B------:R-:W-:Y:S01]  /*15b0*/  MOV R26, R42 ;  /* 0x0000002a001a7202 */ /* 0x000fe20000000f00 */
[----:B------:R-:W-:Y:S01]  /*15c0*/  IMAD.MOV.U32 R11, RZ, RZ, R43 ;  /* 0x000000ffff0b7224 */ /* 0x000fe200078e002b */
[----:B------:R-:W-:Y:S01]  /*15d0*/  MOV R10, R20 ;  /* 0x00000014000a7202 */ /* 0x000fe20000000f00 */
[----:B------:R-:W-:Y:S01]  /*15e0*/  IMAD.MOV.U32 R9, RZ, RZ, R21 ;  /* 0x000000ffff097224 */ /* 0x000fe200078e0015 */
[----:B------:R-:W-:-:S07]  /*15f0*/  MOV R8, 0x1610 ;  /* 0x0000161000087802 */ /* 0x000fce0000000f00 */
[----:B------:R-:W-:Y:S05]  /*1600*/  CALL.REL.NOINC `($__internal_202_$__cuda_sm20_div_s64) ;  /* 0x0000005400807944 */ /* 0x000fea0003c00000 */
        /* <DEDUP_REMOVED lines=11> */
.L_x_9910:
[----:B------:R-:W-:Y:S05]  /*16c0*/  BSYNC.RECONVERGENT B1 ;  /* 0x0000000000017941 */ /* 0x000fea0003800200 */
.L_x_9908:
        /* <DEDUP_REMOVED lines=34> */
.L_x_9912:
        /* <DEDUP_REMOVED lines=17> */
.L_x_9913:
[----:B------:R-:W-:Y:S05]  /*1a00*/  BSYNC.RECONVERGENT B1 ;  /* 0x0000000000017941 */ /* 0x000fea0003800200 */
.L_x_9911:
        /* <DEDUP_REMOVED lines=35> */
.L_x_9915:
[----:B------:R-:W-:Y:S01]  /*1c40*/  IMAD.MOV.U32 R26, RZ, RZ, R18 ;  /* 0x000000ffff1a7224 */ /* 0x000fe200078e0012 */
[----:B------:R-:W-:Y:S01]  /*1c50*/  MOV R11, R19 ;  /* 0x00000013000b7202 */ /* 0x000fe20000000f00 */
[----:B------:R-:W-:Y:S01]  /*1c60*/  IMAD.MOV.U32 R10, RZ, RZ, R20 ;  /* 0x000000ffff0a7224 */ /* 0x000fe200078e0014 */
[----:B------:R-:W-:Y:S02]  /*1c70*/  MOV R9, R21 ;  /* 0x0000001500097202 */ /* 0x000fe40000000f00 */
[----:B------:R-:W-:-:S07]  /*1c80*/  MOV R8, 0x1ca0 ;  /* 0x00001ca000087802 */ /* 0x000fce0000000f00 */
[----:B------:R-:W-:Y:S05]  /*1c90*/  CALL.REL.NOINC `($__internal_202_$__cuda_sm20_div_s64) ;  /* 0x0000004c00dc7944 */ /* 0x000fea0003c00000 */
        /* <DEDUP_REMOVED lines=11> */
.L_x_9916:
[----:B------:R-:W-:Y:S05]  /*1d50*/  BSYNC.RECONVERGENT B1 ;  /* 0x0000000000017941 */ /* 0x000fea0003800200 */
.L_x_9914:
        /* <DEDUP_REMOVED lines=9> */
.L_x_9892:
        /* <DEDUP_REMOVED lines=35> */
.L_x_9920:
        /* <DEDUP_REMOVED lines=16> */
.L_x_9921:
[----:B------:R-:W-:Y:S05]  /*2120*/  BSYNC.RECONVERGENT B1 ;  /* 0x0000000000017941 */ /* 0x000fea0003800200 */
.L_x_9919:
        /* <DEDUP_REMOVED lines=34> */
.L_x_9923:
        /* <DEDUP_REMOVED lines=14> */
.L_x_9924:
[----:B------:R-:W-:Y:S05]  /*2430*/  BSYNC.RECONVERGENT B1 ;  /* 0x0000000000017941 */ /* 0x000fea0003800200 */
.L_x_9922:
        /* <DEDUP_REMOVED lines=35> */
.L_x_9926:
        /* <DEDUP_REMOVED lines=17> */
.L_x_9927:
[----:B------:R-:W-:Y:S05]  /*2780*/  BSYNC.RECONVERGENT B1 ;  /* 0x0000000000017941 */ /* 0x000fea0003800200 */
.L_x_9925:
        /* <DEDUP_REMOVED lines=35> */
.L_x_9929:
        /* <DEDUP_REMOVED lines=16> */
.L_x_9930:
[----:B------:R-:W-:Y:S05]  /*2ac0*/  BSYNC.RECONVERGENT B1 ;  /* 0x0000000000017941 */ /* 0x000fea0003800200 */
.L_x_9928:
[----:B------:R-:W-:Y:S01]  /*2ad0*/  IMAD R9, R9, R22, RZ ;  /* 0x0000001609097224 */ /* 0x000fe200078e02ff */
[----:B------:R-:W-:Y:S01]  /*2ae0*/  IADD3 R5, PT, PT, R5, -0x2, RZ ;  /* 0xfffffffe05057810 */ /* 0x000fe20007ffe0ff */
[----:B------:R-:W-:Y:S02]  /*2af0*/  IMAD.MOV.U32 R6, RZ, RZ, R20 ;  /* 0x000000ffff067224 */ /* 0x000fe400078e0014 */
[-C--:B------:R-:W-:Y:S02]  /*2b00*/  IMAD R9, R23, R8.reuse, R9 ;  /* 0x0000000817097224 */ /* 0x080fe400078e0209 */
[----:B------:R-:W-:-:S04]  /*2b10*/  IMAD.WIDE.U32 R20, R22, R8, R6 ;  /* 0x0000000816147225 */ /* 0x000fc800078e0006 */
[----:B------:R-:W-:-:S07]  /*2b20*/  IMAD.IADD R21, R21, 0x1, R9 ;  /* 0x0000000115157824 */ /* 0x000fce00078e0209 */
.L_x_9918:
        /* <DEDUP_REMOVED lines=31> */
.L_x_9932:
[----:B------:R-:W-:Y:S01]  /*2d20*/  MOV R23, R3 ;  /* 0x0000000300177202 */ /* 0x000fe20000000f00 */
[----:B------:R-:W-:Y:S01]  /*2d30*/  IMAD.MOV.U32 R22, RZ, RZ, R6 ;  /* 0x000000ffff167224 */ /* 0x000fe200078e0006 */
[----:B------:R-:W-:Y:S02]  /*2d40*/  MOV R3, R7 ;  /* 0x0000000700037202 */ /* 0x000fe40000000f00 */
[----:B------:R-:W-:-:S07]  /*2d50*/  MOV R24, 0x2d70 ;  /* 0x00002d7000187802 */ /* 0x000fce0000000f00 */
[----:B------:R-:W-:Y:S05]  /*2d60*/  CALL.REL.NOINC `($__internal_203_$__cuda_sm20_rem_s64) ;  /* 0x0000004000f47944 */ /* 0x000fea0003c00000 */
[----:B------:R-:W-:-:S07]  /*2d70*/  IMAD.MOV.U32 R8, RZ, RZ, R4 ;  /* 0x000000ffff087224 */ /* 0x000fce00078e0004 */
.L_x_9933:
[----:B------:R-:W-:Y:S05]  /*2d80*/  BSYNC.RECONVERGENT B1 ;  /* 0x0000000000017941 */ /* 0x000fea0003800200 */
.L_x_9931:
        /* <DEDUP_REMOVED lines=30> */
.L_x_9935:
[----:B------:R-:W-:Y:S01]  /*2f70*/  MOV R22, R6 ;  /* 0x0000000600167202 */ /* 0x000fe20000000f00 */
[----:B------:R-:W-:Y:S01]  /*2f80*/  IMAD.MOV.U32 R3, RZ, RZ, R7 ;  /* 0x000000ffff037224 */ /* 0x000fe200078e0007 */
[----:B------:R-:W-:Y:S01]  /*2f90*/  MOV R4, R18 ;  /* 0x0000001200047202 */ /* 0x000fe20000000f00 */
[----:B------:R-:W-:Y:S01]  /*2fa0*/  IMAD.MOV.U32 R23, RZ, RZ, R19 ;  /* 0x000000ffff177224 */ /* 0x000fe200078e0013 */
[----:B------:R-:W-:-:S07]  /*2fb0*/  MOV R24, 0x2fd0 ;  /* 0x00002fd000187802 */ /* 0x000fce0000000f00 */
[----:B------:R-:W-:Y:S05]  /*2fc0*/  CALL.REL.NOINC `($__internal_203_$__cuda_sm20_rem_s64) ;  /* 0x00000040005c7944 */ /* 0x000fea0003c00000 */
[----:B------:R-:W-:-:S07]  /*2fd0*/  MOV R5, R9 ;  /* 0x0000000900057202 */ /* 0x000fce0000000f00 */
.L_x_9936:
[----:B------:R-:W-:Y:S05]  /*2fe0*/  BSYNC.RECONVERGENT B1 ;  /* 0x0000000000017941 */ /* 0x000fea0003800200 */
.L_x_9934:
[----:B------:R-:W-:Y:S02]  /*2ff0*/  IMAD R3, R5, R14, RZ ;  /* 0x0000000e05037224 */ /* 0x000fe400078e02ff */
[----:B------:R-:W-:-:S04]  /*3000*/  IMAD.WIDE.U32 R20, R14, R4, R20 ;  /* 0x000000040e147225 */ /* 0x000fc800078e0014 */
[----:B------:R-:W-:-:S04]  /*3010*/  IMAD R3, R15, R4, R3 ;  /* 0x000000040f037224 */ /* 0x000fc800078e0203 */
[----:B------:R-:W-:-:S07]  /*3020*/  IMAD.IADD R21, R21, 0x1, R3 ;  /* 0x0000000115157824 */ /* 0x000fce00078e0203 */
.L_x_9891:
        /* <DEDUP_REMOVED lines=12> */
.L_x_9938:
[----:B------:R-:W-:Y:S05]  /*30f0*/  BSYNC.RECONVERGENT B1 ;  /* 0x0000000000017941 */ /* 0x000fea0003800200 */
.L_x_9937:
[----:B------:R-:W-:-:S05]  /*3100*/  SEL R3, RZ, 0x1, !P0 ;  /* 0x00000001ff037807 */ /* 0x000fca0004000000 */
[----:B------:R0:W-:Y:S01]  /*3110*/  STS.U8 [R0+UR4], R3 ;  /* 0x0000000300007988 */ /* 0x0001e20008000004 */
[----:B------:R-:W-:Y:S05]  /*3120*/  BRA `(.L_x_9939) ;  /* 0x0000003400887947 */ /* 0x000fea0003800000 */
.L_x_9890:
        /* <DEDUP_REMOVED lines=20> */
.L_x_9966:
        /* <DEDUP_REMOVED lines=31> */
.L_x_9943:
[----:B------:R-:W-:Y:S01]  /*3460*/  MOV R26, R4 ;  /* 0x00000004001a7202 */ /* 0x000fe20000000f00 */
[----:B------:R-:W-:Y:S01]  /*3470*/  IMAD.MOV.U32 R11, RZ, RZ, R5 ;  /* 0x000000ffff0b7224 */ /* 0x000fe200078e0005 */
[----:B------:R-:W-:Y:S01]  /*3480*/  MOV R10, R36 ;  /* 0x00000024000a7202 */ /* 0x000fe20000000f00 */
[----:B------:R-:W-:Y:S01]  /*3490*/  IMAD.MOV.U32 R9, RZ, RZ, R37 ;  /* 0x000000ffff097224 */ /* 0x000fe200078e0025 */
[----:B------:R-:W-:-:S07]  /*34a0*/  MOV R8, 0x34c0 ;  /* 0x000034c000087802 */ /* 0x000fce0000000f00 */
[----:B-123--:R-:W-:Y:S05]  /*34b0*/  CALL.REL.NOINC `($__internal_202_$__cuda_sm20_div_s64) ;  /* 0x0000003400d47944 */ /* 0x00efea0003c00000 */
        /* <DEDUP_REMOVED lines=8> */
.L_x_9944:
[----:B------:R-:W-:Y:S05]  /*3540*/  BSYNC.RECONVERGENT B1 ;  /* 0x0000000000017941 */ /* 0x000fea0003800200 */
.L_x_9942:
        /* <DEDUP_REMOVED lines=37> */
.L_x_9946:
[----:B------:R-:W-:Y:S01]  /*37a0*/  IMAD.MOV.U32 R26, RZ, RZ, R36 ;  /* 0x000000ffff1a7224 */ /* 0x000fe200078e0024 */
[----:B------:R-:W-:Y:S01]  /*37b0*/  MOV R11, R37 ;  /* 0x00000025000b7202 */ /* 0x000fe20000000f00 */
[----:B------:R-:W-:Y:S01]  /*37c0*/  IMAD.MOV.U32 R10, RZ, RZ, R38 ;  /* 0x000000ffff0a7224 */ /* 0x000fe200078e0026 */
[----:B------:R-:W-:Y:S02]  /*37d0*/  MOV R9, R39 ;  /* 0x0000002700097202 */ /* 0x000fe40000000f00 */
[----:B------:R-:W-:-:S07]  /*37e0*/  MOV R8, 0x3800 ;  /* 0x0000380000087802 */ /* 0x000fce0000000f00 */
[----:B-1----:R-:W-:Y:S05]  /*37f0*/  CALL.REL.NOINC `($__internal_202_$__cuda_sm20_div_s64) ;  /* 0x0000003400047944 */ /* 0x002fea0003c00000 */
        /* <DEDUP_REMOVED lines=10> */
.L_x_9947:
[----:B------:R-:W-:Y:S05]  /*38a0*/  BSYNC.RECONVERGENT B1 ;  /* 0x0000000000017941 */ /* 0x000fea0003800200 */
.L_x_9945:
        /* <DEDUP_REMOVED lines=38> */
.L_x_9949:
        /* <DEDUP_REMOVED lines=17> */
.L_x_9950:
[----:B------:R-:W-:Y:S05]  /*3c20*/  BSYNC.RECONVERGENT B1 ;  /* 0x0000000000017941 */ /* 0x000fea0003800200 */
.L_x_9948:
        /* <DEDUP_REMOVED lines=38> */
.L_x_9952:
[----:B------:R-:W-:Y:S01]  /*3e90*/  MOV R26, R36 ;  /* 0x00000024001a7202 */ /* 0x000fe20000000f00 */
[----:B------:R-:W-:Y:S01]  /*3ea0*/  IMAD.MOV.U32 R11, RZ, RZ, R37 ;  /* 0x000000ffff0b7224 */ /* 0x000fe200078e0025 */
[----:B------:R-:W-:Y:S01]  /*3eb0*/  MOV R10, R38 ;  /* 0x00000026000a7202 */ /* 0x000fe20000000f00 */
[----:B------:R-:W-:Y:S01]  /*3ec0*/  IMAD.MOV.U32 R9, RZ, RZ, R39 ;  /* 0x000000ffff097224 */ /* 0x000fe200078e0027 */
[----:B------:R-:W-:-:S07]  /*3ed0*/  MOV R8, 0x3ef0 ;  /* 0x00003ef000087802 */ /* 0x000fce0000000f00 */
[----:B-1----:R-:W-:Y:S05]  /*3ee0*/  CALL.REL.NOINC `($__internal_202_$__cuda_sm20_div_s64) ;  /* 0x0000002c00487944 */ /* 0x002fea0003c00000 */
        /* <DEDUP_REMOVED lines=11> */
.L_x_9953:
[----:B------:R-:W-:Y:S05]  /*3fa0*/  BSYNC.RECONVERGENT B1 ;  /* 0x0000000000017941 */ /* 0x000fea0003800200 */
.L_x_9951:
        /* <DEDUP_REMOVED lines=38> */
.L_x_9955:
        /* <DEDUP_REMOVED lines=17> */
.L_x_9956:
[----:B------:R-:W-:Y:S05]  /*4320*/  BSYNC.RECONVERGENT B1 ;  /* 0x0000000000017941 */ /* 0x000fea0003800200 */
.L_x_9954:
        /* <DEDUP_REMOVED lines=38> */
.L_x_9958:
        /* <DEDUP_REMOVED lines=17> */
.L_x_9959:
[----:B------:R-:W-:Y:S05]  /*46a0*/  BSYNC.RECONVERGENT B1 ;  /* 0x0000000000017941 */ /* 0x000fea0003800200 */
.L_x_9957:
        /* <DEDUP_REMOVED lines=38> */
.L_x_9961:
        /* <DEDUP_REMOVED lines=17> */
.L_x_9962:
[----:B------:R-:W-:Y:S05]  /*4a20*/  BSYNC.RECONVERGENT B1 ;  /* 0x0000000000017941 */ /* 0x000fea0003800200 */
.L_x_9960:
        /* <DEDUP_REMOVED lines=36> */
.L_x_9964:
        /* <DEDUP_REMOVED lines=17> */
.L_x_9965:
[----:B------:R-:W-:Y:S05]  /*4d80*/  BSYNC.RECONVERGENT B1 ;  /* 0x0000000000017941 */ /* 0x000fea0003800200 */
.L_x_9963:
        /* <DEDUP_REMOVED lines=14> */
.L_x_9941:
        /* <DEDUP_REMOVED lines=36> */
.L_x_9969:
        /* <DEDUP_REMOVED lines=15> */
.L_x_9970:
[----:B------:R-:W-:Y:S05]  /*51a0*/  BSYNC.RECONVERGENT B1 ;  /* 0x0000000000017941 */ /* 0x000fea0003800200 */
.L_x_9968:
        /* <DEDUP_REMOVED lines=39> */
.L_x_9972:
        /* <DEDUP_REMOVED lines=17> */
.L_x_9973:
[----:B------:R-:W-:Y:S05]  /*5530*/  BSYNC.RECONVERGENT B1 ;  /* 0x0000000000017941 */ /* 0x000fea0003800200 */
.L_x_9971:
        /* <DEDUP_REMOVED lines=39> */
.L_x_9975:
[----:B------:R-:W-:Y:S01]  /*57b0*/  MOV R26, R20 ;  /* 0x00000014001a7202 */ /* 0x000fe20000000f00 */
[----:B------:R-:W-:Y:S01]  /*57c0*/  IMAD.MOV.U32 R10, RZ, RZ, R22 ;  /* 0x000000ffff0a7224 */ /* 0x000fe200078e0016 */
[----:B------:R-:W-:Y:S02]  /*57d0*/  MOV R11, R21 ;  /* 0x00000015000b7202 */ /* 0x000fe40000000f00 */
[----:B------:R-:W-:Y:S02]  /*57e0*/  MOV R9, R23 ;  /* 0x0000001700097202 */ /* 0x000fe40000000f00 */
[----:B------:R-:W-:-:S07]  /*57f0*/  MOV R8, 0x5810 ;  /* 0x0000581000087802 */ /* 0x000fce0000000f00 */
[----:B------:R-:W-:Y:S05]  /*5800*/  CALL.REL.NOINC `($__internal_202_$__cuda_sm20_div_s64) ;  /* 0x0000001400007944 */ /* 0x000fea0003c00000 */
        /* <DEDUP_REMOVED lines=11> */
.L_x_9976:
[----:B------:R-:W-:Y:S05]  /*58c0*/  BSYNC.RECONVERGENT B1 ;  /* 0x0000000000017941 */ /* 0x000fea0003800200 */
.L_x_9974:
        /* <DEDUP_REMOVED lines=40> */
.L_x_9978:
[----:B------:R-:W-:Y:S01]  /*5b50*/  MOV R26, R20 ;  /* 0x00000014001a7202 */ /* 0x000fe20000000f00 */
[----:B------:R-:W-:Y:S01]  /*5b60*/  IMAD.MOV.U32 R11, RZ, RZ, R21 ;  /* 0x000000ffff0b7224 */ /* 0x000fe200078e0015 */
[----:B------:R-:W-:Y:S02]  /*5b70*/  MOV R10, R4 ;  /* 0x00000004000a7202 */ /* 0x000fe40000000f00 */
        /* <DEDUP_REMOVED lines=14> */
.L_x_9979:
[----:B------:R-:W-:Y:S05]  /*5c60*/  BSYNC.RECONVERGENT B1 ;  /* 0x0000000000017941 */ /* 0x000fea0003800200 */
.L_x_9977:
        /* <DEDUP_REMOVED lines=10> */
.L_x_9967:
        /* <DEDUP_REMOVED lines=34> */
.L_x_9982:
        /* <DEDUP_REMOVED lines=15> */
.L_x_9983:
[----:B------:R-:W-:Y:S05]  /*6020*/  BSYNC.RECONVERGENT B1 ;  /* 0x0000000000017941 */ /* 0x000fea0003800200 */
.L_x_9981:
        /* <DEDUP_REMOVED lines=39> */
.L_x_9985:
        /* <DEDUP_REMOVED lines=17> */
.L_x_9986:
[----:B------:R-:W-:Y:S05]  /*63b0*/  BSYNC.RECONVERGENT B1 ;  /* 0x0000000000017941 */ /* 0x000fea0003800200 */
.L_x_9984:
        /* <DEDUP_REMOVED lines=10> */
.L_x_9980:
        /* <DEDUP_REMOVED lines=30> */
.L_x_9988:
[----:B------:R-:W-:Y:S02]  /*6640*/  MOV R3, R23 ;  /* 0x0000001700037202 */ /* 0x000fe40000000f00 */
[----:B------:R-:W-:Y:S02]  /*6650*/  MOV R23, R5 ;  /* 0x0000000500177202 */ /* 0x000fe40000000f00 */
[----:B------:R-:W-:-:S07]  /*6660*/  MOV R24, 0x6680 ;  /* 0x0000668000187802 */ /* 0x000fce0000000f00 */
[----:B------:R-:W-:Y:S05]  /*6670*/  CALL.REL.NOINC `($__internal_203_$__cuda_sm20_rem_s64) ;  /* 0x0000000800b07944 */ /* 0x000fea0003c00000 */
[----:B------:R-:W-:-:S07]  /*6680*/  IMAD.MOV.U32 R5, RZ, RZ, R9 ;  /* 0x000000ffff057224 */ /* 0x000fce00078e0009 */
.L_x_9989:
[----:B------:R-:W-:Y:S05]  /*6690*/  BSYNC.RECONVERGENT B1 ;  /* 0x0000000000017941 */ /* 0x000fea0003800200 */
.L_x_9987:
        /* <DEDUP_REMOVED lines=8> */
.L_x_9940:
[----:B------:R-:W-:-:S06]  /*6720*/  IMAD.MOV.U32 R13, RZ, RZ, R7 ;  /* 0x000000ffff0d7224 */ /* 0x000fcc00078e0007 */
[----:B------:R-:W2:Y:S04]  /*6730*/  LDG.E.U8 R13, desc[UR14][R12.64] ;  /* 0x0000000e0c0d7981 */ /* 0x000ea8000c1e1100 */
[----:B--2---:R1:W-:Y:S02]  /*6740*/  STS.U8 [R0+UR4], R13 ;  /* 0x0000000d00007988 */ /* 0x0043e40008000004 */
.L_x_9939:
[----:B------:R-:W-:Y:S05]  /*6750*/  BSYNC.RECONVERGENT B0 ;  /* 0x0000000000007941 */ /* 0x000fea0003800200 */
.L_x_9889:
[----:B------:R-:W-:Y:S01]  /*6760*/  BAR.SYNC.DEFER_BLOCKING 0x0 ;  /* 0x0000000000007b1d */ /* 0x000fe20000010000 */
[----:B------:R-:W-:-:S09]  /*6770*/  UISETP.GE.U32.AND UP0, UPT, UR5, 0x42, UPT ;  /* 0x000000420500788c */ /* 0x000fd2000bf06070 */
[----:B------:R-:W-:Y:S05]  /*6780*/  BRA.U !UP0, `(.L_x_9990) ;  /* 0x00000001083c7547 */ /* 0x000fea000b800000 */
.L_x_9993:
        /* <DEDUP_REMOVED lines=10> */
.L_x_9992:
[----:B------:R-:W-:Y:S05]  /*6830*/  BSYNC.RECONVERGENT B0 ;  /* 0x0000000000007941 */ /* 0x000fea0003800200 */
.L_x_9991:
[----:B------:R-:W-:Y:S01]  /*6840*/  BAR.SYNC.DEFER_BLOCKING 0x0 ;  /* 0x0000000000007b1d */ /* 0x000fe20000010000 */
[----:B------:R-:W-:-:S05]  /*6850*/  UISETP.GT.U32.AND UP0, UPT, UR5, 0x83, UPT ;  /* 0x000000830500788c */ /* 0x000fca000bf04070 */
[----:B------:R-:W-:-:S04]  /*6860*/  UMOV UR5, UR6 ;  /* 0x0000000600057c82 */ /* 0x000fc80008000000 */
[----:B------:R-:W-:Y:S05]  /*6870*/  BRA.U UP0, `(.L_x_9993) ;  /* 0xfffffffd00c47547 */ /* 0x000fea000b83ffff */
.L_x_9990:
        /* <DEDUP_REMOVED lines=42> */
[----:B------:R-:W2:Y:S01]  /*6b20*/  LDCU.64 UR10, c[0x0][0x3c0] ;  /* 0x00007800ff0a77ac */ /* 0x000ea20008000a00 */
[----:B------:R-:W3:Y:S01]  /*6b30*/  LDCU.64 UR12, c[0x0][0x380] ;  /* 0x00007000ff0c77ac */ /* 0x000ee20008000a00 */
[----:B--2---:R-:W-:Y:S02]  /*6b40*/  UIMAD UR6, UR9, UR10, URZ ;  /* 0x0000000a090672a4 */ /* 0x004fe4000f8e02ff */
[----:B0-----:R-:W-:Y:S02]  /*6b50*/  ULEA UR4, UR5, UR4, 0x18 ;  /* 0x0000000405047291 */ /* 0x001fe4000f8ec0ff */
[----:B------:R-:W-:Y:S01]  /*6b60*/  UIMAD UR6, UR8, UR11, UR6 ;  /* 0x0000000b080672a4 */ /* 0x000fe2000f8e0206 */
[----:B------:R-:W-:-:S06]  /*6b70*/  UMOV UR5, URZ ;  /* 0x000000ff00057c82 */ /* 0x000fcc0008000000 */
[----:B------:R-:W0:Y:S01]  /*6b80*/  LDS.U8 R5, [UR4] ;  /* 0x00000004ff057984 */ /* 0x000e220008000000 */
[----:B------:R-:W-:Y:S02]  /*6b90*/  UMOV UR4, UR7 ;  /* 0x0000000700047c82 */ /* 0x000fe40008000000 */
[----:B------:R-:W-:-:S04]  /*6ba0*/  UIMAD.WIDE.U32 UR4, UR8, UR10, UR4 ;  /* 0x0000000a080472a5 */ /* 0x000fc8000f8e0004 */
[----:B---3--:R-:W-:-:S04]  /*6bb0*/  UIADD3 UR4, UP0, UPT, UR4, UR12, URZ ;  /* 0x0000000c04047290 */ /* 0x008fc8000ff1e0ff */
[----:B------:R-:W-:Y:S02]  /*6bc0*/  UIADD3.X UR5, UPT, UPT, UR13, UR5, UR6, UP0, !UPT ;  /* 0x000000050d057290 */ /* 0x000fe400087fe406 */
[----:B------:R-:W-:-:S04]  /*6bd0*/  MOV R2, UR4 ;  /* 0x0000000400027c02 */ /* 0x000fc80008000f00 */
[----:B------:R-:W-:-:S05]  /*6be0*/  MOV R3, UR5 ;  /* 0x0000000500037c02 */ /* 0x000fca0008000f00 */
[----:B0-----:R-:W-:Y:S01]  /*6bf0*/  STG.E.U8 desc[UR14][R2.64], R5 ;  /* 0x0000000502007986 */ /* 0x001fe2000c10110e */
[----:B------:R-:W-:Y:S05]  /*6c00*/  EXIT ;  /* 0x000000000000794d */ /* 0x000fea0003800000 */
        .weak           $__internal_202_$__cuda_sm20_div_s64
        .type           $__internal_202_$__cuda_sm20_div_s64,@function
        .size           $__internal_202_$__cuda_sm20_div_s64,($__internal_203_$__cuda_sm20_rem_s64 - $__internal_202_$__cuda_sm20_div_s64)
$__internal_202_$__cuda_sm20_div_s64:
        /* <DEDUP_REMOVED lines=82> */
[----:B------:R-:W-:Y:S06]  /*7130*/  RET.REL.NODEC R8 `(contiguous_all2_bool) ;  /* 0xffffff8c08b07950 */ /* 0x000fec0003c3ffff */
        .weak           $__internal_203_$__cuda_sm20_rem_s64
        .type           $__internal_203_$__cuda_sm20_rem_s64,@function
        .size           $__internal_203_$__cuda_sm20_rem_s64,(.L_x_30519 - $__internal_203_$__cuda_sm20_rem_s64)
$__internal_203_$__cuda_sm20_rem_s64:
        /* <DEDUP_REMOVED lines=76> */
[----:B------:R-:W-:Y:S06]  /*7600*/  RET.REL.NODEC R24 `(contiguous_all2_bool) ;  /* 0xffffff88187c7950 */ /* 0x000fec0003c3ffff */
.L_x_9994:
        /* <DEDUP_REMOVED lines=15> */
.L_x_30519:


//--------------------- .text.uncontiguous_cumulate_all_bool --------------------------
	.section	.text.uncontiguous_cumulate_all_bool,"ax",@progbits
	.align	128
        .global         uncontiguous_cumulate_all_bool
        .type           uncontiguous_cumulate_all_bool,@function
        .size           uncontiguous_cumulate_all_bool,(.L_x_30521 - uncontiguous_cumulate_all_bool)
        .other          uncontiguous_cumulate_all_bool,@"STO_CUDA_ENTRY STV_DEFAULT"
uncontiguous_cumulate_all_bool:
.text.uncontiguous_cumulate_all_bool:
        /* <DEDUP_REMOVED lines=39> */
.L_x_10023:
        /* <DEDUP_REMOVED lines=32> */
.L_x_10000:
[----:B------:R-:W-:Y:S01]  /*0470*/  MOV R26, R4 ;  /* 0x00000004001a7202 */ /* 0x000fe20000000f00 */
[----:B------:R-:W-:Y:S01]  /*0480*/  IMAD.MOV.U32 R11, RZ, RZ, R5 ;  /* 0x000000ffff0b7224 */ /* 0x000fe200078e0005 */
[----:B------:R-:W-:Y:S01]  /*0490*/  MOV R10, R36 ;  /* 0x00000024000a7202 */ /* 0x000fe20000000f00 */
[----:B------:R-:W-:Y:S01]  /*04a0*/  IMAD.MOV.U32 R9, RZ, RZ, R37 ;  /* 0x000000ffff097224 */ /* 0x000fe200078e0025 */
[----:B------:R-:W-:-:S07]  /*04b0*/  MOV R8, 0x4d0 ;  /* 0x000004d000087802 */ /* 0x000fce0000000f00 */
[----:B-1----:R-:W-:Y:S05]  /*04c0*/  CALL.REL.NOINC `($__internal_204_$__cuda_sm20_div_s64) ;  /* 0x0000006400887944 */ /* 0x002fea0003c00000 */
        /* <DEDUP_REMOVED lines=9> */
.L_x_10001:
[----:B------:R-:W-:Y:S05]  /*0560*/  BSYNC.RECONVERGENT B1 ;  /* 0x0000000000017941 */ /* 0x000fea0003800200 */
.L_x_9999:
        /* <DEDUP_REMOVED lines=33> */
.L_x_10003:
[----:B------:R-:W-:Y:S01]  /*0780*/  MOV R26, R18 ;  /* 0x00000012001a7202 */ /* 0x000fe20000000f00 */
[----:B------:R-:W-:Y:S01]  /*0790*/  IMAD.MOV.U32 R11, RZ, RZ, R19 ;  /* 0x000000ffff0b7224 */ /* 0x000fe200078e0013 */
[----:B------:R-:W-:Y:S01]  /*07a0*/  MOV R10, R36 ;  /* 0x00000024000a7202 */ /* 0x000fe20000000f00 */
[----:B------:R-:W-:Y:S01]  /*07b0*/  IMAD.MOV.U32 R9, RZ, RZ, R37 ;  /* 0x000000ffff097224 */ /* 0x000fe200078e0025 */
[----:B------:R-:W-:-:S07]  /*07c0*/  MOV R8, 0x7e0 ;  /* 0x000007e000087802 */ /* 0x000fce0000000f00 */
[----:B------:R-:W-:Y:S05]  /*07d0*/  CALL.REL.NOINC `($__internal_204_$__cuda_sm20_div_s64) ;  /* 0x0000006000c47944 */ /* 0x000fea0003c00000 */
        /* <DEDUP_REMOVED lines=9> */
.L_x_10004:
[----:B------:R-:W-:Y:S05]  /*0870*/  BSYNC.RECONVERGENT B1 ;  /* 0x0000000000017941 */ /* 0x000fea0003800200 */
.L_x_10002:
        /* <DEDUP_REMOVED lines=34> */
.L_x_10006:
[----:B------:R-:W-:Y:S01]  /*0aa0*/  IMAD.MOV.U32 R26, RZ, RZ, R22 ;  /* 0x000000ffff1a7224 */ /* 0x000fe200078e0016 */
[----:B------:R-:W-:Y:S01]  /*0ab0*/  MOV R11, R23 ;  /* 0x00000017000b7202 */ /* 0x000fe20000000f00 */
[----:B------:R-:W-:Y:S01]  /*0ac0*/  IMAD.MOV.U32 R10, RZ, RZ, R40 ;  /* 0x000000ffff0a7224 */ /* 0x000fe200078e0028 */
[----:B------:R-:W-:Y:S02]  /*0ad0*/  MOV R9, R41 ;  /* 0x0000002900097202 */ /* 0x000fe40000000f00 */
[----:B------:R-:W-:-:S07]  /*0ae0*/  MOV R8, 0xb00 ;  /* 0x00000b0000087802 */ /* 0x000fce0000000f00 */
[----:B------:R-:W-:Y:S05]  /*0af0*/  CALL.REL.NOINC `($__internal_204_$__cuda_sm20_div_s64) ;  /* 0x0000005c00fc7944 */ /* 0x000fea0003c00000 */
        /* <DEDUP_REMOVED lines=10> */
.L_x_10007:
[----:B------:R-:W-:Y:S05]  /*0ba0*/  BSYNC.RECONVERGENT B1 ;  /* 0x0000000000017941 */ /* 0x000fea0003800200 */
.L_x_10005:
        /* <DEDUP_REMOVED lines=35> */
.L_x_10009:
[----:B------:R-:W-:Y:S01]  /*0de0*/  MOV R26, R42 ;  /* 0x0000002a001a7202 */ /* 0x000fe20000000f00 */
[----:B------:R-:W-:Y:S01]  /*0df0*/  IMAD.MOV.U32 R11, RZ, RZ, R43 ;  /* 0x000000ffff0b7224 */ /* 0x000fe200078e002b */
[----:B------:R-:W-:Y:S01]  /*0e00*/  MOV R10, R40 ;  /* 0x00000028000a7202 */ /* 0x000fe20000000f00 */
[----:B------:R-:W-:Y:S01]  /*0e10*/  IMAD.MOV.U32 R9, RZ, RZ, R41 ;  /* 0x000000ffff097224 */ /* 0x000fe200078e0029 */
[----:B------:R-:W-:-:S07]  /*0e20*/  MOV R8, 0xe40 ;  /* 0x00000e4000087802 */ /* 0x000fce0000000f00 */
[----:B------:R-:W-:Y:S05]  /*0e30*/  CALL.REL.NOINC `($__internal_204_$__cuda_sm20_div_s64) ;  /* 0x0000005c002c7944 */ /* 0x000fea0003c00000 */
        /* <DEDUP_REMOVED lines=11> */
.L_x_10010:
[----:B------:R-:W-:Y:S05]  /*0ef0*/  BSYNC.RECONVERGENT B1 ;  /* 0x0000000000017941 */ /* 0x000fea0003800200 */
.L_x_10008:
        /* <DEDUP_REMOVED lines=36> */
.L_x_10012:
        /* <DEDUP_REMOVED lines=16> */
.L_x_10013:
[----:B------:R-:W-:Y:S05]  /*1240*/  BSYNC.RECONVERGENT B1 ;  /* 0x0000000000017941 */ /* 0x000fea0003800200 */
.L_x_10011:
        /* <DEDUP_REMOVED lines=34> */
.L_x_10015:
[----:B------:R-:W-:Y:S01]  /*1470*/  IMAD.MOV.U32 R26, RZ, RZ, R40 ;  /* 0x000000ffff1a7224 */ /* 0x000fe200078e0028 */
[----:B------:R-:W-:Y:S01]  /*1480*/  MOV R11, R41 ;  /* 0x00000029000b7202 */ /* 0x000fe20000000f00 */
[----:B------:R-:W-:Y:S01]  /*1490*/  IMAD.MOV.U32 R10, RZ, RZ, R20 ;  /* 0x000000ffff0a7224 */ /* 0x000fe200078e0014 */
[----:B------:R-:W-:Y:S02]  /*14a0*/  MOV R9, R21 ;  /* 0x0000001500097202 */ /* 0x000fe40000000f00 */
[----:B------:R-:W-:-:S07]  /*14b0*/  MOV R8, 0x14d0 ;  /* 0x000014d000087802 */ /* 0x000fce0000000f00 */
[----:B------:R-:W-:Y:S05]  /*14c0*/  CALL.REL.NOINC `($__internal_204_$__cuda_sm20_div_s64) ;  /* 0x0000005400887944 */ /* 0x000fea0003c00000 */
        /* <DEDUP_REMOVED lines=11> */
.L_x_10016:
[----:B------:R-:W-:Y:S05]  /*1580*/  BSYNC.RECONVERGENT B1 ;  /* 0x0000000000017941 */ /* 0x000fea0003800200 */
.L_x_10014:
        /* <DEDUP_REMOVED lines=34> */
.L_x_10018:
        /* <DEDUP_REMOVED lines=17> */
.L_x_10019:
[----:B------:R-:W-:Y:S05]  /*18c0*/  BSYNC.RECONVERGENT B1 ;  /* 0x0000000000017941 */ /* 0x000fea0003800200 */
.L_x_10017:
        /* <DEDUP_REMOVED lines=35> */
.L_x_10021:
[----:B------:R-:W-:Y:S01]  /*1b00*/  MOV R26, R18 ;  /* 0x00000012001a7202 */ /* 0x000fe20000000f00 */
[----:B------:R-:W-:Y:S01]  /*1b10*/  IMAD.MOV.U32 R11, RZ, RZ, R19 ;  /* 0x000000ffff0b7224 */ /* 0x000fe200078e0013 */
[----:B------:R-:W-:Y:S01]  /*1b20*/  MOV R10, R20 ;  /* 0x00000014000a7202 */ /* 0x000fe20000000f00 */
[----:B------:R-:W-:Y:S01]  /*1b30*/  IMAD.MOV.U32 R9, RZ, RZ, R21 ;  /* 0x000000ffff097224 */ /* 0x000fe200078e0015 */
[----:B------:R-:W-:-:S07]  /*1b40*/  MOV R8, 0x1b60 ;  /* 0x00001b6000087802 */ /* 0x000fce0000000f00 */
[----:B------:R-:W-:Y:S05]  /*1b50*/  CALL.REL.NOINC `($__internal_204_$__cuda_sm20_div_s64) ;  /* 0x0000004c00e47944 */ /* 0x000fea0003c00000 */
        /* <DEDUP_REMOVED lines=11> */
.L_x_10022:
[----:B------:R-:W-:Y:S05]  /*1c10*/  BSYNC.RECONVERGENT B1 ;  /* 0x0000000000017941 */ /* 0x000fea0003800200 */
.L_x_10020:
        /* <DEDUP_REMOVED lines=9> */
.L_x_9998:
        /* <DEDUP_REMOVED lines=36> */
.L_x_10026:
[----:B------:R-:W-:Y:S01]  /*1ef0*/  IMAD.MOV.U32 R26, RZ, RZ, R4 ;  /* 0x000000ffff1a7224 */ /* 0x000fe200078e0004 */
[----:B------:R-:W-:Y:S01]  /*1f00*/  MOV R11, R5 ;  /* 0x00000005000b7202 */ /* 0x000fe20000000f00 */
[----:B------:R-:W-:Y:S01]  /*1f10*/  IMAD.MOV.U32 R10, RZ, RZ, R6 ;  /* 0x000000ffff0a7224 */ /* 0x000fe200078e0006 */
[----:B------:R-:W-:Y:S02]  /*1f20*/  MOV R9, R7 ;  /* 0x0000000700097202 */ /* 0x000fe40000000f00 */
[----:B------:R-:W-:-:S07]  /*1f30*/  MOV R8, 0x1f50 ;  /* 0x00001f5000087802 */ /* 0x000fce0000000f00 */
[----:B------:R-:W-:Y:S05]  /*1f40*/  CALL.REL.NOINC `($__internal_204_$__cuda_sm20_div_s64) ;  /* 0x0000004800e87944 */ /* 0x000fea0003c00000 */
        /* <DEDUP_REMOVED lines=9> */
.L_x_10027:
[----:B------:R-:W-:Y:S05]  /*1fe0*/  BSYNC.RECONVERGENT B1 ;  /* 0x0000000000017941 */ /* 0x000fea0003800200 */
.L_x_10025:
        /* <DEDUP_REMOVED lines=34> */
.L_x_10029:
        /* <DEDUP_REMOVED lines=14> */
.L_x_10030:
[----:B------:R-:W-:Y:S05]  /*22f0*/  BSYNC.RECONVERGENT B1 ;  /* 0x0000000000017941 */ /* 0x000fea0003800200 */
.L_x_10028:
        /* <DEDUP_REMOVED lines=36> */
.L_x_10032:
        /* <DEDUP_REMOVED lines=17> */
.L_x_10033:
[----:B------:R-:W-:Y:S05]  /*2650*/  BSYNC.RECONVERGENT B1 ;  /* 0x0000000000017941 */ /* 0x000fea0003800200 */
.L_x_10031:
        /* <DEDUP_REMOVED lines=35> */
.L_x_10035:
[----:B------:R-:W-:Y:S01]  /*2890*/  IMAD.MOV.U32 R26, RZ, RZ, R16 ;  /* 0x000000ffff1a7224 */ /* 0x000fe200078e0010 */
[----:B------:R-:W-:Y:S01]  /*28a0*/  MOV R11, R17 ;  /* 0x00000011000b7202 */ /* 0x000fe20000000f00 */
[----:B------:R-:W-:Y:S01]  /*28b0*/  IMAD.MOV.U32 R10, RZ, RZ, R14 ;  /* 0x000000ffff0a7224 */ /* 0x000fe200078e000e */
[----:B------:R-:W-:Y:S02]  /*28c0*/  MOV R9, R15 ;  /* 0x0000000f00097202 */ /* 0x000fe40000000f00 */
[----:B------:R-:W-:-:S07]  /*28d0*/  MOV R8, 0x28f0 ;  /* 0x000028f000087802 */ /* 0x000fce0000000f00 */
[----:B------:R-:W-:Y:S05]  /*28e0*/  CALL.REL.NOINC `($__internal_204_$__cuda_sm20_div_s64) ;  /* 0x0000004000807944 */ /* 0x000fea0003c00000 */
        /* <DEDUP_REMOVED lines=10> */
.L_x_10036:
[----:B------:R-:W-:Y:S05]  /*2990*/  BSYNC.RECONVERGENT B1 ;  /* 0x0000000000017941 */ /* 0x000fea0003800200 */
.L_x_10034:
[----:B------:R-:W-:Y:S01]  /*29a0*/  IMAD R9, R9, R22, RZ ;  /* 0x0000001609097224 */ /* 0x000fe200078e02ff */
[----:B------:R-:W-:Y:S01]  /*29b0*/  IADD3 R3, PT, PT, R3, -0x2, RZ ;  /* 0xfffffffe03037810 */ /* 0x000fe20007ffe0ff */
[----:B------:R-:W-:Y:S02]  /*29c0*/  IMAD.MOV.U32 R6, RZ, RZ, R20 ;  /* 0x000000ffff067224 */ /* 0x000fe400078e0014 */
[-C--:B------:R-:W-:Y:S02]  /*29d0*/  IMAD R9, R23, R8.reuse, R9 ;  /* 0x0000000817097224 */ /* 0x080fe400078e0209 */
[----:B------:R-:W-:-:S04]  /*29e0*/  IMAD.WIDE.U32 R20, R22, R8, R6 ;  /* 0x0000000816147225 */ /* 0x000fc800078e0006 */
[----:B------:R-:W-:-:S07]  /*29f0*/  IMAD.IADD R21, R21, 0x1, R9 ;  /* 0x0000000115157824 */ /* 0x000fce00078e0209 */
.L_x_10024:
        /* <DEDUP_REMOVED lines=31> */
.L_x_10038:
[----:B------:R-:W-:Y:S01]  /*2bf0*/  MOV R14, R4 ;  /* 0x00000004000e7202 */ /* 0x000fe20000000f00 */
[----:B------:R-:W-:Y:S01]  /*2c00*/  IMAD.MOV.U32 R23, RZ, RZ, R5 ;  /* 0x000000ffff177224 */ /* 0x000fe200078e0005 */
[----:B------:R-:W-:Y:S01]  /*2c10*/  MOV R22, R6 ;  /* 0x0000000600167202 */ /* 0x000fe20000000f00 */
[----:B------:R-:W-:Y:S01]  /*2c20*/  IMAD.MOV.U32 R15, RZ, RZ, R7 ;  /* 0x000000ffff0f7224 */ /* 0x000fe200078e0007 */
[----:B------:R-:W-:-:S07]  /*2c30*/  MOV R24, 0x2c50 ;  /* 0x00002c5000187802 */ /* 0x000fce0000000f00 */
[----:B------:R-:W-:Y:S05]  /*2c40*/  CALL.REL.NOINC `($__internal_205_$__cuda_sm20_rem_s64) ;  /* 0x0000004000f47944 */ /* 0x000fea0003c00000 */
.L_x_10039:
[----:B------:R-:W-:Y:S05]  /*2c50*/  BSYNC.RECONVERGENT B1 ;  /* 0x0000000000017941 */ /* 0x000fea0003800200 */
.L_x_10037:
        /* <DEDUP_REMOVED lines=31> */
.L_x_10041:
[----:B------:R-:W-:Y:S01]  /*2e50*/  IMAD.MOV.U32 R22, RZ, RZ, R6 ;  /* 0x000000ffff167224 */ /* 0x000fe200078e0006 */
[----:B------:R-:W-:Y:S01]  /*2e60*/  MOV R15, R7 ;  /* 0x00000007000f7202 */ /* 0x000fe20000000f00 */
[----:B------:R-:W-:Y:S01]  /*2e70*/  IMAD.MOV.U32 R14, RZ, RZ, R18 ;  /* 0x000000ffff0e7224 */ /* 0x000fe200078e0012 */
[----:B------:R-:W-:Y:S02]  /*2e80*/  MOV R23, R19 ;  /* 0x0000001300177202 */ /* 0x000fe40000000f00 */
[----:B------:R-:W-:-:S07]  /*2e90*/  MOV R24, 0x2eb0 ;  /* 0x00002eb000187802 */ /* 0x000fce0000000f00 */
[----:B------:R-:W-:Y:S05]  /*2ea0*/  CALL.REL.NOINC `($__internal_205_$__cuda_sm20_rem_s64) ;  /* 0x00000040005c7944 */ /* 0x000fea0003c00000 */
[----:B------:R-:W-:Y:S01]  /*2eb0*/  IMAD.MOV.U32 R6, RZ, RZ, R8 ;  /* 0x000000ffff067224 */ /* 0x000fe200078e0008 */
[----:B------:R-:W-:-:S07]  /*2ec0*/  MOV R7, R9 ;  /* 0x0000000900077202 */ /* 0x000fce0000000f00 */
.L_x_10042:
[----:B------:R-:W-:Y:S05]  /*2ed0*/  BSYNC.RECONVERGENT B1 ;  /* 0x0000000000017941 */ /* 0x000fea0003800200 */
.L_x_10040:
[----:B------:R-:W-:Y:S02]  /*2ee0*/  IMAD R3, R7, R4, RZ ;  /* 0x0000000407037224 */ /* 0x000fe400078e02ff */
[----:B------:R-:W-:-:S04]  /*2ef0*/  IMAD.WIDE.U32 R20, R4, R6, R20 ;  /* 0x0000000604147225 */ /* 0x000fc800078e0014 */
[----:B------:R-:W-:-:S04]  /*2f00*/  IMAD R3, R5, R6, R3 ;  /* 0x0000000605037224 */ /* 0x000fc800078e0203 */
[----:B------:R-:W-:-:S07]  /*2f10*/  IMAD.IADD R21, R21, 0x1, R3 ;  /* 0x0000000115157824 */ /* 0x000fce00078e0203 */
.L_x_9997:
        /* <DEDUP_REMOVED lines=12> */
.L_x_10044:
[----:B------:R-:W-:Y:S05]  /*2fe0*/  BSYNC.RECONVERGENT B1 ;  /* 0x0000000000017941 */ /* 0x000fea0003800200 */
.L_x_10043:
[----:B------:R-:W-:-:S05]  /*2ff0*/  SEL R3, RZ, 0x1, !P0 ;  /* 0x00000001ff037807 */ /* 0x000fca0004000000 */
[----:B------:R1:W-:Y:S01]  /*3000*/  STS.U8 [R0+UR4], R3 ;  /* 0x0000000300007988 */ /* 0x0003e20008000004 */
[----:B------:R-:W-:Y:S05]  /*3010*/  BRA `(.L_x_10045) ;  /* 0x00000034009c7947 */ /* 0x000fea0003800000 */
.L_x_9996:
        /* <DEDUP_REMOVED lines=20> */
.L_x_10072:
        /* <DEDUP_REMOVED lines=33> */
.L_x_10049:
[----:B------:R-:W-:Y:S01]  /*3370*/  IMAD.MOV.U32 R26, RZ, RZ, R14 ;  /* 0x000000ffff1a7224 */ /* 0x000fe200078e000e */
[----:B------:R-:W-:Y:S01]  /*3380*/  MOV R11, R13 ;  /* 0x0000000d000b7202 */ /* 0x000fe20000000f00 */
[----:B------:R-:W-:Y:S01]  /*3390*/  IMAD.MOV.U32 R10, RZ, RZ, R34 ;  /* 0x000000ffff0a7224 */ /* 0x000fe200078e0022 */
[----:B------:R-:W-:Y:S02]  /*33a0*/  MOV R9, R35 ;  /* 0x0000002300097202 */ /* 0x000fe40000000f00 */
[----:B------:R-:W-:-:S07]  /*33b0*/  MOV R8, 0x33d0 ;  /* 0x000033d000087802 */ /* 0x000fce0000000f00 */
[----:B-123--:R-:W-:Y:S05]  /*33c0*/  CALL.REL.NOINC `($__internal_204_$__cuda_sm20_div_s64) ;  /* 0x0000003400c87944 */ /* 0x00efea0003c00000 */
        /* <DEDUP_REMOVED lines=10> */
.L_x_10050:
[----:B------:R-:W-:Y:S05]  /*3470*/  BSYNC.RECONVERGENT B1 ;  /* 0x0000000000017941 */ /* 0x000fea0003800200 */
.L_x_10048:
        /* <DEDUP_REMOVED lines=37> */
.L_x_10052:
        /* <DEDUP_REMOVED lines=17> */
.L_x_10053:
[----:B------:R-:W-:Y:S05]  /*37e0*/  BSYNC.RECONVERGENT B1 ;  /* 0x0000000000017941 */ /* 0x000fea0003800200 */
.L_x_10051:
        /* <DEDUP_REMOVED lines=38> */
.L_x_10055:
[----:B------:R-:W-:Y:S01]  /*3a50*/  IMAD.MOV.U32 R26, RZ, RZ, R34 ;  /* 0x000000ffff1a7224 */ /* 0x000fe200078e0022 */
[----:B------:R-:W-:Y:S01]  /*3a60*/  MOV R11, R35 ;  /* 0x00000023000b7202 */ /* 0x000fe20000000f00 */
[----:B------:R-:W-:Y:S01]  /*3a70*/  IMAD.MOV.U32 R10, RZ, RZ, R36 ;  /* 0x000000ffff0a7224 */ /* 0x000fe200078e0024 */
[----:B------:R-:W-:Y:S02]  /*3a80*/  MOV R9, R37 ;  /* 0x0000002500097202 */ /* 0x000fe40000000f00 */
[----:B------:R-:W-:-:S07]  /*3a90*/  MOV R8, 0x3ab0 ;  /* 0x00003ab000087802 */ /* 0x000fce0000000f00 */
[----:B-1----:R-:W-:Y:S05]  /*3aa0*/  CALL.REL.NOINC `($__internal_204_$__cuda_sm20_div_s64) ;  /* 0x0000003000107944 */ /* 0x002fea0003c00000 */
        /* <DEDUP_REMOVED lines=11> */
.L_x_10056:
[----:B------:R-:W-:Y:S05]  /*3b60*/  BSYNC.RECONVERGENT B1 ;  /* 0x0000000000017941 */ /* 0x000fea0003800200 */
.L_x_10054:
        /* <DEDUP_REMOVED lines=37> */
.L_x_10058:
        /* <DEDUP_REMOVED lines=17> */
.L_x_10059:
[----:B------:R-:W-:Y:S05]  /*3ed0*/  BSYNC.RECONVERGENT B1 ;  /* 0x0000000000017941 */ /* 0x000fea0003800200 */
.L_x_10057:
        /* <DEDUP_REMOVED lines=38> */
.L_x_10061:
        /* <DEDUP_REMOVED lines=17> */
.L_x_10062:
[----:B------:R-:W-:Y:S05]  /*4250*/  BSYNC.RECONVERGENT B1 ;  /* 0x0000000000017941 */ /* 0x000fea0003800200 */
.L_x_10060:
        /* <DEDUP_REMOVED lines=38> */
.L_x_10064:
        /* <DEDUP_REMOVED lines=17> */
.L_x_10065:
[----:B------:R-:W-:Y:S05]  /*45d0*/  BSYNC.RECONVERGENT B1 ;  /* 0x0000000000017941 */ /* 0x000fea0003800200 */
.L_x_10063:
        /* <DEDUP_REMOVED lines=37> */
.L_x_10067:
        /* <DEDUP_REMOVED lines=17> */
.L_x_10068:
[----:B------:R-:W-:Y:S05]  /*4940*/  BSYNC.RECONVERGENT B1 ;  /* 0x0000000000017941 */ /* 0x000fea0003800200 */
.L_x_10066:
        /* <DEDUP_REMOVED lines=37> */
.L_x_10070:
        /* <DEDUP_REMOVED lines=17> */
.L_x_10071:
[----:B------:R-:W-:Y:S05]  /*4cb0*/  BSYNC.RECONVERGENT B1 ;  /* 0x0000000000017941 */ /* 0x000fea0003800200 */
.L_x_10069:
        /* <DEDUP_REMOVED lines=12> */
.L_x_10047:
        /* <DEDUP_REMOVED lines=37> */
.L_x_10075:
[----:B------:R-:W-:Y:S01]  /*4fd0*/  IMAD.MOV.U32 R26, RZ, RZ, R14 ;  /* 0x000000ffff1a7224 */ /* 0x000fe200078e000e */
[----:B------:R-:W-:Y:S01]  /*4fe0*/  MOV R11, R13 ;  /* 0x0000000d000b7202 */ /* 0x000fe20000000f00 */
[----:B------:R-:W-:Y:S01]  /*4ff0*/  IMAD.MOV.U32 R10, RZ, RZ, R16 ;  /* 0x000000ffff0a7224 */ /* 0x000fe200078e0010 */
[----:B------:R-:W-:Y:S02]  /*5000*/  MOV R9, R17 ;  /* 0x0000001100097202 */ /* 0x000fe40000000f00 */
[----:B------:R-:W-:-:S07]  /*5010*/  MOV R8, 0x5030 ;  /* 0x0000503000087802 */ /* 0x000fce0000000f00 */
[----:B------:R-:W-:Y:S05]  /*5020*/  CALL.REL.NOINC `($__internal_204_$__cuda_sm20_div_s64) ;  /* 0x0000001800b07944 */ /* 0x000fea0003c00000 */
        /* <DEDUP_REMOVED lines=10> */
.L_x_10076:
[----:B------:R-:W-:Y:S05]  /*50d0*/  BSYNC.RECONVERGENT B1 ;  /* 0x0000000000017941 */ /* 0x000fea0003800200 */
.L_x_10074:
        /* <DEDUP_REMOVED lines=38> */
.L_x_10078:
        /* <DEDUP_REMOVED lines=17> */
.L_x_10079:
[----:B------:R-:W-:Y:S05]  /*5450*/  BSYNC.RECONVERGENT B1 ;  /* 0x0000000000017941 */ /* 0x000fea0003800200 */
.L_x_10077:
        /* <DEDUP_REMOVED lines=40> */
.L_x_10081:
[----:B------:R-:W-:Y:S01]  /*56e0*/  MOV R26, R12 ;  /* 0x0000000c001a7202 */ /* 0x000fe20000000f00 */
[----:B------:R-:W-:Y:S01]  /*56f0*/  IMAD.MOV.U32 R11, RZ, RZ, R13 ;  /* 0x000000ffff0b7224 */ /* 0x000fe200078e000d */
[----:B------:R-:W-:Y:S01]  /*5700*/  MOV R10, R14 ;  /* 0x0000000e000a7202 */ /* 0x000fe20000000f00 */
[----:B------:R-:W-:Y:S01]  /*5710*/  IMAD.MOV.U32 R9, RZ, RZ, R15 ;  /* 0x000000ffff097224 */ /* 0x000fe200078e000f */
[----:B------:R-:W-:-:S07]  /*5720*/  MOV R8, 0x5740 ;  /* 0x0000574000087802 */ /* 0x000fce0000000f00 */
[----:B------:R-:W-:Y:S05]  /*5730*/  CALL.REL.NOINC `($__internal_204_$__cuda_sm20_div_s64) ;  /* 0x0000001000ec7944 */ /* 0x000fea0003c00000 */
        /* <DEDUP_REMOVED lines=11> */
.L_x_10082:
[----:B------:R-:W-:Y:S05]  /*57f0*/  BSYNC.RECONVERGENT B1 ;  /* 0x0000000000017941 */ /* 0x000fea0003800200 */
.L_x_10080:
        /* <DEDUP_REMOVED lines=40> */
.L_x_10084:
        /* <DEDUP_REMOVED lines=17> */
.L_x_10085:
[----:B------:R-:W-:Y:S05]  /*5b90*/  BSYNC.RECONVERGENT B1 ;  /* 0x0000000000017941 */ /* 0x000fea0003800200 */
.L_x_10083:
        /* <DEDUP_REMOVED lines=9> */
.L_x_10073:
        /* <DEDUP_REMOVED lines=35> */
.L_x_10088:
[----:B------:R-:W-:Y:S01]  /*5e60*/  MOV R26, R14 ;  /* 0x0000000e001a7202 */ /* 0x000fe20000000f00 */
[----:B------:R-:W-:Y:S01]  /*5e70*/  IMAD.MOV.U32 R10, RZ, RZ, R16 ;  /* 0x000000ffff0a7224 */ /* 0x000fe200078e0010 */
[----:B------:R-:W-:Y:S02]  /*5e80*/  MOV R11, R13 ;  /* 0x0000000d000b7202 */ /* 0x000fe40000000f00 */
[----:B------:R-:W-:Y:S02]  /*5e90*/  MOV R9, R17 ;  /* 0x0000001100097202 */ /* 0x000fe40000000f00 */
[----:B------:R-:W-:-:S07]  /*5ea0*/  MOV R8, 0x5ec0 ;  /* 0x00005ec000087802 */ /* 0x000fce0000000f00 */
[----:B------:R-:W-:Y:S05]  /*5eb0*/  CALL.REL.NOINC `($__internal_204_$__cuda_sm20_div_s64) ;  /* 0x0000000c000c7944 */ /* 0x000fea0003c00000 */
        /* <DEDUP_REMOVED lines=10> */
.L_x_10089:
[----:B------:R-:W-:Y:S05]  /*5f60*/  BSYNC.RECONVERGENT B1 ;  /* 0x0000000000017941 */ /* 0x000fea0003800200 */
.L_x_10087:
        /* <DEDUP_REMOVED lines=39> */
.L_x_10091:
        /* <DEDUP_REMOVED lines=17> */
.L_x_10092:
[----:B------:R-:W-:Y:S05]  /*62f0*/  BSYNC.RECONVERGENT B1 ;  /* 0x0000000000017941 */ /* 0x000fea0003800200 */
.L_x_10090:
        /* <DEDUP_REMOVED lines=9> */
.L_x_10086:
        /* <DEDUP_REMOVED lines=31> */
.L_x_10094:
[----:B------:R-:W-:Y:S02]  /*6580*/  MOV R15, R23 ;  /* 0x00000017000f7202 */ /* 0x000fe40000000f00 */
[----:B------:R-:W-:Y:S02]  /*6590*/  MOV R23, R13 ;  /* 0x0000000d00177202 */ /* 0x000fe40000000f00 */
[----:B------:R-:W-:-:S07]  /*65a0*/  MOV R24, 0x65c0 ;  /* 0x000065c000187802 */ /* 0x000fce0000000f00 */
[----:B------:R-:W-:Y:S05]  /*65b0*/  CALL.REL.NOINC `($__internal_205_$__cuda_sm20_rem_s64) ;  /* 0x0000000800987944 */ /* 0x000fea0003c00000 */
.L_x_10095:
[----:B------:R-:W-:Y:S05]  /*65c0*/  BSYNC.RECONVERGENT B1 ;  /* 0x0000000000017941 */ /* 0x000fea0003800200 */
.L_x_10093:
[----:B------:R-:W0:Y:S02]  /*65d0*/  LDC.64 R10, c[0x0][0x398] ;  /* 0x0000e600ff0a7b82 */ /* 0x000e240000000a00 */
[----:B0-----:R-:W-:-:S06]  /*65e0*/  IMAD.WIDE.U32 R6, R7, 0x8, R10 ;  /* 0x0000000807067825 */ /* 0x001fcc00078e000a */
[----:B------:R-:W2:Y:S02]  /*65f0*/  LDG.E.64 R6, desc[UR8][R6.64] ;  /* 0x0000000806067981 */ /* 0x000ea4000c1e1b00 */
[-C--:B--2---:R-:W-:Y:S02]  /*6600*/  IMAD R3, R7, R8.reuse, RZ ;  /* 0x0000000807037224 */ /* 0x084fe400078e02ff */
[----:B------:R-:W-:-:S04]  /*6610*/  IMAD.WIDE.U32 R4, R6, R8, R4 ;  /* 0x0000000806047225 */ /* 0x000fc800078e0004 */
[----:B------:R-:W-:-:S04]  /*6620*/  IMAD R3, R6, R9, R3 ;  /* 0x0000000906037224 */ /* 0x000fc800078e0203 */
[----:B------:R-:W-:-:S07]  /*6630*/  IMAD.IADD R5, R5, 0x1, R3 ;  /* 0x0000000105057824 */ /* 0x000fce00078e0203 */
.L_x_10046:
[----:B------:R-:W0:Y:S02]  /*6640*/  LDCU.64 UR12, c[0x0][0x388] ;  /* 0x00007100ff0c77ac */ /* 0x000e240008000a00 */
[----:B0-----:R-:W-:-:S04]  /*6650*/  IADD3 R4, P0, PT, R4, UR12, RZ ;  /* 0x0000000c04047c10 */ /* 0x001fc8000ff1e0ff */
[----:B------:R-:W-:-:S06]  /*6660*/  IADD3.X R5, PT, PT, R5, UR13, RZ, P0, !PT ;  /* 0x0000000d05057c10 */ /* 0x000fcc00087fe4ff */
[----:B------:R-:W2:Y:S04]  /*6670*/  LDG.E.U8 R5, desc[UR8][R4.64] ;  /* 0x0000000804057981 */ /* 0x000ea8000c1e1100 */
[----:B--2---:R0:W-:Y:S02]  /*6680*/  STS.U8 [R0+UR4], R5 ;  /* 0x0000000500007988 */ /* 0x0041e40008000004 */
.L_x_10045:
[----:B------:R-:W-:Y:S05]  /*6690*/  BSYNC.RECONVERGENT B0 ;  /* 0x0000000000007941 */ /* 0x000fea0003800200 */
.L_x_9995:
[----:B------:R-:W-:Y:S01]  /*66a0*/  BAR.SYNC.DEFER_BLOCKING 0x0 ;  /* 0x0000000000007b1d */ /* 0x000fe20000010000 */
[----:B------:R-:W-:-:S09]  /*66b0*/  UISETP.GE.U32.AND UP0, UPT, UR5, 0x42, UPT ;  /* 0x000000420500788c */ /* 0x000fd2000bf06070 */
[----:B------:R-:W-:Y:S05]  /*66c0*/  BRA.U !UP0, `(.L_x_10096) ;  /* 0x00000001083c7547 */ /* 0x000fea000b800000 */
.L_x_10099:
        /* <DEDUP_REMOVED lines=10> */
.L_x_10098:
[----:B------:R-:W-:Y:S05]  /*6770*/  BSYNC.RECONVERGENT B0 ;  /* 0x0000000000007941 */ /* 0x000fea0003800200 */
.L_x_10097:
[----:B------:R-:W-:Y:S01]  /*6780*/  BAR.SYNC.DEFER_BLOCKING 0x0 ;  /* 0x0000000000007b1d */ /* 0x000fe20000010000 */
[----:B------:R-:W-:-:S05]  /*6790*/  UISETP.GT.U32.AND UP0, UPT, UR5, 0x83, UPT ;  /* 0x000000830500788c */ /* 0x000fca000bf04070 */
[----:B------:R-:W-:-:S04]  /*67a0*/  UMOV UR5, UR6 ;  /* 0x0000000600057c82 */ /* 0x000fc80008000000 */
[----:B------:R-:W-:Y:S05]  /*67b0*/  BRA.U UP0, `(.L_x_10099) ;  /* 0xfffffffd00c47547 */ /* 0x000fea000b83ffff */
.L_x_10096:
        /* <DEDUP_REMOVED lines=51> */
        .weak           $__internal_204_$__cuda_sm20_div_s64
        .type           $__internal_204_$__cuda_sm20_div_s64,@function
        .size           $__internal_204_$__cuda_sm20_div_s64,($__internal_205_$__cuda_sm20_rem_s64 - $__internal_204_$__cuda_sm20_div_s64)
$__internal_204_$__cuda_sm20_div_s64:
        /* <DEDUP_REMOVED lines=82> */
[----:B------:R-:W-:Y:S06]  /*7010*/  RET.REL.NODEC R8 `(uncontiguous_cumulate_all_bool) ;  /* 0xffffff8c08f87950 */ /* 0x000fec0003c3ffff */
        .weak           $__internal_205_$__cuda_sm20_rem_s64
        .type           $__internal_205_$__cuda_sm20_rem_s64,@function
        .size           $__internal_205_$__cuda_sm20_rem_s64,(.L_x_30521 - $__internal_205_$__cuda_sm20_rem_s64)
$__internal_205_$__cuda_sm20_rem_s64:
        /* <DEDUP_REMOVED lines=76> */
[----:B------:R-:W-:Y:S06]  /*74e0*/  RET.REL.NODEC R24 `(uncontiguous_cumulate_all_bool) ;  /* 0xffffff8818c47950 */ /* 0x000fec0003c3ffff */
.L_x_10100:
        /* <DEDUP_REMOVED lines=9> */
.L_x_30521:


//--------------------- .text.uncontiguous_all_bool --------------------------
	.section	.text.uncontiguous_all_bool,"ax",@progbits
	.align	128
        .global         uncontiguous_all_bool
        .type           uncontiguous_all_bool,@function
        .size           uncontiguous_all_bool,(.L_x_30523 - uncontiguous_all_bool)
        .other          uncontiguous_all_bool,@"STO_CUDA_ENTRY STV_DEFAULT"
uncontiguous_all_bool:
.text.uncontiguous_all_bool:
        /* <DEDUP_REMOVED lines=39> */
.L_x_10129:
        /* <DEDUP_REMOVED lines=32> */
.L_x_10106:
[----:B------:R-:W-:Y:S01]  /*0470*/  MOV R26, R4 ;  /* 0x00000004001a7202 */ /* 0x000fe20000000f00 */
[----:B------:R-:W-:Y:S01]  /*0480*/  IMAD.MOV.U32 R11, RZ, RZ, R5 ;  /* 0x000000ffff0b7224 */ /* 0x000fe200078e0005 */
[----:B------:R-:W-:Y:S01]  /*0490*/  MOV R10, R36 ;  /* 0x00000024000a7202 */ /* 0x000fe20000000f00 */
[----:B------:R-:W-:Y:S01]  /*04a0*/  IMAD.MOV.U32 R9, RZ, RZ, R37 ;  /* 0x000000ffff097224 */ /* 0x000fe200078e0025 */
[----:B------:R-:W-:-:S07]  /*04b0*/  MOV R8, 0x4d0 ;  /* 0x000004d000087802 */ /* 0x000fce0000000f00 */
[----:B-1----:R-:W-:Y:S05]  /*04c0*/  CALL.REL.NOINC `($__internal_206_$__cuda_sm20_div_s64) ;  /* 0x0000006400887944 */ /* 0x002fea0003c00000 */
        /* <DEDUP_REMOVED lines=9> */
.L_x_10107:
[----:B------:R-:W-:Y:S05]  /*0560*/  BSYNC.RECONVERGENT B1 ;  /* 0x0000000000017941 */ /* 0x000fea0003800200 */
.L_x_10105:
        /* <DEDUP_REMOVED lines=33> */
.L_x_10109:
[----:B------:R-:W-:Y:S01]  /*0780*/  MOV R26, R18 ;  /* 0x00000012001a7202 */ /* 0x000fe20000000f00 */
[----:B------:R-:W-:Y:S01]  /*0790*/  IMAD.MOV.U32 R11, RZ, RZ, R19 ;  /* 0x000000ffff0b7224 */ /* 0x000fe200078e0013 */
[----:B------:R-:W-:Y:S01]  /*07a0*/  MOV R10, R36 ;  /* 0x00000024000a7202 */ /* 0x000fe20000000f00 */
[----:B------:R-:W-:Y:S01]  /*07b0*/  IMAD.MOV.U32 R9, RZ, RZ, R37 ;  /* 0x000000ffff097224 */ /* 0x000fe200078e0025 */
[----:B------:R-:W-:-:S07]  /*07c0*/  MOV R8, 0x7e0 ;  /* 0x000007e000087802 */ /* 0x000fce0000000f00 */
[----:B------:R-:W-:Y:S05]  /*07d0*/  CALL.REL.NOINC `($__internal_206_$__cuda_sm20_div_s64) ;  /* 0x0000006000c47944 */ /* 0x000fea0003c00000 */
        /* <DEDUP_REMOVED lines=9> */
.L_x_10110:
[----:B------:R-:W-:Y:S05]  /*0870*/  BSYNC.RECONVERGENT B1 ;  /* 0x0000000000017941 */ /* 0x000fea0003800200 */
.L_x_10108:
        /* <DEDUP_REMOVED lines=34> */
.L_x_10112:
[----:B------:R-:W-:Y:S01]  /*0aa0*/  IMAD.MOV.U32 R26, RZ, RZ, R22 ;  /* 0x000000ffff1a7224 */ /* 0x000fe200078e0016 */
[----:B------:R-:W-:Y:S01]  /*0ab0*/  MOV R11, R23 ;  /* 0x00000017000b7202 */ /* 0x000fe20000000f00 */
[----:B------:R-:W-:Y:S01]  /*0ac0*/  IMAD.MOV.U32 R10, RZ, RZ, R40 ;  /* 0x000000ffff0a7224 */ /* 0x000fe200078e0028 */
[----:B------:R-:W-:Y:S02]  /*0ad0*/  MOV R9, R41 ;  /* 0x0000002900097202 */ /* 0x000fe40000000f00 */
[----:B------:R-:W-:-:S07]  /*0ae0*/  MOV R8, 0xb00 ;  /* 0x00000b0000087802 */ /* 0x000fce0000000f00 */
[----:B------:R-:W-:Y:S05]  /*0af0*/  CALL.REL.NOINC `($__internal_206_$__cuda_sm20_div_s64) ;  /* 0x0000005c00fc7944 */ /* 0x000fea0003c00000 */
        /* <DEDUP_REMOVED lines=10> */
.L_x_10113:
[----:B------:R-:W-:Y:S05]  /*0ba0*/  BSYNC.RECONVERGENT B1 ;  /* 0x0000000000017941 */ /* 0x000fea0003800200 */
.L_x_10111:
        /* <DEDUP_REMOVED lines=35> */
.L_x_10115:
[----:B------:R-:W-:Y:S01]  /*0de0*/  MOV R26, R42 ;  /* 0x0000002a001a7202 */ /* 0x000fe20000000f00 */
[----:B------:R-:W-:Y:S01]  /*0df0*/  IMAD.MOV.U32 R11, RZ, RZ, R43 ;  /* 0x000000ffff0b7224 */ /* 0x000fe200078e002b */
[----:B------:R-:W-:Y:S01]  /*0e00*/  MOV R10, R40 ;  /* 0x00000028000a7202 */ /* 0x000fe20000000f00 */
[----:B------:R-:W-:Y:S01]  /*0e10*/  IMAD.MOV.U32 R9, RZ, RZ, R41 ;  /* 0x000000ffff097224 */ /* 0x000fe200078e0029 */
[----:B------:R-:W-:-:S07]  /*0e20*/  MOV R8, 0xe40 ;  /* 0x00000e4000087802 */ /* 0x000fce0000000f00 */
[----:B------:R-:W-:Y:S05]  /*0e30*/  CALL.REL.NOINC `($__internal_206_$__cuda_sm20_div_s64) ;  /* 0x0000005c002c7944 */ /* 0x000fea0003c00000 */
        /* <DEDUP_REMOVED lines=11> */
.L_x_10116:
[----:B------:R-:W-:Y:S05]  /*0ef0*/  BSYNC.RECONVERGENT B1 ;  /* 0x0000000000017941 */ /* 0x000fea0003800200 */
.L_x_10114:
        /* <DEDUP_REMOVED lines=36> */
.L_x_10118:
        /* <DEDUP_REMOVED lines=16> */
.L_x_10119:
[----:B------:R-:W-:Y:S05]  /*1240*/  BSYNC.RECONVERGENT B1 ;  /* 0x0000000000017941 */ /* 0x000fea0003800200 */
.L_x_10117:
        /* <DEDUP_REMOVED lines=34> */
.L_x_10121:
[----:B------:R-:W-:Y:S01]  /*1470*/  IMAD.MOV.U32 R26, RZ, RZ, R40 ;  /* 0x000000ffff1a7224 */ /* 0x000fe200078e0028 */
[----:B------:R-:W-:Y:S01]  /*1480*/  MOV R11, R41 ;  /* 0x00000029000b7202 */ /* 0x000fe20000000f00 */
[----:B------:R-:W-:Y:S01]  /*1490*/  IMAD.MOV.U32 R10, RZ, RZ, R20 ;  /* 0x000000ffff0a7224 */ /* 0x000fe200078e0014 */
[----:B------:R-:W-:Y:S02]  /*14a0*/  MOV R9, R21 ;  /* 0x0000001500097202 */ /* 0x000fe40000000f00 */
[----:B------:R-:W-:-:S07]  /*14b0*/  MOV R8, 0x14d0 ;  /* 0x000014d000087802 */ /* 0x000fce0000000f00 */
[----:B------:R-:W-:Y:S05]  /*14c0*/  CALL.REL.NOINC `($__internal_206_$__cuda_sm20_div_s64) ;  /* 0x0000005400887944 */ /* 0x000fea0003c00000 */
        /* <DEDUP_REMOVED lines=11> */
.L_x_10122:
[----:B------:R-:W-:Y:S05]  /*1580*/  BSYNC.RECONVERGENT B1 ;  /* 0x0000000000017941 */ /* 0x000fea0003800200 */
.L_x_10120:
        /* <DEDUP_REMOVED lines=34> */
.L_x_10124:
        /* <DEDUP_REMOVED lines=17> */
.L_x_10125:
[----:B------:R-:W-:Y:S05]  /*18c0*/  BSYNC.RECONVERGENT B1 ;  /* 0x0000000000017941 */ /* 0x000fea0003800200 */
.L_x_10123:
        /* <DEDUP_REMOVED lines=35> */
.L_x_10127:
[----:B------:R-:W-:Y:S01]  /*1b00*/  MOV R26, R18 ;  /* 0x00000012001a7202 */ /* 0x000fe20000000f00 */
[----:B------:R-:W-:Y:S01]  /*1b10*/  IMAD.MOV.U32 R11, RZ, RZ, R19 ;  /* 0x000000ffff0b7224 */ /* 0x000fe200078e0013 */
[----:B------:R-:W-:Y:S01]  /*1b20*/  MOV R10, R20 ;  /* 0x00000014000a7202 */ /* 0x000fe20000000f00 */
[----:B------:R-:W-:Y:S01]  /*1b30*/  IMAD.MOV.U32 R9, RZ, RZ, R21 ;  /* 0x000000ffff097224 */ /* 0x000fe200078e0015 */
[----:B------:R-:W-:-:S07]  /*1b40*/  MOV R8, 0x1b60 ;  /* 0x00001b6000087802 */ /* 0x000fce0000000f00 */
[----:B------:R-:W-:Y:S05]  /*1b50*/  CALL.REL.NOINC `($__internal_206_$__cuda_sm20_div_s64) ;  /* 0x0000004c00e47944 */ /* 0x000fea0003c00000 */
        /* <DEDUP_REMOVED lines=11> */
.L_x_10128:
[----:B------:R-:W-:Y:S05]  /*1c10*/  BSYNC.RECONVERGENT B1 ;  /* 0x0000000000017941 */ /* 0x000fea0003800200 */
.L_x_10126:
        /* <DEDUP_REMOVED lines=9> */
.L_x_10104:
        /* <DEDUP_REMOVED lines=36> */
.L_x_10132:
[----:B------:R-:W-:Y:S01]  /*1ef0*/  IMAD.MOV.U32 R26, RZ, RZ, R4 ;  /* 0x000000ffff1a7224 */ /* 0x000fe200078e0004 */
[----:B------:R-:W-:Y:S01]  /*1f00*/  MOV R11, R5 ;  /* 0x00000005000b7202 */ /* 0x000fe20000000f00 */
[----:B------:R-:W-:Y:S01]  /*1f10*/  IMAD.MOV.U32 R10, RZ, RZ, R6 ;  /* 0x000000ffff0a7224 */ /* 0x000fe200078e0006 */
[----:B------:R-:W-:Y:S02]  /*1f20*/  MOV R9, R7 ;  /* 0x0000000700097202 */ /* 0x000fe40000000f00 */
[----:B------:R-:W-:-:S07]  /*1f30*/  MOV R8, 0x1f50 ;  /* 0x00001f5000087802 */ /* 0x000fce0000000f00 */
[----:B------:R-:W-:Y:S05]  /*1f40*/  CALL.REL.NOINC `($__internal_206_$__cuda_sm20_div_s64) ;  /* 0x0000004800e87944 */ /* 0x000fea0003c00000 */
        /* <DEDUP_REMOVED lines=9> */
.L_x_10133:
[----:B------:R-:W-:Y:S05]  /*1fe0*/  BSYNC.RECONVERGENT B1 ;  /* 0x0000000000017941 */ /* 0x000fea0003800200 */
.L_x_10131:
        /* <DEDUP_REMOVED lines=34> */
.L_x_10135:
        /* <DEDUP_REMOVED lines=14> */
.L_x_10136:
[----:B------:R-:W-:Y:S05]  /*22f0*/  BSYNC.RECONVERGENT B1 ;  /* 0x0000000000017941 */ /* 0x000fea0003800200 */
.L_x_10134:
        /* <DEDUP_REMOVED lines=36> */
.L_x_10138:
        /* <DEDUP_REMOVED lines=17> */
.L_x_10139:
[----:B------:R-:W-:Y:S05]  /*2650*/  BSYNC.RECONVERGENT B1 ;  /* 0x0000000000017941 */ /* 0x000fea0003800200 */
.L_x_10137:
        /* <DEDUP_REMOVED lines=35> */
.L_x_10141:
[----:B------:R-:W-:Y:S01]  /*2890*/  IMAD.MOV.U32 R26, RZ, RZ, R16 ;  /* 0x000000ffff1a7224 */ /* 0x000fe200078e0010 */
[----:B------:R-:W-:Y:S01]  /*28a0*/  MOV R11, R17 ;  /* 0x00000011000b7202 */ /* 0x000fe20000000f00 */
[----:B------:R-:W-:Y:S01]  /*28b0*/  IMAD.MOV.U32 R10, RZ, RZ, R14 ;  /* 0x000000ffff0a7224 */ /* 0x000fe200078e000e */
[----:B------:R-:W-:Y:S02]  /*28c0*/  MOV R9, R15 ;  /* 0x0000000f00097202 */ /* 0x000fe40000000f00 */
[----:B------:R-:W-:-:S07]  /*28d0*/  MOV R8, 0x28f0 ;  /* 0x000028f000087802 */ /* 0x000fce0000000f00 */
[----:B------:R-:W-:Y:S05]  /*28e0*/  CALL.REL.NOINC `($__internal_206_$__cuda_sm20_div_s64) ;  /* 0x0000004000807944 */ /* 0x000fea0003c00000 */
        /* <DEDUP_REMOVED lines=10> */
.L_x_10142:
[----:B------:R-:W-:Y:S05]  /*2990*/  BSYNC.RECONVERGENT B1 ;  /* 0x0000000000017941 */ /* 0x000fea0003800200 */
.L_x_10140:
[----:B------:R-:W-:Y:S01]  /*29a0*/  IMAD R9, R9, R22, RZ ;  /* 0x0000001609097224 */ /* 0x000fe200078e02ff */
[----:B------:R-:W-:Y:S01]  /*29b0*/  IADD3 R3, PT, PT, R3, -0x2, RZ ;  /* 0xfffffffe03037810 */ /* 0x000fe20007ffe0ff */
[----:B------:R-:W-:Y:S02]  /*29c0*/  IMAD.MOV.U32 R6, RZ, RZ, R20 ;  /* 0x000000ffff067224 */ /* 0x000fe400078e0014 */
[-C--:B------:R-:W-:Y:S02]  /*29d0*/  IMAD R9, R23, R8.reuse, R9 ;  /* 0x0000000817097224 */ /* 0x080fe400078e0209 */
[----:B------:R-:W-:-:S04]  /*29e0*/  IMAD.WIDE.U32 R20, R22, R8, R6 ;  /* 0x0000000816147225 */ /* 0x000fc800078e0006 */
[----:B------:R-:W-:-:S07]  /*29f0*/  IMAD.IADD R21, R21, 0x1, R9 ;  /* 0x0000000115157824 */ /* 0x000fce00078e0209 */
.L_x_10130:
        /* <DEDUP_REMOVED lines=31> */
.L_x_10144:
[----:B------:R-:W-:Y:S01]  /*2bf0*/  MOV R14, R4 ;  /* 0x00000004000e7202 */ /* 0x000fe20000000f00 */
[----:B------:R-:W-:Y:S01]  /*2c00*/  IMAD.MOV.U32 R23, RZ, RZ, R5 ;  /* 0x000000ffff177224 */ /* 0x000fe200078e0005 */
[----:B------:R-:W-:Y:S01]  /*2c10*/  MOV R22, R6 ;  /* 0x0000000600167202 */ /* 0x000fe20000000f00 */
[----:B------:R-:W-:Y:S01]  /*2c20*/  IMAD.MOV.U32 R15, RZ, RZ, R7 ;  /* 0x000000ffff0f7224 */ /* 0x000fe200078e0007 */
[----:B------:R-:W-:-:S07]  /*2c30*/  MOV R24, 0x2c50 ;  /* 0x00002c5000187802 */ /* 0x000fce0000000f00 */
[----:B------:R-:W-:Y:S05]  /*2c40*/  CALL.REL.NOINC `($__internal_207_$__cuda_sm20_rem_s64) ;  /* 0x0000004000f47944 */ /* 0x000fea0003c00000 */
.L_x_10145:
[----:B------:R-:W-:Y:S05]  /*2c50*/  BSYNC.RECONVERGENT B1 ;  /* 0x0000000000017941 */ /* 0x000fea0003800200 */
.L_x_10143:
        /* <DEDUP_REMOVED lines=31> */
.L_x_10147:
[----:B------:R-:W-:Y:S01]  /*2e50*/  IMAD.MOV.U32 R22, RZ, RZ, R6 ;  /* 0x000000ffff167224 */ /* 0x000fe200078e0006 */
[----:B------:R-:W-:Y:S01]  /*2e60*/  MOV R15, R7 ;  /* 0x00000007000f7202 */ /* 0x000fe20000000f00 */
[----:B------:R-:W-:Y:S01]  /*2e70*/  IMAD.MOV.U32 R14, RZ, RZ, R18 ;  /* 0x000000ffff0e7224 */ /* 0x000fe200078e0012 */
[----:B------:R-:W-:Y:S02]  /*2e80*/  MOV R23, R19 ;  /* 0x0000001300177202 */ /* 0x000fe40000000f00 */
[----:B------:R-:W-:-:S07]  /*2e90*/  MOV R24, 0x2eb0 ;  /* 0x00002eb000187802 */ /* 0x000fce0000000f00 */
[----:B------:R-:W-:Y:S05]  /*2ea0*/  CALL.REL.NOINC `($__internal_207_$__cuda_sm20_rem_s64) ;  /* 0x00000040005c7944 */ /* 0x000fea0003c00000 */
[----:B------:R-:W-:Y:S01]  /*2eb0*/  IMAD.MOV.U32 R6, RZ, RZ, R8 ;  /* 0x000000ffff067224 */ /* 0x000fe200078e0008 */
[----:B------:R-:W-:-:S07]  /*2ec0*/  MOV R7, R9 ;  /* 0x0000000900077202 */ /* 0x000fce0000000f00 */
.L_x_10148:
[----:B------:R-:W-:Y:S05]  /*2ed0*/  BSYNC.RECONVERGENT B1 ;  /* 0x0000000000017941 */ /* 0x000fea0003800200 */
.L_x_10146:
[----:B------:R-:W-:Y:S02]  /*2ee0*/  IMAD R3, R7, R4, RZ ;  /* 0x0000000407037224 */ /* 0x000fe400078e02ff */
[----:B------:R-:W-:-:S04]  /*2ef0*/  IMAD.WIDE.U32 R20, R4, R6, R20 ;  /* 0x0000000604147225 */ /* 0x000fc800078e0014 */
[----:B------:R-:W-:-:S04]  /*2f00*/  IMAD R3, R5, R6, R3 ;  /* 0x0000000605037224 */ /* 0x000fc800078e0203 */
[----:B------:R-:W-:-:S07]  /*2f10*/  IMAD.IADD R21, R21, 0x1, R3 ;  /* 0x0000000115157824 */ /* 0x000fce00078e0203 */
.L_x_10103:
        /* <DEDUP_REMOVED lines=12> */
.L_x_10150:
[----:B------:R-:W-:Y:S05]  /*2fe0*/  BSYNC.RECONVERGENT B1 ;  /* 0x0000000000017941 */ /* 0x000fea0003800200 */
.L_x_10149:
[----:B------:R-:W-:-:S05]  /*2ff0*/  SEL R3, RZ, 0x1, !P0 ;  /* 0x00000001ff037807 */ /* 0x000fca0004000000 */
[----:B------:R1:W-:Y:S01]  /*3000*/  STS.U8 [R0+UR4], R3 ;  /* 0x0000000300007988 */ /* 0x0003e20008000004 */
[----:B------:R-:W-:Y:S05]  /*3010*/  BRA `(.L_x_10151) ;  /* 0x00000034009c7947 */ /* 0x000fea0003800000 */
.L_x_10102:
        /* <DEDUP_REMOVED lines=20> */
.L_x_10178:
        /* <DEDUP_REMOVED lines=33> */
.L_x_10155:
[----:B------:R-:W-:Y:S01]  /*3370*/  IMAD.MOV.U32 R26, RZ, RZ, R14 ;  /* 0x000000ffff1a7224 */ /* 0x000fe200078e000e */
[----:B------:R-:W-:Y:S01]  /*3380*/  MOV R11, R13 ;  /* 0x0000000d000b7202 */ /* 0x000fe20000000f00 */
[----:B------:R-:W-:Y:S01]  /*3390*/  IMAD.MOV.U32 R10, RZ, RZ, R34 ;  /* 0x000000ffff0a7224 */ /* 0x000fe200078e0022 */
[----:B------:R-:W-:Y:S02]  /*33a0*/  MOV R9, R35 ;  /* 0x0000002300097202 */ /* 0x000fe40000000f00 */
[----:B------:R-:W-:-:S07]  /*33b0*/  MOV R8, 0x33d0 ;  /* 0x000033d000087802 */ /* 0x000fce0000000f00 */
[----:B-123--:R-:W-:Y:S05]  /*33c0*/  CALL.REL.NOINC `($__internal_206_$__cuda_sm20_div_s64) ;  /* 0x0000003400c87944 */ /* 0x00efea0003c00000 */
        /* <DEDUP_REMOVED lines=10> */
.L_x_10156:
[----:B------:R-:W-:Y:S05]  /*3470*/  BSYNC.RECONVERGENT B1 ;  /* 0x0000000000017941 */ /* 0x000fea0003800200 */
.L_x_10154:
        /* <DEDUP_REMOVED lines=37> */
.L_x_10158:
        /* <DEDUP_REMOVED lines=17> */
.L_x_10159:
[----:B------:R-:W-:Y:S05]  /*37e0*/  BSYNC.RECONVERGENT B1 ;  /* 0x0000000000017941 */ /* 0x000fea0003800200 */
.L_x_10157:
        /* <DEDUP_REMOVED lines=38> */
.L_x_10161:
[----:B------:R-:W-:Y:S01]  /*3a50*/  IMAD.MOV.U32 R26, RZ, RZ, R34 ;  /* 0x000000ffff1a7224 */ /* 0x000fe200078e0022 */
[----:B------:R-:W-:Y:S01]  /*3a60*/  MOV R11, R35 ;  /* 0x00000023000b7202 */ /* 0x000fe20000000f00 */
[----:B------:R-:W-:Y:S01]  /*3a70*/  IMAD.MOV.U32 R10, RZ, RZ, R36 ;  /* 0x000000ffff0a7224 */ /* 0x000fe200078e0024 */
[----:B------:R-:W-:Y:S02]  /*3a80*/  MOV R9, R37 ;  /* 0x0000002500097202 */ /* 0x000fe40000000f00 */
[----:B------:R-:W-:-:S07]  /*3a90*/  MOV R8, 0x3ab0 ;  /* 0x00003ab000087802 */ /* 0x000fce0000000f00 */
[----:B-1----:R-:W-:Y:S05]  /*3aa0*/  CALL.REL.NOINC `($__internal_206_$__cuda_sm20_div_s64) ;  /* 0x0000003000107944 */ /* 0x002fea0003c00000 */
        /* <DEDUP_REMOVED lines=11> */
.L_x_10162:
[----:B------:R-:W-:Y:S05]  /*3b60*/  BSYNC.RECONVERGENT B1 ;  /* 0x0000000000017941 */ /* 0x000fea0003800200 */
.L_x_10160:
        /* <DEDUP_REMOVED lines=37> */
.L_x_10164:
        /* <DEDUP_REMOVED lines=17> */
.L_x_10165:
[----:B------:R-:W-:Y:S05]  /*3ed0*/  BSYNC.RECONVERGENT B1 ;  /* 0x0000000000017941 */ /* 0x000fea0003800200 */
.L_x_10163:
        /* <DEDUP_REMOVED lines=38> */
.L_x_10167:
        /* <DEDUP_REMOVED lines=17> */
.L_x_10168:
[----:B------:R-:W-:Y:S05]  /*4250*/  BSYNC.RECONVERGENT B1 ;  /* 0x0000000000017941 */ /* 0x000fea0003800200 */
.L_x_10166:
        /* <DEDUP_REMOVED lines=38> */
.L_x_10170:
        /* <DEDUP_REMOVED lines=17> */
.L_x_10171:
[----:B------:R-:W-:Y:S05]  /*45d0*/  BSYNC.RECONVERGENT B1 ;  /* 0x0000000000017941 */ /* 0x000fea0003800200 */
.L_x_10169:
        /* <DEDUP_REMOVED lines=37> */
.L_x_10173:
        /* <DEDUP_REMOVED lines=17> */
.L_x_10174:
[----:B------:R-:W-:Y:S05]  /*4940*/  BSYNC.RECONVERGENT B1 ;  /* 0x0000000000017941 */ /* 0x000fea0003800200 */
.L_x_10172:
        /* <DEDUP_REMOVED lines=37> */
.L_x_10176:
        /* <DEDUP_REMOVED lines=17> */
.L_x_10177:
[----:B------:R-:W-:Y:S05]  /*4cb0*/  BSYNC.RECONVERGENT B1 ;  /* 0x0000000000017941 */ /* 0x000fea0003800200 */
.L_x_10175:
        /* <DEDUP_REMOVED lines=12> */
.L_x_10153:
        /* <DEDUP_REMOVED lines=37> */
.L_x_10181:
[----:B------:R-:W-:Y:S01]  /*4fd0*/  IMAD.MOV.U32 R26, RZ, RZ, R14 ;  /* 0x000000ffff1a7224 */ /* 0x000fe200078e000e */
[----:B------:R-:W-:Y:S01]  /*4fe0*/  MOV R11, R13 ;  /* 0x0000000d000b7202 */ /* 0x000fe20000000f00 */
[----:B------:R-:W-:Y:S01]  /*4ff0*/  IMAD.MOV.U32 R10, RZ, RZ, R16 ;  /* 0x000000ffff0a7224 */ /* 0x000fe200078e0010 */
[----:B------:R-:W-:Y:S02]  /*5000*/  MOV R9, R17 ;  /* 0x0000001100097202 */ /* 0x000fe40000000f00 */
[----:B------:R-:W-:-:S07]  /*5010*/  MOV R8, 0x5030 ;  /* 0x0000503000087802 */ /* 0x000fce0000000f00 */
[----:B------:R-:W-:Y:S05]  /*5020*/  CALL.REL.NOINC `($__internal_206_$__cuda_sm20_div_s64) ;  /* 0x0000001800b07944 */ /* 0x000fea0003c00000 */
        /* <DEDUP_REMOVED lines=10> */
.L_x_10182:
[----:B------:R-:W-:Y:S05]  /*50d0*/  BSYNC.RECONVERGENT B1 ;  /* 0x0000000000017941 */ /* 0x000fea0003800200 */
.L_x_10180:
        /* <DEDUP_REMOVED lines=38> */
.L_x_10184:
        /* <DEDUP_REMOVED lines=17> */
.L_x_10185:
[----:B------:R-:W-:Y:S05]  /*5450*/  BSYNC.RECONVERGENT B1 ;  /* 0x0000000000017941 */ /* 0x000fea0003800200 */
.L_x_10183:
        /* <DEDUP_REMOVED lines=40> */
.L_x_10187:
[----:B------:R-:W-:Y:S01]  /*56e0*/  MOV R26, R12 ;  /* 0x0000000c001a7202 */ /* 0x000fe20000000f00 */
[----:B------:R-:W-:Y:S01]  /*56f0*/  IMAD.MOV.U32 R11, RZ, RZ, R13 ;  /* 0x000000ffff0b7224 */ /* 0x000fe200078e000d */
[----:B------:R-:W-:Y:S01]  /*5700*/  MOV R10, R14 ;  /* 0x0000000e000a7202 */ /* 0x000fe20000000f00 */
[----:B------:R-:W-:Y:S01]  /*5710*/  IMAD.MOV.U32 R9, RZ, RZ, R15 ;  /* 0x000000ffff097224 */ /* 0x000fe200078e000f */
[----:B------:R-:W-:-:S07]  /*5720*/  MOV R8, 0x5740 ;  /* 0x0000574000087802 */ /* 0x000fce0000000f00 */
[----:B------:R-:W-:Y:S05]  /*5730*/  CALL.REL.NOINC `($__internal_206_$__cuda_sm20_div_s64) ;  /* 0x0000001000ec7944 */ /* 0x000fea0003c00000 */
        /* <DEDUP_REMOVED lines=11> */
.L_x_10188:
[----:B------:R-:W-:Y:S05]  /*57f0*/  BSYNC.RECONVERGENT B1 ;  /* 0x0000000000017941 */ /* 0x000fea0003800200 */
.L_x_10186:
        /* <DEDUP_REMOVED lines=40> */
.L_x_10190:
        /* <DEDUP_REMOVED lines=17> */
.L_x_10191:
[----:B------:R-:W-:Y:S05]  /*5b90*/  BSYNC.RECONVERGENT B1 ;  /* 0x0000000000017941 */ /* 0x000fea0003800200 */
.L_x_10189:
        /* <DEDUP_REMOVED lines=9> */
.L_x_10179:
        /* <DEDUP_REMOVED lines=35> */
.L_x_10194:
[----:B------:R-:W-:Y:S01]  /*5e60*/  MOV R26, R14 ;  /* 0x0000000e001a7202 */ /* 0x000fe20000000f00 */
[----:B------:R-:W-:Y:S01]  /*5e70*/  IMAD.MOV.U32 R10, RZ, RZ, R16 ;  /* 0x000000ffff0a7224 */ /* 0x000fe200078e0010 */
[----:B------:R-:W-:Y:S02]  /*5e80*/  MOV R11, R13 ;  /* 0x0000000d000b7202 */ /* 0x000fe40000000f00 */
[----:B------:R-:W-:Y:S02]  /*5e90*/  MOV R9, R17 ;  /* 0x0000001100097202 */ /* 0x000fe40000000f00 */
[----:B------:R-:W-:-:S07]  /*5ea0*/  MOV R8, 0x5ec0 ;  /* 0x00005ec000087802 */ /* 0x000fce0000000f00 */
[----:B------:R-:W-:Y:S05]  /*5eb0*/  CALL.REL.NOINC `($__internal_206_$__cuda_sm20_div_s64) ;  /* 0x0000000c000c7944 */ /* 0x000fea0003c00000 */
        /* <DEDUP_REMOVED lines=10> */
.L_x_10195:
[----:B------:R-:W-:Y:S05]  /*5f60*/  BSYNC.RECONVERGENT B1 ;  /* 0x0000000000017941 */ /* 0x000fea0003800200 */
.L_x_10193:
        /* <DEDUP_REMOVED lines=39> */
.L_x_10197:
        /* <DEDUP_REMOVED lines=17> */
.L_x_10198:
[----:B------:R-:W-:Y:S05]  /*62f0*/  BSYNC.RECONVERGENT B1 ;  /* 0x0000000000017941 */ /* 0x000fea0003800200 */
.L_x_10196:
        /* <DEDUP_REMOVED lines=9> */
.L_x_10192:
        /* <DEDUP_REMOVED lines=31> */
.L_x_10200:
[----:B------:R-:W-:Y:S02]  /*6580*/  MOV R15, R23 ;  /* 0x00000017000f7202 */ /* 0x000fe40000000f00 */
[----:B------:R-:W-:Y:S02]  /*6590*/  MOV R23, R13 ;  /* 0x0000000d00177202 */ /* 0x000fe40000000f00 */
[----:B------:R-:W-:-:S07]  /*65a0*/  MOV R24, 0x65c0 ;  /* 0x000065c000187802 */ /* 0x000fce0000000f00 */
[----:B------:R-:W-:Y:S05]  /*65b0*/  CALL.REL.NOINC `($__internal_207_$__cuda_sm20_rem_s64) ;  /* 0x0000000800987944 */ /* 0x000fea0003c00000 */
.L_x_10201:
[----:B------:R-:W-:Y:S05]  /*65c0*/  BSYNC.RECONVERGENT B1 ;  /* 0x0000000000017941 */ /* 0x000fea0003800200 */
.L_x_10199:
[----:B------:R-:W0:Y:S02]  /*65d0*/  LDC.64 R10, c[0x0][0x398] ;  /* 0x0000e600ff0a7b82 */ /* 0x000e240000000a00 */
[----:B0-----:R-:W-:-:S06]  /*65e0*/  IMAD.WIDE.U32 R6, R7, 0x8, R10 ;  /* 0x0000000807067825 */ /* 0x001fcc00078e000a */
[----:B------:R-:W2:Y:S02]  /*65f0*/  LDG.E.64 R6, desc[UR8][R6.64] ;  /* 0x0000000806067981 */ /* 0x000ea4000c1e1b00 */
[-C--:B--2---:R-:W-:Y:S02]  /*6600*/  IMAD R3, R7, R8.reuse, RZ ;  /* 0x0000000807037224 */ /* 0x084fe400078e02ff */
[----:B------:R-:W-:-:S04]  /*6610*/  IMAD.WIDE.U32 R4, R6, R8, R4 ;  /* 0x0000000806047225 */ /* 0x000fc800078e0004 */
[----:B------:R-:W-:-:S04]  /*6620*/  IMAD R3, R6, R9, R3 ;  /* 0x0000000906037224 */ /* 0x000fc800078e0203 */
[----:B------:R-:W-:-:S07]  /*6630*/  IMAD.IADD R5, R5, 0x1, R3 ;  /* 0x0000000105057824 */ /* 0x000fce00078e0203 */
.L_x_10152:
[----:B------:R-:W0:Y:S02]  /*6640*/  LDCU.64 UR12, c[0x0][0x388] ;  /* 0x00007100ff0c77ac */ /* 0x000e240008000a00 */
[----:B0-----:R-:W-:-:S04]  /*6650*/  IADD3 R4, P0, PT, R4, UR12, RZ ;  /* 0x0000000c04047c10 */ /* 0x001fc8000ff1e0ff */
[----:B------:R-:W-:-:S06]  /*6660*/  IADD3.X R5, PT, PT, R5, UR13, RZ, P0, !PT ;  /* 0x0000000d05057c10 */ /* 0x000fcc00087fe4ff */
[----:B------:R-:W2:Y:S04]  /*6670*/  LDG.E.U8 R5, desc[UR8][R4.64] ;  /* 0x0000000804057981 */ /* 0x000ea8000c1e1100 */
[----:B--2---:R0:W-:Y:S02]  /*6680*/  STS.U8 [R0+UR4], R5 ;  /* 0x0000000500007988 */ /* 0x0041e40008000004 */
.L_x_10151:
[----:B------:R-:W-:Y:S05]  /*6690*/  BSYNC.RECONVERGENT B0 ;  /* 0x0000000000007941 */ /* 0x000fea0003800200 */
.L_x_10101:
[----:B------:R-:W-:Y:S01]  /*66a0*/  BAR.SYNC.DEFER_BLOCKING 0x0 ;  /* 0x0000000000007b1d */ /* 0x000fe20000010000 */
[----:B------:R-:W-:-:S09]  /*66b0*/  UISETP.GE.U32.AND UP0, UPT, UR5, 0x42, UPT ;  /* 0x000000420500788c */ /* 0x000fd2000bf06070 */
[----:B------:R-:W-:Y:S05]  /*66c0*/  BRA.U !UP0, `(.L_x_10202) ;  /* 0x00000001083c7547 */ /* 0x000fea000b800000 */
.L_x_10205:
        /* <DEDUP_REMOVED lines=10> */
.L_x_10204:
[----:B------:R-:W-:Y:S05]  /*6770*/  BSYNC.RECONVERGENT B0 ;  /* 0x0000000000007941 */ /* 0x000fea0003800200 */
.L_x_10203:
[----:B------:R-:W-:Y:S01]  /*6780*/  BAR.SYNC.DEFER_BLOCKING 0x0 ;  /* 0x0000000000007b1d */ /* 0x000fe20000010000 */
[----:B------:R-:W-:-:S05]  /*6790*/  UISETP.GT.U32.AND UP0, UPT, UR5, 0x83, UPT ;  /* 0x000000830500788c */ /* 0x000fca000bf04070 */
[----:B------:R-:W-:-:S04]  /*67a0*/  UMOV UR5, UR6 ;  /* 0x0000000600057c82 */ /* 0x000fc80008000000 */
[----:B------:R-:W-:Y:S05]  /*67b0*/  BRA.U UP0, `(.L_x_10205) ;  /* 0xfffffffd00c47547 */ /* 0x000fea000b83ffff */
.L_x_10202:
        /* <DEDUP_REMOVED lines=51> */
        .weak           $__internal_206_$__cuda_sm20_div_s64
        .type           $__internal_206_$__cuda_sm20_div_s64,@function
        .size           $__internal_206_$__cuda_sm20_div_s64,($__internal_207_$__cuda_sm20_rem_s64 - $__internal_206_$__cuda_sm20_div_s64)
$__internal_206_$__cuda_sm20_div_s64:
        /* <DEDUP_REMOVED lines=82> */
[----:B------:R-:W-:Y:S06]  /*7010*/  RET.REL.NODEC R8 `(uncontiguous_all_bool) ;  /* 0xffffff8c08f87950 */ /* 0x000fec0003c3ffff */
        .weak           $__internal_207_$__cuda_sm20_rem_s64
        .type           $__internal_207_$__cuda_sm20_rem_s64,@function
        .size           $__internal_207_$__cuda_sm20_rem_s64,(.L_x_30523 - $__internal_207_$__cuda_sm20_rem_s64)
$__internal_207_$__cuda_sm20_rem_s64:
        /* <DEDUP_REMOVED lines=76> */
[----:B------:R-:W-:Y:S06]  /*74e0*/  RET.REL.NODEC R24 `(uncontiguous_all_bool) ;  /* 0xffffff8818c47950 */ /* 0x000fec0003c3ffff */
.L_x_10206:
        /* <DEDUP_REMOVED lines=9> */
.L_x_30523:


//--------------------- .text.contiguous_cumulate_all_bool --------------------------
	.section	.text.contiguous_cumulate_all_bool,"ax",@progbits
	.align	128
        .global         contiguous_cumulate_all_bool
        .type           contiguous_cumulate_all_bool,@function
        .size           contiguous_cumulate_all_bool,(.L_x_31158 - contiguous_cumulate_all_bool)
        .other          contiguous_cumulate_all_bool,@"STO_CUDA_ENTRY STV_DEFAULT"
contiguous_cumulate_all_bool:
.text.contiguous_cumulate_all_bool:
        /* <DEDUP_REMOVED lines=32> */
.L_x_10210:
[----:B------:R-:W-:Y:S05]  /*0200*/  BSYNC.RECONVERGENT B1 ;  /* 0x0000000000017941 */ /* 0x000fea0003800200 */
.L_x_10209:
[----:B------:R-:W-:-:S05]  /*0210*/  SEL R3, RZ, 0x1, !P0 ;  /* 0x00000001ff037807 */ /* 0x000fca0004000000 */
[----:B------:R0:W-:Y:S01]  /*0220*/  STS.U8 [R0+UR4], R3 ;  /* 0x0000000300007988 */ /* 0x0001e20008000004 */
[----:B------:R-:W-:Y:S05]  /*0230*/  BRA `(.L_x_10211) ;  /* 0x0000000000207947 */ /* 0x000fea0003800000 */
.L_x_10208:
        /* <DEDUP_REMOVED lines=8> */
.L_x_10211:
[----:B------:R-:W-:Y:S05]  /*02c0*/  BSYNC.RECONVERGENT B0 ;  /* 0x0000000000007941 */ /* 0x000fea0003800200 */
.L_x_10207:
[----:B------:R-:W-:Y:S01]  /*02d0*/  BAR.SYNC.DEFER_BLOCKING 0x0 ;  /* 0x0000000000007b1d */ /* 0x000fe20000010000 */
[----:B------:R-:W-:-:S09]  /*02e0*/  UISETP.GE.U32.AND UP0, UPT, UR5, 0x42, UPT ;  /* 0x000000420500788c */ /* 0x000fd2000bf06070 */
[----:B------:R-:W-:Y:S05]  /*02f0*/  BRA.U !UP0, `(.L_x_10212) ;  /* 0x00000001083c7547 */ /* 0x000fea000b800000 */
.L_x_10215:
        /* <DEDUP_REMOVED lines=10> */
.L_x_10214:
[----:B------:R-:W-:Y:S05]  /*03a0*/  BSYNC.RECONVERGENT B0 ;  /* 0x0000000000007941 */ /* 0x000fea0003800200 */
.L_x_10213:
[----:B------:R-:W-:Y:S01]  /*03b0*/  BAR.SYNC.DEFER_BLOCKING 0x0 ;  /* 0x0000000000007b1d */ /* 0x000fe20000010000 */
[----:B------:R-:W-:-:S05]  /*03c0*/  UISETP.GT.U32.AND UP0, UPT, UR5, 0x83, UPT ;  /* 0x000000830500788c */ /* 0x000fca000bf04070 */
[----:B------:R-:W-:-:S04]  /*03d0*/  UMOV UR5, UR6 ;  /* 0x0000000600057c82 */ /* 0x000fc80008000000 */
[----:B------:R-:W-:Y:S05]  /*03e0*/  BRA.U UP0, `(.L_x_10215) ;  /* 0xfffffffd00c47547 */ /* 0x000fea000b83ffff */
.L_x_10212:
        /* <DEDUP_REMOVED lines=51> */
.L_x_10216:
        /* <DEDUP_REMOVED lines=14> */
.L_x_31158:


//--------------------- .text.contiguous_all_bool --------------------------
	.section	.text.contiguous_all_bool,"ax",@progbits
	.align	128
        .global         contiguous_all_bool
        .type           contiguous_all_bool,@function
        .size           contiguous_all_bool,(.L_x_31159 - contiguous_all_bool)
        .other          contiguous_all_bool,@"STO_CUDA_ENTRY STV_DEFAULT"
contiguous_all_bool:
.text.contiguous_all_bool:
        /* <DEDUP_REMOVED lines=32> */
.L_x_10220:
[----:B------:R-:W-:Y:S05]  /*0200*/  BSYNC.RECONVERGENT B1 ;  /* 0x0000000000017941 */ /* 0x000fea0003800200 */
.L_x_10219:
[----:B------:R-:W-:-:S05]  /*0210*/  SEL R3, RZ, 0x1, !P0 ;  /* 0x00000001ff037807 */ /* 0x000fca0004000000 */
[----:B------:R0:W-:Y:S01]  /*0220*/  STS.U8 [R0+UR4], R3 ;  /* 0x0000000300007988 */ /* 0x0001e20008000004 */
[----:B------:R-:W-:Y:S05]  /*0230*/  BRA `(.L_x_10221) ;  /* 0x0000000000207947 */ /* 0x000fea0003800000 */
.L_x_10218:
        /* <DEDUP_REMOVED lines=8> */
.L_x_10221:
[----:B------:R-:W-:Y:S05]  /*02c0*/  BSYNC.RECONVERGENT B0 ;  /* 0x0000000000007941 */ /* 0x000fea0003800200 */
.L_x_10217:
[----:B------:R-:W-:Y:S01]  /*02d0*/  BAR.SYNC.DEFER_BLOCKING 0x0 ;  /* 0x0000000000007b1d */ /* 0x000fe20000010000 */
[----:B------:R-:W-:-:S09]  /*02e0*/  UISETP.GE.U32.AND UP0, UPT, UR5, 0x42, UPT ;  /* 0x000000420500788c */ /* 0x000fd2000bf06070 */
[----:B------:R-:W-:Y:S05]  /*02f0*/  BRA.U !UP0, `(.L_x_10222) ;  /* 0x00000001083c7547 */ /* 0x000fea000b800000 */
.L_x_10225:
        /* <DEDUP_REMOVED lines=10> */
.L_x_10224:
[----:B------:R-:W-:Y:S05]  /*03a0*/  BSYNC.RECONVERGENT B0 ;  /* 0x0000000000007941 */ /* 0x000fea0003800200 */
.L_x_10223:
[----:B------:R-:W-:Y:S01]  /*03b0*/  BAR.SYNC.DEFER_BLOCKING 0x0 ;  /* 0x0000000000007b1d */ /* 0x000fe20000010000 */
[----:B------:R-:W-:-:S05]  /*03c0*/  UISETP.GT.U32.AND UP0, UPT, UR5, 0x83, UPT ;  /* 0x000000830500788c */ /* 0x000fca000bf04070 */
[----:B------:R-:W-:-:S04]  /*03d0*/  UMOV UR5, UR6 ;  /* 0x0000000600057c82 */ /* 0x000fc80008000000 */
[----:B------:R-:W-:Y:S05]  /*03e0*/  BRA.U UP0, `(.L_x_10225) ;  /* 0xfffffffd00c47547 */ /* 0x000fea000b83ffff */
.L_x_10222:
        /* <DEDUP_REMOVED lines=51> */
.L_x_10226:
        /* <DEDUP_REMOVED lines=14> */
.L_x_31159:


//--------------------- .text.contiguous_any33_bf16 --------------------------
	.section	.text.contiguous_any33_bf16,"ax",@progbits
	.align	128
        .global         contiguous_any33_bf16
        .type           contiguous_any33_bf16,@function
        .size           contiguous_any33_bf16,(.L_x_31160 - contiguous_any33_bf16)
        .other          contiguous_any33_bf16,@"STO_CUDA_ENTRY STV_DEFAULT"
contiguous_any33_bf16:
.text.contiguous_any33_bf16:
        /* <DEDUP_REMOVED lines=19> */
[----:B------:R0:W-:Y:S07]  /*0130*/  STS.U8 [R6+UR5], RZ ;  /* 0x000000ff06007988 */ /* 0x0001ee0008000005 */
[----:B------:R-:W-:Y:S05]  /*0140*/  @P0 EXIT ;  /* 0x000000000000094d */ /* 0x000fea0003800000 */
[----:B------:R-:W1:Y:S01]  /*0150*/  LDCU.64 UR12, c[0x0][0x388] ;  /* 0x00007100ff0c77ac */ /* 0x000e620008000a00 */
[----:B------:R-:W-:Y:S01]  /*0160*/  IMAD R5, R5, UR10, R2 ;  /* 0x0000000a05057c24 */ /* 0x000fe2000f8e0202 */
[----:B------:R-:W2:Y:S04]  /*0170*/  LDCU.64 UR6, c[0x0][0x358] ;  /* 0x00006b00ff0677ac */ /* 0x000ea80008000a00 */
[----:B-1----:R-:W-:-:S05]  /*0180*/  IADD3 R4, P0, PT, R5, UR12, RZ ;  /* 0x0000000c05047c10 */ /* 0x002fca000ff1e0ff */
[----:B------:R-:W-:-:S06]  /*0190*/  IMAD.X R5, RZ, RZ, UR13, P0 ;  /* 0x0000000dff057e24 */ /* 0x000fcc00080e06ff */
[----:B--2---:R-:W2:Y:S01]  /*01a0*/  LDG.E.U8 R5, desc[UR6][R4.64] ;  /* 0x0000000604057981 */ /* 0x004ea2000c1e1100 */
[----:B------:R-:W-:-:S03]  /*01b0*/  ISETP.NE.AND P0, PT, R7, RZ, PT ;  /* 0x000000ff0700720c */ /* 0x000fc60003f05270 */
[----:B--2---:R1:W-:Y:S01]  /*01c0*/  STS.U8 [R6+UR5], R5 ;  /* 0x0000000506007988 */ /* 0x0043e20008000005 */
[----:B------:R-:W-:Y:S09]  /*01d0*/  BAR.SYNC.DEFER_BLOCKING 0x0 ;  /* 0x0000000000007b1d */ /* 0x000ff20000010000 */
[----:B------:R-:W-:Y:S05]  /*01e0*/  @P0 EXIT ;  /* 0x000000000000094d */ /* 0x000fea0003800000 */
[----:B------:R-:W-:-:S13]  /*01f0*/  ISETP.GT.U32.AND P0, PT, R8, 0x1, PT ;  /* 0x000000010800780c */ /* 0x000fda0003f04070 */
[----:B------:R-:W1:Y:S02]  /*0200*/  @!P0 LDS.U8 R4, [R0+UR5] ;  /* 0x0000000500048984 */ /* 0x000e640008000000 */
[----:B-1----:R-:W-:Y:S01]  /*0210*/  @!P0 PRMT R5, R4, 0x7610, R5 ;  /* 0x0000761004058816 */ /* 0x002fe20000000005 */
[----:B------:R-:W-:Y:S06]  /*0220*/  @!P0 BRA `(.L_x_10227) ;  /* 0x0000000400a88947 */ /* 0x000fec0003800000 */
[----:B------:R1:W2:Y:S01]  /*0230*/  LDS.U8 R5, [R0+UR5] ;  /* 0x0000000500057984 */ /* 0x0002a20008000000 */
[----:B------:R-:W-:Y:S01]  /*0240*/  VIADD R4, R8, 0xfffffffe ;  /* 0xfffffffe08047836 */ /* 0x000fe20000000000 */
[----:B------:R-:W-:Y:S01]  /*0250*/  UMOV UR4, 0x1 ;  /* 0x0000000100047882 */ /* 0x000fe20000000000 */
[----:B0-----:R-:W-:-:S03]  /*0260*/  VIADD R6, R0, UR5 ;  /* 0x0000000500067c36 */ /* 0x001fc60008000000 */
[----:B------:R-:W-:Y:S01]  /*0270*/  ISETP.GE.U32.AND P0, PT, R4, 0x7, PT ;  /* 0x000000070400780c */ /* 0x000fe20003f06070 */
[----:B------:R-:W-:-:S05]  /*0280*/  VIADD R4, R8, 0xffffffff ;  /* 0xffffffff08047836 */ /* 0x000fca0000000000 */
[----:B------:R-:W-:-:S07]  /*0290*/  LOP3.LUT R7, R4, 0x7, RZ, 0xc0, !PT ;  /* 0x0000000704077812 */ /* 0x000fce00078ec0ff */
[----:B-1----:R-:W-:Y:S05]  /*02a0*/  @!P0 BRA `(.L_x_10228) ;  /* 0x0000000000b88947 */ /* 0x002fea0003800000 */
[----:B------:R-:W-:Y:S01]  /*02b0*/  LOP3.LUT R8, R4, 0xfffffff8, RZ, 0xc0, !PT ;  /* 0xfffffff804087812 */ /* 0x000fe200078ec0ff */
[----:B------:R-:W-:Y:S01]  /*02c0*/  IMAD.MOV.U32 R10, RZ, RZ, R6 ;  /* 0x000000ffff0a7224 */ /* 0x000fe200078e0006 */
[----:B------:R-:W-:-:S03]  /*02d0*/  UMOV UR4, URZ ;  /* 0x000000ff00047c82 */ /* 0x000fc60008000000 */
[----:B------:R-:W-:-:S07]  /*02e0*/  IMAD.MOV R8, RZ, RZ, -R8 ;  /* 0x000000ffff087224 */ /* 0x000fce00078e0a08 */
.L_x_10231:
[----:B--2---:R-:W-:Y:S01]  /*02f0*/  LOP3.LUT P2, RZ, R5, 0xff, RZ, 0xc0, !PT ;  /* 0x000000ff05ff7812 */ /* 0x004fe2000784c0ff */
[----:B------:R-:W-:Y:S01]  /*0300*/  VIADD R8, R8, 0x8 ;  /* 0x0000000808087836 */ /* 0x000fe20000000000 */
[----:B------:R-:W-:Y:S01]  /*0310*/  BSSY.RECONVERGENT B0, `(.L_x_10229) ;  /* 0x0000022000007945 */ /* 0x000fe20003800200 */
[----:B------:R-:W-:-:S03]  /*0320*/  PLOP3.LUT P0, PT, PT, PT, PT, 0x80, 0x8 ;  /* 0x000000000008781c */ /* 0x000fc60003f0f070 */
[----:B------:R-:W-:-:S07]  /*0330*/  ISETP.NE.AND P1, PT, R8, RZ, PT ;  /* 0x000000ff0800720c */ /* 0x000fce0003f25270 */
[----:B------:R-:W-:Y:S06]  /*0340*/  @P2 BRA `(.L_x_10230) ;  /* 0x0000000000782947 */ /* 0x000fec0003800000 */
[----:B------:R-:W-:-:S06]  /*0350*/  IMAD.IADD R5, R3, 0x1, R10 ;  /* 0x0000000103057824 */ /* 0x000fcc00078e020a */
[----:B------:R-:W0:Y:S02]  /*0360*/  LDS.U8 R5, [R5] ;  /* 0x0000000005057984 */ /* 0x000e240000000000 */
[----:B0-----:R-:W-:-:S13]  /*0370*/  ISETP.NE.AND P2, PT, R5, RZ, PT ;  /* 0x000000ff0500720c */ /* 0x001fda0003f45270 */
[----:B------:R-:W-:Y:S05]  /*0380*/  @P2 BRA `(.L_x_10230) ;  /* 0x0000000000682947 */ /* 0x000fea0003800000 */
[----:B------:R-:W-:-:S06]  /*0390*/  IMAD R5, R3, 0x2, R10 ;  /* 0x0000000203057824 */ /* 0x000fcc00078e020a */
        /* <DEDUP_REMOVED lines=22> */
[----:B------:R-:W-:-:S06]  /*0500*/  @!P2 IMAD R9, R3, 0x8, R10 ;  /* 0x000000080309a824 */ /* 0x000fcc00078e020a */
[----:B------:R-:W0:Y:S02]  /*0510*/  @!P2 LDS.U8 R9, [R9] ;  /* 0x000000000909a984 */ /* 0x000e240000000000 */
[----:B0-----:R-:W-:-:S13]  /*0520*/  @!P2 ISETP.NE.AND P0, PT, R9, RZ, PT ;  /* 0x000000ff0900a20c */ /* 0x001fda0003f05270 */
.L_x_10230:
[----:B------:R-:W-:Y:S05]  /*0530*/  BSYNC.RECONVERGENT B0 ;  /* 0x0000000000007941 */ /* 0x000fea0003800200 */
.L_x_10229:
[----:B------:R-:W-:Y:S01]  /*0540*/  UIADD3 UR4, UPT, UPT, UR4, 0x8, URZ ;  /* 0x0000000804047890 */ /* 0x000fe2000fffe0ff */
[----:B------:R-:W-:Y:S01]  /*0550*/  SEL R5, RZ, 0x1, !P0 ;  /* 0x00000001ff057807 */ /* 0x000fe20004000000 */
[----:B------:R-:W-:Y:S01]  /*0560*/  IMAD R10, R3, 0x8, R10 ;  /* 0x00000008030a7824 */ /* 0x000fe200078e020a */
[----:B------:R-:W-:Y:S09]  /*0570*/  @P1 BRA `(.L_x_10231) ;  /* 0xfffffffc005c1947 */ /* 0x000ff2000383ffff */
[----:B------:R-:W-:-:S12]  /*0580*/  UIADD3 UR4, UPT, UPT, UR4, 0x1, URZ ;  /* 0x0000000104047890 */ /* 0x000fd8000fffe0ff */
.L_x_10228:
[----:B------:R-:W-:-:S13]  /*0590*/  ISETP.NE.AND P0, PT, R7, RZ, PT ;  /* 0x000000ff0700720c */ /* 0x000fda0003f05270 */
[----:B------:R-:W-:Y:S05]  /*05a0*/  @!P0 BRA `(.L_x_10232) ;  /* 0x0000000000c48947 */ /* 0x000fea0003800000 */
[----:B------:R-:W-:Y:S02]  /*05b0*/  ISETP.GE.U32.AND P0, PT, R7, 0x4, PT ;  /* 0x000000040700780c */ /* 0x000fe40003f06070 */
[----:B------:R-:W-:-:S11]  /*05c0*/  LOP3.LUT R7, R4, 0x3, RZ, 0xc0, !PT ;  /* 0x0000000304077812 */ /* 0x000fd600078ec0ff */
[----:B------:R-:W-:Y:S05]  /*05d0*/  @!P0 BRA `(.L_x_10233) ;  /* 0x0000000000548947 */ /* 0x000fea0003800000 */
[----:B--2---:R-:W-:Y:S01]  /*05e0*/  LOP3.LUT P1, RZ, R5, 0xff, RZ, 0xc0, !PT ;  /* 0x000000ff05ff7812 */ /* 0x004fe2000782c0ff */
[----:B------:R-:W-:Y:S01]  /*05f0*/  BSSY.RECONVERGENT B0, `(.L_x_10234) ;  /* 0x0000011000007945 */ /* 0x000fe20003800200 */
[----:B------:R-:W-:-:S11]  /*0600*/  PLOP3.LUT P0, PT, PT, PT, PT, 0x80, 0x8 ;  /* 0x000000000008781c */ /* 0x000fd60003f0f070 */
[----:B------:R-:W-:Y:S05]  /*0610*/  @P1 BRA `(.L_x_10235) ;  /* 0x0000000000381947 */ /* 0x000fea0003800000 */
[----:B------:R-:W-:-:S05]  /*0620*/  IMAD R8, R3, UR4, R6 ;  /* 0x0000000403087c24 */ /* 0x000fca000f8e0206 */
[----:B------:R-:W0:Y:S02]  /*0630*/  LDS.U8 R5, [R8] ;  /* 0x0000000008057984 */ /* 0x000e240000000000 */
[----:B0-----:R-:W-:-:S13]  /*0640*/  ISETP.NE.AND P1, PT, R5, RZ, PT ;  /* 0x000000ff0500720c */ /* 0x001fda0003f25270 */
[----:B------:R-:W-:Y:S05]  /*0650*/  @P1 BRA `(.L_x_10235) ;  /* 0x0000000000281947 */ /* 0x000fea0003800000 */
[----:B------:R-:W-:-:S05]  /*0660*/  IMAD.IADD R8, R8, 0x1, R3 ;  /* 0x0000000108087824 */ /* 0x000fca00078e0203 */
[----:B------:R-:W0:Y:S02]  /*0670*/  LDS.U8 R5, [R8] ;  /* 0x0000000008057984 */ /* 0x000e240000000000 */
[----:B0-----:R-:W-:-:S13]  /*0680*/  ISETP.NE.AND P1, PT, R5, RZ, PT ;  /* 0x000000ff0500720c */ /* 0x001fda0003f25270 */
[----:B------:R-:W-:Y:S05]  /*0690*/  @P1 BRA `(.L_x_10235) ;  /* 0x0000000000181947 */ /* 0x000fea0003800000 */
[----:B------:R-:W-:-:S05]  /*06a0*/  IMAD.IADD R8, R8, 0x1, R3 ;  /* 0x0000000108087824 */ /* 0x000fca00078e0203 */
[----:B------:R-:W0:Y:S02]  /*06b0*/  LDS.U8 R5, [R8] ;  /* 0x0000000008057984 */ /* 0x000e240000000000 */
[----:B0-----:R-:W-:-:S13]  /*06c0*/  ISETP.NE.AND P1, PT, R5, RZ, PT ;  /* 0x000000ff0500720c */ /* 0x001fda0003f25270 */
[----:B------:R-:W-:-:S06]  /*06d0*/  @!P1 IMAD.IADD R5, R8, 0x1, R3 ;  /* 0x0000000108059824 */ /* 0x000fcc00078e0203 */
[----:B------:R-:W0:Y:S02]  /*06e0*/  @!P1 LDS.U8 R5, [R5] ;  /* 0x0000000005059984 */ /* 0x000e240000000000 */
[----:B0-----:R-:W-:-:S13]  /*06f0*/  @!P1 ISETP.NE.AND P0, PT, R5, RZ, PT ;  /* 0x000000ff0500920c */ /* 0x001fda0003f05270 */
.L_x_10235:
[----:B------:R-:W-:Y:S05]  /*0700*/  BSYNC.RECONVERGENT B0 ;  /* 0x0000000000007941 */ /* 0x000fea0003800200 */
.L_x_10234:
[----:B------:R-:W-:Y:S01]  /*0710*/  SEL R5, RZ, 0x1, !P0 ;  /* 0x00000001ff057807 */ /* 0x000fe20004000000 */
[----:B------:R-:W-:-:S12]  /*0720*/  UIADD3 UR4, UPT, UPT, UR4, 0x4, URZ ;  /* 0x0000000404047890 */ /* 0x000fd8000fffe0ff */
.L_x_10233:
[----:B------:R-:W-:-:S13]  /*0730*/  ISETP.NE.AND P0, PT, R7, RZ, PT ;  /* 0x000000ff0700720c */ /* 0x000fda0003f05270 */
[----:B------:R-:W-:Y:S05]  /*0740*/  @!P0 BRA `(.L_x_10232) ;  /* 0x00000000005c8947 */ /* 0x000fea0003800000 */
[----:B------:R-:W-:-:S13]  /*0750*/  ISETP.NE.AND P0, PT, R7, 0x1, PT ;  /* 0x000000010700780c */ /* 0x000fda0003f05270 */
        /* <DEDUP_REMOVED lines=8> */
[----:B------:R-:W-:-:S06]  /*07e0*/  @!P1 IMAD.IADD R5, R8, 0x1, R3 ;  /* 0x0000000108059824 */ /* 0x000fcc00078e0203 */
[----:B------:R-:W0:Y:S02]  /*07f0*/  @!P1 LDS.U8 R5, [R5] ;  /* 0x0000000005059984 */ /* 0x000e240000000000 */
[----:B0-----:R-:W-:-:S13]  /*0800*/  @!P1 ISETP.NE.AND P0, PT, R5, RZ, PT ;  /* 0x000000ff0500920c */ /* 0x001fda0003f05270 */
.L_x_10238:
[----:B------:R-:W-:Y:S05]  /*0810*/  BSYNC.RECONVERGENT B0 ;  /* 0x0000000000007941 */ /* 0x000fea0003800200 */
.L_x_10237:
[----:B------:R-:W-:Y:S01]  /*0820*/  SEL R5, RZ, 0x1, !P0 ;  /* 0x00000001ff057807 */ /* 0x000fe20004000000 */
[----:B------:R-:W-:-:S12]  /*0830*/  UIADD3 UR4, UPT, UPT, UR4, 0x2, URZ ;  /* 0x0000000204047890 */ /* 0x000fd8000fffe0ff */
.L_x_10236:
[----:B------:R-:W-:-:S04]  /*0840*/  LOP3.LUT R4, R4, 0x1, RZ, 0xc0, !PT ;  /* 0x0000000104047812 */ /* 0x000fc800078ec0ff */
[----:B------:R-:W-:-:S13]  /*0850*/  ISETP.NE.U32.AND P0, PT, R4, 0x1, PT ;  /* 0x000000010400780c */ /* 0x000fda0003f05070 */
[----:B------:R-:W-:Y:S05]  /*0860*/  @P0 BRA `(.L_x_10232) ;  /* 0x0000000000140947 */ /* 0x000fea0003800000 */
[----:B--2---:R-:W-:-:S13]  /*0870*/  LOP3.LUT P0, RZ, R5, 0xff, RZ, 0xc0, !PT ;  /* 0x000000ff05ff7812 */ /* 0x004fda000780c0ff */
[----:B------:R-:W-:-:S06]  /*0880*/  @!P0 IMAD R6, R3, UR4, R6 ;  /* 0x0000000403068c24 */ /* 0x000fcc000f8e0206 */
[----:B------:R-:W0:Y:S02]  /*0890*/  @!P0 LDS.U8 R6, [R6] ;  /* 0x0000000006068984 */ /* 0x000e240000000000 */
[----:B0-----:R-:W-:-:S04]  /*08a0*/  ISETP.NE.OR P0, PT, R6, RZ, P0 ;  /* 0x000000ff0600720c */ /* 0x001fc80000705670 */
[----:B------:R-:W-:-:S09]  /*08b0*/  SEL R5, RZ, 0x1, !P0 ;  /* 0x00000001ff057807 */ /* 0x000fd20004000000 */
.L_x_10232:
[----:B--2---:R1:W-:Y:S02]  /*08c0*/  STS.U8 [R0+UR5], R5 ;  /* 0x0000000500007988 */ /* 0x0043e40008000005 */
.L_x_10227:
[----:B0-----:R-:W0:Y:S01]  /*08d0*/  LDC.64 R6, c[0x0][0x398] ;  /* 0x0000e600ff067b82 */ /* 0x001e220000000a00 */
[----:B------:R-:W2:Y:S01]  /*08e0*/  LDCU.64 UR10, c[0x0][0x380] ;  /* 0x00007000ff0a77ac */ /* 0x000ea20008000a00 */
[----:B------:R-:W-:Y:S02]  /*08f0*/  IMAD.MOV.U32 R3, RZ, RZ, RZ ;  /* 0x000000ffff037224 */ /* 0x000fe400078e00ff */
[----:B0-----:R-:W-:-:S04]  /*0900*/  IMAD.WIDE.U32 R2, R6, UR8, R2 ;  /* 0x0000000806027c25 */ /* 0x001fc8000f8e0002 */
[----:B-1----:R-:W-:Y:S01]  /*0910*/  IMAD R0, R7, UR8, R3 ;  /* 0x0000000807007c24 */ /* 0x002fe2000f8e0203 */
[----:B--2---:R-:W-:-:S04]  /*0920*/  IADD3 R2, P0, PT, R2, UR10, RZ ;  /* 0x0000000a02027c10 */ /* 0x004fc8000ff1e0ff */
[----:B------:R-:W-:-:S05]  /*0930*/  IADD3.X R3, PT, PT, R0, UR11, RZ, P0, !PT ;  /* 0x0000000b00037c10 */ /* 0x000fca00087fe4ff */
[----:B------:R-:W-:Y:S01]  /*0940*/  STG.E.U8 desc[UR6][R2.64], R5 ;  /* 0x0000000502007986 */ /* 0x000fe2000c101106 */
[----:B------:R-:W-:Y:S05]  /*0950*/  EXIT ;  /* 0x000000000000794d */ /* 0x000fea0003800000 */
.L_x_10239:
        /* <DEDUP_REMOVED lines=10> */
.L_x_31160:


//--------------------- .text.contiguous_any3_bf16 --------------------------
	.section	.text.contiguous_any3_bf16,"ax",@progbits
	.align	128
        .global         contiguous_any3_bf16
        .type           contiguous_any3_bf16,@function
        .size           contiguous_any3_bf16,(.L_x_30525 - contiguous_any3_bf16)
        .other          contiguous_any3_bf16,@"STO_CUDA_ENTRY STV_DEFAULT"
contiguous_any3_bf16:
.text.contiguous_any3_bf16:
        /* <DEDUP_REMOVED lines=42> */
.L_x_10258:
        /* <DEDUP_REMOVED lines=27> */
.L_x_10242:
[----:B------:R-:W-:Y:S01]  /*0450*/  MOV R27, R32 ;  /* 0x00000020001b7202 */ /* 0x000fe20000000f00 */
[----:B------:R-:W-:Y:S01]  /*0460*/  IMAD.MOV.U32 R2, RZ, RZ, R34 ;  /* 0x000000ffff027224 */ /* 0x000fe200078e0022 */
[----:B------:R-:W-:Y:S02]  /*0470*/  MOV R0, R35 ;  /* 0x0000002300007202 */ /* 0x000fe40000000f00 */
[----:B------:R-:W-:-:S07]  /*0480*/  MOV R9, 0x4a0 ;  /* 0x000004a000097802 */ /* 0x000fce0000000f00 */
[----:B012-4-:R-:W-:Y:S05]  /*0490*/  CALL.REL.NOINC `($__internal_208_$__cuda_sm20_div_s64) ;  /* 0x0000003400207944 */ /* 0x017fea0003c00000 */
        /* <DEDUP_REMOVED lines=8> */
.L_x_10243:
        /* <DEDUP_REMOVED lines=33> */
.L_x_10244:
[----:B------:R-:W-:Y:S01]  /*0730*/  MOV R27, R31 ;  /* 0x0000001f001b7202 */ /* 0x000fe20000000f00 */
[----:B------:R-:W-:Y:S01]  /*0740*/  IMAD.MOV.U32 R2, RZ, RZ, R34 ;  /* 0x000000ffff027224 */ /* 0x000fe200078e0022 */
[----:B------:R-:W-:Y:S02]  /*0750*/  MOV R0, R35 ;  /* 0x0000002300007202 */ /* 0x000fe40000000f00 */
[----:B------:R-:W-:-:S07]  /*0760*/  MOV R9, 0x780 ;  /* 0x0000078000097802 */ /* 0x000fce0000000f00 */
[----:B0---4-:R-:W-:Y:S05]  /*0770*/  CALL.REL.NOINC `($__internal_208_$__cuda_sm20_div_s64) ;  /* 0x0000003000687944 */ /* 0x011fea0003c00000 */
        /* <DEDUP_REMOVED lines=9> */
.L_x_10245:
        /* <DEDUP_REMOVED lines=35> */
.L_x_10246:
[----:B------:R-:W-:Y:S01]  /*0a40*/  IMAD.MOV.U32 R27, RZ, RZ, R29 ;  /* 0x000000ffff1b7224 */ /* 0x000fe200078e001d */
[----:B------:R-:W-:Y:S01]  /*0a50*/  MOV R2, R32 ;  /* 0x0000002000027202 */ /* 0x000fe20000000f00 */
[----:B------:R-:W-:Y:S01]  /*0a60*/  IMAD.MOV.U32 R0, RZ, RZ, R33 ;  /* 0x000000ffff007224 */ /* 0x000fe200078e0021 */
[----:B------:R-:W-:-:S07]  /*0a70*/  MOV R9, 0xa90 ;  /* 0x00000a9000097802 */ /* 0x000fce0000000f00 */
[----:B0---4-:R-:W-:Y:S05]  /*0a80*/  CALL.REL.NOINC `($__internal_208_$__cuda_sm20_div_s64) ;  /* 0x0000002c00a47944 */ /* 0x011fea0003c00000 */
        /* <DEDUP_REMOVED lines=9> */
.L_x_10247:
        /* <DEDUP_REMOVED lines=33> */
.L_x_10248:
[----:B------:R-:W-:Y:S01]  /*0d30*/  MOV R27, R28 ;  /* 0x0000001c001b7202 */ /* 0x000fe20000000f00 */
[----:B------:R-:W-:Y:S01]  /*0d40*/  IMAD.MOV.U32 R2, RZ, RZ, R32 ;  /* 0x000000ffff027224 */ /* 0x000fe200078e0020 */
[----:B------:R-:W-:Y:S02]  /*0d50*/  MOV R0, R33 ;  /* 0x0000002100007202 */ /* 0x000fe40000000f00 */
[----:B------:R-:W-:-:S07]  /*0d60*/  MOV R9, 0xd80 ;  /* 0x00000d8000097802 */ /* 0x000fce0000000f00 */
[----:B0---4-:R-:W-:Y:S05]  /*0d70*/  CALL.REL.NOINC `($__internal_208_$__cuda_sm20_div_s64) ;  /* 0x0000002800e87944 */ /* 0x011fea0003c00000 */
        /* <DEDUP_REMOVED lines=8> */
.L_x_10249:
        /* <DEDUP_REMOVED lines=34> */
.L_x_10250:
        /* <DEDUP_REMOVED lines=14> */
.L_x_10251:
        /* <DEDUP_REMOVED lines=34> */
.L_x_10252:
        /* <DEDUP_REMOVED lines=14> */
.L_x_10253:
        /* <DEDUP_REMOVED lines=34> */
.L_x_10254:
        /* <DEDUP_REMOVED lines=14> */
.L_x_10255:
        /* <DEDUP_REMOVED lines=34> */
.L_x_10256:
        /* <DEDUP_REMOVED lines=14> */
.L_x_10257:
[----:B----4-:R-:W-:-:S06]  /*1a00*/  IMAD.WIDE.U32 R12, R31, 0x8, R22 ;  /* 0x000000081f0c7825 */ /* 0x010fcc00078e0016 */
[----:B------:R-:W2:Y:S01]  /*1a10*/  LDG.E.64 R12, desc[UR10][R12.64] ;  /* 0x0000000a0c0c7981 */ /* 0x000ea2000c1e1b00 */
[----:B------:R-:W-:Y:S01]  /*1a20*/  UIADD3 UR7, UPT, UPT, UR7, 0x8, URZ ;  /* 0x0000000807077890 */ /* 0x000fe2000fffe0ff */
[----:B------:R-:W-:Y:S01]  /*1a30*/  IMAD.MOV.U32 R29, RZ, RZ, R28 ;  /* 0x000000ffff1d7224 */ /* 0x000fe200078e001c */
[----:B------:R-:W-:Y:S01]  /*1a40*/  MOV R28, R34 ;  /* 0x00000022001c7202 */ /* 0x000fe20000000f00 */
[----:B------:R-:W-:Y:S01]  /*1a50*/  IMAD.MOV.U32 R32, RZ, RZ, R11 ;  /* 0x000000ffff207224 */ /* 0x000fe200078e000b */
[----:B------:R-:W-:Y:S01]  /*1a60*/  UISETP.NE.AND UP0, UPT, UR7, URZ, UPT ;  /* 0x000000ff0700728c */ /* 0x000fe2000bf05270 */
[----:B------:R-:W-:Y:S01]  /*1a70*/  IADD3 R3, PT, PT, R3, -0x8, RZ ;  /* 0xfffffff803037810 */ /* 0x000fe20007ffe0ff */
[-C--:B--2---:R-:W-:Y:S02]  /*1a80*/  IMAD R0, R13, R33.reuse, RZ ;  /* 0x000000210d007224 */ /* 0x084fe400078e02ff */
[----:B------:R-:W-:-:S04]  /*1a90*/  IMAD.WIDE.U32 R28, R12, R33, R28 ;  /* 0x000000210c1c7225 */ /* 0x000fc800078e001c */
[----:B------:R-:W-:-:S04]  /*1aa0*/  IMAD R9, R12, R9, R0 ;  /* 0x000000090c097224 */ /* 0x000fc800078e0200 */
[----:B------:R-:W-:Y:S01]  /*1ab0*/  IMAD.IADD R29, R29, 0x1, R9 ;  /* 0x000000011d1d7824 */ /* 0x000fe200078e0209 */
[----:B------:R-:W-:Y:S06]  /*1ac0*/  BRA.U UP0, `(.L_x_10258) ;  /* 0xffffffe500f47547 */ /* 0x000fec000b83ffff */
[----:B------:R-:W-:-:S07]  /*1ad0*/  IADD3 R3, PT, PT, R3, 0x3, RZ ;  /* 0x0000000303037810 */ /* 0x000fce0007ffe0ff */
.L_x_10241:
        /* <DEDUP_REMOVED lines=33> */
.L_x_10260:
[----:B------:R-:W-:Y:S01]  /*1cf0*/  MOV R27, R32 ;  /* 0x00000020001b7202 */ /* 0x000fe20000000f00 */
[----:B------:R-:W-:Y:S01]  /*1d00*/  IMAD.MOV.U32 R2, RZ, RZ, R16 ;  /* 0x000000ffff027224 */ /* 0x000fe200078e0010 */
[----:B------:R-:W-:Y:S02]  /*1d10*/  MOV R0, R17 ;  /* 0x0000001100007202 */ /* 0x000fe40000000f00 */
[----:B------:R-:W-:-:S07]  /*1d20*/  MOV R9, 0x1d40 ;  /* 0x00001d4000097802 */ /* 0x000fce0000000f00 */
[----:B0-----:R-:W-:Y:S05]  /*1d30*/  CALL.REL.NOINC `($__internal_208_$__cuda_sm20_div_s64) ;  /* 0x0000001800f87944 */ /* 0x001fea0003c00000 */
        /* <DEDUP_REMOVED lines=8> */
.L_x_10261:
        /* <DEDUP_REMOVED lines=35> */
.L_x_10262:
[----:B------:R-:W-:Y:S01]  /*1ff0*/  MOV R27, R17 ;  /* 0x00000011001b7202 */ /* 0x000fe20000000f00 */
[----:B------:R-:W-:Y:S01]  /*2000*/  IMAD.MOV.U32 R2, RZ, RZ, R18 ;  /* 0x000000ffff027224 */ /* 0x000fe200078e0012 */
[----:B------:R-:W-:Y:S02]  /*2010*/  MOV R0, R19 ;  /* 0x0000001300007202 */ /* 0x000fe40000000f00 */
[----:B------:R-:W-:-:S07]  /*2020*/  MOV R9, 0x2040 ;  /* 0x0000204000097802 */ /* 0x000fce0000000f00 */
[----:B0-----:R-:W-:Y:S05]  /*2030*/  CALL.REL.NOINC `($__internal_208_$__cuda_sm20_div_s64) ;  /* 0x0000001800387944 */ /* 0x001fea0003c00000 */
        /* <DEDUP_REMOVED lines=9> */
.L_x_10263:
[----:B------:R-:W1:Y:S01]  /*20d0*/  LDC.64 R28, c[0x0][0x390] ;  /* 0x0000e400ff1c7b82 */ /* 0x000e620000000a00 */
[----:B------:R-:W-:-:S07]  /*20e0*/  IADD3 R17, PT, PT, R3, -0x2, RZ ;  /* 0xfffffffe03117810 */ /* 0x000fce0007ffe0ff */
[----:B------:R-:W2:Y:S01]  /*20f0*/  LDC.64 R10, c[0x0][0x398] ;  /* 0x0000e600ff0a7b82 */ /* 0x000ea20000000a00 */
[----:B-1----:R-:W-:-:S06]  /*2100*/  IMAD.WIDE.U32 R28, R17, 0x8, R28 ;  /* 0x00000008111c7825 */ /* 0x002fcc00078e001c */
[----:B------:R-:W3:Y:S01]  /*2110*/  LDG.E.64 R28, desc[UR10][R28.64] ;  /* 0x0000000a1c1c7981 */ /* 0x000ee2000c1e1b00 */
[----:B--2---:R-:W-:-:S06]  /*2120*/  IMAD.WIDE.U32 R10, R16, 0x8, R10 ;  /* 0x00000008100a7825 */ /* 0x004fcc00078e000a */
[----:B------:R-:W2:Y:S01]  /*2130*/  LDG.E.64 R10, desc[UR10][R10.64] ;  /* 0x0000000a0a0a7981 */ /* 0x000ea2000c1e1b00 */
[----:B------:R-:W-:Y:S01]  /*2140*/  IMAD.MOV.U32 R22, RZ, RZ, R20 ;  /* 0x000000ffff167224 */ /* 0x000fe200078e0014 */
        /* <DEDUP_REMOVED lines=28> */
.L_x_10264:
[----:B------:R-:W-:Y:S01]  /*2310*/  MOV R27, R19 ;  /* 0x00000013001b7202 */ /* 0x000fe20000000f00 */
[----:B------:R-:W-:Y:S01]  /*2320*/  IMAD.MOV.U32 R2, RZ, RZ, R28 ;  /* 0x000000ffff027224 */ /* 0x000fe200078e001c */
[----:B------:R-:W-:Y:S02]  /*2330*/  MOV R0, R29 ;  /* 0x0000001d00007202 */ /* 0x000fe40000000f00 */
[----:B------:R-:W-:-:S07]  /*2340*/  MOV R9, 0x2360 ;  /* 0x0000236000097802 */ /* 0x000fce0000000f00 */
[----:B0-----:R-:W-:Y:S05]  /*2350*/  CALL.REL.NOINC `($__internal_208_$__cuda_sm20_div_s64) ;  /* 0x0000001400707944 */ /* 0x001fea0003c00000 */
        /* <DEDUP_REMOVED lines=9> */
.L_x_10265:
        /* <DEDUP_REMOVED lines=33> */
[----:B------:R-:W-:Y:S02]  /*2600*/  IADD3 R13, PT, PT, -R11, RZ, RZ ;  /* 0x000000ff0b0d7210 */ /* 0x000fe40007ffe1ff */
[----:B------:R-:W-:-:S03]  /*2610*/  MOV R32, R11 ;  /* 0x0000000b00207202 */ /* 0x000fc60000000f00 */
[----:B------:R-:W-:Y:S01]  /*2620*/  IMAD R12, R28, R13, R18 ;  /* 0x0000000d1c0c7224 */ /* 0x000fe200078e0212 */
[----:B------:R-:W-:Y:S06]  /*2630*/  BRA `(.L_x_10267) ;  /* 0x0000000000347947 */ /* 0x000fec0003800000 */
.L_x_10266:
[----:B------:R-:W-:Y:S01]  /*2640*/  IMAD.MOV.U32 R27, RZ, RZ, R18 ;  /* 0x000000ffff1b7224 */ /* 0x000fe200078e0012 */
[----:B------:R-:W-:Y:S01]  /*2650*/  MOV R2, R28 ;  /* 0x0000001c00027202 */ /* 0x000fe20000000f00 */
[----:B------:R-:W-:Y:S01]  /*2660*/  IMAD.MOV.U32 R0, RZ, RZ, R29 ;  /* 0x000000ffff007224 */ /* 0x000fe200078e001d */
[----:B------:R-:W-:-:S07]  /*2670*/  MOV R9, 0x2690 ;  /* 0x0000269000097802 */ /* 0x000fce0000000f00 */
[----:B0-----:R-:W-:Y:S05]  /*2680*/  CALL.REL.NOINC `($__internal_208_$__cuda_sm20_div_s64) ;  /* 0x0000001000a47944 */ /* 0x001fea0003c00000 */
        /* <DEDUP_REMOVED lines=8> */
.L_x_10267:
        /* <DEDUP_REMOVED lines=9> */
.L_x_10259:
        /* <DEDUP_REMOVED lines=31> */
.L_x_10269:
        /* <DEDUP_REMOVED lines=13> */
.L_x_10270:
        /* <DEDUP_REMOVED lines=35> */
.L_x_10271:
        /* <DEDUP_REMOVED lines=14> */
.L_x_10272:
[----:B------:R-:W1:Y:S02]  /*2d70*/  LDC.64 R10, c[0x0][0x398] ;  /* 0x0000e600ff0a7b82 */ /* 0x000e640000000a00 */
[----:B-1----:R-:W-:-:S06]  /*2d80*/  IMAD.WIDE.U32 R16, R16, 0x8, R10 ;  /* 0x0000000810107825 */ /* 0x002fcc00078e000a */
        /* <DEDUP_REMOVED lines=8> */
.L_x_10268:
        /* <DEDUP_REMOVED lines=29> */
.L_x_10273:
[----:B------:R-:W-:-:S07]  /*2fe0*/  MOV R0, 0x3000 ;  /* 0x0000300000007802 */ /* 0x000fce0000000f00 */
[----:B0-----:R-:W-:Y:S05]  /*2ff0*/  CALL.REL.NOINC `($__internal_209_$__cuda_sm20_rem_s64) ;  /* 0x0000000c00987944 */ /* 0x001fea0003c00000 */
[----:B------:R-:W-:Y:S01]  /*3000*/  IMAD.MOV.U32 R10, RZ, RZ, R2 ;  /* 0x000000ffff0a7224 */ /* 0x000fe200078e0002 */
[----:B------:R-:W-:-:S07]  /*3010*/  MOV R11, R9 ;  /* 0x00000009000b7202 */ /* 0x000fce0000000f00 */
.L_x_10274:
[----:B------:R-:W1:Y:S02]  /*3020*/  LDC.64 R12, c[0x0][0x398] ;  /* 0x0000e600ff0c7b82 */ /* 0x000e640000000a00 */
[----:B-1----:R-:W-:-:S06]  /*3030*/  IMAD.WIDE.U32 R2, R3, 0x8, R12 ;  /* 0x0000000803027825 */ /* 0x002fcc00078e000c */
[----:B------:R-:W2:Y:S02]  /*3040*/  LDG.E.64 R2, desc[UR10][R2.64] ;  /* 0x0000000a02027981 */ /* 0x000ea4000c1e1b00 */
[-C--:B--2---:R-:W-:Y:S02]  /*3050*/  IMAD R9, R3, R10.reuse, RZ ;  /* 0x0000000a03097224 */ /* 0x084fe400078e02ff */
[----:B------:R-:W-:-:S04]  /*3060*/  IMAD.WIDE.U32 R28, R2, R10, R28 ;  /* 0x0000000a021c7225 */ /* 0x000fc800078e001c */
[----:B------:R-:W-:-:S05]  /*3070*/  IMAD R9, R2, R11, R9 ;  /* 0x0000000b02097224 */ /* 0x000fca00078e0209 */
[----:B------:R-:W-:-:S07]  /*3080*/  IADD3 R29, PT, PT, R29, R9, RZ ;  /* 0x000000091d1d7210 */ /* 0x000fce0007ffe0ff */
.L_x_10240:
[----:B------:R-:W1:Y:S02]  /*3090*/  LDCU.64 UR12, c[0x0][0x388] ;  /* 0x00007100ff0c77ac */ /* 0x000e640008000a00 */
[----:B-1----:R-:W-:-:S04]  /*30a0*/  LEA R2, P0, R28, UR12, 0x1 ;  /* 0x0000000c1c027c11 */ /* 0x002fc8000f8008ff */
        /* <DEDUP_REMOVED lines=14> */
[----:B------:R-:W1:Y:S02]  /*3190*/  @!P0 LDS.U8 R0, [R0] ;  /* 0x0000000000008984 */ /* 0x000e640000000000 */
[----:B-1----:R-:W-:Y:S01]  /*31a0*/  @!P0 PRMT R2, R0, 0x7610, R2 ;  /* 0x0000761000028816 */ /* 0x002fe20000000002 */
[----:B------:R-:W-:Y:S06]  /*31b0*/  @!P0 BRA `(.L_x_10275) ;  /* 0x0000000400b48947 */ /* 0x000fec0003800000 */
[----:B------:R-:W1:Y:S01]  /*31c0*/  S2UR UR5, SR_CgaCtaId ;  /* 0x00000000000579c3 */ /* 0x000e620000008800 */
[----:B------:R-:W-:Y:S01]  /*31d0*/  UMOV UR4, 0x400 ;  /* 0x0000040000047882 */ /* 0x000fe20000000000 */
[C---:B------:R-:W-:Y:S01]  /*31e0*/  IADD3 R0, PT, PT, R5.reuse, -0x2, RZ ;  /* 0xfffffffe05007810 */ /* 0x040fe20007ffe0ff */
[----:B------:R-:W-:-:S03]  /*31f0*/  VIADD R5, R5, 0xffffffff ;  /* 0xffffffff05057836 */ /* 0x000fc60000000000 */
[----:B------:R-:W-:Y:S02]  /*3200*/  ISETP.GE.U32.AND P0, PT, R0, 0x7, PT ;  /* 0x000000070000780c */ /* 0x000fe40003f06070 */
[----:B------:R-:W-:Y:S01]  /*3210*/  LOP3.LUT R0, R5, 0x7, RZ, 0xc0, !PT ;  /* 0x0000000705007812 */ /* 0x000fe200078ec0ff */
[----:B-1----:R-:W-:-:S03]  /*3220*/  ULEA UR5, UR5, UR4, 0x18 ;  /* 0x0000000405057291 */ /* 0x002fc6000f8ec0ff */
[----:B------:R-:W-:-:S03]  /*3230*/  UMOV UR4, 0x1 ;  /* 0x0000000100047882 */ /* 0x000fc60000000000 */
[----:B------:R-:W-:-:S03]  /*3240*/  IADD3 R3, PT, PT, R7, UR5, RZ ;  /* 0x0000000507037c10 */ /* 0x000fc6000fffe0ff */
[----:B------:R1:W2:Y:S01]  /*3250*/  LDS.U8 R2, [R7+UR5] ;  /* 0x0000000507027984 */ /* 0x0002a20008000000 */
[----:B------:R-:W-:Y:S05]  /*3260*/  @!P0 BRA `(.L_x_10276) ;  /* 0x0000000000b88947 */ /* 0x000fea0003800000 */
[----:B0-----:R-:W-:Y:S01]  /*3270*/  LOP3.LUT R4, R5, 0xfffffff8, RZ, 0xc0, !PT ;  /* 0xfffffff805047812 */ /* 0x001fe200078ec0ff */
[----:B------:R-:W-:Y:S01]  /*3280*/  UMOV UR4, URZ ;  /* 0x000000ff00047c82 */ /* 0x000fe20008000000 */
[----:B------:R-:W-:-:S03]  /*3290*/  MOV R9, R3 ;  /* 0x0000000300097202 */ /* 0x000fc60000000f00 */
[----:B------:R-:W-:-:S07]  /*32a0*/  IMAD.MOV R4, RZ, RZ, -R4 ;  /* 0x000000ffff047224 */ /* 0x000fce00078e0a04 */
.L_x_10279:
[----:B--2---:R-:W-:Y:S01]  /*32b0*/  LOP3.LUT P2, RZ, R2, 0xff, RZ, 0xc0, !PT ;  /* 0x000000ff02ff7812 */ /* 0x004fe2000784c0ff */
[----:B------:R-:W-:Y:S01]  /*32c0*/  BSSY.RECONVERGENT B0, `(.L_x_10277) ;  /* 0x0000023000007945 */ /* 0x000fe20003800200 */
[----:B------:R-:W-:Y:S02]  /*32d0*/  IADD3 R4, PT, PT, R4, 0x8, RZ ;  /* 0x0000000804047810 */ /* 0x000fe40007ffe0ff */
[----:B------:R-:W-:Y:S02]  /*32e0*/  PLOP3.LUT P0, PT, PT, PT, PT, 0x80, 0x8 ;  /* 0x000000000008781c */ /* 0x000fe40003f0f070 */
[----:B------:R-:W-:-:S07]  /*32f0*/  ISETP.NE.AND P1, PT, R4, RZ, PT ;  /* 0x000000ff0400720c */ /* 0x000fce0003f25270 */
[----:B------:R-:W-:Y:S06]  /*3300*/  @P2 BRA `(.L_x_10278) ;  /* 0x0000000000782947 */ /* 0x000fec0003800000 */
[----:B------:R-:W-:-:S06]  /*3310*/  IADD3 R2, PT, PT, R6, R9, RZ ;  /* 0x0000000906027210 */ /* 0x000fcc0007ffe0ff */
        /* <DEDUP_REMOVED lines=11> */
[----:B------:R-:W-:-:S06]  /*33d0*/  LEA R2, R6, R9, 0x2 ;  /* 0x0000000906027211 */ /* 0x000fcc00078e10ff */
        /* <DEDUP_REMOVED lines=14> */
[----:B------:R-:W-:-:S06]  /*34c0*/  @!P2 LEA R8, R6, R9, 0x3 ;  /* 0x000000090608a211 */ /* 0x000fcc00078e18ff */
[----:B------:R-:W0:Y:S02]  /*34d0*/  @!P2 LDS.U8 R8, [R8] ;  /* 0x000000000808a984 */ /* 0x000e240000000000 */
[----:B0-----:R-:W-:-:S13]  /*34e0*/  @!P2 ISETP.NE.AND P0, PT, R8, RZ, PT ;  /* 0x000000ff0800a20c */ /* 0x001fda0003f05270 */
.L_x_10278:
[----:B------:R-:W-:Y:S05]  /*34f0*/  BSYNC.RECONVERGENT B0 ;  /* 0x0000000000007941 */ /* 0x000fea0003800200 */
.L_x_10277:
[----:B------:R-:W-:Y:S01]  /*3500*/  UIADD3 UR4, UPT, UPT, UR4, 0x8, URZ ;  /* 0x0000000804047890 */ /* 0x000fe2000fffe0ff */
[----:B------:R-:W-:Y:S01]  /*3510*/  SEL R2, RZ, 0x1, !P0 ;  /* 0x00000001ff027807 */ /* 0x000fe20004000000 */
[----:B------:R-:W-:Y:S01]  /*3520*/  IMAD R9, R6, 0x8, R9 ;  /* 0x0000000806097824 */ /* 0x000fe200078e0209 */
[----:B------:R-:W-:Y:S09]  /*3530*/  @P1 BRA `(.L_x_10279) ;  /* 0xfffffffc005c1947 */ /* 0x000ff2000383ffff */
[----:B------:R-:W-:-:S12]  /*3540*/  UIADD3 UR4, UPT, UPT, UR4, 0x1, URZ ;  /* 0x0000000104047890 */ /* 0x000fd8000fffe0ff */
.L_x_10276:
[----:B------:R-:W-:-:S13]  /*3550*/  ISETP.NE.AND P0, PT, R0, RZ, PT ;  /* 0x000000ff0000720c */ /* 0x000fda0003f05270 */
[----:B------:R-:W-:Y:S05]  /*3560*/  @!P0 BRA `(.L_x_10280) ;  /* 0x0000000000c48947 */ /* 0x000fea0003800000 */
[----:B------:R-:W-:Y:S02]  /*3570*/  ISETP.GE.U32.AND P0, PT, R0, 0x4, PT ;  /* 0x000000040000780c */ /* 0x000fe40003f06070 */
[----:B0-----:R-:W-:-:S11]  /*3580*/  LOP3.LUT R4, R5, 0x3, RZ, 0xc0, !PT ;  /* 0x0000000305047812 */ /* 0x001fd600078ec0ff */
        /* <DEDUP_REMOVED lines=9> */
[----:B------:R-:W-:-:S05]  /*3620*/  IADD3 R9, PT, PT, R9, R6, RZ ;  /* 0x0000000609097210 */ /* 0x000fca0007ffe0ff */
[----:B------:R-:W0:Y:S02]  /*3630*/  LDS.U8 R0, [R9] ;  /* 0x0000000009007984 */ /* 0x000e240000000000 */
[----:B0-----:R-:W-:-:S13]  /*3640*/  ISETP.NE.AND P1, PT, R0, RZ, PT ;  /* 0x000000ff0000720c */ /* 0x001fda0003f25270 */
[----:B------:R-:W-:Y:S05]  /*3650*/  @P1 BRA `(.L_x_10283) ;  /* 0x0000000000181947 */ /* 0x000fea0003800000 */
[----:B------:R-:W-:-:S05]  /*3660*/  IADD3 R9, PT, PT, R9, R6, RZ ;  /* 0x0000000609097210 */ /* 0x000fca0007ffe0ff */
[----:B------:R-:W0:Y:S02]  /*3670*/  LDS.U8 R0, [R9] ;  /* 0x0000000009007984 */ /* 0x000e240000000000 */
[----:B0-----:R-:W-:-:S13]  /*3680*/  ISETP.NE.AND P1, PT, R0, RZ, PT ;  /* 0x000000ff0000720c */ /* 0x001fda0003f25270 */
[----:B------:R-:W-:-:S06]  /*3690*/  @!P1 IMAD.IADD R0, R9, 0x1, R6 ;  /* 0x0000000109009824 */ /* 0x000fcc00078e0206 */
[----:B------:R-:W0:Y:S02]  /*36a0*/  @!P1 LDS.U8 R0, [R0] ;  /* 0x0000000000009984 */ /* 0x000e240000000000 */
[----:B0-----:R-:W-:-:S13]  /*36b0*/  @!P1 ISETP.NE.AND P0, PT, R0, RZ, PT ;  /* 0x000000ff0000920c */ /* 0x001fda0003f05270 */
.L_x_10283:
[----:B------:R-:W-:Y:S05]  /*36c0*/  BSYNC.RECONVERGENT B0 ;  /* 0x0000000000007941 */ /* 0x000fea0003800200 */
.L_x_10282:
[----:B------:R-:W-:Y:S01]  /*36d0*/  SEL R2, RZ, 0x1, !P0 ;  /* 0x00000001ff027807 */ /* 0x000fe20004000000 */
[----:B------:R-:W-:-:S12]  /*36e0*/  UIADD3 UR4, UPT, UPT, UR4, 0x4, URZ ;  /* 0x0000000404047890 */ /* 0x000fd8000fffe0ff */
.L_x_10281:
        /* <DEDUP_REMOVED lines=11> */
[----:B------:R-:W-:-:S06]  /*37a0*/  @!P1 IADD3 R0, PT, PT, R9, R6, RZ ;  /* 0x0000000609009210 */ /* 0x000fcc0007ffe0ff */
[----:B------:R-:W0:Y:S02]  /*37b0*/  @!P1 LDS.U8 R0, [R0] ;  /* 0x0000000000009984 */ /* 0x000e240000000000 */
[----:B0-----:R-:W-:-:S13]  /*37c0*/  @!P1 ISETP.NE.AND P0, PT, R0, RZ, PT ;  /* 0x000000ff0000920c */ /* 0x001fda0003f05270 */
.L_x_10286:
[----:B------:R-:W-:Y:S05]  /*37d0*/  BSYNC.RECONVERGENT B0 ;  /* 0x0000000000007941 */ /* 0x000fea0003800200 */
.L_x_10285:
[----:B------:R-:W-:Y:S01]  /*37e0*/  SEL R2, RZ, 0x1, !P0 ;  /* 0x00000001ff027807 */ /* 0x000fe20004000000 */
[----:B------:R-:W-:-:S12]  /*37f0*/  UIADD3 UR4, UPT, UPT, UR4, 0x2, URZ ;  /* 0x0000000204047890 */ /* 0x000fd8000fffe0ff */
.L_x_10284:
        /* <DEDUP_REMOVED lines=8> */
.L_x_10280:
[----:B--2---:R2:W-:Y:S02]  /*3880*/  STS.U8 [R7+UR5], R2 ;  /* 0x0000000207007988 */ /* 0x0045e40008000005 */
.L_x_10275:
[----:B0-----:R-:W0:Y:S01]  /*3890*/  LDC.64 R4, c[0x0][0x3a8] ;  /* 0x0000ea00ff047b82 */ /* 0x001e220000000a00 */
[----:B------:R-:W3:Y:S01]  /*38a0*/  LDCU.64 UR4, c[0x0][0x380] ;  /* 0x00007000ff0477ac */ /* 0x000ee20008000a00 */
[----:B------:R-:W-:-:S03]  /*38b0*/  HFMA2 R15, -RZ, RZ, 0, 0 ;  /* 0x00000000ff0f7431 */ /* 0x000fc600000001ff */
[----:B0-----:R-:W-:-:S04]  /*38c0*/  IMAD.WIDE.U32 R14, R4, UR8, R14 ;  /* 0x00000008040e7c25 */ /* 0x001fc8000f8e000e */
[----:B------:R-:W-:Y:S01]  /*38d0*/  IMAD R0, R5, UR8, R15 ;  /* 0x0000000805007c24 */ /* 0x000fe2000f8e020f */
[----:B---3--:R-:W-:-:S04]  /*38e0*/  IADD3 R14, P0, PT, R14, UR4, RZ ;  /* 0x000000040e0e7c10 */ /* 0x008fc8000ff1e0ff */
[----:B------:R-:W-:-:S05]  /*38f0*/  IADD3.X R15, PT, PT, R0, UR5, RZ, P0, !PT ;  /* 0x00000005000f7c10 */ /* 0x000fca00087fe4ff */
[----:B------:R-:W-:Y:S01]  /*3900*/  STG.E.U8 desc[UR10][R14.64], R2 ;  /* 0x000000020e007986 */ /* 0x000fe2000c10110a */
[----:B------:R-:W-:Y:S05]  /*3910*/  EXIT ;  /* 0x000000000000794d */ /* 0x000fea0003800000 */
        .weak           $__internal_208_$__cuda_sm20_div_s64
        .type           $__internal_208_$__cuda_sm20_div_s64,@function
        .size           $__internal_208_$__cuda_sm20_div_s64,($__internal_209_$__cuda_sm20_rem_s64 - $__internal_208_$__cuda_sm20_div_s64)
$__internal_208_$__cuda_sm20_div_s64:
        /* <DEDUP_REMOVED lines=83> */
[----:B------:R-:W-:Y:S06]  /*3e50*/  RET.REL.NODEC R12 `(contiguous_any3_bf16) ;  /* 0xffffffc00c687950 */ /* 0x000fec0003c3ffff */
        .weak           $__internal_209_$__cuda_sm20_rem_s64
        .type           $__internal_209_$__cuda_sm20_rem_s64,@function
        .size           $__internal_209_$__cuda_sm20_rem_s64,(.L_x_30525 - $__internal_209_$__cuda_sm20_rem_s64)
$__internal_209_$__cuda_sm20_rem_s64:
        /* <DEDUP_REMOVED lines=66> */
[----:B------:R-:W-:Y:S06]  /*4280*/  RET.REL.NODEC R10 `(contiguous_any3_bf16) ;  /* 0xffffffbc0a5c7950 */ /* 0x000fec0003c3ffff */
.L_x_10287:
        /* <DEDUP_REMOVED lines=15> */
.L_x_30525:


//--------------------- .text.contiguous_any22_bf16 --------------------------
	.section	.text.contiguous_any22_bf16,"ax",@progbits
	.align	128
        .global         contiguous_any22_bf16
        .type           contiguous_any22_bf16,@function
        .size           contiguous_any22_bf16,(.L_x_31162 - contiguous_any22_bf16)
        .other          contiguous_any22_bf16,@"STO_CUDA_ENTRY STV_DEFAULT"
contiguous_any22_bf16:
.text.contiguous_any22_bf16:
        /* <DEDUP_REMOVED lines=10> */
[----:B--2---:R-:W-:-:S05]  /*00a0*/  ISETP.LE.U32.AND P0, PT, R2, UR7, PT ;  /* 0x0000000702007c0c */ /* 0x004fca000bf03070 */
[----:B------:R-:W2:Y:S01]  /*00b0*/  S2UR UR6, SR_CTAID.X ;  /* 0x00000000000679c3 */ /* 0x000ea20000002500 */
[----:B------:R-:W-:-:S05]  /*00c0*/  IMAD.U32 R2, RZ, RZ, UR8 ;  /* 0x00000008ff027e24 */ /* 0x000fca000f8e00ff */
[----:B------:R-:W-:Y:S01]  /*00d0*/  ISETP.GE.U32.AND.EX P0, PT, R2, R3, PT, P0 ;  /* 0x000000030200720c */ /* 0x000fe20003f06100 */
[----:B---3--:R-:W-:-:S09]  /*00e0*/  ULEA UR4, UR5, UR4, 0x18 ;  /* 0x0000000405047291 */ /* 0x008fd2000f8ec0ff */
[----:B-1----:R1:W-:Y:S03]  /*00f0*/  STS.U8 [R0+UR4], RZ ;  /* 0x000000ff00007988 */ /* 0x0023e60008000004 */
[----:B0-2---:R-:W-:Y:S05]  /*0100*/  @P0 EXIT ;  /* 0x000000000000094d */ /* 0x005fea0003800000 */
[----:B------:R-:W0:Y:S01]  /*0110*/  LDC.64 R4, c[0x0][0x398] ;  /* 0x0000e600ff047b82 */ /* 0x000e220000000a00 */
[----:B------:R-:W2:Y:S01]  /*0120*/  LDCU UR5, c[0x0][0x360] ;  /* 0x00006c00ff0577ac */ /* 0x000ea20008000800 */
[----:B------:R-:W-:Y:S01]  /*0130*/  IMAD R7, R7, UR6, RZ ;  /* 0x0000000607077c24 */ /* 0x000fe2000f8e02ff */
[----:B------:R-:W-:Y:S01]  /*0140*/  BSSY.RECONVERGENT B0, `(.L_x_10288) ;  /* 0x000002a000007945 */ /* 0x000fe20003800200 */
[----:B------:R-:W-:Y:S01]  /*0150*/  VIADD R2, R0, UR4 ;  /* 0x0000000400027c36 */ /* 0x000fe20008000000 */
[----:B------:R-:W3:Y:S01]  /*0160*/  LDCU.64 UR14, c[0x0][0x358] ;  /* 0x00006b00ff0e77ac */ /* 0x000ee20008000a00 */
[----:B------:R-:W-:-:S04]  /*0170*/  IMAD R6, R7, 0x2, R0 ;  /* 0x0000000207067824 */ /* 0x000fc800078e0200 */
[----:B--2---:R-:W-:-:S05]  /*0180*/  VIADD R8, R6, UR5 ;  /* 0x0000000506087c36 */ /* 0x004fca0008000000 */
[----:B0-----:R-:W-:-:S04]  /*0190*/  ISETP.GE.U32.AND P0, PT, R8, R4, PT ;  /* 0x000000040800720c */ /* 0x001fc80003f06070 */
[----:B------:R-:W-:-:S13]  /*01a0*/  ISETP.GE.U32.AND.EX P0, PT, RZ, R5, PT, P0 ;  /* 0x00000005ff00720c */ /* 0x000fda0003f06100 */
[----:B---3--:R-:W-:Y:S05]  /*01b0*/  @P0 BRA `(.L_x_10289) ;  /* 0x0000000000580947 */ /* 0x008fea0003800000 */
        /* <DEDUP_REMOVED lines=11> */
[----:B------:R-:W-:Y:S05]  /*0270*/  @P1 BRA `(.L_x_10291) ;  /* 0x0000000000181947 */ /* 0x000fea0003800000 */
[----:B------:R-:W-:Y:S02]  /*0280*/  IMAD.MOV.U32 R9, RZ, RZ, RZ ;  /* 0x000000ffff097224 */ /* 0x000fe400078e00ff */
[----:B------:R-:W-:-:S03]  /*0290*/  IMAD.WIDE.U32 R4, R4, UR7, R8 ;  /* 0x0000000704047c25 */ /* 0x000fc6000f8e0008 */
[----:B------:R-:W-:-:S04]  /*02a0*/  IADD3 R4, P0, PT, R4, R12, RZ ;  /* 0x0000000c04047210 */ /* 0x000fc80007f1e0ff */
[----:B------:R-:W-:-:S05]  /*02b0*/  IADD3.X R5, PT, PT, R13, R10, R5, P0, !PT ;  /* 0x0000000a0d057210 */ /* 0x000fca00007fe405 */
[----:B------:R-:W2:Y:S02]  /*02c0*/  LDG.E.U8 R4, desc[UR14][R4.64] ;  /* 0x0000000e04047981 */ /* 0x000ea4000c1e1100 */
[----:B--2---:R-:W-:-:S13]  /*02d0*/  ISETP.NE.AND P0, PT, R4, RZ, PT ;  /* 0x000000ff0400720c */ /* 0x004fda0003f05270 */
.L_x_10291:
[----:B------:R-:W-:Y:S05]  /*02e0*/  BSYNC.RECONVERGENT B1 ;  /* 0x0000000000017941 */ /* 0x000fea0003800200 */
.L_x_10290:
[----:B------:R-:W-:-:S05]  /*02f0*/  SEL R3, RZ, 0x1, !P0 ;  /* 0x00000001ff037807 */ /* 0x000fca0004000000 */
[----:B------:R0:W-:Y:S01]  /*0300*/  STS.U8 [R0+UR4], R3 ;  /* 0x0000000300007988 */ /* 0x0001e20008000004 */
[----:B------:R-:W-:Y:S05]  /*0310*/  BRA `(.L_x_10292) ;  /* 0x0000000000307947 */ /* 0x000fea0003800000 */
.L_x_10289:
        /* <DEDUP_REMOVED lines=12> */
.L_x_10292:
[----:B------:R-:W-:Y:S05]  /*03e0*/  BSYNC.RECONVERGENT B0 ;  /* 0x0000000000007941 */ /* 0x000fea0003800200 */
.L_x_10288:
[----:B------:R-:W-:Y:S01]  /*03f0*/  BAR.SYNC.DEFER_BLOCKING 0x0 ;  /* 0x0000000000007b1d */ /* 0x000fe20000010000 */
[----:B------:R-:W-:-:S09]  /*0400*/  UISETP.GE.U32.AND UP0, UPT, UR5, 0x42, UPT ;  /* 0x000000420500788c */ /* 0x000fd2000bf06070 */
[----:B------:R-:W-:Y:S05]  /*0410*/  BRA.U !UP0, `(.L_x_10293) ;  /* 0x00000001083c7547 */ /* 0x000fea000b800000 */
.L_x_10296:
[----:B------:R-:W-:Y:S01]  /*0420*/  USHF.R.U32.HI UR9, URZ, 0x1, UR5 ;  /* 0x00000001ff097899 */ /* 0x000fe20008011605 */
[----:B------:R-:W-:Y:S05]  /*0430*/  BSSY.RECONVERGENT B0, `(.L_x_10294) ;  /* 0x0000009000007945 */ /* 0x000fea0003800200 */
[----:B------:R-:W-:-:S13]  /*0440*/  ISETP.GE.U32.AND P0, PT, R0, UR9, PT ;  /* 0x0000000900007c0c */ /* 0x000fda000bf06070 */
[----:B---3--:R-:W-:Y:S05]  /*0450*/  @P0 BRA `(.L_x_10295) ;  /* 0x0000000000180947 */ /* 0x008fea0003800000 */
[----:B0-----:R-:W0:Y:S02]  /*0460*/  LDS.U8 R3, [R0+UR4] ;  /* 0x0000000400037984 */ /* 0x001e240008000000 */
[----:B0-----:R-:W-:-:S13]  /*0470*/  ISETP.NE.AND P0, PT, R3, RZ, PT ;  /* 0x000000ff0300720c */ /* 0x001fda0003f05270 */
[----:B------:R-:W0:Y:S02]  /*0480*/  @!P0 LDS.U8 R3, [R2+UR9] ;  /* 0x0000000902038984 */ /* 0x000e240008000000 */
[----:B0-----:R-:W-:-:S04]  /*0490*/  ISETP.NE.OR P0, PT, R3, RZ, P0 ;  /* 0x000000ff0300720c */ /* 0x001fc80000705670 */
[----:B------:R-:W-:-:S05]  /*04a0*/  SEL R3, RZ, 0x1, !P0 ;  /* 0x00000001ff037807 */ /* 0x000fca0004000000 */
[----:B------:R3:W-:Y:S04]  /*04b0*/  STS.U8 [R0+UR4], R3 ;  /* 0x0000000300007988 */ /* 0x0007e80008000004 */
.L_x_10295:
[----:B------:R-:W-:Y:S05]  /*04c0*/  BSYNC.RECONVERGENT B0 ;  /* 0x0000000000007941 */ /* 0x000fea0003800200 */
.L_x_10294:
[----:B------:R-:W-:Y:S01]  /*04d0*/  BAR.SYNC.DEFER_BLOCKING 0x0 ;  /* 0x0000000000007b1d */ /* 0x000fe20000010000 */
[----:B------:R-:W-:-:S05]  /*04e0*/  UISETP.GT.U32.AND UP0, UPT, UR5, 0x83, UPT ;  /* 0x000000830500788c */ /* 0x000fca000bf04070 */
[----:B------:R-:W-:-:S04]  /*04f0*/  UMOV UR5, UR9 ;  /* 0x0000000900057c82 */ /* 0x000fc80008000000 */
[----:B------:R-:W-:Y:S05]  /*0500*/  BRA.U UP0, `(.L_x_10296) ;  /* 0xfffffffd00c47547 */ /* 0x000fea000b83ffff */
.L_x_10293:
[----:B------:R-:W-:-:S13]  /*0510*/  ISETP.GT.U32.AND P0, PT, R0, 0x1f, PT ;  /* 0x0000001f0000780c */ /* 0x000fda0003f04070 */
[----:B------:R-:W-:Y:S05]  /*0520*/  @P0 EXIT ;  /* 0x000000000000094d */ /* 0x000fea0003800000 */
[----:B------:R-:W4:Y:S02]  /*0530*/  LDS.U8 R2, [R0+UR4] ;  /* 0x0000000400027984 */ /* 0x000f240008000000 */
[----:B----4-:R-:W-:-:S13]  /*0540*/  ISETP.NE.AND P0, PT, R2, RZ, PT ;  /* 0x000000ff0200720c */ /* 0x010fda0003f05270 */
[----:B------:R-:W4:Y:S02]  /*0550*/  @!P0 LDS.U8 R2, [R0+UR4+0x20] ;  /* 0x0000200400028984 */ /* 0x000f240008000000 */
[----:B----4-:R-:W-:-:S04]  /*0560*/  ISETP.NE.OR P0, PT, R2, RZ, P0 ;  /* 0x000000ff0200720c */ /* 0x010fc80000705670 */
[----:B0--3--:R-:W-:-:S05]  /*0570*/  SEL R3, RZ, 0x1, !P0 ;  /* 0x00000001ff037807 */ /* 0x009fca0004000000 */
[----:B------:R-:W-:Y:S04]  /*0580*/  STS.U8 [R0+UR4], R3 ;  /* 0x0000000300007988 */ /* 0x000fe80008000004 */
[----:B------:R-:W0:Y:S02]  /*0590*/  LDS.U8 R2, [R0+UR4] ;  /* 0x0000000400027984 */ /* 0x000e240008000000 */
[----:B0-----:R-:W-:-:S13]  /*05a0*/  ISETP.NE.AND P0, PT, R2, RZ, PT ;  /* 0x000000ff0200720c */ /* 0x001fda0003f05270 */
[----:B------:R-:W0:Y:S02]  /*05b0*/  @!P0 LDS.U8 R2, [R0+UR4+0x10] ;  /* 0x0000100400028984 */ /* 0x000e240008000000 */
[----:B0-----:R-:W-:-:S04]  /*05c0*/  ISETP.NE.OR P0, PT, R2, RZ, P0 ;  /* 0x000000ff0200720c */ /* 0x001fc80000705670 */
[----:B--2---:R-:W-:-:S05]  /*05d0*/  SEL R5, RZ, 0x1, !P0 ;  /* 0x00000001ff057807 */ /* 0x004fca0004000000 */
[----:B------:R-:W-:Y:S04]  /*05e0*/  STS.U8 [R0+UR4], R5 ;  /* 0x0000000500007988 */ /* 0x000fe80008000004 */
[----:B------:R-:W0:Y:S02]  /*05f0*/  LDS.U8 R2, [R0+UR4] ;  /* 0x0000000400027984 */ /* 0x000e240008000000 */
[----:B0-----:R-:W-:-:S13]  /*0600*/  ISETP.NE.AND P0, PT, R2, RZ, PT ;  /* 0x000000ff0200720c */ /* 0x001fda0003f05270 */
[----:B------:R-:W0:Y:S02]  /*0610*/  @!P0 LDS.U8 R2, [R0+UR4+0x8] ;  /* 0x0000080400028984 */ /* 0x000e240008000000 */
[----:B0-----:R-:W-:-:S04]  /*0620*/  ISETP.NE.OR P0, PT, R2, RZ, P0 ;  /* 0x000000ff0200720c */ /* 0x001fc80000705670 */
[----:B------:R-:W-:-:S05]  /*0630*/  SEL R3, RZ, 0x1, !P0 ;  /* 0x00000001ff037807 */ /* 0x000fca0004000000 */
        /* <DEDUP_REMOVED lines=34> */
[----:B------:R-:W-:-:S04]  /*0860*/  IMAD.U32 R2, RZ, RZ, UR4 ;  /* 0x00000004ff027e24 */ /* 0x000fc8000f8e00ff */
[----:B------:R-:W-:-:S05]  /*0870*/  IMAD.U32 R3, RZ, RZ, UR5 ;  /* 0x00000005ff037e24 */ /* 0x000fca000f8e00ff */
[----:B0-----:R-:W-:Y:S01]  /*0880*/  STG.E.U8 desc[UR14][R2.64], R5 ;  /* 0x0000000502007986 */ /* 0x001fe2000c10110e */
[----:B------:R-:W-:Y:S05]  /*0890*/  EXIT ;  /* 0x000000000000794d */ /* 0x000fea0003800000 */
.L_x_10297:
        /* <DEDUP_REMOVED lines=14> */
.L_x_31162:


//--------------------- .text.contiguous_any2_bf16 --------------------------
	.section	.text.contiguous_any2_bf16,"ax",@progbits
	.align	128
        .global         contiguous_any2_bf16
        .type           contiguous_any2_bf16,@function
        .size           contiguous_any2_bf16,(.L_x_30527 - contiguous_any2_bf16)
        .other          contiguous_any2_bf16,@"STO_CUDA_ENTRY STV_DEFAULT"
contiguous_any2_bf16:
.text.contiguous_any2_bf16:
        /* <DEDUP_REMOVED lines=12> */
[----:B------:R-:W-:-:S04]  /*00c0*/  MOV R2, UR9 ;  /* 0x0000000900027c02 */ /* 0x000fc80008000f00 */
        /* <DEDUP_REMOVED lines=10> */
[----:B------:R-:W-:Y:S02]  /*0170*/  IMAD R8, R9, 0x2, R0 ;  /* 0x0000000209087824 */ /* 0x000fe400078e0200 */
[----:B------:R-:W4:Y:S01]  /*0180*/  LDC R6, c[0x0][0x3a0] ;  /* 0x0000e800ff067b82 */ /* 0x000f220000000800 */
[----:B------:R-:W0:Y:S02]  /*0190*/  LDCU.64 UR14, c[0x0][0x358] ;  /* 0x00006b00ff0e77ac */ /* 0x000e240008000a00 */
[----:B--2---:R-:W-:Y:S01]  /*01a0*/  IADD3 R18, PT, PT, R8, UR5, RZ ;  /* 0x0000000508127c10 */ /* 0x004fe2000fffe0ff */
[----:B---3--:R-:W-:-:S03]  /*01b0*/  IMAD.U32 R12, RZ, RZ, UR10 ;  /* 0x0000000aff0c7e24 */ /* 0x008fc6000f8e00ff */
[----:B0-----:R-:W-:Y:S02]  /*01c0*/  ISETP.GE.U32.AND P0, PT, R18, R10, PT ;  /* 0x0000000a1200720c */ /* 0x001fe40003f06070 */
[----:B------:R-:W-:Y:S02]  /*01d0*/  MOV R7, UR11 ;  /* 0x0000000b00077c02 */ /* 0x000fe40008000f00 */
[----:B------:R-:W-:Y:S02]  /*01e0*/  ISETP.GE.U32.AND.EX P0, PT, RZ, R11, PT, P0 ;  /* 0x0000000bff00720c */ /* 0x000fe40003f06100 */
[----:B----4-:R-:W-:-:S11]  /*01f0*/  IADD3 R14, PT, PT, R6, -0x1, RZ ;  /* 0xffffffff060e7810 */ /* 0x010fd60007ffe0ff */
[----:B------:R-:W-:Y:S05]  /*0200*/  @P0 BRA `(.L_x_10299) ;  /* 0x0000002c00c40947 */ /* 0x000fea0003800000 */
        /* <DEDUP_REMOVED lines=10> */
[----:B------:R-:W-:Y:S01]  /*02b0*/  IMAD.MOV.U32 R5, RZ, RZ, R14 ;  /* 0x000000ffff057224 */ /* 0x000fe200078e000e */
[----:B------:R-:W-:Y:S01]  /*02c0*/  IADD3 R3, PT, PT, R9, R7, RZ ;  /* 0x0000000709037210 */ /* 0x000fe20007ffe0ff */
[----:B------:R-:W-:Y:S01]  /*02d0*/  IMAD.MOV.U32 R4, RZ, RZ, R8 ;  /* 0x000000ffff047224 */ /* 0x000fe200078e0008 */
        /* <DEDUP_REMOVED lines=11> */
.L_x_10326:
        /* <DEDUP_REMOVED lines=32> */
.L_x_10303:
[----:B------:R-:W-:Y:S01]  /*0590*/  IMAD.MOV.U32 R26, RZ, RZ, R4 ;  /* 0x000000ffff1a7224 */ /* 0x000fe200078e0004 */
[----:B------:R-:W-:Y:S01]  /*05a0*/  MOV R11, R3 ;  /* 0x00000003000b7202 */ /* 0x000fe20000000f00 */
[----:B------:R-:W-:Y:S01]  /*05b0*/  IMAD.MOV.U32 R10, RZ, RZ, R40 ;  /* 0x000000ffff0a7224 */ /* 0x000fe200078e0028 */
[----:B------:R-:W-:Y:S02]  /*05c0*/  MOV R9, R41 ;  /* 0x0000002900097202 */ /* 0x000fe40000000f00 */
[----:B------:R-:W-:-:S07]  /*05d0*/  MOV R8, 0x5f0 ;  /* 0x000005f000087802 */ /* 0x000fce0000000f00 */
[----:B-12---:R-:W-:Y:S05]  /*05e0*/  CALL.REL.NOINC `($__internal_210_$__cuda_sm20_div_s64) ;  /* 0x0000006400a07944 */ /* 0x006fea0003c00000 */
        /* <DEDUP_REMOVED lines=10> */
.L_x_10304:
[----:B------:R-:W-:Y:S05]  /*0690*/  BSYNC.RECONVERGENT B1 ;  /* 0x0000000000017941 */ /* 0x000fea0003800200 */
.L_x_10302:
[----:B--2---:R-:W-:-:S06]  /*06a0*/  IMAD.WIDE.U32 R38, R7, 0x8, R16 ;  /* 0x0000000807267825 */ /* 0x004fcc00078e0010 */
        /* <DEDUP_REMOVED lines=32> */
.L_x_10306:
[----:B------:R-:W-:Y:S01]  /*08b0*/  MOV R26, R18 ;  /* 0x00000012001a7202 */ /* 0x000fe20000000f00 */
[----:B------:R-:W-:Y:S01]  /*08c0*/  IMAD.MOV.U32 R11, RZ, RZ, R19 ;  /* 0x000000ffff0b7224 */ /* 0x000fe200078e0013 */
[----:B------:R-:W-:Y:S01]  /*08d0*/  MOV R10, R40 ;  /* 0x00000028000a7202 */ /* 0x000fe20000000f00 */
[----:B------:R-:W-:Y:S01]  /*08e0*/  IMAD.MOV.U32 R9, RZ, RZ, R41 ;  /* 0x000000ffff097224 */ /* 0x000fe200078e0029 */
[----:B------:R-:W-:-:S07]  /*08f0*/  MOV R8, 0x910 ;  /* 0x0000091000087802 */ /* 0x000fce0000000f00 */
[----:B-1----:R-:W-:Y:S05]  /*0900*/  CALL.REL.NOINC `($__internal_210_$__cuda_sm20_div_s64) ;  /* 0x0000006000d87944 */ /* 0x002fea0003c00000 */
        /* <DEDUP_REMOVED lines=8> */
.L_x_10307:
[----:B------:R-:W-:Y:S05]  /*0990*/  BSYNC.RECONVERGENT B1 ;  /* 0x0000000000017941 */ /* 0x000fea0003800200 */
.L_x_10305:
[----:B------:R-:W-:-:S06]  /*09a0*/  IMAD.WIDE.U32 R42, R5, 0x8, R14 ;  /* 0x00000008052a7825 */ /* 0x000fcc00078e000e */
[----:B------:R-:W2:Y:S01]  /*09b0*/  LDG.E.64 R42, desc[UR14][R42.64] ;  /* 0x0000000e2a2a7981 */ /* 0x000ea2000c1e1b00 */
[----:B------:R-:W-:Y:S01]  /*09c0*/  IMAD R9, R9, R38, RZ ;  /* 0x0000002609097224 */ /* 0x000fe200078e02ff */
[----:B------:R-:W-:Y:S01]  /*09d0*/  BSSY.RECONVERGENT B1, `(.L_x_10308) ;  /* 0x000002f000017945 */ /* 0x000fe20003800200 */
[----:B------:R-:W-:Y:S01]  /*09e0*/  IMAD.WIDE.U32 R18, R38, R8, R20 ;  /* 0x0000000826127225 */ /* 0x000fe200078e0014 */
[----:B------:R-:W-:Y:S02]  /*09f0*/  IADD3 R13, PT, PT, R5, -0x2, RZ ;  /* 0xfffffffe050d7810 */ /* 0x000fe40007ffe0ff */
[----:B--2---:R-:W-:-:S04]  /*0a00*/  LOP3.LUT R3, R23, R43, RZ, 0xfc, !PT ;  /* 0x0000002b17037212 */ /* 0x004fc800078efcff */
[----:B------:R-:W-:Y:S01]  /*0a10*/  ISETP.NE.U32.AND P0, PT, R3, RZ, PT ;  /* 0x000000ff0300720c */ /* 0x000fe20003f05070 */
[----:B------:R-:W-:-:S04]  /*0a20*/  IMAD R3, R39, R8, R9 ;  /* 0x0000000827037224 */ /* 0x000fc800078e0209 */
[----:B------:R-:W-:-:S08]  /*0a30*/  IMAD.IADD R3, R19, 0x1, R3 ;  /* 0x0000000113037824 */ /* 0x000fd000078e0203 */
        /* <DEDUP_REMOVED lines=24> */
.L_x_10309:
        /* <DEDUP_REMOVED lines=16> */
.L_x_10310:
[----:B------:R-:W-:Y:S05]  /*0cc0*/  BSYNC.RECONVERGENT B1 ;  /* 0x0000000000017941 */ /* 0x000fea0003800200 */
.L_x_10308:
        /* <DEDUP_REMOVED lines=35> */
.L_x_10312:
[----:B------:R-:W-:Y:S01]  /*0f00*/  IMAD.MOV.U32 R26, RZ, RZ, R44 ;  /* 0x000000ffff1a7224 */ /* 0x000fe200078e002c */
[----:B------:R-:W-:Y:S01]  /*0f10*/  MOV R11, R45 ;  /* 0x0000002d000b7202 */ /* 0x000fe20000000f00 */
[----:B------:R-:W-:Y:S01]  /*0f20*/  IMAD.MOV.U32 R10, RZ, RZ, R42 ;  /* 0x000000ffff0a7224 */ /* 0x000fe200078e002a */
[----:B------:R-:W-:Y:S02]  /*0f30*/  MOV R9, R43 ;  /* 0x0000002b00097202 */ /* 0x000fe40000000f00 */
[----:B------:R-:W-:-:S07]  /*0f40*/  MOV R8, 0xf60 ;  /* 0x00000f6000087802 */ /* 0x000fce0000000f00 */
[----:B-1----:R-:W-:Y:S05]  /*0f50*/  CALL.REL.NOINC `($__internal_210_$__cuda_sm20_div_s64) ;  /* 0x0000005c00447944 */ /* 0x002fea0003c00000 */
        /* <DEDUP_REMOVED lines=11> */
.L_x_10313:
[----:B------:R-:W-:Y:S05]  /*1010*/  BSYNC.RECONVERGENT B1 ;  /* 0x0000000000017941 */ /* 0x000fea0003800200 */
.L_x_10311:
        /* <DEDUP_REMOVED lines=37> */
.L_x_10315:
[----:B------:R-:W-:Y:S01]  /*1270*/  IMAD.MOV.U32 R26, RZ, RZ, R38 ;  /* 0x000000ffff1a7224 */ /* 0x000fe200078e0026 */
[----:B------:R-:W-:Y:S01]  /*1280*/  MOV R11, R39 ;  /* 0x00000027000b7202 */ /* 0x000fe20000000f00 */
[----:B------:R-:W-:Y:S01]  /*1290*/  IMAD.MOV.U32 R10, RZ, RZ, R20 ;  /* 0x000000ffff0a7224 */ /* 0x000fe200078e0014 */
[----:B------:R-:W-:Y:S02]  /*12a0*/  MOV R9, R21 ;  /* 0x0000001500097202 */ /* 0x000fe40000000f00 */
[----:B------:R-:W-:-:S07]  /*12b0*/  MOV R8, 0x12d0 ;  /* 0x000012d000087802 */ /* 0x000fce0000000f00 */
[----:B-1----:R-:W-:Y:S05]  /*12c0*/  CALL.REL.NOINC `($__internal_210_$__cuda_sm20_div_s64) ;  /* 0x0000005800687944 */ /* 0x002fea0003c00000 */
        /* <DEDUP_REMOVED lines=10> */
.L_x_10316:
[----:B------:R-:W-:Y:S05]  /*1370*/  BSYNC.RECONVERGENT B1 ;  /* 0x0000000000017941 */ /* 0x000fea0003800200 */
.L_x_10314:
        /* <DEDUP_REMOVED lines=34> */
.L_x_10318:
[----:B------:R-:W-:Y:S01]  /*15a0*/  IMAD.MOV.U32 R26, RZ, RZ, R42 ;  /* 0x000000ffff1a7224 */ /* 0x000fe200078e002a */
[----:B------:R-:W-:Y:S01]  /*15b0*/  MOV R11, R43 ;  /* 0x0000002b000b7202 */ /* 0x000fe20000000f00 */
[----:B------:R-:W-:Y:S01]  /*15c0*/  IMAD.MOV.U32 R10, RZ, RZ, R20 ;  /* 0x000000ffff0a7224 */ /* 0x000fe200078e0014 */
[----:B------:R-:W-:Y:S02]  /*15d0*/  MOV R9, R21 ;  /* 0x0000001500097202 */ /* 0x000fe40000000f00 */
[----:B------:R-:W-:-:S07]  /*15e0*/  MOV R8, 0x1600 ;  /* 0x0000160000087802 */ /* 0x000fce0000000f00 */
[----:B-1----:R-:W-:Y:S05]  /*15f0*/  CALL.REL.NOINC `($__internal_210_$__cuda_sm20_div_s64) ;  /* 0x00000054009c7944 */ /* 0x002fea0003c00000 */
        /* <DEDUP_REMOVED lines=11> */
.L_x_10319:
[----:B------:R-:W-:Y:S05]  /*16b0*/  BSYNC.RECONVERGENT B1 ;  /* 0x0000000000017941 */ /* 0x000fea0003800200 */
.L_x_10317:
[----:B------:R-:W-:-:S06]  /*16c0*/  IMAD.WIDE.U32 R20, R13, 0x8, R14 ;  /* 0x000000080d147825 */ /* 0x000fcc00078e000e */
[----:B------:R-:W2:Y:S01]  /*16d0*/  LDG.E.64 R20, desc[UR14][R20.64] ;  /* 0x0000000e14147981 */ /* 0x000ea2000c1e1b00 */
[----:B------:R-:W-:Y:S01]  /*16e0*/  MOV R23, R3 ;  /* 0x0000000300177202 */ /* 0x000fe20000000f00 */
        /* <DEDUP_REMOVED lines=31> */
.L_x_10321:
[----:B------:R-:W-:Y:S01]  /*18e0*/  MOV R26, R38 ;  /* 0x00000026001a7202 */ /* 0x000fe20000000f00 */
[----:B------:R-:W-:Y:S01]  /*18f0*/  IMAD.MOV.U32 R11, RZ, RZ, R39 ;  /* 0x000000ffff0b7224 */ /* 0x000fe200078e0027 */
[----:B------:R-:W-:Y:S01]  /*1900*/  MOV R10, R20 ;  /* 0x00000014000a7202 */ /* 0x000fe20000000f00 */
[----:B------:R-:W-:Y:S01]  /*1910*/  IMAD.MOV.U32 R9, RZ, RZ, R21 ;  /* 0x000000ffff097224 */ /* 0x000fe200078e0015 */
[----:B------:R-:W-:-:S07]  /*1920*/  MOV R8, 0x1940 ;  /* 0x0000194000087802 */ /* 0x000fce0000000f00 */
[----:B-1----:R-:W-:Y:S05]  /*1930*/  CALL.REL.NOINC `($__internal_210_$__cuda_sm20_div_s64) ;  /* 0x0000005000cc7944 */ /* 0x002fea0003c00000 */
        /* <DEDUP_REMOVED lines=11> */
.L_x_10322:
[----:B------:R-:W-:Y:S05]  /*19f0*/  BSYNC.RECONVERGENT B1 ;  /* 0x0000000000017941 */ /* 0x000fea0003800200 */
.L_x_10320:
        /* <DEDUP_REMOVED lines=35> */
.L_x_10324:
[----:B------:R-:W-:Y:S01]  /*1c30*/  MOV R26, R18 ;  /* 0x00000012001a7202 */ /* 0x000fe20000000f00 */
[----:B------:R-:W-:Y:S01]  /*1c40*/  IMAD.MOV.U32 R11, RZ, RZ, R19 ;  /* 0x000000ffff0b7224 */ /* 0x000fe200078e0013 */
[----:B------:R-:W-:Y:S01]  /*1c50*/  MOV R10, R20 ;  /* 0x00000014000a7202 */ /* 0x000fe20000000f00 */
[----:B------:R-:W-:Y:S01]  /*1c60*/  IMAD.MOV.U32 R9, RZ, RZ, R21 ;  /* 0x000000ffff097224 */ /* 0x000fe200078e0015 */
[----:B------:R-:W-:-:S07]  /*1c70*/  MOV R8, 0x1c90 ;  /* 0x00001c9000087802 */ /* 0x000fce0000000f00 */
[----:B-1----:R-:W-:Y:S05]  /*1c80*/  CALL.REL.NOINC `($__internal_210_$__cuda_sm20_div_s64) ;  /* 0x0000004c00f87944 */ /* 0x002fea0003c00000 */
        /* <DEDUP_REMOVED lines=11> */
.L_x_10325:
[----:B------:R-:W-:Y:S05]  /*1d40*/  BSYNC.RECONVERGENT B1 ;  /* 0x0000000000017941 */ /* 0x000fea0003800200 */
.L_x_10323:
        /* <DEDUP_REMOVED lines=9> */
.L_x_10301:
        /* <DEDUP_REMOVED lines=35> */
.L_x_10329:
        /* <DEDUP_REMOVED lines=16> */
.L_x_10330:
[----:B------:R-:W-:Y:S05]  /*2110*/  BSYNC.RECONVERGENT B1 ;  /* 0x0000000000017941 */ /* 0x000fea0003800200 */
.L_x_10328:
        /* <DEDUP_REMOVED lines=34> */
.L_x_10332:
        /* <DEDUP_REMOVED lines=14> */
.L_x_10333:
[----:B------:R-:W-:Y:S05]  /*2420*/  BSYNC.RECONVERGENT B1 ;  /* 0x0000000000017941 */ /* 0x000fea0003800200 */
.L_x_10331:
        /* <DEDUP_REMOVED lines=35> */
.L_x_10335:
        /* <DEDUP_REMOVED lines=17> */
.L_x_10336:
[----:B------:R-:W-:Y:S05]  /*2770*/  BSYNC.RECONVERGENT B1 ;  /* 0x0000000000017941 */ /* 0x000fea0003800200 */
.L_x_10334:
        /* <DEDUP_REMOVED lines=35> */
.L_x_10338:
        /* <DEDUP_REMOVED lines=16> */
.L_x_10339:
[----:B------:R-:W-:Y:S05]  /*2ab0*/  BSYNC.RECONVERGENT B1 ;  /* 0x0000000000017941 */ /* 0x000fea0003800200 */
.L_x_10337:
[----:B------:R-:W-:Y:S01]  /*2ac0*/  MOV R6, R20 ;  /* 0x0000001400067202 */ /* 0x000fe20000000f00 */
[----:B------:R-:W-:Y:S02]  /*2ad0*/  IMAD R9, R9, R22, RZ ;  /* 0x0000001609097224 */ /* 0x000fe400078e02ff */
[----:B------:R-:W-:Y:S02]  /*2ae0*/  VIADD R5, R5, 0xfffffffe ;  /* 0xfffffffe05057836 */ /* 0x000fe40000000000 */
[----:B------:R-:W-:-:S04]  /*2af0*/  IMAD.WIDE.U32 R20, R22, R8, R6 ;  /* 0x0000000816147225 */ /* 0x000fc800078e0006 */
[----:B------:R-:W-:-:S05]  /*2b00*/  IMAD R9, R23, R8, R9 ;  /* 0x0000000817097224 */ /* 0x000fca00078e0209 */
[----:B------:R-:W-:-:S07]  /*2b10*/  IADD3 R21, PT, PT, R21, R9, RZ ;  /* 0x0000000915157210 */ /* 0x000fce0007ffe0ff */
.L_x_10327:
        /* <DEDUP_REMOVED lines=31> */
.L_x_10341:
[----:B------:R-:W-:Y:S01]  /*2d10*/  IMAD.MOV.U32 R23, RZ, RZ, R3 ;  /* 0x000000ffff177224 */ /* 0x000fe200078e0003 */
[----:B------:R-:W-:Y:S01]  /*2d20*/  MOV R22, R6 ;  /* 0x0000000600167202 */ /* 0x000fe20000000f00 */
[----:B------:R-:W-:Y:S01]  /*2d30*/  IMAD.MOV.U32 R3, RZ, RZ, R7 ;  /* 0x000000ffff037224 */ /* 0x000fe200078e0007 */
[----:B------:R-:W-:-:S07]  /*2d40*/  MOV R24, 0x2d60 ;  /* 0x00002d6000187802 */ /* 0x000fce0000000f00 */
[----:B-1----:R-:W-:Y:S05]  /*2d50*/  CALL.REL.NOINC `($__internal_211_$__cuda_sm20_rem_s64) ;  /* 0x0000004400107944 */ /* 0x002fea0003c00000 */
[----:B------:R-:W-:-:S07]  /*2d60*/  MOV R8, R4 ;  /* 0x0000000400087202 */ /* 0x000fce0000000f00 */
.L_x_10342:
[----:B------:R-:W-:Y:S05]  /*2d70*/  BSYNC.RECONVERGENT B1 ;  /* 0x0000000000017941 */ /* 0x000fea0003800200 */
.L_x_10340:
        /* <DEDUP_REMOVED lines=30> */
.L_x_10344:
[----:B------:R-:W-:Y:S01]  /*2f60*/  IMAD.MOV.U32 R22, RZ, RZ, R6 ;  /* 0x000000ffff167224 */ /* 0x000fe200078e0006 */
[----:B------:R-:W-:Y:S01]  /*2f70*/  MOV R3, R7 ;  /* 0x0000000700037202 */ /* 0x000fe20000000f00 */
[----:B------:R-:W-:Y:S01]  /*2f80*/  IMAD.MOV.U32 R4, RZ, RZ, R18 ;  /* 0x000000ffff047224 */ /* 0x000fe200078e0012 */
[----:B------:R-:W-:Y:S02]  /*2f90*/  MOV R23, R19 ;  /* 0x0000001300177202 */ /* 0x000fe40000000f00 */
[----:B------:R-:W-:-:S07]  /*2fa0*/  MOV R24, 0x2fc0 ;  /* 0x00002fc000187802 */ /* 0x000fce0000000f00 */
[----:B-1----:R-:W-:Y:S05]  /*2fb0*/  CALL.REL.NOINC `($__internal_211_$__cuda_sm20_rem_s64) ;  /* 0x0000004000787944 */ /* 0x002fea0003c00000 */
[----:B------:R-:W-:-:S07]  /*2fc0*/  IMAD.MOV.U32 R5, RZ, RZ, R9 ;  /* 0x000000ffff057224 */ /* 0x000fce00078e0009 */
.L_x_10345:
[----:B------:R-:W-:Y:S05]  /*2fd0*/  BSYNC.RECONVERGENT B1 ;  /* 0x0000000000017941 */ /* 0x000fea0003800200 */
.L_x_10343:
[----:B------:R-:W-:Y:S02]  /*2fe0*/  IMAD R3, R5, R14, RZ ;  /* 0x0000000e05037224 */ /* 0x000fe400078e02ff */
[----:B------:R-:W-:-:S04]  /*2ff0*/  IMAD.WIDE.U32 R20, R14, R4, R20 ;  /* 0x000000040e147225 */ /* 0x000fc800078e0014 */
[----:B------:R-:W-:-:S05]  /*3000*/  IMAD R3, R15, R4, R3 ;  /* 0x000000040f037224 */ /* 0x000fca00078e0203 */
[----:B------:R-:W-:-:S07]  /*3010*/  IADD3 R21, PT, PT, R21, R3, RZ ;  /* 0x0000000315157210 */ /* 0x000fce0007ffe0ff */
.L_x_10300:
[----:B------:R-:W0:Y:S02]  /*3020*/  LDC.64 R6, c[0x0][0x388] ;  /* 0x0000e200ff067b82 */ /* 0x000e240000000a00 */
[----:B0-----:R-:W-:-:S04]  /*3030*/  LEA R4, P0, R12, R6, 0x1 ;  /* 0x000000060c047211 */ /* 0x001fc800078008ff */
[----:B------:R-:W-:-:S05]  /*3040*/  LEA.HI.X R5, R12, R7, R13, 0x1, P0 ;  /* 0x000000070c057211 */ /* 0x000fca00000f0c0d */
[----:B------:R-:W2:Y:S01]  /*3050*/  LDG.E.U16 R4, desc[UR14][R4.64] ;  /* 0x0000000e04047981 */ /* 0x000ea2000c1e1500 */
[----:B------:R-:W-:Y:S01]  /*3060*/  BSSY.RECONVERGENT B1, `(.L_x_10346) ;  /* 0x0000008000017945 */ /* 0x000fe20003800200 */
[----:B------:R-:W-:Y:S02]  /*3070*/  PLOP3.LUT P0, PT, PT, PT, PT, 0x80, 0x8 ;  /* 0x000000000008781c */ /* 0x000fe40003f0f070 */
[----:B--2---:R-:W-:-:S13]  /*3080*/  LOP3.LUT P1, RZ, R4, 0x7fff, RZ, 0xc0, !PT ;  /* 0x00007fff04ff7812 */ /* 0x004fda000782c0ff */
[----:B------:R-:W-:Y:S05]  /*3090*/  @P1 BRA `(.L_x_10347) ;  /* 0x0000000000101947 */ /* 0x000fea0003800000 */
[----:B------:R-:W-:-:S04]  /*30a0*/  LEA R4, P0, R20, R6, 0x1 ;  /* 0x0000000614047211 */ /* 0x000fc800078008ff */
[----:B------:R-:W-:-:S05]  /*30b0*/  LEA.HI.X R5, R20, R7, R21, 0x1, P0 ;  /* 0x0000000714057211 */ /* 0x000fca00000f0c15 */
[----:B------:R-:W2:Y:S02]  /*30c0*/  LDG.E.U16 R4, desc[UR14][R4.64] ;  /* 0x0000000e04047981 */ /* 0x000ea4000c1e1500 */
[----:B--2---:R-:W-:-:S13]  /*30d0*/  LOP3.LUT P0, RZ, R4, 0x7fff, RZ, 0xc0, !PT ;  /* 0x00007fff04ff7812 */ /* 0x004fda000780c0ff */
.L_x_10347:
[----:B------:R-:W-:Y:S05]  /*30e0*/  BSYNC.RECONVERGENT B1 ;  /* 0x0000000000017941 */ /* 0x000fea0003800200 */
.L_x_10346:
[----:B------:R-:W-:-:S05]  /*30f0*/  SEL R3, RZ, 0x1, !P0 ;  /* 0x00000001ff037807 */ /* 0x000fca0004000000 */
[----:B------:R0:W-:Y:S01]  /*3100*/  STS.U8 [R0+UR4], R3 ;  /* 0x0000000300007988 */ /* 0x0001e20008000004 */
[----:B------:R-:W-:Y:S05]  /*3110*/  BRA `(.L_x_10348) ;  /* 0x0000003400a47947 */ /* 0x000fea0003800000 */
.L_x_10299:
        /* <DEDUP_REMOVED lines=17> */
[----:B------:R-:W2:Y:S08]  /*3230*/  LDC.64 R16, c[0x0][0x398] ;  /* 0x0000e600ff107b82 */ /* 0x000eb00000000a00 */
[----:B------:R-:W3:Y:S08]  /*3240*/  LDC.64 R18, c[0x0][0x390] ;  /* 0x0000e400ff127b82 */ /* 0x000ef00000000a00 */
[----:B------:R-:W4:Y:S02]  /*3250*/  LDC.64 R20, c[0x0][0x398] ;  /* 0x0000e600ff147b82 */ /* 0x000f240000000a00 */
.L_x_10375:
[----:B------:R-:W-:-:S04]  /*3260*/  VIADD R3, R14, 0x3 ;  /* 0x000000030e037836 */ /* 0x000fc80000000000 */
[----:B0-----:R-:W-:-:S06]  /*3270*/  IMAD.WIDE.U32 R36, R3, 0x8, R22 ;  /* 0x0000000803247825 */ /* 0x001fcc00078e0016 */
[----:B------:R-:W5:Y:S01]  /*3280*/  LDG.E.64 R36, desc[UR14][R36.64] ;  /* 0x0000000e24247981 */ /* 0x000f62000c1e1b00 */
[----:B------:R-:W-:Y:S01]  /*3290*/  BSSY.RECONVERGENT B1, `(.L_x_10351) ;  /* 0x000002a000017945 */ /* 0x000fe20003800200 */
[----:B-----5:R-:W-:-:S04]  /*32a0*/  LOP3.LUT R6, R5, R37, RZ, 0xfc, !PT ;  /* 0x0000002505067212 */ /* 0x020fc800078efcff */
        /* <DEDUP_REMOVED lines=9> */
[----:B------:R0:W5:Y:S02]  /*3340*/  F2I.FTZ.U32.TRUNC.NTZ R9, R8 ;  /* 0x0000000800097305 */ /* 0x000164000021f000 */
[----:B0-----:R-:W-:Y:S02]  /*3350*/  HFMA2 R8, -RZ, RZ, 0, 0 ;  /* 0x00000000ff087431 */ /* 0x001fe400000001ff */
        /* <DEDUP_REMOVED lines=15> */
.L_x_10352:
[----:B------:R-:W-:Y:S01]  /*3450*/  IMAD.MOV.U32 R26, RZ, RZ, R4 ;  /* 0x000000ffff1a7224 */ /* 0x000fe200078e0004 */
[----:B------:R-:W-:Y:S01]  /*3460*/  MOV R11, R5 ;  /* 0x00000005000b7202 */ /* 0x000fe20000000f00 */
[----:B------:R-:W-:Y:S01]  /*3470*/  IMAD.MOV.U32 R10, RZ, RZ, R36 ;  /* 0x000000ffff0a7224 */ /* 0x000fe200078e0024 */
[----:B------:R-:W-:Y:S02]  /*3480*/  MOV R9, R37 ;  /* 0x0000002500097202 */ /* 0x000fe40000000f00 */
[----:B------:R-:W-:-:S07]  /*3490*/  MOV R8, 0x34b0 ;  /* 0x000034b000087802 */ /* 0x000fce0000000f00 */
[----:B-1234-:R-:W-:Y:S05]  /*34a0*/  CALL.REL.NOINC `($__internal_210_$__cuda_sm20_div_s64) ;  /* 0x0000003400f07944 */ /* 0x01efea0003c00000 */
[----:B------:R-:W-:-:S05]  /*34b0*/  IADD3 R11, P0, PT, RZ, -R24, RZ ;  /* 0x80000018ff0b7210 */ /* 0x000fca0007f1e0ff */
[----:B------:R-:W-:Y:S02]  /*34c0*/  IMAD.X R9, RZ, RZ, ~R25, P0 ;  /* 0x000000ffff097224 */ /* 0x000fe400000e0e19 */
[----:B------:R-:W-:-:S04]  /*34d0*/  IMAD.WIDE.U32 R4, R36, R11, R4 ;  /* 0x0000000b24047225 */ /* 0x000fc800078e0004 */
[----:B------:R-:W-:Y:S02]  /*34e0*/  IMAD R9, R9, R36, RZ ;  /* 0x0000002409097224 */ /* 0x000fe400078e02ff */
[----:B------:R-:W-:Y:S02]  /*34f0*/  IMAD.MOV.U32 R36, RZ, RZ, R24 ;  /* 0x000000ffff247224 */ /* 0x000fe400078e0018 */
[----:B------:R-:W-:Y:S01]  /*3500*/  IMAD R9, R37, R11, R9 ;  /* 0x0000000b25097224 */ /* 0x000fe200078e0209 */
[----:B------:R-:W-:-:S04]  /*3510*/  MOV R37, R25 ;  /* 0x0000001900257202 */ /* 0x000fc80000000f00 */
[----:B------:R-:W-:-:S07]  /*3520*/  IADD3 R6, PT, PT, R5, R9, RZ ;  /* 0x0000000905067210 */ /* 0x000fce0007ffe0ff */
.L_x_10353:
[----:B------:R-:W-:Y:S05]  /*3530*/  BSYNC.RECONVERGENT B1 ;  /* 0x0000000000017941 */ /* 0x000fea0003800200 */
.L_x_10351:
[----:B------:R-:W-:Y:S02]  /*3540*/  VIADD R5, R14, 0x2 ;  /* 0x000000020e057836 */ /* 0x000fe40000000000 */
[----:B----4-:R-:W-:-:S04]  /*3550*/  IMAD.WIDE.U32 R8, R3, 0x8, R20 ;  /* 0x0000000803087825 */ /* 0x010fc800078e0014 */
[----:B---3--:R-:W-:Y:S02]  /*3560*/  IMAD.WIDE.U32 R38, R5, 0x8, R18 ;  /* 0x0000000805267825 */ /* 0x008fe400078e0012 */
[----:B------:R-:W3:Y:S04]  /*3570*/  LDG.E.64 R8, desc[UR14][R8.64] ;  /* 0x0000000e08087981 */ /* 0x000ee8000c1e1b00 */
[----:B------:R-:W4:Y:S01]  /*3580*/  LDG.E.64 R38, desc[UR14][R38.64] ;  /* 0x0000000e26267981 */ /* 0x000f22000c1e1b00 */
        /* <DEDUP_REMOVED lines=32> */
.L_x_10355:
[----:B------:R-:W-:Y:S01]  /*3790*/  MOV R26, R36 ;  /* 0x00000024001a7202 */ /* 0x000fe20000000f00 */
[----:B------:R-:W-:Y:S01]  /*37a0*/  IMAD.MOV.U32 R11, RZ, RZ, R37 ;  /* 0x000000ffff0b7224 */ /* 0x000fe200078e0025 */
[----:B------:R-:W-:Y:S01]  /*37b0*/  MOV R10, R38 ;  /* 0x00000026000a7202 */ /* 0x000fe20000000f00 */
[----:B------:R-:W-:Y:S01]  /*37c0*/  IMAD.MOV.U32 R9, RZ, RZ, R39 ;  /* 0x000000ffff097224 */ /* 0x000fe200078e0027 */
[----:B------:R-:W-:-:S07]  /*37d0*/  MOV R8, 0x37f0 ;  /* 0x000037f000087802 */ /* 0x000fce0000000f00 */
[----:B-12---:R-:W-:Y:S05]  /*37e0*/  CALL.REL.NOINC `($__internal_210_$__cuda_sm20_div_s64) ;  /* 0x0000003400207944 */ /* 0x006fea0003c00000 */
        /* <DEDUP_REMOVED lines=10> */
.L_x_10356:
[----:B------:R-:W-:Y:S05]  /*3890*/  BSYNC.RECONVERGENT B1 ;  /* 0x0000000000017941 */ /* 0x000fea0003800200 */
.L_x_10354:
[----:B------:R-:W-:Y:S01]  /*38a0*/  IADD3 R3, PT, PT, R14, 0x1, RZ ;  /* 0x000000010e037810 */ /* 0x000fe20007ffe0ff */
[----:B------:R-:W-:-:S04]  /*38b0*/  IMAD.WIDE.U32 R10, R5, 0x8, R20 ;  /* 0x00000008050a7825 */ /* 0x000fc800078e0014 */
[----:B------:R-:W-:Y:S01]  /*38c0*/  IMAD.WIDE.U32 R38, R3, 0x8, R18 ;  /* 0x0000000803267825 */ /* 0x000fe200078e0012 */
[----:B------:R-:W3:Y:S05]  /*38d0*/  LDG.E.64 R4, desc[UR14][R10.64] ;  /* 0x0000000e0a047981 */ /* 0x000eea000c1e1b00 */
        /* <DEDUP_REMOVED lines=34> */
.L_x_10358:
[----:B------:R-:W-:Y:S01]  /*3b00*/  MOV R26, R36 ;  /* 0x00000024001a7202 */ /* 0x000fe20000000f00 */
[----:B------:R-:W-:Y:S01]  /*3b10*/  IMAD.MOV.U32 R11, RZ, RZ, R37 ;  /* 0x000000ffff0b7224 */ /* 0x000fe200078e0025 */
[----:B------:R-:W-:Y:S01]  /*3b20*/  MOV R10, R38 ;  /* 0x00000026000a7202 */ /* 0x000fe20000000f00 */
[----:B------:R-:W-:Y:S01]  /*3b30*/  IMAD.MOV.U32 R9, RZ, RZ, R39 ;  /* 0x000000ffff097224 */ /* 0x000fe200078e0027 */
[----:B------:R-:W-:-:S07]  /*3b40*/  MOV R8, 0x3b60 ;  /* 0x00003b6000087802 */ /* 0x000fce0000000f00 */
[----:B-12---:R-:W-:Y:S05]  /*3b50*/  CALL.REL.NOINC `($__internal_210_$__cuda_sm20_div_s64) ;  /* 0x0000003000447944 */ /* 0x006fea0003c00000 */
        /* <DEDUP_REMOVED lines=11> */
.L_x_10359:
[----:B------:R-:W-:Y:S05]  /*3c10*/  BSYNC.RECONVERGENT B1 ;  /* 0x0000000000017941 */ /* 0x000fea0003800200 */
.L_x_10357:
        /* <DEDUP_REMOVED lines=38> */
.L_x_10361:
        /* <DEDUP_REMOVED lines=17> */
.L_x_10362:
[----:B------:R-:W-:Y:S05]  /*3f90*/  BSYNC.RECONVERGENT B1 ;  /* 0x0000000000017941 */ /* 0x000fea0003800200 */
.L_x_10360:
[C---:B------:R-:W-:Y:S01]  /*3fa0*/  IADD3 R3, PT, PT, R14.reuse, -0x1, RZ ;  /* 0xffffffff0e037810 */ /* 0x040fe20007ffe0ff */
        /* <DEDUP_REMOVED lines=37> */
.L_x_10364:
        /* <DEDUP_REMOVED lines=17> */
.L_x_10365:
[----:B------:R-:W-:Y:S05]  /*4310*/  BSYNC.RECONVERGENT B1 ;  /* 0x0000000000017941 */ /* 0x000fea0003800200 */
.L_x_10363:
        /* <DEDUP_REMOVED lines=38> */
.L_x_10367:
        /* <DEDUP_REMOVED lines=17> */
.L_x_10368:
[----:B------:R-:W-:Y:S05]  /*4690*/  BSYNC.RECONVERGENT B1 ;  /* 0x0000000000017941 */ /* 0x000fea0003800200 */
.L_x_10366:
[----:B------:R-:W-:Y:S01]  /*46a0*/  IADD3 R3, PT, PT, R14, -0x3, RZ ;  /* 0xfffffffd0e037810 */ /* 0x000fe20007ffe0ff */
        /* <DEDUP_REMOVED lines=37> */
.L_x_10370:
        /* <DEDUP_REMOVED lines=17> */
.L_x_10371:
[----:B------:R-:W-:Y:S05]  /*4a10*/  BSYNC.RECONVERGENT B1 ;  /* 0x0000000000017941 */ /* 0x000fea0003800200 */
.L_x_10369:
        /* <DEDUP_REMOVED lines=8> */
[-C--:B----4-:R-:W-:Y:S02]  /*4aa0*/  IMAD R10, R9, R27.reuse, RZ ;  /* 0x0000001b090a7224 */ /* 0x090fe400078e02ff */
        /* <DEDUP_REMOVED lines=27> */
.L_x_10373:
        /* <DEDUP_REMOVED lines=14> */
[----:B------:R-:W-:-:S05]  /*4d40*/  IMAD R5, R39, R11, R5 ;  /* 0x0000000b27057224 */ /* 0x000fca00078e0205 */
[----:B------:R-:W-:Y:S01]  /*4d50*/  IADD3 R11, PT, PT, R9, R5, RZ ;  /* 0x00000005090b7210 */ /* 0x000fe20007ffe0ff */
[----:B------:R-:W-:-:S07]  /*4d60*/  IMAD.MOV.U32 R5, RZ, RZ, R25 ;  /* 0x000000ffff057224 */ /* 0x000fce00078e0019 */
.L_x_10374:
[----:B------:R-:W-:Y:S05]  /*4d70*/  BSYNC.RECONVERGENT B1 ;  /* 0x0000000000017941 */ /* 0x000fea0003800200 */
.L_x_10372:
        /* <DEDUP_REMOVED lines=14> */
[----:B------:R-:W-:-:S07]  /*4e60*/  VIADD R14, R14, 0x3 ;  /* 0x000000030e0e7836 */ /* 0x000fce0000000000 */
.L_x_10350:
        /* <DEDUP_REMOVED lines=36> */
.L_x_10378:
        /* <DEDUP_REMOVED lines=15> */
.L_x_10379:
[----:B------:R-:W-:Y:S05]  /*51a0*/  BSYNC.RECONVERGENT B1 ;  /* 0x0000000000017941 */ /* 0x000fea0003800200 */
.L_x_10377:
        /* <DEDUP_REMOVED lines=39> */
.L_x_10381:
        /* <DEDUP_REMOVED lines=17> */
.L_x_10382:
[----:B------:R-:W-:Y:S05]  /*5530*/  BSYNC.RECONVERGENT B1 ;  /* 0x0000000000017941 */ /* 0x000fea0003800200 */
.L_x_10380:
        /* <DEDUP_REMOVED lines=39> */
.L_x_10384:
        /* <DEDUP_REMOVED lines=17> */
.L_x_10385:
[----:B------:R-:W-:Y:S05]  /*58c0*/  BSYNC.RECONVERGENT B1 ;  /* 0x0000000000017941 */ /* 0x000fea0003800200 */
.L_x_10383:
[----:B------:R-:W0:Y:S01]  /*58d0*/  LDC.64 R22, c[0x0][0x390] ;  /* 0x0000e400ff167b82 */ /* 0x000e220000000a00 */
[----:B------:R-:W-:-:S07]  /*58e0*/  VIADD R3, R14, 0xfffffffd ;  /* 0xfffffffd0e037836 */ /* 0x000fce0000000000 */
[----:B------:R-:W2:Y:S01]  /*58f0*/  LDC.64 R10, c[0x0][0x398] ;  /* 0x0000e600ff0a7b82 */ /* 0x000ea20000000a00 */
[----:B0-----:R-:W-:-:S04]  /*5900*/  IMAD.WIDE.U32 R22, R3, 0x8, R22 ;  /* 0x0000000803167825 */ /* 0x001fc800078e0016 */
[----:B--2---:R-:W-:Y:S02]  /*5910*/  IMAD.WIDE.U32 R10, R4, 0x8, R10 ;  /* 0x00000008040a7825 */ /* 0x004fe400078e000a */
        /* <DEDUP_REMOVED lines=35> */
.L_x_10387:
        /* <DEDUP_REMOVED lines=17> */
.L_x_10388:
[----:B------:R-:W-:Y:S05]  /*5c60*/  BSYNC.RECONVERGENT B1 ;  /* 0x0000000000017941 */ /* 0x000fea0003800200 */
.L_x_10386:
        /* <DEDUP_REMOVED lines=11> */
.L_x_10376:
        /* <DEDUP_REMOVED lines=34> */
.L_x_10391:
[----:B------:R-:W-:Y:S01]  /*5f40*/  IMAD.MOV.U32 R26, RZ, RZ, R4 ;  /* 0x000000ffff1a7224 */ /* 0x000fe200078e0004 */
[----:B------:R-:W-:Y:S01]  /*5f50*/  MOV R11, R5 ;  /* 0x00000005000b7202 */ /* 0x000fe20000000f00 */
[----:B------:R-:W-:Y:S01]  /*5f60*/  IMAD.MOV.U32 R9, RZ, RZ, R17 ;  /* 0x000000ffff097224 */ /* 0x000fe200078e0011 */
[----:B------:R-:W-:Y:S02]  /*5f70*/  MOV R10, R16 ;  /* 0x00000010000a7202 */ /* 0x000fe40000000f00 */
[----:B------:R-:W-:-:S07]  /*5f80*/  MOV R8, 0x5fa0 ;  /* 0x00005fa000087802 */ /* 0x000fce0000000f00 */
[----:B-1----:R-:W-:Y:S05]  /*5f90*/  CALL.REL.NOINC `($__internal_210_$__cuda_sm20_div_s64) ;  /* 0x0000000c00347944 */ /* 0x002fea0003c00000 */
        /* <DEDUP_REMOVED lines=9> */
.L_x_10392:
[----:B------:R-:W-:Y:S05]  /*6030*/  BSYNC.RECONVERGENT B1 ;  /* 0x0000000000017941 */ /* 0x000fea0003800200 */
.L_x_10390:
        /* <DEDUP_REMOVED lines=39> */
.L_x_10394:
[----:B------:R-:W-:Y:S01]  /*62b0*/  MOV R26, R20 ;  /* 0x00000014001a7202 */ /* 0x000fe20000000f00 */
[----:B------:R-:W-:Y:S01]  /*62c0*/  IMAD.MOV.U32 R10, RZ, RZ, R4 ;  /* 0x000000ffff0a7224 */ /* 0x000fe200078e0004 */
[----:B------:R-:W-:Y:S02]  /*62d0*/  MOV R11, R21 ;  /* 0x00000015000b7202 */ /* 0x000fe40000000f00 */
[----:B------:R-:W-:Y:S02]  /*62e0*/  MOV R9, R5 ;  /* 0x0000000500097202 */ /* 0x000fe40000000f00 */
[----:B------:R-:W-:-:S07]  /*62f0*/  MOV R8, 0x6310 ;  /* 0x0000631000087802 */ /* 0x000fce0000000f00 */
[----:B-1----:R-:W-:Y:S05]  /*6300*/  CALL.REL.NOINC `($__internal_210_$__cuda_sm20_div_s64) ;  /* 0x0000000800587944 */ /* 0x002fea0003c00000 */
        /* <DEDUP_REMOVED lines=11> */
.L_x_10395:
[----:B------:R-:W-:Y:S05]  /*63c0*/  BSYNC.RECONVERGENT B1 ;  /* 0x0000000000017941 */ /* 0x000fea0003800200 */
.L_x_10393:
        /* <DEDUP_REMOVED lines=11> */
.L_x_10389:
        /* <DEDUP_REMOVED lines=30> */
.L_x_10397:
[----:B------:R-:W-:Y:S02]  /*6660*/  MOV R3, R23 ;  /* 0x0000001700037202 */ /* 0x000fe40000000f00 */
[----:B------:R-:W-:Y:S02]  /*6670*/  MOV R23, R5 ;  /* 0x0000000500177202 */ /* 0x000fe40000000f00 */
[----:B------:R-:W-:-:S07]  /*6680*/  MOV R24, 0x66a0 ;  /* 0x000066a000187802 */ /* 0x000fce0000000f00 */
[----:B-1----:R-:W-:Y:S05]  /*6690*/  CALL.REL.NOINC `($__internal_211_$__cuda_sm20_rem_s64) ;  /* 0x0000000800c07944 */ /* 0x002fea0003c00000 */
[----:B------:R-:W-:-:S07]  /*66a0*/  IMAD.MOV.U32 R5, RZ, RZ, R9 ;  /* 0x000000ffff057224 */ /* 0x000fce00078e0009 */
.L_x_10398:
[----:B------:R-:W-:Y:S05]  /*66b0*/  BSYNC.RECONVERGENT B1 ;  /* 0x0000000000017941 */ /* 0x000fea0003800200 */
.L_x_10396:
        /* <DEDUP_REMOVED lines=9> */
.L_x_10349:
[----:B------:R-:W-:-:S05]  /*6750*/  MOV R13, R7 ;  /* 0x00000007000d7202 */ /* 0x000fca0000000f00 */
[----:B------:R-:W2:Y:S02]  /*6760*/  LDG.E.U16 R12, desc[UR14][R12.64] ;  /* 0x0000000e0c0c7981 */ /* 0x000ea4000c1e1500 */
[----:B--2---:R-:W-:-:S05]  /*6770*/  IMAD.U32 R3, R12, 0x10000, RZ ;  /* 0x000100000c037824 */ /* 0x004fca00078e00ff */
[----:B------:R-:W-:-:S04]  /*6780*/  FSETP.NEU.AND P0, PT, R3, RZ, PT ;  /* 0x000000ff0300720b */ /* 0x000fc80003f0d000 */
[----:B------:R-:W-:-:S05]  /*6790*/  SEL R3, RZ, 0x1, !P0 ;  /* 0x00000001ff037807 */ /* 0x000fca0004000000 */
[----:B------:R2:W-:Y:S04]  /*67a0*/  STS.U8 [R0+UR4], R3 ;  /* 0x0000000300007988 */ /* 0x0005e80008000004 */
.L_x_10348:
[----:B------:R-:W-:Y:S05]  /*67b0*/  BSYNC.RECONVERGENT B0 ;  /* 0x0000000000007941 */ /* 0x000fea0003800200 */
.L_x_10298:
[----:B------:R-:W-:Y:S01]  /*67c0*/  BAR.SYNC.DEFER_BLOCKING 0x0 ;  /* 0x0000000000007b1d */ /* 0x000fe20000010000 */
[----:B------:R-:W-:-:S09]  /*67d0*/  UISETP.GE.U32.AND UP0, UPT, UR5, 0x42, UPT ;  /* 0x000000420500788c */ /* 0x000fd2000bf06070 */
[----:B------:R-:W-:Y:S05]  /*67e0*/  BRA.U !UP0, `(.L_x_10399) ;  /* 0x00000001083c7547 */ /* 0x000fea000b800000 */
.L_x_10402:
[----:B------:R-:W-:Y:S01]  /*67f0*/  USHF.R.U32.HI UR6, URZ, 0x1, UR5 ;  /* 0x00000001ff067899 */ /* 0x000fe20008011605 */
[----:B------:R-:W-:Y:S05]  /*6800*/  BSSY.RECONVERGENT B0, `(.L_x_10400) ;  /* 0x0000009000007945 */ /* 0x000fea0003800200 */
[----:B------:R-:W-:-:S13]  /*6810*/  ISETP.GE.U32.AND P0, PT, R0, UR6, PT ;  /* 0x0000000600007c0c */ /* 0x000fda000bf06070 */
[----:B---3--:R-:W-:Y:S05]  /*6820*/  @P0 BRA `(.L_x_10401) ;  /* 0x0000000000180947 */ /* 0x008fea0003800000 */
[----:B0-2---:R-:W0:Y:S02]  /*6830*/  LDS.U8 R3, [R0+UR4] ;  /* 0x0000000400037984 */ /* 0x005e240008000000 */
[----:B0-----:R-:W-:-:S13]  /*6840*/  ISETP.NE.AND P0, PT, R3, RZ, PT ;  /* 0x000000ff0300720c */ /* 0x001fda0003f05270 */
[----:B------:R-:W0:Y:S02]  /*6850*/  @!P0 LDS.U8 R3, [R2+UR6] ;  /* 0x0000000602038984 */ /* 0x000e240008000000 */
[----:B0-----:R-:W-:-:S04]  /*6860*/  ISETP.NE.OR P0, PT, R3, RZ, P0 ;  /* 0x000000ff0300720c */ /* 0x001fc80000705670 */
[----:B------:R-:W-:-:S05]  /*6870*/  SEL R3, RZ, 0x1, !P0 ;  /* 0x00000001ff037807 */ /* 0x000fca0004000000 */
[----:B------:R3:W-:Y:S04]  /*6880*/  STS.U8 [R0+UR4], R3 ;  /* 0x0000000300007988 */ /* 0x0007e80008000004 */
.L_x_10401:
[----:B------:R-:W-:Y:S05]  /*6890*/  BSYNC.RECONVERGENT B0 ;  /* 0x0000000000007941 */ /* 0x000fea0003800200 */
.L_x_10400:
[----:B------:R-:W-:Y:S01]  /*68a0*/  BAR.SYNC.DEFER_BLOCKING 0x0 ;  /* 0x0000000000007b1d */ /* 0x000fe20000010000 */
[----:B------:R-:W-:-:S05]  /*68b0*/  UISETP.GT.U32.AND UP0, UPT, UR5, 0x83, UPT ;  /* 0x000000830500788c */ /* 0x000fca000bf04070 */
[----:B------:R-:W-:-:S04]  /*68c0*/  UMOV UR5, UR6 ;  /* 0x0000000600057c82 */ /* 0x000fc80008000000 */
[----:B------:R-:W-:Y:S05]  /*68d0*/  BRA.U UP0, `(.L_x_10402) ;  /* 0xfffffffd00c47547 */ /* 0x000fea000b83ffff */
.L_x_10399:
[----:B------:R-:W-:-:S13]  /*68e0*/  ISETP.GT.U32.AND P0, PT, R0, 0x1f, PT ;  /* 0x0000001f0000780c */ /* 0x000fda0003f04070 */
[----:B------:R-:W-:Y:S05]  /*68f0*/  @P0 EXIT ;  /* 0x000000000000094d */ /* 0x000fea0003800000 */
[----:B------:R-:W4:Y:S02]  /*6900*/  LDS.U8 R2, [R0+UR4] ;  /* 0x0000000400027984 */ /* 0x000f240008000000 */
[----:B----4-:R-:W-:-:S13]  /*6910*/  ISETP.NE.AND P0, PT, R2, RZ, PT ;  /* 0x000000ff0200720c */ /* 0x010fda0003f05270 */
[----:B------:R-:W4:Y:S02]  /*6920*/  @!P0 LDS.U8 R2, [R0+UR4+0x20] ;  /* 0x0000200400028984 */ /* 0x000f240008000000 */
[----:B----4-:R-:W-:-:S04]  /*6930*/  ISETP.NE.OR P0, PT, R2, RZ, P0 ;  /* 0x000000ff0200720c */ /* 0x010fc80000705670 */
[----:B0-23--:R-:W-:-:S05]  /*6940*/  SEL R3, RZ, 0x1, !P0 ;  /* 0x00000001ff037807 */ /* 0x00dfca0004000000 */
        /* <DEDUP_REMOVED lines=50> */
        .weak           $__internal_210_$__cuda_sm20_div_s64
        .type           $__internal_210_$__cuda_sm20_div_s64,@function
        .size           $__internal_210_$__cuda_sm20_div_s64,($__internal_211_$__cuda_sm20_rem_s64 - $__internal_210_$__cuda_sm20_div_s64)
$__internal_210_$__cuda_sm20_div_s64:
        /* <DEDUP_REMOVED lines=82> */
[----:B------:R-:W-:Y:S06]  /*7190*/  RET.REL.NODEC R8 `(contiguous_any2_bf16) ;  /* 0xffffff8c08987950 */ /* 0x000fec0003c3ffff */
        .weak           $__internal_211_$__cuda_sm20_rem_s64
        .type           $__internal_211_$__cuda_sm20_rem_s64,@function
        .size           $__internal_211_$__cuda_sm20_rem_s64,(.L_x_30527 - $__internal_211_$__cuda_sm20_rem_s64)
$__internal_211_$__cuda_sm20_rem_s64:
        /* <DEDUP_REMOVED lines=76> */
[----:B------:R-:W-:Y:S06]  /*7660*/  RET.REL.NODEC R24 `(contiguous_any2_bf16) ;  /* 0xffffff8818647950 */ /* 0x000fec0003c3ffff */
.L_x_10403:
        /* <DEDUP_REMOVED lines=9> */
.L_x_30527:


//--------------------- .text.uncontiguous_cumulate_any_bf16 --------------------------
	.section	.text.uncontiguous_cumulate_any_bf16,"ax",@progbits
	.align	128
        .global         uncontiguous_cumulate_any_bf16
        .type           uncontiguous_cumulate_any_bf16,@function
        .size           uncontiguous_cumulate_any_bf16,(.L_x_30529 - uncontiguous_cumulate_any_bf16)
        .other          uncontiguous_cumulate_any_bf16,@"STO_CUDA_ENTRY STV_DEFAULT"
uncontiguous_cumulate_any_bf16:
.text.uncontiguous_cumulate_any_bf16:
[----:B------:R-:W-:Y:S01]  /*0000*/  LDC R1, c[0x0][0x37c] ;  /* 0x0000df00ff017b82 */ /* 0x000fe20000000800 */
[----:B------:R-:W0:Y:S07]  /*0010*/  S2R R0, SR_TID.X ;  /* 0x0000000000007919 */ /* 0x000e2e0000002100 */
[----:B------:R-:W1:Y:S01]  /*0020*/  S2UR UR7, SR_CTAID.X ;  /* 0x00000000000779c3 */ /* 0x000e620000002500 */
[----:B------:R-:W2:Y:S01]  /*0030*/  LDCU.64 UR10, c[0x0][0x3a8] ;  /* 0x00007500ff0a77ac */ /* 0x000ea20008000a00 */
[----:B------:R-:W-:Y:S01]  /*0040*/  BSSY.RECONVERGENT B0, `(.L_x_10404) ;  /* 0x0000664000007945 */ /* 0x000fe20003800200 */
[----:B------:R-:W-:Y:S01]  /*0050*/  UMOV UR4, 0x400 ;  /* 0x0000040000047882 */ /* 0x000fe20000000000 */
[----:B------:R-:W3:Y:S04]  /*0060*/  LDCU.64 UR8, c[0x0][0x358] ;  /* 0x00006b00ff0877ac */ /* 0x000ee80008000a00 */
[----:B------:R-:W1:Y:S08]  /*0070*/  LDC R5, c[0x0][0x360] ;  /* 0x0000d800ff057b82 */ /* 0x000e700000000800 */
[----:B------:R-:W4:Y:S08]  /*0080*/  S2UR UR5, SR_CgaCtaId ;  /* 0x00000000000579c3 */ /* 0x000f300000008800 */
[----:B------:R-:W5:Y:S01]  /*0090*/  LDC R8, c[0x0][0x3a0] ;  /* 0x0000e800ff087b82 */ /* 0x000f620000000800 */
[----:B-1----:R-:W-:-:S05]  /*00a0*/  IMAD R3, R5, UR7, RZ ;  /* 0x0000000705037c24 */ /* 0x002fca000f8e02ff */
[----:B0-----:R-:W-:Y:S01]  /*00b0*/  LEA R14, R3, R0, 0x1 ;  /* 0x00000000030e7211 */ /* 0x001fe200078e08ff */
[----:B----4-:R-:W-:-:S04]  /*00c0*/  ULEA UR4, UR5, UR4, 0x18 ;  /* 0x0000000405047291 */ /* 0x010fc8000f8ec0ff */
[----:B------:R-:W-:Y:S01]  /*00d0*/  IMAD.IADD R18, R14, 0x1, R5 ;  /* 0x000000010e127824 */ /* 0x000fe200078e0205 */
[----:B------:R-:W0:Y:S01]  /*00e0*/  LDCU UR5, c[0x0][0x360] ;  /* 0x00006c00ff0577ac */ /* 0x000e220008000800 */
[----:B------:R-:W-:-:S03]  /*00f0*/  VIADD R2, R0, UR4 ;  /* 0x0000000400027c36 */ /* 0x000fc60008000000 */
[----:B--2---:R-:W-:Y:S01]  /*0100*/  ISETP.GE.U32.AND P0, PT, R18, UR10, PT ;  /* 0x0000000a12007c0c */ /* 0x004fe2000bf06070 */
[----:B------:R1:W-:Y:S01]  /*0110*/  STS.U8 [R0+UR4], RZ ;  /* 0x000000ff00007988 */ /* 0x0003e20008000004 */
[----:B-----5:R-:W-:Y:S02]  /*0120*/  IADD3 R3, PT, PT, R8, -0x1, RZ ;  /* 0xffffffff08037810 */ /* 0x020fe40007ffe0ff */
[----:B------:R-:W-:-:S13]  /*0130*/  ISETP.GE.U32.AND.EX P0, PT, RZ, UR11, PT, P0 ;  /* 0x0000000bff007c0c */ /* 0x000fda000bf06100 */
[----:B01-3--:R-:W-:Y:S05]  /*0140*/  @P0 BRA `(.L_x_10405) ;  /* 0x0000002c00b00947 */ /* 0x00bfea0003800000 */
[----:B------:R-:W-:Y:S02]  /*0150*/  ISETP.GE.AND P0, PT, R3, RZ, PT ;  /* 0x000000ff0300720c */ /* 0x000fe40003f06270 */
[----:B------:R-:W-:Y:S02]  /*0160*/  CS2R R12, SRZ ;  /* 0x00000000000c7805 */ /* 0x000fe4000001ff00 */
[----:B------:R-:W-:-:S09]  /*0170*/  CS2R R20, SRZ ;  /* 0x0000000000147805 */ /* 0x000fd2000001ff00 */
[----:B------:R-:W-:Y:S05]  /*0180*/  @!P0 BRA `(.L_x_10406) ;  /* 0x0000002c00608947 */ /* 0x000fea0003800000 */
[----:B------:R-:W-:Y:S01]  /*0190*/  ISETP.GE.U32.AND P0, PT, R3, 0x3, PT ;  /* 0x000000030300780c */ /* 0x000fe20003f06070 */
[----:B------:R-:W-:Y:S01]  /*01a0*/  HFMA2 R5, -RZ, RZ, 0, 0 ;  /* 0x00000000ff057431 */ /* 0x000fe200000001ff */
[----:B------:R-:W-:Y:S01]  /*01b0*/  MOV R4, R14 ;  /* 0x0000000e00047202 */ /* 0x000fe20000000f00 */
[----:B------:R-:W-:Y:S01]  /*01c0*/  IMAD.MOV.U32 R19, RZ, RZ, RZ ;  /* 0x000000ffff137224 */ /* 0x000fe200078e00ff */
[----:B------:R-:W-:Y:S02]  /*01d0*/  CS2R R20, SRZ ;  /* 0x0000000000147805 */ /* 0x000fe4000001ff00 */
[----:B------:R-:W-:-:S07]  /*01e0*/  CS2R R12, SRZ ;  /* 0x00000000000c7805 */ /* 0x000fce000001ff00 */
[----:B------:R-:W-:Y:S05]  /*01f0*/  @!P0 BRA `(.L_x_10407) ;  /* 0x0000001800a88947 */ /* 0x000fea0003800000 */
[----:B------:R-:W0:Y:S01]  /*0200*/  LDC.64 R14, c[0x0][0x390] ;  /* 0x0000e400ff0e7b82 */ /* 0x000e220000000a00 */
[C---:B------:R-:W-:Y:S01]  /*0210*/  LOP3.LUT R6, R8.reuse, 0xfffffffc, RZ, 0xc0, !PT ;  /* 0xfffffffc08067812 */ /* 0x040fe200078ec0ff */
[----:B------:R-:W-:Y:S01]  /*0220*/  VIADD R3, R8, 0xfffffffe ;  /* 0xfffffffe08037836 */ /* 0x000fe20000000000 */
[----:B------:R-:W-:Y:S02]  /*0230*/  CS2R R20, SRZ ;  /* 0x0000000000147805 */ /* 0x000fe4000001ff00 */
[----:B------:R-:W-:-:S03]  /*0240*/  IADD3 R6, PT, PT, -R6, RZ, RZ ;  /* 0x000000ff06067210 */ /* 0x000fc60007ffe1ff */
[----:B------:R-:W1:Y:S04]  /*0250*/  LDC.64 R16, c[0x0][0x398] ;  /* 0x0000e600ff107b82 */ /* 0x000e680000000a00 */
.L_x_10432:
        /* <DEDUP_REMOVED lines=32> */
.L_x_10409:
[----:B------:R-:W-:Y:S01]  /*0460*/  IMAD.MOV.U32 R26, RZ, RZ, R4 ;  /* 0x000000ffff1a7224 */ /* 0x000fe200078e0004 */
[----:B------:R-:W-:Y:S01]  /*0470*/  MOV R11, R5 ;  /* 0x00000005000b7202 */ /* 0x000fe20000000f00 */
[----:B------:R-:W-:Y:S01]  /*0480*/  IMAD.MOV.U32 R10, RZ, RZ, R36 ;  /* 0x000000ffff0a7224 */ /* 0x000fe200078e0024 */
[----:B------:R-:W-:Y:S02]  /*0490*/  MOV R9, R37 ;  /* 0x0000002500097202 */ /* 0x000fe40000000f00 */
[----:B------:R-:W-:-:S07]  /*04a0*/  MOV R8, 0x4c0 ;  /* 0x000004c000087802 */ /* 0x000fce0000000f00 */
[----:B-1----:R-:W-:Y:S05]  /*04b0*/  CALL.REL.NOINC `($__internal_212_$__cuda_sm20_div_s64) ;  /* 0x0000006400887944 */ /* 0x002fea0003c00000 */
        /* <DEDUP_REMOVED lines=9> */
.L_x_10410:
[----:B------:R-:W-:Y:S05]  /*0550*/  BSYNC.RECONVERGENT B1 ;  /* 0x0000000000017941 */ /* 0x000fea0003800200 */
.L_x_10408:
        /* <DEDUP_REMOVED lines=33> */
.L_x_10412:
[----:B------:R-:W-:Y:S01]  /*0770*/  IMAD.MOV.U32 R26, RZ, RZ, R18 ;  /* 0x000000ffff1a7224 */ /* 0x000fe200078e0012 */
[----:B------:R-:W-:Y:S01]  /*0780*/  MOV R11, R19 ;  /* 0x00000013000b7202 */ /* 0x000fe20000000f00 */
[----:B------:R-:W-:Y:S01]  /*0790*/  IMAD.MOV.U32 R10, RZ, RZ, R36 ;  /* 0x000000ffff0a7224 */ /* 0x000fe200078e0024 */
[----:B------:R-:W-:Y:S02]  /*07a0*/  MOV R9, R37 ;  /* 0x0000002500097202 */ /* 0x000fe40000000f00 */
[----:B------:R-:W-:-:S07]  /*07b0*/  MOV R8, 0x7d0 ;  /* 0x000007d000087802 */ /* 0x000fce0000000f00 */
[----:B------:R-:W-:Y:S05]  /*07c0*/  CALL.REL.NOINC `($__internal_212_$__cuda_sm20_div_s64) ;  /* 0x0000006000c47944 */ /* 0x000fea0003c00000 */
[-C--:B------:R-:W-:Y:S01]  /*07d0*/  IADD3 R11, P0, PT, RZ, -R24.reuse, RZ ;  /* 0x80000018ff0b7210 */ /* 0x080fe20007f1e0ff */
[----:B------:R-:W-:Y:S01]  /*07e0*/  IMAD.MOV.U32 R43, RZ, RZ, R25 ;  /* 0x000000ffff2b7224 */ /* 0x000fe200078e0019 */
[----:B------:R-:W-:-:S03]  /*07f0*/  MOV R42, R24 ;  /* 0x00000018002a7202 */ /* 0x000fc60000000f00 */
[----:B------:R-:W-:-:S04]  /*0800*/  IMAD.X R9, RZ, RZ, ~R25, P0 ;  /* 0x000000ffff097224 */ /* 0x000fc800000e0e19 */
[----:B------:R-:W-:Y:S02]  /*0810*/  IMAD R10, R9, R36, RZ ;  /* 0x00000024090a7224 */ /* 0x000fe400078e02ff */
[----:B------:R-:W-:-:S04]  /*0820*/  IMAD.WIDE.U32 R8, R36, R11, R18 ;  /* 0x0000000b24087225 */ /* 0x000fc800078e0012 */
[----:B------:R-:W-:Y:S01]  /*0830*/  IMAD R11, R37, R11, R10 ;  /* 0x0000000b250b7224 */ /* 0x000fe200078e020a */
[----:B------:R-:W-:-:S03]  /*0840*/  MOV R37, R8 ;  /* 0x0000000800257202 */ /* 0x000fc60000000f00 */
[----:B------:R-:W-:-:S07]  /*0850*/  IMAD.IADD R9, R11, 0x1, R9 ;  /* 0x000000010b097824 */ /* 0x000fce00078e0209 */
.L_x_10413:
[----:B------:R-:W-:Y:S05]  /*0860*/  BSYNC.RECONVERGENT B1 ;  /* 0x0000000000017941 */ /* 0x000fea0003800200 */
.L_x_10411:
[----:B------:R-:W-:-:S06]  /*0870*/  IMAD.WIDE.U32 R40, R3, 0x8, R14 ;  /* 0x0000000803287825 */ /* 0x000fcc00078e000e */
[----:B------:R-:W2:Y:S01]  /*0880*/  LDG.E.64 R40, desc[UR8][R40.64] ;  /* 0x0000000828287981 */ /* 0x000ea2000c1e1b00 */
[----:B------:R-:W-:Y:S01]  /*0890*/  IMAD R9, R9, R4, RZ ;  /* 0x0000000409097224 */ /* 0x000fe200078e02ff */
[----:B------:R-:W-:Y:S01]  /*08a0*/  BSSY.RECONVERGENT B1, `(.L_x_10414) ;  /* 0x000002f000017945 */ /* 0x000fe20003800200 */
[----:B------:R-:W-:Y:S01]  /*08b0*/  IMAD.WIDE.U32 R18, R4, R37, R20 ;  /* 0x0000002504127225 */ /* 0x000fe200078e0014 */
[----:B------:R-:W-:-:S03]  /*08c0*/  IADD3 R13, PT, PT, R3, -0x2, RZ ;  /* 0xfffffffe030d7810 */ /* 0x000fc60007ffe0ff */
        /* <DEDUP_REMOVED lines=28> */
.L_x_10415:
[----:B------:R-:W-:Y:S01]  /*0a90*/  MOV R26, R22 ;  /* 0x00000016001a7202 */ /* 0x000fe20000000f00 */
[----:B------:R-:W-:Y:S01]  /*0aa0*/  IMAD.MOV.U32 R11, RZ, RZ, R23 ;  /* 0x000000ffff0b7224 */ /* 0x000fe200078e0017 */
[----:B------:R-:W-:Y:S01]  /*0ab0*/  MOV R10, R40 ;  /* 0x00000028000a7202 */ /* 0x000fe20000000f00 */
[----:B------:R-:W-:Y:S01]  /*0ac0*/  IMAD.MOV.U32 R9, RZ, RZ, R41 ;  /* 0x000000ffff097224 */ /* 0x000fe200078e0029 */
[----:B------:R-:W-:-:S07]  /*0ad0*/  MOV R8, 0xaf0 ;  /* 0x00000af000087802 */ /* 0x000fce0000000f00 */
[----:B------:R-:W-:Y:S05]  /*0ae0*/  CALL.REL.NOINC `($__internal_212_$__cuda_sm20_div_s64) ;  /* 0x0000005c00fc7944 */ /* 0x000fea0003c00000 */
        /* <DEDUP_REMOVED lines=10> */
.L_x_10416:
[----:B------:R-:W-:Y:S05]  /*0b90*/  BSYNC.RECONVERGENT B1 ;  /* 0x0000000000017941 */ /* 0x000fea0003800200 */
.L_x_10414:
        /* <DEDUP_REMOVED lines=35> */
.L_x_10418:
[----:B------:R-:W-:Y:S01]  /*0dd0*/  IMAD.MOV.U32 R26, RZ, RZ, R42 ;  /* 0x000000ffff1a7224 */ /* 0x000fe200078e002a */
[----:B------:R-:W-:Y:S01]  /*0de0*/  MOV R11, R43 ;  /* 0x0000002b000b7202 */ /* 0x000fe20000000f00 */
[----:B------:R-:W-:Y:S01]  /*0df0*/  IMAD.MOV.U32 R10, RZ, RZ, R40 ;  /* 0x000000ffff0a7224 */ /* 0x000fe200078e0028 */
[----:B------:R-:W-:Y:S02]  /*0e00*/  MOV R9, R41 ;  /* 0x0000002900097202 */ /* 0x000fe40000000f00 */
[----:B------:R-:W-:-:S07]  /*0e10*/  MOV R8, 0xe30 ;  /* 0x00000e3000087802 */ /* 0x000fce0000000f00 */
[----:B------:R-:W-:Y:S05]  /*0e20*/  CALL.REL.NOINC `($__internal_212_$__cuda_sm20_div_s64) ;  /* 0x0000005c002c7944 */ /* 0x000fea0003c00000 */
        /* <DEDUP_REMOVED lines=11> */
.L_x_10419:
[----:B------:R-:W-:Y:S05]  /*0ee0*/  BSYNC.RECONVERGENT B1 ;  /* 0x0000000000017941 */ /* 0x000fea0003800200 */
.L_x_10417:
        /* <DEDUP_REMOVED lines=36> */
.L_x_10421:
        /* <DEDUP_REMOVED lines=16> */
.L_x_10422:
[----:B------:R-:W-:Y:S05]  /*1230*/  BSYNC.RECONVERGENT B1 ;  /* 0x0000000000017941 */ /* 0x000fea0003800200 */
.L_x_10420:
        /* <DEDUP_REMOVED lines=34> */
.L_x_10424:
[----:B------:R-:W-:Y:S01]  /*1460*/  MOV R26, R40 ;  /* 0x00000028001a7202 */ /* 0x000fe20000000f00 */
[----:B------:R-:W-:Y:S01]  /*1470*/  IMAD.MOV.U32 R11, RZ, RZ, R41 ;  /* 0x000000ffff0b7224 */ /* 0x000fe200078e0029 */
[----:B------:R-:W-:Y:S01]  /*1480*/  MOV R10, R20 ;  /* 0x00000014000a7202 */ /* 0x000fe20000000f00 */
[----:B------:R-:W-:Y:S01]  /*1490*/  IMAD.MOV.U32 R9, RZ, RZ, R21 ;  /* 0x000000ffff097224 */ /* 0x000fe200078e0015 */
[----:B------:R-:W-:-:S07]  /*14a0*/  MOV R8, 0x14c0 ;  /* 0x000014c000087802 */ /* 0x000fce0000000f00 */
[----:B------:R-:W-:Y:S05]  /*14b0*/  CALL.REL.NOINC `($__internal_212_$__cuda_sm20_div_s64) ;  /* 0x0000005400887944 */ /* 0x000fea0003c00000 */
        /* <DEDUP_REMOVED lines=11> */
.L_x_10425:
[----:B------:R-:W-:Y:S05]  /*1570*/  BSYNC.RECONVERGENT B1 ;  /* 0x0000000000017941 */ /* 0x000fea0003800200 */
.L_x_10423:
[----:B------:R-:W-:-:S06]  /*1580*/  IMAD.WIDE.U32 R20, R13, 0x8, R14 ;  /* 0x000000080d147825 */ /* 0x000fcc00078e000e */
[----:B------:R-:W2:Y:S01]  /*1590*/  LDG.E.64 R20, desc[UR8][R20.64] ;  /* 0x0000000814147981 */ /* 0x000ea2000c1e1b00 */
[----:B------:R-:W-:Y:S01]  /*15a0*/  IMAD R9, R9, R38, RZ ;  /* 0x0000002609097224 */ /* 0x000fe200078e02ff */
[----:B------:R-:W-:Y:S01]  /*15b0*/  BSSY.RECONVERGENT B1, `(.L_x_10426) ;  /* 0x0000030000017945 */ /* 0x000fe20003800200 */
[----:B------:R-:W-:-:S04]  /*15c0*/  IMAD.MOV.U32 R4, RZ, RZ, R22 ;  /* 0x000000ffff047224 */ /* 0x000fc800078e0016 */
[----:B------:R-:W-:Y:S01]  /*15d0*/  IMAD.WIDE.U32 R22, R38, R41, R4 ;  /* 0x0000002926167225 */ /* 0x000fe200078e0004 */
[----:B--2---:R-:W-:-:S04]  /*15e0*/  LOP3.LUT R7, R37, R21, RZ, 0xfc, !PT ;  /* 0x0000001525077212 */ /* 0x004fc800078efcff */
[----:B------:R-:W-:Y:S01]  /*15f0*/  ISETP.NE.U32.AND P0, PT, R7, RZ, PT ;  /* 0x000000ff0700720c */ /* 0x000fe20003f05070 */
[----:B------:R-:W-:-:S05]  /*1600*/  IMAD R7, R39, R41, R9 ;  /* 0x0000002927077224 */ /* 0x000fca00078e0209 */
[----:B------:R-:W-:-:S07]  /*1610*/  IADD3 R7, PT, PT, R23, R7, RZ ;  /* 0x0000000717077210 */ /* 0x000fce0007ffe0ff */
        /* <DEDUP_REMOVED lines=24> */
.L_x_10427:
[----:B------:R-:W-:Y:S01]  /*17a0*/  IMAD.MOV.U32 R26, RZ, RZ, R36 ;  /* 0x000000ffff1a7224 */ /* 0x000fe200078e0024 */
[----:B------:R-:W-:Y:S01]  /*17b0*/  MOV R11, R37 ;  /* 0x00000025000b7202 */ /* 0x000fe20000000f00 */
[----:B------:R-:W-:Y:S01]  /*17c0*/  IMAD.MOV.U32 R10, RZ, RZ, R20 ;  /* 0x000000ffff0a7224 */ /* 0x000fe200078e0014 */
[----:B------:R-:W-:Y:S02]  /*17d0*/  MOV R9, R21 ;  /* 0x0000001500097202 */ /* 0x000fe40000000f00 */
[----:B------:R-:W-:-:S07]  /*17e0*/  MOV R8, 0x1800 ;  /* 0x0000180000087802 */ /* 0x000fce0000000f00 */
[----:B------:R-:W-:Y:S05]  /*17f0*/  CALL.REL.NOINC `($__internal_212_$__cuda_sm20_div_s64) ;  /* 0x0000005000b87944 */ /* 0x000fea0003c00000 */
        /* <DEDUP_REMOVED lines=11> */
.L_x_10428:
[----:B------:R-:W-:Y:S05]  /*18b0*/  BSYNC.RECONVERGENT B1 ;  /* 0x0000000000017941 */ /* 0x000fea0003800200 */
.L_x_10426:
        /* <DEDUP_REMOVED lines=35> */
.L_x_10430:
[----:B------:R-:W-:Y:S01]  /*1af0*/  IMAD.MOV.U32 R26, RZ, RZ, R18 ;  /* 0x000000ffff1a7224 */ /* 0x000fe200078e0012 */
[----:B------:R-:W-:Y:S01]  /*1b00*/  MOV R11, R19 ;  /* 0x00000013000b7202 */ /* 0x000fe20000000f00 */
[----:B------:R-:W-:Y:S01]  /*1b10*/  IMAD.MOV.U32 R10, RZ, RZ, R20 ;  /* 0x000000ffff0a7224 */ /* 0x000fe200078e0014 */
[----:B------:R-:W-:Y:S02]  /*1b20*/  MOV R9, R21 ;  /* 0x0000001500097202 */ /* 0x000fe40000000f00 */
[----:B------:R-:W-:-:S07]  /*1b30*/  MOV R8, 0x1b50 ;  /* 0x00001b5000087802 */ /* 0x000fce0000000f00 */
[----:B------:R-:W-:Y:S05]  /*1b40*/  CALL.REL.NOINC `($__internal_212_$__cuda_sm20_div_s64) ;  /* 0x0000004c00e47944 */ /* 0x000fea0003c00000 */
        /* <DEDUP_REMOVED lines=11> */
.L_x_10431:
[----:B------:R-:W-:Y:S05]  /*1c00*/  BSYNC.RECONVERGENT B1 ;  /* 0x0000000000017941 */ /* 0x000fea0003800200 */
.L_x_10429:
        /* <DEDUP_REMOVED lines=9> */
.L_x_10407:
        /* <DEDUP_REMOVED lines=36> */
.L_x_10435:
[----:B------:R-:W-:Y:S01]  /*1ee0*/  MOV R26, R4 ;  /* 0x00000004001a7202 */ /* 0x000fe20000000f00 */
[----:B------:R-:W-:Y:S01]  /*1ef0*/  IMAD.MOV.U32 R11, RZ, RZ, R5 ;  /* 0x000000ffff0b7224 */ /* 0x000fe200078e0005 */
[----:B------:R-:W-:Y:S01]  /*1f00*/  MOV R10, R6 ;  /* 0x00000006000a7202 */ /* 0x000fe20000000f00 */
[----:B------:R-:W-:Y:S01]  /*1f10*/  IMAD.MOV.U32 R9, RZ, RZ, R7 ;  /* 0x000000ffff097224 */ /* 0x000fe200078e0007 */
[----:B------:R-:W-:-:S07]  /*1f20*/  MOV R8, 0x1f40 ;  /* 0x00001f4000087802 */ /* 0x000fce0000000f00 */
[----:B------:R-:W-:Y:S05]  /*1f30*/  CALL.REL.NOINC `($__internal_212_$__cuda_sm20_div_s64) ;  /* 0x0000004800e87944 */ /* 0x000fea0003c00000 */
        /* <DEDUP_REMOVED lines=9> */
.L_x_10436:
[----:B------:R-:W-:Y:S05]  /*1fd0*/  BSYNC.RECONVERGENT B1 ;  /* 0x0000000000017941 */ /* 0x000fea0003800200 */
.L_x_10434:
        /* <DEDUP_REMOVED lines=34> */
.L_x_10438:
        /* <DEDUP_REMOVED lines=14> */
.L_x_10439:
[----:B------:R-:W-:Y:S05]  /*22e0*/  BSYNC.RECONVERGENT B1 ;  /* 0x0000000000017941 */ /* 0x000fea0003800200 */
.L_x_10437:
[----:B------:R-:W0:Y:S01]  /*22f0*/  LDC.64 R14, c[0x0][0x390] ;  /* 0x0000e400ff0e7b82 */ /* 0x000e220000000a00 */
[----:B------:R-:W-:-:S05]  /*2300*/  IADD3 R6, PT, PT, R3, -0x1, RZ ;  /* 0xffffffff03067810 */ /* 0x000fca0007ffe0ff */
[----:B0-----:R-:W-:-:S06]  /*2310*/  IMAD.WIDE.U32 R14, R6, 0x8, R14 ;  /* 0x00000008060e7825 */ /* 0x001fcc00078e000e */
[----:B------:R-:W2:Y:S01]  /*2320*/  LDG.E.64 R14, desc[UR8][R14.64] ;  /* 0x000000080e0e7981 */ /* 0x000ea2000c1e1b00 */
[----:B------:R-:W-:Y:S01]  /*2330*/  IMAD R9, R9, R22, RZ ;  /* 0x0000001609097224 */ /* 0x000fe200078e02ff */
[----:B------:R-:W-:Y:S01]  /*2340*/  BSSY.RECONVERGENT B1, `(.L_x_10440) ;  /* 0x0000030000017945 */ /* 0x000fe20003800200 */
[----:B------:R-:W-:-:S04]  /*2350*/  IMAD.WIDE.U32 R20, R22, R8, R20 ;  /* 0x0000000816147225 */ /* 0x000fc800078e0014 */
[----:B------:R-:W-:Y:S01]  /*2360*/  IMAD R9, R23, R8, R9 ;  /* 0x0000000817097224 */ /* 0x000fe200078e0209 */
[----:B--2---:R-:W-:-:S04]  /*2370*/  LOP3.LUT R7, R5, R15, RZ, 0xfc, !PT ;  /* 0x0000000f05077212 */ /* 0x004fc800078efcff */
[----:B------:R-:W-:Y:S01]  /*2380*/  ISETP.NE.U32.AND P0, PT, R7, RZ, PT ;  /* 0x000000ff0700720c */ /* 0x000fe20003f05070 */
[----:B------:R-:W-:-:S12]  /*2390*/  IMAD.IADD R7, R21, 0x1, R9 ;  /* 0x0000000115077824 */ /* 0x000fd800078e0209 */
        /* <DEDUP_REMOVED lines=25> */
.L_x_10441:
        /* <DEDUP_REMOVED lines=14> */
[----:B------:R-:W-:Y:S02]  /*2610*/  IMAD R19, R15, R19, R11 ;  /* 0x000000130f137224 */ /* 0x000fe400078e020b */
[----:B------:R-:W-:-:S03]  /*2620*/  IMAD.MOV.U32 R11, RZ, RZ, R8 ;  /* 0x000000ffff0b7224 */ /* 0x000fc600078e0008 */
[----:B------:R-:W-:-:S07]  /*2630*/  IADD3 R19, PT, PT, R9, R19, RZ ;  /* 0x0000001309137210 */ /* 0x000fce0007ffe0ff */
.L_x_10442:
[----:B------:R-:W-:Y:S05]  /*2640*/  BSYNC.RECONVERGENT B1 ;  /* 0x0000000000017941 */ /* 0x000fea0003800200 */
.L_x_10440:
        /* <DEDUP_REMOVED lines=35> */
.L_x_10444:
[----:B------:R-:W-:Y:S01]  /*2880*/  MOV R26, R16 ;  /* 0x00000010001a7202 */ /* 0x000fe20000000f00 */
[----:B------:R-:W-:Y:S01]  /*2890*/  IMAD.MOV.U32 R11, RZ, RZ, R17 ;  /* 0x000000ffff0b7224 */ /* 0x000fe200078e0011 */
[----:B------:R-:W-:Y:S01]  /*28a0*/  MOV R10, R14 ;  /* 0x0000000e000a7202 */ /* 0x000fe20000000f00 */
[----:B------:R-:W-:Y:S01]  /*28b0*/  IMAD.MOV.U32 R9, RZ, RZ, R15 ;  /* 0x000000ffff097224 */ /* 0x000fe200078e000f */
[----:B------:R-:W-:-:S07]  /*28c0*/  MOV R8, 0x28e0 ;  /* 0x000028e000087802 */ /* 0x000fce0000000f00 */
[----:B------:R-:W-:Y:S05]  /*28d0*/  CALL.REL.NOINC `($__internal_212_$__cuda_sm20_div_s64) ;  /* 0x0000004000807944 */ /* 0x000fea0003c00000 */
        /* <DEDUP_REMOVED lines=10> */
.L_x_10445:
[----:B------:R-:W-:Y:S05]  /*2980*/  BSYNC.RECONVERGENT B1 ;  /* 0x0000000000017941 */ /* 0x000fea0003800200 */
.L_x_10443:
[----:B------:R-:W-:Y:S01]  /*2990*/  MOV R6, R20 ;  /* 0x0000001400067202 */ /* 0x000fe20000000f00 */
[----:B------:R-:W-:Y:S02]  /*29a0*/  IMAD R9, R9, R22, RZ ;  /* 0x0000001609097224 */ /* 0x000fe400078e02ff */
[----:B------:R-:W-:Y:S02]  /*29b0*/  VIADD R3, R3, 0xfffffffe ;  /* 0xfffffffe03037836 */ /* 0x000fe40000000000 */
[----:B------:R-:W-:-:S04]  /*29c0*/  IMAD.WIDE.U32 R20, R22, R8, R6 ;  /* 0x0000000816147225 */ /* 0x000fc800078e0006 */
[----:B------:R-:W-:-:S05]  /*29d0*/  IMAD R9, R23, R8, R9 ;  /* 0x0000000817097224 */ /* 0x000fca00078e0209 */
[----:B------:R-:W-:-:S07]  /*29e0*/  IADD3 R21, PT, PT, R21, R9, RZ ;  /* 0x0000000915157210 */ /* 0x000fce0007ffe0ff */
.L_x_10433:
        /* <DEDUP_REMOVED lines=31> */
.L_x_10447:
[----:B------:R-:W-:Y:S01]  /*2be0*/  IMAD.MOV.U32 R14, RZ, RZ, R4 ;  /* 0x000000ffff0e7224 */ /* 0x000fe200078e0004 */
[----:B------:R-:W-:Y:S01]  /*2bf0*/  MOV R23, R5 ;  /* 0x0000000500177202 */ /* 0x000fe20000000f00 */
[----:B------:R-:W-:Y:S01]  /*2c00*/  IMAD.MOV.U32 R22, RZ, RZ, R6 ;  /* 0x000000ffff167224 */ /* 0x000fe200078e0006 */
[----:B------:R-:W-:Y:S02]  /*2c10*/  MOV R15, R7 ;  /* 0x00000007000f7202 */ /* 0x000fe40000000f00 */
[----:B------:R-:W-:-:S07]  /*2c20*/  MOV R24, 0x2c40 ;  /* 0x00002c4000187802 */ /* 0x000fce0000000f00 */
[----:B------:R-:W-:Y:S05]  /*2c30*/  CALL.REL.NOINC `($__internal_213_$__cuda_sm20_rem_s64) ;  /* 0x0000004000f47944 */ /* 0x000fea0003c00000 */
.L_x_10448:
[----:B------:R-:W-:Y:S05]  /*2c40*/  BSYNC.RECONVERGENT B1 ;  /* 0x0000000000017941 */ /* 0x000fea0003800200 */
.L_x_10446:
        /* <DEDUP_REMOVED lines=15> */
[----:B0-----:R-:W-:Y:S01]  /*2d40*/  IADD3 R8, PT, PT, R7, 0xffffffe, RZ ;  /* 0x0ffffffe07087810 */ /* 0x001fe20007ffe0ff */
[----:B------:R-:W-:-:S05]  /*2d50*/  IMAD.MOV.U32 R7, RZ, RZ, RZ ;  /* 0x000000ffff077224 */ /* 0x000fca00078e00ff */
        /* <DEDUP_REMOVED lines=14> */
.L_x_10450:
[----:B------:R-:W-:Y:S01]  /*2e40*/  MOV R22, R6 ;  /* 0x0000000600167202 */ /* 0x000fe20000000f00 */
[----:B------:R-:W-:Y:S01]  /*2e50*/  IMAD.MOV.U32 R15, RZ, RZ, R7 ;  /* 0x000000ffff0f7224 */ /* 0x000fe200078e0007 */
[----:B------:R-:W-:Y:S01]  /*2e60*/  MOV R14, R18 ;  /* 0x00000012000e7202 */ /* 0x000fe20000000f00 */
[----:B------:R-:W-:Y:S01]  /*2e70*/  IMAD.MOV.U32 R23, RZ, RZ, R19 ;  /* 0x000000ffff177224 */ /* 0x000fe200078e0013 */
[----:B------:R-:W-:-:S07]  /*2e80*/  MOV R24, 0x2ea0 ;  /* 0x00002ea000187802 */ /* 0x000fce0000000f00 */
[----:B------:R-:W-:Y:S05]  /*2e90*/  CALL.REL.NOINC `($__internal_213_$__cuda_sm20_rem_s64) ;  /* 0x00000040005c7944 */ /* 0x000fea0003c00000 */
[----:B------:R-:W-:Y:S01]  /*2ea0*/  MOV R6, R8 ;  /* 0x0000000800067202 */ /* 0x000fe20000000f00 */
[----:B------:R-:W-:-:S07]  /*2eb0*/  IMAD.MOV.U32 R7, RZ, RZ, R9 ;  /* 0x000000ffff077224 */ /* 0x000fce00078e0009 */
.L_x_10451:
[----:B------:R-:W-:Y:S05]  /*2ec0*/  BSYNC.RECONVERGENT B1 ;  /* 0x0000000000017941 */ /* 0x000fea0003800200 */
.L_x_10449:
[----:B------:R-:W-:Y:S02]  /*2ed0*/  IMAD R3, R7, R4, RZ ;  /* 0x0000000407037224 */ /* 0x000fe400078e02ff */
[----:B------:R-:W-:-:S04]  /*2ee0*/  IMAD.WIDE.U32 R20, R4, R6, R20 ;  /* 0x0000000604147225 */ /* 0x000fc800078e0014 */
[----:B------:R-:W-:-:S05]  /*2ef0*/  IMAD R3, R5, R6, R3 ;  /* 0x0000000605037224 */ /* 0x000fca00078e0203 */
[----:B------:R-:W-:-:S07]  /*2f00*/  IADD3 R21, PT, PT, R21, R3, RZ ;  /* 0x0000000315157210 */ /* 0x000fce0007ffe0ff */
.L_x_10406:
[----:B------:R-:W0:Y:S02]  /*2f10*/  LDC.64 R4, c[0x0][0x388] ;  /* 0x0000e200ff047b82 */ /* 0x000e240000000a00 */
[----:B0-----:R-:W-:-:S05]  /*2f20*/  IADD3 R12, P0, PT, R4, R12, RZ ;  /* 0x0000000c040c7210 */ /* 0x001fca0007f1e0ff */
[----:B------:R-:W-:-:S05]  /*2f30*/  IMAD.X R13, R5, 0x1, R13, P0 ;  /* 0x00000001050d7824 */ /* 0x000fca00000e060d */
[----:B------:R-:W2:Y:S01]  /*2f40*/  LDG.E.U8 R12, desc[UR8][R12.64] ;  /* 0x000000080c0c7981 */ /* 0x000ea2000c1e1100 */
[----:B------:R-:W-:Y:S01]  /*2f50*/  BSSY.RECONVERGENT B1, `(.L_x_10452) ;  /* 0x0000008000017945 */ /* 0x000fe20003800200 */
[----:B------:R-:W-:Y:S02]  /*2f60*/  PLOP3.LUT P0, PT, PT, PT, PT, 0x80, 0x8 ;  /* 0x000000000008781c */ /* 0x000fe40003f0f070 */
[----:B--2---:R-:W-:-:S13]  /*2f70*/  ISETP.NE.AND P1, PT, R12, RZ, PT ;  /* 0x000000ff0c00720c */ /* 0x004fda0003f25270 */
[----:B------:R-:W-:Y:S05]  /*2f80*/  @P1 BRA `(.L_x_10453) ;  /* 0x0000000000101947 */ /* 0x000fea0003800000 */
[----:B------:R-:W-:-:S04]  /*2f90*/  IADD3 R20, P0, PT, R20, R4, RZ ;  /* 0x0000000414147210 */ /* 0x000fc80007f1e0ff */
[----:B------:R-:W-:-:S05]  /*2fa0*/  IADD3.X R21, PT, PT, R21, R5, RZ, P0, !PT ;  /* 0x0000000515157210 */ /* 0x000fca00007fe4ff */
[----:B------:R-:W2:Y:S02]  /*2fb0*/  LDG.E.U8 R20, desc[UR8][R20.64] ;  /* 0x0000000814147981 */ /* 0x000ea4000c1e1100 */
[----:B--2---:R-:W-:-:S13]  /*2fc0*/  ISETP.NE.AND P0, PT, R20, RZ, PT ;  /* 0x000000ff1400720c */ /* 0x004fda0003f05270 */
.L_x_10453:
[----:B------:R-:W-:Y:S05]  /*2fd0*/  BSYNC.RECONVERGENT B1 ;  /* 0x0000000000017941 */ /* 0x000fea0003800200 */
.L_x_10452:
[----:B------:R-:W-:-:S05]  /*2fe0*/  SEL R3, RZ, 0x1, !P0 ;  /* 0x00000001ff037807 */ /* 0x000fca0004000000 */
[----:B------:R1:W-:Y:S01]  /*2ff0*/  STS.U8 [R0+UR4], R3 ;  /* 0x0000000300007988 */ /* 0x0003e20008000004 */
[----:B------:R-:W-:Y:S05]  /*3000*/  BRA `(.L_x_10454) ;  /* 0x00000034009c7947 */ /* 0x000fea0003800000 */
.L_x_10405:
[----:B------:R-:W-:-:S04]  /*3010*/  ISETP.GE.U32.AND P0, PT, R14, UR10, PT ;  /* 0x0000000a0e007c0c */ /* 0x000fc8000bf06070 */
[----:B------:R-:W-:-:S13]  /*3020*/  ISETP.GE.U32.AND.EX P0, PT, RZ, UR11, PT, P0 ;  /* 0x0000000bff007c0c */ /* 0x000fda000bf06100 */
[----:B------:R-:W-:Y:S05]  /*3030*/  @P0 BRA `(.L_x_10454) ;  /* 0x0000003400900947 */ /* 0x000fea0003800000 */
[----:B------:R-:W-:Y:S02]  /*3040*/  ISETP.GE.AND P0, PT, R3, RZ, PT ;  /* 0x000000ff0300720c */ /* 0x000fe40003f06270 */
[----:B------:R-:W-:-:S11]  /*3050*/  CS2R R4, SRZ ;  /* 0x0000000000047805 */ /* 0x000fd6000001ff00 */
[----:B------:R-:W-:Y:S05]  /*3060*/  @!P0 BRA `(.L_x_10455) ;  /* 0x0000003400708947 */ /* 0x000fea0003800000 */
[----:B------:R-:W-:Y:S02]  /*3070*/  IMAD.MOV.U32 R7, RZ, RZ, R3 ;  /* 0x000000ffff077224 */ /* 0x000fe400078e0003 */
[----:B------:R-:W-:Y:S01]  /*3080*/  HFMA2 R13, -RZ, RZ, 0, 0 ;  /* 0x00000000ff0d7431 */ /* 0x000fe200000001ff */
[----:B------:R-:W-:Y:S02]  /*3090*/  LOP3.LUT R12, R8, 0x7, RZ, 0xc0, !PT ;  /* 0x00000007080c7812 */ /* 0x000fe400078ec0ff */
[----:B------:R-:W-:Y:S02]  /*30a0*/  CS2R R4, SRZ ;  /* 0x0000000000047805 */ /* 0x000fe4000001ff00 */
[----:B------:R-:W-:-:S13]  /*30b0*/  ISETP.GE.U32.AND P0, PT, R7, 0x7, PT ;  /* 0x000000070700780c */ /* 0x000fda0003f06070 */
[----:B------:R-:W-:Y:S05]  /*30c0*/  @!P0 BRA `(.L_x_10456) ;  /* 0x0000001c00288947 */ /* 0x000fea0003800000 */
[----:B------:R-:W0:Y:S01]  /*30d0*/  LDC.64 R22, c[0x0][0x390] ;  /* 0x0000e400ff167b82 */ /* 0x000e220000000a00 */
[C---:B------:R-:W-:Y:S01]  /*30e0*/  LOP3.LUT R6, R8.reuse, 0xfffffff8, RZ, 0xc0, !PT ;  /* 0xfffffff808067812 */ /* 0x040fe200078ec0ff */
[----:B------:R-:W-:Y:S01]  /*30f0*/  VIADD R7, R8, 0xfffffffc ;  /* 0xfffffffc08077836 */ /* 0x000fe20000000000 */
[----:B------:R-:W-:Y:S02]  /*3100*/  CS2R R4, SRZ ;  /* 0x0000000000047805 */ /* 0x000fe4000001ff00 */
[----:B------:R-:W-:-:S03]  /*3110*/  IADD3 R6, PT, PT, -R6, RZ, RZ ;  /* 0x000000ff06067210 */ /* 0x000fc60007ffe1ff */
[----:B------:R-:W1:Y:S08]  /*3120*/  LDC.64 R16, c[0x0][0x398] ;  /* 0x0000e600ff107b82 */ /* 0x000e700000000a00 */
[----:B------:R-:W2:Y:S08]  /*3130*/  LDC.64 R18, c[0x0][0x390] ;  /* 0x0000e400ff127b82 */ /* 0x000eb00000000a00 */
[----:B------:R-:W3:Y:S02]  /*3140*/  LDC.64 R20, c[0x0][0x398] ;  /* 0x0000e600ff147b82 */ /* 0x000ee40000000a00 */
.L_x_10481:
[----:B------:R-:W-:-:S04]  /*3150*/  VIADD R3, R7, 0x3 ;  /* 0x0000000307037836 */ /* 0x000fc80000000000 */
[----:B0-----:R-:W-:-:S06]  /*3160*/  IMAD.WIDE.U32 R34, R3, 0x8, R22 ;  /* 0x0000000803227825 */ /* 0x001fcc00078e0016 */
[----:B------:R-:W4:Y:S01]  /*3170*/  LDG.E.64 R34, desc[UR8][R34.64] ;  /* 0x0000000822227981 */ /* 0x000f22000c1e1b00 */
[----:B------:R-:W-:Y:S01]  /*3180*/  IADD3 R6, PT, PT, R6, 0x8, RZ ;  /* 0x0000000806067810 */ /* 0x000fe20007ffe0ff */
[----:B------:R-:W-:Y:S03]  /*3190*/  BSSY.RECONVERGENT B1, `(.L_x_10457) ;  /* 0x000002d000017945 */ /* 0x000fe60003800200 */
[----:B------:R-:W-:Y:S02]  /*31a0*/  ISETP.NE.AND P2, PT, R6, RZ, PT ;  /* 0x000000ff0600720c */ /* 0x000fe40003f45270 */
[----:B----4-:R-:W-:-:S04]  /*31b0*/  LOP3.LUT R8, R13, R35, RZ, 0xfc, !PT ;  /* 0x000000230d087212 */ /* 0x010fc800078efcff */
        /* <DEDUP_REMOVED lines=26> */
.L_x_10458:
[----:B------:R-:W-:Y:S01]  /*3360*/  MOV R26, R14 ;  /* 0x0000000e001a7202 */ /* 0x000fe20000000f00 */
[----:B------:R-:W-:Y:S01]  /*3370*/  IMAD.MOV.U32 R11, RZ, RZ, R13 ;  /* 0x000000ffff0b7224 */ /* 0x000fe200078e000d */
[----:B------:R-:W-:Y:S01]  /*3380*/  MOV R10, R34 ;  /* 0x00000022000a7202 */ /* 0x000fe20000000f00 */
[----:B------:R-:W-:Y:S01]  /*3390*/  IMAD.MOV.U32 R9, RZ, RZ, R35 ;  /* 0x000000ffff097224 */ /* 0x000fe200078e0023 */
[----:B------:R-:W-:-:S07]  /*33a0*/  MOV R8, 0x33c0 ;  /* 0x000033c000087802 */ /* 0x000fce0000000f00 */
[----:B-123--:R-:W-:Y:S05]  /*33b0*/  CALL.REL.NOINC `($__internal_212_$__cuda_sm20_div_s64) ;  /* 0x0000003400c87944 */ /* 0x00efea0003c00000 */
[----:B------:R-:W-:Y:S01]  /*33c0*/  IADD3 R27, P0, PT, RZ, -R24, RZ ;  /* 0x80000018ff1b7210 */ /* 0x000fe20007f1e0ff */
[----:B------:R-:W-:-:S03]  /*33d0*/  IMAD.MOV.U32 R15, RZ, RZ, R13 ;  /* 0x000000ffff0f7224 */ /* 0x000fc600078e000d */
[----:B------:R-:W-:Y:S01]  /*33e0*/  IADD3.X R11, PT, PT, RZ, ~R25, RZ, P0, !PT ;  /* 0x80000019ff0b7210 */ /* 0x000fe200007fe4ff */
[----:B------:R-:W-:-:S04]  /*33f0*/  IMAD.WIDE.U32 R8, R34, R27, R14 ;  /* 0x0000001b22087225 */ /* 0x000fc800078e000e */
[----:B------:R-:W-:Y:S01]  /*3400*/  IMAD R11, R11, R34, RZ ;  /* 0x000000220b0b7224 */ /* 0x000fe200078e02ff */
[----:B------:R-:W-:Y:S02]  /*3410*/  MOV R15, R8 ;  /* 0x00000008000f7202 */ /* 0x000fe40000000f00 */
[----:B------:R-:W-:Y:S01]  /*3420*/  MOV R34, R24 ;  /* 0x0000001800227202 */ /* 0x000fe20000000f00 */
[----:B------:R-:W-:Y:S02]  /*3430*/  IMAD R11, R35, R27, R11 ;  /* 0x0000001b230b7224 */ /* 0x000fe400078e020b */
[----:B------:R-:W-:Y:S02]  /*3440*/  IMAD.MOV.U32 R35, RZ, RZ, R25 ;  /* 0x000000ffff237224 */ /* 0x000fe400078e0019 */
[----:B------:R-:W-:-:S07]  /*3450*/  IMAD.IADD R11, R9, 0x1, R11 ;  /* 0x00000001090b7824 */ /* 0x000fce00078e020b */
.L_x_10459:
[----:B------:R-:W-:Y:S05]  /*3460*/  BSYNC.RECONVERGENT B1 ;  /* 0x0000000000017941 */ /* 0x000fea0003800200 */
.L_x_10457:
        /* <DEDUP_REMOVED lines=37> */
.L_x_10461:
[----:B------:R-:W-:Y:S01]  /*36c0*/  IMAD.MOV.U32 R26, RZ, RZ, R34 ;  /* 0x000000ffff1a7224 */ /* 0x000fe200078e0022 */
[----:B------:R-:W-:Y:S01]  /*36d0*/  MOV R11, R35 ;  /* 0x00000023000b7202 */ /* 0x000fe20000000f00 */
[----:B------:R-:W-:Y:S01]  /*36e0*/  IMAD.MOV.U32 R10, RZ, RZ, R36 ;  /* 0x000000ffff0a7224 */ /* 0x000fe200078e0024 */
[----:B------:R-:W-:Y:S02]  /*36f0*/  MOV R9, R37 ;  /* 0x0000002500097202 */ /* 0x000fe40000000f00 */
[----:B------:R-:W-:-:S07]  /*3700*/  MOV R8, 0x3720 ;  /* 0x0000372000087802 */ /* 0x000fce0000000f00 */
[----:B-1----:R-:W-:Y:S05]  /*3710*/  CALL.REL.NOINC `($__internal_212_$__cuda_sm20_div_s64) ;  /* 0x0000003000f07944 */ /* 0x002fea0003c00000 */
        /* <DEDUP_REMOVED lines=11> */
.L_x_10462:
[----:B------:R-:W-:Y:S05]  /*37d0*/  BSYNC.RECONVERGENT B1 ;  /* 0x0000000000017941 */ /* 0x000fea0003800200 */
.L_x_10460:
        /* <DEDUP_REMOVED lines=38> */
.L_x_10464:
[----:B------:R-:W-:Y:S01]  /*3a40*/  MOV R26, R34 ;  /* 0x00000022001a7202 */ /* 0x000fe20000000f00 */
[----:B------:R-:W-:Y:S01]  /*3a50*/  IMAD.MOV.U32 R11, RZ, RZ, R35 ;  /* 0x000000ffff0b7224 */ /* 0x000fe200078e0023 */
[----:B------:R-:W-:Y:S01]  /*3a60*/  MOV R10, R36 ;  /* 0x00000024000a7202 */ /* 0x000fe20000000f00 */
[----:B------:R-:W-:Y:S01]  /*3a70*/  IMAD.MOV.U32 R9, RZ, RZ, R37 ;  /* 0x000000ffff097224 */ /* 0x000fe200078e0025 */
[----:B------:R-:W-:-:S07]  /*3a80*/  MOV R8, 0x3aa0 ;  /* 0x00003aa000087802 */ /* 0x000fce0000000f00 */
[----:B-1----:R-:W-:Y:S05]  /*3a90*/  CALL.REL.NOINC `($__internal_212_$__cuda_sm20_div_s64) ;  /* 0x0000003000107944 */ /* 0x002fea0003c00000 */
        /* <DEDUP_REMOVED lines=11> */
.L_x_10465:
[----:B------:R-:W-:Y:S05]  /*3b50*/  BSYNC.RECONVERGENT B1 ;  /* 0x0000000000017941 */ /* 0x000fea0003800200 */
.L_x_10463:
        /* <DEDUP_REMOVED lines=37> */
.L_x_10467:
        /* <DEDUP_REMOVED lines=17> */
.L_x_10468:
[----:B------:R-:W-:Y:S05]  /*3ec0*/  BSYNC.RECONVERGENT B1 ;  /* 0x0000000000017941 */ /* 0x000fea0003800200 */
.L_x_10466:
        /* <DEDUP_REMOVED lines=38> */
.L_x_10470:
        /* <DEDUP_REMOVED lines=17> */
.L_x_10471:
[----:B------:R-:W-:Y:S05]  /*4240*/  BSYNC.RECONVERGENT B1 ;  /* 0x0000000000017941 */ /* 0x000fea0003800200 */
.L_x_10469:
        /* <DEDUP_REMOVED lines=38> */
.L_x_10473:
        /* <DEDUP_REMOVED lines=17> */
.L_x_10474:
[----:B------:R-:W-:Y:S05]  /*45c0*/  BSYNC.RECONVERGENT B1 ;  /* 0x0000000000017941 */ /* 0x000fea0003800200 */
.L_x_10472:
        /* <DEDUP_REMOVED lines=37> */
.L_x_10476:
        /* <DEDUP_REMOVED lines=17> */
.L_x_10477:
[----:B------:R-:W-:Y:S05]  /*4930*/  BSYNC.RECONVERGENT B1 ;  /* 0x0000000000017941 */ /* 0x000fea0003800200 */
.L_x_10475:
        /* <DEDUP_REMOVED lines=37> */
.L_x_10479:
        /* <DEDUP_REMOVED lines=14> */
[----:B------:R-:W-:Y:S01]  /*4c70*/  IMAD R11, R35, R13, R11 ;  /* 0x0000000d230b7224 */ /* 0x000fe200078e020b */
[----:B------:R-:W-:-:S03]  /*4c80*/  MOV R13, R25 ;  /* 0x00000019000d7202 */ /* 0x000fc60000000f00 */
[----:B------:R-:W-:-:S07]  /*4c90*/  IMAD.IADD R27, R9, 0x1, R11 ;  /* 0x00000001091b7824 */ /* 0x000fce00078e020b */
.L_x_10480:
[----:B------:R-:W-:Y:S05]  /*4ca0*/  BSYNC.RECONVERGENT B1 ;  /* 0x0000000000017941 */ /* 0x000fea0003800200 */
.L_x_10478:
        /* <DEDUP_REMOVED lines=12> */
.L_x_10456:
        /* <DEDUP_REMOVED lines=37> */
.L_x_10484:
        /* <DEDUP_REMOVED lines=9> */
[----:B------:R-:W-:Y:S01]  /*5050*/  IADD3.X R11, PT, PT, RZ, ~R25, RZ, P0, !PT ;  /* 0x80000019ff0b7210 */ /* 0x000fe200007fe4ff */
[----:B------:R-:W-:-:S04]  /*5060*/  IMAD.WIDE.U32 R8, R16, R15, R12 ;  /* 0x0000000f10087225 */ /* 0x000fc800078e000c */
[----:B------:R-:W-:-:S04]  /*5070*/  IMAD R11, R11, R16, RZ ;  /* 0x000000100b0b7224 */ /* 0x000fc800078e02ff */
[----:B------:R-:W-:Y:S01]  /*5080*/  IMAD R11, R17, R15, R11 ;  /* 0x0000000f110b7224 */ /* 0x000fe200078e020b */
[----:B------:R-:W-:Y:S01]  /*5090*/  MOV R17, R8 ;  /* 0x0000000800117202 */ /* 0x000fe20000000f00 */
[----:B------:R-:W-:Y:S02]  /*50a0*/  IMAD.MOV.U32 R15, RZ, RZ, R25 ;  /* 0x000000ffff0f7224 */ /* 0x000fe400078e0019 */
[----:B------:R-:W-:-:S07]  /*50b0*/  IMAD.IADD R11, R9, 0x1, R11 ;  /* 0x00000001090b7824 */ /* 0x000fce00078e020b */
.L_x_10485:
[----:B------:R-:W-:Y:S05]  /*50c0*/  BSYNC.RECONVERGENT B1 ;  /* 0x0000000000017941 */ /* 0x000fea0003800200 */
.L_x_10483:
        /* <DEDUP_REMOVED lines=38> */
.L_x_10487:
        /* <DEDUP_REMOVED lines=17> */
.L_x_10488:
[----:B------:R-:W-:Y:S05]  /*5440*/  BSYNC.RECONVERGENT B1 ;  /* 0x0000000000017941 */ /* 0x000fea0003800200 */
.L_x_10486:
        /* <DEDUP_REMOVED lines=40> */
.L_x_10490:
        /* <DEDUP_REMOVED lines=17> */
.L_x_10491:
[----:B------:R-:W-:Y:S05]  /*57e0*/  BSYNC.RECONVERGENT B1 ;  /* 0x0000000000017941 */ /* 0x000fea0003800200 */
.L_x_10489:
        /* <DEDUP_REMOVED lines=40> */
.L_x_10493:
        /* <DEDUP_REMOVED lines=17> */
.L_x_10494:
[----:B------:R-:W-:Y:S05]  /*5b80*/  BSYNC.RECONVERGENT B1 ;  /* 0x0000000000017941 */ /* 0x000fea0003800200 */
.L_x_10492:
        /* <DEDUP_REMOVED lines=9> */
.L_x_10482:
        /* <DEDUP_REMOVED lines=35> */
.L_x_10497:
[----:B------:R-:W-:Y:S01]  /*5e50*/  MOV R26, R14 ;  /* 0x0000000e001a7202 */ /* 0x000fe20000000f00 */
[----:B------:R-:W-:Y:S01]  /*5e60*/  IMAD.MOV.U32 R10, RZ, RZ, R16 ;  /* 0x000000ffff0a7224 */ /* 0x000fe200078e0010 */
[----:B------:R-:W-:Y:S02]  /*5e70*/  MOV R11, R13 ;  /* 0x0000000d000b7202 */ /* 0x000fe40000000f00 */
[----:B------:R-:W-:Y:S02]  /*5e80*/  MOV R9, R17 ;  /* 0x0000001100097202 */ /* 0x000fe40000000f00 */
[----:B------:R-:W-:-:S07]  /*5e90*/  MOV R8, 0x5eb0 ;  /* 0x00005eb000087802 */ /* 0x000fce0000000f00 */
[----:B------:R-:W-:Y:S05]  /*5ea0*/  CALL.REL.NOINC `($__internal_212_$__cuda_sm20_div_s64) ;  /* 0x0000000c000c7944 */ /* 0x000fea0003c00000 */
        /* <DEDUP_REMOVED lines=10> */
.L_x_10498:
[----:B------:R-:W-:Y:S05]  /*5f50*/  BSYNC.RECONVERGENT B1 ;  /* 0x0000000000017941 */ /* 0x000fea0003800200 */
.L_x_10496:
        /* <DEDUP_REMOVED lines=39> */
.L_x_10500:
        /* <DEDUP_REMOVED lines=17> */
.L_x_10501:
[----:B------:R-:W-:Y:S05]  /*62e0*/  BSYNC.RECONVERGENT B1 ;  /* 0x0000000000017941 */ /* 0x000fea0003800200 */
.L_x_10499:
        /* <DEDUP_REMOVED lines=9> */
.L_x_10495:
        /* <DEDUP_REMOVED lines=31> */
.L_x_10503:
[----:B------:R-:W-:Y:S02]  /*6570*/  MOV R15, R23 ;  /* 0x00000017000f7202 */ /* 0x000fe40000000f00 */
[----:B------:R-:W-:Y:S02]  /*6580*/  MOV R23, R13 ;  /* 0x0000000d00177202 */ /* 0x000fe40000000f00 */
[----:B------:R-:W-:-:S07]  /*6590*/  MOV R24, 0x65b0 ;  /* 0x000065b000187802 */ /* 0x000fce0000000f00 */
[----:B------:R-:W-:Y:S05]  /*65a0*/  CALL.REL.NOINC `($__internal_213_$__cuda_sm20_rem_s64) ;  /* 0x0000000800987944 */ /* 0x000fea0003c00000 */
.L_x_10504:
[----:B------:R-:W-:Y:S05]  /*65b0*/  BSYNC.RECONVERGENT B1 ;  /* 0x0000000000017941 */ /* 0x000fea0003800200 */
.L_x_10502:
[----:B------:R-:W0:Y:S02]  /*65c0*/  LDC.64 R10, c[0x0][0x398] ;  /* 0x0000e600ff0a7b82 */ /* 0x000e240000000a00 */
[----:B0-----:R-:W-:-:S06]  /*65d0*/  IMAD.WIDE.U32 R6, R7, 0x8, R10 ;  /* 0x0000000807067825 */ /* 0x001fcc00078e000a */
[----:B------:R-:W2:Y:S02]  /*65e0*/  LDG.E.64 R6, desc[UR8][R6.64] ;  /* 0x0000000806067981 */ /* 0x000ea4000c1e1b00 */
[-C--:B--2---:R-:W-:Y:S02]  /*65f0*/  IMAD R3, R7, R8.reuse, RZ ;  /* 0x0000000807037224 */ /* 0x084fe400078e02ff */
[----:B------:R-:W-:-:S04]  /*6600*/  IMAD.WIDE.U32 R4, R6, R8, R4 ;  /* 0x0000000806047225 */ /* 0x000fc800078e0004 */
[----:B------:R-:W-:-:S04]  /*6610*/  IMAD R3, R6, R9, R3 ;  /* 0x0000000906037224 */ /* 0x000fc800078e0203 */
[----:B------:R-:W-:-:S07]  /*6620*/  IMAD.IADD R5, R5, 0x1, R3 ;  /* 0x0000000105057824 */ /* 0x000fce00078e0203 */
.L_x_10455:
[----:B------:R-:W0:Y:S02]  /*6630*/  LDCU.64 UR12, c[0x0][0x388] ;  /* 0x00007100ff0c77ac */ /* 0x000e240008000a00 */
[----:B0-----:R-:W-:-:S04]  /*6640*/  IADD3 R4, P0, PT, R4, UR12, RZ ;  /* 0x0000000c04047c10 */ /* 0x001fc8000ff1e0ff */
[----:B------:R-:W-:-:S06]  /*6650*/  IADD3.X R5, PT, PT, R5, UR13, RZ, P0, !PT ;  /* 0x0000000d05057c10 */ /* 0x000fcc00087fe4ff */
[----:B------:R-:W2:Y:S04]  /*6660*/  LDG.E.U8 R5, desc[UR8][R4.64] ;  /* 0x0000000804057981 */ /* 0x000ea8000c1e1100 */
[----:B--2---:R0:W-:Y:S02]  /*6670*/  STS.U8 [R0+UR4], R5 ;  /* 0x0000000500007988 */ /* 0x0041e40008000004 */
.L_x_10454:
[----:B------:R-:W-:Y:S05]  /*6680*/  BSYNC.RECONVERGENT B0 ;  /* 0x0000000000007941 */ /* 0x000fea0003800200 */
.L_x_10404:
[----:B------:R-:W-:Y:S01]  /*6690*/  BAR.SYNC.DEFER_BLOCKING 0x0 ;  /* 0x0000000000007b1d */ /* 0x000fe20000010000 */
[----:B------:R-:W-:-:S09]  /*66a0*/  UISETP.GE.U32.AND UP0, UPT, UR5, 0x42, UPT ;  /* 0x000000420500788c */ /* 0x000fd2000bf06070 */
[----:B------:R-:W-:Y:S05]  /*66b0*/  BRA.U !UP0, `(.L_x_10505) ;  /* 0x00000001083c7547 */ /* 0x000fea000b800000 */
.L_x_10508:
[----:B------:R-:W-:Y:S01]  /*66c0*/  USHF.R.U32.HI UR6, URZ, 0x1, UR5 ;  /* 0x00000001ff067899 */ /* 0x000fe20008011605 */
[----:B------:R-:W-:Y:S05]  /*66d0*/  BSSY.RECONVERGENT B0, `(.L_x_10506) ;  /* 0x0000009000007945 */ /* 0x000fea0003800200 */
[----:B------:R-:W-:-:S13]  /*66e0*/  ISETP.GE.U32.AND P0, PT, R0, UR6, PT ;  /* 0x0000000600007c0c */ /* 0x000fda000bf06070 */
[----:B--2---:R-:W-:Y:S05]  /*66f0*/  @P0 BRA `(.L_x_10507) ;  /* 0x0000000000180947 */ /* 0x004fea0003800000 */
[----:B-1----:R-:W1:Y:S02]  /*6700*/  LDS.U8 R3, [R0+UR4] ;  /* 0x0000000400037984 */ /* 0x002e640008000000 */
[----:B-1----:R-:W-:-:S13]  /*6710*/  ISETP.NE.AND P0, PT, R3, RZ, PT ;  /* 0x000000ff0300720c */ /* 0x002fda0003f05270 */
[----:B------:R-:W1:Y:S02]  /*6720*/  @!P0 LDS.U8 R3, [R2+UR6] ;  /* 0x0000000602038984 */ /* 0x000e640008000000 */
[----:B-1----:R-:W-:-:S04]  /*6730*/  ISETP.NE.OR P0, PT, R3, RZ, P0 ;  /* 0x000000ff0300720c */ /* 0x002fc80000705670 */
[----:B------:R-:W-:-:S05]  /*6740*/  SEL R3, RZ, 0x1, !P0 ;  /* 0x00000001ff037807 */ /* 0x000fca0004000000 */
[----:B------:R2:W-:Y:S04]  /*6750*/  STS.U8 [R0+UR4], R3 ;  /* 0x0000000300007988 */ /* 0x0005e80008000004 */
.L_x_10507:
[----:B------:R-:W-:Y:S05]  /*6760*/  BSYNC.RECONVERGENT B0 ;  /* 0x0000000000007941 */ /* 0x000fea0003800200 */
.L_x_10506:
[----:B------:R-:W-:Y:S01]  /*6770*/  BAR.SYNC.DEFER_BLOCKING 0x0 ;  /* 0x0000000000007b1d */ /* 0x000fe20000010000 */
[----:B------:R-:W-:-:S05]  /*6780*/  UISETP.GT.U32.AND UP0, UPT, UR5, 0x83, UPT ;  /* 0x000000830500788c */ /* 0x000fca000bf04070 */
[----:B------:R-:W-:-:S04]  /*6790*/  UMOV UR5, UR6 ;  /* 0x0000000600057c82 */ /* 0x000fc80008000000 */
[----:B------:R-:W-:Y:S05]  /*67a0*/  BRA.U UP0, `(.L_x_10508) ;  /* 0xfffffffd00c47547 */ /* 0x000fea000b83ffff */
.L_x_10505:
[----:B------:R-:W-:-:S13]  /*67b0*/  ISETP.GT.U32.AND P0, PT, R0, 0x1f, PT ;  /* 0x0000001f0000780c */ /* 0x000fda0003f04070 */
[----:B------:R-:W-:Y:S05]  /*67c0*/  @P0 EXIT ;  /* 0x000000000000094d */ /* 0x000fea0003800000 */
[----:B------:R-:W3:Y:S01]  /*67d0*/  LDS.U8 R2, [R0+UR4] ;  /* 0x0000000400027984 */ /* 0x000ee20008000000 */
[----:B------:R-:W-:Y:S02]  /*67e0*/  ISETP.NE.AND P1, PT, R0, RZ, PT ;  /* 0x000000ff0000720c */ /* 0x000fe40003f25270 */
[----:B---3--:R-:W-:-:S13]  /*67f0*/  ISETP.NE.AND P0, PT, R2, RZ, PT ;  /* 0x000000ff0200720c */ /* 0x008fda0003f05270 */
[----:B------:R-:W3:Y:S02]  /*6800*/  @!P0 LDS.U8 R2, [R0+UR4+0x20] ;  /* 0x0000200400028984 */ /* 0x000ee40008000000 */
[----:B---3--:R-:W-:-:S04]  /*6810*/  ISETP.NE.OR P0, PT, R2, RZ, P0 ;  /* 0x000000ff0200720c */ /* 0x008fc80000705670 */
[----:B-12---:R-:W-:-:S05]  /*6820*/  SEL R3, RZ, 0x1, !P0 ;  /* 0x00000001ff037807 */ /* 0x006fca0004000000 */
[----:B------:R-:W-:Y:S04]  /*6830*/  STS.U8 [R0+UR4], R3 ;  /* 0x0000000300007988 */ /* 0x000fe80008000004 */
[----:B------:R-:W1:Y:S02]  /*6840*/  LDS.U8 R2, [R0+UR4] ;  /* 0x0000000400027984 */ /* 0x000e640008000000 */
[----:B-1----:R-:W-:-:S13]  /*6850*/  ISETP.NE.AND P0, PT, R2, RZ, PT ;  /* 0x000000ff0200720c */ /* 0x002fda0003f05270 */
[----:B------:R-:W1:Y:S02]  /*6860*/  @!P0 LDS.U8 R2, [R0+UR4+0x10] ;  /* 0x0000100400028984 */ /* 0x000e640008000000 */
[----:B-1----:R-:W-:-:S04]  /*6870*/  ISETP.NE.OR P0, PT, R2, RZ, P0 ;  /* 0x000000ff0200720c */ /* 0x002fc80000705670 */
[----:B0-----:R-:W-:-:S05]  /*6880*/  SEL R5, RZ, 0x1, !P0 ;  /* 0x00000001ff057807 */ /* 0x001fca0004000000 */
        /* <DEDUP_REMOVED lines=37> */
        .weak           $__internal_212_$__cuda_sm20_div_s64
        .type           $__internal_212_$__cuda_sm20_div_s64,@function
        .size           $__internal_212_$__cuda_sm20_div_s64,($__internal_213_$__cuda_sm20_rem_s64 - $__internal_212_$__cuda_sm20_div_s64)
$__internal_212_$__cuda_sm20_div_s64:
        /* <DEDUP_REMOVED lines=82> */
[----:B------:R-:W-:Y:S06]  /*7000*/  RET.REL.NODEC R8 `(uncontiguous_cumulate_any_bf16) ;  /* 0xffffff8c08fc7950 */ /* 0x000fec0003c3ffff */
        .weak           $__internal_213_$__cuda_sm20_rem_s64
        .type           $__internal_213_$__cuda_sm20_rem_s64,@function
        .size           $__internal_213_$__cuda_sm20_rem_s64,(.L_x_30529 - $__internal_213_$__cuda_sm20_rem_s64)
$__internal_213_$__cuda_sm20_rem_s64:
        /* <DEDUP_REMOVED lines=76> */
[----:B------:R-:W-:Y:S06]  /*74d0*/  RET.REL.NODEC R24 `(uncontiguous_cumulate_any_bf16) ;  /* 0xffffff8818c87950 */ /* 0x000fec0003c3ffff */
.L_x_10509:
        /* <DEDUP_REMOVED lines=10> */
.L_x_30529:


//--------------------- .text.uncontiguous_any_bf16 --------------------------
	.section	.text.uncontiguous_any_bf16,"ax",@progbits
	.align	128
        .global         uncontiguous_any_bf16
        .type           uncontiguous_any_bf16,@function
        .size           uncontiguous_any_bf16,(.L_x_30531 - uncontiguous_any_bf16)
        .other          uncontiguous_any_bf16,@"STO_CUDA_ENTRY STV_DEFAULT"
uncontiguous_any_bf16:
.text.uncontiguous_any_bf16:
        /* <DEDUP_REMOVED lines=38> */
.L_x_10538:
        /* <DEDUP_REMOVED lines=32> */
.L_x_10515:
[----:B------:R-:W-:Y:S01]  /*0460*/  IMAD.MOV.U32 R26, RZ, RZ, R4 ;  /* 0x000000ffff1a7224 */ /* 0x000fe200078e0004 */
[----:B------:R-:W-:Y:S01]  /*0470*/  MOV R11, R5 ;  /* 0x00000005000b7202 */ /* 0x000fe20000000f00 */
[----:B------:R-:W-:Y:S01]  /*0480*/  IMAD.MOV.U32 R10, RZ, RZ, R36 ;  /* 0x000000ffff0a7224 */ /* 0x000fe200078e0024 */
[----:B------:R-:W-:Y:S02]  /*0490*/  MOV R9, R37 ;  /* 0x0000002500097202 */ /* 0x000fe40000000f00 */
[----:B------:R-:W-:-:S07]  /*04a0*/  MOV R8, 0x4c0 ;  /* 0x000004c000087802 */ /* 0x000fce0000000f00 */
[----:B-1----:R-:W-:Y:S05]  /*04b0*/  CALL.REL.NOINC `($__internal_214_$__cuda_sm20_div_s64) ;  /* 0x0000006400947944 */ /* 0x002fea0003c00000 */
        /* <DEDUP_REMOVED lines=9> */
.L_x_10516:
[----:B------:R-:W-:Y:S05]  /*0550*/  BSYNC.RECONVERGENT B1 ;  /* 0x0000000000017941 */ /* 0x000fea0003800200 */
.L_x_10514:
        /* <DEDUP_REMOVED lines=33> */
.L_x_10518:
[----:B------:R-:W-:Y:S01]  /*0770*/  IMAD.MOV.U32 R26, RZ, RZ, R18 ;  /* 0x000000ffff1a7224 */ /* 0x000fe200078e0012 */
[----:B------:R-:W-:Y:S01]  /*0780*/  MOV R11, R19 ;  /* 0x00000013000b7202 */ /* 0x000fe20000000f00 */
[----:B------:R-:W-:Y:S01]  /*0790*/  IMAD.MOV.U32 R10, RZ, RZ, R36 ;  /* 0x000000ffff0a7224 */ /* 0x000fe200078e0024 */
[----:B------:R-:W-:Y:S02]  /*07a0*/  MOV R9, R37 ;  /* 0x0000002500097202 */ /* 0x000fe40000000f00 */
[----:B------:R-:W-:-:S07]  /*07b0*/  MOV R8, 0x7d0 ;  /* 0x000007d000087802 */ /* 0x000fce0000000f00 */
[----:B------:R-:W-:Y:S05]  /*07c0*/  CALL.REL.NOINC `($__internal_214_$__cuda_sm20_div_s64) ;  /* 0x0000006000d07944 */ /* 0x000fea0003c00000 */
        /* <DEDUP_REMOVED lines=9> */
.L_x_10519:
[----:B------:R-:W-:Y:S05]  /*0860*/  BSYNC.RECONVERGENT B1 ;  /* 0x0000000000017941 */ /* 0x000fea0003800200 */
.L_x_10517:
        /* <DEDUP_REMOVED lines=34> */
.L_x_10521:
[----:B------:R-:W-:Y:S01]  /*0a90*/  MOV R26, R22 ;  /* 0x00000016001a7202 */ /* 0x000fe20000000f00 */
[----:B------:R-:W-:Y:S01]  /*0aa0*/  IMAD.MOV.U32 R11, RZ, RZ, R23 ;  /* 0x000000ffff0b7224 */ /* 0x000fe200078e0017 */
[----:B------:R-:W-:Y:S01]  /*0ab0*/  MOV R10, R40 ;  /* 0x00000028000a7202 */ /* 0x000fe20000000f00 */
[----:B------:R-:W-:Y:S01]  /*0ac0*/  IMAD.MOV.U32 R9, RZ, RZ, R41 ;  /* 0x000000ffff097224 */ /* 0x000fe200078e0029 */
[----:B------:R-:W-:-:S07]  /*0ad0*/  MOV R8, 0xaf0 ;  /* 0x00000af000087802 */ /* 0x000fce0000000f00 */
[----:B------:R-:W-:Y:S05]  /*0ae0*/  CALL.REL.NOINC `($__internal_214_$__cuda_sm20_div_s64) ;  /* 0x0000006000087944 */ /* 0x000fea0003c00000 */
        /* <DEDUP_REMOVED lines=10> */
.L_x_10522:
[----:B------:R-:W-:Y:S05]  /*0b90*/  BSYNC.RECONVERGENT B1 ;  /* 0x0000000000017941 */ /* 0x000fea0003800200 */
.L_x_10520:
        /* <DEDUP_REMOVED lines=35> */
.L_x_10524:
[----:B------:R-:W-:Y:S01]  /*0dd0*/  IMAD.MOV.U32 R26, RZ, RZ, R42 ;  /* 0x000000ffff1a7224 */ /* 0x000fe200078e002a */
[----:B------:R-:W-:Y:S01]  /*0de0*/  MOV R11, R43 ;  /* 0x0000002b000b7202 */ /* 0x000fe20000000f00 */
[----:B------:R-:W-:Y:S01]  /*0df0*/  IMAD.MOV.U32 R10, RZ, RZ, R40 ;  /* 0x000000ffff0a7224 */ /* 0x000fe200078e0028 */
[----:B------:R-:W-:Y:S02]  /*0e00*/  MOV R9, R41 ;  /* 0x0000002900097202 */ /* 0x000fe40000000f00 */
[----:B------:R-:W-:-:S07]  /*0e10*/  MOV R8, 0xe30 ;  /* 0x00000e3000087802 */ /* 0x000fce0000000f00 */
[----:B------:R-:W-:Y:S05]  /*0e20*/  CALL.REL.NOINC `($__internal_214_$__cuda_sm20_div_s64) ;  /* 0x0000005c00387944 */ /* 0x000fea0003c00000 */
        /* <DEDUP_REMOVED lines=11> */
.L_x_10525:
[----:B------:R-:W-:Y:S05]  /*0ee0*/  BSYNC.RECONVERGENT B1 ;  /* 0x0000000000017941 */ /* 0x000fea0003800200 */
.L_x_10523:
        /* <DEDUP_REMOVED lines=36> */
.L_x_10527:
        /* <DEDUP_REMOVED lines=16> */
.L_x_10528:
[----:B------:R-:W-:Y:S05]  /*1230*/  BSYNC.RECONVERGENT B1 ;  /* 0x0000000000017941 */ /* 0x000fea0003800200 */
.L_x_10526:
        /* <DEDUP_REMOVED lines=34> */
.L_x_10530:
[----:B------:R-:W-:Y:S01]  /*1460*/  MOV R26, R40 ;  /* 0x00000028001a7202 */ /* 0x000fe20000000f00 */
[----:B------:R-:W-:Y:S01]  /*1470*/  IMAD.MOV.U32 R11, RZ, RZ, R41 ;  /* 0x000000ffff0b7224 */ /* 0x000fe200078e0029 */
[----:B------:R-:W-:Y:S01]  /*1480*/  MOV R10, R20 ;  /* 0x00000014000a7202 */ /* 0x000fe20000000f00 */
[----:B------:R-:W-:Y:S01]  /*1490*/  IMAD.MOV.U32 R9, RZ, RZ, R21 ;  /* 0x000000ffff097224 */ /* 0x000fe200078e0015 */
[----:B------:R-:W-:-:S07]  /*14a0*/  MOV R8, 0x14c0 ;  /* 0x000014c000087802 */ /* 0x000fce0000000f00 */
[----:B------:R-:W-:Y:S05]  /*14b0*/  CALL.REL.NOINC `($__internal_214_$__cuda_sm20_div_s64) ;  /* 0x0000005400947944 */ /* 0x000fea0003c00000 */
        /* <DEDUP_REMOVED lines=11> */
.L_x_10531:
[----:B------:R-:W-:Y:S05]  /*1570*/  BSYNC.RECONVERGENT B1 ;  /* 0x0000000000017941 */ /* 0x000fea0003800200 */
.L_x_10529:
        /* <DEDUP_REMOVED lines=34> */
.L_x_10533:
[----:B------:R-:W-:Y:S01]  /*17a0*/  IMAD.MOV.U32 R26, RZ, RZ, R36 ;  /* 0x000000ffff1a7224 */ /* 0x000fe200078e0024 */
[----:B------:R-:W-:Y:S01]  /*17b0*/  MOV R11, R37 ;  /* 0x00000025000b7202 */ /* 0x000fe20000000f00 */
[----:B------:R-:W-:Y:S01]  /*17c0*/  IMAD.MOV.U32 R10, RZ, RZ, R20 ;  /* 0x000000ffff0a7224 */ /* 0x000fe200078e0014 */
[----:B------:R-:W-:Y:S02]  /*17d0*/  MOV R9, R21 ;  /* 0x0000001500097202 */ /* 0x000fe40000000f00 */
[----:B------:R-:W-:-:S07]  /*17e0*/  MOV R8, 0x1800 ;  /* 0x0000180000087802 */ /* 0x000fce0000000f00 */
[----:B------:R-:W-:Y:S05]  /*17f0*/  CALL.REL.NOINC `($__internal_214_$__cuda_sm20_div_s64) ;  /* 0x0000005000c47944 */ /* 0x000fea0003c00000 */
        /* <DEDUP_REMOVED lines=11> */
.L_x_10534:
[----:B------:R-:W-:Y:S05]  /*18b0*/  BSYNC.RECONVERGENT B1 ;  /* 0x0000000000017941 */ /* 0x000fea0003800200 */
.L_x_10532:
        /* <DEDUP_REMOVED lines=35> */
.L_x_10536:
[----:B------:R-:W-:Y:S01]  /*1af0*/  IMAD.MOV.U32 R26, RZ, RZ, R18 ;  /* 0x000000ffff1a7224 */ /* 0x000fe200078e0012 */
[----:B------:R-:W-:Y:S01]  /*1b00*/  MOV R11, R19 ;  /* 0x00000013000b7202 */ /* 0x000fe20000000f00 */
[----:B------:R-:W-:Y:S01]  /*1b10*/  IMAD.MOV.U32 R10, RZ, RZ, R20 ;  /* 0x000000ffff0a7224 */ /* 0x000fe200078e0014 */
[----:B------:R-:W-:Y:S02]  /*1b20*/  MOV R9, R21 ;  /* 0x0000001500097202 */ /* 0x000fe40000000f00 */
[----:B------:R-:W-:-:S07]  /*1b30*/  MOV R8, 0x1b50 ;  /* 0x00001b5000087802 */ /* 0x000fce0000000f00 */
[----:B------:R-:W-:Y:S05]  /*1b40*/  CALL.REL.NOINC `($__internal_214_$__cuda_sm20_div_s64) ;  /* 0x0000004c00f07944 */ /* 0x000fea0003c00000 */
        /* <DEDUP_REMOVED lines=11> */
.L_x_10537:
[----:B------:R-:W-:Y:S05]  /*1c00*/  BSYNC.RECONVERGENT B1 ;  /* 0x0000000000017941 */ /* 0x000fea0003800200 */
.L_x_10535:
        /* <DEDUP_REMOVED lines=9> */
.L_x_10513:
        /* <DEDUP_REMOVED lines=36> */
.L_x_10541:
[----:B------:R-:W-:Y:S01]  /*1ee0*/  MOV R26, R4 ;  /* 0x00000004001a7202 */ /* 0x000fe20000000f00 */
[----:B------:R-:W-:Y:S01]  /*1ef0*/  IMAD.MOV.U32 R11, RZ, RZ, R5 ;  /* 0x000000ffff0b7224 */ /* 0x000fe200078e0005 */
[----:B------:R-:W-:Y:S01]  /*1f00*/  MOV R10, R6 ;  /* 0x00000006000a7202 */ /* 0x000fe20000000f00 */
[----:B------:R-:W-:Y:S01]  /*1f10*/  IMAD.MOV.U32 R9, RZ, RZ, R7 ;  /* 0x000000ffff097224 */ /* 0x000fe200078e0007 */
[----:B------:R-:W-:-:S07]  /*1f20*/  MOV R8, 0x1f40 ;  /* 0x00001f4000087802 */ /* 0x000fce0000000f00 */
[----:B------:R-:W-:Y:S05]  /*1f30*/  CALL.REL.NOINC `($__internal_214_$__cuda_sm20_div_s64) ;  /* 0x0000004800f47944 */ /* 0x000fea0003c00000 */
        /* <DEDUP_REMOVED lines=9> */
.L_x_10542:
[----:B------:R-:W-:Y:S05]  /*1fd0*/  BSYNC.RECONVERGENT B1 ;  /* 0x0000000000017941 */ /* 0x000fea0003800200 */
.L_x_10540:
        /* <DEDUP_REMOVED lines=34> */
.L_x_10544:
        /* <DEDUP_REMOVED lines=14> */
.L_x_10545:
[----:B------:R-:W-:Y:S05]  /*22e0*/  BSYNC.RECONVERGENT B1 ;  /* 0x0000000000017941 */ /* 0x000fea0003800200 */
.L_x_10543:
        /* <DEDUP_REMOVED lines=36> */
.L_x_10547:
        /* <DEDUP_REMOVED lines=17> */
.L_x_10548:
[----:B------:R-:W-:Y:S05]  /*2640*/  BSYNC.RECONVERGENT B1 ;  /* 0x0000000000017941 */ /* 0x000fea0003800200 */
.L_x_10546:
        /* <DEDUP_REMOVED lines=35> */
.L_x_10550:
[----:B------:R-:W-:Y:S01]  /*2880*/  MOV R26, R16 ;  /* 0x00000010001a7202 */ /* 0x000fe20000000f00 */
[----:B------:R-:W-:Y:S01]  /*2890*/  IMAD.MOV.U32 R11, RZ, RZ, R17 ;  /* 0x000000ffff0b7224 */ /* 0x000fe200078e0011 */
[----:B------:R-:W-:Y:S01]  /*28a0*/  MOV R10, R14 ;  /* 0x0000000e000a7202 */ /* 0x000fe20000000f00 */
[----:B------:R-:W-:Y:S01]  /*28b0*/  IMAD.MOV.U32 R9, RZ, RZ, R15 ;  /* 0x000000ffff097224 */ /* 0x000fe200078e000f */
[----:B------:R-:W-:-:S07]  /*28c0*/  MOV R8, 0x28e0 ;  /* 0x000028e000087802 */ /* 0x000fce0000000f00 */
[----:B------:R-:W-:Y:S05]  /*28d0*/  CALL.REL.NOINC `($__internal_214_$__cuda_sm20_div_s64) ;  /* 0x00000040008c7944 */ /* 0x000fea0003c00000 */
        /* <DEDUP_REMOVED lines=10> */
.L_x_10551:
[----:B------:R-:W-:Y:S05]  /*2980*/  BSYNC.RECONVERGENT B1 ;  /* 0x0000000000017941 */ /* 0x000fea0003800200 */
.L_x_10549:
[----:B------:R-:W-:Y:S01]  /*2990*/  MOV R6, R20 ;  /* 0x0000001400067202 */ /* 0x000fe20000000f00 */
[----:B------:R-:W-:Y:S02]  /*29a0*/  IMAD R9, R9, R22, RZ ;  /* 0x0000001609097224 */ /* 0x000fe400078e02ff */
[----:B------:R-:W-:Y:S02]  /*29b0*/  VIADD R3, R3, 0xfffffffe ;  /* 0xfffffffe03037836 */ /* 0x000fe40000000000 */
[----:B------:R-:W-:-:S04]  /*29c0*/  IMAD.WIDE.U32 R20, R22, R8, R6 ;  /* 0x0000000816147225 */ /* 0x000fc800078e0006 */
[----:B------:R-:W-:-:S05]  /*29d0*/  IMAD R9, R23, R8, R9 ;  /* 0x0000000817097224 */ /* 0x000fca00078e0209 */
[----:B------:R-:W-:-:S07]  /*29e0*/  IADD3 R21, PT, PT, R21, R9, RZ ;  /* 0x0000000915157210 */ /* 0x000fce0007ffe0ff */
.L_x_10539:
        /* <DEDUP_REMOVED lines=31> */
.L_x_10553:
[----:B------:R-:W-:Y:S01]  /*2be0*/  IMAD.MOV.U32 R14, RZ, RZ, R4 ;  /* 0x000000ffff0e7224 */ /* 0x000fe200078e0004 */
[----:B------:R-:W-:Y:S01]  /*2bf0*/  MOV R23, R5 ;  /* 0x0000000500177202 */ /* 0x000fe20000000f00 */
[----:B------:R-:W-:Y:S01]  /*2c00*/  IMAD.MOV.U32 R22, RZ, RZ, R6 ;  /* 0x000000ffff167224 */ /* 0x000fe200078e0006 */
[----:B------:R-:W-:Y:S02]  /*2c10*/  MOV R15, R7 ;  /* 0x00000007000f7202 */ /* 0x000fe40000000f00 */
[----:B------:R-:W-:-:S07]  /*2c20*/  MOV R24, 0x2c40 ;  /* 0x00002c4000187802 */ /* 0x000fce0000000f00 */
[----:B------:R-:W-:Y:S05]  /*2c30*/  CALL.REL.NOINC `($__internal_215_$__cuda_sm20_rem_s64) ;  /* 0x0000004400007944 */ /* 0x000fea0003c00000 */
.L_x_10554:
[----:B------:R-:W-:Y:S05]  /*2c40*/  BSYNC.RECONVERGENT B1 ;  /* 0x0000000000017941 */ /* 0x000fea0003800200 */
.L_x_10552:
        /* <DEDUP_REMOVED lines=31> */
.L_x_10556:
[----:B------:R-:W-:Y:S01]  /*2e40*/  MOV R22, R6 ;  /* 0x0000000600167202 */ /* 0x000fe20000000f00 */
[----:B------:R-:W-:Y:S01]  /*2e50*/  IMAD.MOV.U32 R15, RZ, RZ, R7 ;  /* 0x000000ffff0f7224 */ /* 0x000fe200078e0007 */
[----:B------:R-:W-:Y:S01]  /*2e60*/  MOV R14, R18 ;  /* 0x00000012000e7202 */ /* 0x000fe20000000f00 */
[----:B------:R-:W-:Y:S01]  /*2e70*/  IMAD.MOV.U32 R23, RZ, RZ, R19 ;  /* 0x000000ffff177224 */ /* 0x000fe200078e0013 */
[----:B------:R-:W-:-:S07]  /*2e80*/  MOV R24, 0x2ea0 ;  /* 0x00002ea000187802 */ /* 0x000fce0000000f00 */
[----:B------:R-:W-:Y:S05]  /*2e90*/  CALL.REL.NOINC `($__internal_215_$__cuda_sm20_rem_s64) ;  /* 0x0000004000687944 */ /* 0x000fea0003c00000 */
[----:B------:R-:W-:Y:S01]  /*2ea0*/  MOV R6, R8 ;  /* 0x0000000800067202 */ /* 0x000fe20000000f00 */
[----:B------:R-:W-:-:S07]  /*2eb0*/  IMAD.MOV.U32 R7, RZ, RZ, R9 ;  /* 0x000000ffff077224 */ /* 0x000fce00078e0009 */
.L_x_10557:
[----:B------:R-:W-:Y:S05]  /*2ec0*/  BSYNC.RECONVERGENT B1 ;  /* 0x0000000000017941 */ /* 0x000fea0003800200 */
.L_x_10555:
[----:B------:R-:W-:Y:S02]  /*2ed0*/  IMAD R3, R7, R4, RZ ;  /* 0x0000000407037224 */ /* 0x000fe400078e02ff */
[----:B------:R-:W-:-:S04]  /*2ee0*/  IMAD.WIDE.U32 R20, R4, R6, R20 ;  /* 0x0000000604147225 */ /* 0x000fc800078e0014 */
[----:B------:R-:W-:-:S05]  /*2ef0*/  IMAD R3, R5, R6, R3 ;  /* 0x0000000605037224 */ /* 0x000fca00078e0203 */
[----:B------:R-:W-:-:S07]  /*2f00*/  IADD3 R21, PT, PT, R21, R3, RZ ;  /* 0x0000000315157210 */ /* 0x000fce0007ffe0ff */
.L_x_10512:
        /* <DEDUP_REMOVED lines=12> */
.L_x_10559:
[----:B------:R-:W-:Y:S05]  /*2fd0*/  BSYNC.RECONVERGENT B1 ;  /* 0x0000000000017941 */ /* 0x000fea0003800200 */
.L_x_10558:
[----:B------:R-:W-:-:S05]  /*2fe0*/  SEL R3, RZ, 0x1, !P0 ;  /* 0x00000001ff037807 */ /* 0x000fca0004000000 */
[----:B------:R1:W-:Y:S01]  /*2ff0*/  STS.U8 [R0+UR4], R3 ;  /* 0x0000000300007988 */ /* 0x0003e20008000004 */
[----:B------:R-:W-:Y:S05]  /*3000*/  BRA `(.L_x_10560) ;  /* 0x0000003400a87947 */ /* 0x000fea0003800000 */
.L_x_10511:
        /* <DEDUP_REMOVED lines=20> */
.L_x_10587:
        /* <DEDUP_REMOVED lines=33> */
.L_x_10564:
[----:B------:R-:W-:Y:S01]  /*3360*/  MOV R26, R14 ;  /* 0x0000000e001a7202 */ /* 0x000fe20000000f00 */
[----:B------:R-:W-:Y:S01]  /*3370*/  IMAD.MOV.U32 R11, RZ, RZ, R13 ;  /* 0x000000ffff0b7224 */ /* 0x000fe200078e000d */
[----:B------:R-:W-:Y:S01]  /*3380*/  MOV R10, R34 ;  /* 0x00000022000a7202 */ /* 0x000fe20000000f00 */
[----:B------:R-:W-:Y:S01]  /*3390*/  IMAD.MOV.U32 R9, RZ, RZ, R35 ;  /* 0x000000ffff097224 */ /* 0x000fe200078e0023 */
[----:B------:R-:W-:-:S07]  /*33a0*/  MOV R8, 0x33c0 ;  /* 0x000033c000087802 */ /* 0x000fce0000000f00 */
[----:B-123--:R-:W-:Y:S05]  /*33b0*/  CALL.REL.NOINC `($__internal_214_$__cuda_sm20_div_s64) ;  /* 0x0000003400d47944 */ /* 0x00efea0003c00000 */
        /* <DEDUP_REMOVED lines=10> */
.L_x_10565:
[----:B------:R-:W-:Y:S05]  /*3460*/  BSYNC.RECONVERGENT B1 ;  /* 0x0000000000017941 */ /* 0x000fea0003800200 */
.L_x_10563:
        /* <DEDUP_REMOVED lines=37> */
.L_x_10567:
[----:B------:R-:W-:Y:S01]  /*36c0*/  IMAD.MOV.U32 R26, RZ, RZ, R34 ;  /* 0x000000ffff1a7224 */ /* 0x000fe200078e0022 */
[----:B------:R-:W-:Y:S01]  /*36d0*/  MOV R11, R35 ;  /* 0x00000023000b7202 */ /* 0x000fe20000000f00 */
[----:B------:R-:W-:Y:S01]  /*36e0*/  IMAD.MOV.U32 R10, RZ, RZ, R36 ;  /* 0x000000ffff0a7224 */ /* 0x000fe200078e0024 */
[----:B------:R-:W-:Y:S02]  /*36f0*/  MOV R9, R37 ;  /* 0x0000002500097202 */ /* 0x000fe40000000f00 */
[----:B------:R-:W-:-:S07]  /*3700*/  MOV R8, 0x3720 ;  /* 0x0000372000087802 */ /* 0x000fce0000000f00 */
[----:B-1----:R-:W-:Y:S05]  /*3710*/  CALL.REL.NOINC `($__internal_214_$__cuda_sm20_div_s64) ;  /* 0x0000003000fc7944 */ /* 0x002fea0003c00000 */
        /* <DEDUP_REMOVED lines=11> */
.L_x_10568:
[----:B------:R-:W-:Y:S05]  /*37d0*/  BSYNC.RECONVERGENT B1 ;  /* 0x0000000000017941 */ /* 0x000fea0003800200 */
.L_x_10566:
        /* <DEDUP_REMOVED lines=38> */
.L_x_10570:
[----:B------:R-:W-:Y:S01]  /*3a40*/  MOV R26, R34 ;  /* 0x00000022001a7202 */ /* 0x000fe20000000f00 */
[----:B------:R-:W-:Y:S01]  /*3a50*/  IMAD.MOV.U32 R11, RZ, RZ, R35 ;  /* 0x000000ffff0b7224 */ /* 0x000fe200078e0023 */
[----:B------:R-:W-:Y:S01]  /*3a60*/  MOV R10, R36 ;  /* 0x00000024000a7202 */ /* 0x000fe20000000f00 */
[----:B------:R-:W-:Y:S01]  /*3a70*/  IMAD.MOV.U32 R9, RZ, RZ, R37 ;  /* 0x000000ffff097224 */ /* 0x000fe200078e0025 */
[----:B------:R-:W-:-:S07]  /*3a80*/  MOV R8, 0x3aa0 ;  /* 0x00003aa000087802 */ /* 0x000fce0000000f00 */
[----:B-1----:R-:W-:Y:S05]  /*3a90*/  CALL.REL.NOINC `($__internal_214_$__cuda_sm20_div_s64) ;  /* 0x00000030001c7944 */ /* 0x002fea0003c00000 */
        /* <DEDUP_REMOVED lines=11> */
.L_x_10571:
[----:B------:R-:W-:Y:S05]  /*3b50*/  BSYNC.RECONVERGENT B1 ;  /* 0x0000000000017941 */ /* 0x000fea0003800200 */
.L_x_10569:
        /* <DEDUP_REMOVED lines=37> */
.L_x_10573:
        /* <DEDUP_REMOVED lines=17> */
.L_x_10574:
[----:B------:R-:W-:Y:S05]  /*3ec0*/  BSYNC.RECONVERGENT B1 ;  /* 0x0000000000017941 */ /* 0x000fea0003800200 */
.L_x_10572:
        /* <DEDUP_REMOVED lines=38> */
.L_x_10576:
        /* <DEDUP_REMOVED lines=17> */
.L_x_10577:
[----:B------:R-:W-:Y:S05]  /*4240*/  BSYNC.RECONVERGENT B1 ;  /* 0x0000000000017941 */ /* 0x000fea0003800200 */
.L_x_10575:
        /* <DEDUP_REMOVED lines=38> */
.L_x_10579:
        /* <DEDUP_REMOVED lines=17> */
.L_x_10580:
[----:B------:R-:W-:Y:S05]  /*45c0*/  BSYNC.RECONVERGENT B1 ;  /* 0x0000000000017941 */ /* 0x000fea0003800200 */
.L_x_10578:
        /* <DEDUP_REMOVED lines=37> */
.L_x_10582:
        /* <DEDUP_REMOVED lines=17> */
.L_x_10583:
[----:B------:R-:W-:Y:S05]  /*4930*/  BSYNC.RECONVERGENT B1 ;  /* 0x0000000000017941 */ /* 0x000fea0003800200 */
.L_x_10581:
        /* <DEDUP_REMOVED lines=37> */
.L_x_10585:
        /* <DEDUP_REMOVED lines=17> */
.L_x_10586:
[----:B------:R-:W-:Y:S05]  /*4ca0*/  BSYNC.RECONVERGENT B1 ;  /* 0x0000000000017941 */ /* 0x000fea0003800200 */
.L_x_10584:
        /* <DEDUP_REMOVED lines=12> */
.L_x_10562:
        /* <DEDUP_REMOVED lines=37> */
.L_x_10590:
        /* <DEDUP_REMOVED lines=16> */
.L_x_10591:
[----:B------:R-:W-:Y:S05]  /*50c0*/  BSYNC.RECONVERGENT B1 ;  /* 0x0000000000017941 */ /* 0x000fea0003800200 */
.L_x_10589:
        /* <DEDUP_REMOVED lines=38> */
.L_x_10593:
        /* <DEDUP_REMOVED lines=17> */
.L_x_10594:
[----:B------:R-:W-:Y:S05]  /*5440*/  BSYNC.RECONVERGENT B1 ;  /* 0x0000000000017941 */ /* 0x000fea0003800200 */
.L_x_10592:
        /* <DEDUP_REMOVED lines=40> */
.L_x_10596:
        /* <DEDUP_REMOVED lines=17> */
.L_x_10597:
[----:B------:R-:W-:Y:S05]  /*57e0*/  BSYNC.RECONVERGENT B1 ;  /* 0x0000000000017941 */ /* 0x000fea0003800200 */
.L_x_10595:
        /* <DEDUP_REMOVED lines=40> */
.L_x_10599:
[----:B------:R-:W-:Y:S01]  /*5a70*/  MOV R26, R12 ;  /* 0x0000000c001a7202 */ /* 0x000fe20000000f00 */
[----:B------:R-:W-:Y:S01]  /*5a80*/  IMAD.MOV.U32 R11, RZ, RZ, R13 ;  /* 0x000000ffff0b7224 */ /* 0x000fe200078e000d */
[----:B------:R-:W-:Y:S02]  /*5a90*/  MOV R10, R14 ;  /* 0x0000000e000a7202 */ /* 0x000fe40000000f00 */
[----:B------:R-:W-:Y:S02]  /*5aa0*/  MOV R9, R15 ;  /* 0x0000000f00097202 */ /* 0x000fe40000000f00 */
[----:B------:R-:W-:-:S07]  /*5ab0*/  MOV R8, 0x5ad0 ;  /* 0x00005ad000087802 */ /* 0x000fce0000000f00 */
[----:B------:R-:W-:Y:S05]  /*5ac0*/  CALL.REL.NOINC `($__internal_214_$__cuda_sm20_div_s64) ;  /* 0x0000001000107944 */ /* 0x000fea0003c00000 */
        /* <DEDUP_REMOVED lines=11> */
.L_x_10600:
[----:B------:R-:W-:Y:S05]  /*5b80*/  BSYNC.RECONVERGENT B1 ;  /* 0x0000000000017941 */ /* 0x000fea0003800200 */
.L_x_10598:
        /* <DEDUP_REMOVED lines=9> */
.L_x_10588:
        /* <DEDUP_REMOVED lines=35> */
.L_x_10603:
        /* <DEDUP_REMOVED lines=16> */
.L_x_10604:
[----:B------:R-:W-:Y:S05]  /*5f50*/  BSYNC.RECONVERGENT B1 ;  /* 0x0000000000017941 */ /* 0x000fea0003800200 */
.L_x_10602:
        /* <DEDUP_REMOVED lines=39> */
.L_x_10606:
[----:B------:R-:W-:Y:S01]  /*61d0*/  MOV R26, R14 ;  /* 0x0000000e001a7202 */ /* 0x000fe20000000f00 */
[----:B------:R-:W-:Y:S01]  /*61e0*/  IMAD.MOV.U32 R11, RZ, RZ, R15 ;  /* 0x000000ffff0b7224 */ /* 0x000fe200078e000f */
[----:B------:R-:W-:Y:S02]  /*61f0*/  MOV R10, R12 ;  /* 0x0000000c000a7202 */ /* 0x000fe40000000f00 */
[----:B------:R-:W-:Y:S02]  /*6200*/  MOV R9, R13 ;  /* 0x0000000d00097202 */ /* 0x000fe40000000f00 */
[----:B------:R-:W-:-:S07]  /*6210*/  MOV R8, 0x6230 ;  /* 0x0000623000087802 */ /* 0x000fce0000000f00 */
[----:B------:R-:W-:Y:S05]  /*6220*/  CALL.REL.NOINC `($__internal_214_$__cuda_sm20_div_s64) ;  /* 0x0000000800387944 */ /* 0x000fea0003c00000 */
        /* <DEDUP_REMOVED lines=11> */
.L_x_10607:
[----:B------:R-:W-:Y:S05]  /*62e0*/  BSYNC.RECONVERGENT B1 ;  /* 0x0000000000017941 */ /* 0x000fea0003800200 */
.L_x_10605:
        /* <DEDUP_REMOVED lines=9> */
.L_x_10601:
        /* <DEDUP_REMOVED lines=31> */
.L_x_10609:
[----:B------:R-:W-:Y:S01]  /*6570*/  IMAD.MOV.U32 R15, RZ, RZ, R23 ;  /* 0x000000ffff0f7224 */ /* 0x000fe200078e0017 */
[----:B------:R-:W-:Y:S02]  /*6580*/  MOV R23, R13 ;  /* 0x0000000d00177202 */ /* 0x000fe40000000f00 */
[----:B------:R-:W-:-:S07]  /*6590*/  MOV R24, 0x65b0 ;  /* 0x000065b000187802 */ /* 0x000fce0000000f00 */
[----:B------:R-:W-:Y:S05]  /*65a0*/  CALL.REL.NOINC `($__internal_215_$__cuda_sm20_rem_s64) ;  /* 0x0000000800a47944 */ /* 0x000fea0003c00000 */
.L_x_10610:
[----:B------:R-:W-:Y:S05]  /*65b0*/  BSYNC.RECONVERGENT B1 ;  /* 0x0000000000017941 */ /* 0x000fea0003800200 */
.L_x_10608:
[----:B------:R-:W0:Y:S02]  /*65c0*/  LDC.64 R10, c[0x0][0x398] ;  /* 0x0000e600ff0a7b82 */ /* 0x000e240000000a00 */
[----:B0-----:R-:W-:-:S06]  /*65d0*/  IMAD.WIDE.U32 R6, R7, 0x8, R10 ;  /* 0x0000000807067825 */ /* 0x001fcc00078e000a */
[----:B------:R-:W2:Y:S02]  /*65e0*/  LDG.E.64 R6, desc[UR8][R6.64] ;  /* 0x0000000806067981 */ /* 0x000ea4000c1e1b00 */
[-C--:B--2---:R-:W-:Y:S02]  /*65f0*/  IMAD R3, R7, R8.reuse, RZ ;  /* 0x0000000807037224 */ /* 0x084fe400078e02ff */
[----:B------:R-:W-:-:S04]  /*6600*/  IMAD.WIDE.U32 R4, R6, R8, R4 ;  /* 0x0000000806047225 */ /* 0x000fc800078e0004 */
[----:B------:R-:W-:-:S05]  /*6610*/  IMAD R3, R6, R9, R3 ;  /* 0x0000000906037224 */ /* 0x000fca00078e0203 */
[----:B------:R-:W-:-:S07]  /*6620*/  IADD3 R5, PT, PT, R5, R3, RZ ;  /* 0x0000000305057210 */ /* 0x000fce0007ffe0ff */
.L_x_10561:
        /* <DEDUP_REMOVED lines=8> */
.L_x_10560:
[----:B------:R-:W-:Y:S05]  /*66b0*/  BSYNC.RECONVERGENT B0 ;  /* 0x0000000000007941 */ /* 0x000fea0003800200 */
.L_x_10510:
[----:B------:R-:W-:Y:S01]  /*66c0*/  BAR.SYNC.DEFER_BLOCKING 0x0 ;  /* 0x0000000000007b1d */ /* 0x000fe20000010000 */
[----:B------:R-:W-:-:S09]  /*66d0*/  UISETP.GE.U32.AND UP0, UPT, UR5, 0x42, UPT ;  /* 0x000000420500788c */ /* 0x000fd2000bf06070 */
[----:B------:R-:W-:Y:S05]  /*66e0*/  BRA.U !UP0, `(.L_x_10611) ;  /* 0x00000001083c7547 */ /* 0x000fea000b800000 */
.L_x_10614:
[----:B------:R-:W-:Y:S01]  /*66f0*/  USHF.R.U32.HI UR6, URZ, 0x1, UR5 ;  /* 0x00000001ff067899 */ /* 0x000fe20008011605 */
[----:B------:R-:W-:Y:S05]  /*6700*/  BSSY.RECONVERGENT B0, `(.L_x_10612) ;  /* 0x0000009000007945 */ /* 0x000fea0003800200 */
[----:B------:R-:W-:-:S13]  /*6710*/  ISETP.GE.U32.AND P0, PT, R0, UR6, PT ;  /* 0x0000000600007c0c */ /* 0x000fda000bf06070 */
[----:B--2---:R-:W-:Y:S05]  /*6720*/  @P0 BRA `(.L_x_10613) ;  /* 0x0000000000180947 */ /* 0x004fea0003800000 */
[----:B01----:R-:W0:Y:S02]  /*6730*/  LDS.U8 R3, [R0+UR4] ;  /* 0x0000000400037984 */ /* 0x003e240008000000 */
[----:B0-----:R-:W-:-:S13]  /*6740*/  ISETP.NE.AND P0, PT, R3, RZ, PT ;  /* 0x000000ff0300720c */ /* 0x001fda0003f05270 */
[----:B------:R-:W0:Y:S02]  /*6750*/  @!P0 LDS.U8 R3, [R2+UR6] ;  /* 0x0000000602038984 */ /* 0x000e240008000000 */
[----:B0-----:R-:W-:-:S04]  /*6760*/  ISETP.NE.OR P0, PT, R3, RZ, P0 ;  /* 0x000000ff0300720c */ /* 0x001fc80000705670 */
[----:B------:R-:W-:-:S05]  /*6770*/  SEL R3, RZ, 0x1, !P0 ;  /* 0x00000001ff037807 */ /* 0x000fca0004000000 */
[----:B------:R2:W-:Y:S04]  /*6780*/  STS.U8 [R0+UR4], R3 ;  /* 0x0000000300007988 */ /* 0x0005e80008000004 */
.L_x_10613:
[----:B------:R-:W-:Y:S05]  /*6790*/  BSYNC.RECONVERGENT B0 ;  /* 0x0000000000007941 */ /* 0x000fea0003800200 */
.L_x_10612:
[----:B------:R-:W-:Y:S01]  /*67a0*/  BAR.SYNC.DEFER_BLOCKING 0x0 ;  /* 0x0000000000007b1d */ /* 0x000fe20000010000 */
[----:B------:R-:W-:-:S05]  /*67b0*/  UISETP.GT.U32.AND UP0, UPT, UR5, 0x83, UPT ;  /* 0x000000830500788c */ /* 0x000fca000bf04070 */
[----:B------:R-:W-:-:S04]  /*67c0*/  UMOV UR5, UR6 ;  /* 0x0000000600057c82 */ /* 0x000fc80008000000 */
[----:B------:R-:W-:Y:S05]  /*67d0*/  BRA.U UP0, `(.L_x_10614) ;  /* 0xfffffffd00c47547 */ /* 0x000fea000b83ffff */
.L_x_10611:
[----:B------:R-:W-:-:S13]  /*67e0*/  ISETP.GT.U32.AND P0, PT, R0, 0x1f, PT ;  /* 0x0000001f0000780c */ /* 0x000fda0003f04070 */
[----:B------:R-:W-:Y:S05]  /*67f0*/  @P0 EXIT ;  /* 0x000000000000094d */ /* 0x000fea0003800000 */
[----:B------:R-:W3:Y:S01]  /*6800*/  LDS.U8 R2, [R0+UR4] ;  /* 0x0000000400027984 */ /* 0x000ee20008000000 */
[----:B------:R-:W-:Y:S02]  /*6810*/  ISETP.NE.AND P1, PT, R0, RZ, PT ;  /* 0x000000ff0000720c */ /* 0x000fe40003f25270 */
[----:B---3--:R-:W-:-:S13]  /*6820*/  ISETP.NE.AND P0, PT, R2, RZ, PT ;  /* 0x000000ff0200720c */ /* 0x008fda0003f05270 */
[----:B------:R-:W3:Y:S02]  /*6830*/  @!P0 LDS.U8 R2, [R0+UR4+0x20] ;  /* 0x0000200400028984 */ /* 0x000ee40008000000 */
[----:B---3--:R-:W-:-:S04]  /*6840*/  ISETP.NE.OR P0, PT, R2, RZ, P0 ;  /* 0x000000ff0200720c */ /* 0x008fc80000705670 */
[----:B012---:R-:W-:-:S05]  /*6850*/  SEL R3, RZ, 0x1, !P0 ;  /* 0x00000001ff037807 */ /* 0x007fca0004000000 */
        /* <DEDUP_REMOVED lines=43> */
        .weak           $__internal_214_$__cuda_sm20_div_s64
        .type           $__internal_214_$__cuda_sm20_div_s64,@function
        .size           $__internal_214_$__cuda_sm20_div_s64,($__internal_215_$__cuda_sm20_rem_s64 - $__internal_214_$__cuda_sm20_div_s64)
$__internal_214_$__cuda_sm20_div_s64:
        /* <DEDUP_REMOVED lines=82> */
[----:B------:R-:W-:Y:S06]  /*7030*/  RET.REL.NODEC R8 `(uncontiguous_any_bf16) ;  /* 0xffffff8c08f07950 */ /* 0x000fec0003c3ffff */
        .weak           $__internal_215_$__cuda_sm20_rem_s64
        .type           $__internal_215_$__cuda_sm20_rem_s64,@function
        .size           $__internal_215_$__cuda_sm20_rem_s64,(.L_x_30531 - $__internal_215_$__cuda_sm20_rem_s64)
$__internal_215_$__cuda_sm20_rem_s64:
        /* <DEDUP_REMOVED lines=76> */
[----:B------:R-:W-:Y:S06]  /*7500*/  RET.REL.NODEC R24 `(uncontiguous_any_bf16) ;  /* 0xffffff8818bc7950 */ /* 0x000fec0003c3ffff */
.L_x_10615:
        /* <DEDUP_REMOVED lines=15> */
.L_x_30531:


//--------------------- .text.contiguous_cumulate_any_bf16 --------------------------
	.section	.text.contiguous_cumulate_any_bf16,"ax",@progbits
	.align	128
        .global         contiguous_cumulate_any_bf16
        .type           contiguous_cumulate_any_bf16,@function
        .size           contiguous_cumulate_any_bf16,(.L_x_31166 - contiguous_cumulate_any_bf16)
        .other          contiguous_cumulate_any_bf16,@"STO_CUDA_ENTRY STV_DEFAULT"
contiguous_cumulate_any_bf16:
.text.contiguous_cumulate_any_bf16:
        /* <DEDUP_REMOVED lines=16> */
[----:B------:R1:W-:Y:S02]  /*0100*/  STS.U8 [R0+UR4], RZ ;  /* 0x000000ff00007988 */ /* 0x0003e40008000004 */
        /* <DEDUP_REMOVED lines=9> */
[----:B------:R-:W-:Y:S05]  /*01a0*/  @P1 BRA `(.L_x_10619) ;  /* 0x0000000000101947 */ /* 0x000fea0003800000 */
[----:B------:R-:W-:-:S05]  /*01b0*/  IADD3 R2, P0, PT, R5, R6, RZ ;  /* 0x0000000605027210 */ /* 0x000fca0007f1e0ff */
[----:B------:R-:W-:-:S05]  /*01c0*/  IMAD.X R3, RZ, RZ, R7, P0 ;  /* 0x000000ffff037224 */ /* 0x000fca00000e0607 */
[----:B------:R-:W2:Y:S02]  /*01d0*/  LDG.E.U8 R2, desc[UR8][R2.64] ;  /* 0x0000000802027981 */ /* 0x000ea4000c1e1100 */
[----:B--2---:R-:W-:-:S13]  /*01e0*/  ISETP.NE.AND P0, PT, R2, RZ, PT ;  /* 0x000000ff0200720c */ /* 0x004fda0003f05270 */
.L_x_10619:
[----:B------:R-:W-:Y:S05]  /*01f0*/  BSYNC.RECONVERGENT B1 ;  /* 0x0000000000017941 */ /* 0x000fea0003800200 */
.L_x_10618:
[----:B------:R-:W-:-:S05]  /*0200*/  SEL R3, RZ, 0x1, !P0 ;  /* 0x00000001ff037807 */ /* 0x000fca0004000000 */
[----:B------:R0:W-:Y:S01]  /*0210*/  STS.U8 [R0+UR4], R3 ;  /* 0x0000000300007988 */ /* 0x0001e20008000004 */
[----:B------:R-:W-:Y:S05]  /*0220*/  BRA `(.L_x_10620) ;  /* 0x0000000000207947 */ /* 0x000fea0003800000 */
.L_x_10617:
        /* <DEDUP_REMOVED lines=8> */
.L_x_10620:
[----:B------:R-:W-:Y:S05]  /*02b0*/  BSYNC.RECONVERGENT B0 ;  /* 0x0000000000007941 */ /* 0x000fea0003800200 */
.L_x_10616:
[----:B------:R-:W-:Y:S01]  /*02c0*/  BAR.SYNC.DEFER_BLOCKING 0x0 ;  /* 0x0000000000007b1d */ /* 0x000fe20000010000 */
[----:B------:R-:W-:-:S09]  /*02d0*/  UISETP.GE.U32.AND UP0, UPT, UR5, 0x42, UPT ;  /* 0x000000420500788c */ /* 0x000fd2000bf06070 */
[----:B------:R-:W-:Y:S05]  /*02e0*/  BRA.U !UP0, `(.L_x_10621) ;  /* 0x00000001083c7547 */ /* 0x000fea000b800000 */
.L_x_10624:
[----:B------:R-:W-:Y:S01]  /*02f0*/  USHF.R.U32.HI UR6, URZ, 0x1, UR5 ;  /* 0x00000001ff067899 */ /* 0x000fe20008011605 */
[----:B------:R-:W-:Y:S05]  /*0300*/  BSSY.RECONVERGENT B0, `(.L_x_10622) ;  /* 0x0000009000007945 */ /* 0x000fea0003800200 */
[----:B------:R-:W-:-:S13]  /*0310*/  ISETP.GE.U32.AND P0, PT, R0, UR6, PT ;  /* 0x0000000600007c0c */ /* 0x000fda000bf06070 */
[----:B--2---:R-:W-:Y:S05]  /*0320*/  @P0 BRA `(.L_x_10623) ;  /* 0x0000000000180947 */ /* 0x004fea0003800000 */
[----:B------:R-:W2:Y:S02]  /*0330*/  LDS.U8 R2, [R0+UR4] ;  /* 0x0000000400027984 */ /* 0x000ea40008000000 */
[----:B--2---:R-:W-:-:S13]  /*0340*/  ISETP.NE.AND P0, PT, R2, RZ, PT ;  /* 0x000000ff0200720c */ /* 0x004fda0003f05270 */
[----:B------:R-:W2:Y:S02]  /*0350*/  @!P0 LDS.U8 R2, [R4+UR6] ;  /* 0x0000000604028984 */ /* 0x000ea40008000000 */
[----:B--2---:R-:W-:-:S04]  /*0360*/  ISETP.NE.OR P0, PT, R2, RZ, P0 ;  /* 0x000000ff0200720c */ /* 0x004fc80000705670 */
[----:B01----:R-:W-:-:S05]  /*0370*/  SEL R3, RZ, 0x1, !P0 ;  /* 0x00000001ff037807 */ /* 0x003fca0004000000 */
[----:B------:R2:W-:Y:S04]  /*0380*/  STS.U8 [R0+UR4], R3 ;  /* 0x0000000300007988 */ /* 0x0005e80008000004 */
.L_x_10623:
[----:B------:R-:W-:Y:S05]  /*0390*/  BSYNC.RECONVERGENT B0 ;  /* 0x0000000000007941 */ /* 0x000fea0003800200 */
.L_x_10622:
[----:B------:R-:W-:Y:S01]  /*03a0*/  BAR.SYNC.DEFER_BLOCKING 0x0 ;  /* 0x0000000000007b1d */ /* 0x000fe20000010000 */
[----:B------:R-:W-:-:S05]  /*03b0*/  UISETP.GT.U32.AND UP0, UPT, UR5, 0x83, UPT ;  /* 0x000000830500788c */ /* 0x000fca000bf04070 */
[----:B------:R-:W-:-:S04]  /*03c0*/  UMOV UR5, UR6 ;  /* 0x0000000600057c82 */ /* 0x000fc80008000000 */
[----:B------:R-:W-:Y:S05]  /*03d0*/  BRA.U UP0, `(.L_x_10624) ;  /* 0xfffffffd00c47547 */ /* 0x000fea000b83ffff */
.L_x_10621:
        /* <DEDUP_REMOVED lines=51> */
.L_x_10625:
        /* <DEDUP_REMOVED lines=15> */
.L_x_31166:


//--------------------- .text.contiguous_any_bf16 --------------------------
	.section	.text.contiguous_any_bf16,"ax",@progbits
	.align	128
        .global         contiguous_any_bf16
        .type           contiguous_any_bf16,@function
        .size           contiguous_any_bf16,(.L_x_31167 - contiguous_any_bf16)
        .other          contiguous_any_bf16,@"STO_CUDA_ENTRY STV_DEFAULT"
contiguous_any_bf16:
.text.contiguous_any_bf16:
        /* <DEDUP_REMOVED lines=25> */
[----:B------:R-:W-:Y:S05]  /*0190*/  @P1 BRA `(.L_x_10629) ;  /* 0x0000000000141947 */ /* 0x000fea0003800000 */
[----:B------:R-:W0:Y:S02]  /*01a0*/  LDCU.64 UR12, c[0x0][0x388] ;  /* 0x00007100ff0c77ac */ /* 0x000e240008000a00 */
[----:B0-----:R-:W-:-:S04]  /*01b0*/  LEA R2, P0, R6, UR12, 0x1 ;  /* 0x0000000c06027c11 */ /* 0x001fc8000f8008ff */
[----:B------:R-:W-:-:S05]  /*01c0*/  LEA.HI.X R3, R6, UR13, RZ, 0x1, P0 ;  /* 0x0000000d06037c11 */ /* 0x000fca00080f0cff */
[----:B------:R-:W2:Y:S02]  /*01d0*/  LDG.E.U16 R2, desc[UR8][R2.64] ;  /* 0x0000000802027981 */ /* 0x000ea4000c1e1500 */
[----:B--2---:R-:W-:-:S13]  /*01e0*/  LOP3.LUT P0, RZ, R2, 0x7fff, RZ, 0xc0, !PT ;  /* 0x00007fff02ff7812 */ /* 0x004fda000780c0ff */
.L_x_10629:
[----:B------:R-:W-:Y:S05]  /*01f0*/  BSYNC.RECONVERGENT B1 ;  /* 0x0000000000017941 */ /* 0x000fea0003800200 */
.L_x_10628:
[----:B------:R-:W-:-:S05]  /*0200*/  SEL R3, RZ, 0x1, !P0 ;  /* 0x00000001ff037807 */ /* 0x000fca0004000000 */
[----:B------:R0:W-:Y:S01]  /*0210*/  STS.U8 [R0+UR4], R3 ;  /* 0x0000000300007988 */ /* 0x0001e20008000004 */
[----:B------:R-:W-:Y:S05]  /*0220*/  BRA `(.L_x_10630) ;  /* 0x00000000002c7947 */ /* 0x000fea0003800000 */
.L_x_10627:
        /* <DEDUP_REMOVED lines=11> */
.L_x_10630:
[----:B------:R-:W-:Y:S05]  /*02e0*/  BSYNC.RECONVERGENT B0 ;  /* 0x0000000000007941 */ /* 0x000fea0003800200 */
.L_x_10626:
[----:B------:R-:W-:Y:S01]  /*02f0*/  BAR.SYNC.DEFER_BLOCKING 0x0 ;  /* 0x0000000000007b1d */ /* 0x000fe20000010000 */
[----:B------:R-:W-:-:S09]  /*0300*/  UISETP.GE.U32.AND UP0, UPT, UR5, 0x42, UPT ;  /* 0x000000420500788c */ /* 0x000fd2000bf06070 */
[----:B------:R-:W-:Y:S05]  /*0310*/  BRA.U !UP0, `(.L_x_10631) ;  /* 0x00000001083c7547 */ /* 0x000fea000b800000 */
.L_x_10634:
        /* <DEDUP_REMOVED lines=8> */
[----:B0-----:R-:W-:-:S05]  /*03a0*/  SEL R3, RZ, 0x1, !P0 ;  /* 0x00000001ff037807 */ /* 0x001fca0004000000 */
[----:B------:R2:W-:Y:S04]  /*03b0*/  STS.U8 [R0+UR4], R3 ;  /* 0x0000000300007988 */ /* 0x0005e80008000004 */
.L_x_10633:
[----:B------:R-:W-:Y:S05]  /*03c0*/  BSYNC.RECONVERGENT B0 ;  /* 0x0000000000007941 */ /* 0x000fea0003800200 */
.L_x_10632:
[----:B------:R-:W-:Y:S01]  /*03d0*/  BAR.SYNC.DEFER_BLOCKING 0x0 ;  /* 0x0000000000007b1d */ /* 0x000fe20000010000 */
[----:B------:R-:W-:-:S05]  /*03e0*/  UISETP.GT.U32.AND UP0, UPT, UR5, 0x83, UPT ;  /* 0x000000830500788c */ /* 0x000fca000bf04070 */
[----:B------:R-:W-:-:S04]  /*03f0*/  UMOV UR5, UR6 ;  /* 0x0000000600057c82 */ /* 0x000fc80008000000 */
[----:B------:R-:W-:Y:S05]  /*0400*/  BRA.U UP0, `(.L_x_10634) ;  /* 0xfffffffd00c47547 */ /* 0x000fea000b83ffff */
.L_x_10631:
[----:B------:R-:W-:-:S13]  /*0410*/  ISETP.GT.U32.AND P0, PT, R0, 0x1f, PT ;  /* 0x0000001f0000780c */ /* 0x000fda0003f04070 */
[----:B------:R-:W-:Y:S05]  /*0420*/  @P0 EXIT ;  /* 0x000000000000094d */ /* 0x000fea0003800000 */
[----:B------:R-:W3:Y:S01]  /*0430*/  LDS.U8 R2, [R0+UR4] ;  /* 0x0000000400027984 */ /* 0x000ee20008000000 */
[----:B------:R-:W-:Y:S02]  /*0440*/  ISETP.NE.AND P1, PT, R0, RZ, PT ;  /* 0x000000ff0000720c */ /* 0x000fe40003f25270 */
[----:B---3--:R-:W-:-:S13]  /*0450*/  ISETP.NE.AND P0, PT, R2, RZ, PT ;  /* 0x000000ff0200720c */ /* 0x008fda0003f05270 */
[----:B------:R-:W3:Y:S02]  /*0460*/  @!P0 LDS.U8 R2, [R0+UR4+0x20] ;  /* 0x0000200400028984 */ /* 0x000ee40008000000 */
[----:B---3--:R-:W-:-:S04]  /*0470*/  ISETP.NE.OR P0, PT, R2, RZ, P0 ;  /* 0x000000ff0200720c */ /* 0x008fc80000705670 */
[----:B0-2---:R-:W-:-:S05]  /*0480*/  SEL R3, RZ, 0x1, !P0 ;  /* 0x00000001ff037807 */ /* 0x005fca0004000000 */
[----:B------:R-:W-:Y:S04]  /*0490*/  STS.U8 [R0+UR4], R3 ;  /* 0x0000000300007988 */ /* 0x000fe80008000004 */
[----:B------:R-:W0:Y:S02]  /*04a0*/  LDS.U8 R2, [R0+UR4] ;  /* 0x0000000400027984 */ /* 0x000e240008000000 */
[----:B0-----:R-:W-:-:S13]  /*04b0*/  ISETP.NE.AND P0, PT, R2, RZ, PT ;  /* 0x000000ff0200720c */ /* 0x001fda0003f05270 */
[----:B------:R-:W0:Y:S02]  /*04c0*/  @!P0 LDS.U8 R2, [R0+UR4+0x10] ;  /* 0x0000100400028984 */ /* 0x000e240008000000 */
[----:B0-----:R-:W-:-:S04]  /*04d0*/  ISETP.NE.OR P0, PT, R2, RZ, P0 ;  /* 0x000000ff0200720c */ /* 0x001fc80000705670 */
[----:B-1----:R-:W-:-:S05]  /*04e0*/  SEL R5, RZ, 0x1, !P0 ;  /* 0x00000001ff057807 */ /* 0x002fca0004000000 */
        /* <DEDUP_REMOVED lines=37> */
.L_x_10635:
        /* <DEDUP_REMOVED lines=12> */
.L_x_31167:


//--------------------- .text.contiguous_any33_f16 --------------------------
	.section	.text.contiguous_any33_f16,"ax",@progbits
	.align	128
        .global         contiguous_any33_f16
        .type           contiguous_any33_f16,@function
        .size           contiguous_any33_f16,(.L_x_31168 - contiguous_any33_f16)
        .other          contiguous_any33_f16,@"STO_CUDA_ENTRY STV_DEFAULT"
contiguous_any33_f16:
.text.contiguous_any33_f16:
        /* <DEDUP_REMOVED lines=47> */
.L_x_10640:
        /* <DEDUP_REMOVED lines=36> */
.L_x_10639:
[----:B------:R-:W-:Y:S05]  /*0530*/  BSYNC.RECONVERGENT B0 ;  /* 0x0000000000007941 */ /* 0x000fea0003800200 */
.L_x_10638:
[----:B------:R-:W-:Y:S01]  /*0540*/  UIADD3 UR4, UPT, UPT, UR4, 0x8, URZ ;  /* 0x0000000804047890 */ /* 0x000fe2000fffe0ff */
[----:B------:R-:W-:Y:S01]  /*0550*/  SEL R5, RZ, 0x1, !P0 ;  /* 0x00000001ff057807 */ /* 0x000fe20004000000 */
[----:B------:R-:W-:Y:S01]  /*0560*/  IMAD R10, R3, 0x8, R10 ;  /* 0x00000008030a7824 */ /* 0x000fe200078e020a */
[----:B------:R-:W-:Y:S09]  /*0570*/  @P1 BRA `(.L_x_10640) ;  /* 0xfffffffc005c1947 */ /* 0x000ff2000383ffff */
[----:B------:R-:W-:-:S12]  /*0580*/  UIADD3 UR4, UPT, UPT, UR4, 0x1, URZ ;  /* 0x0000000104047890 */ /* 0x000fd8000fffe0ff */
.L_x_10637:
        /* <DEDUP_REMOVED lines=23> */
.L_x_10644:
[----:B------:R-:W-:Y:S05]  /*0700*/  BSYNC.RECONVERGENT B0 ;  /* 0x0000000000007941 */ /* 0x000fea0003800200 */
.L_x_10643:
[----:B------:R-:W-:Y:S01]  /*0710*/  SEL R5, RZ, 0x1, !P0 ;  /* 0x00000001ff057807 */ /* 0x000fe20004000000 */
[----:B------:R-:W-:-:S12]  /*0720*/  UIADD3 UR4, UPT, UPT, UR4, 0x4, URZ ;  /* 0x0000000404047890 */ /* 0x000fd8000fffe0ff */
.L_x_10642:
        /* <DEDUP_REMOVED lines=14> */
.L_x_10647:
[----:B------:R-:W-:Y:S05]  /*0810*/  BSYNC.RECONVERGENT B0 ;  /* 0x0000000000007941 */ /* 0x000fea0003800200 */
.L_x_10646:
[----:B------:R-:W-:Y:S01]  /*0820*/  SEL R5, RZ, 0x1, !P0 ;  /* 0x00000001ff057807 */ /* 0x000fe20004000000 */
[----:B------:R-:W-:-:S12]  /*0830*/  UIADD3 UR4, UPT, UPT, UR4, 0x2, URZ ;  /* 0x0000000204047890 */ /* 0x000fd8000fffe0ff */
.L_x_10645:
        /* <DEDUP_REMOVED lines=8> */
.L_x_10641:
[----:B--2---:R1:W-:Y:S02]  /*08c0*/  STS.U8 [R0+UR5], R5 ;  /* 0x0000000500007988 */ /* 0x0043e40008000005 */
.L_x_10636:
        /* <DEDUP_REMOVED lines=9> */
.L_x_10648:
        /* <DEDUP_REMOVED lines=10> */
.L_x_31168:


//--------------------- .text.contiguous_any3_f16 --------------------------
	.section	.text.contiguous_any3_f16,"ax",@progbits
	.align	128
        .global         contiguous_any3_f16
        .type           contiguous_any3_f16,@function
        .size           contiguous_any3_f16,(.L_x_30533 - contiguous_any3_f16)
        .other          contiguous_any3_f16,@"STO_CUDA_ENTRY STV_DEFAULT"
contiguous_any3_f16:
.text.contiguous_any3_f16:
        /* <DEDUP_REMOVED lines=42> */
.L_x_10667:
        /* <DEDUP_REMOVED lines=27> */
.L_x_10651:
[----:B------:R-:W-:Y:S01]  /*0450*/  MOV R27, R32 ;  /* 0x00000020001b7202 */ /* 0x000fe20000000f00 */
[----:B------:R-:W-:Y:S01]  /*0460*/  IMAD.MOV.U32 R2, RZ, RZ, R34 ;  /* 0x000000ffff027224 */ /* 0x000fe200078e0022 */
[----:B------:R-:W-:Y:S02]  /*0470*/  MOV R0, R35 ;  /* 0x0000002300007202 */ /* 0x000fe40000000f00 */
[----:B------:R-:W-:-:S07]  /*0480*/  MOV R9, 0x4a0 ;  /* 0x000004a000097802 */ /* 0x000fce0000000f00 */
[----:B012-4-:R-:W-:Y:S05]  /*0490*/  CALL.REL.NOINC `($__internal_216_$__cuda_sm20_div_s64) ;  /* 0x0000003400207944 */ /* 0x017fea0003c00000 */
        /* <DEDUP_REMOVED lines=8> */
.L_x_10652:
        /* <DEDUP_REMOVED lines=33> */
.L_x_10653:
[----:B------:R-:W-:Y:S01]  /*0730*/  MOV R27, R31 ;  /* 0x0000001f001b7202 */ /* 0x000fe20000000f00 */
[----:B------:R-:W-:Y:S01]  /*0740*/  IMAD.MOV.U32 R2, RZ, RZ, R34 ;  /* 0x000000ffff027224 */ /* 0x000fe200078e0022 */
[----:B------:R-:W-:Y:S02]  /*0750*/  MOV R0, R35 ;  /* 0x0000002300007202 */ /* 0x000fe40000000f00 */
[----:B------:R-:W-:-:S07]  /*0760*/  MOV R9, 0x780 ;  /* 0x0000078000097802 */ /* 0x000fce0000000f00 */
[----:B0---4-:R-:W-:Y:S05]  /*0770*/  CALL.REL.NOINC `($__internal_216_$__cuda_sm20_div_s64) ;  /* 0x0000003000687944 */ /* 0x011fea0003c00000 */
        /* <DEDUP_REMOVED lines=9> */
.L_x_10654:
        /* <DEDUP_REMOVED lines=35> */
.L_x_10655:
[----:B------:R-:W-:Y:S01]  /*0a40*/  IMAD.MOV.U32 R27, RZ, RZ, R29 ;  /* 0x000000ffff1b7224 */ /* 0x000fe200078e001d */
[----:B------:R-:W-:Y:S01]  /*0a50*/  MOV R2, R32 ;  /* 0x0000002000027202 */ /* 0x000fe20000000f00 */
[----:B------:R-:W-:Y:S01]  /*0a60*/  IMAD.MOV.U32 R0, RZ, RZ, R33 ;  /* 0x000000ffff007224 */ /* 0x000fe200078e0021 */
[----:B------:R-:W-:-:S07]  /*0a70*/  MOV R9, 0xa90 ;  /* 0x00000a9000097802 */ /* 0x000fce0000000f00 */
[----:B0---4-:R-:W-:Y:S05]  /*0a80*/  CALL.REL.NOINC `($__internal_216_$__cuda_sm20_div_s64) ;  /* 0x0000002c00a47944 */ /* 0x011fea0003c00000 */
        /* <DEDUP_REMOVED lines=9> */
.L_x_10656:
        /* <DEDUP_REMOVED lines=33> */
.L_x_10657:
[----:B------:R-:W-:Y:S01]  /*0d30*/  MOV R27, R28 ;  /* 0x0000001c001b7202 */ /* 0x000fe20000000f00 */
[----:B------:R-:W-:Y:S01]  /*0d40*/  IMAD.MOV.U32 R2, RZ, RZ, R32 ;  /* 0x000000ffff027224 */ /* 0x000fe200078e0020 */
[----:B------:R-:W-:Y:S02]  /*0d50*/  MOV R0, R33 ;  /* 0x0000002100007202 */ /* 0x000fe40000000f00 */
[----:B------:R-:W-:-:S07]  /*0d60*/  MOV R9, 0xd80 ;  /* 0x00000d8000097802 */ /* 0x000fce0000000f00 */
[----:B0---4-:R-:W-:Y:S05]  /*0d70*/  CALL.REL.NOINC `($__internal_216_$__cuda_sm20_div_s64) ;  /* 0x0000002800e87944 */ /* 0x011fea0003c00000 */
        /* <DEDUP_REMOVED lines=8> */
.L_x_10658:
        /* <DEDUP_REMOVED lines=34> */
.L_x_10659:
        /* <DEDUP_REMOVED lines=14> */
.L_x_10660:
        /* <DEDUP_REMOVED lines=34> */
.L_x_10661:
        /* <DEDUP_REMOVED lines=14> */
.L_x_10662:
        /* <DEDUP_REMOVED lines=34> */
.L_x_10663:
        /* <DEDUP_REMOVED lines=14> */
.L_x_10664:
        /* <DEDUP_REMOVED lines=34> */
.L_x_10665:
        /* <DEDUP_REMOVED lines=14> */
.L_x_10666:
        /* <DEDUP_REMOVED lines=14> */
.L_x_10650:
        /* <DEDUP_REMOVED lines=33> */
.L_x_10669:
[----:B------:R-:W-:Y:S01]  /*1cf0*/  MOV R27, R32 ;  /* 0x00000020001b7202 */ /* 0x000fe20000000f00 */
[----:B------:R-:W-:Y:S01]  /*1d00*/  IMAD.MOV.U32 R2, RZ, RZ, R16 ;  /* 0x000000ffff027224 */ /* 0x000fe200078e0010 */
[----:B------:R-:W-:Y:S02]  /*1d10*/  MOV R0, R17 ;  /* 0x0000001100007202 */ /* 0x000fe40000000f00 */
[----:B------:R-:W-:-:S07]  /*1d20*/  MOV R9, 0x1d40 ;  /* 0x00001d4000097802 */ /* 0x000fce0000000f00 */
[----:B0-----:R-:W-:Y:S05]  /*1d30*/  CALL.REL.NOINC `($__internal_216_$__cuda_sm20_div_s64) ;  /* 0x0000001800f87944 */ /* 0x001fea0003c00000 */
        /* <DEDUP_REMOVED lines=8> */
.L_x_10670:
        /* <DEDUP_REMOVED lines=35> */
.L_x_10671:
[----:B------:R-:W-:Y:S01]  /*1ff0*/  MOV R27, R17 ;  /* 0x00000011001b7202 */ /* 0x000fe20000000f00 */
[----:B------:R-:W-:Y:S01]  /*2000*/  IMAD.MOV.U32 R2, RZ, RZ, R18 ;  /* 0x000000ffff027224 */ /* 0x000fe200078e0012 */
[----:B------:R-:W-:Y:S02]  /*2010*/  MOV R0, R19 ;  /* 0x0000001300007202 */ /* 0x000fe40000000f00 */
[----:B------:R-:W-:-:S07]  /*2020*/  MOV R9, 0x2040 ;  /* 0x0000204000097802 */ /* 0x000fce0000000f00 */
[----:B0-----:R-:W-:Y:S05]  /*2030*/  CALL.REL.NOINC `($__internal_216_$__cuda_sm20_div_s64) ;  /* 0x0000001800387944 */ /* 0x001fea0003c00000 */
        /* <DEDUP_REMOVED lines=9> */
.L_x_10672:
        /* <DEDUP_REMOVED lines=36> */
.L_x_10673:
[----:B------:R-:W-:Y:S01]  /*2310*/  MOV R27, R19 ;  /* 0x00000013001b7202 */ /* 0x000fe20000000f00 */
[----:B------:R-:W-:Y:S01]  /*2320*/  IMAD.MOV.U32 R2, RZ, RZ, R28 ;  /* 0x000000ffff027224 */ /* 0x000fe200078e001c */
[----:B------:R-:W-:Y:S02]  /*2330*/  MOV R0, R29 ;  /* 0x0000001d00007202 */ /* 0x000fe40000000f00 */
[----:B------:R-:W-:-:S07]  /*2340*/  MOV R9, 0x2360 ;  /* 0x0000236000097802 */ /* 0x000fce0000000f00 */
[----:B0-----:R-:W-:Y:S05]  /*2350*/  CALL.REL.NOINC `($__internal_216_$__cuda_sm20_div_s64) ;  /* 0x0000001400707944 */ /* 0x001fea0003c00000 */
        /* <DEDUP_REMOVED lines=9> */
.L_x_10674:
        /* <DEDUP_REMOVED lines=37> */
.L_x_10675:
[----:B------:R-:W-:Y:S01]  /*2640*/  IMAD.MOV.U32 R27, RZ, RZ, R18 ;  /* 0x000000ffff1b7224 */ /* 0x000fe200078e0012 */
[----:B------:R-:W-:Y:S01]  /*2650*/  MOV R2, R28 ;  /* 0x0000001c00027202 */ /* 0x000fe20000000f00 */
[----:B------:R-:W-:Y:S01]  /*2660*/  IMAD.MOV.U32 R0, RZ, RZ, R29 ;  /* 0x000000ffff007224 */ /* 0x000fe200078e001d */
[----:B------:R-:W-:-:S07]  /*2670*/  MOV R9, 0x2690 ;  /* 0x0000269000097802 */ /* 0x000fce0000000f00 */
[----:B0-----:R-:W-:Y:S05]  /*2680*/  CALL.REL.NOINC `($__internal_216_$__cuda_sm20_div_s64) ;  /* 0x0000001000a47944 */ /* 0x001fea0003c00000 */
        /* <DEDUP_REMOVED lines=8> */
.L_x_10676:
        /* <DEDUP_REMOVED lines=9> */
.L_x_10668:
        /* <DEDUP_REMOVED lines=31> */
.L_x_10678:
        /* <DEDUP_REMOVED lines=13> */
.L_x_10679:
        /* <DEDUP_REMOVED lines=35> */
.L_x_10680:
[----:B------:R-:W-:Y:S01]  /*2c90*/  MOV R27, R17 ;  /* 0x00000011001b7202 */ /* 0x000fe20000000f00 */
[----:B------:R-:W-:Y:S01]  /*2ca0*/  IMAD.MOV.U32 R2, RZ, RZ, R18 ;  /* 0x000000ffff027224 */ /* 0x000fe200078e0012 */
[----:B------:R-:W-:Y:S02]  /*2cb0*/  MOV R0, R19 ;  /* 0x0000001300007202 */ /* 0x000fe40000000f00 */
[----:B------:R-:W-:-:S07]  /*2cc0*/  MOV R9, 0x2ce0 ;  /* 0x00002ce000097802 */ /* 0x000fce0000000f00 */
[----:B0-----:R-:W-:Y:S05]  /*2cd0*/  CALL.REL.NOINC `($__internal_216_$__cuda_sm20_div_s64) ;  /* 0x0000000c00107944 */ /* 0x001fea0003c00000 */
        /* <DEDUP_REMOVED lines=9> */
.L_x_10681:
        /* <DEDUP_REMOVED lines=10> */
.L_x_10677:
        /* <DEDUP_REMOVED lines=29> */
.L_x_10682:
[----:B------:R-:W-:-:S07]  /*2fe0*/  MOV R0, 0x3000 ;  /* 0x0000300000007802 */ /* 0x000fce0000000f00 */
[----:B0-----:R-:W-:Y:S05]  /*2ff0*/  CALL.REL.NOINC `($__internal_217_$__cuda_sm20_rem_s64) ;  /* 0x0000000c00987944 */ /* 0x001fea0003c00000 */
[----:B------:R-:W-:Y:S02]  /*3000*/  MOV R10, R2 ;  /* 0x00000002000a7202 */ /* 0x000fe40000000f00 */
[----:B------:R-:W-:-:S07]  /*3010*/  MOV R11, R9 ;  /* 0x00000009000b7202 */ /* 0x000fce0000000f00 */
.L_x_10683:
[----:B------:R-:W1:Y:S02]  /*3020*/  LDC.64 R12, c[0x0][0x398] ;  /* 0x0000e600ff0c7b82 */ /* 0x000e640000000a00 */
[----:B-1----:R-:W-:-:S06]  /*3030*/  IMAD.WIDE.U32 R2, R3, 0x8, R12 ;  /* 0x0000000803027825 */ /* 0x002fcc00078e000c */
[----:B------:R-:W2:Y:S02]  /*3040*/  LDG.E.64 R2, desc[UR10][R2.64] ;  /* 0x0000000a02027981 */ /* 0x000ea4000c1e1b00 */
[-C--:B--2---:R-:W-:Y:S02]  /*3050*/  IMAD R9, R3, R10.reuse, RZ ;  /* 0x0000000a03097224 */ /* 0x084fe400078e02ff */
[----:B------:R-:W-:-:S04]  /*3060*/  IMAD.WIDE.U32 R28, R2, R10, R28 ;  /* 0x0000000a021c7225 */ /* 0x000fc800078e001c */
[----:B------:R-:W-:-:S04]  /*3070*/  IMAD R9, R2, R11, R9 ;  /* 0x0000000b02097224 */ /* 0x000fc800078e0209 */
[----:B------:R-:W-:-:S07]  /*3080*/  IMAD.IADD R29, R29, 0x1, R9 ;  /* 0x000000011d1d7824 */ /* 0x000fce00078e0209 */
.L_x_10649:
[----:B------:R-:W1:Y:S02]  /*3090*/  LDCU.64 UR12, c[0x0][0x388] ;  /* 0x00007100ff0c77ac */ /* 0x000e640008000a00 */
[----:B-1----:R-:W-:-:S04]  /*30a0*/  LEA R2, P0, R28, UR12, 0x1 ;  /* 0x0000000c1c027c11 */ /* 0x002fc8000f8008ff */
        /* <DEDUP_REMOVED lines=32> */
.L_x_10688:
        /* <DEDUP_REMOVED lines=36> */
.L_x_10687:
[----:B------:R-:W-:Y:S05]  /*34f0*/  BSYNC.RECONVERGENT B0 ;  /* 0x0000000000007941 */ /* 0x000fea0003800200 */
.L_x_10686:
[----:B------:R-:W-:Y:S01]  /*3500*/  UIADD3 UR4, UPT, UPT, UR4, 0x8, URZ ;  /* 0x0000000804047890 */ /* 0x000fe2000fffe0ff */
[----:B------:R-:W-:Y:S01]  /*3510*/  SEL R2, RZ, 0x1, !P0 ;  /* 0x00000001ff027807 */ /* 0x000fe20004000000 */
[----:B------:R-:W-:Y:S01]  /*3520*/  IMAD R9, R6, 0x8, R9 ;  /* 0x0000000806097824 */ /* 0x000fe200078e0209 */
[----:B------:R-:W-:Y:S09]  /*3530*/  @P1 BRA `(.L_x_10688) ;  /* 0xfffffffc005c1947 */ /* 0x000ff2000383ffff */
[----:B------:R-:W-:-:S12]  /*3540*/  UIADD3 UR4, UPT, UPT, UR4, 0x1, URZ ;  /* 0x0000000104047890 */ /* 0x000fd8000fffe0ff */
.L_x_10685:
        /* <DEDUP_REMOVED lines=23> */
.L_x_10692:
[----:B------:R-:W-:Y:S05]  /*36c0*/  BSYNC.RECONVERGENT B0 ;  /* 0x0000000000007941 */ /* 0x000fea0003800200 */
.L_x_10691:
[----:B------:R-:W-:Y:S01]  /*36d0*/  SEL R2, RZ, 0x1, !P0 ;  /* 0x00000001ff027807 */ /* 0x000fe20004000000 */
[----:B------:R-:W-:-:S12]  /*36e0*/  UIADD3 UR4, UPT, UPT, UR4, 0x4, URZ ;  /* 0x0000000404047890 */ /* 0x000fd8000fffe0ff */
.L_x_10690:
        /* <DEDUP_REMOVED lines=14> */
.L_x_10695:
[----:B------:R-:W-:Y:S05]  /*37d0*/  BSYNC.RECONVERGENT B0 ;  /* 0x0000000000007941 */ /* 0x000fea0003800200 */
.L_x_10694:
[----:B------:R-:W-:Y:S01]  /*37e0*/  SEL R2, RZ, 0x1, !P0 ;  /* 0x00000001ff027807 */ /* 0x000fe20004000000 */
[----:B------:R-:W-:-:S12]  /*37f0*/  UIADD3 UR4, UPT, UPT, UR4, 0x2, URZ ;  /* 0x0000000204047890 */ /* 0x000fd8000fffe0ff */
.L_x_10693:
        /* <DEDUP_REMOVED lines=8> */
.L_x_10689:
[----:B--2---:R2:W-:Y:S02]  /*3880*/  STS.U8 [R7+UR5], R2 ;  /* 0x0000000207007988 */ /* 0x0045e40008000005 */
.L_x_10684:
        /* <DEDUP_REMOVED lines=9> */
        .weak           $__internal_216_$__cuda_sm20_div_s64
        .type           $__internal_216_$__cuda_sm20_div_s64,@function
        .size           $__internal_216_$__cuda_sm20_div_s64,($__internal_217_$__cuda_sm20_rem_s64 - $__internal_216_$__cuda_sm20_div_s64)
$__internal_216_$__cuda_sm20_div_s64:
        /* <DEDUP_REMOVED lines=83> */
[----:B------:R-:W-:Y:S06]  /*3e50*/  RET.REL.NODEC R12 `(contiguous_any3_f16) ;  /* 0xffffffc00c687950 */ /* 0x000fec0003c3ffff */
        .weak           $__internal_217_$__cuda_sm20_rem_s64
        .type           $__internal_217_$__cuda_sm20_rem_s64,@function
        .size           $__internal_217_$__cuda_sm20_rem_s64,(.L_x_30533 - $__internal_217_$__cuda_sm20_rem_s64)
$__internal_217_$__cuda_sm20_rem_s64:
        /* <DEDUP_REMOVED lines=66> */
[----:B------:R-:W-:Y:S06]  /*4280*/  RET.REL.NODEC R10 `(contiguous_any3_f16) ;  /* 0xffffffbc0a5c7950 */ /* 0x000fec0003c3ffff */
.L_x_10696:
        /* <DEDUP_REMOVED lines=15> */
.L_x_30533:


//--------------------- .text.contiguous_any22_f16 --------------------------
	.section	.text.contiguous_any22_f16,"ax",@progbits
	.align	128
        .global         contiguous_any22_f16
        .type           contiguous_any22_f16,@function
        .size           contiguous_any22_f16,(.L_x_31170 - contiguous_any22_f16)
        .other          contiguous_any22_f16,@"STO_CUDA_ENTRY STV_DEFAULT"
contiguous_any22_f16:
.text.contiguous_any22_f16:
        /* <DEDUP_REMOVED lines=46> */
.L_x_10700:
[----:B------:R-:W-:Y:S05]  /*02e0*/  BSYNC.RECONVERGENT B1 ;  /* 0x0000000000017941 */ /* 0x000fea0003800200 */
.L_x_10699:
[----:B------:R-:W-:-:S05]  /*02f0*/  SEL R3, RZ, 0x1, !P0 ;  /* 0x00000001ff037807 */ /* 0x000fca0004000000 */
[----:B------:R0:W-:Y:S01]  /*0300*/  STS.U8 [R0+UR4], R3 ;  /* 0x0000000300007988 */ /* 0x0001e20008000004 */
[----:B------:R-:W-:Y:S05]  /*0310*/  BRA `(.L_x_10701) ;  /* 0x0000000000307947 */ /* 0x000fea0003800000 */
.L_x_10698:
        /* <DEDUP_REMOVED lines=12> */
.L_x_10701:
[----:B------:R-:W-:Y:S05]  /*03e0*/  BSYNC.RECONVERGENT B0 ;  /* 0x0000000000007941 */ /* 0x000fea0003800200 */
.L_x_10697:
[----:B------:R-:W-:Y:S01]  /*03f0*/  BAR.SYNC.DEFER_BLOCKING 0x0 ;  /* 0x0000000000007b1d */ /* 0x000fe20000010000 */
[----:B------:R-:W-:-:S09]  /*0400*/  UISETP.GE.U32.AND UP0, UPT, UR5, 0x42, UPT ;  /* 0x000000420500788c */ /* 0x000fd2000bf06070 */
[----:B------:R-:W-:Y:S05]  /*0410*/  BRA.U !UP0, `(.L_x_10702) ;  /* 0x00000001083c7547 */ /* 0x000fea000b800000 */
.L_x_10705:
        /* <DEDUP_REMOVED lines=10> */
.L_x_10704:
[----:B------:R-:W-:Y:S05]  /*04c0*/  BSYNC.RECONVERGENT B0 ;  /* 0x0000000000007941 */ /* 0x000fea0003800200 */
.L_x_10703:
[----:B------:R-:W-:Y:S01]  /*04d0*/  BAR.SYNC.DEFER_BLOCKING 0x0 ;  /* 0x0000000000007b1d */ /* 0x000fe20000010000 */
[----:B------:R-:W-:-:S05]  /*04e0*/  UISETP.GT.U32.AND UP0, UPT, UR5, 0x83, UPT ;  /* 0x000000830500788c */ /* 0x000fca000bf04070 */
[----:B------:R-:W-:-:S04]  /*04f0*/  UMOV UR5, UR9 ;  /* 0x0000000900057c82 */ /* 0x000fc80008000000 */
[----:B------:R-:W-:Y:S05]  /*0500*/  BRA.U UP0, `(.L_x_10705) ;  /* 0xfffffffd00c47547 */ /* 0x000fea000b83ffff */
.L_x_10702:
        /* <DEDUP_REMOVED lines=57> */
.L_x_10706:
        /* <DEDUP_REMOVED lines=14> */
.L_x_31170:


//--------------------- .text.contiguous_any2_f16 --------------------------
	.section	.text.contiguous_any2_f16,"ax",@progbits
	.align	128
        .global         contiguous_any2_f16
        .type           contiguous_any2_f16,@function
        .size           contiguous_any2_f16,(.L_x_30535 - contiguous_any2_f16)
        .other          contiguous_any2_f16,@"STO_CUDA_ENTRY STV_DEFAULT"
contiguous_any2_f16:
.text.contiguous_any2_f16:
        /* <DEDUP_REMOVED lines=57> */
.L_x_10735:
        /* <DEDUP_REMOVED lines=32> */
.L_x_10712:
[----:B------:R-:W-:Y:S01]  /*0590*/  IMAD.MOV.U32 R26, RZ, RZ, R4 ;  /* 0x000000ffff1a7224 */ /* 0x000fe200078e0004 */
[----:B------:R-:W-:Y:S01]  /*05a0*/  MOV R11, R3 ;  /* 0x00000003000b7202 */ /* 0x000fe20000000f00 */
[----:B------:R-:W-:Y:S01]  /*05b0*/  IMAD.MOV.U32 R10, RZ, RZ, R40 ;  /* 0x000000ffff0a7224 */ /* 0x000fe200078e0028 */
[----:B------:R-:W-:Y:S02]  /*05c0*/  MOV R9, R41 ;  /* 0x0000002900097202 */ /* 0x000fe40000000f00 */
[----:B------:R-:W-:-:S07]  /*05d0*/  MOV R8, 0x5f0 ;  /* 0x000005f000087802 */ /* 0x000fce0000000f00 */
[----:B-12---:R-:W-:Y:S05]  /*05e0*/  CALL.REL.NOINC `($__internal_218_$__cuda_sm20_div_s64) ;  /* 0x0000006400a07944 */ /* 0x006fea0003c00000 */
        /* <DEDUP_REMOVED lines=10> */
.L_x_10713:
[----:B------:R-:W-:Y:S05]  /*0690*/  BSYNC.RECONVERGENT B1 ;  /* 0x0000000000017941 */ /* 0x000fea0003800200 */
.L_x_10711:
        /* <DEDUP_REMOVED lines=33> */
.L_x_10715:
[----:B------:R-:W-:Y:S01]  /*08b0*/  MOV R26, R18 ;  /* 0x00000012001a7202 */ /* 0x000fe20000000f00 */
[----:B------:R-:W-:Y:S01]  /*08c0*/  IMAD.MOV.U32 R11, RZ, RZ, R19 ;  /* 0x000000ffff0b7224 */ /* 0x000fe200078e0013 */
[----:B------:R-:W-:Y:S01]  /*08d0*/  MOV R10, R40 ;  /* 0x00000028000a7202 */ /* 0x000fe20000000f00 */
[----:B------:R-:W-:Y:S01]  /*08e0*/  IMAD.MOV.U32 R9, RZ, RZ, R41 ;  /* 0x000000ffff097224 */ /* 0x000fe200078e0029 */
[----:B------:R-:W-:-:S07]  /*08f0*/  MOV R8, 0x910 ;  /* 0x0000091000087802 */ /* 0x000fce0000000f00 */
[----:B-1----:R-:W-:Y:S05]  /*0900*/  CALL.REL.NOINC `($__internal_218_$__cuda_sm20_div_s64) ;  /* 0x0000006000d87944 */ /* 0x002fea0003c00000 */
        /* <DEDUP_REMOVED lines=8> */
.L_x_10716:
[----:B------:R-:W-:Y:S05]  /*0990*/  BSYNC.RECONVERGENT B1 ;  /* 0x0000000000017941 */ /* 0x000fea0003800200 */
.L_x_10714:
        /* <DEDUP_REMOVED lines=34> */
.L_x_10718:
        /* <DEDUP_REMOVED lines=16> */
.L_x_10719:
[----:B------:R-:W-:Y:S05]  /*0cc0*/  BSYNC.RECONVERGENT B1 ;  /* 0x0000000000017941 */ /* 0x000fea0003800200 */
.L_x_10717:
        /* <DEDUP_REMOVED lines=35> */
.L_x_10721:
[----:B------:R-:W-:Y:S01]  /*0f00*/  IMAD.MOV.U32 R26, RZ, RZ, R44 ;  /* 0x000000ffff1a7224 */ /* 0x000fe200078e002c */
[----:B------:R-:W-:Y:S01]  /*0f10*/  MOV R11, R45 ;  /* 0x0000002d000b7202 */ /* 0x000fe20000000f00 */
[----:B------:R-:W-:Y:S01]  /*0f20*/  IMAD.MOV.U32 R10, RZ, RZ, R42 ;  /* 0x000000ffff0a7224 */ /* 0x000fe200078e002a */
[----:B------:R-:W-:Y:S02]  /*0f30*/  MOV R9, R43 ;  /* 0x0000002b00097202 */ /* 0x000fe40000000f00 */
[----:B------:R-:W-:-:S07]  /*0f40*/  MOV R8, 0xf60 ;  /* 0x00000f6000087802 */ /* 0x000fce0000000f00 */
[----:B-1----:R-:W-:Y:S05]  /*0f50*/  CALL.REL.NOINC `($__internal_218_$__cuda_sm20_div_s64) ;  /* 0x0000005c00447944 */ /* 0x002fea0003c00000 */
        /* <DEDUP_REMOVED lines=11> */
.L_x_10722:
[----:B------:R-:W-:Y:S05]  /*1010*/  BSYNC.RECONVERGENT B1 ;  /* 0x0000000000017941 */ /* 0x000fea0003800200 */
.L_x_10720:
        /* <DEDUP_REMOVED lines=37> */
.L_x_10724:
[----:B------:R-:W-:Y:S01]  /*1270*/  IMAD.MOV.U32 R26, RZ, RZ, R38 ;  /* 0x000000ffff1a7224 */ /* 0x000fe200078e0026 */
[----:B------:R-:W-:Y:S01]  /*1280*/  MOV R11, R39 ;  /* 0x00000027000b7202 */ /* 0x000fe20000000f00 */
[----:B------:R-:W-:Y:S01]  /*1290*/  IMAD.MOV.U32 R10, RZ, RZ, R20 ;  /* 0x000000ffff0a7224 */ /* 0x000fe200078e0014 */
[----:B------:R-:W-:Y:S02]  /*12a0*/  MOV R9, R21 ;  /* 0x0000001500097202 */ /* 0x000fe40000000f00 */
[----:B------:R-:W-:-:S07]  /*12b0*/  MOV R8, 0x12d0 ;  /* 0x000012d000087802 */ /* 0x000fce0000000f00 */
[----:B-1----:R-:W-:Y:S05]  /*12c0*/  CALL.REL.NOINC `($__internal_218_$__cuda_sm20_div_s64) ;  /* 0x0000005800687944 */ /* 0x002fea0003c00000 */
        /* <DEDUP_REMOVED lines=10> */
.L_x_10725:
[----:B------:R-:W-:Y:S05]  /*1370*/  BSYNC.RECONVERGENT B1 ;  /* 0x0000000000017941 */ /* 0x000fea0003800200 */
.L_x_10723:
        /* <DEDUP_REMOVED lines=34> */
.L_x_10727:
[----:B------:R-:W-:Y:S01]  /*15a0*/  IMAD.MOV.U32 R26, RZ, RZ, R42 ;  /* 0x000000ffff1a7224 */ /* 0x000fe200078e002a */
[----:B------:R-:W-:Y:S01]  /*15b0*/  MOV R11, R43 ;  /* 0x0000002b000b7202 */ /* 0x000fe20000000f00 */
[----:B------:R-:W-:Y:S01]  /*15c0*/  IMAD.MOV.U32 R10, RZ, RZ, R20 ;  /* 0x000000ffff0a7224 */ /* 0x000fe200078e0014 */
[----:B------:R-:W-:Y:S02]  /*15d0*/  MOV R9, R21 ;  /* 0x0000001500097202 */ /* 0x000fe40000000f00 */
[----:B------:R-:W-:-:S07]  /*15e0*/  MOV R8, 0x1600 ;  /* 0x0000160000087802 */ /* 0x000fce0000000f00 */
[----:B-1----:R-:W-:Y:S05]  /*15f0*/  CALL.REL.NOINC `($__internal_218_$__cuda_sm20_div_s64) ;  /* 0x00000054009c7944 */ /* 0x002fea0003c00000 */
        /* <DEDUP_REMOVED lines=11> */
.L_x_10728:
[----:B------:R-:W-:Y:S05]  /*16b0*/  BSYNC.RECONVERGENT B1 ;  /* 0x0000000000017941 */ /* 0x000fea0003800200 */
.L_x_10726:
        /* <DEDUP_REMOVED lines=34> */
.L_x_10730:
[----:B------:R-:W-:Y:S01]  /*18e0*/  MOV R26, R38 ;  /* 0x00000026001a7202 */ /* 0x000fe20000000f00 */
[----:B------:R-:W-:Y:S01]  /*18f0*/  IMAD.MOV.U32 R11, RZ, RZ, R39 ;  /* 0x000000ffff0b7224 */ /* 0x000fe200078e0027 */
[----:B------:R-:W-:Y:S01]  /*1900*/  MOV R10, R20 ;  /* 0x00000014000a7202 */ /* 0x000fe20000000f00 */
[----:B------:R-:W-:Y:S01]  /*1910*/  IMAD.MOV.U32 R9, RZ, RZ, R21 ;  /* 0x000000ffff097224 */ /* 0x000fe200078e0015 */
[----:B------:R-:W-:-:S07]  /*1920*/  MOV R8, 0x1940 ;  /* 0x0000194000087802 */ /* 0x000fce0000000f00 */
[----:B-1----:R-:W-:Y:S05]  /*1930*/  CALL.REL.NOINC `($__internal_218_$__cuda_sm20_div_s64) ;  /* 0x0000005000cc7944 */ /* 0x002fea0003c00000 */
        /* <DEDUP_REMOVED lines=11> */
.L_x_10731:
[----:B------:R-:W-:Y:S05]  /*19f0*/  BSYNC.RECONVERGENT B1 ;  /* 0x0000000000017941 */ /* 0x000fea0003800200 */
.L_x_10729:
        /* <DEDUP_REMOVED lines=35> */
.L_x_10733:
[----:B------:R-:W-:Y:S01]  /*1c30*/  MOV R26, R18 ;  /* 0x00000012001a7202 */ /* 0x000fe20000000f00 */
[----:B------:R-:W-:Y:S01]  /*1c40*/  IMAD.MOV.U32 R11, RZ, RZ, R19 ;  /* 0x000000ffff0b7224 */ /* 0x000fe200078e0013 */
[----:B------:R-:W-:Y:S01]  /*1c50*/  MOV R10, R20 ;  /* 0x00000014000a7202 */ /* 0x000fe20000000f00 */
[----:B------:R-:W-:Y:S01]  /*1c60*/  IMAD.MOV.U32 R9, RZ, RZ, R21 ;  /* 0x000000ffff097224 */ /* 0x000fe200078e0015 */
[----:B------:R-:W-:-:S07]  /*1c70*/  MOV R8, 0x1c90 ;  /* 0x00001c9000087802 */ /* 0x000fce0000000f00 */
[----:B-1----:R-:W-:Y:S05]  /*1c80*/  CALL.REL.NOINC `($__internal_218_$__cuda_sm20_div_s64) ;  /* 0x0000004c00f87944 */ /* 0x002fea0003c00000 */
        /* <DEDUP_REMOVED lines=11> */
.L_x_10734:
[----:B------:R-:W-:Y:S05]  /*1d40*/  BSYNC.RECONVERGENT B1 ;  /* 0x0000000000017941 */ /* 0x000fea0003800200 */
.L_x_10732:
        /* <DEDUP_REMOVED lines=9> */
.L_x_10710:
        /* <DEDUP_REMOVED lines=35> */
.L_x_10738:
        /* <DEDUP_REMOVED lines=16> */
.L_x_10739:
[----:B------:R-:W-:Y:S05]  /*2110*/  BSYNC.RECONVERGENT B1 ;  /* 0x0000000000017941 */ /* 0x000fea0003800200 */
.L_x_10737:
        /* <DEDUP_REMOVED lines=34> */
.L_x_10741:
        /* <DEDUP_REMOVED lines=14> */
.L_x_10742:
[----:B------:R-:W-:Y:S05]  /*2420*/  BSYNC.RECONVERGENT B1 ;  /* 0x0000000000017941 */ /* 0x000fea0003800200 */
.L_x_10740:
        /* <DEDUP_REMOVED lines=35> */
.L_x_10744:
        /* <DEDUP_REMOVED lines=17> */
.L_x_10745:
[----:B------:R-:W-:Y:S05]  /*2770*/  BSYNC.RECONVERGENT B1 ;  /* 0x0000000000017941 */ /* 0x000fea0003800200 */
.L_x_10743:
        /* <DEDUP_REMOVED lines=35> */
.L_x_10747:
        /* <DEDUP_REMOVED lines=16> */
.L_x_10748:
[----:B------:R-:W-:Y:S05]  /*2ab0*/  BSYNC.RECONVERGENT B1 ;  /* 0x0000000000017941 */ /* 0x000fea0003800200 */
.L_x_10746:
[----:B------:R-:W-:Y:S01]  /*2ac0*/  MOV R6, R20 ;  /* 0x0000001400067202 */ /* 0x000fe20000000f00 */
[----:B------:R-:W-:Y:S02]  /*2ad0*/  IMAD R9, R9, R22, RZ ;  /* 0x0000001609097224 */ /* 0x000fe400078e02ff */
[----:B------:R-:W-:Y:S02]  /*2ae0*/  VIADD R5, R5, 0xfffffffe ;  /* 0xfffffffe05057836 */ /* 0x000fe40000000000 */
[----:B------:R-:W-:-:S04]  /*2af0*/  IMAD.WIDE.U32 R20, R22, R8, R6 ;  /* 0x0000000816147225 */ /* 0x000fc800078e0006 */
[----:B------:R-:W-:-:S05]  /*2b00*/  IMAD R9, R23, R8, R9 ;  /* 0x0000000817097224 */ /* 0x000fca00078e0209 */
[----:B------:R-:W-:-:S07]  /*2b10*/  IADD3 R21, PT, PT, R21, R9, RZ ;  /* 0x0000000915157210 */ /* 0x000fce0007ffe0ff */
.L_x_10736:
        /* <DEDUP_REMOVED lines=31> */
.L_x_10750:
[----:B------:R-:W-:Y:S01]  /*2d10*/  IMAD.MOV.U32 R23, RZ, RZ, R3 ;  /* 0x000000ffff177224 */ /* 0x000fe200078e0003 */
[----:B------:R-:W-:Y:S01]  /*2d20*/  MOV R22, R6 ;  /* 0x0000000600167202 */ /* 0x000fe20000000f00 */
[----:B------:R-:W-:Y:S01]  /*2d30*/  IMAD.MOV.U32 R3, RZ, RZ, R7 ;  /* 0x000000ffff037224 */ /* 0x000fe200078e0007 */
[----:B------:R-:W-:-:S07]  /*2d40*/  MOV R24, 0x2d60 ;  /* 0x00002d6000187802 */ /* 0x000fce0000000f00 */
[----:B-1----:R-:W-:Y:S05]  /*2d50*/  CALL.REL.NOINC `($__internal_219_$__cuda_sm20_rem_s64) ;  /* 0x0000004400107944 */ /* 0x002fea0003c00000 */
[----:B------:R-:W-:-:S07]  /*2d60*/  MOV R8, R4 ;  /* 0x0000000400087202 */ /* 0x000fce0000000f00 */
.L_x_10751:
[----:B------:R-:W-:Y:S05]  /*2d70*/  BSYNC.RECONVERGENT B1 ;  /* 0x0000000000017941 */ /* 0x000fea0003800200 */
.L_x_10749:
        /* <DEDUP_REMOVED lines=30> */
.L_x_10753:
[----:B------:R-:W-:Y:S01]  /*2f60*/  IMAD.MOV.U32 R22, RZ, RZ, R6 ;  /* 0x000000ffff167224 */ /* 0x000fe200078e0006 */
[----:B------:R-:W-:Y:S01]  /*2f70*/  MOV R3, R7 ;  /* 0x0000000700037202 */ /* 0x000fe20000000f00 */
[----:B------:R-:W-:Y:S01]  /*2f80*/  IMAD.MOV.U32 R4, RZ, RZ, R18 ;  /* 0x000000ffff047224 */ /* 0x000fe200078e0012 */
[----:B------:R-:W-:Y:S02]  /*2f90*/  MOV R23, R19 ;  /* 0x0000001300177202 */ /* 0x000fe40000000f00 */
[----:B------:R-:W-:-:S07]  /*2fa0*/  MOV R24, 0x2fc0 ;  /* 0x00002fc000187802 */ /* 0x000fce0000000f00 */
[----:B-1----:R-:W-:Y:S05]  /*2fb0*/  CALL.REL.NOINC `($__internal_219_$__cuda_sm20_rem_s64) ;  /* 0x0000004000787944 */ /* 0x002fea0003c00000 */
[----:B------:R-:W-:-:S07]  /*2fc0*/  IMAD.MOV.U32 R5, RZ, RZ, R9 ;  /* 0x000000ffff057224 */ /* 0x000fce00078e0009 */
.L_x_10754:
[----:B------:R-:W-:Y:S05]  /*2fd0*/  BSYNC.RECONVERGENT B1 ;  /* 0x0000000000017941 */ /* 0x000fea0003800200 */
.L_x_10752:
[----:B------:R-:W-:Y:S02]  /*2fe0*/  IMAD R3, R5, R14, RZ ;  /* 0x0000000e05037224 */ /* 0x000fe400078e02ff */
[----:B------:R-:W-:-:S04]  /*2ff0*/  IMAD.WIDE.U32 R20, R14, R4, R20 ;  /* 0x000000040e147225 */ /* 0x000fc800078e0014 */
[----:B------:R-:W-:-:S05]  /*3000*/  IMAD R3, R15, R4, R3 ;  /* 0x000000040f037224 */ /* 0x000fca00078e0203 */
[----:B------:R-:W-:-:S07]  /*3010*/  IADD3 R21, PT, PT, R21, R3, RZ ;  /* 0x0000000315157210 */ /* 0x000fce0007ffe0ff */
.L_x_10709:
        /* <DEDUP_REMOVED lines=12> */
.L_x_10756:
[----:B------:R-:W-:Y:S05]  /*30e0*/  BSYNC.RECONVERGENT B1 ;  /* 0x0000000000017941 */ /* 0x000fea0003800200 */
.L_x_10755:
[----:B------:R-:W-:-:S05]  /*30f0*/  SEL R3, RZ, 0x1, !P0 ;  /* 0x00000001ff037807 */ /* 0x000fca0004000000 */
[----:B------:R0:W-:Y:S01]  /*3100*/  STS.U8 [R0+UR4], R3 ;  /* 0x0000000300007988 */ /* 0x0001e20008000004 */
[----:B------:R-:W-:Y:S05]  /*3110*/  BRA `(.L_x_10757) ;  /* 0x0000003400a47947 */ /* 0x000fea0003800000 */
.L_x_10708:
        /* <DEDUP_REMOVED lines=20> */
.L_x_10784:
        /* <DEDUP_REMOVED lines=31> */
.L_x_10761:
[----:B------:R-:W-:Y:S01]  /*3450*/  IMAD.MOV.U32 R26, RZ, RZ, R4 ;  /* 0x000000ffff1a7224 */ /* 0x000fe200078e0004 */
[----:B------:R-:W-:Y:S01]  /*3460*/  MOV R11, R5 ;  /* 0x00000005000b7202 */ /* 0x000fe20000000f00 */
[----:B------:R-:W-:Y:S01]  /*3470*/  IMAD.MOV.U32 R10, RZ, RZ, R36 ;  /* 0x000000ffff0a7224 */ /* 0x000fe200078e0024 */
[----:B------:R-:W-:Y:S02]  /*3480*/  MOV R9, R37 ;  /* 0x0000002500097202 */ /* 0x000fe40000000f00 */
[----:B------:R-:W-:-:S07]  /*3490*/  MOV R8, 0x34b0 ;  /* 0x000034b000087802 */ /* 0x000fce0000000f00 */
[----:B-1234-:R-:W-:Y:S05]  /*34a0*/  CALL.REL.NOINC `($__internal_218_$__cuda_sm20_div_s64) ;  /* 0x0000003400f07944 */ /* 0x01efea0003c00000 */
        /* <DEDUP_REMOVED lines=8> */
.L_x_10762:
[----:B------:R-:W-:Y:S05]  /*3530*/  BSYNC.RECONVERGENT B1 ;  /* 0x0000000000017941 */ /* 0x000fea0003800200 */
.L_x_10760:
        /* <DEDUP_REMOVED lines=37> */
.L_x_10764:
[----:B------:R-:W-:Y:S01]  /*3790*/  MOV R26, R36 ;  /* 0x00000024001a7202 */ /* 0x000fe20000000f00 */
[----:B------:R-:W-:Y:S01]  /*37a0*/  IMAD.MOV.U32 R11, RZ, RZ, R37 ;  /* 0x000000ffff0b7224 */ /* 0x000fe200078e0025 */
[----:B------:R-:W-:Y:S01]  /*37b0*/  MOV R10, R38 ;  /* 0x00000026000a7202 */ /* 0x000fe20000000f00 */
[----:B------:R-:W-:Y:S01]  /*37c0*/  IMAD.MOV.U32 R9, RZ, RZ, R39 ;  /* 0x000000ffff097224 */ /* 0x000fe200078e0027 */
[----:B------:R-:W-:-:S07]  /*37d0*/  MOV R8, 0x37f0 ;  /* 0x000037f000087802 */ /* 0x000fce0000000f00 */
[----:B-12---:R-:W-:Y:S05]  /*37e0*/  CALL.REL.NOINC `($__internal_218_$__cuda_sm20_div_s64) ;  /* 0x0000003400207944 */ /* 0x006fea0003c00000 */
        /* <DEDUP_REMOVED lines=10> */
.L_x_10765:
[----:B------:R-:W-:Y:S05]  /*3890*/  BSYNC.RECONVERGENT B1 ;  /* 0x0000000000017941 */ /* 0x000fea0003800200 */
.L_x_10763:
        /* <DEDUP_REMOVED lines=38> */
.L_x_10767:
[----:B------:R-:W-:Y:S01]  /*3b00*/  MOV R26, R36 ;  /* 0x00000024001a7202 */ /* 0x000fe20000000f00 */
[----:B------:R-:W-:Y:S01]  /*3b10*/  IMAD.MOV.U32 R11, RZ, RZ, R37 ;  /* 0x000000ffff0b7224 */ /* 0x000fe200078e0025 */
[----:B------:R-:W-:Y:S01]  /*3b20*/  MOV R10, R38 ;  /* 0x00000026000a7202 */ /* 0x000fe20000000f00 */
[----:B------:R-:W-:Y:S01]  /*3b30*/  IMAD.MOV.U32 R9, RZ, RZ, R39 ;  /* 0x000000ffff097224 */ /* 0x000fe200078e0027 */
[----:B------:R-:W-:-:S07]  /*3b40*/  MOV R8, 0x3b60 ;  /* 0x00003b6000087802 */ /* 0x000fce0000000f00 */
[----:B-12---:R-:W-:Y:S05]  /*3b50*/  CALL.REL.NOINC `($__internal_218_$__cuda_sm20_div_s64) ;  /* 0x0000003000447944 */ /* 0x006fea0003c00000 */
        /* <DEDUP_REMOVED lines=11> */
.L_x_10768:
[----:B------:R-:W-:Y:S05]  /*3c10*/  BSYNC.RECONVERGENT B1 ;  /* 0x0000000000017941 */ /* 0x000fea0003800200 */
.L_x_10766:
        /* <DEDUP_REMOVED lines=38> */
.L_x_10770:
        /* <DEDUP_REMOVED lines=17> */
.L_x_10771:
[----:B------:R-:W-:Y:S05]  /*3f90*/  BSYNC.RECONVERGENT B1 ;  /* 0x0000000000017941 */ /* 0x000fea0003800200 */
.L_x_10769:
        /* <DEDUP_REMOVED lines=38> */
.L_x_10773:
        /* <DEDUP_REMOVED lines=17> */
.L_x_10774:
[----:B------:R-:W-:Y:S05]  /*4310*/  BSYNC.RECONVERGENT B1 ;  /* 0x0000000000017941 */ /* 0x000fea0003800200 */
.L_x_10772:
        /* <DEDUP_REMOVED lines=38> */
.L_x_10776:
        /* <DEDUP_REMOVED lines=17> */
.L_x_10777:
[----:B------:R-:W-:Y:S05]  /*4690*/  BSYNC.RECONVERGENT B1 ;  /* 0x0000000000017941 */ /* 0x000fea0003800200 */
.L_x_10775:
        /* <DEDUP_REMOVED lines=38> */
.L_x_10779:
        /* <DEDUP_REMOVED lines=17> */
.L_x_10780:
[----:B------:R-:W-:Y:S05]  /*4a10*/  BSYNC.RECONVERGENT B1 ;  /* 0x0000000000017941 */ /* 0x000fea0003800200 */
.L_x_10778:
        /* <DEDUP_REMOVED lines=36> */
.L_x_10782:
        /* <DEDUP_REMOVED lines=17> */
.L_x_10783:
[----:B------:R-:W-:Y:S05]  /*4d70*/  BSYNC.RECONVERGENT B1 ;  /* 0x0000000000017941 */ /* 0x000fea0003800200 */
.L_x_10781:
        /* <DEDUP_REMOVED lines=15> */
.L_x_10759:
        /* <DEDUP_REMOVED lines=36> */
.L_x_10787:
        /* <DEDUP_REMOVED lines=15> */
.L_x_10788:
[----:B------:R-:W-:Y:S05]  /*51a0*/  BSYNC.RECONVERGENT B1 ;  /* 0x0000000000017941 */ /* 0x000fea0003800200 */
.L_x_10786:
        /* <DEDUP_REMOVED lines=39> */
.L_x_10790:
        /* <DEDUP_REMOVED lines=17> */
.L_x_10791:
[----:B------:R-:W-:Y:S05]  /*5530*/  BSYNC.RECONVERGENT B1 ;  /* 0x0000000000017941 */ /* 0x000fea0003800200 */
.L_x_10789:
        /* <DEDUP_REMOVED lines=39> */
.L_x_10793:
        /* <DEDUP_REMOVED lines=17> */
.L_x_10794:
[----:B------:R-:W-:Y:S05]  /*58c0*/  BSYNC.RECONVERGENT B1 ;  /* 0x0000000000017941 */ /* 0x000fea0003800200 */
.L_x_10792:
        /* <DEDUP_REMOVED lines=40> */
.L_x_10796:
[----:B------:R-:W-:Y:S01]  /*5b50*/  MOV R26, R20 ;  /* 0x00000014001a7202 */ /* 0x000fe20000000f00 */
[----:B------:R-:W-:Y:S01]  /*5b60*/  IMAD.MOV.U32 R10, RZ, RZ, R4 ;  /* 0x000000ffff0a7224 */ /* 0x000fe200078e0004 */
[----:B------:R-:W-:Y:S02]  /*5b70*/  MOV R11, R21 ;  /* 0x00000015000b7202 */ /* 0x000fe40000000f00 */
[----:B------:R-:W-:Y:S02]  /*5b80*/  MOV R9, R5 ;  /* 0x0000000500097202 */ /* 0x000fe40000000f00 */
[----:B------:R-:W-:-:S07]  /*5b90*/  MOV R8, 0x5bb0 ;  /* 0x00005bb000087802 */ /* 0x000fce0000000f00 */
[----:B-1----:R-:W-:Y:S05]  /*5ba0*/  CALL.REL.NOINC `($__internal_218_$__cuda_sm20_div_s64) ;  /* 0x0000001000307944 */ /* 0x002fea0003c00000 */
        /* <DEDUP_REMOVED lines=11> */
.L_x_10797:
[----:B------:R-:W-:Y:S05]  /*5c60*/  BSYNC.RECONVERGENT B1 ;  /* 0x0000000000017941 */ /* 0x000fea0003800200 */
.L_x_10795:
        /* <DEDUP_REMOVED lines=11> */
.L_x_10785:
        /* <DEDUP_REMOVED lines=34> */
.L_x_10800:
[----:B------:R-:W-:Y:S01]  /*5f40*/  MOV R26, R4 ;  /* 0x00000004001a7202 */ /* 0x000fe20000000f00 */
[----:B------:R-:W-:Y:S01]  /*5f50*/  IMAD.MOV.U32 R10, RZ, RZ, R16 ;  /* 0x000000ffff0a7224 */ /* 0x000fe200078e0010 */
[----:B------:R-:W-:Y:S02]  /*5f60*/  MOV R11, R5 ;  /* 0x00000005000b7202 */ /* 0x000fe40000000f00 */
[----:B------:R-:W-:Y:S02]  /*5f70*/  MOV R9, R17 ;  /* 0x0000001100097202 */ /* 0x000fe40000000f00 */
[----:B------:R-:W-:-:S07]  /*5f80*/  MOV R8, 0x5fa0 ;  /* 0x00005fa000087802 */ /* 0x000fce0000000f00 */
[----:B-1----:R-:W-:Y:S05]  /*5f90*/  CALL.REL.NOINC `($__internal_218_$__cuda_sm20_div_s64) ;  /* 0x0000000c00347944 */ /* 0x002fea0003c00000 */
        /* <DEDUP_REMOVED lines=9> */
.L_x_10801:
[----:B------:R-:W-:Y:S05]  /*6030*/  BSYNC.RECONVERGENT B1 ;  /* 0x0000000000017941 */ /* 0x000fea0003800200 */
.L_x_10799:
        /* <DEDUP_REMOVED lines=39> */
.L_x_10803:
[----:B------:R-:W-:Y:S01]  /*62b0*/  MOV R26, R20 ;  /* 0x00000014001a7202 */ /* 0x000fe20000000f00 */
[----:B------:R-:W-:Y:S01]  /*62c0*/  IMAD.MOV.U32 R11, RZ, RZ, R21 ;  /* 0x000000ffff0b7224 */ /* 0x000fe200078e0015 */
[----:B------:R-:W-:Y:S02]  /*62d0*/  MOV R10, R4 ;  /* 0x00000004000a7202 */ /* 0x000fe40000000f00 */
[----:B------:R-:W-:Y:S02]  /*62e0*/  MOV R9, R5 ;  /* 0x0000000500097202 */ /* 0x000fe40000000f00 */
[----:B------:R-:W-:-:S07]  /*62f0*/  MOV R8, 0x6310 ;  /* 0x0000631000087802 */ /* 0x000fce0000000f00 */
[----:B-1----:R-:W-:Y:S05]  /*6300*/  CALL.REL.NOINC `($__internal_218_$__cuda_sm20_div_s64) ;  /* 0x0000000800587944 */ /* 0x002fea0003c00000 */
        /* <DEDUP_REMOVED lines=11> */
.L_x_10804:
[----:B------:R-:W-:Y:S05]  /*63c0*/  BSYNC.RECONVERGENT B1 ;  /* 0x0000000000017941 */ /* 0x000fea0003800200 */
.L_x_10802:
        /* <DEDUP_REMOVED lines=11> */
.L_x_10798:
        /* <DEDUP_REMOVED lines=30> */
.L_x_10806:
[----:B------:R-:W-:Y:S01]  /*6660*/  MOV R3, R23 ;  /* 0x0000001700037202 */ /* 0x000fe20000000f00 */
[----:B------:R-:W-:Y:S01]  /*6670*/  IMAD.MOV.U32 R23, RZ, RZ, R5 ;  /* 0x000000ffff177224 */ /* 0x000fe200078e0005 */
[----:B------:R-:W-:-:S07]  /*6680*/  MOV R24, 0x66a0 ;  /* 0x000066a000187802 */ /* 0x000fce0000000f00 */
[----:B-1----:R-:W-:Y:S05]  /*6690*/  CALL.REL.NOINC `($__internal_219_$__cuda_sm20_rem_s64) ;  /* 0x0000000800c07944 */ /* 0x002fea0003c00000 */
[----:B------:R-:W-:-:S07]  /*66a0*/  MOV R5, R9 ;  /* 0x0000000900057202 */ /* 0x000fce0000000f00 */
.L_x_10807:
[----:B------:R-:W-:Y:S05]  /*66b0*/  BSYNC.RECONVERGENT B1 ;  /* 0x0000000000017941 */ /* 0x000fea0003800200 */
.L_x_10805:
        /* <DEDUP_REMOVED lines=9> */
.L_x_10758:
[----:B------:R-:W-:-:S05]  /*6750*/  IMAD.MOV.U32 R13, RZ, RZ, R7 ;  /* 0x000000ffff0d7224 */ /* 0x000fca00078e0007 */
[----:B------:R-:W2:Y:S02]  /*6760*/  LDG.E.U16 R12, desc[UR14][R12.64] ;  /* 0x0000000e0c0c7981 */ /* 0x000ea4000c1e1500 */
[----:B--2---:R-:W-:-:S05]  /*6770*/  HADD2.F32 R3, -RZ, R12.H0_H0 ;  /* 0x2000000cff037230 */ /* 0x004fca0000004100 */
[----:B------:R-:W-:-:S04]  /*6780*/  FSETP.NEU.AND P0, PT, R3, RZ, PT ;  /* 0x000000ff0300720b */ /* 0x000fc80003f0d000 */
[----:B------:R-:W-:-:S05]  /*6790*/  SEL R3, RZ, 0x1, !P0 ;  /* 0x00000001ff037807 */ /* 0x000fca0004000000 */
[----:B------:R2:W-:Y:S04]  /*67a0*/  STS.U8 [R0+UR4], R3 ;  /* 0x0000000300007988 */ /* 0x0005e80008000004 */
.L_x_10757:
[----:B------:R-:W-:Y:S05]  /*67b0*/  BSYNC.RECONVERGENT B0 ;  /* 0x0000000000007941 */ /* 0x000fea0003800200 */
.L_x_10707:
[----:B------:R-:W-:Y:S01]  /*67c0*/  BAR.SYNC.DEFER_BLOCKING 0x0 ;  /* 0x0000000000007b1d */ /* 0x000fe20000010000 */
[----:B------:R-:W-:-:S09]  /*67d0*/  UISETP.GE.U32.AND UP0, UPT, UR5, 0x42, UPT ;  /* 0x000000420500788c */ /* 0x000fd2000bf06070 */
[----:B------:R-:W-:Y:S05]  /*67e0*/  BRA.U !UP0, `(.L_x_10808) ;  /* 0x00000001083c7547 */ /* 0x000fea000b800000 */
.L_x_10811:
        /* <DEDUP_REMOVED lines=10> */
.L_x_10810:
[----:B------:R-:W-:Y:S05]  /*6890*/  BSYNC.RECONVERGENT B0 ;  /* 0x0000000000007941 */ /* 0x000fea0003800200 */
.L_x_10809:
[----:B------:R-:W-:Y:S01]  /*68a0*/  BAR.SYNC.DEFER_BLOCKING 0x0 ;  /* 0x0000000000007b1d */ /* 0x000fe20000010000 */
[----:B------:R-:W-:-:S05]  /*68b0*/  UISETP.GT.U32.AND UP0, UPT, UR5, 0x83, UPT ;  /* 0x000000830500788c */ /* 0x000fca000bf04070 */
[----:B------:R-:W-:-:S04]  /*68c0*/  UMOV UR5, UR6 ;  /* 0x0000000600057c82 */ /* 0x000fc80008000000 */
[----:B------:R-:W-:Y:S05]  /*68d0*/  BRA.U UP0, `(.L_x_10811) ;  /* 0xfffffffd00c47547 */ /* 0x000fea000b83ffff */
.L_x_10808:
        /* <DEDUP_REMOVED lines=57> */
        .weak           $__internal_218_$__cuda_sm20_div_s64
        .type           $__internal_218_$__cuda_sm20_div_s64,@function
        .size           $__internal_218_$__cuda_sm20_div_s64,($__internal_219_$__cuda_sm20_rem_s64 - $__internal_218_$__cuda_sm20_div_s64)
$__internal_218_$__cuda_sm20_div_s64:
        /* <DEDUP_REMOVED lines=82> */
[----:B------:R-:W-:Y:S06]  /*7190*/  RET.REL.NODEC R8 `(contiguous_any2_f16) ;  /* 0xffffff8c08987950 */ /* 0x000fec0003c3ffff */
        .weak           $__internal_219_$__cuda_sm20_rem_s64
        .type           $__internal_219_$__cuda_sm20_rem_s64,@function
        .size           $__internal_219_$__cuda_sm20_rem_s64,(.L_x_30535 - $__internal_219_$__cuda_sm20_rem_s64)
$__internal_219_$__cuda_sm20_rem_s64:
        /* <DEDUP_REMOVED lines=76> */
[----:B------:R-:W-:Y:S06]  /*7660*/  RET.REL.NODEC R24 `(contiguous_any2_f16) ;  /* 0xffffff8818647950 */ /* 0x000fec0003c3ffff */
.L_x_10812:
        /* <DEDUP_REMOVED lines=9> */
.L_x_30535:


//--------------------- .text.uncontiguous_cumulate_any_f16 --------------------------
	.section	.text.uncontiguous_cumulate_any_f16,"ax",@progbits
	.align	128
        .global         uncontiguous_cumulate_any_f16
        .type           uncontiguous_cumulate_any_f16,@function
        .size           uncontiguous_cumulate_any_f16,(.L_x_30537 - uncontiguous_cumulate_any_f16)
        .other          uncontiguous_cumulate_any_f16,@"STO_CUDA_ENTRY STV_DEFAULT"
uncontiguous_cumulate_any_f16:
.text.uncontiguous_cumulate_any_f16:
        /* <DEDUP_REMOVED lines=38> */
.L_x_10841:
        /* <DEDUP_REMOVED lines=32> */
.L_x_10818:
[----:B------:R-:W-:Y:S01]  /*0460*/  IMAD.MOV.U32 R26, RZ, RZ, R4 ;  /* 0x000000ffff1a7224 */ /* 0x000fe200078e0004 */
[----:B------:R-:W-:Y:S01]  /*0470*/  MOV R11, R5 ;  /* 0x00000005000b7202 */ /* 0x000fe20000000f00 */
[----:B------:R-:W-:Y:S01]  /*0480*/  IMAD.MOV.U32 R10, RZ, RZ, R36 ;  /* 0x000000ffff0a7224 */ /* 0x000fe200078e0024 */
[----:B------:R-:W-:Y:S02]  /*0490*/  MOV R9, R37 ;  /* 0x0000002500097202 */ /* 0x000fe40000000f00 */
[----:B------:R-:W-:-:S07]  /*04a0*/  MOV R8, 0x4c0 ;  /* 0x000004c000087802 */ /* 0x000fce0000000f00 */
[----:B-1----:R-:W-:Y:S05]  /*04b0*/  CALL.REL.NOINC `($__internal_220_$__cuda_sm20_div_s64) ;  /* 0x0000006400887944 */ /* 0x002fea0003c00000 */
        /* <DEDUP_REMOVED lines=9> */
.L_x_10819:
[----:B------:R-:W-:Y:S05]  /*0550*/  BSYNC.RECONVERGENT B1 ;  /* 0x0000000000017941 */ /* 0x000fea0003800200 */
.L_x_10817:
        /* <DEDUP_REMOVED lines=33> */
.L_x_10821:
[----:B------:R-:W-:Y:S01]  /*0770*/  IMAD.MOV.U32 R26, RZ, RZ, R18 ;  /* 0x000000ffff1a7224 */ /* 0x000fe200078e0012 */
[----:B------:R-:W-:Y:S01]  /*0780*/  MOV R11, R19 ;  /* 0x00000013000b7202 */ /* 0x000fe20000000f00 */
[----:B------:R-:W-:Y:S01]  /*0790*/  IMAD.MOV.U32 R10, RZ, RZ, R36 ;  /* 0x000000ffff0a7224 */ /* 0x000fe200078e0024 */
[----:B------:R-:W-:Y:S02]  /*07a0*/  MOV R9, R37 ;  /* 0x0000002500097202 */ /* 0x000fe40000000f00 */
[----:B------:R-:W-:-:S07]  /*07b0*/  MOV R8, 0x7d0 ;  /* 0x000007d000087802 */ /* 0x000fce0000000f00 */
[----:B------:R-:W-:Y:S05]  /*07c0*/  CALL.REL.NOINC `($__internal_220_$__cuda_sm20_div_s64) ;  /* 0x0000006000c47944 */ /* 0x000fea0003c00000 */
        /* <DEDUP_REMOVED lines=9> */
.L_x_10822:
[----:B------:R-:W-:Y:S05]  /*0860*/  BSYNC.RECONVERGENT B1 ;  /* 0x0000000000017941 */ /* 0x000fea0003800200 */
.L_x_10820:
        /* <DEDUP_REMOVED lines=34> */
.L_x_10824:
[----:B------:R-:W-:Y:S01]  /*0a90*/  MOV R26, R22 ;  /* 0x00000016001a7202 */ /* 0x000fe20000000f00 */
[----:B------:R-:W-:Y:S01]  /*0aa0*/  IMAD.MOV.U32 R11, RZ, RZ, R23 ;  /* 0x000000ffff0b7224 */ /* 0x000fe200078e0017 */
[----:B------:R-:W-:Y:S01]  /*0ab0*/  MOV R10, R40 ;  /* 0x00000028000a7202 */ /* 0x000fe20000000f00 */
[----:B------:R-:W-:Y:S01]  /*0ac0*/  IMAD.MOV.U32 R9, RZ, RZ, R41 ;  /* 0x000000ffff097224 */ /* 0x000fe200078e0029 */
[----:B------:R-:W-:-:S07]  /*0ad0*/  MOV R8, 0xaf0 ;  /* 0x00000af000087802 */ /* 0x000fce0000000f00 */
[----:B------:R-:W-:Y:S05]  /*0ae0*/  CALL.REL.NOINC `($__internal_220_$__cuda_sm20_div_s64) ;  /* 0x0000005c00fc7944 */ /* 0x000fea0003c00000 */
        /* <DEDUP_REMOVED lines=10> */
.L_x_10825:
[----:B------:R-:W-:Y:S05]  /*0b90*/  BSYNC.RECONVERGENT B1 ;  /* 0x0000000000017941 */ /* 0x000fea0003800200 */
.L_x_10823:
        /* <DEDUP_REMOVED lines=35> */
.L_x_10827:
[----:B------:R-:W-:Y:S01]  /*0dd0*/  IMAD.MOV.U32 R26, RZ, RZ, R42 ;  /* 0x000000ffff1a7224 */ /* 0x000fe200078e002a */
[----:B------:R-:W-:Y:S01]  /*0de0*/  MOV R11, R43 ;  /* 0x0000002b000b7202 */ /* 0x000fe20000000f00 */
[----:B------:R-:W-:Y:S01]  /*0df0*/  IMAD.MOV.U32 R10, RZ, RZ, R40 ;  /* 0x000000ffff0a7224 */ /* 0x000fe200078e0028 */
[----:B------:R-:W-:Y:S02]  /*0e00*/  MOV R9, R41 ;  /* 0x0000002900097202 */ /* 0x000fe40000000f00 */
[----:B------:R-:W-:-:S07]  /*0e10*/  MOV R8, 0xe30 ;  /* 0x00000e3000087802 */ /* 0x000fce0000000f00 */
[----:B------:R-:W-:Y:S05]  /*0e20*/  CALL.REL.NOINC `($__internal_220_$__cuda_sm20_div_s64) ;  /* 0x0000005c002c7944 */ /* 0x000fea0003c00000 */
        /* <DEDUP_REMOVED lines=11> */
.L_x_10828:
[----:B------:R-:W-:Y:S05]  /*0ee0*/  BSYNC.RECONVERGENT B1 ;  /* 0x0000000000017941 */ /* 0x000fea0003800200 */
.L_x_10826:
        /* <DEDUP_REMOVED lines=36> */
.L_x_10830:
        /* <DEDUP_REMOVED lines=16> */
.L_x_10831:
[----:B------:R-:W-:Y:S05]  /*1230*/  BSYNC.RECONVERGENT B1 ;  /* 0x0000000000017941 */ /* 0x000fea0003800200 */
.L_x_10829:
        /* <DEDUP_REMOVED lines=34> */
.L_x_10833:
[----:B------:R-:W-:Y:S01]  /*1460*/  MOV R26, R40 ;  /* 0x00000028001a7202 */ /* 0x000fe20000000f00 */
[----:B------:R-:W-:Y:S01]  /*1470*/  IMAD.MOV.U32 R11, RZ, RZ, R41 ;  /* 0x000000ffff0b7224 */ /* 0x000fe200078e0029 */
[----:B------:R-:W-:Y:S01]  /*1480*/  MOV R10, R20 ;  /* 0x00000014000a7202 */ /* 0x000fe20000000f00 */
[----:B------:R-:W-:Y:S01]  /*1490*/  IMAD.MOV.U32 R9, RZ, RZ, R21 ;  /* 0x000000ffff097224 */ /* 0x000fe200078e0015 */
[----:B------:R-:W-:-:S07]  /*14a0*/  MOV R8, 0x14c0 ;  /* 0x000014c000087802 */ /* 0x000fce0000000f00 */
[----:B------:R-:W-:Y:S05]  /*14b0*/  CALL.REL.NOINC `($__internal_220_$__cuda_sm20_div_s64) ;  /* 0x0000005400887944 */ /* 0x000fea0003c00000 */
        /* <DEDUP_REMOVED lines=11> */
.L_x_10834:
[----:B------:R-:W-:Y:S05]  /*1570*/  BSYNC.RECONVERGENT B1 ;  /* 0x0000000000017941 */ /* 0x000fea0003800200 */
.L_x_10832:
        /* <DEDUP_REMOVED lines=34> */
.L_x_10836:
[----:B------:R-:W-:Y:S01]  /*17a0*/  IMAD.MOV.U32 R26, RZ, RZ, R36 ;  /* 0x000000ffff1a7224 */ /* 0x000fe200078e0024 */
[----:B------:R-:W-:Y:S01]  /*17b0*/  MOV R11, R37 ;  /* 0x00000025000b7202 */ /* 0x000fe20000000f00 */
[----:B------:R-:W-:Y:S01]  /*17c0*/  IMAD.MOV.U32 R10, RZ, RZ, R20 ;  /* 0x000000ffff0a7224 */ /* 0x000fe200078e0014 */
[----:B------:R-:W-:Y:S02]  /*17d0*/  MOV R9, R21 ;  /* 0x0000001500097202 */ /* 0x000fe40000000f00 */
[----:B------:R-:W-:-:S07]  /*17e0*/  MOV R8, 0x1800 ;  /* 0x0000180000087802 */ /* 0x000fce0000000f00 */
[----:B------:R-:W-:Y:S05]  /*17f0*/  CALL.REL.NOINC `($__internal_220_$__cuda_sm20_div_s64) ;  /* 0x0000005000b87944 */ /* 0x000fea0003c00000 */
        /* <DEDUP_REMOVED lines=11> */
.L_x_10837:
[----:B------:R-:W-:Y:S05]  /*18b0*/  BSYNC.RECONVERGENT B1 ;  /* 0x0000000000017941 */ /* 0x000fea0003800200 */
.L_x_10835:
        /* <DEDUP_REMOVED lines=35> */
.L_x_10839:
[----:B------:R-:W-:Y:S01]  /*1af0*/  IMAD.MOV.U32 R26, RZ, RZ, R18 ;  /* 0x000000ffff1a7224 */ /* 0x000fe200078e0012 */
[----:B------:R-:W-:Y:S01]  /*1b00*/  MOV R11, R19 ;  /* 0x00000013000b7202 */ /* 0x000fe20000000f00 */
[----:B------:R-:W-:Y:S01]  /*1b10*/  IMAD.MOV.U32 R10, RZ, RZ, R20 ;  /* 0x000000ffff0a7224 */ /* 0x000fe200078e0014 */
[----:B------:R-:W-:Y:S02]  /*1b20*/  MOV R9, R21 ;  /* 0x0000001500097202 */ /* 0x000fe40000000f00 */
[----:B------:R-:W-:-:S07]  /*1b30*/  MOV R8, 0x1b50 ;  /* 0x00001b5000087802 */ /* 0x000fce0000000f00 */
[----:B------:R-:W-:Y:S05]  /*1b40*/  CALL.REL.NOINC `($__internal_220_$__cuda_sm20_div_s64) ;  /* 0x0000004c00e47944 */ /* 0x000fea0003c00000 */
        /* <DEDUP_REMOVED lines=11> */
.L_x_10840:
[----:B------:R-:W-:Y:S05]  /*1c00*/  BSYNC.RECONVERGENT B1 ;  /* 0x0000000000017941 */ /* 0x000fea0003800200 */
.L_x_10838:
        /* <DEDUP_REMOVED lines=9> */
.L_x_10816:
        /* <DEDUP_REMOVED lines=36> */
.L_x_10844:
[----:B------:R-:W-:Y:S01]  /*1ee0*/  MOV R26, R4 ;  /* 0x00000004001a7202 */ /* 0x000fe20000000f00 */
[----:B------:R-:W-:Y:S01]  /*1ef0*/  IMAD.MOV.U32 R11, RZ, RZ, R5 ;  /* 0x000000ffff0b7224 */ /* 0x000fe200078e0005 */
[----:B------:R-:W-:Y:S01]  /*1f00*/  MOV R10, R6 ;  /* 0x00000006000a7202 */ /* 0x000fe20000000f00 */
[----:B------:R-:W-:Y:S01]  /*1f10*/  IMAD.MOV.U32 R9, RZ, RZ, R7 ;  /* 0x000000ffff097224 */ /* 0x000fe200078e0007 */
[----:B------:R-:W-:-:S07]  /*1f20*/  MOV R8, 0x1f40 ;  /* 0x00001f4000087802 */ /* 0x000fce0000000f00 */
[----:B------:R-:W-:Y:S05]  /*1f30*/  CALL.REL.NOINC `($__internal_220_$__cuda_sm20_div_s64) ;  /* 0x0000004800e87944 */ /* 0x000fea0003c00000 */
        /* <DEDUP_REMOVED lines=9> */
.L_x_10845:
[----:B------:R-:W-:Y:S05]  /*1fd0*/  BSYNC.RECONVERGENT B1 ;  /* 0x0000000000017941 */ /* 0x000fea0003800200 */
.L_x_10843:
        /* <DEDUP_REMOVED lines=34> */
.L_x_10847:
        /* <DEDUP_REMOVED lines=14> */
.L_x_10848:
[----:B------:R-:W-:Y:S05]  /*22e0*/  BSYNC.RECONVERGENT B1 ;  /* 0x0000000000017941 */ /* 0x000fea0003800200 */
.L_x_10846:
        /* <DEDUP_REMOVED lines=36> */
.L_x_10850:
        /* <DEDUP_REMOVED lines=17> */
.L_x_10851:
[----:B------:R-:W-:Y:S05]  /*2640*/  BSYNC.RECONVERGENT B1 ;  /* 0x0000000000017941 */ /* 0x000fea0003800200 */
.L_x_10849:
        /* <DEDUP_REMOVED lines=35> */
.L_x_10853:
[----:B------:R-:W-:Y:S01]  /*2880*/  MOV R26, R16 ;  /* 0x00000010001a7202 */ /* 0x000fe20000000f00 */
[----:B------:R-:W-:Y:S01]  /*2890*/  IMAD.MOV.U32 R11, RZ, RZ, R17 ;  /* 0x000000ffff0b7224 */ /* 0x000fe200078e0011 */
[----:B------:R-:W-:Y:S01]  /*28a0*/  MOV R10, R14 ;  /* 0x0000000e000a7202 */ /* 0x000fe20000000f00 */
[----:B------:R-:W-:Y:S01]  /*28b0*/  IMAD.MOV.U32 R9, RZ, RZ, R15 ;  /* 0x000000ffff097224 */ /* 0x000fe200078e000f */
[----:B------:R-:W-:-:S07]  /*28c0*/  MOV R8, 0x28e0 ;  /* 0x000028e000087802 */ /* 0x000fce0000000f00 */
[----:B------:R-:W-:Y:S05]  /*28d0*/  CALL.REL.NOINC `($__internal_220_$__cuda_sm20_div_s64) ;  /* 0x0000004000807944 */ /* 0x000fea0003c00000 */
        /* <DEDUP_REMOVED lines=10> */
.L_x_10854:
[----:B------:R-:W-:Y:S05]  /*2980*/  BSYNC.RECONVERGENT B1 ;  /* 0x0000000000017941 */ /* 0x000fea0003800200 */
.L_x_10852:
[----:B------:R-:W-:Y:S01]  /*2990*/  MOV R6, R20 ;  /* 0x0000001400067202 */ /* 0x000fe20000000f00 */
[----:B------:R-:W-:Y:S02]  /*29a0*/  IMAD R9, R9, R22, RZ ;  /* 0x0000001609097224 */ /* 0x000fe400078e02ff */
[----:B------:R-:W-:Y:S02]  /*29b0*/  VIADD R3, R3, 0xfffffffe ;  /* 0xfffffffe03037836 */ /* 0x000fe40000000000 */
[----:B------:R-:W-:-:S04]  /*29c0*/  IMAD.WIDE.U32 R20, R22, R8, R6 ;  /* 0x0000000816147225 */ /* 0x000fc800078e0006 */
[----:B------:R-:W-:-:S05]  /*29d0*/  IMAD R9, R23, R8, R9 ;  /* 0x0000000817097224 */ /* 0x000fca00078e0209 */
[----:B------:R-:W-:-:S07]  /*29e0*/  IADD3 R21, PT, PT, R21, R9, RZ ;  /* 0x0000000915157210 */ /* 0x000fce0007ffe0ff */
.L_x_10842:
        /* <DEDUP_REMOVED lines=31> */
.L_x_10856:
[----:B------:R-:W-:Y:S01]  /*2be0*/  IMAD.MOV.U32 R14, RZ, RZ, R4 ;  /* 0x000000ffff0e7224 */ /* 0x000fe200078e0004 */
[----:B------:R-:W-:Y:S01]  /*2bf0*/  MOV R23, R5 ;  /* 0x0000000500177202 */ /* 0x000fe20000000f00 */
[----:B------:R-:W-:Y:S01]  /*2c00*/  IMAD.MOV.U32 R22, RZ, RZ, R6 ;  /* 0x000000ffff167224 */ /* 0x000fe200078e0006 */
[----:B------:R-:W-:Y:S02]  /*2c10*/  MOV R15, R7 ;  /* 0x00000007000f7202 */ /* 0x000fe40000000f00 */
[----:B------:R-:W-:-:S07]  /*2c20*/  MOV R24, 0x2c40 ;  /* 0x00002c4000187802 */ /* 0x000fce0000000f00 */
[----:B------:R-:W-:Y:S05]  /*2c30*/  CALL.REL.NOINC `($__internal_221_$__cuda_sm20_rem_s64) ;  /* 0x0000004000f47944 */ /* 0x000fea0003c00000 */
.L_x_10857:
[----:B------:R-:W-:Y:S05]  /*2c40*/  BSYNC.RECONVERGENT B1 ;  /* 0x0000000000017941 */ /* 0x000fea0003800200 */
.L_x_10855:
        /* <DEDUP_REMOVED lines=31> */
.L_x_10859:
[----:B------:R-:W-:Y:S01]  /*2e40*/  MOV R22, R6 ;  /* 0x0000000600167202 */ /* 0x000fe20000000f00 */
[----:B------:R-:W-:Y:S01]  /*2e50*/  IMAD.MOV.U32 R15, RZ, RZ, R7 ;  /* 0x000000ffff0f7224 */ /* 0x000fe200078e0007 */
[----:B------:R-:W-:Y:S01]  /*2e60*/  MOV R14, R18 ;  /* 0x00000012000e7202 */ /* 0x000fe20000000f00 */
[----:B------:R-:W-:Y:S01]  /*2e70*/  IMAD.MOV.U32 R23, RZ, RZ, R19 ;  /* 0x000000ffff177224 */ /* 0x000fe200078e0013 */
[----:B------:R-:W-:-:S07]  /*2e80*/  MOV R24, 0x2ea0 ;  /* 0x00002ea000187802 */ /* 0x000fce0000000f00 */
[----:B------:R-:W-:Y:S05]  /*2e90*/  CALL.REL.NOINC `($__internal_221_$__cuda_sm20_rem_s64) ;  /* 0x00000040005c7944 */ /* 0x000fea0003c00000 */
[----:B------:R-:W-:Y:S01]  /*2ea0*/  MOV R6, R8 ;  /* 0x0000000800067202 */ /* 0x000fe20000000f00 */
[----:B------:R-:W-:-:S07]  /*2eb0*/  IMAD.MOV.U32 R7, RZ, RZ, R9 ;  /* 0x000000ffff077224 */ /* 0x000fce00078e0009 */
.L_x_10860:
[----:B------:R-:W-:Y:S05]  /*2ec0*/  BSYNC.RECONVERGENT B1 ;  /* 0x0000000000017941 */ /* 0x000fea0003800200 */
.L_x_10858:
[----:B------:R-:W-:Y:S02]  /*2ed0*/  IMAD R3, R7, R4, RZ ;  /* 0x0000000407037224 */ /* 0x000fe400078e02ff */
[----:B------:R-:W-:-:S04]  /*2ee0*/  IMAD.WIDE.U32 R20, R4, R6, R20 ;  /* 0x0000000604147225 */ /* 0x000fc800078e0014 */
[----:B------:R-:W-:-:S05]  /*2ef0*/  IMAD R3, R5, R6, R3 ;  /* 0x0000000605037224 */ /* 0x000fca00078e0203 */
[----:B------:R-:W-:-:S07]  /*2f00*/  IADD3 R21, PT, PT, R21, R3, RZ ;  /* 0x0000000315157210 */ /* 0x000fce0007ffe0ff */
.L_x_10815:
        /* <DEDUP_REMOVED lines=12> */
.L_x_10862:
[----:B------:R-:W-:Y:S05]  /*2fd0*/  BSYNC.RECONVERGENT B1 ;  /* 0x0000000000017941 */ /* 0x000fea0003800200 */
.L_x_10861:
[----:B------:R-:W-:-:S05]  /*2fe0*/  SEL R3, RZ, 0x1, !P0 ;  /* 0x00000001ff037807 */ /* 0x000fca0004000000 */
[----:B------:R1:W-:Y:S01]  /*2ff0*/  STS.U8 [R0+UR4], R3 ;  /* 0x0000000300007988 */ /* 0x0003e20008000004 */
[----:B------:R-:W-:Y:S05]  /*3000*/  BRA `(.L_x_10863) ;  /* 0x00000034009c7947 */ /* 0x000fea0003800000 */
.L_x_10814:
        /* <DEDUP_REMOVED lines=20> */
.L_x_10890:
        /* <DEDUP_REMOVED lines=33> */
.L_x_10867:
[----:B------:R-:W-:Y:S01]  /*3360*/  MOV R26, R14 ;  /* 0x0000000e001a7202 */ /* 0x000fe20000000f00 */
[----:B------:R-:W-:Y:S01]  /*3370*/  IMAD.MOV.U32 R11, RZ, RZ, R13 ;  /* 0x000000ffff0b7224 */ /* 0x000fe200078e000d */
[----:B------:R-:W-:Y:S01]  /*3380*/  MOV R10, R34 ;  /* 0x00000022000a7202 */ /* 0x000fe20000000f00 */
[----:B------:R-:W-:Y:S01]  /*3390*/  IMAD.MOV.U32 R9, RZ, RZ, R35 ;  /* 0x000000ffff097224 */ /* 0x000fe200078e0023 */
[----:B------:R-:W-:-:S07]  /*33a0*/  MOV R8, 0x33c0 ;  /* 0x000033c000087802 */ /* 0x000fce0000000f00 */
[----:B-123--:R-:W-:Y:S05]  /*33b0*/  CALL.REL.NOINC `($__internal_220_$__cuda_sm20_div_s64) ;  /* 0x0000003400c87944 */ /* 0x00efea0003c00000 */
        /* <DEDUP_REMOVED lines=10> */
.L_x_10868:
[----:B------:R-:W-:Y:S05]  /*3460*/  BSYNC.RECONVERGENT B1 ;  /* 0x0000000000017941 */ /* 0x000fea0003800200 */
.L_x_10866:
        /* <DEDUP_REMOVED lines=37> */
.L_x_10870:
[----:B------:R-:W-:Y:S01]  /*36c0*/  IMAD.MOV.U32 R26, RZ, RZ, R34 ;  /* 0x000000ffff1a7224 */ /* 0x000fe200078e0022 */
[----:B------:R-:W-:Y:S01]  /*36d0*/  MOV R11, R35 ;  /* 0x00000023000b7202 */ /* 0x000fe20000000f00 */
[----:B------:R-:W-:Y:S01]  /*36e0*/  IMAD.MOV.U32 R10, RZ, RZ, R36 ;  /* 0x000000ffff0a7224 */ /* 0x000fe200078e0024 */
[----:B------:R-:W-:Y:S02]  /*36f0*/  MOV R9, R37 ;  /* 0x0000002500097202 */ /* 0x000fe40000000f00 */
[----:B------:R-:W-:-:S07]  /*3700*/  MOV R8, 0x3720 ;  /* 0x0000372000087802 */ /* 0x000fce0000000f00 */
[----:B-1----:R-:W-:Y:S05]  /*3710*/  CALL.REL.NOINC `($__internal_220_$__cuda_sm20_div_s64) ;  /* 0x0000003000f07944 */ /* 0x002fea0003c00000 */
        /* <DEDUP_REMOVED lines=11> */
.L_x_10871:
[----:B------:R-:W-:Y:S05]  /*37d0*/  BSYNC.RECONVERGENT B1 ;  /* 0x0000000000017941 */ /* 0x000fea0003800200 */
.L_x_10869:
        /* <DEDUP_REMOVED lines=38> */
.L_x_10873:
[----:B------:R-:W-:Y:S01]  /*3a40*/  MOV R26, R34 ;  /* 0x00000022001a7202 */ /* 0x000fe20000000f00 */
[----:B------:R-:W-:Y:S01]  /*3a50*/  IMAD.MOV.U32 R11, RZ, RZ, R35 ;  /* 0x000000ffff0b7224 */ /* 0x000fe200078e0023 */
[----:B------:R-:W-:Y:S01]  /*3a60*/  MOV R10, R36 ;  /* 0x00000024000a7202 */ /* 0x000fe20000000f00 */
[----:B------:R-:W-:Y:S01]  /*3a70*/  IMAD.MOV.U32 R9, RZ, RZ, R37 ;  /* 0x000000ffff097224 */ /* 0x000fe200078e0025 */
[----:B------:R-:W-:-:S07]  /*3a80*/  MOV R8, 0x3aa0 ;  /* 0x00003aa000087802 */ /* 0x000fce0000000f00 */
[----:B-1----:R-:W-:Y:S05]  /*3a90*/  CALL.REL.NOINC `($__internal_220_$__cuda_sm20_div_s64) ;  /* 0x0000003000107944 */ /* 0x002fea0003c00000 */
        /* <DEDUP_REMOVED lines=11> */
.L_x_10874:
[----:B------:R-:W-:Y:S05]  /*3b50*/  BSYNC.RECONVERGENT B1 ;  /* 0x0000000000017941 */ /* 0x000fea0003800200 */
.L_x_10872:
        /* <DEDUP_REMOVED lines=37> */
.L_x_10876:
        /* <DEDUP_REMOVED lines=17> */
.L_x_10877:
[----:B------:R-:W-:Y:S05]  /*3ec0*/  BSYNC.RECONVERGENT B1 ;  /* 0x0000000000017941 */ /* 0x000fea0003800200 */
.L_x_10875:
        /* <DEDUP_REMOVED lines=38> */
.L_x_10879:
        /* <DEDUP_REMOVED lines=17> */
.L_x_10880:
[----:B------:R-:W-:Y:S05]  /*4240*/  BSYNC.RECONVERGENT B1 ;  /* 0x0000000000017941 */ /* 0x000fea0003800200 */
.L_x_10878:
        /* <DEDUP_REMOVED lines=38> */
.L_x_10882:
        /* <DEDUP_REMOVED lines=17> */
.L_x_10883:
[----:B------:R-:W-:Y:S05]  /*45c0*/  BSYNC.RECONVERGENT B1 ;  /* 0x0000000000017941 */ /* 0x000fea0003800200 */
.L_x_10881:
        /* <DEDUP_REMOVED lines=37> */
.L_x_10885:
        /* <DEDUP_REMOVED lines=17> */
.L_x_10886:
[----:B------:R-:W-:Y:S05]  /*4930*/  BSYNC.RECONVERGENT B1 ;  /* 0x0000000000017941 */ /* 0x000fea0003800200 */
.L_x_10884:
        /* <DEDUP_REMOVED lines=37> */
.L_x_10888:
        /* <DEDUP_REMOVED lines=17> */
.L_x_10889:
[----:B------:R-:W-:Y:S05]  /*4ca0*/  BSYNC.RECONVERGENT B1 ;  /* 0x0000000000017941 */ /* 0x000fea0003800200 */
.L_x_10887:
        /* <DEDUP_REMOVED lines=12> */
.L_x_10865:
        /* <DEDUP_REMOVED lines=37> */
.L_x_10893:
        /* <DEDUP_REMOVED lines=16> */
.L_x_10894:
[----:B------:R-:W-:Y:S05]  /*50c0*/  BSYNC.RECONVERGENT B1 ;  /* 0x0000000000017941 */ /* 0x000fea0003800200 */
.L_x_10892:
        /* <DEDUP_REMOVED lines=38> */
.L_x_10896:
        /* <DEDUP_REMOVED lines=17> */
.L_x_10897:
[----:B------:R-:W-:Y:S05]  /*5440*/  BSYNC.RECONVERGENT B1 ;  /* 0x0000000000017941 */ /* 0x000fea0003800200 */
.L_x_10895:
        /* <DEDUP_REMOVED lines=40> */
.L_x_10899:
        /* <DEDUP_REMOVED lines=17> */
.L_x_10900:
[----:B------:R-:W-:Y:S05]  /*57e0*/  BSYNC.RECONVERGENT B1 ;  /* 0x0000000000017941 */ /* 0x000fea0003800200 */
.L_x_10898:
        /* <DEDUP_REMOVED lines=40> */
.L_x_10902:
        /* <DEDUP_REMOVED lines=17> */
.L_x_10903:
[----:B------:R-:W-:Y:S05]  /*5b80*/  BSYNC.RECONVERGENT B1 ;  /* 0x0000000000017941 */ /* 0x000fea0003800200 */
.L_x_10901:
        /* <DEDUP_REMOVED lines=9> */
.L_x_10891:
        /* <DEDUP_REMOVED lines=35> */
.L_x_10906:
[----:B------:R-:W-:Y:S01]  /*5e50*/  MOV R26, R14 ;  /* 0x0000000e001a7202 */ /* 0x000fe20000000f00 */
[----:B------:R-:W-:Y:S01]  /*5e60*/  IMAD.MOV.U32 R10, RZ, RZ, R16 ;  /* 0x000000ffff0a7224 */ /* 0x000fe200078e0010 */
[----:B------:R-:W-:Y:S02]  /*5e70*/  MOV R11, R13 ;  /* 0x0000000d000b7202 */ /* 0x000fe40000000f00 */
[----:B------:R-:W-:Y:S02]  /*5e80*/  MOV R9, R17 ;  /* 0x0000001100097202 */ /* 0x000fe40000000f00 */
[----:B------:R-:W-:-:S07]  /*5e90*/  MOV R8, 0x5eb0 ;  /* 0x00005eb000087802 */ /* 0x000fce0000000f00 */
[----:B------:R-:W-:Y:S05]  /*5ea0*/  CALL.REL.NOINC `($__internal_220_$__cuda_sm20_div_s64) ;  /* 0x0000000c000c7944 */ /* 0x000fea0003c00000 */
        /* <DEDUP_REMOVED lines=10> */
.L_x_10907:
[----:B------:R-:W-:Y:S05]  /*5f50*/  BSYNC.RECONVERGENT B1 ;  /* 0x0000000000017941 */ /* 0x000fea0003800200 */
.L_x_10905:
        /* <DEDUP_REMOVED lines=39> */
.L_x_10909:
        /* <DEDUP_REMOVED lines=17> */
.L_x_10910:
[----:B------:R-:W-:Y:S05]  /*62e0*/  BSYNC.RECONVERGENT B1 ;  /* 0x0000000000017941 */ /* 0x000fea0003800200 */
.L_x_10908:
        /* <DEDUP_REMOVED lines=9> */
.L_x_10904:
        /* <DEDUP_REMOVED lines=31> */
.L_x_10912:
[----:B------:R-:W-:Y:S02]  /*6570*/  MOV R15, R23 ;  /* 0x00000017000f7202 */ /* 0x000fe40000000f00 */
[----:B------:R-:W-:Y:S02]  /*6580*/  MOV R23, R13 ;  /* 0x0000000d00177202 */ /* 0x000fe40000000f00 */
[----:B------:R-:W-:-:S07]  /*6590*/  MOV R24, 0x65b0 ;  /* 0x000065b000187802 */ /* 0x000fce0000000f00 */
[----:B------:R-:W-:Y:S05]  /*65a0*/  CALL.REL.NOINC `($__internal_221_$__cuda_sm20_rem_s64) ;  /* 0x0000000800987944 */ /* 0x000fea0003c00000 */
.L_x_10913:
[----:B------:R-:W-:Y:S05]  /*65b0*/  BSYNC.RECONVERGENT B1 ;  /* 0x0000000000017941 */ /* 0x000fea0003800200 */
.L_x_10911:
[----:B------:R-:W0:Y:S02]  /*65c0*/  LDC.64 R10, c[0x0][0x398] ;  /* 0x0000e600ff0a7b82 */ /* 0x000e240000000a00 */
[----:B0-----:R-:W-:-:S06]  /*65d0*/  IMAD.WIDE.U32 R6, R7, 0x8, R10 ;  /* 0x0000000807067825 */ /* 0x001fcc00078e000a */
[----:B------:R-:W2:Y:S02]  /*65e0*/  LDG.E.64 R6, desc[UR8][R6.64] ;  /* 0x0000000806067981 */ /* 0x000ea4000c1e1b00 */
[-C--:B--2---:R-:W-:Y:S02]  /*65f0*/  IMAD R3, R7, R8.reuse, RZ ;  /* 0x0000000807037224 */ /* 0x084fe400078e02ff */
[----:B------:R-:W-:-:S04]  /*6600*/  IMAD.WIDE.U32 R4, R6, R8, R4 ;  /* 0x0000000806047225 */ /* 0x000fc800078e0004 */
[----:B------:R-:W-:-:S04]  /*6610*/  IMAD R3, R6, R9, R3 ;  /* 0x0000000906037224 */ /* 0x000fc800078e0203 */
[----:B------:R-:W-:-:S07]  /*6620*/  IMAD.IADD R5, R5, 0x1, R3 ;  /* 0x0000000105057824 */ /* 0x000fce00078e0203 */
.L_x_10864:
[----:B------:R-:W0:Y:S02]  /*6630*/  LDCU.64 UR12, c[0x0][0x388] ;  /* 0x00007100ff0c77ac */ /* 0x000e240008000a00 */
[----:B0-----:R-:W-:-:S04]  /*6640*/  IADD3 R4, P0, PT, R4, UR12, RZ ;  /* 0x0000000c04047c10 */ /* 0x001fc8000ff1e0ff */
[----:B------:R-:W-:-:S06]  /*6650*/  IADD3.X R5, PT, PT, R5, UR13, RZ, P0, !PT ;  /* 0x0000000d05057c10 */ /* 0x000fcc00087fe4ff */
[----:B------:R-:W2:Y:S04]  /*6660*/  LDG.E.U8 R5, desc[UR8][R4.64] ;  /* 0x0000000804057981 */ /* 0x000ea8000c1e1100 */
[----:B--2---:R0:W-:Y:S02]  /*6670*/  STS.U8 [R0+UR4], R5 ;  /* 0x0000000500007988 */ /* 0x0041e40008000004 */
.L_x_10863:
[----:B------:R-:W-:Y:S05]  /*6680*/  BSYNC.RECONVERGENT B0 ;  /* 0x0000000000007941 */ /* 0x000fea0003800200 */
.L_x_10813:
[----:B------:R-:W-:Y:S01]  /*6690*/  BAR.SYNC.DEFER_BLOCKING 0x0 ;  /* 0x0000000000007b1d */ /* 0x000fe20000010000 */
[----:B------:R-:W-:-:S09]  /*66a0*/  UISETP.GE.U32.AND UP0, UPT, UR5, 0x42, UPT ;  /* 0x000000420500788c */ /* 0x000fd2000bf06070 */
[----:B------:R-:W-:Y:S05]  /*66b0*/  BRA.U !UP0, `(.L_x_10914) ;  /* 0x00000001083c7547 */ /* 0x000fea000b800000 */
.L_x_10917:
        /* <DEDUP_REMOVED lines=10> */
.L_x_10916:
[----:B------:R-:W-:Y:S05]  /*6760*/  BSYNC.RECONVERGENT B0 ;  /* 0x0000000000007941 */ /* 0x000fea0003800200 */
.L_x_10915:
[----:B------:R-:W-:Y:S01]  /*6770*/  BAR.SYNC.DEFER_BLOCKING 0x0 ;  /* 0x0000000000007b1d */ /* 0x000fe20000010000 */
[----:B------:R-:W-:-:S05]  /*6780*/  UISETP.GT.U32.AND UP0, UPT, UR5, 0x83, UPT ;  /* 0x000000830500788c */ /* 0x000fca000bf04070 */
[----:B------:R-:W-:-:S04]  /*6790*/  UMOV UR5, UR6 ;  /* 0x0000000600057c82 */ /* 0x000fc80008000000 */
[----:B------:R-:W-:Y:S05]  /*67a0*/  BRA.U UP0, `(.L_x_10917) ;  /* 0xfffffffd00c47547 */ /* 0x000fea000b83ffff */
.L_x_10914:
        /* <DEDUP_REMOVED lines=51> */
        .weak           $__internal_220_$__cuda_sm20_div_s64
        .type           $__internal_220_$__cuda_sm20_div_s64,@function
        .size           $__internal_220_$__cuda_sm20_div_s64,($__internal_221_$__cuda_sm20_rem_s64 - $__internal_220_$__cuda_sm20_div_s64)
$__internal_220_$__cuda_sm20_div_s64:
        /* <DEDUP_REMOVED lines=82> */
[----:B------:R-:W-:Y:S06]  /*7000*/  RET.REL.NODEC R8 `(uncontiguous_cumulate_any_f16) ;  /* 0xffffff8c08fc7950 */ /* 0x000fec0003c3ffff */
        .weak           $__internal_221_$__cuda_sm20_rem_s64
        .type           $__internal_221_$__cuda_sm20_rem_s64,@function
        .size           $__internal_221_$__cuda_sm20_rem_s64,(.L_x_30537 - $__internal_221_$__cuda_sm20_rem_s64)
$__internal_221_$__cuda_sm20_rem_s64:
        /* <DEDUP_REMOVED lines=76> */
[----:B------:R-:W-:Y:S06]  /*74d0*/  RET.REL.NODEC R24 `(uncontiguous_cumulate_any_f16) ;  /* 0xffffff8818c87950 */ /* 0x000fec0003c3ffff */
.L_x_10918:
        /* <DEDUP_REMOVED lines=10> */
.L_x_30537:


//--------------------- .text.uncontiguous_any_f16 --------------------------
	.section	.text.uncontiguous_any_f16,"ax",@progbits
	.align	128
        .global         uncontiguous_any_f16
        .type           uncontiguous_any_f16,@function
        .size           uncontiguous_any_f16,(.L_x_30539 - uncontiguous_any_f16)
        .other          uncontiguous_any_f16,@"STO_CUDA_ENTRY STV_DEFAULT"
uncontiguous_any_f16:
.text.uncontiguous_any_f16:
        /* <DEDUP_REMOVED lines=38> */
.L_x_10947:
        /* <DEDUP_REMOVED lines=32> */
.L_x_10924:
[----:B------:R-:W-:Y:S01]  /*0460*/  IMAD.MOV.U32 R26, RZ, RZ, R4 ;  /* 0x000000ffff1a7224 */ /* 0x000fe200078e0004 */
[----:B------:R-:W-:Y:S01]  /*0470*/  MOV R11, R5 ;  /* 0x00000005000b7202 */ /* 0x000fe20000000f00 */
[----:B------:R-:W-:Y:S01]  /*0480*/  IMAD.MOV.U32 R10, RZ, RZ, R36 ;  /* 0x000000ffff0a7224 */ /* 0x000fe200078e0024 */
[----:B------:R-:W-:Y:S02]  /*0490*/  MOV R9, R37 ;  /* 0x0000002500097202 */ /* 0x000fe40000000f00 */
[----:B------:R-:W-:-:S07]  /*04a0*/  MOV R8, 0x4c0 ;  /* 0x000004c000087802 */ /* 0x000fce0000000f00 */
[----:B-1----:R-:W-:Y:S05]  /*04b0*/  CALL.REL.NOINC `($__internal_222_$__cuda_sm20_div_s64) ;  /* 0x0000006400947944 */ /* 0x002fea0003c00000 */
        /* <DEDUP_REMOVED lines=9> */
.L_x_10925:
[----:B------:R-:W-:Y:S05]  /*0550*/  BSYNC.RECONVERGENT B1 ;  /* 0x0000000000017941 */ /* 0x000fea0003800200 */
.L_x_10923:
        /* <DEDUP_REMOVED lines=33> */
.L_x_10927:
[----:B------:R-:W-:Y:S01]  /*0770*/  IMAD.MOV.U32 R26, RZ, RZ, R18 ;  /* 0x000000ffff1a7224 */ /* 0x000fe200078e0012 */
[----:B------:R-:W-:Y:S01]  /*0780*/  MOV R11, R19 ;  /* 0x00000013000b7202 */ /* 0x000fe20000000f00 */
[----:B------:R-:W-:Y:S01]  /*0790*/  IMAD.MOV.U32 R10, RZ, RZ, R36 ;  /* 0x000000ffff0a7224 */ /* 0x000fe200078e0024 */
[----:B------:R-:W-:Y:S02]  /*07a0*/  MOV R9, R37 ;  /* 0x0000002500097202 */ /* 0x000fe40000000f00 */
[----:B------:R-:W-:-:S07]  /*07b0*/  MOV R8, 0x7d0 ;  /* 0x000007d000087802 */ /* 0x000fce0000000f00 */
[----:B------:R-:W-:Y:S05]  /*07c0*/  CALL.REL.NOINC `($__internal_222_$__cuda_sm20_div_s64) ;  /* 0x0000006000d07944 */ /* 0x000fea0003c00000 */
        /* <DEDUP_REMOVED lines=9> */
.L_x_10928:
[----:B------:R-:W-:Y:S05]  /*0860*/  BSYNC.RECONVERGENT B1 ;  /* 0x0000000000017941 */ /* 0x000fea0003800200 */
.L_x_10926:
        /* <DEDUP_REMOVED lines=34> */
.L_x_10930:
[----:B------:R-:W-:Y:S01]  /*0a90*/  MOV R26, R22 ;  /* 0x00000016001a7202 */ /* 0x000fe20000000f00 */
[----:B------:R-:W-:Y:S01]  /*0aa0*/  IMAD.MOV.U32 R11, RZ, RZ, R23 ;  /* 0x000000ffff0b7224 */ /* 0x000fe200078e0017 */
[----:B------:R-:W-:Y:S01]  /*0ab0*/  MOV R10, R40 ;  /* 0x00000028000a7202 */ /* 0x000fe20000000f00 */
[----:B------:R-:W-:Y:S01]  /*0ac0*/  IMAD.MOV.U32 R9, RZ, RZ, R41 ;  /* 0x000000ffff097224 */ /* 0x000fe200078e0029 */
[----:B------:R-:W-:-:S07]  /*0ad0*/  MOV R8, 0xaf0 ;  /* 0x00000af000087802 */ /* 0x000fce0000000f00 */
[----:B------:R-:W-:Y:S05]  /*0ae0*/  CALL.REL.NOINC `($__internal_222_$__cuda_sm20_div_s64) ;  /* 0x0000006000087944 */ /* 0x000fea0003c00000 */
        /* <DEDUP_REMOVED lines=10> */
.L_x_10931:
[----:B------:R-:W-:Y:S05]  /*0b90*/  BSYNC.RECONVERGENT B1 ;  /* 0x0000000000017941 */ /* 0x000fea0003800200 */
.L_x_10929:
        /* <DEDUP_REMOVED lines=35> */
.L_x_10933:
[----:B------:R-:W-:Y:S01]  /*0dd0*/  IMAD.MOV.U32 R26, RZ, RZ, R42 ;  /* 0x000000ffff1a7224 */ /* 0x000fe200078e002a */
[----:B------:R-:W-:Y:S01]  /*0de0*/  MOV R11, R43 ;  /* 0x0000002b000b7202 */ /* 0x000fe20000000f00 */
[----:B------:R-:W-:Y:S01]  /*0df0*/  IMAD.MOV.U32 R10, RZ, RZ, R40 ;  /* 0x000000ffff0a7224 */ /* 0x000fe200078e0028 */
[----:B------:R-:W-:Y:S02]  /*0e00*/  MOV R9, R41 ;  /* 0x0000002900097202 */ /* 0x000fe40000000f00 */
[----:B------:R-:W-:-:S07]  /*0e10*/  MOV R8, 0xe30 ;  /* 0x00000e3000087802 */ /* 0x000fce0000000f00 */
[----:B------:R-:W-:Y:S05]  /*0e20*/  CALL.REL.NOINC `($__internal_222_$__cuda_sm20_div_s64) ;  /* 0x0000005c00387944 */ /* 0x000fea0003c00000 */
        /* <DEDUP_REMOVED lines=11> */
.L_x_10934:
[----:B------:R-:W-:Y:S05]  /*0ee0*/  BSYNC.RECONVERGENT B1 ;  /* 0x0000000000017941 */ /* 0x000fea0003800200 */
.L_x_10932:
        /* <DEDUP_REMOVED lines=36> */
.L_x_10936:
        /* <DEDUP_REMOVED lines=16> */
.L_x_10937:
[----:B------:R-:W-:Y:S05]  /*1230*/  BSYNC.RECONVERGENT B1 ;  /* 0x0000000000017941 */ /* 0x000fea0003800200 */
.L_x_10935:
        /* <DEDUP_REMOVED lines=34> */
.L_x_10939:
[----:B------:R-:W-:Y:S01]  /*1460*/  MOV R26, R40 ;  /* 0x00000028001a7202 */ /* 0x000fe20000000f00 */
[----:B------:R-:W-:Y:S01]  /*1470*/  IMAD.MOV.U32 R11, RZ, RZ, R41 ;  /* 0x000000ffff0b7224 */ /* 0x000fe200078e0029 */
[----:B------:R-:W-:Y:S01]  /*1480*/  MOV R10, R20 ;  /* 0x00000014000a7202 */ /* 0x000fe20000000f00 */
[----:B------:R-:W-:Y:S01]  /*1490*/  IMAD.MOV.U32 R9, RZ, RZ, R21 ;  /* 0x000000ffff097224 */ /* 0x000fe200078e0015 */
[----:B------:R-:W-:-:S07]  /*14a0*/  MOV R8, 0x14c0 ;  /* 0x000014c000087802 */ /* 0x000fce0000000f00 */
[----:B------:R-:W-:Y:S05]  /*14b0*/  CALL.REL.NOINC `($__internal_222_$__cuda_sm20_div_s64) ;  /* 0x0000005400947944 */ /* 0x000fea0003c00000 */
        /* <DEDUP_REMOVED lines=11> */
.L_x_10940:
[----:B------:R-:W-:Y:S05]  /*1570*/  BSYNC.RECONVERGENT B1 ;  /* 0x0000000000017941 */ /* 0x000fea0003800200 */
.L_x_10938:
        /* <DEDUP_REMOVED lines=34> */
.L_x_10942:
[----:B------:R-:W-:Y:S01]  /*17a0*/  IMAD.MOV.U32 R26, RZ, RZ, R36 ;  /* 0x000000ffff1a7224 */ /* 0x000fe200078e0024 */
[----:B------:R-:W-:Y:S01]  /*17b0*/  MOV R11, R37 ;  /* 0x00000025000b7202 */ /* 0x000fe20000000f00 */
[----:B------:R-:W-:Y:S01]  /*17c0*/  IMAD.MOV.U32 R10, RZ, RZ, R20 ;  /* 0x000000ffff0a7224 */ /* 0x000fe200078e0014 */
[----:B------:R-:W-:Y:S02]  /*17d0*/  MOV R9, R21 ;  /* 0x0000001500097202 */ /* 0x000fe40000000f00 */
[----:B------:R-:W-:-:S07]  /*17e0*/  MOV R8, 0x1800 ;  /* 0x0000180000087802 */ /* 0x000fce0000000f00 */
[----:B------:R-:W-:Y:S05]  /*17f0*/  CALL.REL.NOINC `($__internal_222_$__cuda_sm20_div_s64) ;  /* 0x0000005000c47944 */ /* 0x000fea0003c00000 */
        /* <DEDUP_REMOVED lines=11> */
.L_x_10943:
[----:B------:R-:W-:Y:S05]  /*18b0*/  BSYNC.RECONVERGENT B1 ;  /* 0x0000000000017941 */ /* 0x000fea0003800200 */
.L_x_10941:
        /* <DEDUP_REMOVED lines=35> */
.L_x_10945:
[----:B------:R-:W-:Y:S01]  /*1af0*/  IMAD.MOV.U32 R26, RZ, RZ, R18 ;  /* 0x000000ffff1a7224 */ /* 0x000fe200078e0012 */
[----:B------:R-:W-:Y:S01]  /*1b00*/  MOV R11, R19 ;  /* 0x00000013000b7202 */ /* 0x000fe20000000f00 */
[----:B------:R-:W-:Y:S01]  /*1b10*/  IMAD.MOV.U32 R10, RZ, RZ, R20 ;  /* 0x000000ffff0a7224 */ /* 0x000fe200078e0014 */
[----:B------:R-:W-:Y:S02]  /*1b20*/  MOV R9, R21 ;  /* 0x0000001500097202 */ /* 0x000fe40000000f00 */
[----:B------:R-:W-:-:S07]  /*1b30*/  MOV R8, 0x1b50 ;  /* 0x00001b5000087802 */ /* 0x000fce0000000f00 */
[----:B------:R-:W-:Y:S05]  /*1b40*/  CALL.REL.NOINC `($__internal_222_$__cuda_sm20_div_s64) ;  /* 0x0000004c00f07944 */ /* 0x000fea0003c00000 */
        /* <DEDUP_REMOVED lines=11> */
.L_x_10946:
[----:B------:R-:W-:Y:S05]  /*1c00*/  BSYNC.RECONVERGENT B1 ;  /* 0x0000000000017941 */ /* 0x000fea0003800200 */
.L_x_10944:
        /* <DEDUP_REMOVED lines=9> */
.L_x_10922:
        /* <DEDUP_REMOVED lines=36> */
.L_x_10950:
[----:B------:R-:W-:Y:S01]  /*1ee0*/  MOV R26, R4 ;  /* 0x00000004001a7202 */ /* 0x000fe20000000f00 */
[----:B------:R-:W-:Y:S01]  /*1ef0*/  IMAD.MOV.U32 R11, RZ, RZ, R5 ;  /* 0x000000ffff0b7224 */ /* 0x000fe200078e0005 */
[----:B------:R-:W-:Y:S01]  /*1f00*/  MOV R10, R6 ;  /* 0x00000006000a7202 */ /* 0x000fe20000000f00 */
[----:B------:R-:W-:Y:S01]  /*1f10*/  IMAD.MOV.U32 R9, RZ, RZ, R7 ;  /* 0x000000ffff097224 */ /* 0x000fe200078e0007 */
[----:B------:R-:W-:-:S07]  /*1f20*/  MOV R8, 0x1f40 ;  /* 0x00001f4000087802 */ /* 0x000fce0000000f00 */
[----:B------:R-:W-:Y:S05]  /*1f30*/  CALL.REL.NOINC `($__internal_222_$__cuda_sm20_div_s64) ;  /* 0x0000004800f47944 */ /* 0x000fea0003c00000 */
        /* <DEDUP_REMOVED lines=9> */
.L_x_10951:
[----:B------:R-:W-:Y:S05]  /*1fd0*/  BSYNC.RECONVERGENT B1 ;  /* 0x0000000000017941 */ /* 0x000fea0003800200 */
.L_x_10949:
        /* <DEDUP_REMOVED lines=34> */
.L_x_10953:
        /* <DEDUP_REMOVED lines=14> */
.L_x_10954:
[----:B------:R-:W-:Y:S05]  /*22e0*/  BSYNC.RECONVERGENT B1 ;  /* 0x0000000000017941 */ /* 0x000fea0003800200 */
.L_x_10952:
        /* <DEDUP_REMOVED lines=36> */
.L_x_10956:
        /* <DEDUP_REMOVED lines=17> */
.L_x_10957:
[----:B------:R-:W-:Y:S05]  /*2640*/  BSYNC.RECONVERGENT B1 ;  /* 0x0000000000017941 */ /* 0x000fea0003800200 */
.L_x_10955:
        /* <DEDUP_REMOVED lines=35> */
.L_x_10959:
[----:B------:R-:W-:Y:S01]  /*2880*/  MOV R26, R16 ;  /* 0x00000010001a7202 */ /* 0x000fe20000000f00 */
[----:B------:R-:W-:Y:S01]  /*2890*/  IMAD.MOV.U32 R11, RZ, RZ, R17 ;  /* 0x000000ffff0b7224 */ /* 0x000fe200078e0011 */
[----:B------:R-:W-:Y:S01]  /*28a0*/  MOV R10, R14 ;  /* 0x0000000e000a7202 */ /* 0x000fe20000000f00 */
[----:B------:R-:W-:Y:S01]  /*28b0*/  IMAD.MOV.U32 R9, RZ, RZ, R15 ;  /* 0x000000ffff097224 */ /* 0x000fe200078e000f */
[----:B------:R-:W-:-:S07]  /*28c0*/  MOV R8, 0x28e0 ;  /* 0x000028e000087802 */ /* 0x000fce0000000f00 */
[----:B------:R-:W-:Y:S05]  /*28d0*/  CALL.REL.NOINC `($__internal_222_$__cuda_sm20_div_s64) ;  /* 0x00000040008c7944 */ /* 0x000fea0003c00000 */
        /* <DEDUP_REMOVED lines=10> */
.L_x_10960:
[----:B------:R-:W-:Y:S05]  /*2980*/  BSYNC.RECONVERGENT B1 ;  /* 0x0000000000017941 */ /* 0x000fea0003800200 */
.L_x_10958:
[----:B------:R-:W-:Y:S01]  /*2990*/  MOV R6, R20 ;  /* 0x0000001400067202 */ /* 0x000fe20000000f00 */
[----:B------:R-:W-:Y:S02]  /*29a0*/  IMAD R9, R9, R22, RZ ;  /* 0x0000001609097224 */ /* 0x000fe400078e02ff */
[----:B------:R-:W-:Y:S02]  /*29b0*/  VIADD R3, R3, 0xfffffffe ;  /* 0xfffffffe03037836 */ /* 0x000fe40000000000 */
[----:B------:R-:W-:-:S04]  /*29c0*/  IMAD.WIDE.U32 R20, R22, R8, R6 ;  /* 0x0000000816147225 */ /* 0x000fc800078e0006 */
[----:B------:R-:W-:-:S05]  /*29d0*/  IMAD R9, R23, R8, R9 ;  /* 0x0000000817097224 */ /* 0x000fca00078e0209 */
[----:B------:R-:W-:-:S07]  /*29e0*/  IADD3 R21, PT, PT, R21, R9, RZ ;  /* 0x0000000915157210 */ /* 0x000fce0007ffe0ff */
.L_x_10948:
        /* <DEDUP_REMOVED lines=31> */
.L_x_10962:
[----:B------:R-:W-:Y:S01]  /*2be0*/  IMAD.MOV.U32 R14, RZ, RZ, R4 ;  /* 0x000000ffff0e7224 */ /* 0x000fe200078e0004 */
[----:B------:R-:W-:Y:S01]  /*2bf0*/  MOV R23, R5 ;  /* 0x0000000500177202 */ /* 0x000fe20000000f00 */
[----:B------:R-:W-:Y:S01]  /*2c00*/  IMAD.MOV.U32 R22, RZ, RZ, R6 ;  /* 0x000000ffff167224 */ /* 0x000fe200078e0006 */
[----:B------:R-:W-:Y:S02]  /*2c10*/  MOV R15, R7 ;  /* 0x00000007000f7202 */ /* 0x000fe40000000f00 */
[----:B------:R-:W-:-:S07]  /*2c20*/  MOV R24, 0x2c40 ;  /* 0x00002c4000187802 */ /* 0x000fce0000000f00 */
[----:B------:R-:W-:Y:S05]  /*2c30*/  CALL.REL.NOINC `($__internal_223_$__cuda_sm20_rem_s64) ;  /* 0x0000004400007944 */ /* 0x000fea0003c00000 */
.L_x_10963:
[----:B------:R-:W-:Y:S05]  /*2c40*/  BSYNC.RECONVERGENT B1 ;  /* 0x0000000000017941 */ /* 0x000fea0003800200 */
.L_x_10961:
        /* <DEDUP_REMOVED lines=31> */
.L_x_10965:
[----:B------:R-:W-:Y:S01]  /*2e40*/  MOV R22, R6 ;  /* 0x0000000600167202 */ /* 0x000fe20000000f00 */
[----:B------:R-:W-:Y:S01]  /*2e50*/  IMAD.MOV.U32 R15, RZ, RZ, R7 ;  /* 0x000000ffff0f7224 */ /* 0x000fe200078e0007 */
[----:B------:R-:W-:Y:S01]  /*2e60*/  MOV R14, R18 ;  /* 0x00000012000e7202 */ /* 0x000fe20000000f00 */
[----:B------:R-:W-:Y:S01]  /*2e70*/  IMAD.MOV.U32 R23, RZ, RZ, R19 ;  /* 0x000000ffff177224 */ /* 0x000fe200078e0013 */
[----:B------:R-:W-:-:S07]  /*2e80*/  MOV R24, 0x2ea0 ;  /* 0x00002ea000187802 */ /* 0x000fce0000000f00 */
[----:B------:R-:W-:Y:S05]  /*2e90*/  CALL.REL.NOINC `($__internal_223_$__cuda_sm20_rem_s64) ;  /* 0x0000004000687944 */ /* 0x000fea0003c00000 */
[----:B------:R-:W-:Y:S01]  /*2ea0*/  MOV R6, R8 ;  /* 0x0000000800067202 */ /* 0x000fe20000000f00 */
[----:B------:R-:W-:-:S07]  /*2eb0*/  IMAD.MOV.U32 R7, RZ, RZ, R9 ;  /* 0x000000ffff077224 */ /* 0x000fce00078e0009 */
.L_x_10966:
[----:B------:R-:W-:Y:S05]  /*2ec0*/  BSYNC.RECONVERGENT B1 ;  /* 0x0000000000017941 */ /* 0x000fea0003800200 */
.L_x_10964:
[----:B------:R-:W-:Y:S02]  /*2ed0*/  IMAD R3, R7, R4, RZ ;  /* 0x0000000407037224 */ /* 0x000fe400078e02ff */
[----:B------:R-:W-:-:S04]  /*2ee0*/  IMAD.WIDE.U32 R20, R4, R6, R20 ;  /* 0x0000000604147225 */ /* 0x000fc800078e0014 */
[----:B------:R-:W-:-:S05]  /*2ef0*/  IMAD R3, R5, R6, R3 ;  /* 0x0000000605037224 */ /* 0x000fca00078e0203 */
[----:B------:R-:W-:-:S07]  /*2f00*/  IADD3 R21, PT, PT, R21, R3, RZ ;  /* 0x0000000315157210 */ /* 0x000fce0007ffe0ff */
.L_x_10921:
        /* <DEDUP_REMOVED lines=12> */
.L_x_10968:
[----:B------:R-:W-:Y:S05]  /*2fd0*/  BSYNC.RECONVERGENT B1 ;  /* 0x0000000000017941 */ /* 0x000fea0003800200 */
.L_x_10967:
[----:B------:R-:W-:-:S05]  /*2fe0*/  SEL R3, RZ, 0x1, !P0 ;  /* 0x00000001ff037807 */ /* 0x000fca0004000000 */
[----:B------:R1:W-:Y:S01]  /*2ff0*/  STS.U8 [R0+UR4], R3 ;  /* 0x0000000300007988 */ /* 0x0003e20008000004 */
[----:B------:R-:W-:Y:S05]  /*3000*/  BRA `(.L_x_10969) ;  /* 0x0000003400a87947 */ /* 0x000fea0003800000 */
.L_x_10920:
        /* <DEDUP_REMOVED lines=20> */
.L_x_10996:
        /* <DEDUP_REMOVED lines=33> */
.L_x_10973:
[----:B------:R-:W-:Y:S01]  /*3360*/  MOV R26, R14 ;  /* 0x0000000e001a7202 */ /* 0x000fe20000000f00 */
[----:B------:R-:W-:Y:S01]  /*3370*/  IMAD.MOV.U32 R11, RZ, RZ, R13 ;  /* 0x000000ffff0b7224 */ /* 0x000fe200078e000d */
[----:B------:R-:W-:Y:S01]  /*3380*/  MOV R10, R34 ;  /* 0x00000022000a7202 */ /* 0x000fe20000000f00 */
[----:B------:R-:W-:Y:S01]  /*3390*/  IMAD.MOV.U32 R9, RZ, RZ, R35 ;  /* 0x000000ffff097224 */ /* 0x000fe200078e0023 */
[----:B------:R-:W-:-:S07]  /*33a0*/  MOV R8, 0x33c0 ;  /* 0x000033c000087802 */ /* 0x000fce0000000f00 */
[----:B-123--:R-:W-:Y:S05]  /*33b0*/  CALL.REL.NOINC `($__internal_222_$__cuda_sm20_div_s64) ;  /* 0x0000003400d47944 */ /* 0x00efea0003c00000 */
        /* <DEDUP_REMOVED lines=10> */
.L_x_10974:
[----:B------:R-:W-:Y:S05]  /*3460*/  BSYNC.RECONVERGENT B1 ;  /* 0x0000000000017941 */ /* 0x000fea0003800200 */
.L_x_10972:
        /* <DEDUP_REMOVED lines=37> */
.L_x_10976:
[----:B------:R-:W-:Y:S01]  /*36c0*/  IMAD.MOV.U32 R26, RZ, RZ, R34 ;  /* 0x000000ffff1a7224 */ /* 0x000fe200078e0022 */
[----:B------:R-:W-:Y:S01]  /*36d0*/  MOV R11, R35 ;  /* 0x00000023000b7202 */ /* 0x000fe20000000f00 */
[----:B------:R-:W-:Y:S01]  /*36e0*/  IMAD.MOV.U32 R10, RZ, RZ, R36 ;  /* 0x000000ffff0a7224 */ /* 0x000fe200078e0024 */
[----:B------:R-:W-:Y:S02]  /*36f0*/  MOV R9, R37 ;  /* 0x0000002500097202 */ /* 0x000fe40000000f00 */
[----:B------:R-:W-:-:S07]  /*3700*/  MOV R8, 0x3720 ;  /* 0x0000372000087802 */ /* 0x000fce0000000f00 */
[----:B-1----:R-:W-:Y:S05]  /*3710*/  CALL.REL.NOINC `($__internal_222_$__cuda_sm20_div_s64) ;  /* 0x0000003000fc7944 */ /* 0x002fea0003c00000 */
        /* <DEDUP_REMOVED lines=11> */
.L_x_10977:
[----:B------:R-:W-:Y:S05]  /*37d0*/  BSYNC.RECONVERGENT B1 ;  /* 0x0000000000017941 */ /* 0x000fea0003800200 */
.L_x_10975:
        /* <DEDUP_REMOVED lines=38> */
.L_x_10979:
[----:B------:R-:W-:Y:S01]  /*3a40*/  MOV R26, R34 ;  /* 0x00000022001a7202 */ /* 0x000fe20000000f00 */
[----:B------:R-:W-:Y:S01]  /*3a50*/  IMAD.MOV.U32 R11, RZ, RZ, R35 ;  /* 0x000000ffff0b7224 */ /* 0x000fe200078e0023 */
[----:B------:R-:W-:Y:S01]  /*3a60*/  MOV R10, R36 ;  /* 0x00000024000a7202 */ /* 0x000fe20000000f00 */
[----:B------:R-:W-:Y:S01]  /*3a70*/  IMAD.MOV.U32 R9, RZ, RZ, R37 ;  /* 0x000000ffff097224 */ /* 0x000fe200078e0025 */
[----:B------:R-:W-:-:S07]  /*3a80*/  MOV R8, 0x3aa0 ;  /* 0x00003aa000087802 */ /* 0x000fce0000000f00 */
[----:B-1----:R-:W-:Y:S05]  /*3a90*/  CALL.REL.NOINC `($__internal_222_$__cuda_sm20_div_s64) ;  /* 0x00000030001c7944 */ /* 0x002fea0003c00000 */
        /* <DEDUP_REMOVED lines=11> */
.L_x_10980:
[----:B------:R-:W-:Y:S05]  /*3b50*/  BSYNC.RECONVERGENT B1 ;  /* 0x0000000000017941 */ /* 0x000fea0003800200 */
.L_x_10978:
        /* <DEDUP_REMOVED lines=37> */
.L_x_10982:
        /* <DEDUP_REMOVED lines=17> */
.L_x_10983:
[----:B------:R-:W-:Y:S05]  /*3ec0*/  BSYNC.RECONVERGENT B1 ;  /* 0x0000000000017941 */ /* 0x000fea0003800200 */
.L_x_10981:
        /* <DEDUP_REMOVED lines=38> */
.L_x_10985:
        /* <DEDUP_REMOVED lines=17> */
.L_x_10986:
[----:B------:R-:W-:Y:S05]  /*4240*/  BSYNC.RECONVERGENT B1 ;  /* 0x0000000000017941 */ /* 0x000fea0003800200 */
.L_x_10984:
        /* <DEDUP_REMOVED lines=38> */
.L_x_10988:
        /* <DEDUP_REMOVED lines=17> */
.L_x_10989:
[----:B------:R-:W-:Y:S05]  /*45c0*/  BSYNC.RECONVERGENT B1 ;  /* 0x0000000000017941 */ /* 0x000fea0003800200 */
.L_x_10987:
        /* <DEDUP_REMOVED lines=37> */
.L_x_10991:
        /* <DEDUP_REMOVED lines=17> */
.L_x_10992:
[----:B------:R-:W-:Y:S05]  /*4930*/  BSYNC.RECONVERGENT B1 ;  /* 0x0000000000017941 */ /* 0x000fea0003800200 */
.L_x_10990:
        /* <DEDUP_REMOVED lines=37> */
.L_x_10994:
        /* <DEDUP_REMOVED lines=17> */
.L_x_10995:
[----:B------:R-:W-:Y:S05]  /*4ca0*/  BSYNC.RECONVERGENT B1 ;  /* 0x0000000000017941 */ /* 0x000fea0003800200 */
.L_x_10993:
        /* <DEDUP_REMOVED lines=12> */
.L_x_10971:
        /* <DEDUP_REMOVED lines=37> */
.L_x_10999:
        /* <DEDUP_REMOVED lines=16> */
.L_x_11000:
[----:B------:R-:W-:Y:S05]  /*50c0*/  BSYNC.RECONVERGENT B1 ;  /* 0x0000000000017941 */ /* 0x000fea0003800200 */
.L_x_10998:
        /* <DEDUP_REMOVED lines=38> */
.L_x_11002:
        /* <DEDUP_REMOVED lines=17> */
.L_x_11003:
[----:B------:R-:W-:Y:S05]  /*5440*/  BSYNC.RECONVERGENT B1 ;  /* 0x0000000000017941 */ /* 0x000fea0003800200 */
.L_x_11001:
        /* <DEDUP_REMOVED lines=40> */
.L_x_11005:
        /* <DEDUP_REMOVED lines=17> */
.L_x_11006:
[----:B------:R-:W-:Y:S05]  /*57e0*/  BSYNC.RECONVERGENT B1 ;  /* 0x0000000000017941 */ /* 0x000fea0003800200 */
.L_x_11004:
        /* <DEDUP_REMOVED lines=40> */
.L_x_11008:
        /* <DEDUP_REMOVED lines=17> */
.L_x_11009:
[----:B------:R-:W-:Y:S05]  /*5b80*/  BSYNC.RECONVERGENT B1 ;  /* 0x0000000000017941 */ /* 0x000fea0003800200 */
.L_x_11007:
        /* <DEDUP_REMOVED lines=9> */
.L_x_10997:
        /* <DEDUP_REMOVED lines=35> */
.L_x_11012:
[----:B------:R-:W-:Y:S01]  /*5e50*/  MOV R26, R14 ;  /* 0x0000000e001a7202 */ /* 0x000fe20000000f00 */
[----:B------:R-:W-:Y:S01]  /*5e60*/  IMAD.MOV.U32 R10, RZ, RZ, R16 ;  /* 0x000000ffff0a7224 */ /* 0x000fe200078e0010 */
[----:B------:R-:W-:Y:S02]  /*5e70*/  MOV R11, R13 ;  /* 0x0000000d000b7202 */ /* 0x000fe40000000f00 */
[----:B------:R-:W-:Y:S02]  /*5e80*/  MOV R9, R17 ;  /* 0x0000001100097202 */ /* 0x000fe40000000f00 */
[----:B------:R-:W-:-:S07]  /*5e90*/  MOV R8, 0x5eb0 ;  /* 0x00005eb000087802 */ /* 0x000fce0000000f00 */
[----:B------:R-:W-:Y:S05]  /*5ea0*/  CALL.REL.NOINC `($__internal_222_$__cuda_sm20_div_s64) ;  /* 0x0000000c00187944 */ /* 0x000fea0003c00000 */
        /* <DEDUP_REMOVED lines=10> */
.L_x_11013:
[----:B------:R-:W-:Y:S05]  /*5f50*/  BSYNC.RECONVERGENT B1 ;  /* 0x0000000000017941 */ /* 0x000fea0003800200 */
.L_x_11011:
        /* <DEDUP_REMOVED lines=39> */
.L_x_11015:
        /* <DEDUP_REMOVED lines=17> */
.L_x_11016:
[----:B------:R-:W-:Y:S05]  /*62e0*/  BSYNC.RECONVERGENT B1 ;  /* 0x0000000000017941 */ /* 0x000fea0003800200 */
.L_x_11014:
        /* <DEDUP_REMOVED lines=9> */
.L_x_11010:
        /* <DEDUP_REMOVED lines=31> */
.L_x_11018:
[----:B------:R-:W-:Y:S02]  /*6570*/  MOV R15, R23 ;  /* 0x00000017000f7202 */ /* 0x000fe40000000f00 */
[----:B------:R-:W-:Y:S02]  /*6580*/  MOV R23, R13 ;  /* 0x0000000d00177202 */ /* 0x000fe40000000f00 */
[----:B------:R-:W-:-:S07]  /*6590*/  MOV R24, 0x65b0 ;  /* 0x000065b000187802 */ /* 0x000fce0000000f00 */
[----:B------:R-:W-:Y:S05]  /*65a0*/  CALL.REL.NOINC `($__internal_223_$__cuda_sm20_rem_s64) ;  /* 0x0000000800a47944 */ /* 0x000fea0003c00000 */
.L_x_11019:
[----:B------:R-:W-:Y:S05]  /*65b0*/  BSYNC.RECONVERGENT B1 ;  /* 0x0000000000017941 */ /* 0x000fea0003800200 */
.L_x_11017:
[----:B------:R-:W0:Y:S02]  /*65c0*/  LDC.64 R10, c[0x0][0x398] ;  /* 0x0000e600ff0a7b82 */ /* 0x000e240000000a00 */
[----:B0-----:R-:W-:-:S06]  /*65d0*/  IMAD.WIDE.U32 R6, R7, 0x8, R10 ;  /* 0x0000000807067825 */ /* 0x001fcc00078e000a */
[----:B------:R-:W2:Y:S02]  /*65e0*/  LDG.E.64 R6, desc[UR8][R6.64] ;  /* 0x0000000806067981 */ /* 0x000ea4000c1e1b00 */
[-C--:B--2---:R-:W-:Y:S02]  /*65f0*/  IMAD R3, R7, R8.reuse, RZ ;  /* 0x0000000807037224 */ /* 0x084fe400078e02ff */
[----:B------:R-:W-:-:S04]  /*6600*/  IMAD.WIDE.U32 R4, R6, R8, R4 ;  /* 0x0000000806047225 */ /* 0x000fc800078e0004 */
[----:B------:R-:W-:-:S04]  /*6610*/  IMAD R3, R6, R9, R3 ;  /* 0x0000000906037224 */ /* 0x000fc800078e0203 */
[----:B------:R-:W-:-:S07]  /*6620*/  IMAD.IADD R5, R5, 0x1, R3 ;  /* 0x0000000105057824 */ /* 0x000fce00078e0203 */
.L_x_10970:
        /* <DEDUP_REMOVED lines=8> */
.L_x_10969:
[----:B------:R-:W-:Y:S05]  /*66b0*/  BSYNC.RECONVERGENT B0 ;  /* 0x0000000000007941 */ /* 0x000fea0003800200 */
.L_x_10919:
[----:B------:R-:W-:Y:S01]  /*66c0*/  BAR.SYNC.DEFER_BLOCKING 0x0 ;  /* 0x0000000000007b1d */ /* 0x000fe20000010000 */
[----:B------:R-:W-:-:S09]  /*66d0*/  UISETP.GE.U32.AND UP0, UPT, UR5, 0x42, UPT ;  /* 0x000000420500788c */ /* 0x000fd2000bf06070 */
[----:B------:R-:W-:Y:S05]  /*66e0*/  BRA.U !UP0, `(.L_x_11020) ;  /* 0x00000001083c7547 */ /* 0x000fea000b800000 */
.L_x_11023:
        /* <DEDUP_REMOVED lines=10> */
.L_x_11022:
[----:B------:R-:W-:Y:S05]  /*6790*/  BSYNC.RECONVERGENT B0 ;  /* 0x0000000000007941 */ /* 0x000fea0003800200 */
.L_x_11021:
[----:B------:R-:W-:Y:S01]  /*67a0*/  BAR.SYNC.DEFER_BLOCKING 0x0 ;  /* 0x0000000000007b1d */ /* 0x000fe20000010000 */
[----:B------:R-:W-:-:S05]  /*67b0*/  UISETP.GT.U32.AND UP0, UPT, UR5, 0x83, UPT ;  /* 0x000000830500788c */ /* 0x000fca000bf04070 */
[----:B------:R-:W-:-:S04]  /*67c0*/  UMOV UR5, UR6 ;  /* 0x0000000600057c82 */ /* 0x000fc80008000000 */
[----:B------:R-:W-:Y:S05]  /*67d0*/  BRA.U UP0, `(.L_x_11023) ;  /* 0xfffffffd00c47547 */ /* 0x000fea000b83ffff */
.L_x_11020:
        /* <DEDUP_REMOVED lines=51> */
        .weak           $__internal_222_$__cuda_sm20_div_s64
        .type           $__internal_222_$__cuda_sm20_div_s64,@function
        .size           $__internal_222_$__cuda_sm20_div_s64,($__internal_223_$__cuda_sm20_rem_s64 - $__internal_222_$__cuda_sm20_div_s64)
$__internal_222_$__cuda_sm20_div_s64:
        /* <DEDUP_REMOVED lines=82> */
[----:B------:R-:W-:Y:S06]  /*7030*/  RET.REL.NODEC R8 `(uncontiguous_any_f16) ;  /* 0xffffff8c08f07950 */ /* 0x000fec0003c3ffff */
        .weak           $__internal_223_$__cuda_sm20_rem_s64
        .type           $__internal_223_$__cuda_sm20_rem_s64,@function
        .size           $__internal_223_$__cuda_sm20_rem_s64,(.L_x_30539 - $__internal_223_$__cuda_sm20_rem_s64)
$__internal_223_$__cuda_sm20_rem_s64:
        /* <DEDUP_REMOVED lines=76> */
[----:B------:R-:W-:Y:S06]  /*7500*/  RET.REL.NODEC R24 `(uncontiguous_any_f16) ;  /* 0xffffff8818bc7950 */ /* 0x000fec0003c3ffff */
.L_x_11024:
        /* <DEDUP_REMOVED lines=15> */
.L_x_30539:


//--------------------- .text.contiguous_cumulate_any_f16 --------------------------
	.section	.text.contiguous_cumulate_any_f16,"ax",@progbits
	.align	128
        .global         contiguous_cumulate_any_f16
        .type           contiguous_cumulate_any_f16,@function
        .size           contiguous_cumulate_any_f16,(.L_x_31174 - contiguous_cumulate_any_f16)
        .other          contiguous_cumulate_any_f16,@"STO_CUDA_ENTRY STV_DEFAULT"
contiguous_cumulate_any_f16:
.text.contiguous_cumulate_any_f16:
        /* <DEDUP_REMOVED lines=31> */
.L_x_11028:
[----:B------:R-:W-:Y:S05]  /*01f0*/  BSYNC.RECONVERGENT B1 ;  /* 0x0000000000017941 */ /* 0x000fea0003800200 */
.L_x_11027:
[----:B------:R-:W-:-:S05]  /*0200*/  SEL R3, RZ, 0x1, !P0 ;  /* 0x00000001ff037807 */ /* 0x000fca0004000000 */
[----:B------:R0:W-:Y:S01]  /*0210*/  STS.U8 [R0+UR4], R3 ;  /* 0x0000000300007988 */ /* 0x0001e20008000004 */
[----:B------:R-:W-:Y:S05]  /*0220*/  BRA `(.L_x_11029) ;  /* 0x0000000000207947 */ /* 0x000fea0003800000 */
.L_x_11026:
        /* <DEDUP_REMOVED lines=8> */
.L_x_11029:
[----:B------:R-:W-:Y:S05]  /*02b0*/  BSYNC.RECONVERGENT B0 ;  /* 0x0000000000007941 */ /* 0x000fea0003800200 */
.L_x_11025:
[----:B------:R-:W-:Y:S01]  /*02c0*/  BAR.SYNC.DEFER_BLOCKING 0x0 ;  /* 0x0000000000007b1d */ /* 0x000fe20000010000 */
[----:B------:R-:W-:-:S09]  /*02d0*/  UISETP.GE.U32.AND UP0, UPT, UR5, 0x42, UPT ;  /* 0x000000420500788c */ /* 0x000fd2000bf06070 */
[----:B------:R-:W-:Y:S05]  /*02e0*/  BRA.U !UP0, `(.L_x_11030) ;  /* 0x00000001083c7547 */ /* 0x000fea000b800000 */
.L_x_11033:
        /* <DEDUP_REMOVED lines=10> */
.L_x_11032:
[----:B------:R-:W-:Y:S05]  /*0390*/  BSYNC.RECONVERGENT B0 ;  /* 0x0000000000007941 */ /* 0x000fea0003800200 */
.L_x_11031:
[----:B------:R-:W-:Y:S01]  /*03a0*/  BAR.SYNC.DEFER_BLOCKING 0x0 ;  /* 0x0000000000007b1d */ /* 0x000fe20000010000 */
[----:B------:R-:W-:-:S05]  /*03b0*/  UISETP.GT.U32.AND UP0, UPT, UR5, 0x83, UPT ;  /* 0x000000830500788c */ /* 0x000fca000bf04070 */
[----:B------:R-:W-:-:S04]  /*03c0*/  UMOV UR5, UR6 ;  /* 0x0000000600057c82 */ /* 0x000fc80008000000 */
[----:B------:R-:W-:Y:S05]  /*03d0*/  BRA.U UP0, `(.L_x_11033) ;  /* 0xfffffffd00c47547 */ /* 0x000fea000b83ffff */
.L_x_11030:
        /* <DEDUP_REMOVED lines=51> */
.L_x_11034:
        /* <DEDUP_REMOVED lines=15> */
.L_x_31174:


//--------------------- .text.contiguous_any_f16  --------------------------
	.section	.text.contiguous_any_f16,"ax",@progbits
	.align	128
        .global         contiguous_any_f16
        .type           contiguous_any_f16,@function
        .size           contiguous_any_f16,(.L_x_31175 - contiguous_any_f16)
        .other          contiguous_any_f16,@"STO_CUDA_ENTRY STV_DEFAULT"
contiguous_any_f16:
.text.contiguous_any_f16:
        /* <DEDUP_REMOVED lines=31> */
.L_x_11038:
[----:B------:R-:W-:Y:S05]  /*01f0*/  BSYNC.RECONVERGENT B1 ;  /* 0x0000000000017941 */ /* 0x000fea0003800200 */
.L_x_11037:
[----:B------:R-:W-:-:S05]  /*0200*/  SEL R3, RZ, 0x1, !P0 ;  /* 0x00000001ff037807 */ /* 0x000fca0004000000 */
[----:B------:R0:W-:Y:S01]  /*0210*/  STS.U8 [R0+UR4], R3 ;  /* 0x0000000300007988 */ /* 0x0001e20008000004 */
[----:B------:R-:W-:Y:S05]  /*0220*/  BRA `(.L_x_11039) ;  /* 0x00000000002c7947 */ /* 0x000fea0003800000 */
.L_x_11036:
        /* <DEDUP_REMOVED lines=11> */
.L_x_11039:
[----:B------:R-:W-:Y:S05]  /*02e0*/  BSYNC.RECONVERGENT B0 ;  /* 0x0000000000007941 */ /* 0x000fea0003800200 */
.L_x_11035:
[----:B------:R-:W-:Y:S01]  /*02f0*/  BAR.SYNC.DEFER_BLOCKING 0x0 ;  /* 0x0000000000007b1d */ /* 0x000fe20000010000 */
[----:B------:R-:W-:-:S09]  /*0300*/  UISETP.GE.U32.AND UP0, UPT, UR5, 0x42, UPT ;  /* 0x000000420500788c */ /* 0x000fd2000bf06070 */
[----:B------:R-:W-:Y:S05]  /*0310*/  BRA.U !UP0, `(.L_x_11040) ;  /* 0x00000001083c7547 */ /* 0x000fea000b800000 */
.L_x_11043:
        /* <DEDUP_REMOVED lines=10> */
.L_x_11042:
[----:B------:R-:W-:Y:S05]  /*03c0*/  BSYNC.RECONVERGENT B0 ;  /* 0x0000000000007941 */ /* 0x000fea0003800200 */
.L_x_11041:
[----:B------:R-:W-:Y:S01]  /*03d0*/  BAR.SYNC.DEFER_BLOCKING 0x0 ;  /* 0x0000000000007b1d */ /* 0x000fe20000010000 */
[----:B------:R-:W-:-:S05]  /*03e0*/  UISETP.GT.U32.AND UP0, UPT, UR5, 0x83, UPT ;  /* 0x000000830500788c */ /* 0x000fca000bf04070 */
[----:B------:R-:W-:-:S04]  /*03f0*/  UMOV UR5, UR6 ;  /* 0x0000000600057c82 */ /* 0x000fc80008000000 */
[----:B------:R-:W-:Y:S05]  /*0400*/  BRA.U UP0, `(.L_x_11043) ;  /* 0xfffffffd00c47547 */ /* 0x000fea000b83ffff */
.L_x_11040:
        /* <DEDUP_REMOVED lines=51> */
.L_x_11044:
        /* <DEDUP_REMOVED lines=12> */
.L_x_31175:


//--------------------- .text.contiguous_any33_f64 --------------------------
	.section	.text.contiguous_any33_f64,"ax",@progbits
	.align	128
        .global         contiguous_any33_f64
        .type           contiguous_any33_f64,@function
        .size           contiguous_any33_f64,(.L_x_31176 - contiguous_any33_f64)
        .other          contiguous_any33_f64,@"STO_CUDA_ENTRY STV_DEFAULT"
contiguous_any33_f64:
.text.contiguous_any33_f64:
        /* <DEDUP_REMOVED lines=47> */
.L_x_11049:
        /* <DEDUP_REMOVED lines=36> */
.L_x_11048:
[----:B------:R-:W-:Y:S05]  /*0530*/  BSYNC.RECONVERGENT B0 ;  /* 0x0000000000007941 */ /* 0x000fea0003800200 */
.L_x_11047:
[----:B------:R-:W-:Y:S01]  /*0540*/  UIADD3 UR4, UPT, UPT, UR4, 0x8, URZ ;  /* 0x0000000804047890 */ /* 0x000fe2000fffe0ff */
[----:B------:R-:W-:Y:S01]  /*0550*/  SEL R5, RZ, 0x1, !P0 ;  /* 0x00000001ff057807 */ /* 0x000fe20004000000 */
[----:B------:R-:W-:Y:S01]  /*0560*/  IMAD R10, R3, 0x8, R10 ;  /* 0x00000008030a7824 */ /* 0x000fe200078e020a */
[----:B------:R-:W-:Y:S09]  /*0570*/  @P1 BRA `(.L_x_11049) ;  /* 0xfffffffc005c1947 */ /* 0x000ff2000383ffff */
[----:B------:R-:W-:-:S12]  /*0580*/  UIADD3 UR4, UPT, UPT, UR4, 0x1, URZ ;  /* 0x0000000104047890 */ /* 0x000fd8000fffe0ff */
.L_x_11046:
        /* <DEDUP_REMOVED lines=23> */
.L_x_11053:
[----:B------:R-:W-:Y:S05]  /*0700*/  BSYNC.RECONVERGENT B0 ;  /* 0x0000000000007941 */ /* 0x000fea0003800200 */
.L_x_11052:
[----:B------:R-:W-:Y:S01]  /*0710*/  SEL R5, RZ, 0x1, !P0 ;  /* 0x00000001ff057807 */ /* 0x000fe20004000000 */
[----:B------:R-:W-:-:S12]  /*0720*/  UIADD3 UR4, UPT, UPT, UR4, 0x4, URZ ;  /* 0x0000000404047890 */ /* 0x000fd8000fffe0ff */
.L_x_11051:
        /* <DEDUP_REMOVED lines=14> */
.L_x_11056:
[----:B------:R-:W-:Y:S05]  /*0810*/  BSYNC.RECONVERGENT B0 ;  /* 0x0000000000007941 */ /* 0x000fea0003800200 */
.L_x_11055:
[----:B------:R-:W-:Y:S01]  /*0820*/  SEL R5, RZ, 0x1, !P0 ;  /* 0x00000001ff057807 */ /* 0x000fe20004000000 */
[----:B------:R-:W-:-:S12]  /*0830*/  UIADD3 UR4, UPT, UPT, UR4, 0x2, URZ ;  /* 0x0000000204047890 */ /* 0x000fd8000fffe0ff */
.L_x_11054:
        /* <DEDUP_REMOVED lines=8> */
.L_x_11050:
[----:B--2---:R1:W-:Y:S02]  /*08c0*/  STS.U8 [R0+UR5], R5 ;  /* 0x0000000500007988 */ /* 0x0043e40008000005 */
.L_x_11045:
        /* <DEDUP_REMOVED lines=9> */
.L_x_11057:
        /* <DEDUP_REMOVED lines=10> */
.L_x_31176:


//--------------------- .text.contiguous_any3_f64 --------------------------
	.section	.text.contiguous_any3_f64,"ax",@progbits
	.align	128
        .global         contiguous_any3_f64
        .type           contiguous_any3_f64,@function
        .size           contiguous_any3_f64,(.L_x_30541 - contiguous_any3_f64)
        .other          contiguous_any3_f64,@"STO_CUDA_ENTRY STV_DEFAULT"
contiguous_any3_f64:
.text.contiguous_any3_f64:
        /* <DEDUP_REMOVED lines=42> */
.L_x_11076:
        /* <DEDUP_REMOVED lines=27> */
.L_x_11060:
[----:B------:R-:W-:Y:S01]  /*0450*/  MOV R27, R32 ;  /* 0x00000020001b7202 */ /* 0x000fe20000000f00 */
[----:B------:R-:W-:Y:S01]  /*0460*/  IMAD.MOV.U32 R2, RZ, RZ, R34 ;  /* 0x000000ffff027224 */ /* 0x000fe200078e0022 */
[----:B------:R-:W-:Y:S02]  /*0470*/  MOV R0, R35 ;  /* 0x0000002300007202 */ /* 0x000fe40000000f00 */
[----:B------:R-:W-:-:S07]  /*0480*/  MOV R9, 0x4a0 ;  /* 0x000004a000097802 */ /* 0x000fce0000000f00 */
[----:B012-4-:R-:W-:Y:S05]  /*0490*/  CALL.REL.NOINC `($__internal_224_$__cuda_sm20_div_s64) ;  /* 0x00000034001c7944 */ /* 0x017fea0003c00000 */
        /* <DEDUP_REMOVED lines=8> */
.L_x_11061:
        /* <DEDUP_REMOVED lines=33> */
.L_x_11062:
[----:B------:R-:W-:Y:S01]  /*0730*/  MOV R27, R31 ;  /* 0x0000001f001b7202 */ /* 0x000fe20000000f00 */
[----:B------:R-:W-:Y:S01]  /*0740*/  IMAD.MOV.U32 R2, RZ, RZ, R34 ;  /* 0x000000ffff027224 */ /* 0x000fe200078e0022 */
[----:B------:R-:W-:Y:S02]  /*0750*/  MOV R0, R35 ;  /* 0x0000002300007202 */ /* 0x000fe40000000f00 */
[----:B------:R-:W-:-:S07]  /*0760*/  MOV R9, 0x780 ;  /* 0x0000078000097802 */ /* 0x000fce0000000f00 */
[----:B0---4-:R-:W-:Y:S05]  /*0770*/  CALL.REL.NOINC `($__internal_224_$__cuda_sm20_div_s64) ;  /* 0x0000003000647944 */ /* 0x011fea0003c00000 */
        /* <DEDUP_REMOVED lines=9> */
.L_x_11063:
        /* <DEDUP_REMOVED lines=35> */
.L_x_11064:
[----:B------:R-:W-:Y:S01]  /*0a40*/  IMAD.MOV.U32 R27, RZ, RZ, R29 ;  /* 0x000000ffff1b7224 */ /* 0x000fe200078e001d */
[----:B------:R-:W-:Y:S01]  /*0a50*/  MOV R2, R32 ;  /* 0x0000002000027202 */ /* 0x000fe20000000f00 */
[----:B------:R-:W-:Y:S01]  /*0a60*/  IMAD.MOV.U32 R0, RZ, RZ, R33 ;  /* 0x000000ffff007224 */ /* 0x000fe200078e0021 */
[----:B------:R-:W-:-:S07]  /*0a70*/  MOV R9, 0xa90 ;  /* 0x00000a9000097802 */ /* 0x000fce0000000f00 */
[----:B0---4-:R-:W-:Y:S05]  /*0a80*/  CALL.REL.NOINC `($__internal_224_$__cuda_sm20_div_s64) ;  /* 0x0000002c00a07944 */ /* 0x011fea0003c00000 */
        /* <DEDUP_REMOVED lines=9> */
.L_x_11065:
        /* <DEDUP_REMOVED lines=33> */
.L_x_11066:
[----:B------:R-:W-:Y:S01]  /*0d30*/  MOV R27, R28 ;  /* 0x0000001c001b7202 */ /* 0x000fe20000000f00 */
[----:B------:R-:W-:Y:S01]  /*0d40*/  IMAD.MOV.U32 R2, RZ, RZ, R32 ;  /* 0x000000ffff027224 */ /* 0x000fe200078e0020 */
[----:B------:R-:W-:Y:S02]  /*0d50*/  MOV R0, R33 ;  /* 0x0000002100007202 */ /* 0x000fe40000000f00 */
[----:B------:R-:W-:-:S07]  /*0d60*/  MOV R9, 0xd80 ;  /* 0x00000d8000097802 */ /* 0x000fce0000000f00 */
[----:B0---4-:R-:W-:Y:S05]  /*0d70*/  CALL.REL.NOINC `($__internal_224_$__cuda_sm20_div_s64) ;  /* 0x0000002800e47944 */ /* 0x011fea0003c00000 */
        /* <DEDUP_REMOVED lines=8> */
.L_x_11067:
        /* <DEDUP_REMOVED lines=34> */
.L_x_11068:
        /* <DEDUP_REMOVED lines=14> */
.L_x_11069:
        /* <DEDUP_REMOVED lines=34> */
.L_x_11070:
        /* <DEDUP_REMOVED lines=14> */
.L_x_11071:
        /* <DEDUP_REMOVED lines=34> */
.L_x_11072:
        /* <DEDUP_REMOVED lines=14> */
.L_x_11073:
        /* <DEDUP_REMOVED lines=34> */
.L_x_11074:
        /* <DEDUP_REMOVED lines=14> */
.L_x_11075:
        /* <DEDUP_REMOVED lines=14> */
.L_x_11059:
        /* <DEDUP_REMOVED lines=33> */
.L_x_11078:
[----:B------:R-:W-:Y:S01]  /*1cf0*/  MOV R27, R32 ;  /* 0x00000020001b7202 */ /* 0x000fe20000000f00 */
[----:B------:R-:W-:Y:S01]  /*1d00*/  IMAD.MOV.U32 R2, RZ, RZ, R16 ;  /* 0x000000ffff027224 */ /* 0x000fe200078e0010 */
[----:B------:R-:W-:Y:S02]  /*1d10*/  MOV R0, R17 ;  /* 0x0000001100007202 */ /* 0x000fe40000000f00 */
[----:B------:R-:W-:-:S07]  /*1d20*/  MOV R9, 0x1d40 ;  /* 0x00001d4000097802 */ /* 0x000fce0000000f00 */
[----:B0-----:R-:W-:Y:S05]  /*1d30*/  CALL.REL.NOINC `($__internal_224_$__cuda_sm20_div_s64) ;  /* 0x0000001800f47944 */ /* 0x001fea0003c00000 */
        /* <DEDUP_REMOVED lines=8> */
.L_x_11079:
        /* <DEDUP_REMOVED lines=35> */
.L_x_11080:
[----:B------:R-:W-:Y:S01]  /*1ff0*/  MOV R27, R17 ;  /* 0x00000011001b7202 */ /* 0x000fe20000000f00 */
[----:B------:R-:W-:Y:S01]  /*2000*/  IMAD.MOV.U32 R2, RZ, RZ, R18 ;  /* 0x000000ffff027224 */ /* 0x000fe200078e0012 */
[----:B------:R-:W-:Y:S02]  /*2010*/  MOV R0, R19 ;  /* 0x0000001300007202 */ /* 0x000fe40000000f00 */
[----:B------:R-:W-:-:S07]  /*2020*/  MOV R9, 0x2040 ;  /* 0x0000204000097802 */ /* 0x000fce0000000f00 */
[----:B0-----:R-:W-:Y:S05]  /*2030*/  CALL.REL.NOINC `($__internal_224_$__cuda_sm20_div_s64) ;  /* 0x0000001800347944 */ /* 0x001fea0003c00000 */
        /* <DEDUP_REMOVED lines=9> */
.L_x_11081:
        /* <DEDUP_REMOVED lines=36> */
.L_x_11082:
[----:B------:R-:W-:Y:S01]  /*2310*/  MOV R27, R19 ;  /* 0x00000013001b7202 */ /* 0x000fe20000000f00 */
[----:B------:R-:W-:Y:S01]  /*2320*/  IMAD.MOV.U32 R2, RZ, RZ, R28 ;  /* 0x000000ffff027224 */ /* 0x000fe200078e001c */
[----:B------:R-:W-:Y:S02]  /*2330*/  MOV R0, R29 ;  /* 0x0000001d00007202 */ /* 0x000fe40000000f00 */
[----:B------:R-:W-:-:S07]  /*2340*/  MOV R9, 0x2360 ;  /* 0x0000236000097802 */ /* 0x000fce0000000f00 */
[----:B0-----:R-:W-:Y:S05]  /*2350*/  CALL.REL.NOINC `($__internal_224_$__cuda_sm20_div_s64) ;  /* 0x00000014006c7944 */ /* 0x001fea0003c00000 */
        /* <DEDUP_REMOVED lines=9> */
.L_x_11083:
        /* <DEDUP_REMOVED lines=37> */
.L_x_11084:
[----:B------:R-:W-:Y:S01]  /*2640*/  IMAD.MOV.U32 R27, RZ, RZ, R18 ;  /* 0x000000ffff1b7224 */ /* 0x000fe200078e0012 */
[----:B------:R-:W-:Y:S01]  /*2650*/  MOV R2, R28 ;  /* 0x0000001c00027202 */ /* 0x000fe20000000f00 */
[----:B------:R-:W-:Y:S01]  /*2660*/  IMAD.MOV.U32 R0, RZ, RZ, R29 ;  /* 0x000000ffff007224 */ /* 0x000fe200078e001d */
[----:B------:R-:W-:-:S07]  /*2670*/  MOV R9, 0x2690 ;  /* 0x0000269000097802 */ /* 0x000fce0000000f00 */
[----:B0-----:R-:W-:Y:S05]  /*2680*/  CALL.REL.NOINC `($__internal_224_$__cuda_sm20_div_s64) ;  /* 0x0000001000a07944 */ /* 0x001fea0003c00000 */
        /* <DEDUP_REMOVED lines=8> */
.L_x_11085:
        /* <DEDUP_REMOVED lines=9> */
.L_x_11077:
        /* <DEDUP_REMOVED lines=31> */
.L_x_11087:
        /* <DEDUP_REMOVED lines=13> */
.L_x_11088:
        /* <DEDUP_REMOVED lines=35> */
.L_x_11089:
[----:B------:R-:W-:Y:S01]  /*2c90*/  MOV R27, R17 ;  /* 0x00000011001b7202 */ /* 0x000fe20000000f00 */
[----:B------:R-:W-:Y:S01]  /*2ca0*/  IMAD.MOV.U32 R2, RZ, RZ, R18 ;  /* 0x000000ffff027224 */ /* 0x000fe200078e0012 */
[----:B------:R-:W-:Y:S02]  /*2cb0*/  MOV R0, R19 ;  /* 0x0000001300007202 */ /* 0x000fe40000000f00 */
[----:B------:R-:W-:-:S07]  /*2cc0*/  MOV R9, 0x2ce0 ;  /* 0x00002ce000097802 */ /* 0x000fce0000000f00 */
[----:B0-----:R-:W-:Y:S05]  /*2cd0*/  CALL.REL.NOINC `($__internal_224_$__cuda_sm20_div_s64) ;  /* 0x0000000c000c7944 */ /* 0x001fea0003c00000 */
        /* <DEDUP_REMOVED lines=9> */
.L_x_11090:
        /* <DEDUP_REMOVED lines=10> */
.L_x_11086:
        /* <DEDUP_REMOVED lines=29> */
.L_x_11091:
[----:B------:R-:W-:-:S07]  /*2fe0*/  MOV R0, 0x3000 ;  /* 0x0000300000007802 */ /* 0x000fce0000000f00 */
[----:B0-----:R-:W-:Y:S05]  /*2ff0*/  CALL.REL.NOINC `($__internal_225_$__cuda_sm20_rem_s64) ;  /* 0x0000000c00947944 */ /* 0x001fea0003c00000 */
[----:B------:R-:W-:Y:S02]  /*3000*/  MOV R10, R2 ;  /* 0x00000002000a7202 */ /* 0x000fe40000000f00 */
[----:B------:R-:W-:-:S07]  /*3010*/  MOV R11, R9 ;  /* 0x00000009000b7202 */ /* 0x000fce0000000f00 */
.L_x_11092:
[----:B------:R-:W1:Y:S02]  /*3020*/  LDC.64 R12, c[0x0][0x398] ;  /* 0x0000e600ff0c7b82 */ /* 0x000e640000000a00 */
[----:B-1----:R-:W-:-:S06]  /*3030*/  IMAD.WIDE.U32 R2, R3, 0x8, R12 ;  /* 0x0000000803027825 */ /* 0x002fcc00078e000c */
[----:B------:R-:W2:Y:S02]  /*3040*/  LDG.E.64 R2, desc[UR10][R2.64] ;  /* 0x0000000a02027981 */ /* 0x000ea4000c1e1b00 */
[-C--:B--2---:R-:W-:Y:S02]  /*3050*/  IMAD R9, R3, R10.reuse, RZ ;  /* 0x0000000a03097224 */ /* 0x084fe400078e02ff */
[----:B------:R-:W-:-:S04]  /*3060*/  IMAD.WIDE.U32 R28, R2, R10, R28 ;  /* 0x0000000a021c7225 */ /* 0x000fc800078e001c */
[----:B------:R-:W-:-:S04]  /*3070*/  IMAD R9, R2, R11, R9 ;  /* 0x0000000b02097224 */ /* 0x000fc800078e0209 */
[----:B------:R-:W-:-:S07]  /*3080*/  IMAD.IADD R29, R29, 0x1, R9 ;  /* 0x000000011d1d7824 */ /* 0x000fce00078e0209 */
.L_x_11058:
[----:B------:R-:W1:Y:S02]  /*3090*/  LDCU.64 UR12, c[0x0][0x388] ;  /* 0x00007100ff0c77ac */ /* 0x000e640008000a00 */
[----:B-1----:R-:W-:-:S04]  /*30a0*/  LEA R2, P0, R28, UR12, 0x3 ;  /* 0x0000000c1c027c11 */ /* 0x002fc8000f8018ff */
[----:B------:R-:W-:-:S06]  /*30b0*/  LEA.HI.X R3, R28, UR13, R29, 0x3, P0 ;  /* 0x0000000d1c037c11 */ /* 0x000fcc00080f1c1d */
[----:B------:R-:W2:Y:S02]  /*30c0*/  LDG.E.64 R2, desc[UR10][R2.64] ;  /* 0x0000000a02027981 */ /* 0x000ea4000c1e1b00 */
[----:B--2---:R-:W-:-:S06]  /*30d0*/  DSETP.NEU.AND P0, PT, R2, RZ, PT ;  /* 0x000000ff0200722a */ /* 0x004fcc0003f0d000 */
        /* <DEDUP_REMOVED lines=28> */
.L_x_11097:
        /* <DEDUP_REMOVED lines=36> */
.L_x_11096:
[----:B------:R-:W-:Y:S05]  /*34e0*/  BSYNC.RECONVERGENT B0 ;  /* 0x0000000000007941 */ /* 0x000fea0003800200 */
.L_x_11095:
[----:B------:R-:W-:Y:S01]  /*34f0*/  UIADD3 UR4, UPT, UPT, UR4, 0x8, URZ ;  /* 0x0000000804047890 */ /* 0x000fe2000fffe0ff */
[----:B------:R-:W-:Y:S01]  /*3500*/  SEL R2, RZ, 0x1, !P0 ;  /* 0x00000001ff027807 */ /* 0x000fe20004000000 */
[----:B------:R-:W-:Y:S01]  /*3510*/  IMAD R9, R6, 0x8, R9 ;  /* 0x0000000806097824 */ /* 0x000fe200078e0209 */
[----:B------:R-:W-:Y:S09]  /*3520*/  @P1 BRA `(.L_x_11097) ;  /* 0xfffffffc005c1947 */ /* 0x000ff2000383ffff */
[----:B------:R-:W-:-:S12]  /*3530*/  UIADD3 UR4, UPT, UPT, UR4, 0x1, URZ ;  /* 0x0000000104047890 */ /* 0x000fd8000fffe0ff */
.L_x_11094:
        /* <DEDUP_REMOVED lines=23> */
.L_x_11101:
[----:B------:R-:W-:Y:S05]  /*36b0*/  BSYNC.RECONVERGENT B0 ;  /* 0x0000000000007941 */ /* 0x000fea0003800200 */
.L_x_11100:
[----:B------:R-:W-:Y:S01]  /*36c0*/  SEL R2, RZ, 0x1, !P0 ;  /* 0x00000001ff027807 */ /* 0x000fe20004000000 */
[----:B------:R-:W-:-:S12]  /*36d0*/  UIADD3 UR4, UPT, UPT, UR4, 0x4, URZ ;  /* 0x0000000404047890 */ /* 0x000fd8000fffe0ff */
.L_x_11099:
        /* <DEDUP_REMOVED lines=14> */
.L_x_11104:
[----:B------:R-:W-:Y:S05]  /*37c0*/  BSYNC.RECONVERGENT B0 ;  /* 0x0000000000007941 */ /* 0x000fea0003800200 */
.L_x_11103:
[----:B------:R-:W-:Y:S01]  /*37d0*/  SEL R2, RZ, 0x1, !P0 ;  /* 0x00000001ff027807 */ /* 0x000fe20004000000 */
[----:B------:R-:W-:-:S12]  /*37e0*/  UIADD3 UR4, UPT, UPT, UR4, 0x2, URZ ;  /* 0x0000000204047890 */ /* 0x000fd8000fffe0ff */
.L_x_11102:
        /* <DEDUP_REMOVED lines=8> */
.L_x_11098:
[----:B--2---:R2:W-:Y:S02]  /*3870*/  STS.U8 [R7+UR5], R2 ;  /* 0x0000000207007988 */ /* 0x0045e40008000005 */
.L_x_11093:
        /* <DEDUP_REMOVED lines=9> */
        .weak           $__internal_224_$__cuda_sm20_div_s64
        .type           $__internal_224_$__cuda_sm20_div_s64,@function
        .size           $__internal_224_$__cuda_sm20_div_s64,($__internal_225_$__cuda_sm20_rem_s64 - $__internal_224_$__cuda_sm20_div_s64)
$__internal_224_$__cuda_sm20_div_s64:
        /* <DEDUP_REMOVED lines=83> */
[----:B------:R-:W-:Y:S06]  /*3e40*/  RET.REL.NODEC R12 `(contiguous_any3_f64) ;  /* 0xffffffc00c6c7950 */ /* 0x000fec0003c3ffff */
        .weak           $__internal_225_$__cuda_sm20_rem_s64
        .type           $__internal_225_$__cuda_sm20_rem_s64,@function
        .size           $__internal_225_$__cuda_sm20_rem_s64,(.L_x_30541 - $__internal_225_$__cuda_sm20_rem_s64)
$__internal_225_$__cuda_sm20_rem_s64:
        /* <DEDUP_REMOVED lines=66> */
[----:B------:R-:W-:Y:S06]  /*4270*/  RET.REL.NODEC R10 `(contiguous_any3_f64) ;  /* 0xffffffbc0a607950 */ /* 0x000fec0003c3ffff */
.L_x_11105:
        /* <DEDUP_REMOVED lines=16> */
.L_x_30541:


//--------------------- .text.contiguous_any22_f64 --------------------------
	.section	.text.contiguous_any22_f64,"ax",@progbits
	.align	128
        .global         contiguous_any22_f64
        .type           contiguous_any22_f64,@function
        .size           contiguous_any22_f64,(.L_x_31178 - contiguous_any22_f64)
        .other          contiguous_any22_f64,@"STO_CUDA_ENTRY STV_DEFAULT"
contiguous_any22_f64:
.text.contiguous_any22_f64:
        /* <DEDUP_REMOVED lines=46> */
.L_x_11109:
[----:B------:R-:W-:Y:S05]  /*02e0*/  BSYNC.RECONVERGENT B1 ;  /* 0x0000000000017941 */ /* 0x000fea0003800200 */
.L_x_11108:
[----:B------:R-:W-:-:S05]  /*02f0*/  SEL R3, RZ, 0x1, !P0 ;  /* 0x00000001ff037807 */ /* 0x000fca0004000000 */
[----:B------:R0:W-:Y:S01]  /*0300*/  STS.U8 [R0+UR4], R3 ;  /* 0x0000000300007988 */ /* 0x0001e20008000004 */
[----:B------:R-:W-:Y:S05]  /*0310*/  BRA `(.L_x_11110) ;  /* 0x0000000000307947 */ /* 0x000fea0003800000 */
.L_x_11107:
        /* <DEDUP_REMOVED lines=12> */
.L_x_11110:
[----:B------:R-:W-:Y:S05]  /*03e0*/  BSYNC.RECONVERGENT B0 ;  /* 0x0000000000007941 */ /* 0x000fea0003800200 */
.L_x_11106:
[----:B------:R-:W-:Y:S01]  /*03f0*/  BAR.SYNC.DEFER_BLOCKING 0x0 ;  /* 0x0000000000007b1d */ /* 0x000fe20000010000 */
[----:B------:R-:W-:-:S09]  /*0400*/  UISETP.GE.U32.AND UP0, UPT, UR5, 0x42, UPT ;  /* 0x000000420500788c */ /* 0x000fd2000bf06070 */
[----:B------:R-:W-:Y:S05]  /*0410*/  BRA.U !UP0, `(.L_x_11111) ;  /* 0x00000001083c7547 */ /* 0x000fea000b800000 */
.L_x_11114:
        /* <DEDUP_REMOVED lines=10> */
.L_x_11113:
[----:B------:R-:W-:Y:S05]  /*04c0*/  BSYNC.RECONVERGENT B0 ;  /* 0x0000000000007941 */ /* 0x000fea0003800200 */
.L_x_11112:
[----:B------:R-:W-:Y:S01]  /*04d0*/  BAR.SYNC.DEFER_BLOCKING 0x0 ;  /* 0x0000000000007b1d */ /* 0x000fe20000010000 */
[----:B------:R-:W-:-:S05]  /*04e0*/  UISETP.GT.U32.AND UP0, UPT, UR5, 0x83, UPT ;  /* 0x000000830500788c */ /* 0x000fca000bf04070 */
[----:B------:R-:W-:-:S04]  /*04f0*/  UMOV UR5, UR9 ;  /* 0x0000000900057c82 */ /* 0x000fc80008000000 */
[----:B------:R-:W-:Y:S05]  /*0500*/  BRA.U UP0, `(.L_x_11114) ;  /* 0xfffffffd00c47547 */ /* 0x000fea000b83ffff */
.L_x_11111:
        /* <DEDUP_REMOVED lines=57> */
.L_x_11115:
        /* <DEDUP_REMOVED lines=14> */
.L_x_31178:


//--------------------- .text.contiguous_any2_f64 --------------------------
	.section	.text.contiguous_any2_f64,"ax",@progbits
	.align	128
        .global         contiguous_any2_f64
        .type           contiguous_any2_f64,@function
        .size           contiguous_any2_f64,(.L_x_30543 - contiguous_any2_f64)
        .other          contiguous_any2_f64,@"STO_CUDA_ENTRY STV_DEFAULT"
contiguous_any2_f64:
.text.contiguous_any2_f64:
        /* <DEDUP_REMOVED lines=57> */
.L_x_11144:
        /* <DEDUP_REMOVED lines=32> */
.L_x_11121:
[----:B------:R-:W-:Y:S01]  /*0590*/  IMAD.MOV.U32 R26, RZ, RZ, R4 ;  /* 0x000000ffff1a7224 */ /* 0x000fe200078e0004 */
[----:B------:R-:W-:Y:S01]  /*05a0*/  MOV R11, R3 ;  /* 0x00000003000b7202 */ /* 0x000fe20000000f00 */
[----:B------:R-:W-:Y:S01]  /*05b0*/  IMAD.MOV.U32 R10, RZ, RZ, R40 ;  /* 0x000000ffff0a7224 */ /* 0x000fe200078e0028 */
[----:B------:R-:W-:Y:S02]  /*05c0*/  MOV R9, R41 ;  /* 0x0000002900097202 */ /* 0x000fe40000000f00 */
[----:B------:R-:W-:-:S07]  /*05d0*/  MOV R8, 0x5f0 ;  /* 0x000005f000087802 */ /* 0x000fce0000000f00 */
[----:B-12---:R-:W-:Y:S05]  /*05e0*/  CALL.REL.NOINC `($__internal_226_$__cuda_sm20_div_s64) ;  /* 0x00000064009c7944 */ /* 0x006fea0003c00000 */
        /* <DEDUP_REMOVED lines=10> */
.L_x_11122:
[----:B------:R-:W-:Y:S05]  /*0690*/  BSYNC.RECONVERGENT B1 ;  /* 0x0000000000017941 */ /* 0x000fea0003800200 */
.L_x_11120:
        /* <DEDUP_REMOVED lines=33> */
.L_x_11124:
[----:B------:R-:W-:Y:S01]  /*08b0*/  MOV R26, R18 ;  /* 0x00000012001a7202 */ /* 0x000fe20000000f00 */
[----:B------:R-:W-:Y:S01]  /*08c0*/  IMAD.MOV.U32 R11, RZ, RZ, R19 ;  /* 0x000000ffff0b7224 */ /* 0x000fe200078e0013 */
[----:B------:R-:W-:Y:S01]  /*08d0*/  MOV R10, R40 ;  /* 0x00000028000a7202 */ /* 0x000fe20000000f00 */
[----:B------:R-:W-:Y:S01]  /*08e0*/  IMAD.MOV.U32 R9, RZ, RZ, R41 ;  /* 0x000000ffff097224 */ /* 0x000fe200078e0029 */
[----:B------:R-:W-:-:S07]  /*08f0*/  MOV R8, 0x910 ;  /* 0x0000091000087802 */ /* 0x000fce0000000f00 */
[----:B-1----:R-:W-:Y:S05]  /*0900*/  CALL.REL.NOINC `($__internal_226_$__cuda_sm20_div_s64) ;  /* 0x0000006000d47944 */ /* 0x002fea0003c00000 */
        /* <DEDUP_REMOVED lines=8> */
.L_x_11125:
[----:B------:R-:W-:Y:S05]  /*0990*/  BSYNC.RECONVERGENT B1 ;  /* 0x0000000000017941 */ /* 0x000fea0003800200 */
.L_x_11123:
        /* <DEDUP_REMOVED lines=34> */
.L_x_11127:
        /* <DEDUP_REMOVED lines=16> */
.L_x_11128:
[----:B------:R-:W-:Y:S05]  /*0cc0*/  BSYNC.RECONVERGENT B1 ;  /* 0x0000000000017941 */ /* 0x000fea0003800200 */
.L_x_11126:
        /* <DEDUP_REMOVED lines=35> */
.L_x_11130:
[----:B------:R-:W-:Y:S01]  /*0f00*/  IMAD.MOV.U32 R26, RZ, RZ, R44 ;  /* 0x000000ffff1a7224 */ /* 0x000fe200078e002c */
[----:B------:R-:W-:Y:S01]  /*0f10*/  MOV R11, R45 ;  /* 0x0000002d000b7202 */ /* 0x000fe20000000f00 */
[----:B------:R-:W-:Y:S01]  /*0f20*/  IMAD.MOV.U32 R10, RZ, RZ, R42 ;  /* 0x000000ffff0a7224 */ /* 0x000fe200078e002a */
[----:B------:R-:W-:Y:S02]  /*0f30*/  MOV R9, R43 ;  /* 0x0000002b00097202 */ /* 0x000fe40000000f00 */
[----:B------:R-:W-:-:S07]  /*0f40*/  MOV R8, 0xf60 ;  /* 0x00000f6000087802 */ /* 0x000fce0000000f00 */
[----:B-1----:R-:W-:Y:S05]  /*0f50*/  CALL.REL.NOINC `($__internal_226_$__cuda_sm20_div_s64) ;  /* 0x0000005c00407944 */ /* 0x002fea0003c00000 */
        /* <DEDUP_REMOVED lines=11> */
.L_x_11131:
[----:B------:R-:W-:Y:S05]  /*1010*/  BSYNC.RECONVERGENT B1 ;  /* 0x0000000000017941 */ /* 0x000fea0003800200 */
.L_x_11129:
        /* <DEDUP_REMOVED lines=37> */
.L_x_11133:
[----:B------:R-:W-:Y:S01]  /*1270*/  IMAD.MOV.U32 R26, RZ, RZ, R38 ;  /* 0x000000ffff1a7224 */ /* 0x000fe200078e0026 */
[----:B------:R-:W-:Y:S01]  /*1280*/  MOV R11, R39 ;  /* 0x00000027000b7202 */ /* 0x000fe20000000f00 */
[----:B------:R-:W-:Y:S01]  /*1290*/  IMAD.MOV.U32 R10, RZ, RZ, R20 ;  /* 0x000000ffff0a7224 */ /* 0x000fe200078e0014 */
[----:B------:R-:W-:Y:S02]  /*12a0*/  MOV R9, R21 ;  /* 0x0000001500097202 */ /* 0x000fe40000000f00 */
[----:B------:R-:W-:-:S07]  /*12b0*/  MOV R8, 0x12d0 ;  /* 0x000012d000087802 */ /* 0x000fce0000000f00 */
[----:B-1----:R-:W-:Y:S05]  /*12c0*/  CALL.REL.NOINC `($__internal_226_$__cuda_sm20_div_s64) ;  /* 0x0000005800647944 */ /* 0x002fea0003c00000 */
        /* <DEDUP_REMOVED lines=10> */
.L_x_11134:
[----:B------:R-:W-:Y:S05]  /*1370*/  BSYNC.RECONVERGENT B1 ;  /* 0x0000000000017941 */ /* 0x000fea0003800200 */
.L_x_11132:
        /* <DEDUP_REMOVED lines=34> */
.L_x_11136:
[----:B------:R-:W-:Y:S01]  /*15a0*/  IMAD.MOV.U32 R26, RZ, RZ, R42 ;  /* 0x000000ffff1a7224 */ /* 0x000fe200078e002a */
[----:B------:R-:W-:Y:S01]  /*15b0*/  MOV R11, R43 ;  /* 0x0000002b000b7202 */ /* 0x000fe20000000f00 */
[----:B------:R-:W-:Y:S01]  /*15c0*/  IMAD.MOV.U32 R10, RZ, RZ, R20 ;  /* 0x000000ffff0a7224 */ /* 0x000fe200078e0014 */
[----:B------:R-:W-:Y:S02]  /*15d0*/  MOV R9, R21 ;  /* 0x0000001500097202 */ /* 0x000fe40000000f00 */
[----:B------:R-:W-:-:S07]  /*15e0*/  MOV R8, 0x1600 ;  /* 0x0000160000087802 */ /* 0x000fce0000000f00 */
[----:B-1----:R-:W-:Y:S05]  /*15f0*/  CALL.REL.NOINC `($__internal_226_$__cuda_sm20_div_s64) ;  /* 0x0000005400987944 */ /* 0x002fea0003c00000 */
        /* <DEDUP_REMOVED lines=11> */
.L_x_11137:
[----:B------:R-:W-:Y:S05]  /*16b0*/  BSYNC.RECONVERGENT B1 ;  /* 0x0000000000017941 */ /* 0x000fea0003800200 */
.L_x_11135:
        /* <DEDUP_REMOVED lines=34> */
.L_x_11139:
[----:B------:R-:W-:Y:S01]  /*18e0*/  MOV R26, R38 ;  /* 0x00000026001a7202 */ /* 0x000fe20000000f00 */
[----:B------:R-:W-:Y:S01]  /*18f0*/  IMAD.MOV.U32 R11, RZ, RZ, R39 ;  /* 0x000000ffff0b7224 */ /* 0x000fe200078e0027 */
[----:B------:R-:W-:Y:S01]  /*1900*/  MOV R10, R20 ;  /* 0x00000014000a7202 */ /* 0x000fe20000000f00 */
[----:B------:R-:W-:Y:S01]  /*1910*/  IMAD.MOV.U32 R9, RZ, RZ, R21 ;  /* 0x000000ffff097224 */ /* 0x000fe200078e0015 */
[----:B------:R-:W-:-:S07]  /*1920*/  MOV R8, 0x1940 ;  /* 0x0000194000087802 */ /* 0x000fce0000000f00 */
[----:B-1----:R-:W-:Y:S05]  /*1930*/  CALL.REL.NOINC `($__internal_226_$__cuda_sm20_div_s64) ;  /* 0x0000005000c87944 */ /* 0x002fea0003c00000 */
        /* <DEDUP_REMOVED lines=11> */
.L_x_11140:
[----:B------:R-:W-:Y:S05]  /*19f0*/  BSYNC.RECONVERGENT B1 ;  /* 0x0000000000017941 */ /* 0x000fea0003800200 */
.L_x_11138:
        /* <DEDUP_REMOVED lines=35> */
.L_x_11142:
[----:B------:R-:W-:Y:S01]  /*1c30*/  MOV R26, R18 ;  /* 0x00000012001a7202 */ /* 0x000fe20000000f00 */
[----:B------:R-:W-:Y:S01]  /*1c40*/  IMAD.MOV.U32 R11, RZ, RZ, R19 ;  /* 0x000000ffff0b7224 */ /* 0x000fe200078e0013 */
[----:B------:R-:W-:Y:S01]  /*1c50*/  MOV R10, R20 ;  /* 0x00000014000a7202 */ /* 0x000fe20000000f00 */
[----:B------:R-:W-:Y:S01]  /*1c60*/  IMAD.MOV.U32 R9, RZ, RZ, R21 ;  /* 0x000000ffff097224 */ /* 0x000fe200078e0015 */
[----:B------:R-:W-:-:S07]  /*1c70*/  MOV R8, 0x1c90 ;  /* 0x00001c9000087802 */ /* 0x000fce0000000f00 */
[----:B-1----:R-:W-:Y:S05]  /*1c80*/  CALL.REL.NOINC `($__internal_226_$__cuda_sm20_div_s64) ;  /* 0x0000004c00f47944 */ /* 0x002fea0003c00000 */
        /* <DEDUP_REMOVED lines=11> */
.L_x_11143:
[----:B------:R-:W-:Y:S05]  /*1d40*/  BSYNC.RECONVERGENT B1 ;  /* 0x0000000000017941 */ /* 0x000fea0003800200 */
.L_x_11141:
        /* <DEDUP_REMOVED lines=9> */
.L_x_11119:
        /* <DEDUP_REMOVED lines=35> */
.L_x_11147:
        /* <DEDUP_REMOVED lines=16> */
.L_x_11148:
[----:B------:R-:W-:Y:S05]  /*2110*/  BSYNC.RECONVERGENT B1 ;  /* 0x0000000000017941 */ /* 0x000fea0003800200 */
.L_x_11146:
        /* <DEDUP_REMOVED lines=34> */
.L_x_11150:
        /* <DEDUP_REMOVED lines=14> */
.L_x_11151:
[----:B------:R-:W-:Y:S05]  /*2420*/  BSYNC.RECONVERGENT B1 ;  /* 0x0000000000017941 */ /* 0x000fea0003800200 */
.L_x_11149:
        /* <DEDUP_REMOVED lines=35> */
.L_x_11153:
        /* <DEDUP_REMOVED lines=17> */
.L_x_11154:
[----:B------:R-:W-:Y:S05]  /*2770*/  BSYNC.RECONVERGENT B1 ;  /* 0x0000000000017941 */ /* 0x000fea0003800200 */
.L_x_11152:
        /* <DEDUP_REMOVED lines=35> */
.L_x_11156:
        /* <DEDUP_REMOVED lines=16> */
.L_x_11157:
[----:B------:R-:W-:Y:S05]  /*2ab0*/  BSYNC.RECONVERGENT B1 ;  /* 0x0000000000017941 */ /* 0x000fea0003800200 */
.L_x_11155:
[----:B------:R-:W-:Y:S01]  /*2ac0*/  MOV R6, R20 ;  /* 0x0000001400067202 */ /* 0x000fe20000000f00 */
[----:B------:R-:W-:Y:S02]  /*2ad0*/  IMAD R9, R9, R22, RZ ;  /* 0x0000001609097224 */ /* 0x000fe400078e02ff */
[----:B------:R-:W-:Y:S02]  /*2ae0*/  VIADD R5, R5, 0xfffffffe ;  /* 0xfffffffe05057836 */ /* 0x000fe40000000000 */
[----:B------:R-:W-:-:S04]  /*2af0*/  IMAD.WIDE.U32 R20, R22, R8, R6 ;  /* 0x0000000816147225 */ /* 0x000fc800078e0006 */
[----:B------:R-:W-:-:S05]  /*2b00*/  IMAD R9, R23, R8, R9 ;  /* 0x0000000817097224 */ /* 0x000fca00078e0209 */
[----:B------:R-:W-:-:S07]  /*2b10*/  IADD3 R21, PT, PT, R21, R9, RZ ;  /* 0x0000000915157210 */ /* 0x000fce0007ffe0ff */
.L_x_11145:
        /* <DEDUP_REMOVED lines=31> */
.L_x_11159:
[----:B------:R-:W-:Y:S01]  /*2d10*/  IMAD.MOV.U32 R23, RZ, RZ, R3 ;  /* 0x000000ffff177224 */ /* 0x000fe200078e0003 */
[----:B------:R-:W-:Y:S01]  /*2d20*/  MOV R22, R6 ;  /* 0x0000000600167202 */ /* 0x000fe20000000f00 */
[----:B------:R-:W-:Y:S01]  /*2d30*/  IMAD.MOV.U32 R3, RZ, RZ, R7 ;  /* 0x000000ffff037224 */ /* 0x000fe200078e0007 */
[----:B------:R-:W-:-:S07]  /*2d40*/  MOV R24, 0x2d60 ;  /* 0x00002d6000187802 */ /* 0x000fce0000000f00 */
[----:B-1----:R-:W-:Y:S05]  /*2d50*/  CALL.REL.NOINC `($__internal_227_$__cuda_sm20_rem_s64) ;  /* 0x00000044000c7944 */ /* 0x002fea0003c00000 */
[----:B------:R-:W-:-:S07]  /*2d60*/  MOV R8, R4 ;  /* 0x0000000400087202 */ /* 0x000fce0000000f00 */
.L_x_11160:
[----:B------:R-:W-:Y:S05]  /*2d70*/  BSYNC.RECONVERGENT B1 ;  /* 0x0000000000017941 */ /* 0x000fea0003800200 */
.L_x_11158:
        /* <DEDUP_REMOVED lines=30> */
.L_x_11162:
[----:B------:R-:W-:Y:S01]  /*2f60*/  IMAD.MOV.U32 R22, RZ, RZ, R6 ;  /* 0x000000ffff167224 */ /* 0x000fe200078e0006 */
[----:B------:R-:W-:Y:S01]  /*2f70*/  MOV R3, R7 ;  /* 0x0000000700037202 */ /* 0x000fe20000000f00 */
[----:B------:R-:W-:Y:S01]  /*2f80*/  IMAD.MOV.U32 R4, RZ, RZ, R18 ;  /* 0x000000ffff047224 */ /* 0x000fe200078e0012 */
[----:B------:R-:W-:Y:S02]  /*2f90*/  MOV R23, R19 ;  /* 0x0000001300177202 */ /* 0x000fe40000000f00 */
[----:B------:R-:W-:-:S07]  /*2fa0*/  MOV R24, 0x2fc0 ;  /* 0x00002fc000187802 */ /* 0x000fce0000000f00 */
[----:B-1----:R-:W-:Y:S05]  /*2fb0*/  CALL.REL.NOINC `($__internal_227_$__cuda_sm20_rem_s64) ;  /* 0x0000004000747944 */ /* 0x002fea0003c00000 */
[----:B------:R-:W-:-:S07]  /*2fc0*/  IMAD.MOV.U32 R5, RZ, RZ, R9 ;  /* 0x000000ffff057224 */ /* 0x000fce00078e0009 */
.L_x_11163:
[----:B------:R-:W-:Y:S05]  /*2fd0*/  BSYNC.RECONVERGENT B1 ;  /* 0x0000000000017941 */ /* 0x000fea0003800200 */
.L_x_11161:
[----:B------:R-:W-:Y:S02]  /*2fe0*/  IMAD R3, R5, R14, RZ ;  /* 0x0000000e05037224 */ /* 0x000fe400078e02ff */
[----:B------:R-:W-:-:S04]  /*2ff0*/  IMAD.WIDE.U32 R20, R14, R4, R20 ;  /* 0x000000040e147225 */ /* 0x000fc800078e0014 */
[----:B------:R-:W-:-:S05]  /*3000*/  IMAD R3, R15, R4, R3 ;  /* 0x000000040f037224 */ /* 0x000fca00078e0203 */
[----:B------:R-:W-:-:S07]  /*3010*/  IADD3 R21, PT, PT, R21, R3, RZ ;  /* 0x0000000315157210 */ /* 0x000fce0007ffe0ff */
.L_x_11118:
[----:B------:R-:W0:Y:S02]  /*3020*/  LDC.64 R6, c[0x0][0x388] ;  /* 0x0000e200ff067b82 */ /* 0x000e240000000a00 */
[----:B0-----:R-:W-:-:S04]  /*3030*/  LEA R4, P0, R12, R6, 0x3 ;  /* 0x000000060c047211 */ /* 0x001fc800078018ff */
[----:B------:R-:W-:-:S06]  /*3040*/  LEA.HI.X R5, R12, R7, R13, 0x3, P0 ;  /* 0x000000070c057211 */ /* 0x000fcc00000f1c0d */
[----:B------:R-:W2:Y:S01]  /*3050*/  LDG.E.64 R4, desc[UR14][R4.64] ;  /* 0x0000000e04047981 */ /* 0x000ea2000c1e1b00 */
[----:B------:R-:W-:Y:S01]  /*3060*/  BSSY.RECONVERGENT B1, `(.L_x_11164) ;  /* 0x0000008000017945 */ /* 0x000fe20003800200 */
[----:B------:R-:W-:Y:S01]  /*3070*/  PLOP3.LUT P0, PT, PT, PT, PT, 0x80, 0x8 ;  /* 0x000000000008781c */ /* 0x000fe20003f0f070 */
[----:B--2---:R-:W-:-:S14]  /*3080*/  DSETP.NEU.AND P1, PT, R4, RZ, PT ;  /* 0x000000ff0400722a */ /* 0x004fdc0003f2d000 */
[----:B------:R-:W-:Y:S05]  /*3090*/  @P1 BRA `(.L_x_11165) ;  /* 0x0000000000101947 */ /* 0x000fea0003800000 */
[----:B------:R-:W-:-:S04]  /*30a0*/  LEA R4, P0, R20, R6, 0x3 ;  /* 0x0000000614047211 */ /* 0x000fc800078018ff */
[----:B------:R-:W-:-:S06]  /*30b0*/  LEA.HI.X R5, R20, R7, R21, 0x3, P0 ;  /* 0x0000000714057211 */ /* 0x000fcc00000f1c15 */
[----:B------:R-:W2:Y:S02]  /*30c0*/  LDG.E.64 R4, desc[UR14][R4.64] ;  /* 0x0000000e04047981 */ /* 0x000ea4000c1e1b00 */
[----:B--2---:R-:W-:-:S14]  /*30d0*/  DSETP.NEU.AND P0, PT, R4, RZ, PT ;  /* 0x000000ff0400722a */ /* 0x004fdc0003f0d000 */
.L_x_11165:
[----:B------:R-:W-:Y:S05]  /*30e0*/  BSYNC.RECONVERGENT B1 ;  /* 0x0000000000017941 */ /* 0x000fea0003800200 */
.L_x_11164:
[----:B------:R-:W-:-:S05]  /*30f0*/  SEL R3, RZ, 0x1, !P0 ;  /* 0x00000001ff037807 */ /* 0x000fca0004000000 */
[----:B------:R0:W-:Y:S01]  /*3100*/  STS.U8 [R0+UR4], R3 ;  /* 0x0000000300007988 */ /* 0x0001e20008000004 */
[----:B------:R-:W-:Y:S05]  /*3110*/  BRA `(.L_x_11166) ;  /* 0x0000003400a07947 */ /* 0x000fea0003800000 */
.L_x_11117:
        /* <DEDUP_REMOVED lines=20> */
.L_x_11193:
        /* <DEDUP_REMOVED lines=15> */
[----:B0-----:R-:W-:Y:S01]  /*3350*/  MOV R8, RZ ;  /* 0x000000ff00087202 */ /* 0x001fe20000000f00 */
        /* <DEDUP_REMOVED lines=15> */
.L_x_11170:
[----:B------:R-:W-:Y:S01]  /*3450*/  IMAD.MOV.U32 R26, RZ, RZ, R4 ;  /* 0x000000ffff1a7224 */ /* 0x000fe200078e0004 */
[----:B------:R-:W-:Y:S01]  /*3460*/  MOV R11, R5 ;  /* 0x00000005000b7202 */ /* 0x000fe20000000f00 */
[----:B------:R-:W-:Y:S01]  /*3470*/  IMAD.MOV.U32 R10, RZ, RZ, R36 ;  /* 0x000000ffff0a7224 */ /* 0x000fe200078e0024 */
[----:B------:R-:W-:Y:S02]  /*3480*/  MOV R9, R37 ;  /* 0x0000002500097202 */ /* 0x000fe40000000f00 */
[----:B------:R-:W-:-:S07]  /*3490*/  MOV R8, 0x34b0 ;  /* 0x000034b000087802 */ /* 0x000fce0000000f00 */
[----:B-1234-:R-:W-:Y:S05]  /*34a0*/  CALL.REL.NOINC `($__internal_226_$__cuda_sm20_div_s64) ;  /* 0x0000003400ec7944 */ /* 0x01efea0003c00000 */
        /* <DEDUP_REMOVED lines=8> */
.L_x_11171:
[----:B------:R-:W-:Y:S05]  /*3530*/  BSYNC.RECONVERGENT B1 ;  /* 0x0000000000017941 */ /* 0x000fea0003800200 */
.L_x_11169:
        /* <DEDUP_REMOVED lines=37> */
.L_x_11173:
[----:B------:R-:W-:Y:S01]  /*3790*/  MOV R26, R36 ;  /* 0x00000024001a7202 */ /* 0x000fe20000000f00 */
[----:B------:R-:W-:Y:S01]  /*37a0*/  IMAD.MOV.U32 R11, RZ, RZ, R37 ;  /* 0x000000ffff0b7224 */ /* 0x000fe200078e0025 */
[----:B------:R-:W-:Y:S01]  /*37b0*/  MOV R10, R38 ;  /* 0x00000026000a7202 */ /* 0x000fe20000000f00 */
[----:B------:R-:W-:Y:S01]  /*37c0*/  IMAD.MOV.U32 R9, RZ, RZ, R39 ;  /* 0x000000ffff097224 */ /* 0x000fe200078e0027 */
[----:B------:R-:W-:-:S07]  /*37d0*/  MOV R8, 0x37f0 ;  /* 0x000037f000087802 */ /* 0x000fce0000000f00 */
[----:B-12---:R-:W-:Y:S05]  /*37e0*/  CALL.REL.NOINC `($__internal_226_$__cuda_sm20_div_s64) ;  /* 0x00000034001c7944 */ /* 0x006fea0003c00000 */
        /* <DEDUP_REMOVED lines=10> */
.L_x_11174:
[----:B------:R-:W-:Y:S05]  /*3890*/  BSYNC.RECONVERGENT B1 ;  /* 0x0000000000017941 */ /* 0x000fea0003800200 */
.L_x_11172:
        /* <DEDUP_REMOVED lines=38> */
.L_x_11176:
[----:B------:R-:W-:Y:S01]  /*3b00*/  MOV R26, R36 ;  /* 0x00000024001a7202 */ /* 0x000fe20000000f00 */
[----:B------:R-:W-:Y:S01]  /*3b10*/  IMAD.MOV.U32 R11, RZ, RZ, R37 ;  /* 0x000000ffff0b7224 */ /* 0x000fe200078e0025 */
[----:B------:R-:W-:Y:S01]  /*3b20*/  MOV R10, R38 ;  /* 0x00000026000a7202 */ /* 0x000fe20000000f00 */
[----:B------:R-:W-:Y:S01]  /*3b30*/  IMAD.MOV.U32 R9, RZ, RZ, R39 ;  /* 0x000000ffff097224 */ /* 0x000fe200078e0027 */
[----:B------:R-:W-:-:S07]  /*3b40*/  MOV R8, 0x3b60 ;  /* 0x00003b6000087802 */ /* 0x000fce0000000f00 */
[----:B-12---:R-:W-:Y:S05]  /*3b50*/  CALL.REL.NOINC `($__internal_226_$__cuda_sm20_div_s64) ;  /* 0x0000003000407944 */ /* 0x006fea0003c00000 */
        /* <DEDUP_REMOVED lines=11> */
.L_x_11177:
[----:B------:R-:W-:Y:S05]  /*3c10*/  BSYNC.RECONVERGENT B1 ;  /* 0x0000000000017941 */ /* 0x000fea0003800200 */
.L_x_11175:
        /* <DEDUP_REMOVED lines=38> */
.L_x_11179:
        /* <DEDUP_REMOVED lines=17> */
.L_x_11180:
[----:B------:R-:W-:Y:S05]  /*3f90*/  BSYNC.RECONVERGENT B1 ;  /* 0x0000000000017941 */ /* 0x000fea0003800200 */
.L_x_11178:
        /* <DEDUP_REMOVED lines=38> */
.L_x_11182:
        /* <DEDUP_REMOVED lines=17> */
.L_x_11183:
[----:B------:R-:W-:Y:S05]  /*4310*/  BSYNC.RECONVERGENT B1 ;  /* 0x0000000000017941 */ /* 0x000fea0003800200 */
.L_x_11181:
        /* <DEDUP_REMOVED lines=38> */
.L_x_11185:
        /* <DEDUP_REMOVED lines=17> */
.L_x_11186:
[----:B------:R-:W-:Y:S05]  /*4690*/  BSYNC.RECONVERGENT B1 ;  /* 0x0000000000017941 */ /* 0x000fea0003800200 */
.L_x_11184:
        /* <DEDUP_REMOVED lines=38> */
.L_x_11188:
        /* <DEDUP_REMOVED lines=17> */
.L_x_11189:
[----:B------:R-:W-:Y:S05]  /*4a10*/  BSYNC.RECONVERGENT B1 ;  /* 0x0000000000017941 */ /* 0x000fea0003800200 */
.L_x_11187:
        /* <DEDUP_REMOVED lines=36> */
.L_x_11191:
        /* <DEDUP_REMOVED lines=17> */
.L_x_11192:
[----:B------:R-:W-:Y:S05]  /*4d70*/  BSYNC.RECONVERGENT B1 ;  /* 0x0000000000017941 */ /* 0x000fea0003800200 */
.L_x_11190:
        /* <DEDUP_REMOVED lines=15> */
.L_x_11168:
        /* <DEDUP_REMOVED lines=36> */
.L_x_11196:
        /* <DEDUP_REMOVED lines=15> */
.L_x_11197:
[----:B------:R-:W-:Y:S05]  /*51a0*/  BSYNC.RECONVERGENT B1 ;  /* 0x0000000000017941 */ /* 0x000fea0003800200 */
.L_x_11195:
        /* <DEDUP_REMOVED lines=39> */
.L_x_11199:
        /* <DEDUP_REMOVED lines=17> */
.L_x_11200:
[----:B------:R-:W-:Y:S05]  /*5530*/  BSYNC.RECONVERGENT B1 ;  /* 0x0000000000017941 */ /* 0x000fea0003800200 */
.L_x_11198:
        /* <DEDUP_REMOVED lines=39> */
.L_x_11202:
        /* <DEDUP_REMOVED lines=17> */
.L_x_11203:
[----:B------:R-:W-:Y:S05]  /*58c0*/  BSYNC.RECONVERGENT B1 ;  /* 0x0000000000017941 */ /* 0x000fea0003800200 */
.L_x_11201:
        /* <DEDUP_REMOVED lines=40> */
.L_x_11205:
[----:B------:R-:W-:Y:S01]  /*5b50*/  MOV R26, R20 ;  /* 0x00000014001a7202 */ /* 0x000fe20000000f00 */
[----:B------:R-:W-:Y:S01]  /*5b60*/  IMAD.MOV.U32 R10, RZ, RZ, R4 ;  /* 0x000000ffff0a7224 */ /* 0x000fe200078e0004 */
[----:B------:R-:W-:Y:S02]  /*5b70*/  MOV R11, R21 ;  /* 0x00000015000b7202 */ /* 0x000fe40000000f00 */
[----:B------:R-:W-:Y:S02]  /*5b80*/  MOV R9, R5 ;  /* 0x0000000500097202 */ /* 0x000fe40000000f00 */
[----:B------:R-:W-:-:S07]  /*5b90*/  MOV R8, 0x5bb0 ;  /* 0x00005bb000087802 */ /* 0x000fce0000000f00 */
[----:B-1----:R-:W-:Y:S05]  /*5ba0*/  CALL.REL.NOINC `($__internal_226_$__cuda_sm20_div_s64) ;  /* 0x00000010002c7944 */ /* 0x002fea0003c00000 */
        /* <DEDUP_REMOVED lines=11> */
.L_x_11206:
[----:B------:R-:W-:Y:S05]  /*5c60*/  BSYNC.RECONVERGENT B1 ;  /* 0x0000000000017941 */ /* 0x000fea0003800200 */
.L_x_11204:
        /* <DEDUP_REMOVED lines=11> */
.L_x_11194:
        /* <DEDUP_REMOVED lines=34> */
.L_x_11209:
[----:B------:R-:W-:Y:S01]  /*5f40*/  MOV R26, R4 ;  /* 0x00000004001a7202 */ /* 0x000fe20000000f00 */
[----:B------:R-:W-:Y:S01]  /*5f50*/  IMAD.MOV.U32 R10, RZ, RZ, R16 ;  /* 0x000000ffff0a7224 */ /* 0x000fe200078e0010 */
[----:B------:R-:W-:Y:S02]  /*5f60*/  MOV R11, R5 ;  /* 0x00000005000b7202 */ /* 0x000fe40000000f00 */
[----:B------:R-:W-:Y:S02]  /*5f70*/  MOV R9, R17 ;  /* 0x0000001100097202 */ /* 0x000fe40000000f00 */
[----:B------:R-:W-:-:S07]  /*5f80*/  MOV R8, 0x5fa0 ;  /* 0x00005fa000087802 */ /* 0x000fce0000000f00 */
[----:B-1----:R-:W-:Y:S05]  /*5f90*/  CALL.REL.NOINC `($__internal_226_$__cuda_sm20_div_s64) ;  /* 0x0000000c00307944 */ /* 0x002fea0003c00000 */
        /* <DEDUP_REMOVED lines=9> */
.L_x_11210:
[----:B------:R-:W-:Y:S05]  /*6030*/  BSYNC.RECONVERGENT B1 ;  /* 0x0000000000017941 */ /* 0x000fea0003800200 */
.L_x_11208:
        /* <DEDUP_REMOVED lines=39> */
.L_x_11212:
[----:B------:R-:W-:Y:S01]  /*62b0*/  MOV R26, R20 ;  /* 0x00000014001a7202 */ /* 0x000fe20000000f00 */
[----:B------:R-:W-:Y:S01]  /*62c0*/  IMAD.MOV.U32 R11, RZ, RZ, R21 ;  /* 0x000000ffff0b7224 */ /* 0x000fe200078e0015 */
[----:B------:R-:W-:Y:S02]  /*62d0*/  MOV R10, R4 ;  /* 0x00000004000a7202 */ /* 0x000fe40000000f00 */
[----:B------:R-:W-:Y:S02]  /*62e0*/  MOV R9, R5 ;  /* 0x0000000500097202 */ /* 0x000fe40000000f00 */
[----:B------:R-:W-:-:S07]  /*62f0*/  MOV R8, 0x6310 ;  /* 0x0000631000087802 */ /* 0x000fce0000000f00 */
[----:B-1----:R-:W-:Y:S05]  /*6300*/  CALL.REL.NOINC `($__internal_226_$__cuda_sm20_div_s64) ;  /* 0x0000000800547944 */ /* 0x002fea0003c00000 */
        /* <DEDUP_REMOVED lines=11> */
.L_x_11213:
[----:B------:R-:W-:Y:S05]  /*63c0*/  BSYNC.RECONVERGENT B1 ;  /* 0x0000000000017941 */ /* 0x000fea0003800200 */
.L_x_11211:
        /* <DEDUP_REMOVED lines=11> */
.L_x_11207:
        /* <DEDUP_REMOVED lines=30> */
.L_x_11215:
[----:B------:R-:W-:Y:S01]  /*6660*/  MOV R3, R23 ;  /* 0x0000001700037202 */ /* 0x000fe20000000f00 */
[----:B------:R-:W-:Y:S01]  /*6670*/  IMAD.MOV.U32 R23, RZ, RZ, R5 ;  /* 0x000000ffff177224 */ /* 0x000fe200078e0005 */
[----:B------:R-:W-:-:S07]  /*6680*/  MOV R24, 0x66a0 ;  /* 0x000066a000187802 */ /* 0x000fce0000000f00 */
[----:B-1----:R-:W-:Y:S05]  /*6690*/  CALL.REL.NOINC `($__internal_227_$__cuda_sm20_rem_s64) ;  /* 0x0000000800bc7944 */ /* 0x002fea0003c00000 */
[----:B------:R-:W-:-:S07]  /*66a0*/  MOV R5, R9 ;  /* 0x0000000900057202 */ /* 0x000fce0000000f00 */
.L_x_11216:
[----:B------:R-:W-:Y:S05]  /*66b0*/  BSYNC.RECONVERGENT B1 ;  /* 0x0000000000017941 */ /* 0x000fea0003800200 */
.L_x_11214:
        /* <DEDUP_REMOVED lines=9> */
.L_x_11167:
[----:B------:R-:W-:-:S05]  /*6750*/  IMAD.MOV.U32 R13, RZ, RZ, R7 ;  /* 0x000000ffff0d7224 */ /* 0x000fca00078e0007 */
[----:B------:R-:W2:Y:S02]  /*6760*/  LDG.E.64 R4, desc[UR14][R12.64] ;  /* 0x0000000e0c047981 */ /* 0x000ea4000c1e1b00 */
[----:B--2---:R-:W-:-:S06]  /*6770*/  DSETP.NEU.AND P0, PT, R4, RZ, PT ;  /* 0x000000ff0400722a */ /* 0x004fcc0003f0d000 */
[----:B------:R-:W-:-:S05]  /*6780*/  SEL R3, RZ, 0x1, !P0 ;  /* 0x00000001ff037807 */ /* 0x000fca0004000000 */
[----:B------:R2:W-:Y:S03]  /*6790*/  STS.U8 [R0+UR4], R3 ;  /* 0x0000000300007988 */ /* 0x0005e60008000004 */
.L_x_11166:
[----:B------:R-:W-:Y:S05]  /*67a0*/  BSYNC.RECONVERGENT B0 ;  /* 0x0000000000007941 */ /* 0x000fea0003800200 */
.L_x_11116:
[----:B------:R-:W-:Y:S01]  /*67b0*/  BAR.SYNC.DEFER_BLOCKING 0x0 ;  /* 0x0000000000007b1d */ /* 0x000fe20000010000 */
[----:B------:R-:W-:-:S09]  /*67c0*/  UISETP.GE.U32.AND UP0, UPT, UR5, 0x42, UPT ;  /* 0x000000420500788c */ /* 0x000fd2000bf06070 */
[----:B------:R-:W-:Y:S05]  /*67d0*/  BRA.U !UP0, `(.L_x_11217) ;  /* 0x00000001083c7547 */ /* 0x000fea000b800000 */
.L_x_11220:
        /* <DEDUP_REMOVED lines=10> */
.L_x_11219:
[----:B------:R-:W-:Y:S05]  /*6880*/  BSYNC.RECONVERGENT B0 ;  /* 0x0000000000007941 */ /* 0x000fea0003800200 */
.L_x_11218:
[----:B------:R-:W-:Y:S01]  /*6890*/  BAR.SYNC.DEFER_BLOCKING 0x0 ;  /* 0x0000000000007b1d */ /* 0x000fe20000010000 */
[----:B------:R-:W-:-:S05]  /*68a0*/  UISETP.GT.U32.AND UP0, UPT, UR5, 0x83, UPT ;  /* 0x000000830500788c */ /* 0x000fca000bf04070 */
[----:B------:R-:W-:-:S04]  /*68b0*/  UMOV UR5, UR6 ;  /* 0x0000000600057c82 */ /* 0x000fc80008000000 */
[----:B------:R-:W-:Y:S05]  /*68c0*/  BRA.U UP0, `(.L_x_11220) ;  /* 0xfffffffd00c47547 */ /* 0x000fea000b83ffff */
.L_x_11217:
        /* <DEDUP_REMOVED lines=57> */
        .weak           $__internal_226_$__cuda_sm20_div_s64
        .type           $__internal_226_$__cuda_sm20_div_s64,@function
        .size           $__internal_226_$__cuda_sm20_div_s64,($__internal_227_$__cuda_sm20_rem_s64 - $__internal_226_$__cuda_sm20_div_s64)
$__internal_226_$__cuda_sm20_div_s64:
        /* <DEDUP_REMOVED lines=82> */
[----:B------:R-:W-:Y:S06]  /*7180*/  RET.REL.NODEC R8 `(contiguous_any2_f64) ;  /* 0xffffff8c089c7950 */ /* 0x000fec0003c3ffff */
        .weak           $__internal_227_$__cuda_sm20_rem_s64
        .type           $__internal_227_$__cuda_sm20_rem_s64,@function
        .size           $__internal_227_$__cuda_sm20_rem_s64,(.L_x_30543 - $__internal_227_$__cuda_sm20_rem_s64)
$__internal_227_$__cuda_sm20_rem_s64:
        /* <DEDUP_REMOVED lines=76> */
[----:B------:R-:W-:Y:S06]  /*7650*/  RET.REL.NODEC R24 `(contiguous_any2_f64) ;  /* 0xffffff8818687950 */ /* 0x000fec0003c3ffff */
.L_x_11221:
        /* <DEDUP_REMOVED lines=10> */
.L_x_30543:


//--------------------- .text.uncontiguous_cumulate_any_f64 --------------------------
	.section	.text.uncontiguous_cumulate_any_f64,"ax",@progbits
	.align	128
        .global         uncontiguous_cumulate_any_f64
        .type           uncontiguous_cumulate_any_f64,@function
        .size           uncontiguous_cumulate_any_f64,(.L_x_30545 - uncontiguous_cumulate_any_f64)
        .other          uncontiguous_cumulate_any_f64,@"STO_CUDA_ENTRY STV_DEFAULT"
uncontiguous_cumulate_any_f64:
.text.uncontiguous_cumulate_any_f64:
        /* <DEDUP_REMOVED lines=38> */
.L_x_11250:
        /* <DEDUP_REMOVED lines=32> */
.L_x_11227:
[----:B------:R-:W-:Y:S01]  /*0460*/  IMAD.MOV.U32 R26, RZ, RZ, R4 ;  /* 0x000000ffff1a7224 */ /* 0x000fe200078e0004 */
[----:B------:R-:W-:Y:S01]  /*0470*/  MOV R11, R5 ;  /* 0x00000005000b7202 */ /* 0x000fe20000000f00 */
[----:B------:R-:W-:Y:S01]  /*0480*/  IMAD.MOV.U32 R10, RZ, RZ, R36 ;  /* 0x000000ffff0a7224 */ /* 0x000fe200078e0024 */
[----:B------:R-:W-:Y:S02]  /*0490*/  MOV R9, R37 ;  /* 0x0000002500097202 */ /* 0x000fe40000000f00 */
[----:B------:R-:W-:-:S07]  /*04a0*/  MOV R8, 0x4c0 ;  /* 0x000004c000087802 */ /* 0x000fce0000000f00 */
[----:B-1----:R-:W-:Y:S05]  /*04b0*/  CALL.REL.NOINC `($__internal_228_$__cuda_sm20_div_s64) ;  /* 0x0000006400887944 */ /* 0x002fea0003c00000 */
        /* <DEDUP_REMOVED lines=9> */
.L_x_11228:
[----:B------:R-:W-:Y:S05]  /*0550*/  BSYNC.RECONVERGENT B1 ;  /* 0x0000000000017941 */ /* 0x000fea0003800200 */
.L_x_11226:
        /* <DEDUP_REMOVED lines=33> */
.L_x_11230:
[----:B------:R-:W-:Y:S01]  /*0770*/  IMAD.MOV.U32 R26, RZ, RZ, R18 ;  /* 0x000000ffff1a7224 */ /* 0x000fe200078e0012 */
[----:B------:R-:W-:Y:S01]  /*0780*/  MOV R11, R19 ;  /* 0x00000013000b7202 */ /* 0x000fe20000000f00 */
[----:B------:R-:W-:Y:S01]  /*0790*/  IMAD.MOV.U32 R10, RZ, RZ, R36 ;  /* 0x000000ffff0a7224 */ /* 0x000fe200078e0024 */
[----:B------:R-:W-:Y:S02]  /*07a0*/  MOV R9, R37 ;  /* 0x0000002500097202 */ /* 0x000fe40000000f00 */
[----:B------:R-:W-:-:S07]  /*07b0*/  MOV R8, 0x7d0 ;  /* 0x000007d000087802 */ /* 0x000fce0000000f00 */
[----:B------:R-:W-:Y:S05]  /*07c0*/  CALL.REL.NOINC `($__internal_228_$__cuda_sm20_div_s64) ;  /* 0x0000006000c47944 */ /* 0x000fea0003c00000 */
        /* <DEDUP_REMOVED lines=9> */
.L_x_11231:
[----:B------:R-:W-:Y:S05]  /*0860*/  BSYNC.RECONVERGENT B1 ;  /* 0x0000000000017941 */ /* 0x000fea0003800200 */
.L_x_11229:
        /* <DEDUP_REMOVED lines=34> */
.L_x_11233:
[----:B------:R-:W-:Y:S01]  /*0a90*/  MOV R26, R22 ;  /* 0x00000016001a7202 */ /* 0x000fe20000000f00 */
[----:B------:R-:W-:Y:S01]  /*0aa0*/  IMAD.MOV.U32 R11, RZ, RZ, R23 ;  /* 0x000000ffff0b7224 */ /* 0x000fe200078e0017 */
[----:B------:R-:W-:Y:S01]  /*0ab0*/  MOV R10, R40 ;  /* 0x00000028000a7202 */ /* 0x000fe20000000f00 */
[----:B------:R-:W-:Y:S01]  /*0ac0*/  IMAD.MOV.U32 R9, RZ, RZ, R41 ;  /* 0x000000ffff097224 */ /* 0x000fe200078e0029 */
[----:B------:R-:W-:-:S07]  /*0ad0*/  MOV R8, 0xaf0 ;  /* 0x00000af000087802 */ /* 0x000fce0000000f00 */
[----:B------:R-:W-:Y:S05]  /*0ae0*/  CALL.REL.NOINC `($__internal_228_$__cuda_sm20_div_s64) ;  /* 0x0000005c00fc7944 */ /* 0x000fea0003c00000 */
        /* <DEDUP_REMOVED lines=10> */
.L_x_11234:
[----:B------:R-:W-:Y:S05]  /*0b90*/  BSYNC.RECONVERGENT B1 ;  /* 0x0000000000017941 */ /* 0x000fea0003800200 */
.L_x_11232:
        /* <DEDUP_REMOVED lines=35> */
.L_x_11236:
[----:B------:R-:W-:Y:S01]  /*0dd0*/  IMAD.MOV.U32 R26, RZ, RZ, R42 ;  /* 0x000000ffff1a7224 */ /* 0x000fe200078e002a */
[----:B------:R-:W-:Y:S01]  /*0de0*/  MOV R11, R43 ;  /* 0x0000002b000b7202 */ /* 0x000fe20000000f00 */
[----:B------:R-:W-:Y:S01]  /*0df0*/  IMAD.MOV.U32 R10, RZ, RZ, R40 ;  /* 0x000000ffff0a7224 */ /* 0x000fe200078e0028 */
[----:B------:R-:W-:Y:S02]  /*0e00*/  MOV R9, R41 ;  /* 0x0000002900097202 */ /* 0x000fe40000000f00 */
[----:B------:R-:W-:-:S07]  /*0e10*/  MOV R8, 0xe30 ;  /* 0x00000e3000087802 */ /* 0x000fce0000000f00 */
[----:B------:R-:W-:Y:S05]  /*0e20*/  CALL.REL.NOINC `($__internal_228_$__cuda_sm20_div_s64) ;  /* 0x0000005c002c7944 */ /* 0x000fea0003c00000 */
        /* <DEDUP_REMOVED lines=11> */
.L_x_11237:
[----:B------:R-:W-:Y:S05]  /*0ee0*/  BSYNC.RECONVERGENT B1 ;  /* 0x0000000000017941 */ /* 0x000fea0003800200 */
.L_x_11235:
        /* <DEDUP_REMOVED lines=36> */
.L_x_11239:
        /* <DEDUP_REMOVED lines=16> */
.L_x_11240:
[----:B------:R-:W-:Y:S05]  /*1230*/  BSYNC.RECONVERGENT B1 ;  /* 0x0000000000017941 */ /* 0x000fea0003800200 */
.L_x_11238:
        /* <DEDUP_REMOVED lines=34> */
.L_x_11242:
[----:B------:R-:W-:Y:S01]  /*1460*/  MOV R26, R40 ;  /* 0x00000028001a7202 */ /* 0x000fe20000000f00 */
[----:B------:R-:W-:Y:S01]  /*1470*/  IMAD.MOV.U32 R11, RZ, RZ, R41 ;  /* 0x000000ffff0b7224 */ /* 0x000fe200078e0029 */
[----:B------:R-:W-:Y:S01]  /*1480*/  MOV R10, R20 ;  /* 0x00000014000a7202 */ /* 0x000fe20000000f00 */
[----:B------:R-:W-:Y:S01]  /*1490*/  IMAD.MOV.U32 R9, RZ, RZ, R21 ;  /* 0x000000ffff097224 */ /* 0x000fe200078e0015 */
[----:B------:R-:W-:-:S07]  /*14a0*/  MOV R8, 0x14c0 ;  /* 0x000014c000087802 */ /* 0x000fce0000000f00 */
[----:B------:R-:W-:Y:S05]  /*14b0*/  CALL.REL.NOINC `($__internal_228_$__cuda_sm20_div_s64) ;  /* 0x0000005400887944 */ /* 0x000fea0003c00000 */
        /* <DEDUP_REMOVED lines=11> */
.L_x_11243:
[----:B------:R-:W-:Y:S05]  /*1570*/  BSYNC.RECONVERGENT B1 ;  /* 0x0000000000017941 */ /* 0x000fea0003800200 */
.L_x_11241:
        /* <DEDUP_REMOVED lines=34> */
.L_x_11245:
[----:B------:R-:W-:Y:S01]  /*17a0*/  IMAD.MOV.U32 R26, RZ, RZ, R36 ;  /* 0x000000ffff1a7224 */ /* 0x000fe200078e0024 */
[----:B------:R-:W-:Y:S01]  /*17b0*/  MOV R11, R37 ;  /* 0x00000025000b7202 */ /* 0x000fe20000000f00 */
[----:B------:R-:W-:Y:S01]  /*17c0*/  IMAD.MOV.U32 R10, RZ, RZ, R20 ;  /* 0x000000ffff0a7224 */ /* 0x000fe200078e0014 */
[----:B------:R-:W-:Y:S02]  /*17d0*/  MOV R9, R21 ;  /* 0x0000001500097202 */ /* 0x000fe40000000f00 */
[----:B------:R-:W-:-:S07]  /*17e0*/  MOV R8, 0x1800 ;  /* 0x0000180000087802 */ /* 0x000fce0000000f00 */
[----:B------:R-:W-:Y:S05]  /*17f0*/  CALL.REL.NOINC `($__internal_228_$__cuda_sm20_div_s64) ;  /* 0x0000005000b87944 */ /* 0x000fea0003c00000 */
        /* <DEDUP_REMOVED lines=11> */
.L_x_11246:
[----:B------:R-:W-:Y:S05]  /*18b0*/  BSYNC.RECONVERGENT B1 ;  /* 0x0000000000017941 */ /* 0x000fea0003800200 */
.L_x_11244:
        /* <DEDUP_REMOVED lines=35> */
.L_x_11248:
[----:B------:R-:W-:Y:S01]  /*1af0*/  IMAD.MOV.U32 R26, RZ, RZ, R18 ;  /* 0x000000ffff1a7224 */ /* 0x000fe200078e0012 */
[----:B------:R-:W-:Y:S01]  /*1b00*/  MOV R11, R19 ;  /* 0x00000013000b7202 */ /* 0x000fe20000000f00 */
[----:B------:R-:W-:Y:S01]  /*1b10*/  IMAD.MOV.U32 R10, RZ, RZ, R20 ;  /* 0x000000ffff0a7224 */ /* 0x000fe200078e0014 */
[----:B------:R-:W-:Y:S02]  /*1b20*/  MOV R9, R21 ;  /* 0x0000001500097202 */ /* 0x000fe40000000f00 */
[----:B------:R-:W-:-:S07]  /*1b30*/  MOV R8, 0x1b50 ;  /* 0x00001b5000087802 */ /* 0x000fce0000000f00 */
[----:B------:R-:W-:Y:S05]  /*1b40*/  CALL.REL.NOINC `($__internal_228_$__cuda_sm20_div_s64) ;  /* 0x0000004c00e47944 */ /* 0x000fea0003c00000 */
        /* <DEDUP_REMOVED lines=11> */
.L_x_11249:
[----:B------:R-:W-:Y:S05]  /*1c00*/  BSYNC.RECONVERGENT B1 ;  /* 0x0000000000017941 */ /* 0x000fea0003800200 */
.L_x_11247:
        /* <DEDUP_REMOVED lines=9> */
.L_x_11225:
        /* <DEDUP_REMOVED lines=36> */
.L_x_11253:
[----:B------:R-:W-:Y:S01]  /*1ee0*/  MOV R26, R4 ;  /* 0x00000004001a7202 */ /* 0x000fe20000000f00 */
[----:B------:R-:W-:Y:S01]  /*1ef0*/  IMAD.MOV.U32 R11, RZ, RZ, R5 ;  /* 0x000000ffff0b7224 */ /* 0x000fe200078e0005 */
[----:B------:R-:W-:Y:S01]  /*1f00*/  MOV R10, R6 ;  /* 0x00000006000a7202 */ /* 0x000fe20000000f00 */
[----:B------:R-:W-:Y:S01]  /*1f10*/  IMAD.MOV.U32 R9, RZ, RZ, R7 ;  /* 0x000000ffff097224 */ /* 0x000fe200078e0007 */
[----:B------:R-:W-:-:S07]  /*1f20*/  MOV R8, 0x1f40 ;  /* 0x00001f4000087802 */ /* 0x000fce0000000f00 */
[----:B------:R-:W-:Y:S05]  /*1f30*/  CALL.REL.NOINC `($__internal_228_$__cuda_sm20_div_s64) ;  /* 0x0000004800e87944 */ /* 0x000fea0003c00000 */
        /* <DEDUP_REMOVED lines=9> */
.L_x_11254:
[----:B------:R-:W-:Y:S05]  /*1fd0*/  BSYNC.RECONVERGENT B1 ;  /* 0x0000000000017941 */ /* 0x000fea0003800200 */
.L_x_11252:
        /* <DEDUP_REMOVED lines=34> */
.L_x_11256:
        /* <DEDUP_REMOVED lines=14> */
.L_x_11257:
[----:B------:R-:W-:Y:S05]  /*22e0*/  BSYNC.RECONVERGENT B1 ;  /* 0x0000000000017941 */ /* 0x000fea0003800200 */
.L_x_11255:
        /* <DEDUP_REMOVED lines=36> */
.L_x_11259:
        /* <DEDUP_REMOVED lines=17> */
.L_x_11260:
[----:B------:R-:W-:Y:S05]  /*2640*/  BSYNC.RECONVERGENT B1 ;  /* 0x0000000000017941 */ /* 0x000fea0003800200 */
.L_x_11258:
        /* <DEDUP_REMOVED lines=35> */
.L_x_11262:
[----:B------:R-:W-:Y:S01]  /*2880*/  MOV R26, R16 ;  /* 0x00000010001a7202 */ /* 0x000fe20000000f00 */
[----:B------:R-:W-:Y:S01]  /*2890*/  IMAD.MOV.U32 R11, RZ, RZ, R17 ;  /* 0x000000ffff0b7224 */ /* 0x000fe200078e0011 */
[----:B------:R-:W-:Y:S01]  /*28a0*/  MOV R10, R14 ;  /* 0x0000000e000a7202 */ /* 0x000fe20000000f00 */
[----:B------:R-:W-:Y:S01]  /*28b0*/  IMAD.MOV.U32 R9, RZ, RZ, R15 ;  /* 0x000000ffff097224 */ /* 0x000fe200078e000f */
[----:B------:R-:W-:-:S07]  /*28c0*/  MOV R8, 0x28e0 ;  /* 0x000028e000087802 */ /* 0x000fce0000000f00 */
[----:B------:R-:W-:Y:S05]  /*28d0*/  CALL.REL.NOINC `($__internal_228_$__cuda_sm20_div_s64) ;  /* 0x0000004000807944 */ /* 0x000fea0003c00000 */
        /* <DEDUP_REMOVED lines=10> */
.L_x_11263:
[----:B------:R-:W-:Y:S05]  /*2980*/  BSYNC.RECONVERGENT B1 ;  /* 0x0000000000017941 */ /* 0x000fea0003800200 */
.L_x_11261:
[----:B------:R-:W-:Y:S01]  /*2990*/  MOV R6, R20 ;  /* 0x0000001400067202 */ /* 0x000fe20000000f00 */
[----:B------:R-:W-:Y:S02]  /*29a0*/  IMAD R9, R9, R22, RZ ;  /* 0x0000001609097224 */ /* 0x000fe400078e02ff */
[----:B------:R-:W-:Y:S02]  /*29b0*/  VIADD R3, R3, 0xfffffffe ;  /* 0xfffffffe03037836 */ /* 0x000fe40000000000 */
[----:B------:R-:W-:-:S04]  /*29c0*/  IMAD.WIDE.U32 R20, R22, R8, R6 ;  /* 0x0000000816147225 */ /* 0x000fc800078e0006 */
[----:B------:R-:W-:-:S05]  /*29d0*/  IMAD R9, R23, R8, R9 ;  /* 0x0000000817097224 */ /* 0x000fca00078e0209 */
[----:B------:R-:W-:-:S07]  /*29e0*/  IADD3 R21, PT, PT, R21, R9, RZ ;  /* 0x0000000915157210 */ /* 0x000fce0007ffe0ff */
.L_x_11251:
        /* <DEDUP_REMOVED lines=31> */
.L_x_11265:
[----:B------:R-:W-:Y:S01]  /*2be0*/  IMAD.MOV.U32 R14, RZ, RZ, R4 ;  /* 0x000000ffff0e7224 */ /* 0x000fe200078e0004 */
[----:B------:R-:W-:Y:S01]  /*2bf0*/  MOV R23, R5 ;  /* 0x0000000500177202 */ /* 0x000fe20000000f00 */
[----:B------:R-:W-:Y:S01]  /*2c00*/  IMAD.MOV.U32 R22, RZ, RZ, R6 ;  /* 0x000000ffff167224 */ /* 0x000fe200078e0006 */
[----:B------:R-:W-:Y:S02]  /*2c10*/  MOV R15, R7 ;  /* 0x00000007000f7202 */ /* 0x000fe40000000f00 */
[----:B------:R-:W-:-:S07]  /*2c20*/  MOV R24, 0x2c40 ;  /* 0x00002c4000187802 */ /* 0x000fce0000000f00 */
[----:B------:R-:W-:Y:S05]  /*2c30*/  CALL.REL.NOINC `($__internal_229_$__cuda_sm20_rem_s64) ;  /* 0x0000004000f47944 */ /* 0x000fea0003c00000 */
.L_x_11266:
[----:B------:R-:W-:Y:S05]  /*2c40*/  BSYNC.RECONVERGENT B1 ;  /* 0x0000000000017941 */ /* 0x000fea0003800200 */
.L_x_11264:
        /* <DEDUP_REMOVED lines=31> */
.L_x_11268:
[----:B------:R-:W-:Y:S01]  /*2e40*/  MOV R22, R6 ;  /* 0x0000000600167202 */ /* 0x000fe20000000f00 */
[----:B------:R-:W-:Y:S01]  /*2e50*/  IMAD.MOV.U32 R15, RZ, RZ, R7 ;  /* 0x000000ffff0f7224 */ /* 0x000fe200078e0007 */
[----:B------:R-:W-:Y:S01]  /*2e60*/  MOV R14, R18 ;  /* 0x00000012000e7202 */ /* 0x000fe20000000f00 */
[----:B------:R-:W-:Y:S01]  /*2e70*/  IMAD.MOV.U32 R23, RZ, RZ, R19 ;  /* 0x000000ffff177224 */ /* 0x000fe200078e0013 */
[----:B------:R-:W-:-:S07]  /*2e80*/  MOV R24, 0x2ea0 ;  /* 0x00002ea000187802 */ /* 0x000fce0000000f00 */
[----:B------:R-:W-:Y:S05]  /*2e90*/  CALL.REL.NOINC `($__internal_229_$__cuda_sm20_rem_s64) ;  /* 0x00000040005c7944 */ /* 0x000fea0003c00000 */
[----:B------:R-:W-:Y:S01]  /*2ea0*/  MOV R6, R8 ;  /* 0x0000000800067202 */ /* 0x000fe20000000f00 */
[----:B------:R-:W-:-:S07]  /*2eb0*/  IMAD.MOV.U32 R7, RZ, RZ, R9 ;  /* 0x000000ffff077224 */ /* 0x000fce00078e0009 */
.L_x_11269:
[----:B------:R-:W-:Y:S05]  /*2ec0*/  BSYNC.RECONVERGENT B1 ;  /* 0x0000000000017941 */ /* 0x000fea0003800200 */
.L_x_11267:
[----:B------:R-:W-:Y:S02]  /*2ed0*/  IMAD R3, R7, R4, RZ ;  /* 0x0000000407037224 */ /* 0x000fe400078e02ff */
[----:B------:R-:W-:-:S04]  /*2ee0*/  IMAD.WIDE.U32 R20, R4, R6, R20 ;  /* 0x0000000604147225 */ /* 0x000fc800078e0014 */
[----:B------:R-:W-:-:S05]  /*2ef0*/  IMAD R3, R5, R6, R3 ;  /* 0x0000000605037224 */ /* 0x000fca00078e0203 */
[----:B------:R-:W-:-:S07]  /*2f00*/  IADD3 R21, PT, PT, R21, R3, RZ ;  /* 0x0000000315157210 */ /* 0x000fce0007ffe0ff */
.L_x_11224:
        /* <DEDUP_REMOVED lines=12> */
.L_x_11271:
[----:B------:R-:W-:Y:S05]  /*2fd0*/  BSYNC.RECONVERGENT B1 ;  /* 0x0000000000017941 */ /* 0x000fea0003800200 */
.L_x_11270:
[----:B------:R-:W-:-:S05]  /*2fe0*/  SEL R3, RZ, 0x1, !P0 ;  /* 0x00000001ff037807 */ /* 0x000fca0004000000 */
[----:B------:R1:W-:Y:S01]  /*2ff0*/  STS.U8 [R0+UR4], R3 ;  /* 0x0000000300007988 */ /* 0x0003e20008000004 */
[----:B------:R-:W-:Y:S05]  /*3000*/  BRA `(.L_x_11272) ;  /* 0x00000034009c7947 */ /* 0x000fea0003800000 */
.L_x_11223:
        /* <DEDUP_REMOVED lines=20> */
.L_x_11299:
        /* <DEDUP_REMOVED lines=33> */
.L_x_11276:
[----:B------:R-:W-:Y:S01]  /*3360*/  MOV R26, R14 ;  /* 0x0000000e001a7202 */ /* 0x000fe20000000f00 */
[----:B------:R-:W-:Y:S01]  /*3370*/  IMAD.MOV.U32 R11, RZ, RZ, R13 ;  /* 0x000000ffff0b7224 */ /* 0x000fe200078e000d */
[----:B------:R-:W-:Y:S01]  /*3380*/  MOV R10, R34 ;  /* 0x00000022000a7202 */ /* 0x000fe20000000f00 */
[----:B------:R-:W-:Y:S01]  /*3390*/  IMAD.MOV.U32 R9, RZ, RZ, R35 ;  /* 0x000000ffff097224 */ /* 0x000fe200078e0023 */
[----:B------:R-:W-:-:S07]  /*33a0*/  MOV R8, 0x33c0 ;  /* 0x000033c000087802 */ /* 0x000fce0000000f00 */
[----:B-123--:R-:W-:Y:S05]  /*33b0*/  CALL.REL.NOINC `($__internal_228_$__cuda_sm20_div_s64) ;  /* 0x0000003400c87944 */ /* 0x00efea0003c00000 */
        /* <DEDUP_REMOVED lines=10> */
.L_x_11277:
[----:B------:R-:W-:Y:S05]  /*3460*/  BSYNC.RECONVERGENT B1 ;  /* 0x0000000000017941 */ /* 0x000fea0003800200 */
.L_x_11275:
        /* <DEDUP_REMOVED lines=37> */
.L_x_11279:
[----:B------:R-:W-:Y:S01]  /*36c0*/  IMAD.MOV.U32 R26, RZ, RZ, R34 ;  /* 0x000000ffff1a7224 */ /* 0x000fe200078e0022 */
[----:B------:R-:W-:Y:S01]  /*36d0*/  MOV R11, R35 ;  /* 0x00000023000b7202 */ /* 0x000fe20000000f00 */
[----:B------:R-:W-:Y:S01]  /*36e0*/  IMAD.MOV.U32 R10, RZ, RZ, R36 ;  /* 0x000000ffff0a7224 */ /* 0x000fe200078e0024 */
[----:B------:R-:W-:Y:S02]  /*36f0*/  MOV R9, R37 ;  /* 0x0000002500097202 */ /* 0x000fe40000000f00 */
[----:B------:R-:W-:-:S07]  /*3700*/  MOV R8, 0x3720 ;  /* 0x0000372000087802 */ /* 0x000fce0000000f00 */
[----:B-1----:R-:W-:Y:S05]  /*3710*/  CALL.REL.NOINC `($__internal_228_$__cuda_sm20_div_s64) ;  /* 0x0000003000f07944 */ /* 0x002fea0003c00000 */
        /* <DEDUP_REMOVED lines=11> */
.L_x_11280:
[----:B------:R-:W-:Y:S05]  /*37d0*/  BSYNC.RECONVERGENT B1 ;  /* 0x0000000000017941 */ /* 0x000fea0003800200 */
.L_x_11278:
        /* <DEDUP_REMOVED lines=38> */
.L_x_11282:
[----:B------:R-:W-:Y:S01]  /*3a40*/  MOV R26, R34 ;  /* 0x00000022001a7202 */ /* 0x000fe20000000f00 */
[----:B------:R-:W-:Y:S01]  /*3a50*/  IMAD.MOV.U32 R11, RZ, RZ, R35 ;  /* 0x000000ffff0b7224 */ /* 0x000fe200078e0023 */
[----:B------:R-:W-:Y:S01]  /*3a60*/  MOV R10, R36 ;  /* 0x00000024000a7202 */ /* 0x000fe20000000f00 */
[----:B------:R-:W-:Y:S01]  /*3a70*/  IMAD.MOV.U32 R9, RZ, RZ, R37 ;  /* 0x000000ffff097224 */ /* 0x000fe200078e0025 */
[----:B------:R-:W-:-:S07]  /*3a80*/  MOV R8, 0x3aa0 ;  /* 0x00003aa000087802 */ /* 0x000fce0000000f00 */
[----:B-1----:R-:W-:Y:S05]  /*3a90*/  CALL.REL.NOINC `($__internal_228_$__cuda_sm20_div_s64) ;  /* 0x0000003000107944 */ /* 0x002fea0003c00000 */
        /* <DEDUP_REMOVED lines=11> */
.L_x_11283:
[----:B------:R-:W-:Y:S05]  /*3b50*/  BSYNC.RECONVERGENT B1 ;  /* 0x0000000000017941 */ /* 0x000fea0003800200 */
.L_x_11281:
        /* <DEDUP_REMOVED lines=37> */
.L_x_11285:
        /* <DEDUP_REMOVED lines=17> */
.L_x_11286:
[----:B------:R-:W-:Y:S05]  /*3ec0*/  BSYNC.RECONVERGENT B1 ;  /* 0x0000000000017941 */ /* 0x000fea0003800200 */
.L_x_11284:
        /* <DEDUP_REMOVED lines=38> */
.L_x_11288:
        /* <DEDUP_REMOVED lines=17> */
.L_x_11289:
[----:B------:R-:W-:Y:S05]  /*4240*/  BSYNC.RECONVERGENT B1 ;  /* 0x0000000000017941 */ /* 0x000fea0003800200 */
.L_x_11287:
        /* <DEDUP_REMOVED lines=38> */
.L_x_11291:
        /* <DEDUP_REMOVED lines=17> */
.L_x_11292:
[----:B------:R-:W-:Y:S05]  /*45c0*/  BSYNC.RECONVERGENT B1 ;  /* 0x0000000000017941 */ /* 0x000fea0003800200 */
.L_x_11290:
        /* <DEDUP_REMOVED lines=37> */
.L_x_11294:
        /* <DEDUP_REMOVED lines=17> */
.L_x_11295:
[----:B------:R-:W-:Y:S05]  /*4930*/  BSYNC.RECONVERGENT B1 ;  /* 0x0000000000017941 */ /* 0x000fea0003800200 */
.L_x_11293:
        /* <DEDUP_REMOVED lines=37> */
.L_x_11297:
        /* <DEDUP_REMOVED lines=17> */
.L_x_11298:
[----:B------:R-:W-:Y:S05]  /*4ca0*/  BSYNC.RECONVERGENT B1 ;  /* 0x0000000000017941 */ /* 0x000fea0003800200 */
.L_x_11296:
        /* <DEDUP_REMOVED lines=12> */
.L_x_11274:
        /* <DEDUP_REMOVED lines=37> */
.L_x_11302:
        /* <DEDUP_REMOVED lines=16> */
.L_x_11303:
[----:B------:R-:W-:Y:S05]  /*50c0*/  BSYNC.RECONVERGENT B1 ;  /* 0x0000000000017941 */ /* 0x000fea0003800200 */
.L_x_11301:
        /* <DEDUP_REMOVED lines=38> */
.L_x_11305:
        /* <DEDUP_REMOVED lines=17> */
.L_x_11306:
[----:B------:R-:W-:Y:S05]  /*5440*/  BSYNC.RECONVERGENT B1 ;  /* 0x0000000000017941 */ /* 0x000fea0003800200 */
.L_x_11304:
        /* <DEDUP_REMOVED lines=40> */
.L_x_11308:
        /* <DEDUP_REMOVED lines=17> */
.L_x_11309:
[----:B------:R-:W-:Y:S05]  /*57e0*/  BSYNC.RECONVERGENT B1 ;  /* 0x0000000000017941 */ /* 0x000fea0003800200 */
.L_x_11307:
        /* <DEDUP_REMOVED lines=40> */
.L_x_11311:
        /* <DEDUP_REMOVED lines=17> */
.L_x_11312:
[----:B------:R-:W-:Y:S05]  /*5b80*/  BSYNC.RECONVERGENT B1 ;  /* 0x0000000000017941 */ /* 0x000fea0003800200 */
.L_x_11310:
        /* <DEDUP_REMOVED lines=9> */
.L_x_11300:
        /* <DEDUP_REMOVED lines=35> */
.L_x_11315:
[----:B------:R-:W-:Y:S01]  /*5e50*/  MOV R26, R14 ;  /* 0x0000000e001a7202 */ /* 0x000fe20000000f00 */
[----:B------:R-:W-:Y:S01]  /*5e60*/  IMAD.MOV.U32 R10, RZ, RZ, R16 ;  /* 0x000000ffff0a7224 */ /* 0x000fe200078e0010 */
[----:B------:R-:W-:Y:S02]  /*5e70*/  MOV R11, R13 ;  /* 0x0000000d000b7202 */ /* 0x000fe40000000f00 */
[----:B------:R-:W-:Y:S02]  /*5e80*/  MOV R9, R17 ;  /* 0x0000001100097202 */ /* 0x000fe40000000f00 */
[----:B------:R-:W-:-:S07]  /*5e90*/  MOV R8, 0x5eb0 ;  /* 0x00005eb000087802 */ /* 0x000fce0000000f00 */
[----:B------:R-:W-:Y:S05]  /*5ea0*/  CALL.REL.NOINC `($__internal_228_$__cuda_sm20_div_s64) ;  /* 0x0000000c000c7944 */ /* 0x000fea0003c00000 */
        /* <DEDUP_REMOVED lines=10> */
.L_x_11316:
[----:B------:R-:W-:Y:S05]  /*5f50*/  BSYNC.RECONVERGENT B1 ;  /* 0x0000000000017941 */ /* 0x000fea0003800200 */
.L_x_11314:
        /* <DEDUP_REMOVED lines=39> */
.L_x_11318:
        /* <DEDUP_REMOVED lines=17> */
.L_x_11319:
[----:B------:R-:W-:Y:S05]  /*62e0*/  BSYNC.RECONVERGENT B1 ;  /* 0x0000000000017941 */ /* 0x000fea0003800200 */
.L_x_11317:
        /* <DEDUP_REMOVED lines=9> */
.L_x_11313:
        /* <DEDUP_REMOVED lines=31> */
.L_x_11321:
[----:B------:R-:W-:Y:S02]  /*6570*/  MOV R15, R23 ;  /* 0x00000017000f7202 */ /* 0x000fe40000000f00 */
[----:B------:R-:W-:Y:S02]  /*6580*/  MOV R23, R13 ;  /* 0x0000000d00177202 */ /* 0x000fe40000000f00 */
[----:B------:R-:W-:-:S07]  /*6590*/  MOV R24, 0x65b0 ;  /* 0x000065b000187802 */ /* 0x000fce0000000f00 */
[----:B------:R-:W-:Y:S05]  /*65a0*/  CALL.REL.NOINC `($__internal_229_$__cuda_sm20_rem_s64) ;  /* 0x0000000800987944 */ /* 0x000fea0003c00000 */
.L_x_11322:
[----:B------:R-:W-:Y:S05]  /*65b0*/  BSYNC.RECONVERGENT B1 ;  /* 0x0000000000017941 */ /* 0x000fea0003800200 */
.L_x_11320:
[----:B------:R-:W0:Y:S02]  /*65c0*/  LDC.64 R10, c[0x0][0x398] ;  /* 0x0000e600ff0a7b82 */ /* 0x000e240000000a00 */
[----:B0-----:R-:W-:-:S06]  /*65d0*/  IMAD.WIDE.U32 R6, R7, 0x8, R10 ;  /* 0x0000000807067825 */ /* 0x001fcc00078e000a */
[----:B------:R-:W2:Y:S02]  /*65e0*/  LDG.E.64 R6, desc[UR8][R6.64] ;  /* 0x0000000806067981 */ /* 0x000ea4000c1e1b00 */
[-C--:B--2---:R-:W-:Y:S02]  /*65f0*/  IMAD R3, R7, R8.reuse, RZ ;  /* 0x0000000807037224 */ /* 0x084fe400078e02ff */
[----:B------:R-:W-:-:S04]  /*6600*/  IMAD.WIDE.U32 R4, R6, R8, R4 ;  /* 0x0000000806047225 */ /* 0x000fc800078e0004 */
[----:B------:R-:W-:-:S04]  /*6610*/  IMAD R3, R6, R9, R3 ;  /* 0x0000000906037224 */ /* 0x000fc800078e0203 */
[----:B------:R-:W-:-:S07]  /*6620*/  IMAD.IADD R5, R5, 0x1, R3 ;  /* 0x0000000105057824 */ /* 0x000fce00078e0203 */
.L_x_11273:
[----:B------:R-:W0:Y:S02]  /*6630*/  LDCU.64 UR12, c[0x0][0x388] ;  /* 0x00007100ff0c77ac */ /* 0x000e240008000a00 */
[----:B0-----:R-:W-:-:S04]  /*6640*/  IADD3 R4, P0, PT, R4, UR12, RZ ;  /* 0x0000000c04047c10 */ /* 0x001fc8000ff1e0ff */
[----:B------:R-:W-:-:S06]  /*6650*/  IADD3.X R5, PT, PT, R5, UR13, RZ, P0, !PT ;  /* 0x0000000d05057c10 */ /* 0x000fcc00087fe4ff */
[----:B------:R-:W2:Y:S04]  /*6660*/  LDG.E.U8 R5, desc[UR8][R4.64] ;  /* 0x0000000804057981 */ /* 0x000ea8000c1e1100 */
[----:B--2---:R0:W-:Y:S02]  /*6670*/  STS.U8 [R0+UR4], R5 ;  /* 0x0000000500007988 */ /* 0x0041e40008000004 */
.L_x_11272:
[----:B------:R-:W-:Y:S05]  /*6680*/  BSYNC.RECONVERGENT B0 ;  /* 0x0000000000007941 */ /* 0x000fea0003800200 */
.L_x_11222:
[----:B------:R-:W-:Y:S01]  /*6690*/  BAR.SYNC.DEFER_BLOCKING 0x0 ;  /* 0x0000000000007b1d */ /* 0x000fe20000010000 */
[----:B------:R-:W-:-:S09]  /*66a0*/  UISETP.GE.U32.AND UP0, UPT, UR5, 0x42, UPT ;  /* 0x000000420500788c */ /* 0x000fd2000bf06070 */
[----:B------:R-:W-:Y:S05]  /*66b0*/  BRA.U !UP0, `(.L_x_11323) ;  /* 0x00000001083c7547 */ /* 0x000fea000b800000 */
.L_x_11326:
        /* <DEDUP_REMOVED lines=10> */
.L_x_11325:
[----:B------:R-:W-:Y:S05]  /*6760*/  BSYNC.RECONVERGENT B0 ;  /* 0x0000000000007941 */ /* 0x000fea0003800200 */
.L_x_11324:
[----:B------:R-:W-:Y:S01]  /*6770*/  BAR.SYNC.DEFER_BLOCKING 0x0 ;  /* 0x0000000000007b1d */ /* 0x000fe20000010000 */
[----:B------:R-:W-:-:S05]  /*6780*/  UISETP.GT.U32.AND UP0, UPT, UR5, 0x83, UPT ;  /* 0x000000830500788c */ /* 0x000fca000bf04070 */
[----:B------:R-:W-:-:S04]  /*6790*/  UMOV UR5, UR6 ;  /* 0x0000000600057c82 */ /* 0x000fc80008000000 */
[----:B------:R-:W-:Y:S05]  /*67a0*/  BRA.U UP0, `(.L_x_11326) ;  /* 0xfffffffd00c47547 */ /* 0x000fea000b83ffff */
.L_x_11323:
        /* <DEDUP_REMOVED lines=51> */
        .weak           $__internal_228_$__cuda_sm20_div_s64
        .type           $__internal_228_$__cuda_sm20_div_s64,@function
        .size           $__internal_228_$__cuda_sm20_div_s64,($__internal_229_$__cuda_sm20_rem_s64 - $__internal_228_$__cuda_sm20_div_s64)
$__internal_228_$__cuda_sm20_div_s64:
        /* <DEDUP_REMOVED lines=82> */
[----:B------:R-:W-:Y:S06]  /*7000*/  RET.REL.NODEC R8 `(uncontiguous_cumulate_any_f64) ;  /* 0xffffff8c08fc7950 */ /* 0x000fec0003c3ffff */
        .weak           $__internal_229_$__cuda_sm20_rem_s64
        .type           $__internal_229_$__cuda_sm20_rem_s64,@function
        .size           $__internal_229_$__cuda_sm20_rem_s64,(.L_x_30545 - $__internal_229_$__cuda_sm20_rem_s64)
$__internal_229_$__cuda_sm20_rem_s64:
        /* <DEDUP_REMOVED lines=76> */
[----:B------:R-:W-:Y:S06]  /*74d0*/  RET.REL.NODEC R24 `(uncontiguous_cumulate_any_f64) ;  /* 0xffffff8818c87950 */ /* 0x000fec0003c3ffff */
.L_x_11327:
        /* <DEDUP_REMOVED lines=10> */
.L_x_30545:


//--------------------- .text.uncontiguous_any_f64 --------------------------
	.section	.text.uncontiguous_any_f64,"ax",@progbits
	.align	128
        .global         uncontiguous_any_f64
        .type           uncontiguous_any_f64,@function
        .size           uncontiguous_any_f64,(.L_x_30547 - uncontiguous_any_f64)
        .other          uncontiguous_any_f64,@"STO_CUDA_ENTRY STV_DEFAULT"
uncontiguous_any_f64:
.text.uncontiguous_any_f64:
        /* <DEDUP_REMOVED lines=38> */
.L_x_11356:
        /* <DEDUP_REMOVED lines=32> */
.L_x_11333:
[----:B------:R-:W-:Y:S01]  /*0460*/  IMAD.MOV.U32 R26, RZ, RZ, R4 ;  /* 0x000000ffff1a7224 */ /* 0x000fe200078e0004 */
[----:B------:R-:W-:Y:S01]  /*0470*/  MOV R11, R5 ;  /* 0x00000005000b7202 */ /* 0x000fe20000000f00 */
[----:B------:R-:W-:Y:S01]  /*0480*/  IMAD.MOV.U32 R10, RZ, RZ, R36 ;  /* 0x000000ffff0a7224 */ /* 0x000fe200078e0024 */
[----:B------:R-:W-:Y:S02]  /*0490*/  MOV R9, R37 ;  /* 0x0000002500097202 */ /* 0x000fe40000000f00 */
[----:B------:R-:W-:-:S07]  /*04a0*/  MOV R8, 0x4c0 ;  /* 0x000004c000087802 */ /* 0x000fce0000000f00 */
[----:B-1----:R-:W-:Y:S05]  /*04b0*/  CALL.REL.NOINC `($__internal_230_$__cuda_sm20_div_s64) ;  /* 0x0000006400907944 */ /* 0x002fea0003c00000 */
        /* <DEDUP_REMOVED lines=9> */
.L_x_11334:
[----:B------:R-:W-:Y:S05]  /*0550*/  BSYNC.RECONVERGENT B1 ;  /* 0x0000000000017941 */ /* 0x000fea0003800200 */
.L_x_11332:
        /* <DEDUP_REMOVED lines=33> */
.L_x_11336:
[----:B------:R-:W-:Y:S01]  /*0770*/  IMAD.MOV.U32 R26, RZ, RZ, R18 ;  /* 0x000000ffff1a7224 */ /* 0x000fe200078e0012 */
[----:B------:R-:W-:Y:S01]  /*0780*/  MOV R11, R19 ;  /* 0x00000013000b7202 */ /* 0x000fe20000000f00 */
[----:B------:R-:W-:Y:S01]  /*0790*/  IMAD.MOV.U32 R10, RZ, RZ, R36 ;  /* 0x000000ffff0a7224 */ /* 0x000fe200078e0024 */
[----:B------:R-:W-:Y:S02]  /*07a0*/  MOV R9, R37 ;  /* 0x0000002500097202 */ /* 0x000fe40000000f00 */
[----:B------:R-:W-:-:S07]  /*07b0*/  MOV R8, 0x7d0 ;  /* 0x000007d000087802 */ /* 0x000fce0000000f00 */
[----:B------:R-:W-:Y:S05]  /*07c0*/  CALL.REL.NOINC `($__internal_230_$__cuda_sm20_div_s64) ;  /* 0x0000006000cc7944 */ /* 0x000fea0003c00000 */
        /* <DEDUP_REMOVED lines=9> */
.L_x_11337:
[----:B------:R-:W-:Y:S05]  /*0860*/  BSYNC.RECONVERGENT B1 ;  /* 0x0000000000017941 */ /* 0x000fea0003800200 */
.L_x_11335:
        /* <DEDUP_REMOVED lines=34> */
.L_x_11339:
[----:B------:R-:W-:Y:S01]  /*0a90*/  MOV R26, R22 ;  /* 0x00000016001a7202 */ /* 0x000fe20000000f00 */
[----:B------:R-:W-:Y:S01]  /*0aa0*/  IMAD.MOV.U32 R11, RZ, RZ, R23 ;  /* 0x000000ffff0b7224 */ /* 0x000fe200078e0017 */
[----:B------:R-:W-:Y:S01]  /*0ab0*/  MOV R10, R40 ;  /* 0x00000028000a7202 */ /* 0x000fe20000000f00 */
[----:B------:R-:W-:Y:S01]  /*0ac0*/  IMAD.MOV.U32 R9, RZ, RZ, R41 ;  /* 0x000000ffff097224 */ /* 0x000fe200078e0029 */
[----:B------:R-:W-:-:S07]  /*0ad0*/  MOV R8, 0xaf0 ;  /* 0x00000af000087802 */ /* 0x000fce0000000f00 */
[----:B------:R-:W-:Y:S05]  /*0ae0*/  CALL.REL.NOINC `($__internal_230_$__cuda_sm20_div_s64) ;  /* 0x0000006000047944 */ /* 0x000fea0003c00000 */
        /* <DEDUP_REMOVED lines=10> */
.L_x_11340:
[----:B------:R-:W-:Y:S05]  /*0b90*/  BSYNC.RECONVERGENT B1 ;  /* 0x0000000000017941 */ /* 0x000fea0003800200 */
.L_x_11338:
        /* <DEDUP_REMOVED lines=35> */
.L_x_11342:
[----:B------:R-:W-:Y:S01]  /*0dd0*/  IMAD.MOV.U32 R26, RZ, RZ, R42 ;  /* 0x000000ffff1a7224 */ /* 0x000fe200078e002a */
[----:B------:R-:W-:Y:S01]  /*0de0*/  MOV R11, R43 ;  /* 0x0000002b000b7202 */ /* 0x000fe20000000f00 */
[----:B------:R-:W-:Y:S01]  /*0df0*/  IMAD.MOV.U32 R10, RZ, RZ, R40 ;  /* 0x000000ffff0a7224 */ /* 0x000fe200078e0028 */
[----:B------:R-:W-:Y:S02]  /*0e00*/  MOV R9, R41 ;  /* 0x0000002900097202 */ /* 0x000fe40000000f00 */
[----:B------:R-:W-:-:S07]  /*0e10*/  MOV R8, 0xe30 ;  /* 0x00000e3000087802 */ /* 0x000fce0000000f00 */
[----:B------:R-:W-:Y:S05]  /*0e20*/  CALL.REL.NOINC `($__internal_230_$__cuda_sm20_div_s64) ;  /* 0x0000005c00347944 */ /* 0x000fea0003c00000 */
        /* <DEDUP_REMOVED lines=11> */
.L_x_11343:
[----:B------:R-:W-:Y:S05]  /*0ee0*/  BSYNC.RECONVERGENT B1 ;  /* 0x0000000000017941 */ /* 0x000fea0003800200 */
.L_x_11341:
        /* <DEDUP_REMOVED lines=36> */
.L_x_11345:
        /* <DEDUP_REMOVED lines=16> */
.L_x_11346:
[----:B------:R-:W-:Y:S05]  /*1230*/  BSYNC.RECONVERGENT B1 ;  /* 0x0000000000017941 */ /* 0x000fea0003800200 */
.L_x_11344:
        /* <DEDUP_REMOVED lines=34> */
.L_x_11348:
[----:B------:R-:W-:Y:S01]  /*1460*/  MOV R26, R40 ;  /* 0x00000028001a7202 */ /* 0x000fe20000000f00 */
[----:B------:R-:W-:Y:S01]  /*1470*/  IMAD.MOV.U32 R11, RZ, RZ, R41 ;  /* 0x000000ffff0b7224 */ /* 0x000fe200078e0029 */
[----:B------:R-:W-:Y:S01]  /*1480*/  MOV R10, R20 ;  /* 0x00000014000a7202 */ /* 0x000fe20000000f00 */
[----:B------:R-:W-:Y:S01]  /*1490*/  IMAD.MOV.U32 R9, RZ, RZ, R21 ;  /* 0x000000ffff097224 */ /* 0x000fe200078e0015 */
[----:B------:R-:W-:-:S07]  /*14a0*/  MOV R8, 0x14c0 ;  /* 0x000014c000087802 */ /* 0x000fce0000000f00 */
[----:B------:R-:W-:Y:S05]  /*14b0*/  CALL.REL.NOINC `($__internal_230_$__cuda_sm20_div_s64) ;  /* 0x0000005400907944 */ /* 0x000fea0003c00000 */
        /* <DEDUP_REMOVED lines=11> */
.L_x_11349:
[----:B------:R-:W-:Y:S05]  /*1570*/  BSYNC.RECONVERGENT B1 ;  /* 0x0000000000017941 */ /* 0x000fea0003800200 */
.L_x_11347:
        /* <DEDUP_REMOVED lines=34> */
.L_x_11351:
[----:B------:R-:W-:Y:S01]  /*17a0*/  IMAD.MOV.U32 R26, RZ, RZ, R36 ;  /* 0x000000ffff1a7224 */ /* 0x000fe200078e0024 */
[----:B------:R-:W-:Y:S01]  /*17b0*/  MOV R11, R37 ;  /* 0x00000025000b7202 */ /* 0x000fe20000000f00 */
[----:B------:R-:W-:Y:S01]  /*17c0*/  IMAD.MOV.U32 R10, RZ, RZ, R20 ;  /* 0x000000ffff0a7224 */ /* 0x000fe200078e0014 */
[----:B------:R-:W-:Y:S02]  /*17d0*/  MOV R9, R21 ;  /* 0x0000001500097202 */ /* 0x000fe40000000f00 */
[----:B------:R-:W-:-:S07]  /*17e0*/  MOV R8, 0x1800 ;  /* 0x0000180000087802 */ /* 0x000fce0000000f00 */
[----:B------:R-:W-:Y:S05]  /*17f0*/  CALL.REL.NOINC `($__internal_230_$__cuda_sm20_div_s64) ;  /* 0x0000005000c07944 */ /* 0x000fea0003c00000 */
        /* <DEDUP_REMOVED lines=11> */
.L_x_11352:
[----:B------:R-:W-:Y:S05]  /*18b0*/  BSYNC.RECONVERGENT B1 ;  /* 0x0000000000017941 */ /* 0x000fea0003800200 */
.L_x_11350:
        /* <DEDUP_REMOVED lines=35> */
.L_x_11354:
[----:B------:R-:W-:Y:S01]  /*1af0*/  IMAD.MOV.U32 R26, RZ, RZ, R18 ;  /* 0x000000ffff1a7224 */ /* 0x000fe200078e0012 */
[----:B------:R-:W-:Y:S01]  /*1b00*/  MOV R11, R19 ;  /* 0x00000013000b7202 */ /* 0x000fe20000000f00 */
[----:B------:R-:W-:Y:S01]  /*1b10*/  IMAD.MOV.U32 R10, RZ, RZ, R20 ;  /* 0x000000ffff0a7224 */ /* 0x000fe200078e0014 */
[----:B------:R-:W-:Y:S02]  /*1b20*/  MOV R9, R21 ;  /* 0x0000001500097202 */ /* 0x000fe40000000f00 */
[----:B------:R-:W-:-:S07]  /*1b30*/  MOV R8, 0x1b50 ;  /* 0x00001b5000087802 */ /* 0x000fce0000000f00 */
[----:B------:R-:W-:Y:S05]  /*1b40*/  CALL.REL.NOINC `($__internal_230_$__cuda_sm20_div_s64) ;  /* 0x0000004c00ec7944 */ /* 0x000fea0003c00000 */
        /* <DEDUP_REMOVED lines=11> */
.L_x_11355:
[----:B------:R-:W-:Y:S05]  /*1c00*/  BSYNC.RECONVERGENT B1 ;  /* 0x0000000000017941 */ /* 0x000fea0003800200 */
.L_x_11353:
        /* <DEDUP_REMOVED lines=9> */
.L_x_11331:
        /* <DEDUP_REMOVED lines=36> */
.L_x_11359:
[----:B------:R-:W-:Y:S01]  /*1ee0*/  MOV R26, R4 ;  /* 0x00000004001a7202 */ /* 0x000fe20000000f00 */
[----:B------:R-:W-:Y:S01]  /*1ef0*/  IMAD.MOV.U32 R11, RZ, RZ, R5 ;  /* 0x000000ffff0b7224 */ /* 0x000fe200078e0005 */
[----:B------:R-:W-:Y:S01]  /*1f00*/  MOV R10, R6 ;  /* 0x00000006000a7202 */ /* 0x000fe20000000f00 */
[----:B------:R-:W-:Y:S01]  /*1f10*/  IMAD.MOV.U32 R9, RZ, RZ, R7 ;  /* 0x000000ffff097224 */ /* 0x000fe200078e0007 */
[----:B------:R-:W-:-:S07]  /*1f20*/  MOV R8, 0x1f40 ;  /* 0x00001f4000087802 */ /* 0x000fce0000000f00 */
[----:B------:R-:W-:Y:S05]  /*1f30*/  CALL.REL.NOINC `($__internal_230_$__cuda_sm20_div_s64) ;  /* 0x0000004800f07944 */ /* 0x000fea0003c00000 */
        /* <DEDUP_REMOVED lines=9> */
.L_x_11360:
[----:B------:R-:W-:Y:S05]  /*1fd0*/  BSYNC.RECONVERGENT B1 ;  /* 0x0000000000017941 */ /* 0x000fea0003800200 */
.L_x_11358:
        /* <DEDUP_REMOVED lines=34> */
.L_x_11362:
        /* <DEDUP_REMOVED lines=14> */
.L_x_11363:
[----:B------:R-:W-:Y:S05]  /*22e0*/  BSYNC.RECONVERGENT B1 ;  /* 0x0000000000017941 */ /* 0x000fea0003800200 */
.L_x_11361:
        /* <DEDUP_REMOVED lines=36> */
.L_x_11365:
        /* <DEDUP_REMOVED lines=17> */
.L_x_11366:
[----:B------:R-:W-:Y:S05]  /*2640*/  BSYNC.RECONVERGENT B1 ;  /* 0x0000000000017941 */ /* 0x000fea0003800200 */
.L_x_11364:
        /* <DEDUP_REMOVED lines=35> */
.L_x_11368:
[----:B------:R-:W-:Y:S01]  /*2880*/  MOV R26, R16 ;  /* 0x00000010001a7202 */ /* 0x000fe20000000f00 */
[----:B------:R-:W-:Y:S01]  /*2890*/  IMAD.MOV.U32 R11, RZ, RZ, R17 ;  /* 0x000000ffff0b7224 */ /* 0x000fe200078e0011 */
[----:B------:R-:W-:Y:S01]  /*28a0*/  MOV R10, R14 ;  /* 0x0000000e000a7202 */ /* 0x000fe20000000f00 */
[----:B------:R-:W-:Y:S01]  /*28b0*/  IMAD.MOV.U32 R9, RZ, RZ, R15 ;  /* 0x000000ffff097224 */ /* 0x000fe200078e000f */
[----:B------:R-:W-:-:S07]  /*28c0*/  MOV R8, 0x28e0 ;  /* 0x000028e000087802 */ /* 0x000fce0000000f00 */
[----:B------:R-:W-:Y:S05]  /*28d0*/  CALL.REL.NOINC `($__internal_230_$__cuda_sm20_div_s64) ;  /* 0x0000004000887944 */ /* 0x000fea0003c00000 */
        /* <DEDUP_REMOVED lines=10> */
.L_x_11369:
[----:B------:R-:W-:Y:S05]  /*2980*/  BSYNC.RECONVERGENT B1 ;  /* 0x0000000000017941 */ /* 0x000fea0003800200 */
.L_x_11367:
[----:B------:R-:W-:Y:S01]  /*2990*/  MOV R6, R20 ;  /* 0x0000001400067202 */ /* 0x000fe20000000f00 */
[----:B------:R-:W-:Y:S02]  /*29a0*/  IMAD R9, R9, R22, RZ ;  /* 0x0000001609097224 */ /* 0x000fe400078e02ff */
[----:B------:R-:W-:Y:S02]  /*29b0*/  VIADD R3, R3, 0xfffffffe ;  /* 0xfffffffe03037836 */ /* 0x000fe40000000000 */
[----:B------:R-:W-:-:S04]  /*29c0*/  IMAD.WIDE.U32 R20, R22, R8, R6 ;  /* 0x0000000816147225 */ /* 0x000fc800078e0006 */
[----:B------:R-:W-:-:S05]  /*29d0*/  IMAD R9, R23, R8, R9 ;  /* 0x0000000817097224 */ /* 0x000fca00078e0209 */
[----:B------:R-:W-:-:S07]  /*29e0*/  IADD3 R21, PT, PT, R21, R9, RZ ;  /* 0x0000000915157210 */ /* 0x000fce0007ffe0ff */
.L_x_11357:
        /* <DEDUP_REMOVED lines=31> */
.L_x_11371:
[----:B------:R-:W-:Y:S01]  /*2be0*/  IMAD.MOV.U32 R14, RZ, RZ, R4 ;  /* 0x000000ffff0e7224 */ /* 0x000fe200078e0004 */
[----:B------:R-:W-:Y:S01]  /*2bf0*/  MOV R23, R5 ;  /* 0x0000000500177202 */ /* 0x000fe20000000f00 */
[----:B------:R-:W-:Y:S01]  /*2c00*/  IMAD.MOV.U32 R22, RZ, RZ, R6 ;  /* 0x000000ffff167224 */ /* 0x000fe200078e0006 */
[----:B------:R-:W-:Y:S02]  /*2c10*/  MOV R15, R7 ;  /* 0x00000007000f7202 */ /* 0x000fe40000000f00 */
[----:B------:R-:W-:-:S07]  /*2c20*/  MOV R24, 0x2c40 ;  /* 0x00002c4000187802 */ /* 0x000fce0000000f00 */
[----:B------:R-:W-:Y:S05]  /*2c30*/  CALL.REL.NOINC `($__internal_231_$__cuda_sm20_rem_s64) ;  /* 0x0000004000fc7944 */ /* 0x000fea0003c00000 */
.L_x_11372:
[----:B------:R-:W-:Y:S05]  /*2c40*/  BSYNC.RECONVERGENT B1 ;  /* 0x0000000000017941 */ /* 0x000fea0003800200 */
.L_x_11370:
        /* <DEDUP_REMOVED lines=31> */
.L_x_11374:
[----:B------:R-:W-:Y:S01]  /*2e40*/  MOV R22, R6 ;  /* 0x0000000600167202 */ /* 0x000fe20000000f00 */
[----:B------:R-:W-:Y:S01]  /*2e50*/  IMAD.MOV.U32 R15, RZ, RZ, R7 ;  /* 0x000000ffff0f7224 */ /* 0x000fe200078e0007 */
[----:B------:R-:W-:Y:S01]  /*2e60*/  MOV R14, R18 ;  /* 0x00000012000e7202 */ /* 0x000fe20000000f00 */
[----:B------:R-:W-:Y:S01]  /*2e70*/  IMAD.MOV.U32 R23, RZ, RZ, R19 ;  /* 0x000000ffff177224 */ /* 0x000fe200078e0013 */
[----:B------:R-:W-:-:S07]  /*2e80*/  MOV R24, 0x2ea0 ;  /* 0x00002ea000187802 */ /* 0x000fce0000000f00 */
[----:B------:R-:W-:Y:S05]  /*2e90*/  CALL.REL.NOINC `($__internal_231_$__cuda_sm20_rem_s64) ;  /* 0x0000004000647944 */ /* 0x000fea0003c00000 */
[----:B------:R-:W-:Y:S01]  /*2ea0*/  MOV R6, R8 ;  /* 0x0000000800067202 */ /* 0x000fe20000000f00 */
[----:B------:R-:W-:-:S07]  /*2eb0*/  IMAD.MOV.U32 R7, RZ, RZ, R9 ;  /* 0x000000ffff077224 */ /* 0x000fce00078e0009 */
.L_x_11375:
[----:B------:R-:W-:Y:S05]  /*2ec0*/  BSYNC.RECONVERGENT B1 ;  /* 0x0000000000017941 */ /* 0x000fea0003800200 */
.L_x_11373:
[----:B------:R-:W-:Y:S02]  /*2ed0*/  IMAD R3, R7, R4, RZ ;  /* 0x0000000407037224 */ /* 0x000fe400078e02ff */
[----:B------:R-:W-:-:S04]  /*2ee0*/  IMAD.WIDE.U32 R20, R4, R6, R20 ;  /* 0x0000000604147225 */ /* 0x000fc800078e0014 */
[----:B------:R-:W-:-:S05]  /*2ef0*/  IMAD R3, R5, R6, R3 ;  /* 0x0000000605037224 */ /* 0x000fca00078e0203 */
[----:B------:R-:W-:-:S07]  /*2f00*/  IADD3 R21, PT, PT, R21, R3, RZ ;  /* 0x0000000315157210 */ /* 0x000fce0007ffe0ff */
.L_x_11330:
        /* <DEDUP_REMOVED lines=12> */
.L_x_11377:
[----:B------:R-:W-:Y:S05]  /*2fd0*/  BSYNC.RECONVERGENT B1 ;  /* 0x0000000000017941 */ /* 0x000fea0003800200 */
.L_x_11376:
[----:B------:R-:W-:-:S05]  /*2fe0*/  SEL R3, RZ, 0x1, !P0 ;  /* 0x00000001ff037807 */ /* 0x000fca0004000000 */
[----:B------:R1:W-:Y:S01]  /*2ff0*/  STS.U8 [R0+UR4], R3 ;  /* 0x0000000300007988 */ /* 0x0003e20008000004 */
[----:B------:R-:W-:Y:S05]  /*3000*/  BRA `(.L_x_11378) ;  /* 0x0000003400a47947 */ /* 0x000fea0003800000 */
.L_x_11329:
[----:B------:R-:W-:-:S04]  /*3010*/  ISETP.GE.U32.AND P0, PT, R14, UR10, PT ;  /* 0x0000000a0e007c0c */ /* 0x000fc8000bf06070 */
[----:B------:R-:W-:-:S13]  /*3020*/  ISETP.GE.U32.AND.EX P0, PT, RZ, UR11, PT, P0 ;  /* 0x0000000bff007c0c */ /* 0x000fda000bf06100 */
[----:B------:R-:W-:Y:S05]  /*3030*/  @P0 BRA `(.L_x_11378) ;  /* 0x0000003400980947 */ /* 0x000fea0003800000 */
[----:B------:R-:W-:Y:S02]  /*3040*/  ISETP.GE.AND P0, PT, R3, RZ, PT ;  /* 0x000000ff0300720c */ /* 0x000fe40003f06270 */
[----:B------:R-:W-:-:S11]  /*3050*/  CS2R R4, SRZ ;  /* 0x0000000000047805 */ /* 0x000fd6000001ff00 */
[----:B------:R-:W-:Y:S05]  /*3060*/  @!P0 BRA `(.L_x_11379) ;  /* 0x0000003400708947 */ /* 0x000fea0003800000 */
[----:B------:R-:W-:Y:S01]  /*3070*/  IMAD.MOV.U32 R7, RZ, RZ, R3 ;  /* 0x000000ffff077224 */ /* 0x000fe200078e0003 */
[----:B------:R-:W-:Y:S02]  /*3080*/  MOV R13, RZ ;  /* 0x000000ff000d7202 */ /* 0x000fe40000000f00 */
[----:B------:R-:W-:Y:S02]  /*3090*/  CS2R R4, SRZ ;  /* 0x0000000000047805 */ /* 0x000fe4000001ff00 */
[----:B------:R-:W-:Y:S02]  /*30a0*/  LOP3.LUT R12, R8, 0x7, RZ, 0xc0, !PT ;  /* 0x00000007080c7812 */ /* 0x000fe400078ec0ff */
        /* <DEDUP_REMOVED lines=10> */
.L_x_11405:
        /* <DEDUP_REMOVED lines=33> */
.L_x_11382:
[----:B------:R-:W-:Y:S01]  /*3360*/  MOV R26, R14 ;  /* 0x0000000e001a7202 */ /* 0x000fe20000000f00 */
[----:B------:R-:W-:Y:S01]  /*3370*/  IMAD.MOV.U32 R11, RZ, RZ, R13 ;  /* 0x000000ffff0b7224 */ /* 0x000fe200078e000d */
[----:B------:R-:W-:Y:S01]  /*3380*/  MOV R10, R34 ;  /* 0x00000022000a7202 */ /* 0x000fe20000000f00 */
[----:B------:R-:W-:Y:S01]  /*3390*/  IMAD.MOV.U32 R9, RZ, RZ, R35 ;  /* 0x000000ffff097224 */ /* 0x000fe200078e0023 */
[----:B------:R-:W-:-:S07]  /*33a0*/  MOV R8, 0x33c0 ;  /* 0x000033c000087802 */ /* 0x000fce0000000f00 */
[----:B-123--:R-:W-:Y:S05]  /*33b0*/  CALL.REL.NOINC `($__internal_230_$__cuda_sm20_div_s64) ;  /* 0x0000003400d07944 */ /* 0x00efea0003c00000 */
        /* <DEDUP_REMOVED lines=10> */
.L_x_11383:
[----:B------:R-:W-:Y:S05]  /*3460*/  BSYNC.RECONVERGENT B1 ;  /* 0x0000000000017941 */ /* 0x000fea0003800200 */
.L_x_11381:
        /* <DEDUP_REMOVED lines=37> */
.L_x_11385:
[----:B------:R-:W-:Y:S01]  /*36c0*/  IMAD.MOV.U32 R26, RZ, RZ, R34 ;  /* 0x000000ffff1a7224 */ /* 0x000fe200078e0022 */
[----:B------:R-:W-:Y:S01]  /*36d0*/  MOV R11, R35 ;  /* 0x00000023000b7202 */ /* 0x000fe20000000f00 */
[----:B------:R-:W-:Y:S01]  /*36e0*/  IMAD.MOV.U32 R10, RZ, RZ, R36 ;  /* 0x000000ffff0a7224 */ /* 0x000fe200078e0024 */
[----:B------:R-:W-:Y:S02]  /*36f0*/  MOV R9, R37 ;  /* 0x0000002500097202 */ /* 0x000fe40000000f00 */
[----:B------:R-:W-:-:S07]  /*3700*/  MOV R8, 0x3720 ;  /* 0x0000372000087802 */ /* 0x000fce0000000f00 */
[----:B-1----:R-:W-:Y:S05]  /*3710*/  CALL.REL.NOINC `($__internal_230_$__cuda_sm20_div_s64) ;  /* 0x0000003000f87944 */ /* 0x002fea0003c00000 */
        /* <DEDUP_REMOVED lines=11> */
.L_x_11386:
[----:B------:R-:W-:Y:S05]  /*37d0*/  BSYNC.RECONVERGENT B1 ;  /* 0x0000000000017941 */ /* 0x000fea0003800200 */
.L_x_11384:
        /* <DEDUP_REMOVED lines=38> */
.L_x_11388:
[----:B------:R-:W-:Y:S01]  /*3a40*/  MOV R26, R34 ;  /* 0x00000022001a7202 */ /* 0x000fe20000000f00 */
[----:B------:R-:W-:Y:S01]  /*3a50*/  IMAD.MOV.U32 R11, RZ, RZ, R35 ;  /* 0x000000ffff0b7224 */ /* 0x000fe200078e0023 */
[----:B------:R-:W-:Y:S01]  /*3a60*/  MOV R10, R36 ;  /* 0x00000024000a7202 */ /* 0x000fe20000000f00 */
[----:B------:R-:W-:Y:S01]  /*3a70*/  IMAD.MOV.U32 R9, RZ, RZ, R37 ;  /* 0x000000ffff097224 */ /* 0x000fe200078e0025 */
[----:B------:R-:W-:-:S07]  /*3a80*/  MOV R8, 0x3aa0 ;  /* 0x00003aa000087802 */ /* 0x000fce0000000f00 */
[----:B-1----:R-:W-:Y:S05]  /*3a90*/  CALL.REL.NOINC `($__internal_230_$__cuda_sm20_div_s64) ;  /* 0x0000003000187944 */ /* 0x002fea0003c00000 */
        /* <DEDUP_REMOVED lines=11> */
.L_x_11389:
[----:B------:R-:W-:Y:S05]  /*3b50*/  BSYNC.RECONVERGENT B1 ;  /* 0x0000000000017941 */ /* 0x000fea0003800200 */
.L_x_11387:
        /* <DEDUP_REMOVED lines=37> */
.L_x_11391:
        /* <DEDUP_REMOVED lines=17> */
.L_x_11392:
[----:B------:R-:W-:Y:S05]  /*3ec0*/  BSYNC.RECONVERGENT B1 ;  /* 0x0000000000017941 */ /* 0x000fea0003800200 */
.L_x_11390:
        /* <DEDUP_REMOVED lines=38> */
.L_x_11394:
        /* <DEDUP_REMOVED lines=17> */
.L_x_11395:
[----:B------:R-:W-:Y:S05]  /*4240*/  BSYNC.RECONVERGENT B1 ;  /* 0x0000000000017941 */ /* 0x000fea0003800200 */
.L_x_11393:
        /* <DEDUP_REMOVED lines=38> */
.L_x_11397:
        /* <DEDUP_REMOVED lines=17> */
.L_x_11398:
[----:B------:R-:W-:Y:S05]  /*45c0*/  BSYNC.RECONVERGENT B1 ;  /* 0x0000000000017941 */ /* 0x000fea0003800200 */
.L_x_11396:
        /* <DEDUP_REMOVED lines=37> */
.L_x_11400:
        /* <DEDUP_REMOVED lines=17> */
.L_x_11401:
[----:B------:R-:W-:Y:S05]  /*4930*/  BSYNC.RECONVERGENT B1 ;  /* 0x0000000000017941 */ /* 0x000fea0003800200 */
.L_x_11399:
        /* <DEDUP_REMOVED lines=37> */
.L_x_11403:
        /* <DEDUP_REMOVED lines=17> */
.L_x_11404:
[----:B------:R-:W-:Y:S05]  /*4ca0*/  BSYNC.RECONVERGENT B1 ;  /* 0x0000000000017941 */ /* 0x000fea0003800200 */
.L_x_11402:
        /* <DEDUP_REMOVED lines=12> */
.L_x_11380:
        /* <DEDUP_REMOVED lines=37> */
.L_x_11408:
        /* <DEDUP_REMOVED lines=16> */
.L_x_11409:
[----:B------:R-:W-:Y:S05]  /*50c0*/  BSYNC.RECONVERGENT B1 ;  /* 0x0000000000017941 */ /* 0x000fea0003800200 */
.L_x_11407:
        /* <DEDUP_REMOVED lines=38> */
.L_x_11411:
        /* <DEDUP_REMOVED lines=17> */
.L_x_11412:
[----:B------:R-:W-:Y:S05]  /*5440*/  BSYNC.RECONVERGENT B1 ;  /* 0x0000000000017941 */ /* 0x000fea0003800200 */
.L_x_11410:
        /* <DEDUP_REMOVED lines=40> */
.L_x_11414:
        /* <DEDUP_REMOVED lines=17> */
.L_x_11415:
[----:B------:R-:W-:Y:S05]  /*57e0*/  BSYNC.RECONVERGENT B1 ;  /* 0x0000000000017941 */ /* 0x000fea0003800200 */
.L_x_11413:
        /* <DEDUP_REMOVED lines=40> */
.L_x_11417:
        /* <DEDUP_REMOVED lines=17> */
.L_x_11418:
[----:B------:R-:W-:Y:S05]  /*5b80*/  BSYNC.RECONVERGENT B1 ;  /* 0x0000000000017941 */ /* 0x000fea0003800200 */
.L_x_11416:
        /* <DEDUP_REMOVED lines=9> */
.L_x_11406:
        /* <DEDUP_REMOVED lines=35> */
.L_x_11421:
[----:B------:R-:W-:Y:S01]  /*5e50*/  MOV R26, R14 ;  /* 0x0000000e001a7202 */ /* 0x000fe20000000f00 */
[----:B------:R-:W-:Y:S01]  /*5e60*/  IMAD.MOV.U32 R10, RZ, RZ, R16 ;  /* 0x000000ffff0a7224 */ /* 0x000fe200078e0010 */
[----:B------:R-:W-:Y:S02]  /*5e70*/  MOV R11, R13 ;  /* 0x0000000d000b7202 */ /* 0x000fe40000000f00 */
[----:B------:R-:W-:Y:S02]  /*5e80*/  MOV R9, R17 ;  /* 0x0000001100097202 */ /* 0x000fe40000000f00 */
[----:B------:R-:W-:-:S07]  /*5e90*/  MOV R8, 0x5eb0 ;  /* 0x00005eb000087802 */ /* 0x000fce0000000f00 */
[----:B------:R-:W-:Y:S05]  /*5ea0*/  CALL.REL.NOINC `($__internal_230_$__cuda_sm20_div_s64) ;  /* 0x0000000c00147944 */ /* 0x000fea0003c00000 */
        /* <DEDUP_REMOVED lines=10> */
.L_x_11422:
[----:B------:R-:W-:Y:S05]  /*5f50*/  BSYNC.RECONVERGENT B1 ;  /* 0x0000000000017941 */ /* 0x000fea0003800200 */
.L_x_11420:
        /* <DEDUP_REMOVED lines=39> */
.L_x_11424:
        /* <DEDUP_REMOVED lines=17> */
.L_x_11425:
[----:B------:R-:W-:Y:S05]  /*62e0*/  BSYNC.RECONVERGENT B1 ;  /* 0x0000000000017941 */ /* 0x000fea0003800200 */
.L_x_11423:
        /* <DEDUP_REMOVED lines=9> */
.L_x_11419:
        /* <DEDUP_REMOVED lines=31> */
.L_x_11427:
[----:B------:R-:W-:Y:S02]  /*6570*/  MOV R15, R23 ;  /* 0x00000017000f7202 */ /* 0x000fe40000000f00 */
[----:B------:R-:W-:Y:S02]  /*6580*/  MOV R23, R13 ;  /* 0x0000000d00177202 */ /* 0x000fe40000000f00 */
[----:B------:R-:W-:-:S07]  /*6590*/  MOV R24, 0x65b0 ;  /* 0x000065b000187802 */ /* 0x000fce0000000f00 */
[----:B------:R-:W-:Y:S05]  /*65a0*/  CALL.REL.NOINC `($__internal_231_$__cuda_sm20_rem_s64) ;  /* 0x0000000800a07944 */ /* 0x000fea0003c00000 */
.L_x_11428:
[----:B------:R-:W-:Y:S05]  /*65b0*/  BSYNC.RECONVERGENT B1 ;  /* 0x0000000000017941 */ /* 0x000fea0003800200 */
.L_x_11426:
[----:B------:R-:W0:Y:S02]  /*65c0*/  LDC.64 R10, c[0x0][0x398] ;  /* 0x0000e600ff0a7b82 */ /* 0x000e240000000a00 */
[----:B0-----:R-:W-:-:S06]  /*65d0*/  IMAD.WIDE.U32 R6, R7, 0x8, R10 ;  /* 0x0000000807067825 */ /* 0x001fcc00078e000a */
[----:B------:R-:W2:Y:S02]  /*65e0*/  LDG.E.64 R6, desc[UR8][R6.64] ;  /* 0x0000000806067981 */ /* 0x000ea4000c1e1b00 */
[-C--:B--2---:R-:W-:Y:S02]  /*65f0*/  IMAD R3, R7, R8.reuse, RZ ;  /* 0x0000000807037224 */ /* 0x084fe400078e02ff */
[----:B------:R-:W-:-:S04]  /*6600*/  IMAD.WIDE.U32 R4, R6, R8, R4 ;  /* 0x0000000806047225 */ /* 0x000fc800078e0004 */
[----:B------:R-:W-:-:S04]  /*6610*/  IMAD R3, R6, R9, R3 ;  /* 0x0000000906037224 */ /* 0x000fc800078e0203 */
[----:B------:R-:W-:-:S07]  /*6620*/  IMAD.IADD R5, R5, 0x1, R3 ;  /* 0x0000000105057824 */ /* 0x000fce00078e0203 */
.L_x_11379:
[----:B------:R-:W0:Y:S02]  /*6630*/  LDCU.64 UR12, c[0x0][0x388] ;  /* 0x00007100ff0c77ac */ /* 0x000e240008000a00 */
[----:B0-----:R-:W-:-:S04]  /*6640*/  LEA R6, P0, R4, UR12, 0x3 ;  /* 0x0000000c04067c11 */ /* 0x001fc8000f8018ff */
[----:B------:R-:W-:-:S05]  /*6650*/  LEA.HI.X R7, R4, UR13, R5, 0x3, P0 ;  /* 0x0000000d04077c11 */ /* 0x000fca00080f1c05 */
[----:B------:R-:W2:Y:S02]  /*6660*/  LDG.E.64 R4, desc[UR8][R6.64] ;  /* 0x0000000806047981 */ /* 0x000ea4000c1e1b00 */
[----:B--2---:R-:W-:-:S06]  /*6670*/  DSETP.NEU.AND P0, PT, R4, RZ, PT ;  /* 0x000000ff0400722a */ /* 0x004fcc0003f0d000 */
[----:B------:R-:W-:-:S05]  /*6680*/  SEL R3, RZ, 0x1, !P0 ;  /* 0x00000001ff037807 */ /* 0x000fca0004000000 */
[----:B------:R0:W-:Y:S03]  /*6690*/  STS.U8 [R0+UR4], R3 ;  /* 0x0000000300007988 */ /* 0x0001e60008000004 */
.L_x_11378:
[----:B------:R-:W-:Y:S05]  /*66a0*/  BSYNC.RECONVERGENT B0 ;  /* 0x0000000000007941 */ /* 0x000fea0003800200 */
.L_x_11328:
[----:B------:R-:W-:Y:S01]  /*66b0*/  BAR.SYNC.DEFER_BLOCKING 0x0 ;  /* 0x0000000000007b1d */ /* 0x000fe20000010000 */
[----:B------:R-:W-:-:S09]  /*66c0*/  UISETP.GE.U32.AND UP0, UPT, UR5, 0x42, UPT ;  /* 0x000000420500788c */ /* 0x000fd2000bf06070 */
[----:B------:R-:W-:Y:S05]  /*66d0*/  BRA.U !UP0, `(.L_x_11429) ;  /* 0x00000001083c7547 */ /* 0x000fea000b800000 */
.L_x_11432:
        /* <DEDUP_REMOVED lines=10> */
.L_x_11431:
[----:B------:R-:W-:Y:S05]  /*6780*/  BSYNC.RECONVERGENT B0 ;  /* 0x0000000000007941 */ /* 0x000fea0003800200 */
.L_x_11430:
[----:B------:R-:W-:Y:S01]  /*6790*/  BAR.SYNC.DEFER_BLOCKING 0x0 ;  /* 0x0000000000007b1d */ /* 0x000fe20000010000 */
[----:B------:R-:W-:-:S05]  /*67a0*/  UISETP.GT.U32.AND UP0, UPT, UR5, 0x83, UPT ;  /* 0x000000830500788c */ /* 0x000fca000bf04070 */
[----:B------:R-:W-:-:S04]  /*67b0*/  UMOV UR5, UR6 ;  /* 0x0000000600057c82 */ /* 0x000fc80008000000 */
[----:B------:R-:W-:Y:S05]  /*67c0*/  BRA.U UP0, `(.L_x_11432) ;  /* 0xfffffffd00c47547 */ /* 0x000fea000b83ffff */
.L_x_11429:
        /* <DEDUP_REMOVED lines=51> */
        .weak           $__internal_230_$__cuda_sm20_div_s64
        .type           $__internal_230_$__cuda_sm20_div_s64,@function
        .size           $__internal_230_$__cuda_sm20_div_s64,($__internal_231_$__cuda_sm20_rem_s64 - $__internal_230_$__cuda_sm20_div_s64)
$__internal_230_$__cuda_sm20_div_s64:
        /* <DEDUP_REMOVED lines=82> */
[----:B------:R-:W-:Y:S06]  /*7020*/  RET.REL.NODEC R8 `(uncontiguous_any_f64) ;  /* 0xffffff8c08f47950 */ /* 0x000fec0003c3ffff */
        .weak           $__internal_231_$__cuda_sm20_rem_s64
        .type           $__internal_231_$__cuda_sm20_rem_s64,@function
        .size           $__internal_231_$__cuda_sm20_rem_s64,(.L_x_30547 - $__internal_231_$__cuda_sm20_rem_s64)
$__internal_231_$__cuda_sm20_rem_s64:
        /* <DEDUP_REMOVED lines=76> */
[----:B------:R-:W-:Y:S06]  /*74f0*/  RET.REL.NODEC R24 `(uncontiguous_any_f64) ;  /* 0xffffff8818c07950 */ /* 0x000fec0003c3ffff */
.L_x_11433:
        /* <DEDUP_REMOVED lines=16> */
.L_x_30547:


//--------------------- .text.contiguous_cumulate_any_f64 --------------------------
	.section	.text.contiguous_cumulate_any_f64,"ax",@progbits
	.align	128
        .global         contiguous_cumulate_any_f64
        .type           contiguous_cumulate_any_f64,@function
        .size           contiguous_cumulate_any_f64,(.L_x_31182 - contiguous_cumulate_any_f64)
        .other          contiguous_cumulate_any_f64,@"STO_CUDA_ENTRY STV_DEFAULT"
contiguous_cumulate_any_f64:
.text.contiguous_cumulate_any_f64:
        /* <DEDUP_REMOVED lines=31> */
.L_x_11437:
[----:B------:R-:W-:Y:S05]  /*01f0*/  BSYNC.RECONVERGENT B1 ;  /* 0x0000000000017941 */ /* 0x000fea0003800200 */
.L_x_11436:
[----:B------:R-:W-:-:S05]  /*0200*/  SEL R3, RZ, 0x1, !P0 ;  /* 0x00000001ff037807 */ /* 0x000fca0004000000 */
[----:B------:R0:W-:Y:S01]  /*0210*/  STS.U8 [R0+UR4], R3 ;  /* 0x0000000300007988 */ /* 0x0001e20008000004 */
[----:B------:R-:W-:Y:S05]  /*0220*/  BRA `(.L_x_11438) ;  /* 0x0000000000207947 */ /* 0x000fea0003800000 */
.L_x_11435:
        /* <DEDUP_REMOVED lines=8> */
.L_x_11438:
[----:B------:R-:W-:Y:S05]  /*02b0*/  BSYNC.RECONVERGENT B0 ;  /* 0x0000000000007941 */ /* 0x000fea0003800200 */
.L_x_11434:
[----:B------:R-:W-:Y:S01]  /*02c0*/  BAR.SYNC.DEFER_BLOCKING 0x0 ;  /* 0x0000000000007b1d */ /* 0x000fe20000010000 */
[----:B------:R-:W-:-:S09]  /*02d0*/  UISETP.GE.U32.AND UP0, UPT, UR5, 0x42, UPT ;  /* 0x000000420500788c */ /* 0x000fd2000bf06070 */
[----:B------:R-:W-:Y:S05]  /*02e0*/  BRA.U !UP0, `(.L_x_11439) ;  /* 0x00000001083c7547 */ /* 0x000fea000b800000 */
.L_x_11442:
        /* <DEDUP_REMOVED lines=10> */
.L_x_11441:
[----:B------:R-:W-:Y:S05]  /*0390*/  BSYNC.RECONVERGENT B0 ;  /* 0x0000000000007941 */ /* 0x000fea0003800200 */
.L_x_11440:
[----:B------:R-:W-:Y:S01]  /*03a0*/  BAR.SYNC.DEFER_BLOCKING 0x0 ;  /* 0x0000000000007b1d */ /* 0x000fe20000010000 */
[----:B------:R-:W-:-:S05]  /*03b0*/  UISETP.GT.U32.AND UP0, UPT, UR5, 0x83, UPT ;  /* 0x000000830500788c */ /* 0x000fca000bf04070 */
[----:B------:R-:W-:-:S04]  /*03c0*/  UMOV UR5, UR6 ;  /* 0x0000000600057c82 */ /* 0x000fc80008000000 */
[----:B------:R-:W-:Y:S05]  /*03d0*/  BRA.U UP0, `(.L_x_11442) ;  /* 0xfffffffd00c47547 */ /* 0x000fea000b83ffff */
.L_x_11439:
        /* <DEDUP_REMOVED lines=51> */
.L_x_11443:
        /* <DEDUP_REMOVED lines=15> */
.L_x_31182:


//--------------------- .text.contiguous_any_f64  --------------------------
	.section	.text.contiguous_any_f64,"ax",@progbits
	.align	128
        .global         contiguous_any_f64
        .type           contiguous_any_f64,@function
        .size           contiguous_any_f64,(.L_x_31183 - contiguous_any_f64)
        .other          contiguous_any_f64,@"STO_CUDA_ENTRY STV_DEFAULT"
contiguous_any_f64:
.text.contiguous_any_f64:
        /* <DEDUP_REMOVED lines=25> */
[----:B------:R-:W-:Y:S05]  /*0190*/  @P1 BRA `(.L_x_11447) ;  /* 0x0000000000141947 */ /* 0x000fea0003800000 */
[----:B------:R-:W0:Y:S02]  /*01a0*/  LDCU.64 UR12, c[0x0][0x388] ;  /* 0x00007100ff0c77ac */ /* 0x000e240008000a00 */
[----:B0-----:R-:W-:-:S04]  /*01b0*/  LEA R2, P0, R6, UR12, 0x3 ;  /* 0x0000000c06027c11 */ /* 0x001fc8000f8018ff */
[----:B------:R-:W-:-:S06]  /*01c0*/  LEA.HI.X R3, R6, UR13, RZ, 0x3, P0 ;  /* 0x0000000d06037c11 */ /* 0x000fcc00080f1cff */
[----:B------:R-:W2:Y:S02]  /*01d0*/  LDG.E.64 R2, desc[UR8][R2.64] ;  /* 0x0000000802027981 */ /* 0x000ea4000c1e1b00 */
[----:B--2---:R-:W-:-:S14]  /*01e0*/  DSETP.NEU.AND P0, PT, R2, RZ, PT ;  /* 0x000000ff0200722a */ /* 0x004fdc0003f0d000 */
.L_x_11447:
[----:B------:R-:W-:Y:S05]  /*01f0*/  BSYNC.RECONVERGENT B1 ;  /* 0x0000000000017941 */ /* 0x000fea0003800200 */
.L_x_11446:
[----:B------:R-:W-:-:S05]  /*0200*/  SEL R3, RZ, 0x1, !P0 ;  /* 0x00000001ff037807 */ /* 0x000fca0004000000 */
[----:B------:R0:W-:Y:S01]  /*0210*/  STS.U8 [R0+UR4], R3 ;  /* 0x0000000300007988 */ /* 0x0001e20008000004 */
[----:B------:R-:W-:Y:S05]  /*0220*/  BRA `(.L_x_11448) ;  /* 0x0000000000287947 */ /* 0x000fea0003800000 */
.L_x_11445:
        /* <DEDUP_REMOVED lines=10> */
.L_x_11448:
[----:B------:R-:W-:Y:S05]  /*02d0*/  BSYNC.RECONVERGENT B0 ;  /* 0x0000000000007941 */ /* 0x000fea0003800200 */
.L_x_11444:
[----:B------:R-:W-:Y:S01]  /*02e0*/  BAR.SYNC.DEFER_BLOCKING 0x0 ;  /* 0x0000000000007b1d */ /* 0x000fe20000010000 */
[----:B------:R-:W-:-:S09]  /*02f0*/  UISETP.GE.U32.AND UP0, UPT, UR5, 0x42, UPT ;  /* 0x000000420500788c */ /* 0x000fd2000bf06070 */
[----:B------:R-:W-:Y:S05]  /*0300*/  BRA.U !UP0, `(.L_x_11449) ;  /* 0x00000001083c7547 */ /* 0x000fea000b800000 */
.L_x_11452:
        /* <DEDUP_REMOVED lines=10> */
.L_x_11451:
[----:B------:R-:W-:Y:S05]  /*03b0*/  BSYNC.RECONVERGENT B0 ;  /* 0x0000000000007941 */ /* 0x000fea0003800200 */
.L_x_11450:
[----:B------:R-:W-:Y:S01]  /*03c0*/  BAR.SYNC.DEFER_BLOCKING 0x0 ;  /* 0x0000000000007b1d */ /* 0x000fe20000010000 */
[----:B------:R-:W-:-:S05]  /*03d0*/  UISETP.GT.U32.AND UP0, UPT, UR5, 0x83, UPT ;  /* 0x000000830500788c */ /* 0x000fca000bf04070 */
[----:B------:R-:W-:-:S04]  /*03e0*/  UMOV UR5, UR6 ;  /* 0x0000000600057c82 */ /* 0x000fc80008000000 */
[----:B------:R-:W-:Y:S05]  /*03f0*/  BRA.U UP0, `(.L_x_11452) ;  /* 0xfffffffd00c47547 */ /* 0x000fea000b83ffff */
.L_x_11449:
        /* <DEDUP_REMOVED lines=51> */
.L_x_11453:
        /* <DEDUP_REMOVED lines=13> */
.L_x_31183:


//--------------------- .text.contiguous_any33_f32 --------------------------
	.section	.text.contiguous_any33_f32,"ax",@progbits
	.align	128
        .global         contiguous_any33_f32
        .type           contiguous_any33_f32,@function
        .size           contiguous_any33_f32,(.L_x_31184 - contiguous_any33_f32)
        .other          contiguous_any33_f32,@"STO_CUDA_ENTRY STV_DEFAULT"
contiguous_any33_f32:
.text.contiguous_any33_f32:
        /* <DEDUP_REMOVED lines=47> */
.L_x_11458:
        /* <DEDUP_REMOVED lines=36> */
.L_x_11457:
[----:B------:R-:W-:Y:S05]  /*0530*/  BSYNC.RECONVERGENT B0 ;  /* 0x0000000000007941 */ /* 0x000fea0003800200 */
.L_x_11456:
[----:B------:R-:W-:Y:S01]  /*0540*/  UIADD3 UR4, UPT, UPT, UR4, 0x8, URZ ;  /* 0x0000000804047890 */ /* 0x000fe2000fffe0ff */
[----:B------:R-:W-:Y:S01]  /*0550*/  SEL R5, RZ, 0x1, !P0 ;  /* 0x00000001ff057807 */ /* 0x000fe20004000000 */
[----:B------:R-:W-:Y:S01]  /*0560*/  IMAD R10, R3, 0x8, R10 ;  /* 0x00000008030a7824 */ /* 0x000fe200078e020a */
[----:B------:R-:W-:Y:S09]  /*0570*/  @P1 BRA `(.L_x_11458) ;  /* 0xfffffffc005c1947 */ /* 0x000ff2000383ffff */
[----:B------:R-:W-:-:S12]  /*0580*/  UIADD3 UR4, UPT, UPT, UR4, 0x1, URZ ;  /* 0x0000000104047890 */ /* 0x000fd8000fffe0ff */
.L_x_11455:
        /* <DEDUP_REMOVED lines=23> */
.L_x_11462:
[----:B------:R-:W-:Y:S05]  /*0700*/  BSYNC.RECONVERGENT B0 ;  /* 0x0000000000007941 */ /* 0x000fea0003800200 */
.L_x_11461:
[----:B------:R-:W-:Y:S01]  /*0710*/  SEL R5, RZ, 0x1, !P0 ;  /* 0x00000001ff057807 */ /* 0x000fe20004000000 */
[----:B------:R-:W-:-:S12]  /*0720*/  UIADD3 UR4, UPT, UPT, UR4, 0x4, URZ ;  /* 0x0000000404047890 */ /* 0x000fd8000fffe0ff */
.L_x_11460:
        /* <DEDUP_REMOVED lines=14> */
.L_x_11465:
[----:B------:R-:W-:Y:S05]  /*0810*/  BSYNC.RECONVERGENT B0 ;  /* 0x0000000000007941 */ /* 0x000fea0003800200 */
.L_x_11464:
[----:B------:R-:W-:Y:S01]  /*0820*/  SEL R5, RZ, 0x1, !P0 ;  /* 0x00000001ff057807 */ /* 0x000fe20004000000 */
[----:B------:R-:W-:-:S12]  /*0830*/  UIADD3 UR4, UPT, UPT, UR4, 0x2, URZ ;  /* 0x0000000204047890 */ /* 0x000fd8000fffe0ff */
.L_x_11463:
        /* <DEDUP_REMOVED lines=8> */
.L_x_11459:
[----:B--2---:R1:W-:Y:S02]  /*08c0*/  STS.U8 [R0+UR5], R5 ;  /* 0x0000000500007988 */ /* 0x0043e40008000005 */
.L_x_11454:
        /* <DEDUP_REMOVED lines=9> */
.L_x_11466:
        /* <DEDUP_REMOVED lines=10> */
.L_x_31184:


//--------------------- .text.contiguous_any3_f32 --------------------------
	.section	.text.contiguous_any3_f32,"ax",@progbits
	.align	128
        .global         contiguous_any3_f32
        .type           contiguous_any3_f32,@function
        .size           contiguous_any3_f32,(.L_x_30549 - contiguous_any3_f32)
        .other          contiguous_any3_f32,@"STO_CUDA_ENTRY STV_DEFAULT"
contiguous_any3_f32:
.text.contiguous_any3_f32:
        /* <DEDUP_REMOVED lines=42> */
.L_x_11485:
        /* <DEDUP_REMOVED lines=27> */
.L_x_11469:
[----:B------:R-:W-:Y:S01]  /*0450*/  MOV R27, R32 ;  /* 0x00000020001b7202 */ /* 0x000fe20000000f00 */
[----:B------:R-:W-:Y:S01]  /*0460*/  IMAD.MOV.U32 R2, RZ, RZ, R34 ;  /* 0x000000ffff027224 */ /* 0x000fe200078e0022 */
[----:B------:R-:W-:Y:S02]  /*0470*/  MOV R0, R35 ;  /* 0x0000002300007202 */ /* 0x000fe40000000f00 */
[----:B------:R-:W-:-:S07]  /*0480*/  MOV R9, 0x4a0 ;  /* 0x000004a000097802 */ /* 0x000fce0000000f00 */
[----:B012-4-:R-:W-:Y:S05]  /*0490*/  CALL.REL.NOINC `($__internal_232_$__cuda_sm20_div_s64) ;  /* 0x00000034001c7944 */ /* 0x017fea0003c00000 */
        /* <DEDUP_REMOVED lines=8> */
.L_x_11470:
        /* <DEDUP_REMOVED lines=33> */
.L_x_11471:
[----:B------:R-:W-:Y:S01]  /*0730*/  MOV R27, R31 ;  /* 0x0000001f001b7202 */ /* 0x000fe20000000f00 */
[----:B------:R-:W-:Y:S01]  /*0740*/  IMAD.MOV.U32 R2, RZ, RZ, R34 ;  /* 0x000000ffff027224 */ /* 0x000fe200078e0022 */
[----:B------:R-:W-:Y:S02]  /*0750*/  MOV R0, R35 ;  /* 0x0000002300007202 */ /* 0x000fe40000000f00 */
[----:B------:R-:W-:-:S07]  /*0760*/  MOV R9, 0x780 ;  /* 0x0000078000097802 */ /* 0x000fce0000000f00 */
[----:B0---4-:R-:W-:Y:S05]  /*0770*/  CALL.REL.NOINC `($__internal_232_$__cuda_sm20_div_s64) ;  /* 0x0000003000647944 */ /* 0x011fea0003c00000 */
        /* <DEDUP_REMOVED lines=9> */
.L_x_11472:
        /* <DEDUP_REMOVED lines=35> */
.L_x_11473:
[----:B------:R-:W-:Y:S01]  /*0a40*/  IMAD.MOV.U32 R27, RZ, RZ, R29 ;  /* 0x000000ffff1b7224 */ /* 0x000fe200078e001d */
[----:B------:R-:W-:Y:S01]  /*0a50*/  MOV R2, R32 ;  /* 0x0000002000027202 */ /* 0x000fe20000000f00 */
[----:B------:R-:W-:Y:S01]  /*0a60*/  IMAD.MOV.U32 R0, RZ, RZ, R33 ;  /* 0x000000ffff007224 */ /* 0x000fe200078e0021 */
[----:B------:R-:W-:-:S07]  /*0a70*/  MOV R9, 0xa90 ;  /* 0x00000a9000097802 */ /* 0x000fce0000000f00 */
[----:B0---4-:R-:W-:Y:S05]  /*0a80*/  CALL.REL.NOINC `($__internal_232_$__cuda_sm20_div_s64) ;  /* 0x0000002c00a07944 */ /* 0x011fea0003c00000 */
        /* <DEDUP_REMOVED lines=9> */
.L_x_11474:
        /* <DEDUP_REMOVED lines=33> */
.L_x_11475:
[----:B------:R-:W-:Y:S01]  /*0d30*/  MOV R27, R28 ;  /* 0x0000001c001b7202 */ /* 0x000fe20000000f00 */
[----:B------:R-:W-:Y:S01]  /*0d40*/  IMAD.MOV.U32 R2, RZ, RZ, R32 ;  /* 0x000000ffff027224 */ /* 0x000fe200078e0020 */
[----:B------:R-:W-:Y:S02]  /*0d50*/  MOV R0, R33 ;  /* 0x0000002100007202 */ /* 0x000fe40000000f00 */
[----:B------:R-:W-:-:S07]  /*0d60*/  MOV R9, 0xd80 ;  /* 0x00000d8000097802 */ /* 0x000fce0000000f00 */
[----:B0---4-:R-:W-:Y:S05]  /*0d70*/  CALL.REL.NOINC `($__internal_232_$__cuda_sm20_div_s64) ;  /* 0x0000002800e47944 */ /* 0x011fea0003c00000 */
        /* <DEDUP_REMOVED lines=8> */
.L_x_11476:
        /* <DEDUP_REMOVED lines=34> */
.L_x_11477:
        /* <DEDUP_REMOVED lines=14> */
.L_x_11478:
        /* <DEDUP_REMOVED lines=34> */
.L_x_11479:
        /* <DEDUP_REMOVED lines=14> */
.L_x_11480:
        /* <DEDUP_REMOVED lines=34> */
.L_x_11481:
        /* <DEDUP_REMOVED lines=14> */
.L_x_11482:
        /* <DEDUP_REMOVED lines=34> */
.L_x_11483:
        /* <DEDUP_REMOVED lines=14> */
.L_x_11484:
        /* <DEDUP_REMOVED lines=14> */
.L_x_11468:
        /* <DEDUP_REMOVED lines=33> */
.L_x_11487:
[----:B------:R-:W-:Y:S01]  /*1cf0*/  MOV R27, R32 ;  /* 0x00000020001b7202 */ /* 0x000fe20000000f00 */
[----:B------:R-:W-:Y:S01]  /*1d00*/  IMAD.MOV.U32 R2, RZ, RZ, R16 ;  /* 0x000000ffff027224 */ /* 0x000fe200078e0010 */
[----:B------:R-:W-:Y:S02]  /*1d10*/  MOV R0, R17 ;  /* 0x0000001100007202 */ /* 0x000fe40000000f00 */
[----:B------:R-:W-:-:S07]  /*1d20*/  MOV R9, 0x1d40 ;  /* 0x00001d4000097802 */ /* 0x000fce0000000f00 */
[----:B0-----:R-:W-:Y:S05]  /*1d30*/  CALL.REL.NOINC `($__internal_232_$__cuda_sm20_div_s64) ;  /* 0x0000001800f47944 */ /* 0x001fea0003c00000 */
        /* <DEDUP_REMOVED lines=8> */
.L_x_11488:
        /* <DEDUP_REMOVED lines=35> */
.L_x_11489:
[----:B------:R-:W-:Y:S01]  /*1ff0*/  MOV R27, R17 ;  /* 0x00000011001b7202 */ /* 0x000fe20000000f00 */
[----:B------:R-:W-:Y:S01]  /*2000*/  IMAD.MOV.U32 R2, RZ, RZ, R18 ;  /* 0x000000ffff027224 */ /* 0x000fe200078e0012 */
[----:B------:R-:W-:Y:S02]  /*2010*/  MOV R0, R19 ;  /* 0x0000001300007202 */ /* 0x000fe40000000f00 */
[----:B------:R-:W-:-:S07]  /*2020*/  MOV R9, 0x2040 ;  /* 0x0000204000097802 */ /* 0x000fce0000000f00 */
[----:B0-----:R-:W-:Y:S05]  /*2030*/  CALL.REL.NOINC `($__internal_232_$__cuda_sm20_div_s64) ;  /* 0x0000001800347944 */ /* 0x001fea0003c00000 */
        /* <DEDUP_REMOVED lines=9> */
.L_x_11490:
        /* <DEDUP_REMOVED lines=36> */
.L_x_11491:
[----:B------:R-:W-:Y:S01]  /*2310*/  MOV R27, R19 ;  /* 0x00000013001b7202 */ /* 0x000fe20000000f00 */
[----:B------:R-:W-:Y:S01]  /*2320*/  IMAD.MOV.U32 R2, RZ, RZ, R28 ;  /* 0x000000ffff027224 */ /* 0x000fe200078e001c */
[----:B------:R-:W-:Y:S02]  /*2330*/  MOV R0, R29 ;  /* 0x0000001d00007202 */ /* 0x000fe40000000f00 */
[----:B------:R-:W-:-:S07]  /*2340*/  MOV R9, 0x2360 ;  /* 0x0000236000097802 */ /* 0x000fce0000000f00 */
[----:B0-----:R-:W-:Y:S05]  /*2350*/  CALL.REL.NOINC `($__internal_232_$__cuda_sm20_div_s64) ;  /* 0x00000014006c7944 */ /* 0x001fea0003c00000 */
        /* <DEDUP_REMOVED lines=9> */
.L_x_11492:
        /* <DEDUP_REMOVED lines=37> */
.L_x_11493:
[----:B------:R-:W-:Y:S01]  /*2640*/  IMAD.MOV.U32 R27, RZ, RZ, R18 ;  /* 0x000000ffff1b7224 */ /* 0x000fe200078e0012 */
[----:B------:R-:W-:Y:S01]  /*2650*/  MOV R2, R28 ;  /* 0x0000001c00027202 */ /* 0x000fe20000000f00 */
[----:B------:R-:W-:Y:S01]  /*2660*/  IMAD.MOV.U32 R0, RZ, RZ, R29 ;  /* 0x000000ffff007224 */ /* 0x000fe200078e001d */
[----:B------:R-:W-:-:S07]  /*2670*/  MOV R9, 0x2690 ;  /* 0x0000269000097802 */ /* 0x000fce0000000f00 */
[----:B0-----:R-:W-:Y:S05]  /*2680*/  CALL.REL.NOINC `($__internal_232_$__cuda_sm20_div_s64) ;  /* 0x0000001000a07944 */ /* 0x001fea0003c00000 */
        /* <DEDUP_REMOVED lines=8> */
.L_x_11494:
        /* <DEDUP_REMOVED lines=9> */
.L_x_11486:
        /* <DEDUP_REMOVED lines=31> */
.L_x_11496:
        /* <DEDUP_REMOVED lines=13> */
.L_x_11497:
        /* <DEDUP_REMOVED lines=35> */
.L_x_11498:
[----:B------:R-:W-:Y:S01]  /*2c90*/  MOV R27, R17 ;  /* 0x00000011001b7202 */ /* 0x000fe20000000f00 */
[----:B------:R-:W-:Y:S01]  /*2ca0*/  IMAD.MOV.U32 R2, RZ, RZ, R18 ;  /* 0x000000ffff027224 */ /* 0x000fe200078e0012 */
[----:B------:R-:W-:Y:S02]  /*2cb0*/  MOV R0, R19 ;  /* 0x0000001300007202 */ /* 0x000fe40000000f00 */
[----:B------:R-:W-:-:S07]  /*2cc0*/  MOV R9, 0x2ce0 ;  /* 0x00002ce000097802 */ /* 0x000fce0000000f00 */
[----:B0-----:R-:W-:Y:S05]  /*2cd0*/  CALL.REL.NOINC `($__internal_232_$__cuda_sm20_div_s64) ;  /* 0x0000000c000c7944 */ /* 0x001fea0003c00000 */
        /* <DEDUP_REMOVED lines=9> */
.L_x_11499:
        /* <DEDUP_REMOVED lines=10> */
.L_x_11495:
        /* <DEDUP_REMOVED lines=29> */
.L_x_11500:
[----:B------:R-:W-:-:S07]  /*2fe0*/  MOV R0, 0x3000 ;  /* 0x0000300000007802 */ /* 0x000fce0000000f00 */
[----:B0-----:R-:W-:Y:S05]  /*2ff0*/  CALL.REL.NOINC `($__internal_233_$__cuda_sm20_rem_s64) ;  /* 0x0000000c00947944 */ /* 0x001fea0003c00000 */
[----:B------:R-:W-:Y:S02]  /*3000*/  MOV R10, R2 ;  /* 0x00000002000a7202 */ /* 0x000fe40000000f00 */
[----:B------:R-:W-:-:S07]  /*3010*/  MOV R11, R9 ;  /* 0x00000009000b7202 */ /* 0x000fce0000000f00 */
.L_x_11501:
[----:B------:R-:W1:Y:S02]  /*3020*/  LDC.64 R12, c[0x0][0x398] ;  /* 0x0000e600ff0c7b82 */ /* 0x000e640000000a00 */
[----:B-1----:R-:W-:-:S06]  /*3030*/  IMAD.WIDE.U32 R2, R3, 0x8, R12 ;  /* 0x0000000803027825 */ /* 0x002fcc00078e000c */
[----:B------:R-:W2:Y:S02]  /*3040*/  LDG.E.64 R2, desc[UR10][R2.64] ;  /* 0x0000000a02027981 */ /* 0x000ea4000c1e1b00 */
[-C--:B--2---:R-:W-:Y:S02]  /*3050*/  IMAD R9, R3, R10.reuse, RZ ;  /* 0x0000000a03097224 */ /* 0x084fe400078e02ff */
[----:B------:R-:W-:-:S04]  /*3060*/  IMAD.WIDE.U32 R28, R2, R10, R28 ;  /* 0x0000000a021c7225 */ /* 0x000fc800078e001c */
[----:B------:R-:W-:-:S04]  /*3070*/  IMAD R9, R2, R11, R9 ;  /* 0x0000000b02097224 */ /* 0x000fc800078e0209 */
[----:B------:R-:W-:-:S07]  /*3080*/  IMAD.IADD R29, R29, 0x1, R9 ;  /* 0x000000011d1d7824 */ /* 0x000fce00078e0209 */
.L_x_11467:
[----:B------:R-:W1:Y:S02]  /*3090*/  LDCU.64 UR12, c[0x0][0x388] ;  /* 0x00007100ff0c77ac */ /* 0x000e640008000a00 */
[----:B-1----:R-:W-:-:S04]  /*30a0*/  LEA R2, P0, R28, UR12, 0x2 ;  /* 0x0000000c1c027c11 */ /* 0x002fc8000f8010ff */
[----:B------:R-:W-:-:S05]  /*30b0*/  LEA.HI.X R3, R28, UR13, R29, 0x2, P0 ;  /* 0x0000000d1c037c11 */ /* 0x000fca00080f141d */
[----:B------:R-:W2:Y:S02]  /*30c0*/  LDG.E R2, desc[UR10][R2.64] ;  /* 0x0000000a02027981 */ /* 0x000ea4000c1e1900 */
[----:B--2---:R-:W-:-:S04]  /*30d0*/  FSETP.NEU.AND P0, PT, R2, RZ, PT ;  /* 0x000000ff0200720b */ /* 0x004fc80003f0d000 */
        /* <DEDUP_REMOVED lines=28> */
.L_x_11506:
        /* <DEDUP_REMOVED lines=36> */
.L_x_11505:
[----:B------:R-:W-:Y:S05]  /*34e0*/  BSYNC.RECONVERGENT B0 ;  /* 0x0000000000007941 */ /* 0x000fea0003800200 */
.L_x_11504:
[----:B------:R-:W-:Y:S01]  /*34f0*/  UIADD3 UR4, UPT, UPT, UR4, 0x8, URZ ;  /* 0x0000000804047890 */ /* 0x000fe2000fffe0ff */
[----:B------:R-:W-:Y:S01]  /*3500*/  SEL R2, RZ, 0x1, !P0 ;  /* 0x00000001ff027807 */ /* 0x000fe20004000000 */
[----:B------:R-:W-:Y:S01]  /*3510*/  IMAD R9, R6, 0x8, R9 ;  /* 0x0000000806097824 */ /* 0x000fe200078e0209 */
[----:B------:R-:W-:Y:S09]  /*3520*/  @P1 BRA `(.L_x_11506) ;  /* 0xfffffffc005c1947 */ /* 0x000ff2000383ffff */
[----:B------:R-:W-:-:S12]  /*3530*/  UIADD3 UR4, UPT, UPT, UR4, 0x1, URZ ;  /* 0x0000000104047890 */ /* 0x000fd8000fffe0ff */
.L_x_11503:
        /* <DEDUP_REMOVED lines=23> */
.L_x_11510:
[----:B------:R-:W-:Y:S05]  /*36b0*/  BSYNC.RECONVERGENT B0 ;  /* 0x0000000000007941 */ /* 0x000fea0003800200 */
.L_x_11509:
[----:B------:R-:W-:Y:S01]  /*36c0*/  SEL R2, RZ, 0x1, !P0 ;  /* 0x00000001ff027807 */ /* 0x000fe20004000000 */
[----:B------:R-:W-:-:S12]  /*36d0*/  UIADD3 UR4, UPT, UPT, UR4, 0x4, URZ ;  /* 0x0000000404047890 */ /* 0x000fd8000fffe0ff */
.L_x_11508:
        /* <DEDUP_REMOVED lines=14> */
.L_x_11513:
[----:B------:R-:W-:Y:S05]  /*37c0*/  BSYNC.RECONVERGENT B0 ;  /* 0x0000000000007941 */ /* 0x000fea0003800200 */
.L_x_11512:
[----:B------:R-:W-:Y:S01]  /*37d0*/  SEL R2, RZ, 0x1, !P0 ;  /* 0x00000001ff027807 */ /* 0x000fe20004000000 */
[----:B------:R-:W-:-:S12]  /*37e0*/  UIADD3 UR4, UPT, UPT, UR4, 0x2, URZ ;  /* 0x0000000204047890 */ /* 0x000fd8000fffe0ff */
.L_x_11511:
        /* <DEDUP_REMOVED lines=8> */
.L_x_11507:
[----:B--2---:R2:W-:Y:S02]  /*3870*/  STS.U8 [R7+UR5], R2 ;  /* 0x0000000207007988 */ /* 0x0045e40008000005 */
.L_x_11502:
        /* <DEDUP_REMOVED lines=9> */
        .weak           $__internal_232_$__cuda_sm20_div_s64
        .type           $__internal_232_$__cuda_sm20_div_s64,@function
        .size           $__internal_232_$__cuda_sm20_div_s64,($__internal_233_$__cuda_sm20_rem_s64 - $__internal_232_$__cuda_sm20_div_s64)
$__internal_232_$__cuda_sm20_div_s64:
        /* <DEDUP_REMOVED lines=83> */
[----:B------:R-:W-:Y:S06]  /*3e40*/  RET.REL.NODEC R12 `(contiguous_any3_f32) ;  /* 0xffffffc00c6c7950 */ /* 0x000fec0003c3ffff */
        .weak           $__internal_233_$__cuda_sm20_rem_s64
        .type           $__internal_233_$__cuda_sm20_rem_s64,@function
        .size           $__internal_233_$__cuda_sm20_rem_s64,(.L_x_30549 - $__internal_233_$__cuda_sm20_rem_s64)
$__internal_233_$__cuda_sm20_rem_s64:
        /* <DEDUP_REMOVED lines=66> */
[----:B------:R-:W-:Y:S06]  /*4270*/  RET.REL.NODEC R10 `(contiguous_any3_f32) ;  /* 0xffffffbc0a607950 */ /* 0x000fec0003c3ffff */
.L_x_11514:
        /* <DEDUP_REMOVED lines=16> */
.L_x_30549:


//--------------------- .text.contiguous_any22_f32 --------------------------
	.section	.text.contiguous_any22_f32,"ax",@progbits
	.align	128
        .global         contiguous_any22_f32
        .type           contiguous_any22_f32,@function
        .size           contiguous_any22_f32,(.L_x_31186 - contiguous_any22_f32)
        .other          contiguous_any22_f32,@"STO_CUDA_ENTRY STV_DEFAULT"
contiguous_any22_f32:
.text.contiguous_any22_f32:
        /* <DEDUP_REMOVED lines=46> */
.L_x_11518:
[----:B------:R-:W-:Y:S05]  /*02e0*/  BSYNC.RECONVERGENT B1 ;  /* 0x0000000000017941 */ /* 0x000fea0003800200 */
.L_x_11517:
[----:B------:R-:W-:-:S05]  /*02f0*/  SEL R3, RZ, 0x1, !P0 ;  /* 0x00000001ff037807 */ /* 0x000fca0004000000 */
[----:B------:R0:W-:Y:S01]  /*0300*/  STS.U8 [R0+UR4], R3 ;  /* 0x0000000300007988 */ /* 0x0001e20008000004 */
[----:B------:R-:W-:Y:S05]  /*0310*/  BRA `(.L_x_11519) ;  /* 0x0000000000307947 */ /* 0x000fea0003800000 */
.L_x_11516:
        /* <DEDUP_REMOVED lines=12> */
.L_x_11519:
[----:B------:R-:W-:Y:S05]  /*03e0*/  BSYNC.RECONVERGENT B0 ;  /* 0x0000000000007941 */ /* 0x000fea0003800200 */
.L_x_11515:
[----:B------:R-:W-:Y:S01]  /*03f0*/  BAR.SYNC.DEFER_BLOCKING 0x0 ;  /* 0x0000000000007b1d */ /* 0x000fe20000010000 */
[----:B------:R-:W-:-:S09]  /*0400*/  UISETP.GE.U32.AND UP0, UPT, UR5, 0x42, UPT ;  /* 0x000000420500788c */ /* 0x000fd2000bf06070 */
[----:B------:R-:W-:Y:S05]  /*0410*/  BRA.U !UP0, `(.L_x_11520) ;  /* 0x00000001083c7547 */ /* 0x000fea000b800000 */
.L_x_11523:
        /* <DEDUP_REMOVED lines=10> */
.L_x_11522:
[----:B------:R-:W-:Y:S05]  /*04c0*/  BSYNC.RECONVERGENT B0 ;  /* 0x0000000000007941 */ /* 0x000fea0003800200 */
.L_x_11521:
[----:B------:R-:W-:Y:S01]  /*04d0*/  BAR.SYNC.DEFER_BLOCKING 0x0 ;  /* 0x0000000000007b1d */ /* 0x000fe20000010000 */
[----:B------:R-:W-:-:S05]  /*04e0*/  UISETP.GT.U32.AND UP0, UPT, UR5, 0x83, UPT ;  /* 0x000000830500788c */ /* 0x000fca000bf04070 */
[----:B------:R-:W-:-:S04]  /*04f0*/  UMOV UR5, UR9 ;  /* 0x0000000900057c82 */ /* 0x000fc80008000000 */
[----:B------:R-:W-:Y:S05]  /*0500*/  BRA.U UP0, `(.L_x_11523) ;  /* 0xfffffffd00c47547 */ /* 0x000fea000b83ffff */
.L_x_11520:
        /* <DEDUP_REMOVED lines=57> */
.L_x_11524:
        /* <DEDUP_REMOVED lines=14> */
.L_x_31186:


//--------------------- .text.contiguous_any2_f32 --------------------------
	.section	.text.contiguous_any2_f32,"ax",@progbits
	.align	128
        .global         contiguous_any2_f32
        .type           contiguous_any2_f32,@function
        .size           contiguous_any2_f32,(.L_x_30551 - contiguous_any2_f32)
        .other          contiguous_any2_f32,@"STO_CUDA_ENTRY STV_DEFAULT"
contiguous_any2_f32:
.text.contiguous_any2_f32:
        /* <DEDUP_REMOVED lines=57> */
.L_x_11553:
        /* <DEDUP_REMOVED lines=32> */
.L_x_11530:
[----:B------:R-:W-:Y:S01]  /*0590*/  IMAD.MOV.U32 R26, RZ, RZ, R4 ;  /* 0x000000ffff1a7224 */ /* 0x000fe200078e0004 */
[----:B------:R-:W-:Y:S01]  /*05a0*/  MOV R11, R3 ;  /* 0x00000003000b7202 */ /* 0x000fe20000000f00 */
[----:B------:R-:W-:Y:S01]  /*05b0*/  IMAD.MOV.U32 R10, RZ, RZ, R40 ;  /* 0x000000ffff0a7224 */ /* 0x000fe200078e0028 */
[----:B------:R-:W-:Y:S02]  /*05c0*/  MOV R9, R41 ;  /* 0x0000002900097202 */ /* 0x000fe40000000f00 */
[----:B------:R-:W-:-:S07]  /*05d0*/  MOV R8, 0x5f0 ;  /* 0x000005f000087802 */ /* 0x000fce0000000f00 */
[----:B-12---:R-:W-:Y:S05]  /*05e0*/  CALL.REL.NOINC `($__internal_234_$__cuda_sm20_div_s64) ;  /* 0x00000064009c7944 */ /* 0x006fea0003c00000 */
        /* <DEDUP_REMOVED lines=10> */
.L_x_11531:
[----:B------:R-:W-:Y:S05]  /*0690*/  BSYNC.RECONVERGENT B1 ;  /* 0x0000000000017941 */ /* 0x000fea0003800200 */
.L_x_11529:
        /* <DEDUP_REMOVED lines=33> */
.L_x_11533:
[----:B------:R-:W-:Y:S01]  /*08b0*/  MOV R26, R18 ;  /* 0x00000012001a7202 */ /* 0x000fe20000000f00 */
[----:B------:R-:W-:Y:S01]  /*08c0*/  IMAD.MOV.U32 R11, RZ, RZ, R19 ;  /* 0x000000ffff0b7224 */ /* 0x000fe200078e0013 */
[----:B------:R-:W-:Y:S01]  /*08d0*/  MOV R10, R40 ;  /* 0x00000028000a7202 */ /* 0x000fe20000000f00 */
[----:B------:R-:W-:Y:S01]  /*08e0*/  IMAD.MOV.U32 R9, RZ, RZ, R41 ;  /* 0x000000ffff097224 */ /* 0x000fe200078e0029 */
[----:B------:R-:W-:-:S07]  /*08f0*/  MOV R8, 0x910 ;  /* 0x0000091000087802 */ /* 0x000fce0000000f00 */
[----:B-1----:R-:W-:Y:S05]  /*0900*/  CALL.REL.NOINC `($__internal_234_$__cuda_sm20_div_s64) ;  /* 0x0000006000d47944 */ /* 0x002fea0003c00000 */
        /* <DEDUP_REMOVED lines=8> */
.L_x_11534:
[----:B------:R-:W-:Y:S05]  /*0990*/  BSYNC.RECONVERGENT B1 ;  /* 0x0000000000017941 */ /* 0x000fea0003800200 */
.L_x_11532:
        /* <DEDUP_REMOVED lines=34> */
.L_x_11536:
        /* <DEDUP_REMOVED lines=16> */
.L_x_11537:
[----:B------:R-:W-:Y:S05]  /*0cc0*/  BSYNC.RECONVERGENT B1 ;  /* 0x0000000000017941 */ /* 0x000fea0003800200 */
.L_x_11535:
        /* <DEDUP_REMOVED lines=35> */
.L_x_11539:
[----:B------:R-:W-:Y:S01]  /*0f00*/  IMAD.MOV.U32 R26, RZ, RZ, R44 ;  /* 0x000000ffff1a7224 */ /* 0x000fe200078e002c */
[----:B------:R-:W-:Y:S01]  /*0f10*/  MOV R11, R45 ;  /* 0x0000002d000b7202 */ /* 0x000fe20000000f00 */
[----:B------:R-:W-:Y:S01]  /*0f20*/  IMAD.MOV.U32 R10, RZ, RZ, R42 ;  /* 0x000000ffff0a7224 */ /* 0x000fe200078e002a */
[----:B------:R-:W-:Y:S02]  /*0f30*/  MOV R9, R43 ;  /* 0x0000002b00097202 */ /* 0x000fe40000000f00 */
[----:B------:R-:W-:-:S07]  /*0f40*/  MOV R8, 0xf60 ;  /* 0x00000f6000087802 */ /* 0x000fce0000000f00 */
[----:B-1----:R-:W-:Y:S05]  /*0f50*/  CALL.REL.NOINC `($__internal_234_$__cuda_sm20_div_s64) ;  /* 0x0000005c00407944 */ /* 0x002fea0003c00000 */
        /* <DEDUP_REMOVED lines=11> */
.L_x_11540:
[----:B------:R-:W-:Y:S05]  /*1010*/  BSYNC.RECONVERGENT B1 ;  /* 0x0000000000017941 */ /* 0x000fea0003800200 */
.L_x_11538:
        /* <DEDUP_REMOVED lines=37> */
.L_x_11542:
[----:B------:R-:W-:Y:S01]  /*1270*/  IMAD.MOV.U32 R26, RZ, RZ, R38 ;  /* 0x000000ffff1a7224 */ /* 0x000fe200078e0026 */
[----:B------:R-:W-:Y:S01]  /*1280*/  MOV R11, R39 ;  /* 0x00000027000b7202 */ /* 0x000fe20000000f00 */
[----:B------:R-:W-:Y:S01]  /*1290*/  IMAD.MOV.U32 R10, RZ, RZ, R20 ;  /* 0x000000ffff0a7224 */ /* 0x000fe200078e0014 */
[----:B------:R-:W-:Y:S02]  /*12a0*/  MOV R9, R21 ;  /* 0x0000001500097202 */ /* 0x000fe40000000f00 */
[----:B------:R-:W-:-:S07]  /*12b0*/  MOV R8, 0x12d0 ;  /* 0x000012d000087802 */ /* 0x000fce0000000f00 */
[----:B-1----:R-:W-:Y:S05]  /*12c0*/  CALL.REL.NOINC `($__internal_234_$__cuda_sm20_div_s64) ;  /* 0x0000005800647944 */ /* 0x002fea0003c00000 */
        /* <DEDUP_REMOVED lines=10> */
.L_x_11543:
[----:B------:R-:W-:Y:S05]  /*1370*/  BSYNC.RECONVERGENT B1 ;  /* 0x0000000000017941 */ /* 0x000fea0003800200 */
.L_x_11541:
        /* <DEDUP_REMOVED lines=34> */
.L_x_11545:
[----:B------:R-:W-:Y:S01]  /*15a0*/  IMAD.MOV.U32 R26, RZ, RZ, R42 ;  /* 0x000000ffff1a7224 */ /* 0x000fe200078e002a */
[----:B------:R-:W-:Y:S01]  /*15b0*/  MOV R11, R43 ;  /* 0x0000002b000b7202 */ /* 0x000fe20000000f00 */
[----:B------:R-:W-:Y:S01]  /*15c0*/  IMAD.MOV.U32 R10, RZ, RZ, R20 ;  /* 0x000000ffff0a7224 */ /* 0x000fe200078e0014 */
[----:B------:R-:W-:Y:S02]  /*15d0*/  MOV R9, R21 ;  /* 0x0000001500097202 */ /* 0x000fe40000000f00 */
[----:B------:R-:W-:-:S07]  /*15e0*/  MOV R8, 0x1600 ;  /* 0x0000160000087802 */ /* 0x000fce0000000f00 */
[----:B-1----:R-:W-:Y:S05]  /*15f0*/  CALL.REL.NOINC `($__internal_234_$__cuda_sm20_div_s64) ;  /* 0x0000005400987944 */ /* 0x002fea0003c00000 */
        /* <DEDUP_REMOVED lines=11> */
.L_x_11546:
[----:B------:R-:W-:Y:S05]  /*16b0*/  BSYNC.RECONVERGENT B1 ;  /* 0x0000000000017941 */ /* 0x000fea0003800200 */
.L_x_11544:
        /* <DEDUP_REMOVED lines=34> */
.L_x_11548:
[----:B------:R-:W-:Y:S01]  /*18e0*/  MOV R26, R38 ;  /* 0x00000026001a7202 */ /* 0x000fe20000000f00 */
[----:B------:R-:W-:Y:S01]  /*18f0*/  IMAD.MOV.U32 R11, RZ, RZ, R39 ;  /* 0x000000ffff0b7224 */ /* 0x000fe200078e0027 */
[----:B------:R-:W-:Y:S01]  /*1900*/  MOV R10, R20 ;  /* 0x00000014000a7202 */ /* 0x000fe20000000f00 */
[----:B------:R-:W-:Y:S01]  /*1910*/  IMAD.MOV.U32 R9, RZ, RZ, R21 ;  /* 0x000000ffff097224 */ /* 0x000fe200078e0015 */
[----:B------:R-:W-:-:S07]  /*1920*/  MOV R8, 0x1940 ;  /* 0x0000194000087802 */ /* 0x000fce0000000f00 */
[----:B-1----:R-:W-:Y:S05]  /*1930*/  CALL.REL.NOINC `($__internal_234_$__cuda_sm20_div_s64) ;  /* 0x0000005000c87944 */ /* 0x002fea0003c00000 */
        /* <DEDUP_REMOVED lines=11> */
.L_x_11549:
[----:B------:R-:W-:Y:S05]  /*19f0*/  BSYNC.RECONVERGENT B1 ;  /* 0x0000000000017941 */ /* 0x000fea0003800200 */
.L_x_11547:
        /* <DEDUP_REMOVED lines=35> */
.L_x_11551:
[----:B------:R-:W-:Y:S01]  /*1c30*/  MOV R26, R18 ;  /* 0x00000012001a7202 */ /* 0x000fe20000000f00 */
[----:B------:R-:W-:Y:S01]  /*1c40*/  IMAD.MOV.U32 R11, RZ, RZ, R19 ;  /* 0x000000ffff0b7224 */ /* 0x000fe200078e0013 */
[----:B------:R-:W-:Y:S01]  /*1c50*/  MOV R10, R20 ;  /* 0x00000014000a7202 */ /* 0x000fe20000000f00 */
[----:B------:R-:W-:Y:S01]  /*1c60*/  IMAD.MOV.U32 R9, RZ, RZ, R21 ;  /* 0x000000ffff097224 */ /* 0x000fe200078e0015 */
[----:B------:R-:W-:-:S07]  /*1c70*/  MOV R8, 0x1c90 ;  /* 0x00001c9000087802 */ /* 0x000fce0000000f00 */
[----:B-1----:R-:W-:Y:S05]  /*1c80*/  CALL.REL.NOINC `($__internal_234_$__cuda_sm20_div_s64) ;  /* 0x0000004c00f47944 */ /* 0x002fea0003c00000 */
        /* <DEDUP_REMOVED lines=11> */
.L_x_11552:
[----:B------:R-:W-:Y:S05]  /*1d40*/  BSYNC.RECONVERGENT B1 ;  /* 0x0000000000017941 */ /* 0x000fea0003800200 */
.L_x_11550:
        /* <DEDUP_REMOVED lines=9> */
.L_x_11528:
        /* <DEDUP_REMOVED lines=35> */
.L_x_11556:
        /* <DEDUP_REMOVED lines=16> */
.L_x_11557:
[----:B------:R-:W-:Y:S05]  /*2110*/  BSYNC.RECONVERGENT B1 ;  /* 0x0000000000017941 */ /* 0x000fea0003800200 */
.L_x_11555:
        /* <DEDUP_REMOVED lines=34> */
.L_x_11559:
        /* <DEDUP_REMOVED lines=14> */
.L_x_11560:
[----:B------:R-:W-:Y:S05]  /*2420*/  BSYNC.RECONVERGENT B1 ;  /* 0x0000000000017941 */ /* 0x000fea0003800200 */
.L_x_11558:
        /* <DEDUP_REMOVED lines=35> */
.L_x_11562:
        /* <DEDUP_REMOVED lines=17> */
.L_x_11563:
[----:B------:R-:W-:Y:S05]  /*2770*/  BSYNC.RECONVERGENT B1 ;  /* 0x0000000000017941 */ /* 0x000fea0003800200 */
.L_x_11561:
        /* <DEDUP_REMOVED lines=35> */
.L_x_11565:
        /* <DEDUP_REMOVED lines=16> */
.L_x_11566:
[----:B------:R-:W-:Y:S05]  /*2ab0*/  BSYNC.RECONVERGENT B1 ;  /* 0x0000000000017941 */ /* 0x000fea0003800200 */
.L_x_11564:
[----:B------:R-:W-:Y:S01]  /*2ac0*/  MOV R6, R20 ;  /* 0x0000001400067202 */ /* 0x000fe20000000f00 */
[----:B------:R-:W-:Y:S02]  /*2ad0*/  IMAD R9, R9, R22, RZ ;  /* 0x0000001609097224 */ /* 0x000fe400078e02ff */
[----:B------:R-:W-:Y:S02]  /*2ae0*/  VIADD R5, R5, 0xfffffffe ;  /* 0xfffffffe05057836 */ /* 0x000fe40000000000 */
[----:B------:R-:W-:-:S04]  /*2af0*/  IMAD.WIDE.U32 R20, R22, R8, R6 ;  /* 0x0000000816147225 */ /* 0x000fc800078e0006 */
[----:B------:R-:W-:-:S05]  /*2b00*/  IMAD R9, R23, R8, R9 ;  /* 0x0000000817097224 */ /* 0x000fca00078e0209 */
[----:B------:R-:W-:-:S07]  /*2b10*/  IADD3 R21, PT, PT, R21, R9, RZ ;  /* 0x0000000915157210 */ /* 0x000fce0007ffe0ff */
.L_x_11554:
        /* <DEDUP_REMOVED lines=31> */
.L_x_11568:
[----:B------:R-:W-:Y:S01]  /*2d10*/  IMAD.MOV.U32 R23, RZ, RZ, R3 ;  /* 0x000000ffff177224 */ /* 0x000fe200078e0003 */
[----:B------:R-:W-:Y:S01]  /*2d20*/  MOV R22, R6 ;  /* 0x0000000600167202 */ /* 0x000fe20000000f00 */
[----:B------:R-:W-:Y:S01]  /*2d30*/  IMAD.MOV.U32 R3, RZ, RZ, R7 ;  /* 0x000000ffff037224 */ /* 0x000fe200078e0007 */
[----:B------:R-:W-:-:S07]  /*2d40*/  MOV R24, 0x2d60 ;  /* 0x00002d6000187802 */ /* 0x000fce0000000f00 */
[----:B-1----:R-:W-:Y:S05]  /*2d50*/  CALL.REL.NOINC `($__internal_235_$__cuda_sm20_rem_s64) ;  /* 0x00000044000c7944 */ /* 0x002fea0003c00000 */
[----:B------:R-:W-:-:S07]  /*2d60*/  MOV R8, R4 ;  /* 0x0000000400087202 */ /* 0x000fce0000000f00 */
.L_x_11569:
[----:B------:R-:W-:Y:S05]  /*2d70*/  BSYNC.RECONVERGENT B1 ;  /* 0x0000000000017941 */ /* 0x000fea0003800200 */
.L_x_11567:
        /* <DEDUP_REMOVED lines=30> */
.L_x_11571:
[----:B------:R-:W-:Y:S01]  /*2f60*/  IMAD.MOV.U32 R22, RZ, RZ, R6 ;  /* 0x000000ffff167224 */ /* 0x000fe200078e0006 */
[----:B------:R-:W-:Y:S01]  /*2f70*/  MOV R3, R7 ;  /* 0x0000000700037202 */ /* 0x000fe20000000f00 */
[----:B------:R-:W-:Y:S01]  /*2f80*/  IMAD.MOV.U32 R4, RZ, RZ, R18 ;  /* 0x000000ffff047224 */ /* 0x000fe200078e0012 */
[----:B------:R-:W-:Y:S02]  /*2f90*/  MOV R23, R19 ;  /* 0x0000001300177202 */ /* 0x000fe40000000f00 */
[----:B------:R-:W-:-:S07]  /*2fa0*/  MOV R24, 0x2fc0 ;  /* 0x00002fc000187802 */ /* 0x000fce0000000f00 */
[----:B-1----:R-:W-:Y:S05]  /*2fb0*/  CALL.REL.NOINC `($__internal_235_$__cuda_sm20_rem_s64) ;  /* 0x0000004000747944 */ /* 0x002fea0003c00000 */
[----:B------:R-:W-:-:S07]  /*2fc0*/  IMAD.MOV.U32 R5, RZ, RZ, R9 ;  /* 0x000000ffff057224 */ /* 0x000fce00078e0009 */
.L_x_11572:
[----:B------:R-:W-:Y:S05]  /*2fd0*/  BSYNC.RECONVERGENT B1 ;  /* 0x0000000000017941 */ /* 0x000fea0003800200 */
.L_x_11570:
[----:B------:R-:W-:Y:S02]  /*2fe0*/  IMAD R3, R5, R14, RZ ;  /* 0x0000000e05037224 */ /* 0x000fe400078e02ff */
[----:B------:R-:W-:-:S04]  /*2ff0*/  IMAD.WIDE.U32 R20, R14, R4, R20 ;  /* 0x000000040e147225 */ /* 0x000fc800078e0014 */
[----:B------:R-:W-:-:S05]  /*3000*/  IMAD R3, R15, R4, R3 ;  /* 0x000000040f037224 */ /* 0x000fca00078e0203 */
[----:B------:R-:W-:-:S07]  /*3010*/  IADD3 R21, PT, PT, R21, R3, RZ ;  /* 0x0000000315157210 */ /* 0x000fce0007ffe0ff */
.L_x_11527:
[----:B------:R-:W0:Y:S02]  /*3020*/  LDC.64 R6, c[0x0][0x388] ;  /* 0x0000e200ff067b82 */ /* 0x000e240000000a00 */
[----:B0-----:R-:W-:-:S04]  /*3030*/  LEA R4, P0, R12, R6, 0x2 ;  /* 0x000000060c047211 */ /* 0x001fc800078010ff */
[----:B------:R-:W-:-:S05]  /*3040*/  LEA.HI.X R5, R12, R7, R13, 0x2, P0 ;  /* 0x000000070c057211 */ /* 0x000fca00000f140d */
[----:B------:R-:W2:Y:S01]  /*3050*/  LDG.E R4, desc[UR14][R4.64] ;  /* 0x0000000e04047981 */ /* 0x000ea2000c1e1900 */
[----:B------:R-:W-:Y:S01]  /*3060*/  BSSY.RECONVERGENT B1, `(.L_x_11573) ;  /* 0x0000008000017945 */ /* 0x000fe20003800200 */
[----:B------:R-:W-:Y:S02]  /*3070*/  PLOP3.LUT P0, PT, PT, PT, PT, 0x80, 0x8 ;  /* 0x000000000008781c */ /* 0x000fe40003f0f070 */
[----:B--2---:R-:W-:-:S13]  /*3080*/  FSETP.NEU.AND P1, PT, R4, RZ, PT ;  /* 0x000000ff0400720b */ /* 0x004fda0003f2d000 */
[----:B------:R-:W-:Y:S05]  /*3090*/  @P1 BRA `(.L_x_11574) ;  /* 0x0000000000101947 */ /* 0x000fea0003800000 */
[----:B------:R-:W-:-:S04]  /*30a0*/  LEA R4, P0, R20, R6, 0x2 ;  /* 0x0000000614047211 */ /* 0x000fc800078010ff */
[----:B------:R-:W-:-:S05]  /*30b0*/  LEA.HI.X R5, R20, R7, R21, 0x2, P0 ;  /* 0x0000000714057211 */ /* 0x000fca00000f1415 */
[----:B------:R-:W2:Y:S02]  /*30c0*/  LDG.E R4, desc[UR14][R4.64] ;  /* 0x0000000e04047981 */ /* 0x000ea4000c1e1900 */
[----:B--2---:R-:W-:-:S13]  /*30d0*/  FSETP.NEU.AND P0, PT, R4, RZ, PT ;  /* 0x000000ff0400720b */ /* 0x004fda0003f0d000 */
.L_x_11574:
[----:B------:R-:W-:Y:S05]  /*30e0*/  BSYNC.RECONVERGENT B1 ;  /* 0x0000000000017941 */ /* 0x000fea0003800200 */
.L_x_11573:
[----:B------:R-:W-:-:S05]  /*30f0*/  SEL R3, RZ, 0x1, !P0 ;  /* 0x00000001ff037807 */ /* 0x000fca0004000000 */
[----:B------:R0:W-:Y:S01]  /*3100*/  STS.U8 [R0+UR4], R3 ;  /* 0x0000000300007988 */ /* 0x0001e20008000004 */
[----:B------:R-:W-:Y:S05]  /*3110*/  BRA `(.L_x_11575) ;  /* 0x0000003400a07947 */ /* 0x000fea0003800000 */
.L_x_11526:
        /* <DEDUP_REMOVED lines=20> */
.L_x_11602:
        /* <DEDUP_REMOVED lines=31> */
.L_x_11579:
[----:B------:R-:W-:Y:S01]  /*3450*/  IMAD.MOV.U32 R26, RZ, RZ, R4 ;  /* 0x000000ffff1a7224 */ /* 0x000fe200078e0004 */
[----:B------:R-:W-:Y:S01]  /*3460*/  MOV R11, R5 ;  /* 0x00000005000b7202 */ /* 0x000fe20000000f00 */
[----:B------:R-:W-:Y:S01]  /*3470*/  IMAD.MOV.U32 R10, RZ, RZ, R36 ;  /* 0x000000ffff0a7224 */ /* 0x000fe200078e0024 */
[----:B------:R-:W-:Y:S02]  /*3480*/  MOV R9, R37 ;  /* 0x0000002500097202 */ /* 0x000fe40000000f00 */
[----:B------:R-:W-:-:S07]  /*3490*/  MOV R8, 0x34b0 ;  /* 0x000034b000087802 */ /* 0x000fce0000000f00 */
[----:B-1234-:R-:W-:Y:S05]  /*34a0*/  CALL.REL.NOINC `($__internal_234_$__cuda_sm20_div_s64) ;  /* 0x0000003400ec7944 */ /* 0x01efea0003c00000 */
        /* <DEDUP_REMOVED lines=8> */
.L_x_11580:
[----:B------:R-:W-:Y:S05]  /*3530*/  BSYNC.RECONVERGENT B1 ;  /* 0x0000000000017941 */ /* 0x000fea0003800200 */
.L_x_11578:
        /* <DEDUP_REMOVED lines=37> */
.L_x_11582:
[----:B------:R-:W-:Y:S01]  /*3790*/  MOV R26, R36 ;  /* 0x00000024001a7202 */ /* 0x000fe20000000f00 */
[----:B------:R-:W-:Y:S01]  /*37a0*/  IMAD.MOV.U32 R11, RZ, RZ, R37 ;  /* 0x000000ffff0b7224 */ /* 0x000fe200078e0025 */
[----:B------:R-:W-:Y:S01]  /*37b0*/  MOV R10, R38 ;  /* 0x00000026000a7202 */ /* 0x000fe20000000f00 */
[----:B------:R-:W-:Y:S01]  /*37c0*/  IMAD.MOV.U32 R9, RZ, RZ, R39 ;  /* 0x000000ffff097224 */ /* 0x000fe200078e0027 */
[----:B------:R-:W-:-:S07]  /*37d0*/  MOV R8, 0x37f0 ;  /* 0x000037f000087802 */ /* 0x000fce0000000f00 */
[----:B-12---:R-:W-:Y:S05]  /*37e0*/  CALL.REL.NOINC `($__internal_234_$__cuda_sm20_div_s64) ;  /* 0x00000034001c7944 */ /* 0x006fea0003c00000 */
        /* <DEDUP_REMOVED lines=10> */
.L_x_11583:
[----:B------:R-:W-:Y:S05]  /*3890*/  BSYNC.RECONVERGENT B1 ;  /* 0x0000000000017941 */ /* 0x000fea0003800200 */
.L_x_11581:
        /* <DEDUP_REMOVED lines=38> */
.L_x_11585:
[----:B------:R-:W-:Y:S01]  /*3b00*/  MOV R26, R36 ;  /* 0x00000024001a7202 */ /* 0x000fe20000000f00 */
[----:B------:R-:W-:Y:S01]  /*3b10*/  IMAD.MOV.U32 R11, RZ, RZ, R37 ;  /* 0x000000ffff0b7224 */ /* 0x000fe200078e0025 */
[----:B------:R-:W-:Y:S01]  /*3b20*/  MOV R10, R38 ;  /* 0x00000026000a7202 */ /* 0x000fe20000000f00 */
[----:B------:R-:W-:Y:S01]  /*3b30*/  IMAD.MOV.U32 R9, RZ, RZ, R39 ;  /* 0x000000ffff097224 */ /* 0x000fe200078e0027 */
[----:B------:R-:W-:-:S07]  /*3b40*/  MOV R8, 0x3b60 ;  /* 0x00003b6000087802 */ /* 0x000fce0000000f00 */
[----:B-12---:R-:W-:Y:S05]  /*3b50*/  CALL.REL.NOINC `($__internal_234_$__cuda_sm20_div_s64) ;  /* 0x0000003000407944 */ /* 0x006fea0003c00000 */
        /* <DEDUP_REMOVED lines=11> */
.L_x_11586:
[----:B------:R-:W-:Y:S05]  /*3c10*/  BSYNC.RECONVERGENT B1 ;  /* 0x0000000000017941 */ /* 0x000fea0003800200 */
.L_x_11584:
        /* <DEDUP_REMOVED lines=38> */
.L_x_11588:
        /* <DEDUP_REMOVED lines=17> */
.L_x_11589:
[----:B------:R-:W-:Y:S05]  /*3f90*/  BSYNC.RECONVERGENT B1 ;  /* 0x0000000000017941 */ /* 0x000fea0003800200 */
.L_x_11587:
        /* <DEDUP_REMOVED lines=38> */
.L_x_11591:
        /* <DEDUP_REMOVED lines=17> */
.L_x_11592:
[----:B------:R-:W-:Y:S05]  /*4310*/  BSYNC.RECONVERGENT B1 ;  /* 0x0000000000017941 */ /* 0x000fea0003800200 */
.L_x_11590:
        /* <DEDUP_REMOVED lines=38> */
.L_x_11594:
        /* <DEDUP_REMOVED lines=17> */
.L_x_11595:
[----:B------:R-:W-:Y:S05]  /*4690*/  BSYNC.RECONVERGENT B1 ;  /* 0x0000000000017941 */ /* 0x000fea0003800200 */
.L_x_11593:
        /* <DEDUP_REMOVED lines=38> */
.L_x_11597:
        /* <DEDUP_REMOVED lines=17> */
.L_x_11598:
[----:B------:R-:W-:Y:S05]  /*4a10*/  BSYNC.RECONVERGENT B1 ;  /* 0x0000000000017941 */ /* 0x000fea0003800200 */
.L_x_11596:
        /* <DEDUP_REMOVED lines=36> */
.L_x_11600:
        /* <DEDUP_REMOVED lines=17> */
.L_x_11601:
[----:B------:R-:W-:Y:S05]  /*4d70*/  BSYNC.RECONVERGENT B1 ;  /* 0x0000000000017941 */ /* 0x000fea0003800200 */
.L_x_11599:
        /* <DEDUP_REMOVED lines=15> */
.L_x_11577:
        /* <DEDUP_REMOVED lines=36> */
.L_x_11605:
        /* <DEDUP_REMOVED lines=15> */
.L_x_11606:
[----:B------:R-:W-:Y:S05]  /*51a0*/  BSYNC.RECONVERGENT B1 ;  /* 0x0000000000017941 */ /* 0x000fea0003800200 */
.L_x_11604:
        /* <DEDUP_REMOVED lines=39> */
.L_x_11608:
        /* <DEDUP_REMOVED lines=17> */
.L_x_11609:
[----:B------:R-:W-:Y:S05]  /*5530*/  BSYNC.RECONVERGENT B1 ;  /* 0x0000000000017941 */ /* 0x000fea0003800200 */
.L_x_11607:
        /* <DEDUP_REMOVED lines=39> */
.L_x_11611:
        /* <DEDUP_REMOVED lines=17> */
.L_x_11612:
[----:B------:R-:W-:Y:S05]  /*58c0*/  BSYNC.RECONVERGENT B1 ;  /* 0x0000000000017941 */ /* 0x000fea0003800200 */
.L_x_11610:
        /* <DEDUP_REMOVED lines=40> */
.L_x_11614:
[----:B------:R-:W-:Y:S01]  /*5b50*/  MOV R26, R20 ;  /* 0x00000014001a7202 */ /* 0x000fe20000000f00 */
[----:B------:R-:W-:Y:S01]  /*5b60*/  IMAD.MOV.U32 R10, RZ, RZ, R4 ;  /* 0x000000ffff0a7224 */ /* 0x000fe200078e0004 */
[----:B------:R-:W-:Y:S02]  /*5b70*/  MOV R11, R21 ;  /* 0x00000015000b7202 */ /* 0x000fe40000000f00 */
[----:B------:R-:W-:Y:S02]  /*5b80*/  MOV R9, R5 ;  /* 0x0000000500097202 */ /* 0x000fe40000000f00 */
[----:B------:R-:W-:-:S07]  /*5b90*/  MOV R8, 0x5bb0 ;  /* 0x00005bb000087802 */ /* 0x000fce0000000f00 */
[----:B-1----:R-:W-:Y:S05]  /*5ba0*/  CALL.REL.NOINC `($__internal_234_$__cuda_sm20_div_s64) ;  /* 0x00000010002c7944 */ /* 0x002fea0003c00000 */
        /* <DEDUP_REMOVED lines=11> */
.L_x_11615:
[----:B------:R-:W-:Y:S05]  /*5c60*/  BSYNC.RECONVERGENT B1 ;  /* 0x0000000000017941 */ /* 0x000fea0003800200 */
.L_x_11613:
        /* <DEDUP_REMOVED lines=11> */
.L_x_11603:
        /* <DEDUP_REMOVED lines=34> */
.L_x_11618:
[----:B------:R-:W-:Y:S01]  /*5f40*/  MOV R26, R4 ;  /* 0x00000004001a7202 */ /* 0x000fe20000000f00 */
[----:B------:R-:W-:Y:S01]  /*5f50*/  IMAD.MOV.U32 R10, RZ, RZ, R16 ;  /* 0x000000ffff0a7224 */ /* 0x000fe200078e0010 */
[----:B------:R-:W-:Y:S02]  /*5f60*/  MOV R11, R5 ;  /* 0x00000005000b7202 */ /* 0x000fe40000000f00 */
[----:B------:R-:W-:Y:S02]  /*5f70*/  MOV R9, R17 ;  /* 0x0000001100097202 */ /* 0x000fe40000000f00 */
[----:B------:R-:W-:-:S07]  /*5f80*/  MOV R8, 0x5fa0 ;  /* 0x00005fa000087802 */ /* 0x000fce0000000f00 */
[----:B-1----:R-:W-:Y:S05]  /*5f90*/  CALL.REL.NOINC `($__internal_234_$__cuda_sm20_div_s64) ;  /* 0x0000000c00307944 */ /* 0x002fea0003c00000 */
        /* <DEDUP_REMOVED lines=9> */
.L_x_11619:
[----:B------:R-:W-:Y:S05]  /*6030*/  BSYNC.RECONVERGENT B1 ;  /* 0x0000000000017941 */ /* 0x000fea0003800200 */
.L_x_11617:
        /* <DEDUP_REMOVED lines=39> */
.L_x_11621:
[----:B------:R-:W-:Y:S01]  /*62b0*/  MOV R26, R20 ;  /* 0x00000014001a7202 */ /* 0x000fe20000000f00 */
[----:B------:R-:W-:Y:S01]  /*62c0*/  IMAD.MOV.U32 R11, RZ, RZ, R21 ;  /* 0x000000ffff0b7224 */ /* 0x000fe200078e0015 */
[----:B------:R-:W-:Y:S02]  /*62d0*/  MOV R10, R4 ;  /* 0x00000004000a7202 */ /* 0x000fe40000000f00 */
[----:B------:R-:W-:Y:S02]  /*62e0*/  MOV R9, R5 ;  /* 0x0000000500097202 */ /* 0x000fe40000000f00 */
[----:B------:R-:W-:-:S07]  /*62f0*/  MOV R8, 0x6310 ;  /* 0x0000631000087802 */ /* 0x000fce0000000f00 */
[----:B-1----:R-:W-:Y:S05]  /*6300*/  CALL.REL.NOINC `($__internal_234_$__cuda_sm20_div_s64) ;  /* 0x0000000800547944 */ /* 0x002fea0003c00000 */
        /* <DEDUP_REMOVED lines=11> */
.L_x_11622:
[----:B------:R-:W-:Y:S05]  /*63c0*/  BSYNC.RECONVERGENT B1 ;  /* 0x0000000000017941 */ /* 0x000fea0003800200 */
.L_x_11620:
        /* <DEDUP_REMOVED lines=11> */
.L_x_11616:
        /* <DEDUP_REMOVED lines=30> */
.L_x_11624:
[----:B------:R-:W-:Y:S01]  /*6660*/  MOV R3, R23 ;  /* 0x0000001700037202 */ /* 0x000fe20000000f00 */
[----:B------:R-:W-:Y:S01]  /*6670*/  IMAD.MOV.U32 R23, RZ, RZ, R5 ;  /* 0x000000ffff177224 */ /* 0x000fe200078e0005 */
[----:B------:R-:W-:-:S07]  /*6680*/  MOV R24, 0x66a0 ;  /* 0x000066a000187802 */ /* 0x000fce0000000f00 */
[----:B-1----:R-:W-:Y:S05]  /*6690*/  CALL.REL.NOINC `($__internal_235_$__cuda_sm20_rem_s64) ;  /* 0x0000000800bc7944 */ /* 0x002fea0003c00000 */
[----:B------:R-:W-:-:S07]  /*66a0*/  MOV R5, R9 ;  /* 0x0000000900057202 */ /* 0x000fce0000000f00 */
.L_x_11625:
[----:B------:R-:W-:Y:S05]  /*66b0*/  BSYNC.RECONVERGENT B1 ;  /* 0x0000000000017941 */ /* 0x000fea0003800200 */
.L_x_11623:
        /* <DEDUP_REMOVED lines=9> */
.L_x_11576:
[----:B------:R-:W-:-:S05]  /*6750*/  IMAD.MOV.U32 R13, RZ, RZ, R7 ;  /* 0x000000ffff0d7224 */ /* 0x000fca00078e0007 */
[----:B------:R-:W2:Y:S02]  /*6760*/  LDG.E R12, desc[UR14][R12.64] ;  /* 0x0000000e0c0c7981 */ /* 0x000ea4000c1e1900 */
[----:B--2---:R-:W-:-:S04]  /*6770*/  FSETP.NEU.AND P0, PT, R12, RZ, PT ;  /* 0x000000ff0c00720b */ /* 0x004fc80003f0d000 */
[----:B------:R-:W-:-:S05]  /*6780*/  SEL R3, RZ, 0x1, !P0 ;  /* 0x00000001ff037807 */ /* 0x000fca0004000000 */
[----:B------:R2:W-:Y:S04]  /*6790*/  STS.U8 [R0+UR4], R3 ;  /* 0x0000000300007988 */ /* 0x0005e80008000004 */
.L_x_11575:
[----:B------:R-:W-:Y:S05]  /*67a0*/  BSYNC.RECONVERGENT B0 ;  /* 0x0000000000007941 */ /* 0x000fea0003800200 */
.L_x_11525:
[----:B------:R-:W-:Y:S01]  /*67b0*/  BAR.SYNC.DEFER_BLOCKING 0x0 ;  /* 0x0000000000007b1d */ /* 0x000fe20000010000 */
[----:B------:R-:W-:-:S09]  /*67c0*/  UISETP.GE.U32.AND UP0, UPT, UR5, 0x42, UPT ;  /* 0x000000420500788c */ /* 0x000fd2000bf06070 */
[----:B------:R-:W-:Y:S05]  /*67d0*/  BRA.U !UP0, `(.L_x_11626) ;  /* 0x00000001083c7547 */ /* 0x000fea000b800000 */
.L_x_11629:
        /* <DEDUP_REMOVED lines=10> */
.L_x_11628:
[----:B------:R-:W-:Y:S05]  /*6880*/  BSYNC.RECONVERGENT B0 ;  /* 0x0000000000007941 */ /* 0x000fea0003800200 */
.L_x_11627:
[----:B------:R-:W-:Y:S01]  /*6890*/  BAR.SYNC.DEFER_BLOCKING 0x0 ;  /* 0x0000000000007b1d */ /* 0x000fe20000010000 */
[----:B------:R-:W-:-:S05]  /*68a0*/  UISETP.GT.U32.AND UP0, UPT, UR5, 0x83, UPT ;  /* 0x000000830500788c */ /* 0x000fca000bf04070 */
[----:B------:R-:W-:-:S04]  /*68b0*/  UMOV UR5, UR6 ;  /* 0x0000000600057c82 */ /* 0x000fc80008000000 */
[----:B------:R-:W-:Y:S05]  /*68c0*/  BRA.U UP0, `(.L_x_11629) ;  /* 0xfffffffd00c47547 */ /* 0x000fea000b83ffff */
.L_x_11626:
        /* <DEDUP_REMOVED lines=57> */
        .weak           $__internal_234_$__cuda_sm20_div_s64
        .type           $__internal_234_$__cuda_sm20_div_s64,@function
        .size           $__internal_234_$__cuda_sm20_div_s64,($__internal_235_$__cuda_sm20_rem_s64 - $__internal_234_$__cuda_sm20_div_s64)
$__internal_234_$__cuda_sm20_div_s64:
        /* <DEDUP_REMOVED lines=82> */
[----:B------:R-:W-:Y:S06]  /*7180*/  RET.REL.NODEC R8 `(contiguous_any2_f32) ;  /* 0xffffff8c089c7950 */ /* 0x000fec0003c3ffff */
        .weak           $__internal_235_$__cuda_sm20_rem_s64
        .type           $__internal_235_$__cuda_sm20_rem_s64,@function
        .size           $__internal_235_$__cuda_sm20_rem_s64,(.L_x_30551 - $__internal_235_$__cuda_sm20_rem_s64)
$__internal_235_$__cuda_sm20_rem_s64:
        /* <DEDUP_REMOVED lines=76> */
[----:B------:R-:W-:Y:S06]  /*7650*/  RET.REL.NODEC R24 `(contiguous_any2_f32) ;  /* 0xffffff8818687950 */ /* 0x000fec0003c3ffff */
.L_x_11630:
        /* <DEDUP_REMOVED lines=10> */
.L_x_30551:


//--------------------- .text.uncontiguous_cumulate_any_f32 --------------------------
	.section	.text.uncontiguous_cumulate_any_f32,"ax",@progbits
	.align	128
        .global         uncontiguous_cumulate_any_f32
        .type           uncontiguous_cumulate_any_f32,@function
        .size           uncontiguous_cumulate_any_f32,(.L_x_30553 - uncontiguous_cumulate_any_f32)
        .other          uncontiguous_cumulate_any_f32,@"STO_CUDA_ENTRY STV_DEFAULT"
uncontiguous_cumulate_any_f32:
.text.uncontiguous_cumulate_any_f32:
        /* <DEDUP_REMOVED lines=38> */
.L_x_11659:
        /* <DEDUP_REMOVED lines=32> */
.L_x_11636:
[----:B------:R-:W-:Y:S01]  /*0460*/  IMAD.MOV.U32 R26, RZ, RZ, R4 ;  /* 0x000000ffff1a7224 */ /* 0x000fe200078e0004 */
[----:B------:R-:W-:Y:S01]  /*0470*/  MOV R11, R5 ;  /* 0x00000005000b7202 */ /* 0x000fe20000000f00 */
[----:B------:R-:W-:Y:S01]  /*0480*/  IMAD.MOV.U32 R10, RZ, RZ, R36 ;  /* 0x000000ffff0a7224 */ /* 0x000fe200078e0024 */
[----:B------:R-:W-:Y:S02]  /*0490*/  MOV R9, R37 ;  /* 0x0000002500097202 */ /* 0x000fe40000000f00 */
[----:B------:R-:W-:-:S07]  /*04a0*/  MOV R8, 0x4c0 ;  /* 0x000004c000087802 */ /* 0x000fce0000000f00 */
[----:B-1----:R-:W-:Y:S05]  /*04b0*/  CALL.REL.NOINC `($__internal_236_$__cuda_sm20_div_s64) ;  /* 0x0000006400887944 */ /* 0x002fea0003c00000 */
        /* <DEDUP_REMOVED lines=9> */
.L_x_11637:
[----:B------:R-:W-:Y:S05]  /*0550*/  BSYNC.RECONVERGENT B1 ;  /* 0x0000000000017941 */ /* 0x000fea0003800200 */
.L_x_11635:
        /* <DEDUP_REMOVED lines=33> */
.L_x_11639:
[----:B------:R-:W-:Y:S01]  /*0770*/  IMAD.MOV.U32 R26, RZ, RZ, R18 ;  /* 0x000000ffff1a7224 */ /* 0x000fe200078e0012 */
[----:B------:R-:W-:Y:S01]  /*0780*/  MOV R11, R19 ;  /* 0x00000013000b7202 */ /* 0x000fe20000000f00 */
[----:B------:R-:W-:Y:S01]  /*0790*/  IMAD.MOV.U32 R10, RZ, RZ, R36 ;  /* 0x000000ffff0a7224 */ /* 0x000fe200078e0024 */
[----:B------:R-:W-:Y:S02]  /*07a0*/  MOV R9, R37 ;  /* 0x0000002500097202 */ /* 0x000fe40000000f00 */
[----:B------:R-:W-:-:S07]  /*07b0*/  MOV R8, 0x7d0 ;  /* 0x000007d000087802 */ /* 0x000fce0000000f00 */
[----:B------:R-:W-:Y:S05]  /*07c0*/  CALL.REL.NOINC `($__internal_236_$__cuda_sm20_div_s64) ;  /* 0x0000006000c47944 */ /* 0x000fea0003c00000 */
        /* <DEDUP_REMOVED lines=9> */
.L_x_11640:
[----:B------:R-:W-:Y:S05]  /*0860*/  BSYNC.RECONVERGENT B1 ;  /* 0x0000000000017941 */ /* 0x000fea0003800200 */
.L_x_11638:
        /* <DEDUP_REMOVED lines=34> */
.L_x_11642:
[----:B------:R-:W-:Y:S01]  /*0a90*/  MOV R26, R22 ;  /* 0x00000016001a7202 */ /* 0x000fe20000000f00 */
[----:B------:R-:W-:Y:S01]  /*0aa0*/  IMAD.MOV.U32 R11, RZ, RZ, R23 ;  /* 0x000000ffff0b7224 */ /* 0x000fe200078e0017 */
[----:B------:R-:W-:Y:S01]  /*0ab0*/  MOV R10, R40 ;  /* 0x00000028000a7202 */ /* 0x000fe20000000f00 */
[----:B------:R-:W-:Y:S01]  /*0ac0*/  IMAD.MOV.U32 R9, RZ, RZ, R41 ;  /* 0x000000ffff097224 */ /* 0x000fe200078e0029 */
[----:B------:R-:W-:-:S07]  /*0ad0*/  MOV R8, 0xaf0 ;  /* 0x00000af000087802 */ /* 0x000fce0000000f00 */
[----:B------:R-:W-:Y:S05]  /*0ae0*/  CALL.REL.NOINC `($__internal_236_$__cuda_sm20_div_s64) ;  /* 0x0000005c00fc7944 */ /* 0x000fea0003c00000 */
        /* <DEDUP_REMOVED lines=10> */
.L_x_11643:
[----:B------:R-:W-:Y:S05]  /*0b90*/  BSYNC.RECONVERGENT B1 ;  /* 0x0000000000017941 */ /* 0x000fea0003800200 */
.L_x_11641:
        /* <DEDUP_REMOVED lines=35> */
.L_x_11645:
[----:B------:R-:W-:Y:S01]  /*0dd0*/  IMAD.MOV.U32 R26, RZ, RZ, R42 ;  /* 0x000000ffff1a7224 */ /* 0x000fe200078e002a */
[----:B------:R-:W-:Y:S01]  /*0de0*/  MOV R11, R43 ;  /* 0x0000002b000b7202 */ /* 0x000fe20000000f00 */
[----:B------:R-:W-:Y:S01]  /*0df0*/  IMAD.MOV.U32 R10, RZ, RZ, R40 ;  /* 0x000000ffff0a7224 */ /* 0x000fe200078e0028 */
[----:B------:R-:W-:Y:S02]  /*0e00*/  MOV R9, R41 ;  /* 0x0000002900097202 */ /* 0x000fe40000000f00 */
[----:B------:R-:W-:-:S07]  /*0e10*/  MOV R8, 0xe30 ;  /* 0x00000e3000087802 */ /* 0x000fce0000000f00 */
[----:B------:R-:W-:Y:S05]  /*0e20*/  CALL.REL.NOINC `($__internal_236_$__cuda_sm20_div_s64) ;  /* 0x0000005c002c7944 */ /* 0x000fea0003c00000 */
        /* <DEDUP_REMOVED lines=11> */
.L_x_11646:
[----:B------:R-:W-:Y:S05]  /*0ee0*/  BSYNC.RECONVERGENT B1 ;  /* 0x0000000000017941 */ /* 0x000fea0003800200 */
.L_x_11644:
        /* <DEDUP_REMOVED lines=36> */
.L_x_11648:
        /* <DEDUP_REMOVED lines=16> */
.L_x_11649:
[----:B------:R-:W-:Y:S05]  /*1230*/  BSYNC.RECONVERGENT B1 ;  /* 0x0000000000017941 */ /* 0x000fea0003800200 */
.L_x_11647:
        /* <DEDUP_REMOVED lines=34> */
.L_x_11651:
[----:B------:R-:W-:Y:S01]  /*1460*/  MOV R26, R40 ;  /* 0x00000028001a7202 */ /* 0x000fe20000000f00 */
[----:B------:R-:W-:Y:S01]  /*1470*/  IMAD.MOV.U32 R11, RZ, RZ, R41 ;  /* 0x000000ffff0b7224 */ /* 0x000fe200078e0029 */
[----:B------:R-:W-:Y:S01]  /*1480*/  MOV R10, R20 ;  /* 0x00000014000a7202 */ /* 0x000fe20000000f00 */
[----:B------:R-:W-:Y:S01]  /*1490*/  IMAD.MOV.U32 R9, RZ, RZ, R21 ;  /* 0x000000ffff097224 */ /* 0x000fe200078e0015 */
[----:B------:R-:W-:-:S07]  /*14a0*/  MOV R8, 0x14c0 ;  /* 0x000014c000087802 */ /* 0x000fce0000000f00 */
[----:B------:R-:W-:Y:S05]  /*14b0*/  CALL.REL.NOINC `($__internal_236_$__cuda_sm20_div_s64) ;  /* 0x0000005400887944 */ /* 0x000fea0003c00000 */
        /* <DEDUP_REMOVED lines=11> */
.L_x_11652:
[----:B------:R-:W-:Y:S05]  /*1570*/  BSYNC.RECONVERGENT B1 ;  /* 0x0000000000017941 */ /* 0x000fea0003800200 */
.L_x_11650:
        /* <DEDUP_REMOVED lines=34> */
.L_x_11654:
[----:B------:R-:W-:Y:S01]  /*17a0*/  IMAD.MOV.U32 R26, RZ, RZ, R36 ;  /* 0x000000ffff1a7224 */ /* 0x000fe200078e0024 */
[----:B------:R-:W-:Y:S01]  /*17b0*/  MOV R11, R37 ;  /* 0x00000025000b7202 */ /* 0x000fe20000000f00 */
[----:B------:R-:W-:Y:S01]  /*17c0*/  IMAD.MOV.U32 R10, RZ, RZ, R20 ;  /* 0x000000ffff0a7224 */ /* 0x000fe200078e0014 */
[----:B------:R-:W-:Y:S02]  /*17d0*/  MOV R9, R21 ;  /* 0x0000001500097202 */ /* 0x000fe40000000f00 */
[----:B------:R-:W-:-:S07]  /*17e0*/  MOV R8, 0x1800 ;  /* 0x0000180000087802 */ /* 0x000fce0000000f00 */
[----:B------:R-:W-:Y:S05]  /*17f0*/  CALL.REL.NOINC `($__internal_236_$__cuda_sm20_div_s64) ;  /* 0x0000005000b87944 */ /* 0x000fea0003c00000 */
        /* <DEDUP_REMOVED lines=11> */
.L_x_11655:
[----:B------:R-:W-:Y:S05]  /*18b0*/  BSYNC.RECONVERGENT B1 ;  /* 0x0000000000017941 */ /* 0x000fea0003800200 */
.L_x_11653:
        /* <DEDUP_REMOVED lines=35> */
.L_x_11657:
[----:B------:R-:W-:Y:S01]  /*1af0*/  IMAD.MOV.U32 R26, RZ, RZ, R18 ;  /* 0x000000ffff1a7224 */ /* 0x000fe200078e0012 */
[----:B------:R-:W-:Y:S01]  /*1b00*/  MOV R11, R19 ;  /* 0x00000013000b7202 */ /* 0x000fe20000000f00 */
[----:B------:R-:W-:Y:S01]  /*1b10*/  IMAD.MOV.U32 R10, RZ, RZ, R20 ;  /* 0x000000ffff0a7224 */ /* 0x000fe200078e0014 */
[----:B------:R-:W-:Y:S02]  /*1b20*/  MOV R9, R21 ;  /* 0x0000001500097202 */ /* 0x000fe40000000f00 */
[----:B------:R-:W-:-:S07]  /*1b30*/  MOV R8, 0x1b50 ;  /* 0x00001b5000087802 */ /* 0x000fce0000000f00 */
[----:B------:R-:W-:Y:S05]  /*1b40*/  CALL.REL.NOINC `($__internal_236_$__cuda_sm20_div_s64) ;  /* 0x0000004c00e47944 */ /* 0x000fea0003c00000 */
        /* <DEDUP_REMOVED lines=11> */
.L_x_11658:
[----:B------:R-:W-:Y:S05]  /*1c00*/  BSYNC.RECONVERGENT B1 ;  /* 0x0000000000017941 */ /* 0x000fea0003800200 */
.L_x_11656:
        /* <DEDUP_REMOVED lines=9> */
.L_x_11634:
        /* <DEDUP_REMOVED lines=36> */
.L_x_11662:
[----:B------:R-:W-:Y:S01]  /*1ee0*/  MOV R26, R4 ;  /* 0x00000004001a7202 */ /* 0x000fe20000000f00 */
[----:B------:R-:W-:Y:S01]  /*1ef0*/  IMAD.MOV.U32 R11, RZ, RZ, R5 ;  /* 0x000000ffff0b7224 */ /* 0x000fe200078e0005 */
[----:B------:R-:W-:Y:S01]  /*1f00*/  MOV R10, R6 ;  /* 0x00000006000a7202 */ /* 0x000fe20000000f00 */
[----:B------:R-:W-:Y:S01]  /*1f10*/  IMAD.MOV.U32 R9, RZ, RZ, R7 ;  /* 0x000000ffff097224 */ /* 0x000fe200078e0007 */
[----:B------:R-:W-:-:S07]  /*1f20*/  MOV R8, 0x1f40 ;  /* 0x00001f4000087802 */ /* 0x000fce0000000f00 */
[----:B------:R-:W-:Y:S05]  /*1f30*/  CALL.REL.NOINC `($__internal_236_$__cuda_sm20_div_s64) ;  /* 0x0000004800e87944 */ /* 0x000fea0003c00000 */
        /* <DEDUP_REMOVED lines=9> */
.L_x_11663:
[----:B------:R-:W-:Y:S05]  /*1fd0*/  BSYNC.RECONVERGENT B1 ;  /* 0x0000000000017941 */ /* 0x000fea0003800200 */
.L_x_11661:
        /* <DEDUP_REMOVED lines=34> */
.L_x_11665:
        /* <DEDUP_REMOVED lines=14> */
.L_x_11666:
[----:B------:R-:W-:Y:S05]  /*22e0*/  BSYNC.RECONVERGENT B1 ;  /* 0x0000000000017941 */ /* 0x000fea0003800200 */
.L_x_11664:
        /* <DEDUP_REMOVED lines=36> */
.L_x_11668:
        /* <DEDUP_REMOVED lines=17> */
.L_x_11669:
[----:B------:R-:W-:Y:S05]  /*2640*/  BSYNC.RECONVERGENT B1 ;  /* 0x0000000000017941 */ /* 0x000fea0003800200 */
.L_x_11667:
        /* <DEDUP_REMOVED lines=35> */
.L_x_11671:
[----:B------:R-:W-:Y:S01]  /*2880*/  MOV R26, R16 ;  /* 0x00000010001a7202 */ /* 0x000fe20000000f00 */
[----:B------:R-:W-:Y:S01]  /*2890*/  IMAD.MOV.U32 R11, RZ, RZ, R17 ;  /* 0x000000ffff0b7224 */ /* 0x000fe200078e0011 */
[----:B------:R-:W-:Y:S01]  /*28a0*/  MOV R10, R14 ;  /* 0x0000000e000a7202 */ /* 0x000fe20000000f00 */
[----:B------:R-:W-:Y:S01]  /*28b0*/  IMAD.MOV.U32 R9, RZ, RZ, R15 ;  /* 0x000000ffff097224 */ /* 0x000fe200078e000f */
[----:B------:R-:W-:-:S07]  /*28c0*/  MOV R8, 0x28e0 ;  /* 0x000028e000087802 */ /* 0x000fce0000000f00 */
[----:B------:R-:W-:Y:S05]  /*28d0*/  CALL.REL.NOINC `($__internal_236_$__cuda_sm20_div_s64) ;  /* 0x0000004000807944 */ /* 0x000fea0003c00000 */
        /* <DEDUP_REMOVED lines=10> */
.L_x_11672:
[----:B------:R-:W-:Y:S05]  /*2980*/  BSYNC.RECONVERGENT B1 ;  /* 0x0000000000017941 */ /* 0x000fea0003800200 */
.L_x_11670:
[----:B------:R-:W-:Y:S01]  /*2990*/  MOV R6, R20 ;  /* 0x0000001400067202 */ /* 0x000fe20000000f00 */
[----:B------:R-:W-:Y:S02]  /*29a0*/  IMAD R9, R9, R22, RZ ;  /* 0x0000001609097224 */ /* 0x000fe400078e02ff */
[----:B------:R-:W-:Y:S02]  /*29b0*/  VIADD R3, R3, 0xfffffffe ;  /* 0xfffffffe03037836 */ /* 0x000fe40000000000 */
[----:B------:R-:W-:-:S04]  /*29c0*/  IMAD.WIDE.U32 R20, R22, R8, R6 ;  /* 0x0000000816147225 */ /* 0x000fc800078e0006 */
[----:B------:R-:W-:-:S05]  /*29d0*/  IMAD R9, R23, R8, R9 ;  /* 0x0000000817097224 */ /* 0x000fca00078e0209 */
[----:B------:R-:W-:-:S07]  /*29e0*/  IADD3 R21, PT, PT, R21, R9, RZ ;  /* 0x0000000915157210 */ /* 0x000fce0007ffe0ff */
.L_x_11660:
        /* <DEDUP_REMOVED lines=31> */
.L_x_11674:
[----:B------:R-:W-:Y:S01]  /*2be0*/  IMAD.MOV.U32 R14, RZ, RZ, R4 ;  /* 0x000000ffff0e7224 */ /* 0x000fe200078e0004 */
[----:B------:R-:W-:Y:S01]  /*2bf0*/  MOV R23, R5 ;  /* 0x0000000500177202 */ /* 0x000fe20000000f00 */
[----:B------:R-:W-:Y:S01]  /*2c00*/  IMAD.MOV.U32 R22, RZ, RZ, R6 ;  /* 0x000000ffff167224 */ /* 0x000fe200078e0006 */
[----:B------:R-:W-:Y:S02]  /*2c10*/  MOV R15, R7 ;  /* 0x00000007000f7202 */ /* 0x000fe40000000f00 */
[----:B------:R-:W-:-:S07]  /*2c20*/  MOV R24, 0x2c40 ;  /* 0x00002c4000187802 */ /* 0x000fce0000000f00 */
[----:B------:R-:W-:Y:S05]  /*2c30*/  CALL.REL.NOINC `($__internal_237_$__cuda_sm20_rem_s64) ;  /* 0x0000004000f47944 */ /* 0x000fea0003c00000 */
.L_x_11675:
[----:B------:R-:W-:Y:S05]  /*2c40*/  BSYNC.RECONVERGENT B1 ;  /* 0x0000000000017941 */ /* 0x000fea0003800200 */
.L_x_11673:
        /* <DEDUP_REMOVED lines=31> */
.L_x_11677:
[----:B------:R-:W-:Y:S01]  /*2e40*/  MOV R22, R6 ;  /* 0x0000000600167202 */ /* 0x000fe20000000f00 */
[----:B------:R-:W-:Y:S01]  /*2e50*/  IMAD.MOV.U32 R15, RZ, RZ, R7 ;  /* 0x000000ffff0f7224 */ /* 0x000fe200078e0007 */
[----:B------:R-:W-:Y:S01]  /*2e60*/  MOV R14, R18 ;  /* 0x00000012000e7202 */ /* 0x000fe20000000f00 */
[----:B------:R-:W-:Y:S01]  /*2e70*/  IMAD.MOV.U32 R23, RZ, RZ, R19 ;  /* 0x000000ffff177224 */ /* 0x000fe200078e0013 */
[----:B------:R-:W-:-:S07]  /*2e80*/  MOV R24, 0x2ea0 ;  /* 0x00002ea000187802 */ /* 0x000fce0000000f00 */
[----:B------:R-:W-:Y:S05]  /*2e90*/  CALL.REL.NOINC `($__internal_237_$__cuda_sm20_rem_s64) ;  /* 0x00000040005c7944 */ /* 0x000fea0003c00000 */
[----:B------:R-:W-:Y:S01]  /*2ea0*/  MOV R6, R8 ;  /* 0x0000000800067202 */ /* 0x000fe20000000f00 */
[----:B------:R-:W-:-:S07]  /*2eb0*/  IMAD.MOV.U32 R7, RZ, RZ, R9 ;  /* 0x000000ffff077224 */ /* 0x000fce00078e0009 */
.L_x_11678:
[----:B------:R-:W-:Y:S05]  /*2ec0*/  BSYNC.RECONVERGENT B1 ;  /* 0x0000000000017941 */ /* 0x000fea0003800200 */
.L_x_11676:
[----:B------:R-:W-:Y:S02]  /*2ed0*/  IMAD R3, R7, R4, RZ ;  /* 0x0000000407037224 */ /* 0x000fe400078e02ff */
[----:B------:R-:W-:-:S04]  /*2ee0*/  IMAD.WIDE.U32 R20, R4, R6, R20 ;  /* 0x0000000604147225 */ /* 0x000fc800078e0014 */
[----:B------:R-:W-:-:S05]  /*2ef0*/  IMAD R3, R5, R6, R3 ;  /* 0x0000000605037224 */ /* 0x000fca00078e0203 */
[----:B------:R-:W-:-:S07]  /*2f00*/  IADD3 R21, PT, PT, R21, R3, RZ ;  /* 0x0000000315157210 */ /* 0x000fce0007ffe0ff */
.L_x_11633:
        /* <DEDUP_REMOVED lines=12> */
.L_x_11680:
[----:B------:R-:W-:Y:S05]  /*2fd0*/  BSYNC.RECONVERGENT B1 ;  /* 0x0000000000017941 */ /* 0x000fea0003800200 */
.L_x_11679:
[----:B------:R-:W-:-:S05]  /*2fe0*/  SEL R3, RZ, 0x1, !P0 ;  /* 0x00000001ff037807 */ /* 0x000fca0004000000 */
[----:B------:R1:W-:Y:S01]  /*2ff0*/  STS.U8 [R0+UR4], R3 ;  /* 0x0000000300007988 */ /* 0x0003e20008000004 */
[----:B------:R-:W-:Y:S05]  /*3000*/  BRA `(.L_x_11681) ;  /* 0x00000034009c7947 */ /* 0x000fea0003800000 */
.L_x_11632:
        /* <DEDUP_REMOVED lines=20> */
.L_x_11708:
        /* <DEDUP_REMOVED lines=33> */
.L_x_11685:
[----:B------:R-:W-:Y:S01]  /*3360*/  MOV R26, R14 ;  /* 0x0000000e001a7202 */ /* 0x000fe20000000f00 */
[----:B------:R-:W-:Y:S01]  /*3370*/  IMAD.MOV.U32 R11, RZ, RZ, R13 ;  /* 0x000000ffff0b7224 */ /* 0x000fe200078e000d */
[----:B------:R-:W-:Y:S01]  /*3380*/  MOV R10, R34 ;  /* 0x00000022000a7202 */ /* 0x000fe20000000f00 */
[----:B------:R-:W-:Y:S01]  /*3390*/  IMAD.MOV.U32 R9, RZ, RZ, R35 ;  /* 0x000000ffff097224 */ /* 0x000fe200078e0023 */
[----:B------:R-:W-:-:S07]  /*33a0*/  MOV R8, 0x33c0 ;  /* 0x000033c000087802 */ /* 0x000fce0000000f00 */
[----:B-123--:R-:W-:Y:S05]  /*33b0*/  CALL.REL.NOINC `($__internal_236_$__cuda_sm20_div_s64) ;  /* 0x0000003400c87944 */ /* 0x00efea0003c00000 */
        /* <DEDUP_REMOVED lines=10> */
.L_x_11686:
[----:B------:R-:W-:Y:S05]  /*3460*/  BSYNC.RECONVERGENT B1 ;  /* 0x0000000000017941 */ /* 0x000fea0003800200 */
.L_x_11684:
        /* <DEDUP_REMOVED lines=37> */
.L_x_11688:
[----:B------:R-:W-:Y:S01]  /*36c0*/  IMAD.MOV.U32 R26, RZ, RZ, R34 ;  /* 0x000000ffff1a7224 */ /* 0x000fe200078e0022 */
[----:B------:R-:W-:Y:S01]  /*36d0*/  MOV R11, R35 ;  /* 0x00000023000b7202 */ /* 0x000fe20000000f00 */
[----:B------:R-:W-:Y:S01]  /*36e0*/  IMAD.MOV.U32 R10, RZ, RZ, R36 ;  /* 0x000000ffff0a7224 */ /* 0x000fe200078e0024 */
[----:B------:R-:W-:Y:S02]  /*36f0*/  MOV R9, R37 ;  /* 0x0000002500097202 */ /* 0x000fe40000000f00 */
[----:B------:R-:W-:-:S07]  /*3700*/  MOV R8, 0x3720 ;  /* 0x0000372000087802 */ /* 0x000fce0000000f00 */
[----:B-1----:R-:W-:Y:S05]  /*3710*/  CALL.REL.NOINC `($__internal_236_$__cuda_sm20_div_s64) ;  /* 0x0000003000f07944 */ /* 0x002fea0003c00000 */
        /* <DEDUP_REMOVED lines=11> */
.L_x_11689:
[----:B------:R-:W-:Y:S05]  /*37d0*/  BSYNC.RECONVERGENT B1 ;  /* 0x0000000000017941 */ /* 0x000fea0003800200 */
.L_x_11687:
        /* <DEDUP_REMOVED lines=38> */
.L_x_11691:
[----:B------:R-:W-:Y:S01]  /*3a40*/  MOV R26, R34 ;  /* 0x00000022001a7202 */ /* 0x000fe20000000f00 */
[----:B------:R-:W-:Y:S01]  /*3a50*/  IMAD.MOV.U32 R11, RZ, RZ, R35 ;  /* 0x000000ffff0b7224 */ /* 0x000fe200078e0023 */
[----:B------:R-:W-:Y:S01]  /*3a60*/  MOV R10, R36 ;  /* 0x00000024000a7202 */ /* 0x000fe20000000f00 */
[----:B------:R-:W-:Y:S01]  /*3a70*/  IMAD.MOV.U32 R9, RZ, RZ, R37 ;  /* 0x000000ffff097224 */ /* 0x000fe200078e0025 */
[----:B------:R-:W-:-:S07]  /*3a80*/  MOV R8, 0x3aa0 ;  /* 0x00003aa000087802 */ /* 0x000fce0000000f00 */
[----:B-1----:R-:W-:Y:S05]  /*3a90*/  CALL.REL.NOINC `($__internal_236_$__cuda_sm20_div_s64) ;  /* 0x0000003000107944 */ /* 0x002fea0003c00000 */
        /* <DEDUP_REMOVED lines=11> */
.L_x_11692:
[----:B------:R-:W-:Y:S05]  /*3b50*/  BSYNC.RECONVERGENT B1 ;  /* 0x0000000000017941 */ /* 0x000fea0003800200 */
.L_x_11690:
        /* <DEDUP_REMOVED lines=37> */
.L_x_11694:
        /* <DEDUP_REMOVED lines=17> */
.L_x_11695:
[----:B------:R-:W-:Y:S05]  /*3ec0*/  BSYNC.RECONVERGENT B1 ;  /* 0x0000000000017941 */ /* 0x000fea0003800200 */
.L_x_11693:
        /* <DEDUP_REMOVED lines=38> */
.L_x_11697:
        /* <DEDUP_REMOVED lines=17> */
.L_x_11698:
[----:B------:R-:W-:Y:S05]  /*4240*/  BSYNC.RECONVERGENT B1 ;  /* 0x0000000000017941 */ /* 0x000fea0003800200 */
.L_x_11696:
        /* <DEDUP_REMOVED lines=38> */
.L_x_11700:
        /* <DEDUP_REMOVED lines=17> */
.L_x_11701:
[----:B------:R-:W-:Y:S05]  /*45c0*/  BSYNC.RECONVERGENT B1 ;  /* 0x0000000000017941 */ /* 0x000fea0003800200 */
.L_x_11699:
        /* <DEDUP_REMOVED lines=37> */
.L_x_11703:
        /* <DEDUP_REMOVED lines=17> */
.L_x_11704:
[----:B------:R-:W-:Y:S05]  /*4930*/  BSYNC.RECONVERGENT B1 ;  /* 0x0000000000017941 */ /* 0x000fea0003800200 */
.L_x_11702:
        /* <DEDUP_REMOVED lines=37> */
.L_x_11706:
        /* <DEDUP_REMOVED lines=17> */
.L_x_11707:
[----:B------:R-:W-:Y:S05]  /*4ca0*/  BSYNC.RECONVERGENT B1 ;  /* 0x0000000000017941 */ /* 0x000fea0003800200 */
.L_x_11705:
        /* <DEDUP_REMOVED lines=12> */
.L_x_11683:
        /* <DEDUP_REMOVED lines=37> */
.L_x_11711:
        /* <DEDUP_REMOVED lines=16> */
.L_x_11712:
[----:B------:R-:W-:Y:S05]  /*50c0*/  BSYNC.RECONVERGENT B1 ;  /* 0x0000000000017941 */ /* 0x000fea0003800200 */
.L_x_11710:
        /* <DEDUP_REMOVED lines=38> */
.L_x_11714:
        /* <DEDUP_REMOVED lines=17> */
.L_x_11715:
[----:B------:R-:W-:Y:S05]  /*5440*/  BSYNC.RECONVERGENT B1 ;  /* 0x0000000000017941 */ /* 0x000fea0003800200 */
.L_x_11713:
        /* <DEDUP_REMOVED lines=40> */
.L_x_11717:
        /* <DEDUP_REMOVED lines=17> */
.L_x_11718:
[----:B------:R-:W-:Y:S05]  /*57e0*/  BSYNC.RECONVERGENT B1 ;  /* 0x0000000000017941 */ /* 0x000fea0003800200 */
.L_x_11716:
        /* <DEDUP_REMOVED lines=40> */
.L_x_11720:
        /* <DEDUP_REMOVED lines=17> */
.L_x_11721:
[----:B------:R-:W-:Y:S05]  /*5b80*/  BSYNC.RECONVERGENT B1 ;  /* 0x0000000000017941 */ /* 0x000fea0003800200 */
.L_x_11719:
        /* <DEDUP_REMOVED lines=9> */
.L_x_11709:
        /* <DEDUP_REMOVED lines=35> */
.L_x_11724:
[----:B------:R-:W-:Y:S01]  /*5e50*/  MOV R26, R14 ;  /* 0x0000000e001a7202 */ /* 0x000fe20000000f00 */
[----:B------:R-:W-:Y:S01]  /*5e60*/  IMAD.MOV.U32 R10, RZ, RZ, R16 ;  /* 0x000000ffff0a7224 */ /* 0x000fe200078e0010 */
[----:B------:R-:W-:Y:S02]  /*5e70*/  MOV R11, R13 ;  /* 0x0000000d000b7202 */ /* 0x000fe40000000f00 */
[----:B------:R-:W-:Y:S02]  /*5e80*/  MOV R9, R17 ;  /* 0x0000001100097202 */ /* 0x000fe40000000f00 */
[----:B------:R-:W-:-:S07]  /*5e90*/  MOV R8, 0x5eb0 ;  /* 0x00005eb000087802 */ /* 0x000fce0000000f00 */
[----:B------:R-:W-:Y:S05]  /*5ea0*/  CALL.REL.NOINC `($__internal_236_$__cuda_sm20_div_s64) ;  /* 0x0000000c000c7944 */ /* 0x000fea0003c00000 */
        /* <DEDUP_REMOVED lines=10> */
.L_x_11725:
[----:B------:R-:W-:Y:S05]  /*5f50*/  BSYNC.RECONVERGENT B1 ;  /* 0x0000000000017941 */ /* 0x000fea0003800200 */
.L_x_11723:
        /* <DEDUP_REMOVED lines=39> */
.L_x_11727:
        /* <DEDUP_REMOVED lines=17> */
.L_x_11728:
[----:B------:R-:W-:Y:S05]  /*62e0*/  BSYNC.RECONVERGENT B1 ;  /* 0x0000000000017941 */ /* 0x000fea0003800200 */
.L_x_11726:
        /* <DEDUP_REMOVED lines=9> */
.L_x_11722:
        /* <DEDUP_REMOVED lines=31> */
.L_x_11730:
[----:B------:R-:W-:Y:S02]  /*6570*/  MOV R15, R23 ;  /* 0x00000017000f7202 */ /* 0x000fe40000000f00 */
[----:B------:R-:W-:Y:S02]  /*6580*/  MOV R23, R13 ;  /* 0x0000000d00177202 */ /* 0x000fe40000000f00 */
[----:B------:R-:W-:-:S07]  /*6590*/  MOV R24, 0x65b0 ;  /* 0x000065b000187802 */ /* 0x000fce0000000f00 */
[----:B------:R-:W-:Y:S05]  /*65a0*/  CALL.REL.NOINC `($__internal_237_$__cuda_sm20_rem_s64) ;  /* 0x0000000800987944 */ /* 0x000fea0003c00000 */
.L_x_11731:
[----:B------:R-:W-:Y:S05]  /*65b0*/  BSYNC.RECONVERGENT B1 ;  /* 0x0000000000017941 */ /* 0x000fea0003800200 */
.L_x_11729:
[----:B------:R-:W0:Y:S02]  /*65c0*/  LDC.64 R10, c[0x0][0x398] ;  /* 0x0000e600ff0a7b82 */ /* 0x000e240000000a00 */
[----:B0-----:R-:W-:-:S06]  /*65d0*/  IMAD.WIDE.U32 R6, R7, 0x8, R10 ;  /* 0x0000000807067825 */ /* 0x001fcc00078e000a */
[----:B------:R-:W2:Y:S02]  /*65e0*/  LDG.E.64 R6, desc[UR8][R6.64] ;  /* 0x0000000806067981 */ /* 0x000ea4000c1e1b00 */
[-C--:B--2---:R-:W-:Y:S02]  /*65f0*/  IMAD R3, R7, R8.reuse, RZ ;  /* 0x0000000807037224 */ /* 0x084fe400078e02ff */
[----:B------:R-:W-:-:S04]  /*6600*/  IMAD.WIDE.U32 R4, R6, R8, R4 ;  /* 0x0000000806047225 */ /* 0x000fc800078e0004 */
[----:B------:R-:W-:-:S04]  /*6610*/  IMAD R3, R6, R9, R3 ;  /* 0x0000000906037224 */ /* 0x000fc800078e0203 */
[----:B------:R-:W-:-:S07]  /*6620*/  IMAD.IADD R5, R5, 0x1, R3 ;  /* 0x0000000105057824 */ /* 0x000fce00078e0203 */
.L_x_11682:
[----:B------:R-:W0:Y:S02]  /*6630*/  LDCU.64 UR12, c[0x0][0x388] ;  /* 0x00007100ff0c77ac */ /* 0x000e240008000a00 */
[----:B0-----:R-:W-:-:S04]  /*6640*/  IADD3 R4, P0, PT, R4, UR12, RZ ;  /* 0x0000000c04047c10 */ /* 0x001fc8000ff1e0ff */
[----:B------:R-:W-:-:S06]  /*6650*/  IADD3.X R5, PT, PT, R5, UR13, RZ, P0, !PT ;  /* 0x0000000d05057c10 */ /* 0x000fcc00087fe4ff */
[----:B------:R-:W2:Y:S04]  /*6660*/  LDG.E.U8 R5, desc[UR8][R4.64] ;  /* 0x0000000804057981 */ /* 0x000ea8000c1e1100 */
[----:B--2---:R0:W-:Y:S02]  /*6670*/  STS.U8 [R0+UR4], R5 ;  /* 0x0000000500007988 */ /* 0x0041e40008000004 */
.L_x_11681:
[----:B------:R-:W-:Y:S05]  /*6680*/  BSYNC.RECONVERGENT B0 ;  /* 0x0000000000007941 */ /* 0x000fea0003800200 */
.L_x_11631:
[----:B------:R-:W-:Y:S01]  /*6690*/  BAR.SYNC.DEFER_BLOCKING 0x0 ;  /* 0x0000000000007b1d */ /* 0x000fe20000010000 */
[----:B------:R-:W-:-:S09]  /*66a0*/  UISETP.GE.U32.AND UP0, UPT, UR5, 0x42, UPT ;  /* 0x000000420500788c */ /* 0x000fd2000bf06070 */
[----:B------:R-:W-:Y:S05]  /*66b0*/  BRA.U !UP0, `(.L_x_11732) ;  /* 0x00000001083c7547 */ /* 0x000fea000b800000 */
.L_x_11735:
        /* <DEDUP_REMOVED lines=10> */
.L_x_11734:
[----:B------:R-:W-:Y:S05]  /*6760*/  BSYNC.RECONVERGENT B0 ;  /* 0x0000000000007941 */ /* 0x000fea0003800200 */
.L_x_11733:
[----:B------:R-:W-:Y:S01]  /*6770*/  BAR.SYNC.DEFER_BLOCKING 0x0 ;  /* 0x0000000000007b1d */ /* 0x000fe20000010000 */
[----:B------:R-:W-:-:S05]  /*6780*/  UISETP.GT.U32.AND UP0, UPT, UR5, 0x83, UPT ;  /* 0x000000830500788c */ /* 0x000fca000bf04070 */
[----:B------:R-:W-:-:S04]  /*6790*/  UMOV UR5, UR6 ;  /* 0x0000000600057c82 */ /* 0x000fc80008000000 */
[----:B------:R-:W-:Y:S05]  /*67a0*/  BRA.U UP0, `(.L_x_11735) ;  /* 0xfffffffd00c47547 */ /* 0x000fea000b83ffff */
.L_x_11732:
        /* <DEDUP_REMOVED lines=51> */
        .weak           $__internal_236_$__cuda_sm20_div_s64
        .type           $__internal_236_$__cuda_sm20_div_s64,@function
        .size           $__internal_236_$__cuda_sm20_div_s64,($__internal_237_$__cuda_sm20_rem_s64 - $__internal_236_$__cuda_sm20_div_s64)
$__internal_236_$__cuda_sm20_div_s64:
        /* <DEDUP_REMOVED lines=82> */
[----:B------:R-:W-:Y:S06]  /*7000*/  RET.REL.NODEC R8 `(uncontiguous_cumulate_any_f32) ;  /* 0xffffff8c08fc7950 */ /* 0x000fec0003c3ffff */
        .weak           $__internal_237_$__cuda_sm20_rem_s64
        .type           $__internal_237_$__cuda_sm20_rem_s64,@function
        .size           $__internal_237_$__cuda_sm20_rem_s64,(.L_x_30553 - $__internal_237_$__cuda_sm20_rem_s64)
$__internal_237_$__cuda_sm20_rem_s64:
        /* <DEDUP_REMOVED lines=76> */
[----:B------:R-:W-:Y:S06]  /*74d0*/  RET.REL.NODEC R24 `(uncontiguous_cumulate_any_f32) ;  /* 0xffffff8818c87950 */ /* 0x000fec0003c3ffff */
.L_x_11736:
        /* <DEDUP_REMOVED lines=10> */
.L_x_30553:


//--------------------- .text.uncontiguous_any_f32 --------------------------
	.section	.text.uncontiguous_any_f32,"ax",@progbits
	.align	128
        .global         uncontiguous_any_f32
        .type           uncontiguous_any_f32,@function
        .size           uncontiguous_any_f32,(.L_x_30555 - uncontiguous_any_f32)
        .other          uncontiguous_any_f32,@"STO_CUDA_ENTRY STV_DEFAULT"
uncontiguous_any_f32:
.text.uncontiguous_any_f32:
        /* <DEDUP_REMOVED lines=38> */
.L_x_11765:
        /* <DEDUP_REMOVED lines=32> */
.L_x_11742:
[----:B------:R-:W-:Y:S01]  /*0460*/  IMAD.MOV.U32 R26, RZ, RZ, R4 ;  /* 0x000000ffff1a7224 */ /* 0x000fe200078e0004 */
[----:B------:R-:W-:Y:S01]  /*0470*/  MOV R11, R5 ;  /* 0x00000005000b7202 */ /* 0x000fe20000000f00 */
[----:B------:R-:W-:Y:S01]  /*0480*/  IMAD.MOV.U32 R10, RZ, RZ, R36 ;  /* 0x000000ffff0a7224 */ /* 0x000fe200078e0024 */
[----:B------:R-:W-:Y:S02]  /*0490*/  MOV R9, R37 ;  /* 0x0000002500097202 */ /* 0x000fe40000000f00 */
[----:B------:R-:W-:-:S07]  /*04a0*/  MOV R8, 0x4c0 ;  /* 0x000004c000087802 */ /* 0x000fce0000000f00 */
[----:B-1----:R-:W-:Y:S05]  /*04b0*/  CALL.REL.NOINC `($__internal_238_$__cuda_sm20_div_s64) ;  /* 0x0000006400907944 */ /* 0x002fea0003c00000 */
        /* <DEDUP_REMOVED lines=9> */
.L_x_11743:
[----:B------:R-:W-:Y:S05]  /*0550*/  BSYNC.RECONVERGENT B1 ;  /* 0x0000000000017941 */ /* 0x000fea0003800200 */
.L_x_11741:
        /* <DEDUP_REMOVED lines=33> */
.L_x_11745:
[----:B------:R-:W-:Y:S01]  /*0770*/  IMAD.MOV.U32 R26, RZ, RZ, R18 ;  /* 0x000000ffff1a7224 */ /* 0x000fe200078e0012 */
[----:B------:R-:W-:Y:S01]  /*0780*/  MOV R11, R19 ;  /* 0x00000013000b7202 */ /* 0x000fe20000000f00 */
[----:B------:R-:W-:Y:S01]  /*0790*/  IMAD.MOV.U32 R10, RZ, RZ, R36 ;  /* 0x000000ffff0a7224 */ /* 0x000fe200078e0024 */
[----:B------:R-:W-:Y:S02]  /*07a0*/  MOV R9, R37 ;  /* 0x0000002500097202 */ /* 0x000fe40000000f00 */
[----:B------:R-:W-:-:S07]  /*07b0*/  MOV R8, 0x7d0 ;  /* 0x000007d000087802 */ /* 0x000fce0000000f00 */
[----:B------:R-:W-:Y:S05]  /*07c0*/  CALL.REL.NOINC `($__internal_238_$__cuda_sm20_div_s64) ;  /* 0x0000006000cc7944 */ /* 0x000fea0003c00000 */
        /* <DEDUP_REMOVED lines=9> */
.L_x_11746:
[----:B------:R-:W-:Y:S05]  /*0860*/  BSYNC.RECONVERGENT B1 ;  /* 0x0000000000017941 */ /* 0x000fea0003800200 */
.L_x_11744:
        /* <DEDUP_REMOVED lines=34> */
.L_x_11748:
[----:B------:R-:W-:Y:S01]  /*0a90*/  MOV R26, R22 ;  /* 0x00000016001a7202 */ /* 0x000fe20000000f00 */
[----:B------:R-:W-:Y:S01]  /*0aa0*/  IMAD.MOV.U32 R11, RZ, RZ, R23 ;  /* 0x000000ffff0b7224 */ /* 0x000fe200078e0017 */
[----:B------:R-:W-:Y:S01]  /*0ab0*/  MOV R10, R40 ;  /* 0x00000028000a7202 */ /* 0x000fe20000000f00 */
[----:B------:R-:W-:Y:S01]  /*0ac0*/  IMAD.MOV.U32 R9, RZ, RZ, R41 ;  /* 0x000000ffff097224 */ /* 0x000fe200078e0029 */
[----:B------:R-:W-:-:S07]  /*0ad0*/  MOV R8, 0xaf0 ;  /* 0x00000af000087802 */ /* 0x000fce0000000f00 */
[----:B------:R-:W-:Y:S05]  /*0ae0*/  CALL.REL.NOINC `($__internal_238_$__cuda_sm20_div_s64) ;  /* 0x0000006000047944 */ /* 0x000fea0003c00000 */
        /* <DEDUP_REMOVED lines=10> */
.L_x_11749:
[----:B------:R-:W-:Y:S05]  /*0b90*/  BSYNC.RECONVERGENT B1 ;  /* 0x0000000000017941 */ /* 0x000fea0003800200 */
.L_x_11747:
        /* <DEDUP_REMOVED lines=35> */
.L_x_11751:
[----:B------:R-:W-:Y:S01]  /*0dd0*/  IMAD.MOV.U32 R26, RZ, RZ, R42 ;  /* 0x000000ffff1a7224 */ /* 0x000fe200078e002a */
[----:B------:R-:W-:Y:S01]  /*0de0*/  MOV R11, R43 ;  /* 0x0000002b000b7202 */ /* 0x000fe20000000f00 */
[----:B------:R-:W-:Y:S01]  /*0df0*/  IMAD.MOV.U32 R10, RZ, RZ, R40 ;  /* 0x000000ffff0a7224 */ /* 0x000fe200078e0028 */
[----:B------:R-:W-:Y:S02]  /*0e00*/  MOV R9, R41 ;  /* 0x0000002900097202 */ /* 0x000fe40000000f00 */
[----:B------:R-:W-:-:S07]  /*0e10*/  MOV R8, 0xe30 ;  /* 0x00000e3000087802 */ /* 0x000fce0000000f00 */
[----:B------:R-:W-:Y:S05]  /*0e20*/  CALL.REL.NOINC `($__internal_238_$__cuda_sm20_div_s64) ;  /* 0x0000005c00347944 */ /* 0x000fea0003c00000 */
        /* <DEDUP_REMOVED lines=11> */
.L_x_11752:
[----:B------:R-:W-:Y:S05]  /*0ee0*/  BSYNC.RECONVERGENT B1 ;  /* 0x0000000000017941 */ /* 0x000fea0003800200 */
.L_x_11750:
        /* <DEDUP_REMOVED lines=36> */
.L_x_11754:
        /* <DEDUP_REMOVED lines=16> */
.L_x_11755:
[----:B------:R-:W-:Y:S05]  /*1230*/  BSYNC.RECONVERGENT B1 ;  /* 0x0000000000017941 */ /* 0x000fea0003800200 */
.L_x_11753:
        /* <DEDUP_REMOVED lines=34> */
.L_x_11757:
[----:B------:R-:W-:Y:S01]  /*1460*/  MOV R26, R40 ;  /* 0x00000028001a7202 */ /* 0x000fe20000000f00 */
[----:B------:R-:W-:Y:S01]  /*1470*/  IMAD.MOV.U32 R11, RZ, RZ, R41 ;  /* 0x000000ffff0b7224 */ /* 0x000fe200078e0029 */
[----:B------:R-:W-:Y:S01]  /*1480*/  MOV R10, R20 ;  /* 0x00000014000a7202 */ /* 0x000fe20000000f00 */
[----:B------:R-:W-:Y:S01]  /*1490*/  IMAD.MOV.U32 R9, RZ, RZ, R21 ;  /* 0x000000ffff097224 */ /* 0x000fe200078e0015 */
[----:B------:R-:W-:-:S07]  /*14a0*/  MOV R8, 0x14c0 ;  /* 0x000014c000087802 */ /* 0x000fce0000000f00 */
[----:B------:R-:W-:Y:S05]  /*14b0*/  CALL.REL.NOINC `($__internal_238_$__cuda_sm20_div_s64) ;  /* 0x0000005400907944 */ /* 0x000fea0003c00000 */
        /* <DEDUP_REMOVED lines=11> */
.L_x_11758:
[----:B------:R-:W-:Y:S05]  /*1570*/  BSYNC.RECONVERGENT B1 ;  /* 0x0000000000017941 */ /* 0x000fea0003800200 */
.L_x_11756:
        /* <DEDUP_REMOVED lines=34> */
.L_x_11760:
[----:B------:R-:W-:Y:S01]  /*17a0*/  IMAD.MOV.U32 R26, RZ, RZ, R36 ;  /* 0x000000ffff1a7224 */ /* 0x000fe200078e0024 */
[----:B------:R-:W-:Y:S01]  /*17b0*/  MOV R11, R37 ;  /* 0x00000025000b7202 */ /* 0x000fe20000000f00 */
[----:B------:R-:W-:Y:S01]  /*17c0*/  IMAD.MOV.U32 R10, RZ, RZ, R20 ;  /* 0x000000ffff0a7224 */ /* 0x000fe200078e0014 */
[----:B------:R-:W-:Y:S02]  /*17d0*/  MOV R9, R21 ;  /* 0x0000001500097202 */ /* 0x000fe40000000f00 */
[----:B------:R-:W-:-:S07]  /*17e0*/  MOV R8, 0x1800 ;  /* 0x0000180000087802 */ /* 0x000fce0000000f00 */
[----:B------:R-:W-:Y:S05]  /*17f0*/  CALL.REL.NOINC `($__internal_238_$__cuda_sm20_div_s64) ;  /* 0x0000005000c07944 */ /* 0x000fea0003c00000 */
        /* <DEDUP_REMOVED lines=11> */
.L_x_11761:
[----:B------:R-:W-:Y:S05]  /*18b0*/  BSYNC.RECONVERGENT B1 ;  /* 0x0000000000017941 */ /* 0x000fea0003800200 */
.L_x_11759:
        /* <DEDUP_REMOVED lines=35> */
.L_x_11763:
[----:B------:R-:W-:Y:S01]  /*1af0*/  IMAD.MOV.U32 R26, RZ, RZ, R18 ;  /* 0x000000ffff1a7224 */ /* 0x000fe200078e0012 */
[----:B------:R-:W-:Y:S01]  /*1b00*/  MOV R11, R19 ;  /* 0x00000013000b7202 */ /* 0x000fe20000000f00 */
[----:B------:R-:W-:Y:S01]  /*1b10*/  IMAD.MOV.U32 R10, RZ, RZ, R20 ;  /* 0x000000ffff0a7224 */ /* 0x000fe200078e0014 */
[----:B------:R-:W-:Y:S02]  /*1b20*/  MOV R9, R21 ;  /* 0x0000001500097202 */ /* 0x000fe40000000f00 */
[----:B------:R-:W-:-:S07]  /*1b30*/  MOV R8, 0x1b50 ;  /* 0x00001b5000087802 */ /* 0x000fce0000000f00 */
[----:B------:R-:W-:Y:S05]  /*1b40*/  CALL.REL.NOINC `($__internal_238_$__cuda_sm20_div_s64) ;  /* 0x0000004c00ec7944 */ /* 0x000fea0003c00000 */
        /* <DEDUP_REMOVED lines=11> */
.L_x_11764:
[----:B------:R-:W-:Y:S05]  /*1c00*/  BSYNC.RECONVERGENT B1 ;  /* 0x0000000000017941 */ /* 0x000fea0003800200 */
.L_x_11762:
        /* <DEDUP_REMOVED lines=9> */
.L_x_11740:
        /* <DEDUP_REMOVED lines=36> */
.L_x_11768:
[----:B------:R-:W-:Y:S01]  /*1ee0*/  MOV R26, R4 ;  /* 0x00000004001a7202 */ /* 0x000fe20000000f00 */
[----:B------:R-:W-:Y:S01]  /*1ef0*/  IMAD.MOV.U32 R11, RZ, RZ, R5 ;  /* 0x000000ffff0b7224 */ /* 0x000fe200078e0005 */
[----:B------:R-:W-:Y:S01]  /*1f00*/  MOV R10, R6 ;  /* 0x00000006000a7202 */ /* 0x000fe20000000f00 */
[----:B------:R-:W-:Y:S01]  /*1f10*/  IMAD.MOV.U32 R9, RZ, RZ, R7 ;  /* 0x000000ffff097224 */ /* 0x000fe200078e0007 */
[----:B------:R-:W-:-:S07]  /*1f20*/  MOV R8, 0x1f40 ;  /* 0x00001f4000087802 */ /* 0x000fce0000000f00 */
[----:B------:R-:W-:Y:S05]  /*1f30*/  CALL.REL.NOINC `($__internal_238_$__cuda_sm20_div_s64) ;  /* 0x0000004800f07944 */ /* 0x000fea0003c00000 */
        /* <DEDUP_REMOVED lines=9> */
.L_x_11769:
[----:B------:R-:W-:Y:S05]  /*1fd0*/  BSYNC.RECONVERGENT B1 ;  /* 0x0000000000017941 */ /* 0x000fea0003800200 */
.L_x_11767:
        /* <DEDUP_REMOVED lines=34> */
.L_x_11771:
        /* <DEDUP_REMOVED lines=14> */
.L_x_11772:
[----:B------:R-:W-:Y:S05]  /*22e0*/  BSYNC.RECONVERGENT B1 ;  /* 0x0000000000017941 */ /* 0x000fea0003800200 */
.L_x_11770:
        /* <DEDUP_REMOVED lines=36> */
.L_x_11774:
        /* <DEDUP_REMOVED lines=17> */
.L_x_11775:
[----:B------:R-:W-:Y:S05]  /*2640*/  BSYNC.RECONVERGENT B1 ;  /* 0x0000000000017941 */ /* 0x000fea0003800200 */
.L_x_11773:
        /* <DEDUP_REMOVED lines=35> */
.L_x_11777:
[----:B------:R-:W-:Y:S01]  /*2880*/  MOV R26, R16 ;  /* 0x00000010001a7202 */ /* 0x000fe20000000f00 */
[----:B------:R-:W-:Y:S01]  /*2890*/  IMAD.MOV.U32 R11, RZ, RZ, R17 ;  /* 0x000000ffff0b7224 */ /* 0x000fe200078e0011 */
[----:B------:R-:W-:Y:S01]  /*28a0*/  MOV R10, R14 ;  /* 0x0000000e000a7202 */ /* 0x000fe20000000f00 */
[----:B------:R-:W-:Y:S01]  /*28b0*/  IMAD.MOV.U32 R9, RZ, RZ, R15 ;  /* 0x000000ffff097224 */ /* 0x000fe200078e000f */
[----:B------:R-:W-:-:S07]  /*28c0*/  MOV R8, 0x28e0 ;  /* 0x000028e000087802 */ /* 0x000fce0000000f00 */
[----:B------:R-:W-:Y:S05]  /*28d0*/  CALL.REL.NOINC `($__internal_238_$__cuda_sm20_div_s64) ;  /* 0x0000004000887944 */ /* 0x000fea0003c00000 */
        /* <DEDUP_REMOVED lines=10> */
.L_x_11778:
[----:B------:R-:W-:Y:S05]  /*2980*/  BSYNC.RECONVERGENT B1 ;  /* 0x0000000000017941 */ /* 0x000fea0003800200 */
.L_x_11776:
[----:B------:R-:W-:Y:S01]  /*2990*/  MOV R6, R20 ;  /* 0x0000001400067202 */ /* 0x000fe20000000f00 */
[----:B------:R-:W-:Y:S02]  /*29a0*/  IMAD R9, R9, R22, RZ ;  /* 0x0000001609097224 */ /* 0x000fe400078e02ff */
[----:B------:R-:W-:Y:S02]  /*29b0*/  VIADD R3, R3, 0xfffffffe ;  /* 0xfffffffe03037836 */ /* 0x000fe40000000000 */
[----:B------:R-:W-:-:S04]  /*29c0*/  IMAD.WIDE.U32 R20, R22, R8, R6 ;  /* 0x0000000816147225 */ /* 0x000fc800078e0006 */
[----:B------:R-:W-:-:S05]  /*29d0*/  IMAD R9, R23, R8, R9 ;  /* 0x0000000817097224 */ /* 0x000fca00078e0209 */
[----:B------:R-:W-:-:S07]  /*29e0*/  IADD3 R21, PT, PT, R21, R9, RZ ;  /* 0x0000000915157210 */ /* 0x000fce0007ffe0ff */
.L_x_11766:
        /* <DEDUP_REMOVED lines=31> */
.L_x_11780:
[----:B------:R-:W-:Y:S01]  /*2be0*/  IMAD.MOV.U32 R14, RZ, RZ, R4 ;  /* 0x000000ffff0e7224 */ /* 0x000fe200078e0004 */
[----:B------:R-:W-:Y:S01]  /*2bf0*/  MOV R23, R5 ;  /* 0x0000000500177202 */ /* 0x000fe20000000f00 */
[----:B------:R-:W-:Y:S01]  /*2c00*/  IMAD.MOV.U32 R22, RZ, RZ, R6 ;  /* 0x000000ffff167224 */ /* 0x000fe200078e0006 */
[----:B------:R-:W-:Y:S02]  /*2c10*/  MOV R15, R7 ;  /* 0x00000007000f7202 */ /* 0x000fe40000000f00 */
[----:B------:R-:W-:-:S07]  /*2c20*/  MOV R24, 0x2c40 ;  /* 0x00002c4000187802 */ /* 0x000fce0000000f00 */
[----:B------:R-:W-:Y:S05]  /*2c30*/  CALL.REL.NOINC `($__internal_239_$__cuda_sm20_rem_s64) ;  /* 0x0000004000fc7944 */ /* 0x000fea0003c00000 */
.L_x_11781:
[----:B------:R-:W-:Y:S05]  /*2c40*/  BSYNC.RECONVERGENT B1 ;  /* 0x0000000000017941 */ /* 0x000fea0003800200 */
.L_x_11779:
        /* <DEDUP_REMOVED lines=31> */
.L_x_11783:
[----:B------:R-:W-:Y:S01]  /*2e40*/  MOV R22, R6 ;  /* 0x0000000600167202 */ /* 0x000fe20000000f00 */
[----:B------:R-:W-:Y:S01]  /*2e50*/  IMAD.MOV.U32 R15, RZ, RZ, R7 ;  /* 0x000000ffff0f7224 */ /* 0x000fe200078e0007 */
[----:B------:R-:W-:Y:S01]  /*2e60*/  MOV R14, R18 ;  /* 0x00000012000e7202 */ /* 0x000fe20000000f00 */
[----:B------:R-:W-:Y:S01]  /*2e70*/  IMAD.MOV.U32 R23, RZ, RZ, R19 ;  /* 0x000000ffff177224 */ /* 0x000fe200078e0013 */
[----:B------:R-:W-:-:S07]  /*2e80*/  MOV R24, 0x2ea0 ;  /* 0x00002ea000187802 */ /* 0x000fce0000000f00 */
[----:B------:R-:W-:Y:S05]  /*2e90*/  CALL.REL.NOINC `($__internal_239_$__cuda_sm20_rem_s64) ;  /* 0x0000004000647944 */ /* 0x000fea0003c00000 */
[----:B------:R-:W-:Y:S01]  /*2ea0*/  MOV R6, R8 ;  /* 0x0000000800067202 */ /* 0x000fe20000000f00 */
[----:B------:R-:W-:-:S07]  /*2eb0*/  IMAD.MOV.U32 R7, RZ, RZ, R9 ;  /* 0x000000ffff077224 */ /* 0x000fce00078e0009 */
.L_x_11784:
[----:B------:R-:W-:Y:S05]  /*2ec0*/  BSYNC.RECONVERGENT B1 ;  /* 0x0000000000017941 */ /* 0x000fea0003800200 */
.L_x_11782:
[----:B------:R-:W-:Y:S02]  /*2ed0*/  IMAD R3, R7, R4, RZ ;  /* 0x0000000407037224 */ /* 0x000fe400078e02ff */
[----:B------:R-:W-:-:S04]  /*2ee0*/  IMAD.WIDE.U32 R20, R4, R6, R20 ;  /* 0x0000000604147225 */ /* 0x000fc800078e0014 */
[----:B------:R-:W-:-:S05]  /*2ef0*/  IMAD R3, R5, R6, R3 ;  /* 0x0000000605037224 */ /* 0x000fca00078e0203 */
[----:B------:R-:W-:-:S07]  /*2f00*/  IADD3 R21, PT, PT, R21, R3, RZ ;  /* 0x0000000315157210 */ /* 0x000fce0007ffe0ff */
.L_x_11739:
        /* <DEDUP_REMOVED lines=12> */
.L_x_11786:
[----:B------:R-:W-:Y:S05]  /*2fd0*/  BSYNC.RECONVERGENT B1 ;  /* 0x0000000000017941 */ /* 0x000fea0003800200 */
.L_x_11785:
[----:B------:R-:W-:-:S05]  /*2fe0*/  SEL R3, RZ, 0x1, !P0 ;  /* 0x00000001ff037807 */ /* 0x000fca0004000000 */
[----:B------:R1:W-:Y:S01]  /*2ff0*/  STS.U8 [R0+UR4], R3 ;  /* 0x0000000300007988 */ /* 0x0003e20008000004 */
[----:B------:R-:W-:Y:S05]  /*3000*/  BRA `(.L_x_11787) ;  /* 0x0000003400a47947 */ /* 0x000fea0003800000 */
.L_x_11738:
        /* <DEDUP_REMOVED lines=20> */
.L_x_11814:
        /* <DEDUP_REMOVED lines=33> */
.L_x_11791:
[----:B------:R-:W-:Y:S01]  /*3360*/  MOV R26, R14 ;  /* 0x0000000e001a7202 */ /* 0x000fe20000000f00 */
[----:B------:R-:W-:Y:S01]  /*3370*/  IMAD.MOV.U32 R11, RZ, RZ, R13 ;  /* 0x000000ffff0b7224 */ /* 0x000fe200078e000d */
[----:B------:R-:W-:Y:S01]  /*3380*/  MOV R10, R34 ;  /* 0x00000022000a7202 */ /* 0x000fe20000000f00 */
[----:B------:R-:W-:Y:S01]  /*3390*/  IMAD.MOV.U32 R9, RZ, RZ, R35 ;  /* 0x000000ffff097224 */ /* 0x000fe200078e0023 */
[----:B------:R-:W-:-:S07]  /*33a0*/  MOV R8, 0x33c0 ;  /* 0x000033c000087802 */ /* 0x000fce0000000f00 */
[----:B-123--:R-:W-:Y:S05]  /*33b0*/  CALL.REL.NOINC `($__internal_238_$__cuda_sm20_div_s64) ;  /* 0x0000003400d07944 */ /* 0x00efea0003c00000 */
        /* <DEDUP_REMOVED lines=10> */
.L_x_11792:
[----:B------:R-:W-:Y:S05]  /*3460*/  BSYNC.RECONVERGENT B1 ;  /* 0x0000000000017941 */ /* 0x000fea0003800200 */
.L_x_11790:
        /* <DEDUP_REMOVED lines=37> */
.L_x_11794:
[----:B------:R-:W-:Y:S01]  /*36c0*/  IMAD.MOV.U32 R26, RZ, RZ, R34 ;  /* 0x000000ffff1a7224 */ /* 0x000fe200078e0022 */
[----:B------:R-:W-:Y:S01]  /*36d0*/  MOV R11, R35 ;  /* 0x00000023000b7202 */ /* 0x000fe20000000f00 */
[----:B------:R-:W-:Y:S01]  /*36e0*/  IMAD.MOV.U32 R10, RZ, RZ, R36 ;  /* 0x000000ffff0a7224 */ /* 0x000fe200078e0024 */
[----:B------:R-:W-:Y:S02]  /*36f0*/  MOV R9, R37 ;  /* 0x0000002500097202 */ /* 0x000fe40000000f00 */
[----:B------:R-:W-:-:S07]  /*3700*/  MOV R8, 0x3720 ;  /* 0x0000372000087802 */ /* 0x000fce0000000f00 */
[----:B-1----:R-:W-:Y:S05]  /*3710*/  CALL.REL.NOINC `($__internal_238_$__cuda_sm20_div_s64) ;  /* 0x0000003000f87944 */ /* 0x002fea0003c00000 */
        /* <DEDUP_REMOVED lines=11> */
.L_x_11795:
[----:B------:R-:W-:Y:S05]  /*37d0*/  BSYNC.RECONVERGENT B1 ;  /* 0x0000000000017941 */ /* 0x000fea0003800200 */
.L_x_11793:
        /* <DEDUP_REMOVED lines=38> */
.L_x_11797:
[----:B------:R-:W-:Y:S01]  /*3a40*/  MOV R26, R34 ;  /* 0x00000022001a7202 */ /* 0x000fe20000000f00 */
[----:B------:R-:W-:Y:S01]  /*3a50*/  IMAD.MOV.U32 R11, RZ, RZ, R35 ;  /* 0x000000ffff0b7224 */ /* 0x000fe200078e0023 */
[----:B------:R-:W-:Y:S01]  /*3a60*/  MOV R10, R36 ;  /* 0x00000024000a7202 */ /* 0x000fe20000000f00 */
[----:B------:R-:W-:Y:S01]  /*3a70*/  IMAD.MOV.U32 R9, RZ, RZ, R37 ;  /* 0x000000ffff097224 */ /* 0x000fe200078e0025 */
[----:B------:R-:W-:-:S07]  /*3a80*/  MOV R8, 0x3aa0 ;  /* 0x00003aa000087802 */ /* 0x000fce0000000f00 */
[----:B-1----:R-:W-:Y:S05]  /*3a90*/  CALL.REL.NOINC `($__internal_238_$__cuda_sm20_div_s64) ;  /* 0x0000003000187944 */ /* 0x002fea0003c00000 */
        /* <DEDUP_REMOVED lines=11> */
.L_x_11798:
[----:B------:R-:W-:Y:S05]  /*3b50*/  BSYNC.RECONVERGENT B1 ;  /* 0x0000000000017941 */ /* 0x000fea0003800200 */
.L_x_11796:
        /* <DEDUP_REMOVED lines=37> */
.L_x_11800:
        /* <DEDUP_REMOVED lines=17> */
.L_x_11801:
[----:B------:R-:W-:Y:S05]  /*3ec0*/  BSYNC.RECONVERGENT B1 ;  /* 0x0000000000017941 */ /* 0x000fea0003800200 */
.L_x_11799:
        /* <DEDUP_REMOVED lines=38> */
.L_x_11803:
        /* <DEDUP_REMOVED lines=17> */
.L_x_11804:
[----:B------:R-:W-:Y:S05]  /*4240*/  BSYNC.RECONVERGENT B1 ;  /* 0x0000000000017941 */ /* 0x000fea0003800200 */
.L_x_11802:
        /* <DEDUP_REMOVED lines=38> */
.L_x_11806:
        /* <DEDUP_REMOVED lines=17> */
.L_x_11807:
[----:B------:R-:W-:Y:S05]  /*45c0*/  BSYNC.RECONVERGENT B1 ;  /* 0x0000000000017941 */ /* 0x000fea0003800200 */
.L_x_11805:
        /* <DEDUP_REMOVED lines=37> */
.L_x_11809:
        /* <DEDUP_REMOVED lines=17> */
.L_x_11810:
[----:B------:R-:W-:Y:S05]  /*4930*/  BSYNC.RECONVERGENT B1 ;  /* 0x0000000000017941 */ /* 0x000fea0003800200 */
.L_x_11808:
        /* <DEDUP_REMOVED lines=37> */
.L_x_11812:
        /* <DEDUP_REMOVED lines=17> */
.L_x_11813:
[----:B------:R-:W-:Y:S05]  /*4ca0*/  BSYNC.RECONVERGENT B1 ;  /* 0x0000000000017941 */ /* 0x000fea0003800200 */
.L_x_11811:
        /* <DEDUP_REMOVED lines=12> */
.L_x_11789:
        /* <DEDUP_REMOVED lines=37> */
.L_x_11817:
        /* <DEDUP_REMOVED lines=16> */
.L_x_11818:
[----:B------:R-:W-:Y:S05]  /*50c0*/  BSYNC.RECONVERGENT B1 ;  /* 0x0000000000017941 */ /* 0x000fea0003800200 */
.L_x_11816:
        /* <DEDUP_REMOVED lines=38> */
.L_x_11820:
        /* <DEDUP_REMOVED lines=17> */
.L_x_11821:
[----:B------:R-:W-:Y:S05]  /*5440*/  BSYNC.RECONVERGENT B1 ;  /* 0x0000000000017941 */ /* 0x000fea0003800200 */
.L_x_11819:
        /* <DEDUP_REMOVED lines=40> */
.L_x_11823:
        /* <DEDUP_REMOVED lines=17> */
.L_x_11824:
[----:B------:R-:W-:Y:S05]  /*57e0*/  BSYNC.RECONVERGENT B1 ;  /* 0x0000000000017941 */ /* 0x000fea0003800200 */
.L_x_11822:
        /* <DEDUP_REMOVED lines=38> */
[----:B------:R-:W-:Y:S01]  /*5a50*/  MOV R14, R9 ;  /* 0x00000009000e7202 */ /* 0x000fe20000000f00 */
[----:B------:R-:W-:Y:S06]  /*5a60*/  BRA `(.L_x_11827) ;  /* 0x0000000000447947 */ /* 0x000fec0003800000 */
.L_x_11826:
        /* <DEDUP_REMOVED lines=17> */
.L_x_11827:
[----:B------:R-:W-:Y:S05]  /*5b80*/  BSYNC.RECONVERGENT B1 ;  /* 0x0000000000017941 */ /* 0x000fea0003800200 */
.L_x_11825:
        /* <DEDUP_REMOVED lines=9> */
.L_x_11815:
        /* <DEDUP_REMOVED lines=35> */
.L_x_11830:
[----:B------:R-:W-:Y:S01]  /*5e50*/  MOV R26, R14 ;  /* 0x0000000e001a7202 */ /* 0x000fe20000000f00 */
[----:B------:R-:W-:Y:S01]  /*5e60*/  IMAD.MOV.U32 R10, RZ, RZ, R16 ;  /* 0x000000ffff0a7224 */ /* 0x000fe200078e0010 */
[----:B------:R-:W-:Y:S02]  /*5e70*/  MOV R11, R13 ;  /* 0x0000000d000b7202 */ /* 0x000fe40000000f00 */
[----:B------:R-:W-:Y:S02]  /*5e80*/  MOV R9, R17 ;  /* 0x0000001100097202 */ /* 0x000fe40000000f00 */
[----:B------:R-:W-:-:S07]  /*5e90*/  MOV R8, 0x5eb0 ;  /* 0x00005eb000087802 */ /* 0x000fce0000000f00 */
[----:B------:R-:W-:Y:S05]  /*5ea0*/  CALL.REL.NOINC `($__internal_238_$__cuda_sm20_div_s64) ;  /* 0x0000000c00147944 */ /* 0x000fea0003c00000 */
        /* <DEDUP_REMOVED lines=10> */
.L_x_11831:
[----:B------:R-:W-:Y:S05]  /*5f50*/  BSYNC.RECONVERGENT B1 ;  /* 0x0000000000017941 */ /* 0x000fea0003800200 */
.L_x_11829:
        /* <DEDUP_REMOVED lines=39> */
.L_x_11833:
        /* <DEDUP_REMOVED lines=17> */
.L_x_11834:
[----:B------:R-:W-:Y:S05]  /*62e0*/  BSYNC.RECONVERGENT B1 ;  /* 0x0000000000017941 */ /* 0x000fea0003800200 */
.L_x_11832:
        /* <DEDUP_REMOVED lines=9> */
.L_x_11828:
        /* <DEDUP_REMOVED lines=31> */
.L_x_11836:
[----:B------:R-:W-:Y:S02]  /*6570*/  MOV R15, R23 ;  /* 0x00000017000f7202 */ /* 0x000fe40000000f00 */
[----:B------:R-:W-:Y:S02]  /*6580*/  MOV R23, R13 ;  /* 0x0000000d00177202 */ /* 0x000fe40000000f00 */
[----:B------:R-:W-:-:S07]  /*6590*/  MOV R24, 0x65b0 ;  /* 0x000065b000187802 */ /* 0x000fce0000000f00 */
[----:B------:R-:W-:Y:S05]  /*65a0*/  CALL.REL.NOINC `($__internal_239_$__cuda_sm20_rem_s64) ;  /* 0x0000000800a07944 */ /* 0x000fea0003c00000 */
.L_x_11837:
[----:B------:R-:W-:Y:S05]  /*65b0*/  BSYNC.RECONVERGENT B1 ;  /* 0x0000000000017941 */ /* 0x000fea0003800200 */
.L_x_11835:
[----:B------:R-:W0:Y:S02]  /*65c0*/  LDC.64 R10, c[0x0][0x398] ;  /* 0x0000e600ff0a7b82 */ /* 0x000e240000000a00 */
[----:B0-----:R-:W-:-:S06]  /*65d0*/  IMAD.WIDE.U32 R6, R7, 0x8, R10 ;  /* 0x0000000807067825 */ /* 0x001fcc00078e000a */
[----:B------:R-:W2:Y:S02]  /*65e0*/  LDG.E.64 R6, desc[UR8][R6.64] ;  /* 0x0000000806067981 */ /* 0x000ea4000c1e1b00 */
[-C--:B--2---:R-:W-:Y:S02]  /*65f0*/  IMAD R3, R7, R8.reuse, RZ ;  /* 0x0000000807037224 */ /* 0x084fe400078e02ff */
[----:B------:R-:W-:-:S04]  /*6600*/  IMAD.WIDE.U32 R4, R6, R8, R4 ;  /* 0x0000000806047225 */ /* 0x000fc800078e0004 */
[----:B------:R-:W-:-:S04]  /*6610*/  IMAD R3, R6, R9, R3 ;  /* 0x0000000906037224 */ /* 0x000fc800078e0203 */
[----:B------:R-:W-:-:S07]  /*6620*/  IMAD.IADD R5, R5, 0x1, R3 ;  /* 0x0000000105057824 */ /* 0x000fce00078e0203 */
.L_x_11788:
[----:B------:R-:W0:Y:S02]  /*6630*/  LDCU.64 UR12, c[0x0][0x388] ;  /* 0x00007100ff0c77ac */ /* 0x000e240008000a00 */
[----:B0-----:R-:W-:-:S04]  /*6640*/  LEA R6, P0, R4, UR12, 0x2 ;  /* 0x0000000c04067c11 */ /* 0x001fc8000f8010ff */
[----:B------:R-:W-:-:S05]  /*6650*/  LEA.HI.X R7, R4, UR13, R5, 0x2, P0 ;  /* 0x0000000d04077c11 */ /* 0x000fca00080f1405 */
[----:B------:R-:W2:Y:S02]  /*6660*/  LDG.E R6, desc[UR8][R6.64] ;  /* 0x0000000806067981 */ /* 0x000ea4000c1e1900 */
[----:B--2---:R-:W-:-:S04]  /*6670*/  FSETP.NEU.AND P0, PT, R6, RZ, PT ;  /* 0x000000ff0600720b */ /* 0x004fc80003f0d000 */
[----:B------:R-:W-:-:S05]  /*6680*/  SEL R3, RZ, 0x1, !P0 ;  /* 0x00000001ff037807 */ /* 0x000fca0004000000 */
[----:B------:R0:W-:Y:S04]  /*6690*/  STS.U8 [R0+UR4], R3 ;  /* 0x0000000300007988 */ /* 0x0001e80008000004 */
.L_x_11787:
[----:B------:R-:W-:Y:S05]  /*66a0*/  BSYNC.RECONVERGENT B0 ;  /* 0x0000000000007941 */ /* 0x000fea0003800200 */
.L_x_11737:
[----:B------:R-:W-:Y:S01]  /*66b0*/  BAR.SYNC.DEFER_BLOCKING 0x0 ;  /* 0x0000000000007b1d */ /* 0x000fe20000010000 */
[----:B------:R-:W-:-:S09]  /*66c0*/  UISETP.GE.U32.AND UP0, UPT, UR5, 0x42, UPT ;  /* 0x000000420500788c */ /* 0x000fd2000bf06070 */
[----:B------:R-:W-:Y:S05]  /*66d0*/  BRA.U !UP0, `(.L_x_11838) ;  /* 0x00000001083c7547 */ /* 0x000fea000b800000 */
.L_x_11841:
        /* <DEDUP_REMOVED lines=10> */
.L_x_11840:
[----:B------:R-:W-:Y:S05]  /*6780*/  BSYNC.RECONVERGENT B0 ;  /* 0x0000000000007941 */ /* 0x000fea0003800200 */
.L_x_11839:
[----:B------:R-:W-:Y:S01]  /*6790*/  BAR.SYNC.DEFER_BLOCKING 0x0 ;  /* 0x0000000000007b1d */ /* 0x000fe20000010000 */
[----:B------:R-:W-:-:S05]  /*67a0*/  UISETP.GT.U32.AND UP0, UPT, UR5, 0x83, UPT ;  /* 0x000000830500788c */ /* 0x000fca000bf04070 */
[----:B------:R-:W-:-:S04]  /*67b0*/  UMOV UR5, UR6 ;  /* 0x0000000600057c82 */ /* 0x000fc80008000000 */
[----:B------:R-:W-:Y:S05]  /*67c0*/  BRA.U UP0, `(.L_x_11841) ;  /* 0xfffffffd00c47547 */ /* 0x000fea000b83ffff */
.L_x_11838:
        /* <DEDUP_REMOVED lines=51> */
        .weak           $__internal_238_$__cuda_sm20_div_s64
        .type           $__internal_238_$__cuda_sm20_div_s64,@function
        .size           $__internal_238_$__cuda_sm20_div_s64,($__internal_239_$__cuda_sm20_rem_s64 - $__internal_238_$__cuda_sm20_div_s64)
$__internal_238_$__cuda_sm20_div_s64:
        /* <DEDUP_REMOVED lines=82> */
[----:B------:R-:W-:Y:S06]  /*7020*/  RET.REL.NODEC R8 `(uncontiguous_any_f32) ;  /* 0xffffff8c08f47950 */ /* 0x000fec0003c3ffff */
        .weak           $__internal_239_$__cuda_sm20_rem_s64
        .type           $__internal_239_$__cuda_sm20_rem_s64,@function
        .size           $__internal_239_$__cuda_sm20_rem_s64,(.L_x_30555 - $__internal_239_$__cuda_sm20_rem_s64)
$__internal_239_$__cuda_sm20_rem_s64:
        /* <DEDUP_REMOVED lines=76> */
[----:B------:R-:W-:Y:S06]  /*74f0*/  RET.REL.NODEC R24 `(uncontiguous_any_f32) ;  /* 0xffffff8818c07950 */ /* 0x000fec0003c3ffff */
.L_x_11842:
        /* <DEDUP_REMOVED lines=16> */
.L_x_30555:


//--------------------- .text.contiguous_cumulate_any_f32 --------------------------
	.section	.text.contiguous_cumulate_any_f32,"ax",@progbits
	.align	128
        .global         contiguous_cumulate_any_f32
        .type           contiguous_cumulate_any_f32,@function
        .size           contiguous_cumulate_any_f32,(.L_x_31190 - contiguous_cumulate_any_f32)
        .other          contiguous_cumulate_any_f32,@"STO_CUDA_ENTRY STV_DEFAULT"
contiguous_cumulate_any_f32:
.text.contiguous_cumulate_any_f32:
        /* <DEDUP_REMOVED lines=31> */
.L_x_11846:
[----:B------:R-:W-:Y:S05]  /*01f0*/  BSYNC.RECONVERGENT B1 ;  /* 0x0000000000017941 */ /* 0x000fea0003800200 */
.L_x_11845:
[----:B------:R-:W-:-:S05]  /*0200*/  SEL R3, RZ, 0x1, !P0 ;  /* 0x00000001ff037807 */ /* 0x000fca0004000000 */
[----:B------:R0:W-:Y:S01]  /*0210*/  STS.U8 [R0+UR4], R3 ;  /* 0x0000000300007988 */ /* 0x0001e20008000004 */
[----:B------:R-:W-:Y:S05]  /*0220*/  BRA `(.L_x_11847) ;  /* 0x0000000000207947 */ /* 0x000fea0003800000 */
.L_x_11844:
        /* <DEDUP_REMOVED lines=8> */
.L_x_11847:
[----:B------:R-:W-:Y:S05]  /*02b0*/  BSYNC.RECONVERGENT B0 ;  /* 0x0000000000007941 */ /* 0x000fea0003800200 */
.L_x_11843:
[----:B------:R-:W-:Y:S01]  /*02c0*/  BAR.SYNC.DEFER_BLOCKING 0x0 ;  /* 0x0000000000007b1d */ /* 0x000fe20000010000 */
[----:B------:R-:W-:-:S09]  /*02d0*/  UISETP.GE.U32.AND UP0, UPT, UR5, 0x42, UPT ;  /* 0x000000420500788c */ /* 0x000fd2000bf06070 */
[----:B------:R-:W-:Y:S05]  /*02e0*/  BRA.U !UP0, `(.L_x_11848) ;  /* 0x00000001083c7547 */ /* 0x000fea000b800000 */
.L_x_11851:
        /* <DEDUP_REMOVED lines=10> */
.L_x_11850:
[----:B------:R-:W-:Y:S05]  /*0390*/  BSYNC.RECONVERGENT B0 ;  /* 0x0000000000007941 */ /* 0x000fea0003800200 */
.L_x_11849:
[----:B------:R-:W-:Y:S01]  /*03a0*/  BAR.SYNC.DEFER_BLOCKING 0x0 ;  /* 0x0000000000007b1d */ /* 0x000fe20000010000 */
[----:B------:R-:W-:-:S05]  /*03b0*/  UISETP.GT.U32.AND UP0, UPT, UR5, 0x83, UPT ;  /* 0x000000830500788c */ /* 0x000fca000bf04070 */
[----:B------:R-:W-:-:S04]  /*03c0*/  UMOV UR5, UR6 ;  /* 0x0000000600057c82 */ /* 0x000fc80008000000 */
[----:B------:R-:W-:Y:S05]  /*03d0*/  BRA.U UP0, `(.L_x_11851) ;  /* 0xfffffffd00c47547 */ /* 0x000fea000b83ffff */
.L_x_11848:
        /* <DEDUP_REMOVED lines=51> */
.L_x_11852:
        /* <DEDUP_REMOVED lines=15> */
.L_x_31190:


//--------------------- .text.contiguous_any_f32  --------------------------
	.section	.text.contiguous_any_f32,"ax",@progbits
	.align	128
        .global         contiguous_any_f32
        .type           contiguous_any_f32,@function
        .size           contiguous_any_f32,(.L_x_31191 - contiguous_any_f32)
        .other          contiguous_any_f32,@"STO_CUDA_ENTRY STV_DEFAULT"
contiguous_any_f32:
.text.contiguous_any_f32:
        /* <DEDUP_REMOVED lines=25> */
[----:B------:R-:W-:Y:S05]  /*0190*/  @P1 BRA `(.L_x_11856) ;  /* 0x0000000000141947 */ /* 0x000fea0003800000 */
[----:B------:R-:W0:Y:S02]  /*01a0*/  LDCU.64 UR12, c[0x0][0x388] ;  /* 0x00007100ff0c77ac */ /* 0x000e240008000a00 */
[----:B0-----:R-:W-:-:S04]  /*01b0*/  LEA R2, P0, R6, UR12, 0x2 ;  /* 0x0000000c06027c11 */ /* 0x001fc8000f8010ff */
[----:B------:R-:W-:-:S05]  /*01c0*/  LEA.HI.X R3, R6, UR13, RZ, 0x2, P0 ;  /* 0x0000000d06037c11 */ /* 0x000fca00080f14ff */
[----:B------:R-:W2:Y:S02]  /*01d0*/  LDG.E R2, desc[UR8][R2.64] ;  /* 0x0000000802027981 */ /* 0x000ea4000c1e1900 */
[----:B--2---:R-:W-:-:S13]  /*01e0*/  FSETP.NEU.AND P0, PT, R2, RZ, PT ;  /* 0x000000ff0200720b */ /* 0x004fda0003f0d000 */
.L_x_11856:
[----:B------:R-:W-:Y:S05]  /*01f0*/  BSYNC.RECONVERGENT B1 ;  /* 0x0000000000017941 */ /* 0x000fea0003800200 */
.L_x_11855:
[----:B------:R-:W-:-:S05]  /*0200*/  SEL R3, RZ, 0x1, !P0 ;  /* 0x00000001ff037807 */ /* 0x000fca0004000000 */
[----:B------:R0:W-:Y:S01]  /*0210*/  STS.U8 [R0+UR4], R3 ;  /* 0x0000000300007988 */ /* 0x0001e20008000004 */
[----:B------:R-:W-:Y:S05]  /*0220*/  BRA `(.L_x_11857) ;  /* 0x0000000000287947 */ /* 0x000fea0003800000 */
.L_x_11854:
        /* <DEDUP_REMOVED lines=10> */
.L_x_11857:
[----:B------:R-:W-:Y:S05]  /*02d0*/  BSYNC.RECONVERGENT B0 ;  /* 0x0000000000007941 */ /* 0x000fea0003800200 */
.L_x_11853:
[----:B------:R-:W-:Y:S01]  /*02e0*/  BAR.SYNC.DEFER_BLOCKING 0x0 ;  /* 0x0000000000007b1d */ /* 0x000fe20000010000 */
[----:B------:R-:W-:-:S09]  /*02f0*/  UISETP.GE.U32.AND UP0, UPT, UR5, 0x42, UPT ;  /* 0x000000420500788c */ /* 0x000fd2000bf06070 */
[----:B------:R-:W-:Y:S05]  /*0300*/  BRA.U !UP0, `(.L_x_11858) ;  /* 0x00000001083c7547 */ /* 0x000fea000b800000 */
.L_x_11861:
        /* <DEDUP_REMOVED lines=10> */
.L_x_11860:
[----:B------:R-:W-:Y:S05]  /*03b0*/  BSYNC.RECONVERGENT B0 ;  /* 0x0000000000007941 */ /* 0x000fea0003800200 */
.L_x_11859:
[----:B------:R-:W-:Y:S01]  /*03c0*/  BAR.SYNC.DEFER_BLOCKING 0x0 ;  /* 0x0000000000007b1d */ /* 0x000fe20000010000 */
[----:B------:R-:W-:-:S05]  /*03d0*/  UISETP.GT.U32.AND UP0, UPT, UR5, 0x83, UPT ;  /* 0x000000830500788c */ /* 0x000fca000bf04070 */
[----:B------:R-:W-:-:S04]  /*03e0*/  UMOV UR5, UR6 ;  /* 0x0000000600057c82 */ /* 0x000fc80008000000 */
[----:B------:R-:W-:Y:S05]  /*03f0*/  BRA.U UP0, `(.L_x_11861) ;  /* 0xfffffffd00c47547 */ /* 0x000fea000b83ffff */
.L_x_11858:
        /* <DEDUP_REMOVED lines=51> */
.L_x_11862:
        /* <DEDUP_REMOVED lines=13> */
.L_x_31191:


//--------------------- .text.contiguous_any33_u64 --------------------------
	.section	.text.contiguous_any33_u64,"ax",@progbits
	.align	128
        .global         contiguous_any33_u64
        .type           contiguous_any33_u64,@function
        .size           contiguous_any33_u64,(.L_x_31192 - contiguous_any33_u64)
        .other          contiguous_any33_u64,@"STO_CUDA_ENTRY STV_DEFAULT"
contiguous_any33_u64:
.text.contiguous_any33_u64:
        /* <DEDUP_REMOVED lines=47> */
.L_x_11867:
        /* <DEDUP_REMOVED lines=36> */
.L_x_11866:
[----:B------:R-:W-:Y:S05]  /*0530*/  BSYNC.RECONVERGENT B0 ;  /* 0x0000000000007941 */ /* 0x000fea0003800200 */
.L_x_11865:
[----:B------:R-:W-:Y:S01]  /*0540*/  UIADD3 UR4, UPT, UPT, UR4, 0x8, URZ ;  /* 0x0000000804047890 */ /* 0x000fe2000fffe0ff */
[----:B------:R-:W-:Y:S01]  /*0550*/  SEL R5, RZ, 0x1, !P0 ;  /* 0x00000001ff057807 */ /* 0x000fe20004000000 */
[----:B------:R-:W-:Y:S01]  /*0560*/  IMAD R10, R3, 0x8, R10 ;  /* 0x00000008030a7824 */ /* 0x000fe200078e020a */
[----:B------:R-:W-:Y:S09]  /*0570*/  @P1 BRA `(.L_x_11867) ;  /* 0xfffffffc005c1947 */ /* 0x000ff2000383ffff */
[----:B------:R-:W-:-:S12]  /*0580*/  UIADD3 UR4, UPT, UPT, UR4, 0x1, URZ ;  /* 0x0000000104047890 */ /* 0x000fd8000fffe0ff */
.L_x_11864:
        /* <DEDUP_REMOVED lines=23> */
.L_x_11871:
[----:B------:R-:W-:Y:S05]  /*0700*/  BSYNC.RECONVERGENT B0 ;  /* 0x0000000000007941 */ /* 0x000fea0003800200 */
.L_x_11870:
[----:B------:R-:W-:Y:S01]  /*0710*/  SEL R5, RZ, 0x1, !P0 ;  /* 0x00000001ff057807 */ /* 0x000fe20004000000 */
[----:B------:R-:W-:-:S12]  /*0720*/  UIADD3 UR4, UPT, UPT, UR4, 0x4, URZ ;  /* 0x0000000404047890 */ /* 0x000fd8000fffe0ff */
.L_x_11869:
        /* <DEDUP_REMOVED lines=14> */
.L_x_11874:
[----:B------:R-:W-:Y:S05]  /*0810*/  BSYNC.RECONVERGENT B0 ;  /* 0x0000000000007941 */ /* 0x000fea0003800200 */
.L_x_11873:
[----:B------:R-:W-:Y:S01]  /*0820*/  SEL R5, RZ, 0x1, !P0 ;  /* 0x00000001ff057807 */ /* 0x000fe20004000000 */
[----:B------:R-:W-:-:S12]  /*0830*/  UIADD3 UR4, UPT, UPT, UR4, 0x2, URZ ;  /* 0x0000000204047890 */ /* 0x000fd8000fffe0ff */
.L_x_11872:
        /* <DEDUP_REMOVED lines=8> */
.L_x_11868:
[----:B--2---:R1:W-:Y:S02]  /*08c0*/  STS.U8 [R0+UR5], R5 ;  /* 0x0000000500007988 */ /* 0x0043e40008000005 */
.L_x_11863:
        /* <DEDUP_REMOVED lines=9> */
.L_x_11875:
        /* <DEDUP_REMOVED lines=10> */
.L_x_31192:


//--------------------- .text.contiguous_any3_u64 --------------------------
	.section	.text.contiguous_any3_u64,"ax",@progbits
	.align	128
        .global         contiguous_any3_u64
        .type           contiguous_any3_u64,@function
        .size           contiguous_any3_u64,(.L_x_30557 - contiguous_any3_u64)
        .other          contiguous_any3_u64,@"STO_CUDA_ENTRY STV_DEFAULT"
contiguous_any3_u64:
.text.contiguous_any3_u64:
        /* <DEDUP_REMOVED lines=42> */
.L_x_11894:
        /* <DEDUP_REMOVED lines=27> */
.L_x_11878:
[----:B------:R-:W-:Y:S01]  /*0450*/  MOV R27, R32 ;  /* 0x00000020001b7202 */ /* 0x000fe20000000f00 */
[----:B------:R-:W-:Y:S01]  /*0460*/  IMAD.MOV.U32 R2, RZ, RZ, R34 ;  /* 0x000000ffff027224 */ /* 0x000fe200078e0022 */
[----:B------:R-:W-:Y:S02]  /*0470*/  MOV R0, R35 ;  /* 0x0000002300007202 */ /* 0x000fe40000000f00 */
[----:B------:R-:W-:-:S07]  /*0480*/  MOV R9, 0x4a0 ;  /* 0x000004a000097802 */ /* 0x000fce0000000f00 */
[----:B012-4-:R-:W-:Y:S05]  /*0490*/  CALL.REL.NOINC `($__internal_240_$__cuda_sm20_div_s64) ;  /* 0x0000003400207944 */ /* 0x017fea0003c00000 */
        /* <DEDUP_REMOVED lines=8> */
.L_x_11879:
        /* <DEDUP_REMOVED lines=33> */
.L_x_11880:
[----:B------:R-:W-:Y:S01]  /*0730*/  MOV R27, R31 ;  /* 0x0000001f001b7202 */ /* 0x000fe20000000f00 */
[----:B------:R-:W-:Y:S01]  /*0740*/  IMAD.MOV.U32 R2, RZ, RZ, R34 ;  /* 0x000000ffff027224 */ /* 0x000fe200078e0022 */
[----:B------:R-:W-:Y:S02]  /*0750*/  MOV R0, R35 ;  /* 0x0000002300007202 */ /* 0x000fe40000000f00 */
[----:B------:R-:W-:-:S07]  /*0760*/  MOV R9, 0x780 ;  /* 0x0000078000097802 */ /* 0x000fce0000000f00 */
[----:B0---4-:R-:W-:Y:S05]  /*0770*/  CALL.REL.NOINC `($__internal_240_$__cuda_sm20_div_s64) ;  /* 0x0000003000687944 */ /* 0x011fea0003c00000 */
        /* <DEDUP_REMOVED lines=9> */
.L_x_11881:
        /* <DEDUP_REMOVED lines=35> */
.L_x_11882:
[----:B------:R-:W-:Y:S01]  /*0a40*/  IMAD.MOV.U32 R27, RZ, RZ, R29 ;  /* 0x000000ffff1b7224 */ /* 0x000fe200078e001d */
[----:B------:R-:W-:Y:S01]  /*0a50*/  MOV R2, R32 ;  /* 0x0000002000027202 */ /* 0x000fe20000000f00 */
[----:B------:R-:W-:Y:S01]  /*0a60*/  IMAD.MOV.U32 R0, RZ, RZ, R33 ;  /* 0x000000ffff007224 */ /* 0x000fe200078e0021 */
[----:B------:R-:W-:-:S07]  /*0a70*/  MOV R9, 0xa90 ;  /* 0x00000a9000097802 */ /* 0x000fce0000000f00 */
[----:B0---4-:R-:W-:Y:S05]  /*0a80*/  CALL.REL.NOINC `($__internal_240_$__cuda_sm20_div_s64) ;  /* 0x0000002c00a47944 */ /* 0x011fea0003c00000 */
        /* <DEDUP_REMOVED lines=9> */
.L_x_11883:
        /* <DEDUP_REMOVED lines=33> */
.L_x_11884:
[----:B------:R-:W-:Y:S01]  /*0d30*/  MOV R27, R28 ;  /* 0x0000001c001b7202 */ /* 0x000fe20000000f00 */
[----:B------:R-:W-:Y:S01]  /*0d40*/  IMAD.MOV.U32 R2, RZ, RZ, R32 ;  /* 0x000000ffff027224 */ /* 0x000fe200078e0020 */
[----:B------:R-:W-:Y:S02]  /*0d50*/  MOV R0, R33 ;  /* 0x0000002100007202 */ /* 0x000fe40000000f00 */
[----:B------:R-:W-:-:S07]  /*0d60*/  MOV R9, 0xd80 ;  /* 0x00000d8000097802 */ /* 0x000fce0000000f00 */
[----:B0---4-:R-:W-:Y:S05]  /*0d70*/  CALL.REL.NOINC `($__internal_240_$__cuda_sm20_div_s64) ;  /* 0x0000002800e87944 */ /* 0x011fea0003c00000 */
        /* <DEDUP_REMOVED lines=8> */
.L_x_11885:
        /* <DEDUP_REMOVED lines=34> */
.L_x_11886:
        /* <DEDUP_REMOVED lines=14> */
.L_x_11887:
        /* <DEDUP_REMOVED lines=34> */
.L_x_11888:
        /* <DEDUP_REMOVED lines=14> */
.L_x_11889:
        /* <DEDUP_REMOVED lines=34> */
.L_x_11890:
        /* <DEDUP_REMOVED lines=14> */
.L_x_11891:
        /* <DEDUP_REMOVED lines=34> */
.L_x_11892:
        /* <DEDUP_REMOVED lines=14> */
.L_x_11893:
        /* <DEDUP_REMOVED lines=14> */
.L_x_11877:
        /* <DEDUP_REMOVED lines=33> */
.L_x_11896:
[----:B------:R-:W-:Y:S01]  /*1cf0*/  MOV R27, R32 ;  /* 0x00000020001b7202 */ /* 0x000fe20000000f00 */
[----:B------:R-:W-:Y:S01]  /*1d00*/  IMAD.MOV.U32 R2, RZ, RZ, R16 ;  /* 0x000000ffff027224 */ /* 0x000fe200078e0010 */
[----:B------:R-:W-:Y:S02]  /*1d10*/  MOV R0, R17 ;  /* 0x0000001100007202 */ /* 0x000fe40000000f00 */
[----:B------:R-:W-:-:S07]  /*1d20*/  MOV R9, 0x1d40 ;  /* 0x00001d4000097802 */ /* 0x000fce0000000f00 */
[----:B0-----:R-:W-:Y:S05]  /*1d30*/  CALL.REL.NOINC `($__internal_240_$__cuda_sm20_div_s64) ;  /* 0x0000001800f87944 */ /* 0x001fea0003c00000 */
        /* <DEDUP_REMOVED lines=8> */
.L_x_11897:
        /* <DEDUP_REMOVED lines=35> */
.L_x_11898:
[----:B------:R-:W-:Y:S01]  /*1ff0*/  MOV R27, R17 ;  /* 0x00000011001b7202 */ /* 0x000fe20000000f00 */
[----:B------:R-:W-:Y:S01]  /*2000*/  IMAD.MOV.U32 R2, RZ, RZ, R18 ;  /* 0x000000ffff027224 */ /* 0x000fe200078e0012 */
[----:B------:R-:W-:Y:S02]  /*2010*/  MOV R0, R19 ;  /* 0x0000001300007202 */ /* 0x000fe40000000f00 */
[----:B------:R-:W-:-:S07]  /*2020*/  MOV R9, 0x2040 ;  /* 0x0000204000097802 */ /* 0x000fce0000000f00 */
[----:B0-----:R-:W-:Y:S05]  /*2030*/  CALL.REL.NOINC `($__internal_240_$__cuda_sm20_div_s64) ;  /* 0x0000001800387944 */ /* 0x001fea0003c00000 */
        /* <DEDUP_REMOVED lines=9> */
.L_x_11899:
        /* <DEDUP_REMOVED lines=36> */
.L_x_11900:
[----:B------:R-:W-:Y:S01]  /*2310*/  MOV R27, R19 ;  /* 0x00000013001b7202 */ /* 0x000fe20000000f00 */
[----:B------:R-:W-:Y:S01]  /*2320*/  IMAD.MOV.U32 R2, RZ, RZ, R28 ;  /* 0x000000ffff027224 */ /* 0x000fe200078e001c */
[----:B------:R-:W-:Y:S02]  /*2330*/  MOV R0, R29 ;  /* 0x0000001d00007202 */ /* 0x000fe40000000f00 */
[----:B------:R-:W-:-:S07]  /*2340*/  MOV R9, 0x2360 ;  /* 0x0000236000097802 */ /* 0x000fce0000000f00 */
[----:B0-----:R-:W-:Y:S05]  /*2350*/  CALL.REL.NOINC `($__internal_240_$__cuda_sm20_div_s64) ;  /* 0x0000001400707944 */ /* 0x001fea0003c00000 */
        /* <DEDUP_REMOVED lines=9> */
.L_x_11901:
        /* <DEDUP_REMOVED lines=37> */
.L_x_11902:
[----:B------:R-:W-:Y:S01]  /*2640*/  IMAD.MOV.U32 R27, RZ, RZ, R18 ;  /* 0x000000ffff1b7224 */ /* 0x000fe200078e0012 */
[----:B------:R-:W-:Y:S01]  /*2650*/  MOV R2, R28 ;  /* 0x0000001c00027202 */ /* 0x000fe20000000f00 */
[----:B------:R-:W-:Y:S01]  /*2660*/  IMAD.MOV.U32 R0, RZ, RZ, R29 ;  /* 0x000000ffff007224 */ /* 0x000fe200078e001d */
[----:B------:R-:W-:-:S07]  /*2670*/  MOV R9, 0x2690 ;  /* 0x0000269000097802 */ /* 0x000fce0000000f00 */
[----:B0-----:R-:W-:Y:S05]  /*2680*/  CALL.REL.NOINC `($__internal_240_$__cuda_sm20_div_s64) ;  /* 0x0000001000a47944 */ /* 0x001fea0003c00000 */
        /* <DEDUP_REMOVED lines=8> */
.L_x_11903:
        /* <DEDUP_REMOVED lines=9> */
.L_x_11895:
        /* <DEDUP_REMOVED lines=31> */
.L_x_11905:
        /* <DEDUP_REMOVED lines=13> */
.L_x_11906:
        /* <DEDUP_REMOVED lines=35> */
.L_x_11907:
[----:B------:R-:W-:Y:S01]  /*2c90*/  MOV R27, R17 ;  /* 0x00000011001b7202 */ /* 0x000fe20000000f00 */
[----:B------:R-:W-:Y:S01]  /*2ca0*/  IMAD.MOV.U32 R2, RZ, RZ, R18 ;  /* 0x000000ffff027224 */ /* 0x000fe200078e0012 */
[----:B------:R-:W-:Y:S02]  /*2cb0*/  MOV R0, R19 ;  /* 0x0000001300007202 */ /* 0x000fe40000000f00 */
[----:B------:R-:W-:-:S07]  /*2cc0*/  MOV R9, 0x2ce0 ;  /* 0x00002ce000097802 */ /* 0x000fce0000000f00 */
[----:B0-----:R-:W-:Y:S05]  /*2cd0*/  CALL.REL.NOINC `($__internal_240_$__cuda_sm20_div_s64) ;  /* 0x0000000c00107944 */ /* 0x001fea0003c00000 */
        /* <DEDUP_REMOVED lines=9> */
.L_x_11908:
        /* <DEDUP_REMOVED lines=10> */
.L_x_11904:
        /* <DEDUP_REMOVED lines=29> */
.L_x_11909:
[----:B------:R-:W-:-:S07]  /*2fe0*/  MOV R0, 0x3000 ;  /* 0x0000300000007802 */ /* 0x000fce0000000f00 */
[----:B0-----:R-:W-:Y:S05]  /*2ff0*/  CALL.REL.NOINC `($__internal_241_$__cuda_sm20_rem_s64) ;  /* 0x0000000c00987944 */ /* 0x001fea0003c00000 */
[----:B------:R-:W-:Y:S02]  /*3000*/  MOV R10, R2 ;  /* 0x00000002000a7202 */ /* 0x000fe40000000f00 */
[----:B------:R-:W-:-:S07]  /*3010*/  MOV R11, R9 ;  /* 0x00000009000b7202 */ /* 0x000fce0000000f00 */
.L_x_11910:
[----:B------:R-:W1:Y:S02]  /*3020*/  LDC.64 R12, c[0x0][0x398] ;  /* 0x0000e600ff0c7b82 */ /* 0x000e640000000a00 */
[----:B-1----:R-:W-:-:S06]  /*3030*/  IMAD.WIDE.U32 R2, R3, 0x8, R12 ;  /* 0x0000000803027825 */ /* 0x002fcc00078e000c */
[----:B------:R-:W2:Y:S02]  /*3040*/  LDG.E.64 R2, desc[UR10][R2.64] ;  /* 0x0000000a02027981 */ /* 0x000ea4000c1e1b00 */
[-C--:B--2---:R-:W-:Y:S02]  /*3050*/  IMAD R9, R3, R10.reuse, RZ ;  /* 0x0000000a03097224 */ /* 0x084fe400078e02ff */
[----:B------:R-:W-:-:S04]  /*3060*/  IMAD.WIDE.U32 R28, R2, R10, R28 ;  /* 0x0000000a021c7225 */ /* 0x000fc800078e001c */
[----:B------:R-:W-:-:S04]  /*3070*/  IMAD R9, R2, R11, R9 ;  /* 0x0000000b02097224 */ /* 0x000fc800078e0209 */
[----:B------:R-:W-:-:S07]  /*3080*/  IMAD.IADD R29, R29, 0x1, R9 ;  /* 0x000000011d1d7824 */ /* 0x000fce00078e0209 */
.L_x_11876:
[----:B------:R-:W1:Y:S02]  /*3090*/  LDCU.64 UR12, c[0x0][0x388] ;  /* 0x00007100ff0c77ac */ /* 0x000e640008000a00 */
[----:B-1----:R-:W-:-:S04]  /*30a0*/  LEA R2, P0, R28, UR12, 0x3 ;  /* 0x0000000c1c027c11 */ /* 0x002fc8000f8018ff */
        /* <DEDUP_REMOVED lines=32> */
.L_x_11915:
        /* <DEDUP_REMOVED lines=36> */
.L_x_11914:
[----:B------:R-:W-:Y:S05]  /*34f0*/  BSYNC.RECONVERGENT B0 ;  /* 0x0000000000007941 */ /* 0x000fea0003800200 */
.L_x_11913:
[----:B------:R-:W-:Y:S01]  /*3500*/  UIADD3 UR4, UPT, UPT, UR4, 0x8, URZ ;  /* 0x0000000804047890 */ /* 0x000fe2000fffe0ff */
[----:B------:R-:W-:Y:S01]  /*3510*/  SEL R2, RZ, 0x1, !P0 ;  /* 0x00000001ff027807 */ /* 0x000fe20004000000 */
[----:B------:R-:W-:Y:S01]  /*3520*/  IMAD R9, R6, 0x8, R9 ;  /* 0x0000000806097824 */ /* 0x000fe200078e0209 */
[----:B------:R-:W-:Y:S09]  /*3530*/  @P1 BRA `(.L_x_11915) ;  /* 0xfffffffc005c1947 */ /* 0x000ff2000383ffff */
[----:B------:R-:W-:-:S12]  /*3540*/  UIADD3 UR4, UPT, UPT, UR4, 0x1, URZ ;  /* 0x0000000104047890 */ /* 0x000fd8000fffe0ff */
.L_x_11912:
        /* <DEDUP_REMOVED lines=23> */
.L_x_11919:
[----:B------:R-:W-:Y:S05]  /*36c0*/  BSYNC.RECONVERGENT B0 ;  /* 0x0000000000007941 */ /* 0x000fea0003800200 */
.L_x_11918:
[----:B------:R-:W-:Y:S01]  /*36d0*/  SEL R2, RZ, 0x1, !P0 ;  /* 0x00000001ff027807 */ /* 0x000fe20004000000 */
[----:B------:R-:W-:-:S12]  /*36e0*/  UIADD3 UR4, UPT, UPT, UR4, 0x4, URZ ;  /* 0x0000000404047890 */ /* 0x000fd8000fffe0ff */
.L_x_11917:
        /* <DEDUP_REMOVED lines=14> */
.L_x_11922:
[----:B------:R-:W-:Y:S05]  /*37d0*/  BSYNC.RECONVERGENT B0 ;  /* 0x0000000000007941 */ /* 0x000fea0003800200 */
.L_x_11921:
[----:B------:R-:W-:Y:S01]  /*37e0*/  SEL R2, RZ, 0x1, !P0 ;  /* 0x00000001ff027807 */ /* 0x000fe20004000000 */
[----:B------:R-:W-:-:S12]  /*37f0*/  UIADD3 UR4, UPT, UPT, UR4, 0x2, URZ ;  /* 0x0000000204047890 */ /* 0x000fd8000fffe0ff */
.L_x_11920:
        /* <DEDUP_REMOVED lines=8> */
.L_x_11916:
[----:B--2---:R2:W-:Y:S02]  /*3880*/  STS.U8 [R7+UR5], R2 ;  /* 0x0000000207007988 */ /* 0x0045e40008000005 */
.L_x_11911:
        /* <DEDUP_REMOVED lines=9> */
        .weak           $__internal_240_$__cuda_sm20_div_s64
        .type           $__internal_240_$__cuda_sm20_div_s64,@function
        .size           $__internal_240_$__cuda_sm20_div_s64,($__internal_241_$__cuda_sm20_rem_s64 - $__internal_240_$__cuda_sm20_div_s64)
$__internal_240_$__cuda_sm20_div_s64:
        /* <DEDUP_REMOVED lines=83> */
[----:B------:R-:W-:Y:S06]  /*3e50*/  RET.REL.NODEC R12 `(contiguous_any3_u64) ;  /* 0xffffffc00c687950 */ /* 0x000fec0003c3ffff */
        .weak           $__internal_241_$__cuda_sm20_rem_s64
        .type           $__internal_241_$__cuda_sm20_rem_s64,@function
        .size           $__internal_241_$__cuda_sm20_rem_s64,(.L_x_30557 - $__internal_241_$__cuda_sm20_rem_s64)
$__internal_241_$__cuda_sm20_rem_s64:
        /* <DEDUP_REMOVED lines=66> */
[----:B------:R-:W-:Y:S06]  /*4280*/  RET.REL.NODEC R10 `(contiguous_any3_u64) ;  /* 0xffffffbc0a5c7950 */ /* 0x000fec0003c3ffff */
.L_x_11923:
        /* <DEDUP_REMOVED lines=15> */
.L_x_30557:


//--------------------- .text.contiguous_any22_u64 --------------------------
	.section	.text.contiguous_any22_u64,"ax",@progbits
	.align	128
        .global         contiguous_any22_u64
        .type           contiguous_any22_u64,@function
        .size           contiguous_any22_u64,(.L_x_31194 - contiguous_any22_u64)
        .other          contiguous_any22_u64,@"STO_CUDA_ENTRY STV_DEFAULT"
contiguous_any22_u64:
.text.contiguous_any22_u64:
        /* <DEDUP_REMOVED lines=46> */
.L_x_11927:
[----:B------:R-:W-:Y:S05]  /*02e0*/  BSYNC.RECONVERGENT B1 ;  /* 0x0000000000017941 */ /* 0x000fea0003800200 */
.L_x_11926:
[----:B------:R-:W-:-:S05]  /*02f0*/  SEL R3, RZ, 0x1, !P0 ;  /* 0x00000001ff037807 */ /* 0x000fca0004000000 */
[----:B------:R0:W-:Y:S01]  /*0300*/  STS.U8 [R0+UR4], R3 ;  /* 0x0000000300007988 */ /* 0x0001e20008000004 */
[----:B------:R-:W-:Y:S05]  /*0310*/  BRA `(.L_x_11928) ;  /* 0x0000000000307947 */ /* 0x000fea0003800000 */
.L_x_11925:
        /* <DEDUP_REMOVED lines=12> */
.L_x_11928:
[----:B------:R-:W-:Y:S05]  /*03e0*/  BSYNC.RECONVERGENT B0 ;  /* 0x0000000000007941 */ /* 0x000fea0003800200 */
.L_x_11924:
[----:B------:R-:W-:Y:S01]  /*03f0*/  BAR.SYNC.DEFER_BLOCKING 0x0 ;  /* 0x0000000000007b1d */ /* 0x000fe20000010000 */
[----:B------:R-:W-:-:S09]  /*0400*/  UISETP.GE.U32.AND UP0, UPT, UR5, 0x42, UPT ;  /* 0x000000420500788c */ /* 0x000fd2000bf06070 */
[----:B------:R-:W-:Y:S05]  /*0410*/  BRA.U !UP0, `(.L_x_11929) ;  /* 0x00000001083c7547 */ /* 0x000fea000b800000 */
.L_x_11932:
        /* <DEDUP_REMOVED lines=10> */
.L_x_11931:
[----:B------:R-:W-:Y:S05]  /*04c0*/  BSYNC.RECONVERGENT B0 ;  /* 0x0000000000007941 */ /* 0x000fea0003800200 */
.L_x_11930:
[----:B------:R-:W-:Y:S01]  /*04d0*/  BAR.SYNC.DEFER_BLOCKING 0x0 ;  /* 0x0000000000007b1d */ /* 0x000fe20000010000 */
[----:B------:R-:W-:-:S05]  /*04e0*/  UISETP.GT.U32.AND UP0, UPT, UR5, 0x83, UPT ;  /* 0x000000830500788c */ /* 0x000fca000bf04070 */
[----:B------:R-:W-:-:S04]  /*04f0*/  UMOV UR5, UR9 ;  /* 0x0000000900057c82 */ /* 0x000fc80008000000 */
[----:B------:R-:W-:Y:S05]  /*0500*/  BRA.U UP0, `(.L_x_11932) ;  /* 0xfffffffd00c47547 */ /* 0x000fea000b83ffff */
.L_x_11929:
        /* <DEDUP_REMOVED lines=57> */
.L_x_11933:
        /* <DEDUP_REMOVED lines=14> */
.L_x_31194:


//--------------------- .text.contiguous_any2_u64 --------------------------
	.section	.text.contiguous_any2_u64,"ax",@progbits
	.align	128
        .global         contiguous_any2_u64
        .type           contiguous_any2_u64,@function
        .size           contiguous_any2_u64,(.L_x_30559 - contiguous_any2_u64)
        .other          contiguous_any2_u64,@"STO_CUDA_ENTRY STV_DEFAULT"
contiguous_any2_u64:
.text.contiguous_any2_u64:
        /* <DEDUP_REMOVED lines=57> */
.L_x_11962:
        /* <DEDUP_REMOVED lines=32> */
.L_x_11939:
[----:B------:R-:W-:Y:S01]  /*0590*/  IMAD.MOV.U32 R26, RZ, RZ, R4 ;  /* 0x000000ffff1a7224 */ /* 0x000fe200078e0004 */
[----:B------:R-:W-:Y:S01]  /*05a0*/  MOV R11, R3 ;  /* 0x00000003000b7202 */ /* 0x000fe20000000f00 */
[----:B------:R-:W-:Y:S01]  /*05b0*/  IMAD.MOV.U32 R10, RZ, RZ, R40 ;  /* 0x000000ffff0a7224 */ /* 0x000fe200078e0028 */
[----:B------:R-:W-:Y:S02]  /*05c0*/  MOV R9, R41 ;  /* 0x0000002900097202 */ /* 0x000fe40000000f00 */
[----:B------:R-:W-:-:S07]  /*05d0*/  MOV R8, 0x5f0 ;  /* 0x000005f000087802 */ /* 0x000fce0000000f00 */
[----:B-12---:R-:W-:Y:S05]  /*05e0*/  CALL.REL.NOINC `($__internal_242_$__cuda_sm20_div_s64) ;  /* 0x0000006400a87944 */ /* 0x006fea0003c00000 */
        /* <DEDUP_REMOVED lines=10> */
.L_x_11940:
[----:B------:R-:W-:Y:S05]  /*0690*/  BSYNC.RECONVERGENT B1 ;  /* 0x0000000000017941 */ /* 0x000fea0003800200 */
.L_x_11938:
        /* <DEDUP_REMOVED lines=33> */
.L_x_11942:
[----:B------:R-:W-:Y:S01]  /*08b0*/  MOV R26, R18 ;  /* 0x00000012001a7202 */ /* 0x000fe20000000f00 */
[----:B------:R-:W-:Y:S01]  /*08c0*/  IMAD.MOV.U32 R11, RZ, RZ, R19 ;  /* 0x000000ffff0b7224 */ /* 0x000fe200078e0013 */
[----:B------:R-:W-:Y:S01]  /*08d0*/  MOV R10, R40 ;  /* 0x00000028000a7202 */ /* 0x000fe20000000f00 */
[----:B------:R-:W-:Y:S01]  /*08e0*/  IMAD.MOV.U32 R9, RZ, RZ, R41 ;  /* 0x000000ffff097224 */ /* 0x000fe200078e0029 */
[----:B------:R-:W-:-:S07]  /*08f0*/  MOV R8, 0x910 ;  /* 0x0000091000087802 */ /* 0x000fce0000000f00 */
[----:B-1----:R-:W-:Y:S05]  /*0900*/  CALL.REL.NOINC `($__internal_242_$__cuda_sm20_div_s64) ;  /* 0x0000006000e07944 */ /* 0x002fea0003c00000 */
        /* <DEDUP_REMOVED lines=8> */
.L_x_11943:
[----:B------:R-:W-:Y:S05]  /*0990*/  BSYNC.RECONVERGENT B1 ;  /* 0x0000000000017941 */ /* 0x000fea0003800200 */
.L_x_11941:
        /* <DEDUP_REMOVED lines=34> */
.L_x_11945:
        /* <DEDUP_REMOVED lines=16> */
.L_x_11946:
[----:B------:R-:W-:Y:S05]  /*0cc0*/  BSYNC.RECONVERGENT B1 ;  /* 0x0000000000017941 */ /* 0x000fea0003800200 */
.L_x_11944:
        /* <DEDUP_REMOVED lines=35> */
.L_x_11948:
[----:B------:R-:W-:Y:S01]  /*0f00*/  IMAD.MOV.U32 R26, RZ, RZ, R44 ;  /* 0x000000ffff1a7224 */ /* 0x000fe200078e002c */
[----:B------:R-:W-:Y:S01]  /*0f10*/  MOV R11, R45 ;  /* 0x0000002d000b7202 */ /* 0x000fe20000000f00 */
[----:B------:R-:W-:Y:S01]  /*0f20*/  IMAD.MOV.U32 R10, RZ, RZ, R42 ;  /* 0x000000ffff0a7224 */ /* 0x000fe200078e002a */
[----:B------:R-:W-:Y:S02]  /*0f30*/  MOV R9, R43 ;  /* 0x0000002b00097202 */ /* 0x000fe40000000f00 */
[----:B------:R-:W-:-:S07]  /*0f40*/  MOV R8, 0xf60 ;  /* 0x00000f6000087802 */ /* 0x000fce0000000f00 */
[----:B-1----:R-:W-:Y:S05]  /*0f50*/  CALL.REL.NOINC `($__internal_242_$__cuda_sm20_div_s64) ;  /* 0x0000005c004c7944 */ /* 0x002fea0003c00000 */
        /* <DEDUP_REMOVED lines=11> */
.L_x_11949:
[----:B------:R-:W-:Y:S05]  /*1010*/  BSYNC.RECONVERGENT B1 ;  /* 0x0000000000017941 */ /* 0x000fea0003800200 */
.L_x_11947:
        /* <DEDUP_REMOVED lines=37> */
.L_x_11951:
[----:B------:R-:W-:Y:S01]  /*1270*/  IMAD.MOV.U32 R26, RZ, RZ, R38 ;  /* 0x000000ffff1a7224 */ /* 0x000fe200078e0026 */
[----:B------:R-:W-:Y:S01]  /*1280*/  MOV R11, R39 ;  /* 0x00000027000b7202 */ /* 0x000fe20000000f00 */
[----:B------:R-:W-:Y:S01]  /*1290*/  IMAD.MOV.U32 R10, RZ, RZ, R20 ;  /* 0x000000ffff0a7224 */ /* 0x000fe200078e0014 */
[----:B------:R-:W-:Y:S02]  /*12a0*/  MOV R9, R21 ;  /* 0x0000001500097202 */ /* 0x000fe40000000f00 */
[----:B------:R-:W-:-:S07]  /*12b0*/  MOV R8, 0x12d0 ;  /* 0x000012d000087802 */ /* 0x000fce0000000f00 */
[----:B-1----:R-:W-:Y:S05]  /*12c0*/  CALL.REL.NOINC `($__internal_242_$__cuda_sm20_div_s64) ;  /* 0x0000005800707944 */ /* 0x002fea0003c00000 */
        /* <DEDUP_REMOVED lines=10> */
.L_x_11952:
[----:B------:R-:W-:Y:S05]  /*1370*/  BSYNC.RECONVERGENT B1 ;  /* 0x0000000000017941 */ /* 0x000fea0003800200 */
.L_x_11950:
        /* <DEDUP_REMOVED lines=34> */
.L_x_11954:
[----:B------:R-:W-:Y:S01]  /*15a0*/  IMAD.MOV.U32 R26, RZ, RZ, R42 ;  /* 0x000000ffff1a7224 */ /* 0x000fe200078e002a */
[----:B------:R-:W-:Y:S01]  /*15b0*/  MOV R11, R43 ;  /* 0x0000002b000b7202 */ /* 0x000fe20000000f00 */
[----:B------:R-:W-:Y:S01]  /*15c0*/  IMAD.MOV.U32 R10, RZ, RZ, R20 ;  /* 0x000000ffff0a7224 */ /* 0x000fe200078e0014 */
[----:B------:R-:W-:Y:S02]  /*15d0*/  MOV R9, R21 ;  /* 0x0000001500097202 */ /* 0x000fe40000000f00 */
[----:B------:R-:W-:-:S07]  /*15e0*/  MOV R8, 0x1600 ;  /* 0x0000160000087802 */ /* 0x000fce0000000f00 */
[----:B-1----:R-:W-:Y:S05]  /*15f0*/  CALL.REL.NOINC `($__internal_242_$__cuda_sm20_div_s64) ;  /* 0x0000005400a47944 */ /* 0x002fea0003c00000 */
        /* <DEDUP_REMOVED lines=11> */
.L_x_11955:
[----:B------:R-:W-:Y:S05]  /*16b0*/  BSYNC.RECONVERGENT B1 ;  /* 0x0000000000017941 */ /* 0x000fea0003800200 */
.L_x_11953:
        /* <DEDUP_REMOVED lines=34> */
.L_x_11957:
[----:B------:R-:W-:Y:S01]  /*18e0*/  MOV R26, R38 ;  /* 0x00000026001a7202 */ /* 0x000fe20000000f00 */
[----:B------:R-:W-:Y:S01]  /*18f0*/  IMAD.MOV.U32 R11, RZ, RZ, R39 ;  /* 0x000000ffff0b7224 */ /* 0x000fe200078e0027 */
[----:B------:R-:W-:Y:S01]  /*1900*/  MOV R10, R20 ;  /* 0x00000014000a7202 */ /* 0x000fe20000000f00 */
[----:B------:R-:W-:Y:S01]  /*1910*/  IMAD.MOV.U32 R9, RZ, RZ, R21 ;  /* 0x000000ffff097224 */ /* 0x000fe200078e0015 */
[----:B------:R-:W-:-:S07]  /*1920*/  MOV R8, 0x1940 ;  /* 0x0000194000087802 */ /* 0x000fce0000000f00 */
[----:B-1----:R-:W-:Y:S05]  /*1930*/  CALL.REL.NOINC `($__internal_242_$__cuda_sm20_div_s64) ;  /* 0x0000005000d47944 */ /* 0x002fea0003c00000 */
        /* <DEDUP_REMOVED lines=11> */
.L_x_11958:
[----:B------:R-:W-:Y:S05]  /*19f0*/  BSYNC.RECONVERGENT B1 ;  /* 0x0000000000017941 */ /* 0x000fea0003800200 */
.L_x_11956:
        /* <DEDUP_REMOVED lines=35> */
.L_x_11960:
[----:B------:R-:W-:Y:S01]  /*1c30*/  MOV R26, R18 ;  /* 0x00000012001a7202 */ /* 0x000fe20000000f00 */
[----:B------:R-:W-:Y:S01]  /*1c40*/  IMAD.MOV.U32 R11, RZ, RZ, R19 ;  /* 0x000000ffff0b7224 */ /* 0x000fe200078e0013 */
[----:B------:R-:W-:Y:S01]  /*1c50*/  MOV R10, R20 ;  /* 0x00000014000a7202 */ /* 0x000fe20000000f00 */
[----:B------:R-:W-:Y:S01]  /*1c60*/  IMAD.MOV.U32 R9, RZ, RZ, R21 ;  /* 0x000000ffff097224 */ /* 0x000fe200078e0015 */
[----:B------:R-:W-:-:S07]  /*1c70*/  MOV R8, 0x1c90 ;  /* 0x00001c9000087802 */ /* 0x000fce0000000f00 */
[----:B-1----:R-:W-:Y:S05]  /*1c80*/  CALL.REL.NOINC `($__internal_242_$__cuda_sm20_div_s64) ;  /* 0x0000005000007944 */ /* 0x002fea0003c00000 */
        /* <DEDUP_REMOVED lines=11> */
.L_x_11961:
[----:B------:R-:W-:Y:S05]  /*1d40*/  BSYNC.RECONVERGENT B1 ;  /* 0x0000000000017941 */ /* 0x000fea0003800200 */
.L_x_11959:
        /* <DEDUP_REMOVED lines=9> */
.L_x_11937:
        /* <DEDUP_REMOVED lines=35> */
.L_x_11965:
        /* <DEDUP_REMOVED lines=16> */
.L_x_11966:
[----:B------:R-:W-:Y:S05]  /*2110*/  BSYNC.RECONVERGENT B1 ;  /* 0x0000000000017941 */ /* 0x000fea0003800200 */
.L_x_11964:
        /* <DEDUP_REMOVED lines=34> */
.L_x_11968:
        /* <DEDUP_REMOVED lines=14> */
.L_x_11969:
[----:B------:R-:W-:Y:S05]  /*2420*/  BSYNC.RECONVERGENT B1 ;  /* 0x0000000000017941 */ /* 0x000fea0003800200 */
.L_x_11967:
        /* <DEDUP_REMOVED lines=35> */
.L_x_11971:
        /* <DEDUP_REMOVED lines=17> */
.L_x_11972:
[----:B------:R-:W-:Y:S05]  /*2770*/  BSYNC.RECONVERGENT B1 ;  /* 0x0000000000017941 */ /* 0x000fea0003800200 */
.L_x_11970:
        /* <DEDUP_REMOVED lines=35> */
.L_x_11974:
        /* <DEDUP_REMOVED lines=16> */
.L_x_11975:
[----:B------:R-:W-:Y:S05]  /*2ab0*/  BSYNC.RECONVERGENT B1 ;  /* 0x0000000000017941 */ /* 0x000fea0003800200 */
.L_x_11973:
[----:B------:R-:W-:Y:S01]  /*2ac0*/  MOV R6, R20 ;  /* 0x0000001400067202 */ /* 0x000fe20000000f00 */
[----:B------:R-:W-:Y:S02]  /*2ad0*/  IMAD R9, R9, R22, RZ ;  /* 0x0000001609097224 */ /* 0x000fe400078e02ff */
[----:B------:R-:W-:Y:S02]  /*2ae0*/  VIADD R5, R5, 0xfffffffe ;  /* 0xfffffffe05057836 */ /* 0x000fe40000000000 */
[----:B------:R-:W-:-:S04]  /*2af0*/  IMAD.WIDE.U32 R20, R22, R8, R6 ;  /* 0x0000000816147225 */ /* 0x000fc800078e0006 */
[----:B------:R-:W-:-:S05]  /*2b00*/  IMAD R9, R23, R8, R9 ;  /* 0x0000000817097224 */ /* 0x000fca00078e0209 */
[----:B------:R-:W-:-:S07]  /*2b10*/  IADD3 R21, PT, PT, R21, R9, RZ ;  /* 0x0000000915157210 */ /* 0x000fce0007ffe0ff */
.L_x_11963:
        /* <DEDUP_REMOVED lines=31> */
.L_x_11977:
[----:B------:R-:W-:Y:S01]  /*2d10*/  IMAD.MOV.U32 R23, RZ, RZ, R3 ;  /* 0x000000ffff177224 */ /* 0x000fe200078e0003 */
[----:B------:R-:W-:Y:S01]  /*2d20*/  MOV R22, R6 ;  /* 0x0000000600167202 */ /* 0x000fe20000000f00 */
[----:B------:R-:W-:Y:S01]  /*2d30*/  IMAD.MOV.U32 R3, RZ, RZ, R7 ;  /* 0x000000ffff037224 */ /* 0x000fe200078e0007 */
[----:B------:R-:W-:-:S07]  /*2d40*/  MOV R24, 0x2d60 ;  /* 0x00002d6000187802 */ /* 0x000fce0000000f00 */
[----:B-1----:R-:W-:Y:S05]  /*2d50*/  CALL.REL.NOINC `($__internal_243_$__cuda_sm20_rem_s64) ;  /* 0x0000004400187944 */ /* 0x002fea0003c00000 */
[----:B------:R-:W-:-:S07]  /*2d60*/  MOV R8, R4 ;  /* 0x0000000400087202 */ /* 0x000fce0000000f00 */
.L_x_11978:
[----:B------:R-:W-:Y:S05]  /*2d70*/  BSYNC.RECONVERGENT B1 ;  /* 0x0000000000017941 */ /* 0x000fea0003800200 */
.L_x_11976:
        /* <DEDUP_REMOVED lines=30> */
.L_x_11980:
[----:B------:R-:W-:Y:S01]  /*2f60*/  IMAD.MOV.U32 R22, RZ, RZ, R6 ;  /* 0x000000ffff167224 */ /* 0x000fe200078e0006 */
[----:B------:R-:W-:Y:S01]  /*2f70*/  MOV R3, R7 ;  /* 0x0000000700037202 */ /* 0x000fe20000000f00 */
[----:B------:R-:W-:Y:S01]  /*2f80*/  IMAD.MOV.U32 R4, RZ, RZ, R18 ;  /* 0x000000ffff047224 */ /* 0x000fe200078e0012 */
[----:B------:R-:W-:Y:S02]  /*2f90*/  MOV R23, R19 ;  /* 0x0000001300177202 */ /* 0x000fe40000000f00 */
[----:B------:R-:W-:-:S07]  /*2fa0*/  MOV R24, 0x2fc0 ;  /* 0x00002fc000187802 */ /* 0x000fce0000000f00 */
[----:B-1----:R-:W-:Y:S05]  /*2fb0*/  CALL.REL.NOINC `($__internal_243_$__cuda_sm20_rem_s64) ;  /* 0x0000004000807944 */ /* 0x002fea0003c00000 */
[----:B------:R-:W-:-:S07]  /*2fc0*/  IMAD.MOV.U32 R5, RZ, RZ, R9 ;  /* 0x000000ffff057224 */ /* 0x000fce00078e0009 */
.L_x_11981:
[----:B------:R-:W-:Y:S05]  /*2fd0*/  BSYNC.RECONVERGENT B1 ;  /* 0x0000000000017941 */ /* 0x000fea0003800200 */
.L_x_11979:
[----:B------:R-:W-:Y:S02]  /*2fe0*/  IMAD R3, R5, R14, RZ ;  /* 0x0000000e05037224 */ /* 0x000fe400078e02ff */
[----:B------:R-:W-:-:S04]  /*2ff0*/  IMAD.WIDE.U32 R20, R14, R4, R20 ;  /* 0x000000040e147225 */ /* 0x000fc800078e0014 */
[----:B------:R-:W-:-:S05]  /*3000*/  IMAD R3, R15, R4, R3 ;  /* 0x000000040f037224 */ /* 0x000fca00078e0203 */
[----:B------:R-:W-:-:S07]  /*3010*/  IADD3 R21, PT, PT, R21, R3, RZ ;  /* 0x0000000315157210 */ /* 0x000fce0007ffe0ff */
.L_x_11936:
        /* <DEDUP_REMOVED lines=8> */
[----:B------:R-:W-:Y:S05]  /*30a0*/  @P1 BRA `(.L_x_11983) ;  /* 0x0000000000141947 */ /* 0x000fea0003800000 */
[----:B------:R-:W-:-:S04]  /*30b0*/  LEA R4, P0, R20, R6, 0x3 ;  /* 0x0000000614047211 */ /* 0x000fc800078018ff */
[----:B------:R-:W-:-:S06]  /*30c0*/  LEA.HI.X R5, R20, R7, R21, 0x3, P0 ;  /* 0x0000000714057211 */ /* 0x000fcc00000f1c15 */
[----:B------:R-:W2:Y:S02]  /*30d0*/  LDG.E.64 R4, desc[UR14][R4.64] ;  /* 0x0000000e04047981 */ /* 0x000ea4000c1e1b00 */
[----:B--2---:R-:W-:-:S04]  /*30e0*/  ISETP.NE.U32.AND P0, PT, R4, RZ, PT ;  /* 0x000000ff0400720c */ /* 0x004fc80003f05070 */
[----:B------:R-:W-:-:S13]  /*30f0*/  ISETP.NE.AND.EX P0, PT, R5, RZ, PT, P0 ;  /* 0x000000ff0500720c */ /* 0x000fda0003f05300 */
.L_x_11983:
[----:B------:R-:W-:Y:S05]  /*3100*/  BSYNC.RECONVERGENT B1 ;  /* 0x0000000000017941 */ /* 0x000fea0003800200 */
.L_x_11982:
[----:B------:R-:W-:-:S05]  /*3110*/  SEL R3, RZ, 0x1, !P0 ;  /* 0x00000001ff037807 */ /* 0x000fca0004000000 */
[----:B------:R0:W-:Y:S01]  /*3120*/  STS.U8 [R0+UR4], R3 ;  /* 0x0000000300007988 */ /* 0x0001e20008000004 */
[----:B------:R-:W-:Y:S05]  /*3130*/  BRA `(.L_x_11984) ;  /* 0x0000003400a47947 */ /* 0x000fea0003800000 */
.L_x_11935:
        /* <DEDUP_REMOVED lines=20> */
.L_x_12011:
        /* <DEDUP_REMOVED lines=31> */
.L_x_11988:
[----:B------:R-:W-:Y:S01]  /*3470*/  IMAD.MOV.U32 R26, RZ, RZ, R4 ;  /* 0x000000ffff1a7224 */ /* 0x000fe200078e0004 */
[----:B------:R-:W-:Y:S01]  /*3480*/  MOV R11, R5 ;  /* 0x00000005000b7202 */ /* 0x000fe20000000f00 */
[----:B------:R-:W-:Y:S01]  /*3490*/  IMAD.MOV.U32 R10, RZ, RZ, R36 ;  /* 0x000000ffff0a7224 */ /* 0x000fe200078e0024 */
[----:B------:R-:W-:Y:S02]  /*34a0*/  MOV R9, R37 ;  /* 0x0000002500097202 */ /* 0x000fe40000000f00 */
[----:B------:R-:W-:-:S07]  /*34b0*/  MOV R8, 0x34d0 ;  /* 0x000034d000087802 */ /* 0x000fce0000000f00 */
[----:B-1234-:R-:W-:Y:S05]  /*34c0*/  CALL.REL.NOINC `($__internal_242_$__cuda_sm20_div_s64) ;  /* 0x0000003400f07944 */ /* 0x01efea0003c00000 */
        /* <DEDUP_REMOVED lines=8> */
.L_x_11989:
[----:B------:R-:W-:Y:S05]  /*3550*/  BSYNC.RECONVERGENT B1 ;  /* 0x0000000000017941 */ /* 0x000fea0003800200 */
.L_x_11987:
        /* <DEDUP_REMOVED lines=37> */
.L_x_11991:
[----:B------:R-:W-:Y:S01]  /*37b0*/  MOV R26, R36 ;  /* 0x00000024001a7202 */ /* 0x000fe20000000f00 */
[----:B------:R-:W-:Y:S01]  /*37c0*/  IMAD.MOV.U32 R11, RZ, RZ, R37 ;  /* 0x000000ffff0b7224 */ /* 0x000fe200078e0025 */
[----:B------:R-:W-:Y:S01]  /*37d0*/  MOV R10, R38 ;  /* 0x00000026000a7202 */ /* 0x000fe20000000f00 */
[----:B------:R-:W-:Y:S01]  /*37e0*/  IMAD.MOV.U32 R9, RZ, RZ, R39 ;  /* 0x000000ffff097224 */ /* 0x000fe200078e0027 */
[----:B------:R-:W-:-:S07]  /*37f0*/  MOV R8, 0x3810 ;  /* 0x0000381000087802 */ /* 0x000fce0000000f00 */
[----:B-12---:R-:W-:Y:S05]  /*3800*/  CALL.REL.NOINC `($__internal_242_$__cuda_sm20_div_s64) ;  /* 0x0000003400207944 */ /* 0x006fea0003c00000 */
        /* <DEDUP_REMOVED lines=10> */
.L_x_11992:
[----:B------:R-:W-:Y:S05]  /*38b0*/  BSYNC.RECONVERGENT B1 ;  /* 0x0000000000017941 */ /* 0x000fea0003800200 */
.L_x_11990:
        /* <DEDUP_REMOVED lines=38> */
.L_x_11994:
[----:B------:R-:W-:Y:S01]  /*3b20*/  MOV R26, R36 ;  /* 0x00000024001a7202 */ /* 0x000fe20000000f00 */
[----:B------:R-:W-:Y:S01]  /*3b30*/  IMAD.MOV.U32 R11, RZ, RZ, R37 ;  /* 0x000000ffff0b7224 */ /* 0x000fe200078e0025 */
[----:B------:R-:W-:Y:S01]  /*3b40*/  MOV R10, R38 ;  /* 0x00000026000a7202 */ /* 0x000fe20000000f00 */
[----:B------:R-:W-:Y:S01]  /*3b50*/  IMAD.MOV.U32 R9, RZ, RZ, R39 ;  /* 0x000000ffff097224 */ /* 0x000fe200078e0027 */
[----:B------:R-:W-:-:S07]  /*3b60*/  MOV R8, 0x3b80 ;  /* 0x00003b8000087802 */ /* 0x000fce0000000f00 */
[----:B-12---:R-:W-:Y:S05]  /*3b70*/  CALL.REL.NOINC `($__internal_242_$__cuda_sm20_div_s64) ;  /* 0x0000003000447944 */ /* 0x006fea0003c00000 */
        /* <DEDUP_REMOVED lines=11> */
.L_x_11995:
[----:B------:R-:W-:Y:S05]  /*3c30*/  BSYNC.RECONVERGENT B1 ;  /* 0x0000000000017941 */ /* 0x000fea0003800200 */
.L_x_11993:
        /* <DEDUP_REMOVED lines=38> */
.L_x_11997:
        /* <DEDUP_REMOVED lines=17> */
.L_x_11998:
[----:B------:R-:W-:Y:S05]  /*3fb0*/  BSYNC.RECONVERGENT B1 ;  /* 0x0000000000017941 */ /* 0x000fea0003800200 */
.L_x_11996:
        /* <DEDUP_REMOVED lines=38> */
.L_x_12000:
        /* <DEDUP_REMOVED lines=17> */
.L_x_12001:
[----:B------:R-:W-:Y:S05]  /*4330*/  BSYNC.RECONVERGENT B1 ;  /* 0x0000000000017941 */ /* 0x000fea0003800200 */
.L_x_11999:
        /* <DEDUP_REMOVED lines=38> */
.L_x_12003:
        /* <DEDUP_REMOVED lines=17> */
.L_x_12004:
[----:B------:R-:W-:Y:S05]  /*46b0*/  BSYNC.RECONVERGENT B1 ;  /* 0x0000000000017941 */ /* 0x000fea0003800200 */
.L_x_12002:
        /* <DEDUP_REMOVED lines=38> */
.L_x_12006:
        /* <DEDUP_REMOVED lines=17> */
.L_x_12007:
[----:B------:R-:W-:Y:S05]  /*4a30*/  BSYNC.RECONVERGENT B1 ;  /* 0x0000000000017941 */ /* 0x000fea0003800200 */
.L_x_12005:
        /* <DEDUP_REMOVED lines=36> */
.L_x_12009:
        /* <DEDUP_REMOVED lines=17> */
.L_x_12010:
[----:B------:R-:W-:Y:S05]  /*4d90*/  BSYNC.RECONVERGENT B1 ;  /* 0x0000000000017941 */ /* 0x000fea0003800200 */
.L_x_12008:
        /* <DEDUP_REMOVED lines=15> */
.L_x_11986:
        /* <DEDUP_REMOVED lines=36> */
.L_x_12014:
        /* <DEDUP_REMOVED lines=15> */
.L_x_12015:
[----:B------:R-:W-:Y:S05]  /*51c0*/  BSYNC.RECONVERGENT B1 ;  /* 0x0000000000017941 */ /* 0x000fea0003800200 */
.L_x_12013:
        /* <DEDUP_REMOVED lines=39> */
.L_x_12017:
        /* <DEDUP_REMOVED lines=17> */
.L_x_12018:
[----:B------:R-:W-:Y:S05]  /*5550*/  BSYNC.RECONVERGENT B1 ;  /* 0x0000000000017941 */ /* 0x000fea0003800200 */
.L_x_12016:
        /* <DEDUP_REMOVED lines=39> */
.L_x_12020:
        /* <DEDUP_REMOVED lines=17> */
.L_x_12021:
[----:B------:R-:W-:Y:S05]  /*58e0*/  BSYNC.RECONVERGENT B1 ;  /* 0x0000000000017941 */ /* 0x000fea0003800200 */
.L_x_12019:
        /* <DEDUP_REMOVED lines=40> */
.L_x_12023:
[----:B------:R-:W-:Y:S01]  /*5b70*/  MOV R26, R20 ;  /* 0x00000014001a7202 */ /* 0x000fe20000000f00 */
[----:B------:R-:W-:Y:S01]  /*5b80*/  IMAD.MOV.U32 R10, RZ, RZ, R4 ;  /* 0x000000ffff0a7224 */ /* 0x000fe200078e0004 */
[----:B------:R-:W-:Y:S02]  /*5b90*/  MOV R11, R21 ;  /* 0x00000015000b7202 */ /* 0x000fe40000000f00 */
[----:B------:R-:W-:Y:S02]  /*5ba0*/  MOV R9, R5 ;  /* 0x0000000500097202 */ /* 0x000fe40000000f00 */
[----:B------:R-:W-:-:S07]  /*5bb0*/  MOV R8, 0x5bd0 ;  /* 0x00005bd000087802 */ /* 0x000fce0000000f00 */
[----:B-1----:R-:W-:Y:S05]  /*5bc0*/  CALL.REL.NOINC `($__internal_242_$__cuda_sm20_div_s64) ;  /* 0x0000001000307944 */ /* 0x002fea0003c00000 */
        /* <DEDUP_REMOVED lines=11> */
.L_x_12024:
[----:B------:R-:W-:Y:S05]  /*5c80*/  BSYNC.RECONVERGENT B1 ;  /* 0x0000000000017941 */ /* 0x000fea0003800200 */
.L_x_12022:
        /* <DEDUP_REMOVED lines=11> */
.L_x_12012:
        /* <DEDUP_REMOVED lines=34> */
.L_x_12027:
[----:B------:R-:W-:Y:S01]  /*5f60*/  MOV R26, R4 ;  /* 0x00000004001a7202 */ /* 0x000fe20000000f00 */
[----:B------:R-:W-:Y:S01]  /*5f70*/  IMAD.MOV.U32 R10, RZ, RZ, R16 ;  /* 0x000000ffff0a7224 */ /* 0x000fe200078e0010 */
[----:B------:R-:W-:Y:S02]  /*5f80*/  MOV R11, R5 ;  /* 0x00000005000b7202 */ /* 0x000fe40000000f00 */
[----:B------:R-:W-:Y:S02]  /*5f90*/  MOV R9, R17 ;  /* 0x0000001100097202 */ /* 0x000fe40000000f00 */
[----:B------:R-:W-:-:S07]  /*5fa0*/  MOV R8, 0x5fc0 ;  /* 0x00005fc000087802 */ /* 0x000fce0000000f00 */
[----:B-1----:R-:W-:Y:S05]  /*5fb0*/  CALL.REL.NOINC `($__internal_242_$__cuda_sm20_div_s64) ;  /* 0x0000000c00347944 */ /* 0x002fea0003c00000 */
        /* <DEDUP_REMOVED lines=9> */
.L_x_12028:
[----:B------:R-:W-:Y:S05]  /*6050*/  BSYNC.RECONVERGENT B1 ;  /* 0x0000000000017941 */ /* 0x000fea0003800200 */
.L_x_12026:
        /* <DEDUP_REMOVED lines=39> */
.L_x_12030:
[----:B------:R-:W-:Y:S01]  /*62d0*/  MOV R26, R20 ;  /* 0x00000014001a7202 */ /* 0x000fe20000000f00 */
[----:B------:R-:W-:Y:S01]  /*62e0*/  IMAD.MOV.U32 R11, RZ, RZ, R21 ;  /* 0x000000ffff0b7224 */ /* 0x000fe200078e0015 */
[----:B------:R-:W-:Y:S02]  /*62f0*/  MOV R10, R4 ;  /* 0x00000004000a7202 */ /* 0x000fe40000000f00 */
[----:B------:R-:W-:Y:S02]  /*6300*/  MOV R9, R5 ;  /* 0x0000000500097202 */ /* 0x000fe40000000f00 */
[----:B------:R-:W-:-:S07]  /*6310*/  MOV R8, 0x6330 ;  /* 0x0000633000087802 */ /* 0x000fce0000000f00 */
[----:B-1----:R-:W-:Y:S05]  /*6320*/  CALL.REL.NOINC `($__internal_242_$__cuda_sm20_div_s64) ;  /* 0x0000000800587944 */ /* 0x002fea0003c00000 */
        /* <DEDUP_REMOVED lines=11> */
.L_x_12031:
[----:B------:R-:W-:Y:S05]  /*63e0*/  BSYNC.RECONVERGENT B1 ;  /* 0x0000000000017941 */ /* 0x000fea0003800200 */
.L_x_12029:
        /* <DEDUP_REMOVED lines=11> */
.L_x_12025:
        /* <DEDUP_REMOVED lines=30> */
.L_x_12033:
[----:B------:R-:W-:Y:S01]  /*6680*/  MOV R3, R23 ;  /* 0x0000001700037202 */ /* 0x000fe20000000f00 */
[----:B------:R-:W-:Y:S01]  /*6690*/  IMAD.MOV.U32 R23, RZ, RZ, R5 ;  /* 0x000000ffff177224 */ /* 0x000fe200078e0005 */
[----:B------:R-:W-:-:S07]  /*66a0*/  MOV R24, 0x66c0 ;  /* 0x000066c000187802 */ /* 0x000fce0000000f00 */
[----:B-1----:R-:W-:Y:S05]  /*66b0*/  CALL.REL.NOINC `($__internal_243_$__cuda_sm20_rem_s64) ;  /* 0x0000000800c07944 */ /* 0x002fea0003c00000 */
[----:B------:R-:W-:-:S07]  /*66c0*/  MOV R5, R9 ;  /* 0x0000000900057202 */ /* 0x000fce0000000f00 */
.L_x_12034:
[----:B------:R-:W-:Y:S05]  /*66d0*/  BSYNC.RECONVERGENT B1 ;  /* 0x0000000000017941 */ /* 0x000fea0003800200 */
.L_x_12032:
        /* <DEDUP_REMOVED lines=9> */
.L_x_11985:
[----:B------:R-:W-:-:S05]  /*6770*/  IMAD.MOV.U32 R13, RZ, RZ, R7 ;  /* 0x000000ffff0d7224 */ /* 0x000fca00078e0007 */
[----:B------:R-:W2:Y:S02]  /*6780*/  LDG.E.64 R4, desc[UR14][R12.64] ;  /* 0x0000000e0c047981 */ /* 0x000ea4000c1e1b00 */
[----:B--2---:R-:W-:-:S04]  /*6790*/  ISETP.NE.U32.AND P0, PT, R4, RZ, PT ;  /* 0x000000ff0400720c */ /* 0x004fc80003f05070 */
[----:B------:R-:W-:-:S04]  /*67a0*/  ISETP.NE.AND.EX P0, PT, R5, RZ, PT, P0 ;  /* 0x000000ff0500720c */ /* 0x000fc80003f05300 */
[----:B------:R-:W-:-:S05]  /*67b0*/  SEL R3, RZ, 0x1, !P0 ;  /* 0x00000001ff037807 */ /* 0x000fca0004000000 */
[----:B------:R2:W-:Y:S04]  /*67c0*/  STS.U8 [R0+UR4], R3 ;  /* 0x0000000300007988 */ /* 0x0005e80008000004 */
.L_x_11984:
[----:B------:R-:W-:Y:S05]  /*67d0*/  BSYNC.RECONVERGENT B0 ;  /* 0x0000000000007941 */ /* 0x000fea0003800200 */
.L_x_11934:
[----:B------:R-:W-:Y:S01]  /*67e0*/  BAR.SYNC.DEFER_BLOCKING 0x0 ;  /* 0x0000000000007b1d */ /* 0x000fe20000010000 */
[----:B------:R-:W-:-:S09]  /*67f0*/  UISETP.GE.U32.AND UP0, UPT, UR5, 0x42, UPT ;  /* 0x000000420500788c */ /* 0x000fd2000bf06070 */
[----:B------:R-:W-:Y:S05]  /*6800*/  BRA.U !UP0, `(.L_x_12035) ;  /* 0x00000001083c7547 */ /* 0x000fea000b800000 */
.L_x_12038:
        /* <DEDUP_REMOVED lines=10> */
.L_x_12037:
[----:B------:R-:W-:Y:S05]  /*68b0*/  BSYNC.RECONVERGENT B0 ;  /* 0x0000000000007941 */ /* 0x000fea0003800200 */
.L_x_12036:
[----:B------:R-:W-:Y:S01]  /*68c0*/  BAR.SYNC.DEFER_BLOCKING 0x0 ;  /* 0x0000000000007b1d */ /* 0x000fe20000010000 */
[----:B------:R-:W-:-:S05]  /*68d0*/  UISETP.GT.U32.AND UP0, UPT, UR5, 0x83, UPT ;  /* 0x000000830500788c */ /* 0x000fca000bf04070 */
[----:B------:R-:W-:-:S04]  /*68e0*/  UMOV UR5, UR6 ;  /* 0x0000000600057c82 */ /* 0x000fc80008000000 */
[----:B------:R-:W-:Y:S05]  /*68f0*/  BRA.U UP0, `(.L_x_12038) ;  /* 0xfffffffd00c47547 */ /* 0x000fea000b83ffff */
.L_x_12035:
        /* <DEDUP_REMOVED lines=57> */
        .weak           $__internal_242_$__cuda_sm20_div_s64
        .type           $__internal_242_$__cuda_sm20_div_s64,@function
        .size           $__internal_242_$__cuda_sm20_div_s64,($__internal_243_$__cuda_sm20_rem_s64 - $__internal_242_$__cuda_sm20_div_s64)
$__internal_242_$__cuda_sm20_div_s64:
        /* <DEDUP_REMOVED lines=82> */
[----:B------:R-:W-:Y:S06]  /*71b0*/  RET.REL.NODEC R8 `(contiguous_any2_u64) ;  /* 0xffffff8c08907950 */ /* 0x000fec0003c3ffff */
        .weak           $__internal_243_$__cuda_sm20_rem_s64
        .type           $__internal_243_$__cuda_sm20_rem_s64,@function
        .size           $__internal_243_$__cuda_sm20_rem_s64,(.L_x_30559 - $__internal_243_$__cuda_sm20_rem_s64)
$__internal_243_$__cuda_sm20_rem_s64:
        /* <DEDUP_REMOVED lines=76> */
[----:B------:R-:W-:Y:S06]  /*7680*/  RET.REL.NODEC R24 `(contiguous_any2_u64) ;  /* 0xffffff88185c7950 */ /* 0x000fec0003c3ffff */
.L_x_12039:
        /* <DEDUP_REMOVED lines=15> */
.L_x_30559:


//--------------------- .text.uncontiguous_cumulate_any_u64 --------------------------
	.section	.text.uncontiguous_cumulate_any_u64,"ax",@progbits
	.align	128
        .global         uncontiguous_cumulate_any_u64
        .type           uncontiguous_cumulate_any_u64,@function
        .size           uncontiguous_cumulate_any_u64,(.L_x_30561 - uncontiguous_cumulate_any_u64)
        .other          uncontiguous_cumulate_any_u64,@"STO_CUDA_ENTRY STV_DEFAULT"
uncontiguous_cumulate_any_u64:
.text.uncontiguous_cumulate_any_u64:
        /* <DEDUP_REMOVED lines=38> */
.L_x_12068:
        /* <DEDUP_REMOVED lines=32> */
.L_x_12045:
[----:B------:R-:W-:Y:S01]  /*0460*/  IMAD.MOV.U32 R26, RZ, RZ, R4 ;  /* 0x000000ffff1a7224 */ /* 0x000fe200078e0004 */
[----:B------:R-:W-:Y:S01]  /*0470*/  MOV R11, R5 ;  /* 0x00000005000b7202 */ /* 0x000fe20000000f00 */
[----:B------:R-:W-:Y:S01]  /*0480*/  IMAD.MOV.U32 R10, RZ, RZ, R36 ;  /* 0x000000ffff0a7224 */ /* 0x000fe200078e0024 */
[----:B------:R-:W-:Y:S02]  /*0490*/  MOV R9, R37 ;  /* 0x0000002500097202 */ /* 0x000fe40000000f00 */
[----:B------:R-:W-:-:S07]  /*04a0*/  MOV R8, 0x4c0 ;  /* 0x000004c000087802 */ /* 0x000fce0000000f00 */
[----:B-1----:R-:W-:Y:S05]  /*04b0*/  CALL.REL.NOINC `($__internal_244_$__cuda_sm20_div_s64) ;  /* 0x0000006400887944 */ /* 0x002fea0003c00000 */
        /* <DEDUP_REMOVED lines=9> */
.L_x_12046:
[----:B------:R-:W-:Y:S05]  /*0550*/  BSYNC.RECONVERGENT B1 ;  /* 0x0000000000017941 */ /* 0x000fea0003800200 */
.L_x_12044:
        /* <DEDUP_REMOVED lines=33> */
.L_x_12048:
[----:B------:R-:W-:Y:S01]  /*0770*/  IMAD.MOV.U32 R26, RZ, RZ, R18 ;  /* 0x000000ffff1a7224 */ /* 0x000fe200078e0012 */
[----:B------:R-:W-:Y:S01]  /*0780*/  MOV R11, R19 ;  /* 0x00000013000b7202 */ /* 0x000fe20000000f00 */
[----:B------:R-:W-:Y:S01]  /*0790*/  IMAD.MOV.U32 R10, RZ, RZ, R36 ;  /* 0x000000ffff0a7224 */ /* 0x000fe200078e0024 */
[----:B------:R-:W-:Y:S02]  /*07a0*/  MOV R9, R37 ;  /* 0x0000002500097202 */ /* 0x000fe40000000f00 */
[----:B------:R-:W-:-:S07]  /*07b0*/  MOV R8, 0x7d0 ;  /* 0x000007d000087802 */ /* 0x000fce0000000f00 */
[----:B------:R-:W-:Y:S05]  /*07c0*/  CALL.REL.NOINC `($__internal_244_$__cuda_sm20_div_s64) ;  /* 0x0000006000c47944 */ /* 0x000fea0003c00000 */
        /* <DEDUP_REMOVED lines=9> */
.L_x_12049:
[----:B------:R-:W-:Y:S05]  /*0860*/  BSYNC.RECONVERGENT B1 ;  /* 0x0000000000017941 */ /* 0x000fea0003800200 */
.L_x_12047:
        /* <DEDUP_REMOVED lines=34> */
.L_x_12051:
[----:B------:R-:W-:Y:S01]  /*0a90*/  MOV R26, R22 ;  /* 0x00000016001a7202 */ /* 0x000fe20000000f00 */
[----:B------:R-:W-:Y:S01]  /*0aa0*/  IMAD.MOV.U32 R11, RZ, RZ, R23 ;  /* 0x000000ffff0b7224 */ /* 0x000fe200078e0017 */
[----:B------:R-:W-:Y:S01]  /*0ab0*/  MOV R10, R40 ;  /* 0x00000028000a7202 */ /* 0x000fe20000000f00 */
[----:B------:R-:W-:Y:S01]  /*0ac0*/  IMAD.MOV.U32 R9, RZ, RZ, R41 ;  /* 0x000000ffff097224 */ /* 0x000fe200078e0029 */
[----:B------:R-:W-:-:S07]  /*0ad0*/  MOV R8, 0xaf0 ;  /* 0x00000af000087802 */ /* 0x000fce0000000f00 */
[----:B------:R-:W-:Y:S05]  /*0ae0*/  CALL.REL.NOINC `($__internal_244_$__cuda_sm20_div_s64) ;  /* 0x0000005c00fc7944 */ /* 0x000fea0003c00000 */
        /* <DEDUP_REMOVED lines=10> */
.L_x_12052:
[----:B------:R-:W-:Y:S05]  /*0b90*/  BSYNC.RECONVERGENT B1 ;  /* 0x0000000000017941 */ /* 0x000fea0003800200 */
.L_x_12050:
        /* <DEDUP_REMOVED lines=35> */
.L_x_12054:
[----:B------:R-:W-:Y:S01]  /*0dd0*/  IMAD.MOV.U32 R26, RZ, RZ, R42 ;  /* 0x000000ffff1a7224 */ /* 0x000fe200078e002a */
[----:B------:R-:W-:Y:S01]  /*0de0*/  MOV R11, R43 ;  /* 0x0000002b000b7202 */ /* 0x000fe20000000f00 */
[----:B------:R-:W-:Y:S01]  /*0df0*/  IMAD.MOV.U32 R10, RZ, RZ, R40 ;  /* 0x000000ffff0a7224 */ /* 0x000fe200078e0028 */
[----:B------:R-:W-:Y:S02]  /*0e00*/  MOV R9, R41 ;  /* 0x0000002900097202 */ /* 0x000fe40000000f00 */
[----:B------:R-:W-:-:S07]  /*0e10*/  MOV R8, 0xe30 ;  /* 0x00000e3000087802 */ /* 0x000fce0000000f00 */
[----:B------:R-:W-:Y:S05]  /*0e20*/  CALL.REL.NOINC `($__internal_244_$__cuda_sm20_div_s64) ;  /* 0x0000005c002c7944 */ /* 0x000fea0003c00000 */
        /* <DEDUP_REMOVED lines=11> */
.L_x_12055:
[----:B------:R-:W-:Y:S05]  /*0ee0*/  BSYNC.RECONVERGENT B1 ;  /* 0x0000000000017941 */ /* 0x000fea0003800200 */
.L_x_12053:
        /* <DEDUP_REMOVED lines=36> */
.L_x_12057:
        /* <DEDUP_REMOVED lines=16> */
.L_x_12058:
[----:B------:R-:W-:Y:S05]  /*1230*/  BSYNC.RECONVERGENT B1 ;  /* 0x0000000000017941 */ /* 0x000fea0003800200 */
.L_x_12056:
        /* <DEDUP_REMOVED lines=34> */
.L_x_12060:
[----:B------:R-:W-:Y:S01]  /*1460*/  MOV R26, R40 ;  /* 0x00000028001a7202 */ /* 0x000fe20000000f00 */
[----:B------:R-:W-:Y:S01]  /*1470*/  IMAD.MOV.U32 R11, RZ, RZ, R41 ;  /* 0x000000ffff0b7224 */ /* 0x000fe200078e0029 */
[----:B------:R-:W-:Y:S01]  /*1480*/  MOV R10, R20 ;  /* 0x00000014000a7202 */ /* 0x000fe20000000f00 */
[----:B------:R-:W-:Y:S01]  /*1490*/  IMAD.MOV.U32 R9, RZ, RZ, R21 ;  /* 0x000000ffff097224 */ /* 0x000fe200078e0015 */
[----:B------:R-:W-:-:S07]  /*14a0*/  MOV R8, 0x14c0 ;  /* 0x000014c000087802 */ /* 0x000fce0000000f00 */
[----:B------:R-:W-:Y:S05]  /*14b0*/  CALL.REL.NOINC `($__internal_244_$__cuda_sm20_div_s64) ;  /* 0x0000005400887944 */ /* 0x000fea0003c00000 */
        /* <DEDUP_REMOVED lines=11> */
.L_x_12061:
[----:B------:R-:W-:Y:S05]  /*1570*/  BSYNC.RECONVERGENT B1 ;  /* 0x0000000000017941 */ /* 0x000fea0003800200 */
.L_x_12059:
        /* <DEDUP_REMOVED lines=34> */
.L_x_12063:
[----:B------:R-:W-:Y:S01]  /*17a0*/  IMAD.MOV.U32 R26, RZ, RZ, R36 ;  /* 0x000000ffff1a7224 */ /* 0x000fe200078e0024 */
[----:B------:R-:W-:Y:S01]  /*17b0*/  MOV R11, R37 ;  /* 0x00000025000b7202 */ /* 0x000fe20000000f00 */
[----:B------:R-:W-:Y:S01]  /*17c0*/  IMAD.MOV.U32 R10, RZ, RZ, R20 ;  /* 0x000000ffff0a7224 */ /* 0x000fe200078e0014 */
[----:B------:R-:W-:Y:S02]  /*17d0*/  MOV R9, R21 ;  /* 0x0000001500097202 */ /* 0x000fe40000000f00 */
[----:B------:R-:W-:-:S07]  /*17e0*/  MOV R8, 0x1800 ;  /* 0x0000180000087802 */ /* 0x000fce0000000f00 */
[----:B------:R-:W-:Y:S05]  /*17f0*/  CALL.REL.NOINC `($__internal_244_$__cuda_sm20_div_s64) ;  /* 0x0000005000b87944 */ /* 0x000fea0003c00000 */
        /* <DEDUP_REMOVED lines=11> */
.L_x_12064:
[----:B------:R-:W-:Y:S05]  /*18b0*/  BSYNC.RECONVERGENT B1 ;  /* 0x0000000000017941 */ /* 0x000fea0003800200 */
.L_x_12062:
        /* <DEDUP_REMOVED lines=35> */
.L_x_12066:
[----:B------:R-:W-:Y:S01]  /*1af0*/  IMAD.MOV.U32 R26, RZ, RZ, R18 ;  /* 0x000000ffff1a7224 */ /* 0x000fe200078e0012 */
[----:B------:R-:W-:Y:S01]  /*1b00*/  MOV R11, R19 ;  /* 0x00000013000b7202 */ /* 0x000fe20000000f00 */
[----:B------:R-:W-:Y:S01]  /*1b10*/  IMAD.MOV.U32 R10, RZ, RZ, R20 ;  /* 0x000000ffff0a7224 */ /* 0x000fe200078e0014 */
[----:B------:R-:W-:Y:S02]  /*1b20*/  MOV R9, R21 ;  /* 0x0000001500097202 */ /* 0x000fe40000000f00 */
[----:B------:R-:W-:-:S07]  /*1b30*/  MOV R8, 0x1b50 ;  /* 0x00001b5000087802 */ /* 0x000fce0000000f00 */
[----:B------:R-:W-:Y:S05]  /*1b40*/  CALL.REL.NOINC `($__internal_244_$__cuda_sm20_div_s64) ;  /* 0x0000004c00e47944 */ /* 0x000fea0003c00000 */
        /* <DEDUP_REMOVED lines=11> */
.L_x_12067:
[----:B------:R-:W-:Y:S05]  /*1c00*/  BSYNC.RECONVERGENT B1 ;  /* 0x0000000000017941 */ /* 0x000fea0003800200 */
.L_x_12065:
        /* <DEDUP_REMOVED lines=9> */
.L_x_12043:
        /* <DEDUP_REMOVED lines=36> */
.L_x_12071:
[----:B------:R-:W-:Y:S01]  /*1ee0*/  MOV R26, R4 ;  /* 0x00000004001a7202 */ /* 0x000fe20000000f00 */
[----:B------:R-:W-:Y:S01]  /*1ef0*/  IMAD.MOV.U32 R11, RZ, RZ, R5 ;  /* 0x000000ffff0b7224 */ /* 0x000fe200078e0005 */
[----:B------:R-:W-:Y:S01]  /*1f00*/  MOV R10, R6 ;  /* 0x00000006000a7202 */ /* 0x000fe20000000f00 */
[----:B------:R-:W-:Y:S01]  /*1f10*/  IMAD.MOV.U32 R9, RZ, RZ, R7 ;  /* 0x000000ffff097224 */ /* 0x000fe200078e0007 */
[----:B------:R-:W-:-:S07]  /*1f20*/  MOV R8, 0x1f40 ;  /* 0x00001f4000087802 */ /* 0x000fce0000000f00 */
[----:B------:R-:W-:Y:S05]  /*1f30*/  CALL.REL.NOINC `($__internal_244_$__cuda_sm20_div_s64) ;  /* 0x0000004800e87944 */ /* 0x000fea0003c00000 */
        /* <DEDUP_REMOVED lines=9> */
.L_x_12072:
[----:B------:R-:W-:Y:S05]  /*1fd0*/  BSYNC.RECONVERGENT B1 ;  /* 0x0000000000017941 */ /* 0x000fea0003800200 */
.L_x_12070:
        /* <DEDUP_REMOVED lines=34> */
.L_x_12074:
        /* <DEDUP_REMOVED lines=14> */
.L_x_12075:
[----:B------:R-:W-:Y:S05]  /*22e0*/  BSYNC.RECONVERGENT B1 ;  /* 0x0000000000017941 */ /* 0x000fea0003800200 */
.L_x_12073:
        /* <DEDUP_REMOVED lines=36> */
.L_x_12077:
        /* <DEDUP_REMOVED lines=17> */
.L_x_12078:
[----:B------:R-:W-:Y:S05]  /*2640*/  BSYNC.RECONVERGENT B1 ;  /* 0x0000000000017941 */ /* 0x000fea0003800200 */
.L_x_12076:
        /* <DEDUP_REMOVED lines=35> */
.L_x_12080:
[----:B------:R-:W-:Y:S01]  /*2880*/  MOV R26, R16 ;  /* 0x00000010001a7202 */ /* 0x000fe20000000f00 */
[----:B------:R-:W-:Y:S01]  /*2890*/  IMAD.MOV.U32 R11, RZ, RZ, R17 ;  /* 0x000000ffff0b7224 */ /* 0x000fe200078e0011 */
[----:B------:R-:W-:Y:S01]  /*28a0*/  MOV R10, R14 ;  /* 0x0000000e000a7202 */ /* 0x000fe20000000f00 */
[----:B------:R-:W-:Y:S01]  /*28b0*/  IMAD.MOV.U32 R9, RZ, RZ, R15 ;  /* 0x000000ffff097224 */ /* 0x000fe200078e000f */
[----:B------:R-:W-:-:S07]  /*28c0*/  MOV R8, 0x28e0 ;  /* 0x000028e000087802 */ /* 0x000fce0000000f00 */
[----:B------:R-:W-:Y:S05]  /*28d0*/  CALL.REL.NOINC `($__internal_244_$__cuda_sm20_div_s64) ;  /* 0x0000004000807944 */ /* 0x000fea0003c00000 */
        /* <DEDUP_REMOVED lines=10> */
.L_x_12081:
[----:B------:R-:W-:Y:S05]  /*2980*/  BSYNC.RECONVERGENT B1 ;  /* 0x0000000000017941 */ /* 0x000fea0003800200 */
.L_x_12079:
[----:B------:R-:W-:Y:S01]  /*2990*/  MOV R6, R20 ;  /* 0x0000001400067202 */ /* 0x000fe20000000f00 */
[----:B------:R-:W-:Y:S02]  /*29a0*/  IMAD R9, R9, R22, RZ ;  /* 0x0000001609097224 */ /* 0x000fe400078e02ff */
[----:B------:R-:W-:Y:S02]  /*29b0*/  VIADD R3, R3, 0xfffffffe ;  /* 0xfffffffe03037836 */ /* 0x000fe40000000000 */
[----:B------:R-:W-:-:S04]  /*29c0*/  IMAD.WIDE.U32 R20, R22, R8, R6 ;  /* 0x0000000816147225 */ /* 0x000fc800078e0006 */
[----:B------:R-:W-:-:S05]  /*29d0*/  IMAD R9, R23, R8, R9 ;  /* 0x0000000817097224 */ /* 0x000fca00078e0209 */
[----:B------:R-:W-:-:S07]  /*29e0*/  IADD3 R21, PT, PT, R21, R9, RZ ;  /* 0x0000000915157210 */ /* 0x000fce0007ffe0ff */
.L_x_12069:
        /* <DEDUP_REMOVED lines=31> */
.L_x_12083:
[----:B------:R-:W-:Y:S01]  /*2be0*/  IMAD.MOV.U32 R14, RZ, RZ, R4 ;  /* 0x000000ffff0e7224 */ /* 0x000fe200078e0004 */
[----:B------:R-:W-:Y:S01]  /*2bf0*/  MOV R23, R5 ;  /* 0x0000000500177202 */ /* 0x000fe20000000f00 */
[----:B------:R-:W-:Y:S01]  /*2c00*/  IMAD.MOV.U32 R22, RZ, RZ, R6 ;  /* 0x000000ffff167224 */ /* 0x000fe200078e0006 */
[----:B------:R-:W-:Y:S02]  /*2c10*/  MOV R15, R7 ;  /* 0x00000007000f7202 */ /* 0x000fe40000000f00 */
[----:B------:R-:W-:-:S07]  /*2c20*/  MOV R24, 0x2c40 ;  /* 0x00002c4000187802 */ /* 0x000fce0000000f00 */
[----:B------:R-:W-:Y:S05]  /*2c30*/  CALL.REL.NOINC `($__internal_245_$__cuda_sm20_rem_s64) ;  /* 0x0000004000f47944 */ /* 0x000fea0003c00000 */
.L_x_12084:
[----:B------:R-:W-:Y:S05]  /*2c40*/  BSYNC.RECONVERGENT B1 ;  /* 0x0000000000017941 */ /* 0x000fea0003800200 */
.L_x_12082:
        /* <DEDUP_REMOVED lines=31> */
.L_x_12086:
[----:B------:R-:W-:Y:S01]  /*2e40*/  MOV R22, R6 ;  /* 0x0000000600167202 */ /* 0x000fe20000000f00 */
[----:B------:R-:W-:Y:S01]  /*2e50*/  IMAD.MOV.U32 R15, RZ, RZ, R7 ;  /* 0x000000ffff0f7224 */ /* 0x000fe200078e0007 */
[----:B------:R-:W-:Y:S01]  /*2e60*/  MOV R14, R18 ;  /* 0x00000012000e7202 */ /* 0x000fe20000000f00 */
[----:B------:R-:W-:Y:S01]  /*2e70*/  IMAD.MOV.U32 R23, RZ, RZ, R19 ;  /* 0x000000ffff177224 */ /* 0x000fe200078e0013 */
[----:B------:R-:W-:-:S07]  /*2e80*/  MOV R24, 0x2ea0 ;  /* 0x00002ea000187802 */ /* 0x000fce0000000f00 */
[----:B------:R-:W-:Y:S05]  /*2e90*/  CALL.REL.NOINC `($__internal_245_$__cuda_sm20_rem_s64) ;  /* 0x00000040005c7944 */ /* 0x000fea0003c00000 */
[----:B------:R-:W-:Y:S01]  /*2ea0*/  MOV R6, R8 ;  /* 0x0000000800067202 */ /* 0x000fe20000000f00 */
[----:B------:R-:W-:-:S07]  /*2eb0*/  IMAD.MOV.U32 R7, RZ, RZ, R9 ;  /* 0x000000ffff077224 */ /* 0x000fce00078e0009 */
.L_x_12087:
[----:B------:R-:W-:Y:S05]  /*2ec0*/  BSYNC.RECONVERGENT B1 ;  /* 0x0000000000017941 */ /* 0x000fea0003800200 */
.L_x_12085:
[----:B------:R-:W-:Y:S02]  /*2ed0*/  IMAD R3, R7, R4, RZ ;  /* 0x0000000407037224 */ /* 0x000fe400078e02ff */
[----:B------:R-:W-:-:S04]  /*2ee0*/  IMAD.WIDE.U32 R20, R4, R6, R20 ;  /* 0x0000000604147225 */ /* 0x000fc800078e0014 */
[----:B------:R-:W-:-:S05]  /*2ef0*/  IMAD R3, R5, R6, R3 ;  /* 0x0000000605037224 */ /* 0x000fca00078e0203 */
[----:B------:R-:W-:-:S07]  /*2f00*/  IADD3 R21, PT, PT, R21, R3, RZ ;  /* 0x0000000315157210 */ /* 0x000fce0007ffe0ff */
.L_x_12042:
        /* <DEDUP_REMOVED lines=12> */
.L_x_12089:
[----:B------:R-:W-:Y:S05]  /*2fd0*/  BSYNC.RECONVERGENT B1 ;  /* 0x0000000000017941 */ /* 0x000fea0003800200 */
.L_x_12088:
[----:B------:R-:W-:-:S05]  /*2fe0*/  SEL R3, RZ, 0x1, !P0 ;  /* 0x00000001ff037807 */ /* 0x000fca0004000000 */
[----:B------:R1:W-:Y:S01]  /*2ff0*/  STS.U8 [R0+UR4], R3 ;  /* 0x0000000300007988 */ /* 0x0003e20008000004 */
[----:B------:R-:W-:Y:S05]  /*3000*/  BRA `(.L_x_12090) ;  /* 0x00000034009c7947 */ /* 0x000fea0003800000 */
.L_x_12041:
        /* <DEDUP_REMOVED lines=20> */
.L_x_12117:
        /* <DEDUP_REMOVED lines=33> */
.L_x_12094:
[----:B------:R-:W-:Y:S01]  /*3360*/  MOV R26, R14 ;  /* 0x0000000e001a7202 */ /* 0x000fe20000000f00 */
[----:B------:R-:W-:Y:S01]  /*3370*/  IMAD.MOV.U32 R11, RZ, RZ, R13 ;  /* 0x000000ffff0b7224 */ /* 0x000fe200078e000d */
[----:B------:R-:W-:Y:S01]  /*3380*/  MOV R10, R34 ;  /* 0x00000022000a7202 */ /* 0x000fe20000000f00 */
[----:B------:R-:W-:Y:S01]  /*3390*/  IMAD.MOV.U32 R9, RZ, RZ, R35 ;  /* 0x000000ffff097224 */ /* 0x000fe200078e0023 */
[----:B------:R-:W-:-:S07]  /*33a0*/  MOV R8, 0x33c0 ;  /* 0x000033c000087802 */ /* 0x000fce0000000f00 */
[----:B-123--:R-:W-:Y:S05]  /*33b0*/  CALL.REL.NOINC `($__internal_244_$__cuda_sm20_div_s64) ;  /* 0x0000003400c87944 */ /* 0x00efea0003c00000 */
        /* <DEDUP_REMOVED lines=10> */
.L_x_12095:
[----:B------:R-:W-:Y:S05]  /*3460*/  BSYNC.RECONVERGENT B1 ;  /* 0x0000000000017941 */ /* 0x000fea0003800200 */
.L_x_12093:
        /* <DEDUP_REMOVED lines=37> */
.L_x_12097:
[----:B------:R-:W-:Y:S01]  /*36c0*/  IMAD.MOV.U32 R26, RZ, RZ, R34 ;  /* 0x000000ffff1a7224 */ /* 0x000fe200078e0022 */
[----:B------:R-:W-:Y:S01]  /*36d0*/  MOV R11, R35 ;  /* 0x00000023000b7202 */ /* 0x000fe20000000f00 */
[----:B------:R-:W-:Y:S01]  /*36e0*/  IMAD.MOV.U32 R10, RZ, RZ, R36 ;  /* 0x000000ffff0a7224 */ /* 0x000fe200078e0024 */
[----:B------:R-:W-:Y:S02]  /*36f0*/  MOV R9, R37 ;  /* 0x0000002500097202 */ /* 0x000fe40000000f00 */
[----:B------:R-:W-:-:S07]  /*3700*/  MOV R8, 0x3720 ;  /* 0x0000372000087802 */ /* 0x000fce0000000f00 */
[----:B-1----:R-:W-:Y:S05]  /*3710*/  CALL.REL.NOINC `($__internal_244_$__cuda_sm20_div_s64) ;  /* 0x0000003000f07944 */ /* 0x002fea0003c00000 */
        /* <DEDUP_REMOVED lines=11> */
.L_x_12098:
[----:B------:R-:W-:Y:S05]  /*37d0*/  BSYNC.RECONVERGENT B1 ;  /* 0x0000000000017941 */ /* 0x000fea0003800200 */
.L_x_12096:
        /* <DEDUP_REMOVED lines=38> */
.L_x_12100:
[----:B------:R-:W-:Y:S01]  /*3a40*/  MOV R26, R34 ;  /* 0x00000022001a7202 */ /* 0x000fe20000000f00 */
[----:B------:R-:W-:Y:S01]  /*3a50*/  IMAD.MOV.U32 R11, RZ, RZ, R35 ;  /* 0x000000ffff0b7224 */ /* 0x000fe200078e0023 */
[----:B------:R-:W-:Y:S01]  /*3a60*/  MOV R10, R36 ;  /* 0x00000024000a7202 */ /* 0x000fe20000000f00 */
[----:B------:R-:W-:Y:S01]  /*3a70*/  IMAD.MOV.U32 R9, RZ, RZ, R37 ;  /* 0x000000ffff097224 */ /* 0x000fe200078e0025 */
[----:B------:R-:W-:-:S07]  /*3a80*/  MOV R8, 0x3aa0 ;  /* 0x00003aa000087802 */ /* 0x000fce0000000f00 */
[----:B-1----:R-:W-:Y:S05]  /*3a90*/  CALL.REL.NOINC `($__internal_244_$__cuda_sm20_div_s64) ;  /* 0x0000003000107944 */ /* 0x002fea0003c00000 */
        /* <DEDUP_REMOVED lines=11> */
.L_x_12101:
[----:B------:R-:W-:Y:S05]  /*3b50*/  BSYNC.RECONVERGENT B1 ;  /* 0x0000000000017941 */ /* 0x000fea0003800200 */
.L_x_12099:
        /* <DEDUP_REMOVED lines=37> */
.L_x_12103:
        /* <DEDUP_REMOVED lines=17> */
.L_x_12104:
[----:B------:R-:W-:Y:S05]  /*3ec0*/  BSYNC.RECONVERGENT B1 ;  /* 0x0000000000017941 */ /* 0x000fea0003800200 */
.L_x_12102:
        /* <DEDUP_REMOVED lines=38> */
.L_x_12106:
        /* <DEDUP_REMOVED lines=17> */
.L_x_12107:
[----:B------:R-:W-:Y:S05]  /*4240*/  BSYNC.RECONVERGENT B1 ;  /* 0x0000000000017941 */ /* 0x000fea0003800200 */
.L_x_12105:
        /* <DEDUP_REMOVED lines=38> */
.L_x_12109:
        /* <DEDUP_REMOVED lines=17> */
.L_x_12110:
[----:B------:R-:W-:Y:S05]  /*45c0*/  BSYNC.RECONVERGENT B1 ;  /* 0x0000000000017941 */ /* 0x000fea0003800200 */
.L_x_12108:
        /* <DEDUP_REMOVED lines=37> */
.L_x_12112:
        /* <DEDUP_REMOVED lines=17> */
.L_x_12113:
[----:B------:R-:W-:Y:S05]  /*4930*/  BSYNC.RECONVERGENT B1 ;  /* 0x0000000000017941 */ /* 0x000fea0003800200 */
.L_x_12111:
        /* <DEDUP_REMOVED lines=37> */
.L_x_12115:
        /* <DEDUP_REMOVED lines=17> */
.L_x_12116:
[----:B------:R-:W-:Y:S05]  /*4ca0*/  BSYNC.RECONVERGENT B1 ;  /* 0x0000000000017941 */ /* 0x000fea0003800200 */
.L_x_12114:
        /* <DEDUP_REMOVED lines=12> */
.L_x_12092:
        /* <DEDUP_REMOVED lines=37> */
.L_x_12120:
        /* <DEDUP_REMOVED lines=16> */
.L_x_12121:
[----:B------:R-:W-:Y:S05]  /*50c0*/  BSYNC.RECONVERGENT B1 ;  /* 0x0000000000017941 */ /* 0x000fea0003800200 */
.L_x_12119:
        /* <DEDUP_REMOVED lines=38> */
.L_x_12123:
        /* <DEDUP_REMOVED lines=17> */
.L_x_12124:
[----:B------:R-:W-:Y:S05]  /*5440*/  BSYNC.RECONVERGENT B1 ;  /* 0x0000000000017941 */ /* 0x000fea0003800200 */
.L_x_12122:
        /* <DEDUP_REMOVED lines=40> */
.L_x_12126:
        /* <DEDUP_REMOVED lines=17> */
.L_x_12127:
[----:B------:R-:W-:Y:S05]  /*57e0*/  BSYNC.RECONVERGENT B1 ;  /* 0x0000000000017941 */ /* 0x000fea0003800200 */
.L_x_12125:
        /* <DEDUP_REMOVED lines=40> */
.L_x_12129:
        /* <DEDUP_REMOVED lines=17> */
.L_x_12130:
[----:B------:R-:W-:Y:S05]  /*5b80*/  BSYNC.RECONVERGENT B1 ;  /* 0x0000000000017941 */ /* 0x000fea0003800200 */
.L_x_12128:
        /* <DEDUP_REMOVED lines=9> */
.L_x_12118:
        /* <DEDUP_REMOVED lines=35> */
.L_x_12133:
[----:B------:R-:W-:Y:S01]  /*5e50*/  MOV R26, R14 ;  /* 0x0000000e001a7202 */ /* 0x000fe20000000f00 */
[----:B------:R-:W-:Y:S01]  /*5e60*/  IMAD.MOV.U32 R10, RZ, RZ, R16 ;  /* 0x000000ffff0a7224 */ /* 0x000fe200078e0010 */
[----:B------:R-:W-:Y:S02]  /*5e70*/  MOV R11, R13 ;  /* 0x0000000d000b7202 */ /* 0x000fe40000000f00 */
[----:B------:R-:W-:Y:S02]  /*5e80*/  MOV R9, R17 ;  /* 0x0000001100097202 */ /* 0x000fe40000000f00 */
[----:B------:R-:W-:-:S07]  /*5e90*/  MOV R8, 0x5eb0 ;  /* 0x00005eb000087802 */ /* 0x000fce0000000f00 */
[----:B------:R-:W-:Y:S05]  /*5ea0*/  CALL.REL.NOINC `($__internal_244_$__cuda_sm20_div_s64) ;  /* 0x0000000c000c7944 */ /* 0x000fea0003c00000 */
        /* <DEDUP_REMOVED lines=10> */
.L_x_12134:
[----:B------:R-:W-:Y:S05]  /*5f50*/  BSYNC.RECONVERGENT B1 ;  /* 0x0000000000017941 */ /* 0x000fea0003800200 */
.L_x_12132:
        /* <DEDUP_REMOVED lines=39> */
.L_x_12136:
        /* <DEDUP_REMOVED lines=17> */
.L_x_12137:
[----:B------:R-:W-:Y:S05]  /*62e0*/  BSYNC.RECONVERGENT B1 ;  /* 0x0000000000017941 */ /* 0x000fea0003800200 */
.L_x_12135:
        /* <DEDUP_REMOVED lines=9> */
.L_x_12131:
        /* <DEDUP_REMOVED lines=31> */
.L_x_12139:
[----:B------:R-:W-:Y:S02]  /*6570*/  MOV R15, R23 ;  /* 0x00000017000f7202 */ /* 0x000fe40000000f00 */
[----:B------:R-:W-:Y:S02]  /*6580*/  MOV R23, R13 ;  /* 0x0000000d00177202 */ /* 0x000fe40000000f00 */
[----:B------:R-:W-:-:S07]  /*6590*/  MOV R24, 0x65b0 ;  /* 0x000065b000187802 */ /* 0x000fce0000000f00 */
[----:B------:R-:W-:Y:S05]  /*65a0*/  CALL.REL.NOINC `($__internal_245_$__cuda_sm20_rem_s64) ;  /* 0x0000000800987944 */ /* 0x000fea0003c00000 */
.L_x_12140:
[----:B------:R-:W-:Y:S05]  /*65b0*/  BSYNC.RECONVERGENT B1 ;  /* 0x0000000000017941 */ /* 0x000fea0003800200 */
.L_x_12138:
[----:B------:R-:W0:Y:S02]  /*65c0*/  LDC.64 R10, c[0x0][0x398] ;  /* 0x0000e600ff0a7b82 */ /* 0x000e240000000a00 */
[----:B0-----:R-:W-:-:S06]  /*65d0*/  IMAD.WIDE.U32 R6, R7, 0x8, R10 ;  /* 0x0000000807067825 */ /* 0x001fcc00078e000a */
[----:B------:R-:W2:Y:S02]  /*65e0*/  LDG.E.64 R6, desc[UR8][R6.64] ;  /* 0x0000000806067981 */ /* 0x000ea4000c1e1b00 */
[-C--:B--2---:R-:W-:Y:S02]  /*65f0*/  IMAD R3, R7, R8.reuse, RZ ;  /* 0x0000000807037224 */ /* 0x084fe400078e02ff */
[----:B------:R-:W-:-:S04]  /*6600*/  IMAD.WIDE.U32 R4, R6, R8, R4 ;  /* 0x0000000806047225 */ /* 0x000fc800078e0004 */
[----:B------:R-:W-:-:S04]  /*6610*/  IMAD R3, R6, R9, R3 ;  /* 0x0000000906037224 */ /* 0x000fc800078e0203 */
[----:B------:R-:W-:-:S07]  /*6620*/  IMAD.IADD R5, R5, 0x1, R3 ;  /* 0x0000000105057824 */ /* 0x000fce00078e0203 */
.L_x_12091:
[----:B------:R-:W0:Y:S02]  /*6630*/  LDCU.64 UR12, c[0x0][0x388] ;  /* 0x00007100ff0c77ac */ /* 0x000e240008000a00 */
[----:B0-----:R-:W-:-:S04]  /*6640*/  IADD3 R4, P0, PT, R4, UR12, RZ ;  /* 0x0000000c04047c10 */ /* 0x001fc8000ff1e0ff */
[----:B------:R-:W-:-:S06]  /*6650*/  IADD3.X R5, PT, PT, R5, UR13, RZ, P0, !PT ;  /* 0x0000000d05057c10 */ /* 0x000fcc00087fe4ff */
[----:B------:R-:W2:Y:S04]  /*6660*/  LDG.E.U8 R5, desc[UR8][R4.64] ;  /* 0x0000000804057981 */ /* 0x000ea8000c1e1100 */
[----:B--2---:R0:W-:Y:S02]  /*6670*/  STS.U8 [R0+UR4], R5 ;  /* 0x0000000500007988 */ /* 0x0041e40008000004 */
.L_x_12090:
[----:B------:R-:W-:Y:S05]  /*6680*/  BSYNC.RECONVERGENT B0 ;  /* 0x0000000000007941 */ /* 0x000fea0003800200 */
.L_x_12040:
[----:B------:R-:W-:Y:S01]  /*6690*/  BAR.SYNC.DEFER_BLOCKING 0x0 ;  /* 0x0000000000007b1d */ /* 0x000fe20000010000 */
[----:B------:R-:W-:-:S09]  /*66a0*/  UISETP.GE.U32.AND UP0, UPT, UR5, 0x42, UPT ;  /* 0x000000420500788c */ /* 0x000fd2000bf06070 */
[----:B------:R-:W-:Y:S05]  /*66b0*/  BRA.U !UP0, `(.L_x_12141) ;  /* 0x00000001083c7547 */ /* 0x000fea000b800000 */
.L_x_12144:
        /* <DEDUP_REMOVED lines=10> */
.L_x_12143:
[----:B------:R-:W-:Y:S05]  /*6760*/  BSYNC.RECONVERGENT B0 ;  /* 0x0000000000007941 */ /* 0x000fea0003800200 */
.L_x_12142:
[----:B------:R-:W-:Y:S01]  /*6770*/  BAR.SYNC.DEFER_BLOCKING 0x0 ;  /* 0x0000000000007b1d */ /* 0x000fe20000010000 */
[----:B------:R-:W-:-:S05]  /*6780*/  UISETP.GT.U32.AND UP0, UPT, UR5, 0x83, UPT ;  /* 0x000000830500788c */ /* 0x000fca000bf04070 */
[----:B------:R-:W-:-:S04]  /*6790*/  UMOV UR5, UR6 ;  /* 0x0000000600057c82 */ /* 0x000fc80008000000 */
[----:B------:R-:W-:Y:S05]  /*67a0*/  BRA.U UP0, `(.L_x_12144) ;  /* 0xfffffffd00c47547 */ /* 0x000fea000b83ffff */
.L_x_12141:
        /* <DEDUP_REMOVED lines=51> */
        .weak           $__internal_244_$__cuda_sm20_div_s64
        .type           $__internal_244_$__cuda_sm20_div_s64,@function
        .size           $__internal_244_$__cuda_sm20_div_s64,($__internal_245_$__cuda_sm20_rem_s64 - $__internal_244_$__cuda_sm20_div_s64)
$__internal_244_$__cuda_sm20_div_s64:
        /* <DEDUP_REMOVED lines=82> */
[----:B------:R-:W-:Y:S06]  /*7000*/  RET.REL.NODEC R8 `(uncontiguous_cumulate_any_u64) ;  /* 0xffffff8c08fc7950 */ /* 0x000fec0003c3ffff */
        .weak           $__internal_245_$__cuda_sm20_rem_s64
        .type           $__internal_245_$__cuda_sm20_rem_s64,@function
        .size           $__internal_245_$__cuda_sm20_rem_s64,(.L_x_30561 - $__internal_245_$__cuda_sm20_rem_s64)
$__internal_245_$__cuda_sm20_rem_s64:
        /* <DEDUP_REMOVED lines=76> */
[----:B------:R-:W-:Y:S06]  /*74d0*/  RET.REL.NODEC R24 `(uncontiguous_cumulate_any_u64) ;  /* 0xffffff8818c87950 */ /* 0x000fec0003c3ffff */
.L_x_12145:
        /* <DEDUP_REMOVED lines=10> */
.L_x_30561:


//--------------------- .text.uncontiguous_any_u64 --------------------------
	.section	.text.uncontiguous_any_u64,"ax",@progbits
	.align	128
        .global         uncontiguous_any_u64
        .type           uncontiguous_any_u64,@function
        .size           uncontiguous_any_u64,(.L_x_30563 - uncontiguous_any_u64)
        .other          uncontiguous_any_u64,@"STO_CUDA_ENTRY STV_DEFAULT"
uncontiguous_any_u64:
.text.uncontiguous_any_u64:
        /* <DEDUP_REMOVED lines=38> */
.L_x_12174:
        /* <DEDUP_REMOVED lines=32> */
.L_x_12151:
[----:B------:R-:W-:Y:S01]  /*0460*/  IMAD.MOV.U32 R26, RZ, RZ, R4 ;  /* 0x000000ffff1a7224 */ /* 0x000fe200078e0004 */
[----:B------:R-:W-:Y:S01]  /*0470*/  MOV R11, R5 ;  /* 0x00000005000b7202 */ /* 0x000fe20000000f00 */
[----:B------:R-:W-:Y:S01]  /*0480*/  IMAD.MOV.U32 R10, RZ, RZ, R36 ;  /* 0x000000ffff0a7224 */ /* 0x000fe200078e0024 */
[----:B------:R-:W-:Y:S02]  /*0490*/  MOV R9, R37 ;  /* 0x0000002500097202 */ /* 0x000fe40000000f00 */
[----:B------:R-:W-:-:S07]  /*04a0*/  MOV R8, 0x4c0 ;  /* 0x000004c000087802 */ /* 0x000fce0000000f00 */
[----:B-1----:R-:W-:Y:S05]  /*04b0*/  CALL.REL.NOINC `($__internal_246_$__cuda_sm20_div_s64) ;  /* 0x00000064009c7944 */ /* 0x002fea0003c00000 */
        /* <DEDUP_REMOVED lines=9> */
.L_x_12152:
[----:B------:R-:W-:Y:S05]  /*0550*/  BSYNC.RECONVERGENT B1 ;  /* 0x0000000000017941 */ /* 0x000fea0003800200 */
.L_x_12150:
        /* <DEDUP_REMOVED lines=33> */
.L_x_12154:
[----:B------:R-:W-:Y:S01]  /*0770*/  IMAD.MOV.U32 R26, RZ, RZ, R18 ;  /* 0x000000ffff1a7224 */ /* 0x000fe200078e0012 */
[----:B------:R-:W-:Y:S01]  /*0780*/  MOV R11, R19 ;  /* 0x00000013000b7202 */ /* 0x000fe20000000f00 */
[----:B------:R-:W-:Y:S01]  /*0790*/  IMAD.MOV.U32 R10, RZ, RZ, R36 ;  /* 0x000000ffff0a7224 */ /* 0x000fe200078e0024 */
[----:B------:R-:W-:Y:S02]  /*07a0*/  MOV R9, R37 ;  /* 0x0000002500097202 */ /* 0x000fe40000000f00 */
[----:B------:R-:W-:-:S07]  /*07b0*/  MOV R8, 0x7d0 ;  /* 0x000007d000087802 */ /* 0x000fce0000000f00 */
[----:B------:R-:W-:Y:S05]  /*07c0*/  CALL.REL.NOINC `($__internal_246_$__cuda_sm20_div_s64) ;  /* 0x0000006000d87944 */ /* 0x000fea0003c00000 */
        /* <DEDUP_REMOVED lines=9> */
.L_x_12155:
[----:B------:R-:W-:Y:S05]  /*0860*/  BSYNC.RECONVERGENT B1 ;  /* 0x0000000000017941 */ /* 0x000fea0003800200 */
.L_x_12153:
        /* <DEDUP_REMOVED lines=34> */
.L_x_12157:
[----:B------:R-:W-:Y:S01]  /*0a90*/  MOV R26, R22 ;  /* 0x00000016001a7202 */ /* 0x000fe20000000f00 */
[----:B------:R-:W-:Y:S01]  /*0aa0*/  IMAD.MOV.U32 R11, RZ, RZ, R23 ;  /* 0x000000ffff0b7224 */ /* 0x000fe200078e0017 */
[----:B------:R-:W-:Y:S01]  /*0ab0*/  MOV R10, R40 ;  /* 0x00000028000a7202 */ /* 0x000fe20000000f00 */
[----:B------:R-:W-:Y:S01]  /*0ac0*/  IMAD.MOV.U32 R9, RZ, RZ, R41 ;  /* 0x000000ffff097224 */ /* 0x000fe200078e0029 */
[----:B------:R-:W-:-:S07]  /*0ad0*/  MOV R8, 0xaf0 ;  /* 0x00000af000087802 */ /* 0x000fce0000000f00 */
[----:B------:R-:W-:Y:S05]  /*0ae0*/  CALL.REL.NOINC `($__internal_246_$__cuda_sm20_div_s64) ;  /* 0x0000006000107944 */ /* 0x000fea0003c00000 */
        /* <DEDUP_REMOVED lines=10> */
.L_x_12158:
[----:B------:R-:W-:Y:S05]  /*0b90*/  BSYNC.RECONVERGENT B1 ;  /* 0x0000000000017941 */ /* 0x000fea0003800200 */
.L_x_12156:
        /* <DEDUP_REMOVED lines=35> */
.L_x_12160:
[----:B------:R-:W-:Y:S01]  /*0dd0*/  IMAD.MOV.U32 R26, RZ, RZ, R42 ;  /* 0x000000ffff1a7224 */ /* 0x000fe200078e002a */
[----:B------:R-:W-:Y:S01]  /*0de0*/  MOV R11, R43 ;  /* 0x0000002b000b7202 */ /* 0x000fe20000000f00 */
[----:B------:R-:W-:Y:S01]  /*0df0*/  IMAD.MOV.U32 R10, RZ, RZ, R40 ;  /* 0x000000ffff0a7224 */ /* 0x000fe200078e0028 */
[----:B------:R-:W-:Y:S02]  /*0e00*/  MOV R9, R41 ;  /* 0x0000002900097202 */ /* 0x000fe40000000f00 */
[----:B------:R-:W-:-:S07]  /*0e10*/  MOV R8, 0xe30 ;  /* 0x00000e3000087802 */ /* 0x000fce0000000f00 */
[----:B------:R-:W-:Y:S05]  /*0e20*/  CALL.REL.NOINC `($__internal_246_$__cuda_sm20_div_s64) ;  /* 0x0000005c00407944 */ /* 0x000fea0003c00000 */
        /* <DEDUP_REMOVED lines=11> */
.L_x_12161:
[----:B------:R-:W-:Y:S05]  /*0ee0*/  BSYNC.RECONVERGENT B1 ;  /* 0x0000000000017941 */ /* 0x000fea0003800200 */
.L_x_12159:
        /* <DEDUP_REMOVED lines=36> */
.L_x_12163:
        /* <DEDUP_REMOVED lines=16> */
.L_x_12164:
[----:B------:R-:W-:Y:S05]  /*1230*/  BSYNC.RECONVERGENT B1 ;  /* 0x0000000000017941 */ /* 0x000fea0003800200 */
.L_x_12162:
        /* <DEDUP_REMOVED lines=34> */
.L_x_12166:
[----:B------:R-:W-:Y:S01]  /*1460*/  MOV R26, R40 ;  /* 0x00000028001a7202 */ /* 0x000fe20000000f00 */
[----:B------:R-:W-:Y:S01]  /*1470*/  IMAD.MOV.U32 R11, RZ, RZ, R41 ;  /* 0x000000ffff0b7224 */ /* 0x000fe200078e0029 */
[----:B------:R-:W-:Y:S01]  /*1480*/  MOV R10, R20 ;  /* 0x00000014000a7202 */ /* 0x000fe20000000f00 */
[----:B------:R-:W-:Y:S01]  /*1490*/  IMAD.MOV.U32 R9, RZ, RZ, R21 ;  /* 0x000000ffff097224 */ /* 0x000fe200078e0015 */
[----:B------:R-:W-:-:S07]  /*14a0*/  MOV R8, 0x14c0 ;  /* 0x000014c000087802 */ /* 0x000fce0000000f00 */
[----:B------:R-:W-:Y:S05]  /*14b0*/  CALL.REL.NOINC `($__internal_246_$__cuda_sm20_div_s64) ;  /* 0x00000054009c7944 */ /* 0x000fea0003c00000 */
        /* <DEDUP_REMOVED lines=11> */
.L_x_12167:
[----:B------:R-:W-:Y:S05]  /*1570*/  BSYNC.RECONVERGENT B1 ;  /* 0x0000000000017941 */ /* 0x000fea0003800200 */
.L_x_12165:
        /* <DEDUP_REMOVED lines=34> */
.L_x_12169:
[----:B------:R-:W-:Y:S01]  /*17a0*/  IMAD.MOV.U32 R26, RZ, RZ, R36 ;  /* 0x000000ffff1a7224 */ /* 0x000fe200078e0024 */
[----:B------:R-:W-:Y:S01]  /*17b0*/  MOV R11, R37 ;  /* 0x00000025000b7202 */ /* 0x000fe20000000f00 */
[----:B------:R-:W-:Y:S01]  /*17c0*/  IMAD.MOV.U32 R10, RZ, RZ, R20 ;  /* 0x000000ffff0a7224 */ /* 0x000fe200078e0014 */
[----:B------:R-:W-:Y:S02]  /*17d0*/  MOV R9, R21 ;  /* 0x0000001500097202 */ /* 0x000fe40000000f00 */
[----:B------:R-:W-:-:S07]  /*17e0*/  MOV R8, 0x1800 ;  /* 0x0000180000087802 */ /* 0x000fce0000000f00 */
[----:B------:R-:W-:Y:S05]  /*17f0*/  CALL.REL.NOINC `($__internal_246_$__cuda_sm20_div_s64) ;  /* 0x0000005000cc7944 */ /* 0x000fea0003c00000 */
        /* <DEDUP_REMOVED lines=11> */
.L_x_12170:
[----:B------:R-:W-:Y:S05]  /*18b0*/  BSYNC.RECONVERGENT B1 ;  /* 0x0000000000017941 */ /* 0x000fea0003800200 */
.L_x_12168:
        /* <DEDUP_REMOVED lines=35> */
.L_x_12172:
[----:B------:R-:W-:Y:S01]  /*1af0*/  IMAD.MOV.U32 R26, RZ, RZ, R18 ;  /* 0x000000ffff1a7224 */ /* 0x000fe200078e0012 */
[----:B------:R-:W-:Y:S01]  /*1b00*/  MOV R11, R19 ;  /* 0x00000013000b7202 */ /* 0x000fe20000000f00 */
[----:B------:R-:W-:Y:S01]  /*1b10*/  IMAD.MOV.U32 R10, RZ, RZ, R20 ;  /* 0x000000ffff0a7224 */ /* 0x000fe200078e0014 */
[----:B------:R-:W-:Y:S02]  /*1b20*/  MOV R9, R21 ;  /* 0x0000001500097202 */ /* 0x000fe40000000f00 */
[----:B------:R-:W-:-:S07]  /*1b30*/  MOV R8, 0x1b50 ;  /* 0x00001b5000087802 */ /* 0x000fce0000000f00 */
[----:B------:R-:W-:Y:S05]  /*1b40*/  CALL.REL.NOINC `($__internal_246_$__cuda_sm20_div_s64) ;  /* 0x0000004c00f87944 */ /* 0x000fea0003c00000 */
        /* <DEDUP_REMOVED lines=11> */
.L_x_12173:
[----:B------:R-:W-:Y:S05]  /*1c00*/  BSYNC.RECONVERGENT B1 ;  /* 0x0000000000017941 */ /* 0x000fea0003800200 */
.L_x_12171:
        /* <DEDUP_REMOVED lines=9> */
.L_x_12149:
        /* <DEDUP_REMOVED lines=36> */
.L_x_12177:
[----:B------:R-:W-:Y:S01]  /*1ee0*/  MOV R26, R4 ;  /* 0x00000004001a7202 */ /* 0x000fe20000000f00 */
[----:B------:R-:W-:Y:S01]  /*1ef0*/  IMAD.MOV.U32 R11, RZ, RZ, R5 ;  /* 0x000000ffff0b7224 */ /* 0x000fe200078e0005 */
[----:B------:R-:W-:Y:S01]  /*1f00*/  MOV R10, R6 ;  /* 0x00000006000a7202 */ /* 0x000fe20000000f00 */
[----:B------:R-:W-:Y:S01]  /*1f10*/  IMAD.MOV.U32 R9, RZ, RZ, R7 ;  /* 0x000000ffff097224 */ /* 0x000fe200078e0007 */
[----:B------:R-:W-:-:S07]  /*1f20*/  MOV R8, 0x1f40 ;  /* 0x00001f4000087802 */ /* 0x000fce0000000f00 */
[----:B------:R-:W-:Y:S05]  /*1f30*/  CALL.REL.NOINC `($__internal_246_$__cuda_sm20_div_s64) ;  /* 0x0000004800fc7944 */ /* 0x000fea0003c00000 */
        /* <DEDUP_REMOVED lines=9> */
.L_x_12178:
[----:B------:R-:W-:Y:S05]  /*1fd0*/  BSYNC.RECONVERGENT B1 ;  /* 0x0000000000017941 */ /* 0x000fea0003800200 */
.L_x_12176:
        /* <DEDUP_REMOVED lines=34> */
.L_x_12180:
        /* <DEDUP_REMOVED lines=14> */
.L_x_12181:
[----:B------:R-:W-:Y:S05]  /*22e0*/  BSYNC.RECONVERGENT B1 ;  /* 0x0000000000017941 */ /* 0x000fea0003800200 */
.L_x_12179:
        /* <DEDUP_REMOVED lines=36> */
.L_x_12183:
        /* <DEDUP_REMOVED lines=17> */
.L_x_12184:
[----:B------:R-:W-:Y:S05]  /*2640*/  BSYNC.RECONVERGENT B1 ;  /* 0x0000000000017941 */ /* 0x000fea0003800200 */
.L_x_12182:
        /* <DEDUP_REMOVED lines=35> */
.L_x_12186:
[----:B------:R-:W-:Y:S01]  /*2880*/  MOV R26, R16 ;  /* 0x00000010001a7202 */ /* 0x000fe20000000f00 */
[----:B------:R-:W-:Y:S01]  /*2890*/  IMAD.MOV.U32 R11, RZ, RZ, R17 ;  /* 0x000000ffff0b7224 */ /* 0x000fe200078e0011 */
[----:B------:R-:W-:Y:S01]  /*28a0*/  MOV R10, R14 ;  /* 0x0000000e000a7202 */ /* 0x000fe20000000f00 */
[----:B------:R-:W-:Y:S01]  /*28b0*/  IMAD.MOV.U32 R9, RZ, RZ, R15 ;  /* 0x000000ffff097224 */ /* 0x000fe200078e000f */
[----:B------:R-:W-:-:S07]  /*28c0*/  MOV R8, 0x28e0 ;  /* 0x000028e000087802 */ /* 0x000fce0000000f00 */
[----:B------:R-:W-:Y:S05]  /*28d0*/  CALL.REL.NOINC `($__internal_246_$__cuda_sm20_div_s64) ;  /* 0x0000004000947944 */ /* 0x000fea0003c00000 */
        /* <DEDUP_REMOVED lines=10> */
.L_x_12187:
[----:B------:R-:W-:Y:S05]  /*2980*/  BSYNC.RECONVERGENT B1 ;  /* 0x0000000000017941 */ /* 0x000fea0003800200 */
.L_x_12185:
[----:B------:R-:W-:Y:S01]  /*2990*/  MOV R6, R20 ;  /* 0x0000001400067202 */ /* 0x000fe20000000f00 */
[----:B------:R-:W-:Y:S02]  /*29a0*/  IMAD R9, R9, R22, RZ ;  /* 0x0000001609097224 */ /* 0x000fe400078e02ff */
[----:B------:R-:W-:Y:S02]  /*29b0*/  VIADD R3, R3, 0xfffffffe ;  /* 0xfffffffe03037836 */ /* 0x000fe40000000000 */
[----:B------:R-:W-:-:S04]  /*29c0*/  IMAD.WIDE.U32 R20, R22, R8, R6 ;  /* 0x0000000816147225 */ /* 0x000fc800078e0006 */
[----:B------:R-:W-:-:S05]  /*29d0*/  IMAD R9, R23, R8, R9 ;  /* 0x0000000817097224 */ /* 0x000fca00078e0209 */
[----:B------:R-:W-:-:S07]  /*29e0*/  IADD3 R21, PT, PT, R21, R9, RZ ;  /* 0x0000000915157210 */ /* 0x000fce0007ffe0ff */
.L_x_12175:
        /* <DEDUP_REMOVED lines=31> */
.L_x_12189:
[----:B------:R-:W-:Y:S01]  /*2be0*/  IMAD.MOV.U32 R14, RZ, RZ, R4 ;  /* 0x000000ffff0e7224 */ /* 0x000fe200078e0004 */
[----:B------:R-:W-:Y:S01]  /*2bf0*/  MOV R23, R5 ;  /* 0x0000000500177202 */ /* 0x000fe20000000f00 */
[----:B------:R-:W-:Y:S01]  /*2c00*/  IMAD.MOV.U32 R22, RZ, RZ, R6 ;  /* 0x000000ffff167224 */ /* 0x000fe200078e0006 */
[----:B------:R-:W-:Y:S02]  /*2c10*/  MOV R15, R7 ;  /* 0x00000007000f7202 */ /* 0x000fe40000000f00 */
[----:B------:R-:W-:-:S07]  /*2c20*/  MOV R24, 0x2c40 ;  /* 0x00002c4000187802 */ /* 0x000fce0000000f00 */
[----:B------:R-:W-:Y:S05]  /*2c30*/  CALL.REL.NOINC `($__internal_247_$__cuda_sm20_rem_s64) ;  /* 0x0000004400087944 */ /* 0x000fea0003c00000 */
.L_x_12190:
[----:B------:R-:W-:Y:S05]  /*2c40*/  BSYNC.RECONVERGENT B1 ;  /* 0x0000000000017941 */ /* 0x000fea0003800200 */
.L_x_12188:
        /* <DEDUP_REMOVED lines=31> */
.L_x_12192:
[----:B------:R-:W-:Y:S01]  /*2e40*/  MOV R22, R6 ;  /* 0x0000000600167202 */ /* 0x000fe20000000f00 */
[----:B------:R-:W-:Y:S01]  /*2e50*/  IMAD.MOV.U32 R15, RZ, RZ, R7 ;  /* 0x000000ffff0f7224 */ /* 0x000fe200078e0007 */
[----:B------:R-:W-:Y:S01]  /*2e60*/  MOV R14, R18 ;  /* 0x00000012000e7202 */ /* 0x000fe20000000f00 */
[----:B------:R-:W-:Y:S01]  /*2e70*/  IMAD.MOV.U32 R23, RZ, RZ, R19 ;  /* 0x000000ffff177224 */ /* 0x000fe200078e0013 */
[----:B------:R-:W-:-:S07]  /*2e80*/  MOV R24, 0x2ea0 ;  /* 0x00002ea000187802 */ /* 0x000fce0000000f00 */
[----:B------:R-:W-:Y:S05]  /*2e90*/  CALL.REL.NOINC `($__internal_247_$__cuda_sm20_rem_s64) ;  /* 0x0000004000707944 */ /* 0x000fea0003c00000 */
[----:B------:R-:W-:Y:S01]  /*2ea0*/  MOV R6, R8 ;  /* 0x0000000800067202 */ /* 0x000fe20000000f00 */
[----:B------:R-:W-:-:S07]  /*2eb0*/  IMAD.MOV.U32 R7, RZ, RZ, R9 ;  /* 0x000000ffff077224 */ /* 0x000fce00078e0009 */
.L_x_12193:
[----:B------:R-:W-:Y:S05]  /*2ec0*/  BSYNC.RECONVERGENT B1 ;  /* 0x0000000000017941 */ /* 0x000fea0003800200 */
.L_x_12191:
[----:B------:R-:W-:Y:S02]  /*2ed0*/  IMAD R3, R7, R4, RZ ;  /* 0x0000000407037224 */ /* 0x000fe400078e02ff */
[----:B------:R-:W-:-:S04]  /*2ee0*/  IMAD.WIDE.U32 R20, R4, R6, R20 ;  /* 0x0000000604147225 */ /* 0x000fc800078e0014 */
[----:B------:R-:W-:-:S05]  /*2ef0*/  IMAD R3, R5, R6, R3 ;  /* 0x0000000605037224 */ /* 0x000fca00078e0203 */
[----:B------:R-:W-:-:S07]  /*2f00*/  IADD3 R21, PT, PT, R21, R3, RZ ;  /* 0x0000000315157210 */ /* 0x000fce0007ffe0ff */
.L_x_12148:
        /* <DEDUP_REMOVED lines=14> */
.L_x_12195:
[----:B------:R-:W-:Y:S05]  /*2ff0*/  BSYNC.RECONVERGENT B1 ;  /* 0x0000000000017941 */ /* 0x000fea0003800200 */
.L_x_12194:
[----:B------:R-:W-:-:S05]  /*3000*/  SEL R3, RZ, 0x1, !P0 ;  /* 0x00000001ff037807 */ /* 0x000fca0004000000 */
[----:B------:R1:W-:Y:S01]  /*3010*/  STS.U8 [R0+UR4], R3 ;  /* 0x0000000300007988 */ /* 0x0003e20008000004 */
[----:B------:R-:W-:Y:S05]  /*3020*/  BRA `(.L_x_12196) ;  /* 0x0000003400a87947 */ /* 0x000fea0003800000 */
.L_x_12147:
        /* <DEDUP_REMOVED lines=20> */
.L_x_12223:
        /* <DEDUP_REMOVED lines=33> */
.L_x_12200:
[----:B------:R-:W-:Y:S01]  /*3380*/  MOV R26, R14 ;  /* 0x0000000e001a7202 */ /* 0x000fe20000000f00 */
[----:B------:R-:W-:Y:S01]  /*3390*/  IMAD.MOV.U32 R11, RZ, RZ, R13 ;  /* 0x000000ffff0b7224 */ /* 0x000fe200078e000d */
[----:B------:R-:W-:Y:S01]  /*33a0*/  MOV R10, R34 ;  /* 0x00000022000a7202 */ /* 0x000fe20000000f00 */
[----:B------:R-:W-:Y:S01]  /*33b0*/  IMAD.MOV.U32 R9, RZ, RZ, R35 ;  /* 0x000000ffff097224 */ /* 0x000fe200078e0023 */
[----:B------:R-:W-:-:S07]  /*33c0*/  MOV R8, 0x33e0 ;  /* 0x000033e000087802 */ /* 0x000fce0000000f00 */
[----:B-123--:R-:W-:Y:S05]  /*33d0*/  CALL.REL.NOINC `($__internal_246_$__cuda_sm20_div_s64) ;  /* 0x0000003400d47944 */ /* 0x00efea0003c00000 */
        /* <DEDUP_REMOVED lines=10> */
.L_x_12201:
[----:B------:R-:W-:Y:S05]  /*3480*/  BSYNC.RECONVERGENT B1 ;  /* 0x0000000000017941 */ /* 0x000fea0003800200 */
.L_x_12199:
        /* <DEDUP_REMOVED lines=37> */
.L_x_12203:
[----:B------:R-:W-:Y:S01]  /*36e0*/  IMAD.MOV.U32 R26, RZ, RZ, R34 ;  /* 0x000000ffff1a7224 */ /* 0x000fe200078e0022 */
[----:B------:R-:W-:Y:S01]  /*36f0*/  MOV R11, R35 ;  /* 0x00000023000b7202 */ /* 0x000fe20000000f00 */
[----:B------:R-:W-:Y:S01]  /*3700*/  IMAD.MOV.U32 R10, RZ, RZ, R36 ;  /* 0x000000ffff0a7224 */ /* 0x000fe200078e0024 */
[----:B------:R-:W-:Y:S02]  /*3710*/  MOV R9, R37 ;  /* 0x0000002500097202 */ /* 0x000fe40000000f00 */
[----:B------:R-:W-:-:S07]  /*3720*/  MOV R8, 0x3740 ;  /* 0x0000374000087802 */ /* 0x000fce0000000f00 */
[----:B-1----:R-:W-:Y:S05]  /*3730*/  CALL.REL.NOINC `($__internal_246_$__cuda_sm20_div_s64) ;  /* 0x0000003000fc7944 */ /* 0x002fea0003c00000 */
        /* <DEDUP_REMOVED lines=11> */
.L_x_12204:
[----:B------:R-:W-:Y:S05]  /*37f0*/  BSYNC.RECONVERGENT B1 ;  /* 0x0000000000017941 */ /* 0x000fea0003800200 */
.L_x_12202:
        /* <DEDUP_REMOVED lines=38> */
.L_x_12206:
[----:B------:R-:W-:Y:S01]  /*3a60*/  MOV R26, R34 ;  /* 0x00000022001a7202 */ /* 0x000fe20000000f00 */
[----:B------:R-:W-:Y:S01]  /*3a70*/  IMAD.MOV.U32 R11, RZ, RZ, R35 ;  /* 0x000000ffff0b7224 */ /* 0x000fe200078e0023 */
[----:B------:R-:W-:Y:S01]  /*3a80*/  MOV R10, R36 ;  /* 0x00000024000a7202 */ /* 0x000fe20000000f00 */
[----:B------:R-:W-:Y:S01]  /*3a90*/  IMAD.MOV.U32 R9, RZ, RZ, R37 ;  /* 0x000000ffff097224 */ /* 0x000fe200078e0025 */
[----:B------:R-:W-:-:S07]  /*3aa0*/  MOV R8, 0x3ac0 ;  /* 0x00003ac000087802 */ /* 0x000fce0000000f00 */
[----:B-1----:R-:W-:Y:S05]  /*3ab0*/  CALL.REL.NOINC `($__internal_246_$__cuda_sm20_div_s64) ;  /* 0x00000030001c7944 */ /* 0x002fea0003c00000 */
        /* <DEDUP_REMOVED lines=11> */
.L_x_12207:
[----:B------:R-:W-:Y:S05]  /*3b70*/  BSYNC.RECONVERGENT B1 ;  /* 0x0000000000017941 */ /* 0x000fea0003800200 */
.L_x_12205:
        /* <DEDUP_REMOVED lines=37> */
.L_x_12209:
        /* <DEDUP_REMOVED lines=17> */
.L_x_12210:
[----:B------:R-:W-:Y:S05]  /*3ee0*/  BSYNC.RECONVERGENT B1 ;  /* 0x0000000000017941 */ /* 0x000fea0003800200 */
.L_x_12208:
        /* <DEDUP_REMOVED lines=38> */
.L_x_12212:
        /* <DEDUP_REMOVED lines=17> */
.L_x_12213:
[----:B------:R-:W-:Y:S05]  /*4260*/  BSYNC.RECONVERGENT B1 ;  /* 0x0000000000017941 */ /* 0x000fea0003800200 */
.L_x_12211:
        /* <DEDUP_REMOVED lines=38> */
.L_x_12215:
        /* <DEDUP_REMOVED lines=17> */
.L_x_12216:
[----:B------:R-:W-:Y:S05]  /*45e0*/  BSYNC.RECONVERGENT B1 ;  /* 0x0000000000017941 */ /* 0x000fea0003800200 */
.L_x_12214:
        /* <DEDUP_REMOVED lines=37> */
.L_x_12218:
        /* <DEDUP_REMOVED lines=17> */
.L_x_12219:
[----:B------:R-:W-:Y:S05]  /*4950*/  BSYNC.RECONVERGENT B1 ;  /* 0x0000000000017941 */ /* 0x000fea0003800200 */
.L_x_12217:
        /* <DEDUP_REMOVED lines=37> */
.L_x_12221:
        /* <DEDUP_REMOVED lines=17> */
.L_x_12222:
[----:B------:R-:W-:Y:S05]  /*4cc0*/  BSYNC.RECONVERGENT B1 ;  /* 0x0000000000017941 */ /* 0x000fea0003800200 */
.L_x_12220:
        /* <DEDUP_REMOVED lines=12> */
.L_x_12198:
        /* <DEDUP_REMOVED lines=37> */
.L_x_12226:
        /* <DEDUP_REMOVED lines=16> */
.L_x_12227:
[----:B------:R-:W-:Y:S05]  /*50e0*/  BSYNC.RECONVERGENT B1 ;  /* 0x0000000000017941 */ /* 0x000fea0003800200 */
.L_x_12225:
        /* <DEDUP_REMOVED lines=38> */
.L_x_12229:
        /* <DEDUP_REMOVED lines=17> */
.L_x_12230:
[----:B------:R-:W-:Y:S05]  /*5460*/  BSYNC.RECONVERGENT B1 ;  /* 0x0000000000017941 */ /* 0x000fea0003800200 */
.L_x_12228:
        /* <DEDUP_REMOVED lines=40> */
.L_x_12232:
        /* <DEDUP_REMOVED lines=17> */
.L_x_12233:
[----:B------:R-:W-:Y:S05]  /*5800*/  BSYNC.RECONVERGENT B1 ;  /* 0x0000000000017941 */ /* 0x000fea0003800200 */
.L_x_12231:
        /* <DEDUP_REMOVED lines=40> */
.L_x_12235:
        /* <DEDUP_REMOVED lines=17> */
.L_x_12236:
[----:B------:R-:W-:Y:S05]  /*5ba0*/  BSYNC.RECONVERGENT B1 ;  /* 0x0000000000017941 */ /* 0x000fea0003800200 */
.L_x_12234:
        /* <DEDUP_REMOVED lines=9> */
.L_x_12224:
        /* <DEDUP_REMOVED lines=35> */
.L_x_12239:
[----:B------:R-:W-:Y:S01]  /*5e70*/  MOV R26, R14 ;  /* 0x0000000e001a7202 */ /* 0x000fe20000000f00 */
[----:B------:R-:W-:Y:S01]  /*5e80*/  IMAD.MOV.U32 R10, RZ, RZ, R16 ;  /* 0x000000ffff0a7224 */ /* 0x000fe200078e0010 */
[----:B------:R-:W-:Y:S02]  /*5e90*/  MOV R11, R13 ;  /* 0x0000000d000b7202 */ /* 0x000fe40000000f00 */
[----:B------:R-:W-:Y:S02]  /*5ea0*/  MOV R9, R17 ;  /* 0x0000001100097202 */ /* 0x000fe40000000f00 */
[----:B------:R-:W-:-:S07]  /*5eb0*/  MOV R8, 0x5ed0 ;  /* 0x00005ed000087802 */ /* 0x000fce0000000f00 */
[----:B------:R-:W-:Y:S05]  /*5ec0*/  CALL.REL.NOINC `($__internal_246_$__cuda_sm20_div_s64) ;  /* 0x0000000c00187944 */ /* 0x000fea0003c00000 */
        /* <DEDUP_REMOVED lines=10> */
.L_x_12240:
[----:B------:R-:W-:Y:S05]  /*5f70*/  BSYNC.RECONVERGENT B1 ;  /* 0x0000000000017941 */ /* 0x000fea0003800200 */
.L_x_12238:
        /* <DEDUP_REMOVED lines=39> */
.L_x_12242:
        /* <DEDUP_REMOVED lines=17> */
.L_x_12243:
[----:B------:R-:W-:Y:S05]  /*6300*/  BSYNC.RECONVERGENT B1 ;  /* 0x0000000000017941 */ /* 0x000fea0003800200 */
.L_x_12241:
        /* <DEDUP_REMOVED lines=9> */
.L_x_12237:
        /* <DEDUP_REMOVED lines=31> */
.L_x_12245:
[----:B------:R-:W-:Y:S02]  /*6590*/  MOV R15, R23 ;  /* 0x00000017000f7202 */ /* 0x000fe40000000f00 */
[----:B------:R-:W-:Y:S02]  /*65a0*/  MOV R23, R13 ;  /* 0x0000000d00177202 */ /* 0x000fe40000000f00 */
[----:B------:R-:W-:-:S07]  /*65b0*/  MOV R24, 0x65d0 ;  /* 0x000065d000187802 */ /* 0x000fce0000000f00 */
[----:B------:R-:W-:Y:S05]  /*65c0*/  CALL.REL.NOINC `($__internal_247_$__cuda_sm20_rem_s64) ;  /* 0x0000000800a47944 */ /* 0x000fea0003c00000 */
.L_x_12246:
[----:B------:R-:W-:Y:S05]  /*65d0*/  BSYNC.RECONVERGENT B1 ;  /* 0x0000000000017941 */ /* 0x000fea0003800200 */
.L_x_12244:
[----:B------:R-:W0:Y:S02]  /*65e0*/  LDC.64 R10, c[0x0][0x398] ;  /* 0x0000e600ff0a7b82 */ /* 0x000e240000000a00 */
[----:B0-----:R-:W-:-:S06]  /*65f0*/  IMAD.WIDE.U32 R6, R7, 0x8, R10 ;  /* 0x0000000807067825 */ /* 0x001fcc00078e000a */
[----:B------:R-:W2:Y:S02]  /*6600*/  LDG.E.64 R6, desc[UR8][R6.64] ;  /* 0x0000000806067981 */ /* 0x000ea4000c1e1b00 */
[-C--:B--2---:R-:W-:Y:S02]  /*6610*/  IMAD R3, R7, R8.reuse, RZ ;  /* 0x0000000807037224 */ /* 0x084fe400078e02ff */
[----:B------:R-:W-:-:S04]  /*6620*/  IMAD.WIDE.U32 R4, R6, R8, R4 ;  /* 0x0000000806047225 */ /* 0x000fc800078e0004 */
[----:B------:R-:W-:-:S04]  /*6630*/  IMAD R3, R6, R9, R3 ;  /* 0x0000000906037224 */ /* 0x000fc800078e0203 */
[----:B------:R-:W-:-:S07]  /*6640*/  IMAD.IADD R5, R5, 0x1, R3 ;  /* 0x0000000105057824 */ /* 0x000fce00078e0203 */
.L_x_12197:
        /* <DEDUP_REMOVED lines=8> */
.L_x_12196:
[----:B------:R-:W-:Y:S05]  /*66d0*/  BSYNC.RECONVERGENT B0 ;  /* 0x0000000000007941 */ /* 0x000fea0003800200 */
.L_x_12146:
[----:B------:R-:W-:Y:S01]  /*66e0*/  BAR.SYNC.DEFER_BLOCKING 0x0 ;  /* 0x0000000000007b1d */ /* 0x000fe20000010000 */
[----:B------:R-:W-:-:S09]  /*66f0*/  UISETP.GE.U32.AND UP0, UPT, UR5, 0x42, UPT ;  /* 0x000000420500788c */ /* 0x000fd2000bf06070 */
[----:B------:R-:W-:Y:S05]  /*6700*/  BRA.U !UP0, `(.L_x_12247) ;  /* 0x00000001083c7547 */ /* 0x000fea000b800000 */
.L_x_12250:
        /* <DEDUP_REMOVED lines=10> */
.L_x_12249:
[----:B------:R-:W-:Y:S05]  /*67b0*/  BSYNC.RECONVERGENT B0 ;  /* 0x0000000000007941 */ /* 0x000fea0003800200 */
.L_x_12248:
[----:B------:R-:W-:Y:S01]  /*67c0*/  BAR.SYNC.DEFER_BLOCKING 0x0 ;  /* 0x0000000000007b1d */ /* 0x000fe20000010000 */
[----:B------:R-:W-:-:S05]  /*67d0*/  UISETP.GT.U32.AND UP0, UPT, UR5, 0x83, UPT ;  /* 0x000000830500788c */ /* 0x000fca000bf04070 */
[----:B------:R-:W-:-:S04]  /*67e0*/  UMOV UR5, UR6 ;  /* 0x0000000600057c82 */ /* 0x000fc80008000000 */
[----:B------:R-:W-:Y:S05]  /*67f0*/  BRA.U UP0, `(.L_x_12250) ;  /* 0xfffffffd00c47547 */ /* 0x000fea000b83ffff */
.L_x_12247:
        /* <DEDUP_REMOVED lines=51> */
        .weak           $__internal_246_$__cuda_sm20_div_s64
        .type           $__internal_246_$__cuda_sm20_div_s64,@function
        .size           $__internal_246_$__cuda_sm20_div_s64,($__internal_247_$__cuda_sm20_rem_s64 - $__internal_246_$__cuda_sm20_div_s64)
$__internal_246_$__cuda_sm20_div_s64:
        /* <DEDUP_REMOVED lines=82> */
[----:B------:R-:W-:Y:S06]  /*7050*/  RET.REL.NODEC R8 `(uncontiguous_any_u64) ;  /* 0xffffff8c08e87950 */ /* 0x000fec0003c3ffff */
        .weak           $__internal_247_$__cuda_sm20_rem_s64
        .type           $__internal_247_$__cuda_sm20_rem_s64,@function
        .size           $__internal_247_$__cuda_sm20_rem_s64,(.L_x_30563 - $__internal_247_$__cuda_sm20_rem_s64)
$__internal_247_$__cuda_sm20_rem_s64:
        /* <DEDUP_REMOVED lines=76> */
[----:B------:R-:W-:Y:S06]  /*7520*/  RET.REL.NODEC R24 `(uncontiguous_any_u64) ;  /* 0xffffff8818b47950 */ /* 0x000fec0003c3ffff */
.L_x_12251:
        /* <DEDUP_REMOVED lines=13> */
.L_x_30563:


//--------------------- .text.contiguous_cumulate_any_u64 --------------------------
	.section	.text.contiguous_cumulate_any_u64,"ax",@progbits
	.align	128
        .global         contiguous_cumulate_any_u64
        .type           contiguous_cumulate_any_u64,@function
        .size           contiguous_cumulate_any_u64,(.L_x_31198 - contiguous_cumulate_any_u64)
        .other          contiguous_cumulate_any_u64,@"STO_CUDA_ENTRY STV_DEFAULT"
contiguous_cumulate_any_u64:
.text.contiguous_cumulate_any_u64:
        /* <DEDUP_REMOVED lines=31> */
.L_x_12255:
[----:B------:R-:W-:Y:S05]  /*01f0*/  BSYNC.RECONVERGENT B1 ;  /* 0x0000000000017941 */ /* 0x000fea0003800200 */
.L_x_12254:
[----:B------:R-:W-:-:S05]  /*0200*/  SEL R3, RZ, 0x1, !P0 ;  /* 0x00000001ff037807 */ /* 0x000fca0004000000 */
[----:B------:R0:W-:Y:S01]  /*0210*/  STS.U8 [R0+UR4], R3 ;  /* 0x0000000300007988 */ /* 0x0001e20008000004 */
[----:B------:R-:W-:Y:S05]  /*0220*/  BRA `(.L_x_12256) ;  /* 0x0000000000207947 */ /* 0x000fea0003800000 */
.L_x_12253:
        /* <DEDUP_REMOVED lines=8> */
.L_x_12256:
[----:B------:R-:W-:Y:S05]  /*02b0*/  BSYNC.RECONVERGENT B0 ;  /* 0x0000000000007941 */ /* 0x000fea0003800200 */
.L_x_12252:
[----:B------:R-:W-:Y:S01]  /*02c0*/  BAR.SYNC.DEFER_BLOCKING 0x0 ;  /* 0x0000000000007b1d */ /* 0x000fe20000010000 */
[----:B------:R-:W-:-:S09]  /*02d0*/  UISETP.GE.U32.AND UP0, UPT, UR5, 0x42, UPT ;  /* 0x000000420500788c */ /* 0x000fd2000bf06070 */
[----:B------:R-:W-:Y:S05]  /*02e0*/  BRA.U !UP0, `(.L_x_12257) ;  /* 0x00000001083c7547 */ /* 0x000fea000b800000 */
.L_x_12260:
        /* <DEDUP_REMOVED lines=10> */
.L_x_12259:
[----:B------:R-:W-:Y:S05]  /*0390*/  BSYNC.RECONVERGENT B0 ;  /* 0x0000000000007941 */ /* 0x000fea0003800200 */
.L_x_12258:
[----:B------:R-:W-:Y:S01]  /*03a0*/  BAR.SYNC.DEFER_BLOCKING 0x0 ;  /* 0x0000000000007b1d */ /* 0x000fe20000010000 */
[----:B------:R-:W-:-:S05]  /*03b0*/  UISETP.GT.U32.AND UP0, UPT, UR5, 0x83, UPT ;  /* 0x000000830500788c */ /* 0x000fca000bf04070 */
[----:B------:R-:W-:-:S04]  /*03c0*/  UMOV UR5, UR6 ;  /* 0x0000000600057c82 */ /* 0x000fc80008000000 */
[----:B------:R-:W-:Y:S05]  /*03d0*/  BRA.U UP0, `(.L_x_12260) ;  /* 0xfffffffd00c47547 */ /* 0x000fea000b83ffff */
.L_x_12257:
        /* <DEDUP_REMOVED lines=51> */
.L_x_12261:
        /* <DEDUP_REMOVED lines=15> */
.L_x_31198:


//--------------------- .text.contiguous_any_u64  --------------------------
	.section	.text.contiguous_any_u64,"ax",@progbits
	.align	128
        .global         contiguous_any_u64
        .type           contiguous_any_u64,@function
        .size           contiguous_any_u64,(.L_x_31199 - contiguous_any_u64)
        .other          contiguous_any_u64,@"STO_CUDA_ENTRY STV_DEFAULT"
contiguous_any_u64:
.text.contiguous_any_u64:
        /* <DEDUP_REMOVED lines=26> */
[----:B------:R-:W-:Y:S05]  /*01a0*/  @P1 BRA `(.L_x_12265) ;  /* 0x0000000000181947 */ /* 0x000fea0003800000 */
[----:B------:R-:W0:Y:S02]  /*01b0*/  LDCU.64 UR12, c[0x0][0x388] ;  /* 0x00007100ff0c77ac */ /* 0x000e240008000a00 */
[----:B0-----:R-:W-:-:S04]  /*01c0*/  LEA R2, P0, R6, UR12, 0x3 ;  /* 0x0000000c06027c11 */ /* 0x001fc8000f8018ff */
[----:B------:R-:W-:-:S06]  /*01d0*/  LEA.HI.X R3, R6, UR13, RZ, 0x3, P0 ;  /* 0x0000000d06037c11 */ /* 0x000fcc00080f1cff */
[----:B------:R-:W2:Y:S02]  /*01e0*/  LDG.E.64 R2, desc[UR8][R2.64] ;  /* 0x0000000802027981 */ /* 0x000ea4000c1e1b00 */
[----:B--2---:R-:W-:-:S04]  /*01f0*/  ISETP.NE.U32.AND P0, PT, R2, RZ, PT ;  /* 0x000000ff0200720c */ /* 0x004fc80003f05070 */
[----:B------:R-:W-:-:S13]  /*0200*/  ISETP.NE.AND.EX P0, PT, R3, RZ, PT, P0 ;  /* 0x000000ff0300720c */ /* 0x000fda0003f05300 */
.L_x_12265:
[----:B------:R-:W-:Y:S05]  /*0210*/  BSYNC.RECONVERGENT B1 ;  /* 0x0000000000017941 */ /* 0x000fea0003800200 */
.L_x_12264:
[----:B------:R-:W-:-:S05]  /*0220*/  SEL R3, RZ, 0x1, !P0 ;  /* 0x00000001ff037807 */ /* 0x000fca0004000000 */
[----:B------:R0:W-:Y:S01]  /*0230*/  STS.U8 [R0+UR4], R3 ;  /* 0x0000000300007988 */ /* 0x0001e20008000004 */
[----:B------:R-:W-:Y:S05]  /*0240*/  BRA `(.L_x_12266) ;  /* 0x00000000002c7947 */ /* 0x000fea0003800000 */
.L_x_12263:
        /* <DEDUP_REMOVED lines=11> */
.L_x_12266:
[----:B------:R-:W-:Y:S05]  /*0300*/  BSYNC.RECONVERGENT B0 ;  /* 0x0000000000007941 */ /* 0x000fea0003800200 */
.L_x_12262:
[----:B------:R-:W-:Y:S01]  /*0310*/  BAR.SYNC.DEFER_BLOCKING 0x0 ;  /* 0x0000000000007b1d */ /* 0x000fe20000010000 */
[----:B------:R-:W-:-:S09]  /*0320*/  UISETP.GE.U32.AND UP0, UPT, UR5, 0x42, UPT ;  /* 0x000000420500788c */ /* 0x000fd2000bf06070 */
[----:B------:R-:W-:Y:S05]  /*0330*/  BRA.U !UP0, `(.L_x_12267) ;  /* 0x00000001083c7547 */ /* 0x000fea000b800000 */
.L_x_12270:
        /* <DEDUP_REMOVED lines=10> */
.L_x_12269:
[----:B------:R-:W-:Y:S05]  /*03e0*/  BSYNC.RECONVERGENT B0 ;  /* 0x0000000000007941 */ /* 0x000fea0003800200 */
.L_x_12268:
[----:B------:R-:W-:Y:S01]  /*03f0*/  BAR.SYNC.DEFER_BLOCKING 0x0 ;  /* 0x0000000000007b1d */ /* 0x000fe20000010000 */
[----:B------:R-:W-:-:S05]  /*0400*/  UISETP.GT.U32.AND UP0, UPT, UR5, 0x83, UPT ;  /* 0x000000830500788c */ /* 0x000fca000bf04070 */
[----:B------:R-:W-:-:S04]  /*0410*/  UMOV UR5, UR6 ;  /* 0x0000000600057c82 */ /* 0x000fc80008000000 */
[----:B------:R-:W-:Y:S05]  /*0420*/  BRA.U UP0, `(.L_x_12270) ;  /* 0xfffffffd00c47547 */ /* 0x000fea000b83ffff */
.L_x_12267:
        /* <DEDUP_REMOVED lines=51> */
.L_x_12271:
        /* <DEDUP_REMOVED lines=10> */
.L_x_31199:


//--------------------- .text.contiguous_any33_u32 --------------------------
	.section	.text.contiguous_any33_u32,"ax",@progbits
	.align	128
        .global         contiguous_any33_u32
        .type           contiguous_any33_u32,@function
        .size           contiguous_any33_u32,(.L_x_31200 - contiguous_any33_u32)
        .other          contiguous_any33_u32,@"STO_CUDA_ENTRY STV_DEFAULT"
contiguous_any33_u32:
.text.contiguous_any33_u32:
        /* <DEDUP_REMOVED lines=47> */
.L_x_12276:
        /* <DEDUP_REMOVED lines=36> */
.L_x_12275:
[----:B------:R-:W-:Y:S05]  /*0530*/  BSYNC.RECONVERGENT B0 ;  /* 0x0000000000007941 */ /* 0x000fea0003800200 */
.L_x_12274:
[----:B------:R-:W-:Y:S01]  /*0540*/  UIADD3 UR4, UPT, UPT, UR4, 0x8, URZ ;  /* 0x0000000804047890 */ /* 0x000fe2000fffe0ff */
[----:B------:R-:W-:Y:S01]  /*0550*/  SEL R5, RZ, 0x1, !P0 ;  /* 0x00000001ff057807 */ /* 0x000fe20004000000 */
[----:B------:R-:W-:Y:S01]  /*0560*/  IMAD R10, R3, 0x8, R10 ;  /* 0x00000008030a7824 */ /* 0x000fe200078e020a */
[----:B------:R-:W-:Y:S09]  /*0570*/  @P1 BRA `(.L_x_12276) ;  /* 0xfffffffc005c1947 */ /* 0x000ff2000383ffff */
[----:B------:R-:W-:-:S12]  /*0580*/  UIADD3 UR4, UPT, UPT, UR4, 0x1, URZ ;  /* 0x0000000104047890 */ /* 0x000fd8000fffe0ff */
.L_x_12273:
        /* <DEDUP_REMOVED lines=23> */
.L_x_12280:
[----:B------:R-:W-:Y:S05]  /*0700*/  BSYNC.RECONVERGENT B0 ;  /* 0x0000000000007941 */ /* 0x000fea0003800200 */
.L_x_12279:
[----:B------:R-:W-:Y:S01]  /*0710*/  SEL R5, RZ, 0x1, !P0 ;  /* 0x00000001ff057807 */ /* 0x000fe20004000000 */
[----:B------:R-:W-:-:S12]  /*0720*/  UIADD3 UR4, UPT, UPT, UR4, 0x4, URZ ;  /* 0x0000000404047890 */ /* 0x000fd8000fffe0ff */
.L_x_12278:
        /* <DEDUP_REMOVED lines=14> */
.L_x_12283:
[----:B------:R-:W-:Y:S05]  /*0810*/  BSYNC.RECONVERGENT B0 ;  /* 0x0000000000007941 */ /* 0x000fea0003800200 */
.L_x_12282:
[----:B------:R-:W-:Y:S01]  /*0820*/  SEL R5, RZ, 0x1, !P0 ;  /* 0x00000001ff057807 */ /* 0x000fe20004000000 */
[----:B------:R-:W-:-:S12]  /*0830*/  UIADD3 UR4, UPT, UPT, UR4, 0x2, URZ ;  /* 0x0000000204047890 */ /* 0x000fd8000fffe0ff */
.L_x_12281:
        /* <DEDUP_REMOVED lines=8> */
.L_x_12277:
[----:B--2---:R1:W-:Y:S02]  /*08c0*/  STS.U8 [R0+UR5], R5 ;  /* 0x0000000500007988 */ /* 0x0043e40008000005 */
.L_x_12272:
        /* <DEDUP_REMOVED lines=9> */
.L_x_12284:
        /* <DEDUP_REMOVED lines=10> */
.L_x_31200:


//--------------------- .text.contiguous_any3_u32 --------------------------
	.section	.text.contiguous_any3_u32,"ax",@progbits
	.align	128
        .global         contiguous_any3_u32
        .type           contiguous_any3_u32,@function
        .size           contiguous_any3_u32,(.L_x_30565 - contiguous_any3_u32)
        .other          contiguous_any3_u32,@"STO_CUDA_ENTRY STV_DEFAULT"
contiguous_any3_u32:
.text.contiguous_any3_u32:
        /* <DEDUP_REMOVED lines=42> */
.L_x_12303:
        /* <DEDUP_REMOVED lines=27> */
.L_x_12287:
[----:B------:R-:W-:Y:S01]  /*0450*/  MOV R27, R32 ;  /* 0x00000020001b7202 */ /* 0x000fe20000000f00 */
[----:B------:R-:W-:Y:S01]  /*0460*/  IMAD.MOV.U32 R2, RZ, RZ, R34 ;  /* 0x000000ffff027224 */ /* 0x000fe200078e0022 */
[----:B------:R-:W-:Y:S02]  /*0470*/  MOV R0, R35 ;  /* 0x0000002300007202 */ /* 0x000fe40000000f00 */
[----:B------:R-:W-:-:S07]  /*0480*/  MOV R9, 0x4a0 ;  /* 0x000004a000097802 */ /* 0x000fce0000000f00 */
[----:B012-4-:R-:W-:Y:S05]  /*0490*/  CALL.REL.NOINC `($__internal_248_$__cuda_sm20_div_s64) ;  /* 0x00000034001c7944 */ /* 0x017fea0003c00000 */
        /* <DEDUP_REMOVED lines=8> */
.L_x_12288:
        /* <DEDUP_REMOVED lines=33> */
.L_x_12289:
[----:B------:R-:W-:Y:S01]  /*0730*/  MOV R27, R31 ;  /* 0x0000001f001b7202 */ /* 0x000fe20000000f00 */
[----:B------:R-:W-:Y:S01]  /*0740*/  IMAD.MOV.U32 R2, RZ, RZ, R34 ;  /* 0x000000ffff027224 */ /* 0x000fe200078e0022 */
[----:B------:R-:W-:Y:S02]  /*0750*/  MOV R0, R35 ;  /* 0x0000002300007202 */ /* 0x000fe40000000f00 */
[----:B------:R-:W-:-:S07]  /*0760*/  MOV R9, 0x780 ;  /* 0x0000078000097802 */ /* 0x000fce0000000f00 */
[----:B0---4-:R-:W-:Y:S05]  /*0770*/  CALL.REL.NOINC `($__internal_248_$__cuda_sm20_div_s64) ;  /* 0x0000003000647944 */ /* 0x011fea0003c00000 */
        /* <DEDUP_REMOVED lines=9> */
.L_x_12290:
        /* <DEDUP_REMOVED lines=35> */
.L_x_12291:
[----:B------:R-:W-:Y:S01]  /*0a40*/  IMAD.MOV.U32 R27, RZ, RZ, R29 ;  /* 0x000000ffff1b7224 */ /* 0x000fe200078e001d */
[----:B------:R-:W-:Y:S01]  /*0a50*/  MOV R2, R32 ;  /* 0x0000002000027202 */ /* 0x000fe20000000f00 */
[----:B------:R-:W-:Y:S01]  /*0a60*/  IMAD.MOV.U32 R0, RZ, RZ, R33 ;  /* 0x000000ffff007224 */ /* 0x000fe200078e0021 */
[----:B------:R-:W-:-:S07]  /*0a70*/  MOV R9, 0xa90 ;  /* 0x00000a9000097802 */ /* 0x000fce0000000f00 */
[----:B0---4-:R-:W-:Y:S05]  /*0a80*/  CALL.REL.NOINC `($__internal_248_$__cuda_sm20_div_s64) ;  /* 0x0000002c00a07944 */ /* 0x011fea0003c00000 */
        /* <DEDUP_REMOVED lines=9> */
.L_x_12292:
        /* <DEDUP_REMOVED lines=33> */
.L_x_12293:
[----:B------:R-:W-:Y:S01]  /*0d30*/  MOV R27, R28 ;  /* 0x0000001c001b7202 */ /* 0x000fe20000000f00 */
[----:B------:R-:W-:Y:S01]  /*0d40*/  IMAD.MOV.U32 R2, RZ, RZ, R32 ;  /* 0x000000ffff027224 */ /* 0x000fe200078e0020 */
[----:B------:R-:W-:Y:S02]  /*0d50*/  MOV R0, R33 ;  /* 0x0000002100007202 */ /* 0x000fe40000000f00 */
[----:B------:R-:W-:-:S07]  /*0d60*/  MOV R9, 0xd80 ;  /* 0x00000d8000097802 */ /* 0x000fce0000000f00 */
[----:B0---4-:R-:W-:Y:S05]  /*0d70*/  CALL.REL.NOINC `($__internal_248_$__cuda_sm20_div_s64) ;  /* 0x0000002800e47944 */ /* 0x011fea0003c00000 */
        /* <DEDUP_REMOVED lines=8> */
.L_x_12294:
        /* <DEDUP_REMOVED lines=34> */
.L_x_12295:
        /* <DEDUP_REMOVED lines=14> */
.L_x_12296:
        /* <DEDUP_REMOVED lines=34> */
.L_x_12297:
        /* <DEDUP_REMOVED lines=14> */
.L_x_12298:
        /* <DEDUP_REMOVED lines=34> */
.L_x_12299:
        /* <DEDUP_REMOVED lines=14> */
.L_x_12300:
        /* <DEDUP_REMOVED lines=34> */
.L_x_12301:
        /* <DEDUP_REMOVED lines=14> */
.L_x_12302:
        /* <DEDUP_REMOVED lines=14> */
.L_x_12286:
        /* <DEDUP_REMOVED lines=33> */
.L_x_12305:
[----:B------:R-:W-:Y:S01]  /*1cf0*/  MOV R27, R32 ;  /* 0x00000020001b7202 */ /* 0x000fe20000000f00 */
[----:B------:R-:W-:Y:S01]  /*1d00*/  IMAD.MOV.U32 R2, RZ, RZ, R16 ;  /* 0x000000ffff027224 */ /* 0x000fe200078e0010 */
[----:B------:R-:W-:Y:S02]  /*1d10*/  MOV R0, R17 ;  /* 0x0000001100007202 */ /* 0x000fe40000000f00 */
[----:B------:R-:W-:-:S07]  /*1d20*/  MOV R9, 0x1d40 ;  /* 0x00001d4000097802 */ /* 0x000fce0000000f00 */
[----:B0-----:R-:W-:Y:S05]  /*1d30*/  CALL.REL.NOINC `($__internal_248_$__cuda_sm20_div_s64) ;  /* 0x0000001800f47944 */ /* 0x001fea0003c00000 */
        /* <DEDUP_REMOVED lines=8> */
.L_x_12306:
        /* <DEDUP_REMOVED lines=35> */
.L_x_12307:
[----:B------:R-:W-:Y:S01]  /*1ff0*/  MOV R27, R17 ;  /* 0x00000011001b7202 */ /* 0x000fe20000000f00 */
[----:B------:R-:W-:Y:S01]  /*2000*/  IMAD.MOV.U32 R2, RZ, RZ, R18 ;  /* 0x000000ffff027224 */ /* 0x000fe200078e0012 */
[----:B------:R-:W-:Y:S02]  /*2010*/  MOV R0, R19 ;  /* 0x0000001300007202 */ /* 0x000fe40000000f00 */
[----:B------:R-:W-:-:S07]  /*2020*/  MOV R9, 0x2040 ;  /* 0x0000204000097802 */ /* 0x000fce0000000f00 */
[----:B0-----:R-:W-:Y:S05]  /*2030*/  CALL.REL.NOINC `($__internal_248_$__cuda_sm20_div_s64) ;  /* 0x0000001800347944 */ /* 0x001fea0003c00000 */
        /* <DEDUP_REMOVED lines=9> */
.L_x_12308:
        /* <DEDUP_REMOVED lines=36> */
.L_x_12309:
[----:B------:R-:W-:Y:S01]  /*2310*/  MOV R27, R19 ;  /* 0x00000013001b7202 */ /* 0x000fe20000000f00 */
[----:B------:R-:W-:Y:S01]  /*2320*/  IMAD.MOV.U32 R2, RZ, RZ, R28 ;  /* 0x000000ffff027224 */ /* 0x000fe200078e001c */
[----:B------:R-:W-:Y:S02]  /*2330*/  MOV R0, R29 ;  /* 0x0000001d00007202 */ /* 0x000fe40000000f00 */
[----:B------:R-:W-:-:S07]  /*2340*/  MOV R9, 0x2360 ;  /* 0x0000236000097802 */ /* 0x000fce0000000f00 */
[----:B0-----:R-:W-:Y:S05]  /*2350*/  CALL.REL.NOINC `($__internal_248_$__cuda_sm20_div_s64) ;  /* 0x00000014006c7944 */ /* 0x001fea0003c00000 */
        /* <DEDUP_REMOVED lines=9> */
.L_x_12310:
        /* <DEDUP_REMOVED lines=37> */
.L_x_12311:
[----:B------:R-:W-:Y:S01]  /*2640*/  IMAD.MOV.U32 R27, RZ, RZ, R18 ;  /* 0x000000ffff1b7224 */ /* 0x000fe200078e0012 */
[----:B------:R-:W-:Y:S01]  /*2650*/  MOV R2, R28 ;  /* 0x0000001c00027202 */ /* 0x000fe20000000f00 */
[----:B------:R-:W-:Y:S01]  /*2660*/  IMAD.MOV.U32 R0, RZ, RZ, R29 ;  /* 0x000000ffff007224 */ /* 0x000fe200078e001d */
[----:B------:R-:W-:-:S07]  /*2670*/  MOV R9, 0x2690 ;  /* 0x0000269000097802 */ /* 0x000fce0000000f00 */
[----:B0-----:R-:W-:Y:S05]  /*2680*/  CALL.REL.NOINC `($__internal_248_$__cuda_sm20_div_s64) ;  /* 0x0000001000a07944 */ /* 0x001fea0003c00000 */
        /* <DEDUP_REMOVED lines=8> */
.L_x_12312:
        /* <DEDUP_REMOVED lines=9> */
.L_x_12304:
        /* <DEDUP_REMOVED lines=31> */
.L_x_12314:
        /* <DEDUP_REMOVED lines=13> */
.L_x_12315:
        /* <DEDUP_REMOVED lines=35> */
.L_x_12316:
[----:B------:R-:W-:Y:S01]  /*2c90*/  MOV R27, R17 ;  /* 0x00000011001b7202 */ /* 0x000fe20000000f00 */
[----:B------:R-:W-:Y:S01]  /*2ca0*/  IMAD.MOV.U32 R2, RZ, RZ, R18 ;  /* 0x000000ffff027224 */ /* 0x000fe200078e0012 */
[----:B------:R-:W-:Y:S02]  /*2cb0*/  MOV R0, R19 ;  /* 0x0000001300007202 */ /* 0x000fe40000000f00 */
[----:B------:R-:W-:-:S07]  /*2cc0*/  MOV R9, 0x2ce0 ;  /* 0x00002ce000097802 */ /* 0x000fce0000000f00 */
[----:B0-----:R-:W-:Y:S05]  /*2cd0*/  CALL.REL.NOINC `($__internal_248_$__cuda_sm20_div_s64) ;  /* 0x0000000c000c7944 */ /* 0x001fea0003c00000 */
        /* <DEDUP_REMOVED lines=9> */
.L_x_12317:
        /* <DEDUP_REMOVED lines=10> */
.L_x_12313:
        /* <DEDUP_REMOVED lines=29> */
.L_x_12318:
[----:B------:R-:W-:-:S07]  /*2fe0*/  MOV R0, 0x3000 ;  /* 0x0000300000007802 */ /* 0x000fce0000000f00 */
[----:B0-----:R-:W-:Y:S05]  /*2ff0*/  CALL.REL.NOINC `($__internal_249_$__cuda_sm20_rem_s64) ;  /* 0x0000000c00947944 */ /* 0x001fea0003c00000 */
[----:B------:R-:W-:Y:S02]  /*3000*/  MOV R10, R2 ;  /* 0x00000002000a7202 */ /* 0x000fe40000000f00 */
[----:B------:R-:W-:-:S07]  /*3010*/  MOV R11, R9 ;  /* 0x00000009000b7202 */ /* 0x000fce0000000f00 */
.L_x_12319:
[----:B------:R-:W1:Y:S02]  /*3020*/  LDC.64 R12, c[0x0][0x398] ;  /* 0x0000e600ff0c7b82 */ /* 0x000e640000000a00 */
[----:B-1----:R-:W-:-:S06]  /*3030*/  IMAD.WIDE.U32 R2, R3, 0x8, R12 ;  /* 0x0000000803027825 */ /* 0x002fcc00078e000c */
[----:B------:R-:W2:Y:S02]  /*3040*/  LDG.E.64 R2, desc[UR10][R2.64] ;  /* 0x0000000a02027981 */ /* 0x000ea4000c1e1b00 */
[-C--:B--2---:R-:W-:Y:S02]  /*3050*/  IMAD R9, R3, R10.reuse, RZ ;  /* 0x0000000a03097224 */ /* 0x084fe400078e02ff */
[----:B------:R-:W-:-:S04]  /*3060*/  IMAD.WIDE.U32 R28, R2, R10, R28 ;  /* 0x0000000a021c7225 */ /* 0x000fc800078e001c */
[----:B------:R-:W-:-:S04]  /*3070*/  IMAD R9, R2, R11, R9 ;  /* 0x0000000b02097224 */ /* 0x000fc800078e0209 */
[----:B------:R-:W-:-:S07]  /*3080*/  IMAD.IADD R29, R29, 0x1, R9 ;  /* 0x000000011d1d7824 */ /* 0x000fce00078e0209 */
.L_x_12285:
[----:B------:R-:W1:Y:S02]  /*3090*/  LDCU.64 UR12, c[0x0][0x388] ;  /* 0x00007100ff0c77ac */ /* 0x000e640008000a00 */
[----:B-1----:R-:W-:-:S04]  /*30a0*/  LEA R2, P0, R28, UR12, 0x2 ;  /* 0x0000000c1c027c11 */ /* 0x002fc8000f8010ff */
[----:B------:R-:W-:-:S05]  /*30b0*/  LEA.HI.X R3, R28, UR13, R29, 0x2, P0 ;  /* 0x0000000d1c037c11 */ /* 0x000fca00080f141d */
[----:B------:R-:W2:Y:S02]  /*30c0*/  LDG.E R2, desc[UR10][R2.64] ;  /* 0x0000000a02027981 */ /* 0x000ea4000c1e1900 */
        /* <DEDUP_REMOVED lines=29> */
.L_x_12324:
        /* <DEDUP_REMOVED lines=36> */
.L_x_12323:
[----:B------:R-:W-:Y:S05]  /*34e0*/  BSYNC.RECONVERGENT B0 ;  /* 0x0000000000007941 */ /* 0x000fea0003800200 */
.L_x_12322:
[----:B------:R-:W-:Y:S01]  /*34f0*/  UIADD3 UR4, UPT, UPT, UR4, 0x8, URZ ;  /* 0x0000000804047890 */ /* 0x000fe2000fffe0ff */
[----:B------:R-:W-:Y:S01]  /*3500*/  SEL R2, RZ, 0x1, !P0 ;  /* 0x00000001ff027807 */ /* 0x000fe20004000000 */
[----:B------:R-:W-:Y:S01]  /*3510*/  IMAD R9, R6, 0x8, R9 ;  /* 0x0000000806097824 */ /* 0x000fe200078e0209 */
[----:B------:R-:W-:Y:S09]  /*3520*/  @P1 BRA `(.L_x_12324) ;  /* 0xfffffffc005c1947 */ /* 0x000ff2000383ffff */
[----:B------:R-:W-:-:S12]  /*3530*/  UIADD3 UR4, UPT, UPT, UR4, 0x1, URZ ;  /* 0x0000000104047890 */ /* 0x000fd8000fffe0ff */
.L_x_12321:
        /* <DEDUP_REMOVED lines=23> */
.L_x_12328:
[----:B------:R-:W-:Y:S05]  /*36b0*/  BSYNC.RECONVERGENT B0 ;  /* 0x0000000000007941 */ /* 0x000fea0003800200 */
.L_x_12327:
[----:B------:R-:W-:Y:S01]  /*36c0*/  SEL R2, RZ, 0x1, !P0 ;  /* 0x00000001ff027807 */ /* 0x000fe20004000000 */
[----:B------:R-:W-:-:S12]  /*36d0*/  UIADD3 UR4, UPT, UPT, UR4, 0x4, URZ ;  /* 0x0000000404047890 */ /* 0x000fd8000fffe0ff */
.L_x_12326:
        /* <DEDUP_REMOVED lines=14> */
.L_x_12331:
[----:B------:R-:W-:Y:S05]  /*37c0*/  BSYNC.RECONVERGENT B0 ;  /* 0x0000000000007941 */ /* 0x000fea0003800200 */
.L_x_12330:
[----:B------:R-:W-:Y:S01]  /*37d0*/  SEL R2, RZ, 0x1, !P0 ;  /* 0x00000001ff027807 */ /* 0x000fe20004000000 */
[----:B------:R-:W-:-:S12]  /*37e0*/  UIADD3 UR4, UPT, UPT, UR4, 0x2, URZ ;  /* 0x0000000204047890 */ /* 0x000fd8000fffe0ff */
.L_x_12329:
        /* <DEDUP_REMOVED lines=8> */
.L_x_12325:
[----:B--2---:R2:W-:Y:S02]  /*3870*/  STS.U8 [R7+UR5], R2 ;  /* 0x0000000207007988 */ /* 0x0045e40008000005 */
.L_x_12320:
        /* <DEDUP_REMOVED lines=9> */
        .weak           $__internal_248_$__cuda_sm20_div_s64
        .type           $__internal_248_$__cuda_sm20_div_s64,@function
        .size           $__internal_248_$__cuda_sm20_div_s64,($__internal_249_$__cuda_sm20_rem_s64 - $__internal_248_$__cuda_sm20_div_s64)
$__internal_248_$__cuda_sm20_div_s64:
        /* <DEDUP_REMOVED lines=83> */
[----:B------:R-:W-:Y:S06]  /*3e40*/  RET.REL.NODEC R12 `(contiguous_any3_u32) ;  /* 0xffffffc00c6c7950 */ /* 0x000fec0003c3ffff */
        .weak           $__internal_249_$__cuda_sm20_rem_s64
        .type           $__internal_249_$__cuda_sm20_rem_s64,@function
        .size           $__internal_249_$__cuda_sm20_rem_s64,(.L_x_30565 - $__internal_249_$__cuda_sm20_rem_s64)
$__internal_249_$__cuda_sm20_rem_s64:
        /* <DEDUP_REMOVED lines=66> */
[----:B------:R-:W-:Y:S06]  /*4270*/  RET.REL.NODEC R10 `(contiguous_any3_u32) ;  /* 0xffffffbc0a607950 */ /* 0x000fec0003c3ffff */
.L_x_12332:
        /* <DEDUP_REMOVED lines=16> */
.L_x_30565:


//--------------------- .text.contiguous_any22_u32 --------------------------
	.section	.text.contiguous_any22_u32,"ax",@progbits
	.align	128
        .global         contiguous_any22_u32
        .type           contiguous_any22_u32,@function
        .size           contiguous_any22_u32,(.L_x_31202 - contiguous_any22_u32)
        .other          contiguous_any22_u32,@"STO_CUDA_ENTRY STV_DEFAULT"
contiguous_any22_u32:
.text.contiguous_any22_u32:
        /* <DEDUP_REMOVED lines=46> */
.L_x_12336:
[----:B------:R-:W-:Y:S05]  /*02e0*/  BSYNC.RECONVERGENT B1 ;  /* 0x0000000000017941 */ /* 0x000fea0003800200 */
.L_x_12335:
[----:B------:R-:W-:-:S05]  /*02f0*/  SEL R3, RZ, 0x1, !P0 ;  /* 0x00000001ff037807 */ /* 0x000fca0004000000 */
[----:B------:R0:W-:Y:S01]  /*0300*/  STS.U8 [R0+UR4], R3 ;  /* 0x0000000300007988 */ /* 0x0001e20008000004 */
[----:B------:R-:W-:Y:S05]  /*0310*/  BRA `(.L_x_12337) ;  /* 0x0000000000307947 */ /* 0x000fea0003800000 */
.L_x_12334:
        /* <DEDUP_REMOVED lines=12> */
.L_x_12337:
[----:B------:R-:W-:Y:S05]  /*03e0*/  BSYNC.RECONVERGENT B0 ;  /* 0x0000000000007941 */ /* 0x000fea0003800200 */
.L_x_12333:
[----:B------:R-:W-:Y:S01]  /*03f0*/  BAR.SYNC.DEFER_BLOCKING 0x0 ;  /* 0x0000000000007b1d */ /* 0x000fe20000010000 */
[----:B------:R-:W-:-:S09]  /*0400*/  UISETP.GE.U32.AND UP0, UPT, UR5, 0x42, UPT ;  /* 0x000000420500788c */ /* 0x000fd2000bf06070 */
[----:B------:R-:W-:Y:S05]  /*0410*/  BRA.U !UP0, `(.L_x_12338) ;  /* 0x00000001083c7547 */ /* 0x000fea000b800000 */
.L_x_12341:
        /* <DEDUP_REMOVED lines=10> */
.L_x_12340:
[----:B------:R-:W-:Y:S05]  /*04c0*/  BSYNC.RECONVERGENT B0 ;  /* 0x0000000000007941 */ /* 0x000fea0003800200 */
.L_x_12339:
[----:B------:R-:W-:Y:S01]  /*04d0*/  BAR.SYNC.DEFER_BLOCKING 0x0 ;  /* 0x0000000000007b1d */ /* 0x000fe20000010000 */
[----:B------:R-:W-:-:S05]  /*04e0*/  UISETP.GT.U32.AND UP0, UPT, UR5, 0x83, UPT ;  /* 0x000000830500788c */ /* 0x000fca000bf04070 */
[----:B------:R-:W-:-:S04]  /*04f0*/  UMOV UR5, UR9 ;  /* 0x0000000900057c82 */ /* 0x000fc80008000000 */
[----:B------:R-:W-:Y:S05]  /*0500*/  BRA.U UP0, `(.L_x_12341) ;  /* 0xfffffffd00c47547 */ /* 0x000fea000b83ffff */
.L_x_12338:
        /* <DEDUP_REMOVED lines=57> */
.L_x_12342:
        /* <DEDUP_REMOVED lines=14> */
.L_x_31202:


//--------------------- .text.contiguous_any2_u32 --------------------------
	.section	.text.contiguous_any2_u32,"ax",@progbits
	.align	128
        .global         contiguous_any2_u32
        .type           contiguous_any2_u32,@function
        .size           contiguous_any2_u32,(.L_x_30567 - contiguous_any2_u32)
        .other          contiguous_any2_u32,@"STO_CUDA_ENTRY STV_DEFAULT"
contiguous_any2_u32:
.text.contiguous_any2_u32:
        /* <DEDUP_REMOVED lines=57> */
.L_x_12371:
        /* <DEDUP_REMOVED lines=32> */
.L_x_12348:
[----:B------:R-:W-:Y:S01]  /*0590*/  IMAD.MOV.U32 R26, RZ, RZ, R4 ;  /* 0x000000ffff1a7224 */ /* 0x000fe200078e0004 */
[----:B------:R-:W-:Y:S01]  /*05a0*/  MOV R11, R3 ;  /* 0x00000003000b7202 */ /* 0x000fe20000000f00 */
[----:B------:R-:W-:Y:S01]  /*05b0*/  IMAD.MOV.U32 R10, RZ, RZ, R40 ;  /* 0x000000ffff0a7224 */ /* 0x000fe200078e0028 */
[----:B------:R-:W-:Y:S02]  /*05c0*/  MOV R9, R41 ;  /* 0x0000002900097202 */ /* 0x000fe40000000f00 */
[----:B------:R-:W-:-:S07]  /*05d0*/  MOV R8, 0x5f0 ;  /* 0x000005f000087802 */ /* 0x000fce0000000f00 */
[----:B-12---:R-:W-:Y:S05]  /*05e0*/  CALL.REL.NOINC `($__internal_250_$__cuda_sm20_div_s64) ;  /* 0x00000064009c7944 */ /* 0x006fea0003c00000 */
        /* <DEDUP_REMOVED lines=10> */
.L_x_12349:
[----:B------:R-:W-:Y:S05]  /*0690*/  BSYNC.RECONVERGENT B1 ;  /* 0x0000000000017941 */ /* 0x000fea0003800200 */
.L_x_12347:
        /* <DEDUP_REMOVED lines=33> */
.L_x_12351:
[----:B------:R-:W-:Y:S01]  /*08b0*/  MOV R26, R18 ;  /* 0x00000012001a7202 */ /* 0x000fe20000000f00 */
[----:B------:R-:W-:Y:S01]  /*08c0*/  IMAD.MOV.U32 R11, RZ, RZ, R19 ;  /* 0x000000ffff0b7224 */ /* 0x000fe200078e0013 */
[----:B------:R-:W-:Y:S01]  /*08d0*/  MOV R10, R40 ;  /* 0x00000028000a7202 */ /* 0x000fe20000000f00 */
[----:B------:R-:W-:Y:S01]  /*08e0*/  IMAD.MOV.U32 R9, RZ, RZ, R41 ;  /* 0x000000ffff097224 */ /* 0x000fe200078e0029 */
[----:B------:R-:W-:-:S07]  /*08f0*/  MOV R8, 0x910 ;  /* 0x0000091000087802 */ /* 0x000fce0000000f00 */
[----:B-1----:R-:W-:Y:S05]  /*0900*/  CALL.REL.NOINC `($__internal_250_$__cuda_sm20_div_s64) ;  /* 0x0000006000d47944 */ /* 0x002fea0003c00000 */
        /* <DEDUP_REMOVED lines=8> */
.L_x_12352:
[----:B------:R-:W-:Y:S05]  /*0990*/  BSYNC.RECONVERGENT B1 ;  /* 0x0000000000017941 */ /* 0x000fea0003800200 */
.L_x_12350:
        /* <DEDUP_REMOVED lines=34> */
.L_x_12354:
        /* <DEDUP_REMOVED lines=16> */
.L_x_12355:
[----:B------:R-:W-:Y:S05]  /*0cc0*/  BSYNC.RECONVERGENT B1 ;  /* 0x0000000000017941 */ /* 0x000fea0003800200 */
.L_x_12353:
        /* <DEDUP_REMOVED lines=35> */
.L_x_12357:
[----:B------:R-:W-:Y:S01]  /*0f00*/  IMAD.MOV.U32 R26, RZ, RZ, R44 ;  /* 0x000000ffff1a7224 */ /* 0x000fe200078e002c */
[----:B------:R-:W-:Y:S01]  /*0f10*/  MOV R11, R45 ;  /* 0x0000002d000b7202 */ /* 0x000fe20000000f00 */
[----:B------:R-:W-:Y:S01]  /*0f20*/  IMAD.MOV.U32 R10, RZ, RZ, R42 ;  /* 0x000000ffff0a7224 */ /* 0x000fe200078e002a */
[----:B------:R-:W-:Y:S02]  /*0f30*/  MOV R9, R43 ;  /* 0x0000002b00097202 */ /* 0x000fe40000000f00 */
[----:B------:R-:W-:-:S07]  /*0f40*/  MOV R8, 0xf60 ;  /* 0x00000f6000087802 */ /* 0x000fce0000000f00 */
[----:B-1----:R-:W-:Y:S05]  /*0f50*/  CALL.REL.NOINC `($__internal_250_$__cuda_sm20_div_s64) ;  /* 0x0000005c00407944 */ /* 0x002fea0003c00000 */
        /* <DEDUP_REMOVED lines=11> */
.L_x_12358:
[----:B------:R-:W-:Y:S05]  /*1010*/  BSYNC.RECONVERGENT B1 ;  /* 0x0000000000017941 */ /* 0x000fea0003800200 */
.L_x_12356:
        /* <DEDUP_REMOVED lines=37> */
.L_x_12360:
[----:B------:R-:W-:Y:S01]  /*1270*/  IMAD.MOV.U32 R26, RZ, RZ, R38 ;  /* 0x000000ffff1a7224 */ /* 0x000fe200078e0026 */
[----:B------:R-:W-:Y:S01]  /*1280*/  MOV R11, R39 ;  /* 0x00000027000b7202 */ /* 0x000fe20000000f00 */
[----:B------:R-:W-:Y:S01]  /*1290*/  IMAD.MOV.U32 R10, RZ, RZ, R20 ;  /* 0x000000ffff0a7224 */ /* 0x000fe200078e0014 */
[----:B------:R-:W-:Y:S02]  /*12a0*/  MOV R9, R21 ;  /* 0x0000001500097202 */ /* 0x000fe40000000f00 */
[----:B------:R-:W-:-:S07]  /*12b0*/  MOV R8, 0x12d0 ;  /* 0x000012d000087802 */ /* 0x000fce0000000f00 */
[----:B-1----:R-:W-:Y:S05]  /*12c0*/  CALL.REL.NOINC `($__internal_250_$__cuda_sm20_div_s64) ;  /* 0x0000005800647944 */ /* 0x002fea0003c00000 */
        /* <DEDUP_REMOVED lines=10> */
.L_x_12361:
[----:B------:R-:W-:Y:S05]  /*1370*/  BSYNC.RECONVERGENT B1 ;  /* 0x0000000000017941 */ /* 0x000fea0003800200 */
.L_x_12359:
        /* <DEDUP_REMOVED lines=34> */
.L_x_12363:
[----:B------:R-:W-:Y:S01]  /*15a0*/  IMAD.MOV.U32 R26, RZ, RZ, R42 ;  /* 0x000000ffff1a7224 */ /* 0x000fe200078e002a */
[----:B------:R-:W-:Y:S01]  /*15b0*/  MOV R11, R43 ;  /* 0x0000002b000b7202 */ /* 0x000fe20000000f00 */
[----:B------:R-:W-:Y:S01]  /*15c0*/  IMAD.MOV.U32 R10, RZ, RZ, R20 ;  /* 0x000000ffff0a7224 */ /* 0x000fe200078e0014 */
[----:B------:R-:W-:Y:S02]  /*15d0*/  MOV R9, R21 ;  /* 0x0000001500097202 */ /* 0x000fe40000000f00 */
[----:B------:R-:W-:-:S07]  /*15e0*/  MOV R8, 0x1600 ;  /* 0x0000160000087802 */ /* 0x000fce0000000f00 */
[----:B-1----:R-:W-:Y:S05]  /*15f0*/  CALL.REL.NOINC `($__internal_250_$__cuda_sm20_div_s64) ;  /* 0x0000005400987944 */ /* 0x002fea0003c00000 */
        /* <DEDUP_REMOVED lines=11> */
.L_x_12364:
[----:B------:R-:W-:Y:S05]  /*16b0*/  BSYNC.RECONVERGENT B1 ;  /* 0x0000000000017941 */ /* 0x000fea0003800200 */
.L_x_12362:
        /* <DEDUP_REMOVED lines=34> */
.L_x_12366:
[----:B------:R-:W-:Y:S01]  /*18e0*/  MOV R26, R38 ;  /* 0x00000026001a7202 */ /* 0x000fe20000000f00 */
[----:B------:R-:W-:Y:S01]  /*18f0*/  IMAD.MOV.U32 R11, RZ, RZ, R39 ;  /* 0x000000ffff0b7224 */ /* 0x000fe200078e0027 */
[----:B------:R-:W-:Y:S01]  /*1900*/  MOV R10, R20 ;  /* 0x00000014000a7202 */ /* 0x000fe20000000f00 */
[----:B------:R-:W-:Y:S01]  /*1910*/  IMAD.MOV.U32 R9, RZ, RZ, R21 ;  /* 0x000000ffff097224 */ /* 0x000fe200078e0015 */
[----:B------:R-:W-:-:S07]  /*1920*/  MOV R8, 0x1940 ;  /* 0x0000194000087802 */ /* 0x000fce0000000f00 */
[----:B-1----:R-:W-:Y:S05]  /*1930*/  CALL.REL.NOINC `($__internal_250_$__cuda_sm20_div_s64) ;  /* 0x0000005000c87944 */ /* 0x002fea0003c00000 */
        /* <DEDUP_REMOVED lines=11> */
.L_x_12367:
[----:B------:R-:W-:Y:S05]  /*19f0*/  BSYNC.RECONVERGENT B1 ;  /* 0x0000000000017941 */ /* 0x000fea0003800200 */
.L_x_12365:
        /* <DEDUP_REMOVED lines=35> */
.L_x_12369:
[----:B------:R-:W-:Y:S01]  /*1c30*/  MOV R26, R18 ;  /* 0x00000012001a7202 */ /* 0x000fe20000000f00 */
[----:B------:R-:W-:Y:S01]  /*1c40*/  IMAD.MOV.U32 R11, RZ, RZ, R19 ;  /* 0x000000ffff0b7224 */ /* 0x000fe200078e0013 */
[----:B------:R-:W-:Y:S01]  /*1c50*/  MOV R10, R20 ;  /* 0x00000014000a7202 */ /* 0x000fe20000000f00 */
[----:B------:R-:W-:Y:S01]  /*1c60*/  IMAD.MOV.U32 R9, RZ, RZ, R21 ;  /* 0x000000ffff097224 */ /* 0x000fe200078e0015 */
[----:B------:R-:W-:-:S07]  /*1c70*/  MOV R8, 0x1c90 ;  /* 0x00001c9000087802 */ /* 0x000fce0000000f00 */
[----:B-1----:R-:W-:Y:S05]  /*1c80*/  CALL.REL.NOINC `($__internal_250_$__cuda_sm20_div_s64) ;  /* 0x0000004c00f47944 */ /* 0x002fea0003c00000 */
        /* <DEDUP_REMOVED lines=11> */
.L_x_12370:
[----:B------:R-:W-:Y:S05]  /*1d40*/  BSYNC.RECONVERGENT B1 ;  /* 0x0000000000017941 */ /* 0x000fea0003800200 */
.L_x_12368:
        /* <DEDUP_REMOVED lines=9> */
.L_x_12346:
        /* <DEDUP_REMOVED lines=35> */
.L_x_12374:
        /* <DEDUP_REMOVED lines=16> */
.L_x_12375:
[----:B------:R-:W-:Y:S05]  /*2110*/  BSYNC.RECONVERGENT B1 ;  /* 0x0000000000017941 */ /* 0x000fea0003800200 */
.L_x_12373:
        /* <DEDUP_REMOVED lines=34> */
.L_x_12377:
        /* <DEDUP_REMOVED lines=14> */
.L_x_12378:
[----:B------:R-:W-:Y:S05]  /*2420*/  BSYNC.RECONVERGENT B1 ;  /* 0x0000000000017941 */ /* 0x000fea0003800200 */
.L_x_12376:
        /* <DEDUP_REMOVED lines=35> */
.L_x_12380:
        /* <DEDUP_REMOVED lines=17> */
.L_x_12381:
[----:B------:R-:W-:Y:S05]  /*2770*/  BSYNC.RECONVERGENT B1 ;  /* 0x0000000000017941 */ /* 0x000fea0003800200 */
.L_x_12379:
        /* <DEDUP_REMOVED lines=35> */
.L_x_12383:
        /* <DEDUP_REMOVED lines=16> */
.L_x_12384:
[----:B------:R-:W-:Y:S05]  /*2ab0*/  BSYNC.RECONVERGENT B1 ;  /* 0x0000000000017941 */ /* 0x000fea0003800200 */
.L_x_12382:
[----:B------:R-:W-:Y:S01]  /*2ac0*/  MOV R6, R20 ;  /* 0x0000001400067202 */ /* 0x000fe20000000f00 */
[----:B------:R-:W-:Y:S02]  /*2ad0*/  IMAD R9, R9, R22, RZ ;  /* 0x0000001609097224 */ /* 0x000fe400078e02ff */
[----:B------:R-:W-:Y:S02]  /*2ae0*/  VIADD R5, R5, 0xfffffffe ;  /* 0xfffffffe05057836 */ /* 0x000fe40000000000 */
[----:B------:R-:W-:-:S04]  /*2af0*/  IMAD.WIDE.U32 R20, R22, R8, R6 ;  /* 0x0000000816147225 */ /* 0x000fc800078e0006 */
[----:B------:R-:W-:-:S05]  /*2b00*/  IMAD R9, R23, R8, R9 ;  /* 0x0000000817097224 */ /* 0x000fca00078e0209 */
[----:B------:R-:W-:-:S07]  /*2b10*/  IADD3 R21, PT, PT, R21, R9, RZ ;  /* 0x0000000915157210 */ /* 0x000fce0007ffe0ff */
.L_x_12372:
        /* <DEDUP_REMOVED lines=31> */
.L_x_12386:
[----:B------:R-:W-:Y:S01]  /*2d10*/  IMAD.MOV.U32 R23, RZ, RZ, R3 ;  /* 0x000000ffff177224 */ /* 0x000fe200078e0003 */
[----:B------:R-:W-:Y:S01]  /*2d20*/  MOV R22, R6 ;  /* 0x0000000600167202 */ /* 0x000fe20000000f00 */
[----:B------:R-:W-:Y:S01]  /*2d30*/  IMAD.MOV.U32 R3, RZ, RZ, R7 ;  /* 0x000000ffff037224 */ /* 0x000fe200078e0007 */
[----:B------:R-:W-:-:S07]  /*2d40*/  MOV R24, 0x2d60 ;  /* 0x00002d6000187802 */ /* 0x000fce0000000f00 */
[----:B-1----:R-:W-:Y:S05]  /*2d50*/  CALL.REL.NOINC `($__internal_251_$__cuda_sm20_rem_s64) ;  /* 0x00000044000c7944 */ /* 0x002fea0003c00000 */
[----:B------:R-:W-:-:S07]  /*2d60*/  MOV R8, R4 ;  /* 0x0000000400087202 */ /* 0x000fce0000000f00 */
.L_x_12387:
[----:B------:R-:W-:Y:S05]  /*2d70*/  BSYNC.RECONVERGENT B1 ;  /* 0x0000000000017941 */ /* 0x000fea0003800200 */
.L_x_12385:
        /* <DEDUP_REMOVED lines=30> */
.L_x_12389:
[----:B------:R-:W-:Y:S01]  /*2f60*/  IMAD.MOV.U32 R22, RZ, RZ, R6 ;  /* 0x000000ffff167224 */ /* 0x000fe200078e0006 */
[----:B------:R-:W-:Y:S01]  /*2f70*/  MOV R3, R7 ;  /* 0x0000000700037202 */ /* 0x000fe20000000f00 */
[----:B------:R-:W-:Y:S01]  /*2f80*/  IMAD.MOV.U32 R4, RZ, RZ, R18 ;  /* 0x000000ffff047224 */ /* 0x000fe200078e0012 */
[----:B------:R-:W-:Y:S02]  /*2f90*/  MOV R23, R19 ;  /* 0x0000001300177202 */ /* 0x000fe40000000f00 */
[----:B------:R-:W-:-:S07]  /*2fa0*/  MOV R24, 0x2fc0 ;  /* 0x00002fc000187802 */ /* 0x000fce0000000f00 */
[----:B-1----:R-:W-:Y:S05]  /*2fb0*/  CALL.REL.NOINC `($__internal_251_$__cuda_sm20_rem_s64) ;  /* 0x0000004000747944 */ /* 0x002fea0003c00000 */
[----:B------:R-:W-:-:S07]  /*2fc0*/  IMAD.MOV.U32 R5, RZ, RZ, R9 ;  /* 0x000000ffff057224 */ /* 0x000fce00078e0009 */
.L_x_12390:
[----:B------:R-:W-:Y:S05]  /*2fd0*/  BSYNC.RECONVERGENT B1 ;  /* 0x0000000000017941 */ /* 0x000fea0003800200 */
.L_x_12388:
[----:B------:R-:W-:Y:S02]  /*2fe0*/  IMAD R3, R5, R14, RZ ;  /* 0x0000000e05037224 */ /* 0x000fe400078e02ff */
[----:B------:R-:W-:-:S04]  /*2ff0*/  IMAD.WIDE.U32 R20, R14, R4, R20 ;  /* 0x000000040e147225 */ /* 0x000fc800078e0014 */
[----:B------:R-:W-:-:S05]  /*3000*/  IMAD R3, R15, R4, R3 ;  /* 0x000000040f037224 */ /* 0x000fca00078e0203 */
[----:B------:R-:W-:-:S07]  /*3010*/  IADD3 R21, PT, PT, R21, R3, RZ ;  /* 0x0000000315157210 */ /* 0x000fce0007ffe0ff */
.L_x_12345:
[----:B------:R-:W0:Y:S02]  /*3020*/  LDC.64 R6, c[0x0][0x388] ;  /* 0x0000e200ff067b82 */ /* 0x000e240000000a00 */
[----:B0-----:R-:W-:-:S04]  /*3030*/  LEA R4, P0, R12, R6, 0x2 ;  /* 0x000000060c047211 */ /* 0x001fc800078010ff */
[----:B------:R-:W-:-:S05]  /*3040*/  LEA.HI.X R5, R12, R7, R13, 0x2, P0 ;  /* 0x000000070c057211 */ /* 0x000fca00000f140d */
[----:B------:R-:W2:Y:S01]  /*3050*/  LDG.E R4, desc[UR14][R4.64] ;  /* 0x0000000e04047981 */ /* 0x000ea2000c1e1900 */
[----:B------:R-:W-:Y:S01]  /*3060*/  BSSY.RECONVERGENT B1, `(.L_x_12391) ;  /* 0x0000008000017945 */ /* 0x000fe20003800200 */
[----:B------:R-:W-:Y:S02]  /*3070*/  PLOP3.LUT P0, PT, PT, PT, PT, 0x80, 0x8 ;  /* 0x000000000008781c */ /* 0x000fe40003f0f070 */
[----:B--2---:R-:W-:-:S13]  /*3080*/  ISETP.NE.AND P1, PT, R4, RZ, PT ;  /* 0x000000ff0400720c */ /* 0x004fda0003f25270 */
[----:B------:R-:W-:Y:S05]  /*3090*/  @P1 BRA `(.L_x_12392) ;  /* 0x0000000000101947 */ /* 0x000fea0003800000 */
[----:B------:R-:W-:-:S04]  /*30a0*/  LEA R4, P0, R20, R6, 0x2 ;  /* 0x0000000614047211 */ /* 0x000fc800078010ff */
[----:B------:R-:W-:-:S05]  /*30b0*/  LEA.HI.X R5, R20, R7, R21, 0x2, P0 ;  /* 0x0000000714057211 */ /* 0x000fca00000f1415 */
[----:B------:R-:W2:Y:S02]  /*30c0*/  LDG.E R4, desc[UR14][R4.64] ;  /* 0x0000000e04047981 */ /* 0x000ea4000c1e1900 */
[----:B--2---:R-:W-:-:S13]  /*30d0*/  ISETP.NE.AND P0, PT, R4, RZ, PT ;  /* 0x000000ff0400720c */ /* 0x004fda0003f05270 */
.L_x_12392:
[----:B------:R-:W-:Y:S05]  /*30e0*/  BSYNC.RECONVERGENT B1 ;  /* 0x0000000000017941 */ /* 0x000fea0003800200 */
.L_x_12391:
[----:B------:R-:W-:-:S05]  /*30f0*/  SEL R3, RZ, 0x1, !P0 ;  /* 0x00000001ff037807 */ /* 0x000fca0004000000 */
[----:B------:R0:W-:Y:S01]  /*3100*/  STS.U8 [R0+UR4], R3 ;  /* 0x0000000300007988 */ /* 0x0001e20008000004 */
[----:B------:R-:W-:Y:S05]  /*3110*/  BRA `(.L_x_12393) ;  /* 0x0000003400a07947 */ /* 0x000fea0003800000 */
.L_x_12344:
        /* <DEDUP_REMOVED lines=20> */
.L_x_12420:
        /* <DEDUP_REMOVED lines=31> */
.L_x_12397:
[----:B------:R-:W-:Y:S01]  /*3450*/  IMAD.MOV.U32 R26, RZ, RZ, R4 ;  /* 0x000000ffff1a7224 */ /* 0x000fe200078e0004 */
[----:B------:R-:W-:Y:S01]  /*3460*/  MOV R11, R5 ;  /* 0x00000005000b7202 */ /* 0x000fe20000000f00 */
[----:B------:R-:W-:Y:S01]  /*3470*/  IMAD.MOV.U32 R10, RZ, RZ, R36 ;  /* 0x000000ffff0a7224 */ /* 0x000fe200078e0024 */
[----:B------:R-:W-:Y:S02]  /*3480*/  MOV R9, R37 ;  /* 0x0000002500097202 */ /* 0x000fe40000000f00 */
[----:B------:R-:W-:-:S07]  /*3490*/  MOV R8, 0x34b0 ;  /* 0x000034b000087802 */ /* 0x000fce0000000f00 */
[----:B-1234-:R-:W-:Y:S05]  /*34a0*/  CALL.REL.NOINC `($__internal_250_$__cuda_sm20_div_s64) ;  /* 0x0000003400ec7944 */ /* 0x01efea0003c00000 */
        /* <DEDUP_REMOVED lines=8> */
.L_x_12398:
[----:B------:R-:W-:Y:S05]  /*3530*/  BSYNC.RECONVERGENT B1 ;  /* 0x0000000000017941 */ /* 0x000fea0003800200 */
.L_x_12396:
        /* <DEDUP_REMOVED lines=37> */
.L_x_12400:
[----:B------:R-:W-:Y:S01]  /*3790*/  MOV R26, R36 ;  /* 0x00000024001a7202 */ /* 0x000fe20000000f00 */
[----:B------:R-:W-:Y:S01]  /*37a0*/  IMAD.MOV.U32 R11, RZ, RZ, R37 ;  /* 0x000000ffff0b7224 */ /* 0x000fe200078e0025 */
[----:B------:R-:W-:Y:S01]  /*37b0*/  MOV R10, R38 ;  /* 0x00000026000a7202 */ /* 0x000fe20000000f00 */
[----:B------:R-:W-:Y:S01]  /*37c0*/  IMAD.MOV.U32 R9, RZ, RZ, R39 ;  /* 0x000000ffff097224 */ /* 0x000fe200078e0027 */
[----:B------:R-:W-:-:S07]  /*37d0*/  MOV R8, 0x37f0 ;  /* 0x000037f000087802 */ /* 0x000fce0000000f00 */
[----:B-12---:R-:W-:Y:S05]  /*37e0*/  CALL.REL.NOINC `($__internal_250_$__cuda_sm20_div_s64) ;  /* 0x00000034001c7944 */ /* 0x006fea0003c00000 */
        /* <DEDUP_REMOVED lines=10> */
.L_x_12401:
[----:B------:R-:W-:Y:S05]  /*3890*/  BSYNC.RECONVERGENT B1 ;  /* 0x0000000000017941 */ /* 0x000fea0003800200 */
.L_x_12399:
        /* <DEDUP_REMOVED lines=38> */
.L_x_12403:
[----:B------:R-:W-:Y:S01]  /*3b00*/  MOV R26, R36 ;  /* 0x00000024001a7202 */ /* 0x000fe20000000f00 */
[----:B------:R-:W-:Y:S01]  /*3b10*/  IMAD.MOV.U32 R11, RZ, RZ, R37 ;  /* 0x000000ffff0b7224 */ /* 0x000fe200078e0025 */
[----:B------:R-:W-:Y:S01]  /*3b20*/  MOV R10, R38 ;  /* 0x00000026000a7202 */ /* 0x000fe20000000f00 */
[----:B------:R-:W-:Y:S01]  /*3b30*/  IMAD.MOV.U32 R9, RZ, RZ, R39 ;  /* 0x000000ffff097224 */ /* 0x000fe200078e0027 */
[----:B------:R-:W-:-:S07]  /*3b40*/  MOV R8, 0x3b60 ;  /* 0x00003b6000087802 */ /* 0x000fce0000000f00 */
[----:B-12---:R-:W-:Y:S05]  /*3b50*/  CALL.REL.NOINC `($__internal_250_$__cuda_sm20_div_s64) ;  /* 0x0000003000407944 */ /* 0x006fea0003c00000 */
        /* <DEDUP_REMOVED lines=11> */
.L_x_12404:
[----:B------:R-:W-:Y:S05]  /*3c10*/  BSYNC.RECONVERGENT B1 ;  /* 0x0000000000017941 */ /* 0x000fea0003800200 */
.L_x_12402:
        /* <DEDUP_REMOVED lines=38> */
.L_x_12406:
        /* <DEDUP_REMOVED lines=17> */
.L_x_12407:
[----:B------:R-:W-:Y:S05]  /*3f90*/  BSYNC.RECONVERGENT B1 ;  /* 0x0000000000017941 */ /* 0x000fea0003800200 */
.L_x_12405:
        /* <DEDUP_REMOVED lines=38> */
.L_x_12409:
        /* <DEDUP_REMOVED lines=17> */
.L_x_12410:
[----:B------:R-:W-:Y:S05]  /*4310*/  BSYNC.RECONVERGENT B1 ;  /* 0x0000000000017941 */ /* 0x000fea0003800200 */
.L_x_12408:
        /* <DEDUP_REMOVED lines=38> */
.L_x_12412:
        /* <DEDUP_REMOVED lines=17> */
.L_x_12413:
[----:B------:R-:W-:Y:S05]  /*4690*/  BSYNC.RECONVERGENT B1 ;  /* 0x0000000000017941 */ /* 0x000fea0003800200 */
.L_x_12411:
        /* <DEDUP_REMOVED lines=38> */
.L_x_12415:
        /* <DEDUP_REMOVED lines=17> */
.L_x_12416:
[----:B------:R-:W-:Y:S05]  /*4a10*/  BSYNC.RECONVERGENT B1 ;  /* 0x0000000000017941 */ /* 0x000fea0003800200 */
.L_x_12414:
        /* <DEDUP_REMOVED lines=36> */
.L_x_12418:
        /* <DEDUP_REMOVED lines=17> */
.L_x_12419:
[----:B------:R-:W-:Y:S05]  /*4d70*/  BSYNC.RECONVERGENT B1 ;  /* 0x0000000000017941 */ /* 0x000fea0003800200 */
.L_x_12417:
        /* <DEDUP_REMOVED lines=15> */
.L_x_12395:
        /* <DEDUP_REMOVED lines=36> */
.L_x_12423:
        /* <DEDUP_REMOVED lines=15> */
.L_x_12424:
[----:B------:R-:W-:Y:S05]  /*51a0*/  BSYNC.RECONVERGENT B1 ;  /* 0x0000000000017941 */ /* 0x000fea0003800200 */
.L_x_12422:
        /* <DEDUP_REMOVED lines=39> */
.L_x_12426:
        /* <DEDUP_REMOVED lines=17> */
.L_x_12427:
[----:B------:R-:W-:Y:S05]  /*5530*/  BSYNC.RECONVERGENT B1 ;  /* 0x0000000000017941 */ /* 0x000fea0003800200 */
.L_x_12425:
        /* <DEDUP_REMOVED lines=39> */
.L_x_12429:
        /* <DEDUP_REMOVED lines=17> */
.L_x_12430:
[----:B------:R-:W-:Y:S05]  /*58c0*/  BSYNC.RECONVERGENT B1 ;  /* 0x0000000000017941 */ /* 0x000fea0003800200 */
.L_x_12428:
        /* <DEDUP_REMOVED lines=40> */
.L_x_12432:
[----:B------:R-:W-:Y:S01]  /*5b50*/  MOV R26, R20 ;  /* 0x00000014001a7202 */ /* 0x000fe20000000f00 */
[----:B------:R-:W-:Y:S01]  /*5b60*/  IMAD.MOV.U32 R10, RZ, RZ, R4 ;  /* 0x000000ffff0a7224 */ /* 0x000fe200078e0004 */
[----:B------:R-:W-:Y:S02]  /*5b70*/  MOV R11, R21 ;  /* 0x00000015000b7202 */ /* 0x000fe40000000f00 */
[----:B------:R-:W-:Y:S02]  /*5b80*/  MOV R9, R5 ;  /* 0x0000000500097202 */ /* 0x000fe40000000f00 */
[----:B------:R-:W-:-:S07]  /*5b90*/  MOV R8, 0x5bb0 ;  /* 0x00005bb000087802 */ /* 0x000fce0000000f00 */
[----:B-1----:R-:W-:Y:S05]  /*5ba0*/  CALL.REL.NOINC `($__internal_250_$__cuda_sm20_div_s64) ;  /* 0x00000010002c7944 */ /* 0x002fea0003c00000 */
        /* <DEDUP_REMOVED lines=11> */
.L_x_12433:
[----:B------:R-:W-:Y:S05]  /*5c60*/  BSYNC.RECONVERGENT B1 ;  /* 0x0000000000017941 */ /* 0x000fea0003800200 */
.L_x_12431:
        /* <DEDUP_REMOVED lines=11> */
.L_x_12421:
        /* <DEDUP_REMOVED lines=34> */
.L_x_12436:
[----:B------:R-:W-:Y:S01]  /*5f40*/  MOV R26, R4 ;  /* 0x00000004001a7202 */ /* 0x000fe20000000f00 */
[----:B------:R-:W-:Y:S01]  /*5f50*/  IMAD.MOV.U32 R10, RZ, RZ, R16 ;  /* 0x000000ffff0a7224 */ /* 0x000fe200078e0010 */
[----:B------:R-:W-:Y:S02]  /*5f60*/  MOV R11, R5 ;  /* 0x00000005000b7202 */ /* 0x000fe40000000f00 */
[----:B------:R-:W-:Y:S02]  /*5f70*/  MOV R9, R17 ;  /* 0x0000001100097202 */ /* 0x000fe40000000f00 */
[----:B------:R-:W-:-:S07]  /*5f80*/  MOV R8, 0x5fa0 ;  /* 0x00005fa000087802 */ /* 0x000fce0000000f00 */
[----:B-1----:R-:W-:Y:S05]  /*5f90*/  CALL.REL.NOINC `($__internal_250_$__cuda_sm20_div_s64) ;  /* 0x0000000c00307944 */ /* 0x002fea0003c00000 */
        /* <DEDUP_REMOVED lines=9> */
.L_x_12437:
[----:B------:R-:W-:Y:S05]  /*6030*/  BSYNC.RECONVERGENT B1 ;  /* 0x0000000000017941 */ /* 0x000fea0003800200 */
.L_x_12435:
        /* <DEDUP_REMOVED lines=39> */
.L_x_12439:
[----:B------:R-:W-:Y:S01]  /*62b0*/  MOV R26, R20 ;  /* 0x00000014001a7202 */ /* 0x000fe20000000f00 */
[----:B------:R-:W-:Y:S01]  /*62c0*/  IMAD.MOV.U32 R11, RZ, RZ, R21 ;  /* 0x000000ffff0b7224 */ /* 0x000fe200078e0015 */
[----:B------:R-:W-:Y:S02]  /*62d0*/  MOV R10, R4 ;  /* 0x00000004000a7202 */ /* 0x000fe40000000f00 */
[----:B------:R-:W-:Y:S02]  /*62e0*/  MOV R9, R5 ;  /* 0x0000000500097202 */ /* 0x000fe40000000f00 */
[----:B------:R-:W-:-:S07]  /*62f0*/  MOV R8, 0x6310 ;  /* 0x0000631000087802 */ /* 0x000fce0000000f00 */
[----:B-1----:R-:W-:Y:S05]  /*6300*/  CALL.REL.NOINC `($__internal_250_$__cuda_sm20_div_s64) ;  /* 0x0000000800547944 */ /* 0x002fea0003c00000 */
        /* <DEDUP_REMOVED lines=11> */
.L_x_12440:
[----:B------:R-:W-:Y:S05]  /*63c0*/  BSYNC.RECONVERGENT B1 ;  /* 0x0000000000017941 */ /* 0x000fea0003800200 */
.L_x_12438:
        /* <DEDUP_REMOVED lines=11> */
.L_x_12434:
        /* <DEDUP_REMOVED lines=30> */
.L_x_12442:
[----:B------:R-:W-:Y:S01]  /*6660*/  MOV R3, R23 ;  /* 0x0000001700037202 */ /* 0x000fe20000000f00 */
[----:B------:R-:W-:Y:S01]  /*6670*/  IMAD.MOV.U32 R23, RZ, RZ, R5 ;  /* 0x000000ffff177224 */ /* 0x000fe200078e0005 */
[----:B------:R-:W-:-:S07]  /*6680*/  MOV R24, 0x66a0 ;  /* 0x000066a000187802 */ /* 0x000fce0000000f00 */
[----:B-1----:R-:W-:Y:S05]  /*6690*/  CALL.REL.NOINC `($__internal_251_$__cuda_sm20_rem_s64) ;  /* 0x0000000800bc7944 */ /* 0x002fea0003c00000 */
[----:B------:R-:W-:-:S07]  /*66a0*/  MOV R5, R9 ;  /* 0x0000000900057202 */ /* 0x000fce0000000f00 */
.L_x_12443:
[----:B------:R-:W-:Y:S05]  /*66b0*/  BSYNC.RECONVERGENT B1 ;  /* 0x0000000000017941 */ /* 0x000fea0003800200 */
.L_x_12441:
        /* <DEDUP_REMOVED lines=9> */
.L_x_12394:
[----:B------:R-:W-:-:S05]  /*6750*/  IMAD.MOV.U32 R13, RZ, RZ, R7 ;  /* 0x000000ffff0d7224 */ /* 0x000fca00078e0007 */
[----:B------:R-:W2:Y:S02]  /*6760*/  LDG.E R12, desc[UR14][R12.64] ;  /* 0x0000000e0c0c7981 */ /* 0x000ea4000c1e1900 */
[----:B--2---:R-:W-:-:S04]  /*6770*/  ISETP.NE.AND P0, PT, R12, RZ, PT ;  /* 0x000000ff0c00720c */ /* 0x004fc80003f05270 */
[----:B------:R-:W-:-:S05]  /*6780*/  SEL R3, RZ, 0x1, !P0 ;  /* 0x00000001ff037807 */ /* 0x000fca0004000000 */
[----:B------:R2:W-:Y:S04]  /*6790*/  STS.U8 [R0+UR4], R3 ;  /* 0x0000000300007988 */ /* 0x0005e80008000004 */
.L_x_12393:
[----:B------:R-:W-:Y:S05]  /*67a0*/  BSYNC.RECONVERGENT B0 ;  /* 0x0000000000007941 */ /* 0x000fea0003800200 */
.L_x_12343:
[----:B------:R-:W-:Y:S01]  /*67b0*/  BAR.SYNC.DEFER_BLOCKING 0x0 ;  /* 0x0000000000007b1d */ /* 0x000fe20000010000 */
[----:B------:R-:W-:-:S09]  /*67c0*/  UISETP.GE.U32.AND UP0, UPT, UR5, 0x42, UPT ;  /* 0x000000420500788c */ /* 0x000fd2000bf06070 */
[----:B------:R-:W-:Y:S05]  /*67d0*/  BRA.U !UP0, `(.L_x_12444) ;  /* 0x00000001083c7547 */ /* 0x000fea000b800000 */
.L_x_12447:
        /* <DEDUP_REMOVED lines=10> */
.L_x_12446:
[----:B------:R-:W-:Y:S05]  /*6880*/  BSYNC.RECONVERGENT B0 ;  /* 0x0000000000007941 */ /* 0x000fea0003800200 */
.L_x_12445:
[----:B------:R-:W-:Y:S01]  /*6890*/  BAR.SYNC.DEFER_BLOCKING 0x0 ;  /* 0x0000000000007b1d */ /* 0x000fe20000010000 */
[----:B------:R-:W-:-:S05]  /*68a0*/  UISETP.GT.U32.AND UP0, UPT, UR5, 0x83, UPT ;  /* 0x000000830500788c */ /* 0x000fca000bf04070 */
[----:B------:R-:W-:-:S04]  /*68b0*/  UMOV UR5, UR6 ;  /* 0x0000000600057c82 */ /* 0x000fc80008000000 */
[----:B------:R-:W-:Y:S05]  /*68c0*/  BRA.U UP0, `(.L_x_12447) ;  /* 0xfffffffd00c47547 */ /* 0x000fea000b83ffff */
.L_x_12444:
        /* <DEDUP_REMOVED lines=57> */
        .weak           $__internal_250_$__cuda_sm20_div_s64
        .type           $__internal_250_$__cuda_sm20_div_s64,@function
        .size           $__internal_250_$__cuda_sm20_div_s64,($__internal_251_$__cuda_sm20_rem_s64 - $__internal_250_$__cuda_sm20_div_s64)
$__internal_250_$__cuda_sm20_div_s64:
        /* <DEDUP_REMOVED lines=82> */
[----:B------:R-:W-:Y:S06]  /*7180*/  RET.REL.NODEC R8 `(contiguous_any2_u32) ;  /* 0xffffff8c089c7950 */ /* 0x000fec0003c3ffff */
        .weak           $__internal_251_$__cuda_sm20_rem_s64
        .type           $__internal_251_$__cuda_sm20_rem_s64,@function
        .size           $__internal_251_$__cuda_sm20_rem_s64,(.L_x_30567 - $__internal_251_$__cuda_sm20_rem_s64)
$__internal_251_$__cuda_sm20_rem_s64:
        /* <DEDUP_REMOVED lines=76> */
[----:B------:R-:W-:Y:S06]  /*7650*/  RET.REL.NODEC R24 `(contiguous_any2_u32) ;  /* 0xffffff8818687950 */ /* 0x000fec0003c3ffff */
.L_x_12448:
        /* <DEDUP_REMOVED lines=10> */
.L_x_30567:


//--------------------- .text.uncontiguous_cumulate_any_u32 --------------------------
	.section	.text.uncontiguous_cumulate_any_u32,"ax",@progbits
	.align	128
        .global         uncontiguous_cumulate_any_u32
        .type           uncontiguous_cumulate_any_u32,@function
        .size           uncontiguous_cumulate_any_u32,(.L_x_30569 - uncontiguous_cumulate_any_u32)
        .other          uncontiguous_cumulate_any_u32,@"STO_CUDA_ENTRY STV_DEFAULT"
uncontiguous_cumulate_any_u32:
.text.uncontiguous_cumulate_any_u32:
        /* <DEDUP_REMOVED lines=38> */
.L_x_12477:
        /* <DEDUP_REMOVED lines=32> */
.L_x_12454:
[----:B------:R-:W-:Y:S01]  /*0460*/  IMAD.MOV.U32 R26, RZ, RZ, R4 ;  /* 0x000000ffff1a7224 */ /* 0x000fe200078e0004 */
[----:B------:R-:W-:Y:S01]  /*0470*/  MOV R11, R5 ;  /* 0x00000005000b7202 */ /* 0x000fe20000000f00 */
[----:B------:R-:W-:Y:S01]  /*0480*/  IMAD.MOV.U32 R10, RZ, RZ, R36 ;  /* 0x000000ffff0a7224 */ /* 0x000fe200078e0024 */
[----:B------:R-:W-:Y:S02]  /*0490*/  MOV R9, R37 ;  /* 0x0000002500097202 */ /* 0x000fe40000000f00 */
[----:B------:R-:W-:-:S07]  /*04a0*/  MOV R8, 0x4c0 ;  /* 0x000004c000087802 */ /* 0x000fce0000000f00 */
[----:B-1----:R-:W-:Y:S05]  /*04b0*/  CALL.REL.NOINC `($__internal_252_$__cuda_sm20_div_s64) ;  /* 0x0000006400887944 */ /* 0x002fea0003c00000 */
        /* <DEDUP_REMOVED lines=9> */
.L_x_12455:
[----:B------:R-:W-:Y:S05]  /*0550*/  BSYNC.RECONVERGENT B1 ;  /* 0x0000000000017941 */ /* 0x000fea0003800200 */
.L_x_12453:
        /* <DEDUP_REMOVED lines=33> */
.L_x_12457:
[----:B------:R-:W-:Y:S01]  /*0770*/  IMAD.MOV.U32 R26, RZ, RZ, R18 ;  /* 0x000000ffff1a7224 */ /* 0x000fe200078e0012 */
[----:B------:R-:W-:Y:S01]  /*0780*/  MOV R11, R19 ;  /* 0x00000013000b7202 */ /* 0x000fe20000000f00 */
[----:B------:R-:W-:Y:S01]  /*0790*/  IMAD.MOV.U32 R10, RZ, RZ, R36 ;  /* 0x000000ffff0a7224 */ /* 0x000fe200078e0024 */
[----:B------:R-:W-:Y:S02]  /*07a0*/  MOV R9, R37 ;  /* 0x0000002500097202 */ /* 0x000fe40000000f00 */
[----:B------:R-:W-:-:S07]  /*07b0*/  MOV R8, 0x7d0 ;  /* 0x000007d000087802 */ /* 0x000fce0000000f00 */
[----:B------:R-:W-:Y:S05]  /*07c0*/  CALL.REL.NOINC `($__internal_252_$__cuda_sm20_div_s64) ;  /* 0x0000006000c47944 */ /* 0x000fea0003c00000 */
        /* <DEDUP_REMOVED lines=9> */
.L_x_12458:
[----:B------:R-:W-:Y:S05]  /*0860*/  BSYNC.RECONVERGENT B1 ;  /* 0x0000000000017941 */ /* 0x000fea0003800200 */
.L_x_12456:
        /* <DEDUP_REMOVED lines=34> */
.L_x_12460:
[----:B------:R-:W-:Y:S01]  /*0a90*/  MOV R26, R22 ;  /* 0x00000016001a7202 */ /* 0x000fe20000000f00 */
[----:B------:R-:W-:Y:S01]  /*0aa0*/  IMAD.MOV.U32 R11, RZ, RZ, R23 ;  /* 0x000000ffff0b7224 */ /* 0x000fe200078e0017 */
[----:B------:R-:W-:Y:S01]  /*0ab0*/  MOV R10, R40 ;  /* 0x00000028000a7202 */ /* 0x000fe20000000f00 */
[----:B------:R-:W-:Y:S01]  /*0ac0*/  IMAD.MOV.U32 R9, RZ, RZ, R41 ;  /* 0x000000ffff097224 */ /* 0x000fe200078e0029 */
[----:B------:R-:W-:-:S07]  /*0ad0*/  MOV R8, 0xaf0 ;  /* 0x00000af000087802 */ /* 0x000fce0000000f00 */
[----:B------:R-:W-:Y:S05]  /*0ae0*/  CALL.REL.NOINC `($__internal_252_$__cuda_sm20_div_s64) ;  /* 0x0000005c00fc7944 */ /* 0x000fea0003c00000 */
        /* <DEDUP_REMOVED lines=10> */
.L_x_12461:
[----:B------:R-:W-:Y:S05]  /*0b90*/  BSYNC.RECONVERGENT B1 ;  /* 0x0000000000017941 */ /* 0x000fea0003800200 */
.L_x_12459:
        /* <DEDUP_REMOVED lines=35> */
.L_x_12463:
[----:B------:R-:W-:Y:S01]  /*0dd0*/  IMAD.MOV.U32 R26, RZ, RZ, R42 ;  /* 0x000000ffff1a7224 */ /* 0x000fe200078e002a */
[----:B------:R-:W-:Y:S01]  /*0de0*/  MOV R11, R43 ;  /* 0x0000002b000b7202 */ /* 0x000fe20000000f00 */
[----:B------:R-:W-:Y:S01]  /*0df0*/  IMAD.MOV.U32 R10, RZ, RZ, R40 ;  /* 0x000000ffff0a7224 */ /* 0x000fe200078e0028 */
[----:B------:R-:W-:Y:S02]  /*0e00*/  MOV R9, R41 ;  /* 0x0000002900097202 */ /* 0x000fe40000000f00 */
[----:B------:R-:W-:-:S07]  /*0e10*/  MOV R8, 0xe30 ;  /* 0x00000e3000087802 */ /* 0x000fce0000000f00 */
[----:B------:R-:W-:Y:S05]  /*0e20*/  CALL.REL.NOINC `($__internal_252_$__cuda_sm20_div_s64) ;  /* 0x0000005c002c7944 */ /* 0x000fea0003c00000 */
        /* <DEDUP_REMOVED lines=11> */
.L_x_12464:
[----:B------:R-:W-:Y:S05]  /*0ee0*/  BSYNC.RECONVERGENT B1 ;  /* 0x0000000000017941 */ /* 0x000fea0003800200 */
.L_x_12462:
        /* <DEDUP_REMOVED lines=36> */
.L_x_12466:
        /* <DEDUP_REMOVED lines=16> */
.L_x_12467:
[----:B------:R-:W-:Y:S05]  /*1230*/  BSYNC.RECONVERGENT B1 ;  /* 0x0000000000017941 */ /* 0x000fea0003800200 */
.L_x_12465:
        /* <DEDUP_REMOVED lines=34> */
.L_x_12469:
[----:B------:R-:W-:Y:S01]  /*1460*/  MOV R26, R40 ;  /* 0x00000028001a7202 */ /* 0x000fe20000000f00 */
[----:B------:R-:W-:Y:S01]  /*1470*/  IMAD.MOV.U32 R11, RZ, RZ, R41 ;  /* 0x000000ffff0b7224 */ /* 0x000fe200078e0029 */
[----:B------:R-:W-:Y:S01]  /*1480*/  MOV R10, R20 ;  /* 0x00000014000a7202 */ /* 0x000fe20000000f00 */
[----:B------:R-:W-:Y:S01]  /*1490*/  IMAD.MOV.U32 R9, RZ, RZ, R21 ;  /* 0x000000ffff097224 */ /* 0x000fe200078e0015 */
[----:B------:R-:W-:-:S07]  /*14a0*/  MOV R8, 0x14c0 ;  /* 0x000014c000087802 */ /* 0x000fce0000000f00 */
[----:B------:R-:W-:Y:S05]  /*14b0*/  CALL.REL.NOINC `($__internal_252_$__cuda_sm20_div_s64) ;  /* 0x0000005400887944 */ /* 0x000fea0003c00000 */
        /* <DEDUP_REMOVED lines=11> */
.L_x_12470:
[----:B------:R-:W-:Y:S05]  /*1570*/  BSYNC.RECONVERGENT B1 ;  /* 0x0000000000017941 */ /* 0x000fea0003800200 */
.L_x_12468:
        /* <DEDUP_REMOVED lines=34> */
.L_x_12472:
[----:B------:R-:W-:Y:S01]  /*17a0*/  IMAD.MOV.U32 R26, RZ, RZ, R36 ;  /* 0x000000ffff1a7224 */ /* 0x000fe200078e0024 */
[----:B------:R-:W-:Y:S01]  /*17b0*/  MOV R11, R37 ;  /* 0x00000025000b7202 */ /* 0x000fe20000000f00 */
[----:B------:R-:W-:Y:S01]  /*17c0*/  IMAD.MOV.U32 R10, RZ, RZ, R20 ;  /* 0x000000ffff0a7224 */ /* 0x000fe200078e0014 */
[----:B------:R-:W-:Y:S02]  /*17d0*/  MOV R9, R21 ;  /* 0x0000001500097202 */ /* 0x000fe40000000f00 */
[----:B------:R-:W-:-:S07]  /*17e0*/  MOV R8, 0x1800 ;  /* 0x0000180000087802 */ /* 0x000fce0000000f00 */
[----:B------:R-:W-:Y:S05]  /*17f0*/  CALL.REL.NOINC `($__internal_252_$__cuda_sm20_div_s64) ;  /* 0x0000005000b87944 */ /* 0x000fea0003c00000 */
        /* <DEDUP_REMOVED lines=11> */
.L_x_12473:
[----:B------:R-:W-:Y:S05]  /*18b0*/  BSYNC.RECONVERGENT B1 ;  /* 0x0000000000017941 */ /* 0x000fea0003800200 */
.L_x_12471:
        /* <DEDUP_REMOVED lines=35> */
.L_x_12475:
[----:B------:R-:W-:Y:S01]  /*1af0*/  IMAD.MOV.U32 R26, RZ, RZ, R18 ;  /* 0x000000ffff1a7224 */ /* 0x000fe200078e0012 */
[----:B------:R-:W-:Y:S01]  /*1b00*/  MOV R11, R19 ;  /* 0x00000013000b7202 */ /* 0x000fe20000000f00 */
[----:B------:R-:W-:Y:S01]  /*1b10*/  IMAD.MOV.U32 R10, RZ, RZ, R20 ;  /* 0x000000ffff0a7224 */ /* 0x000fe200078e0014 */
[----:B------:R-:W-:Y:S02]  /*1b20*/  MOV R9, R21 ;  /* 0x0000001500097202 */ /* 0x000fe40000000f00 */
[----:B------:R-:W-:-:S07]  /*1b30*/  MOV R8, 0x1b50 ;  /* 0x00001b5000087802 */ /* 0x000fce0000000f00 */
[----:B------:R-:W-:Y:S05]  /*1b40*/  CALL.REL.NOINC `($__internal_252_$__cuda_sm20_div_s64) ;  /* 0x0000004c00e47944 */ /* 0x000fea0003c00000 */
        /* <DEDUP_REMOVED lines=11> */
.L_x_12476:
[----:B------:R-:W-:Y:S05]  /*1c00*/  BSYNC.RECONVERGENT B1 ;  /* 0x0000000000017941 */ /* 0x000fea0003800200 */
.L_x_12474:
        /* <DEDUP_REMOVED lines=9> */
.L_x_12452:
        /* <DEDUP_REMOVED lines=36> */
.L_x_12480:
[----:B------:R-:W-:Y:S01]  /*1ee0*/  MOV R26, R4 ;  /* 0x00000004001a7202 */ /* 0x000fe20000000f00 */
[----:B------:R-:W-:Y:S01]  /*1ef0*/  IMAD.MOV.U32 R11, RZ, RZ, R5 ;  /* 0x000000ffff0b7224 */ /* 0x000fe200078e0005 */
[----:B------:R-:W-:Y:S01]  /*1f00*/  MOV R10, R6 ;  /* 0x00000006000a7202 */ /* 0x000fe20000000f00 */
[----:B------:R-:W-:Y:S01]  /*1f10*/  IMAD.MOV.U32 R9, RZ, RZ, R7 ;  /* 0x000000ffff097224 */ /* 0x000fe200078e0007 */
[----:B------:R-:W-:-:S07]  /*1f20*/  MOV R8, 0x1f40 ;  /* 0x00001f4000087802 */ /* 0x000fce0000000f00 */
[----:B------:R-:W-:Y:S05]  /*1f30*/  CALL.REL.NOINC `($__internal_252_$__cuda_sm20_div_s64) ;  /* 0x0000004800e87944 */ /* 0x000fea0003c00000 */
        /* <DEDUP_REMOVED lines=9> */
.L_x_12481:
[----:B------:R-:W-:Y:S05]  /*1fd0*/  BSYNC.RECONVERGENT B1 ;  /* 0x0000000000017941 */ /* 0x000fea0003800200 */
.L_x_12479:
        /* <DEDUP_REMOVED lines=34> */
.L_x_12483:
        /* <DEDUP_REMOVED lines=14> */
.L_x_12484:
[----:B------:R-:W-:Y:S05]  /*22e0*/  BSYNC.RECONVERGENT B1 ;  /* 0x0000000000017941 */ /* 0x000fea0003800200 */
.L_x_12482:
        /* <DEDUP_REMOVED lines=36> */
.L_x_12486:
        /* <DEDUP_REMOVED lines=17> */
.L_x_12487:
[----:B------:R-:W-:Y:S05]  /*2640*/  BSYNC.RECONVERGENT B1 ;  /* 0x0000000000017941 */ /* 0x000fea0003800200 */
.L_x_12485:
        /* <DEDUP_REMOVED lines=35> */
.L_x_12489:
[----:B------:R-:W-:Y:S01]  /*2880*/  MOV R26, R16 ;  /* 0x00000010001a7202 */ /* 0x000fe20000000f00 */
[----:B------:R-:W-:Y:S01]  /*2890*/  IMAD.MOV.U32 R11, RZ, RZ, R17 ;  /* 0x000000ffff0b7224 */ /* 0x000fe200078e0011 */
[----:B------:R-:W-:Y:S01]  /*28a0*/  MOV R10, R14 ;  /* 0x0000000e000a7202 */ /* 0x000fe20000000f00 */
[----:B------:R-:W-:Y:S01]  /*28b0*/  IMAD.MOV.U32 R9, RZ, RZ, R15 ;  /* 0x000000ffff097224 */ /* 0x000fe200078e000f */
[----:B------:R-:W-:-:S07]  /*28c0*/  MOV R8, 0x28e0 ;  /* 0x000028e000087802 */ /* 0x000fce0000000f00 */
[----:B------:R-:W-:Y:S05]  /*28d0*/  CALL.REL.NOINC `($__internal_252_$__cuda_sm20_div_s64) ;  /* 0x0000004000807944 */ /* 0x000fea0003c00000 */
        /* <DEDUP_REMOVED lines=10> */
.L_x_12490:
[----:B------:R-:W-:Y:S05]  /*2980*/  BSYNC.RECONVERGENT B1 ;  /* 0x0000000000017941 */ /* 0x000fea0003800200 */
.L_x_12488:
[----:B------:R-:W-:Y:S01]  /*2990*/  MOV R6, R20 ;  /* 0x0000001400067202 */ /* 0x000fe20000000f00 */
[----:B------:R-:W-:Y:S02]  /*29a0*/  IMAD R9, R9, R22, RZ ;  /* 0x0000001609097224 */ /* 0x000fe400078e02ff */
[----:B------:R-:W-:Y:S02]  /*29b0*/  VIADD R3, R3, 0xfffffffe ;  /* 0xfffffffe03037836 */ /* 0x000fe40000000000 */
[----:B------:R-:W-:-:S04]  /*29c0*/  IMAD.WIDE.U32 R20, R22, R8, R6 ;  /* 0x0000000816147225 */ /* 0x000fc800078e0006 */
[----:B------:R-:W-:-:S05]  /*29d0*/  IMAD R9, R23, R8, R9 ;  /* 0x0000000817097224 */ /* 0x000fca00078e0209 */
[----:B------:R-:W-:-:S07]  /*29e0*/  IADD3 R21, PT, PT, R21, R9, RZ ;  /* 0x0000000915157210 */ /* 0x000fce0007ffe0ff */
.L_x_12478:
        /* <DEDUP_REMOVED lines=31> */
.L_x_12492:
[----:B------:R-:W-:Y:S01]  /*2be0*/  IMAD.MOV.U32 R14, RZ, RZ, R4 ;  /* 0x000000ffff0e7224 */ /* 0x000fe200078e0004 */
[----:B------:R-:W-:Y:S01]  /*2bf0*/  MOV R23, R5 ;  /* 0x0000000500177202 */ /* 0x000fe20000000f00 */
[----:B------:R-:W-:Y:S01]  /*2c00*/  IMAD.MOV.U32 R22, RZ, RZ, R6 ;  /* 0x000000ffff167224 */ /* 0x000fe200078e0006 */
[----:B------:R-:W-:Y:S02]  /*2c10*/  MOV R15, R7 ;  /* 0x00000007000f7202 */ /* 0x000fe40000000f00 */
[----:B------:R-:W-:-:S07]  /*2c20*/  MOV R24, 0x2c40 ;  /* 0x00002c4000187802 */ /* 0x000fce0000000f00 */
[----:B------:R-:W-:Y:S05]  /*2c30*/  CALL.REL.NOINC `($__internal_253_$__cuda_sm20_rem_s64) ;  /* 0x0000004000f47944 */ /* 0x000fea0003c00000 */
.L_x_12493:
[----:B------:R-:W-:Y:S05]  /*2c40*/  BSYNC.RECONVERGENT B1 ;  /* 0x0000000000017941 */ /* 0x000fea0003800200 */
.L_x_12491:
        /* <DEDUP_REMOVED lines=31> */
.L_x_12495:
[----:B------:R-:W-:Y:S01]  /*2e40*/  MOV R22, R6 ;  /* 0x0000000600167202 */ /* 0x000fe20000000f00 */
[----:B------:R-:W-:Y:S01]  /*2e50*/  IMAD.MOV.U32 R15, RZ, RZ, R7 ;  /* 0x000000ffff0f7224 */ /* 0x000fe200078e0007 */
[----:B------:R-:W-:Y:S01]  /*2e60*/  MOV R14, R18 ;  /* 0x00000012000e7202 */ /* 0x000fe20000000f00 */
[----:B------:R-:W-:Y:S01]  /*2e70*/  IMAD.MOV.U32 R23, RZ, RZ, R19 ;  /* 0x000000ffff177224 */ /* 0x000fe200078e0013 */
[----:B------:R-:W-:-:S07]  /*2e80*/  MOV R24, 0x2ea0 ;  /* 0x00002ea000187802 */ /* 0x000fce0000000f00 */
[----:B------:R-:W-:Y:S05]  /*2e90*/  CALL.REL.NOINC `($__internal_253_$__cuda_sm20_rem_s64) ;  /* 0x00000040005c7944 */ /* 0x000fea0003c00000 */
[----:B------:R-:W-:Y:S01]  /*2ea0*/  MOV R6, R8 ;  /* 0x0000000800067202 */ /* 0x000fe20000000f00 */
[----:B------:R-:W-:-:S07]  /*2eb0*/  IMAD.MOV.U32 R7, RZ, RZ, R9 ;  /* 0x000000ffff077224 */ /* 0x000fce00078e0009 */
.L_x_12496:
[----:B------:R-:W-:Y:S05]  /*2ec0*/  BSYNC.RECONVERGENT B1 ;  /* 0x0000000000017941 */ /* 0x000fea0003800200 */
.L_x_12494:
[----:B------:R-:W-:Y:S02]  /*2ed0*/  IMAD R3, R7, R4, RZ ;  /* 0x0000000407037224 */ /* 0x000fe400078e02ff */
[----:B------:R-:W-:-:S04]  /*2ee0*/  IMAD.WIDE.U32 R20, R4, R6, R20 ;  /* 0x0000000604147225 */ /* 0x000fc800078e0014 */
[----:B------:R-:W-:-:S05]  /*2ef0*/  IMAD R3, R5, R6, R3 ;  /* 0x0000000605037224 */ /* 0x000fca00078e0203 */
[----:B------:R-:W-:-:S07]  /*2f00*/  IADD3 R21, PT, PT, R21, R3, RZ ;  /* 0x0000000315157210 */ /* 0x000fce0007ffe0ff */
.L_x_12451:
        /* <DEDUP_REMOVED lines=12> */
.L_x_12498:
[----:B------:R-:W-:Y:S05]  /*2fd0*/  BSYNC.RECONVERGENT B1 ;  /* 0x0000000000017941 */ /* 0x000fea0003800200 */
.L_x_12497:
[----:B------:R-:W-:-:S05]  /*2fe0*/  SEL R3, RZ, 0x1, !P0 ;  /* 0x00000001ff037807 */ /* 0x000fca0004000000 */
[----:B------:R1:W-:Y:S01]  /*2ff0*/  STS.U8 [R0+UR4], R3 ;  /* 0x0000000300007988 */ /* 0x0003e20008000004 */
[----:B------:R-:W-:Y:S05]  /*3000*/  BRA `(.L_x_12499) ;  /* 0x00000034009c7947 */ /* 0x000fea0003800000 */
.L_x_12450:
        /* <DEDUP_REMOVED lines=20> */
.L_x_12526:
        /* <DEDUP_REMOVED lines=33> */
.L_x_12503:
[----:B------:R-:W-:Y:S01]  /*3360*/  MOV R26, R14 ;  /* 0x0000000e001a7202 */ /* 0x000fe20000000f00 */
[----:B------:R-:W-:Y:S01]  /*3370*/  IMAD.MOV.U32 R11, RZ, RZ, R13 ;  /* 0x000000ffff0b7224 */ /* 0x000fe200078e000d */
[----:B------:R-:W-:Y:S01]  /*3380*/  MOV R10, R34 ;  /* 0x00000022000a7202 */ /* 0x000fe20000000f00 */
[----:B------:R-:W-:Y:S01]  /*3390*/  IMAD.MOV.U32 R9, RZ, RZ, R35 ;  /* 0x000000ffff097224 */ /* 0x000fe200078e0023 */
[----:B------:R-:W-:-:S07]  /*33a0*/  MOV R8, 0x33c0 ;  /* 0x000033c000087802 */ /* 0x000fce0000000f00 */
[----:B-123--:R-:W-:Y:S05]  /*33b0*/  CALL.REL.NOINC `($__internal_252_$__cuda_sm20_div_s64) ;  /* 0x0000003400c87944 */ /* 0x00efea0003c00000 */
        /* <DEDUP_REMOVED lines=10> */
.L_x_12504:
[----:B------:R-:W-:Y:S05]  /*3460*/  BSYNC.RECONVERGENT B1 ;  /* 0x0000000000017941 */ /* 0x000fea0003800200 */
.L_x_12502:
        /* <DEDUP_REMOVED lines=37> */
.L_x_12506:
[----:B------:R-:W-:Y:S01]  /*36c0*/  IMAD.MOV.U32 R26, RZ, RZ, R34 ;  /* 0x000000ffff1a7224 */ /* 0x000fe200078e0022 */
[----:B------:R-:W-:Y:S01]  /*36d0*/  MOV R11, R35 ;  /* 0x00000023000b7202 */ /* 0x000fe20000000f00 */
[----:B------:R-:W-:Y:S01]  /*36e0*/  IMAD.MOV.U32 R10, RZ, RZ, R36 ;  /* 0x000000ffff0a7224 */ /* 0x000fe200078e0024 */
[----:B------:R-:W-:Y:S02]  /*36f0*/  MOV R9, R37 ;  /* 0x0000002500097202 */ /* 0x000fe40000000f00 */
[----:B------:R-:W-:-:S07]  /*3700*/  MOV R8, 0x3720 ;  /* 0x0000372000087802 */ /* 0x000fce0000000f00 */
[----:B-1----:R-:W-:Y:S05]  /*3710*/  CALL.REL.NOINC `($__internal_252_$__cuda_sm20_div_s64) ;  /* 0x0000003000f07944 */ /* 0x002fea0003c00000 */
        /* <DEDUP_REMOVED lines=11> */
.L_x_12507:
[----:B------:R-:W-:Y:S05]  /*37d0*/  BSYNC.RECONVERGENT B1 ;  /* 0x0000000000017941 */ /* 0x000fea0003800200 */
.L_x_12505:
        /* <DEDUP_REMOVED lines=38> */
.L_x_12509:
[----:B------:R-:W-:Y:S01]  /*3a40*/  MOV R26, R34 ;  /* 0x00000022001a7202 */ /* 0x000fe20000000f00 */
[----:B------:R-:W-:Y:S01]  /*3a50*/  IMAD.MOV.U32 R11, RZ, RZ, R35 ;  /* 0x000000ffff0b7224 */ /* 0x000fe200078e0023 */
[----:B------:R-:W-:Y:S01]  /*3a60*/  MOV R10, R36 ;  /* 0x00000024000a7202 */ /* 0x000fe20000000f00 */
[----:B------:R-:W-:Y:S01]  /*3a70*/  IMAD.MOV.U32 R9, RZ, RZ, R37 ;  /* 0x000000ffff097224 */ /* 0x000fe200078e0025 */
[----:B------:R-:W-:-:S07]  /*3a80*/  MOV R8, 0x3aa0 ;  /* 0x00003aa000087802 */ /* 0x000fce0000000f00 */
[----:B-1----:R-:W-:Y:S05]  /*3a90*/  CALL.REL.NOINC `($__internal_252_$__cuda_sm20_div_s64) ;  /* 0x0000003000107944 */ /* 0x002fea0003c00000 */
        /* <DEDUP_REMOVED lines=11> */
.L_x_12510:
[----:B------:R-:W-:Y:S05]  /*3b50*/  BSYNC.RECONVERGENT B1 ;  /* 0x0000000000017941 */ /* 0x000fea0003800200 */
.L_x_12508:
        /* <DEDUP_REMOVED lines=37> */
.L_x_12512:
        /* <DEDUP_REMOVED lines=17> */
.L_x_12513:
[----:B------:R-:W-:Y:S05]  /*3ec0*/  BSYNC.RECONVERGENT B1 ;  /* 0x0000000000017941 */ /* 0x000fea0003800200 */
.L_x_12511:
        /* <DEDUP_REMOVED lines=38> */
.L_x_12515:
        /* <DEDUP_REMOVED lines=17> */
.L_x_12516:
[----:B------:R-:W-:Y:S05]  /*4240*/  BSYNC.RECONVERGENT B1 ;  /* 0x0000000000017941 */ /* 0x000fea0003800200 */
.L_x_12514:
        /* <DEDUP_REMOVED lines=38> */
.L_x_12518:
        /* <DEDUP_REMOVED lines=17> */
.L_x_12519:
[----:B------:R-:W-:Y:S05]  /*45c0*/  BSYNC.RECONVERGENT B1 ;  /* 0x0000000000017941 */ /* 0x000fea0003800200 */
.L_x_12517:
        /* <DEDUP_REMOVED lines=37> */
.L_x_12521:
        /* <DEDUP_REMOVED lines=17> */
.L_x_12522:
[----:B------:R-:W-:Y:S05]  /*4930*/  BSYNC.RECONVERGENT B1 ;  /* 0x0000000000017941 */ /* 0x000fea0003800200 */
.L_x_12520:
        /* <DEDUP_REMOVED lines=37> */
.L_x_12524:
        /* <DEDUP_REMOVED lines=17> */
.L_x_12525:
[----:B------:R-:W-:Y:S05]  /*4ca0*/  BSYNC.RECONVERGENT B1 ;  /* 0x0000000000017941 */ /* 0x000fea0003800200 */
.L_x_12523:
        /* <DEDUP_REMOVED lines=12> */
.L_x_12501:
        /* <DEDUP_REMOVED lines=37> */
.L_x_12529:
        /* <DEDUP_REMOVED lines=16> */
.L_x_12530:
[----:B------:R-:W-:Y:S05]  /*50c0*/  BSYNC.RECONVERGENT B1 ;  /* 0x0000000000017941 */ /* 0x000fea0003800200 */
.L_x_12528:
        /* <DEDUP_REMOVED lines=38> */
.L_x_12532:
        /* <DEDUP_REMOVED lines=17> */
.L_x_12533:
[----:B------:R-:W-:Y:S05]  /*5440*/  BSYNC.RECONVERGENT B1 ;  /* 0x0000000000017941 */ /* 0x000fea0003800200 */
.L_x_12531:
        /* <DEDUP_REMOVED lines=40> */
.L_x_12535:
        /* <DEDUP_REMOVED lines=17> */
.L_x_12536:
[----:B------:R-:W-:Y:S05]  /*57e0*/  BSYNC.RECONVERGENT B1 ;  /* 0x0000000000017941 */ /* 0x000fea0003800200 */
.L_x_12534:
        /* <DEDUP_REMOVED lines=40> */
.L_x_12538:
        /* <DEDUP_REMOVED lines=17> */
.L_x_12539:
[----:B------:R-:W-:Y:S05]  /*5b80*/  BSYNC.RECONVERGENT B1 ;  /* 0x0000000000017941 */ /* 0x000fea0003800200 */
.L_x_12537:
        /* <DEDUP_REMOVED lines=9> */
.L_x_12527:
        /* <DEDUP_REMOVED lines=35> */
.L_x_12542:
[----:B------:R-:W-:Y:S01]  /*5e50*/  MOV R26, R14 ;  /* 0x0000000e001a7202 */ /* 0x000fe20000000f00 */
[----:B------:R-:W-:Y:S01]  /*5e60*/  IMAD.MOV.U32 R10, RZ, RZ, R16 ;  /* 0x000000ffff0a7224 */ /* 0x000fe200078e0010 */
[----:B------:R-:W-:Y:S02]  /*5e70*/  MOV R11, R13 ;  /* 0x0000000d000b7202 */ /* 0x000fe40000000f00 */
[----:B------:R-:W-:Y:S02]  /*5e80*/  MOV R9, R17 ;  /* 0x0000001100097202 */ /* 0x000fe40000000f00 */
[----:B------:R-:W-:-:S07]  /*5e90*/  MOV R8, 0x5eb0 ;  /* 0x00005eb000087802 */ /* 0x000fce0000000f00 */
[----:B------:R-:W-:Y:S05]  /*5ea0*/  CALL.REL.NOINC `($__internal_252_$__cuda_sm20_div_s64) ;  /* 0x0000000c000c7944 */ /* 0x000fea0003c00000 */
        /* <DEDUP_REMOVED lines=10> */
.L_x_12543:
[----:B------:R-:W-:Y:S05]  /*5f50*/  BSYNC.RECONVERGENT B1 ;  /* 0x0000000000017941 */ /* 0x000fea0003800200 */
.L_x_12541:
        /* <DEDUP_REMOVED lines=39> */
.L_x_12545:
        /* <DEDUP_REMOVED lines=17> */
.L_x_12546:
[----:B------:R-:W-:Y:S05]  /*62e0*/  BSYNC.RECONVERGENT B1 ;  /* 0x0000000000017941 */ /* 0x000fea0003800200 */
.L_x_12544:
        /* <DEDUP_REMOVED lines=9> */
.L_x_12540:
        /* <DEDUP_REMOVED lines=31> */
.L_x_12548:
[----:B------:R-:W-:Y:S02]  /*6570*/  MOV R15, R23 ;  /* 0x00000017000f7202 */ /* 0x000fe40000000f00 */
[----:B------:R-:W-:Y:S02]  /*6580*/  MOV R23, R13 ;  /* 0x0000000d00177202 */ /* 0x000fe40000000f00 */
[----:B------:R-:W-:-:S07]  /*6590*/  MOV R24, 0x65b0 ;  /* 0x000065b000187802 */ /* 0x000fce0000000f00 */
[----:B------:R-:W-:Y:S05]  /*65a0*/  CALL.REL.NOINC `($__internal_253_$__cuda_sm20_rem_s64) ;  /* 0x0000000800987944 */ /* 0x000fea0003c00000 */
.L_x_12549:
[----:B------:R-:W-:Y:S05]  /*65b0*/  BSYNC.RECONVERGENT B1 ;  /* 0x0000000000017941 */ /* 0x000fea0003800200 */
.L_x_12547:
[----:B------:R-:W0:Y:S02]  /*65c0*/  LDC.64 R10, c[0x0][0x398] ;  /* 0x0000e600ff0a7b82 */ /* 0x000e240000000a00 */
[----:B0-----:R-:W-:-:S06]  /*65d0*/  IMAD.WIDE.U32 R6, R7, 0x8, R10 ;  /* 0x0000000807067825 */ /* 0x001fcc00078e000a */
[----:B------:R-:W2:Y:S02]  /*65e0*/  LDG.E.64 R6, desc[UR8][R6.64] ;  /* 0x0000000806067981 */ /* 0x000ea4000c1e1b00 */
[-C--:B--2---:R-:W-:Y:S02]  /*65f0*/  IMAD R3, R7, R8.reuse, RZ ;  /* 0x0000000807037224 */ /* 0x084fe400078e02ff */
[----:B------:R-:W-:-:S04]  /*6600*/  IMAD.WIDE.U32 R4, R6, R8, R4 ;  /* 0x0000000806047225 */ /* 0x000fc800078e0004 */
[----:B------:R-:W-:-:S04]  /*6610*/  IMAD R3, R6, R9, R3 ;  /* 0x0000000906037224 */ /* 0x000fc800078e0203 */
[----:B------:R-:W-:-:S07]  /*6620*/  IMAD.IADD R5, R5, 0x1, R3 ;  /* 0x0000000105057824 */ /* 0x000fce00078e0203 */
.L_x_12500:
[----:B------:R-:W0:Y:S02]  /*6630*/  LDCU.64 UR12, c[0x0][0x388] ;  /* 0x00007100ff0c77ac */ /* 0x000e240008000a00 */
[----:B0-----:R-:W-:-:S04]  /*6640*/  IADD3 R4, P0, PT, R4, UR12, RZ ;  /* 0x0000000c04047c10 */ /* 0x001fc8000ff1e0ff */
[----:B------:R-:W-:-:S06]  /*6650*/  IADD3.X R5, PT, PT, R5, UR13, RZ, P0, !PT ;  /* 0x0000000d05057c10 */ /* 0x000fcc00087fe4ff */
[----:B------:R-:W2:Y:S04]  /*6660*/  LDG.E.U8 R5, desc[UR8][R4.64] ;  /* 0x0000000804057981 */ /* 0x000ea8000c1e1100 */
[----:B--2---:R0:W-:Y:S02]  /*6670*/  STS.U8 [R0+UR4], R5 ;  /* 0x0000000500007988 */ /* 0x0041e40008000004 */
.L_x_12499:
[----:B------:R-:W-:Y:S05]  /*6680*/  BSYNC.RECONVERGENT B0 ;  /* 0x0000000000007941 */ /* 0x000fea0003800200 */
.L_x_12449:
[----:B------:R-:W-:Y:S01]  /*6690*/  BAR.SYNC.DEFER_BLOCKING 0x0 ;  /* 0x0000000000007b1d */ /* 0x000fe20000010000 */
[----:B------:R-:W-:-:S09]  /*66a0*/  UISETP.GE.U32.AND UP0, UPT, UR5, 0x42, UPT ;  /* 0x000000420500788c */ /* 0x000fd2000bf06070 */
[----:B------:R-:W-:Y:S05]  /*66b0*/  BRA.U !UP0, `(.L_x_12550) ;  /* 0x00000001083c7547 */ /* 0x000fea000b800000 */
.L_x_12553:
        /* <DEDUP_REMOVED lines=10> */
.L_x_12552:
[----:B------:R-:W-:Y:S05]  /*6760*/  BSYNC.RECONVERGENT B0 ;  /* 0x0000000000007941 */ /* 0x000fea0003800200 */
.L_x_12551:
[----:B------:R-:W-:Y:S01]  /*6770*/  BAR.SYNC.DEFER_BLOCKING 0x0 ;  /* 0x0000000000007b1d */ /* 0x000fe20000010000 */
[----:B------:R-:W-:-:S05]  /*6780*/  UISETP.GT.U32.AND UP0, UPT, UR5, 0x83, UPT ;  /* 0x000000830500788c */ /* 0x000fca000bf04070 */
[----:B------:R-:W-:-:S04]  /*6790*/  UMOV UR5, UR6 ;  /* 0x0000000600057c82 */ /* 0x000fc80008000000 */
[----:B------:R-:W-:Y:S05]  /*67a0*/  BRA.U UP0, `(.L_x_12553) ;  /* 0xfffffffd00c47547 */ /* 0x000fea000b83ffff */
.L_x_12550:
        /* <DEDUP_REMOVED lines=51> */
        .weak           $__internal_252_$__cuda_sm20_div_s64
        .type           $__internal_252_$__cuda_sm20_div_s64,@function
        .size           $__internal_252_$__cuda_sm20_div_s64,($__internal_253_$__cuda_sm20_rem_s64 - $__internal_252_$__cuda_sm20_div_s64)
$__internal_252_$__cuda_sm20_div_s64:
        /* <DEDUP_REMOVED lines=82> */
[----:B------:R-:W-:Y:S06]  /*7000*/  RET.REL.NODEC R8 `(uncontiguous_cumulate_any_u32) ;  /* 0xffffff8c08fc7950 */ /* 0x000fec0003c3ffff */
        .weak           $__internal_253_$__cuda_sm20_rem_s64
        .type           $__internal_253_$__cuda_sm20_rem_s64,@function
        .size           $__internal_253_$__cuda_sm20_rem_s64,(.L_x_30569 - $__internal_253_$__cuda_sm20_rem_s64)
$__internal_253_$__cuda_sm20_rem_s64:
        /* <DEDUP_REMOVED lines=76> */
[----:B------:R-:W-:Y:S06]  /*74d0*/  RET.REL.NODEC R24 `(uncontiguous_cumulate_any_u32) ;  /* 0xffffff8818c87950 */ /* 0x000fec0003c3ffff */
.L_x_12554:
        /* <DEDUP_REMOVED lines=10> */
.L_x_30569:


//--------------------- .text.uncontiguous_any_u32 --------------------------
	.section	.text.uncontiguous_any_u32,"ax",@progbits
	.align	128
        .global         uncontiguous_any_u32
        .type           uncontiguous_any_u32,@function
        .size           uncontiguous_any_u32,(.L_x_30571 - uncontiguous_any_u32)
        .other          uncontiguous_any_u32,@"STO_CUDA_ENTRY STV_DEFAULT"
uncontiguous_any_u32:
.text.uncontiguous_any_u32:
        /* <DEDUP_REMOVED lines=38> */
.L_x_12583:
        /* <DEDUP_REMOVED lines=32> */
.L_x_12560:
[----:B------:R-:W-:Y:S01]  /*0460*/  IMAD.MOV.U32 R26, RZ, RZ, R4 ;  /* 0x000000ffff1a7224 */ /* 0x000fe200078e0004 */
[----:B------:R-:W-:Y:S01]  /*0470*/  MOV R11, R5 ;  /* 0x00000005000b7202 */ /* 0x000fe20000000f00 */
[----:B------:R-:W-:Y:S01]  /*0480*/  IMAD.MOV.U32 R10, RZ, RZ, R36 ;  /* 0x000000ffff0a7224 */ /* 0x000fe200078e0024 */
[----:B------:R-:W-:Y:S02]  /*0490*/  MOV R9, R37 ;  /* 0x0000002500097202 */ /* 0x000fe40000000f00 */
[----:B------:R-:W-:-:S07]  /*04a0*/  MOV R8, 0x4c0 ;  /* 0x000004c000087802 */ /* 0x000fce0000000f00 */
[----:B-1----:R-:W-:Y:S05]  /*04b0*/  CALL.REL.NOINC `($__internal_254_$__cuda_sm20_div_s64) ;  /* 0x0000006400907944 */ /* 0x002fea0003c00000 */
        /* <DEDUP_REMOVED lines=9> */
.L_x_12561:
[----:B------:R-:W-:Y:S05]  /*0550*/  BSYNC.RECONVERGENT B1 ;  /* 0x0000000000017941 */ /* 0x000fea0003800200 */
.L_x_12559:
        /* <DEDUP_REMOVED lines=33> */
.L_x_12563:
[----:B------:R-:W-:Y:S01]  /*0770*/  IMAD.MOV.U32 R26, RZ, RZ, R18 ;  /* 0x000000ffff1a7224 */ /* 0x000fe200078e0012 */
[----:B------:R-:W-:Y:S01]  /*0780*/  MOV R11, R19 ;  /* 0x00000013000b7202 */ /* 0x000fe20000000f00 */
[----:B------:R-:W-:Y:S01]  /*0790*/  IMAD.MOV.U32 R10, RZ, RZ, R36 ;  /* 0x000000ffff0a7224 */ /* 0x000fe200078e0024 */
[----:B------:R-:W-:Y:S02]  /*07a0*/  MOV R9, R37 ;  /* 0x0000002500097202 */ /* 0x000fe40000000f00 */
[----:B------:R-:W-:-:S07]  /*07b0*/  MOV R8, 0x7d0 ;  /* 0x000007d000087802 */ /* 0x000fce0000000f00 */
[----:B------:R-:W-:Y:S05]  /*07c0*/  CALL.REL.NOINC `($__internal_254_$__cuda_sm20_div_s64) ;  /* 0x0000006000cc7944 */ /* 0x000fea0003c00000 */
        /* <DEDUP_REMOVED lines=9> */
.L_x_12564:
[----:B------:R-:W-:Y:S05]  /*0860*/  BSYNC.RECONVERGENT B1 ;  /* 0x0000000000017941 */ /* 0x000fea0003800200 */
.L_x_12562:
        /* <DEDUP_REMOVED lines=34> */
.L_x_12566:
[----:B------:R-:W-:Y:S01]  /*0a90*/  MOV R26, R22 ;  /* 0x00000016001a7202 */ /* 0x000fe20000000f00 */
[----:B------:R-:W-:Y:S01]  /*0aa0*/  IMAD.MOV.U32 R11, RZ, RZ, R23 ;  /* 0x000000ffff0b7224 */ /* 0x000fe200078e0017 */
[----:B------:R-:W-:Y:S01]  /*0ab0*/  MOV R10, R40 ;  /* 0x00000028000a7202 */ /* 0x000fe20000000f00 */
[----:B------:R-:W-:Y:S01]  /*0ac0*/  IMAD.MOV.U32 R9, RZ, RZ, R41 ;  /* 0x000000ffff097224 */ /* 0x000fe200078e0029 */
[----:B------:R-:W-:-:S07]  /*0ad0*/  MOV R8, 0xaf0 ;  /* 0x00000af000087802 */ /* 0x000fce0000000f00 */
[----:B------:R-:W-:Y:S05]  /*0ae0*/  CALL.REL.NOINC `($__internal_254_$__cuda_sm20_div_s64) ;  /* 0x0000006000047944 */ /* 0x000fea0003c00000 */
        /* <DEDUP_REMOVED lines=10> */
.L_x_12567:
[----:B------:R-:W-:Y:S05]  /*0b90*/  BSYNC.RECONVERGENT B1 ;  /* 0x0000000000017941 */ /* 0x000fea0003800200 */
.L_x_12565:
        /* <DEDUP_REMOVED lines=35> */
.L_x_12569:
[----:B------:R-:W-:Y:S01]  /*0dd0*/  IMAD.MOV.U32 R26, RZ, RZ, R42 ;  /* 0x000000ffff1a7224 */ /* 0x000fe200078e002a */
[----:B------:R-:W-:Y:S01]  /*0de0*/  MOV R11, R43 ;  /* 0x0000002b000b7202 */ /* 0x000fe20000000f00 */
[----:B------:R-:W-:Y:S01]  /*0df0*/  IMAD.MOV.U32 R10, RZ, RZ, R40 ;  /* 0x000000ffff0a7224 */ /* 0x000fe200078e0028 */
[----:B------:R-:W-:Y:S02]  /*0e00*/  MOV R9, R41 ;  /* 0x0000002900097202 */ /* 0x000fe40000000f00 */
[----:B------:R-:W-:-:S07]  /*0e10*/  MOV R8, 0xe30 ;  /* 0x00000e3000087802 */ /* 0x000fce0000000f00 */
[----:B------:R-:W-:Y:S05]  /*0e20*/  CALL.REL.NOINC `($__internal_254_$__cuda_sm20_div_s64) ;  /* 0x0000005c00347944 */ /* 0x000fea0003c00000 */
        /* <DEDUP_REMOVED lines=11> */
.L_x_12570:
[----:B------:R-:W-:Y:S05]  /*0ee0*/  BSYNC.RECONVERGENT B1 ;  /* 0x0000000000017941 */ /* 0x000fea0003800200 */
.L_x_12568:
        /* <DEDUP_REMOVED lines=36> */
.L_x_12572:
        /* <DEDUP_REMOVED lines=16> */
.L_x_12573:
[----:B------:R-:W-:Y:S05]  /*1230*/  BSYNC.RECONVERGENT B1 ;  /* 0x0000000000017941 */ /* 0x000fea0003800200 */
.L_x_12571:
        /* <DEDUP_REMOVED lines=34> */
.L_x_12575:
[----:B------:R-:W-:Y:S01]  /*1460*/  MOV R26, R40 ;  /* 0x00000028001a7202 */ /* 0x000fe20000000f00 */
[----:B------:R-:W-:Y:S01]  /*1470*/  IMAD.MOV.U32 R11, RZ, RZ, R41 ;  /* 0x000000ffff0b7224 */ /* 0x000fe200078e0029 */
[----:B------:R-:W-:Y:S01]  /*1480*/  MOV R10, R20 ;  /* 0x00000014000a7202 */ /* 0x000fe20000000f00 */
[----:B------:R-:W-:Y:S01]  /*1490*/  IMAD.MOV.U32 R9, RZ, RZ, R21 ;  /* 0x000000ffff097224 */ /* 0x000fe200078e0015 */
[----:B------:R-:W-:-:S07]  /*14a0*/  MOV R8, 0x14c0 ;  /* 0x000014c000087802 */ /* 0x000fce0000000f00 */
[----:B------:R-:W-:Y:S05]  /*14b0*/  CALL.REL.NOINC `($__internal_254_$__cuda_sm20_div_s64) ;  /* 0x0000005400907944 */ /* 0x000fea0003c00000 */
        /* <DEDUP_REMOVED lines=11> */
.L_x_12576:
[----:B------:R-:W-:Y:S05]  /*1570*/  BSYNC.RECONVERGENT B1 ;  /* 0x0000000000017941 */ /* 0x000fea0003800200 */
.L_x_12574:
        /* <DEDUP_REMOVED lines=34> */
.L_x_12578:
[----:B------:R-:W-:Y:S01]  /*17a0*/  IMAD.MOV.U32 R26, RZ, RZ, R36 ;  /* 0x000000ffff1a7224 */ /* 0x000fe200078e0024 */
[----:B------:R-:W-:Y:S01]  /*17b0*/  MOV R11, R37 ;  /* 0x00000025000b7202 */ /* 0x000fe20000000f00 */
[----:B------:R-:W-:Y:S01]  /*17c0*/  IMAD.MOV.U32 R10, RZ, RZ, R20 ;  /* 0x000000ffff0a7224 */ /* 0x000fe200078e0014 */
[----:B------:R-:W-:Y:S02]  /*17d0*/  MOV R9, R21 ;  /* 0x0000001500097202 */ /* 0x000fe40000000f00 */
[----:B------:R-:W-:-:S07]  /*17e0*/  MOV R8, 0x1800 ;  /* 0x0000180000087802 */ /* 0x000fce0000000f00 */
[----:B------:R-:W-:Y:S05]  /*17f0*/  CALL.REL.NOINC `($__internal_254_$__cuda_sm20_div_s64) ;  /* 0x0000005000c07944 */ /* 0x000fea0003c00000 */
        /* <DEDUP_REMOVED lines=11> */
.L_x_12579:
[----:B------:R-:W-:Y:S05]  /*18b0*/  BSYNC.RECONVERGENT B1 ;  /* 0x0000000000017941 */ /* 0x000fea0003800200 */
.L_x_12577:
        /* <DEDUP_REMOVED lines=35> */
.L_x_12581:
[----:B------:R-:W-:Y:S01]  /*1af0*/  IMAD.MOV.U32 R26, RZ, RZ, R18 ;  /* 0x000000ffff1a7224 */ /* 0x000fe200078e0012 */
[----:B------:R-:W-:Y:S01]  /*1b00*/  MOV R11, R19 ;  /* 0x00000013000b7202 */ /* 0x000fe20000000f00 */
[----:B------:R-:W-:Y:S01]  /*1b10*/  IMAD.MOV.U32 R10, RZ, RZ, R20 ;  /* 0x000000ffff0a7224 */ /* 0x000fe200078e0014 */
[----:B------:R-:W-:Y:S02]  /*1b20*/  MOV R9, R21 ;  /* 0x0000001500097202 */ /* 0x000fe40000000f00 */
[----:B------:R-:W-:-:S07]  /*1b30*/  MOV R8, 0x1b50 ;  /* 0x00001b5000087802 */ /* 0x000fce0000000f00 */
[----:B------:R-:W-:Y:S05]  /*1b40*/  CALL.REL.NOINC `($__internal_254_$__cuda_sm20_div_s64) ;  /* 0x0000004c00ec7944 */ /* 0x000fea0003c00000 */
        /* <DEDUP_REMOVED lines=11> */
.L_x_12582:
[----:B------:R-:W-:Y:S05]  /*1c00*/  BSYNC.RECONVERGENT B1 ;  /* 0x0000000000017941 */ /* 0x000fea0003800200 */
.L_x_12580:
        /* <DEDUP_REMOVED lines=9> */
.L_x_12558:
        /* <DEDUP_REMOVED lines=36> */
.L_x_12586:
[----:B------:R-:W-:Y:S01]  /*1ee0*/  MOV R26, R4 ;  /* 0x00000004001a7202 */ /* 0x000fe20000000f00 */
[----:B------:R-:W-:Y:S01]  /*1ef0*/  IMAD.MOV.U32 R11, RZ, RZ, R5 ;  /* 0x000000ffff0b7224 */ /* 0x000fe200078e0005 */
[----:B------:R-:W-:Y:S01]  /*1f00*/  MOV R10, R6 ;  /* 0x00000006000a7202 */ /* 0x000fe20000000f00 */
[----:B------:R-:W-:Y:S01]  /*1f10*/  IMAD.MOV.U32 R9, RZ, RZ, R7 ;  /* 0x000000ffff097224 */ /* 0x000fe200078e0007 */
[----:B------:R-:W-:-:S07]  /*1f20*/  MOV R8, 0x1f40 ;  /* 0x00001f4000087802 */ /* 0x000fce0000000f00 */
[----:B------:R-:W-:Y:S05]  /*1f30*/  CALL.REL.NOINC `($__internal_254_$__cuda_sm20_div_s64) ;  /* 0x0000004800f07944 */ /* 0x000fea0003c00000 */
        /* <DEDUP_REMOVED lines=9> */
.L_x_12587:
[----:B------:R-:W-:Y:S05]  /*1fd0*/  BSYNC.RECONVERGENT B1 ;  /* 0x0000000000017941 */ /* 0x000fea0003800200 */
.L_x_12585:
        /* <DEDUP_REMOVED lines=34> */
.L_x_12589:
        /* <DEDUP_REMOVED lines=14> */
.L_x_12590:
[----:B------:R-:W-:Y:S05]  /*22e0*/  BSYNC.RECONVERGENT B1 ;  /* 0x0000000000017941 */ /* 0x000fea0003800200 */
.L_x_12588:
        /* <DEDUP_REMOVED lines=36> */
.L_x_12592:
        /* <DEDUP_REMOVED lines=17> */
.L_x_12593:
[----:B------:R-:W-:Y:S05]  /*2640*/  BSYNC.RECONVERGENT B1 ;  /* 0x0000000000017941 */ /* 0x000fea0003800200 */
.L_x_12591:
        /* <DEDUP_REMOVED lines=35> */
.L_x_12595:
[----:B------:R-:W-:Y:S01]  /*2880*/  MOV R26, R16 ;  /* 0x00000010001a7202 */ /* 0x000fe20000000f00 */
[----:B------:R-:W-:Y:S01]  /*2890*/  IMAD.MOV.U32 R11, RZ, RZ, R17 ;  /* 0x000000ffff0b7224 */ /* 0x000fe200078e0011 */
[----:B------:R-:W-:Y:S01]  /*28a0*/  MOV R10, R14 ;  /* 0x0000000e000a7202 */ /* 0x000fe20000000f00 */
[----:B------:R-:W-:Y:S01]  /*28b0*/  IMAD.MOV.U32 R9, RZ, RZ, R15 ;  /* 0x000000ffff097224 */ /* 0x000fe200078e000f */
[----:B------:R-:W-:-:S07]  /*28c0*/  MOV R8, 0x28e0 ;  /* 0x000028e000087802 */ /* 0x000fce0000000f00 */
[----:B------:R-:W-:Y:S05]  /*28d0*/  CALL.REL.NOINC `($__internal_254_$__cuda_sm20_div_s64) ;  /* 0x0000004000887944 */ /* 0x000fea0003c00000 */
        /* <DEDUP_REMOVED lines=10> */
.L_x_12596:
[----:B------:R-:W-:Y:S05]  /*2980*/  BSYNC.RECONVERGENT B1 ;  /* 0x0000000000017941 */ /* 0x000fea0003800200 */
.L_x_12594:
[----:B------:R-:W-:Y:S01]  /*2990*/  MOV R6, R20 ;  /* 0x0000001400067202 */ /* 0x000fe20000000f00 */
[----:B------:R-:W-:Y:S02]  /*29a0*/  IMAD R9, R9, R22, RZ ;  /* 0x0000001609097224 */ /* 0x000fe400078e02ff */
[----:B------:R-:W-:Y:S02]  /*29b0*/  VIADD R3, R3, 0xfffffffe ;  /* 0xfffffffe03037836 */ /* 0x000fe40000000000 */
[----:B------:R-:W-:-:S04]  /*29c0*/  IMAD.WIDE.U32 R20, R22, R8, R6 ;  /* 0x0000000816147225 */ /* 0x000fc800078e0006 */
[----:B------:R-:W-:-:S05]  /*29d0*/  IMAD R9, R23, R8, R9 ;  /* 0x0000000817097224 */ /* 0x000fca00078e0209 */
[----:B------:R-:W-:-:S07]  /*29e0*/  IADD3 R21, PT, PT, R21, R9, RZ ;  /* 0x0000000915157210 */ /* 0x000fce0007ffe0ff */
.L_x_12584:
        /* <DEDUP_REMOVED lines=31> */
.L_x_12598:
[----:B------:R-:W-:Y:S01]  /*2be0*/  IMAD.MOV.U32 R14, RZ, RZ, R4 ;  /* 0x000000ffff0e7224 */ /* 0x000fe200078e0004 */
[----:B------:R-:W-:Y:S01]  /*2bf0*/  MOV R23, R5 ;  /* 0x0000000500177202 */ /* 0x000fe20000000f00 */
[----:B------:R-:W-:Y:S01]  /*2c00*/  IMAD.MOV.U32 R22, RZ, RZ, R6 ;  /* 0x000000ffff167224 */ /* 0x000fe200078e0006 */
[----:B------:R-:W-:Y:S02]  /*2c10*/  MOV R15, R7 ;  /* 0x00000007000f7202 */ /* 0x000fe40000000f00 */
[----:B------:R-:W-:-:S07]  /*2c20*/  MOV R24, 0x2c40 ;  /* 0x00002c4000187802 */ /* 0x000fce0000000f00 */
[----:B------:R-:W-:Y:S05]  /*2c30*/  CALL.REL.NOINC `($__internal_255_$__cuda_sm20_rem_s64) ;  /* 0x0000004000fc7944 */ /* 0x000fea0003c00000 */
.L_x_12599:
[----:B------:R-:W-:Y:S05]  /*2c40*/  BSYNC.RECONVERGENT B1 ;  /* 0x0000000000017941 */ /* 0x000fea0003800200 */
.L_x_12597:
        /* <DEDUP_REMOVED lines=31> */
.L_x_12601:
[----:B------:R-:W-:Y:S01]  /*2e40*/  MOV R22, R6 ;  /* 0x0000000600167202 */ /* 0x000fe20000000f00 */
[----:B------:R-:W-:Y:S01]  /*2e50*/  IMAD.MOV.U32 R15, RZ, RZ, R7 ;  /* 0x000000ffff0f7224 */ /* 0x000fe200078e0007 */
[----:B------:R-:W-:Y:S01]  /*2e60*/  MOV R14, R18 ;  /* 0x00000012000e7202 */ /* 0x000fe20000000f00 */
[----:B------:R-:W-:Y:S01]  /*2e70*/  IMAD.MOV.U32 R23, RZ, RZ, R19 ;  /* 0x000000ffff177224 */ /* 0x000fe200078e0013 */
[----:B------:R-:W-:-:S07]  /*2e80*/  MOV R24, 0x2ea0 ;  /* 0x00002ea000187802 */ /* 0x000fce0000000f00 */
[----:B------:R-:W-:Y:S05]  /*2e90*/  CALL.REL.NOINC `($__internal_255_$__cuda_sm20_rem_s64) ;  /* 0x0000004000647944 */ /* 0x000fea0003c00000 */
[----:B------:R-:W-:Y:S01]  /*2ea0*/  MOV R6, R8 ;  /* 0x0000000800067202 */ /* 0x000fe20000000f00 */
[----:B------:R-:W-:-:S07]  /*2eb0*/  IMAD.MOV.U32 R7, RZ, RZ, R9 ;  /* 0x000000ffff077224 */ /* 0x000fce00078e0009 */
.L_x_12602:
[----:B------:R-:W-:Y:S05]  /*2ec0*/  BSYNC.RECONVERGENT B1 ;  /* 0x0000000000017941 */ /* 0x000fea0003800200 */
.L_x_12600:
[----:B------:R-:W-:Y:S02]  /*2ed0*/  IMAD R3, R7, R4, RZ ;  /* 0x0000000407037224 */ /* 0x000fe400078e02ff */
[----:B------:R-:W-:-:S04]  /*2ee0*/  IMAD.WIDE.U32 R20, R4, R6, R20 ;  /* 0x0000000604147225 */ /* 0x000fc800078e0014 */
[----:B------:R-:W-:-:S05]  /*2ef0*/  IMAD R3, R5, R6, R3 ;  /* 0x0000000605037224 */ /* 0x000fca00078e0203 */
[----:B------:R-:W-:-:S07]  /*2f00*/  IADD3 R21, PT, PT, R21, R3, RZ ;  /* 0x0000000315157210 */ /* 0x000fce0007ffe0ff */
.L_x_12557:
        /* <DEDUP_REMOVED lines=12> */
.L_x_12604:
[----:B------:R-:W-:Y:S05]  /*2fd0*/  BSYNC.RECONVERGENT B1 ;  /* 0x0000000000017941 */ /* 0x000fea0003800200 */
.L_x_12603:
[----:B------:R-:W-:-:S05]  /*2fe0*/  SEL R3, RZ, 0x1, !P0 ;  /* 0x00000001ff037807 */ /* 0x000fca0004000000 */
[----:B------:R1:W-:Y:S01]  /*2ff0*/  STS.U8 [R0+UR4], R3 ;  /* 0x0000000300007988 */ /* 0x0003e20008000004 */
[----:B------:R-:W-:Y:S05]  /*3000*/  BRA `(.L_x_12605) ;  /* 0x0000003400a47947 */ /* 0x000fea0003800000 */
.L_x_12556:
        /* <DEDUP_REMOVED lines=20> */
.L_x_12632:
        /* <DEDUP_REMOVED lines=33> */
.L_x_12609:
[----:B------:R-:W-:Y:S01]  /*3360*/  MOV R26, R14 ;  /* 0x0000000e001a7202 */ /* 0x000fe20000000f00 */
[----:B------:R-:W-:Y:S01]  /*3370*/  IMAD.MOV.U32 R11, RZ, RZ, R13 ;  /* 0x000000ffff0b7224 */ /* 0x000fe200078e000d */
[----:B------:R-:W-:Y:S01]  /*3380*/  MOV R10, R34 ;  /* 0x00000022000a7202 */ /* 0x000fe20000000f00 */
[----:B------:R-:W-:Y:S01]  /*3390*/  IMAD.MOV.U32 R9, RZ, RZ, R35 ;  /* 0x000000ffff097224 */ /* 0x000fe200078e0023 */
[----:B------:R-:W-:-:S07]  /*33a0*/  MOV R8, 0x33c0 ;  /* 0x000033c000087802 */ /* 0x000fce0000000f00 */
[----:B-123--:R-:W-:Y:S05]  /*33b0*/  CALL.REL.NOINC `($__internal_254_$__cuda_sm20_div_s64) ;  /* 0x0000003400d07944 */ /* 0x00efea0003c00000 */
        /* <DEDUP_REMOVED lines=10> */
.L_x_12610:
[----:B------:R-:W-:Y:S05]  /*3460*/  BSYNC.RECONVERGENT B1 ;  /* 0x0000000000017941 */ /* 0x000fea0003800200 */
.L_x_12608:
        /* <DEDUP_REMOVED lines=37> */
.L_x_12612:
[----:B------:R-:W-:Y:S01]  /*36c0*/  IMAD.MOV.U32 R26, RZ, RZ, R34 ;  /* 0x000000ffff1a7224 */ /* 0x000fe200078e0022 */
[----:B------:R-:W-:Y:S01]  /*36d0*/  MOV R11, R35 ;  /* 0x00000023000b7202 */ /* 0x000fe20000000f00 */
[----:B------:R-:W-:Y:S01]  /*36e0*/  IMAD.MOV.U32 R10, RZ, RZ, R36 ;  /* 0x000000ffff0a7224 */ /* 0x000fe200078e0024 */
[----:B------:R-:W-:Y:S02]  /*36f0*/  MOV R9, R37 ;  /* 0x0000002500097202 */ /* 0x000fe40000000f00 */
[----:B------:R-:W-:-:S07]  /*3700*/  MOV R8, 0x3720 ;  /* 0x0000372000087802 */ /* 0x000fce0000000f00 */
[----:B-1----:R-:W-:Y:S05]  /*3710*/  CALL.REL.NOINC `($__internal_254_$__cuda_sm20_div_s64) ;  /* 0x0000003000f87944 */ /* 0x002fea0003c00000 */
        /* <DEDUP_REMOVED lines=11> */
.L_x_12613:
[----:B------:R-:W-:Y:S05]  /*37d0*/  BSYNC.RECONVERGENT B1 ;  /* 0x0000000000017941 */ /* 0x000fea0003800200 */
.L_x_12611:
        /* <DEDUP_REMOVED lines=38> */
.L_x_12615:
[----:B------:R-:W-:Y:S01]  /*3a40*/  MOV R26, R34 ;  /* 0x00000022001a7202 */ /* 0x000fe20000000f00 */
[----:B------:R-:W-:Y:S01]  /*3a50*/  IMAD.MOV.U32 R11, RZ, RZ, R35 ;  /* 0x000000ffff0b7224 */ /* 0x000fe200078e0023 */
[----:B------:R-:W-:Y:S01]  /*3a60*/  MOV R10, R36 ;  /* 0x00000024000a7202 */ /* 0x000fe20000000f00 */
[----:B------:R-:W-:Y:S01]  /*3a70*/  IMAD.MOV.U32 R9, RZ, RZ, R37 ;  /* 0x000000ffff097224 */ /* 0x000fe200078e0025 */
[----:B------:R-:W-:-:S07]  /*3a80*/  MOV R8, 0x3aa0 ;  /* 0x00003aa000087802 */ /* 0x000fce0000000f00 */
[----:B-1----:R-:W-:Y:S05]  /*3a90*/  CALL.REL.NOINC `($__internal_254_$__cuda_sm20_div_s64) ;  /* 0x0000003000187944 */ /* 0x002fea0003c00000 */
        /* <DEDUP_REMOVED lines=11> */
.L_x_12616:
[----:B------:R-:W-:Y:S05]  /*3b50*/  BSYNC.RECONVERGENT B1 ;  /* 0x0000000000017941 */ /* 0x000fea0003800200 */
.L_x_12614:
        /* <DEDUP_REMOVED lines=37> */
.L_x_12618:
        /* <DEDUP_REMOVED lines=17> */
.L_x_12619:
[----:B------:R-:W-:Y:S05]  /*3ec0*/  BSYNC.RECONVERGENT B1 ;  /* 0x0000000000017941 */ /* 0x000fea0003800200 */
.L_x_12617:
        /* <DEDUP_REMOVED lines=38> */
.L_x_12621:
        /* <DEDUP_REMOVED lines=17> */
.L_x_12622:
[----:B------:R-:W-:Y:S05]  /*4240*/  BSYNC.RECONVERGENT B1 ;  /* 0x0000000000017941 */ /* 0x000fea0003800200 */
.L_x_12620:
        /* <DEDUP_REMOVED lines=38> */
.L_x_12624:
        /* <DEDUP_REMOVED lines=17> */
.L_x_12625:
[----:B------:R-:W-:Y:S05]  /*45c0*/  BSYNC.RECONVERGENT B1 ;  /* 0x0000000000017941 */ /* 0x000fea0003800200 */
.L_x_12623:
        /* <DEDUP_REMOVED lines=37> */
.L_x_12627:
        /* <DEDUP_REMOVED lines=17> */
.L_x_12628:
[----:B------:R-:W-:Y:S05]  /*4930*/  BSYNC.RECONVERGENT B1 ;  /* 0x0000000000017941 */ /* 0x000fea0003800200 */
.L_x_12626:
        /* <DEDUP_REMOVED lines=37> */
.L_x_12630:
        /* <DEDUP_REMOVED lines=17> */
.L_x_12631:
[----:B------:R-:W-:Y:S05]  /*4ca0*/  BSYNC.RECONVERGENT B1 ;  /* 0x0000000000017941 */ /* 0x000fea0003800200 */
.L_x_12629:
        /* <DEDUP_REMOVED lines=12> */
.L_x_12607:
        /* <DEDUP_REMOVED lines=37> */
.L_x_12635:
        /* <DEDUP_REMOVED lines=16> */
.L_x_12636:
[----:B------:R-:W-:Y:S05]  /*50c0*/  BSYNC.RECONVERGENT B1 ;  /* 0x0000000000017941 */ /* 0x000fea0003800200 */
.L_x_12634:
        /* <DEDUP_REMOVED lines=38> */
.L_x_12638:
        /* <DEDUP_REMOVED lines=17> */
.L_x_12639:
[----:B------:R-:W-:Y:S05]  /*5440*/  BSYNC.RECONVERGENT B1 ;  /* 0x0000000000017941 */ /* 0x000fea0003800200 */
.L_x_12637:
        /* <DEDUP_REMOVED lines=40> */
.L_x_12641:
        /* <DEDUP_REMOVED lines=17> */
.L_x_12642:
[----:B------:R-:W-:Y:S05]  /*57e0*/  BSYNC.RECONVERGENT B1 ;  /* 0x0000000000017941 */ /* 0x000fea0003800200 */
.L_x_12640:
        /* <DEDUP_REMOVED lines=40> */
.L_x_12644:
        /* <DEDUP_REMOVED lines=17> */
.L_x_12645:
[----:B------:R-:W-:Y:S05]  /*5b80*/  BSYNC.RECONVERGENT B1 ;  /* 0x0000000000017941 */ /* 0x000fea0003800200 */
.L_x_12643:
        /* <DEDUP_REMOVED lines=9> */
.L_x_12633:
        /* <DEDUP_REMOVED lines=35> */
.L_x_12648:
[----:B------:R-:W-:Y:S01]  /*5e50*/  MOV R26, R14 ;  /* 0x0000000e001a7202 */ /* 0x000fe20000000f00 */
[----:B------:R-:W-:Y:S01]  /*5e60*/  IMAD.MOV.U32 R10, RZ, RZ, R16 ;  /* 0x000000ffff0a7224 */ /* 0x000fe200078e0010 */
[----:B------:R-:W-:Y:S02]  /*5e70*/  MOV R11, R13 ;  /* 0x0000000d000b7202 */ /* 0x000fe40000000f00 */
[----:B------:R-:W-:Y:S02]  /*5e80*/  MOV R9, R17 ;  /* 0x0000001100097202 */ /* 0x000fe40000000f00 */
[----:B------:R-:W-:-:S07]  /*5e90*/  MOV R8, 0x5eb0 ;  /* 0x00005eb000087802 */ /* 0x000fce0000000f00 */
[----:B------:R-:W-:Y:S05]  /*5ea0*/  CALL.REL.NOINC `($__internal_254_$__cuda_sm20_div_s64) ;  /* 0x0000000c00147944 */ /* 0x000fea0003c00000 */
        /* <DEDUP_REMOVED lines=10> */
.L_x_12649:
[----:B------:R-:W-:Y:S05]  /*5f50*/  BSYNC.RECONVERGENT B1 ;  /* 0x0000000000017941 */ /* 0x000fea0003800200 */
.L_x_12647:
        /* <DEDUP_REMOVED lines=39> */
.L_x_12651:
        /* <DEDUP_REMOVED lines=17> */
.L_x_12652:
[----:B------:R-:W-:Y:S05]  /*62e0*/  BSYNC.RECONVERGENT B1 ;  /* 0x0000000000017941 */ /* 0x000fea0003800200 */
.L_x_12650:
        /* <DEDUP_REMOVED lines=9> */
.L_x_12646:
        /* <DEDUP_REMOVED lines=31> */
.L_x_12654:
[----:B------:R-:W-:Y:S02]  /*6570*/  MOV R15, R23 ;  /* 0x00000017000f7202 */ /* 0x000fe40000000f00 */
[----:B------:R-:W-:Y:S02]  /*6580*/  MOV R23, R13 ;  /* 0x0000000d00177202 */ /* 0x000fe40000000f00 */
[----:B------:R-:W-:-:S07]  /*6590*/  MOV R24, 0x65b0 ;  /* 0x000065b000187802 */ /* 0x000fce0000000f00 */
[----:B------:R-:W-:Y:S05]  /*65a0*/  CALL.REL.NOINC `($__internal_255_$__cuda_sm20_rem_s64) ;  /* 0x0000000800a07944 */ /* 0x000fea0003c00000 */
.L_x_12655:
[----:B------:R-:W-:Y:S05]  /*65b0*/  BSYNC.RECONVERGENT B1 ;  /* 0x0000000000017941 */ /* 0x000fea0003800200 */
.L_x_12653:
[----:B------:R-:W0:Y:S02]  /*65c0*/  LDC.64 R10, c[0x0][0x398] ;  /* 0x0000e600ff0a7b82 */ /* 0x000e240000000a00 */
[----:B0-----:R-:W-:-:S06]  /*65d0*/  IMAD.WIDE.U32 R6, R7, 0x8, R10 ;  /* 0x0000000807067825 */ /* 0x001fcc00078e000a */
[----:B------:R-:W2:Y:S02]  /*65e0*/  LDG.E.64 R6, desc[UR8][R6.64] ;  /* 0x0000000806067981 */ /* 0x000ea4000c1e1b00 */
[-C--:B--2---:R-:W-:Y:S02]  /*65f0*/  IMAD R3, R7, R8.reuse, RZ ;  /* 0x0000000807037224 */ /* 0x084fe400078e02ff */
[----:B------:R-:W-:-:S04]  /*6600*/  IMAD.WIDE.U32 R4, R6, R8, R4 ;  /* 0x0000000806047225 */ /* 0x000fc800078e0004 */
[----:B------:R-:W-:-:S04]  /*6610*/  IMAD R3, R6, R9, R3 ;  /* 0x0000000906037224 */ /* 0x000fc800078e0203 */
[----:B------:R-:W-:-:S07]  /*6620*/  IMAD.IADD R5, R5, 0x1, R3 ;  /* 0x0000000105057824 */ /* 0x000fce00078e0203 */
.L_x_12606:
[----:B------:R-:W0:Y:S02]  /*6630*/  LDCU.64 UR12, c[0x0][0x388] ;  /* 0x00007100ff0c77ac */ /* 0x000e240008000a00 */
[----:B0-----:R-:W-:-:S04]  /*6640*/  LEA R6, P0, R4, UR12, 0x2 ;  /* 0x0000000c04067c11 */ /* 0x001fc8000f8010ff */
[----:B------:R-:W-:-:S05]  /*6650*/  LEA.HI.X R7, R4, UR13, R5, 0x2, P0 ;  /* 0x0000000d04077c11 */ /* 0x000fca00080f1405 */
[----:B------:R-:W2:Y:S02]  /*6660*/  LDG.E R6, desc[UR8][R6.64] ;  /* 0x0000000806067981 */ /* 0x000ea4000c1e1900 */
[----:B--2---:R-:W-:-:S04]  /*6670*/  ISETP.NE.AND P0, PT, R6, RZ, PT ;  /* 0x000000ff0600720c */ /* 0x004fc80003f05270 */
[----:B------:R-:W-:-:S05]  /*6680*/  SEL R3, RZ, 0x1, !P0 ;  /* 0x00000001ff037807 */ /* 0x000fca0004000000 */
[----:B------:R0:W-:Y:S04]  /*6690*/  STS.U8 [R0+UR4], R3 ;  /* 0x0000000300007988 */ /* 0x0001e80008000004 */
.L_x_12605:
[----:B------:R-:W-:Y:S05]  /*66a0*/  BSYNC.RECONVERGENT B0 ;  /* 0x0000000000007941 */ /* 0x000fea0003800200 */
.L_x_12555:
[----:B------:R-:W-:Y:S01]  /*66b0*/  BAR.SYNC.DEFER_BLOCKING 0x0 ;  /* 0x0000000000007b1d */ /* 0x000fe20000010000 */
[----:B------:R-:W-:-:S09]  /*66c0*/  UISETP.GE.U32.AND UP0, UPT, UR5, 0x42, UPT ;  /* 0x000000420500788c */ /* 0x000fd2000bf06070 */
[----:B------:R-:W-:Y:S05]  /*66d0*/  BRA.U !UP0, `(.L_x_12656) ;  /* 0x00000001083c7547 */ /* 0x000fea000b800000 */
.L_x_12659:
        /* <DEDUP_REMOVED lines=10> */
.L_x_12658:
[----:B------:R-:W-:Y:S05]  /*6780*/  BSYNC.RECONVERGENT B0 ;  /* 0x0000000000007941 */ /* 0x000fea0003800200 */
.L_x_12657:
[----:B------:R-:W-:Y:S01]  /*6790*/  BAR.SYNC.DEFER_BLOCKING 0x0 ;  /* 0x0000000000007b1d */ /* 0x000fe20000010000 */
[----:B------:R-:W-:-:S05]  /*67a0*/  UISETP.GT.U32.AND UP0, UPT, UR5, 0x83, UPT ;  /* 0x000000830500788c */ /* 0x000fca000bf04070 */
[----:B------:R-:W-:-:S04]  /*67b0*/  UMOV UR5, UR6 ;  /* 0x0000000600057c82 */ /* 0x000fc80008000000 */
[----:B------:R-:W-:Y:S05]  /*67c0*/  BRA.U UP0, `(.L_x_12659) ;  /* 0xfffffffd00c47547 */ /* 0x000fea000b83ffff */
.L_x_12656:
        /* <DEDUP_REMOVED lines=51> */
        .weak           $__internal_254_$__cuda_sm20_div_s64
        .type           $__internal_254_$__cuda_sm20_div_s64,@function
        .size           $__internal_254_$__cuda_sm20_div_s64,($__internal_255_$__cuda_sm20_rem_s64 - $__internal_254_$__cuda_sm20_div_s64)
$__internal_254_$__cuda_sm20_div_s64:
        /* <DEDUP_REMOVED lines=82> */
[----:B------:R-:W-:Y:S06]  /*7020*/  RET.REL.NODEC R8 `(uncontiguous_any_u32) ;  /* 0xffffff8c08f47950 */ /* 0x000fec0003c3ffff */
        .weak           $__internal_255_$__cuda_sm20_rem_s64
        .type           $__internal_255_$__cuda_sm20_rem_s64,@function
        .size           $__internal_255_$__cuda_sm20_rem_s64,(.L_x_30571 - $__internal_255_$__cuda_sm20_rem_s64)
$__internal_255_$__cuda_sm20_rem_s64:
        /* <DEDUP_REMOVED lines=76> */
[----:B------:R-:W-:Y:S06]  /*74f0*/  RET.REL.NODEC R24 `(uncontiguous_any_u32) ;  /* 0xffffff8818c07950 */ /* 0x000fec0003c3ffff */
.L_x_12660:
        /* <DEDUP_REMOVED lines=16> */
.L_x_30571:


//--------------------- .text.contiguous_cumulate_any_u32 --------------------------
	.section	.text.contiguous_cumulate_any_u32,"ax",@progbits
	.align	128
        .global         contiguous_cumulate_any_u32
        .type           contiguous_cumulate_any_u32,@function
        .size           contiguous_cumulate_any_u32,(.L_x_31206 - contiguous_cumulate_any_u32)
        .other          contiguous_cumulate_any_u32,@"STO_CUDA_ENTRY STV_DEFAULT"
contiguous_cumulate_any_u32:
.text.contiguous_cumulate_any_u32:
        /* <DEDUP_REMOVED lines=31> */
.L_x_12664:
[----:B------:R-:W-:Y:S05]  /*01f0*/  BSYNC.RECONVERGENT B1 ;  /* 0x0000000000017941 */ /* 0x000fea0003800200 */
.L_x_12663:
[----:B------:R-:W-:-:S05]  /*0200*/  SEL R3, RZ, 0x1, !P0 ;  /* 0x00000001ff037807 */ /* 0x000fca0004000000 */
[----:B------:R0:W-:Y:S01]  /*0210*/  STS.U8 [R0+UR4], R3 ;  /* 0x0000000300007988 */ /* 0x0001e20008000004 */
[----:B------:R-:W-:Y:S05]  /*0220*/  BRA `(.L_x_12665) ;  /* 0x0000000000207947 */ /* 0x000fea0003800000 */
.L_x_12662:
        /* <DEDUP_REMOVED lines=8> */
.L_x_12665:
[----:B------:R-:W-:Y:S05]  /*02b0*/  BSYNC.RECONVERGENT B0 ;  /* 0x0000000000007941 */ /* 0x000fea0003800200 */
.L_x_12661:
[----:B------:R-:W-:Y:S01]  /*02c0*/  BAR.SYNC.DEFER_BLOCKING 0x0 ;  /* 0x0000000000007b1d */ /* 0x000fe20000010000 */
[----:B------:R-:W-:-:S09]  /*02d0*/  UISETP.GE.U32.AND UP0, UPT, UR5, 0x42, UPT ;  /* 0x000000420500788c */ /* 0x000fd2000bf06070 */
[----:B------:R-:W-:Y:S05]  /*02e0*/  BRA.U !UP0, `(.L_x_12666) ;  /* 0x00000001083c7547 */ /* 0x000fea000b800000 */
.L_x_12669:
        /* <DEDUP_REMOVED lines=10> */
.L_x_12668:
[----:B------:R-:W-:Y:S05]  /*0390*/  BSYNC.RECONVERGENT B0 ;  /* 0x0000000000007941 */ /* 0x000fea0003800200 */
.L_x_12667:
[----:B------:R-:W-:Y:S01]  /*03a0*/  BAR.SYNC.DEFER_BLOCKING 0x0 ;  /* 0x0000000000007b1d */ /* 0x000fe20000010000 */
[----:B------:R-:W-:-:S05]  /*03b0*/  UISETP.GT.U32.AND UP0, UPT, UR5, 0x83, UPT ;  /* 0x000000830500788c */ /* 0x000fca000bf04070 */
[----:B------:R-:W-:-:S04]  /*03c0*/  UMOV UR5, UR6 ;  /* 0x0000000600057c82 */ /* 0x000fc80008000000 */
[----:B------:R-:W-:Y:S05]  /*03d0*/  BRA.U UP0, `(.L_x_12669) ;  /* 0xfffffffd00c47547 */ /* 0x000fea000b83ffff */
.L_x_12666:
        /* <DEDUP_REMOVED lines=51> */
.L_x_12670:
        /* <DEDUP_REMOVED lines=15> */
.L_x_31206:


//--------------------- .text.contiguous_any_u32  --------------------------
	.section	.text.contiguous_any_u32,"ax",@progbits
	.align	128
        .global         contiguous_any_u32
        .type           contiguous_any_u32,@function
        .size           contiguous_any_u32,(.L_x_31207 - contiguous_any_u32)
        .other          contiguous_any_u32,@"STO_CUDA_ENTRY STV_DEFAULT"
contiguous_any_u32:
.text.contiguous_any_u32:
        /* <DEDUP_REMOVED lines=25> */
[----:B------:R-:W-:Y:S05]  /*0190*/  @P1 BRA `(.L_x_12674) ;  /* 0x0000000000141947 */ /* 0x000fea0003800000 */
[----:B------:R-:W0:Y:S02]  /*01a0*/  LDCU.64 UR12, c[0x0][0x388] ;  /* 0x00007100ff0c77ac */ /* 0x000e240008000a00 */
[----:B0-----:R-:W-:-:S04]  /*01b0*/  LEA R2, P0, R6, UR12, 0x2 ;  /* 0x0000000c06027c11 */ /* 0x001fc8000f8010ff */
[----:B------:R-:W-:-:S05]  /*01c0*/  LEA.HI.X R3, R6, UR13, RZ, 0x2, P0 ;  /* 0x0000000d06037c11 */ /* 0x000fca00080f14ff */
[----:B------:R-:W2:Y:S02]  /*01d0*/  LDG.E R2, desc[UR8][R2.64] ;  /* 0x0000000802027981 */ /* 0x000ea4000c1e1900 */
[----:B--2---:R-:W-:-:S13]  /*01e0*/  ISETP.NE.AND P0, PT, R2, RZ, PT ;  /* 0x000000ff0200720c */ /* 0x004fda0003f05270 */
.L_x_12674:
[----:B------:R-:W-:Y:S05]  /*01f0*/  BSYNC.RECONVERGENT B1 ;  /* 0x0000000000017941 */ /* 0x000fea0003800200 */
.L_x_12673:
[----:B------:R-:W-:-:S05]  /*0200*/  SEL R3, RZ, 0x1, !P0 ;  /* 0x00000001ff037807 */ /* 0x000fca0004000000 */
[----:B------:R0:W-:Y:S01]  /*0210*/  STS.U8 [R0+UR4], R3 ;  /* 0x0000000300007988 */ /* 0x0001e20008000004 */
[----:B------:R-:W-:Y:S05]  /*0220*/  BRA `(.L_x_12675) ;  /* 0x0000000000287947 */ /* 0x000fea0003800000 */
.L_x_12672:
        /* <DEDUP_REMOVED lines=10> */
.L_x_12675:
[----:B------:R-:W-:Y:S05]  /*02d0*/  BSYNC.RECONVERGENT B0 ;  /* 0x0000000000007941 */ /* 0x000fea0003800200 */
.L_x_12671:
[----:B------:R-:W-:Y:S01]  /*02e0*/  BAR.SYNC.DEFER_BLOCKING 0x0 ;  /* 0x0000000000007b1d */ /* 0x000fe20000010000 */
[----:B------:R-:W-:-:S09]  /*02f0*/  UISETP.GE.U32.AND UP0, UPT, UR5, 0x42, UPT ;  /* 0x000000420500788c */ /* 0x000fd2000bf06070 */
[----:B------:R-:W-:Y:S05]  /*0300*/  BRA.U !UP0, `(.L_x_12676) ;  /* 0x00000001083c7547 */ /* 0x000fea000b800000 */
.L_x_12679:
        /* <DEDUP_REMOVED lines=10> */
.L_x_12678:
[----:B------:R-:W-:Y:S05]  /*03b0*/  BSYNC.RECONVERGENT B0 ;  /* 0x0000000000007941 */ /* 0x000fea0003800200 */
.L_x_12677:
[----:B------:R-:W-:Y:S01]  /*03c0*/  BAR.SYNC.DEFER_BLOCKING 0x0 ;  /* 0x0000000000007b1d */ /* 0x000fe20000010000 */
[----:B------:R-:W-:-:S05]  /*03d0*/  UISETP.GT.U32.AND UP0, UPT, UR5, 0x83, UPT ;  /* 0x000000830500788c */ /* 0x000fca000bf04070 */
[----:B------:R-:W-:-:S04]  /*03e0*/  UMOV UR5, UR6 ;  /* 0x0000000600057c82 */ /* 0x000fc80008000000 */
[----:B------:R-:W-:Y:S05]  /*03f0*/  BRA.U UP0, `(.L_x_12679) ;  /* 0xfffffffd00c47547 */ /* 0x000fea000b83ffff */
.L_x_12676:
        /* <DEDUP_REMOVED lines=51> */
.L_x_12680:
        /* <DEDUP_REMOVED lines=13> */
.L_x_31207:


//--------------------- .text.contiguous_any33_u16 --------------------------
	.section	.text.contiguous_any33_u16,"ax",@progbits
	.align	128
        .global         contiguous_any33_u16
        .type           contiguous_any33_u16,@function
        .size           contiguous_any33_u16,(.L_x_31208 - contiguous_any33_u16)
        .other          contiguous_any33_u16,@"STO_CUDA_ENTRY STV_DEFAULT"
contiguous_any33_u16:
.text.contiguous_any33_u16:
        /* <DEDUP_REMOVED lines=47> */
.L_x_12685:
        /* <DEDUP_REMOVED lines=36> */
.L_x_12684:
[----:B------:R-:W-:Y:S05]  /*0530*/  BSYNC.RECONVERGENT B0 ;  /* 0x0000000000007941 */ /* 0x000fea0003800200 */
.L_x_12683:
[----:B------:R-:W-:Y:S01]  /*0540*/  UIADD3 UR4, UPT, UPT, UR4, 0x8, URZ ;  /* 0x0000000804047890 */ /* 0x000fe2000fffe0ff */
[----:B------:R-:W-:Y:S01]  /*0550*/  SEL R5, RZ, 0x1, !P0 ;  /* 0x00000001ff057807 */ /* 0x000fe20004000000 */
[----:B------:R-:W-:Y:S01]  /*0560*/  IMAD R10, R3, 0x8, R10 ;  /* 0x00000008030a7824 */ /* 0x000fe200078e020a */
[----:B------:R-:W-:Y:S09]  /*0570*/  @P1 BRA `(.L_x_12685) ;  /* 0xfffffffc005c1947 */ /* 0x000ff2000383ffff */
[----:B------:R-:W-:-:S12]  /*0580*/  UIADD3 UR4, UPT, UPT, UR4, 0x1, URZ ;  /* 0x0000000104047890 */ /* 0x000fd8000fffe0ff */
.L_x_12682:
        /* <DEDUP_REMOVED lines=23> */
.L_x_12689:
[----:B------:R-:W-:Y:S05]  /*0700*/  BSYNC.RECONVERGENT B0 ;  /* 0x0000000000007941 */ /* 0x000fea0003800200 */
.L_x_12688:
[----:B------:R-:W-:Y:S01]  /*0710*/  SEL R5, RZ, 0x1, !P0 ;  /* 0x00000001ff057807 */ /* 0x000fe20004000000 */
[----:B------:R-:W-:-:S12]  /*0720*/  UIADD3 UR4, UPT, UPT, UR4, 0x4, URZ ;  /* 0x0000000404047890 */ /* 0x000fd8000fffe0ff */
.L_x_12687:
        /* <DEDUP_REMOVED lines=14> */
.L_x_12692:
[----:B------:R-:W-:Y:S05]  /*0810*/  BSYNC.RECONVERGENT B0 ;  /* 0x0000000000007941 */ /* 0x000fea0003800200 */
.L_x_12691:
[----:B------:R-:W-:Y:S01]  /*0820*/  SEL R5, RZ, 0x1, !P0 ;  /* 0x00000001ff057807 */ /* 0x000fe20004000000 */
[----:B------:R-:W-:-:S12]  /*0830*/  UIADD3 UR4, UPT, UPT, UR4, 0x2, URZ ;  /* 0x0000000204047890 */ /* 0x000fd8000fffe0ff */
.L_x_12690:
        /* <DEDUP_REMOVED lines=8> */
.L_x_12686:
[----:B--2---:R1:W-:Y:S02]  /*08c0*/  STS.U8 [R0+UR5], R5 ;  /* 0x0000000500007988 */ /* 0x0043e40008000005 */
.L_x_12681:
        /* <DEDUP_REMOVED lines=9> */
.L_x_12693:
        /* <DEDUP_REMOVED lines=10> */
.L_x_31208:


//--------------------- .text.contiguous_any3_u16 --------------------------
	.section	.text.contiguous_any3_u16,"ax",@progbits
	.align	128
        .global         contiguous_any3_u16
        .type           contiguous_any3_u16,@function
        .size           contiguous_any3_u16,(.L_x_30573 - contiguous_any3_u16)
        .other          contiguous_any3_u16,@"STO_CUDA_ENTRY STV_DEFAULT"
contiguous_any3_u16:
.text.contiguous_any3_u16:
        /* <DEDUP_REMOVED lines=42> */
.L_x_12712:
        /* <DEDUP_REMOVED lines=27> */
.L_x_12696:
[----:B------:R-:W-:Y:S01]  /*0450*/  MOV R27, R32 ;  /* 0x00000020001b7202 */ /* 0x000fe20000000f00 */
[----:B------:R-:W-:Y:S01]  /*0460*/  IMAD.MOV.U32 R2, RZ, RZ, R34 ;  /* 0x000000ffff027224 */ /* 0x000fe200078e0022 */
[----:B------:R-:W-:Y:S02]  /*0470*/  MOV R0, R35 ;  /* 0x0000002300007202 */ /* 0x000fe40000000f00 */
[----:B------:R-:W-:-:S07]  /*0480*/  MOV R9, 0x4a0 ;  /* 0x000004a000097802 */ /* 0x000fce0000000f00 */
[----:B012-4-:R-:W-:Y:S05]  /*0490*/  CALL.REL.NOINC `($__internal_256_$__cuda_sm20_div_s64) ;  /* 0x00000034001c7944 */ /* 0x017fea0003c00000 */
        /* <DEDUP_REMOVED lines=8> */
.L_x_12697:
        /* <DEDUP_REMOVED lines=33> */
.L_x_12698:
[----:B------:R-:W-:Y:S01]  /*0730*/  MOV R27, R31 ;  /* 0x0000001f001b7202 */ /* 0x000fe20000000f00 */
[----:B------:R-:W-:Y:S01]  /*0740*/  IMAD.MOV.U32 R2, RZ, RZ, R34 ;  /* 0x000000ffff027224 */ /* 0x000fe200078e0022 */
[----:B------:R-:W-:Y:S02]  /*0750*/  MOV R0, R35 ;  /* 0x0000002300007202 */ /* 0x000fe40000000f00 */
[----:B------:R-:W-:-:S07]  /*0760*/  MOV R9, 0x780 ;  /* 0x0000078000097802 */ /* 0x000fce0000000f00 */
[----:B0---4-:R-:W-:Y:S05]  /*0770*/  CALL.REL.NOINC `($__internal_256_$__cuda_sm20_div_s64) ;  /* 0x0000003000647944 */ /* 0x011fea0003c00000 */
        /* <DEDUP_REMOVED lines=9> */
.L_x_12699:
        /* <DEDUP_REMOVED lines=35> */
.L_x_12700:
[----:B------:R-:W-:Y:S01]  /*0a40*/  IMAD.MOV.U32 R27, RZ, RZ, R29 ;  /* 0x000000ffff1b7224 */ /* 0x000fe200078e001d */
[----:B------:R-:W-:Y:S01]  /*0a50*/  MOV R2, R32 ;  /* 0x0000002000027202 */ /* 0x000fe20000000f00 */
[----:B------:R-:W-:Y:S01]  /*0a60*/  IMAD.MOV.U32 R0, RZ, RZ, R33 ;  /* 0x000000ffff007224 */ /* 0x000fe200078e0021 */
[----:B------:R-:W-:-:S07]  /*0a70*/  MOV R9, 0xa90 ;  /* 0x00000a9000097802 */ /* 0x000fce0000000f00 */
[----:B0---4-:R-:W-:Y:S05]  /*0a80*/  CALL.REL.NOINC `($__internal_256_$__cuda_sm20_div_s64) ;  /* 0x0000002c00a07944 */ /* 0x011fea0003c00000 */
        /* <DEDUP_REMOVED lines=9> */
.L_x_12701:
        /* <DEDUP_REMOVED lines=33> */
.L_x_12702:
[----:B------:R-:W-:Y:S01]  /*0d30*/  MOV R27, R28 ;  /* 0x0000001c001b7202 */ /* 0x000fe20000000f00 */
[----:B------:R-:W-:Y:S01]  /*0d40*/  IMAD.MOV.U32 R2, RZ, RZ, R32 ;  /* 0x000000ffff027224 */ /* 0x000fe200078e0020 */
[----:B------:R-:W-:Y:S02]  /*0d50*/  MOV R0, R33 ;  /* 0x0000002100007202 */ /* 0x000fe40000000f00 */
[----:B------:R-:W-:-:S07]  /*0d60*/  MOV R9, 0xd80 ;  /* 0x00000d8000097802 */ /* 0x000fce0000000f00 */
[----:B0---4-:R-:W-:Y:S05]  /*0d70*/  CALL.REL.NOINC `($__internal_256_$__cuda_sm20_div_s64) ;  /* 0x0000002800e47944 */ /* 0x011fea0003c00000 */
        /* <DEDUP_REMOVED lines=8> */
.L_x_12703:
        /* <DEDUP_REMOVED lines=34> */
.L_x_12704:
        /* <DEDUP_REMOVED lines=14> */
.L_x_12705:
        /* <DEDUP_REMOVED lines=34> */
.L_x_12706:
        /* <DEDUP_REMOVED lines=14> */
.L_x_12707:
        /* <DEDUP_REMOVED lines=34> */
.L_x_12708:
        /* <DEDUP_REMOVED lines=14> */
.L_x_12709:
        /* <DEDUP_REMOVED lines=34> */
.L_x_12710:
        /* <DEDUP_REMOVED lines=14> */
.L_x_12711:
        /* <DEDUP_REMOVED lines=14> */
.L_x_12695:
        /* <DEDUP_REMOVED lines=33> */
.L_x_12714:
[----:B------:R-:W-:Y:S01]  /*1cf0*/  MOV R27, R32 ;  /* 0x00000020001b7202 */ /* 0x000fe20000000f00 */
[----:B------:R-:W-:Y:S01]  /*1d00*/  IMAD.MOV.U32 R2, RZ, RZ, R16 ;  /* 0x000000ffff027224 */ /* 0x000fe200078e0010 */
[----:B------:R-:W-:Y:S02]  /*1d10*/  MOV R0, R17 ;  /* 0x0000001100007202 */ /* 0x000fe40000000f00 */
[----:B------:R-:W-:-:S07]  /*1d20*/  MOV R9, 0x1d40 ;  /* 0x00001d4000097802 */ /* 0x000fce0000000f00 */
[----:B0-----:R-:W-:Y:S05]  /*1d30*/  CALL.REL.NOINC `($__internal_256_$__cuda_sm20_div_s64) ;  /* 0x0000001800f47944 */ /* 0x001fea0003c00000 */
        /* <DEDUP_REMOVED lines=8> */
.L_x_12715:
        /* <DEDUP_REMOVED lines=35> */
.L_x_12716:
[----:B------:R-:W-:Y:S01]  /*1ff0*/  MOV R27, R17 ;  /* 0x00000011001b7202 */ /* 0x000fe20000000f00 */
[----:B------:R-:W-:Y:S01]  /*2000*/  IMAD.MOV.U32 R2, RZ, RZ, R18 ;  /* 0x000000ffff027224 */ /* 0x000fe200078e0012 */
[----:B------:R-:W-:Y:S02]  /*2010*/  MOV R0, R19 ;  /* 0x0000001300007202 */ /* 0x000fe40000000f00 */
[----:B------:R-:W-:-:S07]  /*2020*/  MOV R9, 0x2040 ;  /* 0x0000204000097802 */ /* 0x000fce0000000f00 */
[----:B0-----:R-:W-:Y:S05]  /*2030*/  CALL.REL.NOINC `($__internal_256_$__cuda_sm20_div_s64) ;  /* 0x0000001800347944 */ /* 0x001fea0003c00000 */
        /* <DEDUP_REMOVED lines=9> */
.L_x_12717:
        /* <DEDUP_REMOVED lines=36> */
.L_x_12718:
[----:B------:R-:W-:Y:S01]  /*2310*/  MOV R27, R19 ;  /* 0x00000013001b7202 */ /* 0x000fe20000000f00 */
[----:B------:R-:W-:Y:S01]  /*2320*/  IMAD.MOV.U32 R2, RZ, RZ, R28 ;  /* 0x000000ffff027224 */ /* 0x000fe200078e001c */
[----:B------:R-:W-:Y:S02]  /*2330*/  MOV R0, R29 ;  /* 0x0000001d00007202 */ /* 0x000fe40000000f00 */
[----:B------:R-:W-:-:S07]  /*2340*/  MOV R9, 0x2360 ;  /* 0x0000236000097802 */ /* 0x000fce0000000f00 */
[----:B0-----:R-:W-:Y:S05]  /*2350*/  CALL.REL.NOINC `($__internal_256_$__cuda_sm20_div_s64) ;  /* 0x00000014006c7944 */ /* 0x001fea0003c00000 */
        /* <DEDUP_REMOVED lines=9> */
.L_x_12719:
        /* <DEDUP_REMOVED lines=37> */
.L_x_12720:
[----:B------:R-:W-:Y:S01]  /*2640*/  IMAD.MOV.U32 R27, RZ, RZ, R18 ;  /* 0x000000ffff1b7224 */ /* 0x000fe200078e0012 */
[----:B------:R-:W-:Y:S01]  /*2650*/  MOV R2, R28 ;  /* 0x0000001c00027202 */ /* 0x000fe20000000f00 */
[----:B------:R-:W-:Y:S01]  /*2660*/  IMAD.MOV.U32 R0, RZ, RZ, R29 ;  /* 0x000000ffff007224 */ /* 0x000fe200078e001d */
[----:B------:R-:W-:-:S07]  /*2670*/  MOV R9, 0x2690 ;  /* 0x0000269000097802 */ /* 0x000fce0000000f00 */
[----:B0-----:R-:W-:Y:S05]  /*2680*/  CALL.REL.NOINC `($__internal_256_$__cuda_sm20_div_s64) ;  /* 0x0000001000a07944 */ /* 0x001fea0003c00000 */
        /* <DEDUP_REMOVED lines=8> */
.L_x_12721:
        /* <DEDUP_REMOVED lines=9> */
.L_x_12713:
        /* <DEDUP_REMOVED lines=31> */
.L_x_12723:
        /* <DEDUP_REMOVED lines=13> */
.L_x_12724:
        /* <DEDUP_REMOVED lines=35> */
.L_x_12725:
[----:B------:R-:W-:Y:S01]  /*2c90*/  MOV R27, R17 ;  /* 0x00000011001b7202 */ /* 0x000fe20000000f00 */
[----:B------:R-:W-:Y:S01]  /*2ca0*/  IMAD.MOV.U32 R2, RZ, RZ, R18 ;  /* 0x000000ffff027224 */ /* 0x000fe200078e0012 */
[----:B------:R-:W-:Y:S02]  /*2cb0*/  MOV R0, R19 ;  /* 0x0000001300007202 */ /* 0x000fe40000000f00 */
[----:B------:R-:W-:-:S07]  /*2cc0*/  MOV R9, 0x2ce0 ;  /* 0x00002ce000097802 */ /* 0x000fce0000000f00 */
[----:B0-----:R-:W-:Y:S05]  /*2cd0*/  CALL.REL.NOINC `($__internal_256_$__cuda_sm20_div_s64) ;  /* 0x0000000c000c7944 */ /* 0x001fea0003c00000 */
        /* <DEDUP_REMOVED lines=9> */
.L_x_12726:
        /* <DEDUP_REMOVED lines=10> */
.L_x_12722:
        /* <DEDUP_REMOVED lines=29> */
.L_x_12727:
[----:B------:R-:W-:-:S07]  /*2fe0*/  MOV R0, 0x3000 ;  /* 0x0000300000007802 */ /* 0x000fce0000000f00 */
[----:B0-----:R-:W-:Y:S05]  /*2ff0*/  CALL.REL.NOINC `($__internal_257_$__cuda_sm20_rem_s64) ;  /* 0x0000000c00947944 */ /* 0x001fea0003c00000 */
[----:B------:R-:W-:Y:S02]  /*3000*/  MOV R10, R2 ;  /* 0x00000002000a7202 */ /* 0x000fe40000000f00 */
[----:B------:R-:W-:-:S07]  /*3010*/  MOV R11, R9 ;  /* 0x00000009000b7202 */ /* 0x000fce0000000f00 */
.L_x_12728:
[----:B------:R-:W1:Y:S02]  /*3020*/  LDC.64 R12, c[0x0][0x398] ;  /* 0x0000e600ff0c7b82 */ /* 0x000e640000000a00 */
[----:B-1----:R-:W-:-:S06]  /*3030*/  IMAD.WIDE.U32 R2, R3, 0x8, R12 ;  /* 0x0000000803027825 */ /* 0x002fcc00078e000c */
[----:B------:R-:W2:Y:S02]  /*3040*/  LDG.E.64 R2, desc[UR10][R2.64] ;  /* 0x0000000a02027981 */ /* 0x000ea4000c1e1b00 */
[-C--:B--2---:R-:W-:Y:S02]  /*3050*/  IMAD R9, R3, R10.reuse, RZ ;  /* 0x0000000a03097224 */ /* 0x084fe400078e02ff */
[----:B------:R-:W-:-:S04]  /*3060*/  IMAD.WIDE.U32 R28, R2, R10, R28 ;  /* 0x0000000a021c7225 */ /* 0x000fc800078e001c */
[----:B------:R-:W-:-:S04]  /*3070*/  IMAD R9, R2, R11, R9 ;  /* 0x0000000b02097224 */ /* 0x000fc800078e0209 */
[----:B------:R-:W-:-:S07]  /*3080*/  IMAD.IADD R29, R29, 0x1, R9 ;  /* 0x000000011d1d7824 */ /* 0x000fce00078e0209 */
.L_x_12694:
[----:B------:R-:W1:Y:S02]  /*3090*/  LDCU.64 UR12, c[0x0][0x388] ;  /* 0x00007100ff0c77ac */ /* 0x000e640008000a00 */
[----:B-1----:R-:W-:-:S04]  /*30a0*/  LEA R2, P0, R28, UR12, 0x1 ;  /* 0x0000000c1c027c11 */ /* 0x002fc8000f8008ff */
[----:B------:R-:W-:-:S05]  /*30b0*/  LEA.HI.X R3, R28, UR13, R29, 0x1, P0 ;  /* 0x0000000d1c037c11 */ /* 0x000fca00080f0c1d */
[----:B------:R-:W2:Y:S02]  /*30c0*/  LDG.E.U16 R2, desc[UR10][R2.64] ;  /* 0x0000000a02027981 */ /* 0x000ea4000c1e1500 */
        /* <DEDUP_REMOVED lines=29> */
.L_x_12733:
        /* <DEDUP_REMOVED lines=36> */
.L_x_12732:
[----:B------:R-:W-:Y:S05]  /*34e0*/  BSYNC.RECONVERGENT B0 ;  /* 0x0000000000007941 */ /* 0x000fea0003800200 */
.L_x_12731:
[----:B------:R-:W-:Y:S01]  /*34f0*/  UIADD3 UR4, UPT, UPT, UR4, 0x8, URZ ;  /* 0x0000000804047890 */ /* 0x000fe2000fffe0ff */
[----:B------:R-:W-:Y:S01]  /*3500*/  SEL R2, RZ, 0x1, !P0 ;  /* 0x00000001ff027807 */ /* 0x000fe20004000000 */
[----:B------:R-:W-:Y:S01]  /*3510*/  IMAD R9, R6, 0x8, R9 ;  /* 0x0000000806097824 */ /* 0x000fe200078e0209 */
[----:B------:R-:W-:Y:S09]  /*3520*/  @P1 BRA `(.L_x_12733) ;  /* 0xfffffffc005c1947 */ /* 0x000ff2000383ffff */
[----:B------:R-:W-:-:S12]  /*3530*/  UIADD3 UR4, UPT, UPT, UR4, 0x1, URZ ;  /* 0x0000000104047890 */ /* 0x000fd8000fffe0ff */
.L_x_12730:
        /* <DEDUP_REMOVED lines=23> */
.L_x_12737:
[----:B------:R-:W-:Y:S05]  /*36b0*/  BSYNC.RECONVERGENT B0 ;  /* 0x0000000000007941 */ /* 0x000fea0003800200 */
.L_x_12736:
[----:B------:R-:W-:Y:S01]  /*36c0*/  SEL R2, RZ, 0x1, !P0 ;  /* 0x00000001ff027807 */ /* 0x000fe20004000000 */
[----:B------:R-:W-:-:S12]  /*36d0*/  UIADD3 UR4, UPT, UPT, UR4, 0x4, URZ ;  /* 0x0000000404047890 */ /* 0x000fd8000fffe0ff */
.L_x_12735:
        /* <DEDUP_REMOVED lines=14> */
.L_x_12740:
[----:B------:R-:W-:Y:S05]  /*37c0*/  BSYNC.RECONVERGENT B0 ;  /* 0x0000000000007941 */ /* 0x000fea0003800200 */
.L_x_12739:
[----:B------:R-:W-:Y:S01]  /*37d0*/  SEL R2, RZ, 0x1, !P0 ;  /* 0x00000001ff027807 */ /* 0x000fe20004000000 */
[----:B------:R-:W-:-:S12]  /*37e0*/  UIADD3 UR4, UPT, UPT, UR4, 0x2, URZ ;  /* 0x0000000204047890 */ /* 0x000fd8000fffe0ff */
.L_x_12738:
        /* <DEDUP_REMOVED lines=8> */
.L_x_12734:
[----:B--2---:R2:W-:Y:S02]  /*3870*/  STS.U8 [R7+UR5], R2 ;  /* 0x0000000207007988 */ /* 0x0045e40008000005 */
.L_x_12729:
        /* <DEDUP_REMOVED lines=9> */
        .weak           $__internal_256_$__cuda_sm20_div_s64
        .type           $__internal_256_$__cuda_sm20_div_s64,@function
        .size           $__internal_256_$__cuda_sm20_div_s64,($__internal_257_$__cuda_sm20_rem_s64 - $__internal_256_$__cuda_sm20_div_s64)
$__internal_256_$__cuda_sm20_div_s64:
        /* <DEDUP_REMOVED lines=83> */
[----:B------:R-:W-:Y:S06]  /*3e40*/  RET.REL.NODEC R12 `(contiguous_any3_u16) ;  /* 0xffffffc00c6c7950 */ /* 0x000fec0003c3ffff */
        .weak           $__internal_257_$__cuda_sm20_rem_s64
        .type           $__internal_257_$__cuda_sm20_rem_s64,@function
        .size           $__internal_257_$__cuda_sm20_rem_s64,(.L_x_30573 - $__internal_257_$__cuda_sm20_rem_s64)
$__internal_257_$__cuda_sm20_rem_s64:
        /* <DEDUP_REMOVED lines=66> */
[----:B------:R-:W-:Y:S06]  /*4270*/  RET.REL.NODEC R10 `(contiguous_any3_u16) ;  /* 0xffffffbc0a607950 */ /* 0x000fec0003c3ffff */
.L_x_12741:
        /* <DEDUP_REMOVED lines=16> */
.L_x_30573:


//--------------------- .text.contiguous_any22_u16 --------------------------
	.section	.text.contiguous_any22_u16,"ax",@progbits
	.align	128
        .global         contiguous_any22_u16
        .type           contiguous_any22_u16,@function
        .size           contiguous_any22_u16,(.L_x_31210 - contiguous_any22_u16)
        .other          contiguous_any22_u16,@"STO_CUDA_ENTRY STV_DEFAULT"
contiguous_any22_u16:
.text.contiguous_any22_u16:
        /* <DEDUP_REMOVED lines=46> */
.L_x_12745:
[----:B------:R-:W-:Y:S05]  /*02e0*/  BSYNC.RECONVERGENT B1 ;  /* 0x0000000000017941 */ /* 0x000fea0003800200 */
.L_x_12744:
[----:B------:R-:W-:-:S05]  /*02f0*/  SEL R3, RZ, 0x1, !P0 ;  /* 0x00000001ff037807 */ /* 0x000fca0004000000 */
[----:B------:R0:W-:Y:S01]  /*0300*/  STS.U8 [R0+UR4], R3 ;  /* 0x0000000300007988 */ /* 0x0001e20008000004 */
[----:B------:R-:W-:Y:S05]  /*0310*/  BRA `(.L_x_12746) ;  /* 0x0000000000307947 */ /* 0x000fea0003800000 */
.L_x_12743:
        /* <DEDUP_REMOVED lines=12> */
.L_x_12746:
[----:B------:R-:W-:Y:S05]  /*03e0*/  BSYNC.RECONVERGENT B0 ;  /* 0x0000000000007941 */ /* 0x000fea0003800200 */
.L_x_12742:
[----:B------:R-:W-:Y:S01]  /*03f0*/  BAR.SYNC.DEFER_BLOCKING 0x0 ;  /* 0x0000000000007b1d */ /* 0x000fe20000010000 */
[----:B------:R-:W-:-:S09]  /*0400*/  UISETP.GE.U32.AND UP0, UPT, UR5, 0x42, UPT ;  /* 0x000000420500788c */ /* 0x000fd2000bf06070 */
[----:B------:R-:W-:Y:S05]  /*0410*/  BRA.U !UP0, `(.L_x_12747) ;  /* 0x00000001083c7547 */ /* 0x000fea000b800000 */
.L_x_12750:
        /* <DEDUP_REMOVED lines=10> */
.L_x_12749:
[----:B------:R-:W-:Y:S05]  /*04c0*/  BSYNC.RECONVERGENT B0 ;  /* 0x0000000000007941 */ /* 0x000fea0003800200 */
.L_x_12748:
[----:B------:R-:W-:Y:S01]  /*04d0*/  BAR.SYNC.DEFER_BLOCKING 0x0 ;  /* 0x0000000000007b1d */ /* 0x000fe20000010000 */
[----:B------:R-:W-:-:S05]  /*04e0*/  UISETP.GT.U32.AND UP0, UPT, UR5, 0x83, UPT ;  /* 0x000000830500788c */ /* 0x000fca000bf04070 */
[----:B------:R-:W-:-:S04]  /*04f0*/  UMOV UR5, UR9 ;  /* 0x0000000900057c82 */ /* 0x000fc80008000000 */
[----:B------:R-:W-:Y:S05]  /*0500*/  BRA.U UP0, `(.L_x_12750) ;  /* 0xfffffffd00c47547 */ /* 0x000fea000b83ffff */
.L_x_12747:
        /* <DEDUP_REMOVED lines=57> */
.L_x_12751:
        /* <DEDUP_REMOVED lines=14> */
.L_x_31210:


//--------------------- .text.contiguous_any2_u16 --------------------------
	.section	.text.contiguous_any2_u16,"ax",@progbits
	.align	128
        .global         contiguous_any2_u16
        .type           contiguous_any2_u16,@function
        .size           contiguous_any2_u16,(.L_x_30575 - contiguous_any2_u16)
        .other          contiguous_any2_u16,@"STO_CUDA_ENTRY STV_DEFAULT"
contiguous_any2_u16:
.text.contiguous_any2_u16:
        /* <DEDUP_REMOVED lines=57> */
.L_x_12780:
        /* <DEDUP_REMOVED lines=32> */
.L_x_12757:
[----:B------:R-:W-:Y:S01]  /*0590*/  IMAD.MOV.U32 R26, RZ, RZ, R4 ;  /* 0x000000ffff1a7224 */ /* 0x000fe200078e0004 */
[----:B------:R-:W-:Y:S01]  /*05a0*/  MOV R11, R3 ;  /* 0x00000003000b7202 */ /* 0x000fe20000000f00 */
[----:B------:R-:W-:Y:S01]  /*05b0*/  IMAD.MOV.U32 R10, RZ, RZ, R40 ;  /* 0x000000ffff0a7224 */ /* 0x000fe200078e0028 */
[----:B------:R-:W-:Y:S02]  /*05c0*/  MOV R9, R41 ;  /* 0x0000002900097202 */ /* 0x000fe40000000f00 */
[----:B------:R-:W-:-:S07]  /*05d0*/  MOV R8, 0x5f0 ;  /* 0x000005f000087802 */ /* 0x000fce0000000f00 */
[----:B-12---:R-:W-:Y:S05]  /*05e0*/  CALL.REL.NOINC `($__internal_258_$__cuda_sm20_div_s64) ;  /* 0x00000064009c7944 */ /* 0x006fea0003c00000 */
        /* <DEDUP_REMOVED lines=10> */
.L_x_12758:
[----:B------:R-:W-:Y:S05]  /*0690*/  BSYNC.RECONVERGENT B1 ;  /* 0x0000000000017941 */ /* 0x000fea0003800200 */
.L_x_12756:
        /* <DEDUP_REMOVED lines=33> */
.L_x_12760:
[----:B------:R-:W-:Y:S01]  /*08b0*/  MOV R26, R18 ;  /* 0x00000012001a7202 */ /* 0x000fe20000000f00 */
[----:B------:R-:W-:Y:S01]  /*08c0*/  IMAD.MOV.U32 R11, RZ, RZ, R19 ;  /* 0x000000ffff0b7224 */ /* 0x000fe200078e0013 */
[----:B------:R-:W-:Y:S01]  /*08d0*/  MOV R10, R40 ;  /* 0x00000028000a7202 */ /* 0x000fe20000000f00 */
[----:B------:R-:W-:Y:S01]  /*08e0*/  IMAD.MOV.U32 R9, RZ, RZ, R41 ;  /* 0x000000ffff097224 */ /* 0x000fe200078e0029 */
[----:B------:R-:W-:-:S07]  /*08f0*/  MOV R8, 0x910 ;  /* 0x0000091000087802 */ /* 0x000fce0000000f00 */
[----:B-1----:R-:W-:Y:S05]  /*0900*/  CALL.REL.NOINC `($__internal_258_$__cuda_sm20_div_s64) ;  /* 0x0000006000d47944 */ /* 0x002fea0003c00000 */
        /* <DEDUP_REMOVED lines=8> */
.L_x_12761:
[----:B------:R-:W-:Y:S05]  /*0990*/  BSYNC.RECONVERGENT B1 ;  /* 0x0000000000017941 */ /* 0x000fea0003800200 */
.L_x_12759:
        /* <DEDUP_REMOVED lines=34> */
.L_x_12763:
        /* <DEDUP_REMOVED lines=16> */
.L_x_12764:
[----:B------:R-:W-:Y:S05]  /*0cc0*/  BSYNC.RECONVERGENT B1 ;  /* 0x0000000000017941 */ /* 0x000fea0003800200 */
.L_x_12762:
        /* <DEDUP_REMOVED lines=35> */
.L_x_12766:
[----:B------:R-:W-:Y:S01]  /*0f00*/  IMAD.MOV.U32 R26, RZ, RZ, R44 ;  /* 0x000000ffff1a7224 */ /* 0x000fe200078e002c */
[----:B------:R-:W-:Y:S01]  /*0f10*/  MOV R11, R45 ;  /* 0x0000002d000b7202 */ /* 0x000fe20000000f00 */
[----:B------:R-:W-:Y:S01]  /*0f20*/  IMAD.MOV.U32 R10, RZ, RZ, R42 ;  /* 0x000000ffff0a7224 */ /* 0x000fe200078e002a */
[----:B------:R-:W-:Y:S02]  /*0f30*/  MOV R9, R43 ;  /* 0x0000002b00097202 */ /* 0x000fe40000000f00 */
[----:B------:R-:W-:-:S07]  /*0f40*/  MOV R8, 0xf60 ;  /* 0x00000f6000087802 */ /* 0x000fce0000000f00 */
[----:B-1----:R-:W-:Y:S05]  /*0f50*/  CALL.REL.NOINC `($__internal_258_$__cuda_sm20_div_s64) ;  /* 0x0000005c00407944 */ /* 0x002fea0003c00000 */
        /* <DEDUP_REMOVED lines=11> */
.L_x_12767:
[----:B------:R-:W-:Y:S05]  /*1010*/  BSYNC.RECONVERGENT B1 ;  /* 0x0000000000017941 */ /* 0x000fea0003800200 */
.L_x_12765:
        /* <DEDUP_REMOVED lines=37> */
.L_x_12769:
[----:B------:R-:W-:Y:S01]  /*1270*/  IMAD.MOV.U32 R26, RZ, RZ, R38 ;  /* 0x000000ffff1a7224 */ /* 0x000fe200078e0026 */
[----:B------:R-:W-:Y:S01]  /*1280*/  MOV R11, R39 ;  /* 0x00000027000b7202 */ /* 0x000fe20000000f00 */
[----:B------:R-:W-:Y:S01]  /*1290*/  IMAD.MOV.U32 R10, RZ, RZ, R20 ;  /* 0x000000ffff0a7224 */ /* 0x000fe200078e0014 */
[----:B------:R-:W-:Y:S02]  /*12a0*/  MOV R9, R21 ;  /* 0x0000001500097202 */ /* 0x000fe40000000f00 */
[----:B------:R-:W-:-:S07]  /*12b0*/  MOV R8, 0x12d0 ;  /* 0x000012d000087802 */ /* 0x000fce0000000f00 */
[----:B-1----:R-:W-:Y:S05]  /*12c0*/  CALL.REL.NOINC `($__internal_258_$__cuda_sm20_div_s64) ;  /* 0x0000005800647944 */ /* 0x002fea0003c00000 */
        /* <DEDUP_REMOVED lines=10> */
.L_x_12770:
[----:B------:R-:W-:Y:S05]  /*1370*/  BSYNC.RECONVERGENT B1 ;  /* 0x0000000000017941 */ /* 0x000fea0003800200 */
.L_x_12768:
        /* <DEDUP_REMOVED lines=34> */
.L_x_12772:
[----:B------:R-:W-:Y:S01]  /*15a0*/  IMAD.MOV.U32 R26, RZ, RZ, R42 ;  /* 0x000000ffff1a7224 */ /* 0x000fe200078e002a */
[----:B------:R-:W-:Y:S01]  /*15b0*/  MOV R11, R43 ;  /* 0x0000002b000b7202 */ /* 0x000fe20000000f00 */
[----:B------:R-:W-:Y:S01]  /*15c0*/  IMAD.MOV.U32 R10, RZ, RZ, R20 ;  /* 0x000000ffff0a7224 */ /* 0x000fe200078e0014 */
[----:B------:R-:W-:Y:S02]  /*15d0*/  MOV R9, R21 ;  /* 0x0000001500097202 */ /* 0x000fe40000000f00 */
[----:B------:R-:W-:-:S07]  /*15e0*/  MOV R8, 0x1600 ;  /* 0x0000160000087802 */ /* 0x000fce0000000f00 */
[----:B-1----:R-:W-:Y:S05]  /*15f0*/  CALL.REL.NOINC `($__internal_258_$__cuda_sm20_div_s64) ;  /* 0x0000005400987944 */ /* 0x002fea0003c00000 */
        /* <DEDUP_REMOVED lines=11> */
.L_x_12773:
[----:B------:R-:W-:Y:S05]  /*16b0*/  BSYNC.RECONVERGENT B1 ;  /* 0x0000000000017941 */ /* 0x000fea0003800200 */
.L_x_12771:
        /* <DEDUP_REMOVED lines=34> */
.L_x_12775:
[----:B------:R-:W-:Y:S01]  /*18e0*/  MOV R26, R38 ;  /* 0x00000026001a7202 */ /* 0x000fe20000000f00 */
[----:B------:R-:W-:Y:S01]  /*18f0*/  IMAD.MOV.U32 R11, RZ, RZ, R39 ;  /* 0x000000ffff0b7224 */ /* 0x000fe200078e0027 */
[----:B------:R-:W-:Y:S01]  /*1900*/  MOV R10, R20 ;  /* 0x00000014000a7202 */ /* 0x000fe20000000f00 */
[----:B------:R-:W-:Y:S01]  /*1910*/  IMAD.MOV.U32 R9, RZ, RZ, R21 ;  /* 0x000000ffff097224 */ /* 0x000fe200078e0015 */
[----:B------:R-:W-:-:S07]  /*1920*/  MOV R8, 0x1940 ;  /* 0x0000194000087802 */ /* 0x000fce0000000f00 */
[----:B-1----:R-:W-:Y:S05]  /*1930*/  CALL.REL.NOINC `($__internal_258_$__cuda_sm20_div_s64) ;  /* 0x0000005000c87944 */ /* 0x002fea0003c00000 */
        /* <DEDUP_REMOVED lines=11> */
.L_x_12776:
[----:B------:R-:W-:Y:S05]  /*19f0*/  BSYNC.RECONVERGENT B1 ;  /* 0x0000000000017941 */ /* 0x000fea0003800200 */
.L_x_12774:
        /* <DEDUP_REMOVED lines=35> */
.L_x_12778:
[----:B------:R-:W-:Y:S01]  /*1c30*/  MOV R26, R18 ;  /* 0x00000012001a7202 */ /* 0x000fe20000000f00 */
[----:B------:R-:W-:Y:S01]  /*1c40*/  IMAD.MOV.U32 R11, RZ, RZ, R19 ;  /* 0x000000ffff0b7224 */ /* 0x000fe200078e0013 */
[----:B------:R-:W-:Y:S01]  /*1c50*/  MOV R10, R20 ;  /* 0x00000014000a7202 */ /* 0x000fe20000000f00 */
[----:B------:R-:W-:Y:S01]  /*1c60*/  IMAD.MOV.U32 R9, RZ, RZ, R21 ;  /* 0x000000ffff097224 */ /* 0x000fe200078e0015 */
[----:B------:R-:W-:-:S07]  /*1c70*/  MOV R8, 0x1c90 ;  /* 0x00001c9000087802 */ /* 0x000fce0000000f00 */
[----:B-1----:R-:W-:Y:S05]  /*1c80*/  CALL.REL.NOINC `($__internal_258_$__cuda_sm20_div_s64) ;  /* 0x0000004c00f47944 */ /* 0x002fea0003c00000 */
        /* <DEDUP_REMOVED lines=11> */
.L_x_12779:
[----:B------:R-:W-:Y:S05]  /*1d40*/  BSYNC.RECONVERGENT B1 ;  /* 0x0000000000017941 */ /* 0x000fea0003800200 */
.L_x_12777:
        /* <DEDUP_REMOVED lines=9> */
.L_x_12755:
        /* <DEDUP_REMOVED lines=35> */
.L_x_12783:
        /* <DEDUP_REMOVED lines=16> */
.L_x_12784:
[----:B------:R-:W-:Y:S05]  /*2110*/  BSYNC.RECONVERGENT B1 ;  /* 0x0000000000017941 */ /* 0x000fea0003800200 */
.L_x_12782:
        /* <DEDUP_REMOVED lines=34> */
.L_x_12786:
        /* <DEDUP_REMOVED lines=14> */
.L_x_12787:
[----:B------:R-:W-:Y:S05]  /*2420*/  BSYNC.RECONVERGENT B1 ;  /* 0x0000000000017941 */ /* 0x000fea0003800200 */
.L_x_12785:
        /* <DEDUP_REMOVED lines=35> */
.L_x_12789:
        /* <DEDUP_REMOVED lines=17> */
.L_x_12790:
[----:B------:R-:W-:Y:S05]  /*2770*/  BSYNC.RECONVERGENT B1 ;  /* 0x0000000000017941 */ /* 0x000fea0003800200 */
.L_x_12788:
        /* <DEDUP_REMOVED lines=35> */
.L_x_12792:
        /* <DEDUP_REMOVED lines=16> */
.L_x_12793:
[----:B------:R-:W-:Y:S05]  /*2ab0*/  BSYNC.RECONVERGENT B1 ;  /* 0x0000000000017941 */ /* 0x000fea0003800200 */
.L_x_12791:
[----:B------:R-:W-:Y:S01]  /*2ac0*/  MOV R6, R20 ;  /* 0x0000001400067202 */ /* 0x000fe20000000f00 */
[----:B------:R-:W-:Y:S02]  /*2ad0*/  IMAD R9, R9, R22, RZ ;  /* 0x0000001609097224 */ /* 0x000fe400078e02ff */
[----:B------:R-:W-:Y:S02]  /*2ae0*/  VIADD R5, R5, 0xfffffffe ;  /* 0xfffffffe05057836 */ /* 0x000fe40000000000 */
[----:B------:R-:W-:-:S04]  /*2af0*/  IMAD.WIDE.U32 R20, R22, R8, R6 ;  /* 0x0000000816147225 */ /* 0x000fc800078e0006 */
[----:B------:R-:W-:-:S05]  /*2b00*/  IMAD R9, R23, R8, R9 ;  /* 0x0000000817097224 */ /* 0x000fca00078e0209 */
[----:B------:R-:W-:-:S07]  /*2b10*/  IADD3 R21, PT, PT, R21, R9, RZ ;  /* 0x0000000915157210 */ /* 0x000fce0007ffe0ff */
.L_x_12781:
        /* <DEDUP_REMOVED lines=31> */
.L_x_12795:
[----:B------:R-:W-:Y:S01]  /*2d10*/  IMAD.MOV.U32 R23, RZ, RZ, R3 ;  /* 0x000000ffff177224 */ /* 0x000fe200078e0003 */
[----:B------:R-:W-:Y:S01]  /*2d20*/  MOV R22, R6 ;  /* 0x0000000600167202 */ /* 0x000fe20000000f00 */
[----:B------:R-:W-:Y:S01]  /*2d30*/  IMAD.MOV.U32 R3, RZ, RZ, R7 ;  /* 0x000000ffff037224 */ /* 0x000fe200078e0007 */
[----:B------:R-:W-:-:S07]  /*2d40*/  MOV R24, 0x2d60 ;  /* 0x00002d6000187802 */ /* 0x000fce0000000f00 */
[----:B-1----:R-:W-:Y:S05]  /*2d50*/  CALL.REL.NOINC `($__internal_259_$__cuda_sm20_rem_s64) ;  /* 0x00000044000c7944 */ /* 0x002fea0003c00000 */
[----:B------:R-:W-:-:S07]  /*2d60*/  MOV R8, R4 ;  /* 0x0000000400087202 */ /* 0x000fce0000000f00 */
.L_x_12796:
[----:B------:R-:W-:Y:S05]  /*2d70*/  BSYNC.RECONVERGENT B1 ;  /* 0x0000000000017941 */ /* 0x000fea0003800200 */
.L_x_12794:
        /* <DEDUP_REMOVED lines=30> */
.L_x_12798:
[----:B------:R-:W-:Y:S01]  /*2f60*/  IMAD.MOV.U32 R22, RZ, RZ, R6 ;  /* 0x000000ffff167224 */ /* 0x000fe200078e0006 */
[----:B------:R-:W-:Y:S01]  /*2f70*/  MOV R3, R7 ;  /* 0x0000000700037202 */ /* 0x000fe20000000f00 */
[----:B------:R-:W-:Y:S01]  /*2f80*/  IMAD.MOV.U32 R4, RZ, RZ, R18 ;  /* 0x000000ffff047224 */ /* 0x000fe200078e0012 */
[----:B------:R-:W-:Y:S02]  /*2f90*/  MOV R23, R19 ;  /* 0x0000001300177202 */ /* 0x000fe40000000f00 */
[----:B------:R-:W-:-:S07]  /*2fa0*/  MOV R24, 0x2fc0 ;  /* 0x00002fc000187802 */ /* 0x000fce0000000f00 */
[----:B-1----:R-:W-:Y:S05]  /*2fb0*/  CALL.REL.NOINC `($__internal_259_$__cuda_sm20_rem_s64) ;  /* 0x0000004000747944 */ /* 0x002fea0003c00000 */
[----:B------:R-:W-:-:S07]  /*2fc0*/  IMAD.MOV.U32 R5, RZ, RZ, R9 ;  /* 0x000000ffff057224 */ /* 0x000fce00078e0009 */
.L_x_12799:
[----:B------:R-:W-:Y:S05]  /*2fd0*/  BSYNC.RECONVERGENT B1 ;  /* 0x0000000000017941 */ /* 0x000fea0003800200 */
.L_x_12797:
[----:B------:R-:W-:Y:S02]  /*2fe0*/  IMAD R3, R5, R14, RZ ;  /* 0x0000000e05037224 */ /* 0x000fe400078e02ff */
[----:B------:R-:W-:-:S04]  /*2ff0*/  IMAD.WIDE.U32 R20, R14, R4, R20 ;  /* 0x000000040e147225 */ /* 0x000fc800078e0014 */
[----:B------:R-:W-:-:S05]  /*3000*/  IMAD R3, R15, R4, R3 ;  /* 0x000000040f037224 */ /* 0x000fca00078e0203 */
[----:B------:R-:W-:-:S07]  /*3010*/  IADD3 R21, PT, PT, R21, R3, RZ ;  /* 0x0000000315157210 */ /* 0x000fce0007ffe0ff */
.L_x_12754:
[----:B------:R-:W0:Y:S02]  /*3020*/  LDC.64 R6, c[0x0][0x388] ;  /* 0x0000e200ff067b82 */ /* 0x000e240000000a00 */
[----:B0-----:R-:W-:-:S04]  /*3030*/  LEA R4, P0, R12, R6, 0x1 ;  /* 0x000000060c047211 */ /* 0x001fc800078008ff */
[----:B------:R-:W-:-:S05]  /*3040*/  LEA.HI.X R5, R12, R7, R13, 0x1, P0 ;  /* 0x000000070c057211 */ /* 0x000fca00000f0c0d */
[----:B------:R-:W2:Y:S01]  /*3050*/  LDG.E.U16 R4, desc[UR14][R4.64] ;  /* 0x0000000e04047981 */ /* 0x000ea2000c1e1500 */
[----:B------:R-:W-:Y:S01]  /*3060*/  BSSY.RECONVERGENT B1, `(.L_x_12800) ;  /* 0x0000008000017945 */ /* 0x000fe20003800200 */
[----:B------:R-:W-:Y:S02]  /*3070*/  PLOP3.LUT P0, PT, PT, PT, PT, 0x80, 0x8 ;  /* 0x000000000008781c */ /* 0x000fe40003f0f070 */
[----:B--2---:R-:W-:-:S13]  /*3080*/  ISETP.NE.AND P1, PT, R4, RZ, PT ;  /* 0x000000ff0400720c */ /* 0x004fda0003f25270 */
[----:B------:R-:W-:Y:S05]  /*3090*/  @P1 BRA `(.L_x_12801) ;  /* 0x0000000000101947 */ /* 0x000fea0003800000 */
[----:B------:R-:W-:-:S04]  /*30a0*/  LEA R4, P0, R20, R6, 0x1 ;  /* 0x0000000614047211 */ /* 0x000fc800078008ff */
[----:B------:R-:W-:-:S05]  /*30b0*/  LEA.HI.X R5, R20, R7, R21, 0x1, P0 ;  /* 0x0000000714057211 */ /* 0x000fca00000f0c15 */
[----:B------:R-:W2:Y:S02]  /*30c0*/  LDG.E.U16 R4, desc[UR14][R4.64] ;  /* 0x0000000e04047981 */ /* 0x000ea4000c1e1500 */
[----:B--2---:R-:W-:-:S13]  /*30d0*/  ISETP.NE.AND P0, PT, R4, RZ, PT ;  /* 0x000000ff0400720c */ /* 0x004fda0003f05270 */
.L_x_12801:
[----:B------:R-:W-:Y:S05]  /*30e0*/  BSYNC.RECONVERGENT B1 ;  /* 0x0000000000017941 */ /* 0x000fea0003800200 */
.L_x_12800:
[----:B------:R-:W-:-:S05]  /*30f0*/  SEL R3, RZ, 0x1, !P0 ;  /* 0x00000001ff037807 */ /* 0x000fca0004000000 */
[----:B------:R0:W-:Y:S01]  /*3100*/  STS.U8 [R0+UR4], R3 ;  /* 0x0000000300007988 */ /* 0x0001e20008000004 */
[----:B------:R-:W-:Y:S05]  /*3110*/  BRA `(.L_x_12802) ;  /* 0x0000003400a07947 */ /* 0x000fea0003800000 */
.L_x_12753:
        /* <DEDUP_REMOVED lines=20> */
.L_x_12829:
        /* <DEDUP_REMOVED lines=31> */
.L_x_12806:
[----:B------:R-:W-:Y:S01]  /*3450*/  IMAD.MOV.U32 R26, RZ, RZ, R4 ;  /* 0x000000ffff1a7224 */ /* 0x000fe200078e0004 */
[----:B------:R-:W-:Y:S01]  /*3460*/  MOV R11, R5 ;  /* 0x00000005000b7202 */ /* 0x000fe20000000f00 */
[----:B------:R-:W-:Y:S01]  /*3470*/  IMAD.MOV.U32 R10, RZ, RZ, R36 ;  /* 0x000000ffff0a7224 */ /* 0x000fe200078e0024 */
[----:B------:R-:W-:Y:S02]  /*3480*/  MOV R9, R37 ;  /* 0x0000002500097202 */ /* 0x000fe40000000f00 */
[----:B------:R-:W-:-:S07]  /*3490*/  MOV R8, 0x34b0 ;  /* 0x000034b000087802 */ /* 0x000fce0000000f00 */
[----:B-1234-:R-:W-:Y:S05]  /*34a0*/  CALL.REL.NOINC `($__internal_258_$__cuda_sm20_div_s64) ;  /* 0x0000003400ec7944 */ /* 0x01efea0003c00000 */
        /* <DEDUP_REMOVED lines=8> */
.L_x_12807:
[----:B------:R-:W-:Y:S05]  /*3530*/  BSYNC.RECONVERGENT B1 ;  /* 0x0000000000017941 */ /* 0x000fea0003800200 */
.L_x_12805:
        /* <DEDUP_REMOVED lines=37> */
.L_x_12809:
[----:B------:R-:W-:Y:S01]  /*3790*/  MOV R26, R36 ;  /* 0x00000024001a7202 */ /* 0x000fe20000000f00 */
[----:B------:R-:W-:Y:S01]  /*37a0*/  IMAD.MOV.U32 R11, RZ, RZ, R37 ;  /* 0x000000ffff0b7224 */ /* 0x000fe200078e0025 */
[----:B------:R-:W-:Y:S01]  /*37b0*/  MOV R10, R38 ;  /* 0x00000026000a7202 */ /* 0x000fe20000000f00 */
[----:B------:R-:W-:Y:S01]  /*37c0*/  IMAD.MOV.U32 R9, RZ, RZ, R39 ;  /* 0x000000ffff097224 */ /* 0x000fe200078e0027 */
[----:B------:R-:W-:-:S07]  /*37d0*/  MOV R8, 0x37f0 ;  /* 0x000037f000087802 */ /* 0x000fce0000000f00 */
[----:B-12---:R-:W-:Y:S05]  /*37e0*/  CALL.REL.NOINC `($__internal_258_$__cuda_sm20_div_s64) ;  /* 0x00000034001c7944 */ /* 0x006fea0003c00000 */
        /* <DEDUP_REMOVED lines=10> */
.L_x_12810:
[----:B------:R-:W-:Y:S05]  /*3890*/  BSYNC.RECONVERGENT B1 ;  /* 0x0000000000017941 */ /* 0x000fea0003800200 */
.L_x_12808:
        /* <DEDUP_REMOVED lines=38> */
.L_x_12812:
[----:B------:R-:W-:Y:S01]  /*3b00*/  MOV R26, R36 ;  /* 0x00000024001a7202 */ /* 0x000fe20000000f00 */
[----:B------:R-:W-:Y:S01]  /*3b10*/  IMAD.MOV.U32 R11, RZ, RZ, R37 ;  /* 0x000000ffff0b7224 */ /* 0x000fe200078e0025 */
[----:B------:R-:W-:Y:S01]  /*3b20*/  MOV R10, R38 ;  /* 0x00000026000a7202 */ /* 0x000fe20000000f00 */
[----:B------:R-:W-:Y:S01]  /*3b30*/  IMAD.MOV.U32 R9, RZ, RZ, R39 ;  /* 0x000000ffff097224 */ /* 0x000fe200078e0027 */
[----:B------:R-:W-:-:S07]  /*3b40*/  MOV R8, 0x3b60 ;  /* 0x00003b6000087802 */ /* 0x000fce0000000f00 */
[----:B-12---:R-:W-:Y:S05]  /*3b50*/  CALL.REL.NOINC `($__internal_258_$__cuda_sm20_div_s64) ;  /* 0x0000003000407944 */ /* 0x006fea0003c00000 */
        /* <DEDUP_REMOVED lines=11> */
.L_x_12813:
[----:B------:R-:W-:Y:S05]  /*3c10*/  BSYNC.RECONVERGENT B1 ;  /* 0x0000000000017941 */ /* 0x000fea0003800200 */
.L_x_12811:
        /* <DEDUP_REMOVED lines=38> */
.L_x_12815:
        /* <DEDUP_REMOVED lines=17> */
.L_x_12816:
[----:B------:R-:W-:Y:S05]  /*3f90*/  BSYNC.RECONVERGENT B1 ;  /* 0x0000000000017941 */ /* 0x000fea0003800200 */
.L_x_12814:
        /* <DEDUP_REMOVED lines=38> */
.L_x_12818:
        /* <DEDUP_REMOVED lines=17> */
.L_x_12819:
[----:B------:R-:W-:Y:S05]  /*4310*/  BSYNC.RECONVERGENT B1 ;  /* 0x0000000000017941 */ /* 0x000fea0003800200 */
.L_x_12817:
        /* <DEDUP_REMOVED lines=38> */
.L_x_12821:
        /* <DEDUP_REMOVED lines=17> */
.L_x_12822:
[----:B------:R-:W-:Y:S05]  /*4690*/  BSYNC.RECONVERGENT B1 ;  /* 0x0000000000017941 */ /* 0x000fea0003800200 */
.L_x_12820:
        /* <DEDUP_REMOVED lines=38> */
.L_x_12824:
        /* <DEDUP_REMOVED lines=17> */
.L_x_12825:
[----:B------:R-:W-:Y:S05]  /*4a10*/  BSYNC.RECONVERGENT B1 ;  /* 0x0000000000017941 */ /* 0x000fea0003800200 */
.L_x_12823:
        /* <DEDUP_REMOVED lines=36> */
.L_x_12827:
        /* <DEDUP_REMOVED lines=17> */
.L_x_12828:
[----:B------:R-:W-:Y:S05]  /*4d70*/  BSYNC.RECONVERGENT B1 ;  /* 0x0000000000017941 */ /* 0x000fea0003800200 */
.L_x_12826:
        /* <DEDUP_REMOVED lines=15> */
.L_x_12804:
        /* <DEDUP_REMOVED lines=36> */
.L_x_12832:
        /* <DEDUP_REMOVED lines=15> */
.L_x_12833:
[----:B------:R-:W-:Y:S05]  /*51a0*/  BSYNC.RECONVERGENT B1 ;  /* 0x0000000000017941 */ /* 0x000fea0003800200 */
.L_x_12831:
        /* <DEDUP_REMOVED lines=39> */
.L_x_12835:
        /* <DEDUP_REMOVED lines=17> */
.L_x_12836:
[----:B------:R-:W-:Y:S05]  /*5530*/  BSYNC.RECONVERGENT B1 ;  /* 0x0000000000017941 */ /* 0x000fea0003800200 */
.L_x_12834:
        /* <DEDUP_REMOVED lines=39> */
.L_x_12838:
        /* <DEDUP_REMOVED lines=17> */
.L_x_12839:
[----:B------:R-:W-:Y:S05]  /*58c0*/  BSYNC.RECONVERGENT B1 ;  /* 0x0000000000017941 */ /* 0x000fea0003800200 */
.L_x_12837:
        /* <DEDUP_REMOVED lines=40> */
.L_x_12841:
[----:B------:R-:W-:Y:S01]  /*5b50*/  MOV R26, R20 ;  /* 0x00000014001a7202 */ /* 0x000fe20000000f00 */
[----:B------:R-:W-:Y:S01]  /*5b60*/  IMAD.MOV.U32 R10, RZ, RZ, R4 ;  /* 0x000000ffff0a7224 */ /* 0x000fe200078e0004 */
[----:B------:R-:W-:Y:S02]  /*5b70*/  MOV R11, R21 ;  /* 0x00000015000b7202 */ /* 0x000fe40000000f00 */
[----:B------:R-:W-:Y:S02]  /*5b80*/  MOV R9, R5 ;  /* 0x0000000500097202 */ /* 0x000fe40000000f00 */
[----:B------:R-:W-:-:S07]  /*5b90*/  MOV R8, 0x5bb0 ;  /* 0x00005bb000087802 */ /* 0x000fce0000000f00 */
[----:B-1----:R-:W-:Y:S05]  /*5ba0*/  CALL.REL.NOINC `($__internal_258_$__cuda_sm20_div_s64) ;  /* 0x00000010002c7944 */ /* 0x002fea0003c00000 */
        /* <DEDUP_REMOVED lines=11> */
.L_x_12842:
[----:B------:R-:W-:Y:S05]  /*5c60*/  BSYNC.RECONVERGENT B1 ;  /* 0x0000000000017941 */ /* 0x000fea0003800200 */
.L_x_12840:
        /* <DEDUP_REMOVED lines=11> */
.L_x_12830:
        /* <DEDUP_REMOVED lines=34> */
.L_x_12845:
[----:B------:R-:W-:Y:S01]  /*5f40*/  MOV R26, R4 ;  /* 0x00000004001a7202 */ /* 0x000fe20000000f00 */
[----:B------:R-:W-:Y:S01]  /*5f50*/  IMAD.MOV.U32 R10, RZ, RZ, R16 ;  /* 0x000000ffff0a7224 */ /* 0x000fe200078e0010 */
[----:B------:R-:W-:Y:S02]  /*5f60*/  MOV R11, R5 ;  /* 0x00000005000b7202 */ /* 0x000fe40000000f00 */
[----:B------:R-:W-:Y:S02]  /*5f70*/  MOV R9, R17 ;  /* 0x0000001100097202 */ /* 0x000fe40000000f00 */
[----:B------:R-:W-:-:S07]  /*5f80*/  MOV R8, 0x5fa0 ;  /* 0x00005fa000087802 */ /* 0x000fce0000000f00 */
[----:B-1----:R-:W-:Y:S05]  /*5f90*/  CALL.REL.NOINC `($__internal_258_$__cuda_sm20_div_s64) ;  /* 0x0000000c00307944 */ /* 0x002fea0003c00000 */
        /* <DEDUP_REMOVED lines=9> */
.L_x_12846:
[----:B------:R-:W-:Y:S05]  /*6030*/  BSYNC.RECONVERGENT B1 ;  /* 0x0000000000017941 */ /* 0x000fea0003800200 */
.L_x_12844:
        /* <DEDUP_REMOVED lines=39> */
.L_x_12848:
[----:B------:R-:W-:Y:S01]  /*62b0*/  MOV R26, R20 ;  /* 0x00000014001a7202 */ /* 0x000fe20000000f00 */
[----:B------:R-:W-:Y:S01]  /*62c0*/  IMAD.MOV.U32 R11, RZ, RZ, R21 ;  /* 0x000000ffff0b7224 */ /* 0x000fe200078e0015 */
[----:B------:R-:W-:Y:S02]  /*62d0*/  MOV R10, R4 ;  /* 0x00000004000a7202 */ /* 0x000fe40000000f00 */
[----:B------:R-:W-:Y:S02]  /*62e0*/  MOV R9, R5 ;  /* 0x0000000500097202 */ /* 0x000fe40000000f00 */
[----:B------:R-:W-:-:S07]  /*62f0*/  MOV R8, 0x6310 ;  /* 0x0000631000087802 */ /* 0x000fce0000000f00 */
[----:B-1----:R-:W-:Y:S05]  /*6300*/  CALL.REL.NOINC `($__internal_258_$__cuda_sm20_div_s64) ;  /* 0x0000000800547944 */ /* 0x002fea0003c00000 */
        /* <DEDUP_REMOVED lines=11> */
.L_x_12849:
[----:B------:R-:W-:Y:S05]  /*63c0*/  BSYNC.RECONVERGENT B1 ;  /* 0x0000000000017941 */ /* 0x000fea0003800200 */
.L_x_12847:
        /* <DEDUP_REMOVED lines=11> */
.L_x_12843:
        /* <DEDUP_REMOVED lines=30> */
.L_x_12851:
[----:B------:R-:W-:Y:S01]  /*6660*/  MOV R3, R23 ;  /* 0x0000001700037202 */ /* 0x000fe20000000f00 */
[----:B------:R-:W-:Y:S01]  /*6670*/  IMAD.MOV.U32 R23, RZ, RZ, R5 ;  /* 0x000000ffff177224 */ /* 0x000fe200078e0005 */
[----:B------:R-:W-:-:S07]  /*6680*/  MOV R24, 0x66a0 ;  /* 0x000066a000187802 */ /* 0x000fce0000000f00 */
[----:B-1----:R-:W-:Y:S05]  /*6690*/  CALL.REL.NOINC `($__internal_259_$__cuda_sm20_rem_s64) ;  /* 0x0000000800bc7944 */ /* 0x002fea0003c00000 */
[----:B------:R-:W-:-:S07]  /*66a0*/  MOV R5, R9 ;  /* 0x0000000900057202 */ /* 0x000fce0000000f00 */
.L_x_12852:
[----:B------:R-:W-:Y:S05]  /*66b0*/  BSYNC.RECONVERGENT B1 ;  /* 0x0000000000017941 */ /* 0x000fea0003800200 */
.L_x_12850:
        /* <DEDUP_REMOVED lines=9> */
.L_x_12803:
[----:B------:R-:W-:-:S05]  /*6750*/  IMAD.MOV.U32 R13, RZ, RZ, R7 ;  /* 0x000000ffff0d7224 */ /* 0x000fca00078e0007 */
[----:B------:R-:W2:Y:S02]  /*6760*/  LDG.E.U16 R12, desc[UR14][R12.64] ;  /* 0x0000000e0c0c7981 */ /* 0x000ea4000c1e1500 */
[----:B--2---:R-:W-:-:S04]  /*6770*/  ISETP.NE.AND P0, PT, R12, RZ, PT ;  /* 0x000000ff0c00720c */ /* 0x004fc80003f05270 */
[----:B------:R-:W-:-:S05]  /*6780*/  SEL R3, RZ, 0x1, !P0 ;  /* 0x00000001ff037807 */ /* 0x000fca0004000000 */
[----:B------:R2:W-:Y:S04]  /*6790*/  STS.U8 [R0+UR4], R3 ;  /* 0x0000000300007988 */ /* 0x0005e80008000004 */
.L_x_12802:
[----:B------:R-:W-:Y:S05]  /*67a0*/  BSYNC.RECONVERGENT B0 ;  /* 0x0000000000007941 */ /* 0x000fea0003800200 */
.L_x_12752:
[----:B------:R-:W-:Y:S01]  /*67b0*/  BAR.SYNC.DEFER_BLOCKING 0x0 ;  /* 0x0000000000007b1d */ /* 0x000fe20000010000 */
[----:B------:R-:W-:-:S09]  /*67c0*/  UISETP.GE.U32.AND UP0, UPT, UR5, 0x42, UPT ;  /* 0x000000420500788c */ /* 0x000fd2000bf06070 */
[----:B------:R-:W-:Y:S05]  /*67d0*/  BRA.U !UP0, `(.L_x_12853) ;  /* 0x00000001083c7547 */ /* 0x000fea000b800000 */
.L_x_12856:
        /* <DEDUP_REMOVED lines=10> */
.L_x_12855:
[----:B------:R-:W-:Y:S05]  /*6880*/  BSYNC.RECONVERGENT B0 ;  /* 0x0000000000007941 */ /* 0x000fea0003800200 */
.L_x_12854:
[----:B------:R-:W-:Y:S01]  /*6890*/  BAR.SYNC.DEFER_BLOCKING 0x0 ;  /* 0x0000000000007b1d */ /* 0x000fe20000010000 */
[----:B------:R-:W-:-:S05]  /*68a0*/  UISETP.GT.U32.AND UP0, UPT, UR5, 0x83, UPT ;  /* 0x000000830500788c */ /* 0x000fca000bf04070 */
[----:B------:R-:W-:-:S04]  /*68b0*/  UMOV UR5, UR6 ;  /* 0x0000000600057c82 */ /* 0x000fc80008000000 */
[----:B------:R-:W-:Y:S05]  /*68c0*/  BRA.U UP0, `(.L_x_12856) ;  /* 0xfffffffd00c47547 */ /* 0x000fea000b83ffff */
.L_x_12853:
        /* <DEDUP_REMOVED lines=57> */
        .weak           $__internal_258_$__cuda_sm20_div_s64
        .type           $__internal_258_$__cuda_sm20_div_s64,@function
        .size           $__internal_258_$__cuda_sm20_div_s64,($__internal_259_$__cuda_sm20_rem_s64 - $__internal_258_$__cuda_sm20_div_s64)
$__internal_258_$__cuda_sm20_div_s64:
        /* <DEDUP_REMOVED lines=82> */
[----:B------:R-:W-:Y:S06]  /*7180*/  RET.REL.NODEC R8 `(contiguous_any2_u16) ;  /* 0xffffff8c089c7950 */ /* 0x000fec0003c3ffff */
        .weak           $__internal_259_$__cuda_sm20_rem_s64
        .type           $__internal_259_$__cuda_sm20_rem_s64,@function
        .size           $__internal_259_$__cuda_sm20_rem_s64,(.L_x_30575 - $__internal_259_$__cuda_sm20_rem_s64)
$__internal_259_$__cuda_sm20_rem_s64:
        /* <DEDUP_REMOVED lines=76> */
[----:B------:R-:W-:Y:S06]  /*7650*/  RET.REL.NODEC R24 `(contiguous_any2_u16) ;  /* 0xffffff8818687950 */ /* 0x000fec0003c3ffff */
.L_x_12857:
        /* <DEDUP_REMOVED lines=10> */
.L_x_30575:


//--------------------- .text.uncontiguous_cumulate_any_u16 --------------------------
	.section	.text.uncontiguous_cumulate_any_u16,"ax",@progbits
	.align	128
        .global         uncontiguous_cumulate_any_u16
        .type           uncontiguous_cumulate_any_u16,@function
        .size           uncontiguous_cumulate_any_u16,(.L_x_30577 - uncontiguous_cumulate_any_u16)
        .other          uncontiguous_cumulate_any_u16,@"STO_CUDA_ENTRY STV_DEFAULT"
uncontiguous_cumulate_any_u16:
.text.uncontiguous_cumulate_any_u16:
        /* <DEDUP_REMOVED lines=38> */
.L_x_12886:
        /* <DEDUP_REMOVED lines=32> */
.L_x_12863:
[----:B------:R-:W-:Y:S01]  /*0460*/  IMAD.MOV.U32 R26, RZ, RZ, R4 ;  /* 0x000000ffff1a7224 */ /* 0x000fe200078e0004 */
[----:B------:R-:W-:Y:S01]  /*0470*/  MOV R11, R5 ;  /* 0x00000005000b7202 */ /* 0x000fe20000000f00 */
[----:B------:R-:W-:Y:S01]  /*0480*/  IMAD.MOV.U32 R10, RZ, RZ, R36 ;  /* 0x000000ffff0a7224 */ /* 0x000fe200078e0024 */
[----:B------:R-:W-:Y:S02]  /*0490*/  MOV R9, R37 ;  /* 0x0000002500097202 */ /* 0x000fe40000000f00 */
[----:B------:R-:W-:-:S07]  /*04a0*/  MOV R8, 0x4c0 ;  /* 0x000004c000087802 */ /* 0x000fce0000000f00 */
[----:B-1----:R-:W-:Y:S05]  /*04b0*/  CALL.REL.NOINC `($__internal_260_$__cuda_sm20_div_s64) ;  /* 0x0000006400887944 */ /* 0x002fea0003c00000 */
        /* <DEDUP_REMOVED lines=9> */
.L_x_12864:
[----:B------:R-:W-:Y:S05]  /*0550*/  BSYNC.RECONVERGENT B1 ;  /* 0x0000000000017941 */ /* 0x000fea0003800200 */
.L_x_12862:
        /* <DEDUP_REMOVED lines=33> */
.L_x_12866:
[----:B------:R-:W-:Y:S01]  /*0770*/  IMAD.MOV.U32 R26, RZ, RZ, R18 ;  /* 0x000000ffff1a7224 */ /* 0x000fe200078e0012 */
[----:B------:R-:W-:Y:S01]  /*0780*/  MOV R11, R19 ;  /* 0x00000013000b7202 */ /* 0x000fe20000000f00 */
[----:B------:R-:W-:Y:S01]  /*0790*/  IMAD.MOV.U32 R10, RZ, RZ, R36 ;  /* 0x000000ffff0a7224 */ /* 0x000fe200078e0024 */
[----:B------:R-:W-:Y:S02]  /*07a0*/  MOV R9, R37 ;  /* 0x0000002500097202 */ /* 0x000fe40000000f00 */
[----:B------:R-:W-:-:S07]  /*07b0*/  MOV R8, 0x7d0 ;  /* 0x000007d000087802 */ /* 0x000fce0000000f00 */
[----:B------:R-:W-:Y:S05]  /*07c0*/  CALL.REL.NOINC `($__internal_260_$__cuda_sm20_div_s64) ;  /* 0x0000006000c47944 */ /* 0x000fea0003c00000 */
        /* <DEDUP_REMOVED lines=9> */
.L_x_12867:
[----:B------:R-:W-:Y:S05]  /*0860*/  BSYNC.RECONVERGENT B1 ;  /* 0x0000000000017941 */ /* 0x000fea0003800200 */
.L_x_12865:
        /* <DEDUP_REMOVED lines=34> */
.L_x_12869:
[----:B------:R-:W-:Y:S01]  /*0a90*/  MOV R26, R22 ;  /* 0x00000016001a7202 */ /* 0x000fe20000000f00 */
[----:B------:R-:W-:Y:S01]  /*0aa0*/  IMAD.MOV.U32 R11, RZ, RZ, R23 ;  /* 0x000000ffff0b7224 */ /* 0x000fe200078e0017 */
[----:B------:R-:W-:Y:S01]  /*0ab0*/  MOV R10, R40 ;  /* 0x00000028000a7202 */ /* 0x000fe20000000f00 */
[----:B------:R-:W-:Y:S01]  /*0ac0*/  IMAD.MOV.U32 R9, RZ, RZ, R41 ;  /* 0x000000ffff097224 */ /* 0x000fe200078e0029 */
[----:B------:R-:W-:-:S07]  /*0ad0*/  MOV R8, 0xaf0 ;  /* 0x00000af000087802 */ /* 0x000fce0000000f00 */
[----:B------:R-:W-:Y:S05]  /*0ae0*/  CALL.REL.NOINC `($__internal_260_$__cuda_sm20_div_s64) ;  /* 0x0000005c00fc7944 */ /* 0x000fea0003c00000 */
        /* <DEDUP_REMOVED lines=10> */
.L_x_12870:
[----:B------:R-:W-:Y:S05]  /*0b90*/  BSYNC.RECONVERGENT B1 ;  /* 0x0000000000017941 */ /* 0x000fea0003800200 */
.L_x_12868:
        /* <DEDUP_REMOVED lines=35> */
.L_x_12872:
[----:B------:R-:W-:Y:S01]  /*0dd0*/  IMAD.MOV.U32 R26, RZ, RZ, R42 ;  /* 0x000000ffff1a7224 */ /* 0x000fe200078e002a */
[----:B------:R-:W-:Y:S01]  /*0de0*/  MOV R11, R43 ;  /* 0x0000002b000b7202 */ /* 0x000fe20000000f00 */
[----:B------:R-:W-:Y:S01]  /*0df0*/  IMAD.MOV.U32 R10, RZ, RZ, R40 ;  /* 0x000000ffff0a7224 */ /* 0x000fe200078e0028 */
[----:B------:R-:W-:Y:S02]  /*0e00*/  MOV R9, R41 ;  /* 0x0000002900097202 */ /* 0x000fe40000000f00 */
[----:B------:R-:W-:-:S07]  /*0e10*/  MOV R8, 0xe30 ;  /* 0x00000e3000087802 */ /* 0x000fce0000000f00 */
[----:B------:R-:W-:Y:S05]  /*0e20*/  CALL.REL.NOINC `($__internal_260_$__cuda_sm20_div_s64) ;  /* 0x0000005c002c7944 */ /* 0x000fea0003c00000 */
        /* <DEDUP_REMOVED lines=11> */
.L_x_12873:
[----:B------:R-:W-:Y:S05]  /*0ee0*/  BSYNC.RECONVERGENT B1 ;  /* 0x0000000000017941 */ /* 0x000fea0003800200 */
.L_x_12871:
        /* <DEDUP_REMOVED lines=36> */
.L_x_12875:
        /* <DEDUP_REMOVED lines=16> */
.L_x_12876:
[----:B------:R-:W-:Y:S05]  /*1230*/  BSYNC.RECONVERGENT B1 ;  /* 0x0000000000017941 */ /* 0x000fea0003800200 */
.L_x_12874:
        /* <DEDUP_REMOVED lines=34> */
.L_x_12878:
[----:B------:R-:W-:Y:S01]  /*1460*/  MOV R26, R40 ;  /* 0x00000028001a7202 */ /* 0x000fe20000000f00 */
[----:B------:R-:W-:Y:S01]  /*1470*/  IMAD.MOV.U32 R11, RZ, RZ, R41 ;  /* 0x000000ffff0b7224 */ /* 0x000fe200078e0029 */
[----:B------:R-:W-:Y:S01]  /*1480*/  MOV R10, R20 ;  /* 0x00000014000a7202 */ /* 0x000fe20000000f00 */
[----:B------:R-:W-:Y:S01]  /*1490*/  IMAD.MOV.U32 R9, RZ, RZ, R21 ;  /* 0x000000ffff097224 */ /* 0x000fe200078e0015 */
[----:B------:R-:W-:-:S07]  /*14a0*/  MOV R8, 0x14c0 ;  /* 0x000014c000087802 */ /* 0x000fce0000000f00 */
[----:B------:R-:W-:Y:S05]  /*14b0*/  CALL.REL.NOINC `($__internal_260_$__cuda_sm20_div_s64) ;  /* 0x0000005400887944 */ /* 0x000fea0003c00000 */
        /* <DEDUP_REMOVED lines=11> */
.L_x_12879:
[----:B------:R-:W-:Y:S05]  /*1570*/  BSYNC.RECONVERGENT B1 ;  /* 0x0000000000017941 */ /* 0x000fea0003800200 */
.L_x_12877:
        /* <DEDUP_REMOVED lines=34> */
.L_x_12881:
[----:B------:R-:W-:Y:S01]  /*17a0*/  IMAD.MOV.U32 R26, RZ, RZ, R36 ;  /* 0x000000ffff1a7224 */ /* 0x000fe200078e0024 */
[----:B------:R-:W-:Y:S01]  /*17b0*/  MOV R11, R37 ;  /* 0x00000025000b7202 */ /* 0x000fe20000000f00 */
[----:B------:R-:W-:Y:S01]  /*17c0*/  IMAD.MOV.U32 R10, RZ, RZ, R20 ;  /* 0x000000ffff0a7224 */ /* 0x000fe200078e0014 */
[----:B------:R-:W-:Y:S02]  /*17d0*/  MOV R9, R21 ;  /* 0x0000001500097202 */ /* 0x000fe40000000f00 */
[----:B------:R-:W-:-:S07]  /*17e0*/  MOV R8, 0x1800 ;  /* 0x0000180000087802 */ /* 0x000fce0000000f00 */
[----:B------:R-:W-:Y:S05]  /*17f0*/  CALL.REL.NOINC `($__internal_260_$__cuda_sm20_div_s64) ;  /* 0x0000005000b87944 */ /* 0x000fea0003c00000 */
        /* <DEDUP_REMOVED lines=11> */
.L_x_12882:
[----:B------:R-:W-:Y:S05]  /*18b0*/  BSYNC.RECONVERGENT B1 ;  /* 0x0000000000017941 */ /* 0x000fea0003800200 */
.L_x_12880:
        /* <DEDUP_REMOVED lines=35> */
.L_x_12884:
[----:B------:R-:W-:Y:S01]  /*1af0*/  IMAD.MOV.U32 R26, RZ, RZ, R18 ;  /* 0x000000ffff1a7224 */ /* 0x000fe200078e0012 */
[----:B------:R-:W-:Y:S01]  /*1b00*/  MOV R11, R19 ;  /* 0x00000013000b7202 */ /* 0x000fe20000000f00 */
[----:B------:R-:W-:Y:S01]  /*1b10*/  IMAD.MOV.U32 R10, RZ, RZ, R20 ;  /* 0x000000ffff0a7224 */ /* 0x000fe200078e0014 */
[----:B------:R-:W-:Y:S02]  /*1b20*/  MOV R9, R21 ;  /* 0x0000001500097202 */ /* 0x000fe40000000f00 */
[----:B------:R-:W-:-:S07]  /*1b30*/  MOV R8, 0x1b50 ;  /* 0x00001b5000087802 */ /* 0x000fce0000000f00 */
[----:B------:R-:W-:Y:S05]  /*1b40*/  CALL.REL.NOINC `($__internal_260_$__cuda_sm20_div_s64) ;  /* 0x0000004c00e47944 */ /* 0x000fea0003c00000 */
        /* <DEDUP_REMOVED lines=11> */
.L_x_12885:
[----:B------:R-:W-:Y:S05]  /*1c00*/  BSYNC.RECONVERGENT B1 ;  /* 0x0000000000017941 */ /* 0x000fea0003800200 */
.L_x_12883:
        /* <DEDUP_REMOVED lines=9> */
.L_x_12861:
        /* <DEDUP_REMOVED lines=36> */
.L_x_12889:
[----:B------:R-:W-:Y:S01]  /*1ee0*/  MOV R26, R4 ;  /* 0x00000004001a7202 */ /* 0x000fe20000000f00 */
[----:B------:R-:W-:Y:S01]  /*1ef0*/  IMAD.MOV.U32 R11, RZ, RZ, R5 ;  /* 0x000000ffff0b7224 */ /* 0x000fe200078e0005 */
[----:B------:R-:W-:Y:S01]  /*1f00*/  MOV R10, R6 ;  /* 0x00000006000a7202 */ /* 0x000fe20000000f00 */
[----:B------:R-:W-:Y:S01]  /*1f10*/  IMAD.MOV.U32 R9, RZ, RZ, R7 ;  /* 0x000000ffff097224 */ /* 0x000fe200078e0007 */
[----:B------:R-:W-:-:S07]  /*1f20*/  MOV R8, 0x1f40 ;  /* 0x00001f4000087802 */ /* 0x000fce0000000f00 */
[----:B------:R-:W-:Y:S05]  /*1f30*/  CALL.REL.NOINC `($__internal_260_$__cuda_sm20_div_s64) ;  /* 0x0000004800e87944 */ /* 0x000fea0003c00000 */
        /* <DEDUP_REMOVED lines=9> */
.L_x_12890:
[----:B------:R-:W-:Y:S05]  /*1fd0*/  BSYNC.RECONVERGENT B1 ;  /* 0x0000000000017941 */ /* 0x000fea0003800200 */
.L_x_12888:
        /* <DEDUP_REMOVED lines=34> */
.L_x_12892:
        /* <DEDUP_REMOVED lines=14> */
.L_x_12893:
[----:B------:R-:W-:Y:S05]  /*22e0*/  BSYNC.RECONVERGENT B1 ;  /* 0x0000000000017941 */ /* 0x000fea0003800200 */
.L_x_12891:
        /* <DEDUP_REMOVED lines=36> */
.L_x_12895:
        /* <DEDUP_REMOVED lines=17> */
.L_x_12896:
[----:B------:R-:W-:Y:S05]  /*2640*/  BSYNC.RECONVERGENT B1 ;  /* 0x0000000000017941 */ /* 0x000fea0003800200 */
.L_x_12894:
        /* <DEDUP_REMOVED lines=35> */
.L_x_12898:
[----:B------:R-:W-:Y:S01]  /*2880*/  MOV R26, R16 ;  /* 0x00000010001a7202 */ /* 0x000fe20000000f00 */
[----:B------:R-:W-:Y:S01]  /*2890*/  IMAD.MOV.U32 R11, RZ, RZ, R17 ;  /* 0x000000ffff0b7224 */ /* 0x000fe200078e0011 */
[----:B------:R-:W-:Y:S01]  /*28a0*/  MOV R10, R14 ;  /* 0x0000000e000a7202 */ /* 0x000fe20000000f00 */
[----:B------:R-:W-:Y:S01]  /*28b0*/  IMAD.MOV.U32 R9, RZ, RZ, R15 ;  /* 0x000000ffff097224 */ /* 0x000fe200078e000f */
[----:B------:R-:W-:-:S07]  /*28c0*/  MOV R8, 0x28e0 ;  /* 0x000028e000087802 */ /* 0x000fce0000000f00 */
[----:B------:R-:W-:Y:S05]  /*28d0*/  CALL.REL.NOINC `($__internal_260_$__cuda_sm20_div_s64) ;  /* 0x0000004000807944 */ /* 0x000fea0003c00000 */
        /* <DEDUP_REMOVED lines=10> */
.L_x_12899:
[----:B------:R-:W-:Y:S05]  /*2980*/  BSYNC.RECONVERGENT B1 ;  /* 0x0000000000017941 */ /* 0x000fea0003800200 */
.L_x_12897:
[----:B------:R-:W-:Y:S01]  /*2990*/  MOV R6, R20 ;  /* 0x0000001400067202 */ /* 0x000fe20000000f00 */
[----:B------:R-:W-:Y:S02]  /*29a0*/  IMAD R9, R9, R22, RZ ;  /* 0x0000001609097224 */ /* 0x000fe400078e02ff */
[----:B------:R-:W-:Y:S02]  /*29b0*/  VIADD R3, R3, 0xfffffffe ;  /* 0xfffffffe03037836 */ /* 0x000fe40000000000 */
[----:B------:R-:W-:-:S04]  /*29c0*/  IMAD.WIDE.U32 R20, R22, R8, R6 ;  /* 0x0000000816147225 */ /* 0x000fc800078e0006 */
[----:B------:R-:W-:-:S05]  /*29d0*/  IMAD R9, R23, R8, R9 ;  /* 0x0000000817097224 */ /* 0x000fca00078e0209 */
[----:B------:R-:W-:-:S07]  /*29e0*/  IADD3 R21, PT, PT, R21, R9, RZ ;  /* 0x0000000915157210 */ /* 0x000fce0007ffe0ff */
.L_x_12887:
        /* <DEDUP_REMOVED lines=31> */
.L_x_12901:
[----:B------:R-:W-:Y:S01]  /*2be0*/  IMAD.MOV.U32 R14, RZ, RZ, R4 ;  /* 0x000000ffff0e7224 */ /* 0x000fe200078e0004 */
[----:B------:R-:W-:Y:S01]  /*2bf0*/  MOV R23, R5 ;  /* 0x0000000500177202 */ /* 0x000fe20000000f00 */
[----:B------:R-:W-:Y:S01]  /*2c00*/  IMAD.MOV.U32 R22, RZ, RZ, R6 ;  /* 0x000000ffff167224 */ /* 0x000fe200078e0006 */
[----:B------:R-:W-:Y:S02]  /*2c10*/  MOV R15, R7 ;  /* 0x00000007000f7202 */ /* 0x000fe40000000f00 */
[----:B------:R-:W-:-:S07]  /*2c20*/  MOV R24, 0x2c40 ;  /* 0x00002c4000187802 */ /* 0x000fce0000000f00 */
[----:B------:R-:W-:Y:S05]  /*2c30*/  CALL.REL.NOINC `($__internal_261_$__cuda_sm20_rem_s64) ;  /* 0x0000004000f47944 */ /* 0x000fea0003c00000 */
.L_x_12902:
[----:B------:R-:W-:Y:S05]  /*2c40*/  BSYNC.RECONVERGENT B1 ;  /* 0x0000000000017941 */ /* 0x000fea0003800200 */
.L_x_12900:
        /* <DEDUP_REMOVED lines=31> */
.L_x_12904:
[----:B------:R-:W-:Y:S01]  /*2e40*/  MOV R22, R6 ;  /* 0x0000000600167202 */ /* 0x000fe20000000f00 */
[----:B------:R-:W-:Y:S01]  /*2e50*/  IMAD.MOV.U32 R15, RZ, RZ, R7 ;  /* 0x000000ffff0f7224 */ /* 0x000fe200078e0007 */
[----:B------:R-:W-:Y:S01]  /*2e60*/  MOV R14, R18 ;  /* 0x00000012000e7202 */ /* 0x000fe20000000f00 */
[----:B------:R-:W-:Y:S01]  /*2e70*/  IMAD.MOV.U32 R23, RZ, RZ, R19 ;  /* 0x000000ffff177224 */ /* 0x000fe200078e0013 */
[----:B------:R-:W-:-:S07]  /*2e80*/  MOV R24, 0x2ea0 ;  /* 0x00002ea000187802 */ /* 0x000fce0000000f00 */
[----:B------:R-:W-:Y:S05]  /*2e90*/  CALL.REL.NOINC `($__internal_261_$__cuda_sm20_rem_s64) ;  /* 0x00000040005c7944 */ /* 0x000fea0003c00000 */
[----:B------:R-:W-:Y:S01]  /*2ea0*/  MOV R6, R8 ;  /* 0x0000000800067202 */ /* 0x000fe20000000f00 */
[----:B------:R-:W-:-:S07]  /*2eb0*/  IMAD.MOV.U32 R7, RZ, RZ, R9 ;  /* 0x000000ffff077224 */ /* 0x000fce00078e0009 */
.L_x_12905:
[----:B------:R-:W-:Y:S05]  /*2ec0*/  BSYNC.RECONVERGENT B1 ;  /* 0x0000000000017941 */ /* 0x000fea0003800200 */
.L_x_12903:
[----:B------:R-:W-:Y:S02]  /*2ed0*/  IMAD R3, R7, R4, RZ ;  /* 0x0000000407037224 */ /* 0x000fe400078e02ff */
[----:B------:R-:W-:-:S04]  /*2ee0*/  IMAD.WIDE.U32 R20, R4, R6, R20 ;  /* 0x0000000604147225 */ /* 0x000fc800078e0014 */
[----:B------:R-:W-:-:S05]  /*2ef0*/  IMAD R3, R5, R6, R3 ;  /* 0x0000000605037224 */ /* 0x000fca00078e0203 */
[----:B------:R-:W-:-:S07]  /*2f00*/  IADD3 R21, PT, PT, R21, R3, RZ ;  /* 0x0000000315157210 */ /* 0x000fce0007ffe0ff */
.L_x_12860:
        /* <DEDUP_REMOVED lines=12> */
.L_x_12907:
[----:B------:R-:W-:Y:S05]  /*2fd0*/  BSYNC.RECONVERGENT B1 ;  /* 0x0000000000017941 */ /* 0x000fea0003800200 */
.L_x_12906:
[----:B------:R-:W-:-:S05]  /*2fe0*/  SEL R3, RZ, 0x1, !P0 ;  /* 0x00000001ff037807 */ /* 0x000fca0004000000 */
[----:B------:R1:W-:Y:S01]  /*2ff0*/  STS.U8 [R0+UR4], R3 ;  /* 0x0000000300007988 */ /* 0x0003e20008000004 */
[----:B------:R-:W-:Y:S05]  /*3000*/  BRA `(.L_x_12908) ;  /* 0x00000034009c7947 */ /* 0x000fea0003800000 */
.L_x_12859:
        /* <DEDUP_REMOVED lines=20> */
.L_x_12935:
        /* <DEDUP_REMOVED lines=33> */
.L_x_12912:
[----:B------:R-:W-:Y:S01]  /*3360*/  MOV R26, R14 ;  /* 0x0000000e001a7202 */ /* 0x000fe20000000f00 */
[----:B------:R-:W-:Y:S01]  /*3370*/  IMAD.MOV.U32 R11, RZ, RZ, R13 ;  /* 0x000000ffff0b7224 */ /* 0x000fe200078e000d */
[----:B------:R-:W-:Y:S01]  /*3380*/  MOV R10, R34 ;  /* 0x00000022000a7202 */ /* 0x000fe20000000f00 */
[----:B------:R-:W-:Y:S01]  /*3390*/  IMAD.MOV.U32 R9, RZ, RZ, R35 ;  /* 0x000000ffff097224 */ /* 0x000fe200078e0023 */
[----:B------:R-:W-:-:S07]  /*33a0*/  MOV R8, 0x33c0 ;  /* 0x000033c000087802 */ /* 0x000fce0000000f00 */
[----:B-123--:R-:W-:Y:S05]  /*33b0*/  CALL.REL.NOINC `($__internal_260_$__cuda_sm20_div_s64) ;  /* 0x0000003400c87944 */ /* 0x00efea0003c00000 */
        /* <DEDUP_REMOVED lines=10> */
.L_x_12913:
[----:B------:R-:W-:Y:S05]  /*3460*/  BSYNC.RECONVERGENT B1 ;  /* 0x0000000000017941 */ /* 0x000fea0003800200 */
.L_x_12911:
        /* <DEDUP_REMOVED lines=37> */
.L_x_12915:
[----:B------:R-:W-:Y:S01]  /*36c0*/  IMAD.MOV.U32 R26, RZ, RZ, R34 ;  /* 0x000000ffff1a7224 */ /* 0x000fe200078e0022 */
[----:B------:R-:W-:Y:S01]  /*36d0*/  MOV R11, R35 ;  /* 0x00000023000b7202 */ /* 0x000fe20000000f00 */
[----:B------:R-:W-:Y:S01]  /*36e0*/  IMAD.MOV.U32 R10, RZ, RZ, R36 ;  /* 0x000000ffff0a7224 */ /* 0x000fe200078e0024 */
[----:B------:R-:W-:Y:S02]  /*36f0*/  MOV R9, R37 ;  /* 0x0000002500097202 */ /* 0x000fe40000000f00 */
[----:B------:R-:W-:-:S07]  /*3700*/  MOV R8, 0x3720 ;  /* 0x0000372000087802 */ /* 0x000fce0000000f00 */
[----:B-1----:R-:W-:Y:S05]  /*3710*/  CALL.REL.NOINC `($__internal_260_$__cuda_sm20_div_s64) ;  /* 0x0000003000f07944 */ /* 0x002fea0003c00000 */
        /* <DEDUP_REMOVED lines=11> */
.L_x_12916:
[----:B------:R-:W-:Y:S05]  /*37d0*/  BSYNC.RECONVERGENT B1 ;  /* 0x0000000000017941 */ /* 0x000fea0003800200 */
.L_x_12914:
        /* <DEDUP_REMOVED lines=38> */
.L_x_12918:
[----:B------:R-:W-:Y:S01]  /*3a40*/  MOV R26, R34 ;  /* 0x00000022001a7202 */ /* 0x000fe20000000f00 */
[----:B------:R-:W-:Y:S01]  /*3a50*/  IMAD.MOV.U32 R11, RZ, RZ, R35 ;  /* 0x000000ffff0b7224 */ /* 0x000fe200078e0023 */
[----:B------:R-:W-:Y:S01]  /*3a60*/  MOV R10, R36 ;  /* 0x00000024000a7202 */ /* 0x000fe20000000f00 */
[----:B------:R-:W-:Y:S01]  /*3a70*/  IMAD.MOV.U32 R9, RZ, RZ, R37 ;  /* 0x000000ffff097224 */ /* 0x000fe200078e0025 */
[----:B------:R-:W-:-:S07]  /*3a80*/  MOV R8, 0x3aa0 ;  /* 0x00003aa000087802 */ /* 0x000fce0000000f00 */
[----:B-1----:R-:W-:Y:S05]  /*3a90*/  CALL.REL.NOINC `($__internal_260_$__cuda_sm20_div_s64) ;  /* 0x0000003000107944 */ /* 0x002fea0003c00000 */
        /* <DEDUP_REMOVED lines=11> */
.L_x_12919:
[----:B------:R-:W-:Y:S05]  /*3b50*/  BSYNC.RECONVERGENT B1 ;  /* 0x0000000000017941 */ /* 0x000fea0003800200 */
.L_x_12917:
        /* <DEDUP_REMOVED lines=37> */
.L_x_12921:
        /* <DEDUP_REMOVED lines=17> */
.L_x_12922:
[----:B------:R-:W-:Y:S05]  /*3ec0*/  BSYNC.RECONVERGENT B1 ;  /* 0x0000000000017941 */ /* 0x000fea0003800200 */
.L_x_12920:
        /* <DEDUP_REMOVED lines=38> */
.L_x_12924:
        /* <DEDUP_REMOVED lines=17> */
.L_x_12925:
[----:B------:R-:W-:Y:S05]  /*4240*/  BSYNC.RECONVERGENT B1 ;  /* 0x0000000000017941 */ /* 0x000fea0003800200 */
.L_x_12923:
        /* <DEDUP_REMOVED lines=38> */
.L_x_12927:
        /* <DEDUP_REMOVED lines=17> */
.L_x_12928:
[----:B------:R-:W-:Y:S05]  /*45c0*/  BSYNC.RECONVERGENT B1 ;  /* 0x0000000000017941 */ /* 0x000fea0003800200 */
.L_x_12926:
        /* <DEDUP_REMOVED lines=37> */
.L_x_12930:
        /* <DEDUP_REMOVED lines=17> */
.L_x_12931:
[----:B------:R-:W-:Y:S05]  /*4930*/  BSYNC.RECONVERGENT B1 ;  /* 0x0000000000017941 */ /* 0x000fea0003800200 */
.L_x_12929:
        /* <DEDUP_REMOVED lines=37> */
.L_x_12933:
        /* <DEDUP_REMOVED lines=17> */
.L_x_12934:
[----:B------:R-:W-:Y:S05]  /*4ca0*/  BSYNC.RECONVERGENT B1 ;  /* 0x0000000000017941 */ /* 0x000fea0003800200 */
.L_x_12932:
        /* <DEDUP_REMOVED lines=12> */
.L_x_12910:
        /* <DEDUP_REMOVED lines=37> */
.L_x_12938:
        /* <DEDUP_REMOVED lines=16> */
.L_x_12939:
[----:B------:R-:W-:Y:S05]  /*50c0*/  BSYNC.RECONVERGENT B1 ;  /* 0x0000000000017941 */ /* 0x000fea0003800200 */
.L_x_12937:
        /* <DEDUP_REMOVED lines=38> */
.L_x_12941:
        /* <DEDUP_REMOVED lines=17> */
.L_x_12942:
[----:B------:R-:W-:Y:S05]  /*5440*/  BSYNC.RECONVERGENT B1 ;  /* 0x0000000000017941 */ /* 0x000fea0003800200 */
.L_x_12940:
        /* <DEDUP_REMOVED lines=40> */
.L_x_12944:
        /* <DEDUP_REMOVED lines=17> */
.L_x_12945:
[----:B------:R-:W-:Y:S05]  /*57e0*/  BSYNC.RECONVERGENT B1 ;  /* 0x0000000000017941 */ /* 0x000fea0003800200 */
.L_x_12943:
        /* <DEDUP_REMOVED lines=40> */
.L_x_12947:
        /* <DEDUP_REMOVED lines=17> */
.L_x_12948:
[----:B------:R-:W-:Y:S05]  /*5b80*/  BSYNC.RECONVERGENT B1 ;  /* 0x0000000000017941 */ /* 0x000fea0003800200 */
.L_x_12946:
        /* <DEDUP_REMOVED lines=9> */
.L_x_12936:
        /* <DEDUP_REMOVED lines=35> */
.L_x_12951:
[----:B------:R-:W-:Y:S01]  /*5e50*/  MOV R26, R14 ;  /* 0x0000000e001a7202 */ /* 0x000fe20000000f00 */
[----:B------:R-:W-:Y:S01]  /*5e60*/  IMAD.MOV.U32 R10, RZ, RZ, R16 ;  /* 0x000000ffff0a7224 */ /* 0x000fe200078e0010 */
[----:B------:R-:W-:Y:S02]  /*5e70*/  MOV R11, R13 ;  /* 0x0000000d000b7202 */ /* 0x000fe40000000f00 */
[----:B------:R-:W-:Y:S02]  /*5e80*/  MOV R9, R17 ;  /* 0x0000001100097202 */ /* 0x000fe40000000f00 */
[----:B------:R-:W-:-:S07]  /*5e90*/  MOV R8, 0x5eb0 ;  /* 0x00005eb000087802 */ /* 0x000fce0000000f00 */
[----:B------:R-:W-:Y:S05]  /*5ea0*/  CALL.REL.NOINC `($__internal_260_$__cuda_sm20_div_s64) ;  /* 0x0000000c000c7944 */ /* 0x000fea0003c00000 */
        /* <DEDUP_REMOVED lines=10> */
.L_x_12952:
[----:B------:R-:W-:Y:S05]  /*5f50*/  BSYNC.RECONVERGENT B1 ;  /* 0x0000000000017941 */ /* 0x000fea0003800200 */
.L_x_12950:
        /* <DEDUP_REMOVED lines=39> */
.L_x_12954:
        /* <DEDUP_REMOVED lines=17> */
.L_x_12955:
[----:B------:R-:W-:Y:S05]  /*62e0*/  BSYNC.RECONVERGENT B1 ;  /* 0x0000000000017941 */ /* 0x000fea0003800200 */
.L_x_12953:
        /* <DEDUP_REMOVED lines=9> */
.L_x_12949:
        /* <DEDUP_REMOVED lines=31> */
.L_x_12957:
[----:B------:R-:W-:Y:S02]  /*6570*/  MOV R15, R23 ;  /* 0x00000017000f7202 */ /* 0x000fe40000000f00 */
[----:B------:R-:W-:Y:S02]  /*6580*/  MOV R23, R13 ;  /* 0x0000000d00177202 */ /* 0x000fe40000000f00 */
[----:B------:R-:W-:-:S07]  /*6590*/  MOV R24, 0x65b0 ;  /* 0x000065b000187802 */ /* 0x000fce0000000f00 */
[----:B------:R-:W-:Y:S05]  /*65a0*/  CALL.REL.NOINC `($__internal_261_$__cuda_sm20_rem_s64) ;  /* 0x0000000800987944 */ /* 0x000fea0003c00000 */
.L_x_12958:
[----:B------:R-:W-:Y:S05]  /*65b0*/  BSYNC.RECONVERGENT B1 ;  /* 0x0000000000017941 */ /* 0x000fea0003800200 */
.L_x_12956:
[----:B------:R-:W0:Y:S02]  /*65c0*/  LDC.64 R10, c[0x0][0x398] ;  /* 0x0000e600ff0a7b82 */ /* 0x000e240000000a00 */
[----:B0-----:R-:W-:-:S06]  /*65d0*/  IMAD.WIDE.U32 R6, R7, 0x8, R10 ;  /* 0x0000000807067825 */ /* 0x001fcc00078e000a */
[----:B------:R-:W2:Y:S02]  /*65e0*/  LDG.E.64 R6, desc[UR8][R6.64] ;  /* 0x0000000806067981 */ /* 0x000ea4000c1e1b00 */
[-C--:B--2---:R-:W-:Y:S02]  /*65f0*/  IMAD R3, R7, R8.reuse, RZ ;  /* 0x0000000807037224 */ /* 0x084fe400078e02ff */
[----:B------:R-:W-:-:S04]  /*6600*/  IMAD.WIDE.U32 R4, R6, R8, R4 ;  /* 0x0000000806047225 */ /* 0x000fc800078e0004 */
[----:B------:R-:W-:-:S04]  /*6610*/  IMAD R3, R6, R9, R3 ;  /* 0x0000000906037224 */ /* 0x000fc800078e0203 */
[----:B------:R-:W-:-:S07]  /*6620*/  IMAD.IADD R5, R5, 0x1, R3 ;  /* 0x0000000105057824 */ /* 0x000fce00078e0203 */
.L_x_12909:
[----:B------:R-:W0:Y:S02]  /*6630*/  LDCU.64 UR12, c[0x0][0x388] ;  /* 0x00007100ff0c77ac */ /* 0x000e240008000a00 */
[----:B0-----:R-:W-:-:S04]  /*6640*/  IADD3 R4, P0, PT, R4, UR12, RZ ;  /* 0x0000000c04047c10 */ /* 0x001fc8000ff1e0ff */
[----:B------:R-:W-:-:S06]  /*6650*/  IADD3.X R5, PT, PT, R5, UR13, RZ, P0, !PT ;  /* 0x0000000d05057c10 */ /* 0x000fcc00087fe4ff */
[----:B------:R-:W2:Y:S04]  /*6660*/  LDG.E.U8 R5, desc[UR8][R4.64] ;  /* 0x0000000804057981 */ /* 0x000ea8000c1e1100 */
[----:B--2---:R0:W-:Y:S02]  /*6670*/  STS.U8 [R0+UR4], R5 ;  /* 0x0000000500007988 */ /* 0x0041e40008000004 */
.L_x_12908:
[----:B------:R-:W-:Y:S05]  /*6680*/  BSYNC.RECONVERGENT B0 ;  /* 0x0000000000007941 */ /* 0x000fea0003800200 */
.L_x_12858:
[----:B------:R-:W-:Y:S01]  /*6690*/  BAR.SYNC.DEFER_BLOCKING 0x0 ;  /* 0x0000000000007b1d */ /* 0x000fe20000010000 */
[----:B------:R-:W-:-:S09]  /*66a0*/  UISETP.GE.U32.AND UP0, UPT, UR5, 0x42, UPT ;  /* 0x000000420500788c */ /* 0x000fd2000bf06070 */
[----:B------:R-:W-:Y:S05]  /*66b0*/  BRA.U !UP0, `(.L_x_12959) ;  /* 0x00000001083c7547 */ /* 0x000fea000b800000 */
.L_x_12962:
        /* <DEDUP_REMOVED lines=10> */
.L_x_12961:
[----:B------:R-:W-:Y:S05]  /*6760*/  BSYNC.RECONVERGENT B0 ;  /* 0x0000000000007941 */ /* 0x000fea0003800200 */
.L_x_12960:
[----:B------:R-:W-:Y:S01]  /*6770*/  BAR.SYNC.DEFER_BLOCKING 0x0 ;  /* 0x0000000000007b1d */ /* 0x000fe20000010000 */
[----:B------:R-:W-:-:S05]  /*6780*/  UISETP.GT.U32.AND UP0, UPT, UR5, 0x83, UPT ;  /* 0x000000830500788c */ /* 0x000fca000bf04070 */
[----:B------:R-:W-:-:S04]  /*6790*/  UMOV UR5, UR6 ;  /* 0x0000000600057c82 */ /* 0x000fc80008000000 */
[----:B------:R-:W-:Y:S05]  /*67a0*/  BRA.U UP0, `(.L_x_12962) ;  /* 0xfffffffd00c47547 */ /* 0x000fea000b83ffff */
.L_x_12959:
        /* <DEDUP_REMOVED lines=51> */
        .weak           $__internal_260_$__cuda_sm20_div_s64
        .type           $__internal_260_$__cuda_sm20_div_s64,@function
        .size           $__internal_260_$__cuda_sm20_div_s64,($__internal_261_$__cuda_sm20_rem_s64 - $__internal_260_$__cuda_sm20_div_s64)
$__internal_260_$__cuda_sm20_div_s64:
        /* <DEDUP_REMOVED lines=82> */
[----:B------:R-:W-:Y:S06]  /*7000*/  RET.REL.NODEC R8 `(uncontiguous_cumulate_any_u16) ;  /* 0xffffff8c08fc7950 */ /* 0x000fec0003c3ffff */
        .weak           $__internal_261_$__cuda_sm20_rem_s64
        .type           $__internal_261_$__cuda_sm20_rem_s64,@function
        .size           $__internal_261_$__cuda_sm20_rem_s64,(.L_x_30577 - $__internal_261_$__cuda_sm20_rem_s64)
$__internal_261_$__cuda_sm20_rem_s64:
        /* <DEDUP_REMOVED lines=76> */
[----:B------:R-:W-:Y:S06]  /*74d0*/  RET.REL.NODEC R24 `(uncontiguous_cumulate_any_u16) ;  /* 0xffffff8818c87950 */ /* 0x000fec0003c3ffff */
.L_x_12963:
        /* <DEDUP_REMOVED lines=10> */
.L_x_30577:


//--------------------- .text.uncontiguous_any_u16 --------------------------
	.section	.text.uncontiguous_any_u16,"ax",@progbits
	.align	128
        .global         uncontiguous_any_u16
        .type           uncontiguous_any_u16,@function
        .size           uncontiguous_any_u16,(.L_x_30579 - uncontiguous_any_u16)
        .other          uncontiguous_any_u16,@"STO_CUDA_ENTRY STV_DEFAULT"
uncontiguous_any_u16:
.text.uncontiguous_any_u16:
        /* <DEDUP_REMOVED lines=38> */
.L_x_12992:
        /* <DEDUP_REMOVED lines=32> */
.L_x_12969:
[----:B------:R-:W-:Y:S01]  /*0460*/  IMAD.MOV.U32 R26, RZ, RZ, R4 ;  /* 0x000000ffff1a7224 */ /* 0x000fe200078e0004 */
[----:B------:R-:W-:Y:S01]  /*0470*/  MOV R11, R5 ;  /* 0x00000005000b7202 */ /* 0x000fe20000000f00 */
[----:B------:R-:W-:Y:S01]  /*0480*/  IMAD.MOV.U32 R10, RZ, RZ, R36 ;  /* 0x000000ffff0a7224 */ /* 0x000fe200078e0024 */
[----:B------:R-:W-:Y:S02]  /*0490*/  MOV R9, R37 ;  /* 0x0000002500097202 */ /* 0x000fe40000000f00 */
[----:B------:R-:W-:-:S07]  /*04a0*/  MOV R8, 0x4c0 ;  /* 0x000004c000087802 */ /* 0x000fce0000000f00 */
[----:B-1----:R-:W-:Y:S05]  /*04b0*/  CALL.REL.NOINC `($__internal_262_$__cuda_sm20_div_s64) ;  /* 0x0000006400907944 */ /* 0x002fea0003c00000 */
        /* <DEDUP_REMOVED lines=9> */
.L_x_12970:
[----:B------:R-:W-:Y:S05]  /*0550*/  BSYNC.RECONVERGENT B1 ;  /* 0x0000000000017941 */ /* 0x000fea0003800200 */
.L_x_12968:
        /* <DEDUP_REMOVED lines=33> */
.L_x_12972:
[----:B------:R-:W-:Y:S01]  /*0770*/  IMAD.MOV.U32 R26, RZ, RZ, R18 ;  /* 0x000000ffff1a7224 */ /* 0x000fe200078e0012 */
[----:B------:R-:W-:Y:S01]  /*0780*/  MOV R11, R19 ;  /* 0x00000013000b7202 */ /* 0x000fe20000000f00 */
[----:B------:R-:W-:Y:S01]  /*0790*/  IMAD.MOV.U32 R10, RZ, RZ, R36 ;  /* 0x000000ffff0a7224 */ /* 0x000fe200078e0024 */
[----:B------:R-:W-:Y:S02]  /*07a0*/  MOV R9, R37 ;  /* 0x0000002500097202 */ /* 0x000fe40000000f00 */
[----:B------:R-:W-:-:S07]  /*07b0*/  MOV R8, 0x7d0 ;  /* 0x000007d000087802 */ /* 0x000fce0000000f00 */
[----:B------:R-:W-:Y:S05]  /*07c0*/  CALL.REL.NOINC `($__internal_262_$__cuda_sm20_div_s64) ;  /* 0x0000006000cc7944 */ /* 0x000fea0003c00000 */
        /* <DEDUP_REMOVED lines=9> */
.L_x_12973:
[----:B------:R-:W-:Y:S05]  /*0860*/  BSYNC.RECONVERGENT B1 ;  /* 0x0000000000017941 */ /* 0x000fea0003800200 */
.L_x_12971:
        /* <DEDUP_REMOVED lines=34> */
.L_x_12975:
[----:B------:R-:W-:Y:S01]  /*0a90*/  MOV R26, R22 ;  /* 0x00000016001a7202 */ /* 0x000fe20000000f00 */
[----:B------:R-:W-:Y:S01]  /*0aa0*/  IMAD.MOV.U32 R11, RZ, RZ, R23 ;  /* 0x000000ffff0b7224 */ /* 0x000fe200078e0017 */
[----:B------:R-:W-:Y:S01]  /*0ab0*/  MOV R10, R40 ;  /* 0x00000028000a7202 */ /* 0x000fe20000000f00 */
[----:B------:R-:W-:Y:S01]  /*0ac0*/  IMAD.MOV.U32 R9, RZ, RZ, R41 ;  /* 0x000000ffff097224 */ /* 0x000fe200078e0029 */
[----:B------:R-:W-:-:S07]  /*0ad0*/  MOV R8, 0xaf0 ;  /* 0x00000af000087802 */ /* 0x000fce0000000f00 */
[----:B------:R-:W-:Y:S05]  /*0ae0*/  CALL.REL.NOINC `($__internal_262_$__cuda_sm20_div_s64) ;  /* 0x0000006000047944 */ /* 0x000fea0003c00000 */
        /* <DEDUP_REMOVED lines=10> */
.L_x_12976:
[----:B------:R-:W-:Y:S05]  /*0b90*/  BSYNC.RECONVERGENT B1 ;  /* 0x0000000000017941 */ /* 0x000fea0003800200 */
.L_x_12974:
        /* <DEDUP_REMOVED lines=35> */
.L_x_12978:
[----:B------:R-:W-:Y:S01]  /*0dd0*/  IMAD.MOV.U32 R26, RZ, RZ, R42 ;  /* 0x000000ffff1a7224 */ /* 0x000fe200078e002a */
[----:B------:R-:W-:Y:S01]  /*0de0*/  MOV R11, R43 ;  /* 0x0000002b000b7202 */ /* 0x000fe20000000f00 */
[----:B------:R-:W-:Y:S01]  /*0df0*/  IMAD.MOV.U32 R10, RZ, RZ, R40 ;  /* 0x000000ffff0a7224 */ /* 0x000fe200078e0028 */
[----:B------:R-:W-:Y:S02]  /*0e00*/  MOV R9, R41 ;  /* 0x0000002900097202 */ /* 0x000fe40000000f00 */
[----:B------:R-:W-:-:S07]  /*0e10*/  MOV R8, 0xe30 ;  /* 0x00000e3000087802 */ /* 0x000fce0000000f00 */
[----:B------:R-:W-:Y:S05]  /*0e20*/  CALL.REL.NOINC `($__internal_262_$__cuda_sm20_div_s64) ;  /* 0x0000005c00347944 */ /* 0x000fea0003c00000 */
        /* <DEDUP_REMOVED lines=11> */
.L_x_12979:
[----:B------:R-:W-:Y:S05]  /*0ee0*/  BSYNC.RECONVERGENT B1 ;  /* 0x0000000000017941 */ /* 0x000fea0003800200 */
.L_x_12977:
        /* <DEDUP_REMOVED lines=36> */
.L_x_12981:
        /* <DEDUP_REMOVED lines=16> */
.L_x_12982:
[----:B------:R-:W-:Y:S05]  /*1230*/  BSYNC.RECONVERGENT B1 ;  /* 0x0000000000017941 */ /* 0x000fea0003800200 */
.L_x_12980:
        /* <DEDUP_REMOVED lines=34> */
.L_x_12984:
[----:B------:R-:W-:Y:S01]  /*1460*/  MOV R26, R40 ;  /* 0x00000028001a7202 */ /* 0x000fe20000000f00 */
[----:B------:R-:W-:Y:S01]  /*1470*/  IMAD.MOV.U32 R11, RZ, RZ, R41 ;  /* 0x000000ffff0b7224 */ /* 0x000fe200078e0029 */
[----:B------:R-:W-:Y:S01]  /*1480*/  MOV R10, R20 ;  /* 0x00000014000a7202 */ /* 0x000fe20000000f00 */
[----:B------:R-:W-:Y:S01]  /*1490*/  IMAD.MOV.U32 R9, RZ, RZ, R21 ;  /* 0x000000ffff097224 */ /* 0x000fe200078e0015 */
[----:B------:R-:W-:-:S07]  /*14a0*/  MOV R8, 0x14c0 ;  /* 0x000014c000087802 */ /* 0x000fce0000000f00 */
[----:B------:R-:W-:Y:S05]  /*14b0*/  CALL.REL.NOINC `($__internal_262_$__cuda_sm20_div_s64) ;  /* 0x0000005400907944 */ /* 0x000fea0003c00000 */
        /* <DEDUP_REMOVED lines=11> */
.L_x_12985:
[----:B------:R-:W-:Y:S05]  /*1570*/  BSYNC.RECONVERGENT B1 ;  /* 0x0000000000017941 */ /* 0x000fea0003800200 */
.L_x_12983:
        /* <DEDUP_REMOVED lines=34> */
.L_x_12987:
[----:B------:R-:W-:Y:S01]  /*17a0*/  IMAD.MOV.U32 R26, RZ, RZ, R36 ;  /* 0x000000ffff1a7224 */ /* 0x000fe200078e0024 */
[----:B------:R-:W-:Y:S01]  /*17b0*/  MOV R11, R37 ;  /* 0x00000025000b7202 */ /* 0x000fe20000000f00 */
[----:B------:R-:W-:Y:S01]  /*17c0*/  IMAD.MOV.U32 R10, RZ, RZ, R20 ;  /* 0x000000ffff0a7224 */ /* 0x000fe200078e0014 */
[----:B------:R-:W-:Y:S02]  /*17d0*/  MOV R9, R21 ;  /* 0x0000001500097202 */ /* 0x000fe40000000f00 */
[----:B------:R-:W-:-:S07]  /*17e0*/  MOV R8, 0x1800 ;  /* 0x0000180000087802 */ /* 0x000fce0000000f00 */
[----:B------:R-:W-:Y:S05]  /*17f0*/  CALL.REL.NOINC `($__internal_262_$__cuda_sm20_div_s64) ;  /* 0x0000005000c07944 */ /* 0x000fea0003c00000 */
        /* <DEDUP_REMOVED lines=11> */
.L_x_12988:
[----:B------:R-:W-:Y:S05]  /*18b0*/  BSYNC.RECONVERGENT B1 ;  /* 0x0000000000017941 */ /* 0x000fea0003800200 */
.L_x_12986:
        /* <DEDUP_REMOVED lines=35> */
.L_x_12990:
[----:B------:R-:W-:Y:S01]  /*1af0*/  IMAD.MOV.U32 R26, RZ, RZ, R18 ;  /* 0x000000ffff1a7224 */ /* 0x000fe200078e0012 */
[----:B------:R-:W-:Y:S01]  /*1b00*/  MOV R11, R19 ;  /* 0x00000013000b7202 */ /* 0x000fe20000000f00 */
[----:B------:R-:W-:Y:S01]  /*1b10*/  IMAD.MOV.U32 R10, RZ, RZ, R20 ;  /* 0x000000ffff0a7224 */ /* 0x000fe200078e0014 */
[----:B------:R-:W-:Y:S02]  /*1b20*/  MOV R9, R21 ;  /* 0x0000001500097202 */ /* 0x000fe40000000f00 */
[----:B------:R-:W-:-:S07]  /*1b30*/  MOV R8, 0x1b50 ;  /* 0x00001b5000087802 */ /* 0x000fce0000000f00 */
[----:B------:R-:W-:Y:S05]  /*1b40*/  CALL.REL.NOINC `($__internal_262_$__cuda_sm20_div_s64) ;  /* 0x0000004c00ec7944 */ /* 0x000fea0003c00000 */
        /* <DEDUP_REMOVED lines=11> */
.L_x_12991:
[----:B------:R-:W-:Y:S05]  /*1c00*/  BSYNC.RECONVERGENT B1 ;  /* 0x0000000000017941 */ /* 0x000fea0003800200 */
.L_x_12989:
        /* <DEDUP_REMOVED lines=9> */
.L_x_12967:
        /* <DEDUP_REMOVED lines=36> */
.L_x_12995:
[----:B------:R-:W-:Y:S01]  /*1ee0*/  MOV R26, R4 ;  /* 0x00000004001a7202 */ /* 0x000fe20000000f00 */
[----:B------:R-:W-:Y:S01]  /*1ef0*/  IMAD.MOV.U32 R11, RZ, RZ, R5 ;  /* 0x000000ffff0b7224 */ /* 0x000fe200078e0005 */
[----:B------:R-:W-:Y:S01]  /*1f00*/  MOV R10, R6 ;  /* 0x00000006000a7202 */ /* 0x000fe20000000f00 */
[----:B------:R-:W-:Y:S01]  /*1f10*/  IMAD.MOV.U32 R9, RZ, RZ, R7 ;  /* 0x000000ffff097224 */ /* 0x000fe200078e0007 */
[----:B------:R-:W-:-:S07]  /*1f20*/  MOV R8, 0x1f40 ;  /* 0x00001f4000087802 */ /* 0x000fce0000000f00 */
[----:B------:R-:W-:Y:S05]  /*1f30*/  CALL.REL.NOINC `($__internal_262_$__cuda_sm20_div_s64) ;  /* 0x0000004800f07944 */ /* 0x000fea0003c00000 */
        /* <DEDUP_REMOVED lines=9> */
.L_x_12996:
[----:B------:R-:W-:Y:S05]  /*1fd0*/  BSYNC.RECONVERGENT B1 ;  /* 0x0000000000017941 */ /* 0x000fea0003800200 */
.L_x_12994:
        /* <DEDUP_REMOVED lines=34> */
.L_x_12998:
        /* <DEDUP_REMOVED lines=14> */
.L_x_12999:
[----:B------:R-:W-:Y:S05]  /*22e0*/  BSYNC.RECONVERGENT B1 ;  /* 0x0000000000017941 */ /* 0x000fea0003800200 */
.L_x_12997:
        /* <DEDUP_REMOVED lines=36> */
.L_x_13001:
        /* <DEDUP_REMOVED lines=17> */
.L_x_13002:
[----:B------:R-:W-:Y:S05]  /*2640*/  BSYNC.RECONVERGENT B1 ;  /* 0x0000000000017941 */ /* 0x000fea0003800200 */
.L_x_13000:
        /* <DEDUP_REMOVED lines=35> */
.L_x_13004:
[----:B------:R-:W-:Y:S01]  /*2880*/  MOV R26, R16 ;  /* 0x00000010001a7202 */ /* 0x000fe20000000f00 */
[----:B------:R-:W-:Y:S01]  /*2890*/  IMAD.MOV.U32 R11, RZ, RZ, R17 ;  /* 0x000000ffff0b7224 */ /* 0x000fe200078e0011 */
[----:B------:R-:W-:Y:S01]  /*28a0*/  MOV R10, R14 ;  /* 0x0000000e000a7202 */ /* 0x000fe20000000f00 */
[----:B------:R-:W-:Y:S01]  /*28b0*/  IMAD.MOV.U32 R9, RZ, RZ, R15 ;  /* 0x000000ffff097224 */ /* 0x000fe200078e000f */
[----:B------:R-:W-:-:S07]  /*28c0*/  MOV R8, 0x28e0 ;  /* 0x000028e000087802 */ /* 0x000fce0000000f00 */
[----:B------:R-:W-:Y:S05]  /*28d0*/  CALL.REL.NOINC `($__internal_262_$__cuda_sm20_div_s64) ;  /* 0x0000004000887944 */ /* 0x000fea0003c00000 */
        /* <DEDUP_REMOVED lines=10> */
.L_x_13005:
[----:B------:R-:W-:Y:S05]  /*2980*/  BSYNC.RECONVERGENT B1 ;  /* 0x0000000000017941 */ /* 0x000fea0003800200 */
.L_x_13003:
[----:B------:R-:W-:Y:S01]  /*2990*/  MOV R6, R20 ;  /* 0x0000001400067202 */ /* 0x000fe20000000f00 */
[----:B------:R-:W-:Y:S02]  /*29a0*/  IMAD R9, R9, R22, RZ ;  /* 0x0000001609097224 */ /* 0x000fe400078e02ff */
[----:B------:R-:W-:Y:S02]  /*29b0*/  VIADD R3, R3, 0xfffffffe ;  /* 0xfffffffe03037836 */ /* 0x000fe40000000000 */
[----:B------:R-:W-:-:S04]  /*29c0*/  IMAD.WIDE.U32 R20, R22, R8, R6 ;  /* 0x0000000816147225 */ /* 0x000fc800078e0006 */
[----:B------:R-:W-:-:S05]  /*29d0*/  IMAD R9, R23, R8, R9 ;  /* 0x0000000817097224 */ /* 0x000fca00078e0209 */
[----:B------:R-:W-:-:S07]  /*29e0*/  IADD3 R21, PT, PT, R21, R9, RZ ;  /* 0x0000000915157210 */ /* 0x000fce0007ffe0ff */
.L_x_12993:
        /* <DEDUP_REMOVED lines=31> */
.L_x_13007:
[----:B------:R-:W-:Y:S01]  /*2be0*/  IMAD.MOV.U32 R14, RZ, RZ, R4 ;  /* 0x000000ffff0e7224 */ /* 0x000fe200078e0004 */
[----:B------:R-:W-:Y:S01]  /*2bf0*/  MOV R23, R5 ;  /* 0x0000000500177202 */ /* 0x000fe20000000f00 */
[----:B------:R-:W-:Y:S01]  /*2c00*/  IMAD.MOV.U32 R22, RZ, RZ, R6 ;  /* 0x000000ffff167224 */ /* 0x000fe200078e0006 */
[----:B------:R-:W-:Y:S02]  /*2c10*/  MOV R15, R7 ;  /* 0x00000007000f7202 */ /* 0x000fe40000000f00 */
[----:B------:R-:W-:-:S07]  /*2c20*/  MOV R24, 0x2c40 ;  /* 0x00002c4000187802 */ /* 0x000fce0000000f00 */
[----:B------:R-:W-:Y:S05]  /*2c30*/  CALL.REL.NOINC `($__internal_263_$__cuda_sm20_rem_s64) ;  /* 0x0000004000fc7944 */ /* 0x000fea0003c00000 */
.L_x_13008:
[----:B------:R-:W-:Y:S05]  /*2c40*/  BSYNC.RECONVERGENT B1 ;  /* 0x0000000000017941 */ /* 0x000fea0003800200 */
.L_x_13006:
        /* <DEDUP_REMOVED lines=31> */
.L_x_13010:
[----:B------:R-:W-:Y:S01]  /*2e40*/  MOV R22, R6 ;  /* 0x0000000600167202 */ /* 0x000fe20000000f00 */
[----:B------:R-:W-:Y:S01]  /*2e50*/  IMAD.MOV.U32 R15, RZ, RZ, R7 ;  /* 0x000000ffff0f7224 */ /* 0x000fe200078e0007 */
[----:B------:R-:W-:Y:S01]  /*2e60*/  MOV R14, R18 ;  /* 0x00000012000e7202 */ /* 0x000fe20000000f00 */
[----:B------:R-:W-:Y:S01]  /*2e70*/  IMAD.MOV.U32 R23, RZ, RZ, R19 ;  /* 0x000000ffff177224 */ /* 0x000fe200078e0013 */
[----:B------:R-:W-:-:S07]  /*2e80*/  MOV R24, 0x2ea0 ;  /* 0x00002ea000187802 */ /* 0x000fce0000000f00 */
[----:B------:R-:W-:Y:S05]  /*2e90*/  CALL.REL.NOINC `($__internal_263_$__cuda_sm20_rem_s64) ;  /* 0x0000004000647944 */ /* 0x000fea0003c00000 */
[----:B------:R-:W-:Y:S01]  /*2ea0*/  MOV R6, R8 ;  /* 0x0000000800067202 */ /* 0x000fe20000000f00 */
[----:B------:R-:W-:-:S07]  /*2eb0*/  IMAD.MOV.U32 R7, RZ, RZ, R9 ;  /* 0x000000ffff077224 */ /* 0x000fce00078e0009 */
.L_x_13011:
[----:B------:R-:W-:Y:S05]  /*2ec0*/  BSYNC.RECONVERGENT B1 ;  /* 0x0000000000017941 */ /* 0x000fea0003800200 */
.L_x_13009:
[----:B------:R-:W-:Y:S02]  /*2ed0*/  IMAD R3, R7, R4, RZ ;  /* 0x0000000407037224 */ /* 0x000fe400078e02ff */
[----:B------:R-:W-:-:S04]  /*2ee0*/  IMAD.WIDE.U32 R20, R4, R6, R20 ;  /* 0x0000000604147225 */ /* 0x000fc800078e0014 */
[----:B------:R-:W-:-:S05]  /*2ef0*/  IMAD R3, R5, R6, R3 ;  /* 0x0000000605037224 */ /* 0x000fca00078e0203 */
[----:B------:R-:W-:-:S07]  /*2f00*/  IADD3 R21, PT, PT, R21, R3, RZ ;  /* 0x0000000315157210 */ /* 0x000fce0007ffe0ff */
.L_x_12966:
        /* <DEDUP_REMOVED lines=12> */
.L_x_13013:
[----:B------:R-:W-:Y:S05]  /*2fd0*/  BSYNC.RECONVERGENT B1 ;  /* 0x0000000000017941 */ /* 0x000fea0003800200 */
.L_x_13012:
[----:B------:R-:W-:-:S05]  /*2fe0*/  SEL R3, RZ, 0x1, !P0 ;  /* 0x00000001ff037807 */ /* 0x000fca0004000000 */
[----:B------:R1:W-:Y:S01]  /*2ff0*/  STS.U8 [R0+UR4], R3 ;  /* 0x0000000300007988 */ /* 0x0003e20008000004 */
[----:B------:R-:W-:Y:S05]  /*3000*/  BRA `(.L_x_13014) ;  /* 0x0000003400a47947 */ /* 0x000fea0003800000 */
.L_x_12965:
        /* <DEDUP_REMOVED lines=20> */
.L_x_13041:
        /* <DEDUP_REMOVED lines=33> */
.L_x_13018:
[----:B------:R-:W-:Y:S01]  /*3360*/  MOV R26, R14 ;  /* 0x0000000e001a7202 */ /* 0x000fe20000000f00 */
[----:B------:R-:W-:Y:S01]  /*3370*/  IMAD.MOV.U32 R11, RZ, RZ, R13 ;  /* 0x000000ffff0b7224 */ /* 0x000fe200078e000d */
[----:B------:R-:W-:Y:S01]  /*3380*/  MOV R10, R34 ;  /* 0x00000022000a7202 */ /* 0x000fe20000000f00 */
[----:B------:R-:W-:Y:S01]  /*3390*/  IMAD.MOV.U32 R9, RZ, RZ, R35 ;  /* 0x000000ffff097224 */ /* 0x000fe200078e0023 */
[----:B------:R-:W-:-:S07]  /*33a0*/  MOV R8, 0x33c0 ;  /* 0x000033c000087802 */ /* 0x000fce0000000f00 */
[----:B-123--:R-:W-:Y:S05]  /*33b0*/  CALL.REL.NOINC `($__internal_262_$__cuda_sm20_div_s64) ;  /* 0x0000003400d07944 */ /* 0x00efea0003c00000 */
        /* <DEDUP_REMOVED lines=10> */
.L_x_13019:
[----:B------:R-:W-:Y:S05]  /*3460*/  BSYNC.RECONVERGENT B1 ;  /* 0x0000000000017941 */ /* 0x000fea0003800200 */
.L_x_13017:
        /* <DEDUP_REMOVED lines=37> */
.L_x_13021:
[----:B------:R-:W-:Y:S01]  /*36c0*/  IMAD.MOV.U32 R26, RZ, RZ, R34 ;  /* 0x000000ffff1a7224 */ /* 0x000fe200078e0022 */
[----:B------:R-:W-:Y:S01]  /*36d0*/  MOV R11, R35 ;  /* 0x00000023000b7202 */ /* 0x000fe20000000f00 */
[----:B------:R-:W-:Y:S01]  /*36e0*/  IMAD.MOV.U32 R10, RZ, RZ, R36 ;  /* 0x000000ffff0a7224 */ /* 0x000fe200078e0024 */
[----:B------:R-:W-:Y:S02]  /*36f0*/  MOV R9, R37 ;  /* 0x0000002500097202 */ /* 0x000fe40000000f00 */
[----:B------:R-:W-:-:S07]  /*3700*/  MOV R8, 0x3720 ;  /* 0x0000372000087802 */ /* 0x000fce0000000f00 */
[----:B-1----:R-:W-:Y:S05]  /*3710*/  CALL.REL.NOINC `($__internal_262_$__cuda_sm20_div_s64) ;  /* 0x0000003000f87944 */ /* 0x002fea0003c00000 */
        /* <DEDUP_REMOVED lines=11> */
.L_x_13022:
[----:B------:R-:W-:Y:S05]  /*37d0*/  BSYNC.RECONVERGENT B1 ;  /* 0x0000000000017941 */ /* 0x000fea0003800200 */
.L_x_13020:
        /* <DEDUP_REMOVED lines=38> */
.L_x_13024:
[----:B------:R-:W-:Y:S01]  /*3a40*/  MOV R26, R34 ;  /* 0x00000022001a7202 */ /* 0x000fe20000000f00 */
[----:B------:R-:W-:Y:S01]  /*3a50*/  IMAD.MOV.U32 R11, RZ, RZ, R35 ;  /* 0x000000ffff0b7224 */ /* 0x000fe200078e0023 */
[----:B------:R-:W-:Y:S01]  /*3a60*/  MOV R10, R36 ;  /* 0x00000024000a7202 */ /* 0x000fe20000000f00 */
[----:B------:R-:W-:Y:S01]  /*3a70*/  IMAD.MOV.U32 R9, RZ, RZ, R37 ;  /* 0x000000ffff097224 */ /* 0x000fe200078e0025 */
[----:B------:R-:W-:-:S07]  /*3a80*/  MOV R8, 0x3aa0 ;  /* 0x00003aa000087802 */ /* 0x000fce0000000f00 */
[----:B-1----:R-:W-:Y:S05]  /*3a90*/  CALL.REL.NOINC `($__internal_262_$__cuda_sm20_div_s64) ;  /* 0x0000003000187944 */ /* 0x002fea0003c00000 */
        /* <DEDUP_REMOVED lines=11> */
.L_x_13025:
[----:B------:R-:W-:Y:S05]  /*3b50*/  BSYNC.RECONVERGENT B1 ;  /* 0x0000000000017941 */ /* 0x000fea0003800200 */
.L_x_13023:
        /* <DEDUP_REMOVED lines=37> */
.L_x_13027:
        /* <DEDUP_REMOVED lines=17> */
.L_x_13028:
[----:B------:R-:W-:Y:S05]  /*3ec0*/  BSYNC.RECONVERGENT B1 ;  /* 0x0000000000017941 */ /* 0x000fea0003800200 */
.L_x_13026:
        /* <DEDUP_REMOVED lines=38> */
.L_x_13030:
        /* <DEDUP_REMOVED lines=17> */
.L_x_13031:
[----:B------:R-:W-:Y:S05]  /*4240*/  BSYNC.RECONVERGENT B1 ;  /* 0x0000000000017941 */ /* 0x000fea0003800200 */
.L_x_13029:
        /* <DEDUP_REMOVED lines=38> */
.L_x_13033:
        /* <DEDUP_REMOVED lines=17> */
.L_x_13034:
[----:B------:R-:W-:Y:S05]  /*45c0*/  BSYNC.RECONVERGENT B1 ;  /* 0x0000000000017941 */ /* 0x000fea0003800200 */
.L_x_13032:
        /* <DEDUP_REMOVED lines=37> */
.L_x_13036:
        /* <DEDUP_REMOVED lines=17> */
.L_x_13037:
[----:B------:R-:W-:Y:S05]  /*4930*/  BSYNC.RECONVERGENT B1 ;  /* 0x0000000000017941 */ /* 0x000fea0003800200 */
.L_x_13035:
        /* <DEDUP_REMOVED lines=37> */
.L_x_13039:
        /* <DEDUP_REMOVED lines=17> */
.L_x_13040:
[----:B------:R-:W-:Y:S05]  /*4ca0*/  BSYNC.RECONVERGENT B1 ;  /* 0x0000000000017941 */ /* 0x000fea0003800200 */
.L_x_13038:
        /* <DEDUP_REMOVED lines=12> */
.L_x_13016:
        /* <DEDUP_REMOVED lines=37> */
.L_x_13044:
        /* <DEDUP_REMOVED lines=16> */
.L_x_13045:
[----:B------:R-:W-:Y:S05]  /*50c0*/  BSYNC.RECONVERGENT B1 ;  /* 0x0000000000017941 */ /* 0x000fea0003800200 */
.L_x_13043:
        /* <DEDUP_REMOVED lines=38> */
.L_x_13047:
        /* <DEDUP_REMOVED lines=17> */
.L_x_13048:
[----:B------:R-:W-:Y:S05]  /*5440*/  BSYNC.RECONVERGENT B1 ;  /* 0x0000000000017941 */ /* 0x000fea0003800200 */
.L_x_13046:
        /* <DEDUP_REMOVED lines=40> */
.L_x_13050:
        /* <DEDUP_REMOVED lines=17> */
.L_x_13051:
[----:B------:R-:W-:Y:S05]  /*57e0*/  BSYNC.RECONVERGENT B1 ;  /* 0x0000000000017941 */ /* 0x000fea0003800200 */
.L_x_13049:
        /* <DEDUP_REMOVED lines=40> */
.L_x_13053:
        /* <DEDUP_REMOVED lines=17> */
.L_x_13054:
[----:B------:R-:W-:Y:S05]  /*5b80*/  BSYNC.RECONVERGENT B1 ;  /* 0x0000000000017941 */ /* 0x000fea0003800200 */
.L_x_13052:
        /* <DEDUP_REMOVED lines=9> */
.L_x_13042:
        /* <DEDUP_REMOVED lines=35> */
.L_x_13057:
[----:B------:R-:W-:Y:S01]  /*5e50*/  MOV R26, R14 ;  /* 0x0000000e001a7202 */ /* 0x000fe20000000f00 */
[----:B------:R-:W-:Y:S01]  /*5e60*/  IMAD.MOV.U32 R10, RZ, RZ, R16 ;  /* 0x000000ffff0a7224 */ /* 0x000fe200078e0010 */
[----:B------:R-:W-:Y:S02]  /*5e70*/  MOV R11, R13 ;  /* 0x0000000d000b7202 */ /* 0x000fe40000000f00 */
[----:B------:R-:W-:Y:S02]  /*5e80*/  MOV R9, R17 ;  /* 0x0000001100097202 */ /* 0x000fe40000000f00 */
[----:B------:R-:W-:-:S07]  /*5e90*/  MOV R8, 0x5eb0 ;  /* 0x00005eb000087802 */ /* 0x000fce0000000f00 */
[----:B------:R-:W-:Y:S05]  /*5ea0*/  CALL.REL.NOINC `($__internal_262_$__cuda_sm20_div_s64) ;  /* 0x0000000c00147944 */ /* 0x000fea0003c00000 */
        /* <DEDUP_REMOVED lines=10> */
.L_x_13058:
[----:B------:R-:W-:Y:S05]  /*5f50*/  BSYNC.RECONVERGENT B1 ;  /* 0x0000000000017941 */ /* 0x000fea0003800200 */
.L_x_13056:
        /* <DEDUP_REMOVED lines=39> */
.L_x_13060:
        /* <DEDUP_REMOVED lines=17> */
.L_x_13061:
[----:B------:R-:W-:Y:S05]  /*62e0*/  BSYNC.RECONVERGENT B1 ;  /* 0x0000000000017941 */ /* 0x000fea0003800200 */
.L_x_13059:
        /* <DEDUP_REMOVED lines=9> */
.L_x_13055:
        /* <DEDUP_REMOVED lines=31> */
.L_x_13063:
[----:B------:R-:W-:Y:S02]  /*6570*/  MOV R15, R23 ;  /* 0x00000017000f7202 */ /* 0x000fe40000000f00 */
[----:B------:R-:W-:Y:S02]  /*6580*/  MOV R23, R13 ;  /* 0x0000000d00177202 */ /* 0x000fe40000000f00 */
[----:B------:R-:W-:-:S07]  /*6590*/  MOV R24, 0x65b0 ;  /* 0x000065b000187802 */ /* 0x000fce0000000f00 */
[----:B------:R-:W-:Y:S05]  /*65a0*/  CALL.REL.NOINC `($__internal_263_$__cuda_sm20_rem_s64) ;  /* 0x0000000800a07944 */ /* 0x000fea0003c00000 */
.L_x_13064:
[----:B------:R-:W-:Y:S05]  /*65b0*/  BSYNC.RECONVERGENT B1 ;  /* 0x0000000000017941 */ /* 0x000fea0003800200 */
.L_x_13062:
[----:B------:R-:W0:Y:S02]  /*65c0*/  LDC.64 R10, c[0x0][0x398] ;  /* 0x0000e600ff0a7b82 */ /* 0x000e240000000a00 */
[----:B0-----:R-:W-:-:S06]  /*65d0*/  IMAD.WIDE.U32 R6, R7, 0x8, R10 ;  /* 0x0000000807067825 */ /* 0x001fcc00078e000a */
[----:B------:R-:W2:Y:S02]  /*65e0*/  LDG.E.64 R6, desc[UR8][R6.64] ;  /* 0x0000000806067981 */ /* 0x000ea4000c1e1b00 */
[-C--:B--2---:R-:W-:Y:S02]  /*65f0*/  IMAD R3, R7, R8.reuse, RZ ;  /* 0x0000000807037224 */ /* 0x084fe400078e02ff */
[----:B------:R-:W-:-:S04]  /*6600*/  IMAD.WIDE.U32 R4, R6, R8, R4 ;  /* 0x0000000806047225 */ /* 0x000fc800078e0004 */
[----:B------:R-:W-:-:S04]  /*6610*/  IMAD R3, R6, R9, R3 ;  /* 0x0000000906037224 */ /* 0x000fc800078e0203 */
[----:B------:R-:W-:-:S07]  /*6620*/  IMAD.IADD R5, R5, 0x1, R3 ;  /* 0x0000000105057824 */ /* 0x000fce00078e0203 */
.L_x_13015:
[----:B------:R-:W0:Y:S02]  /*6630*/  LDCU.64 UR12, c[0x0][0x388] ;  /* 0x00007100ff0c77ac */ /* 0x000e240008000a00 */
[----:B0-----:R-:W-:-:S04]  /*6640*/  LEA R6, P0, R4, UR12, 0x1 ;  /* 0x0000000c04067c11 */ /* 0x001fc8000f8008ff */
[----:B------:R-:W-:-:S05]  /*6650*/  LEA.HI.X R7, R4, UR13, R5, 0x1, P0 ;  /* 0x0000000d04077c11 */ /* 0x000fca00080f0c05 */
[----:B------:R-:W2:Y:S02]  /*6660*/  LDG.E.U16 R6, desc[UR8][R6.64] ;  /* 0x0000000806067981 */ /* 0x000ea4000c1e1500 */
[----:B--2---:R-:W-:-:S04]  /*6670*/  ISETP.NE.AND P0, PT, R6, RZ, PT ;  /* 0x000000ff0600720c */ /* 0x004fc80003f05270 */
[----:B------:R-:W-:-:S05]  /*6680*/  SEL R3, RZ, 0x1, !P0 ;  /* 0x00000001ff037807 */ /* 0x000fca0004000000 */
[----:B------:R0:W-:Y:S04]  /*6690*/  STS.U8 [R0+UR4], R3 ;  /* 0x0000000300007988 */ /* 0x0001e80008000004 */
.L_x_13014:
[----:B------:R-:W-:Y:S05]  /*66a0*/  BSYNC.RECONVERGENT B0 ;  /* 0x0000000000007941 */ /* 0x000fea0003800200 */
.L_x_12964:
[----:B------:R-:W-:Y:S01]  /*66b0*/  BAR.SYNC.DEFER_BLOCKING 0x0 ;  /* 0x0000000000007b1d */ /* 0x000fe20000010000 */
[----:B------:R-:W-:-:S09]  /*66c0*/  UISETP.GE.U32.AND UP0, UPT, UR5, 0x42, UPT ;  /* 0x000000420500788c */ /* 0x000fd2000bf06070 */
[----:B------:R-:W-:Y:S05]  /*66d0*/  BRA.U !UP0, `(.L_x_13065) ;  /* 0x00000001083c7547 */ /* 0x000fea000b800000 */
.L_x_13068:
        /* <DEDUP_REMOVED lines=10> */
.L_x_13067:
[----:B------:R-:W-:Y:S05]  /*6780*/  BSYNC.RECONVERGENT B0 ;  /* 0x0000000000007941 */ /* 0x000fea0003800200 */
.L_x_13066:
[----:B------:R-:W-:Y:S01]  /*6790*/  BAR.SYNC.DEFER_BLOCKING 0x0 ;  /* 0x0000000000007b1d */ /* 0x000fe20000010000 */
[----:B------:R-:W-:-:S05]  /*67a0*/  UISETP.GT.U32.AND UP0, UPT, UR5, 0x83, UPT ;  /* 0x000000830500788c */ /* 0x000fca000bf04070 */
[----:B------:R-:W-:-:S04]  /*67b0*/  UMOV UR5, UR6 ;  /* 0x0000000600057c82 */ /* 0x000fc80008000000 */
[----:B------:R-:W-:Y:S05]  /*67c0*/  BRA.U UP0, `(.L_x_13068) ;  /* 0xfffffffd00c47547 */ /* 0x000fea000b83ffff */
.L_x_13065:
        /* <DEDUP_REMOVED lines=51> */
        .weak           $__internal_262_$__cuda_sm20_div_s64
        .type           $__internal_262_$__cuda_sm20_div_s64,@function
        .size           $__internal_262_$__cuda_sm20_div_s64,($__internal_263_$__cuda_sm20_rem_s64 - $__internal_262_$__cuda_sm20_div_s64)
$__internal_262_$__cuda_sm20_div_s64:
        /* <DEDUP_REMOVED lines=82> */
[----:B------:R-:W-:Y:S06]  /*7020*/  RET.REL.NODEC R8 `(uncontiguous_any_u16) ;  /* 0xffffff8c08f47950 */ /* 0x000fec0003c3ffff */
        .weak           $__internal_263_$__cuda_sm20_rem_s64
        .type           $__internal_263_$__cuda_sm20_rem_s64,@function
        .size           $__internal_263_$__cuda_sm20_rem_s64,(.L_x_30579 - $__internal_263_$__cuda_sm20_rem_s64)
$__internal_263_$__cuda_sm20_rem_s64:
        /* <DEDUP_REMOVED lines=76> */
[----:B------:R-:W-:Y:S06]  /*74f0*/  RET.REL.NODEC R24 `(uncontiguous_any_u16) ;  /* 0xffffff8818c07950 */ /* 0x000fec0003c3ffff */
.L_x_13069:
        /* <DEDUP_REMOVED lines=16> */
.L_x_30579:


//--------------------- .text.contiguous_cumulate_any_u16 --------------------------
	.section	.text.contiguous_cumulate_any_u16,"ax",@progbits
	.align	128
        .global         contiguous_cumulate_any_u16
        .type           contiguous_cumulate_any_u16,@function
        .size           contiguous_cumulate_any_u16,(.L_x_31214 - contiguous_cumulate_any_u16)
        .other          contiguous_cumulate_any_u16,@"STO_CUDA_ENTRY STV_DEFAULT"
contiguous_cumulate_any_u16:
.text.contiguous_cumulate_any_u16:
        /* <DEDUP_REMOVED lines=31> */
.L_x_13073:
[----:B------:R-:W-:Y:S05]  /*01f0*/  BSYNC.RECONVERGENT B1 ;  /* 0x0000000000017941 */ /* 0x000fea0003800200 */
.L_x_13072:
[----:B------:R-:W-:-:S05]  /*0200*/  SEL R3, RZ, 0x1, !P0 ;  /* 0x00000001ff037807 */ /* 0x000fca0004000000 */
[----:B------:R0:W-:Y:S01]  /*0210*/  STS.U8 [R0+UR4], R3 ;  /* 0x0000000300007988 */ /* 0x0001e20008000004 */
[----:B------:R-:W-:Y:S05]  /*0220*/  BRA `(.L_x_13074) ;  /* 0x0000000000207947 */ /* 0x000fea0003800000 */
.L_x_13071:
        /* <DEDUP_REMOVED lines=8> */
.L_x_13074:
[----:B------:R-:W-:Y:S05]  /*02b0*/  BSYNC.RECONVERGENT B0 ;  /* 0x0000000000007941 */ /* 0x000fea0003800200 */
.L_x_13070:
[----:B------:R-:W-:Y:S01]  /*02c0*/  BAR.SYNC.DEFER_BLOCKING 0x0 ;  /* 0x0000000000007b1d */ /* 0x000fe20000010000 */
[----:B------:R-:W-:-:S09]  /*02d0*/  UISETP.GE.U32.AND UP0, UPT, UR5, 0x42, UPT ;  /* 0x000000420500788c */ /* 0x000fd2000bf06070 */
[----:B------:R-:W-:Y:S05]  /*02e0*/  BRA.U !UP0, `(.L_x_13075) ;  /* 0x00000001083c7547 */ /* 0x000fea000b800000 */
.L_x_13078:
        /* <DEDUP_REMOVED lines=10> */
.L_x_13077:
[----:B------:R-:W-:Y:S05]  /*0390*/  BSYNC.RECONVERGENT B0 ;  /* 0x0000000000007941 */ /* 0x000fea0003800200 */
.L_x_13076:
[----:B------:R-:W-:Y:S01]  /*03a0*/  BAR.SYNC.DEFER_BLOCKING 0x0 ;  /* 0x0000000000007b1d */ /* 0x000fe20000010000 */
[----:B------:R-:W-:-:S05]  /*03b0*/  UISETP.GT.U32.AND UP0, UPT, UR5, 0x83, UPT ;  /* 0x000000830500788c */ /* 0x000fca000bf04070 */
[----:B------:R-:W-:-:S04]  /*03c0*/  UMOV UR5, UR6 ;  /* 0x0000000600057c82 */ /* 0x000fc80008000000 */
[----:B------:R-:W-:Y:S05]  /*03d0*/  BRA.U UP0, `(.L_x_13078) ;  /* 0xfffffffd00c47547 */ /* 0x000fea000b83ffff */
.L_x_13075:
        /* <DEDUP_REMOVED lines=51> */
.L_x_13079:
        /* <DEDUP_REMOVED lines=15> */
.L_x_31214:


//--------------------- .text.contiguous_any_u16  --------------------------
	.section	.text.contiguous_any_u16,"ax",@progbits
	.align	128
        .global         contiguous_any_u16
        .type           contiguous_any_u16,@function
        .size           contiguous_any_u16,(.L_x_31215 - contiguous_any_u16)
        .other          contiguous_any_u16,@"STO_CUDA_ENTRY STV_DEFAULT"
contiguous_any_u16:
.text.contiguous_any_u16:
        /* <DEDUP_REMOVED lines=25> */
[----:B------:R-:W-:Y:S05]  /*0190*/  @P1 BRA `(.L_x_13083) ;  /* 0x0000000000141947 */ /* 0x000fea0003800000 */
[----:B------:R-:W0:Y:S02]  /*01a0*/  LDCU.64 UR12, c[0x0][0x388] ;  /* 0x00007100ff0c77ac */ /* 0x000e240008000a00 */
[----:B0-----:R-:W-:-:S04]  /*01b0*/  LEA R2, P0, R6, UR12, 0x1 ;  /* 0x0000000c06027c11 */ /* 0x001fc8000f8008ff */
[----:B------:R-:W-:-:S05]  /*01c0*/  LEA.HI.X R3, R6, UR13, RZ, 0x1, P0 ;  /* 0x0000000d06037c11 */ /* 0x000fca00080f0cff */
[----:B------:R-:W2:Y:S02]  /*01d0*/  LDG.E.U16 R2, desc[UR8][R2.64] ;  /* 0x0000000802027981 */ /* 0x000ea4000c1e1500 */
[----:B--2---:R-:W-:-:S13]  /*01e0*/  ISETP.NE.AND P0, PT, R2, RZ, PT ;  /* 0x000000ff0200720c */ /* 0x004fda0003f05270 */
.L_x_13083:
[----:B------:R-:W-:Y:S05]  /*01f0*/  BSYNC.RECONVERGENT B1 ;  /* 0x0000000000017941 */ /* 0x000fea0003800200 */
.L_x_13082:
[----:B------:R-:W-:-:S05]  /*0200*/  SEL R3, RZ, 0x1, !P0 ;  /* 0x00000001ff037807 */ /* 0x000fca0004000000 */
[----:B------:R0:W-:Y:S01]  /*0210*/  STS.U8 [R0+UR4], R3 ;  /* 0x0000000300007988 */ /* 0x0001e20008000004 */
[----:B------:R-:W-:Y:S05]  /*0220*/  BRA `(.L_x_13084) ;  /* 0x0000000000287947 */ /* 0x000fea0003800000 */
.L_x_13081:
        /* <DEDUP_REMOVED lines=10> */
.L_x_13084:
[----:B------:R-:W-:Y:S05]  /*02d0*/  BSYNC.RECONVERGENT B0 ;  /* 0x0000000000007941 */ /* 0x000fea0003800200 */
.L_x_13080:
[----:B------:R-:W-:Y:S01]  /*02e0*/  BAR.SYNC.DEFER_BLOCKING 0x0 ;  /* 0x0000000000007b1d */ /* 0x000fe20000010000 */
[----:B------:R-:W-:-:S09]  /*02f0*/  UISETP.GE.U32.AND UP0, UPT, UR5, 0x42, UPT ;  /* 0x000000420500788c */ /* 0x000fd2000bf06070 */
[----:B------:R-:W-:Y:S05]  /*0300*/  BRA.U !UP0, `(.L_x_13085) ;  /* 0x00000001083c7547 */ /* 0x000fea000b800000 */
.L_x_13088:
        /* <DEDUP_REMOVED lines=10> */
.L_x_13087:
[----:B------:R-:W-:Y:S05]  /*03b0*/  BSYNC.RECONVERGENT B0 ;  /* 0x0000000000007941 */ /* 0x000fea0003800200 */
.L_x_13086:
[----:B------:R-:W-:Y:S01]  /*03c0*/  BAR.SYNC.DEFER_BLOCKING 0x0 ;  /* 0x0000000000007b1d */ /* 0x000fe20000010000 */
[----:B------:R-:W-:-:S05]  /*03d0*/  UISETP.GT.U32.AND UP0, UPT, UR5, 0x83, UPT ;  /* 0x000000830500788c */ /* 0x000fca000bf04070 */
[----:B------:R-:W-:-:S04]  /*03e0*/  UMOV UR5, UR6 ;  /* 0x0000000600057c82 */ /* 0x000fc80008000000 */
[----:B------:R-:W-:Y:S05]  /*03f0*/  BRA.U UP0, `(.L_x_13088) ;  /* 0xfffffffd00c47547 */ /* 0x000fea000b83ffff */
.L_x_13085:
        /* <DEDUP_REMOVED lines=51> */
.L_x_13089:
        /* <DEDUP_REMOVED lines=13> */
.L_x_31215:


//--------------------- .text.contiguous_any33_u8 --------------------------
	.section	.text.contiguous_any33_u8,"ax",@progbits
	.align	128
        .global         contiguous_any33_u8
        .type           contiguous_any33_u8,@function
        .size           contiguous_any33_u8,(.L_x_31216 - contiguous_any33_u8)
        .other          contiguous_any33_u8,@"STO_CUDA_ENTRY STV_DEFAULT"
contiguous_any33_u8:
.text.contiguous_any33_u8:
        /* <DEDUP_REMOVED lines=47> */
.L_x_13094:
        /* <DEDUP_REMOVED lines=36> */
.L_x_13093:
[----:B------:R-:W-:Y:S05]  /*0530*/  BSYNC.RECONVERGENT B0 ;  /* 0x0000000000007941 */ /* 0x000fea0003800200 */
.L_x_13092:
[----:B------:R-:W-:Y:S01]  /*0540*/  UIADD3 UR4, UPT, UPT, UR4, 0x8, URZ ;  /* 0x0000000804047890 */ /* 0x000fe2000fffe0ff */
[----:B------:R-:W-:Y:S01]  /*0550*/  SEL R5, RZ, 0x1, !P0 ;  /* 0x00000001ff057807 */ /* 0x000fe20004000000 */
[----:B------:R-:W-:Y:S01]  /*0560*/  IMAD R10, R3, 0x8, R10 ;  /* 0x00000008030a7824 */ /* 0x000fe200078e020a */
[----:B------:R-:W-:Y:S09]  /*0570*/  @P1 BRA `(.L_x_13094) ;  /* 0xfffffffc005c1947 */ /* 0x000ff2000383ffff */
[----:B------:R-:W-:-:S12]  /*0580*/  UIADD3 UR4, UPT, UPT, UR4, 0x1, URZ ;  /* 0x0000000104047890 */ /* 0x000fd8000fffe0ff */
.L_x_13091:
        /* <DEDUP_REMOVED lines=23> */
.L_x_13098:
[----:B------:R-:W-:Y:S05]  /*0700*/  BSYNC.RECONVERGENT B0 ;  /* 0x0000000000007941 */ /* 0x000fea0003800200 */
.L_x_13097:
[----:B------:R-:W-:Y:S01]  /*0710*/  SEL R5, RZ, 0x1, !P0 ;  /* 0x00000001ff057807 */ /* 0x000fe20004000000 */
[----:B------:R-:W-:-:S12]  /*0720*/  UIADD3 UR4, UPT, UPT, UR4, 0x4, URZ ;  /* 0x0000000404047890 */ /* 0x000fd8000fffe0ff */
.L_x_13096:
        /* <DEDUP_REMOVED lines=14> */
.L_x_13101:
[----:B------:R-:W-:Y:S05]  /*0810*/  BSYNC.RECONVERGENT B0 ;  /* 0x0000000000007941 */ /* 0x000fea0003800200 */
.L_x_13100:
[----:B------:R-:W-:Y:S01]  /*0820*/  SEL R5, RZ, 0x1, !P0 ;  /* 0x00000001ff057807 */ /* 0x000fe20004000000 */
[----:B------:R-:W-:-:S12]  /*0830*/  UIADD3 UR4, UPT, UPT, UR4, 0x2, URZ ;  /* 0x0000000204047890 */ /* 0x000fd8000fffe0ff */
.L_x_13099:
        /* <DEDUP_REMOVED lines=8> */
.L_x_13095:
[----:B--2---:R1:W-:Y:S02]  /*08c0*/  STS.U8 [R0+UR5], R5 ;  /* 0x0000000500007988 */ /* 0x0043e40008000005 */
.L_x_13090:
        /* <DEDUP_REMOVED lines=9> */
.L_x_13102:
        /* <DEDUP_REMOVED lines=10> */
.L_x_31216:


//--------------------- .text.contiguous_any3_u8  --------------------------
	.section	.text.contiguous_any3_u8,"ax",@progbits
	.align	128
        .global         contiguous_any3_u8
        .type           contiguous_any3_u8,@function
        .size           contiguous_any3_u8,(.L_x_30581 - contiguous_any3_u8)
        .other          contiguous_any3_u8,@"STO_CUDA_ENTRY STV_DEFAULT"
contiguous_any3_u8:
.text.contiguous_any3_u8:
        /* <DEDUP_REMOVED lines=42> */
.L_x_13121:
        /* <DEDUP_REMOVED lines=27> */
.L_x_13105:
[----:B------:R-:W-:Y:S01]  /*0450*/  MOV R27, R32 ;  /* 0x00000020001b7202 */ /* 0x000fe20000000f00 */
[----:B------:R-:W-:Y:S01]  /*0460*/  IMAD.MOV.U32 R2, RZ, RZ, R34 ;  /* 0x000000ffff027224 */ /* 0x000fe200078e0022 */
[----:B------:R-:W-:Y:S02]  /*0470*/  MOV R0, R35 ;  /* 0x0000002300007202 */ /* 0x000fe40000000f00 */
[----:B------:R-:W-:-:S07]  /*0480*/  MOV R9, 0x4a0 ;  /* 0x000004a000097802 */ /* 0x000fce0000000f00 */
[----:B012-4-:R-:W-:Y:S05]  /*0490*/  CALL.REL.NOINC `($__internal_264_$__cuda_sm20_div_s64) ;  /* 0x00000034001c7944 */ /* 0x017fea0003c00000 */
        /* <DEDUP_REMOVED lines=8> */
.L_x_13106:
        /* <DEDUP_REMOVED lines=33> */
.L_x_13107:
[----:B------:R-:W-:Y:S01]  /*0730*/  MOV R27, R31 ;  /* 0x0000001f001b7202 */ /* 0x000fe20000000f00 */
[----:B------:R-:W-:Y:S01]  /*0740*/  IMAD.MOV.U32 R2, RZ, RZ, R34 ;  /* 0x000000ffff027224 */ /* 0x000fe200078e0022 */
[----:B------:R-:W-:Y:S02]  /*0750*/  MOV R0, R35 ;  /* 0x0000002300007202 */ /* 0x000fe40000000f00 */
[----:B------:R-:W-:-:S07]  /*0760*/  MOV R9, 0x780 ;  /* 0x0000078000097802 */ /* 0x000fce0000000f00 */
[----:B0---4-:R-:W-:Y:S05]  /*0770*/  CALL.REL.NOINC `($__internal_264_$__cuda_sm20_div_s64) ;  /* 0x0000003000647944 */ /* 0x011fea0003c00000 */
        /* <DEDUP_REMOVED lines=9> */
.L_x_13108:
        /* <DEDUP_REMOVED lines=35> */
.L_x_13109:
[----:B------:R-:W-:Y:S01]  /*0a40*/  IMAD.MOV.U32 R27, RZ, RZ, R29 ;  /* 0x000000ffff1b7224 */ /* 0x000fe200078e001d */
[----:B------:R-:W-:Y:S01]  /*0a50*/  MOV R2, R32 ;  /* 0x0000002000027202 */ /* 0x000fe20000000f00 */
[----:B------:R-:W-:Y:S01]  /*0a60*/  IMAD.MOV.U32 R0, RZ, RZ, R33 ;  /* 0x000000ffff007224 */ /* 0x000fe200078e0021 */
[----:B------:R-:W-:-:S07]  /*0a70*/  MOV R9, 0xa90 ;  /* 0x00000a9000097802 */ /* 0x000fce0000000f00 */
[----:B0---4-:R-:W-:Y:S05]  /*0a80*/  CALL.REL.NOINC `($__internal_264_$__cuda_sm20_div_s64) ;  /* 0x0000002c00a07944 */ /* 0x011fea0003c00000 */
        /* <DEDUP_REMOVED lines=9> */
.L_x_13110:
        /* <DEDUP_REMOVED lines=33> */
.L_x_13111:
[----:B------:R-:W-:Y:S01]  /*0d30*/  MOV R27, R28 ;  /* 0x0000001c001b7202 */ /* 0x000fe20000000f00 */
[----:B------:R-:W-:Y:S01]  /*0d40*/  IMAD.MOV.U32 R2, RZ, RZ, R32 ;  /* 0x000000ffff027224 */ /* 0x000fe200078e0020 */
[----:B------:R-:W-:Y:S02]  /*0d50*/  MOV R0, R33 ;  /* 0x0000002100007202 */ /* 0x000fe40000000f00 */
[----:B------:R-:W-:-:S07]  /*0d60*/  MOV R9, 0xd80 ;  /* 0x00000d8000097802 */ /* 0x000fce0000000f00 */
[----:B0---4-:R-:W-:Y:S05]  /*0d70*/  CALL.REL.NOINC `($__internal_264_$__cuda_sm20_div_s64) ;  /* 0x0000002800e47944 */ /* 0x011fea0003c00000 */
        /* <DEDUP_REMOVED lines=8> */
.L_x_13112:
        /* <DEDUP_REMOVED lines=34> */
.L_x_13113:
        /* <DEDUP_REMOVED lines=14> */
.L_x_13114:
        /* <DEDUP_REMOVED lines=34> */
.L_x_13115:
        /* <DEDUP_REMOVED lines=14> */
.L_x_13116:
        /* <DEDUP_REMOVED lines=34> */
.L_x_13117:
        /* <DEDUP_REMOVED lines=14> */
.L_x_13118:
        /* <DEDUP_REMOVED lines=34> */
.L_x_13119:
        /* <DEDUP_REMOVED lines=14> */
.L_x_13120:
        /* <DEDUP_REMOVED lines=14> */
.L_x_13104:
        /* <DEDUP_REMOVED lines=33> */
.L_x_13123:
[----:B------:R-:W-:Y:S01]  /*1cf0*/  MOV R27, R32 ;  /* 0x00000020001b7202 */ /* 0x000fe20000000f00 */
[----:B------:R-:W-:Y:S01]  /*1d00*/  IMAD.MOV.U32 R2, RZ, RZ, R16 ;  /* 0x000000ffff027224 */ /* 0x000fe200078e0010 */
[----:B------:R-:W-:Y:S02]  /*1d10*/  MOV R0, R17 ;  /* 0x0000001100007202 */ /* 0x000fe40000000f00 */
[----:B------:R-:W-:-:S07]  /*1d20*/  MOV R9, 0x1d40 ;  /* 0x00001d4000097802 */ /* 0x000fce0000000f00 */
[----:B0-----:R-:W-:Y:S05]  /*1d30*/  CALL.REL.NOINC `($__internal_264_$__cuda_sm20_div_s64) ;  /* 0x0000001800f47944 */ /* 0x001fea0003c00000 */
        /* <DEDUP_REMOVED lines=8> */
.L_x_13124:
        /* <DEDUP_REMOVED lines=35> */
.L_x_13125:
[----:B------:R-:W-:Y:S01]  /*1ff0*/  MOV R27, R17 ;  /* 0x00000011001b7202 */ /* 0x000fe20000000f00 */
[----:B------:R-:W-:Y:S01]  /*2000*/  IMAD.MOV.U32 R2, RZ, RZ, R18 ;  /* 0x000000ffff027224 */ /* 0x000fe200078e0012 */
[----:B------:R-:W-:Y:S02]  /*2010*/  MOV R0, R19 ;  /* 0x0000001300007202 */ /* 0x000fe40000000f00 */
[----:B------:R-:W-:-:S07]  /*2020*/  MOV R9, 0x2040 ;  /* 0x0000204000097802 */ /* 0x000fce0000000f00 */
[----:B0-----:R-:W-:Y:S05]  /*2030*/  CALL.REL.NOINC `($__internal_264_$__cuda_sm20_div_s64) ;  /* 0x0000001800347944 */ /* 0x001fea0003c00000 */
        /* <DEDUP_REMOVED lines=9> */
.L_x_13126:
        /* <DEDUP_REMOVED lines=36> */
.L_x_13127:
[----:B------:R-:W-:Y:S01]  /*2310*/  MOV R27, R19 ;  /* 0x00000013001b7202 */ /* 0x000fe20000000f00 */
[----:B------:R-:W-:Y:S01]  /*2320*/  IMAD.MOV.U32 R2, RZ, RZ, R28 ;  /* 0x000000ffff027224 */ /* 0x000fe200078e001c */
[----:B------:R-:W-:Y:S02]  /*2330*/  MOV R0, R29 ;  /* 0x0000001d00007202 */ /* 0x000fe40000000f00 */
[----:B------:R-:W-:-:S07]  /*2340*/  MOV R9, 0x2360 ;  /* 0x0000236000097802 */ /* 0x000fce0000000f00 */
[----:B0-----:R-:W-:Y:S05]  /*2350*/  CALL.REL.NOINC `($__internal_264_$__cuda_sm20_div_s64) ;  /* 0x00000014006c7944 */ /* 0x001fea0003c00000 */
        /* <DEDUP_REMOVED lines=9> */
.L_x_13128:
        /* <DEDUP_REMOVED lines=37> */
.L_x_13129:
[----:B------:R-:W-:Y:S01]  /*2640*/  IMAD.MOV.U32 R27, RZ, RZ, R18 ;  /* 0x000000ffff1b7224 */ /* 0x000fe200078e0012 */
[----:B------:R-:W-:Y:S01]  /*2650*/  MOV R2, R28 ;  /* 0x0000001c00027202 */ /* 0x000fe20000000f00 */
[----:B------:R-:W-:Y:S01]  /*2660*/  IMAD.MOV.U32 R0, RZ, RZ, R29 ;  /* 0x000000ffff007224 */ /* 0x000fe200078e001d */
[----:B------:R-:W-:-:S07]  /*2670*/  MOV R9, 0x2690 ;  /* 0x0000269000097802 */ /* 0x000fce0000000f00 */
[----:B0-----:R-:W-:Y:S05]  /*2680*/  CALL.REL.NOINC `($__internal_264_$__cuda_sm20_div_s64) ;  /* 0x0000001000a07944 */ /* 0x001fea0003c00000 */
        /* <DEDUP_REMOVED lines=8> */
.L_x_13130:
        /* <DEDUP_REMOVED lines=9> */
.L_x_13122:
        /* <DEDUP_REMOVED lines=31> */
.L_x_13132:
        /* <DEDUP_REMOVED lines=13> */
.L_x_13133:
        /* <DEDUP_REMOVED lines=35> */
.L_x_13134:
[----:B------:R-:W-:Y:S01]  /*2c90*/  MOV R27, R17 ;  /* 0x00000011001b7202 */ /* 0x000fe20000000f00 */
[----:B------:R-:W-:Y:S01]  /*2ca0*/  IMAD.MOV.U32 R2, RZ, RZ, R18 ;  /* 0x000000ffff027224 */ /* 0x000fe200078e0012 */
[----:B------:R-:W-:Y:S02]  /*2cb0*/  MOV R0, R19 ;  /* 0x0000001300007202 */ /* 0x000fe40000000f00 */
[----:B------:R-:W-:-:S07]  /*2cc0*/  MOV R9, 0x2ce0 ;  /* 0x00002ce000097802 */ /* 0x000fce0000000f00 */
[----:B0-----:R-:W-:Y:S05]  /*2cd0*/  CALL.REL.NOINC `($__internal_264_$__cuda_sm20_div_s64) ;  /* 0x0000000c000c7944 */ /* 0x001fea0003c00000 */
        /* <DEDUP_REMOVED lines=9> */
.L_x_13135:
        /* <DEDUP_REMOVED lines=10> */
.L_x_13131:
        /* <DEDUP_REMOVED lines=29> */
.L_x_13136:
[----:B------:R-:W-:-:S07]  /*2fe0*/  MOV R0, 0x3000 ;  /* 0x0000300000007802 */ /* 0x000fce0000000f00 */
[----:B0-----:R-:W-:Y:S05]  /*2ff0*/  CALL.REL.NOINC `($__internal_265_$__cuda_sm20_rem_s64) ;  /* 0x0000000c00947944 */ /* 0x001fea0003c00000 */
[----:B------:R-:W-:Y:S02]  /*3000*/  MOV R10, R2 ;  /* 0x00000002000a7202 */ /* 0x000fe40000000f00 */
[----:B------:R-:W-:-:S07]  /*3010*/  MOV R11, R9 ;  /* 0x00000009000b7202 */ /* 0x000fce0000000f00 */
.L_x_13137:
[----:B------:R-:W1:Y:S02]  /*3020*/  LDC.64 R12, c[0x0][0x398] ;  /* 0x0000e600ff0c7b82 */ /* 0x000e640000000a00 */
[----:B-1----:R-:W-:-:S06]  /*3030*/  IMAD.WIDE.U32 R2, R3, 0x8, R12 ;  /* 0x0000000803027825 */ /* 0x002fcc00078e000c */
[----:B------:R-:W2:Y:S02]  /*3040*/  LDG.E.64 R2, desc[UR10][R2.64] ;  /* 0x0000000a02027981 */ /* 0x000ea4000c1e1b00 */
[-C--:B--2---:R-:W-:Y:S02]  /*3050*/  IMAD R9, R3, R10.reuse, RZ ;  /* 0x0000000a03097224 */ /* 0x084fe400078e02ff */
[----:B------:R-:W-:-:S04]  /*3060*/  IMAD.WIDE.U32 R28, R2, R10, R28 ;  /* 0x0000000a021c7225 */ /* 0x000fc800078e001c */
[----:B------:R-:W-:-:S04]  /*3070*/  IMAD R9, R2, R11, R9 ;  /* 0x0000000b02097224 */ /* 0x000fc800078e0209 */
[----:B------:R-:W-:-:S07]  /*3080*/  IMAD.IADD R29, R29, 0x1, R9 ;  /* 0x000000011d1d7824 */ /* 0x000fce00078e0209 */
.L_x_13103:
        /* <DEDUP_REMOVED lines=33> */
.L_x_13142:
        /* <DEDUP_REMOVED lines=36> */
.L_x_13141:
[----:B------:R-:W-:Y:S05]  /*34e0*/  BSYNC.RECONVERGENT B0 ;  /* 0x0000000000007941 */ /* 0x000fea0003800200 */
.L_x_13140:
[----:B------:R-:W-:Y:S01]  /*34f0*/  UIADD3 UR4, UPT, UPT, UR4, 0x8, URZ ;  /* 0x0000000804047890 */ /* 0x000fe2000fffe0ff */
[----:B------:R-:W-:Y:S01]  /*3500*/  SEL R2, RZ, 0x1, !P0 ;  /* 0x00000001ff027807 */ /* 0x000fe20004000000 */
[----:B------:R-:W-:Y:S01]  /*3510*/  IMAD R9, R6, 0x8, R9 ;  /* 0x0000000806097824 */ /* 0x000fe200078e0209 */
[----:B------:R-:W-:Y:S09]  /*3520*/  @P1 BRA `(.L_x_13142) ;  /* 0xfffffffc005c1947 */ /* 0x000ff2000383ffff */
[----:B------:R-:W-:-:S12]  /*3530*/  UIADD3 UR4, UPT, UPT, UR4, 0x1, URZ ;  /* 0x0000000104047890 */ /* 0x000fd8000fffe0ff */
.L_x_13139:
        /* <DEDUP_REMOVED lines=23> */
.L_x_13146:
[----:B------:R-:W-:Y:S05]  /*36b0*/  BSYNC.RECONVERGENT B0 ;  /* 0x0000000000007941 */ /* 0x000fea0003800200 */
.L_x_13145:
[----:B------:R-:W-:Y:S01]  /*36c0*/  SEL R2, RZ, 0x1, !P0 ;  /* 0x00000001ff027807 */ /* 0x000fe20004000000 */
[----:B------:R-:W-:-:S12]  /*36d0*/  UIADD3 UR4, UPT, UPT, UR4, 0x4, URZ ;  /* 0x0000000404047890 */ /* 0x000fd8000fffe0ff */
.L_x_13144:
        /* <DEDUP_REMOVED lines=14> */
.L_x_13149:
[----:B------:R-:W-:Y:S05]  /*37c0*/  BSYNC.RECONVERGENT B0 ;  /* 0x0000000000007941 */ /* 0x000fea0003800200 */
.L_x_13148:
[----:B------:R-:W-:Y:S01]  /*37d0*/  SEL R2, RZ, 0x1, !P0 ;  /* 0x00000001ff027807 */ /* 0x000fe20004000000 */
[----:B------:R-:W-:-:S12]  /*37e0*/  UIADD3 UR4, UPT, UPT, UR4, 0x2, URZ ;  /* 0x0000000204047890 */ /* 0x000fd8000fffe0ff */
.L_x_13147:
        /* <DEDUP_REMOVED lines=8> */
.L_x_13143:
[----:B--2---:R2:W-:Y:S02]  /*3870*/  STS.U8 [R7+UR5], R2 ;  /* 0x0000000207007988 */ /* 0x0045e40008000005 */
.L_x_13138:
        /* <DEDUP_REMOVED lines=9> */
        .weak           $__internal_264_$__cuda_sm20_div_s64
        .type           $__internal_264_$__cuda_sm20_div_s64,@function
        .size           $__internal_264_$__cuda_sm20_div_s64,($__internal_265_$__cuda_sm20_rem_s64 - $__internal_264_$__cuda_sm20_div_s64)
$__internal_264_$__cuda_sm20_div_s64:
        /* <DEDUP_REMOVED lines=83> */
[----:B------:R-:W-:Y:S06]  /*3e40*/  RET.REL.NODEC R12 `(contiguous_any3_u8) ;  /* 0xffffffc00c6c7950 */ /* 0x000fec0003c3ffff */
        .weak           $__internal_265_$__cuda_sm20_rem_s64
        .type           $__internal_265_$__cuda_sm20_rem_s64,@function
        .size           $__internal_265_$__cuda_sm20_rem_s64,(.L_x_30581 - $__internal_265_$__cuda_sm20_rem_s64)
$__internal_265_$__cuda_sm20_rem_s64:
        /* <DEDUP_REMOVED lines=66> */
[----:B------:R-:W-:Y:S06]  /*4270*/  RET.REL.NODEC R10 `(contiguous_any3_u8) ;  /* 0xffffffbc0a607950 */ /* 0x000fec0003c3ffff */
.L_x_13150:
        /* <DEDUP_REMOVED lines=16> */
.L_x_30581:


//--------------------- .text.contiguous_any22_u8 --------------------------
	.section	.text.contiguous_any22_u8,"ax",@progbits
	.align	128
        .global         contiguous_any22_u8
        .type           contiguous_any22_u8,@function
        .size           contiguous_any22_u8,(.L_x_31218 - contiguous_any22_u8)
        .other          contiguous_any22_u8,@"STO_CUDA_ENTRY STV_DEFAULT"
contiguous_any22_u8:
.text.contiguous_any22_u8:
        /* <DEDUP_REMOVED lines=46> */
.L_x_13154:
[----:B------:R-:W-:Y:S05]  /*02e0*/  BSYNC.RECONVERGENT B1 ;  /* 0x0000000000017941 */ /* 0x000fea0003800200 */
.L_x_13153:
[----:B------:R-:W-:-:S05]  /*02f0*/  SEL R3, RZ, 0x1, !P0 ;  /* 0x00000001ff037807 */ /* 0x000fca0004000000 */
[----:B------:R0:W-:Y:S01]  /*0300*/  STS.U8 [R0+UR4], R3 ;  /* 0x0000000300007988 */ /* 0x0001e20008000004 */
[----:B------:R-:W-:Y:S05]  /*0310*/  BRA `(.L_x_13155) ;  /* 0x0000000000307947 */ /* 0x000fea0003800000 */
.L_x_13152:
        /* <DEDUP_REMOVED lines=12> */
.L_x_13155:
[----:B------:R-:W-:Y:S05]  /*03e0*/  BSYNC.RECONVERGENT B0 ;  /* 0x0000000000007941 */ /* 0x000fea0003800200 */
.L_x_13151:
[----:B------:R-:W-:Y:S01]  /*03f0*/  BAR.SYNC.DEFER_BLOCKING 0x0 ;  /* 0x0000000000007b1d */ /* 0x000fe20000010000 */
[----:B------:R-:W-:-:S09]  /*0400*/  UISETP.GE.U32.AND UP0, UPT, UR5, 0x42, UPT ;  /* 0x000000420500788c */ /* 0x000fd2000bf06070 */
[----:B------:R-:W-:Y:S05]  /*0410*/  BRA.U !UP0, `(.L_x_13156) ;  /* 0x00000001083c7547 */ /* 0x000fea000b800000 */
.L_x_13159:
        /* <DEDUP_REMOVED lines=10> */
.L_x_13158:
[----:B------:R-:W-:Y:S05]  /*04c0*/  BSYNC.RECONVERGENT B0 ;  /* 0x0000000000007941 */ /* 0x000fea0003800200 */
.L_x_13157:
[----:B------:R-:W-:Y:S01]  /*04d0*/  BAR.SYNC.DEFER_BLOCKING 0x0 ;  /* 0x0000000000007b1d */ /* 0x000fe20000010000 */
[----:B------:R-:W-:-:S05]  /*04e0*/  UISETP.GT.U32.AND UP0, UPT, UR5, 0x83, UPT ;  /* 0x000000830500788c */ /* 0x000fca000bf04070 */
[----:B------:R-:W-:-:S04]  /*04f0*/  UMOV UR5, UR9 ;  /* 0x0000000900057c82 */ /* 0x000fc80008000000 */
[----:B------:R-:W-:Y:S05]  /*0500*/  BRA.U UP0, `(.L_x_13159) ;  /* 0xfffffffd00c47547 */ /* 0x000fea000b83ffff */
.L_x_13156:
        /* <DEDUP_REMOVED lines=57> */
.L_x_13160:
        /* <DEDUP_REMOVED lines=14> */
.L_x_31218:


//--------------------- .text.contiguous_any2_u8  --------------------------
	.section	.text.contiguous_any2_u8,"ax",@progbits
	.align	128
        .global         contiguous_any2_u8
        .type           contiguous_any2_u8,@function
        .size           contiguous_any2_u8,(.L_x_30583 - contiguous_any2_u8)
        .other          contiguous_any2_u8,@"STO_CUDA_ENTRY STV_DEFAULT"
contiguous_any2_u8:
.text.contiguous_any2_u8:
        /* <DEDUP_REMOVED lines=57> */
.L_x_13189:
        /* <DEDUP_REMOVED lines=32> */
.L_x_13166:
[----:B------:R-:W-:Y:S01]  /*0590*/  IMAD.MOV.U32 R26, RZ, RZ, R4 ;  /* 0x000000ffff1a7224 */ /* 0x000fe200078e0004 */
[----:B------:R-:W-:Y:S01]  /*05a0*/  MOV R11, R3 ;  /* 0x00000003000b7202 */ /* 0x000fe20000000f00 */
[----:B------:R-:W-:Y:S01]  /*05b0*/  IMAD.MOV.U32 R10, RZ, RZ, R40 ;  /* 0x000000ffff0a7224 */ /* 0x000fe200078e0028 */
[----:B------:R-:W-:Y:S02]  /*05c0*/  MOV R9, R41 ;  /* 0x0000002900097202 */ /* 0x000fe40000000f00 */
[----:B------:R-:W-:-:S07]  /*05d0*/  MOV R8, 0x5f0 ;  /* 0x000005f000087802 */ /* 0x000fce0000000f00 */
[----:B-12---:R-:W-:Y:S05]  /*05e0*/  CALL.REL.NOINC `($__internal_266_$__cuda_sm20_div_s64) ;  /* 0x00000064008c7944 */ /* 0x006fea0003c00000 */
        /* <DEDUP_REMOVED lines=10> */
.L_x_13167:
[----:B------:R-:W-:Y:S05]  /*0690*/  BSYNC.RECONVERGENT B1 ;  /* 0x0000000000017941 */ /* 0x000fea0003800200 */
.L_x_13165:
        /* <DEDUP_REMOVED lines=33> */
.L_x_13169:
[----:B------:R-:W-:Y:S01]  /*08b0*/  MOV R26, R18 ;  /* 0x00000012001a7202 */ /* 0x000fe20000000f00 */
[----:B------:R-:W-:Y:S01]  /*08c0*/  IMAD.MOV.U32 R11, RZ, RZ, R19 ;  /* 0x000000ffff0b7224 */ /* 0x000fe200078e0013 */
[----:B------:R-:W-:Y:S01]  /*08d0*/  MOV R10, R40 ;  /* 0x00000028000a7202 */ /* 0x000fe20000000f00 */
[----:B------:R-:W-:Y:S01]  /*08e0*/  IMAD.MOV.U32 R9, RZ, RZ, R41 ;  /* 0x000000ffff097224 */ /* 0x000fe200078e0029 */
[----:B------:R-:W-:-:S07]  /*08f0*/  MOV R8, 0x910 ;  /* 0x0000091000087802 */ /* 0x000fce0000000f00 */
[----:B-1----:R-:W-:Y:S05]  /*0900*/  CALL.REL.NOINC `($__internal_266_$__cuda_sm20_div_s64) ;  /* 0x0000006000c47944 */ /* 0x002fea0003c00000 */
        /* <DEDUP_REMOVED lines=8> */
.L_x_13170:
[----:B------:R-:W-:Y:S05]  /*0990*/  BSYNC.RECONVERGENT B1 ;  /* 0x0000000000017941 */ /* 0x000fea0003800200 */
.L_x_13168:
        /* <DEDUP_REMOVED lines=34> */
.L_x_13172:
        /* <DEDUP_REMOVED lines=16> */
.L_x_13173:
[----:B------:R-:W-:Y:S05]  /*0cc0*/  BSYNC.RECONVERGENT B1 ;  /* 0x0000000000017941 */ /* 0x000fea0003800200 */
.L_x_13171:
        /* <DEDUP_REMOVED lines=35> */
.L_x_13175:
[----:B------:R-:W-:Y:S01]  /*0f00*/  IMAD.MOV.U32 R26, RZ, RZ, R44 ;  /* 0x000000ffff1a7224 */ /* 0x000fe200078e002c */
[----:B------:R-:W-:Y:S01]  /*0f10*/  MOV R11, R45 ;  /* 0x0000002d000b7202 */ /* 0x000fe20000000f00 */
[----:B------:R-:W-:Y:S01]  /*0f20*/  IMAD.MOV.U32 R10, RZ, RZ, R42 ;  /* 0x000000ffff0a7224 */ /* 0x000fe200078e002a */
[----:B------:R-:W-:Y:S02]  /*0f30*/  MOV R9, R43 ;  /* 0x0000002b00097202 */ /* 0x000fe40000000f00 */
[----:B------:R-:W-:-:S07]  /*0f40*/  MOV R8, 0xf60 ;  /* 0x00000f6000087802 */ /* 0x000fce0000000f00 */
[----:B-1----:R-:W-:Y:S05]  /*0f50*/  CALL.REL.NOINC `($__internal_266_$__cuda_sm20_div_s64) ;  /* 0x0000005c00307944 */ /* 0x002fea0003c00000 */
        /* <DEDUP_REMOVED lines=11> */
.L_x_13176:
[----:B------:R-:W-:Y:S05]  /*1010*/  BSYNC.RECONVERGENT B1 ;  /* 0x0000000000017941 */ /* 0x000fea0003800200 */
.L_x_13174:
        /* <DEDUP_REMOVED lines=37> */
.L_x_13178:
[----:B------:R-:W-:Y:S01]  /*1270*/  IMAD.MOV.U32 R26, RZ, RZ, R38 ;  /* 0x000000ffff1a7224 */ /* 0x000fe200078e0026 */
[----:B------:R-:W-:Y:S01]  /*1280*/  MOV R11, R39 ;  /* 0x00000027000b7202 */ /* 0x000fe20000000f00 */
[----:B------:R-:W-:Y:S01]  /*1290*/  IMAD.MOV.U32 R10, RZ, RZ, R20 ;  /* 0x000000ffff0a7224 */ /* 0x000fe200078e0014 */
[----:B------:R-:W-:Y:S02]  /*12a0*/  MOV R9, R21 ;  /* 0x0000001500097202 */ /* 0x000fe40000000f00 */
[----:B------:R-:W-:-:S07]  /*12b0*/  MOV R8, 0x12d0 ;  /* 0x000012d000087802 */ /* 0x000fce0000000f00 */
[----:B-1----:R-:W-:Y:S05]  /*12c0*/  CALL.REL.NOINC `($__internal_266_$__cuda_sm20_div_s64) ;  /* 0x0000005800547944 */ /* 0x002fea0003c00000 */
        /* <DEDUP_REMOVED lines=10> */
.L_x_13179:
[----:B------:R-:W-:Y:S05]  /*1370*/  BSYNC.RECONVERGENT B1 ;  /* 0x0000000000017941 */ /* 0x000fea0003800200 */
.L_x_13177:
        /* <DEDUP_REMOVED lines=34> */
.L_x_13181:
[----:B------:R-:W-:Y:S01]  /*15a0*/  IMAD.MOV.U32 R26, RZ, RZ, R42 ;  /* 0x000000ffff1a7224 */ /* 0x000fe200078e002a */
[----:B------:R-:W-:Y:S01]  /*15b0*/  MOV R11, R43 ;  /* 0x0000002b000b7202 */ /* 0x000fe20000000f00 */
[----:B------:R-:W-:Y:S01]  /*15c0*/  IMAD.MOV.U32 R10, RZ, RZ, R20 ;  /* 0x000000ffff0a7224 */ /* 0x000fe200078e0014 */
[----:B------:R-:W-:Y:S02]  /*15d0*/  MOV R9, R21 ;  /* 0x0000001500097202 */ /* 0x000fe40000000f00 */
[----:B------:R-:W-:-:S07]  /*15e0*/  MOV R8, 0x1600 ;  /* 0x0000160000087802 */ /* 0x000fce0000000f00 */
[----:B-1----:R-:W-:Y:S05]  /*15f0*/  CALL.REL.NOINC `($__internal_266_$__cuda_sm20_div_s64) ;  /* 0x0000005400887944 */ /* 0x002fea0003c00000 */
        /* <DEDUP_REMOVED lines=11> */
.L_x_13182:
[----:B------:R-:W-:Y:S05]  /*16b0*/  BSYNC.RECONVERGENT B1 ;  /* 0x0000000000017941 */ /* 0x000fea0003800200 */
.L_x_13180:
        /* <DEDUP_REMOVED lines=34> */
.L_x_13184:
[----:B------:R-:W-:Y:S01]  /*18e0*/  MOV R26, R38 ;  /* 0x00000026001a7202 */ /* 0x000fe20000000f00 */
[----:B------:R-:W-:Y:S01]  /*18f0*/  IMAD.MOV.U32 R11, RZ, RZ, R39 ;  /* 0x000000ffff0b7224 */ /* 0x000fe200078e0027 */
[----:B------:R-:W-:Y:S01]  /*1900*/  MOV R10, R20 ;  /* 0x00000014000a7202 */ /* 0x000fe20000000f00 */
[----:B------:R-:W-:Y:S01]  /*1910*/  IMAD.MOV.U32 R9, RZ, RZ, R21 ;  /* 0x000000ffff097224 */ /* 0x000fe200078e0015 */
[----:B------:R-:W-:-:S07]  /*1920*/  MOV R8, 0x1940 ;  /* 0x0000194000087802 */ /* 0x000fce0000000f00 */
[----:B-1----:R-:W-:Y:S05]  /*1930*/  CALL.REL.NOINC `($__internal_266_$__cuda_sm20_div_s64) ;  /* 0x0000005000b87944 */ /* 0x002fea0003c00000 */
        /* <DEDUP_REMOVED lines=11> */
.L_x_13185:
[----:B------:R-:W-:Y:S05]  /*19f0*/  BSYNC.RECONVERGENT B1 ;  /* 0x0000000000017941 */ /* 0x000fea0003800200 */
.L_x_13183:
        /* <DEDUP_REMOVED lines=35> */
.L_x_13187:
[----:B------:R-:W-:Y:S01]  /*1c30*/  MOV R26, R18 ;  /* 0x00000012001a7202 */ /* 0x000fe20000000f00 */
[----:B------:R-:W-:Y:S01]  /*1c40*/  IMAD.MOV.U32 R11, RZ, RZ, R19 ;  /* 0x000000ffff0b7224 */ /* 0x000fe200078e0013 */
[----:B------:R-:W-:Y:S01]  /*1c50*/  MOV R10, R20 ;  /* 0x00000014000a7202 */ /* 0x000fe20000000f00 */
[----:B------:R-:W-:Y:S01]  /*1c60*/  IMAD.MOV.U32 R9, RZ, RZ, R21 ;  /* 0x000000ffff097224 */ /* 0x000fe200078e0015 */
[----:B------:R-:W-:-:S07]  /*1c70*/  MOV R8, 0x1c90 ;  /* 0x00001c9000087802 */ /* 0x000fce0000000f00 */
[----:B-1----:R-:W-:Y:S05]  /*1c80*/  CALL.REL.NOINC `($__internal_266_$__cuda_sm20_div_s64) ;  /* 0x0000004c00e47944 */ /* 0x002fea0003c00000 */
        /* <DEDUP_REMOVED lines=11> */
.L_x_13188:
[----:B------:R-:W-:Y:S05]  /*1d40*/  BSYNC.RECONVERGENT B1 ;  /* 0x0000000000017941 */ /* 0x000fea0003800200 */
.L_x_13186:
        /* <DEDUP_REMOVED lines=9> */
.L_x_13164:
        /* <DEDUP_REMOVED lines=35> */
.L_x_13192:
        /* <DEDUP_REMOVED lines=16> */
.L_x_13193:
[----:B------:R-:W-:Y:S05]  /*2110*/  BSYNC.RECONVERGENT B1 ;  /* 0x0000000000017941 */ /* 0x000fea0003800200 */
.L_x_13191:
        /* <DEDUP_REMOVED lines=34> */
.L_x_13195:
        /* <DEDUP_REMOVED lines=14> */
.L_x_13196:
[----:B------:R-:W-:Y:S05]  /*2420*/  BSYNC.RECONVERGENT B1 ;  /* 0x0000000000017941 */ /* 0x000fea0003800200 */
.L_x_13194:
        /* <DEDUP_REMOVED lines=35> */
.L_x_13198:
        /* <DEDUP_REMOVED lines=17> */
.L_x_13199:
[----:B------:R-:W-:Y:S05]  /*2770*/  BSYNC.RECONVERGENT B1 ;  /* 0x0000000000017941 */ /* 0x000fea0003800200 */
.L_x_13197:
        /* <DEDUP_REMOVED lines=35> */
.L_x_13201:
        /* <DEDUP_REMOVED lines=16> */
.L_x_13202:
[----:B------:R-:W-:Y:S05]  /*2ab0*/  BSYNC.RECONVERGENT B1 ;  /* 0x0000000000017941 */ /* 0x000fea0003800200 */
.L_x_13200:
[----:B------:R-:W-:Y:S01]  /*2ac0*/  MOV R6, R20 ;  /* 0x0000001400067202 */ /* 0x000fe20000000f00 */
[----:B------:R-:W-:Y:S02]  /*2ad0*/  IMAD R9, R9, R22, RZ ;  /* 0x0000001609097224 */ /* 0x000fe400078e02ff */
[----:B------:R-:W-:Y:S02]  /*2ae0*/  VIADD R5, R5, 0xfffffffe ;  /* 0xfffffffe05057836 */ /* 0x000fe40000000000 */
[----:B------:R-:W-:-:S04]  /*2af0*/  IMAD.WIDE.U32 R20, R22, R8, R6 ;  /* 0x0000000816147225 */ /* 0x000fc800078e0006 */
[----:B------:R-:W-:-:S05]  /*2b00*/  IMAD R9, R23, R8, R9 ;  /* 0x0000000817097224 */ /* 0x000fca00078e0209 */
[----:B------:R-:W-:-:S07]  /*2b10*/  IADD3 R21, PT, PT, R21, R9, RZ ;  /* 0x0000000915157210 */ /* 0x000fce0007ffe0ff */
.L_x_13190:
        /* <DEDUP_REMOVED lines=31> */
.L_x_13204:
[----:B------:R-:W-:Y:S01]  /*2d10*/  IMAD.MOV.U32 R23, RZ, RZ, R3 ;  /* 0x000000ffff177224 */ /* 0x000fe200078e0003 */
[----:B------:R-:W-:Y:S01]  /*2d20*/  MOV R22, R6 ;  /* 0x0000000600167202 */ /* 0x000fe20000000f00 */
[----:B------:R-:W-:Y:S01]  /*2d30*/  IMAD.MOV.U32 R3, RZ, RZ, R7 ;  /* 0x000000ffff037224 */ /* 0x000fe200078e0007 */
[----:B------:R-:W-:-:S07]  /*2d40*/  MOV R24, 0x2d60 ;  /* 0x00002d6000187802 */ /* 0x000fce0000000f00 */
[----:B-1----:R-:W-:Y:S05]  /*2d50*/  CALL.REL.NOINC `($__internal_267_$__cuda_sm20_rem_s64) ;  /* 0x0000004000fc7944 */ /* 0x002fea0003c00000 */
[----:B------:R-:W-:-:S07]  /*2d60*/  MOV R8, R4 ;  /* 0x0000000400087202 */ /* 0x000fce0000000f00 */
.L_x_13205:
[----:B------:R-:W-:Y:S05]  /*2d70*/  BSYNC.RECONVERGENT B1 ;  /* 0x0000000000017941 */ /* 0x000fea0003800200 */
.L_x_13203:
        /* <DEDUP_REMOVED lines=30> */
.L_x_13207:
[----:B------:R-:W-:Y:S01]  /*2f60*/  IMAD.MOV.U32 R22, RZ, RZ, R6 ;  /* 0x000000ffff167224 */ /* 0x000fe200078e0006 */
[----:B------:R-:W-:Y:S01]  /*2f70*/  MOV R3, R7 ;  /* 0x0000000700037202 */ /* 0x000fe20000000f00 */
[----:B------:R-:W-:Y:S01]  /*2f80*/  IMAD.MOV.U32 R4, RZ, RZ, R18 ;  /* 0x000000ffff047224 */ /* 0x000fe200078e0012 */
[----:B------:R-:W-:Y:S02]  /*2f90*/  MOV R23, R19 ;  /* 0x0000001300177202 */ /* 0x000fe40000000f00 */
[----:B------:R-:W-:-:S07]  /*2fa0*/  MOV R24, 0x2fc0 ;  /* 0x00002fc000187802 */ /* 0x000fce0000000f00 */
[----:B-1----:R-:W-:Y:S05]  /*2fb0*/  CALL.REL.NOINC `($__internal_267_$__cuda_sm20_rem_s64) ;  /* 0x0000004000647944 */ /* 0x002fea0003c00000 */
[----:B------:R-:W-:-:S07]  /*2fc0*/  IMAD.MOV.U32 R5, RZ, RZ, R9 ;  /* 0x000000ffff057224 */ /* 0x000fce00078e0009 */
.L_x_13208:
[----:B------:R-:W-:Y:S05]  /*2fd0*/  BSYNC.RECONVERGENT B1 ;  /* 0x0000000000017941 */ /* 0x000fea0003800200 */
.L_x_13206:
[----:B------:R-:W-:Y:S02]  /*2fe0*/  IMAD R3, R5, R14, RZ ;  /* 0x0000000e05037224 */ /* 0x000fe400078e02ff */
[----:B------:R-:W-:-:S04]  /*2ff0*/  IMAD.WIDE.U32 R20, R14, R4, R20 ;  /* 0x000000040e147225 */ /* 0x000fc800078e0014 */
[----:B------:R-:W-:-:S05]  /*3000*/  IMAD R3, R15, R4, R3 ;  /* 0x000000040f037224 */ /* 0x000fca00078e0203 */
[----:B------:R-:W-:-:S07]  /*3010*/  IADD3 R21, PT, PT, R21, R3, RZ ;  /* 0x0000000315157210 */ /* 0x000fce0007ffe0ff */
.L_x_13163:
        /* <DEDUP_REMOVED lines=12> */
.L_x_13210:
[----:B------:R-:W-:Y:S05]  /*30e0*/  BSYNC.RECONVERGENT B1 ;  /* 0x0000000000017941 */ /* 0x000fea0003800200 */
.L_x_13209:
[----:B------:R-:W-:-:S05]  /*30f0*/  SEL R3, RZ, 0x1, !P0 ;  /* 0x00000001ff037807 */ /* 0x000fca0004000000 */
[----:B------:R0:W-:Y:S01]  /*3100*/  STS.U8 [R0+UR4], R3 ;  /* 0x0000000300007988 */ /* 0x0001e20008000004 */
[----:B------:R-:W-:Y:S05]  /*3110*/  BRA `(.L_x_13211) ;  /* 0x0000003400907947 */ /* 0x000fea0003800000 */
.L_x_13162:
        /* <DEDUP_REMOVED lines=20> */
.L_x_13238:
        /* <DEDUP_REMOVED lines=31> */
.L_x_13215:
[----:B------:R-:W-:Y:S01]  /*3450*/  IMAD.MOV.U32 R26, RZ, RZ, R4 ;  /* 0x000000ffff1a7224 */ /* 0x000fe200078e0004 */
[----:B------:R-:W-:Y:S01]  /*3460*/  MOV R11, R5 ;  /* 0x00000005000b7202 */ /* 0x000fe20000000f00 */
[----:B------:R-:W-:Y:S01]  /*3470*/  IMAD.MOV.U32 R10, RZ, RZ, R36 ;  /* 0x000000ffff0a7224 */ /* 0x000fe200078e0024 */
[----:B------:R-:W-:Y:S02]  /*3480*/  MOV R9, R37 ;  /* 0x0000002500097202 */ /* 0x000fe40000000f00 */
[----:B------:R-:W-:-:S07]  /*3490*/  MOV R8, 0x34b0 ;  /* 0x000034b000087802 */ /* 0x000fce0000000f00 */
[----:B-1234-:R-:W-:Y:S05]  /*34a0*/  CALL.REL.NOINC `($__internal_266_$__cuda_sm20_div_s64) ;  /* 0x0000003400dc7944 */ /* 0x01efea0003c00000 */
        /* <DEDUP_REMOVED lines=8> */
.L_x_13216:
[----:B------:R-:W-:Y:S05]  /*3530*/  BSYNC.RECONVERGENT B1 ;  /* 0x0000000000017941 */ /* 0x000fea0003800200 */
.L_x_13214:
        /* <DEDUP_REMOVED lines=37> */
.L_x_13218:
[----:B------:R-:W-:Y:S01]  /*3790*/  MOV R26, R36 ;  /* 0x00000024001a7202 */ /* 0x000fe20000000f00 */
[----:B------:R-:W-:Y:S01]  /*37a0*/  IMAD.MOV.U32 R11, RZ, RZ, R37 ;  /* 0x000000ffff0b7224 */ /* 0x000fe200078e0025 */
[----:B------:R-:W-:Y:S01]  /*37b0*/  MOV R10, R38 ;  /* 0x00000026000a7202 */ /* 0x000fe20000000f00 */
[----:B------:R-:W-:Y:S01]  /*37c0*/  IMAD.MOV.U32 R9, RZ, RZ, R39 ;  /* 0x000000ffff097224 */ /* 0x000fe200078e0027 */
[----:B------:R-:W-:-:S07]  /*37d0*/  MOV R8, 0x37f0 ;  /* 0x000037f000087802 */ /* 0x000fce0000000f00 */
[----:B-12---:R-:W-:Y:S05]  /*37e0*/  CALL.REL.NOINC `($__internal_266_$__cuda_sm20_div_s64) ;  /* 0x00000034000c7944 */ /* 0x006fea0003c00000 */
        /* <DEDUP_REMOVED lines=10> */
.L_x_13219:
[----:B------:R-:W-:Y:S05]  /*3890*/  BSYNC.RECONVERGENT B1 ;  /* 0x0000000000017941 */ /* 0x000fea0003800200 */
.L_x_13217:
        /* <DEDUP_REMOVED lines=38> */
.L_x_13221:
[----:B------:R-:W-:Y:S01]  /*3b00*/  MOV R26, R36 ;  /* 0x00000024001a7202 */ /* 0x000fe20000000f00 */
[----:B------:R-:W-:Y:S01]  /*3b10*/  IMAD.MOV.U32 R11, RZ, RZ, R37 ;  /* 0x000000ffff0b7224 */ /* 0x000fe200078e0025 */
[----:B------:R-:W-:Y:S01]  /*3b20*/  MOV R10, R38 ;  /* 0x00000026000a7202 */ /* 0x000fe20000000f00 */
[----:B------:R-:W-:Y:S01]  /*3b30*/  IMAD.MOV.U32 R9, RZ, RZ, R39 ;  /* 0x000000ffff097224 */ /* 0x000fe200078e0027 */
[----:B------:R-:W-:-:S07]  /*3b40*/  MOV R8, 0x3b60 ;  /* 0x00003b6000087802 */ /* 0x000fce0000000f00 */
[----:B-12---:R-:W-:Y:S05]  /*3b50*/  CALL.REL.NOINC `($__internal_266_$__cuda_sm20_div_s64) ;  /* 0x0000003000307944 */ /* 0x006fea0003c00000 */
        /* <DEDUP_REMOVED lines=11> */
.L_x_13222:
[----:B------:R-:W-:Y:S05]  /*3c10*/  BSYNC.RECONVERGENT B1 ;  /* 0x0000000000017941 */ /* 0x000fea0003800200 */
.L_x_13220:
        /* <DEDUP_REMOVED lines=38> */
.L_x_13224:
        /* <DEDUP_REMOVED lines=17> */
.L_x_13225:
[----:B------:R-:W-:Y:S05]  /*3f90*/  BSYNC.RECONVERGENT B1 ;  /* 0x0000000000017941 */ /* 0x000fea0003800200 */
.L_x_13223:
        /* <DEDUP_REMOVED lines=38> */
.L_x_13227:
        /* <DEDUP_REMOVED lines=17> */
.L_x_13228:
[----:B------:R-:W-:Y:S05]  /*4310*/  BSYNC.RECONVERGENT B1 ;  /* 0x0000000000017941 */ /* 0x000fea0003800200 */
.L_x_13226:
        /* <DEDUP_REMOVED lines=38> */
.L_x_13230:
        /* <DEDUP_REMOVED lines=17> */
.L_x_13231:
[----:B------:R-:W-:Y:S05]  /*4690*/  BSYNC.RECONVERGENT B1 ;  /* 0x0000000000017941 */ /* 0x000fea0003800200 */
.L_x_13229:
        /* <DEDUP_REMOVED lines=38> */
.L_x_13233:
        /* <DEDUP_REMOVED lines=17> */
.L_x_13234:
[----:B------:R-:W-:Y:S05]  /*4a10*/  BSYNC.RECONVERGENT B1 ;  /* 0x0000000000017941 */ /* 0x000fea0003800200 */
.L_x_13232:
        /* <DEDUP_REMOVED lines=36> */
.L_x_13236:
        /* <DEDUP_REMOVED lines=17> */
.L_x_13237:
[----:B------:R-:W-:Y:S05]  /*4d70*/  BSYNC.RECONVERGENT B1 ;  /* 0x0000000000017941 */ /* 0x000fea0003800200 */
.L_x_13235:
[----:B--2---:R-:W-:-:S06]  /*4d80*/  IMAD.WIDE.U32 R8, R6, 0x8, R16 ;  /* 0x0000000806087825 */ /* 0x004fcc00078e0010 */
[----:B------:R-:W2:Y:S01]  /*4d90*/  LDG.E.64 R8, desc[UR14][R8.64] ;  /* 0x0000000e08087981 */ /* 0x000ea2000c1e1b00 */
[----:B------:R-:W-:Y:S01]  /*4da0*/  IADD3 R13, PT, PT, R13, 0x8, RZ ;  /* 0x000000080d0d7810 */ /* 0x000fe20007ffe0ff */
[----:B------:R-:W-:Y:S01]  /*4db0*/  IMAD.MOV.U32 R25, RZ, RZ, R3 ;  /* 0x000000ffff197224 */ /* 0x000fe200078e0003 */
[----:B------:R-:W-:Y:S01]  /*4dc0*/  MOV R24, R40 ;  /* 0x0000002800187202 */ /* 0x000fe20000000f00 */
[----:B------:R-:W-:Y:S01]  /*4dd0*/  VIADD R14, R14, 0xfffffff8 ;  /* 0xfffffff80e0e7836 */ /* 0x000fe20000000000 */
[----:B------:R-:W-:-:S03]  /*4de0*/  ISETP.NE.AND P0, PT, R13, RZ, PT ;  /* 0x000000ff0d00720c */ /* 0x000fc60003f05270 */
[----:B--2---:R-:W-:-:S04]  /*4df0*/  IMAD.WIDE.U32 R24, R8, R37, R24 ;  /* 0x0000002508187225 */ /* 0x004fc800078e0018 */
[----:B------:R-:W-:Y:S01]  /*4e00*/  IMAD R37, R9, R37, RZ ;  /* 0x0000002509257224 */ /* 0x000fe200078e02ff */
[----:B------:R-:W-:-:S03]  /*4e10*/  IADD3 R12, P1, PT, R12, R24, RZ ;  /* 0x000000180c0c7210 */ /* 0x000fc60007f3e0ff */
[----:B------:R-:W-:-:S05]  /*4e20*/  IMAD R24, R8, R11, R37 ;  /* 0x0000000b08187224 */ /* 0x000fca00078e0225 */
[----:B------:R-:W-:Y:S01]  /*4e30*/  IADD3.X R7, PT, PT, R7, R25, R24, P1, !PT ;  /* 0x0000001907077210 */ /* 0x000fe20000ffe418 */
[----:B------:R-:W-:Y:S06]  /*4e40*/  @P0 BRA `(.L_x_13238) ;  /* 0xffffffe400040947 */ /* 0x000fec000383ffff */
[----:B------:R-:W-:-:S07]  /*4e50*/  IADD3 R14, PT, PT, R14, 0x3, RZ ;  /* 0x000000030e0e7810 */ /* 0x000fce0007ffe0ff */
.L_x_13213:
        /* <DEDUP_REMOVED lines=36> */
.L_x_13241:
[----:B------:R-:W-:Y:S01]  /*50a0*/  IMAD.MOV.U32 R26, RZ, RZ, R4 ;  /* 0x000000ffff1a7224 */ /* 0x000fe200078e0004 */
[----:B------:R-:W-:Y:S01]  /*50b0*/  MOV R11, R5 ;  /* 0x00000005000b7202 */ /* 0x000fe20000000f00 */
[----:B------:R-:W-:Y:S01]  /*50c0*/  IMAD.MOV.U32 R10, RZ, RZ, R16 ;  /* 0x000000ffff0a7224 */ /* 0x000fe200078e0010 */
[----:B------:R-:W-:Y:S02]  /*50d0*/  MOV R9, R17 ;  /* 0x0000001100097202 */ /* 0x000fe40000000f00 */
[----:B------:R-:W-:-:S07]  /*50e0*/  MOV R8, 0x5100 ;  /* 0x0000510000087802 */ /* 0x000fce0000000f00 */
[----:B-1----:R-:W-:Y:S05]  /*50f0*/  CALL.REL.NOINC `($__internal_266_$__cuda_sm20_div_s64) ;  /* 0x0000001800c87944 */ /* 0x002fea0003c00000 */
        /* <DEDUP_REMOVED lines=9> */
.L_x_13242:
[----:B------:R-:W-:Y:S05]  /*5190*/  BSYNC.RECONVERGENT B1 ;  /* 0x0000000000017941 */ /* 0x000fea0003800200 */
.L_x_13240:
        /* <DEDUP_REMOVED lines=39> */
.L_x_13244:
        /* <DEDUP_REMOVED lines=17> */
.L_x_13245:
[----:B------:R-:W-:Y:S05]  /*5520*/  BSYNC.RECONVERGENT B1 ;  /* 0x0000000000017941 */ /* 0x000fea0003800200 */
.L_x_13243:
        /* <DEDUP_REMOVED lines=39> */
.L_x_13247:
        /* <DEDUP_REMOVED lines=17> */
.L_x_13248:
[----:B------:R-:W-:Y:S05]  /*58b0*/  BSYNC.RECONVERGENT B1 ;  /* 0x0000000000017941 */ /* 0x000fea0003800200 */
.L_x_13246:
        /* <DEDUP_REMOVED lines=40> */
.L_x_13250:
[----:B------:R-:W-:Y:S01]  /*5b40*/  MOV R26, R20 ;  /* 0x00000014001a7202 */ /* 0x000fe20000000f00 */
[----:B------:R-:W-:Y:S01]  /*5b50*/  IMAD.MOV.U32 R11, RZ, RZ, R21 ;  /* 0x000000ffff0b7224 */ /* 0x000fe200078e0015 */
[----:B------:R-:W-:Y:S02]  /*5b60*/  MOV R10, R4 ;  /* 0x00000004000a7202 */ /* 0x000fe40000000f00 */
[----:B------:R-:W-:Y:S02]  /*5b70*/  MOV R9, R5 ;  /* 0x0000000500097202 */ /* 0x000fe40000000f00 */
[----:B------:R-:W-:-:S07]  /*5b80*/  MOV R8, 0x5ba0 ;  /* 0x00005ba000087802 */ /* 0x000fce0000000f00 */
[----:B-1----:R-:W-:Y:S05]  /*5b90*/  CALL.REL.NOINC `($__internal_266_$__cuda_sm20_div_s64) ;  /* 0x0000001000207944 */ /* 0x002fea0003c00000 */
        /* <DEDUP_REMOVED lines=11> */
.L_x_13251:
[----:B------:R-:W-:Y:S05]  /*5c50*/  BSYNC.RECONVERGENT B1 ;  /* 0x0000000000017941 */ /* 0x000fea0003800200 */
.L_x_13249:
        /* <DEDUP_REMOVED lines=10> */
.L_x_13239:
        /* <DEDUP_REMOVED lines=34> */
.L_x_13254:
[----:B------:R-:W-:Y:S01]  /*5f20*/  MOV R26, R4 ;  /* 0x00000004001a7202 */ /* 0x000fe20000000f00 */
[----:B------:R-:W-:Y:S01]  /*5f30*/  IMAD.MOV.U32 R10, RZ, RZ, R16 ;  /* 0x000000ffff0a7224 */ /* 0x000fe200078e0010 */
[----:B------:R-:W-:Y:S02]  /*5f40*/  MOV R11, R5 ;  /* 0x00000005000b7202 */ /* 0x000fe40000000f00 */
[----:B------:R-:W-:Y:S02]  /*5f50*/  MOV R9, R17 ;  /* 0x0000001100097202 */ /* 0x000fe40000000f00 */
[----:B------:R-:W-:-:S07]  /*5f60*/  MOV R8, 0x5f80 ;  /* 0x00005f8000087802 */ /* 0x000fce0000000f00 */
[----:B-1----:R-:W-:Y:S05]  /*5f70*/  CALL.REL.NOINC `($__internal_266_$__cuda_sm20_div_s64) ;  /* 0x0000000c00287944 */ /* 0x002fea0003c00000 */
        /* <DEDUP_REMOVED lines=9> */
.L_x_13255:
[----:B------:R-:W-:Y:S05]  /*6010*/  BSYNC.RECONVERGENT B1 ;  /* 0x0000000000017941 */ /* 0x000fea0003800200 */
.L_x_13253:
        /* <DEDUP_REMOVED lines=39> */
.L_x_13257:
        /* <DEDUP_REMOVED lines=17> */
.L_x_13258:
[----:B------:R-:W-:Y:S05]  /*63a0*/  BSYNC.RECONVERGENT B1 ;  /* 0x0000000000017941 */ /* 0x000fea0003800200 */
.L_x_13256:
        /* <DEDUP_REMOVED lines=10> */
.L_x_13252:
        /* <DEDUP_REMOVED lines=30> */
.L_x_13260:
[----:B------:R-:W-:Y:S02]  /*6630*/  MOV R3, R23 ;  /* 0x0000001700037202 */ /* 0x000fe40000000f00 */
[----:B------:R-:W-:Y:S02]  /*6640*/  MOV R23, R5 ;  /* 0x0000000500177202 */ /* 0x000fe40000000f00 */
[----:B------:R-:W-:-:S07]  /*6650*/  MOV R24, 0x6670 ;  /* 0x0000667000187802 */ /* 0x000fce0000000f00 */
[----:B-1----:R-:W-:Y:S05]  /*6660*/  CALL.REL.NOINC `($__internal_267_$__cuda_sm20_rem_s64) ;  /* 0x0000000800b87944 */ /* 0x002fea0003c00000 */
[----:B------:R-:W-:-:S07]  /*6670*/  IMAD.MOV.U32 R5, RZ, RZ, R9 ;  /* 0x000000ffff057224 */ /* 0x000fce00078e0009 */
.L_x_13261:
[----:B------:R-:W-:Y:S05]  /*6680*/  BSYNC.RECONVERGENT B1 ;  /* 0x0000000000017941 */ /* 0x000fea0003800200 */
.L_x_13259:
        /* <DEDUP_REMOVED lines=8> */
.L_x_13212:
[----:B------:R-:W-:-:S05]  /*6710*/  IMAD.MOV.U32 R13, RZ, RZ, R7 ;  /* 0x000000ffff0d7224 */ /* 0x000fca00078e0007 */
[----:B------:R-:W2:Y:S02]  /*6720*/  LDG.E.U8 R12, desc[UR14][R12.64] ;  /* 0x0000000e0c0c7981 */ /* 0x000ea4000c1e1100 */
[----:B--2---:R-:W-:-:S04]  /*6730*/  ISETP.NE.AND P0, PT, R12, RZ, PT ;  /* 0x000000ff0c00720c */ /* 0x004fc80003f05270 */
[----:B------:R-:W-:-:S05]  /*6740*/  SEL R3, RZ, 0x1, !P0 ;  /* 0x00000001ff037807 */ /* 0x000fca0004000000 */
[----:B------:R2:W-:Y:S04]  /*6750*/  STS.U8 [R0+UR4], R3 ;  /* 0x0000000300007988 */ /* 0x0005e80008000004 */
.L_x_13211:
[----:B------:R-:W-:Y:S05]  /*6760*/  BSYNC.RECONVERGENT B0 ;  /* 0x0000000000007941 */ /* 0x000fea0003800200 */
.L_x_13161:
[----:B------:R-:W-:Y:S01]  /*6770*/  BAR.SYNC.DEFER_BLOCKING 0x0 ;  /* 0x0000000000007b1d */ /* 0x000fe20000010000 */
[----:B------:R-:W-:-:S09]  /*6780*/  UISETP.GE.U32.AND UP0, UPT, UR5, 0x42, UPT ;  /* 0x000000420500788c */ /* 0x000fd2000bf06070 */
[----:B------:R-:W-:Y:S05]  /*6790*/  BRA.U !UP0, `(.L_x_13262) ;  /* 0x00000001083c7547 */ /* 0x000fea000b800000 */
.L_x_13265:
        /* <DEDUP_REMOVED lines=10> */
.L_x_13264:
[----:B------:R-:W-:Y:S05]  /*6840*/  BSYNC.RECONVERGENT B0 ;  /* 0x0000000000007941 */ /* 0x000fea0003800200 */
.L_x_13263:
[----:B------:R-:W-:Y:S01]  /*6850*/  BAR.SYNC.DEFER_BLOCKING 0x0 ;  /* 0x0000000000007b1d */ /* 0x000fe20000010000 */
[----:B------:R-:W-:-:S05]  /*6860*/  UISETP.GT.U32.AND UP0, UPT, UR5, 0x83, UPT ;  /* 0x000000830500788c */ /* 0x000fca000bf04070 */
[----:B------:R-:W-:-:S04]  /*6870*/  UMOV UR5, UR6 ;  /* 0x0000000600057c82 */ /* 0x000fc80008000000 */
[----:B------:R-:W-:Y:S05]  /*6880*/  BRA.U UP0, `(.L_x_13265) ;  /* 0xfffffffd00c47547 */ /* 0x000fea000b83ffff */
.L_x_13262:
        /* <DEDUP_REMOVED lines=57> */
        .weak           $__internal_266_$__cuda_sm20_div_s64
        .type           $__internal_266_$__cuda_sm20_div_s64,@function
        .size           $__internal_266_$__cuda_sm20_div_s64,($__internal_267_$__cuda_sm20_rem_s64 - $__internal_266_$__cuda_sm20_div_s64)
$__internal_266_$__cuda_sm20_div_s64:
        /* <DEDUP_REMOVED lines=82> */
[----:B------:R-:W-:Y:S06]  /*7140*/  RET.REL.NODEC R8 `(contiguous_any2_u8) ;  /* 0xffffff8c08ac7950 */ /* 0x000fec0003c3ffff */
        .weak           $__internal_267_$__cuda_sm20_rem_s64
        .type           $__internal_267_$__cuda_sm20_rem_s64,@function
        .size           $__internal_267_$__cuda_sm20_rem_s64,(.L_x_30583 - $__internal_267_$__cuda_sm20_rem_s64)
$__internal_267_$__cuda_sm20_rem_s64:
        /* <DEDUP_REMOVED lines=76> */
[----:B------:R-:W-:Y:S06]  /*7610*/  RET.REL.NODEC R24 `(contiguous_any2_u8) ;  /* 0xffffff8818787950 */ /* 0x000fec0003c3ffff */
.L_x_13266:
        /* <DEDUP_REMOVED lines=14> */
.L_x_30583:


//--------------------- .text.uncontiguous_cumulate_any_u8 --------------------------
	.section	.text.uncontiguous_cumulate_any_u8,"ax",@progbits
	.align	128
        .global         uncontiguous_cumulate_any_u8
        .type           uncontiguous_cumulate_any_u8,@function
        .size           uncontiguous_cumulate_any_u8,(.L_x_30585 - uncontiguous_cumulate_any_u8)
        .other          uncontiguous_cumulate_any_u8,@"STO_CUDA_ENTRY STV_DEFAULT"
uncontiguous_cumulate_any_u8:
.text.uncontiguous_cumulate_any_u8:
        /* <DEDUP_REMOVED lines=38> */
.L_x_13295:
        /* <DEDUP_REMOVED lines=32> */
.L_x_13272:
[----:B------:R-:W-:Y:S01]  /*0460*/  IMAD.MOV.U32 R26, RZ, RZ, R4 ;  /* 0x000000ffff1a7224 */ /* 0x000fe200078e0004 */
[----:B------:R-:W-:Y:S01]  /*0470*/  MOV R11, R5 ;  /* 0x00000005000b7202 */ /* 0x000fe20000000f00 */
[----:B------:R-:W-:Y:S01]  /*0480*/  IMAD.MOV.U32 R10, RZ, RZ, R36 ;  /* 0x000000ffff0a7224 */ /* 0x000fe200078e0024 */
[----:B------:R-:W-:Y:S02]  /*0490*/  MOV R9, R37 ;  /* 0x0000002500097202 */ /* 0x000fe40000000f00 */
[----:B------:R-:W-:-:S07]  /*04a0*/  MOV R8, 0x4c0 ;  /* 0x000004c000087802 */ /* 0x000fce0000000f00 */
[----:B-1----:R-:W-:Y:S05]  /*04b0*/  CALL.REL.NOINC `($__internal_268_$__cuda_sm20_div_s64) ;  /* 0x0000006400887944 */ /* 0x002fea0003c00000 */
        /* <DEDUP_REMOVED lines=9> */
.L_x_13273:
[----:B------:R-:W-:Y:S05]  /*0550*/  BSYNC.RECONVERGENT B1 ;  /* 0x0000000000017941 */ /* 0x000fea0003800200 */
.L_x_13271:
        /* <DEDUP_REMOVED lines=33> */
.L_x_13275:
[----:B------:R-:W-:Y:S01]  /*0770*/  IMAD.MOV.U32 R26, RZ, RZ, R18 ;  /* 0x000000ffff1a7224 */ /* 0x000fe200078e0012 */
[----:B------:R-:W-:Y:S01]  /*0780*/  MOV R11, R19 ;  /* 0x00000013000b7202 */ /* 0x000fe20000000f00 */
[----:B------:R-:W-:Y:S01]  /*0790*/  IMAD.MOV.U32 R10, RZ, RZ, R36 ;  /* 0x000000ffff0a7224 */ /* 0x000fe200078e0024 */
[----:B------:R-:W-:Y:S02]  /*07a0*/  MOV R9, R37 ;  /* 0x0000002500097202 */ /* 0x000fe40000000f00 */
[----:B------:R-:W-:-:S07]  /*07b0*/  MOV R8, 0x7d0 ;  /* 0x000007d000087802 */ /* 0x000fce0000000f00 */
[----:B------:R-:W-:Y:S05]  /*07c0*/  CALL.REL.NOINC `($__internal_268_$__cuda_sm20_div_s64) ;  /* 0x0000006000c47944 */ /* 0x000fea0003c00000 */
        /* <DEDUP_REMOVED lines=9> */
.L_x_13276:
[----:B------:R-:W-:Y:S05]  /*0860*/  BSYNC.RECONVERGENT B1 ;  /* 0x0000000000017941 */ /* 0x000fea0003800200 */
.L_x_13274:
        /* <DEDUP_REMOVED lines=34> */
.L_x_13278:
[----:B------:R-:W-:Y:S01]  /*0a90*/  MOV R26, R22 ;  /* 0x00000016001a7202 */ /* 0x000fe20000000f00 */
[----:B------:R-:W-:Y:S01]  /*0aa0*/  IMAD.MOV.U32 R11, RZ, RZ, R23 ;  /* 0x000000ffff0b7224 */ /* 0x000fe200078e0017 */
[----:B------:R-:W-:Y:S01]  /*0ab0*/  MOV R10, R40 ;  /* 0x00000028000a7202 */ /* 0x000fe20000000f00 */
[----:B------:R-:W-:Y:S01]  /*0ac0*/  IMAD.MOV.U32 R9, RZ, RZ, R41 ;  /* 0x000000ffff097224 */ /* 0x000fe200078e0029 */
[----:B------:R-:W-:-:S07]  /*0ad0*/  MOV R8, 0xaf0 ;  /* 0x00000af000087802 */ /* 0x000fce0000000f00 */
[----:B------:R-:W-:Y:S05]  /*0ae0*/  CALL.REL.NOINC `($__internal_268_$__cuda_sm20_div_s64) ;  /* 0x0000005c00fc7944 */ /* 0x000fea0003c00000 */
        /* <DEDUP_REMOVED lines=10> */
.L_x_13279:
[----:B------:R-:W-:Y:S05]  /*0b90*/  BSYNC.RECONVERGENT B1 ;  /* 0x0000000000017941 */ /* 0x000fea0003800200 */
.L_x_13277:
        /* <DEDUP_REMOVED lines=35> */
.L_x_13281:
[----:B------:R-:W-:Y:S01]  /*0dd0*/  IMAD.MOV.U32 R26, RZ, RZ, R42 ;  /* 0x000000ffff1a7224 */ /* 0x000fe200078e002a */
[----:B------:R-:W-:Y:S01]  /*0de0*/  MOV R11, R43 ;  /* 0x0000002b000b7202 */ /* 0x000fe20000000f00 */
[----:B------:R-:W-:Y:S01]  /*0df0*/  IMAD.MOV.U32 R10, RZ, RZ, R40 ;  /* 0x000000ffff0a7224 */ /* 0x000fe200078e0028 */
[----:B------:R-:W-:Y:S02]  /*0e00*/  MOV R9, R41 ;  /* 0x0000002900097202 */ /* 0x000fe40000000f00 */
[----:B------:R-:W-:-:S07]  /*0e10*/  MOV R8, 0xe30 ;  /* 0x00000e3000087802 */ /* 0x000fce0000000f00 */
[----:B------:R-:W-:Y:S05]  /*0e20*/  CALL.REL.NOINC `($__internal_268_$__cuda_sm20_div_s64) ;  /* 0x0000005c002c7944 */ /* 0x000fea0003c00000 */
        /* <DEDUP_REMOVED lines=11> */
.L_x_13282:
[----:B------:R-:W-:Y:S05]  /*0ee0*/  BSYNC.RECONVERGENT B1 ;  /* 0x0000000000017941 */ /* 0x000fea0003800200 */
.L_x_13280:
        /* <DEDUP_REMOVED lines=36> */
.L_x_13284:
        /* <DEDUP_REMOVED lines=16> */
.L_x_13285:
[----:B------:R-:W-:Y:S05]  /*1230*/  BSYNC.RECONVERGENT B1 ;  /* 0x0000000000017941 */ /* 0x000fea0003800200 */
.L_x_13283:
        /* <DEDUP_REMOVED lines=34> */
.L_x_13287:
[----:B------:R-:W-:Y:S01]  /*1460*/  MOV R26, R40 ;  /* 0x00000028001a7202 */ /* 0x000fe20000000f00 */
[----:B------:R-:W-:Y:S01]  /*1470*/  IMAD.MOV.U32 R11, RZ, RZ, R41 ;  /* 0x000000ffff0b7224 */ /* 0x000fe200078e0029 */
[----:B------:R-:W-:Y:S01]  /*1480*/  MOV R10, R20 ;  /* 0x00000014000a7202 */ /* 0x000fe20000000f00 */
[----:B------:R-:W-:Y:S01]  /*1490*/  IMAD.MOV.U32 R9, RZ, RZ, R21 ;  /* 0x000000ffff097224 */ /* 0x000fe200078e0015 */
[----:B------:R-:W-:-:S07]  /*14a0*/  MOV R8, 0x14c0 ;  /* 0x000014c000087802 */ /* 0x000fce0000000f00 */
[----:B------:R-:W-:Y:S05]  /*14b0*/  CALL.REL.NOINC `($__internal_268_$__cuda_sm20_div_s64) ;  /* 0x0000005400887944 */ /* 0x000fea0003c00000 */
        /* <DEDUP_REMOVED lines=11> */
.L_x_13288:
[----:B------:R-:W-:Y:S05]  /*1570*/  BSYNC.RECONVERGENT B1 ;  /* 0x0000000000017941 */ /* 0x000fea0003800200 */
.L_x_13286:
        /* <DEDUP_REMOVED lines=34> */
.L_x_13290:
[----:B------:R-:W-:Y:S01]  /*17a0*/  IMAD.MOV.U32 R26, RZ, RZ, R36 ;  /* 0x000000ffff1a7224 */ /* 0x000fe200078e0024 */
[----:B------:R-:W-:Y:S01]  /*17b0*/  MOV R11, R37 ;  /* 0x00000025000b7202 */ /* 0x000fe20000000f00 */
[----:B------:R-:W-:Y:S01]  /*17c0*/  IMAD.MOV.U32 R10, RZ, RZ, R20 ;  /* 0x000000ffff0a7224 */ /* 0x000fe200078e0014 */
[----:B------:R-:W-:Y:S02]  /*17d0*/  MOV R9, R21 ;  /* 0x0000001500097202 */ /* 0x000fe40000000f00 */
[----:B------:R-:W-:-:S07]  /*17e0*/  MOV R8, 0x1800 ;  /* 0x0000180000087802 */ /* 0x000fce0000000f00 */
[----:B------:R-:W-:Y:S05]  /*17f0*/  CALL.REL.NOINC `($__internal_268_$__cuda_sm20_div_s64) ;  /* 0x0000005000b87944 */ /* 0x000fea0003c00000 */
        /* <DEDUP_REMOVED lines=11> */
.L_x_13291:
[----:B------:R-:W-:Y:S05]  /*18b0*/  BSYNC.RECONVERGENT B1 ;  /* 0x0000000000017941 */ /* 0x000fea0003800200 */
.L_x_13289:
        /* <DEDUP_REMOVED lines=35> */
.L_x_13293:
[----:B------:R-:W-:Y:S01]  /*1af0*/  IMAD.MOV.U32 R26, RZ, RZ, R18 ;  /* 0x000000ffff1a7224 */ /* 0x000fe200078e0012 */
[----:B------:R-:W-:Y:S01]  /*1b00*/  MOV R11, R19 ;  /* 0x00000013000b7202 */ /* 0x000fe20000000f00 */
[----:B------:R-:W-:Y:S01]  /*1b10*/  IMAD.MOV.U32 R10, RZ, RZ, R20 ;  /* 0x000000ffff0a7224 */ /* 0x000fe200078e0014 */
[----:B------:R-:W-:Y:S02]  /*1b20*/  MOV R9, R21 ;  /* 0x0000001500097202 */ /* 0x000fe40000000f00 */
[----:B------:R-:W-:-:S07]  /*1b30*/  MOV R8, 0x1b50 ;  /* 0x00001b5000087802 */ /* 0x000fce0000000f00 */
[----:B------:R-:W-:Y:S05]  /*1b40*/  CALL.REL.NOINC `($__internal_268_$__cuda_sm20_div_s64) ;  /* 0x0000004c00e47944 */ /* 0x000fea0003c00000 */
        /* <DEDUP_REMOVED lines=11> */
.L_x_13294:
[----:B------:R-:W-:Y:S05]  /*1c00*/  BSYNC.RECONVERGENT B1 ;  /* 0x0000000000017941 */ /* 0x000fea0003800200 */
.L_x_13292:
        /* <DEDUP_REMOVED lines=9> */
.L_x_13270:
        /* <DEDUP_REMOVED lines=36> */
.L_x_13298:
[----:B------:R-:W-:Y:S01]  /*1ee0*/  MOV R26, R4 ;  /* 0x00000004001a7202 */ /* 0x000fe20000000f00 */
[----:B------:R-:W-:Y:S01]  /*1ef0*/  IMAD.MOV.U32 R11, RZ, RZ, R5 ;  /* 0x000000ffff0b7224 */ /* 0x000fe200078e0005 */
[----:B------:R-:W-:Y:S01]  /*1f00*/  MOV R10, R6 ;  /* 0x00000006000a7202 */ /* 0x000fe20000000f00 */
[----:B------:R-:W-:Y:S01]  /*1f10*/  IMAD.MOV.U32 R9, RZ, RZ, R7 ;  /* 0x000000ffff097224 */ /* 0x000fe200078e0007 */
[----:B------:R-:W-:-:S07]  /*1f20*/  MOV R8, 0x1f40 ;  /* 0x00001f4000087802 */ /* 0x000fce0000000f00 */
[----:B------:R-:W-:Y:S05]  /*1f30*/  CALL.REL.NOINC `($__internal_268_$__cuda_sm20_div_s64) ;  /* 0x0000004800e87944 */ /* 0x000fea0003c00000 */
        /* <DEDUP_REMOVED lines=9> */
.L_x_13299:
[----:B------:R-:W-:Y:S05]  /*1fd0*/  BSYNC.RECONVERGENT B1 ;  /* 0x0000000000017941 */ /* 0x000fea0003800200 */
.L_x_13297:
        /* <DEDUP_REMOVED lines=34> */
.L_x_13301:
        /* <DEDUP_REMOVED lines=14> */
.L_x_13302:
[----:B------:R-:W-:Y:S05]  /*22e0*/  BSYNC.RECONVERGENT B1 ;  /* 0x0000000000017941 */ /* 0x000fea0003800200 */
.L_x_13300:
        /* <DEDUP_REMOVED lines=36> */
.L_x_13304:
        /* <DEDUP_REMOVED lines=17> */
.L_x_13305:
[----:B------:R-:W-:Y:S05]  /*2640*/  BSYNC.RECONVERGENT B1 ;  /* 0x0000000000017941 */ /* 0x000fea0003800200 */
.L_x_13303:
        /* <DEDUP_REMOVED lines=35> */
.L_x_13307:
[----:B------:R-:W-:Y:S01]  /*2880*/  MOV R26, R16 ;  /* 0x00000010001a7202 */ /* 0x000fe20000000f00 */
[----:B------:R-:W-:Y:S01]  /*2890*/  IMAD.MOV.U32 R11, RZ, RZ, R17 ;  /* 0x000000ffff0b7224 */ /* 0x000fe200078e0011 */
[----:B------:R-:W-:Y:S01]  /*28a0*/  MOV R10, R14 ;  /* 0x0000000e000a7202 */ /* 0x000fe20000000f00 */
[----:B------:R-:W-:Y:S01]  /*28b0*/  IMAD.MOV.U32 R9, RZ, RZ, R15 ;  /* 0x000000ffff097224 */ /* 0x000fe200078e000f */
[----:B------:R-:W-:-:S07]  /*28c0*/  MOV R8, 0x28e0 ;  /* 0x000028e000087802 */ /* 0x000fce0000000f00 */
[----:B------:R-:W-:Y:S05]  /*28d0*/  CALL.REL.NOINC `($__internal_268_$__cuda_sm20_div_s64) ;  /* 0x0000004000807944 */ /* 0x000fea0003c00000 */
        /* <DEDUP_REMOVED lines=10> */
.L_x_13308:
[----:B------:R-:W-:Y:S05]  /*2980*/  BSYNC.RECONVERGENT B1 ;  /* 0x0000000000017941 */ /* 0x000fea0003800200 */
.L_x_13306:
[----:B------:R-:W-:Y:S01]  /*2990*/  MOV R6, R20 ;  /* 0x0000001400067202 */ /* 0x000fe20000000f00 */
[----:B------:R-:W-:Y:S02]  /*29a0*/  IMAD R9, R9, R22, RZ ;  /* 0x0000001609097224 */ /* 0x000fe400078e02ff */
[----:B------:R-:W-:Y:S02]  /*29b0*/  VIADD R3, R3, 0xfffffffe ;  /* 0xfffffffe03037836 */ /* 0x000fe40000000000 */
[----:B------:R-:W-:-:S04]  /*29c0*/  IMAD.WIDE.U32 R20, R22, R8, R6 ;  /* 0x0000000816147225 */ /* 0x000fc800078e0006 */
[----:B------:R-:W-:-:S05]  /*29d0*/  IMAD R9, R23, R8, R9 ;  /* 0x0000000817097224 */ /* 0x000fca00078e0209 */
[----:B------:R-:W-:-:S07]  /*29e0*/  IADD3 R21, PT, PT, R21, R9, RZ ;  /* 0x0000000915157210 */ /* 0x000fce0007ffe0ff */
.L_x_13296:
        /* <DEDUP_REMOVED lines=31> */
.L_x_13310:
[----:B------:R-:W-:Y:S01]  /*2be0*/  IMAD.MOV.U32 R14, RZ, RZ, R4 ;  /* 0x000000ffff0e7224 */ /* 0x000fe200078e0004 */
[----:B------:R-:W-:Y:S01]  /*2bf0*/  MOV R23, R5 ;  /* 0x0000000500177202 */ /* 0x000fe20000000f00 */
[----:B------:R-:W-:Y:S01]  /*2c00*/  IMAD.MOV.U32 R22, RZ, RZ, R6 ;  /* 0x000000ffff167224 */ /* 0x000fe200078e0006 */
[----:B------:R-:W-:Y:S02]  /*2c10*/  MOV R15, R7 ;  /* 0x00000007000f7202 */ /* 0x000fe40000000f00 */
[----:B------:R-:W-:-:S07]  /*2c20*/  MOV R24, 0x2c40 ;  /* 0x00002c4000187802 */ /* 0x000fce0000000f00 */
[----:B------:R-:W-:Y:S05]  /*2c30*/  CALL.REL.NOINC `($__internal_269_$__cuda_sm20_rem_s64) ;  /* 0x0000004000f47944 */ /* 0x000fea0003c00000 */
.L_x_13311:
[----:B------:R-:W-:Y:S05]  /*2c40*/  BSYNC.RECONVERGENT B1 ;  /* 0x0000000000017941 */ /* 0x000fea0003800200 */
.L_x_13309:
        /* <DEDUP_REMOVED lines=31> */
.L_x_13313:
[----:B------:R-:W-:Y:S01]  /*2e40*/  MOV R22, R6 ;  /* 0x0000000600167202 */ /* 0x000fe20000000f00 */
[----:B------:R-:W-:Y:S01]  /*2e50*/  IMAD.MOV.U32 R15, RZ, RZ, R7 ;  /* 0x000000ffff0f7224 */ /* 0x000fe200078e0007 */
[----:B------:R-:W-:Y:S01]  /*2e60*/  MOV R14, R18 ;  /* 0x00000012000e7202 */ /* 0x000fe20000000f00 */
[----:B------:R-:W-:Y:S01]  /*2e70*/  IMAD.MOV.U32 R23, RZ, RZ, R19 ;  /* 0x000000ffff177224 */ /* 0x000fe200078e0013 */
[----:B------:R-:W-:-:S07]  /*2e80*/  MOV R24, 0x2ea0 ;  /* 0x00002ea000187802 */ /* 0x000fce0000000f00 */
[----:B------:R-:W-:Y:S05]  /*2e90*/  CALL.REL.NOINC `($__internal_269_$__cuda_sm20_rem_s64) ;  /* 0x00000040005c7944 */ /* 0x000fea0003c00000 */
[----:B------:R-:W-:Y:S01]  /*2ea0*/  MOV R6, R8 ;  /* 0x0000000800067202 */ /* 0x000fe20000000f00 */
[----:B------:R-:W-:-:S07]  /*2eb0*/  IMAD.MOV.U32 R7, RZ, RZ, R9 ;  /* 0x000000ffff077224 */ /* 0x000fce00078e0009 */
.L_x_13314:
[----:B------:R-:W-:Y:S05]  /*2ec0*/  BSYNC.RECONVERGENT B1 ;  /* 0x0000000000017941 */ /* 0x000fea0003800200 */
.L_x_13312:
[----:B------:R-:W-:Y:S02]  /*2ed0*/  IMAD R3, R7, R4, RZ ;  /* 0x0000000407037224 */ /* 0x000fe400078e02ff */
[----:B------:R-:W-:-:S04]  /*2ee0*/  IMAD.WIDE.U32 R20, R4, R6, R20 ;  /* 0x0000000604147225 */ /* 0x000fc800078e0014 */
[----:B------:R-:W-:-:S05]  /*2ef0*/  IMAD R3, R5, R6, R3 ;  /* 0x0000000605037224 */ /* 0x000fca00078e0203 */
[----:B------:R-:W-:-:S07]  /*2f00*/  IADD3 R21, PT, PT, R21, R3, RZ ;  /* 0x0000000315157210 */ /* 0x000fce0007ffe0ff */
.L_x_13269:
        /* <DEDUP_REMOVED lines=12> */
.L_x_13316:
[----:B------:R-:W-:Y:S05]  /*2fd0*/  BSYNC.RECONVERGENT B1 ;  /* 0x0000000000017941 */ /* 0x000fea0003800200 */
.L_x_13315:
[----:B------:R-:W-:-:S05]  /*2fe0*/  SEL R3, RZ, 0x1, !P0 ;  /* 0x00000001ff037807 */ /* 0x000fca0004000000 */
[----:B------:R1:W-:Y:S01]  /*2ff0*/  STS.U8 [R0+UR4], R3 ;  /* 0x0000000300007988 */ /* 0x0003e20008000004 */
[----:B------:R-:W-:Y:S05]  /*3000*/  BRA `(.L_x_13317) ;  /* 0x00000034009c7947 */ /* 0x000fea0003800000 */
.L_x_13268:
        /* <DEDUP_REMOVED lines=20> */
.L_x_13344:
        /* <DEDUP_REMOVED lines=33> */
.L_x_13321:
[----:B------:R-:W-:Y:S01]  /*3360*/  MOV R26, R14 ;  /* 0x0000000e001a7202 */ /* 0x000fe20000000f00 */
[----:B------:R-:W-:Y:S01]  /*3370*/  IMAD.MOV.U32 R11, RZ, RZ, R13 ;  /* 0x000000ffff0b7224 */ /* 0x000fe200078e000d */
[----:B------:R-:W-:Y:S01]  /*3380*/  MOV R10, R34 ;  /* 0x00000022000a7202 */ /* 0x000fe20000000f00 */
[----:B------:R-:W-:Y:S01]  /*3390*/  IMAD.MOV.U32 R9, RZ, RZ, R35 ;  /* 0x000000ffff097224 */ /* 0x000fe200078e0023 */
[----:B------:R-:W-:-:S07]  /*33a0*/  MOV R8, 0x33c0 ;  /* 0x000033c000087802 */ /* 0x000fce0000000f00 */
[----:B-123--:R-:W-:Y:S05]  /*33b0*/  CALL.REL.NOINC `($__internal_268_$__cuda_sm20_div_s64) ;  /* 0x0000003400c87944 */ /* 0x00efea0003c00000 */
        /* <DEDUP_REMOVED lines=10> */
.L_x_13322:
[----:B------:R-:W-:Y:S05]  /*3460*/  BSYNC.RECONVERGENT B1 ;  /* 0x0000000000017941 */ /* 0x000fea0003800200 */
.L_x_13320:
        /* <DEDUP_REMOVED lines=37> */
.L_x_13324:
[----:B------:R-:W-:Y:S01]  /*36c0*/  IMAD.MOV.U32 R26, RZ, RZ, R34 ;  /* 0x000000ffff1a7224 */ /* 0x000fe200078e0022 */
[----:B------:R-:W-:Y:S01]  /*36d0*/  MOV R11, R35 ;  /* 0x00000023000b7202 */ /* 0x000fe20000000f00 */
[----:B------:R-:W-:Y:S01]  /*36e0*/  IMAD.MOV.U32 R10, RZ, RZ, R36 ;  /* 0x000000ffff0a7224 */ /* 0x000fe200078e0024 */
[----:B------:R-:W-:Y:S02]  /*36f0*/  MOV R9, R37 ;  /* 0x0000002500097202 */ /* 0x000fe40000000f00 */
[----:B------:R-:W-:-:S07]  /*3700*/  MOV R8, 0x3720 ;  /* 0x0000372000087802 */ /* 0x000fce0000000f00 */
[----:B-1----:R-:W-:Y:S05]  /*3710*/  CALL.REL.NOINC `($__internal_268_$__cuda_sm20_div_s64) ;  /* 0x0000003000f07944 */ /* 0x002fea0003c00000 */
        /* <DEDUP_REMOVED lines=11> */
.L_x_13325:
[----:B------:R-:W-:Y:S05]  /*37d0*/  BSYNC.RECONVERGENT B1 ;  /* 0x0000000000017941 */ /* 0x000fea0003800200 */
.L_x_13323:
        /* <DEDUP_REMOVED lines=38> */
.L_x_13327:
[----:B------:R-:W-:Y:S01]  /*3a40*/  MOV R26, R34 ;  /* 0x00000022001a7202 */ /* 0x000fe20000000f00 */
[----:B------:R-:W-:Y:S01]  /*3a50*/  IMAD.MOV.U32 R11, RZ, RZ, R35 ;  /* 0x000000ffff0b7224 */ /* 0x000fe200078e0023 */
[----:B------:R-:W-:Y:S01]  /*3a60*/  MOV R10, R36 ;  /* 0x00000024000a7202 */ /* 0x000fe20000000f00 */
[----:B------:R-:W-:Y:S01]  /*3a70*/  IMAD.MOV.U32 R9, RZ, RZ, R37 ;  /* 0x000000ffff097224 */ /* 0x000fe200078e0025 */
[----:B------:R-:W-:-:S07]  /*3a80*/  MOV R8, 0x3aa0 ;  /* 0x00003aa000087802 */ /* 0x000fce0000000f00 */
[----:B-1----:R-:W-:Y:S05]  /*3a90*/  CALL.REL.NOINC `($__internal_268_$__cuda_sm20_div_s64) ;  /* 0x0000003000107944 */ /* 0x002fea0003c00000 */
        /* <DEDUP_REMOVED lines=11> */
.L_x_13328:
[----:B------:R-:W-:Y:S05]  /*3b50*/  BSYNC.RECONVERGENT B1 ;  /* 0x0000000000017941 */ /* 0x000fea0003800200 */
.L_x_13326:
        /* <DEDUP_REMOVED lines=37> */
.L_x_13330:
        /* <DEDUP_REMOVED lines=17> */
.L_x_13331:
[----:B------:R-:W-:Y:S05]  /*3ec0*/  BSYNC.RECONVERGENT B1 ;  /* 0x0000000000017941 */ /* 0x000fea0003800200 */
.L_x_13329:
        /* <DEDUP_REMOVED lines=38> */
.L_x_13333:
        /* <DEDUP_REMOVED lines=17> */
.L_x_13334:
[----:B------:R-:W-:Y:S05]  /*4240*/  BSYNC.RECONVERGENT B1 ;  /* 0x0000000000017941 */ /* 0x000fea0003800200 */
.L_x_13332:
        /* <DEDUP_REMOVED lines=38> */
.L_x_13336:
        /* <DEDUP_REMOVED lines=17> */
.L_x_13337:
[----:B------:R-:W-:Y:S05]  /*45c0*/  BSYNC.RECONVERGENT B1 ;  /* 0x0000000000017941 */ /* 0x000fea0003800200 */
.L_x_13335:
        /* <DEDUP_REMOVED lines=37> */
.L_x_13339:
        /* <DEDUP_REMOVED lines=17> */
.L_x_13340:
[----:B------:R-:W-:Y:S05]  /*4930*/  BSYNC.RECONVERGENT B1 ;  /* 0x0000000000017941 */ /* 0x000fea0003800200 */
.L_x_13338:
        /* <DEDUP_REMOVED lines=37> */
.L_x_13342:
        /* <DEDUP_REMOVED lines=17> */
.L_x_13343:
[----:B------:R-:W-:Y:S05]  /*4ca0*/  BSYNC.RECONVERGENT B1 ;  /* 0x0000000000017941 */ /* 0x000fea0003800200 */
.L_x_13341:
        /* <DEDUP_REMOVED lines=12> */
.L_x_13319:
        /* <DEDUP_REMOVED lines=37> */
.L_x_13347:
        /* <DEDUP_REMOVED lines=16> */
.L_x_13348:
[----:B------:R-:W-:Y:S05]  /*50c0*/  BSYNC.RECONVERGENT B1 ;  /* 0x0000000000017941 */ /* 0x000fea0003800200 */
.L_x_13346:
        /* <DEDUP_REMOVED lines=38> */
.L_x_13350:
        /* <DEDUP_REMOVED lines=17> */
.L_x_13351:
[----:B------:R-:W-:Y:S05]  /*5440*/  BSYNC.RECONVERGENT B1 ;  /* 0x0000000000017941 */ /* 0x000fea0003800200 */
.L_x_13349:
        /* <DEDUP_REMOVED lines=40> */
.L_x_13353:
        /* <DEDUP_REMOVED lines=17> */
.L_x_13354:
[----:B------:R-:W-:Y:S05]  /*57e0*/  BSYNC.RECONVERGENT B1 ;  /* 0x0000000000017941 */ /* 0x000fea0003800200 */
.L_x_13352:
        /* <DEDUP_REMOVED lines=40> */
.L_x_13356:
        /* <DEDUP_REMOVED lines=17> */
.L_x_13357:
[----:B------:R-:W-:Y:S05]  /*5b80*/  BSYNC.RECONVERGENT B1 ;  /* 0x0000000000017941 */ /* 0x000fea0003800200 */
.L_x_13355:
        /* <DEDUP_REMOVED lines=9> */
.L_x_13345:
        /* <DEDUP_REMOVED lines=35> */
.L_x_13360:
[----:B------:R-:W-:Y:S01]  /*5e50*/  MOV R26, R14 ;  /* 0x0000000e001a7202 */ /* 0x000fe20000000f00 */
[----:B------:R-:W-:Y:S01]  /*5e60*/  IMAD.MOV.U32 R10, RZ, RZ, R16 ;  /* 0x000000ffff0a7224 */ /* 0x000fe200078e0010 */
[----:B------:R-:W-:Y:S02]  /*5e70*/  MOV R11, R13 ;  /* 0x0000000d000b7202 */ /* 0x000fe40000000f00 */
[----:B------:R-:W-:Y:S02]  /*5e80*/  MOV R9, R17 ;  /* 0x0000001100097202 */ /* 0x000fe40000000f00 */
[----:B------:R-:W-:-:S07]  /*5e90*/  MOV R8, 0x5eb0 ;  /* 0x00005eb000087802 */ /* 0x000fce0000000f00 */
[----:B------:R-:W-:Y:S05]  /*5ea0*/  CALL.REL.NOINC `($__internal_268_$__cuda_sm20_div_s64) ;  /* 0x0000000c000c7944 */ /* 0x000fea0003c00000 */
        /* <DEDUP_REMOVED lines=10> */
.L_x_13361:
[----:B------:R-:W-:Y:S05]  /*5f50*/  BSYNC.RECONVERGENT B1 ;  /* 0x0000000000017941 */ /* 0x000fea0003800200 */
.L_x_13359:
        /* <DEDUP_REMOVED lines=39> */
.L_x_13363:
        /* <DEDUP_REMOVED lines=17> */
.L_x_13364:
[----:B------:R-:W-:Y:S05]  /*62e0*/  BSYNC.RECONVERGENT B1 ;  /* 0x0000000000017941 */ /* 0x000fea0003800200 */
.L_x_13362:
        /* <DEDUP_REMOVED lines=9> */
.L_x_13358:
        /* <DEDUP_REMOVED lines=31> */
.L_x_13366:
[----:B------:R-:W-:Y:S02]  /*6570*/  MOV R15, R23 ;  /* 0x00000017000f7202 */ /* 0x000fe40000000f00 */
[----:B------:R-:W-:Y:S02]  /*6580*/  MOV R23, R13 ;  /* 0x0000000d00177202 */ /* 0x000fe40000000f00 */
[----:B------:R-:W-:-:S07]  /*6590*/  MOV R24, 0x65b0 ;  /* 0x000065b000187802 */ /* 0x000fce0000000f00 */
[----:B------:R-:W-:Y:S05]  /*65a0*/  CALL.REL.NOINC `($__internal_269_$__cuda_sm20_rem_s64) ;  /* 0x0000000800987944 */ /* 0x000fea0003c00000 */
.L_x_13367:
[----:B------:R-:W-:Y:S05]  /*65b0*/  BSYNC.RECONVERGENT B1 ;  /* 0x0000000000017941 */ /* 0x000fea0003800200 */
.L_x_13365:
[----:B------:R-:W0:Y:S02]  /*65c0*/  LDC.64 R10, c[0x0][0x398] ;  /* 0x0000e600ff0a7b82 */ /* 0x000e240000000a00 */
[----:B0-----:R-:W-:-:S06]  /*65d0*/  IMAD.WIDE.U32 R6, R7, 0x8, R10 ;  /* 0x0000000807067825 */ /* 0x001fcc00078e000a */
[----:B------:R-:W2:Y:S02]  /*65e0*/  LDG.E.64 R6, desc[UR8][R6.64] ;  /* 0x0000000806067981 */ /* 0x000ea4000c1e1b00 */
[-C--:B--2---:R-:W-:Y:S02]  /*65f0*/  IMAD R3, R7, R8.reuse, RZ ;  /* 0x0000000807037224 */ /* 0x084fe400078e02ff */
[----:B------:R-:W-:-:S04]  /*6600*/  IMAD.WIDE.U32 R4, R6, R8, R4 ;  /* 0x0000000806047225 */ /* 0x000fc800078e0004 */
[----:B------:R-:W-:-:S04]  /*6610*/  IMAD R3, R6, R9, R3 ;  /* 0x0000000906037224 */ /* 0x000fc800078e0203 */
[----:B------:R-:W-:-:S07]  /*6620*/  IMAD.IADD R5, R5, 0x1, R3 ;  /* 0x0000000105057824 */ /* 0x000fce00078e0203 */
.L_x_13318:
[----:B------:R-:W0:Y:S02]  /*6630*/  LDCU.64 UR12, c[0x0][0x388] ;  /* 0x00007100ff0c77ac */ /* 0x000e240008000a00 */
[----:B0-----:R-:W-:-:S04]  /*6640*/  IADD3 R4, P0, PT, R4, UR12, RZ ;  /* 0x0000000c04047c10 */ /* 0x001fc8000ff1e0ff */
[----:B------:R-:W-:-:S06]  /*6650*/  IADD3.X R5, PT, PT, R5, UR13, RZ, P0, !PT ;  /* 0x0000000d05057c10 */ /* 0x000fcc00087fe4ff */
[----:B------:R-:W2:Y:S04]  /*6660*/  LDG.E.U8 R5, desc[UR8][R4.64] ;  /* 0x0000000804057981 */ /* 0x000ea8000c1e1100 */
[----:B--2---:R0:W-:Y:S02]  /*6670*/  STS.U8 [R0+UR4], R5 ;  /* 0x0000000500007988 */ /* 0x0041e40008000004 */
.L_x_13317:
[----:B------:R-:W-:Y:S05]  /*6680*/  BSYNC.RECONVERGENT B0 ;  /* 0x0000000000007941 */ /* 0x000fea0003800200 */
.L_x_13267:
[----:B------:R-:W-:Y:S01]  /*6690*/  BAR.SYNC.DEFER_BLOCKING 0x0 ;  /* 0x0000000000007b1d */ /* 0x000fe20000010000 */
[----:B------:R-:W-:-:S09]  /*66a0*/  UISETP.GE.U32.AND UP0, UPT, UR5, 0x42, UPT ;  /* 0x000000420500788c */ /* 0x000fd2000bf06070 */
[----:B------:R-:W-:Y:S05]  /*66b0*/  BRA.U !UP0, `(.L_x_13368) ;  /* 0x00000001083c7547 */ /* 0x000fea000b800000 */
.L_x_13371:
        /* <DEDUP_REMOVED lines=10> */
.L_x_13370:
[----:B------:R-:W-:Y:S05]  /*6760*/  BSYNC.RECONVERGENT B0 ;  /* 0x0000000000007941 */ /* 0x000fea0003800200 */
.L_x_13369:
[----:B------:R-:W-:Y:S01]  /*6770*/  BAR.SYNC.DEFER_BLOCKING 0x0 ;  /* 0x0000000000007b1d */ /* 0x000fe20000010000 */
[----:B------:R-:W-:-:S05]  /*6780*/  UISETP.GT.U32.AND UP0, UPT, UR5, 0x83, UPT ;  /* 0x000000830500788c */ /* 0x000fca000bf04070 */
[----:B------:R-:W-:-:S04]  /*6790*/  UMOV UR5, UR6 ;  /* 0x0000000600057c82 */ /* 0x000fc80008000000 */
[----:B------:R-:W-:Y:S05]  /*67a0*/  BRA.U UP0, `(.L_x_13371) ;  /* 0xfffffffd00c47547 */ /* 0x000fea000b83ffff */
.L_x_13368:
        /* <DEDUP_REMOVED lines=51> */
        .weak           $__internal_268_$__cuda_sm20_div_s64
        .type           $__internal_268_$__cuda_sm20_div_s64,@function
        .size           $__internal_268_$__cuda_sm20_div_s64,($__internal_269_$__cuda_sm20_rem_s64 - $__internal_268_$__cuda_sm20_div_s64)
$__internal_268_$__cuda_sm20_div_s64:
        /* <DEDUP_REMOVED lines=82> */
[----:B------:R-:W-:Y:S06]  /*7000*/  RET.REL.NODEC R8 `(uncontiguous_cumulate_any_u8) ;  /* 0xffffff8c08fc7950 */ /* 0x000fec0003c3ffff */
        .weak           $__internal_269_$__cuda_sm20_rem_s64
        .type           $__internal_269_$__cuda_sm20_rem_s64,@function
        .size           $__internal_269_$__cuda_sm20_rem_s64,(.L_x_30585 - $__internal_269_$__cuda_sm20_rem_s64)
$__internal_269_$__cuda_sm20_rem_s64:
        /* <DEDUP_REMOVED lines=76> */
[----:B------:R-:W-:Y:S06]  /*74d0*/  RET.REL.NODEC R24 `(uncontiguous_cumulate_any_u8) ;  /* 0xffffff8818c87950 */ /* 0x000fec0003c3ffff */
.L_x_13372:
        /* <DEDUP_REMOVED lines=10> */
.L_x_30585:


//--------------------- .text.uncontiguous_any_u8 --------------------------
	.section	.text.uncontiguous_any_u8,"ax",@progbits
	.align	128
        .global         uncontiguous_any_u8
        .type           uncontiguous_any_u8,@function
        .size           uncontiguous_any_u8,(.L_x_30587 - uncontiguous_any_u8)
        .other          uncontiguous_any_u8,@"STO_CUDA_ENTRY STV_DEFAULT"
uncontiguous_any_u8:
.text.uncontiguous_any_u8:
        /* <DEDUP_REMOVED lines=38> */
.L_x_13401:
        /* <DEDUP_REMOVED lines=32> */
.L_x_13378:
[----:B------:R-:W-:Y:S01]  /*0460*/  IMAD.MOV.U32 R26, RZ, RZ, R4 ;  /* 0x000000ffff1a7224 */ /* 0x000fe200078e0004 */
[----:B------:R-:W-:Y:S01]  /*0470*/  MOV R11, R5 ;  /* 0x00000005000b7202 */ /* 0x000fe20000000f00 */
[----:B------:R-:W-:Y:S01]  /*0480*/  IMAD.MOV.U32 R10, RZ, RZ, R36 ;  /* 0x000000ffff0a7224 */ /* 0x000fe200078e0024 */
[----:B------:R-:W-:Y:S02]  /*0490*/  MOV R9, R37 ;  /* 0x0000002500097202 */ /* 0x000fe40000000f00 */
[----:B------:R-:W-:-:S07]  /*04a0*/  MOV R8, 0x4c0 ;  /* 0x000004c000087802 */ /* 0x000fce0000000f00 */
[----:B-1----:R-:W-:Y:S05]  /*04b0*/  CALL.REL.NOINC `($__internal_270_$__cuda_sm20_div_s64) ;  /* 0x0000006400907944 */ /* 0x002fea0003c00000 */
        /* <DEDUP_REMOVED lines=9> */
.L_x_13379:
[----:B------:R-:W-:Y:S05]  /*0550*/  BSYNC.RECONVERGENT B1 ;  /* 0x0000000000017941 */ /* 0x000fea0003800200 */
.L_x_13377:
        /* <DEDUP_REMOVED lines=33> */
.L_x_13381:
[----:B------:R-:W-:Y:S01]  /*0770*/  IMAD.MOV.U32 R26, RZ, RZ, R18 ;  /* 0x000000ffff1a7224 */ /* 0x000fe200078e0012 */
[----:B------:R-:W-:Y:S01]  /*0780*/  MOV R11, R19 ;  /* 0x00000013000b7202 */ /* 0x000fe20000000f00 */
[----:B------:R-:W-:Y:S01]  /*0790*/  IMAD.MOV.U32 R10, RZ, RZ, R36 ;  /* 0x000000ffff0a7224 */ /* 0x000fe200078e0024 */
[----:B------:R-:W-:Y:S02]  /*07a0*/  MOV R9, R37 ;  /* 0x0000002500097202 */ /* 0x000fe40000000f00 */
[----:B------:R-:W-:-:S07]  /*07b0*/  MOV R8, 0x7d0 ;  /* 0x000007d000087802 */ /* 0x000fce0000000f00 */
[----:B------:R-:W-:Y:S05]  /*07c0*/  CALL.REL.NOINC `($__internal_270_$__cuda_sm20_div_s64) ;  /* 0x0000006000cc7944 */ /* 0x000fea0003c00000 */
        /* <DEDUP_REMOVED lines=9> */
.L_x_13382:
[----:B------:R-:W-:Y:S05]  /*0860*/  BSYNC.RECONVERGENT B1 ;  /* 0x0000000000017941 */ /* 0x000fea0003800200 */
.L_x_13380:
        /* <DEDUP_REMOVED lines=34> */
.L_x_13384:
[----:B------:R-:W-:Y:S01]  /*0a90*/  MOV R26, R22 ;  /* 0x00000016001a7202 */ /* 0x000fe20000000f00 */
[----:B------:R-:W-:Y:S01]  /*0aa0*/  IMAD.MOV.U32 R11, RZ, RZ, R23 ;  /* 0x000000ffff0b7224 */ /* 0x000fe200078e0017 */
[----:B------:R-:W-:Y:S01]  /*0ab0*/  MOV R10, R40 ;  /* 0x00000028000a7202 */ /* 0x000fe20000000f00 */
[----:B------:R-:W-:Y:S01]  /*0ac0*/  IMAD.MOV.U32 R9, RZ, RZ, R41 ;  /* 0x000000ffff097224 */ /* 0x000fe200078e0029 */
[----:B------:R-:W-:-:S07]  /*0ad0*/  MOV R8, 0xaf0 ;  /* 0x00000af000087802 */ /* 0x000fce0000000f00 */
[----:B------:R-:W-:Y:S05]  /*0ae0*/  CALL.REL.NOINC `($__internal_270_$__cuda_sm20_div_s64) ;  /* 0x0000006000047944 */ /* 0x000fea0003c00000 */
        /* <DEDUP_REMOVED lines=10> */
.L_x_13385:
[----:B------:R-:W-:Y:S05]  /*0b90*/  BSYNC.RECONVERGENT B1 ;  /* 0x0000000000017941 */ /* 0x000fea0003800200 */
.L_x_13383:
        /* <DEDUP_REMOVED lines=35> */
.L_x_13387:
[----:B------:R-:W-:Y:S01]  /*0dd0*/  IMAD.MOV.U32 R26, RZ, RZ, R42 ;  /* 0x000000ffff1a7224 */ /* 0x000fe200078e002a */
[----:B------:R-:W-:Y:S01]  /*0de0*/  MOV R11, R43 ;  /* 0x0000002b000b7202 */ /* 0x000fe20000000f00 */
[----:B------:R-:W-:Y:S01]  /*0df0*/  IMAD.MOV.U32 R10, RZ, RZ, R40 ;  /* 0x000000ffff0a7224 */ /* 0x000fe200078e0028 */
[----:B------:R-:W-:Y:S02]  /*0e00*/  MOV R9, R41 ;  /* 0x0000002900097202 */ /* 0x000fe40000000f00 */
[----:B------:R-:W-:-:S07]  /*0e10*/  MOV R8, 0xe30 ;  /* 0x00000e3000087802 */ /* 0x000fce0000000f00 */
[----:B------:R-:W-:Y:S05]  /*0e20*/  CALL.REL.NOINC `($__internal_270_$__cuda_sm20_div_s64) ;  /* 0x0000005c00347944 */ /* 0x000fea0003c00000 */
        /* <DEDUP_REMOVED lines=11> */
.L_x_13388:
[----:B------:R-:W-:Y:S05]  /*0ee0*/  BSYNC.RECONVERGENT B1 ;  /* 0x0000000000017941 */ /* 0x000fea0003800200 */
.L_x_13386:
        /* <DEDUP_REMOVED lines=36> */
.L_x_13390:
        /* <DEDUP_REMOVED lines=16> */
.L_x_13391:
[----:B------:R-:W-:Y:S05]  /*1230*/  BSYNC.RECONVERGENT B1 ;  /* 0x0000000000017941 */ /* 0x000fea0003800200 */
.L_x_13389:
        /* <DEDUP_REMOVED lines=34> */
.L_x_13393:
[----:B------:R-:W-:Y:S01]  /*1460*/  MOV R26, R40 ;  /* 0x00000028001a7202 */ /* 0x000fe20000000f00 */
[----:B------:R-:W-:Y:S01]  /*1470*/  IMAD.MOV.U32 R11, RZ, RZ, R41 ;  /* 0x000000ffff0b7224 */ /* 0x000fe200078e0029 */
[----:B------:R-:W-:Y:S01]  /*1480*/  MOV R10, R20 ;  /* 0x00000014000a7202 */ /* 0x000fe20000000f00 */
[----:B------:R-:W-:Y:S01]  /*1490*/  IMAD.MOV.U32 R9, RZ, RZ, R21 ;  /* 0x000000ffff097224 */ /* 0x000fe200078e0015 */
[----:B------:R-:W-:-:S07]  /*14a0*/  MOV R8, 0x14c0 ;  /* 0x000014c000087802 */ /* 0x000fce0000000f00 */
[----:B------:R-:W-:Y:S05]  /*14b0*/  CALL.REL.NOINC `($__internal_270_$__cuda_sm20_div_s64) ;  /* 0x0000005400907944 */ /* 0x000fea0003c00000 */
        /* <DEDUP_REMOVED lines=11> */
.L_x_13394:
[----:B------:R-:W-:Y:S05]  /*1570*/  BSYNC.RECONVERGENT B1 ;  /* 0x0000000000017941 */ /* 0x000fea0003800200 */
.L_x_13392:
        /* <DEDUP_REMOVED lines=34> */
.L_x_13396:
[----:B------:R-:W-:Y:S01]  /*17a0*/  IMAD.MOV.U32 R26, RZ, RZ, R36 ;  /* 0x000000ffff1a7224 */ /* 0x000fe200078e0024 */
[----:B------:R-:W-:Y:S01]  /*17b0*/  MOV R11, R37 ;  /* 0x00000025000b7202 */ /* 0x000fe20000000f00 */
[----:B------:R-:W-:Y:S01]  /*17c0*/  IMAD.MOV.U32 R10, RZ, RZ, R20 ;  /* 0x000000ffff0a7224 */ /* 0x000fe200078e0014 */
[----:B------:R-:W-:Y:S02]  /*17d0*/  MOV R9, R21 ;  /* 0x0000001500097202 */ /* 0x000fe40000000f00 */
[----:B------:R-:W-:-:S07]  /*17e0*/  MOV R8, 0x1800 ;  /* 0x0000180000087802 */ /* 0x000fce0000000f00 */
[----:B------:R-:W-:Y:S05]  /*17f0*/  CALL.REL.NOINC `($__internal_270_$__cuda_sm20_div_s64) ;  /* 0x0000005000c07944 */ /* 0x000fea0003c00000 */
        /* <DEDUP_REMOVED lines=11> */
.L_x_13397:
[----:B------:R-:W-:Y:S05]  /*18b0*/  BSYNC.RECONVERGENT B1 ;  /* 0x0000000000017941 */ /* 0x000fea0003800200 */
.L_x_13395:
        /* <DEDUP_REMOVED lines=35> */
.L_x_13399:
[----:B------:R-:W-:Y:S01]  /*1af0*/  IMAD.MOV.U32 R26, RZ, RZ, R18 ;  /* 0x000000ffff1a7224 */ /* 0x000fe200078e0012 */
[----:B------:R-:W-:Y:S01]  /*1b00*/  MOV R11, R19 ;  /* 0x00000013000b7202 */ /* 0x000fe20000000f00 */
[----:B------:R-:W-:Y:S01]  /*1b10*/  IMAD.MOV.U32 R10, RZ, RZ, R20 ;  /* 0x000000ffff0a7224 */ /* 0x000fe200078e0014 */
[----:B------:R-:W-:Y:S02]  /*1b20*/  MOV R9, R21 ;  /* 0x0000001500097202 */ /* 0x000fe40000000f00 */
[----:B------:R-:W-:-:S07]  /*1b30*/  MOV R8, 0x1b50 ;  /* 0x00001b5000087802 */ /* 0x000fce0000000f00 */
[----:B------:R-:W-:Y:S05]  /*1b40*/  CALL.REL.NOINC `($__internal_270_$__cuda_sm20_div_s64) ;  /* 0x0000004c00ec7944 */ /* 0x000fea0003c00000 */
        /* <DEDUP_REMOVED lines=11> */
.L_x_13400:
[----:B------:R-:W-:Y:S05]  /*1c00*/  BSYNC.RECONVERGENT B1 ;  /* 0x0000000000017941 */ /* 0x000fea0003800200 */
.L_x_13398:
        /* <DEDUP_REMOVED lines=9> */
.L_x_13376:
        /* <DEDUP_REMOVED lines=36> */
.L_x_13404:
[----:B------:R-:W-:Y:S01]  /*1ee0*/  MOV R26, R4 ;  /* 0x00000004001a7202 */ /* 0x000fe20000000f00 */
[----:B------:R-:W-:Y:S01]  /*1ef0*/  IMAD.MOV.U32 R11, RZ, RZ, R5 ;  /* 0x000000ffff0b7224 */ /* 0x000fe200078e0005 */
[----:B------:R-:W-:Y:S01]  /*1f00*/  MOV R10, R6 ;  /* 0x00000006000a7202 */ /* 0x000fe20000000f00 */
[----:B------:R-:W-:Y:S01]  /*1f10*/  IMAD.MOV.U32 R9, RZ, RZ, R7 ;  /* 0x000000ffff097224 */ /* 0x000fe200078e0007 */
[----:B------:R-:W-:-:S07]  /*1f20*/  MOV R8, 0x1f40 ;  /* 0x00001f4000087802 */ /* 0x000fce0000000f00 */
[----:B------:R-:W-:Y:S05]  /*1f30*/  CALL.REL.NOINC `($__internal_270_$__cuda_sm20_div_s64) ;  /* 0x0000004800f07944 */ /* 0x000fea0003c00000 */
        /* <DEDUP_REMOVED lines=9> */
.L_x_13405:
[----:B------:R-:W-:Y:S05]  /*1fd0*/  BSYNC.RECONVERGENT B1 ;  /* 0x0000000000017941 */ /* 0x000fea0003800200 */
.L_x_13403:
        /* <DEDUP_REMOVED lines=34> */
.L_x_13407:
        /* <DEDUP_REMOVED lines=14> */
.L_x_13408:
[----:B------:R-:W-:Y:S05]  /*22e0*/  BSYNC.RECONVERGENT B1 ;  /* 0x0000000000017941 */ /* 0x000fea0003800200 */
.L_x_13406:
        /* <DEDUP_REMOVED lines=36> */
.L_x_13410:
        /* <DEDUP_REMOVED lines=17> */
.L_x_13411:
[----:B------:R-:W-:Y:S05]  /*2640*/  BSYNC.RECONVERGENT B1 ;  /* 0x0000000000017941 */ /* 0x000fea0003800200 */
.L_x_13409:
        /* <DEDUP_REMOVED lines=35> */
.L_x_13413:
[----:B------:R-:W-:Y:S01]  /*2880*/  MOV R26, R16 ;  /* 0x00000010001a7202 */ /* 0x000fe20000000f00 */
[----:B------:R-:W-:Y:S01]  /*2890*/  IMAD.MOV.U32 R11, RZ, RZ, R17 ;  /* 0x000000ffff0b7224 */ /* 0x000fe200078e0011 */
[----:B------:R-:W-:Y:S01]  /*28a0*/  MOV R10, R14 ;  /* 0x0000000e000a7202 */ /* 0x000fe20000000f00 */
[----:B------:R-:W-:Y:S01]  /*28b0*/  IMAD.MOV.U32 R9, RZ, RZ, R15 ;  /* 0x000000ffff097224 */ /* 0x000fe200078e000f */
[----:B------:R-:W-:-:S07]  /*28c0*/  MOV R8, 0x28e0 ;  /* 0x000028e000087802 */ /* 0x000fce0000000f00 */
[----:B------:R-:W-:Y:S05]  /*28d0*/  CALL.REL.NOINC `($__internal_270_$__cuda_sm20_div_s64) ;  /* 0x0000004000887944 */ /* 0x000fea0003c00000 */
        /* <DEDUP_REMOVED lines=10> */
.L_x_13414:
[----:B------:R-:W-:Y:S05]  /*2980*/  BSYNC.RECONVERGENT B1 ;  /* 0x0000000000017941 */ /* 0x000fea0003800200 */
.L_x_13412:
[----:B------:R-:W-:Y:S01]  /*2990*/  MOV R6, R20 ;  /* 0x0000001400067202 */ /* 0x000fe20000000f00 */
[----:B------:R-:W-:Y:S02]  /*29a0*/  IMAD R9, R9, R22, RZ ;  /* 0x0000001609097224 */ /* 0x000fe400078e02ff */
[----:B------:R-:W-:Y:S02]  /*29b0*/  VIADD R3, R3, 0xfffffffe ;  /* 0xfffffffe03037836 */ /* 0x000fe40000000000 */
[----:B------:R-:W-:-:S04]  /*29c0*/  IMAD.WIDE.U32 R20, R22, R8, R6 ;  /* 0x0000000816147225 */ /* 0x000fc800078e0006 */
[----:B------:R-:W-:-:S05]  /*29d0*/  IMAD R9, R23, R8, R9 ;  /* 0x0000000817097224 */ /* 0x000fca00078e0209 */
[----:B------:R-:W-:-:S07]  /*29e0*/  IADD3 R21, PT, PT, R21, R9, RZ ;  /* 0x0000000915157210 */ /* 0x000fce0007ffe0ff */
.L_x_13402:
        /* <DEDUP_REMOVED lines=31> */
.L_x_13416:
[----:B------:R-:W-:Y:S01]  /*2be0*/  IMAD.MOV.U32 R14, RZ, RZ, R4 ;  /* 0x000000ffff0e7224 */ /* 0x000fe200078e0004 */
[----:B------:R-:W-:Y:S01]  /*2bf0*/  MOV R23, R5 ;  /* 0x0000000500177202 */ /* 0x000fe20000000f00 */
[----:B------:R-:W-:Y:S01]  /*2c00*/  IMAD.MOV.U32 R22, RZ, RZ, R6 ;  /* 0x000000ffff167224 */ /* 0x000fe200078e0006 */
[----:B------:R-:W-:Y:S02]  /*2c10*/  MOV R15, R7 ;  /* 0x00000007000f7202 */ /* 0x000fe40000000f00 */
[----:B------:R-:W-:-:S07]  /*2c20*/  MOV R24, 0x2c40 ;  /* 0x00002c4000187802 */ /* 0x000fce0000000f00 */
[----:B------:R-:W-:Y:S05]  /*2c30*/  CALL.REL.NOINC `($__internal_271_$__cuda_sm20_rem_s64) ;  /* 0x0000004000fc7944 */ /* 0x000fea0003c00000 */
.L_x_13417:
[----:B------:R-:W-:Y:S05]  /*2c40*/  BSYNC.RECONVERGENT B1 ;  /* 0x0000000000017941 */ /* 0x000fea0003800200 */
.L_x_13415:
        /* <DEDUP_REMOVED lines=31> */
.L_x_13419:
[----:B------:R-:W-:Y:S01]  /*2e40*/  MOV R22, R6 ;  /* 0x0000000600167202 */ /* 0x000fe20000000f00 */
[----:B------:R-:W-:Y:S01]  /*2e50*/  IMAD.MOV.U32 R15, RZ, RZ, R7 ;  /* 0x000000ffff0f7224 */ /* 0x000fe200078e0007 */
[----:B------:R-:W-:Y:S01]  /*2e60*/  MOV R14, R18 ;  /* 0x00000012000e7202 */ /* 0x000fe20000000f00 */
[----:B------:R-:W-:Y:S01]  /*2e70*/  IMAD.MOV.U32 R23, RZ, RZ, R19 ;  /* 0x000000ffff177224 */ /* 0x000fe200078e0013 */
[----:B------:R-:W-:-:S07]  /*2e80*/  MOV R24, 0x2ea0 ;  /* 0x00002ea000187802 */ /* 0x000fce0000000f00 */
[----:B------:R-:W-:Y:S05]  /*2e90*/  CALL.REL.NOINC `($__internal_271_$__cuda_sm20_rem_s64) ;  /* 0x0000004000647944 */ /* 0x000fea0003c00000 */
[----:B------:R-:W-:Y:S01]  /*2ea0*/  MOV R6, R8 ;  /* 0x0000000800067202 */ /* 0x000fe20000000f00 */
[----:B------:R-:W-:-:S07]  /*2eb0*/  IMAD.MOV.U32 R7, RZ, RZ, R9 ;  /* 0x000000ffff077224 */ /* 0x000fce00078e0009 */
.L_x_13420:
[----:B------:R-:W-:Y:S05]  /*2ec0*/  BSYNC.RECONVERGENT B1 ;  /* 0x0000000000017941 */ /* 0x000fea0003800200 */
.L_x_13418:
[----:B------:R-:W-:Y:S02]  /*2ed0*/  IMAD R3, R7, R4, RZ ;  /* 0x0000000407037224 */ /* 0x000fe400078e02ff */
[----:B------:R-:W-:-:S04]  /*2ee0*/  IMAD.WIDE.U32 R20, R4, R6, R20 ;  /* 0x0000000604147225 */ /* 0x000fc800078e0014 */
[----:B------:R-:W-:-:S05]  /*2ef0*/  IMAD R3, R5, R6, R3 ;  /* 0x0000000605037224 */ /* 0x000fca00078e0203 */
[----:B------:R-:W-:-:S07]  /*2f00*/  IADD3 R21, PT, PT, R21, R3, RZ ;  /* 0x0000000315157210 */ /* 0x000fce0007ffe0ff */
.L_x_13375:
        /* <DEDUP_REMOVED lines=12> */
.L_x_13422:
[----:B------:R-:W-:Y:S05]  /*2fd0*/  BSYNC.RECONVERGENT B1 ;  /* 0x0000000000017941 */ /* 0x000fea0003800200 */
.L_x_13421:
[----:B------:R-:W-:-:S05]  /*2fe0*/  SEL R3, RZ, 0x1, !P0 ;  /* 0x00000001ff037807 */ /* 0x000fca0004000000 */
[----:B------:R1:W-:Y:S01]  /*2ff0*/  STS.U8 [R0+UR4], R3 ;  /* 0x0000000300007988 */ /* 0x0003e20008000004 */
[----:B------:R-:W-:Y:S05]  /*3000*/  BRA `(.L_x_13423) ;  /* 0x0000003400a47947 */ /* 0x000fea0003800000 */
.L_x_13374:
        /* <DEDUP_REMOVED lines=20> */
.L_x_13450:
        /* <DEDUP_REMOVED lines=33> */
.L_x_13427:
[----:B------:R-:W-:Y:S01]  /*3360*/  MOV R26, R14 ;  /* 0x0000000e001a7202 */ /* 0x000fe20000000f00 */
[----:B------:R-:W-:Y:S01]  /*3370*/  IMAD.MOV.U32 R11, RZ, RZ, R13 ;  /* 0x000000ffff0b7224 */ /* 0x000fe200078e000d */
[----:B------:R-:W-:Y:S01]  /*3380*/  MOV R10, R34 ;  /* 0x00000022000a7202 */ /* 0x000fe20000000f00 */
[----:B------:R-:W-:Y:S01]  /*3390*/  IMAD.MOV.U32 R9, RZ, RZ, R35 ;  /* 0x000000ffff097224 */ /* 0x000fe200078e0023 */
[----:B------:R-:W-:-:S07]  /*33a0*/  MOV R8, 0x33c0 ;  /* 0x000033c000087802 */ /* 0x000fce0000000f00 */
[----:B-123--:R-:W-:Y:S05]  /*33b0*/  CALL.REL.NOINC `($__internal_270_$__cuda_sm20_div_s64) ;  /* 0x0000003400d07944 */ /* 0x00efea0003c00000 */
        /* <DEDUP_REMOVED lines=10> */
.L_x_13428:
[----:B------:R-:W-:Y:S05]  /*3460*/  BSYNC.RECONVERGENT B1 ;  /* 0x0000000000017941 */ /* 0x000fea0003800200 */
.L_x_13426:
        /* <DEDUP_REMOVED lines=37> */
.L_x_13430:
[----:B------:R-:W-:Y:S01]  /*36c0*/  IMAD.MOV.U32 R26, RZ, RZ, R34 ;  /* 0x000000ffff1a7224 */ /* 0x000fe200078e0022 */
[----:B------:R-:W-:Y:S01]  /*36d0*/  MOV R11, R35 ;  /* 0x00000023000b7202 */ /* 0x000fe20000000f00 */
[----:B------:R-:W-:Y:S01]  /*36e0*/  IMAD.MOV.U32 R10, RZ, RZ, R36 ;  /* 0x000000ffff0a7224 */ /* 0x000fe200078e0024 */
[----:B------:R-:W-:Y:S02]  /*36f0*/  MOV R9, R37 ;  /* 0x0000002500097202 */ /* 0x000fe40000000f00 */
[----:B------:R-:W-:-:S07]  /*3700*/  MOV R8, 0x3720 ;  /* 0x0000372000087802 */ /* 0x000fce0000000f00 */
[----:B-1----:R-:W-:Y:S05]  /*3710*/  CALL.REL.NOINC `($__internal_270_$__cuda_sm20_div_s64) ;  /* 0x0000003000f87944 */ /* 0x002fea0003c00000 */
        /* <DEDUP_REMOVED lines=11> */
.L_x_13431:
[----:B------:R-:W-:Y:S05]  /*37d0*/  BSYNC.RECONVERGENT B1 ;  /* 0x0000000000017941 */ /* 0x000fea0003800200 */
.L_x_13429:
        /* <DEDUP_REMOVED lines=38> */
.L_x_13433:
[----:B------:R-:W-:Y:S01]  /*3a40*/  MOV R26, R34 ;  /* 0x00000022001a7202 */ /* 0x000fe20000000f00 */
[----:B------:R-:W-:Y:S01]  /*3a50*/  IMAD.MOV.U32 R11, RZ, RZ, R35 ;  /* 0x000000ffff0b7224 */ /* 0x000fe200078e0023 */
[----:B------:R-:W-:Y:S01]  /*3a60*/  MOV R10, R36 ;  /* 0x00000024000a7202 */ /* 0x000fe20000000f00 */
[----:B------:R-:W-:Y:S01]  /*3a70*/  IMAD.MOV.U32 R9, RZ, RZ, R37 ;  /* 0x000000ffff097224 */ /* 0x000fe200078e0025 */
[----:B------:R-:W-:-:S07]  /*3a80*/  MOV R8, 0x3aa0 ;  /* 0x00003aa000087802 */ /* 0x000fce0000000f00 */
[----:B-1----:R-:W-:Y:S05]  /*3a90*/  CALL.REL.NOINC `($__internal_270_$__cuda_sm20_div_s64) ;  /* 0x0000003000187944 */ /* 0x002fea0003c00000 */
        /* <DEDUP_REMOVED lines=11> */
.L_x_13434:
[----:B------:R-:W-:Y:S05]  /*3b50*/  BSYNC.RECONVERGENT B1 ;  /* 0x0000000000017941 */ /* 0x000fea0003800200 */
.L_x_13432:
        /* <DEDUP_REMOVED lines=37> */
.L_x_13436:
        /* <DEDUP_REMOVED lines=17> */
.L_x_13437:
[----:B------:R-:W-:Y:S05]  /*3ec0*/  BSYNC.RECONVERGENT B1 ;  /* 0x0000000000017941 */ /* 0x000fea0003800200 */
.L_x_13435:
        /* <DEDUP_REMOVED lines=38> */
.L_x_13439:
        /* <DEDUP_REMOVED lines=17> */
.L_x_13440:
[----:B------:R-:W-:Y:S05]  /*4240*/  BSYNC.RECONVERGENT B1 ;  /* 0x0000000000017941 */ /* 0x000fea0003800200 */
.L_x_13438:
        /* <DEDUP_REMOVED lines=38> */
.L_x_13442:
        /* <DEDUP_REMOVED lines=17> */
.L_x_13443:
[----:B------:R-:W-:Y:S05]  /*45c0*/  BSYNC.RECONVERGENT B1 ;  /* 0x0000000000017941 */ /* 0x000fea0003800200 */
.L_x_13441:
        /* <DEDUP_REMOVED lines=37> */
.L_x_13445:
        /* <DEDUP_REMOVED lines=17> */
.L_x_13446:
[----:B------:R-:W-:Y:S05]  /*4930*/  BSYNC.RECONVERGENT B1 ;  /* 0x0000000000017941 */ /* 0x000fea0003800200 */
.L_x_13444:
        /* <DEDUP_REMOVED lines=37> */
.L_x_13448:
        /* <DEDUP_REMOVED lines=17> */
.L_x_13449:
[----:B------:R-:W-:Y:S05]  /*4ca0*/  BSYNC.RECONVERGENT B1 ;  /* 0x0000000000017941 */ /* 0x000fea0003800200 */
.L_x_13447:
        /* <DEDUP_REMOVED lines=12> */
.L_x_13425:
        /* <DEDUP_REMOVED lines=37> */
.L_x_13453:
        /* <DEDUP_REMOVED lines=16> */
.L_x_13454:
[----:B------:R-:W-:Y:S05]  /*50c0*/  BSYNC.RECONVERGENT B1 ;  /* 0x0000000000017941 */ /* 0x000fea0003800200 */
.L_x_13452:
        /* <DEDUP_REMOVED lines=38> */
.L_x_13456:
        /* <DEDUP_REMOVED lines=17> */
.L_x_13457:
[----:B------:R-:W-:Y:S05]  /*5440*/  BSYNC.RECONVERGENT B1 ;  /* 0x0000000000017941 */ /* 0x000fea0003800200 */
.L_x_13455:
        /* <DEDUP_REMOVED lines=40> */
.L_x_13459:
        /* <DEDUP_REMOVED lines=17> */
.L_x_13460:
[----:B------:R-:W-:Y:S05]  /*57e0*/  BSYNC.RECONVERGENT B1 ;  /* 0x0000000000017941 */ /* 0x000fea0003800200 */
.L_x_13458:
        /* <DEDUP_REMOVED lines=40> */
.L_x_13462:
        /* <DEDUP_REMOVED lines=17> */
.L_x_13463:
[----:B------:R-:W-:Y:S05]  /*5b80*/  BSYNC.RECONVERGENT B1 ;  /* 0x0000000000017941 */ /* 0x000fea0003800200 */
.L_x_13461:
        /* <DEDUP_REMOVED lines=9> */
.L_x_13451:
        /* <DEDUP_REMOVED lines=35> */
.L_x_13466:
[----:B------:R-:W-:Y:S01]  /*5e50*/  MOV R26, R14 ;  /* 0x0000000e001a7202 */ /* 0x000fe20000000f00 */
[----:B------:R-:W-:Y:S01]  /*5e60*/  IMAD.MOV.U32 R10, RZ, RZ, R16 ;  /* 0x000000ffff0a7224 */ /* 0x000fe200078e0010 */
[----:B------:R-:W-:Y:S02]  /*5e70*/  MOV R11, R13 ;  /* 0x0000000d000b7202 */ /* 0x000fe40000000f00 */
[----:B------:R-:W-:Y:S02]  /*5e80*/  MOV R9, R17 ;  /* 0x0000001100097202 */ /* 0x000fe40000000f00 */
[----:B------:R-:W-:-:S07]  /*5e90*/  MOV R8, 0x5eb0 ;  /* 0x00005eb000087802 */ /* 0x000fce0000000f00 */
[----:B------:R-:W-:Y:S05]  /*5ea0*/  CALL.REL.NOINC `($__internal_270_$__cuda_sm20_div_s64) ;  /* 0x0000000c00147944 */ /* 0x000fea0003c00000 */
        /* <DEDUP_REMOVED lines=10> */
.L_x_13467:
[----:B------:R-:W-:Y:S05]  /*5f50*/  BSYNC.RECONVERGENT B1 ;  /* 0x0000000000017941 */ /* 0x000fea0003800200 */
.L_x_13465:
        /* <DEDUP_REMOVED lines=39> */
.L_x_13469:
        /* <DEDUP_REMOVED lines=17> */
.L_x_13470:
[----:B------:R-:W-:Y:S05]  /*62e0*/  BSYNC.RECONVERGENT B1 ;  /* 0x0000000000017941 */ /* 0x000fea0003800200 */
.L_x_13468:
        /* <DEDUP_REMOVED lines=9> */
.L_x_13464:
        /* <DEDUP_REMOVED lines=31> */
.L_x_13472:
[----:B------:R-:W-:Y:S02]  /*6570*/  MOV R15, R23 ;  /* 0x00000017000f7202 */ /* 0x000fe40000000f00 */
[----:B------:R-:W-:Y:S02]  /*6580*/  MOV R23, R13 ;  /* 0x0000000d00177202 */ /* 0x000fe40000000f00 */
[----:B------:R-:W-:-:S07]  /*6590*/  MOV R24, 0x65b0 ;  /* 0x000065b000187802 */ /* 0x000fce0000000f00 */
[----:B------:R-:W-:Y:S05]  /*65a0*/  CALL.REL.NOINC `($__internal_271_$__cuda_sm20_rem_s64) ;  /* 0x0000000800a07944 */ /* 0x000fea0003c00000 */
.L_x_13473:
[----:B------:R-:W-:Y:S05]  /*65b0*/  BSYNC.RECONVERGENT B1 ;  /* 0x0000000000017941 */ /* 0x000fea0003800200 */
.L_x_13471:
[----:B------:R-:W0:Y:S02]  /*65c0*/  LDC.64 R10, c[0x0][0x398] ;  /* 0x0000e600ff0a7b82 */ /* 0x000e240000000a00 */
[----:B0-----:R-:W-:-:S06]  /*65d0*/  IMAD.WIDE.U32 R6, R7, 0x8, R10 ;  /* 0x0000000807067825 */ /* 0x001fcc00078e000a */
[----:B------:R-:W2:Y:S02]  /*65e0*/  LDG.E.64 R6, desc[UR8][R6.64] ;  /* 0x0000000806067981 */ /* 0x000ea4000c1e1b00 */
[-C--:B--2---:R-:W-:Y:S02]  /*65f0*/  IMAD R3, R7, R8.reuse, RZ ;  /* 0x0000000807037224 */ /* 0x084fe400078e02ff */
[----:B------:R-:W-:-:S04]  /*6600*/  IMAD.WIDE.U32 R4, R6, R8, R4 ;  /* 0x0000000806047225 */ /* 0x000fc800078e0004 */
[----:B------:R-:W-:-:S04]  /*6610*/  IMAD R3, R6, R9, R3 ;  /* 0x0000000906037224 */ /* 0x000fc800078e0203 */
[----:B------:R-:W-:-:S07]  /*6620*/  IMAD.IADD R5, R5, 0x1, R3 ;  /* 0x0000000105057824 */ /* 0x000fce00078e0203 */
.L_x_13424:
[----:B------:R-:W0:Y:S02]  /*6630*/  LDCU.64 UR12, c[0x0][0x388] ;  /* 0x00007100ff0c77ac */ /* 0x000e240008000a00 */
[----:B0-----:R-:W-:-:S04]  /*6640*/  IADD3 R4, P0, PT, R4, UR12, RZ ;  /* 0x0000000c04047c10 */ /* 0x001fc8000ff1e0ff */
[----:B------:R-:W-:-:S05]  /*6650*/  IADD3.X R5, PT, PT, R5, UR13, RZ, P0, !PT ;  /* 0x0000000d05057c10 */ /* 0x000fca00087fe4ff */
[----:B------:R-:W2:Y:S02]  /*6660*/  LDG.E.U8 R4, desc[UR8][R4.64] ;  /* 0x0000000804047981 */ /* 0x000ea4000c1e1100 */
[----:B--2---:R-:W-:-:S04]  /*6670*/  ISETP.NE.AND P0, PT, R4, RZ, PT ;  /* 0x000000ff0400720c */ /* 0x004fc80003f05270 */
[----:B------:R-:W-:-:S05]  /*6680*/  SEL R3, RZ, 0x1, !P0 ;  /* 0x00000001ff037807 */ /* 0x000fca0004000000 */
[----:B------:R0:W-:Y:S04]  /*6690*/  STS.U8 [R0+UR4], R3 ;  /* 0x0000000300007988 */ /* 0x0001e80008000004 */
.L_x_13423:
[----:B------:R-:W-:Y:S05]  /*66a0*/  BSYNC.RECONVERGENT B0 ;  /* 0x0000000000007941 */ /* 0x000fea0003800200 */
.L_x_13373:
[----:B------:R-:W-:Y:S01]  /*66b0*/  BAR.SYNC.DEFER_BLOCKING 0x0 ;  /* 0x0000000000007b1d */ /* 0x000fe20000010000 */
[----:B------:R-:W-:-:S09]  /*66c0*/  UISETP.GE.U32.AND UP0, UPT, UR5, 0x42, UPT ;  /* 0x000000420500788c */ /* 0x000fd2000bf06070 */
[----:B------:R-:W-:Y:S05]  /*66d0*/  BRA.U !UP0, `(.L_x_13474) ;  /* 0x00000001083c7547 */ /* 0x000fea000b800000 */
.L_x_13477:
        /* <DEDUP_REMOVED lines=10> */
.L_x_13476:
[----:B------:R-:W-:Y:S05]  /*6780*/  BSYNC.RECONVERGENT B0 ;  /* 0x0000000000007941 */ /* 0x000fea0003800200 */
.L_x_13475:
[----:B------:R-:W-:Y:S01]  /*6790*/  BAR.SYNC.DEFER_BLOCKING 0x0 ;  /* 0x0000000000007b1d */ /* 0x000fe20000010000 */
[----:B------:R-:W-:-:S05]  /*67a0*/  UISETP.GT.U32.AND UP0, UPT, UR5, 0x83, UPT ;  /* 0x000000830500788c */ /* 0x000fca000bf04070 */
[----:B------:R-:W-:-:S04]  /*67b0*/  UMOV UR5, UR6 ;  /* 0x0000000600057c82 */ /* 0x000fc80008000000 */
[----:B------:R-:W-:Y:S05]  /*67c0*/  BRA.U UP0, `(.L_x_13477) ;  /* 0xfffffffd00c47547 */ /* 0x000fea000b83ffff */
.L_x_13474:
        /* <DEDUP_REMOVED lines=51> */
        .weak           $__internal_270_$__cuda_sm20_div_s64
        .type           $__internal_270_$__cuda_sm20_div_s64,@function
        .size           $__internal_270_$__cuda_sm20_div_s64,($__internal_271_$__cuda_sm20_rem_s64 - $__internal_270_$__cuda_sm20_div_s64)
$__internal_270_$__cuda_sm20_div_s64:
        /* <DEDUP_REMOVED lines=82> */
[----:B------:R-:W-:Y:S06]  /*7020*/  RET.REL.NODEC R8 `(uncontiguous_any_u8) ;  /* 0xffffff8c08f47950 */ /* 0x000fec0003c3ffff */
        .weak           $__internal_271_$__cuda_sm20_rem_s64
        .type           $__internal_271_$__cuda_sm20_rem_s64,@function
        .size           $__internal_271_$__cuda_sm20_rem_s64,(.L_x_30587 - $__internal_271_$__cuda_sm20_rem_s64)
$__internal_271_$__cuda_sm20_rem_s64:
        /* <DEDUP_REMOVED lines=76> */
[----:B------:R-:W-:Y:S06]  /*74f0*/  RET.REL.NODEC R24 `(uncontiguous_any_u8) ;  /* 0xffffff8818c07950 */ /* 0x000fec0003c3ffff */
.L_x_13478:
        /* <DEDUP_REMOVED lines=16> */
.L_x_30587:


//--------------------- .text.contiguous_cumulate_any_u8 --------------------------
	.section	.text.contiguous_cumulate_any_u8,"ax",@progbits
	.align	128
        .global         contiguous_cumulate_any_u8
        .type           contiguous_cumulate_any_u8,@function
        .size           contiguous_cumulate_any_u8,(.L_x_31222 - contiguous_cumulate_any_u8)
        .other          contiguous_cumulate_any_u8,@"STO_CUDA_ENTRY STV_DEFAULT"
contiguous_cumulate_any_u8:
.text.contiguous_cumulate_any_u8:
        /* <DEDUP_REMOVED lines=31> */
.L_x_13482:
[----:B------:R-:W-:Y:S05]  /*01f0*/  BSYNC.RECONVERGENT B1 ;  /* 0x0000000000017941 */ /* 0x000fea0003800200 */
.L_x_13481:
[----:B------:R-:W-:-:S05]  /*0200*/  SEL R3, RZ, 0x1, !P0 ;  /* 0x00000001ff037807 */ /* 0x000fca0004000000 */
[----:B------:R0:W-:Y:S01]  /*0210*/  STS.U8 [R0+UR4], R3 ;  /* 0x0000000300007988 */ /* 0x0001e20008000004 */
[----:B------:R-:W-:Y:S05]  /*0220*/  BRA `(.L_x_13483) ;  /* 0x0000000000207947 */ /* 0x000fea0003800000 */
.L_x_13480:
        /* <DEDUP_REMOVED lines=8> */
.L_x_13483:
[----:B------:R-:W-:Y:S05]  /*02b0*/  BSYNC.RECONVERGENT B0 ;  /* 0x0000000000007941 */ /* 0x000fea0003800200 */
.L_x_13479:
[----:B------:R-:W-:Y:S01]  /*02c0*/  BAR.SYNC.DEFER_BLOCKING 0x0 ;  /* 0x0000000000007b1d */ /* 0x000fe20000010000 */
[----:B------:R-:W-:-:S09]  /*02d0*/  UISETP.GE.U32.AND UP0, UPT, UR5, 0x42, UPT ;  /* 0x000000420500788c */ /* 0x000fd2000bf06070 */
[----:B------:R-:W-:Y:S05]  /*02e0*/  BRA.U !UP0, `(.L_x_13484) ;  /* 0x00000001083c7547 */ /* 0x000fea000b800000 */
.L_x_13487:
        /* <DEDUP_REMOVED lines=10> */
.L_x_13486:
[----:B------:R-:W-:Y:S05]  /*0390*/  BSYNC.RECONVERGENT B0 ;  /* 0x0000000000007941 */ /* 0x000fea0003800200 */
.L_x_13485:
[----:B------:R-:W-:Y:S01]  /*03a0*/  BAR.SYNC.DEFER_BLOCKING 0x0 ;  /* 0x0000000000007b1d */ /* 0x000fe20000010000 */
[----:B------:R-:W-:-:S05]  /*03b0*/  UISETP.GT.U32.AND UP0, UPT, UR5, 0x83, UPT ;  /* 0x000000830500788c */ /* 0x000fca000bf04070 */
[----:B------:R-:W-:-:S04]  /*03c0*/  UMOV UR5, UR6 ;  /* 0x0000000600057c82 */ /* 0x000fc80008000000 */
[----:B------:R-:W-:Y:S05]  /*03d0*/  BRA.U UP0, `(.L_x_13487) ;  /* 0xfffffffd00c47547 */ /* 0x000fea000b83ffff */
.L_x_13484:
        /* <DEDUP_REMOVED lines=51> */
.L_x_13488:
        /* <DEDUP_REMOVED lines=15> */
.L_x_31222:


//--------------------- .text.contiguous_any_u8   --------------------------
	.section	.text.contiguous_any_u8,"ax",@progbits
	.align	128
        .global         contiguous_any_u8
        .type           contiguous_any_u8,@function
        .size           contiguous_any_u8,(.L_x_31223 - contiguous_any_u8)
        .other          contiguous_any_u8,@"STO_CUDA_ENTRY STV_DEFAULT"
contiguous_any_u8:
.text.contiguous_any_u8:
        /* <DEDUP_REMOVED lines=31> */
.L_x_13492:
[----:B------:R-:W-:Y:S05]  /*01f0*/  BSYNC.RECONVERGENT B1 ;  /* 0x0000000000017941 */ /* 0x000fea0003800200 */
.L_x_13491:
[----:B------:R-:W-:-:S05]  /*0200*/  SEL R3, RZ, 0x1, !P0 ;  /* 0x00000001ff037807 */ /* 0x000fca0004000000 */
[----:B------:R0:W-:Y:S01]  /*0210*/  STS.U8 [R0+UR4], R3 ;  /* 0x0000000300007988 */ /* 0x0001e20008000004 */
[----:B------:R-:W-:Y:S05]  /*0220*/  BRA `(.L_x_13493) ;  /* 0x0000000000287947 */ /* 0x000fea0003800000 */
.L_x_13490:
        /* <DEDUP_REMOVED lines=10> */
.L_x_13493:
[----:B------:R-:W-:Y:S05]  /*02d0*/  BSYNC.RECONVERGENT B0 ;  /* 0x0000000000007941 */ /* 0x000fea0003800200 */
.L_x_13489:
[----:B------:R-:W-:Y:S01]  /*02e0*/  BAR.SYNC.DEFER_BLOCKING 0x0 ;  /* 0x0000000000007b1d */ /* 0x000fe20000010000 */
[----:B------:R-:W-:-:S09]  /*02f0*/  UISETP.GE.U32.AND UP0, UPT, UR5, 0x42, UPT ;  /* 0x000000420500788c */ /* 0x000fd2000bf06070 */
[----:B------:R-:W-:Y:S05]  /*0300*/  BRA.U !UP0, `(.L_x_13494) ;  /* 0x00000001083c7547 */ /* 0x000fea000b800000 */
.L_x_13497:
        /* <DEDUP_REMOVED lines=10> */
.L_x_13496:
[----:B------:R-:W-:Y:S05]  /*03b0*/  BSYNC.RECONVERGENT B0 ;  /* 0x0000000000007941 */ /* 0x000fea0003800200 */
.L_x_13495:
[----:B------:R-:W-:Y:S01]  /*03c0*/  BAR.SYNC.DEFER_BLOCKING 0x0 ;  /* 0x0000000000007b1d */ /* 0x000fe20000010000 */
[----:B------:R-:W-:-:S05]  /*03d0*/  UISETP.GT.U32.AND UP0, UPT, UR5, 0x83, UPT ;  /* 0x000000830500788c */ /* 0x000fca000bf04070 */
[----:B------:R-:W-:-:S04]  /*03e0*/  UMOV UR5, UR6 ;  /* 0x0000000600057c82 */ /* 0x000fc80008000000 */
[----:B------:R-:W-:Y:S05]  /*03f0*/  BRA.U UP0, `(.L_x_13497) ;  /* 0xfffffffd00c47547 */ /* 0x000fea000b83ffff */
.L_x_13494:
        /* <DEDUP_REMOVED lines=51> */
.L_x_13498:
        /* <DEDUP_REMOVED lines=13> */
.L_x_31223:


//--------------------- .text.contiguous_any33_i64 --------------------------
	.section	.text.contiguous_any33_i64,"ax",@progbits
	.align	128
        .global         contiguous_any33_i64
        .type           contiguous_any33_i64,@function
        .size           contiguous_any33_i64,(.L_x_31224 - contiguous_any33_i64)
        .other          contiguous_any33_i64,@"STO_CUDA_ENTRY STV_DEFAULT"
contiguous_any33_i64:
.text.contiguous_any33_i64:
        /* <DEDUP_REMOVED lines=47> */
.L_x_13503:
        /* <DEDUP_REMOVED lines=36> */
.L_x_13502:
[----:B------:R-:W-:Y:S05]  /*0530*/  BSYNC.RECONVERGENT B0 ;  /* 0x0000000000007941 */ /* 0x000fea0003800200 */
.L_x_13501:
[----:B------:R-:W-:Y:S01]  /*0540*/  UIADD3 UR4, UPT, UPT, UR4, 0x8, URZ ;  /* 0x0000000804047890 */ /* 0x000fe2000fffe0ff */
[----:B------:R-:W-:Y:S01]  /*0550*/  SEL R5, RZ, 0x1, !P0 ;  /* 0x00000001ff057807 */ /* 0x000fe20004000000 */
[----:B------:R-:W-:Y:S01]  /*0560*/  IMAD R10, R3, 0x8, R10 ;  /* 0x00000008030a7824 */ /* 0x000fe200078e020a */
[----:B------:R-:W-:Y:S09]  /*0570*/  @P1 BRA `(.L_x_13503) ;  /* 0xfffffffc005c1947 */ /* 0x000ff2000383ffff */
[----:B------:R-:W-:-:S12]  /*0580*/  UIADD3 UR4, UPT, UPT, UR4, 0x1, URZ ;  /* 0x0000000104047890 */ /* 0x000fd8000fffe0ff */
.L_x_13500:
        /* <DEDUP_REMOVED lines=23> */
.L_x_13507:
[----:B------:R-:W-:Y:S05]  /*0700*/  BSYNC.RECONVERGENT B0 ;  /* 0x0000000000007941 */ /* 0x000fea0003800200 */
.L_x_13506:
[----:B------:R-:W-:Y:S01]  /*0710*/  SEL R5, RZ, 0x1, !P0 ;  /* 0x00000001ff057807 */ /* 0x000fe20004000000 */
[----:B------:R-:W-:-:S12]  /*0720*/  UIADD3 UR4, UPT, UPT, UR4, 0x4, URZ ;  /* 0x0000000404047890 */ /* 0x000fd8000fffe0ff */
.L_x_13505:
        /* <DEDUP_REMOVED lines=14> */
.L_x_13510:
[----:B------:R-:W-:Y:S05]  /*0810*/  BSYNC.RECONVERGENT B0 ;  /* 0x0000000000007941 */ /* 0x000fea0003800200 */
.L_x_13509:
[----:B------:R-:W-:Y:S01]  /*0820*/  SEL R5, RZ, 0x1, !P0 ;  /* 0x00000001ff057807 */ /* 0x000fe20004000000 */
[----:B------:R-:W-:-:S12]  /*0830*/  UIADD3 UR4, UPT, UPT, UR4, 0x2, URZ ;  /* 0x0000000204047890 */ /* 0x000fd8000fffe0ff */
.L_x_13508:
        /* <DEDUP_REMOVED lines=8> */
.L_x_13504:
[----:B--2---:R1:W-:Y:S02]  /*08c0*/  STS.U8 [R0+UR5], R5 ;  /* 0x0000000500007988 */ /* 0x0043e40008000005 */
.L_x_13499:
        /* <DEDUP_REMOVED lines=9> */
.L_x_13511:
        /* <DEDUP_REMOVED lines=10> */
.L_x_31224:


//--------------------- .text.contiguous_any3_i64 --------------------------
	.section	.text.contiguous_any3_i64,"ax",@progbits
	.align	128
        .global         contiguous_any3_i64
        .type           contiguous_any3_i64,@function
        .size           contiguous_any3_i64,(.L_x_30589 - contiguous_any3_i64)
        .other          contiguous_any3_i64,@"STO_CUDA_ENTRY STV_DEFAULT"
contiguous_any3_i64:
.text.contiguous_any3_i64:
        /* <DEDUP_REMOVED lines=42> */
.L_x_13530:
        /* <DEDUP_REMOVED lines=27> */
.L_x_13514:
[----:B------:R-:W-:Y:S01]  /*0450*/  MOV R27, R32 ;  /* 0x00000020001b7202 */ /* 0x000fe20000000f00 */
[----:B------:R-:W-:Y:S01]  /*0460*/  IMAD.MOV.U32 R2, RZ, RZ, R34 ;  /* 0x000000ffff027224 */ /* 0x000fe200078e0022 */
[----:B------:R-:W-:Y:S02]  /*0470*/  MOV R0, R35 ;  /* 0x0000002300007202 */ /* 0x000fe40000000f00 */
[----:B------:R-:W-:-:S07]  /*0480*/  MOV R9, 0x4a0 ;  /* 0x000004a000097802 */ /* 0x000fce0000000f00 */
[----:B012-4-:R-:W-:Y:S05]  /*0490*/  CALL.REL.NOINC `($__internal_272_$__cuda_sm20_div_s64) ;  /* 0x0000003400207944 */ /* 0x017fea0003c00000 */
        /* <DEDUP_REMOVED lines=8> */
.L_x_13515:
        /* <DEDUP_REMOVED lines=33> */
.L_x_13516:
[----:B------:R-:W-:Y:S01]  /*0730*/  MOV R27, R31 ;  /* 0x0000001f001b7202 */ /* 0x000fe20000000f00 */
[----:B------:R-:W-:Y:S01]  /*0740*/  IMAD.MOV.U32 R2, RZ, RZ, R34 ;  /* 0x000000ffff027224 */ /* 0x000fe200078e0022 */
[----:B------:R-:W-:Y:S02]  /*0750*/  MOV R0, R35 ;  /* 0x0000002300007202 */ /* 0x000fe40000000f00 */
[----:B------:R-:W-:-:S07]  /*0760*/  MOV R9, 0x780 ;  /* 0x0000078000097802 */ /* 0x000fce0000000f00 */
[----:B0---4-:R-:W-:Y:S05]  /*0770*/  CALL.REL.NOINC `($__internal_272_$__cuda_sm20_div_s64) ;  /* 0x0000003000687944 */ /* 0x011fea0003c00000 */
        /* <DEDUP_REMOVED lines=9> */
.L_x_13517:
        /* <DEDUP_REMOVED lines=35> */
.L_x_13518:
[----:B------:R-:W-:Y:S01]  /*0a40*/  IMAD.MOV.U32 R27, RZ, RZ, R29 ;  /* 0x000000ffff1b7224 */ /* 0x000fe200078e001d */
[----:B------:R-:W-:Y:S01]  /*0a50*/  MOV R2, R32 ;  /* 0x0000002000027202 */ /* 0x000fe20000000f00 */
[----:B------:R-:W-:Y:S01]  /*0a60*/  IMAD.MOV.U32 R0, RZ, RZ, R33 ;  /* 0x000000ffff007224 */ /* 0x000fe200078e0021 */
[----:B------:R-:W-:-:S07]  /*0a70*/  MOV R9, 0xa90 ;  /* 0x00000a9000097802 */ /* 0x000fce0000000f00 */
[----:B0---4-:R-:W-:Y:S05]  /*0a80*/  CALL.REL.NOINC `($__internal_272_$__cuda_sm20_div_s64) ;  /* 0x0000002c00a47944 */ /* 0x011fea0003c00000 */
        /* <DEDUP_REMOVED lines=9> */
.L_x_13519:
        /* <DEDUP_REMOVED lines=33> */
.L_x_13520:
[----:B------:R-:W-:Y:S01]  /*0d30*/  MOV R27, R28 ;  /* 0x0000001c001b7202 */ /* 0x000fe20000000f00 */
[----:B------:R-:W-:Y:S01]  /*0d40*/  IMAD.MOV.U32 R2, RZ, RZ, R32 ;  /* 0x000000ffff027224 */ /* 0x000fe200078e0020 */
[----:B------:R-:W-:Y:S02]  /*0d50*/  MOV R0, R33 ;  /* 0x0000002100007202 */ /* 0x000fe40000000f00 */
[----:B------:R-:W-:-:S07]  /*0d60*/  MOV R9, 0xd80 ;  /* 0x00000d8000097802 */ /* 0x000fce0000000f00 */
[----:B0---4-:R-:W-:Y:S05]  /*0d70*/  CALL.REL.NOINC `($__internal_272_$__cuda_sm20_div_s64) ;  /* 0x0000002800e87944 */ /* 0x011fea0003c00000 */
        /* <DEDUP_REMOVED lines=8> */
.L_x_13521:
        /* <DEDUP_REMOVED lines=34> */
.L_x_13522:
        /* <DEDUP_REMOVED lines=14> */
.L_x_13523:
        /* <DEDUP_REMOVED lines=34> */
.L_x_13524:
        /* <DEDUP_REMOVED lines=14> */
.L_x_13525:
        /* <DEDUP_REMOVED lines=34> */
.L_x_13526:
        /* <DEDUP_REMOVED lines=14> */
.L_x_13527:
        /* <DEDUP_REMOVED lines=34> */
.L_x_13528:
        /* <DEDUP_REMOVED lines=14> */
.L_x_13529:
        /* <DEDUP_REMOVED lines=14> */
.L_x_13513:
        /* <DEDUP_REMOVED lines=33> */
.L_x_13532:
[----:B------:R-:W-:Y:S01]  /*1cf0*/  MOV R27, R32 ;  /* 0x00000020001b7202 */ /* 0x000fe20000000f00 */
[----:B------:R-:W-:Y:S01]  /*1d00*/  IMAD.MOV.U32 R2, RZ, RZ, R16 ;  /* 0x000000ffff027224 */ /* 0x000fe200078e0010 */
[----:B------:R-:W-:Y:S02]  /*1d10*/  MOV R0, R17 ;  /* 0x0000001100007202 */ /* 0x000fe40000000f00 */
[----:B------:R-:W-:-:S07]  /*1d20*/  MOV R9, 0x1d40 ;  /* 0x00001d4000097802 */ /* 0x000fce0000000f00 */
[----:B0-----:R-:W-:Y:S05]  /*1d30*/  CALL.REL.NOINC `($__internal_272_$__cuda_sm20_div_s64) ;  /* 0x0000001800f87944 */ /* 0x001fea0003c00000 */
        /* <DEDUP_REMOVED lines=8> */
.L_x_13533:
        /* <DEDUP_REMOVED lines=35> */
.L_x_13534:
[----:B------:R-:W-:Y:S01]  /*1ff0*/  MOV R27, R17 ;  /* 0x00000011001b7202 */ /* 0x000fe20000000f00 */
[----:B------:R-:W-:Y:S01]  /*2000*/  IMAD.MOV.U32 R2, RZ, RZ, R18 ;  /* 0x000000ffff027224 */ /* 0x000fe200078e0012 */
[----:B------:R-:W-:Y:S02]  /*2010*/  MOV R0, R19 ;  /* 0x0000001300007202 */ /* 0x000fe40000000f00 */
[----:B------:R-:W-:-:S07]  /*2020*/  MOV R9, 0x2040 ;  /* 0x0000204000097802 */ /* 0x000fce0000000f00 */
[----:B0-----:R-:W-:Y:S05]  /*2030*/  CALL.REL.NOINC `($__internal_272_$__cuda_sm20_div_s64) ;  /* 0x0000001800387944 */ /* 0x001fea0003c00000 */
        /* <DEDUP_REMOVED lines=9> */
.L_x_13535:
        /* <DEDUP_REMOVED lines=36> */
.L_x_13536:
[----:B------:R-:W-:Y:S01]  /*2310*/  MOV R27, R19 ;  /* 0x00000013001b7202 */ /* 0x000fe20000000f00 */
[----:B------:R-:W-:Y:S01]  /*2320*/  IMAD.MOV.U32 R2, RZ, RZ, R28 ;  /* 0x000000ffff027224 */ /* 0x000fe200078e001c */
[----:B------:R-:W-:Y:S02]  /*2330*/  MOV R0, R29 ;  /* 0x0000001d00007202 */ /* 0x000fe40000000f00 */
[----:B------:R-:W-:-:S07]  /*2340*/  MOV R9, 0x2360 ;  /* 0x0000236000097802 */ /* 0x000fce0000000f00 */
[----:B0-----:R-:W-:Y:S05]  /*2350*/  CALL.REL.NOINC `($__internal_272_$__cuda_sm20_div_s64) ;  /* 0x0000001400707944 */ /* 0x001fea0003c00000 */
        /* <DEDUP_REMOVED lines=9> */
.L_x_13537:
        /* <DEDUP_REMOVED lines=37> */
.L_x_13538:
[----:B------:R-:W-:Y:S01]  /*2640*/  IMAD.MOV.U32 R27, RZ, RZ, R18 ;  /* 0x000000ffff1b7224 */ /* 0x000fe200078e0012 */
[----:B------:R-:W-:Y:S01]  /*2650*/  MOV R2, R28 ;  /* 0x0000001c00027202 */ /* 0x000fe20000000f00 */
[----:B------:R-:W-:Y:S01]  /*2660*/  IMAD.MOV.U32 R0, RZ, RZ, R29 ;  /* 0x000000ffff007224 */ /* 0x000fe200078e001d */
[----:B------:R-:W-:-:S07]  /*2670*/  MOV R9, 0x2690 ;  /* 0x0000269000097802 */ /* 0x000fce0000000f00 */
[----:B0-----:R-:W-:Y:S05]  /*2680*/  CALL.REL.NOINC `($__internal_272_$__cuda_sm20_div_s64) ;  /* 0x0000001000a47944 */ /* 0x001fea0003c00000 */
        /* <DEDUP_REMOVED lines=8> */
.L_x_13539:
        /* <DEDUP_REMOVED lines=9> */
.L_x_13531:
        /* <DEDUP_REMOVED lines=31> */
.L_x_13541:
        /* <DEDUP_REMOVED lines=13> */
.L_x_13542:
        /* <DEDUP_REMOVED lines=35> */
.L_x_13543:
[----:B------:R-:W-:Y:S01]  /*2c90*/  MOV R27, R17 ;  /* 0x00000011001b7202 */ /* 0x000fe20000000f00 */
[----:B------:R-:W-:Y:S01]  /*2ca0*/  IMAD.MOV.U32 R2, RZ, RZ, R18 ;  /* 0x000000ffff027224 */ /* 0x000fe200078e0012 */
[----:B------:R-:W-:Y:S02]  /*2cb0*/  MOV R0, R19 ;  /* 0x0000001300007202 */ /* 0x000fe40000000f00 */
[----:B------:R-:W-:-:S07]  /*2cc0*/  MOV R9, 0x2ce0 ;  /* 0x00002ce000097802 */ /* 0x000fce0000000f00 */
[----:B0-----:R-:W-:Y:S05]  /*2cd0*/  CALL.REL.NOINC `($__internal_272_$__cuda_sm20_div_s64) ;  /* 0x0000000c00107944 */ /* 0x001fea0003c00000 */
        /* <DEDUP_REMOVED lines=9> */
.L_x_13544:
        /* <DEDUP_REMOVED lines=10> */
.L_x_13540:
        /* <DEDUP_REMOVED lines=29> */
.L_x_13545:
[----:B------:R-:W-:-:S07]  /*2fe0*/  MOV R0, 0x3000 ;  /* 0x0000300000007802 */ /* 0x000fce0000000f00 */
[----:B0-----:R-:W-:Y:S05]  /*2ff0*/  CALL.REL.NOINC `($__internal_273_$__cuda_sm20_rem_s64) ;  /* 0x0000000c00987944 */ /* 0x001fea0003c00000 */
[----:B------:R-:W-:Y:S02]  /*3000*/  MOV R10, R2 ;  /* 0x00000002000a7202 */ /* 0x000fe40000000f00 */
[----:B------:R-:W-:-:S07]  /*3010*/  MOV R11, R9 ;  /* 0x00000009000b7202 */ /* 0x000fce0000000f00 */
.L_x_13546:
[----:B------:R-:W1:Y:S02]  /*3020*/  LDC.64 R12, c[0x0][0x398] ;  /* 0x0000e600ff0c7b82 */ /* 0x000e640000000a00 */
[----:B-1----:R-:W-:-:S06]  /*3030*/  IMAD.WIDE.U32 R2, R3, 0x8, R12 ;  /* 0x0000000803027825 */ /* 0x002fcc00078e000c */
[----:B------:R-:W2:Y:S02]  /*3040*/  LDG.E.64 R2, desc[UR10][R2.64] ;  /* 0x0000000a02027981 */ /* 0x000ea4000c1e1b00 */
[-C--:B--2---:R-:W-:Y:S02]  /*3050*/  IMAD R9, R3, R10.reuse, RZ ;  /* 0x0000000a03097224 */ /* 0x084fe400078e02ff */
[----:B------:R-:W-:-:S04]  /*3060*/  IMAD.WIDE.U32 R28, R2, R10, R28 ;  /* 0x0000000a021c7225 */ /* 0x000fc800078e001c */
[----:B------:R-:W-:-:S04]  /*3070*/  IMAD R9, R2, R11, R9 ;  /* 0x0000000b02097224 */ /* 0x000fc800078e0209 */
[----:B------:R-:W-:-:S07]  /*3080*/  IMAD.IADD R29, R29, 0x1, R9 ;  /* 0x000000011d1d7824 */ /* 0x000fce00078e0209 */
.L_x_13512:
        /* <DEDUP_REMOVED lines=34> */
.L_x_13551:
        /* <DEDUP_REMOVED lines=36> */
.L_x_13550:
[----:B------:R-:W-:Y:S05]  /*34f0*/  BSYNC.RECONVERGENT B0 ;  /* 0x0000000000007941 */ /* 0x000fea0003800200 */
.L_x_13549:
[----:B------:R-:W-:Y:S01]  /*3500*/  UIADD3 UR4, UPT, UPT, UR4, 0x8, URZ ;  /* 0x0000000804047890 */ /* 0x000fe2000fffe0ff */
[----:B------:R-:W-:Y:S01]  /*3510*/  SEL R2, RZ, 0x1, !P0 ;  /* 0x00000001ff027807 */ /* 0x000fe20004000000 */
[----:B------:R-:W-:Y:S01]  /*3520*/  IMAD R9, R6, 0x8, R9 ;  /* 0x0000000806097824 */ /* 0x000fe200078e0209 */
[----:B------:R-:W-:Y:S09]  /*3530*/  @P1 BRA `(.L_x_13551) ;  /* 0xfffffffc005c1947 */ /* 0x000ff2000383ffff */
[----:B------:R-:W-:-:S12]  /*3540*/  UIADD3 UR4, UPT, UPT, UR4, 0x1, URZ ;  /* 0x0000000104047890 */ /* 0x000fd8000fffe0ff */
.L_x_13548:
        /* <DEDUP_REMOVED lines=23> */
.L_x_13555:
[----:B------:R-:W-:Y:S05]  /*36c0*/  BSYNC.RECONVERGENT B0 ;  /* 0x0000000000007941 */ /* 0x000fea0003800200 */
.L_x_13554:
[----:B------:R-:W-:Y:S01]  /*36d0*/  SEL R2, RZ, 0x1, !P0 ;  /* 0x00000001ff027807 */ /* 0x000fe20004000000 */
[----:B------:R-:W-:-:S12]  /*36e0*/  UIADD3 UR4, UPT, UPT, UR4, 0x4, URZ ;  /* 0x0000000404047890 */ /* 0x000fd8000fffe0ff */
.L_x_13553:
        /* <DEDUP_REMOVED lines=14> */
.L_x_13558:
[----:B------:R-:W-:Y:S05]  /*37d0*/  BSYNC.RECONVERGENT B0 ;  /* 0x0000000000007941 */ /* 0x000fea0003800200 */
.L_x_13557:
[----:B------:R-:W-:Y:S01]  /*37e0*/  SEL R2, RZ, 0x1, !P0 ;  /* 0x00000001ff027807 */ /* 0x000fe20004000000 */
[----:B------:R-:W-:-:S12]  /*37f0*/  UIADD3 UR4, UPT, UPT, UR4, 0x2, URZ ;  /* 0x0000000204047890 */ /* 0x000fd8000fffe0ff */
.L_x_13556:
        /* <DEDUP_REMOVED lines=8> */
.L_x_13552:
[----:B--2---:R2:W-:Y:S02]  /*3880*/  STS.U8 [R7+UR5], R2 ;  /* 0x0000000207007988 */ /* 0x0045e40008000005 */
.L_x_13547:
        /* <DEDUP_REMOVED lines=9> */
        .weak           $__internal_272_$__cuda_sm20_div_s64
        .type           $__internal_272_$__cuda_sm20_div_s64,@function
        .size           $__internal_272_$__cuda_sm20_div_s64,($__internal_273_$__cuda_sm20_rem_s64 - $__internal_272_$__cuda_sm20_div_s64)
$__internal_272_$__cuda_sm20_div_s64:
        /* <DEDUP_REMOVED lines=83> */
[----:B------:R-:W-:Y:S06]  /*3e50*/  RET.REL.NODEC R12 `(contiguous_any3_i64) ;  /* 0xffffffc00c687950 */ /* 0x000fec0003c3ffff */
        .weak           $__internal_273_$__cuda_sm20_rem_s64
        .type           $__internal_273_$__cuda_sm20_rem_s64,@function
        .size           $__internal_273_$__cuda_sm20_rem_s64,(.L_x_30589 - $__internal_273_$__cuda_sm20_rem_s64)
$__internal_273_$__cuda_sm20_rem_s64:
        /* <DEDUP_REMOVED lines=66> */
[----:B------:R-:W-:Y:S06]  /*4280*/  RET.REL.NODEC R10 `(contiguous_any3_i64) ;  /* 0xffffffbc0a5c7950 */ /* 0x000fec0003c3ffff */
.L_x_13559:
        /* <DEDUP_REMOVED lines=15> */
.L_x_30589:


//--------------------- .text.contiguous_any22_i64 --------------------------
	.section	.text.contiguous_any22_i64,"ax",@progbits
	.align	128
        .global         contiguous_any22_i64
        .type           contiguous_any22_i64,@function
        .size           contiguous_any22_i64,(.L_x_31226 - contiguous_any22_i64)
        .other          contiguous_any22_i64,@"STO_CUDA_ENTRY STV_DEFAULT"
contiguous_any22_i64:
.text.contiguous_any22_i64:
        /* <DEDUP_REMOVED lines=46> */
.L_x_13563:
[----:B------:R-:W-:Y:S05]  /*02e0*/  BSYNC.RECONVERGENT B1 ;  /* 0x0000000000017941 */ /* 0x000fea0003800200 */
.L_x_13562:
[----:B------:R-:W-:-:S05]  /*02f0*/  SEL R3, RZ, 0x1, !P0 ;  /* 0x00000001ff037807 */ /* 0x000fca0004000000 */
[----:B------:R0:W-:Y:S01]  /*0300*/  STS.U8 [R0+UR4], R3 ;  /* 0x0000000300007988 */ /* 0x0001e20008000004 */
[----:B------:R-:W-:Y:S05]  /*0310*/  BRA `(.L_x_13564) ;  /* 0x0000000000307947 */ /* 0x000fea0003800000 */
.L_x_13561:
        /* <DEDUP_REMOVED lines=12> */
.L_x_13564:
[----:B------:R-:W-:Y:S05]  /*03e0*/  BSYNC.RECONVERGENT B0 ;  /* 0x0000000000007941 */ /* 0x000fea0003800200 */
.L_x_13560:
[----:B------:R-:W-:Y:S01]  /*03f0*/  BAR.SYNC.DEFER_BLOCKING 0x0 ;  /* 0x0000000000007b1d */ /* 0x000fe20000010000 */
[----:B------:R-:W-:-:S09]  /*0400*/  UISETP.GE.U32.AND UP0, UPT, UR5, 0x42, UPT ;  /* 0x000000420500788c */ /* 0x000fd2000bf06070 */
[----:B------:R-:W-:Y:S05]  /*0410*/  BRA.U !UP0, `(.L_x_13565) ;  /* 0x00000001083c7547 */ /* 0x000fea000b800000 */
.L_x_13568:
        /* <DEDUP_REMOVED lines=10> */
.L_x_13567:
[----:B------:R-:W-:Y:S05]  /*04c0*/  BSYNC.RECONVERGENT B0 ;  /* 0x0000000000007941 */ /* 0x000fea0003800200 */
.L_x_13566:
[----:B------:R-:W-:Y:S01]  /*04d0*/  BAR.SYNC.DEFER_BLOCKING 0x0 ;  /* 0x0000000000007b1d */ /* 0x000fe20000010000 */
[----:B------:R-:W-:-:S05]  /*04e0*/  UISETP.GT.U32.AND UP0, UPT, UR5, 0x83, UPT ;  /* 0x000000830500788c */ /* 0x000fca000bf04070 */
[----:B------:R-:W-:-:S04]  /*04f0*/  UMOV UR5, UR9 ;  /* 0x0000000900057c82 */ /* 0x000fc80008000000 */
[----:B------:R-:W-:Y:S05]  /*0500*/  BRA.U UP0, `(.L_x_13568) ;  /* 0xfffffffd00c47547 */ /* 0x000fea000b83ffff */
.L_x_13565:
        /* <DEDUP_REMOVED lines=57> */
.L_x_13569:
        /* <DEDUP_REMOVED lines=14> */
.L_x_31226:


//--------------------- .text.contiguous_any2_i64 --------------------------
	.section	.text.contiguous_any2_i64,"ax",@progbits
	.align	128
        .global         contiguous_any2_i64
        .type           contiguous_any2_i64,@function
        .size           contiguous_any2_i64,(.L_x_30591 - contiguous_any2_i64)
        .other          contiguous_any2_i64,@"STO_CUDA_ENTRY STV_DEFAULT"
contiguous_any2_i64:
.text.contiguous_any2_i64:
        /* <DEDUP_REMOVED lines=57> */
.L_x_13598:
        /* <DEDUP_REMOVED lines=32> */
.L_x_13575:
[----:B------:R-:W-:Y:S01]  /*0590*/  IMAD.MOV.U32 R26, RZ, RZ, R4 ;  /* 0x000000ffff1a7224 */ /* 0x000fe200078e0004 */
[----:B------:R-:W-:Y:S01]  /*05a0*/  MOV R11, R3 ;  /* 0x00000003000b7202 */ /* 0x000fe20000000f00 */
[----:B------:R-:W-:Y:S01]  /*05b0*/  IMAD.MOV.U32 R10, RZ, RZ, R40 ;  /* 0x000000ffff0a7224 */ /* 0x000fe200078e0028 */
[----:B------:R-:W-:Y:S02]  /*05c0*/  MOV R9, R41 ;  /* 0x0000002900097202 */ /* 0x000fe40000000f00 */
[----:B------:R-:W-:-:S07]  /*05d0*/  MOV R8, 0x5f0 ;  /* 0x000005f000087802 */ /* 0x000fce0000000f00 */
[----:B-12---:R-:W-:Y:S05]  /*05e0*/  CALL.REL.NOINC `($__internal_274_$__cuda_sm20_div_s64) ;  /* 0x0000006400a87944 */ /* 0x006fea0003c00000 */
        /* <DEDUP_REMOVED lines=10> */
.L_x_13576:
[----:B------:R-:W-:Y:S05]  /*0690*/  BSYNC.RECONVERGENT B1 ;  /* 0x0000000000017941 */ /* 0x000fea0003800200 */
.L_x_13574:
        /* <DEDUP_REMOVED lines=33> */
.L_x_13578:
[----:B------:R-:W-:Y:S01]  /*08b0*/  MOV R26, R18 ;  /* 0x00000012001a7202 */ /* 0x000fe20000000f00 */
[----:B------:R-:W-:Y:S01]  /*08c0*/  IMAD.MOV.U32 R11, RZ, RZ, R19 ;  /* 0x000000ffff0b7224 */ /* 0x000fe200078e0013 */
[----:B------:R-:W-:Y:S01]  /*08d0*/  MOV R10, R40 ;  /* 0x00000028000a7202 */ /* 0x000fe20000000f00 */
[----:B------:R-:W-:Y:S01]  /*08e0*/  IMAD.MOV.U32 R9, RZ, RZ, R41 ;  /* 0x000000ffff097224 */ /* 0x000fe200078e0029 */
[----:B------:R-:W-:-:S07]  /*08f0*/  MOV R8, 0x910 ;  /* 0x0000091000087802 */ /* 0x000fce0000000f00 */
[----:B-1----:R-:W-:Y:S05]  /*0900*/  CALL.REL.NOINC `($__internal_274_$__cuda_sm20_div_s64) ;  /* 0x0000006000e07944 */ /* 0x002fea0003c00000 */
        /* <DEDUP_REMOVED lines=8> */
.L_x_13579:
[----:B------:R-:W-:Y:S05]  /*0990*/  BSYNC.RECONVERGENT B1 ;  /* 0x0000000000017941 */ /* 0x000fea0003800200 */
.L_x_13577:
        /* <DEDUP_REMOVED lines=34> */
.L_x_13581:
        /* <DEDUP_REMOVED lines=16> */
.L_x_13582:
[----:B------:R-:W-:Y:S05]  /*0cc0*/  BSYNC.RECONVERGENT B1 ;  /* 0x0000000000017941 */ /* 0x000fea0003800200 */
.L_x_13580:
        /* <DEDUP_REMOVED lines=35> */
.L_x_13584:
[----:B------:R-:W-:Y:S01]  /*0f00*/  IMAD.MOV.U32 R26, RZ, RZ, R44 ;  /* 0x000000ffff1a7224 */ /* 0x000fe200078e002c */
[----:B------:R-:W-:Y:S01]  /*0f10*/  MOV R11, R45 ;  /* 0x0000002d000b7202 */ /* 0x000fe20000000f00 */
[----:B------:R-:W-:Y:S01]  /*0f20*/  IMAD.MOV.U32 R10, RZ, RZ, R42 ;  /* 0x000000ffff0a7224 */ /* 0x000fe200078e002a */
[----:B------:R-:W-:Y:S02]  /*0f30*/  MOV R9, R43 ;  /* 0x0000002b00097202 */ /* 0x000fe40000000f00 */
[----:B------:R-:W-:-:S07]  /*0f40*/  MOV R8, 0xf60 ;  /* 0x00000f6000087802 */ /* 0x000fce0000000f00 */
[----:B-1----:R-:W-:Y:S05]  /*0f50*/  CALL.REL.NOINC `($__internal_274_$__cuda_sm20_div_s64) ;  /* 0x0000005c004c7944 */ /* 0x002fea0003c00000 */
        /* <DEDUP_REMOVED lines=11> */
.L_x_13585:
[----:B------:R-:W-:Y:S05]  /*1010*/  BSYNC.RECONVERGENT B1 ;  /* 0x0000000000017941 */ /* 0x000fea0003800200 */
.L_x_13583:
        /* <DEDUP_REMOVED lines=37> */
.L_x_13587:
[----:B------:R-:W-:Y:S01]  /*1270*/  IMAD.MOV.U32 R26, RZ, RZ, R38 ;  /* 0x000000ffff1a7224 */ /* 0x000fe200078e0026 */
[----:B------:R-:W-:Y:S01]  /*1280*/  MOV R11, R39 ;  /* 0x00000027000b7202 */ /* 0x000fe20000000f00 */
[----:B------:R-:W-:Y:S01]  /*1290*/  IMAD.MOV.U32 R10, RZ, RZ, R20 ;  /* 0x000000ffff0a7224 */ /* 0x000fe200078e0014 */
[----:B------:R-:W-:Y:S02]  /*12a0*/  MOV R9, R21 ;  /* 0x0000001500097202 */ /* 0x000fe40000000f00 */
[----:B------:R-:W-:-:S07]  /*12b0*/  MOV R8, 0x12d0 ;  /* 0x000012d000087802 */ /* 0x000fce0000000f00 */
[----:B-1----:R-:W-:Y:S05]  /*12c0*/  CALL.REL.NOINC `($__internal_274_$__cuda_sm20_div_s64) ;  /* 0x0000005800707944 */ /* 0x002fea0003c00000 */
        /* <DEDUP_REMOVED lines=10> */
.L_x_13588:
[----:B------:R-:W-:Y:S05]  /*1370*/  BSYNC.RECONVERGENT B1 ;  /* 0x0000000000017941 */ /* 0x000fea0003800200 */
.L_x_13586:
        /* <DEDUP_REMOVED lines=34> */
.L_x_13590:
[----:B------:R-:W-:Y:S01]  /*15a0*/  IMAD.MOV.U32 R26, RZ, RZ, R42 ;  /* 0x000000ffff1a7224 */ /* 0x000fe200078e002a */
[----:B------:R-:W-:Y:S01]  /*15b0*/  MOV R11, R43 ;  /* 0x0000002b000b7202 */ /* 0x000fe20000000f00 */
[----:B------:R-:W-:Y:S01]  /*15c0*/  IMAD.MOV.U32 R10, RZ, RZ, R20 ;  /* 0x000000ffff0a7224 */ /* 0x000fe200078e0014 */
[----:B------:R-:W-:Y:S02]  /*15d0*/  MOV R9, R21 ;  /* 0x0000001500097202 */ /* 0x000fe40000000f00 */
[----:B------:R-:W-:-:S07]  /*15e0*/  MOV R8, 0x1600 ;  /* 0x0000160000087802 */ /* 0x000fce0000000f00 */
[----:B-1----:R-:W-:Y:S05]  /*15f0*/  CALL.REL.NOINC `($__internal_274_$__cuda_sm20_div_s64) ;  /* 0x0000005400a47944 */ /* 0x002fea0003c00000 */
        /* <DEDUP_REMOVED lines=11> */
.L_x_13591:
[----:B------:R-:W-:Y:S05]  /*16b0*/  BSYNC.RECONVERGENT B1 ;  /* 0x0000000000017941 */ /* 0x000fea0003800200 */
.L_x_13589:
        /* <DEDUP_REMOVED lines=34> */
.L_x_13593:
[----:B------:R-:W-:Y:S01]  /*18e0*/  MOV R26, R38 ;  /* 0x00000026001a7202 */ /* 0x000fe20000000f00 */
[----:B------:R-:W-:Y:S01]  /*18f0*/  IMAD.MOV.U32 R11, RZ, RZ, R39 ;  /* 0x000000ffff0b7224 */ /* 0x000fe200078e0027 */
[----:B------:R-:W-:Y:S01]  /*1900*/  MOV R10, R20 ;  /* 0x00000014000a7202 */ /* 0x000fe20000000f00 */
[----:B------:R-:W-:Y:S01]  /*1910*/  IMAD.MOV.U32 R9, RZ, RZ, R21 ;  /* 0x000000ffff097224 */ /* 0x000fe200078e0015 */
[----:B------:R-:W-:-:S07]  /*1920*/  MOV R8, 0x1940 ;  /* 0x0000194000087802 */ /* 0x000fce0000000f00 */
[----:B-1----:R-:W-:Y:S05]  /*1930*/  CALL.REL.NOINC `($__internal_274_$__cuda_sm20_div_s64) ;  /* 0x0000005000d47944 */ /* 0x002fea0003c00000 */
        /* <DEDUP_REMOVED lines=11> */
.L_x_13594:
[----:B------:R-:W-:Y:S05]  /*19f0*/  BSYNC.RECONVERGENT B1 ;  /* 0x0000000000017941 */ /* 0x000fea0003800200 */
.L_x_13592:
        /* <DEDUP_REMOVED lines=35> */
.L_x_13596:
[----:B------:R-:W-:Y:S01]  /*1c30*/  MOV R26, R18 ;  /* 0x00000012001a7202 */ /* 0x000fe20000000f00 */
[----:B------:R-:W-:Y:S01]  /*1c40*/  IMAD.MOV.U32 R11, RZ, RZ, R19 ;  /* 0x000000ffff0b7224 */ /* 0x000fe200078e0013 */
[----:B------:R-:W-:Y:S01]  /*1c50*/  MOV R10, R20 ;  /* 0x00000014000a7202 */ /* 0x000fe20000000f00 */
[----:B------:R-:W-:Y:S01]  /*1c60*/  IMAD.MOV.U32 R9, RZ, RZ, R21 ;  /* 0x000000ffff097224 */ /* 0x000fe200078e0015 */
[----:B------:R-:W-:-:S07]  /*1c70*/  MOV R8, 0x1c90 ;  /* 0x00001c9000087802 */ /* 0x000fce0000000f00 */
[----:B-1----:R-:W-:Y:S05]  /*1c80*/  CALL.REL.NOINC `($__internal_274_$__cuda_sm20_div_s64) ;  /* 0x0000005000007944 */ /* 0x002fea0003c00000 */
        /* <DEDUP_REMOVED lines=11> */
.L_x_13597:
[----:B------:R-:W-:Y:S05]  /*1d40*/  BSYNC.RECONVERGENT B1 ;  /* 0x0000000000017941 */ /* 0x000fea0003800200 */
.L_x_13595:
        /* <DEDUP_REMOVED lines=9> */
.L_x_13573:
        /* <DEDUP_REMOVED lines=35> */
.L_x_13601:
        /* <DEDUP_REMOVED lines=16> */
.L_x_13602:
[----:B------:R-:W-:Y:S05]  /*2110*/  BSYNC.RECONVERGENT B1 ;  /* 0x0000000000017941 */ /* 0x000fea0003800200 */
.L_x_13600:
        /* <DEDUP_REMOVED lines=34> */
.L_x_13604:
        /* <DEDUP_REMOVED lines=14> */
.L_x_13605:
[----:B------:R-:W-:Y:S05]  /*2420*/  BSYNC.RECONVERGENT B1 ;  /* 0x0000000000017941 */ /* 0x000fea0003800200 */
.L_x_13603:
        /* <DEDUP_REMOVED lines=35> */
.L_x_13607:
        /* <DEDUP_REMOVED lines=17> */
.L_x_13608:
[----:B------:R-:W-:Y:S05]  /*2770*/  BSYNC.RECONVERGENT B1 ;  /* 0x0000000000017941 */ /* 0x000fea0003800200 */
.L_x_13606:
        /* <DEDUP_REMOVED lines=35> */
.L_x_13610:
        /* <DEDUP_REMOVED lines=16> */
.L_x_13611:
[----:B------:R-:W-:Y:S05]  /*2ab0*/  BSYNC.RECONVERGENT B1 ;  /* 0x0000000000017941 */ /* 0x000fea0003800200 */
.L_x_13609:
[----:B------:R-:W-:Y:S01]  /*2ac0*/  MOV R6, R20 ;  /* 0x0000001400067202 */ /* 0x000fe20000000f00 */
[----:B------:R-:W-:Y:S02]  /*2ad0*/  IMAD R9, R9, R22, RZ ;  /* 0x0000001609097224 */ /* 0x000fe400078e02ff */
[----:B------:R-:W-:Y:S02]  /*2ae0*/  VIADD R5, R5, 0xfffffffe ;  /* 0xfffffffe05057836 */ /* 0x000fe40000000000 */
[----:B------:R-:W-:-:S04]  /*2af0*/  IMAD.WIDE.U32 R20, R22, R8, R6 ;  /* 0x0000000816147225 */ /* 0x000fc800078e0006 */
[----:B------:R-:W-:-:S05]  /*2b00*/  IMAD R9, R23, R8, R9 ;  /* 0x0000000817097224 */ /* 0x000fca00078e0209 */
[----:B------:R-:W-:-:S07]  /*2b10*/  IADD3 R21, PT, PT, R21, R9, RZ ;  /* 0x0000000915157210 */ /* 0x000fce0007ffe0ff */
.L_x_13599:
        /* <DEDUP_REMOVED lines=31> */
.L_x_13613:
[----:B------:R-:W-:Y:S01]  /*2d10*/  IMAD.MOV.U32 R23, RZ, RZ, R3 ;  /* 0x000000ffff177224 */ /* 0x000fe200078e0003 */
[----:B------:R-:W-:Y:S01]  /*2d20*/  MOV R22, R6 ;  /* 0x0000000600167202 */ /* 0x000fe20000000f00 */
[----:B------:R-:W-:Y:S01]  /*2d30*/  IMAD.MOV.U32 R3, RZ, RZ, R7 ;  /* 0x000000ffff037224 */ /* 0x000fe200078e0007 */
[----:B------:R-:W-:-:S07]  /*2d40*/  MOV R24, 0x2d60 ;  /* 0x00002d6000187802 */ /* 0x000fce0000000f00 */
[----:B-1----:R-:W-:Y:S05]  /*2d50*/  CALL.REL.NOINC `($__internal_275_$__cuda_sm20_rem_s64) ;  /* 0x0000004400187944 */ /* 0x002fea0003c00000 */
[----:B------:R-:W-:-:S07]  /*2d60*/  MOV R8, R4 ;  /* 0x0000000400087202 */ /* 0x000fce0000000f00 */
.L_x_13614:
[----:B------:R-:W-:Y:S05]  /*2d70*/  BSYNC.RECONVERGENT B1 ;  /* 0x0000000000017941 */ /* 0x000fea0003800200 */
.L_x_13612:
        /* <DEDUP_REMOVED lines=30> */
.L_x_13616:
[----:B------:R-:W-:Y:S01]  /*2f60*/  IMAD.MOV.U32 R22, RZ, RZ, R6 ;  /* 0x000000ffff167224 */ /* 0x000fe200078e0006 */
[----:B------:R-:W-:Y:S01]  /*2f70*/  MOV R3, R7 ;  /* 0x0000000700037202 */ /* 0x000fe20000000f00 */
[----:B------:R-:W-:Y:S01]  /*2f80*/  IMAD.MOV.U32 R4, RZ, RZ, R18 ;  /* 0x000000ffff047224 */ /* 0x000fe200078e0012 */
[----:B------:R-:W-:Y:S02]  /*2f90*/  MOV R23, R19 ;  /* 0x0000001300177202 */ /* 0x000fe40000000f00 */
[----:B------:R-:W-:-:S07]  /*2fa0*/  MOV R24, 0x2fc0 ;  /* 0x00002fc000187802 */ /* 0x000fce0000000f00 */
[----:B-1----:R-:W-:Y:S05]  /*2fb0*/  CALL.REL.NOINC `($__internal_275_$__cuda_sm20_rem_s64) ;  /* 0x0000004000807944 */ /* 0x002fea0003c00000 */
[----:B------:R-:W-:-:S07]  /*2fc0*/  IMAD.MOV.U32 R5, RZ, RZ, R9 ;  /* 0x000000ffff057224 */ /* 0x000fce00078e0009 */
.L_x_13617:
[----:B------:R-:W-:Y:S05]  /*2fd0*/  BSYNC.RECONVERGENT B1 ;  /* 0x0000000000017941 */ /* 0x000fea0003800200 */
.L_x_13615:
[----:B------:R-:W-:Y:S02]  /*2fe0*/  IMAD R3, R5, R14, RZ ;  /* 0x0000000e05037224 */ /* 0x000fe400078e02ff */
[----:B------:R-:W-:-:S04]  /*2ff0*/  IMAD.WIDE.U32 R20, R14, R4, R20 ;  /* 0x000000040e147225 */ /* 0x000fc800078e0014 */
[----:B------:R-:W-:-:S05]  /*3000*/  IMAD R3, R15, R4, R3 ;  /* 0x000000040f037224 */ /* 0x000fca00078e0203 */
[----:B------:R-:W-:-:S07]  /*3010*/  IADD3 R21, PT, PT, R21, R3, RZ ;  /* 0x0000000315157210 */ /* 0x000fce0007ffe0ff */
.L_x_13572:
        /* <DEDUP_REMOVED lines=14> */
.L_x_13619:
[----:B------:R-:W-:Y:S05]  /*3100*/  BSYNC.RECONVERGENT B1 ;  /* 0x0000000000017941 */ /* 0x000fea0003800200 */
.L_x_13618:
[----:B------:R-:W-:-:S05]  /*3110*/  SEL R3, RZ, 0x1, !P0 ;  /* 0x00000001ff037807 */ /* 0x000fca0004000000 */
[----:B------:R0:W-:Y:S01]  /*3120*/  STS.U8 [R0+UR4], R3 ;  /* 0x0000000300007988 */ /* 0x0001e20008000004 */
[----:B------:R-:W-:Y:S05]  /*3130*/  BRA `(.L_x_13620) ;  /* 0x0000003400a47947 */ /* 0x000fea0003800000 */
.L_x_13571:
        /* <DEDUP_REMOVED lines=20> */
.L_x_13647:
        /* <DEDUP_REMOVED lines=31> */
.L_x_13624:
[----:B------:R-:W-:Y:S01]  /*3470*/  IMAD.MOV.U32 R26, RZ, RZ, R4 ;  /* 0x000000ffff1a7224 */ /* 0x000fe200078e0004 */
[----:B------:R-:W-:Y:S01]  /*3480*/  MOV R11, R5 ;  /* 0x00000005000b7202 */ /* 0x000fe20000000f00 */
[----:B------:R-:W-:Y:S01]  /*3490*/  IMAD.MOV.U32 R10, RZ, RZ, R36 ;  /* 0x000000ffff0a7224 */ /* 0x000fe200078e0024 */
[----:B------:R-:W-:Y:S02]  /*34a0*/  MOV R9, R37 ;  /* 0x0000002500097202 */ /* 0x000fe40000000f00 */
[----:B------:R-:W-:-:S07]  /*34b0*/  MOV R8, 0x34d0 ;  /* 0x000034d000087802 */ /* 0x000fce0000000f00 */
[----:B-1234-:R-:W-:Y:S05]  /*34c0*/  CALL.REL.NOINC `($__internal_274_$__cuda_sm20_div_s64) ;  /* 0x0000003400f07944 */ /* 0x01efea0003c00000 */
        /* <DEDUP_REMOVED lines=8> */
.L_x_13625:
[----:B------:R-:W-:Y:S05]  /*3550*/  BSYNC.RECONVERGENT B1 ;  /* 0x0000000000017941 */ /* 0x000fea0003800200 */
.L_x_13623:
        /* <DEDUP_REMOVED lines=37> */
.L_x_13627:
[----:B------:R-:W-:Y:S01]  /*37b0*/  MOV R26, R36 ;  /* 0x00000024001a7202 */ /* 0x000fe20000000f00 */
[----:B------:R-:W-:Y:S01]  /*37c0*/  IMAD.MOV.U32 R11, RZ, RZ, R37 ;  /* 0x000000ffff0b7224 */ /* 0x000fe200078e0025 */
[----:B------:R-:W-:Y:S01]  /*37d0*/  MOV R10, R38 ;  /* 0x00000026000a7202 */ /* 0x000fe20000000f00 */
[----:B------:R-:W-:Y:S01]  /*37e0*/  IMAD.MOV.U32 R9, RZ, RZ, R39 ;  /* 0x000000ffff097224 */ /* 0x000fe200078e0027 */
[----:B------:R-:W-:-:S07]  /*37f0*/  MOV R8, 0x3810 ;  /* 0x0000381000087802 */ /* 0x000fce0000000f00 */
[----:B-12---:R-:W-:Y:S05]  /*3800*/  CALL.REL.NOINC `($__internal_274_$__cuda_sm20_div_s64) ;  /* 0x0000003400207944 */ /* 0x006fea0003c00000 */
        /* <DEDUP_REMOVED lines=10> */
.L_x_13628:
[----:B------:R-:W-:Y:S05]  /*38b0*/  BSYNC.RECONVERGENT B1 ;  /* 0x0000000000017941 */ /* 0x000fea0003800200 */
.L_x_13626:
        /* <DEDUP_REMOVED lines=38> */
.L_x_13630:
[----:B------:R-:W-:Y:S01]  /*3b20*/  MOV R26, R36 ;  /* 0x00000024001a7202 */ /* 0x000fe20000000f00 */
[----:B------:R-:W-:Y:S01]  /*3b30*/  IMAD.MOV.U32 R11, RZ, RZ, R37 ;  /* 0x000000ffff0b7224 */ /* 0x000fe200078e0025 */
[----:B------:R-:W-:Y:S01]  /*3b40*/  MOV R10, R38 ;  /* 0x00000026000a7202 */ /* 0x000fe20000000f00 */
[----:B------:R-:W-:Y:S01]  /*3b50*/  IMAD.MOV.U32 R9, RZ, RZ, R39 ;  /* 0x000000ffff097224 */ /* 0x000fe200078e0027 */
[----:B------:R-:W-:-:S07]  /*3b60*/  MOV R8, 0x3b80 ;  /* 0x00003b8000087802 */ /* 0x000fce0000000f00 */
[----:B-12---:R-:W-:Y:S05]  /*3b70*/  CALL.REL.NOINC `($__internal_274_$__cuda_sm20_div_s64) ;  /* 0x0000003000447944 */ /* 0x006fea0003c00000 */
        /* <DEDUP_REMOVED lines=11> */
.L_x_13631:
[----:B------:R-:W-:Y:S05]  /*3c30*/  BSYNC.RECONVERGENT B1 ;  /* 0x0000000000017941 */ /* 0x000fea0003800200 */
.L_x_13629:
        /* <DEDUP_REMOVED lines=38> */
.L_x_13633:
        /* <DEDUP_REMOVED lines=17> */
.L_x_13634:
[----:B------:R-:W-:Y:S05]  /*3fb0*/  BSYNC.RECONVERGENT B1 ;  /* 0x0000000000017941 */ /* 0x000fea0003800200 */
.L_x_13632:
        /* <DEDUP_REMOVED lines=38> */
.L_x_13636:
        /* <DEDUP_REMOVED lines=17> */
.L_x_13637:
[----:B------:R-:W-:Y:S05]  /*4330*/  BSYNC.RECONVERGENT B1 ;  /* 0x0000000000017941 */ /* 0x000fea0003800200 */
.L_x_13635:
        /* <DEDUP_REMOVED lines=38> */
.L_x_13639:
        /* <DEDUP_REMOVED lines=17> */
.L_x_13640:
[----:B------:R-:W-:Y:S05]  /*46b0*/  BSYNC.RECONVERGENT B1 ;  /* 0x0000000000017941 */ /* 0x000fea0003800200 */
.L_x_13638:
        /* <DEDUP_REMOVED lines=38> */
.L_x_13642:
        /* <DEDUP_REMOVED lines=17> */
.L_x_13643:
[----:B------:R-:W-:Y:S05]  /*4a30*/  BSYNC.RECONVERGENT B1 ;  /* 0x0000000000017941 */ /* 0x000fea0003800200 */
.L_x_13641:
        /* <DEDUP_REMOVED lines=36> */
.L_x_13645:
        /* <DEDUP_REMOVED lines=17> */
.L_x_13646:
[----:B------:R-:W-:Y:S05]  /*4d90*/  BSYNC.RECONVERGENT B1 ;  /* 0x0000000000017941 */ /* 0x000fea0003800200 */
.L_x_13644:
        /* <DEDUP_REMOVED lines=15> */
.L_x_13622:
        /* <DEDUP_REMOVED lines=36> */
.L_x_13650:
        /* <DEDUP_REMOVED lines=15> */
.L_x_13651:
[----:B------:R-:W-:Y:S05]  /*51c0*/  BSYNC.RECONVERGENT B1 ;  /* 0x0000000000017941 */ /* 0x000fea0003800200 */
.L_x_13649:
        /* <DEDUP_REMOVED lines=39> */
.L_x_13653:
        /* <DEDUP_REMOVED lines=17> */
.L_x_13654:
[----:B------:R-:W-:Y:S05]  /*5550*/  BSYNC.RECONVERGENT B1 ;  /* 0x0000000000017941 */ /* 0x000fea0003800200 */
.L_x_13652:
        /* <DEDUP_REMOVED lines=39> */
.L_x_13656:
        /* <DEDUP_REMOVED lines=17> */
.L_x_13657:
[----:B------:R-:W-:Y:S05]  /*58e0*/  BSYNC.RECONVERGENT B1 ;  /* 0x0000000000017941 */ /* 0x000fea0003800200 */
.L_x_13655:
        /* <DEDUP_REMOVED lines=40> */
.L_x_13659:
[----:B------:R-:W-:Y:S01]  /*5b70*/  MOV R26, R20 ;  /* 0x00000014001a7202 */ /* 0x000fe20000000f00 */
[----:B------:R-:W-:Y:S01]  /*5b80*/  IMAD.MOV.U32 R10, RZ, RZ, R4 ;  /* 0x000000ffff0a7224 */ /* 0x000fe200078e0004 */
[----:B------:R-:W-:Y:S02]  /*5b90*/  MOV R11, R21 ;  /* 0x00000015000b7202 */ /* 0x000fe40000000f00 */
[----:B------:R-:W-:Y:S02]  /*5ba0*/  MOV R9, R5 ;  /* 0x0000000500097202 */ /* 0x000fe40000000f00 */
[----:B------:R-:W-:-:S07]  /*5bb0*/  MOV R8, 0x5bd0 ;  /* 0x00005bd000087802 */ /* 0x000fce0000000f00 */
[----:B-1----:R-:W-:Y:S05]  /*5bc0*/  CALL.REL.NOINC `($__internal_274_$__cuda_sm20_div_s64) ;  /* 0x0000001000307944 */ /* 0x002fea0003c00000 */
        /* <DEDUP_REMOVED lines=11> */
.L_x_13660:
[----:B------:R-:W-:Y:S05]  /*5c80*/  BSYNC.RECONVERGENT B1 ;  /* 0x0000000000017941 */ /* 0x000fea0003800200 */
.L_x_13658:
        /* <DEDUP_REMOVED lines=11> */
.L_x_13648:
        /* <DEDUP_REMOVED lines=34> */
.L_x_13663:
[----:B------:R-:W-:Y:S01]  /*5f60*/  MOV R26, R4 ;  /* 0x00000004001a7202 */ /* 0x000fe20000000f00 */
[----:B------:R-:W-:Y:S01]  /*5f70*/  IMAD.MOV.U32 R10, RZ, RZ, R16 ;  /* 0x000000ffff0a7224 */ /* 0x000fe200078e0010 */
[----:B------:R-:W-:Y:S02]  /*5f80*/  MOV R11, R5 ;  /* 0x00000005000b7202 */ /* 0x000fe40000000f00 */
[----:B------:R-:W-:Y:S02]  /*5f90*/  MOV R9, R17 ;  /* 0x0000001100097202 */ /* 0x000fe40000000f00 */
[----:B------:R-:W-:-:S07]  /*5fa0*/  MOV R8, 0x5fc0 ;  /* 0x00005fc000087802 */ /* 0x000fce0000000f00 */
[----:B-1----:R-:W-:Y:S05]  /*5fb0*/  CALL.REL.NOINC `($__internal_274_$__cuda_sm20_div_s64) ;  /* 0x0000000c00347944 */ /* 0x002fea0003c00000 */
        /* <DEDUP_REMOVED lines=9> */
.L_x_13664:
[----:B------:R-:W-:Y:S05]  /*6050*/  BSYNC.RECONVERGENT B1 ;  /* 0x0000000000017941 */ /* 0x000fea0003800200 */
.L_x_13662:
        /* <DEDUP_REMOVED lines=39> */
.L_x_13666:
[----:B------:R-:W-:Y:S01]  /*62d0*/  MOV R26, R20 ;  /* 0x00000014001a7202 */ /* 0x000fe20000000f00 */
[----:B------:R-:W-:Y:S01]  /*62e0*/  IMAD.MOV.U32 R11, RZ, RZ, R21 ;  /* 0x000000ffff0b7224 */ /* 0x000fe200078e0015 */
[----:B------:R-:W-:Y:S02]  /*62f0*/  MOV R10, R4 ;  /* 0x00000004000a7202 */ /* 0x000fe40000000f00 */
[----:B------:R-:W-:Y:S02]  /*6300*/  MOV R9, R5 ;  /* 0x0000000500097202 */ /* 0x000fe40000000f00 */
[----:B------:R-:W-:-:S07]  /*6310*/  MOV R8, 0x6330 ;  /* 0x0000633000087802 */ /* 0x000fce0000000f00 */
[----:B-1----:R-:W-:Y:S05]  /*6320*/  CALL.REL.NOINC `($__internal_274_$__cuda_sm20_div_s64) ;  /* 0x0000000800587944 */ /* 0x002fea0003c00000 */
        /* <DEDUP_REMOVED lines=11> */
.L_x_13667:
[----:B------:R-:W-:Y:S05]  /*63e0*/  BSYNC.RECONVERGENT B1 ;  /* 0x0000000000017941 */ /* 0x000fea0003800200 */
.L_x_13665:
        /* <DEDUP_REMOVED lines=11> */
.L_x_13661:
        /* <DEDUP_REMOVED lines=30> */
.L_x_13669:
[----:B------:R-:W-:Y:S01]  /*6680*/  MOV R3, R23 ;  /* 0x0000001700037202 */ /* 0x000fe20000000f00 */
[----:B------:R-:W-:Y:S01]  /*6690*/  IMAD.MOV.U32 R23, RZ, RZ, R5 ;  /* 0x000000ffff177224 */ /* 0x000fe200078e0005 */
[----:B------:R-:W-:-:S07]  /*66a0*/  MOV R24, 0x66c0 ;  /* 0x000066c000187802 */ /* 0x000fce0000000f00 */
[----:B-1----:R-:W-:Y:S05]  /*66b0*/  CALL.REL.NOINC `($__internal_275_$__cuda_sm20_rem_s64) ;  /* 0x0000000800c07944 */ /* 0x002fea0003c00000 */
[----:B------:R-:W-:-:S07]  /*66c0*/  MOV R5, R9 ;  /* 0x0000000900057202 */ /* 0x000fce0000000f00 */
.L_x_13670:
[----:B------:R-:W-:Y:S05]  /*66d0*/  BSYNC.RECONVERGENT B1 ;  /* 0x0000000000017941 */ /* 0x000fea0003800200 */
.L_x_13668:
        /* <DEDUP_REMOVED lines=9> */
.L_x_13621:
[----:B------:R-:W-:-:S05]  /*6770*/  IMAD.MOV.U32 R13, RZ, RZ, R7 ;  /* 0x000000ffff0d7224 */ /* 0x000fca00078e0007 */
[----:B------:R-:W2:Y:S02]  /*6780*/  LDG.E.64 R4, desc[UR14][R12.64] ;  /* 0x0000000e0c047981 */ /* 0x000ea4000c1e1b00 */
[----:B--2---:R-:W-:-:S04]  /*6790*/  ISETP.NE.U32.AND P0, PT, R4, RZ, PT ;  /* 0x000000ff0400720c */ /* 0x004fc80003f05070 */
[----:B------:R-:W-:-:S04]  /*67a0*/  ISETP.NE.AND.EX P0, PT, R5, RZ, PT, P0 ;  /* 0x000000ff0500720c */ /* 0x000fc80003f05300 */
[----:B------:R-:W-:-:S05]  /*67b0*/  SEL R3, RZ, 0x1, !P0 ;  /* 0x00000001ff037807 */ /* 0x000fca0004000000 */
[----:B------:R2:W-:Y:S04]  /*67c0*/  STS.U8 [R0+UR4], R3 ;  /* 0x0000000300007988 */ /* 0x0005e80008000004 */
.L_x_13620:
[----:B------:R-:W-:Y:S05]  /*67d0*/  BSYNC.RECONVERGENT B0 ;  /* 0x0000000000007941 */ /* 0x000fea0003800200 */
.L_x_13570:
[----:B------:R-:W-:Y:S01]  /*67e0*/  BAR.SYNC.DEFER_BLOCKING 0x0 ;  /* 0x0000000000007b1d */ /* 0x000fe20000010000 */
[----:B------:R-:W-:-:S09]  /*67f0*/  UISETP.GE.U32.AND UP0, UPT, UR5, 0x42, UPT ;  /* 0x000000420500788c */ /* 0x000fd2000bf06070 */
[----:B------:R-:W-:Y:S05]  /*6800*/  BRA.U !UP0, `(.L_x_13671) ;  /* 0x00000001083c7547 */ /* 0x000fea000b800000 */
.L_x_13674:
        /* <DEDUP_REMOVED lines=10> */
.L_x_13673:
[----:B------:R-:W-:Y:S05]  /*68b0*/  BSYNC.RECONVERGENT B0 ;  /* 0x0000000000007941 */ /* 0x000fea0003800200 */
.L_x_13672:
[----:B------:R-:W-:Y:S01]  /*68c0*/  BAR.SYNC.DEFER_BLOCKING 0x0 ;  /* 0x0000000000007b1d */ /* 0x000fe20000010000 */
[----:B------:R-:W-:-:S05]  /*68d0*/  UISETP.GT.U32.AND UP0, UPT, UR5, 0x83, UPT ;  /* 0x000000830500788c */ /* 0x000fca000bf04070 */
[----:B------:R-:W-:-:S04]  /*68e0*/  UMOV UR5, UR6 ;  /* 0x0000000600057c82 */ /* 0x000fc80008000000 */
[----:B------:R-:W-:Y:S05]  /*68f0*/  BRA.U UP0, `(.L_x_13674) ;  /* 0xfffffffd00c47547 */ /* 0x000fea000b83ffff */
.L_x_13671:
        /* <DEDUP_REMOVED lines=57> */
        .weak           $__internal_274_$__cuda_sm20_div_s64
        .type           $__internal_274_$__cuda_sm20_div_s64,@function
        .size           $__internal_274_$__cuda_sm20_div_s64,($__internal_275_$__cuda_sm20_rem_s64 - $__internal_274_$__cuda_sm20_div_s64)
$__internal_274_$__cuda_sm20_div_s64:
        /* <DEDUP_REMOVED lines=82> */
[----:B------:R-:W-:Y:S06]  /*71b0*/  RET.REL.NODEC R8 `(contiguous_any2_i64) ;  /* 0xffffff8c08907950 */ /* 0x000fec0003c3ffff */
        .weak           $__internal_275_$__cuda_sm20_rem_s64
        .type           $__internal_275_$__cuda_sm20_rem_s64,@function
        .size           $__internal_275_$__cuda_sm20_rem_s64,(.L_x_30591 - $__internal_275_$__cuda_sm20_rem_s64)
$__internal_275_$__cuda_sm20_rem_s64:
        /* <DEDUP_REMOVED lines=76> */
[----:B------:R-:W-:Y:S06]  /*7680*/  RET.REL.NODEC R24 `(contiguous_any2_i64) ;  /* 0xffffff88185c7950 */ /* 0x000fec0003c3ffff */
.L_x_13675:
        /* <DEDUP_REMOVED lines=15> */
.L_x_30591:


//--------------------- .text.uncontiguous_cumulate_any_i64 --------------------------
	.section	.text.uncontiguous_cumulate_any_i64,"ax",@progbits
	.align	128
        .global         uncontiguous_cumulate_any_i64
        .type           uncontiguous_cumulate_any_i64,@function
        .size           uncontiguous_cumulate_any_i64,(.L_x_30593 - uncontiguous_cumulate_any_i64)
        .other          uncontiguous_cumulate_any_i64,@"STO_CUDA_ENTRY STV_DEFAULT"
uncontiguous_cumulate_any_i64:
.text.uncontiguous_cumulate_any_i64:
        /* <DEDUP_REMOVED lines=38> */
.L_x_13704:
        /* <DEDUP_REMOVED lines=32> */
.L_x_13681:
[----:B------:R-:W-:Y:S01]  /*0460*/  IMAD.MOV.U32 R26, RZ, RZ, R4 ;  /* 0x000000ffff1a7224 */ /* 0x000fe200078e0004 */
[----:B------:R-:W-:Y:S01]  /*0470*/  MOV R11, R5 ;  /* 0x00000005000b7202 */ /* 0x000fe20000000f00 */
[----:B------:R-:W-:Y:S01]  /*0480*/  IMAD.MOV.U32 R10, RZ, RZ, R36 ;  /* 0x000000ffff0a7224 */ /* 0x000fe200078e0024 */
[----:B------:R-:W-:Y:S02]  /*0490*/  MOV R9, R37 ;  /* 0x0000002500097202 */ /* 0x000fe40000000f00 */
[----:B------:R-:W-:-:S07]  /*04a0*/  MOV R8, 0x4c0 ;  /* 0x000004c000087802 */ /* 0x000fce0000000f00 */
[----:B-1----:R-:W-:Y:S05]  /*04b0*/  CALL.REL.NOINC `($__internal_276_$__cuda_sm20_div_s64) ;  /* 0x0000006400887944 */ /* 0x002fea0003c00000 */
        /* <DEDUP_REMOVED lines=9> */
.L_x_13682:
[----:B------:R-:W-:Y:S05]  /*0550*/  BSYNC.RECONVERGENT B1 ;  /* 0x0000000000017941 */ /* 0x000fea0003800200 */
.L_x_13680:
        /* <DEDUP_REMOVED lines=33> */
.L_x_13684:
[----:B------:R-:W-:Y:S01]  /*0770*/  IMAD.MOV.U32 R26, RZ, RZ, R18 ;  /* 0x000000ffff1a7224 */ /* 0x000fe200078e0012 */
[----:B------:R-:W-:Y:S01]  /*0780*/  MOV R11, R19 ;  /* 0x00000013000b7202 */ /* 0x000fe20000000f00 */
[----:B------:R-:W-:Y:S01]  /*0790*/  IMAD.MOV.U32 R10, RZ, RZ, R36 ;  /* 0x000000ffff0a7224 */ /* 0x000fe200078e0024 */
[----:B------:R-:W-:Y:S02]  /*07a0*/  MOV R9, R37 ;  /* 0x0000002500097202 */ /* 0x000fe40000000f00 */
[----:B------:R-:W-:-:S07]  /*07b0*/  MOV R8, 0x7d0 ;  /* 0x000007d000087802 */ /* 0x000fce0000000f00 */
[----:B------:R-:W-:Y:S05]  /*07c0*/  CALL.REL.NOINC `($__internal_276_$__cuda_sm20_div_s64) ;  /* 0x0000006000c47944 */ /* 0x000fea0003c00000 */
        /* <DEDUP_REMOVED lines=9> */
.L_x_13685:
[----:B------:R-:W-:Y:S05]  /*0860*/  BSYNC.RECONVERGENT B1 ;  /* 0x0000000000017941 */ /* 0x000fea0003800200 */
.L_x_13683:
        /* <DEDUP_REMOVED lines=34> */
.L_x_13687:
[----:B------:R-:W-:Y:S01]  /*0a90*/  MOV R26, R22 ;  /* 0x00000016001a7202 */ /* 0x000fe20000000f00 */
[----:B------:R-:W-:Y:S01]  /*0aa0*/  IMAD.MOV.U32 R11, RZ, RZ, R23 ;  /* 0x000000ffff0b7224 */ /* 0x000fe200078e0017 */
[----:B------:R-:W-:Y:S01]  /*0ab0*/  MOV R10, R40 ;  /* 0x00000028000a7202 */ /* 0x000fe20000000f00 */
[----:B------:R-:W-:Y:S01]  /*0ac0*/  IMAD.MOV.U32 R9, RZ, RZ, R41 ;  /* 0x000000ffff097224 */ /* 0x000fe200078e0029 */
[----:B------:R-:W-:-:S07]  /*0ad0*/  MOV R8, 0xaf0 ;  /* 0x00000af000087802 */ /* 0x000fce0000000f00 */
[----:B------:R-:W-:Y:S05]  /*0ae0*/  CALL.REL.NOINC `($__internal_276_$__cuda_sm20_div_s64) ;  /* 0x0000005c00fc7944 */ /* 0x000fea0003c00000 */
        /* <DEDUP_REMOVED lines=10> */
.L_x_13688:
[----:B------:R-:W-:Y:S05]  /*0b90*/  BSYNC.RECONVERGENT B1 ;  /* 0x0000000000017941 */ /* 0x000fea0003800200 */
.L_x_13686:
        /* <DEDUP_REMOVED lines=35> */
.L_x_13690:
[----:B------:R-:W-:Y:S01]  /*0dd0*/  IMAD.MOV.U32 R26, RZ, RZ, R42 ;  /* 0x000000ffff1a7224 */ /* 0x000fe200078e002a */
[----:B------:R-:W-:Y:S01]  /*0de0*/  MOV R11, R43 ;  /* 0x0000002b000b7202 */ /* 0x000fe20000000f00 */
[----:B------:R-:W-:Y:S01]  /*0df0*/  IMAD.MOV.U32 R10, RZ, RZ, R40 ;  /* 0x000000ffff0a7224 */ /* 0x000fe200078e0028 */
[----:B------:R-:W-:Y:S02]  /*0e00*/  MOV R9, R41 ;  /* 0x0000002900097202 */ /* 0x000fe40000000f00 */
[----:B------:R-:W-:-:S07]  /*0e10*/  MOV R8, 0xe30 ;  /* 0x00000e3000087802 */ /* 0x000fce0000000f00 */
[----:B------:R-:W-:Y:S05]  /*0e20*/  CALL.REL.NOINC `($__internal_276_$__cuda_sm20_div_s64) ;  /* 0x0000005c002c7944 */ /* 0x000fea0003c00000 */
        /* <DEDUP_REMOVED lines=11> */
.L_x_13691:
[----:B------:R-:W-:Y:S05]  /*0ee0*/  BSYNC.RECONVERGENT B1 ;  /* 0x0000000000017941 */ /* 0x000fea0003800200 */
.L_x_13689:
        /* <DEDUP_REMOVED lines=36> */
.L_x_13693:
        /* <DEDUP_REMOVED lines=16> */
.L_x_13694:
[----:B------:R-:W-:Y:S05]  /*1230*/  BSYNC.RECONVERGENT B1 ;  /* 0x0000000000017941 */ /* 0x000fea0003800200 */
.L_x_13692:
        /* <DEDUP_REMOVED lines=34> */
.L_x_13696:
[----:B------:R-:W-:Y:S01]  /*1460*/  MOV R26, R40 ;  /* 0x00000028001a7202 */ /* 0x000fe20000000f00 */
[----:B------:R-:W-:Y:S01]  /*1470*/  IMAD.MOV.U32 R11, RZ, RZ, R41 ;  /* 0x000000ffff0b7224 */ /* 0x000fe200078e0029 */
[----:B------:R-:W-:Y:S01]  /*1480*/  MOV R10, R20 ;  /* 0x00000014000a7202 */ /* 0x000fe20000000f00 */
[----:B------:R-:W-:Y:S01]  /*1490*/  IMAD.MOV.U32 R9, RZ, RZ, R21 ;  /* 0x000000ffff097224 */ /* 0x000fe200078e0015 */
[----:B------:R-:W-:-:S07]  /*14a0*/  MOV R8, 0x14c0 ;  /* 0x000014c000087802 */ /* 0x000fce0000000f00 */
[----:B------:R-:W-:Y:S05]  /*14b0*/  CALL.REL.NOINC `($__internal_276_$__cuda_sm20_div_s64) ;  /* 0x0000005400887944 */ /* 0x000fea0003c00000 */
        /* <DEDUP_REMOVED lines=11> */
.L_x_13697:
[----:B------:R-:W-:Y:S05]  /*1570*/  BSYNC.RECONVERGENT B1 ;  /* 0x0000000000017941 */ /* 0x000fea0003800200 */
.L_x_13695:
        /* <DEDUP_REMOVED lines=34> */
.L_x_13699:
[----:B------:R-:W-:Y:S01]  /*17a0*/  IMAD.MOV.U32 R26, RZ, RZ, R36 ;  /* 0x000000ffff1a7224 */ /* 0x000fe200078e0024 */
[----:B------:R-:W-:Y:S01]  /*17b0*/  MOV R11, R37 ;  /* 0x00000025000b7202 */ /* 0x000fe20000000f00 */
[----:B------:R-:W-:Y:S01]  /*17c0*/  IMAD.MOV.U32 R10, RZ, RZ, R20 ;  /* 0x000000ffff0a7224 */ /* 0x000fe200078e0014 */
[----:B------:R-:W-:Y:S02]  /*17d0*/  MOV R9, R21 ;  /* 0x0000001500097202 */ /* 0x000fe40000000f00 */
[----:B------:R-:W-:-:S07]  /*17e0*/  MOV R8, 0x1800 ;  /* 0x0000180000087802 */ /* 0x000fce0000000f00 */
[----:B------:R-:W-:Y:S05]  /*17f0*/  CALL.REL.NOINC `($__internal_276_$__cuda_sm20_div_s64) ;  /* 0x0000005000b87944 */ /* 0x000fea0003c00000 */
        /* <DEDUP_REMOVED lines=11> */
.L_x_13700:
[----:B------:R-:W-:Y:S05]  /*18b0*/  BSYNC.RECONVERGENT B1 ;  /* 0x0000000000017941 */ /* 0x000fea0003800200 */
.L_x_13698:
        /* <DEDUP_REMOVED lines=35> */
.L_x_13702:
[----:B------:R-:W-:Y:S01]  /*1af0*/  IMAD.MOV.U32 R26, RZ, RZ, R18 ;  /* 0x000000ffff1a7224 */ /* 0x000fe200078e0012 */
[----:B------:R-:W-:Y:S01]  /*1b00*/  MOV R11, R19 ;  /* 0x00000013000b7202 */ /* 0x000fe20000000f00 */
[----:B------:R-:W-:Y:S01]  /*1b10*/  IMAD.MOV.U32 R10, RZ, RZ, R20 ;  /* 0x000000ffff0a7224 */ /* 0x000fe200078e0014 */
[----:B------:R-:W-:Y:S02]  /*1b20*/  MOV R9, R21 ;  /* 0x0000001500097202 */ /* 0x000fe40000000f00 */
[----:B------:R-:W-:-:S07]  /*1b30*/  MOV R8, 0x1b50 ;  /* 0x00001b5000087802 */ /* 0x000fce0000000f00 */
[----:B------:R-:W-:Y:S05]  /*1b40*/  CALL.REL.NOINC `($__internal_276_$__cuda_sm20_div_s64) ;  /* 0x0000004c00e47944 */ /* 0x000fea0003c00000 */
        /* <DEDUP_REMOVED lines=11> */
.L_x_13703:
[----:B------:R-:W-:Y:S05]  /*1c00*/  BSYNC.RECONVERGENT B1 ;  /* 0x0000000000017941 */ /* 0x000fea0003800200 */
.L_x_13701:
        /* <DEDUP_REMOVED lines=9> */
.L_x_13679:
        /* <DEDUP_REMOVED lines=36> */
.L_x_13707:
[----:B------:R-:W-:Y:S01]  /*1ee0*/  MOV R26, R4 ;  /* 0x00000004001a7202 */ /* 0x000fe20000000f00 */
[----:B------:R-:W-:Y:S01]  /*1ef0*/  IMAD.MOV.U32 R11, RZ, RZ, R5 ;  /* 0x000000ffff0b7224 */ /* 0x000fe200078e0005 */
[----:B------:R-:W-:Y:S01]  /*1f00*/  MOV R10, R6 ;  /* 0x00000006000a7202 */ /* 0x000fe20000000f00 */
[----:B------:R-:W-:Y:S01]  /*1f10*/  IMAD.MOV.U32 R9, RZ, RZ, R7 ;  /* 0x000000ffff097224 */ /* 0x000fe200078e0007 */
[----:B------:R-:W-:-:S07]  /*1f20*/  MOV R8, 0x1f40 ;  /* 0x00001f4000087802 */ /* 0x000fce0000000f00 */
[----:B------:R-:W-:Y:S05]  /*1f30*/  CALL.REL.NOINC `($__internal_276_$__cuda_sm20_div_s64) ;  /* 0x0000004800e87944 */ /* 0x000fea0003c00000 */
        /* <DEDUP_REMOVED lines=9> */
.L_x_13708:
[----:B------:R-:W-:Y:S05]  /*1fd0*/  BSYNC.RECONVERGENT B1 ;  /* 0x0000000000017941 */ /* 0x000fea0003800200 */
.L_x_13706:
        /* <DEDUP_REMOVED lines=34> */
.L_x_13710:
        /* <DEDUP_REMOVED lines=14> */
.L_x_13711:
[----:B------:R-:W-:Y:S05]  /*22e0*/  BSYNC.RECONVERGENT B1 ;  /* 0x0000000000017941 */ /* 0x000fea0003800200 */
.L_x_13709:
        /* <DEDUP_REMOVED lines=36> */
.L_x_13713:
        /* <DEDUP_REMOVED lines=17> */
.L_x_13714:
[----:B------:R-:W-:Y:S05]  /*2640*/  BSYNC.RECONVERGENT B1 ;  /* 0x0000000000017941 */ /* 0x000fea0003800200 */
.L_x_13712:
        /* <DEDUP_REMOVED lines=35> */
.L_x_13716:
[----:B------:R-:W-:Y:S01]  /*2880*/  MOV R26, R16 ;  /* 0x00000010001a7202 */ /* 0x000fe20000000f00 */
[----:B------:R-:W-:Y:S01]  /*2890*/  IMAD.MOV.U32 R11, RZ, RZ, R17 ;  /* 0x000000ffff0b7224 */ /* 0x000fe200078e0011 */
[----:B------:R-:W-:Y:S01]  /*28a0*/  MOV R10, R14 ;  /* 0x0000000e000a7202 */ /* 0x000fe20000000f00 */
[----:B------:R-:W-:Y:S01]  /*28b0*/  IMAD.MOV.U32 R9, RZ, RZ, R15 ;  /* 0x000000ffff097224 */ /* 0x000fe200078e000f */
[----:B------:R-:W-:-:S07]  /*28c0*/  MOV R8, 0x28e0 ;  /* 0x000028e000087802 */ /* 0x000fce0000000f00 */
[----:B------:R-:W-:Y:S05]  /*28d0*/  CALL.REL.NOINC `($__internal_276_$__cuda_sm20_div_s64) ;  /* 0x0000004000807944 */ /* 0x000fea0003c00000 */
        /* <DEDUP_REMOVED lines=10> */
.L_x_13717:
[----:B------:R-:W-:Y:S05]  /*2980*/  BSYNC.RECONVERGENT B1 ;  /* 0x0000000000017941 */ /* 0x000fea0003800200 */
.L_x_13715:
[----:B------:R-:W-:Y:S01]  /*2990*/  MOV R6, R20 ;  /* 0x0000001400067202 */ /* 0x000fe20000000f00 */
[----:B------:R-:W-:Y:S02]  /*29a0*/  IMAD R9, R9, R22, RZ ;  /* 0x0000001609097224 */ /* 0x000fe400078e02ff */
[----:B------:R-:W-:Y:S02]  /*29b0*/  VIADD R3, R3, 0xfffffffe ;  /* 0xfffffffe03037836 */ /* 0x000fe40000000000 */
[----:B------:R-:W-:-:S04]  /*29c0*/  IMAD.WIDE.U32 R20, R22, R8, R6 ;  /* 0x0000000816147225 */ /* 0x000fc800078e0006 */
[----:B------:R-:W-:-:S05]  /*29d0*/  IMAD R9, R23, R8, R9 ;  /* 0x0000000817097224 */ /* 0x000fca00078e0209 */
[----:B------:R-:W-:-:S07]  /*29e0*/  IADD3 R21, PT, PT, R21, R9, RZ ;  /* 0x0000000915157210 */ /* 0x000fce0007ffe0ff */
.L_x_13705:
        /* <DEDUP_REMOVED lines=31> */
.L_x_13719:
[----:B------:R-:W-:Y:S01]  /*2be0*/  IMAD.MOV.U32 R14, RZ, RZ, R4 ;  /* 0x000000ffff0e7224 */ /* 0x000fe200078e0004 */
[----:B------:R-:W-:Y:S01]  /*2bf0*/  MOV R23, R5 ;  /* 0x0000000500177202 */ /* 0x000fe20000000f00 */
[----:B------:R-:W-:Y:S01]  /*2c00*/  IMAD.MOV.U32 R22, RZ, RZ, R6 ;  /* 0x000000ffff167224 */ /* 0x000fe200078e0006 */
[----:B------:R-:W-:Y:S02]  /*2c10*/  MOV R15, R7 ;  /* 0x00000007000f7202 */ /* 0x000fe40000000f00 */
[----:B------:R-:W-:-:S07]  /*2c20*/  MOV R24, 0x2c40 ;  /* 0x00002c4000187802 */ /* 0x000fce0000000f00 */
[----:B------:R-:W-:Y:S05]  /*2c30*/  CALL.REL.NOINC `($__internal_277_$__cuda_sm20_rem_s64) ;  /* 0x0000004000f47944 */ /* 0x000fea0003c00000 */
.L_x_13720:
[----:B------:R-:W-:Y:S05]  /*2c40*/  BSYNC.RECONVERGENT B1 ;  /* 0x0000000000017941 */ /* 0x000fea0003800200 */
.L_x_13718:
        /* <DEDUP_REMOVED lines=31> */
.L_x_13722:
[----:B------:R-:W-:Y:S01]  /*2e40*/  MOV R22, R6 ;  /* 0x0000000600167202 */ /* 0x000fe20000000f00 */
[----:B------:R-:W-:Y:S01]  /*2e50*/  IMAD.MOV.U32 R15, RZ, RZ, R7 ;  /* 0x000000ffff0f7224 */ /* 0x000fe200078e0007 */
[----:B------:R-:W-:Y:S01]  /*2e60*/  MOV R14, R18 ;  /* 0x00000012000e7202 */ /* 0x000fe20000000f00 */
[----:B------:R-:W-:Y:S01]  /*2e70*/  IMAD.MOV.U32 R23, RZ, RZ, R19 ;  /* 0x000000ffff177224 */ /* 0x000fe200078e0013 */
[----:B------:R-:W-:-:S07]  /*2e80*/  MOV R24, 0x2ea0 ;  /* 0x00002ea000187802 */ /* 0x000fce0000000f00 */
[----:B------:R-:W-:Y:S05]  /*2e90*/  CALL.REL.NOINC `($__internal_277_$__cuda_sm20_rem_s64) ;  /* 0x00000040005c7944 */ /* 0x000fea0003c00000 */
[----:B------:R-:W-:Y:S01]  /*2ea0*/  MOV R6, R8 ;  /* 0x0000000800067202 */ /* 0x000fe20000000f00 */
[----:B------:R-:W-:-:S07]  /*2eb0*/  IMAD.MOV.U32 R7, RZ, RZ, R9 ;  /* 0x000000ffff077224 */ /* 0x000fce00078e0009 */
.L_x_13723:
[----:B------:R-:W-:Y:S05]  /*2ec0*/  BSYNC.RECONVERGENT B1 ;  /* 0x0000000000017941 */ /* 0x000fea0003800200 */
.L_x_13721:
[----:B------:R-:W-:Y:S02]  /*2ed0*/  IMAD R3, R7, R4, RZ ;  /* 0x0000000407037224 */ /* 0x000fe400078e02ff */
[----:B------:R-:W-:-:S04]  /*2ee0*/  IMAD.WIDE.U32 R20, R4, R6, R20 ;  /* 0x0000000604147225 */ /* 0x000fc800078e0014 */
[----:B------:R-:W-:-:S05]  /*2ef0*/  IMAD R3, R5, R6, R3 ;  /* 0x0000000605037224 */ /* 0x000fca00078e0203 */
[----:B------:R-:W-:-:S07]  /*2f00*/  IADD3 R21, PT, PT, R21, R3, RZ ;  /* 0x0000000315157210 */ /* 0x000fce0007ffe0ff */
.L_x_13678:
        /* <DEDUP_REMOVED lines=12> */
.L_x_13725:
[----:B------:R-:W-:Y:S05]  /*2fd0*/  BSYNC.RECONVERGENT B1 ;  /* 0x0000000000017941 */ /* 0x000fea0003800200 */
.L_x_13724:
[----:B------:R-:W-:-:S05]  /*2fe0*/  SEL R3, RZ, 0x1, !P0 ;  /* 0x00000001ff037807 */ /* 0x000fca0004000000 */
[----:B------:R1:W-:Y:S01]  /*2ff0*/  STS.U8 [R0+UR4], R3 ;  /* 0x0000000300007988 */ /* 0x0003e20008000004 */
[----:B------:R-:W-:Y:S05]  /*3000*/  BRA `(.L_x_13726) ;  /* 0x00000034009c7947 */ /* 0x000fea0003800000 */
.L_x_13677:
        /* <DEDUP_REMOVED lines=20> */
.L_x_13753:
        /* <DEDUP_REMOVED lines=33> */
.L_x_13730:
[----:B------:R-:W-:Y:S01]  /*3360*/  MOV R26, R14 ;  /* 0x0000000e001a7202 */ /* 0x000fe20000000f00 */
[----:B------:R-:W-:Y:S01]  /*3370*/  IMAD.MOV.U32 R11, RZ, RZ, R13 ;  /* 0x000000ffff0b7224 */ /* 0x000fe200078e000d */
[----:B------:R-:W-:Y:S01]  /*3380*/  MOV R10, R34 ;  /* 0x00000022000a7202 */ /* 0x000fe20000000f00 */
[----:B------:R-:W-:Y:S01]  /*3390*/  IMAD.MOV.U32 R9, RZ, RZ, R35 ;  /* 0x000000ffff097224 */ /* 0x000fe200078e0023 */
[----:B------:R-:W-:-:S07]  /*33a0*/  MOV R8, 0x33c0 ;  /* 0x000033c000087802 */ /* 0x000fce0000000f00 */
[----:B-123--:R-:W-:Y:S05]  /*33b0*/  CALL.REL.NOINC `($__internal_276_$__cuda_sm20_div_s64) ;  /* 0x0000003400c87944 */ /* 0x00efea0003c00000 */
        /* <DEDUP_REMOVED lines=10> */
.L_x_13731:
[----:B------:R-:W-:Y:S05]  /*3460*/  BSYNC.RECONVERGENT B1 ;  /* 0x0000000000017941 */ /* 0x000fea0003800200 */
.L_x_13729:
        /* <DEDUP_REMOVED lines=37> */
.L_x_13733:
[----:B------:R-:W-:Y:S01]  /*36c0*/  IMAD.MOV.U32 R26, RZ, RZ, R34 ;  /* 0x000000ffff1a7224 */ /* 0x000fe200078e0022 */
[----:B------:R-:W-:Y:S01]  /*36d0*/  MOV R11, R35 ;  /* 0x00000023000b7202 */ /* 0x000fe20000000f00 */
[----:B------:R-:W-:Y:S01]  /*36e0*/  IMAD.MOV.U32 R10, RZ, RZ, R36 ;  /* 0x000000ffff0a7224 */ /* 0x000fe200078e0024 */
[----:B------:R-:W-:Y:S02]  /*36f0*/  MOV R9, R37 ;  /* 0x0000002500097202 */ /* 0x000fe40000000f00 */
[----:B------:R-:W-:-:S07]  /*3700*/  MOV R8, 0x3720 ;  /* 0x0000372000087802 */ /* 0x000fce0000000f00 */
[----:B-1----:R-:W-:Y:S05]  /*3710*/  CALL.REL.NOINC `($__internal_276_$__cuda_sm20_div_s64) ;  /* 0x0000003000f07944 */ /* 0x002fea0003c00000 */
        /* <DEDUP_REMOVED lines=11> */
.L_x_13734:
[----:B------:R-:W-:Y:S05]  /*37d0*/  BSYNC.RECONVERGENT B1 ;  /* 0x0000000000017941 */ /* 0x000fea0003800200 */
.L_x_13732:
        /* <DEDUP_REMOVED lines=38> */
.L_x_13736:
[----:B------:R-:W-:Y:S01]  /*3a40*/  MOV R26, R34 ;  /* 0x00000022001a7202 */ /* 0x000fe20000000f00 */
[----:B------:R-:W-:Y:S01]  /*3a50*/  IMAD.MOV.U32 R11, RZ, RZ, R35 ;  /* 0x000000ffff0b7224 */ /* 0x000fe200078e0023 */
[----:B------:R-:W-:Y:S01]  /*3a60*/  MOV R10, R36 ;  /* 0x00000024000a7202 */ /* 0x000fe20000000f00 */
[----:B------:R-:W-:Y:S01]  /*3a70*/  IMAD.MOV.U32 R9, RZ, RZ, R37 ;  /* 0x000000ffff097224 */ /* 0x000fe200078e0025 */
[----:B------:R-:W-:-:S07]  /*3a80*/  MOV R8, 0x3aa0 ;  /* 0x00003aa000087802 */ /* 0x000fce0000000f00 */
[----:B-1----:R-:W-:Y:S05]  /*3a90*/  CALL.REL.NOINC `($__internal_276_$__cuda_sm20_div_s64) ;  /* 0x0000003000107944 */ /* 0x002fea0003c00000 */
        /* <DEDUP_REMOVED lines=11> */
.L_x_13737:
[----:B------:R-:W-:Y:S05]  /*3b50*/  BSYNC.RECONVERGENT B1 ;  /* 0x0000000000017941 */ /* 0x000fea0003800200 */
.L_x_13735:
        /* <DEDUP_REMOVED lines=37> */
.L_x_13739:
        /* <DEDUP_REMOVED lines=17> */
.L_x_13740:
[----:B------:R-:W-:Y:S05]  /*3ec0*/  BSYNC.RECONVERGENT B1 ;  /* 0x0000000000017941 */ /* 0x000fea0003800200 */
.L_x_13738:
        /* <DEDUP_REMOVED lines=38> */
.L_x_13742:
        /* <DEDUP_REMOVED lines=17> */
.L_x_13743:
[----:B------:R-:W-:Y:S05]  /*4240*/  BSYNC.RECONVERGENT B1 ;  /* 0x0000000000017941 */ /* 0x000fea0003800200 */
.L_x_13741:
        /* <DEDUP_REMOVED lines=38> */
.L_x_13745:
        /* <DEDUP_REMOVED lines=17> */
.L_x_13746:
[----:B------:R-:W-:Y:S05]  /*45c0*/  BSYNC.RECONVERGENT B1 ;  /* 0x0000000000017941 */ /* 0x000fea0003800200 */
.L_x_13744:
        /* <DEDUP_REMOVED lines=37> */
.L_x_13748:
        /* <DEDUP_REMOVED lines=17> */
.L_x_13749:
[----:B------:R-:W-:Y:S05]  /*4930*/  BSYNC.RECONVERGENT B1 ;  /* 0x0000000000017941 */ /* 0x000fea0003800200 */
.L_x_13747:
        /* <DEDUP_REMOVED lines=37> */
.L_x_13751:
        /* <DEDUP_REMOVED lines=17> */
.L_x_13752:
[----:B------:R-:W-:Y:S05]  /*4ca0*/  BSYNC.RECONVERGENT B1 ;  /* 0x0000000000017941 */ /* 0x000fea0003800200 */
.L_x_13750:
        /* <DEDUP_REMOVED lines=12> */
.L_x_13728:
        /* <DEDUP_REMOVED lines=37> */
.L_x_13756:
        /* <DEDUP_REMOVED lines=16> */
.L_x_13757:
[----:B------:R-:W-:Y:S05]  /*50c0*/  BSYNC.RECONVERGENT B1 ;  /* 0x0000000000017941 */ /* 0x000fea0003800200 */
.L_x_13755:
        /* <DEDUP_REMOVED lines=38> */
.L_x_13759:
        /* <DEDUP_REMOVED lines=17> */
.L_x_13760:
[----:B------:R-:W-:Y:S05]  /*5440*/  BSYNC.RECONVERGENT B1 ;  /* 0x0000000000017941 */ /* 0x000fea0003800200 */
.L_x_13758:
        /* <DEDUP_REMOVED lines=40> */
.L_x_13762:
        /* <DEDUP_REMOVED lines=17> */
.L_x_13763:
[----:B------:R-:W-:Y:S05]  /*57e0*/  BSYNC.RECONVERGENT B1 ;  /* 0x0000000000017941 */ /* 0x000fea0003800200 */
.L_x_13761:
        /* <DEDUP_REMOVED lines=40> */
.L_x_13765:
        /* <DEDUP_REMOVED lines=17> */
.L_x_13766:
[----:B------:R-:W-:Y:S05]  /*5b80*/  BSYNC.RECONVERGENT B1 ;  /* 0x0000000000017941 */ /* 0x000fea0003800200 */
.L_x_13764:
        /* <DEDUP_REMOVED lines=9> */
.L_x_13754:
        /* <DEDUP_REMOVED lines=35> */
.L_x_13769:
[----:B------:R-:W-:Y:S01]  /*5e50*/  MOV R26, R14 ;  /* 0x0000000e001a7202 */ /* 0x000fe20000000f00 */
[----:B------:R-:W-:Y:S01]  /*5e60*/  IMAD.MOV.U32 R10, RZ, RZ, R16 ;  /* 0x000000ffff0a7224 */ /* 0x000fe200078e0010 */
[----:B------:R-:W-:Y:S02]  /*5e70*/  MOV R11, R13 ;  /* 0x0000000d000b7202 */ /* 0x000fe40000000f00 */
[----:B------:R-:W-:Y:S02]  /*5e80*/  MOV R9, R17 ;  /* 0x0000001100097202 */ /* 0x000fe40000000f00 */
[----:B------:R-:W-:-:S07]  /*5e90*/  MOV R8, 0x5eb0 ;  /* 0x00005eb000087802 */ /* 0x000fce0000000f00 */
[----:B------:R-:W-:Y:S05]  /*5ea0*/  CALL.REL.NOINC `($__internal_276_$__cuda_sm20_div_s64) ;  /* 0x0000000c000c7944 */ /* 0x000fea0003c00000 */
        /* <DEDUP_REMOVED lines=10> */
.L_x_13770:
[----:B------:R-:W-:Y:S05]  /*5f50*/  BSYNC.RECONVERGENT B1 ;  /* 0x0000000000017941 */ /* 0x000fea0003800200 */
.L_x_13768:
        /* <DEDUP_REMOVED lines=39> */
.L_x_13772:
        /* <DEDUP_REMOVED lines=17> */
.L_x_13773:
[----:B------:R-:W-:Y:S05]  /*62e0*/  BSYNC.RECONVERGENT B1 ;  /* 0x0000000000017941 */ /* 0x000fea0003800200 */
.L_x_13771:
        /* <DEDUP_REMOVED lines=9> */
.L_x_13767:
        /* <DEDUP_REMOVED lines=31> */
.L_x_13775:
[----:B------:R-:W-:Y:S02]  /*6570*/  MOV R15, R23 ;  /* 0x00000017000f7202 */ /* 0x000fe40000000f00 */
[----:B------:R-:W-:Y:S02]  /*6580*/  MOV R23, R13 ;  /* 0x0000000d00177202 */ /* 0x000fe40000000f00 */
[----:B------:R-:W-:-:S07]  /*6590*/  MOV R24, 0x65b0 ;  /* 0x000065b000187802 */ /* 0x000fce0000000f00 */
[----:B------:R-:W-:Y:S05]  /*65a0*/  CALL.REL.NOINC `($__internal_277_$__cuda_sm20_rem_s64) ;  /* 0x0000000800987944 */ /* 0x000fea0003c00000 */
.L_x_13776:
[----:B------:R-:W-:Y:S05]  /*65b0*/  BSYNC.RECONVERGENT B1 ;  /* 0x0000000000017941 */ /* 0x000fea0003800200 */
.L_x_13774:
[----:B------:R-:W0:Y:S02]  /*65c0*/  LDC.64 R10, c[0x0][0x398] ;  /* 0x0000e600ff0a7b82 */ /* 0x000e240000000a00 */
[----:B0-----:R-:W-:-:S06]  /*65d0*/  IMAD.WIDE.U32 R6, R7, 0x8, R10 ;  /* 0x0000000807067825 */ /* 0x001fcc00078e000a */
[----:B------:R-:W2:Y:S02]  /*65e0*/  LDG.E.64 R6, desc[UR8][R6.64] ;  /* 0x0000000806067981 */ /* 0x000ea4000c1e1b00 */
[-C--:B--2---:R-:W-:Y:S02]  /*65f0*/  IMAD R3, R7, R8.reuse, RZ ;  /* 0x0000000807037224 */ /* 0x084fe400078e02ff */
[----:B------:R-:W-:-:S04]  /*6600*/  IMAD.WIDE.U32 R4, R6, R8, R4 ;  /* 0x0000000806047225 */ /* 0x000fc800078e0004 */
[----:B------:R-:W-:-:S04]  /*6610*/  IMAD R3, R6, R9, R3 ;  /* 0x0000000906037224 */ /* 0x000fc800078e0203 */
[----:B------:R-:W-:-:S07]  /*6620*/  IMAD.IADD R5, R5, 0x1, R3 ;  /* 0x0000000105057824 */ /* 0x000fce00078e0203 */
.L_x_13727:
[----:B------:R-:W0:Y:S02]  /*6630*/  LDCU.64 UR12, c[0x0][0x388] ;  /* 0x00007100ff0c77ac */ /* 0x000e240008000a00 */
[----:B0-----:R-:W-:-:S04]  /*6640*/  IADD3 R4, P0, PT, R4, UR12, RZ ;  /* 0x0000000c04047c10 */ /* 0x001fc8000ff1e0ff */
[----:B------:R-:W-:-:S06]  /*6650*/  IADD3.X R5, PT, PT, R5, UR13, RZ, P0, !PT ;  /* 0x0000000d05057c10 */ /* 0x000fcc00087fe4ff */
[----:B------:R-:W2:Y:S04]  /*6660*/  LDG.E.U8 R5, desc[UR8][R4.64] ;  /* 0x0000000804057981 */ /* 0x000ea8000c1e1100 */
[----:B--2---:R0:W-:Y:S02]  /*6670*/  STS.U8 [R0+UR4], R5 ;  /* 0x0000000500007988 */ /* 0x0041e40008000004 */
.L_x_13726:
[----:B------:R-:W-:Y:S05]  /*6680*/  BSYNC.RECONVERGENT B0 ;  /* 0x0000000000007941 */ /* 0x000fea0003800200 */
.L_x_13676:
[----:B------:R-:W-:Y:S01]  /*6690*/  BAR.SYNC.DEFER_BLOCKING 0x0 ;  /* 0x0000000000007b1d */ /* 0x000fe20000010000 */
[----:B------:R-:W-:-:S09]  /*66a0*/  UISETP.GE.U32.AND UP0, UPT, UR5, 0x42, UPT ;  /* 0x000000420500788c */ /* 0x000fd2000bf06070 */
[----:B------:R-:W-:Y:S05]  /*66b0*/  BRA.U !UP0, `(.L_x_13777) ;  /* 0x00000001083c7547 */ /* 0x000fea000b800000 */
.L_x_13780:
        /* <DEDUP_REMOVED lines=10> */
.L_x_13779:
[----:B------:R-:W-:Y:S05]  /*6760*/  BSYNC.RECONVERGENT B0 ;  /* 0x0000000000007941 */ /* 0x000fea0003800200 */
.L_x_13778:
[----:B------:R-:W-:Y:S01]  /*6770*/  BAR.SYNC.DEFER_BLOCKING 0x0 ;  /* 0x0000000000007b1d */ /* 0x000fe20000010000 */
[----:B------:R-:W-:-:S05]  /*6780*/  UISETP.GT.U32.AND UP0, UPT, UR5, 0x83, UPT ;  /* 0x000000830500788c */ /* 0x000fca000bf04070 */
[----:B------:R-:W-:-:S04]  /*6790*/  UMOV UR5, UR6 ;  /* 0x0000000600057c82 */ /* 0x000fc80008000000 */
[----:B------:R-:W-:Y:S05]  /*67a0*/  BRA.U UP0, `(.L_x_13780) ;  /* 0xfffffffd00c47547 */ /* 0x000fea000b83ffff */
.L_x_13777:
        /* <DEDUP_REMOVED lines=51> */
        .weak           $__internal_276_$__cuda_sm20_div_s64
        .type           $__internal_276_$__cuda_sm20_div_s64,@function
        .size           $__internal_276_$__cuda_sm20_div_s64,($__internal_277_$__cuda_sm20_rem_s64 - $__internal_276_$__cuda_sm20_div_s64)
$__internal_276_$__cuda_sm20_div_s64:
        /* <DEDUP_REMOVED lines=82> */
[----:B------:R-:W-:Y:S06]  /*7000*/  RET.REL.NODEC R8 `(uncontiguous_cumulate_any_i64) ;  /* 0xffffff8c08fc7950 */ /* 0x000fec0003c3ffff */
        .weak           $__internal_277_$__cuda_sm20_rem_s64
        .type           $__internal_277_$__cuda_sm20_rem_s64,@function
        .size           $__internal_277_$__cuda_sm20_rem_s64,(.L_x_30593 - $__internal_277_$__cuda_sm20_rem_s64)
$__internal_277_$__cuda_sm20_rem_s64:
        /* <DEDUP_REMOVED lines=76> */
[----:B------:R-:W-:Y:S06]  /*74d0*/  RET.REL.NODEC R24 `(uncontiguous_cumulate_any_i64) ;  /* 0xffffff8818c87950 */ /* 0x000fec0003c3ffff */
.L_x_13781:
        /* <DEDUP_REMOVED lines=10> */
.L_x_30593:


//--------------------- .text.uncontiguous_any_i64 --------------------------
	.section	.text.uncontiguous_any_i64,"ax",@progbits
	.align	128
        .global         uncontiguous_any_i64
        .type           uncontiguous_any_i64,@function
        .size           uncontiguous_any_i64,(.L_x_30595 - uncontiguous_any_i64)
        .other          uncontiguous_any_i64,@"STO_CUDA_ENTRY STV_DEFAULT"
uncontiguous_any_i64:
.text.uncontiguous_any_i64:
        /* <DEDUP_REMOVED lines=38> */
.L_x_13810:
        /* <DEDUP_REMOVED lines=32> */
.L_x_13787:
[----:B------:R-:W-:Y:S01]  /*0460*/  IMAD.MOV.U32 R26, RZ, RZ, R4 ;  /* 0x000000ffff1a7224 */ /* 0x000fe200078e0004 */
[----:B------:R-:W-:Y:S01]  /*0470*/  MOV R11, R5 ;  /* 0x00000005000b7202 */ /* 0x000fe20000000f00 */
[----:B------:R-:W-:Y:S01]  /*0480*/  IMAD.MOV.U32 R10, RZ, RZ, R36 ;  /* 0x000000ffff0a7224 */ /* 0x000fe200078e0024 */
[----:B------:R-:W-:Y:S02]  /*0490*/  MOV R9, R37 ;  /* 0x0000002500097202 */ /* 0x000fe40000000f00 */
[----:B------:R-:W-:-:S07]  /*04a0*/  MOV R8, 0x4c0 ;  /* 0x000004c000087802 */ /* 0x000fce0000000f00 */
[----:B-1----:R-:W-:Y:S05]  /*04b0*/  CALL.REL.NOINC `($__internal_278_$__cuda_sm20_div_s64) ;  /* 0x00000064009c7944 */ /* 0x002fea0003c00000 */
        /* <DEDUP_REMOVED lines=9> */
.L_x_13788:
[----:B------:R-:W-:Y:S05]  /*0550*/  BSYNC.RECONVERGENT B1 ;  /* 0x0000000000017941 */ /* 0x000fea0003800200 */
.L_x_13786:
        /* <DEDUP_REMOVED lines=33> */
.L_x_13790:
[----:B------:R-:W-:Y:S01]  /*0770*/  IMAD.MOV.U32 R26, RZ, RZ, R18 ;  /* 0x000000ffff1a7224 */ /* 0x000fe200078e0012 */
[----:B------:R-:W-:Y:S01]  /*0780*/  MOV R11, R19 ;  /* 0x00000013000b7202 */ /* 0x000fe20000000f00 */
[----:B------:R-:W-:Y:S01]  /*0790*/  IMAD.MOV.U32 R10, RZ, RZ, R36 ;  /* 0x000000ffff0a7224 */ /* 0x000fe200078e0024 */
[----:B------:R-:W-:Y:S02]  /*07a0*/  MOV R9, R37 ;  /* 0x0000002500097202 */ /* 0x000fe40000000f00 */
[----:B------:R-:W-:-:S07]  /*07b0*/  MOV R8, 0x7d0 ;  /* 0x000007d000087802 */ /* 0x000fce0000000f00 */
[----:B------:R-:W-:Y:S05]  /*07c0*/  CALL.REL.NOINC `($__internal_278_$__cuda_sm20_div_s64) ;  /* 0x0000006000d87944 */ /* 0x000fea0003c00000 */
        /* <DEDUP_REMOVED lines=9> */
.L_x_13791:
[----:B------:R-:W-:Y:S05]  /*0860*/  BSYNC.RECONVERGENT B1 ;  /* 0x0000000000017941 */ /* 0x000fea0003800200 */
.L_x_13789:
        /* <DEDUP_REMOVED lines=34> */
.L_x_13793:
[----:B------:R-:W-:Y:S01]  /*0a90*/  MOV R26, R22 ;  /* 0x00000016001a7202 */ /* 0x000fe20000000f00 */
[----:B------:R-:W-:Y:S01]  /*0aa0*/  IMAD.MOV.U32 R11, RZ, RZ, R23 ;  /* 0x000000ffff0b7224 */ /* 0x000fe200078e0017 */
[----:B------:R-:W-:Y:S01]  /*0ab0*/  MOV R10, R40 ;  /* 0x00000028000a7202 */ /* 0x000fe20000000f00 */
[----:B------:R-:W-:Y:S01]  /*0ac0*/  IMAD.MOV.U32 R9, RZ, RZ, R41 ;  /* 0x000000ffff097224 */ /* 0x000fe200078e0029 */
[----:B------:R-:W-:-:S07]  /*0ad0*/  MOV R8, 0xaf0 ;  /* 0x00000af000087802 */ /* 0x000fce0000000f00 */
[----:B------:R-:W-:Y:S05]  /*0ae0*/  CALL.REL.NOINC `($__internal_278_$__cuda_sm20_div_s64) ;  /* 0x0000006000107944 */ /* 0x000fea0003c00000 */
        /* <DEDUP_REMOVED lines=10> */
.L_x_13794:
[----:B------:R-:W-:Y:S05]  /*0b90*/  BSYNC.RECONVERGENT B1 ;  /* 0x0000000000017941 */ /* 0x000fea0003800200 */
.L_x_13792:
        /* <DEDUP_REMOVED lines=35> */
.L_x_13796:
[----:B------:R-:W-:Y:S01]  /*0dd0*/  IMAD.MOV.U32 R26, RZ, RZ, R42 ;  /* 0x000000ffff1a7224 */ /* 0x000fe200078e002a */
[----:B------:R-:W-:Y:S01]  /*0de0*/  MOV R11, R43 ;  /* 0x0000002b000b7202 */ /* 0x000fe20000000f00 */
[----:B------:R-:W-:Y:S01]  /*0df0*/  IMAD.MOV.U32 R10, RZ, RZ, R40 ;  /* 0x000000ffff0a7224 */ /* 0x000fe200078e0028 */
[----:B------:R-:W-:Y:S02]  /*0e00*/  MOV R9, R41 ;  /* 0x0000002900097202 */ /* 0x000fe40000000f00 */
[----:B------:R-:W-:-:S07]  /*0e10*/  MOV R8, 0xe30 ;  /* 0x00000e3000087802 */ /* 0x000fce0000000f00 */
[----:B------:R-:W-:Y:S05]  /*0e20*/  CALL.REL.NOINC `($__internal_278_$__cuda_sm20_div_s64) ;  /* 0x0000005c00407944 */ /* 0x000fea0003c00000 */
        /* <DEDUP_REMOVED lines=11> */
.L_x_13797:
[----:B------:R-:W-:Y:S05]  /*0ee0*/  BSYNC.RECONVERGENT B1 ;  /* 0x0000000000017941 */ /* 0x000fea0003800200 */
.L_x_13795:
        /* <DEDUP_REMOVED lines=36> */
.L_x_13799:
        /* <DEDUP_REMOVED lines=16> */
.L_x_13800:
[----:B------:R-:W-:Y:S05]  /*1230*/  BSYNC.RECONVERGENT B1 ;  /* 0x0000000000017941 */ /* 0x000fea0003800200 */
.L_x_13798:
        /* <DEDUP_REMOVED lines=34> */
.L_x_13802:
[----:B------:R-:W-:Y:S01]  /*1460*/  MOV R26, R40 ;  /* 0x00000028001a7202 */ /* 0x000fe20000000f00 */
[----:B------:R-:W-:Y:S01]  /*1470*/  IMAD.MOV.U32 R11, RZ, RZ, R41 ;  /* 0x000000ffff0b7224 */ /* 0x000fe200078e0029 */
[----:B------:R-:W-:Y:S01]  /*1480*/  MOV R10, R20 ;  /* 0x00000014000a7202 */ /* 0x000fe20000000f00 */
[----:B------:R-:W-:Y:S01]  /*1490*/  IMAD.MOV.U32 R9, RZ, RZ, R21 ;  /* 0x000000ffff097224 */ /* 0x000fe200078e0015 */
[----:B------:R-:W-:-:S07]  /*14a0*/  MOV R8, 0x14c0 ;  /* 0x000014c000087802 */ /* 0x000fce0000000f00 */
[----:B------:R-:W-:Y:S05]  /*14b0*/  CALL.REL.NOINC `($__internal_278_$__cuda_sm20_div_s64) ;  /* 0x00000054009c7944 */ /* 0x000fea0003c00000 */
        /* <DEDUP_REMOVED lines=11> */
.L_x_13803:
[----:B------:R-:W-:Y:S05]  /*1570*/  BSYNC.RECONVERGENT B1 ;  /* 0x0000000000017941 */ /* 0x000fea0003800200 */
.L_x_13801:
        /* <DEDUP_REMOVED lines=34> */
.L_x_13805:
[----:B------:R-:W-:Y:S01]  /*17a0*/  IMAD.MOV.U32 R26, RZ, RZ, R36 ;  /* 0x000000ffff1a7224 */ /* 0x000fe200078e0024 */
[----:B------:R-:W-:Y:S01]  /*17b0*/  MOV R11, R37 ;  /* 0x00000025000b7202 */ /* 0x000fe20000000f00 */
[----:B------:R-:W-:Y:S01]  /*17c0*/  IMAD.MOV.U32 R10, RZ, RZ, R20 ;  /* 0x000000ffff0a7224 */ /* 0x000fe200078e0014 */
[----:B------:R-:W-:Y:S02]  /*17d0*/  MOV R9, R21 ;  /* 0x0000001500097202 */ /* 0x000fe40000000f00 */
[----:B------:R-:W-:-:S07]  /*17e0*/  MOV R8, 0x1800 ;  /* 0x0000180000087802 */ /* 0x000fce0000000f00 */
[----:B------:R-:W-:Y:S05]  /*17f0*/  CALL.REL.NOINC `($__internal_278_$__cuda_sm20_div_s64) ;  /* 0x0000005000cc7944 */ /* 0x000fea0003c00000 */
        /* <DEDUP_REMOVED lines=11> */
.L_x_13806:
[----:B------:R-:W-:Y:S05]  /*18b0*/  BSYNC.RECONVERGENT B1 ;  /* 0x0000000000017941 */ /* 0x000fea0003800200 */
.L_x_13804:
        /* <DEDUP_REMOVED lines=35> */
.L_x_13808:
[----:B------:R-:W-:Y:S01]  /*1af0*/  IMAD.MOV.U32 R26, RZ, RZ, R18 ;  /* 0x000000ffff1a7224 */ /* 0x000fe200078e0012 */
[----:B------:R-:W-:Y:S01]  /*1b00*/  MOV R11, R19 ;  /* 0x00000013000b7202 */ /* 0x000fe20000000f00 */
[----:B------:R-:W-:Y:S01]  /*1b10*/  IMAD.MOV.U32 R10, RZ, RZ, R20 ;  /* 0x000000ffff0a7224 */ /* 0x000fe200078e0014 */
[----:B------:R-:W-:Y:S02]  /*1b20*/  MOV R9, R21 ;  /* 0x0000001500097202 */ /* 0x000fe40000000f00 */
[----:B------:R-:W-:-:S07]  /*1b30*/  MOV R8, 0x1b50 ;  /* 0x00001b5000087802 */ /* 0x000fce0000000f00 */
[----:B------:R-:W-:Y:S05]  /*1b40*/  CALL.REL.NOINC `($__internal_278_$__cuda_sm20_div_s64) ;  /* 0x0000004c00f87944 */ /* 0x000fea0003c00000 */
        /* <DEDUP_REMOVED lines=11> */
.L_x_13809:
[----:B------:R-:W-:Y:S05]  /*1c00*/  BSYNC.RECONVERGENT B1 ;  /* 0x0000000000017941 */ /* 0x000fea0003800200 */
.L_x_13807:
        /* <DEDUP_REMOVED lines=9> */
.L_x_13785:
        /* <DEDUP_REMOVED lines=36> */
.L_x_13813:
[----:B------:R-:W-:Y:S01]  /*1ee0*/  MOV R26, R4 ;  /* 0x00000004001a7202 */ /* 0x000fe20000000f00 */
[----:B------:R-:W-:Y:S01]  /*1ef0*/  IMAD.MOV.U32 R11, RZ, RZ, R5 ;  /* 0x000000ffff0b7224 */ /* 0x000fe200078e0005 */
[----:B------:R-:W-:Y:S01]  /*1f00*/  MOV R10, R6 ;  /* 0x00000006000a7202 */ /* 0x000fe20000000f00 */
[----:B------:R-:W-:Y:S01]  /*1f10*/  IMAD.MOV.U32 R9, RZ, RZ, R7 ;  /* 0x000000ffff097224 */ /* 0x000fe200078e0007 */
[----:B------:R-:W-:-:S07]  /*1f20*/  MOV R8, 0x1f40 ;  /* 0x00001f4000087802 */ /* 0x000fce0000000f00 */
[----:B------:R-:W-:Y:S05]  /*1f30*/  CALL.REL.NOINC `($__internal_278_$__cuda_sm20_div_s64) ;  /* 0x0000004800fc7944 */ /* 0x000fea0003c00000 */
        /* <DEDUP_REMOVED lines=9> */
.L_x_13814:
[----:B------:R-:W-:Y:S05]  /*1fd0*/  BSYNC.RECONVERGENT B1 ;  /* 0x0000000000017941 */ /* 0x000fea0003800200 */
.L_x_13812:
        /* <DEDUP_REMOVED lines=34> */
.L_x_13816:
        /* <DEDUP_REMOVED lines=14> */
.L_x_13817:
[----:B------:R-:W-:Y:S05]  /*22e0*/  BSYNC.RECONVERGENT B1 ;  /* 0x0000000000017941 */ /* 0x000fea0003800200 */
.L_x_13815:
        /* <DEDUP_REMOVED lines=36> */
.L_x_13819:
        /* <DEDUP_REMOVED lines=17> */
.L_x_13820:
[----:B------:R-:W-:Y:S05]  /*2640*/  BSYNC.RECONVERGENT B1 ;  /* 0x0000000000017941 */ /* 0x000fea0003800200 */
.L_x_13818:
        /* <DEDUP_REMOVED lines=35> */
.L_x_13822:
[----:B------:R-:W-:Y:S01]  /*2880*/  MOV R26, R16 ;  /* 0x00000010001a7202 */ /* 0x000fe20000000f00 */
[----:B------:R-:W-:Y:S01]  /*2890*/  IMAD.MOV.U32 R11, RZ, RZ, R17 ;  /* 0x000000ffff0b7224 */ /* 0x000fe200078e0011 */
[----:B------:R-:W-:Y:S01]  /*28a0*/  MOV R10, R14 ;  /* 0x0000000e000a7202 */ /* 0x000fe20000000f00 */
[----:B------:R-:W-:Y:S01]  /*28b0*/  IMAD.MOV.U32 R9, RZ, RZ, R15 ;  /* 0x000000ffff097224 */ /* 0x000fe200078e000f */
[----:B------:R-:W-:-:S07]  /*28c0*/  MOV R8, 0x28e0 ;  /* 0x000028e000087802 */ /* 0x000fce0000000f00 */
[----:B------:R-:W-:Y:S05]  /*28d0*/  CALL.REL.NOINC `($__internal_278_$__cuda_sm20_div_s64) ;  /* 0x0000004000947944 */ /* 0x000fea0003c00000 */
        /* <DEDUP_REMOVED lines=10> */
.L_x_13823:
[----:B------:R-:W-:Y:S05]  /*2980*/  BSYNC.RECONVERGENT B1 ;  /* 0x0000000000017941 */ /* 0x000fea0003800200 */
.L_x_13821:
[----:B------:R-:W-:Y:S01]  /*2990*/  MOV R6, R20 ;  /* 0x0000001400067202 */ /* 0x000fe20000000f00 */
[----:B------:R-:W-:Y:S02]  /*29a0*/  IMAD R9, R9, R22, RZ ;  /* 0x0000001609097224 */ /* 0x000fe400078e02ff */
[----:B------:R-:W-:Y:S02]  /*29b0*/  VIADD R3, R3, 0xfffffffe ;  /* 0xfffffffe03037836 */ /* 0x000fe40000000000 */
[----:B------:R-:W-:-:S04]  /*29c0*/  IMAD.WIDE.U32 R20, R22, R8, R6 ;  /* 0x0000000816147225 */ /* 0x000fc800078e0006 */
[----:B------:R-:W-:-:S05]  /*29d0*/  IMAD R9, R23, R8, R9 ;  /* 0x0000000817097224 */ /* 0x000fca00078e0209 */
[----:B------:R-:W-:-:S07]  /*29e0*/  IADD3 R21, PT, PT, R21, R9, RZ ;  /* 0x0000000915157210 */ /* 0x000fce0007ffe0ff */
.L_x_13811:
        /* <DEDUP_REMOVED lines=31> */
.L_x_13825:
[----:B------:R-:W-:Y:S01]  /*2be0*/  IMAD.MOV.U32 R14, RZ, RZ, R4 ;  /* 0x000000ffff0e7224 */ /* 0x000fe200078e0004 */
[----:B------:R-:W-:Y:S01]  /*2bf0*/  MOV R23, R5 ;  /* 0x0000000500177202 */ /* 0x000fe20000000f00 */
[----:B------:R-:W-:Y:S01]  /*2c00*/  IMAD.MOV.U32 R22, RZ, RZ, R6 ;  /* 0x000000ffff167224 */ /* 0x000fe200078e0006 */
[----:B------:R-:W-:Y:S02]  /*2c10*/  MOV R15, R7 ;  /* 0x00000007000f7202 */ /* 0x000fe40000000f00 */
[----:B------:R-:W-:-:S07]  /*2c20*/  MOV R24, 0x2c40 ;  /* 0x00002c4000187802 */ /* 0x000fce0000000f00 */
[----:B------:R-:W-:Y:S05]  /*2c30*/  CALL.REL.NOINC `($__internal_279_$__cuda_sm20_rem_s64) ;  /* 0x0000004400087944 */ /* 0x000fea0003c00000 */
.L_x_13826:
[----:B------:R-:W-:Y:S05]  /*2c40*/  BSYNC.RECONVERGENT B1 ;  /* 0x0000000000017941 */ /* 0x000fea0003800200 */
.L_x_13824:
        /* <DEDUP_REMOVED lines=31> */
.L_x_13828:
[----:B------:R-:W-:Y:S01]  /*2e40*/  MOV R22, R6 ;  /* 0x0000000600167202 */ /* 0x000fe20000000f00 */
[----:B------:R-:W-:Y:S01]  /*2e50*/  IMAD.MOV.U32 R15, RZ, RZ, R7 ;  /* 0x000000ffff0f7224 */ /* 0x000fe200078e0007 */
[----:B------:R-:W-:Y:S01]  /*2e60*/  MOV R14, R18 ;  /* 0x00000012000e7202 */ /* 0x000fe20000000f00 */
[----:B------:R-:W-:Y:S01]  /*2e70*/  IMAD.MOV.U32 R23, RZ, RZ, R19 ;  /* 0x000000ffff177224 */ /* 0x000fe200078e0013 */
[----:B------:R-:W-:-:S07]  /*2e80*/  MOV R24, 0x2ea0 ;  /* 0x00002ea000187802 */ /* 0x000fce0000000f00 */
[----:B------:R-:W-:Y:S05]  /*2e90*/  CALL.REL.NOINC `($__internal_279_$__cuda_sm20_rem_s64) ;  /* 0x0000004000707944 */ /* 0x000fea0003c00000 */
[----:B------:R-:W-:Y:S01]  /*2ea0*/  MOV R6, R8 ;  /* 0x0000000800067202 */ /* 0x000fe20000000f00 */
[----:B------:R-:W-:-:S07]  /*2eb0*/  IMAD.MOV.U32 R7, RZ, RZ, R9 ;  /* 0x000000ffff077224 */ /* 0x000fce00078e0009 */
.L_x_13829:
[----:B------:R-:W-:Y:S05]  /*2ec0*/  BSYNC.RECONVERGENT B1 ;  /* 0x0000000000017941 */ /* 0x000fea0003800200 */
.L_x_13827:
[----:B------:R-:W-:Y:S02]  /*2ed0*/  IMAD R3, R7, R4, RZ ;  /* 0x0000000407037224 */ /* 0x000fe400078e02ff */
[----:B------:R-:W-:-:S04]  /*2ee0*/  IMAD.WIDE.U32 R20, R4, R6, R20 ;  /* 0x0000000604147225 */ /* 0x000fc800078e0014 */
[----:B------:R-:W-:-:S05]  /*2ef0*/  IMAD R3, R5, R6, R3 ;  /* 0x0000000605037224 */ /* 0x000fca00078e0203 */
[----:B------:R-:W-:-:S07]  /*2f00*/  IADD3 R21, PT, PT, R21, R3, RZ ;  /* 0x0000000315157210 */ /* 0x000fce0007ffe0ff */
.L_x_13784:
        /* <DEDUP_REMOVED lines=14> */
.L_x_13831:
[----:B------:R-:W-:Y:S05]  /*2ff0*/  BSYNC.RECONVERGENT B1 ;  /* 0x0000000000017941 */ /* 0x000fea0003800200 */
.L_x_13830:
[----:B------:R-:W-:-:S05]  /*3000*/  SEL R3, RZ, 0x1, !P0 ;  /* 0x00000001ff037807 */ /* 0x000fca0004000000 */
[----:B------:R1:W-:Y:S01]  /*3010*/  STS.U8 [R0+UR4], R3 ;  /* 0x0000000300007988 */ /* 0x0003e20008000004 */
[----:B------:R-:W-:Y:S05]  /*3020*/  BRA `(.L_x_13832) ;  /* 0x0000003400a87947 */ /* 0x000fea0003800000 */
.L_x_13783:
        /* <DEDUP_REMOVED lines=20> */
.L_x_13859:
        /* <DEDUP_REMOVED lines=33> */
.L_x_13836:
[----:B------:R-:W-:Y:S01]  /*3380*/  MOV R26, R14 ;  /* 0x0000000e001a7202 */ /* 0x000fe20000000f00 */
[----:B------:R-:W-:Y:S01]  /*3390*/  IMAD.MOV.U32 R11, RZ, RZ, R13 ;  /* 0x000000ffff0b7224 */ /* 0x000fe200078e000d */
[----:B------:R-:W-:Y:S01]  /*33a0*/  MOV R10, R34 ;  /* 0x00000022000a7202 */ /* 0x000fe20000000f00 */
[----:B------:R-:W-:Y:S01]  /*33b0*/  IMAD.MOV.U32 R9, RZ, RZ, R35 ;  /* 0x000000ffff097224 */ /* 0x000fe200078e0023 */
[----:B------:R-:W-:-:S07]  /*33c0*/  MOV R8, 0x33e0 ;  /* 0x000033e000087802 */ /* 0x000fce0000000f00 */
[----:B-123--:R-:W-:Y:S05]  /*33d0*/  CALL.REL.NOINC `($__internal_278_$__cuda_sm20_div_s64) ;  /* 0x0000003400d47944 */ /* 0x00efea0003c00000 */
        /* <DEDUP_REMOVED lines=10> */
.L_x_13837:
[----:B------:R-:W-:Y:S05]  /*3480*/  BSYNC.RECONVERGENT B1 ;  /* 0x0000000000017941 */ /* 0x000fea0003800200 */
.L_x_13835:
        /* <DEDUP_REMOVED lines=37> */
.L_x_13839:
[----:B------:R-:W-:Y:S01]  /*36e0*/  IMAD.MOV.U32 R26, RZ, RZ, R34 ;  /* 0x000000ffff1a7224 */ /* 0x000fe200078e0022 */
[----:B------:R-:W-:Y:S01]  /*36f0*/  MOV R11, R35 ;  /* 0x00000023000b7202 */ /* 0x000fe20000000f00 */
[----:B------:R-:W-:Y:S01]  /*3700*/  IMAD.MOV.U32 R10, RZ, RZ, R36 ;  /* 0x000000ffff0a7224 */ /* 0x000fe200078e0024 */
[----:B------:R-:W-:Y:S02]  /*3710*/  MOV R9, R37 ;  /* 0x0000002500097202 */ /* 0x000fe40000000f00 */
[----:B------:R-:W-:-:S07]  /*3720*/  MOV R8, 0x3740 ;  /* 0x0000374000087802 */ /* 0x000fce0000000f00 */
[----:B-1----:R-:W-:Y:S05]  /*3730*/  CALL.REL.NOINC `($__internal_278_$__cuda_sm20_div_s64) ;  /* 0x0000003000fc7944 */ /* 0x002fea0003c00000 */
        /* <DEDUP_REMOVED lines=11> */
.L_x_13840:
[----:B------:R-:W-:Y:S05]  /*37f0*/  BSYNC.RECONVERGENT B1 ;  /* 0x0000000000017941 */ /* 0x000fea0003800200 */
.L_x_13838:
        /* <DEDUP_REMOVED lines=38> */
.L_x_13842:
[----:B------:R-:W-:Y:S01]  /*3a60*/  MOV R26, R34 ;  /* 0x00000022001a7202 */ /* 0x000fe20000000f00 */
[----:B------:R-:W-:Y:S01]  /*3a70*/  IMAD.MOV.U32 R11, RZ, RZ, R35 ;  /* 0x000000ffff0b7224 */ /* 0x000fe200078e0023 */
[----:B------:R-:W-:Y:S01]  /*3a80*/  MOV R10, R36 ;  /* 0x00000024000a7202 */ /* 0x000fe20000000f00 */
[----:B------:R-:W-:Y:S01]  /*3a90*/  IMAD.MOV.U32 R9, RZ, RZ, R37 ;  /* 0x000000ffff097224 */ /* 0x000fe200078e0025 */
[----:B------:R-:W-:-:S07]  /*3aa0*/  MOV R8, 0x3ac0 ;  /* 0x00003ac000087802 */ /* 0x000fce0000000f00 */
[----:B-1----:R-:W-:Y:S05]  /*3ab0*/  CALL.REL.NOINC `($__internal_278_$__cuda_sm20_div_s64) ;  /* 0x00000030001c7944 */ /* 0x002fea0003c00000 */
        /* <DEDUP_REMOVED lines=11> */
.L_x_13843:
[----:B------:R-:W-:Y:S05]  /*3b70*/  BSYNC.RECONVERGENT B1 ;  /* 0x0000000000017941 */ /* 0x000fea0003800200 */
.L_x_13841:
        /* <DEDUP_REMOVED lines=37> */
.L_x_13845:
        /* <DEDUP_REMOVED lines=17> */
.L_x_13846:
[----:B------:R-:W-:Y:S05]  /*3ee0*/  BSYNC.RECONVERGENT B1 ;  /* 0x0000000000017941 */ /* 0x000fea0003800200 */
.L_x_13844:
        /* <DEDUP_REMOVED lines=38> */
.L_x_13848:
        /* <DEDUP_REMOVED lines=17> */
.L_x_13849:
[----:B------:R-:W-:Y:S05]  /*4260*/  BSYNC.RECONVERGENT B1 ;  /* 0x0000000000017941 */ /* 0x000fea0003800200 */
.L_x_13847:
        /* <DEDUP_REMOVED lines=38> */
.L_x_13851:
        /* <DEDUP_REMOVED lines=17> */
.L_x_13852:
[----:B------:R-:W-:Y:S05]  /*45e0*/  BSYNC.RECONVERGENT B1 ;  /* 0x0000000000017941 */ /* 0x000fea0003800200 */
.L_x_13850:
        /* <DEDUP_REMOVED lines=37> */
.L_x_13854:
        /* <DEDUP_REMOVED lines=17> */
.L_x_13855:
[----:B------:R-:W-:Y:S05]  /*4950*/  BSYNC.RECONVERGENT B1 ;  /* 0x0000000000017941 */ /* 0x000fea0003800200 */
.L_x_13853:
        /* <DEDUP_REMOVED lines=37> */
.L_x_13857:
        /* <DEDUP_REMOVED lines=17> */
.L_x_13858:
[----:B------:R-:W-:Y:S05]  /*4cc0*/  BSYNC.RECONVERGENT B1 ;  /* 0x0000000000017941 */ /* 0x000fea0003800200 */
.L_x_13856:
        /* <DEDUP_REMOVED lines=12> */
.L_x_13834:
        /* <DEDUP_REMOVED lines=37> */
.L_x_13862:
        /* <DEDUP_REMOVED lines=16> */
.L_x_13863:
[----:B------:R-:W-:Y:S05]  /*50e0*/  BSYNC.RECONVERGENT B1 ;  /* 0x0000000000017941 */ /* 0x000fea0003800200 */
.L_x_13861:
        /* <DEDUP_REMOVED lines=38> */
.L_x_13865:
        /* <DEDUP_REMOVED lines=17> */
.L_x_13866:
[----:B------:R-:W-:Y:S05]  /*5460*/  BSYNC.RECONVERGENT B1 ;  /* 0x0000000000017941 */ /* 0x000fea0003800200 */
.L_x_13864:
        /* <DEDUP_REMOVED lines=40> */
.L_x_13868:
        /* <DEDUP_REMOVED lines=17> */
.L_x_13869:
[----:B------:R-:W-:Y:S05]  /*5800*/  BSYNC.RECONVERGENT B1 ;  /* 0x0000000000017941 */ /* 0x000fea0003800200 */
.L_x_13867:
        /* <DEDUP_REMOVED lines=40> */
.L_x_13871:
        /* <DEDUP_REMOVED lines=17> */
.L_x_13872:
[----:B------:R-:W-:Y:S05]  /*5ba0*/  BSYNC.RECONVERGENT B1 ;  /* 0x0000000000017941 */ /* 0x000fea0003800200 */
.L_x_13870:
        /* <DEDUP_REMOVED lines=9> */
.L_x_13860:
        /* <DEDUP_REMOVED lines=35> */
.L_x_13875:
[----:B------:R-:W-:Y:S01]  /*5e70*/  MOV R26, R14 ;  /* 0x0000000e001a7202 */ /* 0x000fe20000000f00 */
[----:B------:R-:W-:Y:S01]  /*5e80*/  IMAD.MOV.U32 R10, RZ, RZ, R16 ;  /* 0x000000ffff0a7224 */ /* 0x000fe200078e0010 */
[----:B------:R-:W-:Y:S02]  /*5e90*/  MOV R11, R13 ;  /* 0x0000000d000b7202 */ /* 0x000fe40000000f00 */
[----:B------:R-:W-:Y:S02]  /*5ea0*/  MOV R9, R17 ;  /* 0x0000001100097202 */ /* 0x000fe40000000f00 */
[----:B------:R-:W-:-:S07]  /*5eb0*/  MOV R8, 0x5ed0 ;  /* 0x00005ed000087802 */ /* 0x000fce0000000f00 */
[----:B------:R-:W-:Y:S05]  /*5ec0*/  CALL.REL.NOINC `($__internal_278_$__cuda_sm20_div_s64) ;  /* 0x0000000c00187944 */ /* 0x000fea0003c00000 */
        /* <DEDUP_REMOVED lines=10> */
.L_x_13876:
[----:B------:R-:W-:Y:S05]  /*5f70*/  BSYNC.RECONVERGENT B1 ;  /* 0x0000000000017941 */ /* 0x000fea0003800200 */
.L_x_13874:
        /* <DEDUP_REMOVED lines=39> */
.L_x_13878:
        /* <DEDUP_REMOVED lines=17> */
.L_x_13879:
[----:B------:R-:W-:Y:S05]  /*6300*/  BSYNC.RECONVERGENT B1 ;  /* 0x0000000000017941 */ /* 0x000fea0003800200 */
.L_x_13877:
        /* <DEDUP_REMOVED lines=9> */
.L_x_13873:
        /* <DEDUP_REMOVED lines=31> */
.L_x_13881:
[----:B------:R-:W-:Y:S02]  /*6590*/  MOV R15, R23 ;  /* 0x00000017000f7202 */ /* 0x000fe40000000f00 */
[----:B------:R-:W-:Y:S02]  /*65a0*/  MOV R23, R13 ;  /* 0x0000000d00177202 */ /* 0x000fe40000000f00 */
[----:B------:R-:W-:-:S07]  /*65b0*/  MOV R24, 0x65d0 ;  /* 0x000065d000187802 */ /* 0x000fce0000000f00 */
[----:B------:R-:W-:Y:S05]  /*65c0*/  CALL.REL.NOINC `($__internal_279_$__cuda_sm20_rem_s64) ;  /* 0x0000000800a47944 */ /* 0x000fea0003c00000 */
.L_x_13882:
[----:B------:R-:W-:Y:S05]  /*65d0*/  BSYNC.RECONVERGENT B1 ;  /* 0x0000000000017941 */ /* 0x000fea0003800200 */
.L_x_13880:
[----:B------:R-:W0:Y:S02]  /*65e0*/  LDC.64 R10, c[0x0][0x398] ;  /* 0x0000e600ff0a7b82 */ /* 0x000e240000000a00 */
[----:B0-----:R-:W-:-:S06]  /*65f0*/  IMAD.WIDE.U32 R6, R7, 0x8, R10 ;  /* 0x0000000807067825 */ /* 0x001fcc00078e000a */
[----:B------:R-:W2:Y:S02]  /*6600*/  LDG.E.64 R6, desc[UR8][R6.64] ;  /* 0x0000000806067981 */ /* 0x000ea4000c1e1b00 */
[-C--:B--2---:R-:W-:Y:S02]  /*6610*/  IMAD R3, R7, R8.reuse, RZ ;  /* 0x0000000807037224 */ /* 0x084fe400078e02ff */
[----:B------:R-:W-:-:S04]  /*6620*/  IMAD.WIDE.U32 R4, R6, R8, R4 ;  /* 0x0000000806047225 */ /* 0x000fc800078e0004 */
[----:B------:R-:W-:-:S04]  /*6630*/  IMAD R3, R6, R9, R3 ;  /* 0x0000000906037224 */ /* 0x000fc800078e0203 */
[----:B------:R-:W-:-:S07]  /*6640*/  IMAD.IADD R5, R5, 0x1, R3 ;  /* 0x0000000105057824 */ /* 0x000fce00078e0203 */
.L_x_13833:
        /* <DEDUP_REMOVED lines=8> */
.L_x_13832:
[----:B------:R-:W-:Y:S05]  /*66d0*/  BSYNC.RECONVERGENT B0 ;  /* 0x0000000000007941 */ /* 0x000fea0003800200 */
.L_x_13782:
[----:B------:R-:W-:Y:S01]  /*66e0*/  BAR.SYNC.DEFER_BLOCKING 0x0 ;  /* 0x0000000000007b1d */ /* 0x000fe20000010000 */
[----:B------:R-:W-:-:S09]  /*66f0*/  UISETP.GE.U32.AND UP0, UPT, UR5, 0x42, UPT ;  /* 0x000000420500788c */ /* 0x000fd2000bf06070 */
[----:B------:R-:W-:Y:S05]  /*6700*/  BRA.U !UP0, `(.L_x_13883) ;  /* 0x00000001083c7547 */ /* 0x000fea000b800000 */
.L_x_13886:
        /* <DEDUP_REMOVED lines=10> */
.L_x_13885:
[----:B------:R-:W-:Y:S05]  /*67b0*/  BSYNC.RECONVERGENT B0 ;  /* 0x0000000000007941 */ /* 0x000fea0003800200 */
.L_x_13884:
[----:B------:R-:W-:Y:S01]  /*67c0*/  BAR.SYNC.DEFER_BLOCKING 0x0 ;  /* 0x0000000000007b1d */ /* 0x000fe20000010000 */
[----:B------:R-:W-:-:S05]  /*67d0*/  UISETP.GT.U32.AND UP0, UPT, UR5, 0x83, UPT ;  /* 0x000000830500788c */ /* 0x000fca000bf04070 */
[----:B------:R-:W-:-:S04]  /*67e0*/  UMOV UR5, UR6 ;  /* 0x0000000600057c82 */ /* 0x000fc80008000000 */
[----:B------:R-:W-:Y:S05]  /*67f0*/  BRA.U UP0, `(.L_x_13886) ;  /* 0xfffffffd00c47547 */ /* 0x000fea000b83ffff */
.L_x_13883:
        /* <DEDUP_REMOVED lines=51> */
        .weak           $__internal_278_$__cuda_sm20_div_s64
        .type           $__internal_278_$__cuda_sm20_div_s64,@function
        .size           $__internal_278_$__cuda_sm20_div_s64,($__internal_279_$__cuda_sm20_rem_s64 - $__internal_278_$__cuda_sm20_div_s64)
$__internal_278_$__cuda_sm20_div_s64:
        /* <DEDUP_REMOVED lines=82> */
[----:B------:R-:W-:Y:S06]  /*7050*/  RET.REL.NODEC R8 `(uncontiguous_any_i64) ;  /* 0xffffff8c08e87950 */ /* 0x000fec0003c3ffff */
        .weak           $__internal_279_$__cuda_sm20_rem_s64
        .type           $__internal_279_$__cuda_sm20_rem_s64,@function
        .size           $__internal_279_$__cuda_sm20_rem_s64,(.L_x_30595 - $__internal_279_$__cuda_sm20_rem_s64)
$__internal_279_$__cuda_sm20_rem_s64:
        /* <DEDUP_REMOVED lines=76> */
[----:B------:R-:W-:Y:S06]  /*7520*/  RET.REL.NODEC R24 `(uncontiguous_any_i64) ;  /* 0xffffff8818b47950 */ /* 0x000fec0003c3ffff */
.L_x_13887:
        /* <DEDUP_REMOVED lines=13> */
.L_x_30595:


//--------------------- .text.contiguous_cumulate_any_i64 --------------------------
	.section	.text.contiguous_cumulate_any_i64,"ax",@progbits
	.align	128
        .global         contiguous_cumulate_any_i64
        .type           contiguous_cumulate_any_i64,@function
        .size           contiguous_cumulate_any_i64,(.L_x_31230 - contiguous_cumulate_any_i64)
        .other          contiguous_cumulate_any_i64,@"STO_CUDA_ENTRY STV_DEFAULT"
contiguous_cumulate_any_i64:
.text.contiguous_cumulate_any_i64:
        /* <DEDUP_REMOVED lines=31> */
.L_x_13891:
[----:B------:R-:W-:Y:S05]  /*01f0*/  BSYNC.RECONVERGENT B1 ;  /* 0x0000000000017941 */ /* 0x000fea0003800200 */
.L_x_13890:
[----:B------:R-:W-:-:S05]  /*0200*/  SEL R3, RZ, 0x1, !P0 ;  /* 0x00000001ff037807 */ /* 0x000fca0004000000 */
[----:B------:R0:W-:Y:S01]  /*0210*/  STS.U8 [R0+UR4], R3 ;  /* 0x0000000300007988 */ /* 0x0001e20008000004 */
[----:B------:R-:W-:Y:S05]  /*0220*/  BRA `(.L_x_13892) ;  /* 0x0000000000207947 */ /* 0x000fea0003800000 */
.L_x_13889:
        /* <DEDUP_REMOVED lines=8> */
.L_x_13892:
[----:B------:R-:W-:Y:S05]  /*02b0*/  BSYNC.RECONVERGENT B0 ;  /* 0x0000000000007941 */ /* 0x000fea0003800200 */
.L_x_13888:
[----:B------:R-:W-:Y:S01]  /*02c0*/  BAR.SYNC.DEFER_BLOCKING 0x0 ;  /* 0x0000000000007b1d */ /* 0x000fe20000010000 */
[----:B------:R-:W-:-:S09]  /*02d0*/  UISETP.GE.U32.AND UP0, UPT, UR5, 0x42, UPT ;  /* 0x000000420500788c */ /* 0x000fd2000bf06070 */
[----:B------:R-:W-:Y:S05]  /*02e0*/  BRA.U !UP0, `(.L_x_13893) ;  /* 0x00000001083c7547 */ /* 0x000fea000b800000 */
.L_x_13896:
        /* <DEDUP_REMOVED lines=10> */
.L_x_13895:
[----:B------:R-:W-:Y:S05]  /*0390*/  BSYNC.RECONVERGENT B0 ;  /* 0x0000000000007941 */ /* 0x000fea0003800200 */
.L_x_13894:
[----:B------:R-:W-:Y:S01]  /*03a0*/  BAR.SYNC.DEFER_BLOCKING 0x0 ;  /* 0x0000000000007b1d */ /* 0x000fe20000010000 */
[----:B------:R-:W-:-:S05]  /*03b0*/  UISETP.GT.U32.AND UP0, UPT, UR5, 0x83, UPT ;  /* 0x000000830500788c */ /* 0x000fca000bf04070 */
[----:B------:R-:W-:-:S04]  /*03c0*/  UMOV UR5, UR6 ;  /* 0x0000000600057c82 */ /* 0x000fc80008000000 */
[----:B------:R-:W-:Y:S05]  /*03d0*/  BRA.U UP0, `(.L_x_13896) ;  /* 0xfffffffd00c47547 */ /* 0x000fea000b83ffff */
.L_x_13893:
        /* <DEDUP_REMOVED lines=51> */
.L_x_13897:
        /* <DEDUP_REMOVED lines=15> */
.L_x_31230:


//--------------------- .text.contiguous_any_i64  --------------------------
	.section	.text.contiguous_any_i64,"ax",@progbits
	.align	128
        .global         contiguous_any_i64
        .type           contiguous_any_i64,@function
        .size           contiguous_any_i64,(.L_x_31231 - contiguous_any_i64)
        .other          contiguous_any_i64,@"STO_CUDA_ENTRY STV_DEFAULT"
contiguous_any_i64:
.text.contiguous_any_i64:
        /* <DEDUP_REMOVED lines=33> */
.L_x_13901:
[----:B------:R-:W-:Y:S05]  /*0210*/  BSYNC.RECONVERGENT B1 ;  /* 0x0000000000017941 */ /* 0x000fea0003800200 */
.L_x_13900:
[----:B------:R-:W-:-:S05]  /*0220*/  SEL R3, RZ, 0x1, !P0 ;  /* 0x00000001ff037807 */ /* 0x000fca0004000000 */
[----:B------:R0:W-:Y:S01]  /*0230*/  STS.U8 [R0+UR4], R3 ;  /* 0x0000000300007988 */ /* 0x0001e20008000004 */
[----:B------:R-:W-:Y:S05]  /*0240*/  BRA `(.L_x_13902) ;  /* 0x00000000002c7947 */ /* 0x000fea0003800000 */
.L_x_13899:
        /* <DEDUP_REMOVED lines=11> */
.L_x_13902:
[----:B------:R-:W-:Y:S05]  /*0300*/  BSYNC.RECONVERGENT B0 ;  /* 0x0000000000007941 */ /* 0x000fea0003800200 */
.L_x_13898:
[----:B------:R-:W-:Y:S01]  /*0310*/  BAR.SYNC.DEFER_BLOCKING 0x0 ;  /* 0x0000000000007b1d */ /* 0x000fe20000010000 */
[----:B------:R-:W-:-:S09]  /*0320*/  UISETP.GE.U32.AND UP0, UPT, UR5, 0x42, UPT ;  /* 0x000000420500788c */ /* 0x000fd2000bf06070 */
[----:B------:R-:W-:Y:S05]  /*0330*/  BRA.U !UP0, `(.L_x_13903) ;  /* 0x00000001083c7547 */ /* 0x000fea000b800000 */
.L_x_13906:
        /* <DEDUP_REMOVED lines=10> */
.L_x_13905:
[----:B------:R-:W-:Y:S05]  /*03e0*/  BSYNC.RECONVERGENT B0 ;  /* 0x0000000000007941 */ /* 0x000fea0003800200 */
.L_x_13904:
[----:B------:R-:W-:Y:S01]  /*03f0*/  BAR.SYNC.DEFER_BLOCKING 0x0 ;  /* 0x0000000000007b1d */ /* 0x000fe20000010000 */
[----:B------:R-:W-:-:S05]  /*0400*/  UISETP.GT.U32.AND UP0, UPT, UR5, 0x83, UPT ;  /* 0x000000830500788c */ /* 0x000fca000bf04070 */
[----:B------:R-:W-:-:S04]  /*0410*/  UMOV UR5, UR6 ;  /* 0x0000000600057c82 */ /* 0x000fc80008000000 */
[----:B------:R-:W-:Y:S05]  /*0420*/  BRA.U UP0, `(.L_x_13906) ;  /* 0xfffffffd00c47547 */ /* 0x000fea000b83ffff */
.L_x_13903:
        /* <DEDUP_REMOVED lines=51> */
.L_x_13907:
        /* <DEDUP_REMOVED lines=10> */
.L_x_31231:


//--------------------- .text.contiguous_any33_i32 --------------------------
	.section	.text.contiguous_any33_i32,"ax",@progbits
	.align	128
        .global         contiguous_any33_i32
        .type           contiguous_any33_i32,@function
        .size           contiguous_any33_i32,(.L_x_31232 - contiguous_any33_i32)
        .other          contiguous_any33_i32,@"STO_CUDA_ENTRY STV_DEFAULT"
contiguous_any33_i32:
.text.contiguous_any33_i32:
        /* <DEDUP_REMOVED lines=47> */
.L_x_13912:
        /* <DEDUP_REMOVED lines=36> */
.L_x_13911:
[----:B------:R-:W-:Y:S05]  /*0530*/  BSYNC.RECONVERGENT B0 ;  /* 0x0000000000007941 */ /* 0x000fea0003800200 */
.L_x_13910:
[----:B------:R-:W-:Y:S01]  /*0540*/  UIADD3 UR4, UPT, UPT, UR4, 0x8, URZ ;  /* 0x0000000804047890 */ /* 0x000fe2000fffe0ff */
[----:B------:R-:W-:Y:S01]  /*0550*/  SEL R5, RZ, 0x1, !P0 ;  /* 0x00000001ff057807 */ /* 0x000fe20004000000 */
[----:B------:R-:W-:Y:S01]  /*0560*/  IMAD R10, R3, 0x8, R10 ;  /* 0x00000008030a7824 */ /* 0x000fe200078e020a */
[----:B------:R-:W-:Y:S09]  /*0570*/  @P1 BRA `(.L_x_13912) ;  /* 0xfffffffc005c1947 */ /* 0x000ff2000383ffff */
[----:B------:R-:W-:-:S12]  /*0580*/  UIADD3 UR4, UPT, UPT, UR4, 0x1, URZ ;  /* 0x0000000104047890 */ /* 0x000fd8000fffe0ff */
.L_x_13909:
        /* <DEDUP_REMOVED lines=23> */
.L_x_13916:
[----:B------:R-:W-:Y:S05]  /*0700*/  BSYNC.RECONVERGENT B0 ;  /* 0x0000000000007941 */ /* 0x000fea0003800200 */
.L_x_13915:
[----:B------:R-:W-:Y:S01]  /*0710*/  SEL R5, RZ, 0x1, !P0 ;  /* 0x00000001ff057807 */ /* 0x000fe20004000000 */
[----:B------:R-:W-:-:S12]  /*0720*/  UIADD3 UR4, UPT, UPT, UR4, 0x4, URZ ;  /* 0x0000000404047890 */ /* 0x000fd8000fffe0ff */
.L_x_13914:
        /* <DEDUP_REMOVED lines=14> */
.L_x_13919:
[----:B------:R-:W-:Y:S05]  /*0810*/  BSYNC.RECONVERGENT B0 ;  /* 0x0000000000007941 */ /* 0x000fea0003800200 */
.L_x_13918:
[----:B------:R-:W-:Y:S01]  /*0820*/  SEL R5, RZ, 0x1, !P0 ;  /* 0x00000001ff057807 */ /* 0x000fe20004000000 */
[----:B------:R-:W-:-:S12]  /*0830*/  UIADD3 UR4, UPT, UPT, UR4, 0x2, URZ ;  /* 0x0000000204047890 */ /* 0x000fd8000fffe0ff */
.L_x_13917:
        /* <DEDUP_REMOVED lines=8> */
.L_x_13913:
[----:B--2---:R1:W-:Y:S02]  /*08c0*/  STS.U8 [R0+UR5], R5 ;  /* 0x0000000500007988 */ /* 0x0043e40008000005 */
.L_x_13908:
        /* <DEDUP_REMOVED lines=9> */
.L_x_13920:
        /* <DEDUP_REMOVED lines=10> */
.L_x_31232:


//--------------------- .text.contiguous_any3_i32 --------------------------
	.section	.text.contiguous_any3_i32,"ax",@progbits
	.align	128
        .global         contiguous_any3_i32
        .type           contiguous_any3_i32,@function
        .size           contiguous_any3_i32,(.L_x_30597 - contiguous_any3_i32)
        .other          contiguous_any3_i32,@"STO_CUDA_ENTRY STV_DEFAULT"
contiguous_any3_i32:
.text.contiguous_any3_i32:
        /* <DEDUP_REMOVED lines=42> */
.L_x_13939:
        /* <DEDUP_REMOVED lines=27> */
.L_x_13923:
[----:B------:R-:W-:Y:S01]  /*0450*/  MOV R27, R32 ;  /* 0x00000020001b7202 */ /* 0x000fe20000000f00 */
[----:B------:R-:W-:Y:S01]  /*0460*/  IMAD.MOV.U32 R2, RZ, RZ, R34 ;  /* 0x000000ffff027224 */ /* 0x000fe200078e0022 */
[----:B------:R-:W-:Y:S02]  /*0470*/  MOV R0, R35 ;  /* 0x0000002300007202 */ /* 0x000fe40000000f00 */
[----:B------:R-:W-:-:S07]  /*0480*/  MOV R9, 0x4a0 ;  /* 0x000004a000097802 */ /* 0x000fce0000000f00 */
[----:B012-4-:R-:W-:Y:S05]  /*0490*/  CALL.REL.NOINC `($__internal_280_$__cuda_sm20_div_s64) ;  /* 0x00000034001c7944 */ /* 0x017fea0003c00000 */
        /* <DEDUP_REMOVED lines=8> */
.L_x_13924:
        /* <DEDUP_REMOVED lines=33> */
.L_x_13925:
[----:B------:R-:W-:Y:S01]  /*0730*/  MOV R27, R31 ;  /* 0x0000001f001b7202 */ /* 0x000fe20000000f00 */
[----:B------:R-:W-:Y:S01]  /*0740*/  IMAD.MOV.U32 R2, RZ, RZ, R34 ;  /* 0x000000ffff027224 */ /* 0x000fe200078e0022 */
[----:B------:R-:W-:Y:S02]  /*0750*/  MOV R0, R35 ;  /* 0x0000002300007202 */ /* 0x000fe40000000f00 */
[----:B------:R-:W-:-:S07]  /*0760*/  MOV R9, 0x780 ;  /* 0x0000078000097802 */ /* 0x000fce0000000f00 */
[----:B0---4-:R-:W-:Y:S05]  /*0770*/  CALL.REL.NOINC `($__internal_280_$__cuda_sm20_div_s64) ;  /* 0x0000003000647944 */ /* 0x011fea0003c00000 */
        /* <DEDUP_REMOVED lines=9> */
.L_x_13926:
        /* <DEDUP_REMOVED lines=35> */
.L_x_13927:
[----:B------:R-:W-:Y:S01]  /*0a40*/  IMAD.MOV.U32 R27, RZ, RZ, R29 ;  /* 0x000000ffff1b7224 */ /* 0x000fe200078e001d */
[----:B------:R-:W-:Y:S01]  /*0a50*/  MOV R2, R32 ;  /* 0x0000002000027202 */ /* 0x000fe20000000f00 */
[----:B------:R-:W-:Y:S01]  /*0a60*/  IMAD.MOV.U32 R0, RZ, RZ, R33 ;  /* 0x000000ffff007224 */ /* 0x000fe200078e0021 */
[----:B------:R-:W-:-:S07]  /*0a70*/  MOV R9, 0xa90 ;  /* 0x00000a9000097802 */ /* 0x000fce0000000f00 */
[----:B0---4-:R-:W-:Y:S05]  /*0a80*/  CALL.REL.NOINC `($__internal_280_$__cuda_sm20_div_s64) ;  /* 0x0000002c00a07944 */ /* 0x011fea0003c00000 */
        /* <DEDUP_REMOVED lines=9> */
.L_x_13928:
        /* <DEDUP_REMOVED lines=33> */
.L_x_13929:
[----:B------:R-:W-:Y:S01]  /*0d30*/  MOV R27, R28 ;  /* 0x0000001c001b7202 */ /* 0x000fe20000000f00 */
[----:B------:R-:W-:Y:S01]  /*0d40*/  IMAD.MOV.U32 R2, RZ, RZ, R32 ;  /* 0x000000ffff027224 */ /* 0x000fe200078e0020 */
[----:B------:R-:W-:Y:S02]  /*0d50*/  MOV R0, R33 ;  /* 0x0000002100007202 */ /* 0x000fe40000000f00 */
[----:B------:R-:W-:-:S07]  /*0d60*/  MOV R9, 0xd80 ;  /* 0x00000d8000097802 */ /* 0x000fce0000000f00 */
[----:B0---4-:R-:W-:Y:S05]  /*0d70*/  CALL.REL.NOINC `($__internal_280_$__cuda_sm20_div_s64) ;  /* 0x0000002800e47944 */ /* 0x011fea0003c00000 */
        /* <DEDUP_REMOVED lines=8> */
.L_x_13930:
        /* <DEDUP_REMOVED lines=34> */
.L_x_13931:
        /* <DEDUP_REMOVED lines=14> */
.L_x_13932:
        /* <DEDUP_REMOVED lines=34> */
.L_x_13933:
        /* <DEDUP_REMOVED lines=14> */
.L_x_13934:
        /* <DEDUP_REMOVED lines=34> */
.L_x_13935:
        /* <DEDUP_REMOVED lines=14> */
.L_x_13936:
        /* <DEDUP_REMOVED lines=34> */
.L_x_13937:
        /* <DEDUP_REMOVED lines=14> */
.L_x_13938:
        /* <DEDUP_REMOVED lines=14> */
.L_x_13922:
        /* <DEDUP_REMOVED lines=33> */
.L_x_13941:
[----:B------:R-:W-:Y:S01]  /*1cf0*/  MOV R27, R32 ;  /* 0x00000020001b7202 */ /* 0x000fe20000000f00 */
[----:B------:R-:W-:Y:S01]  /*1d00*/  IMAD.MOV.U32 R2, RZ, RZ, R16 ;  /* 0x000000ffff027224 */ /* 0x000fe200078e0010 */
[----:B------:R-:W-:Y:S02]  /*1d10*/  MOV R0, R17 ;  /* 0x0000001100007202 */ /* 0x000fe40000000f00 */
[----:B------:R-:W-:-:S07]  /*1d20*/  MOV R9, 0x1d40 ;  /* 0x00001d4000097802 */ /* 0x000fce0000000f00 */
[----:B0-----:R-:W-:Y:S05]  /*1d30*/  CALL.REL.NOINC `($__internal_280_$__cuda_sm20_div_s64) ;  /* 0x0000001800f47944 */ /* 0x001fea0003c00000 */
        /* <DEDUP_REMOVED lines=8> */
.L_x_13942:
        /* <DEDUP_REMOVED lines=35> */
.L_x_13943:
[----:B------:R-:W-:Y:S01]  /*1ff0*/  MOV R27, R17 ;  /* 0x00000011001b7202 */ /* 0x000fe20000000f00 */
[----:B------:R-:W-:Y:S01]  /*2000*/  IMAD.MOV.U32 R2, RZ, RZ, R18 ;  /* 0x000000ffff027224 */ /* 0x000fe200078e0012 */
[----:B------:R-:W-:Y:S02]  /*2010*/  MOV R0, R19 ;  /* 0x0000001300007202 */ /* 0x000fe40000000f00 */
[----:B------:R-:W-:-:S07]  /*2020*/  MOV R9, 0x2040 ;  /* 0x0000204000097802 */ /* 0x000fce0000000f00 */
[----:B0-----:R-:W-:Y:S05]  /*2030*/  CALL.REL.NOINC `($__internal_280_$__cuda_sm20_div_s64) ;  /* 0x0000001800347944 */ /* 0x001fea0003c00000 */
        /* <DEDUP_REMOVED lines=9> */
.L_x_13944:
        /* <DEDUP_REMOVED lines=36> */
.L_x_13945:
[----:B------:R-:W-:Y:S01]  /*2310*/  MOV R27, R19 ;  /* 0x00000013001b7202 */ /* 0x000fe20000000f00 */
[----:B------:R-:W-:Y:S01]  /*2320*/  IMAD.MOV.U32 R2, RZ, RZ, R28 ;  /* 0x000000ffff027224 */ /* 0x000fe200078e001c */
[----:B------:R-:W-:Y:S02]  /*2330*/  MOV R0, R29 ;  /* 0x0000001d00007202 */ /* 0x000fe40000000f00 */
[----:B------:R-:W-:-:S07]  /*2340*/  MOV R9, 0x2360 ;  /* 0x0000236000097802 */ /* 0x000fce0000000f00 */
[----:B0-----:R-:W-:Y:S05]  /*2350*/  CALL.REL.NOINC `($__internal_280_$__cuda_sm20_div_s64) ;  /* 0x00000014006c7944 */ /* 0x001fea0003c00000 */
        /* <DEDUP_REMOVED lines=9> */
.L_x_13946:
        /* <DEDUP_REMOVED lines=37> */
.L_x_13947:
[----:B------:R-:W-:Y:S01]  /*2640*/  IMAD.MOV.U32 R27, RZ, RZ, R18 ;  /* 0x000000ffff1b7224 */ /* 0x000fe200078e0012 */
[----:B------:R-:W-:Y:S01]  /*2650*/  MOV R2, R28 ;  /* 0x0000001c00027202 */ /* 0x000fe20000000f00 */
[----:B------:R-:W-:Y:S01]  /*2660*/  IMAD.MOV.U32 R0, RZ, RZ, R29 ;  /* 0x000000ffff007224 */ /* 0x000fe200078e001d */
[----:B------:R-:W-:-:S07]  /*2670*/  MOV R9, 0x2690 ;  /* 0x0000269000097802 */ /* 0x000fce0000000f00 */
[----:B0-----:R-:W-:Y:S05]  /*2680*/  CALL.REL.NOINC `($__internal_280_$__cuda_sm20_div_s64) ;  /* 0x0000001000a07944 */ /* 0x001fea0003c00000 */
        /* <DEDUP_REMOVED lines=8> */
.L_x_13948:
        /* <DEDUP_REMOVED lines=9> */
.L_x_13940:
        /* <DEDUP_REMOVED lines=31> */
.L_x_13950:
        /* <DEDUP_REMOVED lines=13> */
.L_x_13951:
        /* <DEDUP_REMOVED lines=35> */
.L_x_13952:
[----:B------:R-:W-:Y:S01]  /*2c90*/  MOV R27, R17 ;  /* 0x00000011001b7202 */ /* 0x000fe20000000f00 */
[----:B------:R-:W-:Y:S01]  /*2ca0*/  IMAD.MOV.U32 R2, RZ, RZ, R18 ;  /* 0x000000ffff027224 */ /* 0x000fe200078e0012 */
[----:B------:R-:W-:Y:S02]  /*2cb0*/  MOV R0, R19 ;  /* 0x0000001300007202 */ /* 0x000fe40000000f00 */
[----:B------:R-:W-:-:S07]  /*2cc0*/  MOV R9, 0x2ce0 ;  /* 0x00002ce000097802 */ /* 0x000fce0000000f00 */
[----:B0-----:R-:W-:Y:S05]  /*2cd0*/  CALL.REL.NOINC `($__internal_280_$__cuda_sm20_div_s64) ;  /* 0x0000000c000c7944 */ /* 0x001fea0003c00000 */
        /* <DEDUP_REMOVED lines=9> */
.L_x_13953:
        /* <DEDUP_REMOVED lines=10> */
.L_x_13949:
        /* <DEDUP_REMOVED lines=29> */
.L_x_13954:
[----:B------:R-:W-:-:S07]  /*2fe0*/  MOV R0, 0x3000 ;  /* 0x0000300000007802 */ /* 0x000fce0000000f00 */
[----:B0-----:R-:W-:Y:S05]  /*2ff0*/  CALL.REL.NOINC `($__internal_281_$__cuda_sm20_rem_s64) ;  /* 0x0000000c00947944 */ /* 0x001fea0003c00000 */
[----:B------:R-:W-:Y:S02]  /*3000*/  MOV R10, R2 ;  /* 0x00000002000a7202 */ /* 0x000fe40000000f00 */
[----:B------:R-:W-:-:S07]  /*3010*/  MOV R11, R9 ;  /* 0x00000009000b7202 */ /* 0x000fce0000000f00 */
.L_x_13955:
[----:B------:R-:W1:Y:S02]  /*3020*/  LDC.64 R12, c[0x0][0x398] ;  /* 0x0000e600ff0c7b82 */ /* 0x000e640000000a00 */
[----:B-1----:R-:W-:-:S06]  /*3030*/  IMAD.WIDE.U32 R2, R3, 0x8, R12 ;  /* 0x0000000803027825 */ /* 0x002fcc00078e000c */
[----:B------:R-:W2:Y:S02]  /*3040*/  LDG.E.64 R2, desc[UR10][R2.64] ;  /* 0x0000000a02027981 */ /* 0x000ea4000c1e1b00 */
[-C--:B--2---:R-:W-:Y:S02]  /*3050*/  IMAD R9, R3, R10.reuse, RZ ;  /* 0x0000000a03097224 */ /* 0x084fe400078e02ff */
[----:B------:R-:W-:-:S04]  /*3060*/  IMAD.WIDE.U32 R28, R2, R10, R28 ;  /* 0x0000000a021c7225 */ /* 0x000fc800078e001c */
[----:B------:R-:W-:-:S04]  /*3070*/  IMAD R9, R2, R11, R9 ;  /* 0x0000000b02097224 */ /* 0x000fc800078e0209 */
[----:B------:R-:W-:-:S07]  /*3080*/  IMAD.IADD R29, R29, 0x1, R9 ;  /* 0x000000011d1d7824 */ /* 0x000fce00078e0209 */
.L_x_13921:
        /* <DEDUP_REMOVED lines=33> */
.L_x_13960:
        /* <DEDUP_REMOVED lines=36> */
.L_x_13959:
[----:B------:R-:W-:Y:S05]  /*34e0*/  BSYNC.RECONVERGENT B0 ;  /* 0x0000000000007941 */ /* 0x000fea0003800200 */
.L_x_13958:
[----:B------:R-:W-:Y:S01]  /*34f0*/  UIADD3 UR4, UPT, UPT, UR4, 0x8, URZ ;  /* 0x0000000804047890 */ /* 0x000fe2000fffe0ff */
[----:B------:R-:W-:Y:S01]  /*3500*/  SEL R2, RZ, 0x1, !P0 ;  /* 0x00000001ff027807 */ /* 0x000fe20004000000 */
[----:B------:R-:W-:Y:S01]  /*3510*/  IMAD R9, R6, 0x8, R9 ;  /* 0x0000000806097824 */ /* 0x000fe200078e0209 */
[----:B------:R-:W-:Y:S09]  /*3520*/  @P1 BRA `(.L_x_13960) ;  /* 0xfffffffc005c1947 */ /* 0x000ff2000383ffff */
[----:B------:R-:W-:-:S12]  /*3530*/  UIADD3 UR4, UPT, UPT, UR4, 0x1, URZ ;  /* 0x0000000104047890 */ /* 0x000fd8000fffe0ff */
.L_x_13957:
        /* <DEDUP_REMOVED lines=23> */
.L_x_13964:
[----:B------:R-:W-:Y:S05]  /*36b0*/  BSYNC.RECONVERGENT B0 ;  /* 0x0000000000007941 */ /* 0x000fea0003800200 */
.L_x_13963:
[----:B------:R-:W-:Y:S01]  /*36c0*/  SEL R2, RZ, 0x1, !P0 ;  /* 0x00000001ff027807 */ /* 0x000fe20004000000 */
[----:B------:R-:W-:-:S12]  /*36d0*/  UIADD3 UR4, UPT, UPT, UR4, 0x4, URZ ;  /* 0x0000000404047890 */ /* 0x000fd8000fffe0ff */
.L_x_13962:
        /* <DEDUP_REMOVED lines=14> */
.L_x_13967:
[----:B------:R-:W-:Y:S05]  /*37c0*/  BSYNC.RECONVERGENT B0 ;  /* 0x0000000000007941 */ /* 0x000fea0003800200 */
.L_x_13966:
[----:B------:R-:W-:Y:S01]  /*37d0*/  SEL R2, RZ, 0x1, !P0 ;  /* 0x00000001ff027807 */ /* 0x000fe20004000000 */
[----:B------:R-:W-:-:S12]  /*37e0*/  UIADD3 UR4, UPT, UPT, UR4, 0x2, URZ ;  /* 0x0000000204047890 */ /* 0x000fd8000fffe0ff */
.L_x_13965:
        /* <DEDUP_REMOVED lines=8> */
.L_x_13961:
[----:B--2---:R2:W-:Y:S02]  /*3870*/  STS.U8 [R7+UR5], R2 ;  /* 0x0000000207007988 */ /* 0x0045e40008000005 */
.L_x_13956:
        /* <DEDUP_REMOVED lines=9> */
        .weak           $__internal_280_$__cuda_sm20_div_s64
        .type           $__internal_280_$__cuda_sm20_div_s64,@function
        .size           $__internal_280_$__cuda_sm20_div_s64,($__internal_281_$__cuda_sm20_rem_s64 - $__internal_280_$__cuda_sm20_div_s64)
$__internal_280_$__cuda_sm20_div_s64:
        /* <DEDUP_REMOVED lines=83> */
[----:B------:R-:W-:Y:S06]  /*3e40*/  RET.REL.NODEC R12 `(contiguous_any3_i32) ;  /* 0xffffffc00c6c7950 */ /* 0x000fec0003c3ffff */
        .weak           $__internal_281_$__cuda_sm20_rem_s64
        .type           $__internal_281_$__cuda_sm20_rem_s64,@function
        .size           $__internal_281_$__cuda_sm20_rem_s64,(.L_x_30597 - $__internal_281_$__cuda_sm20_rem_s64)
$__internal_281_$__cuda_sm20_rem_s64:
        /* <DEDUP_REMOVED lines=66> */
[----:B------:R-:W-:Y:S06]  /*4270*/  RET.REL.NODEC R10 `(contiguous_any3_i32) ;  /* 0xffffffbc0a607950 */ /* 0x000fec0003c3ffff */
.L_x_13968:
        /* <DEDUP_REMOVED lines=16> */
.L_x_30597:


//--------------------- .text.contiguous_any22_i32 --------------------------
	.section	.text.contiguous_any22_i32,"ax",@progbits
	.align	128
        .global         contiguous_any22_i32
        .type           contiguous_any22_i32,@function
        .size           contiguous_any22_i32,(.L_x_31234 - contiguous_any22_i32)
        .other          contiguous_any22_i32,@"STO_CUDA_ENTRY STV_DEFAULT"
contiguous_any22_i32:
.text.contiguous_any22_i32:
        /* <DEDUP_REMOVED lines=46> */
.L_x_13972:
[----:B------:R-:W-:Y:S05]  /*02e0*/  BSYNC.RECONVERGENT B1 ;  /* 0x0000000000017941 */ /* 0x000fea0003800200 */
.L_x_13971:
[----:B------:R-:W-:-:S05]  /*02f0*/  SEL R3, RZ, 0x1, !P0 ;  /* 0x00000001ff037807 */ /* 0x000fca0004000000 */
[----:B------:R0:W-:Y:S01]  /*0300*/  STS.U8 [R0+UR4], R3 ;  /* 0x0000000300007988 */ /* 0x0001e20008000004 */
[----:B------:R-:W-:Y:S05]  /*0310*/  BRA `(.L_x_13973) ;  /* 0x0000000000307947 */ /* 0x000fea0003800000 */
.L_x_13970:
        /* <DEDUP_REMOVED lines=12> */
.L_x_13973:
[----:B------:R-:W-:Y:S05]  /*03e0*/  BSYNC.RECONVERGENT B0 ;  /* 0x0000000000007941 */ /* 0x000fea0003800200 */
.L_x_13969:
[----:B------:R-:W-:Y:S01]  /*03f0*/  BAR.SYNC.DEFER_BLOCKING 0x0 ;  /* 0x0000000000007b1d */ /* 0x000fe20000010000 */
[----:B------:R-:W-:-:S09]  /*0400*/  UISETP.GE.U32.AND UP0, UPT, UR5, 0x42, UPT ;  /* 0x000000420500788c */ /* 0x000fd2000bf06070 */
[----:B------:R-:W-:Y:S05]  /*0410*/  BRA.U !UP0, `(.L_x_13974) ;  /* 0x00000001083c7547 */ /* 0x000fea000b800000 */
.L_x_13977:
        /* <DEDUP_REMOVED lines=10> */
.L_x_13976:
[----:B------:R-:W-:Y:S05]  /*04c0*/  BSYNC.RECONVERGENT B0 ;  /* 0x0000000000007941 */ /* 0x000fea0003800200 */
.L_x_13975:
[----:B------:R-:W-:Y:S01]  /*04d0*/  BAR.SYNC.DEFER_BLOCKING 0x0 ;  /* 0x0000000000007b1d */ /* 0x000fe20000010000 */
[----:B------:R-:W-:-:S05]  /*04e0*/  UISETP.GT.U32.AND UP0, UPT, UR5, 0x83, UPT ;  /* 0x000000830500788c */ /* 0x000fca000bf04070 */
[----:B------:R-:W-:-:S04]  /*04f0*/  UMOV UR5, UR9 ;  /* 0x0000000900057c82 */ /* 0x000fc80008000000 */
[----:B------:R-:W-:Y:S05]  /*0500*/  BRA.U UP0, `(.L_x_13977) ;  /* 0xfffffffd00c47547 */ /* 0x000fea000b83ffff */
.L_x_13974:
        /* <DEDUP_REMOVED lines=57> */
.L_x_13978:
        /* <DEDUP_REMOVED lines=14> */
.L_x_31234:


//--------------------- .text.contiguous_any2_i32 --------------------------
	.section	.text.contiguous_any2_i32,"ax",@progbits
	.align	128
        .global         contiguous_any2_i32
        .type           contiguous_any2_i32,@function
        .size           contiguous_any2_i32,(.L_x_30599 - contiguous_any2_i32)
        .other          contiguous_any2_i32,@"STO_CUDA_ENTRY STV_DEFAULT"
contiguous_any2_i32:
.text.contiguous_any2_i32:
        /* <DEDUP_REMOVED lines=57> */
.L_x_14007:
        /* <DEDUP_REMOVED lines=32> */
.L_x_13984:
[----:B------:R-:W-:Y:S01]  /*0590*/  IMAD.MOV.U32 R26, RZ, RZ, R4 ;  /* 0x000000ffff1a7224 */ /* 0x000fe200078e0004 */
[----:B------:R-:W-:Y:S01]  /*05a0*/  MOV R11, R3 ;  /* 0x00000003000b7202 */ /* 0x000fe20000000f00 */
[----:B------:R-:W-:Y:S01]  /*05b0*/  IMAD.MOV.U32 R10, RZ, RZ, R40 ;  /* 0x000000ffff0a7224 */ /* 0x000fe200078e0028 */
[----:B------:R-:W-:Y:S02]  /*05c0*/  MOV R9, R41 ;  /* 0x0000002900097202 */ /* 0x000fe40000000f00 */
[----:B------:R-:W-:-:S07]  /*05d0*/  MOV R8, 0x5f0 ;  /* 0x000005f000087802 */ /* 0x000fce0000000f00 */
[----:B-12---:R-:W-:Y:S05]  /*05e0*/  CALL.REL.NOINC `($__internal_282_$__cuda_sm20_div_s64) ;  /* 0x00000064009c7944 */ /* 0x006fea0003c00000 */
        /* <DEDUP_REMOVED lines=10> */
.L_x_13985:
[----:B------:R-:W-:Y:S05]  /*0690*/  BSYNC.RECONVERGENT B1 ;  /* 0x0000000000017941 */ /* 0x000fea0003800200 */
.L_x_13983:
        /* <DEDUP_REMOVED lines=33> */
.L_x_13987:
[----:B------:R-:W-:Y:S01]  /*08b0*/  MOV R26, R18 ;  /* 0x00000012001a7202 */ /* 0x000fe20000000f00 */
[----:B------:R-:W-:Y:S01]  /*08c0*/  IMAD.MOV.U32 R11, RZ, RZ, R19 ;  /* 0x000000ffff0b7224 */ /* 0x000fe200078e0013 */
[----:B------:R-:W-:Y:S01]  /*08d0*/  MOV R10, R40 ;  /* 0x00000028000a7202 */ /* 0x000fe20000000f00 */
[----:B------:R-:W-:Y:S01]  /*08e0*/  IMAD.MOV.U32 R9, RZ, RZ, R41 ;  /* 0x000000ffff097224 */ /* 0x000fe200078e0029 */
[----:B------:R-:W-:-:S07]  /*08f0*/  MOV R8, 0x910 ;  /* 0x0000091000087802 */ /* 0x000fce0000000f00 */
[----:B-1----:R-:W-:Y:S05]  /*0900*/  CALL.REL.NOINC `($__internal_282_$__cuda_sm20_div_s64) ;  /* 0x0000006000d47944 */ /* 0x002fea0003c00000 */
        /* <DEDUP_REMOVED lines=8> */
.L_x_13988:
[----:B------:R-:W-:Y:S05]  /*0990*/  BSYNC.RECONVERGENT B1 ;  /* 0x0000000000017941 */ /* 0x000fea0003800200 */
.L_x_13986:
        /* <DEDUP_REMOVED lines=34> */
.L_x_13990:
        /* <DEDUP_REMOVED lines=16> */
.L_x_13991:
[----:B------:R-:W-:Y:S05]  /*0cc0*/  BSYNC.RECONVERGENT B1 ;  /* 0x0000000000017941 */ /* 0x000fea0003800200 */
.L_x_13989:
        /* <DEDUP_REMOVED lines=35> */
.L_x_13993:
[----:B------:R-:W-:Y:S01]  /*0f00*/  IMAD.MOV.U32 R26, RZ, RZ, R44 ;  /* 0x000000ffff1a7224 */ /* 0x000fe200078e002c */
[----:B------:R-:W-:Y:S01]  /*0f10*/  MOV R11, R45 ;  /* 0x0000002d000b7202 */ /* 0x000fe20000000f00 */
[----:B------:R-:W-:Y:S01]  /*0f20*/  IMAD.MOV.U32 R10, RZ, RZ, R42 ;  /* 0x000000ffff0a7224 */ /* 0x000fe200078e002a */
[----:B------:R-:W-:Y:S02]  /*0f30*/  MOV R9, R43 ;  /* 0x0000002b00097202 */ /* 0x000fe40000000f00 */
[----:B------:R-:W-:-:S07]  /*0f40*/  MOV R8, 0xf60 ;  /* 0x00000f6000087802 */ /* 0x000fce0000000f00 */
[----:B-1----:R-:W-:Y:S05]  /*0f50*/  CALL.REL.NOINC `($__internal_282_$__cuda_sm20_div_s64) ;  /* 0x0000005c00407944 */ /* 0x002fea0003c00000 */
        /* <DEDUP_REMOVED lines=11> */
.L_x_13994:
[----:B------:R-:W-:Y:S05]  /*1010*/  BSYNC.RECONVERGENT B1 ;  /* 0x0000000000017941 */ /* 0x000fea0003800200 */
.L_x_13992:
        /* <DEDUP_REMOVED lines=37> */
.L_x_13996:
[----:B------:R-:W-:Y:S01]  /*1270*/  IMAD.MOV.U32 R26, RZ, RZ, R38 ;  /* 0x000000ffff1a7224 */ /* 0x000fe200078e0026 */
[----:B------:R-:W-:Y:S01]  /*1280*/  MOV R11, R39 ;  /* 0x00000027000b7202 */ /* 0x000fe20000000f00 */
[----:B------:R-:W-:Y:S01]  /*1290*/  IMAD.MOV.U32 R10, RZ, RZ, R20 ;  /* 0x000000ffff0a7224 */ /* 0x000fe200078e0014 */
[----:B------:R-:W-:Y:S02]  /*12a0*/  MOV R9, R21 ;  /* 0x0000001500097202 */ /* 0x000fe40000000f00 */
[----:B------:R-:W-:-:S07]  /*12b0*/  MOV R8, 0x12d0 ;  /* 0x000012d000087802 */ /* 0x000fce0000000f00 */
[----:B-1----:R-:W-:Y:S05]  /*12c0*/  CALL.REL.NOINC `($__internal_282_$__cuda_sm20_div_s64) ;  /* 0x0000005800647944 */ /* 0x002fea0003c00000 */
        /* <DEDUP_REMOVED lines=10> */
.L_x_13997:
[----:B------:R-:W-:Y:S05]  /*1370*/  BSYNC.RECONVERGENT B1 ;  /* 0x0000000000017941 */ /* 0x000fea0003800200 */
.L_x_13995:
        /* <DEDUP_REMOVED lines=34> */
.L_x_13999:
[----:B------:R-:W-:Y:S01]  /*15a0*/  IMAD.MOV.U32 R26, RZ, RZ, R42 ;  /* 0x000000ffff1a7224 */ /* 0x000fe200078e002a */
[----:B------:R-:W-:Y:S01]  /*15b0*/  MOV R11, R43 ;  /* 0x0000002b000b7202 */ /* 0x000fe20000000f00 */
[----:B------:R-:W-:Y:S01]  /*15c0*/  IMAD.MOV.U32 R10, RZ, RZ, R20 ;  /* 0x000000ffff0a7224 */ /* 0x000fe200078e0014 */
[----:B------:R-:W-:Y:S02]  /*15d0*/  MOV R9, R21 ;  /* 0x0000001500097202 */ /* 0x000fe40000000f00 */
[----:B------:R-:W-:-:S07]  /*15e0*/  MOV R8, 0x1600 ;  /* 0x0000160000087802 */ /* 0x000fce0000000f00 */
[----:B-1----:R-:W-:Y:S05]  /*15f0*/  CALL.REL.NOINC `($__internal_282_$__cuda_sm20_div_s64) ;  /* 0x0000005400987944 */ /* 0x002fea0003c00000 */
        /* <DEDUP_REMOVED lines=11> */
.L_x_14000:
[----:B------:R-:W-:Y:S05]  /*16b0*/  BSYNC.RECONVERGENT B1 ;  /* 0x0000000000017941 */ /* 0x000fea0003800200 */
.L_x_13998:
        /* <DEDUP_REMOVED lines=34> */
.L_x_14002:
[----:B------:R-:W-:Y:S01]  /*18e0*/  MOV R26, R38 ;  /* 0x00000026001a7202 */ /* 0x000fe20000000f00 */
[----:B------:R-:W-:Y:S01]  /*18f0*/  IMAD.MOV.U32 R11, RZ, RZ, R39 ;  /* 0x000000ffff0b7224 */ /* 0x000fe200078e0027 */
[----:B------:R-:W-:Y:S01]  /*1900*/  MOV R10, R20 ;  /* 0x00000014000a7202 */ /* 0x000fe20000000f00 */
[----:B------:R-:W-:Y:S01]  /*1910*/  IMAD.MOV.U32 R9, RZ, RZ, R21 ;  /* 0x000000ffff097224 */ /* 0x000fe200078e0015 */
[----:B------:R-:W-:-:S07]  /*1920*/  MOV R8, 0x1940 ;  /* 0x0000194000087802 */ /* 0x000fce0000000f00 */
[----:B-1----:R-:W-:Y:S05]  /*1930*/  CALL.REL.NOINC `($__internal_282_$__cuda_sm20_div_s64) ;  /* 0x0000005000c87944 */ /* 0x002fea0003c00000 */
        /* <DEDUP_REMOVED lines=11> */
.L_x_14003:
[----:B------:R-:W-:Y:S05]  /*19f0*/  BSYNC.RECONVERGENT B1 ;  /* 0x0000000000017941 */ /* 0x000fea0003800200 */
.L_x_14001:
        /* <DEDUP_REMOVED lines=35> */
.L_x_14005:
[----:B------:R-:W-:Y:S01]  /*1c30*/  MOV R26, R18 ;  /* 0x00000012001a7202 */ /* 0x000fe20000000f00 */
[----:B------:R-:W-:Y:S01]  /*1c40*/  IMAD.MOV.U32 R11, RZ, RZ, R19 ;  /* 0x000000ffff0b7224 */ /* 0x000fe200078e0013 */
[----:B------:R-:W-:Y:S01]  /*1c50*/  MOV R10, R20 ;  /* 0x00000014000a7202 */ /* 0x000fe20000000f00 */
[----:B------:R-:W-:Y:S01]  /*1c60*/  IMAD.MOV.U32 R9, RZ, RZ, R21 ;  /* 0x000000ffff097224 */ /* 0x000fe200078e0015 */
[----:B------:R-:W-:-:S07]  /*1c70*/  MOV R8, 0x1c90 ;  /* 0x00001c9000087802 */ /* 0x000fce0000000f00 */
[----:B-1----:R-:W-:Y:S05]  /*1c80*/  CALL.REL.NOINC `($__internal_282_$__cuda_sm20_div_s64) ;  /* 0x0000004c00f47944 */ /* 0x002fea0003c00000 */
        /* <DEDUP_REMOVED lines=11> */
.L_x_14006:
[----:B------:R-:W-:Y:S05]  /*1d40*/  BSYNC.RECONVERGENT B1 ;  /* 0x0000000000017941 */ /* 0x000fea0003800200 */
.L_x_14004:
        /* <DEDUP_REMOVED lines=9> */
.L_x_13982:
        /* <DEDUP_REMOVED lines=35> */
.L_x_14010:
        /* <DEDUP_REMOVED lines=16> */
.L_x_14011:
[----:B------:R-:W-:Y:S05]  /*2110*/  BSYNC.RECONVERGENT B1 ;  /* 0x0000000000017941 */ /* 0x000fea0003800200 */
.L_x_14009:
        /* <DEDUP_REMOVED lines=34> */
.L_x_14013:
        /* <DEDUP_REMOVED lines=14> */
.L_x_14014:
[----:B------:R-:W-:Y:S05]  /*2420*/  BSYNC.RECONVERGENT B1 ;  /* 0x0000000000017941 */ /* 0x000fea0003800200 */
.L_x_14012:
        /* <DEDUP_REMOVED lines=35> */
.L_x_14016:
        /* <DEDUP_REMOVED lines=17> */
.L_x_14017:
[----:B------:R-:W-:Y:S05]  /*2770*/  BSYNC.RECONVERGENT B1 ;  /* 0x0000000000017941 */ /* 0x000fea0003800200 */
.L_x_14015:
        /* <DEDUP_REMOVED lines=35> */
.L_x_14019:
        /* <DEDUP_REMOVED lines=16> */
.L_x_14020:
[----:B------:R-:W-:Y:S05]  /*2ab0*/  BSYNC.RECONVERGENT B1 ;  /* 0x0000000000017941 */ /* 0x000fea0003800200 */
.L_x_14018:
[----:B------:R-:W-:Y:S01]  /*2ac0*/  MOV R6, R20 ;  /* 0x0000001400067202 */ /* 0x000fe20000000f00 */
[----:B------:R-:W-:Y:S02]  /*2ad0*/  IMAD R9, R9, R22, RZ ;  /* 0x0000001609097224 */ /* 0x000fe400078e02ff */
[----:B------:R-:W-:Y:S02]  /*2ae0*/  VIADD R5, R5, 0xfffffffe ;  /* 0xfffffffe05057836 */ /* 0x000fe40000000000 */
[----:B------:R-:W-:-:S04]  /*2af0*/  IMAD.WIDE.U32 R20, R22, R8, R6 ;  /* 0x0000000816147225 */ /* 0x000fc800078e0006 */
[----:B------:R-:W-:-:S05]  /*2b00*/  IMAD R9, R23, R8, R9 ;  /* 0x0000000817097224 */ /* 0x000fca00078e0209 */
[----:B------:R-:W-:-:S07]  /*2b10*/  IADD3 R21, PT, PT, R21, R9, RZ ;  /* 0x0000000915157210 */ /* 0x000fce0007ffe0ff */
.L_x_14008:
        /* <DEDUP_REMOVED lines=31> */
.L_x_14022:
[----:B------:R-:W-:Y:S01]  /*2d10*/  IMAD.MOV.U32 R23, RZ, RZ, R3 ;  /* 0x000000ffff177224 */ /* 0x000fe200078e0003 */
[----:B------:R-:W-:Y:S01]  /*2d20*/  MOV R22, R6 ;  /* 0x0000000600167202 */ /* 0x000fe20000000f00 */
[----:B------:R-:W-:Y:S01]  /*2d30*/  IMAD.MOV.U32 R3, RZ, RZ, R7 ;  /* 0x000000ffff037224 */ /* 0x000fe200078e0007 */
[----:B------:R-:W-:-:S07]  /*2d40*/  MOV R24, 0x2d60 ;  /* 0x00002d6000187802 */ /* 0x000fce0000000f00 */
[----:B-1----:R-:W-:Y:S05]  /*2d50*/  CALL.REL.NOINC `($__internal_283_$__cuda_sm20_rem_s64) ;  /* 0x00000044000c7944 */ /* 0x002fea0003c00000 */
[----:B------:R-:W-:-:S07]  /*2d60*/  MOV R8, R4 ;  /* 0x0000000400087202 */ /* 0x000fce0000000f00 */
.L_x_14023:
[----:B------:R-:W-:Y:S05]  /*2d70*/  BSYNC.RECONVERGENT B1 ;  /* 0x0000000000017941 */ /* 0x000fea0003800200 */
.L_x_14021:
        /* <DEDUP_REMOVED lines=30> */
.L_x_14025:
[----:B------:R-:W-:Y:S01]  /*2f60*/  IMAD.MOV.U32 R22, RZ, RZ, R6 ;  /* 0x000000ffff167224 */ /* 0x000fe200078e0006 */
[----:B------:R-:W-:Y:S01]  /*2f70*/  MOV R3, R7 ;  /* 0x0000000700037202 */ /* 0x000fe20000000f00 */
[----:B------:R-:W-:Y:S01]  /*2f80*/  IMAD.MOV.U32 R4, RZ, RZ, R18 ;  /* 0x000000ffff047224 */ /* 0x000fe200078e0012 */
[----:B------:R-:W-:Y:S02]  /*2f90*/  MOV R23, R19 ;  /* 0x0000001300177202 */ /* 0x000fe40000000f00 */
[----:B------:R-:W-:-:S07]  /*2fa0*/  MOV R24, 0x2fc0 ;  /* 0x00002fc000187802 */ /* 0x000fce0000000f00 */
[----:B-1----:R-:W-:Y:S05]  /*2fb0*/  CALL.REL.NOINC `($__internal_283_$__cuda_sm20_rem_s64) ;  /* 0x0000004000747944 */ /* 0x002fea0003c00000 */
[----:B------:R-:W-:-:S07]  /*2fc0*/  IMAD.MOV.U32 R5, RZ, RZ, R9 ;  /* 0x000000ffff057224 */ /* 0x000fce00078e0009 */
.L_x_14026:
[----:B------:R-:W-:Y:S05]  /*2fd0*/  BSYNC.RECONVERGENT B1 ;  /* 0x0000000000017941 */ /* 0x000fea0003800200 */
.L_x_14024:
[----:B------:R-:W-:Y:S02]  /*2fe0*/  IMAD R3, R5, R14, RZ ;  /* 0x0000000e05037224 */ /* 0x000fe400078e02ff */
[----:B------:R-:W-:-:S04]  /*2ff0*/  IMAD.WIDE.U32 R20, R14, R4, R20 ;  /* 0x000000040e147225 */ /* 0x000fc800078e0014 */
[----:B------:R-:W-:-:S05]  /*3000*/  IMAD R3, R15, R4, R3 ;  /* 0x000000040f037224 */ /* 0x000fca00078e0203 */
[----:B------:R-:W-:-:S07]  /*3010*/  IADD3 R21, PT, PT, R21, R3, RZ ;  /* 0x0000000315157210 */ /* 0x000fce0007ffe0ff */
.L_x_13981:
        /* <DEDUP_REMOVED lines=12> */
.L_x_14028:
[----:B------:R-:W-:Y:S05]  /*30e0*/  BSYNC.RECONVERGENT B1 ;  /* 0x0000000000017941 */ /* 0x000fea0003800200 */
.L_x_14027:
[----:B------:R-:W-:-:S05]  /*30f0*/  SEL R3, RZ, 0x1, !P0 ;  /* 0x00000001ff037807 */ /* 0x000fca0004000000 */
[----:B------:R0:W-:Y:S01]  /*3100*/  STS.U8 [R0+UR4], R3 ;  /* 0x0000000300007988 */ /* 0x0001e20008000004 */
[----:B------:R-:W-:Y:S05]  /*3110*/  BRA `(.L_x_14029) ;  /* 0x0000003400a07947 */ /* 0x000fea0003800000 */
.L_x_13980:
        /* <DEDUP_REMOVED lines=20> */
.L_x_14056:
        /* <DEDUP_REMOVED lines=31> */
.L_x_14033:
[----:B------:R-:W-:Y:S01]  /*3450*/  IMAD.MOV.U32 R26, RZ, RZ, R4 ;  /* 0x000000ffff1a7224 */ /* 0x000fe200078e0004 */
[----:B------:R-:W-:Y:S01]  /*3460*/  MOV R11, R5 ;  /* 0x00000005000b7202 */ /* 0x000fe20000000f00 */
[----:B------:R-:W-:Y:S01]  /*3470*/  IMAD.MOV.U32 R10, RZ, RZ, R36 ;  /* 0x000000ffff0a7224 */ /* 0x000fe200078e0024 */
[----:B------:R-:W-:Y:S02]  /*3480*/  MOV R9, R37 ;  /* 0x0000002500097202 */ /* 0x000fe40000000f00 */
[----:B------:R-:W-:-:S07]  /*3490*/  MOV R8, 0x34b0 ;  /* 0x000034b000087802 */ /* 0x000fce0000000f00 */
[----:B-1234-:R-:W-:Y:S05]  /*34a0*/  CALL.REL.NOINC `($__internal_282_$__cuda_sm20_div_s64) ;  /* 0x0000003400ec7944 */ /* 0x01efea0003c00000 */
        /* <DEDUP_REMOVED lines=8> */
.L_x_14034:
[----:B------:R-:W-:Y:S05]  /*3530*/  BSYNC.RECONVERGENT B1 ;  /* 0x0000000000017941 */ /* 0x000fea0003800200 */
.L_x_14032:
        /* <DEDUP_REMOVED lines=37> */
.L_x_14036:
[----:B------:R-:W-:Y:S01]  /*3790*/  MOV R26, R36 ;  /* 0x00000024001a7202 */ /* 0x000fe20000000f00 */
[----:B------:R-:W-:Y:S01]  /*37a0*/  IMAD.MOV.U32 R11, RZ, RZ, R37 ;  /* 0x000000ffff0b7224 */ /* 0x000fe200078e0025 */
[----:B------:R-:W-:Y:S01]  /*37b0*/  MOV R10, R38 ;  /* 0x00000026000a7202 */ /* 0x000fe20000000f00 */
[----:B------:R-:W-:Y:S01]  /*37c0*/  IMAD.MOV.U32 R9, RZ, RZ, R39 ;  /* 0x000000ffff097224 */ /* 0x000fe200078e0027 */
[----:B------:R-:W-:-:S07]  /*37d0*/  MOV R8, 0x37f0 ;  /* 0x000037f000087802 */ /* 0x000fce0000000f00 */
[----:B-12---:R-:W-:Y:S05]  /*37e0*/  CALL.REL.NOINC `($__internal_282_$__cuda_sm20_div_s64) ;  /* 0x00000034001c7944 */ /* 0x006fea0003c00000 */
        /* <DEDUP_REMOVED lines=10> */
.L_x_14037:
[----:B------:R-:W-:Y:S05]  /*3890*/  BSYNC.RECONVERGENT B1 ;  /* 0x0000000000017941 */ /* 0x000fea0003800200 */
.L_x_14035:
        /* <DEDUP_REMOVED lines=38> */
.L_x_14039:
[----:B------:R-:W-:Y:S01]  /*3b00*/  MOV R26, R36 ;  /* 0x00000024001a7202 */ /* 0x000fe20000000f00 */
[----:B------:R-:W-:Y:S01]  /*3b10*/  IMAD.MOV.U32 R11, RZ, RZ, R37 ;  /* 0x000000ffff0b7224 */ /* 0x000fe200078e0025 */
[----:B------:R-:W-:Y:S01]  /*3b20*/  MOV R10, R38 ;  /* 0x00000026000a7202 */ /* 0x000fe20000000f00 */
[----:B------:R-:W-:Y:S01]  /*3b30*/  IMAD.MOV.U32 R9, RZ, RZ, R39 ;  /* 0x000000ffff097224 */ /* 0x000fe200078e0027 */
[----:B------:R-:W-:-:S07]  /*3b40*/  MOV R8, 0x3b60 ;  /* 0x00003b6000087802 */ /* 0x000fce0000000f00 */
[----:B-12---:R-:W-:Y:S05]  /*3b50*/  CALL.REL.NOINC `($__internal_282_$__cuda_sm20_div_s64) ;  /* 0x0000003000407944 */ /* 0x006fea0003c00000 */
        /* <DEDUP_REMOVED lines=11> */
.L_x_14040:
[----:B------:R-:W-:Y:S05]  /*3c10*/  BSYNC.RECONVERGENT B1 ;  /* 0x0000000000017941 */ /* 0x000fea0003800200 */
.L_x_14038:
        /* <DEDUP_REMOVED lines=38> */
.L_x_14042:
        /* <DEDUP_REMOVED lines=17> */
.L_x_14043:
[----:B------:R-:W-:Y:S05]  /*3f90*/  BSYNC.RECONVERGENT B1 ;  /* 0x0000000000017941 */ /* 0x000fea0003800200 */
.L_x_14041:
        /* <DEDUP_REMOVED lines=38> */
.L_x_14045:
        /* <DEDUP_REMOVED lines=17> */
.L_x_14046:
[----:B------:R-:W-:Y:S05]  /*4310*/  BSYNC.RECONVERGENT B1 ;  /* 0x0000000000017941 */ /* 0x000fea0003800200 */
.L_x_14044:
        /* <DEDUP_REMOVED lines=38> */
.L_x_14048:
        /* <DEDUP_REMOVED lines=17> */
.L_x_14049:
[----:B------:R-:W-:Y:S05]  /*4690*/  BSYNC.RECONVERGENT B1 ;  /* 0x0000000000017941 */ /* 0x000fea0003800200 */
.L_x_14047:
        /* <DEDUP_REMOVED lines=38> */
.L_x_14051:
        /* <DEDUP_REMOVED lines=17> */
.L_x_14052:
[----:B------:R-:W-:Y:S05]  /*4a10*/  BSYNC.RECONVERGENT B1 ;  /* 0x0000000000017941 */ /* 0x000fea0003800200 */
.L_x_14050:
        /* <DEDUP_REMOVED lines=36> */
.L_x_14054:
        /* <DEDUP_REMOVED lines=17> */
.L_x_14055:
[----:B------:R-:W-:Y:S05]  /*4d70*/  BSYNC.RECONVERGENT B1 ;  /* 0x0000000000017941 */ /* 0x000fea0003800200 */
.L_x_14053:
        /* <DEDUP_REMOVED lines=15> */
.L_x_14031:
        /* <DEDUP_REMOVED lines=36> */
.L_x_14059:
        /* <DEDUP_REMOVED lines=15> */
.L_x_14060:
[----:B------:R-:W-:Y:S05]  /*51a0*/  BSYNC.RECONVERGENT B1 ;  /* 0x0000000000017941 */ /* 0x000fea0003800200 */
.L_x_14058:
        /* <DEDUP_REMOVED lines=39> */
.L_x_14062:
        /* <DEDUP_REMOVED lines=17> */
.L_x_14063:
[----:B------:R-:W-:Y:S05]  /*5530*/  BSYNC.RECONVERGENT B1 ;  /* 0x0000000000017941 */ /* 0x000fea0003800200 */
.L_x_14061:
        /* <DEDUP_REMOVED lines=39> */
.L_x_14065:
        /* <DEDUP_REMOVED lines=17> */
.L_x_14066:
[----:B------:R-:W-:Y:S05]  /*58c0*/  BSYNC.RECONVERGENT B1 ;  /* 0x0000000000017941 */ /* 0x000fea0003800200 */
.L_x_14064:
        /* <DEDUP_REMOVED lines=40> */
.L_x_14068:
[----:B------:R-:W-:Y:S01]  /*5b50*/  MOV R26, R20 ;  /* 0x00000014001a7202 */ /* 0x000fe20000000f00 */
[----:B------:R-:W-:Y:S01]  /*5b60*/  IMAD.MOV.U32 R10, RZ, RZ, R4 ;  /* 0x000000ffff0a7224 */ /* 0x000fe200078e0004 */
[----:B------:R-:W-:Y:S02]  /*5b70*/  MOV R11, R21 ;  /* 0x00000015000b7202 */ /* 0x000fe40000000f00 */
[----:B------:R-:W-:Y:S02]  /*5b80*/  MOV R9, R5 ;  /* 0x0000000500097202 */ /* 0x000fe40000000f00 */
[----:B------:R-:W-:-:S07]  /*5b90*/  MOV R8, 0x5bb0 ;  /* 0x00005bb000087802 */ /* 0x000fce0000000f00 */
[----:B-1----:R-:W-:Y:S05]  /*5ba0*/  CALL.REL.NOINC `($__internal_282_$__cuda_sm20_div_s64) ;  /* 0x00000010002c7944 */ /* 0x002fea0003c00000 */
        /* <DEDUP_REMOVED lines=11> */
.L_x_14069:
[----:B------:R-:W-:Y:S05]  /*5c60*/  BSYNC.RECONVERGENT B1 ;  /* 0x0000000000017941 */ /* 0x000fea0003800200 */
.L_x_14067:
        /* <DEDUP_REMOVED lines=11> */
.L_x_14057:
        /* <DEDUP_REMOVED lines=34> */
.L_x_14072:
[----:B------:R-:W-:Y:S01]  /*5f40*/  MOV R26, R4 ;  /* 0x00000004001a7202 */ /* 0x000fe20000000f00 */
[----:B------:R-:W-:Y:S01]  /*5f50*/  IMAD.MOV.U32 R10, RZ, RZ, R16 ;  /* 0x000000ffff0a7224 */ /* 0x000fe200078e0010 */
[----:B------:R-:W-:Y:S02]  /*5f60*/  MOV R11, R5 ;  /* 0x00000005000b7202 */ /* 0x000fe40000000f00 */
[----:B------:R-:W-:Y:S02]  /*5f70*/  MOV R9, R17 ;  /* 0x0000001100097202 */ /* 0x000fe40000000f00 */
[----:B------:R-:W-:-:S07]  /*5f80*/  MOV R8, 0x5fa0 ;  /* 0x00005fa000087802 */ /* 0x000fce0000000f00 */
[----:B-1----:R-:W-:Y:S05]  /*5f90*/  CALL.REL.NOINC `($__internal_282_$__cuda_sm20_div_s64) ;  /* 0x0000000c00307944 */ /* 0x002fea0003c00000 */
        /* <DEDUP_REMOVED lines=9> */
.L_x_14073:
[----:B------:R-:W-:Y:S05]  /*6030*/  BSYNC.RECONVERGENT B1 ;  /* 0x0000000000017941 */ /* 0x000fea0003800200 */
.L_x_14071:
        /* <DEDUP_REMOVED lines=39> */
.L_x_14075:
[----:B------:R-:W-:Y:S01]  /*62b0*/  MOV R26, R20 ;  /* 0x00000014001a7202 */ /* 0x000fe20000000f00 */
[----:B------:R-:W-:Y:S01]  /*62c0*/  IMAD.MOV.U32 R11, RZ, RZ, R21 ;  /* 0x000000ffff0b7224 */ /* 0x000fe200078e0015 */
[----:B------:R-:W-:Y:S02]  /*62d0*/  MOV R10, R4 ;  /* 0x00000004000a7202 */ /* 0x000fe40000000f00 */
[----:B------:R-:W-:Y:S02]  /*62e0*/  MOV R9, R5 ;  /* 0x0000000500097202 */ /* 0x000fe40000000f00 */
[----:B------:R-:W-:-:S07]  /*62f0*/  MOV R8, 0x6310 ;  /* 0x0000631000087802 */ /* 0x000fce0000000f00 */
[----:B-1----:R-:W-:Y:S05]  /*6300*/  CALL.REL.NOINC `($__internal_282_$__cuda_sm20_div_s64) ;  /* 0x0000000800547944 */ /* 0x002fea0003c00000 */
        /* <DEDUP_REMOVED lines=11> */
.L_x_14076:
[----:B------:R-:W-:Y:S05]  /*63c0*/  BSYNC.RECONVERGENT B1 ;  /* 0x0000000000017941 */ /* 0x000fea0003800200 */
.L_x_14074:
        /* <DEDUP_REMOVED lines=11> */
.L_x_14070:
        /* <DEDUP_REMOVED lines=30> */
.L_x_14078:
[----:B------:R-:W-:Y:S01]  /*6660*/  MOV R3, R23 ;  /* 0x0000001700037202 */ /* 0x000fe20000000f00 */
[----:B------:R-:W-:Y:S01]  /*6670*/  IMAD.MOV.U32 R23, RZ, RZ, R5 ;  /* 0x000000ffff177224 */ /* 0x000fe200078e0005 */
[----:B------:R-:W-:-:S07]  /*6680*/  MOV R24, 0x66a0 ;  /* 0x000066a000187802 */ /* 0x000fce0000000f00 */
[----:B-1----:R-:W-:Y:S05]  /*6690*/  CALL.REL.NOINC `($__internal_283_$__cuda_sm20_rem_s64) ;  /* 0x0000000800bc7944 */ /* 0x002fea0003c00000 */
[----:B------:R-:W-:-:S07]  /*66a0*/  MOV R5, R9 ;  /* 0x0000000900057202 */ /* 0x000fce0000000f00 */
.L_x_14079:
[----:B------:R-:W-:Y:S05]  /*66b0*/  BSYNC.RECONVERGENT B1 ;  /* 0x0000000000017941 */ /* 0x000fea0003800200 */
.L_x_14077:
        /* <DEDUP_REMOVED lines=9> */
.L_x_14030:
[----:B------:R-:W-:-:S05]  /*6750*/  IMAD.MOV.U32 R13, RZ, RZ, R7 ;  /* 0x000000ffff0d7224 */ /* 0x000fca00078e0007 */
[----:B------:R-:W2:Y:S02]  /*6760*/  LDG.E R12, desc[UR14][R12.64] ;  /* 0x0000000e0c0c7981 */ /* 0x000ea4000c1e1900 */
[----:B--2---:R-:W-:-:S04]  /*6770*/  ISETP.NE.AND P0, PT, R12, RZ, PT ;  /* 0x000000ff0c00720c */ /* 0x004fc80003f05270 */
[----:B------:R-:W-:-:S05]  /*6780*/  SEL R3, RZ, 0x1, !P0 ;  /* 0x00000001ff037807 */ /* 0x000fca0004000000 */
[----:B------:R2:W-:Y:S04]  /*6790*/  STS.U8 [R0+UR4], R3 ;  /* 0x0000000300007988 */ /* 0x0005e80008000004 */
.L_x_14029:
[----:B------:R-:W-:Y:S05]  /*67a0*/  BSYNC.RECONVERGENT B0 ;  /* 0x0000000000007941 */ /* 0x000fea0003800200 */
.L_x_13979:
[----:B------:R-:W-:Y:S01]  /*67b0*/  BAR.SYNC.DEFER_BLOCKING 0x0 ;  /* 0x0000000000007b1d */ /* 0x000fe20000010000 */
[----:B------:R-:W-:-:S09]  /*67c0*/  UISETP.GE.U32.AND UP0, UPT, UR5, 0x42, UPT ;  /* 0x000000420500788c */ /* 0x000fd2000bf06070 */
[----:B------:R-:W-:Y:S05]  /*67d0*/  BRA.U !UP0, `(.L_x_14080) ;  /* 0x00000001083c7547 */ /* 0x000fea000b800000 */
.L_x_14083:
        /* <DEDUP_REMOVED lines=10> */
.L_x_14082:
[----:B------:R-:W-:Y:S05]  /*6880*/  BSYNC.RECONVERGENT B0 ;  /* 0x0000000000007941 */ /* 0x000fea0003800200 */
.L_x_14081:
[----:B------:R-:W-:Y:S01]  /*6890*/  BAR.SYNC.DEFER_BLOCKING 0x0 ;  /* 0x0000000000007b1d */ /* 0x000fe20000010000 */
[----:B------:R-:W-:-:S05]  /*68a0*/  UISETP.GT.U32.AND UP0, UPT, UR5, 0x83, UPT ;  /* 0x000000830500788c */ /* 0x000fca000bf04070 */
[----:B------:R-:W-:-:S04]  /*68b0*/  UMOV UR5, UR6 ;  /* 0x0000000600057c82 */ /* 0x000fc80008000000 */
[----:B------:R-:W-:Y:S05]  /*68c0*/  BRA.U UP0, `(.L_x_14083) ;  /* 0xfffffffd00c47547 */ /* 0x000fea000b83ffff */
.L_x_14080:
        /* <DEDUP_REMOVED lines=57> */
        .weak           $__internal_282_$__cuda_sm20_div_s64
        .type           $__internal_282_$__cuda_sm20_div_s64,@function
        .size           $__internal_282_$__cuda_sm20_div_s64,($__internal_283_$__cuda_sm20_rem_s64 - $__internal_282_$__cuda_sm20_div_s64)
$__internal_282_$__cuda_sm20_div_s64:
        /* <DEDUP_REMOVED lines=82> */
[----:B------:R-:W-:Y:S06]  /*7180*/  RET.REL.NODEC R8 `(contiguous_any2_i32) ;  /* 0xffffff8c089c7950 */ /* 0x000fec0003c3ffff */
        .weak           $__internal_283_$__cuda_sm20_rem_s64
        .type           $__internal_283_$__cuda_sm20_rem_s64,@function
        .size           $__internal_283_$__cuda_sm20_rem_s64,(.L_x_30599 - $__internal_283_$__cuda_sm20_rem_s64)
$__internal_283_$__cuda_sm20_rem_s64:
        /* <DEDUP_REMOVED lines=76> */
[----:B------:R-:W-:Y:S06]  /*7650*/  RET.REL.NODEC R24 `(contiguous_any2_i32) ;  /* 0xffffff8818687950 */ /* 0x000fec0003c3ffff */
.L_x_14084:
        /* <DEDUP_REMOVED lines=10> */
.L_x_30599:


//--------------------- .text.uncontiguous_cumulate_any_i32 --------------------------
	.section	.text.uncontiguous_cumulate_any_i32,"ax",@progbits
	.align	128
        .global         uncontiguous_cumulate_any_i32
        .type           uncontiguous_cumulate_any_i32,@function
        .size           uncontiguous_cumulate_any_i32,(.L_x_30601 - uncontiguous_cumulate_any_i32)
        .other          uncontiguous_cumulate_any_i32,@"STO_CUDA_ENTRY STV_DEFAULT"
uncontiguous_cumulate_any_i32:
.text.uncontiguous_cumulate_any_i32:
        /* <DEDUP_REMOVED lines=38> */
.L_x_14113:
        /* <DEDUP_REMOVED lines=32> */
.L_x_14090:
[----:B------:R-:W-:Y:S01]  /*0460*/  IMAD.MOV.U32 R26, RZ, RZ, R4 ;  /* 0x000000ffff1a7224 */ /* 0x000fe200078e0004 */
[----:B------:R-:W-:Y:S01]  /*0470*/  MOV R11, R5 ;  /* 0x00000005000b7202 */ /* 0x000fe20000000f00 */
[----:B------:R-:W-:Y:S01]  /*0480*/  IMAD.MOV.U32 R10, RZ, RZ, R36 ;  /* 0x000000ffff0a7224 */ /* 0x000fe200078e0024 */
[----:B------:R-:W-:Y:S02]  /*0490*/  MOV R9, R37 ;  /* 0x0000002500097202 */ /* 0x000fe40000000f00 */
[----:B------:R-:W-:-:S07]  /*04a0*/  MOV R8, 0x4c0 ;  /* 0x000004c000087802 */ /* 0x000fce0000000f00 */
[----:B-1----:R-:W-:Y:S05]  /*04b0*/  CALL.REL.NOINC `($__internal_284_$__cuda_sm20_div_s64) ;  /* 0x0000006400887944 */ /* 0x002fea0003c00000 */
        /* <DEDUP_REMOVED lines=9> */
.L_x_14091:
[----:B------:R-:W-:Y:S05]  /*0550*/  BSYNC.RECONVERGENT B1 ;  /* 0x0000000000017941 */ /* 0x000fea0003800200 */
.L_x_14089:
        /* <DEDUP_REMOVED lines=33> */
.L_x_14093:
[----:B------:R-:W-:Y:S01]  /*0770*/  IMAD.MOV.U32 R26, RZ, RZ, R18 ;  /* 0x000000ffff1a7224 */ /* 0x000fe200078e0012 */
[----:B------:R-:W-:Y:S01]  /*0780*/  MOV R11, R19 ;  /* 0x00000013000b7202 */ /* 0x000fe20000000f00 */
[----:B------:R-:W-:Y:S01]  /*0790*/  IMAD.MOV.U32 R10, RZ, RZ, R36 ;  /* 0x000000ffff0a7224 */ /* 0x000fe200078e0024 */
[----:B------:R-:W-:Y:S02]  /*07a0*/  MOV R9, R37 ;  /* 0x0000002500097202 */ /* 0x000fe40000000f00 */
[----:B------:R-:W-:-:S07]  /*07b0*/  MOV R8, 0x7d0 ;  /* 0x000007d000087802 */ /* 0x000fce0000000f00 */
[----:B------:R-:W-:Y:S05]  /*07c0*/  CALL.REL.NOINC `($__internal_284_$__cuda_sm20_div_s64) ;  /* 0x0000006000c47944 */ /* 0x000fea0003c00000 */
        /* <DEDUP_REMOVED lines=9> */
.L_x_14094:
[----:B------:R-:W-:Y:S05]  /*0860*/  BSYNC.RECONVERGENT B1 ;  /* 0x0000000000017941 */ /* 0x000fea0003800200 */
.L_x_14092:
        /* <DEDUP_REMOVED lines=34> */
.L_x_14096:
[----:B------:R-:W-:Y:S01]  /*0a90*/  MOV R26, R22 ;  /* 0x00000016001a7202 */ /* 0x000fe20000000f00 */
[----:B------:R-:W-:Y:S01]  /*0aa0*/  IMAD.MOV.U32 R11, RZ, RZ, R23 ;  /* 0x000000ffff0b7224 */ /* 0x000fe200078e0017 */
[----:B------:R-:W-:Y:S01]  /*0ab0*/  MOV R10, R40 ;  /* 0x00000028000a7202 */ /* 0x000fe20000000f00 */
[----:B------:R-:W-:Y:S01]  /*0ac0*/  IMAD.MOV.U32 R9, RZ, RZ, R41 ;  /* 0x000000ffff097224 */ /* 0x000fe200078e0029 */
[----:B------:R-:W-:-:S07]  /*0ad0*/  MOV R8, 0xaf0 ;  /* 0x00000af000087802 */ /* 0x000fce0000000f00 */
[----:B------:R-:W-:Y:S05]  /*0ae0*/  CALL.REL.NOINC `($__internal_284_$__cuda_sm20_div_s64) ;  /* 0x0000005c00fc7944 */ /* 0x000fea0003c00000 */
        /* <DEDUP_REMOVED lines=10> */
.L_x_14097:
[----:B------:R-:W-:Y:S05]  /*0b90*/  BSYNC.RECONVERGENT B1 ;  /* 0x0000000000017941 */ /* 0x000fea0003800200 */
.L_x_14095:
        /* <DEDUP_REMOVED lines=35> */
.L_x_14099:
[----:B------:R-:W-:Y:S01]  /*0dd0*/  IMAD.MOV.U32 R26, RZ, RZ, R42 ;  /* 0x000000ffff1a7224 */ /* 0x000fe200078e002a */
[----:B------:R-:W-:Y:S01]  /*0de0*/  MOV R11, R43 ;  /* 0x0000002b000b7202 */ /* 0x000fe20000000f00 */
[----:B------:R-:W-:Y:S01]  /*0df0*/  IMAD.MOV.U32 R10, RZ, RZ, R40 ;  /* 0x000000ffff0a7224 */ /* 0x000fe200078e0028 */
[----:B------:R-:W-:Y:S02]  /*0e00*/  MOV R9, R41 ;  /* 0x0000002900097202 */ /* 0x000fe40000000f00 */
[----:B------:R-:W-:-:S07]  /*0e10*/  MOV R8, 0xe30 ;  /* 0x00000e3000087802 */ /* 0x000fce0000000f00 */
[----:B------:R-:W-:Y:S05]  /*0e20*/  CALL.REL.NOINC `($__internal_284_$__cuda_sm20_div_s64) ;  /* 0x0000005c002c7944 */ /* 0x000fea0003c00000 */
        /* <DEDUP_REMOVED lines=11> */
.L_x_14100:
[----:B------:R-:W-:Y:S05]  /*0ee0*/  BSYNC.RECONVERGENT B1 ;  /* 0x0000000000017941 */ /* 0x000fea0003800200 */
.L_x_14098:
        /* <DEDUP_REMOVED lines=36> */
.L_x_14102:
        /* <DEDUP_REMOVED lines=16> */
.L_x_14103:
[----:B------:R-:W-:Y:S05]  /*1230*/  BSYNC.RECONVERGENT B1 ;  /* 0x0000000000017941 */ /* 0x000fea0003800200 */
.L_x_14101:
        /* <DEDUP_REMOVED lines=34> */
.L_x_14105:
[----:B------:R-:W-:Y:S01]  /*1460*/  MOV R26, R40 ;  /* 0x00000028001a7202 */ /* 0x000fe20000000f00 */
[----:B------:R-:W-:Y:S01]  /*1470*/  IMAD.MOV.U32 R11, RZ, RZ, R41 ;  /* 0x000000ffff0b7224 */ /* 0x000fe200078e0029 */
[----:B------:R-:W-:Y:S01]  /*1480*/  MOV R10, R20 ;  /* 0x00000014000a7202 */ /* 0x000fe20000000f00 */
[----:B------:R-:W-:Y:S01]  /*1490*/  IMAD.MOV.U32 R9, RZ, RZ, R21 ;  /* 0x000000ffff097224 */ /* 0x000fe200078e0015 */
[----:B------:R-:W-:-:S07]  /*14a0*/  MOV R8, 0x14c0 ;  /* 0x000014c000087802 */ /* 0x000fce0000000f00 */
[----:B------:R-:W-:Y:S05]  /*14b0*/  CALL.REL.NOINC `($__internal_284_$__cuda_sm20_div_s64) ;  /* 0x0000005400887944 */ /* 0x000fea0003c00000 */
        /* <DEDUP_REMOVED lines=11> */
.L_x_14106:
[----:B------:R-:W-:Y:S05]  /*1570*/  BSYNC.RECONVERGENT B1 ;  /* 0x0000000000017941 */ /* 0x000fea0003800200 */
.L_x_14104:
        /* <DEDUP_REMOVED lines=34> */
.L_x_14108:
[----:B------:R-:W-:Y:S01]  /*17a0*/  IMAD.MOV.U32 R26, RZ, RZ, R36 ;  /* 0x000000ffff1a7224 */ /* 0x000fe200078e0024 */
[----:B------:R-:W-:Y:S01]  /*17b0*/  MOV R11, R37 ;  /* 0x00000025000b7202 */ /* 0x000fe20000000f00 */
[----:B------:R-:W-:Y:S01]  /*17c0*/  IMAD.MOV.U32 R10, RZ, RZ, R20 ;  /* 0x000000ffff0a7224 */ /* 0x000fe200078e0014 */
[----:B------:R-:W-:Y:S02]  /*17d0*/  MOV R9, R21 ;  /* 0x0000001500097202 */ /* 0x000fe40000000f00 */
[----:B------:R-:W-:-:S07]  /*17e0*/  MOV R8, 0x1800 ;  /* 0x0000180000087802 */ /* 0x000fce0000000f00 */
[----:B------:R-:W-:Y:S05]  /*17f0*/  CALL.REL.NOINC `($__internal_284_$__cuda_sm20_div_s64) ;  /* 0x0000005000b87944 */ /* 0x000fea0003c00000 */
        /* <DEDUP_REMOVED lines=11> */
.L_x_14109:
[----:B------:R-:W-:Y:S05]  /*18b0*/  BSYNC.RECONVERGENT B1 ;  /* 0x0000000000017941 */ /* 0x000fea0003800200 */
.L_x_14107:
        /* <DEDUP_REMOVED lines=35> */
.L_x_14111:
[----:B------:R-:W-:Y:S01]  /*1af0*/  IMAD.MOV.U32 R26, RZ, RZ, R18 ;  /* 0x000000ffff1a7224 */ /* 0x000fe200078e0012 */
[----:B------:R-:W-:Y:S01]  /*1b00*/  MOV R11, R19 ;  /* 0x00000013000b7202 */ /* 0x000fe20000000f00 */
[----:B------:R-:W-:Y:S01]  /*1b10*/  IMAD.MOV.U32 R10, RZ, RZ, R20 ;  /* 0x000000ffff0a7224 */ /* 0x000fe200078e0014 */
[----:B------:R-:W-:Y:S02]  /*1b20*/  MOV R9, R21 ;  /* 0x0000001500097202 */ /* 0x000fe40000000f00 */
[----:B------:R-:W-:-:S07]  /*1b30*/  MOV R8, 0x1b50 ;  /* 0x00001b5000087802 */ /* 0x000fce0000000f00 */
[----:B------:R-:W-:Y:S05]  /*1b40*/  CALL.REL.NOINC `($__internal_284_$__cuda_sm20_div_s64) ;  /* 0x0000004c00e47944 */ /* 0x000fea0003c00000 */
        /* <DEDUP_REMOVED lines=11> */
.L_x_14112:
[----:B------:R-:W-:Y:S05]  /*1c00*/  BSYNC.RECONVERGENT B1 ;  /* 0x0000000000017941 */ /* 0x000fea0003800200 */
.L_x_14110:
        /* <DEDUP_REMOVED lines=9> */
.L_x_14088:
        /* <DEDUP_REMOVED lines=36> */
.L_x_14116:
[----:B------:R-:W-:Y:S01]  /*1ee0*/  MOV R26, R4 ;  /* 0x00000004001a7202 */ /* 0x000fe20000000f00 */
[----:B------:R-:W-:Y:S01]  /*1ef0*/  IMAD.MOV.U32 R11, RZ, RZ, R5 ;  /* 0x000000ffff0b7224 */ /* 0x000fe200078e0005 */
[----:B------:R-:W-:Y:S01]  /*1f00*/  MOV R10, R6 ;  /* 0x00000006000a7202 */ /* 0x000fe20000000f00 */
[----:B------:R-:W-:Y:S01]  /*1f10*/  IMAD.MOV.U32 R9, RZ, RZ, R7 ;  /* 0x000000ffff097224 */ /* 0x000fe200078e0007 */
[----:B------:R-:W-:-:S07]  /*1f20*/  MOV R8, 0x1f40 ;  /* 0x00001f4000087802 */ /* 0x000fce0000000f00 */
[----:B------:R-:W-:Y:S05]  /*1f30*/  CALL.REL.NOINC `($__internal_284_$__cuda_sm20_div_s64) ;  /* 0x0000004800e87944 */ /* 0x000fea0003c00000 */
        /* <DEDUP_REMOVED lines=9> */
.L_x_14117:
[----:B------:R-:W-:Y:S05]  /*1fd0*/  BSYNC.RECONVERGENT B1 ;  /* 0x0000000000017941 */ /* 0x000fea0003800200 */
.L_x_14115:
        /* <DEDUP_REMOVED lines=34> */
.L_x_14119:
        /* <DEDUP_REMOVED lines=14> */
.L_x_14120:
[----:B------:R-:W-:Y:S05]  /*22e0*/  BSYNC.RECONVERGENT B1 ;  /* 0x0000000000017941 */ /* 0x000fea0003800200 */
.L_x_14118:
        /* <DEDUP_REMOVED lines=36> */
.L_x_14122:
        /* <DEDUP_REMOVED lines=17> */
.L_x_14123:
[----:B------:R-:W-:Y:S05]  /*2640*/  BSYNC.RECONVERGENT B1 ;  /* 0x0000000000017941 */ /* 0x000fea0003800200 */
.L_x_14121:
        /* <DEDUP_REMOVED lines=35> */
.L_x_14125:
[----:B------:R-:W-:Y:S01]  /*2880*/  MOV R26, R16 ;  /* 0x00000010001a7202 */ /* 0x000fe20000000f00 */
[----:B------:R-:W-:Y:S01]  /*2890*/  IMAD.MOV.U32 R11, RZ, RZ, R17 ;  /* 0x000000ffff0b7224 */ /* 0x000fe200078e0011 */
[----:B------:R-:W-:Y:S01]  /*28a0*/  MOV R10, R14 ;  /* 0x0000000e000a7202 */ /* 0x000fe20000000f00 */
[----:B------:R-:W-:Y:S01]  /*28b0*/  IMAD.MOV.U32 R9, RZ, RZ, R15 ;  /* 0x000000ffff097224 */ /* 0x000fe200078e000f */
[----:B------:R-:W-:-:S07]  /*28c0*/  MOV R8, 0x28e0 ;  /* 0x000028e000087802 */ /* 0x000fce0000000f00 */
[----:B------:R-:W-:Y:S05]  /*28d0*/  CALL.REL.NOINC `($__internal_284_$__cuda_sm20_div_s64) ;  /* 0x0000004000807944 */ /* 0x000fea0003c00000 */
        /* <DEDUP_REMOVED lines=10> */
.L_x_14126:
[----:B------:R-:W-:Y:S05]  /*2980*/  BSYNC.RECONVERGENT B1 ;  /* 0x0000000000017941 */ /* 0x000fea0003800200 */
.L_x_14124:
[----:B------:R-:W-:Y:S01]  /*2990*/  MOV R6, R20 ;  /* 0x0000001400067202 */ /* 0x000fe20000000f00 */
[----:B------:R-:W-:Y:S02]  /*29a0*/  IMAD R9, R9, R22, RZ ;  /* 0x0000001609097224 */ /* 0x000fe400078e02ff */
[----:B------:R-:W-:Y:S02]  /*29b0*/  VIADD R3, R3, 0xfffffffe ;  /* 0xfffffffe03037836 */ /* 0x000fe40000000000 */
[----:B------:R-:W-:-:S04]  /*29c0*/  IMAD.WIDE.U32 R20, R22, R8, R6 ;  /* 0x0000000816147225 */ /* 0x000fc800078e0006 */
[----:B------:R-:W-:-:S05]  /*29d0*/  IMAD R9, R23, R8, R9 ;  /* 0x0000000817097224 */ /* 0x000fca00078e0209 */
[----:B------:R-:W-:-:S07]  /*29e0*/  IADD3 R21, PT, PT, R21, R9, RZ ;  /* 0x0000000915157210 */ /* 0x000fce0007ffe0ff */
.L_x_14114:
        /* <DEDUP_REMOVED lines=31> */
.L_x_14128:
[----:B------:R-:W-:Y:S01]  /*2be0*/  IMAD.MOV.U32 R14, RZ, RZ, R4 ;  /* 0x000000ffff0e7224 */ /* 0x000fe200078e0004 */
[----:B------:R-:W-:Y:S01]  /*2bf0*/  MOV R23, R5 ;  /* 0x0000000500177202 */ /* 0x000fe20000000f00 */
[----:B------:R-:W-:Y:S01]  /*2c00*/  IMAD.MOV.U32 R22, RZ, RZ, R6 ;  /* 0x000000ffff167224 */ /* 0x000fe200078e0006 */
[----:B------:R-:W-:Y:S02]  /*2c10*/  MOV R15, R7 ;  /* 0x00000007000f7202 */ /* 0x000fe40000000f00 */
[----:B------:R-:W-:-:S07]  /*2c20*/  MOV R24, 0x2c40 ;  /* 0x00002c4000187802 */ /* 0x000fce0000000f00 */
[----:B------:R-:W-:Y:S05]  /*2c30*/  CALL.REL.NOINC `($__internal_285_$__cuda_sm20_rem_s64) ;  /* 0x0000004000f47944 */ /* 0x000fea0003c00000 */
.L_x_14129:
[----:B------:R-:W-:Y:S05]  /*2c40*/  BSYNC.RECONVERGENT B1 ;  /* 0x0000000000017941 */ /* 0x000fea0003800200 */
.L_x_14127:
        /* <DEDUP_REMOVED lines=31> */
.L_x_14131:
[----:B------:R-:W-:Y:S01]  /*2e40*/  MOV R22, R6 ;  /* 0x0000000600167202 */ /* 0x000fe20000000f00 */
[----:B------:R-:W-:Y:S01]  /*2e50*/  IMAD.MOV.U32 R15, RZ, RZ, R7 ;  /* 0x000000ffff0f7224 */ /* 0x000fe200078e0007 */
[----:B------:R-:W-:Y:S01]  /*2e60*/  MOV R14, R18 ;  /* 0x00000012000e7202 */ /* 0x000fe20000000f00 */
[----:B------:R-:W-:Y:S01]  /*2e70*/  IMAD.MOV.U32 R23, RZ, RZ, R19 ;  /* 0x000000ffff177224 */ /* 0x000fe200078e0013 */
[----:B------:R-:W-:-:S07]  /*2e80*/  MOV R24, 0x2ea0 ;  /* 0x00002ea000187802 */ /* 0x000fce0000000f00 */
[----:B------:R-:W-:Y:S05]  /*2e90*/  CALL.REL.NOINC `($__internal_285_$__cuda_sm20_rem_s64) ;  /* 0x00000040005c7944 */ /* 0x000fea0003c00000 */
[----:B------:R-:W-:Y:S01]  /*2ea0*/  MOV R6, R8 ;  /* 0x0000000800067202 */ /* 0x000fe20000000f00 */
[----:B------:R-:W-:-:S07]  /*2eb0*/  IMAD.MOV.U32 R7, RZ, RZ, R9 ;  /* 0x000000ffff077224 */ /* 0x000fce00078e0009 */
.L_x_14132:
[----:B------:R-:W-:Y:S05]  /*2ec0*/  BSYNC.RECONVERGENT B1 ;  /* 0x0000000000017941 */ /* 0x000fea0003800200 */
.L_x_14130:
[----:B------:R-:W-:Y:S02]  /*2ed0*/  IMAD R3, R7, R4, RZ ;  /* 0x0000000407037224 */ /* 0x000fe400078e02ff */
[----:B------:R-:W-:-:S04]  /*2ee0*/  IMAD.WIDE.U32 R20, R4, R6, R20 ;  /* 0x0000000604147225 */ /* 0x000fc800078e0014 */
[----:B------:R-:W-:-:S05]  /*2ef0*/  IMAD R3, R5, R6, R3 ;  /* 0x0000000605037224 */ /* 0x000fca00078e0203 */
[----:B------:R-:W-:-:S07]  /*2f00*/  IADD3 R21, PT, PT, R21, R3, RZ ;  /* 0x0000000315157210 */ /* 0x000fce0007ffe0ff */
.L_x_14087:
        /* <DEDUP_REMOVED lines=12> */
.L_x_14134:
[----:B------:R-:W-:Y:S05]  /*2fd0*/  BSYNC.RECONVERGENT B1 ;  /* 0x0000000000017941 */ /* 0x000fea0003800200 */
.L_x_14133:
[----:B------:R-:W-:-:S05]  /*2fe0*/  SEL R3, RZ, 0x1, !P0 ;  /* 0x00000001ff037807 */ /* 0x000fca0004000000 */
[----:B------:R1:W-:Y:S01]  /*2ff0*/  STS.U8 [R0+UR4], R3 ;  /* 0x0000000300007988 */ /* 0x0003e20008000004 */
[----:B------:R-:W-:Y:S05]  /*3000*/  BRA `(.L_x_14135) ;  /* 0x00000034009c7947 */ /* 0x000fea0003800000 */
.L_x_14086:
        /* <DEDUP_REMOVED lines=20> */
.L_x_14162:
        /* <DEDUP_REMOVED lines=33> */
.L_x_14139:
[----:B------:R-:W-:Y:S01]  /*3360*/  MOV R26, R14 ;  /* 0x0000000e001a7202 */ /* 0x000fe20000000f00 */
[----:B------:R-:W-:Y:S01]  /*3370*/  IMAD.MOV.U32 R11, RZ, RZ, R13 ;  /* 0x000000ffff0b7224 */ /* 0x000fe200078e000d */
[----:B------:R-:W-:Y:S01]  /*3380*/  MOV R10, R34 ;  /* 0x00000022000a7202 */ /* 0x000fe20000000f00 */
[----:B------:R-:W-:Y:S01]  /*3390*/  IMAD.MOV.U32 R9, RZ, RZ, R35 ;  /* 0x000000ffff097224 */ /* 0x000fe200078e0023 */
[----:B------:R-:W-:-:S07]  /*33a0*/  MOV R8, 0x33c0 ;  /* 0x000033c000087802 */ /* 0x000fce0000000f00 */
[----:B-123--:R-:W-:Y:S05]  /*33b0*/  CALL.REL.NOINC `($__internal_284_$__cuda_sm20_div_s64) ;  /* 0x0000003400c87944 */ /* 0x00efea0003c00000 */
        /* <DEDUP_REMOVED lines=10> */
.L_x_14140:
[----:B------:R-:W-:Y:S05]  /*3460*/  BSYNC.RECONVERGENT B1 ;  /* 0x0000000000017941 */ /* 0x000fea0003800200 */
.L_x_14138:
        /* <DEDUP_REMOVED lines=37> */
.L_x_14142:
[----:B------:R-:W-:Y:S01]  /*36c0*/  IMAD.MOV.U32 R26, RZ, RZ, R34 ;  /* 0x000000ffff1a7224 */ /* 0x000fe200078e0022 */
[----:B------:R-:W-:Y:S01]  /*36d0*/  MOV R11, R35 ;  /* 0x00000023000b7202 */ /* 0x000fe20000000f00 */
[----:B------:R-:W-:Y:S01]  /*36e0*/  IMAD.MOV.U32 R10, RZ, RZ, R36 ;  /* 0x000000ffff0a7224 */ /* 0x000fe200078e0024 */
[----:B------:R-:W-:Y:S02]  /*36f0*/  MOV R9, R37 ;  /* 0x0000002500097202 */ /* 0x000fe40000000f00 */
[----:B------:R-:W-:-:S07]  /*3700*/  MOV R8, 0x3720 ;  /* 0x0000372000087802 */ /* 0x000fce0000000f00 */
[----:B-1----:R-:W-:Y:S05]  /*3710*/  CALL.REL.NOINC `($__internal_284_$__cuda_sm20_div_s64) ;  /* 0x0000003000f07944 */ /* 0x002fea0003c00000 */
        /* <DEDUP_REMOVED lines=11> */
.L_x_14143:
[----:B------:R-:W-:Y:S05]  /*37d0*/  BSYNC.RECONVERGENT B1 ;  /* 0x0000000000017941 */ /* 0x000fea0003800200 */
.L_x_14141:
        /* <DEDUP_REMOVED lines=38> */
.L_x_14145:
[----:B------:R-:W-:Y:S01]  /*3a40*/  MOV R26, R34 ;  /* 0x00000022001a7202 */ /* 0x000fe20000000f00 */
[----:B------:R-:W-:Y:S01]  /*3a50*/  IMAD.MOV.U32 R11, RZ, RZ, R35 ;  /* 0x000000ffff0b7224 */ /* 0x000fe200078e0023 */
[----:B------:R-:W-:Y:S01]  /*3a60*/  MOV R10, R36 ;  /* 0x00000024000a7202 */ /* 0x000fe20000000f00 */
[----:B------:R-:W-:Y:S01]  /*3a70*/  IMAD.MOV.U32 R9, RZ, RZ, R37 ;  /* 0x000000ffff097224 */ /* 0x000fe200078e0025 */
[----:B------:R-:W-:-:S07]  /*3a80*/  MOV R8, 0x3aa0 ;  /* 0x00003aa000087802 */ /* 0x000fce0000000f00 */
[----:B-1----:R-:W-:Y:S05]  /*3a90*/  CALL.REL.NOINC `($__internal_284_$__cuda_sm20_div_s64) ;  /* 0x0000003000107944 */ /* 0x002fea0003c00000 */
        /* <DEDUP_REMOVED lines=11> */
.L_x_14146:
[----:B------:R-:W-:Y:S05]  /*3b50*/  BSYNC.RECONVERGENT B1 ;  /* 0x0000000000017941 */ /* 0x000fea0003800200 */
.L_x_14144:
        /* <DEDUP_REMOVED lines=37> */
.L_x_14148:
        /* <DEDUP_REMOVED lines=17> */
.L_x_14149:
[----:B------:R-:W-:Y:S05]  /*3ec0*/  BSYNC.RECONVERGENT B1 ;  /* 0x0000000000017941 */ /* 0x000fea0003800200 */
.L_x_14147:
        /* <DEDUP_REMOVED lines=38> */
.L_x_14151:
        /* <DEDUP_REMOVED lines=17> */
.L_x_14152:
[----:B------:R-:W-:Y:S05]  /*4240*/  BSYNC.RECONVERGENT B1 ;  /* 0x0000000000017941 */ /* 0x000fea0003800200 */
.L_x_14150:
        /* <DEDUP_REMOVED lines=38> */
.L_x_14154:
        /* <DEDUP_REMOVED lines=17> */
.L_x_14155:
[----:B------:R-:W-:Y:S05]  /*45c0*/  BSYNC.RECONVERGENT B1 ;  /* 0x0000000000017941 */ /* 0x000fea0003800200 */
.L_x_14153:
        /* <DEDUP_REMOVED lines=37> */
.L_x_14157:
        /* <DEDUP_REMOVED lines=17> */
.L_x_14158:
[----:B------:R-:W-:Y:S05]  /*4930*/  BSYNC.RECONVERGENT B1 ;  /* 0x0000000000017941 */ /* 0x000fea0003800200 */
.L_x_14156:
        /* <DEDUP_REMOVED lines=37> */
.L_x_14160:
        /* <DEDUP_REMOVED lines=17> */
.L_x_14161:
[----:B------:R-:W-:Y:S05]  /*4ca0*/  BSYNC.RECONVERGENT B1 ;  /* 0x0000000000017941 */ /* 0x000fea0003800200 */
.L_x_14159:
        /* <DEDUP_REMOVED lines=12> */
.L_x_14137:
        /* <DEDUP_REMOVED lines=37> */
.L_x_14165:
        /* <DEDUP_REMOVED lines=16> */
.L_x_14166:
[----:B------:R-:W-:Y:S05]  /*50c0*/  BSYNC.RECONVERGENT B1 ;  /* 0x0000000000017941 */ /* 0x000fea0003800200 */
.L_x_14164:
        /* <DEDUP_REMOVED lines=38> */
.L_x_14168:
        /* <DEDUP_REMOVED lines=17> */
.L_x_14169:
[----:B------:R-:W-:Y:S05]  /*5440*/  BSYNC.RECONVERGENT B1 ;  /* 0x0000000000017941 */ /* 0x000fea0003800200 */
.L_x_14167:
        /* <DEDUP_REMOVED lines=40> */
.L_x_14171:
        /* <DEDUP_REMOVED lines=17> */
.L_x_14172:
[----:B------:R-:W-:Y:S05]  /*57e0*/  BSYNC.RECONVERGENT B1 ;  /* 0x0000000000017941 */ /* 0x000fea0003800200 */
.L_x_14170:
        /* <DEDUP_REMOVED lines=40> */
.L_x_14174:
        /* <DEDUP_REMOVED lines=17> */
.L_x_14175:
[----:B------:R-:W-:Y:S05]  /*5b80*/  BSYNC.RECONVERGENT B1 ;  /* 0x0000000000017941 */ /* 0x000fea0003800200 */
.L_x_14173:
        /* <DEDUP_REMOVED lines=9> */
.L_x_14163:
        /* <DEDUP_REMOVED lines=35> */
.L_x_14178:
[----:B------:R-:W-:Y:S01]  /*5e50*/  MOV R26, R14 ;  /* 0x0000000e001a7202 */ /* 0x000fe20000000f00 */
[----:B------:R-:W-:Y:S01]  /*5e60*/  IMAD.MOV.U32 R10, RZ, RZ, R16 ;  /* 0x000000ffff0a7224 */ /* 0x000fe200078e0010 */
[----:B------:R-:W-:Y:S02]  /*5e70*/  MOV R11, R13 ;  /* 0x0000000d000b7202 */ /* 0x000fe40000000f00 */
[----:B------:R-:W-:Y:S02]  /*5e80*/  MOV R9, R17 ;  /* 0x0000001100097202 */ /* 0x000fe40000000f00 */
[----:B------:R-:W-:-:S07]  /*5e90*/  MOV R8, 0x5eb0 ;  /* 0x00005eb000087802 */ /* 0x000fce0000000f00 */
[----:B------:R-:W-:Y:S05]  /*5ea0*/  CALL.REL.NOINC `($__internal_284_$__cuda_sm20_div_s64) ;  /* 0x0000000c000c7944 */ /* 0x000fea0003c00000 */
        /* <DEDUP_REMOVED lines=10> */
.L_x_14179:
[----:B------:R-:W-:Y:S05]  /*5f50*/  BSYNC.RECONVERGENT B1 ;  /* 0x0000000000017941 */ /* 0x000fea0003800200 */
.L_x_14177:
        /* <DEDUP_REMOVED lines=39> */
.L_x_14181:
        /* <DEDUP_REMOVED lines=17> */
.L_x_14182:
[----:B------:R-:W-:Y:S05]  /*62e0*/  BSYNC.RECONVERGENT B1 ;  /* 0x0000000000017941 */ /* 0x000fea0003800200 */
.L_x_14180:
        /* <DEDUP_REMOVED lines=9> */
.L_x_14176:
        /* <DEDUP_REMOVED lines=31> */
.L_x_14184:
[----:B------:R-:W-:Y:S02]  /*6570*/  MOV R15, R23 ;  /* 0x00000017000f7202 */ /* 0x000fe40000000f00 */
[----:B------:R-:W-:Y:S02]  /*6580*/  MOV R23, R13 ;  /* 0x0000000d00177202 */ /* 0x000fe40000000f00 */
[----:B------:R-:W-:-:S07]  /*6590*/  MOV R24, 0x65b0 ;  /* 0x000065b000187802 */ /* 0x000fce0000000f00 */
[----:B------:R-:W-:Y:S05]  /*65a0*/  CALL.REL.NOINC `($__internal_285_$__cuda_sm20_rem_s64) ;  /* 0x0000000800987944 */ /* 0x000fea0003c00000 */
.L_x_14185:
[----:B------:R-:W-:Y:S05]  /*65b0*/  BSYNC.RECONVERGENT B1 ;  /* 0x0000000000017941 */ /* 0x000fea0003800200 */
.L_x_14183:
[----:B------:R-:W0:Y:S02]  /*65c0*/  LDC.64 R10, c[0x0][0x398] ;  /* 0x0000e600ff0a7b82 */ /* 0x000e240000000a00 */
[----:B0-----:R-:W-:-:S06]  /*65d0*/  IMAD.WIDE.U32 R6, R7, 0x8, R10 ;  /* 0x0000000807067825 */ /* 0x001fcc00078e000a */
[----:B------:R-:W2:Y:S02]  /*65e0*/  LDG.E.64 R6, desc[UR8][R6.64] ;  /* 0x0000000806067981 */ /* 0x000ea4000c1e1b00 */
[-C--:B--2---:R-:W-:Y:S02]  /*65f0*/  IMAD R3, R7, R8.reuse, RZ ;  /* 0x0000000807037224 */ /* 0x084fe400078e02ff */
[----:B------:R-:W-:-:S04]  /*6600*/  IMAD.WIDE.U32 R4, R6, R8, R4 ;  /* 0x0000000806047225 */ /* 0x000fc800078e0004 */
[----:B------:R-:W-:-:S04]  /*6610*/  IMAD R3, R6, R9, R3 ;  /* 0x0000000906037224 */ /* 0x000fc800078e0203 */
[----:B------:R-:W-:-:S07]  /*6620*/  IMAD.IADD R5, R5, 0x1, R3 ;  /* 0x0000000105057824 */ /* 0x000fce00078e0203 */
.L_x_14136:
[----:B------:R-:W0:Y:S02]  /*6630*/  LDCU.64 UR12, c[0x0][0x388] ;  /* 0x00007100ff0c77ac */ /* 0x000e240008000a00 */
[----:B0-----:R-:W-:-:S04]  /*6640*/  IADD3 R4, P0, PT, R4, UR12, RZ ;  /* 0x0000000c04047c10 */ /* 0x001fc8000ff1e0ff */
[----:B------:R-:W-:-:S06]  /*6650*/  IADD3.X R5, PT, PT, R5, UR13, RZ, P0, !PT ;  /* 0x0000000d05057c10 */ /* 0x000fcc00087fe4ff */
[----:B------:R-:W2:Y:S04]  /*6660*/  LDG.E.U8 R5, desc[UR8][R4.64] ;  /* 0x0000000804057981 */ /* 0x000ea8000c1e1100 */
[----:B--2---:R0:W-:Y:S02]  /*6670*/  STS.U8 [R0+UR4], R5 ;  /* 0x0000000500007988 */ /* 0x0041e40008000004 */
.L_x_14135:
[----:B------:R-:W-:Y:S05]  /*6680*/  BSYNC.RECONVERGENT B0 ;  /* 0x0000000000007941 */ /* 0x000fea0003800200 */
.L_x_14085:
[----:B------:R-:W-:Y:S01]  /*6690*/  BAR.SYNC.DEFER_BLOCKING 0x0 ;  /* 0x0000000000007b1d */ /* 0x000fe20000010000 */
[----:B------:R-:W-:-:S09]  /*66a0*/  UISETP.GE.U32.AND UP0, UPT, UR5, 0x42, UPT ;  /* 0x000000420500788c */ /* 0x000fd2000bf06070 */
[----:B------:R-:W-:Y:S05]  /*66b0*/  BRA.U !UP0, `(.L_x_14186) ;  /* 0x00000001083c7547 */ /* 0x000fea000b800000 */
.L_x_14189:
        /* <DEDUP_REMOVED lines=10> */
.L_x_14188:
[----:B------:R-:W-:Y:S05]  /*6760*/  BSYNC.RECONVERGENT B0 ;  /* 0x0000000000007941 */ /* 0x000fea0003800200 */
.L_x_14187:
[----:B------:R-:W-:Y:S01]  /*6770*/  BAR.SYNC.DEFER_BLOCKING 0x0 ;  /* 0x0000000000007b1d */ /* 0x000fe20000010000 */
[----:B------:R-:W-:-:S05]  /*6780*/  UISETP.GT.U32.AND UP0, UPT, UR5, 0x83, UPT ;  /* 0x000000830500788c */ /* 0x000fca000bf04070 */
[----:B------:R-:W-:-:S04]  /*6790*/  UMOV UR5, UR6 ;  /* 0x0000000600057c82 */ /* 0x000fc80008000000 */
[----:B------:R-:W-:Y:S05]  /*67a0*/  BRA.U UP0, `(.L_x_14189) ;  /* 0xfffffffd00c47547 */ /* 0x000fea000b83ffff */
.L_x_14186:
        /* <DEDUP_REMOVED lines=51> */
        .weak           $__internal_284_$__cuda_sm20_div_s64
        .type           $__internal_284_$__cuda_sm20_div_s64,@function
        .size           $__internal_284_$__cuda_sm20_div_s64,($__internal_285_$__cuda_sm20_rem_s64 - $__internal_284_$__cuda_sm20_div_s64)
$__internal_284_$__cuda_sm20_div_s64:
        /* <DEDUP_REMOVED lines=82> */
[----:B------:R-:W-:Y:S06]  /*7000*/  RET.REL.NODEC R8 `(uncontiguous_cumulate_any_i32) ;  /* 0xffffff8c08fc7950 */ /* 0x000fec0003c3ffff */
        .weak           $__internal_285_$__cuda_sm20_rem_s64
        .type           $__internal_285_$__cuda_sm20_rem_s64,@function
        .size           $__internal_285_$__cuda_sm20_rem_s64,(.L_x_30601 - $__internal_285_$__cuda_sm20_rem_s64)
$__internal_285_$__cuda_sm20_rem_s64:
        /* <DEDUP_REMOVED lines=76> */
[----:B------:R-:W-:Y:S06]  /*74d0*/  RET.REL.NODEC R24 `(uncontiguous_cumulate_any_i32) ;  /* 0xffffff8818c87950 */ /* 0x000fec0003c3ffff */
.L_x_14190:
        /* <DEDUP_REMOVED lines=10> */
.L_x_30601:


//--------------------- .text.uncontiguous_any_i32 --------------------------
	.section	.text.uncontiguous_any_i32,"ax",@progbits
	.align	128
        .global         uncontiguous_any_i32
        .type           uncontiguous_any_i32,@function
        .size           uncontiguous_any_i32,(.L_x_30603 - uncontiguous_any_i32)
        .other          uncontiguous_any_i32,@"STO_CUDA_ENTRY STV_DEFAULT"
uncontiguous_any_i32:
.text.uncontiguous_any_i32:
        /* <DEDUP_REMOVED lines=38> */
.L_x_14219:
        /* <DEDUP_REMOVED lines=32> */
.L_x_14196:
[----:B------:R-:W-:Y:S01]  /*0460*/  IMAD.MOV.U32 R26, RZ, RZ, R4 ;  /* 0x000000ffff1a7224 */ /* 0x000fe200078e0004 */
[----:B------:R-:W-:Y:S01]  /*0470*/  MOV R11, R5 ;  /* 0x00000005000b7202 */ /* 0x000fe20000000f00 */
[----:B------:R-:W-:Y:S01]  /*0480*/  IMAD.MOV.U32 R10, RZ, RZ, R36 ;  /* 0x000000ffff0a7224 */ /* 0x000fe200078e0024 */
[----:B------:R-:W-:Y:S02]  /*0490*/  MOV R9, R37 ;  /* 0x0000002500097202 */ /* 0x000fe40000000f00 */
[----:B------:R-:W-:-:S07]  /*04a0*/  MOV R8, 0x4c0 ;  /* 0x000004c000087802 */ /* 0x000fce0000000f00 */
[----:B-1----:R-:W-:Y:S05]  /*04b0*/  CALL.REL.NOINC `($__internal_286_$__cuda_sm20_div_s64) ;  /* 0x0000006400907944 */ /* 0x002fea0003c00000 */
        /* <DEDUP_REMOVED lines=9> */
.L_x_14197:
[----:B------:R-:W-:Y:S05]  /*0550*/  BSYNC.RECONVERGENT B1 ;  /* 0x0000000000017941 */ /* 0x000fea0003800200 */
.L_x_14195:
        /* <DEDUP_REMOVED lines=33> */
.L_x_14199:
[----:B------:R-:W-:Y:S01]  /*0770*/  IMAD.MOV.U32 R26, RZ, RZ, R18 ;  /* 0x000000ffff1a7224 */ /* 0x000fe200078e0012 */
[----:B------:R-:W-:Y:S01]  /*0780*/  MOV R11, R19 ;  /* 0x00000013000b7202 */ /* 0x000fe20000000f00 */
[----:B------:R-:W-:Y:S01]  /*0790*/  IMAD.MOV.U32 R10, RZ, RZ, R36 ;  /* 0x000000ffff0a7224 */ /* 0x000fe200078e0024 */
[----:B------:R-:W-:Y:S02]  /*07a0*/  MOV R9, R37 ;  /* 0x0000002500097202 */ /* 0x000fe40000000f00 */
[----:B------:R-:W-:-:S07]  /*07b0*/  MOV R8, 0x7d0 ;  /* 0x000007d000087802 */ /* 0x000fce0000000f00 */
[----:B------:R-:W-:Y:S05]  /*07c0*/  CALL.REL.NOINC `($__internal_286_$__cuda_sm20_div_s64) ;  /* 0x0000006000cc7944 */ /* 0x000fea0003c00000 */
        /* <DEDUP_REMOVED lines=9> */
.L_x_14200:
[----:B------:R-:W-:Y:S05]  /*0860*/  BSYNC.RECONVERGENT B1 ;  /* 0x0000000000017941 */ /* 0x000fea0003800200 */
.L_x_14198:
        /* <DEDUP_REMOVED lines=34> */
.L_x_14202:
[----:B------:R-:W-:Y:S01]  /*0a90*/  MOV R26, R22 ;  /* 0x00000016001a7202 */ /* 0x000fe20000000f00 */
[----:B------:R-:W-:Y:S01]  /*0aa0*/  IMAD.MOV.U32 R11, RZ, RZ, R23 ;  /* 0x000000ffff0b7224 */ /* 0x000fe200078e0017 */
[----:B------:R-:W-:Y:S01]  /*0ab0*/  MOV R10, R40 ;  /* 0x00000028000a7202 */ /* 0x000fe20000000f00 */
[----:B------:R-:W-:Y:S01]  /*0ac0*/  IMAD.MOV.U32 R9, RZ, RZ, R41 ;  /* 0x000000ffff097224 */ /* 0x000fe200078e0029 */
[----:B------:R-:W-:-:S07]  /*0ad0*/  MOV R8, 0xaf0 ;  /* 0x00000af000087802 */ /* 0x000fce0000000f00 */
[----:B------:R-:W-:Y:S05]  /*0ae0*/  CALL.REL.NOINC `($__internal_286_$__cuda_sm20_div_s64) ;  /* 0x0000006000047944 */ /* 0x000fea0003c00000 */
        /* <DEDUP_REMOVED lines=10> */
.L_x_14203:
[----:B------:R-:W-:Y:S05]  /*0b90*/  BSYNC.RECONVERGENT B1 ;  /* 0x0000000000017941 */ /* 0x000fea0003800200 */
.L_x_14201:
        /* <DEDUP_REMOVED lines=35> */
.L_x_14205:
[----:B------:R-:W-:Y:S01]  /*0dd0*/  IMAD.MOV.U32 R26, RZ, RZ, R42 ;  /* 0x000000ffff1a7224 */ /* 0x000fe200078e002a */
[----:B------:R-:W-:Y:S01]  /*0de0*/  MOV R11, R43 ;  /* 0x0000002b000b7202 */ /* 0x000fe20000000f00 */
[----:B------:R-:W-:Y:S01]  /*0df0*/  IMAD.MOV.U32 R10, RZ, RZ, R40 ;  /* 0x000000ffff0a7224 */ /* 0x000fe200078e0028 */
[----:B------:R-:W-:Y:S02]  /*0e00*/  MOV R9, R41 ;  /* 0x0000002900097202 */ /* 0x000fe40000000f00 */
[----:B------:R-:W-:-:S07]  /*0e10*/  MOV R8, 0xe30 ;  /* 0x00000e3000087802 */ /* 0x000fce0000000f00 */
[----:B------:R-:W-:Y:S05]  /*0e20*/  CALL.REL.NOINC `($__internal_286_$__cuda_sm20_div_s64) ;  /* 0x0000005c00347944 */ /* 0x000fea0003c00000 */
        /* <DEDUP_REMOVED lines=11> */
.L_x_14206:
[----:B------:R-:W-:Y:S05]  /*0ee0*/  BSYNC.RECONVERGENT B1 ;  /* 0x0000000000017941 */ /* 0x000fea0003800200 */
.L_x_14204:
        /* <DEDUP_REMOVED lines=36> */
.L_x_14208:
        /* <DEDUP_REMOVED lines=16> */
.L_x_14209:
[----:B------:R-:W-:Y:S05]  /*1230*/  BSYNC.RECONVERGENT B1 ;  /* 0x0000000000017941 */ /* 0x000fea0003800200 */
.L_x_14207:
        /* <DEDUP_REMOVED lines=34> */
.L_x_14211:
[----:B------:R-:W-:Y:S01]  /*1460*/  MOV R26, R40 ;  /* 0x00000028001a7202 */ /* 0x000fe20000000f00 */
[----:B------:R-:W-:Y:S01]  /*1470*/  IMAD.MOV.U32 R11, RZ, RZ, R41 ;  /* 0x000000ffff0b7224 */ /* 0x000fe200078e0029 */
[----:B------:R-:W-:Y:S01]  /*1480*/  MOV R10, R20 ;  /* 0x00000014000a7202 */ /* 0x000fe20000000f00 */
[----:B------:R-:W-:Y:S01]  /*1490*/  IMAD.MOV.U32 R9, RZ, RZ, R21 ;  /* 0x000000ffff097224 */ /* 0x000fe200078e0015 */
[----:B------:R-:W-:-:S07]  /*14a0*/  MOV R8, 0x14c0 ;  /* 0x000014c000087802 */ /* 0x000fce0000000f00 */
[----:B------:R-:W-:Y:S05]  /*14b0*/  CALL.REL.NOINC `($__internal_286_$__cuda_sm20_div_s64) ;  /* 0x0000005400907944 */ /* 0x000fea0003c00000 */
        /* <DEDUP_REMOVED lines=11> */
.L_x_14212:
[----:B------:R-:W-:Y:S05]  /*1570*/  BSYNC.RECONVERGENT B1 ;  /* 0x0000000000017941 */ /* 0x000fea0003800200 */
.L_x_14210:
        /* <DEDUP_REMOVED lines=34> */
.L_x_14214:
[----:B------:R-:W-:Y:S01]  /*17a0*/  IMAD.MOV.U32 R26, RZ, RZ, R36 ;  /* 0x000000ffff1a7224 */ /* 0x000fe200078e0024 */
[----:B------:R-:W-:Y:S01]  /*17b0*/  MOV R11, R37 ;  /* 0x00000025000b7202 */ /* 0x000fe20000000f00 */
[----:B------:R-:W-:Y:S01]  /*17c0*/  IMAD.MOV.U32 R10, RZ, RZ, R20 ;  /* 0x000000ffff0a7224 */ /* 0x000fe200078e0014 */
[----:B------:R-:W-:Y:S02]  /*17d0*/  MOV R9, R21 ;  /* 0x0000001500097202 */ /* 0x000fe40000000f00 */
[----:B------:R-:W-:-:S07]  /*17e0*/  MOV R8, 0x1800 ;  /* 0x0000180000087802 */ /* 0x000fce0000000f00 */
[----:B------:R-:W-:Y:S05]  /*17f0*/  CALL.REL.NOINC `($__internal_286_$__cuda_sm20_div_s64) ;  /* 0x0000005000c07944 */ /* 0x000fea0003c00000 */
        /* <DEDUP_REMOVED lines=11> */
.L_x_14215:
[----:B------:R-:W-:Y:S05]  /*18b0*/  BSYNC.RECONVERGENT B1 ;  /* 0x0000000000017941 */ /* 0x000fea0003800200 */
.L_x_14213:
        /* <DEDUP_REMOVED lines=35> */
.L_x_14217:
[----:B------:R-:W-:Y:S01]  /*1af0*/  IMAD.MOV.U32 R26, RZ, RZ, R18 ;  /* 0x000000ffff1a7224 */ /* 0x000fe200078e0012 */
[----:B------:R-:W-:Y:S01]  /*1b00*/  MOV R11, R19 ;  /* 0x00000013000b7202 */ /* 0x000fe20000000f00 */
[----:B------:R-:W-:Y:S01]  /*1b10*/  IMAD.MOV.U32 R10, RZ, RZ, R20 ;  /* 0x000000ffff0a7224 */ /* 0x000fe200078e0014 */
[----:B------:R-:W-:Y:S02]  /*1b20*/  MOV R9, R21 ;  /* 0x0000001500097202 */ /* 0x000fe40000000f00 */
[----:B------:R-:W-:-:S07]  /*1b30*/  MOV R8, 0x1b50 ;  /* 0x00001b5000087802 */ /* 0x000fce0000000f00 */
[----:B------:R-:W-:Y:S05]  /*1b40*/  CALL.REL.NOINC `($__internal_286_$__cuda_sm20_div_s64) ;  /* 0x0000004c00ec7944 */ /* 0x000fea0003c00000 */
        /* <DEDUP_REMOVED lines=11> */
.L_x_14218:
[----:B------:R-:W-:Y:S05]  /*1c00*/  BSYNC.RECONVERGENT B1 ;  /* 0x0000000000017941 */ /* 0x000fea0003800200 */
.L_x_14216:
        /* <DEDUP_REMOVED lines=9> */
.L_x_14194:
        /* <DEDUP_REMOVED lines=36> */
.L_x_14222:
[----:B------:R-:W-:Y:S01]  /*1ee0*/  MOV R26, R4 ;  /* 0x00000004001a7202 */ /* 0x000fe20000000f00 */
[----:B------:R-:W-:Y:S01]  /*1ef0*/  IMAD.MOV.U32 R11, RZ, RZ, R5 ;  /* 0x000000ffff0b7224 */ /* 0x000fe200078e0005 */
[----:B------:R-:W-:Y:S01]  /*1f00*/  MOV R10, R6 ;  /* 0x00000006000a7202 */ /* 0x000fe20000000f00 */
[----:B------:R-:W-:Y:S01]  /*1f10*/  IMAD.MOV.U32 R9, RZ, RZ, R7 ;  /* 0x000000ffff097224 */ /* 0x000fe200078e0007 */
[----:B------:R-:W-:-:S07]  /*1f20*/  MOV R8, 0x1f40 ;  /* 0x00001f4000087802 */ /* 0x000fce0000000f00 */
[----:B------:R-:W-:Y:S05]  /*1f30*/  CALL.REL.NOINC `($__internal_286_$__cuda_sm20_div_s64) ;  /* 0x0000004800f07944 */ /* 0x000fea0003c00000 */
        /* <DEDUP_REMOVED lines=9> */
.L_x_14223:
[----:B------:R-:W-:Y:S05]  /*1fd0*/  BSYNC.RECONVERGENT B1 ;  /* 0x0000000000017941 */ /* 0x000fea0003800200 */
.L_x_14221:
        /* <DEDUP_REMOVED lines=34> */
.L_x_14225:
        /* <DEDUP_REMOVED lines=14> */
.L_x_14226:
[----:B------:R-:W-:Y:S05]  /*22e0*/  BSYNC.RECONVERGENT B1 ;  /* 0x0000000000017941 */ /* 0x000fea0003800200 */
.L_x_14224:
        /* <DEDUP_REMOVED lines=36> */
.L_x_14228:
        /* <DEDUP_REMOVED lines=17> */
.L_x_14229:
[----:B------:R-:W-:Y:S05]  /*2640*/  BSYNC.RECONVERGENT B1 ;  /* 0x0000000000017941 */ /* 0x000fea0003800200 */
.L_x_14227:
        /* <DEDUP_REMOVED lines=35> */
.L_x_14231:
[----:B------:R-:W-:Y:S01]  /*2880*/  MOV R26, R16 ;  /* 0x00000010001a7202 */ /* 0x000fe20000000f00 */
[----:B------:R-:W-:Y:S01]  /*2890*/  IMAD.MOV.U32 R11, RZ, RZ, R17 ;  /* 0x000000ffff0b7224 */ /* 0x000fe200078e0011 */
[----:B------:R-:W-:Y:S01]  /*28a0*/  MOV R10, R14 ;  /* 0x0000000e000a7202 */ /* 0x000fe20000000f00 */
[----:B------:R-:W-:Y:S01]  /*28b0*/  IMAD.MOV.U32 R9, RZ, RZ, R15 ;  /* 0x000000ffff097224 */ /* 0x000fe200078e000f */
[----:B------:R-:W-:-:S07]  /*28c0*/  MOV R8, 0x28e0 ;  /* 0x000028e000087802 */ /* 0x000fce0000000f00 */
[----:B------:R-:W-:Y:S05]  /*28d0*/  CALL.REL.NOINC `($__internal_286_$__cuda_sm20_div_s64) ;  /* 0x0000004000887944 */ /* 0x000fea0003c00000 */
        /* <DEDUP_REMOVED lines=10> */
.L_x_14232:
[----:B------:R-:W-:Y:S05]  /*2980*/  BSYNC.RECONVERGENT B1 ;  /* 0x0000000000017941 */ /* 0x000fea0003800200 */
.L_x_14230:
[----:B------:R-:W-:Y:S01]  /*2990*/  MOV R6, R20 ;  /* 0x0000001400067202 */ /* 0x000fe20000000f00 */
[----:B------:R-:W-:Y:S02]  /*29a0*/  IMAD R9, R9, R22, RZ ;  /* 0x0000001609097224 */ /* 0x000fe400078e02ff */
[----:B------:R-:W-:Y:S02]  /*29b0*/  VIADD R3, R3, 0xfffffffe ;  /* 0xfffffffe03037836 */ /* 0x000fe40000000000 */
[----:B------:R-:W-:-:S04]  /*29c0*/  IMAD.WIDE.U32 R20, R22, R8, R6 ;  /* 0x0000000816147225 */ /* 0x000fc800078e0006 */
[----:B------:R-:W-:-:S05]  /*29d0*/  IMAD R9, R23, R8, R9 ;  /* 0x0000000817097224 */ /* 0x000fca00078e0209 */
[----:B------:R-:W-:-:S07]  /*29e0*/  IADD3 R21, PT, PT, R21, R9, RZ ;  /* 0x0000000915157210 */ /* 0x000fce0007ffe0ff */
.L_x_14220:
        /* <DEDUP_REMOVED lines=31> */
.L_x_14234:
[----:B------:R-:W-:Y:S01]  /*2be0*/  IMAD.MOV.U32 R14, RZ, RZ, R4 ;  /* 0x000000ffff0e7224 */ /* 0x000fe200078e0004 */
[----:B------:R-:W-:Y:S01]  /*2bf0*/  MOV R23, R5 ;  /* 0x0000000500177202 */ /* 0x000fe20000000f00 */
[----:B------:R-:W-:Y:S01]  /*2c00*/  IMAD.MOV.U32 R22, RZ, RZ, R6 ;  /* 0x000000ffff167224 */ /* 0x000fe200078e0006 */
[----:B------:R-:W-:Y:S02]  /*2c10*/  MOV R15, R7 ;  /* 0x00000007000f7202 */ /* 0x000fe40000000f00 */
[----:B------:R-:W-:-:S07]  /*2c20*/  MOV R24, 0x2c40 ;  /* 0x00002c4000187802 */ /* 0x000fce0000000f00 */
[----:B------:R-:W-:Y:S05]  /*2c30*/  CALL.REL.NOINC `($__internal_287_$__cuda_sm20_rem_s64) ;  /* 0x0000004000fc7944 */ /* 0x000fea0003c00000 */
.L_x_14235:
[----:B------:R-:W-:Y:S05]  /*2c40*/  BSYNC.RECONVERGENT B1 ;  /* 0x0000000000017941 */ /* 0x000fea0003800200 */
.L_x_14233:
        /* <DEDUP_REMOVED lines=31> */
.L_x_14237:
[----:B------:R-:W-:Y:S01]  /*2e40*/  MOV R22, R6 ;  /* 0x0000000600167202 */ /* 0x000fe20000000f00 */
[----:B------:R-:W-:Y:S01]  /*2e50*/  IMAD.MOV.U32 R15, RZ, RZ, R7 ;  /* 0x000000ffff0f7224 */ /* 0x000fe200078e0007 */
[----:B------:R-:W-:Y:S01]  /*2e60*/  MOV R14, R18 ;  /* 0x00000012000e7202 */ /* 0x000fe20000000f00 */
[----:B------:R-:W-:Y:S01]  /*2e70*/  IMAD.MOV.U32 R23, RZ, RZ, R19 ;  /* 0x000000ffff177224 */ /* 0x000fe200078e0013 */
[----:B------:R-:W-:-:S07]  /*2e80*/  MOV R24, 0x2ea0 ;  /* 0x00002ea000187802 */ /* 0x000fce0000000f00 */
[----:B------:R-:W-:Y:S05]  /*2e90*/  CALL.REL.NOINC `($__internal_287_$__cuda_sm20_rem_s64) ;  /* 0x0000004000647944 */ /* 0x000fea0003c00000 */
[----:B------:R-:W-:Y:S01]  /*2ea0*/  MOV R6, R8 ;  /* 0x0000000800067202 */ /* 0x000fe20000000f00 */
[----:B------:R-:W-:-:S07]  /*2eb0*/  IMAD.MOV.U32 R7, RZ, RZ, R9 ;  /* 0x000000ffff077224 */ /* 0x000fce00078e0009 */
.L_x_14238:
[----:B------:R-:W-:Y:S05]  /*2ec0*/  BSYNC.RECONVERGENT B1 ;  /* 0x0000000000017941 */ /* 0x000fea0003800200 */
.L_x_14236:
[----:B------:R-:W-:Y:S02]  /*2ed0*/  IMAD R3, R7, R4, RZ ;  /* 0x0000000407037224 */ /* 0x000fe400078e02ff */
[----:B------:R-:W-:-:S04]  /*2ee0*/  IMAD.WIDE.U32 R20, R4, R6, R20 ;  /* 0x0000000604147225 */ /* 0x000fc800078e0014 */
[----:B------:R-:W-:-:S05]  /*2ef0*/  IMAD R3, R5, R6, R3 ;  /* 0x0000000605037224 */ /* 0x000fca00078e0203 */
[----:B------:R-:W-:-:S07]  /*2f00*/  IADD3 R21, PT, PT, R21, R3, RZ ;  /* 0x0000000315157210 */ /* 0x000fce0007ffe0ff */
.L_x_14193:
        /* <DEDUP_REMOVED lines=12> */
.L_x_14240:
[----:B------:R-:W-:Y:S05]  /*2fd0*/  BSYNC.RECONVERGENT B1 ;  /* 0x0000000000017941 */ /* 0x000fea0003800200 */
.L_x_14239:
[----:B------:R-:W-:-:S05]  /*2fe0*/  SEL R3, RZ, 0x1, !P0 ;  /* 0x00000001ff037807 */ /* 0x000fca0004000000 */
[----:B------:R1:W-:Y:S01]  /*2ff0*/  STS.U8 [R0+UR4], R3 ;  /* 0x0000000300007988 */ /* 0x0003e20008000004 */
[----:B------:R-:W-:Y:S05]  /*3000*/  BRA `(.L_x_14241) ;  /* 0x0000003400a47947 */ /* 0x000fea0003800000 */
.L_x_14192:
        /* <DEDUP_REMOVED lines=20> */
.L_x_14268:
        /* <DEDUP_REMOVED lines=33> */
.L_x_14245:
[----:B------:R-:W-:Y:S01]  /*3360*/  MOV R26, R14 ;  /* 0x0000000e001a7202 */ /* 0x000fe20000000f00 */
[----:B------:R-:W-:Y:S01]  /*3370*/  IMAD.MOV.U32 R11, RZ, RZ, R13 ;  /* 0x000000ffff0b7224 */ /* 0x000fe200078e000d */
[----:B------:R-:W-:Y:S01]  /*3380*/  MOV R10, R34 ;  /* 0x00000022000a7202 */ /* 0x000fe20000000f00 */
[----:B------:R-:W-:Y:S01]  /*3390*/  IMAD.MOV.U32 R9, RZ, RZ, R35 ;  /* 0x000000ffff097224 */ /* 0x000fe200078e0023 */
[----:B------:R-:W-:-:S07]  /*33a0*/  MOV R8, 0x33c0 ;  /* 0x000033c000087802 */ /* 0x000fce0000000f00 */
[----:B-123--:R-:W-:Y:S05]  /*33b0*/  CALL.REL.NOINC `($__internal_286_$__cuda_sm20_div_s64) ;  /* 0x0000003400d07944 */ /* 0x00efea0003c00000 */
        /* <DEDUP_REMOVED lines=10> */
.L_x_14246:
[----:B------:R-:W-:Y:S05]  /*3460*/  BSYNC.RECONVERGENT B1 ;  /* 0x0000000000017941 */ /* 0x000fea0003800200 */
.L_x_14244:
        /* <DEDUP_REMOVED lines=37> */
.L_x_14248:
[----:B------:R-:W-:Y:S01]  /*36c0*/  IMAD.MOV.U32 R26, RZ, RZ, R34 ;  /* 0x000000ffff1a7224 */ /* 0x000fe200078e0022 */
[----:B------:R-:W-:Y:S01]  /*36d0*/  MOV R11, R35 ;  /* 0x00000023000b7202 */ /* 0x000fe20000000f00 */
[----:B------:R-:W-:Y:S01]  /*36e0*/  IMAD.MOV.U32 R10, RZ, RZ, R36 ;  /* 0x000000ffff0a7224 */ /* 0x000fe200078e0024 */
[----:B------:R-:W-:Y:S02]  /*36f0*/  MOV R9, R37 ;  /* 0x0000002500097202 */ /* 0x000fe40000000f00 */
[----:B------:R-:W-:-:S07]  /*3700*/  MOV R8, 0x3720 ;  /* 0x0000372000087802 */ /* 0x000fce0000000f00 */
[----:B-1----:R-:W-:Y:S05]  /*3710*/  CALL.REL.NOINC `($__internal_286_$__cuda_sm20_div_s64) ;  /* 0x0000003000f87944 */ /* 0x002fea0003c00000 */
        /* <DEDUP_REMOVED lines=11> */
.L_x_14249:
[----:B------:R-:W-:Y:S05]  /*37d0*/  BSYNC.RECONVERGENT B1 ;  /* 0x0000000000017941 */ /* 0x000fea0003800200 */
.L_x_14247:
        /* <DEDUP_REMOVED lines=38> */
.L_x_14251:
[----:B------:R-:W-:Y:S01]  /*3a40*/  MOV R26, R34 ;  /* 0x00000022001a7202 */ /* 0x000fe20000000f00 */
[----:B------:R-:W-:Y:S01]  /*3a50*/  IMAD.MOV.U32 R11, RZ, RZ, R35 ;  /* 0x000000ffff0b7224 */ /* 0x000fe200078e0023 */
[----:B------:R-:W-:Y:S01]  /*3a60*/  MOV R10, R36 ;  /* 0x00000024000a7202 */ /* 0x000fe20000000f00 */
[----:B------:R-:W-:Y:S01]  /*3a70*/  IMAD.MOV.U32 R9, RZ, RZ, R37 ;  /* 0x000000ffff097224 */ /* 0x000fe200078e0025 */
[----:B------:R-:W-:-:S07]  /*3a80*/  MOV R8, 0x3aa0 ;  /* 0x00003aa000087802 */ /* 0x000fce0000000f00 */
[----:B-1----:R-:W-:Y:S05]  /*3a90*/  CALL.REL.NOINC `($__internal_286_$__cuda_sm20_div_s64) ;  /* 0x0000003000187944 */ /* 0x002fea0003c00000 */
        /* <DEDUP_REMOVED lines=11> */
.L_x_14252:
[----:B------:R-:W-:Y:S05]  /*3b50*/  BSYNC.RECONVERGENT B1 ;  /* 0x0000000000017941 */ /* 0x000fea0003800200 */
.L_x_14250:
        /* <DEDUP_REMOVED lines=37> */
.L_x_14254:
        /* <DEDUP_REMOVED lines=17> */
.L_x_14255:
[----:B------:R-:W-:Y:S05]  /*3ec0*/  BSYNC.RECONVERGENT B1 ;  /* 0x0000000000017941 */ /* 0x000fea0003800200 */
.L_x_14253:
        /* <DEDUP_REMOVED lines=38> */
.L_x_14257:
        /* <DEDUP_REMOVED lines=17> */
.L_x_14258:
[----:B------:R-:W-:Y:S05]  /*4240*/  BSYNC.RECONVERGENT B1 ;  /* 0x0000000000017941 */ /* 0x000fea0003800200 */
.L_x_14256:
        /* <DEDUP_REMOVED lines=38> */
.L_x_14260:
        /* <DEDUP_REMOVED lines=17> */
.L_x_14261:
[----:B------:R-:W-:Y:S05]  /*45c0*/  BSYNC.RECONVERGENT B1 ;  /* 0x0000000000017941 */ /* 0x000fea0003800200 */
.L_x_14259:
        /* <DEDUP_REMOVED lines=37> */
.L_x_14263:
        /* <DEDUP_REMOVED lines=17> */
.L_x_14264:
[----:B------:R-:W-:Y:S05]  /*4930*/  BSYNC.RECONVERGENT B1 ;  /* 0x0000000000017941 */ /* 0x000fea0003800200 */
.L_x_14262:
        /* <DEDUP_REMOVED lines=37> */
.L_x_14266:
        /* <DEDUP_REMOVED lines=17> */
.L_x_14267:
[----:B------:R-:W-:Y:S05]  /*4ca0*/  BSYNC.RECONVERGENT B1 ;  /* 0x0000000000017941 */ /* 0x000fea0003800200 */
.L_x_14265:
        /* <DEDUP_REMOVED lines=12> */
.L_x_14243:
        /* <DEDUP_REMOVED lines=37> */
.L_x_14271:
        /* <DEDUP_REMOVED lines=16> */
.L_x_14272:
[----:B------:R-:W-:Y:S05]  /*50c0*/  BSYNC.RECONVERGENT B1 ;  /* 0x0000000000017941 */ /* 0x000fea0003800200 */
.L_x_14270:
        /* <DEDUP_REMOVED lines=38> */
.L_x_14274:
        /* <DEDUP_REMOVED lines=17> */
.L_x_14275:
[----:B------:R-:W-:Y:S05]  /*5440*/  BSYNC.RECONVERGENT B1 ;  /* 0x0000000000017941 */ /* 0x000fea0003800200 */
.L_x_14273:
        /* <DEDUP_REMOVED lines=40> */
.L_x_14277:
        /* <DEDUP_REMOVED lines=17> */
.L_x_14278:
[----:B------:R-:W-:Y:S05]  /*57e0*/  BSYNC.RECONVERGENT B1 ;  /* 0x0000000000017941 */ /* 0x000fea0003800200 */
.L_x_14276:
        /* <DEDUP_REMOVED lines=40> */
.L_x_14280:
        /* <DEDUP_REMOVED lines=17> */
.L_x_14281:
[----:B------:R-:W-:Y:S05]  /*5b80*/  BSYNC.RECONVERGENT B1 ;  /* 0x0000000000017941 */ /* 0x000fea0003800200 */
.L_x_14279:
        /* <DEDUP_REMOVED lines=9> */
.L_x_14269:
        /* <DEDUP_REMOVED lines=35> */
.L_x_14284:
[----:B------:R-:W-:Y:S01]  /*5e50*/  MOV R26, R14 ;  /* 0x0000000e001a7202 */ /* 0x000fe20000000f00 */
[----:B------:R-:W-:Y:S01]  /*5e60*/  IMAD.MOV.U32 R10, RZ, RZ, R16 ;  /* 0x000000ffff0a7224 */ /* 0x000fe200078e0010 */
[----:B------:R-:W-:Y:S02]  /*5e70*/  MOV R11, R13 ;  /* 0x0000000d000b7202 */ /* 0x000fe40000000f00 */
[----:B------:R-:W-:Y:S02]  /*5e80*/  MOV R9, R17 ;  /* 0x0000001100097202 */ /* 0x000fe40000000f00 */
[----:B------:R-:W-:-:S07]  /*5e90*/  MOV R8, 0x5eb0 ;  /* 0x00005eb000087802 */ /* 0x000fce0000000f00 */
[----:B------:R-:W-:Y:S05]  /*5ea0*/  CALL.REL.NOINC `($__internal_286_$__cuda_sm20_div_s64) ;  /* 0x0000000c00147944 */ /* 0x000fea0003c00000 */
        /* <DEDUP_REMOVED lines=10> */
.L_x_14285:
[----:B------:R-:W-:Y:S05]  /*5f50*/  BSYNC.RECONVERGENT B1 ;  /* 0x0000000000017941 */ /* 0x000fea0003800200 */
.L_x_14283:
        /* <DEDUP_REMOVED lines=39> */
.L_x_14287:
        /* <DEDUP_REMOVED lines=17> */
.L_x_14288:
[----:B------:R-:W-:Y:S05]  /*62e0*/  BSYNC.RECONVERGENT B1 ;  /* 0x0000000000017941 */ /* 0x000fea0003800200 */
.L_x_14286:
        /* <DEDUP_REMOVED lines=9> */
.L_x_14282:
        /* <DEDUP_REMOVED lines=31> */
.L_x_14290:
[----:B------:R-:W-:Y:S02]  /*6570*/  MOV R15, R23 ;  /* 0x00000017000f7202 */ /* 0x000fe40000000f00 */
[----:B------:R-:W-:Y:S02]  /*6580*/  MOV R23, R13 ;  /* 0x0000000d00177202 */ /* 0x000fe40000000f00 */
[----:B------:R-:W-:-:S07]  /*6590*/  MOV R24, 0x65b0 ;  /* 0x000065b000187802 */ /* 0x000fce0000000f00 */
[----:B------:R-:W-:Y:S05]  /*65a0*/  CALL.REL.NOINC `($__internal_287_$__cuda_sm20_rem_s64) ;  /* 0x0000000800a07944 */ /* 0x000fea0003c00000 */
.L_x_14291:
[----:B------:R-:W-:Y:S05]  /*65b0*/  BSYNC.RECONVERGENT B1 ;  /* 0x0000000000017941 */ /* 0x000fea0003800200 */
.L_x_14289:
[----:B------:R-:W0:Y:S02]  /*65c0*/  LDC.64 R10, c[0x0][0x398] ;  /* 0x0000e600ff0a7b82 */ /* 0x000e240000000a00 */
[----:B0-----:R-:W-:-:S06]  /*65d0*/  IMAD.WIDE.U32 R6, R7, 0x8, R10 ;  /* 0x0000000807067825 */ /* 0x001fcc00078e000a */
[----:B------:R-:W2:Y:S02]  /*65e0*/  LDG.E.64 R6, desc[UR8][R6.64] ;  /* 0x0000000806067981 */ /* 0x000ea4000c1e1b00 */
[-C--:B--2---:R-:W-:Y:S02]  /*65f0*/  IMAD R3, R7, R8.reuse, RZ ;  /* 0x0000000807037224 */ /* 0x084fe400078e02ff */
[----:B------:R-:W-:-:S04]  /*6600*/  IMAD.WIDE.U32 R4, R6, R8, R4 ;  /* 0x0000000806047225 */ /* 0x000fc800078e0004 */
[----:B------:R-:W-:-:S04]  /*6610*/  IMAD R3, R6, R9, R3 ;  /* 0x0000000906037224 */ /* 0x000fc800078e0203 */
[----:B------:R-:W-:-:S07]  /*6620*/  IMAD.IADD R5, R5, 0x1, R3 ;  /* 0x0000000105057824 */ /* 0x000fce00078e0203 */
.L_x_14242:
[----:B------:R-:W0:Y:S02]  /*6630*/  LDCU.64 UR12, c[0x0][0x388] ;  /* 0x00007100ff0c77ac */ /* 0x000e240008000a00 */
[----:B0-----:R-:W-:-:S04]  /*6640*/  LEA R6, P0, R4, UR12, 0x2 ;  /* 0x0000000c04067c11 */ /* 0x001fc8000f8010ff */
[----:B------:R-:W-:-:S05]  /*6650*/  LEA.HI.X R7, R4, UR13, R5, 0x2, P0 ;  /* 0x0000000d04077c11 */ /* 0x000fca00080f1405 */
[----:B------:R-:W2:Y:S02]  /*6660*/  LDG.E R6, desc[UR8][R6.64] ;  /* 0x0000000806067981 */ /* 0x000ea4000c1e1900 */
[----:B--2---:R-:W-:-:S04]  /*6670*/  ISETP.NE.AND P0, PT, R6, RZ, PT ;  /* 0x000000ff0600720c */ /* 0x004fc80003f05270 */
[----:B------:R-:W-:-:S05]  /*6680*/  SEL R3, RZ, 0x1, !P0 ;  /* 0x00000001ff037807 */ /* 0x000fca0004000000 */
[----:B------:R0:W-:Y:S04]  /*6690*/  STS.U8 [R0+UR4], R3 ;  /* 0x0000000300007988 */ /* 0x0001e80008000004 */
.L_x_14241:
[----:B------:R-:W-:Y:S05]  /*66a0*/  BSYNC.RECONVERGENT B0 ;  /* 0x0000000000007941 */ /* 0x000fea0003800200 */
.L_x_14191:
[----:B------:R-:W-:Y:S01]  /*66b0*/  BAR.SYNC.DEFER_BLOCKING 0x0 ;  /* 0x0000000000007b1d */ /* 0x000fe20000010000 */
[----:B------:R-:W-:-:S09]  /*66c0*/  UISETP.GE.U32.AND UP0, UPT, UR5, 0x42, UPT ;  /* 0x000000420500788c */ /* 0x000fd2000bf06070 */
[----:B------:R-:W-:Y:S05]  /*66d0*/  BRA.U !UP0, `(.L_x_14292) ;  /* 0x00000001083c7547 */ /* 0x000fea000b800000 */
.L_x_14295:
        /* <DEDUP_REMOVED lines=10> */
.L_x_14294:
[----:B------:R-:W-:Y:S05]  /*6780*/  BSYNC.RECONVERGENT B0 ;  /* 0x0000000000007941 */ /* 0x000fea0003800200 */
.L_x_14293:
[----:B------:R-:W-:Y:S01]  /*6790*/  BAR.SYNC.DEFER_BLOCKING 0x0 ;  /* 0x0000000000007b1d */ /* 0x000fe20000010000 */
[----:B------:R-:W-:-:S05]  /*67a0*/  UISETP.GT.U32.AND UP0, UPT, UR5, 0x83, UPT ;  /* 0x000000830500788c */ /* 0x000fca000bf04070 */
[----:B------:R-:W-:-:S04]  /*67b0*/  UMOV UR5, UR6 ;  /* 0x0000000600057c82 */ /* 0x000fc80008000000 */
[----:B------:R-:W-:Y:S05]  /*67c0*/  BRA.U UP0, `(.L_x_14295) ;  /* 0xfffffffd00c47547 */ /* 0x000fea000b83ffff */
.L_x_14292:
        /* <DEDUP_REMOVED lines=51> */
        .weak           $__internal_286_$__cuda_sm20_div_s64
        .type           $__internal_286_$__cuda_sm20_div_s64,@function
        .size           $__internal_286_$__cuda_sm20_div_s64,($__internal_287_$__cuda_sm20_rem_s64 - $__internal_286_$__cuda_sm20_div_s64)
$__internal_286_$__cuda_sm20_div_s64:
        /* <DEDUP_REMOVED lines=82> */
[----:B------:R-:W-:Y:S06]  /*7020*/  RET.REL.NODEC R8 `(uncontiguous_any_i32) ;  /* 0xffffff8c08f47950 */ /* 0x000fec0003c3ffff */
        .weak           $__internal_287_$__cuda_sm20_rem_s64
        .type           $__internal_287_$__cuda_sm20_rem_s64,@function
        .size           $__internal_287_$__cuda_sm20_rem_s64,(.L_x_30603 - $__internal_287_$__cuda_sm20_rem_s64)
$__internal_287_$__cuda_sm20_rem_s64:
        /* <DEDUP_REMOVED lines=76> */
[----:B------:R-:W-:Y:S06]  /*74f0*/  RET.REL.NODEC R24 `(uncontiguous_any_i32) ;  /* 0xffffff8818c07950 */ /* 0x000fec0003c3ffff */
.L_x_14296:
        /* <DEDUP_REMOVED lines=16> */
.L_x_30603:


//--------------------- .text.contiguous_cumulate_any_i32 --------------------------
	.section	.text.contiguous_cumulate_any_i32,"ax",@progbits
	.align	128
        .global         contiguous_cumulate_any_i32
        .type           contiguous_cumulate_any_i32,@function
        .size           contiguous_cumulate_any_i32,(.L_x_31238 - contiguous_cumulate_any_i32)
        .other          contiguous_cumulate_any_i32,@"STO_CUDA_ENTRY STV_DEFAULT"
contiguous_cumulate_any_i32:
.text.contiguous_cumulate_any_i32:
        /* <DEDUP_REMOVED lines=31> */
.L_x_14300:
[----:B------:R-:W-:Y:S05]  /*01f0*/  BSYNC.RECONVERGENT B1 ;  /* 0x0000000000017941 */ /* 0x000fea0003800200 */
.L_x_14299:
[----:B------:R-:W-:-:S05]  /*0200*/  SEL R3, RZ, 0x1, !P0 ;  /* 0x00000001ff037807 */ /* 0x000fca0004000000 */
[----:B------:R0:W-:Y:S01]  /*0210*/  STS.U8 [R0+UR4], R3 ;  /* 0x0000000300007988 */ /* 0x0001e20008000004 */
[----:B------:R-:W-:Y:S05]  /*0220*/  BRA `(.L_x_14301) ;  /* 0x0000000000207947 */ /* 0x000fea0003800000 */
.L_x_14298:
        /* <DEDUP_REMOVED lines=8> */
.L_x_14301:
[----:B------:R-:W-:Y:S05]  /*02b0*/  BSYNC.RECONVERGENT B0 ;  /* 0x0000000000007941 */ /* 0x000fea0003800200 */
.L_x_14297:
[----:B------:R-:W-:Y:S01]  /*02c0*/  BAR.SYNC.DEFER_BLOCKING 0x0 ;  /* 0x0000000000007b1d */ /* 0x000fe20000010000 */
[----:B------:R-:W-:-:S09]  /*02d0*/  UISETP.GE.U32.AND UP0, UPT, UR5, 0x42, UPT ;  /* 0x000000420500788c */ /* 0x000fd2000bf06070 */
[----:B------:R-:W-:Y:S05]  /*02e0*/  BRA.U !UP0, `(.L_x_14302) ;  /* 0x00000001083c7547 */ /* 0x000fea000b800000 */
.L_x_14305:
        /* <DEDUP_REMOVED lines=10> */
.L_x_14304:
[----:B------:R-:W-:Y:S05]  /*0390*/  BSYNC.RECONVERGENT B0 ;  /* 0x0000000000007941 */ /* 0x000fea0003800200 */
.L_x_14303:
[----:B------:R-:W-:Y:S01]  /*03a0*/  BAR.SYNC.DEFER_BLOCKING 0x0 ;  /* 0x0000000000007b1d */ /* 0x000fe20000010000 */
[----:B------:R-:W-:-:S05]  /*03b0*/  UISETP.GT.U32.AND UP0, UPT, UR5, 0x83, UPT ;  /* 0x000000830500788c */ /* 0x000fca000bf04070 */
[----:B------:R-:W-:-:S04]  /*03c0*/  UMOV UR5, UR6 ;  /* 0x0000000600057c82 */ /* 0x000fc80008000000 */
[----:B------:R-:W-:Y:S05]  /*03d0*/  BRA.U UP0, `(.L_x_14305) ;  /* 0xfffffffd00c47547 */ /* 0x000fea000b83ffff */
.L_x_14302:
        /* <DEDUP_REMOVED lines=51> */
.L_x_14306:
        /* <DEDUP_REMOVED lines=15> */
.L_x_31238:


//--------------------- .text.contiguous_any_i32  --------------------------
	.section	.text.contiguous_any_i32,"ax",@progbits
	.align	128
        .global         contiguous_any_i32
        .type           contiguous_any_i32,@function
        .size           contiguous_any_i32,(.L_x_31239 - contiguous_any_i32)
        .other          contiguous_any_i32,@"STO_CUDA_ENTRY STV_DEFAULT"
contiguous_any_i32:
.text.contiguous_any_i32:
        /* <DEDUP_REMOVED lines=31> */
.L_x_14310:
[----:B------:R-:W-:Y:S05]  /*01f0*/  BSYNC.RECONVERGENT B1 ;  /* 0x0000000000017941 */ /* 0x000fea0003800200 */
.L_x_14309:
[----:B------:R-:W-:-:S05]  /*0200*/  SEL R3, RZ, 0x1, !P0 ;  /* 0x00000001ff037807 */ /* 0x000fca0004000000 */
[----:B------:R0:W-:Y:S01]  /*0210*/  STS.U8 [R0+UR4], R3 ;  /* 0x0000000300007988 */ /* 0x0001e20008000004 */
[----:B------:R-:W-:Y:S05]  /*0220*/  BRA `(.L_x_14311) ;  /* 0x0000000000287947 */ /* 0x000fea0003800000 */
.L_x_14308:
        /* <DEDUP_REMOVED lines=10> */
.L_x_14311:
[----:B------:R-:W-:Y:S05]  /*02d0*/  BSYNC.RECONVERGENT B0 ;  /* 0x0000000000007941 */ /* 0x000fea0003800200 */
.L_x_14307:
[----:B------:R-:W-:Y:S01]  /*02e0*/  BAR.SYNC.DEFER_BLOCKING 0x0 ;  /* 0x0000000000007b1d */ /* 0x000fe20000010000 */
[----:B------:R-:W-:-:S09]  /*02f0*/  UISETP.GE.U32.AND UP0, UPT, UR5, 0x42, UPT ;  /* 0x000000420500788c */ /* 0x000fd2000bf06070 */
[----:B------:R-:W-:Y:S05]  /*0300*/  BRA.U !UP0, `(.L_x_14312) ;  /* 0x00000001083c7547 */ /* 0x000fea000b800000 */
.L_x_14315:
        /* <DEDUP_REMOVED lines=10> */
.L_x_14314:
[----:B------:R-:W-:Y:S05]  /*03b0*/  BSYNC.RECONVERGENT B0 ;  /* 0x0000000000007941 */ /* 0x000fea0003800200 */
.L_x_14313:
[----:B------:R-:W-:Y:S01]  /*03c0*/  BAR.SYNC.DEFER_BLOCKING 0x0 ;  /* 0x0000000000007b1d */ /* 0x000fe20000010000 */
[----:B------:R-:W-:-:S05]  /*03d0*/  UISETP.GT.U32.AND UP0, UPT, UR5, 0x83, UPT ;  /* 0x000000830500788c */ /* 0x000fca000bf04070 */
[----:B------:R-:W-:-:S04]  /*03e0*/  UMOV UR5, UR6 ;  /* 0x0000000600057c82 */ /* 0x000fc80008000000 */
[----:B------:R-:W-:Y:S05]  /*03f0*/  BRA.U UP0, `(.L_x_14315) ;  /* 0xfffffffd00c47547 */ /* 0x000fea000b83ffff */
.L_x_14312:
        /* <DEDUP_REMOVED lines=51> */
.L_x_14316:
        /* <DEDUP_REMOVED lines=13> */
.L_x_31239:


//--------------------- .text.contiguous_any33_i16 --------------------------
	.section	.text.contiguous_any33_i16,"ax",@progbits
	.align	128
        .global         contiguous_any33_i16
        .type           contiguous_any33_i16,@function
        .size           contiguous_any33_i16,(.L_x_31240 - contiguous_any33_i16)
        .other          contiguous_any33_i16,@"STO_CUDA_ENTRY STV_DEFAULT"
contiguous_any33_i16:
.text.contiguous_any33_i16:
        /* <DEDUP_REMOVED lines=47> */
.L_x_14321:
        /* <DEDUP_REMOVED lines=36> */
.L_x_14320:
[----:B------:R-:W-:Y:S05]  /*0530*/  BSYNC.RECONVERGENT B0 ;  /* 0x0000000000007941 */ /* 0x000fea0003800200 */
.L_x_14319:
[----:B------:R-:W-:Y:S01]  /*0540*/  UIADD3 UR4, UPT, UPT, UR4, 0x8, URZ ;  /* 0x0000000804047890 */ /* 0x000fe2000fffe0ff */
[----:B------:R-:W-:Y:S01]  /*0550*/  SEL R5, RZ, 0x1, !P0 ;  /* 0x00000001ff057807 */ /* 0x000fe20004000000 */
[----:B------:R-:W-:Y:S01]  /*0560*/  IMAD R10, R3, 0x8, R10 ;  /* 0x00000008030a7824 */ /* 0x000fe200078e020a */
[----:B------:R-:W-:Y:S09]  /*0570*/  @P1 BRA `(.L_x_14321) ;  /* 0xfffffffc005c1947 */ /* 0x000ff2000383ffff */
[----:B------:R-:W-:-:S12]  /*0580*/  UIADD3 UR4, UPT, UPT, UR4, 0x1, URZ ;  /* 0x0000000104047890 */ /* 0x000fd8000fffe0ff */
.L_x_14318:
        /* <DEDUP_REMOVED lines=23> */
.L_x_14325:
[----:B------:R-:W-:Y:S05]  /*0700*/  BSYNC.RECONVERGENT B0 ;  /* 0x0000000000007941 */ /* 0x000fea0003800200 */
.L_x_14324:
[----:B------:R-:W-:Y:S01]  /*0710*/  SEL R5, RZ, 0x1, !P0 ;  /* 0x00000001ff057807 */ /* 0x000fe20004000000 */
[----:B------:R-:W-:-:S12]  /*0720*/  UIADD3 UR4, UPT, UPT, UR4, 0x4, URZ ;  /* 0x0000000404047890 */ /* 0x000fd8000fffe0ff */
.L_x_14323:
        /* <DEDUP_REMOVED lines=14> */
.L_x_14328:
[----:B------:R-:W-:Y:S05]  /*0810*/  BSYNC.RECONVERGENT B0 ;  /* 0x0000000000007941 */ /* 0x000fea0003800200 */
.L_x_14327:
[----:B------:R-:W-:Y:S01]  /*0820*/  SEL R5, RZ, 0x1, !P0 ;  /* 0x00000001ff057807 */ /* 0x000fe20004000000 */
[----:B------:R-:W-:-:S12]  /*0830*/  UIADD3 UR4, UPT, UPT, UR4, 0x2, URZ ;  /* 0x0000000204047890 */ /* 0x000fd8000fffe0ff */
.L_x_14326:
        /* <DEDUP_REMOVED lines=8> */
.L_x_14322:
[----:B--2---:R1:W-:Y:S02]  /*08c0*/  STS.U8 [R0+UR5], R5 ;  /* 0x0000000500007988 */ /* 0x0043e40008000005 */
.L_x_14317:
        /* <DEDUP_REMOVED lines=9> */
.L_x_14329:
        /* <DEDUP_REMOVED lines=10> */
.L_x_31240:


//--------------------- .text.contiguous_any3_i16 --------------------------
	.section	.text.contiguous_any3_i16,"ax",@progbits
	.align	128
        .global         contiguous_any3_i16
        .type           contiguous_any3_i16,@function
        .size           contiguous_any3_i16,(.L_x_30605 - contiguous_any3_i16)
        .other          contiguous_any3_i16,@"STO_CUDA_ENTRY STV_DEFAULT"
contiguous_any3_i16:
.text.contiguous_any3_i16:
        /* <DEDUP_REMOVED lines=42> */
.L_x_14348:
        /* <DEDUP_REMOVED lines=27> */
.L_x_14332:
[----:B------:R-:W-:Y:S01]  /*0450*/  MOV R27, R32 ;  /* 0x00000020001b7202 */ /* 0x000fe20000000f00 */
[----:B------:R-:W-:Y:S01]  /*0460*/  IMAD.MOV.U32 R2, RZ, RZ, R34 ;  /* 0x000000ffff027224 */ /* 0x000fe200078e0022 */
[----:B------:R-:W-:Y:S02]  /*0470*/  MOV R0, R35 ;  /* 0x0000002300007202 */ /* 0x000fe40000000f00 */
[----:B------:R-:W-:-:S07]  /*0480*/  MOV R9, 0x4a0 ;  /* 0x000004a000097802 */ /* 0x000fce0000000f00 */
[----:B012-4-:R-:W-:Y:S05]  /*0490*/  CALL.REL.NOINC `($__internal_288_$__cuda_sm20_div_s64) ;  /* 0x00000034001c7944 */ /* 0x017fea0003c00000 */
        /* <DEDUP_REMOVED lines=8> */
.L_x_14333:
        /* <DEDUP_REMOVED lines=33> */
.L_x_14334:
[----:B------:R-:W-:Y:S01]  /*0730*/  MOV R27, R31 ;  /* 0x0000001f001b7202 */ /* 0x000fe20000000f00 */
[----:B------:R-:W-:Y:S01]  /*0740*/  IMAD.MOV.U32 R2, RZ, RZ, R34 ;  /* 0x000000ffff027224 */ /* 0x000fe200078e0022 */
[----:B------:R-:W-:Y:S02]  /*0750*/  MOV R0, R35 ;  /* 0x0000002300007202 */ /* 0x000fe40000000f00 */
[----:B------:R-:W-:-:S07]  /*0760*/  MOV R9, 0x780 ;  /* 0x0000078000097802 */ /* 0x000fce0000000f00 */
[----:B0---4-:R-:W-:Y:S05]  /*0770*/  CALL.REL.NOINC `($__internal_288_$__cuda_sm20_div_s64) ;  /* 0x0000003000647944 */ /* 0x011fea0003c00000 */
        /* <DEDUP_REMOVED lines=9> */
.L_x_14335:
        /* <DEDUP_REMOVED lines=35> */
.L_x_14336:
[----:B------:R-:W-:Y:S01]  /*0a40*/  IMAD.MOV.U32 R27, RZ, RZ, R29 ;  /* 0x000000ffff1b7224 */ /* 0x000fe200078e001d */
[----:B------:R-:W-:Y:S01]  /*0a50*/  MOV R2, R32 ;  /* 0x0000002000027202 */ /* 0x000fe20000000f00 */
[----:B------:R-:W-:Y:S01]  /*0a60*/  IMAD.MOV.U32 R0, RZ, RZ, R33 ;  /* 0x000000ffff007224 */ /* 0x000fe200078e0021 */
[----:B------:R-:W-:-:S07]  /*0a70*/  MOV R9, 0xa90 ;  /* 0x00000a9000097802 */ /* 0x000fce0000000f00 */
[----:B0---4-:R-:W-:Y:S05]  /*0a80*/  CALL.REL.NOINC `($__internal_288_$__cuda_sm20_div_s64) ;  /* 0x0000002c00a07944 */ /* 0x011fea0003c00000 */
        /* <DEDUP_REMOVED lines=9> */
.L_x_14337:
        /* <DEDUP_REMOVED lines=33> */
.L_x_14338:
[----:B------:R-:W-:Y:S01]  /*0d30*/  MOV R27, R28 ;  /* 0x0000001c001b7202 */ /* 0x000fe20000000f00 */
[----:B------:R-:W-:Y:S01]  /*0d40*/  IMAD.MOV.U32 R2, RZ, RZ, R32 ;  /* 0x000000ffff027224 */ /* 0x000fe200078e0020 */
[----:B------:R-:W-:Y:S02]  /*0d50*/  MOV R0, R33 ;  /* 0x0000002100007202 */ /* 0x000fe40000000f00 */
[----:B------:R-:W-:-:S07]  /*0d60*/  MOV R9, 0xd80 ;  /* 0x00000d8000097802 */ /* 0x000fce0000000f00 */
[----:B0---4-:R-:W-:Y:S05]  /*0d70*/  CALL.REL.NOINC `($__internal_288_$__cuda_sm20_div_s64) ;  /* 0x0000002800e47944 */ /* 0x011fea0003c00000 */
        /* <DEDUP_REMOVED lines=8> */
.L_x_14339:
        /* <DEDUP_REMOVED lines=34> */
.L_x_14340:
        /* <DEDUP_REMOVED lines=14> */
.L_x_14341:
        /* <DEDUP_REMOVED lines=34> */
.L_x_14342:
        /* <DEDUP_REMOVED lines=14> */
.L_x_14343:
        /* <DEDUP_REMOVED lines=34> */
.L_x_14344:
        /* <DEDUP_REMOVED lines=14> */
.L_x_14345:
        /* <DEDUP_REMOVED lines=34> */
.L_x_14346:
        /* <DEDUP_REMOVED lines=14> */
.L_x_14347:
        /* <DEDUP_REMOVED lines=14> */
.L_x_14331:
        /* <DEDUP_REMOVED lines=33> */
.L_x_14350:
[----:B------:R-:W-:Y:S01]  /*1cf0*/  MOV R27, R32 ;  /* 0x00000020001b7202 */ /* 0x000fe20000000f00 */
[----:B------:R-:W-:Y:S01]  /*1d00*/  IMAD.MOV.U32 R2, RZ, RZ, R16 ;  /* 0x000000ffff027224 */ /* 0x000fe200078e0010 */
[----:B------:R-:W-:Y:S02]  /*1d10*/  MOV R0, R17 ;  /* 0x0000001100007202 */ /* 0x000fe40000000f00 */
[----:B------:R-:W-:-:S07]  /*1d20*/  MOV R9, 0x1d40 ;  /* 0x00001d4000097802 */ /* 0x000fce0000000f00 */
[----:B0-----:R-:W-:Y:S05]  /*1d30*/  CALL.REL.NOINC `($__internal_288_$__cuda_sm20_div_s64) ;  /* 0x0000001800f47944 */ /* 0x001fea0003c00000 */
        /* <DEDUP_REMOVED lines=8> */
.L_x_14351:
        /* <DEDUP_REMOVED lines=35> */
.L_x_14352:
[----:B------:R-:W-:Y:S01]  /*1ff0*/  MOV R27, R17 ;  /* 0x00000011001b7202 */ /* 0x000fe20000000f00 */
[----:B------:R-:W-:Y:S01]  /*2000*/  IMAD.MOV.U32 R2, RZ, RZ, R18 ;  /* 0x000000ffff027224 */ /* 0x000fe200078e0012 */
[----:B------:R-:W-:Y:S02]  /*2010*/  MOV R0, R19 ;  /* 0x0000001300007202 */ /* 0x000fe40000000f00 */
[----:B------:R-:W-:-:S07]  /*2020*/  MOV R9, 0x2040 ;  /* 0x0000204000097802 */ /* 0x000fce0000000f00 */
[----:B0-----:R-:W-:Y:S05]  /*2030*/  CALL.REL.NOINC `($__internal_288_$__cuda_sm20_div_s64) ;  /* 0x0000001800347944 */ /* 0x001fea0003c00000 */
        /* <DEDUP_REMOVED lines=9> */
.L_x_14353:
        /* <DEDUP_REMOVED lines=36> */
.L_x_14354:
[----:B------:R-:W-:Y:S01]  /*2310*/  MOV R27, R19 ;  /* 0x00000013001b7202 */ /* 0x000fe20000000f00 */
[----:B------:R-:W-:Y:S01]  /*2320*/  IMAD.MOV.U32 R2, RZ, RZ, R28 ;  /* 0x000000ffff027224 */ /* 0x000fe200078e001c */
[----:B------:R-:W-:Y:S02]  /*2330*/  MOV R0, R29 ;  /* 0x0000001d00007202 */ /* 0x000fe40000000f00 */
[----:B------:R-:W-:-:S07]  /*2340*/  MOV R9, 0x2360 ;  /* 0x0000236000097802 */ /* 0x000fce0000000f00 */
[----:B0-----:R-:W-:Y:S05]  /*2350*/  CALL.REL.NOINC `($__internal_288_$__cuda_sm20_div_s64) ;  /* 0x00000014006c7944 */ /* 0x001fea0003c00000 */
        /* <DEDUP_REMOVED lines=9> */
.L_x_14355:
        /* <DEDUP_REMOVED lines=37> */
.L_x_14356:
[----:B------:R-:W-:Y:S01]  /*2640*/  IMAD.MOV.U32 R27, RZ, RZ, R18 ;  /* 0x000000ffff1b7224 */ /* 0x000fe200078e0012 */
[----:B------:R-:W-:Y:S01]  /*2650*/  MOV R2, R28 ;  /* 0x0000001c00027202 */ /* 0x000fe20000000f00 */
[----:B------:R-:W-:Y:S01]  /*2660*/  IMAD.MOV.U32 R0, RZ, RZ, R29 ;  /* 0x000000ffff007224 */ /* 0x000fe200078e001d */
[----:B------:R-:W-:-:S07]  /*2670*/  MOV R9, 0x2690 ;  /* 0x0000269000097802 */ /* 0x000fce0000000f00 */
[----:B0-----:R-:W-:Y:S05]  /*2680*/  CALL.REL.NOINC `($__internal_288_$__cuda_sm20_div_s64) ;  /* 0x0000001000a07944 */ /* 0x001fea0003c00000 */
        /* <DEDUP_REMOVED lines=8> */
.L_x_14357:
        /* <DEDUP_REMOVED lines=9> */
.L_x_14349:
        /* <DEDUP_REMOVED lines=31> */
.L_x_14359:
        /* <DEDUP_REMOVED lines=13> */
.L_x_14360:
        /* <DEDUP_REMOVED lines=35> */
.L_x_14361:
[----:B------:R-:W-:Y:S01]  /*2c90*/  MOV R27, R17 ;  /* 0x00000011001b7202 */ /* 0x000fe20000000f00 */
[----:B------:R-:W-:Y:S01]  /*2ca0*/  IMAD.MOV.U32 R2, RZ, RZ, R18 ;  /* 0x000000ffff027224 */ /* 0x000fe200078e0012 */
[----:B------:R-:W-:Y:S02]  /*2cb0*/  MOV R0, R19 ;  /* 0x0000001300007202 */ /* 0x000fe40000000f00 */
[----:B------:R-:W-:-:S07]  /*2cc0*/  MOV R9, 0x2ce0 ;  /* 0x00002ce000097802 */ /* 0x000fce0000000f00 */
[----:B0-----:R-:W-:Y:S05]  /*2cd0*/  CALL.REL.NOINC `($__internal_288_$__cuda_sm20_div_s64) ;  /* 0x0000000c000c7944 */ /* 0x001fea0003c00000 */
        /* <DEDUP_REMOVED lines=9> */
.L_x_14362:
        /* <DEDUP_REMOVED lines=10> */
.L_x_14358:
        /* <DEDUP_REMOVED lines=29> */
.L_x_14363:
[----:B------:R-:W-:-:S07]  /*2fe0*/  MOV R0, 0x3000 ;  /* 0x0000300000007802 */ /* 0x000fce0000000f00 */
[----:B0-----:R-:W-:Y:S05]  /*2ff0*/  CALL.REL.NOINC `($__internal_289_$__cuda_sm20_rem_s64) ;  /* 0x0000000c00947944 */ /* 0x001fea0003c00000 */
[----:B------:R-:W-:Y:S02]  /*3000*/  MOV R10, R2 ;  /* 0x00000002000a7202 */ /* 0x000fe40000000f00 */
[----:B------:R-:W-:-:S07]  /*3010*/  MOV R11, R9 ;  /* 0x00000009000b7202 */ /* 0x000fce0000000f00 */
.L_x_14364:
[----:B------:R-:W1:Y:S02]  /*3020*/  LDC.64 R12, c[0x0][0x398] ;  /* 0x0000e600ff0c7b82 */ /* 0x000e640000000a00 */
[----:B-1----:R-:W-:-:S06]  /*3030*/  IMAD.WIDE.U32 R2, R3, 0x8, R12 ;  /* 0x0000000803027825 */ /* 0x002fcc00078e000c */
[----:B------:R-:W2:Y:S02]  /*3040*/  LDG.E.64 R2, desc[UR10][R2.64] ;  /* 0x0000000a02027981 */ /* 0x000ea4000c1e1b00 */
[-C--:B--2---:R-:W-:Y:S02]  /*3050*/  IMAD R9, R3, R10.reuse, RZ ;  /* 0x0000000a03097224 */ /* 0x084fe400078e02ff */
[----:B------:R-:W-:-:S04]  /*3060*/  IMAD.WIDE.U32 R28, R2, R10, R28 ;  /* 0x0000000a021c7225 */ /* 0x000fc800078e001c */
[----:B------:R-:W-:-:S04]  /*3070*/  IMAD R9, R2, R11, R9 ;  /* 0x0000000b02097224 */ /* 0x000fc800078e0209 */
[----:B------:R-:W-:-:S07]  /*3080*/  IMAD.IADD R29, R29, 0x1, R9 ;  /* 0x000000011d1d7824 */ /* 0x000fce00078e0209 */
.L_x_14330:
        /* <DEDUP_REMOVED lines=33> */
.L_x_14369:
        /* <DEDUP_REMOVED lines=36> */
.L_x_14368:
[----:B------:R-:W-:Y:S05]  /*34e0*/  BSYNC.RECONVERGENT B0 ;  /* 0x0000000000007941 */ /* 0x000fea0003800200 */
.L_x_14367:
[----:B------:R-:W-:Y:S01]  /*34f0*/  UIADD3 UR4, UPT, UPT, UR4, 0x8, URZ ;  /* 0x0000000804047890 */ /* 0x000fe2000fffe0ff */
[----:B------:R-:W-:Y:S01]  /*3500*/  SEL R2, RZ, 0x1, !P0 ;  /* 0x00000001ff027807 */ /* 0x000fe20004000000 */
[----:B------:R-:W-:Y:S01]  /*3510*/  IMAD R9, R6, 0x8, R9 ;  /* 0x0000000806097824 */ /* 0x000fe200078e0209 */
[----:B------:R-:W-:Y:S09]  /*3520*/  @P1 BRA `(.L_x_14369) ;  /* 0xfffffffc005c1947 */ /* 0x000ff2000383ffff */
[----:B------:R-:W-:-:S12]  /*3530*/  UIADD3 UR4, UPT, UPT, UR4, 0x1, URZ ;  /* 0x0000000104047890 */ /* 0x000fd8000fffe0ff */
.L_x_14366:
        /* <DEDUP_REMOVED lines=23> */
.L_x_14373:
[----:B------:R-:W-:Y:S05]  /*36b0*/  BSYNC.RECONVERGENT B0 ;  /* 0x0000000000007941 */ /* 0x000fea0003800200 */
.L_x_14372:
[----:B------:R-:W-:Y:S01]  /*36c0*/  SEL R2, RZ, 0x1, !P0 ;  /* 0x00000001ff027807 */ /* 0x000fe20004000000 */
[----:B------:R-:W-:-:S12]  /*36d0*/  UIADD3 UR4, UPT, UPT, UR4, 0x4, URZ ;  /* 0x0000000404047890 */ /* 0x000fd8000fffe0ff */
.L_x_14371:
        /* <DEDUP_REMOVED lines=14> */
.L_x_14376:
[----:B------:R-:W-:Y:S05]  /*37c0*/  BSYNC.RECONVERGENT B0 ;  /* 0x0000000000007941 */ /* 0x000fea0003800200 */
.L_x_14375:
[----:B------:R-:W-:Y:S01]  /*37d0*/  SEL R2, RZ, 0x1, !P0 ;  /* 0x00000001ff027807 */ /* 0x000fe20004000000 */
[----:B------:R-:W-:-:S12]  /*37e0*/  UIADD3 UR4, UPT, UPT, UR4, 0x2, URZ ;  /* 0x0000000204047890 */ /* 0x000fd8000fffe0ff */
.L_x_14374:
        /* <DEDUP_REMOVED lines=8> */
.L_x_14370:
[----:B--2---:R2:W-:Y:S02]  /*3870*/  STS.U8 [R7+UR5], R2 ;  /* 0x0000000207007988 */ /* 0x0045e40008000005 */
.L_x_14365:
        /* <DEDUP_REMOVED lines=9> */
        .weak           $__internal_288_$__cuda_sm20_div_s64
        .type           $__internal_288_$__cuda_sm20_div_s64,@function
        .size           $__internal_288_$__cuda_sm20_div_s64,($__internal_289_$__cuda_sm20_rem_s64 - $__internal_288_$__cuda_sm20_div_s64)
$__internal_288_$__cuda_sm20_div_s64:
        /* <DEDUP_REMOVED lines=83> */
[----:B------:R-:W-:Y:S06]  /*3e40*/  RET.REL.NODEC R12 `(contiguous_any3_i16) ;  /* 0xffffffc00c6c7950 */ /* 0x000fec0003c3ffff */
        .weak           $__internal_289_$__cuda_sm20_rem_s64
        .type           $__internal_289_$__cuda_sm20_rem_s64,@function
        .size           $__internal_289_$__cuda_sm20_rem_s64,(.L_x_30605 - $__internal_289_$__cuda_sm20_rem_s64)
$__internal_289_$__cuda_sm20_rem_s64:
        /* <DEDUP_REMOVED lines=66> */
[----:B------:R-:W-:Y:S06]  /*4270*/  RET.REL.NODEC R10 `(contiguous_any3_i16) ;  /* 0xffffffbc0a607950 */ /* 0x000fec0003c3ffff */
.L_x_14377:
        /* <DEDUP_REMOVED lines=16> */
.L_x_30605:


//--------------------- .text.contiguous_any22_i16 --------------------------
	.section	.text.contiguous_any22_i16,"ax",@progbits
	.align	128
        .global         contiguous_any22_i16
        .type           contiguous_any22_i16,@function
        .size           contiguous_any22_i16,(.L_x_31242 - contiguous_any22_i16)
        .other          contiguous_any22_i16,@"STO_CUDA_ENTRY STV_DEFAULT"
contiguous_any22_i16:
.text.contiguous_any22_i16:
        /* <DEDUP_REMOVED lines=46> */
.L_x_14381:
[----:B------:R-:W-:Y:S05]  /*02e0*/  BSYNC.RECONVERGENT B1 ;  /* 0x0000000000017941 */ /* 0x000fea0003800200 */
.L_x_14380:
[----:B------:R-:W-:-:S05]  /*02f0*/  SEL R3, RZ, 0x1, !P0 ;  /* 0x00000001ff037807 */ /* 0x000fca0004000000 */
[----:B------:R0:W-:Y:S01]  /*0300*/  STS.U8 [R0+UR4], R3 ;  /* 0x0000000300007988 */ /* 0x0001e20008000004 */
[----:B------:R-:W-:Y:S05]  /*0310*/  BRA `(.L_x_14382) ;  /* 0x0000000000307947 */ /* 0x000fea0003800000 */
.L_x_14379:
        /* <DEDUP_REMOVED lines=12> */
.L_x_14382:
[----:B------:R-:W-:Y:S05]  /*03e0*/  BSYNC.RECONVERGENT B0 ;  /* 0x0000000000007941 */ /* 0x000fea0003800200 */
.L_x_14378:
[----:B------:R-:W-:Y:S01]  /*03f0*/  BAR.SYNC.DEFER_BLOCKING 0x0 ;  /* 0x0000000000007b1d */ /* 0x000fe20000010000 */
[----:B------:R-:W-:-:S09]  /*0400*/  UISETP.GE.U32.AND UP0, UPT, UR5, 0x42, UPT ;  /* 0x000000420500788c */ /* 0x000fd2000bf06070 */
[----:B------:R-:W-:Y:S05]  /*0410*/  BRA.U !UP0, `(.L_x_14383) ;  /* 0x00000001083c7547 */ /* 0x000fea000b800000 */
.L_x_14386:
        /* <DEDUP_REMOVED lines=10> */
.L_x_14385:
[----:B------:R-:W-:Y:S05]  /*04c0*/  BSYNC.RECONVERGENT B0 ;  /* 0x0000000000007941 */ /* 0x000fea0003800200 */
.L_x_14384:
[----:B------:R-:W-:Y:S01]  /*04d0*/  BAR.SYNC.DEFER_BLOCKING 0x0 ;  /* 0x0000000000007b1d */ /* 0x000fe20000010000 */
[----:B------:R-:W-:-:S05]  /*04e0*/  UISETP.GT.U32.AND UP0, UPT, UR5, 0x83, UPT ;  /* 0x000000830500788c */ /* 0x000fca000bf04070 */
[----:B------:R-:W-:-:S04]  /*04f0*/  UMOV UR5, UR9 ;  /* 0x0000000900057c82 */ /* 0x000fc80008000000 */
[----:B------:R-:W-:Y:S05]  /*0500*/  BRA.U UP0, `(.L_x_14386) ;  /* 0xfffffffd00c47547 */ /* 0x000fea000b83ffff */
.L_x_14383:
        /* <DEDUP_REMOVED lines=57> */
.L_x_14387:
        /* <DEDUP_REMOVED lines=14> */
.L_x_31242:


//--------------------- .text.contiguous_any2_i16 --------------------------
	.section	.text.contiguous_any2_i16,"ax",@progbits
	.align	128
        .global         contiguous_any2_i16
        .type           contiguous_any2_i16,@function
        .size           contiguous_any2_i16,(.L_x_30607 - contiguous_any2_i16)
        .other          contiguous_any2_i16,@"STO_CUDA_ENTRY STV_DEFAULT"
contiguous_any2_i16:
.text.contiguous_any2_i16:
        /* <DEDUP_REMOVED lines=57> */
.L_x_14416:
        /* <DEDUP_REMOVED lines=32> */
.L_x_14393:
[----:B------:R-:W-:Y:S01]  /*0590*/  IMAD.MOV.U32 R26, RZ, RZ, R4 ;  /* 0x000000ffff1a7224 */ /* 0x000fe200078e0004 */
[----:B------:R-:W-:Y:S01]  /*05a0*/  MOV R11, R3 ;  /* 0x00000003000b7202 */ /* 0x000fe20000000f00 */
[----:B------:R-:W-:Y:S01]  /*05b0*/  IMAD.MOV.U32 R10, RZ, RZ, R40 ;  /* 0x000000ffff0a7224 */ /* 0x000fe200078e0028 */
[----:B------:R-:W-:Y:S02]  /*05c0*/  MOV R9, R41 ;  /* 0x0000002900097202 */ /* 0x000fe40000000f00 */
[----:B------:R-:W-:-:S07]  /*05d0*/  MOV R8, 0x5f0 ;  /* 0x000005f000087802 */ /* 0x000fce0000000f00 */
[----:B-12---:R-:W-:Y:S05]  /*05e0*/  CALL.REL.NOINC `($__internal_290_$__cuda_sm20_div_s64) ;  /* 0x00000064009c7944 */ /* 0x006fea0003c00000 */
        /* <DEDUP_REMOVED lines=10> */
.L_x_14394:
[----:B------:R-:W-:Y:S05]  /*0690*/  BSYNC.RECONVERGENT B1 ;  /* 0x0000000000017941 */ /* 0x000fea0003800200 */
.L_x_14392:
        /* <DEDUP_REMOVED lines=33> */
.L_x_14396:
[----:B------:R-:W-:Y:S01]  /*08b0*/  MOV R26, R18 ;  /* 0x00000012001a7202 */ /* 0x000fe20000000f00 */
[----:B------:R-:W-:Y:S01]  /*08c0*/  IMAD.MOV.U32 R11, RZ, RZ, R19 ;  /* 0x000000ffff0b7224 */ /* 0x000fe200078e0013 */
[----:B------:R-:W-:Y:S01]  /*08d0*/  MOV R10, R40 ;  /* 0x00000028000a7202 */ /* 0x000fe20000000f00 */
[----:B------:R-:W-:Y:S01]  /*08e0*/  IMAD.MOV.U32 R9, RZ, RZ, R41 ;  /* 0x000000ffff097224 */ /* 0x000fe200078e0029 */
[----:B------:R-:W-:-:S07]  /*08f0*/  MOV R8, 0x910 ;  /* 0x0000091000087802 */ /* 0x000fce0000000f00 */
[----:B-1----:R-:W-:Y:S05]  /*0900*/  CALL.REL.NOINC `($__internal_290_$__cuda_sm20_div_s64) ;  /* 0x0000006000d47944 */ /* 0x002fea0003c00000 */
        /* <DEDUP_REMOVED lines=8> */
.L_x_14397:
[----:B------:R-:W-:Y:S05]  /*0990*/  BSYNC.RECONVERGENT B1 ;  /* 0x0000000000017941 */ /* 0x000fea0003800200 */
.L_x_14395:
        /* <DEDUP_REMOVED lines=34> */
.L_x_14399:
        /* <DEDUP_REMOVED lines=16> */
.L_x_14400:
[----:B------:R-:W-:Y:S05]  /*0cc0*/  BSYNC.RECONVERGENT B1 ;  /* 0x0000000000017941 */ /* 0x000fea0003800200 */
.L_x_14398:
        /* <DEDUP_REMOVED lines=35> */
.L_x_14402:
[----:B------:R-:W-:Y:S01]  /*0f00*/  IMAD.MOV.U32 R26, RZ, RZ, R44 ;  /* 0x000000ffff1a7224 */ /* 0x000fe200078e002c */
[----:B------:R-:W-:Y:S01]  /*0f10*/  MOV R11, R45 ;  /* 0x0000002d000b7202 */ /* 0x000fe20000000f00 */
[----:B------:R-:W-:Y:S01]  /*0f20*/  IMAD.MOV.U32 R10, RZ, RZ, R42 ;  /* 0x000000ffff0a7224 */ /* 0x000fe200078e002a */
[----:B------:R-:W-:Y:S02]  /*0f30*/  MOV R9, R43 ;  /* 0x0000002b00097202 */ /* 0x000fe40000000f00 */
[----:B------:R-:W-:-:S07]  /*0f40*/  MOV R8, 0xf60 ;  /* 0x00000f6000087802 */ /* 0x000fce0000000f00 */
[----:B-1----:R-:W-:Y:S05]  /*0f50*/  CALL.REL.NOINC `($__internal_290_$__cuda_sm20_div_s64) ;  /* 0x0000005c00407944 */ /* 0x002fea0003c00000 */
        /* <DEDUP_REMOVED lines=11> */
.L_x_14403:
[----:B------:R-:W-:Y:S05]  /*1010*/  BSYNC.RECONVERGENT B1 ;  /* 0x0000000000017941 */ /* 0x000fea0003800200 */
.L_x_14401:
        /* <DEDUP_REMOVED lines=37> */
.L_x_14405:
[----:B------:R-:W-:Y:S01]  /*1270*/  IMAD.MOV.U32 R26, RZ, RZ, R38 ;  /* 0x000000ffff1a7224 */ /* 0x000fe200078e0026 */
[----:B------:R-:W-:Y:S01]  /*1280*/  MOV R11, R39 ;  /* 0x00000027000b7202 */ /* 0x000fe20000000f00 */
[----:B------:R-:W-:Y:S01]  /*1290*/  IMAD.MOV.U32 R10, RZ, RZ, R20 ;  /* 0x000000ffff0a7224 */ /* 0x000fe200078e0014 */
[----:B------:R-:W-:Y:S02]  /*12a0*/  MOV R9, R21 ;  /* 0x0000001500097202 */ /* 0x000fe40000000f00 */
[----:B------:R-:W-:-:S07]  /*12b0*/  MOV R8, 0x12d0 ;  /* 0x000012d000087802 */ /* 0x000fce0000000f00 */
[----:B-1----:R-:W-:Y:S05]  /*12c0*/  CALL.REL.NOINC `($__internal_290_$__cuda_sm20_div_s64) ;  /* 0x0000005800647944 */ /* 0x002fea0003c00000 */
        /* <DEDUP_REMOVED lines=10> */
.L_x_14406:
[----:B------:R-:W-:Y:S05]  /*1370*/  BSYNC.RECONVERGENT B1 ;  /* 0x0000000000017941 */ /* 0x000fea0003800200 */
.L_x_14404:
        /* <DEDUP_REMOVED lines=34> */
.L_x_14408:
[----:B------:R-:W-:Y:S01]  /*15a0*/  IMAD.MOV.U32 R26, RZ, RZ, R42 ;  /* 0x000000ffff1a7224 */ /* 0x000fe200078e002a */
[----:B------:R-:W-:Y:S01]  /*15b0*/  MOV R11, R43 ;  /* 0x0000002b000b7202 */ /* 0x000fe20000000f00 */
[----:B------:R-:W-:Y:S01]  /*15c0*/  IMAD.MOV.U32 R10, RZ, RZ, R20 ;  /* 0x000000ffff0a7224 */ /* 0x000fe200078e0014 */
[----:B------:R-:W-:Y:S02]  /*15d0*/  MOV R9, R21 ;  /* 0x0000001500097202 */ /* 0x000fe40000000f00 */
[----:B------:R-:W-:-:S07]  /*15e0*/  MOV R8, 0x1600 ;  /* 0x0000160000087802 */ /* 0x000fce0000000f00 */
[----:B-1----:R-:W-:Y:S05]  /*15f0*/  CALL.REL.NOINC `($__internal_290_$__cuda_sm20_div_s64) ;  /* 0x0000005400987944 */ /* 0x002fea0003c00000 */
        /* <DEDUP_REMOVED lines=11> */
.L_x_14409:
[----:B------:R-:W-:Y:S05]  /*16b0*/  BSYNC.RECONVERGENT B1 ;  /* 0x0000000000017941 */ /* 0x000fea0003800200 */
.L_x_14407:
        /* <DEDUP_REMOVED lines=34> */
.L_x_14411:
[----:B------:R-:W-:Y:S01]  /*18e0*/  MOV R26, R38 ;  /* 0x00000026001a7202 */ /* 0x000fe20000000f00 */
[----:B------:R-:W-:Y:S01]  /*18f0*/  IMAD.MOV.U32 R11, RZ, RZ, R39 ;  /* 0x000000ffff0b7224 */ /* 0x000fe200078e0027 */
[----:B------:R-:W-:Y:S01]  /*1900*/  MOV R10, R20 ;  /* 0x00000014000a7202 */ /* 0x000fe20000000f00 */
[----:B------:R-:W-:Y:S01]  /*1910*/  IMAD.MOV.U32 R9, RZ, RZ, R21 ;  /* 0x000000ffff097224 */ /* 0x000fe200078e0015 */
[----:B------:R-:W-:-:S07]  /*1920*/  MOV R8, 0x1940 ;  /* 0x0000194000087802 */ /* 0x000fce0000000f00 */
[----:B-1----:R-:W-:Y:S05]  /*1930*/  CALL.REL.NOINC `($__internal_290_$__cuda_sm20_div_s64) ;  /* 0x0000005000c87944 */ /* 0x002fea0003c00000 */
        /* <DEDUP_REMOVED lines=11> */
.L_x_14412:
[----:B------:R-:W-:Y:S05]  /*19f0*/  BSYNC.RECONVERGENT B1 ;  /* 0x0000000000017941 */ /* 0x000fea0003800200 */
.L_x_14410:
        /* <DEDUP_REMOVED lines=35> */
.L_x_14414:
[----:B------:R-:W-:Y:S01]  /*1c30*/  MOV R26, R18 ;  /* 0x00000012001a7202 */ /* 0x000fe20000000f00 */
[----:B------:R-:W-:Y:S01]  /*1c40*/  IMAD.MOV.U32 R11, RZ, RZ, R19 ;  /* 0x000000ffff0b7224 */ /* 0x000fe200078e0013 */
[----:B------:R-:W-:Y:S01]  /*1c50*/  MOV R10, R20 ;  /* 0x00000014000a7202 */ /* 0x000fe20000000f00 */
[----:B------:R-:W-:Y:S01]  /*1c60*/  IMAD.MOV.U32 R9, RZ, RZ, R21 ;  /* 0x000000ffff097224 */ /* 0x000fe200078e0015 */
[----:B------:R-:W-:-:S07]  /*1c70*/  MOV R8, 0x1c90 ;  /* 0x00001c9000087802 */ /* 0x000fce0000000f00 */
[----:B-1----:R-:W-:Y:S05]  /*1c80*/  CALL.REL.NOINC `($__internal_290_$__cuda_sm20_div_s64) ;  /* 0x0000004c00f47944 */ /* 0x002fea0003c00000 */
        /* <DEDUP_REMOVED lines=11> */
.L_x_14415:
[----:B------:R-:W-:Y:S05]  /*1d40*/  BSYNC.RECONVERGENT B1 ;  /* 0x0000000000017941 */ /* 0x000fea0003800200 */
.L_x_14413:
        /* <DEDUP_REMOVED lines=9> */
.L_x_14391:
        /* <DEDUP_REMOVED lines=35> */
.L_x_14419:
        /* <DEDUP_REMOVED lines=16> */
.L_x_14420:
[----:B------:R-:W-:Y:S05]  /*2110*/  BSYNC.RECONVERGENT B1 ;  /* 0x0000000000017941 */ /* 0x000fea0003800200 */
.L_x_14418:
        /* <DEDUP_REMOVED lines=34> */
.L_x_14422:
        /* <DEDUP_REMOVED lines=14> */
.L_x_14423:
[----:B------:R-:W-:Y:S05]  /*2420*/  BSYNC.RECONVERGENT B1 ;  /* 0x0000000000017941 */ /* 0x000fea0003800200 */
.L_x_14421:
        /* <DEDUP_REMOVED lines=35> */
.L_x_14425:
        /* <DEDUP_REMOVED lines=17> */
.L_x_14426:
[----:B------:R-:W-:Y:S05]  /*2770*/  BSYNC.RECONVERGENT B1 ;  /* 0x0000000000017941 */ /* 0x000fea0003800200 */
.L_x_14424:
        /* <DEDUP_REMOVED lines=35> */
.L_x_14428:
        /* <DEDUP_REMOVED lines=16> */
.L_x_14429:
[----:B------:R-:W-:Y:S05]  /*2ab0*/  BSYNC.RECONVERGENT B1 ;  /* 0x0000000000017941 */ /* 0x000fea0003800200 */
.L_x_14427:
[----:B------:R-:W-:Y:S01]  /*2ac0*/  MOV R6, R20 ;  /* 0x0000001400067202 */ /* 0x000fe20000000f00 */
[----:B------:R-:W-:Y:S02]  /*2ad0*/  IMAD R9, R9, R22, RZ ;  /* 0x0000001609097224 */ /* 0x000fe400078e02ff */
[----:B------:R-:W-:Y:S02]  /*2ae0*/  VIADD R5, R5, 0xfffffffe ;  /* 0xfffffffe05057836 */ /* 0x000fe40000000000 */
[----:B------:R-:W-:-:S04]  /*2af0*/  IMAD.WIDE.U32 R20, R22, R8, R6 ;  /* 0x0000000816147225 */ /* 0x000fc800078e0006 */
[----:B------:R-:W-:-:S05]  /*2b00*/  IMAD R9, R23, R8, R9 ;  /* 0x0000000817097224 */ /* 0x000fca00078e0209 */
[----:B------:R-:W-:-:S07]  /*2b10*/  IADD3 R21, PT, PT, R21, R9, RZ ;  /* 0x0000000915157210 */ /* 0x000fce0007ffe0ff */
.L_x_14417:
        /* <DEDUP_REMOVED lines=31> */
.L_x_14431:
[----:B------:R-:W-:Y:S01]  /*2d10*/  IMAD.MOV.U32 R23, RZ, RZ, R3 ;  /* 0x000000ffff177224 */ /* 0x000fe200078e0003 */
[----:B------:R-:W-:Y:S01]  /*2d20*/  MOV R22, R6 ;  /* 0x0000000600167202 */ /* 0x000fe20000000f00 */
[----:B------:R-:W-:Y:S01]  /*2d30*/  IMAD.MOV.U32 R3, RZ, RZ, R7 ;  /* 0x000000ffff037224 */ /* 0x000fe200078e0007 */
[----:B------:R-:W-:-:S07]  /*2d40*/  MOV R24, 0x2d60 ;  /* 0x00002d6000187802 */ /* 0x000fce0000000f00 */
[----:B-1----:R-:W-:Y:S05]  /*2d50*/  CALL.REL.NOINC `($__internal_291_$__cuda_sm20_rem_s64) ;  /* 0x00000044000c7944 */ /* 0x002fea0003c00000 */
[----:B------:R-:W-:-:S07]  /*2d60*/  MOV R8, R4 ;  /* 0x0000000400087202 */ /* 0x000fce0000000f00 */
.L_x_14432:
[----:B------:R-:W-:Y:S05]  /*2d70*/  BSYNC.RECONVERGENT B1 ;  /* 0x0000000000017941 */ /* 0x000fea0003800200 */
.L_x_14430:
        /* <DEDUP_REMOVED lines=30> */
.L_x_14434:
[----:B------:R-:W-:Y:S01]  /*2f60*/  IMAD.MOV.U32 R22, RZ, RZ, R6 ;  /* 0x000000ffff167224 */ /* 0x000fe200078e0006 */
[----:B------:R-:W-:Y:S01]  /*2f70*/  MOV R3, R7 ;  /* 0x0000000700037202 */ /* 0x000fe20000000f00 */
[----:B------:R-:W-:Y:S01]  /*2f80*/  IMAD.MOV.U32 R4, RZ, RZ, R18 ;  /* 0x000000ffff047224 */ /* 0x000fe200078e0012 */
[----:B------:R-:W-:Y:S02]  /*2f90*/  MOV R23, R19 ;  /* 0x0000001300177202 */ /* 0x000fe40000000f00 */
[----:B------:R-:W-:-:S07]  /*2fa0*/  MOV R24, 0x2fc0 ;  /* 0x00002fc000187802 */ /* 0x000fce0000000f00 */
[----:B-1----:R-:W-:Y:S05]  /*2fb0*/  CALL.REL.NOINC `($__internal_291_$__cuda_sm20_rem_s64) ;  /* 0x0000004000747944 */ /* 0x002fea0003c00000 */
[----:B------:R-:W-:-:S07]  /*2fc0*/  IMAD.MOV.U32 R5, RZ, RZ, R9 ;  /* 0x000000ffff057224 */ /* 0x000fce00078e0009 */
.L_x_14435:
[----:B------:R-:W-:Y:S05]  /*2fd0*/  BSYNC.RECONVERGENT B1 ;  /* 0x0000000000017941 */ /* 0x000fea0003800200 */
.L_x_14433:
[----:B------:R-:W-:Y:S02]  /*2fe0*/  IMAD R3, R5, R14, RZ ;  /* 0x0000000e05037224 */ /* 0x000fe400078e02ff */
[----:B------:R-:W-:-:S04]  /*2ff0*/  IMAD.WIDE.U32 R20, R14, R4, R20 ;  /* 0x000000040e147225 */ /* 0x000fc800078e0014 */
[----:B------:R-:W-:-:S05]  /*3000*/  IMAD R3, R15, R4, R3 ;  /* 0x000000040f037224 */ /* 0x000fca00078e0203 */
[----:B------:R-:W-:-:S07]  /*3010*/  IADD3 R21, PT, PT, R21, R3, RZ ;  /* 0x0000000315157210 */ /* 0x000fce0007ffe0ff */
.L_x_14390:
        /* <DEDUP_REMOVED lines=12> */
.L_x_14437:
[----:B------:R-:W-:Y:S05]  /*30e0*/  BSYNC.RECONVERGENT B1 ;  /* 0x0000000000017941 */ /* 0x000fea0003800200 */
.L_x_14436:
[----:B------:R-:W-:-:S05]  /*30f0*/  SEL R3, RZ, 0x1, !P0 ;  /* 0x00000001ff037807 */ /* 0x000fca0004000000 */
[----:B------:R0:W-:Y:S01]  /*3100*/  STS.U8 [R0+UR4], R3 ;  /* 0x0000000300007988 */ /* 0x0001e20008000004 */
[----:B------:R-:W-:Y:S05]  /*3110*/  BRA `(.L_x_14438) ;  /* 0x0000003400a07947 */ /* 0x000fea0003800000 */
.L_x_14389:
        /* <DEDUP_REMOVED lines=20> */
.L_x_14465:
        /* <DEDUP_REMOVED lines=31> */
.L_x_14442:
[----:B------:R-:W-:Y:S01]  /*3450*/  IMAD.MOV.U32 R26, RZ, RZ, R4 ;  /* 0x000000ffff1a7224 */ /* 0x000fe200078e0004 */
[----:B------:R-:W-:Y:S01]  /*3460*/  MOV R11, R5 ;  /* 0x00000005000b7202 */ /* 0x000fe20000000f00 */
[----:B------:R-:W-:Y:S01]  /*3470*/  IMAD.MOV.U32 R10, RZ, RZ, R36 ;  /* 0x000000ffff0a7224 */ /* 0x000fe200078e0024 */
[----:B------:R-:W-:Y:S02]  /*3480*/  MOV R9, R37 ;  /* 0x0000002500097202 */ /* 0x000fe40000000f00 */
[----:B------:R-:W-:-:S07]  /*3490*/  MOV R8, 0x34b0 ;  /* 0x000034b000087802 */ /* 0x000fce0000000f00 */
[----:B-1234-:R-:W-:Y:S05]  /*34a0*/  CALL.REL.NOINC `($__internal_290_$__cuda_sm20_div_s64) ;  /* 0x0000003400ec7944 */ /* 0x01efea0003c00000 */
        /* <DEDUP_REMOVED lines=8> */
.L_x_14443:
[----:B------:R-:W-:Y:S05]  /*3530*/  BSYNC.RECONVERGENT B1 ;  /* 0x0000000000017941 */ /* 0x000fea0003800200 */
.L_x_14441:
        /* <DEDUP_REMOVED lines=37> */
.L_x_14445:
[----:B------:R-:W-:Y:S01]  /*3790*/  MOV R26, R36 ;  /* 0x00000024001a7202 */ /* 0x000fe20000000f00 */
[----:B------:R-:W-:Y:S01]  /*37a0*/  IMAD.MOV.U32 R11, RZ, RZ, R37 ;  /* 0x000000ffff0b7224 */ /* 0x000fe200078e0025 */
[----:B------:R-:W-:Y:S01]  /*37b0*/  MOV R10, R38 ;  /* 0x00000026000a7202 */ /* 0x000fe20000000f00 */
[----:B------:R-:W-:Y:S01]  /*37c0*/  IMAD.MOV.U32 R9, RZ, RZ, R39 ;  /* 0x000000ffff097224 */ /* 0x000fe200078e0027 */
[----:B------:R-:W-:-:S07]  /*37d0*/  MOV R8, 0x37f0 ;  /* 0x000037f000087802 */ /* 0x000fce0000000f00 */
[----:B-12---:R-:W-:Y:S05]  /*37e0*/  CALL.REL.NOINC `($__internal_290_$__cuda_sm20_div_s64) ;  /* 0x00000034001c7944 */ /* 0x006fea0003c00000 */
        /* <DEDUP_REMOVED lines=10> */
.L_x_14446:
[----:B------:R-:W-:Y:S05]  /*3890*/  BSYNC.RECONVERGENT B1 ;  /* 0x0000000000017941 */ /* 0x000fea0003800200 */
.L_x_14444:
        /* <DEDUP_REMOVED lines=38> */
.L_x_14448:
[----:B------:R-:W-:Y:S01]  /*3b00*/  MOV R26, R36 ;  /* 0x00000024001a7202 */ /* 0x000fe20000000f00 */
[----:B------:R-:W-:Y:S01]  /*3b10*/  IMAD.MOV.U32 R11, RZ, RZ, R37 ;  /* 0x000000ffff0b7224 */ /* 0x000fe200078e0025 */
[----:B------:R-:W-:Y:S01]  /*3b20*/  MOV R10, R38 ;  /* 0x00000026000a7202 */ /* 0x000fe20000000f00 */
[----:B------:R-:W-:Y:S01]  /*3b30*/  IMAD.MOV.U32 R9, RZ, RZ, R39 ;  /* 0x000000ffff097224 */ /* 0x000fe200078e0027 */
[----:B------:R-:W-:-:S07]  /*3b40*/  MOV R8, 0x3b60 ;  /* 0x00003b6000087802 */ /* 0x000fce0000000f00 */
[----:B-12---:R-:W-:Y:S05]  /*3b50*/  CALL.REL.NOINC `($__internal_290_$__cuda_sm20_div_s64) ;  /* 0x0000003000407944 */ /* 0x006fea0003c00000 */
        /* <DEDUP_REMOVED lines=11> */
.L_x_14449:
[----:B------:R-:W-:Y:S05]  /*3c10*/  BSYNC.RECONVERGENT B1 ;  /* 0x0000000000017941 */ /* 0x000fea0003800200 */
.L_x_14447:
        /* <DEDUP_REMOVED lines=38> */
.L_x_14451:
        /* <DEDUP_REMOVED lines=17> */
.L_x_14452:
[----:B------:R-:W-:Y:S05]  /*3f90*/  BSYNC.RECONVERGENT B1 ;  /* 0x0000000000017941 */ /* 0x000fea0003800200 */
.L_x_14450:
        /* <DEDUP_REMOVED lines=38> */
.L_x_14454:
        /* <DEDUP_REMOVED lines=17> */
.L_x_14455:
[----:B------:R-:W-:Y:S05]  /*4310*/  BSYNC.RECONVERGENT B1 ;  /* 0x0000000000017941 */ /* 0x000fea0003800200 */
.L_x_14453:
        /* <DEDUP_REMOVED lines=38> */
.L_x_14457:
        /* <DEDUP_REMOVED lines=17> */
.L_x_14458:
[----:B------:R-:W-:Y:S05]  /*4690*/  BSYNC.RECONVERGENT B1 ;  /* 0x0000000000017941 */ /* 0x000fea0003800200 */
.L_x_14456:
        /* <DEDUP_REMOVED lines=38> */
.L_x_14460:
        /* <DEDUP_REMOVED lines=17> */
.L_x_14461:
[----:B------:R-:W-:Y:S05]  /*4a10*/  BSYNC.RECONVERGENT B1 ;  /* 0x0000000000017941 */ /* 0x000fea0003800200 */
.L_x_14459:
        /* <DEDUP_REMOVED lines=36> */
.L_x_14463:
        /* <DEDUP_REMOVED lines=17> */
.L_x_14464:
[----:B------:R-:W-:Y:S05]  /*4d70*/  BSYNC.RECONVERGENT B1 ;  /* 0x0000000000017941 */ /* 0x000fea0003800200 */
.L_x_14462:
        /* <DEDUP_REMOVED lines=15> */
.L_x_14440:
        /* <DEDUP_REMOVED lines=36> */
.L_x_14468:
        /* <DEDUP_REMOVED lines=15> */
.L_x_14469:
[----:B------:R-:W-:Y:S05]  /*51a0*/  BSYNC.RECONVERGENT B1 ;  /* 0x0000000000017941 */ /* 0x000fea0003800200 */
.L_x_14467:
        /* <DEDUP_REMOVED lines=39> */
.L_x_14471:
        /* <DEDUP_REMOVED lines=17> */
.L_x_14472:
[----:B------:R-:W-:Y:S05]  /*5530*/  BSYNC.RECONVERGENT B1 ;  /* 0x0000000000017941 */ /* 0x000fea0003800200 */
.L_x_14470:
        /* <DEDUP_REMOVED lines=39> */
.L_x_14474:
        /* <DEDUP_REMOVED lines=17> */
.L_x_14475:
[----:B------:R-:W-:Y:S05]  /*58c0*/  BSYNC.RECONVERGENT B1 ;  /* 0x0000000000017941 */ /* 0x000fea0003800200 */
.L_x_14473:
        /* <DEDUP_REMOVED lines=40> */
.L_x_14477:
[----:B------:R-:W-:Y:S01]  /*5b50*/  MOV R26, R20 ;  /* 0x00000014001a7202 */ /* 0x000fe20000000f00 */
[----:B------:R-:W-:Y:S01]  /*5b60*/  IMAD.MOV.U32 R10, RZ, RZ, R4 ;  /* 0x000000ffff0a7224 */ /* 0x000fe200078e0004 */
[----:B------:R-:W-:Y:S02]  /*5b70*/  MOV R11, R21 ;  /* 0x00000015000b7202 */ /* 0x000fe40000000f00 */
[----:B------:R-:W-:Y:S02]  /*5b80*/  MOV R9, R5 ;  /* 0x0000000500097202 */ /* 0x000fe40000000f00 */
[----:B------:R-:W-:-:S07]  /*5b90*/  MOV R8, 0x5bb0 ;  /* 0x00005bb000087802 */ /* 0x000fce0000000f00 */
[----:B-1----:R-:W-:Y:S05]  /*5ba0*/  CALL.REL.NOINC `($__internal_290_$__cuda_sm20_div_s64) ;  /* 0x00000010002c7944 */ /* 0x002fea0003c00000 */
        /* <DEDUP_REMOVED lines=11> */
.L_x_14478:
[----:B------:R-:W-:Y:S05]  /*5c60*/  BSYNC.RECONVERGENT B1 ;  /* 0x0000000000017941 */ /* 0x000fea0003800200 */
.L_x_14476:
        /* <DEDUP_REMOVED lines=11> */
.L_x_14466:
        /* <DEDUP_REMOVED lines=34> */
.L_x_14481:
[----:B------:R-:W-:Y:S01]  /*5f40*/  MOV R26, R4 ;  /* 0x00000004001a7202 */ /* 0x000fe20000000f00 */
[----:B------:R-:W-:Y:S01]  /*5f50*/  IMAD.MOV.U32 R10, RZ, RZ, R16 ;  /* 0x000000ffff0a7224 */ /* 0x000fe200078e0010 */
[----:B------:R-:W-:Y:S02]  /*5f60*/  MOV R11, R5 ;  /* 0x00000005000b7202 */ /* 0x000fe40000000f00 */
[----:B------:R-:W-:Y:S02]  /*5f70*/  MOV R9, R17 ;  /* 0x0000001100097202 */ /* 0x000fe40000000f00 */
[----:B------:R-:W-:-:S07]  /*5f80*/  MOV R8, 0x5fa0 ;  /* 0x00005fa000087802 */ /* 0x000fce0000000f00 */
[----:B-1----:R-:W-:Y:S05]  /*5f90*/  CALL.REL.NOINC `($__internal_290_$__cuda_sm20_div_s64) ;  /* 0x0000000c00307944 */ /* 0x002fea0003c00000 */
        /* <DEDUP_REMOVED lines=9> */
.L_x_14482:
[----:B------:R-:W-:Y:S05]  /*6030*/  BSYNC.RECONVERGENT B1 ;  /* 0x0000000000017941 */ /* 0x000fea0003800200 */
.L_x_14480:
        /* <DEDUP_REMOVED lines=39> */
.L_x_14484:
[----:B------:R-:W-:Y:S01]  /*62b0*/  MOV R26, R20 ;  /* 0x00000014001a7202 */ /* 0x000fe20000000f00 */
[----:B------:R-:W-:Y:S01]  /*62c0*/  IMAD.MOV.U32 R11, RZ, RZ, R21 ;  /* 0x000000ffff0b7224 */ /* 0x000fe200078e0015 */
[----:B------:R-:W-:Y:S02]  /*62d0*/  MOV R10, R4 ;  /* 0x00000004000a7202 */ /* 0x000fe40000000f00 */
[----:B------:R-:W-:Y:S02]  /*62e0*/  MOV R9, R5 ;  /* 0x0000000500097202 */ /* 0x000fe40000000f00 */
[----:B------:R-:W-:-:S07]  /*62f0*/  MOV R8, 0x6310 ;  /* 0x0000631000087802 */ /* 0x000fce0000000f00 */
[----:B-1----:R-:W-:Y:S05]  /*6300*/  CALL.REL.NOINC `($__internal_290_$__cuda_sm20_div_s64) ;  /* 0x0000000800547944 */ /* 0x002fea0003c00000 */
        /* <DEDUP_REMOVED lines=11> */
.L_x_14485:
[----:B------:R-:W-:Y:S05]  /*63c0*/  BSYNC.RECONVERGENT B1 ;  /* 0x0000000000017941 */ /* 0x000fea0003800200 */
.L_x_14483:
        /* <DEDUP_REMOVED lines=11> */
.L_x_14479:
        /* <DEDUP_REMOVED lines=30> */
.L_x_14487:
[----:B------:R-:W-:Y:S01]  /*6660*/  MOV R3, R23 ;  /* 0x0000001700037202 */ /* 0x000fe20000000f00 */
[----:B------:R-:W-:Y:S01]  /*6670*/  IMAD.MOV.U32 R23, RZ, RZ, R5 ;  /* 0x000000ffff177224 */ /* 0x000fe200078e0005 */
[----:B------:R-:W-:-:S07]  /*6680*/  MOV R24, 0x66a0 ;  /* 0x000066a000187802 */ /* 0x000fce0000000f00 */
[----:B-1----:R-:W-:Y:S05]  /*6690*/  CALL.REL.NOINC `($__internal_291_$__cuda_sm20_rem_s64) ;  /* 0x0000000800bc7944 */ /* 0x002fea0003c00000 */
[----:B------:R-:W-:-:S07]  /*66a0*/  MOV R5, R9 ;  /* 0x0000000900057202 */ /* 0x000fce0000000f00 */
.L_x_14488:
[----:B------:R-:W-:Y:S05]  /*66b0*/  BSYNC.RECONVERGENT B1 ;  /* 0x0000000000017941 */ /* 0x000fea0003800200 */
.L_x_14486:
        /* <DEDUP_REMOVED lines=9> */
.L_x_14439:
[----:B------:R-:W-:-:S05]  /*6750*/  IMAD.MOV.U32 R13, RZ, RZ, R7 ;  /* 0x000000ffff0d7224 */ /* 0x000fca00078e0007 */
[----:B------:R-:W2:Y:S02]  /*6760*/  LDG.E.U16 R12, desc[UR14][R12.64] ;  /* 0x0000000e0c0c7981 */ /* 0x000ea4000c1e1500 */
[----:B--2---:R-:W-:-:S04]  /*6770*/  ISETP.NE.AND P0, PT, R12, RZ, PT ;  /* 0x000000ff0c00720c */ /* 0x004fc80003f05270 */
[----:B------:R-:W-:-:S05]  /*6780*/  SEL R3, RZ, 0x1, !P0 ;  /* 0x00000001ff037807 */ /* 0x000fca0004000000 */
[----:B------:R2:W-:Y:S04]  /*6790*/  STS.U8 [R0+UR4], R3 ;  /* 0x0000000300007988 */ /* 0x0005e80008000004 */
.L_x_14438:
[----:B------:R-:W-:Y:S05]  /*67a0*/  BSYNC.RECONVERGENT B0 ;  /* 0x0000000000007941 */ /* 0x000fea0003800200 */
.L_x_14388:
[----:B------:R-:W-:Y:S01]  /*67b0*/  BAR.SYNC.DEFER_BLOCKING 0x0 ;  /* 0x0000000000007b1d */ /* 0x000fe20000010000 */
[----:B------:R-:W-:-:S09]  /*67c0*/  UISETP.GE.U32.AND UP0, UPT, UR5, 0x42, UPT ;  /* 0x000000420500788c */ /* 0x000fd2000bf06070 */
[----:B------:R-:W-:Y:S05]  /*67d0*/  BRA.U !UP0, `(.L_x_14489) ;  /* 0x00000001083c7547 */ /* 0x000fea000b800000 */
.L_x_14492:
        /* <DEDUP_REMOVED lines=10> */
.L_x_14491:
[----:B------:R-:W-:Y:S05]  /*6880*/  BSYNC.RECONVERGENT B0 ;  /* 0x0000000000007941 */ /* 0x000fea0003800200 */
.L_x_14490:
[----:B------:R-:W-:Y:S01]  /*6890*/  BAR.SYNC.DEFER_BLOCKING 0x0 ;  /* 0x0000000000007b1d */ /* 0x000fe20000010000 */
[----:B------:R-:W-:-:S05]  /*68a0*/  UISETP.GT.U32.AND UP0, UPT, UR5, 0x83, UPT ;  /* 0x000000830500788c */ /* 0x000fca000bf04070 */
[----:B------:R-:W-:-:S04]  /*68b0*/  UMOV UR5, UR6 ;  /* 0x0000000600057c82 */ /* 0x000fc80008000000 */
[----:B------:R-:W-:Y:S05]  /*68c0*/  BRA.U UP0, `(.L_x_14492) ;  /* 0xfffffffd00c47547 */ /* 0x000fea000b83ffff */
.L_x_14489:
        /* <DEDUP_REMOVED lines=57> */
        .weak           $__internal_290_$__cuda_sm20_div_s64
        .type           $__internal_290_$__cuda_sm20_div_s64,@function
        .size           $__internal_290_$__cuda_sm20_div_s64,($__internal_291_$__cuda_sm20_rem_s64 - $__internal_290_$__cuda_sm20_div_s64)
$__internal_290_$__cuda_sm20_div_s64:
        /* <DEDUP_REMOVED lines=82> */
[----:B------:R-:W-:Y:S06]  /*7180*/  RET.REL.NODEC R8 `(contiguous_any2_i16) ;  /* 0xffffff8c089c7950 */ /* 0x000fec0003c3ffff */
        .weak           $__internal_291_$__cuda_sm20_rem_s64
        .type           $__internal_291_$__cuda_sm20_rem_s64,@function
        .size           $__internal_291_$__cuda_sm20_rem_s64,(.L_x_30607 - $__internal_291_$__cuda_sm20_rem_s64)
$__internal_291_$__cuda_sm20_rem_s64:
        /* <DEDUP_REMOVED lines=76> */
[----:B------:R-:W-:Y:S06]  /*7650*/  RET.REL.NODEC R24 `(contiguous_any2_i16) ;  /* 0xffffff8818687950 */ /* 0x000fec0003c3ffff */
.L_x_14493:
        /* <DEDUP_REMOVED lines=10> */
.L_x_30607:


//--------------------- .text.uncontiguous_cumulate_any_i16 --------------------------
	.section	.text.uncontiguous_cumulate_any_i16,"ax",@progbits
	.align	128
        .global         uncontiguous_cumulate_any_i16
        .type           uncontiguous_cumulate_any_i16,@function
        .size           uncontiguous_cumulate_any_i16,(.L_x_30609 - uncontiguous_cumulate_any_i16)
        .other          uncontiguous_cumulate_any_i16,@"STO_CUDA_ENTRY STV_DEFAULT"
uncontiguous_cumulate_any_i16:
.text.uncontiguous_cumulate_any_i16:
        /* <DEDUP_REMOVED lines=38> */
.L_x_14522:
        /* <DEDUP_REMOVED lines=32> */
.L_x_14499:
[----:B------:R-:W-:Y:S01]  /*0460*/  IMAD.MOV.U32 R26, RZ, RZ, R4 ;  /* 0x000000ffff1a7224 */ /* 0x000fe200078e0004 */
[----:B------:R-:W-:Y:S01]  /*0470*/  MOV R11, R5 ;  /* 0x00000005000b7202 */ /* 0x000fe20000000f00 */
[----:B------:R-:W-:Y:S01]  /*0480*/  IMAD.MOV.U32 R10, RZ, RZ, R36 ;  /* 0x000000ffff0a7224 */ /* 0x000fe200078e0024 */
[----:B------:R-:W-:Y:S02]  /*0490*/  MOV R9, R37 ;  /* 0x0000002500097202 */ /* 0x000fe40000000f00 */
[----:B------:R-:W-:-:S07]  /*04a0*/  MOV R8, 0x4c0 ;  /* 0x000004c000087802 */ /* 0x000fce0000000f00 */
[----:B-1----:R-:W-:Y:S05]  /*04b0*/  CALL.REL.NOINC `($__internal_292_$__cuda_sm20_div_s64) ;  /* 0x0000006400887944 */ /* 0x002fea0003c00000 */
        /* <DEDUP_REMOVED lines=9> */
.L_x_14500:
[----:B------:R-:W-:Y:S05]  /*0550*/  BSYNC.RECONVERGENT B1 ;  /* 0x0000000000017941 */ /* 0x000fea0003800200 */
.L_x_14498:
        /* <DEDUP_REMOVED lines=33> */
.L_x_14502:
[----:B------:R-:W-:Y:S01]  /*0770*/  IMAD.MOV.U32 R26, RZ, RZ, R18 ;  /* 0x000000ffff1a7224 */ /* 0x000fe200078e0012 */
[----:B------:R-:W-:Y:S01]  /*0780*/  MOV R11, R19 ;  /* 0x00000013000b7202 */ /* 0x000fe20000000f00 */
[----:B------:R-:W-:Y:S01]  /*0790*/  IMAD.MOV.U32 R10, RZ, RZ, R36 ;  /* 0x000000ffff0a7224 */ /* 0x000fe200078e0024 */
[----:B------:R-:W-:Y:S02]  /*07a0*/  MOV R9, R37 ;  /* 0x0000002500097202 */ /* 0x000fe40000000f00 */
[----:B------:R-:W-:-:S07]  /*07b0*/  MOV R8, 0x7d0 ;  /* 0x000007d000087802 */ /* 0x000fce0000000f00 */
[----:B------:R-:W-:Y:S05]  /*07c0*/  CALL.REL.NOINC `($__internal_292_$__cuda_sm20_div_s64) ;  /* 0x0000006000c47944 */ /* 0x000fea0003c00000 */
        /* <DEDUP_REMOVED lines=9> */
.L_x_14503:
[----:B------:R-:W-:Y:S05]  /*0860*/  BSYNC.RECONVERGENT B1 ;  /* 0x0000000000017941 */ /* 0x000fea0003800200 */
.L_x_14501:
        /* <DEDUP_REMOVED lines=34> */
.L_x_14505:
[----:B------:R-:W-:Y:S01]  /*0a90*/  MOV R26, R22 ;  /* 0x00000016001a7202 */ /* 0x000fe20000000f00 */
[----:B------:R-:W-:Y:S01]  /*0aa0*/  IMAD.MOV.U32 R11, RZ, RZ, R23 ;  /* 0x000000ffff0b7224 */ /* 0x000fe200078e0017 */
[----:B------:R-:W-:Y:S01]  /*0ab0*/  MOV R10, R40 ;  /* 0x00000028000a7202 */ /* 0x000fe20000000f00 */
[----:B------:R-:W-:Y:S01]  /*0ac0*/  IMAD.MOV.U32 R9, RZ, RZ, R41 ;  /* 0x000000ffff097224 */ /* 0x000fe200078e0029 */
[----:B------:R-:W-:-:S07]  /*0ad0*/  MOV R8, 0xaf0 ;  /* 0x00000af000087802 */ /* 0x000fce0000000f00 */
[----:B------:R-:W-:Y:S05]  /*0ae0*/  CALL.REL.NOINC `($__internal_292_$__cuda_sm20_div_s64) ;  /* 0x0000005c00fc7944 */ /* 0x000fea0003c00000 */
        /* <DEDUP_REMOVED lines=10> */
.L_x_14506:
[----:B------:R-:W-:Y:S05]  /*0b90*/  BSYNC.RECONVERGENT B1 ;  /* 0x0000000000017941 */ /* 0x000fea0003800200 */
.L_x_14504:
        /* <DEDUP_REMOVED lines=35> */
.L_x_14508:
[----:B------:R-:W-:Y:S01]  /*0dd0*/  IMAD.MOV.U32 R26, RZ, RZ, R42 ;  /* 0x000000ffff1a7224 */ /* 0x000fe200078e002a */
[----:B------:R-:W-:Y:S01]  /*0de0*/  MOV R11, R43 ;  /* 0x0000002b000b7202 */ /* 0x000fe20000000f00 */
[----:B------:R-:W-:Y:S01]  /*0df0*/  IMAD.MOV.U32 R10, RZ, RZ, R40 ;  /* 0x000000ffff0a7224 */ /* 0x000fe200078e0028 */
[----:B------:R-:W-:Y:S02]  /*0e00*/  MOV R9, R41 ;  /* 0x0000002900097202 */ /* 0x000fe40000000f00 */
[----:B------:R-:W-:-:S07]  /*0e10*/  MOV R8, 0xe30 ;  /* 0x00000e3000087802 */ /* 0x000fce0000000f00 */
[----:B------:R-:W-:Y:S05]  /*0e20*/  CALL.REL.NOINC `($__internal_292_$__cuda_sm20_div_s64) ;  /* 0x0000005c002c7944 */ /* 0x000fea0003c00000 */
        /* <DEDUP_REMOVED lines=11> */
.L_x_14509:
[----:B------:R-:W-:Y:S05]  /*0ee0*/  BSYNC.RECONVERGENT B1 ;  /* 0x0000000000017941 */ /* 0x000fea0003800200 */
.L_x_14507:
        /* <DEDUP_REMOVED lines=36> */
.L_x_14511:
        /* <DEDUP_REMOVED lines=16> */
.L_x_14512:
[----:B------:R-:W-:Y:S05]  /*1230*/  BSYNC.RECONVERGENT B1 ;  /* 0x0000000000017941 */ /* 0x000fea0003800200 */
.L_x_14510:
        /* <DEDUP_REMOVED lines=34> */
.L_x_14514:
[----:B------:R-:W-:Y:S01]  /*1460*/  MOV R26, R40 ;  /* 0x00000028001a7202 */ /* 0x000fe20000000f00 */
[----:B------:R-:W-:Y:S01]  /*1470*/  IMAD.MOV.U32 R11, RZ, RZ, R41 ;  /* 0x000000ffff0b7224 */ /* 0x000fe200078e0029 */
[----:B------:R-:W-:Y:S01]  /*1480*/  MOV R10, R20 ;  /* 0x00000014000a7202 */ /* 0x000fe20000000f00 */
[----:B------:R-:W-:Y:S01]  /*1490*/  IMAD.MOV.U32 R9, RZ, RZ, R21 ;  /* 0x000000ffff097224 */ /* 0x000fe200078e0015 */
[----:B------:R-:W-:-:S07]  /*14a0*/  MOV R8, 0x14c0 ;  /* 0x000014c000087802 */ /* 0x000fce0000000f00 */
[----:B------:R-:W-:Y:S05]  /*14b0*/  CALL.REL.NOINC `($__internal_292_$__cuda_sm20_div_s64) ;  /* 0x0000005400887944 */ /* 0x000fea0003c00000 */
        /* <DEDUP_REMOVED lines=11> */
.L_x_14515:
[----:B------:R-:W-:Y:S05]  /*1570*/  BSYNC.RECONVERGENT B1 ;  /* 0x0000000000017941 */ /* 0x000fea0003800200 */
.L_x_14513:
        /* <DEDUP_REMOVED lines=34> */
.L_x_14517:
[----:B------:R-:W-:Y:S01]  /*17a0*/  IMAD.MOV.U32 R26, RZ, RZ, R36 ;  /* 0x000000ffff1a7224 */ /* 0x000fe200078e0024 */
[----:B------:R-:W-:Y:S01]  /*17b0*/  MOV R11, R37 ;  /* 0x00000025000b7202 */ /* 0x000fe20000000f00 */
[----:B------:R-:W-:Y:S01]  /*17c0*/  IMAD.MOV.U32 R10, RZ, RZ, R20 ;  /* 0x000000ffff0a7224 */ /* 0x000fe200078e0014 */
[----:B------:R-:W-:Y:S02]  /*17d0*/  MOV R9, R21 ;  /* 0x0000001500097202 */ /* 0x000fe40000000f00 */
[----:B------:R-:W-:-:S07]  /*17e0*/  MOV R8, 0x1800 ;  /* 0x0000180000087802 */ /* 0x000fce0000000f00 */
[----:B------:R-:W-:Y:S05]  /*17f0*/  CALL.REL.NOINC `($__internal_292_$__cuda_sm20_div_s64) ;  /* 0x0000005000b87944 */ /* 0x000fea0003c00000 */
        /* <DEDUP_REMOVED lines=11> */
.L_x_14518:
[----:B------:R-:W-:Y:S05]  /*18b0*/  BSYNC.RECONVERGENT B1 ;  /* 0x0000000000017941 */ /* 0x000fea0003800200 */
.L_x_14516:
        /* <DEDUP_REMOVED lines=35> */
.L_x_14520:
[----:B------:R-:W-:Y:S01]  /*1af0*/  IMAD.MOV.U32 R26, RZ, RZ, R18 ;  /* 0x000000ffff1a7224 */ /* 0x000fe200078e0012 */
[----:B------:R-:W-:Y:S01]  /*1b00*/  MOV R11, R19 ;  /* 0x00000013000b7202 */ /* 0x000fe20000000f00 */
[----:B------:R-:W-:Y:S01]  /*1b10*/  IMAD.MOV.U32 R10, RZ, RZ, R20 ;  /* 0x000000ffff0a7224 */ /* 0x000fe200078e0014 */
[----:B------:R-:W-:Y:S02]  /*1b20*/  MOV R9, R21 ;  /* 0x0000001500097202 */ /* 0x000fe40000000f00 */
[----:B------:R-:W-:-:S07]  /*1b30*/  MOV R8, 0x1b50 ;  /* 0x00001b5000087802 */ /* 0x000fce0000000f00 */
[----:B------:R-:W-:Y:S05]  /*1b40*/  CALL.REL.NOINC `($__internal_292_$__cuda_sm20_div_s64) ;  /* 0x0000004c00e47944 */ /* 0x000fea0003c00000 */
        /* <DEDUP_REMOVED lines=11> */
.L_x_14521:
[----:B------:R-:W-:Y:S05]  /*1c00*/  BSYNC.RECONVERGENT B1 ;  /* 0x0000000000017941 */ /* 0x000fea0003800200 */
.L_x_14519:
        /* <DEDUP_REMOVED lines=9> */
.L_x_14497:
        /* <DEDUP_REMOVED lines=36> */
.L_x_14525:
[----:B------:R-:W-:Y:S01]  /*1ee0*/  MOV R26, R4 ;  /* 0x00000004001a7202 */ /* 0x000fe20000000f00 */
[----:B------:R-:W-:Y:S01]  /*1ef0*/  IMAD.MOV.U32 R11, RZ, RZ, R5 ;  /* 0x000000ffff0b7224 */ /* 0x000fe200078e0005 */
[----:B------:R-:W-:Y:S01]  /*1f00*/  MOV R10, R6 ;  /* 0x00000006000a7202 */ /* 0x000fe20000000f00 */
[----:B------:R-:W-:Y:S01]  /*1f10*/  IMAD.MOV.U32 R9, RZ, RZ, R7 ;  /* 0x000000ffff097224 */ /* 0x000fe200078e0007 */
[----:B------:R-:W-:-:S07]  /*1f20*/  MOV R8, 0x1f40 ;  /* 0x00001f4000087802 */ /* 0x000fce0000000f00 */
[----:B------:R-:W-:Y:S05]  /*1f30*/  CALL.REL.NOINC `($__internal_292_$__cuda_sm20_div_s64) ;  /* 0x0000004800e87944 */ /* 0x000fea0003c00000 */
        /* <DEDUP_REMOVED lines=9> */
.L_x_14526:
[----:B------:R-:W-:Y:S05]  /*1fd0*/  BSYNC.RECONVERGENT B1 ;  /* 0x0000000000017941 */ /* 0x000fea0003800200 */
.L_x_14524:
        /* <DEDUP_REMOVED lines=34> */
.L_x_14528:
        /* <DEDUP_REMOVED lines=14> */
.L_x_14529:
[----:B------:R-:W-:Y:S05]  /*22e0*/  BSYNC.RECONVERGENT B1 ;  /* 0x0000000000017941 */ /* 0x000fea0003800200 */
.L_x_14527:
        /* <DEDUP_REMOVED lines=36> */
.L_x_14531:
        /* <DEDUP_REMOVED lines=17> */
.L_x_14532:
[----:B------:R-:W-:Y:S05]  /*2640*/  BSYNC.RECONVERGENT B1 ;  /* 0x0000000000017941 */ /* 0x000fea0003800200 */
.L_x_14530:
        /* <DEDUP_REMOVED lines=35> */
.L_x_14534:
[----:B------:R-:W-:Y:S01]  /*2880*/  MOV R26, R16 ;  /* 0x00000010001a7202 */ /* 0x000fe20000000f00 */
[----:B------:R-:W-:Y:S01]  /*2890*/  IMAD.MOV.U32 R11, RZ, RZ, R17 ;  /* 0x000000ffff0b7224 */ /* 0x000fe200078e0011 */
[----:B------:R-:W-:Y:S01]  /*28a0*/  MOV R10, R14 ;  /* 0x0000000e000a7202 */ /* 0x000fe20000000f00 */
[----:B------:R-:W-:Y:S01]  /*28b0*/  IMAD.MOV.U32 R9, RZ, RZ, R15 ;  /* 0x000000ffff097224 */ /* 0x000fe200078e000f */
[----:B------:R-:W-:-:S07]  /*28c0*/  MOV R8, 0x28e0 ;  /* 0x000028e000087802 */ /* 0x000fce0000000f00 */
[----:B------:R-:W-:Y:S05]  /*28d0*/  CALL.REL.NOINC `($__internal_292_$__cuda_sm20_div_s64) ;  /* 0x0000004000807944 */ /* 0x000fea0003c00000 */
        /* <DEDUP_REMOVED lines=10> */
.L_x_14535:
[----:B------:R-:W-:Y:S05]  /*2980*/  BSYNC.RECONVERGENT B1 ;  /* 0x0000000000017941 */ /* 0x000fea0003800200 */
.L_x_14533:
[----:B------:R-:W-:Y:S01]  /*2990*/  MOV R6, R20 ;  /* 0x0000001400067202 */ /* 0x000fe20000000f00 */
[----:B------:R-:W-:Y:S02]  /*29a0*/  IMAD R9, R9, R22, RZ ;  /* 0x0000001609097224 */ /* 0x000fe400078e02ff */
[----:B------:R-:W-:Y:S02]  /*29b0*/  VIADD R3, R3, 0xfffffffe ;  /* 0xfffffffe03037836 */ /* 0x000fe40000000000 */
[----:B------:R-:W-:-:S04]  /*29c0*/  IMAD.WIDE.U32 R20, R22, R8, R6 ;  /* 0x0000000816147225 */ /* 0x000fc800078e0006 */
[----:B------:R-:W-:-:S05]  /*29d0*/  IMAD R9, R23, R8, R9 ;  /* 0x0000000817097224 */ /* 0x000fca00078e0209 */
[----:B------:R-:W-:-:S07]  /*29e0*/  IADD3 R21, PT, PT, R21, R9, RZ ;  /* 0x0000000915157210 */ /* 0x000fce0007ffe0ff */
.L_x_14523:
        /* <DEDUP_REMOVED lines=31> */
.L_x_14537:
[----:B------:R-:W-:Y:S01]  /*2be0*/  IMAD.MOV.U32 R14, RZ, RZ, R4 ;  /* 0x000000ffff0e7224 */ /* 0x000fe200078e0004 */
[----:B------:R-:W-:Y:S01]  /*2bf0*/  MOV R23, R5 ;  /* 0x0000000500177202 */ /* 0x000fe20000000f00 */
[----:B------:R-:W-:Y:S01]  /*2c00*/  IMAD.MOV.U32 R22, RZ, RZ, R6 ;  /* 0x000000ffff167224 */ /* 0x000fe200078e0006 */
[----:B------:R-:W-:Y:S02]  /*2c10*/  MOV R15, R7 ;  /* 0x00000007000f7202 */ /* 0x000fe40000000f00 */
[----:B------:R-:W-:-:S07]  /*2c20*/  MOV R24, 0x2c40 ;  /* 0x00002c4000187802 */ /* 0x000fce0000000f00 */
[----:B------:R-:W-:Y:S05]  /*2c30*/  CALL.REL.NOINC `($__internal_293_$__cuda_sm20_rem_s64) ;  /* 0x0000004000f47944 */ /* 0x000fea0003c00000 */
.L_x_14538:
[----:B------:R-:W-:Y:S05]  /*2c40*/  BSYNC.RECONVERGENT B1 ;  /* 0x0000000000017941 */ /* 0x000fea0003800200 */
.L_x_14536:
        /* <DEDUP_REMOVED lines=31> */
.L_x_14540:
[----:B------:R-:W-:Y:S01]  /*2e40*/  MOV R22, R6 ;  /* 0x0000000600167202 */ /* 0x000fe20000000f00 */
[----:B------:R-:W-:Y:S01]  /*2e50*/  IMAD.MOV.U32 R15, RZ, RZ, R7 ;  /* 0x000000ffff0f7224 */ /* 0x000fe200078e0007 */
[----:B------:R-:W-:Y:S01]  /*2e60*/  MOV R14, R18 ;  /* 0x00000012000e7202 */ /* 0x000fe20000000f00 */
[----:B------:R-:W-:Y:S01]  /*2e70*/  IMAD.MOV.U32 R23, RZ, RZ, R19 ;  /* 0x000000ffff177224 */ /* 0x000fe200078e0013 */
[----:B------:R-:W-:-:S07]  /*2e80*/  MOV R24, 0x2ea0 ;  /* 0x00002ea000187802 */ /* 0x000fce0000000f00 */
[----:B------:R-:W-:Y:S05]  /*2e90*/  CALL.REL.NOINC `($__internal_293_$__cuda_sm20_rem_s64) ;  /* 0x00000040005c7944 */ /* 0x000fea0003c00000 */
[----:B------:R-:W-:Y:S01]  /*2ea0*/  MOV R6, R8 ;  /* 0x0000000800067202 */ /* 0x000fe20000000f00 */
[----:B------:R-:W-:-:S07]  /*2eb0*/  IMAD.MOV.U32 R7, RZ, RZ, R9 ;  /* 0x000000ffff077224 */ /* 0x000fce00078e0009 */
.L_x_14541:
[----:B------:R-:W-:Y:S05]  /*2ec0*/  BSYNC.RECONVERGENT B1 ;  /* 0x0000000000017941 */ /* 0x000fea0003800200 */
.L_x_14539:
[----:B------:R-:W-:Y:S02]  /*2ed0*/  IMAD R3, R7, R4, RZ ;  /* 0x0000000407037224 */ /* 0x000fe400078e02ff */
[----:B------:R-:W-:-:S04]  /*2ee0*/  IMAD.WIDE.U32 R20, R4, R6, R20 ;  /* 0x0000000604147225 */ /* 0x000fc800078e0014 */
[----:B------:R-:W-:-:S05]  /*2ef0*/  IMAD R3, R5, R6, R3 ;  /* 0x0000000605037224 */ /* 0x000fca00078e0203 */
[----:B------:R-:W-:-:S07]  /*2f00*/  IADD3 R21, PT, PT, R21, R3, RZ ;  /* 0x0000000315157210 */ /* 0x000fce0007ffe0ff */
.L_x_14496:
        /* <DEDUP_REMOVED lines=12> */
.L_x_14543:
[----:B------:R-:W-:Y:S05]  /*2fd0*/  BSYNC.RECONVERGENT B1 ;  /* 0x0000000000017941 */ /* 0x000fea0003800200 */
.L_x_14542:
[----:B------:R-:W-:-:S05]  /*2fe0*/  SEL R3, RZ, 0x1, !P0 ;  /* 0x00000001ff037807 */ /* 0x000fca0004000000 */
[----:B------:R1:W-:Y:S01]  /*2ff0*/  STS.U8 [R0+UR4], R3 ;  /* 0x0000000300007988 */ /* 0x0003e20008000004 */
[----:B------:R-:W-:Y:S05]  /*3000*/  BRA `(.L_x_14544) ;  /* 0x00000034009c7947 */ /* 0x000fea0003800000 */
.L_x_14495:
        /* <DEDUP_REMOVED lines=20> */
.L_x_14571:
        /* <DEDUP_REMOVED lines=33> */
.L_x_14548:
[----:B------:R-:W-:Y:S01]  /*3360*/  MOV R26, R14 ;  /* 0x0000000e001a7202 */ /* 0x000fe20000000f00 */
[----:B------:R-:W-:Y:S01]  /*3370*/  IMAD.MOV.U32 R11, RZ, RZ, R13 ;  /* 0x000000ffff0b7224 */ /* 0x000fe200078e000d */
[----:B------:R-:W-:Y:S01]  /*3380*/  MOV R10, R34 ;  /* 0x00000022000a7202 */ /* 0x000fe20000000f00 */
[----:B------:R-:W-:Y:S01]  /*3390*/  IMAD.MOV.U32 R9, RZ, RZ, R35 ;  /* 0x000000ffff097224 */ /* 0x000fe200078e0023 */
[----:B------:R-:W-:-:S07]  /*33a0*/  MOV R8, 0x33c0 ;  /* 0x000033c000087802 */ /* 0x000fce0000000f00 */
[----:B-123--:R-:W-:Y:S05]  /*33b0*/  CALL.REL.NOINC `($__internal_292_$__cuda_sm20_div_s64) ;  /* 0x0000003400c87944 */ /* 0x00efea0003c00000 */
        /* <DEDUP_REMOVED lines=10> */
.L_x_14549:
[----:B------:R-:W-:Y:S05]  /*3460*/  BSYNC.RECONVERGENT B1 ;  /* 0x0000000000017941 */ /* 0x000fea0003800200 */
.L_x_14547:
        /* <DEDUP_REMOVED lines=37> */
.L_x_14551:
[----:B------:R-:W-:Y:S01]  /*36c0*/  IMAD.MOV.U32 R26, RZ, RZ, R34 ;  /* 0x000000ffff1a7224 */ /* 0x000fe200078e0022 */
[----:B------:R-:W-:Y:S01]  /*36d0*/  MOV R11, R35 ;  /* 0x00000023000b7202 */ /* 0x000fe20000000f00 */
[----:B------:R-:W-:Y:S01]  /*36e0*/  IMAD.MOV.U32 R10, RZ, RZ, R36 ;  /* 0x000000ffff0a7224 */ /* 0x000fe200078e0024 */
[----:B------:R-:W-:Y:S02]  /*36f0*/  MOV R9, R37 ;  /* 0x0000002500097202 */ /* 0x000fe40000000f00 */
[----:B------:R-:W-:-:S07]  /*3700*/  MOV R8, 0x3720 ;  /* 0x0000372000087802 */ /* 0x000fce0000000f00 */
[----:B-1----:R-:W-:Y:S05]  /*3710*/  CALL.REL.NOINC `($__internal_292_$__cuda_sm20_div_s64) ;  /* 0x0000003000f07944 */ /* 0x002fea0003c00000 */
        /* <DEDUP_REMOVED lines=11> */
.L_x_14552:
[----:B------:R-:W-:Y:S05]  /*37d0*/  BSYNC.RECONVERGENT B1 ;  /* 0x0000000000017941 */ /* 0x000fea0003800200 */
.L_x_14550:
        /* <DEDUP_REMOVED lines=38> */
.L_x_14554:
[----:B------:R-:W-:Y:S01]  /*3a40*/  MOV R26, R34 ;  /* 0x00000022001a7202 */ /* 0x000fe20000000f00 */
[----:B------:R-:W-:Y:S01]  /*3a50*/  IMAD.MOV.U32 R11, RZ, RZ, R35 ;  /* 0x000000ffff0b7224 */ /* 0x000fe200078e0023 */
[----:B------:R-:W-:Y:S01]  /*3a60*/  MOV R10, R36 ;  /* 0x00000024000a7202 */ /* 0x000fe20000000f00 */
[----:B------:R-:W-:Y:S01]  /*3a70*/  IMAD.MOV.U32 R9, RZ, RZ, R37 ;  /* 0x000000ffff097224 */ /* 0x000fe200078e0025 */
[----:B------:R-:W-:-:S07]  /*3a80*/  MOV R8, 0x3aa0 ;  /* 0x00003aa000087802 */ /* 0x000fce0000000f00 */
[----:B-1----:R-:W-:Y:S05]  /*3a90*/  CALL.REL.NOINC `($__internal_292_$__cuda_sm20_div_s64) ;  /* 0x0000003000107944 */ /* 0x002fea0003c00000 */
        /* <DEDUP_REMOVED lines=11> */
.L_x_14555:
[----:B------:R-:W-:Y:S05]  /*3b50*/  BSYNC.RECONVERGENT B1 ;  /* 0x0000000000017941 */ /* 0x000fea0003800200 */
.L_x_14553:
        /* <DEDUP_REMOVED lines=37> */
.L_x_14557:
        /* <DEDUP_REMOVED lines=17> */
.L_x_14558:
[----:B------:R-:W-:Y:S05]  /*3ec0*/  BSYNC.RECONVERGENT B1 ;  /* 0x0000000000017941 */ /* 0x000fea0003800200 */
.L_x_14556:
        /* <DEDUP_REMOVED lines=38> */
.L_x_14560:
        /* <DEDUP_REMOVED lines=17> */
.L_x_14561:
[----:B------:R-:W-:Y:S05]  /*4240*/  BSYNC.RECONVERGENT B1 ;  /* 0x0000000000017941 */ /* 0x000fea0003800200 */
.L_x_14559:
        /* <DEDUP_REMOVED lines=38> */
.L_x_14563:
        /* <DEDUP_REMOVED lines=17> */
.L_x_14564:
[----:B------:R-:W-:Y:S05]  /*45c0*/  BSYNC.RECONVERGENT B1 ;  /* 0x0000000000017941 */ /* 0x000fea0003800200 */
.L_x_14562:
        /* <DEDUP_REMOVED lines=37> */
.L_x_14566:
        /* <DEDUP_REMOVED lines=17> */
.L_x_14567:
[----:B------:R-:W-:Y:S05]  /*4930*/  BSYNC.RECONVERGENT B1 ;  /* 0x0000000000017941 */ /* 0x000fea0003800200 */
.L_x_14565:
        /* <DEDUP_REMOVED lines=37> */
.L_x_14569:
        /* <DEDUP_REMOVED lines=17> */
.L_x_14570:
[----:B------:R-:W-:Y:S05]  /*4ca0*/  BSYNC.RECONVERGENT B1 ;  /* 0x0000000000017941 */ /* 0x000fea0003800200 */
.L_x_14568:
        /* <DEDUP_REMOVED lines=12> */
.L_x_14546:
        /* <DEDUP_REMOVED lines=37> */
.L_x_14574:
        /* <DEDUP_REMOVED lines=16> */
.L_x_14575:
[----:B------:R-:W-:Y:S05]  /*50c0*/  BSYNC.RECONVERGENT B1 ;  /* 0x0000000000017941 */ /* 0x000fea0003800200 */
.L_x_14573:
        /* <DEDUP_REMOVED lines=38> */
.L_x_14577:
        /* <DEDUP_REMOVED lines=17> */
.L_x_14578:
[----:B------:R-:W-:Y:S05]  /*5440*/  BSYNC.RECONVERGENT B1 ;  /* 0x0000000000017941 */ /* 0x000fea0003800200 */
.L_x_14576:
        /* <DEDUP_REMOVED lines=40> */
.L_x_14580:
        /* <DEDUP_REMOVED lines=17> */
.L_x_14581:
[----:B------:R-:W-:Y:S05]  /*57e0*/  BSYNC.RECONVERGENT B1 ;  /* 0x0000000000017941 */ /* 0x000fea0003800200 */
.L_x_14579:
        /* <DEDUP_REMOVED lines=40> */
.L_x_14583:
        /* <DEDUP_REMOVED lines=17> */
.L_x_14584:
[----:B------:R-:W-:Y:S05]  /*5b80*/  BSYNC.RECONVERGENT B1 ;  /* 0x0000000000017941 */ /* 0x000fea0003800200 */
.L_x_14582:
        /* <DEDUP_REMOVED lines=9> */
.L_x_14572:
        /* <DEDUP_REMOVED lines=35> */
.L_x_14587:
[----:B------:R-:W-:Y:S01]  /*5e50*/  MOV R26, R14 ;  /* 0x0000000e001a7202 */ /* 0x000fe20000000f00 */
[----:B------:R-:W-:Y:S01]  /*5e60*/  IMAD.MOV.U32 R10, RZ, RZ, R16 ;  /* 0x000000ffff0a7224 */ /* 0x000fe200078e0010 */
[----:B------:R-:W-:Y:S02]  /*5e70*/  MOV R11, R13 ;  /* 0x0000000d000b7202 */ /* 0x000fe40000000f00 */
[----:B------:R-:W-:Y:S02]  /*5e80*/  MOV R9, R17 ;  /* 0x0000001100097202 */ /* 0x000fe40000000f00 */
[----:B------:R-:W-:-:S07]  /*5e90*/  MOV R8, 0x5eb0 ;  /* 0x00005eb000087802 */ /* 0x000fce0000000f00 */
[----:B------:R-:W-:Y:S05]  /*5ea0*/  CALL.REL.NOINC `($__internal_292_$__cuda_sm20_div_s64) ;  /* 0x0000000c000c7944 */ /* 0x000fea0003c00000 */
        /* <DEDUP_REMOVED lines=10> */
.L_x_14588:
[----:B------:R-:W-:Y:S05]  /*5f50*/  BSYNC.RECONVERGENT B1 ;  /* 0x0000000000017941 */ /* 0x000fea0003800200 */
.L_x_14586:
        /* <DEDUP_REMOVED lines=39> */
.L_x_14590:
        /* <DEDUP_REMOVED lines=17> */
.L_x_14591:
[----:B------:R-:W-:Y:S05]  /*62e0*/  BSYNC.RECONVERGENT B1 ;  /* 0x0000000000017941 */ /* 0x000fea0003800200 */
.L_x_14589:
        /* <DEDUP_REMOVED lines=9> */
.L_x_14585:
        /* <DEDUP_REMOVED lines=31> */
.L_x_14593:
[----:B------:R-:W-:Y:S02]  /*6570*/  MOV R15, R23 ;  /* 0x00000017000f7202 */ /* 0x000fe40000000f00 */
[----:B------:R-:W-:Y:S02]  /*6580*/  MOV R23, R13 ;  /* 0x0000000d00177202 */ /* 0x000fe40000000f00 */
[----:B------:R-:W-:-:S07]  /*6590*/  MOV R24, 0x65b0 ;  /* 0x000065b000187802 */ /* 0x000fce0000000f00 */
[----:B------:R-:W-:Y:S05]  /*65a0*/  CALL.REL.NOINC `($__internal_293_$__cuda_sm20_rem_s64) ;  /* 0x0000000800987944 */ /* 0x000fea0003c00000 */
.L_x_14594:
[----:B------:R-:W-:Y:S05]  /*65b0*/  BSYNC.RECONVERGENT B1 ;  /* 0x0000000000017941 */ /* 0x000fea0003800200 */
.L_x_14592:
[----:B------:R-:W0:Y:S02]  /*65c0*/  LDC.64 R10, c[0x0][0x398] ;  /* 0x0000e600ff0a7b82 */ /* 0x000e240000000a00 */
[----:B0-----:R-:W-:-:S06]  /*65d0*/  IMAD.WIDE.U32 R6, R7, 0x8, R10 ;  /* 0x0000000807067825 */ /* 0x001fcc00078e000a */
[----:B------:R-:W2:Y:S02]  /*65e0*/  LDG.E.64 R6, desc[UR8][R6.64] ;  /* 0x0000000806067981 */ /* 0x000ea4000c1e1b00 */
[-C--:B--2---:R-:W-:Y:S02]  /*65f0*/  IMAD R3, R7, R8.reuse, RZ ;  /* 0x0000000807037224 */ /* 0x084fe400078e02ff */
[----:B------:R-:W-:-:S04]  /*6600*/  IMAD.WIDE.U32 R4, R6, R8, R4 ;  /* 0x0000000806047225 */ /* 0x000fc800078e0004 */
[----:B------:R-:W-:-:S04]  /*6610*/  IMAD R3, R6, R9, R3 ;  /* 0x0000000906037224 */ /* 0x000fc800078e0203 */
[----:B------:R-:W-:-:S07]  /*6620*/  IMAD.IADD R5, R5, 0x1, R3 ;  /* 0x0000000105057824 */ /* 0x000fce00078e0203 */
.L_x_14545:
[----:B------:R-:W0:Y:S02]  /*6630*/  LDCU.64 UR12, c[0x0][0x388] ;  /* 0x00007100ff0c77ac */ /* 0x000e240008000a00 */
[----:B0-----:R-:W-:-:S04]  /*6640*/  IADD3 R4, P0, PT, R4, UR12, RZ ;  /* 0x0000000c04047c10 */ /* 0x001fc8000ff1e0ff */
[----:B------:R-:W-:-:S06]  /*6650*/  IADD3.X R5, PT, PT, R5, UR13, RZ, P0, !PT ;  /* 0x0000000d05057c10 */ /* 0x000fcc00087fe4ff */
[----:B------:R-:W2:Y:S04]  /*6660*/  LDG.E.U8 R5, desc[UR8][R4.64] ;  /* 0x0000000804057981 */ /* 0x000ea8000c1e1100 */
[----:B--2---:R0:W-:Y:S02]  /*6670*/  STS.U8 [R0+UR4], R5 ;  /* 0x0000000500007988 */ /* 0x0041e40008000004 */
.L_x_14544:
[----:B------:R-:W-:Y:S05]  /*6680*/  BSYNC.RECONVERGENT B0 ;  /* 0x0000000000007941 */ /* 0x000fea0003800200 */
.L_x_14494:
[----:B------:R-:W-:Y:S01]  /*6690*/  BAR.SYNC.DEFER_BLOCKING 0x0 ;  /* 0x0000000000007b1d */ /* 0x000fe20000010000 */
[----:B------:R-:W-:-:S09]  /*66a0*/  UISETP.GE.U32.AND UP0, UPT, UR5, 0x42, UPT ;  /* 0x000000420500788c */ /* 0x000fd2000bf06070 */
[----:B------:R-:W-:Y:S05]  /*66b0*/  BRA.U !UP0, `(.L_x_14595) ;  /* 0x00000001083c7547 */ /* 0x000fea000b800000 */
.L_x_14598:
        /* <DEDUP_REMOVED lines=10> */
.L_x_14597:
[----:B------:R-:W-:Y:S05]  /*6760*/  BSYNC.RECONVERGENT B0 ;  /* 0x0000000000007941 */ /* 0x000fea0003800200 */
.L_x_14596:
[----:B------:R-:W-:Y:S01]  /*6770*/  BAR.SYNC.DEFER_BLOCKING 0x0 ;  /* 0x0000000000007b1d */ /* 0x000fe20000010000 */
[----:B------:R-:W-:-:S05]  /*6780*/  UISETP.GT.U32.AND UP0, UPT, UR5, 0x83, UPT ;  /* 0x000000830500788c */ /* 0x000fca000bf04070 */
[----:B------:R-:W-:-:S04]  /*6790*/  UMOV UR5, UR6 ;  /* 0x0000000600057c82 */ /* 0x000fc80008000000 */
[----:B------:R-:W-:Y:S05]  /*67a0*/  BRA.U UP0, `(.L_x_14598) ;  /* 0xfffffffd00c47547 */ /* 0x000fea000b83ffff */
.L_x_14595:
        /* <DEDUP_REMOVED lines=51> */
        .weak           $__internal_292_$__cuda_sm20_div_s64
        .type           $__internal_292_$__cuda_sm20_div_s64,@function
        .size           $__internal_292_$__cuda_sm20_div_s64,($__internal_293_$__cuda_sm20_rem_s64 - $__internal_292_$__cuda_sm20_div_s64)
$__internal_292_$__cuda_sm20_div_s64:
        /* <DEDUP_REMOVED lines=82> */
[----:B------:R-:W-:Y:S06]  /*7000*/  RET.REL.NODEC R8 `(uncontiguous_cumulate_any_i16) ;  /* 0xffffff8c08fc7950 */ /* 0x000fec0003c3ffff */
        .weak           $__internal_293_$__cuda_sm20_rem_s64
        .type           $__internal_293_$__cuda_sm20_rem_s64,@function
        .size           $__internal_293_$__cuda_sm20_rem_s64,(.L_x_30609 - $__internal_293_$__cuda_sm20_rem_s64)
$__internal_293_$__cuda_sm20_rem_s64:
        /* <DEDUP_REMOVED lines=76> */
[----:B------:R-:W-:Y:S06]  /*74d0*/  RET.REL.NODEC R24 `(uncontiguous_cumulate_any_i16) ;  /* 0xffffff8818c87950 */ /* 0x000fec0003c3ffff */
.L_x_14599:
        /* <DEDUP_REMOVED lines=10> */
.L_x_30609:


//--------------------- .text.uncontiguous_any_i16 --------------------------
	.section	.text.uncontiguous_any_i16,"ax",@progbits
	.align	128
        .global         uncontiguous_any_i16
        .type           uncontiguous_any_i16,@function
        .size           uncontiguous_any_i16,(.L_x_30611 - uncontiguous_any_i16)
        .other          uncontiguous_any_i16,@"STO_CUDA_ENTRY STV_DEFAULT"
uncontiguous_any_i16:
.text.uncontiguous_any_i16:
        /* <DEDUP_REMOVED lines=38> */
.L_x_14628:
        /* <DEDUP_REMOVED lines=32> */
.L_x_14605:
[----:B------:R-:W-:Y:S01]  /*0460*/  IMAD.MOV.U32 R26, RZ, RZ, R4 ;  /* 0x000000ffff1a7224 */ /* 0x000fe200078e0004 */
[----:B------:R-:W-:Y:S01]  /*0470*/  MOV R11, R5 ;  /* 0x00000005000b7202 */ /* 0x000fe20000000f00 */
[----:B------:R-:W-:Y:S01]  /*0480*/  IMAD.MOV.U32 R10, RZ, RZ, R36 ;  /* 0x000000ffff0a7224 */ /* 0x000fe200078e0024 */
[----:B------:R-:W-:Y:S02]  /*0490*/  MOV R9, R37 ;  /* 0x0000002500097202 */ /* 0x000fe40000000f00 */
[----:B------:R-:W-:-:S07]  /*04a0*/  MOV R8, 0x4c0 ;  /* 0x000004c000087802 */ /* 0x000fce0000000f00 */
[----:B-1----:R-:W-:Y:S05]  /*04b0*/  CALL.REL.NOINC `($__internal_294_$__cuda_sm20_div_s64) ;  /* 0x0000006400907944 */ /* 0x002fea0003c00000 */
        /* <DEDUP_REMOVED lines=9> */
.L_x_14606:
[----:B------:R-:W-:Y:S05]  /*0550*/  BSYNC.RECONVERGENT B1 ;  /* 0x0000000000017941 */ /* 0x000fea0003800200 */
.L_x_14604:
        /* <DEDUP_REMOVED lines=33> */
.L_x_14608:
[----:B------:R-:W-:Y:S01]  /*0770*/  IMAD.MOV.U32 R26, RZ, RZ, R18 ;  /* 0x000000ffff1a7224 */ /* 0x000fe200078e0012 */
[----:B------:R-:W-:Y:S01]  /*0780*/  MOV R11, R19 ;  /* 0x00000013000b7202 */ /* 0x000fe20000000f00 */
[----:B------:R-:W-:Y:S01]  /*0790*/  IMAD.MOV.U32 R10, RZ, RZ, R36 ;  /* 0x000000ffff0a7224 */ /* 0x000fe200078e0024 */
[----:B------:R-:W-:Y:S02]  /*07a0*/  MOV R9, R37 ;  /* 0x0000002500097202 */ /* 0x000fe40000000f00 */
[----:B------:R-:W-:-:S07]  /*07b0*/  MOV R8, 0x7d0 ;  /* 0x000007d000087802 */ /* 0x000fce0000000f00 */
[----:B------:R-:W-:Y:S05]  /*07c0*/  CALL.REL.NOINC `($__internal_294_$__cuda_sm20_div_s64) ;  /* 0x0000006000cc7944 */ /* 0x000fea0003c00000 */
        /* <DEDUP_REMOVED lines=9> */
.L_x_14609:
[----:B------:R-:W-:Y:S05]  /*0860*/  BSYNC.RECONVERGENT B1 ;  /* 0x0000000000017941 */ /* 0x000fea0003800200 */
.L_x_14607:
        /* <DEDUP_REMOVED lines=34> */
.L_x_14611:
[----:B------:R-:W-:Y:S01]  /*0a90*/  MOV R26, R22 ;  /* 0x00000016001a7202 */ /* 0x000fe20000000f00 */
[----:B------:R-:W-:Y:S01]  /*0aa0*/  IMAD.MOV.U32 R11, RZ, RZ, R23 ;  /* 0x000000ffff0b7224 */ /* 0x000fe200078e0017 */
[----:B------:R-:W-:Y:S01]  /*0ab0*/  MOV R10, R40 ;  /* 0x00000028000a7202 */ /* 0x000fe20000000f00 */
[----:B------:R-:W-:Y:S01]  /*0ac0*/  IMAD.MOV.U32 R9, RZ, RZ, R41 ;  /* 0x000000ffff097224 */ /* 0x000fe200078e0029 */
[----:B------:R-:W-:-:S07]  /*0ad0*/  MOV R8, 0xaf0 ;  /* 0x00000af000087802 */ /* 0x000fce0000000f00 */
[----:B------:R-:W-:Y:S05]  /*0ae0*/  CALL.REL.NOINC `($__internal_294_$__cuda_sm20_div_s64) ;  /* 0x0000006000047944 */ /* 0x000fea0003c00000 */
        /* <DEDUP_REMOVED lines=10> */
.L_x_14612:
[----:B------:R-:W-:Y:S05]  /*0b90*/  BSYNC.RECONVERGENT B1 ;  /* 0x0000000000017941 */ /* 0x000fea0003800200 */
.L_x_14610:
        /* <DEDUP_REMOVED lines=35> */
.L_x_14614:
[----:B------:R-:W-:Y:S01]  /*0dd0*/  IMAD.MOV.U32 R26, RZ, RZ, R42 ;  /* 0x000000ffff1a7224 */ /* 0x000fe200078e002a */
[----:B------:R-:W-:Y:S01]  /*0de0*/  MOV R11, R43 ;  /* 0x0000002b000b7202 */ /* 0x000fe20000000f00 */
[----:B------:R-:W-:Y:S01]  /*0df0*/  IMAD.MOV.U32 R10, RZ, RZ, R40 ;  /* 0x000000ffff0a7224 */ /* 0x000fe200078e0028 */
[----:B------:R-:W-:Y:S02]  /*0e00*/  MOV R9, R41 ;  /* 0x0000002900097202 */ /* 0x000fe40000000f00 */
[----:B------:R-:W-:-:S07]  /*0e10*/  MOV R8, 0xe30 ;  /* 0x00000e3000087802 */ /* 0x000fce0000000f00 */
[----:B------:R-:W-:Y:S05]  /*0e20*/  CALL.REL.NOINC `($__internal_294_$__cuda_sm20_div_s64) ;  /* 0x0000005c00347944 */ /* 0x000fea0003c00000 */
        /* <DEDUP_REMOVED lines=11> */
.L_x_14615:
[----:B------:R-:W-:Y:S05]  /*0ee0*/  BSYNC.RECONVERGENT B1 ;  /* 0x0000000000017941 */ /* 0x000fea0003800200 */
.L_x_14613:
        /* <DEDUP_REMOVED lines=36> */
.L_x_14617:
        /* <DEDUP_REMOVED lines=16> */
.L_x_14618:
[----:B------:R-:W-:Y:S05]  /*1230*/  BSYNC.RECONVERGENT B1 ;  /* 0x0000000000017941 */ /* 0x000fea0003800200 */
.L_x_14616:
        /* <DEDUP_REMOVED lines=34> */
.L_x_14620:
[----:B------:R-:W-:Y:S01]  /*1460*/  MOV R26, R40 ;  /* 0x00000028001a7202 */ /* 0x000fe20000000f00 */
[----:B------:R-:W-:Y:S01]  /*1470*/  IMAD.MOV.U32 R11, RZ, RZ, R41 ;  /* 0x000000ffff0b7224 */ /* 0x000fe200078e0029 */
[----:B------:R-:W-:Y:S01]  /*1480*/  MOV R10, R20 ;  /* 0x00000014000a7202 */ /* 0x000fe20000000f00 */
[----:B------:R-:W-:Y:S01]  /*1490*/  IMAD.MOV.U32 R9, RZ, RZ, R21 ;  /* 0x000000ffff097224 */ /* 0x000fe200078e0015 */
[----:B------:R-:W-:-:S07]  /*14a0*/  MOV R8, 0x14c0 ;  /* 0x000014c000087802 */ /* 0x000fce0000000f00 */
[----:B------:R-:W-:Y:S05]  /*14b0*/  CALL.REL.NOINC `($__internal_294_$__cuda_sm20_div_s64) ;  /* 0x0000005400907944 */ /* 0x000fea0003c00000 */
        /* <DEDUP_REMOVED lines=11> */
.L_x_14621:
[----:B------:R-:W-:Y:S05]  /*1570*/  BSYNC.RECONVERGENT B1 ;  /* 0x0000000000017941 */ /* 0x000fea0003800200 */
.L_x_14619:
        /* <DEDUP_REMOVED lines=34> */
.L_x_14623:
[----:B------:R-:W-:Y:S01]  /*17a0*/  IMAD.MOV.U32 R26, RZ, RZ, R36 ;  /* 0x000000ffff1a7224 */ /* 0x000fe200078e0024 */
[----:B------:R-:W-:Y:S01]  /*17b0*/  MOV R11, R37 ;  /* 0x00000025000b7202 */ /* 0x000fe20000000f00 */
[----:B------:R-:W-:Y:S01]  /*17c0*/  IMAD.MOV.U32 R10, RZ, RZ, R20 ;  /* 0x000000ffff0a7224 */ /* 0x000fe200078e0014 */
[----:B------:R-:W-:Y:S02]  /*17d0*/  MOV R9, R21 ;  /* 0x0000001500097202 */ /* 0x000fe40000000f00 */
[----:B------:R-:W-:-:S07]  /*17e0*/  MOV R8, 0x1800 ;  /* 0x0000180000087802 */ /* 0x000fce0000000f00 */
[----:B------:R-:W-:Y:S05]  /*17f0*/  CALL.REL.NOINC `($__internal_294_$__cuda_sm20_div_s64) ;  /* 0x0000005000c07944 */ /* 0x000fea0003c00000 */
        /* <DEDUP_REMOVED lines=11> */
.L_x_14624:
[----:B------:R-:W-:Y:S05]  /*18b0*/  BSYNC.RECONVERGENT B1 ;  /* 0x0000000000017941 */ /* 0x000fea0003800200 */
.L_x_14622:
        /* <DEDUP_REMOVED lines=35> */
.L_x_14626:
[----:B------:R-:W-:Y:S01]  /*1af0*/  IMAD.MOV.U32 R26, RZ, RZ, R18 ;  /* 0x000000ffff1a7224 */ /* 0x000fe200078e0012 */
[----:B------:R-:W-:Y:S01]  /*1b00*/  MOV R11, R19 ;  /* 0x00000013000b7202 */ /* 0x000fe20000000f00 */
[----:B------:R-:W-:Y:S01]  /*1b10*/  IMAD.MOV.U32 R10, RZ, RZ, R20 ;  /* 0x000000ffff0a7224 */ /* 0x000fe200078e0014 */
[----:B------:R-:W-:Y:S02]  /*1b20*/  MOV R9, R21 ;  /* 0x0000001500097202 */ /* 0x000fe40000000f00 */
[----:B------:R-:W-:-:S07]  /*1b30*/  MOV R8, 0x1b50 ;  /* 0x00001b5000087802 */ /* 0x000fce0000000f00 */
[----:B------:R-:W-:Y:S05]  /*1b40*/  CALL.REL.NOINC `($__internal_294_$__cuda_sm20_div_s64) ;  /* 0x0000004c00ec7944 */ /* 0x000fea0003c00000 */
        /* <DEDUP_REMOVED lines=11> */
.L_x_14627:
[----:B------:R-:W-:Y:S05]  /*1c00*/  BSYNC.RECONVERGENT B1 ;  /* 0x0000000000017941 */ /* 0x000fea0003800200 */
.L_x_14625:
        /* <DEDUP_REMOVED lines=9> */
.L_x_14603:
        /* <DEDUP_REMOVED lines=36> */
.L_x_14631:
[----:B------:R-:W-:Y:S01]  /*1ee0*/  MOV R26, R4 ;  /* 0x00000004001a7202 */ /* 0x000fe20000000f00 */
[----:B------:R-:W-:Y:S01]  /*1ef0*/  IMAD.MOV.U32 R11, RZ, RZ, R5 ;  /* 0x000000ffff0b7224 */ /* 0x000fe200078e0005 */
[----:B------:R-:W-:Y:S01]  /*1f00*/  MOV R10, R6 ;  /* 0x00000006000a7202 */ /* 0x000fe20000000f00 */
[----:B------:R-:W-:Y:S01]  /*1f10*/  IMAD.MOV.U32 R9, RZ, RZ, R7 ;  /* 0x000000ffff097224 */ /* 0x000fe200078e0007 */
[----:B------:R-:W-:-:S07]  /*1f20*/  MOV R8, 0x1f40 ;  /* 0x00001f4000087802 */ /* 0x000fce0000000f00 */
[----:B------:R-:W-:Y:S05]  /*1f30*/  CALL.REL.NOINC `($__internal_294_$__cuda_sm20_div_s64) ;  /* 0x0000004800f07944 */ /* 0x000fea0003c00000 */
        /* <DEDUP_REMOVED lines=9> */
.L_x_14632:
[----:B------:R-:W-:Y:S05]  /*1fd0*/  BSYNC.RECONVERGENT B1 ;  /* 0x0000000000017941 */ /* 0x000fea0003800200 */
.L_x_14630:
        /* <DEDUP_REMOVED lines=34> */
.L_x_14634:
        /* <DEDUP_REMOVED lines=14> */
.L_x_14635:
[----:B------:R-:W-:Y:S05]  /*22e0*/  BSYNC.RECONVERGENT B1 ;  /* 0x0000000000017941 */ /* 0x000fea0003800200 */
.L_x_14633:
        /* <DEDUP_REMOVED lines=36> */
.L_x_14637:
        /* <DEDUP_REMOVED lines=17> */
.L_x_14638:
[----:B------:R-:W-:Y:S05]  /*2640*/  BSYNC.RECONVERGENT B1 ;  /* 0x0000000000017941 */ /* 0x000fea0003800200 */
.L_x_14636:
        /* <DEDUP_REMOVED lines=35> */
.L_x_14640:
[----:B------:R-:W-:Y:S01]  /*2880*/  MOV R26, R16 ;  /* 0x00000010001a7202 */ /* 0x000fe20000000f00 */
[----:B------:R-:W-:Y:S01]  /*2890*/  IMAD.MOV.U32 R11, RZ, RZ, R17 ;  /* 0x000000ffff0b7224 */ /* 0x000fe200078e0011 */
[----:B------:R-:W-:Y:S01]  /*28a0*/  MOV R10, R14 ;  /* 0x0000000e000a7202 */ /* 0x000fe20000000f00 */
[----:B------:R-:W-:Y:S01]  /*28b0*/  IMAD.MOV.U32 R9, RZ, RZ, R15 ;  /* 0x000000ffff097224 */ /* 0x000fe200078e000f */
[----:B------:R-:W-:-:S07]  /*28c0*/  MOV R8, 0x28e0 ;  /* 0x000028e000087802 */ /* 0x000fce0000000f00 */
[----:B------:R-:W-:Y:S05]  /*28d0*/  CALL.REL.NOINC `($__internal_294_$__cuda_sm20_div_s64) ;  /* 0x0000004000887944 */ /* 0x000fea0003c00000 */
        /* <DEDUP_REMOVED lines=10> */
.L_x_14641:
[----:B------:R-:W-:Y:S05]  /*2980*/  BSYNC.RECONVERGENT B1 ;  /* 0x0000000000017941 */ /* 0x000fea0003800200 */
.L_x_14639:
[----:B------:R-:W-:Y:S01]  /*2990*/  MOV R6, R20 ;  /* 0x0000001400067202 */ /* 0x000fe20000000f00 */
[----:B------:R-:W-:Y:S02]  /*29a0*/  IMAD R9, R9, R22, RZ ;  /* 0x0000001609097224 */ /* 0x000fe400078e02ff */
[----:B------:R-:W-:Y:S02]  /*29b0*/  VIADD R3, R3, 0xfffffffe ;  /* 0xfffffffe03037836 */ /* 0x000fe40000000000 */
[----:B------:R-:W-:-:S04]  /*29c0*/  IMAD.WIDE.U32 R20, R22, R8, R6 ;  /* 0x0000000816147225 */ /* 0x000fc800078e0006 */
[----:B------:R-:W-:-:S05]  /*29d0*/  IMAD R9, R23, R8, R9 ;  /* 0x0000000817097224 */ /* 0x000fca00078e0209 */
[----:B------:R-:W-:-:S07]  /*29e0*/  IADD3 R21, PT, PT, R21, R9, RZ ;  /* 0x0000000915157210 */ /* 0x000fce0007ffe0ff */
.L_x_14629:
        /* <DEDUP_REMOVED lines=31> */
.L_x_14643:
[----:B------:R-:W-:Y:S01]  /*2be0*/  IMAD.MOV.U32 R14, RZ, RZ, R4 ;  /* 0x000000ffff0e7224 */ /* 0x000fe200078e0004 */
[----:B------:R-:W-:Y:S01]  /*2bf0*/  MOV R23, R5 ;  /* 0x0000000500177202 */ /* 0x000fe20000000f00 */
[----:B------:R-:W-:Y:S01]  /*2c00*/  IMAD.MOV.U32 R22, RZ, RZ, R6 ;  /* 0x000000ffff167224 */ /* 0x000fe200078e0006 */
[----:B------:R-:W-:Y:S02]  /*2c10*/  MOV R15, R7 ;  /* 0x00000007000f7202 */ /* 0x000fe40000000f00 */
[----:B------:R-:W-:-:S07]  /*2c20*/  MOV R24, 0x2c40 ;  /* 0x00002c4000187802 */ /* 0x000fce0000000f00 */
[----:B------:R-:W-:Y:S05]  /*2c30*/  CALL.REL.NOINC `($__internal_295_$__cuda_sm20_rem_s64) ;  /* 0x0000004000fc7944 */ /* 0x000fea0003c00000 */
.L_x_14644:
[----:B------:R-:W-:Y:S05]  /*2c40*/  BSYNC.RECONVERGENT B1 ;  /* 0x0000000000017941 */ /* 0x000fea0003800200 */
.L_x_14642:
        /* <DEDUP_REMOVED lines=31> */
.L_x_14646:
[----:B------:R-:W-:Y:S01]  /*2e40*/  MOV R22, R6 ;  /* 0x0000000600167202 */ /* 0x000fe20000000f00 */
[----:B------:R-:W-:Y:S01]  /*2e50*/  IMAD.MOV.U32 R15, RZ, RZ, R7 ;  /* 0x000000ffff0f7224 */ /* 0x000fe200078e0007 */
[----:B------:R-:W-:Y:S01]  /*2e60*/  MOV R14, R18 ;  /* 0x00000012000e7202 */ /* 0x000fe20000000f00 */
[----:B------:R-:W-:Y:S01]  /*2e70*/  IMAD.MOV.U32 R23, RZ, RZ, R19 ;  /* 0x000000ffff177224 */ /* 0x000fe200078e0013 */
[----:B------:R-:W-:-:S07]  /*2e80*/  MOV R24, 0x2ea0 ;  /* 0x00002ea000187802 */ /* 0x000fce0000000f00 */
[----:B------:R-:W-:Y:S05]  /*2e90*/  CALL.REL.NOINC `($__internal_295_$__cuda_sm20_rem_s64) ;  /* 0x0000004000647944 */ /* 0x000fea0003c00000 */
[----:B------:R-:W-:Y:S01]  /*2ea0*/  MOV R6, R8 ;  /* 0x0000000800067202 */ /* 0x000fe20000000f00 */
[----:B------:R-:W-:-:S07]  /*2eb0*/  IMAD.MOV.U32 R7, RZ, RZ, R9 ;  /* 0x000000ffff077224 */ /* 0x000fce00078e0009 */
.L_x_14647:
[----:B------:R-:W-:Y:S05]  /*2ec0*/  BSYNC.RECONVERGENT B1 ;  /* 0x0000000000017941 */ /* 0x000fea0003800200 */
.L_x_14645:
[----:B------:R-:W-:Y:S02]  /*2ed0*/  IMAD R3, R7, R4, RZ ;  /* 0x0000000407037224 */ /* 0x000fe400078e02ff */
[----:B------:R-:W-:-:S04]  /*2ee0*/  IMAD.WIDE.U32 R20, R4, R6, R20 ;  /* 0x0000000604147225 */ /* 0x000fc800078e0014 */
[----:B------:R-:W-:-:S05]  /*2ef0*/  IMAD R3, R5, R6, R3 ;  /* 0x0000000605037224 */ /* 0x000fca00078e0203 */
[----:B------:R-:W-:-:S07]  /*2f00*/  IADD3 R21, PT, PT, R21, R3, RZ ;  /* 0x0000000315157210 */ /* 0x000fce0007ffe0ff */
.L_x_14602:
        /* <DEDUP_REMOVED lines=12> */
.L_x_14649:
[----:B------:R-:W-:Y:S05]  /*2fd0*/  BSYNC.RECONVERGENT B1 ;  /* 0x0000000000017941 */ /* 0x000fea0003800200 */
.L_x_14648:
[----:B------:R-:W-:-:S05]  /*2fe0*/  SEL R3, RZ, 0x1, !P0 ;  /* 0x00000001ff037807 */ /* 0x000fca0004000000 */
[----:B------:R1:W-:Y:S01]  /*2ff0*/  STS.U8 [R0+UR4], R3 ;  /* 0x0000000300007988 */ /* 0x0003e20008000004 */
[----:B------:R-:W-:Y:S05]  /*3000*/  BRA `(.L_x_14650) ;  /* 0x0000003400a47947 */ /* 0x000fea0003800000 */
.L_x_14601:
        /* <DEDUP_REMOVED lines=20> */
.L_x_14677:
        /* <DEDUP_REMOVED lines=33> */
.L_x_14654:
[----:B------:R-:W-:Y:S01]  /*3360*/  MOV R26, R14 ;  /* 0x0000000e001a7202 */ /* 0x000fe20000000f00 */
[----:B------:R-:W-:Y:S01]  /*3370*/  IMAD.MOV.U32 R11, RZ, RZ, R13 ;  /* 0x000000ffff0b7224 */ /* 0x000fe200078e000d */
[----:B------:R-:W-:Y:S01]  /*3380*/  MOV R10, R34 ;  /* 0x00000022000a7202 */ /* 0x000fe20000000f00 */
[----:B------:R-:W-:Y:S01]  /*3390*/  IMAD.MOV.U32 R9, RZ, RZ, R35 ;  /* 0x000000ffff097224 */ /* 0x000fe200078e0023 */
[----:B------:R-:W-:-:S07]  /*33a0*/  MOV R8, 0x33c0 ;  /* 0x000033c000087802 */ /* 0x000fce0000000f00 */
[----:B-123--:R-:W-:Y:S05]  /*33b0*/  CALL.REL.NOINC `($__internal_294_$__cuda_sm20_div_s64) ;  /* 0x0000003400d07944 */ /* 0x00efea0003c00000 */
        /* <DEDUP_REMOVED lines=10> */
.L_x_14655:
[----:B------:R-:W-:Y:S05]  /*3460*/  BSYNC.RECONVERGENT B1 ;  /* 0x0000000000017941 */ /* 0x000fea0003800200 */
.L_x_14653:
        /* <DEDUP_REMOVED lines=37> */
.L_x_14657:
[----:B------:R-:W-:Y:S01]  /*36c0*/  IMAD.MOV.U32 R26, RZ, RZ, R34 ;  /* 0x000000ffff1a7224 */ /* 0x000fe200078e0022 */
[----:B------:R-:W-:Y:S01]  /*36d0*/  MOV R11, R35 ;  /* 0x00000023000b7202 */ /* 0x000fe20000000f00 */
[----:B------:R-:W-:Y:S01]  /*36e0*/  IMAD.MOV.U32 R10, RZ, RZ, R36 ;  /* 0x000000ffff0a7224 */ /* 0x000fe200078e0024 */
[----:B------:R-:W-:Y:S02]  /*36f0*/  MOV R9, R37 ;  /* 0x0000002500097202 */ /* 0x000fe40000000f00 */
[----:B------:R-:W-:-:S07]  /*3700*/  MOV R8, 0x3720 ;  /* 0x0000372000087802 */ /* 0x000fce0000000f00 */
[----:B-1----:R-:W-:Y:S05]  /*3710*/  CALL.REL.NOINC `($__internal_294_$__cuda_sm20_div_s64) ;  /* 0x0000003000f87944 */ /* 0x002fea0003c00000 */
        /* <DEDUP_REMOVED lines=11> */
.L_x_14658:
[----:B------:R-:W-:Y:S05]  /*37d0*/  BSYNC.RECONVERGENT B1 ;  /* 0x0000000000017941 */ /* 0x000fea0003800200 */
.L_x_14656:
        /* <DEDUP_REMOVED lines=38> */
.L_x_14660:
[----:B------:R-:W-:Y:S01]  /*3a40*/  MOV R26, R34 ;  /* 0x00000022001a7202 */ /* 0x000fe20000000f00 */
[----:B------:R-:W-:Y:S01]  /*3a50*/  IMAD.MOV.U32 R11, RZ, RZ, R35 ;  /* 0x000000ffff0b7224 */ /* 0x000fe200078e0023 */
[----:B------:R-:W-:Y:S01]  /*3a60*/  MOV R10, R36 ;  /* 0x00000024000a7202 */ /* 0x000fe20000000f00 */
[----:B------:R-:W-:Y:S01]  /*3a70*/  IMAD.MOV.U32 R9, RZ, RZ, R37 ;  /* 0x000000ffff097224 */ /* 0x000fe200078e0025 */
[----:B------:R-:W-:-:S07]  /*3a80*/  MOV R8, 0x3aa0 ;  /* 0x00003aa000087802 */ /* 0x000fce0000000f00 */
[----:B-1----:R-:W-:Y:S05]  /*3a90*/  CALL.REL.NOINC `($__internal_294_$__cuda_sm20_div_s64) ;  /* 0x0000003000187944 */ /* 0x002fea0003c00000 */
        /* <DEDUP_REMOVED lines=11> */
.L_x_14661:
[----:B------:R-:W-:Y:S05]  /*3b50*/  BSYNC.RECONVERGENT B1 ;  /* 0x0000000000017941 */ /* 0x000fea0003800200 */
.L_x_14659:
        /* <DEDUP_REMOVED lines=37> */
.L_x_14663:
        /* <DEDUP_REMOVED lines=17> */
.L_x_14664:
[----:B------:R-:W-:Y:S05]  /*3ec0*/  BSYNC.RECONVERGENT B1 ;  /* 0x0000000000017941 */ /* 0x000fea0003800200 */
.L_x_14662:
        /* <DEDUP_REMOVED lines=38> */
.L_x_14666:
        /* <DEDUP_REMOVED lines=17> */
.L_x_14667:
[----:B------:R-:W-:Y:S05]  /*4240*/  BSYNC.RECONVERGENT B1 ;  /* 0x0000000000017941 */ /* 0x000fea0003800200 */
.L_x_14665:
        /* <DEDUP_REMOVED lines=38> */
.L_x_14669:
        /* <DEDUP_REMOVED lines=17> */
.L_x_14670:
[----:B------:R-:W-:Y:S05]  /*45c0*/  BSYNC.RECONVERGENT B1 ;  /* 0x0000000000017941 */ /* 0x000fea0003800200 */
.L_x_14668:
        /* <DEDUP_REMOVED lines=37> */
.L_x_14672:
        /* <DEDUP_REMOVED lines=17> */
.L_x_14673:
[----:B------:R-:W-:Y:S05]  /*4930*/  BSYNC.RECONVERGENT B1 ;  /* 0x0000000000017941 */ /* 0x000fea0003800200 */
.L_x_14671:
        /* <DEDUP_REMOVED lines=37> */
.L_x_14675:
        /* <DEDUP_REMOVED lines=17> */
.L_x_14676:
[----:B------:R-:W-:Y:S05]  /*4ca0*/  BSYNC.RECONVERGENT B1 ;  /* 0x0000000000017941 */ /* 0x000fea0003800200 */
.L_x_14674:
        /* <DEDUP_REMOVED lines=12> */
.L_x_14652:
        /* <DEDUP_REMOVED lines=37> */
.L_x_14680:
        /* <DEDUP_REMOVED lines=16> */
.L_x_14681:
[----:B------:R-:W-:Y:S05]  /*50c0*/  BSYNC.RECONVERGENT B1 ;  /* 0x0000000000017941 */ /* 0x000fea0003800200 */
.L_x_14679:
        /* <DEDUP_REMOVED lines=38> */
.L_x_14683:
        /* <DEDUP_REMOVED lines=17> */
.L_x_14684:
[----:B------:R-:W-:Y:S05]  /*5440*/  BSYNC.RECONVERGENT B1 ;  /* 0x0000000000017941 */ /* 0x000fea0003800200 */
.L_x_14682:
        /* <DEDUP_REMOVED lines=40> */
.L_x_14686:
        /* <DEDUP_REMOVED lines=17> */
.L_x_14687:
[----:B------:R-:W-:Y:S05]  /*57e0*/  BSYNC.RECONVERGENT B1 ;  /* 0x0000000000017941 */ /* 0x000fea0003800200 */
.L_x_14685:
        /* <DEDUP_REMOVED lines=40> */
.L_x_14689:
        /* <DEDUP_REMOVED lines=17> */
.L_x_14690:
[----:B------:R-:W-:Y:S05]  /*5b80*/  BSYNC.RECONVERGENT B1 ;  /* 0x0000000000017941 */ /* 0x000fea0003800200 */
.L_x_14688:
        /* <DEDUP_REMOVED lines=9> */
.L_x_14678:
        /* <DEDUP_REMOVED lines=35> */
.L_x_14693:
[----:B------:R-:W-:Y:S01]  /*5e50*/  MOV R26, R14 ;  /* 0x0000000e001a7202 */ /* 0x000fe20000000f00 */
[----:B------:R-:W-:Y:S01]  /*5e60*/  IMAD.MOV.U32 R10, RZ, RZ, R16 ;  /* 0x000000ffff0a7224 */ /* 0x000fe200078e0010 */
[----:B------:R-:W-:Y:S02]  /*5e70*/  MOV R11, R13 ;  /* 0x0000000d000b7202 */ /* 0x000fe40000000f00 */
[----:B------:R-:W-:Y:S02]  /*5e80*/  MOV R9, R17 ;  /* 0x0000001100097202 */ /* 0x000fe40000000f00 */
[----:B------:R-:W-:-:S07]  /*5e90*/  MOV R8, 0x5eb0 ;  /* 0x00005eb000087802 */ /* 0x000fce0000000f00 */
[----:B------:R-:W-:Y:S05]  /*5ea0*/  CALL.REL.NOINC `($__internal_294_$__cuda_sm20_div_s64) ;  /* 0x0000000c00147944 */ /* 0x000fea0003c00000 */
        /* <DEDUP_REMOVED lines=10> */
.L_x_14694:
[----:B------:R-:W-:Y:S05]  /*5f50*/  BSYNC.RECONVERGENT B1 ;  /* 0x0000000000017941 */ /* 0x000fea0003800200 */
.L_x_14692:
        /* <DEDUP_REMOVED lines=39> */
.L_x_14696:
        /* <DEDUP_REMOVED lines=17> */
.L_x_14697:
[----:B------:R-:W-:Y:S05]  /*62e0*/  BSYNC.RECONVERGENT B1 ;  /* 0x0000000000017941 */ /* 0x000fea0003800200 */
.L_x_14695:
        /* <DEDUP_REMOVED lines=9> */
.L_x_14691:
        /* <DEDUP_REMOVED lines=31> */
.L_x_14699:
[----:B------:R-:W-:Y:S02]  /*6570*/  MOV R15, R23 ;  /* 0x00000017000f7202 */ /* 0x000fe40000000f00 */
[----:B------:R-:W-:Y:S02]  /*6580*/  MOV R23, R13 ;  /* 0x0000000d00177202 */ /* 0x000fe40000000f00 */
[----:B------:R-:W-:-:S07]  /*6590*/  MOV R24, 0x65b0 ;  /* 0x000065b000187802 */ /* 0x000fce0000000f00 */
[----:B------:R-:W-:Y:S05]  /*65a0*/  CALL.REL.NOINC `($__internal_295_$__cuda_sm20_rem_s64) ;  /* 0x0000000800a07944 */ /* 0x000fea0003c00000 */
.L_x_14700:
[----:B------:R-:W-:Y:S05]  /*65b0*/  BSYNC.RECONVERGENT B1 ;  /* 0x0000000000017941 */ /* 0x000fea0003800200 */
.L_x_14698:
[----:B------:R-:W0:Y:S02]  /*65c0*/  LDC.64 R10, c[0x0][0x398] ;  /* 0x0000e600ff0a7b82 */ /* 0x000e240000000a00 */
[----:B0-----:R-:W-:-:S06]  /*65d0*/  IMAD.WIDE.U32 R6, R7, 0x8, R10 ;  /* 0x0000000807067825 */ /* 0x001fcc00078e000a */
[----:B------:R-:W2:Y:S02]  /*65e0*/  LDG.E.64 R6, desc[UR8][R6.64] ;  /* 0x0000000806067981 */ /* 0x000ea4000c1e1b00 */
[-C--:B--2---:R-:W-:Y:S02]  /*65f0*/  IMAD R3, R7, R8.reuse, RZ ;  /* 0x0000000807037224 */ /* 0x084fe400078e02ff */
[----:B------:R-:W-:-:S04]  /*6600*/  IMAD.WIDE.U32 R4, R6, R8, R4 ;  /* 0x0000000806047225 */ /* 0x000fc800078e0004 */
[----:B------:R-:W-:-:S04]  /*6610*/  IMAD R3, R6, R9, R3 ;  /* 0x0000000906037224 */ /* 0x000fc800078e0203 */
[----:B------:R-:W-:-:S07]  /*6620*/  IMAD.IADD R5, R5, 0x1, R3 ;  /* 0x0000000105057824 */ /* 0x000fce00078e0203 */
.L_x_14651:
[----:B------:R-:W0:Y:S02]  /*6630*/  LDCU.64 UR12, c[0x0][0x388] ;  /* 0x00007100ff0c77ac */ /* 0x000e240008000a00 */
[----:B0-----:R-:W-:-:S04]  /*6640*/  LEA R6, P0, R4, UR12, 0x1 ;  /* 0x0000000c04067c11 */ /* 0x001fc8000f8008ff */
[----:B------:R-:W-:-:S05]  /*6650*/  LEA.HI.X R7, R4, UR13, R5, 0x1, P0 ;  /* 0x0000000d04077c11 */ /* 0x000fca00080f0c05 */
[----:B------:R-:W2:Y:S02]  /*6660*/  LDG.E.U16 R6, desc[UR8][R6.64] ;  /* 0x0000000806067981 */ /* 0x000ea4000c1e1500 */
[----:B--2---:R-:W-:-:S04]  /*6670*/  ISETP.NE.AND P0, PT, R6, RZ, PT ;  /* 0x000000ff0600720c */ /* 0x004fc80003f05270 */
[----:B------:R-:W-:-:S05]  /*6680*/  SEL R3, RZ, 0x1, !P0 ;  /* 0x00000001ff037807 */ /* 0x000fca0004000000 */
[----:B------:R0:W-:Y:S04]  /*6690*/  STS.U8 [R0+UR4], R3 ;  /* 0x0000000300007988 */ /* 0x0001e80008000004 */
.L_x_14650:
[----:B------:R-:W-:Y:S05]  /*66a0*/  BSYNC.RECONVERGENT B0 ;  /* 0x0000000000007941 */ /* 0x000fea0003800200 */
.L_x_14600:
[----:B------:R-:W-:Y:S01]  /*66b0*/  BAR.SYNC.DEFER_BLOCKING 0x0 ;  /* 0x0000000000007b1d */ /* 0x000fe20000010000 */
[----:B------:R-:W-:-:S09]  /*66c0*/  UISETP.GE.U32.AND UP0, UPT, UR5, 0x42, UPT ;  /* 0x000000420500788c */ /* 0x000fd2000bf06070 */
[----:B------:R-:W-:Y:S05]  /*66d0*/  BRA.U !UP0, `(.L_x_14701) ;  /* 0x00000001083c7547 */ /* 0x000fea000b800000 */
.L_x_14704:
        /* <DEDUP_REMOVED lines=10> */
.L_x_14703:
[----:B------:R-:W-:Y:S05]  /*6780*/  BSYNC.RECONVERGENT B0 ;  /* 0x0000000000007941 */ /* 0x000fea0003800200 */
.L_x_14702:
[----:B------:R-:W-:Y:S01]  /*6790*/  BAR.SYNC.DEFER_BLOCKING 0x0 ;  /* 0x0000000000007b1d */ /* 0x000fe20000010000 */
[----:B------:R-:W-:-:S05]  /*67a0*/  UISETP.GT.U32.AND UP0, UPT, UR5, 0x83, UPT ;  /* 0x000000830500788c */ /* 0x000fca000bf04070 */
[----:B------:R-:W-:-:S04]  /*67b0*/  UMOV UR5, UR6 ;  /* 0x0000000600057c82 */ /* 0x000fc80008000000 */
[----:B------:R-:W-:Y:S05]  /*67c0*/  BRA.U UP0, `(.L_x_14704) ;  /* 0xfffffffd00c47547 */ /* 0x000fea000b83ffff */
.L_x_14701:
        /* <DEDUP_REMOVED lines=51> */
        .weak           $__internal_294_$__cuda_sm20_div_s64
        .type           $__internal_294_$__cuda_sm20_div_s64,@function
        .size           $__internal_294_$__cuda_sm20_div_s64,($__internal_295_$__cuda_sm20_rem_s64 - $__internal_294_$__cuda_sm20_div_s64)
$__internal_294_$__cuda_sm20_div_s64:
        /* <DEDUP_REMOVED lines=82> */
[----:B------:R-:W-:Y:S06]  /*7020*/  RET.REL.NODEC R8 `(uncontiguous_any_i16) ;  /* 0xffffff8c08f47950 */ /* 0x000fec0003c3ffff */
        .weak           $__internal_295_$__cuda_sm20_rem_s64
        .type           $__internal_295_$__cuda_sm20_rem_s64,@function
        .size           $__internal_295_$__cuda_sm20_rem_s64,(.L_x_30611 - $__internal_295_$__cuda_sm20_rem_s64)
$__internal_295_$__cuda_sm20_rem_s64:
        /* <DEDUP_REMOVED lines=76> */
[----:B------:R-:W-:Y:S06]  /*74f0*/  RET.REL.NODEC R24 `(uncontiguous_any_i16) ;  /* 0xffffff8818c07950 */ /* 0x000fec0003c3ffff */
.L_x_14705:
        /* <DEDUP_REMOVED lines=16> */
.L_x_30611:


//--------------------- .text.contiguous_cumulate_any_i16 --------------------------
	.section	.text.contiguous_cumulate_any_i16,"ax",@progbits
	.align	128
        .global         contiguous_cumulate_any_i16
        .type           contiguous_cumulate_any_i16,@function
        .size           contiguous_cumulate_any_i16,(.L_x_31246 - contiguous_cumulate_any_i16)
        .other          contiguous_cumulate_any_i16,@"STO_CUDA_ENTRY STV_DEFAULT"
contiguous_cumulate_any_i16:
.text.contiguous_cumulate_any_i16:
        /* <DEDUP_REMOVED lines=31> */
.L_x_14709:
[----:B------:R-:W-:Y:S05]  /*01f0*/  BSYNC.RECONVERGENT B1 ;  /* 0x0000000000017941 */ /* 0x000fea0003800200 */
.L_x_14708:
[----:B------:R-:W-:-:S05]  /*0200*/  SEL R3, RZ, 0x1, !P0 ;  /* 0x00000001ff037807 */ /* 0x000fca0004000000 */
[----:B------:R0:W-:Y:S01]  /*0210*/  STS.U8 [R0+UR4], R3 ;  /* 0x0000000300007988 */ /* 0x0001e20008000004 */
[----:B------:R-:W-:Y:S05]  /*0220*/  BRA `(.L_x_14710) ;  /* 0x0000000000207947 */ /* 0x000fea0003800000 */
.L_x_14707:
        /* <DEDUP_REMOVED lines=8> */
.L_x_14710:
[----:B------:R-:W-:Y:S05]  /*02b0*/  BSYNC.RECONVERGENT B0 ;  /* 0x0000000000007941 */ /* 0x000fea0003800200 */
.L_x_14706:
[----:B------:R-:W-:Y:S01]  /*02c0*/  BAR.SYNC.DEFER_BLOCKING 0x0 ;  /* 0x0000000000007b1d */ /* 0x000fe20000010000 */
[----:B------:R-:W-:-:S09]  /*02d0*/  UISETP.GE.U32.AND UP0, UPT, UR5, 0x42, UPT ;  /* 0x000000420500788c */ /* 0x000fd2000bf06070 */
[----:B------:R-:W-:Y:S05]  /*02e0*/  BRA.U !UP0, `(.L_x_14711) ;  /* 0x00000001083c7547 */ /* 0x000fea000b800000 */
.L_x_14714:
        /* <DEDUP_REMOVED lines=10> */
.L_x_14713:
[----:B------:R-:W-:Y:S05]  /*0390*/  BSYNC.RECONVERGENT B0 ;  /* 0x0000000000007941 */ /* 0x000fea0003800200 */
.L_x_14712:
[----:B------:R-:W-:Y:S01]  /*03a0*/  BAR.SYNC.DEFER_BLOCKING 0x0 ;  /* 0x0000000000007b1d */ /* 0x000fe20000010000 */
[----:B------:R-:W-:-:S05]  /*03b0*/  UISETP.GT.U32.AND UP0, UPT, UR5, 0x83, UPT ;  /* 0x000000830500788c */ /* 0x000fca000bf04070 */
[----:B------:R-:W-:-:S04]  /*03c0*/  UMOV UR5, UR6 ;  /* 0x0000000600057c82 */ /* 0x000fc80008000000 */
[----:B------:R-:W-:Y:S05]  /*03d0*/  BRA.U UP0, `(.L_x_14714) ;  /* 0xfffffffd00c47547 */ /* 0x000fea000b83ffff */
.L_x_14711:
        /* <DEDUP_REMOVED lines=51> */
.L_x_14715:
        /* <DEDUP_REMOVED lines=15> */
.L_x_31246:


//--------------------- .text.contiguous_any_i16  --------------------------
	.section	.text.contiguous_any_i16,"ax",@progbits
	.align	128
        .global         contiguous_any_i16
        .type           contiguous_any_i16,@function
        .size           contiguous_any_i16,(.L_x_31247 - contiguous_any_i16)
        .other          contiguous_any_i16,@"STO_CUDA_ENTRY STV_DEFAULT"
contiguous_any_i16:
.text.contiguous_any_i16:
        /* <DEDUP_REMOVED lines=31> */
.L_x_14719:
[----:B------:R-:W-:Y:S05]  /*01f0*/  BSYNC.RECONVERGENT B1 ;  /* 0x0000000000017941 */ /* 0x000fea0003800200 */
.L_x_14718:
[----:B------:R-:W-:-:S05]  /*0200*/  SEL R3, RZ, 0x1, !P0 ;  /* 0x00000001ff037807 */ /* 0x000fca0004000000 */
[----:B------:R0:W-:Y:S01]  /*0210*/  STS.U8 [R0+UR4], R3 ;  /* 0x0000000300007988 */ /* 0x0001e20008000004 */
[----:B------:R-:W-:Y:S05]  /*0220*/  BRA `(.L_x_14720) ;  /* 0x0000000000287947 */ /* 0x000fea0003800000 */
.L_x_14717:
        /* <DEDUP_REMOVED lines=10> */
.L_x_14720:
[----:B------:R-:W-:Y:S05]  /*02d0*/  BSYNC.RECONVERGENT B0 ;  /* 0x0000000000007941 */ /* 0x000fea0003800200 */
.L_x_14716:
[----:B------:R-:W-:Y:S01]  /*02e0*/  BAR.SYNC.DEFER_BLOCKING 0x0 ;  /* 0x0000000000007b1d */ /* 0x000fe20000010000 */
[----:B------:R-:W-:-:S09]  /*02f0*/  UISETP.GE.U32.AND UP0, UPT, UR5, 0x42, UPT ;  /* 0x000000420500788c */ /* 0x000fd2000bf06070 */
[----:B------:R-:W-:Y:S05]  /*0300*/  BRA.U !UP0, `(.L_x_14721) ;  /* 0x00000001083c7547 */ /* 0x000fea000b800000 */
.L_x_14724:
        /* <DEDUP_REMOVED lines=10> */
.L_x_14723:
[----:B------:R-:W-:Y:S05]  /*03b0*/  BSYNC.RECONVERGENT B0 ;  /* 0x0000000000007941 */ /* 0x000fea0003800200 */
.L_x_14722:
[----:B------:R-:W-:Y:S01]  /*03c0*/  BAR.SYNC.DEFER_BLOCKING 0x0 ;  /* 0x0000000000007b1d */ /* 0x000fe20000010000 */
[----:B------:R-:W-:-:S05]  /*03d0*/  UISETP.GT.U32.AND UP0, UPT, UR5, 0x83, UPT ;  /* 0x000000830500788c */ /* 0x000fca000bf04070 */
[----:B------:R-:W-:-:S04]  /*03e0*/  UMOV UR5, UR6 ;  /* 0x0000000600057c82 */ /* 0x000fc80008000000 */
[----:B------:R-:W-:Y:S05]  /*03f0*/  BRA.U UP0, `(.L_x_14724) ;  /* 0xfffffffd00c47547 */ /* 0x000fea000b83ffff */
.L_x_14721:
        /* <DEDUP_REMOVED lines=51> */
.L_x_14725:
        /* <DEDUP_REMOVED lines=13> */
.L_x_31247:


//--------------------- .text.contiguous_any33_i8 --------------------------
	.section	.text.contiguous_any33_i8,"ax",@progbits
	.align	128
        .global         contiguous_any33_i8
        .type           contiguous_any33_i8,@function
        .size           contiguous_any33_i8,(.L_x_31248 - contiguous_any33_i8)
        .other          contiguous_any33_i8,@"STO_CUDA_ENTRY STV_DEFAULT"
contiguous_any33_i8:
.text.contiguous_any33_i8:
        /* <DEDUP_REMOVED lines=47> */
.L_x_14730:
        /* <DEDUP_REMOVED lines=36> */
.L_x_14729:
[----:B------:R-:W-:Y:S05]  /*0530*/  BSYNC.RECONVERGENT B0 ;  /* 0x0000000000007941 */ /* 0x000fea0003800200 */
.L_x_14728:
[----:B------:R-:W-:Y:S01]  /*0540*/  UIADD3 UR4, UPT, UPT, UR4, 0x8, URZ ;  /* 0x0000000804047890 */ /* 0x000fe2000fffe0ff */
[----:B------:R-:W-:Y:S01]  /*0550*/  SEL R5, RZ, 0x1, !P0 ;  /* 0x00000001ff057807 */ /* 0x000fe20004000000 */
[----:B------:R-:W-:Y:S01]  /*0560*/  IMAD R10, R3, 0x8, R10 ;  /* 0x00000008030a7824 */ /* 0x000fe200078e020a */
[----:B------:R-:W-:Y:S09]  /*0570*/  @P1 BRA `(.L_x_14730) ;  /* 0xfffffffc005c1947 */ /* 0x000ff2000383ffff */
[----:B------:R-:W-:-:S12]  /*0580*/  UIADD3 UR4, UPT, UPT, UR4, 0x1, URZ ;  /* 0x0000000104047890 */ /* 0x000fd8000fffe0ff */
.L_x_14727:
        /* <DEDUP_REMOVED lines=23> */
.L_x_14734:
[----:B------:R-:W-:Y:S05]  /*0700*/  BSYNC.RECONVERGENT B0 ;  /* 0x0000000000007941 */ /* 0x000fea0003800200 */
.L_x_14733:
[----:B------:R-:W-:Y:S01]  /*0710*/  SEL R5, RZ, 0x1, !P0 ;  /* 0x00000001ff057807 */ /* 0x000fe20004000000 */
[----:B------:R-:W-:-:S12]  /*0720*/  UIADD3 UR4, UPT, UPT, UR4, 0x4, URZ ;  /* 0x0000000404047890 */ /* 0x000fd8000fffe0ff */
.L_x_14732:
        /* <DEDUP_REMOVED lines=14> */
.L_x_14737:
[----:B------:R-:W-:Y:S05]  /*0810*/  BSYNC.RECONVERGENT B0 ;  /* 0x0000000000007941 */ /* 0x000fea0003800200 */
.L_x_14736:
[----:B------:R-:W-:Y:S01]  /*0820*/  SEL R5, RZ, 0x1, !P0 ;  /* 0x00000001ff057807 */ /* 0x000fe20004000000 */
[----:B------:R-:W-:-:S12]  /*0830*/  UIADD3 UR4, UPT, UPT, UR4, 0x2, URZ ;  /* 0x0000000204047890 */ /* 0x000fd8000fffe0ff */
.L_x_14735:
        /* <DEDUP_REMOVED lines=8> */
.L_x_14731:
[----:B--2---:R1:W-:Y:S02]  /*08c0*/  STS.U8 [R0+UR5], R5 ;  /* 0x0000000500007988 */ /* 0x0043e40008000005 */
.L_x_14726:
        /* <DEDUP_REMOVED lines=9> */
.L_x_14738:
        /* <DEDUP_REMOVED lines=10> */
.L_x_31248:


//--------------------- .text.contiguous_any3_i8  --------------------------
	.section	.text.contiguous_any3_i8,"ax",@progbits
	.align	128
        .global         contiguous_any3_i8
        .type           contiguous_any3_i8,@function
        .size           contiguous_any3_i8,(.L_x_30613 - contiguous_any3_i8)
        .other          contiguous_any3_i8,@"STO_CUDA_ENTRY STV_DEFAULT"
contiguous_any3_i8:
.text.contiguous_any3_i8:
        /* <DEDUP_REMOVED lines=42> */
.L_x_14757:
        /* <DEDUP_REMOVED lines=27> */
.L_x_14741:
[----:B------:R-:W-:Y:S01]  /*0450*/  MOV R27, R32 ;  /* 0x00000020001b7202 */ /* 0x000fe20000000f00 */
[----:B------:R-:W-:Y:S01]  /*0460*/  IMAD.MOV.U32 R2, RZ, RZ, R34 ;  /* 0x000000ffff027224 */ /* 0x000fe200078e0022 */
[----:B------:R-:W-:Y:S02]  /*0470*/  MOV R0, R35 ;  /* 0x0000002300007202 */ /* 0x000fe40000000f00 */
[----:B------:R-:W-:-:S07]  /*0480*/  MOV R9, 0x4a0 ;  /* 0x000004a000097802 */ /* 0x000fce0000000f00 */
[----:B012-4-:R-:W-:Y:S05]  /*0490*/  CALL.REL.NOINC `($__internal_296_$__cuda_sm20_div_s64) ;  /* 0x00000034001c7944 */ /* 0x017fea0003c00000 */
        /* <DEDUP_REMOVED lines=8> */
.L_x_14742:
        /* <DEDUP_REMOVED lines=33> */
.L_x_14743:
[----:B------:R-:W-:Y:S01]  /*0730*/  MOV R27, R31 ;  /* 0x0000001f001b7202 */ /* 0x000fe20000000f00 */
[----:B------:R-:W-:Y:S01]  /*0740*/  IMAD.MOV.U32 R2, RZ, RZ, R34 ;  /* 0x000000ffff027224 */ /* 0x000fe200078e0022 */
[----:B------:R-:W-:Y:S02]  /*0750*/  MOV R0, R35 ;  /* 0x0000002300007202 */ /* 0x000fe40000000f00 */
[----:B------:R-:W-:-:S07]  /*0760*/  MOV R9, 0x780 ;  /* 0x0000078000097802 */ /* 0x000fce0000000f00 */
[----:B0---4-:R-:W-:Y:S05]  /*0770*/  CALL.REL.NOINC `($__internal_296_$__cuda_sm20_div_s64) ;  /* 0x0000003000647944 */ /* 0x011fea0003c00000 */
        /* <DEDUP_REMOVED lines=9> */
.L_x_14744:
        /* <DEDUP_REMOVED lines=35> */
.L_x_14745:
[----:B------:R-:W-:Y:S01]  /*0a40*/  IMAD.MOV.U32 R27, RZ, RZ, R29 ;  /* 0x000000ffff1b7224 */ /* 0x000fe200078e001d */
[----:B------:R-:W-:Y:S01]  /*0a50*/  MOV R2, R32 ;  /* 0x0000002000027202 */ /* 0x000fe20000000f00 */
[----:B------:R-:W-:Y:S01]  /*0a60*/  IMAD.MOV.U32 R0, RZ, RZ, R33 ;  /* 0x000000ffff007224 */ /* 0x000fe200078e0021 */
[----:B------:R-:W-:-:S07]  /*0a70*/  MOV R9, 0xa90 ;  /* 0x00000a9000097802 */ /* 0x000fce0000000f00 */
[----:B0---4-:R-:W-:Y:S05]  /*0a80*/  CALL.REL.NOINC `($__internal_296_$__cuda_sm20_div_s64) ;  /* 0x0000002c00a07944 */ /* 0x011fea0003c00000 */
        /* <DEDUP_REMOVED lines=9> */
.L_x_14746:
        /* <DEDUP_REMOVED lines=33> */
.L_x_14747:
[----:B------:R-:W-:Y:S01]  /*0d30*/  MOV R27, R28 ;  /* 0x0000001c001b7202 */ /* 0x000fe20000000f00 */
[----:B------:R-:W-:Y:S01]  /*0d40*/  IMAD.MOV.U32 R2, RZ, RZ, R32 ;  /* 0x000000ffff027224 */ /* 0x000fe200078e0020 */
[----:B------:R-:W-:Y:S02]  /*0d50*/  MOV R0, R33 ;  /* 0x0000002100007202 */ /* 0x000fe40000000f00 */
[----:B------:R-:W-:-:S07]  /*0d60*/  MOV R9, 0xd80 ;  /* 0x00000d8000097802 */ /* 0x000fce0000000f00 */
[----:B0---4-:R-:W-:Y:S05]  /*0d70*/  CALL.REL.NOINC `($__internal_296_$__cuda_sm20_div_s64) ;  /* 0x0000002800e47944 */ /* 0x011fea0003c00000 */
        /* <DEDUP_REMOVED lines=8> */
.L_x_14748:
        /* <DEDUP_REMOVED lines=34> */
.L_x_14749:
        /* <DEDUP_REMOVED lines=14> */
.L_x_14750:
        /* <DEDUP_REMOVED lines=34> */
.L_x_14751:
        /* <DEDUP_REMOVED lines=14> */
.L_x_14752:
        /* <DEDUP_REMOVED lines=34> */
.L_x_14753:
        /* <DEDUP_REMOVED lines=14> */
.L_x_14754:
        /* <DEDUP_REMOVED lines=34> */
.L_x_14755:
        /* <DEDUP_REMOVED lines=14> */
.L_x_14756:
        /* <DEDUP_REMOVED lines=14> */
.L_x_14740:
        /* <DEDUP_REMOVED lines=33> */
.L_x_14759:
[----:B------:R-:W-:Y:S01]  /*1cf0*/  MOV R27, R32 ;  /* 0x00000020001b7202 */ /* 0x000fe20000000f00 */
[----:B------:R-:W-:Y:S01]  /*1d00*/  IMAD.MOV.U32 R2, RZ, RZ, R16 ;  /* 0x000000ffff027224 */ /* 0x000fe200078e0010 */
[----:B------:R-:W-:Y:S02]  /*1d10*/  MOV R0, R17 ;  /* 0x0000001100007202 */ /* 0x000fe40000000f00 */
[----:B------:R-:W-:-:S07]  /*1d20*/  MOV R9, 0x1d40 ;  /* 0x00001d4000097802 */ /* 0x000fce0000000f00 */
[----:B0-----:R-:W-:Y:S05]  /*1d30*/  CALL.REL.NOINC `($__internal_296_$__cuda_sm20_div_s64) ;  /* 0x0000001800f47944 */ /* 0x001fea0003c00000 */
        /* <DEDUP_REMOVED lines=8> */
.L_x_14760:
        /* <DEDUP_REMOVED lines=35> */
.L_x_14761:
[----:B------:R-:W-:Y:S01]  /*1ff0*/  MOV R27, R17 ;  /* 0x00000011001b7202 */ /* 0x000fe20000000f00 */
[----:B------:R-:W-:Y:S01]  /*2000*/  IMAD.MOV.U32 R2, RZ, RZ, R18 ;  /* 0x000000ffff027224 */ /* 0x000fe200078e0012 */
[----:B------:R-:W-:Y:S02]  /*2010*/  MOV R0, R19 ;  /* 0x0000001300007202 */ /* 0x000fe40000000f00 */
[----:B------:R-:W-:-:S07]  /*2020*/  MOV R9, 0x2040 ;  /* 0x0000204000097802 */ /* 0x000fce0000000f00 */
[----:B0-----:R-:W-:Y:S05]  /*2030*/  CALL.REL.NOINC `($__internal_296_$__cuda_sm20_div_s64) ;  /* 0x0000001800347944 */ /* 0x001fea0003c00000 */
        /* <DEDUP_REMOVED lines=9> */
.L_x_14762:
        /* <DEDUP_REMOVED lines=36> */
.L_x_14763:
[----:B------:R-:W-:Y:S01]  /*2310*/  MOV R27, R19 ;  /* 0x00000013001b7202 */ /* 0x000fe20000000f00 */
[----:B------:R-:W-:Y:S01]  /*2320*/  IMAD.MOV.U32 R2, RZ, RZ, R28 ;  /* 0x000000ffff027224 */ /* 0x000fe200078e001c */
[----:B------:R-:W-:Y:S02]  /*2330*/  MOV R0, R29 ;  /* 0x0000001d00007202 */ /* 0x000fe40000000f00 */
[----:B------:R-:W-:-:S07]  /*2340*/  MOV R9, 0x2360 ;  /* 0x0000236000097802 */ /* 0x000fce0000000f00 */
[----:B0-----:R-:W-:Y:S05]  /*2350*/  CALL.REL.NOINC `($__internal_296_$__cuda_sm20_div_s64) ;  /* 0x00000014006c7944 */ /* 0x001fea0003c00000 */
        /* <DEDUP_REMOVED lines=9> */
.L_x_14764:
        /* <DEDUP_REMOVED lines=37> */
.L_x_14765:
[----:B------:R-:W-:Y:S01]  /*2640*/  IMAD.MOV.U32 R27, RZ, RZ, R18 ;  /* 0x000000ffff1b7224 */ /* 0x000fe200078e0012 */
[----:B------:R-:W-:Y:S01]  /*2650*/  MOV R2, R28 ;  /* 0x0000001c00027202 */ /* 0x000fe20000000f00 */
[----:B------:R-:W-:Y:S01]  /*2660*/  IMAD.MOV.U32 R0, RZ, RZ, R29 ;  /* 0x000000ffff007224 */ /* 0x000fe200078e001d */
[----:B------:R-:W-:-:S07]  /*2670*/  MOV R9, 0x2690 ;  /* 0x0000269000097802 */ /* 0x000fce0000000f00 */
[----:B0-----:R-:W-:Y:S05]  /*2680*/  CALL.REL.NOINC `($__internal_296_$__cuda_sm20_div_s64) ;  /* 0x0000001000a07944 */ /* 0x001fea0003c00000 */
        /* <DEDUP_REMOVED lines=8> */
.L_x_14766:
        /* <DEDUP_REMOVED lines=9> */
.L_x_14758:
        /* <DEDUP_REMOVED lines=31> */
.L_x_14768:
        /* <DEDUP_REMOVED lines=13> */
.L_x_14769:
        /* <DEDUP_REMOVED lines=35> */
.L_x_14770:
[----:B------:R-:W-:Y:S01]  /*2c90*/  MOV R27, R17 ;  /* 0x00000011001b7202 */ /* 0x000fe20000000f00 */
[----:B------:R-:W-:Y:S01]  /*2ca0*/  IMAD.MOV.U32 R2, RZ, RZ, R18 ;  /* 0x000000ffff027224 */ /* 0x000fe200078e0012 */
[----:B------:R-:W-:Y:S02]  /*2cb0*/  MOV R0, R19 ;  /* 0x0000001300007202 */ /* 0x000fe40000000f00 */
[----:B------:R-:W-:-:S07]  /*2cc0*/  MOV R9, 0x2ce0 ;  /* 0x00002ce000097802 */ /* 0x000fce0000000f00 */
[----:B0-----:R-:W-:Y:S05]  /*2cd0*/  CALL.REL.NOINC `($__internal_296_$__cuda_sm20_div_s64) ;  /* 0x0000000c000c7944 */ /* 0x001fea0003c00000 */
        /* <DEDUP_REMOVED lines=9> */
.L_x_14771:
        /* <DEDUP_REMOVED lines=10> */
.L_x_14767:
        /* <DEDUP_REMOVED lines=29> */
.L_x_14772:
[----:B------:R-:W-:-:S07]  /*2fe0*/  MOV R0, 0x3000 ;  /* 0x0000300000007802 */ /* 0x000fce0000000f00 */
[----:B0-----:R-:W-:Y:S05]  /*2ff0*/  CALL.REL.NOINC `($__internal_297_$__cuda_sm20_rem_s64) ;  /* 0x0000000c00947944 */ /* 0x001fea0003c00000 */
[----:B------:R-:W-:Y:S02]  /*3000*/  MOV R10, R2 ;  /* 0x00000002000a7202 */ /* 0x000fe40000000f00 */
[----:B------:R-:W-:-:S07]  /*3010*/  MOV R11, R9 ;  /* 0x00000009000b7202 */ /* 0x000fce0000000f00 */
.L_x_14773:
[----:B------:R-:W1:Y:S02]  /*3020*/  LDC.64 R12, c[0x0][0x398] ;  /* 0x0000e600ff0c7b82 */ /* 0x000e640000000a00 */
[----:B-1----:R-:W-:-:S06]  /*3030*/  IMAD.WIDE.U32 R2, R3, 0x8, R12 ;  /* 0x0000000803027825 */ /* 0x002fcc00078e000c */
[----:B------:R-:W2:Y:S02]  /*3040*/  LDG.E.64 R2, desc[UR10][R2.64] ;  /* 0x0000000a02027981 */ /* 0x000ea4000c1e1b00 */
[-C--:B--2---:R-:W-:Y:S02]  /*3050*/  IMAD R9, R3, R10.reuse, RZ ;  /* 0x0000000a03097224 */ /* 0x084fe400078e02ff */
[----:B------:R-:W-:-:S04]  /*3060*/  IMAD.WIDE.U32 R28, R2, R10, R28 ;  /* 0x0000000a021c7225 */ /* 0x000fc800078e001c */
[----:B------:R-:W-:-:S04]  /*3070*/  IMAD R9, R2, R11, R9 ;  /* 0x0000000b02097224 */ /* 0x000fc800078e0209 */
[----:B------:R-:W-:-:S07]  /*3080*/  IMAD.IADD R29, R29, 0x1, R9 ;  /* 0x000000011d1d7824 */ /* 0x000fce00078e0209 */
.L_x_14739:
        /* <DEDUP_REMOVED lines=33> */
.L_x_14778:
        /* <DEDUP_REMOVED lines=36> */
.L_x_14777:
[----:B------:R-:W-:Y:S05]  /*34e0*/  BSYNC.RECONVERGENT B0 ;  /* 0x0000000000007941 */ /* 0x000fea0003800200 */
.L_x_14776:
[----:B------:R-:W-:Y:S01]  /*34f0*/  UIADD3 UR4, UPT, UPT, UR4, 0x8, URZ ;  /* 0x0000000804047890 */ /* 0x000fe2000fffe0ff */
[----:B------:R-:W-:Y:S01]  /*3500*/  SEL R2, RZ, 0x1, !P0 ;  /* 0x00000001ff027807 */ /* 0x000fe20004000000 */
[----:B------:R-:W-:Y:S01]  /*3510*/  IMAD R9, R6, 0x8, R9 ;  /* 0x0000000806097824 */ /* 0x000fe200078e0209 */
[----:B------:R-:W-:Y:S09]  /*3520*/  @P1 BRA `(.L_x_14778) ;  /* 0xfffffffc005c1947 */ /* 0x000ff2000383ffff */
[----:B------:R-:W-:-:S12]  /*3530*/  UIADD3 UR4, UPT, UPT, UR4, 0x1, URZ ;  /* 0x0000000104047890 */ /* 0x000fd8000fffe0ff */
.L_x_14775:
        /* <DEDUP_REMOVED lines=23> */
.L_x_14782:
[----:B------:R-:W-:Y:S05]  /*36b0*/  BSYNC.RECONVERGENT B0 ;  /* 0x0000000000007941 */ /* 0x000fea0003800200 */
.L_x_14781:
[----:B------:R-:W-:Y:S01]  /*36c0*/  SEL R2, RZ, 0x1, !P0 ;  /* 0x00000001ff027807 */ /* 0x000fe20004000000 */
[----:B------:R-:W-:-:S12]  /*36d0*/  UIADD3 UR4, UPT, UPT, UR4, 0x4, URZ ;  /* 0x0000000404047890 */ /* 0x000fd8000fffe0ff */
.L_x_14780:
        /* <DEDUP_REMOVED lines=14> */
.L_x_14785:
[----:B------:R-:W-:Y:S05]  /*37c0*/  BSYNC.RECONVERGENT B0 ;  /* 0x0000000000007941 */ /* 0x000fea0003800200 */
.L_x_14784:
[----:B------:R-:W-:Y:S01]  /*37d0*/  SEL R2, RZ, 0x1, !P0 ;  /* 0x00000001ff027807 */ /* 0x000fe20004000000 */
[----:B------:R-:W-:-:S12]  /*37e0*/  UIADD3 UR4, UPT, UPT, UR4, 0x2, URZ ;  /* 0x0000000204047890 */ /* 0x000fd8000fffe0ff */
.L_x_14783:
        /* <DEDUP_REMOVED lines=8> */
.L_x_14779:
[----:B--2---:R2:W-:Y:S02]  /*3870*/  STS.U8 [R7+UR5], R2 ;  /* 0x0000000207007988 */ /* 0x0045e40008000005 */
.L_x_14774:
        /* <DEDUP_REMOVED lines=9> */
        .weak           $__internal_296_$__cuda_sm20_div_s64
        .type           $__internal_296_$__cuda_sm20_div_s64,@function
        .size           $__internal_296_$__cuda_sm20_div_s64,($__internal_297_$__cuda_sm20_rem_s64 - $__internal_296_$__cuda_sm20_div_s64)
$__internal_296_$__cuda_sm20_div_s64:
        /* <DEDUP_REMOVED lines=83> */
[----:B------:R-:W-:Y:S06]  /*3e40*/  RET.REL.NODEC R12 `(contiguous_any3_i8) ;  /* 0xffffffc00c6c7950 */ /* 0x000fec0003c3ffff */
        .weak           $__internal_297_$__cuda_sm20_rem_s64
        .type           $__internal_297_$__cuda_sm20_rem_s64,@function
        .size           $__internal_297_$__cuda_sm20_rem_s64,(.L_x_30613 - $__internal_297_$__cuda_sm20_rem_s64)
$__internal_297_$__cuda_sm20_rem_s64:
        /* <DEDUP_REMOVED lines=66> */
[----:B------:R-:W-:Y:S06]  /*4270*/  RET.REL.NODEC R10 `(contiguous_any3_i8) ;  /* 0xffffffbc0a607950 */ /* 0x000fec0003c3ffff */
.L_x_14786:
        /* <DEDUP_REMOVED lines=16> */
.L_x_30613:


//--------------------- .text.contiguous_any22_i8 --------------------------
	.section	.text.contiguous_any22_i8,"ax",@progbits
	.align	128
        .global         contiguous_any22_i8
        .type           contiguous_any22_i8,@function
        .size           contiguous_any22_i8,(.L_x_31250 - contiguous_any22_i8)
        .other          contiguous_any22_i8,@"STO_CUDA_ENTRY STV_DEFAULT"
contiguous_any22_i8:
.text.contiguous_any22_i8:
        /* <DEDUP_REMOVED lines=46> */
.L_x_14790:
[----:B------:R-:W-:Y:S05]  /*02e0*/  BSYNC.RECONVERGENT B1 ;  /* 0x0000000000017941 */ /* 0x000fea0003800200 */
.L_x_14789:
[----:B------:R-:W-:-:S05]  /*02f0*/  SEL R3, RZ, 0x1, !P0 ;  /* 0x00000001ff037807 */ /* 0x000fca0004000000 */
[----:B------:R0:W-:Y:S01]  /*0300*/  STS.U8 [R0+UR4], R3 ;  /* 0x0000000300007988 */ /* 0x0001e20008000004 */
[----:B------:R-:W-:Y:S05]  /*0310*/  BRA `(.L_x_14791) ;  /* 0x0000000000307947 */ /* 0x000fea0003800000 */
.L_x_14788:
        /* <DEDUP_REMOVED lines=12> */
.L_x_14791:
[----:B------:R-:W-:Y:S05]  /*03e0*/  BSYNC.RECONVERGENT B0 ;  /* 0x0000000000007941 */ /* 0x000fea0003800200 */
.L_x_14787:
[----:B------:R-:W-:Y:S01]  /*03f0*/  BAR.SYNC.DEFER_BLOCKING 0x0 ;  /* 0x0000000000007b1d */ /* 0x000fe20000010000 */
[----:B------:R-:W-:-:S09]  /*0400*/  UISETP.GE.U32.AND UP0, UPT, UR5, 0x42, UPT ;  /* 0x000000420500788c */ /* 0x000fd2000bf06070 */
[----:B------:R-:W-:Y:S05]  /*0410*/  BRA.U !UP0, `(.L_x_14792) ;  /* 0x00000001083c7547 */ /* 0x000fea000b800000 */
.L_x_14795:
        /* <DEDUP_REMOVED lines=10> */
.L_x_14794:
[----:B------:R-:W-:Y:S05]  /*04c0*/  BSYNC.RECONVERGENT B0 ;  /* 0x0000000000007941 */ /* 0x000fea0003800200 */
.L_x_14793:
[----:B------:R-:W-:Y:S01]  /*04d0*/  BAR.SYNC.DEFER_BLOCKING 0x0 ;  /* 0x0000000000007b1d */ /* 0x000fe20000010000 */
[----:B------:R-:W-:-:S05]  /*04e0*/  UISETP.GT.U32.AND UP0, UPT, UR5, 0x83, UPT ;  /* 0x000000830500788c */ /* 0x000fca000bf04070 */
[----:B------:R-:W-:-:S04]  /*04f0*/  UMOV UR5, UR9 ;  /* 0x0000000900057c82 */ /* 0x000fc80008000000 */
[----:B------:R-:W-:Y:S05]  /*0500*/  BRA.U UP0, `(.L_x_14795) ;  /* 0xfffffffd00c47547 */ /* 0x000fea000b83ffff */
.L_x_14792:
        /* <DEDUP_REMOVED lines=57> */
.L_x_14796:
        /* <DEDUP_REMOVED lines=14> */
.L_x_31250:


//--------------------- .text.contiguous_any2_i8  --------------------------
	.section	.text.contiguous_any2_i8,"ax",@progbits
	.align	128
        .global         contiguous_any2_i8
        .type           contiguous_any2_i8,@function
        .size           contiguous_any2_i8,(.L_x_30615 - contiguous_any2_i8)
        .other          contiguous_any2_i8,@"STO_CUDA_ENTRY STV_DEFAULT"
contiguous_any2_i8:
.text.contiguous_any2_i8:
        /* <DEDUP_REMOVED lines=57> */
.L_x_14825:
        /* <DEDUP_REMOVED lines=32> */
.L_x_14802:
[----:B------:R-:W-:Y:S01]  /*0590*/  IMAD.MOV.U32 R26, RZ, RZ, R4 ;  /* 0x000000ffff1a7224 */ /* 0x000fe200078e0004 */
[----:B------:R-:W-:Y:S01]  /*05a0*/  MOV R11, R3 ;  /* 0x00000003000b7202 */ /* 0x000fe20000000f00 */
[----:B------:R-:W-:Y:S01]  /*05b0*/  IMAD.MOV.U32 R10, RZ, RZ, R40 ;  /* 0x000000ffff0a7224 */ /* 0x000fe200078e0028 */
[----:B------:R-:W-:Y:S02]  /*05c0*/  MOV R9, R41 ;  /* 0x0000002900097202 */ /* 0x000fe40000000f00 */
[----:B------:R-:W-:-:S07]  /*05d0*/  MOV R8, 0x5f0 ;  /* 0x000005f000087802 */ /* 0x000fce0000000f00 */
[----:B-12---:R-:W-:Y:S05]  /*05e0*/  CALL.REL.NOINC `($__internal_298_$__cuda_sm20_div_s64) ;  /* 0x00000064008c7944 */ /* 0x006fea0003c00000 */
        /* <DEDUP_REMOVED lines=10> */
.L_x_14803:
[----:B------:R-:W-:Y:S05]  /*0690*/  BSYNC.RECONVERGENT B1 ;  /* 0x0000000000017941 */ /* 0x000fea0003800200 */
.L_x_14801:
        /* <DEDUP_REMOVED lines=33> */
.L_x_14805:
[----:B------:R-:W-:Y:S01]  /*08b0*/  MOV R26, R18 ;  /* 0x00000012001a7202 */ /* 0x000fe20000000f00 */
[----:B------:R-:W-:Y:S01]  /*08c0*/  IMAD.MOV.U32 R11, RZ, RZ, R19 ;  /* 0x000000ffff0b7224 */ /* 0x000fe200078e0013 */
[----:B------:R-:W-:Y:S01]  /*08d0*/  MOV R10, R40 ;  /* 0x00000028000a7202 */ /* 0x000fe20000000f00 */
[----:B------:R-:W-:Y:S01]  /*08e0*/  IMAD.MOV.U32 R9, RZ, RZ, R41 ;  /* 0x000000ffff097224 */ /* 0x000fe200078e0029 */
[----:B------:R-:W-:-:S07]  /*08f0*/  MOV R8, 0x910 ;  /* 0x0000091000087802 */ /* 0x000fce0000000f00 */
[----:B-1----:R-:W-:Y:S05]  /*0900*/  CALL.REL.NOINC `($__internal_298_$__cuda_sm20_div_s64) ;  /* 0x0000006000c47944 */ /* 0x002fea0003c00000 */
        /* <DEDUP_REMOVED lines=8> */
.L_x_14806:
[----:B------:R-:W-:Y:S05]  /*0990*/  BSYNC.RECONVERGENT B1 ;  /* 0x0000000000017941 */ /* 0x000fea0003800200 */
.L_x_14804:
        /* <DEDUP_REMOVED lines=34> */
.L_x_14808:
        /* <DEDUP_REMOVED lines=16> */
.L_x_14809:
[----:B------:R-:W-:Y:S05]  /*0cc0*/  BSYNC.RECONVERGENT B1 ;  /* 0x0000000000017941 */ /* 0x000fea0003800200 */
.L_x_14807:
        /* <DEDUP_REMOVED lines=35> */
.L_x_14811:
[----:B------:R-:W-:Y:S01]  /*0f00*/  IMAD.MOV.U32 R26, RZ, RZ, R44 ;  /* 0x000000ffff1a7224 */ /* 0x000fe200078e002c */
[----:B------:R-:W-:Y:S01]  /*0f10*/  MOV R11, R45 ;  /* 0x0000002d000b7202 */ /* 0x000fe20000000f00 */
[----:B------:R-:W-:Y:S01]  /*0f20*/  IMAD.MOV.U32 R10, RZ, RZ, R42 ;  /* 0x000000ffff0a7224 */ /* 0x000fe200078e002a */
[----:B------:R-:W-:Y:S02]  /*0f30*/  MOV R9, R43 ;  /* 0x0000002b00097202 */ /* 0x000fe40000000f00 */
[----:B------:R-:W-:-:S07]  /*0f40*/  MOV R8, 0xf60 ;  /* 0x00000f6000087802 */ /* 0x000fce0000000f00 */
[----:B-1----:R-:W-:Y:S05]  /*0f50*/  CALL.REL.NOINC `($__internal_298_$__cuda_sm20_div_s64) ;  /* 0x0000005c00307944 */ /* 0x002fea0003c00000 */
        /* <DEDUP_REMOVED lines=11> */
.L_x_14812:
[----:B------:R-:W-:Y:S05]  /*1010*/  BSYNC.RECONVERGENT B1 ;  /* 0x0000000000017941 */ /* 0x000fea0003800200 */
.L_x_14810:
        /* <DEDUP_REMOVED lines=37> */
.L_x_14814:
[----:B------:R-:W-:Y:S01]  /*1270*/  IMAD.MOV.U32 R26, RZ, RZ, R38 ;  /* 0x000000ffff1a7224 */ /* 0x000fe200078e0026 */
[----:B------:R-:W-:Y:S01]  /*1280*/  MOV R11, R39 ;  /* 0x00000027000b7202 */ /* 0x000fe20000000f00 */
[----:B------:R-:W-:Y:S01]  /*1290*/  IMAD.MOV.U32 R10, RZ, RZ, R20 ;  /* 0x000000ffff0a7224 */ /* 0x000fe200078e0014 */
[----:B------:R-:W-:Y:S02]  /*12a0*/  MOV R9, R21 ;  /* 0x0000001500097202 */ /* 0x000fe40000000f00 */
[----:B------:R-:W-:-:S07]  /*12b0*/  MOV R8, 0x12d0 ;  /* 0x000012d000087802 */ /* 0x000fce0000000f00 */
[----:B-1----:R-:W-:Y:S05]  /*12c0*/  CALL.REL.NOINC `($__internal_298_$__cuda_sm20_div_s64) ;  /* 0x0000005800547944 */ /* 0x002fea0003c00000 */
        /* <DEDUP_REMOVED lines=10> */
.L_x_14815:
[----:B------:R-:W-:Y:S05]  /*1370*/  BSYNC.RECONVERGENT B1 ;  /* 0x0000000000017941 */ /* 0x000fea0003800200 */
.L_x_14813:
        /* <DEDUP_REMOVED lines=34> */
.L_x_14817:
[----:B------:R-:W-:Y:S01]  /*15a0*/  IMAD.MOV.U32 R26, RZ, RZ, R42 ;  /* 0x000000ffff1a7224 */ /* 0x000fe200078e002a */
[----:B------:R-:W-:Y:S01]  /*15b0*/  MOV R11, R43 ;  /* 0x0000002b000b7202 */ /* 0x000fe20000000f00 */
[----:B------:R-:W-:Y:S01]  /*15c0*/  IMAD.MOV.U32 R10, RZ, RZ, R20 ;  /* 0x000000ffff0a7224 */ /* 0x000fe200078e0014 */
[----:B------:R-:W-:Y:S02]  /*15d0*/  MOV R9, R21 ;  /* 0x0000001500097202 */ /* 0x000fe40000000f00 */
[----:B------:R-:W-:-:S07]  /*15e0*/  MOV R8, 0x1600 ;  /* 0x0000160000087802 */ /* 0x000fce0000000f00 */
[----:B-1----:R-:W-:Y:S05]  /*15f0*/  CALL.REL.NOINC `($__internal_298_$__cuda_sm20_div_s64) ;  /* 0x0000005400887944 */ /* 0x002fea0003c00000 */
        /* <DEDUP_REMOVED lines=11> */
.L_x_14818:
[----:B------:R-:W-:Y:S05]  /*16b0*/  BSYNC.RECONVERGENT B1 ;  /* 0x0000000000017941 */ /* 0x000fea0003800200 */
.L_x_14816:
        /* <DEDUP_REMOVED lines=34> */
.L_x_14820:
[----:B------:R-:W-:Y:S01]  /*18e0*/  MOV R26, R38 ;  /* 0x00000026001a7202 */ /* 0x000fe20000000f00 */
[----:B------:R-:W-:Y:S01]  /*18f0*/  IMAD.MOV.U32 R11, RZ, RZ, R39 ;  /* 0x000000ffff0b7224 */ /* 0x000fe200078e0027 */
[----:B------:R-:W-:Y:S01]  /*1900*/  MOV R10, R20 ;  /* 0x00000014000a7202 */ /* 0x000fe20000000f00 */
[----:B------:R-:W-:Y:S01]  /*1910*/  IMAD.MOV.U32 R9, RZ, RZ, R21 ;  /* 0x000000ffff097224 */ /* 0x000fe200078e0015 */
[----:B------:R-:W-:-:S07]  /*1920*/  MOV R8, 0x1940 ;  /* 0x0000194000087802 */ /* 0x000fce0000000f00 */
[----:B-1----:R-:W-:Y:S05]  /*1930*/  CALL.REL.NOINC `($__internal_298_$__cuda_sm20_div_s64) ;  /* 0x0000005000b87944 */ /* 0x002fea0003c00000 */
        /* <DEDUP_REMOVED lines=11> */
.L_x_14821:
[----:B------:R-:W-:Y:S05]  /*19f0*/  BSYNC.RECONVERGENT B1 ;  /* 0x0000000000017941 */ /* 0x000fea0003800200 */
.L_x_14819:
        /* <DEDUP_REMOVED lines=35> */
.L_x_14823:
[----:B------:R-:W-:Y:S01]  /*1c30*/  MOV R26, R18 ;  /* 0x00000012001a7202 */ /* 0x000fe20000000f00 */
[----:B------:R-:W-:Y:S01]  /*1c40*/  IMAD.MOV.U32 R11, RZ, RZ, R19 ;  /* 0x000000ffff0b7224 */ /* 0x000fe200078e0013 */
[----:B------:R-:W-:Y:S01]  /*1c50*/  MOV R10, R20 ;  /* 0x00000014000a7202 */ /* 0x000fe20000000f00 */
[----:B------:R-:W-:Y:S01]  /*1c60*/  IMAD.MOV.U32 R9, RZ, RZ, R21 ;  /* 0x000000ffff097224 */ /* 0x000fe200078e0015 */
[----:B------:R-:W-:-:S07]  /*1c70*/  MOV R8, 0x1c90 ;  /* 0x00001c9000087802 */ /* 0x000fce0000000f00 */
[----:B-1----:R-:W-:Y:S05]  /*1c80*/  CALL.REL.NOINC `($__internal_298_$__cuda_sm20_div_s64) ;  /* 0x0000004c00e47944 */ /* 0x002fea0003c00000 */
        /* <DEDUP_REMOVED lines=11> */
.L_x_14824:
[----:B------:R-:W-:Y:S05]  /*1d40*/  BSYNC.RECONVERGENT B1 ;  /* 0x0000000000017941 */ /* 0x000fea0003800200 */
.L_x_14822:
        /* <DEDUP_REMOVED lines=9> */
.L_x_14800:
        /* <DEDUP_REMOVED lines=35> */
.L_x_14828:
        /* <DEDUP_REMOVED lines=16> */
.L_x_14829:
[----:B------:R-:W-:Y:S05]  /*2110*/  BSYNC.RECONVERGENT B1 ;  /* 0x0000000000017941 */ /* 0x000fea0003800200 */
.L_x_14827:
        /* <DEDUP_REMOVED lines=34> */
.L_x_14831:
        /* <DEDUP_REMOVED lines=14> */
.L_x_14832:
[----:B------:R-:W-:Y:S05]  /*2420*/  BSYNC.RECONVERGENT B1 ;  /* 0x0000000000017941 */ /* 0x000fea0003800200 */
.L_x_14830:
        /* <DEDUP_REMOVED lines=35> */
.L_x_14834:
        /* <DEDUP_REMOVED lines=17> */
.L_x_14835:
[----:B------:R-:W-:Y:S05]  /*2770*/  BSYNC.RECONVERGENT B1 ;  /* 0x0000000000017941 */ /* 0x000fea0003800200 */
.L_x_14833:
        /* <DEDUP_REMOVED lines=35> */
.L_x_14837:
        /* <DEDUP_REMOVED lines=16> */
.L_x_14838:
[----:B------:R-:W-:Y:S05]  /*2ab0*/  BSYNC.RECONVERGENT B1 ;  /* 0x0000000000017941 */ /* 0x000fea0003800200 */
.L_x_14836:
[----:B------:R-:W-:Y:S01]  /*2ac0*/  MOV R6, R20 ;  /* 0x0000001400067202 */ /* 0x000fe20000000f00 */
[----:B------:R-:W-:Y:S02]  /*2ad0*/  IMAD R9, R9, R22, RZ ;  /* 0x0000001609097224 */ /* 0x000fe400078e02ff */
[----:B------:R-:W-:Y:S02]  /*2ae0*/  VIADD R5, R5, 0xfffffffe ;  /* 0xfffffffe05057836 */ /* 0x000fe40000000000 */
[----:B------:R-:W-:-:S04]  /*2af0*/  IMAD.WIDE.U32 R20, R22, R8, R6 ;  /* 0x0000000816147225 */ /* 0x000fc800078e0006 */
[----:B------:R-:W-:-:S05]  /*2b00*/  IMAD R9, R23, R8, R9 ;  /* 0x0000000817097224 */ /* 0x000fca00078e0209 */
[----:B------:R-:W-:-:S07]  /*2b10*/  IADD3 R21, PT, PT, R21, R9, RZ ;  /* 0x0000000915157210 */ /* 0x000fce0007ffe0ff */
.L_x_14826:
        /* <DEDUP_REMOVED lines=31> */
.L_x_14840:
[----:B------:R-:W-:Y:S01]  /*2d10*/  IMAD.MOV.U32 R23, RZ, RZ, R3 ;  /* 0x000000ffff177224 */ /* 0x000fe200078e0003 */
[----:B------:R-:W-:Y:S01]  /*2d20*/  MOV R22, R6 ;  /* 0x0000000600167202 */ /* 0x000fe20000000f00 */
[----:B------:R-:W-:Y:S01]  /*2d30*/  IMAD.MOV.U32 R3, RZ, RZ, R7 ;  /* 0x000000ffff037224 */ /* 0x000fe200078e0007 */
[----:B------:R-:W-:-:S07]  /*2d40*/  MOV R24, 0x2d60 ;  /* 0x00002d6000187802 */ /* 0x000fce0000000f00 */
[----:B-1----:R-:W-:Y:S05]  /*2d50*/  CALL.REL.NOINC `($__internal_299_$__cuda_sm20_rem_s64) ;  /* 0x0000004000fc7944 */ /* 0x002fea0003c00000 */
[----:B------:R-:W-:-:S07]  /*2d60*/  MOV R8, R4 ;  /* 0x0000000400087202 */ /* 0x000fce0000000f00 */
.L_x_14841:
[----:B------:R-:W-:Y:S05]  /*2d70*/  BSYNC.RECONVERGENT B1 ;  /* 0x0000000000017941 */ /* 0x000fea0003800200 */
.L_x_14839:
        /* <DEDUP_REMOVED lines=30> */
.L_x_14843:
[----:B------:R-:W-:Y:S01]  /*2f60*/  IMAD.MOV.U32 R22, RZ, RZ, R6 ;  /* 0x000000ffff167224 */ /* 0x000fe200078e0006 */
[----:B------:R-:W-:Y:S01]  /*2f70*/  MOV R3, R7 ;  /* 0x0000000700037202 */ /* 0x000fe20000000f00 */
[----:B------:R-:W-:Y:S01]  /*2f80*/  IMAD.MOV.U32 R4, RZ, RZ, R18 ;  /* 0x000000ffff047224 */ /* 0x000fe200078e0012 */
[----:B------:R-:W-:Y:S02]  /*2f90*/  MOV R23, R19 ;  /* 0x0000001300177202 */ /* 0x000fe40000000f00 */
[----:B------:R-:W-:-:S07]  /*2fa0*/  MOV R24, 0x2fc0 ;  /* 0x00002fc000187802 */ /* 0x000fce0000000f00 */
[----:B-1----:R-:W-:Y:S05]  /*2fb0*/  CALL.REL.NOINC `($__internal_299_$__cuda_sm20_rem_s64) ;  /* 0x0000004000647944 */ /* 0x002fea0003c00000 */
[----:B------:R-:W-:-:S07]  /*2fc0*/  IMAD.MOV.U32 R5, RZ, RZ, R9 ;  /* 0x000000ffff057224 */ /* 0x000fce00078e0009 */
.L_x_14844:
[----:B------:R-:W-:Y:S05]  /*2fd0*/  BSYNC.RECONVERGENT B1 ;  /* 0x0000000000017941 */ /* 0x000fea0003800200 */
.L_x_14842:
[----:B------:R-:W-:Y:S02]  /*2fe0*/  IMAD R3, R5, R14, RZ ;  /* 0x0000000e05037224 */ /* 0x000fe400078e02ff */
[----:B------:R-:W-:-:S04]  /*2ff0*/  IMAD.WIDE.U32 R20, R14, R4, R20 ;  /* 0x000000040e147225 */ /* 0x000fc800078e0014 */
[----:B------:R-:W-:-:S05]  /*3000*/  IMAD R3, R15, R4, R3 ;  /* 0x000000040f037224 */ /* 0x000fca00078e0203 */
[----:B------:R-:W-:-:S07]  /*3010*/  IADD3 R21, PT, PT, R21, R3, RZ ;  /* 0x0000000315157210 */ /* 0x000fce0007ffe0ff */
.L_x_14799:
        /* <DEDUP_REMOVED lines=12> */
.L_x_14846:
[----:B------:R-:W-:Y:S05]  /*30e0*/  BSYNC.RECONVERGENT B1 ;  /* 0x0000000000017941 */ /* 0x000fea0003800200 */
.L_x_14845:
[----:B------:R-:W-:-:S05]  /*30f0*/  SEL R3, RZ, 0x1, !P0 ;  /* 0x00000001ff037807 */ /* 0x000fca0004000000 */
[----:B------:R0:W-:Y:S01]  /*3100*/  STS.U8 [R0+UR4], R3 ;  /* 0x0000000300007988 */ /* 0x0001e20008000004 */
[----:B------:R-:W-:Y:S05]  /*3110*/  BRA `(.L_x_14847) ;  /* 0x0000003400907947 */ /* 0x000fea0003800000 */
.L_x_14798:
        /* <DEDUP_REMOVED lines=20> */
.L_x_14874:
        /* <DEDUP_REMOVED lines=31> */
.L_x_14851:
[----:B------:R-:W-:Y:S01]  /*3450*/  IMAD.MOV.U32 R26, RZ, RZ, R4 ;  /* 0x000000ffff1a7224 */ /* 0x000fe200078e0004 */
[----:B------:R-:W-:Y:S01]  /*3460*/  MOV R11, R5 ;  /* 0x00000005000b7202 */ /* 0x000fe20000000f00 */
[----:B------:R-:W-:Y:S01]  /*3470*/  IMAD.MOV.U32 R10, RZ, RZ, R36 ;  /* 0x000000ffff0a7224 */ /* 0x000fe200078e0024 */
[----:B------:R-:W-:Y:S02]  /*3480*/  MOV R9, R37 ;  /* 0x0000002500097202 */ /* 0x000fe40000000f00 */
[----:B------:R-:W-:-:S07]  /*3490*/  MOV R8, 0x34b0 ;  /* 0x000034b000087802 */ /* 0x000fce0000000f00 */
[----:B-1234-:R-:W-:Y:S05]  /*34a0*/  CALL.REL.NOINC `($__internal_298_$__cuda_sm20_div_s64) ;  /* 0x0000003400dc7944 */ /* 0x01efea0003c00000 */
        /* <DEDUP_REMOVED lines=8> */
.L_x_14852:
[----:B------:R-:W-:Y:S05]  /*3530*/  BSYNC.RECONVERGENT B1 ;  /* 0x0000000000017941 */ /* 0x000fea0003800200 */
.L_x_14850:
        /* <DEDUP_REMOVED lines=37> */
.L_x_14854:
[----:B------:R-:W-:Y:S01]  /*3790*/  MOV R26, R36 ;  /* 0x00000024001a7202 */ /* 0x000fe20000000f00 */
[----:B------:R-:W-:Y:S01]  /*37a0*/  IMAD.MOV.U32 R11, RZ, RZ, R37 ;  /* 0x000000ffff0b7224 */ /* 0x000fe200078e0025 */
[----:B------:R-:W-:Y:S01]  /*37b0*/  MOV R10, R38 ;  /* 0x00000026000a7202 */ /* 0x000fe20000000f00 */
[----:B------:R-:W-:Y:S01]  /*37c0*/  IMAD.MOV.U32 R9, RZ, RZ, R39 ;  /* 0x000000ffff097224 */ /* 0x000fe200078e0027 */
[----:B------:R-:W-:-:S07]  /*37d0*/  MOV R8, 0x37f0 ;  /* 0x000037f000087802 */ /* 0x000fce0000000f00 */
[----:B-12---:R-:W-:Y:S05]  /*37e0*/  CALL.REL.NOINC `($__internal_298_$__cuda_sm20_div_s64) ;  /* 0x00000034000c7944 */ /* 0x006fea0003c00000 */
        /* <DEDUP_REMOVED lines=10> */
.L_x_14855:
[----:B------:R-:W-:Y:S05]  /*3890*/  BSYNC.RECONVERGENT B1 ;  /* 0x0000000000017941 */ /* 0x000fea0003800200 */
.L_x_14853:
        /* <DEDUP_REMOVED lines=38> */
.L_x_14857:
[----:B------:R-:W-:Y:S01]  /*3b00*/  MOV R26, R36 ;  /* 0x00000024001a7202 */ /* 0x000fe20000000f00 */
[----:B------:R-:W-:Y:S01]  /*3b10*/  IMAD.MOV.U32 R11, RZ, RZ, R37 ;  /* 0x000000ffff0b7224 */ /* 0x000fe200078e0025 */
[----:B------:R-:W-:Y:S01]  /*3b20*/  MOV R10, R38 ;  /* 0x00000026000a7202 */ /* 0x000fe20000000f00 */
[----:B------:R-:W-:Y:S01]  /*3b30*/  IMAD.MOV.U32 R9, RZ, RZ, R39 ;  /* 0x000000ffff097224 */ /* 0x000fe200078e0027 */
[----:B------:R-:W-:-:S07]  /*3b40*/  MOV R8, 0x3b60 ;  /* 0x00003b6000087802 */ /* 0x000fce0000000f00 */
[----:B-12---:R-:W-:Y:S05]  /*3b50*/  CALL.REL.NOINC `($__internal_298_$__cuda_sm20_div_s64) ;  /* 0x0000003000307944 */ /* 0x006fea0003c00000 */
        /* <DEDUP_REMOVED lines=11> */
.L_x_14858:
[----:B------:R-:W-:Y:S05]  /*3c10*/  BSYNC.RECONVERGENT B1 ;  /* 0x0000000000017941 */ /* 0x000fea0003800200 */
.L_x_14856:
        /* <DEDUP_REMOVED lines=38> */
.L_x_14860:
        /* <DEDUP_REMOVED lines=17> */
.L_x_14861:
[----:B------:R-:W-:Y:S05]  /*3f90*/  BSYNC.RECONVERGENT B1 ;  /* 0x0000000000017941 */ /* 0x000fea0003800200 */
.L_x_14859:
        /* <DEDUP_REMOVED lines=38> */
.L_x_14863:
        /* <DEDUP_REMOVED lines=17> */
.L_x_14864:
[----:B------:R-:W-:Y:S05]  /*4310*/  BSYNC.RECONVERGENT B1 ;  /* 0x0000000000017941 */ /* 0x000fea0003800200 */
.L_x_14862:
        /* <DEDUP_REMOVED lines=38> */
.L_x_14866:
        /* <DEDUP_REMOVED lines=17> */
.L_x_14867:
[----:B------:R-:W-:Y:S05]  /*4690*/  BSYNC.RECONVERGENT B1 ;  /* 0x0000000000017941 */ /* 0x000fea0003800200 */
.L_x_14865:
        /* <DEDUP_REMOVED lines=38> */
.L_x_14869:
        /* <DEDUP_REMOVED lines=17> */
.L_x_14870:
[----:B------:R-:W-:Y:S05]  /*4a10*/  BSYNC.RECONVERGENT B1 ;  /* 0x0000000000017941 */ /* 0x000fea0003800200 */
.L_x_14868:
        /* <DEDUP_REMOVED lines=36> */
.L_x_14872:
        /* <DEDUP_REMOVED lines=17> */
.L_x_14873:
[----:B------:R-:W-:Y:S05]  /*4d70*/  BSYNC.RECONVERGENT B1 ;  /* 0x0000000000017941 */ /* 0x000fea0003800200 */
.L_x_14871:
        /* <DEDUP_REMOVED lines=14> */
.L_x_14849:
        /* <DEDUP_REMOVED lines=36> */
.L_x_14877:
[----:B------:R-:W-:Y:S01]  /*50a0*/  IMAD.MOV.U32 R26, RZ, RZ, R4 ;  /* 0x000000ffff1a7224 */ /* 0x000fe200078e0004 */
[----:B------:R-:W-:Y:S01]  /*50b0*/  MOV R11, R5 ;  /* 0x00000005000b7202 */ /* 0x000fe20000000f00 */
[----:B------:R-:W-:Y:S01]  /*50c0*/  IMAD.MOV.U32 R10, RZ, RZ, R16 ;  /* 0x000000ffff0a7224 */ /* 0x000fe200078e0010 */
[----:B------:R-:W-:Y:S02]  /*50d0*/  MOV R9, R17 ;  /* 0x0000001100097202 */ /* 0x000fe40000000f00 */
[----:B------:R-:W-:-:S07]  /*50e0*/  MOV R8, 0x5100 ;  /* 0x0000510000087802 */ /* 0x000fce0000000f00 */
[----:B-1----:R-:W-:Y:S05]  /*50f0*/  CALL.REL.NOINC `($__internal_298_$__cuda_sm20_div_s64) ;  /* 0x0000001800c87944 */ /* 0x002fea0003c00000 */
        /* <DEDUP_REMOVED lines=9> */
.L_x_14878:
[----:B------:R-:W-:Y:S05]  /*5190*/  BSYNC.RECONVERGENT B1 ;  /* 0x0000000000017941 */ /* 0x000fea0003800200 */
.L_x_14876:
        /* <DEDUP_REMOVED lines=39> */
.L_x_14880:
        /* <DEDUP_REMOVED lines=17> */
.L_x_14881:
[----:B------:R-:W-:Y:S05]  /*5520*/  BSYNC.RECONVERGENT B1 ;  /* 0x0000000000017941 */ /* 0x000fea0003800200 */
.L_x_14879:
        /* <DEDUP_REMOVED lines=39> */
.L_x_14883:
        /* <DEDUP_REMOVED lines=17> */
.L_x_14884:
[----:B------:R-:W-:Y:S05]  /*58b0*/  BSYNC.RECONVERGENT B1 ;  /* 0x0000000000017941 */ /* 0x000fea0003800200 */
.L_x_14882:
        /* <DEDUP_REMOVED lines=40> */
.L_x_14886:
[----:B------:R-:W-:Y:S01]  /*5b40*/  MOV R26, R20 ;  /* 0x00000014001a7202 */ /* 0x000fe20000000f00 */
[----:B------:R-:W-:Y:S01]  /*5b50*/  IMAD.MOV.U32 R11, RZ, RZ, R21 ;  /* 0x000000ffff0b7224 */ /* 0x000fe200078e0015 */
[----:B------:R-:W-:Y:S02]  /*5b60*/  MOV R10, R4 ;  /* 0x00000004000a7202 */ /* 0x000fe40000000f00 */
[----:B------:R-:W-:Y:S02]  /*5b70*/  MOV R9, R5 ;  /* 0x0000000500097202 */ /* 0x000fe40000000f00 */
[----:B------:R-:W-:-:S07]  /*5b80*/  MOV R8, 0x5ba0 ;  /* 0x00005ba000087802 */ /* 0x000fce0000000f00 */
[----:B-1----:R-:W-:Y:S05]  /*5b90*/  CALL.REL.NOINC `($__internal_298_$__cuda_sm20_div_s64) ;  /* 0x0000001000207944 */ /* 0x002fea0003c00000 */
        /* <DEDUP_REMOVED lines=11> */
.L_x_14887:
[----:B------:R-:W-:Y:S05]  /*5c50*/  BSYNC.RECONVERGENT B1 ;  /* 0x0000000000017941 */ /* 0x000fea0003800200 */
.L_x_14885:
        /* <DEDUP_REMOVED lines=10> */
.L_x_14875:
        /* <DEDUP_REMOVED lines=34> */
.L_x_14890:
[----:B------:R-:W-:Y:S01]  /*5f20*/  MOV R26, R4 ;  /* 0x00000004001a7202 */ /* 0x000fe20000000f00 */
[----:B------:R-:W-:Y:S01]  /*5f30*/  IMAD.MOV.U32 R10, RZ, RZ, R16 ;  /* 0x000000ffff0a7224 */ /* 0x000fe200078e0010 */
[----:B------:R-:W-:Y:S02]  /*5f40*/  MOV R11, R5 ;  /* 0x00000005000b7202 */ /* 0x000fe40000000f00 */
[----:B------:R-:W-:Y:S02]  /*5f50*/  MOV R9, R17 ;  /* 0x0000001100097202 */ /* 0x000fe40000000f00 */
[----:B------:R-:W-:-:S07]  /*5f60*/  MOV R8, 0x5f80 ;  /* 0x00005f8000087802 */ /* 0x000fce0000000f00 */
[----:B-1----:R-:W-:Y:S05]  /*5f70*/  CALL.REL.NOINC `($__internal_298_$__cuda_sm20_div_s64) ;  /* 0x0000000c00287944 */ /* 0x002fea0003c00000 */
        /* <DEDUP_REMOVED lines=9> */
.L_x_14891:
[----:B------:R-:W-:Y:S05]  /*6010*/  BSYNC.RECONVERGENT B1 ;  /* 0x0000000000017941 */ /* 0x000fea0003800200 */
.L_x_14889:
        /* <DEDUP_REMOVED lines=39> */
.L_x_14893:
        /* <DEDUP_REMOVED lines=17> */
.L_x_14894:
[----:B------:R-:W-:Y:S05]  /*63a0*/  BSYNC.RECONVERGENT B1 ;  /* 0x0000000000017941 */ /* 0x000fea0003800200 */
.L_x_14892:
        /* <DEDUP_REMOVED lines=10> */
.L_x_14888:
        /* <DEDUP_REMOVED lines=30> */
.L_x_14896:
[----:B------:R-:W-:Y:S02]  /*6630*/  MOV R3, R23 ;  /* 0x0000001700037202 */ /* 0x000fe40000000f00 */
[----:B------:R-:W-:Y:S02]  /*6640*/  MOV R23, R5 ;  /* 0x0000000500177202 */ /* 0x000fe40000000f00 */
[----:B------:R-:W-:-:S07]  /*6650*/  MOV R24, 0x6670 ;  /* 0x0000667000187802 */ /* 0x000fce0000000f00 */
[----:B-1----:R-:W-:Y:S05]  /*6660*/  CALL.REL.NOINC `($__internal_299_$__cuda_sm20_rem_s64) ;  /* 0x0000000800b87944 */ /* 0x002fea0003c00000 */
[----:B------:R-:W-:-:S07]  /*6670*/  IMAD.MOV.U32 R5, RZ, RZ, R9 ;  /* 0x000000ffff057224 */ /* 0x000fce00078e0009 */
.L_x_14897:
[----:B------:R-:W-:Y:S05]  /*6680*/  BSYNC.RECONVERGENT B1 ;  /* 0x0000000000017941 */ /* 0x000fea0003800200 */
.L_x_14895:
        /* <DEDUP_REMOVED lines=8> */
.L_x_14848:
[----:B------:R-:W-:-:S05]  /*6710*/  IMAD.MOV.U32 R13, RZ, RZ, R7 ;  /* 0x000000ffff0d7224 */ /* 0x000fca00078e0007 */
[----:B------:R-:W2:Y:S02]  /*6720*/  LDG.E.U8 R12, desc[UR14][R12.64] ;  /* 0x0000000e0c0c7981 */ /* 0x000ea4000c1e1100 */
[----:B--2---:R-:W-:-:S04]  /*6730*/  ISETP.NE.AND P0, PT, R12, RZ, PT ;  /* 0x000000ff0c00720c */ /* 0x004fc80003f05270 */
[----:B------:R-:W-:-:S05]  /*6740*/  SEL R3, RZ, 0x1, !P0 ;  /* 0x00000001ff037807 */ /* 0x000fca0004000000 */
[----:B------:R2:W-:Y:S04]  /*6750*/  STS.U8 [R0+UR4], R3 ;  /* 0x0000000300007988 */ /* 0x0005e80008000004 */
.L_x_14847:
[----:B------:R-:W-:Y:S05]  /*6760*/  BSYNC.RECONVERGENT B0 ;  /* 0x0000000000007941 */ /* 0x000fea0003800200 */
.L_x_14797:
[----:B------:R-:W-:Y:S01]  /*6770*/  BAR.SYNC.DEFER_BLOCKING 0x0 ;  /* 0x0000000000007b1d */ /* 0x000fe20000010000 */
[----:B------:R-:W-:-:S09]  /*6780*/  UISETP.GE.U32.AND UP0, UPT, UR5, 0x42, UPT ;  /* 0x000000420500788c */ /* 0x000fd2000bf06070 */
[----:B------:R-:W-:Y:S05]  /*6790*/  BRA.U !UP0, `(.L_x_14898) ;  /* 0x00000001083c7547 */ /* 0x000fea000b800000 */
.L_x_14901:
        /* <DEDUP_REMOVED lines=10> */
.L_x_14900:
[----:B------:R-:W-:Y:S05]  /*6840*/  BSYNC.RECONVERGENT B0 ;  /* 0x0000000000007941 */ /* 0x000fea0003800200 */
.L_x_14899:
[----:B------:R-:W-:Y:S01]  /*6850*/  BAR.SYNC.DEFER_BLOCKING 0x0 ;  /* 0x0000000000007b1d */ /* 0x000fe20000010000 */
[----:B------:R-:W-:-:S05]  /*6860*/  UISETP.GT.U32.AND UP0, UPT, UR5, 0x83, UPT ;  /* 0x000000830500788c */ /* 0x000fca000bf04070 */
[----:B------:R-:W-:-:S04]  /*6870*/  UMOV UR5, UR6 ;  /* 0x0000000600057c82 */ /* 0x000fc80008000000 */
[----:B------:R-:W-:Y:S05]  /*6880*/  BRA.U UP0, `(.L_x_14901) ;  /* 0xfffffffd00c47547 */ /* 0x000fea000b83ffff */
.L_x_14898:
        /* <DEDUP_REMOVED lines=57> */
        .weak           $__internal_298_$__cuda_sm20_div_s64
        .type           $__internal_298_$__cuda_sm20_div_s64,@function
        .size           $__internal_298_$__cuda_sm20_div_s64,($__internal_299_$__cuda_sm20_rem_s64 - $__internal_298_$__cuda_sm20_div_s64)
$__internal_298_$__cuda_sm20_div_s64:
        /* <DEDUP_REMOVED lines=82> */
[----:B------:R-:W-:Y:S06]  /*7140*/  RET.REL.NODEC R8 `(contiguous_any2_i8) ;  /* 0xffffff8c08ac7950 */ /* 0x000fec0003c3ffff */
        .weak           $__internal_299_$__cuda_sm20_rem_s64
        .type           $__internal_299_$__cuda_sm20_rem_s64,@function
        .size           $__internal_299_$__cuda_sm20_rem_s64,(.L_x_30615 - $__internal_299_$__cuda_sm20_rem_s64)
$__internal_299_$__cuda_sm20_rem_s64:
        /* <DEDUP_REMOVED lines=76> */
[----:B------:R-:W-:Y:S06]  /*7610*/  RET.REL.NODEC R24 `(contiguous_any2_i8) ;  /* 0xffffff8818787950 */ /* 0x000fec0003c3ffff */
.L_x_14902:
        /* <DEDUP_REMOVED lines=14> */
.L_x_30615:


//--------------------- .text.uncontiguous_cumulate_any_i8 --------------------------
	.section	.text.uncontiguous_cumulate_any_i8,"ax",@progbits
	.align	128
        .global         uncontiguous_cumulate_any_i8
        .type           uncontiguous_cumulate_any_i8,@function
        .size           uncontiguous_cumulate_any_i8,(.L_x_30617 - uncontiguous_cumulate_any_i8)
        .other          uncontiguous_cumulate_any_i8,@"STO_CUDA_ENTRY STV_DEFAULT"
uncontiguous_cumulate_any_i8:
.text.uncontiguous_cumulate_any_i8:
        /* <DEDUP_REMOVED lines=38> */
.L_x_14931:
        /* <DEDUP_REMOVED lines=32> */
.L_x_14908:
[----:B------:R-:W-:Y:S01]  /*0460*/  IMAD.MOV.U32 R26, RZ, RZ, R4 ;  /* 0x000000ffff1a7224 */ /* 0x000fe200078e0004 */
[----:B------:R-:W-:Y:S01]  /*0470*/  MOV R11, R5 ;  /* 0x00000005000b7202 */ /* 0x000fe20000000f00 */
[----:B------:R-:W-:Y:S01]  /*0480*/  IMAD.MOV.U32 R10, RZ, RZ, R36 ;  /* 0x000000ffff0a7224 */ /* 0x000fe200078e0024 */
[----:B------:R-:W-:Y:S02]  /*0490*/  MOV R9, R37 ;  /* 0x0000002500097202 */ /* 0x000fe40000000f00 */
[----:B------:R-:W-:-:S07]  /*04a0*/  MOV R8, 0x4c0 ;  /* 0x000004c000087802 */ /* 0x000fce0000000f00 */
[----:B-1----:R-:W-:Y:S05]  /*04b0*/  CALL.REL.NOINC `($__internal_300_$__cuda_sm20_div_s64) ;  /* 0x0000006400887944 */ /* 0x002fea0003c00000 */
        /* <DEDUP_REMOVED lines=9> */
.L_x_14909:
[----:B------:R-:W-:Y:S05]  /*0550*/  BSYNC.RECONVERGENT B1 ;  /* 0x0000000000017941 */ /* 0x000fea0003800200 */
.L_x_14907:
        /* <DEDUP_REMOVED lines=33> */
.L_x_14911:
[----:B------:R-:W-:Y:S01]  /*0770*/  IMAD.MOV.U32 R26, RZ, RZ, R18 ;  /* 0x000000ffff1a7224 */ /* 0x000fe200078e0012 */
[----:B------:R-:W-:Y:S01]  /*0780*/  MOV R11, R19 ;  /* 0x00000013000b7202 */ /* 0x000fe20000000f00 */
[----:B------:R-:W-:Y:S01]  /*0790*/  IMAD.MOV.U32 R10, RZ, RZ, R36 ;  /* 0x000000ffff0a7224 */ /* 0x000fe200078e0024 */
[----:B------:R-:W-:Y:S02]  /*07a0*/  MOV R9, R37 ;  /* 0x0000002500097202 */ /* 0x000fe40000000f00 */
[----:B------:R-:W-:-:S07]  /*07b0*/  MOV R8, 0x7d0 ;  /* 0x000007d000087802 */ /* 0x000fce0000000f00 */
[----:B------:R-:W-:Y:S05]  /*07c0*/  CALL.REL.NOINC `($__internal_300_$__cuda_sm20_div_s64) ;  /* 0x0000006000c47944 */ /* 0x000fea0003c00000 */
        /* <DEDUP_REMOVED lines=9> */
.L_x_14912:
[----:B------:R-:W-:Y:S05]  /*0860*/  BSYNC.RECONVERGENT B1 ;  /* 0x0000000000017941 */ /* 0x000fea0003800200 */
.L_x_14910:
        /* <DEDUP_REMOVED lines=34> */
.L_x_14914:
[----:B------:R-:W-:Y:S01]  /*0a90*/  MOV R26, R22 ;  /* 0x00000016001a7202 */ /* 0x000fe20000000f00 */
[----:B------:R-:W-:Y:S01]  /*0aa0*/  IMAD.MOV.U32 R11, RZ, RZ, R23 ;  /* 0x000000ffff0b7224 */ /* 0x000fe200078e0017 */
[----:B------:R-:W-:Y:S01]  /*0ab0*/  MOV R10, R40 ;  /* 0x00000028000a7202 */ /* 0x000fe20000000f00 */
[----:B------:R-:W-:Y:S01]  /*0ac0*/  IMAD.MOV.U32 R9, RZ, RZ, R41 ;  /* 0x000000ffff097224 */ /* 0x000fe200078e0029 */
[----:B------:R-:W-:-:S07]  /*0ad0*/  MOV R8, 0xaf0 ;  /* 0x00000af000087802 */ /* 0x000fce0000000f00 */
[----:B------:R-:W-:Y:S05]  /*0ae0*/  CALL.REL.NOINC `($__internal_300_$__cuda_sm20_div_s64) ;  /* 0x0000005c00fc7944 */ /* 0x000fea0003c00000 */
        /* <DEDUP_REMOVED lines=10> */
.L_x_14915:
[----:B------:R-:W-:Y:S05]  /*0b90*/  BSYNC.RECONVERGENT B1 ;  /* 0x0000000000017941 */ /* 0x000fea0003800200 */
.L_x_14913:
        /* <DEDUP_REMOVED lines=35> */
.L_x_14917:
[----:B------:R-:W-:Y:S01]  /*0dd0*/  IMAD.MOV.U32 R26, RZ, RZ, R42 ;  /* 0x000000ffff1a7224 */ /* 0x000fe200078e002a */
[----:B------:R-:W-:Y:S01]  /*0de0*/  MOV R11, R43 ;  /* 0x0000002b000b7202 */ /* 0x000fe20000000f00 */
[----:B------:R-:W-:Y:S01]  /*0df0*/  IMAD.MOV.U32 R10, RZ, RZ, R40 ;  /* 0x000000ffff0a7224 */ /* 0x000fe200078e0028 */
[----:B------:R-:W-:Y:S02]  /*0e00*/  MOV R9, R41 ;  /* 0x0000002900097202 */ /* 0x000fe40000000f00 */
[----:B------:R-:W-:-:S07]  /*0e10*/  MOV R8, 0xe30 ;  /* 0x00000e3000087802 */ /* 0x000fce0000000f00 */
[----:B------:R-:W-:Y:S05]  /*0e20*/  CALL.REL.NOINC `($__internal_300_$__cuda_sm20_div_s64) ;  /* 0x0000005c002c7944 */ /* 0x000fea0003c00000 */
        /* <DEDUP_REMOVED lines=11> */
.L_x_14918:
[----:B------:R-:W-:Y:S05]  /*0ee0*/  BSYNC.RECONVERGENT B1 ;  /* 0x0000000000017941 */ /* 0x000fea0003800200 */
.L_x_14916:
        /* <DEDUP_REMOVED lines=36> */
.L_x_14920:
        /* <DEDUP_REMOVED lines=16> */
.L_x_14921:
[----:B------:R-:W-:Y:S05]  /*1230*/  BSYNC.RECONVERGENT B1 ;  /* 0x0000000000017941 */ /* 0x000fea0003800200 */
.L_x_14919:
        /* <DEDUP_REMOVED lines=34> */
.L_x_14923:
[----:B------:R-:W-:Y:S01]  /*1460*/  MOV R26, R40 ;  /* 0x00000028001a7202 */ /* 0x000fe20000000f00 */
[----:B------:R-:W-:Y:S01]  /*1470*/  IMAD.MOV.U32 R11, RZ, RZ, R41 ;  /* 0x000000ffff0b7224 */ /* 0x000fe200078e0029 */
[----:B------:R-:W-:Y:S01]  /*1480*/  MOV R10, R20 ;  /* 0x00000014000a7202 */ /* 0x000fe20000000f00 */
[----:B------:R-:W-:Y:S01]  /*1490*/  IMAD.MOV.U32 R9, RZ, RZ, R21 ;  /* 0x000000ffff097224 */ /* 0x000fe200078e0015 */
[----:B------:R-:W-:-:S07]  /*14a0*/  MOV R8, 0x14c0 ;  /* 0x000014c000087802 */ /* 0x000fce0000000f00 */
[----:B------:R-:W-:Y:S05]  /*14b0*/  CALL.REL.NOINC `($__internal_300_$__cuda_sm20_div_s64) ;  /* 0x0000005400887944 */ /* 0x000fea0003c00000 */
        /* <DEDUP_REMOVED lines=11> */
.L_x_14924:
[----:B------:R-:W-:Y:S05]  /*1570*/  BSYNC.RECONVERGENT B1 ;  /* 0x0000000000017941 */ /* 0x000fea0003800200 */
.L_x_14922:
        /* <DEDUP_REMOVED lines=34> */
.L_x_14926:
[----:B------:R-:W-:Y:S01]  /*17a0*/  IMAD.MOV.U32 R26, RZ, RZ, R36 ;  /* 0x000000ffff1a7224 */ /* 0x000fe200078e0024 */
[----:B------:R-:W-:Y:S01]  /*17b0*/  MOV R11, R37 ;  /* 0x00000025000b7202 */ /* 0x000fe20000000f00 */
[----:B------:R-:W-:Y:S01]  /*17c0*/  IMAD.MOV.U32 R10, RZ, RZ, R20 ;  /* 0x000000ffff0a7224 */ /* 0x000fe200078e0014 */
[----:B------:R-:W-:Y:S02]  /*17d0*/  MOV R9, R21 ;  /* 0x0000001500097202 */ /* 0x000fe40000000f00 */
[----:B------:R-:W-:-:S07]  /*17e0*/  MOV R8, 0x1800 ;  /* 0x0000180000087802 */ /* 0x000fce0000000f00 */
[----:B------:R-:W-:Y:S05]  /*17f0*/  CALL.REL.NOINC `($__internal_300_$__cuda_sm20_div_s64) ;  /* 0x0000005000b87944 */ /* 0x000fea0003c00000 */
        /* <DEDUP_REMOVED lines=11> */
.L_x_14927:
[----:B------:R-:W-:Y:S05]  /*18b0*/  BSYNC.RECONVERGENT B1 ;  /* 0x0000000000017941 */ /* 0x000fea0003800200 */
.L_x_14925:
        /* <DEDUP_REMOVED lines=35> */
.L_x_14929:
[----:B------:R-:W-:Y:S01]  /*1af0*/  IMAD.MOV.U32 R26, RZ, RZ, R18 ;  /* 0x000000ffff1a7224 */ /* 0x000fe200078e0012 */
[----:B------:R-:W-:Y:S01]  /*1b00*/  MOV R11, R19 ;  /* 0x00000013000b7202 */ /* 0x000fe20000000f00 */
[----:B------:R-:W-:Y:S01]  /*1b10*/  IMAD.MOV.U32 R10, RZ, RZ, R20 ;  /* 0x000000ffff0a7224 */ /* 0x000fe200078e0014 */
[----:B------:R-:W-:Y:S02]  /*1b20*/  MOV R9, R21 ;  /* 0x0000001500097202 */ /* 0x000fe40000000f00 */
[----:B------:R-:W-:-:S07]  /*1b30*/  MOV R8, 0x1b50 ;  /* 0x00001b5000087802 */ /* 0x000fce0000000f00 */
[----:B------:R-:W-:Y:S05]  /*1b40*/  CALL.REL.NOINC `($__internal_300_$__cuda_sm20_div_s64) ;  /* 0x0000004c00e47944 */ /* 0x000fea0003c00000 */
        /* <DEDUP_REMOVED lines=11> */
.L_x_14930:
[----:B------:R-:W-:Y:S05]  /*1c00*/  BSYNC.RECONVERGENT B1 ;  /* 0x0000000000017941 */ /* 0x000fea0003800200 */
.L_x_14928:
        /* <DEDUP_REMOVED lines=9> */
.L_x_14906:
        /* <DEDUP_REMOVED lines=36> */
.L_x_14934:
[----:B------:R-:W-:Y:S01]  /*1ee0*/  MOV R26, R4 ;  /* 0x00000004001a7202 */ /* 0x000fe20000000f00 */
[----:B------:R-:W-:Y:S01]  /*1ef0*/  IMAD.MOV.U32 R11, RZ, RZ, R5 ;  /* 0x000000ffff0b7224 */ /* 0x000fe200078e0005 */
[----:B------:R-:W-:Y:S01]  /*1f00*/  MOV R10, R6 ;  /* 0x00000006000a7202 */ /* 0x000fe20000000f00 */
[----:B------:R-:W-:Y:S01]  /*1f10*/  IMAD.MOV.U32 R9, RZ, RZ, R7 ;  /* 0x000000ffff097224 */ /* 0x000fe200078e0007 */
[----:B------:R-:W-:-:S07]  /*1f20*/  MOV R8, 0x1f40 ;  /* 0x00001f4000087802 */ /* 0x000fce0000000f00 */
[----:B------:R-:W-:Y:S05]  /*1f30*/  CALL.REL.NOINC `($__internal_300_$__cuda_sm20_div_s64) ;  /* 0x0000004800e87944 */ /* 0x000fea0003c00000 */
        /* <DEDUP_REMOVED lines=9> */
.L_x_14935:
[----:B------:R-:W-:Y:S05]  /*1fd0*/  BSYNC.RECONVERGENT B1 ;  /* 0x0000000000017941 */ /* 0x000fea0003800200 */
.L_x_14933:
        /* <DEDUP_REMOVED lines=34> */
.L_x_14937:
        /* <DEDUP_REMOVED lines=14> */
.L_x_14938:
[----:B------:R-:W-:Y:S05]  /*22e0*/  BSYNC.RECONVERGENT B1 ;  /* 0x0000000000017941 */ /* 0x000fea0003800200 */
.L_x_14936:
        /* <DEDUP_REMOVED lines=36> */
.L_x_14940:
        /* <DEDUP_REMOVED lines=17> */
.L_x_14941:
[----:B------:R-:W-:Y:S05]  /*2640*/  BSYNC.RECONVERGENT B1 ;  /* 0x0000000000017941 */ /* 0x000fea0003800200 */
.L_x_14939:
        /* <DEDUP_REMOVED lines=35> */
.L_x_14943:
[----:B------:R-:W-:Y:S01]  /*2880*/  MOV R26, R16 ;  /* 0x00000010001a7202 */ /* 0x000fe20000000f00 */
[----:B------:R-:W-:Y:S01]  /*2890*/  IMAD.MOV.U32 R11, RZ, RZ, R17 ;  /* 0x000000ffff0b7224 */ /* 0x000fe200078e0011 */
[----:B------:R-:W-:Y:S01]  /*28a0*/  MOV R10, R14 ;  /* 0x0000000e000a7202 */ /* 0x000fe20000000f00 */
[----:B------:R-:W-:Y:S01]  /*28b0*/  IMAD.MOV.U32 R9, RZ, RZ, R15 ;  /* 0x000000ffff097224 */ /* 0x000fe200078e000f */
[----:B------:R-:W-:-:S07]  /*28c0*/  MOV R8, 0x28e0 ;  /* 0x000028e000087802 */ /* 0x000fce0000000f00 */
[----:B------:R-:W-:Y:S05]  /*28d0*/  CALL.REL.NOINC `($__internal_300_$__cuda_sm20_div_s64) ;  /* 0x0000004000807944 */ /* 0x000fea0003c00000 */
        /* <DEDUP_REMOVED lines=10> */
.L_x_14944:
[----:B------:R-:W-:Y:S05]  /*2980*/  BSYNC.RECONVERGENT B1 ;  /* 0x0000000000017941 */ /* 0x000fea0003800200 */
.L_x_14942:
[----:B------:R-:W-:Y:S01]  /*2990*/  MOV R6, R20 ;  /* 0x0000001400067202 */ /* 0x000fe20000000f00 */
[----:B------:R-:W-:Y:S02]  /*29a0*/  IMAD R9, R9, R22, RZ ;  /* 0x0000001609097224 */ /* 0x000fe400078e02ff */
[----:B------:R-:W-:Y:S02]  /*29b0*/  VIADD R3, R3, 0xfffffffe ;  /* 0xfffffffe03037836 */ /* 0x000fe40000000000 */
[----:B------:R-:W-:-:S04]  /*29c0*/  IMAD.WIDE.U32 R20, R22, R8, R6 ;  /* 0x0000000816147225 */ /* 0x000fc800078e0006 */
[----:B------:R-:W-:-:S05]  /*29d0*/  IMAD R9, R23, R8, R9 ;  /* 0x0000000817097224 */ /* 0x000fca00078e0209 */
[----:B------:R-:W-:-:S07]  /*29e0*/  IADD3 R21, PT, PT, R21, R9, RZ ;  /* 0x0000000915157210 */ /* 0x000fce0007ffe0ff */
.L_x_14932:
        /* <DEDUP_REMOVED lines=31> */
.L_x_14946:
[----:B------:R-:W-:Y:S01]  /*2be0*/  IMAD.MOV.U32 R14, RZ, RZ, R4 ;  /* 0x000000ffff0e7224 */ /* 0x000fe200078e0004 */
[----:B------:R-:W-:Y:S01]  /*2bf0*/  MOV R23, R5 ;  /* 0x0000000500177202 */ /* 0x000fe20000000f00 */
[----:B------:R-:W-:Y:S01]  /*2c00*/  IMAD.MOV.U32 R22, RZ, RZ, R6 ;  /* 0x000000ffff167224 */ /* 0x000fe200078e0006 */
[----:B------:R-:W-:Y:S02]  /*2c10*/  MOV R15, R7 ;  /* 0x00000007000f7202 */ /* 0x000fe40000000f00 */
[----:B------:R-:W-:-:S07]  /*2c20*/  MOV R24, 0x2c40 ;  /* 0x00002c4000187802 */ /* 0x000fce0000000f00 */
[----:B------:R-:W-:Y:S05]  /*2c30*/  CALL.REL.NOINC `($__internal_301_$__cuda_sm20_rem_s64) ;  /* 0x0000004000f47944 */ /* 0x000fea0003c00000 */
.L_x_14947:
[----:B------:R-:W-:Y:S05]  /*2c40*/  BSYNC.RECONVERGENT B1 ;  /* 0x0000000000017941 */ /* 0x000fea0003800200 */
.L_x_14945:
        /* <DEDUP_REMOVED lines=31> */
.L_x_14949:
[----:B------:R-:W-:Y:S01]  /*2e40*/  MOV R22, R6 ;  /* 0x0000000600167202 */ /* 0x000fe20000000f00 */
[----:B------:R-:W-:Y:S01]  /*2e50*/  IMAD.MOV.U32 R15, RZ, RZ, R7 ;  /* 0x000000ffff0f7224 */ /* 0x000fe200078e0007 */
[----:B------:R-:W-:Y:S01]  /*2e60*/  MOV R14, R18 ;  /* 0x00000012000e7202 */ /* 0x000fe20000000f00 */
[----:B------:R-:W-:Y:S01]  /*2e70*/  IMAD.MOV.U32 R23, RZ, RZ, R19 ;  /* 0x000000ffff177224 */ /* 0x000fe200078e0013 */
[----:B------:R-:W-:-:S07]  /*2e80*/  MOV R24, 0x2ea0 ;  /* 0x00002ea000187802 */ /* 0x000fce0000000f00 */
[----:B------:R-:W-:Y:S05]  /*2e90*/  CALL.REL.NOINC `($__internal_301_$__cuda_sm20_rem_s64) ;  /* 0x00000040005c7944 */ /* 0x000fea0003c00000 */
[----:B------:R-:W-:Y:S01]  /*2ea0*/  MOV R6, R8 ;  /* 0x0000000800067202 */ /* 0x000fe20000000f00 */
[----:B------:R-:W-:-:S07]  /*2eb0*/  IMAD.MOV.U32 R7, RZ, RZ, R9 ;  /* 0x000000ffff077224 */ /* 0x000fce00078e0009 */
.L_x_14950:
[----:B------:R-:W-:Y:S05]  /*2ec0*/  BSYNC.RECONVERGENT B1 ;  /* 0x0000000000017941 */ /* 0x000fea0003800200 */
.L_x_14948:
[----:B------:R-:W-:Y:S02]  /*2ed0*/  IMAD R3, R7, R4, RZ ;  /* 0x0000000407037224 */ /* 0x000fe400078e02ff */
[----:B------:R-:W-:-:S04]  /*2ee0*/  IMAD.WIDE.U32 R20, R4, R6, R20 ;  /* 0x0000000604147225 */ /* 0x000fc800078e0014 */
[----:B------:R-:W-:-:S05]  /*2ef0*/  IMAD R3, R5, R6, R3 ;  /* 0x0000000605037224 */ /* 0x000fca00078e0203 */
[----:B------:R-:W-:-:S07]  /*2f00*/  IADD3 R21, PT, PT, R21, R3, RZ ;  /* 0x0000000315157210 */ /* 0x000fce0007ffe0ff */
.L_x_14905:
        /* <DEDUP_REMOVED lines=12> */
.L_x_14952:
[----:B------:R-:W-:Y:S05]  /*2fd0*/  BSYNC.RECONVERGENT B1 ;  /* 0x0000000000017941 */ /* 0x000fea0003800200 */
.L_x_14951:
[----:B------:R-:W-:-:S05]  /*2fe0*/  SEL R3, RZ, 0x1, !P0 ;  /* 0x00000001ff037807 */ /* 0x000fca0004000000 */
[----:B------:R1:W-:Y:S01]  /*2ff0*/  STS.U8 [R0+UR4], R3 ;  /* 0x0000000300007988 */ /* 0x0003e20008000004 */
[----:B------:R-:W-:Y:S05]  /*3000*/  BRA `(.L_x_14953) ;  /* 0x00000034009c7947 */ /* 0x000fea0003800000 */
.L_x_14904:
        /* <DEDUP_REMOVED lines=20> */
.L_x_14980:
        /* <DEDUP_REMOVED lines=33> */
.L_x_14957:
[----:B------:R-:W-:Y:S01]  /*3360*/  MOV R26, R14 ;  /* 0x0000000e001a7202 */ /* 0x000fe20000000f00 */
[----:B------:R-:W-:Y:S01]  /*3370*/  IMAD.MOV.U32 R11, RZ, RZ, R13 ;  /* 0x000000ffff0b7224 */ /* 0x000fe200078e000d */
[----:B------:R-:W-:Y:S01]  /*3380*/  MOV R10, R34 ;  /* 0x00000022000a7202 */ /* 0x000fe20000000f00 */
[----:B------:R-:W-:Y:S01]  /*3390*/  IMAD.MOV.U32 R9, RZ, RZ, R35 ;  /* 0x000000ffff097224 */ /* 0x000fe200078e0023 */
[----:B------:R-:W-:-:S07]  /*33a0*/  MOV R8, 0x33c0 ;  /* 0x000033c000087802 */ /* 0x000fce0000000f00 */
[----:B-123--:R-:W-:Y:S05]  /*33b0*/  CALL.REL.NOINC `($__internal_300_$__cuda_sm20_div_s64) ;  /* 0x0000003400c87944 */ /* 0x00efea0003c00000 */
        /* <DEDUP_REMOVED lines=10> */
.L_x_14958:
[----:B------:R-:W-:Y:S05]  /*3460*/  BSYNC.RECONVERGENT B1 ;  /* 0x0000000000017941 */ /* 0x000fea0003800200 */
.L_x_14956:
        /* <DEDUP_REMOVED lines=37> */
.L_x_14960:
[----:B------:R-:W-:Y:S01]  /*36c0*/  IMAD.MOV.U32 R26, RZ, RZ, R34 ;  /* 0x000000ffff1a7224 */ /* 0x000fe200078e0022 */
[----:B------:R-:W-:Y:S01]  /*36d0*/  MOV R11, R35 ;  /* 0x00000023000b7202 */ /* 0x000fe20000000f00 */
[----:B------:R-:W-:Y:S01]  /*36e0*/  IMAD.MOV.U32 R10, RZ, RZ, R36 ;  /* 0x000000ffff0a7224 */ /* 0x000fe200078e0024 */
[----:B------:R-:W-:Y:S02]  /*36f0*/  MOV R9, R37 ;  /* 0x0000002500097202 */ /* 0x000fe40000000f00 */
[----:B------:R-:W-:-:S07]  /*3700*/  MOV R8, 0x3720 ;  /* 0x0000372000087802 */ /* 0x000fce0000000f00 */
[----:B-1----:R-:W-:Y:S05]  /*3710*/  CALL.REL.NOINC `($__internal_300_$__cuda_sm20_div_s64) ;  /* 0x0000003000f07944 */ /* 0x002fea0003c00000 */
        /* <DEDUP_REMOVED lines=11> */
.L_x_14961:
[----:B------:R-:W-:Y:S05]  /*37d0*/  BSYNC.RECONVERGENT B1 ;  /* 0x0000000000017941 */ /* 0x000fea0003800200 */
.L_x_14959:
        /* <DEDUP_REMOVED lines=38> */
.L_x_14963:
[----:B------:R-:W-:Y:S01]  /*3a40*/  MOV R26, R34 ;  /* 0x00000022001a7202 */ /* 0x000fe20000000f00 */
[----:B------:R-:W-:Y:S01]  /*3a50*/  IMAD.MOV.U32 R11, RZ, RZ, R35 ;  /* 0x000000ffff0b7224 */ /* 0x000fe200078e0023 */
[----:B------:R-:W-:Y:S01]  /*3a60*/  MOV R10, R36 ;  /* 0x00000024000a7202 */ /* 0x000fe20000000f00 */
[----:B------:R-:W-:Y:S01]  /*3a70*/  IMAD.MOV.U32 R9, RZ, RZ, R37 ;  /* 0x000000ffff097224 */ /* 0x000fe200078e0025 */
[----:B------:R-:W-:-:S07]  /*3a80*/  MOV R8, 0x3aa0 ;  /* 0x00003aa000087802 */ /* 0x000fce0000000f00 */
[----:B-1----:R-:W-:Y:S05]  /*3a90*/  CALL.REL.NOINC `($__internal_300_$__cuda_sm20_div_s64) ;  /* 0x0000003000107944 */ /* 0x002fea0003c00000 */
        /* <DEDUP_REMOVED lines=11> */
.L_x_14964:
[----:B------:R-:W-:Y:S05]  /*3b50*/  BSYNC.RECONVERGENT B1 ;  /* 0x0000000000017941 */ /* 0x000fea0003800200 */
.L_x_14962:
        /* <DEDUP_REMOVED lines=37> */
.L_x_14966:
        /* <DEDUP_REMOVED lines=17> */
.L_x_14967:
[----:B------:R-:W-:Y:S05]  /*3ec0*/  BSYNC.RECONVERGENT B1 ;  /* 0x0000000000017941 */ /* 0x000fea0003800200 */
.L_x_14965:
        /* <DEDUP_REMOVED lines=38> */
.L_x_14969:
        /* <DEDUP_REMOVED lines=17> */
.L_x_14970:
[----:B------:R-:W-:Y:S05]  /*4240*/  BSYNC.RECONVERGENT B1 ;  /* 0x0000000000017941 */ /* 0x000fea0003800200 */
.L_x_14968:
        /* <DEDUP_REMOVED lines=38> */
.L_x_14972:
        /* <DEDUP_REMOVED lines=17> */
.L_x_14973:
[----:B------:R-:W-:Y:S05]  /*45c0*/  BSYNC.RECONVERGENT B1 ;  /* 0x0000000000017941 */ /* 0x000fea0003800200 */
.L_x_14971:
        /* <DEDUP_REMOVED lines=37> */
.L_x_14975:
        /* <DEDUP_REMOVED lines=17> */
.L_x_14976:
[----:B------:R-:W-:Y:S05]  /*4930*/  BSYNC.RECONVERGENT B1 ;  /* 0x0000000000017941 */ /* 0x000fea0003800200 */
.L_x_14974:
        /* <DEDUP_REMOVED lines=37> */
.L_x_14978:
        /* <DEDUP_REMOVED lines=17> */
.L_x_14979:
[----:B------:R-:W-:Y:S05]  /*4ca0*/  BSYNC.RECONVERGENT B1 ;  /* 0x0000000000017941 */ /* 0x000fea0003800200 */
.L_x_14977:
        /* <DEDUP_REMOVED lines=12> */
.L_x_14955:
        /* <DEDUP_REMOVED lines=37> */
.L_x_14983:
        /* <DEDUP_REMOVED lines=16> */
.L_x_14984:
[----:B------:R-:W-:Y:S05]  /*50c0*/  BSYNC.RECONVERGENT B1 ;  /* 0x0000000000017941 */ /* 0x000fea0003800200 */
.L_x_14982:
        /* <DEDUP_REMOVED lines=38> */
.L_x_14986:
        /* <DEDUP_REMOVED lines=17> */
.L_x_14987:
[----:B------:R-:W-:Y:S05]  /*5440*/  BSYNC.RECONVERGENT B1 ;  /* 0x0000000000017941 */ /* 0x000fea0003800200 */
.L_x_14985:
        /* <DEDUP_REMOVED lines=40> */
.L_x_14989:
        /* <DEDUP_REMOVED lines=17> */
.L_x_14990:
[----:B------:R-:W-:Y:S05]  /*57e0*/  BSYNC.RECONVERGENT B1 ;  /* 0x0000000000017941 */ /* 0x000fea0003800200 */
.L_x_14988:
        /* <DEDUP_REMOVED lines=40> */
.L_x_14992:
        /* <DEDUP_REMOVED lines=17> */
.L_x_14993:
[----:B------:R-:W-:Y:S05]  /*5b80*/  BSYNC.RECONVERGENT B1 ;  /* 0x0000000000017941 */ /* 0x000fea0003800200 */
.L_x_14991:
        /* <DEDUP_REMOVED lines=9> */
.L_x_14981:
        /* <DEDUP_REMOVED lines=35> */
.L_x_14996:
[----:B------:R-:W-:Y:S01]  /*5e50*/  MOV R26, R14 ;  /* 0x0000000e001a7202 */ /* 0x000fe20000000f00 */
[----:B------:R-:W-:Y:S01]  /*5e60*/  IMAD.MOV.U32 R10, RZ, RZ, R16 ;  /* 0x000000ffff0a7224 */ /* 0x000fe200078e0010 */
[----:B------:R-:W-:Y:S02]  /*5e70*/  MOV R11, R13 ;  /* 0x0000000d000b7202 */ /* 0x000fe40000000f00 */
[----:B------:R-:W-:Y:S02]  /*5e80*/  MOV R9, R17 ;  /* 0x0000001100097202 */ /* 0x000fe40000000f00 */
[----:B------:R-:W-:-:S07]  /*5e90*/  MOV R8, 0x5eb0 ;  /* 0x00005eb000087802 */ /* 0x000fce0000000f00 */
[----:B------:R-:W-:Y:S05]  /*5ea0*/  CALL.REL.NOINC `($__internal_300_$__cuda_sm20_div_s64) ;  /* 0x0000000c000c7944 */ /* 0x000fea0003c00000 */
        /* <DEDUP_REMOVED lines=10> */
.L_x_14997:
[----:B------:R-:W-:Y:S05]  /*5f50*/  BSYNC.RECONVERGENT B1 ;  /* 0x0000000000017941 */ /* 0x000fea0003800200 */
.L_x_14995:
        /* <DEDUP_REMOVED lines=39> */
.L_x_14999:
        /* <DEDUP_REMOVED lines=17> */
.L_x_15000:
[----:B------:R-:W-:Y:S05]  /*62e0*/  BSYNC.RECONVERGENT B1 ;  /* 0x0000000000017941 */ /* 0x000fea0003800200 */
.L_x_14998:
        /* <DEDUP_REMOVED lines=9> */
.L_x_14994:
        /* <DEDUP_REMOVED lines=31> */
.L_x_15002:
[----:B------:R-:W-:Y:S02]  /*6570*/  MOV R15, R23 ;  /* 0x00000017000f7202 */ /* 0x000fe40000000f00 */
[----:B------:R-:W-:Y:S02]  /*6580*/  MOV R23, R13 ;  /* 0x0000000d00177202 */ /* 0x000fe40000000f00 */
[----:B------:R-:W-:-:S07]  /*6590*/  MOV R24, 0x65b0 ;  /* 0x000065b000187802 */ /* 0x000fce0000000f00 */
[----:B------:R-:W-:Y:S05]  /*65a0*/  CALL.REL.NOINC `($__internal_301_$__cuda_sm20_rem_s64) ;  /* 0x0000000800987944 */ /* 0x000fea0003c00000 */
.L_x_15003:
[----:B------:R-:W-:Y:S05]  /*65b0*/  BSYNC.RECONVERGENT B1 ;  /* 0x0000000000017941 */ /* 0x000fea0003800200 */
.L_x_15001:
[----:B------:R-:W0:Y:S02]  /*65c0*/  LDC.64 R10, c[0x0][0x398] ;  /* 0x0000e600ff0a7b82 */ /* 0x000e240000000a00 */
[----:B0-----:R-:W-:-:S06]  /*65d0*/  IMAD.WIDE.U32 R6, R7, 0x8, R10 ;  /* 0x0000000807067825 */ /* 0x001fcc00078e000a */
[----:B------:R-:W2:Y:S02]  /*65e0*/  LDG.E.64 R6, desc[UR8][R6.64] ;  /* 0x0000000806067981 */ /* 0x000ea4000c1e1b00 */
[-C--:B--2---:R-:W-:Y:S02]  /*65f0*/  IMAD R3, R7, R8.reuse, RZ ;  /* 0x0000000807037224 */ /* 0x084fe400078e02ff */
[----:B------:R-:W-:-:S04]  /*6600*/  IMAD.WIDE.U32 R4, R6, R8, R4 ;  /* 0x0000000806047225 */ /* 0x000fc800078e0004 */
[----:B------:R-:W-:-:S04]  /*6610*/  IMAD R3, R6, R9, R3 ;  /* 0x0000000906037224 */ /* 0x000fc800078e0203 */
[----:B------:R-:W-:-:S07]  /*6620*/  IMAD.IADD R5, R5, 0x1, R3 ;  /* 0x0000000105057824 */ /* 0x000fce00078e0203 */
.L_x_14954:
[----:B------:R-:W0:Y:S02]  /*6630*/  LDCU.64 UR12, c[0x0][0x388] ;  /* 0x00007100ff0c77ac */ /* 0x000e240008000a00 */
[----:B0-----:R-:W-:-:S04]  /*6640*/  IADD3 R4, P0, PT, R4, UR12, RZ ;  /* 0x0000000c04047c10 */ /* 0x001fc8000ff1e0ff */
[----:B------:R-:W-:-:S06]  /*6650*/  IADD3.X R5, PT, PT, R5, UR13, RZ, P0, !PT ;  /* 0x0000000d05057c10 */ /* 0x000fcc00087fe4ff */
[----:B------:R-:W2:Y:S04]  /*6660*/  LDG.E.U8 R5, desc[UR8][R4.64] ;  /* 0x0000000804057981 */ /* 0x000ea8000c1e1100 */
[----:B--2---:R0:W-:Y:S02]  /*6670*/  STS.U8 [R0+UR4], R5 ;  /* 0x0000000500007988 */ /* 0x0041e40008000004 */
.L_x_14953:
[----:B------:R-:W-:Y:S05]  /*6680*/  BSYNC.RECONVERGENT B0 ;  /* 0x0000000000007941 */ /* 0x000fea0003800200 */
.L_x_14903:
[----:B------:R-:W-:Y:S01]  /*6690*/  BAR.SYNC.DEFER_BLOCKING 0x0 ;  /* 0x0000000000007b1d */ /* 0x000fe20000010000 */
[----:B------:R-:W-:-:S09]  /*66a0*/  UISETP.GE.U32.AND UP0, UPT, UR5, 0x42, UPT ;  /* 0x000000420500788c */ /* 0x000fd2000bf06070 */
[----:B------:R-:W-:Y:S05]  /*66b0*/  BRA.U !UP0, `(.L_x_15004) ;  /* 0x00000001083c7547 */ /* 0x000fea000b800000 */
.L_x_15007:
        /* <DEDUP_REMOVED lines=10> */
.L_x_15006:
[----:B------:R-:W-:Y:S05]  /*6760*/  BSYNC.RECONVERGENT B0 ;  /* 0x0000000000007941 */ /* 0x000fea0003800200 */
.L_x_15005:
[----:B------:R-:W-:Y:S01]  /*6770*/  BAR.SYNC.DEFER_BLOCKING 0x0 ;  /* 0x0000000000007b1d */ /* 0x000fe20000010000 */
[----:B------:R-:W-:-:S05]  /*6780*/  UISETP.GT.U32.AND UP0, UPT, UR5, 0x83, UPT ;  /* 0x000000830500788c */ /* 0x000fca000bf04070 */
[----:B------:R-:W-:-:S04]  /*6790*/  UMOV UR5, UR6 ;  /* 0x0000000600057c82 */ /* 0x000fc80008000000 */
[----:B------:R-:W-:Y:S05]  /*67a0*/  BRA.U UP0, `(.L_x_15007) ;  /* 0xfffffffd00c47547 */ /* 0x000fea000b83ffff */
.L_x_15004:
        /* <DEDUP_REMOVED lines=51> */
        .weak           $__internal_300_$__cuda_sm20_div_s64
        .type           $__internal_300_$__cuda_sm20_div_s64,@function
        .size           $__internal_300_$__cuda_sm20_div_s64,($__internal_301_$__cuda_sm20_rem_s64 - $__internal_300_$__cuda_sm20_div_s64)
$__internal_300_$__cuda_sm20_div_s64:
        /* <DEDUP_REMOVED lines=82> */
[----:B------:R-:W-:Y:S06]  /*7000*/  RET.REL.NODEC R8 `(uncontiguous_cumulate_any_i8) ;  /* 0xffffff8c08fc7950 */ /* 0x000fec0003c3ffff */
        .weak           $__internal_301_$__cuda_sm20_rem_s64
        .type           $__internal_301_$__cuda_sm20_rem_s64,@function
        .size           $__internal_301_$__cuda_sm20_rem_s64,(.L_x_30617 - $__internal_301_$__cuda_sm20_rem_s64)
$__internal_301_$__cuda_sm20_rem_s64:
        /* <DEDUP_REMOVED lines=76> */
[----:B------:R-:W-:Y:S06]  /*74d0*/  RET.REL.NODEC R24 `(uncontiguous_cumulate_any_i8) ;  /* 0xffffff8818c87950 */ /* 0x000fec0003c3ffff */
.L_x_15008:
        /* <DEDUP_REMOVED lines=10> */
.L_x_30617:


//--------------------- .text.uncontiguous_any_i8 --------------------------
	.section	.text.uncontiguous_any_i8,"ax",@progbits
	.align	128
        .global         uncontiguous_any_i8
        .type           uncontiguous_any_i8,@function
        .size           uncontiguous_any_i8,(.L_x_30619 - uncontiguous_any_i8)
        .other          uncontiguous_any_i8,@"STO_CUDA_ENTRY STV_DEFAULT"
uncontiguous_any_i8:
.text.uncontiguous_any_i8:
        /* <DEDUP_REMOVED lines=38> */
.L_x_15037:
        /* <DEDUP_REMOVED lines=32> */
.L_x_15014:
[----:B------:R-:W-:Y:S01]  /*0460*/  IMAD.MOV.U32 R26, RZ, RZ, R4 ;  /* 0x000000ffff1a7224 */ /* 0x000fe200078e0004 */
[----:B------:R-:W-:Y:S01]  /*0470*/  MOV R11, R5 ;  /* 0x00000005000b7202 */ /* 0x000fe20000000f00 */
[----:B------:R-:W-:Y:S01]  /*0480*/  IMAD.MOV.U32 R10, RZ, RZ, R36 ;  /* 0x000000ffff0a7224 */ /* 0x000fe200078e0024 */
[----:B------:R-:W-:Y:S02]  /*0490*/  MOV R9, R37 ;  /* 0x0000002500097202 */ /* 0x000fe40000000f00 */
[----:B------:R-:W-:-:S07]  /*04a0*/  MOV R8, 0x4c0 ;  /* 0x000004c000087802 */ /* 0x000fce0000000f00 */
[----:B-1----:R-:W-:Y:S05]  /*04b0*/  CALL.REL.NOINC `($__internal_302_$__cuda_sm20_div_s64) ;  /* 0x0000006400907944 */ /* 0x002fea0003c00000 */
        /* <DEDUP_REMOVED lines=9> */
.L_x_15015:
[----:B------:R-:W-:Y:S05]  /*0550*/  BSYNC.RECONVERGENT B1 ;  /* 0x0000000000017941 */ /* 0x000fea0003800200 */
.L_x_15013:
        /* <DEDUP_REMOVED lines=33> */
.L_x_15017:
[----:B------:R-:W-:Y:S01]  /*0770*/  IMAD.MOV.U32 R26, RZ, RZ, R18 ;  /* 0x000000ffff1a7224 */ /* 0x000fe200078e0012 */
[----:B------:R-:W-:Y:S01]  /*0780*/  MOV R11, R19 ;  /* 0x00000013000b7202 */ /* 0x000fe20000000f00 */
[----:B------:R-:W-:Y:S01]  /*0790*/  IMAD.MOV.U32 R10, RZ, RZ, R36 ;  /* 0x000000ffff0a7224 */ /* 0x000fe200078e0024 */
[----:B------:R-:W-:Y:S02]  /*07a0*/  MOV R9, R37 ;  /* 0x0000002500097202 */ /* 0x000fe40000000f00 */
[----:B------:R-:W-:-:S07]  /*07b0*/  MOV R8, 0x7d0 ;  /* 0x000007d000087802 */ /* 0x000fce0000000f00 */
[----:B------:R-:W-:Y:S05]  /*07c0*/  CALL.REL.NOINC `($__internal_302_$__cuda_sm20_div_s64) ;  /* 0x0000006000cc7944 */ /* 0x000fea0003c00000 */
        /* <DEDUP_REMOVED lines=9> */
.L_x_15018:
[----:B------:R-:W-:Y:S05]  /*0860*/  BSYNC.RECONVERGENT B1 ;  /* 0x0000000000017941 */ /* 0x000fea0003800200 */
.L_x_15016:
        /* <DEDUP_REMOVED lines=34> */
.L_x_15020:
[----:B------:R-:W-:Y:S01]  /*0a90*/  MOV R26, R22 ;  /* 0x00000016001a7202 */ /* 0x000fe20000000f00 */
[----:B------:R-:W-:Y:S01]  /*0aa0*/  IMAD.MOV.U32 R11, RZ, RZ, R23 ;  /* 0x000000ffff0b7224 */ /* 0x000fe200078e0017 */
[----:B------:R-:W-:Y:S01]  /*0ab0*/  MOV R10, R40 ;  /* 0x00000028000a7202 */ /* 0x000fe20000000f00 */
[----:B------:R-:W-:Y:S01]  /*0ac0*/  IMAD.MOV.U32 R9, RZ, RZ, R41 ;  /* 0x000000ffff097224 */ /* 0x000fe200078e0029 */
[----:B------:R-:W-:-:S07]  /*0ad0*/  MOV R8, 0xaf0 ;  /* 0x00000af000087802 */ /* 0x000fce0000000f00 */
[----:B------:R-:W-:Y:S05]  /*0ae0*/  CALL.REL.NOINC `($__internal_302_$__cuda_sm20_div_s64) ;  /* 0x0000006000047944 */ /* 0x000fea0003c00000 */
        /* <DEDUP_REMOVED lines=10> */
.L_x_15021:
[----:B------:R-:W-:Y:S05]  /*0b90*/  BSYNC.RECONVERGENT B1 ;  /* 0x0000000000017941 */ /* 0x000fea0003800200 */
.L_x_15019:
        /* <DEDUP_REMOVED lines=35> */
.L_x_15023:
[----:B------:R-:W-:Y:S01]  /*0dd0*/  IMAD.MOV.U32 R26, RZ, RZ, R42 ;  /* 0x000000ffff1a7224 */ /* 0x000fe200078e002a */
[----:B------:R-:W-:Y:S01]  /*0de0*/  MOV R11, R43 ;  /* 0x0000002b000b7202 */ /* 0x000fe20000000f00 */
[----:B------:R-:W-:Y:S01]  /*0df0*/  IMAD.MOV.U32 R10, RZ, RZ, R40 ;  /* 0x000000ffff0a7224 */ /* 0x000fe200078e0028 */
[----:B------:R-:W-:Y:S02]  /*0e00*/  MOV R9, R41 ;  /* 0x0000002900097202 */ /* 0x000fe40000000f00 */
[----:B------:R-:W-:-:S07]  /*0e10*/  MOV R8, 0xe30 ;  /* 0x00000e3000087802 */ /* 0x000fce0000000f00 */
[----:B------:R-:W-:Y:S05]  /*0e20*/  CALL.REL.NOINC `($__internal_302_$__cuda_sm20_div_s64) ;  /* 0x0000005c00347944 */ /* 0x000fea0003c00000 */
        /* <DEDUP_REMOVED lines=11> */
.L_x_15024:
[----:B------:R-:W-:Y:S05]  /*0ee0*/  BSYNC.RECONVERGENT B1 ;  /* 0x0000000000017941 */ /* 0x000fea0003800200 */
.L_x_15022:
        /* <DEDUP_REMOVED lines=36> */
.L_x_15026:
        /* <DEDUP_REMOVED lines=16> */
.L_x_15027:
[----:B------:R-:W-:Y:S05]  /*1230*/  BSYNC.RECONVERGENT B1 ;  /* 0x0000000000017941 */ /* 0x000fea0003800200 */
.L_x_15025:
        /* <DEDUP_REMOVED lines=34> */
.L_x_15029:
[----:B------:R-:W-:Y:S01]  /*1460*/  MOV R26, R40 ;  /* 0x00000028001a7202 */ /* 0x000fe20000000f00 */
[----:B------:R-:W-:Y:S01]  /*1470*/  IMAD.MOV.U32 R11, RZ, RZ, R41 ;  /* 0x000000ffff0b7224 */ /* 0x000fe200078e0029 */
[----:B------:R-:W-:Y:S01]  /*1480*/  MOV R10, R20 ;  /* 0x00000014000a7202 */ /* 0x000fe20000000f00 */
[----:B------:R-:W-:Y:S01]  /*1490*/  IMAD.MOV.U32 R9, RZ, RZ, R21 ;  /* 0x000000ffff097224 */ /* 0x000fe200078e0015 */
[----:B------:R-:W-:-:S07]  /*14a0*/  MOV R8, 0x14c0 ;  /* 0x000014c000087802 */ /* 0x000fce0000000f00 */
[----:B------:R-:W-:Y:S05]  /*14b0*/  CALL.REL.NOINC `($__internal_302_$__cuda_sm20_div_s64) ;  /* 0x0000005400907944 */ /* 0x000fea0003c00000 */
        /* <DEDUP_REMOVED lines=11> */
.L_x_15030:
[----:B------:R-:W-:Y:S05]  /*1570*/  BSYNC.RECONVERGENT B1 ;  /* 0x0000000000017941 */ /* 0x000fea0003800200 */
.L_x_15028:
        /* <DEDUP_REMOVED lines=34> */
.L_x_15032:
[----:B------:R-:W-:Y:S01]  /*17a0*/  IMAD.MOV.U32 R26, RZ, RZ, R36 ;  /* 0x000000ffff1a7224 */ /* 0x000fe200078e0024 */
[----:B------:R-:W-:Y:S01]  /*17b0*/  MOV R11, R37 ;  /* 0x00000025000b7202 */ /* 0x000fe20000000f00 */
[----:B------:R-:W-:Y:S01]  /*17c0*/  IMAD.MOV.U32 R10, RZ, RZ, R20 ;  /* 0x000000ffff0a7224 */ /* 0x000fe200078e0014 */
[----:B------:R-:W-:Y:S02]  /*17d0*/  MOV R9, R21 ;  /* 0x0000001500097202 */ /* 0x000fe40000000f00 */
[----:B------:R-:W-:-:S07]  /*17e0*/  MOV R8, 0x1800 ;  /* 0x0000180000087802 */ /* 0x000fce0000000f00 */
[----:B------:R-:W-:Y:S05]  /*17f0*/  CALL.REL.NOINC `($__internal_302_$__cuda_sm20_div_s64) ;  /* 0x0000005000c07944 */ /* 0x000fea0003c00000 */
        /* <DEDUP_REMOVED lines=11> */
.L_x_15033:
[----:B------:R-:W-:Y:S05]  /*18b0*/  BSYNC.RECONVERGENT B1 ;  /* 0x0000000000017941 */ /* 0x000fea0003800200 */
.L_x_15031:
        /* <DEDUP_REMOVED lines=35> */
.L_x_15035:
[----:B------:R-:W-:Y:S01]  /*1af0*/  IMAD.MOV.U32 R26, RZ, RZ, R18 ;  /* 0x000000ffff1a7224 */ /* 0x000fe200078e0012 */
[----:B------:R-:W-:Y:S01]  /*1b00*/  MOV R11, R19 ;  /* 0x00000013000b7202 */ /* 0x000fe20000000f00 */
[----:B------:R-:W-:Y:S01]  /*1b10*/  IMAD.MOV.U32 R10, RZ, RZ, R20 ;  /* 0x000000ffff0a7224 */ /* 0x000fe200078e0014 */
[----:B------:R-:W-:Y:S02]  /*1b20*/  MOV R9, R21 ;  /* 0x0000001500097202 */ /* 0x000fe40000000f00 */
[----:B------:R-:W-:-:S07]  /*1b30*/  MOV R8, 0x1b50 ;  /* 0x00001b5000087802 */ /* 0x000fce0000000f00 */
[----:B------:R-:W-:Y:S05]  /*1b40*/  CALL.REL.NOINC `($__internal_302_$__cuda_sm20_div_s64) ;  /* 0x0000004c00ec7944 */ /* 0x000fea0003c00000 */
        /* <DEDUP_REMOVED lines=11> */
.L_x_15036:
[----:B------:R-:W-:Y:S05]  /*1c00*/  BSYNC.RECONVERGENT B1 ;  /* 0x0000000000017941 */ /* 0x000fea0003800200 */
.L_x_15034:
        /* <DEDUP_REMOVED lines=9> */
.L_x_15012:
        /* <DEDUP_REMOVED lines=36> */
.L_x_15040:
[----:B------:R-:W-:Y:S01]  /*1ee0*/  MOV R26, R4 ;  /* 0x00000004001a7202 */ /* 0x000fe20000000f00 */
[----:B------:R-:W-:Y:S01]  /*1ef0*/  IMAD.MOV.U32 R11, RZ, RZ, R5 ;  /* 0x000000ffff0b7224 */ /* 0x000fe200078e0005 */
[----:B------:R-:W-:Y:S01]  /*1f00*/  MOV R10, R6 ;  /* 0x00000006000a7202 */ /* 0x000fe20000000f00 */
[----:B------:R-:W-:Y:S01]  /*1f10*/  IMAD.MOV.U32 R9, RZ, RZ, R7 ;  /* 0x000000ffff097224 */ /* 0x000fe200078e0007 */
[----:B------:R-:W-:-:S07]  /*1f20*/  MOV R8, 0x1f40 ;  /* 0x00001f4000087802 */ /* 0x000fce0000000f00 */
[----:B------:R-:W-:Y:S05]  /*1f30*/  CALL.REL.NOINC `($__internal_302_$__cuda_sm20_div_s64) ;  /* 0x0000004800f07944 */ /* 0x000fea0003c00000 */
        /* <DEDUP_REMOVED lines=9> */
.L_x_15041:
[----:B------:R-:W-:Y:S05]  /*1fd0*/  BSYNC.RECONVERGENT B1 ;  /* 0x0000000000017941 */ /* 0x000fea0003800200 */
.L_x_15039:
        /* <DEDUP_REMOVED lines=34> */
.L_x_15043:
        /* <DEDUP_REMOVED lines=14> */
.L_x_15044:
[----:B------:R-:W-:Y:S05]  /*22e0*/  BSYNC.RECONVERGENT B1 ;  /* 0x0000000000017941 */ /* 0x000fea0003800200 */
.L_x_15042:
        /* <DEDUP_REMOVED lines=36> */
.L_x_15046:
        /* <DEDUP_REMOVED lines=17> */
.L_x_15047:
[----:B------:R-:W-:Y:S05]  /*2640*/  BSYNC.RECONVERGENT B1 ;  /* 0x0000000000017941 */ /* 0x000fea0003800200 */
.L_x_15045:
        /* <DEDUP_REMOVED lines=35> */
.L_x_15049:
[----:B------:R-:W-:Y:S01]  /*2880*/  MOV R26, R16 ;  /* 0x00000010001a7202 */ /* 0x000fe20000000f00 */
[----:B------:R-:W-:Y:S01]  /*2890*/  IMAD.MOV.U32 R11, RZ, RZ, R17 ;  /* 0x000000ffff0b7224 */ /* 0x000fe200078e0011 */
[----:B------:R-:W-:Y:S01]  /*28a0*/  MOV R10, R14 ;  /* 0x0000000e000a7202 */ /* 0x000fe20000000f00 */
[----:B------:R-:W-:Y:S01]  /*28b0*/  IMAD.MOV.U32 R9, RZ, RZ, R15 ;  /* 0x000000ffff097224 */ /* 0x000fe200078e000f */
[----:B------:R-:W-:-:S07]  /*28c0*/  MOV R8, 0x28e0 ;  /* 0x000028e000087802 */ /* 0x000fce0000000f00 */
[----:B------:R-:W-:Y:S05]  /*28d0*/  CALL.REL.NOINC `($__internal_302_$__cuda_sm20_div_s64) ;  /* 0x0000004000887944 */ /* 0x000fea0003c00000 */
        /* <DEDUP_REMOVED lines=10> */
.L_x_15050:
[----:B------:R-:W-:Y:S05]  /*2980*/  BSYNC.RECONVERGENT B1 ;  /* 0x0000000000017941 */ /* 0x000fea0003800200 */
.L_x_15048:
[----:B------:R-:W-:Y:S01]  /*2990*/  MOV R6, R20 ;  /* 0x0000001400067202 */ /* 0x000fe20000000f00 */
[----:B------:R-:W-:Y:S02]  /*29a0*/  IMAD R9, R9, R22, RZ ;  /* 0x0000001609097224 */ /* 0x000fe400078e02ff */
[----:B------:R-:W-:Y:S02]  /*29b0*/  VIADD R3, R3, 0xfffffffe ;  /* 0xfffffffe03037836 */ /* 0x000fe40000000000 */
[----:B------:R-:W-:-:S04]  /*29c0*/  IMAD.WIDE.U32 R20, R22, R8, R6 ;  /* 0x0000000816147225 */ /* 0x000fc800078e0006 */
[----:B------:R-:W-:-:S05]  /*29d0*/  IMAD R9, R23, R8, R9 ;  /* 0x0000000817097224 */ /* 0x000fca00078e0209 */
[----:B------:R-:W-:-:S07]  /*29e0*/  IADD3 R21, PT, PT, R21, R9, RZ ;  /* 0x0000000915157210 */ /* 0x000fce0007ffe0ff */
.L_x_15038:
        /* <DEDUP_REMOVED lines=31> */
.L_x_15052:
[----:B------:R-:W-:Y:S01]  /*2be0*/  IMAD.MOV.U32 R14, RZ, RZ, R4 ;  /* 0x000000ffff0e7224 */ /* 0x000fe200078e0004 */
[----:B------:R-:W-:Y:S01]  /*2bf0*/  MOV R23, R5 ;  /* 0x0000000500177202 */ /* 0x000fe20000000f00 */
[----:B------:R-:W-:Y:S01]  /*2c00*/  IMAD.MOV.U32 R22, RZ, RZ, R6 ;  /* 0x000000ffff167224 */ /* 0x000fe200078e0006 */
[----:B------:R-:W-:Y:S02]  /*2c10*/  MOV R15, R7 ;  /* 0x00000007000f7202 */ /* 0x000fe40000000f00 */
[----:B------:R-:W-:-:S07]  /*2c20*/  MOV R24, 0x2c40 ;  /* 0x00002c4000187802 */ /* 0x000fce0000000f00 */
[----:B------:R-:W-:Y:S05]  /*2c30*/  CALL.REL.NOINC `($__internal_303_$__cuda_sm20_rem_s64) ;  /* 0x0000004000fc7944 */ /* 0x000fea0003c00000 */
.L_x_15053:
[----:B------:R-:W-:Y:S05]  /*2c40*/  BSYNC.RECONVERGENT B1 ;  /* 0x0000000000017941 */ /* 0x000fea0003800200 */
.L_x_15051:
        /* <DEDUP_REMOVED lines=31> */
.L_x_15055:
[----:B------:R-:W-:Y:S01]  /*2e40*/  MOV R22, R6 ;  /* 0x0000000600167202 */ /* 0x000fe20000000f00 */
[----:B------:R-:W-:Y:S01]  /*2e50*/  IMAD.MOV.U32 R15, RZ, RZ, R7 ;  /* 0x000000ffff0f7224 */ /* 0x000fe200078e0007 */
[----:B------:R-:W-:Y:S01]  /*2e60*/  MOV R14, R18 ;  /* 0x00000012000e7202 */ /* 0x000fe20000000f00 */
[----:B------:R-:W-:Y:S01]  /*2e70*/  IMAD.MOV.U32 R23, RZ, RZ, R19 ;  /* 0x000000ffff177224 */ /* 0x000fe200078e0013 */
[----:B------:R-:W-:-:S07]  /*2e80*/  MOV R24, 0x2ea0 ;  /* 0x00002ea000187802 */ /* 0x000fce0000000f00 */
[----:B------:R-:W-:Y:S05]  /*2e90*/  CALL.REL.NOINC `($__internal_303_$__cuda_sm20_rem_s64) ;  /* 0x0000004000647944 */ /* 0x000fea0003c00000 */
[----:B------:R-:W-:Y:S01]  /*2ea0*/  MOV R6, R8 ;  /* 0x0000000800067202 */ /* 0x000fe20000000f00 */
[----:B------:R-:W-:-:S07]  /*2eb0*/  IMAD.MOV.U32 R7, RZ, RZ, R9 ;  /* 0x000000ffff077224 */ /* 0x000fce00078e0009 */
.L_x_15056:
[----:B------:R-:W-:Y:S05]  /*2ec0*/  BSYNC.RECONVERGENT B1 ;  /* 0x0000000000017941 */ /* 0x000fea0003800200 */
.L_x_15054:
[----:B------:R-:W-:Y:S02]  /*2ed0*/  IMAD R3, R7, R4, RZ ;  /* 0x0000000407037224 */ /* 0x000fe400078e02ff */
[----:B------:R-:W-:-:S04]  /*2ee0*/  IMAD.WIDE.U32 R20, R4, R6, R20 ;  /* 0x0000000604147225 */ /* 0x000fc800078e0014 */
[----:B------:R-:W-:-:S05]  /*2ef0*/  IMAD R3, R5, R6, R3 ;  /* 0x0000000605037224 */ /* 0x000fca00078e0203 */
[----:B------:R-:W-:-:S07]  /*2f00*/  IADD3 R21, PT, PT, R21, R3, RZ ;  /* 0x0000000315157210 */ /* 0x000fce0007ffe0ff */
.L_x_15011:
        /* <DEDUP_REMOVED lines=12> */
.L_x_15058:
[----:B------:R-:W-:Y:S05]  /*2fd0*/  BSYNC.RECONVERGENT B1 ;  /* 0x0000000000017941 */ /* 0x000fea0003800200 */
.L_x_15057:
[----:B------:R-:W-:-:S05]  /*2fe0*/  SEL R3, RZ, 0x1, !P0 ;  /* 0x00000001ff037807 */ /* 0x000fca0004000000 */
[----:B------:R1:W-:Y:S01]  /*2ff0*/  STS.U8 [R0+UR4], R3 ;  /* 0x0000000300007988 */ /* 0x0003e20008000004 */
[----:B------:R-:W-:Y:S05]  /*3000*/  BRA `(.L_x_15059) ;  /* 0x0000003400a47947 */ /* 0x000fea0003800000 */
.L_x_15010:
        /* <DEDUP_REMOVED lines=20> */
.L_x_15086:
        /* <DEDUP_REMOVED lines=33> */
.L_x_15063:
[----:B------:R-:W-:Y:S01]  /*3360*/  MOV R26, R14 ;  /* 0x0000000e001a7202 */ /* 0x000fe20000000f00 */
[----:B------:R-:W-:Y:S01]  /*3370*/  IMAD.MOV.U32 R11, RZ, RZ, R13 ;  /* 0x000000ffff0b7224 */ /* 0x000fe200078e000d */
[----:B------:R-:W-:Y:S01]  /*3380*/  MOV R10, R34 ;  /* 0x00000022000a7202 */ /* 0x000fe20000000f00 */
[----:B------:R-:W-:Y:S01]  /*3390*/  IMAD.MOV.U32 R9, RZ, RZ, R35 ;  /* 0x000000ffff097224 */ /* 0x000fe200078e0023 */
[----:B------:R-:W-:-:S07]  /*33a0*/  MOV R8, 0x33c0 ;  /* 0x000033c000087802 */ /* 0x000fce0000000f00 */
[----:B-123--:R-:W-:Y:S05]  /*33b0*/  CALL.REL.NOINC `($__internal_302_$__cuda_sm20_div_s64) ;  /* 0x0000003400d07944 */ /* 0x00efea0003c00000 */
        /* <DEDUP_REMOVED lines=10> */
.L_x_15064:
[----:B------:R-:W-:Y:S05]  /*3460*/  BSYNC.RECONVERGENT B1 ;  /* 0x0000000000017941 */ /* 0x000fea0003800200 */
.L_x_15062:
        /* <DEDUP_REMOVED lines=37> */
.L_x_15066:
[----:B------:R-:W-:Y:S01]  /*36c0*/  IMAD.MOV.U32 R26, RZ, RZ, R34 ;  /* 0x000000ffff1a7224 */ /* 0x000fe200078e0022 */
[----:B------:R-:W-:Y:S01]  /*36d0*/  MOV R11, R35 ;  /* 0x00000023000b7202 */ /* 0x000fe20000000f00 */
[----:B------:R-:W-:Y:S01]  /*36e0*/  IMAD.MOV.U32 R10, RZ, RZ, R36 ;  /* 0x000000ffff0a7224 */ /* 0x000fe200078e0024 */
[----:B------:R-:W-:Y:S02]  /*36f0*/  MOV R9, R37 ;  /* 0x0000002500097202 */ /* 0x000fe40000000f00 */
[----:B------:R-:W-:-:S07]  /*3700*/  MOV R8, 0x3720 ;  /* 0x0000372000087802 */ /* 0x000fce0000000f00 */
[----:B-1----:R-:W-:Y:S05]  /*3710*/  CALL.REL.NOINC `($__internal_302_$__cuda_sm20_div_s64) ;  /* 0x0000003000f87944 */ /* 0x002fea0003c00000 */
        /* <DEDUP_REMOVED lines=11> */
.L_x_15067:
[----:B------:R-:W-:Y:S05]  /*37d0*/  BSYNC.RECONVERGENT B1 ;  /* 0x0000000000017941 */ /* 0x000fea0003800200 */
.L_x_15065:
        /* <DEDUP_REMOVED lines=38> */
.L_x_15069:
[----:B------:R-:W-:Y:S01]  /*3a40*/  MOV R26, R34 ;  /* 0x00000022001a7202 */ /* 0x000fe20000000f00 */
[----:B------:R-:W-:Y:S01]  /*3a50*/  IMAD.MOV.U32 R11, RZ, RZ, R35 ;  /* 0x000000ffff0b7224 */ /* 0x000fe200078e0023 */
[----:B------:R-:W-:Y:S01]  /*3a60*/  MOV R10, R36 ;  /* 0x00000024000a7202 */ /* 0x000fe20000000f00 */
[----:B------:R-:W-:Y:S01]  /*3a70*/  IMAD.MOV.U32 R9, RZ, RZ, R37 ;  /* 0x000000ffff097224 */ /* 0x000fe200078e0025 */
[----:B------:R-:W-:-:S07]  /*3a80*/  MOV R8, 0x3aa0 ;  /* 0x00003aa000087802 */ /* 0x000fce0000000f00 */
[----:B-1----:R-:W-:Y:S05]  /*3a90*/  CALL.REL.NOINC `($__internal_302_$__cuda_sm20_div_s64) ;  /* 0x0000003000187944 */ /* 0x002fea0003c00000 */
        /* <DEDUP_REMOVED lines=11> */
.L_x_15070:
[----:B------:R-:W-:Y:S05]  /*3b50*/  BSYNC.RECONVERGENT B1 ;  /* 0x0000000000017941 */ /* 0x000fea0003800200 */
.L_x_15068:
        /* <DEDUP_REMOVED lines=37> */
.L_x_15072:
        /* <DEDUP_REMOVED lines=17> */
.L_x_15073:
[----:B------:R-:W-:Y:S05]  /*3ec0*/  BSYNC.RECONVERGENT B1 ;  /* 0x0000000000017941 */ /* 0x000fea0003800200 */
.L_x_15071:
        /* <DEDUP_REMOVED lines=38> */
.L_x_15075:
        /* <DEDUP_REMOVED lines=17> */
.L_x_15076:
[----:B------:R-:W-:Y:S05]  /*4240*/  BSYNC.RECONVERGENT B1 ;  /* 0x0000000000017941 */ /* 0x000fea0003800200 */
.L_x_15074:
        /* <DEDUP_REMOVED lines=38> */
.L_x_15078:
        /* <DEDUP_REMOVED lines=17> */
.L_x_15079:
[----:B------:R-:W-:Y:S05]  /*45c0*/  BSYNC.RECONVERGENT B1 ;  /* 0x0000000000017941 */ /* 0x000fea0003800200 */
.L_x_15077:
        /* <DEDUP_REMOVED lines=37> */
.L_x_15081:
        /* <DEDUP_REMOVED lines=17> */
.L_x_15082:
[----:B------:R-:W-:Y:S05]  /*4930*/  BSYNC.RECONVERGENT B1 ;  /* 0x0000000000017941 */ /* 0x000fea0003800200 */
.L_x_15080:
        /* <DEDUP_REMOVED lines=37> */
.L_x_15084:
        /* <DEDUP_REMOVED lines=17> */
.L_x_15085:
[----:B------:R-:W-:Y:S05]  /*4ca0*/  BSYNC.RECONVERGENT B1 ;  /* 0x0000000000017941 */ /* 0x000fea0003800200 */
.L_x_15083:
        /* <DEDUP_REMOVED lines=12> */
.L_x_15061:
        /* <DEDUP_REMOVED lines=37> */
.L_x_15089:
        /* <DEDUP_REMOVED lines=16> */
.L_x_15090:
[----:B------:R-:W-:Y:S05]  /*50c0*/  BSYNC.RECONVERGENT B1 ;  /* 0x0000000000017941 */ /* 0x000fea0003800200 */
.L_x_15088:
        /* <DEDUP_REMOVED lines=38> */
.L_x_15092:
        /* <DEDUP_REMOVED lines=17> */
.L_x_15093:
[----:B------:R-:W-:Y:S05]  /*5440*/  BSYNC.RECONVERGENT B1 ;  /* 0x0000000000017941 */ /* 0x000fea0003800200 */
.L_x_15091:
        /* <DEDUP_REMOVED lines=40> */
.L_x_15095:
        /* <DEDUP_REMOVED lines=17> */
.L_x_15096:
[----:B------:R-:W-:Y:S05]  /*57e0*/  BSYNC.RECONVERGENT B1 ;  /* 0x0000000000017941 */ /* 0x000fea0003800200 */
.L_x_15094:
        /* <DEDUP_REMOVED lines=40> */
.L_x_15098:
        /* <DEDUP_REMOVED lines=17> */
.L_x_15099:
[----:B------:R-:W-:Y:S05]  /*5b80*/  BSYNC.RECONVERGENT B1 ;  /* 0x0000000000017941 */ /* 0x000fea0003800200 */
.L_x_15097:
        /* <DEDUP_REMOVED lines=9> */
.L_x_15087:
        /* <DEDUP_REMOVED lines=35> */
.L_x_15102:
[----:B------:R-:W-:Y:S01]  /*5e50*/  MOV R26, R14 ;  /* 0x0000000e001a7202 */ /* 0x000fe20000000f00 */
[----:B------:R-:W-:Y:S01]  /*5e60*/  IMAD.MOV.U32 R10, RZ, RZ, R16 ;  /* 0x000000ffff0a7224 */ /* 0x000fe200078e0010 */
[----:B------:R-:W-:Y:S02]  /*5e70*/  MOV R11, R13 ;  /* 0x0000000d000b7202 */ /* 0x000fe40000000f00 */
[----:B------:R-:W-:Y:S02]  /*5e80*/  MOV R9, R17 ;  /* 0x0000001100097202 */ /* 0x000fe40000000f00 */
[----:B------:R-:W-:-:S07]  /*5e90*/  MOV R8, 0x5eb0 ;  /* 0x00005eb000087802 */ /* 0x000fce0000000f00 */
[----:B------:R-:W-:Y:S05]  /*5ea0*/  CALL.REL.NOINC `($__internal_302_$__cuda_sm20_div_s64) ;  /* 0x0000000c00147944 */ /* 0x000fea0003c00000 */
        /* <DEDUP_REMOVED lines=10> */
.L_x_15103:
[----:B------:R-:W-:Y:S05]  /*5f50*/  BSYNC.RECONVERGENT B1 ;  /* 0x0000000000017941 */ /* 0x000fea0003800200 */
.L_x_15101:
        /* <DEDUP_REMOVED lines=39> */
.L_x_15105:
        /* <DEDUP_REMOVED lines=17> */
.L_x_15106:
[----:B------:R-:W-:Y:S05]  /*62e0*/  BSYNC.RECONVERGENT B1 ;  /* 0x0000000000017941 */ /* 0x000fea0003800200 */
.L_x_15104:
        /* <DEDUP_REMOVED lines=9> */
.L_x_15100:
        /* <DEDUP_REMOVED lines=31> */
.L_x_15108:
[----:B------:R-:W-:Y:S02]  /*6570*/  MOV R15, R23 ;  /* 0x00000017000f7202 */ /* 0x000fe40000000f00 */
[----:B------:R-:W-:Y:S02]  /*6580*/  MOV R23, R13 ;  /* 0x0000000d00177202 */ /* 0x000fe40000000f00 */
[----:B------:R-:W-:-:S07]  /*6590*/  MOV R24, 0x65b0 ;  /* 0x000065b000187802 */ /* 0x000fce0000000f00 */
[----:B------:R-:W-:Y:S05]  /*65a0*/  CALL.REL.NOINC `($__internal_303_$__cuda_sm20_rem_s64) ;  /* 0x0000000800a07944 */ /* 0x000fea0003c00000 */
.L_x_15109:
[----:B------:R-:W-:Y:S05]  /*65b0*/  BSYNC.RECONVERGENT B1 ;  /* 0x0000000000017941 */ /* 0x000fea0003800200 */
.L_x_15107:
[----:B------:R-:W0:Y:S02]  /*65c0*/  LDC.64 R10, c[0x0][0x398] ;  /* 0x0000e600ff0a7b82 */ /* 0x000e240000000a00 */
[----:B0-----:R-:W-:-:S06]  /*65d0*/  IMAD.WIDE.U32 R6, R7, 0x8, R10 ;  /* 0x0000000807067825 */ /* 0x001fcc00078e000a */
[----:B------:R-:W2:Y:S02]  /*65e0*/  LDG.E.64 R6, desc[UR8][R6.64] ;  /* 0x0000000806067981 */ /* 0x000ea4000c1e1b00 */
[-C--:B--2---:R-:W-:Y:S02]  /*65f0*/  IMAD R3, R7, R8.reuse, RZ ;  /* 0x0000000807037224 */ /* 0x084fe400078e02ff */
[----:B------:R-:W-:-:S04]  /*6600*/  IMAD.WIDE.U32 R4, R6, R8, R4 ;  /* 0x0000000806047225 */ /* 0x000fc800078e0004 */
[----:B------:R-:W-:-:S04]  /*6610*/  IMAD R3, R6, R9, R3 ;  /* 0x0000000906037224 */ /* 0x000fc800078e0203 */
[----:B------:R-:W-:-:S07]  /*6620*/  IMAD.IADD R5, R5, 0x1, R3 ;  /* 0x0000000105057824 */ /* 0x000fce00078e0203 */
.L_x_15060:
[----:B------:R-:W0:Y:S02]  /*6630*/  LDCU.64 UR12, c[0x0][0x388] ;  /* 0x00007100ff0c77ac */ /* 0x000e240008000a00 */
[----:B0-----:R-:W-:-:S04]  /*6640*/  IADD3 R4, P0, PT, R4, UR12, RZ ;  /* 0x0000000c04047c10 */ /* 0x001fc8000ff1e0ff */
[----:B------:R-:W-:-:S05]  /*6650*/  IADD3.X R5, PT, PT, R5, UR13, RZ, P0, !PT ;  /* 0x0000000d05057c10 */ /* 0x000fca00087fe4ff */
[----:B------:R-:W2:Y:S02]  /*6660*/  LDG.E.U8 R4, desc[UR8][R4.64] ;  /* 0x0000000804047981 */ /* 0x000ea4000c1e1100 */
[----:B--2---:R-:W-:-:S04]  /*6670*/  ISETP.NE.AND P0, PT, R4, RZ, PT ;  /* 0x000000ff0400720c */ /* 0x004fc80003f05270 */
[----:B------:R-:W-:-:S05]  /*6680*/  SEL R3, RZ, 0x1, !P0 ;  /* 0x00000001ff037807 */ /* 0x000fca0004000000 */
[----:B------:R0:W-:Y:S04]  /*6690*/  STS.U8 [R0+UR4], R3 ;  /* 0x0000000300007988 */ /* 0x0001e80008000004 */
.L_x_15059:
[----:B------:R-:W-:Y:S05]  /*66a0*/  BSYNC.RECONVERGENT B0 ;  /* 0x0000000000007941 */ /* 0x000fea0003800200 */
.L_x_15009:
[----:B------:R-:W-:Y:S01]  /*66b0*/  BAR.SYNC.DEFER_BLOCKING 0x0 ;  /* 0x0000000000007b1d */ /* 0x000fe20000010000 */
[----:B------:R-:W-:-:S09]  /*66c0*/  UISETP.GE.U32.AND UP0, UPT, UR5, 0x42, UPT ;  /* 0x000000420500788c */ /* 0x000fd2000bf06070 */
[----:B------:R-:W-:Y:S05]  /*66d0*/  BRA.U !UP0, `(.L_x_15110) ;  /* 0x00000001083c7547 */ /* 0x000fea000b800000 */
.L_x_15113:
        /* <DEDUP_REMOVED lines=10> */
.L_x_15112:
[----:B------:R-:W-:Y:S05]  /*6780*/  BSYNC.RECONVERGENT B0 ;  /* 0x0000000000007941 */ /* 0x000fea0003800200 */
.L_x_15111:
[----:B------:R-:W-:Y:S01]  /*6790*/  BAR.SYNC.DEFER_BLOCKING 0x0 ;  /* 0x0000000000007b1d */ /* 0x000fe20000010000 */
[----:B------:R-:W-:-:S05]  /*67a0*/  UISETP.GT.U32.AND UP0, UPT, UR5, 0x83, UPT ;  /* 0x000000830500788c */ /* 0x000fca000bf04070 */
[----:B------:R-:W-:-:S04]  /*67b0*/  UMOV UR5, UR6 ;  /* 0x0000000600057c82 */ /* 0x000fc80008000000 */
[----:B------:R-:W-:Y:S05]  /*67c0*/  BRA.U UP0, `(.L_x_15113) ;  /* 0xfffffffd00c47547 */ /* 0x000fea000b83ffff */
.L_x_15110:
        /* <DEDUP_REMOVED lines=51> */
        .weak           $__internal_302_$__cuda_sm20_div_s64
        .type           $__internal_302_$__cuda_sm20_div_s64,@function
        .size           $__internal_302_$__cuda_sm20_div_s64,($__internal_303_$__cuda_sm20_rem_s64 - $__internal_302_$__cuda_sm20_div_s64)
$__internal_302_$__cuda_sm20_div_s64:
        /* <DEDUP_REMOVED lines=82> */
[----:B------:R-:W-:Y:S06]  /*7020*/  RET.REL.NODEC R8 `(uncontiguous_any_i8) ;  /* 0xffffff8c08f47950 */ /* 0x000fec0003c3ffff */
        .weak           $__internal_303_$__cuda_sm20_rem_s64
        .type           $__internal_303_$__cuda_sm20_rem_s64,@function
        .size           $__internal_303_$__cuda_sm20_rem_s64,(.L_x_30619 - $__internal_303_$__cuda_sm20_rem_s64)
$__internal_303_$__cuda_sm20_rem_s64:
        /* <DEDUP_REMOVED lines=76> */
[----:B------:R-:W-:Y:S06]  /*74f0*/  RET.REL.NODEC R24 `(uncontiguous_any_i8) ;  /* 0xffffff8818c07950 */ /* 0x000fec0003c3ffff */
.L_x_15114:
        /* <DEDUP_REMOVED lines=16> */
.L_x_30619:


//--------------------- .text.contiguous_cumulate_any_i8 --------------------------
	.section	.text.contiguous_cumulate_any_i8,"ax",@progbits
	.align	128
        .global         contiguous_cumulate_any_i8
        .type           contiguous_cumulate_any_i8,@function
        .size           contiguous_cumulate_any_i8,(.L_x_31254 - contiguous_cumulate_any_i8)
        .other          contiguous_cumulate_any_i8,@"STO_CUDA_ENTRY STV_DEFAULT"
contiguous_cumulate_any_i8:
.text.contiguous_cumulate_any_i8:
        /* <DEDUP_REMOVED lines=31> */
.L_x_15118:
[----:B------:R-:W-:Y:S05]  /*01f0*/  BSYNC.RECONVERGENT B1 ;  /* 0x0000000000017941 */ /* 0x000fea0003800200 */
.L_x_15117:
[----:B------:R-:W-:-:S05]  /*0200*/  SEL R3, RZ, 0x1, !P0 ;  /* 0x00000001ff037807 */ /* 0x000fca0004000000 */
[----:B------:R0:W-:Y:S01]  /*0210*/  STS.U8 [R0+UR4], R3 ;  /* 0x0000000300007988 */ /* 0x0001e20008000004 */
[----:B------:R-:W-:Y:S05]  /*0220*/  BRA `(.L_x_15119) ;  /* 0x0000000000207947 */ /* 0x000fea0003800000 */
.L_x_15116:
        /* <DEDUP_REMOVED lines=8> */
.L_x_15119:
[----:B------:R-:W-:Y:S05]  /*02b0*/  BSYNC.RECONVERGENT B0 ;  /* 0x0000000000007941 */ /* 0x000fea0003800200 */
.L_x_15115:
[----:B------:R-:W-:Y:S01]  /*02c0*/  BAR.SYNC.DEFER_BLOCKING 0x0 ;  /* 0x0000000000007b1d */ /* 0x000fe20000010000 */
[----:B------:R-:W-:-:S09]  /*02d0*/  UISETP.GE.U32.AND UP0, UPT, UR5, 0x42, UPT ;  /* 0x000000420500788c */ /* 0x000fd2000bf06070 */
[----:B------:R-:W-:Y:S05]  /*02e0*/  BRA.U !UP0, `(.L_x_15120) ;  /* 0x00000001083c7547 */ /* 0x000fea000b800000 */
.L_x_15123:
        /* <DEDUP_REMOVED lines=10> */
.L_x_15122:
[----:B------:R-:W-:Y:S05]  /*0390*/  BSYNC.RECONVERGENT B0 ;  /* 0x0000000000007941 */ /* 0x000fea0003800200 */
.L_x_15121:
[----:B------:R-:W-:Y:S01]  /*03a0*/  BAR.SYNC.DEFER_BLOCKING 0x0 ;  /* 0x0000000000007b1d */ /* 0x000fe20000010000 */
[----:B------:R-:W-:-:S05]  /*03b0*/  UISETP.GT.U32.AND UP0, UPT, UR5, 0x83, UPT ;  /* 0x000000830500788c */ /* 0x000fca000bf04070 */
[----:B------:R-:W-:-:S04]  /*03c0*/  UMOV UR5, UR6 ;  /* 0x0000000600057c82 */ /* 0x000fc80008000000 */
[----:B------:R-:W-:Y:S05]  /*03d0*/  BRA.U UP0, `(.L_x_15123) ;  /* 0xfffffffd00c47547 */ /* 0x000fea000b83ffff */
.L_x_15120:
        /* <DEDUP_REMOVED lines=51> */
.L_x_15124:
        /* <DEDUP_REMOVED lines=15> */
.L_x_31254:


//--------------------- .text.contiguous_any_i8   --------------------------
	.section	.text.contiguous_any_i8,"ax",@progbits
	.align	128
        .global         contiguous_any_i8
        .type           contiguous_any_i8,@function
        .size           contiguous_any_i8,(.L_x_31255 - contiguous_any_i8)
        .other          contiguous_any_i8,@"STO_CUDA_ENTRY STV_DEFAULT"
contiguous_any_i8:
.text.contiguous_any_i8:
        /* <DEDUP_REMOVED lines=31> */
.L_x_15128:
[----:B------:R-:W-:Y:S05]  /*01f0*/  BSYNC.RECONVERGENT B1 ;  /* 0x0000000000017941 */ /* 0x000fea0003800200 */
.L_x_15127:
[----:B------:R-:W-:-:S05]  /*0200*/  SEL R3, RZ, 0x1, !P0 ;  /* 0x00000001ff037807 */ /* 0x000fca0004000000 */
[----:B------:R0:W-:Y:S01]  /*0210*/  STS.U8 [R0+UR4], R3 ;  /* 0x0000000300007988 */ /* 0x0001e20008000004 */
[----:B------:R-:W-:Y:S05]  /*0220*/  BRA `(.L_x_15129) ;  /* 0x0000000000287947 */ /* 0x000fea0003800000 */
.L_x_15126:
        /* <DEDUP_REMOVED lines=10> */
.L_x_15129:
[----:B------:R-:W-:Y:S05]  /*02d0*/  BSYNC.RECONVERGENT B0 ;  /* 0x0000000000007941 */ /* 0x000fea0003800200 */
.L_x_15125:
[----:B------:R-:W-:Y:S01]  /*02e0*/  BAR.SYNC.DEFER_BLOCKING 0x0 ;  /* 0x0000000000007b1d */ /* 0x000fe20000010000 */
[----:B------:R-:W-:-:S09]  /*02f0*/  UISETP.GE.U32.AND UP0, UPT, UR5, 0x42, UPT ;  /* 0x000000420500788c */ /* 0x000fd2000bf06070 */
[----:B------:R-:W-:Y:S05]  /*0300*/  BRA.U !UP0, `(.L_x_15130) ;  /* 0x00000001083c7547 */ /* 0x000fea000b800000 */
.L_x_15133:
        /* <DEDUP_REMOVED lines=10> */
.L_x_15132:
[----:B------:R-:W-:Y:S05]  /*03b0*/  BSYNC.RECONVERGENT B0 ;  /* 0x0000000000007941 */ /* 0x000fea0003800200 */
.L_x_15131:
[----:B------:R-:W-:Y:S01]  /*03c0*/  BAR.SYNC.DEFER_BLOCKING 0x0 ;  /* 0x0000000000007b1d */ /* 0x000fe20000010000 */
[----:B------:R-:W-:-:S05]  /*03d0*/  UISETP.GT.U32.AND UP0, UPT, UR5, 0x83, UPT ;  /* 0x000000830500788c */ /* 0x000fca000bf04070 */
[----:B------:R-:W-:-:S04]  /*03e0*/  UMOV UR5, UR6 ;  /* 0x0000000600057c82 */ /* 0x000fc80008000000 */
[----:B------:R-:W-:Y:S05]  /*03f0*/  BRA.U UP0, `(.L_x_15133) ;  /* 0xfffffffd00c47547 */ /* 0x000fea000b83ffff */
.L_x_15130:
        /* <DEDUP_REMOVED lines=51> */
.L_x_15134:
        /* <DEDUP_REMOVED lines=13> */
.L_x_31255:


//--------------------- .text.contiguous_any33_bool --------------------------
	.section	.text.contiguous_any33_bool,"ax",@progbits
	.align	128
        .global         contiguous_any33_bool
        .type           contiguous_any33_bool,@function
        .size           contiguous_any33_bool,(.L_x_31256 - contiguous_any33_bool)
        .other          contiguous_any33_bool,@"STO_CUDA_ENTRY STV_DEFAULT"
contiguous_any33_bool:
.text.contiguous_any33_bool:
        /* <DEDUP_REMOVED lines=47> */
.L_x_15139:
        /* <DEDUP_REMOVED lines=36> */
.L_x_15138:
[----:B------:R-:W-:Y:S05]  /*0530*/  BSYNC.RECONVERGENT B0 ;  /* 0x0000000000007941 */ /* 0x000fea0003800200 */
.L_x_15137:
[----:B------:R-:W-:Y:S01]  /*0540*/  UIADD3 UR4, UPT, UPT, UR4, 0x8, URZ ;  /* 0x0000000804047890 */ /* 0x000fe2000fffe0ff */
[----:B------:R-:W-:Y:S01]  /*0550*/  SEL R5, RZ, 0x1, !P0 ;  /* 0x00000001ff057807 */ /* 0x000fe20004000000 */
[----:B------:R-:W-:Y:S01]  /*0560*/  IMAD R10, R3, 0x8, R10 ;  /* 0x00000008030a7824 */ /* 0x000fe200078e020a */
[----:B------:R-:W-:Y:S09]  /*0570*/  @P1 BRA `(.L_x_15139) ;  /* 0xfffffffc005c1947 */ /* 0x000ff2000383ffff */
[----:B------:R-:W-:-:S12]  /*0580*/  UIADD3 UR4, UPT, UPT, UR4, 0x1, URZ ;  /* 0x0000000104047890 */ /* 0x000fd8000fffe0ff */
.L_x_15136:
        /* <DEDUP_REMOVED lines=23> */
.L_x_15143:
[----:B------:R-:W-:Y:S05]  /*0700*/  BSYNC.RECONVERGENT B0 ;  /* 0x0000000000007941 */ /* 0x000fea0003800200 */
.L_x_15142:
[----:B------:R-:W-:Y:S01]  /*0710*/  SEL R5, RZ, 0x1, !P0 ;  /* 0x00000001ff057807 */ /* 0x000fe20004000000 */
[----:B------:R-:W-:-:S12]  /*0720*/  UIADD3 UR4, UPT, UPT, UR4, 0x4, URZ ;  /* 0x0000000404047890 */ /* 0x000fd8000fffe0ff */
.L_x_15141:
        /* <DEDUP_REMOVED lines=14> */
.L_x_15146:
[----:B------:R-:W-:Y:S05]  /*0810*/  BSYNC.RECONVERGENT B0 ;  /* 0x0000000000007941 */ /* 0x000fea0003800200 */
.L_x_15145:
[----:B------:R-:W-:Y:S01]  /*0820*/  SEL R5, RZ, 0x1, !P0 ;  /* 0x00000001ff057807 */ /* 0x000fe20004000000 */
[----:B------:R-:W-:-:S12]  /*0830*/  UIADD3 UR4, UPT, UPT, UR4, 0x2, URZ ;  /* 0x0000000204047890 */ /* 0x000fd8000fffe0ff */
.L_x_15144:
        /* <DEDUP_REMOVED lines=8> */
.L_x_15140:
[----:B--2---:R1:W-:Y:S02]  /*08c0*/  STS.U8 [R0+UR5], R5 ;  /* 0x0000000500007988 */ /* 0x0043e40008000005 */
.L_x_15135:
        /* <DEDUP_REMOVED lines=9> */
.L_x_15147:
        /* <DEDUP_REMOVED lines=10> */
.L_x_31256:


//--------------------- .text.contiguous_any3_bool --------------------------
	.section	.text.contiguous_any3_bool,"ax",@progbits
	.align	128
        .global         contiguous_any3_bool
        .type           contiguous_any3_bool,@function
        .size           contiguous_any3_bool,(.L_x_30621 - contiguous_any3_bool)
        .other          contiguous_any3_bool,@"STO_CUDA_ENTRY STV_DEFAULT"
contiguous_any3_bool:
.text.contiguous_any3_bool:
        /* <DEDUP_REMOVED lines=42> */
.L_x_15166:
        /* <DEDUP_REMOVED lines=27> */
.L_x_15150:
[----:B------:R-:W-:Y:S01]  /*0450*/  MOV R27, R32 ;  /* 0x00000020001b7202 */ /* 0x000fe20000000f00 */
[----:B------:R-:W-:Y:S01]  /*0460*/  IMAD.MOV.U32 R2, RZ, RZ, R34 ;  /* 0x000000ffff027224 */ /* 0x000fe200078e0022 */
[----:B------:R-:W-:Y:S02]  /*0470*/  MOV R0, R35 ;  /* 0x0000002300007202 */ /* 0x000fe40000000f00 */
[----:B------:R-:W-:-:S07]  /*0480*/  MOV R9, 0x4a0 ;  /* 0x000004a000097802 */ /* 0x000fce0000000f00 */
[----:B012-4-:R-:W-:Y:S05]  /*0490*/  CALL.REL.NOINC `($__internal_304_$__cuda_sm20_div_s64) ;  /* 0x0000003400147944 */ /* 0x017fea0003c00000 */
        /* <DEDUP_REMOVED lines=8> */
.L_x_15151:
        /* <DEDUP_REMOVED lines=33> */
.L_x_15152:
[----:B------:R-:W-:Y:S01]  /*0730*/  MOV R27, R31 ;  /* 0x0000001f001b7202 */ /* 0x000fe20000000f00 */
[----:B------:R-:W-:Y:S01]  /*0740*/  IMAD.MOV.U32 R2, RZ, RZ, R34 ;  /* 0x000000ffff027224 */ /* 0x000fe200078e0022 */
[----:B------:R-:W-:Y:S02]  /*0750*/  MOV R0, R35 ;  /* 0x0000002300007202 */ /* 0x000fe40000000f00 */
[----:B------:R-:W-:-:S07]  /*0760*/  MOV R9, 0x780 ;  /* 0x0000078000097802 */ /* 0x000fce0000000f00 */
[----:B0---4-:R-:W-:Y:S05]  /*0770*/  CALL.REL.NOINC `($__internal_304_$__cuda_sm20_div_s64) ;  /* 0x00000030005c7944 */ /* 0x011fea0003c00000 */
        /* <DEDUP_REMOVED lines=9> */
.L_x_15153:
        /* <DEDUP_REMOVED lines=35> */
.L_x_15154:
[----:B------:R-:W-:Y:S01]  /*0a40*/  IMAD.MOV.U32 R27, RZ, RZ, R29 ;  /* 0x000000ffff1b7224 */ /* 0x000fe200078e001d */
[----:B------:R-:W-:Y:S01]  /*0a50*/  MOV R2, R32 ;  /* 0x0000002000027202 */ /* 0x000fe20000000f00 */
[----:B------:R-:W-:Y:S01]  /*0a60*/  IMAD.MOV.U32 R0, RZ, RZ, R33 ;  /* 0x000000ffff007224 */ /* 0x000fe200078e0021 */
[----:B------:R-:W-:-:S07]  /*0a70*/  MOV R9, 0xa90 ;  /* 0x00000a9000097802 */ /* 0x000fce0000000f00 */
[----:B0---4-:R-:W-:Y:S05]  /*0a80*/  CALL.REL.NOINC `($__internal_304_$__cuda_sm20_div_s64) ;  /* 0x0000002c00987944 */ /* 0x011fea0003c00000 */
        /* <DEDUP_REMOVED lines=9> */
.L_x_15155:
        /* <DEDUP_REMOVED lines=33> */
.L_x_15156:
[----:B------:R-:W-:Y:S01]  /*0d30*/  MOV R27, R28 ;  /* 0x0000001c001b7202 */ /* 0x000fe20000000f00 */
[----:B------:R-:W-:Y:S01]  /*0d40*/  IMAD.MOV.U32 R2, RZ, RZ, R32 ;  /* 0x000000ffff027224 */ /* 0x000fe200078e0020 */
[----:B------:R-:W-:Y:S02]  /*0d50*/  MOV R0, R33 ;  /* 0x0000002100007202 */ /* 0x000fe40000000f00 */
[----:B------:R-:W-:-:S07]  /*0d60*/  MOV R9, 0xd80 ;  /* 0x00000d8000097802 */ /* 0x000fce0000000f00 */
[----:B0---4-:R-:W-:Y:S05]  /*0d70*/  CALL.REL.NOINC `($__internal_304_$__cuda_sm20_div_s64) ;  /* 0x0000002800dc7944 */ /* 0x011fea0003c00000 */
        /* <DEDUP_REMOVED lines=8> */
.L_x_15157:
        /* <DEDUP_REMOVED lines=34> */
.L_x_15158:
        /* <DEDUP_REMOVED lines=14> */
.L_x_15159:
        /* <DEDUP_REMOVED lines=34> */
.L_x_15160:
        /* <DEDUP_REMOVED lines=14> */
.L_x_15161:
        /* <DEDUP_REMOVED lines=34> */
.L_x_15162:
        /* <DEDUP_REMOVED lines=14> */
.L_x_15163:
        /* <DEDUP_REMOVED lines=34> */
.L_x_15164:
        /* <DEDUP_REMOVED lines=14> */
.L_x_15165:
        /* <DEDUP_REMOVED lines=14> */
.L_x_15149:
        /* <DEDUP_REMOVED lines=33> */
.L_x_15168:
[----:B------:R-:W-:Y:S01]  /*1cf0*/  MOV R27, R32 ;  /* 0x00000020001b7202 */ /* 0x000fe20000000f00 */
[----:B------:R-:W-:Y:S01]  /*1d00*/  IMAD.MOV.U32 R2, RZ, RZ, R16 ;  /* 0x000000ffff027224 */ /* 0x000fe200078e0010 */
[----:B------:R-:W-:Y:S02]  /*1d10*/  MOV R0, R17 ;  /* 0x0000001100007202 */ /* 0x000fe40000000f00 */
[----:B------:R-:W-:-:S07]  /*1d20*/  MOV R9, 0x1d40 ;  /* 0x00001d4000097802 */ /* 0x000fce0000000f00 */
[----:B0-----:R-:W-:Y:S05]  /*1d30*/  CALL.REL.NOINC `($__internal_304_$__cuda_sm20_div_s64) ;  /* 0x0000001800ec7944 */ /* 0x001fea0003c00000 */
        /* <DEDUP_REMOVED lines=8> */
.L_x_15169:
        /* <DEDUP_REMOVED lines=35> */
.L_x_15170:
[----:B------:R-:W-:Y:S01]  /*1ff0*/  MOV R27, R17 ;  /* 0x00000011001b7202 */ /* 0x000fe20000000f00 */
[----:B------:R-:W-:Y:S01]  /*2000*/  IMAD.MOV.U32 R2, RZ, RZ, R18 ;  /* 0x000000ffff027224 */ /* 0x000fe200078e0012 */
[----:B------:R-:W-:Y:S02]  /*2010*/  MOV R0, R19 ;  /* 0x0000001300007202 */ /* 0x000fe40000000f00 */
[----:B------:R-:W-:-:S07]  /*2020*/  MOV R9, 0x2040 ;  /* 0x0000204000097802 */ /* 0x000fce0000000f00 */
[----:B0-----:R-:W-:Y:S05]  /*2030*/  CALL.REL.NOINC `($__internal_304_$__cuda_sm20_div_s64) ;  /* 0x00000018002c7944 */ /* 0x001fea0003c00000 */
        /* <DEDUP_REMOVED lines=9> */
.L_x_15171:
        /* <DEDUP_REMOVED lines=36> */
.L_x_15172:
[----:B------:R-:W-:Y:S01]  /*2310*/  MOV R27, R19 ;  /* 0x00000013001b7202 */ /* 0x000fe20000000f00 */
[----:B------:R-:W-:Y:S01]  /*2320*/  IMAD.MOV.U32 R2, RZ, RZ, R28 ;  /* 0x000000ffff027224 */ /* 0x000fe200078e001c */
[----:B------:R-:W-:Y:S02]  /*2330*/  MOV R0, R29 ;  /* 0x0000001d00007202 */ /* 0x000fe40000000f00 */
[----:B------:R-:W-:-:S07]  /*2340*/  MOV R9, 0x2360 ;  /* 0x0000236000097802 */ /* 0x000fce0000000f00 */
[----:B0-----:R-:W-:Y:S05]  /*2350*/  CALL.REL.NOINC `($__internal_304_$__cuda_sm20_div_s64) ;  /* 0x0000001400647944 */ /* 0x001fea0003c00000 */
        /* <DEDUP_REMOVED lines=9> */
.L_x_15173:
        /* <DEDUP_REMOVED lines=37> */
.L_x_15174:
[----:B------:R-:W-:Y:S01]  /*2640*/  IMAD.MOV.U32 R27, RZ, RZ, R18 ;  /* 0x000000ffff1b7224 */ /* 0x000fe200078e0012 */
[----:B------:R-:W-:Y:S01]  /*2650*/  MOV R2, R28 ;  /* 0x0000001c00027202 */ /* 0x000fe20000000f00 */
[----:B------:R-:W-:Y:S01]  /*2660*/  IMAD.MOV.U32 R0, RZ, RZ, R29 ;  /* 0x000000ffff007224 */ /* 0x000fe200078e001d */
[----:B------:R-:W-:-:S07]  /*2670*/  MOV R9, 0x2690 ;  /* 0x0000269000097802 */ /* 0x000fce0000000f00 */
[----:B0-----:R-:W-:Y:S05]  /*2680*/  CALL.REL.NOINC `($__internal_304_$__cuda_sm20_div_s64) ;  /* 0x0000001000987944 */ /* 0x001fea0003c00000 */
        /* <DEDUP_REMOVED lines=8> */
.L_x_15175:
        /* <DEDUP_REMOVED lines=9> */
.L_x_15167:
        /* <DEDUP_REMOVED lines=31> */
.L_x_15177:
        /* <DEDUP_REMOVED lines=13> */
.L_x_15178:
        /* <DEDUP_REMOVED lines=35> */
.L_x_15179:
[----:B------:R-:W-:Y:S01]  /*2c90*/  MOV R27, R17 ;  /* 0x00000011001b7202 */ /* 0x000fe20000000f00 */
[----:B------:R-:W-:Y:S01]  /*2ca0*/  IMAD.MOV.U32 R2, RZ, RZ, R18 ;  /* 0x000000ffff027224 */ /* 0x000fe200078e0012 */
[----:B------:R-:W-:Y:S02]  /*2cb0*/  MOV R0, R19 ;  /* 0x0000001300007202 */ /* 0x000fe40000000f00 */
[----:B------:R-:W-:-:S07]  /*2cc0*/  MOV R9, 0x2ce0 ;  /* 0x00002ce000097802 */ /* 0x000fce0000000f00 */
[----:B0-----:R-:W-:Y:S05]  /*2cd0*/  CALL.REL.NOINC `($__internal_304_$__cuda_sm20_div_s64) ;  /* 0x0000000c00047944 */ /* 0x001fea0003c00000 */
        /* <DEDUP_REMOVED lines=9> */
.L_x_15180:
        /* <DEDUP_REMOVED lines=10> */
.L_x_15176:
        /* <DEDUP_REMOVED lines=29> */
.L_x_15181:
[----:B------:R-:W-:-:S07]  /*2fe0*/  MOV R0, 0x3000 ;  /* 0x0000300000007802 */ /* 0x000fce0000000f00 */
[----:B0-----:R-:W-:Y:S05]  /*2ff0*/  CALL.REL.NOINC `($__internal_305_$__cuda_sm20_rem_s64) ;  /* 0x0000000c008c7944 */ /* 0x001fea0003c00000 */
[----:B------:R-:W-:Y:S02]  /*3000*/  MOV R10, R2 ;  /* 0x00000002000a7202 */ /* 0x000fe40000000f00 */
[----:B------:R-:W-:-:S07]  /*3010*/  MOV R11, R9 ;  /* 0x00000009000b7202 */ /* 0x000fce0000000f00 */
.L_x_15182:
[----:B------:R-:W1:Y:S02]  /*3020*/  LDC.64 R12, c[0x0][0x398] ;  /* 0x0000e600ff0c7b82 */ /* 0x000e640000000a00 */
[----:B-1----:R-:W-:-:S06]  /*3030*/  IMAD.WIDE.U32 R2, R3, 0x8, R12 ;  /* 0x0000000803027825 */ /* 0x002fcc00078e000c */
[----:B------:R-:W2:Y:S02]  /*3040*/  LDG.E.64 R2, desc[UR10][R2.64] ;  /* 0x0000000a02027981 */ /* 0x000ea4000c1e1b00 */
[-C--:B--2---:R-:W-:Y:S02]  /*3050*/  IMAD R9, R3, R10.reuse, RZ ;  /* 0x0000000a03097224 */ /* 0x084fe400078e02ff */
[----:B------:R-:W-:-:S04]  /*3060*/  IMAD.WIDE.U32 R28, R2, R10, R28 ;  /* 0x0000000a021c7225 */ /* 0x000fc800078e001c */
[----:B------:R-:W-:-:S04]  /*3070*/  IMAD R9, R2, R11, R9 ;  /* 0x0000000b02097224 */ /* 0x000fc800078e0209 */
[----:B------:R-:W-:-:S07]  /*3080*/  IMAD.IADD R29, R29, 0x1, R9 ;  /* 0x000000011d1d7824 */ /* 0x000fce00078e0209 */
.L_x_15148:
        /* <DEDUP_REMOVED lines=13> */
[----:B------:R-:W2:Y:S02]  /*3160*/  @!P0 LDS.U8 R0, [R0] ;  /* 0x0000000000008984 */ /* 0x000ea40000000000 */
[----:B--2---:R-:W-:Y:S01]  /*3170*/  @!P0 PRMT R2, R0, 0x7610, R2 ;  /* 0x0000761000028816 */ /* 0x004fe20000000002 */
[----:B------:R-:W-:Y:S06]  /*3180*/  @!P0 BRA `(.L_x_15183) ;  /* 0x0000000400b48947 */ /* 0x000fec0003800000 */
[----:B------:R-:W2:Y:S01]  /*3190*/  S2UR UR5, SR_CgaCtaId ;  /* 0x00000000000579c3 */ /* 0x000ea20000008800 */
[----:B------:R-:W-:Y:S01]  /*31a0*/  UMOV UR4, 0x400 ;  /* 0x0000040000047882 */ /* 0x000fe20000000000 */
[C---:B------:R-:W-:Y:S01]  /*31b0*/  IADD3 R0, PT, PT, R5.reuse, -0x2, RZ ;  /* 0xfffffffe05007810 */ /* 0x040fe20007ffe0ff */
[----:B------:R-:W-:-:S03]  /*31c0*/  VIADD R5, R5, 0xffffffff ;  /* 0xffffffff05057836 */ /* 0x000fc60000000000 */
[----:B------:R-:W-:Y:S02]  /*31d0*/  ISETP.GE.U32.AND P0, PT, R0, 0x7, PT ;  /* 0x000000070000780c */ /* 0x000fe40003f06070 */
[----:B------:R-:W-:Y:S01]  /*31e0*/  LOP3.LUT R0, R5, 0x7, RZ, 0xc0, !PT ;  /* 0x0000000705007812 */ /* 0x000fe200078ec0ff */
[----:B--2---:R-:W-:-:S03]  /*31f0*/  ULEA UR5, UR5, UR4, 0x18 ;  /* 0x0000000405057291 */ /* 0x004fc6000f8ec0ff */
[----:B------:R-:W-:-:S03]  /*3200*/  UMOV UR4, 0x1 ;  /* 0x0000000100047882 */ /* 0x000fc60000000000 */
[----:B------:R-:W-:-:S03]  /*3210*/  IADD3 R3, PT, PT, R7, UR5, RZ ;  /* 0x0000000507037c10 */ /* 0x000fc6000fffe0ff */
[----:B------:R2:W3:Y:S01]  /*3220*/  LDS.U8 R2, [R7+UR5] ;  /* 0x0000000507027984 */ /* 0x0004e20008000000 */
[----:B------:R-:W-:Y:S05]  /*3230*/  @!P0 BRA `(.L_x_15184) ;  /* 0x0000000000b88947 */ /* 0x000fea0003800000 */
[----:B01----:R-:W-:Y:S01]  /*3240*/  LOP3.LUT R4, R5, 0xfffffff8, RZ, 0xc0, !PT ;  /* 0xfffffff805047812 */ /* 0x003fe200078ec0ff */
[----:B------:R-:W-:Y:S01]  /*3250*/  UMOV UR4, URZ ;  /* 0x000000ff00047c82 */ /* 0x000fe20008000000 */
[----:B------:R-:W-:-:S03]  /*3260*/  MOV R9, R3 ;  /* 0x0000000300097202 */ /* 0x000fc60000000f00 */
[----:B------:R-:W-:-:S07]  /*3270*/  IMAD.MOV R4, RZ, RZ, -R4 ;  /* 0x000000ffff047224 */ /* 0x000fce00078e0a04 */
.L_x_15187:
[----:B---3--:R-:W-:Y:S01]  /*3280*/  LOP3.LUT P2, RZ, R2, 0xff, RZ, 0xc0, !PT ;  /* 0x000000ff02ff7812 */ /* 0x008fe2000784c0ff */
        /* <DEDUP_REMOVED lines=35> */
.L_x_15186:
[----:B------:R-:W-:Y:S05]  /*34c0*/  BSYNC.RECONVERGENT B0 ;  /* 0x0000000000007941 */ /* 0x000fea0003800200 */
.L_x_15185:
[----:B------:R-:W-:Y:S01]  /*34d0*/  UIADD3 UR4, UPT, UPT, UR4, 0x8, URZ ;  /* 0x0000000804047890 */ /* 0x000fe2000fffe0ff */
[----:B------:R-:W-:Y:S01]  /*34e0*/  SEL R2, RZ, 0x1, !P0 ;  /* 0x00000001ff027807 */ /* 0x000fe20004000000 */
[----:B------:R-:W-:Y:S01]  /*34f0*/  IMAD R9, R6, 0x8, R9 ;  /* 0x0000000806097824 */ /* 0x000fe200078e0209 */
[----:B------:R-:W-:Y:S09]  /*3500*/  @P1 BRA `(.L_x_15187) ;  /* 0xfffffffc005c1947 */ /* 0x000ff2000383ffff */
[----:B------:R-:W-:-:S12]  /*3510*/  UIADD3 UR4, UPT, UPT, UR4, 0x1, URZ ;  /* 0x0000000104047890 */ /* 0x000fd8000fffe0ff */
.L_x_15184:
[----:B------:R-:W-:-:S13]  /*3520*/  ISETP.NE.AND P0, PT, R0, RZ, PT ;  /* 0x000000ff0000720c */ /* 0x000fda0003f05270 */
[----:B------:R-:W-:Y:S05]  /*3530*/  @!P0 BRA `(.L_x_15188) ;  /* 0x0000000000c48947 */ /* 0x000fea0003800000 */
[----:B------:R-:W-:Y:S02]  /*3540*/  ISETP.GE.U32.AND P0, PT, R0, 0x4, PT ;  /* 0x000000040000780c */ /* 0x000fe40003f06070 */
[----:B01----:R-:W-:-:S11]  /*3550*/  LOP3.LUT R4, R5, 0x3, RZ, 0xc0, !PT ;  /* 0x0000000305047812 */ /* 0x003fd600078ec0ff */
[----:B------:R-:W-:Y:S05]  /*3560*/  @!P0 BRA `(.L_x_15189) ;  /* 0x0000000000548947 */ /* 0x000fea0003800000 */
[----:B---3--:R-:W-:Y:S01]  /*3570*/  LOP3.LUT P1, RZ, R2, 0xff, RZ, 0xc0, !PT ;  /* 0x000000ff02ff7812 */ /* 0x008fe2000782c0ff */
        /* <DEDUP_REMOVED lines=17> */
.L_x_15191:
[----:B------:R-:W-:Y:S05]  /*3690*/  BSYNC.RECONVERGENT B0 ;  /* 0x0000000000007941 */ /* 0x000fea0003800200 */
.L_x_15190:
[----:B------:R-:W-:Y:S01]  /*36a0*/  SEL R2, RZ, 0x1, !P0 ;  /* 0x00000001ff027807 */ /* 0x000fe20004000000 */
[----:B------:R-:W-:-:S12]  /*36b0*/  UIADD3 UR4, UPT, UPT, UR4, 0x4, URZ ;  /* 0x0000000404047890 */ /* 0x000fd8000fffe0ff */
.L_x_15189:
[----:B------:R-:W-:-:S13]  /*36c0*/  ISETP.NE.AND P0, PT, R4, RZ, PT ;  /* 0x000000ff0400720c */ /* 0x000fda0003f05270 */
[----:B------:R-:W-:Y:S05]  /*36d0*/  @!P0 BRA `(.L_x_15188) ;  /* 0x00000000005c8947 */ /* 0x000fea0003800000 */
[----:B------:R-:W-:-:S13]  /*36e0*/  ISETP.NE.AND P0, PT, R4, 0x1, PT ;  /* 0x000000010400780c */ /* 0x000fda0003f05270 */
        /* <DEDUP_REMOVED lines=11> */
.L_x_15194:
[----:B------:R-:W-:Y:S05]  /*37a0*/  BSYNC.RECONVERGENT B0 ;  /* 0x0000000000007941 */ /* 0x000fea0003800200 */
.L_x_15193:
[----:B------:R-:W-:Y:S01]  /*37b0*/  SEL R2, RZ, 0x1, !P0 ;  /* 0x00000001ff027807 */ /* 0x000fe20004000000 */
[----:B------:R-:W-:-:S12]  /*37c0*/  UIADD3 UR4, UPT, UPT, UR4, 0x2, URZ ;  /* 0x0000000204047890 */ /* 0x000fd8000fffe0ff */
.L_x_15192:
[----:B------:R-:W-:-:S04]  /*37d0*/  LOP3.LUT R5, R5, 0x1, RZ, 0xc0, !PT ;  /* 0x0000000105057812 */ /* 0x000fc800078ec0ff */
[----:B------:R-:W-:-:S13]  /*37e0*/  ISETP.NE.U32.AND P0, PT, R5, 0x1, PT ;  /* 0x000000010500780c */ /* 0x000fda0003f05070 */
[----:B------:R-:W-:Y:S05]  /*37f0*/  @P0 BRA `(.L_x_15188) ;  /* 0x0000000000140947 */ /* 0x000fea0003800000 */
[----:B---3--:R-:W-:-:S13]  /*3800*/  LOP3.LUT P0, RZ, R2, 0xff, RZ, 0xc0, !PT ;  /* 0x000000ff02ff7812 */ /* 0x008fda000780c0ff */
[----:B------:R-:W-:-:S06]  /*3810*/  @!P0 IMAD R3, R6, UR4, R3 ;  /* 0x0000000406038c24 */ /* 0x000fcc000f8e0203 */
[----:B------:R-:W0:Y:S02]  /*3820*/  @!P0 LDS.U8 R3, [R3] ;  /* 0x0000000003038984 */ /* 0x000e240000000000 */
[----:B0-----:R-:W-:-:S04]  /*3830*/  ISETP.NE.OR P0, PT, R3, RZ, P0 ;  /* 0x000000ff0300720c */ /* 0x001fc80000705670 */
[----:B------:R-:W-:-:S09]  /*3840*/  SEL R2, RZ, 0x1, !P0 ;  /* 0x00000001ff027807 */ /* 0x000fd20004000000 */
.L_x_15188:
[----:B---3--:R3:W-:Y:S02]  /*3850*/  STS.U8 [R7+UR5], R2 ;  /* 0x0000000207007988 */ /* 0x0087e40008000005 */
.L_x_15183:
[----:B01----:R-:W0:Y:S01]  /*3860*/  LDC.64 R4, c[0x0][0x3a8] ;  /* 0x0000ea00ff047b82 */ /* 0x003e220000000a00 */
[----:B------:R-:W1:Y:S01]  /*3870*/  LDCU.64 UR4, c[0x0][0x380] ;  /* 0x00007000ff0477ac */ /* 0x000e620008000a00 */
[----:B------:R-:W-:-:S03]  /*3880*/  HFMA2 R15, -RZ, RZ, 0, 0 ;  /* 0x00000000ff0f7431 */ /* 0x000fc600000001ff */
[----:B0-----:R-:W-:-:S04]  /*3890*/  IMAD.WIDE.U32 R14, R4, UR8, R14 ;  /* 0x00000008040e7c25 */ /* 0x001fc8000f8e000e */
[----:B------:R-:W-:Y:S01]  /*38a0*/  IMAD R0, R5, UR8, R15 ;  /* 0x0000000805007c24 */ /* 0x000fe2000f8e020f */
[----:B-1----:R-:W-:-:S04]  /*38b0*/  IADD3 R14, P0, PT, R14, UR4, RZ ;  /* 0x000000040e0e7c10 */ /* 0x002fc8000ff1e0ff */
[----:B------:R-:W-:-:S05]  /*38c0*/  IADD3.X R15, PT, PT, R0, UR5, RZ, P0, !PT ;  /* 0x00000005000f7c10 */ /* 0x000fca00087fe4ff */
[----:B------:R-:W-:Y:S01]  /*38d0*/  STG.E.U8 desc[UR10][R14.64], R2 ;  /* 0x000000020e007986 */ /* 0x000fe2000c10110a */
[----:B------:R-:W-:Y:S05]  /*38e0*/  EXIT ;  /* 0x000000000000794d */ /* 0x000fea0003800000 */
        .weak           $__internal_304_$__cuda_sm20_div_s64
        .type           $__internal_304_$__cuda_sm20_div_s64,@function
        .size           $__internal_304_$__cuda_sm20_div_s64,($__internal_305_$__cuda_sm20_rem_s64 - $__internal_304_$__cuda_sm20_div_s64)
$__internal_304_$__cuda_sm20_div_s64:
        /* <DEDUP_REMOVED lines=83> */
[----:B------:R-:W-:Y:S06]  /*3e20*/  RET.REL.NODEC R12 `(contiguous_any3_bool) ;  /* 0xffffffc00c747950 */ /* 0x000fec0003c3ffff */
        .weak           $__internal_305_$__cuda_sm20_rem_s64
        .type           $__internal_305_$__cuda_sm20_rem_s64,@function
        .size           $__internal_305_$__cuda_sm20_rem_s64,(.L_x_30621 - $__internal_305_$__cuda_sm20_rem_s64)
$__internal_305_$__cuda_sm20_rem_s64:
        /* <DEDUP_REMOVED lines=66> */
[----:B------:R-:W-:Y:S06]  /*4250*/  RET.REL.NODEC R10 `(contiguous_any3_bool) ;  /* 0xffffffbc0a687950 */ /* 0x000fec0003c3ffff */
.L_x_15195:
        /* <DEDUP_REMOVED lines=10> */
.L_x_30621:


//--------------------- .text.contiguous_any22_bool --------------------------
	.section	.text.contiguous_any22_bool,"ax",@progbits
	.align	128
        .global         contiguous_any22_bool
        .type           contiguous_any22_bool,@function
        .size           contiguous_any22_bool,(.L_x_31258 - contiguous_any22_bool)
        .other          contiguous_any22_bool,@"STO_CUDA_ENTRY STV_DEFAULT"
contiguous_any22_bool:
.text.contiguous_any22_bool:
        /* <DEDUP_REMOVED lines=46> */
.L_x_15199:
[----:B------:R-:W-:Y:S05]  /*02e0*/  BSYNC.RECONVERGENT B1 ;  /* 0x0000000000017941 */ /* 0x000fea0003800200 */
.L_x_15198:
[----:B------:R-:W-:-:S05]  /*02f0*/  SEL R3, RZ, 0x1, !P0 ;  /* 0x00000001ff037807 */ /* 0x000fca0004000000 */
[----:B------:R0:W-:Y:S01]  /*0300*/  STS.U8 [R0+UR4], R3 ;  /* 0x0000000300007988 */ /* 0x0001e20008000004 */
[----:B------:R-:W-:Y:S05]  /*0310*/  BRA `(.L_x_15200) ;  /* 0x0000000000307947 */ /* 0x000fea0003800000 */
.L_x_15197:
        /* <DEDUP_REMOVED lines=12> */
.L_x_15200:
[----:B------:R-:W-:Y:S05]  /*03e0*/  BSYNC.RECONVERGENT B0 ;  /* 0x0000000000007941 */ /* 0x000fea0003800200 */
.L_x_15196:
[----:B------:R-:W-:Y:S01]  /*03f0*/  BAR.SYNC.DEFER_BLOCKING 0x0 ;  /* 0x0000000000007b1d */ /* 0x000fe20000010000 */
[----:B------:R-:W-:-:S09]  /*0400*/  UISETP.GE.U32.AND UP0, UPT, UR5, 0x42, UPT ;  /* 0x000000420500788c */ /* 0x000fd2000bf06070 */
[----:B------:R-:W-:Y:S05]  /*0410*/  BRA.U !UP0, `(.L_x_15201) ;  /* 0x00000001083c7547 */ /* 0x000fea000b800000 */
.L_x_15204:
        /* <DEDUP_REMOVED lines=10> */
.L_x_15203:
[----:B------:R-:W-:Y:S05]  /*04c0*/  BSYNC.RECONVERGENT B0 ;  /* 0x0000000000007941 */ /* 0x000fea0003800200 */
.L_x_15202:
[----:B------:R-:W-:Y:S01]  /*04d0*/  BAR.SYNC.DEFER_BLOCKING 0x0 ;  /* 0x0000000000007b1d */ /* 0x000fe20000010000 */
[----:B------:R-:W-:-:S05]  /*04e0*/  UISETP.GT.U32.AND UP0, UPT, UR5, 0x83, UPT ;  /* 0x000000830500788c */ /* 0x000fca000bf04070 */
[----:B------:R-:W-:-:S04]  /*04f0*/  UMOV UR5, UR9 ;  /* 0x0000000900057c82 */ /* 0x000fc80008000000 */
[----:B------:R-:W-:Y:S05]  /*0500*/  BRA.U UP0, `(.L_x_15204) ;  /* 0xfffffffd00c47547 */ /* 0x000fea000b83ffff */
.L_x_15201:
        /* <DEDUP_REMOVED lines=57> */
.L_x_15205:
        /* <DEDUP_REMOVED lines=14> */
.L_x_31258:


//--------------------- .text.contiguous_any2_bool --------------------------
	.section	.text.contiguous_any2_bool,"ax",@progbits
	.align	128
        .global         contiguous_any2_bool
        .type           contiguous_any2_bool,@function
        .size           contiguous_any2_bool,(.L_x_30623 - contiguous_any2_bool)
        .other          contiguous_any2_bool,@"STO_CUDA_ENTRY STV_DEFAULT"
contiguous_any2_bool:
.text.contiguous_any2_bool:
        /* <DEDUP_REMOVED lines=57> */
.L_x_15234:
        /* <DEDUP_REMOVED lines=32> */
.L_x_15211:
[----:B------:R-:W-:Y:S01]  /*0590*/  IMAD.MOV.U32 R26, RZ, RZ, R4 ;  /* 0x000000ffff1a7224 */ /* 0x000fe200078e0004 */
[----:B------:R-:W-:Y:S01]  /*05a0*/  MOV R11, R3 ;  /* 0x00000003000b7202 */ /* 0x000fe20000000f00 */
[----:B------:R-:W-:Y:S01]  /*05b0*/  IMAD.MOV.U32 R10, RZ, RZ, R40 ;  /* 0x000000ffff0a7224 */ /* 0x000fe200078e0028 */
[----:B------:R-:W-:Y:S02]  /*05c0*/  MOV R9, R41 ;  /* 0x0000002900097202 */ /* 0x000fe40000000f00 */
[----:B------:R-:W-:-:S07]  /*05d0*/  MOV R8, 0x5f0 ;  /* 0x000005f000087802 */ /* 0x000fce0000000f00 */
[----:B-12---:R-:W-:Y:S05]  /*05e0*/  CALL.REL.NOINC `($__internal_306_$__cuda_sm20_div_s64) ;  /* 0x0000006400847944 */ /* 0x006fea0003c00000 */
        /* <DEDUP_REMOVED lines=10> */
.L_x_15212:
[----:B------:R-:W-:Y:S05]  /*0690*/  BSYNC.RECONVERGENT B1 ;  /* 0x0000000000017941 */ /* 0x000fea0003800200 */
.L_x_15210:
        /* <DEDUP_REMOVED lines=33> */
.L_x_15214:
[----:B------:R-:W-:Y:S01]  /*08b0*/  MOV R26, R18 ;  /* 0x00000012001a7202 */ /* 0x000fe20000000f00 */
[----:B------:R-:W-:Y:S01]  /*08c0*/  IMAD.MOV.U32 R11, RZ, RZ, R19 ;  /* 0x000000ffff0b7224 */ /* 0x000fe200078e0013 */
[----:B------:R-:W-:Y:S01]  /*08d0*/  MOV R10, R40 ;  /* 0x00000028000a7202 */ /* 0x000fe20000000f00 */
[----:B------:R-:W-:Y:S01]  /*08e0*/  IMAD.MOV.U32 R9, RZ, RZ, R41 ;  /* 0x000000ffff097224 */ /* 0x000fe200078e0029 */
[----:B------:R-:W-:-:S07]  /*08f0*/  MOV R8, 0x910 ;  /* 0x0000091000087802 */ /* 0x000fce0000000f00 */
[----:B-1----:R-:W-:Y:S05]  /*0900*/  CALL.REL.NOINC `($__internal_306_$__cuda_sm20_div_s64) ;  /* 0x0000006000bc7944 */ /* 0x002fea0003c00000 */
        /* <DEDUP_REMOVED lines=8> */
.L_x_15215:
[----:B------:R-:W-:Y:S05]  /*0990*/  BSYNC.RECONVERGENT B1 ;  /* 0x0000000000017941 */ /* 0x000fea0003800200 */
.L_x_15213:
        /* <DEDUP_REMOVED lines=34> */
.L_x_15217:
        /* <DEDUP_REMOVED lines=16> */
.L_x_15218:
[----:B------:R-:W-:Y:S05]  /*0cc0*/  BSYNC.RECONVERGENT B1 ;  /* 0x0000000000017941 */ /* 0x000fea0003800200 */
.L_x_15216:
        /* <DEDUP_REMOVED lines=35> */
.L_x_15220:
[----:B------:R-:W-:Y:S01]  /*0f00*/  IMAD.MOV.U32 R26, RZ, RZ, R44 ;  /* 0x000000ffff1a7224 */ /* 0x000fe200078e002c */
[----:B------:R-:W-:Y:S01]  /*0f10*/  MOV R11, R45 ;  /* 0x0000002d000b7202 */ /* 0x000fe20000000f00 */
[----:B------:R-:W-:Y:S01]  /*0f20*/  IMAD.MOV.U32 R10, RZ, RZ, R42 ;  /* 0x000000ffff0a7224 */ /* 0x000fe200078e002a */
[----:B------:R-:W-:Y:S02]  /*0f30*/  MOV R9, R43 ;  /* 0x0000002b00097202 */ /* 0x000fe40000000f00 */
[----:B------:R-:W-:-:S07]  /*0f40*/  MOV R8, 0xf60 ;  /* 0x00000f6000087802 */ /* 0x000fce0000000f00 */
[----:B-1----:R-:W-:Y:S05]  /*0f50*/  CALL.REL.NOINC `($__internal_306_$__cuda_sm20_div_s64) ;  /* 0x0000005c00287944 */ /* 0x002fea0003c00000 */
        /* <DEDUP_REMOVED lines=11> */
.L_x_15221:
[----:B------:R-:W-:Y:S05]  /*1010*/  BSYNC.RECONVERGENT B1 ;  /* 0x0000000000017941 */ /* 0x000fea0003800200 */
.L_x_15219:
        /* <DEDUP_REMOVED lines=37> */
.L_x_15223:
[----:B------:R-:W-:Y:S01]  /*1270*/  IMAD.MOV.U32 R26, RZ, RZ, R38 ;  /* 0x000000ffff1a7224 */ /* 0x000fe200078e0026 */
[----:B------:R-:W-:Y:S01]  /*1280*/  MOV R11, R39 ;  /* 0x00000027000b7202 */ /* 0x000fe20000000f00 */
[----:B------:R-:W-:Y:S01]  /*1290*/  IMAD.MOV.U32 R10, RZ, RZ, R20 ;  /* 0x000000ffff0a7224 */ /* 0x000fe200078e0014 */
[----:B------:R-:W-:Y:S02]  /*12a0*/  MOV R9, R21 ;  /* 0x0000001500097202 */ /* 0x000fe40000000f00 */
[----:B------:R-:W-:-:S07]  /*12b0*/  MOV R8, 0x12d0 ;  /* 0x000012d000087802 */ /* 0x000fce0000000f00 */
[----:B-1----:R-:W-:Y:S05]  /*12c0*/  CALL.REL.NOINC `($__internal_306_$__cuda_sm20_div_s64) ;  /* 0x00000058004c7944 */ /* 0x002fea0003c00000 */
        /* <DEDUP_REMOVED lines=10> */
.L_x_15224:
[----:B------:R-:W-:Y:S05]  /*1370*/  BSYNC.RECONVERGENT B1 ;  /* 0x0000000000017941 */ /* 0x000fea0003800200 */
.L_x_15222:
        /* <DEDUP_REMOVED lines=34> */
.L_x_15226:
[----:B------:R-:W-:Y:S01]  /*15a0*/  IMAD.MOV.U32 R26, RZ, RZ, R42 ;  /* 0x000000ffff1a7224 */ /* 0x000fe200078e002a */
[----:B------:R-:W-:Y:S01]  /*15b0*/  MOV R11, R43 ;  /* 0x0000002b000b7202 */ /* 0x000fe20000000f00 */
[----:B------:R-:W-:Y:S01]  /*15c0*/  IMAD.MOV.U32 R10, RZ, RZ, R20 ;  /* 0x000000ffff0a7224 */ /* 0x000fe200078e0014 */
[----:B------:R-:W-:Y:S02]  /*15d0*/  MOV R9, R21 ;  /* 0x0000001500097202 */ /* 0x000fe40000000f00 */
[----:B------:R-:W-:-:S07]  /*15e0*/  MOV R8, 0x1600 ;  /* 0x0000160000087802 */ /* 0x000fce0000000f00 */
[----:B-1----:R-:W-:Y:S05]  /*15f0*/  CALL.REL.NOINC `($__internal_306_$__cuda_sm20_div_s64) ;  /* 0x0000005400807944 */ /* 0x002fea0003c00000 */
        /* <DEDUP_REMOVED lines=11> */
.L_x_15227:
[----:B------:R-:W-:Y:S05]  /*16b0*/  BSYNC.RECONVERGENT B1 ;  /* 0x0000000000017941 */ /* 0x000fea0003800200 */
.L_x_15225:
        /* <DEDUP_REMOVED lines=34> */
.L_x_15229:
[----:B------:R-:W-:Y:S01]  /*18e0*/  MOV R26, R38 ;  /* 0x00000026001a7202 */ /* 0x000fe20000000f00 */
[----:B------:R-:W-:Y:S01]  /*18f0*/  IMAD.MOV.U32 R11, RZ, RZ, R39 ;  /* 0x000000ffff0b7224 */ /* 0x000fe200078e0027 */
[----:B------:R-:W-:Y:S01]  /*1900*/  MOV R10, R20 ;  /* 0x00000014000a7202 */ /* 0x000fe20000000f00 */
[----:B------:R-:W-:Y:S01]  /*1910*/  IMAD.MOV.U32 R9, RZ, RZ, R21 ;  /* 0x000000ffff097224 */ /* 0x000fe200078e0015 */
[----:B------:R-:W-:-:S07]  /*1920*/  MOV R8, 0x1940 ;  /* 0x0000194000087802 */ /* 0x000fce0000000f00 */
[----:B-1----:R-:W-:Y:S05]  /*1930*/  CALL.REL.NOINC `($__internal_306_$__cuda_sm20_div_s64) ;  /* 0x0000005000b07944 */ /* 0x002fea0003c00000 */
        /* <DEDUP_REMOVED lines=11> */
.L_x_15230:
[----:B------:R-:W-:Y:S05]  /*19f0*/  BSYNC.RECONVERGENT B1 ;  /* 0x0000000000017941 */ /* 0x000fea0003800200 */
.L_x_15228:
        /* <DEDUP_REMOVED lines=35> */
.L_x_15232:
[----:B------:R-:W-:Y:S01]  /*1c30*/  MOV R26, R18 ;  /* 0x00000012001a7202 */ /* 0x000fe20000000f00 */
[----:B------:R-:W-:Y:S01]  /*1c40*/  IMAD.MOV.U32 R11, RZ, RZ, R19 ;  /* 0x000000ffff0b7224 */ /* 0x000fe200078e0013 */
[----:B------:R-:W-:Y:S01]  /*1c50*/  MOV R10, R20 ;  /* 0x00000014000a7202 */ /* 0x000fe20000000f00 */
[----:B------:R-:W-:Y:S01]  /*1c60*/  IMAD.MOV.U32 R9, RZ, RZ, R21 ;  /* 0x000000ffff097224 */ /* 0x000fe200078e0015 */
[----:B------:R-:W-:-:S07]  /*1c70*/  MOV R8, 0x1c90 ;  /* 0x00001c9000087802 */ /* 0x000fce0000000f00 */
[----:B-1----:R-:W-:Y:S05]  /*1c80*/  CALL.REL.NOINC `($__internal_306_$__cuda_sm20_div_s64) ;  /* 0x0000004c00dc7944 */ /* 0x002fea0003c00000 */
        /* <DEDUP_REMOVED lines=11> */
.L_x_15233:
[----:B------:R-:W-:Y:S05]  /*1d40*/  BSYNC.RECONVERGENT B1 ;  /* 0x0000000000017941 */ /* 0x000fea0003800200 */
.L_x_15231:
        /* <DEDUP_REMOVED lines=9> */
.L_x_15209:
        /* <DEDUP_REMOVED lines=35> */
.L_x_15237:
        /* <DEDUP_REMOVED lines=16> */
.L_x_15238:
[----:B------:R-:W-:Y:S05]  /*2110*/  BSYNC.RECONVERGENT B1 ;  /* 0x0000000000017941 */ /* 0x000fea0003800200 */
.L_x_15236:
        /* <DEDUP_REMOVED lines=34> */
.L_x_15240:
        /* <DEDUP_REMOVED lines=14> */
.L_x_15241:
[----:B------:R-:W-:Y:S05]  /*2420*/  BSYNC.RECONVERGENT B1 ;  /* 0x0000000000017941 */ /* 0x000fea0003800200 */
.L_x_15239:
        /* <DEDUP_REMOVED lines=35> */
.L_x_15243:
        /* <DEDUP_REMOVED lines=17> */
.L_x_15244:
[----:B------:R-:W-:Y:S05]  /*2770*/  BSYNC.RECONVERGENT B1 ;  /* 0x0000000000017941 */ /* 0x000fea0003800200 */
.L_x_15242:
        /* <DEDUP_REMOVED lines=35> */
.L_x_15246:
        /* <DEDUP_REMOVED lines=16> */
.L_x_15247:
[----:B------:R-:W-:Y:S05]  /*2ab0*/  BSYNC.RECONVERGENT B1 ;  /* 0x0000000000017941 */ /* 0x000fea0003800200 */
.L_x_15245:
[----:B------:R-:W-:Y:S01]  /*2ac0*/  MOV R6, R20 ;  /* 0x0000001400067202 */ /* 0x000fe20000000f00 */
[----:B------:R-:W-:Y:S02]  /*2ad0*/  IMAD R9, R9, R22, RZ ;  /* 0x0000001609097224 */ /* 0x000fe400078e02ff */
[----:B------:R-:W-:Y:S02]  /*2ae0*/  VIADD R5, R5, 0xfffffffe ;  /* 0xfffffffe05057836 */ /* 0x000fe40000000000 */
[----:B------:R-:W-:-:S04]  /*2af0*/  IMAD.WIDE.U32 R20, R22, R8, R6 ;  /* 0x0000000816147225 */ /* 0x000fc800078e0006 */
[----:B------:R-:W-:-:S05]  /*2b00*/  IMAD R9, R23, R8, R9 ;  /* 0x0000000817097224 */ /* 0x000fca00078e0209 */
[----:B------:R-:W-:-:S07]  /*2b10*/  IADD3 R21, PT, PT, R21, R9, RZ ;  /* 0x0000000915157210 */ /* 0x000fce0007ffe0ff */
.L_x_15235:
        /* <DEDUP_REMOVED lines=31> */
.L_x_15249:
[----:B------:R-:W-:Y:S01]  /*2d10*/  IMAD.MOV.U32 R23, RZ, RZ, R3 ;  /* 0x000000ffff177224 */ /* 0x000fe200078e0003 */
[----:B------:R-:W-:Y:S01]  /*2d20*/  MOV R22, R6 ;  /* 0x0000000600167202 */ /* 0x000fe20000000f00 */
[----:B------:R-:W-:Y:S01]  /*2d30*/  IMAD.MOV.U32 R3, RZ, RZ, R7 ;  /* 0x000000ffff037224 */ /* 0x000fe200078e0007 */
[----:B------:R-:W-:-:S07]  /*2d40*/  MOV R24, 0x2d60 ;  /* 0x00002d6000187802 */ /* 0x000fce0000000f00 */
[----:B-1----:R-:W-:Y:S05]  /*2d50*/  CALL.REL.NOINC `($__internal_307_$__cuda_sm20_rem_s64) ;  /* 0x0000004000f47944 */ /* 0x002fea0003c00000 */
[----:B------:R-:W-:-:S07]  /*2d60*/  MOV R8, R4 ;  /* 0x0000000400087202 */ /* 0x000fce0000000f00 */
.L_x_15250:
[----:B------:R-:W-:Y:S05]  /*2d70*/  BSYNC.RECONVERGENT B1 ;  /* 0x0000000000017941 */ /* 0x000fea0003800200 */
.L_x_15248:
        /* <DEDUP_REMOVED lines=30> */
.L_x_15252:
[----:B------:R-:W-:Y:S01]  /*2f60*/  IMAD.MOV.U32 R22, RZ, RZ, R6 ;  /* 0x000000ffff167224 */ /* 0x000fe200078e0006 */
[----:B------:R-:W-:Y:S01]  /*2f70*/  MOV R3, R7 ;  /* 0x0000000700037202 */ /* 0x000fe20000000f00 */
[----:B------:R-:W-:Y:S01]  /*2f80*/  IMAD.MOV.U32 R4, RZ, RZ, R18 ;  /* 0x000000ffff047224 */ /* 0x000fe200078e0012 */
[----:B------:R-:W-:Y:S02]  /*2f90*/  MOV R23, R19 ;  /* 0x0000001300177202 */ /* 0x000fe40000000f00 */
[----:B------:R-:W-:-:S07]  /*2fa0*/  MOV R24, 0x2fc0 ;  /* 0x00002fc000187802 */ /* 0x000fce0000000f00 */
[----:B-1----:R-:W-:Y:S05]  /*2fb0*/  CALL.REL.NOINC `($__internal_307_$__cuda_sm20_rem_s64) ;  /* 0x00000040005c7944 */ /* 0x002fea0003c00000 */
[----:B------:R-:W-:-:S07]  /*2fc0*/  IMAD.MOV.U32 R5, RZ, RZ, R9 ;  /* 0x000000ffff057224 */ /* 0x000fce00078e0009 */
.L_x_15253:
[----:B------:R-:W-:Y:S05]  /*2fd0*/  BSYNC.RECONVERGENT B1 ;  /* 0x0000000000017941 */ /* 0x000fea0003800200 */
.L_x_15251:
[----:B------:R-:W-:Y:S02]  /*2fe0*/  IMAD R3, R5, R14, RZ ;  /* 0x0000000e05037224 */ /* 0x000fe400078e02ff */
[----:B------:R-:W-:-:S04]  /*2ff0*/  IMAD.WIDE.U32 R20, R14, R4, R20 ;  /* 0x000000040e147225 */ /* 0x000fc800078e0014 */
[----:B------:R-:W-:-:S05]  /*3000*/  IMAD R3, R15, R4, R3 ;  /* 0x000000040f037224 */ /* 0x000fca00078e0203 */
[----:B------:R-:W-:-:S07]  /*3010*/  IADD3 R21, PT, PT, R21, R3, RZ ;  /* 0x0000000315157210 */ /* 0x000fce0007ffe0ff */
.L_x_15208:
        /* <DEDUP_REMOVED lines=12> */
.L_x_15255:
[----:B------:R-:W-:Y:S05]  /*30e0*/  BSYNC.RECONVERGENT B1 ;  /* 0x0000000000017941 */ /* 0x000fea0003800200 */
.L_x_15254:
[----:B------:R-:W-:-:S05]  /*30f0*/  SEL R3, RZ, 0x1, !P0 ;  /* 0x00000001ff037807 */ /* 0x000fca0004000000 */
[----:B------:R0:W-:Y:S01]  /*3100*/  STS.U8 [R0+UR4], R3 ;  /* 0x0000000300007988 */ /* 0x0001e20008000004 */
[----:B------:R-:W-:Y:S05]  /*3110*/  BRA `(.L_x_15256) ;  /* 0x0000003400887947 */ /* 0x000fea0003800000 */
.L_x_15207:
        /* <DEDUP_REMOVED lines=20> */
.L_x_15283:
        /* <DEDUP_REMOVED lines=31> */
.L_x_15260:
[----:B------:R-:W-:Y:S01]  /*3450*/  IMAD.MOV.U32 R26, RZ, RZ, R4 ;  /* 0x000000ffff1a7224 */ /* 0x000fe200078e0004 */
[----:B------:R-:W-:Y:S01]  /*3460*/  MOV R11, R5 ;  /* 0x00000005000b7202 */ /* 0x000fe20000000f00 */
[----:B------:R-:W-:Y:S01]  /*3470*/  IMAD.MOV.U32 R10, RZ, RZ, R36 ;  /* 0x000000ffff0a7224 */ /* 0x000fe200078e0024 */
[----:B------:R-:W-:Y:S02]  /*3480*/  MOV R9, R37 ;  /* 0x0000002500097202 */ /* 0x000fe40000000f00 */
[----:B------:R-:W-:-:S07]  /*3490*/  MOV R8, 0x34b0 ;  /* 0x000034b000087802 */ /* 0x000fce0000000f00 */
[----:B-1234-:R-:W-:Y:S05]  /*34a0*/  CALL.REL.NOINC `($__internal_306_$__cuda_sm20_div_s64) ;  /* 0x0000003400d47944 */ /* 0x01efea0003c00000 */
        /* <DEDUP_REMOVED lines=8> */
.L_x_15261:
[----:B------:R-:W-:Y:S05]  /*3530*/  BSYNC.RECONVERGENT B1 ;  /* 0x0000000000017941 */ /* 0x000fea0003800200 */
.L_x_15259:
        /* <DEDUP_REMOVED lines=37> */
.L_x_15263:
[----:B------:R-:W-:Y:S01]  /*3790*/  MOV R26, R36 ;  /* 0x00000024001a7202 */ /* 0x000fe20000000f00 */
[----:B------:R-:W-:Y:S01]  /*37a0*/  IMAD.MOV.U32 R11, RZ, RZ, R37 ;  /* 0x000000ffff0b7224 */ /* 0x000fe200078e0025 */
[----:B------:R-:W-:Y:S01]  /*37b0*/  MOV R10, R38 ;  /* 0x00000026000a7202 */ /* 0x000fe20000000f00 */
[----:B------:R-:W-:Y:S01]  /*37c0*/  IMAD.MOV.U32 R9, RZ, RZ, R39 ;  /* 0x000000ffff097224 */ /* 0x000fe200078e0027 */
[----:B------:R-:W-:-:S07]  /*37d0*/  MOV R8, 0x37f0 ;  /* 0x000037f000087802 */ /* 0x000fce0000000f00 */
[----:B-12---:R-:W-:Y:S05]  /*37e0*/  CALL.REL.NOINC `($__internal_306_$__cuda_sm20_div_s64) ;  /* 0x0000003400047944 */ /* 0x006fea0003c00000 */
        /* <DEDUP_REMOVED lines=10> */
.L_x_15264:
[----:B------:R-:W-:Y:S05]  /*3890*/  BSYNC.RECONVERGENT B1 ;  /* 0x0000000000017941 */ /* 0x000fea0003800200 */
.L_x_15262:
        /* <DEDUP_REMOVED lines=38> */
.L_x_15266:
[----:B------:R-:W-:Y:S01]  /*3b00*/  MOV R26, R36 ;  /* 0x00000024001a7202 */ /* 0x000fe20000000f00 */
[----:B------:R-:W-:Y:S01]  /*3b10*/  IMAD.MOV.U32 R11, RZ, RZ, R37 ;  /* 0x000000ffff0b7224 */ /* 0x000fe200078e0025 */
[----:B------:R-:W-:Y:S01]  /*3b20*/  MOV R10, R38 ;  /* 0x00000026000a7202 */ /* 0x000fe20000000f00 */
[----:B------:R-:W-:Y:S01]  /*3b30*/  IMAD.MOV.U32 R9, RZ, RZ, R39 ;  /* 0x000000ffff097224 */ /* 0x000fe200078e0027 */
[----:B------:R-:W-:-:S07]  /*3b40*/  MOV R8, 0x3b60 ;  /* 0x00003b6000087802 */ /* 0x000fce0000000f00 */
[----:B-12---:R-:W-:Y:S05]  /*3b50*/  CALL.REL.NOINC `($__internal_306_$__cuda_sm20_div_s64) ;  /* 0x0000003000287944 */ /* 0x006fea0003c00000 */
        /* <DEDUP_REMOVED lines=11> */
.L_x_15267:
[----:B------:R-:W-:Y:S05]  /*3c10*/  BSYNC.RECONVERGENT B1 ;  /* 0x0000000000017941 */ /* 0x000fea0003800200 */
.L_x_15265:
        /* <DEDUP_REMOVED lines=38> */
.L_x_15269:
        /* <DEDUP_REMOVED lines=17> */
.L_x_15270:
[----:B------:R-:W-:Y:S05]  /*3f90*/  BSYNC.RECONVERGENT B1 ;  /* 0x0000000000017941 */ /* 0x000fea0003800200 */
.L_x_15268:
        /* <DEDUP_REMOVED lines=38> */
.L_x_15272:
        /* <DEDUP_REMOVED lines=17> */
.L_x_15273:
[----:B------:R-:W-:Y:S05]  /*4310*/  BSYNC.RECONVERGENT B1 ;  /* 0x0000000000017941 */ /* 0x000fea0003800200 */
.L_x_15271:
        /* <DEDUP_REMOVED lines=38> */
.L_x_15275:
        /* <DEDUP_REMOVED lines=17> */
.L_x_15276:
[----:B------:R-:W-:Y:S05]  /*4690*/  BSYNC.RECONVERGENT B1 ;  /* 0x0000000000017941 */ /* 0x000fea0003800200 */
.L_x_15274:
        /* <DEDUP_REMOVED lines=38> */
.L_x_15278:
        /* <DEDUP_REMOVED lines=17> */
.L_x_15279:
[----:B------:R-:W-:Y:S05]  /*4a10*/  BSYNC.RECONVERGENT B1 ;  /* 0x0000000000017941 */ /* 0x000fea0003800200 */
.L_x_15277:
        /* <DEDUP_REMOVED lines=36> */
.L_x_15281:
        /* <DEDUP_REMOVED lines=17> */
.L_x_15282:
[----:B------:R-:W-:Y:S05]  /*4d70*/  BSYNC.RECONVERGENT B1 ;  /* 0x0000000000017941 */ /* 0x000fea0003800200 */
.L_x_15280:
        /* <DEDUP_REMOVED lines=14> */
.L_x_15258:
        /* <DEDUP_REMOVED lines=36> */
.L_x_15286:
[----:B------:R-:W-:Y:S01]  /*50a0*/  IMAD.MOV.U32 R26, RZ, RZ, R4 ;  /* 0x000000ffff1a7224 */ /* 0x000fe200078e0004 */
[----:B------:R-:W-:Y:S01]  /*50b0*/  MOV R11, R5 ;  /* 0x00000005000b7202 */ /* 0x000fe20000000f00 */
[----:B------:R-:W-:Y:S01]  /*50c0*/  IMAD.MOV.U32 R10, RZ, RZ, R16 ;  /* 0x000000ffff0a7224 */ /* 0x000fe200078e0010 */
[----:B------:R-:W-:Y:S02]  /*50d0*/  MOV R9, R17 ;  /* 0x0000001100097202 */ /* 0x000fe40000000f00 */
[----:B------:R-:W-:-:S07]  /*50e0*/  MOV R8, 0x5100 ;  /* 0x0000510000087802 */ /* 0x000fce0000000f00 */
[----:B-1----:R-:W-:Y:S05]  /*50f0*/  CALL.REL.NOINC `($__internal_306_$__cuda_sm20_div_s64) ;  /* 0x0000001800c07944 */ /* 0x002fea0003c00000 */
        /* <DEDUP_REMOVED lines=9> */
.L_x_15287:
[----:B------:R-:W-:Y:S05]  /*5190*/  BSYNC.RECONVERGENT B1 ;  /* 0x0000000000017941 */ /* 0x000fea0003800200 */
.L_x_15285:
        /* <DEDUP_REMOVED lines=39> */
.L_x_15289:
        /* <DEDUP_REMOVED lines=17> */
.L_x_15290:
[----:B------:R-:W-:Y:S05]  /*5520*/  BSYNC.RECONVERGENT B1 ;  /* 0x0000000000017941 */ /* 0x000fea0003800200 */
.L_x_15288:
        /* <DEDUP_REMOVED lines=39> */
.L_x_15292:
[----:B------:R-:W-:Y:S01]  /*57a0*/  MOV R26, R20 ;  /* 0x00000014001a7202 */ /* 0x000fe20000000f00 */
[----:B------:R-:W-:Y:S01]  /*57b0*/  IMAD.MOV.U32 R10, RZ, RZ, R22 ;  /* 0x000000ffff0a7224 */ /* 0x000fe200078e0016 */
[----:B------:R-:W-:Y:S02]  /*57c0*/  MOV R11, R21 ;  /* 0x00000015000b7202 */ /* 0x000fe40000000f00 */
[----:B------:R-:W-:Y:S02]  /*57d0*/  MOV R9, R23 ;  /* 0x0000001700097202 */ /* 0x000fe40000000f00 */
[----:B------:R-:W-:-:S07]  /*57e0*/  MOV R8, 0x5800 ;  /* 0x0000580000087802 */ /* 0x000fce0000000f00 */
[----:B-1----:R-:W-:Y:S05]  /*57f0*/  CALL.REL.NOINC `($__internal_306_$__cuda_sm20_div_s64) ;  /* 0x0000001400007944 */ /* 0x002fea0003c00000 */
        /* <DEDUP_REMOVED lines=11> */
.L_x_15293:
[----:B------:R-:W-:Y:S05]  /*58b0*/  BSYNC.RECONVERGENT B1 ;  /* 0x0000000000017941 */ /* 0x000fea0003800200 */
.L_x_15291:
        /* <DEDUP_REMOVED lines=40> */
.L_x_15295:
[----:B------:R-:W-:Y:S01]  /*5b40*/  MOV R26, R20 ;  /* 0x00000014001a7202 */ /* 0x000fe20000000f00 */
[----:B------:R-:W-:Y:S01]  /*5b50*/  IMAD.MOV.U32 R11, RZ, RZ, R21 ;  /* 0x000000ffff0b7224 */ /* 0x000fe200078e0015 */
[----:B------:R-:W-:Y:S02]  /*5b60*/  MOV R10, R4 ;  /* 0x00000004000a7202 */ /* 0x000fe40000000f00 */
[----:B------:R-:W-:Y:S02]  /*5b70*/  MOV R9, R5 ;  /* 0x0000000500097202 */ /* 0x000fe40000000f00 */
[----:B------:R-:W-:-:S07]  /*5b80*/  MOV R8, 0x5ba0 ;  /* 0x00005ba000087802 */ /* 0x000fce0000000f00 */
[----:B-1----:R-:W-:Y:S05]  /*5b90*/  CALL.REL.NOINC `($__internal_306_$__cuda_sm20_div_s64) ;  /* 0x0000001000187944 */ /* 0x002fea0003c00000 */
        /* <DEDUP_REMOVED lines=11> */
.L_x_15296:
[----:B------:R-:W-:Y:S05]  /*5c50*/  BSYNC.RECONVERGENT B1 ;  /* 0x0000000000017941 */ /* 0x000fea0003800200 */
.L_x_15294:
        /* <DEDUP_REMOVED lines=10> */
.L_x_15284:
        /* <DEDUP_REMOVED lines=34> */
.L_x_15299:
        /* <DEDUP_REMOVED lines=15> */
.L_x_15300:
[----:B------:R-:W-:Y:S05]  /*6010*/  BSYNC.RECONVERGENT B1 ;  /* 0x0000000000017941 */ /* 0x000fea0003800200 */
.L_x_15298:
        /* <DEDUP_REMOVED lines=39> */
.L_x_15302:
        /* <DEDUP_REMOVED lines=17> */
.L_x_15303:
[----:B------:R-:W-:Y:S05]  /*63a0*/  BSYNC.RECONVERGENT B1 ;  /* 0x0000000000017941 */ /* 0x000fea0003800200 */
.L_x_15301:
        /* <DEDUP_REMOVED lines=10> */
.L_x_15297:
        /* <DEDUP_REMOVED lines=30> */
.L_x_15305:
[----:B------:R-:W-:Y:S02]  /*6630*/  MOV R3, R23 ;  /* 0x0000001700037202 */ /* 0x000fe40000000f00 */
[----:B------:R-:W-:Y:S02]  /*6640*/  MOV R23, R5 ;  /* 0x0000000500177202 */ /* 0x000fe40000000f00 */
[----:B------:R-:W-:-:S07]  /*6650*/  MOV R24, 0x6670 ;  /* 0x0000667000187802 */ /* 0x000fce0000000f00 */
[----:B-1----:R-:W-:Y:S05]  /*6660*/  CALL.REL.NOINC `($__internal_307_$__cuda_sm20_rem_s64) ;  /* 0x0000000800b07944 */ /* 0x002fea0003c00000 */
[----:B------:R-:W-:-:S07]  /*6670*/  IMAD.MOV.U32 R5, RZ, RZ, R9 ;  /* 0x000000ffff057224 */ /* 0x000fce00078e0009 */
.L_x_15306:
[----:B------:R-:W-:Y:S05]  /*6680*/  BSYNC.RECONVERGENT B1 ;  /* 0x0000000000017941 */ /* 0x000fea0003800200 */
.L_x_15304:
        /* <DEDUP_REMOVED lines=8> */
.L_x_15257:
[----:B------:R-:W-:-:S06]  /*6710*/  IMAD.MOV.U32 R13, RZ, RZ, R7 ;  /* 0x000000ffff0d7224 */ /* 0x000fcc00078e0007 */
[----:B------:R-:W2:Y:S04]  /*6720*/  LDG.E.U8 R13, desc[UR14][R12.64] ;  /* 0x0000000e0c0d7981 */ /* 0x000ea8000c1e1100 */
[----:B--2---:R2:W-:Y:S02]  /*6730*/  STS.U8 [R0+UR4], R13 ;  /* 0x0000000d00007988 */ /* 0x0045e40008000004 */
.L_x_15256:
[----:B------:R-:W-:Y:S05]  /*6740*/  BSYNC.RECONVERGENT B0 ;  /* 0x0000000000007941 */ /* 0x000fea0003800200 */
.L_x_15206:
[----:B------:R-:W-:Y:S01]  /*6750*/  BAR.SYNC.DEFER_BLOCKING 0x0 ;  /* 0x0000000000007b1d */ /* 0x000fe20000010000 */
[----:B------:R-:W-:-:S09]  /*6760*/  UISETP.GE.U32.AND UP0, UPT, UR5, 0x42, UPT ;  /* 0x000000420500788c */ /* 0x000fd2000bf06070 */
[----:B------:R-:W-:Y:S05]  /*6770*/  BRA.U !UP0, `(.L_x_15307) ;  /* 0x00000001083c7547 */ /* 0x000fea000b800000 */
.L_x_15310:
        /* <DEDUP_REMOVED lines=10> */
.L_x_15309:
[----:B------:R-:W-:Y:S05]  /*6820*/  BSYNC.RECONVERGENT B0 ;  /* 0x0000000000007941 */ /* 0x000fea0003800200 */
.L_x_15308:
[----:B------:R-:W-:Y:S01]  /*6830*/  BAR.SYNC.DEFER_BLOCKING 0x0 ;  /* 0x0000000000007b1d */ /* 0x000fe20000010000 */
[----:B------:R-:W-:-:S05]  /*6840*/  UISETP.GT.U32.AND UP0, UPT, UR5, 0x83, UPT ;  /* 0x000000830500788c */ /* 0x000fca000bf04070 */
[----:B------:R-:W-:-:S04]  /*6850*/  UMOV UR5, UR6 ;  /* 0x0000000600057c82 */ /* 0x000fc80008000000 */
[----:B------:R-:W-:Y:S05]  /*6860*/  BRA.U UP0, `(.L_x_15310) ;  /* 0xfffffffd00c47547 */ /* 0x000fea000b83ffff */
.L_x_15307:
        /* <DEDUP_REMOVED lines=42> */
[----:B------:R-:W3:Y:S01]  /*6b10*/  LDCU.64 UR10, c[0x0][0x3c0] ;  /* 0x00007800ff0a77ac */ /* 0x000ee20008000a00 */
[----:B------:R-:W4:Y:S01]  /*6b20*/  LDCU.64 UR12, c[0x0][0x380] ;  /* 0x00007000ff0c77ac */ /* 0x000f220008000a00 */
[----:B---3--:R-:W-:Y:S02]  /*6b30*/  UIMAD UR6, UR9, UR10, URZ ;  /* 0x0000000a090672a4 */ /* 0x008fe4000f8e02ff */
[----:B0-----:R-:W-:Y:S02]  /*6b40*/  ULEA UR4, UR5, UR4, 0x18 ;  /* 0x0000000405047291 */ /* 0x001fe4000f8ec0ff */
[----:B------:R-:W-:Y:S01]  /*6b50*/  UIMAD UR6, UR8, UR11, UR6 ;  /* 0x0000000b080672a4 */ /* 0x000fe2000f8e0206 */
[----:B------:R-:W-:-:S06]  /*6b60*/  UMOV UR5, URZ ;  /* 0x000000ff00057c82 */ /* 0x000fcc0008000000 */
[----:B------:R-:W0:Y:S01]  /*6b70*/  LDS.U8 R5, [UR4] ;  /* 0x00000004ff057984 */ /* 0x000e220008000000 */
[----:B------:R-:W-:Y:S02]  /*6b80*/  UMOV UR4, UR7 ;  /* 0x0000000700047c82 */ /* 0x000fe40008000000 */
[----:B------:R-:W-:-:S04]  /*6b90*/  UIMAD.WIDE.U32 UR4, UR8, UR10, UR4 ;  /* 0x0000000a080472a5 */ /* 0x000fc8000f8e0004 */
[----:B----4-:R-:W-:-:S04]  /*6ba0*/  UIADD3 UR4, UP0, UPT, UR4, UR12, URZ ;  /* 0x0000000c04047290 */ /* 0x010fc8000ff1e0ff */
[----:B------:R-:W-:Y:S02]  /*6bb0*/  UIADD3.X UR5, UPT, UPT, UR13, UR5, UR6, UP0, !UPT ;  /* 0x000000050d057290 */ /* 0x000fe400087fe406 */
[----:B------:R-:W-:-:S04]  /*6bc0*/  MOV R2, UR4 ;  /* 0x0000000400027c02 */ /* 0x000fc80008000f00 */
[----:B------:R-:W-:-:S05]  /*6bd0*/  MOV R3, UR5 ;  /* 0x0000000500037c02 */ /* 0x000fca0008000f00 */
[----:B0-----:R-:W-:Y:S01]  /*6be0*/  STG.E.U8 desc[UR14][R2.64], R5 ;  /* 0x0000000502007986 */ /* 0x001fe2000c10110e */
[----:B------:R-:W-:Y:S05]  /*6bf0*/  EXIT ;  /* 0x000000000000794d */ /* 0x000fea0003800000 */
        .weak           $__internal_306_$__cuda_sm20_div_s64
        .type           $__internal_306_$__cuda_sm20_div_s64,@function
        .size           $__internal_306_$__cuda_sm20_div_s64,($__internal_307_$__cuda_sm20_rem_s64 - $__internal_306_$__cuda_sm20_div_s64)
$__internal_306_$__cuda_sm20_div_s64:
        /* <DEDUP_REMOVED lines=82> */
[----:B------:R-:W-:Y:S06]  /*7120*/  RET.REL.NODEC R8 `(contiguous_any2_bool) ;  /* 0xffffff8c08b47950 */ /* 0x000fec0003c3ffff */
        .weak           $__internal_307_$__cuda_sm20_rem_s64
        .type           $__internal_307_$__cuda_sm20_rem_s64,@function
        .size           $__internal_307_$__cuda_sm20_rem_s64,(.L_x_30623 - $__internal_307_$__cuda_sm20_rem_s64)
$__internal_307_$__cuda_sm20_rem_s64:
        /* <DEDUP_REMOVED lines=76> */
[----:B------:R-:W-:Y:S06]  /*75f0*/  RET.REL.NODEC R24 `(contiguous_any2_bool) ;  /* 0xffffff8818807950 */ /* 0x000fec0003c3ffff */
.L_x_15311:
        /* <DEDUP_REMOVED lines=16> */
.L_x_30623:


//--------------------- .text.uncontiguous_cumulate_any_bool --------------------------
	.section	.text.uncontiguous_cumulate_any_bool,"ax",@progbits
	.align	128
        .global         uncontiguous_cumulate_any_bool
        .type           uncontiguous_cumulate_any_bool,@function
        .size           uncontiguous_cumulate_any_bool,(.L_x_30625 - uncontiguous_cumulate_any_bool)
        .other          uncontiguous_cumulate_any_bool,@"STO_CUDA_ENTRY STV_DEFAULT"
uncontiguous_cumulate_any_bool:
.text.uncontiguous_cumulate_any_bool:
        /* <DEDUP_REMOVED lines=38> */
.L_x_15340:
        /* <DEDUP_REMOVED lines=32> */
.L_x_15317:
[----:B------:R-:W-:Y:S01]  /*0460*/  IMAD.MOV.U32 R26, RZ, RZ, R4 ;  /* 0x000000ffff1a7224 */ /* 0x000fe200078e0004 */
[----:B------:R-:W-:Y:S01]  /*0470*/  MOV R11, R5 ;  /* 0x00000005000b7202 */ /* 0x000fe20000000f00 */
[----:B------:R-:W-:Y:S01]  /*0480*/  IMAD.MOV.U32 R10, RZ, RZ, R36 ;  /* 0x000000ffff0a7224 */ /* 0x000fe200078e0024 */
[----:B------:R-:W-:Y:S02]  /*0490*/  MOV R9, R37 ;  /* 0x0000002500097202 */ /* 0x000fe40000000f00 */
[----:B------:R-:W-:-:S07]  /*04a0*/  MOV R8, 0x4c0 ;  /* 0x000004c000087802 */ /* 0x000fce0000000f00 */
[----:B-1----:R-:W-:Y:S05]  /*04b0*/  CALL.REL.NOINC `($__internal_308_$__cuda_sm20_div_s64) ;  /* 0x0000006400887944 */ /* 0x002fea0003c00000 */
        /* <DEDUP_REMOVED lines=9> */
.L_x_15318:
[----:B------:R-:W-:Y:S05]  /*0550*/  BSYNC.RECONVERGENT B1 ;  /* 0x0000000000017941 */ /* 0x000fea0003800200 */
.L_x_15316:
        /* <DEDUP_REMOVED lines=33> */
.L_x_15320:
[----:B------:R-:W-:Y:S01]  /*0770*/  IMAD.MOV.U32 R26, RZ, RZ, R18 ;  /* 0x000000ffff1a7224 */ /* 0x000fe200078e0012 */
[----:B------:R-:W-:Y:S01]  /*0780*/  MOV R11, R19 ;  /* 0x00000013000b7202 */ /* 0x000fe20000000f00 */
[----:B------:R-:W-:Y:S01]  /*0790*/  IMAD.MOV.U32 R10, RZ, RZ, R36 ;  /* 0x000000ffff0a7224 */ /* 0x000fe200078e0024 */
[----:B------:R-:W-:Y:S02]  /*07a0*/  MOV R9, R37 ;  /* 0x0000002500097202 */ /* 0x000fe40000000f00 */
[----:B------:R-:W-:-:S07]  /*07b0*/  MOV R8, 0x7d0 ;  /* 0x000007d000087802 */ /* 0x000fce0000000f00 */
[----:B------:R-:W-:Y:S05]  /*07c0*/  CALL.REL.NOINC `($__internal_308_$__cuda_sm20_div_s64) ;  /* 0x0000006000c47944 */ /* 0x000fea0003c00000 */
        /* <DEDUP_REMOVED lines=9> */
.L_x_15321:
[----:B------:R-:W-:Y:S05]  /*0860*/  BSYNC.RECONVERGENT B1 ;  /* 0x0000000000017941 */ /* 0x000fea0003800200 */
.L_x_15319:
        /* <DEDUP_REMOVED lines=34> */
.L_x_15323:
[----:B------:R-:W-:Y:S01]  /*0a90*/  MOV R26, R22 ;  /* 0x00000016001a7202 */ /* 0x000fe20000000f00 */
[----:B------:R-:W-:Y:S01]  /*0aa0*/  IMAD.MOV.U32 R11, RZ, RZ, R23 ;  /* 0x000000ffff0b7224 */ /* 0x000fe200078e0017 */
[----:B------:R-:W-:Y:S01]  /*0ab0*/  MOV R10, R40 ;  /* 0x00000028000a7202 */ /* 0x000fe20000000f00 */
[----:B------:R-:W-:Y:S01]  /*0ac0*/  IMAD.MOV.U32 R9, RZ, RZ, R41 ;  /* 0x000000ffff097224 */ /* 0x000fe200078e0029 */
[----:B------:R-:W-:-:S07]  /*0ad0*/  MOV R8, 0xaf0 ;  /* 0x00000af000087802 */ /* 0x000fce0000000f00 */
[----:B------:R-:W-:Y:S05]  /*0ae0*/  CALL.REL.NOINC `($__internal_308_$__cuda_sm20_div_s64) ;  /* 0x0000005c00fc7944 */ /* 0x000fea0003c00000 */
        /* <DEDUP_REMOVED lines=10> */
.L_x_15324:
[----:B------:R-:W-:Y:S05]  /*0b90*/  BSYNC.RECONVERGENT B1 ;  /* 0x0000000000017941 */ /* 0x000fea0003800200 */
.L_x_15322:
        /* <DEDUP_REMOVED lines=35> */
.L_x_15326:
[----:B------:R-:W-:Y:S01]  /*0dd0*/  IMAD.MOV.U32 R26, RZ, RZ, R42 ;  /* 0x000000ffff1a7224 */ /* 0x000fe200078e002a */
[----:B------:R-:W-:Y:S01]  /*0de0*/  MOV R11, R43 ;  /* 0x0000002b000b7202 */ /* 0x000fe20000000f00 */
[----:B------:R-:W-:Y:S01]  /*0df0*/  IMAD.MOV.U32 R10, RZ, RZ, R40 ;  /* 0x000000ffff0a7224 */ /* 0x000fe200078e0028 */
[----:B------:R-:W-:Y:S02]  /*0e00*/  MOV R9, R41 ;  /* 0x0000002900097202 */ /* 0x000fe40000000f00 */
[----:B------:R-:W-:-:S07]  /*0e10*/  MOV R8, 0xe30 ;  /* 0x00000e3000087802 */ /* 0x000fce0000000f00 */
[----:B------:R-:W-:Y:S05]  /*0e20*/  CALL.REL.NOINC `($__internal_308_$__cuda_sm20_div_s64) ;  /* 0x0000005c002c7944 */ /* 0x000fea0003c00000 */
        /* <DEDUP_REMOVED lines=11> */
.L_x_15327:
[----:B------:R-:W-:Y:S05]  /*0ee0*/  BSYNC.RECONVERGENT B1 ;  /* 0x0000000000017941 */ /* 0x000fea0003800200 */
.L_x_15325:
        /* <DEDUP_REMOVED lines=36> */
.L_x_15329:
        /* <DEDUP_REMOVED lines=16> */
.L_x_15330:
[----:B------:R-:W-:Y:S05]  /*1230*/  BSYNC.RECONVERGENT B1 ;  /* 0x0000000000017941 */ /* 0x000fea0003800200 */
.L_x_15328:
        /* <DEDUP_REMOVED lines=34> */
.L_x_15332:
[----:B------:R-:W-:Y:S01]  /*1460*/  MOV R26, R40 ;  /* 0x00000028001a7202 */ /* 0x000fe20000000f00 */
[----:B------:R-:W-:Y:S01]  /*1470*/  IMAD.MOV.U32 R11, RZ, RZ, R41 ;  /* 0x000000ffff0b7224 */ /* 0x000fe200078e0029 */
[----:B------:R-:W-:Y:S01]  /*1480*/  MOV R10, R20 ;  /* 0x00000014000a7202 */ /* 0x000fe20000000f00 */
[----:B------:R-:W-:Y:S01]  /*1490*/  IMAD.MOV.U32 R9, RZ, RZ, R21 ;  /* 0x000000ffff097224 */ /* 0x000fe200078e0015 */
[----:B------:R-:W-:-:S07]  /*14a0*/  MOV R8, 0x14c0 ;  /* 0x000014c000087802 */ /* 0x000fce0000000f00 */
[----:B------:R-:W-:Y:S05]  /*14b0*/  CALL.REL.NOINC `($__internal_308_$__cuda_sm20_div_s64) ;  /* 0x0000005400887944 */ /* 0x000fea0003c00000 */
        /* <DEDUP_REMOVED lines=11> */
.L_x_15333:
[----:B------:R-:W-:Y:S05]  /*1570*/  BSYNC.RECONVERGENT B1 ;  /* 0x0000000000017941 */ /* 0x000fea0003800200 */
.L_x_15331:
        /* <DEDUP_REMOVED lines=34> */
.L_x_15335:
[----:B------:R-:W-:Y:S01]  /*17a0*/  IMAD.MOV.U32 R26, RZ, RZ, R36 ;  /* 0x000000ffff1a7224 */ /* 0x000fe200078e0024 */
[----:B------:R-:W-:Y:S01]  /*17b0*/  MOV R11, R37 ;  /* 0x00000025000b7202 */ /* 0x000fe20000000f00 */
[----:B------:R-:W-:Y:S01]  /*17c0*/  IMAD.MOV.U32 R10, RZ, RZ, R20 ;  /* 0x000000ffff0a7224 */ /* 0x000fe200078e0014 */
[----:B------:R-:W-:Y:S02]  /*17d0*/  MOV R9, R21 ;  /* 0x0000001500097202 */ /* 0x000fe40000000f00 */
[----:B------:R-:W-:-:S07]  /*17e0*/  MOV R8, 0x1800 ;  /* 0x0000180000087802 */ /* 0x000fce0000000f00 */
[----:B------:R-:W-:Y:S05]  /*17f0*/  CALL.REL.NOINC `($__internal_308_$__cuda_sm20_div_s64) ;  /* 0x0000005000b87944 */ /* 0x000fea0003c00000 */
        /* <DEDUP_REMOVED lines=11> */
.L_x_15336:
[----:B------:R-:W-:Y:S05]  /*18b0*/  BSYNC.RECONVERGENT B1 ;  /* 0x0000000000017941 */ /* 0x000fea0003800200 */
.L_x_15334:
        /* <DEDUP_REMOVED lines=35> */
.L_x_15338:
[----:B------:R-:W-:Y:S01]  /*1af0*/  IMAD.MOV.U32 R26, RZ, RZ, R18 ;  /* 0x000000ffff1a7224 */ /* 0x000fe200078e0012 */
[----:B------:R-:W-:Y:S01]  /*1b00*/  MOV R11, R19 ;  /* 0x00000013000b7202 */ /* 0x000fe20000000f00 */
[----:B------:R-:W-:Y:S01]  /*1b10*/  IMAD.MOV.U32 R10, RZ, RZ, R20 ;  /* 0x000000ffff0a7224 */ /* 0x000fe200078e0014 */
[----:B------:R-:W-:Y:S02]  /*1b20*/  MOV R9, R21 ;  /* 0x0000001500097202 */ /* 0x000fe40000000f00 */
[----:B------:R-:W-:-:S07]  /*1b30*/  MOV R8, 0x1b50 ;  /* 0x00001b5000087802 */ /* 0x000fce0000000f00 */
[----:B------:R-:W-:Y:S05]  /*1b40*/  CALL.REL.NOINC `($__internal_308_$__cuda_sm20_div_s64) ;  /* 0x0000004c00e47944 */ /* 0x000fea0003c00000 */
        /* <DEDUP_REMOVED lines=11> */
.L_x_15339:
[----:B------:R-:W-:Y:S05]  /*1c00*/  BSYNC.RECONVERGENT B1 ;  /* 0x0000000000017941 */ /* 0x000fea0003800200 */
.L_x_15337:
        /* <DEDUP_REMOVED lines=9> */
.L_x_15315:
        /* <DEDUP_REMOVED lines=36> */
.L_x_15343:
[----:B------:R-:W-:Y:S01]  /*1ee0*/  MOV R26, R4 ;  /* 0x00000004001a7202 */ /* 0x000fe20000000f00 */
[----:B------:R-:W-:Y:S01]  /*1ef0*/  IMAD.MOV.U32 R11, RZ, RZ, R5 ;  /* 0x000000ffff0b7224 */ /* 0x000fe200078e0005 */
[----:B------:R-:W-:Y:S01]  /*1f00*/  MOV R10, R6 ;  /* 0x00000006000a7202 */ /* 0x000fe20000000f00 */
[----:B------:R-:W-:Y:S01]  /*1f10*/  IMAD.MOV.U32 R9, RZ, RZ, R7 ;  /* 0x000000ffff097224 */ /* 0x000fe200078e0007 */
[----:B------:R-:W-:-:S07]  /*1f20*/  MOV R8, 0x1f40 ;  /* 0x00001f4000087802 */ /* 0x000fce0000000f00 */
[----:B------:R-:W-:Y:S05]  /*1f30*/  CALL.REL.NOINC `($__internal_308_$__cuda_sm20_div_s64) ;  /* 0x0000004800e87944 */ /* 0x000fea0003c00000 */
        /* <DEDUP_REMOVED lines=9> */
.L_x_15344:
[----:B------:R-:W-:Y:S05]  /*1fd0*/  BSYNC.RECONVERGENT B1 ;  /* 0x0000000000017941 */ /* 0x000fea0003800200 */
.L_x_15342:
        /* <DEDUP_REMOVED lines=34> */
.L_x_15346:
        /* <DEDUP_REMOVED lines=14> */
.L_x_15347:
[----:B------:R-:W-:Y:S05]  /*22e0*/  BSYNC.RECONVERGENT B1 ;  /* 0x0000000000017941 */ /* 0x000fea0003800200 */
.L_x_15345:
        /* <DEDUP_REMOVED lines=36> */
.L_x_15349:
        /* <DEDUP_REMOVED lines=17> */
.L_x_15350:
[----:B------:R-:W-:Y:S05]  /*2640*/  BSYNC.RECONVERGENT B1 ;  /* 0x0000000000017941 */ /* 0x000fea0003800200 */
.L_x_15348:
        /* <DEDUP_REMOVED lines=35> */
.L_x_15352:
[----:B------:R-:W-:Y:S01]  /*2880*/  MOV R26, R16 ;  /* 0x00000010001a7202 */ /* 0x000fe20000000f00 */
[----:B------:R-:W-:Y:S01]  /*2890*/  IMAD.MOV.U32 R11, RZ, RZ, R17 ;  /* 0x000000ffff0b7224 */ /* 0x000fe200078e0011 */
[----:B------:R-:W-:Y:S01]  /*28a0*/  MOV R10, R14 ;  /* 0x0000000e000a7202 */ /* 0x000fe20000000f00 */
[----:B------:R-:W-:Y:S01]  /*28b0*/  IMAD.MOV.U32 R9, RZ, RZ, R15 ;  /* 0x000000ffff097224 */ /* 0x000fe200078e000f */
[----:B------:R-:W-:-:S07]  /*28c0*/  MOV R8, 0x28e0 ;  /* 0x000028e000087802 */ /* 0x000fce0000000f00 */
[----:B------:R-:W-:Y:S05]  /*28d0*/  CALL.REL.NOINC `($__internal_308_$__cuda_sm20_div_s64) ;  /* 0x0000004000807944 */ /* 0x000fea0003c00000 */
        /* <DEDUP_REMOVED lines=10> */
.L_x_15353:
[----:B------:R-:W-:Y:S05]  /*2980*/  BSYNC.RECONVERGENT B1 ;  /* 0x0000000000017941 */ /* 0x000fea0003800200 */
.L_x_15351:
[----:B------:R-:W-:Y:S01]  /*2990*/  MOV R6, R20 ;  /* 0x0000001400067202 */ /* 0x000fe20000000f00 */
[----:B------:R-:W-:Y:S02]  /*29a0*/  IMAD R9, R9, R22, RZ ;  /* 0x0000001609097224 */ /* 0x000fe400078e02ff */
[----:B------:R-:W-:Y:S02]  /*29b0*/  VIADD R3, R3, 0xfffffffe ;  /* 0xfffffffe03037836 */ /* 0x000fe40000000000 */
[----:B------:R-:W-:-:S04]  /*29c0*/  IMAD.WIDE.U32 R20, R22, R8, R6 ;  /* 0x0000000816147225 */ /* 0x000fc800078e0006 */
[----:B------:R-:W-:-:S05]  /*29d0*/  IMAD R9, R23, R8, R9 ;  /* 0x0000000817097224 */ /* 0x000fca00078e0209 */
[----:B------:R-:W-:-:S07]  /*29e0*/  IADD3 R21, PT, PT, R21, R9, RZ ;  /* 0x0000000915157210 */ /* 0x000fce0007ffe0ff */
.L_x_15341:
        /* <DEDUP_REMOVED lines=31> */
.L_x_15355:
[----:B------:R-:W-:Y:S01]  /*2be0*/  IMAD.MOV.U32 R14, RZ, RZ, R4 ;  /* 0x000000ffff0e7224 */ /* 0x000fe200078e0004 */
[----:B------:R-:W-:Y:S01]  /*2bf0*/  MOV R23, R5 ;  /* 0x0000000500177202 */ /* 0x000fe20000000f00 */
[----:B------:R-:W-:Y:S01]  /*2c00*/  IMAD.MOV.U32 R22, RZ, RZ, R6 ;  /* 0x000000ffff167224 */ /* 0x000fe200078e0006 */
[----:B------:R-:W-:Y:S02]  /*2c10*/  MOV R15, R7 ;  /* 0x00000007000f7202 */ /* 0x000fe40000000f00 */
[----:B------:R-:W-:-:S07]  /*2c20*/  MOV R24, 0x2c40 ;  /* 0x00002c4000187802 */ /* 0x000fce0000000f00 */
[----:B------:R-:W-:Y:S05]  /*2c30*/  CALL.REL.NOINC `($__internal_309_$__cuda_sm20_rem_s64) ;  /* 0x0000004000f47944 */ /* 0x000fea0003c00000 */
.L_x_15356:
[----:B------:R-:W-:Y:S05]  /*2c40*/  BSYNC.RECONVERGENT B1 ;  /* 0x0000000000017941 */ /* 0x000fea0003800200 */
.L_x_15354:
        /* <DEDUP_REMOVED lines=31> */
.L_x_15358:
[----:B------:R-:W-:Y:S01]  /*2e40*/  MOV R22, R6 ;  /* 0x0000000600167202 */ /* 0x000fe20000000f00 */
[----:B------:R-:W-:Y:S01]  /*2e50*/  IMAD.MOV.U32 R15, RZ, RZ, R7 ;  /* 0x000000ffff0f7224 */ /* 0x000fe200078e0007 */
[----:B------:R-:W-:Y:S01]  /*2e60*/  MOV R14, R18 ;  /* 0x00000012000e7202 */ /* 0x000fe20000000f00 */
[----:B------:R-:W-:Y:S01]  /*2e70*/  IMAD.MOV.U32 R23, RZ, RZ, R19 ;  /* 0x000000ffff177224 */ /* 0x000fe200078e0013 */
[----:B------:R-:W-:-:S07]  /*2e80*/  MOV R24, 0x2ea0 ;  /* 0x00002ea000187802 */ /* 0x000fce0000000f00 */
[----:B------:R-:W-:Y:S05]  /*2e90*/  CALL.REL.NOINC `($__internal_309_$__cuda_sm20_rem_s64) ;  /* 0x00000040005c7944 */ /* 0x000fea0003c00000 */
[----:B------:R-:W-:Y:S01]  /*2ea0*/  MOV R6, R8 ;  /* 0x0000000800067202 */ /* 0x000fe20000000f00 */
[----:B------:R-:W-:-:S07]  /*2eb0*/  IMAD.MOV.U32 R7, RZ, RZ, R9 ;  /* 0x000000ffff077224 */ /* 0x000fce00078e0009 */
.L_x_15359:
[----:B------:R-:W-:Y:S05]  /*2ec0*/  BSYNC.RECONVERGENT B1 ;  /* 0x0000000000017941 */ /* 0x000fea0003800200 */
.L_x_15357:
[----:B------:R-:W-:Y:S02]  /*2ed0*/  IMAD R3, R7, R4, RZ ;  /* 0x0000000407037224 */ /* 0x000fe400078e02ff */
[----:B------:R-:W-:-:S04]  /*2ee0*/  IMAD.WIDE.U32 R20, R4, R6, R20 ;  /* 0x0000000604147225 */ /* 0x000fc800078e0014 */
[----:B------:R-:W-:-:S05]  /*2ef0*/  IMAD R3, R5, R6, R3 ;  /* 0x0000000605037224 */ /* 0x000fca00078e0203 */
[----:B------:R-:W-:-:S07]  /*2f00*/  IADD3 R21, PT, PT, R21, R3, RZ ;  /* 0x0000000315157210 */ /* 0x000fce0007ffe0ff */
.L_x_15314:
        /* <DEDUP_REMOVED lines=12> */
.L_x_15361:
[----:B------:R-:W-:Y:S05]  /*2fd0*/  BSYNC.RECONVERGENT B1 ;  /* 0x0000000000017941 */ /* 0x000fea0003800200 */
.L_x_15360:
[----:B------:R-:W-:-:S05]  /*2fe0*/  SEL R3, RZ, 0x1, !P0 ;  /* 0x00000001ff037807 */ /* 0x000fca0004000000 */
[----:B------:R1:W-:Y:S01]  /*2ff0*/  STS.U8 [R0+UR4], R3 ;  /* 0x0000000300007988 */ /* 0x0003e20008000004 */
[----:B------:R-:W-:Y:S05]  /*3000*/  BRA `(.L_x_15362) ;  /* 0x00000034009c7947 */ /* 0x000fea0003800000 */
.L_x_15313:
        /* <DEDUP_REMOVED lines=20> */
.L_x_15389:
        /* <DEDUP_REMOVED lines=33> */
.L_x_15366:
[----:B------:R-:W-:Y:S01]  /*3360*/  MOV R26, R14 ;  /* 0x0000000e001a7202 */ /* 0x000fe20000000f00 */
[----:B------:R-:W-:Y:S01]  /*3370*/  IMAD.MOV.U32 R11, RZ, RZ, R13 ;  /* 0x000000ffff0b7224 */ /* 0x000fe200078e000d */
[----:B------:R-:W-:Y:S01]  /*3380*/  MOV R10, R34 ;  /* 0x00000022000a7202 */ /* 0x000fe20000000f00 */
[----:B------:R-:W-:Y:S01]  /*3390*/  IMAD.MOV.U32 R9, RZ, RZ, R35 ;  /* 0x000000ffff097224 */ /* 0x000fe200078e0023 */
[----:B------:R-:W-:-:S07]  /*33a0*/  MOV R8, 0x33c0 ;  /* 0x000033c000087802 */ /* 0x000fce0000000f00 */
[----:B-123--:R-:W-:Y:S05]  /*33b0*/  CALL.REL.NOINC `($__internal_308_$__cuda_sm20_div_s64) ;  /* 0x0000003400c87944 */ /* 0x00efea0003c00000 */
        /* <DEDUP_REMOVED lines=10> */
.L_x_15367:
[----:B------:R-:W-:Y:S05]  /*3460*/  BSYNC.RECONVERGENT B1 ;  /* 0x0000000000017941 */ /* 0x000fea0003800200 */
.L_x_15365:
        /* <DEDUP_REMOVED lines=37> */
.L_x_15369:
[----:B------:R-:W-:Y:S01]  /*36c0*/  IMAD.MOV.U32 R26, RZ, RZ, R34 ;  /* 0x000000ffff1a7224 */ /* 0x000fe200078e0022 */
[----:B------:R-:W-:Y:S01]  /*36d0*/  MOV R11, R35 ;  /* 0x00000023000b7202 */ /* 0x000fe20000000f00 */
[----:B------:R-:W-:Y:S01]  /*36e0*/  IMAD.MOV.U32 R10, RZ, RZ, R36 ;  /* 0x000000ffff0a7224 */ /* 0x000fe200078e0024 */
[----:B------:R-:W-:Y:S02]  /*36f0*/  MOV R9, R37 ;  /* 0x0000002500097202 */ /* 0x000fe40000000f00 */
[----:B------:R-:W-:-:S07]  /*3700*/  MOV R8, 0x3720 ;  /* 0x0000372000087802 */ /* 0x000fce0000000f00 */
[----:B-1----:R-:W-:Y:S05]  /*3710*/  CALL.REL.NOINC `($__internal_308_$__cuda_sm20_div_s64) ;  /* 0x0000003000f07944 */ /* 0x002fea0003c00000 */
        /* <DEDUP_REMOVED lines=11> */
.L_x_15370:
[----:B------:R-:W-:Y:S05]  /*37d0*/  BSYNC.RECONVERGENT B1 ;  /* 0x0000000000017941 */ /* 0x000fea0003800200 */
.L_x_15368:
        /* <DEDUP_REMOVED lines=38> */
.L_x_15372:
[----:B------:R-:W-:Y:S01]  /*3a40*/  MOV R26, R34 ;  /* 0x00000022001a7202 */ /* 0x000fe20000000f00 */
[----:B------:R-:W-:Y:S01]  /*3a50*/  IMAD.MOV.U32 R11, RZ, RZ, R35 ;  /* 0x000000ffff0b7224 */ /* 0x000fe200078e0023 */
[----:B------:R-:W-:Y:S01]  /*3a60*/  MOV R10, R36 ;  /* 0x00000024000a7202 */ /* 0x000fe20000000f00 */
[----:B------:R-:W-:Y:S01]  /*3a70*/  IMAD.MOV.U32 R9, RZ, RZ, R37 ;  /* 0x000000ffff097224 */ /* 0x000fe200078e0025 */
[----:B------:R-:W-:-:S07]  /*3a80*/  MOV R8, 0x3aa0 ;  /* 0x00003aa000087802 */ /* 0x000fce0000000f00 */
[----:B-1----:R-:W-:Y:S05]  /*3a90*/  CALL.REL.NOINC `($__internal_308_$__cuda_sm20_div_s64) ;  /* 0x0000003000107944 */ /* 0x002fea0003c00000 */
        /* <DEDUP_REMOVED lines=11> */
.L_x_15373:
[----:B------:R-:W-:Y:S05]  /*3b50*/  BSYNC.RECONVERGENT B1 ;  /* 0x0000000000017941 */ /* 0x000fea0003800200 */
.L_x_15371:
        /* <DEDUP_REMOVED lines=37> */
.L_x_15375:
        /* <DEDUP_REMOVED lines=17> */
.L_x_15376:
[----:B------:R-:W-:Y:S05]  /*3ec0*/  BSYNC.RECONVERGENT B1 ;  /* 0x0000000000017941 */ /* 0x000fea0003800200 */
.L_x_15374:
        /* <DEDUP_REMOVED lines=38> */
.L_x_15378:
        /* <DEDUP_REMOVED lines=17> */
.L_x_15379:
[----:B------:R-:W-:Y:S05]  /*4240*/  BSYNC.RECONVERGENT B1 ;  /* 0x0000000000017941 */ /* 0x000fea0003800200 */
.L_x_15377:
        /* <DEDUP_REMOVED lines=38> */
.L_x_15381:
        /* <DEDUP_REMOVED lines=17> */
.L_x_15382:
[----:B------:R-:W-:Y:S05]  /*45c0*/  BSYNC.RECONVERGENT B1 ;  /* 0x0000000000017941 */ /* 0x000fea0003800200 */
.L_x_15380:
        /* <DEDUP_REMOVED lines=37> */
.L_x_15384:
        /* <DEDUP_REMOVED lines=17> */
.L_x_15385:
[----:B------:R-:W-:Y:S05]  /*4930*/  BSYNC.RECONVERGENT B1 ;  /* 0x0000000000017941 */ /* 0x000fea0003800200 */
.L_x_15383:
        /* <DEDUP_REMOVED lines=37> */
.L_x_15387:
        /* <DEDUP_REMOVED lines=17> */
.L_x_15388:
[----:B------:R-:W-:Y:S05]  /*4ca0*/  BSYNC.RECONVERGENT B1 ;  /* 0x0000000000017941 */ /* 0x000fea0003800200 */
.L_x_15386:
        /* <DEDUP_REMOVED lines=12> */
.L_x_15364:
        /* <DEDUP_REMOVED lines=37> */
.L_x_15392:
        /* <DEDUP_REMOVED lines=16> */
.L_x_15393:
[----:B------:R-:W-:Y:S05]  /*50c0*/  BSYNC.RECONVERGENT B1 ;  /* 0x0000000000017941 */ /* 0x000fea0003800200 */
.L_x_15391:
        /* <DEDUP_REMOVED lines=38> */
.L_x_15395:
        /* <DEDUP_REMOVED lines=17> */
.L_x_15396:
[----:B------:R-:W-:Y:S05]  /*5440*/  BSYNC.RECONVERGENT B1 ;  /* 0x0000000000017941 */ /* 0x000fea0003800200 */
.L_x_15394:
        /* <DEDUP_REMOVED lines=40> */
.L_x_15398:
        /* <DEDUP_REMOVED lines=17> */
.L_x_15399:
[----:B------:R-:W-:Y:S05]  /*57e0*/  BSYNC.RECONVERGENT B1 ;  /* 0x0000000000017941 */ /* 0x000fea0003800200 */
.L_x_15397:
        /* <DEDUP_REMOVED lines=40> */
.L_x_15401:
        /* <DEDUP_REMOVED lines=17> */
.L_x_15402:
[----:B------:R-:W-:Y:S05]  /*5b80*/  BSYNC.RECONVERGENT B1 ;  /* 0x0000000000017941 */ /* 0x000fea0003800200 */
.L_x_15400:
        /* <DEDUP_REMOVED lines=9> */
.L_x_15390:
        /* <DEDUP_REMOVED lines=35> */
.L_x_15405:
[----:B------:R-:W-:Y:S01]  /*5e50*/  MOV R26, R14 ;  /* 0x0000000e001a7202 */ /* 0x000fe20000000f00 */
[----:B------:R-:W-:Y:S01]  /*5e60*/  IMAD.MOV.U32 R10, RZ, RZ, R16 ;  /* 0x000000ffff0a7224 */ /* 0x000fe200078e0010 */
[----:B------:R-:W-:Y:S02]  /*5e70*/  MOV R11, R13 ;  /* 0x0000000d000b7202 */ /* 0x000fe40000000f00 */
[----:B------:R-:W-:Y:S02]  /*5e80*/  MOV R9, R17 ;  /* 0x0000001100097202 */ /* 0x000fe40000000f00 */
[----:B------:R-:W-:-:S07]  /*5e90*/  MOV R8, 0x5eb0 ;  /* 0x00005eb000087802 */ /* 0x000fce0000000f00 */
[----:B------:R-:W-:Y:S05]  /*5ea0*/  CALL.REL.NOINC `($__internal_308_$__cuda_sm20_div_s64) ;  /* 0x0000000c000c7944 */ /* 0x000fea0003c00000 */
        /* <DEDUP_REMOVED lines=10> */
.L_x_15406:
[----:B------:R-:W-:Y:S05]  /*5f50*/  BSYNC.RECONVERGENT B1 ;  /* 0x0000000000017941 */ /* 0x000fea0003800200 */
.L_x_15404:
        /* <DEDUP_REMOVED lines=39> */
.L_x_15408:
        /* <DEDUP_REMOVED lines=17> */
.L_x_15409:
[----:B------:R-:W-:Y:S05]  /*62e0*/  BSYNC.RECONVERGENT B1 ;  /* 0x0000000000017941 */ /* 0x000fea0003800200 */
.L_x_15407:
        /* <DEDUP_REMOVED lines=9> */
.L_x_15403:
        /* <DEDUP_REMOVED lines=31> */
.L_x_15411:
[----:B------:R-:W-:Y:S02]  /*6570*/  MOV R15, R23 ;  /* 0x00000017000f7202 */ /* 0x000fe40000000f00 */
[----:B------:R-:W-:Y:S02]  /*6580*/  MOV R23, R13 ;  /* 0x0000000d00177202 */ /* 0x000fe40000000f00 */
[----:B------:R-:W-:-:S07]  /*6590*/  MOV R24, 0x65b0 ;  /* 0x000065b000187802 */ /* 0x000fce0000000f00 */
[----:B------:R-:W-:Y:S05]  /*65a0*/  CALL.REL.NOINC `($__internal_309_$__cuda_sm20_rem_s64) ;  /* 0x0000000800987944 */ /* 0x000fea0003c00000 */
.L_x_15412:
[----:B------:R-:W-:Y:S05]  /*65b0*/  BSYNC.RECONVERGENT B1 ;  /* 0x0000000000017941 */ /* 0x000fea0003800200 */
.L_x_15410:
[----:B------:R-:W0:Y:S02]  /*65c0*/  LDC.64 R10, c[0x0][0x398] ;  /* 0x0000e600ff0a7b82 */ /* 0x000e240000000a00 */
[----:B0-----:R-:W-:-:S06]  /*65d0*/  IMAD.WIDE.U32 R6, R7, 0x8, R10 ;  /* 0x0000000807067825 */ /* 0x001fcc00078e000a */
[----:B------:R-:W2:Y:S02]  /*65e0*/  LDG.E.64 R6, desc[UR8][R6.64] ;  /* 0x0000000806067981 */ /* 0x000ea4000c1e1b00 */
[-C--:B--2---:R-:W-:Y:S02]  /*65f0*/  IMAD R3, R7, R8.reuse, RZ ;  /* 0x0000000807037224 */ /* 0x084fe400078e02ff */
[----:B------:R-:W-:-:S04]  /*6600*/  IMAD.WIDE.U32 R4, R6, R8, R4 ;  /* 0x0000000806047225 */ /* 0x000fc800078e0004 */
[----:B------:R-:W-:-:S04]  /*6610*/  IMAD R3, R6, R9, R3 ;  /* 0x0000000906037224 */ /* 0x000fc800078e0203 */
[----:B------:R-:W-:-:S07]  /*6620*/  IMAD.IADD R5, R5, 0x1, R3 ;  /* 0x0000000105057824 */ /* 0x000fce00078e0203 */
.L_x_15363:
[----:B------:R-:W0:Y:S02]  /*6630*/  LDCU.64 UR12, c[0x0][0x388] ;  /* 0x00007100ff0c77ac */ /* 0x000e240008000a00 */
[----:B0-----:R-:W-:-:S04]  /*6640*/  IADD3 R4, P0, PT, R4, UR12, RZ ;  /* 0x0000000c04047c10 */ /* 0x001fc8000ff1e0ff */
[----:B------:R-:W-:-:S06]  /*6650*/  IADD3.X R5, PT, PT, R5, UR13, RZ, P0, !PT ;  /* 0x0000000d05057c10 */ /* 0x000fcc00087fe4ff */
[----:B------:R-:W2:Y:S04]  /*6660*/  LDG.E.U8 R5, desc[UR8][R4.64] ;  /* 0x0000000804057981 */ /* 0x000ea8000c1e1100 */
[----:B--2---:R0:W-:Y:S02]  /*6670*/  STS.U8 [R0+UR4], R5 ;  /* 0x0000000500007988 */ /* 0x0041e40008000004 */
.L_x_15362:
[----:B------:R-:W-:Y:S05]  /*6680*/  BSYNC.RECONVERGENT B0 ;  /* 0x0000000000007941 */ /* 0x000fea0003800200 */
.L_x_15312:
[----:B------:R-:W-:Y:S01]  /*6690*/  BAR.SYNC.DEFER_BLOCKING 0x0 ;  /* 0x0000000000007b1d */ /* 0x000fe20000010000 */
[----:B------:R-:W-:-:S09]  /*66a0*/  UISETP.GE.U32.AND UP0, UPT, UR5, 0x42, UPT ;  /* 0x000000420500788c */ /* 0x000fd2000bf06070 */
[----:B------:R-:W-:Y:S05]  /*66b0*/  BRA.U !UP0, `(.L_x_15413) ;  /* 0x00000001083c7547 */ /* 0x000fea000b800000 */
.L_x_15416:
        /* <DEDUP_REMOVED lines=10> */
.L_x_15415:
[----:B------:R-:W-:Y:S05]  /*6760*/  BSYNC.RECONVERGENT B0 ;  /* 0x0000000000007941 */ /* 0x000fea0003800200 */
.L_x_15414:
[----:B------:R-:W-:Y:S01]  /*6770*/  BAR.SYNC.DEFER_BLOCKING 0x0 ;  /* 0x0000000000007b1d */ /* 0x000fe20000010000 */
[----:B------:R-:W-:-:S05]  /*6780*/  UISETP.GT.U32.AND UP0, UPT, UR5, 0x83, UPT ;  /* 0x000000830500788c */ /* 0x000fca000bf04070 */
[----:B------:R-:W-:-:S04]  /*6790*/  UMOV UR5, UR6 ;  /* 0x0000000600057c82 */ /* 0x000fc80008000000 */
[----:B------:R-:W-:Y:S05]  /*67a0*/  BRA.U UP0, `(.L_x_15416) ;  /* 0xfffffffd00c47547 */ /* 0x000fea000b83ffff */
.L_x_15413:
        /* <DEDUP_REMOVED lines=51> */
        .weak           $__internal_308_$__cuda_sm20_div_s64
        .type           $__internal_308_$__cuda_sm20_div_s64,@function
        .size           $__internal_308_$__cuda_sm20_div_s64,($__internal_309_$__cuda_sm20_rem_s64 - $__internal_308_$__cuda_sm20_div_s64)
$__internal_308_$__cuda_sm20_div_s64:
        /* <DEDUP_REMOVED lines=82> */
[----:B------:R-:W-:Y:S06]  /*7000*/  RET.REL.NODEC R8 `(uncontiguous_cumulate_any_bool) ;  /* 0xffffff8c08fc7950 */ /* 0x000fec0003c3ffff */
        .weak           $__internal_309_$__cuda_sm20_rem_s64
        .type           $__internal_309_$__cuda_sm20_rem_s64,@function
        .size           $__internal_309_$__cuda_sm20_rem_s64,(.L_x_30625 - $__internal_309_$__cuda_sm20_rem_s64)
$__internal_309_$__cuda_sm20_rem_s64:
        /* <DEDUP_REMOVED lines=76> */
[----:B------:R-:W-:Y:S06]  /*74d0*/  RET.REL.NODEC R24 `(uncontiguous_cumulate_any_bool) ;  /* 0xffffff8818c87950 */ /* 0x000fec0003c3ffff */
.L_x_15417:
        /* <DEDUP_REMOVED lines=10> */
.L_x_30625:


//--------------------- .text.uncontiguous_any_bool --------------------------
	.section	.text.uncontiguous_any_bool,"ax",@progbits
	.align	128
        .global         uncontiguous_any_bool
        .type           uncontiguous_any_bool,@function
        .size           uncontiguous_any_bool,(.L_x_30627 - uncontiguous_any_bool)
        .other          uncontiguous_any_bool,@"STO_CUDA_ENTRY STV_DEFAULT"
uncontiguous_any_bool:
.text.uncontiguous_any_bool:
        /* <DEDUP_REMOVED lines=38> */
.L_x_15446:
        /* <DEDUP_REMOVED lines=32> */
.L_x_15423:
[----:B------:R-:W-:Y:S01]  /*0460*/  IMAD.MOV.U32 R26, RZ, RZ, R4 ;  /* 0x000000ffff1a7224 */ /* 0x000fe200078e0004 */
[----:B------:R-:W-:Y:S01]  /*0470*/  MOV R11, R5 ;  /* 0x00000005000b7202 */ /* 0x000fe20000000f00 */
[----:B------:R-:W-:Y:S01]  /*0480*/  IMAD.MOV.U32 R10, RZ, RZ, R36 ;  /* 0x000000ffff0a7224 */ /* 0x000fe200078e0024 */
[----:B------:R-:W-:Y:S02]  /*0490*/  MOV R9, R37 ;  /* 0x0000002500097202 */ /* 0x000fe40000000f00 */
[----:B------:R-:W-:-:S07]  /*04a0*/  MOV R8, 0x4c0 ;  /* 0x000004c000087802 */ /* 0x000fce0000000f00 */
[----:B-1----:R-:W-:Y:S05]  /*04b0*/  CALL.REL.NOINC `($__internal_310_$__cuda_sm20_div_s64) ;  /* 0x0000006400887944 */ /* 0x002fea0003c00000 */
        /* <DEDUP_REMOVED lines=9> */
.L_x_15424:
[----:B------:R-:W-:Y:S05]  /*0550*/  BSYNC.RECONVERGENT B1 ;  /* 0x0000000000017941 */ /* 0x000fea0003800200 */
.L_x_15422:
        /* <DEDUP_REMOVED lines=33> */
.L_x_15426:
[----:B------:R-:W-:Y:S01]  /*0770*/  IMAD.MOV.U32 R26, RZ, RZ, R18 ;  /* 0x000000ffff1a7224 */ /* 0x000fe200078e0012 */
[----:B------:R-:W-:Y:S01]  /*0780*/  MOV R11, R19 ;  /* 0x00000013000b7202 */ /* 0x000fe20000000f00 */
[----:B------:R-:W-:Y:S01]  /*0790*/  IMAD.MOV.U32 R10, RZ, RZ, R36 ;  /* 0x000000ffff0a7224 */ /* 0x000fe200078e0024 */
[----:B------:R-:W-:Y:S02]  /*07a0*/  MOV R9, R37 ;  /* 0x0000002500097202 */ /* 0x000fe40000000f00 */
[----:B------:R-:W-:-:S07]  /*07b0*/  MOV R8, 0x7d0 ;  /* 0x000007d000087802 */ /* 0x000fce0000000f00 */
[----:B------:R-:W-:Y:S05]  /*07c0*/  CALL.REL.NOINC `($__internal_310_$__cuda_sm20_div_s64) ;  /* 0x0000006000c47944 */ /* 0x000fea0003c00000 */
        /* <DEDUP_REMOVED lines=9> */
.L_x_15427:
[----:B------:R-:W-:Y:S05]  /*0860*/  BSYNC.RECONVERGENT B1 ;  /* 0x0000000000017941 */ /* 0x000fea0003800200 */
.L_x_15425:
        /* <DEDUP_REMOVED lines=34> */
.L_x_15429:
[----:B------:R-:W-:Y:S01]  /*0a90*/  MOV R26, R22 ;  /* 0x00000016001a7202 */ /* 0x000fe20000000f00 */
[----:B------:R-:W-:Y:S01]  /*0aa0*/  IMAD.MOV.U32 R11, RZ, RZ, R23 ;  /* 0x000000ffff0b7224 */ /* 0x000fe200078e0017 */
[----:B------:R-:W-:Y:S01]  /*0ab0*/  MOV R10, R40 ;  /* 0x00000028000a7202 */ /* 0x000fe20000000f00 */
[----:B------:R-:W-:Y:S01]  /*0ac0*/  IMAD.MOV.U32 R9, RZ, RZ, R41 ;  /* 0x000000ffff097224 */ /* 0x000fe200078e0029 */
[----:B------:R-:W-:-:S07]  /*0ad0*/  MOV R8, 0xaf0 ;  /* 0x00000af000087802 */ /* 0x000fce0000000f00 */
[----:B------:R-:W-:Y:S05]  /*0ae0*/  CALL.REL.NOINC `($__internal_310_$__cuda_sm20_div_s64) ;  /* 0x0000005c00fc7944 */ /* 0x000fea0003c00000 */
        /* <DEDUP_REMOVED lines=10> */
.L_x_15430:
[----:B------:R-:W-:Y:S05]  /*0b90*/  BSYNC.RECONVERGENT B1 ;  /* 0x0000000000017941 */ /* 0x000fea0003800200 */
.L_x_15428:
        /* <DEDUP_REMOVED lines=35> */
.L_x_15432:
[----:B------:R-:W-:Y:S01]  /*0dd0*/  IMAD.MOV.U32 R26, RZ, RZ, R42 ;  /* 0x000000ffff1a7224 */ /* 0x000fe200078e002a */
[----:B------:R-:W-:Y:S01]  /*0de0*/  MOV R11, R43 ;  /* 0x0000002b000b7202 */ /* 0x000fe20000000f00 */
[----:B------:R-:W-:Y:S01]  /*0df0*/  IMAD.MOV.U32 R10, RZ, RZ, R40 ;  /* 0x000000ffff0a7224 */ /* 0x000fe200078e0028 */
[----:B------:R-:W-:Y:S02]  /*0e00*/  MOV R9, R41 ;  /* 0x0000002900097202 */ /* 0x000fe40000000f00 */
[----:B------:R-:W-:-:S07]  /*0e10*/  MOV R8, 0xe30 ;  /* 0x00000e3000087802 */ /* 0x000fce0000000f00 */
[----:B------:R-:W-:Y:S05]  /*0e20*/  CALL.REL.NOINC `($__internal_310_$__cuda_sm20_div_s64) ;  /* 0x0000005c002c7944 */ /* 0x000fea0003c00000 */
        /* <DEDUP_REMOVED lines=11> */
.L_x_15433:
[----:B------:R-:W-:Y:S05]  /*0ee0*/  BSYNC.RECONVERGENT B1 ;  /* 0x0000000000017941 */ /* 0x000fea0003800200 */
.L_x_15431:
        /* <DEDUP_REMOVED lines=36> */
.L_x_15435:
        /* <DEDUP_REMOVED lines=16> */
.L_x_15436:
[----:B------:R-:W-:Y:S05]  /*1230*/  BSYNC.RECONVERGENT B1 ;  /* 0x0000000000017941 */ /* 0x000fea0003800200 */
.L_x_15434:
        /* <DEDUP_REMOVED lines=34> */
.L_x_15438:
[----:B------:R-:W-:Y:S01]  /*1460*/  MOV R26, R40 ;  /* 0x00000028001a7202 */ /* 0x000fe20000000f00 */
[----:B------:R-:W-:Y:S01]  /*1470*/  IMAD.MOV.U32 R11, RZ, RZ, R41 ;  /* 0x000000ffff0b7224 */ /* 0x000fe200078e0029 */
[----:B------:R-:W-:Y:S01]  /*1480*/  MOV R10, R20 ;  /* 0x00000014000a7202 */ /* 0x000fe20000000f00 */
[----:B------:R-:W-:Y:S01]  /*1490*/  IMAD.MOV.U32 R9, RZ, RZ, R21 ;  /* 0x000000ffff097224 */ /* 0x000fe200078e0015 */
[----:B------:R-:W-:-:S07]  /*14a0*/  MOV R8, 0x14c0 ;  /* 0x000014c000087802 */ /* 0x000fce0000000f00 */
[----:B------:R-:W-:Y:S05]  /*14b0*/  CALL.REL.NOINC `($__internal_310_$__cuda_sm20_div_s64) ;  /* 0x0000005400887944 */ /* 0x000fea0003c00000 */
        /* <DEDUP_REMOVED lines=11> */
.L_x_15439:
[----:B------:R-:W-:Y:S05]  /*1570*/  BSYNC.RECONVERGENT B1 ;  /* 0x0000000000017941 */ /* 0x000fea0003800200 */
.L_x_15437:
        /* <DEDUP_REMOVED lines=34> */
.L_x_15441:
[----:B------:R-:W-:Y:S01]  /*17a0*/  IMAD.MOV.U32 R26, RZ, RZ, R36 ;  /* 0x000000ffff1a7224 */ /* 0x000fe200078e0024 */
[----:B------:R-:W-:Y:S01]  /*17b0*/  MOV R11, R37 ;  /* 0x00000025000b7202 */ /* 0x000fe20000000f00 */
[----:B------:R-:W-:Y:S01]  /*17c0*/  IMAD.MOV.U32 R10, RZ, RZ, R20 ;  /* 0x000000ffff0a7224 */ /* 0x000fe200078e0014 */
[----:B------:R-:W-:Y:S02]  /*17d0*/  MOV R9, R21 ;  /* 0x0000001500097202 */ /* 0x000fe40000000f00 */
[----:B------:R-:W-:-:S07]  /*17e0*/  MOV R8, 0x1800 ;  /* 0x0000180000087802 */ /* 0x000fce0000000f00 */
[----:B------:R-:W-:Y:S05]  /*17f0*/  CALL.REL.NOINC `($__internal_310_$__cuda_sm20_div_s64) ;  /* 0x0000005000b87944 */ /* 0x000fea0003c00000 */
        /* <DEDUP_REMOVED lines=11> */
.L_x_15442:
[----:B------:R-:W-:Y:S05]  /*18b0*/  BSYNC.RECONVERGENT B1 ;  /* 0x0000000000017941 */ /* 0x000fea0003800200 */
.L_x_15440:
        /* <DEDUP_REMOVED lines=35> */
.L_x_15444:
[----:B------:R-:W-:Y:S01]  /*1af0*/  IMAD.MOV.U32 R26, RZ, RZ, R18 ;  /* 0x000000ffff1a7224 */ /* 0x000fe200078e0012 */
[----:B------:R-:W-:Y:S01]  /*1b00*/  MOV R11, R19 ;  /* 0x00000013000b7202 */ /* 0x000fe20000000f00 */
[----:B------:R-:W-:Y:S01]  /*1b10*/  IMAD.MOV.U32 R10, RZ, RZ, R20 ;  /* 0x000000ffff0a7224 */ /* 0x000fe200078e0014 */
[----:B------:R-:W-:Y:S02]  /*1b20*/  MOV R9, R21 ;  /* 0x0000001500097202 */ /* 0x000fe40000000f00 */
[----:B------:R-:W-:-:S07]  /*1b30*/  MOV R8, 0x1b50 ;  /* 0x00001b5000087802 */ /* 0x000fce0000000f00 */
[----:B------:R-:W-:Y:S05]  /*1b40*/  CALL.REL.NOINC `($__internal_310_$__cuda_sm20_div_s64) ;  /* 0x0000004c00e47944 */ /* 0x000fea0003c00000 */
        /* <DEDUP_REMOVED lines=11> */
.L_x_15445:
[----:B------:R-:W-:Y:S05]  /*1c00*/  BSYNC.RECONVERGENT B1 ;  /* 0x0000000000017941 */ /* 0x000fea0003800200 */
.L_x_15443:
        /* <DEDUP_REMOVED lines=9> */
.L_x_15421:
        /* <DEDUP_REMOVED lines=36> */
.L_x_15449:
[----:B------:R-:W-:Y:S01]  /*1ee0*/  MOV R26, R4 ;  /* 0x00000004001a7202 */ /* 0x000fe20000000f00 */
[----:B------:R-:W-:Y:S01]  /*1ef0*/  IMAD.MOV.U32 R11, RZ, RZ, R5 ;  /* 0x000000ffff0b7224 */ /* 0x000fe200078e0005 */
[----:B------:R-:W-:Y:S01]  /*1f00*/  MOV R10, R6 ;  /* 0x00000006000a7202 */ /* 0x000fe20000000f00 */
[----:B------:R-:W-:Y:S01]  /*1f10*/  IMAD.MOV.U32 R9, RZ, RZ, R7 ;  /* 0x000000ffff097224 */ /* 0x000fe200078e0007 */
[----:B------:R-:W-:-:S07]  /*1f20*/  MOV R8, 0x1f40 ;  /* 0x00001f4000087802 */ /* 0x000fce0000000f00 */
[----:B------:R-:W-:Y:S05]  /*1f30*/  CALL.REL.NOINC `($__internal_310_$__cuda_sm20_div_s64) ;  /* 0x0000004800e87944 */ /* 0x000fea0003c00000 */
        /* <DEDUP_REMOVED lines=9> */
.L_x_15450:
[----:B------:R-:W-:Y:S05]  /*1fd0*/  BSYNC.RECONVERGENT B1 ;  /* 0x0000000000017941 */ /* 0x000fea0003800200 */
.L_x_15448:
        /* <DEDUP_REMOVED lines=34> */
.L_x_15452:
        /* <DEDUP_REMOVED lines=14> */
.L_x_15453:
[----:B------:R-:W-:Y:S05]  /*22e0*/  BSYNC.RECONVERGENT B1 ;  /* 0x0000000000017941 */ /* 0x000fea0003800200 */
.L_x_15451:
        /* <DEDUP_REMOVED lines=36> */
.L_x_15455:
        /* <DEDUP_REMOVED lines=17> */
.L_x_15456:
[----:B------:R-:W-:Y:S05]  /*2640*/  BSYNC.RECONVERGENT B1 ;  /* 0x0000000000017941 */ /* 0x000fea0003800200 */
.L_x_15454:
        /* <DEDUP_REMOVED lines=35> */
.L_x_15458:
[----:B------:R-:W-:Y:S01]  /*2880*/  MOV R26, R16 ;  /* 0x00000010001a7202 */ /* 0x000fe20000000f00 */
[----:B------:R-:W-:Y:S01]  /*2890*/  IMAD.MOV.U32 R11, RZ, RZ, R17 ;  /* 0x000000ffff0b7224 */ /* 0x000fe200078e0011 */
[----:B------:R-:W-:Y:S01]  /*28a0*/  MOV R10, R14 ;  /* 0x0000000e000a7202 */ /* 0x000fe20000000f00 */
[----:B------:R-:W-:Y:S01]  /*28b0*/  IMAD.MOV.U32 R9, RZ, RZ, R15 ;  /* 0x000000ffff097224 */ /* 0x000fe200078e000f */
[----:B------:R-:W-:-:S07]  /*28c0*/  MOV R8, 0x28e0 ;  /* 0x000028e000087802 */ /* 0x000fce0000000f00 */
[----:B------:R-:W-:Y:S05]  /*28d0*/  CALL.REL.NOINC `($__internal_310_$__cuda_sm20_div_s64) ;  /* 0x0000004000807944 */ /* 0x000fea0003c00000 */
        /* <DEDUP_REMOVED lines=10> */
.L_x_15459:
[----:B------:R-:W-:Y:S05]  /*2980*/  BSYNC.RECONVERGENT B1 ;  /* 0x0000000000017941 */ /* 0x000fea0003800200 */
.L_x_15457:
[----:B------:R-:W-:Y:S01]  /*2990*/  MOV R6, R20 ;  /* 0x0000001400067202 */ /* 0x000fe20000000f00 */
[----:B------:R-:W-:Y:S02]  /*29a0*/  IMAD R9, R9, R22, RZ ;  /* 0x0000001609097224 */ /* 0x000fe400078e02ff */
[----:B------:R-:W-:Y:S02]  /*29b0*/  VIADD R3, R3, 0xfffffffe ;  /* 0xfffffffe03037836 */ /* 0x000fe40000000000 */
[----:B------:R-:W-:-:S04]  /*29c0*/  IMAD.WIDE.U32 R20, R22, R8, R6 ;  /* 0x0000000816147225 */ /* 0x000fc800078e0006 */
[----:B------:R-:W-:-:S05]  /*29d0*/  IMAD R9, R23, R8, R9 ;  /* 0x0000000817097224 */ /* 0x000fca00078e0209 */
[----:B------:R-:W-:-:S07]  /*29e0*/  IADD3 R21, PT, PT, R21, R9, RZ ;  /* 0x0000000915157210 */ /* 0x000fce0007ffe0ff */
.L_x_15447:
        /* <DEDUP_REMOVED lines=31> */
.L_x_15461:
[----:B------:R-:W-:Y:S01]  /*2be0*/  IMAD.MOV.U32 R14, RZ, RZ, R4 ;  /* 0x000000ffff0e7224 */ /* 0x000fe200078e0004 */
[----:B------:R-:W-:Y:S01]  /*2bf0*/  MOV R23, R5 ;  /* 0x0000000500177202 */ /* 0x000fe20000000f00 */
[----:B------:R-:W-:Y:S01]  /*2c00*/  IMAD.MOV.U32 R22, RZ, RZ, R6 ;  /* 0x000000ffff167224 */ /* 0x000fe200078e0006 */
[----:B------:R-:W-:Y:S02]  /*2c10*/  MOV R15, R7 ;  /* 0x00000007000f7202 */ /* 0x000fe40000000f00 */
[----:B------:R-:W-:-:S07]  /*2c20*/  MOV R24, 0x2c40 ;  /* 0x00002c4000187802 */ /* 0x000fce0000000f00 */
[----:B------:R-:W-:Y:S05]  /*2c30*/  CALL.REL.NOINC `($__internal_311_$__cuda_sm20_rem_s64) ;  /* 0x0000004000f47944 */ /* 0x000fea0003c00000 */
.L_x_15462:
[----:B------:R-:W-:Y:S05]  /*2c40*/  BSYNC.RECONVERGENT B1 ;  /* 0x0000000000017941 */ /* 0x000fea0003800200 */
.L_x_15460:
        /* <DEDUP_REMOVED lines=31> */
.L_x_15464:
[----:B------:R-:W-:Y:S01]  /*2e40*/  MOV R22, R6 ;  /* 0x0000000600167202 */ /* 0x000fe20000000f00 */
[----:B------:R-:W-:Y:S01]  /*2e50*/  IMAD.MOV.U32 R15, RZ, RZ, R7 ;  /* 0x000000ffff0f7224 */ /* 0x000fe200078e0007 */
[----:B------:R-:W-:Y:S01]  /*2e60*/  MOV R14, R18 ;  /* 0x00000012000e7202 */ /* 0x000fe20000000f00 */
[----:B------:R-:W-:Y:S01]  /*2e70*/  IMAD.MOV.U32 R23, RZ, RZ, R19 ;  /* 0x000000ffff177224 */ /* 0x000fe200078e0013 */
[----:B------:R-:W-:-:S07]  /*2e80*/  MOV R24, 0x2ea0 ;  /* 0x00002ea000187802 */ /* 0x000fce0000000f00 */
[----:B------:R-:W-:Y:S05]  /*2e90*/  CALL.REL.NOINC `($__internal_311_$__cuda_sm20_rem_s64) ;  /* 0x00000040005c7944 */ /* 0x000fea0003c00000 */
[----:B------:R-:W-:Y:S01]  /*2ea0*/  MOV R6, R8 ;  /* 0x0000000800067202 */ /* 0x000fe20000000f00 */
[----:B------:R-:W-:-:S07]  /*2eb0*/  IMAD.MOV.U32 R7, RZ, RZ, R9 ;  /* 0x000000ffff077224 */ /* 0x000fce00078e0009 */
.L_x_15465:
[----:B------:R-:W-:Y:S05]  /*2ec0*/  BSYNC.RECONVERGENT B1 ;  /* 0x0000000000017941 */ /* 0x000fea0003800200 */
.L_x_15463:
[----:B------:R-:W-:Y:S02]  /*2ed0*/  IMAD R3, R7, R4, RZ ;  /* 0x0000000407037224 */ /* 0x000fe400078e02ff */
[----:B------:R-:W-:-:S04]  /*2ee0*/  IMAD.WIDE.U32 R20, R4, R6, R20 ;  /* 0x0000000604147225 */ /* 0x000fc800078e0014 */
[----:B------:R-:W-:-:S05]  /*2ef0*/  IMAD R3, R5, R6, R3 ;  /* 0x0000000605037224 */ /* 0x000fca00078e0203 */
[----:B------:R-:W-:-:S07]  /*2f00*/  IADD3 R21, PT, PT, R21, R3, RZ ;  /* 0x0000000315157210 */ /* 0x000fce0007ffe0ff */
.L_x_15420:
        /* <DEDUP_REMOVED lines=12> */
.L_x_15467:
[----:B------:R-:W-:Y:S05]  /*2fd0*/  BSYNC.RECONVERGENT B1 ;  /* 0x0000000000017941 */ /* 0x000fea0003800200 */
.L_x_15466:
[----:B------:R-:W-:-:S05]  /*2fe0*/  SEL R3, RZ, 0x1, !P0 ;  /* 0x00000001ff037807 */ /* 0x000fca0004000000 */
[----:B------:R1:W-:Y:S01]  /*2ff0*/  STS.U8 [R0+UR4], R3 ;  /* 0x0000000300007988 */ /* 0x0003e20008000004 */
[----:B------:R-:W-:Y:S05]  /*3000*/  BRA `(.L_x_15468) ;  /* 0x00000034009c7947 */ /* 0x000fea0003800000 */
.L_x_15419:
        /* <DEDUP_REMOVED lines=20> */
.L_x_15495:
        /* <DEDUP_REMOVED lines=33> */
.L_x_15472:
[----:B------:R-:W-:Y:S01]  /*3360*/  MOV R26, R14 ;  /* 0x0000000e001a7202 */ /* 0x000fe20000000f00 */
[----:B------:R-:W-:Y:S01]  /*3370*/  IMAD.MOV.U32 R11, RZ, RZ, R13 ;  /* 0x000000ffff0b7224 */ /* 0x000fe200078e000d */
[----:B------:R-:W-:Y:S01]  /*3380*/  MOV R10, R34 ;  /* 0x00000022000a7202 */ /* 0x000fe20000000f00 */
[----:B------:R-:W-:Y:S01]  /*3390*/  IMAD.MOV.U32 R9, RZ, RZ, R35 ;  /* 0x000000ffff097224 */ /* 0x000fe200078e0023 */
[----:B------:R-:W-:-:S07]  /*33a0*/  MOV R8, 0x33c0 ;  /* 0x000033c000087802 */ /* 0x000fce0000000f00 */
[----:B-123--:R-:W-:Y:S05]  /*33b0*/  CALL.REL.NOINC `($__internal_310_$__cuda_sm20_div_s64) ;  /* 0x0000003400c87944 */ /* 0x00efea0003c00000 */
        /* <DEDUP_REMOVED lines=10> */
.L_x_15473:
[----:B------:R-:W-:Y:S05]  /*3460*/  BSYNC.RECONVERGENT B1 ;  /* 0x0000000000017941 */ /* 0x000fea0003800200 */
.L_x_15471:
        /* <DEDUP_REMOVED lines=37> */
.L_x_15475:
[----:B------:R-:W-:Y:S01]  /*36c0*/  IMAD.MOV.U32 R26, RZ, RZ, R34 ;  /* 0x000000ffff1a7224 */ /* 0x000fe200078e0022 */
[----:B------:R-:W-:Y:S01]  /*36d0*/  MOV R11, R35 ;  /* 0x00000023000b7202 */ /* 0x000fe20000000f00 */
[----:B------:R-:W-:Y:S01]  /*36e0*/  IMAD.MOV.U32 R10, RZ, RZ, R36 ;  /* 0x000000ffff0a7224 */ /* 0x000fe200078e0024 */
[----:B------:R-:W-:Y:S02]  /*36f0*/  MOV R9, R37 ;  /* 0x0000002500097202 */ /* 0x000fe40000000f00 */
[----:B------:R-:W-:-:S07]  /*3700*/  MOV R8, 0x3720 ;  /* 0x0000372000087802 */ /* 0x000fce0000000f00 */
[----:B-1----:R-:W-:Y:S05]  /*3710*/  CALL.REL.NOINC `($__internal_310_$__cuda_sm20_div_s64) ;  /* 0x0000003000f07944 */ /* 0x002fea0003c00000 */
        /* <DEDUP_REMOVED lines=11> */
.L_x_15476:
[----:B------:R-:W-:Y:S05]  /*37d0*/  BSYNC.RECONVERGENT B1 ;  /* 0x0000000000017941 */ /* 0x000fea0003800200 */
.L_x_15474:
        /* <DEDUP_REMOVED lines=38> */
.L_x_15478:
[----:B------:R-:W-:Y:S01]  /*3a40*/  MOV R26, R34 ;  /* 0x00000022001a7202 */ /* 0x000fe20000000f00 */
[----:B------:R-:W-:Y:S01]  /*3a50*/  IMAD.MOV.U32 R11, RZ, RZ, R35 ;  /* 0x000000ffff0b7224 */ /* 0x000fe200078e0023 */
[----:B------:R-:W-:Y:S01]  /*3a60*/  MOV R10, R36 ;  /* 0x00000024000a7202 */ /* 0x000fe20000000f00 */
[----:B------:R-:W-:Y:S01]  /*3a70*/  IMAD.MOV.U32 R9, RZ, RZ, R37 ;  /* 0x000000ffff097224 */ /* 0x000fe200078e0025 */
[----:B------:R-:W-:-:S07]  /*3a80*/  MOV R8, 0x3aa0 ;  /* 0x00003aa000087802 */ /* 0x000fce0000000f00 */
[----:B-1----:R-:W-:Y:S05]  /*3a90*/  CALL.REL.NOINC `($__internal_310_$__cuda_sm20_div_s64) ;  /* 0x0000003000107944 */ /* 0x002fea0003c00000 */
        /* <DEDUP_REMOVED lines=11> */
.L_x_15479:
[----:B------:R-:W-:Y:S05]  /*3b50*/  BSYNC.RECONVERGENT B1 ;  /* 0x0000000000017941 */ /* 0x000fea0003800200 */
.L_x_15477:
        /* <DEDUP_REMOVED lines=37> */
.L_x_15481:
        /* <DEDUP_REMOVED lines=17> */
.L_x_15482:
[----:B------:R-:W-:Y:S05]  /*3ec0*/  BSYNC.RECONVERGENT B1 ;  /* 0x0000000000017941 */ /* 0x000fea0003800200 */
.L_x_15480:
        /* <DEDUP_REMOVED lines=38> */
.L_x_15484:
        /* <DEDUP_REMOVED lines=17> */
.L_x_15485:
[----:B------:R-:W-:Y:S05]  /*4240*/  BSYNC.RECONVERGENT B1 ;  /* 0x0000000000017941 */ /* 0x000fea0003800200 */
.L_x_15483:
        /* <DEDUP_REMOVED lines=38> */
.L_x_15487:
        /* <DEDUP_REMOVED lines=17> */
.L_x_15488:
[----:B------:R-:W-:Y:S05]  /*45c0*/  BSYNC.RECONVERGENT B1 ;  /* 0x0000000000017941 */ /* 0x000fea0003800200 */
.L_x_15486:
        /* <DEDUP_REMOVED lines=37> */
.L_x_15490:
        /* <DEDUP_REMOVED lines=17> */
.L_x_15491:
[----:B------:R-:W-:Y:S05]  /*4930*/  BSYNC.RECONVERGENT B1 ;  /* 0x0000000000017941 */ /* 0x000fea0003800200 */
.L_x_15489:
        /* <DEDUP_REMOVED lines=37> */
.L_x_15493:
        /* <DEDUP_REMOVED lines=17> */
.L_x_15494:
[----:B------:R-:W-:Y:S05]  /*4ca0*/  BSYNC.RECONVERGENT B1 ;  /* 0x0000000000017941 */ /* 0x000fea0003800200 */
.L_x_15492:
        /* <DEDUP_REMOVED lines=12> */
.L_x_15470:
        /* <DEDUP_REMOVED lines=37> */
.L_x_15498:
        /* <DEDUP_REMOVED lines=16> */
.L_x_15499:
[----:B------:R-:W-:Y:S05]  /*50c0*/  BSYNC.RECONVERGENT B1 ;  /* 0x0000000000017941 */ /* 0x000fea0003800200 */
.L_x_15497:
        /* <DEDUP_REMOVED lines=38> */
.L_x_15501:
        /* <DEDUP_REMOVED lines=17> */
.L_x_15502:
[----:B------:R-:W-:Y:S05]  /*5440*/  BSYNC.RECONVERGENT B1 ;  /* 0x0000000000017941 */ /* 0x000fea0003800200 */
.L_x_15500:
        /* <DEDUP_REMOVED lines=40> */
.L_x_15504:
        /* <DEDUP_REMOVED lines=17> */
.L_x_15505:
[----:B------:R-:W-:Y:S05]  /*57e0*/  BSYNC.RECONVERGENT B1 ;  /* 0x0000000000017941 */ /* 0x000fea0003800200 */
.L_x_15503:
        /* <DEDUP_REMOVED lines=40> */
.L_x_15507:
        /* <DEDUP_REMOVED lines=17> */
.L_x_15508:
[----:B------:R-:W-:Y:S05]  /*5b80*/  BSYNC.RECONVERGENT B1 ;  /* 0x0000000000017941 */ /* 0x000fea0003800200 */
.L_x_15506:
        /* <DEDUP_REMOVED lines=9> */
.L_x_15496:
        /* <DEDUP_REMOVED lines=35> */
.L_x_15511:
[----:B------:R-:W-:Y:S01]  /*5e50*/  MOV R26, R14 ;  /* 0x0000000e001a7202 */ /* 0x000fe20000000f00 */
[----:B------:R-:W-:Y:S01]  /*5e60*/  IMAD.MOV.U32 R10, RZ, RZ, R16 ;  /* 0x000000ffff0a7224 */ /* 0x000fe200078e0010 */
[----:B------:R-:W-:Y:S02]  /*5e70*/  MOV R11, R13 ;  /* 0x0000000d000b7202 */ /* 0x000fe40000000f00 */
[----:B------:R-:W-:Y:S02]  /*5e80*/  MOV R9, R17 ;  /* 0x0000001100097202 */ /* 0x000fe40000000f00 */
[----:B------:R-:W-:-:S07]  /*5e90*/  MOV R8, 0x5eb0 ;  /* 0x00005eb000087802 */ /* 0x000fce0000000f00 */
[----:B------:R-:W-:Y:S05]  /*5ea0*/  CALL.REL.NOINC `($__internal_310_$__cuda_sm20_div_s64) ;  /* 0x0000000c000c7944 */ /* 0x000fea0003c00000 */
        /* <DEDUP_REMOVED lines=10> */
.L_x_15512:
[----:B------:R-:W-:Y:S05]  /*5f50*/  BSYNC.RECONVERGENT B1 ;  /* 0x0000000000017941 */ /* 0x000fea0003800200 */
.L_x_15510:
        /* <DEDUP_REMOVED lines=39> */
.L_x_15514:
        /* <DEDUP_REMOVED lines=17> */
.L_x_15515:
[----:B------:R-:W-:Y:S05]  /*62e0*/  BSYNC.RECONVERGENT B1 ;  /* 0x0000000000017941 */ /* 0x000fea0003800200 */
.L_x_15513:
        /* <DEDUP_REMOVED lines=9> */
.L_x_15509:
        /* <DEDUP_REMOVED lines=31> */
.L_x_15517:
[----:B------:R-:W-:Y:S02]  /*6570*/  MOV R15, R23 ;  /* 0x00000017000f7202 */ /* 0x000fe40000000f00 */
[----:B------:R-:W-:Y:S02]  /*6580*/  MOV R23, R13 ;  /* 0x0000000d00177202 */ /* 0x000fe40000000f00 */
[----:B------:R-:W-:-:S07]  /*6590*/  MOV R24, 0x65b0 ;  /* 0x000065b000187802 */ /* 0x000fce0000000f00 */
[----:B------:R-:W-:Y:S05]  /*65a0*/  CALL.REL.NOINC `($__internal_311_$__cuda_sm20_rem_s64) ;  /* 0x0000000800987944 */ /* 0x000fea0003c00000 */
.L_x_15518:
[----:B------:R-:W-:Y:S05]  /*65b0*/  BSYNC.RECONVERGENT B1 ;  /* 0x0000000000017941 */ /* 0x000fea0003800200 */
.L_x_15516:
[----:B------:R-:W0:Y:S02]  /*65c0*/  LDC.64 R10, c[0x0][0x398] ;  /* 0x0000e600ff0a7b82 */ /* 0x000e240000000a00 */
[----:B0-----:R-:W-:-:S06]  /*65d0*/  IMAD.WIDE.U32 R6, R7, 0x8, R10 ;  /* 0x0000000807067825 */ /* 0x001fcc00078e000a */
[----:B------:R-:W2:Y:S02]  /*65e0*/  LDG.E.64 R6, desc[UR8][R6.64] ;  /* 0x0000000806067981 */ /* 0x000ea4000c1e1b00 */
[-C--:B--2---:R-:W-:Y:S02]  /*65f0*/  IMAD R3, R7, R8.reuse, RZ ;  /* 0x0000000807037224 */ /* 0x084fe400078e02ff */
[----:B------:R-:W-:-:S04]  /*6600*/  IMAD.WIDE.U32 R4, R6, R8, R4 ;  /* 0x0000000806047225 */ /* 0x000fc800078e0004 */
[----:B------:R-:W-:-:S04]  /*6610*/  IMAD R3, R6, R9, R3 ;  /* 0x0000000906037224 */ /* 0x000fc800078e0203 */
[----:B------:R-:W-:-:S07]  /*6620*/  IMAD.IADD R5, R5, 0x1, R3 ;  /* 0x0000000105057824 */ /* 0x000fce00078e0203 */
.L_x_15469:
[----:B------:R-:W0:Y:S02]  /*6630*/  LDCU.64 UR12, c[0x0][0x388] ;  /* 0x00007100ff0c77ac */ /* 0x000e240008000a00 */
[----:B0-----:R-:W-:-:S04]  /*6640*/  IADD3 R4, P0, PT, R4, UR12, RZ ;  /* 0x0000000c04047c10 */ /* 0x001fc8000ff1e0ff */
[----:B------:R-:W-:-:S06]  /*6650*/  IADD3.X R5, PT, PT, R5, UR13, RZ, P0, !PT ;  /* 0x0000000d05057c10 */ /* 0x000fcc00087fe4ff */
[----:B------:R-:W2:Y:S04]  /*6660*/  LDG.E.U8 R5, desc[UR8][R4.64] ;  /* 0x0000000804057981 */ /* 0x000ea8000c1e1100 */
[----:B--2---:R0:W-:Y:S02]  /*6670*/  STS.U8 [R0+UR4], R5 ;  /* 0x0000000500007988 */ /* 0x0041e40008000004 */
.L_x_15468:
[----:B------:R-:W-:Y:S05]  /*6680*/  BSYNC.RECONVERGENT B0 ;  /* 0x0000000000007941 */ /* 0x000fea0003800200 */
.L_x_15418:
[----:B------:R-:W-:Y:S01]  /*6690*/  BAR.SYNC.DEFER_BLOCKING 0x0 ;  /* 0x0000000000007b1d */ /* 0x000fe20000010000 */
[----:B------:R-:W-:-:S09]  /*66a0*/  UISETP.GE.U32.AND UP0, UPT, UR5, 0x42, UPT ;  /* 0x000000420500788c */ /* 0x000fd2000bf06070 */
[----:B------:R-:W-:Y:S05]  /*66b0*/  BRA.U !UP0, `(.L_x_15519) ;  /* 0x00000001083c7547 */ /* 0x000fea000b800000 */
.L_x_15522:
        /* <DEDUP_REMOVED lines=10> */
.L_x_15521:
[----:B------:R-:W-:Y:S05]  /*6760*/  BSYNC.RECONVERGENT B0 ;  /* 0x0000000000007941 */ /* 0x000fea0003800200 */
.L_x_15520:
[----:B------:R-:W-:Y:S01]  /*6770*/  BAR.SYNC.DEFER_BLOCKING 0x0 ;  /* 0x0000000000007b1d */ /* 0x000fe20000010000 */
[----:B------:R-:W-:-:S05]  /*6780*/  UISETP.GT.U32.AND UP0, UPT, UR5, 0x83, UPT ;  /* 0x000000830500788c */ /* 0x000fca000bf04070 */
[----:B------:R-:W-:-:S04]  /*6790*/  UMOV UR5, UR6 ;  /* 0x0000000600057c82 */ /* 0x000fc80008000000 */
[----:B------:R-:W-:Y:S05]  /*67a0*/  BRA.U UP0, `(.L_x_15522) ;  /* 0xfffffffd00c47547 */ /* 0x000fea000b83ffff */
.L_x_15519:
        /* <DEDUP_REMOVED lines=51> */
        .weak           $__internal_310_$__cuda_sm20_div_s64
        .type           $__internal_310_$__cuda_sm20_div_s64,@function
        .size           $__internal_310_$__cuda_sm20_div_s64,($__internal_311_$__cuda_sm20_rem_s64 - $__internal_310_$__cuda_sm20_div_s64)
$__internal_310_$__cuda_sm20_div_s64:
        /* <DEDUP_REMOVED lines=82> */
[----:B------:R-:W-:Y:S06]  /*7000*/  RET.REL.NODEC R8 `(uncontiguous_any_bool) ;  /* 0xffffff8c08fc7950 */ /* 0x000fec0003c3ffff */
        .weak           $__internal_311_$__cuda_sm20_rem_s64
        .type           $__internal_311_$__cuda_sm20_rem_s64,@function
        .size           $__internal_311_$__cuda_sm20_rem_s64,(.L_x_30627 - $__internal_311_$__cuda_sm20_rem_s64)
$__internal_311_$__cuda_sm20_rem_s64:
        /* <DEDUP_REMOVED lines=76> */
[----:B------:R-:W-:Y:S06]  /*74d0*/  RET.REL.NODEC R24 `(uncontiguous_any_bool) ;  /* 0xffffff8818c87950 */ /* 0x000fec0003c3ffff */
.L_x_15523:
        /* <DEDUP_REMOVED lines=10> */
.L_x_30627:


//--------------------- .text.contiguous_cumulate_any_bool --------------------------
	.section	.text.contiguous_cumulate_any_bool,"ax",@progbits
	.align	128
        .global         contiguous_cumulate_any_bool
        .type           contiguous_cumulate_any_bool,@function
        .size           contiguous_cumulate_any_bool,(.L_x_31262 - contiguous_cumulate_any_bool)
        .other          contiguous_cumulate_any_bool,@"STO_CUDA_ENTRY STV_DEFAULT"
contiguous_cumulate_any_bool:
.text.contiguous_cumulate_any_bool:
        /* <DEDUP_REMOVED lines=31> */
.L_x_15527:
[----:B------:R-:W-:Y:S05]  /*01f0*/  BSYNC.RECONVERGENT B1 ;  /* 0x0000000000017941 */ /* 0x000fea0003800200 */
.L_x_15526:
[----:B------:R-:W-:-:S05]  /*0200*/  SEL R3, RZ, 0x1, !P0 ;  /* 0x00000001ff037807 */ /* 0x000fca0004000000 */
[----:B------:R0:W-:Y:S01]  /*0210*/  STS.U8 [R0+UR4], R3 ;  /* 0x0000000300007988 */ /* 0x0001e20008000004 */
[----:B------:R-:W-:Y:S05]  /*0220*/  BRA `(.L_x_15528) ;  /* 0x0000000000207947 */ /* 0x000fea0003800000 */
.L_x_15525:
        /* <DEDUP_REMOVED lines=8> */
.L_x_15528:
[----:B------:R-:W-:Y:S05]  /*02b0*/  BSYNC.RECONVERGENT B0 ;  /* 0x0000000000007941 */ /* 0x000fea0003800200 */
.L_x_15524:
[----:B------:R-:W-:Y:S01]  /*02c0*/  BAR.SYNC.DEFER_BLOCKING 0x0 ;  /* 0x0000000000007b1d */ /* 0x000fe20000010000 */
[----:B------:R-:W-:-:S09]  /*02d0*/  UISETP.GE.U32.AND UP0, UPT, UR5, 0x42, UPT ;  /* 0x000000420500788c */ /* 0x000fd2000bf06070 */
[----:B------:R-:W-:Y:S05]  /*02e0*/  BRA.U !UP0, `(.L_x_15529) ;  /* 0x00000001083c7547 */ /* 0x000fea000b800000 */
.L_x_15532:
        /* <DEDUP_REMOVED lines=10> */
.L_x_15531:
[----:B------:R-:W-:Y:S05]  /*0390*/  BSYNC.RECONVERGENT B0 ;  /* 0x0000000000007941 */ /* 0x000fea0003800200 */
.L_x_15530:
[----:B------:R-:W-:Y:S01]  /*03a0*/  BAR.SYNC.DEFER_BLOCKING 0x0 ;  /* 0x0000000000007b1d */ /* 0x000fe20000010000 */
[----:B------:R-:W-:-:S05]  /*03b0*/  UISETP.GT.U32.AND UP0, UPT, UR5, 0x83, UPT ;  /* 0x000000830500788c */ /* 0x000fca000bf04070 */
[----:B------:R-:W-:-:S04]  /*03c0*/  UMOV UR5, UR6 ;  /* 0x0000000600057c82 */ /* 0x000fc80008000000 */
[----:B------:R-:W-:Y:S05]  /*03d0*/  BRA.U UP0, `(.L_x_15532) ;  /* 0xfffffffd00c47547 */ /* 0x000fea000b83ffff */
.L_x_15529:
        /* <DEDUP_REMOVED lines=51> */
.L_x_15533:
        /* <DEDUP_REMOVED lines=15> */
.L_x_31262:


//--------------------- .text.contiguous_any_bool --------------------------
	.section	.text.contiguous_any_bool,"ax",@progbits
	.align	128
        .global         contiguous_any_bool
        .type           contiguous_any_bool,@function
        .size           contiguous_any_bool,(.L_x_31263 - contiguous_any_bool)
        .other          contiguous_any_bool,@"STO_CUDA_ENTRY STV_DEFAULT"
contiguous_any_bool:
.text.contiguous_any_bool:
        /* <DEDUP_REMOVED lines=31> */
.L_x_15537:
[----:B------:R-:W-:Y:S05]  /*01f0*/  BSYNC.RECONVERGENT B1 ;  /* 0x0000000000017941 */ /* 0x000fea0003800200 */
.L_x_15536:
[----:B------:R-:W-:-:S05]  /*0200*/  SEL R3, RZ, 0x1, !P0 ;  /* 0x00000001ff037807 */ /* 0x000fca0004000000 */
[----:B------:R0:W-:Y:S01]  /*0210*/  STS.U8 [R0+UR4], R3 ;  /* 0x0000000300007988 */ /* 0x0001e20008000004 */
[----:B------:R-:W-:Y:S05]  /*0220*/  BRA `(.L_x_15538) ;  /* 0x0000000000207947 */ /* 0x000fea0003800000 */
.L_x_15535:
        /* <DEDUP_REMOVED lines=8> */
.L_x_15538:
[----:B------:R-:W-:Y:S05]  /*02b0*/  BSYNC.RECONVERGENT B0 ;  /* 0x0000000000007941 */ /* 0x000fea0003800200 */
.L_x_15534:
[----:B------:R-:W-:Y:S01]  /*02c0*/  BAR.SYNC.DEFER_BLOCKING 0x0 ;  /* 0x0000000000007b1d */ /* 0x000fe20000010000 */
[----:B------:R-:W-:-:S09]  /*02d0*/  UISETP.GE.U32.AND UP0, UPT, UR5, 0x42, UPT ;  /* 0x000000420500788c */ /* 0x000fd2000bf06070 */
[----:B------:R-:W-:Y:S05]  /*02e0*/  BRA.U !UP0, `(.L_x_15539) ;  /* 0x00000001083c7547 */ /* 0x000fea000b800000 */
.L_x_15542:
        /* <DEDUP_REMOVED lines=10> */
.L_x_15541:
[----:B------:R-:W-:Y:S05]  /*0390*/  BSYNC.RECONVERGENT B0 ;  /* 0x0000000000007941 */ /* 0x000fea0003800200 */
.L_x_15540:
[----:B------:R-:W-:Y:S01]  /*03a0*/  BAR.SYNC.DEFER_BLOCKING 0x0 ;  /* 0x0000000000007b1d */ /* 0x000fe20000010000 */
[----:B------:R-:W-:-:S05]  /*03b0*/  UISETP.GT.U32.AND UP0, UPT, UR5, 0x83, UPT ;  /* 0x000000830500788c */ /* 0x000fca000bf04070 */
[----:B------:R-:W-:-:S04]  /*03c0*/  UMOV UR5, UR6 ;  /* 0x0000000600057c82 */ /* 0x000fc80008000000 */
[----:B------:R-:W-:Y:S05]  /*03d0*/  BRA.U UP0, `(.L_x_15542) ;  /* 0xfffffffd00c47547 */ /* 0x000fea000b83ffff */
.L_x_15539:
        /* <DEDUP_REMOVED lines=51> */
.L_x_15543:
        /* <DEDUP_REMOVED lines=15> */
.L_x_31263:


//--------------------- .text.contiguous_mean33_bf16 --------------------------
	.section	.text.contiguous_mean33_bf16,"ax",@progbits
	.align	128
        .global         contiguous_mean33_bf16
        .type           contiguous_mean33_bf16,@function
        .size           contiguous_mean33_bf16,(.L_x_31264 - contiguous_mean33_bf16)
        .other          contiguous_mean33_bf16,@"STO_CUDA_ENTRY STV_DEFAULT"
contiguous_mean33_bf16:
.text.contiguous_mean33_bf16:
        /* <DEDUP_REMOVED lines=52> */
.L_x_15546:
        /* <DEDUP_REMOVED lines=56> */
.L_x_15545:
        /* <DEDUP_REMOVED lines=32> */
.L_x_15548:
        /* <DEDUP_REMOVED lines=19> */
.L_x_15549:
[----:B------:R-:W-:Y:S05]  /*09f0*/  @!P1 BRA `(.L_x_15547) ;  /* 0x0000000000289947 */ /* 0x000fea0003800000 */
[----:B------:R-:W-:Y:S01]  /*0a00*/  IMAD R8, R0, UR4, RZ ;  /* 0x0000000400087c24 */ /* 0x000fe2000f8e02ff */
[----:B------:R-:W-:-:S04]  /*0a10*/  IADD3 R6, PT, PT, -R6, RZ, RZ ;  /* 0x000000ff06067210 */ /* 0x000fc80007ffe1ff */
[----:B------:R-:W-:-:S05]  /*0a20*/  LEA R8, R8, R7, 0x1 ;  /* 0x0000000708087211 */ /* 0x000fca00078e08ff */
[----:B------:R-:W-:-:S07]  /*0a30*/  VIADD R9, R8, UR5 ;  /* 0x0000000508097c36 */ /* 0x000fce0008000000 */
.L_x_15550:
[----:B------:R0:W1:Y:S01]  /*0a40*/  LDS.U16 R11, [R9] ;  /* 0x00000000090b7984 */ /* 0x0000620000000400 */
[----:B------:R-:W-:-:S04]  /*0a50*/  IADD3 R6, PT, PT, R6, 0x1, RZ ;  /* 0x0000000106067810 */ /* 0x000fc80007ffe0ff */
[----:B------:R-:W-:Y:S02]  /*0a60*/  ISETP.NE.AND P0, PT, R6, RZ, PT ;  /* 0x000000ff0600720c */ /* 0x000fe40003f05270 */
[----:B0-----:R-:W-:Y:S01]  /*0a70*/  LEA R9, R0, R9, 0x1 ;  /* 0x0000000900097211 */ /* 0x001fe200078e08ff */
[----:B-1----:R-:W-:-:S10]  /*0a80*/  HADD2.BF16_V2 R12, R12.H0_H0, R11.H0_H0 ;  /* 0x2000000b0c0c7230 */ /* 0x002fd40000200800 */
[----:B------:R-:W-:Y:S05]  /*0a90*/  @P0 BRA `(.L_x_15550) ;  /* 0xfffffffc00e80947 */ /* 0x000fea000383ffff */
.L_x_15547:
[----:B-1----:R1:W-:Y:S02]  /*0aa0*/  STS.U16 [R7+UR5], R12 ;  /* 0x0000000c07007988 */ /* 0x0023e40008000405 */
.L_x_15544:
        /* <DEDUP_REMOVED lines=8> */
.L_x_15551:
        /* <DEDUP_REMOVED lines=13> */
.L_x_31264:


//--------------------- .text.contiguous_mean3_bf16 --------------------------
	.section	.text.contiguous_mean3_bf16,"ax",@progbits
	.align	128
        .global         contiguous_mean3_bf16
        .type           contiguous_mean3_bf16,@function
        .size           contiguous_mean3_bf16,(.L_x_30629 - contiguous_mean3_bf16)
        .other          contiguous_mean3_bf16,@"STO_CUDA_ENTRY STV_DEFAULT"
contiguous_mean3_bf16:
.text.contiguous_mean3_bf16:
        /* <DEDUP_REMOVED lines=44> */
.L_x_15570:
        /* <DEDUP_REMOVED lines=27> */
.L_x_15554:
[----:B------:R-:W-:Y:S01]  /*0470*/  MOV R27, R32 ;  /* 0x00000020001b7202 */ /* 0x000fe20000000f00 */
[----:B------:R-:W-:Y:S01]  /*0480*/  IMAD.MOV.U32 R2, RZ, RZ, R34 ;  /* 0x000000ffff027224 */ /* 0x000fe200078e0022 */
[----:B------:R-:W-:Y:S02]  /*0490*/  MOV R0, R35 ;  /* 0x0000002300007202 */ /* 0x000fe40000000f00 */
[----:B0-----:R-:W-:-:S07]  /*04a0*/  MOV R9, 0x4c0 ;  /* 0x000004c000097802 */ /* 0x001fce0000000f00 */
[----:B-12-4-:R-:W-:Y:S05]  /*04b0*/  CALL.REL.NOINC `($__internal_312_$__cuda_sm20_div_s64) ;  /* 0x0000003400847944 */ /* 0x016fea0003c00000 */
        /* <DEDUP_REMOVED lines=8> */
.L_x_15555:
        /* <DEDUP_REMOVED lines=33> */
.L_x_15556:
[----:B------:R-:W-:Y:S01]  /*0750*/  MOV R27, R31 ;  /* 0x0000001f001b7202 */ /* 0x000fe20000000f00 */
[----:B------:R-:W-:Y:S01]  /*0760*/  IMAD.MOV.U32 R2, RZ, RZ, R34 ;  /* 0x000000ffff027224 */ /* 0x000fe200078e0022 */
[----:B------:R-:W-:Y:S02]  /*0770*/  MOV R0, R35 ;  /* 0x0000002300007202 */ /* 0x000fe40000000f00 */
[----:B------:R-:W-:-:S07]  /*0780*/  MOV R9, 0x7a0 ;  /* 0x000007a000097802 */ /* 0x000fce0000000f00 */
[----:B----4-:R-:W-:Y:S05]  /*0790*/  CALL.REL.NOINC `($__internal_312_$__cuda_sm20_div_s64) ;  /* 0x0000003000cc7944 */ /* 0x010fea0003c00000 */
        /* <DEDUP_REMOVED lines=9> */
.L_x_15557:
        /* <DEDUP_REMOVED lines=35> */
.L_x_15558:
[----:B------:R-:W-:Y:S01]  /*0a60*/  IMAD.MOV.U32 R27, RZ, RZ, R29 ;  /* 0x000000ffff1b7224 */ /* 0x000fe200078e001d */
[----:B------:R-:W-:Y:S01]  /*0a70*/  MOV R2, R32 ;  /* 0x0000002000027202 */ /* 0x000fe20000000f00 */
[----:B------:R-:W-:Y:S01]  /*0a80*/  IMAD.MOV.U32 R0, RZ, RZ, R33 ;  /* 0x000000ffff007224 */ /* 0x000fe200078e0021 */
[----:B------:R-:W-:-:S07]  /*0a90*/  MOV R9, 0xab0 ;  /* 0x00000ab000097802 */ /* 0x000fce0000000f00 */
[----:B----4-:R-:W-:Y:S05]  /*0aa0*/  CALL.REL.NOINC `($__internal_312_$__cuda_sm20_div_s64) ;  /* 0x0000003000087944 */ /* 0x010fea0003c00000 */
        /* <DEDUP_REMOVED lines=9> */
.L_x_15559:
        /* <DEDUP_REMOVED lines=33> */
.L_x_15560:
[----:B------:R-:W-:Y:S01]  /*0d50*/  MOV R27, R28 ;  /* 0x0000001c001b7202 */ /* 0x000fe20000000f00 */
[----:B------:R-:W-:Y:S01]  /*0d60*/  IMAD.MOV.U32 R2, RZ, RZ, R32 ;  /* 0x000000ffff027224 */ /* 0x000fe200078e0020 */
[----:B------:R-:W-:Y:S02]  /*0d70*/  MOV R0, R33 ;  /* 0x0000002100007202 */ /* 0x000fe40000000f00 */
[----:B------:R-:W-:-:S07]  /*0d80*/  MOV R9, 0xda0 ;  /* 0x00000da000097802 */ /* 0x000fce0000000f00 */
[----:B----4-:R-:W-:Y:S05]  /*0d90*/  CALL.REL.NOINC `($__internal_312_$__cuda_sm20_div_s64) ;  /* 0x0000002c004c7944 */ /* 0x010fea0003c00000 */
        /* <DEDUP_REMOVED lines=8> */
.L_x_15561:
        /* <DEDUP_REMOVED lines=34> */
.L_x_15562:
        /* <DEDUP_REMOVED lines=14> */
.L_x_15563:
        /* <DEDUP_REMOVED lines=34> */
.L_x_15564:
        /* <DEDUP_REMOVED lines=14> */
.L_x_15565:
        /* <DEDUP_REMOVED lines=34> */
.L_x_15566:
        /* <DEDUP_REMOVED lines=14> */
.L_x_15567:
        /* <DEDUP_REMOVED lines=34> */
.L_x_15568:
[----:B------:R-:W-:Y:S01]  /*1940*/  IMAD.MOV.U32 R27, RZ, RZ, R30 ;  /* 0x000000ffff1b7224 */ /* 0x000fe200078e001e */
[----:B------:R-:W-:Y:S02]  /*1950*/  MOV R2, R32 ;  /* 0x0000002000027202 */ /* 0x000fe40000000f00 */
[----:B------:R-:W-:Y:S02]  /*1960*/  MOV R0, R33 ;  /* 0x0000002100007202 */ /* 0x000fe40000000f00 */
[----:B------:R-:W-:-:S07]  /*1970*/  MOV R9, 0x1990 ;  /* 0x0000199000097802 */ /* 0x000fce0000000f00 */
[----:B----4-:R-:W-:Y:S05]  /*1980*/  CALL.REL.NOINC `($__internal_312_$__cuda_sm20_div_s64) ;  /* 0x0000002000507944 */ /* 0x010fea0003c00000 */
        /* <DEDUP_REMOVED lines=9> */
.L_x_15569:
        /* <DEDUP_REMOVED lines=14> */
.L_x_15553:
        /* <DEDUP_REMOVED lines=12> */
[----:B0-----:R-:W-:Y:S01]  /*1bc0*/  IMAD.MOV R9, RZ, RZ, -R16 ;  /* 0x000000ffff097224 */ /* 0x001fe200078e0a10 */
[----:B------:R-:W-:-:S06]  /*1bd0*/  ISETP.NE.U32.AND P2, PT, R16, RZ, PT ;  /* 0x000000ff1000720c */ /* 0x000fcc0003f45070 */
[----:B-1----:R-:W0:Y:S02]  /*1be0*/  MUFU.RCP R0, R0 ;  /* 0x0000000000007308 */ /* 0x002e240000001000 */
        /* <DEDUP_REMOVED lines=18> */
.L_x_15572:
[----:B------:R-:W-:Y:S01]  /*1d10*/  MOV R27, R32 ;  /* 0x00000020001b7202 */ /* 0x000fe20000000f00 */
[----:B------:R-:W-:Y:S01]  /*1d20*/  IMAD.MOV.U32 R2, RZ, RZ, R16 ;  /* 0x000000ffff027224 */ /* 0x000fe200078e0010 */
[----:B------:R-:W-:Y:S02]  /*1d30*/  MOV R0, R17 ;  /* 0x0000001100007202 */ /* 0x000fe40000000f00 */
[----:B0-----:R-:W-:-:S07]  /*1d40*/  MOV R9, 0x1d60 ;  /* 0x00001d6000097802 */ /* 0x001fce0000000f00 */
[----:B------:R-:W-:Y:S05]  /*1d50*/  CALL.REL.NOINC `($__internal_312_$__cuda_sm20_div_s64) ;  /* 0x0000001c005c7944 */ /* 0x000fea0003c00000 */
        /* <DEDUP_REMOVED lines=8> */
.L_x_15573:
        /* <DEDUP_REMOVED lines=35> */
.L_x_15574:
[----:B------:R-:W-:Y:S01]  /*2010*/  MOV R27, R17 ;  /* 0x00000011001b7202 */ /* 0x000fe20000000f00 */
[----:B------:R-:W-:Y:S01]  /*2020*/  IMAD.MOV.U32 R2, RZ, RZ, R18 ;  /* 0x000000ffff027224 */ /* 0x000fe200078e0012 */
[----:B------:R-:W-:Y:S02]  /*2030*/  MOV R0, R19 ;  /* 0x0000001300007202 */ /* 0x000fe40000000f00 */
[----:B------:R-:W-:-:S07]  /*2040*/  MOV R9, 0x2060 ;  /* 0x0000206000097802 */ /* 0x000fce0000000f00 */
[----:B------:R-:W-:Y:S05]  /*2050*/  CALL.REL.NOINC `($__internal_312_$__cuda_sm20_div_s64) ;  /* 0x00000018009c7944 */ /* 0x000fea0003c00000 */
        /* <DEDUP_REMOVED lines=9> */
.L_x_15575:
[----:B------:R-:W0:Y:S01]  /*20f0*/  LDC.64 R28, c[0x0][0x390] ;  /* 0x0000e400ff1c7b82 */ /* 0x000e220000000a00 */
[----:B------:R-:W-:-:S07]  /*2100*/  IADD3 R17, PT, PT, R3, -0x2, RZ ;  /* 0xfffffffe03117810 */ /* 0x000fce0007ffe0ff */
        /* <DEDUP_REMOVED lines=34> */
.L_x_15576:
[----:B------:R-:W-:Y:S01]  /*2330*/  MOV R27, R19 ;  /* 0x00000013001b7202 */ /* 0x000fe20000000f00 */
[----:B------:R-:W-:Y:S01]  /*2340*/  IMAD.MOV.U32 R0, RZ, RZ, R29 ;  /* 0x000000ffff007224 */ /* 0x000fe200078e001d */
[----:B------:R-:W-:Y:S02]  /*2350*/  MOV R2, R28 ;  /* 0x0000001c00027202 */ /* 0x000fe40000000f00 */
[----:B------:R-:W-:-:S07]  /*2360*/  MOV R9, 0x2380 ;  /* 0x0000238000097802 */ /* 0x000fce0000000f00 */
[----:B------:R-:W-:Y:S05]  /*2370*/  CALL.REL.NOINC `($__internal_312_$__cuda_sm20_div_s64) ;  /* 0x0000001400d47944 */ /* 0x000fea0003c00000 */
        /* <DEDUP_REMOVED lines=9> */
.L_x_15577:
        /* <DEDUP_REMOVED lines=37> */
.L_x_15578:
        /* <DEDUP_REMOVED lines=13> */
.L_x_15579:
        /* <DEDUP_REMOVED lines=9> */
.L_x_15571:
        /* <DEDUP_REMOVED lines=31> */
.L_x_15581:
        /* <DEDUP_REMOVED lines=13> */
.L_x_15582:
        /* <DEDUP_REMOVED lines=35> */
.L_x_15583:
[----:B------:R-:W-:Y:S01]  /*2cb0*/  MOV R27, R17 ;  /* 0x00000011001b7202 */ /* 0x000fe20000000f00 */
[----:B------:R-:W-:Y:S01]  /*2cc0*/  IMAD.MOV.U32 R2, RZ, RZ, R18 ;  /* 0x000000ffff027224 */ /* 0x000fe200078e0012 */
[----:B------:R-:W-:Y:S02]  /*2cd0*/  MOV R0, R19 ;  /* 0x0000001300007202 */ /* 0x000fe40000000f00 */
[----:B------:R-:W-:-:S07]  /*2ce0*/  MOV R9, 0x2d00 ;  /* 0x00002d0000097802 */ /* 0x000fce0000000f00 */
[----:B------:R-:W-:Y:S05]  /*2cf0*/  CALL.REL.NOINC `($__internal_312_$__cuda_sm20_div_s64) ;  /* 0x0000000c00747944 */ /* 0x000fea0003c00000 */
        /* <DEDUP_REMOVED lines=9> */
.L_x_15584:
        /* <DEDUP_REMOVED lines=10> */
.L_x_15580:
        /* <DEDUP_REMOVED lines=10> */
[----:B0-----:R-:W-:Y:S01]  /*2ed0*/  IMAD.MOV R9, RZ, RZ, -R10 ;  /* 0x000000ffff097224 */ /* 0x001fe200078e0a0a */
[----:B------:R-:W-:Y:S01]  /*2ee0*/  ISETP.NE.U32.AND P1, PT, R10, RZ, PT ;  /* 0x000000ff0a00720c */ /* 0x000fe20003f25070 */
[----:B------:R-:W-:-:S05]  /*2ef0*/  IMAD.MOV.U32 R11, RZ, RZ, RZ ;  /* 0x000000ffff0b7224 */ /* 0x000fca00078e00ff */
[----:B-1----:R-:W0:Y:S02]  /*2f00*/  MUFU.RCP R0, R0 ;  /* 0x0000000000007308 */ /* 0x002e240000001000 */
        /* <DEDUP_REMOVED lines=15> */
.L_x_15585:
[----:B------:R-:W-:-:S07]  /*3000*/  MOV R0, 0x3020 ;  /* 0x0000302000007802 */ /* 0x000fce0000000f00 */
[----:B0-----:R-:W-:Y:S05]  /*3010*/  CALL.REL.NOINC `($__internal_313_$__cuda_sm20_rem_s64) ;  /* 0x0000000c00fc7944 */ /* 0x001fea0003c00000 */
[----:B------:R-:W-:Y:S02]  /*3020*/  MOV R10, R2 ;  /* 0x00000002000a7202 */ /* 0x000fe40000000f00 */
[----:B------:R-:W-:-:S07]  /*3030*/  MOV R11, R9 ;  /* 0x00000009000b7202 */ /* 0x000fce0000000f00 */
.L_x_15586:
[----:B------:R-:W0:Y:S02]  /*3040*/  LDC.64 R12, c[0x0][0x398] ;  /* 0x0000e600ff0c7b82 */ /* 0x000e240000000a00 */
[----:B0-----:R-:W-:-:S06]  /*3050*/  IMAD.WIDE.U32 R2, R3, 0x8, R12 ;  /* 0x0000000803027825 */ /* 0x001fcc00078e000c */
[----:B------:R-:W2:Y:S02]  /*3060*/  LDG.E.64 R2, desc[UR8][R2.64] ;  /* 0x0000000802027981 */ /* 0x000ea4000c1e1b00 */
[-C--:B--2---:R-:W-:Y:S02]  /*3070*/  IMAD R9, R3, R10.reuse, RZ ;  /* 0x0000000a03097224 */ /* 0x084fe400078e02ff */
[----:B------:R-:W-:-:S04]  /*3080*/  IMAD.WIDE.U32 R28, R2, R10, R28 ;  /* 0x0000000a021c7225 */ /* 0x000fc800078e001c */
[----:B------:R-:W-:-:S04]  /*3090*/  IMAD R9, R2, R11, R9 ;  /* 0x0000000b02097224 */ /* 0x000fc800078e0209 */
[----:B------:R-:W-:-:S07]  /*30a0*/  IMAD.IADD R29, R29, 0x1, R9 ;  /* 0x000000011d1d7824 */ /* 0x000fce00078e0209 */
.L_x_15552:
[----:B------:R-:W1:Y:S02]  /*30b0*/  LDCU.64 UR10, c[0x0][0x388] ;  /* 0x00007100ff0a77ac */ /* 0x000e640008000a00 */
[----:B-1----:R-:W-:-:S04]  /*30c0*/  LEA R2, P0, R28, UR10, 0x1 ;  /* 0x0000000a1c027c11 */ /* 0x002fc8000f8008ff */
[----:B------:R-:W-:-:S06]  /*30d0*/  LEA.HI.X R3, R28, UR11, R29, 0x1, P0 ;  /* 0x0000000b1c037c11 */ /* 0x000fcc00080f0c1d */
[----:B------:R-:W2:Y:S01]  /*30e0*/  LDG.E.U16 R3, desc[UR8][R2.64] ;  /* 0x0000000802037981 */ /* 0x000ea2000c1e1500 */
[----:B------:R-:W-:-:S03]  /*30f0*/  ISETP.NE.AND P0, PT, R8, RZ, PT ;  /* 0x000000ff0800720c */ /* 0x000fc60003f05270 */
[----:B--2---:R1:W-:Y:S01]  /*3100*/  STS.U16 [R4], R3 ;  /* 0x0000000304007388 */ /* 0x0043e20000000400 */
[----:B------:R-:W-:Y:S09]  /*3110*/  BAR.SYNC.DEFER_BLOCKING 0x0 ;  /* 0x0000000000007b1d */ /* 0x000ff20000010000 */
[----:B------:R-:W-:Y:S05]  /*3120*/  @P0 EXIT ;  /* 0x000000000000094d */ /* 0x000fea0003800000 */
[----:B------:R-:W-:-:S13]  /*3130*/  ISETP.GT.U32.AND P0, PT, R5, 0x1, PT ;  /* 0x000000010500780c */ /* 0x000fda0003f04070 */
[----:B-1----:R-:W1:Y:S01]  /*3140*/  @!P0 S2R R3, SR_CgaCtaId ;  /* 0x0000000000038919 */ /* 0x002e620000008800 */
[----:B------:R-:W-:-:S04]  /*3150*/  @!P0 MOV R0, 0x400 ;  /* 0x0000040000008802 */ /* 0x000fc80000000f00 */
[----:B-1----:R-:W-:-:S04]  /*3160*/  @!P0 LEA R0, R3, R0, 0x18 ;  /* 0x0000000003008211 */ /* 0x002fc800078ec0ff */
        /* <DEDUP_REMOVED lines=22> */
.L_x_15589:
        /* <DEDUP_REMOVED lines=22> */
[----:B--2---:R-:W-:Y:S01]  /*3430*/  HADD2.BF16_V2 R8, R8.H0_H0, R23.H0_H0 ;  /* 0x2000001708087230 */ /* 0x004fe20000200800 */
[----:B------:R-:W2:Y:S03]  /*3440*/  LDS.U16 R19, [R19] ;  /* 0x0000000013137984 */ /* 0x000ea60000000400 */
[C---:B0-----:R-:W-:Y:S01]  /*3450*/  IMAD R13, R6.reuse, 0x2, R33 ;  /* 0x00000002060d7824 */ /* 0x041fe200078e0221 */
[----:B------:R-:W0:Y:S04]  /*3460*/  LDS.U16 R17, [R33] ;  /* 0x0000000021117984 */ /* 0x000e280000000400 */
[----:B------:R-:W-:-:S02]  /*3470*/  LEA R35, R6, R13, 0x1 ;  /* 0x0000000d06237211 */ /* 0x000fc400078e08ff */
[----:B------:R-:W0:Y:S01]  /*3480*/  LDS.U16 R13, [R13] ;  /* 0x000000000d0d7984 */ /* 0x000e220000000400 */
[----:B---3--:R-:W-:Y:S01]  /*3490*/  HADD2.BF16_V2 R8, R8.H0_H0, R25.H0_H0 ;  /* 0x2000001908087230 */ /* 0x008fe20000200800 */
[C---:B-1----:R-:W-:Y:S02]  /*34a0*/  LEA R31, R6.reuse, R35, 0x1 ;  /* 0x00000023061f7211 */ /* 0x042fe400078e08ff */
[----:B------:R-:W1:Y:S01]  /*34b0*/  LDS.U16 R23, [R35] ;  /* 0x0000000023177984 */ /* 0x000e620000000400 */
        /* <DEDUP_REMOVED lines=14> */
[----:B--2---:R-:W-:-:S04]  /*35a0*/  HADD2.BF16_V2 R8, R8.H0_H0, R19.H0_H0 ;  /* 0x2000001308087230 */ /* 0x004fc80000200800 */
[----:B0-----:R-:W-:-:S04]  /*35b0*/  HADD2.BF16_V2 R8, R8.H0_H0, R17.H0_H0 ;  /* 0x2000001108087230 */ /* 0x001fc80000200800 */
[----:B------:R-:W-:-:S04]  /*35c0*/  HADD2.BF16_V2 R8, R8.H0_H0, R13.H0_H0 ;  /* 0x2000000d08087230 */ /* 0x000fc80000200800 */
[----:B-1----:R-:W-:-:S04]  /*35d0*/  HADD2.BF16_V2 R8, R8.H0_H0, R23.H0_H0 ;  /* 0x2000001708087230 */ /* 0x002fc80000200800 */
[----:B---3--:R-:W-:-:S04]  /*35e0*/  HADD2.BF16_V2 R8, R8.H0_H0, R31.H0_H0 ;  /* 0x2000001f08087230 */ /* 0x008fc80000200800 */
[----:B----4-:R-:W-:-:S04]  /*35f0*/  HADD2.BF16_V2 R8, R8.H0_H0, R25.H0_H0 ;  /* 0x2000001908087230 */ /* 0x010fc80000200800 */
[----:B-----5:R-:W-:-:S04]  /*3600*/  HADD2.BF16_V2 R8, R8.H0_H0, R27.H0_H0 ;  /* 0x2000001b08087230 */ /* 0x020fc80000200800 */
[----:B------:R-:W-:-:S04]  /*3610*/  HADD2.BF16_V2 R8, R8.H0_H0, R9.H0_H0 ;  /* 0x2000000908087230 */ /* 0x000fc80000200800 */
[----:B------:R-:W-:Y:S01]  /*3620*/  HADD2.BF16_V2 R8, R8.H0_H0, R21.H0_H0 ;  /* 0x2000001508087230 */ /* 0x000fe20000200800 */
[----:B------:R-:W-:Y:S06]  /*3630*/  @P0 BRA `(.L_x_15589) ;  /* 0xfffffffc00240947 */ /* 0x000fec000383ffff */
[----:B------:R-:W-:-:S12]  /*3640*/  UIADD3 UR4, UPT, UPT, UR4, 0x1, URZ ;  /* 0x0000000104047890 */ /* 0x000fd8000fffe0ff */
.L_x_15588:
        /* <DEDUP_REMOVED lines=9> */
[C---:B0-----:R-:W-:Y:S02]  /*36e0*/  LEA R9, R6.reuse, R3, 0x1 ;  /* 0x0000000306097211 */ /* 0x041fe400078e08ff */
[----:B------:R-:W2:Y:S02]  /*36f0*/  LDS.U16 R3, [R3] ;  /* 0x0000000003037984 */ /* 0x000ea40000000400 */
[C---:B------:R-:W-:Y:S02]  /*3700*/  LEA R11, R6.reuse, R9, 0x1 ;  /* 0x00000009060b7211 */ /* 0x040fe400078e08ff */
[----:B------:R-:W0:Y:S03]  /*3710*/  LDS.U16 R0, [R9] ;  /* 0x0000000009007984 */ /* 0x000e260000000400 */
[C---:B------:R-:W-:Y:S02]  /*3720*/  IMAD R13, R6.reuse, 0x2, R11 ;  /* 0x00000002060d7824 */ /* 0x040fe400078e020b */
[----:B------:R-:W3:Y:S03]  /*3730*/  LDS.U16 R11, [R11] ;  /* 0x000000000b0b7984 */ /* 0x000ee60000000400 */
[----:B------:R-:W-:-:S02]  /*3740*/  LEA R17, R6, R13, 0x1 ;  /* 0x0000000d06117211 */ /* 0x000fc400078e08ff */
[----:B------:R-:W4:Y:S02]  /*3750*/  LDS.U16 R13, [R13] ;  /* 0x000000000d0d7984 */ /* 0x000f240000000400 */
[C---:B------:R-:W-:Y:S02]  /*3760*/  LEA R19, R6.reuse, R17, 0x1 ;  /* 0x0000001106137211 */ /* 0x040fe400078e08ff */
[----:B------:R-:W5:Y:S03]  /*3770*/  LDS.U16 R17, [R17] ;  /* 0x0000000011117984 */ /* 0x000f660000000400 */
[C---:B------:R-:W-:Y:S02]  /*3780*/  IMAD R21, R6.reuse, 0x2, R19 ;  /* 0x0000000206157824 */ /* 0x040fe400078e0213 */
[----:B------:R-:W1:Y:S03]  /*3790*/  LDS.U16 R19, [R19] ;  /* 0x0000000013137984 */ /* 0x000e660000000400 */
[----:B------:R-:W-:-:S02]  /*37a0*/  LEA R4, R6, R21, 0x1 ;  /* 0x0000001506047211 */ /* 0x000fc400078e08ff */
[----:B------:R-:W1:Y:S04]  /*37b0*/  LDS.U16 R21, [R21] ;  /* 0x0000000015157984 */ /* 0x000e680000000400 */
[----:B------:R-:W1:Y:S01]  /*37c0*/  LDS.U16 R9, [R4] ;  /* 0x0000000004097984 */ /* 0x000e620000000400 */
[----:B--2---:R-:W-:-:S04]  /*37d0*/  HADD2.BF16_V2 R3, R8.H0_H0, R3.H0_H0 ;  /* 0x2000000308037230 */ /* 0x004fc80000200800 */
[----:B0-----:R-:W-:-:S04]  /*37e0*/  HADD2.BF16_V2 R0, R3.H0_H0, R0.H0_H0 ;  /* 0x2000000003007230 */ /* 0x001fc80000200800 */
[----:B---3--:R-:W-:-:S04]  /*37f0*/  HADD2.BF16_V2 R0, R0.H0_H0, R11.H0_H0 ;  /* 0x2000000b00007230 */ /* 0x008fc80000200800 */
[----:B----4-:R-:W-:-:S04]  /*3800*/  HADD2.BF16_V2 R0, R0.H0_H0, R13.H0_H0 ;  /* 0x2000000d00007230 */ /* 0x010fc80000200800 */
[----:B-----5:R-:W-:-:S04]  /*3810*/  HADD2.BF16_V2 R0, R0.H0_H0, R17.H0_H0 ;  /* 0x2000001100007230 */ /* 0x020fc80000200800 */
[----:B-1----:R-:W-:-:S04]  /*3820*/  HADD2.BF16_V2 R0, R0.H0_H0, R19.H0_H0 ;  /* 0x2000001300007230 */ /* 0x002fc80000200800 */
[----:B------:R-:W-:-:S04]  /*3830*/  HADD2.BF16_V2 R0, R0.H0_H0, R21.H0_H0 ;  /* 0x2000001500007230 */ /* 0x000fc80000200800 */
[----:B------:R-:W-:-:S07]  /*3840*/  HADD2.BF16_V2 R8, R0.H0_H0, R9.H0_H0 ;  /* 0x2000000900087230 */ /* 0x000fce0000200800 */
.L_x_15591:
        /* <DEDUP_REMOVED lines=8> */
[C---:B0-----:R-:W-:Y:S02]  /*38d0*/  IMAD R9, R6.reuse, 0x2, R3 ;  /* 0x0000000206097824 */ /* 0x041fe400078e0203 */
[----:B------:R-:W2:Y:S03]  /*38e0*/  LDS.U16 R3, [R3] ;  /* 0x0000000003037984 */ /* 0x000ea60000000400 */
[C---:B------:R-:W-:Y:S02]  /*38f0*/  LEA R11, R6.reuse, R9, 0x1 ;  /* 0x00000009060b7211 */ /* 0x040fe400078e08ff */
[----:B------:R-:W0:Y:S02]  /*3900*/  LDS.U16 R9, [R9] ;  /* 0x0000000009097984 */ /* 0x000e240000000400 */
[----:B------:R-:W-:Y:S02]  /*3910*/  LEA R0, R6, R11, 0x1 ;  /* 0x0000000b06007211 */ /* 0x000fe400078e08ff */
[----:B------:R-:W3:Y:S04]  /*3920*/  LDS.U16 R11, [R11] ;  /* 0x000000000b0b7984 */ /* 0x000ee80000000400 */
[----:B------:R-:W4:Y:S01]  /*3930*/  LDS.U16 R13, [R0] ;  /* 0x00000000000d7984 */ /* 0x000f220000000400 */
[----:B--2---:R-:W-:-:S04]  /*3940*/  HADD2.BF16_V2 R8, R8.H0_H0, R3.H0_H0 ;  /* 0x2000000308087230 */ /* 0x004fc80000200800 */
[----:B0-----:R-:W-:-:S04]  /*3950*/  HADD2.BF16_V2 R8, R8.H0_H0, R9.H0_H0 ;  /* 0x2000000908087230 */ /* 0x001fc80000200800 */
[----:B---3--:R-:W-:-:S04]  /*3960*/  HADD2.BF16_V2 R8, R8.H0_H0, R11.H0_H0 ;  /* 0x2000000b08087230 */ /* 0x008fc80000200800 */
[----:B----4-:R-:W-:-:S07]  /*3970*/  HADD2.BF16_V2 R8, R8.H0_H0, R13.H0_H0 ;  /* 0x2000000d08087230 */ /* 0x010fce0000200800 */
.L_x_15592:
[----:B------:R-:W-:Y:S05]  /*3980*/  @!P1 BRA `(.L_x_15590) ;  /* 0x0000000000289947 */ /* 0x000fea0003800000 */
[----:B------:R-:W-:Y:S01]  /*3990*/  IMAD R0, R6, UR4, RZ ;  /* 0x0000000406007c24 */ /* 0x000fe2000f8e02ff */
[----:B------:R-:W-:-:S03]  /*39a0*/  IADD3 R5, PT, PT, -R5, RZ, RZ ;  /* 0x000000ff05057210 */ /* 0x000fc60007ffe1ff */
[----:B------:R-:W-:-:S05]  /*39b0*/  IMAD R0, R0, 0x2, R7 ;  /* 0x0000000200007824 */ /* 0x000fca00078e0207 */
[----:B------:R-:W-:-:S07]  /*39c0*/  IADD3 R3, PT, PT, R0, UR5, RZ ;  /* 0x0000000500037c10 */ /* 0x000fce000fffe0ff */
.L_x_15593:
[----:B0-----:R0:W2:Y:S01]  /*39d0*/  LDS.U16 R9, [R3] ;  /* 0x0000000003097984 */ /* 0x0010a20000000400 */
[----:B------:R-:W-:-:S05]  /*39e0*/  VIADD R5, R5, 0x1 ;  /* 0x0000000105057836 */ /* 0x000fca0000000000 */
[----:B------:R-:W-:Y:S02]  /*39f0*/  ISETP.NE.AND P0, PT, R5, RZ, PT ;  /* 0x000000ff0500720c */ /* 0x000fe40003f05270 */
[----:B0-----:R-:W-:Y:S01]  /*3a00*/  LEA R3, R6, R3, 0x1 ;  /* 0x0000000306037211 */ /* 0x001fe200078e08ff */
[----:B--2---:R-:W-:-:S10]  /*3a10*/  HADD2.BF16_V2 R8, R8.H0_H0, R9.H0_H0 ;  /* 0x2000000908087230 */ /* 0x004fd40000200800 */
[----:B------:R-:W-:Y:S05]  /*3a20*/  @P0 BRA `(.L_x_15593) ;  /* 0xfffffffc00e80947 */ /* 0x000fea000383ffff */
.L_x_15590:
[----:B--2---:R2:W-:Y:S02]  /*3a30*/  STS.U16 [R7+UR5], R8 ;  /* 0x0000000807007988 */ /* 0x0045e40008000405 */
.L_x_15587:
        /* <DEDUP_REMOVED lines=9> */
        .weak           $__internal_312_$__cuda_sm20_div_s64
        .type           $__internal_312_$__cuda_sm20_div_s64,@function
        .size           $__internal_312_$__cuda_sm20_div_s64,($__internal_313_$__cuda_sm20_rem_s64 - $__internal_312_$__cuda_sm20_div_s64)
$__internal_312_$__cuda_sm20_div_s64:
        /* <DEDUP_REMOVED lines=83> */
[----:B------:R-:W-:Y:S06]  /*4000*/  RET.REL.NODEC R12 `(contiguous_mean3_bf16) ;  /* 0xffffffbc0cfc7950 */ /* 0x000fec0003c3ffff */
        .weak           $__internal_313_$__cuda_sm20_rem_s64
        .type           $__internal_313_$__cuda_sm20_rem_s64,@function
        .size           $__internal_313_$__cuda_sm20_rem_s64,(.L_x_30629 - $__internal_313_$__cuda_sm20_rem_s64)
$__internal_313_$__cuda_sm20_rem_s64:
        /* <DEDUP_REMOVED lines=66> */
[----:B------:R-:W-:Y:S06]  /*4430*/  RET.REL.NODEC R10 `(contiguous_mean3_bf16) ;  /* 0xffffffb80af07950 */ /* 0x000fec0003c3ffff */
.L_x_15594:
        /* <DEDUP_REMOVED lines=12> */
.L_x_30629:


//--------------------- .text.contiguous_mean22_bf16 --------------------------
	.section	.text.contiguous_mean22_bf16,"ax",@progbits
	.align	128
        .global         contiguous_mean22_bf16
        .type           contiguous_mean22_bf16,@function
        .size           contiguous_mean22_bf16,(.L_x_31266 - contiguous_mean22_bf16)
        .other          contiguous_mean22_bf16,@"STO_CUDA_ENTRY STV_DEFAULT"
contiguous_mean22_bf16:
.text.contiguous_mean22_bf16:
        /* <DEDUP_REMOVED lines=47> */
.L_x_15596:
        /* <DEDUP_REMOVED lines=13> */
.L_x_15597:
[----:B------:R-:W-:Y:S05]  /*03c0*/  BSYNC.RECONVERGENT B0 ;  /* 0x0000000000007941 */ /* 0x000fea0003800200 */
.L_x_15595:
[----:B------:R-:W-:Y:S01]  /*03d0*/  BAR.SYNC.DEFER_BLOCKING 0x0 ;  /* 0x0000000000007b1d */ /* 0x000fe20000010000 */
[----:B------:R-:W-:Y:S02]  /*03e0*/  ISETP.GE.U32.AND P1, PT, R3, 0x42, PT ;  /* 0x000000420300780c */ /* 0x000fe40003f26070 */
[----:B------:R-:W-:-:S11]  /*03f0*/  ISETP.GT.U32.AND P0, PT, R0, 0x1f, PT ;  /* 0x0000001f0000780c */ /* 0x000fd60003f04070 */
[----:B------:R-:W-:Y:S05]  /*0400*/  @!P1 BRA `(.L_x_15598) ;  /* 0x0000000000309947 */ /* 0x000fea0003800000 */
.L_x_15599:
        /* <DEDUP_REMOVED lines=12> */
.L_x_15598:
        /* <DEDUP_REMOVED lines=40> */
.L_x_15600:
        /* <DEDUP_REMOVED lines=11> */
.L_x_31266:


//--------------------- .text.contiguous_mean2_bf16 --------------------------
	.section	.text.contiguous_mean2_bf16,"ax",@progbits
	.align	128
        .global         contiguous_mean2_bf16
        .type           contiguous_mean2_bf16,@function
        .size           contiguous_mean2_bf16,(.L_x_30631 - contiguous_mean2_bf16)
        .other          contiguous_mean2_bf16,@"STO_CUDA_ENTRY STV_DEFAULT"
contiguous_mean2_bf16:
.text.contiguous_mean2_bf16:
        /* <DEDUP_REMOVED lines=57> */
.L_x_15629:
        /* <DEDUP_REMOVED lines=32> */
.L_x_15606:
[----:B------:R-:W-:Y:S01]  /*0590*/  MOV R26, R6 ;  /* 0x00000006001a7202 */ /* 0x000fe20000000f00 */
[----:B------:R-:W-:Y:S01]  /*05a0*/  IMAD.MOV.U32 R13, RZ, RZ, R7 ;  /* 0x000000ffff0d7224 */ /* 0x000fe200078e0007 */
[----:B------:R-:W-:Y:S01]  /*05b0*/  MOV R14, R38 ;  /* 0x00000026000e7202 */ /* 0x000fe20000000f00 */
[----:B------:R-:W-:Y:S01]  /*05c0*/  IMAD.MOV.U32 R11, RZ, RZ, R39 ;  /* 0x000000ffff0b7224 */ /* 0x000fe200078e0027 */
[----:B------:R-:W-:-:S07]  /*05d0*/  MOV R12, 0x5f0 ;  /* 0x000005f0000c7802 */ /* 0x000fce0000000f00 */
[----:B-1----:R-:W-:Y:S05]  /*05e0*/  CALL.REL.NOINC `($__internal_314_$__cuda_sm20_div_s64) ;  /* 0x00000064003c7944 */ /* 0x002fea0003c00000 */
        /* <DEDUP_REMOVED lines=9> */
.L_x_15607:
[----:B------:R-:W-:Y:S05]  /*0680*/  BSYNC.RECONVERGENT B1 ;  /* 0x0000000000017941 */ /* 0x000fea0003800200 */
.L_x_15605:
        /* <DEDUP_REMOVED lines=33> */
.L_x_15609:
[----:B------:R-:W-:Y:S01]  /*08a0*/  MOV R26, R20 ;  /* 0x00000014001a7202 */ /* 0x000fe20000000f00 */
[----:B------:R-:W-:Y:S01]  /*08b0*/  IMAD.MOV.U32 R13, RZ, RZ, R9 ;  /* 0x000000ffff0d7224 */ /* 0x000fe200078e0009 */
[----:B------:R-:W-:Y:S01]  /*08c0*/  MOV R14, R38 ;  /* 0x00000026000e7202 */ /* 0x000fe20000000f00 */
[----:B------:R-:W-:Y:S01]  /*08d0*/  IMAD.MOV.U32 R11, RZ, RZ, R39 ;  /* 0x000000ffff0b7224 */ /* 0x000fe200078e0027 */
[----:B------:R-:W-:-:S07]  /*08e0*/  MOV R12, 0x900 ;  /* 0x00000900000c7802 */ /* 0x000fce0000000f00 */
[----:B------:R-:W-:Y:S05]  /*08f0*/  CALL.REL.NOINC `($__internal_314_$__cuda_sm20_div_s64) ;  /* 0x0000006000787944 */ /* 0x000fea0003c00000 */
        /* <DEDUP_REMOVED lines=9> */
.L_x_15610:
[----:B------:R-:W-:Y:S05]  /*0990*/  BSYNC.RECONVERGENT B1 ;  /* 0x0000000000017941 */ /* 0x000fea0003800200 */
.L_x_15608:
        /* <DEDUP_REMOVED lines=34> */
.L_x_15612:
[----:B------:R-:W-:Y:S01]  /*0bc0*/  IMAD.MOV.U32 R26, RZ, RZ, R34 ;  /* 0x000000ffff1a7224 */ /* 0x000fe200078e0022 */
[----:B------:R-:W-:Y:S01]  /*0bd0*/  MOV R13, R35 ;  /* 0x00000023000d7202 */ /* 0x000fe20000000f00 */
[----:B------:R-:W-:Y:S01]  /*0be0*/  IMAD.MOV.U32 R14, RZ, RZ, R20 ;  /* 0x000000ffff0e7224 */ /* 0x000fe200078e0014 */
[----:B------:R-:W-:Y:S02]  /*0bf0*/  MOV R11, R21 ;  /* 0x00000015000b7202 */ /* 0x000fe40000000f00 */
[----:B------:R-:W-:-:S07]  /*0c00*/  MOV R12, 0xc20 ;  /* 0x00000c20000c7802 */ /* 0x000fce0000000f00 */
[----:B------:R-:W-:Y:S05]  /*0c10*/  CALL.REL.NOINC `($__internal_314_$__cuda_sm20_div_s64) ;  /* 0x0000005c00b07944 */ /* 0x000fea0003c00000 */
        /* <DEDUP_REMOVED lines=10> */
.L_x_15613:
[----:B------:R-:W-:Y:S05]  /*0cc0*/  BSYNC.RECONVERGENT B1 ;  /* 0x0000000000017941 */ /* 0x000fea0003800200 */
.L_x_15611:
        /* <DEDUP_REMOVED lines=34> */
.L_x_15615:
        /* <DEDUP_REMOVED lines=16> */
.L_x_15616:
[----:B------:R-:W-:Y:S05]  /*0ff0*/  BSYNC.RECONVERGENT B1 ;  /* 0x0000000000017941 */ /* 0x000fea0003800200 */
.L_x_15614:
        /* <DEDUP_REMOVED lines=36> */
.L_x_15618:
        /* <DEDUP_REMOVED lines=16> */
.L_x_15619:
[----:B------:R-:W-:Y:S05]  /*1340*/  BSYNC.RECONVERGENT B1 ;  /* 0x0000000000017941 */ /* 0x000fea0003800200 */
.L_x_15617:
        /* <DEDUP_REMOVED lines=35> */
.L_x_15621:
[----:B------:R-:W-:Y:S01]  /*1580*/  MOV R26, R34 ;  /* 0x00000022001a7202 */ /* 0x000fe20000000f00 */
[----:B------:R-:W-:Y:S01]  /*1590*/  IMAD.MOV.U32 R13, RZ, RZ, R35 ;  /* 0x000000ffff0d7224 */ /* 0x000fe200078e0023 */
[----:B------:R-:W-:Y:S01]  /*15a0*/  MOV R14, R20 ;  /* 0x00000014000e7202 */ /* 0x000fe20000000f00 */
[----:B------:R-:W-:Y:S01]  /*15b0*/  IMAD.MOV.U32 R11, RZ, RZ, R21 ;  /* 0x000000ffff0b7224 */ /* 0x000fe200078e0015 */
[----:B------:R-:W-:-:S07]  /*15c0*/  MOV R12, 0x15e0 ;  /* 0x000015e0000c7802 */ /* 0x000fce0000000f00 */
[----:B------:R-:W-:Y:S05]  /*15d0*/  CALL.REL.NOINC `($__internal_314_$__cuda_sm20_div_s64) ;  /* 0x0000005400407944 */ /* 0x000fea0003c00000 */
        /* <DEDUP_REMOVED lines=10> */
.L_x_15622:
[----:B------:R-:W-:Y:S05]  /*1680*/  BSYNC.RECONVERGENT B1 ;  /* 0x0000000000017941 */ /* 0x000fea0003800200 */
.L_x_15620:
        /* <DEDUP_REMOVED lines=34> */
.L_x_15624:
        /* <DEDUP_REMOVED lines=16> */
.L_x_15625:
[----:B------:R-:W-:Y:S05]  /*19b0*/  BSYNC.RECONVERGENT B1 ;  /* 0x0000000000017941 */ /* 0x000fea0003800200 */
.L_x_15623:
        /* <DEDUP_REMOVED lines=35> */
.L_x_15627:
        /* <DEDUP_REMOVED lines=16> */
.L_x_15628:
[----:B------:R-:W-:Y:S05]  /*1cf0*/  BSYNC.RECONVERGENT B1 ;  /* 0x0000000000017941 */ /* 0x000fea0003800200 */
.L_x_15626:
        /* <DEDUP_REMOVED lines=8> */
.L_x_15604:
        /* <DEDUP_REMOVED lines=36> */
.L_x_15632:
[----:B------:R-:W-:Y:S01]  /*1fc0*/  MOV R26, R6 ;  /* 0x00000006001a7202 */ /* 0x000fe20000000f00 */
[----:B------:R-:W-:Y:S01]  /*1fd0*/  IMAD.MOV.U32 R13, RZ, RZ, R7 ;  /* 0x000000ffff0d7224 */ /* 0x000fe200078e0007 */
[----:B------:R-:W-:Y:S01]  /*1fe0*/  MOV R14, R16 ;  /* 0x00000010000e7202 */ /* 0x000fe20000000f00 */
[----:B------:R-:W-:Y:S01]  /*1ff0*/  IMAD.MOV.U32 R11, RZ, RZ, R17 ;  /* 0x000000ffff0b7224 */ /* 0x000fe200078e0011 */
[----:B------:R-:W-:-:S07]  /*2000*/  MOV R12, 0x2020 ;  /* 0x00002020000c7802 */ /* 0x000fce0000000f00 */
[----:B------:R-:W-:Y:S05]  /*2010*/  CALL.REL.NOINC `($__internal_314_$__cuda_sm20_div_s64) ;  /* 0x0000004800b07944 */ /* 0x000fea0003c00000 */
        /* <DEDUP_REMOVED lines=9> */
.L_x_15633:
[----:B------:R-:W-:Y:S05]  /*20b0*/  BSYNC.RECONVERGENT B1 ;  /* 0x0000000000017941 */ /* 0x000fea0003800200 */
.L_x_15631:
        /* <DEDUP_REMOVED lines=34> */
.L_x_15635:
        /* <DEDUP_REMOVED lines=17> */
.L_x_15636:
[----:B------:R-:W-:Y:S05]  /*23f0*/  BSYNC.RECONVERGENT B1 ;  /* 0x0000000000017941 */ /* 0x000fea0003800200 */
.L_x_15634:
        /* <DEDUP_REMOVED lines=36> */
.L_x_15638:
        /* <DEDUP_REMOVED lines=16> */
.L_x_15639:
[----:B------:R-:W-:Y:S05]  /*2740*/  BSYNC.RECONVERGENT B1 ;  /* 0x0000000000017941 */ /* 0x000fea0003800200 */
.L_x_15637:
        /* <DEDUP_REMOVED lines=35> */
.L_x_15641:
[----:B------:R-:W-:Y:S01]  /*2980*/  MOV R26, R18 ;  /* 0x00000012001a7202 */ /* 0x000fe20000000f00 */
[----:B------:R-:W-:Y:S01]  /*2990*/  IMAD.MOV.U32 R13, RZ, RZ, R19 ;  /* 0x000000ffff0d7224 */ /* 0x000fe200078e0013 */
[----:B------:R-:W-:Y:S01]  /*29a0*/  MOV R14, R16 ;  /* 0x00000010000e7202 */ /* 0x000fe20000000f00 */
[----:B------:R-:W-:Y:S01]  /*29b0*/  IMAD.MOV.U32 R11, RZ, RZ, R17 ;  /* 0x000000ffff0b7224 */ /* 0x000fe200078e0011 */
[----:B------:R-:W-:-:S07]  /*29c0*/  MOV R12, 0x29e0 ;  /* 0x000029e0000c7802 */ /* 0x000fce0000000f00 */
[----:B------:R-:W-:Y:S05]  /*29d0*/  CALL.REL.NOINC `($__internal_314_$__cuda_sm20_div_s64) ;  /* 0x0000004000407944 */ /* 0x000fea0003c00000 */
        /* <DEDUP_REMOVED lines=10> */
.L_x_15642:
[----:B------:R-:W-:Y:S05]  /*2a80*/  BSYNC.RECONVERGENT B1 ;  /* 0x0000000000017941 */ /* 0x000fea0003800200 */
.L_x_15640:
[----:B------:R-:W-:Y:S01]  /*2a90*/  MOV R36, R22 ;  /* 0x0000001600247202 */ /* 0x000fe20000000f00 */
[----:B------:R-:W-:Y:S02]  /*2aa0*/  IMAD R11, R11, R38, RZ ;  /* 0x000000260b0b7224 */ /* 0x000fe400078e02ff */
[----:B------:R-:W-:Y:S02]  /*2ab0*/  VIADD R8, R8, 0xfffffffe ;  /* 0xfffffffe08087836 */ /* 0x000fe40000000000 */
[----:B------:R-:W-:-:S04]  /*2ac0*/  IMAD.WIDE.U32 R22, R38, R10, R36 ;  /* 0x0000000a26167225 */ /* 0x000fc800078e0024 */
[----:B------:R-:W-:-:S05]  /*2ad0*/  IMAD R11, R39, R10, R11 ;  /* 0x0000000a270b7224 */ /* 0x000fca00078e020b */
[----:B------:R-:W-:-:S07]  /*2ae0*/  IADD3 R23, PT, PT, R23, R11, RZ ;  /* 0x0000000b17177210 */ /* 0x000fce0007ffe0ff */
.L_x_15630:
        /* <DEDUP_REMOVED lines=30> */
.L_x_15644:
[----:B------:R-:W-:Y:S01]  /*2cd0*/  MOV R18, R6 ;  /* 0x0000000600127202 */ /* 0x000fe20000000f00 */
[----:B------:R-:W-:Y:S01]  /*2ce0*/  IMAD.MOV.U32 R19, RZ, RZ, R7 ;  /* 0x000000ffff137224 */ /* 0x000fe200078e0007 */
[----:B------:R-:W-:Y:S01]  /*2cf0*/  MOV R24, R10 ;  /* 0x0000000a00187202 */ /* 0x000fe20000000f00 */
[----:B------:R-:W-:Y:S01]  /*2d00*/  IMAD.MOV.U32 R21, RZ, RZ, R11 ;  /* 0x000000ffff157224 */ /* 0x000fe200078e000b */
[----:B------:R-:W-:-:S07]  /*2d10*/  MOV R26, 0x2d30 ;  /* 0x00002d30001a7802 */ /* 0x000fce0000000f00 */
[----:B------:R-:W-:Y:S05]  /*2d20*/  CALL.REL.NOINC `($__internal_315_$__cuda_sm20_rem_s64) ;  /* 0x0000004000b87944 */ /* 0x000fea0003c00000 */
.L_x_15645:
[----:B------:R-:W-:Y:S05]  /*2d30*/  BSYNC.RECONVERGENT B1 ;  /* 0x0000000000017941 */ /* 0x000fea0003800200 */
.L_x_15643:
        /* <DEDUP_REMOVED lines=30> */
.L_x_15647:
[----:B------:R-:W-:Y:S01]  /*2f20*/  MOV R24, R10 ;  /* 0x0000000a00187202 */ /* 0x000fe20000000f00 */
[----:B------:R-:W-:Y:S01]  /*2f30*/  IMAD.MOV.U32 R21, RZ, RZ, R11 ;  /* 0x000000ffff157224 */ /* 0x000fe200078e000b */
[----:B------:R-:W-:Y:S01]  /*2f40*/  MOV R18, R20 ;  /* 0x0000001400127202 */ /* 0x000fe20000000f00 */
[----:B------:R-:W-:Y:S01]  /*2f50*/  IMAD.MOV.U32 R19, RZ, RZ, R9 ;  /* 0x000000ffff137224 */ /* 0x000fe200078e0009 */
[----:B------:R-:W-:-:S07]  /*2f60*/  MOV R26, 0x2f80 ;  /* 0x00002f80001a7802 */ /* 0x000fce0000000f00 */
[----:B------:R-:W-:Y:S05]  /*2f70*/  CALL.REL.NOINC `($__internal_315_$__cuda_sm20_rem_s64) ;  /* 0x0000004000247944 */ /* 0x000fea0003c00000 */
.L_x_15648:
[----:B------:R-:W-:Y:S05]  /*2f80*/  BSYNC.RECONVERGENT B1 ;  /* 0x0000000000017941 */ /* 0x000fea0003800200 */
.L_x_15646:
[----:B------:R-:W-:Y:S02]  /*2f90*/  IMAD R7, R7, R16, RZ ;  /* 0x0000001007077224 */ /* 0x000fe400078e02ff */
[----:B------:R-:W-:-:S04]  /*2fa0*/  IMAD.WIDE.U32 R22, R16, R6, R22 ;  /* 0x0000000610167225 */ /* 0x000fc800078e0016 */
[----:B------:R-:W-:-:S05]  /*2fb0*/  IMAD R7, R17, R6, R7 ;  /* 0x0000000611077224 */ /* 0x000fca00078e0207 */
[----:B------:R-:W-:-:S07]  /*2fc0*/  IADD3 R23, PT, PT, R23, R7, RZ ;  /* 0x0000000717177210 */ /* 0x000fce0007ffe0ff */
.L_x_15603:
        /* <DEDUP_REMOVED lines=10> */
.L_x_15602:
        /* <DEDUP_REMOVED lines=18> */
.L_x_15676:
        /* <DEDUP_REMOVED lines=30> */
.L_x_15653:
        /* <DEDUP_REMOVED lines=15> */
.L_x_15654:
[----:B------:R-:W-:Y:S05]  /*3460*/  BSYNC.RECONVERGENT B1 ;  /* 0x0000000000017941 */ /* 0x000fea0003800200 */
.L_x_15652:
        /* <DEDUP_REMOVED lines=39> */
.L_x_15656:
        /* <DEDUP_REMOVED lines=17> */
.L_x_15657:
[----:B------:R-:W-:Y:S05]  /*37f0*/  BSYNC.RECONVERGENT B1 ;  /* 0x0000000000017941 */ /* 0x000fea0003800200 */
.L_x_15655:
        /* <DEDUP_REMOVED lines=37> */
.L_x_15659:
        /* <DEDUP_REMOVED lines=17> */
.L_x_15660:
[----:B------:R-:W-:Y:S05]  /*3b60*/  BSYNC.RECONVERGENT B1 ;  /* 0x0000000000017941 */ /* 0x000fea0003800200 */
.L_x_15658:
        /* <DEDUP_REMOVED lines=38> */
.L_x_15662:
[----:B------:R-:W-:Y:S01]  /*3dd0*/  IMAD.MOV.U32 R26, RZ, RZ, R20 ;  /* 0x000000ffff1a7224 */ /* 0x000fe200078e0014 */
[----:B------:R-:W-:Y:S01]  /*3de0*/  MOV R13, R21 ;  /* 0x00000015000d7202 */ /* 0x000fe20000000f00 */
[----:B------:R-:W-:Y:S01]  /*3df0*/  IMAD.MOV.U32 R14, RZ, RZ, R36 ;  /* 0x000000ffff0e7224 */ /* 0x000fe200078e0024 */
[----:B------:R-:W-:Y:S02]  /*3e00*/  MOV R11, R37 ;  /* 0x00000025000b7202 */ /* 0x000fe40000000f00 */
[----:B------:R-:W-:-:S07]  /*3e10*/  MOV R12, 0x3e30 ;  /* 0x00003e30000c7802 */ /* 0x000fce0000000f00 */
[----:B-1----:R-:W-:Y:S05]  /*3e20*/  CALL.REL.NOINC `($__internal_314_$__cuda_sm20_div_s64) ;  /* 0x0000002c002c7944 */ /* 0x002fea0003c00000 */
        /* <DEDUP_REMOVED lines=11> */
.L_x_15663:
[----:B------:R-:W-:Y:S05]  /*3ee0*/  BSYNC.RECONVERGENT B1 ;  /* 0x0000000000017941 */ /* 0x000fea0003800200 */
.L_x_15661:
        /* <DEDUP_REMOVED lines=38> */
.L_x_15665:
        /* <DEDUP_REMOVED lines=17> */
.L_x_15666:
[----:B------:R-:W-:Y:S05]  /*4260*/  BSYNC.RECONVERGENT B1 ;  /* 0x0000000000017941 */ /* 0x000fea0003800200 */
.L_x_15664:
        /* <DEDUP_REMOVED lines=40> */
.L_x_15668:
        /* <DEDUP_REMOVED lines=17> */
.L_x_15669:
[----:B------:R-:W-:Y:S05]  /*4600*/  BSYNC.RECONVERGENT B1 ;  /* 0x0000000000017941 */ /* 0x000fea0003800200 */
.L_x_15667:
        /* <DEDUP_REMOVED lines=40> */
.L_x_15671:
        /* <DEDUP_REMOVED lines=17> */
.L_x_15672:
[----:B------:R-:W-:Y:S05]  /*49a0*/  BSYNC.RECONVERGENT B1 ;  /* 0x0000000000017941 */ /* 0x000fea0003800200 */
.L_x_15670:
        /* <DEDUP_REMOVED lines=38> */
.L_x_15674:
[----:B------:R-:W-:Y:S01]  /*4c10*/  IMAD.MOV.U32 R26, RZ, RZ, R20 ;  /* 0x000000ffff1a7224 */ /* 0x000fe200078e0014 */
[----:B------:R-:W-:Y:S01]  /*4c20*/  MOV R13, R21 ;  /* 0x00000015000d7202 */ /* 0x000fe20000000f00 */
[----:B------:R-:W-:Y:S01]  /*4c30*/  IMAD.MOV.U32 R14, RZ, RZ, R22 ;  /* 0x000000ffff0e7224 */ /* 0x000fe200078e0016 */
[----:B------:R-:W-:Y:S02]  /*4c40*/  MOV R11, R23 ;  /* 0x00000017000b7202 */ /* 0x000fe40000000f00 */
[----:B------:R-:W-:-:S07]  /*4c50*/  MOV R12, 0x4c70 ;  /* 0x00004c70000c7802 */ /* 0x000fce0000000f00 */
[----:B-1----:R-:W-:Y:S05]  /*4c60*/  CALL.REL.NOINC `($__internal_314_$__cuda_sm20_div_s64) ;  /* 0x0000001c009c7944 */ /* 0x002fea0003c00000 */
        /* <DEDUP_REMOVED lines=11> */
.L_x_15675:
[----:B------:R-:W-:Y:S05]  /*4d20*/  BSYNC.RECONVERGENT B1 ;  /* 0x0000000000017941 */ /* 0x000fea0003800200 */
.L_x_15673:
[----:B-1----:R-:W-:-:S06]  /*4d30*/  IMAD.WIDE.U32 R4, R5, 0x8, R16 ;  /* 0x0000000805047825 */ /* 0x002fcc00078e0010 */
        /* <DEDUP_REMOVED lines=14> */
.L_x_15651:
        /* <DEDUP_REMOVED lines=37> */
.L_x_15679:
[----:B------:R-:W-:Y:S01]  /*5070*/  MOV R26, R18 ;  /* 0x00000012001a7202 */ /* 0x000fe20000000f00 */
[----:B------:R-:W-:Y:S01]  /*5080*/  IMAD.MOV.U32 R13, RZ, RZ, R19 ;  /* 0x000000ffff0d7224 */ /* 0x000fe200078e0013 */
[----:B------:R-:W-:Y:S02]  /*5090*/  MOV R14, R6 ;  /* 0x00000006000e7202 */ /* 0x000fe40000000f00 */
[----:B------:R-:W-:Y:S02]  /*50a0*/  MOV R11, R7 ;  /* 0x00000007000b7202 */ /* 0x000fe40000000f00 */
[----:B------:R-:W-:-:S07]  /*50b0*/  MOV R12, 0x50d0 ;  /* 0x000050d0000c7802 */ /* 0x000fce0000000f00 */
[----:B------:R-:W-:Y:S05]  /*50c0*/  CALL.REL.NOINC `($__internal_314_$__cuda_sm20_div_s64) ;  /* 0x0000001800847944 */ /* 0x000fea0003c00000 */
        /* <DEDUP_REMOVED lines=9> */
.L_x_15680:
[----:B------:R-:W-:Y:S05]  /*5160*/  BSYNC.RECONVERGENT B1 ;  /* 0x0000000000017941 */ /* 0x000fea0003800200 */
.L_x_15678:
        /* <DEDUP_REMOVED lines=39> */
.L_x_15682:
        /* <DEDUP_REMOVED lines=17> */
.L_x_15683:
[----:B------:R-:W-:Y:S05]  /*54f0*/  BSYNC.RECONVERGENT B1 ;  /* 0x0000000000017941 */ /* 0x000fea0003800200 */
.L_x_15681:
        /* <DEDUP_REMOVED lines=40> */
.L_x_15685:
[----:B------:R-:W-:Y:S01]  /*5780*/  MOV R26, R18 ;  /* 0x00000012001a7202 */ /* 0x000fe20000000f00 */
[----:B------:R-:W-:Y:S01]  /*5790*/  IMAD.MOV.U32 R14, RZ, RZ, R20 ;  /* 0x000000ffff0e7224 */ /* 0x000fe200078e0014 */
[----:B------:R-:W-:Y:S02]  /*57a0*/  MOV R13, R19 ;  /* 0x00000013000d7202 */ /* 0x000fe40000000f00 */
[----:B------:R-:W-:Y:S02]  /*57b0*/  MOV R11, R21 ;  /* 0x00000015000b7202 */ /* 0x000fe40000000f00 */
[----:B------:R-:W-:-:S07]  /*57c0*/  MOV R12, 0x57e0 ;  /* 0x000057e0000c7802 */ /* 0x000fce0000000f00 */
[----:B------:R-:W-:Y:S05]  /*57d0*/  CALL.REL.NOINC `($__internal_314_$__cuda_sm20_div_s64) ;  /* 0x0000001000c07944 */ /* 0x000fea0003c00000 */
        /* <DEDUP_REMOVED lines=11> */
.L_x_15686:
[----:B------:R-:W-:Y:S05]  /*5890*/  BSYNC.RECONVERGENT B1 ;  /* 0x0000000000017941 */ /* 0x000fea0003800200 */
.L_x_15684:
        /* <DEDUP_REMOVED lines=40> */
.L_x_15688:
[----:B------:R-:W-:Y:S01]  /*5b20*/  MOV R26, R18 ;  /* 0x00000012001a7202 */ /* 0x000fe20000000f00 */
[----:B------:R-:W-:Y:S01]  /*5b30*/  IMAD.MOV.U32 R13, RZ, RZ, R19 ;  /* 0x000000ffff0d7224 */ /* 0x000fe200078e0013 */
[----:B------:R-:W-:Y:S02]  /*5b40*/  MOV R14, R20 ;  /* 0x00000014000e7202 */ /* 0x000fe40000000f00 */
[----:B------:R-:W-:Y:S02]  /*5b50*/  MOV R11, R21 ;  /* 0x00000015000b7202 */ /* 0x000fe40000000f00 */
[----:B------:R-:W-:-:S07]  /*5b60*/  MOV R12, 0x5b80 ;  /* 0x00005b80000c7802 */ /* 0x000fce0000000f00 */
[----:B------:R-:W-:Y:S05]  /*5b70*/  CALL.REL.NOINC `($__internal_314_$__cuda_sm20_div_s64) ;  /* 0x0000000c00d87944 */ /* 0x000fea0003c00000 */
        /* <DEDUP_REMOVED lines=11> */
.L_x_15689:
[----:B------:R-:W-:Y:S05]  /*5c30*/  BSYNC.RECONVERGENT B1 ;  /* 0x0000000000017941 */ /* 0x000fea0003800200 */
.L_x_15687:
        /* <DEDUP_REMOVED lines=11> */
.L_x_15677:
        /* <DEDUP_REMOVED lines=35> */
.L_x_15692:
[----:B------:R-:W-:Y:S01]  /*5f20*/  IMAD.MOV.U32 R26, RZ, RZ, R18 ;  /* 0x000000ffff1a7224 */ /* 0x000fe200078e0012 */
[----:B------:R-:W-:Y:S01]  /*5f30*/  MOV R13, R19 ;  /* 0x00000013000d7202 */ /* 0x000fe20000000f00 */
[----:B------:R-:W-:Y:S01]  /*5f40*/  IMAD.MOV.U32 R11, RZ, RZ, R5 ;  /* 0x000000ffff0b7224 */ /* 0x000fe200078e0005 */
[----:B------:R-:W-:Y:S02]  /*5f50*/  MOV R14, R4 ;  /* 0x00000004000e7202 */ /* 0x000fe40000000f00 */
[----:B------:R-:W-:-:S07]  /*5f60*/  MOV R12, 0x5f80 ;  /* 0x00005f80000c7802 */ /* 0x000fce0000000f00 */
[----:B------:R-:W-:Y:S05]  /*5f70*/  CALL.REL.NOINC `($__internal_314_$__cuda_sm20_div_s64) ;  /* 0x0000000800d87944 */ /* 0x000fea0003c00000 */
        /* <DEDUP_REMOVED lines=8> */
.L_x_15693:
[----:B------:R-:W-:Y:S05]  /*6000*/  BSYNC.RECONVERGENT B1 ;  /* 0x0000000000017941 */ /* 0x000fea0003800200 */
.L_x_15691:
        /* <DEDUP_REMOVED lines=39> */
.L_x_15695:
        /* <DEDUP_REMOVED lines=17> */
.L_x_15696:
[----:B------:R-:W-:Y:S05]  /*6390*/  BSYNC.RECONVERGENT B1 ;  /* 0x0000000000017941 */ /* 0x000fea0003800200 */
.L_x_15694:
        /* <DEDUP_REMOVED lines=11> */
.L_x_15690:
        /* <DEDUP_REMOVED lines=31> */
.L_x_15698:
[----:B------:R-:W-:Y:S02]  /*6640*/  MOV R24, R20 ;  /* 0x0000001400187202 */ /* 0x000fe40000000f00 */
[----:B------:R-:W-:-:S07]  /*6650*/  MOV R26, 0x6670 ;  /* 0x00006670001a7802 */ /* 0x000fce0000000f00 */
[----:B------:R-:W-:Y:S05]  /*6660*/  CALL.REL.NOINC `($__internal_315_$__cuda_sm20_rem_s64) ;  /* 0x0000000800687944 */ /* 0x000fea0003c00000 */
[----:B------:R-:W-:Y:S01]  /*6670*/  MOV R4, R6 ;  /* 0x0000000600047202 */ /* 0x000fe20000000f00 */
[----:B------:R-:W-:-:S07]  /*6680*/  IMAD.MOV.U32 R5, RZ, RZ, R7 ;  /* 0x000000ffff057224 */ /* 0x000fce00078e0007 */
.L_x_15699:
[----:B------:R-:W-:Y:S05]  /*6690*/  BSYNC.RECONVERGENT B1 ;  /* 0x0000000000017941 */ /* 0x000fea0003800200 */
.L_x_15697:
        /* <DEDUP_REMOVED lines=9> */
.L_x_15650:
[----:B------:R-:W2:Y:S04]  /*6730*/  LDG.E.U16 R9, desc[UR14][R8.64] ;  /* 0x0000000e08097981 */ /* 0x000ea8000c1e1500 */
[----:B--2---:R1:W-:Y:S02]  /*6740*/  STS.U16 [R2], R9 ;  /* 0x0000000902007388 */ /* 0x0043e40000000400 */
.L_x_15649:
[----:B------:R-:W-:Y:S05]  /*6750*/  BSYNC.RECONVERGENT B0 ;  /* 0x0000000000007941 */ /* 0x000fea0003800200 */
.L_x_15601:
[----:B------:R-:W-:Y:S01]  /*6760*/  BAR.SYNC.DEFER_BLOCKING 0x0 ;  /* 0x0000000000007b1d */ /* 0x000fe20000010000 */
[----:B------:R-:W-:Y:S02]  /*6770*/  ISETP.GE.U32.AND P0, PT, R3, 0x42, PT ;  /* 0x000000420300780c */ /* 0x000fe40003f06070 */
[----:B------:R-:W-:-:S11]  /*6780*/  ISETP.GT.U32.AND P1, PT, R0, 0x1f, PT ;  /* 0x0000001f0000780c */ /* 0x000fd60003f24070 */
[----:B------:R-:W-:Y:S05]  /*6790*/  @!P0 BRA `(.L_x_15700) ;  /* 0x0000000000308947 */ /* 0x000fea0003800000 */
.L_x_15701:
[----:B------:R-:W-:-:S04]  /*67a0*/  SHF.R.U32.HI R7, RZ, 0x1, R3 ;  /* 0x00000001ff077819 */ /* 0x000fc80000011603 */
[----:B------:R-:W-:-:S13]  /*67b0*/  ISETP.GE.U32.AND P0, PT, R0, R7, PT ;  /* 0x000000070000720c */ /* 0x000fda0003f06070 */
[----:B------:R-:W-:Y:S01]  /*67c0*/  @!P0 LOP3.LUT R5, R3, 0x7fe, RZ, 0xc0, !PT ;  /* 0x000007fe03058812 */ /* 0x000fe200078ec0ff */
[----:B------:R-:W-:Y:S03]  /*67d0*/  @!P0 LDS.U16 R4, [R2] ;  /* 0x0000000002048984 */ /* 0x000fe60000000400 */
[----:B------:R-:W-:-:S06]  /*67e0*/  @!P0 IADD3 R5, PT, PT, R2, R5, RZ ;  /* 0x0000000502058210 */ /* 0x000fcc0007ffe0ff */
[----:B------:R-:W2:Y:S02]  /*67f0*/  @!P0 LDS.U16 R5, [R5] ;  /* 0x0000000005058984 */ /* 0x000ea40000000400 */
[----:B--2---:R-:W-:-:S05]  /*6800*/  @!P0 HADD2.BF16_V2 R4, R4.H0_H0, R5.H0_H0 ;  /* 0x2000000504048230 */ /* 0x004fca0000200800 */
[----:B------:R2:W-:Y:S01]  /*6810*/  @!P0 STS.U16 [R2], R4 ;  /* 0x0000000402008388 */ /* 0x0005e20000000400 */
[----:B------:R-:W-:Y:S01]  /*6820*/  BAR.SYNC.DEFER_BLOCKING 0x0 ;  /* 0x0000000000007b1d */ /* 0x000fe20000010000 */
[----:B------:R-:W-:Y:S01]  /*6830*/  ISETP.GT.U32.AND P0, PT, R3, 0x83, PT ;  /* 0x000000830300780c */ /* 0x000fe20003f04070 */
[----:B------:R-:W-:-:S12]  /*6840*/  IMAD.MOV.U32 R3, RZ, RZ, R7 ;  /* 0x000000ffff037224 */ /* 0x000fd800078e0007 */
[----:B--2---:R-:W-:Y:S05]  /*6850*/  @P0 BRA `(.L_x_15701) ;  /* 0xfffffffc00d00947 */ /* 0x004fea000383ffff */
.L_x_15700:
[----:B------:R-:W-:Y:S05]  /*6860*/  @P1 EXIT ;  /* 0x000000000000194d */ /* 0x000fea0003800000 */
[----:B------:R-:W-:Y:S01]  /*6870*/  LDS.U16 R3, [R2] ;  /* 0x0000000002037984 */ /* 0x000fe20000000400 */
[----:B------:R-:W-:-:S03]  /*6880*/  ISETP.NE.AND P0, PT, R0, RZ, PT ;  /* 0x000000ff0000720c */ /* 0x000fc60003f05270 */
[----:B------:R-:W2:Y:S04]  /*6890*/  LDS.U16 R4, [R2+0x40] ;  /* 0x0000400002047984 */ /* 0x000ea80000000400 */
[----:B------:R-:W3:Y:S04]  /*68a0*/  LDS.U16 R6, [R2+0x20] ;  /* 0x0000200002067984 */ /* 0x000ee80000000400 */
[----:B------:R-:W4:Y:S04]  /*68b0*/  LDS.U16 R5, [R2+0x10] ;  /* 0x0000100002057984 */ /* 0x000f280000000400 */
[----:B------:R-:W5:Y:S04]  /*68c0*/  LDS.U16 R8, [R2+0x8] ;  /* 0x0000080002087984 */ /* 0x000f680000000400 */
[----:B------:R-:W0:Y:S04]  /*68d0*/  LDS.U16 R7, [R2+0x4] ;  /* 0x0000040002077984 */ /* 0x000e280000000400 */
[----:B------:R-:W1:Y:S01]  /*68e0*/  LDS.U16 R10, [R2+0x2] ;  /* 0x00000200020a7984 */ /* 0x000e620000000400 */
[----:B--2---:R-:W-:-:S04]  /*68f0*/  HADD2.BF16_V2 R3, R3.H0_H0, R4.H0_H0 ;  /* 0x2000000403037230 */ /* 0x004fc80000200800 */
[----:B---3--:R-:W-:Y:S01]  /*6900*/  HADD2.BF16_V2 R6, R3.H0_H0, R6.H0_H0 ;  /* 0x2000000603067230 */ /* 0x008fe20000200800 */
[----:B------:R2:W-:Y:S03]  /*6910*/  STS.U16 [R2], R3 ;  /* 0x0000000302007388 */ /* 0x0005e60000000400 */
[----:B----4-:R-:W-:Y:S01]  /*6920*/  HADD2.BF16_V2 R5, R6.H0_H0, R5.H0_H0 ;  /* 0x2000000506057230 */ /* 0x010fe20000200800 */
[----:B------:R2:W-:Y:S03]  /*6930*/  STS.U16 [R2], R6 ;  /* 0x0000000602007388 */ /* 0x0005e60000000400 */
[----:B-----5:R-:W-:Y:S01]  /*6940*/  HADD2.BF16_V2 R8, R5.H0_H0, R8.H0_H0 ;  /* 0x2000000805087230 */ /* 0x020fe20000200800 */
[----:B------:R2:W-:Y:S03]  /*6950*/  STS.U16 [R2], R5 ;  /* 0x0000000502007388 */ /* 0x0005e60000000400 */
[----:B0-----:R-:W-:Y:S01]  /*6960*/  HADD2.BF16_V2 R7, R8.H0_H0, R7.H0_H0 ;  /* 0x2000000708077230 */ /* 0x001fe20000200800 */
[----:B------:R2:W-:Y:S03]  /*6970*/  STS.U16 [R2], R8 ;  /* 0x0000000802007388 */ /* 0x0005e60000000400 */
[----:B-1----:R-:W-:Y:S01]  /*6980*/  HADD2.BF16_V2 R10, R7.H0_H0, R10.H0_H0 ;  /* 0x2000000a070a7230 */ /* 0x002fe20000200800 */
        /* <DEDUP_REMOVED lines=21> */
        .weak           $__internal_314_$__cuda_sm20_div_s64
        .type           $__internal_314_$__cuda_sm20_div_s64,@function
        .size           $__internal_314_$__cuda_sm20_div_s64,($__internal_315_$__cuda_sm20_rem_s64 - $__internal_314_$__cuda_sm20_div_s64)
$__internal_314_$__cuda_sm20_div_s64:
        /* <DEDUP_REMOVED lines=82> */
[----:B------:R-:W-:Y:S06]  /*7000*/  RET.REL.NODEC R12 `(contiguous_mean2_bf16) ;  /* 0xffffff8c0cfc7950 */ /* 0x000fec0003c3ffff */
        .weak           $__internal_315_$__cuda_sm20_rem_s64
        .type           $__internal_315_$__cuda_sm20_rem_s64,@function
        .size           $__internal_315_$__cuda_sm20_rem_s64,(.L_x_30631 - $__internal_315_$__cuda_sm20_rem_s64)
$__internal_315_$__cuda_sm20_rem_s64:
        /* <DEDUP_REMOVED lines=76> */
[----:B------:R-:W-:Y:S06]  /*74d0*/  RET.REL.NODEC R26 `(contiguous_mean2_bf16) ;  /* 0xffffff881ac87950 */ /* 0x000fec0003c3ffff */
.L_x_15702:
        /* <DEDUP_REMOVED lines=10> */
.L_x_30631:


//--------------------- .text.uncontiguous_cumulate_mean_bf16 --------------------------
	.section	.text.uncontiguous_cumulate_mean_bf16,"ax",@progbits
	.align	128
        .global         uncontiguous_cumulate_mean_bf16
        .type           uncontiguous_cumulate_mean_bf16,@function
        .size           uncontiguous_cumulate_mean_bf16,(.L_x_30633 - uncontiguous_cumulate_mean_bf16)
        .other          uncontiguous_cumulate_mean_bf16,@"STO_CUDA_ENTRY STV_DEFAULT"
uncontiguous_cumulate_mean_bf16:
.text.uncontiguous_cumulate_mean_bf16:
        /* <DEDUP_REMOVED lines=38> */
.L_x_15731:
        /* <DEDUP_REMOVED lines=32> */
.L_x_15708:
[----:B------:R-:W-:Y:S01]  /*0460*/  MOV R26, R6 ;  /* 0x00000006001a7202 */ /* 0x000fe20000000f00 */
[----:B------:R-:W-:Y:S01]  /*0470*/  IMAD.MOV.U32 R13, RZ, RZ, R9 ;  /* 0x000000ffff0d7224 */ /* 0x000fe200078e0009 */
[----:B------:R-:W-:Y:S01]  /*0480*/  MOV R14, R40 ;  /* 0x00000028000e7202 */ /* 0x000fe20000000f00 */
[----:B------:R-:W-:Y:S01]  /*0490*/  IMAD.MOV.U32 R11, RZ, RZ, R41 ;  /* 0x000000ffff0b7224 */ /* 0x000fe200078e0029 */
[----:B------:R-:W-:-:S07]  /*04a0*/  MOV R12, 0x4c0 ;  /* 0x000004c0000c7802 */ /* 0x000fce0000000f00 */
[----:B-1----:R-:W-:Y:S05]  /*04b0*/  CALL.REL.NOINC `($__internal_316_$__cuda_sm20_div_s64) ;  /* 0x0000006400047944 */ /* 0x002fea0003c00000 */
        /* <DEDUP_REMOVED lines=10> */
.L_x_15709:
[----:B------:R-:W-:Y:S05]  /*0560*/  BSYNC.RECONVERGENT B1 ;  /* 0x0000000000017941 */ /* 0x000fea0003800200 */
.L_x_15707:
        /* <DEDUP_REMOVED lines=33> */
.L_x_15711:
[----:B------:R-:W-:Y:S01]  /*0780*/  IMAD.MOV.U32 R26, RZ, RZ, R20 ;  /* 0x000000ffff1a7224 */ /* 0x000fe200078e0014 */
[----:B------:R-:W-:Y:S01]  /*0790*/  MOV R13, R7 ;  /* 0x00000007000d7202 */ /* 0x000fe20000000f00 */
[----:B------:R-:W-:Y:S01]  /*07a0*/  IMAD.MOV.U32 R14, RZ, RZ, R40 ;  /* 0x000000ffff0e7224 */ /* 0x000fe200078e0028 */
[----:B------:R-:W-:Y:S02]  /*07b0*/  MOV R11, R41 ;  /* 0x00000029000b7202 */ /* 0x000fe40000000f00 */
[----:B------:R-:W-:-:S07]  /*07c0*/  MOV R12, 0x7e0 ;  /* 0x000007e0000c7802 */ /* 0x000fce0000000f00 */
[----:B------:R-:W-:Y:S05]  /*07d0*/  CALL.REL.NOINC `($__internal_316_$__cuda_sm20_div_s64) ;  /* 0x00000060003c7944 */ /* 0x000fea0003c00000 */
        /* <DEDUP_REMOVED lines=9> */
.L_x_15712:
[----:B------:R-:W-:Y:S05]  /*0870*/  BSYNC.RECONVERGENT B1 ;  /* 0x0000000000017941 */ /* 0x000fea0003800200 */
.L_x_15710:
        /* <DEDUP_REMOVED lines=34> */
.L_x_15714:
[----:B------:R-:W-:Y:S01]  /*0aa0*/  MOV R26, R34 ;  /* 0x00000022001a7202 */ /* 0x000fe20000000f00 */
[----:B------:R-:W-:Y:S01]  /*0ab0*/  IMAD.MOV.U32 R13, RZ, RZ, R35 ;  /* 0x000000ffff0d7224 */ /* 0x000fe200078e0023 */
[----:B------:R-:W-:Y:S01]  /*0ac0*/  MOV R14, R20 ;  /* 0x00000014000e7202 */ /* 0x000fe20000000f00 */
[----:B------:R-:W-:Y:S01]  /*0ad0*/  IMAD.MOV.U32 R11, RZ, RZ, R21 ;  /* 0x000000ffff0b7224 */ /* 0x000fe200078e0015 */
[----:B------:R-:W-:-:S07]  /*0ae0*/  MOV R12, 0xb00 ;  /* 0x00000b00000c7802 */ /* 0x000fce0000000f00 */
[----:B------:R-:W-:Y:S05]  /*0af0*/  CALL.REL.NOINC `($__internal_316_$__cuda_sm20_div_s64) ;  /* 0x0000005c00747944 */ /* 0x000fea0003c00000 */
        /* <DEDUP_REMOVED lines=10> */
.L_x_15715:
[----:B------:R-:W-:Y:S05]  /*0ba0*/  BSYNC.RECONVERGENT B1 ;  /* 0x0000000000017941 */ /* 0x000fea0003800200 */
.L_x_15713:
        /* <DEDUP_REMOVED lines=34> */
.L_x_15717:
        /* <DEDUP_REMOVED lines=16> */
.L_x_15718:
[----:B------:R-:W-:Y:S05]  /*0ed0*/  BSYNC.RECONVERGENT B1 ;  /* 0x0000000000017941 */ /* 0x000fea0003800200 */
.L_x_15716:
        /* <DEDUP_REMOVED lines=36> */
.L_x_15720:
        /* <DEDUP_REMOVED lines=16> */
.L_x_15721:
[----:B------:R-:W-:Y:S05]  /*1220*/  BSYNC.RECONVERGENT B1 ;  /* 0x0000000000017941 */ /* 0x000fea0003800200 */
.L_x_15719:
        /* <DEDUP_REMOVED lines=35> */
.L_x_15723:
[----:B------:R-:W-:Y:S01]  /*1460*/  IMAD.MOV.U32 R26, RZ, RZ, R34 ;  /* 0x000000ffff1a7224 */ /* 0x000fe200078e0022 */
[----:B------:R-:W-:Y:S01]  /*1470*/  MOV R13, R35 ;  /* 0x00000023000d7202 */ /* 0x000fe20000000f00 */
[----:B------:R-:W-:Y:S01]  /*1480*/  IMAD.MOV.U32 R14, RZ, RZ, R20 ;  /* 0x000000ffff0e7224 */ /* 0x000fe200078e0014 */
[----:B------:R-:W-:Y:S02]  /*1490*/  MOV R11, R21 ;  /* 0x00000015000b7202 */ /* 0x000fe40000000f00 */
[----:B------:R-:W-:-:S07]  /*14a0*/  MOV R12, 0x14c0 ;  /* 0x000014c0000c7802 */ /* 0x000fce0000000f00 */
[----:B------:R-:W-:Y:S05]  /*14b0*/  CALL.REL.NOINC `($__internal_316_$__cuda_sm20_div_s64) ;  /* 0x0000005400047944 */ /* 0x000fea0003c00000 */
        /* <DEDUP_REMOVED lines=10> */
.L_x_15724:
[----:B------:R-:W-:Y:S05]  /*1560*/  BSYNC.RECONVERGENT B1 ;  /* 0x0000000000017941 */ /* 0x000fea0003800200 */
.L_x_15722:
        /* <DEDUP_REMOVED lines=34> */
.L_x_15726:
[----:B------:R-:W-:Y:S01]  /*1790*/  IMAD.MOV.U32 R26, RZ, RZ, R38 ;  /* 0x000000ffff1a7224 */ /* 0x000fe200078e0026 */
[----:B------:R-:W-:Y:S01]  /*17a0*/  MOV R13, R39 ;  /* 0x00000027000d7202 */ /* 0x000fe20000000f00 */
[----:B------:R-:W-:Y:S01]  /*17b0*/  IMAD.MOV.U32 R14, RZ, RZ, R20 ;  /* 0x000000ffff0e7224 */ /* 0x000fe200078e0014 */
[----:B------:R-:W-:Y:S02]  /*17c0*/  MOV R11, R21 ;  /* 0x00000015000b7202 */ /* 0x000fe40000000f00 */
[----:B------:R-:W-:-:S07]  /*17d0*/  MOV R12, 0x17f0 ;  /* 0x000017f0000c7802 */ /* 0x000fce0000000f00 */
[----:B------:R-:W-:Y:S05]  /*17e0*/  CALL.REL.NOINC `($__internal_316_$__cuda_sm20_div_s64) ;  /* 0x0000005000387944 */ /* 0x000fea0003c00000 */
        /* <DEDUP_REMOVED lines=10> */
.L_x_15727:
[----:B------:R-:W-:Y:S05]  /*1890*/  BSYNC.RECONVERGENT B1 ;  /* 0x0000000000017941 */ /* 0x000fea0003800200 */
.L_x_15725:
        /* <DEDUP_REMOVED lines=35> */
.L_x_15729:
[----:B------:R-:W-:Y:S01]  /*1ad0*/  MOV R26, R34 ;  /* 0x00000022001a7202 */ /* 0x000fe20000000f00 */
[----:B------:R-:W-:Y:S01]  /*1ae0*/  IMAD.MOV.U32 R13, RZ, RZ, R35 ;  /* 0x000000ffff0d7224 */ /* 0x000fe200078e0023 */
[----:B------:R-:W-:Y:S01]  /*1af0*/  MOV R14, R20 ;  /* 0x00000014000e7202 */ /* 0x000fe20000000f00 */
[----:B------:R-:W-:Y:S01]  /*1b00*/  IMAD.MOV.U32 R11, RZ, RZ, R21 ;  /* 0x000000ffff0b7224 */ /* 0x000fe200078e0015 */
[----:B------:R-:W-:-:S07]  /*1b10*/  MOV R12, 0x1b30 ;  /* 0x00001b30000c7802 */ /* 0x000fce0000000f00 */
[----:B------:R-:W-:Y:S05]  /*1b20*/  CALL.REL.NOINC `($__internal_316_$__cuda_sm20_div_s64) ;  /* 0x0000004c00687944 */ /* 0x000fea0003c00000 */
        /* <DEDUP_REMOVED lines=10> */
.L_x_15730:
[----:B------:R-:W-:Y:S05]  /*1bd0*/  BSYNC.RECONVERGENT B1 ;  /* 0x0000000000017941 */ /* 0x000fea0003800200 */
.L_x_15728:
        /* <DEDUP_REMOVED lines=8> */
.L_x_15706:
        /* <DEDUP_REMOVED lines=35> */
.L_x_15734:
        /* <DEDUP_REMOVED lines=16> */
.L_x_15735:
[----:B------:R-:W-:Y:S05]  /*1f90*/  BSYNC.RECONVERGENT B1 ;  /* 0x0000000000017941 */ /* 0x000fea0003800200 */
.L_x_15733:
        /* <DEDUP_REMOVED lines=34> */
.L_x_15737:
        /* <DEDUP_REMOVED lines=16> */
.L_x_15738:
[----:B------:R-:W-:Y:S05]  /*22c0*/  BSYNC.RECONVERGENT B1 ;  /* 0x0000000000017941 */ /* 0x000fea0003800200 */
.L_x_15736:
        /* <DEDUP_REMOVED lines=35> */
.L_x_15740:
        /* <DEDUP_REMOVED lines=16> */
.L_x_15741:
[----:B------:R-:W-:Y:S05]  /*2600*/  BSYNC.RECONVERGENT B1 ;  /* 0x0000000000017941 */ /* 0x000fea0003800200 */
.L_x_15739:
        /* <DEDUP_REMOVED lines=35> */
.L_x_15743:
[----:B------:R-:W-:Y:S01]  /*2840*/  IMAD.MOV.U32 R26, RZ, RZ, R18 ;  /* 0x000000ffff1a7224 */ /* 0x000fe200078e0012 */
[----:B------:R-:W-:Y:S01]  /*2850*/  MOV R13, R19 ;  /* 0x00000013000d7202 */ /* 0x000fe20000000f00 */
[----:B------:R-:W-:Y:S01]  /*2860*/  IMAD.MOV.U32 R14, RZ, RZ, R16 ;  /* 0x000000ffff0e7224 */ /* 0x000fe200078e0010 */
[----:B------:R-:W-:Y:S02]  /*2870*/  MOV R11, R17 ;  /* 0x00000011000b7202 */ /* 0x000fe40000000f00 */
[----:B------:R-:W-:-:S07]  /*2880*/  MOV R12, 0x28a0 ;  /* 0x000028a0000c7802 */ /* 0x000fce0000000f00 */
[----:B------:R-:W-:Y:S05]  /*2890*/  CALL.REL.NOINC `($__internal_316_$__cuda_sm20_div_s64) ;  /* 0x00000040000c7944 */ /* 0x000fea0003c00000 */
        /* <DEDUP_REMOVED lines=10> */
.L_x_15744:
[----:B------:R-:W-:Y:S05]  /*2940*/  BSYNC.RECONVERGENT B1 ;  /* 0x0000000000017941 */ /* 0x000fea0003800200 */
.L_x_15742:
[----:B------:R-:W-:Y:S01]  /*2950*/  IMAD R11, R11, R34, RZ ;  /* 0x000000220b0b7224 */ /* 0x000fe200078e02ff */
[----:B------:R-:W-:Y:S01]  /*2960*/  IADD3 R8, PT, PT, R8, -0x2, RZ ;  /* 0xfffffffe08087810 */ /* 0x000fe20007ffe0ff */
[----:B------:R-:W-:Y:S02]  /*2970*/  IMAD.MOV.U32 R38, RZ, RZ, R22 ;  /* 0x000000ffff267224 */ /* 0x000fe400078e0016 */
[-C--:B------:R-:W-:Y:S02]  /*2980*/  IMAD R11, R35, R10.reuse, R11 ;  /* 0x0000000a230b7224 */ /* 0x080fe400078e020b */
[----:B------:R-:W-:-:S04]  /*2990*/  IMAD.WIDE.U32 R22, R34, R10, R38 ;  /* 0x0000000a22167225 */ /* 0x000fc800078e0026 */
[----:B------:R-:W-:-:S07]  /*29a0*/  IMAD.IADD R23, R23, 0x1, R11 ;  /* 0x0000000117177824 */ /* 0x000fce00078e020b */
.L_x_15732:
        /* <DEDUP_REMOVED lines=31> */
.L_x_15746:
[----:B------:R-:W-:Y:S01]  /*2ba0*/  MOV R18, R6 ;  /* 0x0000000600127202 */ /* 0x000fe20000000f00 */
[----:B------:R-:W-:Y:S01]  /*2bb0*/  IMAD.MOV.U32 R21, RZ, RZ, R9 ;  /* 0x000000ffff157224 */ /* 0x000fe200078e0009 */
[----:B------:R-:W-:Y:S01]  /*2bc0*/  MOV R24, R16 ;  /* 0x0000001000187202 */ /* 0x000fe20000000f00 */
[----:B------:R-:W-:Y:S01]  /*2bd0*/  IMAD.MOV.U32 R19, RZ, RZ, R17 ;  /* 0x000000ffff137224 */ /* 0x000fe200078e0011 */
[----:B------:R-:W-:-:S07]  /*2be0*/  MOV R26, 0x2c00 ;  /* 0x00002c00001a7802 */ /* 0x000fce0000000f00 */
[----:B------:R-:W-:Y:S05]  /*2bf0*/  CALL.REL.NOINC `($__internal_317_$__cuda_sm20_rem_s64) ;  /* 0x0000004000807944 */ /* 0x000fea0003c00000 */
.L_x_15747:
[----:B------:R-:W-:Y:S05]  /*2c00*/  BSYNC.RECONVERGENT B1 ;  /* 0x0000000000017941 */ /* 0x000fea0003800200 */
.L_x_15745:
        /* <DEDUP_REMOVED lines=30> */
.L_x_15749:
[----:B------:R-:W-:Y:S01]  /*2df0*/  MOV R24, R16 ;  /* 0x0000001000187202 */ /* 0x000fe20000000f00 */
[----:B------:R-:W-:Y:S01]  /*2e00*/  IMAD.MOV.U32 R19, RZ, RZ, R17 ;  /* 0x000000ffff137224 */ /* 0x000fe200078e0011 */
[----:B------:R-:W-:Y:S01]  /*2e10*/  MOV R18, R20 ;  /* 0x0000001400127202 */ /* 0x000fe20000000f00 */
[----:B------:R-:W-:Y:S01]  /*2e20*/  IMAD.MOV.U32 R21, RZ, RZ, R7 ;  /* 0x000000ffff157224 */ /* 0x000fe200078e0007 */
[----:B------:R-:W-:-:S07]  /*2e30*/  MOV R26, 0x2e50 ;  /* 0x00002e50001a7802 */ /* 0x000fce0000000f00 */
[----:B------:R-:W-:Y:S05]  /*2e40*/  CALL.REL.NOINC `($__internal_317_$__cuda_sm20_rem_s64) ;  /* 0x0000003c00ec7944 */ /* 0x000fea0003c00000 */
[----:B------:R-:W-:Y:S01]  /*2e50*/  MOV R6, R10 ;  /* 0x0000000a00067202 */ /* 0x000fe20000000f00 */
[----:B------:R-:W-:-:S07]  /*2e60*/  IMAD.MOV.U32 R7, RZ, RZ, R11 ;  /* 0x000000ffff077224 */ /* 0x000fce00078e000b */
.L_x_15750:
[----:B------:R-:W-:Y:S05]  /*2e70*/  BSYNC.RECONVERGENT B1 ;  /* 0x0000000000017941 */ /* 0x000fea0003800200 */
.L_x_15748:
[----:B------:R-:W-:Y:S02]  /*2e80*/  IMAD R7, R7, R8, RZ ;  /* 0x0000000807077224 */ /* 0x000fe400078e02ff */
[----:B------:R-:W-:-:S04]  /*2e90*/  IMAD.WIDE.U32 R22, R8, R6, R22 ;  /* 0x0000000608167225 */ /* 0x000fc800078e0016 */
[----:B------:R-:W-:-:S05]  /*2ea0*/  IMAD R7, R9, R6, R7 ;  /* 0x0000000609077224 */ /* 0x000fca00078e0207 */
[----:B------:R-:W-:-:S07]  /*2eb0*/  IADD3 R23, PT, PT, R23, R7, RZ ;  /* 0x0000000717177210 */ /* 0x000fce0007ffe0ff */
.L_x_15705:
        /* <DEDUP_REMOVED lines=10> */
.L_x_15704:
        /* <DEDUP_REMOVED lines=22> */
.L_x_15778:
        /* <DEDUP_REMOVED lines=32> */
.L_x_15755:
[----:B------:R-:W-:Y:S01]  /*32c0*/  MOV R26, R10 ;  /* 0x0000000a001a7202 */ /* 0x000fe20000000f00 */
[----:B------:R-:W-:Y:S01]  /*32d0*/  IMAD.MOV.U32 R13, RZ, RZ, R15 ;  /* 0x000000ffff0d7224 */ /* 0x000fe200078e000f */
[----:B------:R-:W-:Y:S01]  /*32e0*/  MOV R14, R20 ;  /* 0x00000014000e7202 */ /* 0x000fe20000000f00 */
[----:B------:R-:W-:Y:S01]  /*32f0*/  IMAD.MOV.U32 R11, RZ, RZ, R21 ;  /* 0x000000ffff0b7224 */ /* 0x000fe200078e0015 */
[----:B------:R-:W-:-:S07]  /*3300*/  MOV R12, 0x3320 ;  /* 0x00003320000c7802 */ /* 0x000fce0000000f00 */
[----:B-123--:R-:W-:Y:S05]  /*3310*/  CALL.REL.NOINC `($__internal_316_$__cuda_sm20_div_s64) ;  /* 0x00000034006c7944 */ /* 0x00efea0003c00000 */
        /* <DEDUP_REMOVED lines=10> */
.L_x_15756:
[----:B------:R-:W-:Y:S05]  /*33c0*/  BSYNC.RECONVERGENT B1 ;  /* 0x0000000000017941 */ /* 0x000fea0003800200 */
.L_x_15754:
        /* <DEDUP_REMOVED lines=38> */
.L_x_15758:
[----:B------:R-:W-:Y:S01]  /*3630*/  MOV R26, R36 ;  /* 0x00000024001a7202 */ /* 0x000fe20000000f00 */
[----:B------:R-:W-:Y:S01]  /*3640*/  IMAD.MOV.U32 R13, RZ, RZ, R37 ;  /* 0x000000ffff0d7224 */ /* 0x000fe200078e0025 */
[----:B------:R-:W-:Y:S01]  /*3650*/  MOV R14, R38 ;  /* 0x00000026000e7202 */ /* 0x000fe20000000f00 */
[----:B------:R-:W-:Y:S01]  /*3660*/  IMAD.MOV.U32 R11, RZ, RZ, R39 ;  /* 0x000000ffff0b7224 */ /* 0x000fe200078e0027 */
[----:B------:R-:W-:-:S07]  /*3670*/  MOV R12, 0x3690 ;  /* 0x00003690000c7802 */ /* 0x000fce0000000f00 */
[----:B-1----:R-:W-:Y:S05]  /*3680*/  CALL.REL.NOINC `($__internal_316_$__cuda_sm20_div_s64) ;  /* 0x0000003000907944 */ /* 0x002fea0003c00000 */
        /* <DEDUP_REMOVED lines=11> */
.L_x_15759:
[----:B------:R-:W-:Y:S05]  /*3740*/  BSYNC.RECONVERGENT B1 ;  /* 0x0000000000017941 */ /* 0x000fea0003800200 */
.L_x_15757:
        /* <DEDUP_REMOVED lines=38> */
.L_x_15761:
[----:B------:R-:W-:Y:S01]  /*39b0*/  IMAD.MOV.U32 R26, RZ, RZ, R36 ;  /* 0x000000ffff1a7224 */ /* 0x000fe200078e0024 */
[----:B------:R-:W-:Y:S01]  /*39c0*/  MOV R13, R37 ;  /* 0x00000025000d7202 */ /* 0x000fe20000000f00 */
[----:B------:R-:W-:Y:S01]  /*39d0*/  IMAD.MOV.U32 R14, RZ, RZ, R38 ;  /* 0x000000ffff0e7224 */ /* 0x000fe200078e0026 */
[----:B------:R-:W-:Y:S02]  /*39e0*/  MOV R11, R39 ;  /* 0x00000027000b7202 */ /* 0x000fe40000000f00 */
[----:B------:R-:W-:-:S07]  /*39f0*/  MOV R12, 0x3a10 ;  /* 0x00003a10000c7802 */ /* 0x000fce0000000f00 */
[----:B-1----:R-:W-:Y:S05]  /*3a00*/  CALL.REL.NOINC `($__internal_316_$__cuda_sm20_div_s64) ;  /* 0x0000002c00b07944 */ /* 0x002fea0003c00000 */
        /* <DEDUP_REMOVED lines=11> */
.L_x_15762:
[----:B------:R-:W-:Y:S05]  /*3ac0*/  BSYNC.RECONVERGENT B1 ;  /* 0x0000000000017941 */ /* 0x000fea0003800200 */
.L_x_15760:
        /* <DEDUP_REMOVED lines=37> */
.L_x_15764:
        /* <DEDUP_REMOVED lines=17> */
.L_x_15765:
[----:B------:R-:W-:Y:S05]  /*3e30*/  BSYNC.RECONVERGENT B1 ;  /* 0x0000000000017941 */ /* 0x000fea0003800200 */
.L_x_15763:
        /* <DEDUP_REMOVED lines=38> */
.L_x_15767:
        /* <DEDUP_REMOVED lines=17> */
.L_x_15768:
[----:B------:R-:W-:Y:S05]  /*41b0*/  BSYNC.RECONVERGENT B1 ;  /* 0x0000000000017941 */ /* 0x000fea0003800200 */
.L_x_15766:
        /* <DEDUP_REMOVED lines=38> */
.L_x_15770:
        /* <DEDUP_REMOVED lines=17> */
.L_x_15771:
[----:B------:R-:W-:Y:S05]  /*4530*/  BSYNC.RECONVERGENT B1 ;  /* 0x0000000000017941 */ /* 0x000fea0003800200 */
.L_x_15769:
        /* <DEDUP_REMOVED lines=37> */
.L_x_15773:
[----:B------:R-:W-:Y:S01]  /*4790*/  IMAD.MOV.U32 R26, RZ, RZ, R38 ;  /* 0x000000ffff1a7224 */ /* 0x000fe200078e0026 */
[----:B------:R-:W-:Y:S01]  /*47a0*/  MOV R13, R39 ;  /* 0x00000027000d7202 */ /* 0x000fe20000000f00 */
[----:B------:R-:W-:Y:S01]  /*47b0*/  IMAD.MOV.U32 R14, RZ, RZ, R42 ;  /* 0x000000ffff0e7224 */ /* 0x000fe200078e002a */
[----:B------:R-:W-:Y:S02]  /*47c0*/  MOV R11, R43 ;  /* 0x0000002b000b7202 */ /* 0x000fe40000000f00 */
[----:B------:R-:W-:-:S07]  /*47d0*/  MOV R12, 0x47f0 ;  /* 0x000047f0000c7802 */ /* 0x000fce0000000f00 */
[----:B-1----:R-:W-:Y:S05]  /*47e0*/  CALL.REL.NOINC `($__internal_316_$__cuda_sm20_div_s64) ;  /* 0x0000002000387944 */ /* 0x002fea0003c00000 */
        /* <DEDUP_REMOVED lines=11> */
.L_x_15774:
[----:B------:R-:W-:Y:S05]  /*48a0*/  BSYNC.RECONVERGENT B1 ;  /* 0x0000000000017941 */ /* 0x000fea0003800200 */
.L_x_15772:
        /* <DEDUP_REMOVED lines=36> */
.L_x_15776:
[----:B------:R-:W-:Y:S01]  /*4af0*/  MOV R26, R36 ;  /* 0x00000024001a7202 */ /* 0x000fe20000000f00 */
[----:B------:R-:W-:Y:S01]  /*4b00*/  IMAD.MOV.U32 R14, RZ, RZ, R38 ;  /* 0x000000ffff0e7224 */ /* 0x000fe200078e0026 */
[----:B------:R-:W-:Y:S02]  /*4b10*/  MOV R13, R37 ;  /* 0x00000025000d7202 */ /* 0x000fe40000000f00 */
[----:B------:R-:W-:Y:S02]  /*4b20*/  MOV R11, R39 ;  /* 0x00000027000b7202 */ /* 0x000fe40000000f00 */
[----:B------:R-:W-:-:S07]  /*4b30*/  MOV R12, 0x4b50 ;  /* 0x00004b50000c7802 */ /* 0x000fce0000000f00 */
[----:B-1----:R-:W-:Y:S05]  /*4b40*/  CALL.REL.NOINC `($__internal_316_$__cuda_sm20_div_s64) ;  /* 0x0000001c00607944 */ /* 0x002fea0003c00000 */
        /* <DEDUP_REMOVED lines=11> */
.L_x_15777:
[----:B------:R-:W-:Y:S05]  /*4c00*/  BSYNC.RECONVERGENT B1 ;  /* 0x0000000000017941 */ /* 0x000fea0003800200 */
.L_x_15775:
        /* <DEDUP_REMOVED lines=11> */
.L_x_15753:
        /* <DEDUP_REMOVED lines=36> */
.L_x_15781:
[----:B------:R-:W-:Y:S01]  /*4f00*/  IMAD.MOV.U32 R26, RZ, RZ, R10 ;  /* 0x000000ffff1a7224 */ /* 0x000fe200078e000a */
[----:B------:R-:W-:Y:S01]  /*4f10*/  MOV R13, R15 ;  /* 0x0000000f000d7202 */ /* 0x000fe20000000f00 */
[----:B------:R-:W-:Y:S01]  /*4f20*/  IMAD.MOV.U32 R11, RZ, RZ, R17 ;  /* 0x000000ffff0b7224 */ /* 0x000fe200078e0011 */
[----:B------:R-:W-:Y:S02]  /*4f30*/  MOV R14, R16 ;  /* 0x00000010000e7202 */ /* 0x000fe40000000f00 */
[----:B------:R-:W-:-:S07]  /*4f40*/  MOV R12, 0x4f60 ;  /* 0x00004f60000c7802 */ /* 0x000fce0000000f00 */
[----:B------:R-:W-:Y:S05]  /*4f50*/  CALL.REL.NOINC `($__internal_316_$__cuda_sm20_div_s64) ;  /* 0x00000018005c7944 */ /* 0x000fea0003c00000 */
        /* <DEDUP_REMOVED lines=10> */
.L_x_15782:
[----:B------:R-:W-:Y:S05]  /*5000*/  BSYNC.RECONVERGENT B1 ;  /* 0x0000000000017941 */ /* 0x000fea0003800200 */
.L_x_15780:
        /* <DEDUP_REMOVED lines=41> */
.L_x_15784:
[----:B------:R-:W-:Y:S01]  /*52a0*/  MOV R26, R20 ;  /* 0x00000014001a7202 */ /* 0x000fe20000000f00 */
[----:B------:R-:W-:Y:S01]  /*52b0*/  IMAD.MOV.U32 R14, RZ, RZ, R18 ;  /* 0x000000ffff0e7224 */ /* 0x000fe200078e0012 */
[----:B------:R-:W-:Y:S02]  /*52c0*/  MOV R13, R21 ;  /* 0x00000015000d7202 */ /* 0x000fe40000000f00 */
[----:B------:R-:W-:Y:S02]  /*52d0*/  MOV R11, R19 ;  /* 0x00000013000b7202 */ /* 0x000fe40000000f00 */
[----:B------:R-:W-:-:S07]  /*52e0*/  MOV R12, 0x5300 ;  /* 0x00005300000c7802 */ /* 0x000fce0000000f00 */
[----:B------:R-:W-:Y:S05]  /*52f0*/  CALL.REL.NOINC `($__internal_316_$__cuda_sm20_div_s64) ;  /* 0x0000001400747944 */ /* 0x000fea0003c00000 */
        /* <DEDUP_REMOVED lines=11> */
.L_x_15785:
[----:B------:R-:W-:Y:S05]  /*53b0*/  BSYNC.RECONVERGENT B1 ;  /* 0x0000000000017941 */ /* 0x000fea0003800200 */
.L_x_15783:
        /* <DEDUP_REMOVED lines=40> */
.L_x_15787:
[----:B------:R-:W-:Y:S01]  /*5640*/  MOV R26, R18 ;  /* 0x00000012001a7202 */ /* 0x000fe20000000f00 */
[----:B------:R-:W-:Y:S01]  /*5650*/  IMAD.MOV.U32 R13, RZ, RZ, R19 ;  /* 0x000000ffff0d7224 */ /* 0x000fe200078e0013 */
[----:B------:R-:W-:Y:S02]  /*5660*/  MOV R14, R20 ;  /* 0x00000014000e7202 */ /* 0x000fe40000000f00 */
[----:B------:R-:W-:Y:S02]  /*5670*/  MOV R11, R21 ;  /* 0x00000015000b7202 */ /* 0x000fe40000000f00 */
[----:B------:R-:W-:-:S07]  /*5680*/  MOV R12, 0x56a0 ;  /* 0x000056a0000c7802 */ /* 0x000fce0000000f00 */
[----:B------:R-:W-:Y:S05]  /*5690*/  CALL.REL.NOINC `($__internal_316_$__cuda_sm20_div_s64) ;  /* 0x00000010008c7944 */ /* 0x000fea0003c00000 */
        /* <DEDUP_REMOVED lines=11> */
.L_x_15788:
[----:B------:R-:W-:Y:S05]  /*5750*/  BSYNC.RECONVERGENT B1 ;  /* 0x0000000000017941 */ /* 0x000fea0003800200 */
.L_x_15786:
        /* <DEDUP_REMOVED lines=39> */
.L_x_15790:
        /* <DEDUP_REMOVED lines=17> */
.L_x_15791:
[----:B------:R-:W-:Y:S05]  /*5ae0*/  BSYNC.RECONVERGENT B1 ;  /* 0x0000000000017941 */ /* 0x000fea0003800200 */
.L_x_15789:
        /* <DEDUP_REMOVED lines=9> */
.L_x_15779:
        /* <DEDUP_REMOVED lines=34> */
.L_x_15794:
[----:B------:R-:W-:Y:S01]  /*5da0*/  MOV R26, R10 ;  /* 0x0000000a001a7202 */ /* 0x000fe20000000f00 */
[----:B------:R-:W-:Y:S01]  /*5db0*/  IMAD.MOV.U32 R13, RZ, RZ, R15 ;  /* 0x000000ffff0d7224 */ /* 0x000fe200078e000f */
[----:B------:R-:W-:Y:S02]  /*5dc0*/  MOV R14, R16 ;  /* 0x00000010000e7202 */ /* 0x000fe40000000f00 */
[----:B------:R-:W-:Y:S02]  /*5dd0*/  MOV R11, R17 ;  /* 0x00000011000b7202 */ /* 0x000fe40000000f00 */
[----:B------:R-:W-:-:S07]  /*5de0*/  MOV R12, 0x5e00 ;  /* 0x00005e00000c7802 */ /* 0x000fce0000000f00 */
[----:B------:R-:W-:Y:S05]  /*5df0*/  CALL.REL.NOINC `($__internal_316_$__cuda_sm20_div_s64) ;  /* 0x0000000800b47944 */ /* 0x000fea0003c00000 */
        /* <DEDUP_REMOVED lines=10> */
.L_x_15795:
[----:B------:R-:W-:Y:S05]  /*5ea0*/  BSYNC.RECONVERGENT B1 ;  /* 0x0000000000017941 */ /* 0x000fea0003800200 */
.L_x_15793:
        /* <DEDUP_REMOVED lines=39> */
.L_x_15797:
[----:B------:R-:W-:Y:S01]  /*6120*/  MOV R26, R18 ;  /* 0x00000012001a7202 */ /* 0x000fe20000000f00 */
[----:B------:R-:W-:Y:S01]  /*6130*/  IMAD.MOV.U32 R14, RZ, RZ, R16 ;  /* 0x000000ffff0e7224 */ /* 0x000fe200078e0010 */
[----:B------:R-:W-:Y:S02]  /*6140*/  MOV R13, R19 ;  /* 0x00000013000d7202 */ /* 0x000fe40000000f00 */
        /* <DEDUP_REMOVED lines=14> */
.L_x_15798:
[----:B------:R-:W-:Y:S05]  /*6230*/  BSYNC.RECONVERGENT B1 ;  /* 0x0000000000017941 */ /* 0x000fea0003800200 */
.L_x_15796:
        /* <DEDUP_REMOVED lines=9> */
.L_x_15792:
        /* <DEDUP_REMOVED lines=30> */
.L_x_15800:
[----:B------:R-:W-:Y:S01]  /*64b0*/  MOV R24, R18 ;  /* 0x0000001200187202 */ /* 0x000fe20000000f00 */
[----:B------:R-:W-:Y:S01]  /*64c0*/  IMAD.MOV.U32 R21, RZ, RZ, R15 ;  /* 0x000000ffff157224 */ /* 0x000fe200078e000f */
[----:B------:R-:W-:Y:S02]  /*64d0*/  MOV R18, R10 ;  /* 0x0000000a00127202 */ /* 0x000fe40000000f00 */
[----:B------:R-:W-:-:S07]  /*64e0*/  MOV R26, 0x6500 ;  /* 0x00006500001a7802 */ /* 0x000fce0000000f00 */
[----:B------:R-:W-:Y:S05]  /*64f0*/  CALL.REL.NOINC `($__internal_317_$__cuda_sm20_rem_s64) ;  /* 0x0000000800407944 */ /* 0x000fea0003c00000 */
.L_x_15801:
[----:B------:R-:W-:Y:S05]  /*6500*/  BSYNC.RECONVERGENT B1 ;  /* 0x0000000000017941 */ /* 0x000fea0003800200 */
.L_x_15799:
        /* <DEDUP_REMOVED lines=8> */
.L_x_15752:
[----:B------:R-:W0:Y:S02]  /*6590*/  LDCU.64 UR6, c[0x0][0x388] ;  /* 0x00007100ff0677ac */ /* 0x000e240008000a00 */
[----:B0-----:R-:W-:-:S04]  /*65a0*/  LEA R4, P0, R6, UR6, 0x1 ;  /* 0x0000000606047c11 */ /* 0x001fc8000f8008ff */
[----:B------:R-:W-:-:S05]  /*65b0*/  LEA.HI.X R5, R6, UR7, R5, 0x1, P0 ;  /* 0x0000000706057c11 */ /* 0x000fca00080f0c05 */
[----:B------:R-:W2:Y:S04]  /*65c0*/  LDG.E.U16 R4, desc[UR8][R4.64] ;  /* 0x0000000804047981 */ /* 0x000ea8000c1e1500 */
[----:B--2---:R1:W-:Y:S02]  /*65d0*/  STS.U16 [R3], R4 ;  /* 0x0000000403007388 */ /* 0x0043e40000000400 */
.L_x_15751:
[----:B------:R-:W-:Y:S05]  /*65e0*/  BSYNC.RECONVERGENT B0 ;  /* 0x0000000000007941 */ /* 0x000fea0003800200 */
.L_x_15703:
[----:B------:R-:W-:Y:S01]  /*65f0*/  BAR.SYNC.DEFER_BLOCKING 0x0 ;  /* 0x0000000000007b1d */ /* 0x000fe20000010000 */
[----:B------:R-:W-:Y:S01]  /*6600*/  UISETP.GE.U32.AND UP0, UPT, UR5, 0x42, UPT ;  /* 0x000000420500788c */ /* 0x000fe2000bf06070 */
[----:B------:R-:W-:-:S08]  /*6610*/  ISETP.GT.U32.AND P1, PT, R2, 0x1f, PT ;  /* 0x0000001f0200780c */ /* 0x000fd00003f24070 */
[----:B------:R-:W-:Y:S05]  /*6620*/  BRA.U !UP0, `(.L_x_15802) ;  /* 0x0000000108307547 */ /* 0x000fea000b800000 */
.L_x_15803:
        /* <DEDUP_REMOVED lines=12> */
.L_x_15802:
        /* <DEDUP_REMOVED lines=30> */
        .weak           $__internal_316_$__cuda_sm20_div_s64
        .type           $__internal_316_$__cuda_sm20_div_s64,@function
        .size           $__internal_316_$__cuda_sm20_div_s64,($__internal_317_$__cuda_sm20_rem_s64 - $__internal_316_$__cuda_sm20_div_s64)
$__internal_316_$__cuda_sm20_div_s64:
        /* <DEDUP_REMOVED lines=82> */
[----:B------:R-:W-:Y:S06]  /*6df0*/  RET.REL.NODEC R12 `(uncontiguous_cumulate_mean_bf16) ;  /* 0xffffff900c807950 */ /* 0x000fec0003c3ffff */
        .weak           $__internal_317_$__cuda_sm20_rem_s64
        .type           $__internal_317_$__cuda_sm20_rem_s64,@function
        .size           $__internal_317_$__cuda_sm20_rem_s64,(.L_x_30633 - $__internal_317_$__cuda_sm20_rem_s64)
$__internal_317_$__cuda_sm20_rem_s64:
        /* <DEDUP_REMOVED lines=76> */
[----:B------:R-:W-:Y:S06]  /*72c0*/  RET.REL.NODEC R26 `(uncontiguous_cumulate_mean_bf16) ;  /* 0xffffff8c1a4c7950 */ /* 0x000fec0003c3ffff */
.L_x_15804:
        /* <DEDUP_REMOVED lines=11> */
.L_x_30633:


//--------------------- .text.uncontiguous_mean_bf16 --------------------------
	.section	.text.uncontiguous_mean_bf16,"ax",@progbits
	.align	128
        .global         uncontiguous_mean_bf16
        .type           uncontiguous_mean_bf16,@function
        .size           uncontiguous_mean_bf16,(.L_x_30635 - uncontiguous_mean_bf16)
        .other          uncontiguous_mean_bf16,@"STO_CUDA_ENTRY STV_DEFAULT"
uncontiguous_mean_bf16:
.text.uncontiguous_mean_bf16:
        /* <DEDUP_REMOVED lines=38> */
.L_x_15833:
        /* <DEDUP_REMOVED lines=32> */
.L_x_15810:
[----:B------:R-:W-:Y:S01]  /*0460*/  MOV R26, R6 ;  /* 0x00000006001a7202 */ /* 0x000fe20000000f00 */
[----:B------:R-:W-:Y:S01]  /*0470*/  IMAD.MOV.U32 R13, RZ, RZ, R9 ;  /* 0x000000ffff0d7224 */ /* 0x000fe200078e0009 */
[----:B------:R-:W-:Y:S01]  /*0480*/  MOV R14, R40 ;  /* 0x00000028000e7202 */ /* 0x000fe20000000f00 */
[----:B------:R-:W-:Y:S01]  /*0490*/  IMAD.MOV.U32 R11, RZ, RZ, R41 ;  /* 0x000000ffff0b7224 */ /* 0x000fe200078e0029 */
[----:B------:R-:W-:-:S07]  /*04a0*/  MOV R12, 0x4c0 ;  /* 0x000004c0000c7802 */ /* 0x000fce0000000f00 */
[----:B-1----:R-:W-:Y:S05]  /*04b0*/  CALL.REL.NOINC `($__internal_318_$__cuda_sm20_div_s64) ;  /* 0x0000006400047944 */ /* 0x002fea0003c00000 */
        /* <DEDUP_REMOVED lines=10> */
.L_x_15811:
[----:B------:R-:W-:Y:S05]  /*0560*/  BSYNC.RECONVERGENT B1 ;  /* 0x0000000000017941 */ /* 0x000fea0003800200 */
.L_x_15809:
        /* <DEDUP_REMOVED lines=33> */
.L_x_15813:
[----:B------:R-:W-:Y:S01]  /*0780*/  IMAD.MOV.U32 R26, RZ, RZ, R20 ;  /* 0x000000ffff1a7224 */ /* 0x000fe200078e0014 */
[----:B------:R-:W-:Y:S01]  /*0790*/  MOV R13, R7 ;  /* 0x00000007000d7202 */ /* 0x000fe20000000f00 */
[----:B------:R-:W-:Y:S01]  /*07a0*/  IMAD.MOV.U32 R14, RZ, RZ, R40 ;  /* 0x000000ffff0e7224 */ /* 0x000fe200078e0028 */
[----:B------:R-:W-:Y:S02]  /*07b0*/  MOV R11, R41 ;  /* 0x00000029000b7202 */ /* 0x000fe40000000f00 */
[----:B------:R-:W-:-:S07]  /*07c0*/  MOV R12, 0x7e0 ;  /* 0x000007e0000c7802 */ /* 0x000fce0000000f00 */
[----:B------:R-:W-:Y:S05]  /*07d0*/  CALL.REL.NOINC `($__internal_318_$__cuda_sm20_div_s64) ;  /* 0x00000060003c7944 */ /* 0x000fea0003c00000 */
        /* <DEDUP_REMOVED lines=9> */
.L_x_15814:
[----:B------:R-:W-:Y:S05]  /*0870*/  BSYNC.RECONVERGENT B1 ;  /* 0x0000000000017941 */ /* 0x000fea0003800200 */
.L_x_15812:
        /* <DEDUP_REMOVED lines=34> */
.L_x_15816:
[----:B------:R-:W-:Y:S01]  /*0aa0*/  MOV R26, R34 ;  /* 0x00000022001a7202 */ /* 0x000fe20000000f00 */
[----:B------:R-:W-:Y:S01]  /*0ab0*/  IMAD.MOV.U32 R13, RZ, RZ, R35 ;  /* 0x000000ffff0d7224 */ /* 0x000fe200078e0023 */
[----:B------:R-:W-:Y:S01]  /*0ac0*/  MOV R14, R20 ;  /* 0x00000014000e7202 */ /* 0x000fe20000000f00 */
[----:B------:R-:W-:Y:S01]  /*0ad0*/  IMAD.MOV.U32 R11, RZ, RZ, R21 ;  /* 0x000000ffff0b7224 */ /* 0x000fe200078e0015 */
[----:B------:R-:W-:-:S07]  /*0ae0*/  MOV R12, 0xb00 ;  /* 0x00000b00000c7802 */ /* 0x000fce0000000f00 */
[----:B------:R-:W-:Y:S05]  /*0af0*/  CALL.REL.NOINC `($__internal_318_$__cuda_sm20_div_s64) ;  /* 0x0000005c00747944 */ /* 0x000fea0003c00000 */
        /* <DEDUP_REMOVED lines=10> */
.L_x_15817:
[----:B------:R-:W-:Y:S05]  /*0ba0*/  BSYNC.RECONVERGENT B1 ;  /* 0x0000000000017941 */ /* 0x000fea0003800200 */
.L_x_15815:
        /* <DEDUP_REMOVED lines=34> */
.L_x_15819:
        /* <DEDUP_REMOVED lines=16> */
.L_x_15820:
[----:B------:R-:W-:Y:S05]  /*0ed0*/  BSYNC.RECONVERGENT B1 ;  /* 0x0000000000017941 */ /* 0x000fea0003800200 */
.L_x_15818:
        /* <DEDUP_REMOVED lines=36> */
.L_x_15822:
        /* <DEDUP_REMOVED lines=16> */
.L_x_15823:
[----:B------:R-:W-:Y:S05]  /*1220*/  BSYNC.RECONVERGENT B1 ;  /* 0x0000000000017941 */ /* 0x000fea0003800200 */
.L_x_15821:
        /* <DEDUP_REMOVED lines=35> */
.L_x_15825:
[----:B------:R-:W-:Y:S01]  /*1460*/  IMAD.MOV.U32 R26, RZ, RZ, R34 ;  /* 0x000000ffff1a7224 */ /* 0x000fe200078e0022 */
[----:B------:R-:W-:Y:S01]  /*1470*/  MOV R13, R35 ;  /* 0x00000023000d7202 */ /* 0x000fe20000000f00 */
[----:B------:R-:W-:Y:S01]  /*1480*/  IMAD.MOV.U32 R14, RZ, RZ, R20 ;  /* 0x000000ffff0e7224 */ /* 0x000fe200078e0014 */
[----:B------:R-:W-:Y:S02]  /*1490*/  MOV R11, R21 ;  /* 0x00000015000b7202 */ /* 0x000fe40000000f00 */
[----:B------:R-:W-:-:S07]  /*14a0*/  MOV R12, 0x14c0 ;  /* 0x000014c0000c7802 */ /* 0x000fce0000000f00 */
[----:B------:R-:W-:Y:S05]  /*14b0*/  CALL.REL.NOINC `($__internal_318_$__cuda_sm20_div_s64) ;  /* 0x0000005400047944 */ /* 0x000fea0003c00000 */
        /* <DEDUP_REMOVED lines=10> */
.L_x_15826:
[----:B------:R-:W-:Y:S05]  /*1560*/  BSYNC.RECONVERGENT B1 ;  /* 0x0000000000017941 */ /* 0x000fea0003800200 */
.L_x_15824:
        /* <DEDUP_REMOVED lines=34> */
.L_x_15828:
[----:B------:R-:W-:Y:S01]  /*1790*/  IMAD.MOV.U32 R26, RZ, RZ, R38 ;  /* 0x000000ffff1a7224 */ /* 0x000fe200078e0026 */
[----:B------:R-:W-:Y:S01]  /*17a0*/  MOV R13, R39 ;  /* 0x00000027000d7202 */ /* 0x000fe20000000f00 */
[----:B------:R-:W-:Y:S01]  /*17b0*/  IMAD.MOV.U32 R14, RZ, RZ, R20 ;  /* 0x000000ffff0e7224 */ /* 0x000fe200078e0014 */
[----:B------:R-:W-:Y:S02]  /*17c0*/  MOV R11, R21 ;  /* 0x00000015000b7202 */ /* 0x000fe40000000f00 */
[----:B------:R-:W-:-:S07]  /*17d0*/  MOV R12, 0x17f0 ;  /* 0x000017f0000c7802 */ /* 0x000fce0000000f00 */
[----:B------:R-:W-:Y:S05]  /*17e0*/  CALL.REL.NOINC `($__internal_318_$__cuda_sm20_div_s64) ;  /* 0x0000005000387944 */ /* 0x000fea0003c00000 */
        /* <DEDUP_REMOVED lines=10> */
.L_x_15829:
[----:B------:R-:W-:Y:S05]  /*1890*/  BSYNC.RECONVERGENT B1 ;  /* 0x0000000000017941 */ /* 0x000fea0003800200 */
.L_x_15827:
        /* <DEDUP_REMOVED lines=35> */
.L_x_15831:
[----:B------:R-:W-:Y:S01]  /*1ad0*/  MOV R26, R34 ;  /* 0x00000022001a7202 */ /* 0x000fe20000000f00 */
[----:B------:R-:W-:Y:S01]  /*1ae0*/  IMAD.MOV.U32 R13, RZ, RZ, R35 ;  /* 0x000000ffff0d7224 */ /* 0x000fe200078e0023 */
[----:B------:R-:W-:Y:S01]  /*1af0*/  MOV R14, R20 ;  /* 0x00000014000e7202 */ /* 0x000fe20000000f00 */
[----:B------:R-:W-:Y:S01]  /*1b00*/  IMAD.MOV.U32 R11, RZ, RZ, R21 ;  /* 0x000000ffff0b7224 */ /* 0x000fe200078e0015 */
[----:B------:R-:W-:-:S07]  /*1b10*/  MOV R12, 0x1b30 ;  /* 0x00001b30000c7802 */ /* 0x000fce0000000f00 */
[----:B------:R-:W-:Y:S05]  /*1b20*/  CALL.REL.NOINC `($__internal_318_$__cuda_sm20_div_s64) ;  /* 0x0000004c00687944 */ /* 0x000fea0003c00000 */
        /* <DEDUP_REMOVED lines=10> */
.L_x_15832:
[----:B------:R-:W-:Y:S05]  /*1bd0*/  BSYNC.RECONVERGENT B1 ;  /* 0x0000000000017941 */ /* 0x000fea0003800200 */
.L_x_15830:
        /* <DEDUP_REMOVED lines=8> */
.L_x_15808:
        /* <DEDUP_REMOVED lines=35> */
.L_x_15836:
        /* <DEDUP_REMOVED lines=16> */
.L_x_15837:
[----:B------:R-:W-:Y:S05]  /*1f90*/  BSYNC.RECONVERGENT B1 ;  /* 0x0000000000017941 */ /* 0x000fea0003800200 */
.L_x_15835:
        /* <DEDUP_REMOVED lines=34> */
.L_x_15839:
        /* <DEDUP_REMOVED lines=16> */
.L_x_15840:
[----:B------:R-:W-:Y:S05]  /*22c0*/  BSYNC.RECONVERGENT B1 ;  /* 0x0000000000017941 */ /* 0x000fea0003800200 */
.L_x_15838:
        /* <DEDUP_REMOVED lines=35> */
.L_x_15842:
        /* <DEDUP_REMOVED lines=16> */
.L_x_15843:
[----:B------:R-:W-:Y:S05]  /*2600*/  BSYNC.RECONVERGENT B1 ;  /* 0x0000000000017941 */ /* 0x000fea0003800200 */
.L_x_15841:
        /* <DEDUP_REMOVED lines=35> */
.L_x_15845:
[----:B------:R-:W-:Y:S01]  /*2840*/  IMAD.MOV.U32 R26, RZ, RZ, R18 ;  /* 0x000000ffff1a7224 */ /* 0x000fe200078e0012 */
[----:B------:R-:W-:Y:S01]  /*2850*/  MOV R13, R19 ;  /* 0x00000013000d7202 */ /* 0x000fe20000000f00 */
[----:B------:R-:W-:Y:S01]  /*2860*/  IMAD.MOV.U32 R14, RZ, RZ, R16 ;  /* 0x000000ffff0e7224 */ /* 0x000fe200078e0010 */
[----:B------:R-:W-:Y:S02]  /*2870*/  MOV R11, R17 ;  /* 0x00000011000b7202 */ /* 0x000fe40000000f00 */
[----:B------:R-:W-:-:S07]  /*2880*/  MOV R12, 0x28a0 ;  /* 0x000028a0000c7802 */ /* 0x000fce0000000f00 */
[----:B------:R-:W-:Y:S05]  /*2890*/  CALL.REL.NOINC `($__internal_318_$__cuda_sm20_div_s64) ;  /* 0x00000040000c7944 */ /* 0x000fea0003c00000 */
        /* <DEDUP_REMOVED lines=10> */
.L_x_15846:
[----:B------:R-:W-:Y:S05]  /*2940*/  BSYNC.RECONVERGENT B1 ;  /* 0x0000000000017941 */ /* 0x000fea0003800200 */
.L_x_15844:
[----:B------:R-:W-:Y:S01]  /*2950*/  IMAD R11, R11, R34, RZ ;  /* 0x000000220b0b7224 */ /* 0x000fe200078e02ff */
[----:B------:R-:W-:Y:S01]  /*2960*/  IADD3 R8, PT, PT, R8, -0x2, RZ ;  /* 0xfffffffe08087810 */ /* 0x000fe20007ffe0ff */
[----:B------:R-:W-:Y:S02]  /*2970*/  IMAD.MOV.U32 R38, RZ, RZ, R22 ;  /* 0x000000ffff267224 */ /* 0x000fe400078e0016 */
[-C--:B------:R-:W-:Y:S02]  /*2980*/  IMAD R11, R35, R10.reuse, R11 ;  /* 0x0000000a230b7224 */ /* 0x080fe400078e020b */
[----:B------:R-:W-:-:S04]  /*2990*/  IMAD.WIDE.U32 R22, R34, R10, R38 ;  /* 0x0000000a22167225 */ /* 0x000fc800078e0026 */
[----:B------:R-:W-:-:S07]  /*29a0*/  IMAD.IADD R23, R23, 0x1, R11 ;  /* 0x0000000117177824 */ /* 0x000fce00078e020b */
.L_x_15834:
        /* <DEDUP_REMOVED lines=31> */
.L_x_15848:
[----:B------:R-:W-:Y:S01]  /*2ba0*/  MOV R18, R6 ;  /* 0x0000000600127202 */ /* 0x000fe20000000f00 */
[----:B------:R-:W-:Y:S01]  /*2bb0*/  IMAD.MOV.U32 R21, RZ, RZ, R9 ;  /* 0x000000ffff157224 */ /* 0x000fe200078e0009 */
[----:B------:R-:W-:Y:S01]  /*2bc0*/  MOV R24, R16 ;  /* 0x0000001000187202 */ /* 0x000fe20000000f00 */
[----:B------:R-:W-:Y:S01]  /*2bd0*/  IMAD.MOV.U32 R19, RZ, RZ, R17 ;  /* 0x000000ffff137224 */ /* 0x000fe200078e0011 */
[----:B------:R-:W-:-:S07]  /*2be0*/  MOV R26, 0x2c00 ;  /* 0x00002c00001a7802 */ /* 0x000fce0000000f00 */
[----:B------:R-:W-:Y:S05]  /*2bf0*/  CALL.REL.NOINC `($__internal_319_$__cuda_sm20_rem_s64) ;  /* 0x0000004000807944 */ /* 0x000fea0003c00000 */
.L_x_15849:
[----:B------:R-:W-:Y:S05]  /*2c00*/  BSYNC.RECONVERGENT B1 ;  /* 0x0000000000017941 */ /* 0x000fea0003800200 */
.L_x_15847:
        /* <DEDUP_REMOVED lines=30> */
.L_x_15851:
[----:B------:R-:W-:Y:S01]  /*2df0*/  MOV R24, R16 ;  /* 0x0000001000187202 */ /* 0x000fe20000000f00 */
[----:B------:R-:W-:Y:S01]  /*2e00*/  IMAD.MOV.U32 R19, RZ, RZ, R17 ;  /* 0x000000ffff137224 */ /* 0x000fe200078e0011 */
[----:B------:R-:W-:Y:S01]  /*2e10*/  MOV R18, R20 ;  /* 0x0000001400127202 */ /* 0x000fe20000000f00 */
[----:B------:R-:W-:Y:S01]  /*2e20*/  IMAD.MOV.U32 R21, RZ, RZ, R7 ;  /* 0x000000ffff157224 */ /* 0x000fe200078e0007 */
[----:B------:R-:W-:-:S07]  /*2e30*/  MOV R26, 0x2e50 ;  /* 0x00002e50001a7802 */ /* 0x000fce0000000f00 */
[----:B------:R-:W-:Y:S05]  /*2e40*/  CALL.REL.NOINC `($__internal_319_$__cuda_sm20_rem_s64) ;  /* 0x0000003c00ec7944 */ /* 0x000fea0003c00000 */
[----:B------:R-:W-:Y:S01]  /*2e50*/  MOV R6, R10 ;  /* 0x0000000a00067202 */ /* 0x000fe20000000f00 */
[----:B------:R-:W-:-:S07]  /*2e60*/  IMAD.MOV.U32 R7, RZ, RZ, R11 ;  /* 0x000000ffff077224 */ /* 0x000fce00078e000b */
.L_x_15852:
[----:B------:R-:W-:Y:S05]  /*2e70*/  BSYNC.RECONVERGENT B1 ;  /* 0x0000000000017941 */ /* 0x000fea0003800200 */
.L_x_15850:
[----:B------:R-:W-:Y:S02]  /*2e80*/  IMAD R7, R7, R8, RZ ;  /* 0x0000000807077224 */ /* 0x000fe400078e02ff */
[----:B------:R-:W-:-:S04]  /*2e90*/  IMAD.WIDE.U32 R22, R8, R6, R22 ;  /* 0x0000000608167225 */ /* 0x000fc800078e0016 */
[----:B------:R-:W-:-:S05]  /*2ea0*/  IMAD R7, R9, R6, R7 ;  /* 0x0000000609077224 */ /* 0x000fca00078e0207 */
[----:B------:R-:W-:-:S07]  /*2eb0*/  IADD3 R23, PT, PT, R23, R7, RZ ;  /* 0x0000000717177210 */ /* 0x000fce0007ffe0ff */
.L_x_15807:
        /* <DEDUP_REMOVED lines=10> */
.L_x_15806:
        /* <DEDUP_REMOVED lines=22> */
.L_x_15880:
        /* <DEDUP_REMOVED lines=32> */
.L_x_15857:
[----:B------:R-:W-:Y:S01]  /*32c0*/  MOV R26, R10 ;  /* 0x0000000a001a7202 */ /* 0x000fe20000000f00 */
[----:B------:R-:W-:Y:S01]  /*32d0*/  IMAD.MOV.U32 R13, RZ, RZ, R15 ;  /* 0x000000ffff0d7224 */ /* 0x000fe200078e000f */
[----:B------:R-:W-:Y:S01]  /*32e0*/  MOV R14, R20 ;  /* 0x00000014000e7202 */ /* 0x000fe20000000f00 */
[----:B------:R-:W-:Y:S01]  /*32f0*/  IMAD.MOV.U32 R11, RZ, RZ, R21 ;  /* 0x000000ffff0b7224 */ /* 0x000fe200078e0015 */
[----:B------:R-:W-:-:S07]  /*3300*/  MOV R12, 0x3320 ;  /* 0x00003320000c7802 */ /* 0x000fce0000000f00 */
[----:B-123--:R-:W-:Y:S05]  /*3310*/  CALL.REL.NOINC `($__internal_318_$__cuda_sm20_div_s64) ;  /* 0x00000034006c7944 */ /* 0x00efea0003c00000 */
        /* <DEDUP_REMOVED lines=10> */
.L_x_15858:
[----:B------:R-:W-:Y:S05]  /*33c0*/  BSYNC.RECONVERGENT B1 ;  /* 0x0000000000017941 */ /* 0x000fea0003800200 */
.L_x_15856:
        /* <DEDUP_REMOVED lines=38> */
.L_x_15860:
[----:B------:R-:W-:Y:S01]  /*3630*/  MOV R26, R36 ;  /* 0x00000024001a7202 */ /* 0x000fe20000000f00 */
[----:B------:R-:W-:Y:S01]  /*3640*/  IMAD.MOV.U32 R13, RZ, RZ, R37 ;  /* 0x000000ffff0d7224 */ /* 0x000fe200078e0025 */
[----:B------:R-:W-:Y:S01]  /*3650*/  MOV R14, R38 ;  /* 0x00000026000e7202 */ /* 0x000fe20000000f00 */
[----:B------:R-:W-:Y:S01]  /*3660*/  IMAD.MOV.U32 R11, RZ, RZ, R39 ;  /* 0x000000ffff0b7224 */ /* 0x000fe200078e0027 */
[----:B------:R-:W-:-:S07]  /*3670*/  MOV R12, 0x3690 ;  /* 0x00003690000c7802 */ /* 0x000fce0000000f00 */
[----:B-1----:R-:W-:Y:S05]  /*3680*/  CALL.REL.NOINC `($__internal_318_$__cuda_sm20_div_s64) ;  /* 0x0000003000907944 */ /* 0x002fea0003c00000 */
        /* <DEDUP_REMOVED lines=11> */
.L_x_15861:
[----:B------:R-:W-:Y:S05]  /*3740*/  BSYNC.RECONVERGENT B1 ;  /* 0x0000000000017941 */ /* 0x000fea0003800200 */
.L_x_15859:
        /* <DEDUP_REMOVED lines=38> */
.L_x_15863:
[----:B------:R-:W-:Y:S01]  /*39b0*/  IMAD.MOV.U32 R26, RZ, RZ, R36 ;  /* 0x000000ffff1a7224 */ /* 0x000fe200078e0024 */
[----:B------:R-:W-:Y:S01]  /*39c0*/  MOV R13, R37 ;  /* 0x00000025000d7202 */ /* 0x000fe20000000f00 */
[----:B------:R-:W-:Y:S01]  /*39d0*/  IMAD.MOV.U32 R14, RZ, RZ, R38 ;  /* 0x000000ffff0e7224 */ /* 0x000fe200078e0026 */
[----:B------:R-:W-:Y:S02]  /*39e0*/  MOV R11, R39 ;  /* 0x00000027000b7202 */ /* 0x000fe40000000f00 */
[----:B------:R-:W-:-:S07]  /*39f0*/  MOV R12, 0x3a10 ;  /* 0x00003a10000c7802 */ /* 0x000fce0000000f00 */
[----:B-1----:R-:W-:Y:S05]  /*3a00*/  CALL.REL.NOINC `($__internal_318_$__cuda_sm20_div_s64) ;  /* 0x0000002c00b07944 */ /* 0x002fea0003c00000 */
        /* <DEDUP_REMOVED lines=11> */
.L_x_15864:
[----:B------:R-:W-:Y:S05]  /*3ac0*/  BSYNC.RECONVERGENT B1 ;  /* 0x0000000000017941 */ /* 0x000fea0003800200 */
.L_x_15862:
        /* <DEDUP_REMOVED lines=37> */
.L_x_15866:
        /* <DEDUP_REMOVED lines=17> */
.L_x_15867:
[----:B------:R-:W-:Y:S05]  /*3e30*/  BSYNC.RECONVERGENT B1 ;  /* 0x0000000000017941 */ /* 0x000fea0003800200 */
.L_x_15865:
        /* <DEDUP_REMOVED lines=38> */
.L_x_15869:
        /* <DEDUP_REMOVED lines=17> */
.L_x_15870:
[----:B------:R-:W-:Y:S05]  /*41b0*/  BSYNC.RECONVERGENT B1 ;  /* 0x0000000000017941 */ /* 0x000fea0003800200 */
.L_x_15868:
        /* <DEDUP_REMOVED lines=38> */
.L_x_15872:
        /* <DEDUP_REMOVED lines=17> */
.L_x_15873:
[----:B------:R-:W-:Y:S05]  /*4530*/  BSYNC.RECONVERGENT B1 ;  /* 0x0000000000017941 */ /* 0x000fea0003800200 */
.L_x_15871:
        /* <DEDUP_REMOVED lines=37> */
.L_x_15875:
[----:B------:R-:W-:Y:S01]  /*4790*/  IMAD.MOV.U32 R26, RZ, RZ, R38 ;  /* 0x000000ffff1a7224 */ /* 0x000fe200078e0026 */
[----:B------:R-:W-:Y:S01]  /*47a0*/  MOV R13, R39 ;  /* 0x00000027000d7202 */ /* 0x000fe20000000f00 */
[----:B------:R-:W-:Y:S01]  /*47b0*/  IMAD.MOV.U32 R14, RZ, RZ, R42 ;  /* 0x000000ffff0e7224 */ /* 0x000fe200078e002a */
[----:B------:R-:W-:Y:S02]  /*47c0*/  MOV R11, R43 ;  /* 0x0000002b000b7202 */ /* 0x000fe40000000f00 */
[----:B------:R-:W-:-:S07]  /*47d0*/  MOV R12, 0x47f0 ;  /* 0x000047f0000c7802 */ /* 0x000fce0000000f00 */
[----:B-1----:R-:W-:Y:S05]  /*47e0*/  CALL.REL.NOINC `($__internal_318_$__cuda_sm20_div_s64) ;  /* 0x0000002000387944 */ /* 0x002fea0003c00000 */
        /* <DEDUP_REMOVED lines=11> */
.L_x_15876:
[----:B------:R-:W-:Y:S05]  /*48a0*/  BSYNC.RECONVERGENT B1 ;  /* 0x0000000000017941 */ /* 0x000fea0003800200 */
.L_x_15874:
        /* <DEDUP_REMOVED lines=36> */
.L_x_15878:
[----:B------:R-:W-:Y:S01]  /*4af0*/  MOV R26, R36 ;  /* 0x00000024001a7202 */ /* 0x000fe20000000f00 */
[----:B------:R-:W-:Y:S01]  /*4b00*/  IMAD.MOV.U32 R14, RZ, RZ, R38 ;  /* 0x000000ffff0e7224 */ /* 0x000fe200078e0026 */
[----:B------:R-:W-:Y:S02]  /*4b10*/  MOV R13, R37 ;  /* 0x00000025000d7202 */ /* 0x000fe40000000f00 */
[----:B------:R-:W-:Y:S02]  /*4b20*/  MOV R11, R39 ;  /* 0x00000027000b7202 */ /* 0x000fe40000000f00 */
[----:B------:R-:W-:-:S07]  /*4b30*/  MOV R12, 0x4b50 ;  /* 0x00004b50000c7802 */ /* 0x000fce0000000f00 */
[----:B-1----:R-:W-:Y:S05]  /*4b40*/  CALL.REL.NOINC `($__internal_318_$__cuda_sm20_div_s64) ;  /* 0x0000001c00607944 */ /* 0x002fea0003c00000 */
        /* <DEDUP_REMOVED lines=11> */
.L_x_15879:
[----:B------:R-:W-:Y:S05]  /*4c00*/  BSYNC.RECONVERGENT B1 ;  /* 0x0000000000017941 */ /* 0x000fea0003800200 */
.L_x_15877:
        /* <DEDUP_REMOVED lines=11> */
.L_x_15855:
        /* <DEDUP_REMOVED lines=36> */
.L_x_15883:
[----:B------:R-:W-:Y:S01]  /*4f00*/  IMAD.MOV.U32 R26, RZ, RZ, R10 ;  /* 0x000000ffff1a7224 */ /* 0x000fe200078e000a */
[----:B------:R-:W-:Y:S01]  /*4f10*/  MOV R13, R15 ;  /* 0x0000000f000d7202 */ /* 0x000fe20000000f00 */
[----:B------:R-:W-:Y:S01]  /*4f20*/  IMAD.MOV.U32 R11, RZ, RZ, R17 ;  /* 0x000000ffff0b7224 */ /* 0x000fe200078e0011 */
[----:B------:R-:W-:Y:S02]  /*4f30*/  MOV R14, R16 ;  /* 0x00000010000e7202 */ /* 0x000fe40000000f00 */
[----:B------:R-:W-:-:S07]  /*4f40*/  MOV R12, 0x4f60 ;  /* 0x00004f60000c7802 */ /* 0x000fce0000000f00 */
[----:B------:R-:W-:Y:S05]  /*4f50*/  CALL.REL.NOINC `($__internal_318_$__cuda_sm20_div_s64) ;  /* 0x00000018005c7944 */ /* 0x000fea0003c00000 */
        /* <DEDUP_REMOVED lines=10> */
.L_x_15884:
[----:B------:R-:W-:Y:S05]  /*5000*/  BSYNC.RECONVERGENT B1 ;  /* 0x0000000000017941 */ /* 0x000fea0003800200 */
.L_x_15882:
        /* <DEDUP_REMOVED lines=41> */
.L_x_15886:
[----:B------:R-:W-:Y:S01]  /*52a0*/  MOV R26, R20 ;  /* 0x00000014001a7202 */ /* 0x000fe20000000f00 */
[----:B------:R-:W-:Y:S01]  /*52b0*/  IMAD.MOV.U32 R14, RZ, RZ, R18 ;  /* 0x000000ffff0e7224 */ /* 0x000fe200078e0012 */
[----:B------:R-:W-:Y:S02]  /*52c0*/  MOV R13, R21 ;  /* 0x00000015000d7202 */ /* 0x000fe40000000f00 */
[----:B------:R-:W-:Y:S02]  /*52d0*/  MOV R11, R19 ;  /* 0x00000013000b7202 */ /* 0x000fe40000000f00 */
[----:B------:R-:W-:-:S07]  /*52e0*/  MOV R12, 0x5300 ;  /* 0x00005300000c7802 */ /* 0x000fce0000000f00 */
[----:B------:R-:W-:Y:S05]  /*52f0*/  CALL.REL.NOINC `($__internal_318_$__cuda_sm20_div_s64) ;  /* 0x0000001400747944 */ /* 0x000fea0003c00000 */
        /* <DEDUP_REMOVED lines=11> */
.L_x_15887:
[----:B------:R-:W-:Y:S05]  /*53b0*/  BSYNC.RECONVERGENT B1 ;  /* 0x0000000000017941 */ /* 0x000fea0003800200 */
.L_x_15885:
        /* <DEDUP_REMOVED lines=40> */
.L_x_15889:
[----:B------:R-:W-:Y:S01]  /*5640*/  MOV R26, R18 ;  /* 0x00000012001a7202 */ /* 0x000fe20000000f00 */
[----:B------:R-:W-:Y:S01]  /*5650*/  IMAD.MOV.U32 R13, RZ, RZ, R19 ;  /* 0x000000ffff0d7224 */ /* 0x000fe200078e0013 */
[----:B------:R-:W-:Y:S02]  /*5660*/  MOV R14, R20 ;  /* 0x00000014000e7202 */ /* 0x000fe40000000f00 */
[----:B------:R-:W-:Y:S02]  /*5670*/  MOV R11, R21 ;  /* 0x00000015000b7202 */ /* 0x000fe40000000f00 */
[----:B------:R-:W-:-:S07]  /*5680*/  MOV R12, 0x56a0 ;  /* 0x000056a0000c7802 */ /* 0x000fce0000000f00 */
[----:B------:R-:W-:Y:S05]  /*5690*/  CALL.REL.NOINC `($__internal_318_$__cuda_sm20_div_s64) ;  /* 0x00000010008c7944 */ /* 0x000fea0003c00000 */
        /* <DEDUP_REMOVED lines=11> */
.L_x_15890:
[----:B------:R-:W-:Y:S05]  /*5750*/  BSYNC.RECONVERGENT B1 ;  /* 0x0000000000017941 */ /* 0x000fea0003800200 */
.L_x_15888:
        /* <DEDUP_REMOVED lines=39> */
.L_x_15892:
        /* <DEDUP_REMOVED lines=17> */
.L_x_15893:
[----:B------:R-:W-:Y:S05]  /*5ae0*/  BSYNC.RECONVERGENT B1 ;  /* 0x0000000000017941 */ /* 0x000fea0003800200 */
.L_x_15891:
        /* <DEDUP_REMOVED lines=9> */
.L_x_15881:
        /* <DEDUP_REMOVED lines=34> */
.L_x_15896:
[----:B------:R-:W-:Y:S01]  /*5da0*/  MOV R26, R10 ;  /* 0x0000000a001a7202 */ /* 0x000fe20000000f00 */
[----:B------:R-:W-:Y:S01]  /*5db0*/  IMAD.MOV.U32 R13, RZ, RZ, R15 ;  /* 0x000000ffff0d7224 */ /* 0x000fe200078e000f */
[----:B------:R-:W-:Y:S02]  /*5dc0*/  MOV R14, R16 ;  /* 0x00000010000e7202 */ /* 0x000fe40000000f00 */
[----:B------:R-:W-:Y:S02]  /*5dd0*/  MOV R11, R17 ;  /* 0x00000011000b7202 */ /* 0x000fe40000000f00 */
[----:B------:R-:W-:-:S07]  /*5de0*/  MOV R12, 0x5e00 ;  /* 0x00005e00000c7802 */ /* 0x000fce0000000f00 */
[----:B------:R-:W-:Y:S05]  /*5df0*/  CALL.REL.NOINC `($__internal_318_$__cuda_sm20_div_s64) ;  /* 0x0000000800b47944 */ /* 0x000fea0003c00000 */
        /* <DEDUP_REMOVED lines=10> */
.L_x_15897:
[----:B------:R-:W-:Y:S05]  /*5ea0*/  BSYNC.RECONVERGENT B1 ;  /* 0x0000000000017941 */ /* 0x000fea0003800200 */
.L_x_15895:
        /* <DEDUP_REMOVED lines=39> */
.L_x_15899:
[----:B------:R-:W-:Y:S01]  /*6120*/  MOV R26, R18 ;  /* 0x00000012001a7202 */ /* 0x000fe20000000f00 */
[----:B------:R-:W-:Y:S01]  /*6130*/  IMAD.MOV.U32 R14, RZ, RZ, R16 ;  /* 0x000000ffff0e7224 */ /* 0x000fe200078e0010 */
[----:B------:R-:W-:Y:S02]  /*6140*/  MOV R13, R19 ;  /* 0x00000013000d7202 */ /* 0x000fe40000000f00 */
        /* <DEDUP_REMOVED lines=14> */
.L_x_15900:
[----:B------:R-:W-:Y:S05]  /*6230*/  BSYNC.RECONVERGENT B1 ;  /* 0x0000000000017941 */ /* 0x000fea0003800200 */
.L_x_15898:
        /* <DEDUP_REMOVED lines=9> */
.L_x_15894:
        /* <DEDUP_REMOVED lines=30> */
.L_x_15902:
[----:B------:R-:W-:Y:S01]  /*64b0*/  MOV R24, R18 ;  /* 0x0000001200187202 */ /* 0x000fe20000000f00 */
[----:B------:R-:W-:Y:S01]  /*64c0*/  IMAD.MOV.U32 R21, RZ, RZ, R15 ;  /* 0x000000ffff157224 */ /* 0x000fe200078e000f */
[----:B------:R-:W-:Y:S02]  /*64d0*/  MOV R18, R10 ;  /* 0x0000000a00127202 */ /* 0x000fe40000000f00 */
[----:B------:R-:W-:-:S07]  /*64e0*/  MOV R26, 0x6500 ;  /* 0x00006500001a7802 */ /* 0x000fce0000000f00 */
[----:B------:R-:W-:Y:S05]  /*64f0*/  CALL.REL.NOINC `($__internal_319_$__cuda_sm20_rem_s64) ;  /* 0x0000000800407944 */ /* 0x000fea0003c00000 */
.L_x_15903:
[----:B------:R-:W-:Y:S05]  /*6500*/  BSYNC.RECONVERGENT B1 ;  /* 0x0000000000017941 */ /* 0x000fea0003800200 */
.L_x_15901:
        /* <DEDUP_REMOVED lines=8> */
.L_x_15854:
[----:B------:R-:W0:Y:S02]  /*6590*/  LDCU.64 UR6, c[0x0][0x388] ;  /* 0x00007100ff0677ac */ /* 0x000e240008000a00 */
[----:B0-----:R-:W-:-:S04]  /*65a0*/  LEA R4, P0, R6, UR6, 0x1 ;  /* 0x0000000606047c11 */ /* 0x001fc8000f8008ff */
[----:B------:R-:W-:-:S05]  /*65b0*/  LEA.HI.X R5, R6, UR7, R5, 0x1, P0 ;  /* 0x0000000706057c11 */ /* 0x000fca00080f0c05 */
[----:B------:R-:W2:Y:S04]  /*65c0*/  LDG.E.U16 R4, desc[UR8][R4.64] ;  /* 0x0000000804047981 */ /* 0x000ea8000c1e1500 */
[----:B--2---:R1:W-:Y:S02]  /*65d0*/  STS.U16 [R3], R4 ;  /* 0x0000000403007388 */ /* 0x0043e40000000400 */
.L_x_15853:
[----:B------:R-:W-:Y:S05]  /*65e0*/  BSYNC.RECONVERGENT B0 ;  /* 0x0000000000007941 */ /* 0x000fea0003800200 */
.L_x_15805:
[----:B------:R-:W-:Y:S01]  /*65f0*/  BAR.SYNC.DEFER_BLOCKING 0x0 ;  /* 0x0000000000007b1d */ /* 0x000fe20000010000 */
[----:B------:R-:W-:Y:S01]  /*6600*/  UISETP.GE.U32.AND UP0, UPT, UR5, 0x42, UPT ;  /* 0x000000420500788c */ /* 0x000fe2000bf06070 */
[----:B------:R-:W-:-:S08]  /*6610*/  ISETP.GT.U32.AND P1, PT, R2, 0x1f, PT ;  /* 0x0000001f0200780c */ /* 0x000fd00003f24070 */
[----:B------:R-:W-:Y:S05]  /*6620*/  BRA.U !UP0, `(.L_x_15904) ;  /* 0x0000000108307547 */ /* 0x000fea000b800000 */
.L_x_15905:
        /* <DEDUP_REMOVED lines=12> */
.L_x_15904:
        /* <DEDUP_REMOVED lines=30> */
        .weak           $__internal_318_$__cuda_sm20_div_s64
        .type           $__internal_318_$__cuda_sm20_div_s64,@function
        .size           $__internal_318_$__cuda_sm20_div_s64,($__internal_319_$__cuda_sm20_rem_s64 - $__internal_318_$__cuda_sm20_div_s64)
$__internal_318_$__cuda_sm20_div_s64:
        /* <DEDUP_REMOVED lines=82> */
[----:B------:R-:W-:Y:S06]  /*6df0*/  RET.REL.NODEC R12 `(uncontiguous_mean_bf16) ;  /* 0xffffff900c807950 */ /* 0x000fec0003c3ffff */
        .weak           $__internal_319_$__cuda_sm20_rem_s64
        .type           $__internal_319_$__cuda_sm20_rem_s64,@function
        .size           $__internal_319_$__cuda_sm20_rem_s64,(.L_x_30635 - $__internal_319_$__cuda_sm20_rem_s64)
$__internal_319_$__cuda_sm20_rem_s64:
        /* <DEDUP_REMOVED lines=76> */
[----:B------:R-:W-:Y:S06]  /*72c0*/  RET.REL.NODEC R26 `(uncontiguous_mean_bf16) ;  /* 0xffffff8c1a4c7950 */ /* 0x000fec0003c3ffff */
.L_x_15906:
        /* <DEDUP_REMOVED lines=11> */
.L_x_30635:


//--------------------- .text.contiguous_cumulate_mean_bf16 --------------------------
	.section	.text.contiguous_cumulate_mean_bf16,"ax",@progbits
	.align	128
        .global         contiguous_cumulate_mean_bf16
        .type           contiguous_cumulate_mean_bf16,@function
        .size           contiguous_cumulate_mean_bf16,(.L_x_31270 - contiguous_cumulate_mean_bf16)
        .other          contiguous_cumulate_mean_bf16,@"STO_CUDA_ENTRY STV_DEFAULT"
contiguous_cumulate_mean_bf16:
.text.contiguous_cumulate_mean_bf16:
        /* <DEDUP_REMOVED lines=37> */
.L_x_15908:
[----:B------:R-:W-:Y:S05]  /*0250*/  BSYNC.RECONVERGENT B0 ;  /* 0x0000000000007941 */ /* 0x000fea0003800200 */
.L_x_15907:
[----:B------:R-:W-:Y:S01]  /*0260*/  BAR.SYNC.DEFER_BLOCKING 0x0 ;  /* 0x0000000000007b1d */ /* 0x000fe20000010000 */
[----:B------:R-:W-:-:S09]  /*0270*/  UISETP.GE.U32.AND UP0, UPT, UR5, 0x42, UPT ;  /* 0x000000420500788c */ /* 0x000fd2000bf06070 */
[----:B------:R-:W-:Y:S05]  /*0280*/  BRA.U !UP0, `(.L_x_15909) ;  /* 0x0000000108307547 */ /* 0x000fea000b800000 */
.L_x_15910:
        /* <DEDUP_REMOVED lines=12> */
.L_x_15909:
        /* <DEDUP_REMOVED lines=30> */
.L_x_15911:
        /* <DEDUP_REMOVED lines=13> */
.L_x_31270:


//--------------------- .text.contiguous_mean_bf16 --------------------------
	.section	.text.contiguous_mean_bf16,"ax",@progbits
	.align	128
        .global         contiguous_mean_bf16
        .type           contiguous_mean_bf16,@function
        .size           contiguous_mean_bf16,(.L_x_31271 - contiguous_mean_bf16)
        .other          contiguous_mean_bf16,@"STO_CUDA_ENTRY STV_DEFAULT"
contiguous_mean_bf16:
.text.contiguous_mean_bf16:
        /* <DEDUP_REMOVED lines=37> */
.L_x_15913:
[----:B------:R-:W-:Y:S05]  /*0250*/  BSYNC.RECONVERGENT B0 ;  /* 0x0000000000007941 */ /* 0x000fea0003800200 */
.L_x_15912:
[----:B------:R-:W-:Y:S01]  /*0260*/  BAR.SYNC.DEFER_BLOCKING 0x0 ;  /* 0x0000000000007b1d */ /* 0x000fe20000010000 */
[----:B------:R-:W-:-:S09]  /*0270*/  UISETP.GE.U32.AND UP0, UPT, UR5, 0x42, UPT ;  /* 0x000000420500788c */ /* 0x000fd2000bf06070 */
[----:B------:R-:W-:Y:S05]  /*0280*/  BRA.U !UP0, `(.L_x_15914) ;  /* 0x0000000108307547 */ /* 0x000fea000b800000 */
.L_x_15915:
        /* <DEDUP_REMOVED lines=12> */
.L_x_15914:
        /* <DEDUP_REMOVED lines=30> */
.L_x_15916:
        /* <DEDUP_REMOVED lines=13> */
.L_x_31271:


//--------------------- .text.contiguous_mean33_f16 --------------------------
	.section	.text.contiguous_mean33_f16,"ax",@progbits
	.align	128
        .global         contiguous_mean33_f16
        .type           contiguous_mean33_f16,@function
        .size           contiguous_mean33_f16,(.L_x_31272 - contiguous_mean33_f16)
        .other          contiguous_mean33_f16,@"STO_CUDA_ENTRY STV_DEFAULT"
contiguous_mean33_f16:
.text.contiguous_mean33_f16:
        /* <DEDUP_REMOVED lines=51> */
.L_x_15919:
        /* <DEDUP_REMOVED lines=56> */
.L_x_15918:
        /* <DEDUP_REMOVED lines=32> */
.L_x_15921:
        /* <DEDUP_REMOVED lines=19> */
.L_x_15922:
[----:B------:R-:W-:Y:S05]  /*09e0*/  @!P1 BRA `(.L_x_15920) ;  /* 0x0000000000289947 */ /* 0x000fea0003800000 */
[----:B------:R-:W-:Y:S01]  /*09f0*/  IMAD R8, R0, UR4, RZ ;  /* 0x0000000400087c24 */ /* 0x000fe2000f8e02ff */
[----:B------:R-:W-:-:S04]  /*0a00*/  IADD3 R6, PT, PT, -R6, RZ, RZ ;  /* 0x000000ff06067210 */ /* 0x000fc80007ffe1ff */
[----:B------:R-:W-:-:S05]  /*0a10*/  LEA R8, R8, R7, 0x1 ;  /* 0x0000000708087211 */ /* 0x000fca00078e08ff */
[----:B------:R-:W-:-:S07]  /*0a20*/  VIADD R9, R8, UR5 ;  /* 0x0000000508097c36 */ /* 0x000fce0008000000 */
.L_x_15923:
[----:B------:R0:W1:Y:S01]  /*0a30*/  LDS.U16 R11, [R9] ;  /* 0x00000000090b7984 */ /* 0x0000620000000400 */
[----:B------:R-:W-:-:S04]  /*0a40*/  IADD3 R6, PT, PT, R6, 0x1, RZ ;  /* 0x0000000106067810 */ /* 0x000fc80007ffe0ff */
[----:B------:R-:W-:Y:S02]  /*0a50*/  ISETP.NE.AND P0, PT, R6, RZ, PT ;  /* 0x000000ff0600720c */ /* 0x000fe40003f05270 */
[----:B0-----:R-:W-:Y:S01]  /*0a60*/  LEA R9, R0, R9, 0x1 ;  /* 0x0000000900097211 */ /* 0x001fe200078e08ff */
[----:B-1----:R-:W-:-:S10]  /*0a70*/  HADD2 R12, R12.H0_H0, R11.H0_H0 ;  /* 0x2000000b0c0c7230 */ /* 0x002fd40000000800 */
[----:B------:R-:W-:Y:S05]  /*0a80*/  @P0 BRA `(.L_x_15923) ;  /* 0xfffffffc00e80947 */ /* 0x000fea000383ffff */
.L_x_15920:
[----:B-1----:R2:W-:Y:S02]  /*0a90*/  STS.U16 [R7+UR5], R12 ;  /* 0x0000000c07007988 */ /* 0x0025e40008000405 */
.L_x_15917:
        /* <DEDUP_REMOVED lines=8> */
.L_x_15924:
        /* <DEDUP_REMOVED lines=14> */
.L_x_31272:


//--------------------- .text.contiguous_mean3_f16 --------------------------
	.section	.text.contiguous_mean3_f16,"ax",@progbits
	.align	128
        .global         contiguous_mean3_f16
        .type           contiguous_mean3_f16,@function
        .size           contiguous_mean3_f16,(.L_x_30637 - contiguous_mean3_f16)
        .other          contiguous_mean3_f16,@"STO_CUDA_ENTRY STV_DEFAULT"
contiguous_mean3_f16:
.text.contiguous_mean3_f16:
        /* <DEDUP_REMOVED lines=43> */
.L_x_15943:
        /* <DEDUP_REMOVED lines=27> */
.L_x_15927:
[----:B------:R-:W-:Y:S01]  /*0460*/  MOV R27, R32 ;  /* 0x00000020001b7202 */ /* 0x000fe20000000f00 */
[----:B------:R-:W-:Y:S01]  /*0470*/  IMAD.MOV.U32 R2, RZ, RZ, R34 ;  /* 0x000000ffff027224 */ /* 0x000fe200078e0022 */
[----:B------:R-:W-:Y:S02]  /*0480*/  MOV R0, R35 ;  /* 0x0000002300007202 */ /* 0x000fe40000000f00 */
[----:B------:R-:W-:-:S07]  /*0490*/  MOV R9, 0x4b0 ;  /* 0x000004b000097802 */ /* 0x000fce0000000f00 */
[----:B012-4-:R-:W-:Y:S05]  /*04a0*/  CALL.REL.NOINC `($__internal_320_$__cuda_sm20_div_s64) ;  /* 0x0000003400847944 */ /* 0x017fea0003c00000 */
        /* <DEDUP_REMOVED lines=8> */
.L_x_15928:
        /* <DEDUP_REMOVED lines=33> */
.L_x_15929:
[----:B------:R-:W-:Y:S01]  /*0740*/  MOV R27, R31 ;  /* 0x0000001f001b7202 */ /* 0x000fe20000000f00 */
[----:B------:R-:W-:Y:S01]  /*0750*/  IMAD.MOV.U32 R2, RZ, RZ, R34 ;  /* 0x000000ffff027224 */ /* 0x000fe200078e0022 */
[----:B------:R-:W-:Y:S02]  /*0760*/  MOV R0, R35 ;  /* 0x0000002300007202 */ /* 0x000fe40000000f00 */
[----:B------:R-:W-:-:S07]  /*0770*/  MOV R9, 0x790 ;  /* 0x0000079000097802 */ /* 0x000fce0000000f00 */
[----:B0---4-:R-:W-:Y:S05]  /*0780*/  CALL.REL.NOINC `($__internal_320_$__cuda_sm20_div_s64) ;  /* 0x0000003000cc7944 */ /* 0x011fea0003c00000 */
        /* <DEDUP_REMOVED lines=9> */
.L_x_15930:
        /* <DEDUP_REMOVED lines=35> */
.L_x_15931:
[----:B------:R-:W-:Y:S01]  /*0a50*/  IMAD.MOV.U32 R27, RZ, RZ, R29 ;  /* 0x000000ffff1b7224 */ /* 0x000fe200078e001d */
[----:B------:R-:W-:Y:S01]  /*0a60*/  MOV R2, R32 ;  /* 0x0000002000027202 */ /* 0x000fe20000000f00 */
[----:B------:R-:W-:Y:S01]  /*0a70*/  IMAD.MOV.U32 R0, RZ, RZ, R33 ;  /* 0x000000ffff007224 */ /* 0x000fe200078e0021 */
[----:B------:R-:W-:-:S07]  /*0a80*/  MOV R9, 0xaa0 ;  /* 0x00000aa000097802 */ /* 0x000fce0000000f00 */
[----:B0---4-:R-:W-:Y:S05]  /*0a90*/  CALL.REL.NOINC `($__internal_320_$__cuda_sm20_div_s64) ;  /* 0x0000003000087944 */ /* 0x011fea0003c00000 */
        /* <DEDUP_REMOVED lines=9> */
.L_x_15932:
        /* <DEDUP_REMOVED lines=33> */
.L_x_15933:
[----:B------:R-:W-:Y:S01]  /*0d40*/  MOV R27, R28 ;  /* 0x0000001c001b7202 */ /* 0x000fe20000000f00 */
[----:B------:R-:W-:Y:S01]  /*0d50*/  IMAD.MOV.U32 R2, RZ, RZ, R32 ;  /* 0x000000ffff027224 */ /* 0x000fe200078e0020 */
[----:B------:R-:W-:Y:S02]  /*0d60*/  MOV R0, R33 ;  /* 0x0000002100007202 */ /* 0x000fe40000000f00 */
[----:B------:R-:W-:-:S07]  /*0d70*/  MOV R9, 0xd90 ;  /* 0x00000d9000097802 */ /* 0x000fce0000000f00 */
[----:B0---4-:R-:W-:Y:S05]  /*0d80*/  CALL.REL.NOINC `($__internal_320_$__cuda_sm20_div_s64) ;  /* 0x0000002c004c7944 */ /* 0x011fea0003c00000 */
        /* <DEDUP_REMOVED lines=8> */
.L_x_15934:
        /* <DEDUP_REMOVED lines=34> */
.L_x_15935:
        /* <DEDUP_REMOVED lines=14> */
.L_x_15936:
        /* <DEDUP_REMOVED lines=34> */
.L_x_15937:
        /* <DEDUP_REMOVED lines=14> */
.L_x_15938:
        /* <DEDUP_REMOVED lines=34> */
.L_x_15939:
        /* <DEDUP_REMOVED lines=14> */
.L_x_15940:
        /* <DEDUP_REMOVED lines=34> */
.L_x_15941:
[----:B------:R-:W-:Y:S01]  /*1930*/  IMAD.MOV.U32 R27, RZ, RZ, R30 ;  /* 0x000000ffff1b7224 */ /* 0x000fe200078e001e */
[----:B------:R-:W-:Y:S02]  /*1940*/  MOV R2, R32 ;  /* 0x0000002000027202 */ /* 0x000fe40000000f00 */
[----:B------:R-:W-:Y:S02]  /*1950*/  MOV R0, R33 ;  /* 0x0000002100007202 */ /* 0x000fe40000000f00 */
[----:B------:R-:W-:-:S07]  /*1960*/  MOV R9, 0x1980 ;  /* 0x0000198000097802 */ /* 0x000fce0000000f00 */
[----:B0---4-:R-:W-:Y:S05]  /*1970*/  CALL.REL.NOINC `($__internal_320_$__cuda_sm20_div_s64) ;  /* 0x0000002000507944 */ /* 0x011fea0003c00000 */
        /* <DEDUP_REMOVED lines=9> */
.L_x_15942:
        /* <DEDUP_REMOVED lines=14> */
.L_x_15926:
        /* <DEDUP_REMOVED lines=33> */
.L_x_15945:
[----:B------:R-:W-:Y:S01]  /*1d00*/  MOV R27, R32 ;  /* 0x00000020001b7202 */ /* 0x000fe20000000f00 */
[----:B------:R-:W-:Y:S01]  /*1d10*/  IMAD.MOV.U32 R2, RZ, RZ, R16 ;  /* 0x000000ffff027224 */ /* 0x000fe200078e0010 */
[----:B------:R-:W-:Y:S02]  /*1d20*/  MOV R0, R17 ;  /* 0x0000001100007202 */ /* 0x000fe40000000f00 */
[----:B------:R-:W-:-:S07]  /*1d30*/  MOV R9, 0x1d50 ;  /* 0x00001d5000097802 */ /* 0x000fce0000000f00 */
[----:B0-----:R-:W-:Y:S05]  /*1d40*/  CALL.REL.NOINC `($__internal_320_$__cuda_sm20_div_s64) ;  /* 0x0000001c005c7944 */ /* 0x001fea0003c00000 */
        /* <DEDUP_REMOVED lines=8> */
.L_x_15946:
        /* <DEDUP_REMOVED lines=35> */
.L_x_15947:
[----:B------:R-:W-:Y:S01]  /*2000*/  MOV R27, R17 ;  /* 0x00000011001b7202 */ /* 0x000fe20000000f00 */
[----:B------:R-:W-:Y:S01]  /*2010*/  IMAD.MOV.U32 R2, RZ, RZ, R18 ;  /* 0x000000ffff027224 */ /* 0x000fe200078e0012 */
[----:B------:R-:W-:Y:S02]  /*2020*/  MOV R0, R19 ;  /* 0x0000001300007202 */ /* 0x000fe40000000f00 */
[----:B------:R-:W-:-:S07]  /*2030*/  MOV R9, 0x2050 ;  /* 0x0000205000097802 */ /* 0x000fce0000000f00 */
[----:B0-----:R-:W-:Y:S05]  /*2040*/  CALL.REL.NOINC `($__internal_320_$__cuda_sm20_div_s64) ;  /* 0x00000018009c7944 */ /* 0x001fea0003c00000 */
        /* <DEDUP_REMOVED lines=9> */
.L_x_15948:
        /* <DEDUP_REMOVED lines=36> */
.L_x_15949:
[----:B------:R-:W-:Y:S01]  /*2320*/  MOV R27, R19 ;  /* 0x00000013001b7202 */ /* 0x000fe20000000f00 */
[----:B------:R-:W-:Y:S01]  /*2330*/  IMAD.MOV.U32 R0, RZ, RZ, R29 ;  /* 0x000000ffff007224 */ /* 0x000fe200078e001d */
[----:B------:R-:W-:Y:S02]  /*2340*/  MOV R2, R28 ;  /* 0x0000001c00027202 */ /* 0x000fe40000000f00 */
[----:B------:R-:W-:-:S07]  /*2350*/  MOV R9, 0x2370 ;  /* 0x0000237000097802 */ /* 0x000fce0000000f00 */
[----:B0-----:R-:W-:Y:S05]  /*2360*/  CALL.REL.NOINC `($__internal_320_$__cuda_sm20_div_s64) ;  /* 0x0000001400d47944 */ /* 0x001fea0003c00000 */
        /* <DEDUP_REMOVED lines=9> */
.L_x_15950:
        /* <DEDUP_REMOVED lines=37> */
.L_x_15951:
        /* <DEDUP_REMOVED lines=13> */
.L_x_15952:
        /* <DEDUP_REMOVED lines=9> */
.L_x_15944:
        /* <DEDUP_REMOVED lines=31> */
.L_x_15954:
        /* <DEDUP_REMOVED lines=13> */
.L_x_15955:
        /* <DEDUP_REMOVED lines=35> */
.L_x_15956:
[----:B------:R-:W-:Y:S01]  /*2ca0*/  MOV R27, R17 ;  /* 0x00000011001b7202 */ /* 0x000fe20000000f00 */
[----:B------:R-:W-:Y:S01]  /*2cb0*/  IMAD.MOV.U32 R2, RZ, RZ, R18 ;  /* 0x000000ffff027224 */ /* 0x000fe200078e0012 */
[----:B------:R-:W-:Y:S02]  /*2cc0*/  MOV R0, R19 ;  /* 0x0000001300007202 */ /* 0x000fe40000000f00 */
[----:B------:R-:W-:-:S07]  /*2cd0*/  MOV R9, 0x2cf0 ;  /* 0x00002cf000097802 */ /* 0x000fce0000000f00 */
[----:B0-----:R-:W-:Y:S05]  /*2ce0*/  CALL.REL.NOINC `($__internal_320_$__cuda_sm20_div_s64) ;  /* 0x0000000c00747944 */ /* 0x001fea0003c00000 */
        /* <DEDUP_REMOVED lines=9> */
.L_x_15957:
        /* <DEDUP_REMOVED lines=10> */
.L_x_15953:
        /* <DEDUP_REMOVED lines=29> */
.L_x_15958:
[----:B------:R-:W-:-:S07]  /*2ff0*/  MOV R0, 0x3010 ;  /* 0x0000301000007802 */ /* 0x000fce0000000f00 */
[----:B0-----:R-:W-:Y:S05]  /*3000*/  CALL.REL.NOINC `($__internal_321_$__cuda_sm20_rem_s64) ;  /* 0x0000000c00fc7944 */ /* 0x001fea0003c00000 */
[----:B------:R-:W-:Y:S02]  /*3010*/  MOV R10, R2 ;  /* 0x00000002000a7202 */ /* 0x000fe40000000f00 */
[----:B------:R-:W-:-:S07]  /*3020*/  MOV R11, R9 ;  /* 0x00000009000b7202 */ /* 0x000fce0000000f00 */
.L_x_15959:
[----:B------:R-:W1:Y:S02]  /*3030*/  LDC.64 R12, c[0x0][0x398] ;  /* 0x0000e600ff0c7b82 */ /* 0x000e640000000a00 */
[----:B-1----:R-:W-:-:S06]  /*3040*/  IMAD.WIDE.U32 R2, R3, 0x8, R12 ;  /* 0x0000000803027825 */ /* 0x002fcc00078e000c */
[----:B------:R-:W2:Y:S02]  /*3050*/  LDG.E.64 R2, desc[UR8][R2.64] ;  /* 0x0000000802027981 */ /* 0x000ea4000c1e1b00 */
[-C--:B--2---:R-:W-:Y:S02]  /*3060*/  IMAD R9, R3, R10.reuse, RZ ;  /* 0x0000000a03097224 */ /* 0x084fe400078e02ff */
[----:B------:R-:W-:-:S04]  /*3070*/  IMAD.WIDE.U32 R28, R2, R10, R28 ;  /* 0x0000000a021c7225 */ /* 0x000fc800078e001c */
[----:B------:R-:W-:-:S04]  /*3080*/  IMAD R9, R2, R11, R9 ;  /* 0x0000000b02097224 */ /* 0x000fc800078e0209 */
[----:B------:R-:W-:-:S07]  /*3090*/  IMAD.IADD R29, R29, 0x1, R9 ;  /* 0x000000011d1d7824 */ /* 0x000fce00078e0209 */
.L_x_15925:
        /* <DEDUP_REMOVED lines=34> */
.L_x_15962:
        /* <DEDUP_REMOVED lines=56> */
.L_x_15961:
        /* <DEDUP_REMOVED lines=32> */
.L_x_15964:
        /* <DEDUP_REMOVED lines=19> */
.L_x_15965:
[----:B------:R-:W-:Y:S05]  /*3970*/  @!P1 BRA `(.L_x_15963) ;  /* 0x0000000000289947 */ /* 0x000fea0003800000 */
[----:B------:R-:W-:Y:S01]  /*3980*/  IMAD R0, R6, UR4, RZ ;  /* 0x0000000406007c24 */ /* 0x000fe2000f8e02ff */
[----:B------:R-:W-:-:S03]  /*3990*/  IADD3 R5, PT, PT, -R5, RZ, RZ ;  /* 0x000000ff05057210 */ /* 0x000fc60007ffe1ff */
[----:B------:R-:W-:-:S05]  /*39a0*/  IMAD R0, R0, 0x2, R7 ;  /* 0x0000000200007824 */ /* 0x000fca00078e0207 */
[----:B------:R-:W-:-:S07]  /*39b0*/  IADD3 R3, PT, PT, R0, UR5, RZ ;  /* 0x0000000500037c10 */ /* 0x000fce000fffe0ff */
.L_x_15966:
[----:B------:R3:W2:Y:S01]  /*39c0*/  LDS.U16 R9, [R3] ;  /* 0x0000000003097984 */ /* 0x0006a20000000400 */
[----:B------:R-:W-:-:S05]  /*39d0*/  VIADD R5, R5, 0x1 ;  /* 0x0000000105057836 */ /* 0x000fca0000000000 */
[----:B------:R-:W-:Y:S02]  /*39e0*/  ISETP.NE.AND P0, PT, R5, RZ, PT ;  /* 0x000000ff0500720c */ /* 0x000fe40003f05270 */
[----:B---3--:R-:W-:Y:S01]  /*39f0*/  LEA R3, R6, R3, 0x1 ;  /* 0x0000000306037211 */ /* 0x008fe200078e08ff */
[----:B--2---:R-:W-:-:S10]  /*3a00*/  HADD2 R8, R8.H0_H0, R9.H0_H0 ;  /* 0x2000000908087230 */ /* 0x004fd40000000800 */
[----:B------:R-:W-:Y:S05]  /*3a10*/  @P0 BRA `(.L_x_15966) ;  /* 0xfffffffc00e80947 */ /* 0x000fea000383ffff */
.L_x_15963:
[----:B--2---:R2:W-:Y:S02]  /*3a20*/  STS.U16 [R7+UR5], R8 ;  /* 0x0000000807007988 */ /* 0x0045e40008000405 */
.L_x_15960:
        /* <DEDUP_REMOVED lines=9> */
        .weak           $__internal_320_$__cuda_sm20_div_s64
        .type           $__internal_320_$__cuda_sm20_div_s64,@function
        .size           $__internal_320_$__cuda_sm20_div_s64,($__internal_321_$__cuda_sm20_rem_s64 - $__internal_320_$__cuda_sm20_div_s64)
$__internal_320_$__cuda_sm20_div_s64:
        /* <DEDUP_REMOVED lines=83> */
[----:B------:R-:W-:Y:S06]  /*3ff0*/  RET.REL.NODEC R12 `(contiguous_mean3_f16) ;  /* 0xffffffc00c007950 */ /* 0x000fec0003c3ffff */
        .weak           $__internal_321_$__cuda_sm20_rem_s64
        .type           $__internal_321_$__cuda_sm20_rem_s64,@function
        .size           $__internal_321_$__cuda_sm20_rem_s64,(.L_x_30637 - $__internal_321_$__cuda_sm20_rem_s64)
$__internal_321_$__cuda_sm20_rem_s64:
        /* <DEDUP_REMOVED lines=66> */
[----:B------:R-:W-:Y:S06]  /*4420*/  RET.REL.NODEC R10 `(contiguous_mean3_f16) ;  /* 0xffffffb80af47950 */ /* 0x000fec0003c3ffff */
.L_x_15967:
        /* <DEDUP_REMOVED lines=13> */
.L_x_30637:


//--------------------- .text.contiguous_mean22_f16 --------------------------
	.section	.text.contiguous_mean22_f16,"ax",@progbits
	.align	128
        .global         contiguous_mean22_f16
        .type           contiguous_mean22_f16,@function
        .size           contiguous_mean22_f16,(.L_x_31274 - contiguous_mean22_f16)
        .other          contiguous_mean22_f16,@"STO_CUDA_ENTRY STV_DEFAULT"
contiguous_mean22_f16:
.text.contiguous_mean22_f16:
        /* <DEDUP_REMOVED lines=45> */
.L_x_15969:
        /* <DEDUP_REMOVED lines=13> */
.L_x_15970:
[----:B------:R-:W-:Y:S05]  /*03a0*/  BSYNC.RECONVERGENT B0 ;  /* 0x0000000000007941 */ /* 0x000fea0003800200 */
.L_x_15968:
[----:B------:R-:W-:Y:S01]  /*03b0*/  BAR.SYNC.DEFER_BLOCKING 0x0 ;  /* 0x0000000000007b1d */ /* 0x000fe20000010000 */
[----:B------:R-:W-:Y:S02]  /*03c0*/  ISETP.GE.U32.AND P1, PT, R3, 0x42, PT ;  /* 0x000000420300780c */ /* 0x000fe40003f26070 */
[----:B------:R-:W-:-:S11]  /*03d0*/  ISETP.GT.U32.AND P0, PT, R0, 0x1f, PT ;  /* 0x0000001f0000780c */ /* 0x000fd60003f04070 */
[----:B------:R-:W-:Y:S05]  /*03e0*/  @!P1 BRA `(.L_x_15971) ;  /* 0x0000000000309947 */ /* 0x000fea0003800000 */
.L_x_15972:
        /* <DEDUP_REMOVED lines=12> */
.L_x_15971:
        /* <DEDUP_REMOVED lines=40> */
.L_x_15973:
        /* <DEDUP_REMOVED lines=13> */
.L_x_31274:


//--------------------- .text.contiguous_mean2_f16 --------------------------
	.section	.text.contiguous_mean2_f16,"ax",@progbits
	.align	128
        .global         contiguous_mean2_f16
        .type           contiguous_mean2_f16,@function
        .size           contiguous_mean2_f16,(.L_x_30639 - contiguous_mean2_f16)
        .other          contiguous_mean2_f16,@"STO_CUDA_ENTRY STV_DEFAULT"
contiguous_mean2_f16:
.text.contiguous_mean2_f16:
        /* <DEDUP_REMOVED lines=55> */
.L_x_16002:
        /* <DEDUP_REMOVED lines=32> */
.L_x_15979:
[----:B------:R-:W-:Y:S01]  /*0570*/  IMAD.MOV.U32 R26, RZ, RZ, R6 ;  /* 0x000000ffff1a7224 */ /* 0x000fe200078e0006 */
[----:B------:R-:W-:Y:S01]  /*0580*/  MOV R13, R7 ;  /* 0x00000007000d7202 */ /* 0x000fe20000000f00 */
[----:B------:R-:W-:Y:S01]  /*0590*/  IMAD.MOV.U32 R14, RZ, RZ, R38 ;  /* 0x000000ffff0e7224 */ /* 0x000fe200078e0026 */
[----:B------:R-:W-:Y:S02]  /*05a0*/  MOV R11, R39 ;  /* 0x00000027000b7202 */ /* 0x000fe40000000f00 */
[----:B------:R-:W-:-:S07]  /*05b0*/  MOV R12, 0x5d0 ;  /* 0x000005d0000c7802 */ /* 0x000fce0000000f00 */
[----:B-12---:R-:W-:Y:S05]  /*05c0*/  CALL.REL.NOINC `($__internal_322_$__cuda_sm20_div_s64) ;  /* 0x00000064003c7944 */ /* 0x006fea0003c00000 */
        /* <DEDUP_REMOVED lines=9> */
.L_x_15980:
[----:B------:R-:W-:Y:S05]  /*0660*/  BSYNC.RECONVERGENT B1 ;  /* 0x0000000000017941 */ /* 0x000fea0003800200 */
.L_x_15978:
        /* <DEDUP_REMOVED lines=33> */
.L_x_15982:
[----:B------:R-:W-:Y:S01]  /*0880*/  IMAD.MOV.U32 R26, RZ, RZ, R20 ;  /* 0x000000ffff1a7224 */ /* 0x000fe200078e0014 */
[----:B------:R-:W-:Y:S01]  /*0890*/  MOV R13, R9 ;  /* 0x00000009000d7202 */ /* 0x000fe20000000f00 */
[----:B------:R-:W-:Y:S01]  /*08a0*/  IMAD.MOV.U32 R14, RZ, RZ, R38 ;  /* 0x000000ffff0e7224 */ /* 0x000fe200078e0026 */
[----:B------:R-:W-:Y:S02]  /*08b0*/  MOV R11, R39 ;  /* 0x00000027000b7202 */ /* 0x000fe40000000f00 */
[----:B------:R-:W-:-:S07]  /*08c0*/  MOV R12, 0x8e0 ;  /* 0x000008e0000c7802 */ /* 0x000fce0000000f00 */
[----:B-1----:R-:W-:Y:S05]  /*08d0*/  CALL.REL.NOINC `($__internal_322_$__cuda_sm20_div_s64) ;  /* 0x0000006000787944 */ /* 0x002fea0003c00000 */
        /* <DEDUP_REMOVED lines=9> */
.L_x_15983:
[----:B------:R-:W-:Y:S05]  /*0970*/  BSYNC.RECONVERGENT B1 ;  /* 0x0000000000017941 */ /* 0x000fea0003800200 */
.L_x_15981:
        /* <DEDUP_REMOVED lines=34> */
.L_x_15985:
[----:B------:R-:W-:Y:S01]  /*0ba0*/  MOV R26, R34 ;  /* 0x00000022001a7202 */ /* 0x000fe20000000f00 */
[----:B------:R-:W-:Y:S01]  /*0bb0*/  IMAD.MOV.U32 R13, RZ, RZ, R35 ;  /* 0x000000ffff0d7224 */ /* 0x000fe200078e0023 */
[----:B------:R-:W-:Y:S01]  /*0bc0*/  MOV R14, R20 ;  /* 0x00000014000e7202 */ /* 0x000fe20000000f00 */
[----:B------:R-:W-:Y:S01]  /*0bd0*/  IMAD.MOV.U32 R11, RZ, RZ, R21 ;  /* 0x000000ffff0b7224 */ /* 0x000fe200078e0015 */
[----:B------:R-:W-:-:S07]  /*0be0*/  MOV R12, 0xc00 ;  /* 0x00000c00000c7802 */ /* 0x000fce0000000f00 */
[----:B-1----:R-:W-:Y:S05]  /*0bf0*/  CALL.REL.NOINC `($__internal_322_$__cuda_sm20_div_s64) ;  /* 0x0000005c00b07944 */ /* 0x002fea0003c00000 */
        /* <DEDUP_REMOVED lines=10> */
.L_x_15986:
[----:B------:R-:W-:Y:S05]  /*0ca0*/  BSYNC.RECONVERGENT B1 ;  /* 0x0000000000017941 */ /* 0x000fea0003800200 */
.L_x_15984:
        /* <DEDUP_REMOVED lines=34> */
.L_x_15988:
        /* <DEDUP_REMOVED lines=16> */
.L_x_15989:
[----:B------:R-:W-:Y:S05]  /*0fd0*/  BSYNC.RECONVERGENT B1 ;  /* 0x0000000000017941 */ /* 0x000fea0003800200 */
.L_x_15987:
        /* <DEDUP_REMOVED lines=36> */
.L_x_15991:
        /* <DEDUP_REMOVED lines=16> */
.L_x_15992:
[----:B------:R-:W-:Y:S05]  /*1320*/  BSYNC.RECONVERGENT B1 ;  /* 0x0000000000017941 */ /* 0x000fea0003800200 */
.L_x_15990:
        /* <DEDUP_REMOVED lines=35> */
.L_x_15994:
[----:B------:R-:W-:Y:S01]  /*1560*/  IMAD.MOV.U32 R26, RZ, RZ, R34 ;  /* 0x000000ffff1a7224 */ /* 0x000fe200078e0022 */
[----:B------:R-:W-:Y:S01]  /*1570*/  MOV R13, R35 ;  /* 0x00000023000d7202 */ /* 0x000fe20000000f00 */
[----:B------:R-:W-:Y:S01]  /*1580*/  IMAD.MOV.U32 R14, RZ, RZ, R20 ;  /* 0x000000ffff0e7224 */ /* 0x000fe200078e0014 */
[----:B------:R-:W-:Y:S02]  /*1590*/  MOV R11, R21 ;  /* 0x00000015000b7202 */ /* 0x000fe40000000f00 */
[----:B------:R-:W-:-:S07]  /*15a0*/  MOV R12, 0x15c0 ;  /* 0x000015c0000c7802 */ /* 0x000fce0000000f00 */
[----:B-1----:R-:W-:Y:S05]  /*15b0*/  CALL.REL.NOINC `($__internal_322_$__cuda_sm20_div_s64) ;  /* 0x0000005400407944 */ /* 0x002fea0003c00000 */
        /* <DEDUP_REMOVED lines=10> */
.L_x_15995:
[----:B------:R-:W-:Y:S05]  /*1660*/  BSYNC.RECONVERGENT B1 ;  /* 0x0000000000017941 */ /* 0x000fea0003800200 */
.L_x_15993:
        /* <DEDUP_REMOVED lines=34> */
.L_x_15997:
[----:B------:R-:W-:Y:S01]  /*1890*/  IMAD.MOV.U32 R26, RZ, RZ, R38 ;  /* 0x000000ffff1a7224 */ /* 0x000fe200078e0026 */
[----:B------:R-:W-:Y:S01]  /*18a0*/  MOV R13, R39 ;  /* 0x00000027000d7202 */ /* 0x000fe20000000f00 */
[----:B------:R-:W-:Y:S01]  /*18b0*/  IMAD.MOV.U32 R14, RZ, RZ, R20 ;  /* 0x000000ffff0e7224 */ /* 0x000fe200078e0014 */
[----:B------:R-:W-:Y:S02]  /*18c0*/  MOV R11, R21 ;  /* 0x00000015000b7202 */ /* 0x000fe40000000f00 */
[----:B------:R-:W-:-:S07]  /*18d0*/  MOV R12, 0x18f0 ;  /* 0x000018f0000c7802 */ /* 0x000fce0000000f00 */
[----:B-1----:R-:W-:Y:S05]  /*18e0*/  CALL.REL.NOINC `($__internal_322_$__cuda_sm20_div_s64) ;  /* 0x0000005000747944 */ /* 0x002fea0003c00000 */
        /* <DEDUP_REMOVED lines=10> */
.L_x_15998:
[----:B------:R-:W-:Y:S05]  /*1990*/  BSYNC.RECONVERGENT B1 ;  /* 0x0000000000017941 */ /* 0x000fea0003800200 */
.L_x_15996:
        /* <DEDUP_REMOVED lines=35> */
.L_x_16000:
[----:B------:R-:W-:Y:S01]  /*1bd0*/  MOV R26, R34 ;  /* 0x00000022001a7202 */ /* 0x000fe20000000f00 */
[----:B------:R-:W-:Y:S01]  /*1be0*/  IMAD.MOV.U32 R13, RZ, RZ, R35 ;  /* 0x000000ffff0d7224 */ /* 0x000fe200078e0023 */
[----:B------:R-:W-:Y:S01]  /*1bf0*/  MOV R14, R20 ;  /* 0x00000014000e7202 */ /* 0x000fe20000000f00 */
[----:B------:R-:W-:Y:S01]  /*1c00*/  IMAD.MOV.U32 R11, RZ, RZ, R21 ;  /* 0x000000ffff0b7224 */ /* 0x000fe200078e0015 */
[----:B------:R-:W-:-:S07]  /*1c10*/  MOV R12, 0x1c30 ;  /* 0x00001c30000c7802 */ /* 0x000fce0000000f00 */
[----:B-1----:R-:W-:Y:S05]  /*1c20*/  CALL.REL.NOINC `($__internal_322_$__cuda_sm20_div_s64) ;  /* 0x0000004c00a47944 */ /* 0x002fea0003c00000 */
        /* <DEDUP_REMOVED lines=10> */
.L_x_16001:
[----:B------:R-:W-:Y:S05]  /*1cd0*/  BSYNC.RECONVERGENT B1 ;  /* 0x0000000000017941 */ /* 0x000fea0003800200 */
.L_x_15999:
        /* <DEDUP_REMOVED lines=8> */
.L_x_15977:
        /* <DEDUP_REMOVED lines=36> */
.L_x_16005:
[----:B------:R-:W-:Y:S01]  /*1fa0*/  IMAD.MOV.U32 R26, RZ, RZ, R6 ;  /* 0x000000ffff1a7224 */ /* 0x000fe200078e0006 */
[----:B------:R-:W-:Y:S01]  /*1fb0*/  MOV R13, R7 ;  /* 0x00000007000d7202 */ /* 0x000fe20000000f00 */
[----:B------:R-:W-:Y:S01]  /*1fc0*/  IMAD.MOV.U32 R14, RZ, RZ, R16 ;  /* 0x000000ffff0e7224 */ /* 0x000fe200078e0010 */
[----:B------:R-:W-:Y:S02]  /*1fd0*/  MOV R11, R17 ;  /* 0x00000011000b7202 */ /* 0x000fe40000000f00 */
[----:B------:R-:W-:-:S07]  /*1fe0*/  MOV R12, 0x2000 ;  /* 0x00002000000c7802 */ /* 0x000fce0000000f00 */
[----:B-1----:R-:W-:Y:S05]  /*1ff0*/  CALL.REL.NOINC `($__internal_322_$__cuda_sm20_div_s64) ;  /* 0x0000004800b07944 */ /* 0x002fea0003c00000 */
        /* <DEDUP_REMOVED lines=9> */
.L_x_16006:
[----:B------:R-:W-:Y:S05]  /*2090*/  BSYNC.RECONVERGENT B1 ;  /* 0x0000000000017941 */ /* 0x000fea0003800200 */
.L_x_16004:
        /* <DEDUP_REMOVED lines=34> */
.L_x_16008:
[----:B------:R-:W-:Y:S01]  /*22c0*/  IMAD.MOV.U32 R26, RZ, RZ, R20 ;  /* 0x000000ffff1a7224 */ /* 0x000fe200078e0014 */
[----:B------:R-:W-:Y:S01]  /*22d0*/  MOV R13, R9 ;  /* 0x00000009000d7202 */ /* 0x000fe20000000f00 */
[----:B------:R-:W-:Y:S01]  /*22e0*/  IMAD.MOV.U32 R14, RZ, RZ, R16 ;  /* 0x000000ffff0e7224 */ /* 0x000fe200078e0010 */
[----:B------:R-:W-:Y:S02]  /*22f0*/  MOV R11, R17 ;  /* 0x00000011000b7202 */ /* 0x000fe40000000f00 */
[----:B------:R-:W-:-:S07]  /*2300*/  MOV R12, 0x2320 ;  /* 0x00002320000c7802 */ /* 0x000fce0000000f00 */
[----:B-1----:R-:W-:Y:S05]  /*2310*/  CALL.REL.NOINC `($__internal_322_$__cuda_sm20_div_s64) ;  /* 0x0000004400e87944 */ /* 0x002fea0003c00000 */
        /* <DEDUP_REMOVED lines=11> */
.L_x_16009:
[----:B------:R-:W-:Y:S05]  /*23d0*/  BSYNC.RECONVERGENT B1 ;  /* 0x0000000000017941 */ /* 0x000fea0003800200 */
.L_x_16007:
        /* <DEDUP_REMOVED lines=36> */
.L_x_16011:
        /* <DEDUP_REMOVED lines=16> */
.L_x_16012:
[----:B------:R-:W-:Y:S05]  /*2720*/  BSYNC.RECONVERGENT B1 ;  /* 0x0000000000017941 */ /* 0x000fea0003800200 */
.L_x_16010:
        /* <DEDUP_REMOVED lines=35> */
.L_x_16014:
[----:B------:R-:W-:Y:S01]  /*2960*/  IMAD.MOV.U32 R26, RZ, RZ, R18 ;  /* 0x000000ffff1a7224 */ /* 0x000fe200078e0012 */
[----:B------:R-:W-:Y:S01]  /*2970*/  MOV R13, R19 ;  /* 0x00000013000d7202 */ /* 0x000fe20000000f00 */
[----:B------:R-:W-:Y:S01]  /*2980*/  IMAD.MOV.U32 R14, RZ, RZ, R16 ;  /* 0x000000ffff0e7224 */ /* 0x000fe200078e0010 */
[----:B------:R-:W-:Y:S02]  /*2990*/  MOV R11, R17 ;  /* 0x00000011000b7202 */ /* 0x000fe40000000f00 */
[----:B------:R-:W-:-:S07]  /*29a0*/  MOV R12, 0x29c0 ;  /* 0x000029c0000c7802 */ /* 0x000fce0000000f00 */
[----:B-1----:R-:W-:Y:S05]  /*29b0*/  CALL.REL.NOINC `($__internal_322_$__cuda_sm20_div_s64) ;  /* 0x0000004000407944 */ /* 0x002fea0003c00000 */
        /* <DEDUP_REMOVED lines=10> */
.L_x_16015:
[----:B------:R-:W-:Y:S05]  /*2a60*/  BSYNC.RECONVERGENT B1 ;  /* 0x0000000000017941 */ /* 0x000fea0003800200 */
.L_x_16013:
[----:B------:R-:W-:Y:S01]  /*2a70*/  IMAD R11, R11, R38, RZ ;  /* 0x000000260b0b7224 */ /* 0x000fe200078e02ff */
[----:B------:R-:W-:Y:S01]  /*2a80*/  IADD3 R8, PT, PT, R8, -0x2, RZ ;  /* 0xfffffffe08087810 */ /* 0x000fe20007ffe0ff */
[----:B------:R-:W-:Y:S02]  /*2a90*/  IMAD.MOV.U32 R36, RZ, RZ, R22 ;  /* 0x000000ffff247224 */ /* 0x000fe400078e0016 */
[-C--:B------:R-:W-:Y:S02]  /*2aa0*/  IMAD R11, R39, R10.reuse, R11 ;  /* 0x0000000a270b7224 */ /* 0x080fe400078e020b */
[----:B------:R-:W-:-:S04]  /*2ab0*/  IMAD.WIDE.U32 R22, R38, R10, R36 ;  /* 0x0000000a26167225 */ /* 0x000fc800078e0024 */
[----:B------:R-:W-:-:S07]  /*2ac0*/  IMAD.IADD R23, R23, 0x1, R11 ;  /* 0x0000000117177824 */ /* 0x000fce00078e020b */
.L_x_16003:
        /* <DEDUP_REMOVED lines=30> */
.L_x_16017:
[----:B------:R-:W-:Y:S01]  /*2cb0*/  IMAD.MOV.U32 R18, RZ, RZ, R6 ;  /* 0x000000ffff127224 */ /* 0x000fe200078e0006 */
[----:B------:R-:W-:Y:S01]  /*2cc0*/  MOV R19, R7 ;  /* 0x0000000700137202 */ /* 0x000fe20000000f00 */
[----:B------:R-:W-:Y:S01]  /*2cd0*/  IMAD.MOV.U32 R24, RZ, RZ, R10 ;  /* 0x000000ffff187224 */ /* 0x000fe200078e000a */
[----:B------:R-:W-:Y:S02]  /*2ce0*/  MOV R21, R11 ;  /* 0x0000000b00157202 */ /* 0x000fe40000000f00 */
[----:B------:R-:W-:-:S07]  /*2cf0*/  MOV R26, 0x2d10 ;  /* 0x00002d10001a7802 */ /* 0x000fce0000000f00 */
[----:B-1----:R-:W-:Y:S05]  /*2d00*/  CALL.REL.NOINC `($__internal_323_$__cuda_sm20_rem_s64) ;  /* 0x0000004000b87944 */ /* 0x002fea0003c00000 */
.L_x_16018:
[----:B------:R-:W-:Y:S05]  /*2d10*/  BSYNC.RECONVERGENT B1 ;  /* 0x0000000000017941 */ /* 0x000fea0003800200 */
.L_x_16016:
        /* <DEDUP_REMOVED lines=30> */
.L_x_16020:
[----:B------:R-:W-:Y:S01]  /*2f00*/  IMAD.MOV.U32 R24, RZ, RZ, R10 ;  /* 0x000000ffff187224 */ /* 0x000fe200078e000a */
[----:B------:R-:W-:Y:S01]  /*2f10*/  MOV R21, R11 ;  /* 0x0000000b00157202 */ /* 0x000fe20000000f00 */
[----:B------:R-:W-:Y:S01]  /*2f20*/  IMAD.MOV.U32 R18, RZ, RZ, R20 ;  /* 0x000000ffff127224 */ /* 0x000fe200078e0014 */
[----:B------:R-:W-:Y:S02]  /*2f30*/  MOV R19, R9 ;  /* 0x0000000900137202 */ /* 0x000fe40000000f00 */
[----:B------:R-:W-:-:S07]  /*2f40*/  MOV R26, 0x2f60 ;  /* 0x00002f60001a7802 */ /* 0x000fce0000000f00 */
[----:B-1----:R-:W-:Y:S05]  /*2f50*/  CALL.REL.NOINC `($__internal_323_$__cuda_sm20_rem_s64) ;  /* 0x0000004000247944 */ /* 0x002fea0003c00000 */
.L_x_16021:
[----:B------:R-:W-:Y:S05]  /*2f60*/  BSYNC.RECONVERGENT B1 ;  /* 0x0000000000017941 */ /* 0x000fea0003800200 */
.L_x_16019:
[----:B------:R-:W-:Y:S02]  /*2f70*/  IMAD R7, R7, R16, RZ ;  /* 0x0000001007077224 */ /* 0x000fe400078e02ff */
[----:B------:R-:W-:-:S04]  /*2f80*/  IMAD.WIDE.U32 R22, R16, R6, R22 ;  /* 0x0000000610167225 */ /* 0x000fc800078e0016 */
[----:B------:R-:W-:-:S04]  /*2f90*/  IMAD R7, R17, R6, R7 ;  /* 0x0000000611077224 */ /* 0x000fc800078e0207 */
[----:B------:R-:W-:-:S07]  /*2fa0*/  IMAD.IADD R23, R23, 0x1, R7 ;  /* 0x0000000117177824 */ /* 0x000fce00078e0207 */
.L_x_15976:
        /* <DEDUP_REMOVED lines=10> */
.L_x_15975:
        /* <DEDUP_REMOVED lines=18> */
.L_x_16049:
        /* <DEDUP_REMOVED lines=30> */
.L_x_16026:
        /* <DEDUP_REMOVED lines=15> */
.L_x_16027:
[----:B------:R-:W-:Y:S05]  /*3440*/  BSYNC.RECONVERGENT B1 ;  /* 0x0000000000017941 */ /* 0x000fea0003800200 */
.L_x_16025:
        /* <DEDUP_REMOVED lines=39> */
.L_x_16029:
[----:B------:R-:W-:Y:S01]  /*36c0*/  IMAD.MOV.U32 R26, RZ, RZ, R36 ;  /* 0x000000ffff1a7224 */ /* 0x000fe200078e0024 */
[----:B------:R-:W-:Y:S01]  /*36d0*/  MOV R13, R37 ;  /* 0x00000025000d7202 */ /* 0x000fe20000000f00 */
[----:B------:R-:W-:Y:S01]  /*36e0*/  IMAD.MOV.U32 R14, RZ, RZ, R38 ;  /* 0x000000ffff0e7224 */ /* 0x000fe200078e0026 */
[----:B------:R-:W-:Y:S02]  /*36f0*/  MOV R11, R39 ;  /* 0x00000027000b7202 */ /* 0x000fe40000000f00 */
[----:B------:R-:W-:-:S07]  /*3700*/  MOV R12, 0x3720 ;  /* 0x00003720000c7802 */ /* 0x000fce0000000f00 */
[----:B-12---:R-:W-:Y:S05]  /*3710*/  CALL.REL.NOINC `($__internal_322_$__cuda_sm20_div_s64) ;  /* 0x0000003000e87944 */ /* 0x006fea0003c00000 */
        /* <DEDUP_REMOVED lines=11> */
.L_x_16030:
[----:B------:R-:W-:Y:S05]  /*37d0*/  BSYNC.RECONVERGENT B1 ;  /* 0x0000000000017941 */ /* 0x000fea0003800200 */
.L_x_16028:
        /* <DEDUP_REMOVED lines=37> */
.L_x_16032:
        /* <DEDUP_REMOVED lines=17> */
.L_x_16033:
[----:B------:R-:W-:Y:S05]  /*3b40*/  BSYNC.RECONVERGENT B1 ;  /* 0x0000000000017941 */ /* 0x000fea0003800200 */
.L_x_16031:
        /* <DEDUP_REMOVED lines=38> */
.L_x_16035:
[----:B------:R-:W-:Y:S01]  /*3db0*/  MOV R26, R20 ;  /* 0x00000014001a7202 */ /* 0x000fe20000000f00 */
[----:B------:R-:W-:Y:S01]  /*3dc0*/  IMAD.MOV.U32 R13, RZ, RZ, R21 ;  /* 0x000000ffff0d7224 */ /* 0x000fe200078e0015 */
[----:B------:R-:W-:Y:S01]  /*3dd0*/  MOV R14, R36 ;  /* 0x00000024000e7202 */ /* 0x000fe20000000f00 */
[----:B------:R-:W-:Y:S01]  /*3de0*/  IMAD.MOV.U32 R11, RZ, RZ, R37 ;  /* 0x000000ffff0b7224 */ /* 0x000fe200078e0025 */
[----:B------:R-:W-:-:S07]  /*3df0*/  MOV R12, 0x3e10 ;  /* 0x00003e10000c7802 */ /* 0x000fce0000000f00 */
[----:B-12---:R-:W-:Y:S05]  /*3e00*/  CALL.REL.NOINC `($__internal_322_$__cuda_sm20_div_s64) ;  /* 0x0000002c002c7944 */ /* 0x006fea0003c00000 */
        /* <DEDUP_REMOVED lines=11> */
.L_x_16036:
[----:B------:R-:W-:Y:S05]  /*3ec0*/  BSYNC.RECONVERGENT B1 ;  /* 0x0000000000017941 */ /* 0x000fea0003800200 */
.L_x_16034:
        /* <DEDUP_REMOVED lines=38> */
.L_x_16038:
        /* <DEDUP_REMOVED lines=17> */
.L_x_16039:
[----:B------:R-:W-:Y:S05]  /*4240*/  BSYNC.RECONVERGENT B1 ;  /* 0x0000000000017941 */ /* 0x000fea0003800200 */
.L_x_16037:
        /* <DEDUP_REMOVED lines=40> */
.L_x_16041:
        /* <DEDUP_REMOVED lines=17> */
.L_x_16042:
[----:B------:R-:W-:Y:S05]  /*45e0*/  BSYNC.RECONVERGENT B1 ;  /* 0x0000000000017941 */ /* 0x000fea0003800200 */
.L_x_16040:
        /* <DEDUP_REMOVED lines=40> */
.L_x_16044:
        /* <DEDUP_REMOVED lines=17> */
.L_x_16045:
[----:B------:R-:W-:Y:S05]  /*4980*/  BSYNC.RECONVERGENT B1 ;  /* 0x0000000000017941 */ /* 0x000fea0003800200 */
.L_x_16043:
        /* <DEDUP_REMOVED lines=38> */
.L_x_16047:
[----:B------:R-:W-:Y:S01]  /*4bf0*/  MOV R26, R20 ;  /* 0x00000014001a7202 */ /* 0x000fe20000000f00 */
[----:B------:R-:W-:Y:S01]  /*4c00*/  IMAD.MOV.U32 R14, RZ, RZ, R22 ;  /* 0x000000ffff0e7224 */ /* 0x000fe200078e0016 */
[----:B------:R-:W-:Y:S02]  /*4c10*/  MOV R13, R21 ;  /* 0x00000015000d7202 */ /* 0x000fe40000000f00 */
[----:B------:R-:W-:Y:S02]  /*4c20*/  MOV R11, R23 ;  /* 0x00000017000b7202 */ /* 0x000fe40000000f00 */
[----:B------:R-:W-:-:S07]  /*4c30*/  MOV R12, 0x4c50 ;  /* 0x00004c50000c7802 */ /* 0x000fce0000000f00 */
[----:B-12---:R-:W-:Y:S05]  /*4c40*/  CALL.REL.NOINC `($__internal_322_$__cuda_sm20_div_s64) ;  /* 0x0000001c009c7944 */ /* 0x006fea0003c00000 */
        /* <DEDUP_REMOVED lines=11> */
.L_x_16048:
[----:B------:R-:W-:Y:S05]  /*4d00*/  BSYNC.RECONVERGENT B1 ;  /* 0x0000000000017941 */ /* 0x000fea0003800200 */
.L_x_16046:
        /* <DEDUP_REMOVED lines=15> */
.L_x_16024:
        /* <DEDUP_REMOVED lines=37> */
.L_x_16052:
[----:B------:R-:W-:Y:S01]  /*5050*/  MOV R26, R18 ;  /* 0x00000012001a7202 */ /* 0x000fe20000000f00 */
[----:B------:R-:W-:Y:S01]  /*5060*/  IMAD.MOV.U32 R13, RZ, RZ, R19 ;  /* 0x000000ffff0d7224 */ /* 0x000fe200078e0013 */
[----:B------:R-:W-:Y:S02]  /*5070*/  MOV R14, R6 ;  /* 0x00000006000e7202 */ /* 0x000fe40000000f00 */
[----:B------:R-:W-:Y:S02]  /*5080*/  MOV R11, R7 ;  /* 0x00000007000b7202 */ /* 0x000fe40000000f00 */
[----:B------:R-:W-:-:S07]  /*5090*/  MOV R12, 0x50b0 ;  /* 0x000050b0000c7802 */ /* 0x000fce0000000f00 */
[----:B-1----:R-:W-:Y:S05]  /*50a0*/  CALL.REL.NOINC `($__internal_322_$__cuda_sm20_div_s64) ;  /* 0x0000001800847944 */ /* 0x002fea0003c00000 */
        /* <DEDUP_REMOVED lines=9> */
.L_x_16053:
[----:B------:R-:W-:Y:S05]  /*5140*/  BSYNC.RECONVERGENT B1 ;  /* 0x0000000000017941 */ /* 0x000fea0003800200 */
.L_x_16051:
        /* <DEDUP_REMOVED lines=39> */
.L_x_16055:
        /* <DEDUP_REMOVED lines=17> */
.L_x_16056:
[----:B------:R-:W-:Y:S05]  /*54d0*/  BSYNC.RECONVERGENT B1 ;  /* 0x0000000000017941 */ /* 0x000fea0003800200 */
.L_x_16054:
        /* <DEDUP_REMOVED lines=40> */
.L_x_16058:
[----:B------:R-:W-:Y:S01]  /*5760*/  MOV R26, R18 ;  /* 0x00000012001a7202 */ /* 0x000fe20000000f00 */
[----:B------:R-:W-:Y:S01]  /*5770*/  IMAD.MOV.U32 R14, RZ, RZ, R20 ;  /* 0x000000ffff0e7224 */ /* 0x000fe200078e0014 */
[----:B------:R-:W-:Y:S02]  /*5780*/  MOV R13, R19 ;  /* 0x00000013000d7202 */ /* 0x000fe40000000f00 */
[----:B------:R-:W-:Y:S02]  /*5790*/  MOV R11, R21 ;  /* 0x00000015000b7202 */ /* 0x000fe40000000f00 */
[----:B------:R-:W-:-:S07]  /*57a0*/  MOV R12, 0x57c0 ;  /* 0x000057c0000c7802 */ /* 0x000fce0000000f00 */
[----:B-1----:R-:W-:Y:S05]  /*57b0*/  CALL.REL.NOINC `($__internal_322_$__cuda_sm20_div_s64) ;  /* 0x0000001000c07944 */ /* 0x002fea0003c00000 */
        /* <DEDUP_REMOVED lines=11> */
.L_x_16059:
[----:B------:R-:W-:Y:S05]  /*5870*/  BSYNC.RECONVERGENT B1 ;  /* 0x0000000000017941 */ /* 0x000fea0003800200 */
.L_x_16057:
        /* <DEDUP_REMOVED lines=40> */
.L_x_16061:
[----:B------:R-:W-:Y:S01]  /*5b00*/  MOV R26, R18 ;  /* 0x00000012001a7202 */ /* 0x000fe20000000f00 */
[----:B------:R-:W-:Y:S01]  /*5b10*/  IMAD.MOV.U32 R13, RZ, RZ, R19 ;  /* 0x000000ffff0d7224 */ /* 0x000fe200078e0013 */
[----:B------:R-:W-:Y:S02]  /*5b20*/  MOV R14, R20 ;  /* 0x00000014000e7202 */ /* 0x000fe40000000f00 */
[----:B------:R-:W-:Y:S02]  /*5b30*/  MOV R11, R21 ;  /* 0x00000015000b7202 */ /* 0x000fe40000000f00 */
[----:B------:R-:W-:-:S07]  /*5b40*/  MOV R12, 0x5b60 ;  /* 0x00005b60000c7802 */ /* 0x000fce0000000f00 */
[----:B-1----:R-:W-:Y:S05]  /*5b50*/  CALL.REL.NOINC `($__internal_322_$__cuda_sm20_div_s64) ;  /* 0x0000000c00d87944 */ /* 0x002fea0003c00000 */
        /* <DEDUP_REMOVED lines=11> */
.L_x_16062:
[----:B------:R-:W-:Y:S05]  /*5c10*/  BSYNC.RECONVERGENT B1 ;  /* 0x0000000000017941 */ /* 0x000fea0003800200 */
.L_x_16060:
        /* <DEDUP_REMOVED lines=11> */
.L_x_16050:
        /* <DEDUP_REMOVED lines=35> */
.L_x_16065:
[----:B------:R-:W-:Y:S01]  /*5f00*/  IMAD.MOV.U32 R26, RZ, RZ, R18 ;  /* 0x000000ffff1a7224 */ /* 0x000fe200078e0012 */
[----:B------:R-:W-:Y:S01]  /*5f10*/  MOV R13, R19 ;  /* 0x00000013000d7202 */ /* 0x000fe20000000f00 */
[----:B------:R-:W-:Y:S01]  /*5f20*/  IMAD.MOV.U32 R11, RZ, RZ, R5 ;  /* 0x000000ffff0b7224 */ /* 0x000fe200078e0005 */
[----:B------:R-:W-:Y:S02]  /*5f30*/  MOV R14, R4 ;  /* 0x00000004000e7202 */ /* 0x000fe40000000f00 */
[----:B------:R-:W-:-:S07]  /*5f40*/  MOV R12, 0x5f60 ;  /* 0x00005f60000c7802 */ /* 0x000fce0000000f00 */
[----:B-1----:R-:W-:Y:S05]  /*5f50*/  CALL.REL.NOINC `($__internal_322_$__cuda_sm20_div_s64) ;  /* 0x0000000800d87944 */ /* 0x002fea0003c00000 */
        /* <DEDUP_REMOVED lines=8> */
.L_x_16066:
[----:B------:R-:W-:Y:S05]  /*5fe0*/  BSYNC.RECONVERGENT B1 ;  /* 0x0000000000017941 */ /* 0x000fea0003800200 */
.L_x_16064:
        /* <DEDUP_REMOVED lines=39> */
.L_x_16068:
        /* <DEDUP_REMOVED lines=17> */
.L_x_16069:
[----:B------:R-:W-:Y:S05]  /*6370*/  BSYNC.RECONVERGENT B1 ;  /* 0x0000000000017941 */ /* 0x000fea0003800200 */
.L_x_16067:
        /* <DEDUP_REMOVED lines=11> */
.L_x_16063:
        /* <DEDUP_REMOVED lines=31> */
.L_x_16071:
[----:B------:R-:W-:Y:S02]  /*6620*/  MOV R24, R20 ;  /* 0x0000001400187202 */ /* 0x000fe40000000f00 */
[----:B------:R-:W-:-:S07]  /*6630*/  MOV R26, 0x6650 ;  /* 0x00006650001a7802 */ /* 0x000fce0000000f00 */
[----:B-1----:R-:W-:Y:S05]  /*6640*/  CALL.REL.NOINC `($__internal_323_$__cuda_sm20_rem_s64) ;  /* 0x0000000800687944 */ /* 0x002fea0003c00000 */
[----:B------:R-:W-:Y:S01]  /*6650*/  MOV R4, R6 ;  /* 0x0000000600047202 */ /* 0x000fe20000000f00 */
[----:B------:R-:W-:-:S07]  /*6660*/  IMAD.MOV.U32 R5, RZ, RZ, R7 ;  /* 0x000000ffff057224 */ /* 0x000fce00078e0007 */
.L_x_16072:
[----:B------:R-:W-:Y:S05]  /*6670*/  BSYNC.RECONVERGENT B1 ;  /* 0x0000000000017941 */ /* 0x000fea0003800200 */
.L_x_16070:
        /* <DEDUP_REMOVED lines=9> */
.L_x_16023:
[----:B------:R-:W2:Y:S04]  /*6710*/  LDG.E.U16 R9, desc[UR14][R8.64] ;  /* 0x0000000e08097981 */ /* 0x000ea8000c1e1500 */
[----:B--2---:R2:W-:Y:S02]  /*6720*/  STS.U16 [R2], R9 ;  /* 0x0000000902007388 */ /* 0x0045e40000000400 */
.L_x_16022:
[----:B------:R-:W-:Y:S05]  /*6730*/  BSYNC.RECONVERGENT B0 ;  /* 0x0000000000007941 */ /* 0x000fea0003800200 */
.L_x_15974:
[----:B------:R-:W-:Y:S01]  /*6740*/  BAR.SYNC.DEFER_BLOCKING 0x0 ;  /* 0x0000000000007b1d */ /* 0x000fe20000010000 */
[----:B------:R-:W-:Y:S02]  /*6750*/  ISETP.GE.U32.AND P0, PT, R3, 0x42, PT ;  /* 0x000000420300780c */ /* 0x000fe40003f06070 */
[----:B------:R-:W-:-:S11]  /*6760*/  ISETP.GT.U32.AND P1, PT, R0, 0x1f, PT ;  /* 0x0000001f0000780c */ /* 0x000fd60003f24070 */
[----:B------:R-:W-:Y:S05]  /*6770*/  @!P0 BRA `(.L_x_16073) ;  /* 0x0000000000308947 */ /* 0x000fea0003800000 */
.L_x_16074:
[----:B------:R-:W-:-:S04]  /*6780*/  SHF.R.U32.HI R7, RZ, 0x1, R3 ;  /* 0x00000001ff077819 */ /* 0x000fc80000011603 */
[----:B------:R-:W-:-:S13]  /*6790*/  ISETP.GE.U32.AND P0, PT, R0, R7, PT ;  /* 0x000000070000720c */ /* 0x000fda0003f06070 */
[----:B------:R-:W-:Y:S01]  /*67a0*/  @!P0 LOP3.LUT R5, R3, 0x7fe, RZ, 0xc0, !PT ;  /* 0x000007fe03058812 */ /* 0x000fe200078ec0ff */
[----:B------:R-:W-:Y:S03]  /*67b0*/  @!P0 LDS.U16 R4, [R2] ;  /* 0x0000000002048984 */ /* 0x000fe60000000400 */
[----:B------:R-:W-:-:S06]  /*67c0*/  @!P0 IADD3 R5, PT, PT, R2, R5, RZ ;  /* 0x0000000502058210 */ /* 0x000fcc0007ffe0ff */
[----:B------:R-:W3:Y:S02]  /*67d0*/  @!P0 LDS.U16 R5, [R5] ;  /* 0x0000000005058984 */ /* 0x000ee40000000400 */
[----:B---3--:R-:W-:-:S05]  /*67e0*/  @!P0 HADD2 R4, R4.H0_H0, R5.H0_H0 ;  /* 0x2000000504048230 */ /* 0x008fca0000000800 */
[----:B------:R3:W-:Y:S01]  /*67f0*/  @!P0 STS.U16 [R2], R4 ;  /* 0x0000000402008388 */ /* 0x0007e20000000400 */
[----:B------:R-:W-:Y:S01]  /*6800*/  BAR.SYNC.DEFER_BLOCKING 0x0 ;  /* 0x0000000000007b1d */ /* 0x000fe20000010000 */
[----:B------:R-:W-:Y:S01]  /*6810*/  ISETP.GT.U32.AND P0, PT, R3, 0x83, PT ;  /* 0x000000830300780c */ /* 0x000fe20003f04070 */
[----:B------:R-:W-:-:S12]  /*6820*/  IMAD.MOV.U32 R3, RZ, RZ, R7 ;  /* 0x000000ffff037224 */ /* 0x000fd800078e0007 */
[----:B---3--:R-:W-:Y:S05]  /*6830*/  @P0 BRA `(.L_x_16074) ;  /* 0xfffffffc00d00947 */ /* 0x008fea000383ffff */
.L_x_16073:
[----:B------:R-:W-:Y:S05]  /*6840*/  @P1 EXIT ;  /* 0x000000000000194d */ /* 0x000fea0003800000 */
[----:B------:R-:W-:Y:S01]  /*6850*/  LDS.U16 R3, [R2] ;  /* 0x0000000002037984 */ /* 0x000fe20000000400 */
[----:B------:R-:W-:-:S03]  /*6860*/  ISETP.NE.AND P0, PT, R0, RZ, PT ;  /* 0x000000ff0000720c */ /* 0x000fc60003f05270 */
[----:B------:R-:W3:Y:S04]  /*6870*/  LDS.U16 R4, [R2+0x40] ;  /* 0x0000400002047984 */ /* 0x000ee80000000400 */
[----:B------:R-:W4:Y:S04]  /*6880*/  LDS.U16 R6, [R2+0x20] ;  /* 0x0000200002067984 */ /* 0x000f280000000400 */
[----:B------:R-:W5:Y:S04]  /*6890*/  LDS.U16 R5, [R2+0x10] ;  /* 0x0000100002057984 */ /* 0x000f680000000400 */
[----:B------:R-:W0:Y:S04]  /*68a0*/  LDS.U16 R8, [R2+0x8] ;  /* 0x0000080002087984 */ /* 0x000e280000000400 */
[----:B------:R-:W1:Y:S04]  /*68b0*/  LDS.U16 R7, [R2+0x4] ;  /* 0x0000040002077984 */ /* 0x000e680000000400 */
[----:B------:R-:W2:Y:S01]  /*68c0*/  LDS.U16 R10, [R2+0x2] ;  /* 0x00000200020a7984 */ /* 0x000ea20000000400 */
[----:B---3--:R-:W-:-:S04]  /*68d0*/  HADD2 R3, R3.H0_H0, R4.H0_H0 ;  /* 0x2000000403037230 */ /* 0x008fc80000000800 */
[----:B----4-:R-:W-:Y:S01]  /*68e0*/  HADD2 R6, R3.H0_H0, R6.H0_H0 ;  /* 0x2000000603067230 */ /* 0x010fe20000000800 */
[----:B------:R3:W-:Y:S03]  /*68f0*/  STS.U16 [R2], R3 ;  /* 0x0000000302007388 */ /* 0x0007e60000000400 */
[----:B-----5:R-:W-:Y:S01]  /*6900*/  HADD2 R5, R6.H0_H0, R5.H0_H0 ;  /* 0x2000000506057230 */ /* 0x020fe20000000800 */
[----:B------:R3:W-:Y:S03]  /*6910*/  STS.U16 [R2], R6 ;  /* 0x0000000602007388 */ /* 0x0007e60000000400 */
[----:B0-----:R-:W-:Y:S01]  /*6920*/  HADD2 R8, R5.H0_H0, R8.H0_H0 ;  /* 0x2000000805087230 */ /* 0x001fe20000000800 */
[----:B------:R3:W-:Y:S03]  /*6930*/  STS.U16 [R2], R5 ;  /* 0x0000000502007388 */ /* 0x0007e60000000400 */
[----:B-1----:R-:W-:Y:S01]  /*6940*/  HADD2 R7, R8.H0_H0, R7.H0_H0 ;  /* 0x2000000708077230 */ /* 0x002fe20000000800 */
[----:B------:R3:W-:Y:S03]  /*6950*/  STS.U16 [R2], R8 ;  /* 0x0000000802007388 */ /* 0x0007e60000000400 */
[----:B--2---:R-:W-:Y:S01]  /*6960*/  HADD2 R10, R7.H0_H0, R10.H0_H0 ;  /* 0x2000000a070a7230 */ /* 0x004fe20000000800 */
        /* <DEDUP_REMOVED lines=17> */
[----:B------:R-:W-:-:S05]  /*6a80*/  MOV R2, UR7 ;  /* 0x0000000700027c02 */ /* 0x000fca0008000f00 */
[----:B------:R-:W-:-:S05]  /*6a90*/  MOV R3, UR4 ;  /* 0x0000000400037c02 */ /* 0x000fca0008000f00 */
[----:B0-----:R-:W-:Y:S01]  /*6aa0*/  STG.E.U16 desc[UR14][R2.64], R5 ;  /* 0x0000000502007986 */ /* 0x001fe2000c10150e */
[----:B------:R-:W-:Y:S05]  /*6ab0*/  EXIT ;  /* 0x000000000000794d */ /* 0x000fea0003800000 */
        .weak           $__internal_322_$__cuda_sm20_div_s64
        .type           $__internal_322_$__cuda_sm20_div_s64,@function
        .size           $__internal_322_$__cuda_sm20_div_s64,($__internal_323_$__cuda_sm20_rem_s64 - $__internal_322_$__cuda_sm20_div_s64)
$__internal_322_$__cuda_sm20_div_s64:
        /* <DEDUP_REMOVED lines=82> */
[----:B------:R-:W-:Y:S06]  /*6fe0*/  RET.REL.NODEC R12 `(contiguous_mean2_f16) ;  /* 0xffffff900c047950 */ /* 0x000fec0003c3ffff */
        .weak           $__internal_323_$__cuda_sm20_rem_s64
        .type           $__internal_323_$__cuda_sm20_rem_s64,@function
        .size           $__internal_323_$__cuda_sm20_rem_s64,(.L_x_30639 - $__internal_323_$__cuda_sm20_rem_s64)
$__internal_323_$__cuda_sm20_rem_s64:
        /* <DEDUP_REMOVED lines=76> */
[----:B------:R-:W-:Y:S06]  /*74b0*/  RET.REL.NODEC R26 `(contiguous_mean2_f16) ;  /* 0xffffff881ad07950 */ /* 0x000fec0003c3ffff */
.L_x_16075:
        /* <DEDUP_REMOVED lines=12> */
.L_x_30639:


//--------------------- .text.uncontiguous_cumulate_mean_f16 --------------------------
	.section	.text.uncontiguous_cumulate_mean_f16,"ax",@progbits
	.align	128
        .global         uncontiguous_cumulate_mean_f16
        .type           uncontiguous_cumulate_mean_f16,@function
        .size           uncontiguous_cumulate_mean_f16,(.L_x_30641 - uncontiguous_cumulate_mean_f16)
        .other          uncontiguous_cumulate_mean_f16,@"STO_CUDA_ENTRY STV_DEFAULT"
uncontiguous_cumulate_mean_f16:
.text.uncontiguous_cumulate_mean_f16:
        /* <DEDUP_REMOVED lines=37> */
.L_x_16104:
        /* <DEDUP_REMOVED lines=32> */
.L_x_16081:
[----:B------:R-:W-:Y:S01]  /*0450*/  MOV R26, R6 ;  /* 0x00000006001a7202 */ /* 0x000fe20000000f00 */
[----:B------:R-:W-:Y:S01]  /*0460*/  IMAD.MOV.U32 R13, RZ, RZ, R9 ;  /* 0x000000ffff0d7224 */ /* 0x000fe200078e0009 */
[----:B------:R-:W-:Y:S01]  /*0470*/  MOV R14, R40 ;  /* 0x00000028000e7202 */ /* 0x000fe20000000f00 */
[----:B------:R-:W-:Y:S01]  /*0480*/  IMAD.MOV.U32 R11, RZ, RZ, R41 ;  /* 0x000000ffff0b7224 */ /* 0x000fe200078e0029 */
[----:B------:R-:W-:-:S07]  /*0490*/  MOV R12, 0x4b0 ;  /* 0x000004b0000c7802 */ /* 0x000fce0000000f00 */
[----:B-1----:R-:W-:Y:S05]  /*04a0*/  CALL.REL.NOINC `($__internal_324_$__cuda_sm20_div_s64) ;  /* 0x0000006400047944 */ /* 0x002fea0003c00000 */
        /* <DEDUP_REMOVED lines=10> */
.L_x_16082:
[----:B------:R-:W-:Y:S05]  /*0550*/  BSYNC.RECONVERGENT B1 ;  /* 0x0000000000017941 */ /* 0x000fea0003800200 */
.L_x_16080:
        /* <DEDUP_REMOVED lines=33> */
.L_x_16084:
[----:B------:R-:W-:Y:S01]  /*0770*/  IMAD.MOV.U32 R26, RZ, RZ, R20 ;  /* 0x000000ffff1a7224 */ /* 0x000fe200078e0014 */
[----:B------:R-:W-:Y:S01]  /*0780*/  MOV R13, R7 ;  /* 0x00000007000d7202 */ /* 0x000fe20000000f00 */
[----:B------:R-:W-:Y:S01]  /*0790*/  IMAD.MOV.U32 R14, RZ, RZ, R40 ;  /* 0x000000ffff0e7224 */ /* 0x000fe200078e0028 */
[----:B------:R-:W-:Y:S02]  /*07a0*/  MOV R11, R41 ;  /* 0x00000029000b7202 */ /* 0x000fe40000000f00 */
[----:B------:R-:W-:-:S07]  /*07b0*/  MOV R12, 0x7d0 ;  /* 0x000007d0000c7802 */ /* 0x000fce0000000f00 */
[----:B------:R-:W-:Y:S05]  /*07c0*/  CALL.REL.NOINC `($__internal_324_$__cuda_sm20_div_s64) ;  /* 0x00000060003c7944 */ /* 0x000fea0003c00000 */
        /* <DEDUP_REMOVED lines=9> */
.L_x_16085:
[----:B------:R-:W-:Y:S05]  /*0860*/  BSYNC.RECONVERGENT B1 ;  /* 0x0000000000017941 */ /* 0x000fea0003800200 */
.L_x_16083:
        /* <DEDUP_REMOVED lines=34> */
.L_x_16087:
[----:B------:R-:W-:Y:S01]  /*0a90*/  MOV R26, R34 ;  /* 0x00000022001a7202 */ /* 0x000fe20000000f00 */
[----:B------:R-:W-:Y:S01]  /*0aa0*/  IMAD.MOV.U32 R13, RZ, RZ, R35 ;  /* 0x000000ffff0d7224 */ /* 0x000fe200078e0023 */
[----:B------:R-:W-:Y:S01]  /*0ab0*/  MOV R14, R20 ;  /* 0x00000014000e7202 */ /* 0x000fe20000000f00 */
[----:B------:R-:W-:Y:S01]  /*0ac0*/  IMAD.MOV.U32 R11, RZ, RZ, R21 ;  /* 0x000000ffff0b7224 */ /* 0x000fe200078e0015 */
[----:B------:R-:W-:-:S07]  /*0ad0*/  MOV R12, 0xaf0 ;  /* 0x00000af0000c7802 */ /* 0x000fce0000000f00 */
[----:B------:R-:W-:Y:S05]  /*0ae0*/  CALL.REL.NOINC `($__internal_324_$__cuda_sm20_div_s64) ;  /* 0x0000005c00747944 */ /* 0x000fea0003c00000 */
        /* <DEDUP_REMOVED lines=10> */
.L_x_16088:
[----:B------:R-:W-:Y:S05]  /*0b90*/  BSYNC.RECONVERGENT B1 ;  /* 0x0000000000017941 */ /* 0x000fea0003800200 */
.L_x_16086:
        /* <DEDUP_REMOVED lines=34> */
.L_x_16090:
        /* <DEDUP_REMOVED lines=16> */
.L_x_16091:
[----:B------:R-:W-:Y:S05]  /*0ec0*/  BSYNC.RECONVERGENT B1 ;  /* 0x0000000000017941 */ /* 0x000fea0003800200 */
.L_x_16089:
        /* <DEDUP_REMOVED lines=36> */
.L_x_16093:
        /* <DEDUP_REMOVED lines=16> */
.L_x_16094:
[----:B------:R-:W-:Y:S05]  /*1210*/  BSYNC.RECONVERGENT B1 ;  /* 0x0000000000017941 */ /* 0x000fea0003800200 */
.L_x_16092:
        /* <DEDUP_REMOVED lines=35> */
.L_x_16096:
[----:B------:R-:W-:Y:S01]  /*1450*/  IMAD.MOV.U32 R26, RZ, RZ, R34 ;  /* 0x000000ffff1a7224 */ /* 0x000fe200078e0022 */
[----:B------:R-:W-:Y:S01]  /*1460*/  MOV R13, R35 ;  /* 0x00000023000d7202 */ /* 0x000fe20000000f00 */
[----:B------:R-:W-:Y:S01]  /*1470*/  IMAD.MOV.U32 R14, RZ, RZ, R20 ;  /* 0x000000ffff0e7224 */ /* 0x000fe200078e0014 */
[----:B------:R-:W-:Y:S02]  /*1480*/  MOV R11, R21 ;  /* 0x00000015000b7202 */ /* 0x000fe40000000f00 */
[----:B------:R-:W-:-:S07]  /*1490*/  MOV R12, 0x14b0 ;  /* 0x000014b0000c7802 */ /* 0x000fce0000000f00 */
[----:B------:R-:W-:Y:S05]  /*14a0*/  CALL.REL.NOINC `($__internal_324_$__cuda_sm20_div_s64) ;  /* 0x0000005400047944 */ /* 0x000fea0003c00000 */
        /* <DEDUP_REMOVED lines=10> */
.L_x_16097:
[----:B------:R-:W-:Y:S05]  /*1550*/  BSYNC.RECONVERGENT B1 ;  /* 0x0000000000017941 */ /* 0x000fea0003800200 */
.L_x_16095:
        /* <DEDUP_REMOVED lines=34> */
.L_x_16099:
[----:B------:R-:W-:Y:S01]  /*1780*/  IMAD.MOV.U32 R26, RZ, RZ, R38 ;  /* 0x000000ffff1a7224 */ /* 0x000fe200078e0026 */
[----:B------:R-:W-:Y:S01]  /*1790*/  MOV R13, R39 ;  /* 0x00000027000d7202 */ /* 0x000fe20000000f00 */
[----:B------:R-:W-:Y:S01]  /*17a0*/  IMAD.MOV.U32 R14, RZ, RZ, R20 ;  /* 0x000000ffff0e7224 */ /* 0x000fe200078e0014 */
[----:B------:R-:W-:Y:S02]  /*17b0*/  MOV R11, R21 ;  /* 0x00000015000b7202 */ /* 0x000fe40000000f00 */
[----:B------:R-:W-:-:S07]  /*17c0*/  MOV R12, 0x17e0 ;  /* 0x000017e0000c7802 */ /* 0x000fce0000000f00 */
[----:B------:R-:W-:Y:S05]  /*17d0*/  CALL.REL.NOINC `($__internal_324_$__cuda_sm20_div_s64) ;  /* 0x0000005000387944 */ /* 0x000fea0003c00000 */
        /* <DEDUP_REMOVED lines=10> */
.L_x_16100:
[----:B------:R-:W-:Y:S05]  /*1880*/  BSYNC.RECONVERGENT B1 ;  /* 0x0000000000017941 */ /* 0x000fea0003800200 */
.L_x_16098:
        /* <DEDUP_REMOVED lines=35> */
.L_x_16102:
[----:B------:R-:W-:Y:S01]  /*1ac0*/  MOV R26, R34 ;  /* 0x00000022001a7202 */ /* 0x000fe20000000f00 */
[----:B------:R-:W-:Y:S01]  /*1ad0*/  IMAD.MOV.U32 R13, RZ, RZ, R35 ;  /* 0x000000ffff0d7224 */ /* 0x000fe200078e0023 */
[----:B------:R-:W-:Y:S01]  /*1ae0*/  MOV R14, R20 ;  /* 0x00000014000e7202 */ /* 0x000fe20000000f00 */
[----:B------:R-:W-:Y:S01]  /*1af0*/  IMAD.MOV.U32 R11, RZ, RZ, R21 ;  /* 0x000000ffff0b7224 */ /* 0x000fe200078e0015 */
[----:B------:R-:W-:-:S07]  /*1b00*/  MOV R12, 0x1b20 ;  /* 0x00001b20000c7802 */ /* 0x000fce0000000f00 */
[----:B------:R-:W-:Y:S05]  /*1b10*/  CALL.REL.NOINC `($__internal_324_$__cuda_sm20_div_s64) ;  /* 0x0000004c00687944 */ /* 0x000fea0003c00000 */
        /* <DEDUP_REMOVED lines=10> */
.L_x_16103:
[----:B------:R-:W-:Y:S05]  /*1bc0*/  BSYNC.RECONVERGENT B1 ;  /* 0x0000000000017941 */ /* 0x000fea0003800200 */
.L_x_16101:
        /* <DEDUP_REMOVED lines=8> */
.L_x_16079:
        /* <DEDUP_REMOVED lines=35> */
.L_x_16107:
        /* <DEDUP_REMOVED lines=16> */
.L_x_16108:
[----:B------:R-:W-:Y:S05]  /*1f80*/  BSYNC.RECONVERGENT B1 ;  /* 0x0000000000017941 */ /* 0x000fea0003800200 */
.L_x_16106:
        /* <DEDUP_REMOVED lines=34> */
.L_x_16110:
        /* <DEDUP_REMOVED lines=16> */
.L_x_16111:
[----:B------:R-:W-:Y:S05]  /*22b0*/  BSYNC.RECONVERGENT B1 ;  /* 0x0000000000017941 */ /* 0x000fea0003800200 */
.L_x_16109:
        /* <DEDUP_REMOVED lines=35> */
.L_x_16113:
        /* <DEDUP_REMOVED lines=16> */
.L_x_16114:
[----:B------:R-:W-:Y:S05]  /*25f0*/  BSYNC.RECONVERGENT B1 ;  /* 0x0000000000017941 */ /* 0x000fea0003800200 */
.L_x_16112:
        /* <DEDUP_REMOVED lines=35> */
.L_x_16116:
[----:B------:R-:W-:Y:S01]  /*2830*/  IMAD.MOV.U32 R26, RZ, RZ, R18 ;  /* 0x000000ffff1a7224 */ /* 0x000fe200078e0012 */
[----:B------:R-:W-:Y:S01]  /*2840*/  MOV R13, R19 ;  /* 0x00000013000d7202 */ /* 0x000fe20000000f00 */
[----:B------:R-:W-:Y:S01]  /*2850*/  IMAD.MOV.U32 R14, RZ, RZ, R16 ;  /* 0x000000ffff0e7224 */ /* 0x000fe200078e0010 */
[----:B------:R-:W-:Y:S02]  /*2860*/  MOV R11, R17 ;  /* 0x00000011000b7202 */ /* 0x000fe40000000f00 */
[----:B------:R-:W-:-:S07]  /*2870*/  MOV R12, 0x2890 ;  /* 0x00002890000c7802 */ /* 0x000fce0000000f00 */
[----:B------:R-:W-:Y:S05]  /*2880*/  CALL.REL.NOINC `($__internal_324_$__cuda_sm20_div_s64) ;  /* 0x00000040000c7944 */ /* 0x000fea0003c00000 */
        /* <DEDUP_REMOVED lines=10> */
.L_x_16117:
[----:B------:R-:W-:Y:S05]  /*2930*/  BSYNC.RECONVERGENT B1 ;  /* 0x0000000000017941 */ /* 0x000fea0003800200 */
.L_x_16115:
[----:B------:R-:W-:Y:S01]  /*2940*/  IMAD R11, R11, R34, RZ ;  /* 0x000000220b0b7224 */ /* 0x000fe200078e02ff */
[----:B------:R-:W-:Y:S01]  /*2950*/  IADD3 R8, PT, PT, R8, -0x2, RZ ;  /* 0xfffffffe08087810 */ /* 0x000fe20007ffe0ff */
[----:B------:R-:W-:Y:S02]  /*2960*/  IMAD.MOV.U32 R38, RZ, RZ, R22 ;  /* 0x000000ffff267224 */ /* 0x000fe400078e0016 */
[-C--:B------:R-:W-:Y:S02]  /*2970*/  IMAD R11, R35, R10.reuse, R11 ;  /* 0x0000000a230b7224 */ /* 0x080fe400078e020b */
[----:B------:R-:W-:-:S04]  /*2980*/  IMAD.WIDE.U32 R22, R34, R10, R38 ;  /* 0x0000000a22167225 */ /* 0x000fc800078e0026 */
[----:B------:R-:W-:-:S07]  /*2990*/  IMAD.IADD R23, R23, 0x1, R11 ;  /* 0x0000000117177824 */ /* 0x000fce00078e020b */
.L_x_16105:
        /* <DEDUP_REMOVED lines=31> */
.L_x_16119:
[----:B------:R-:W-:Y:S01]  /*2b90*/  MOV R18, R6 ;  /* 0x0000000600127202 */ /* 0x000fe20000000f00 */
[----:B------:R-:W-:Y:S01]  /*2ba0*/  IMAD.MOV.U32 R21, RZ, RZ, R9 ;  /* 0x000000ffff157224 */ /* 0x000fe200078e0009 */
[----:B------:R-:W-:Y:S01]  /*2bb0*/  MOV R24, R16 ;  /* 0x0000001000187202 */ /* 0x000fe20000000f00 */
[----:B------:R-:W-:Y:S01]  /*2bc0*/  IMAD.MOV.U32 R19, RZ, RZ, R17 ;  /* 0x000000ffff137224 */ /* 0x000fe200078e0011 */
[----:B------:R-:W-:-:S07]  /*2bd0*/  MOV R26, 0x2bf0 ;  /* 0x00002bf0001a7802 */ /* 0x000fce0000000f00 */
[----:B------:R-:W-:Y:S05]  /*2be0*/  CALL.REL.NOINC `($__internal_325_$__cuda_sm20_rem_s64) ;  /* 0x0000004000807944 */ /* 0x000fea0003c00000 */
.L_x_16120:
[----:B------:R-:W-:Y:S05]  /*2bf0*/  BSYNC.RECONVERGENT B1 ;  /* 0x0000000000017941 */ /* 0x000fea0003800200 */
.L_x_16118:
        /* <DEDUP_REMOVED lines=30> */
.L_x_16122:
[----:B------:R-:W-:Y:S01]  /*2de0*/  MOV R24, R16 ;  /* 0x0000001000187202 */ /* 0x000fe20000000f00 */
[----:B------:R-:W-:Y:S01]  /*2df0*/  IMAD.MOV.U32 R19, RZ, RZ, R17 ;  /* 0x000000ffff137224 */ /* 0x000fe200078e0011 */
[----:B------:R-:W-:Y:S01]  /*2e00*/  MOV R18, R20 ;  /* 0x0000001400127202 */ /* 0x000fe20000000f00 */
[----:B------:R-:W-:Y:S01]  /*2e10*/  IMAD.MOV.U32 R21, RZ, RZ, R7 ;  /* 0x000000ffff157224 */ /* 0x000fe200078e0007 */
[----:B------:R-:W-:-:S07]  /*2e20*/  MOV R26, 0x2e40 ;  /* 0x00002e40001a7802 */ /* 0x000fce0000000f00 */
[----:B------:R-:W-:Y:S05]  /*2e30*/  CALL.REL.NOINC `($__internal_325_$__cuda_sm20_rem_s64) ;  /* 0x0000003c00ec7944 */ /* 0x000fea0003c00000 */
[----:B------:R-:W-:Y:S01]  /*2e40*/  MOV R6, R10 ;  /* 0x0000000a00067202 */ /* 0x000fe20000000f00 */
[----:B------:R-:W-:-:S07]  /*2e50*/  IMAD.MOV.U32 R7, RZ, RZ, R11 ;  /* 0x000000ffff077224 */ /* 0x000fce00078e000b */
.L_x_16123:
[----:B------:R-:W-:Y:S05]  /*2e60*/  BSYNC.RECONVERGENT B1 ;  /* 0x0000000000017941 */ /* 0x000fea0003800200 */
.L_x_16121:
[----:B------:R-:W-:Y:S02]  /*2e70*/  IMAD R7, R7, R8, RZ ;  /* 0x0000000807077224 */ /* 0x000fe400078e02ff */
[----:B------:R-:W-:-:S04]  /*2e80*/  IMAD.WIDE.U32 R22, R8, R6, R22 ;  /* 0x0000000608167225 */ /* 0x000fc800078e0016 */
[----:B------:R-:W-:-:S05]  /*2e90*/  IMAD R7, R9, R6, R7 ;  /* 0x0000000609077224 */ /* 0x000fca00078e0207 */
[----:B------:R-:W-:-:S07]  /*2ea0*/  IADD3 R23, PT, PT, R23, R7, RZ ;  /* 0x0000000717177210 */ /* 0x000fce0007ffe0ff */
.L_x_16078:
        /* <DEDUP_REMOVED lines=10> */
.L_x_16077:
        /* <DEDUP_REMOVED lines=22> */
.L_x_16151:
        /* <DEDUP_REMOVED lines=32> */
.L_x_16128:
[----:B------:R-:W-:Y:S01]  /*32b0*/  MOV R26, R10 ;  /* 0x0000000a001a7202 */ /* 0x000fe20000000f00 */
[----:B------:R-:W-:Y:S01]  /*32c0*/  IMAD.MOV.U32 R13, RZ, RZ, R15 ;  /* 0x000000ffff0d7224 */ /* 0x000fe200078e000f */
[----:B------:R-:W-:Y:S01]  /*32d0*/  MOV R14, R20 ;  /* 0x00000014000e7202 */ /* 0x000fe20000000f00 */
[----:B------:R-:W-:Y:S01]  /*32e0*/  IMAD.MOV.U32 R11, RZ, RZ, R21 ;  /* 0x000000ffff0b7224 */ /* 0x000fe200078e0015 */
[----:B------:R-:W-:-:S07]  /*32f0*/  MOV R12, 0x3310 ;  /* 0x00003310000c7802 */ /* 0x000fce0000000f00 */
[----:B-123--:R-:W-:Y:S05]  /*3300*/  CALL.REL.NOINC `($__internal_324_$__cuda_sm20_div_s64) ;  /* 0x00000034006c7944 */ /* 0x00efea0003c00000 */
        /* <DEDUP_REMOVED lines=10> */
.L_x_16129:
[----:B------:R-:W-:Y:S05]  /*33b0*/  BSYNC.RECONVERGENT B1 ;  /* 0x0000000000017941 */ /* 0x000fea0003800200 */
.L_x_16127:
        /* <DEDUP_REMOVED lines=38> */
.L_x_16131:
[----:B------:R-:W-:Y:S01]  /*3620*/  MOV R26, R36 ;  /* 0x00000024001a7202 */ /* 0x000fe20000000f00 */
[----:B------:R-:W-:Y:S01]  /*3630*/  IMAD.MOV.U32 R13, RZ, RZ, R37 ;  /* 0x000000ffff0d7224 */ /* 0x000fe200078e0025 */
[----:B------:R-:W-:Y:S01]  /*3640*/  MOV R14, R38 ;  /* 0x00000026000e7202 */ /* 0x000fe20000000f00 */
[----:B------:R-:W-:Y:S01]  /*3650*/  IMAD.MOV.U32 R11, RZ, RZ, R39 ;  /* 0x000000ffff0b7224 */ /* 0x000fe200078e0027 */
[----:B------:R-:W-:-:S07]  /*3660*/  MOV R12, 0x3680 ;  /* 0x00003680000c7802 */ /* 0x000fce0000000f00 */
[----:B-1----:R-:W-:Y:S05]  /*3670*/  CALL.REL.NOINC `($__internal_324_$__cuda_sm20_div_s64) ;  /* 0x0000003000907944 */ /* 0x002fea0003c00000 */
        /* <DEDUP_REMOVED lines=11> */
.L_x_16132:
[----:B------:R-:W-:Y:S05]  /*3730*/  BSYNC.RECONVERGENT B1 ;  /* 0x0000000000017941 */ /* 0x000fea0003800200 */
.L_x_16130:
        /* <DEDUP_REMOVED lines=38> */
.L_x_16134:
[----:B------:R-:W-:Y:S01]  /*39a0*/  IMAD.MOV.U32 R26, RZ, RZ, R36 ;  /* 0x000000ffff1a7224 */ /* 0x000fe200078e0024 */
[----:B------:R-:W-:Y:S01]  /*39b0*/  MOV R13, R37 ;  /* 0x00000025000d7202 */ /* 0x000fe20000000f00 */
[----:B------:R-:W-:Y:S01]  /*39c0*/  IMAD.MOV.U32 R14, RZ, RZ, R38 ;  /* 0x000000ffff0e7224 */ /* 0x000fe200078e0026 */
[----:B------:R-:W-:Y:S02]  /*39d0*/  MOV R11, R39 ;  /* 0x00000027000b7202 */ /* 0x000fe40000000f00 */
[----:B------:R-:W-:-:S07]  /*39e0*/  MOV R12, 0x3a00 ;  /* 0x00003a00000c7802 */ /* 0x000fce0000000f00 */
[----:B-1----:R-:W-:Y:S05]  /*39f0*/  CALL.REL.NOINC `($__internal_324_$__cuda_sm20_div_s64) ;  /* 0x0000002c00b07944 */ /* 0x002fea0003c00000 */
        /* <DEDUP_REMOVED lines=11> */
.L_x_16135:
[----:B------:R-:W-:Y:S05]  /*3ab0*/  BSYNC.RECONVERGENT B1 ;  /* 0x0000000000017941 */ /* 0x000fea0003800200 */
.L_x_16133:
        /* <DEDUP_REMOVED lines=37> */
.L_x_16137:
        /* <DEDUP_REMOVED lines=17> */
.L_x_16138:
[----:B------:R-:W-:Y:S05]  /*3e20*/  BSYNC.RECONVERGENT B1 ;  /* 0x0000000000017941 */ /* 0x000fea0003800200 */
.L_x_16136:
        /* <DEDUP_REMOVED lines=38> */
.L_x_16140:
        /* <DEDUP_REMOVED lines=17> */
.L_x_16141:
[----:B------:R-:W-:Y:S05]  /*41a0*/  BSYNC.RECONVERGENT B1 ;  /* 0x0000000000017941 */ /* 0x000fea0003800200 */
.L_x_16139:
        /* <DEDUP_REMOVED lines=38> */
.L_x_16143:
        /* <DEDUP_REMOVED lines=17> */
.L_x_16144:
[----:B------:R-:W-:Y:S05]  /*4520*/  BSYNC.RECONVERGENT B1 ;  /* 0x0000000000017941 */ /* 0x000fea0003800200 */
.L_x_16142:
        /* <DEDUP_REMOVED lines=37> */
.L_x_16146:
[----:B------:R-:W-:Y:S01]  /*4780*/  IMAD.MOV.U32 R26, RZ, RZ, R38 ;  /* 0x000000ffff1a7224 */ /* 0x000fe200078e0026 */
[----:B------:R-:W-:Y:S01]  /*4790*/  MOV R13, R39 ;  /* 0x00000027000d7202 */ /* 0x000fe20000000f00 */
[----:B------:R-:W-:Y:S01]  /*47a0*/  IMAD.MOV.U32 R14, RZ, RZ, R42 ;  /* 0x000000ffff0e7224 */ /* 0x000fe200078e002a */
[----:B------:R-:W-:Y:S02]  /*47b0*/  MOV R11, R43 ;  /* 0x0000002b000b7202 */ /* 0x000fe40000000f00 */
[----:B------:R-:W-:-:S07]  /*47c0*/  MOV R12, 0x47e0 ;  /* 0x000047e0000c7802 */ /* 0x000fce0000000f00 */
[----:B-1----:R-:W-:Y:S05]  /*47d0*/  CALL.REL.NOINC `($__internal_324_$__cuda_sm20_div_s64) ;  /* 0x0000002000387944 */ /* 0x002fea0003c00000 */
        /* <DEDUP_REMOVED lines=11> */
.L_x_16147:
[----:B------:R-:W-:Y:S05]  /*4890*/  BSYNC.RECONVERGENT B1 ;  /* 0x0000000000017941 */ /* 0x000fea0003800200 */
.L_x_16145:
        /* <DEDUP_REMOVED lines=36> */
.L_x_16149:
[----:B------:R-:W-:Y:S01]  /*4ae0*/  MOV R26, R36 ;  /* 0x00000024001a7202 */ /* 0x000fe20000000f00 */
[----:B------:R-:W-:Y:S01]  /*4af0*/  IMAD.MOV.U32 R14, RZ, RZ, R38 ;  /* 0x000000ffff0e7224 */ /* 0x000fe200078e0026 */
[----:B------:R-:W-:Y:S02]  /*4b00*/  MOV R13, R37 ;  /* 0x00000025000d7202 */ /* 0x000fe40000000f00 */
[----:B------:R-:W-:Y:S02]  /*4b10*/  MOV R11, R39 ;  /* 0x00000027000b7202 */ /* 0x000fe40000000f00 */
[----:B------:R-:W-:-:S07]  /*4b20*/  MOV R12, 0x4b40 ;  /* 0x00004b40000c7802 */ /* 0x000fce0000000f00 */
[----:B-1----:R-:W-:Y:S05]  /*4b30*/  CALL.REL.NOINC `($__internal_324_$__cuda_sm20_div_s64) ;  /* 0x0000001c00607944 */ /* 0x002fea0003c00000 */
        /* <DEDUP_REMOVED lines=11> */
.L_x_16150:
[----:B------:R-:W-:Y:S05]  /*4bf0*/  BSYNC.RECONVERGENT B1 ;  /* 0x0000000000017941 */ /* 0x000fea0003800200 */
.L_x_16148:
        /* <DEDUP_REMOVED lines=11> */
.L_x_16126:
        /* <DEDUP_REMOVED lines=36> */
.L_x_16154:
[----:B------:R-:W-:Y:S01]  /*4ef0*/  IMAD.MOV.U32 R26, RZ, RZ, R10 ;  /* 0x000000ffff1a7224 */ /* 0x000fe200078e000a */
[----:B------:R-:W-:Y:S01]  /*4f00*/  MOV R13, R15 ;  /* 0x0000000f000d7202 */ /* 0x000fe20000000f00 */
[----:B------:R-:W-:Y:S01]  /*4f10*/  IMAD.MOV.U32 R11, RZ, RZ, R17 ;  /* 0x000000ffff0b7224 */ /* 0x000fe200078e0011 */
[----:B------:R-:W-:Y:S02]  /*4f20*/  MOV R14, R16 ;  /* 0x00000010000e7202 */ /* 0x000fe40000000f00 */
[----:B------:R-:W-:-:S07]  /*4f30*/  MOV R12, 0x4f50 ;  /* 0x00004f50000c7802 */ /* 0x000fce0000000f00 */
[----:B------:R-:W-:Y:S05]  /*4f40*/  CALL.REL.NOINC `($__internal_324_$__cuda_sm20_div_s64) ;  /* 0x00000018005c7944 */ /* 0x000fea0003c00000 */
        /* <DEDUP_REMOVED lines=10> */
.L_x_16155:
[----:B------:R-:W-:Y:S05]  /*4ff0*/  BSYNC.RECONVERGENT B1 ;  /* 0x0000000000017941 */ /* 0x000fea0003800200 */
.L_x_16153:
        /* <DEDUP_REMOVED lines=41> */
.L_x_16157:
[----:B------:R-:W-:Y:S01]  /*5290*/  MOV R26, R20 ;  /* 0x00000014001a7202 */ /* 0x000fe20000000f00 */
[----:B------:R-:W-:Y:S01]  /*52a0*/  IMAD.MOV.U32 R14, RZ, RZ, R18 ;  /* 0x000000ffff0e7224 */ /* 0x000fe200078e0012 */
[----:B------:R-:W-:Y:S02]  /*52b0*/  MOV R13, R21 ;  /* 0x00000015000d7202 */ /* 0x000fe40000000f00 */
[----:B------:R-:W-:Y:S02]  /*52c0*/  MOV R11, R19 ;  /* 0x00000013000b7202 */ /* 0x000fe40000000f00 */
[----:B------:R-:W-:-:S07]  /*52d0*/  MOV R12, 0x52f0 ;  /* 0x000052f0000c7802 */ /* 0x000fce0000000f00 */
[----:B------:R-:W-:Y:S05]  /*52e0*/  CALL.REL.NOINC `($__internal_324_$__cuda_sm20_div_s64) ;  /* 0x0000001400747944 */ /* 0x000fea0003c00000 */
        /* <DEDUP_REMOVED lines=11> */
.L_x_16158:
[----:B------:R-:W-:Y:S05]  /*53a0*/  BSYNC.RECONVERGENT B1 ;  /* 0x0000000000017941 */ /* 0x000fea0003800200 */
.L_x_16156:
        /* <DEDUP_REMOVED lines=40> */
.L_x_16160:
[----:B------:R-:W-:Y:S01]  /*5630*/  MOV R26, R18 ;  /* 0x00000012001a7202 */ /* 0x000fe20000000f00 */
[----:B------:R-:W-:Y:S01]  /*5640*/  IMAD.MOV.U32 R13, RZ, RZ, R19 ;  /* 0x000000ffff0d7224 */ /* 0x000fe200078e0013 */
[----:B------:R-:W-:Y:S02]  /*5650*/  MOV R14, R20 ;  /* 0x00000014000e7202 */ /* 0x000fe40000000f00 */
[----:B------:R-:W-:Y:S02]  /*5660*/  MOV R11, R21 ;  /* 0x00000015000b7202 */ /* 0x000fe40000000f00 */
[----:B------:R-:W-:-:S07]  /*5670*/  MOV R12, 0x5690 ;  /* 0x00005690000c7802 */ /* 0x000fce0000000f00 */
[----:B------:R-:W-:Y:S05]  /*5680*/  CALL.REL.NOINC `($__internal_324_$__cuda_sm20_div_s64) ;  /* 0x00000010008c7944 */ /* 0x000fea0003c00000 */
        /* <DEDUP_REMOVED lines=11> */
.L_x_16161:
[----:B------:R-:W-:Y:S05]  /*5740*/  BSYNC.RECONVERGENT B1 ;  /* 0x0000000000017941 */ /* 0x000fea0003800200 */
.L_x_16159:
        /* <DEDUP_REMOVED lines=39> */
.L_x_16163:
        /* <DEDUP_REMOVED lines=17> */
.L_x_16164:
[----:B------:R-:W-:Y:S05]  /*5ad0*/  BSYNC.RECONVERGENT B1 ;  /* 0x0000000000017941 */ /* 0x000fea0003800200 */
.L_x_16162:
        /* <DEDUP_REMOVED lines=9> */
.L_x_16152:
        /* <DEDUP_REMOVED lines=34> */
.L_x_16167:
[----:B------:R-:W-:Y:S01]  /*5d90*/  MOV R26, R10 ;  /* 0x0000000a001a7202 */ /* 0x000fe20000000f00 */
[----:B------:R-:W-:Y:S01]  /*5da0*/  IMAD.MOV.U32 R13, RZ, RZ, R15 ;  /* 0x000000ffff0d7224 */ /* 0x000fe200078e000f */
[----:B------:R-:W-:Y:S02]  /*5db0*/  MOV R14, R16 ;  /* 0x00000010000e7202 */ /* 0x000fe40000000f00 */
[----:B------:R-:W-:Y:S02]  /*5dc0*/  MOV R11, R17 ;  /* 0x00000011000b7202 */ /* 0x000fe40000000f00 */
[----:B------:R-:W-:-:S07]  /*5dd0*/  MOV R12, 0x5df0 ;  /* 0x00005df0000c7802 */ /* 0x000fce0000000f00 */
[----:B------:R-:W-:Y:S05]  /*5de0*/  CALL.REL.NOINC `($__internal_324_$__cuda_sm20_div_s64) ;  /* 0x0000000800b47944 */ /* 0x000fea0003c00000 */
        /* <DEDUP_REMOVED lines=10> */
.L_x_16168:
[----:B------:R-:W-:Y:S05]  /*5e90*/  BSYNC.RECONVERGENT B1 ;  /* 0x0000000000017941 */ /* 0x000fea0003800200 */
.L_x_16166:
        /* <DEDUP_REMOVED lines=39> */
.L_x_16170:
[----:B------:R-:W-:Y:S01]  /*6110*/  MOV R26, R18 ;  /* 0x00000012001a7202 */ /* 0x000fe20000000f00 */
[----:B------:R-:W-:Y:S01]  /*6120*/  IMAD.MOV.U32 R14, RZ, RZ, R16 ;  /* 0x000000ffff0e7224 */ /* 0x000fe200078e0010 */
[----:B------:R-:W-:Y:S02]  /*6130*/  MOV R13, R19 ;  /* 0x00000013000d7202 */ /* 0x000fe40000000f00 */
        /* <DEDUP_REMOVED lines=14> */
.L_x_16171:
[----:B------:R-:W-:Y:S05]  /*6220*/  BSYNC.RECONVERGENT B1 ;  /* 0x0000000000017941 */ /* 0x000fea0003800200 */
.L_x_16169:
        /* <DEDUP_REMOVED lines=9> */
.L_x_16165:
        /* <DEDUP_REMOVED lines=30> */
.L_x_16173:
[----:B------:R-:W-:Y:S01]  /*64a0*/  MOV R24, R18 ;  /* 0x0000001200187202 */ /* 0x000fe20000000f00 */
[----:B------:R-:W-:Y:S01]  /*64b0*/  IMAD.MOV.U32 R21, RZ, RZ, R15 ;  /* 0x000000ffff157224 */ /* 0x000fe200078e000f */
[----:B------:R-:W-:Y:S02]  /*64c0*/  MOV R18, R10 ;  /* 0x0000000a00127202 */ /* 0x000fe40000000f00 */
[----:B------:R-:W-:-:S07]  /*64d0*/  MOV R26, 0x64f0 ;  /* 0x000064f0001a7802 */ /* 0x000fce0000000f00 */
[----:B------:R-:W-:Y:S05]  /*64e0*/  CALL.REL.NOINC `($__internal_325_$__cuda_sm20_rem_s64) ;  /* 0x0000000800407944 */ /* 0x000fea0003c00000 */
.L_x_16174:
[----:B------:R-:W-:Y:S05]  /*64f0*/  BSYNC.RECONVERGENT B1 ;  /* 0x0000000000017941 */ /* 0x000fea0003800200 */
.L_x_16172:
        /* <DEDUP_REMOVED lines=8> */
.L_x_16125:
[----:B------:R-:W0:Y:S02]  /*6580*/  LDCU.64 UR6, c[0x0][0x388] ;  /* 0x00007100ff0677ac */ /* 0x000e240008000a00 */
[----:B0-----:R-:W-:-:S04]  /*6590*/  LEA R4, P0, R6, UR6, 0x1 ;  /* 0x0000000606047c11 */ /* 0x001fc8000f8008ff */
[----:B------:R-:W-:-:S05]  /*65a0*/  LEA.HI.X R5, R6, UR7, R5, 0x1, P0 ;  /* 0x0000000706057c11 */ /* 0x000fca00080f0c05 */
[----:B------:R-:W2:Y:S04]  /*65b0*/  LDG.E.U16 R4, desc[UR8][R4.64] ;  /* 0x0000000804047981 */ /* 0x000ea8000c1e1500 */
[----:B--2---:R1:W-:Y:S02]  /*65c0*/  STS.U16 [R3], R4 ;  /* 0x0000000403007388 */ /* 0x0043e40000000400 */
.L_x_16124:
[----:B------:R-:W-:Y:S05]  /*65d0*/  BSYNC.RECONVERGENT B0 ;  /* 0x0000000000007941 */ /* 0x000fea0003800200 */
.L_x_16076:
[----:B------:R-:W-:Y:S01]  /*65e0*/  BAR.SYNC.DEFER_BLOCKING 0x0 ;  /* 0x0000000000007b1d */ /* 0x000fe20000010000 */
[----:B------:R-:W-:Y:S01]  /*65f0*/  UISETP.GE.U32.AND UP0, UPT, UR5, 0x42, UPT ;  /* 0x000000420500788c */ /* 0x000fe2000bf06070 */
[----:B------:R-:W-:-:S08]  /*6600*/  ISETP.GT.U32.AND P1, PT, R2, 0x1f, PT ;  /* 0x0000001f0200780c */ /* 0x000fd00003f24070 */
[----:B------:R-:W-:Y:S05]  /*6610*/  BRA.U !UP0, `(.L_x_16175) ;  /* 0x0000000108307547 */ /* 0x000fea000b800000 */
.L_x_16176:
        /* <DEDUP_REMOVED lines=12> */
.L_x_16175:
        /* <DEDUP_REMOVED lines=30> */
        .weak           $__internal_324_$__cuda_sm20_div_s64
        .type           $__internal_324_$__cuda_sm20_div_s64,@function
        .size           $__internal_324_$__cuda_sm20_div_s64,($__internal_325_$__cuda_sm20_rem_s64 - $__internal_324_$__cuda_sm20_div_s64)
$__internal_324_$__cuda_sm20_div_s64:
        /* <DEDUP_REMOVED lines=82> */
[----:B------:R-:W-:Y:S06]  /*6de0*/  RET.REL.NODEC R12 `(uncontiguous_cumulate_mean_f16) ;  /* 0xffffff900c847950 */ /* 0x000fec0003c3ffff */
        .weak           $__internal_325_$__cuda_sm20_rem_s64
        .type           $__internal_325_$__cuda_sm20_rem_s64,@function
        .size           $__internal_325_$__cuda_sm20_rem_s64,(.L_x_30641 - $__internal_325_$__cuda_sm20_rem_s64)
$__internal_325_$__cuda_sm20_rem_s64:
        /* <DEDUP_REMOVED lines=76> */
[----:B------:R-:W-:Y:S06]  /*72b0*/  RET.REL.NODEC R26 `(uncontiguous_cumulate_mean_f16) ;  /* 0xffffff8c1a507950 */ /* 0x000fec0003c3ffff */
.L_x_16177:
        /* <DEDUP_REMOVED lines=12> */
.L_x_30641:


//--------------------- .text.uncontiguous_mean_f16 --------------------------
	.section	.text.uncontiguous_mean_f16,"ax",@progbits
	.align	128
        .global         uncontiguous_mean_f16
        .type           uncontiguous_mean_f16,@function
        .size           uncontiguous_mean_f16,(.L_x_30643 - uncontiguous_mean_f16)
        .other          uncontiguous_mean_f16,@"STO_CUDA_ENTRY STV_DEFAULT"
uncontiguous_mean_f16:
.text.uncontiguous_mean_f16:
        /* <DEDUP_REMOVED lines=37> */
.L_x_16206:
        /* <DEDUP_REMOVED lines=32> */
.L_x_16183:
[----:B------:R-:W-:Y:S01]  /*0450*/  MOV R26, R6 ;  /* 0x00000006001a7202 */ /* 0x000fe20000000f00 */
[----:B------:R-:W-:Y:S01]  /*0460*/  IMAD.MOV.U32 R13, RZ, RZ, R9 ;  /* 0x000000ffff0d7224 */ /* 0x000fe200078e0009 */
[----:B------:R-:W-:Y:S01]  /*0470*/  MOV R14, R40 ;  /* 0x00000028000e7202 */ /* 0x000fe20000000f00 */
[----:B------:R-:W-:Y:S01]  /*0480*/  IMAD.MOV.U32 R11, RZ, RZ, R41 ;  /* 0x000000ffff0b7224 */ /* 0x000fe200078e0029 */
[----:B------:R-:W-:-:S07]  /*0490*/  MOV R12, 0x4b0 ;  /* 0x000004b0000c7802 */ /* 0x000fce0000000f00 */
[----:B-1----:R-:W-:Y:S05]  /*04a0*/  CALL.REL.NOINC `($__internal_326_$__cuda_sm20_div_s64) ;  /* 0x0000006400047944 */ /* 0x002fea0003c00000 */
        /* <DEDUP_REMOVED lines=10> */
.L_x_16184:
[----:B------:R-:W-:Y:S05]  /*0550*/  BSYNC.RECONVERGENT B1 ;  /* 0x0000000000017941 */ /* 0x000fea0003800200 */
.L_x_16182:
        /* <DEDUP_REMOVED lines=33> */
.L_x_16186:
[----:B------:R-:W-:Y:S01]  /*0770*/  IMAD.MOV.U32 R26, RZ, RZ, R20 ;  /* 0x000000ffff1a7224 */ /* 0x000fe200078e0014 */
[----:B------:R-:W-:Y:S01]  /*0780*/  MOV R13, R7 ;  /* 0x00000007000d7202 */ /* 0x000fe20000000f00 */
[----:B------:R-:W-:Y:S01]  /*0790*/  IMAD.MOV.U32 R14, RZ, RZ, R40 ;  /* 0x000000ffff0e7224 */ /* 0x000fe200078e0028 */
[----:B------:R-:W-:Y:S02]  /*07a0*/  MOV R11, R41 ;  /* 0x00000029000b7202 */ /* 0x000fe40000000f00 */
[----:B------:R-:W-:-:S07]  /*07b0*/  MOV R12, 0x7d0 ;  /* 0x000007d0000c7802 */ /* 0x000fce0000000f00 */
[----:B------:R-:W-:Y:S05]  /*07c0*/  CALL.REL.NOINC `($__internal_326_$__cuda_sm20_div_s64) ;  /* 0x00000060003c7944 */ /* 0x000fea0003c00000 */
        /* <DEDUP_REMOVED lines=9> */
.L_x_16187:
[----:B------:R-:W-:Y:S05]  /*0860*/  BSYNC.RECONVERGENT B1 ;  /* 0x0000000000017941 */ /* 0x000fea0003800200 */
.L_x_16185:
        /* <DEDUP_REMOVED lines=34> */
.L_x_16189:
[----:B------:R-:W-:Y:S01]  /*0a90*/  MOV R26, R34 ;  /* 0x00000022001a7202 */ /* 0x000fe20000000f00 */
[----:B------:R-:W-:Y:S01]  /*0aa0*/  IMAD.MOV.U32 R13, RZ, RZ, R35 ;  /* 0x000000ffff0d7224 */ /* 0x000fe200078e0023 */
[----:B------:R-:W-:Y:S01]  /*0ab0*/  MOV R14, R20 ;  /* 0x00000014000e7202 */ /* 0x000fe20000000f00 */
[----:B------:R-:W-:Y:S01]  /*0ac0*/  IMAD.MOV.U32 R11, RZ, RZ, R21 ;  /* 0x000000ffff0b7224 */ /* 0x000fe200078e0015 */
[----:B------:R-:W-:-:S07]  /*0ad0*/  MOV R12, 0xaf0 ;  /* 0x00000af0000c7802 */ /* 0x000fce0000000f00 */
[----:B------:R-:W-:Y:S05]  /*0ae0*/  CALL.REL.NOINC `($__internal_326_$__cuda_sm20_div_s64) ;  /* 0x0000005c00747944 */ /* 0x000fea0003c00000 */
        /* <DEDUP_REMOVED lines=10> */
.L_x_16190:
[----:B------:R-:W-:Y:S05]  /*0b90*/  BSYNC.RECONVERGENT B1 ;  /* 0x0000000000017941 */ /* 0x000fea0003800200 */
.L_x_16188:
        /* <DEDUP_REMOVED lines=34> */
.L_x_16192:
        /* <DEDUP_REMOVED lines=16> */
.L_x_16193:
[----:B------:R-:W-:Y:S05]  /*0ec0*/  BSYNC.RECONVERGENT B1 ;  /* 0x0000000000017941 */ /* 0x000fea0003800200 */
.L_x_16191:
        /* <DEDUP_REMOVED lines=36> */
.L_x_16195:
        /* <DEDUP_REMOVED lines=16> */
.L_x_16196:
[----:B------:R-:W-:Y:S05]  /*1210*/  BSYNC.RECONVERGENT B1 ;  /* 0x0000000000017941 */ /* 0x000fea0003800200 */
.L_x_16194:
        /* <DEDUP_REMOVED lines=35> */
.L_x_16198:
[----:B------:R-:W-:Y:S01]  /*1450*/  IMAD.MOV.U32 R26, RZ, RZ, R34 ;  /* 0x000000ffff1a7224 */ /* 0x000fe200078e0022 */
[----:B------:R-:W-:Y:S01]  /*1460*/  MOV R13, R35 ;  /* 0x00000023000d7202 */ /* 0x000fe20000000f00 */
[----:B------:R-:W-:Y:S01]  /*1470*/  IMAD.MOV.U32 R14, RZ, RZ, R20 ;  /* 0x000000ffff0e7224 */ /* 0x000fe200078e0014 */
[----:B------:R-:W-:Y:S02]  /*1480*/  MOV R11, R21 ;  /* 0x00000015000b7202 */ /* 0x000fe40000000f00 */
[----:B------:R-:W-:-:S07]  /*1490*/  MOV R12, 0x14b0 ;  /* 0x000014b0000c7802 */ /* 0x000fce0000000f00 */
[----:B------:R-:W-:Y:S05]  /*14a0*/  CALL.REL.NOINC `($__internal_326_$__cuda_sm20_div_s64) ;  /* 0x0000005400047944 */ /* 0x000fea0003c00000 */
        /* <DEDUP_REMOVED lines=10> */
.L_x_16199:
[----:B------:R-:W-:Y:S05]  /*1550*/  BSYNC.RECONVERGENT B1 ;  /* 0x0000000000017941 */ /* 0x000fea0003800200 */
.L_x_16197:
        /* <DEDUP_REMOVED lines=34> */
.L_x_16201:
[----:B------:R-:W-:Y:S01]  /*1780*/  IMAD.MOV.U32 R26, RZ, RZ, R38 ;  /* 0x000000ffff1a7224 */ /* 0x000fe200078e0026 */
[----:B------:R-:W-:Y:S01]  /*1790*/  MOV R13, R39 ;  /* 0x00000027000d7202 */ /* 0x000fe20000000f00 */
[----:B------:R-:W-:Y:S01]  /*17a0*/  IMAD.MOV.U32 R14, RZ, RZ, R20 ;  /* 0x000000ffff0e7224 */ /* 0x000fe200078e0014 */
[----:B------:R-:W-:Y:S02]  /*17b0*/  MOV R11, R21 ;  /* 0x00000015000b7202 */ /* 0x000fe40000000f00 */
[----:B------:R-:W-:-:S07]  /*17c0*/  MOV R12, 0x17e0 ;  /* 0x000017e0000c7802 */ /* 0x000fce0000000f00 */
[----:B------:R-:W-:Y:S05]  /*17d0*/  CALL.REL.NOINC `($__internal_326_$__cuda_sm20_div_s64) ;  /* 0x0000005000387944 */ /* 0x000fea0003c00000 */
        /* <DEDUP_REMOVED lines=10> */
.L_x_16202:
[----:B------:R-:W-:Y:S05]  /*1880*/  BSYNC.RECONVERGENT B1 ;  /* 0x0000000000017941 */ /* 0x000fea0003800200 */
.L_x_16200:
        /* <DEDUP_REMOVED lines=35> */
.L_x_16204:
[----:B------:R-:W-:Y:S01]  /*1ac0*/  MOV R26, R34 ;  /* 0x00000022001a7202 */ /* 0x000fe20000000f00 */
[----:B------:R-:W-:Y:S01]  /*1ad0*/  IMAD.MOV.U32 R13, RZ, RZ, R35 ;  /* 0x000000ffff0d7224 */ /* 0x000fe200078e0023 */
[----:B------:R-:W-:Y:S01]  /*1ae0*/  MOV R14, R20 ;  /* 0x00000014000e7202 */ /* 0x000fe20000000f00 */
[----:B------:R-:W-:Y:S01]  /*1af0*/  IMAD.MOV.U32 R11, RZ, RZ, R21 ;  /* 0x000000ffff0b7224 */ /* 0x000fe200078e0015 */
[----:B------:R-:W-:-:S07]  /*1b00*/  MOV R12, 0x1b20 ;  /* 0x00001b20000c7802 */ /* 0x000fce0000000f00 */
[----:B------:R-:W-:Y:S05]  /*1b10*/  CALL.REL.NOINC `($__internal_326_$__cuda_sm20_div_s64) ;  /* 0x0000004c00687944 */ /* 0x000fea0003c00000 */
        /* <DEDUP_REMOVED lines=10> */
.L_x_16205:
[----:B------:R-:W-:Y:S05]  /*1bc0*/  BSYNC.RECONVERGENT B1 ;  /* 0x0000000000017941 */ /* 0x000fea0003800200 */
.L_x_16203:
        /* <DEDUP_REMOVED lines=8> */
.L_x_16181:
        /* <DEDUP_REMOVED lines=35> */
.L_x_16209:
        /* <DEDUP_REMOVED lines=16> */
.L_x_16210:
[----:B------:R-:W-:Y:S05]  /*1f80*/  BSYNC.RECONVERGENT B1 ;  /* 0x0000000000017941 */ /* 0x000fea0003800200 */
.L_x_16208:
        /* <DEDUP_REMOVED lines=34> */
.L_x_16212:
        /* <DEDUP_REMOVED lines=16> */
.L_x_16213:
[----:B------:R-:W-:Y:S05]  /*22b0*/  BSYNC.RECONVERGENT B1 ;  /* 0x0000000000017941 */ /* 0x000fea0003800200 */
.L_x_16211:
        /* <DEDUP_REMOVED lines=35> */
.L_x_16215:
        /* <DEDUP_REMOVED lines=16> */
.L_x_16216:
[----:B------:R-:W-:Y:S05]  /*25f0*/  BSYNC.RECONVERGENT B1 ;  /* 0x0000000000017941 */ /* 0x000fea0003800200 */
.L_x_16214:
        /* <DEDUP_REMOVED lines=35> */
.L_x_16218:
[----:B------:R-:W-:Y:S01]  /*2830*/  IMAD.MOV.U32 R26, RZ, RZ, R18 ;  /* 0x000000ffff1a7224 */ /* 0x000fe200078e0012 */
[----:B------:R-:W-:Y:S01]  /*2840*/  MOV R13, R19 ;  /* 0x00000013000d7202 */ /* 0x000fe20000000f00 */
[----:B------:R-:W-:Y:S01]  /*2850*/  IMAD.MOV.U32 R14, RZ, RZ, R16 ;  /* 0x000000ffff0e7224 */ /* 0x000fe200078e0010 */
[----:B------:R-:W-:Y:S02]  /*2860*/  MOV R11, R17 ;  /* 0x00000011000b7202 */ /* 0x000fe40000000f00 */
[----:B------:R-:W-:-:S07]  /*2870*/  MOV R12, 0x2890 ;  /* 0x00002890000c7802 */ /* 0x000fce0000000f00 */
[----:B------:R-:W-:Y:S05]  /*2880*/  CALL.REL.NOINC `($__internal_326_$__cuda_sm20_div_s64) ;  /* 0x00000040000c7944 */ /* 0x000fea0003c00000 */
        /* <DEDUP_REMOVED lines=10> */
.L_x_16219:
[----:B------:R-:W-:Y:S05]  /*2930*/  BSYNC.RECONVERGENT B1 ;  /* 0x0000000000017941 */ /* 0x000fea0003800200 */
.L_x_16217:
[----:B------:R-:W-:Y:S01]  /*2940*/  IMAD R11, R11, R34, RZ ;  /* 0x000000220b0b7224 */ /* 0x000fe200078e02ff */
[----:B------:R-:W-:Y:S01]  /*2950*/  IADD3 R8, PT, PT, R8, -0x2, RZ ;  /* 0xfffffffe08087810 */ /* 0x000fe20007ffe0ff */
[----:B------:R-:W-:Y:S02]  /*2960*/  IMAD.MOV.U32 R38, RZ, RZ, R22 ;  /* 0x000000ffff267224 */ /* 0x000fe400078e0016 */
[-C--:B------:R-:W-:Y:S02]  /*2970*/  IMAD R11, R35, R10.reuse, R11 ;  /* 0x0000000a230b7224 */ /* 0x080fe400078e020b */
[----:B------:R-:W-:-:S04]  /*2980*/  IMAD.WIDE.U32 R22, R34, R10, R38 ;  /* 0x0000000a22167225 */ /* 0x000fc800078e0026 */
[----:B------:R-:W-:-:S07]  /*2990*/  IMAD.IADD R23, R23, 0x1, R11 ;  /* 0x0000000117177824 */ /* 0x000fce00078e020b */
.L_x_16207:
        /* <DEDUP_REMOVED lines=31> */
.L_x_16221:
[----:B------:R-:W-:Y:S01]  /*2b90*/  MOV R18, R6 ;  /* 0x0000000600127202 */ /* 0x000fe20000000f00 */
[----:B------:R-:W-:Y:S01]  /*2ba0*/  IMAD.MOV.U32 R21, RZ, RZ, R9 ;  /* 0x000000ffff157224 */ /* 0x000fe200078e0009 */
[----:B------:R-:W-:Y:S01]  /*2bb0*/  MOV R24, R16 ;  /* 0x0000001000187202 */ /* 0x000fe20000000f00 */
[----:B------:R-:W-:Y:S01]  /*2bc0*/  IMAD.MOV.U32 R19, RZ, RZ, R17 ;  /* 0x000000ffff137224 */ /* 0x000fe200078e0011 */
[----:B------:R-:W-:-:S07]  /*2bd0*/  MOV R26, 0x2bf0 ;  /* 0x00002bf0001a7802 */ /* 0x000fce0000000f00 */
[----:B------:R-:W-:Y:S05]  /*2be0*/  CALL.REL.NOINC `($__internal_327_$__cuda_sm20_rem_s64) ;  /* 0x0000004000807944 */ /* 0x000fea0003c00000 */
.L_x_16222:
[----:B------:R-:W-:Y:S05]  /*2bf0*/  BSYNC.RECONVERGENT B1 ;  /* 0x0000000000017941 */ /* 0x000fea0003800200 */
.L_x_16220:
        /* <DEDUP_REMOVED lines=30> */
.L_x_16224:
[----:B------:R-:W-:Y:S01]  /*2de0*/  MOV R24, R16 ;  /* 0x0000001000187202 */ /* 0x000fe20000000f00 */
[----:B------:R-:W-:Y:S01]  /*2df0*/  IMAD.MOV.U32 R19, RZ, RZ, R17 ;  /* 0x000000ffff137224 */ /* 0x000fe200078e0011 */
[----:B------:R-:W-:Y:S01]  /*2e00*/  MOV R18, R20 ;  /* 0x0000001400127202 */ /* 0x000fe20000000f00 */
[----:B------:R-:W-:Y:S01]  /*2e10*/  IMAD.MOV.U32 R21, RZ, RZ, R7 ;  /* 0x000000ffff157224 */ /* 0x000fe200078e0007 */
[----:B------:R-:W-:-:S07]  /*2e20*/  MOV R26, 0x2e40 ;  /* 0x00002e40001a7802 */ /* 0x000fce0000000f00 */
[----:B------:R-:W-:Y:S05]  /*2e30*/  CALL.REL.NOINC `($__internal_327_$__cuda_sm20_rem_s64) ;  /* 0x0000003c00ec7944 */ /* 0x000fea0003c00000 */
[----:B------:R-:W-:Y:S01]  /*2e40*/  MOV R6, R10 ;  /* 0x0000000a00067202 */ /* 0x000fe20000000f00 */
[----:B------:R-:W-:-:S07]  /*2e50*/  IMAD.MOV.U32 R7, RZ, RZ, R11 ;  /* 0x000000ffff077224 */ /* 0x000fce00078e000b */
.L_x_16225:
[----:B------:R-:W-:Y:S05]  /*2e60*/  BSYNC.RECONVERGENT B1 ;  /* 0x0000000000017941 */ /* 0x000fea0003800200 */
.L_x_16223:
[----:B------:R-:W-:Y:S02]  /*2e70*/  IMAD R7, R7, R8, RZ ;  /* 0x0000000807077224 */ /* 0x000fe400078e02ff */
[----:B------:R-:W-:-:S04]  /*2e80*/  IMAD.WIDE.U32 R22, R8, R6, R22 ;  /* 0x0000000608167225 */ /* 0x000fc800078e0016 */
[----:B------:R-:W-:-:S05]  /*2e90*/  IMAD R7, R9, R6, R7 ;  /* 0x0000000609077224 */ /* 0x000fca00078e0207 */
[----:B------:R-:W-:-:S07]  /*2ea0*/  IADD3 R23, PT, PT, R23, R7, RZ ;  /* 0x0000000717177210 */ /* 0x000fce0007ffe0ff */
.L_x_16180:
        /* <DEDUP_REMOVED lines=10> */
.L_x_16179:
        /* <DEDUP_REMOVED lines=22> */
.L_x_16253:
        /* <DEDUP_REMOVED lines=32> */
.L_x_16230:
[----:B------:R-:W-:Y:S01]  /*32b0*/  MOV R26, R10 ;  /* 0x0000000a001a7202 */ /* 0x000fe20000000f00 */
[----:B------:R-:W-:Y:S01]  /*32c0*/  IMAD.MOV.U32 R13, RZ, RZ, R15 ;  /* 0x000000ffff0d7224 */ /* 0x000fe200078e000f */
[----:B------:R-:W-:Y:S01]  /*32d0*/  MOV R14, R20 ;  /* 0x00000014000e7202 */ /* 0x000fe20000000f00 */
[----:B------:R-:W-:Y:S01]  /*32e0*/  IMAD.MOV.U32 R11, RZ, RZ, R21 ;  /* 0x000000ffff0b7224 */ /* 0x000fe200078e0015 */
[----:B------:R-:W-:-:S07]  /*32f0*/  MOV R12, 0x3310 ;  /* 0x00003310000c7802 */ /* 0x000fce0000000f00 */
[----:B-123--:R-:W-:Y:S05]  /*3300*/  CALL.REL.NOINC `($__internal_326_$__cuda_sm20_div_s64) ;  /* 0x00000034006c7944 */ /* 0x00efea0003c00000 */
        /* <DEDUP_REMOVED lines=10> */
.L_x_16231:
[----:B------:R-:W-:Y:S05]  /*33b0*/  BSYNC.RECONVERGENT B1 ;  /* 0x0000000000017941 */ /* 0x000fea0003800200 */
.L_x_16229:
        /* <DEDUP_REMOVED lines=38> */
.L_x_16233:
[----:B------:R-:W-:Y:S01]  /*3620*/  MOV R26, R36 ;  /* 0x00000024001a7202 */ /* 0x000fe20000000f00 */
[----:B------:R-:W-:Y:S01]  /*3630*/  IMAD.MOV.U32 R13, RZ, RZ, R37 ;  /* 0x000000ffff0d7224 */ /* 0x000fe200078e0025 */
[----:B------:R-:W-:Y:S01]  /*3640*/  MOV R14, R38 ;  /* 0x00000026000e7202 */ /* 0x000fe20000000f00 */
[----:B------:R-:W-:Y:S01]  /*3650*/  IMAD.MOV.U32 R11, RZ, RZ, R39 ;  /* 0x000000ffff0b7224 */ /* 0x000fe200078e0027 */
[----:B------:R-:W-:-:S07]  /*3660*/  MOV R12, 0x3680 ;  /* 0x00003680000c7802 */ /* 0x000fce0000000f00 */
[----:B-1----:R-:W-:Y:S05]  /*3670*/  CALL.REL.NOINC `($__internal_326_$__cuda_sm20_div_s64) ;  /* 0x0000003000907944 */ /* 0x002fea0003c00000 */
        /* <DEDUP_REMOVED lines=11> */
.L_x_16234:
[----:B------:R-:W-:Y:S05]  /*3730*/  BSYNC.RECONVERGENT B1 ;  /* 0x0000000000017941 */ /* 0x000fea0003800200 */
.L_x_16232:
        /* <DEDUP_REMOVED lines=38> */
.L_x_16236:
[----:B------:R-:W-:Y:S01]  /*39a0*/  IMAD.MOV.U32 R26, RZ, RZ, R36 ;  /* 0x000000ffff1a7224 */ /* 0x000fe200078e0024 */
[----:B------:R-:W-:Y:S01]  /*39b0*/  MOV R13, R37 ;  /* 0x00000025000d7202 */ /* 0x000fe20000000f00 */
[----:B------:R-:W-:Y:S01]  /*39c0*/  IMAD.MOV.U32 R14, RZ, RZ, R38 ;  /* 0x000000ffff0e7224 */ /* 0x000fe200078e0026 */
[----:B------:R-:W-:Y:S02]  /*39d0*/  MOV R11, R39 ;  /* 0x00000027000b7202 */ /* 0x000fe40000000f00 */
[----:B------:R-:W-:-:S07]  /*39e0*/  MOV R12, 0x3a00 ;  /* 0x00003a00000c7802 */ /* 0x000fce0000000f00 */
[----:B-1----:R-:W-:Y:S05]  /*39f0*/  CALL.REL.NOINC `($__internal_326_$__cuda_sm20_div_s64) ;  /* 0x0000002c00b07944 */ /* 0x002fea0003c00000 */
        /* <DEDUP_REMOVED lines=11> */
.L_x_16237:
[----:B------:R-:W-:Y:S05]  /*3ab0*/  BSYNC.RECONVERGENT B1 ;  /* 0x0000000000017941 */ /* 0x000fea0003800200 */
.L_x_16235:
        /* <DEDUP_REMOVED lines=37> */
.L_x_16239:
        /* <DEDUP_REMOVED lines=17> */
.L_x_16240:
[----:B------:R-:W-:Y:S05]  /*3e20*/  BSYNC.RECONVERGENT B1 ;  /* 0x0000000000017941 */ /* 0x000fea0003800200 */
.L_x_16238:
        /* <DEDUP_REMOVED lines=38> */
.L_x_16242:
        /* <DEDUP_REMOVED lines=17> */
.L_x_16243:
[----:B------:R-:W-:Y:S05]  /*41a0*/  BSYNC.RECONVERGENT B1 ;  /* 0x0000000000017941 */ /* 0x000fea0003800200 */
.L_x_16241:
        /* <DEDUP_REMOVED lines=38> */
.L_x_16245:
        /* <DEDUP_REMOVED lines=17> */
.L_x_16246:
[----:B------:R-:W-:Y:S05]  /*4520*/  BSYNC.RECONVERGENT B1 ;  /* 0x0000000000017941 */ /* 0x000fea0003800200 */
.L_x_16244:
        /* <DEDUP_REMOVED lines=37> */
.L_x_16248:
[----:B------:R-:W-:Y:S01]  /*4780*/  IMAD.MOV.U32 R26, RZ, RZ, R38 ;  /* 0x000000ffff1a7224 */ /* 0x000fe200078e0026 */
[----:B------:R-:W-:Y:S01]  /*4790*/  MOV R13, R39 ;  /* 0x00000027000d7202 */ /* 0x000fe20000000f00 */
[----:B------:R-:W-:Y:S01]  /*47a0*/  IMAD.MOV.U32 R14, RZ, RZ, R42 ;  /* 0x000000ffff0e7224 */ /* 0x000fe200078e002a */
[----:B------:R-:W-:Y:S02]  /*47b0*/  MOV R11, R43 ;  /* 0x0000002b000b7202 */ /* 0x000fe40000000f00 */
[----:B------:R-:W-:-:S07]  /*47c0*/  MOV R12, 0x47e0 ;  /* 0x000047e0000c7802 */ /* 0x000fce0000000f00 */
[----:B-1----:R-:W-:Y:S05]  /*47d0*/  CALL.REL.NOINC `($__internal_326_$__cuda_sm20_div_s64) ;  /* 0x0000002000387944 */ /* 0x002fea0003c00000 */
        /* <DEDUP_REMOVED lines=11> */
.L_x_16249:
[----:B------:R-:W-:Y:S05]  /*4890*/  BSYNC.RECONVERGENT B1 ;  /* 0x0000000000017941 */ /* 0x000fea0003800200 */
.L_x_16247:
        /* <DEDUP_REMOVED lines=36> */
.L_x_16251:
[----:B------:R-:W-:Y:S01]  /*4ae0*/  MOV R26, R36 ;  /* 0x00000024001a7202 */ /* 0x000fe20000000f00 */
[----:B------:R-:W-:Y:S01]  /*4af0*/  IMAD.MOV.U32 R14, RZ, RZ, R38 ;  /* 0x000000ffff0e7224 */ /* 0x000fe200078e0026 */
[----:B------:R-:W-:Y:S02]  /*4b00*/  MOV R13, R37 ;  /* 0x00000025000d7202 */ /* 0x000fe40000000f00 */
[----:B------:R-:W-:Y:S02]  /*4b10*/  MOV R11, R39 ;  /* 0x00000027000b7202 */ /* 0x000fe40000000f00 */
[----:B------:R-:W-:-:S07]  /*4b20*/  MOV R12, 0x4b40 ;  /* 0x00004b40000c7802 */ /* 0x000fce0000000f00 */
[----:B-1----:R-:W-:Y:S05]  /*4b30*/  CALL.REL.NOINC `($__internal_326_$__cuda_sm20_div_s64) ;  /* 0x0000001c00607944 */ /* 0x002fea0003c00000 */
        /* <DEDUP_REMOVED lines=11> */
.L_x_16252:
[----:B------:R-:W-:Y:S05]  /*4bf0*/  BSYNC.RECONVERGENT B1 ;  /* 0x0000000000017941 */ /* 0x000fea0003800200 */
.L_x_16250:
        /* <DEDUP_REMOVED lines=11> */
.L_x_16228:
        /* <DEDUP_REMOVED lines=36> */
.L_x_16256:
[----:B------:R-:W-:Y:S01]  /*4ef0*/  IMAD.MOV.U32 R26, RZ, RZ, R10 ;  /* 0x000000ffff1a7224 */ /* 0x000fe200078e000a */
[----:B------:R-:W-:Y:S01]  /*4f00*/  MOV R13, R15 ;  /* 0x0000000f000d7202 */ /* 0x000fe20000000f00 */
[----:B------:R-:W-:Y:S01]  /*4f10*/  IMAD.MOV.U32 R11, RZ, RZ, R17 ;  /* 0x000000ffff0b7224 */ /* 0x000fe200078e0011 */
[----:B------:R-:W-:Y:S02]  /*4f20*/  MOV R14, R16 ;  /* 0x00000010000e7202 */ /* 0x000fe40000000f00 */
[----:B------:R-:W-:-:S07]  /*4f30*/  MOV R12, 0x4f50 ;  /* 0x00004f50000c7802 */ /* 0x000fce0000000f00 */
[----:B------:R-:W-:Y:S05]  /*4f40*/  CALL.REL.NOINC `($__internal_326_$__cuda_sm20_div_s64) ;  /* 0x00000018005c7944 */ /* 0x000fea0003c00000 */
        /* <DEDUP_REMOVED lines=10> */
.L_x_16257:
[----:B------:R-:W-:Y:S05]  /*4ff0*/  BSYNC.RECONVERGENT B1 ;  /* 0x0000000000017941 */ /* 0x000fea0003800200 */
.L_x_16255:
        /* <DEDUP_REMOVED lines=41> */
.L_x_16259:
[----:B------:R-:W-:Y:S01]  /*5290*/  MOV R26, R20 ;  /* 0x00000014001a7202 */ /* 0x000fe20000000f00 */
[----:B------:R-:W-:Y:S01]  /*52a0*/  IMAD.MOV.U32 R14, RZ, RZ, R18 ;  /* 0x000000ffff0e7224 */ /* 0x000fe200078e0012 */
[----:B------:R-:W-:Y:S02]  /*52b0*/  MOV R13, R21 ;  /* 0x00000015000d7202 */ /* 0x000fe40000000f00 */
[----:B------:R-:W-:Y:S02]  /*52c0*/  MOV R11, R19 ;  /* 0x00000013000b7202 */ /* 0x000fe40000000f00 */
[----:B------:R-:W-:-:S07]  /*52d0*/  MOV R12, 0x52f0 ;  /* 0x000052f0000c7802 */ /* 0x000fce0000000f00 */
[----:B------:R-:W-:Y:S05]  /*52e0*/  CALL.REL.NOINC `($__internal_326_$__cuda_sm20_div_s64) ;  /* 0x0000001400747944 */ /* 0x000fea0003c00000 */
        /* <DEDUP_REMOVED lines=11> */
.L_x_16260:
[----:B------:R-:W-:Y:S05]  /*53a0*/  BSYNC.RECONVERGENT B1 ;  /* 0x0000000000017941 */ /* 0x000fea0003800200 */
.L_x_16258:
        /* <DEDUP_REMOVED lines=40> */
.L_x_16262:
[----:B------:R-:W-:Y:S01]  /*5630*/  MOV R26, R18 ;  /* 0x00000012001a7202 */ /* 0x000fe20000000f00 */
[----:B------:R-:W-:Y:S01]  /*5640*/  IMAD.MOV.U32 R13, RZ, RZ, R19 ;  /* 0x000000ffff0d7224 */ /* 0x000fe200078e0013 */
[----:B------:R-:W-:Y:S02]  /*5650*/  MOV R14, R20 ;  /* 0x00000014000e7202 */ /* 0x000fe40000000f00 */
[----:B------:R-:W-:Y:S02]  /*5660*/  MOV R11, R21 ;  /* 0x00000015000b7202 */ /* 0x000fe40000000f00 */
[----:B------:R-:W-:-:S07]  /*5670*/  MOV R12, 0x5690 ;  /* 0x00005690000c7802 */ /* 0x000fce0000000f00 */
[----:B------:R-:W-:Y:S05]  /*5680*/  CALL.REL.NOINC `($__internal_326_$__cuda_sm20_div_s64) ;  /* 0x00000010008c7944 */ /* 0x000fea0003c00000 */
        /* <DEDUP_REMOVED lines=11> */
.L_x_16263:
[----:B------:R-:W-:Y:S05]  /*5740*/  BSYNC.RECONVERGENT B1 ;  /* 0x0000000000017941 */ /* 0x000fea0003800200 */
.L_x_16261:
        /* <DEDUP_REMOVED lines=39> */
.L_x_16265:
        /* <DEDUP_REMOVED lines=17> */
.L_x_16266:
[----:B------:R-:W-:Y:S05]  /*5ad0*/  BSYNC.RECONVERGENT B1 ;  /* 0x0000000000017941 */ /* 0x000fea0003800200 */
.L_x_16264:
        /* <DEDUP_REMOVED lines=9> */
.L_x_16254:
        /* <DEDUP_REMOVED lines=34> */
.L_x_16269:
[----:B------:R-:W-:Y:S01]  /*5d90*/  MOV R26, R10 ;  /* 0x0000000a001a7202 */ /* 0x000fe20000000f00 */
[----:B------:R-:W-:Y:S01]  /*5da0*/  IMAD.MOV.U32 R13, RZ, RZ, R15 ;  /* 0x000000ffff0d7224 */ /* 0x000fe200078e000f */
[----:B------:R-:W-:Y:S02]  /*5db0*/  MOV R14, R16 ;  /* 0x00000010000e7202 */ /* 0x000fe40000000f00 */
[----:B------:R-:W-:Y:S02]  /*5dc0*/  MOV R11, R17 ;  /* 0x00000011000b7202 */ /* 0x000fe40000000f00 */
[----:B------:R-:W-:-:S07]  /*5dd0*/  MOV R12, 0x5df0 ;  /* 0x00005df0000c7802 */ /* 0x000fce0000000f00 */
[----:B------:R-:W-:Y:S05]  /*5de0*/  CALL.REL.NOINC `($__internal_326_$__cuda_sm20_div_s64) ;  /* 0x0000000800b47944 */ /* 0x000fea0003c00000 */
        /* <DEDUP_REMOVED lines=10> */
.L_x_16270:
[----:B------:R-:W-:Y:S05]  /*5e90*/  BSYNC.RECONVERGENT B1 ;  /* 0x0000000000017941 */ /* 0x000fea0003800200 */
.L_x_16268:
        /* <DEDUP_REMOVED lines=39> */
.L_x_16272:
[----:B------:R-:W-:Y:S01]  /*6110*/  MOV R26, R18 ;  /* 0x00000012001a7202 */ /* 0x000fe20000000f00 */
[----:B------:R-:W-:Y:S01]  /*6120*/  IMAD.MOV.U32 R14, RZ, RZ, R16 ;  /* 0x000000ffff0e7224 */ /* 0x000fe200078e0010 */
[----:B------:R-:W-:Y:S02]  /*6130*/  MOV R13, R19 ;  /* 0x00000013000d7202 */ /* 0x000fe40000000f00 */
        /* <DEDUP_REMOVED lines=14> */
.L_x_16273:
[----:B------:R-:W-:Y:S05]  /*6220*/  BSYNC.RECONVERGENT B1 ;  /* 0x0000000000017941 */ /* 0x000fea0003800200 */
.L_x_16271:
        /* <DEDUP_REMOVED lines=9> */
.L_x_16267:
        /* <DEDUP_REMOVED lines=30> */
.L_x_16275:
[----:B------:R-:W-:Y:S01]  /*64a0*/  MOV R24, R18 ;  /* 0x0000001200187202 */ /* 0x000fe20000000f00 */
[----:B------:R-:W-:Y:S01]  /*64b0*/  IMAD.MOV.U32 R21, RZ, RZ, R15 ;  /* 0x000000ffff157224 */ /* 0x000fe200078e000f */
[----:B------:R-:W-:Y:S02]  /*64c0*/  MOV R18, R10 ;  /* 0x0000000a00127202 */ /* 0x000fe40000000f00 */
[----:B------:R-:W-:-:S07]  /*64d0*/  MOV R26, 0x64f0 ;  /* 0x000064f0001a7802 */ /* 0x000fce0000000f00 */
[----:B------:R-:W-:Y:S05]  /*64e0*/  CALL.REL.NOINC `($__internal_327_$__cuda_sm20_rem_s64) ;  /* 0x0000000800407944 */ /* 0x000fea0003c00000 */
.L_x_16276:
[----:B------:R-:W-:Y:S05]  /*64f0*/  BSYNC.RECONVERGENT B1 ;  /* 0x0000000000017941 */ /* 0x000fea0003800200 */
.L_x_16274:
        /* <DEDUP_REMOVED lines=8> */
.L_x_16227:
[----:B------:R-:W0:Y:S02]  /*6580*/  LDCU.64 UR6, c[0x0][0x388] ;  /* 0x00007100ff0677ac */ /* 0x000e240008000a00 */
[----:B0-----:R-:W-:-:S04]  /*6590*/  LEA R4, P0, R6, UR6, 0x1 ;  /* 0x0000000606047c11 */ /* 0x001fc8000f8008ff */
[----:B------:R-:W-:-:S05]  /*65a0*/  LEA.HI.X R5, R6, UR7, R5, 0x1, P0 ;  /* 0x0000000706057c11 */ /* 0x000fca00080f0c05 */
[----:B------:R-:W2:Y:S04]  /*65b0*/  LDG.E.U16 R4, desc[UR8][R4.64] ;  /* 0x0000000804047981 */ /* 0x000ea8000c1e1500 */
[----:B--2---:R1:W-:Y:S02]  /*65c0*/  STS.U16 [R3], R4 ;  /* 0x0000000403007388 */ /* 0x0043e40000000400 */
.L_x_16226:
[----:B------:R-:W-:Y:S05]  /*65d0*/  BSYNC.RECONVERGENT B0 ;  /* 0x0000000000007941 */ /* 0x000fea0003800200 */
.L_x_16178:
[----:B------:R-:W-:Y:S01]  /*65e0*/  BAR.SYNC.DEFER_BLOCKING 0x0 ;  /* 0x0000000000007b1d */ /* 0x000fe20000010000 */
[----:B------:R-:W-:Y:S01]  /*65f0*/  UISETP.GE.U32.AND UP0, UPT, UR5, 0x42, UPT ;  /* 0x000000420500788c */ /* 0x000fe2000bf06070 */
[----:B------:R-:W-:-:S08]  /*6600*/  ISETP.GT.U32.AND P1, PT, R2, 0x1f, PT ;  /* 0x0000001f0200780c */ /* 0x000fd00003f24070 */
[----:B------:R-:W-:Y:S05]  /*6610*/  BRA.U !UP0, `(.L_x_16277) ;  /* 0x0000000108307547 */ /* 0x000fea000b800000 */
.L_x_16278:
        /* <DEDUP_REMOVED lines=12> */
.L_x_16277:
        /* <DEDUP_REMOVED lines=30> */
        .weak           $__internal_326_$__cuda_sm20_div_s64
        .type           $__internal_326_$__cuda_sm20_div_s64,@function
        .size           $__internal_326_$__cuda_sm20_div_s64,($__internal_327_$__cuda_sm20_rem_s64 - $__internal_326_$__cuda_sm20_div_s64)
$__internal_326_$__cuda_sm20_div_s64:
        /* <DEDUP_REMOVED lines=82> */
[----:B------:R-:W-:Y:S06]  /*6de0*/  RET.REL.NODEC R12 `(uncontiguous_mean_f16) ;  /* 0xffffff900c847950 */ /* 0x000fec0003c3ffff */
        .weak           $__internal_327_$__cuda_sm20_rem_s64
        .type           $__internal_327_$__cuda_sm20_rem_s64,@function
        .size           $__internal_327_$__cuda_sm20_rem_s64,(.L_x_30643 - $__internal_327_$__cuda_sm20_rem_s64)
$__internal_327_$__cuda_sm20_rem_s64:
        /* <DEDUP_REMOVED lines=76> */
[----:B------:R-:W-:Y:S06]  /*72b0*/  RET.REL.NODEC R26 `(uncontiguous_mean_f16) ;  /* 0xffffff8c1a507950 */ /* 0x000fec0003c3ffff */
.L_x_16279:
        /* <DEDUP_REMOVED lines=12> */
.L_x_30643:


//--------------------- .text.contiguous_cumulate_mean_f16 --------------------------
	.section	.text.contiguous_cumulate_mean_f16,"ax",@progbits
	.align	128
        .global         contiguous_cumulate_mean_f16
        .type           contiguous_cumulate_mean_f16,@function
        .size           contiguous_cumulate_mean_f16,(.L_x_31278 - contiguous_cumulate_mean_f16)
        .other          contiguous_cumulate_mean_f16,@"STO_CUDA_ENTRY STV_DEFAULT"
contiguous_cumulate_mean_f16:
.text.contiguous_cumulate_mean_f16:
        /* <DEDUP_REMOVED lines=36> */
.L_x_16281:
[----:B------:R-:W-:Y:S05]  /*0240*/  BSYNC.RECONVERGENT B0 ;  /* 0x0000000000007941 */ /* 0x000fea0003800200 */
.L_x_16280:
[----:B------:R-:W-:Y:S01]  /*0250*/  BAR.SYNC.DEFER_BLOCKING 0x0 ;  /* 0x0000000000007b1d */ /* 0x000fe20000010000 */
[----:B------:R-:W-:-:S09]  /*0260*/  UISETP.GE.U32.AND UP0, UPT, UR5, 0x42, UPT ;  /* 0x000000420500788c */ /* 0x000fd2000bf06070 */
[----:B------:R-:W-:Y:S05]  /*0270*/  BRA.U !UP0, `(.L_x_16282) ;  /* 0x0000000108307547 */ /* 0x000fea000b800000 */
.L_x_16283:
        /* <DEDUP_REMOVED lines=12> */
.L_x_16282:
        /* <DEDUP_REMOVED lines=30> */
.L_x_16284:
        /* <DEDUP_REMOVED lines=14> */
.L_x_31278:


//--------------------- .text.contiguous_mean_f16 --------------------------
	.section	.text.contiguous_mean_f16,"ax",@progbits
	.align	128
        .global         contiguous_mean_f16
        .type           contiguous_mean_f16,@function
        .size           contiguous_mean_f16,(.L_x_31279 - contiguous_mean_f16)
        .other          contiguous_mean_f16,@"STO_CUDA_ENTRY STV_DEFAULT"
contiguous_mean_f16:
.text.contiguous_mean_f16:
        /* <DEDUP_REMOVED lines=36> */
.L_x_16286:
[----:B------:R-:W-:Y:S05]  /*0240*/  BSYNC.RECONVERGENT B0 ;  /* 0x0000000000007941 */ /* 0x000fea0003800200 */
.L_x_16285:
[----:B------:R-:W-:Y:S01]  /*0250*/  BAR.SYNC.DEFER_BLOCKING 0x0 ;  /* 0x0000000000007b1d */ /* 0x000fe20000010000 */
[----:B------:R-:W-:-:S09]  /*0260*/  UISETP.GE.U32.AND UP0, UPT, UR5, 0x42, UPT ;  /* 0x000000420500788c */ /* 0x000fd2000bf06070 */
[----:B------:R-:W-:Y:S05]  /*0270*/  BRA.U !UP0, `(.L_x_16287) ;  /* 0x0000000108307547 */ /* 0x000fea000b800000 */
.L_x_16288:
        /* <DEDUP_REMOVED lines=12> */
.L_x_16287:
        /* <DEDUP_REMOVED lines=30> */
.L_x_16289:
        /* <DEDUP_REMOVED lines=14> */
.L_x_31279:


//--------------------- .text.contiguous_mean33_f64 --------------------------
	.section	.text.contiguous_mean33_f64,"ax",@progbits
	.align	128
        .global         contiguous_mean33_f64
        .type           contiguous_mean33_f64,@function
        .size           contiguous_mean33_f64,(.L_x_31280 - contiguous_mean33_f64)
        .other          contiguous_mean33_f64,@"STO_CUDA_ENTRY STV_DEFAULT"
contiguous_mean33_f64:
.text.contiguous_mean33_f64:
        /* <DEDUP_REMOVED lines=50> */
.L_x_16292:
        /* <DEDUP_REMOVED lines=32> */
.L_x_16291:
        /* <DEDUP_REMOVED lines=21> */
.L_x_16294:
        /* <DEDUP_REMOVED lines=14> */
.L_x_16295:
[----:B------:R-:W-:-:S04]  /*0750*/  @!P1 IMAD R5, R5, UR8, RZ ;  /* 0x0000000805059c24 */ /* 0x000fc8000f8e02ff */
[----:B------:R-:W-:-:S06]  /*0760*/  @!P1 IMAD R5, R5, 0x8, R2 ;  /* 0x0000000805059824 */ /* 0x000fcc00078e0202 */
[----:B------:R-:W2:Y:S02]  /*0770*/  @!P1 LDS.64 R4, [R5] ;  /* 0x0000000005049984 */ /* 0x000ea40000000a00 */
[----:B--2---:R-:W-:-:S11]  /*0780*/  @!P1 DADD R14, R14, R4 ;  /* 0x000000000e0e9229 */ /* 0x004fd60000000004 */
.L_x_16293:
[----:B--2---:R3:W-:Y:S02]  /*0790*/  STS.64 [R2], R14 ;  /* 0x0000000e02007388 */ /* 0x0047e40000000a00 */
.L_x_16290:
        /* <DEDUP_REMOVED lines=8> */
.L_x_16296:
        /* <DEDUP_REMOVED lines=14> */
.L_x_31280:


//--------------------- .text.contiguous_mean3_f64 --------------------------
	.section	.text.contiguous_mean3_f64,"ax",@progbits
	.align	128
        .global         contiguous_mean3_f64
        .type           contiguous_mean3_f64,@function
        .size           contiguous_mean3_f64,(.L_x_30645 - contiguous_mean3_f64)
        .other          contiguous_mean3_f64,@"STO_CUDA_ENTRY STV_DEFAULT"
contiguous_mean3_f64:
.text.contiguous_mean3_f64:
        /* <DEDUP_REMOVED lines=43> */
.L_x_16315:
        /* <DEDUP_REMOVED lines=27> */
.L_x_16299:
[----:B------:R-:W-:Y:S01]  /*0460*/  MOV R30, R32 ;  /* 0x00000020001e7202 */ /* 0x000fe20000000f00 */
[----:B------:R-:W-:Y:S01]  /*0470*/  IMAD.MOV.U32 R0, RZ, RZ, R36 ;  /* 0x000000ffff007224 */ /* 0x000fe200078e0024 */
[----:B------:R-:W-:Y:S02]  /*0480*/  MOV R3, R37 ;  /* 0x0000002500037202 */ /* 0x000fe40000000f00 */
[----:B------:R-:W-:-:S07]  /*0490*/  MOV R8, 0x4b0 ;  /* 0x000004b000087802 */ /* 0x000fce0000000f00 */
[----:B01-3--:R-:W-:Y:S05]  /*04a0*/  CALL.REL.NOINC `($__internal_328_$__cuda_sm20_div_s64) ;  /* 0x0000003000c87944 */ /* 0x00bfea0003c00000 */
        /* <DEDUP_REMOVED lines=9> */
.L_x_16300:
        /* <DEDUP_REMOVED lines=33> */
.L_x_16301:
[----:B------:R-:W-:Y:S01]  /*0750*/  IMAD.MOV.U32 R0, RZ, RZ, R36 ;  /* 0x000000ffff007224 */ /* 0x000fe200078e0024 */
[----:B------:R-:W-:Y:S02]  /*0760*/  MOV R3, R37 ;  /* 0x0000002500037202 */ /* 0x000fe40000000f00 */
[----:B------:R-:W-:-:S07]  /*0770*/  MOV R8, 0x790 ;  /* 0x0000079000087802 */ /* 0x000fce0000000f00 */
[----:B---3--:R-:W-:Y:S05]  /*0780*/  CALL.REL.NOINC `($__internal_328_$__cuda_sm20_div_s64) ;  /* 0x0000003000107944 */ /* 0x008fea0003c00000 */
        /* <DEDUP_REMOVED lines=10> */
.L_x_16302:
        /* <DEDUP_REMOVED lines=34> */
.L_x_16303:
[----:B------:R-:W-:Y:S01]  /*0a50*/  IMAD.MOV.U32 R30, RZ, RZ, R28 ;  /* 0x000000ffff1e7224 */ /* 0x000fe200078e001c */
[----:B------:R-:W-:Y:S01]  /*0a60*/  MOV R0, R36 ;  /* 0x0000002400007202 */ /* 0x000fe20000000f00 */
[----:B------:R-:W-:Y:S01]  /*0a70*/  IMAD.MOV.U32 R3, RZ, RZ, R37 ;  /* 0x000000ffff037224 */ /* 0x000fe200078e0025 */
[----:B------:R-:W-:-:S07]  /*0a80*/  MOV R8, 0xaa0 ;  /* 0x00000aa000087802 */ /* 0x000fce0000000f00 */
[----:B---3--:R-:W-:Y:S05]  /*0a90*/  CALL.REL.NOINC `($__internal_328_$__cuda_sm20_div_s64) ;  /* 0x0000002c004c7944 */ /* 0x008fea0003c00000 */
        /* <DEDUP_REMOVED lines=10> */
.L_x_16304:
        /* <DEDUP_REMOVED lines=33> */
.L_x_16305:
[----:B------:R-:W-:Y:S01]  /*0d50*/  IMAD.MOV.U32 R0, RZ, RZ, R36 ;  /* 0x000000ffff007224 */ /* 0x000fe200078e0024 */
[----:B------:R-:W-:Y:S02]  /*0d60*/  MOV R3, R37 ;  /* 0x0000002500037202 */ /* 0x000fe40000000f00 */
[----:B------:R-:W-:-:S07]  /*0d70*/  MOV R8, 0xd90 ;  /* 0x00000d9000087802 */ /* 0x000fce0000000f00 */
[----:B---3--:R-:W-:Y:S05]  /*0d80*/  CALL.REL.NOINC `($__internal_328_$__cuda_sm20_div_s64) ;  /* 0x0000002800907944 */ /* 0x008fea0003c00000 */
        /* <DEDUP_REMOVED lines=9> */
.L_x_16306:
        /* <DEDUP_REMOVED lines=34> */
.L_x_16307:
[----:B------:R-:W-:Y:S01]  /*1040*/  MOV R30, R28 ;  /* 0x0000001c001e7202 */ /* 0x000fe20000000f00 */
        /* <DEDUP_REMOVED lines=13> */
.L_x_16308:
        /* <DEDUP_REMOVED lines=34> */
.L_x_16309:
        /* <DEDUP_REMOVED lines=14> */
.L_x_16310:
        /* <DEDUP_REMOVED lines=34> */
.L_x_16311:
[----:B------:R-:W-:Y:S01]  /*1640*/  MOV R30, R28 ;  /* 0x0000001c001e7202 */ /* 0x000fe20000000f00 */
        /* <DEDUP_REMOVED lines=14> */
.L_x_16312:
        /* <DEDUP_REMOVED lines=34> */
.L_x_16313:
[----:B------:R-:W-:Y:S01]  /*1950*/  IMAD.MOV.U32 R0, RZ, RZ, R36 ;  /* 0x000000ffff007224 */ /* 0x000fe200078e0024 */
[----:B------:R-:W-:Y:S02]  /*1960*/  MOV R3, R37 ;  /* 0x0000002500037202 */ /* 0x000fe40000000f00 */
[----:B------:R-:W-:-:S07]  /*1970*/  MOV R8, 0x1990 ;  /* 0x0000199000087802 */ /* 0x000fce0000000f00 */
[----:B---3--:R-:W-:Y:S05]  /*1980*/  CALL.REL.NOINC `($__internal_328_$__cuda_sm20_div_s64) ;  /* 0x0000001c00907944 */ /* 0x008fea0003c00000 */
        /* <DEDUP_REMOVED lines=9> */
.L_x_16314:
        /* <DEDUP_REMOVED lines=13> */
.L_x_16298:
        /* <DEDUP_REMOVED lines=33> */
.L_x_16317:
[----:B------:R-:W-:Y:S01]  /*1d00*/  MOV R30, R32 ;  /* 0x00000020001e7202 */ /* 0x000fe20000000f00 */
[----:B------:R-:W-:Y:S01]  /*1d10*/  IMAD.MOV.U32 R0, RZ, RZ, R16 ;  /* 0x000000ffff007224 */ /* 0x000fe200078e0010 */
[----:B------:R-:W-:Y:S02]  /*1d20*/  MOV R3, R17 ;  /* 0x0000001100037202 */ /* 0x000fe40000000f00 */
[----:B------:R-:W-:-:S07]  /*1d30*/  MOV R8, 0x1d50 ;  /* 0x00001d5000087802 */ /* 0x000fce0000000f00 */
[----:B------:R-:W-:Y:S05]  /*1d40*/  CALL.REL.NOINC `($__internal_328_$__cuda_sm20_div_s64) ;  /* 0x0000001800a07944 */ /* 0x000fea0003c00000 */
        /* <DEDUP_REMOVED lines=9> */
.L_x_16318:
        /* <DEDUP_REMOVED lines=35> */
.L_x_16319:
        /* <DEDUP_REMOVED lines=13> */
.L_x_16320:
        /* <DEDUP_REMOVED lines=36> */
.L_x_16321:
[----:B------:R-:W-:Y:S01]  /*2320*/  IMAD.MOV.U32 R30, RZ, RZ, R20 ;  /* 0x000000ffff1e7224 */ /* 0x000fe200078e0014 */
[----:B------:R-:W-:Y:S02]  /*2330*/  MOV R0, R18 ;  /* 0x0000001200007202 */ /* 0x000fe40000000f00 */
[----:B------:R-:W-:Y:S02]  /*2340*/  MOV R3, R19 ;  /* 0x0000001300037202 */ /* 0x000fe40000000f00 */
[----:B------:R-:W-:-:S07]  /*2350*/  MOV R8, 0x2370 ;  /* 0x0000237000087802 */ /* 0x000fce0000000f00 */
[----:B------:R-:W-:Y:S05]  /*2360*/  CALL.REL.NOINC `($__internal_328_$__cuda_sm20_div_s64) ;  /* 0x0000001400187944 */ /* 0x000fea0003c00000 */
        /* <DEDUP_REMOVED lines=10> */
.L_x_16322:
        /* <DEDUP_REMOVED lines=37> */
.L_x_16323:
[----:B------:R-:W-:Y:S02]  /*2660*/  MOV R0, R18 ;  /* 0x0000001200007202 */ /* 0x000fe40000000f00 */
[----:B------:R-:W-:Y:S02]  /*2670*/  MOV R3, R19 ;  /* 0x0000001300037202 */ /* 0x000fe40000000f00 */
[----:B------:R-:W-:-:S07]  /*2680*/  MOV R8, 0x26a0 ;  /* 0x000026a000087802 */ /* 0x000fce0000000f00 */
[----:B------:R-:W-:Y:S05]  /*2690*/  CALL.REL.NOINC `($__internal_328_$__cuda_sm20_div_s64) ;  /* 0x00000010004c7944 */ /* 0x000fea0003c00000 */
        /* <DEDUP_REMOVED lines=8> */
.L_x_16324:
        /* <DEDUP_REMOVED lines=10> */
.L_x_16316:
        /* <DEDUP_REMOVED lines=31> */
.L_x_16326:
[----:B------:R-:W-:Y:S01]  /*29b0*/  MOV R30, R32 ;  /* 0x00000020001e7202 */ /* 0x000fe20000000f00 */
[----:B------:R-:W-:Y:S01]  /*29c0*/  IMAD.MOV.U32 R0, RZ, RZ, R16 ;  /* 0x000000ffff007224 */ /* 0x000fe200078e0010 */
[----:B------:R-:W-:Y:S02]  /*29d0*/  MOV R3, R17 ;  /* 0x0000001100037202 */ /* 0x000fe40000000f00 */
[----:B------:R-:W-:-:S07]  /*29e0*/  MOV R8, 0x2a00 ;  /* 0x00002a0000087802 */ /* 0x000fce0000000f00 */
[----:B------:R-:W-:Y:S05]  /*29f0*/  CALL.REL.NOINC `($__internal_328_$__cuda_sm20_div_s64) ;  /* 0x0000000c00747944 */ /* 0x000fea0003c00000 */
        /* <DEDUP_REMOVED lines=9> */
.L_x_16327:
        /* <DEDUP_REMOVED lines=36> */
.L_x_16328:
        /* <DEDUP_REMOVED lines=12> */
.L_x_16329:
        /* <DEDUP_REMOVED lines=10> */
.L_x_16325:
        /* <DEDUP_REMOVED lines=29> */
.L_x_16330:
[----:B------:R-:W-:-:S07]  /*3000*/  MOV R0, 0x3020 ;  /* 0x0000302000007802 */ /* 0x000fce0000000f00 */
[----:B------:R-:W-:Y:S05]  /*3010*/  CALL.REL.NOINC `($__internal_329_$__cuda_sm20_rem_s64) ;  /* 0x0000000c00387944 */ /* 0x000fea0003c00000 */
[----:B------:R-:W-:Y:S02]  /*3020*/  MOV R8, R3 ;  /* 0x0000000300087202 */ /* 0x000fe40000000f00 */
[----:B------:R-:W-:-:S07]  /*3030*/  MOV R9, R10 ;  /* 0x0000000a00097202 */ /* 0x000fce0000000f00 */
.L_x_16331:
[----:B------:R-:W0:Y:S02]  /*3040*/  LDC.64 R10, c[0x0][0x398] ;  /* 0x0000e600ff0a7b82 */ /* 0x000e240000000a00 */
[----:B0-----:R-:W-:-:S06]  /*3050*/  IMAD.WIDE.U32 R2, R2, 0x8, R10 ;  /* 0x0000000802027825 */ /* 0x001fcc00078e000a */
[----:B------:R-:W2:Y:S02]  /*3060*/  LDG.E.64 R2, desc[UR10][R2.64] ;  /* 0x0000000a02027981 */ /* 0x000ea4000c1e1b00 */
[-C--:B--2---:R-:W-:Y:S02]  /*3070*/  IMAD R11, R3, R8.reuse, RZ ;  /* 0x00000008030b7224 */ /* 0x084fe400078e02ff */
[----:B------:R-:W-:-:S04]  /*3080*/  IMAD.WIDE.U32 R28, R2, R8, R28 ;  /* 0x00000008021c7225 */ /* 0x000fc800078e001c */
[----:B------:R-:W-:-:S04]  /*3090*/  IMAD R11, R2, R9, R11 ;  /* 0x00000009020b7224 */ /* 0x000fc800078e020b */
[----:B------:R-:W-:-:S07]  /*30a0*/  IMAD.IADD R29, R29, 0x1, R11 ;  /* 0x000000011d1d7824 */ /* 0x000fce00078e020b */
.L_x_16297:
[----:B------:R-:W0:Y:S02]  /*30b0*/  LDCU.64 UR12, c[0x0][0x388] ;  /* 0x00007100ff0c77ac */ /* 0x000e240008000a00 */
[----:B0-----:R-:W-:-:S04]  /*30c0*/  LEA R2, P0, R28, UR12, 0x3 ;  /* 0x0000000c1c027c11 */ /* 0x001fc8000f8018ff */
[----:B------:R-:W-:-:S06]  /*30d0*/  LEA.HI.X R3, R28, UR13, R29, 0x3, P0 ;  /* 0x0000000d1c037c11 */ /* 0x000fcc00080f1c1d */
[----:B------:R-:W2:Y:S01]  /*30e0*/  LDG.E.64 R2, desc[UR10][R2.64] ;  /* 0x0000000a02027981 */ /* 0x000ea2000c1e1b00 */
[----:B------:R-:W-:-:S03]  /*30f0*/  ISETP.NE.AND P0, PT, R7, RZ, PT ;  /* 0x000000ff0700720c */ /* 0x000fc60003f05270 */
[----:B--2---:R0:W-:Y:S01]  /*3100*/  STS.64 [R4], R2 ;  /* 0x0000000204007388 */ /* 0x0041e20000000a00 */
[----:B------:R-:W-:Y:S09]  /*3110*/  BAR.SYNC.DEFER_BLOCKING 0x0 ;  /* 0x0000000000007b1d */ /* 0x000ff20000010000 */
[----:B------:R-:W-:Y:S05]  /*3120*/  @P0 EXIT ;  /* 0x000000000000094d */ /* 0x000fea0003800000 */
[----:B------:R-:W-:-:S13]  /*3130*/  ISETP.GT.U32.AND P0, PT, R5, 0x1, PT ;  /* 0x000000010500780c */ /* 0x000fda0003f04070 */
[----:B0-----:R-:W0:Y:S01]  /*3140*/  @!P0 S2R R3, SR_CgaCtaId ;  /* 0x0000000000038919 */ /* 0x001e220000008800 */
[----:B------:R-:W-:-:S04]  /*3150*/  @!P0 MOV R0, 0x400 ;  /* 0x0000040000008802 */ /* 0x000fc80000000f00 */
[----:B0-----:R-:W-:-:S04]  /*3160*/  @!P0 LEA R3, R3, R0, 0x18 ;  /* 0x0000000003038211 */ /* 0x001fc800078ec0ff */
[----:B------:R-:W-:-:S06]  /*3170*/  @!P0 LEA R10, R6, R3, 0x3 ;  /* 0x00000003060a8211 */ /* 0x000fcc00078e18ff */
[----:B------:R-:W0:Y:S01]  /*3180*/  @!P0 LDS.64 R10, [R10] ;  /* 0x000000000a0a8984 */ /* 0x000e220000000a00 */
        /* <DEDUP_REMOVED lines=19> */
.L_x_16334:
        /* <DEDUP_REMOVED lines=32> */
.L_x_16333:
        /* <DEDUP_REMOVED lines=21> */
.L_x_16336:
        /* <DEDUP_REMOVED lines=14> */
.L_x_16337:
[----:B------:R-:W-:-:S05]  /*36f0*/  @!P1 IMAD R9, R9, UR7, RZ ;  /* 0x0000000709099c24 */ /* 0x000fca000f8e02ff */
[----:B------:R-:W-:-:S06]  /*3700*/  @!P1 LEA R2, R9, R0, 0x3 ;  /* 0x0000000009029211 */ /* 0x000fcc00078e18ff */
[----:B------:R-:W1:Y:S02]  /*3710*/  @!P1 LDS.64 R2, [R2] ;  /* 0x0000000002029984 */ /* 0x000e640000000a00 */
[----:B-1----:R-:W-:-:S11]  /*3720*/  @!P1 DADD R10, R10, R2 ;  /* 0x000000000a0a9229 */ /* 0x002fd60000000002 */
.L_x_16335:
[----:B-1----:R1:W-:Y:S02]  /*3730*/  STS.64 [R0], R10 ;  /* 0x0000000a00007388 */ /* 0x0023e40000000a00 */
.L_x_16332:
        /* <DEDUP_REMOVED lines=9> */
        .weak           $__internal_328_$__cuda_sm20_div_s64
        .type           $__internal_328_$__cuda_sm20_div_s64,@function
        .size           $__internal_328_$__cuda_sm20_div_s64,($__internal_329_$__cuda_sm20_rem_s64 - $__internal_328_$__cuda_sm20_div_s64)
$__internal_328_$__cuda_sm20_div_s64:
        /* <DEDUP_REMOVED lines=82> */
[----:B------:R-:W-:Y:S06]  /*3cf0*/  RET.REL.NODEC R8 `(contiguous_mean3_f64) ;  /* 0xffffffc008c07950 */ /* 0x000fec0003c3ffff */
        .weak           $__internal_329_$__cuda_sm20_rem_s64
        .type           $__internal_329_$__cuda_sm20_rem_s64,@function
        .size           $__internal_329_$__cuda_sm20_rem_s64,(.L_x_30645 - $__internal_329_$__cuda_sm20_rem_s64)
$__internal_329_$__cuda_sm20_rem_s64:
        /* <DEDUP_REMOVED lines=66> */
[----:B------:R-:W-:Y:S06]  /*4120*/  RET.REL.NODEC R8 `(contiguous_mean3_f64) ;  /* 0xffffffbc08b47950 */ /* 0x000fec0003c3ffff */
.L_x_16338:
        /* <DEDUP_REMOVED lines=13> */
.L_x_30645:


//--------------------- .text.contiguous_mean22_f64 --------------------------
	.section	.text.contiguous_mean22_f64,"ax",@progbits
	.align	128
        .global         contiguous_mean22_f64
        .type           contiguous_mean22_f64,@function
        .size           contiguous_mean22_f64,(.L_x_31282 - contiguous_mean22_f64)
        .other          contiguous_mean22_f64,@"STO_CUDA_ENTRY STV_DEFAULT"
contiguous_mean22_f64:
.text.contiguous_mean22_f64:
        /* <DEDUP_REMOVED lines=45> */
.L_x_16340:
        /* <DEDUP_REMOVED lines=13> */
.L_x_16341:
[----:B------:R-:W-:Y:S05]  /*03a0*/  BSYNC.RECONVERGENT B0 ;  /* 0x0000000000007941 */ /* 0x000fea0003800200 */
.L_x_16339:
[----:B------:R-:W-:Y:S01]  /*03b0*/  BAR.SYNC.DEFER_BLOCKING 0x0 ;  /* 0x0000000000007b1d */ /* 0x000fe20000010000 */
[----:B------:R-:W-:Y:S02]  /*03c0*/  ISETP.GE.U32.AND P1, PT, R3, 0x42, PT ;  /* 0x000000420300780c */ /* 0x000fe40003f26070 */
[----:B------:R-:W-:-:S11]  /*03d0*/  ISETP.GT.U32.AND P0, PT, R0, 0x1f, PT ;  /* 0x0000001f0000780c */ /* 0x000fd60003f04070 */
[----:B------:R-:W-:Y:S05]  /*03e0*/  @!P1 BRA `(.L_x_16342) ;  /* 0x00000000002c9947 */ /* 0x000fea0003800000 */
.L_x_16343:
        /* <DEDUP_REMOVED lines=11> */
.L_x_16342:
        /* <DEDUP_REMOVED lines=45> */
.L_x_16344:
        /* <DEDUP_REMOVED lines=9> */
.L_x_31282:


//--------------------- .text.contiguous_mean2_f64 --------------------------
	.section	.text.contiguous_mean2_f64,"ax",@progbits
	.align	128
        .global         contiguous_mean2_f64
        .type           contiguous_mean2_f64,@function
        .size           contiguous_mean2_f64,(.L_x_30647 - contiguous_mean2_f64)
        .other          contiguous_mean2_f64,@"STO_CUDA_ENTRY STV_DEFAULT"
contiguous_mean2_f64:
.text.contiguous_mean2_f64:
        /* <DEDUP_REMOVED lines=55> */
.L_x_16373:
        /* <DEDUP_REMOVED lines=32> */
.L_x_16350:
[----:B------:R-:W-:Y:S01]  /*0570*/  IMAD.MOV.U32 R26, RZ, RZ, R6 ;  /* 0x000000ffff1a7224 */ /* 0x000fe200078e0006 */
[----:B------:R-:W-:Y:S01]  /*0580*/  MOV R13, R7 ;  /* 0x00000007000d7202 */ /* 0x000fe20000000f00 */
[----:B------:R-:W-:Y:S01]  /*0590*/  IMAD.MOV.U32 R14, RZ, RZ, R38 ;  /* 0x000000ffff0e7224 */ /* 0x000fe200078e0026 */
[----:B------:R-:W-:Y:S02]  /*05a0*/  MOV R11, R39 ;  /* 0x00000027000b7202 */ /* 0x000fe40000000f00 */
[----:B------:R-:W-:-:S07]  /*05b0*/  MOV R12, 0x5d0 ;  /* 0x000005d0000c7802 */ /* 0x000fce0000000f00 */
[----:B-12---:R-:W-:Y:S05]  /*05c0*/  CALL.REL.NOINC `($__internal_330_$__cuda_sm20_div_s64) ;  /* 0x00000064004c7944 */ /* 0x006fea0003c00000 */
        /* <DEDUP_REMOVED lines=9> */
.L_x_16351:
[----:B------:R-:W-:Y:S05]  /*0660*/  BSYNC.RECONVERGENT B1 ;  /* 0x0000000000017941 */ /* 0x000fea0003800200 */
.L_x_16349:
        /* <DEDUP_REMOVED lines=33> */
.L_x_16353:
[----:B------:R-:W-:Y:S01]  /*0880*/  IMAD.MOV.U32 R26, RZ, RZ, R20 ;  /* 0x000000ffff1a7224 */ /* 0x000fe200078e0014 */
[----:B------:R-:W-:Y:S01]  /*0890*/  MOV R13, R9 ;  /* 0x00000009000d7202 */ /* 0x000fe20000000f00 */
[----:B------:R-:W-:Y:S01]  /*08a0*/  IMAD.MOV.U32 R14, RZ, RZ, R38 ;  /* 0x000000ffff0e7224 */ /* 0x000fe200078e0026 */
[----:B------:R-:W-:Y:S02]  /*08b0*/  MOV R11, R39 ;  /* 0x00000027000b7202 */ /* 0x000fe40000000f00 */
[----:B------:R-:W-:-:S07]  /*08c0*/  MOV R12, 0x8e0 ;  /* 0x000008e0000c7802 */ /* 0x000fce0000000f00 */
[----:B-1----:R-:W-:Y:S05]  /*08d0*/  CALL.REL.NOINC `($__internal_330_$__cuda_sm20_div_s64) ;  /* 0x0000006000887944 */ /* 0x002fea0003c00000 */
        /* <DEDUP_REMOVED lines=9> */
.L_x_16354:
[----:B------:R-:W-:Y:S05]  /*0970*/  BSYNC.RECONVERGENT B1 ;  /* 0x0000000000017941 */ /* 0x000fea0003800200 */
.L_x_16352:
        /* <DEDUP_REMOVED lines=34> */
.L_x_16356:
[----:B------:R-:W-:Y:S01]  /*0ba0*/  MOV R26, R34 ;  /* 0x00000022001a7202 */ /* 0x000fe20000000f00 */
[----:B------:R-:W-:Y:S01]  /*0bb0*/  IMAD.MOV.U32 R13, RZ, RZ, R35 ;  /* 0x000000ffff0d7224 */ /* 0x000fe200078e0023 */
[----:B------:R-:W-:Y:S01]  /*0bc0*/  MOV R14, R20 ;  /* 0x00000014000e7202 */ /* 0x000fe20000000f00 */
[----:B------:R-:W-:Y:S01]  /*0bd0*/  IMAD.MOV.U32 R11, RZ, RZ, R21 ;  /* 0x000000ffff0b7224 */ /* 0x000fe200078e0015 */
[----:B------:R-:W-:-:S07]  /*0be0*/  MOV R12, 0xc00 ;  /* 0x00000c00000c7802 */ /* 0x000fce0000000f00 */
[----:B-1----:R-:W-:Y:S05]  /*0bf0*/  CALL.REL.NOINC `($__internal_330_$__cuda_sm20_div_s64) ;  /* 0x0000005c00c07944 */ /* 0x002fea0003c00000 */
        /* <DEDUP_REMOVED lines=10> */
.L_x_16357:
[----:B------:R-:W-:Y:S05]  /*0ca0*/  BSYNC.RECONVERGENT B1 ;  /* 0x0000000000017941 */ /* 0x000fea0003800200 */
.L_x_16355:
        /* <DEDUP_REMOVED lines=34> */
.L_x_16359:
        /* <DEDUP_REMOVED lines=16> */
.L_x_16360:
[----:B------:R-:W-:Y:S05]  /*0fd0*/  BSYNC.RECONVERGENT B1 ;  /* 0x0000000000017941 */ /* 0x000fea0003800200 */
.L_x_16358:
        /* <DEDUP_REMOVED lines=36> */
.L_x_16362:
        /* <DEDUP_REMOVED lines=16> */
.L_x_16363:
[----:B------:R-:W-:Y:S05]  /*1320*/  BSYNC.RECONVERGENT B1 ;  /* 0x0000000000017941 */ /* 0x000fea0003800200 */
.L_x_16361:
        /* <DEDUP_REMOVED lines=35> */
.L_x_16365:
[----:B------:R-:W-:Y:S01]  /*1560*/  IMAD.MOV.U32 R26, RZ, RZ, R34 ;  /* 0x000000ffff1a7224 */ /* 0x000fe200078e0022 */
[----:B------:R-:W-:Y:S01]  /*1570*/  MOV R13, R35 ;  /* 0x00000023000d7202 */ /* 0x000fe20000000f00 */
[----:B------:R-:W-:Y:S01]  /*1580*/  IMAD.MOV.U32 R14, RZ, RZ, R20 ;  /* 0x000000ffff0e7224 */ /* 0x000fe200078e0014 */
[----:B------:R-:W-:Y:S02]  /*1590*/  MOV R11, R21 ;  /* 0x00000015000b7202 */ /* 0x000fe40000000f00 */
[----:B------:R-:W-:-:S07]  /*15a0*/  MOV R12, 0x15c0 ;  /* 0x000015c0000c7802 */ /* 0x000fce0000000f00 */
[----:B-1----:R-:W-:Y:S05]  /*15b0*/  CALL.REL.NOINC `($__internal_330_$__cuda_sm20_div_s64) ;  /* 0x0000005400507944 */ /* 0x002fea0003c00000 */
        /* <DEDUP_REMOVED lines=10> */
.L_x_16366:
[----:B------:R-:W-:Y:S05]  /*1660*/  BSYNC.RECONVERGENT B1 ;  /* 0x0000000000017941 */ /* 0x000fea0003800200 */
.L_x_16364:
        /* <DEDUP_REMOVED lines=34> */
.L_x_16368:
[----:B------:R-:W-:Y:S01]  /*1890*/  IMAD.MOV.U32 R26, RZ, RZ, R38 ;  /* 0x000000ffff1a7224 */ /* 0x000fe200078e0026 */
[----:B------:R-:W-:Y:S01]  /*18a0*/  MOV R13, R39 ;  /* 0x00000027000d7202 */ /* 0x000fe20000000f00 */
[----:B------:R-:W-:Y:S01]  /*18b0*/  IMAD.MOV.U32 R14, RZ, RZ, R20 ;  /* 0x000000ffff0e7224 */ /* 0x000fe200078e0014 */
[----:B------:R-:W-:Y:S02]  /*18c0*/  MOV R11, R21 ;  /* 0x00000015000b7202 */ /* 0x000fe40000000f00 */
[----:B------:R-:W-:-:S07]  /*18d0*/  MOV R12, 0x18f0 ;  /* 0x000018f0000c7802 */ /* 0x000fce0000000f00 */
[----:B-1----:R-:W-:Y:S05]  /*18e0*/  CALL.REL.NOINC `($__internal_330_$__cuda_sm20_div_s64) ;  /* 0x0000005000847944 */ /* 0x002fea0003c00000 */
        /* <DEDUP_REMOVED lines=10> */
.L_x_16369:
[----:B------:R-:W-:Y:S05]  /*1990*/  BSYNC.RECONVERGENT B1 ;  /* 0x0000000000017941 */ /* 0x000fea0003800200 */
.L_x_16367:
        /* <DEDUP_REMOVED lines=35> */
.L_x_16371:
[----:B------:R-:W-:Y:S01]  /*1bd0*/  MOV R26, R34 ;  /* 0x00000022001a7202 */ /* 0x000fe20000000f00 */
[----:B------:R-:W-:Y:S01]  /*1be0*/  IMAD.MOV.U32 R13, RZ, RZ, R35 ;  /* 0x000000ffff0d7224 */ /* 0x000fe200078e0023 */
[----:B------:R-:W-:Y:S01]  /*1bf0*/  MOV R14, R20 ;  /* 0x00000014000e7202 */ /* 0x000fe20000000f00 */
[----:B------:R-:W-:Y:S01]  /*1c00*/  IMAD.MOV.U32 R11, RZ, RZ, R21 ;  /* 0x000000ffff0b7224 */ /* 0x000fe200078e0015 */
[----:B------:R-:W-:-:S07]  /*1c10*/  MOV R12, 0x1c30 ;  /* 0x00001c30000c7802 */ /* 0x000fce0000000f00 */
[----:B-1----:R-:W-:Y:S05]  /*1c20*/  CALL.REL.NOINC `($__internal_330_$__cuda_sm20_div_s64) ;  /* 0x0000004c00b47944 */ /* 0x002fea0003c00000 */
        /* <DEDUP_REMOVED lines=10> */
.L_x_16372:
[----:B------:R-:W-:Y:S05]  /*1cd0*/  BSYNC.RECONVERGENT B1 ;  /* 0x0000000000017941 */ /* 0x000fea0003800200 */
.L_x_16370:
        /* <DEDUP_REMOVED lines=8> */
.L_x_16348:
        /* <DEDUP_REMOVED lines=36> */
.L_x_16376:
[----:B------:R-:W-:Y:S01]  /*1fa0*/  IMAD.MOV.U32 R26, RZ, RZ, R6 ;  /* 0x000000ffff1a7224 */ /* 0x000fe200078e0006 */
[----:B------:R-:W-:Y:S01]  /*1fb0*/  MOV R13, R7 ;  /* 0x00000007000d7202 */ /* 0x000fe20000000f00 */
[----:B------:R-:W-:Y:S01]  /*1fc0*/  IMAD.MOV.U32 R14, RZ, RZ, R16 ;  /* 0x000000ffff0e7224 */ /* 0x000fe200078e0010 */
[----:B------:R-:W-:Y:S02]  /*1fd0*/  MOV R11, R17 ;  /* 0x00000011000b7202 */ /* 0x000fe40000000f00 */
[----:B------:R-:W-:-:S07]  /*1fe0*/  MOV R12, 0x2000 ;  /* 0x00002000000c7802 */ /* 0x000fce0000000f00 */
[----:B-1----:R-:W-:Y:S05]  /*1ff0*/  CALL.REL.NOINC `($__internal_330_$__cuda_sm20_div_s64) ;  /* 0x0000004800c07944 */ /* 0x002fea0003c00000 */
        /* <DEDUP_REMOVED lines=9> */
.L_x_16377:
[----:B------:R-:W-:Y:S05]  /*2090*/  BSYNC.RECONVERGENT B1 ;  /* 0x0000000000017941 */ /* 0x000fea0003800200 */
.L_x_16375:
        /* <DEDUP_REMOVED lines=34> */
.L_x_16379:
[----:B------:R-:W-:Y:S01]  /*22c0*/  IMAD.MOV.U32 R26, RZ, RZ, R20 ;  /* 0x000000ffff1a7224 */ /* 0x000fe200078e0014 */
[----:B------:R-:W-:Y:S01]  /*22d0*/  MOV R13, R9 ;  /* 0x00000009000d7202 */ /* 0x000fe20000000f00 */
[----:B------:R-:W-:Y:S01]  /*22e0*/  IMAD.MOV.U32 R14, RZ, RZ, R16 ;  /* 0x000000ffff0e7224 */ /* 0x000fe200078e0010 */
[----:B------:R-:W-:Y:S02]  /*22f0*/  MOV R11, R17 ;  /* 0x00000011000b7202 */ /* 0x000fe40000000f00 */
[----:B------:R-:W-:-:S07]  /*2300*/  MOV R12, 0x2320 ;  /* 0x00002320000c7802 */ /* 0x000fce0000000f00 */
[----:B-1----:R-:W-:Y:S05]  /*2310*/  CALL.REL.NOINC `($__internal_330_$__cuda_sm20_div_s64) ;  /* 0x0000004400f87944 */ /* 0x002fea0003c00000 */
        /* <DEDUP_REMOVED lines=11> */
.L_x_16380:
[----:B------:R-:W-:Y:S05]  /*23d0*/  BSYNC.RECONVERGENT B1 ;  /* 0x0000000000017941 */ /* 0x000fea0003800200 */
.L_x_16378:
        /* <DEDUP_REMOVED lines=36> */
.L_x_16382:
        /* <DEDUP_REMOVED lines=16> */
.L_x_16383:
[----:B------:R-:W-:Y:S05]  /*2720*/  BSYNC.RECONVERGENT B1 ;  /* 0x0000000000017941 */ /* 0x000fea0003800200 */
.L_x_16381:
        /* <DEDUP_REMOVED lines=35> */
.L_x_16385:
[----:B------:R-:W-:Y:S01]  /*2960*/  IMAD.MOV.U32 R26, RZ, RZ, R18 ;  /* 0x000000ffff1a7224 */ /* 0x000fe200078e0012 */
[----:B------:R-:W-:Y:S01]  /*2970*/  MOV R13, R19 ;  /* 0x00000013000d7202 */ /* 0x000fe20000000f00 */
[----:B------:R-:W-:Y:S01]  /*2980*/  IMAD.MOV.U32 R14, RZ, RZ, R16 ;  /* 0x000000ffff0e7224 */ /* 0x000fe200078e0010 */
[----:B------:R-:W-:Y:S02]  /*2990*/  MOV R11, R17 ;  /* 0x00000011000b7202 */ /* 0x000fe40000000f00 */
[----:B------:R-:W-:-:S07]  /*29a0*/  MOV R12, 0x29c0 ;  /* 0x000029c0000c7802 */ /* 0x000fce0000000f00 */
[----:B-1----:R-:W-:Y:S05]  /*29b0*/  CALL.REL.NOINC `($__internal_330_$__cuda_sm20_div_s64) ;  /* 0x0000004000507944 */ /* 0x002fea0003c00000 */
        /* <DEDUP_REMOVED lines=10> */
.L_x_16386:
[----:B------:R-:W-:Y:S05]  /*2a60*/  BSYNC.RECONVERGENT B1 ;  /* 0x0000000000017941 */ /* 0x000fea0003800200 */
.L_x_16384:
[----:B------:R-:W-:Y:S01]  /*2a70*/  IMAD R11, R11, R38, RZ ;  /* 0x000000260b0b7224 */ /* 0x000fe200078e02ff */
[----:B------:R-:W-:Y:S01]  /*2a80*/  IADD3 R8, PT, PT, R8, -0x2, RZ ;  /* 0xfffffffe08087810 */ /* 0x000fe20007ffe0ff */
[----:B------:R-:W-:Y:S02]  /*2a90*/  IMAD.MOV.U32 R36, RZ, RZ, R22 ;  /* 0x000000ffff247224 */ /* 0x000fe400078e0016 */
[-C--:B------:R-:W-:Y:S02]  /*2aa0*/  IMAD R11, R39, R10.reuse, R11 ;  /* 0x0000000a270b7224 */ /* 0x080fe400078e020b */
[----:B------:R-:W-:-:S04]  /*2ab0*/  IMAD.WIDE.U32 R22, R38, R10, R36 ;  /* 0x0000000a26167225 */ /* 0x000fc800078e0024 */
[----:B------:R-:W-:-:S07]  /*2ac0*/  IMAD.IADD R23, R23, 0x1, R11 ;  /* 0x0000000117177824 */ /* 0x000fce00078e020b */
.L_x_16374:
        /* <DEDUP_REMOVED lines=30> */
.L_x_16388:
[----:B------:R-:W-:Y:S01]  /*2cb0*/  IMAD.MOV.U32 R18, RZ, RZ, R6 ;  /* 0x000000ffff127224 */ /* 0x000fe200078e0006 */
[----:B------:R-:W-:Y:S01]  /*2cc0*/  MOV R19, R7 ;  /* 0x0000000700137202 */ /* 0x000fe20000000f00 */
[----:B------:R-:W-:Y:S01]  /*2cd0*/  IMAD.MOV.U32 R24, RZ, RZ, R10 ;  /* 0x000000ffff187224 */ /* 0x000fe200078e000a */
[----:B------:R-:W-:Y:S02]  /*2ce0*/  MOV R21, R11 ;  /* 0x0000000b00157202 */ /* 0x000fe40000000f00 */
[----:B------:R-:W-:-:S07]  /*2cf0*/  MOV R26, 0x2d10 ;  /* 0x00002d10001a7802 */ /* 0x000fce0000000f00 */
[----:B-1----:R-:W-:Y:S05]  /*2d00*/  CALL.REL.NOINC `($__internal_331_$__cuda_sm20_rem_s64) ;  /* 0x0000004000c87944 */ /* 0x002fea0003c00000 */
.L_x_16389:
[----:B------:R-:W-:Y:S05]  /*2d10*/  BSYNC.RECONVERGENT B1 ;  /* 0x0000000000017941 */ /* 0x000fea0003800200 */
.L_x_16387:
        /* <DEDUP_REMOVED lines=30> */
.L_x_16391:
[----:B------:R-:W-:Y:S01]  /*2f00*/  IMAD.MOV.U32 R24, RZ, RZ, R10 ;  /* 0x000000ffff187224 */ /* 0x000fe200078e000a */
[----:B------:R-:W-:Y:S01]  /*2f10*/  MOV R21, R11 ;  /* 0x0000000b00157202 */ /* 0x000fe20000000f00 */
[----:B------:R-:W-:Y:S01]  /*2f20*/  IMAD.MOV.U32 R18, RZ, RZ, R20 ;  /* 0x000000ffff127224 */ /* 0x000fe200078e0014 */
[----:B------:R-:W-:Y:S02]  /*2f30*/  MOV R19, R9 ;  /* 0x0000000900137202 */ /* 0x000fe40000000f00 */
[----:B------:R-:W-:-:S07]  /*2f40*/  MOV R26, 0x2f60 ;  /* 0x00002f60001a7802 */ /* 0x000fce0000000f00 */
[----:B-1----:R-:W-:Y:S05]  /*2f50*/  CALL.REL.NOINC `($__internal_331_$__cuda_sm20_rem_s64) ;  /* 0x0000004000347944 */ /* 0x002fea0003c00000 */
.L_x_16392:
[----:B------:R-:W-:Y:S05]  /*2f60*/  BSYNC.RECONVERGENT B1 ;  /* 0x0000000000017941 */ /* 0x000fea0003800200 */
.L_x_16390:
[----:B------:R-:W-:Y:S02]  /*2f70*/  IMAD R7, R7, R16, RZ ;  /* 0x0000001007077224 */ /* 0x000fe400078e02ff */
[----:B------:R-:W-:-:S04]  /*2f80*/  IMAD.WIDE.U32 R22, R16, R6, R22 ;  /* 0x0000000610167225 */ /* 0x000fc800078e0016 */
[----:B------:R-:W-:-:S04]  /*2f90*/  IMAD R7, R17, R6, R7 ;  /* 0x0000000611077224 */ /* 0x000fc800078e0207 */
[----:B------:R-:W-:-:S07]  /*2fa0*/  IMAD.IADD R23, R23, 0x1, R7 ;  /* 0x0000000117177824 */ /* 0x000fce00078e0207 */
.L_x_16347:
        /* <DEDUP_REMOVED lines=10> */
.L_x_16346:
        /* <DEDUP_REMOVED lines=18> */
.L_x_16420:
        /* <DEDUP_REMOVED lines=30> */
.L_x_16397:
        /* <DEDUP_REMOVED lines=15> */
.L_x_16398:
[----:B------:R-:W-:Y:S05]  /*3440*/  BSYNC.RECONVERGENT B1 ;  /* 0x0000000000017941 */ /* 0x000fea0003800200 */
.L_x_16396:
        /* <DEDUP_REMOVED lines=39> */
.L_x_16400:
[----:B------:R-:W-:Y:S01]  /*36c0*/  IMAD.MOV.U32 R26, RZ, RZ, R36 ;  /* 0x000000ffff1a7224 */ /* 0x000fe200078e0024 */
[----:B------:R-:W-:Y:S01]  /*36d0*/  MOV R13, R37 ;  /* 0x00000025000d7202 */ /* 0x000fe20000000f00 */
[----:B------:R-:W-:Y:S01]  /*36e0*/  IMAD.MOV.U32 R14, RZ, RZ, R38 ;  /* 0x000000ffff0e7224 */ /* 0x000fe200078e0026 */
[----:B------:R-:W-:Y:S02]  /*36f0*/  MOV R11, R39 ;  /* 0x00000027000b7202 */ /* 0x000fe40000000f00 */
[----:B------:R-:W-:-:S07]  /*3700*/  MOV R12, 0x3720 ;  /* 0x00003720000c7802 */ /* 0x000fce0000000f00 */
[----:B-12---:R-:W-:Y:S05]  /*3710*/  CALL.REL.NOINC `($__internal_330_$__cuda_sm20_div_s64) ;  /* 0x0000003000f87944 */ /* 0x006fea0003c00000 */
        /* <DEDUP_REMOVED lines=11> */
.L_x_16401:
[----:B------:R-:W-:Y:S05]  /*37d0*/  BSYNC.RECONVERGENT B1 ;  /* 0x0000000000017941 */ /* 0x000fea0003800200 */
.L_x_16399:
        /* <DEDUP_REMOVED lines=37> */
.L_x_16403:
        /* <DEDUP_REMOVED lines=17> */
.L_x_16404:
[----:B------:R-:W-:Y:S05]  /*3b40*/  BSYNC.RECONVERGENT B1 ;  /* 0x0000000000017941 */ /* 0x000fea0003800200 */
.L_x_16402:
        /* <DEDUP_REMOVED lines=38> */
.L_x_16406:
[----:B------:R-:W-:Y:S01]  /*3db0*/  MOV R26, R20 ;  /* 0x00000014001a7202 */ /* 0x000fe20000000f00 */
[----:B------:R-:W-:Y:S01]  /*3dc0*/  IMAD.MOV.U32 R13, RZ, RZ, R21 ;  /* 0x000000ffff0d7224 */ /* 0x000fe200078e0015 */
[----:B------:R-:W-:Y:S01]  /*3dd0*/  MOV R14, R36 ;  /* 0x00000024000e7202 */ /* 0x000fe20000000f00 */
[----:B------:R-:W-:Y:S01]  /*3de0*/  IMAD.MOV.U32 R11, RZ, RZ, R37 ;  /* 0x000000ffff0b7224 */ /* 0x000fe200078e0025 */
[----:B------:R-:W-:-:S07]  /*3df0*/  MOV R12, 0x3e10 ;  /* 0x00003e10000c7802 */ /* 0x000fce0000000f00 */
[----:B-12---:R-:W-:Y:S05]  /*3e00*/  CALL.REL.NOINC `($__internal_330_$__cuda_sm20_div_s64) ;  /* 0x0000002c003c7944 */ /* 0x006fea0003c00000 */
        /* <DEDUP_REMOVED lines=11> */
.L_x_16407:
[----:B------:R-:W-:Y:S05]  /*3ec0*/  BSYNC.RECONVERGENT B1 ;  /* 0x0000000000017941 */ /* 0x000fea0003800200 */
.L_x_16405:
        /* <DEDUP_REMOVED lines=38> */
.L_x_16409:
        /* <DEDUP_REMOVED lines=17> */
.L_x_16410:
[----:B------:R-:W-:Y:S05]  /*4240*/  BSYNC.RECONVERGENT B1 ;  /* 0x0000000000017941 */ /* 0x000fea0003800200 */
.L_x_16408:
        /* <DEDUP_REMOVED lines=40> */
.L_x_16412:
        /* <DEDUP_REMOVED lines=17> */
.L_x_16413:
[----:B------:R-:W-:Y:S05]  /*45e0*/  BSYNC.RECONVERGENT B1 ;  /* 0x0000000000017941 */ /* 0x000fea0003800200 */
.L_x_16411:
        /* <DEDUP_REMOVED lines=40> */
.L_x_16415:
        /* <DEDUP_REMOVED lines=17> */
.L_x_16416:
[----:B------:R-:W-:Y:S05]  /*4980*/  BSYNC.RECONVERGENT B1 ;  /* 0x0000000000017941 */ /* 0x000fea0003800200 */
.L_x_16414:
        /* <DEDUP_REMOVED lines=38> */
.L_x_16418:
        /* <DEDUP_REMOVED lines=17> */
.L_x_16419:
[----:B------:R-:W-:Y:S05]  /*4d00*/  BSYNC.RECONVERGENT B1 ;  /* 0x0000000000017941 */ /* 0x000fea0003800200 */
.L_x_16417:
        /* <DEDUP_REMOVED lines=15> */
.L_x_16395:
        /* <DEDUP_REMOVED lines=37> */
.L_x_16423:
[----:B------:R-:W-:Y:S01]  /*5050*/  MOV R26, R18 ;  /* 0x00000012001a7202 */ /* 0x000fe20000000f00 */
[----:B------:R-:W-:Y:S01]  /*5060*/  IMAD.MOV.U32 R13, RZ, RZ, R19 ;  /* 0x000000ffff0d7224 */ /* 0x000fe200078e0013 */
[----:B------:R-:W-:Y:S02]  /*5070*/  MOV R14, R6 ;  /* 0x00000006000e7202 */ /* 0x000fe40000000f00 */
[----:B------:R-:W-:Y:S02]  /*5080*/  MOV R11, R7 ;  /* 0x00000007000b7202 */ /* 0x000fe40000000f00 */
[----:B------:R-:W-:-:S07]  /*5090*/  MOV R12, 0x50b0 ;  /* 0x000050b0000c7802 */ /* 0x000fce0000000f00 */
[----:B-1----:R-:W-:Y:S05]  /*50a0*/  CALL.REL.NOINC `($__internal_330_$__cuda_sm20_div_s64) ;  /* 0x0000001800947944 */ /* 0x002fea0003c00000 */
        /* <DEDUP_REMOVED lines=9> */
.L_x_16424:
[----:B------:R-:W-:Y:S05]  /*5140*/  BSYNC.RECONVERGENT B1 ;  /* 0x0000000000017941 */ /* 0x000fea0003800200 */
.L_x_16422:
        /* <DEDUP_REMOVED lines=39> */
.L_x_16426:
        /* <DEDUP_REMOVED lines=17> */
.L_x_16427:
[----:B------:R-:W-:Y:S05]  /*54d0*/  BSYNC.RECONVERGENT B1 ;  /* 0x0000000000017941 */ /* 0x000fea0003800200 */
.L_x_16425:
        /* <DEDUP_REMOVED lines=40> */
.L_x_16429:
[----:B------:R-:W-:Y:S01]  /*5760*/  MOV R26, R18 ;  /* 0x00000012001a7202 */ /* 0x000fe20000000f00 */
[----:B------:R-:W-:Y:S01]  /*5770*/  IMAD.MOV.U32 R14, RZ, RZ, R20 ;  /* 0x000000ffff0e7224 */ /* 0x000fe200078e0014 */
[----:B------:R-:W-:Y:S02]  /*5780*/  MOV R13, R19 ;  /* 0x00000013000d7202 */ /* 0x000fe40000000f00 */
[----:B------:R-:W-:Y:S02]  /*5790*/  MOV R11, R21 ;  /* 0x00000015000b7202 */ /* 0x000fe40000000f00 */
[----:B------:R-:W-:-:S07]  /*57a0*/  MOV R12, 0x57c0 ;  /* 0x000057c0000c7802 */ /* 0x000fce0000000f00 */
[----:B-1----:R-:W-:Y:S05]  /*57b0*/  CALL.REL.NOINC `($__internal_330_$__cuda_sm20_div_s64) ;  /* 0x0000001000d07944 */ /* 0x002fea0003c00000 */
        /* <DEDUP_REMOVED lines=11> */
.L_x_16430:
[----:B------:R-:W-:Y:S05]  /*5870*/  BSYNC.RECONVERGENT B1 ;  /* 0x0000000000017941 */ /* 0x000fea0003800200 */
.L_x_16428:
        /* <DEDUP_REMOVED lines=40> */
.L_x_16432:
[----:B------:R-:W-:Y:S01]  /*5b00*/  MOV R26, R18 ;  /* 0x00000012001a7202 */ /* 0x000fe20000000f00 */
[----:B------:R-:W-:Y:S01]  /*5b10*/  IMAD.MOV.U32 R13, RZ, RZ, R19 ;  /* 0x000000ffff0d7224 */ /* 0x000fe200078e0013 */
[----:B------:R-:W-:Y:S02]  /*5b20*/  MOV R14, R20 ;  /* 0x00000014000e7202 */ /* 0x000fe40000000f00 */
[----:B------:R-:W-:Y:S02]  /*5b30*/  MOV R11, R21 ;  /* 0x00000015000b7202 */ /* 0x000fe40000000f00 */
[----:B------:R-:W-:-:S07]  /*5b40*/  MOV R12, 0x5b60 ;  /* 0x00005b60000c7802 */ /* 0x000fce0000000f00 */
[----:B-1----:R-:W-:Y:S05]  /*5b50*/  CALL.REL.NOINC `($__internal_330_$__cuda_sm20_div_s64) ;  /* 0x0000000c00e87944 */ /* 0x002fea0003c00000 */
        /* <DEDUP_REMOVED lines=11> */
.L_x_16433:
[----:B------:R-:W-:Y:S05]  /*5c10*/  BSYNC.RECONVERGENT B1 ;  /* 0x0000000000017941 */ /* 0x000fea0003800200 */
.L_x_16431:
        /* <DEDUP_REMOVED lines=11> */
.L_x_16421:
        /* <DEDUP_REMOVED lines=35> */
.L_x_16436:
[----:B------:R-:W-:Y:S01]  /*5f00*/  IMAD.MOV.U32 R26, RZ, RZ, R18 ;  /* 0x000000ffff1a7224 */ /* 0x000fe200078e0012 */
[----:B------:R-:W-:Y:S01]  /*5f10*/  MOV R13, R19 ;  /* 0x00000013000d7202 */ /* 0x000fe20000000f00 */
[----:B------:R-:W-:Y:S01]  /*5f20*/  IMAD.MOV.U32 R11, RZ, RZ, R5 ;  /* 0x000000ffff0b7224 */ /* 0x000fe200078e0005 */
[----:B------:R-:W-:Y:S02]  /*5f30*/  MOV R14, R4 ;  /* 0x00000004000e7202 */ /* 0x000fe40000000f00 */
[----:B------:R-:W-:-:S07]  /*5f40*/  MOV R12, 0x5f60 ;  /* 0x00005f60000c7802 */ /* 0x000fce0000000f00 */
[----:B-1----:R-:W-:Y:S05]  /*5f50*/  CALL.REL.NOINC `($__internal_330_$__cuda_sm20_div_s64) ;  /* 0x0000000800e87944 */ /* 0x002fea0003c00000 */
        /* <DEDUP_REMOVED lines=8> */
.L_x_16437:
[----:B------:R-:W-:Y:S05]  /*5fe0*/  BSYNC.RECONVERGENT B1 ;  /* 0x0000000000017941 */ /* 0x000fea0003800200 */
.L_x_16435:
        /* <DEDUP_REMOVED lines=39> */
.L_x_16439:
        /* <DEDUP_REMOVED lines=17> */
.L_x_16440:
[----:B------:R-:W-:Y:S05]  /*6370*/  BSYNC.RECONVERGENT B1 ;  /* 0x0000000000017941 */ /* 0x000fea0003800200 */
.L_x_16438:
        /* <DEDUP_REMOVED lines=11> */
.L_x_16434:
        /* <DEDUP_REMOVED lines=31> */
.L_x_16442:
[----:B------:R-:W-:Y:S02]  /*6620*/  MOV R24, R20 ;  /* 0x0000001400187202 */ /* 0x000fe40000000f00 */
[----:B------:R-:W-:-:S07]  /*6630*/  MOV R26, 0x6650 ;  /* 0x00006650001a7802 */ /* 0x000fce0000000f00 */
[----:B-1----:R-:W-:Y:S05]  /*6640*/  CALL.REL.NOINC `($__internal_331_$__cuda_sm20_rem_s64) ;  /* 0x0000000800787944 */ /* 0x002fea0003c00000 */
[----:B------:R-:W-:Y:S01]  /*6650*/  MOV R4, R6 ;  /* 0x0000000600047202 */ /* 0x000fe20000000f00 */
[----:B------:R-:W-:-:S07]  /*6660*/  IMAD.MOV.U32 R5, RZ, RZ, R7 ;  /* 0x000000ffff057224 */ /* 0x000fce00078e0007 */
.L_x_16443:
[----:B------:R-:W-:Y:S05]  /*6670*/  BSYNC.RECONVERGENT B1 ;  /* 0x0000000000017941 */ /* 0x000fea0003800200 */
.L_x_16441:
        /* <DEDUP_REMOVED lines=9> */
.L_x_16394:
[----:B------:R-:W2:Y:S04]  /*6710*/  LDG.E.64 R4, desc[UR14][R8.64] ;  /* 0x0000000e08047981 */ /* 0x000ea8000c1e1b00 */
[----:B--2---:R2:W-:Y:S02]  /*6720*/  STS.64 [R2], R4 ;  /* 0x0000000402007388 */ /* 0x0045e40000000a00 */
.L_x_16393:
[----:B------:R-:W-:Y:S05]  /*6730*/  BSYNC.RECONVERGENT B0 ;  /* 0x0000000000007941 */ /* 0x000fea0003800200 */
.L_x_16345:
[----:B------:R-:W-:Y:S01]  /*6740*/  BAR.SYNC.DEFER_BLOCKING 0x0 ;  /* 0x0000000000007b1d */ /* 0x000fe20000010000 */
[----:B------:R-:W-:Y:S02]  /*6750*/  ISETP.GE.U32.AND P0, PT, R3, 0x42, PT ;  /* 0x000000420300780c */ /* 0x000fe40003f06070 */
[----:B------:R-:W-:-:S11]  /*6760*/  ISETP.GT.U32.AND P1, PT, R0, 0x1f, PT ;  /* 0x0000001f0000780c */ /* 0x000fd60003f24070 */
[----:B------:R-:W-:Y:S05]  /*6770*/  @!P0 BRA `(.L_x_16444) ;  /* 0x00000000002c8947 */ /* 0x000fea0003800000 */
.L_x_16445:
[----:B------:R-:W-:-:S04]  /*6780*/  SHF.R.U32.HI R9, RZ, 0x1, R3 ;  /* 0x00000001ff097819 */ /* 0x000fc80000011603 */
[----:B------:R-:W-:-:S13]  /*6790*/  ISETP.GE.U32.AND P0, PT, R0, R9, PT ;  /* 0x000000090000720c */ /* 0x000fda0003f06070 */
[----:B------:R-:W-:Y:S01]  /*67a0*/  @!P0 LEA R6, R9, R2, 0x3 ;  /* 0x0000000209068211 */ /* 0x000fe200078e18ff */
[----:B0-2---:R-:W-:Y:S05]  /*67b0*/  @!P0 LDS.64 R4, [R2] ;  /* 0x0000000002048984 */ /* 0x005fea0000000a00 */
[----:B------:R-:W0:Y:S02]  /*67c0*/  @!P0 LDS.64 R6, [R6] ;  /* 0x0000000006068984 */ /* 0x000e240000000a00 */
[----:B0-----:R-:W-:-:S07]  /*67d0*/  @!P0 DADD R4, R4, R6 ;  /* 0x0000000004048229 */ /* 0x001fce0000000006 */
[----:B------:R3:W-:Y:S01]  /*67e0*/  @!P0 STS.64 [R2], R4 ;  /* 0x0000000402008388 */ /* 0x0007e20000000a00 */
[----:B------:R-:W-:Y:S01]  /*67f0*/  BAR.SYNC.DEFER_BLOCKING 0x0 ;  /* 0x0000000000007b1d */ /* 0x000fe20000010000 */
[----:B------:R-:W-:Y:S01]  /*6800*/  ISETP.GT.U32.AND P0, PT, R3, 0x83, PT ;  /* 0x000000830300780c */ /* 0x000fe20003f04070 */
[----:B------:R-:W-:-:S12]  /*6810*/  IMAD.MOV.U32 R3, RZ, RZ, R9 ;  /* 0x000000ffff037224 */ /* 0x000fd800078e0009 */
[----:B---3--:R-:W-:Y:S05]  /*6820*/  @P0 BRA `(.L_x_16445) ;  /* 0xfffffffc00d40947 */ /* 0x008fea000383ffff */
.L_x_16444:
[----:B------:R-:W-:Y:S05]  /*6830*/  @P1 EXIT ;  /* 0x000000000000194d */ /* 0x000fea0003800000 */
[----:B0-2---:R-:W-:Y:S01]  /*6840*/  LDS.64 R4, [R2] ;  /* 0x0000000002047984 */ /* 0x005fe20000000a00 */
[----:B------:R-:W-:-:S03]  /*6850*/  ISETP.NE.AND P0, PT, R0, RZ, PT ;  /* 0x000000ff0000720c */ /* 0x000fc60003f05270 */
        /* <DEDUP_REMOVED lines=38> */
[----:B------:R-:W-:-:S05]  /*6ac0*/  MOV R4, UR7 ;  /* 0x0000000700047c02 */ /* 0x000fca0008000f00 */
[----:B------:R-:W-:-:S05]  /*6ad0*/  MOV R5, UR4 ;  /* 0x0000000400057c02 */ /* 0x000fca0008000f00 */
[----:B0-----:R-:W-:Y:S01]  /*6ae0*/  STG.E.64 desc[UR14][R4.64], R2 ;  /* 0x0000000204007986 */ /* 0x001fe2000c101b0e */
[----:B------:R-:W-:Y:S05]  /*6af0*/  EXIT ;  /* 0x000000000000794d */ /* 0x000fea0003800000 */
        .weak           $__internal_330_$__cuda_sm20_div_s64
        .type           $__internal_330_$__cuda_sm20_div_s64,@function
        .size           $__internal_330_$__cuda_sm20_div_s64,($__internal_331_$__cuda_sm20_rem_s64 - $__internal_330_$__cuda_sm20_div_s64)
$__internal_330_$__cuda_sm20_div_s64:
        /* <DEDUP_REMOVED lines=27> */
[----:B------:R-:W-:Y:S02]  /*6cb0*/  IADD3 R30, P0, PT, RZ, -R30, RZ ;  /* 0x8000001eff1e7210 */ /* 0x000fe40007f1e0ff */
[----:B------:R-:W-:Y:S01]  /*6cc0*/  MOV R31, RZ ;  /* 0x000000ff001f7202 */ /* 0x000fe20000000f00 */
        /* <DEDUP_REMOVED lines=46> */
[----:B------:R-:W-:-:S02]  /*6fb0*/  IMAD.X R14, RZ, RZ, ~R27, P3 ;  /* 0x000000ffff0e7224 */ /* 0x000fc400018e0e1b */
[----:B------:R-:W-:Y:S01]  /*6fc0*/  HFMA2 R13, -RZ, RZ, 0, 0 ;  /* 0x00000000ff0d7431 */ /* 0x000fe200000001ff */
[----:B------:R-:W-:Y:S02]  /*6fd0*/  ISETP.NE.AND.EX P0, PT, R11, RZ, PT, P0 ;  /* 0x000000ff0b00720c */ /* 0x000fe40003f05300 */
[----:B------:R-:W-:Y:S02]  /*6fe0*/  SEL R24, R24, R25, !P2 ;  /* 0x0000001918187207 */ /* 0x000fe40005000000 */
[----:B------:R-:W-:Y:S02]  /*6ff0*/  SEL R14, R14, R27, !P2 ;  /* 0x0000001b0e0e7207 */ /* 0x000fe40005000000 */
[----:B------:R-:W-:Y:S02]  /*7000*/  SEL R24, R24, 0xffffffff, P0 ;  /* 0xffffffff18187807 */ /* 0x000fe40000000000 */
[----:B------:R-:W-:Y:S01]  /*7010*/  SEL R25, R14, 0xffffffff, P0 ;  /* 0xffffffff0e197807 */ /* 0x000fe20000000000 */
[----:B------:R-:W-:Y:S06]  /*7020*/  RET.REL.NODEC R12 `(contiguous_mean2_f64) ;  /* 0xffffff8c0cf47950 */ /* 0x000fec0003c3ffff */
        .weak           $__internal_331_$__cuda_sm20_rem_s64
        .type           $__internal_331_$__cuda_sm20_rem_s64,@function
        .size           $__internal_331_$__cuda_sm20_rem_s64,(.L_x_30647 - $__internal_331_$__cuda_sm20_rem_s64)
$__internal_331_$__cuda_sm20_rem_s64:
        /* <DEDUP_REMOVED lines=76> */
[----:B------:R-:W-:Y:S06]  /*74f0*/  RET.REL.NODEC R26 `(contiguous_mean2_f64) ;  /* 0xffffff881ac07950 */ /* 0x000fec0003c3ffff */
.L_x_16446:
        /* <DEDUP_REMOVED lines=16> */
.L_x_30647:


//--------------------- .text.uncontiguous_cumulate_mean_f64 --------------------------
	.section	.text.uncontiguous_cumulate_mean_f64,"ax",@progbits
	.align	128
        .global         uncontiguous_cumulate_mean_f64
        .type           uncontiguous_cumulate_mean_f64,@function
        .size           uncontiguous_cumulate_mean_f64,(.L_x_30649 - uncontiguous_cumulate_mean_f64)
        .other          uncontiguous_cumulate_mean_f64,@"STO_CUDA_ENTRY STV_DEFAULT"
uncontiguous_cumulate_mean_f64:
.text.uncontiguous_cumulate_mean_f64:
        /* <DEDUP_REMOVED lines=41> */
.L_x_16475:
        /* <DEDUP_REMOVED lines=33> */
.L_x_16452:
[----:B------:R-:W-:Y:S01]  /*04a0*/  IMAD.MOV.U32 R29, RZ, RZ, R14 ;  /* 0x000000ffff1d7224 */ /* 0x000fe200078e000e */
[----:B------:R-:W-:Y:S01]  /*04b0*/  MOV R26, R15 ;  /* 0x0000000f001a7202 */ /* 0x000fe20000000f00 */
[----:B------:R-:W-:Y:S01]  /*04c0*/  IMAD.MOV.U32 R13, RZ, RZ, R16 ;  /* 0x000000ffff0d7224 */ /* 0x000fe200078e0010 */
[----:B------:R-:W-:Y:S02]  /*04d0*/  MOV R12, R17 ;  /* 0x00000011000c7202 */ /* 0x000fe40000000f00 */
[----:B------:R-:W-:-:S07]  /*04e0*/  MOV R11, 0x500 ;  /* 0x00000500000b7802 */ /* 0x000fce0000000f00 */
[----:B------:R-:W-:Y:S05]  /*04f0*/  CALL.REL.NOINC `($__internal_332_$__cuda_sm20_div_s64) ;  /* 0x0000006400d07944 */ /* 0x000fea0003c00000 */
        /* <DEDUP_REMOVED lines=9> */
.L_x_16453:
[----:B------:R-:W-:Y:S05]  /*0590*/  BSYNC.RECONVERGENT B1 ;  /* 0x0000000000017941 */ /* 0x000fea0003800200 */
.L_x_16451:
        /* <DEDUP_REMOVED lines=36> */
.L_x_16455:
[----:B------:R-:W-:Y:S01]  /*07e0*/  IMAD.MOV.U32 R29, RZ, RZ, R7 ;  /* 0x000000ffff1d7224 */ /* 0x000fe200078e0007 */
[----:B------:R-:W-:Y:S01]  /*07f0*/  MOV R26, R8 ;  /* 0x00000008001a7202 */ /* 0x000fe20000000f00 */
[----:B------:R-:W-:Y:S01]  /*0800*/  IMAD.MOV.U32 R13, RZ, RZ, R16 ;  /* 0x000000ffff0d7224 */ /* 0x000fe200078e0010 */
[----:B------:R-:W-:Y:S02]  /*0810*/  MOV R12, R17 ;  /* 0x00000011000c7202 */ /* 0x000fe40000000f00 */
[----:B------:R-:W-:-:S07]  /*0820*/  MOV R11, 0x840 ;  /* 0x00000840000b7802 */ /* 0x000fce0000000f00 */
[----:B------:R-:W-:Y:S05]  /*0830*/  CALL.REL.NOINC `($__internal_332_$__cuda_sm20_div_s64) ;  /* 0x0000006400007944 */ /* 0x000fea0003c00000 */
        /* <DEDUP_REMOVED lines=10> */
.L_x_16456:
[----:B------:R-:W-:Y:S05]  /*08e0*/  BSYNC.RECONVERGENT B1 ;  /* 0x0000000000017941 */ /* 0x000fea0003800200 */
.L_x_16454:
        /* <DEDUP_REMOVED lines=37> */
.L_x_16458:
[----:B------:R-:W-:Y:S01]  /*0b40*/  MOV R29, R14 ;  /* 0x0000000e001d7202 */ /* 0x000fe20000000f00 */
[----:B------:R-:W-:Y:S01]  /*0b50*/  IMAD.MOV.U32 R26, RZ, RZ, R15 ;  /* 0x000000ffff1a7224 */ /* 0x000fe200078e000f */
[----:B------:R-:W-:Y:S01]  /*0b60*/  MOV R13, R16 ;  /* 0x00000010000d7202 */ /* 0x000fe20000000f00 */
[----:B------:R-:W-:Y:S01]  /*0b70*/  IMAD.MOV.U32 R12, RZ, RZ, R17 ;  /* 0x000000ffff0c7224 */ /* 0x000fe200078e0011 */
[----:B------:R-:W-:-:S07]  /*0b80*/  MOV R11, 0xba0 ;  /* 0x00000ba0000b7802 */ /* 0x000fce0000000f00 */
[----:B------:R-:W-:Y:S05]  /*0b90*/  CALL.REL.NOINC `($__internal_332_$__cuda_sm20_div_s64) ;  /* 0x0000006000287944 */ /* 0x000fea0003c00000 */
        /* <DEDUP_REMOVED lines=10> */
.L_x_16459:
[----:B------:R-:W-:Y:S05]  /*0c40*/  BSYNC.RECONVERGENT B1 ;  /* 0x0000000000017941 */ /* 0x000fea0003800200 */
.L_x_16457:
        /* <DEDUP_REMOVED lines=34> */
.L_x_16461:
        /* <DEDUP_REMOVED lines=16> */
.L_x_16462:
[----:B------:R-:W-:Y:S05]  /*0f70*/  BSYNC.RECONVERGENT B1 ;  /* 0x0000000000017941 */ /* 0x000fea0003800200 */
.L_x_16460:
        /* <DEDUP_REMOVED lines=37> */
.L_x_16464:
        /* <DEDUP_REMOVED lines=17> */
.L_x_16465:
[----:B------:R-:W-:Y:S05]  /*12e0*/  BSYNC.RECONVERGENT B1 ;  /* 0x0000000000017941 */ /* 0x000fea0003800200 */
.L_x_16463:
        /* <DEDUP_REMOVED lines=35> */
.L_x_16467:
        /* <DEDUP_REMOVED lines=16> */
.L_x_16468:
[----:B------:R-:W-:Y:S05]  /*1620*/  BSYNC.RECONVERGENT B1 ;  /* 0x0000000000017941 */ /* 0x000fea0003800200 */
.L_x_16466:
        /* <DEDUP_REMOVED lines=36> */
.L_x_16470:
[----:B------:R-:W-:Y:S01]  /*1870*/  MOV R29, R14 ;  /* 0x0000000e001d7202 */ /* 0x000fe20000000f00 */
[----:B------:R-:W-:Y:S01]  /*1880*/  IMAD.MOV.U32 R26, RZ, RZ, R15 ;  /* 0x000000ffff1a7224 */ /* 0x000fe200078e000f */
[----:B------:R-:W-:Y:S01]  /*1890*/  MOV R13, R16 ;  /* 0x00000010000d7202 */ /* 0x000fe20000000f00 */
[----:B------:R-:W-:Y:S01]  /*18a0*/  IMAD.MOV.U32 R12, RZ, RZ, R17 ;  /* 0x000000ffff0c7224 */ /* 0x000fe200078e0011 */
[----:B------:R-:W-:-:S07]  /*18b0*/  MOV R11, 0x18d0 ;  /* 0x000018d0000b7802 */ /* 0x000fce0000000f00 */
[----:B------:R-:W-:Y:S05]  /*18c0*/  CALL.REL.NOINC `($__internal_332_$__cuda_sm20_div_s64) ;  /* 0x0000005000dc7944 */ /* 0x000fea0003c00000 */
        /* <DEDUP_REMOVED lines=11> */
.L_x_16471:
[----:B------:R-:W-:Y:S05]  /*1980*/  BSYNC.RECONVERGENT B1 ;  /* 0x0000000000017941 */ /* 0x000fea0003800200 */
.L_x_16469:
        /* <DEDUP_REMOVED lines=36> */
.L_x_16473:
        /* <DEDUP_REMOVED lines=17> */
.L_x_16474:
[----:B------:R-:W-:Y:S05]  /*1ce0*/  BSYNC.RECONVERGENT B1 ;  /* 0x0000000000017941 */ /* 0x000fea0003800200 */
.L_x_16472:
        /* <DEDUP_REMOVED lines=10> */
.L_x_16450:
        /* <DEDUP_REMOVED lines=36> */
.L_x_16478:
[----:B------:R-:W-:Y:S01]  /*1fd0*/  MOV R29, R14 ;  /* 0x0000000e001d7202 */ /* 0x000fe20000000f00 */
[----:B------:R-:W-:Y:S01]  /*1fe0*/  IMAD.MOV.U32 R26, RZ, RZ, R15 ;  /* 0x000000ffff1a7224 */ /* 0x000fe200078e000f */
[----:B------:R-:W-:Y:S01]  /*1ff0*/  MOV R13, R16 ;  /* 0x00000010000d7202 */ /* 0x000fe20000000f00 */
[----:B------:R-:W-:Y:S01]  /*2000*/  IMAD.MOV.U32 R12, RZ, RZ, R17 ;  /* 0x000000ffff0c7224 */ /* 0x000fe200078e0011 */
[----:B------:R-:W-:-:S07]  /*2010*/  MOV R11, 0x2030 ;  /* 0x00002030000b7802 */ /* 0x000fce0000000f00 */
[----:B------:R-:W-:Y:S05]  /*2020*/  CALL.REL.NOINC `($__internal_332_$__cuda_sm20_div_s64) ;  /* 0x0000004c00047944 */ /* 0x000fea0003c00000 */
        /* <DEDUP_REMOVED lines=9> */
.L_x_16479:
[----:B------:R-:W-:Y:S05]  /*20c0*/  BSYNC.RECONVERGENT B1 ;  /* 0x0000000000017941 */ /* 0x000fea0003800200 */
.L_x_16477:
        /* <DEDUP_REMOVED lines=36> */
.L_x_16481:
        /* <DEDUP_REMOVED lines=17> */
.L_x_16482:
[----:B------:R-:W-:Y:S05]  /*2420*/  BSYNC.RECONVERGENT B1 ;  /* 0x0000000000017941 */ /* 0x000fea0003800200 */
.L_x_16480:
        /* <DEDUP_REMOVED lines=38> */
.L_x_16484:
        /* <DEDUP_REMOVED lines=16> */
.L_x_16485:
[----:B------:R-:W-:Y:S05]  /*2790*/  BSYNC.RECONVERGENT B1 ;  /* 0x0000000000017941 */ /* 0x000fea0003800200 */
.L_x_16483:
        /* <DEDUP_REMOVED lines=36> */
.L_x_16487:
        /* <DEDUP_REMOVED lines=16> */
.L_x_16488:
[----:B------:R-:W-:Y:S05]  /*2ae0*/  BSYNC.RECONVERGENT B1 ;  /* 0x0000000000017941 */ /* 0x000fea0003800200 */
.L_x_16486:
[----:B------:R-:W-:Y:S01]  /*2af0*/  IMAD R5, R5, R38, RZ ;  /* 0x0000002605057224 */ /* 0x000fe200078e02ff */
[----:B------:R-:W-:Y:S01]  /*2b00*/  IADD3 R9, PT, PT, R9, -0x2, RZ ;  /* 0xfffffffe09097810 */ /* 0x000fe20007ffe0ff */
[----:B------:R-:W-:Y:S02]  /*2b10*/  IMAD.MOV.U32 R34, RZ, RZ, R20 ;  /* 0x000000ffff227224 */ /* 0x000fe400078e0014 */
[-C--:B------:R-:W-:Y:S02]  /*2b20*/  IMAD R5, R39, R10.reuse, R5 ;  /* 0x0000000a27057224 */ /* 0x080fe400078e0205 */
[----:B------:R-:W-:-:S04]  /*2b30*/  IMAD.WIDE.U32 R34, R38, R10, R34 ;  /* 0x0000000a26227225 */ /* 0x000fc800078e0022 */
[----:B------:R-:W-:Y:S01]  /*2b40*/  IMAD.IADD R6, R35, 0x1, R5 ;  /* 0x0000000123067824 */ /* 0x000fe200078e0205 */
[----:B------:R-:W-:-:S07]  /*2b50*/  MOV R5, R34 ;  /* 0x0000002200057202 */ /* 0x000fce0000000f00 */
.L_x_16476:
        /* <DEDUP_REMOVED lines=31> */
.L_x_16490:
[----:B------:R-:W-:Y:S01]  /*2d50*/  IMAD.MOV.U32 R20, RZ, RZ, R14 ;  /* 0x000000ffff147224 */ /* 0x000fe200078e000e */
[----:B------:R-:W-:Y:S01]  /*2d60*/  MOV R24, R15 ;  /* 0x0000000f00187202 */ /* 0x000fe20000000f00 */
[----:B------:R-:W-:Y:S01]  /*2d70*/  IMAD.MOV.U32 R21, RZ, RZ, R16 ;  /* 0x000000ffff157224 */ /* 0x000fe200078e0010 */
[----:B------:R-:W-:Y:S02]  /*2d80*/  MOV R22, R17 ;  /* 0x0000001100167202 */ /* 0x000fe40000000f00 */
[----:B------:R-:W-:-:S07]  /*2d90*/  MOV R23, 0x2db0 ;  /* 0x00002db000177802 */ /* 0x000fce0000000f00 */
[----:B------:R-:W-:Y:S05]  /*2da0*/  CALL.REL.NOINC `($__internal_333_$__cuda_sm20_rem_s64) ;  /* 0x0000004000f47944 */ /* 0x000fea0003c00000 */
[----:B------:R-:W-:Y:S01]  /*2db0*/  IMAD.MOV.U32 R10, RZ, RZ, R12 ;  /* 0x000000ffff0a7224 */ /* 0x000fe200078e000c */
[----:B------:R-:W-:-:S07]  /*2dc0*/  MOV R11, R13 ;  /* 0x0000000d000b7202 */ /* 0x000fce0000000f00 */
.L_x_16491:
[----:B------:R-:W-:Y:S05]  /*2dd0*/  BSYNC.RECONVERGENT B1 ;  /* 0x0000000000017941 */ /* 0x000fea0003800200 */
.L_x_16489:
        /* <DEDUP_REMOVED lines=33> */
.L_x_16493:
[----:B------:R-:W-:Y:S01]  /*2ff0*/  MOV R21, R16 ;  /* 0x0000001000157202 */ /* 0x000fe20000000f00 */
[----:B------:R-:W-:Y:S01]  /*3000*/  IMAD.MOV.U32 R22, RZ, RZ, R17 ;  /* 0x000000ffff167224 */ /* 0x000fe200078e0011 */
[----:B------:R-:W-:Y:S01]  /*3010*/  MOV R20, R7 ;  /* 0x0000000700147202 */ /* 0x000fe20000000f00 */
[----:B------:R-:W-:Y:S01]  /*3020*/  IMAD.MOV.U32 R24, RZ, RZ, R8 ;  /* 0x000000ffff187224 */ /* 0x000fe200078e0008 */
[----:B------:R-:W-:-:S07]  /*3030*/  MOV R23, 0x3050 ;  /* 0x0000305000177802 */ /* 0x000fce0000000f00 */
[----:B------:R-:W-:Y:S05]  /*3040*/  CALL.REL.NOINC `($__internal_333_$__cuda_sm20_rem_s64) ;  /* 0x00000040004c7944 */ /* 0x000fea0003c00000 */
[----:B------:R-:W-:Y:S01]  /*3050*/  MOV R8, R12 ;  /* 0x0000000c00087202 */ /* 0x000fe20000000f00 */
[----:B------:R-:W-:-:S07]  /*3060*/  IMAD.MOV.U32 R9, RZ, RZ, R13 ;  /* 0x000000ffff097224 */ /* 0x000fce00078e000d */
.L_x_16494:
[----:B------:R-:W-:Y:S05]  /*3070*/  BSYNC.RECONVERGENT B1 ;  /* 0x0000000000017941 */ /* 0x000fea0003800200 */
.L_x_16492:
[----:B------:R-:W-:Y:S01]  /*3080*/  MOV R10, R5 ;  /* 0x00000005000a7202 */ /* 0x000fe20000000f00 */
[----:B------:R-:W-:Y:S02]  /*3090*/  IMAD R7, R9, R18, RZ ;  /* 0x0000001209077224 */ /* 0x000fe400078e02ff */
[----:B------:R-:W-:Y:S02]  /*30a0*/  IMAD.MOV.U32 R11, RZ, RZ, R6 ;  /* 0x000000ffff0b7224 */ /* 0x000fe400078e0006 */
[-C--:B------:R-:W-:Y:S02]  /*30b0*/  IMAD R7, R19, R8.reuse, R7 ;  /* 0x0000000813077224 */ /* 0x080fe400078e0207 */
[----:B------:R-:W-:-:S04]  /*30c0*/  IMAD.WIDE.U32 R10, R18, R8, R10 ;  /* 0x00000008120a7225 */ /* 0x000fc800078e000a */
[----:B------:R-:W-:Y:S01]  /*30d0*/  IMAD.MOV.U32 R5, RZ, RZ, R10 ;  /* 0x000000ffff057224 */ /* 0x000fe200078e000a */
[----:B------:R-:W-:-:S07]  /*30e0*/  IADD3 R6, PT, PT, R11, R7, RZ ;  /* 0x000000070b067210 */ /* 0x000fce0007ffe0ff */
.L_x_16449:
        /* <DEDUP_REMOVED lines=10> */
.L_x_16448:
        /* <DEDUP_REMOVED lines=20> */
.L_x_16522:
        /* <DEDUP_REMOVED lines=33> */
.L_x_16499:
[----:B------:R-:W-:Y:S01]  /*34e0*/  IMAD.MOV.U32 R29, RZ, RZ, R15 ;  /* 0x000000ffff1d7224 */ /* 0x000fe200078e000f */
[----:B------:R-:W-:Y:S01]  /*34f0*/  MOV R26, R14 ;  /* 0x0000000e001a7202 */ /* 0x000fe20000000f00 */
[----:B------:R-:W-:Y:S01]  /*3500*/  IMAD.MOV.U32 R13, RZ, RZ, R34 ;  /* 0x000000ffff0d7224 */ /* 0x000fe200078e0022 */
[----:B------:R-:W-:Y:S02]  /*3510*/  MOV R12, R35 ;  /* 0x00000023000c7202 */ /* 0x000fe40000000f00 */
[----:B------:R-:W-:-:S07]  /*3520*/  MOV R11, 0x3540 ;  /* 0x00003540000b7802 */ /* 0x000fce0000000f00 */
[----:B-123--:R-:W-:Y:S05]  /*3530*/  CALL.REL.NOINC `($__internal_332_$__cuda_sm20_div_s64) ;  /* 0x0000003400c07944 */ /* 0x00efea0003c00000 */
        /* <DEDUP_REMOVED lines=11> */
.L_x_16500:
[----:B------:R-:W-:Y:S05]  /*35f0*/  BSYNC.RECONVERGENT B1 ;  /* 0x0000000000017941 */ /* 0x000fea0003800200 */
.L_x_16498:
        /* <DEDUP_REMOVED lines=39> */
.L_x_16502:
[----:B------:R-:W-:Y:S01]  /*3870*/  IMAD.MOV.U32 R29, RZ, RZ, R34 ;  /* 0x000000ffff1d7224 */ /* 0x000fe200078e0022 */
[----:B------:R-:W-:Y:S01]  /*3880*/  MOV R26, R35 ;  /* 0x00000023001a7202 */ /* 0x000fe20000000f00 */
[----:B------:R-:W-:Y:S01]  /*3890*/  IMAD.MOV.U32 R13, RZ, RZ, R36 ;  /* 0x000000ffff0d7224 */ /* 0x000fe200078e0024 */
[----:B------:R-:W-:Y:S02]  /*38a0*/  MOV R12, R37 ;  /* 0x00000025000c7202 */ /* 0x000fe40000000f00 */
[----:B------:R-:W-:-:S07]  /*38b0*/  MOV R11, 0x38d0 ;  /* 0x000038d0000b7802 */ /* 0x000fce0000000f00 */
[----:B-1----:R-:W-:Y:S05]  /*38c0*/  CALL.REL.NOINC `($__internal_332_$__cuda_sm20_div_s64) ;  /* 0x0000003000dc7944 */ /* 0x002fea0003c00000 */
        /* <DEDUP_REMOVED lines=11> */
.L_x_16503:
[----:B------:R-:W-:Y:S05]  /*3980*/  BSYNC.RECONVERGENT B1 ;  /* 0x0000000000017941 */ /* 0x000fea0003800200 */
.L_x_16501:
        /* <DEDUP_REMOVED lines=38> */
.L_x_16505:
[----:B------:R-:W-:Y:S01]  /*3bf0*/  MOV R29, R34 ;  /* 0x00000022001d7202 */ /* 0x000fe20000000f00 */
[----:B------:R-:W-:Y:S01]  /*3c00*/  IMAD.MOV.U32 R26, RZ, RZ, R35 ;  /* 0x000000ffff1a7224 */ /* 0x000fe200078e0023 */
[----:B------:R-:W-:Y:S01]  /*3c10*/  MOV R13, R36 ;  /* 0x00000024000d7202 */ /* 0x000fe20000000f00 */
[----:B------:R-:W-:Y:S01]  /*3c20*/  IMAD.MOV.U32 R12, RZ, RZ, R37 ;  /* 0x000000ffff0c7224 */ /* 0x000fe200078e0025 */
[----:B------:R-:W-:-:S07]  /*3c30*/  MOV R11, 0x3c50 ;  /* 0x00003c50000b7802 */ /* 0x000fce0000000f00 */
[----:B-1----:R-:W-:Y:S05]  /*3c40*/  CALL.REL.NOINC `($__internal_332_$__cuda_sm20_div_s64) ;  /* 0x0000002c00fc7944 */ /* 0x002fea0003c00000 */
        /* <DEDUP_REMOVED lines=11> */
.L_x_16506:
[----:B------:R-:W-:Y:S05]  /*3d00*/  BSYNC.RECONVERGENT B1 ;  /* 0x0000000000017941 */ /* 0x000fea0003800200 */
.L_x_16504:
        /* <DEDUP_REMOVED lines=38> */
.L_x_16508:
        /* <DEDUP_REMOVED lines=17> */
.L_x_16509:
[----:B------:R-:W-:Y:S05]  /*4080*/  BSYNC.RECONVERGENT B1 ;  /* 0x0000000000017941 */ /* 0x000fea0003800200 */
.L_x_16507:
        /* <DEDUP_REMOVED lines=39> */
.L_x_16511:
        /* <DEDUP_REMOVED lines=17> */
.L_x_16512:
[----:B------:R-:W-:Y:S05]  /*4410*/  BSYNC.RECONVERGENT B1 ;  /* 0x0000000000017941 */ /* 0x000fea0003800200 */
.L_x_16510:
        /* <DEDUP_REMOVED lines=38> */
.L_x_16514:
        /* <DEDUP_REMOVED lines=17> */
.L_x_16515:
[----:B------:R-:W-:Y:S05]  /*4790*/  BSYNC.RECONVERGENT B1 ;  /* 0x0000000000017941 */ /* 0x000fea0003800200 */
.L_x_16513:
        /* <DEDUP_REMOVED lines=38> */
.L_x_16517:
        /* <DEDUP_REMOVED lines=17> */
.L_x_16518:
[----:B------:R-:W-:Y:S05]  /*4b10*/  BSYNC.RECONVERGENT B1 ;  /* 0x0000000000017941 */ /* 0x000fea0003800200 */
.L_x_16516:
        /* <DEDUP_REMOVED lines=36> */
.L_x_16520:
        /* <DEDUP_REMOVED lines=17> */
.L_x_16521:
[----:B------:R-:W-:Y:S05]  /*4e70*/  BSYNC.RECONVERGENT B1 ;  /* 0x0000000000017941 */ /* 0x000fea0003800200 */
.L_x_16519:
        /* <DEDUP_REMOVED lines=12> */
.L_x_16497:
        /* <DEDUP_REMOVED lines=35> */
.L_x_16525:
        /* <DEDUP_REMOVED lines=17> */
.L_x_16526:
[----:B------:R-:W-:Y:S05]  /*5280*/  BSYNC.RECONVERGENT B1 ;  /* 0x0000000000017941 */ /* 0x000fea0003800200 */
.L_x_16524:
        /* <DEDUP_REMOVED lines=41> */
.L_x_16528:
[----:B------:R-:W-:Y:S01]  /*5520*/  MOV R29, R18 ;  /* 0x00000012001d7202 */ /* 0x000fe20000000f00 */
[----:B------:R-:W-:Y:S01]  /*5530*/  IMAD.MOV.U32 R13, RZ, RZ, R16 ;  /* 0x000000ffff0d7224 */ /* 0x000fe200078e0010 */
[----:B------:R-:W-:Y:S02]  /*5540*/  MOV R26, R19 ;  /* 0x00000013001a7202 */ /* 0x000fe40000000f00 */
[----:B------:R-:W-:Y:S02]  /*5550*/  MOV R12, R17 ;  /* 0x00000011000c7202 */ /* 0x000fe40000000f00 */
[----:B------:R-:W-:-:S07]  /*5560*/  MOV R11, 0x5580 ;  /* 0x00005580000b7802 */ /* 0x000fce0000000f00 */
[----:B------:R-:W-:Y:S05]  /*5570*/  CALL.REL.NOINC `($__internal_332_$__cuda_sm20_div_s64) ;  /* 0x0000001400b07944 */ /* 0x000fea0003c00000 */
        /* <DEDUP_REMOVED lines=11> */
.L_x_16529:
[----:B------:R-:W-:Y:S05]  /*5630*/  BSYNC.RECONVERGENT B1 ;  /* 0x0000000000017941 */ /* 0x000fea0003800200 */
.L_x_16527:
        /* <DEDUP_REMOVED lines=40> */
.L_x_16531:
[----:B------:R-:W-:Y:S01]  /*58c0*/  MOV R29, R18 ;  /* 0x00000012001d7202 */ /* 0x000fe20000000f00 */
[----:B------:R-:W-:Y:S01]  /*58d0*/  IMAD.MOV.U32 R26, RZ, RZ, R19 ;  /* 0x000000ffff1a7224 */ /* 0x000fe200078e0013 */
[----:B------:R-:W-:Y:S02]  /*58e0*/  MOV R13, R20 ;  /* 0x00000014000d7202 */ /* 0x000fe40000000f00 */
[----:B------:R-:W-:Y:S02]  /*58f0*/  MOV R12, R21 ;  /* 0x00000015000c7202 */ /* 0x000fe40000000f00 */
[----:B------:R-:W-:-:S07]  /*5900*/  MOV R11, 0x5920 ;  /* 0x00005920000b7802 */ /* 0x000fce0000000f00 */
[----:B------:R-:W-:Y:S05]  /*5910*/  CALL.REL.NOINC `($__internal_332_$__cuda_sm20_div_s64) ;  /* 0x0000001000c87944 */ /* 0x000fea0003c00000 */
        /* <DEDUP_REMOVED lines=11> */
.L_x_16532:
[----:B------:R-:W-:Y:S05]  /*59d0*/  BSYNC.RECONVERGENT B1 ;  /* 0x0000000000017941 */ /* 0x000fea0003800200 */
.L_x_16530:
        /* <DEDUP_REMOVED lines=39> */
.L_x_16534:
[----:B------:R-:W-:Y:S01]  /*5c50*/  MOV R29, R18 ;  /* 0x00000012001d7202 */ /* 0x000fe20000000f00 */
[----:B------:R-:W-:Y:S01]  /*5c60*/  IMAD.MOV.U32 R26, RZ, RZ, R19 ;  /* 0x000000ffff1a7224 */ /* 0x000fe200078e0013 */
[----:B------:R-:W-:Y:S02]  /*5c70*/  MOV R13, R20 ;  /* 0x00000014000d7202 */ /* 0x000fe40000000f00 */
[----:B------:R-:W-:Y:S02]  /*5c80*/  MOV R12, R21 ;  /* 0x00000015000c7202 */ /* 0x000fe40000000f00 */
[----:B------:R-:W-:-:S07]  /*5c90*/  MOV R11, 0x5cb0 ;  /* 0x00005cb0000b7802 */ /* 0x000fce0000000f00 */
[----:B------:R-:W-:Y:S05]  /*5ca0*/  CALL.REL.NOINC `($__internal_332_$__cuda_sm20_div_s64) ;  /* 0x0000000c00e47944 */ /* 0x000fea0003c00000 */
        /* <DEDUP_REMOVED lines=11> */
.L_x_16535:
[----:B------:R-:W-:Y:S05]  /*5d60*/  BSYNC.RECONVERGENT B1 ;  /* 0x0000000000017941 */ /* 0x000fea0003800200 */
.L_x_16533:
        /* <DEDUP_REMOVED lines=10> */
.L_x_16523:
        /* <DEDUP_REMOVED lines=34> */
.L_x_16538:
        /* <DEDUP_REMOVED lines=17> */
.L_x_16539:
[----:B------:R-:W-:Y:S05]  /*6140*/  BSYNC.RECONVERGENT B1 ;  /* 0x0000000000017941 */ /* 0x000fea0003800200 */
.L_x_16537:
        /* <DEDUP_REMOVED lines=41> */
.L_x_16541:
        /* <DEDUP_REMOVED lines=17> */
.L_x_16542:
[----:B------:R-:W-:Y:S05]  /*64f0*/  BSYNC.RECONVERGENT B1 ;  /* 0x0000000000017941 */ /* 0x000fea0003800200 */
.L_x_16540:
        /* <DEDUP_REMOVED lines=10> */
.L_x_16536:
        /* <DEDUP_REMOVED lines=31> */
.L_x_16544:
[----:B------:R-:W-:Y:S01]  /*6790*/  MOV R21, R10 ;  /* 0x0000000a00157202 */ /* 0x000fe20000000f00 */
[----:B------:R-:W-:Y:S01]  /*67a0*/  IMAD.MOV.U32 R20, RZ, RZ, R15 ;  /* 0x000000ffff147224 */ /* 0x000fe200078e000f */
[----:B------:R-:W-:Y:S02]  /*67b0*/  MOV R22, R11 ;  /* 0x0000000b00167202 */ /* 0x000fe40000000f00 */
[----:B------:R-:W-:Y:S02]  /*67c0*/  MOV R24, R14 ;  /* 0x0000000e00187202 */ /* 0x000fe40000000f00 */
[----:B------:R-:W-:-:S07]  /*67d0*/  MOV R23, 0x67f0 ;  /* 0x000067f000177802 */ /* 0x000fce0000000f00 */
[----:B------:R-:W-:Y:S05]  /*67e0*/  CALL.REL.NOINC `($__internal_333_$__cuda_sm20_rem_s64) ;  /* 0x0000000800647944 */ /* 0x000fea0003c00000 */
[----:B------:R-:W-:Y:S01]  /*67f0*/  MOV R10, R12 ;  /* 0x0000000c000a7202 */ /* 0x000fe20000000f00 */
[----:B------:R-:W-:-:S07]  /*6800*/  IMAD.MOV.U32 R11, RZ, RZ, R13 ;  /* 0x000000ffff0b7224 */ /* 0x000fce00078e000d */
.L_x_16545:
[----:B------:R-:W-:Y:S05]  /*6810*/  BSYNC.RECONVERGENT B1 ;  /* 0x0000000000017941 */ /* 0x000fea0003800200 */
.L_x_16543:
        /* <DEDUP_REMOVED lines=10> */
.L_x_16496:
[----:B------:R-:W0:Y:S02]  /*68c0*/  LDCU.64 UR4, c[0x0][0x388] ;  /* 0x00007100ff0477ac */ /* 0x000e240008000a00 */
[----:B0-----:R-:W-:-:S04]  /*68d0*/  LEA R8, P0, R7, UR4, 0x3 ;  /* 0x0000000407087c11 */ /* 0x001fc8000f8018ff */
[----:B------:R-:W-:-:S05]  /*68e0*/  LEA.HI.X R9, R7, UR5, R6, 0x3, P0 ;  /* 0x0000000507097c11 */ /* 0x000fca00080f1c06 */
[----:B------:R-:W2:Y:S04]  /*68f0*/  LDG.E.64 R6, desc[UR6][R8.64] ;  /* 0x0000000608067981 */ /* 0x000ea8000c1e1b00 */
[----:B--2---:R0:W-:Y:S02]  /*6900*/  STS.64 [R3], R6 ;  /* 0x0000000603007388 */ /* 0x0041e40000000a00 */
.L_x_16495:
[----:B------:R-:W-:Y:S05]  /*6910*/  BSYNC.RECONVERGENT B0 ;  /* 0x0000000000007941 */ /* 0x000fea0003800200 */
.L_x_16447:
[----:B------:R-:W-:Y:S01]  /*6920*/  BAR.SYNC.DEFER_BLOCKING 0x0 ;  /* 0x0000000000007b1d */ /* 0x000fe20000010000 */
[----:B------:R-:W-:Y:S02]  /*6930*/  ISETP.GE.U32.AND P0, PT, R4, 0x42, PT ;  /* 0x000000420400780c */ /* 0x000fe40003f06070 */
[----:B------:R-:W-:-:S11]  /*6940*/  ISETP.GT.U32.AND P1, PT, R2, 0x1f, PT ;  /* 0x0000001f0200780c */ /* 0x000fd60003f24070 */
[----:B------:R-:W-:Y:S05]  /*6950*/  @!P0 BRA `(.L_x_16546) ;  /* 0x00000000002c8947 */ /* 0x000fea0003800000 */
.L_x_16547:
        /* <DEDUP_REMOVED lines=11> */
.L_x_16546:
        /* <DEDUP_REMOVED lines=35> */
        .weak           $__internal_332_$__cuda_sm20_div_s64
        .type           $__internal_332_$__cuda_sm20_div_s64,@function
        .size           $__internal_332_$__cuda_sm20_div_s64,($__internal_333_$__cuda_sm20_rem_s64 - $__internal_332_$__cuda_sm20_div_s64)
$__internal_332_$__cuda_sm20_div_s64:
        /* <DEDUP_REMOVED lines=83> */
[----:B------:R-:W-:Y:S05]  /*7170*/  RET.REL.NODEC R12 `(uncontiguous_cumulate_mean_f64) ;  /* 0xffffff8c0ca07950 */ /* 0x000fea0003c3ffff */
        .weak           $__internal_333_$__cuda_sm20_rem_s64
        .type           $__internal_333_$__cuda_sm20_rem_s64,@function
        .size           $__internal_333_$__cuda_sm20_rem_s64,(.L_x_30649 - $__internal_333_$__cuda_sm20_rem_s64)
$__internal_333_$__cuda_sm20_rem_s64:
        /* <DEDUP_REMOVED lines=77> */
[----:B------:R-:W-:Y:S06]  /*7650*/  RET.REL.NODEC R10 `(uncontiguous_cumulate_mean_f64) ;  /* 0xffffff880a687950 */ /* 0x000fec0003c3ffff */
.L_x_16548:
        /* <DEDUP_REMOVED lines=10> */
.L_x_30649:


//--------------------- .text.uncontiguous_mean_f64 --------------------------
	.section	.text.uncontiguous_mean_f64,"ax",@progbits
	.align	128
        .global         uncontiguous_mean_f64
        .type           uncontiguous_mean_f64,@function
        .size           uncontiguous_mean_f64,(.L_x_30651 - uncontiguous_mean_f64)
        .other          uncontiguous_mean_f64,@"STO_CUDA_ENTRY STV_DEFAULT"
uncontiguous_mean_f64:
.text.uncontiguous_mean_f64:
        /* <DEDUP_REMOVED lines=41> */
.L_x_16577:
        /* <DEDUP_REMOVED lines=33> */
.L_x_16554:
[----:B------:R-:W-:Y:S01]  /*04a0*/  IMAD.MOV.U32 R29, RZ, RZ, R14 ;  /* 0x000000ffff1d7224 */ /* 0x000fe200078e000e */
[----:B------:R-:W-:Y:S01]  /*04b0*/  MOV R26, R15 ;  /* 0x0000000f001a7202 */ /* 0x000fe20000000f00 */
[----:B------:R-:W-:Y:S01]  /*04c0*/  IMAD.MOV.U32 R13, RZ, RZ, R16 ;  /* 0x000000ffff0d7224 */ /* 0x000fe200078e0010 */
[----:B------:R-:W-:Y:S02]  /*04d0*/  MOV R12, R17 ;  /* 0x00000011000c7202 */ /* 0x000fe40000000f00 */
[----:B------:R-:W-:-:S07]  /*04e0*/  MOV R11, 0x500 ;  /* 0x00000500000b7802 */ /* 0x000fce0000000f00 */
[----:B------:R-:W-:Y:S05]  /*04f0*/  CALL.REL.NOINC `($__internal_334_$__cuda_sm20_div_s64) ;  /* 0x0000006400d07944 */ /* 0x000fea0003c00000 */
        /* <DEDUP_REMOVED lines=9> */
.L_x_16555:
[----:B------:R-:W-:Y:S05]  /*0590*/  BSYNC.RECONVERGENT B1 ;  /* 0x0000000000017941 */ /* 0x000fea0003800200 */
.L_x_16553:
        /* <DEDUP_REMOVED lines=36> */
.L_x_16557:
[----:B------:R-:W-:Y:S01]  /*07e0*/  IMAD.MOV.U32 R29, RZ, RZ, R7 ;  /* 0x000000ffff1d7224 */ /* 0x000fe200078e0007 */
[----:B------:R-:W-:Y:S01]  /*07f0*/  MOV R26, R8 ;  /* 0x00000008001a7202 */ /* 0x000fe20000000f00 */
[----:B------:R-:W-:Y:S01]  /*0800*/  IMAD.MOV.U32 R13, RZ, RZ, R16 ;  /* 0x000000ffff0d7224 */ /* 0x000fe200078e0010 */
[----:B------:R-:W-:Y:S02]  /*0810*/  MOV R12, R17 ;  /* 0x00000011000c7202 */ /* 0x000fe40000000f00 */
[----:B------:R-:W-:-:S07]  /*0820*/  MOV R11, 0x840 ;  /* 0x00000840000b7802 */ /* 0x000fce0000000f00 */
[----:B------:R-:W-:Y:S05]  /*0830*/  CALL.REL.NOINC `($__internal_334_$__cuda_sm20_div_s64) ;  /* 0x0000006400007944 */ /* 0x000fea0003c00000 */
        /* <DEDUP_REMOVED lines=10> */
.L_x_16558:
[----:B------:R-:W-:Y:S05]  /*08e0*/  BSYNC.RECONVERGENT B1 ;  /* 0x0000000000017941 */ /* 0x000fea0003800200 */
.L_x_16556:
        /* <DEDUP_REMOVED lines=37> */
.L_x_16560:
[----:B------:R-:W-:Y:S01]  /*0b40*/  MOV R29, R14 ;  /* 0x0000000e001d7202 */ /* 0x000fe20000000f00 */
[----:B------:R-:W-:Y:S01]  /*0b50*/  IMAD.MOV.U32 R26, RZ, RZ, R15 ;  /* 0x000000ffff1a7224 */ /* 0x000fe200078e000f */
[----:B------:R-:W-:Y:S01]  /*0b60*/  MOV R13, R16 ;  /* 0x00000010000d7202 */ /* 0x000fe20000000f00 */
[----:B------:R-:W-:Y:S01]  /*0b70*/  IMAD.MOV.U32 R12, RZ, RZ, R17 ;  /* 0x000000ffff0c7224 */ /* 0x000fe200078e0011 */
[----:B------:R-:W-:-:S07]  /*0b80*/  MOV R11, 0xba0 ;  /* 0x00000ba0000b7802 */ /* 0x000fce0000000f00 */
[----:B------:R-:W-:Y:S05]  /*0b90*/  CALL.REL.NOINC `($__internal_334_$__cuda_sm20_div_s64) ;  /* 0x0000006000287944 */ /* 0x000fea0003c00000 */
        /* <DEDUP_REMOVED lines=10> */
.L_x_16561:
[----:B------:R-:W-:Y:S05]  /*0c40*/  BSYNC.RECONVERGENT B1 ;  /* 0x0000000000017941 */ /* 0x000fea0003800200 */
.L_x_16559:
        /* <DEDUP_REMOVED lines=34> */
.L_x_16563:
        /* <DEDUP_REMOVED lines=16> */
.L_x_16564:
[----:B------:R-:W-:Y:S05]  /*0f70*/  BSYNC.RECONVERGENT B1 ;  /* 0x0000000000017941 */ /* 0x000fea0003800200 */
.L_x_16562:
        /* <DEDUP_REMOVED lines=37> */
.L_x_16566:
        /* <DEDUP_REMOVED lines=17> */
.L_x_16567:
[----:B------:R-:W-:Y:S05]  /*12e0*/  BSYNC.RECONVERGENT B1 ;  /* 0x0000000000017941 */ /* 0x000fea0003800200 */
.L_x_16565:
        /* <DEDUP_REMOVED lines=35> */
.L_x_16569:
        /* <DEDUP_REMOVED lines=16> */
.L_x_16570:
[----:B------:R-:W-:Y:S05]  /*1620*/  BSYNC.RECONVERGENT B1 ;  /* 0x0000000000017941 */ /* 0x000fea0003800200 */
.L_x_16568:
        /* <DEDUP_REMOVED lines=36> */
.L_x_16572:
[----:B------:R-:W-:Y:S01]  /*1870*/  MOV R29, R14 ;  /* 0x0000000e001d7202 */ /* 0x000fe20000000f00 */
[----:B------:R-:W-:Y:S01]  /*1880*/  IMAD.MOV.U32 R26, RZ, RZ, R15 ;  /* 0x000000ffff1a7224 */ /* 0x000fe200078e000f */
[----:B------:R-:W-:Y:S01]  /*1890*/  MOV R13, R16 ;  /* 0x00000010000d7202 */ /* 0x000fe20000000f00 */
[----:B------:R-:W-:Y:S01]  /*18a0*/  IMAD.MOV.U32 R12, RZ, RZ, R17 ;  /* 0x000000ffff0c7224 */ /* 0x000fe200078e0011 */
[----:B------:R-:W-:-:S07]  /*18b0*/  MOV R11, 0x18d0 ;  /* 0x000018d0000b7802 */ /* 0x000fce0000000f00 */
[----:B------:R-:W-:Y:S05]  /*18c0*/  CALL.REL.NOINC `($__internal_334_$__cuda_sm20_div_s64) ;  /* 0x0000005000dc7944 */ /* 0x000fea0003c00000 */
        /* <DEDUP_REMOVED lines=11> */
.L_x_16573:
[----:B------:R-:W-:Y:S05]  /*1980*/  BSYNC.RECONVERGENT B1 ;  /* 0x0000000000017941 */ /* 0x000fea0003800200 */
.L_x_16571:
        /* <DEDUP_REMOVED lines=36> */
.L_x_16575:
        /* <DEDUP_REMOVED lines=17> */
.L_x_16576:
[----:B------:R-:W-:Y:S05]  /*1ce0*/  BSYNC.RECONVERGENT B1 ;  /* 0x0000000000017941 */ /* 0x000fea0003800200 */
.L_x_16574:
        /* <DEDUP_REMOVED lines=10> */
.L_x_16552:
        /* <DEDUP_REMOVED lines=36> */
.L_x_16580:
[----:B------:R-:W-:Y:S01]  /*1fd0*/  MOV R29, R14 ;  /* 0x0000000e001d7202 */ /* 0x000fe20000000f00 */
[----:B------:R-:W-:Y:S01]  /*1fe0*/  IMAD.MOV.U32 R26, RZ, RZ, R15 ;  /* 0x000000ffff1a7224 */ /* 0x000fe200078e000f */
[----:B------:R-:W-:Y:S01]  /*1ff0*/  MOV R13, R16 ;  /* 0x00000010000d7202 */ /* 0x000fe20000000f00 */
[----:B------:R-:W-:Y:S01]  /*2000*/  IMAD.MOV.U32 R12, RZ, RZ, R17 ;  /* 0x000000ffff0c7224 */ /* 0x000fe200078e0011 */
[----:B------:R-:W-:-:S07]  /*2010*/  MOV R11, 0x2030 ;  /* 0x00002030000b7802 */ /* 0x000fce0000000f00 */
[----:B------:R-:W-:Y:S05]  /*2020*/  CALL.REL.NOINC `($__internal_334_$__cuda_sm20_div_s64) ;  /* 0x0000004c00047944 */ /* 0x000fea0003c00000 */
        /* <DEDUP_REMOVED lines=9> */
.L_x_16581:
[----:B------:R-:W-:Y:S05]  /*20c0*/  BSYNC.RECONVERGENT B1 ;  /* 0x0000000000017941 */ /* 0x000fea0003800200 */
.L_x_16579:
        /* <DEDUP_REMOVED lines=36> */
.L_x_16583:
        /* <DEDUP_REMOVED lines=17> */
.L_x_16584:
[----:B------:R-:W-:Y:S05]  /*2420*/  BSYNC.RECONVERGENT B1 ;  /* 0x0000000000017941 */ /* 0x000fea0003800200 */
.L_x_16582:
        /* <DEDUP_REMOVED lines=38> */
.L_x_16586:
        /* <DEDUP_REMOVED lines=16> */
.L_x_16587:
[----:B------:R-:W-:Y:S05]  /*2790*/  BSYNC.RECONVERGENT B1 ;  /* 0x0000000000017941 */ /* 0x000fea0003800200 */
.L_x_16585:
        /* <DEDUP_REMOVED lines=36> */
.L_x_16589:
        /* <DEDUP_REMOVED lines=16> */
.L_x_16590:
[----:B------:R-:W-:Y:S05]  /*2ae0*/  BSYNC.RECONVERGENT B1 ;  /* 0x0000000000017941 */ /* 0x000fea0003800200 */
.L_x_16588:
[----:B------:R-:W-:Y:S01]  /*2af0*/  IMAD R5, R5, R38, RZ ;  /* 0x0000002605057224 */ /* 0x000fe200078e02ff */
[----:B------:R-:W-:Y:S01]  /*2b00*/  IADD3 R9, PT, PT, R9, -0x2, RZ ;  /* 0xfffffffe09097810 */ /* 0x000fe20007ffe0ff */
[----:B------:R-:W-:Y:S02]  /*2b10*/  IMAD.MOV.U32 R34, RZ, RZ, R20 ;  /* 0x000000ffff227224 */ /* 0x000fe400078e0014 */
[-C--:B------:R-:W-:Y:S02]  /*2b20*/  IMAD R5, R39, R10.reuse, R5 ;  /* 0x0000000a27057224 */ /* 0x080fe400078e0205 */
[----:B------:R-:W-:-:S04]  /*2b30*/  IMAD.WIDE.U32 R34, R38, R10, R34 ;  /* 0x0000000a26227225 */ /* 0x000fc800078e0022 */
[----:B------:R-:W-:Y:S01]  /*2b40*/  IMAD.IADD R6, R35, 0x1, R5 ;  /* 0x0000000123067824 */ /* 0x000fe200078e0205 */
[----:B------:R-:W-:-:S07]  /*2b50*/  MOV R5, R34 ;  /* 0x0000002200057202 */ /* 0x000fce0000000f00 */
.L_x_16578:
        /* <DEDUP_REMOVED lines=31> */
.L_x_16592:
[----:B------:R-:W-:Y:S01]  /*2d50*/  IMAD.MOV.U32 R20, RZ, RZ, R14 ;  /* 0x000000ffff147224 */ /* 0x000fe200078e000e */
[----:B------:R-:W-:Y:S01]  /*2d60*/  MOV R24, R15 ;  /* 0x0000000f00187202 */ /* 0x000fe20000000f00 */
[----:B------:R-:W-:Y:S01]  /*2d70*/  IMAD.MOV.U32 R21, RZ, RZ, R16 ;  /* 0x000000ffff157224 */ /* 0x000fe200078e0010 */
[----:B------:R-:W-:Y:S02]  /*2d80*/  MOV R22, R17 ;  /* 0x0000001100167202 */ /* 0x000fe40000000f00 */
[----:B------:R-:W-:-:S07]  /*2d90*/  MOV R23, 0x2db0 ;  /* 0x00002db000177802 */ /* 0x000fce0000000f00 */
[----:B------:R-:W-:Y:S05]  /*2da0*/  CALL.REL.NOINC `($__internal_335_$__cuda_sm20_rem_s64) ;  /* 0x0000004000f47944 */ /* 0x000fea0003c00000 */
[----:B------:R-:W-:Y:S01]  /*2db0*/  IMAD.MOV.U32 R10, RZ, RZ, R12 ;  /* 0x000000ffff0a7224 */ /* 0x000fe200078e000c */
[----:B------:R-:W-:-:S07]  /*2dc0*/  MOV R11, R13 ;  /* 0x0000000d000b7202 */ /* 0x000fce0000000f00 */
.L_x_16593:
[----:B------:R-:W-:Y:S05]  /*2dd0*/  BSYNC.RECONVERGENT B1 ;  /* 0x0000000000017941 */ /* 0x000fea0003800200 */
.L_x_16591:
        /* <DEDUP_REMOVED lines=33> */
.L_x_16595:
[----:B------:R-:W-:Y:S01]  /*2ff0*/  MOV R21, R16 ;  /* 0x0000001000157202 */ /* 0x000fe20000000f00 */
[----:B------:R-:W-:Y:S01]  /*3000*/  IMAD.MOV.U32 R22, RZ, RZ, R17 ;  /* 0x000000ffff167224 */ /* 0x000fe200078e0011 */
[----:B------:R-:W-:Y:S01]  /*3010*/  MOV R20, R7 ;  /* 0x0000000700147202 */ /* 0x000fe20000000f00 */
[----:B------:R-:W-:Y:S01]  /*3020*/  IMAD.MOV.U32 R24, RZ, RZ, R8 ;  /* 0x000000ffff187224 */ /* 0x000fe200078e0008 */
[----:B------:R-:W-:-:S07]  /*3030*/  MOV R23, 0x3050 ;  /* 0x0000305000177802 */ /* 0x000fce0000000f00 */
[----:B------:R-:W-:Y:S05]  /*3040*/  CALL.REL.NOINC `($__internal_335_$__cuda_sm20_rem_s64) ;  /* 0x00000040004c7944 */ /* 0x000fea0003c00000 */
[----:B------:R-:W-:Y:S01]  /*3050*/  MOV R8, R12 ;  /* 0x0000000c00087202 */ /* 0x000fe20000000f00 */
[----:B------:R-:W-:-:S07]  /*3060*/  IMAD.MOV.U32 R9, RZ, RZ, R13 ;  /* 0x000000ffff097224 */ /* 0x000fce00078e000d */
.L_x_16596:
[----:B------:R-:W-:Y:S05]  /*3070*/  BSYNC.RECONVERGENT B1 ;  /* 0x0000000000017941 */ /* 0x000fea0003800200 */
.L_x_16594:
[----:B------:R-:W-:Y:S01]  /*3080*/  MOV R10, R5 ;  /* 0x00000005000a7202 */ /* 0x000fe20000000f00 */
[----:B------:R-:W-:Y:S02]  /*3090*/  IMAD R7, R9, R18, RZ ;  /* 0x0000001209077224 */ /* 0x000fe400078e02ff */
[----:B------:R-:W-:Y:S02]  /*30a0*/  IMAD.MOV.U32 R11, RZ, RZ, R6 ;  /* 0x000000ffff0b7224 */ /* 0x000fe400078e0006 */
[-C--:B------:R-:W-:Y:S02]  /*30b0*/  IMAD R7, R19, R8.reuse, R7 ;  /* 0x0000000813077224 */ /* 0x080fe400078e0207 */
[----:B------:R-:W-:-:S04]  /*30c0*/  IMAD.WIDE.U32 R10, R18, R8, R10 ;  /* 0x00000008120a7225 */ /* 0x000fc800078e000a */
[----:B------:R-:W-:Y:S01]  /*30d0*/  IMAD.MOV.U32 R5, RZ, RZ, R10 ;  /* 0x000000ffff057224 */ /* 0x000fe200078e000a */
[----:B------:R-:W-:-:S07]  /*30e0*/  IADD3 R6, PT, PT, R11, R7, RZ ;  /* 0x000000070b067210 */ /* 0x000fce0007ffe0ff */
.L_x_16551:
        /* <DEDUP_REMOVED lines=10> */
.L_x_16550:
        /* <DEDUP_REMOVED lines=20> */
.L_x_16624:
        /* <DEDUP_REMOVED lines=33> */
.L_x_16601:
[----:B------:R-:W-:Y:S01]  /*34e0*/  IMAD.MOV.U32 R29, RZ, RZ, R15 ;  /* 0x000000ffff1d7224 */ /* 0x000fe200078e000f */
[----:B------:R-:W-:Y:S01]  /*34f0*/  MOV R26, R14 ;  /* 0x0000000e001a7202 */ /* 0x000fe20000000f00 */
[----:B------:R-:W-:Y:S01]  /*3500*/  IMAD.MOV.U32 R13, RZ, RZ, R34 ;  /* 0x000000ffff0d7224 */ /* 0x000fe200078e0022 */
[----:B------:R-:W-:Y:S02]  /*3510*/  MOV R12, R35 ;  /* 0x00000023000c7202 */ /* 0x000fe40000000f00 */
[----:B------:R-:W-:-:S07]  /*3520*/  MOV R11, 0x3540 ;  /* 0x00003540000b7802 */ /* 0x000fce0000000f00 */
[----:B-123--:R-:W-:Y:S05]  /*3530*/  CALL.REL.NOINC `($__internal_334_$__cuda_sm20_div_s64) ;  /* 0x0000003400c07944 */ /* 0x00efea0003c00000 */
        /* <DEDUP_REMOVED lines=11> */
.L_x_16602:
[----:B------:R-:W-:Y:S05]  /*35f0*/  BSYNC.RECONVERGENT B1 ;  /* 0x0000000000017941 */ /* 0x000fea0003800200 */
.L_x_16600:
        /* <DEDUP_REMOVED lines=39> */
.L_x_16604:
[----:B------:R-:W-:Y:S01]  /*3870*/  IMAD.MOV.U32 R29, RZ, RZ, R34 ;  /* 0x000000ffff1d7224 */ /* 0x000fe200078e0022 */
[----:B------:R-:W-:Y:S01]  /*3880*/  MOV R26, R35 ;  /* 0x00000023001a7202 */ /* 0x000fe20000000f00 */
[----:B------:R-:W-:Y:S01]  /*3890*/  IMAD.MOV.U32 R13, RZ, RZ, R36 ;  /* 0x000000ffff0d7224 */ /* 0x000fe200078e0024 */
[----:B------:R-:W-:Y:S02]  /*38a0*/  MOV R12, R37 ;  /* 0x00000025000c7202 */ /* 0x000fe40000000f00 */
[----:B------:R-:W-:-:S07]  /*38b0*/  MOV R11, 0x38d0 ;  /* 0x000038d0000b7802 */ /* 0x000fce0000000f00 */
[----:B-1----:R-:W-:Y:S05]  /*38c0*/  CALL.REL.NOINC `($__internal_334_$__cuda_sm20_div_s64) ;  /* 0x0000003000dc7944 */ /* 0x002fea0003c00000 */
        /* <DEDUP_REMOVED lines=11> */
.L_x_16605:
[----:B------:R-:W-:Y:S05]  /*3980*/  BSYNC.RECONVERGENT B1 ;  /* 0x0000000000017941 */ /* 0x000fea0003800200 */
.L_x_16603:
        /* <DEDUP_REMOVED lines=38> */
.L_x_16607:
[----:B------:R-:W-:Y:S01]  /*3bf0*/  MOV R29, R34 ;  /* 0x00000022001d7202 */ /* 0x000fe20000000f00 */
[----:B------:R-:W-:Y:S01]  /*3c00*/  IMAD.MOV.U32 R26, RZ, RZ, R35 ;  /* 0x000000ffff1a7224 */ /* 0x000fe200078e0023 */
[----:B------:R-:W-:Y:S01]  /*3c10*/  MOV R13, R36 ;  /* 0x00000024000d7202 */ /* 0x000fe20000000f00 */
[----:B------:R-:W-:Y:S01]  /*3c20*/  IMAD.MOV.U32 R12, RZ, RZ, R37 ;  /* 0x000000ffff0c7224 */ /* 0x000fe200078e0025 */
[----:B------:R-:W-:-:S07]  /*3c30*/  MOV R11, 0x3c50 ;  /* 0x00003c50000b7802 */ /* 0x000fce0000000f00 */
[----:B-1----:R-:W-:Y:S05]  /*3c40*/  CALL.REL.NOINC `($__internal_334_$__cuda_sm20_div_s64) ;  /* 0x0000002c00fc7944 */ /* 0x002fea0003c00000 */
        /* <DEDUP_REMOVED lines=11> */
.L_x_16608:
[----:B------:R-:W-:Y:S05]  /*3d00*/  BSYNC.RECONVERGENT B1 ;  /* 0x0000000000017941 */ /* 0x000fea0003800200 */
.L_x_16606:
        /* <DEDUP_REMOVED lines=38> */
.L_x_16610:
        /* <DEDUP_REMOVED lines=17> */
.L_x_16611:
[----:B------:R-:W-:Y:S05]  /*4080*/  BSYNC.RECONVERGENT B1 ;  /* 0x0000000000017941 */ /* 0x000fea0003800200 */
.L_x_16609:
        /* <DEDUP_REMOVED lines=39> */
.L_x_16613:
        /* <DEDUP_REMOVED lines=17> */
.L_x_16614:
[----:B------:R-:W-:Y:S05]  /*4410*/  BSYNC.RECONVERGENT B1 ;  /* 0x0000000000017941 */ /* 0x000fea0003800200 */
.L_x_16612:
        /* <DEDUP_REMOVED lines=38> */
.L_x_16616:
        /* <DEDUP_REMOVED lines=17> */
.L_x_16617:
[----:B------:R-:W-:Y:S05]  /*4790*/  BSYNC.RECONVERGENT B1 ;  /* 0x0000000000017941 */ /* 0x000fea0003800200 */
.L_x_16615:
        /* <DEDUP_REMOVED lines=38> */
.L_x_16619:
        /* <DEDUP_REMOVED lines=17> */
.L_x_16620:
[----:B------:R-:W-:Y:S05]  /*4b10*/  BSYNC.RECONVERGENT B1 ;  /* 0x0000000000017941 */ /* 0x000fea0003800200 */
.L_x_16618:
        /* <DEDUP_REMOVED lines=36> */
.L_x_16622:
        /* <DEDUP_REMOVED lines=17> */
.L_x_16623:
[----:B------:R-:W-:Y:S05]  /*4e70*/  BSYNC.RECONVERGENT B1 ;  /* 0x0000000000017941 */ /* 0x000fea0003800200 */
.L_x_16621:
        /* <DEDUP_REMOVED lines=12> */
.L_x_16599:
        /* <DEDUP_REMOVED lines=35> */
.L_x_16627:
        /* <DEDUP_REMOVED lines=17> */
.L_x_16628:
[----:B------:R-:W-:Y:S05]  /*5280*/  BSYNC.RECONVERGENT B1 ;  /* 0x0000000000017941 */ /* 0x000fea0003800200 */
.L_x_16626:
        /* <DEDUP_REMOVED lines=41> */
.L_x_16630:
[----:B------:R-:W-:Y:S01]  /*5520*/  MOV R29, R18 ;  /* 0x00000012001d7202 */ /* 0x000fe20000000f00 */
[----:B------:R-:W-:Y:S01]  /*5530*/  IMAD.MOV.U32 R13, RZ, RZ, R16 ;  /* 0x000000ffff0d7224 */ /* 0x000fe200078e0010 */
[----:B------:R-:W-:Y:S02]  /*5540*/  MOV R26, R19 ;  /* 0x00000013001a7202 */ /* 0x000fe40000000f00 */
[----:B------:R-:W-:Y:S02]  /*5550*/  MOV R12, R17 ;  /* 0x00000011000c7202 */ /* 0x000fe40000000f00 */
[----:B------:R-:W-:-:S07]  /*5560*/  MOV R11, 0x5580 ;  /* 0x00005580000b7802 */ /* 0x000fce0000000f00 */
[----:B------:R-:W-:Y:S05]  /*5570*/  CALL.REL.NOINC `($__internal_334_$__cuda_sm20_div_s64) ;  /* 0x0000001400b07944 */ /* 0x000fea0003c00000 */
        /* <DEDUP_REMOVED lines=11> */
.L_x_16631:
[----:B------:R-:W-:Y:S05]  /*5630*/  BSYNC.RECONVERGENT B1 ;  /* 0x0000000000017941 */ /* 0x000fea0003800200 */
.L_x_16629:
        /* <DEDUP_REMOVED lines=40> */
.L_x_16633:
[----:B------:R-:W-:Y:S01]  /*58c0*/  MOV R29, R18 ;  /* 0x00000012001d7202 */ /* 0x000fe20000000f00 */
[----:B------:R-:W-:Y:S01]  /*58d0*/  IMAD.MOV.U32 R26, RZ, RZ, R19 ;  /* 0x000000ffff1a7224 */ /* 0x000fe200078e0013 */
[----:B------:R-:W-:Y:S02]  /*58e0*/  MOV R13, R20 ;  /* 0x00000014000d7202 */ /* 0x000fe40000000f00 */
[----:B------:R-:W-:Y:S02]  /*58f0*/  MOV R12, R21 ;  /* 0x00000015000c7202 */ /* 0x000fe40000000f00 */
[----:B------:R-:W-:-:S07]  /*5900*/  MOV R11, 0x5920 ;  /* 0x00005920000b7802 */ /* 0x000fce0000000f00 */
[----:B------:R-:W-:Y:S05]  /*5910*/  CALL.REL.NOINC `($__internal_334_$__cuda_sm20_div_s64) ;  /* 0x0000001000c87944 */ /* 0x000fea0003c00000 */
        /* <DEDUP_REMOVED lines=11> */
.L_x_16634:
[----:B------:R-:W-:Y:S05]  /*59d0*/  BSYNC.RECONVERGENT B1 ;  /* 0x0000000000017941 */ /* 0x000fea0003800200 */
.L_x_16632:
        /* <DEDUP_REMOVED lines=39> */
.L_x_16636:
[----:B------:R-:W-:Y:S01]  /*5c50*/  MOV R29, R18 ;  /* 0x00000012001d7202 */ /* 0x000fe20000000f00 */
[----:B------:R-:W-:Y:S01]  /*5c60*/  IMAD.MOV.U32 R26, RZ, RZ, R19 ;  /* 0x000000ffff1a7224 */ /* 0x000fe200078e0013 */
[----:B------:R-:W-:Y:S02]  /*5c70*/  MOV R13, R20 ;  /* 0x00000014000d7202 */ /* 0x000fe40000000f00 */
[----:B------:R-:W-:Y:S02]  /*5c80*/  MOV R12, R21 ;  /* 0x00000015000c7202 */ /* 0x000fe40000000f00 */
[----:B------:R-:W-:-:S07]  /*5c90*/  MOV R11, 0x5cb0 ;  /* 0x00005cb0000b7802 */ /* 0x000fce0000000f00 */
[----:B------:R-:W-:Y:S05]  /*5ca0*/  CALL.REL.NOINC `($__internal_334_$__cuda_sm20_div_s64) ;  /* 0x0000000c00e47944 */ /* 0x000fea0003c00000 */
        /* <DEDUP_REMOVED lines=11> */
.L_x_16637:
[----:B------:R-:W-:Y:S05]  /*5d60*/  BSYNC.RECONVERGENT B1 ;  /* 0x0000000000017941 */ /* 0x000fea0003800200 */
.L_x_16635:
        /* <DEDUP_REMOVED lines=10> */
.L_x_16625:
        /* <DEDUP_REMOVED lines=34> */
.L_x_16640:
        /* <DEDUP_REMOVED lines=17> */
.L_x_16641:
[----:B------:R-:W-:Y:S05]  /*6140*/  BSYNC.RECONVERGENT B1 ;  /* 0x0000000000017941 */ /* 0x000fea0003800200 */
.L_x_16639:
        /* <DEDUP_REMOVED lines=41> */
.L_x_16643:
        /* <DEDUP_REMOVED lines=17> */
.L_x_16644:
[----:B------:R-:W-:Y:S05]  /*64f0*/  BSYNC.RECONVERGENT B1 ;  /* 0x0000000000017941 */ /* 0x000fea0003800200 */
.L_x_16642:
        /* <DEDUP_REMOVED lines=10> */
.L_x_16638:
        /* <DEDUP_REMOVED lines=31> */
.L_x_16646:
[----:B------:R-:W-:Y:S01]  /*6790*/  MOV R21, R10 ;  /* 0x0000000a00157202 */ /* 0x000fe20000000f00 */
[----:B------:R-:W-:Y:S01]  /*67a0*/  IMAD.MOV.U32 R20, RZ, RZ, R15 ;  /* 0x000000ffff147224 */ /* 0x000fe200078e000f */
[----:B------:R-:W-:Y:S02]  /*67b0*/  MOV R22, R11 ;  /* 0x0000000b00167202 */ /* 0x000fe40000000f00 */
[----:B------:R-:W-:Y:S02]  /*67c0*/  MOV R24, R14 ;  /* 0x0000000e00187202 */ /* 0x000fe40000000f00 */
[----:B------:R-:W-:-:S07]  /*67d0*/  MOV R23, 0x67f0 ;  /* 0x000067f000177802 */ /* 0x000fce0000000f00 */
[----:B------:R-:W-:Y:S05]  /*67e0*/  CALL.REL.NOINC `($__internal_335_$__cuda_sm20_rem_s64) ;  /* 0x0000000800647944 */ /* 0x000fea0003c00000 */
[----:B------:R-:W-:Y:S01]  /*67f0*/  MOV R10, R12 ;  /* 0x0000000c000a7202 */ /* 0x000fe20000000f00 */
[----:B------:R-:W-:-:S07]  /*6800*/  IMAD.MOV.U32 R11, RZ, RZ, R13 ;  /* 0x000000ffff0b7224 */ /* 0x000fce00078e000d */
.L_x_16647:
[----:B------:R-:W-:Y:S05]  /*6810*/  BSYNC.RECONVERGENT B1 ;  /* 0x0000000000017941 */ /* 0x000fea0003800200 */
.L_x_16645:
        /* <DEDUP_REMOVED lines=10> */
.L_x_16598:
[----:B------:R-:W0:Y:S02]  /*68c0*/  LDCU.64 UR4, c[0x0][0x388] ;  /* 0x00007100ff0477ac */ /* 0x000e240008000a00 */
[----:B0-----:R-:W-:-:S04]  /*68d0*/  LEA R8, P0, R7, UR4, 0x3 ;  /* 0x0000000407087c11 */ /* 0x001fc8000f8018ff */
[----:B------:R-:W-:-:S05]  /*68e0*/  LEA.HI.X R9, R7, UR5, R6, 0x3, P0 ;  /* 0x0000000507097c11 */ /* 0x000fca00080f1c06 */
[----:B------:R-:W2:Y:S04]  /*68f0*/  LDG.E.64 R6, desc[UR6][R8.64] ;  /* 0x0000000608067981 */ /* 0x000ea8000c1e1b00 */
[----:B--2---:R0:W-:Y:S02]  /*6900*/  STS.64 [R3], R6 ;  /* 0x0000000603007388 */ /* 0x0041e40000000a00 */
.L_x_16597:
[----:B------:R-:W-:Y:S05]  /*6910*/  BSYNC.RECONVERGENT B0 ;  /* 0x0000000000007941 */ /* 0x000fea0003800200 */
.L_x_16549:
[----:B------:R-:W-:Y:S01]  /*6920*/  BAR.SYNC.DEFER_BLOCKING 0x0 ;  /* 0x0000000000007b1d */ /* 0x000fe20000010000 */
[----:B------:R-:W-:Y:S02]  /*6930*/  ISETP.GE.U32.AND P0, PT, R4, 0x42, PT ;  /* 0x000000420400780c */ /* 0x000fe40003f06070 */
[----:B------:R-:W-:-:S11]  /*6940*/  ISETP.GT.U32.AND P1, PT, R2, 0x1f, PT ;  /* 0x0000001f0200780c */ /* 0x000fd60003f24070 */
[----:B------:R-:W-:Y:S05]  /*6950*/  @!P0 BRA `(.L_x_16648) ;  /* 0x00000000002c8947 */ /* 0x000fea0003800000 */
.L_x_16649:
        /* <DEDUP_REMOVED lines=11> */
.L_x_16648:
        /* <DEDUP_REMOVED lines=35> */
        .weak           $__internal_334_$__cuda_sm20_div_s64
        .type           $__internal_334_$__cuda_sm20_div_s64,@function
        .size           $__internal_334_$__cuda_sm20_div_s64,($__internal_335_$__cuda_sm20_rem_s64 - $__internal_334_$__cuda_sm20_div_s64)
$__internal_334_$__cuda_sm20_div_s64:
        /* <DEDUP_REMOVED lines=83> */
[----:B------:R-:W-:Y:S05]  /*7170*/  RET.REL.NODEC R12 `(uncontiguous_mean_f64) ;  /* 0xffffff8c0ca07950 */ /* 0x000fea0003c3ffff */
        .weak           $__internal_335_$__cuda_sm20_rem_s64
        .type           $__internal_335_$__cuda_sm20_rem_s64,@function
        .size           $__internal_335_$__cuda_sm20_rem_s64,(.L_x_30651 - $__internal_335_$__cuda_sm20_rem_s64)
$__internal_335_$__cuda_sm20_rem_s64:
        /* <DEDUP_REMOVED lines=77> */
[----:B------:R-:W-:Y:S06]  /*7650*/  RET.REL.NODEC R10 `(uncontiguous_mean_f64) ;  /* 0xffffff880a687950 */ /* 0x000fec0003c3ffff */
.L_x_16650:
        /* <DEDUP_REMOVED lines=10> */
.L_x_30651:


//--------------------- .text.contiguous_cumulate_mean_f64 --------------------------
	.section	.text.contiguous_cumulate_mean_f64,"ax",@progbits
	.align	128
        .global         contiguous_cumulate_mean_f64
        .type           contiguous_cumulate_mean_f64,@function
        .size           contiguous_cumulate_mean_f64,(.L_x_31286 - contiguous_cumulate_mean_f64)
        .other          contiguous_cumulate_mean_f64,@"STO_CUDA_ENTRY STV_DEFAULT"
contiguous_cumulate_mean_f64:
.text.contiguous_cumulate_mean_f64:
        /* <DEDUP_REMOVED lines=38> */
.L_x_16652:
[----:B------:R-:W-:Y:S05]  /*0260*/  BSYNC.RECONVERGENT B0 ;  /* 0x0000000000007941 */ /* 0x000fea0003800200 */
.L_x_16651:
[----:B------:R-:W-:Y:S06]  /*0270*/  BAR.SYNC.DEFER_BLOCKING 0x0 ;  /* 0x0000000000007b1d */ /* 0x000fec0000010000 */
[----:B------:R-:W-:Y:S05]  /*0280*/  @!P2 BRA `(.L_x_16653) ;  /* 0x00000000002ca947 */ /* 0x000fea0003800000 */
.L_x_16654:
        /* <DEDUP_REMOVED lines=11> */
.L_x_16653:
        /* <DEDUP_REMOVED lines=35> */
.L_x_16655:
        /* <DEDUP_REMOVED lines=9> */
.L_x_31286:


//--------------------- .text.contiguous_mean_f64 --------------------------
	.section	.text.contiguous_mean_f64,"ax",@progbits
	.align	128
        .global         contiguous_mean_f64
        .type           contiguous_mean_f64,@function
        .size           contiguous_mean_f64,(.L_x_31287 - contiguous_mean_f64)
        .other          contiguous_mean_f64,@"STO_CUDA_ENTRY STV_DEFAULT"
contiguous_mean_f64:
.text.contiguous_mean_f64:
        /* <DEDUP_REMOVED lines=38> */
.L_x_16657:
[----:B------:R-:W-:Y:S05]  /*0260*/  BSYNC.RECONVERGENT B0 ;  /* 0x0000000000007941 */ /* 0x000fea0003800200 */
.L_x_16656:
[----:B------:R-:W-:Y:S06]  /*0270*/  BAR.SYNC.DEFER_BLOCKING 0x0 ;  /* 0x0000000000007b1d */ /* 0x000fec0000010000 */
[----:B------:R-:W-:Y:S05]  /*0280*/  @!P2 BRA `(.L_x_16658) ;  /* 0x00000000002ca947 */ /* 0x000fea0003800000 */
.L_x_16659:
        /* <DEDUP_REMOVED lines=11> */
.L_x_16658:
        /* <DEDUP_REMOVED lines=35> */
.L_x_16660:
        /* <DEDUP_REMOVED lines=9> */
.L_x_31287:


//--------------------- .text.contiguous_mean33_f32 --------------------------
	.section	.text.contiguous_mean33_f32,"ax",@progbits
	.align	128
        .global         contiguous_mean33_f32
        .type           contiguous_mean33_f32,@function
        .size           contiguous_mean33_f32,(.L_x_31288 - contiguous_mean33_f32)
        .other          contiguous_mean33_f32,@"STO_CUDA_ENTRY STV_DEFAULT"
contiguous_mean33_f32:
.text.contiguous_mean33_f32:
        /* <DEDUP_REMOVED lines=50> */
.L_x_16663:
        /* <DEDUP_REMOVED lines=32> */
.L_x_16662:
        /* <DEDUP_REMOVED lines=21> */
.L_x_16665:
        /* <DEDUP_REMOVED lines=14> */
.L_x_16666:
[----:B------:R-:W-:-:S05]  /*0750*/  @!P1 IMAD R9, R9, UR8, RZ ;  /* 0x0000000809099c24 */ /* 0x000fca000f8e02ff */
[----:B------:R-:W-:-:S05]  /*0760*/  @!P1 LEA R9, R9, R0, 0x2 ;  /* 0x0000000009099211 */ /* 0x000fca00078e10ff */
[----:B------:R-:W1:Y:S02]  /*0770*/  @!P1 LDS R6, [R9] ;  /* 0x0000000009069984 */ /* 0x000e640000000800 */
[----:B-1----:R-:W-:-:S07]  /*0780*/  @!P1 FADD R7, R7, R6 ;  /* 0x0000000607079221 */ /* 0x002fce0000000000 */
.L_x_16664:
[----:B-1----:R2:W-:Y:S02]  /*0790*/  STS [R0], R7 ;  /* 0x0000000700007388 */ /* 0x0025e40000000800 */
.L_x_16661:
        /* <DEDUP_REMOVED lines=8> */
.L_x_16667:
        /* <DEDUP_REMOVED lines=14> */
.L_x_31288:


//--------------------- .text.contiguous_mean3_f32 --------------------------
	.section	.text.contiguous_mean3_f32,"ax",@progbits
	.align	128
        .global         contiguous_mean3_f32
        .type           contiguous_mean3_f32,@function
        .size           contiguous_mean3_f32,(.L_x_30653 - contiguous_mean3_f32)
        .other          contiguous_mean3_f32,@"STO_CUDA_ENTRY STV_DEFAULT"
contiguous_mean3_f32:
.text.contiguous_mean3_f32:
        /* <DEDUP_REMOVED lines=43> */
.L_x_16686:
        /* <DEDUP_REMOVED lines=27> */
.L_x_16670:
[----:B------:R-:W-:Y:S01]  /*0460*/  MOV R30, R32 ;  /* 0x00000020001e7202 */ /* 0x000fe20000000f00 */
[----:B------:R-:W-:Y:S01]  /*0470*/  IMAD.MOV.U32 R0, RZ, RZ, R36 ;  /* 0x000000ffff007224 */ /* 0x000fe200078e0024 */
[----:B------:R-:W-:Y:S02]  /*0480*/  MOV R3, R37 ;  /* 0x0000002500037202 */ /* 0x000fe40000000f00 */
[----:B------:R-:W-:-:S07]  /*0490*/  MOV R8, 0x4b0 ;  /* 0x000004b000087802 */ /* 0x000fce0000000f00 */
[----:B01-3--:R-:W-:Y:S05]  /*04a0*/  CALL.REL.NOINC `($__internal_336_$__cuda_sm20_div_s64) ;  /* 0x0000003000c87944 */ /* 0x00bfea0003c00000 */
        /* <DEDUP_REMOVED lines=9> */
.L_x_16671:
        /* <DEDUP_REMOVED lines=33> */
.L_x_16672:
[----:B------:R-:W-:Y:S01]  /*0750*/  IMAD.MOV.U32 R0, RZ, RZ, R36 ;  /* 0x000000ffff007224 */ /* 0x000fe200078e0024 */
[----:B------:R-:W-:Y:S02]  /*0760*/  MOV R3, R37 ;  /* 0x0000002500037202 */ /* 0x000fe40000000f00 */
[----:B------:R-:W-:-:S07]  /*0770*/  MOV R8, 0x790 ;  /* 0x0000079000087802 */ /* 0x000fce0000000f00 */
[----:B---3--:R-:W-:Y:S05]  /*0780*/  CALL.REL.NOINC `($__internal_336_$__cuda_sm20_div_s64) ;  /* 0x0000003000107944 */ /* 0x008fea0003c00000 */
        /* <DEDUP_REMOVED lines=10> */
.L_x_16673:
        /* <DEDUP_REMOVED lines=34> */
.L_x_16674:
[----:B------:R-:W-:Y:S01]  /*0a50*/  IMAD.MOV.U32 R30, RZ, RZ, R28 ;  /* 0x000000ffff1e7224 */ /* 0x000fe200078e001c */
[----:B------:R-:W-:Y:S01]  /*0a60*/  MOV R0, R36 ;  /* 0x0000002400007202 */ /* 0x000fe20000000f00 */
[----:B------:R-:W-:Y:S01]  /*0a70*/  IMAD.MOV.U32 R3, RZ, RZ, R37 ;  /* 0x000000ffff037224 */ /* 0x000fe200078e0025 */
[----:B------:R-:W-:-:S07]  /*0a80*/  MOV R8, 0xaa0 ;  /* 0x00000aa000087802 */ /* 0x000fce0000000f00 */
[----:B---3--:R-:W-:Y:S05]  /*0a90*/  CALL.REL.NOINC `($__internal_336_$__cuda_sm20_div_s64) ;  /* 0x0000002c004c7944 */ /* 0x008fea0003c00000 */
        /* <DEDUP_REMOVED lines=10> */
.L_x_16675:
        /* <DEDUP_REMOVED lines=33> */
.L_x_16676:
[----:B------:R-:W-:Y:S01]  /*0d50*/  IMAD.MOV.U32 R0, RZ, RZ, R36 ;  /* 0x000000ffff007224 */ /* 0x000fe200078e0024 */
[----:B------:R-:W-:Y:S02]  /*0d60*/  MOV R3, R37 ;  /* 0x0000002500037202 */ /* 0x000fe40000000f00 */
[----:B------:R-:W-:-:S07]  /*0d70*/  MOV R8, 0xd90 ;  /* 0x00000d9000087802 */ /* 0x000fce0000000f00 */
[----:B---3--:R-:W-:Y:S05]  /*0d80*/  CALL.REL.NOINC `($__internal_336_$__cuda_sm20_div_s64) ;  /* 0x0000002800907944 */ /* 0x008fea0003c00000 */
        /* <DEDUP_REMOVED lines=9> */
.L_x_16677:
        /* <DEDUP_REMOVED lines=34> */
.L_x_16678:
[----:B------:R-:W-:Y:S01]  /*1040*/  MOV R30, R28 ;  /* 0x0000001c001e7202 */ /* 0x000fe20000000f00 */
        /* <DEDUP_REMOVED lines=13> */
.L_x_16679:
        /* <DEDUP_REMOVED lines=34> */
.L_x_16680:
        /* <DEDUP_REMOVED lines=14> */
.L_x_16681:
        /* <DEDUP_REMOVED lines=34> */
.L_x_16682:
[----:B------:R-:W-:Y:S01]  /*1640*/  MOV R30, R28 ;  /* 0x0000001c001e7202 */ /* 0x000fe20000000f00 */
        /* <DEDUP_REMOVED lines=14> */
.L_x_16683:
        /* <DEDUP_REMOVED lines=34> */
.L_x_16684:
[----:B------:R-:W-:Y:S01]  /*1950*/  IMAD.MOV.U32 R0, RZ, RZ, R36 ;  /* 0x000000ffff007224 */ /* 0x000fe200078e0024 */
[----:B------:R-:W-:Y:S02]  /*1960*/  MOV R3, R37 ;  /* 0x0000002500037202 */ /* 0x000fe40000000f00 */
[----:B------:R-:W-:-:S07]  /*1970*/  MOV R8, 0x1990 ;  /* 0x0000199000087802 */ /* 0x000fce0000000f00 */
[----:B---3--:R-:W-:Y:S05]  /*1980*/  CALL.REL.NOINC `($__internal_336_$__cuda_sm20_div_s64) ;  /* 0x0000001c00907944 */ /* 0x008fea0003c00000 */
        /* <DEDUP_REMOVED lines=9> */
.L_x_16685:
        /* <DEDUP_REMOVED lines=13> */
.L_x_16669:
        /* <DEDUP_REMOVED lines=33> */
.L_x_16688:
[----:B------:R-:W-:Y:S01]  /*1d00*/  MOV R30, R32 ;  /* 0x00000020001e7202 */ /* 0x000fe20000000f00 */
[----:B------:R-:W-:Y:S01]  /*1d10*/  IMAD.MOV.U32 R3, RZ, RZ, R17 ;  /* 0x000000ffff037224 */ /* 0x000fe200078e0011 */
[----:B------:R-:W-:Y:S02]  /*1d20*/  MOV R0, R16 ;  /* 0x0000001000007202 */ /* 0x000fe40000000f00 */
[----:B------:R-:W-:-:S07]  /*1d30*/  MOV R8, 0x1d50 ;  /* 0x00001d5000087802 */ /* 0x000fce0000000f00 */
[----:B------:R-:W-:Y:S05]  /*1d40*/  CALL.REL.NOINC `($__internal_336_$__cuda_sm20_div_s64) ;  /* 0x0000001800a07944 */ /* 0x000fea0003c00000 */
        /* <DEDUP_REMOVED lines=9> */
.L_x_16689:
        /* <DEDUP_REMOVED lines=35> */
.L_x_16690:
[----:B------:R-:W-:Y:S01]  /*2010*/  MOV R0, R18 ;  /* 0x0000001200007202 */ /* 0x000fe20000000f00 */
[----:B------:R-:W-:Y:S01]  /*2020*/  IMAD.MOV.U32 R3, RZ, RZ, R19 ;  /* 0x000000ffff037224 */ /* 0x000fe200078e0013 */
        /* <DEDUP_REMOVED lines=11> */
.L_x_16691:
        /* <DEDUP_REMOVED lines=36> */
.L_x_16692:
[----:B------:R-:W-:Y:S01]  /*2320*/  IMAD.MOV.U32 R30, RZ, RZ, R20 ;  /* 0x000000ffff1e7224 */ /* 0x000fe200078e0014 */
[----:B------:R-:W-:Y:S02]  /*2330*/  MOV R0, R18 ;  /* 0x0000001200007202 */ /* 0x000fe40000000f00 */
[----:B------:R-:W-:Y:S02]  /*2340*/  MOV R3, R19 ;  /* 0x0000001300037202 */ /* 0x000fe40000000f00 */
[----:B------:R-:W-:-:S07]  /*2350*/  MOV R8, 0x2370 ;  /* 0x0000237000087802 */ /* 0x000fce0000000f00 */
[----:B------:R-:W-:Y:S05]  /*2360*/  CALL.REL.NOINC `($__internal_336_$__cuda_sm20_div_s64) ;  /* 0x0000001400187944 */ /* 0x000fea0003c00000 */
        /* <DEDUP_REMOVED lines=10> */
.L_x_16693:
        /* <DEDUP_REMOVED lines=37> */
.L_x_16694:
[----:B------:R-:W-:Y:S02]  /*2660*/  MOV R0, R18 ;  /* 0x0000001200007202 */ /* 0x000fe40000000f00 */
[----:B------:R-:W-:Y:S02]  /*2670*/  MOV R3, R19 ;  /* 0x0000001300037202 */ /* 0x000fe40000000f00 */
[----:B------:R-:W-:-:S07]  /*2680*/  MOV R8, 0x26a0 ;  /* 0x000026a000087802 */ /* 0x000fce0000000f00 */
[----:B------:R-:W-:Y:S05]  /*2690*/  CALL.REL.NOINC `($__internal_336_$__cuda_sm20_div_s64) ;  /* 0x00000010004c7944 */ /* 0x000fea0003c00000 */
        /* <DEDUP_REMOVED lines=8> */
.L_x_16695:
        /* <DEDUP_REMOVED lines=10> */
.L_x_16687:
        /* <DEDUP_REMOVED lines=31> */
.L_x_16697:
[----:B------:R-:W-:Y:S01]  /*29b0*/  MOV R30, R32 ;  /* 0x00000020001e7202 */ /* 0x000fe20000000f00 */
[----:B------:R-:W-:Y:S01]  /*29c0*/  IMAD.MOV.U32 R0, RZ, RZ, R16 ;  /* 0x000000ffff007224 */ /* 0x000fe200078e0010 */
[----:B------:R-:W-:Y:S02]  /*29d0*/  MOV R3, R17 ;  /* 0x0000001100037202 */ /* 0x000fe40000000f00 */
[----:B------:R-:W-:-:S07]  /*29e0*/  MOV R8, 0x2a00 ;  /* 0x00002a0000087802 */ /* 0x000fce0000000f00 */
[----:B------:R-:W-:Y:S05]  /*29f0*/  CALL.REL.NOINC `($__internal_336_$__cuda_sm20_div_s64) ;  /* 0x0000000c00747944 */ /* 0x000fea0003c00000 */
        /* <DEDUP_REMOVED lines=9> */
.L_x_16698:
        /* <DEDUP_REMOVED lines=36> */
.L_x_16699:
        /* <DEDUP_REMOVED lines=12> */
.L_x_16700:
        /* <DEDUP_REMOVED lines=10> */
.L_x_16696:
        /* <DEDUP_REMOVED lines=29> */
.L_x_16701:
[----:B------:R-:W-:-:S07]  /*3000*/  MOV R0, 0x3020 ;  /* 0x0000302000007802 */ /* 0x000fce0000000f00 */
[----:B------:R-:W-:Y:S05]  /*3010*/  CALL.REL.NOINC `($__internal_337_$__cuda_sm20_rem_s64) ;  /* 0x0000000c00387944 */ /* 0x000fea0003c00000 */
[----:B------:R-:W-:Y:S02]  /*3020*/  MOV R8, R3 ;  /* 0x0000000300087202 */ /* 0x000fe40000000f00 */
[----:B------:R-:W-:-:S07]  /*3030*/  MOV R9, R10 ;  /* 0x0000000a00097202 */ /* 0x000fce0000000f00 */
.L_x_16702:
[----:B------:R-:W0:Y:S02]  /*3040*/  LDC.64 R10, c[0x0][0x398] ;  /* 0x0000e600ff0a7b82 */ /* 0x000e240000000a00 */
[----:B0-----:R-:W-:-:S06]  /*3050*/  IMAD.WIDE.U32 R2, R2, 0x8, R10 ;  /* 0x0000000802027825 */ /* 0x001fcc00078e000a */
[----:B------:R-:W2:Y:S02]  /*3060*/  LDG.E.64 R2, desc[UR10][R2.64] ;  /* 0x0000000a02027981 */ /* 0x000ea4000c1e1b00 */
[-C--:B--2---:R-:W-:Y:S02]  /*3070*/  IMAD R11, R3, R8.reuse, RZ ;  /* 0x00000008030b7224 */ /* 0x084fe400078e02ff */
[----:B------:R-:W-:-:S04]  /*3080*/  IMAD.WIDE.U32 R28, R2, R8, R28 ;  /* 0x00000008021c7225 */ /* 0x000fc800078e001c */
[----:B------:R-:W-:-:S04]  /*3090*/  IMAD R11, R2, R9, R11 ;  /* 0x00000009020b7224 */ /* 0x000fc800078e020b */
[----:B------:R-:W-:-:S07]  /*30a0*/  IMAD.IADD R29, R29, 0x1, R11 ;  /* 0x000000011d1d7824 */ /* 0x000fce00078e020b */
.L_x_16668:
[----:B------:R-:W0:Y:S02]  /*30b0*/  LDCU.64 UR12, c[0x0][0x388] ;  /* 0x00007100ff0c77ac */ /* 0x000e240008000a00 */
[----:B0-----:R-:W-:-:S04]  /*30c0*/  LEA R2, P0, R28, UR12, 0x2 ;  /* 0x0000000c1c027c11 */ /* 0x001fc8000f8010ff */
[----:B------:R-:W-:-:S06]  /*30d0*/  LEA.HI.X R3, R28, UR13, R29, 0x2, P0 ;  /* 0x0000000d1c037c11 */ /* 0x000fcc00080f141d */
[----:B------:R-:W2:Y:S01]  /*30e0*/  LDG.E R3, desc[UR10][R2.64] ;  /* 0x0000000a02037981 */ /* 0x000ea2000c1e1900 */
[----:B------:R-:W-:-:S03]  /*30f0*/  ISETP.NE.AND P0, PT, R7, RZ, PT ;  /* 0x000000ff0700720c */ /* 0x000fc60003f05270 */
[----:B--2---:R0:W-:Y:S01]  /*3100*/  STS [R4], R3 ;  /* 0x0000000304007388 */ /* 0x0041e20000000800 */
[----:B------:R-:W-:Y:S09]  /*3110*/  BAR.SYNC.DEFER_BLOCKING 0x0 ;  /* 0x0000000000007b1d */ /* 0x000ff20000010000 */
        /* <DEDUP_REMOVED lines=26> */
.L_x_16705:
        /* <DEDUP_REMOVED lines=32> */
.L_x_16704:
        /* <DEDUP_REMOVED lines=21> */
.L_x_16707:
        /* <DEDUP_REMOVED lines=14> */
.L_x_16708:
[----:B------:R-:W-:-:S05]  /*36f0*/  @!P1 IMAD R5, R4, UR7, RZ ;  /* 0x0000000704059c24 */ /* 0x000fca000f8e02ff */
[----:B------:R-:W-:-:S05]  /*3700*/  @!P1 LEA R5, R5, R0, 0x2 ;  /* 0x0000000005059211 */ /* 0x000fca00078e10ff */
[----:B------:R-:W1:Y:S02]  /*3710*/  @!P1 LDS R2, [R5] ;  /* 0x0000000005029984 */ /* 0x000e640000000800 */
[----:B-1----:R-:W-:-:S07]  /*3720*/  @!P1 FADD R3, R3, R2 ;  /* 0x0000000203039221 */ /* 0x002fce0000000000 */
.L_x_16706:
[----:B-1----:R1:W-:Y:S02]  /*3730*/  STS [R0], R3 ;  /* 0x0000000300007388 */ /* 0x0023e40000000800 */
.L_x_16703:
        /* <DEDUP_REMOVED lines=9> */
        .weak           $__internal_336_$__cuda_sm20_div_s64
        .type           $__internal_336_$__cuda_sm20_div_s64,@function
        .size           $__internal_336_$__cuda_sm20_div_s64,($__internal_337_$__cuda_sm20_rem_s64 - $__internal_336_$__cuda_sm20_div_s64)
$__internal_336_$__cuda_sm20_div_s64:
        /* <DEDUP_REMOVED lines=82> */
[----:B------:R-:W-:Y:S06]  /*3cf0*/  RET.REL.NODEC R8 `(contiguous_mean3_f32) ;  /* 0xffffffc008c07950 */ /* 0x000fec0003c3ffff */
        .weak           $__internal_337_$__cuda_sm20_rem_s64
        .type           $__internal_337_$__cuda_sm20_rem_s64,@function
        .size           $__internal_337_$__cuda_sm20_rem_s64,(.L_x_30653 - $__internal_337_$__cuda_sm20_rem_s64)
$__internal_337_$__cuda_sm20_rem_s64:
        /* <DEDUP_REMOVED lines=66> */
[----:B------:R-:W-:Y:S06]  /*4120*/  RET.REL.NODEC R8 `(contiguous_mean3_f32) ;  /* 0xffffffbc08b47950 */ /* 0x000fec0003c3ffff */
.L_x_16709:
        /* <DEDUP_REMOVED lines=13> */
.L_x_30653:


//--------------------- .text.contiguous_mean22_f32 --------------------------
	.section	.text.contiguous_mean22_f32,"ax",@progbits
	.align	128
        .global         contiguous_mean22_f32
        .type           contiguous_mean22_f32,@function
        .size           contiguous_mean22_f32,(.L_x_31290 - contiguous_mean22_f32)
        .other          contiguous_mean22_f32,@"STO_CUDA_ENTRY STV_DEFAULT"
contiguous_mean22_f32:
.text.contiguous_mean22_f32:
        /* <DEDUP_REMOVED lines=45> */
.L_x_16711:
        /* <DEDUP_REMOVED lines=13> */
.L_x_16712:
[----:B------:R-:W-:Y:S05]  /*03a0*/  BSYNC.RECONVERGENT B0 ;  /* 0x0000000000007941 */ /* 0x000fea0003800200 */
.L_x_16710:
[----:B------:R-:W-:Y:S01]  /*03b0*/  BAR.SYNC.DEFER_BLOCKING 0x0 ;  /* 0x0000000000007b1d */ /* 0x000fe20000010000 */
[----:B------:R-:W-:Y:S02]  /*03c0*/  ISETP.GE.U32.AND P1, PT, R3, 0x42, PT ;  /* 0x000000420300780c */ /* 0x000fe40003f26070 */
[----:B------:R-:W-:-:S11]  /*03d0*/  ISETP.GT.U32.AND P0, PT, R0, 0x1f, PT ;  /* 0x0000001f0000780c */ /* 0x000fd60003f04070 */
[----:B------:R-:W-:Y:S05]  /*03e0*/  @!P1 BRA `(.L_x_16713) ;  /* 0x00000000002c9947 */ /* 0x000fea0003800000 */
.L_x_16714:
        /* <DEDUP_REMOVED lines=11> */
.L_x_16713:
        /* <DEDUP_REMOVED lines=45> */
.L_x_16715:
        /* <DEDUP_REMOVED lines=9> */
.L_x_31290:


//--------------------- .text.contiguous_mean2_f32 --------------------------
	.section	.text.contiguous_mean2_f32,"ax",@progbits
	.align	128
        .global         contiguous_mean2_f32
        .type           contiguous_mean2_f32,@function
        .size           contiguous_mean2_f32,(.L_x_30655 - contiguous_mean2_f32)
        .other          contiguous_mean2_f32,@"STO_CUDA_ENTRY STV_DEFAULT"
contiguous_mean2_f32:
.text.contiguous_mean2_f32:
        /* <DEDUP_REMOVED lines=55> */
.L_x_16744:
        /* <DEDUP_REMOVED lines=32> */
.L_x_16721:
[----:B------:R-:W-:Y:S01]  /*0570*/  IMAD.MOV.U32 R26, RZ, RZ, R6 ;  /* 0x000000ffff1a7224 */ /* 0x000fe200078e0006 */
[----:B------:R-:W-:Y:S01]  /*0580*/  MOV R13, R7 ;  /* 0x00000007000d7202 */ /* 0x000fe20000000f00 */
[----:B------:R-:W-:Y:S01]  /*0590*/  IMAD.MOV.U32 R14, RZ, RZ, R38 ;  /* 0x000000ffff0e7224 */ /* 0x000fe200078e0026 */
[----:B------:R-:W-:Y:S02]  /*05a0*/  MOV R11, R39 ;  /* 0x00000027000b7202 */ /* 0x000fe40000000f00 */
[----:B------:R-:W-:-:S07]  /*05b0*/  MOV R12, 0x5d0 ;  /* 0x000005d0000c7802 */ /* 0x000fce0000000f00 */
[----:B-12---:R-:W-:Y:S05]  /*05c0*/  CALL.REL.NOINC `($__internal_338_$__cuda_sm20_div_s64) ;  /* 0x00000064004c7944 */ /* 0x006fea0003c00000 */
        /* <DEDUP_REMOVED lines=9> */
.L_x_16722:
[----:B------:R-:W-:Y:S05]  /*0660*/  BSYNC.RECONVERGENT B1 ;  /* 0x0000000000017941 */ /* 0x000fea0003800200 */
.L_x_16720:
        /* <DEDUP_REMOVED lines=33> */
.L_x_16724:
[----:B------:R-:W-:Y:S01]  /*0880*/  IMAD.MOV.U32 R26, RZ, RZ, R20 ;  /* 0x000000ffff1a7224 */ /* 0x000fe200078e0014 */
[----:B------:R-:W-:Y:S01]  /*0890*/  MOV R13, R9 ;  /* 0x00000009000d7202 */ /* 0x000fe20000000f00 */
[----:B------:R-:W-:Y:S01]  /*08a0*/  IMAD.MOV.U32 R14, RZ, RZ, R38 ;  /* 0x000000ffff0e7224 */ /* 0x000fe200078e0026 */
[----:B------:R-:W-:Y:S02]  /*08b0*/  MOV R11, R39 ;  /* 0x00000027000b7202 */ /* 0x000fe40000000f00 */
[----:B------:R-:W-:-:S07]  /*08c0*/  MOV R12, 0x8e0 ;  /* 0x000008e0000c7802 */ /* 0x000fce0000000f00 */
[----:B-1----:R-:W-:Y:S05]  /*08d0*/  CALL.REL.NOINC `($__internal_338_$__cuda_sm20_div_s64) ;  /* 0x0000006000887944 */ /* 0x002fea0003c00000 */
        /* <DEDUP_REMOVED lines=9> */
.L_x_16725:
[----:B------:R-:W-:Y:S05]  /*0970*/  BSYNC.RECONVERGENT B1 ;  /* 0x0000000000017941 */ /* 0x000fea0003800200 */
.L_x_16723:
        /* <DEDUP_REMOVED lines=34> */
.L_x_16727:
[----:B------:R-:W-:Y:S01]  /*0ba0*/  MOV R26, R34 ;  /* 0x00000022001a7202 */ /* 0x000fe20000000f00 */
[----:B------:R-:W-:Y:S01]  /*0bb0*/  IMAD.MOV.U32 R13, RZ, RZ, R35 ;  /* 0x000000ffff0d7224 */ /* 0x000fe200078e0023 */
[----:B------:R-:W-:Y:S01]  /*0bc0*/  MOV R14, R20 ;  /* 0x00000014000e7202 */ /* 0x000fe20000000f00 */
[----:B------:R-:W-:Y:S01]  /*0bd0*/  IMAD.MOV.U32 R11, RZ, RZ, R21 ;  /* 0x000000ffff0b7224 */ /* 0x000fe200078e0015 */
[----:B------:R-:W-:-:S07]  /*0be0*/  MOV R12, 0xc00 ;  /* 0x00000c00000c7802 */ /* 0x000fce0000000f00 */
[----:B-1----:R-:W-:Y:S05]  /*0bf0*/  CALL.REL.NOINC `($__internal_338_$__cuda_sm20_div_s64) ;  /* 0x0000005c00c07944 */ /* 0x002fea0003c00000 */
        /* <DEDUP_REMOVED lines=10> */
.L_x_16728:
[----:B------:R-:W-:Y:S05]  /*0ca0*/  BSYNC.RECONVERGENT B1 ;  /* 0x0000000000017941 */ /* 0x000fea0003800200 */
.L_x_16726:
        /* <DEDUP_REMOVED lines=34> */
.L_x_16730:
        /* <DEDUP_REMOVED lines=16> */
.L_x_16731:
[----:B------:R-:W-:Y:S05]  /*0fd0*/  BSYNC.RECONVERGENT B1 ;  /* 0x0000000000017941 */ /* 0x000fea0003800200 */
.L_x_16729:
        /* <DEDUP_REMOVED lines=36> */
.L_x_16733:
        /* <DEDUP_REMOVED lines=16> */
.L_x_16734:
[----:B------:R-:W-:Y:S05]  /*1320*/  BSYNC.RECONVERGENT B1 ;  /* 0x0000000000017941 */ /* 0x000fea0003800200 */
.L_x_16732:
        /* <DEDUP_REMOVED lines=35> */
.L_x_16736:
[----:B------:R-:W-:Y:S01]  /*1560*/  IMAD.MOV.U32 R26, RZ, RZ, R34 ;  /* 0x000000ffff1a7224 */ /* 0x000fe200078e0022 */
[----:B------:R-:W-:Y:S01]  /*1570*/  MOV R13, R35 ;  /* 0x00000023000d7202 */ /* 0x000fe20000000f00 */
[----:B------:R-:W-:Y:S01]  /*1580*/  IMAD.MOV.U32 R14, RZ, RZ, R20 ;  /* 0x000000ffff0e7224 */ /* 0x000fe200078e0014 */
[----:B------:R-:W-:Y:S02]  /*1590*/  MOV R11, R21 ;  /* 0x00000015000b7202 */ /* 0x000fe40000000f00 */
[----:B------:R-:W-:-:S07]  /*15a0*/  MOV R12, 0x15c0 ;  /* 0x000015c0000c7802 */ /* 0x000fce0000000f00 */
[----:B-1----:R-:W-:Y:S05]  /*15b0*/  CALL.REL.NOINC `($__internal_338_$__cuda_sm20_div_s64) ;  /* 0x0000005400507944 */ /* 0x002fea0003c00000 */
        /* <DEDUP_REMOVED lines=10> */
.L_x_16737:
[----:B------:R-:W-:Y:S05]  /*1660*/  BSYNC.RECONVERGENT B1 ;  /* 0x0000000000017941 */ /* 0x000fea0003800200 */
.L_x_16735:
        /* <DEDUP_REMOVED lines=34> */
.L_x_16739:
[----:B------:R-:W-:Y:S01]  /*1890*/  IMAD.MOV.U32 R26, RZ, RZ, R38 ;  /* 0x000000ffff1a7224 */ /* 0x000fe200078e0026 */
[----:B------:R-:W-:Y:S01]  /*18a0*/  MOV R13, R39 ;  /* 0x00000027000d7202 */ /* 0x000fe20000000f00 */
[----:B------:R-:W-:Y:S01]  /*18b0*/  IMAD.MOV.U32 R14, RZ, RZ, R20 ;  /* 0x000000ffff0e7224 */ /* 0x000fe200078e0014 */
[----:B------:R-:W-:Y:S02]  /*18c0*/  MOV R11, R21 ;  /* 0x00000015000b7202 */ /* 0x000fe40000000f00 */
[----:B------:R-:W-:-:S07]  /*18d0*/  MOV R12, 0x18f0 ;  /* 0x000018f0000c7802 */ /* 0x000fce0000000f00 */
[----:B-1----:R-:W-:Y:S05]  /*18e0*/  CALL.REL.NOINC `($__internal_338_$__cuda_sm20_div_s64) ;  /* 0x0000005000847944 */ /* 0x002fea0003c00000 */
        /* <DEDUP_REMOVED lines=10> */
.L_x_16740:
[----:B------:R-:W-:Y:S05]  /*1990*/  BSYNC.RECONVERGENT B1 ;  /* 0x0000000000017941 */ /* 0x000fea0003800200 */
.L_x_16738:
        /* <DEDUP_REMOVED lines=35> */
.L_x_16742:
[----:B------:R-:W-:Y:S01]  /*1bd0*/  MOV R26, R34 ;  /* 0x00000022001a7202 */ /* 0x000fe20000000f00 */
[----:B------:R-:W-:Y:S01]  /*1be0*/  IMAD.MOV.U32 R13, RZ, RZ, R35 ;  /* 0x000000ffff0d7224 */ /* 0x000fe200078e0023 */
[----:B------:R-:W-:Y:S01]  /*1bf0*/  MOV R14, R20 ;  /* 0x00000014000e7202 */ /* 0x000fe20000000f00 */
[----:B------:R-:W-:Y:S01]  /*1c00*/  IMAD.MOV.U32 R11, RZ, RZ, R21 ;  /* 0x000000ffff0b7224 */ /* 0x000fe200078e0015 */
[----:B------:R-:W-:-:S07]  /*1c10*/  MOV R12, 0x1c30 ;  /* 0x00001c30000c7802 */ /* 0x000fce0000000f00 */
[----:B-1----:R-:W-:Y:S05]  /*1c20*/  CALL.REL.NOINC `($__internal_338_$__cuda_sm20_div_s64) ;  /* 0x0000004c00b47944 */ /* 0x002fea0003c00000 */
        /* <DEDUP_REMOVED lines=10> */
.L_x_16743:
[----:B------:R-:W-:Y:S05]  /*1cd0*/  BSYNC.RECONVERGENT B1 ;  /* 0x0000000000017941 */ /* 0x000fea0003800200 */
.L_x_16741:
        /* <DEDUP_REMOVED lines=8> */
.L_x_16719:
        /* <DEDUP_REMOVED lines=36> */
.L_x_16747:
[----:B------:R-:W-:Y:S01]  /*1fa0*/  IMAD.MOV.U32 R26, RZ, RZ, R6 ;  /* 0x000000ffff1a7224 */ /* 0x000fe200078e0006 */
[----:B------:R-:W-:Y:S01]  /*1fb0*/  MOV R13, R7 ;  /* 0x00000007000d7202 */ /* 0x000fe20000000f00 */
[----:B------:R-:W-:Y:S01]  /*1fc0*/  IMAD.MOV.U32 R14, RZ, RZ, R16 ;  /* 0x000000ffff0e7224 */ /* 0x000fe200078e0010 */
[----:B------:R-:W-:Y:S02]  /*1fd0*/  MOV R11, R17 ;  /* 0x00000011000b7202 */ /* 0x000fe40000000f00 */
[----:B------:R-:W-:-:S07]  /*1fe0*/  MOV R12, 0x2000 ;  /* 0x00002000000c7802 */ /* 0x000fce0000000f00 */
[----:B-1----:R-:W-:Y:S05]  /*1ff0*/  CALL.REL.NOINC `($__internal_338_$__cuda_sm20_div_s64) ;  /* 0x0000004800c07944 */ /* 0x002fea0003c00000 */
        /* <DEDUP_REMOVED lines=9> */
.L_x_16748:
[----:B------:R-:W-:Y:S05]  /*2090*/  BSYNC.RECONVERGENT B1 ;  /* 0x0000000000017941 */ /* 0x000fea0003800200 */
.L_x_16746:
        /* <DEDUP_REMOVED lines=34> */
.L_x_16750:
[----:B------:R-:W-:Y:S01]  /*22c0*/  IMAD.MOV.U32 R26, RZ, RZ, R20 ;  /* 0x000000ffff1a7224 */ /* 0x000fe200078e0014 */
[----:B------:R-:W-:Y:S01]  /*22d0*/  MOV R13, R9 ;  /* 0x00000009000d7202 */ /* 0x000fe20000000f00 */
[----:B------:R-:W-:Y:S01]  /*22e0*/  IMAD.MOV.U32 R14, RZ, RZ, R16 ;  /* 0x000000ffff0e7224 */ /* 0x000fe200078e0010 */
[----:B------:R-:W-:Y:S02]  /*22f0*/  MOV R11, R17 ;  /* 0x00000011000b7202 */ /* 0x000fe40000000f00 */
[----:B------:R-:W-:-:S07]  /*2300*/  MOV R12, 0x2320 ;  /* 0x00002320000c7802 */ /* 0x000fce0000000f00 */
[----:B-1----:R-:W-:Y:S05]  /*2310*/  CALL.REL.NOINC `($__internal_338_$__cuda_sm20_div_s64) ;  /* 0x0000004400f87944 */ /* 0x002fea0003c00000 */
        /* <DEDUP_REMOVED lines=11> */
.L_x_16751:
[----:B------:R-:W-:Y:S05]  /*23d0*/  BSYNC.RECONVERGENT B1 ;  /* 0x0000000000017941 */ /* 0x000fea0003800200 */
.L_x_16749:
        /* <DEDUP_REMOVED lines=36> */
.L_x_16753:
        /* <DEDUP_REMOVED lines=16> */
.L_x_16754:
[----:B------:R-:W-:Y:S05]  /*2720*/  BSYNC.RECONVERGENT B1 ;  /* 0x0000000000017941 */ /* 0x000fea0003800200 */
.L_x_16752:
        /* <DEDUP_REMOVED lines=35> */
.L_x_16756:
[----:B------:R-:W-:Y:S01]  /*2960*/  IMAD.MOV.U32 R26, RZ, RZ, R18 ;  /* 0x000000ffff1a7224 */ /* 0x000fe200078e0012 */
[----:B------:R-:W-:Y:S01]  /*2970*/  MOV R13, R19 ;  /* 0x00000013000d7202 */ /* 0x000fe20000000f00 */
[----:B------:R-:W-:Y:S01]  /*2980*/  IMAD.MOV.U32 R14, RZ, RZ, R16 ;  /* 0x000000ffff0e7224 */ /* 0x000fe200078e0010 */
[----:B------:R-:W-:Y:S02]  /*2990*/  MOV R11, R17 ;  /* 0x00000011000b7202 */ /* 0x000fe40000000f00 */
[----:B------:R-:W-:-:S07]  /*29a0*/  MOV R12, 0x29c0 ;  /* 0x000029c0000c7802 */ /* 0x000fce0000000f00 */
[----:B-1----:R-:W-:Y:S05]  /*29b0*/  CALL.REL.NOINC `($__internal_338_$__cuda_sm20_div_s64) ;  /* 0x0000004000507944 */ /* 0x002fea0003c00000 */
        /* <DEDUP_REMOVED lines=10> */
.L_x_16757:
[----:B------:R-:W-:Y:S05]  /*2a60*/  BSYNC.RECONVERGENT B1 ;  /* 0x0000000000017941 */ /* 0x000fea0003800200 */
.L_x_16755:
[----:B------:R-:W-:Y:S01]  /*2a70*/  IMAD R11, R11, R38, RZ ;  /* 0x000000260b0b7224 */ /* 0x000fe200078e02ff */
[----:B------:R-:W-:Y:S01]  /*2a80*/  IADD3 R8, PT, PT, R8, -0x2, RZ ;  /* 0xfffffffe08087810 */ /* 0x000fe20007ffe0ff */
[----:B------:R-:W-:Y:S02]  /*2a90*/  IMAD.MOV.U32 R36, RZ, RZ, R22 ;  /* 0x000000ffff247224 */ /* 0x000fe400078e0016 */
[-C--:B------:R-:W-:Y:S02]  /*2aa0*/  IMAD R11, R39, R10.reuse, R11 ;  /* 0x0000000a270b7224 */ /* 0x080fe400078e020b */
[----:B------:R-:W-:-:S04]  /*2ab0*/  IMAD.WIDE.U32 R22, R38, R10, R36 ;  /* 0x0000000a26167225 */ /* 0x000fc800078e0024 */
[----:B------:R-:W-:-:S07]  /*2ac0*/  IMAD.IADD R23, R23, 0x1, R11 ;  /* 0x0000000117177824 */ /* 0x000fce00078e020b */
.L_x_16745:
        /* <DEDUP_REMOVED lines=30> */
.L_x_16759:
[----:B------:R-:W-:Y:S01]  /*2cb0*/  IMAD.MOV.U32 R18, RZ, RZ, R6 ;  /* 0x000000ffff127224 */ /* 0x000fe200078e0006 */
[----:B------:R-:W-:Y:S01]  /*2cc0*/  MOV R19, R7 ;  /* 0x0000000700137202 */ /* 0x000fe20000000f00 */
[----:B------:R-:W-:Y:S01]  /*2cd0*/  IMAD.MOV.U32 R24, RZ, RZ, R10 ;  /* 0x000000ffff187224 */ /* 0x000fe200078e000a */
[----:B------:R-:W-:Y:S02]  /*2ce0*/  MOV R21, R11 ;  /* 0x0000000b00157202 */ /* 0x000fe40000000f00 */
[----:B------:R-:W-:-:S07]  /*2cf0*/  MOV R26, 0x2d10 ;  /* 0x00002d10001a7802 */ /* 0x000fce0000000f00 */
[----:B-1----:R-:W-:Y:S05]  /*2d00*/  CALL.REL.NOINC `($__internal_339_$__cuda_sm20_rem_s64) ;  /* 0x0000004000c87944 */ /* 0x002fea0003c00000 */
.L_x_16760:
[----:B------:R-:W-:Y:S05]  /*2d10*/  BSYNC.RECONVERGENT B1 ;  /* 0x0000000000017941 */ /* 0x000fea0003800200 */
.L_x_16758:
        /* <DEDUP_REMOVED lines=30> */
.L_x_16762:
[----:B------:R-:W-:Y:S01]  /*2f00*/  IMAD.MOV.U32 R24, RZ, RZ, R10 ;  /* 0x000000ffff187224 */ /* 0x000fe200078e000a */
[----:B------:R-:W-:Y:S01]  /*2f10*/  MOV R21, R11 ;  /* 0x0000000b00157202 */ /* 0x000fe20000000f00 */
[----:B------:R-:W-:Y:S01]  /*2f20*/  IMAD.MOV.U32 R18, RZ, RZ, R20 ;  /* 0x000000ffff127224 */ /* 0x000fe200078e0014 */
[----:B------:R-:W-:Y:S02]  /*2f30*/  MOV R19, R9 ;  /* 0x0000000900137202 */ /* 0x000fe40000000f00 */
[----:B------:R-:W-:-:S07]  /*2f40*/  MOV R26, 0x2f60 ;  /* 0x00002f60001a7802 */ /* 0x000fce0000000f00 */
[----:B-1----:R-:W-:Y:S05]  /*2f50*/  CALL.REL.NOINC `($__internal_339_$__cuda_sm20_rem_s64) ;  /* 0x0000004000347944 */ /* 0x002fea0003c00000 */
.L_x_16763:
[----:B------:R-:W-:Y:S05]  /*2f60*/  BSYNC.RECONVERGENT B1 ;  /* 0x0000000000017941 */ /* 0x000fea0003800200 */
.L_x_16761:
[----:B------:R-:W-:Y:S02]  /*2f70*/  IMAD R7, R7, R16, RZ ;  /* 0x0000001007077224 */ /* 0x000fe400078e02ff */
[----:B------:R-:W-:-:S04]  /*2f80*/  IMAD.WIDE.U32 R22, R16, R6, R22 ;  /* 0x0000000610167225 */ /* 0x000fc800078e0016 */
[----:B------:R-:W-:-:S04]  /*2f90*/  IMAD R7, R17, R6, R7 ;  /* 0x0000000611077224 */ /* 0x000fc800078e0207 */
[----:B------:R-:W-:-:S07]  /*2fa0*/  IMAD.IADD R23, R23, 0x1, R7 ;  /* 0x0000000117177824 */ /* 0x000fce00078e0207 */
.L_x_16718:
        /* <DEDUP_REMOVED lines=10> */
.L_x_16717:
        /* <DEDUP_REMOVED lines=18> */
.L_x_16791:
        /* <DEDUP_REMOVED lines=30> */
.L_x_16768:
        /* <DEDUP_REMOVED lines=15> */
.L_x_16769:
[----:B------:R-:W-:Y:S05]  /*3440*/  BSYNC.RECONVERGENT B1 ;  /* 0x0000000000017941 */ /* 0x000fea0003800200 */
.L_x_16767:
        /* <DEDUP_REMOVED lines=39> */
.L_x_16771:
[----:B------:R-:W-:Y:S01]  /*36c0*/  IMAD.MOV.U32 R26, RZ, RZ, R36 ;  /* 0x000000ffff1a7224 */ /* 0x000fe200078e0024 */
[----:B------:R-:W-:Y:S01]  /*36d0*/  MOV R13, R37 ;  /* 0x00000025000d7202 */ /* 0x000fe20000000f00 */
[----:B------:R-:W-:Y:S01]  /*36e0*/  IMAD.MOV.U32 R14, RZ, RZ, R38 ;  /* 0x000000ffff0e7224 */ /* 0x000fe200078e0026 */
[----:B------:R-:W-:Y:S02]  /*36f0*/  MOV R11, R39 ;  /* 0x00000027000b7202 */ /* 0x000fe40000000f00 */
[----:B------:R-:W-:-:S07]  /*3700*/  MOV R12, 0x3720 ;  /* 0x00003720000c7802 */ /* 0x000fce0000000f00 */
[----:B-12---:R-:W-:Y:S05]  /*3710*/  CALL.REL.NOINC `($__internal_338_$__cuda_sm20_div_s64) ;  /* 0x0000003000f87944 */ /* 0x006fea0003c00000 */
        /* <DEDUP_REMOVED lines=11> */
.L_x_16772:
[----:B------:R-:W-:Y:S05]  /*37d0*/  BSYNC.RECONVERGENT B1 ;  /* 0x0000000000017941 */ /* 0x000fea0003800200 */
.L_x_16770:
        /* <DEDUP_REMOVED lines=37> */
.L_x_16774:
        /* <DEDUP_REMOVED lines=17> */
.L_x_16775:
[----:B------:R-:W-:Y:S05]  /*3b40*/  BSYNC.RECONVERGENT B1 ;  /* 0x0000000000017941 */ /* 0x000fea0003800200 */
.L_x_16773:
        /* <DEDUP_REMOVED lines=38> */
.L_x_16777:
[----:B------:R-:W-:Y:S01]  /*3db0*/  MOV R26, R20 ;  /* 0x00000014001a7202 */ /* 0x000fe20000000f00 */
[----:B------:R-:W-:Y:S01]  /*3dc0*/  IMAD.MOV.U32 R13, RZ, RZ, R21 ;  /* 0x000000ffff0d7224 */ /* 0x000fe200078e0015 */
[----:B------:R-:W-:Y:S01]  /*3dd0*/  MOV R14, R36 ;  /* 0x00000024000e7202 */ /* 0x000fe20000000f00 */
[----:B------:R-:W-:Y:S01]  /*3de0*/  IMAD.MOV.U32 R11, RZ, RZ, R37 ;  /* 0x000000ffff0b7224 */ /* 0x000fe200078e0025 */
[----:B------:R-:W-:-:S07]  /*3df0*/  MOV R12, 0x3e10 ;  /* 0x00003e10000c7802 */ /* 0x000fce0000000f00 */
[----:B-12---:R-:W-:Y:S05]  /*3e00*/  CALL.REL.NOINC `($__internal_338_$__cuda_sm20_div_s64) ;  /* 0x0000002c003c7944 */ /* 0x006fea0003c00000 */
        /* <DEDUP_REMOVED lines=11> */
.L_x_16778:
[----:B------:R-:W-:Y:S05]  /*3ec0*/  BSYNC.RECONVERGENT B1 ;  /* 0x0000000000017941 */ /* 0x000fea0003800200 */
.L_x_16776:
        /* <DEDUP_REMOVED lines=38> */
.L_x_16780:
        /* <DEDUP_REMOVED lines=17> */
.L_x_16781:
[----:B------:R-:W-:Y:S05]  /*4240*/  BSYNC.RECONVERGENT B1 ;  /* 0x0000000000017941 */ /* 0x000fea0003800200 */
.L_x_16779:
        /* <DEDUP_REMOVED lines=40> */
.L_x_16783:
        /* <DEDUP_REMOVED lines=17> */
.L_x_16784:
[----:B------:R-:W-:Y:S05]  /*45e0*/  BSYNC.RECONVERGENT B1 ;  /* 0x0000000000017941 */ /* 0x000fea0003800200 */
.L_x_16782:
        /* <DEDUP_REMOVED lines=40> */
.L_x_16786:
        /* <DEDUP_REMOVED lines=17> */
.L_x_16787:
[----:B------:R-:W-:Y:S05]  /*4980*/  BSYNC.RECONVERGENT B1 ;  /* 0x0000000000017941 */ /* 0x000fea0003800200 */
.L_x_16785:
        /* <DEDUP_REMOVED lines=38> */
.L_x_16789:
[----:B------:R-:W-:Y:S01]  /*4bf0*/  MOV R26, R20 ;  /* 0x00000014001a7202 */ /* 0x000fe20000000f00 */
[----:B------:R-:W-:Y:S01]  /*4c00*/  IMAD.MOV.U32 R14, RZ, RZ, R22 ;  /* 0x000000ffff0e7224 */ /* 0x000fe200078e0016 */
[----:B------:R-:W-:Y:S02]  /*4c10*/  MOV R13, R21 ;  /* 0x00000015000d7202 */ /* 0x000fe40000000f00 */
[----:B------:R-:W-:Y:S02]  /*4c20*/  MOV R11, R23 ;  /* 0x00000017000b7202 */ /* 0x000fe40000000f00 */
[----:B------:R-:W-:-:S07]  /*4c30*/  MOV R12, 0x4c50 ;  /* 0x00004c50000c7802 */ /* 0x000fce0000000f00 */
[----:B-12---:R-:W-:Y:S05]  /*4c40*/  CALL.REL.NOINC `($__internal_338_$__cuda_sm20_div_s64) ;  /* 0x0000001c00ac7944 */ /* 0x006fea0003c00000 */
        /* <DEDUP_REMOVED lines=11> */
.L_x_16790:
[----:B------:R-:W-:Y:S05]  /*4d00*/  BSYNC.RECONVERGENT B1 ;  /* 0x0000000000017941 */ /* 0x000fea0003800200 */
.L_x_16788:
        /* <DEDUP_REMOVED lines=15> */
.L_x_16766:
        /* <DEDUP_REMOVED lines=37> */
.L_x_16794:
[----:B------:R-:W-:Y:S01]  /*5050*/  MOV R26, R18 ;  /* 0x00000012001a7202 */ /* 0x000fe20000000f00 */
[----:B------:R-:W-:Y:S01]  /*5060*/  IMAD.MOV.U32 R13, RZ, RZ, R19 ;  /* 0x000000ffff0d7224 */ /* 0x000fe200078e0013 */
[----:B------:R-:W-:Y:S02]  /*5070*/  MOV R14, R6 ;  /* 0x00000006000e7202 */ /* 0x000fe40000000f00 */
[----:B------:R-:W-:Y:S02]  /*5080*/  MOV R11, R7 ;  /* 0x00000007000b7202 */ /* 0x000fe40000000f00 */
[----:B------:R-:W-:-:S07]  /*5090*/  MOV R12, 0x50b0 ;  /* 0x000050b0000c7802 */ /* 0x000fce0000000f00 */
[----:B-1----:R-:W-:Y:S05]  /*50a0*/  CALL.REL.NOINC `($__internal_338_$__cuda_sm20_div_s64) ;  /* 0x0000001800947944 */ /* 0x002fea0003c00000 */
        /* <DEDUP_REMOVED lines=9> */
.L_x_16795:
[----:B------:R-:W-:Y:S05]  /*5140*/  BSYNC.RECONVERGENT B1 ;  /* 0x0000000000017941 */ /* 0x000fea0003800200 */
.L_x_16793:
        /* <DEDUP_REMOVED lines=39> */
.L_x_16797:
        /* <DEDUP_REMOVED lines=17> */
.L_x_16798:
[----:B------:R-:W-:Y:S05]  /*54d0*/  BSYNC.RECONVERGENT B1 ;  /* 0x0000000000017941 */ /* 0x000fea0003800200 */
.L_x_16796:
        /* <DEDUP_REMOVED lines=40> */
.L_x_16800:
[----:B------:R-:W-:Y:S01]  /*5760*/  MOV R26, R18 ;  /* 0x00000012001a7202 */ /* 0x000fe20000000f00 */
[----:B------:R-:W-:Y:S01]  /*5770*/  IMAD.MOV.U32 R14, RZ, RZ, R20 ;  /* 0x000000ffff0e7224 */ /* 0x000fe200078e0014 */
[----:B------:R-:W-:Y:S02]  /*5780*/  MOV R13, R19 ;  /* 0x00000013000d7202 */ /* 0x000fe40000000f00 */
[----:B------:R-:W-:Y:S02]  /*5790*/  MOV R11, R21 ;  /* 0x00000015000b7202 */ /* 0x000fe40000000f00 */
[----:B------:R-:W-:-:S07]  /*57a0*/  MOV R12, 0x57c0 ;  /* 0x000057c0000c7802 */ /* 0x000fce0000000f00 */
[----:B-1----:R-:W-:Y:S05]  /*57b0*/  CALL.REL.NOINC `($__internal_338_$__cuda_sm20_div_s64) ;  /* 0x0000001000d07944 */ /* 0x002fea0003c00000 */
        /* <DEDUP_REMOVED lines=11> */
.L_x_16801:
[----:B------:R-:W-:Y:S05]  /*5870*/  BSYNC.RECONVERGENT B1 ;  /* 0x0000000000017941 */ /* 0x000fea0003800200 */
.L_x_16799:
        /* <DEDUP_REMOVED lines=40> */
.L_x_16803:
[----:B------:R-:W-:Y:S01]  /*5b00*/  MOV R26, R18 ;  /* 0x00000012001a7202 */ /* 0x000fe20000000f00 */
[----:B------:R-:W-:Y:S01]  /*5b10*/  IMAD.MOV.U32 R13, RZ, RZ, R19 ;  /* 0x000000ffff0d7224 */ /* 0x000fe200078e0013 */
[----:B------:R-:W-:Y:S02]  /*5b20*/  MOV R14, R20 ;  /* 0x00000014000e7202 */ /* 0x000fe40000000f00 */
[----:B------:R-:W-:Y:S02]  /*5b30*/  MOV R11, R21 ;  /* 0x00000015000b7202 */ /* 0x000fe40000000f00 */
[----:B------:R-:W-:-:S07]  /*5b40*/  MOV R12, 0x5b60 ;  /* 0x00005b60000c7802 */ /* 0x000fce0000000f00 */
[----:B-1----:R-:W-:Y:S05]  /*5b50*/  CALL.REL.NOINC `($__internal_338_$__cuda_sm20_div_s64) ;  /* 0x0000000c00e87944 */ /* 0x002fea0003c00000 */
        /* <DEDUP_REMOVED lines=11> */
.L_x_16804:
[----:B------:R-:W-:Y:S05]  /*5c10*/  BSYNC.RECONVERGENT B1 ;  /* 0x0000000000017941 */ /* 0x000fea0003800200 */
.L_x_16802:
        /* <DEDUP_REMOVED lines=11> */
.L_x_16792:
        /* <DEDUP_REMOVED lines=35> */
.L_x_16807:
[----:B------:R-:W-:Y:S01]  /*5f00*/  IMAD.MOV.U32 R26, RZ, RZ, R18 ;  /* 0x000000ffff1a7224 */ /* 0x000fe200078e0012 */
[----:B------:R-:W-:Y:S01]  /*5f10*/  MOV R13, R19 ;  /* 0x00000013000d7202 */ /* 0x000fe20000000f00 */
[----:B------:R-:W-:Y:S01]  /*5f20*/  IMAD.MOV.U32 R11, RZ, RZ, R5 ;  /* 0x000000ffff0b7224 */ /* 0x000fe200078e0005 */
[----:B------:R-:W-:Y:S02]  /*5f30*/  MOV R14, R4 ;  /* 0x00000004000e7202 */ /* 0x000fe40000000f00 */
[----:B------:R-:W-:-:S07]  /*5f40*/  MOV R12, 0x5f60 ;  /* 0x00005f60000c7802 */ /* 0x000fce0000000f00 */
[----:B-1----:R-:W-:Y:S05]  /*5f50*/  CALL.REL.NOINC `($__internal_338_$__cuda_sm20_div_s64) ;  /* 0x0000000800e87944 */ /* 0x002fea0003c00000 */
        /* <DEDUP_REMOVED lines=8> */
.L_x_16808:
[----:B------:R-:W-:Y:S05]  /*5fe0*/  BSYNC.RECONVERGENT B1 ;  /* 0x0000000000017941 */ /* 0x000fea0003800200 */
.L_x_16806:
        /* <DEDUP_REMOVED lines=39> */
.L_x_16810:
        /* <DEDUP_REMOVED lines=17> */
.L_x_16811:
[----:B------:R-:W-:Y:S05]  /*6370*/  BSYNC.RECONVERGENT B1 ;  /* 0x0000000000017941 */ /* 0x000fea0003800200 */
.L_x_16809:
        /* <DEDUP_REMOVED lines=11> */
.L_x_16805:
        /* <DEDUP_REMOVED lines=31> */
.L_x_16813:
[----:B------:R-:W-:Y:S02]  /*6620*/  MOV R24, R20 ;  /* 0x0000001400187202 */ /* 0x000fe40000000f00 */
[----:B------:R-:W-:-:S07]  /*6630*/  MOV R26, 0x6650 ;  /* 0x00006650001a7802 */ /* 0x000fce0000000f00 */
[----:B-1----:R-:W-:Y:S05]  /*6640*/  CALL.REL.NOINC `($__internal_339_$__cuda_sm20_rem_s64) ;  /* 0x0000000800787944 */ /* 0x002fea0003c00000 */
[----:B------:R-:W-:Y:S01]  /*6650*/  MOV R4, R6 ;  /* 0x0000000600047202 */ /* 0x000fe20000000f00 */
[----:B------:R-:W-:-:S07]  /*6660*/  IMAD.MOV.U32 R5, RZ, RZ, R7 ;  /* 0x000000ffff057224 */ /* 0x000fce00078e0007 */
.L_x_16814:
[----:B------:R-:W-:Y:S05]  /*6670*/  BSYNC.RECONVERGENT B1 ;  /* 0x0000000000017941 */ /* 0x000fea0003800200 */
.L_x_16812:
        /* <DEDUP_REMOVED lines=9> */
.L_x_16765:
[----:B------:R-:W2:Y:S04]  /*6710*/  LDG.E R9, desc[UR14][R8.64] ;  /* 0x0000000e08097981 */ /* 0x000ea8000c1e1900 */
[----:B--2---:R2:W-:Y:S02]  /*6720*/  STS [R2], R9 ;  /* 0x0000000902007388 */ /* 0x0045e40000000800 */
.L_x_16764:
[----:B------:R-:W-:Y:S05]  /*6730*/  BSYNC.RECONVERGENT B0 ;  /* 0x0000000000007941 */ /* 0x000fea0003800200 */
.L_x_16716:
[----:B------:R-:W-:Y:S01]  /*6740*/  BAR.SYNC.DEFER_BLOCKING 0x0 ;  /* 0x0000000000007b1d */ /* 0x000fe20000010000 */
[----:B------:R-:W-:Y:S02]  /*6750*/  ISETP.GE.U32.AND P0, PT, R3, 0x42, PT ;  /* 0x000000420300780c */ /* 0x000fe40003f06070 */
[----:B------:R-:W-:-:S11]  /*6760*/  ISETP.GT.U32.AND P1, PT, R0, 0x1f, PT ;  /* 0x0000001f0000780c */ /* 0x000fd60003f24070 */
[----:B------:R-:W-:Y:S05]  /*6770*/  @!P0 BRA `(.L_x_16815) ;  /* 0x00000000002c8947 */ /* 0x000fea0003800000 */
.L_x_16816:
[----:B--2---:R-:W-:-:S04]  /*6780*/  SHF.R.U32.HI R9, RZ, 0x1, R3 ;  /* 0x00000001ff097819 */ /* 0x004fc80000011603 */
[----:B------:R-:W-:-:S13]  /*6790*/  ISETP.GE.U32.AND P0, PT, R0, R9, PT ;  /* 0x000000090000720c */ /* 0x000fda0003f06070 */
[----:B0-----:R-:W-:Y:S01]  /*67a0*/  @!P0 LEA R5, R9, R2, 0x2 ;  /* 0x0000000209058211 */ /* 0x001fe200078e10ff */
        /* <DEDUP_REMOVED lines=8> */
.L_x_16815:
        /* <DEDUP_REMOVED lines=45> */
        .weak           $__internal_338_$__cuda_sm20_div_s64
        .type           $__internal_338_$__cuda_sm20_div_s64,@function
        .size           $__internal_338_$__cuda_sm20_div_s64,($__internal_339_$__cuda_sm20_rem_s64 - $__internal_338_$__cuda_sm20_div_s64)
$__internal_338_$__cuda_sm20_div_s64:
        /* <DEDUP_REMOVED lines=82> */
[----:B------:R-:W-:Y:S06]  /*7020*/  RET.REL.NODEC R12 `(contiguous_mean2_f32) ;  /* 0xffffff8c0cf47950 */ /* 0x000fec0003c3ffff */
        .weak           $__internal_339_$__cuda_sm20_rem_s64
        .type           $__internal_339_$__cuda_sm20_rem_s64,@function
        .size           $__internal_339_$__cuda_sm20_rem_s64,(.L_x_30655 - $__internal_339_$__cuda_sm20_rem_s64)
$__internal_339_$__cuda_sm20_rem_s64:
        /* <DEDUP_REMOVED lines=76> */
[----:B------:R-:W-:Y:S06]  /*74f0*/  RET.REL.NODEC R26 `(contiguous_mean2_f32) ;  /* 0xffffff881ac07950 */ /* 0x000fec0003c3ffff */
.L_x_16817:
        /* <DEDUP_REMOVED lines=16> */
.L_x_30655:


//--------------------- .text.uncontiguous_cumulate_mean_f32 --------------------------
	.section	.text.uncontiguous_cumulate_mean_f32,"ax",@progbits
	.align	128
        .global         uncontiguous_cumulate_mean_f32
        .type           uncontiguous_cumulate_mean_f32,@function
        .size           uncontiguous_cumulate_mean_f32,(.L_x_30657 - uncontiguous_cumulate_mean_f32)
        .other          uncontiguous_cumulate_mean_f32,@"STO_CUDA_ENTRY STV_DEFAULT"
uncontiguous_cumulate_mean_f32:
.text.uncontiguous_cumulate_mean_f32:
        /* <DEDUP_REMOVED lines=41> */
.L_x_16846:
        /* <DEDUP_REMOVED lines=33> */
.L_x_16823:
[----:B------:R-:W-:Y:S01]  /*04a0*/  IMAD.MOV.U32 R29, RZ, RZ, R14 ;  /* 0x000000ffff1d7224 */ /* 0x000fe200078e000e */
[----:B------:R-:W-:Y:S01]  /*04b0*/  MOV R26, R15 ;  /* 0x0000000f001a7202 */ /* 0x000fe20000000f00 */
[----:B------:R-:W-:Y:S01]  /*04c0*/  IMAD.MOV.U32 R13, RZ, RZ, R16 ;  /* 0x000000ffff0d7224 */ /* 0x000fe200078e0010 */
[----:B------:R-:W-:Y:S02]  /*04d0*/  MOV R12, R17 ;  /* 0x00000011000c7202 */ /* 0x000fe40000000f00 */
[----:B------:R-:W-:-:S07]  /*04e0*/  MOV R11, 0x500 ;  /* 0x00000500000b7802 */ /* 0x000fce0000000f00 */
[----:B------:R-:W-:Y:S05]  /*04f0*/  CALL.REL.NOINC `($__internal_340_$__cuda_sm20_div_s64) ;  /* 0x0000006400d07944 */ /* 0x000fea0003c00000 */
        /* <DEDUP_REMOVED lines=9> */
.L_x_16824:
[----:B------:R-:W-:Y:S05]  /*0590*/  BSYNC.RECONVERGENT B1 ;  /* 0x0000000000017941 */ /* 0x000fea0003800200 */
.L_x_16822:
        /* <DEDUP_REMOVED lines=36> */
.L_x_16826:
[----:B------:R-:W-:Y:S01]  /*07e0*/  IMAD.MOV.U32 R29, RZ, RZ, R7 ;  /* 0x000000ffff1d7224 */ /* 0x000fe200078e0007 */
[----:B------:R-:W-:Y:S01]  /*07f0*/  MOV R26, R8 ;  /* 0x00000008001a7202 */ /* 0x000fe20000000f00 */
[----:B------:R-:W-:Y:S01]  /*0800*/  IMAD.MOV.U32 R13, RZ, RZ, R16 ;  /* 0x000000ffff0d7224 */ /* 0x000fe200078e0010 */
[----:B------:R-:W-:Y:S02]  /*0810*/  MOV R12, R17 ;  /* 0x00000011000c7202 */ /* 0x000fe40000000f00 */
[----:B------:R-:W-:-:S07]  /*0820*/  MOV R11, 0x840 ;  /* 0x00000840000b7802 */ /* 0x000fce0000000f00 */
[----:B------:R-:W-:Y:S05]  /*0830*/  CALL.REL.NOINC `($__internal_340_$__cuda_sm20_div_s64) ;  /* 0x0000006400007944 */ /* 0x000fea0003c00000 */
        /* <DEDUP_REMOVED lines=10> */
.L_x_16827:
[----:B------:R-:W-:Y:S05]  /*08e0*/  BSYNC.RECONVERGENT B1 ;  /* 0x0000000000017941 */ /* 0x000fea0003800200 */
.L_x_16825:
        /* <DEDUP_REMOVED lines=37> */
.L_x_16829:
[----:B------:R-:W-:Y:S01]  /*0b40*/  MOV R29, R14 ;  /* 0x0000000e001d7202 */ /* 0x000fe20000000f00 */
[----:B------:R-:W-:Y:S01]  /*0b50*/  IMAD.MOV.U32 R26, RZ, RZ, R15 ;  /* 0x000000ffff1a7224 */ /* 0x000fe200078e000f */
[----:B------:R-:W-:Y:S01]  /*0b60*/  MOV R13, R16 ;  /* 0x00000010000d7202 */ /* 0x000fe20000000f00 */
[----:B------:R-:W-:Y:S01]  /*0b70*/  IMAD.MOV.U32 R12, RZ, RZ, R17 ;  /* 0x000000ffff0c7224 */ /* 0x000fe200078e0011 */
[----:B------:R-:W-:-:S07]  /*0b80*/  MOV R11, 0xba0 ;  /* 0x00000ba0000b7802 */ /* 0x000fce0000000f00 */
[----:B------:R-:W-:Y:S05]  /*0b90*/  CALL.REL.NOINC `($__internal_340_$__cuda_sm20_div_s64) ;  /* 0x0000006000287944 */ /* 0x000fea0003c00000 */
        /* <DEDUP_REMOVED lines=10> */
.L_x_16830:
[----:B------:R-:W-:Y:S05]  /*0c40*/  BSYNC.RECONVERGENT B1 ;  /* 0x0000000000017941 */ /* 0x000fea0003800200 */
.L_x_16828:
        /* <DEDUP_REMOVED lines=34> */
.L_x_16832:
        /* <DEDUP_REMOVED lines=16> */
.L_x_16833:
[----:B------:R-:W-:Y:S05]  /*0f70*/  BSYNC.RECONVERGENT B1 ;  /* 0x0000000000017941 */ /* 0x000fea0003800200 */
.L_x_16831:
        /* <DEDUP_REMOVED lines=37> */
.L_x_16835:
        /* <DEDUP_REMOVED lines=17> */
.L_x_16836:
[----:B------:R-:W-:Y:S05]  /*12e0*/  BSYNC.RECONVERGENT B1 ;  /* 0x0000000000017941 */ /* 0x000fea0003800200 */
.L_x_16834:
        /* <DEDUP_REMOVED lines=35> */
.L_x_16838:
        /* <DEDUP_REMOVED lines=16> */
.L_x_16839:
[----:B------:R-:W-:Y:S05]  /*1620*/  BSYNC.RECONVERGENT B1 ;  /* 0x0000000000017941 */ /* 0x000fea0003800200 */
.L_x_16837:
        /* <DEDUP_REMOVED lines=36> */
.L_x_16841:
[----:B------:R-:W-:Y:S01]  /*1870*/  MOV R29, R14 ;  /* 0x0000000e001d7202 */ /* 0x000fe20000000f00 */
[----:B------:R-:W-:Y:S01]  /*1880*/  IMAD.MOV.U32 R26, RZ, RZ, R15 ;  /* 0x000000ffff1a7224 */ /* 0x000fe200078e000f */
[----:B------:R-:W-:Y:S01]  /*1890*/  MOV R13, R16 ;  /* 0x00000010000d7202 */ /* 0x000fe20000000f00 */
[----:B------:R-:W-:Y:S01]  /*18a0*/  IMAD.MOV.U32 R12, RZ, RZ, R17 ;  /* 0x000000ffff0c7224 */ /* 0x000fe200078e0011 */
[----:B------:R-:W-:-:S07]  /*18b0*/  MOV R11, 0x18d0 ;  /* 0x000018d0000b7802 */ /* 0x000fce0000000f00 */
[----:B------:R-:W-:Y:S05]  /*18c0*/  CALL.REL.NOINC `($__internal_340_$__cuda_sm20_div_s64) ;  /* 0x0000005000dc7944 */ /* 0x000fea0003c00000 */
        /* <DEDUP_REMOVED lines=11> */
.L_x_16842:
[----:B------:R-:W-:Y:S05]  /*1980*/  BSYNC.RECONVERGENT B1 ;  /* 0x0000000000017941 */ /* 0x000fea0003800200 */
.L_x_16840:
        /* <DEDUP_REMOVED lines=36> */
.L_x_16844:
        /* <DEDUP_REMOVED lines=17> */
.L_x_16845:
[----:B------:R-:W-:Y:S05]  /*1ce0*/  BSYNC.RECONVERGENT B1 ;  /* 0x0000000000017941 */ /* 0x000fea0003800200 */
.L_x_16843:
        /* <DEDUP_REMOVED lines=10> */
.L_x_16821:
        /* <DEDUP_REMOVED lines=36> */
.L_x_16849:
[----:B------:R-:W-:Y:S01]  /*1fd0*/  MOV R29, R14 ;  /* 0x0000000e001d7202 */ /* 0x000fe20000000f00 */
[----:B------:R-:W-:Y:S01]  /*1fe0*/  IMAD.MOV.U32 R26, RZ, RZ, R15 ;  /* 0x000000ffff1a7224 */ /* 0x000fe200078e000f */
[----:B------:R-:W-:Y:S01]  /*1ff0*/  MOV R13, R16 ;  /* 0x00000010000d7202 */ /* 0x000fe20000000f00 */
[----:B------:R-:W-:Y:S01]  /*2000*/  IMAD.MOV.U32 R12, RZ, RZ, R17 ;  /* 0x000000ffff0c7224 */ /* 0x000fe200078e0011 */
[----:B------:R-:W-:-:S07]  /*2010*/  MOV R11, 0x2030 ;  /* 0x00002030000b7802 */ /* 0x000fce0000000f00 */
[----:B------:R-:W-:Y:S05]  /*2020*/  CALL.REL.NOINC `($__internal_340_$__cuda_sm20_div_s64) ;  /* 0x0000004c00047944 */ /* 0x000fea0003c00000 */
        /* <DEDUP_REMOVED lines=9> */
.L_x_16850:
[----:B------:R-:W-:Y:S05]  /*20c0*/  BSYNC.RECONVERGENT B1 ;  /* 0x0000000000017941 */ /* 0x000fea0003800200 */
.L_x_16848:
        /* <DEDUP_REMOVED lines=36> */
.L_x_16852:
        /* <DEDUP_REMOVED lines=17> */
.L_x_16853:
[----:B------:R-:W-:Y:S05]  /*2420*/  BSYNC.RECONVERGENT B1 ;  /* 0x0000000000017941 */ /* 0x000fea0003800200 */
.L_x_16851:
        /* <DEDUP_REMOVED lines=38> */
.L_x_16855:
        /* <DEDUP_REMOVED lines=16> */
.L_x_16856:
[----:B------:R-:W-:Y:S05]  /*2790*/  BSYNC.RECONVERGENT B1 ;  /* 0x0000000000017941 */ /* 0x000fea0003800200 */
.L_x_16854:
        /* <DEDUP_REMOVED lines=36> */
.L_x_16858:
        /* <DEDUP_REMOVED lines=16> */
.L_x_16859:
[----:B------:R-:W-:Y:S05]  /*2ae0*/  BSYNC.RECONVERGENT B1 ;  /* 0x0000000000017941 */ /* 0x000fea0003800200 */
.L_x_16857:
[----:B------:R-:W-:Y:S01]  /*2af0*/  IMAD R5, R5, R38, RZ ;  /* 0x0000002605057224 */ /* 0x000fe200078e02ff */
[----:B------:R-:W-:Y:S01]  /*2b00*/  IADD3 R9, PT, PT, R9, -0x2, RZ ;  /* 0xfffffffe09097810 */ /* 0x000fe20007ffe0ff */
[----:B------:R-:W-:Y:S02]  /*2b10*/  IMAD.MOV.U32 R34, RZ, RZ, R20 ;  /* 0x000000ffff227224 */ /* 0x000fe400078e0014 */
[-C--:B------:R-:W-:Y:S02]  /*2b20*/  IMAD R5, R39, R10.reuse, R5 ;  /* 0x0000000a27057224 */ /* 0x080fe400078e0205 */
[----:B------:R-:W-:-:S04]  /*2b30*/  IMAD.WIDE.U32 R34, R38, R10, R34 ;  /* 0x0000000a26227225 */ /* 0x000fc800078e0022 */
[----:B------:R-:W-:Y:S01]  /*2b40*/  IMAD.IADD R6, R35, 0x1, R5 ;  /* 0x0000000123067824 */ /* 0x000fe200078e0205 */
[----:B------:R-:W-:-:S07]  /*2b50*/  MOV R5, R34 ;  /* 0x0000002200057202 */ /* 0x000fce0000000f00 */
.L_x_16847:
        /* <DEDUP_REMOVED lines=31> */
.L_x_16861:
[----:B------:R-:W-:Y:S01]  /*2d50*/  IMAD.MOV.U32 R20, RZ, RZ, R14 ;  /* 0x000000ffff147224 */ /* 0x000fe200078e000e */
[----:B------:R-:W-:Y:S01]  /*2d60*/  MOV R24, R15 ;  /* 0x0000000f00187202 */ /* 0x000fe20000000f00 */
[----:B------:R-:W-:Y:S01]  /*2d70*/  IMAD.MOV.U32 R21, RZ, RZ, R16 ;  /* 0x000000ffff157224 */ /* 0x000fe200078e0010 */
[----:B------:R-:W-:Y:S02]  /*2d80*/  MOV R22, R17 ;  /* 0x0000001100167202 */ /* 0x000fe40000000f00 */
[----:B------:R-:W-:-:S07]  /*2d90*/  MOV R23, 0x2db0 ;  /* 0x00002db000177802 */ /* 0x000fce0000000f00 */
[----:B------:R-:W-:Y:S05]  /*2da0*/  CALL.REL.NOINC `($__internal_341_$__cuda_sm20_rem_s64) ;  /* 0x0000004000f47944 */ /* 0x000fea0003c00000 */
[----:B------:R-:W-:Y:S01]  /*2db0*/  IMAD.MOV.U32 R10, RZ, RZ, R12 ;  /* 0x000000ffff0a7224 */ /* 0x000fe200078e000c */
[----:B------:R-:W-:-:S07]  /*2dc0*/  MOV R11, R13 ;  /* 0x0000000d000b7202 */ /* 0x000fce0000000f00 */
.L_x_16862:
[----:B------:R-:W-:Y:S05]  /*2dd0*/  BSYNC.RECONVERGENT B1 ;  /* 0x0000000000017941 */ /* 0x000fea0003800200 */
.L_x_16860:
        /* <DEDUP_REMOVED lines=33> */
.L_x_16864:
[----:B------:R-:W-:Y:S01]  /*2ff0*/  MOV R21, R16 ;  /* 0x0000001000157202 */ /* 0x000fe20000000f00 */
[----:B------:R-:W-:Y:S01]  /*3000*/  IMAD.MOV.U32 R22, RZ, RZ, R17 ;  /* 0x000000ffff167224 */ /* 0x000fe200078e0011 */
[----:B------:R-:W-:Y:S01]  /*3010*/  MOV R20, R7 ;  /* 0x0000000700147202 */ /* 0x000fe20000000f00 */
[----:B------:R-:W-:Y:S01]  /*3020*/  IMAD.MOV.U32 R24, RZ, RZ, R8 ;  /* 0x000000ffff187224 */ /* 0x000fe200078e0008 */
[----:B------:R-:W-:-:S07]  /*3030*/  MOV R23, 0x3050 ;  /* 0x0000305000177802 */ /* 0x000fce0000000f00 */
[----:B------:R-:W-:Y:S05]  /*3040*/  CALL.REL.NOINC `($__internal_341_$__cuda_sm20_rem_s64) ;  /* 0x00000040004c7944 */ /* 0x000fea0003c00000 */
[----:B------:R-:W-:Y:S01]  /*3050*/  MOV R8, R12 ;  /* 0x0000000c00087202 */ /* 0x000fe20000000f00 */
[----:B------:R-:W-:-:S07]  /*3060*/  IMAD.MOV.U32 R9, RZ, RZ, R13 ;  /* 0x000000ffff097224 */ /* 0x000fce00078e000d */
.L_x_16865:
[----:B------:R-:W-:Y:S05]  /*3070*/  BSYNC.RECONVERGENT B1 ;  /* 0x0000000000017941 */ /* 0x000fea0003800200 */
.L_x_16863:
[----:B------:R-:W-:Y:S01]  /*3080*/  MOV R10, R5 ;  /* 0x00000005000a7202 */ /* 0x000fe20000000f00 */
[----:B------:R-:W-:Y:S02]  /*3090*/  IMAD R7, R9, R18, RZ ;  /* 0x0000001209077224 */ /* 0x000fe400078e02ff */
[----:B------:R-:W-:Y:S02]  /*30a0*/  IMAD.MOV.U32 R11, RZ, RZ, R6 ;  /* 0x000000ffff0b7224 */ /* 0x000fe400078e0006 */
[-C--:B------:R-:W-:Y:S02]  /*30b0*/  IMAD R7, R19, R8.reuse, R7 ;  /* 0x0000000813077224 */ /* 0x080fe400078e0207 */
[----:B------:R-:W-:-:S04]  /*30c0*/  IMAD.WIDE.U32 R10, R18, R8, R10 ;  /* 0x00000008120a7225 */ /* 0x000fc800078e000a */
[----:B------:R-:W-:Y:S01]  /*30d0*/  IMAD.MOV.U32 R5, RZ, RZ, R10 ;  /* 0x000000ffff057224 */ /* 0x000fe200078e000a */
[----:B------:R-:W-:-:S07]  /*30e0*/  IADD3 R6, PT, PT, R11, R7, RZ ;  /* 0x000000070b067210 */ /* 0x000fce0007ffe0ff */
.L_x_16820:
        /* <DEDUP_REMOVED lines=10> */
.L_x_16819:
        /* <DEDUP_REMOVED lines=20> */
.L_x_16893:
        /* <DEDUP_REMOVED lines=33> */
.L_x_16870:
[----:B------:R-:W-:Y:S01]  /*34e0*/  IMAD.MOV.U32 R29, RZ, RZ, R15 ;  /* 0x000000ffff1d7224 */ /* 0x000fe200078e000f */
[----:B------:R-:W-:Y:S01]  /*34f0*/  MOV R26, R14 ;  /* 0x0000000e001a7202 */ /* 0x000fe20000000f00 */
[----:B------:R-:W-:Y:S01]  /*3500*/  IMAD.MOV.U32 R13, RZ, RZ, R34 ;  /* 0x000000ffff0d7224 */ /* 0x000fe200078e0022 */
[----:B------:R-:W-:Y:S02]  /*3510*/  MOV R12, R35 ;  /* 0x00000023000c7202 */ /* 0x000fe40000000f00 */
[----:B------:R-:W-:-:S07]  /*3520*/  MOV R11, 0x3540 ;  /* 0x00003540000b7802 */ /* 0x000fce0000000f00 */
[----:B-123--:R-:W-:Y:S05]  /*3530*/  CALL.REL.NOINC `($__internal_340_$__cuda_sm20_div_s64) ;  /* 0x0000003400c07944 */ /* 0x00efea0003c00000 */
        /* <DEDUP_REMOVED lines=11> */
.L_x_16871:
[----:B------:R-:W-:Y:S05]  /*35f0*/  BSYNC.RECONVERGENT B1 ;  /* 0x0000000000017941 */ /* 0x000fea0003800200 */
.L_x_16869:
        /* <DEDUP_REMOVED lines=39> */
.L_x_16873:
[----:B------:R-:W-:Y:S01]  /*3870*/  IMAD.MOV.U32 R29, RZ, RZ, R34 ;  /* 0x000000ffff1d7224 */ /* 0x000fe200078e0022 */
[----:B------:R-:W-:Y:S01]  /*3880*/  MOV R26, R35 ;  /* 0x00000023001a7202 */ /* 0x000fe20000000f00 */
[----:B------:R-:W-:Y:S01]  /*3890*/  IMAD.MOV.U32 R13, RZ, RZ, R36 ;  /* 0x000000ffff0d7224 */ /* 0x000fe200078e0024 */
[----:B------:R-:W-:Y:S02]  /*38a0*/  MOV R12, R37 ;  /* 0x00000025000c7202 */ /* 0x000fe40000000f00 */
[----:B------:R-:W-:-:S07]  /*38b0*/  MOV R11, 0x38d0 ;  /* 0x000038d0000b7802 */ /* 0x000fce0000000f00 */
[----:B-1----:R-:W-:Y:S05]  /*38c0*/  CALL.REL.NOINC `($__internal_340_$__cuda_sm20_div_s64) ;  /* 0x0000003000dc7944 */ /* 0x002fea0003c00000 */
        /* <DEDUP_REMOVED lines=11> */
.L_x_16874:
[----:B------:R-:W-:Y:S05]  /*3980*/  BSYNC.RECONVERGENT B1 ;  /* 0x0000000000017941 */ /* 0x000fea0003800200 */
.L_x_16872:
        /* <DEDUP_REMOVED lines=38> */
.L_x_16876:
[----:B------:R-:W-:Y:S01]  /*3bf0*/  MOV R29, R34 ;  /* 0x00000022001d7202 */ /* 0x000fe20000000f00 */
[----:B------:R-:W-:Y:S01]  /*3c00*/  IMAD.MOV.U32 R26, RZ, RZ, R35 ;  /* 0x000000ffff1a7224 */ /* 0x000fe200078e0023 */
[----:B------:R-:W-:Y:S01]  /*3c10*/  MOV R13, R36 ;  /* 0x00000024000d7202 */ /* 0x000fe20000000f00 */
[----:B------:R-:W-:Y:S01]  /*3c20*/  IMAD.MOV.U32 R12, RZ, RZ, R37 ;  /* 0x000000ffff0c7224 */ /* 0x000fe200078e0025 */
[----:B------:R-:W-:-:S07]  /*3c30*/  MOV R11, 0x3c50 ;  /* 0x00003c50000b7802 */ /* 0x000fce0000000f00 */
[----:B-1----:R-:W-:Y:S05]  /*3c40*/  CALL.REL.NOINC `($__internal_340_$__cuda_sm20_div_s64) ;  /* 0x0000002c00fc7944 */ /* 0x002fea0003c00000 */
        /* <DEDUP_REMOVED lines=11> */
.L_x_16877:
[----:B------:R-:W-:Y:S05]  /*3d00*/  BSYNC.RECONVERGENT B1 ;  /* 0x0000000000017941 */ /* 0x000fea0003800200 */
.L_x_16875:
        /* <DEDUP_REMOVED lines=38> */
.L_x_16879:
        /* <DEDUP_REMOVED lines=17> */
.L_x_16880:
[----:B------:R-:W-:Y:S05]  /*4080*/  BSYNC.RECONVERGENT B1 ;  /* 0x0000000000017941 */ /* 0x000fea0003800200 */
.L_x_16878:
        /* <DEDUP_REMOVED lines=39> */
.L_x_16882:
        /* <DEDUP_REMOVED lines=17> */
.L_x_16883:
[----:B------:R-:W-:Y:S05]  /*4410*/  BSYNC.RECONVERGENT B1 ;  /* 0x0000000000017941 */ /* 0x000fea0003800200 */
.L_x_16881:
        /* <DEDUP_REMOVED lines=38> */
.L_x_16885:
        /* <DEDUP_REMOVED lines=17> */
.L_x_16886:
[----:B------:R-:W-:Y:S05]  /*4790*/  BSYNC.RECONVERGENT B1 ;  /* 0x0000000000017941 */ /* 0x000fea0003800200 */
.L_x_16884:
        /* <DEDUP_REMOVED lines=38> */
.L_x_16888:
        /* <DEDUP_REMOVED lines=17> */
.L_x_16889:
[----:B------:R-:W-:Y:S05]  /*4b10*/  BSYNC.RECONVERGENT B1 ;  /* 0x0000000000017941 */ /* 0x000fea0003800200 */
.L_x_16887:
        /* <DEDUP_REMOVED lines=36> */
.L_x_16891:
        /* <DEDUP_REMOVED lines=17> */
.L_x_16892:
[----:B------:R-:W-:Y:S05]  /*4e70*/  BSYNC.RECONVERGENT B1 ;  /* 0x0000000000017941 */ /* 0x000fea0003800200 */
.L_x_16890:
        /* <DEDUP_REMOVED lines=12> */
.L_x_16868:
        /* <DEDUP_REMOVED lines=35> */
.L_x_16896:
[----:B------:R-:W-:Y:S01]  /*5170*/  MOV R29, R15 ;  /* 0x0000000f001d7202 */ /* 0x000fe20000000f00 */
[----:B------:R-:W-:Y:S01]  /*5180*/  IMAD.MOV.U32 R26, RZ, RZ, R14 ;  /* 0x000000ffff1a7224 */ /* 0x000fe200078e000e */
[----:B------:R-:W-:Y:S02]  /*5190*/  MOV R13, R16 ;  /* 0x00000010000d7202 */ /* 0x000fe40000000f00 */
[----:B------:R-:W-:Y:S02]  /*51a0*/  MOV R12, R17 ;  /* 0x00000011000c7202 */ /* 0x000fe40000000f00 */
[----:B------:R-:W-:-:S07]  /*51b0*/  MOV R11, 0x51d0 ;  /* 0x000051d0000b7802 */ /* 0x000fce0000000f00 */
[----:B------:R-:W-:Y:S05]  /*51c0*/  CALL.REL.NOINC `($__internal_340_$__cuda_sm20_div_s64) ;  /* 0x00000018009c7944 */ /* 0x000fea0003c00000 */
        /* <DEDUP_REMOVED lines=11> */
.L_x_16897:
[----:B------:R-:W-:Y:S05]  /*5280*/  BSYNC.RECONVERGENT B1 ;  /* 0x0000000000017941 */ /* 0x000fea0003800200 */
.L_x_16895:
        /* <DEDUP_REMOVED lines=41> */
.L_x_16899:
[----:B------:R-:W-:Y:S01]  /*5520*/  MOV R29, R18 ;  /* 0x00000012001d7202 */ /* 0x000fe20000000f00 */
[----:B------:R-:W-:Y:S01]  /*5530*/  IMAD.MOV.U32 R13, RZ, RZ, R16 ;  /* 0x000000ffff0d7224 */ /* 0x000fe200078e0010 */
[----:B------:R-:W-:Y:S02]  /*5540*/  MOV R26, R19 ;  /* 0x00000013001a7202 */ /* 0x000fe40000000f00 */
[----:B------:R-:W-:Y:S02]  /*5550*/  MOV R12, R17 ;  /* 0x00000011000c7202 */ /* 0x000fe40000000f00 */
[----:B------:R-:W-:-:S07]  /*5560*/  MOV R11, 0x5580 ;  /* 0x00005580000b7802 */ /* 0x000fce0000000f00 */
[----:B------:R-:W-:Y:S05]  /*5570*/  CALL.REL.NOINC `($__internal_340_$__cuda_sm20_div_s64) ;  /* 0x0000001400b07944 */ /* 0x000fea0003c00000 */
        /* <DEDUP_REMOVED lines=11> */
.L_x_16900:
[----:B------:R-:W-:Y:S05]  /*5630*/  BSYNC.RECONVERGENT B1 ;  /* 0x0000000000017941 */ /* 0x000fea0003800200 */
.L_x_16898:
        /* <DEDUP_REMOVED lines=40> */
.L_x_16902:
        /* <DEDUP_REMOVED lines=17> */
.L_x_16903:
[----:B------:R-:W-:Y:S05]  /*59d0*/  BSYNC.RECONVERGENT B1 ;  /* 0x0000000000017941 */ /* 0x000fea0003800200 */
.L_x_16901:
        /* <DEDUP_REMOVED lines=39> */
.L_x_16905:
[----:B------:R-:W-:Y:S01]  /*5c50*/  MOV R29, R18 ;  /* 0x00000012001d7202 */ /* 0x000fe20000000f00 */
[----:B------:R-:W-:Y:S01]  /*5c60*/  IMAD.MOV.U32 R26, RZ, RZ, R19 ;  /* 0x000000ffff1a7224 */ /* 0x000fe200078e0013 */
[----:B------:R-:W-:Y:S02]  /*5c70*/  MOV R13, R20 ;  /* 0x00000014000d7202 */ /* 0x000fe40000000f00 */
[----:B------:R-:W-:Y:S02]  /*5c80*/  MOV R12, R21 ;  /* 0x00000015000c7202 */ /* 0x000fe40000000f00 */
[----:B------:R-:W-:-:S07]  /*5c90*/  MOV R11, 0x5cb0 ;  /* 0x00005cb0000b7802 */ /* 0x000fce0000000f00 */
[----:B------:R-:W-:Y:S05]  /*5ca0*/  CALL.REL.NOINC `($__internal_340_$__cuda_sm20_div_s64) ;  /* 0x0000000c00e47944 */ /* 0x000fea0003c00000 */
        /* <DEDUP_REMOVED lines=11> */
.L_x_16906:
[----:B------:R-:W-:Y:S05]  /*5d60*/  BSYNC.RECONVERGENT B1 ;  /* 0x0000000000017941 */ /* 0x000fea0003800200 */
.L_x_16904:
        /* <DEDUP_REMOVED lines=10> */
.L_x_16894:
        /* <DEDUP_REMOVED lines=34> */
.L_x_16909:
        /* <DEDUP_REMOVED lines=17> */
.L_x_16910:
[----:B------:R-:W-:Y:S05]  /*6140*/  BSYNC.RECONVERGENT B1 ;  /* 0x0000000000017941 */ /* 0x000fea0003800200 */
.L_x_16908:
        /* <DEDUP_REMOVED lines=41> */
.L_x_16912:
        /* <DEDUP_REMOVED lines=17> */
.L_x_16913:
[----:B------:R-:W-:Y:S05]  /*64f0*/  BSYNC.RECONVERGENT B1 ;  /* 0x0000000000017941 */ /* 0x000fea0003800200 */
.L_x_16911:
        /* <DEDUP_REMOVED lines=10> */
.L_x_16907:
        /* <DEDUP_REMOVED lines=31> */
.L_x_16915:
[----:B------:R-:W-:Y:S01]  /*6790*/  MOV R21, R10 ;  /* 0x0000000a00157202 */ /* 0x000fe20000000f00 */
[----:B------:R-:W-:Y:S01]  /*67a0*/  IMAD.MOV.U32 R20, RZ, RZ, R15 ;  /* 0x000000ffff147224 */ /* 0x000fe200078e000f */
[----:B------:R-:W-:Y:S02]  /*67b0*/  MOV R22, R11 ;  /* 0x0000000b00167202 */ /* 0x000fe40000000f00 */
[----:B------:R-:W-:Y:S02]  /*67c0*/  MOV R24, R14 ;  /* 0x0000000e00187202 */ /* 0x000fe40000000f00 */
[----:B------:R-:W-:-:S07]  /*67d0*/  MOV R23, 0x67f0 ;  /* 0x000067f000177802 */ /* 0x000fce0000000f00 */
[----:B------:R-:W-:Y:S05]  /*67e0*/  CALL.REL.NOINC `($__internal_341_$__cuda_sm20_rem_s64) ;  /* 0x0000000800647944 */ /* 0x000fea0003c00000 */
[----:B------:R-:W-:Y:S01]  /*67f0*/  MOV R10, R12 ;  /* 0x0000000c000a7202 */ /* 0x000fe20000000f00 */
[----:B------:R-:W-:-:S07]  /*6800*/  IMAD.MOV.U32 R11, RZ, RZ, R13 ;  /* 0x000000ffff0b7224 */ /* 0x000fce00078e000d */
.L_x_16916:
[----:B------:R-:W-:Y:S05]  /*6810*/  BSYNC.RECONVERGENT B1 ;  /* 0x0000000000017941 */ /* 0x000fea0003800200 */
.L_x_16914:
        /* <DEDUP_REMOVED lines=10> */
.L_x_16867:
[----:B------:R-:W0:Y:S02]  /*68c0*/  LDCU.64 UR4, c[0x0][0x388] ;  /* 0x00007100ff0477ac */ /* 0x000e240008000a00 */
[----:B0-----:R-:W-:-:S04]  /*68d0*/  LEA R8, P0, R7, UR4, 0x2 ;  /* 0x0000000407087c11 */ /* 0x001fc8000f8010ff */
[----:B------:R-:W-:-:S05]  /*68e0*/  LEA.HI.X R9, R7, UR5, R6, 0x2, P0 ;  /* 0x0000000507097c11 */ /* 0x000fca00080f1406 */
[----:B------:R-:W2:Y:S04]  /*68f0*/  LDG.E R8, desc[UR6][R8.64] ;  /* 0x0000000608087981 */ /* 0x000ea8000c1e1900 */
[----:B--2---:R0:W-:Y:S02]  /*6900*/  STS [R3], R8 ;  /* 0x0000000803007388 */ /* 0x0041e40000000800 */
.L_x_16866:
[----:B------:R-:W-:Y:S05]  /*6910*/  BSYNC.RECONVERGENT B0 ;  /* 0x0000000000007941 */ /* 0x000fea0003800200 */
.L_x_16818:
[----:B------:R-:W-:Y:S01]  /*6920*/  BAR.SYNC.DEFER_BLOCKING 0x0 ;  /* 0x0000000000007b1d */ /* 0x000fe20000010000 */
[----:B------:R-:W-:Y:S02]  /*6930*/  ISETP.GE.U32.AND P0, PT, R4, 0x42, PT ;  /* 0x000000420400780c */ /* 0x000fe40003f06070 */
[----:B------:R-:W-:-:S11]  /*6940*/  ISETP.GT.U32.AND P1, PT, R2, 0x1f, PT ;  /* 0x0000001f0200780c */ /* 0x000fd60003f24070 */
[----:B------:R-:W-:Y:S05]  /*6950*/  @!P0 BRA `(.L_x_16917) ;  /* 0x00000000002c8947 */ /* 0x000fea0003800000 */
.L_x_16918:
        /* <DEDUP_REMOVED lines=11> */
.L_x_16917:
        /* <DEDUP_REMOVED lines=35> */
        .weak           $__internal_340_$__cuda_sm20_div_s64
        .type           $__internal_340_$__cuda_sm20_div_s64,@function
        .size           $__internal_340_$__cuda_sm20_div_s64,($__internal_341_$__cuda_sm20_rem_s64 - $__internal_340_$__cuda_sm20_div_s64)
$__internal_340_$__cuda_sm20_div_s64:
        /* <DEDUP_REMOVED lines=83> */
[----:B------:R-:W-:Y:S05]  /*7170*/  RET.REL.NODEC R12 `(uncontiguous_cumulate_mean_f32) ;  /* 0xffffff8c0ca07950 */ /* 0x000fea0003c3ffff */
        .weak           $__internal_341_$__cuda_sm20_rem_s64
        .type           $__internal_341_$__cuda_sm20_rem_s64,@function
        .size           $__internal_341_$__cuda_sm20_rem_s64,(.L_x_30657 - $__internal_341_$__cuda_sm20_rem_s64)
$__internal_341_$__cuda_sm20_rem_s64:
        /* <DEDUP_REMOVED lines=77> */
[----:B------:R-:W-:Y:S06]  /*7650*/  RET.REL.NODEC R10 `(uncontiguous_cumulate_mean_f32) ;  /* 0xffffff880a687950 */ /* 0x000fec0003c3ffff */
.L_x_16919:
        /* <DEDUP_REMOVED lines=10> */
.L_x_30657:


//--------------------- .text.uncontiguous_mean_f32 --------------------------
	.section	.text.uncontiguous_mean_f32,"ax",@progbits
	.align	128
        .global         uncontiguous_mean_f32
        .type           uncontiguous_mean_f32,@function
        .size           uncontiguous_mean_f32,(.L_x_30659 - uncontiguous_mean_f32)
        .other          uncontiguous_mean_f32,@"STO_CUDA_ENTRY STV_DEFAULT"
uncontiguous_mean_f32:
.text.uncontiguous_mean_f32:
        /* <DEDUP_REMOVED lines=41> */
.L_x_16948:
        /* <DEDUP_REMOVED lines=33> */
.L_x_16925:
[----:B------:R-:W-:Y:S01]  /*04a0*/  IMAD.MOV.U32 R29, RZ, RZ, R14 ;  /* 0x000000ffff1d7224 */ /* 0x000fe200078e000e */
[----:B------:R-:W-:Y:S01]  /*04b0*/  MOV R26, R15 ;  /* 0x0000000f001a7202 */ /* 0x000fe20000000f00 */
[----:B------:R-:W-:Y:S01]  /*04c0*/  IMAD.MOV.U32 R13, RZ, RZ, R16 ;  /* 0x000000ffff0d7224 */ /* 0x000fe200078e0010 */
[----:B------:R-:W-:Y:S02]  /*04d0*/  MOV R12, R17 ;  /* 0x00000011000c7202 */ /* 0x000fe40000000f00 */
[----:B------:R-:W-:-:S07]  /*04e0*/  MOV R11, 0x500 ;  /* 0x00000500000b7802 */ /* 0x000fce0000000f00 */
[----:B------:R-:W-:Y:S05]  /*04f0*/  CALL.REL.NOINC `($__internal_342_$__cuda_sm20_div_s64) ;  /* 0x0000006400d07944 */ /* 0x000fea0003c00000 */
        /* <DEDUP_REMOVED lines=9> */
.L_x_16926:
[----:B------:R-:W-:Y:S05]  /*0590*/  BSYNC.RECONVERGENT B1 ;  /* 0x0000000000017941 */ /* 0x000fea0003800200 */
.L_x_16924:
        /* <DEDUP_REMOVED lines=36> */
.L_x_16928:
[----:B------:R-:W-:Y:S01]  /*07e0*/  IMAD.MOV.U32 R29, RZ, RZ, R7 ;  /* 0x000000ffff1d7224 */ /* 0x000fe200078e0007 */
[----:B------:R-:W-:Y:S01]  /*07f0*/  MOV R26, R8 ;  /* 0x00000008001a7202 */ /* 0x000fe20000000f00 */
[----:B------:R-:W-:Y:S01]  /*0800*/  IMAD.MOV.U32 R13, RZ, RZ, R16 ;  /* 0x000000ffff0d7224 */ /* 0x000fe200078e0010 */
[----:B------:R-:W-:Y:S02]  /*0810*/  MOV R12, R17 ;  /* 0x00000011000c7202 */ /* 0x000fe40000000f00 */
[----:B------:R-:W-:-:S07]  /*0820*/  MOV R11, 0x840 ;  /* 0x00000840000b7802 */ /* 0x000fce0000000f00 */
[----:B------:R-:W-:Y:S05]  /*0830*/  CALL.REL.NOINC `($__internal_342_$__cuda_sm20_div_s64) ;  /* 0x0000006400007944 */ /* 0x000fea0003c00000 */
        /* <DEDUP_REMOVED lines=10> */
.L_x_16929:
[----:B------:R-:W-:Y:S05]  /*08e0*/  BSYNC.RECONVERGENT B1 ;  /* 0x0000000000017941 */ /* 0x000fea0003800200 */
.L_x_16927:
        /* <DEDUP_REMOVED lines=37> */
.L_x_16931:
[----:B------:R-:W-:Y:S01]  /*0b40*/  MOV R29, R14 ;  /* 0x0000000e001d7202 */ /* 0x000fe20000000f00 */
[----:B------:R-:W-:Y:S01]  /*0b50*/  IMAD.MOV.U32 R26, RZ, RZ, R15 ;  /* 0x000000ffff1a7224 */ /* 0x000fe200078e000f */
[----:B------:R-:W-:Y:S01]  /*0b60*/  MOV R13, R16 ;  /* 0x00000010000d7202 */ /* 0x000fe20000000f00 */
[----:B------:R-:W-:Y:S01]  /*0b70*/  IMAD.MOV.U32 R12, RZ, RZ, R17 ;  /* 0x000000ffff0c7224 */ /* 0x000fe200078e0011 */
[----:B------:R-:W-:-:S07]  /*0b80*/  MOV R11, 0xba0 ;  /* 0x00000ba0000b7802 */ /* 0x000fce0000000f00 */
[----:B------:R-:W-:Y:S05]  /*0b90*/  CALL.REL.NOINC `($__internal_342_$__cuda_sm20_div_s64) ;  /* 0x0000006000287944 */ /* 0x000fea0003c00000 */
        /* <DEDUP_REMOVED lines=10> */
.L_x_16932:
[----:B------:R-:W-:Y:S05]  /*0c40*/  BSYNC.RECONVERGENT B1 ;  /* 0x0000000000017941 */ /* 0x000fea0003800200 */
.L_x_16930:
        /* <DEDUP_REMOVED lines=34> */
.L_x_16934:
        /* <DEDUP_REMOVED lines=16> */
.L_x_16935:
[----:B------:R-:W-:Y:S05]  /*0f70*/  BSYNC.RECONVERGENT B1 ;  /* 0x0000000000017941 */ /* 0x000fea0003800200 */
.L_x_16933:
        /* <DEDUP_REMOVED lines=37> */
.L_x_16937:
        /* <DEDUP_REMOVED lines=17> */
.L_x_16938:
[----:B------:R-:W-:Y:S05]  /*12e0*/  BSYNC.RECONVERGENT B1 ;  /* 0x0000000000017941 */ /* 0x000fea0003800200 */
.L_x_16936:
        /* <DEDUP_REMOVED lines=35> */
.L_x_16940:
        /* <DEDUP_REMOVED lines=16> */
.L_x_16941:
[----:B------:R-:W-:Y:S05]  /*1620*/  BSYNC.RECONVERGENT B1 ;  /* 0x0000000000017941 */ /* 0x000fea0003800200 */
.L_x_16939:
        /* <DEDUP_REMOVED lines=36> */
.L_x_16943:
[----:B------:R-:W-:Y:S01]  /*1870*/  MOV R29, R14 ;  /* 0x0000000e001d7202 */ /* 0x000fe20000000f00 */
[----:B------:R-:W-:Y:S01]  /*1880*/  IMAD.MOV.U32 R26, RZ, RZ, R15 ;  /* 0x000000ffff1a7224 */ /* 0x000fe200078e000f */
[----:B------:R-:W-:Y:S01]  /*1890*/  MOV R13, R16 ;  /* 0x00000010000d7202 */ /* 0x000fe20000000f00 */
[----:B------:R-:W-:Y:S01]  /*18a0*/  IMAD.MOV.U32 R12, RZ, RZ, R17 ;  /* 0x000000ffff0c7224 */ /* 0x000fe200078e0011 */
[----:B------:R-:W-:-:S07]  /*18b0*/  MOV R11, 0x18d0 ;  /* 0x000018d0000b7802 */ /* 0x000fce0000000f00 */
[----:B------:R-:W-:Y:S05]  /*18c0*/  CALL.REL.NOINC `($__internal_342_$__cuda_sm20_div_s64) ;  /* 0x0000005000dc7944 */ /* 0x000fea0003c00000 */
        /* <DEDUP_REMOVED lines=11> */
.L_x_16944:
[----:B------:R-:W-:Y:S05]  /*1980*/  BSYNC.RECONVERGENT B1 ;  /* 0x0000000000017941 */ /* 0x000fea0003800200 */
.L_x_16942:
        /* <DEDUP_REMOVED lines=36> */
.L_x_16946:
        /* <DEDUP_REMOVED lines=17> */
.L_x_16947:
[----:B------:R-:W-:Y:S05]  /*1ce0*/  BSYNC.RECONVERGENT B1 ;  /* 0x0000000000017941 */ /* 0x000fea0003800200 */
.L_x_16945:
        /* <DEDUP_REMOVED lines=10> */
.L_x_16923:
        /* <DEDUP_REMOVED lines=36> */
.L_x_16951:
[----:B------:R-:W-:Y:S01]  /*1fd0*/  MOV R29, R14 ;  /* 0x0000000e001d7202 */ /* 0x000fe20000000f00 */
[----:B------:R-:W-:Y:S01]  /*1fe0*/  IMAD.MOV.U32 R26, RZ, RZ, R15 ;  /* 0x000000ffff1a7224 */ /* 0x000fe200078e000f */
[----:B------:R-:W-:Y:S01]  /*1ff0*/  MOV R13, R16 ;  /* 0x00000010000d7202 */ /* 0x000fe20000000f00 */
[----:B------:R-:W-:Y:S01]  /*2000*/  IMAD.MOV.U32 R12, RZ, RZ, R17 ;  /* 0x000000ffff0c7224 */ /* 0x000fe200078e0011 */
[----:B------:R-:W-:-:S07]  /*2010*/  MOV R11, 0x2030 ;  /* 0x00002030000b7802 */ /* 0x000fce0000000f00 */
[----:B------:R-:W-:Y:S05]  /*2020*/  CALL.REL.NOINC `($__internal_342_$__cuda_sm20_div_s64) ;  /* 0x0000004c00047944 */ /* 0x000fea0003c00000 */
        /* <DEDUP_REMOVED lines=9> */
.L_x_16952:
[----:B------:R-:W-:Y:S05]  /*20c0*/  BSYNC.RECONVERGENT B1 ;  /* 0x0000000000017941 */ /* 0x000fea0003800200 */
.L_x_16950:
        /* <DEDUP_REMOVED lines=36> */
.L_x_16954:
        /* <DEDUP_REMOVED lines=17> */
.L_x_16955:
[----:B------:R-:W-:Y:S05]  /*2420*/  BSYNC.RECONVERGENT B1 ;  /* 0x0000000000017941 */ /* 0x000fea0003800200 */
.L_x_16953:
        /* <DEDUP_REMOVED lines=38> */
.L_x_16957:
        /* <DEDUP_REMOVED lines=16> */
.L_x_16958:
[----:B------:R-:W-:Y:S05]  /*2790*/  BSYNC.RECONVERGENT B1 ;  /* 0x0000000000017941 */ /* 0x000fea0003800200 */
.L_x_16956:
        /* <DEDUP_REMOVED lines=36> */
.L_x_16960:
        /* <DEDUP_REMOVED lines=16> */
.L_x_16961:
[----:B------:R-:W-:Y:S05]  /*2ae0*/  BSYNC.RECONVERGENT B1 ;  /* 0x0000000000017941 */ /* 0x000fea0003800200 */
.L_x_16959:
[----:B------:R-:W-:Y:S01]  /*2af0*/  IMAD R5, R5, R38, RZ ;  /* 0x0000002605057224 */ /* 0x000fe200078e02ff */
[----:B------:R-:W-:Y:S01]  /*2b00*/  IADD3 R9, PT, PT, R9, -0x2, RZ ;  /* 0xfffffffe09097810 */ /* 0x000fe20007ffe0ff */
[----:B------:R-:W-:Y:S02]  /*2b10*/  IMAD.MOV.U32 R34, RZ, RZ, R20 ;  /* 0x000000ffff227224 */ /* 0x000fe400078e0014 */
[-C--:B------:R-:W-:Y:S02]  /*2b20*/  IMAD R5, R39, R10.reuse, R5 ;  /* 0x0000000a27057224 */ /* 0x080fe400078e0205 */
[----:B------:R-:W-:-:S04]  /*2b30*/  IMAD.WIDE.U32 R34, R38, R10, R34 ;  /* 0x0000000a26227225 */ /* 0x000fc800078e0022 */
[----:B------:R-:W-:Y:S01]  /*2b40*/  IMAD.IADD R6, R35, 0x1, R5 ;  /* 0x0000000123067824 */ /* 0x000fe200078e0205 */
[----:B------:R-:W-:-:S07]  /*2b50*/  MOV R5, R34 ;  /* 0x0000002200057202 */ /* 0x000fce0000000f00 */
.L_x_16949:
        /* <DEDUP_REMOVED lines=31> */
.L_x_16963:
[----:B------:R-:W-:Y:S01]  /*2d50*/  IMAD.MOV.U32 R20, RZ, RZ, R14 ;  /* 0x000000ffff147224 */ /* 0x000fe200078e000e */
[----:B------:R-:W-:Y:S01]  /*2d60*/  MOV R24, R15 ;  /* 0x0000000f00187202 */ /* 0x000fe20000000f00 */
[----:B------:R-:W-:Y:S01]  /*2d70*/  IMAD.MOV.U32 R21, RZ, RZ, R16 ;  /* 0x000000ffff157224 */ /* 0x000fe200078e0010 */
[----:B------:R-:W-:Y:S02]  /*2d80*/  MOV R22, R17 ;  /* 0x0000001100167202 */ /* 0x000fe40000000f00 */
[----:B------:R-:W-:-:S07]  /*2d90*/  MOV R23, 0x2db0 ;  /* 0x00002db000177802 */ /* 0x000fce0000000f00 */
[----:B------:R-:W-:Y:S05]  /*2da0*/  CALL.REL.NOINC `($__internal_343_$__cuda_sm20_rem_s64) ;  /* 0x0000004000f47944 */ /* 0x000fea0003c00000 */
[----:B------:R-:W-:Y:S01]  /*2db0*/  IMAD.MOV.U32 R10, RZ, RZ, R12 ;  /* 0x000000ffff0a7224 */ /* 0x000fe200078e000c */
[----:B------:R-:W-:-:S07]  /*2dc0*/  MOV R11, R13 ;  /* 0x0000000d000b7202 */ /* 0x000fce0000000f00 */
.L_x_16964:
[----:B------:R-:W-:Y:S05]  /*2dd0*/  BSYNC.RECONVERGENT B1 ;  /* 0x0000000000017941 */ /* 0x000fea0003800200 */
.L_x_16962:
        /* <DEDUP_REMOVED lines=33> */
.L_x_16966:
[----:B------:R-:W-:Y:S01]  /*2ff0*/  MOV R21, R16 ;  /* 0x0000001000157202 */ /* 0x000fe20000000f00 */
[----:B------:R-:W-:Y:S01]  /*3000*/  IMAD.MOV.U32 R22, RZ, RZ, R17 ;  /* 0x000000ffff167224 */ /* 0x000fe200078e0011 */
[----:B------:R-:W-:Y:S01]  /*3010*/  MOV R20, R7 ;  /* 0x0000000700147202 */ /* 0x000fe20000000f00 */
[----:B------:R-:W-:Y:S01]  /*3020*/  IMAD.MOV.U32 R24, RZ, RZ, R8 ;  /* 0x000000ffff187224 */ /* 0x000fe200078e0008 */
[----:B------:R-:W-:-:S07]  /*3030*/  MOV R23, 0x3050 ;  /* 0x0000305000177802 */ /* 0x000fce0000000f00 */
[----:B------:R-:W-:Y:S05]  /*3040*/  CALL.REL.NOINC `($__internal_343_$__cuda_sm20_rem_s64) ;  /* 0x00000040004c7944 */ /* 0x000fea0003c00000 */
[----:B------:R-:W-:Y:S01]  /*3050*/  MOV R8, R12 ;  /* 0x0000000c00087202 */ /* 0x000fe20000000f00 */
[----:B------:R-:W-:-:S07]  /*3060*/  IMAD.MOV.U32 R9, RZ, RZ, R13 ;  /* 0x000000ffff097224 */ /* 0x000fce00078e000d */
.L_x_16967:
[----:B------:R-:W-:Y:S05]  /*3070*/  BSYNC.RECONVERGENT B1 ;  /* 0x0000000000017941 */ /* 0x000fea0003800200 */
.L_x_16965:
[----:B------:R-:W-:Y:S01]  /*3080*/  MOV R10, R5 ;  /* 0x00000005000a7202 */ /* 0x000fe20000000f00 */
[----:B------:R-:W-:Y:S02]  /*3090*/  IMAD R7, R9, R18, RZ ;  /* 0x0000001209077224 */ /* 0x000fe400078e02ff */
[----:B------:R-:W-:Y:S02]  /*30a0*/  IMAD.MOV.U32 R11, RZ, RZ, R6 ;  /* 0x000000ffff0b7224 */ /* 0x000fe400078e0006 */
[-C--:B------:R-:W-:Y:S02]  /*30b0*/  IMAD R7, R19, R8.reuse, R7 ;  /* 0x0000000813077224 */ /* 0x080fe400078e0207 */
[----:B------:R-:W-:-:S04]  /*30c0*/  IMAD.WIDE.U32 R10, R18, R8, R10 ;  /* 0x00000008120a7225 */ /* 0x000fc800078e000a */
[----:B------:R-:W-:Y:S01]  /*30d0*/  IMAD.MOV.U32 R5, RZ, RZ, R10 ;  /* 0x000000ffff057224 */ /* 0x000fe200078e000a */
[----:B------:R-:W-:-:S07]  /*30e0*/  IADD3 R6, PT, PT, R11, R7, RZ ;  /* 0x000000070b067210 */ /* 0x000fce0007ffe0ff */
.L_x_16922:
        /* <DEDUP_REMOVED lines=10> */
.L_x_16921:
        /* <DEDUP_REMOVED lines=20> */
.L_x_16995:
        /* <DEDUP_REMOVED lines=33> */
.L_x_16972:
[----:B------:R-:W-:Y:S01]  /*34e0*/  IMAD.MOV.U32 R29, RZ, RZ, R15 ;  /* 0x000000ffff1d7224 */ /* 0x000fe200078e000f */
[----:B------:R-:W-:Y:S01]  /*34f0*/  MOV R26, R14 ;  /* 0x0000000e001a7202 */ /* 0x000fe20000000f00 */
[----:B------:R-:W-:Y:S01]  /*3500*/  IMAD.MOV.U32 R13, RZ, RZ, R34 ;  /* 0x000000ffff0d7224 */ /* 0x000fe200078e0022 */
[----:B------:R-:W-:Y:S02]  /*3510*/  MOV R12, R35 ;  /* 0x00000023000c7202 */ /* 0x000fe40000000f00 */
[----:B------:R-:W-:-:S07]  /*3520*/  MOV R11, 0x3540 ;  /* 0x00003540000b7802 */ /* 0x000fce0000000f00 */
[----:B-123--:R-:W-:Y:S05]  /*3530*/  CALL.REL.NOINC `($__internal_342_$__cuda_sm20_div_s64) ;  /* 0x0000003400c07944 */ /* 0x00efea0003c00000 */
        /* <DEDUP_REMOVED lines=11> */
.L_x_16973:
[----:B------:R-:W-:Y:S05]  /*35f0*/  BSYNC.RECONVERGENT B1 ;  /* 0x0000000000017941 */ /* 0x000fea0003800200 */
.L_x_16971:
        /* <DEDUP_REMOVED lines=39> */
.L_x_16975:
[----:B------:R-:W-:Y:S01]  /*3870*/  IMAD.MOV.U32 R29, RZ, RZ, R34 ;  /* 0x000000ffff1d7224 */ /* 0x000fe200078e0022 */
[----:B------:R-:W-:Y:S01]  /*3880*/  MOV R26, R35 ;  /* 0x00000023001a7202 */ /* 0x000fe20000000f00 */
[----:B------:R-:W-:Y:S01]  /*3890*/  IMAD.MOV.U32 R13, RZ, RZ, R36 ;  /* 0x000000ffff0d7224 */ /* 0x000fe200078e0024 */
[----:B------:R-:W-:Y:S02]  /*38a0*/  MOV R12, R37 ;  /* 0x00000025000c7202 */ /* 0x000fe40000000f00 */
[----:B------:R-:W-:-:S07]  /*38b0*/  MOV R11, 0x38d0 ;  /* 0x000038d0000b7802 */ /* 0x000fce0000000f00 */
[----:B-1----:R-:W-:Y:S05]  /*38c0*/  CALL.REL.NOINC `($__internal_342_$__cuda_sm20_div_s64) ;  /* 0x0000003000dc7944 */ /* 0x002fea0003c00000 */
        /* <DEDUP_REMOVED lines=11> */
.L_x_16976:
[----:B------:R-:W-:Y:S05]  /*3980*/  BSYNC.RECONVERGENT B1 ;  /* 0x0000000000017941 */ /* 0x000fea0003800200 */
.L_x_16974:
        /* <DEDUP_REMOVED lines=38> */
.L_x_16978:
[----:B------:R-:W-:Y:S01]  /*3bf0*/  MOV R29, R34 ;  /* 0x00000022001d7202 */ /* 0x000fe20000000f00 */
[----:B------:R-:W-:Y:S01]  /*3c00*/  IMAD.MOV.U32 R26, RZ, RZ, R35 ;  /* 0x000000ffff1a7224 */ /* 0x000fe200078e0023 */
[----:B------:R-:W-:Y:S01]  /*3c10*/  MOV R13, R36 ;  /* 0x00000024000d7202 */ /* 0x000fe20000000f00 */
[----:B------:R-:W-:Y:S01]  /*3c20*/  IMAD.MOV.U32 R12, RZ, RZ, R37 ;  /* 0x000000ffff0c7224 */ /* 0x000fe200078e0025 */
[----:B------:R-:W-:-:S07]  /*3c30*/  MOV R11, 0x3c50 ;  /* 0x00003c50000b7802 */ /* 0x000fce0000000f00 */
[----:B-1----:R-:W-:Y:S05]  /*3c40*/  CALL.REL.NOINC `($__internal_342_$__cuda_sm20_div_s64) ;  /* 0x0000002c00fc7944 */ /* 0x002fea0003c00000 */
        /* <DEDUP_REMOVED lines=11> */
.L_x_16979:
[----:B------:R-:W-:Y:S05]  /*3d00*/  BSYNC.RECONVERGENT B1 ;  /* 0x0000000000017941 */ /* 0x000fea0003800200 */
.L_x_16977:
        /* <DEDUP_REMOVED lines=38> */
.L_x_16981:
        /* <DEDUP_REMOVED lines=17> */
.L_x_16982:
[----:B------:R-:W-:Y:S05]  /*4080*/  BSYNC.RECONVERGENT B1 ;  /* 0x0000000000017941 */ /* 0x000fea0003800200 */
.L_x_16980:
        /* <DEDUP_REMOVED lines=39> */
.L_x_16984:
        /* <DEDUP_REMOVED lines=17> */
.L_x_16985:
[----:B------:R-:W-:Y:S05]  /*4410*/  BSYNC.RECONVERGENT B1 ;  /* 0x0000000000017941 */ /* 0x000fea0003800200 */
.L_x_16983:
        /* <DEDUP_REMOVED lines=38> */
.L_x_16987:
        /* <DEDUP_REMOVED lines=17> */
.L_x_16988:
[----:B------:R-:W-:Y:S05]  /*4790*/  BSYNC.RECONVERGENT B1 ;  /* 0x0000000000017941 */ /* 0x000fea0003800200 */
.L_x_16986:
        /* <DEDUP_REMOVED lines=38> */
.L_x_16990:
        /* <DEDUP_REMOVED lines=17> */
.L_x_16991:
[----:B------:R-:W-:Y:S05]  /*4b10*/  BSYNC.RECONVERGENT B1 ;  /* 0x0000000000017941 */ /* 0x000fea0003800200 */
.L_x_16989:
        /* <DEDUP_REMOVED lines=36> */
.L_x_16993:
        /* <DEDUP_REMOVED lines=17> */
.L_x_16994:
[----:B------:R-:W-:Y:S05]  /*4e70*/  BSYNC.RECONVERGENT B1 ;  /* 0x0000000000017941 */ /* 0x000fea0003800200 */
.L_x_16992:
        /* <DEDUP_REMOVED lines=12> */
.L_x_16970:
        /* <DEDUP_REMOVED lines=35> */
.L_x_16998:
[----:B------:R-:W-:Y:S01]  /*5170*/  MOV R29, R15 ;  /* 0x0000000f001d7202 */ /* 0x000fe20000000f00 */
[----:B------:R-:W-:Y:S01]  /*5180*/  IMAD.MOV.U32 R26, RZ, RZ, R14 ;  /* 0x000000ffff1a7224 */ /* 0x000fe200078e000e */
[----:B------:R-:W-:Y:S02]  /*5190*/  MOV R13, R16 ;  /* 0x00000010000d7202 */ /* 0x000fe40000000f00 */
[----:B------:R-:W-:Y:S02]  /*51a0*/  MOV R12, R17 ;  /* 0x00000011000c7202 */ /* 0x000fe40000000f00 */
[----:B------:R-:W-:-:S07]  /*51b0*/  MOV R11, 0x51d0 ;  /* 0x000051d0000b7802 */ /* 0x000fce0000000f00 */
[----:B------:R-:W-:Y:S05]  /*51c0*/  CALL.REL.NOINC `($__internal_342_$__cuda_sm20_div_s64) ;  /* 0x00000018009c7944 */ /* 0x000fea0003c00000 */
        /* <DEDUP_REMOVED lines=11> */
.L_x_16999:
[----:B------:R-:W-:Y:S05]  /*5280*/  BSYNC.RECONVERGENT B1 ;  /* 0x0000000000017941 */ /* 0x000fea0003800200 */
.L_x_16997:
        /* <DEDUP_REMOVED lines=41> */
.L_x_17001:
[----:B------:R-:W-:Y:S01]  /*5520*/  MOV R29, R18 ;  /* 0x00000012001d7202 */ /* 0x000fe20000000f00 */
[----:B------:R-:W-:Y:S01]  /*5530*/  IMAD.MOV.U32 R13, RZ, RZ, R16 ;  /* 0x000000ffff0d7224 */ /* 0x000fe200078e0010 */
[----:B------:R-:W-:Y:S02]  /*5540*/  MOV R26, R19 ;  /* 0x00000013001a7202 */ /* 0x000fe40000000f00 */
[----:B------:R-:W-:Y:S02]  /*5550*/  MOV R12, R17 ;  /* 0x00000011000c7202 */ /* 0x000fe40000000f00 */
[----:B------:R-:W-:-:S07]  /*5560*/  MOV R11, 0x5580 ;  /* 0x00005580000b7802 */ /* 0x000fce0000000f00 */
[----:B------:R-:W-:Y:S05]  /*5570*/  CALL.REL.NOINC `($__internal_342_$__cuda_sm20_div_s64) ;  /* 0x0000001400b07944 */ /* 0x000fea0003c00000 */
        /* <DEDUP_REMOVED lines=11> */
.L_x_17002:
[----:B------:R-:W-:Y:S05]  /*5630*/  BSYNC.RECONVERGENT B1 ;  /* 0x0000000000017941 */ /* 0x000fea0003800200 */
.L_x_17000:
        /* <DEDUP_REMOVED lines=40> */
.L_x_17004:
        /* <DEDUP_REMOVED lines=17> */
.L_x_17005:
[----:B------:R-:W-:Y:S05]  /*59d0*/  BSYNC.RECONVERGENT B1 ;  /* 0x0000000000017941 */ /* 0x000fea0003800200 */
.L_x_17003:
        /* <DEDUP_REMOVED lines=39> */
.L_x_17007:
[----:B------:R-:W-:Y:S01]  /*5c50*/  MOV R29, R18 ;  /* 0x00000012001d7202 */ /* 0x000fe20000000f00 */
[----:B------:R-:W-:Y:S01]  /*5c60*/  IMAD.MOV.U32 R26, RZ, RZ, R19 ;  /* 0x000000ffff1a7224 */ /* 0x000fe200078e0013 */
[----:B------:R-:W-:Y:S02]  /*5c70*/  MOV R13, R20 ;  /* 0x00000014000d7202 */ /* 0x000fe40000000f00 */
[----:B------:R-:W-:Y:S02]  /*5c80*/  MOV R12, R21 ;  /* 0x00000015000c7202 */ /* 0x000fe40000000f00 */
[----:B------:R-:W-:-:S07]  /*5c90*/  MOV R11, 0x5cb0 ;  /* 0x00005cb0000b7802 */ /* 0x000fce0000000f00 */
[----:B------:R-:W-:Y:S05]  /*5ca0*/  CALL.REL.NOINC `($__internal_342_$__cuda_sm20_div_s64) ;  /* 0x0000000c00e47944 */ /* 0x000fea0003c00000 */
        /* <DEDUP_REMOVED lines=11> */
.L_x_17008:
[----:B------:R-:W-:Y:S05]  /*5d60*/  BSYNC.RECONVERGENT B1 ;  /* 0x0000000000017941 */ /* 0x000fea0003800200 */
.L_x_17006:
        /* <DEDUP_REMOVED lines=10> */
.L_x_16996:
        /* <DEDUP_REMOVED lines=34> */
.L_x_17011:
        /* <DEDUP_REMOVED lines=17> */
.L_x_17012:
[----:B------:R-:W-:Y:S05]  /*6140*/  BSYNC.RECONVERGENT B1 ;  /* 0x0000000000017941 */ /* 0x000fea0003800200 */
.L_x_17010:
        /* <DEDUP_REMOVED lines=41> */
.L_x_17014:
        /* <DEDUP_REMOVED lines=17> */
.L_x_17015:
[----:B------:R-:W-:Y:S05]  /*64f0*/  BSYNC.RECONVERGENT B1 ;  /* 0x0000000000017941 */ /* 0x000fea0003800200 */
.L_x_17013:
        /* <DEDUP_REMOVED lines=10> */
.L_x_17009:
        /* <DEDUP_REMOVED lines=31> */
.L_x_17017:
[----:B------:R-:W-:Y:S01]  /*6790*/  MOV R21, R10 ;  /* 0x0000000a00157202 */ /* 0x000fe20000000f00 */
[----:B------:R-:W-:Y:S01]  /*67a0*/  IMAD.MOV.U32 R20, RZ, RZ, R15 ;  /* 0x000000ffff147224 */ /* 0x000fe200078e000f */
[----:B------:R-:W-:Y:S02]  /*67b0*/  MOV R22, R11 ;  /* 0x0000000b00167202 */ /* 0x000fe40000000f00 */
[----:B------:R-:W-:Y:S02]  /*67c0*/  MOV R24, R14 ;  /* 0x0000000e00187202 */ /* 0x000fe40000000f00 */
[----:B------:R-:W-:-:S07]  /*67d0*/  MOV R23, 0x67f0 ;  /* 0x000067f000177802 */ /* 0x000fce0000000f00 */
[----:B------:R-:W-:Y:S05]  /*67e0*/  CALL.REL.NOINC `($__internal_343_$__cuda_sm20_rem_s64) ;  /* 0x0000000800647944 */ /* 0x000fea0003c00000 */
[----:B------:R-:W-:Y:S01]  /*67f0*/  MOV R10, R12 ;  /* 0x0000000c000a7202 */ /* 0x000fe20000000f00 */
[----:B------:R-:W-:-:S07]  /*6800*/  IMAD.MOV.U32 R11, RZ, RZ, R13 ;  /* 0x000000ffff0b7224 */ /* 0x000fce00078e000d */
.L_x_17018:
[----:B------:R-:W-:Y:S05]  /*6810*/  BSYNC.RECONVERGENT B1 ;  /* 0x0000000000017941 */ /* 0x000fea0003800200 */
.L_x_17016:
        /* <DEDUP_REMOVED lines=10> */
.L_x_16969:
[----:B------:R-:W0:Y:S02]  /*68c0*/  LDCU.64 UR4, c[0x0][0x388] ;  /* 0x00007100ff0477ac */ /* 0x000e240008000a00 */
[----:B0-----:R-:W-:-:S04]  /*68d0*/  LEA R8, P0, R7, UR4, 0x2 ;  /* 0x0000000407087c11 */ /* 0x001fc8000f8010ff */
[----:B------:R-:W-:-:S05]  /*68e0*/  LEA.HI.X R9, R7, UR5, R6, 0x2, P0 ;  /* 0x0000000507097c11 */ /* 0x000fca00080f1406 */
[----:B------:R-:W2:Y:S04]  /*68f0*/  LDG.E R8, desc[UR6][R8.64] ;  /* 0x0000000608087981 */ /* 0x000ea8000c1e1900 */
[----:B--2---:R0:W-:Y:S02]  /*6900*/  STS [R3], R8 ;  /* 0x0000000803007388 */ /* 0x0041e40000000800 */
.L_x_16968:
[----:B------:R-:W-:Y:S05]  /*6910*/  BSYNC.RECONVERGENT B0 ;  /* 0x0000000000007941 */ /* 0x000fea0003800200 */
.L_x_16920:
[----:B------:R-:W-:Y:S01]  /*6920*/  BAR.SYNC.DEFER_BLOCKING 0x0 ;  /* 0x0000000000007b1d */ /* 0x000fe20000010000 */
[----:B------:R-:W-:Y:S02]  /*6930*/  ISETP.GE.U32.AND P0, PT, R4, 0x42, PT ;  /* 0x000000420400780c */ /* 0x000fe40003f06070 */
[----:B------:R-:W-:-:S11]  /*6940*/  ISETP.GT.U32.AND P1, PT, R2, 0x1f, PT ;  /* 0x0000001f0200780c */ /* 0x000fd60003f24070 */
[----:B------:R-:W-:Y:S05]  /*6950*/  @!P0 BRA `(.L_x_17019) ;  /* 0x00000000002c8947 */ /* 0x000fea0003800000 */
.L_x_17020:
        /* <DEDUP_REMOVED lines=11> */
.L_x_17019:
        /* <DEDUP_REMOVED lines=35> */
        .weak           $__internal_342_$__cuda_sm20_div_s64
        .type           $__internal_342_$__cuda_sm20_div_s64,@function
        .size           $__internal_342_$__cuda_sm20_div_s64,($__internal_343_$__cuda_sm20_rem_s64 - $__internal_342_$__cuda_sm20_div_s64)
$__internal_342_$__cuda_sm20_div_s64:
        /* <DEDUP_REMOVED lines=83> */
[----:B------:R-:W-:Y:S05]  /*7170*/  RET.REL.NODEC R12 `(uncontiguous_mean_f32) ;  /* 0xffffff8c0ca07950 */ /* 0x000fea0003c3ffff */
        .weak           $__internal_343_$__cuda_sm20_rem_s64
        .type           $__internal_343_$__cuda_sm20_rem_s64,@function
        .size           $__internal_343_$__cuda_sm20_rem_s64,(.L_x_30659 - $__internal_343_$__cuda_sm20_rem_s64)
$__internal_343_$__cuda_sm20_rem_s64:
        /* <DEDUP_REMOVED lines=77> */
[----:B------:R-:W-:Y:S06]  /*7650*/  RET.REL.NODEC R10 `(uncontiguous_mean_f32) ;  /* 0xffffff880a687950 */ /* 0x000fec0003c3ffff */
.L_x_17021:
        /* <DEDUP_REMOVED lines=10> */
.L_x_30659:


//--------------------- .text.contiguous_cumulate_mean_f32 --------------------------
	.section	.text.contiguous_cumulate_mean_f32,"ax",@progbits
	.align	128
        .global         contiguous_cumulate_mean_f32
        .type           contiguous_cumulate_mean_f32,@function
        .size           contiguous_cumulate_mean_f32,(.L_x_31294 - contiguous_cumulate_mean_f32)
        .other          contiguous_cumulate_mean_f32,@"STO_CUDA_ENTRY STV_DEFAULT"
contiguous_cumulate_mean_f32:
.text.contiguous_cumulate_mean_f32:
        /* <DEDUP_REMOVED lines=38> */
.L_x_17023:
[----:B------:R-:W-:Y:S05]  /*0260*/  BSYNC.RECONVERGENT B0 ;  /* 0x0000000000007941 */ /* 0x000fea0003800200 */
.L_x_17022:
[----:B------:R-:W-:Y:S06]  /*0270*/  BAR.SYNC.DEFER_BLOCKING 0x0 ;  /* 0x0000000000007b1d */ /* 0x000fec0000010000 */
[----:B------:R-:W-:Y:S05]  /*0280*/  @!P2 BRA `(.L_x_17024) ;  /* 0x00000000002ca947 */ /* 0x000fea0003800000 */
.L_x_17025:
        /* <DEDUP_REMOVED lines=11> */
.L_x_17024:
        /* <DEDUP_REMOVED lines=35> */
.L_x_17026:
        /* <DEDUP_REMOVED lines=9> */
.L_x_31294:


//--------------------- .text.contiguous_mean_f32 --------------------------
	.section	.text.contiguous_mean_f32,"ax",@progbits
	.align	128
        .global         contiguous_mean_f32
        .type           contiguous_mean_f32,@function
        .size           contiguous_mean_f32,(.L_x_31295 - contiguous_mean_f32)
        .other          contiguous_mean_f32,@"STO_CUDA_ENTRY STV_DEFAULT"
contiguous_mean_f32:
.text.contiguous_mean_f32:
        /* <DEDUP_REMOVED lines=38> */
.L_x_17028:
[----:B------:R-:W-:Y:S05]  /*0260*/  BSYNC.RECONVERGENT B0 ;  /* 0x0000000000007941 */ /* 0x000fea0003800200 */
.L_x_17027:
[----:B------:R-:W-:Y:S06]  /*0270*/  BAR.SYNC.DEFER_BLOCKING 0x0 ;  /* 0x0000000000007b1d */ /* 0x000fec0000010000 */
[----:B------:R-:W-:Y:S05]  /*0280*/  @!P2 BRA `(.L_x_17029) ;  /* 0x00000000002ca947 */ /* 0x000fea0003800000 */
.L_x_17030:
        /* <DEDUP_REMOVED lines=11> */
.L_x_17029:
        /* <DEDUP_REMOVED lines=35> */
.L_x_17031:
        /* <DEDUP_REMOVED lines=9> */
.L_x_31295:


//--------------------- .text.contiguous_mean33_u64 --------------------------
	.section	.text.contiguous_mean33_u64,"ax",@progbits
	.align	128
        .global         contiguous_mean33_u64
        .type           contiguous_mean33_u64,@function
        .size           contiguous_mean33_u64,(.L_x_31296 - contiguous_mean33_u64)
        .other          contiguous_mean33_u64,@"STO_CUDA_ENTRY STV_DEFAULT"
contiguous_mean33_u64:
.text.contiguous_mean33_u64:
        /* <DEDUP_REMOVED lines=50> */
.L_x_17034:
        /* <DEDUP_REMOVED lines=32> */
.L_x_17033:
        /* <DEDUP_REMOVED lines=21> */
.L_x_17036:
        /* <DEDUP_REMOVED lines=14> */
.L_x_17037:
[----:B------:R-:W-:-:S04]  /*0750*/  @!P1 IMAD R5, R5, UR8, RZ ;  /* 0x0000000805059c24 */ /* 0x000fc8000f8e02ff */
[----:B------:R-:W-:-:S06]  /*0760*/  @!P1 IMAD R5, R5, 0x8, R2 ;  /* 0x0000000805059824 */ /* 0x000fcc00078e0202 */
[----:B------:R-:W2:Y:S02]  /*0770*/  @!P1 LDS.64 R4, [R5] ;  /* 0x0000000005049984 */ /* 0x000ea40000000a00 */
[----:B--2---:R-:W-:-:S11]  /*0780*/  @!P1 DADD R14, R14, R4 ;  /* 0x000000000e0e9229 */ /* 0x004fd60000000004 */
.L_x_17035:
[----:B--2---:R3:W-:Y:S02]  /*0790*/  STS.64 [R2], R14 ;  /* 0x0000000e02007388 */ /* 0x0047e40000000a00 */
.L_x_17032:
        /* <DEDUP_REMOVED lines=8> */
.L_x_17038:
        /* <DEDUP_REMOVED lines=14> */
.L_x_31296:


//--------------------- .text.contiguous_mean3_u64 --------------------------
	.section	.text.contiguous_mean3_u64,"ax",@progbits
	.align	128
        .global         contiguous_mean3_u64
        .type           contiguous_mean3_u64,@function
        .size           contiguous_mean3_u64,(.L_x_30661 - contiguous_mean3_u64)
        .other          contiguous_mean3_u64,@"STO_CUDA_ENTRY STV_DEFAULT"
contiguous_mean3_u64:
.text.contiguous_mean3_u64:
        /* <DEDUP_REMOVED lines=43> */
.L_x_17057:
        /* <DEDUP_REMOVED lines=27> */
.L_x_17041:
[----:B------:R-:W-:Y:S01]  /*0460*/  MOV R30, R32 ;  /* 0x00000020001e7202 */ /* 0x000fe20000000f00 */
[----:B------:R-:W-:Y:S01]  /*0470*/  IMAD.MOV.U32 R0, RZ, RZ, R36 ;  /* 0x000000ffff007224 */ /* 0x000fe200078e0024 */
[----:B------:R-:W-:Y:S02]  /*0480*/  MOV R3, R37 ;  /* 0x0000002500037202 */ /* 0x000fe40000000f00 */
[----:B------:R-:W-:-:S07]  /*0490*/  MOV R8, 0x4b0 ;  /* 0x000004b000087802 */ /* 0x000fce0000000f00 */
[----:B01-3--:R-:W-:Y:S05]  /*04a0*/  CALL.REL.NOINC `($__internal_344_$__cuda_sm20_div_s64) ;  /* 0x0000003000cc7944 */ /* 0x00bfea0003c00000 */
        /* <DEDUP_REMOVED lines=9> */
.L_x_17042:
        /* <DEDUP_REMOVED lines=33> */
.L_x_17043:
[----:B------:R-:W-:Y:S01]  /*0750*/  IMAD.MOV.U32 R0, RZ, RZ, R36 ;  /* 0x000000ffff007224 */ /* 0x000fe200078e0024 */
[----:B------:R-:W-:Y:S02]  /*0760*/  MOV R3, R37 ;  /* 0x0000002500037202 */ /* 0x000fe40000000f00 */
[----:B------:R-:W-:-:S07]  /*0770*/  MOV R8, 0x790 ;  /* 0x0000079000087802 */ /* 0x000fce0000000f00 */
[----:B---3--:R-:W-:Y:S05]  /*0780*/  CALL.REL.NOINC `($__internal_344_$__cuda_sm20_div_s64) ;  /* 0x0000003000147944 */ /* 0x008fea0003c00000 */
        /* <DEDUP_REMOVED lines=10> */
.L_x_17044:
        /* <DEDUP_REMOVED lines=34> */
.L_x_17045:
[----:B------:R-:W-:Y:S01]  /*0a50*/  IMAD.MOV.U32 R30, RZ, RZ, R28 ;  /* 0x000000ffff1e7224 */ /* 0x000fe200078e001c */
[----:B------:R-:W-:Y:S01]  /*0a60*/  MOV R0, R36 ;  /* 0x0000002400007202 */ /* 0x000fe20000000f00 */
[----:B------:R-:W-:Y:S01]  /*0a70*/  IMAD.MOV.U32 R3, RZ, RZ, R37 ;  /* 0x000000ffff037224 */ /* 0x000fe200078e0025 */
[----:B------:R-:W-:-:S07]  /*0a80*/  MOV R8, 0xaa0 ;  /* 0x00000aa000087802 */ /* 0x000fce0000000f00 */
[----:B---3--:R-:W-:Y:S05]  /*0a90*/  CALL.REL.NOINC `($__internal_344_$__cuda_sm20_div_s64) ;  /* 0x0000002c00507944 */ /* 0x008fea0003c00000 */
        /* <DEDUP_REMOVED lines=10> */
.L_x_17046:
        /* <DEDUP_REMOVED lines=33> */
.L_x_17047:
[----:B------:R-:W-:Y:S01]  /*0d50*/  IMAD.MOV.U32 R0, RZ, RZ, R36 ;  /* 0x000000ffff007224 */ /* 0x000fe200078e0024 */
[----:B------:R-:W-:Y:S02]  /*0d60*/  MOV R3, R37 ;  /* 0x0000002500037202 */ /* 0x000fe40000000f00 */
[----:B------:R-:W-:-:S07]  /*0d70*/  MOV R8, 0xd90 ;  /* 0x00000d9000087802 */ /* 0x000fce0000000f00 */
[----:B---3--:R-:W-:Y:S05]  /*0d80*/  CALL.REL.NOINC `($__internal_344_$__cuda_sm20_div_s64) ;  /* 0x0000002800947944 */ /* 0x008fea0003c00000 */
        /* <DEDUP_REMOVED lines=9> */
.L_x_17048:
        /* <DEDUP_REMOVED lines=34> */
.L_x_17049:
[----:B------:R-:W-:Y:S01]  /*1040*/  MOV R30, R28 ;  /* 0x0000001c001e7202 */ /* 0x000fe20000000f00 */
        /* <DEDUP_REMOVED lines=13> */
.L_x_17050:
        /* <DEDUP_REMOVED lines=34> */
.L_x_17051:
        /* <DEDUP_REMOVED lines=14> */
.L_x_17052:
        /* <DEDUP_REMOVED lines=34> */
.L_x_17053:
[----:B------:R-:W-:Y:S01]  /*1640*/  MOV R30, R28 ;  /* 0x0000001c001e7202 */ /* 0x000fe20000000f00 */
        /* <DEDUP_REMOVED lines=14> */
.L_x_17054:
        /* <DEDUP_REMOVED lines=34> */
.L_x_17055:
[----:B------:R-:W-:Y:S01]  /*1950*/  IMAD.MOV.U32 R0, RZ, RZ, R36 ;  /* 0x000000ffff007224 */ /* 0x000fe200078e0024 */
[----:B------:R-:W-:Y:S02]  /*1960*/  MOV R3, R37 ;  /* 0x0000002500037202 */ /* 0x000fe40000000f00 */
[----:B------:R-:W-:-:S07]  /*1970*/  MOV R8, 0x1990 ;  /* 0x0000199000087802 */ /* 0x000fce0000000f00 */
[----:B---3--:R-:W-:Y:S05]  /*1980*/  CALL.REL.NOINC `($__internal_344_$__cuda_sm20_div_s64) ;  /* 0x0000001c00947944 */ /* 0x008fea0003c00000 */
        /* <DEDUP_REMOVED lines=9> */
.L_x_17056:
        /* <DEDUP_REMOVED lines=13> */
.L_x_17040:
        /* <DEDUP_REMOVED lines=33> */
.L_x_17059:
[----:B------:R-:W-:Y:S01]  /*1d00*/  MOV R30, R32 ;  /* 0x00000020001e7202 */ /* 0x000fe20000000f00 */
[----:B------:R-:W-:Y:S01]  /*1d10*/  IMAD.MOV.U32 R0, RZ, RZ, R16 ;  /* 0x000000ffff007224 */ /* 0x000fe200078e0010 */
[----:B------:R-:W-:Y:S02]  /*1d20*/  MOV R3, R17 ;  /* 0x0000001100037202 */ /* 0x000fe40000000f00 */
[----:B------:R-:W-:-:S07]  /*1d30*/  MOV R8, 0x1d50 ;  /* 0x00001d5000087802 */ /* 0x000fce0000000f00 */
[----:B------:R-:W-:Y:S05]  /*1d40*/  CALL.REL.NOINC `($__internal_344_$__cuda_sm20_div_s64) ;  /* 0x0000001800a47944 */ /* 0x000fea0003c00000 */
        /* <DEDUP_REMOVED lines=9> */
.L_x_17060:
        /* <DEDUP_REMOVED lines=35> */
.L_x_17061:
        /* <DEDUP_REMOVED lines=13> */
.L_x_17062:
        /* <DEDUP_REMOVED lines=36> */
.L_x_17063:
[----:B------:R-:W-:Y:S01]  /*2320*/  IMAD.MOV.U32 R30, RZ, RZ, R20 ;  /* 0x000000ffff1e7224 */ /* 0x000fe200078e0014 */
[----:B------:R-:W-:Y:S02]  /*2330*/  MOV R0, R18 ;  /* 0x0000001200007202 */ /* 0x000fe40000000f00 */
[----:B------:R-:W-:Y:S02]  /*2340*/  MOV R3, R19 ;  /* 0x0000001300037202 */ /* 0x000fe40000000f00 */
[----:B------:R-:W-:-:S07]  /*2350*/  MOV R8, 0x2370 ;  /* 0x0000237000087802 */ /* 0x000fce0000000f00 */
[----:B------:R-:W-:Y:S05]  /*2360*/  CALL.REL.NOINC `($__internal_344_$__cuda_sm20_div_s64) ;  /* 0x00000014001c7944 */ /* 0x000fea0003c00000 */
        /* <DEDUP_REMOVED lines=10> */
.L_x_17064:
        /* <DEDUP_REMOVED lines=37> */
.L_x_17065:
[----:B------:R-:W-:Y:S02]  /*2660*/  MOV R0, R18 ;  /* 0x0000001200007202 */ /* 0x000fe40000000f00 */
[----:B------:R-:W-:Y:S02]  /*2670*/  MOV R3, R19 ;  /* 0x0000001300037202 */ /* 0x000fe40000000f00 */
[----:B------:R-:W-:-:S07]  /*2680*/  MOV R8, 0x26a0 ;  /* 0x000026a000087802 */ /* 0x000fce0000000f00 */
[----:B------:R-:W-:Y:S05]  /*2690*/  CALL.REL.NOINC `($__internal_344_$__cuda_sm20_div_s64) ;  /* 0x0000001000507944 */ /* 0x000fea0003c00000 */
        /* <DEDUP_REMOVED lines=8> */
.L_x_17066:
        /* <DEDUP_REMOVED lines=10> */
.L_x_17058:
        /* <DEDUP_REMOVED lines=31> */
.L_x_17068:
[----:B------:R-:W-:Y:S01]  /*29b0*/  MOV R30, R32 ;  /* 0x00000020001e7202 */ /* 0x000fe20000000f00 */
[----:B------:R-:W-:Y:S01]  /*29c0*/  IMAD.MOV.U32 R0, RZ, RZ, R16 ;  /* 0x000000ffff007224 */ /* 0x000fe200078e0010 */
[----:B------:R-:W-:Y:S02]  /*29d0*/  MOV R3, R17 ;  /* 0x0000001100037202 */ /* 0x000fe40000000f00 */
[----:B------:R-:W-:-:S07]  /*29e0*/  MOV R8, 0x2a00 ;  /* 0x00002a0000087802 */ /* 0x000fce0000000f00 */
[----:B------:R-:W-:Y:S05]  /*29f0*/  CALL.REL.NOINC `($__internal_344_$__cuda_sm20_div_s64) ;  /* 0x0000000c00787944 */ /* 0x000fea0003c00000 */
        /* <DEDUP_REMOVED lines=9> */
.L_x_17069:
        /* <DEDUP_REMOVED lines=36> */
.L_x_17070:
        /* <DEDUP_REMOVED lines=12> */
.L_x_17071:
        /* <DEDUP_REMOVED lines=10> */
.L_x_17067:
        /* <DEDUP_REMOVED lines=29> */
.L_x_17072:
[----:B------:R-:W-:-:S07]  /*3000*/  MOV R0, 0x3020 ;  /* 0x0000302000007802 */ /* 0x000fce0000000f00 */
[----:B------:R-:W-:Y:S05]  /*3010*/  CALL.REL.NOINC `($__internal_345_$__cuda_sm20_rem_s64) ;  /* 0x0000000c003c7944 */ /* 0x000fea0003c00000 */
[----:B------:R-:W-:Y:S02]  /*3020*/  MOV R8, R3 ;  /* 0x0000000300087202 */ /* 0x000fe40000000f00 */
[----:B------:R-:W-:-:S07]  /*3030*/  MOV R9, R10 ;  /* 0x0000000a00097202 */ /* 0x000fce0000000f00 */
.L_x_17073:
[----:B------:R-:W0:Y:S02]  /*3040*/  LDC.64 R10, c[0x0][0x398] ;  /* 0x0000e600ff0a7b82 */ /* 0x000e240000000a00 */
[----:B0-----:R-:W-:-:S06]  /*3050*/  IMAD.WIDE.U32 R2, R2, 0x8, R10 ;  /* 0x0000000802027825 */ /* 0x001fcc00078e000a */
[----:B------:R-:W2:Y:S02]  /*3060*/  LDG.E.64 R2, desc[UR10][R2.64] ;  /* 0x0000000a02027981 */ /* 0x000ea4000c1e1b00 */
[-C--:B--2---:R-:W-:Y:S02]  /*3070*/  IMAD R11, R3, R8.reuse, RZ ;  /* 0x00000008030b7224 */ /* 0x084fe400078e02ff */
[----:B------:R-:W-:-:S04]  /*3080*/  IMAD.WIDE.U32 R28, R2, R8, R28 ;  /* 0x00000008021c7225 */ /* 0x000fc800078e001c */
[----:B------:R-:W-:-:S04]  /*3090*/  IMAD R11, R2, R9, R11 ;  /* 0x00000009020b7224 */ /* 0x000fc800078e020b */
[----:B------:R-:W-:-:S07]  /*30a0*/  IMAD.IADD R29, R29, 0x1, R11 ;  /* 0x000000011d1d7824 */ /* 0x000fce00078e020b */
.L_x_17039:
[----:B------:R-:W0:Y:S02]  /*30b0*/  LDCU.64 UR12, c[0x0][0x388] ;  /* 0x00007100ff0c77ac */ /* 0x000e240008000a00 */
[----:B0-----:R-:W-:-:S04]  /*30c0*/  LEA R8, P0, R28, UR12, 0x3 ;  /* 0x0000000c1c087c11 */ /* 0x001fc8000f8018ff */
[----:B------:R-:W-:-:S05]  /*30d0*/  LEA.HI.X R9, R28, UR13, R29, 0x3, P0 ;  /* 0x0000000d1c097c11 */ /* 0x000fca00080f1c1d */
[----:B------:R-:W2:Y:S01]  /*30e0*/  LDG.E.64 R2, desc[UR10][R8.64] ;  /* 0x0000000a08027981 */ /* 0x000ea2000c1e1b00 */
[----:B------:R-:W-:Y:S01]  /*30f0*/  ISETP.NE.AND P0, PT, R7, RZ, PT ;  /* 0x000000ff0700720c */ /* 0x000fe20003f05270 */
[----:B--2---:R-:W0:Y:S02]  /*3100*/  I2F.F64.U64 R2, R2 ;  /* 0x0000000200027312 */ /* 0x004e240000301800 */
[----:B0-----:R0:W-:Y:S01]  /*3110*/  STS.64 [R4], R2 ;  /* 0x0000000204007388 */ /* 0x0011e20000000a00 */
        /* <DEDUP_REMOVED lines=27> */
.L_x_17076:
        /* <DEDUP_REMOVED lines=32> */
.L_x_17075:
        /* <DEDUP_REMOVED lines=21> */
.L_x_17078:
        /* <DEDUP_REMOVED lines=14> */
.L_x_17079:
[----:B------:R-:W-:-:S05]  /*3700*/  @!P1 IMAD R9, R9, UR7, RZ ;  /* 0x0000000709099c24 */ /* 0x000fca000f8e02ff */
[----:B------:R-:W-:-:S06]  /*3710*/  @!P1 LEA R2, R9, R0, 0x3 ;  /* 0x0000000009029211 */ /* 0x000fcc00078e18ff */
[----:B------:R-:W1:Y:S02]  /*3720*/  @!P1 LDS.64 R2, [R2] ;  /* 0x0000000002029984 */ /* 0x000e640000000a00 */
[----:B-1----:R-:W-:-:S11]  /*3730*/  @!P1 DADD R10, R10, R2 ;  /* 0x000000000a0a9229 */ /* 0x002fd60000000002 */
.L_x_17077:
[----:B-1----:R1:W-:Y:S02]  /*3740*/  STS.64 [R0], R10 ;  /* 0x0000000a00007388 */ /* 0x0023e40000000a00 */
.L_x_17074:
        /* <DEDUP_REMOVED lines=9> */
        .weak           $__internal_344_$__cuda_sm20_div_s64
        .type           $__internal_344_$__cuda_sm20_div_s64,@function
        .size           $__internal_344_$__cuda_sm20_div_s64,($__internal_345_$__cuda_sm20_rem_s64 - $__internal_344_$__cuda_sm20_div_s64)
$__internal_344_$__cuda_sm20_div_s64:
        /* <DEDUP_REMOVED lines=82> */
[----:B------:R-:W-:Y:S06]  /*3d00*/  RET.REL.NODEC R8 `(contiguous_mean3_u64) ;  /* 0xffffffc008bc7950 */ /* 0x000fec0003c3ffff */
        .weak           $__internal_345_$__cuda_sm20_rem_s64
        .type           $__internal_345_$__cuda_sm20_rem_s64,@function
        .size           $__internal_345_$__cuda_sm20_rem_s64,(.L_x_30661 - $__internal_345_$__cuda_sm20_rem_s64)
$__internal_345_$__cuda_sm20_rem_s64:
        /* <DEDUP_REMOVED lines=66> */
[----:B------:R-:W-:Y:S06]  /*4130*/  RET.REL.NODEC R8 `(contiguous_mean3_u64) ;  /* 0xffffffbc08b07950 */ /* 0x000fec0003c3ffff */
.L_x_17080:
        /* <DEDUP_REMOVED lines=12> */
.L_x_30661:


//--------------------- .text.contiguous_mean22_u64 --------------------------
	.section	.text.contiguous_mean22_u64,"ax",@progbits
	.align	128
        .global         contiguous_mean22_u64
        .type           contiguous_mean22_u64,@function
        .size           contiguous_mean22_u64,(.L_x_31298 - contiguous_mean22_u64)
        .other          contiguous_mean22_u64,@"STO_CUDA_ENTRY STV_DEFAULT"
contiguous_mean22_u64:
.text.contiguous_mean22_u64:
        /* <DEDUP_REMOVED lines=45> */
.L_x_17082:
        /* <DEDUP_REMOVED lines=13> */
.L_x_17083:
[----:B------:R-:W-:Y:S05]  /*03a0*/  BSYNC.RECONVERGENT B0 ;  /* 0x0000000000007941 */ /* 0x000fea0003800200 */
.L_x_17081:
[----:B------:R-:W-:Y:S01]  /*03b0*/  BAR.SYNC.DEFER_BLOCKING 0x0 ;  /* 0x0000000000007b1d */ /* 0x000fe20000010000 */
[----:B------:R-:W-:Y:S02]  /*03c0*/  ISETP.GE.U32.AND P1, PT, R3, 0x42, PT ;  /* 0x000000420300780c */ /* 0x000fe40003f26070 */
[----:B------:R-:W-:-:S11]  /*03d0*/  ISETP.GT.U32.AND P0, PT, R0, 0x1f, PT ;  /* 0x0000001f0000780c */ /* 0x000fd60003f04070 */
[----:B------:R-:W-:Y:S05]  /*03e0*/  @!P1 BRA `(.L_x_17084) ;  /* 0x00000000002c9947 */ /* 0x000fea0003800000 */
.L_x_17085:
        /* <DEDUP_REMOVED lines=11> */
.L_x_17084:
        /* <DEDUP_REMOVED lines=45> */
.L_x_17086:
        /* <DEDUP_REMOVED lines=9> */
.L_x_31298:


//--------------------- .text.contiguous_mean2_u64 --------------------------
	.section	.text.contiguous_mean2_u64,"ax",@progbits
	.align	128
        .global         contiguous_mean2_u64
        .type           contiguous_mean2_u64,@function
        .size           contiguous_mean2_u64,(.L_x_30663 - contiguous_mean2_u64)
        .other          contiguous_mean2_u64,@"STO_CUDA_ENTRY STV_DEFAULT"
contiguous_mean2_u64:
.text.contiguous_mean2_u64:
        /* <DEDUP_REMOVED lines=55> */
.L_x_17115:
        /* <DEDUP_REMOVED lines=32> */
.L_x_17092:
[----:B------:R-:W-:Y:S01]  /*0570*/  IMAD.MOV.U32 R26, RZ, RZ, R6 ;  /* 0x000000ffff1a7224 */ /* 0x000fe200078e0006 */
[----:B------:R-:W-:Y:S01]  /*0580*/  MOV R13, R7 ;  /* 0x00000007000d7202 */ /* 0x000fe20000000f00 */
[----:B------:R-:W-:Y:S01]  /*0590*/  IMAD.MOV.U32 R14, RZ, RZ, R38 ;  /* 0x000000ffff0e7224 */ /* 0x000fe200078e0026 */
[----:B------:R-:W-:Y:S02]  /*05a0*/  MOV R11, R39 ;  /* 0x00000027000b7202 */ /* 0x000fe40000000f00 */
[----:B------:R-:W-:-:S07]  /*05b0*/  MOV R12, 0x5d0 ;  /* 0x000005d0000c7802 */ /* 0x000fce0000000f00 */
[----:B-12---:R-:W-:Y:S05]  /*05c0*/  CALL.REL.NOINC `($__internal_346_$__cuda_sm20_div_s64) ;  /* 0x0000006400587944 */ /* 0x006fea0003c00000 */
        /* <DEDUP_REMOVED lines=9> */
.L_x_17093:
[----:B------:R-:W-:Y:S05]  /*0660*/  BSYNC.RECONVERGENT B1 ;  /* 0x0000000000017941 */ /* 0x000fea0003800200 */
.L_x_17091:
        /* <DEDUP_REMOVED lines=33> */
.L_x_17095:
[----:B------:R-:W-:Y:S01]  /*0880*/  IMAD.MOV.U32 R26, RZ, RZ, R20 ;  /* 0x000000ffff1a7224 */ /* 0x000fe200078e0014 */
[----:B------:R-:W-:Y:S01]  /*0890*/  MOV R13, R9 ;  /* 0x00000009000d7202 */ /* 0x000fe20000000f00 */
[----:B------:R-:W-:Y:S01]  /*08a0*/  IMAD.MOV.U32 R14, RZ, RZ, R38 ;  /* 0x000000ffff0e7224 */ /* 0x000fe200078e0026 */
[----:B------:R-:W-:Y:S02]  /*08b0*/  MOV R11, R39 ;  /* 0x00000027000b7202 */ /* 0x000fe40000000f00 */
[----:B------:R-:W-:-:S07]  /*08c0*/  MOV R12, 0x8e0 ;  /* 0x000008e0000c7802 */ /* 0x000fce0000000f00 */
[----:B-1----:R-:W-:Y:S05]  /*08d0*/  CALL.REL.NOINC `($__internal_346_$__cuda_sm20_div_s64) ;  /* 0x0000006000947944 */ /* 0x002fea0003c00000 */
        /* <DEDUP_REMOVED lines=9> */
.L_x_17096:
[----:B------:R-:W-:Y:S05]  /*0970*/  BSYNC.RECONVERGENT B1 ;  /* 0x0000000000017941 */ /* 0x000fea0003800200 */
.L_x_17094:
        /* <DEDUP_REMOVED lines=34> */
.L_x_17098:
[----:B------:R-:W-:Y:S01]  /*0ba0*/  MOV R26, R34 ;  /* 0x00000022001a7202 */ /* 0x000fe20000000f00 */
[----:B------:R-:W-:Y:S01]  /*0bb0*/  IMAD.MOV.U32 R13, RZ, RZ, R35 ;  /* 0x000000ffff0d7224 */ /* 0x000fe200078e0023 */
[----:B------:R-:W-:Y:S01]  /*0bc0*/  MOV R14, R20 ;  /* 0x00000014000e7202 */ /* 0x000fe20000000f00 */
[----:B------:R-:W-:Y:S01]  /*0bd0*/  IMAD.MOV.U32 R11, RZ, RZ, R21 ;  /* 0x000000ffff0b7224 */ /* 0x000fe200078e0015 */
[----:B------:R-:W-:-:S07]  /*0be0*/  MOV R12, 0xc00 ;  /* 0x00000c00000c7802 */ /* 0x000fce0000000f00 */
[----:B-1----:R-:W-:Y:S05]  /*0bf0*/  CALL.REL.NOINC `($__internal_346_$__cuda_sm20_div_s64) ;  /* 0x0000005c00cc7944 */ /* 0x002fea0003c00000 */
        /* <DEDUP_REMOVED lines=10> */
.L_x_17099:
[----:B------:R-:W-:Y:S05]  /*0ca0*/  BSYNC.RECONVERGENT B1 ;  /* 0x0000000000017941 */ /* 0x000fea0003800200 */
.L_x_17097:
        /* <DEDUP_REMOVED lines=34> */
.L_x_17101:
        /* <DEDUP_REMOVED lines=16> */
.L_x_17102:
[----:B------:R-:W-:Y:S05]  /*0fd0*/  BSYNC.RECONVERGENT B1 ;  /* 0x0000000000017941 */ /* 0x000fea0003800200 */
.L_x_17100:
        /* <DEDUP_REMOVED lines=36> */
.L_x_17104:
        /* <DEDUP_REMOVED lines=16> */
.L_x_17105:
[----:B------:R-:W-:Y:S05]  /*1320*/  BSYNC.RECONVERGENT B1 ;  /* 0x0000000000017941 */ /* 0x000fea0003800200 */
.L_x_17103:
        /* <DEDUP_REMOVED lines=35> */
.L_x_17107:
[----:B------:R-:W-:Y:S01]  /*1560*/  IMAD.MOV.U32 R26, RZ, RZ, R34 ;  /* 0x000000ffff1a7224 */ /* 0x000fe200078e0022 */
[----:B------:R-:W-:Y:S01]  /*1570*/  MOV R13, R35 ;  /* 0x00000023000d7202 */ /* 0x000fe20000000f00 */
[----:B------:R-:W-:Y:S01]  /*1580*/  IMAD.MOV.U32 R14, RZ, RZ, R20 ;  /* 0x000000ffff0e7224 */ /* 0x000fe200078e0014 */
[----:B------:R-:W-:Y:S02]  /*1590*/  MOV R11, R21 ;  /* 0x00000015000b7202 */ /* 0x000fe40000000f00 */
[----:B------:R-:W-:-:S07]  /*15a0*/  MOV R12, 0x15c0 ;  /* 0x000015c0000c7802 */ /* 0x000fce0000000f00 */
[----:B-1----:R-:W-:Y:S05]  /*15b0*/  CALL.REL.NOINC `($__internal_346_$__cuda_sm20_div_s64) ;  /* 0x00000054005c7944 */ /* 0x002fea0003c00000 */
        /* <DEDUP_REMOVED lines=10> */
.L_x_17108:
[----:B------:R-:W-:Y:S05]  /*1660*/  BSYNC.RECONVERGENT B1 ;  /* 0x0000000000017941 */ /* 0x000fea0003800200 */
.L_x_17106:
        /* <DEDUP_REMOVED lines=34> */
.L_x_17110:
[----:B------:R-:W-:Y:S01]  /*1890*/  IMAD.MOV.U32 R26, RZ, RZ, R38 ;  /* 0x000000ffff1a7224 */ /* 0x000fe200078e0026 */
[----:B------:R-:W-:Y:S01]  /*18a0*/  MOV R13, R39 ;  /* 0x00000027000d7202 */ /* 0x000fe20000000f00 */
[----:B------:R-:W-:Y:S01]  /*18b0*/  IMAD.MOV.U32 R14, RZ, RZ, R20 ;  /* 0x000000ffff0e7224 */ /* 0x000fe200078e0014 */
[----:B------:R-:W-:Y:S02]  /*18c0*/  MOV R11, R21 ;  /* 0x00000015000b7202 */ /* 0x000fe40000000f00 */
[----:B------:R-:W-:-:S07]  /*18d0*/  MOV R12, 0x18f0 ;  /* 0x000018f0000c7802 */ /* 0x000fce0000000f00 */
[----:B-1----:R-:W-:Y:S05]  /*18e0*/  CALL.REL.NOINC `($__internal_346_$__cuda_sm20_div_s64) ;  /* 0x0000005000907944 */ /* 0x002fea0003c00000 */
        /* <DEDUP_REMOVED lines=10> */
.L_x_17111:
[----:B------:R-:W-:Y:S05]  /*1990*/  BSYNC.RECONVERGENT B1 ;  /* 0x0000000000017941 */ /* 0x000fea0003800200 */
.L_x_17109:
        /* <DEDUP_REMOVED lines=35> */
.L_x_17113:
[----:B------:R-:W-:Y:S01]  /*1bd0*/  MOV R26, R34 ;  /* 0x00000022001a7202 */ /* 0x000fe20000000f00 */
[----:B------:R-:W-:Y:S01]  /*1be0*/  IMAD.MOV.U32 R13, RZ, RZ, R35 ;  /* 0x000000ffff0d7224 */ /* 0x000fe200078e0023 */
[----:B------:R-:W-:Y:S01]  /*1bf0*/  MOV R14, R20 ;  /* 0x00000014000e7202 */ /* 0x000fe20000000f00 */
[----:B------:R-:W-:Y:S01]  /*1c00*/  IMAD.MOV.U32 R11, RZ, RZ, R21 ;  /* 0x000000ffff0b7224 */ /* 0x000fe200078e0015 */
[----:B------:R-:W-:-:S07]  /*1c10*/  MOV R12, 0x1c30 ;  /* 0x00001c30000c7802 */ /* 0x000fce0000000f00 */
[----:B-1----:R-:W-:Y:S05]  /*1c20*/  CALL.REL.NOINC `($__internal_346_$__cuda_sm20_div_s64) ;  /* 0x0000004c00c07944 */ /* 0x002fea0003c00000 */
        /* <DEDUP_REMOVED lines=10> */
.L_x_17114:
[----:B------:R-:W-:Y:S05]  /*1cd0*/  BSYNC.RECONVERGENT B1 ;  /* 0x0000000000017941 */ /* 0x000fea0003800200 */
.L_x_17112:
        /* <DEDUP_REMOVED lines=8> */
.L_x_17090:
        /* <DEDUP_REMOVED lines=36> */
.L_x_17118:
[----:B------:R-:W-:Y:S01]  /*1fa0*/  IMAD.MOV.U32 R26, RZ, RZ, R6 ;  /* 0x000000ffff1a7224 */ /* 0x000fe200078e0006 */
[----:B------:R-:W-:Y:S01]  /*1fb0*/  MOV R13, R7 ;  /* 0x00000007000d7202 */ /* 0x000fe20000000f00 */
[----:B------:R-:W-:Y:S01]  /*1fc0*/  IMAD.MOV.U32 R14, RZ, RZ, R16 ;  /* 0x000000ffff0e7224 */ /* 0x000fe200078e0010 */
[----:B------:R-:W-:Y:S02]  /*1fd0*/  MOV R11, R17 ;  /* 0x00000011000b7202 */ /* 0x000fe40000000f00 */
[----:B------:R-:W-:-:S07]  /*1fe0*/  MOV R12, 0x2000 ;  /* 0x00002000000c7802 */ /* 0x000fce0000000f00 */
[----:B-1----:R-:W-:Y:S05]  /*1ff0*/  CALL.REL.NOINC `($__internal_346_$__cuda_sm20_div_s64) ;  /* 0x0000004800cc7944 */ /* 0x002fea0003c00000 */
        /* <DEDUP_REMOVED lines=9> */
.L_x_17119:
[----:B------:R-:W-:Y:S05]  /*2090*/  BSYNC.RECONVERGENT B1 ;  /* 0x0000000000017941 */ /* 0x000fea0003800200 */
.L_x_17117:
        /* <DEDUP_REMOVED lines=34> */
.L_x_17121:
[----:B------:R-:W-:Y:S01]  /*22c0*/  IMAD.MOV.U32 R26, RZ, RZ, R20 ;  /* 0x000000ffff1a7224 */ /* 0x000fe200078e0014 */
[----:B------:R-:W-:Y:S01]  /*22d0*/  MOV R13, R9 ;  /* 0x00000009000d7202 */ /* 0x000fe20000000f00 */
[----:B------:R-:W-:Y:S01]  /*22e0*/  IMAD.MOV.U32 R14, RZ, RZ, R16 ;  /* 0x000000ffff0e7224 */ /* 0x000fe200078e0010 */
[----:B------:R-:W-:Y:S02]  /*22f0*/  MOV R11, R17 ;  /* 0x00000011000b7202 */ /* 0x000fe40000000f00 */
[----:B------:R-:W-:-:S07]  /*2300*/  MOV R12, 0x2320 ;  /* 0x00002320000c7802 */ /* 0x000fce0000000f00 */
[----:B-1----:R-:W-:Y:S05]  /*2310*/  CALL.REL.NOINC `($__internal_346_$__cuda_sm20_div_s64) ;  /* 0x0000004800047944 */ /* 0x002fea0003c00000 */
        /* <DEDUP_REMOVED lines=11> */
.L_x_17122:
[----:B------:R-:W-:Y:S05]  /*23d0*/  BSYNC.RECONVERGENT B1 ;  /* 0x0000000000017941 */ /* 0x000fea0003800200 */
.L_x_17120:
        /* <DEDUP_REMOVED lines=36> */
.L_x_17124:
        /* <DEDUP_REMOVED lines=16> */
.L_x_17125:
[----:B------:R-:W-:Y:S05]  /*2720*/  BSYNC.RECONVERGENT B1 ;  /* 0x0000000000017941 */ /* 0x000fea0003800200 */
.L_x_17123:
        /* <DEDUP_REMOVED lines=35> */
.L_x_17127:
[----:B------:R-:W-:Y:S01]  /*2960*/  IMAD.MOV.U32 R26, RZ, RZ, R18 ;  /* 0x000000ffff1a7224 */ /* 0x000fe200078e0012 */
[----:B------:R-:W-:Y:S01]  /*2970*/  MOV R13, R19 ;  /* 0x00000013000d7202 */ /* 0x000fe20000000f00 */
[----:B------:R-:W-:Y:S01]  /*2980*/  IMAD.MOV.U32 R14, RZ, RZ, R16 ;  /* 0x000000ffff0e7224 */ /* 0x000fe200078e0010 */
[----:B------:R-:W-:Y:S02]  /*2990*/  MOV R11, R17 ;  /* 0x00000011000b7202 */ /* 0x000fe40000000f00 */
[----:B------:R-:W-:-:S07]  /*29a0*/  MOV R12, 0x29c0 ;  /* 0x000029c0000c7802 */ /* 0x000fce0000000f00 */
[----:B-1----:R-:W-:Y:S05]  /*29b0*/  CALL.REL.NOINC `($__internal_346_$__cuda_sm20_div_s64) ;  /* 0x00000040005c7944 */ /* 0x002fea0003c00000 */
        /* <DEDUP_REMOVED lines=10> */
.L_x_17128:
[----:B------:R-:W-:Y:S05]  /*2a60*/  BSYNC.RECONVERGENT B1 ;  /* 0x0000000000017941 */ /* 0x000fea0003800200 */
.L_x_17126:
[----:B------:R-:W-:Y:S01]  /*2a70*/  IMAD R11, R11, R38, RZ ;  /* 0x000000260b0b7224 */ /* 0x000fe200078e02ff */
[----:B------:R-:W-:Y:S01]  /*2a80*/  IADD3 R8, PT, PT, R8, -0x2, RZ ;  /* 0xfffffffe08087810 */ /* 0x000fe20007ffe0ff */
[----:B------:R-:W-:Y:S02]  /*2a90*/  IMAD.MOV.U32 R36, RZ, RZ, R22 ;  /* 0x000000ffff247224 */ /* 0x000fe400078e0016 */
[-C--:B------:R-:W-:Y:S02]  /*2aa0*/  IMAD R11, R39, R10.reuse, R11 ;  /* 0x0000000a270b7224 */ /* 0x080fe400078e020b */
[----:B------:R-:W-:-:S04]  /*2ab0*/  IMAD.WIDE.U32 R22, R38, R10, R36 ;  /* 0x0000000a26167225 */ /* 0x000fc800078e0024 */
[----:B------:R-:W-:-:S07]  /*2ac0*/  IMAD.IADD R23, R23, 0x1, R11 ;  /* 0x0000000117177824 */ /* 0x000fce00078e020b */
.L_x_17116:
        /* <DEDUP_REMOVED lines=30> */
.L_x_17130:
[----:B------:R-:W-:Y:S01]  /*2cb0*/  IMAD.MOV.U32 R18, RZ, RZ, R6 ;  /* 0x000000ffff127224 */ /* 0x000fe200078e0006 */
[----:B------:R-:W-:Y:S01]  /*2cc0*/  MOV R19, R7 ;  /* 0x0000000700137202 */ /* 0x000fe20000000f00 */
[----:B------:R-:W-:Y:S01]  /*2cd0*/  IMAD.MOV.U32 R24, RZ, RZ, R10 ;  /* 0x000000ffff187224 */ /* 0x000fe200078e000a */
[----:B------:R-:W-:Y:S02]  /*2ce0*/  MOV R21, R11 ;  /* 0x0000000b00157202 */ /* 0x000fe40000000f00 */
[----:B------:R-:W-:-:S07]  /*2cf0*/  MOV R26, 0x2d10 ;  /* 0x00002d10001a7802 */ /* 0x000fce0000000f00 */
[----:B-1----:R-:W-:Y:S05]  /*2d00*/  CALL.REL.NOINC `($__internal_347_$__cuda_sm20_rem_s64) ;  /* 0x0000004000d47944 */ /* 0x002fea0003c00000 */
.L_x_17131:
[----:B------:R-:W-:Y:S05]  /*2d10*/  BSYNC.RECONVERGENT B1 ;  /* 0x0000000000017941 */ /* 0x000fea0003800200 */
.L_x_17129:
        /* <DEDUP_REMOVED lines=30> */
.L_x_17133:
[----:B------:R-:W-:Y:S01]  /*2f00*/  IMAD.MOV.U32 R24, RZ, RZ, R10 ;  /* 0x000000ffff187224 */ /* 0x000fe200078e000a */
[----:B------:R-:W-:Y:S01]  /*2f10*/  MOV R21, R11 ;  /* 0x0000000b00157202 */ /* 0x000fe20000000f00 */
[----:B------:R-:W-:Y:S01]  /*2f20*/  IMAD.MOV.U32 R18, RZ, RZ, R20 ;  /* 0x000000ffff127224 */ /* 0x000fe200078e0014 */
[----:B------:R-:W-:Y:S02]  /*2f30*/  MOV R19, R9 ;  /* 0x0000000900137202 */ /* 0x000fe40000000f00 */
[----:B------:R-:W-:-:S07]  /*2f40*/  MOV R26, 0x2f60 ;  /* 0x00002f60001a7802 */ /* 0x000fce0000000f00 */
[----:B-1----:R-:W-:Y:S05]  /*2f50*/  CALL.REL.NOINC `($__internal_347_$__cuda_sm20_rem_s64) ;  /* 0x0000004000407944 */ /* 0x002fea0003c00000 */
.L_x_17134:
[----:B------:R-:W-:Y:S05]  /*2f60*/  BSYNC.RECONVERGENT B1 ;  /* 0x0000000000017941 */ /* 0x000fea0003800200 */
.L_x_17132:
[----:B------:R-:W-:Y:S02]  /*2f70*/  IMAD R7, R7, R16, RZ ;  /* 0x0000001007077224 */ /* 0x000fe400078e02ff */
[----:B------:R-:W-:-:S04]  /*2f80*/  IMAD.WIDE.U32 R22, R16, R6, R22 ;  /* 0x0000000610167225 */ /* 0x000fc800078e0016 */
[----:B------:R-:W-:-:S04]  /*2f90*/  IMAD R7, R17, R6, R7 ;  /* 0x0000000611077224 */ /* 0x000fc800078e0207 */
[----:B------:R-:W-:-:S07]  /*2fa0*/  IMAD.IADD R23, R23, 0x1, R7 ;  /* 0x0000000117177824 */ /* 0x000fce00078e0207 */
.L_x_17089:
[----:B------:R-:W0:Y:S02]  /*2fb0*/  LDCU.64 UR4, c[0x0][0x388] ;  /* 0x00007100ff0477ac */ /* 0x000e240008000a00 */
[----:B0-----:R-:W-:Y:S02]  /*2fc0*/  LEA R6, P1, R22, UR4, 0x3 ;  /* 0x0000000416067c11 */ /* 0x001fe4000f8218ff */
[----:B------:R-:W-:Y:S02]  /*2fd0*/  LEA R8, P0, R4, UR4, 0x3 ;  /* 0x0000000404087c11 */ /* 0x000fe4000f8018ff */
[----:B------:R-:W-:Y:S02]  /*2fe0*/  LEA.HI.X R7, R22, UR5, R23, 0x3, P1 ;  /* 0x0000000516077c11 */ /* 0x000fe400088f1c17 */
[----:B------:R-:W-:-:S04]  /*2ff0*/  LEA.HI.X R9, R4, UR5, R5, 0x3, P0 ;  /* 0x0000000504097c11 */ /* 0x000fc800080f1c05 */
[----:B------:R-:W2:Y:S04]  /*3000*/  LDG.E.64 R6, desc[UR14][R6.64] ;  /* 0x0000000e06067981 */ /* 0x000ea8000c1e1b00 */
[----:B------:R-:W2:Y:S02]  /*3010*/  LDG.E.64 R4, desc[UR14][R8.64] ;  /* 0x0000000e08047981 */ /* 0x000ea4000c1e1b00 */
[----:B--2---:R-:W-:-:S04]  /*3020*/  IADD3 R4, P0, PT, R4, R6, RZ ;  /* 0x0000000604047210 */ /* 0x004fc80007f1e0ff */
[----:B------:R-:W-:-:S06]  /*3030*/  IADD3.X R5, PT, PT, R5, R7, RZ, P0, !PT ;  /* 0x0000000705057210 */ /* 0x000fcc00007fe4ff */
[----:B------:R-:W0:Y:S02]  /*3040*/  I2F.F64.U64 R4, R4 ;  /* 0x0000000400047312 */ /* 0x000e240000301800 */
[----:B0-----:R0:W-:Y:S01]  /*3050*/  STS.64 [R2], R4 ;  /* 0x0000000402007388 */ /* 0x0011e20000000a00 */
[----:B------:R-:W-:Y:S05]  /*3060*/  BRA `(.L_x_17135) ;  /* 0x0000003400bc7947 */ /* 0x000fea0003800000 */
.L_x_17088:
        /* <DEDUP_REMOVED lines=17> */
[----:B------:R-:W2:Y:S04]  /*3180*/  LDC.64 R16, c[0x0][0x398] ;  /* 0x0000e600ff107b82 */ /* 0x000ea80000000a00 */
.L_x_17162:
        /* <DEDUP_REMOVED lines=30> */
.L_x_17139:
[----:B------:R-:W-:Y:S01]  /*3370*/  MOV R26, R18 ;  /* 0x00000012001a7202 */ /* 0x000fe20000000f00 */
[----:B------:R-:W-:Y:S01]  /*3380*/  IMAD.MOV.U32 R13, RZ, RZ, R19 ;  /* 0x000000ffff0d7224 */ /* 0x000fe200078e0013 */
[----:B------:R-:W-:Y:S01]  /*3390*/  MOV R14, R20 ;  /* 0x00000014000e7202 */ /* 0x000fe20000000f00 */
[----:B------:R-:W-:Y:S01]  /*33a0*/  IMAD.MOV.U32 R11, RZ, RZ, R21 ;  /* 0x000000ffff0b7224 */ /* 0x000fe200078e0015 */
[----:B------:R-:W-:-:S07]  /*33b0*/  MOV R12, 0x33d0 ;  /* 0x000033d0000c7802 */ /* 0x000fce0000000f00 */
[----:B-12---:R-:W-:Y:S05]  /*33c0*/  CALL.REL.NOINC `($__internal_346_$__cuda_sm20_div_s64) ;  /* 0x0000003400d87944 */ /* 0x006fea0003c00000 */
        /* <DEDUP_REMOVED lines=9> */
.L_x_17140:
[----:B------:R-:W-:Y:S05]  /*3460*/  BSYNC.RECONVERGENT B1 ;  /* 0x0000000000017941 */ /* 0x000fea0003800200 */
.L_x_17138:
        /* <DEDUP_REMOVED lines=39> */
.L_x_17142:
        /* <DEDUP_REMOVED lines=17> */
.L_x_17143:
[----:B------:R-:W-:Y:S05]  /*37f0*/  BSYNC.RECONVERGENT B1 ;  /* 0x0000000000017941 */ /* 0x000fea0003800200 */
.L_x_17141:
        /* <DEDUP_REMOVED lines=37> */
.L_x_17145:
        /* <DEDUP_REMOVED lines=17> */
.L_x_17146:
[----:B------:R-:W-:Y:S05]  /*3b60*/  BSYNC.RECONVERGENT B1 ;  /* 0x0000000000017941 */ /* 0x000fea0003800200 */
.L_x_17144:
        /* <DEDUP_REMOVED lines=38> */
.L_x_17148:
[----:B------:R-:W-:Y:S01]  /*3dd0*/  IMAD.MOV.U32 R26, RZ, RZ, R20 ;  /* 0x000000ffff1a7224 */ /* 0x000fe200078e0014 */
[----:B------:R-:W-:Y:S01]  /*3de0*/  MOV R13, R21 ;  /* 0x00000015000d7202 */ /* 0x000fe20000000f00 */
[----:B------:R-:W-:Y:S01]  /*3df0*/  IMAD.MOV.U32 R14, RZ, RZ, R36 ;  /* 0x000000ffff0e7224 */ /* 0x000fe200078e0024 */
[----:B------:R-:W-:Y:S02]  /*3e00*/  MOV R11, R37 ;  /* 0x00000025000b7202 */ /* 0x000fe40000000f00 */
[----:B------:R-:W-:-:S07]  /*3e10*/  MOV R12, 0x3e30 ;  /* 0x00003e30000c7802 */ /* 0x000fce0000000f00 */
[----:B-12---:R-:W-:Y:S05]  /*3e20*/  CALL.REL.NOINC `($__internal_346_$__cuda_sm20_div_s64) ;  /* 0x0000002c00407944 */ /* 0x006fea0003c00000 */
        /* <DEDUP_REMOVED lines=11> */
.L_x_17149:
[----:B------:R-:W-:Y:S05]  /*3ee0*/  BSYNC.RECONVERGENT B1 ;  /* 0x0000000000017941 */ /* 0x000fea0003800200 */
.L_x_17147:
        /* <DEDUP_REMOVED lines=38> */
.L_x_17151:
        /* <DEDUP_REMOVED lines=17> */
.L_x_17152:
[----:B------:R-:W-:Y:S05]  /*4260*/  BSYNC.RECONVERGENT B1 ;  /* 0x0000000000017941 */ /* 0x000fea0003800200 */
.L_x_17150:
        /* <DEDUP_REMOVED lines=40> */
.L_x_17154:
        /* <DEDUP_REMOVED lines=17> */
.L_x_17155:
[----:B------:R-:W-:Y:S05]  /*4600*/  BSYNC.RECONVERGENT B1 ;  /* 0x0000000000017941 */ /* 0x000fea0003800200 */
.L_x_17153:
        /* <DEDUP_REMOVED lines=40> */
.L_x_17157:
        /* <DEDUP_REMOVED lines=17> */
.L_x_17158:
[----:B------:R-:W-:Y:S05]  /*49a0*/  BSYNC.RECONVERGENT B1 ;  /* 0x0000000000017941 */ /* 0x000fea0003800200 */
.L_x_17156:
        /* <DEDUP_REMOVED lines=38> */
.L_x_17160:
        /* <DEDUP_REMOVED lines=17> */
.L_x_17161:
[----:B------:R-:W-:Y:S05]  /*4d20*/  BSYNC.RECONVERGENT B1 ;  /* 0x0000000000017941 */ /* 0x000fea0003800200 */
.L_x_17159:
        /* <DEDUP_REMOVED lines=15> */
.L_x_17137:
        /* <DEDUP_REMOVED lines=37> */
.L_x_17165:
[----:B------:R-:W-:Y:S01]  /*5070*/  MOV R26, R18 ;  /* 0x00000012001a7202 */ /* 0x000fe20000000f00 */
[----:B------:R-:W-:Y:S01]  /*5080*/  IMAD.MOV.U32 R13, RZ, RZ, R19 ;  /* 0x000000ffff0d7224 */ /* 0x000fe200078e0013 */
[----:B------:R-:W-:Y:S02]  /*5090*/  MOV R14, R6 ;  /* 0x00000006000e7202 */ /* 0x000fe40000000f00 */
[----:B------:R-:W-:Y:S02]  /*50a0*/  MOV R11, R7 ;  /* 0x00000007000b7202 */ /* 0x000fe40000000f00 */
[----:B------:R-:W-:-:S07]  /*50b0*/  MOV R12, 0x50d0 ;  /* 0x000050d0000c7802 */ /* 0x000fce0000000f00 */
[----:B-1----:R-:W-:Y:S05]  /*50c0*/  CALL.REL.NOINC `($__internal_346_$__cuda_sm20_div_s64) ;  /* 0x0000001800987944 */ /* 0x002fea0003c00000 */
        /* <DEDUP_REMOVED lines=9> */
.L_x_17166:
[----:B------:R-:W-:Y:S05]  /*5160*/  BSYNC.RECONVERGENT B1 ;  /* 0x0000000000017941 */ /* 0x000fea0003800200 */
.L_x_17164:
        /* <DEDUP_REMOVED lines=39> */
.L_x_17168:
        /* <DEDUP_REMOVED lines=17> */
.L_x_17169:
[----:B------:R-:W-:Y:S05]  /*54f0*/  BSYNC.RECONVERGENT B1 ;  /* 0x0000000000017941 */ /* 0x000fea0003800200 */
.L_x_17167:
        /* <DEDUP_REMOVED lines=40> */
.L_x_17171:
[----:B------:R-:W-:Y:S01]  /*5780*/  MOV R26, R18 ;  /* 0x00000012001a7202 */ /* 0x000fe20000000f00 */
[----:B------:R-:W-:Y:S01]  /*5790*/  IMAD.MOV.U32 R14, RZ, RZ, R20 ;  /* 0x000000ffff0e7224 */ /* 0x000fe200078e0014 */
[----:B------:R-:W-:Y:S02]  /*57a0*/  MOV R13, R19 ;  /* 0x00000013000d7202 */ /* 0x000fe40000000f00 */
[----:B------:R-:W-:Y:S02]  /*57b0*/  MOV R11, R21 ;  /* 0x00000015000b7202 */ /* 0x000fe40000000f00 */
[----:B------:R-:W-:-:S07]  /*57c0*/  MOV R12, 0x57e0 ;  /* 0x000057e0000c7802 */ /* 0x000fce0000000f00 */
[----:B-1----:R-:W-:Y:S05]  /*57d0*/  CALL.REL.NOINC `($__internal_346_$__cuda_sm20_div_s64) ;  /* 0x0000001000d47944 */ /* 0x002fea0003c00000 */
        /* <DEDUP_REMOVED lines=11> */
.L_x_17172:
[----:B------:R-:W-:Y:S05]  /*5890*/  BSYNC.RECONVERGENT B1 ;  /* 0x0000000000017941 */ /* 0x000fea0003800200 */
.L_x_17170:
        /* <DEDUP_REMOVED lines=40> */
.L_x_17174:
[----:B------:R-:W-:Y:S01]  /*5b20*/  MOV R26, R18 ;  /* 0x00000012001a7202 */ /* 0x000fe20000000f00 */
[----:B------:R-:W-:Y:S01]  /*5b30*/  IMAD.MOV.U32 R13, RZ, RZ, R19 ;  /* 0x000000ffff0d7224 */ /* 0x000fe200078e0013 */
[----:B------:R-:W-:Y:S02]  /*5b40*/  MOV R14, R20 ;  /* 0x00000014000e7202 */ /* 0x000fe40000000f00 */
[----:B------:R-:W-:Y:S02]  /*5b50*/  MOV R11, R21 ;  /* 0x00000015000b7202 */ /* 0x000fe40000000f00 */
[----:B------:R-:W-:-:S07]  /*5b60*/  MOV R12, 0x5b80 ;  /* 0x00005b80000c7802 */ /* 0x000fce0000000f00 */
[----:B-1----:R-:W-:Y:S05]  /*5b70*/  CALL.REL.NOINC `($__internal_346_$__cuda_sm20_div_s64) ;  /* 0x0000000c00ec7944 */ /* 0x002fea0003c00000 */
        /* <DEDUP_REMOVED lines=11> */
.L_x_17175:
[----:B------:R-:W-:Y:S05]  /*5c30*/  BSYNC.RECONVERGENT B1 ;  /* 0x0000000000017941 */ /* 0x000fea0003800200 */
.L_x_17173:
        /* <DEDUP_REMOVED lines=11> */
.L_x_17163:
        /* <DEDUP_REMOVED lines=35> */
.L_x_17178:
[----:B------:R-:W-:Y:S01]  /*5f20*/  IMAD.MOV.U32 R26, RZ, RZ, R18 ;  /* 0x000000ffff1a7224 */ /* 0x000fe200078e0012 */
[----:B------:R-:W-:Y:S01]  /*5f30*/  MOV R13, R19 ;  /* 0x00000013000d7202 */ /* 0x000fe20000000f00 */
[----:B------:R-:W-:Y:S01]  /*5f40*/  IMAD.MOV.U32 R11, RZ, RZ, R5 ;  /* 0x000000ffff0b7224 */ /* 0x000fe200078e0005 */
[----:B------:R-:W-:Y:S02]  /*5f50*/  MOV R14, R4 ;  /* 0x00000004000e7202 */ /* 0x000fe40000000f00 */
[----:B------:R-:W-:-:S07]  /*5f60*/  MOV R12, 0x5f80 ;  /* 0x00005f80000c7802 */ /* 0x000fce0000000f00 */
[----:B-1----:R-:W-:Y:S05]  /*5f70*/  CALL.REL.NOINC `($__internal_346_$__cuda_sm20_div_s64) ;  /* 0x0000000800ec7944 */ /* 0x002fea0003c00000 */
        /* <DEDUP_REMOVED lines=8> */
.L_x_17179:
[----:B------:R-:W-:Y:S05]  /*6000*/  BSYNC.RECONVERGENT B1 ;  /* 0x0000000000017941 */ /* 0x000fea0003800200 */
.L_x_17177:
        /* <DEDUP_REMOVED lines=39> */
.L_x_17181:
        /* <DEDUP_REMOVED lines=17> */
.L_x_17182:
[----:B------:R-:W-:Y:S05]  /*6390*/  BSYNC.RECONVERGENT B1 ;  /* 0x0000000000017941 */ /* 0x000fea0003800200 */
.L_x_17180:
        /* <DEDUP_REMOVED lines=11> */
.L_x_17176:
        /* <DEDUP_REMOVED lines=31> */
.L_x_17184:
[----:B------:R-:W-:Y:S02]  /*6640*/  MOV R24, R20 ;  /* 0x0000001400187202 */ /* 0x000fe40000000f00 */
[----:B------:R-:W-:-:S07]  /*6650*/  MOV R26, 0x6670 ;  /* 0x00006670001a7802 */ /* 0x000fce0000000f00 */
[----:B-1----:R-:W-:Y:S05]  /*6660*/  CALL.REL.NOINC `($__internal_347_$__cuda_sm20_rem_s64) ;  /* 0x00000008007c7944 */ /* 0x002fea0003c00000 */
[----:B------:R-:W-:Y:S01]  /*6670*/  MOV R4, R6 ;  /* 0x0000000600047202 */ /* 0x000fe20000000f00 */
[----:B------:R-:W-:-:S07]  /*6680*/  IMAD.MOV.U32 R5, RZ, RZ, R7 ;  /* 0x000000ffff057224 */ /* 0x000fce00078e0007 */
.L_x_17185:
[----:B------:R-:W-:Y:S05]  /*6690*/  BSYNC.RECONVERGENT B1 ;  /* 0x0000000000017941 */ /* 0x000fea0003800200 */
.L_x_17183:
        /* <DEDUP_REMOVED lines=9> */
.L_x_17136:
[----:B------:R-:W2:Y:S02]  /*6730*/  LDG.E.64 R4, desc[UR14][R8.64] ;  /* 0x0000000e08047981 */ /* 0x000ea4000c1e1b00 */
[----:B--2---:R-:W0:Y:S02]  /*6740*/  I2F.F64.U64 R4, R4 ;  /* 0x0000000400047312 */ /* 0x004e240000301800 */
[----:B0-----:R2:W-:Y:S02]  /*6750*/  STS.64 [R2], R4 ;  /* 0x0000000402007388 */ /* 0x0015e40000000a00 */
.L_x_17135:
[----:B------:R-:W-:Y:S05]  /*6760*/  BSYNC.RECONVERGENT B0 ;  /* 0x0000000000007941 */ /* 0x000fea0003800200 */
.L_x_17087:
[----:B------:R-:W-:Y:S01]  /*6770*/  BAR.SYNC.DEFER_BLOCKING 0x0 ;  /* 0x0000000000007b1d */ /* 0x000fe20000010000 */
[----:B------:R-:W-:Y:S02]  /*6780*/  ISETP.GE.U32.AND P0, PT, R3, 0x42, PT ;  /* 0x000000420300780c */ /* 0x000fe40003f06070 */
[----:B------:R-:W-:-:S11]  /*6790*/  ISETP.GT.U32.AND P1, PT, R0, 0x1f, PT ;  /* 0x0000001f0000780c */ /* 0x000fd60003f24070 */
[----:B------:R-:W-:Y:S05]  /*67a0*/  @!P0 BRA `(.L_x_17186) ;  /* 0x00000000002c8947 */ /* 0x000fea0003800000 */
.L_x_17187:
        /* <DEDUP_REMOVED lines=11> */
.L_x_17186:
        /* <DEDUP_REMOVED lines=45> */
        .weak           $__internal_346_$__cuda_sm20_div_s64
        .type           $__internal_346_$__cuda_sm20_div_s64,@function
        .size           $__internal_346_$__cuda_sm20_div_s64,($__internal_347_$__cuda_sm20_rem_s64 - $__internal_346_$__cuda_sm20_div_s64)
$__internal_346_$__cuda_sm20_div_s64:
        /* <DEDUP_REMOVED lines=82> */
[----:B------:R-:W-:Y:S06]  /*7050*/  RET.REL.NODEC R12 `(contiguous_mean2_u64) ;  /* 0xffffff8c0ce87950 */ /* 0x000fec0003c3ffff */
        .weak           $__internal_347_$__cuda_sm20_rem_s64
        .type           $__internal_347_$__cuda_sm20_rem_s64,@function
        .size           $__internal_347_$__cuda_sm20_rem_s64,(.L_x_30663 - $__internal_347_$__cuda_sm20_rem_s64)
$__internal_347_$__cuda_sm20_rem_s64:
        /* <DEDUP_REMOVED lines=76> */
[----:B------:R-:W-:Y:S06]  /*7520*/  RET.REL.NODEC R26 `(contiguous_mean2_u64) ;  /* 0xffffff881ab47950 */ /* 0x000fec0003c3ffff */
.L_x_17188:
        /* <DEDUP_REMOVED lines=13> */
.L_x_30663:


//--------------------- .text.uncontiguous_cumulate_mean_u64 --------------------------
	.section	.text.uncontiguous_cumulate_mean_u64,"ax",@progbits
	.align	128
        .global         uncontiguous_cumulate_mean_u64
        .type           uncontiguous_cumulate_mean_u64,@function
        .size           uncontiguous_cumulate_mean_u64,(.L_x_30665 - uncontiguous_cumulate_mean_u64)
        .other          uncontiguous_cumulate_mean_u64,@"STO_CUDA_ENTRY STV_DEFAULT"
uncontiguous_cumulate_mean_u64:
.text.uncontiguous_cumulate_mean_u64:
        /* <DEDUP_REMOVED lines=41> */
.L_x_17217:
        /* <DEDUP_REMOVED lines=33> */
.L_x_17194:
[----:B------:R-:W-:Y:S01]  /*04a0*/  IMAD.MOV.U32 R29, RZ, RZ, R14 ;  /* 0x000000ffff1d7224 */ /* 0x000fe200078e000e */
[----:B------:R-:W-:Y:S01]  /*04b0*/  MOV R26, R15 ;  /* 0x0000000f001a7202 */ /* 0x000fe20000000f00 */
[----:B------:R-:W-:Y:S01]  /*04c0*/  IMAD.MOV.U32 R13, RZ, RZ, R16 ;  /* 0x000000ffff0d7224 */ /* 0x000fe200078e0010 */
[----:B------:R-:W-:Y:S02]  /*04d0*/  MOV R12, R17 ;  /* 0x00000011000c7202 */ /* 0x000fe40000000f00 */
[----:B------:R-:W-:-:S07]  /*04e0*/  MOV R11, 0x500 ;  /* 0x00000500000b7802 */ /* 0x000fce0000000f00 */
[----:B------:R-:W-:Y:S05]  /*04f0*/  CALL.REL.NOINC `($__internal_348_$__cuda_sm20_div_s64) ;  /* 0x0000006400d07944 */ /* 0x000fea0003c00000 */
        /* <DEDUP_REMOVED lines=9> */
.L_x_17195:
[----:B------:R-:W-:Y:S05]  /*0590*/  BSYNC.RECONVERGENT B1 ;  /* 0x0000000000017941 */ /* 0x000fea0003800200 */
.L_x_17193:
        /* <DEDUP_REMOVED lines=36> */
.L_x_17197:
[----:B------:R-:W-:Y:S01]  /*07e0*/  IMAD.MOV.U32 R29, RZ, RZ, R7 ;  /* 0x000000ffff1d7224 */ /* 0x000fe200078e0007 */
[----:B------:R-:W-:Y:S01]  /*07f0*/  MOV R26, R8 ;  /* 0x00000008001a7202 */ /* 0x000fe20000000f00 */
[----:B------:R-:W-:Y:S01]  /*0800*/  IMAD.MOV.U32 R13, RZ, RZ, R16 ;  /* 0x000000ffff0d7224 */ /* 0x000fe200078e0010 */
[----:B------:R-:W-:Y:S02]  /*0810*/  MOV R12, R17 ;  /* 0x00000011000c7202 */ /* 0x000fe40000000f00 */
[----:B------:R-:W-:-:S07]  /*0820*/  MOV R11, 0x840 ;  /* 0x00000840000b7802 */ /* 0x000fce0000000f00 */
[----:B------:R-:W-:Y:S05]  /*0830*/  CALL.REL.NOINC `($__internal_348_$__cuda_sm20_div_s64) ;  /* 0x0000006400007944 */ /* 0x000fea0003c00000 */
        /* <DEDUP_REMOVED lines=10> */
.L_x_17198:
[----:B------:R-:W-:Y:S05]  /*08e0*/  BSYNC.RECONVERGENT B1 ;  /* 0x0000000000017941 */ /* 0x000fea0003800200 */
.L_x_17196:
        /* <DEDUP_REMOVED lines=37> */
.L_x_17200:
[----:B------:R-:W-:Y:S01]  /*0b40*/  MOV R29, R14 ;  /* 0x0000000e001d7202 */ /* 0x000fe20000000f00 */
[----:B------:R-:W-:Y:S01]  /*0b50*/  IMAD.MOV.U32 R26, RZ, RZ, R15 ;  /* 0x000000ffff1a7224 */ /* 0x000fe200078e000f */
[----:B------:R-:W-:Y:S01]  /*0b60*/  MOV R13, R16 ;  /* 0x00000010000d7202 */ /* 0x000fe20000000f00 */
[----:B------:R-:W-:Y:S01]  /*0b70*/  IMAD.MOV.U32 R12, RZ, RZ, R17 ;  /* 0x000000ffff0c7224 */ /* 0x000fe200078e0011 */
[----:B------:R-:W-:-:S07]  /*0b80*/  MOV R11, 0xba0 ;  /* 0x00000ba0000b7802 */ /* 0x000fce0000000f00 */
[----:B------:R-:W-:Y:S05]  /*0b90*/  CALL.REL.NOINC `($__internal_348_$__cuda_sm20_div_s64) ;  /* 0x0000006000287944 */ /* 0x000fea0003c00000 */
        /* <DEDUP_REMOVED lines=10> */
.L_x_17201:
[----:B------:R-:W-:Y:S05]  /*0c40*/  BSYNC.RECONVERGENT B1 ;  /* 0x0000000000017941 */ /* 0x000fea0003800200 */
.L_x_17199:
        /* <DEDUP_REMOVED lines=34> */
.L_x_17203:
        /* <DEDUP_REMOVED lines=16> */
.L_x_17204:
[----:B------:R-:W-:Y:S05]  /*0f70*/  BSYNC.RECONVERGENT B1 ;  /* 0x0000000000017941 */ /* 0x000fea0003800200 */
.L_x_17202:
        /* <DEDUP_REMOVED lines=37> */
.L_x_17206:
        /* <DEDUP_REMOVED lines=17> */
.L_x_17207:
[----:B------:R-:W-:Y:S05]  /*12e0*/  BSYNC.RECONVERGENT B1 ;  /* 0x0000000000017941 */ /* 0x000fea0003800200 */
.L_x_17205:
        /* <DEDUP_REMOVED lines=35> */
.L_x_17209:
        /* <DEDUP_REMOVED lines=16> */
.L_x_17210:
[----:B------:R-:W-:Y:S05]  /*1620*/  BSYNC.RECONVERGENT B1 ;  /* 0x0000000000017941 */ /* 0x000fea0003800200 */
.L_x_17208:
        /* <DEDUP_REMOVED lines=36> */
.L_x_17212:
[----:B------:R-:W-:Y:S01]  /*1870*/  MOV R29, R14 ;  /* 0x0000000e001d7202 */ /* 0x000fe20000000f00 */
[----:B------:R-:W-:Y:S01]  /*1880*/  IMAD.MOV.U32 R26, RZ, RZ, R15 ;  /* 0x000000ffff1a7224 */ /* 0x000fe200078e000f */
[----:B------:R-:W-:Y:S01]  /*1890*/  MOV R13, R16 ;  /* 0x00000010000d7202 */ /* 0x000fe20000000f00 */
[----:B------:R-:W-:Y:S01]  /*18a0*/  IMAD.MOV.U32 R12, RZ, RZ, R17 ;  /* 0x000000ffff0c7224 */ /* 0x000fe200078e0011 */
[----:B------:R-:W-:-:S07]  /*18b0*/  MOV R11, 0x18d0 ;  /* 0x000018d0000b7802 */ /* 0x000fce0000000f00 */
[----:B------:R-:W-:Y:S05]  /*18c0*/  CALL.REL.NOINC `($__internal_348_$__cuda_sm20_div_s64) ;  /* 0x0000005000dc7944 */ /* 0x000fea0003c00000 */
        /* <DEDUP_REMOVED lines=11> */
.L_x_17213:
[----:B------:R-:W-:Y:S05]  /*1980*/  BSYNC.RECONVERGENT B1 ;  /* 0x0000000000017941 */ /* 0x000fea0003800200 */
.L_x_17211:
        /* <DEDUP_REMOVED lines=36> */
.L_x_17215:
        /* <DEDUP_REMOVED lines=17> */
.L_x_17216:
[----:B------:R-:W-:Y:S05]  /*1ce0*/  BSYNC.RECONVERGENT B1 ;  /* 0x0000000000017941 */ /* 0x000fea0003800200 */
.L_x_17214:
        /* <DEDUP_REMOVED lines=10> */
.L_x_17192:
        /* <DEDUP_REMOVED lines=36> */
.L_x_17220:
[----:B------:R-:W-:Y:S01]  /*1fd0*/  MOV R29, R14 ;  /* 0x0000000e001d7202 */ /* 0x000fe20000000f00 */
[----:B------:R-:W-:Y:S01]  /*1fe0*/  IMAD.MOV.U32 R26, RZ, RZ, R15 ;  /* 0x000000ffff1a7224 */ /* 0x000fe200078e000f */
[----:B------:R-:W-:Y:S01]  /*1ff0*/  MOV R13, R16 ;  /* 0x00000010000d7202 */ /* 0x000fe20000000f00 */
[----:B------:R-:W-:Y:S01]  /*2000*/  IMAD.MOV.U32 R12, RZ, RZ, R17 ;  /* 0x000000ffff0c7224 */ /* 0x000fe200078e0011 */
[----:B------:R-:W-:-:S07]  /*2010*/  MOV R11, 0x2030 ;  /* 0x00002030000b7802 */ /* 0x000fce0000000f00 */
[----:B------:R-:W-:Y:S05]  /*2020*/  CALL.REL.NOINC `($__internal_348_$__cuda_sm20_div_s64) ;  /* 0x0000004c00047944 */ /* 0x000fea0003c00000 */
        /* <DEDUP_REMOVED lines=9> */
.L_x_17221:
[----:B------:R-:W-:Y:S05]  /*20c0*/  BSYNC.RECONVERGENT B1 ;  /* 0x0000000000017941 */ /* 0x000fea0003800200 */
.L_x_17219:
        /* <DEDUP_REMOVED lines=36> */
.L_x_17223:
        /* <DEDUP_REMOVED lines=17> */
.L_x_17224:
[----:B------:R-:W-:Y:S05]  /*2420*/  BSYNC.RECONVERGENT B1 ;  /* 0x0000000000017941 */ /* 0x000fea0003800200 */
.L_x_17222:
        /* <DEDUP_REMOVED lines=38> */
.L_x_17226:
        /* <DEDUP_REMOVED lines=16> */
.L_x_17227:
[----:B------:R-:W-:Y:S05]  /*2790*/  BSYNC.RECONVERGENT B1 ;  /* 0x0000000000017941 */ /* 0x000fea0003800200 */
.L_x_17225:
        /* <DEDUP_REMOVED lines=36> */
.L_x_17229:
        /* <DEDUP_REMOVED lines=16> */
.L_x_17230:
[----:B------:R-:W-:Y:S05]  /*2ae0*/  BSYNC.RECONVERGENT B1 ;  /* 0x0000000000017941 */ /* 0x000fea0003800200 */
.L_x_17228:
[----:B------:R-:W-:Y:S01]  /*2af0*/  IMAD R5, R5, R38, RZ ;  /* 0x0000002605057224 */ /* 0x000fe200078e02ff */
[----:B------:R-:W-:Y:S01]  /*2b00*/  IADD3 R9, PT, PT, R9, -0x2, RZ ;  /* 0xfffffffe09097810 */ /* 0x000fe20007ffe0ff */
[----:B------:R-:W-:Y:S02]  /*2b10*/  IMAD.MOV.U32 R34, RZ, RZ, R20 ;  /* 0x000000ffff227224 */ /* 0x000fe400078e0014 */
[-C--:B------:R-:W-:Y:S02]  /*2b20*/  IMAD R5, R39, R10.reuse, R5 ;  /* 0x0000000a27057224 */ /* 0x080fe400078e0205 */
[----:B------:R-:W-:-:S04]  /*2b30*/  IMAD.WIDE.U32 R34, R38, R10, R34 ;  /* 0x0000000a26227225 */ /* 0x000fc800078e0022 */
[----:B------:R-:W-:Y:S01]  /*2b40*/  IMAD.IADD R6, R35, 0x1, R5 ;  /* 0x0000000123067824 */ /* 0x000fe200078e0205 */
[----:B------:R-:W-:-:S07]  /*2b50*/  MOV R5, R34 ;  /* 0x0000002200057202 */ /* 0x000fce0000000f00 */
.L_x_17218:
        /* <DEDUP_REMOVED lines=31> */
.L_x_17232:
[----:B------:R-:W-:Y:S01]  /*2d50*/  IMAD.MOV.U32 R20, RZ, RZ, R14 ;  /* 0x000000ffff147224 */ /* 0x000fe200078e000e */
[----:B------:R-:W-:Y:S01]  /*2d60*/  MOV R24, R15 ;  /* 0x0000000f00187202 */ /* 0x000fe20000000f00 */
[----:B------:R-:W-:Y:S01]  /*2d70*/  IMAD.MOV.U32 R21, RZ, RZ, R16 ;  /* 0x000000ffff157224 */ /* 0x000fe200078e0010 */
[----:B------:R-:W-:Y:S02]  /*2d80*/  MOV R22, R17 ;  /* 0x0000001100167202 */ /* 0x000fe40000000f00 */
[----:B------:R-:W-:-:S07]  /*2d90*/  MOV R23, 0x2db0 ;  /* 0x00002db000177802 */ /* 0x000fce0000000f00 */
[----:B------:R-:W-:Y:S05]  /*2da0*/  CALL.REL.NOINC `($__internal_349_$__cuda_sm20_rem_s64) ;  /* 0x0000004000f47944 */ /* 0x000fea0003c00000 */
[----:B------:R-:W-:Y:S01]  /*2db0*/  IMAD.MOV.U32 R10, RZ, RZ, R12 ;  /* 0x000000ffff0a7224 */ /* 0x000fe200078e000c */
[----:B------:R-:W-:-:S07]  /*2dc0*/  MOV R11, R13 ;  /* 0x0000000d000b7202 */ /* 0x000fce0000000f00 */
.L_x_17233:
[----:B------:R-:W-:Y:S05]  /*2dd0*/  BSYNC.RECONVERGENT B1 ;  /* 0x0000000000017941 */ /* 0x000fea0003800200 */
.L_x_17231:
        /* <DEDUP_REMOVED lines=33> */
.L_x_17235:
[----:B------:R-:W-:Y:S01]  /*2ff0*/  MOV R21, R16 ;  /* 0x0000001000157202 */ /* 0x000fe20000000f00 */
[----:B------:R-:W-:Y:S01]  /*3000*/  IMAD.MOV.U32 R22, RZ, RZ, R17 ;  /* 0x000000ffff167224 */ /* 0x000fe200078e0011 */
[----:B------:R-:W-:Y:S01]  /*3010*/  MOV R20, R7 ;  /* 0x0000000700147202 */ /* 0x000fe20000000f00 */
[----:B------:R-:W-:Y:S01]  /*3020*/  IMAD.MOV.U32 R24, RZ, RZ, R8 ;  /* 0x000000ffff187224 */ /* 0x000fe200078e0008 */
[----:B------:R-:W-:-:S07]  /*3030*/  MOV R23, 0x3050 ;  /* 0x0000305000177802 */ /* 0x000fce0000000f00 */
[----:B------:R-:W-:Y:S05]  /*3040*/  CALL.REL.NOINC `($__internal_349_$__cuda_sm20_rem_s64) ;  /* 0x00000040004c7944 */ /* 0x000fea0003c00000 */
[----:B------:R-:W-:Y:S01]  /*3050*/  MOV R8, R12 ;  /* 0x0000000c00087202 */ /* 0x000fe20000000f00 */
[----:B------:R-:W-:-:S07]  /*3060*/  IMAD.MOV.U32 R9, RZ, RZ, R13 ;  /* 0x000000ffff097224 */ /* 0x000fce00078e000d */
.L_x_17236:
[----:B------:R-:W-:Y:S05]  /*3070*/  BSYNC.RECONVERGENT B1 ;  /* 0x0000000000017941 */ /* 0x000fea0003800200 */
.L_x_17234:
[----:B------:R-:W-:Y:S01]  /*3080*/  MOV R10, R5 ;  /* 0x00000005000a7202 */ /* 0x000fe20000000f00 */
[----:B------:R-:W-:Y:S02]  /*3090*/  IMAD R7, R9, R18, RZ ;  /* 0x0000001209077224 */ /* 0x000fe400078e02ff */
[----:B------:R-:W-:Y:S02]  /*30a0*/  IMAD.MOV.U32 R11, RZ, RZ, R6 ;  /* 0x000000ffff0b7224 */ /* 0x000fe400078e0006 */
[-C--:B------:R-:W-:Y:S02]  /*30b0*/  IMAD R7, R19, R8.reuse, R7 ;  /* 0x0000000813077224 */ /* 0x080fe400078e0207 */
[----:B------:R-:W-:-:S04]  /*30c0*/  IMAD.WIDE.U32 R10, R18, R8, R10 ;  /* 0x00000008120a7225 */ /* 0x000fc800078e000a */
[----:B------:R-:W-:Y:S01]  /*30d0*/  IMAD.MOV.U32 R5, RZ, RZ, R10 ;  /* 0x000000ffff057224 */ /* 0x000fe200078e000a */
[----:B------:R-:W-:-:S07]  /*30e0*/  IADD3 R6, PT, PT, R11, R7, RZ ;  /* 0x000000070b067210 */ /* 0x000fce0007ffe0ff */
.L_x_17191:
        /* <DEDUP_REMOVED lines=10> */
.L_x_17190:
        /* <DEDUP_REMOVED lines=20> */
.L_x_17264:
        /* <DEDUP_REMOVED lines=33> */
.L_x_17241:
[----:B------:R-:W-:Y:S01]  /*34e0*/  IMAD.MOV.U32 R29, RZ, RZ, R15 ;  /* 0x000000ffff1d7224 */ /* 0x000fe200078e000f */
[----:B------:R-:W-:Y:S01]  /*34f0*/  MOV R26, R14 ;  /* 0x0000000e001a7202 */ /* 0x000fe20000000f00 */
[----:B------:R-:W-:Y:S01]  /*3500*/  IMAD.MOV.U32 R13, RZ, RZ, R34 ;  /* 0x000000ffff0d7224 */ /* 0x000fe200078e0022 */
[----:B------:R-:W-:Y:S02]  /*3510*/  MOV R12, R35 ;  /* 0x00000023000c7202 */ /* 0x000fe40000000f00 */
[----:B------:R-:W-:-:S07]  /*3520*/  MOV R11, 0x3540 ;  /* 0x00003540000b7802 */ /* 0x000fce0000000f00 */
[----:B-123--:R-:W-:Y:S05]  /*3530*/  CALL.REL.NOINC `($__internal_348_$__cuda_sm20_div_s64) ;  /* 0x0000003400c07944 */ /* 0x00efea0003c00000 */
        /* <DEDUP_REMOVED lines=11> */
.L_x_17242:
[----:B------:R-:W-:Y:S05]  /*35f0*/  BSYNC.RECONVERGENT B1 ;  /* 0x0000000000017941 */ /* 0x000fea0003800200 */
.L_x_17240:
        /* <DEDUP_REMOVED lines=39> */
.L_x_17244:
[----:B------:R-:W-:Y:S01]  /*3870*/  IMAD.MOV.U32 R29, RZ, RZ, R34 ;  /* 0x000000ffff1d7224 */ /* 0x000fe200078e0022 */
[----:B------:R-:W-:Y:S01]  /*3880*/  MOV R26, R35 ;  /* 0x00000023001a7202 */ /* 0x000fe20000000f00 */
[----:B------:R-:W-:Y:S01]  /*3890*/  IMAD.MOV.U32 R13, RZ, RZ, R36 ;  /* 0x000000ffff0d7224 */ /* 0x000fe200078e0024 */
[----:B------:R-:W-:Y:S02]  /*38a0*/  MOV R12, R37 ;  /* 0x00000025000c7202 */ /* 0x000fe40000000f00 */
[----:B------:R-:W-:-:S07]  /*38b0*/  MOV R11, 0x38d0 ;  /* 0x000038d0000b7802 */ /* 0x000fce0000000f00 */
[----:B-1----:R-:W-:Y:S05]  /*38c0*/  CALL.REL.NOINC `($__internal_348_$__cuda_sm20_div_s64) ;  /* 0x0000003000dc7944 */ /* 0x002fea0003c00000 */
        /* <DEDUP_REMOVED lines=11> */
.L_x_17245:
[----:B------:R-:W-:Y:S05]  /*3980*/  BSYNC.RECONVERGENT B1 ;  /* 0x0000000000017941 */ /* 0x000fea0003800200 */
.L_x_17243:
        /* <DEDUP_REMOVED lines=38> */
.L_x_17247:
[----:B------:R-:W-:Y:S01]  /*3bf0*/  MOV R29, R34 ;  /* 0x00000022001d7202 */ /* 0x000fe20000000f00 */
[----:B------:R-:W-:Y:S01]  /*3c00*/  IMAD.MOV.U32 R26, RZ, RZ, R35 ;  /* 0x000000ffff1a7224 */ /* 0x000fe200078e0023 */
[----:B------:R-:W-:Y:S01]  /*3c10*/  MOV R13, R36 ;  /* 0x00000024000d7202 */ /* 0x000fe20000000f00 */
[----:B------:R-:W-:Y:S01]  /*3c20*/  IMAD.MOV.U32 R12, RZ, RZ, R37 ;  /* 0x000000ffff0c7224 */ /* 0x000fe200078e0025 */
[----:B------:R-:W-:-:S07]  /*3c30*/  MOV R11, 0x3c50 ;  /* 0x00003c50000b7802 */ /* 0x000fce0000000f00 */
[----:B-1----:R-:W-:Y:S05]  /*3c40*/  CALL.REL.NOINC `($__internal_348_$__cuda_sm20_div_s64) ;  /* 0x0000002c00fc7944 */ /* 0x002fea0003c00000 */
        /* <DEDUP_REMOVED lines=11> */
.L_x_17248:
[----:B------:R-:W-:Y:S05]  /*3d00*/  BSYNC.RECONVERGENT B1 ;  /* 0x0000000000017941 */ /* 0x000fea0003800200 */
.L_x_17246:
        /* <DEDUP_REMOVED lines=38> */
.L_x_17250:
        /* <DEDUP_REMOVED lines=17> */
.L_x_17251:
[----:B------:R-:W-:Y:S05]  /*4080*/  BSYNC.RECONVERGENT B1 ;  /* 0x0000000000017941 */ /* 0x000fea0003800200 */
.L_x_17249:
        /* <DEDUP_REMOVED lines=39> */
.L_x_17253:
        /* <DEDUP_REMOVED lines=17> */
.L_x_17254:
[----:B------:R-:W-:Y:S05]  /*4410*/  BSYNC.RECONVERGENT B1 ;  /* 0x0000000000017941 */ /* 0x000fea0003800200 */
.L_x_17252:
        /* <DEDUP_REMOVED lines=38> */
.L_x_17256:
        /* <DEDUP_REMOVED lines=17> */
.L_x_17257:
[----:B------:R-:W-:Y:S05]  /*4790*/  BSYNC.RECONVERGENT B1 ;  /* 0x0000000000017941 */ /* 0x000fea0003800200 */
.L_x_17255:
        /* <DEDUP_REMOVED lines=38> */
.L_x_17259:
        /* <DEDUP_REMOVED lines=17> */
.L_x_17260:
[----:B------:R-:W-:Y:S05]  /*4b10*/  BSYNC.RECONVERGENT B1 ;  /* 0x0000000000017941 */ /* 0x000fea0003800200 */
.L_x_17258:
        /* <DEDUP_REMOVED lines=36> */
.L_x_17262:
        /* <DEDUP_REMOVED lines=17> */
.L_x_17263:
[----:B------:R-:W-:Y:S05]  /*4e70*/  BSYNC.RECONVERGENT B1 ;  /* 0x0000000000017941 */ /* 0x000fea0003800200 */
.L_x_17261:
        /* <DEDUP_REMOVED lines=12> */
.L_x_17239:
        /* <DEDUP_REMOVED lines=35> */
.L_x_17267:
        /* <DEDUP_REMOVED lines=17> */
.L_x_17268:
[----:B------:R-:W-:Y:S05]  /*5280*/  BSYNC.RECONVERGENT B1 ;  /* 0x0000000000017941 */ /* 0x000fea0003800200 */
.L_x_17266:
        /* <DEDUP_REMOVED lines=41> */
.L_x_17270:
[----:B------:R-:W-:Y:S01]  /*5520*/  MOV R29, R18 ;  /* 0x00000012001d7202 */ /* 0x000fe20000000f00 */
[----:B------:R-:W-:Y:S01]  /*5530*/  IMAD.MOV.U32 R13, RZ, RZ, R16 ;  /* 0x000000ffff0d7224 */ /* 0x000fe200078e0010 */
[----:B------:R-:W-:Y:S02]  /*5540*/  MOV R26, R19 ;  /* 0x00000013001a7202 */ /* 0x000fe40000000f00 */
[----:B------:R-:W-:Y:S02]  /*5550*/  MOV R12, R17 ;  /* 0x00000011000c7202 */ /* 0x000fe40000000f00 */
[----:B------:R-:W-:-:S07]  /*5560*/  MOV R11, 0x5580 ;  /* 0x00005580000b7802 */ /* 0x000fce0000000f00 */
[----:B------:R-:W-:Y:S05]  /*5570*/  CALL.REL.NOINC `($__internal_348_$__cuda_sm20_div_s64) ;  /* 0x0000001400b07944 */ /* 0x000fea0003c00000 */
        /* <DEDUP_REMOVED lines=11> */
.L_x_17271:
[----:B------:R-:W-:Y:S05]  /*5630*/  BSYNC.RECONVERGENT B1 ;  /* 0x0000000000017941 */ /* 0x000fea0003800200 */
.L_x_17269:
        /* <DEDUP_REMOVED lines=40> */
.L_x_17273:
[----:B------:R-:W-:Y:S01]  /*58c0*/  MOV R29, R18 ;  /* 0x00000012001d7202 */ /* 0x000fe20000000f00 */
[----:B------:R-:W-:Y:S01]  /*58d0*/  IMAD.MOV.U32 R26, RZ, RZ, R19 ;  /* 0x000000ffff1a7224 */ /* 0x000fe200078e0013 */
[----:B------:R-:W-:Y:S02]  /*58e0*/  MOV R13, R20 ;  /* 0x00000014000d7202 */ /* 0x000fe40000000f00 */
[----:B------:R-:W-:Y:S02]  /*58f0*/  MOV R12, R21 ;  /* 0x00000015000c7202 */ /* 0x000fe40000000f00 */
[----:B------:R-:W-:-:S07]  /*5900*/  MOV R11, 0x5920 ;  /* 0x00005920000b7802 */ /* 0x000fce0000000f00 */
[----:B------:R-:W-:Y:S05]  /*5910*/  CALL.REL.NOINC `($__internal_348_$__cuda_sm20_div_s64) ;  /* 0x0000001000c87944 */ /* 0x000fea0003c00000 */
        /* <DEDUP_REMOVED lines=11> */
.L_x_17274:
[----:B------:R-:W-:Y:S05]  /*59d0*/  BSYNC.RECONVERGENT B1 ;  /* 0x0000000000017941 */ /* 0x000fea0003800200 */
.L_x_17272:
        /* <DEDUP_REMOVED lines=39> */
.L_x_17276:
[----:B------:R-:W-:Y:S01]  /*5c50*/  MOV R29, R18 ;  /* 0x00000012001d7202 */ /* 0x000fe20000000f00 */
[----:B------:R-:W-:Y:S01]  /*5c60*/  IMAD.MOV.U32 R26, RZ, RZ, R19 ;  /* 0x000000ffff1a7224 */ /* 0x000fe200078e0013 */
[----:B------:R-:W-:Y:S02]  /*5c70*/  MOV R13, R20 ;  /* 0x00000014000d7202 */ /* 0x000fe40000000f00 */
[----:B------:R-:W-:Y:S02]  /*5c80*/  MOV R12, R21 ;  /* 0x00000015000c7202 */ /* 0x000fe40000000f00 */
[----:B------:R-:W-:-:S07]  /*5c90*/  MOV R11, 0x5cb0 ;  /* 0x00005cb0000b7802 */ /* 0x000fce0000000f00 */
[----:B------:R-:W-:Y:S05]  /*5ca0*/  CALL.REL.NOINC `($__internal_348_$__cuda_sm20_div_s64) ;  /* 0x0000000c00e47944 */ /* 0x000fea0003c00000 */
        /* <DEDUP_REMOVED lines=11> */
.L_x_17277:
[----:B------:R-:W-:Y:S05]  /*5d60*/  BSYNC.RECONVERGENT B1 ;  /* 0x0000000000017941 */ /* 0x000fea0003800200 */
.L_x_17275:
        /* <DEDUP_REMOVED lines=10> */
.L_x_17265:
        /* <DEDUP_REMOVED lines=34> */
.L_x_17280:
        /* <DEDUP_REMOVED lines=17> */
.L_x_17281:
[----:B------:R-:W-:Y:S05]  /*6140*/  BSYNC.RECONVERGENT B1 ;  /* 0x0000000000017941 */ /* 0x000fea0003800200 */
.L_x_17279:
        /* <DEDUP_REMOVED lines=41> */
.L_x_17283:
        /* <DEDUP_REMOVED lines=17> */
.L_x_17284:
[----:B------:R-:W-:Y:S05]  /*64f0*/  BSYNC.RECONVERGENT B1 ;  /* 0x0000000000017941 */ /* 0x000fea0003800200 */
.L_x_17282:
        /* <DEDUP_REMOVED lines=10> */
.L_x_17278:
        /* <DEDUP_REMOVED lines=31> */
.L_x_17286:
[----:B------:R-:W-:Y:S01]  /*6790*/  MOV R21, R10 ;  /* 0x0000000a00157202 */ /* 0x000fe20000000f00 */
[----:B------:R-:W-:Y:S01]  /*67a0*/  IMAD.MOV.U32 R20, RZ, RZ, R15 ;  /* 0x000000ffff147224 */ /* 0x000fe200078e000f */
[----:B------:R-:W-:Y:S02]  /*67b0*/  MOV R22, R11 ;  /* 0x0000000b00167202 */ /* 0x000fe40000000f00 */
[----:B------:R-:W-:Y:S02]  /*67c0*/  MOV R24, R14 ;  /* 0x0000000e00187202 */ /* 0x000fe40000000f00 */
[----:B------:R-:W-:-:S07]  /*67d0*/  MOV R23, 0x67f0 ;  /* 0x000067f000177802 */ /* 0x000fce0000000f00 */
[----:B------:R-:W-:Y:S05]  /*67e0*/  CALL.REL.NOINC `($__internal_349_$__cuda_sm20_rem_s64) ;  /* 0x0000000800647944 */ /* 0x000fea0003c00000 */
[----:B------:R-:W-:Y:S01]  /*67f0*/  MOV R10, R12 ;  /* 0x0000000c000a7202 */ /* 0x000fe20000000f00 */
[----:B------:R-:W-:-:S07]  /*6800*/  IMAD.MOV.U32 R11, RZ, RZ, R13 ;  /* 0x000000ffff0b7224 */ /* 0x000fce00078e000d */
.L_x_17287:
[----:B------:R-:W-:Y:S05]  /*6810*/  BSYNC.RECONVERGENT B1 ;  /* 0x0000000000017941 */ /* 0x000fea0003800200 */
.L_x_17285:
        /* <DEDUP_REMOVED lines=10> */
.L_x_17238:
[----:B------:R-:W0:Y:S02]  /*68c0*/  LDCU.64 UR4, c[0x0][0x388] ;  /* 0x00007100ff0477ac */ /* 0x000e240008000a00 */
[----:B0-----:R-:W-:-:S04]  /*68d0*/  LEA R8, P0, R7, UR4, 0x3 ;  /* 0x0000000407087c11 */ /* 0x001fc8000f8018ff */
[----:B------:R-:W-:-:S05]  /*68e0*/  LEA.HI.X R9, R7, UR5, R6, 0x3, P0 ;  /* 0x0000000507097c11 */ /* 0x000fca00080f1c06 */
[----:B------:R-:W2:Y:S04]  /*68f0*/  LDG.E.64 R6, desc[UR6][R8.64] ;  /* 0x0000000608067981 */ /* 0x000ea8000c1e1b00 */
[----:B--2---:R0:W-:Y:S02]  /*6900*/  STS.64 [R3], R6 ;  /* 0x0000000603007388 */ /* 0x0041e40000000a00 */
.L_x_17237:
[----:B------:R-:W-:Y:S05]  /*6910*/  BSYNC.RECONVERGENT B0 ;  /* 0x0000000000007941 */ /* 0x000fea0003800200 */
.L_x_17189:
[----:B------:R-:W-:Y:S01]  /*6920*/  BAR.SYNC.DEFER_BLOCKING 0x0 ;  /* 0x0000000000007b1d */ /* 0x000fe20000010000 */
[----:B------:R-:W-:Y:S02]  /*6930*/  ISETP.GE.U32.AND P0, PT, R4, 0x42, PT ;  /* 0x000000420400780c */ /* 0x000fe40003f06070 */
[----:B------:R-:W-:-:S11]  /*6940*/  ISETP.GT.U32.AND P1, PT, R2, 0x1f, PT ;  /* 0x0000001f0200780c */ /* 0x000fd60003f24070 */
[----:B------:R-:W-:Y:S05]  /*6950*/  @!P0 BRA `(.L_x_17288) ;  /* 0x00000000002c8947 */ /* 0x000fea0003800000 */
.L_x_17289:
        /* <DEDUP_REMOVED lines=11> */
.L_x_17288:
        /* <DEDUP_REMOVED lines=35> */
        .weak           $__internal_348_$__cuda_sm20_div_s64
        .type           $__internal_348_$__cuda_sm20_div_s64,@function
        .size           $__internal_348_$__cuda_sm20_div_s64,($__internal_349_$__cuda_sm20_rem_s64 - $__internal_348_$__cuda_sm20_div_s64)
$__internal_348_$__cuda_sm20_div_s64:
        /* <DEDUP_REMOVED lines=83> */
[----:B------:R-:W-:Y:S05]  /*7170*/  RET.REL.NODEC R12 `(uncontiguous_cumulate_mean_u64) ;  /* 0xffffff8c0ca07950 */ /* 0x000fea0003c3ffff */
        .weak           $__internal_349_$__cuda_sm20_rem_s64
        .type           $__internal_349_$__cuda_sm20_rem_s64,@function
        .size           $__internal_349_$__cuda_sm20_rem_s64,(.L_x_30665 - $__internal_349_$__cuda_sm20_rem_s64)
$__internal_349_$__cuda_sm20_rem_s64:
        /* <DEDUP_REMOVED lines=77> */
[----:B------:R-:W-:Y:S06]  /*7650*/  RET.REL.NODEC R10 `(uncontiguous_cumulate_mean_u64) ;  /* 0xffffff880a687950 */ /* 0x000fec0003c3ffff */
.L_x_17290:
        /* <DEDUP_REMOVED lines=10> */
.L_x_30665:


//--------------------- .text.uncontiguous_mean_u64 --------------------------
	.section	.text.uncontiguous_mean_u64,"ax",@progbits
	.align	128
        .global         uncontiguous_mean_u64
        .type           uncontiguous_mean_u64,@function
        .size           uncontiguous_mean_u64,(.L_x_30667 - uncontiguous_mean_u64)
        .other          uncontiguous_mean_u64,@"STO_CUDA_ENTRY STV_DEFAULT"
uncontiguous_mean_u64:
.text.uncontiguous_mean_u64:
        /* <DEDUP_REMOVED lines=41> */
.L_x_17319:
        /* <DEDUP_REMOVED lines=33> */
.L_x_17296:
[----:B------:R-:W-:Y:S01]  /*04a0*/  IMAD.MOV.U32 R29, RZ, RZ, R14 ;  /* 0x000000ffff1d7224 */ /* 0x000fe200078e000e */
[----:B------:R-:W-:Y:S01]  /*04b0*/  MOV R26, R15 ;  /* 0x0000000f001a7202 */ /* 0x000fe20000000f00 */
[----:B------:R-:W-:Y:S01]  /*04c0*/  IMAD.MOV.U32 R13, RZ, RZ, R16 ;  /* 0x000000ffff0d7224 */ /* 0x000fe200078e0010 */
[----:B------:R-:W-:Y:S02]  /*04d0*/  MOV R12, R17 ;  /* 0x00000011000c7202 */ /* 0x000fe40000000f00 */
[----:B------:R-:W-:-:S07]  /*04e0*/  MOV R11, 0x500 ;  /* 0x00000500000b7802 */ /* 0x000fce0000000f00 */
[----:B------:R-:W-:Y:S05]  /*04f0*/  CALL.REL.NOINC `($__internal_350_$__cuda_sm20_div_s64) ;  /* 0x0000006400dc7944 */ /* 0x000fea0003c00000 */
        /* <DEDUP_REMOVED lines=9> */
.L_x_17297:
[----:B------:R-:W-:Y:S05]  /*0590*/  BSYNC.RECONVERGENT B1 ;  /* 0x0000000000017941 */ /* 0x000fea0003800200 */
.L_x_17295:
        /* <DEDUP_REMOVED lines=36> */
.L_x_17299:
[----:B------:R-:W-:Y:S01]  /*07e0*/  IMAD.MOV.U32 R29, RZ, RZ, R7 ;  /* 0x000000ffff1d7224 */ /* 0x000fe200078e0007 */
[----:B------:R-:W-:Y:S01]  /*07f0*/  MOV R26, R8 ;  /* 0x00000008001a7202 */ /* 0x000fe20000000f00 */
[----:B------:R-:W-:Y:S01]  /*0800*/  IMAD.MOV.U32 R13, RZ, RZ, R16 ;  /* 0x000000ffff0d7224 */ /* 0x000fe200078e0010 */
[----:B------:R-:W-:Y:S02]  /*0810*/  MOV R12, R17 ;  /* 0x00000011000c7202 */ /* 0x000fe40000000f00 */
[----:B------:R-:W-:-:S07]  /*0820*/  MOV R11, 0x840 ;  /* 0x00000840000b7802 */ /* 0x000fce0000000f00 */
[----:B------:R-:W-:Y:S05]  /*0830*/  CALL.REL.NOINC `($__internal_350_$__cuda_sm20_div_s64) ;  /* 0x00000064000c7944 */ /* 0x000fea0003c00000 */
        /* <DEDUP_REMOVED lines=10> */
.L_x_17300:
[----:B------:R-:W-:Y:S05]  /*08e0*/  BSYNC.RECONVERGENT B1 ;  /* 0x0000000000017941 */ /* 0x000fea0003800200 */
.L_x_17298:
        /* <DEDUP_REMOVED lines=37> */
.L_x_17302:
[----:B------:R-:W-:Y:S01]  /*0b40*/  MOV R29, R14 ;  /* 0x0000000e001d7202 */ /* 0x000fe20000000f00 */
[----:B------:R-:W-:Y:S01]  /*0b50*/  IMAD.MOV.U32 R26, RZ, RZ, R15 ;  /* 0x000000ffff1a7224 */ /* 0x000fe200078e000f */
[----:B------:R-:W-:Y:S01]  /*0b60*/  MOV R13, R16 ;  /* 0x00000010000d7202 */ /* 0x000fe20000000f00 */
[----:B------:R-:W-:Y:S01]  /*0b70*/  IMAD.MOV.U32 R12, RZ, RZ, R17 ;  /* 0x000000ffff0c7224 */ /* 0x000fe200078e0011 */
[----:B------:R-:W-:-:S07]  /*0b80*/  MOV R11, 0xba0 ;  /* 0x00000ba0000b7802 */ /* 0x000fce0000000f00 */
[----:B------:R-:W-:Y:S05]  /*0b90*/  CALL.REL.NOINC `($__internal_350_$__cuda_sm20_div_s64) ;  /* 0x0000006000347944 */ /* 0x000fea0003c00000 */
        /* <DEDUP_REMOVED lines=10> */
.L_x_17303:
[----:B------:R-:W-:Y:S05]  /*0c40*/  BSYNC.RECONVERGENT B1 ;  /* 0x0000000000017941 */ /* 0x000fea0003800200 */
.L_x_17301:
        /* <DEDUP_REMOVED lines=34> */
.L_x_17305:
        /* <DEDUP_REMOVED lines=16> */
.L_x_17306:
[----:B------:R-:W-:Y:S05]  /*0f70*/  BSYNC.RECONVERGENT B1 ;  /* 0x0000000000017941 */ /* 0x000fea0003800200 */
.L_x_17304:
        /* <DEDUP_REMOVED lines=37> */
.L_x_17308:
        /* <DEDUP_REMOVED lines=17> */
.L_x_17309:
[----:B------:R-:W-:Y:S05]  /*12e0*/  BSYNC.RECONVERGENT B1 ;  /* 0x0000000000017941 */ /* 0x000fea0003800200 */
.L_x_17307:
        /* <DEDUP_REMOVED lines=35> */
.L_x_17311:
        /* <DEDUP_REMOVED lines=16> */
.L_x_17312:
[----:B------:R-:W-:Y:S05]  /*1620*/  BSYNC.RECONVERGENT B1 ;  /* 0x0000000000017941 */ /* 0x000fea0003800200 */
.L_x_17310:
        /* <DEDUP_REMOVED lines=36> */
.L_x_17314:
[----:B------:R-:W-:Y:S01]  /*1870*/  MOV R29, R14 ;  /* 0x0000000e001d7202 */ /* 0x000fe20000000f00 */
[----:B------:R-:W-:Y:S01]  /*1880*/  IMAD.MOV.U32 R26, RZ, RZ, R15 ;  /* 0x000000ffff1a7224 */ /* 0x000fe200078e000f */
[----:B------:R-:W-:Y:S01]  /*1890*/  MOV R13, R16 ;  /* 0x00000010000d7202 */ /* 0x000fe20000000f00 */
[----:B------:R-:W-:Y:S01]  /*18a0*/  IMAD.MOV.U32 R12, RZ, RZ, R17 ;  /* 0x000000ffff0c7224 */ /* 0x000fe200078e0011 */
[----:B------:R-:W-:-:S07]  /*18b0*/  MOV R11, 0x18d0 ;  /* 0x000018d0000b7802 */ /* 0x000fce0000000f00 */
[----:B------:R-:W-:Y:S05]  /*18c0*/  CALL.REL.NOINC `($__internal_350_$__cuda_sm20_div_s64) ;  /* 0x0000005000e87944 */ /* 0x000fea0003c00000 */
        /* <DEDUP_REMOVED lines=11> */
.L_x_17315:
[----:B------:R-:W-:Y:S05]  /*1980*/  BSYNC.RECONVERGENT B1 ;  /* 0x0000000000017941 */ /* 0x000fea0003800200 */
.L_x_17313:
        /* <DEDUP_REMOVED lines=36> */
.L_x_17317:
        /* <DEDUP_REMOVED lines=17> */
.L_x_17318:
[----:B------:R-:W-:Y:S05]  /*1ce0*/  BSYNC.RECONVERGENT B1 ;  /* 0x0000000000017941 */ /* 0x000fea0003800200 */
.L_x_17316:
        /* <DEDUP_REMOVED lines=10> */
.L_x_17294:
        /* <DEDUP_REMOVED lines=36> */
.L_x_17322:
[----:B------:R-:W-:Y:S01]  /*1fd0*/  MOV R29, R14 ;  /* 0x0000000e001d7202 */ /* 0x000fe20000000f00 */
[----:B------:R-:W-:Y:S01]  /*1fe0*/  IMAD.MOV.U32 R26, RZ, RZ, R15 ;  /* 0x000000ffff1a7224 */ /* 0x000fe200078e000f */
[----:B------:R-:W-:Y:S01]  /*1ff0*/  MOV R13, R16 ;  /* 0x00000010000d7202 */ /* 0x000fe20000000f00 */
[----:B------:R-:W-:Y:S01]  /*2000*/  IMAD.MOV.U32 R12, RZ, RZ, R17 ;  /* 0x000000ffff0c7224 */ /* 0x000fe200078e0011 */
[----:B------:R-:W-:-:S07]  /*2010*/  MOV R11, 0x2030 ;  /* 0x00002030000b7802 */ /* 0x000fce0000000f00 */
[----:B------:R-:W-:Y:S05]  /*2020*/  CALL.REL.NOINC `($__internal_350_$__cuda_sm20_div_s64) ;  /* 0x0000004c00107944 */ /* 0x000fea0003c00000 */
        /* <DEDUP_REMOVED lines=9> */
.L_x_17323:
[----:B------:R-:W-:Y:S05]  /*20c0*/  BSYNC.RECONVERGENT B1 ;  /* 0x0000000000017941 */ /* 0x000fea0003800200 */
.L_x_17321:
        /* <DEDUP_REMOVED lines=36> */
.L_x_17325:
        /* <DEDUP_REMOVED lines=17> */
.L_x_17326:
[----:B------:R-:W-:Y:S05]  /*2420*/  BSYNC.RECONVERGENT B1 ;  /* 0x0000000000017941 */ /* 0x000fea0003800200 */
.L_x_17324:
        /* <DEDUP_REMOVED lines=38> */
.L_x_17328:
        /* <DEDUP_REMOVED lines=16> */
.L_x_17329:
[----:B------:R-:W-:Y:S05]  /*2790*/  BSYNC.RECONVERGENT B1 ;  /* 0x0000000000017941 */ /* 0x000fea0003800200 */
.L_x_17327:
        /* <DEDUP_REMOVED lines=36> */
.L_x_17331:
        /* <DEDUP_REMOVED lines=16> */
.L_x_17332:
[----:B------:R-:W-:Y:S05]  /*2ae0*/  BSYNC.RECONVERGENT B1 ;  /* 0x0000000000017941 */ /* 0x000fea0003800200 */
.L_x_17330:
[----:B------:R-:W-:Y:S01]  /*2af0*/  IMAD R5, R5, R38, RZ ;  /* 0x0000002605057224 */ /* 0x000fe200078e02ff */
[----:B------:R-:W-:Y:S01]  /*2b00*/  IADD3 R9, PT, PT, R9, -0x2, RZ ;  /* 0xfffffffe09097810 */ /* 0x000fe20007ffe0ff */
[----:B------:R-:W-:Y:S02]  /*2b10*/  IMAD.MOV.U32 R34, RZ, RZ, R20 ;  /* 0x000000ffff227224 */ /* 0x000fe400078e0014 */
[-C--:B------:R-:W-:Y:S02]  /*2b20*/  IMAD R5, R39, R10.reuse, R5 ;  /* 0x0000000a27057224 */ /* 0x080fe400078e0205 */
[----:B------:R-:W-:-:S04]  /*2b30*/  IMAD.WIDE.U32 R34, R38, R10, R34 ;  /* 0x0000000a26227225 */ /* 0x000fc800078e0022 */
[----:B------:R-:W-:Y:S01]  /*2b40*/  IMAD.IADD R6, R35, 0x1, R5 ;  /* 0x0000000123067824 */ /* 0x000fe200078e0205 */
[----:B------:R-:W-:-:S07]  /*2b50*/  MOV R5, R34 ;  /* 0x0000002200057202 */ /* 0x000fce0000000f00 */
.L_x_17320:
        /* <DEDUP_REMOVED lines=31> */
.L_x_17334:
[----:B------:R-:W-:Y:S01]  /*2d50*/  IMAD.MOV.U32 R20, RZ, RZ, R14 ;  /* 0x000000ffff147224 */ /* 0x000fe200078e000e */
[----:B------:R-:W-:Y:S01]  /*2d60*/  MOV R24, R15 ;  /* 0x0000000f00187202 */ /* 0x000fe20000000f00 */
[----:B------:R-:W-:Y:S01]  /*2d70*/  IMAD.MOV.U32 R21, RZ, RZ, R16 ;  /* 0x000000ffff157224 */ /* 0x000fe200078e0010 */
[----:B------:R-:W-:Y:S02]  /*2d80*/  MOV R22, R17 ;  /* 0x0000001100167202 */ /* 0x000fe40000000f00 */
[----:B------:R-:W-:-:S07]  /*2d90*/  MOV R23, 0x2db0 ;  /* 0x00002db000177802 */ /* 0x000fce0000000f00 */
[----:B------:R-:W-:Y:S05]  /*2da0*/  CALL.REL.NOINC `($__internal_351_$__cuda_sm20_rem_s64) ;  /* 0x0000004400007944 */ /* 0x000fea0003c00000 */
[----:B------:R-:W-:Y:S01]  /*2db0*/  IMAD.MOV.U32 R10, RZ, RZ, R12 ;  /* 0x000000ffff0a7224 */ /* 0x000fe200078e000c */
[----:B------:R-:W-:-:S07]  /*2dc0*/  MOV R11, R13 ;  /* 0x0000000d000b7202 */ /* 0x000fce0000000f00 */
.L_x_17335:
[----:B------:R-:W-:Y:S05]  /*2dd0*/  BSYNC.RECONVERGENT B1 ;  /* 0x0000000000017941 */ /* 0x000fea0003800200 */
.L_x_17333:
        /* <DEDUP_REMOVED lines=33> */
.L_x_17337:
[----:B------:R-:W-:Y:S01]  /*2ff0*/  MOV R21, R16 ;  /* 0x0000001000157202 */ /* 0x000fe20000000f00 */
[----:B------:R-:W-:Y:S01]  /*3000*/  IMAD.MOV.U32 R22, RZ, RZ, R17 ;  /* 0x000000ffff167224 */ /* 0x000fe200078e0011 */
[----:B------:R-:W-:Y:S01]  /*3010*/  MOV R20, R7 ;  /* 0x0000000700147202 */ /* 0x000fe20000000f00 */
[----:B------:R-:W-:Y:S01]  /*3020*/  IMAD.MOV.U32 R24, RZ, RZ, R8 ;  /* 0x000000ffff187224 */ /* 0x000fe200078e0008 */
[----:B------:R-:W-:-:S07]  /*3030*/  MOV R23, 0x3050 ;  /* 0x0000305000177802 */ /* 0x000fce0000000f00 */
[----:B------:R-:W-:Y:S05]  /*3040*/  CALL.REL.NOINC `($__internal_351_$__cuda_sm20_rem_s64) ;  /* 0x0000004000587944 */ /* 0x000fea0003c00000 */
[----:B------:R-:W-:Y:S01]  /*3050*/  MOV R8, R12 ;  /* 0x0000000c00087202 */ /* 0x000fe20000000f00 */
[----:B------:R-:W-:-:S07]  /*3060*/  IMAD.MOV.U32 R9, RZ, RZ, R13 ;  /* 0x000000ffff097224 */ /* 0x000fce00078e000d */
.L_x_17338:
[----:B------:R-:W-:Y:S05]  /*3070*/  BSYNC.RECONVERGENT B1 ;  /* 0x0000000000017941 */ /* 0x000fea0003800200 */
.L_x_17336:
[----:B------:R-:W-:Y:S01]  /*3080*/  MOV R10, R5 ;  /* 0x00000005000a7202 */ /* 0x000fe20000000f00 */
[----:B------:R-:W-:Y:S02]  /*3090*/  IMAD R7, R9, R18, RZ ;  /* 0x0000001209077224 */ /* 0x000fe400078e02ff */
[----:B------:R-:W-:Y:S02]  /*30a0*/  IMAD.MOV.U32 R11, RZ, RZ, R6 ;  /* 0x000000ffff0b7224 */ /* 0x000fe400078e0006 */
[-C--:B------:R-:W-:Y:S02]  /*30b0*/  IMAD R7, R19, R8.reuse, R7 ;  /* 0x0000000813077224 */ /* 0x080fe400078e0207 */
[----:B------:R-:W-:-:S04]  /*30c0*/  IMAD.WIDE.U32 R10, R18, R8, R10 ;  /* 0x00000008120a7225 */ /* 0x000fc800078e000a */
[----:B------:R-:W-:Y:S01]  /*30d0*/  IMAD.MOV.U32 R5, RZ, RZ, R10 ;  /* 0x000000ffff057224 */ /* 0x000fe200078e000a */
[----:B------:R-:W-:-:S07]  /*30e0*/  IADD3 R6, PT, PT, R11, R7, RZ ;  /* 0x000000070b067210 */ /* 0x000fce0007ffe0ff */
.L_x_17293:
        /* <DEDUP_REMOVED lines=12> */
.L_x_17292:
[----:B------:R-:W-:-:S04]  /*31b0*/  ISETP.GE.U32.AND P0, PT, R14, UR10, PT ;  /* 0x0000000a0e007c0c */ /* 0x000fc8000bf06070 */
[----:B------:R-:W-:-:S13]  /*31c0*/  ISETP.GE.U32.AND.EX P0, PT, RZ, UR11, PT, P0 ;  /* 0x0000000bff007c0c */ /* 0x000fda000bf06100 */
[----:B------:R-:W-:Y:S05]  /*31d0*/  @P0 BRA `(.L_x_17339) ;  /* 0x0000003400d80947 */ /* 0x000fea0003800000 */
[----:B------:R-:W-:Y:S02]  /*31e0*/  ISETP.GE.AND P0, PT, R9, RZ, PT ;  /* 0x000000ff0900720c */ /* 0x000fe40003f06270 */
[----:B------:R-:W-:-:S11]  /*31f0*/  CS2R R6, SRZ ;  /* 0x0000000000067805 */ /* 0x000fd6000001ff00 */
[----:B------:R-:W-:Y:S05]  /*3200*/  @!P0 BRA `(.L_x_17340) ;  /* 0x0000003400b48947 */ /* 0x000fea0003800000 */
[----:B------:R-:W-:Y:S01]  /*3210*/  ISETP.GE.U32.AND P0, PT, R9, 0x7, PT ;  /* 0x000000070900780c */ /* 0x000fe20003f06070 */
[----:B------:R-:W-:Y:S02]  /*3220*/  IMAD.MOV.U32 R15, RZ, RZ, R14 ;  /* 0x000000ffff0f7224 */ /* 0x000fe400078e000e */
[----:B------:R-:W-:Y:S01]  /*3230*/  HFMA2 R14, -RZ, RZ, 0, 0 ;  /* 0x00000000ff0e7431 */ /* 0x000fe200000001ff */
[----:B------:R-:W-:Y:S02]  /*3240*/  LOP3.LUT R10, R11, 0x7, RZ, 0xc0, !PT ;  /* 0x000000070b0a7812 */ /* 0x000fe400078ec0ff */
[----:B------:R-:W-:-:S07]  /*3250*/  CS2R R6, SRZ ;  /* 0x0000000000067805 */ /* 0x000fce000001ff00 */
        /* <DEDUP_REMOVED lines=9> */
.L_x_17366:
        /* <DEDUP_REMOVED lines=33> */
.L_x_17343:
[----:B------:R-:W-:Y:S01]  /*3500*/  MOV R29, R15 ;  /* 0x0000000f001d7202 */ /* 0x000fe20000000f00 */
[----:B------:R-:W-:Y:S01]  /*3510*/  IMAD.MOV.U32 R26, RZ, RZ, R14 ;  /* 0x000000ffff1a7224 */ /* 0x000fe200078e000e */
[----:B------:R-:W-:Y:S01]  /*3520*/  MOV R13, R34 ;  /* 0x00000022000d7202 */ /* 0x000fe20000000f00 */
[----:B------:R-:W-:Y:S01]  /*3530*/  IMAD.MOV.U32 R12, RZ, RZ, R35 ;  /* 0x000000ffff0c7224 */ /* 0x000fe200078e0023 */
[----:B------:R-:W-:-:S07]  /*3540*/  MOV R11, 0x3560 ;  /* 0x00003560000b7802 */ /* 0x000fce0000000f00 */
[----:B-123--:R-:W-:Y:S05]  /*3550*/  CALL.REL.NOINC `($__internal_350_$__cuda_sm20_div_s64) ;  /* 0x0000003400c47944 */ /* 0x00efea0003c00000 */
        /* <DEDUP_REMOVED lines=11> */
.L_x_17344:
[----:B------:R-:W-:Y:S05]  /*3610*/  BSYNC.RECONVERGENT B1 ;  /* 0x0000000000017941 */ /* 0x000fea0003800200 */
.L_x_17342:
[----:B------:R-:W-:Y:S02]  /*3620*/  VIADD R14, R9, 0x2 ;  /* 0x00000002090e7836 */ /* 0x000fe40000000000 */
        /* <DEDUP_REMOVED lines=38> */
.L_x_17346:
[----:B------:R-:W-:Y:S01]  /*3890*/  MOV R29, R34 ;  /* 0x00000022001d7202 */ /* 0x000fe20000000f00 */
[----:B------:R-:W-:Y:S01]  /*38a0*/  IMAD.MOV.U32 R26, RZ, RZ, R35 ;  /* 0x000000ffff1a7224 */ /* 0x000fe200078e0023 */
[----:B------:R-:W-:Y:S01]  /*38b0*/  MOV R13, R36 ;  /* 0x00000024000d7202 */ /* 0x000fe20000000f00 */
[----:B------:R-:W-:Y:S01]  /*38c0*/  IMAD.MOV.U32 R12, RZ, RZ, R37 ;  /* 0x000000ffff0c7224 */ /* 0x000fe200078e0025 */
[----:B------:R-:W-:-:S07]  /*38d0*/  MOV R11, 0x38f0 ;  /* 0x000038f0000b7802 */ /* 0x000fce0000000f00 */
[----:B-1----:R-:W-:Y:S05]  /*38e0*/  CALL.REL.NOINC `($__internal_350_$__cuda_sm20_div_s64) ;  /* 0x0000003000e07944 */ /* 0x002fea0003c00000 */
        /* <DEDUP_REMOVED lines=11> */
.L_x_17347:
[----:B------:R-:W-:Y:S05]  /*39a0*/  BSYNC.RECONVERGENT B1 ;  /* 0x0000000000017941 */ /* 0x000fea0003800200 */
.L_x_17345:
        /* <DEDUP_REMOVED lines=38> */
.L_x_17349:
[----:B------:R-:W-:Y:S01]  /*3c10*/  IMAD.MOV.U32 R29, RZ, RZ, R34 ;  /* 0x000000ffff1d7224 */ /* 0x000fe200078e0022 */
[----:B------:R-:W-:Y:S01]  /*3c20*/  MOV R26, R35 ;  /* 0x00000023001a7202 */ /* 0x000fe20000000f00 */
[----:B------:R-:W-:Y:S01]  /*3c30*/  IMAD.MOV.U32 R13, RZ, RZ, R36 ;  /* 0x000000ffff0d7224 */ /* 0x000fe200078e0024 */
[----:B------:R-:W-:Y:S02]  /*3c40*/  MOV R12, R37 ;  /* 0x00000025000c7202 */ /* 0x000fe40000000f00 */
[----:B------:R-:W-:-:S07]  /*3c50*/  MOV R11, 0x3c70 ;  /* 0x00003c70000b7802 */ /* 0x000fce0000000f00 */
[----:B-1----:R-:W-:Y:S05]  /*3c60*/  CALL.REL.NOINC `($__internal_350_$__cuda_sm20_div_s64) ;  /* 0x0000003000007944 */ /* 0x002fea0003c00000 */
        /* <DEDUP_REMOVED lines=11> */
.L_x_17350:
[----:B------:R-:W-:Y:S05]  /*3d20*/  BSYNC.RECONVERGENT B1 ;  /* 0x0000000000017941 */ /* 0x000fea0003800200 */
.L_x_17348:
        /* <DEDUP_REMOVED lines=38> */
.L_x_17352:
        /* <DEDUP_REMOVED lines=17> */
.L_x_17353:
[----:B------:R-:W-:Y:S05]  /*40a0*/  BSYNC.RECONVERGENT B1 ;  /* 0x0000000000017941 */ /* 0x000fea0003800200 */
.L_x_17351:
[C---:B------:R-:W-:Y:S02]  /*40b0*/  VIADD R5, R9.reuse, 0xffffffff ;  /* 0xffffffff09057836 */ /* 0x040fe40000000000 */
        /* <DEDUP_REMOVED lines=38> */
.L_x_17355:
        /* <DEDUP_REMOVED lines=17> */
.L_x_17356:
[----:B------:R-:W-:Y:S05]  /*4430*/  BSYNC.RECONVERGENT B1 ;  /* 0x0000000000017941 */ /* 0x000fea0003800200 */
.L_x_17354:
        /* <DEDUP_REMOVED lines=38> */
.L_x_17358:
        /* <DEDUP_REMOVED lines=17> */
.L_x_17359:
[----:B------:R-:W-:Y:S05]  /*47b0*/  BSYNC.RECONVERGENT B1 ;  /* 0x0000000000017941 */ /* 0x000fea0003800200 */
.L_x_17357:
        /* <DEDUP_REMOVED lines=38> */
.L_x_17361:
        /* <DEDUP_REMOVED lines=17> */
.L_x_17362:
[----:B------:R-:W-:Y:S05]  /*4b30*/  BSYNC.RECONVERGENT B1 ;  /* 0x0000000000017941 */ /* 0x000fea0003800200 */
.L_x_17360:
        /* <DEDUP_REMOVED lines=36> */
.L_x_17364:
        /* <DEDUP_REMOVED lines=17> */
.L_x_17365:
[----:B------:R-:W-:Y:S05]  /*4e90*/  BSYNC.RECONVERGENT B1 ;  /* 0x0000000000017941 */ /* 0x000fea0003800200 */
.L_x_17363:
        /* <DEDUP_REMOVED lines=12> */
.L_x_17341:
        /* <DEDUP_REMOVED lines=35> */
.L_x_17369:
[----:B------:R-:W-:Y:S01]  /*5190*/  IMAD.MOV.U32 R29, RZ, RZ, R15 ;  /* 0x000000ffff1d7224 */ /* 0x000fe200078e000f */
[----:B------:R-:W-:Y:S01]  /*51a0*/  MOV R26, R14 ;  /* 0x0000000e001a7202 */ /* 0x000fe20000000f00 */
[----:B------:R-:W-:Y:S01]  /*51b0*/  IMAD.MOV.U32 R13, RZ, RZ, R16 ;  /* 0x000000ffff0d7224 */ /* 0x000fe200078e0010 */
[----:B------:R-:W-:Y:S02]  /*51c0*/  MOV R12, R17 ;  /* 0x00000011000c7202 */ /* 0x000fe40000000f00 */
[----:B------:R-:W-:-:S07]  /*51d0*/  MOV R11, 0x51f0 ;  /* 0x000051f0000b7802 */ /* 0x000fce0000000f00 */
[----:B------:R-:W-:Y:S05]  /*51e0*/  CALL.REL.NOINC `($__internal_350_$__cuda_sm20_div_s64) ;  /* 0x0000001800a07944 */ /* 0x000fea0003c00000 */
[-C--:B------:R-:W-:Y:S01]  /*51f0*/  IADD3 R19, P0, PT, RZ, -R24.reuse, RZ ;  /* 0x80000018ff137210 */ /* 0x080fe20007f1e0ff */
[----:B------:R-:W-:Y:S01]  /*5200*/  IMAD.MOV.U32 R11, RZ, RZ, R14 ;  /* 0x000000ffff0b7224 */ /* 0x000fe200078e000e */
[----:B------:R-:W-:Y:S02]  /*5210*/  MOV R10, R15 ;  /* 0x0000000f000a7202 */ /* 0x000fe40000000f00 */
[----:B------:R-:W-:Y:S01]  /*5220*/  MOV R18, R24 ;  /* 0x0000001800127202 */ /* 0x000fe20000000f00 */
[----:B------:R-:W-:Y:S02]  /*5230*/  IMAD.X R13, RZ, RZ, ~R25, P0 ;  /* 0x000000ffff0d7224 */ /* 0x000fe400000e0e19 */
[----:B------:R-:W-:-:S04]  /*5240*/  IMAD.WIDE.U32 R10, R16, R19, R10 ;  /* 0x00000013100a7225 */ /* 0x000fc800078e000a */
[----:B------:R-:W-:Y:S01]  /*5250*/  IMAD R13, R13, R16, RZ ;  /* 0x000000100d0d7224 */ /* 0x000fe200078e02ff */
[----:B------:R-:W-:-:S03]  /*5260*/  MOV R15, R10 ;  /* 0x0000000a000f7202 */ /* 0x000fc60000000f00 */
[----:B------:R-:W-:Y:S02]  /*5270*/  IMAD R13, R17, R19, R13 ;  /* 0x00000013110d7224 */ /* 0x000fe400078e020d */
[----:B------:R-:W-:Y:S02]  /*5280*/  IMAD.MOV.U32 R19, RZ, RZ, R25 ;  /* 0x000000ffff137224 */ /* 0x000fe400078e0019 */
[----:B------:R-:W-:-:S07]  /*5290*/  IMAD.IADD R10, R11, 0x1, R13 ;  /* 0x000000010b0a7824 */ /* 0x000fce00078e020d */
.L_x_17370:
[----:B------:R-:W-:Y:S05]  /*52a0*/  BSYNC.RECONVERGENT B1 ;  /* 0x0000000000017941 */ /* 0x000fea0003800200 */
.L_x_17368:
        /* <DEDUP_REMOVED lines=41> */
.L_x_17372:
[----:B------:R-:W-:Y:S01]  /*5540*/  MOV R29, R18 ;  /* 0x00000012001d7202 */ /* 0x000fe20000000f00 */
[----:B------:R-:W-:Y:S01]  /*5550*/  IMAD.MOV.U32 R13, RZ, RZ, R16 ;  /* 0x000000ffff0d7224 */ /* 0x000fe200078e0010 */
[----:B------:R-:W-:Y:S02]  /*5560*/  MOV R26, R19 ;  /* 0x00000013001a7202 */ /* 0x000fe40000000f00 */
[----:B------:R-:W-:Y:S02]  /*5570*/  MOV R12, R17 ;  /* 0x00000011000c7202 */ /* 0x000fe40000000f00 */
[----:B------:R-:W-:-:S07]  /*5580*/  MOV R11, 0x55a0 ;  /* 0x000055a0000b7802 */ /* 0x000fce0000000f00 */
[----:B------:R-:W-:Y:S05]  /*5590*/  CALL.REL.NOINC `($__internal_350_$__cuda_sm20_div_s64) ;  /* 0x0000001400b47944 */ /* 0x000fea0003c00000 */
        /* <DEDUP_REMOVED lines=11> */
.L_x_17373:
[----:B------:R-:W-:Y:S05]  /*5650*/  BSYNC.RECONVERGENT B1 ;  /* 0x0000000000017941 */ /* 0x000fea0003800200 */
.L_x_17371:
        /* <DEDUP_REMOVED lines=40> */
.L_x_17375:
[----:B------:R-:W-:Y:S01]  /*58e0*/  MOV R29, R18 ;  /* 0x00000012001d7202 */ /* 0x000fe20000000f00 */
[----:B------:R-:W-:Y:S01]  /*58f0*/  IMAD.MOV.U32 R26, RZ, RZ, R19 ;  /* 0x000000ffff1a7224 */ /* 0x000fe200078e0013 */
[----:B------:R-:W-:Y:S02]  /*5900*/  MOV R13, R20 ;  /* 0x00000014000d7202 */ /* 0x000fe40000000f00 */
[----:B------:R-:W-:Y:S02]  /*5910*/  MOV R12, R21 ;  /* 0x00000015000c7202 */ /* 0x000fe40000000f00 */
[----:B------:R-:W-:-:S07]  /*5920*/  MOV R11, 0x5940 ;  /* 0x00005940000b7802 */ /* 0x000fce0000000f00 */
[----:B------:R-:W-:Y:S05]  /*5930*/  CALL.REL.NOINC `($__internal_350_$__cuda_sm20_div_s64) ;  /* 0x0000001000cc7944 */ /* 0x000fea0003c00000 */
        /* <DEDUP_REMOVED lines=11> */
.L_x_17376:
[----:B------:R-:W-:Y:S05]  /*59f0*/  BSYNC.RECONVERGENT B1 ;  /* 0x0000000000017941 */ /* 0x000fea0003800200 */
.L_x_17374:
        /* <DEDUP_REMOVED lines=39> */
.L_x_17378:
[----:B------:R-:W-:Y:S01]  /*5c70*/  MOV R29, R18 ;  /* 0x00000012001d7202 */ /* 0x000fe20000000f00 */
[----:B------:R-:W-:Y:S01]  /*5c80*/  IMAD.MOV.U32 R26, RZ, RZ, R19 ;  /* 0x000000ffff1a7224 */ /* 0x000fe200078e0013 */
[----:B------:R-:W-:Y:S02]  /*5c90*/  MOV R13, R20 ;  /* 0x00000014000d7202 */ /* 0x000fe40000000f00 */
[----:B------:R-:W-:Y:S02]  /*5ca0*/  MOV R12, R21 ;  /* 0x00000015000c7202 */ /* 0x000fe40000000f00 */
[----:B------:R-:W-:-:S07]  /*5cb0*/  MOV R11, 0x5cd0 ;  /* 0x00005cd0000b7802 */ /* 0x000fce0000000f00 */
[----:B------:R-:W-:Y:S05]  /*5cc0*/  CALL.REL.NOINC `($__internal_350_$__cuda_sm20_div_s64) ;  /* 0x0000000c00e87944 */ /* 0x000fea0003c00000 */
        /* <DEDUP_REMOVED lines=11> */
.L_x_17379:
[----:B------:R-:W-:Y:S05]  /*5d80*/  BSYNC.RECONVERGENT B1 ;  /* 0x0000000000017941 */ /* 0x000fea0003800200 */
.L_x_17377:
        /* <DEDUP_REMOVED lines=10> */
.L_x_17367:
        /* <DEDUP_REMOVED lines=34> */
.L_x_17382:
        /* <DEDUP_REMOVED lines=17> */
.L_x_17383:
[----:B------:R-:W-:Y:S05]  /*6160*/  BSYNC.RECONVERGENT B1 ;  /* 0x0000000000017941 */ /* 0x000fea0003800200 */
.L_x_17381:
        /* <DEDUP_REMOVED lines=41> */
.L_x_17385:
        /* <DEDUP_REMOVED lines=17> */
.L_x_17386:
[----:B------:R-:W-:Y:S05]  /*6510*/  BSYNC.RECONVERGENT B1 ;  /* 0x0000000000017941 */ /* 0x000fea0003800200 */
.L_x_17384:
        /* <DEDUP_REMOVED lines=10> */
.L_x_17380:
        /* <DEDUP_REMOVED lines=31> */
.L_x_17388:
[----:B------:R-:W-:Y:S01]  /*67b0*/  MOV R21, R10 ;  /* 0x0000000a00157202 */ /* 0x000fe20000000f00 */
[----:B------:R-:W-:Y:S01]  /*67c0*/  IMAD.MOV.U32 R20, RZ, RZ, R15 ;  /* 0x000000ffff147224 */ /* 0x000fe200078e000f */
[----:B------:R-:W-:Y:S02]  /*67d0*/  MOV R22, R11 ;  /* 0x0000000b00167202 */ /* 0x000fe40000000f00 */
[----:B------:R-:W-:Y:S02]  /*67e0*/  MOV R24, R14 ;  /* 0x0000000e00187202 */ /* 0x000fe40000000f00 */
[----:B------:R-:W-:-:S07]  /*67f0*/  MOV R23, 0x6810 ;  /* 0x0000681000177802 */ /* 0x000fce0000000f00 */
[----:B------:R-:W-:Y:S05]  /*6800*/  CALL.REL.NOINC `($__internal_351_$__cuda_sm20_rem_s64) ;  /* 0x0000000800687944 */ /* 0x000fea0003c00000 */
[----:B------:R-:W-:Y:S01]  /*6810*/  MOV R10, R12 ;  /* 0x0000000c000a7202 */ /* 0x000fe20000000f00 */
[----:B------:R-:W-:-:S07]  /*6820*/  IMAD.MOV.U32 R11, RZ, RZ, R13 ;  /* 0x000000ffff0b7224 */ /* 0x000fce00078e000d */
.L_x_17389:
[----:B------:R-:W-:Y:S05]  /*6830*/  BSYNC.RECONVERGENT B1 ;  /* 0x0000000000017941 */ /* 0x000fea0003800200 */
.L_x_17387:
        /* <DEDUP_REMOVED lines=10> */
.L_x_17340:
[----:B------:R-:W0:Y:S02]  /*68e0*/  LDCU.64 UR4, c[0x0][0x388] ;  /* 0x00007100ff0477ac */ /* 0x000e240008000a00 */
[----:B0-----:R-:W-:-:S04]  /*68f0*/  LEA R8, P0, R7, UR4, 0x3 ;  /* 0x0000000407087c11 */ /* 0x001fc8000f8018ff */
[----:B------:R-:W-:-:S05]  /*6900*/  LEA.HI.X R9, R7, UR5, R6, 0x3, P0 ;  /* 0x0000000507097c11 */ /* 0x000fca00080f1c06 */
[----:B------:R-:W2:Y:S02]  /*6910*/  LDG.E.64 R6, desc[UR6][R8.64] ;  /* 0x0000000608067981 */ /* 0x000ea4000c1e1b00 */
[----:B--2---:R-:W0:Y:S02]  /*6920*/  I2F.F64.U64 R6, R6 ;  /* 0x0000000600067312 */ /* 0x004e240000301800 */
[----:B0-----:R0:W-:Y:S02]  /*6930*/  STS.64 [R3], R6 ;  /* 0x0000000603007388 */ /* 0x0011e40000000a00 */
.L_x_17339:
[----:B------:R-:W-:Y:S05]  /*6940*/  BSYNC.RECONVERGENT B0 ;  /* 0x0000000000007941 */ /* 0x000fea0003800200 */
.L_x_17291:
[----:B------:R-:W-:Y:S01]  /*6950*/  BAR.SYNC.DEFER_BLOCKING 0x0 ;  /* 0x0000000000007b1d */ /* 0x000fe20000010000 */
[----:B------:R-:W-:Y:S02]  /*6960*/  ISETP.GE.U32.AND P0, PT, R4, 0x42, PT ;  /* 0x000000420400780c */ /* 0x000fe40003f06070 */
[----:B------:R-:W-:-:S11]  /*6970*/  ISETP.GT.U32.AND P1, PT, R2, 0x1f, PT ;  /* 0x0000001f0200780c */ /* 0x000fd60003f24070 */
[----:B------:R-:W-:Y:S05]  /*6980*/  @!P0 BRA `(.L_x_17390) ;  /* 0x00000000002c8947 */ /* 0x000fea0003800000 */
.L_x_17391:
        /* <DEDUP_REMOVED lines=11> */
.L_x_17390:
        /* <DEDUP_REMOVED lines=35> */
        .weak           $__internal_350_$__cuda_sm20_div_s64
        .type           $__internal_350_$__cuda_sm20_div_s64,@function
        .size           $__internal_350_$__cuda_sm20_div_s64,($__internal_351_$__cuda_sm20_rem_s64 - $__internal_350_$__cuda_sm20_div_s64)
$__internal_350_$__cuda_sm20_div_s64:
        /* <DEDUP_REMOVED lines=83> */
[----:B------:R-:W-:Y:S05]  /*71a0*/  RET.REL.NODEC R12 `(uncontiguous_mean_u64) ;  /* 0xffffff8c0c947950 */ /* 0x000fea0003c3ffff */
        .weak           $__internal_351_$__cuda_sm20_rem_s64
        .type           $__internal_351_$__cuda_sm20_rem_s64,@function
        .size           $__internal_351_$__cuda_sm20_rem_s64,(.L_x_30667 - $__internal_351_$__cuda_sm20_rem_s64)
$__internal_351_$__cuda_sm20_rem_s64:
        /* <DEDUP_REMOVED lines=77> */
[----:B------:R-:W-:Y:S06]  /*7680*/  RET.REL.NODEC R10 `(uncontiguous_mean_u64) ;  /* 0xffffff880a5c7950 */ /* 0x000fec0003c3ffff */
.L_x_17392:
        /* <DEDUP_REMOVED lines=15> */
.L_x_30667:


//--------------------- .text.contiguous_cumulate_mean_u64 --------------------------
	.section	.text.contiguous_cumulate_mean_u64,"ax",@progbits
	.align	128
        .global         contiguous_cumulate_mean_u64
        .type           contiguous_cumulate_mean_u64,@function
        .size           contiguous_cumulate_mean_u64,(.L_x_31302 - contiguous_cumulate_mean_u64)
        .other          contiguous_cumulate_mean_u64,@"STO_CUDA_ENTRY STV_DEFAULT"
contiguous_cumulate_mean_u64:
.text.contiguous_cumulate_mean_u64:
        /* <DEDUP_REMOVED lines=38> */
.L_x_17394:
[----:B------:R-:W-:Y:S05]  /*0260*/  BSYNC.RECONVERGENT B0 ;  /* 0x0000000000007941 */ /* 0x000fea0003800200 */
.L_x_17393:
[----:B------:R-:W-:Y:S06]  /*0270*/  BAR.SYNC.DEFER_BLOCKING 0x0 ;  /* 0x0000000000007b1d */ /* 0x000fec0000010000 */
[----:B------:R-:W-:Y:S05]  /*0280*/  @!P2 BRA `(.L_x_17395) ;  /* 0x00000000002ca947 */ /* 0x000fea0003800000 */
.L_x_17396:
        /* <DEDUP_REMOVED lines=11> */
.L_x_17395:
        /* <DEDUP_REMOVED lines=35> */
.L_x_17397:
        /* <DEDUP_REMOVED lines=9> */
.L_x_31302:


//--------------------- .text.contiguous_mean_u64 --------------------------
	.section	.text.contiguous_mean_u64,"ax",@progbits
	.align	128
        .global         contiguous_mean_u64
        .type           contiguous_mean_u64,@function
        .size           contiguous_mean_u64,(.L_x_31303 - contiguous_mean_u64)
        .other          contiguous_mean_u64,@"STO_CUDA_ENTRY STV_DEFAULT"
contiguous_mean_u64:
.text.contiguous_mean_u64:
        /* <DEDUP_REMOVED lines=24> */
[----:B------:R-:W-:Y:S04]  /*0180*/  BSSY.RECONVERGENT B0, `(.L_x_17398) ;  /* 0x0000011000007945 */ /* 0x000fe80003800200 */
[----:B------:R-:W-:Y:S02]  /*0190*/  ISETP.GE.U32.AND P2, PT, R10, 0x42, PT ;  /* 0x000000420a00780c */ /* 0x000fe40003f46070 */
[----:B--2---:R-:W-:-:S05]  /*01a0*/  @!P0 IADD3 R6, P1, PT, R4, R6, RZ ;  /* 0x0000000604068210 */ /* 0x004fca0007f3e0ff */
[----:B------:R-:W-:-:S06]  /*01b0*/  @!P0 IMAD.X R7, R5, 0x1, R7, P1 ;  /* 0x0000000105078824 */ /* 0x000fcc00008e0607 */
[----:B------:R-:W1:Y:S02]  /*01c0*/  @!P0 I2F.F64.U64 R6, R6 ;  /* 0x0000000600068312 */ /* 0x000e640000301800 */
[----:B-1----:R0:W-:Y:S01]  /*01d0*/  @!P0 STS.64 [R3], R6 ;  /* 0x0000000603008388 */ /* 0x0021e20000000a00 */
[----:B------:R-:W-:Y:S01]  /*01e0*/  ISETP.GT.U32.AND P1, PT, R2, 0x1f, PT ;  /* 0x0000001f0200780c */ /* 0x000fe20003f24070 */
[----:B------:R-:W-:-:S12]  /*01f0*/  @!P0 BRA `(.L_x_17399) ;  /* 0x0000000000248947 */ /* 0x000fd80003800000 */
[----:B------:R-:W-:-:S04]  /*0200*/  ISETP.GE.U32.AND P0, PT, R11, UR10, PT ;  /* 0x0000000a0b007c0c */ /* 0x000fc8000bf06070 */
[----:B------:R-:W-:-:S13]  /*0210*/  ISETP.GE.U32.AND.EX P0, PT, RZ, UR11, PT, P0 ;  /* 0x0000000bff007c0c */ /* 0x000fda000bf06100 */
[----:B------:R-:W-:Y:S05]  /*0220*/  @P0 BRA `(.L_x_17399) ;  /* 0x0000000000180947 */ /* 0x000fea0003800000 */
[----:B------:R-:W0:Y:S02]  /*0230*/  LDCU.64 UR4, c[0x0][0x388] ;  /* 0x00007100ff0477ac */ /* 0x000e240008000a00 */
[----:B0-----:R-:W-:-:S04]  /*0240*/  LEA R6, P0, R11, UR4, 0x3 ;  /* 0x000000040b067c11 */ /* 0x001fc8000f8018ff */
[----:B------:R-:W-:-:S05]  /*0250*/  LEA.HI.X R7, R11, UR5, RZ, 0x3, P0 ;  /* 0x000000050b077c11 */ /* 0x000fca00080f1cff */
[----:B------:R-:W2:Y:S02]  /*0260*/  LDG.E.64 R4, desc[UR6][R6.64] ;  /* 0x0000000606047981 */ /* 0x000ea4000c1e1b00 */
[----:B--2---:R-:W0:Y:S02]  /*0270*/  I2F.F64.U64 R4, R4 ;  /* 0x0000000400047312 */ /* 0x004e240000301800 */
[----:B0-----:R1:W-:Y:S02]  /*0280*/  STS.64 [R3], R4 ;  /* 0x0000000403007388 */ /* 0x0013e40000000a00 */
.L_x_17399:
[----:B------:R-:W-:Y:S05]  /*0290*/  BSYNC.RECONVERGENT B0 ;  /* 0x0000000000007941 */ /* 0x000fea0003800200 */
.L_x_17398:
[----:B------:R-:W-:Y:S06]  /*02a0*/  BAR.SYNC.DEFER_BLOCKING 0x0 ;  /* 0x0000000000007b1d */ /* 0x000fec0000010000 */
[----:B------:R-:W-:Y:S05]  /*02b0*/  @!P2 BRA `(.L_x_17400) ;  /* 0x00000000002ca947 */ /* 0x000fea0003800000 */
.L_x_17401:
        /* <DEDUP_REMOVED lines=11> */
.L_x_17400:
        /* <DEDUP_REMOVED lines=35> */
.L_x_17402:
        /* <DEDUP_REMOVED lines=14> */
.L_x_31303:


//--------------------- .text.contiguous_mean33_u32 --------------------------
	.section	.text.contiguous_mean33_u32,"ax",@progbits
	.align	128
        .global         contiguous_mean33_u32
        .type           contiguous_mean33_u32,@function
        .size           contiguous_mean33_u32,(.L_x_31304 - contiguous_mean33_u32)
        .other          contiguous_mean33_u32,@"STO_CUDA_ENTRY STV_DEFAULT"
contiguous_mean33_u32:
.text.contiguous_mean33_u32:
        /* <DEDUP_REMOVED lines=50> */
.L_x_17405:
        /* <DEDUP_REMOVED lines=32> */
.L_x_17404:
        /* <DEDUP_REMOVED lines=21> */
.L_x_17407:
        /* <DEDUP_REMOVED lines=14> */
.L_x_17408:
[----:B------:R-:W-:-:S05]  /*0750*/  @!P1 IMAD R9, R9, UR8, RZ ;  /* 0x0000000809099c24 */ /* 0x000fca000f8e02ff */
[----:B------:R-:W-:-:S05]  /*0760*/  @!P1 LEA R9, R9, R0, 0x2 ;  /* 0x0000000009099211 */ /* 0x000fca00078e10ff */
[----:B------:R-:W1:Y:S02]  /*0770*/  @!P1 LDS R6, [R9] ;  /* 0x0000000009069984 */ /* 0x000e640000000800 */
[----:B-1----:R-:W-:-:S07]  /*0780*/  @!P1 FADD R7, R7, R6 ;  /* 0x0000000607079221 */ /* 0x002fce0000000000 */
.L_x_17406:
[----:B-1----:R2:W-:Y:S02]  /*0790*/  STS [R0], R7 ;  /* 0x0000000700007388 */ /* 0x0025e40000000800 */
.L_x_17403:
        /* <DEDUP_REMOVED lines=8> */
.L_x_17409:
        /* <DEDUP_REMOVED lines=14> */
.L_x_31304:


//--------------------- .text.contiguous_mean3_u32 --------------------------
	.section	.text.contiguous_mean3_u32,"ax",@progbits
	.align	128
        .global         contiguous_mean3_u32
        .type           contiguous_mean3_u32,@function
        .size           contiguous_mean3_u32,(.L_x_30669 - contiguous_mean3_u32)
        .other          contiguous_mean3_u32,@"STO_CUDA_ENTRY STV_DEFAULT"
contiguous_mean3_u32:
.text.contiguous_mean3_u32:
        /* <DEDUP_REMOVED lines=43> */
.L_x_17428:
        /* <DEDUP_REMOVED lines=27> */
.L_x_17412:
[----:B------:R-:W-:Y:S01]  /*0460*/  MOV R30, R32 ;  /* 0x00000020001e7202 */ /* 0x000fe20000000f00 */
[----:B------:R-:W-:Y:S01]  /*0470*/  IMAD.MOV.U32 R0, RZ, RZ, R36 ;  /* 0x000000ffff007224 */ /* 0x000fe200078e0024 */
[----:B------:R-:W-:Y:S02]  /*0480*/  MOV R3, R37 ;  /* 0x0000002500037202 */ /* 0x000fe40000000f00 */
[----:B------:R-:W-:-:S07]  /*0490*/  MOV R8, 0x4b0 ;  /* 0x000004b000087802 */ /* 0x000fce0000000f00 */
[----:B01-3--:R-:W-:Y:S05]  /*04a0*/  CALL.REL.NOINC `($__internal_352_$__cuda_sm20_div_s64) ;  /* 0x0000003000cc7944 */ /* 0x00bfea0003c00000 */
        /* <DEDUP_REMOVED lines=9> */
.L_x_17413:
        /* <DEDUP_REMOVED lines=33> */
.L_x_17414:
[----:B------:R-:W-:Y:S01]  /*0750*/  IMAD.MOV.U32 R0, RZ, RZ, R36 ;  /* 0x000000ffff007224 */ /* 0x000fe200078e0024 */
[----:B------:R-:W-:Y:S02]  /*0760*/  MOV R3, R37 ;  /* 0x0000002500037202 */ /* 0x000fe40000000f00 */
[----:B------:R-:W-:-:S07]  /*0770*/  MOV R8, 0x790 ;  /* 0x0000079000087802 */ /* 0x000fce0000000f00 */
[----:B---3--:R-:W-:Y:S05]  /*0780*/  CALL.REL.NOINC `($__internal_352_$__cuda_sm20_div_s64) ;  /* 0x0000003000147944 */ /* 0x008fea0003c00000 */
        /* <DEDUP_REMOVED lines=10> */
.L_x_17415:
        /* <DEDUP_REMOVED lines=34> */
.L_x_17416:
[----:B------:R-:W-:Y:S01]  /*0a50*/  IMAD.MOV.U32 R30, RZ, RZ, R28 ;  /* 0x000000ffff1e7224 */ /* 0x000fe200078e001c */
[----:B------:R-:W-:Y:S01]  /*0a60*/  MOV R0, R36 ;  /* 0x0000002400007202 */ /* 0x000fe20000000f00 */
[----:B------:R-:W-:Y:S01]  /*0a70*/  IMAD.MOV.U32 R3, RZ, RZ, R37 ;  /* 0x000000ffff037224 */ /* 0x000fe200078e0025 */
[----:B------:R-:W-:-:S07]  /*0a80*/  MOV R8, 0xaa0 ;  /* 0x00000aa000087802 */ /* 0x000fce0000000f00 */
[----:B---3--:R-:W-:Y:S05]  /*0a90*/  CALL.REL.NOINC `($__internal_352_$__cuda_sm20_div_s64) ;  /* 0x0000002c00507944 */ /* 0x008fea0003c00000 */
        /* <DEDUP_REMOVED lines=10> */
.L_x_17417:
        /* <DEDUP_REMOVED lines=33> */
.L_x_17418:
[----:B------:R-:W-:Y:S01]  /*0d50*/  IMAD.MOV.U32 R0, RZ, RZ, R36 ;  /* 0x000000ffff007224 */ /* 0x000fe200078e0024 */
[----:B------:R-:W-:Y:S02]  /*0d60*/  MOV R3, R37 ;  /* 0x0000002500037202 */ /* 0x000fe40000000f00 */
[----:B------:R-:W-:-:S07]  /*0d70*/  MOV R8, 0xd90 ;  /* 0x00000d9000087802 */ /* 0x000fce0000000f00 */
[----:B---3--:R-:W-:Y:S05]  /*0d80*/  CALL.REL.NOINC `($__internal_352_$__cuda_sm20_div_s64) ;  /* 0x0000002800947944 */ /* 0x008fea0003c00000 */
        /* <DEDUP_REMOVED lines=9> */
.L_x_17419:
        /* <DEDUP_REMOVED lines=34> */
.L_x_17420:
[----:B------:R-:W-:Y:S01]  /*1040*/  MOV R30, R28 ;  /* 0x0000001c001e7202 */ /* 0x000fe20000000f00 */
        /* <DEDUP_REMOVED lines=13> */
.L_x_17421:
        /* <DEDUP_REMOVED lines=34> */
.L_x_17422:
        /* <DEDUP_REMOVED lines=14> */
.L_x_17423:
        /* <DEDUP_REMOVED lines=34> */
.L_x_17424:
[----:B------:R-:W-:Y:S01]  /*1640*/  MOV R30, R28 ;  /* 0x0000001c001e7202 */ /* 0x000fe20000000f00 */
        /* <DEDUP_REMOVED lines=14> */
.L_x_17425:
        /* <DEDUP_REMOVED lines=34> */
.L_x_17426:
[----:B------:R-:W-:Y:S01]  /*1950*/  IMAD.MOV.U32 R0, RZ, RZ, R36 ;  /* 0x000000ffff007224 */ /* 0x000fe200078e0024 */
[----:B------:R-:W-:Y:S02]  /*1960*/  MOV R3, R37 ;  /* 0x0000002500037202 */ /* 0x000fe40000000f00 */
[----:B------:R-:W-:-:S07]  /*1970*/  MOV R8, 0x1990 ;  /* 0x0000199000087802 */ /* 0x000fce0000000f00 */
[----:B---3--:R-:W-:Y:S05]  /*1980*/  CALL.REL.NOINC `($__internal_352_$__cuda_sm20_div_s64) ;  /* 0x0000001c00947944 */ /* 0x008fea0003c00000 */
        /* <DEDUP_REMOVED lines=9> */
.L_x_17427:
        /* <DEDUP_REMOVED lines=13> */
.L_x_17411:
        /* <DEDUP_REMOVED lines=33> */
.L_x_17430:
[----:B------:R-:W-:Y:S01]  /*1d00*/  MOV R30, R32 ;  /* 0x00000020001e7202 */ /* 0x000fe20000000f00 */
[----:B------:R-:W-:Y:S01]  /*1d10*/  IMAD.MOV.U32 R3, RZ, RZ, R17 ;  /* 0x000000ffff037224 */ /* 0x000fe200078e0011 */
[----:B------:R-:W-:Y:S02]  /*1d20*/  MOV R0, R16 ;  /* 0x0000001000007202 */ /* 0x000fe40000000f00 */
[----:B------:R-:W-:-:S07]  /*1d30*/  MOV R8, 0x1d50 ;  /* 0x00001d5000087802 */ /* 0x000fce0000000f00 */
[----:B------:R-:W-:Y:S05]  /*1d40*/  CALL.REL.NOINC `($__internal_352_$__cuda_sm20_div_s64) ;  /* 0x0000001800a47944 */ /* 0x000fea0003c00000 */
        /* <DEDUP_REMOVED lines=9> */
.L_x_17431:
        /* <DEDUP_REMOVED lines=35> */
.L_x_17432:
[----:B------:R-:W-:Y:S01]  /*2010*/  MOV R0, R18 ;  /* 0x0000001200007202 */ /* 0x000fe20000000f00 */
[----:B------:R-:W-:Y:S01]  /*2020*/  IMAD.MOV.U32 R3, RZ, RZ, R19 ;  /* 0x000000ffff037224 */ /* 0x000fe200078e0013 */
        /* <DEDUP_REMOVED lines=11> */
.L_x_17433:
        /* <DEDUP_REMOVED lines=36> */
.L_x_17434:
[----:B------:R-:W-:Y:S01]  /*2320*/  IMAD.MOV.U32 R30, RZ, RZ, R20 ;  /* 0x000000ffff1e7224 */ /* 0x000fe200078e0014 */
[----:B------:R-:W-:Y:S02]  /*2330*/  MOV R0, R18 ;  /* 0x0000001200007202 */ /* 0x000fe40000000f00 */
[----:B------:R-:W-:Y:S02]  /*2340*/  MOV R3, R19 ;  /* 0x0000001300037202 */ /* 0x000fe40000000f00 */
[----:B------:R-:W-:-:S07]  /*2350*/  MOV R8, 0x2370 ;  /* 0x0000237000087802 */ /* 0x000fce0000000f00 */
[----:B------:R-:W-:Y:S05]  /*2360*/  CALL.REL.NOINC `($__internal_352_$__cuda_sm20_div_s64) ;  /* 0x00000014001c7944 */ /* 0x000fea0003c00000 */
        /* <DEDUP_REMOVED lines=10> */
.L_x_17435:
        /* <DEDUP_REMOVED lines=37> */
.L_x_17436:
[----:B------:R-:W-:Y:S02]  /*2660*/  MOV R0, R18 ;  /* 0x0000001200007202 */ /* 0x000fe40000000f00 */
[----:B------:R-:W-:Y:S02]  /*2670*/  MOV R3, R19 ;  /* 0x0000001300037202 */ /* 0x000fe40000000f00 */
[----:B------:R-:W-:-:S07]  /*2680*/  MOV R8, 0x26a0 ;  /* 0x000026a000087802 */ /* 0x000fce0000000f00 */
[----:B------:R-:W-:Y:S05]  /*2690*/  CALL.REL.NOINC `($__internal_352_$__cuda_sm20_div_s64) ;  /* 0x0000001000507944 */ /* 0x000fea0003c00000 */
        /* <DEDUP_REMOVED lines=8> */
.L_x_17437:
        /* <DEDUP_REMOVED lines=10> */
.L_x_17429:
        /* <DEDUP_REMOVED lines=31> */
.L_x_17439:
[----:B------:R-:W-:Y:S01]  /*29b0*/  MOV R30, R32 ;  /* 0x00000020001e7202 */ /* 0x000fe20000000f00 */
[----:B------:R-:W-:Y:S01]  /*29c0*/  IMAD.MOV.U32 R0, RZ, RZ, R16 ;  /* 0x000000ffff007224 */ /* 0x000fe200078e0010 */
[----:B------:R-:W-:Y:S02]  /*29d0*/  MOV R3, R17 ;  /* 0x0000001100037202 */ /* 0x000fe40000000f00 */
[----:B------:R-:W-:-:S07]  /*29e0*/  MOV R8, 0x2a00 ;  /* 0x00002a0000087802 */ /* 0x000fce0000000f00 */
[----:B------:R-:W-:Y:S05]  /*29f0*/  CALL.REL.NOINC `($__internal_352_$__cuda_sm20_div_s64) ;  /* 0x0000000c00787944 */ /* 0x000fea0003c00000 */
        /* <DEDUP_REMOVED lines=9> */
.L_x_17440:
        /* <DEDUP_REMOVED lines=36> */
.L_x_17441:
        /* <DEDUP_REMOVED lines=12> */
.L_x_17442:
        /* <DEDUP_REMOVED lines=10> */
.L_x_17438:
        /* <DEDUP_REMOVED lines=29> */
.L_x_17443:
[----:B------:R-:W-:-:S07]  /*3000*/  MOV R0, 0x3020 ;  /* 0x0000302000007802 */ /* 0x000fce0000000f00 */
[----:B------:R-:W-:Y:S05]  /*3010*/  CALL.REL.NOINC `($__internal_353_$__cuda_sm20_rem_s64) ;  /* 0x0000000c003c7944 */ /* 0x000fea0003c00000 */
[----:B------:R-:W-:Y:S02]  /*3020*/  MOV R8, R3 ;  /* 0x0000000300087202 */ /* 0x000fe40000000f00 */
[----:B------:R-:W-:-:S07]  /*3030*/  MOV R9, R10 ;  /* 0x0000000a00097202 */ /* 0x000fce0000000f00 */
.L_x_17444:
[----:B------:R-:W0:Y:S02]  /*3040*/  LDC.64 R10, c[0x0][0x398] ;  /* 0x0000e600ff0a7b82 */ /* 0x000e240000000a00 */
[----:B0-----:R-:W-:-:S06]  /*3050*/  IMAD.WIDE.U32 R2, R2, 0x8, R10 ;  /* 0x0000000802027825 */ /* 0x001fcc00078e000a */
[----:B------:R-:W2:Y:S02]  /*3060*/  LDG.E.64 R2, desc[UR10][R2.64] ;  /* 0x0000000a02027981 */ /* 0x000ea4000c1e1b00 */
[-C--:B--2---:R-:W-:Y:S02]  /*3070*/  IMAD R11, R3, R8.reuse, RZ ;  /* 0x00000008030b7224 */ /* 0x084fe400078e02ff */
[----:B------:R-:W-:-:S04]  /*3080*/  IMAD.WIDE.U32 R28, R2, R8, R28 ;  /* 0x00000008021c7225 */ /* 0x000fc800078e001c */
[----:B------:R-:W-:-:S04]  /*3090*/  IMAD R11, R2, R9, R11 ;  /* 0x00000009020b7224 */ /* 0x000fc800078e020b */
[----:B------:R-:W-:-:S07]  /*30a0*/  IMAD.IADD R29, R29, 0x1, R11 ;  /* 0x000000011d1d7824 */ /* 0x000fce00078e020b */
.L_x_17410:
[----:B------:R-:W0:Y:S02]  /*30b0*/  LDCU.64 UR12, c[0x0][0x388] ;  /* 0x00007100ff0c77ac */ /* 0x000e240008000a00 */
[----:B0-----:R-:W-:-:S04]  /*30c0*/  LEA R2, P0, R28, UR12, 0x2 ;  /* 0x0000000c1c027c11 */ /* 0x001fc8000f8010ff */
[----:B------:R-:W-:-:S05]  /*30d0*/  LEA.HI.X R3, R28, UR13, R29, 0x2, P0 ;  /* 0x0000000d1c037c11 */ /* 0x000fca00080f141d */
[----:B------:R-:W2:Y:S01]  /*30e0*/  LDG.E R2, desc[UR10][R2.64] ;  /* 0x0000000a02027981 */ /* 0x000ea2000c1e1900 */
[----:B------:R-:W-:Y:S02]  /*30f0*/  ISETP.NE.AND P0, PT, R7, RZ, PT ;  /* 0x000000ff0700720c */ /* 0x000fe40003f05270 */
[----:B--2---:R-:W-:-:S05]  /*3100*/  I2FP.F32.U32 R9, R2 ;  /* 0x0000000200097245 */ /* 0x004fca0000201000 */
        /* <DEDUP_REMOVED lines=28> */
.L_x_17447:
        /* <DEDUP_REMOVED lines=32> */
.L_x_17446:
        /* <DEDUP_REMOVED lines=21> */
.L_x_17449:
        /* <DEDUP_REMOVED lines=14> */
.L_x_17450:
[----:B------:R-:W-:-:S05]  /*3700*/  @!P1 IMAD R5, R4, UR7, RZ ;  /* 0x0000000704059c24 */ /* 0x000fca000f8e02ff */
[----:B------:R-:W-:-:S05]  /*3710*/  @!P1 LEA R5, R5, R0, 0x2 ;  /* 0x0000000005059211 */ /* 0x000fca00078e10ff */
[----:B------:R-:W1:Y:S02]  /*3720*/  @!P1 LDS R2, [R5] ;  /* 0x0000000005029984 */ /* 0x000e640000000800 */
[----:B-1----:R-:W-:-:S07]  /*3730*/  @!P1 FADD R3, R3, R2 ;  /* 0x0000000203039221 */ /* 0x002fce0000000000 */
.L_x_17448:
[----:B-1----:R2:W-:Y:S02]  /*3740*/  STS [R0], R3 ;  /* 0x0000000300007388 */ /* 0x0025e40000000800 */
.L_x_17445:
        /* <DEDUP_REMOVED lines=9> */
        .weak           $__internal_352_$__cuda_sm20_div_s64
        .type           $__internal_352_$__cuda_sm20_div_s64,@function
        .size           $__internal_352_$__cuda_sm20_div_s64,($__internal_353_$__cuda_sm20_rem_s64 - $__internal_352_$__cuda_sm20_div_s64)
$__internal_352_$__cuda_sm20_div_s64:
        /* <DEDUP_REMOVED lines=82> */
[----:B------:R-:W-:Y:S06]  /*3d00*/  RET.REL.NODEC R8 `(contiguous_mean3_u32) ;  /* 0xffffffc008bc7950 */ /* 0x000fec0003c3ffff */
        .weak           $__internal_353_$__cuda_sm20_rem_s64
        .type           $__internal_353_$__cuda_sm20_rem_s64,@function
        .size           $__internal_353_$__cuda_sm20_rem_s64,(.L_x_30669 - $__internal_353_$__cuda_sm20_rem_s64)
$__internal_353_$__cuda_sm20_rem_s64:
        /* <DEDUP_REMOVED lines=66> */
[----:B------:R-:W-:Y:S06]  /*4130*/  RET.REL.NODEC R8 `(contiguous_mean3_u32) ;  /* 0xffffffbc08b07950 */ /* 0x000fec0003c3ffff */
.L_x_17451:
        /* <DEDUP_REMOVED lines=12> */
.L_x_30669:


//--------------------- .text.contiguous_mean22_u32 --------------------------
	.section	.text.contiguous_mean22_u32,"ax",@progbits
	.align	128
        .global         contiguous_mean22_u32
        .type           contiguous_mean22_u32,@function
        .size           contiguous_mean22_u32,(.L_x_31306 - contiguous_mean22_u32)
        .other          contiguous_mean22_u32,@"STO_CUDA_ENTRY STV_DEFAULT"
contiguous_mean22_u32:
.text.contiguous_mean22_u32:
        /* <DEDUP_REMOVED lines=45> */
.L_x_17453:
        /* <DEDUP_REMOVED lines=13> */
.L_x_17454:
[----:B------:R-:W-:Y:S05]  /*03a0*/  BSYNC.RECONVERGENT B0 ;  /* 0x0000000000007941 */ /* 0x000fea0003800200 */
.L_x_17452:
[----:B------:R-:W-:Y:S01]  /*03b0*/  BAR.SYNC.DEFER_BLOCKING 0x0 ;  /* 0x0000000000007b1d */ /* 0x000fe20000010000 */
[----:B------:R-:W-:Y:S02]  /*03c0*/  ISETP.GE.U32.AND P1, PT, R3, 0x42, PT ;  /* 0x000000420300780c */ /* 0x000fe40003f26070 */
[----:B------:R-:W-:-:S11]  /*03d0*/  ISETP.GT.U32.AND P0, PT, R0, 0x1f, PT ;  /* 0x0000001f0000780c */ /* 0x000fd60003f04070 */
[----:B------:R-:W-:Y:S05]  /*03e0*/  @!P1 BRA `(.L_x_17455) ;  /* 0x00000000002c9947 */ /* 0x000fea0003800000 */
.L_x_17456:
        /* <DEDUP_REMOVED lines=11> */
.L_x_17455:
        /* <DEDUP_REMOVED lines=45> */
.L_x_17457:
        /* <DEDUP_REMOVED lines=9> */
.L_x_31306:


//--------------------- .text.contiguous_mean2_u32 --------------------------
	.section	.text.contiguous_mean2_u32,"ax",@progbits
	.align	128
        .global         contiguous_mean2_u32
        .type           contiguous_mean2_u32,@function
        .size           contiguous_mean2_u32,(.L_x_30671 - contiguous_mean2_u32)
        .other          contiguous_mean2_u32,@"STO_CUDA_ENTRY STV_DEFAULT"
contiguous_mean2_u32:
.text.contiguous_mean2_u32:
        /* <DEDUP_REMOVED lines=55> */
.L_x_17486:
        /* <DEDUP_REMOVED lines=32> */
.L_x_17463:
[----:B------:R-:W-:Y:S01]  /*0570*/  IMAD.MOV.U32 R26, RZ, RZ, R6 ;  /* 0x000000ffff1a7224 */ /* 0x000fe200078e0006 */
[----:B------:R-:W-:Y:S01]  /*0580*/  MOV R13, R7 ;  /* 0x00000007000d7202 */ /* 0x000fe20000000f00 */
[----:B------:R-:W-:Y:S01]  /*0590*/  IMAD.MOV.U32 R14, RZ, RZ, R38 ;  /* 0x000000ffff0e7224 */ /* 0x000fe200078e0026 */
[----:B------:R-:W-:Y:S02]  /*05a0*/  MOV R11, R39 ;  /* 0x00000027000b7202 */ /* 0x000fe40000000f00 */
[----:B------:R-:W-:-:S07]  /*05b0*/  MOV R12, 0x5d0 ;  /* 0x000005d0000c7802 */ /* 0x000fce0000000f00 */
[----:B-12---:R-:W-:Y:S05]  /*05c0*/  CALL.REL.NOINC `($__internal_354_$__cuda_sm20_div_s64) ;  /* 0x0000006400547944 */ /* 0x006fea0003c00000 */
        /* <DEDUP_REMOVED lines=9> */
.L_x_17464:
[----:B------:R-:W-:Y:S05]  /*0660*/  BSYNC.RECONVERGENT B1 ;  /* 0x0000000000017941 */ /* 0x000fea0003800200 */
.L_x_17462:
        /* <DEDUP_REMOVED lines=33> */
.L_x_17466:
[----:B------:R-:W-:Y:S01]  /*0880*/  IMAD.MOV.U32 R26, RZ, RZ, R20 ;  /* 0x000000ffff1a7224 */ /* 0x000fe200078e0014 */
[----:B------:R-:W-:Y:S01]  /*0890*/  MOV R13, R9 ;  /* 0x00000009000d7202 */ /* 0x000fe20000000f00 */
[----:B------:R-:W-:Y:S01]  /*08a0*/  IMAD.MOV.U32 R14, RZ, RZ, R38 ;  /* 0x000000ffff0e7224 */ /* 0x000fe200078e0026 */
[----:B------:R-:W-:Y:S02]  /*08b0*/  MOV R11, R39 ;  /* 0x00000027000b7202 */ /* 0x000fe40000000f00 */
[----:B------:R-:W-:-:S07]  /*08c0*/  MOV R12, 0x8e0 ;  /* 0x000008e0000c7802 */ /* 0x000fce0000000f00 */
[----:B-1----:R-:W-:Y:S05]  /*08d0*/  CALL.REL.NOINC `($__internal_354_$__cuda_sm20_div_s64) ;  /* 0x0000006000907944 */ /* 0x002fea0003c00000 */
        /* <DEDUP_REMOVED lines=9> */
.L_x_17467:
[----:B------:R-:W-:Y:S05]  /*0970*/  BSYNC.RECONVERGENT B1 ;  /* 0x0000000000017941 */ /* 0x000fea0003800200 */
.L_x_17465:
        /* <DEDUP_REMOVED lines=34> */
.L_x_17469:
[----:B------:R-:W-:Y:S01]  /*0ba0*/  MOV R26, R34 ;  /* 0x00000022001a7202 */ /* 0x000fe20000000f00 */
[----:B------:R-:W-:Y:S01]  /*0bb0*/  IMAD.MOV.U32 R13, RZ, RZ, R35 ;  /* 0x000000ffff0d7224 */ /* 0x000fe200078e0023 */
[----:B------:R-:W-:Y:S01]  /*0bc0*/  MOV R14, R20 ;  /* 0x00000014000e7202 */ /* 0x000fe20000000f00 */
[----:B------:R-:W-:Y:S01]  /*0bd0*/  IMAD.MOV.U32 R11, RZ, RZ, R21 ;  /* 0x000000ffff0b7224 */ /* 0x000fe200078e0015 */
[----:B------:R-:W-:-:S07]  /*0be0*/  MOV R12, 0xc00 ;  /* 0x00000c00000c7802 */ /* 0x000fce0000000f00 */
[----:B-1----:R-:W-:Y:S05]  /*0bf0*/  CALL.REL.NOINC `($__internal_354_$__cuda_sm20_div_s64) ;  /* 0x0000005c00c87944 */ /* 0x002fea0003c00000 */
        /* <DEDUP_REMOVED lines=10> */
.L_x_17470:
[----:B------:R-:W-:Y:S05]  /*0ca0*/  BSYNC.RECONVERGENT B1 ;  /* 0x0000000000017941 */ /* 0x000fea0003800200 */
.L_x_17468:
        /* <DEDUP_REMOVED lines=34> */
.L_x_17472:
        /* <DEDUP_REMOVED lines=16> */
.L_x_17473:
[----:B------:R-:W-:Y:S05]  /*0fd0*/  BSYNC.RECONVERGENT B1 ;  /* 0x0000000000017941 */ /* 0x000fea0003800200 */
.L_x_17471:
        /* <DEDUP_REMOVED lines=36> */
.L_x_17475:
        /* <DEDUP_REMOVED lines=16> */
.L_x_17476:
[----:B------:R-:W-:Y:S05]  /*1320*/  BSYNC.RECONVERGENT B1 ;  /* 0x0000000000017941 */ /* 0x000fea0003800200 */
.L_x_17474:
        /* <DEDUP_REMOVED lines=35> */
.L_x_17478:
[----:B------:R-:W-:Y:S01]  /*1560*/  IMAD.MOV.U32 R26, RZ, RZ, R34 ;  /* 0x000000ffff1a7224 */ /* 0x000fe200078e0022 */
[----:B------:R-:W-:Y:S01]  /*1570*/  MOV R13, R35 ;  /* 0x00000023000d7202 */ /* 0x000fe20000000f00 */
[----:B------:R-:W-:Y:S01]  /*1580*/  IMAD.MOV.U32 R14, RZ, RZ, R20 ;  /* 0x000000ffff0e7224 */ /* 0x000fe200078e0014 */
[----:B------:R-:W-:Y:S02]  /*1590*/  MOV R11, R21 ;  /* 0x00000015000b7202 */ /* 0x000fe40000000f00 */
[----:B------:R-:W-:-:S07]  /*15a0*/  MOV R12, 0x15c0 ;  /* 0x000015c0000c7802 */ /* 0x000fce0000000f00 */
[----:B-1----:R-:W-:Y:S05]  /*15b0*/  CALL.REL.NOINC `($__internal_354_$__cuda_sm20_div_s64) ;  /* 0x0000005400587944 */ /* 0x002fea0003c00000 */
        /* <DEDUP_REMOVED lines=10> */
.L_x_17479:
[----:B------:R-:W-:Y:S05]  /*1660*/  BSYNC.RECONVERGENT B1 ;  /* 0x0000000000017941 */ /* 0x000fea0003800200 */
.L_x_17477:
        /* <DEDUP_REMOVED lines=34> */
.L_x_17481:
[----:B------:R-:W-:Y:S01]  /*1890*/  IMAD.MOV.U32 R26, RZ, RZ, R38 ;  /* 0x000000ffff1a7224 */ /* 0x000fe200078e0026 */
[----:B------:R-:W-:Y:S01]  /*18a0*/  MOV R13, R39 ;  /* 0x00000027000d7202 */ /* 0x000fe20000000f00 */
[----:B------:R-:W-:Y:S01]  /*18b0*/  IMAD.MOV.U32 R14, RZ, RZ, R20 ;  /* 0x000000ffff0e7224 */ /* 0x000fe200078e0014 */
[----:B------:R-:W-:Y:S02]  /*18c0*/  MOV R11, R21 ;  /* 0x00000015000b7202 */ /* 0x000fe40000000f00 */
[----:B------:R-:W-:-:S07]  /*18d0*/  MOV R12, 0x18f0 ;  /* 0x000018f0000c7802 */ /* 0x000fce0000000f00 */
[----:B-1----:R-:W-:Y:S05]  /*18e0*/  CALL.REL.NOINC `($__internal_354_$__cuda_sm20_div_s64) ;  /* 0x00000050008c7944 */ /* 0x002fea0003c00000 */
        /* <DEDUP_REMOVED lines=10> */
.L_x_17482:
[----:B------:R-:W-:Y:S05]  /*1990*/  BSYNC.RECONVERGENT B1 ;  /* 0x0000000000017941 */ /* 0x000fea0003800200 */
.L_x_17480:
        /* <DEDUP_REMOVED lines=35> */
.L_x_17484:
[----:B------:R-:W-:Y:S01]  /*1bd0*/  MOV R26, R34 ;  /* 0x00000022001a7202 */ /* 0x000fe20000000f00 */
[----:B------:R-:W-:Y:S01]  /*1be0*/  IMAD.MOV.U32 R13, RZ, RZ, R35 ;  /* 0x000000ffff0d7224 */ /* 0x000fe200078e0023 */
[----:B------:R-:W-:Y:S01]  /*1bf0*/  MOV R14, R20 ;  /* 0x00000014000e7202 */ /* 0x000fe20000000f00 */
[----:B------:R-:W-:Y:S01]  /*1c00*/  IMAD.MOV.U32 R11, RZ, RZ, R21 ;  /* 0x000000ffff0b7224 */ /* 0x000fe200078e0015 */
[----:B------:R-:W-:-:S07]  /*1c10*/  MOV R12, 0x1c30 ;  /* 0x00001c30000c7802 */ /* 0x000fce0000000f00 */
[----:B-1----:R-:W-:Y:S05]  /*1c20*/  CALL.REL.NOINC `($__internal_354_$__cuda_sm20_div_s64) ;  /* 0x0000004c00bc7944 */ /* 0x002fea0003c00000 */
        /* <DEDUP_REMOVED lines=10> */
.L_x_17485:
[----:B------:R-:W-:Y:S05]  /*1cd0*/  BSYNC.RECONVERGENT B1 ;  /* 0x0000000000017941 */ /* 0x000fea0003800200 */
.L_x_17483:
        /* <DEDUP_REMOVED lines=8> */
.L_x_17461:
        /* <DEDUP_REMOVED lines=36> */
.L_x_17489:
[----:B------:R-:W-:Y:S01]  /*1fa0*/  IMAD.MOV.U32 R26, RZ, RZ, R6 ;  /* 0x000000ffff1a7224 */ /* 0x000fe200078e0006 */
[----:B------:R-:W-:Y:S01]  /*1fb0*/  MOV R13, R7 ;  /* 0x00000007000d7202 */ /* 0x000fe20000000f00 */
[----:B------:R-:W-:Y:S01]  /*1fc0*/  IMAD.MOV.U32 R14, RZ, RZ, R16 ;  /* 0x000000ffff0e7224 */ /* 0x000fe200078e0010 */
[----:B------:R-:W-:Y:S02]  /*1fd0*/  MOV R11, R17 ;  /* 0x00000011000b7202 */ /* 0x000fe40000000f00 */
[----:B------:R-:W-:-:S07]  /*1fe0*/  MOV R12, 0x2000 ;  /* 0x00002000000c7802 */ /* 0x000fce0000000f00 */
[----:B-1----:R-:W-:Y:S05]  /*1ff0*/  CALL.REL.NOINC `($__internal_354_$__cuda_sm20_div_s64) ;  /* 0x0000004800c87944 */ /* 0x002fea0003c00000 */
        /* <DEDUP_REMOVED lines=9> */
.L_x_17490:
[----:B------:R-:W-:Y:S05]  /*2090*/  BSYNC.RECONVERGENT B1 ;  /* 0x0000000000017941 */ /* 0x000fea0003800200 */
.L_x_17488:
        /* <DEDUP_REMOVED lines=34> */
.L_x_17492:
[----:B------:R-:W-:Y:S01]  /*22c0*/  IMAD.MOV.U32 R26, RZ, RZ, R20 ;  /* 0x000000ffff1a7224 */ /* 0x000fe200078e0014 */
[----:B------:R-:W-:Y:S01]  /*22d0*/  MOV R13, R9 ;  /* 0x00000009000d7202 */ /* 0x000fe20000000f00 */
[----:B------:R-:W-:Y:S01]  /*22e0*/  IMAD.MOV.U32 R14, RZ, RZ, R16 ;  /* 0x000000ffff0e7224 */ /* 0x000fe200078e0010 */
[----:B------:R-:W-:Y:S02]  /*22f0*/  MOV R11, R17 ;  /* 0x00000011000b7202 */ /* 0x000fe40000000f00 */
[----:B------:R-:W-:-:S07]  /*2300*/  MOV R12, 0x2320 ;  /* 0x00002320000c7802 */ /* 0x000fce0000000f00 */
[----:B-1----:R-:W-:Y:S05]  /*2310*/  CALL.REL.NOINC `($__internal_354_$__cuda_sm20_div_s64) ;  /* 0x0000004800007944 */ /* 0x002fea0003c00000 */
        /* <DEDUP_REMOVED lines=11> */
.L_x_17493:
[----:B------:R-:W-:Y:S05]  /*23d0*/  BSYNC.RECONVERGENT B1 ;  /* 0x0000000000017941 */ /* 0x000fea0003800200 */
.L_x_17491:
        /* <DEDUP_REMOVED lines=36> */
.L_x_17495:
        /* <DEDUP_REMOVED lines=16> */
.L_x_17496:
[----:B------:R-:W-:Y:S05]  /*2720*/  BSYNC.RECONVERGENT B1 ;  /* 0x0000000000017941 */ /* 0x000fea0003800200 */
.L_x_17494:
        /* <DEDUP_REMOVED lines=35> */
.L_x_17498:
[----:B------:R-:W-:Y:S01]  /*2960*/  IMAD.MOV.U32 R26, RZ, RZ, R18 ;  /* 0x000000ffff1a7224 */ /* 0x000fe200078e0012 */
[----:B------:R-:W-:Y:S01]  /*2970*/  MOV R13, R19 ;  /* 0x00000013000d7202 */ /* 0x000fe20000000f00 */
[----:B------:R-:W-:Y:S01]  /*2980*/  IMAD.MOV.U32 R14, RZ, RZ, R16 ;  /* 0x000000ffff0e7224 */ /* 0x000fe200078e0010 */
[----:B------:R-:W-:Y:S02]  /*2990*/  MOV R11, R17 ;  /* 0x00000011000b7202 */ /* 0x000fe40000000f00 */
[----:B------:R-:W-:-:S07]  /*29a0*/  MOV R12, 0x29c0 ;  /* 0x000029c0000c7802 */ /* 0x000fce0000000f00 */
[----:B-1----:R-:W-:Y:S05]  /*29b0*/  CALL.REL.NOINC `($__internal_354_$__cuda_sm20_div_s64) ;  /* 0x0000004000587944 */ /* 0x002fea0003c00000 */
        /* <DEDUP_REMOVED lines=10> */
.L_x_17499:
[----:B------:R-:W-:Y:S05]  /*2a60*/  BSYNC.RECONVERGENT B1 ;  /* 0x0000000000017941 */ /* 0x000fea0003800200 */
.L_x_17497:
[----:B------:R-:W-:Y:S01]  /*2a70*/  IMAD R11, R11, R38, RZ ;  /* 0x000000260b0b7224 */ /* 0x000fe200078e02ff */
[----:B------:R-:W-:Y:S01]  /*2a80*/  IADD3 R8, PT, PT, R8, -0x2, RZ ;  /* 0xfffffffe08087810 */ /* 0x000fe20007ffe0ff */
[----:B------:R-:W-:Y:S02]  /*2a90*/  IMAD.MOV.U32 R36, RZ, RZ, R22 ;  /* 0x000000ffff247224 */ /* 0x000fe400078e0016 */
[-C--:B------:R-:W-:Y:S02]  /*2aa0*/  IMAD R11, R39, R10.reuse, R11 ;  /* 0x0000000a270b7224 */ /* 0x080fe400078e020b */
[----:B------:R-:W-:-:S04]  /*2ab0*/  IMAD.WIDE.U32 R22, R38, R10, R36 ;  /* 0x0000000a26167225 */ /* 0x000fc800078e0024 */
[----:B------:R-:W-:-:S07]  /*2ac0*/  IMAD.IADD R23, R23, 0x1, R11 ;  /* 0x0000000117177824 */ /* 0x000fce00078e020b */
.L_x_17487:
        /* <DEDUP_REMOVED lines=30> */
.L_x_17501:
[----:B------:R-:W-:Y:S01]  /*2cb0*/  IMAD.MOV.U32 R18, RZ, RZ, R6 ;  /* 0x000000ffff127224 */ /* 0x000fe200078e0006 */
[----:B------:R-:W-:Y:S01]  /*2cc0*/  MOV R19, R7 ;  /* 0x0000000700137202 */ /* 0x000fe20000000f00 */
[----:B------:R-:W-:Y:S01]  /*2cd0*/  IMAD.MOV.U32 R24, RZ, RZ, R10 ;  /* 0x000000ffff187224 */ /* 0x000fe200078e000a */
[----:B------:R-:W-:Y:S02]  /*2ce0*/  MOV R21, R11 ;  /* 0x0000000b00157202 */ /* 0x000fe40000000f00 */
[----:B------:R-:W-:-:S07]  /*2cf0*/  MOV R26, 0x2d10 ;  /* 0x00002d10001a7802 */ /* 0x000fce0000000f00 */
[----:B-1----:R-:W-:Y:S05]  /*2d00*/  CALL.REL.NOINC `($__internal_355_$__cuda_sm20_rem_s64) ;  /* 0x0000004000d07944 */ /* 0x002fea0003c00000 */
.L_x_17502:
[----:B------:R-:W-:Y:S05]  /*2d10*/  BSYNC.RECONVERGENT B1 ;  /* 0x0000000000017941 */ /* 0x000fea0003800200 */
.L_x_17500:
        /* <DEDUP_REMOVED lines=30> */
.L_x_17504:
[----:B------:R-:W-:Y:S01]  /*2f00*/  IMAD.MOV.U32 R24, RZ, RZ, R10 ;  /* 0x000000ffff187224 */ /* 0x000fe200078e000a */
[----:B------:R-:W-:Y:S01]  /*2f10*/  MOV R21, R11 ;  /* 0x0000000b00157202 */ /* 0x000fe20000000f00 */
[----:B------:R-:W-:Y:S01]  /*2f20*/  IMAD.MOV.U32 R18, RZ, RZ, R20 ;  /* 0x000000ffff127224 */ /* 0x000fe200078e0014 */
[----:B------:R-:W-:Y:S02]  /*2f30*/  MOV R19, R9 ;  /* 0x0000000900137202 */ /* 0x000fe40000000f00 */
[----:B------:R-:W-:-:S07]  /*2f40*/  MOV R26, 0x2f60 ;  /* 0x00002f60001a7802 */ /* 0x000fce0000000f00 */
[----:B-1----:R-:W-:Y:S05]  /*2f50*/  CALL.REL.NOINC `($__internal_355_$__cuda_sm20_rem_s64) ;  /* 0x00000040003c7944 */ /* 0x002fea0003c00000 */
.L_x_17505:
[----:B------:R-:W-:Y:S05]  /*2f60*/  BSYNC.RECONVERGENT B1 ;  /* 0x0000000000017941 */ /* 0x000fea0003800200 */
.L_x_17503:
[----:B------:R-:W-:Y:S02]  /*2f70*/  IMAD R7, R7, R16, RZ ;  /* 0x0000001007077224 */ /* 0x000fe400078e02ff */
[----:B------:R-:W-:-:S04]  /*2f80*/  IMAD.WIDE.U32 R22, R16, R6, R22 ;  /* 0x0000000610167225 */ /* 0x000fc800078e0016 */
[----:B------:R-:W-:-:S04]  /*2f90*/  IMAD R7, R17, R6, R7 ;  /* 0x0000000611077224 */ /* 0x000fc800078e0207 */
[----:B------:R-:W-:-:S07]  /*2fa0*/  IMAD.IADD R23, R23, 0x1, R7 ;  /* 0x0000000117177824 */ /* 0x000fce00078e0207 */
.L_x_17460:
[----:B------:R-:W0:Y:S02]  /*2fb0*/  LDCU.64 UR4, c[0x0][0x388] ;  /* 0x00007100ff0477ac */ /* 0x000e240008000a00 */
[----:B0-----:R-:W-:Y:S02]  /*2fc0*/  LEA R8, P1, R22, UR4, 0x2 ;  /* 0x0000000416087c11 */ /* 0x001fe4000f8210ff */
[----:B------:R-:W-:Y:S02]  /*2fd0*/  LEA R6, P0, R4, UR4, 0x2 ;  /* 0x0000000404067c11 */ /* 0x000fe4000f8010ff */
[----:B------:R-:W-:Y:S02]  /*2fe0*/  LEA.HI.X R9, R22, UR5, R23, 0x2, P1 ;  /* 0x0000000516097c11 */ /* 0x000fe400088f1417 */
[----:B------:R-:W-:-:S04]  /*2ff0*/  LEA.HI.X R7, R4, UR5, R5, 0x2, P0 ;  /* 0x0000000504077c11 */ /* 0x000fc800080f1405 */
[----:B------:R-:W2:Y:S04]  /*3000*/  LDG.E R9, desc[UR14][R8.64] ;  /* 0x0000000e08097981 */ /* 0x000ea8000c1e1900 */
[----:B------:R-:W2:Y:S02]  /*3010*/  LDG.E R6, desc[UR14][R6.64] ;  /* 0x0000000e06067981 */ /* 0x000ea4000c1e1900 */
[----:B--2---:R-:W-:-:S04]  /*3020*/  IADD3 R4, PT, PT, R6, R9, RZ ;  /* 0x0000000906047210 */ /* 0x004fc80007ffe0ff */
[----:B------:R-:W-:-:S05]  /*3030*/  I2FP.F32.U32 R5, R4 ;  /* 0x0000000400057245 */ /* 0x000fca0000201000 */
[----:B------:R0:W-:Y:S01]  /*3040*/  STS [R2], R5 ;  /* 0x0000000502007388 */ /* 0x0001e20000000800 */
[----:B------:R-:W-:Y:S05]  /*3050*/  BRA `(.L_x_17506) ;  /* 0x0000003400bc7947 */ /* 0x000fea0003800000 */
.L_x_17459:
        /* <DEDUP_REMOVED lines=18> */
.L_x_17533:
        /* <DEDUP_REMOVED lines=30> */
.L_x_17510:
[----:B------:R-:W-:Y:S01]  /*3360*/  MOV R26, R18 ;  /* 0x00000012001a7202 */ /* 0x000fe20000000f00 */
[----:B------:R-:W-:Y:S01]  /*3370*/  IMAD.MOV.U32 R13, RZ, RZ, R19 ;  /* 0x000000ffff0d7224 */ /* 0x000fe200078e0013 */
[----:B------:R-:W-:Y:S01]  /*3380*/  MOV R14, R20 ;  /* 0x00000014000e7202 */ /* 0x000fe20000000f00 */
[----:B------:R-:W-:Y:S01]  /*3390*/  IMAD.MOV.U32 R11, RZ, RZ, R21 ;  /* 0x000000ffff0b7224 */ /* 0x000fe200078e0015 */
[----:B------:R-:W-:-:S07]  /*33a0*/  MOV R12, 0x33c0 ;  /* 0x000033c0000c7802 */ /* 0x000fce0000000f00 */
[----:B-12---:R-:W-:Y:S05]  /*33b0*/  CALL.REL.NOINC `($__internal_354_$__cuda_sm20_div_s64) ;  /* 0x0000003400d87944 */ /* 0x006fea0003c00000 */
        /* <DEDUP_REMOVED lines=9> */
.L_x_17511:
[----:B------:R-:W-:Y:S05]  /*3450*/  BSYNC.RECONVERGENT B1 ;  /* 0x0000000000017941 */ /* 0x000fea0003800200 */
.L_x_17509:
        /* <DEDUP_REMOVED lines=39> */
.L_x_17513:
        /* <DEDUP_REMOVED lines=17> */
.L_x_17514:
[----:B------:R-:W-:Y:S05]  /*37e0*/  BSYNC.RECONVERGENT B1 ;  /* 0x0000000000017941 */ /* 0x000fea0003800200 */
.L_x_17512:
        /* <DEDUP_REMOVED lines=37> */
.L_x_17516:
        /* <DEDUP_REMOVED lines=17> */
.L_x_17517:
[----:B------:R-:W-:Y:S05]  /*3b50*/  BSYNC.RECONVERGENT B1 ;  /* 0x0000000000017941 */ /* 0x000fea0003800200 */
.L_x_17515:
        /* <DEDUP_REMOVED lines=38> */
.L_x_17519:
[----:B------:R-:W-:Y:S01]  /*3dc0*/  IMAD.MOV.U32 R26, RZ, RZ, R20 ;  /* 0x000000ffff1a7224 */ /* 0x000fe200078e0014 */
[----:B------:R-:W-:Y:S01]  /*3dd0*/  MOV R13, R21 ;  /* 0x00000015000d7202 */ /* 0x000fe20000000f00 */
[----:B------:R-:W-:Y:S01]  /*3de0*/  IMAD.MOV.U32 R14, RZ, RZ, R36 ;  /* 0x000000ffff0e7224 */ /* 0x000fe200078e0024 */
[----:B------:R-:W-:Y:S02]  /*3df0*/  MOV R11, R37 ;  /* 0x00000025000b7202 */ /* 0x000fe40000000f00 */
[----:B------:R-:W-:-:S07]  /*3e00*/  MOV R12, 0x3e20 ;  /* 0x00003e20000c7802 */ /* 0x000fce0000000f00 */
[----:B-12---:R-:W-:Y:S05]  /*3e10*/  CALL.REL.NOINC `($__internal_354_$__cuda_sm20_div_s64) ;  /* 0x0000002c00407944 */ /* 0x006fea0003c00000 */
        /* <DEDUP_REMOVED lines=11> */
.L_x_17520:
[----:B------:R-:W-:Y:S05]  /*3ed0*/  BSYNC.RECONVERGENT B1 ;  /* 0x0000000000017941 */ /* 0x000fea0003800200 */
.L_x_17518:
        /* <DEDUP_REMOVED lines=38> */
.L_x_17522:
        /* <DEDUP_REMOVED lines=17> */
.L_x_17523:
[----:B------:R-:W-:Y:S05]  /*4250*/  BSYNC.RECONVERGENT B1 ;  /* 0x0000000000017941 */ /* 0x000fea0003800200 */
.L_x_17521:
        /* <DEDUP_REMOVED lines=40> */
.L_x_17525:
        /* <DEDUP_REMOVED lines=17> */
.L_x_17526:
[----:B------:R-:W-:Y:S05]  /*45f0*/  BSYNC.RECONVERGENT B1 ;  /* 0x0000000000017941 */ /* 0x000fea0003800200 */
.L_x_17524:
        /* <DEDUP_REMOVED lines=40> */
.L_x_17528:
        /* <DEDUP_REMOVED lines=17> */
.L_x_17529:
[----:B------:R-:W-:Y:S05]  /*4990*/  BSYNC.RECONVERGENT B1 ;  /* 0x0000000000017941 */ /* 0x000fea0003800200 */
.L_x_17527:
        /* <DEDUP_REMOVED lines=38> */
.L_x_17531:
        /* <DEDUP_REMOVED lines=14> */
[----:B------:R-:W-:Y:S01]  /*4ce0*/  IMAD R11, R23, R19, R11 ;  /* 0x00000013170b7224 */ /* 0x000fe200078e020b */
[----:B------:R-:W-:-:S04]  /*4cf0*/  MOV R19, R25 ;  /* 0x0000001900137202 */ /* 0x000fc80000000f00 */
[----:B------:R-:W-:-:S07]  /*4d00*/  IADD3 R11, PT, PT, R13, R11, RZ ;  /* 0x0000000b0d0b7210 */ /* 0x000fce0007ffe0ff */
.L_x_17532:
[----:B------:R-:W-:Y:S05]  /*4d10*/  BSYNC.RECONVERGENT B1 ;  /* 0x0000000000017941 */ /* 0x000fea0003800200 */
.L_x_17530:
        /* <DEDUP_REMOVED lines=15> */
.L_x_17508:
        /* <DEDUP_REMOVED lines=37> */
.L_x_17536:
[----:B------:R-:W-:Y:S01]  /*5060*/  MOV R26, R18 ;  /* 0x00000012001a7202 */ /* 0x000fe20000000f00 */
[----:B------:R-:W-:Y:S01]  /*5070*/  IMAD.MOV.U32 R13, RZ, RZ, R19 ;  /* 0x000000ffff0d7224 */ /* 0x000fe200078e0013 */
[----:B------:R-:W-:Y:S02]  /*5080*/  MOV R14, R6 ;  /* 0x00000006000e7202 */ /* 0x000fe40000000f00 */
[----:B------:R-:W-:Y:S02]  /*5090*/  MOV R11, R7 ;  /* 0x00000007000b7202 */ /* 0x000fe40000000f00 */
[----:B------:R-:W-:-:S07]  /*50a0*/  MOV R12, 0x50c0 ;  /* 0x000050c0000c7802 */ /* 0x000fce0000000f00 */
[----:B-1----:R-:W-:Y:S05]  /*50b0*/  CALL.REL.NOINC `($__internal_354_$__cuda_sm20_div_s64) ;  /* 0x0000001800987944 */ /* 0x002fea0003c00000 */
        /* <DEDUP_REMOVED lines=9> */
.L_x_17537:
[----:B------:R-:W-:Y:S05]  /*5150*/  BSYNC.RECONVERGENT B1 ;  /* 0x0000000000017941 */ /* 0x000fea0003800200 */
.L_x_17535:
        /* <DEDUP_REMOVED lines=39> */
.L_x_17539:
        /* <DEDUP_REMOVED lines=17> */
.L_x_17540:
[----:B------:R-:W-:Y:S05]  /*54e0*/  BSYNC.RECONVERGENT B1 ;  /* 0x0000000000017941 */ /* 0x000fea0003800200 */
.L_x_17538:
        /* <DEDUP_REMOVED lines=40> */
.L_x_17542:
[----:B------:R-:W-:Y:S01]  /*5770*/  MOV R26, R18 ;  /* 0x00000012001a7202 */ /* 0x000fe20000000f00 */
[----:B------:R-:W-:Y:S01]  /*5780*/  IMAD.MOV.U32 R14, RZ, RZ, R20 ;  /* 0x000000ffff0e7224 */ /* 0x000fe200078e0014 */
[----:B------:R-:W-:Y:S02]  /*5790*/  MOV R13, R19 ;  /* 0x00000013000d7202 */ /* 0x000fe40000000f00 */
[----:B------:R-:W-:Y:S02]  /*57a0*/  MOV R11, R21 ;  /* 0x00000015000b7202 */ /* 0x000fe40000000f00 */
[----:B------:R-:W-:-:S07]  /*57b0*/  MOV R12, 0x57d0 ;  /* 0x000057d0000c7802 */ /* 0x000fce0000000f00 */
[----:B-1----:R-:W-:Y:S05]  /*57c0*/  CALL.REL.NOINC `($__internal_354_$__cuda_sm20_div_s64) ;  /* 0x0000001000d47944 */ /* 0x002fea0003c00000 */
        /* <DEDUP_REMOVED lines=11> */
.L_x_17543:
[----:B------:R-:W-:Y:S05]  /*5880*/  BSYNC.RECONVERGENT B1 ;  /* 0x0000000000017941 */ /* 0x000fea0003800200 */
.L_x_17541:
        /* <DEDUP_REMOVED lines=40> */
.L_x_17545:
[----:B------:R-:W-:Y:S01]  /*5b10*/  MOV R26, R18 ;  /* 0x00000012001a7202 */ /* 0x000fe20000000f00 */
[----:B------:R-:W-:Y:S01]  /*5b20*/  IMAD.MOV.U32 R13, RZ, RZ, R19 ;  /* 0x000000ffff0d7224 */ /* 0x000fe200078e0013 */
[----:B------:R-:W-:Y:S02]  /*5b30*/  MOV R14, R20 ;  /* 0x00000014000e7202 */ /* 0x000fe40000000f00 */
[----:B------:R-:W-:Y:S02]  /*5b40*/  MOV R11, R21 ;  /* 0x00000015000b7202 */ /* 0x000fe40000000f00 */
[----:B------:R-:W-:-:S07]  /*5b50*/  MOV R12, 0x5b70 ;  /* 0x00005b70000c7802 */ /* 0x000fce0000000f00 */
[----:B-1----:R-:W-:Y:S05]  /*5b60*/  CALL.REL.NOINC `($__internal_354_$__cuda_sm20_div_s64) ;  /* 0x0000000c00ec7944 */ /* 0x002fea0003c00000 */
        /* <DEDUP_REMOVED lines=11> */
.L_x_17546:
[----:B------:R-:W-:Y:S05]  /*5c20*/  BSYNC.RECONVERGENT B1 ;  /* 0x0000000000017941 */ /* 0x000fea0003800200 */
.L_x_17544:
        /* <DEDUP_REMOVED lines=11> */
.L_x_17534:
        /* <DEDUP_REMOVED lines=35> */
.L_x_17549:
[----:B------:R-:W-:Y:S01]  /*5f10*/  IMAD.MOV.U32 R26, RZ, RZ, R18 ;  /* 0x000000ffff1a7224 */ /* 0x000fe200078e0012 */
[----:B------:R-:W-:Y:S01]  /*5f20*/  MOV R13, R19 ;  /* 0x00000013000d7202 */ /* 0x000fe20000000f00 */
[----:B------:R-:W-:Y:S01]  /*5f30*/  IMAD.MOV.U32 R11, RZ, RZ, R5 ;  /* 0x000000ffff0b7224 */ /* 0x000fe200078e0005 */
[----:B------:R-:W-:Y:S02]  /*5f40*/  MOV R14, R4 ;  /* 0x00000004000e7202 */ /* 0x000fe40000000f00 */
[----:B------:R-:W-:-:S07]  /*5f50*/  MOV R12, 0x5f70 ;  /* 0x00005f70000c7802 */ /* 0x000fce0000000f00 */
[----:B-1----:R-:W-:Y:S05]  /*5f60*/  CALL.REL.NOINC `($__internal_354_$__cuda_sm20_div_s64) ;  /* 0x0000000800ec7944 */ /* 0x002fea0003c00000 */
        /* <DEDUP_REMOVED lines=8> */
.L_x_17550:
[----:B------:R-:W-:Y:S05]  /*5ff0*/  BSYNC.RECONVERGENT B1 ;  /* 0x0000000000017941 */ /* 0x000fea0003800200 */
.L_x_17548:
        /* <DEDUP_REMOVED lines=39> */
.L_x_17552:
        /* <DEDUP_REMOVED lines=17> */
.L_x_17553:
[----:B------:R-:W-:Y:S05]  /*6380*/  BSYNC.RECONVERGENT B1 ;  /* 0x0000000000017941 */ /* 0x000fea0003800200 */
.L_x_17551:
        /* <DEDUP_REMOVED lines=11> */
.L_x_17547:
        /* <DEDUP_REMOVED lines=31> */
.L_x_17555:
[----:B------:R-:W-:Y:S02]  /*6630*/  MOV R24, R20 ;  /* 0x0000001400187202 */ /* 0x000fe40000000f00 */
[----:B------:R-:W-:-:S07]  /*6640*/  MOV R26, 0x6660 ;  /* 0x00006660001a7802 */ /* 0x000fce0000000f00 */
[----:B-1----:R-:W-:Y:S05]  /*6650*/  CALL.REL.NOINC `($__internal_355_$__cuda_sm20_rem_s64) ;  /* 0x00000008007c7944 */ /* 0x002fea0003c00000 */
[----:B------:R-:W-:Y:S01]  /*6660*/  MOV R4, R6 ;  /* 0x0000000600047202 */ /* 0x000fe20000000f00 */
[----:B------:R-:W-:-:S07]  /*6670*/  IMAD.MOV.U32 R5, RZ, RZ, R7 ;  /* 0x000000ffff057224 */ /* 0x000fce00078e0007 */
.L_x_17556:
[----:B------:R-:W-:Y:S05]  /*6680*/  BSYNC.RECONVERGENT B1 ;  /* 0x0000000000017941 */ /* 0x000fea0003800200 */
.L_x_17554:
        /* <DEDUP_REMOVED lines=9> */
.L_x_17507:
[----:B------:R-:W2:Y:S02]  /*6720*/  LDG.E R8, desc[UR14][R8.64] ;  /* 0x0000000e08087981 */ /* 0x000ea4000c1e1900 */
[----:B--2---:R-:W-:-:S05]  /*6730*/  I2FP.F32.U32 R5, R8 ;  /* 0x0000000800057245 */ /* 0x004fca0000201000 */
[----:B------:R2:W-:Y:S02]  /*6740*/  STS [R2], R5 ;  /* 0x0000000502007388 */ /* 0x0005e40000000800 */
.L_x_17506:
[----:B------:R-:W-:Y:S05]  /*6750*/  BSYNC.RECONVERGENT B0 ;  /* 0x0000000000007941 */ /* 0x000fea0003800200 */
.L_x_17458:
[----:B------:R-:W-:Y:S01]  /*6760*/  BAR.SYNC.DEFER_BLOCKING 0x0 ;  /* 0x0000000000007b1d */ /* 0x000fe20000010000 */
[----:B------:R-:W-:Y:S02]  /*6770*/  ISETP.GE.U32.AND P0, PT, R3, 0x42, PT ;  /* 0x000000420300780c */ /* 0x000fe40003f06070 */
[----:B------:R-:W-:-:S11]  /*6780*/  ISETP.GT.U32.AND P1, PT, R0, 0x1f, PT ;  /* 0x0000001f0000780c */ /* 0x000fd60003f24070 */
[----:B------:R-:W-:Y:S05]  /*6790*/  @!P0 BRA `(.L_x_17557) ;  /* 0x00000000002c8947 */ /* 0x000fea0003800000 */
.L_x_17558:
        /* <DEDUP_REMOVED lines=11> */
.L_x_17557:
        /* <DEDUP_REMOVED lines=45> */
        .weak           $__internal_354_$__cuda_sm20_div_s64
        .type           $__internal_354_$__cuda_sm20_div_s64,@function
        .size           $__internal_354_$__cuda_sm20_div_s64,($__internal_355_$__cuda_sm20_rem_s64 - $__internal_354_$__cuda_sm20_div_s64)
$__internal_354_$__cuda_sm20_div_s64:
        /* <DEDUP_REMOVED lines=82> */
[----:B------:R-:W-:Y:S06]  /*7040*/  RET.REL.NODEC R12 `(contiguous_mean2_u32) ;  /* 0xffffff8c0cec7950 */ /* 0x000fec0003c3ffff */
        .weak           $__internal_355_$__cuda_sm20_rem_s64
        .type           $__internal_355_$__cuda_sm20_rem_s64,@function
        .size           $__internal_355_$__cuda_sm20_rem_s64,(.L_x_30671 - $__internal_355_$__cuda_sm20_rem_s64)
$__internal_355_$__cuda_sm20_rem_s64:
        /* <DEDUP_REMOVED lines=76> */
[----:B------:R-:W-:Y:S06]  /*7510*/  RET.REL.NODEC R26 `(contiguous_mean2_u32) ;  /* 0xffffff881ab87950 */ /* 0x000fec0003c3ffff */
.L_x_17559:
        /* <DEDUP_REMOVED lines=14> */
.L_x_30671:


//--------------------- .text.uncontiguous_cumulate_mean_u32 --------------------------
	.section	.text.uncontiguous_cumulate_mean_u32,"ax",@progbits
	.align	128
        .global         uncontiguous_cumulate_mean_u32
        .type           uncontiguous_cumulate_mean_u32,@function
        .size           uncontiguous_cumulate_mean_u32,(.L_x_30673 - uncontiguous_cumulate_mean_u32)
        .other          uncontiguous_cumulate_mean_u32,@"STO_CUDA_ENTRY STV_DEFAULT"
uncontiguous_cumulate_mean_u32:
.text.uncontiguous_cumulate_mean_u32:
        /* <DEDUP_REMOVED lines=41> */
.L_x_17588:
        /* <DEDUP_REMOVED lines=33> */
.L_x_17565:
[----:B------:R-:W-:Y:S01]  /*04a0*/  IMAD.MOV.U32 R29, RZ, RZ, R14 ;  /* 0x000000ffff1d7224 */ /* 0x000fe200078e000e */
[----:B------:R-:W-:Y:S01]  /*04b0*/  MOV R26, R15 ;  /* 0x0000000f001a7202 */ /* 0x000fe20000000f00 */
[----:B------:R-:W-:Y:S01]  /*04c0*/  IMAD.MOV.U32 R13, RZ, RZ, R16 ;  /* 0x000000ffff0d7224 */ /* 0x000fe200078e0010 */
[----:B------:R-:W-:Y:S02]  /*04d0*/  MOV R12, R17 ;  /* 0x00000011000c7202 */ /* 0x000fe40000000f00 */
[----:B------:R-:W-:-:S07]  /*04e0*/  MOV R11, 0x500 ;  /* 0x00000500000b7802 */ /* 0x000fce0000000f00 */
[----:B------:R-:W-:Y:S05]  /*04f0*/  CALL.REL.NOINC `($__internal_356_$__cuda_sm20_div_s64) ;  /* 0x0000006400d07944 */ /* 0x000fea0003c00000 */
        /* <DEDUP_REMOVED lines=9> */
.L_x_17566:
[----:B------:R-:W-:Y:S05]  /*0590*/  BSYNC.RECONVERGENT B1 ;  /* 0x0000000000017941 */ /* 0x000fea0003800200 */
.L_x_17564:
        /* <DEDUP_REMOVED lines=36> */
.L_x_17568:
[----:B------:R-:W-:Y:S01]  /*07e0*/  IMAD.MOV.U32 R29, RZ, RZ, R7 ;  /* 0x000000ffff1d7224 */ /* 0x000fe200078e0007 */
[----:B------:R-:W-:Y:S01]  /*07f0*/  MOV R26, R8 ;  /* 0x00000008001a7202 */ /* 0x000fe20000000f00 */
[----:B------:R-:W-:Y:S01]  /*0800*/  IMAD.MOV.U32 R13, RZ, RZ, R16 ;  /* 0x000000ffff0d7224 */ /* 0x000fe200078e0010 */
[----:B------:R-:W-:Y:S02]  /*0810*/  MOV R12, R17 ;  /* 0x00000011000c7202 */ /* 0x000fe40000000f00 */
[----:B------:R-:W-:-:S07]  /*0820*/  MOV R11, 0x840 ;  /* 0x00000840000b7802 */ /* 0x000fce0000000f00 */
[----:B------:R-:W-:Y:S05]  /*0830*/  CALL.REL.NOINC `($__internal_356_$__cuda_sm20_div_s64) ;  /* 0x0000006400007944 */ /* 0x000fea0003c00000 */
        /* <DEDUP_REMOVED lines=10> */
.L_x_17569:
[----:B------:R-:W-:Y:S05]  /*08e0*/  BSYNC.RECONVERGENT B1 ;  /* 0x0000000000017941 */ /* 0x000fea0003800200 */
.L_x_17567:
        /* <DEDUP_REMOVED lines=37> */
.L_x_17571:
[----:B------:R-:W-:Y:S01]  /*0b40*/  MOV R29, R14 ;  /* 0x0000000e001d7202 */ /* 0x000fe20000000f00 */
[----:B------:R-:W-:Y:S01]  /*0b50*/  IMAD.MOV.U32 R26, RZ, RZ, R15 ;  /* 0x000000ffff1a7224 */ /* 0x000fe200078e000f */
[----:B------:R-:W-:Y:S01]  /*0b60*/  MOV R13, R16 ;  /* 0x00000010000d7202 */ /* 0x000fe20000000f00 */
[----:B------:R-:W-:Y:S01]  /*0b70*/  IMAD.MOV.U32 R12, RZ, RZ, R17 ;  /* 0x000000ffff0c7224 */ /* 0x000fe200078e0011 */
[----:B------:R-:W-:-:S07]  /*0b80*/  MOV R11, 0xba0 ;  /* 0x00000ba0000b7802 */ /* 0x000fce0000000f00 */
[----:B------:R-:W-:Y:S05]  /*0b90*/  CALL.REL.NOINC `($__internal_356_$__cuda_sm20_div_s64) ;  /* 0x0000006000287944 */ /* 0x000fea0003c00000 */
        /* <DEDUP_REMOVED lines=10> */
.L_x_17572:
[----:B------:R-:W-:Y:S05]  /*0c40*/  BSYNC.RECONVERGENT B1 ;  /* 0x0000000000017941 */ /* 0x000fea0003800200 */
.L_x_17570:
        /* <DEDUP_REMOVED lines=34> */
.L_x_17574:
        /* <DEDUP_REMOVED lines=16> */
.L_x_17575:
[----:B------:R-:W-:Y:S05]  /*0f70*/  BSYNC.RECONVERGENT B1 ;  /* 0x0000000000017941 */ /* 0x000fea0003800200 */
.L_x_17573:
        /* <DEDUP_REMOVED lines=37> */
.L_x_17577:
        /* <DEDUP_REMOVED lines=17> */
.L_x_17578:
[----:B------:R-:W-:Y:S05]  /*12e0*/  BSYNC.RECONVERGENT B1 ;  /* 0x0000000000017941 */ /* 0x000fea0003800200 */
.L_x_17576:
        /* <DEDUP_REMOVED lines=35> */
.L_x_17580:
        /* <DEDUP_REMOVED lines=16> */
.L_x_17581:
[----:B------:R-:W-:Y:S05]  /*1620*/  BSYNC.RECONVERGENT B1 ;  /* 0x0000000000017941 */ /* 0x000fea0003800200 */
.L_x_17579:
        /* <DEDUP_REMOVED lines=36> */
.L_x_17583:
[----:B------:R-:W-:Y:S01]  /*1870*/  MOV R29, R14 ;  /* 0x0000000e001d7202 */ /* 0x000fe20000000f00 */
[----:B------:R-:W-:Y:S01]  /*1880*/  IMAD.MOV.U32 R26, RZ, RZ, R15 ;  /* 0x000000ffff1a7224 */ /* 0x000fe200078e000f */
[----:B------:R-:W-:Y:S01]  /*1890*/  MOV R13, R16 ;  /* 0x00000010000d7202 */ /* 0x000fe20000000f00 */
[----:B------:R-:W-:Y:S01]  /*18a0*/  IMAD.MOV.U32 R12, RZ, RZ, R17 ;  /* 0x000000ffff0c7224 */ /* 0x000fe200078e0011 */
[----:B------:R-:W-:-:S07]  /*18b0*/  MOV R11, 0x18d0 ;  /* 0x000018d0000b7802 */ /* 0x000fce0000000f00 */
[----:B------:R-:W-:Y:S05]  /*18c0*/  CALL.REL.NOINC `($__internal_356_$__cuda_sm20_div_s64) ;  /* 0x0000005000dc7944 */ /* 0x000fea0003c00000 */
        /* <DEDUP_REMOVED lines=11> */
.L_x_17584:
[----:B------:R-:W-:Y:S05]  /*1980*/  BSYNC.RECONVERGENT B1 ;  /* 0x0000000000017941 */ /* 0x000fea0003800200 */
.L_x_17582:
        /* <DEDUP_REMOVED lines=36> */
.L_x_17586:
        /* <DEDUP_REMOVED lines=17> */
.L_x_17587:
[----:B------:R-:W-:Y:S05]  /*1ce0*/  BSYNC.RECONVERGENT B1 ;  /* 0x0000000000017941 */ /* 0x000fea0003800200 */
.L_x_17585:
        /* <DEDUP_REMOVED lines=10> */
.L_x_17563:
        /* <DEDUP_REMOVED lines=36> */
.L_x_17591:
[----:B------:R-:W-:Y:S01]  /*1fd0*/  MOV R29, R14 ;  /* 0x0000000e001d7202 */ /* 0x000fe20000000f00 */
[----:B------:R-:W-:Y:S01]  /*1fe0*/  IMAD.MOV.U32 R26, RZ, RZ, R15 ;  /* 0x000000ffff1a7224 */ /* 0x000fe200078e000f */
[----:B------:R-:W-:Y:S01]  /*1ff0*/  MOV R13, R16 ;  /* 0x00000010000d7202 */ /* 0x000fe20000000f00 */
[----:B------:R-:W-:Y:S01]  /*2000*/  IMAD.MOV.U32 R12, RZ, RZ, R17 ;  /* 0x000000ffff0c7224 */ /* 0x000fe200078e0011 */
[----:B------:R-:W-:-:S07]  /*2010*/  MOV R11, 0x2030 ;  /* 0x00002030000b7802 */ /* 0x000fce0000000f00 */
[----:B------:R-:W-:Y:S05]  /*2020*/  CALL.REL.NOINC `($__internal_356_$__cuda_sm20_div_s64) ;  /* 0x0000004c00047944 */ /* 0x000fea0003c00000 */
        /* <DEDUP_REMOVED lines=9> */
.L_x_17592:
[----:B------:R-:W-:Y:S05]  /*20c0*/  BSYNC.RECONVERGENT B1 ;  /* 0x0000000000017941 */ /* 0x000fea0003800200 */
.L_x_17590:
        /* <DEDUP_REMOVED lines=36> */
.L_x_17594:
        /* <DEDUP_REMOVED lines=17> */
.L_x_17595:
[----:B------:R-:W-:Y:S05]  /*2420*/  BSYNC.RECONVERGENT B1 ;  /* 0x0000000000017941 */ /* 0x000fea0003800200 */
.L_x_17593:
        /* <DEDUP_REMOVED lines=38> */
.L_x_17597:
        /* <DEDUP_REMOVED lines=16> */
.L_x_17598:
[----:B------:R-:W-:Y:S05]  /*2790*/  BSYNC.RECONVERGENT B1 ;  /* 0x0000000000017941 */ /* 0x000fea0003800200 */
.L_x_17596:
        /* <DEDUP_REMOVED lines=36> */
.L_x_17600:
        /* <DEDUP_REMOVED lines=16> */
.L_x_17601:
[----:B------:R-:W-:Y:S05]  /*2ae0*/  BSYNC.RECONVERGENT B1 ;  /* 0x0000000000017941 */ /* 0x000fea0003800200 */
.L_x_17599:
[----:B------:R-:W-:Y:S01]  /*2af0*/  IMAD R5, R5, R38, RZ ;  /* 0x0000002605057224 */ /* 0x000fe200078e02ff */
[----:B------:R-:W-:Y:S01]  /*2b00*/  IADD3 R9, PT, PT, R9, -0x2, RZ ;  /* 0xfffffffe09097810 */ /* 0x000fe20007ffe0ff */
[----:B------:R-:W-:Y:S02]  /*2b10*/  IMAD.MOV.U32 R34, RZ, RZ, R20 ;  /* 0x000000ffff227224 */ /* 0x000fe400078e0014 */
[-C--:B------:R-:W-:Y:S02]  /*2b20*/  IMAD R5, R39, R10.reuse, R5 ;  /* 0x0000000a27057224 */ /* 0x080fe400078e0205 */
[----:B------:R-:W-:-:S04]  /*2b30*/  IMAD.WIDE.U32 R34, R38, R10, R34 ;  /* 0x0000000a26227225 */ /* 0x000fc800078e0022 */
[----:B------:R-:W-:Y:S01]  /*2b40*/  IMAD.IADD R6, R35, 0x1, R5 ;  /* 0x0000000123067824 */ /* 0x000fe200078e0205 */
[----:B------:R-:W-:-:S07]  /*2b50*/  MOV R5, R34 ;  /* 0x0000002200057202 */ /* 0x000fce0000000f00 */
.L_x_17589:
        /* <DEDUP_REMOVED lines=31> */
.L_x_17603:
[----:B------:R-:W-:Y:S01]  /*2d50*/  IMAD.MOV.U32 R20, RZ, RZ, R14 ;  /* 0x000000ffff147224 */ /* 0x000fe200078e000e */
[----:B------:R-:W-:Y:S01]  /*2d60*/  MOV R24, R15 ;  /* 0x0000000f00187202 */ /* 0x000fe20000000f00 */
[----:B------:R-:W-:Y:S01]  /*2d70*/  IMAD.MOV.U32 R21, RZ, RZ, R16 ;  /* 0x000000ffff157224 */ /* 0x000fe200078e0010 */
[----:B------:R-:W-:Y:S02]  /*2d80*/  MOV R22, R17 ;  /* 0x0000001100167202 */ /* 0x000fe40000000f00 */
[----:B------:R-:W-:-:S07]  /*2d90*/  MOV R23, 0x2db0 ;  /* 0x00002db000177802 */ /* 0x000fce0000000f00 */
[----:B------:R-:W-:Y:S05]  /*2da0*/  CALL.REL.NOINC `($__internal_357_$__cuda_sm20_rem_s64) ;  /* 0x0000004000f47944 */ /* 0x000fea0003c00000 */
[----:B------:R-:W-:Y:S01]  /*2db0*/  IMAD.MOV.U32 R10, RZ, RZ, R12 ;  /* 0x000000ffff0a7224 */ /* 0x000fe200078e000c */
[----:B------:R-:W-:-:S07]  /*2dc0*/  MOV R11, R13 ;  /* 0x0000000d000b7202 */ /* 0x000fce0000000f00 */
.L_x_17604:
[----:B------:R-:W-:Y:S05]  /*2dd0*/  BSYNC.RECONVERGENT B1 ;  /* 0x0000000000017941 */ /* 0x000fea0003800200 */
.L_x_17602:
        /* <DEDUP_REMOVED lines=33> */
.L_x_17606:
[----:B------:R-:W-:Y:S01]  /*2ff0*/  MOV R21, R16 ;  /* 0x0000001000157202 */ /* 0x000fe20000000f00 */
[----:B------:R-:W-:Y:S01]  /*3000*/  IMAD.MOV.U32 R22, RZ, RZ, R17 ;  /* 0x000000ffff167224 */ /* 0x000fe200078e0011 */
[----:B------:R-:W-:Y:S01]  /*3010*/  MOV R20, R7 ;  /* 0x0000000700147202 */ /* 0x000fe20000000f00 */
[----:B------:R-:W-:Y:S01]  /*3020*/  IMAD.MOV.U32 R24, RZ, RZ, R8 ;  /* 0x000000ffff187224 */ /* 0x000fe200078e0008 */
[----:B------:R-:W-:-:S07]  /*3030*/  MOV R23, 0x3050 ;  /* 0x0000305000177802 */ /* 0x000fce0000000f00 */
[----:B------:R-:W-:Y:S05]  /*3040*/  CALL.REL.NOINC `($__internal_357_$__cuda_sm20_rem_s64) ;  /* 0x00000040004c7944 */ /* 0x000fea0003c00000 */
[----:B------:R-:W-:Y:S01]  /*3050*/  MOV R8, R12 ;  /* 0x0000000c00087202 */ /* 0x000fe20000000f00 */
[----:B------:R-:W-:-:S07]  /*3060*/  IMAD.MOV.U32 R9, RZ, RZ, R13 ;  /* 0x000000ffff097224 */ /* 0x000fce00078e000d */
.L_x_17607:
[----:B------:R-:W-:Y:S05]  /*3070*/  BSYNC.RECONVERGENT B1 ;  /* 0x0000000000017941 */ /* 0x000fea0003800200 */
.L_x_17605:
[----:B------:R-:W-:Y:S01]  /*3080*/  MOV R10, R5 ;  /* 0x00000005000a7202 */ /* 0x000fe20000000f00 */
[----:B------:R-:W-:Y:S02]  /*3090*/  IMAD R7, R9, R18, RZ ;  /* 0x0000001209077224 */ /* 0x000fe400078e02ff */
[----:B------:R-:W-:Y:S02]  /*30a0*/  IMAD.MOV.U32 R11, RZ, RZ, R6 ;  /* 0x000000ffff0b7224 */ /* 0x000fe400078e0006 */
[-C--:B------:R-:W-:Y:S02]  /*30b0*/  IMAD R7, R19, R8.reuse, R7 ;  /* 0x0000000813077224 */ /* 0x080fe400078e0207 */
[----:B------:R-:W-:-:S04]  /*30c0*/  IMAD.WIDE.U32 R10, R18, R8, R10 ;  /* 0x00000008120a7225 */ /* 0x000fc800078e000a */
[----:B------:R-:W-:Y:S01]  /*30d0*/  IMAD.MOV.U32 R5, RZ, RZ, R10 ;  /* 0x000000ffff057224 */ /* 0x000fe200078e000a */
[----:B------:R-:W-:-:S07]  /*30e0*/  IADD3 R6, PT, PT, R11, R7, RZ ;  /* 0x000000070b067210 */ /* 0x000fce0007ffe0ff */
.L_x_17562:
        /* <DEDUP_REMOVED lines=10> */
.L_x_17561:
        /* <DEDUP_REMOVED lines=20> */
.L_x_17635:
        /* <DEDUP_REMOVED lines=33> */
.L_x_17612:
[----:B------:R-:W-:Y:S01]  /*34e0*/  IMAD.MOV.U32 R29, RZ, RZ, R15 ;  /* 0x000000ffff1d7224 */ /* 0x000fe200078e000f */
[----:B------:R-:W-:Y:S01]  /*34f0*/  MOV R26, R14 ;  /* 0x0000000e001a7202 */ /* 0x000fe20000000f00 */
[----:B------:R-:W-:Y:S01]  /*3500*/  IMAD.MOV.U32 R13, RZ, RZ, R34 ;  /* 0x000000ffff0d7224 */ /* 0x000fe200078e0022 */
[----:B------:R-:W-:Y:S02]  /*3510*/  MOV R12, R35 ;  /* 0x00000023000c7202 */ /* 0x000fe40000000f00 */
[----:B------:R-:W-:-:S07]  /*3520*/  MOV R11, 0x3540 ;  /* 0x00003540000b7802 */ /* 0x000fce0000000f00 */
[----:B-123--:R-:W-:Y:S05]  /*3530*/  CALL.REL.NOINC `($__internal_356_$__cuda_sm20_div_s64) ;  /* 0x0000003400c07944 */ /* 0x00efea0003c00000 */
        /* <DEDUP_REMOVED lines=11> */
.L_x_17613:
[----:B------:R-:W-:Y:S05]  /*35f0*/  BSYNC.RECONVERGENT B1 ;  /* 0x0000000000017941 */ /* 0x000fea0003800200 */
.L_x_17611:
        /* <DEDUP_REMOVED lines=39> */
.L_x_17615:
[----:B------:R-:W-:Y:S01]  /*3870*/  IMAD.MOV.U32 R29, RZ, RZ, R34 ;  /* 0x000000ffff1d7224 */ /* 0x000fe200078e0022 */
[----:B------:R-:W-:Y:S01]  /*3880*/  MOV R26, R35 ;  /* 0x00000023001a7202 */ /* 0x000fe20000000f00 */
[----:B------:R-:W-:Y:S01]  /*3890*/  IMAD.MOV.U32 R13, RZ, RZ, R36 ;  /* 0x000000ffff0d7224 */ /* 0x000fe200078e0024 */
[----:B------:R-:W-:Y:S02]  /*38a0*/  MOV R12, R37 ;  /* 0x00000025000c7202 */ /* 0x000fe40000000f00 */
[----:B------:R-:W-:-:S07]  /*38b0*/  MOV R11, 0x38d0 ;  /* 0x000038d0000b7802 */ /* 0x000fce0000000f00 */
[----:B-1----:R-:W-:Y:S05]  /*38c0*/  CALL.REL.NOINC `($__internal_356_$__cuda_sm20_div_s64) ;  /* 0x0000003000dc7944 */ /* 0x002fea0003c00000 */
        /* <DEDUP_REMOVED lines=11> */
.L_x_17616:
[----:B------:R-:W-:Y:S05]  /*3980*/  BSYNC.RECONVERGENT B1 ;  /* 0x0000000000017941 */ /* 0x000fea0003800200 */
.L_x_17614:
        /* <DEDUP_REMOVED lines=38> */
.L_x_17618:
[----:B------:R-:W-:Y:S01]  /*3bf0*/  MOV R29, R34 ;  /* 0x00000022001d7202 */ /* 0x000fe20000000f00 */
[----:B------:R-:W-:Y:S01]  /*3c00*/  IMAD.MOV.U32 R26, RZ, RZ, R35 ;  /* 0x000000ffff1a7224 */ /* 0x000fe200078e0023 */
[----:B------:R-:W-:Y:S01]  /*3c10*/  MOV R13, R36 ;  /* 0x00000024000d7202 */ /* 0x000fe20000000f00 */
[----:B------:R-:W-:Y:S01]  /*3c20*/  IMAD.MOV.U32 R12, RZ, RZ, R37 ;  /* 0x000000ffff0c7224 */ /* 0x000fe200078e0025 */
[----:B------:R-:W-:-:S07]  /*3c30*/  MOV R11, 0x3c50 ;  /* 0x00003c50000b7802 */ /* 0x000fce0000000f00 */
[----:B-1----:R-:W-:Y:S05]  /*3c40*/  CALL.REL.NOINC `($__internal_356_$__cuda_sm20_div_s64) ;  /* 0x0000002c00fc7944 */ /* 0x002fea0003c00000 */
        /* <DEDUP_REMOVED lines=11> */
.L_x_17619:
[----:B------:R-:W-:Y:S05]  /*3d00*/  BSYNC.RECONVERGENT B1 ;  /* 0x0000000000017941 */ /* 0x000fea0003800200 */
.L_x_17617:
        /* <DEDUP_REMOVED lines=38> */
.L_x_17621:
        /* <DEDUP_REMOVED lines=17> */
.L_x_17622:
[----:B------:R-:W-:Y:S05]  /*4080*/  BSYNC.RECONVERGENT B1 ;  /* 0x0000000000017941 */ /* 0x000fea0003800200 */
.L_x_17620:
        /* <DEDUP_REMOVED lines=39> */
.L_x_17624:
        /* <DEDUP_REMOVED lines=17> */
.L_x_17625:
[----:B------:R-:W-:Y:S05]  /*4410*/  BSYNC.RECONVERGENT B1 ;  /* 0x0000000000017941 */ /* 0x000fea0003800200 */
.L_x_17623:
        /* <DEDUP_REMOVED lines=38> */
.L_x_17627:
        /* <DEDUP_REMOVED lines=17> */
.L_x_17628:
[----:B------:R-:W-:Y:S05]  /*4790*/  BSYNC.RECONVERGENT B1 ;  /* 0x0000000000017941 */ /* 0x000fea0003800200 */
.L_x_17626:
        /* <DEDUP_REMOVED lines=38> */
.L_x_17630:
        /* <DEDUP_REMOVED lines=17> */
.L_x_17631:
[----:B------:R-:W-:Y:S05]  /*4b10*/  BSYNC.RECONVERGENT B1 ;  /* 0x0000000000017941 */ /* 0x000fea0003800200 */
.L_x_17629:
        /* <DEDUP_REMOVED lines=36> */
.L_x_17633:
        /* <DEDUP_REMOVED lines=17> */
.L_x_17634:
[----:B------:R-:W-:Y:S05]  /*4e70*/  BSYNC.RECONVERGENT B1 ;  /* 0x0000000000017941 */ /* 0x000fea0003800200 */
.L_x_17632:
        /* <DEDUP_REMOVED lines=12> */
.L_x_17610:
        /* <DEDUP_REMOVED lines=35> */
.L_x_17638:
[----:B------:R-:W-:Y:S01]  /*5170*/  MOV R29, R15 ;  /* 0x0000000f001d7202 */ /* 0x000fe20000000f00 */
[----:B------:R-:W-:Y:S01]  /*5180*/  IMAD.MOV.U32 R26, RZ, RZ, R14 ;  /* 0x000000ffff1a7224 */ /* 0x000fe200078e000e */
[----:B------:R-:W-:Y:S02]  /*5190*/  MOV R13, R16 ;  /* 0x00000010000d7202 */ /* 0x000fe40000000f00 */
[----:B------:R-:W-:Y:S02]  /*51a0*/  MOV R12, R17 ;  /* 0x00000011000c7202 */ /* 0x000fe40000000f00 */
[----:B------:R-:W-:-:S07]  /*51b0*/  MOV R11, 0x51d0 ;  /* 0x000051d0000b7802 */ /* 0x000fce0000000f00 */
[----:B------:R-:W-:Y:S05]  /*51c0*/  CALL.REL.NOINC `($__internal_356_$__cuda_sm20_div_s64) ;  /* 0x00000018009c7944 */ /* 0x000fea0003c00000 */
        /* <DEDUP_REMOVED lines=11> */
.L_x_17639:
[----:B------:R-:W-:Y:S05]  /*5280*/  BSYNC.RECONVERGENT B1 ;  /* 0x0000000000017941 */ /* 0x000fea0003800200 */
.L_x_17637:
        /* <DEDUP_REMOVED lines=41> */
.L_x_17641:
[----:B------:R-:W-:Y:S01]  /*5520*/  MOV R29, R18 ;  /* 0x00000012001d7202 */ /* 0x000fe20000000f00 */
[----:B------:R-:W-:Y:S01]  /*5530*/  IMAD.MOV.U32 R13, RZ, RZ, R16 ;  /* 0x000000ffff0d7224 */ /* 0x000fe200078e0010 */
[----:B------:R-:W-:Y:S02]  /*5540*/  MOV R26, R19 ;  /* 0x00000013001a7202 */ /* 0x000fe40000000f00 */
[----:B------:R-:W-:Y:S02]  /*5550*/  MOV R12, R17 ;  /* 0x00000011000c7202 */ /* 0x000fe40000000f00 */
[----:B------:R-:W-:-:S07]  /*5560*/  MOV R11, 0x5580 ;  /* 0x00005580000b7802 */ /* 0x000fce0000000f00 */
[----:B------:R-:W-:Y:S05]  /*5570*/  CALL.REL.NOINC `($__internal_356_$__cuda_sm20_div_s64) ;  /* 0x0000001400b07944 */ /* 0x000fea0003c00000 */
        /* <DEDUP_REMOVED lines=11> */
.L_x_17642:
[----:B------:R-:W-:Y:S05]  /*5630*/  BSYNC.RECONVERGENT B1 ;  /* 0x0000000000017941 */ /* 0x000fea0003800200 */
.L_x_17640:
        /* <DEDUP_REMOVED lines=40> */
.L_x_17644:
        /* <DEDUP_REMOVED lines=17> */
.L_x_17645:
[----:B------:R-:W-:Y:S05]  /*59d0*/  BSYNC.RECONVERGENT B1 ;  /* 0x0000000000017941 */ /* 0x000fea0003800200 */
.L_x_17643:
        /* <DEDUP_REMOVED lines=39> */
.L_x_17647:
[----:B------:R-:W-:Y:S01]  /*5c50*/  MOV R29, R18 ;  /* 0x00000012001d7202 */ /* 0x000fe20000000f00 */
[----:B------:R-:W-:Y:S01]  /*5c60*/  IMAD.MOV.U32 R26, RZ, RZ, R19 ;  /* 0x000000ffff1a7224 */ /* 0x000fe200078e0013 */
[----:B------:R-:W-:Y:S02]  /*5c70*/  MOV R13, R20 ;  /* 0x00000014000d7202 */ /* 0x000fe40000000f00 */
[----:B------:R-:W-:Y:S02]  /*5c80*/  MOV R12, R21 ;  /* 0x00000015000c7202 */ /* 0x000fe40000000f00 */
[----:B------:R-:W-:-:S07]  /*5c90*/  MOV R11, 0x5cb0 ;  /* 0x00005cb0000b7802 */ /* 0x000fce0000000f00 */
[----:B------:R-:W-:Y:S05]  /*5ca0*/  CALL.REL.NOINC `($__internal_356_$__cuda_sm20_div_s64) ;  /* 0x0000000c00e47944 */ /* 0x000fea0003c00000 */
        /* <DEDUP_REMOVED lines=11> */
.L_x_17648:
[----:B------:R-:W-:Y:S05]  /*5d60*/  BSYNC.RECONVERGENT B1 ;  /* 0x0000000000017941 */ /* 0x000fea0003800200 */
.L_x_17646:
        /* <DEDUP_REMOVED lines=10> */
.L_x_17636:
        /* <DEDUP_REMOVED lines=34> */
.L_x_17651:
        /* <DEDUP_REMOVED lines=17> */
.L_x_17652:
[----:B------:R-:W-:Y:S05]  /*6140*/  BSYNC.RECONVERGENT B1 ;  /* 0x0000000000017941 */ /* 0x000fea0003800200 */
.L_x_17650:
        /* <DEDUP_REMOVED lines=41> */
.L_x_17654:
        /* <DEDUP_REMOVED lines=17> */
.L_x_17655:
[----:B------:R-:W-:Y:S05]  /*64f0*/  BSYNC.RECONVERGENT B1 ;  /* 0x0000000000017941 */ /* 0x000fea0003800200 */
.L_x_17653:
        /* <DEDUP_REMOVED lines=10> */
.L_x_17649:
        /* <DEDUP_REMOVED lines=31> */
.L_x_17657:
[----:B------:R-:W-:Y:S01]  /*6790*/  MOV R21, R10 ;  /* 0x0000000a00157202 */ /* 0x000fe20000000f00 */
[----:B------:R-:W-:Y:S01]  /*67a0*/  IMAD.MOV.U32 R20, RZ, RZ, R15 ;  /* 0x000000ffff147224 */ /* 0x000fe200078e000f */
[----:B------:R-:W-:Y:S02]  /*67b0*/  MOV R22, R11 ;  /* 0x0000000b00167202 */ /* 0x000fe40000000f00 */
[----:B------:R-:W-:Y:S02]  /*67c0*/  MOV R24, R14 ;  /* 0x0000000e00187202 */ /* 0x000fe40000000f00 */
[----:B------:R-:W-:-:S07]  /*67d0*/  MOV R23, 0x67f0 ;  /* 0x000067f000177802 */ /* 0x000fce0000000f00 */
[----:B------:R-:W-:Y:S05]  /*67e0*/  CALL.REL.NOINC `($__internal_357_$__cuda_sm20_rem_s64) ;  /* 0x0000000800647944 */ /* 0x000fea0003c00000 */
[----:B------:R-:W-:Y:S01]  /*67f0*/  MOV R10, R12 ;  /* 0x0000000c000a7202 */ /* 0x000fe20000000f00 */
[----:B------:R-:W-:-:S07]  /*6800*/  IMAD.MOV.U32 R11, RZ, RZ, R13 ;  /* 0x000000ffff0b7224 */ /* 0x000fce00078e000d */
.L_x_17658:
[----:B------:R-:W-:Y:S05]  /*6810*/  BSYNC.RECONVERGENT B1 ;  /* 0x0000000000017941 */ /* 0x000fea0003800200 */
.L_x_17656:
        /* <DEDUP_REMOVED lines=10> */
.L_x_17609:
[----:B------:R-:W0:Y:S02]  /*68c0*/  LDCU.64 UR4, c[0x0][0x388] ;  /* 0x00007100ff0477ac */ /* 0x000e240008000a00 */
[----:B0-----:R-:W-:-:S04]  /*68d0*/  LEA R8, P0, R7, UR4, 0x2 ;  /* 0x0000000407087c11 */ /* 0x001fc8000f8010ff */
[----:B------:R-:W-:-:S05]  /*68e0*/  LEA.HI.X R9, R7, UR5, R6, 0x2, P0 ;  /* 0x0000000507097c11 */ /* 0x000fca00080f1406 */
[----:B------:R-:W2:Y:S04]  /*68f0*/  LDG.E R8, desc[UR6][R8.64] ;  /* 0x0000000608087981 */ /* 0x000ea8000c1e1900 */
[----:B--2---:R0:W-:Y:S02]  /*6900*/  STS [R3], R8 ;  /* 0x0000000803007388 */ /* 0x0041e40000000800 */
.L_x_17608:
[----:B------:R-:W-:Y:S05]  /*6910*/  BSYNC.RECONVERGENT B0 ;  /* 0x0000000000007941 */ /* 0x000fea0003800200 */
.L_x_17560:
[----:B------:R-:W-:Y:S01]  /*6920*/  BAR.SYNC.DEFER_BLOCKING 0x0 ;  /* 0x0000000000007b1d */ /* 0x000fe20000010000 */
[----:B------:R-:W-:Y:S02]  /*6930*/  ISETP.GE.U32.AND P0, PT, R4, 0x42, PT ;  /* 0x000000420400780c */ /* 0x000fe40003f06070 */
[----:B------:R-:W-:-:S11]  /*6940*/  ISETP.GT.U32.AND P1, PT, R2, 0x1f, PT ;  /* 0x0000001f0200780c */ /* 0x000fd60003f24070 */
[----:B------:R-:W-:Y:S05]  /*6950*/  @!P0 BRA `(.L_x_17659) ;  /* 0x00000000002c8947 */ /* 0x000fea0003800000 */
.L_x_17660:
        /* <DEDUP_REMOVED lines=11> */
.L_x_17659:
        /* <DEDUP_REMOVED lines=35> */
        .weak           $__internal_356_$__cuda_sm20_div_s64
        .type           $__internal_356_$__cuda_sm20_div_s64,@function
        .size           $__internal_356_$__cuda_sm20_div_s64,($__internal_357_$__cuda_sm20_rem_s64 - $__internal_356_$__cuda_sm20_div_s64)
$__internal_356_$__cuda_sm20_div_s64:
        /* <DEDUP_REMOVED lines=83> */
[----:B------:R-:W-:Y:S05]  /*7170*/  RET.REL.NODEC R12 `(uncontiguous_cumulate_mean_u32) ;  /* 0xffffff8c0ca07950 */ /* 0x000fea0003c3ffff */
        .weak           $__internal_357_$__cuda_sm20_rem_s64
        .type           $__internal_357_$__cuda_sm20_rem_s64,@function
        .size           $__internal_357_$__cuda_sm20_rem_s64,(.L_x_30673 - $__internal_357_$__cuda_sm20_rem_s64)
$__internal_357_$__cuda_sm20_rem_s64:
        /* <DEDUP_REMOVED lines=77> */
[----:B------:R-:W-:Y:S06]  /*7650*/  RET.REL.NODEC R10 `(uncontiguous_cumulate_mean_u32) ;  /* 0xffffff880a687950 */ /* 0x000fec0003c3ffff */
.L_x_17661:
        /* <DEDUP_REMOVED lines=10> */
.L_x_30673:


//--------------------- .text.uncontiguous_mean_u32 --------------------------
	.section	.text.uncontiguous_mean_u32,"ax",@progbits
	.align	128
        .global         uncontiguous_mean_u32
        .type           uncontiguous_mean_u32,@function
        .size           uncontiguous_mean_u32,(.L_x_30675 - uncontiguous_mean_u32)
        .other          uncontiguous_mean_u32,@"STO_CUDA_ENTRY STV_DEFAULT"
uncontiguous_mean_u32:
.text.uncontiguous_mean_u32:
        /* <DEDUP_REMOVED lines=41> */
.L_x_17690:
        /* <DEDUP_REMOVED lines=33> */
.L_x_17667:
[----:B------:R-:W-:Y:S01]  /*04a0*/  IMAD.MOV.U32 R29, RZ, RZ, R14 ;  /* 0x000000ffff1d7224 */ /* 0x000fe200078e000e */
[----:B------:R-:W-:Y:S01]  /*04b0*/  MOV R26, R15 ;  /* 0x0000000f001a7202 */ /* 0x000fe20000000f00 */
[----:B------:R-:W-:Y:S01]  /*04c0*/  IMAD.MOV.U32 R13, RZ, RZ, R16 ;  /* 0x000000ffff0d7224 */ /* 0x000fe200078e0010 */
[----:B------:R-:W-:Y:S02]  /*04d0*/  MOV R12, R17 ;  /* 0x00000011000c7202 */ /* 0x000fe40000000f00 */
[----:B------:R-:W-:-:S07]  /*04e0*/  MOV R11, 0x500 ;  /* 0x00000500000b7802 */ /* 0x000fce0000000f00 */
[----:B------:R-:W-:Y:S05]  /*04f0*/  CALL.REL.NOINC `($__internal_358_$__cuda_sm20_div_s64) ;  /* 0x0000006400d87944 */ /* 0x000fea0003c00000 */
        /* <DEDUP_REMOVED lines=9> */
.L_x_17668:
[----:B------:R-:W-:Y:S05]  /*0590*/  BSYNC.RECONVERGENT B1 ;  /* 0x0000000000017941 */ /* 0x000fea0003800200 */
.L_x_17666:
        /* <DEDUP_REMOVED lines=36> */
.L_x_17670:
[----:B------:R-:W-:Y:S01]  /*07e0*/  IMAD.MOV.U32 R29, RZ, RZ, R7 ;  /* 0x000000ffff1d7224 */ /* 0x000fe200078e0007 */
[----:B------:R-:W-:Y:S01]  /*07f0*/  MOV R26, R8 ;  /* 0x00000008001a7202 */ /* 0x000fe20000000f00 */
[----:B------:R-:W-:Y:S01]  /*0800*/  IMAD.MOV.U32 R13, RZ, RZ, R16 ;  /* 0x000000ffff0d7224 */ /* 0x000fe200078e0010 */
[----:B------:R-:W-:Y:S02]  /*0810*/  MOV R12, R17 ;  /* 0x00000011000c7202 */ /* 0x000fe40000000f00 */
[----:B------:R-:W-:-:S07]  /*0820*/  MOV R11, 0x840 ;  /* 0x00000840000b7802 */ /* 0x000fce0000000f00 */
[----:B------:R-:W-:Y:S05]  /*0830*/  CALL.REL.NOINC `($__internal_358_$__cuda_sm20_div_s64) ;  /* 0x0000006400087944 */ /* 0x000fea0003c00000 */
        /* <DEDUP_REMOVED lines=10> */
.L_x_17671:
[----:B------:R-:W-:Y:S05]  /*08e0*/  BSYNC.RECONVERGENT B1 ;  /* 0x0000000000017941 */ /* 0x000fea0003800200 */
.L_x_17669:
        /* <DEDUP_REMOVED lines=37> */
.L_x_17673:
[----:B------:R-:W-:Y:S01]  /*0b40*/  MOV R29, R14 ;  /* 0x0000000e001d7202 */ /* 0x000fe20000000f00 */
[----:B------:R-:W-:Y:S01]  /*0b50*/  IMAD.MOV.U32 R26, RZ, RZ, R15 ;  /* 0x000000ffff1a7224 */ /* 0x000fe200078e000f */
[----:B------:R-:W-:Y:S01]  /*0b60*/  MOV R13, R16 ;  /* 0x00000010000d7202 */ /* 0x000fe20000000f00 */
[----:B------:R-:W-:Y:S01]  /*0b70*/  IMAD.MOV.U32 R12, RZ, RZ, R17 ;  /* 0x000000ffff0c7224 */ /* 0x000fe200078e0011 */
[----:B------:R-:W-:-:S07]  /*0b80*/  MOV R11, 0xba0 ;  /* 0x00000ba0000b7802 */ /* 0x000fce0000000f00 */
[----:B------:R-:W-:Y:S05]  /*0b90*/  CALL.REL.NOINC `($__internal_358_$__cuda_sm20_div_s64) ;  /* 0x0000006000307944 */ /* 0x000fea0003c00000 */
        /* <DEDUP_REMOVED lines=10> */
.L_x_17674:
[----:B------:R-:W-:Y:S05]  /*0c40*/  BSYNC.RECONVERGENT B1 ;  /* 0x0000000000017941 */ /* 0x000fea0003800200 */
.L_x_17672:
        /* <DEDUP_REMOVED lines=34> */
.L_x_17676:
        /* <DEDUP_REMOVED lines=16> */
.L_x_17677:
[----:B------:R-:W-:Y:S05]  /*0f70*/  BSYNC.RECONVERGENT B1 ;  /* 0x0000000000017941 */ /* 0x000fea0003800200 */
.L_x_17675:
        /* <DEDUP_REMOVED lines=37> */
.L_x_17679:
        /* <DEDUP_REMOVED lines=17> */
.L_x_17680:
[----:B------:R-:W-:Y:S05]  /*12e0*/  BSYNC.RECONVERGENT B1 ;  /* 0x0000000000017941 */ /* 0x000fea0003800200 */
.L_x_17678:
        /* <DEDUP_REMOVED lines=35> */
.L_x_17682:
        /* <DEDUP_REMOVED lines=16> */
.L_x_17683:
[----:B------:R-:W-:Y:S05]  /*1620*/  BSYNC.RECONVERGENT B1 ;  /* 0x0000000000017941 */ /* 0x000fea0003800200 */
.L_x_17681:
        /* <DEDUP_REMOVED lines=36> */
.L_x_17685:
[----:B------:R-:W-:Y:S01]  /*1870*/  MOV R29, R14 ;  /* 0x0000000e001d7202 */ /* 0x000fe20000000f00 */
[----:B------:R-:W-:Y:S01]  /*1880*/  IMAD.MOV.U32 R26, RZ, RZ, R15 ;  /* 0x000000ffff1a7224 */ /* 0x000fe200078e000f */
[----:B------:R-:W-:Y:S01]  /*1890*/  MOV R13, R16 ;  /* 0x00000010000d7202 */ /* 0x000fe20000000f00 */
[----:B------:R-:W-:Y:S01]  /*18a0*/  IMAD.MOV.U32 R12, RZ, RZ, R17 ;  /* 0x000000ffff0c7224 */ /* 0x000fe200078e0011 */
[----:B------:R-:W-:-:S07]  /*18b0*/  MOV R11, 0x18d0 ;  /* 0x000018d0000b7802 */ /* 0x000fce0000000f00 */
[----:B------:R-:W-:Y:S05]  /*18c0*/  CALL.REL.NOINC `($__internal_358_$__cuda_sm20_div_s64) ;  /* 0x0000005000e47944 */ /* 0x000fea0003c00000 */
        /* <DEDUP_REMOVED lines=11> */
.L_x_17686:
[----:B------:R-:W-:Y:S05]  /*1980*/  BSYNC.RECONVERGENT B1 ;  /* 0x0000000000017941 */ /* 0x000fea0003800200 */
.L_x_17684:
        /* <DEDUP_REMOVED lines=36> */
.L_x_17688:
        /* <DEDUP_REMOVED lines=17> */
.L_x_17689:
[----:B------:R-:W-:Y:S05]  /*1ce0*/  BSYNC.RECONVERGENT B1 ;  /* 0x0000000000017941 */ /* 0x000fea0003800200 */
.L_x_17687:
        /* <DEDUP_REMOVED lines=10> */
.L_x_17665:
        /* <DEDUP_REMOVED lines=36> */
.L_x_17693:
[----:B------:R-:W-:Y:S01]  /*1fd0*/  MOV R29, R14 ;  /* 0x0000000e001d7202 */ /* 0x000fe20000000f00 */
[----:B------:R-:W-:Y:S01]  /*1fe0*/  IMAD.MOV.U32 R26, RZ, RZ, R15 ;  /* 0x000000ffff1a7224 */ /* 0x000fe200078e000f */
[----:B------:R-:W-:Y:S01]  /*1ff0*/  MOV R13, R16 ;  /* 0x00000010000d7202 */ /* 0x000fe20000000f00 */
[----:B------:R-:W-:Y:S01]  /*2000*/  IMAD.MOV.U32 R12, RZ, RZ, R17 ;  /* 0x000000ffff0c7224 */ /* 0x000fe200078e0011 */
[----:B------:R-:W-:-:S07]  /*2010*/  MOV R11, 0x2030 ;  /* 0x00002030000b7802 */ /* 0x000fce0000000f00 */
[----:B------:R-:W-:Y:S05]  /*2020*/  CALL.REL.NOINC `($__internal_358_$__cuda_sm20_div_s64) ;  /* 0x0000004c000c7944 */ /* 0x000fea0003c00000 */
        /* <DEDUP_REMOVED lines=9> */
.L_x_17694:
[----:B------:R-:W-:Y:S05]  /*20c0*/  BSYNC.RECONVERGENT B1 ;  /* 0x0000000000017941 */ /* 0x000fea0003800200 */
.L_x_17692:
        /* <DEDUP_REMOVED lines=36> */
.L_x_17696:
        /* <DEDUP_REMOVED lines=17> */
.L_x_17697:
[----:B------:R-:W-:Y:S05]  /*2420*/  BSYNC.RECONVERGENT B1 ;  /* 0x0000000000017941 */ /* 0x000fea0003800200 */
.L_x_17695:
        /* <DEDUP_REMOVED lines=38> */
.L_x_17699:
        /* <DEDUP_REMOVED lines=16> */
.L_x_17700:
[----:B------:R-:W-:Y:S05]  /*2790*/  BSYNC.RECONVERGENT B1 ;  /* 0x0000000000017941 */ /* 0x000fea0003800200 */
.L_x_17698:
        /* <DEDUP_REMOVED lines=36> */
.L_x_17702:
        /* <DEDUP_REMOVED lines=16> */
.L_x_17703:
[----:B------:R-:W-:Y:S05]  /*2ae0*/  BSYNC.RECONVERGENT B1 ;  /* 0x0000000000017941 */ /* 0x000fea0003800200 */
.L_x_17701:
[----:B------:R-:W-:Y:S01]  /*2af0*/  IMAD R5, R5, R38, RZ ;  /* 0x0000002605057224 */ /* 0x000fe200078e02ff */
[----:B------:R-:W-:Y:S01]  /*2b00*/  IADD3 R9, PT, PT, R9, -0x2, RZ ;  /* 0xfffffffe09097810 */ /* 0x000fe20007ffe0ff */
[----:B------:R-:W-:Y:S02]  /*2b10*/  IMAD.MOV.U32 R34, RZ, RZ, R20 ;  /* 0x000000ffff227224 */ /* 0x000fe400078e0014 */
[-C--:B------:R-:W-:Y:S02]  /*2b20*/  IMAD R5, R39, R10.reuse, R5 ;  /* 0x0000000a27057224 */ /* 0x080fe400078e0205 */
[----:B------:R-:W-:-:S04]  /*2b30*/  IMAD.WIDE.U32 R34, R38, R10, R34 ;  /* 0x0000000a26227225 */ /* 0x000fc800078e0022 */
[----:B------:R-:W-:Y:S01]  /*2b40*/  IMAD.IADD R6, R35, 0x1, R5 ;  /* 0x0000000123067824 */ /* 0x000fe200078e0205 */
[----:B------:R-:W-:-:S07]  /*2b50*/  MOV R5, R34 ;  /* 0x0000002200057202 */ /* 0x000fce0000000f00 */
.L_x_17691:
        /* <DEDUP_REMOVED lines=31> */
.L_x_17705:
[----:B------:R-:W-:Y:S01]  /*2d50*/  IMAD.MOV.U32 R20, RZ, RZ, R14 ;  /* 0x000000ffff147224 */ /* 0x000fe200078e000e */
[----:B------:R-:W-:Y:S01]  /*2d60*/  MOV R24, R15 ;  /* 0x0000000f00187202 */ /* 0x000fe20000000f00 */
[----:B------:R-:W-:Y:S01]  /*2d70*/  IMAD.MOV.U32 R21, RZ, RZ, R16 ;  /* 0x000000ffff157224 */ /* 0x000fe200078e0010 */
[----:B------:R-:W-:Y:S02]  /*2d80*/  MOV R22, R17 ;  /* 0x0000001100167202 */ /* 0x000fe40000000f00 */
[----:B------:R-:W-:-:S07]  /*2d90*/  MOV R23, 0x2db0 ;  /* 0x00002db000177802 */ /* 0x000fce0000000f00 */
[----:B------:R-:W-:Y:S05]  /*2da0*/  CALL.REL.NOINC `($__internal_359_$__cuda_sm20_rem_s64) ;  /* 0x0000004000fc7944 */ /* 0x000fea0003c00000 */
[----:B------:R-:W-:Y:S01]  /*2db0*/  IMAD.MOV.U32 R10, RZ, RZ, R12 ;  /* 0x000000ffff0a7224 */ /* 0x000fe200078e000c */
[----:B------:R-:W-:-:S07]  /*2dc0*/  MOV R11, R13 ;  /* 0x0000000d000b7202 */ /* 0x000fce0000000f00 */
.L_x_17706:
[----:B------:R-:W-:Y:S05]  /*2dd0*/  BSYNC.RECONVERGENT B1 ;  /* 0x0000000000017941 */ /* 0x000fea0003800200 */
.L_x_17704:
        /* <DEDUP_REMOVED lines=33> */
.L_x_17708:
[----:B------:R-:W-:Y:S01]  /*2ff0*/  MOV R21, R16 ;  /* 0x0000001000157202 */ /* 0x000fe20000000f00 */
[----:B------:R-:W-:Y:S01]  /*3000*/  IMAD.MOV.U32 R22, RZ, RZ, R17 ;  /* 0x000000ffff167224 */ /* 0x000fe200078e0011 */
[----:B------:R-:W-:Y:S01]  /*3010*/  MOV R20, R7 ;  /* 0x0000000700147202 */ /* 0x000fe20000000f00 */
[----:B------:R-:W-:Y:S01]  /*3020*/  IMAD.MOV.U32 R24, RZ, RZ, R8 ;  /* 0x000000ffff187224 */ /* 0x000fe200078e0008 */
[----:B------:R-:W-:-:S07]  /*3030*/  MOV R23, 0x3050 ;  /* 0x0000305000177802 */ /* 0x000fce0000000f00 */
[----:B------:R-:W-:Y:S05]  /*3040*/  CALL.REL.NOINC `($__internal_359_$__cuda_sm20_rem_s64) ;  /* 0x0000004000547944 */ /* 0x000fea0003c00000 */
[----:B------:R-:W-:Y:S01]  /*3050*/  MOV R8, R12 ;  /* 0x0000000c00087202 */ /* 0x000fe20000000f00 */
[----:B------:R-:W-:-:S07]  /*3060*/  IMAD.MOV.U32 R9, RZ, RZ, R13 ;  /* 0x000000ffff097224 */ /* 0x000fce00078e000d */
.L_x_17709:
[----:B------:R-:W-:Y:S05]  /*3070*/  BSYNC.RECONVERGENT B1 ;  /* 0x0000000000017941 */ /* 0x000fea0003800200 */
.L_x_17707:
[----:B------:R-:W-:Y:S01]  /*3080*/  MOV R10, R5 ;  /* 0x00000005000a7202 */ /* 0x000fe20000000f00 */
[----:B------:R-:W-:Y:S02]  /*3090*/  IMAD R7, R9, R18, RZ ;  /* 0x0000001209077224 */ /* 0x000fe400078e02ff */
[----:B------:R-:W-:Y:S02]  /*30a0*/  IMAD.MOV.U32 R11, RZ, RZ, R6 ;  /* 0x000000ffff0b7224 */ /* 0x000fe400078e0006 */
[-C--:B------:R-:W-:Y:S02]  /*30b0*/  IMAD R7, R19, R8.reuse, R7 ;  /* 0x0000000813077224 */ /* 0x080fe400078e0207 */
[----:B------:R-:W-:-:S04]  /*30c0*/  IMAD.WIDE.U32 R10, R18, R8, R10 ;  /* 0x00000008120a7225 */ /* 0x000fc800078e000a */
[----:B------:R-:W-:Y:S01]  /*30d0*/  IMAD.MOV.U32 R5, RZ, RZ, R10 ;  /* 0x000000ffff057224 */ /* 0x000fe200078e000a */
[----:B------:R-:W-:-:S07]  /*30e0*/  IADD3 R6, PT, PT, R11, R7, RZ ;  /* 0x000000070b067210 */ /* 0x000fce0007ffe0ff */
.L_x_17664:
        /* <DEDUP_REMOVED lines=11> */
.L_x_17663:
        /* <DEDUP_REMOVED lines=20> */
.L_x_17737:
        /* <DEDUP_REMOVED lines=33> */
.L_x_17714:
[----:B------:R-:W-:Y:S01]  /*34f0*/  MOV R29, R15 ;  /* 0x0000000f001d7202 */ /* 0x000fe20000000f00 */
[----:B------:R-:W-:Y:S01]  /*3500*/  IMAD.MOV.U32 R26, RZ, RZ, R14 ;  /* 0x000000ffff1a7224 */ /* 0x000fe200078e000e */
[----:B------:R-:W-:Y:S01]  /*3510*/  MOV R13, R34 ;  /* 0x00000022000d7202 */ /* 0x000fe20000000f00 */
[----:B------:R-:W-:Y:S01]  /*3520*/  IMAD.MOV.U32 R12, RZ, RZ, R35 ;  /* 0x000000ffff0c7224 */ /* 0x000fe200078e0023 */
[----:B------:R-:W-:-:S07]  /*3530*/  MOV R11, 0x3550 ;  /* 0x00003550000b7802 */ /* 0x000fce0000000f00 */
[----:B-123--:R-:W-:Y:S05]  /*3540*/  CALL.REL.NOINC `($__internal_358_$__cuda_sm20_div_s64) ;  /* 0x0000003400c47944 */ /* 0x00efea0003c00000 */
        /* <DEDUP_REMOVED lines=11> */
.L_x_17715:
[----:B------:R-:W-:Y:S05]  /*3600*/  BSYNC.RECONVERGENT B1 ;  /* 0x0000000000017941 */ /* 0x000fea0003800200 */
.L_x_17713:
        /* <DEDUP_REMOVED lines=39> */
.L_x_17717:
[----:B------:R-:W-:Y:S01]  /*3880*/  MOV R29, R34 ;  /* 0x00000022001d7202 */ /* 0x000fe20000000f00 */
[----:B------:R-:W-:Y:S01]  /*3890*/  IMAD.MOV.U32 R26, RZ, RZ, R35 ;  /* 0x000000ffff1a7224 */ /* 0x000fe200078e0023 */
[----:B------:R-:W-:Y:S01]  /*38a0*/  MOV R13, R36 ;  /* 0x00000024000d7202 */ /* 0x000fe20000000f00 */
[----:B------:R-:W-:Y:S01]  /*38b0*/  IMAD.MOV.U32 R12, RZ, RZ, R37 ;  /* 0x000000ffff0c7224 */ /* 0x000fe200078e0025 */
[----:B------:R-:W-:-:S07]  /*38c0*/  MOV R11, 0x38e0 ;  /* 0x000038e0000b7802 */ /* 0x000fce0000000f00 */
[----:B-1----:R-:W-:Y:S05]  /*38d0*/  CALL.REL.NOINC `($__internal_358_$__cuda_sm20_div_s64) ;  /* 0x0000003000e07944 */ /* 0x002fea0003c00000 */
        /* <DEDUP_REMOVED lines=11> */
.L_x_17718:
[----:B------:R-:W-:Y:S05]  /*3990*/  BSYNC.RECONVERGENT B1 ;  /* 0x0000000000017941 */ /* 0x000fea0003800200 */
.L_x_17716:
        /* <DEDUP_REMOVED lines=38> */
.L_x_17720:
[----:B------:R-:W-:Y:S01]  /*3c00*/  IMAD.MOV.U32 R29, RZ, RZ, R34 ;  /* 0x000000ffff1d7224 */ /* 0x000fe200078e0022 */
[----:B------:R-:W-:Y:S01]  /*3c10*/  MOV R26, R35 ;  /* 0x00000023001a7202 */ /* 0x000fe20000000f00 */
[----:B------:R-:W-:Y:S01]  /*3c20*/  IMAD.MOV.U32 R13, RZ, RZ, R36 ;  /* 0x000000ffff0d7224 */ /* 0x000fe200078e0024 */
[----:B------:R-:W-:Y:S02]  /*3c30*/  MOV R12, R37 ;  /* 0x00000025000c7202 */ /* 0x000fe40000000f00 */
[----:B------:R-:W-:-:S07]  /*3c40*/  MOV R11, 0x3c60 ;  /* 0x00003c60000b7802 */ /* 0x000fce0000000f00 */
[----:B-1----:R-:W-:Y:S05]  /*3c50*/  CALL.REL.NOINC `($__internal_358_$__cuda_sm20_div_s64) ;  /* 0x0000003000007944 */ /* 0x002fea0003c00000 */
        /* <DEDUP_REMOVED lines=11> */
.L_x_17721:
[----:B------:R-:W-:Y:S05]  /*3d10*/  BSYNC.RECONVERGENT B1 ;  /* 0x0000000000017941 */ /* 0x000fea0003800200 */
.L_x_17719:
        /* <DEDUP_REMOVED lines=38> */
.L_x_17723:
        /* <DEDUP_REMOVED lines=17> */
.L_x_17724:
[----:B------:R-:W-:Y:S05]  /*4090*/  BSYNC.RECONVERGENT B1 ;  /* 0x0000000000017941 */ /* 0x000fea0003800200 */
.L_x_17722:
        /* <DEDUP_REMOVED lines=39> */
.L_x_17726:
        /* <DEDUP_REMOVED lines=17> */
.L_x_17727:
[----:B------:R-:W-:Y:S05]  /*4420*/  BSYNC.RECONVERGENT B1 ;  /* 0x0000000000017941 */ /* 0x000fea0003800200 */
.L_x_17725:
        /* <DEDUP_REMOVED lines=38> */
.L_x_17729:
        /* <DEDUP_REMOVED lines=17> */
.L_x_17730:
[----:B------:R-:W-:Y:S05]  /*47a0*/  BSYNC.RECONVERGENT B1 ;  /* 0x0000000000017941 */ /* 0x000fea0003800200 */
.L_x_17728:
        /* <DEDUP_REMOVED lines=38> */
.L_x_17732:
        /* <DEDUP_REMOVED lines=17> */
.L_x_17733:
[----:B------:R-:W-:Y:S05]  /*4b20*/  BSYNC.RECONVERGENT B1 ;  /* 0x0000000000017941 */ /* 0x000fea0003800200 */
.L_x_17731:
        /* <DEDUP_REMOVED lines=36> */
.L_x_17735:
        /* <DEDUP_REMOVED lines=17> */
.L_x_17736:
[----:B------:R-:W-:Y:S05]  /*4e80*/  BSYNC.RECONVERGENT B1 ;  /* 0x0000000000017941 */ /* 0x000fea0003800200 */
.L_x_17734:
        /* <DEDUP_REMOVED lines=12> */
.L_x_17712:
        /* <DEDUP_REMOVED lines=35> */
.L_x_17740:
[----:B------:R-:W-:Y:S01]  /*5180*/  MOV R29, R15 ;  /* 0x0000000f001d7202 */ /* 0x000fe20000000f00 */
[----:B------:R-:W-:Y:S01]  /*5190*/  IMAD.MOV.U32 R26, RZ, RZ, R14 ;  /* 0x000000ffff1a7224 */ /* 0x000fe200078e000e */
[----:B------:R-:W-:Y:S02]  /*51a0*/  MOV R13, R16 ;  /* 0x00000010000d7202 */ /* 0x000fe40000000f00 */
[----:B------:R-:W-:Y:S02]  /*51b0*/  MOV R12, R17 ;  /* 0x00000011000c7202 */ /* 0x000fe40000000f00 */
[----:B------:R-:W-:-:S07]  /*51c0*/  MOV R11, 0x51e0 ;  /* 0x000051e0000b7802 */ /* 0x000fce0000000f00 */
[----:B------:R-:W-:Y:S05]  /*51d0*/  CALL.REL.NOINC `($__internal_358_$__cuda_sm20_div_s64) ;  /* 0x0000001800a07944 */ /* 0x000fea0003c00000 */
        /* <DEDUP_REMOVED lines=11> */
.L_x_17741:
[----:B------:R-:W-:Y:S05]  /*5290*/  BSYNC.RECONVERGENT B1 ;  /* 0x0000000000017941 */ /* 0x000fea0003800200 */
.L_x_17739:
        /* <DEDUP_REMOVED lines=41> */
.L_x_17743:
[----:B------:R-:W-:Y:S01]  /*5530*/  MOV R29, R18 ;  /* 0x00000012001d7202 */ /* 0x000fe20000000f00 */
[----:B------:R-:W-:Y:S01]  /*5540*/  IMAD.MOV.U32 R13, RZ, RZ, R16 ;  /* 0x000000ffff0d7224 */ /* 0x000fe200078e0010 */
[----:B------:R-:W-:Y:S02]  /*5550*/  MOV R26, R19 ;  /* 0x00000013001a7202 */ /* 0x000fe40000000f00 */
[----:B------:R-:W-:Y:S02]  /*5560*/  MOV R12, R17 ;  /* 0x00000011000c7202 */ /* 0x000fe40000000f00 */
[----:B------:R-:W-:-:S07]  /*5570*/  MOV R11, 0x5590 ;  /* 0x00005590000b7802 */ /* 0x000fce0000000f00 */
[----:B------:R-:W-:Y:S05]  /*5580*/  CALL.REL.NOINC `($__internal_358_$__cuda_sm20_div_s64) ;  /* 0x0000001400b47944 */ /* 0x000fea0003c00000 */
        /* <DEDUP_REMOVED lines=11> */
.L_x_17744:
[----:B------:R-:W-:Y:S05]  /*5640*/  BSYNC.RECONVERGENT B1 ;  /* 0x0000000000017941 */ /* 0x000fea0003800200 */
.L_x_17742:
        /* <DEDUP_REMOVED lines=40> */
.L_x_17746:
        /* <DEDUP_REMOVED lines=17> */
.L_x_17747:
[----:B------:R-:W-:Y:S05]  /*59e0*/  BSYNC.RECONVERGENT B1 ;  /* 0x0000000000017941 */ /* 0x000fea0003800200 */
.L_x_17745:
        /* <DEDUP_REMOVED lines=39> */
.L_x_17749:
[----:B------:R-:W-:Y:S01]  /*5c60*/  MOV R29, R18 ;  /* 0x00000012001d7202 */ /* 0x000fe20000000f00 */
[----:B------:R-:W-:Y:S01]  /*5c70*/  IMAD.MOV.U32 R26, RZ, RZ, R19 ;  /* 0x000000ffff1a7224 */ /* 0x000fe200078e0013 */
[----:B------:R-:W-:Y:S02]  /*5c80*/  MOV R13, R20 ;  /* 0x00000014000d7202 */ /* 0x000fe40000000f00 */
[----:B------:R-:W-:Y:S02]  /*5c90*/  MOV R12, R21 ;  /* 0x00000015000c7202 */ /* 0x000fe40000000f00 */
[----:B------:R-:W-:-:S07]  /*5ca0*/  MOV R11, 0x5cc0 ;  /* 0x00005cc0000b7802 */ /* 0x000fce0000000f00 */
[----:B------:R-:W-:Y:S05]  /*5cb0*/  CALL.REL.NOINC `($__internal_358_$__cuda_sm20_div_s64) ;  /* 0x0000000c00e87944 */ /* 0x000fea0003c00000 */
        /* <DEDUP_REMOVED lines=11> */
.L_x_17750:
[----:B------:R-:W-:Y:S05]  /*5d70*/  BSYNC.RECONVERGENT B1 ;  /* 0x0000000000017941 */ /* 0x000fea0003800200 */
.L_x_17748:
        /* <DEDUP_REMOVED lines=10> */
.L_x_17738:
        /* <DEDUP_REMOVED lines=34> */
.L_x_17753:
        /* <DEDUP_REMOVED lines=17> */
.L_x_17754:
[----:B------:R-:W-:Y:S05]  /*6150*/  BSYNC.RECONVERGENT B1 ;  /* 0x0000000000017941 */ /* 0x000fea0003800200 */
.L_x_17752:
        /* <DEDUP_REMOVED lines=41> */
.L_x_17756:
        /* <DEDUP_REMOVED lines=17> */
.L_x_17757:
[----:B------:R-:W-:Y:S05]  /*6500*/  BSYNC.RECONVERGENT B1 ;  /* 0x0000000000017941 */ /* 0x000fea0003800200 */
.L_x_17755:
        /* <DEDUP_REMOVED lines=10> */
.L_x_17751:
        /* <DEDUP_REMOVED lines=31> */
.L_x_17759:
[----:B------:R-:W-:Y:S01]  /*67a0*/  MOV R21, R10 ;  /* 0x0000000a00157202 */ /* 0x000fe20000000f00 */
[----:B------:R-:W-:Y:S01]  /*67b0*/  IMAD.MOV.U32 R20, RZ, RZ, R15 ;  /* 0x000000ffff147224 */ /* 0x000fe200078e000f */
[----:B------:R-:W-:Y:S02]  /*67c0*/  MOV R22, R11 ;  /* 0x0000000b00167202 */ /* 0x000fe40000000f00 */
[----:B------:R-:W-:Y:S02]  /*67d0*/  MOV R24, R14 ;  /* 0x0000000e00187202 */ /* 0x000fe40000000f00 */
[----:B------:R-:W-:-:S07]  /*67e0*/  MOV R23, 0x6800 ;  /* 0x0000680000177802 */ /* 0x000fce0000000f00 */
[----:B------:R-:W-:Y:S05]  /*67f0*/  CALL.REL.NOINC `($__internal_359_$__cuda_sm20_rem_s64) ;  /* 0x0000000800687944 */ /* 0x000fea0003c00000 */
[----:B------:R-:W-:Y:S01]  /*6800*/  MOV R10, R12 ;  /* 0x0000000c000a7202 */ /* 0x000fe20000000f00 */
[----:B------:R-:W-:-:S07]  /*6810*/  IMAD.MOV.U32 R11, RZ, RZ, R13 ;  /* 0x000000ffff0b7224 */ /* 0x000fce00078e000d */
.L_x_17760:
[----:B------:R-:W-:Y:S05]  /*6820*/  BSYNC.RECONVERGENT B1 ;  /* 0x0000000000017941 */ /* 0x000fea0003800200 */
.L_x_17758:
        /* <DEDUP_REMOVED lines=10> */
.L_x_17711:
[----:B------:R-:W0:Y:S02]  /*68d0*/  LDCU.64 UR4, c[0x0][0x388] ;  /* 0x00007100ff0477ac */ /* 0x000e240008000a00 */
[----:B0-----:R-:W-:-:S04]  /*68e0*/  LEA R8, P0, R7, UR4, 0x2 ;  /* 0x0000000407087c11 */ /* 0x001fc8000f8010ff */
[----:B------:R-:W-:-:S05]  /*68f0*/  LEA.HI.X R9, R7, UR5, R6, 0x2, P0 ;  /* 0x0000000507097c11 */ /* 0x000fca00080f1406 */
[----:B------:R-:W2:Y:S02]  /*6900*/  LDG.E R8, desc[UR6][R8.64] ;  /* 0x0000000608087981 */ /* 0x000ea4000c1e1900 */
[----:B--2---:R-:W-:-:S05]  /*6910*/  I2FP.F32.U32 R6, R8 ;  /* 0x0000000800067245 */ /* 0x004fca0000201000 */
[----:B------:R0:W-:Y:S02]  /*6920*/  STS [R3], R6 ;  /* 0x0000000603007388 */ /* 0x0001e40000000800 */
.L_x_17710:
[----:B------:R-:W-:Y:S05]  /*6930*/  BSYNC.RECONVERGENT B0 ;  /* 0x0000000000007941 */ /* 0x000fea0003800200 */
.L_x_17662:
[----:B------:R-:W-:Y:S01]  /*6940*/  BAR.SYNC.DEFER_BLOCKING 0x0 ;  /* 0x0000000000007b1d */ /* 0x000fe20000010000 */
[----:B------:R-:W-:Y:S02]  /*6950*/  ISETP.GE.U32.AND P0, PT, R4, 0x42, PT ;  /* 0x000000420400780c */ /* 0x000fe40003f06070 */
[----:B------:R-:W-:-:S11]  /*6960*/  ISETP.GT.U32.AND P1, PT, R2, 0x1f, PT ;  /* 0x0000001f0200780c */ /* 0x000fd60003f24070 */
[----:B------:R-:W-:Y:S05]  /*6970*/  @!P0 BRA `(.L_x_17761) ;  /* 0x00000000002c8947 */ /* 0x000fea0003800000 */
.L_x_17762:
        /* <DEDUP_REMOVED lines=11> */
.L_x_17761:
        /* <DEDUP_REMOVED lines=35> */
        .weak           $__internal_358_$__cuda_sm20_div_s64
        .type           $__internal_358_$__cuda_sm20_div_s64,@function
        .size           $__internal_358_$__cuda_sm20_div_s64,($__internal_359_$__cuda_sm20_rem_s64 - $__internal_358_$__cuda_sm20_div_s64)
$__internal_358_$__cuda_sm20_div_s64:
        /* <DEDUP_REMOVED lines=83> */
[----:B------:R-:W-:Y:S05]  /*7190*/  RET.REL.NODEC R12 `(uncontiguous_mean_u32) ;  /* 0xffffff8c0c987950 */ /* 0x000fea0003c3ffff */
        .weak           $__internal_359_$__cuda_sm20_rem_s64
        .type           $__internal_359_$__cuda_sm20_rem_s64,@function
        .size           $__internal_359_$__cuda_sm20_rem_s64,(.L_x_30675 - $__internal_359_$__cuda_sm20_rem_s64)
$__internal_359_$__cuda_sm20_rem_s64:
        /* <DEDUP_REMOVED lines=77> */
[----:B------:R-:W-:Y:S06]  /*7670*/  RET.REL.NODEC R10 `(uncontiguous_mean_u32) ;  /* 0xffffff880a607950 */ /* 0x000fec0003c3ffff */
.L_x_17763:
        /* <DEDUP_REMOVED lines=16> */
.L_x_30675:


//--------------------- .text.contiguous_cumulate_mean_u32 --------------------------
	.section	.text.contiguous_cumulate_mean_u32,"ax",@progbits
	.align	128
        .global         contiguous_cumulate_mean_u32
        .type           contiguous_cumulate_mean_u32,@function
        .size           contiguous_cumulate_mean_u32,(.L_x_31310 - contiguous_cumulate_mean_u32)
        .other          contiguous_cumulate_mean_u32,@"STO_CUDA_ENTRY STV_DEFAULT"
contiguous_cumulate_mean_u32:
.text.contiguous_cumulate_mean_u32:
        /* <DEDUP_REMOVED lines=38> */
.L_x_17765:
[----:B------:R-:W-:Y:S05]  /*0260*/  BSYNC.RECONVERGENT B0 ;  /* 0x0000000000007941 */ /* 0x000fea0003800200 */
.L_x_17764:
[----:B------:R-:W-:Y:S06]  /*0270*/  BAR.SYNC.DEFER_BLOCKING 0x0 ;  /* 0x0000000000007b1d */ /* 0x000fec0000010000 */
[----:B------:R-:W-:Y:S05]  /*0280*/  @!P2 BRA `(.L_x_17766) ;  /* 0x00000000002ca947 */ /* 0x000fea0003800000 */
.L_x_17767:
        /* <DEDUP_REMOVED lines=11> */
.L_x_17766:
        /* <DEDUP_REMOVED lines=35> */
.L_x_17768:
        /* <DEDUP_REMOVED lines=9> */
.L_x_31310:


//--------------------- .text.contiguous_mean_u32 --------------------------
	.section	.text.contiguous_mean_u32,"ax",@progbits
	.align	128
        .global         contiguous_mean_u32
        .type           contiguous_mean_u32,@function
        .size           contiguous_mean_u32,(.L_x_31311 - contiguous_mean_u32)
        .other          contiguous_mean_u32,@"STO_CUDA_ENTRY STV_DEFAULT"
contiguous_mean_u32:
.text.contiguous_mean_u32:
        /* <DEDUP_REMOVED lines=23> */
[----:B------:R-:W-:Y:S01]  /*0170*/  IMAD.U32 R8, RZ, RZ, UR8 ;  /* 0x00000008ff087e24 */ /* 0x000fe2000f8e00ff */
[----:B------:R-:W-:Y:S01]  /*0180*/  BSSY.RECONVERGENT B0, `(.L_x_17769) ;  /* 0x0000010000007945 */ /* 0x000fe20003800200 */
[----:B------:R-:W-:-:S03]  /*0190*/  ISETP.GT.U32.AND P1, PT, R2, 0x1f, PT ;  /* 0x0000001f0200780c */ /* 0x000fc60003f24070 */
[----:B------:R-:W-:Y:S01]  /*01a0*/  ISETP.GE.U32.AND P2, PT, R8, 0x42, PT ;  /* 0x000000420800780c */ /* 0x000fe20003f46070 */
[----:B--2---:R-:W-:-:S05]  /*01b0*/  @!P0 IMAD.IADD R10, R4, 0x1, R7 ;  /* 0x00000001040a8824 */ /* 0x004fca00078e0207 */
[----:B------:R-:W-:-:S05]  /*01c0*/  @!P0 I2FP.F32.U32 R10, R10 ;  /* 0x0000000a000a8245 */ /* 0x000fca0000201000 */
[----:B------:R0:W-:Y:S01]  /*01d0*/  @!P0 STS [R3], R10 ;  /* 0x0000000a03008388 */ /* 0x0001e20000000800 */
[----:B------:R-:W-:Y:S05]  /*01e0*/  @!P0 BRA `(.L_x_17770) ;  /* 0x0000000000248947 */ /* 0x000fea0003800000 */
[----:B------:R-:W-:-:S04]  /*01f0*/  ISETP.GE.U32.AND P0, PT, R9, UR10, PT ;  /* 0x0000000a09007c0c */ /* 0x000fc8000bf06070 */
[----:B------:R-:W-:-:S13]  /*0200*/  ISETP.GE.U32.AND.EX P0, PT, RZ, UR11, PT, P0 ;  /* 0x0000000bff007c0c */ /* 0x000fda000bf06100 */
[----:B------:R-:W-:Y:S05]  /*0210*/  @P0 BRA `(.L_x_17770) ;  /* 0x0000000000180947 */ /* 0x000fea0003800000 */
[----:B------:R-:W1:Y:S02]  /*0220*/  LDCU.64 UR4, c[0x0][0x388] ;  /* 0x00007100ff0477ac */ /* 0x000e640008000a00 */
[----:B-1----:R-:W-:-:S04]  /*0230*/  LEA R4, P0, R9, UR4, 0x2 ;  /* 0x0000000409047c11 */ /* 0x002fc8000f8010ff */
[----:B------:R-:W-:-:S05]  /*0240*/  LEA.HI.X R5, R9, UR5, RZ, 0x2, P0 ;  /* 0x0000000509057c11 */ /* 0x000fca00080f14ff */
[----:B------:R-:W2:Y:S02]  /*0250*/  LDG.E R4, desc[UR6][R4.64] ;  /* 0x0000000604047981 */ /* 0x000ea4000c1e1900 */
[----:B--2---:R-:W-:-:S05]  /*0260*/  I2FP.F32.U32 R6, R4 ;  /* 0x0000000400067245 */ /* 0x004fca0000201000 */
[----:B------:R1:W-:Y:S02]  /*0270*/  STS [R3], R6 ;  /* 0x0000000603007388 */ /* 0x0003e40000000800 */
.L_x_17770:
[----:B------:R-:W-:Y:S05]  /*0280*/  BSYNC.RECONVERGENT B0 ;  /* 0x0000000000007941 */ /* 0x000fea0003800200 */
.L_x_17769:
[----:B------:R-:W-:Y:S06]  /*0290*/  BAR.SYNC.DEFER_BLOCKING 0x0 ;  /* 0x0000000000007b1d */ /* 0x000fec0000010000 */
[----:B------:R-:W-:Y:S05]  /*02a0*/  @!P2 BRA `(.L_x_17771) ;  /* 0x00000000002ca947 */ /* 0x000fea0003800000 */
.L_x_17772:
[----:B-1----:R-:W-:-:S04]  /*02b0*/  SHF.R.U32.HI R6, RZ, 0x1, R8 ;  /* 0x00000001ff067819 */ /* 0x002fc80000011608 */
[----:B------:R-:W-:-:S13]  /*02c0*/  ISETP.GE.U32.AND P0, PT, R2, R6, PT ;  /* 0x000000060200720c */ /* 0x000fda0003f06070 */
[----:B------:R-:W-:Y:S01]  /*02d0*/  @!P0 IMAD R5, R6, 0x4, R3 ;  /* 0x0000000406058824 */ /* 0x000fe200078e0203 */
[----:B------:R-:W-:Y:S05]  /*02e0*/  @!P0 LDS R4, [R3] ;  /* 0x0000000003048984 */ /* 0x000fea0000000800 */
[----:B------:R-:W1:Y:S02]  /*02f0*/  @!P0 LDS R5, [R5] ;  /* 0x0000000005058984 */ /* 0x000e640000000800 */
[----:B-1----:R-:W-:-:S05]  /*0300*/  @!P0 FADD R4, R4, R5 ;  /* 0x0000000504048221 */ /* 0x002fca0000000000 */
[----:B------:R2:W-:Y:S01]  /*0310*/  @!P0 STS [R3], R4 ;  /* 0x0000000403008388 */ /* 0x0005e20000000800 */
[----:B------:R-:W-:Y:S01]  /*0320*/  BAR.SYNC.DEFER_BLOCKING 0x0 ;  /* 0x0000000000007b1d */ /* 0x000fe20000010000 */
[----:B------:R-:W-:Y:S01]  /*0330*/  ISETP.GT.U32.AND P0, PT, R8, 0x83, PT ;  /* 0x000000830800780c */ /* 0x000fe20003f04070 */
[----:B------:R-:W-:-:S12]  /*0340*/  IMAD.MOV.U32 R8, RZ, RZ, R6 ;  /* 0x000000ffff087224 */ /* 0x000fd800078e0006 */
[----:B--2---:R-:W-:Y:S05]  /*0350*/  @P0 BRA `(.L_x_17772) ;  /* 0xfffffffc00d40947 */ /* 0x004fea000383ffff */
.L_x_17771:
        /* <DEDUP_REMOVED lines=35> */
.L_x_17773:
        /* <DEDUP_REMOVED lines=15> */
.L_x_31311:


//--------------------- .text.contiguous_mean33_u16 --------------------------
	.section	.text.contiguous_mean33_u16,"ax",@progbits
	.align	128
        .global         contiguous_mean33_u16
        .type           contiguous_mean33_u16,@function
        .size           contiguous_mean33_u16,(.L_x_31312 - contiguous_mean33_u16)
        .other          contiguous_mean33_u16,@"STO_CUDA_ENTRY STV_DEFAULT"
contiguous_mean33_u16:
.text.contiguous_mean33_u16:
        /* <DEDUP_REMOVED lines=51> */
.L_x_17776:
        /* <DEDUP_REMOVED lines=56> */
.L_x_17775:
        /* <DEDUP_REMOVED lines=32> */
.L_x_17778:
        /* <DEDUP_REMOVED lines=19> */
.L_x_17779:
[----:B------:R-:W-:Y:S05]  /*09e0*/  @!P1 BRA `(.L_x_17777) ;  /* 0x0000000000289947 */ /* 0x000fea0003800000 */
[----:B------:R-:W-:Y:S01]  /*09f0*/  IMAD R8, R0, UR4, RZ ;  /* 0x0000000400087c24 */ /* 0x000fe2000f8e02ff */
[----:B------:R-:W-:-:S04]  /*0a00*/  IADD3 R6, PT, PT, -R6, RZ, RZ ;  /* 0x000000ff06067210 */ /* 0x000fc80007ffe1ff */
[----:B------:R-:W-:-:S05]  /*0a10*/  LEA R8, R8, R7, 0x1 ;  /* 0x0000000708087211 */ /* 0x000fca00078e08ff */
[----:B------:R-:W-:-:S07]  /*0a20*/  VIADD R9, R8, UR5 ;  /* 0x0000000508097c36 */ /* 0x000fce0008000000 */
.L_x_17780:
[----:B------:R0:W1:Y:S01]  /*0a30*/  LDS.U16 R11, [R9] ;  /* 0x00000000090b7984 */ /* 0x0000620000000400 */
[----:B------:R-:W-:-:S04]  /*0a40*/  IADD3 R6, PT, PT, R6, 0x1, RZ ;  /* 0x0000000106067810 */ /* 0x000fc80007ffe0ff */
[----:B------:R-:W-:Y:S02]  /*0a50*/  ISETP.NE.AND P0, PT, R6, RZ, PT ;  /* 0x000000ff0600720c */ /* 0x000fe40003f05270 */
[----:B0-----:R-:W-:Y:S01]  /*0a60*/  LEA R9, R0, R9, 0x1 ;  /* 0x0000000900097211 */ /* 0x001fe200078e08ff */
[----:B-1----:R-:W-:-:S10]  /*0a70*/  HADD2 R12, R12.H0_H0, R11.H0_H0 ;  /* 0x2000000b0c0c7230 */ /* 0x002fd40000000800 */
[----:B------:R-:W-:Y:S05]  /*0a80*/  @P0 BRA `(.L_x_17780) ;  /* 0xfffffffc00e80947 */ /* 0x000fea000383ffff */
.L_x_17777:
[----:B-1----:R2:W-:Y:S02]  /*0a90*/  STS.U16 [R7+UR5], R12 ;  /* 0x0000000c07007988 */ /* 0x0025e40008000405 */
.L_x_17774:
        /* <DEDUP_REMOVED lines=8> */
.L_x_17781:
        /* <DEDUP_REMOVED lines=14> */
.L_x_31312:


//--------------------- .text.contiguous_mean3_u16 --------------------------
	.section	.text.contiguous_mean3_u16,"ax",@progbits
	.align	128
        .global         contiguous_mean3_u16
        .type           contiguous_mean3_u16,@function
        .size           contiguous_mean3_u16,(.L_x_30677 - contiguous_mean3_u16)
        .other          contiguous_mean3_u16,@"STO_CUDA_ENTRY STV_DEFAULT"
contiguous_mean3_u16:
.text.contiguous_mean3_u16:
        /* <DEDUP_REMOVED lines=43> */
.L_x_17800:
        /* <DEDUP_REMOVED lines=27> */
.L_x_17784:
[----:B------:R-:W-:Y:S01]  /*0460*/  MOV R27, R32 ;  /* 0x00000020001b7202 */ /* 0x000fe20000000f00 */
[----:B------:R-:W-:Y:S01]  /*0470*/  IMAD.MOV.U32 R2, RZ, RZ, R34 ;  /* 0x000000ffff027224 */ /* 0x000fe200078e0022 */
[----:B------:R-:W-:Y:S02]  /*0480*/  MOV R0, R35 ;  /* 0x0000002300007202 */ /* 0x000fe40000000f00 */
[----:B------:R-:W-:-:S07]  /*0490*/  MOV R9, 0x4b0 ;  /* 0x000004b000097802 */ /* 0x000fce0000000f00 */
[----:B012-4-:R-:W-:Y:S05]  /*04a0*/  CALL.REL.NOINC `($__internal_360_$__cuda_sm20_div_s64) ;  /* 0x00000034008c7944 */ /* 0x017fea0003c00000 */
        /* <DEDUP_REMOVED lines=8> */
.L_x_17785:
        /* <DEDUP_REMOVED lines=33> */
.L_x_17786:
[----:B------:R-:W-:Y:S01]  /*0740*/  MOV R27, R31 ;  /* 0x0000001f001b7202 */ /* 0x000fe20000000f00 */
[----:B------:R-:W-:Y:S01]  /*0750*/  IMAD.MOV.U32 R2, RZ, RZ, R34 ;  /* 0x000000ffff027224 */ /* 0x000fe200078e0022 */
[----:B------:R-:W-:Y:S02]  /*0760*/  MOV R0, R35 ;  /* 0x0000002300007202 */ /* 0x000fe40000000f00 */
[----:B------:R-:W-:-:S07]  /*0770*/  MOV R9, 0x790 ;  /* 0x0000079000097802 */ /* 0x000fce0000000f00 */
[----:B0---4-:R-:W-:Y:S05]  /*0780*/  CALL.REL.NOINC `($__internal_360_$__cuda_sm20_div_s64) ;  /* 0x0000003000d47944 */ /* 0x011fea0003c00000 */
        /* <DEDUP_REMOVED lines=9> */
.L_x_17787:
        /* <DEDUP_REMOVED lines=35> */
.L_x_17788:
[----:B------:R-:W-:Y:S01]  /*0a50*/  IMAD.MOV.U32 R27, RZ, RZ, R29 ;  /* 0x000000ffff1b7224 */ /* 0x000fe200078e001d */
[----:B------:R-:W-:Y:S01]  /*0a60*/  MOV R2, R32 ;  /* 0x0000002000027202 */ /* 0x000fe20000000f00 */
[----:B------:R-:W-:Y:S01]  /*0a70*/  IMAD.MOV.U32 R0, RZ, RZ, R33 ;  /* 0x000000ffff007224 */ /* 0x000fe200078e0021 */
[----:B------:R-:W-:-:S07]  /*0a80*/  MOV R9, 0xaa0 ;  /* 0x00000aa000097802 */ /* 0x000fce0000000f00 */
[----:B0---4-:R-:W-:Y:S05]  /*0a90*/  CALL.REL.NOINC `($__internal_360_$__cuda_sm20_div_s64) ;  /* 0x0000003000107944 */ /* 0x011fea0003c00000 */
        /* <DEDUP_REMOVED lines=9> */
.L_x_17789:
        /* <DEDUP_REMOVED lines=33> */
.L_x_17790:
[----:B------:R-:W-:Y:S01]  /*0d40*/  MOV R27, R28 ;  /* 0x0000001c001b7202 */ /* 0x000fe20000000f00 */
[----:B------:R-:W-:Y:S01]  /*0d50*/  IMAD.MOV.U32 R2, RZ, RZ, R32 ;  /* 0x000000ffff027224 */ /* 0x000fe200078e0020 */
[----:B------:R-:W-:Y:S02]  /*0d60*/  MOV R0, R33 ;  /* 0x0000002100007202 */ /* 0x000fe40000000f00 */
[----:B------:R-:W-:-:S07]  /*0d70*/  MOV R9, 0xd90 ;  /* 0x00000d9000097802 */ /* 0x000fce0000000f00 */
[----:B0---4-:R-:W-:Y:S05]  /*0d80*/  CALL.REL.NOINC `($__internal_360_$__cuda_sm20_div_s64) ;  /* 0x0000002c00547944 */ /* 0x011fea0003c00000 */
        /* <DEDUP_REMOVED lines=8> */
.L_x_17791:
        /* <DEDUP_REMOVED lines=34> */
.L_x_17792:
        /* <DEDUP_REMOVED lines=14> */
.L_x_17793:
        /* <DEDUP_REMOVED lines=34> */
.L_x_17794:
        /* <DEDUP_REMOVED lines=14> */
.L_x_17795:
        /* <DEDUP_REMOVED lines=34> */
.L_x_17796:
        /* <DEDUP_REMOVED lines=14> */
.L_x_17797:
        /* <DEDUP_REMOVED lines=34> */
.L_x_17798:
[----:B------:R-:W-:Y:S01]  /*1930*/  IMAD.MOV.U32 R27, RZ, RZ, R30 ;  /* 0x000000ffff1b7224 */ /* 0x000fe200078e001e */
[----:B------:R-:W-:Y:S02]  /*1940*/  MOV R2, R32 ;  /* 0x0000002000027202 */ /* 0x000fe40000000f00 */
[----:B------:R-:W-:Y:S02]  /*1950*/  MOV R0, R33 ;  /* 0x0000002100007202 */ /* 0x000fe40000000f00 */
[----:B------:R-:W-:-:S07]  /*1960*/  MOV R9, 0x1980 ;  /* 0x0000198000097802 */ /* 0x000fce0000000f00 */
[----:B0---4-:R-:W-:Y:S05]  /*1970*/  CALL.REL.NOINC `($__internal_360_$__cuda_sm20_div_s64) ;  /* 0x0000002000587944 */ /* 0x011fea0003c00000 */
        /* <DEDUP_REMOVED lines=9> */
.L_x_17799:
        /* <DEDUP_REMOVED lines=14> */
.L_x_17783:
        /* <DEDUP_REMOVED lines=33> */
.L_x_17802:
[----:B------:R-:W-:Y:S01]  /*1d00*/  MOV R27, R32 ;  /* 0x00000020001b7202 */ /* 0x000fe20000000f00 */
[----:B------:R-:W-:Y:S01]  /*1d10*/  IMAD.MOV.U32 R2, RZ, RZ, R16 ;  /* 0x000000ffff027224 */ /* 0x000fe200078e0010 */
[----:B------:R-:W-:Y:S02]  /*1d20*/  MOV R0, R17 ;  /* 0x0000001100007202 */ /* 0x000fe40000000f00 */
[----:B------:R-:W-:-:S07]  /*1d30*/  MOV R9, 0x1d50 ;  /* 0x00001d5000097802 */ /* 0x000fce0000000f00 */
[----:B0-----:R-:W-:Y:S05]  /*1d40*/  CALL.REL.NOINC `($__internal_360_$__cuda_sm20_div_s64) ;  /* 0x0000001c00647944 */ /* 0x001fea0003c00000 */
        /* <DEDUP_REMOVED lines=8> */
.L_x_17803:
        /* <DEDUP_REMOVED lines=35> */
.L_x_17804:
[----:B------:R-:W-:Y:S01]  /*2000*/  MOV R27, R17 ;  /* 0x00000011001b7202 */ /* 0x000fe20000000f00 */
[----:B------:R-:W-:Y:S01]  /*2010*/  IMAD.MOV.U32 R2, RZ, RZ, R18 ;  /* 0x000000ffff027224 */ /* 0x000fe200078e0012 */
[----:B------:R-:W-:Y:S02]  /*2020*/  MOV R0, R19 ;  /* 0x0000001300007202 */ /* 0x000fe40000000f00 */
[----:B------:R-:W-:-:S07]  /*2030*/  MOV R9, 0x2050 ;  /* 0x0000205000097802 */ /* 0x000fce0000000f00 */
[----:B0-----:R-:W-:Y:S05]  /*2040*/  CALL.REL.NOINC `($__internal_360_$__cuda_sm20_div_s64) ;  /* 0x0000001800a47944 */ /* 0x001fea0003c00000 */
        /* <DEDUP_REMOVED lines=9> */
.L_x_17805:
        /* <DEDUP_REMOVED lines=36> */
.L_x_17806:
[----:B------:R-:W-:Y:S01]  /*2320*/  MOV R27, R19 ;  /* 0x00000013001b7202 */ /* 0x000fe20000000f00 */
[----:B------:R-:W-:Y:S01]  /*2330*/  IMAD.MOV.U32 R0, RZ, RZ, R29 ;  /* 0x000000ffff007224 */ /* 0x000fe200078e001d */
[----:B------:R-:W-:Y:S02]  /*2340*/  MOV R2, R28 ;  /* 0x0000001c00027202 */ /* 0x000fe40000000f00 */
[----:B------:R-:W-:-:S07]  /*2350*/  MOV R9, 0x2370 ;  /* 0x0000237000097802 */ /* 0x000fce0000000f00 */
[----:B0-----:R-:W-:Y:S05]  /*2360*/  CALL.REL.NOINC `($__internal_360_$__cuda_sm20_div_s64) ;  /* 0x0000001400dc7944 */ /* 0x001fea0003c00000 */
        /* <DEDUP_REMOVED lines=9> */
.L_x_17807:
        /* <DEDUP_REMOVED lines=37> */
.L_x_17808:
        /* <DEDUP_REMOVED lines=13> */
.L_x_17809:
        /* <DEDUP_REMOVED lines=9> */
.L_x_17801:
        /* <DEDUP_REMOVED lines=31> */
.L_x_17811:
        /* <DEDUP_REMOVED lines=13> */
.L_x_17812:
        /* <DEDUP_REMOVED lines=35> */
.L_x_17813:
[----:B------:R-:W-:Y:S01]  /*2ca0*/  MOV R27, R17 ;  /* 0x00000011001b7202 */ /* 0x000fe20000000f00 */
[----:B------:R-:W-:Y:S01]  /*2cb0*/  IMAD.MOV.U32 R2, RZ, RZ, R18 ;  /* 0x000000ffff027224 */ /* 0x000fe200078e0012 */
[----:B------:R-:W-:Y:S02]  /*2cc0*/  MOV R0, R19 ;  /* 0x0000001300007202 */ /* 0x000fe40000000f00 */
[----:B------:R-:W-:-:S07]  /*2cd0*/  MOV R9, 0x2cf0 ;  /* 0x00002cf000097802 */ /* 0x000fce0000000f00 */
[----:B0-----:R-:W-:Y:S05]  /*2ce0*/  CALL.REL.NOINC `($__internal_360_$__cuda_sm20_div_s64) ;  /* 0x0000000c007c7944 */ /* 0x001fea0003c00000 */
        /* <DEDUP_REMOVED lines=9> */
.L_x_17814:
        /* <DEDUP_REMOVED lines=10> */
.L_x_17810:
        /* <DEDUP_REMOVED lines=29> */
.L_x_17815:
[----:B------:R-:W-:-:S07]  /*2ff0*/  MOV R0, 0x3010 ;  /* 0x0000301000007802 */ /* 0x000fce0000000f00 */
[----:B0-----:R-:W-:Y:S05]  /*3000*/  CALL.REL.NOINC `($__internal_361_$__cuda_sm20_rem_s64) ;  /* 0x0000001000047944 */ /* 0x001fea0003c00000 */
[----:B------:R-:W-:Y:S02]  /*3010*/  MOV R10, R2 ;  /* 0x00000002000a7202 */ /* 0x000fe40000000f00 */
[----:B------:R-:W-:-:S07]  /*3020*/  MOV R11, R9 ;  /* 0x00000009000b7202 */ /* 0x000fce0000000f00 */
.L_x_17816:
[----:B------:R-:W1:Y:S02]  /*3030*/  LDC.64 R12, c[0x0][0x398] ;  /* 0x0000e600ff0c7b82 */ /* 0x000e640000000a00 */
[----:B-1----:R-:W-:-:S06]  /*3040*/  IMAD.WIDE.U32 R2, R3, 0x8, R12 ;  /* 0x0000000803027825 */ /* 0x002fcc00078e000c */
[----:B------:R-:W2:Y:S02]  /*3050*/  LDG.E.64 R2, desc[UR8][R2.64] ;  /* 0x0000000802027981 */ /* 0x000ea4000c1e1b00 */
[-C--:B--2---:R-:W-:Y:S02]  /*3060*/  IMAD R9, R3, R10.reuse, RZ ;  /* 0x0000000a03097224 */ /* 0x084fe400078e02ff */
[----:B------:R-:W-:-:S04]  /*3070*/  IMAD.WIDE.U32 R28, R2, R10, R28 ;  /* 0x0000000a021c7225 */ /* 0x000fc800078e001c */
[----:B------:R-:W-:-:S04]  /*3080*/  IMAD R9, R2, R11, R9 ;  /* 0x0000000b02097224 */ /* 0x000fc800078e0209 */
[----:B------:R-:W-:-:S07]  /*3090*/  IMAD.IADD R29, R29, 0x1, R9 ;  /* 0x000000011d1d7824 */ /* 0x000fce00078e0209 */
.L_x_17782:
[----:B------:R-:W1:Y:S02]  /*30a0*/  LDCU.64 UR10, c[0x0][0x388] ;  /* 0x00007100ff0a77ac */ /* 0x000e640008000a00 */
[----:B-1----:R-:W-:-:S04]  /*30b0*/  LEA R2, P0, R28, UR10, 0x1 ;  /* 0x0000000a1c027c11 */ /* 0x002fc8000f8008ff */
[----:B------:R-:W-:-:S05]  /*30c0*/  LEA.HI.X R3, R28, UR11, R29, 0x1, P0 ;  /* 0x0000000b1c037c11 */ /* 0x000fca00080f0c1d */
[----:B------:R-:W2:Y:S01]  /*30d0*/  LDG.E.U16 R2, desc[UR8][R2.64] ;  /* 0x0000000802027981 */ /* 0x000ea2000c1e1500 */
[----:B------:R-:W-:Y:S02]  /*30e0*/  ISETP.NE.AND P0, PT, R8, RZ, PT ;  /* 0x000000ff0800720c */ /* 0x000fe40003f05270 */
[----:B--2---:R-:W-:-:S04]  /*30f0*/  I2FP.F32.U32 R0, R2 ;  /* 0x0000000200007245 */ /* 0x004fc80000201000 */
        /* <DEDUP_REMOVED lines=30> */
.L_x_17819:
        /* <DEDUP_REMOVED lines=56> */
.L_x_17818:
        /* <DEDUP_REMOVED lines=32> */
.L_x_17821:
        /* <DEDUP_REMOVED lines=19> */
.L_x_17822:
[----:B------:R-:W-:Y:S05]  /*3990*/  @!P1 BRA `(.L_x_17820) ;  /* 0x0000000000289947 */ /* 0x000fea0003800000 */
[----:B------:R-:W-:Y:S01]  /*39a0*/  IMAD R0, R6, UR4, RZ ;  /* 0x0000000406007c24 */ /* 0x000fe2000f8e02ff */
[----:B------:R-:W-:-:S03]  /*39b0*/  IADD3 R5, PT, PT, -R5, RZ, RZ ;  /* 0x000000ff05057210 */ /* 0x000fc60007ffe1ff */
[----:B------:R-:W-:-:S05]  /*39c0*/  IMAD R0, R0, 0x2, R7 ;  /* 0x0000000200007824 */ /* 0x000fca00078e0207 */
[----:B------:R-:W-:-:S07]  /*39d0*/  IADD3 R3, PT, PT, R0, UR5, RZ ;  /* 0x0000000500037c10 */ /* 0x000fce000fffe0ff */
.L_x_17823:
[----:B------:R3:W2:Y:S01]  /*39e0*/  LDS.U16 R9, [R3] ;  /* 0x0000000003097984 */ /* 0x0006a20000000400 */
[----:B------:R-:W-:-:S05]  /*39f0*/  VIADD R5, R5, 0x1 ;  /* 0x0000000105057836 */ /* 0x000fca0000000000 */
[----:B------:R-:W-:Y:S02]  /*3a00*/  ISETP.NE.AND P0, PT, R5, RZ, PT ;  /* 0x000000ff0500720c */ /* 0x000fe40003f05270 */
[----:B---3--:R-:W-:Y:S01]  /*3a10*/  LEA R3, R6, R3, 0x1 ;  /* 0x0000000306037211 */ /* 0x008fe200078e08ff */
[----:B--2---:R-:W-:-:S10]  /*3a20*/  HADD2 R8, R8.H0_H0, R9.H0_H0 ;  /* 0x2000000908087230 */ /* 0x004fd40000000800 */
[----:B------:R-:W-:Y:S05]  /*3a30*/  @P0 BRA `(.L_x_17823) ;  /* 0xfffffffc00e80947 */ /* 0x000fea000383ffff */
.L_x_17820:
[----:B--2---:R2:W-:Y:S02]  /*3a40*/  STS.U16 [R7+UR5], R8 ;  /* 0x0000000807007988 */ /* 0x0045e40008000405 */
.L_x_17817:
        /* <DEDUP_REMOVED lines=9> */
        .weak           $__internal_360_$__cuda_sm20_div_s64
        .type           $__internal_360_$__cuda_sm20_div_s64,@function
        .size           $__internal_360_$__cuda_sm20_div_s64,($__internal_361_$__cuda_sm20_rem_s64 - $__internal_360_$__cuda_sm20_div_s64)
$__internal_360_$__cuda_sm20_div_s64:
        /* <DEDUP_REMOVED lines=83> */
[----:B------:R-:W-:Y:S06]  /*4010*/  RET.REL.NODEC R12 `(contiguous_mean3_u16) ;  /* 0xffffffbc0cf87950 */ /* 0x000fec0003c3ffff */
        .weak           $__internal_361_$__cuda_sm20_rem_s64
        .type           $__internal_361_$__cuda_sm20_rem_s64,@function
        .size           $__internal_361_$__cuda_sm20_rem_s64,(.L_x_30677 - $__internal_361_$__cuda_sm20_rem_s64)
$__internal_361_$__cuda_sm20_rem_s64:
        /* <DEDUP_REMOVED lines=66> */
[----:B------:R-:W-:Y:S06]  /*4440*/  RET.REL.NODEC R10 `(contiguous_mean3_u16) ;  /* 0xffffffb80aec7950 */ /* 0x000fec0003c3ffff */
.L_x_17824:
        /* <DEDUP_REMOVED lines=11> */
.L_x_30677:


//--------------------- .text.contiguous_mean22_u16 --------------------------
	.section	.text.contiguous_mean22_u16,"ax",@progbits
	.align	128
        .global         contiguous_mean22_u16
        .type           contiguous_mean22_u16,@function
        .size           contiguous_mean22_u16,(.L_x_31314 - contiguous_mean22_u16)
        .other          contiguous_mean22_u16,@"STO_CUDA_ENTRY STV_DEFAULT"
contiguous_mean22_u16:
.text.contiguous_mean22_u16:
        /* <DEDUP_REMOVED lines=45> */
.L_x_17826:
        /* <DEDUP_REMOVED lines=13> */
.L_x_17827:
[----:B------:R-:W-:Y:S05]  /*03a0*/  BSYNC.RECONVERGENT B0 ;  /* 0x0000000000007941 */ /* 0x000fea0003800200 */
.L_x_17825:
[----:B------:R-:W-:Y:S01]  /*03b0*/  BAR.SYNC.DEFER_BLOCKING 0x0 ;  /* 0x0000000000007b1d */ /* 0x000fe20000010000 */
[----:B------:R-:W-:Y:S02]  /*03c0*/  ISETP.GE.U32.AND P1, PT, R3, 0x42, PT ;  /* 0x000000420300780c */ /* 0x000fe40003f26070 */
[----:B------:R-:W-:-:S11]  /*03d0*/  ISETP.GT.U32.AND P0, PT, R0, 0x1f, PT ;  /* 0x0000001f0000780c */ /* 0x000fd60003f04070 */
[----:B------:R-:W-:Y:S05]  /*03e0*/  @!P1 BRA `(.L_x_17828) ;  /* 0x0000000000309947 */ /* 0x000fea0003800000 */
.L_x_17829:
        /* <DEDUP_REMOVED lines=12> */
.L_x_17828:
        /* <DEDUP_REMOVED lines=40> */
.L_x_17830:
        /* <DEDUP_REMOVED lines=13> */
.L_x_31314:


//--------------------- .text.contiguous_mean2_u16 --------------------------
	.section	.text.contiguous_mean2_u16,"ax",@progbits
	.align	128
        .global         contiguous_mean2_u16
        .type           contiguous_mean2_u16,@function
        .size           contiguous_mean2_u16,(.L_x_30679 - contiguous_mean2_u16)
        .other          contiguous_mean2_u16,@"STO_CUDA_ENTRY STV_DEFAULT"
contiguous_mean2_u16:
.text.contiguous_mean2_u16:
        /* <DEDUP_REMOVED lines=55> */
.L_x_17859:
        /* <DEDUP_REMOVED lines=32> */
.L_x_17836:
[----:B------:R-:W-:Y:S01]  /*0570*/  IMAD.MOV.U32 R26, RZ, RZ, R6 ;  /* 0x000000ffff1a7224 */ /* 0x000fe200078e0006 */
[----:B------:R-:W-:Y:S01]  /*0580*/  MOV R13, R7 ;  /* 0x00000007000d7202 */ /* 0x000fe20000000f00 */
[----:B------:R-:W-:Y:S01]  /*0590*/  IMAD.MOV.U32 R14, RZ, RZ, R38 ;  /* 0x000000ffff0e7224 */ /* 0x000fe200078e0026 */
[----:B------:R-:W-:Y:S02]  /*05a0*/  MOV R11, R39 ;  /* 0x00000027000b7202 */ /* 0x000fe40000000f00 */
[----:B------:R-:W-:-:S07]  /*05b0*/  MOV R12, 0x5d0 ;  /* 0x000005d0000c7802 */ /* 0x000fce0000000f00 */
[----:B-12---:R-:W-:Y:S05]  /*05c0*/  CALL.REL.NOINC `($__internal_362_$__cuda_sm20_div_s64) ;  /* 0x00000064004c7944 */ /* 0x006fea0003c00000 */
        /* <DEDUP_REMOVED lines=9> */
.L_x_17837:
[----:B------:R-:W-:Y:S05]  /*0660*/  BSYNC.RECONVERGENT B1 ;  /* 0x0000000000017941 */ /* 0x000fea0003800200 */
.L_x_17835:
        /* <DEDUP_REMOVED lines=33> */
.L_x_17839:
[----:B------:R-:W-:Y:S01]  /*0880*/  IMAD.MOV.U32 R26, RZ, RZ, R20 ;  /* 0x000000ffff1a7224 */ /* 0x000fe200078e0014 */
[----:B------:R-:W-:Y:S01]  /*0890*/  MOV R13, R9 ;  /* 0x00000009000d7202 */ /* 0x000fe20000000f00 */
[----:B------:R-:W-:Y:S01]  /*08a0*/  IMAD.MOV.U32 R14, RZ, RZ, R38 ;  /* 0x000000ffff0e7224 */ /* 0x000fe200078e0026 */
[----:B------:R-:W-:Y:S02]  /*08b0*/  MOV R11, R39 ;  /* 0x00000027000b7202 */ /* 0x000fe40000000f00 */
[----:B------:R-:W-:-:S07]  /*08c0*/  MOV R12, 0x8e0 ;  /* 0x000008e0000c7802 */ /* 0x000fce0000000f00 */
[----:B-1----:R-:W-:Y:S05]  /*08d0*/  CALL.REL.NOINC `($__internal_362_$__cuda_sm20_div_s64) ;  /* 0x0000006000887944 */ /* 0x002fea0003c00000 */
        /* <DEDUP_REMOVED lines=9> */
.L_x_17840:
[----:B------:R-:W-:Y:S05]  /*0970*/  BSYNC.RECONVERGENT B1 ;  /* 0x0000000000017941 */ /* 0x000fea0003800200 */
.L_x_17838:
        /* <DEDUP_REMOVED lines=34> */
.L_x_17842:
[----:B------:R-:W-:Y:S01]  /*0ba0*/  MOV R26, R34 ;  /* 0x00000022001a7202 */ /* 0x000fe20000000f00 */
[----:B------:R-:W-:Y:S01]  /*0bb0*/  IMAD.MOV.U32 R13, RZ, RZ, R35 ;  /* 0x000000ffff0d7224 */ /* 0x000fe200078e0023 */
[----:B------:R-:W-:Y:S01]  /*0bc0*/  MOV R14, R20 ;  /* 0x00000014000e7202 */ /* 0x000fe20000000f00 */
[----:B------:R-:W-:Y:S01]  /*0bd0*/  IMAD.MOV.U32 R11, RZ, RZ, R21 ;  /* 0x000000ffff0b7224 */ /* 0x000fe200078e0015 */
[----:B------:R-:W-:-:S07]  /*0be0*/  MOV R12, 0xc00 ;  /* 0x00000c00000c7802 */ /* 0x000fce0000000f00 */
[----:B-1----:R-:W-:Y:S05]  /*0bf0*/  CALL.REL.NOINC `($__internal_362_$__cuda_sm20_div_s64) ;  /* 0x0000005c00c07944 */ /* 0x002fea0003c00000 */
        /* <DEDUP_REMOVED lines=10> */
.L_x_17843:
[----:B------:R-:W-:Y:S05]  /*0ca0*/  BSYNC.RECONVERGENT B1 ;  /* 0x0000000000017941 */ /* 0x000fea0003800200 */
.L_x_17841:
        /* <DEDUP_REMOVED lines=34> */
.L_x_17845:
        /* <DEDUP_REMOVED lines=16> */
.L_x_17846:
[----:B------:R-:W-:Y:S05]  /*0fd0*/  BSYNC.RECONVERGENT B1 ;  /* 0x0000000000017941 */ /* 0x000fea0003800200 */
.L_x_17844:
        /* <DEDUP_REMOVED lines=36> */
.L_x_17848:
        /* <DEDUP_REMOVED lines=16> */
.L_x_17849:
[----:B------:R-:W-:Y:S05]  /*1320*/  BSYNC.RECONVERGENT B1 ;  /* 0x0000000000017941 */ /* 0x000fea0003800200 */
.L_x_17847:
        /* <DEDUP_REMOVED lines=35> */
.L_x_17851:
[----:B------:R-:W-:Y:S01]  /*1560*/  IMAD.MOV.U32 R26, RZ, RZ, R34 ;  /* 0x000000ffff1a7224 */ /* 0x000fe200078e0022 */
[----:B------:R-:W-:Y:S01]  /*1570*/  MOV R13, R35 ;  /* 0x00000023000d7202 */ /* 0x000fe20000000f00 */
[----:B------:R-:W-:Y:S01]  /*1580*/  IMAD.MOV.U32 R14, RZ, RZ, R20 ;  /* 0x000000ffff0e7224 */ /* 0x000fe200078e0014 */
[----:B------:R-:W-:Y:S02]  /*1590*/  MOV R11, R21 ;  /* 0x00000015000b7202 */ /* 0x000fe40000000f00 */
[----:B------:R-:W-:-:S07]  /*15a0*/  MOV R12, 0x15c0 ;  /* 0x000015c0000c7802 */ /* 0x000fce0000000f00 */
[----:B-1----:R-:W-:Y:S05]  /*15b0*/  CALL.REL.NOINC `($__internal_362_$__cuda_sm20_div_s64) ;  /* 0x0000005400507944 */ /* 0x002fea0003c00000 */
        /* <DEDUP_REMOVED lines=10> */
.L_x_17852:
[----:B------:R-:W-:Y:S05]  /*1660*/  BSYNC.RECONVERGENT B1 ;  /* 0x0000000000017941 */ /* 0x000fea0003800200 */
.L_x_17850:
        /* <DEDUP_REMOVED lines=34> */
.L_x_17854:
[----:B------:R-:W-:Y:S01]  /*1890*/  IMAD.MOV.U32 R26, RZ, RZ, R38 ;  /* 0x000000ffff1a7224 */ /* 0x000fe200078e0026 */
[----:B------:R-:W-:Y:S01]  /*18a0*/  MOV R13, R39 ;  /* 0x00000027000d7202 */ /* 0x000fe20000000f00 */
[----:B------:R-:W-:Y:S01]  /*18b0*/  IMAD.MOV.U32 R14, RZ, RZ, R20 ;  /* 0x000000ffff0e7224 */ /* 0x000fe200078e0014 */
[----:B------:R-:W-:Y:S02]  /*18c0*/  MOV R11, R21 ;  /* 0x00000015000b7202 */ /* 0x000fe40000000f00 */
[----:B------:R-:W-:-:S07]  /*18d0*/  MOV R12, 0x18f0 ;  /* 0x000018f0000c7802 */ /* 0x000fce0000000f00 */
[----:B-1----:R-:W-:Y:S05]  /*18e0*/  CALL.REL.NOINC `($__internal_362_$__cuda_sm20_div_s64) ;  /* 0x0000005000847944 */ /* 0x002fea0003c00000 */
        /* <DEDUP_REMOVED lines=10> */
.L_x_17855:
[----:B------:R-:W-:Y:S05]  /*1990*/  BSYNC.RECONVERGENT B1 ;  /* 0x0000000000017941 */ /* 0x000fea0003800200 */
.L_x_17853:
        /* <DEDUP_REMOVED lines=35> */
.L_x_17857:
[----:B------:R-:W-:Y:S01]  /*1bd0*/  MOV R26, R34 ;  /* 0x00000022001a7202 */ /* 0x000fe20000000f00 */
[----:B------:R-:W-:Y:S01]  /*1be0*/  IMAD.MOV.U32 R13, RZ, RZ, R35 ;  /* 0x000000ffff0d7224 */ /* 0x000fe200078e0023 */
[----:B------:R-:W-:Y:S01]  /*1bf0*/  MOV R14, R20 ;  /* 0x00000014000e7202 */ /* 0x000fe20000000f00 */
[----:B------:R-:W-:Y:S01]  /*1c00*/  IMAD.MOV.U32 R11, RZ, RZ, R21 ;  /* 0x000000ffff0b7224 */ /* 0x000fe200078e0015 */
[----:B------:R-:W-:-:S07]  /*1c10*/  MOV R12, 0x1c30 ;  /* 0x00001c30000c7802 */ /* 0x000fce0000000f00 */
[----:B-1----:R-:W-:Y:S05]  /*1c20*/  CALL.REL.NOINC `($__internal_362_$__cuda_sm20_div_s64) ;  /* 0x0000004c00b47944 */ /* 0x002fea0003c00000 */
        /* <DEDUP_REMOVED lines=10> */
.L_x_17858:
[----:B------:R-:W-:Y:S05]  /*1cd0*/  BSYNC.RECONVERGENT B1 ;  /* 0x0000000000017941 */ /* 0x000fea0003800200 */
.L_x_17856:
        /* <DEDUP_REMOVED lines=8> */
.L_x_17834:
        /* <DEDUP_REMOVED lines=36> */
.L_x_17862:
[----:B------:R-:W-:Y:S01]  /*1fa0*/  IMAD.MOV.U32 R26, RZ, RZ, R6 ;  /* 0x000000ffff1a7224 */ /* 0x000fe200078e0006 */
[----:B------:R-:W-:Y:S01]  /*1fb0*/  MOV R13, R7 ;  /* 0x00000007000d7202 */ /* 0x000fe20000000f00 */
[----:B------:R-:W-:Y:S01]  /*1fc0*/  IMAD.MOV.U32 R14, RZ, RZ, R16 ;  /* 0x000000ffff0e7224 */ /* 0x000fe200078e0010 */
[----:B------:R-:W-:Y:S02]  /*1fd0*/  MOV R11, R17 ;  /* 0x00000011000b7202 */ /* 0x000fe40000000f00 */
[----:B------:R-:W-:-:S07]  /*1fe0*/  MOV R12, 0x2000 ;  /* 0x00002000000c7802 */ /* 0x000fce0000000f00 */
[----:B-1----:R-:W-:Y:S05]  /*1ff0*/  CALL.REL.NOINC `($__internal_362_$__cuda_sm20_div_s64) ;  /* 0x0000004800c07944 */ /* 0x002fea0003c00000 */
        /* <DEDUP_REMOVED lines=9> */
.L_x_17863:
[----:B------:R-:W-:Y:S05]  /*2090*/  BSYNC.RECONVERGENT B1 ;  /* 0x0000000000017941 */ /* 0x000fea0003800200 */
.L_x_17861:
        /* <DEDUP_REMOVED lines=34> */
.L_x_17865:
[----:B------:R-:W-:Y:S01]  /*22c0*/  IMAD.MOV.U32 R26, RZ, RZ, R20 ;  /* 0x000000ffff1a7224 */ /* 0x000fe200078e0014 */
[----:B------:R-:W-:Y:S01]  /*22d0*/  MOV R13, R9 ;  /* 0x00000009000d7202 */ /* 0x000fe20000000f00 */
[----:B------:R-:W-:Y:S01]  /*22e0*/  IMAD.MOV.U32 R14, RZ, RZ, R16 ;  /* 0x000000ffff0e7224 */ /* 0x000fe200078e0010 */
[----:B------:R-:W-:Y:S02]  /*22f0*/  MOV R11, R17 ;  /* 0x00000011000b7202 */ /* 0x000fe40000000f00 */
[----:B------:R-:W-:-:S07]  /*2300*/  MOV R12, 0x2320 ;  /* 0x00002320000c7802 */ /* 0x000fce0000000f00 */
[----:B-1----:R-:W-:Y:S05]  /*2310*/  CALL.REL.NOINC `($__internal_362_$__cuda_sm20_div_s64) ;  /* 0x0000004400f87944 */ /* 0x002fea0003c00000 */
        /* <DEDUP_REMOVED lines=11> */
.L_x_17866:
[----:B------:R-:W-:Y:S05]  /*23d0*/  BSYNC.RECONVERGENT B1 ;  /* 0x0000000000017941 */ /* 0x000fea0003800200 */
.L_x_17864:
        /* <DEDUP_REMOVED lines=36> */
.L_x_17868:
        /* <DEDUP_REMOVED lines=16> */
.L_x_17869:
[----:B------:R-:W-:Y:S05]  /*2720*/  BSYNC.RECONVERGENT B1 ;  /* 0x0000000000017941 */ /* 0x000fea0003800200 */
.L_x_17867:
        /* <DEDUP_REMOVED lines=35> */
.L_x_17871:
[----:B------:R-:W-:Y:S01]  /*2960*/  IMAD.MOV.U32 R26, RZ, RZ, R18 ;  /* 0x000000ffff1a7224 */ /* 0x000fe200078e0012 */
[----:B------:R-:W-:Y:S01]  /*2970*/  MOV R13, R19 ;  /* 0x00000013000d7202 */ /* 0x000fe20000000f00 */
[----:B------:R-:W-:Y:S01]  /*2980*/  IMAD.MOV.U32 R14, RZ, RZ, R16 ;  /* 0x000000ffff0e7224 */ /* 0x000fe200078e0010 */
[----:B------:R-:W-:Y:S02]  /*2990*/  MOV R11, R17 ;  /* 0x00000011000b7202 */ /* 0x000fe40000000f00 */
[----:B------:R-:W-:-:S07]  /*29a0*/  MOV R12, 0x29c0 ;  /* 0x000029c0000c7802 */ /* 0x000fce0000000f00 */
[----:B-1----:R-:W-:Y:S05]  /*29b0*/  CALL.REL.NOINC `($__internal_362_$__cuda_sm20_div_s64) ;  /* 0x0000004000507944 */ /* 0x002fea0003c00000 */
        /* <DEDUP_REMOVED lines=10> */
.L_x_17872:
[----:B------:R-:W-:Y:S05]  /*2a60*/  BSYNC.RECONVERGENT B1 ;  /* 0x0000000000017941 */ /* 0x000fea0003800200 */
.L_x_17870:
[----:B------:R-:W-:Y:S01]  /*2a70*/  IMAD R11, R11, R38, RZ ;  /* 0x000000260b0b7224 */ /* 0x000fe200078e02ff */
[----:B------:R-:W-:Y:S01]  /*2a80*/  IADD3 R8, PT, PT, R8, -0x2, RZ ;  /* 0xfffffffe08087810 */ /* 0x000fe20007ffe0ff */
[----:B------:R-:W-:Y:S02]  /*2a90*/  IMAD.MOV.U32 R36, RZ, RZ, R22 ;  /* 0x000000ffff247224 */ /* 0x000fe400078e0016 */
[-C--:B------:R-:W-:Y:S02]  /*2aa0*/  IMAD R11, R39, R10.reuse, R11 ;  /* 0x0000000a270b7224 */ /* 0x080fe400078e020b */
[----:B------:R-:W-:-:S04]  /*2ab0*/  IMAD.WIDE.U32 R22, R38, R10, R36 ;  /* 0x0000000a26167225 */ /* 0x000fc800078e0024 */
[----:B------:R-:W-:-:S07]  /*2ac0*/  IMAD.IADD R23, R23, 0x1, R11 ;  /* 0x0000000117177824 */ /* 0x000fce00078e020b */
.L_x_17860:
        /* <DEDUP_REMOVED lines=30> */
.L_x_17874:
[----:B------:R-:W-:Y:S01]  /*2cb0*/  IMAD.MOV.U32 R18, RZ, RZ, R6 ;  /* 0x000000ffff127224 */ /* 0x000fe200078e0006 */
[----:B------:R-:W-:Y:S01]  /*2cc0*/  MOV R19, R7 ;  /* 0x0000000700137202 */ /* 0x000fe20000000f00 */
[----:B------:R-:W-:Y:S01]  /*2cd0*/  IMAD.MOV.U32 R24, RZ, RZ, R10 ;  /* 0x000000ffff187224 */ /* 0x000fe200078e000a */
[----:B------:R-:W-:Y:S02]  /*2ce0*/  MOV R21, R11 ;  /* 0x0000000b00157202 */ /* 0x000fe40000000f00 */
[----:B------:R-:W-:-:S07]  /*2cf0*/  MOV R26, 0x2d10 ;  /* 0x00002d10001a7802 */ /* 0x000fce0000000f00 */
[----:B-1----:R-:W-:Y:S05]  /*2d00*/  CALL.REL.NOINC `($__internal_363_$__cuda_sm20_rem_s64) ;  /* 0x0000004000c87944 */ /* 0x002fea0003c00000 */
.L_x_17875:
[----:B------:R-:W-:Y:S05]  /*2d10*/  BSYNC.RECONVERGENT B1 ;  /* 0x0000000000017941 */ /* 0x000fea0003800200 */
.L_x_17873:
        /* <DEDUP_REMOVED lines=30> */
.L_x_17877:
[----:B------:R-:W-:Y:S01]  /*2f00*/  IMAD.MOV.U32 R24, RZ, RZ, R10 ;  /* 0x000000ffff187224 */ /* 0x000fe200078e000a */
[----:B------:R-:W-:Y:S01]  /*2f10*/  MOV R21, R11 ;  /* 0x0000000b00157202 */ /* 0x000fe20000000f00 */
[----:B------:R-:W-:Y:S01]  /*2f20*/  IMAD.MOV.U32 R18, RZ, RZ, R20 ;  /* 0x000000ffff127224 */ /* 0x000fe200078e0014 */
[----:B------:R-:W-:Y:S02]  /*2f30*/  MOV R19, R9 ;  /* 0x0000000900137202 */ /* 0x000fe40000000f00 */
[----:B------:R-:W-:-:S07]  /*2f40*/  MOV R26, 0x2f60 ;  /* 0x00002f60001a7802 */ /* 0x000fce0000000f00 */
[----:B-1----:R-:W-:Y:S05]  /*2f50*/  CALL.REL.NOINC `($__internal_363_$__cuda_sm20_rem_s64) ;  /* 0x0000004000347944 */ /* 0x002fea0003c00000 */
.L_x_17878:
[----:B------:R-:W-:Y:S05]  /*2f60*/  BSYNC.RECONVERGENT B1 ;  /* 0x0000000000017941 */ /* 0x000fea0003800200 */
.L_x_17876:
[----:B------:R-:W-:Y:S02]  /*2f70*/  IMAD R7, R7, R16, RZ ;  /* 0x0000001007077224 */ /* 0x000fe400078e02ff */
[----:B------:R-:W-:-:S04]  /*2f80*/  IMAD.WIDE.U32 R22, R16, R6, R22 ;  /* 0x0000000610167225 */ /* 0x000fc800078e0016 */
[----:B------:R-:W-:-:S04]  /*2f90*/  IMAD R7, R17, R6, R7 ;  /* 0x0000000611077224 */ /* 0x000fc800078e0207 */
[----:B------:R-:W-:-:S07]  /*2fa0*/  IMAD.IADD R23, R23, 0x1, R7 ;  /* 0x0000000117177824 */ /* 0x000fce00078e0207 */
.L_x_17833:
[----:B------:R-:W0:Y:S02]  /*2fb0*/  LDCU.64 UR4, c[0x0][0x388] ;  /* 0x00007100ff0477ac */ /* 0x000e240008000a00 */
[----:B0-----:R-:W-:Y:S02]  /*2fc0*/  LEA R8, P1, R22, UR4, 0x1 ;  /* 0x0000000416087c11 */ /* 0x001fe4000f8208ff */
[----:B------:R-:W-:Y:S02]  /*2fd0*/  LEA R6, P0, R4, UR4, 0x1 ;  /* 0x0000000404067c11 */ /* 0x000fe4000f8008ff */
[----:B------:R-:W-:Y:S02]  /*2fe0*/  LEA.HI.X R9, R22, UR5, R23, 0x1, P1 ;  /* 0x0000000516097c11 */ /* 0x000fe400088f0c17 */
[----:B------:R-:W-:-:S04]  /*2ff0*/  LEA.HI.X R7, R4, UR5, R5, 0x1, P0 ;  /* 0x0000000504077c11 */ /* 0x000fc800080f0c05 */
[----:B------:R-:W2:Y:S04]  /*3000*/  LDG.E.U16 R9, desc[UR14][R8.64] ;  /* 0x0000000e08097981 */ /* 0x000ea8000c1e1500 */
[----:B------:R-:W2:Y:S02]  /*3010*/  LDG.E.U16 R6, desc[UR14][R6.64] ;  /* 0x0000000e06067981 */ /* 0x000ea4000c1e1500 */
[----:B--2---:R-:W-:-:S04]  /*3020*/  IADD3 R4, PT, PT, R6, R9, RZ ;  /* 0x0000000906047210 */ /* 0x004fc80007ffe0ff */
[----:B------:R-:W-:-:S04]  /*3030*/  I2FP.F32.U32 R4, R4 ;  /* 0x0000000400047245 */ /* 0x000fc80000201000 */
[----:B------:R-:W-:-:S05]  /*3040*/  F2FP.F16.F32.PACK_AB R4, RZ, R4 ;  /* 0x00000004ff04723e */ /* 0x000fca00000000ff */
[----:B------:R0:W-:Y:S01]  /*3050*/  STS.U16 [R2], R4 ;  /* 0x0000000402007388 */ /* 0x0001e20000000400 */
[----:B------:R-:W-:Y:S05]  /*3060*/  BRA `(.L_x_17879) ;  /* 0x0000003400c07947 */ /* 0x000fea0003800000 */
.L_x_17832:
        /* <DEDUP_REMOVED lines=18> */
.L_x_17906:
        /* <DEDUP_REMOVED lines=30> */
.L_x_17883:
[----:B------:R-:W-:Y:S01]  /*3370*/  MOV R26, R18 ;  /* 0x00000012001a7202 */ /* 0x000fe20000000f00 */
[----:B------:R-:W-:Y:S01]  /*3380*/  IMAD.MOV.U32 R13, RZ, RZ, R19 ;  /* 0x000000ffff0d7224 */ /* 0x000fe200078e0013 */
[----:B------:R-:W-:Y:S01]  /*3390*/  MOV R14, R20 ;  /* 0x00000014000e7202 */ /* 0x000fe20000000f00 */
[----:B------:R-:W-:Y:S01]  /*33a0*/  IMAD.MOV.U32 R11, RZ, RZ, R21 ;  /* 0x000000ffff0b7224 */ /* 0x000fe200078e0015 */
[----:B------:R-:W-:-:S07]  /*33b0*/  MOV R12, 0x33d0 ;  /* 0x000033d0000c7802 */ /* 0x000fce0000000f00 */
[----:B-12---:R-:W-:Y:S05]  /*33c0*/  CALL.REL.NOINC `($__internal_362_$__cuda_sm20_div_s64) ;  /* 0x0000003400cc7944 */ /* 0x006fea0003c00000 */
        /* <DEDUP_REMOVED lines=9> */
.L_x_17884:
[----:B------:R-:W-:Y:S05]  /*3460*/  BSYNC.RECONVERGENT B1 ;  /* 0x0000000000017941 */ /* 0x000fea0003800200 */
.L_x_17882:
        /* <DEDUP_REMOVED lines=39> */
.L_x_17886:
        /* <DEDUP_REMOVED lines=17> */
.L_x_17887:
[----:B------:R-:W-:Y:S05]  /*37f0*/  BSYNC.RECONVERGENT B1 ;  /* 0x0000000000017941 */ /* 0x000fea0003800200 */
.L_x_17885:
        /* <DEDUP_REMOVED lines=37> */
.L_x_17889:
        /* <DEDUP_REMOVED lines=17> */
.L_x_17890:
[----:B------:R-:W-:Y:S05]  /*3b60*/  BSYNC.RECONVERGENT B1 ;  /* 0x0000000000017941 */ /* 0x000fea0003800200 */
.L_x_17888:
        /* <DEDUP_REMOVED lines=38> */
.L_x_17892:
[----:B------:R-:W-:Y:S01]  /*3dd0*/  IMAD.MOV.U32 R26, RZ, RZ, R20 ;  /* 0x000000ffff1a7224 */ /* 0x000fe200078e0014 */
[----:B------:R-:W-:Y:S01]  /*3de0*/  MOV R13, R21 ;  /* 0x00000015000d7202 */ /* 0x000fe20000000f00 */
[----:B------:R-:W-:Y:S01]  /*3df0*/  IMAD.MOV.U32 R14, RZ, RZ, R36 ;  /* 0x000000ffff0e7224 */ /* 0x000fe200078e0024 */
[----:B------:R-:W-:Y:S02]  /*3e00*/  MOV R11, R37 ;  /* 0x00000025000b7202 */ /* 0x000fe40000000f00 */
[----:B------:R-:W-:-:S07]  /*3e10*/  MOV R12, 0x3e30 ;  /* 0x00003e30000c7802 */ /* 0x000fce0000000f00 */
[----:B-12---:R-:W-:Y:S05]  /*3e20*/  CALL.REL.NOINC `($__internal_362_$__cuda_sm20_div_s64) ;  /* 0x0000002c00347944 */ /* 0x006fea0003c00000 */
        /* <DEDUP_REMOVED lines=11> */
.L_x_17893:
[----:B------:R-:W-:Y:S05]  /*3ee0*/  BSYNC.RECONVERGENT B1 ;  /* 0x0000000000017941 */ /* 0x000fea0003800200 */
.L_x_17891:
        /* <DEDUP_REMOVED lines=38> */
.L_x_17895:
        /* <DEDUP_REMOVED lines=17> */
.L_x_17896:
[----:B------:R-:W-:Y:S05]  /*4260*/  BSYNC.RECONVERGENT B1 ;  /* 0x0000000000017941 */ /* 0x000fea0003800200 */
.L_x_17894:
        /* <DEDUP_REMOVED lines=40> */
.L_x_17898:
        /* <DEDUP_REMOVED lines=17> */
.L_x_17899:
[----:B------:R-:W-:Y:S05]  /*4600*/  BSYNC.RECONVERGENT B1 ;  /* 0x0000000000017941 */ /* 0x000fea0003800200 */
.L_x_17897:
        /* <DEDUP_REMOVED lines=40> */
.L_x_17901:
        /* <DEDUP_REMOVED lines=17> */
.L_x_17902:
[----:B------:R-:W-:Y:S05]  /*49a0*/  BSYNC.RECONVERGENT B1 ;  /* 0x0000000000017941 */ /* 0x000fea0003800200 */
.L_x_17900:
        /* <DEDUP_REMOVED lines=38> */
.L_x_17904:
        /* <DEDUP_REMOVED lines=17> */
.L_x_17905:
[----:B------:R-:W-:Y:S05]  /*4d20*/  BSYNC.RECONVERGENT B1 ;  /* 0x0000000000017941 */ /* 0x000fea0003800200 */
.L_x_17903:
        /* <DEDUP_REMOVED lines=15> */
.L_x_17881:
        /* <DEDUP_REMOVED lines=37> */
.L_x_17909:
[----:B------:R-:W-:Y:S01]  /*5070*/  MOV R26, R18 ;  /* 0x00000012001a7202 */ /* 0x000fe20000000f00 */
[----:B------:R-:W-:Y:S01]  /*5080*/  IMAD.MOV.U32 R13, RZ, RZ, R19 ;  /* 0x000000ffff0d7224 */ /* 0x000fe200078e0013 */
[----:B------:R-:W-:Y:S02]  /*5090*/  MOV R14, R6 ;  /* 0x00000006000e7202 */ /* 0x000fe40000000f00 */
[----:B------:R-:W-:Y:S02]  /*50a0*/  MOV R11, R7 ;  /* 0x00000007000b7202 */ /* 0x000fe40000000f00 */
[----:B------:R-:W-:-:S07]  /*50b0*/  MOV R12, 0x50d0 ;  /* 0x000050d0000c7802 */ /* 0x000fce0000000f00 */
[----:B-1----:R-:W-:Y:S05]  /*50c0*/  CALL.REL.NOINC `($__internal_362_$__cuda_sm20_div_s64) ;  /* 0x00000018008c7944 */ /* 0x002fea0003c00000 */
        /* <DEDUP_REMOVED lines=9> */
.L_x_17910:
[----:B------:R-:W-:Y:S05]  /*5160*/  BSYNC.RECONVERGENT B1 ;  /* 0x0000000000017941 */ /* 0x000fea0003800200 */
.L_x_17908:
        /* <DEDUP_REMOVED lines=39> */
.L_x_17912:
        /* <DEDUP_REMOVED lines=17> */
.L_x_17913:
[----:B------:R-:W-:Y:S05]  /*54f0*/  BSYNC.RECONVERGENT B1 ;  /* 0x0000000000017941 */ /* 0x000fea0003800200 */
.L_x_17911:
        /* <DEDUP_REMOVED lines=40> */
.L_x_17915:
[----:B------:R-:W-:Y:S01]  /*5780*/  MOV R26, R18 ;  /* 0x00000012001a7202 */ /* 0x000fe20000000f00 */
[----:B------:R-:W-:Y:S01]  /*5790*/  IMAD.MOV.U32 R14, RZ, RZ, R20 ;  /* 0x000000ffff0e7224 */ /* 0x000fe200078e0014 */
[----:B------:R-:W-:Y:S02]  /*57a0*/  MOV R13, R19 ;  /* 0x00000013000d7202 */ /* 0x000fe40000000f00 */
[----:B------:R-:W-:Y:S02]  /*57b0*/  MOV R11, R21 ;  /* 0x00000015000b7202 */ /* 0x000fe40000000f00 */
[----:B------:R-:W-:-:S07]  /*57c0*/  MOV R12, 0x57e0 ;  /* 0x000057e0000c7802 */ /* 0x000fce0000000f00 */
[----:B-1----:R-:W-:Y:S05]  /*57d0*/  CALL.REL.NOINC `($__internal_362_$__cuda_sm20_div_s64) ;  /* 0x0000001000c87944 */ /* 0x002fea0003c00000 */
        /* <DEDUP_REMOVED lines=11> */
.L_x_17916:
[----:B------:R-:W-:Y:S05]  /*5890*/  BSYNC.RECONVERGENT B1 ;  /* 0x0000000000017941 */ /* 0x000fea0003800200 */
.L_x_17914:
        /* <DEDUP_REMOVED lines=40> */
.L_x_17918:
[----:B------:R-:W-:Y:S01]  /*5b20*/  MOV R26, R18 ;  /* 0x00000012001a7202 */ /* 0x000fe20000000f00 */
[----:B------:R-:W-:Y:S01]  /*5b30*/  IMAD.MOV.U32 R13, RZ, RZ, R19 ;  /* 0x000000ffff0d7224 */ /* 0x000fe200078e0013 */
[----:B------:R-:W-:Y:S02]  /*5b40*/  MOV R14, R20 ;  /* 0x00000014000e7202 */ /* 0x000fe40000000f00 */
[----:B------:R-:W-:Y:S02]  /*5b50*/  MOV R11, R21 ;  /* 0x00000015000b7202 */ /* 0x000fe40000000f00 */
[----:B------:R-:W-:-:S07]  /*5b60*/  MOV R12, 0x5b80 ;  /* 0x00005b80000c7802 */ /* 0x000fce0000000f00 */
[----:B-1----:R-:W-:Y:S05]  /*5b70*/  CALL.REL.NOINC `($__internal_362_$__cuda_sm20_div_s64) ;  /* 0x0000000c00e07944 */ /* 0x002fea0003c00000 */
        /* <DEDUP_REMOVED lines=11> */
.L_x_17919:
[----:B------:R-:W-:Y:S05]  /*5c30*/  BSYNC.RECONVERGENT B1 ;  /* 0x0000000000017941 */ /* 0x000fea0003800200 */
.L_x_17917:
        /* <DEDUP_REMOVED lines=11> */
.L_x_17907:
        /* <DEDUP_REMOVED lines=35> */
.L_x_17922:
[----:B------:R-:W-:Y:S01]  /*5f20*/  IMAD.MOV.U32 R26, RZ, RZ, R18 ;  /* 0x000000ffff1a7224 */ /* 0x000fe200078e0012 */
[----:B------:R-:W-:Y:S01]  /*5f30*/  MOV R13, R19 ;  /* 0x00000013000d7202 */ /* 0x000fe20000000f00 */
[----:B------:R-:W-:Y:S01]  /*5f40*/  IMAD.MOV.U32 R11, RZ, RZ, R5 ;  /* 0x000000ffff0b7224 */ /* 0x000fe200078e0005 */
[----:B------:R-:W-:Y:S02]  /*5f50*/  MOV R14, R4 ;  /* 0x00000004000e7202 */ /* 0x000fe40000000f00 */
[----:B------:R-:W-:-:S07]  /*5f60*/  MOV R12, 0x5f80 ;  /* 0x00005f80000c7802 */ /* 0x000fce0000000f00 */
[----:B-1----:R-:W-:Y:S05]  /*5f70*/  CALL.REL.NOINC `($__internal_362_$__cuda_sm20_div_s64) ;  /* 0x0000000800e07944 */ /* 0x002fea0003c00000 */
        /* <DEDUP_REMOVED lines=8> */
.L_x_17923:
[----:B------:R-:W-:Y:S05]  /*6000*/  BSYNC.RECONVERGENT B1 ;  /* 0x0000000000017941 */ /* 0x000fea0003800200 */
.L_x_17921:
        /* <DEDUP_REMOVED lines=39> */
.L_x_17925:
        /* <DEDUP_REMOVED lines=17> */
.L_x_17926:
[----:B------:R-:W-:Y:S05]  /*6390*/  BSYNC.RECONVERGENT B1 ;  /* 0x0000000000017941 */ /* 0x000fea0003800200 */
.L_x_17924:
        /* <DEDUP_REMOVED lines=11> */
.L_x_17920:
        /* <DEDUP_REMOVED lines=31> */
.L_x_17928:
[----:B------:R-:W-:Y:S02]  /*6640*/  MOV R24, R20 ;  /* 0x0000001400187202 */ /* 0x000fe40000000f00 */
[----:B------:R-:W-:-:S07]  /*6650*/  MOV R26, 0x6670 ;  /* 0x00006670001a7802 */ /* 0x000fce0000000f00 */
[----:B-1----:R-:W-:Y:S05]  /*6660*/  CALL.REL.NOINC `($__internal_363_$__cuda_sm20_rem_s64) ;  /* 0x0000000800707944 */ /* 0x002fea0003c00000 */
[----:B------:R-:W-:Y:S01]  /*6670*/  MOV R4, R6 ;  /* 0x0000000600047202 */ /* 0x000fe20000000f00 */
[----:B------:R-:W-:-:S07]  /*6680*/  IMAD.MOV.U32 R5, RZ, RZ, R7 ;  /* 0x000000ffff057224 */ /* 0x000fce00078e0007 */
.L_x_17929:
[----:B------:R-:W-:Y:S05]  /*6690*/  BSYNC.RECONVERGENT B1 ;  /* 0x0000000000017941 */ /* 0x000fea0003800200 */
.L_x_17927:
        /* <DEDUP_REMOVED lines=9> */
.L_x_17880:
[----:B------:R-:W2:Y:S02]  /*6730*/  LDG.E.U16 R8, desc[UR14][R8.64] ;  /* 0x0000000e08087981 */ /* 0x000ea4000c1e1500 */
[----:B--2---:R-:W-:-:S04]  /*6740*/  I2FP.F32.U32 R4, R8 ;  /* 0x0000000800047245 */ /* 0x004fc80000201000 */
[----:B------:R-:W-:-:S05]  /*6750*/  F2FP.F16.F32.PACK_AB R4, RZ, R4 ;  /* 0x00000004ff04723e */ /* 0x000fca00000000ff */
[----:B------:R2:W-:Y:S02]  /*6760*/  STS.U16 [R2], R4 ;  /* 0x0000000402007388 */ /* 0x0005e40000000400 */
.L_x_17879:
[----:B------:R-:W-:Y:S05]  /*6770*/  BSYNC.RECONVERGENT B0 ;  /* 0x0000000000007941 */ /* 0x000fea0003800200 */
.L_x_17831:
[----:B------:R-:W-:Y:S01]  /*6780*/  BAR.SYNC.DEFER_BLOCKING 0x0 ;  /* 0x0000000000007b1d */ /* 0x000fe20000010000 */
[----:B------:R-:W-:Y:S02]  /*6790*/  ISETP.GE.U32.AND P0, PT, R3, 0x42, PT ;  /* 0x000000420300780c */ /* 0x000fe40003f06070 */
[----:B------:R-:W-:-:S11]  /*67a0*/  ISETP.GT.U32.AND P1, PT, R0, 0x1f, PT ;  /* 0x0000001f0000780c */ /* 0x000fd60003f24070 */
[----:B------:R-:W-:Y:S05]  /*67b0*/  @!P0 BRA `(.L_x_17930) ;  /* 0x0000000000308947 */ /* 0x000fea0003800000 */
.L_x_17931:
        /* <DEDUP_REMOVED lines=12> */
.L_x_17930:
        /* <DEDUP_REMOVED lines=40> */
        .weak           $__internal_362_$__cuda_sm20_div_s64
        .type           $__internal_362_$__cuda_sm20_div_s64,@function
        .size           $__internal_362_$__cuda_sm20_div_s64,($__internal_363_$__cuda_sm20_rem_s64 - $__internal_362_$__cuda_sm20_div_s64)
$__internal_362_$__cuda_sm20_div_s64:
        /* <DEDUP_REMOVED lines=82> */
[----:B------:R-:W-:Y:S06]  /*7020*/  RET.REL.NODEC R12 `(contiguous_mean2_u16) ;  /* 0xffffff8c0cf47950 */ /* 0x000fec0003c3ffff */
        .weak           $__internal_363_$__cuda_sm20_rem_s64
        .type           $__internal_363_$__cuda_sm20_rem_s64,@function
        .size           $__internal_363_$__cuda_sm20_rem_s64,(.L_x_30679 - $__internal_363_$__cuda_sm20_rem_s64)
$__internal_363_$__cuda_sm20_rem_s64:
        /* <DEDUP_REMOVED lines=76> */
[----:B------:R-:W-:Y:S06]  /*74f0*/  RET.REL.NODEC R26 `(contiguous_mean2_u16) ;  /* 0xffffff881ac07950 */ /* 0x000fec0003c3ffff */
.L_x_17932:
        /* <DEDUP_REMOVED lines=16> */
.L_x_30679:


//--------------------- .text.uncontiguous_cumulate_mean_u16 --------------------------
	.section	.text.uncontiguous_cumulate_mean_u16,"ax",@progbits
	.align	128
        .global         uncontiguous_cumulate_mean_u16
        .type           uncontiguous_cumulate_mean_u16,@function
        .size           uncontiguous_cumulate_mean_u16,(.L_x_30681 - uncontiguous_cumulate_mean_u16)
        .other          uncontiguous_cumulate_mean_u16,@"STO_CUDA_ENTRY STV_DEFAULT"
uncontiguous_cumulate_mean_u16:
.text.uncontiguous_cumulate_mean_u16:
        /* <DEDUP_REMOVED lines=37> */
.L_x_17961:
        /* <DEDUP_REMOVED lines=32> */
.L_x_17938:
[----:B------:R-:W-:Y:S01]  /*0450*/  MOV R26, R6 ;  /* 0x00000006001a7202 */ /* 0x000fe20000000f00 */
[----:B------:R-:W-:Y:S01]  /*0460*/  IMAD.MOV.U32 R13, RZ, RZ, R9 ;  /* 0x000000ffff0d7224 */ /* 0x000fe200078e0009 */
[----:B------:R-:W-:Y:S01]  /*0470*/  MOV R14, R40 ;  /* 0x00000028000e7202 */ /* 0x000fe20000000f00 */
[----:B------:R-:W-:Y:S01]  /*0480*/  IMAD.MOV.U32 R11, RZ, RZ, R41 ;  /* 0x000000ffff0b7224 */ /* 0x000fe200078e0029 */
[----:B------:R-:W-:-:S07]  /*0490*/  MOV R12, 0x4b0 ;  /* 0x000004b0000c7802 */ /* 0x000fce0000000f00 */
[----:B-1----:R-:W-:Y:S05]  /*04a0*/  CALL.REL.NOINC `($__internal_364_$__cuda_sm20_div_s64) ;  /* 0x0000006400047944 */ /* 0x002fea0003c00000 */
        /* <DEDUP_REMOVED lines=10> */
.L_x_17939:
[----:B------:R-:W-:Y:S05]  /*0550*/  BSYNC.RECONVERGENT B1 ;  /* 0x0000000000017941 */ /* 0x000fea0003800200 */
.L_x_17937:
        /* <DEDUP_REMOVED lines=33> */
.L_x_17941:
[----:B------:R-:W-:Y:S01]  /*0770*/  IMAD.MOV.U32 R26, RZ, RZ, R20 ;  /* 0x000000ffff1a7224 */ /* 0x000fe200078e0014 */
[----:B------:R-:W-:Y:S01]  /*0780*/  MOV R13, R7 ;  /* 0x00000007000d7202 */ /* 0x000fe20000000f00 */
[----:B------:R-:W-:Y:S01]  /*0790*/  IMAD.MOV.U32 R14, RZ, RZ, R40 ;  /* 0x000000ffff0e7224 */ /* 0x000fe200078e0028 */
[----:B------:R-:W-:Y:S02]  /*07a0*/  MOV R11, R41 ;  /* 0x00000029000b7202 */ /* 0x000fe40000000f00 */
[----:B------:R-:W-:-:S07]  /*07b0*/  MOV R12, 0x7d0 ;  /* 0x000007d0000c7802 */ /* 0x000fce0000000f00 */
[----:B------:R-:W-:Y:S05]  /*07c0*/  CALL.REL.NOINC `($__internal_364_$__cuda_sm20_div_s64) ;  /* 0x00000060003c7944 */ /* 0x000fea0003c00000 */
        /* <DEDUP_REMOVED lines=9> */
.L_x_17942:
[----:B------:R-:W-:Y:S05]  /*0860*/  BSYNC.RECONVERGENT B1 ;  /* 0x0000000000017941 */ /* 0x000fea0003800200 */
.L_x_17940:
        /* <DEDUP_REMOVED lines=34> */
.L_x_17944:
[----:B------:R-:W-:Y:S01]  /*0a90*/  MOV R26, R34 ;  /* 0x00000022001a7202 */ /* 0x000fe20000000f00 */
[----:B------:R-:W-:Y:S01]  /*0aa0*/  IMAD.MOV.U32 R13, RZ, RZ, R35 ;  /* 0x000000ffff0d7224 */ /* 0x000fe200078e0023 */
[----:B------:R-:W-:Y:S01]  /*0ab0*/  MOV R14, R20 ;  /* 0x00000014000e7202 */ /* 0x000fe20000000f00 */
[----:B------:R-:W-:Y:S01]  /*0ac0*/  IMAD.MOV.U32 R11, RZ, RZ, R21 ;  /* 0x000000ffff0b7224 */ /* 0x000fe200078e0015 */
[----:B------:R-:W-:-:S07]  /*0ad0*/  MOV R12, 0xaf0 ;  /* 0x00000af0000c7802 */ /* 0x000fce0000000f00 */
[----:B------:R-:W-:Y:S05]  /*0ae0*/  CALL.REL.NOINC `($__internal_364_$__cuda_sm20_div_s64) ;  /* 0x0000005c00747944 */ /* 0x000fea0003c00000 */
        /* <DEDUP_REMOVED lines=10> */
.L_x_17945:
[----:B------:R-:W-:Y:S05]  /*0b90*/  BSYNC.RECONVERGENT B1 ;  /* 0x0000000000017941 */ /* 0x000fea0003800200 */
.L_x_17943:
        /* <DEDUP_REMOVED lines=34> */
.L_x_17947:
        /* <DEDUP_REMOVED lines=16> */
.L_x_17948:
[----:B------:R-:W-:Y:S05]  /*0ec0*/  BSYNC.RECONVERGENT B1 ;  /* 0x0000000000017941 */ /* 0x000fea0003800200 */
.L_x_17946:
        /* <DEDUP_REMOVED lines=36> */
.L_x_17950:
        /* <DEDUP_REMOVED lines=16> */
.L_x_17951:
[----:B------:R-:W-:Y:S05]  /*1210*/  BSYNC.RECONVERGENT B1 ;  /* 0x0000000000017941 */ /* 0x000fea0003800200 */
.L_x_17949:
        /* <DEDUP_REMOVED lines=35> */
.L_x_17953:
[----:B------:R-:W-:Y:S01]  /*1450*/  IMAD.MOV.U32 R26, RZ, RZ, R34 ;  /* 0x000000ffff1a7224 */ /* 0x000fe200078e0022 */
[----:B------:R-:W-:Y:S01]  /*1460*/  MOV R13, R35 ;  /* 0x00000023000d7202 */ /* 0x000fe20000000f00 */
[----:B------:R-:W-:Y:S01]  /*1470*/  IMAD.MOV.U32 R14, RZ, RZ, R20 ;  /* 0x000000ffff0e7224 */ /* 0x000fe200078e0014 */
[----:B------:R-:W-:Y:S02]  /*1480*/  MOV R11, R21 ;  /* 0x00000015000b7202 */ /* 0x000fe40000000f00 */
[----:B------:R-:W-:-:S07]  /*1490*/  MOV R12, 0x14b0 ;  /* 0x000014b0000c7802 */ /* 0x000fce0000000f00 */
[----:B------:R-:W-:Y:S05]  /*14a0*/  CALL.REL.NOINC `($__internal_364_$__cuda_sm20_div_s64) ;  /* 0x0000005400047944 */ /* 0x000fea0003c00000 */
        /* <DEDUP_REMOVED lines=10> */
.L_x_17954:
[----:B------:R-:W-:Y:S05]  /*1550*/  BSYNC.RECONVERGENT B1 ;  /* 0x0000000000017941 */ /* 0x000fea0003800200 */
.L_x_17952:
        /* <DEDUP_REMOVED lines=34> */
.L_x_17956:
[----:B------:R-:W-:Y:S01]  /*1780*/  IMAD.MOV.U32 R26, RZ, RZ, R38 ;  /* 0x000000ffff1a7224 */ /* 0x000fe200078e0026 */
[----:B------:R-:W-:Y:S01]  /*1790*/  MOV R13, R39 ;  /* 0x00000027000d7202 */ /* 0x000fe20000000f00 */
[----:B------:R-:W-:Y:S01]  /*17a0*/  IMAD.MOV.U32 R14, RZ, RZ, R20 ;  /* 0x000000ffff0e7224 */ /* 0x000fe200078e0014 */
[----:B------:R-:W-:Y:S02]  /*17b0*/  MOV R11, R21 ;  /* 0x00000015000b7202 */ /* 0x000fe40000000f00 */
[----:B------:R-:W-:-:S07]  /*17c0*/  MOV R12, 0x17e0 ;  /* 0x000017e0000c7802 */ /* 0x000fce0000000f00 */
[----:B------:R-:W-:Y:S05]  /*17d0*/  CALL.REL.NOINC `($__internal_364_$__cuda_sm20_div_s64) ;  /* 0x0000005000387944 */ /* 0x000fea0003c00000 */
        /* <DEDUP_REMOVED lines=10> */
.L_x_17957:
[----:B------:R-:W-:Y:S05]  /*1880*/  BSYNC.RECONVERGENT B1 ;  /* 0x0000000000017941 */ /* 0x000fea0003800200 */
.L_x_17955:
        /* <DEDUP_REMOVED lines=35> */
.L_x_17959:
[----:B------:R-:W-:Y:S01]  /*1ac0*/  MOV R26, R34 ;  /* 0x00000022001a7202 */ /* 0x000fe20000000f00 */
[----:B------:R-:W-:Y:S01]  /*1ad0*/  IMAD.MOV.U32 R13, RZ, RZ, R35 ;  /* 0x000000ffff0d7224 */ /* 0x000fe200078e0023 */
[----:B------:R-:W-:Y:S01]  /*1ae0*/  MOV R14, R20 ;  /* 0x00000014000e7202 */ /* 0x000fe20000000f00 */
[----:B------:R-:W-:Y:S01]  /*1af0*/  IMAD.MOV.U32 R11, RZ, RZ, R21 ;  /* 0x000000ffff0b7224 */ /* 0x000fe200078e0015 */
[----:B------:R-:W-:-:S07]  /*1b00*/  MOV R12, 0x1b20 ;  /* 0x00001b20000c7802 */ /* 0x000fce0000000f00 */
[----:B------:R-:W-:Y:S05]  /*1b10*/  CALL.REL.NOINC `($__internal_364_$__cuda_sm20_div_s64) ;  /* 0x0000004c00687944 */ /* 0x000fea0003c00000 */
        /* <DEDUP_REMOVED lines=10> */
.L_x_17960:
[----:B------:R-:W-:Y:S05]  /*1bc0*/  BSYNC.RECONVERGENT B1 ;  /* 0x0000000000017941 */ /* 0x000fea0003800200 */
.L_x_17958:
        /* <DEDUP_REMOVED lines=8> */
.L_x_17936:
        /* <DEDUP_REMOVED lines=35> */
.L_x_17964:
        /* <DEDUP_REMOVED lines=16> */
.L_x_17965:
[----:B------:R-:W-:Y:S05]  /*1f80*/  BSYNC.RECONVERGENT B1 ;  /* 0x0000000000017941 */ /* 0x000fea0003800200 */
.L_x_17963:
        /* <DEDUP_REMOVED lines=34> */
.L_x_17967:
        /* <DEDUP_REMOVED lines=16> */
.L_x_17968:
[----:B------:R-:W-:Y:S05]  /*22b0*/  BSYNC.RECONVERGENT B1 ;  /* 0x0000000000017941 */ /* 0x000fea0003800200 */
.L_x_17966:
        /* <DEDUP_REMOVED lines=35> */
.L_x_17970:
        /* <DEDUP_REMOVED lines=16> */
.L_x_17971:
[----:B------:R-:W-:Y:S05]  /*25f0*/  BSYNC.RECONVERGENT B1 ;  /* 0x0000000000017941 */ /* 0x000fea0003800200 */
.L_x_17969:
        /* <DEDUP_REMOVED lines=35> */
.L_x_17973:
[----:B------:R-:W-:Y:S01]  /*2830*/  IMAD.MOV.U32 R26, RZ, RZ, R18 ;  /* 0x000000ffff1a7224 */ /* 0x000fe200078e0012 */
[----:B------:R-:W-:Y:S01]  /*2840*/  MOV R13, R19 ;  /* 0x00000013000d7202 */ /* 0x000fe20000000f00 */
[----:B------:R-:W-:Y:S01]  /*2850*/  IMAD.MOV.U32 R14, RZ, RZ, R16 ;  /* 0x000000ffff0e7224 */ /* 0x000fe200078e0010 */
[----:B------:R-:W-:Y:S02]  /*2860*/  MOV R11, R17 ;  /* 0x00000011000b7202 */ /* 0x000fe40000000f00 */
[----:B------:R-:W-:-:S07]  /*2870*/  MOV R12, 0x2890 ;  /* 0x00002890000c7802 */ /* 0x000fce0000000f00 */
[----:B------:R-:W-:Y:S05]  /*2880*/  CALL.REL.NOINC `($__internal_364_$__cuda_sm20_div_s64) ;  /* 0x00000040000c7944 */ /* 0x000fea0003c00000 */
        /* <DEDUP_REMOVED lines=10> */
.L_x_17974:
[----:B------:R-:W-:Y:S05]  /*2930*/  BSYNC.RECONVERGENT B1 ;  /* 0x0000000000017941 */ /* 0x000fea0003800200 */
.L_x_17972:
[----:B------:R-:W-:Y:S01]  /*2940*/  IMAD R11, R11, R34, RZ ;  /* 0x000000220b0b7224 */ /* 0x000fe200078e02ff */
[----:B------:R-:W-:Y:S01]  /*2950*/  IADD3 R8, PT, PT, R8, -0x2, RZ ;  /* 0xfffffffe08087810 */ /* 0x000fe20007ffe0ff */
[----:B------:R-:W-:Y:S02]  /*2960*/  IMAD.MOV.U32 R38, RZ, RZ, R22 ;  /* 0x000000ffff267224 */ /* 0x000fe400078e0016 */
[-C--:B------:R-:W-:Y:S02]  /*2970*/  IMAD R11, R35, R10.reuse, R11 ;  /* 0x0000000a230b7224 */ /* 0x080fe400078e020b */
[----:B------:R-:W-:-:S04]  /*2980*/  IMAD.WIDE.U32 R22, R34, R10, R38 ;  /* 0x0000000a22167225 */ /* 0x000fc800078e0026 */
[----:B------:R-:W-:-:S07]  /*2990*/  IMAD.IADD R23, R23, 0x1, R11 ;  /* 0x0000000117177824 */ /* 0x000fce00078e020b */
.L_x_17962:
        /* <DEDUP_REMOVED lines=31> */
.L_x_17976:
[----:B------:R-:W-:Y:S01]  /*2b90*/  MOV R18, R6 ;  /* 0x0000000600127202 */ /* 0x000fe20000000f00 */
[----:B------:R-:W-:Y:S01]  /*2ba0*/  IMAD.MOV.U32 R21, RZ, RZ, R9 ;  /* 0x000000ffff157224 */ /* 0x000fe200078e0009 */
[----:B------:R-:W-:Y:S01]  /*2bb0*/  MOV R24, R16 ;  /* 0x0000001000187202 */ /* 0x000fe20000000f00 */
[----:B------:R-:W-:Y:S01]  /*2bc0*/  IMAD.MOV.U32 R19, RZ, RZ, R17 ;  /* 0x000000ffff137224 */ /* 0x000fe200078e0011 */
[----:B------:R-:W-:-:S07]  /*2bd0*/  MOV R26, 0x2bf0 ;  /* 0x00002bf0001a7802 */ /* 0x000fce0000000f00 */
[----:B------:R-:W-:Y:S05]  /*2be0*/  CALL.REL.NOINC `($__internal_365_$__cuda_sm20_rem_s64) ;  /* 0x0000004000807944 */ /* 0x000fea0003c00000 */
.L_x_17977:
[----:B------:R-:W-:Y:S05]  /*2bf0*/  BSYNC.RECONVERGENT B1 ;  /* 0x0000000000017941 */ /* 0x000fea0003800200 */
.L_x_17975:
        /* <DEDUP_REMOVED lines=30> */
.L_x_17979:
[----:B------:R-:W-:Y:S01]  /*2de0*/  MOV R24, R16 ;  /* 0x0000001000187202 */ /* 0x000fe20000000f00 */
[----:B------:R-:W-:Y:S01]  /*2df0*/  IMAD.MOV.U32 R19, RZ, RZ, R17 ;  /* 0x000000ffff137224 */ /* 0x000fe200078e0011 */
[----:B------:R-:W-:Y:S01]  /*2e00*/  MOV R18, R20 ;  /* 0x0000001400127202 */ /* 0x000fe20000000f00 */
[----:B------:R-:W-:Y:S01]  /*2e10*/  IMAD.MOV.U32 R21, RZ, RZ, R7 ;  /* 0x000000ffff157224 */ /* 0x000fe200078e0007 */
[----:B------:R-:W-:-:S07]  /*2e20*/  MOV R26, 0x2e40 ;  /* 0x00002e40001a7802 */ /* 0x000fce0000000f00 */
[----:B------:R-:W-:Y:S05]  /*2e30*/  CALL.REL.NOINC `($__internal_365_$__cuda_sm20_rem_s64) ;  /* 0x0000003c00ec7944 */ /* 0x000fea0003c00000 */
[----:B------:R-:W-:Y:S01]  /*2e40*/  MOV R6, R10 ;  /* 0x0000000a00067202 */ /* 0x000fe20000000f00 */
[----:B------:R-:W-:-:S07]  /*2e50*/  IMAD.MOV.U32 R7, RZ, RZ, R11 ;  /* 0x000000ffff077224 */ /* 0x000fce00078e000b */
.L_x_17980:
[----:B------:R-:W-:Y:S05]  /*2e60*/  BSYNC.RECONVERGENT B1 ;  /* 0x0000000000017941 */ /* 0x000fea0003800200 */
.L_x_17978:
[----:B------:R-:W-:Y:S02]  /*2e70*/  IMAD R7, R7, R8, RZ ;  /* 0x0000000807077224 */ /* 0x000fe400078e02ff */
[----:B------:R-:W-:-:S04]  /*2e80*/  IMAD.WIDE.U32 R22, R8, R6, R22 ;  /* 0x0000000608167225 */ /* 0x000fc800078e0016 */
[----:B------:R-:W-:-:S05]  /*2e90*/  IMAD R7, R9, R6, R7 ;  /* 0x0000000609077224 */ /* 0x000fca00078e0207 */
[----:B------:R-:W-:-:S07]  /*2ea0*/  IADD3 R23, PT, PT, R23, R7, RZ ;  /* 0x0000000717177210 */ /* 0x000fce0007ffe0ff */
.L_x_17935:
        /* <DEDUP_REMOVED lines=10> */
.L_x_17934:
        /* <DEDUP_REMOVED lines=22> */
.L_x_18008:
        /* <DEDUP_REMOVED lines=32> */
.L_x_17985:
[----:B------:R-:W-:Y:S01]  /*32b0*/  MOV R26, R10 ;  /* 0x0000000a001a7202 */ /* 0x000fe20000000f00 */
[----:B------:R-:W-:Y:S01]  /*32c0*/  IMAD.MOV.U32 R13, RZ, RZ, R15 ;  /* 0x000000ffff0d7224 */ /* 0x000fe200078e000f */
[----:B------:R-:W-:Y:S01]  /*32d0*/  MOV R14, R20 ;  /* 0x00000014000e7202 */ /* 0x000fe20000000f00 */
[----:B------:R-:W-:Y:S01]  /*32e0*/  IMAD.MOV.U32 R11, RZ, RZ, R21 ;  /* 0x000000ffff0b7224 */ /* 0x000fe200078e0015 */
[----:B------:R-:W-:-:S07]  /*32f0*/  MOV R12, 0x3310 ;  /* 0x00003310000c7802 */ /* 0x000fce0000000f00 */
[----:B-123--:R-:W-:Y:S05]  /*3300*/  CALL.REL.NOINC `($__internal_364_$__cuda_sm20_div_s64) ;  /* 0x00000034006c7944 */ /* 0x00efea0003c00000 */
        /* <DEDUP_REMOVED lines=10> */
.L_x_17986:
[----:B------:R-:W-:Y:S05]  /*33b0*/  BSYNC.RECONVERGENT B1 ;  /* 0x0000000000017941 */ /* 0x000fea0003800200 */
.L_x_17984:
        /* <DEDUP_REMOVED lines=38> */
.L_x_17988:
[----:B------:R-:W-:Y:S01]  /*3620*/  MOV R26, R36 ;  /* 0x00000024001a7202 */ /* 0x000fe20000000f00 */
[----:B------:R-:W-:Y:S01]  /*3630*/  IMAD.MOV.U32 R13, RZ, RZ, R37 ;  /* 0x000000ffff0d7224 */ /* 0x000fe200078e0025 */
[----:B------:R-:W-:Y:S01]  /*3640*/  MOV R14, R38 ;  /* 0x00000026000e7202 */ /* 0x000fe20000000f00 */
[----:B------:R-:W-:Y:S01]  /*3650*/  IMAD.MOV.U32 R11, RZ, RZ, R39 ;  /* 0x000000ffff0b7224 */ /* 0x000fe200078e0027 */
[----:B------:R-:W-:-:S07]  /*3660*/  MOV R12, 0x3680 ;  /* 0x00003680000c7802 */ /* 0x000fce0000000f00 */
[----:B-1----:R-:W-:Y:S05]  /*3670*/  CALL.REL.NOINC `($__internal_364_$__cuda_sm20_div_s64) ;  /* 0x0000003000907944 */ /* 0x002fea0003c00000 */
        /* <DEDUP_REMOVED lines=11> */
.L_x_17989:
[----:B------:R-:W-:Y:S05]  /*3730*/  BSYNC.RECONVERGENT B1 ;  /* 0x0000000000017941 */ /* 0x000fea0003800200 */
.L_x_17987:
        /* <DEDUP_REMOVED lines=38> */
.L_x_17991:
[----:B------:R-:W-:Y:S01]  /*39a0*/  IMAD.MOV.U32 R26, RZ, RZ, R36 ;  /* 0x000000ffff1a7224 */ /* 0x000fe200078e0024 */
[----:B------:R-:W-:Y:S01]  /*39b0*/  MOV R13, R37 ;  /* 0x00000025000d7202 */ /* 0x000fe20000000f00 */
[----:B------:R-:W-:Y:S01]  /*39c0*/  IMAD.MOV.U32 R14, RZ, RZ, R38 ;  /* 0x000000ffff0e7224 */ /* 0x000fe200078e0026 */
[----:B------:R-:W-:Y:S02]  /*39d0*/  MOV R11, R39 ;  /* 0x00000027000b7202 */ /* 0x000fe40000000f00 */
[----:B------:R-:W-:-:S07]  /*39e0*/  MOV R12, 0x3a00 ;  /* 0x00003a00000c7802 */ /* 0x000fce0000000f00 */
[----:B-1----:R-:W-:Y:S05]  /*39f0*/  CALL.REL.NOINC `($__internal_364_$__cuda_sm20_div_s64) ;  /* 0x0000002c00b07944 */ /* 0x002fea0003c00000 */
        /* <DEDUP_REMOVED lines=11> */
.L_x_17992:
[----:B------:R-:W-:Y:S05]  /*3ab0*/  BSYNC.RECONVERGENT B1 ;  /* 0x0000000000017941 */ /* 0x000fea0003800200 */
.L_x_17990:
        /* <DEDUP_REMOVED lines=37> */
.L_x_17994:
        /* <DEDUP_REMOVED lines=17> */
.L_x_17995:
[----:B------:R-:W-:Y:S05]  /*3e20*/  BSYNC.RECONVERGENT B1 ;  /* 0x0000000000017941 */ /* 0x000fea0003800200 */
.L_x_17993:
        /* <DEDUP_REMOVED lines=38> */
.L_x_17997:
        /* <DEDUP_REMOVED lines=17> */
.L_x_17998:
[----:B------:R-:W-:Y:S05]  /*41a0*/  BSYNC.RECONVERGENT B1 ;  /* 0x0000000000017941 */ /* 0x000fea0003800200 */
.L_x_17996:
        /* <DEDUP_REMOVED lines=38> */
.L_x_18000:
        /* <DEDUP_REMOVED lines=17> */
.L_x_18001:
[----:B------:R-:W-:Y:S05]  /*4520*/  BSYNC.RECONVERGENT B1 ;  /* 0x0000000000017941 */ /* 0x000fea0003800200 */
.L_x_17999:
        /* <DEDUP_REMOVED lines=37> */
.L_x_18003:
[----:B------:R-:W-:Y:S01]  /*4780*/  IMAD.MOV.U32 R26, RZ, RZ, R38 ;  /* 0x000000ffff1a7224 */ /* 0x000fe200078e0026 */
[----:B------:R-:W-:Y:S01]  /*4790*/  MOV R13, R39 ;  /* 0x00000027000d7202 */ /* 0x000fe20000000f00 */
[----:B------:R-:W-:Y:S01]  /*47a0*/  IMAD.MOV.U32 R14, RZ, RZ, R42 ;  /* 0x000000ffff0e7224 */ /* 0x000fe200078e002a */
[----:B------:R-:W-:Y:S02]  /*47b0*/  MOV R11, R43 ;  /* 0x0000002b000b7202 */ /* 0x000fe40000000f00 */
[----:B------:R-:W-:-:S07]  /*47c0*/  MOV R12, 0x47e0 ;  /* 0x000047e0000c7802 */ /* 0x000fce0000000f00 */
[----:B-1----:R-:W-:Y:S05]  /*47d0*/  CALL.REL.NOINC `($__internal_364_$__cuda_sm20_div_s64) ;  /* 0x0000002000387944 */ /* 0x002fea0003c00000 */
        /* <DEDUP_REMOVED lines=11> */
.L_x_18004:
[----:B------:R-:W-:Y:S05]  /*4890*/  BSYNC.RECONVERGENT B1 ;  /* 0x0000000000017941 */ /* 0x000fea0003800200 */
.L_x_18002:
        /* <DEDUP_REMOVED lines=36> */
.L_x_18006:
[----:B------:R-:W-:Y:S01]  /*4ae0*/  MOV R26, R36 ;  /* 0x00000024001a7202 */ /* 0x000fe20000000f00 */
[----:B------:R-:W-:Y:S01]  /*4af0*/  IMAD.MOV.U32 R14, RZ, RZ, R38 ;  /* 0x000000ffff0e7224 */ /* 0x000fe200078e0026 */
[----:B------:R-:W-:Y:S02]  /*4b00*/  MOV R13, R37 ;  /* 0x00000025000d7202 */ /* 0x000fe40000000f00 */
[----:B------:R-:W-:Y:S02]  /*4b10*/  MOV R11, R39 ;  /* 0x00000027000b7202 */ /* 0x000fe40000000f00 */
[----:B------:R-:W-:-:S07]  /*4b20*/  MOV R12, 0x4b40 ;  /* 0x00004b40000c7802 */ /* 0x000fce0000000f00 */
[----:B-1----:R-:W-:Y:S05]  /*4b30*/  CALL.REL.NOINC `($__internal_364_$__cuda_sm20_div_s64) ;  /* 0x0000001c00607944 */ /* 0x002fea0003c00000 */
        /* <DEDUP_REMOVED lines=11> */
.L_x_18007:
[----:B------:R-:W-:Y:S05]  /*4bf0*/  BSYNC.RECONVERGENT B1 ;  /* 0x0000000000017941 */ /* 0x000fea0003800200 */
.L_x_18005:
        /* <DEDUP_REMOVED lines=11> */
.L_x_17983:
        /* <DEDUP_REMOVED lines=36> */
.L_x_18011:
[----:B------:R-:W-:Y:S01]  /*4ef0*/  IMAD.MOV.U32 R26, RZ, RZ, R10 ;  /* 0x000000ffff1a7224 */ /* 0x000fe200078e000a */
[----:B------:R-:W-:Y:S01]  /*4f00*/  MOV R13, R15 ;  /* 0x0000000f000d7202 */ /* 0x000fe20000000f00 */
[----:B------:R-:W-:Y:S01]  /*4f10*/  IMAD.MOV.U32 R11, RZ, RZ, R17 ;  /* 0x000000ffff0b7224 */ /* 0x000fe200078e0011 */
[----:B------:R-:W-:Y:S02]  /*4f20*/  MOV R14, R16 ;  /* 0x00000010000e7202 */ /* 0x000fe40000000f00 */
[----:B------:R-:W-:-:S07]  /*4f30*/  MOV R12, 0x4f50 ;  /* 0x00004f50000c7802 */ /* 0x000fce0000000f00 */
[----:B------:R-:W-:Y:S05]  /*4f40*/  CALL.REL.NOINC `($__internal_364_$__cuda_sm20_div_s64) ;  /* 0x00000018005c7944 */ /* 0x000fea0003c00000 */
        /* <DEDUP_REMOVED lines=10> */
.L_x_18012:
[----:B------:R-:W-:Y:S05]  /*4ff0*/  BSYNC.RECONVERGENT B1 ;  /* 0x0000000000017941 */ /* 0x000fea0003800200 */
.L_x_18010:
        /* <DEDUP_REMOVED lines=41> */
.L_x_18014:
[----:B------:R-:W-:Y:S01]  /*5290*/  MOV R26, R20 ;  /* 0x00000014001a7202 */ /* 0x000fe20000000f00 */
[----:B------:R-:W-:Y:S01]  /*52a0*/  IMAD.MOV.U32 R14, RZ, RZ, R18 ;  /* 0x000000ffff0e7224 */ /* 0x000fe200078e0012 */
[----:B------:R-:W-:Y:S02]  /*52b0*/  MOV R13, R21 ;  /* 0x00000015000d7202 */ /* 0x000fe40000000f00 */
[----:B------:R-:W-:Y:S02]  /*52c0*/  MOV R11, R19 ;  /* 0x00000013000b7202 */ /* 0x000fe40000000f00 */
[----:B------:R-:W-:-:S07]  /*52d0*/  MOV R12, 0x52f0 ;  /* 0x000052f0000c7802 */ /* 0x000fce0000000f00 */
[----:B------:R-:W-:Y:S05]  /*52e0*/  CALL.REL.NOINC `($__internal_364_$__cuda_sm20_div_s64) ;  /* 0x0000001400747944 */ /* 0x000fea0003c00000 */
        /* <DEDUP_REMOVED lines=11> */
.L_x_18015:
[----:B------:R-:W-:Y:S05]  /*53a0*/  BSYNC.RECONVERGENT B1 ;  /* 0x0000000000017941 */ /* 0x000fea0003800200 */
.L_x_18013:
        /* <DEDUP_REMOVED lines=40> */
.L_x_18017:
[----:B------:R-:W-:Y:S01]  /*5630*/  MOV R26, R18 ;  /* 0x00000012001a7202 */ /* 0x000fe20000000f00 */
[----:B------:R-:W-:Y:S01]  /*5640*/  IMAD.MOV.U32 R13, RZ, RZ, R19 ;  /* 0x000000ffff0d7224 */ /* 0x000fe200078e0013 */
[----:B------:R-:W-:Y:S02]  /*5650*/  MOV R14, R20 ;  /* 0x00000014000e7202 */ /* 0x000fe40000000f00 */
[----:B------:R-:W-:Y:S02]  /*5660*/  MOV R11, R21 ;  /* 0x00000015000b7202 */ /* 0x000fe40000000f00 */
[----:B------:R-:W-:-:S07]  /*5670*/  MOV R12, 0x5690 ;  /* 0x00005690000c7802 */ /* 0x000fce0000000f00 */
[----:B------:R-:W-:Y:S05]  /*5680*/  CALL.REL.NOINC `($__internal_364_$__cuda_sm20_div_s64) ;  /* 0x00000010008c7944 */ /* 0x000fea0003c00000 */
        /* <DEDUP_REMOVED lines=11> */
.L_x_18018:
[----:B------:R-:W-:Y:S05]  /*5740*/  BSYNC.RECONVERGENT B1 ;  /* 0x0000000000017941 */ /* 0x000fea0003800200 */
.L_x_18016:
        /* <DEDUP_REMOVED lines=39> */
.L_x_18020:
        /* <DEDUP_REMOVED lines=17> */
.L_x_18021:
[----:B------:R-:W-:Y:S05]  /*5ad0*/  BSYNC.RECONVERGENT B1 ;  /* 0x0000000000017941 */ /* 0x000fea0003800200 */
.L_x_18019:
        /* <DEDUP_REMOVED lines=9> */
.L_x_18009:
        /* <DEDUP_REMOVED lines=34> */
.L_x_18024:
[----:B------:R-:W-:Y:S01]  /*5d90*/  MOV R26, R10 ;  /* 0x0000000a001a7202 */ /* 0x000fe20000000f00 */
[----:B------:R-:W-:Y:S01]  /*5da0*/  IMAD.MOV.U32 R13, RZ, RZ, R15 ;  /* 0x000000ffff0d7224 */ /* 0x000fe200078e000f */
[----:B------:R-:W-:Y:S02]  /*5db0*/  MOV R14, R16 ;  /* 0x00000010000e7202 */ /* 0x000fe40000000f00 */
[----:B------:R-:W-:Y:S02]  /*5dc0*/  MOV R11, R17 ;  /* 0x00000011000b7202 */ /* 0x000fe40000000f00 */
[----:B------:R-:W-:-:S07]  /*5dd0*/  MOV R12, 0x5df0 ;  /* 0x00005df0000c7802 */ /* 0x000fce0000000f00 */
[----:B------:R-:W-:Y:S05]  /*5de0*/  CALL.REL.NOINC `($__internal_364_$__cuda_sm20_div_s64) ;  /* 0x0000000800b47944 */ /* 0x000fea0003c00000 */
        /* <DEDUP_REMOVED lines=10> */
.L_x_18025:
[----:B------:R-:W-:Y:S05]  /*5e90*/  BSYNC.RECONVERGENT B1 ;  /* 0x0000000000017941 */ /* 0x000fea0003800200 */
.L_x_18023:
        /* <DEDUP_REMOVED lines=39> */
.L_x_18027:
[----:B------:R-:W-:Y:S01]  /*6110*/  MOV R26, R18 ;  /* 0x00000012001a7202 */ /* 0x000fe20000000f00 */
[----:B------:R-:W-:Y:S01]  /*6120*/  IMAD.MOV.U32 R14, RZ, RZ, R16 ;  /* 0x000000ffff0e7224 */ /* 0x000fe200078e0010 */
[----:B------:R-:W-:Y:S02]  /*6130*/  MOV R13, R19 ;  /* 0x00000013000d7202 */ /* 0x000fe40000000f00 */
        /* <DEDUP_REMOVED lines=14> */
.L_x_18028:
[----:B------:R-:W-:Y:S05]  /*6220*/  BSYNC.RECONVERGENT B1 ;  /* 0x0000000000017941 */ /* 0x000fea0003800200 */
.L_x_18026:
        /* <DEDUP_REMOVED lines=9> */
.L_x_18022:
        /* <DEDUP_REMOVED lines=30> */
.L_x_18030:
[----:B------:R-:W-:Y:S01]  /*64a0*/  MOV R24, R18 ;  /* 0x0000001200187202 */ /* 0x000fe20000000f00 */
[----:B------:R-:W-:Y:S01]  /*64b0*/  IMAD.MOV.U32 R21, RZ, RZ, R15 ;  /* 0x000000ffff157224 */ /* 0x000fe200078e000f */
[----:B------:R-:W-:Y:S02]  /*64c0*/  MOV R18, R10 ;  /* 0x0000000a00127202 */ /* 0x000fe40000000f00 */
[----:B------:R-:W-:-:S07]  /*64d0*/  MOV R26, 0x64f0 ;  /* 0x000064f0001a7802 */ /* 0x000fce0000000f00 */
[----:B------:R-:W-:Y:S05]  /*64e0*/  CALL.REL.NOINC `($__internal_365_$__cuda_sm20_rem_s64) ;  /* 0x0000000800407944 */ /* 0x000fea0003c00000 */
.L_x_18031:
[----:B------:R-:W-:Y:S05]  /*64f0*/  BSYNC.RECONVERGENT B1 ;  /* 0x0000000000017941 */ /* 0x000fea0003800200 */
.L_x_18029:
        /* <DEDUP_REMOVED lines=8> */
.L_x_17982:
[----:B------:R-:W0:Y:S02]  /*6580*/  LDCU.64 UR6, c[0x0][0x388] ;  /* 0x00007100ff0677ac */ /* 0x000e240008000a00 */
[----:B0-----:R-:W-:-:S04]  /*6590*/  LEA R4, P0, R6, UR6, 0x1 ;  /* 0x0000000606047c11 */ /* 0x001fc8000f8008ff */
[----:B------:R-:W-:-:S05]  /*65a0*/  LEA.HI.X R5, R6, UR7, R5, 0x1, P0 ;  /* 0x0000000706057c11 */ /* 0x000fca00080f0c05 */
[----:B------:R-:W2:Y:S04]  /*65b0*/  LDG.E.U16 R4, desc[UR8][R4.64] ;  /* 0x0000000804047981 */ /* 0x000ea8000c1e1500 */
[----:B--2---:R1:W-:Y:S02]  /*65c0*/  STS.U16 [R3], R4 ;  /* 0x0000000403007388 */ /* 0x0043e40000000400 */
.L_x_17981:
[----:B------:R-:W-:Y:S05]  /*65d0*/  BSYNC.RECONVERGENT B0 ;  /* 0x0000000000007941 */ /* 0x000fea0003800200 */
.L_x_17933:
[----:B------:R-:W-:Y:S01]  /*65e0*/  BAR.SYNC.DEFER_BLOCKING 0x0 ;  /* 0x0000000000007b1d */ /* 0x000fe20000010000 */
[----:B------:R-:W-:Y:S01]  /*65f0*/  UISETP.GE.U32.AND UP0, UPT, UR5, 0x42, UPT ;  /* 0x000000420500788c */ /* 0x000fe2000bf06070 */
[----:B------:R-:W-:-:S08]  /*6600*/  ISETP.GT.U32.AND P1, PT, R2, 0x1f, PT ;  /* 0x0000001f0200780c */ /* 0x000fd00003f24070 */
[----:B------:R-:W-:Y:S05]  /*6610*/  BRA.U !UP0, `(.L_x_18032) ;  /* 0x0000000108307547 */ /* 0x000fea000b800000 */
.L_x_18033:
        /* <DEDUP_REMOVED lines=12> */
.L_x_18032:
        /* <DEDUP_REMOVED lines=30> */
        .weak           $__internal_364_$__cuda_sm20_div_s64
        .type           $__internal_364_$__cuda_sm20_div_s64,@function
        .size           $__internal_364_$__cuda_sm20_div_s64,($__internal_365_$__cuda_sm20_rem_s64 - $__internal_364_$__cuda_sm20_div_s64)
$__internal_364_$__cuda_sm20_div_s64:
        /* <DEDUP_REMOVED lines=82> */
[----:B------:R-:W-:Y:S06]  /*6de0*/  RET.REL.NODEC R12 `(uncontiguous_cumulate_mean_u16) ;  /* 0xffffff900c847950 */ /* 0x000fec0003c3ffff */
        .weak           $__internal_365_$__cuda_sm20_rem_s64
        .type           $__internal_365_$__cuda_sm20_rem_s64,@function
        .size           $__internal_365_$__cuda_sm20_rem_s64,(.L_x_30681 - $__internal_365_$__cuda_sm20_rem_s64)
$__internal_365_$__cuda_sm20_rem_s64:
        /* <DEDUP_REMOVED lines=76> */
[----:B------:R-:W-:Y:S06]  /*72b0*/  RET.REL.NODEC R26 `(uncontiguous_cumulate_mean_u16) ;  /* 0xffffff8c1a507950 */ /* 0x000fec0003c3ffff */
.L_x_18034:
        /* <DEDUP_REMOVED lines=12> */
.L_x_30681:


//--------------------- .text.uncontiguous_mean_u16 --------------------------
	.section	.text.uncontiguous_mean_u16,"ax",@progbits
	.align	128
        .global         uncontiguous_mean_u16
        .type           uncontiguous_mean_u16,@function
        .size           uncontiguous_mean_u16,(.L_x_30683 - uncontiguous_mean_u16)
        .other          uncontiguous_mean_u16,@"STO_CUDA_ENTRY STV_DEFAULT"
uncontiguous_mean_u16:
.text.uncontiguous_mean_u16:
        /* <DEDUP_REMOVED lines=37> */
.L_x_18063:
        /* <DEDUP_REMOVED lines=32> */
.L_x_18040:
[----:B------:R-:W-:Y:S01]  /*0450*/  MOV R26, R6 ;  /* 0x00000006001a7202 */ /* 0x000fe20000000f00 */
[----:B------:R-:W-:Y:S01]  /*0460*/  IMAD.MOV.U32 R13, RZ, RZ, R9 ;  /* 0x000000ffff0d7224 */ /* 0x000fe200078e0009 */
[----:B------:R-:W-:Y:S01]  /*0470*/  MOV R14, R40 ;  /* 0x00000028000e7202 */ /* 0x000fe20000000f00 */
[----:B------:R-:W-:Y:S01]  /*0480*/  IMAD.MOV.U32 R11, RZ, RZ, R41 ;  /* 0x000000ffff0b7224 */ /* 0x000fe200078e0029 */
[----:B------:R-:W-:-:S07]  /*0490*/  MOV R12, 0x4b0 ;  /* 0x000004b0000c7802 */ /* 0x000fce0000000f00 */
[----:B-1----:R-:W-:Y:S05]  /*04a0*/  CALL.REL.NOINC `($__internal_366_$__cuda_sm20_div_s64) ;  /* 0x0000006400147944 */ /* 0x002fea0003c00000 */
        /* <DEDUP_REMOVED lines=10> */
.L_x_18041:
[----:B------:R-:W-:Y:S05]  /*0550*/  BSYNC.RECONVERGENT B1 ;  /* 0x0000000000017941 */ /* 0x000fea0003800200 */
.L_x_18039:
        /* <DEDUP_REMOVED lines=33> */
.L_x_18043:
[----:B------:R-:W-:Y:S01]  /*0770*/  IMAD.MOV.U32 R26, RZ, RZ, R20 ;  /* 0x000000ffff1a7224 */ /* 0x000fe200078e0014 */
[----:B------:R-:W-:Y:S01]  /*0780*/  MOV R13, R7 ;  /* 0x00000007000d7202 */ /* 0x000fe20000000f00 */
[----:B------:R-:W-:Y:S01]  /*0790*/  IMAD.MOV.U32 R14, RZ, RZ, R40 ;  /* 0x000000ffff0e7224 */ /* 0x000fe200078e0028 */
[----:B------:R-:W-:Y:S02]  /*07a0*/  MOV R11, R41 ;  /* 0x00000029000b7202 */ /* 0x000fe40000000f00 */
[----:B------:R-:W-:-:S07]  /*07b0*/  MOV R12, 0x7d0 ;  /* 0x000007d0000c7802 */ /* 0x000fce0000000f00 */
[----:B------:R-:W-:Y:S05]  /*07c0*/  CALL.REL.NOINC `($__internal_366_$__cuda_sm20_div_s64) ;  /* 0x00000060004c7944 */ /* 0x000fea0003c00000 */
        /* <DEDUP_REMOVED lines=9> */
.L_x_18044:
[----:B------:R-:W-:Y:S05]  /*0860*/  BSYNC.RECONVERGENT B1 ;  /* 0x0000000000017941 */ /* 0x000fea0003800200 */
.L_x_18042:
        /* <DEDUP_REMOVED lines=34> */
.L_x_18046:
[----:B------:R-:W-:Y:S01]  /*0a90*/  MOV R26, R34 ;  /* 0x00000022001a7202 */ /* 0x000fe20000000f00 */
[----:B------:R-:W-:Y:S01]  /*0aa0*/  IMAD.MOV.U32 R13, RZ, RZ, R35 ;  /* 0x000000ffff0d7224 */ /* 0x000fe200078e0023 */
[----:B------:R-:W-:Y:S01]  /*0ab0*/  MOV R14, R20 ;  /* 0x00000014000e7202 */ /* 0x000fe20000000f00 */
[----:B------:R-:W-:Y:S01]  /*0ac0*/  IMAD.MOV.U32 R11, RZ, RZ, R21 ;  /* 0x000000ffff0b7224 */ /* 0x000fe200078e0015 */
[----:B------:R-:W-:-:S07]  /*0ad0*/  MOV R12, 0xaf0 ;  /* 0x00000af0000c7802 */ /* 0x000fce0000000f00 */
[----:B------:R-:W-:Y:S05]  /*0ae0*/  CALL.REL.NOINC `($__internal_366_$__cuda_sm20_div_s64) ;  /* 0x0000005c00847944 */ /* 0x000fea0003c00000 */
        /* <DEDUP_REMOVED lines=10> */
.L_x_18047:
[----:B------:R-:W-:Y:S05]  /*0b90*/  BSYNC.RECONVERGENT B1 ;  /* 0x0000000000017941 */ /* 0x000fea0003800200 */
.L_x_18045:
        /* <DEDUP_REMOVED lines=34> */
.L_x_18049:
        /* <DEDUP_REMOVED lines=16> */
.L_x_18050:
[----:B------:R-:W-:Y:S05]  /*0ec0*/  BSYNC.RECONVERGENT B1 ;  /* 0x0000000000017941 */ /* 0x000fea0003800200 */
.L_x_18048:
        /* <DEDUP_REMOVED lines=36> */
.L_x_18052:
        /* <DEDUP_REMOVED lines=16> */
.L_x_18053:
[----:B------:R-:W-:Y:S05]  /*1210*/  BSYNC.RECONVERGENT B1 ;  /* 0x0000000000017941 */ /* 0x000fea0003800200 */
.L_x_18051:
        /* <DEDUP_REMOVED lines=35> */
.L_x_18055:
[----:B------:R-:W-:Y:S01]  /*1450*/  IMAD.MOV.U32 R26, RZ, RZ, R34 ;  /* 0x000000ffff1a7224 */ /* 0x000fe200078e0022 */
[----:B------:R-:W-:Y:S01]  /*1460*/  MOV R13, R35 ;  /* 0x00000023000d7202 */ /* 0x000fe20000000f00 */
[----:B------:R-:W-:Y:S01]  /*1470*/  IMAD.MOV.U32 R14, RZ, RZ, R20 ;  /* 0x000000ffff0e7224 */ /* 0x000fe200078e0014 */
[----:B------:R-:W-:Y:S02]  /*1480*/  MOV R11, R21 ;  /* 0x00000015000b7202 */ /* 0x000fe40000000f00 */
[----:B------:R-:W-:-:S07]  /*1490*/  MOV R12, 0x14b0 ;  /* 0x000014b0000c7802 */ /* 0x000fce0000000f00 */
[----:B------:R-:W-:Y:S05]  /*14a0*/  CALL.REL.NOINC `($__internal_366_$__cuda_sm20_div_s64) ;  /* 0x0000005400147944 */ /* 0x000fea0003c00000 */
        /* <DEDUP_REMOVED lines=10> */
.L_x_18056:
[----:B------:R-:W-:Y:S05]  /*1550*/  BSYNC.RECONVERGENT B1 ;  /* 0x0000000000017941 */ /* 0x000fea0003800200 */
.L_x_18054:
        /* <DEDUP_REMOVED lines=34> */
.L_x_18058:
[----:B------:R-:W-:Y:S01]  /*1780*/  IMAD.MOV.U32 R26, RZ, RZ, R38 ;  /* 0x000000ffff1a7224 */ /* 0x000fe200078e0026 */
[----:B------:R-:W-:Y:S01]  /*1790*/  MOV R13, R39 ;  /* 0x00000027000d7202 */ /* 0x000fe20000000f00 */
[----:B------:R-:W-:Y:S01]  /*17a0*/  IMAD.MOV.U32 R14, RZ, RZ, R20 ;  /* 0x000000ffff0e7224 */ /* 0x000fe200078e0014 */
[----:B------:R-:W-:Y:S02]  /*17b0*/  MOV R11, R21 ;  /* 0x00000015000b7202 */ /* 0x000fe40000000f00 */
[----:B------:R-:W-:-:S07]  /*17c0*/  MOV R12, 0x17e0 ;  /* 0x000017e0000c7802 */ /* 0x000fce0000000f00 */
[----:B------:R-:W-:Y:S05]  /*17d0*/  CALL.REL.NOINC `($__internal_366_$__cuda_sm20_div_s64) ;  /* 0x0000005000487944 */ /* 0x000fea0003c00000 */
        /* <DEDUP_REMOVED lines=10> */
.L_x_18059:
[----:B------:R-:W-:Y:S05]  /*1880*/  BSYNC.RECONVERGENT B1 ;  /* 0x0000000000017941 */ /* 0x000fea0003800200 */
.L_x_18057:
        /* <DEDUP_REMOVED lines=35> */
.L_x_18061:
[----:B------:R-:W-:Y:S01]  /*1ac0*/  MOV R26, R34 ;  /* 0x00000022001a7202 */ /* 0x000fe20000000f00 */
[----:B------:R-:W-:Y:S01]  /*1ad0*/  IMAD.MOV.U32 R13, RZ, RZ, R35 ;  /* 0x000000ffff0d7224 */ /* 0x000fe200078e0023 */
[----:B------:R-:W-:Y:S01]  /*1ae0*/  MOV R14, R20 ;  /* 0x00000014000e7202 */ /* 0x000fe20000000f00 */
[----:B------:R-:W-:Y:S01]  /*1af0*/  IMAD.MOV.U32 R11, RZ, RZ, R21 ;  /* 0x000000ffff0b7224 */ /* 0x000fe200078e0015 */
[----:B------:R-:W-:-:S07]  /*1b00*/  MOV R12, 0x1b20 ;  /* 0x00001b20000c7802 */ /* 0x000fce0000000f00 */
[----:B------:R-:W-:Y:S05]  /*1b10*/  CALL.REL.NOINC `($__internal_366_$__cuda_sm20_div_s64) ;  /* 0x0000004c00787944 */ /* 0x000fea0003c00000 */
        /* <DEDUP_REMOVED lines=10> */
.L_x_18062:
[----:B------:R-:W-:Y:S05]  /*1bc0*/  BSYNC.RECONVERGENT B1 ;  /* 0x0000000000017941 */ /* 0x000fea0003800200 */
.L_x_18060:
        /* <DEDUP_REMOVED lines=8> */
.L_x_18038:
        /* <DEDUP_REMOVED lines=35> */
.L_x_18066:
        /* <DEDUP_REMOVED lines=16> */
.L_x_18067:
[----:B------:R-:W-:Y:S05]  /*1f80*/  BSYNC.RECONVERGENT B1 ;  /* 0x0000000000017941 */ /* 0x000fea0003800200 */
.L_x_18065:
        /* <DEDUP_REMOVED lines=34> */
.L_x_18069:
        /* <DEDUP_REMOVED lines=16> */
.L_x_18070:
[----:B------:R-:W-:Y:S05]  /*22b0*/  BSYNC.RECONVERGENT B1 ;  /* 0x0000000000017941 */ /* 0x000fea0003800200 */
.L_x_18068:
        /* <DEDUP_REMOVED lines=35> */
.L_x_18072:
        /* <DEDUP_REMOVED lines=16> */
.L_x_18073:
[----:B------:R-:W-:Y:S05]  /*25f0*/  BSYNC.RECONVERGENT B1 ;  /* 0x0000000000017941 */ /* 0x000fea0003800200 */
.L_x_18071:
        /* <DEDUP_REMOVED lines=35> */
.L_x_18075:
[----:B------:R-:W-:Y:S01]  /*2830*/  IMAD.MOV.U32 R26, RZ, RZ, R18 ;  /* 0x000000ffff1a7224 */ /* 0x000fe200078e0012 */
[----:B------:R-:W-:Y:S01]  /*2840*/  MOV R13, R19 ;  /* 0x00000013000d7202 */ /* 0x000fe20000000f00 */
[----:B------:R-:W-:Y:S01]  /*2850*/  IMAD.MOV.U32 R14, RZ, RZ, R16 ;  /* 0x000000ffff0e7224 */ /* 0x000fe200078e0010 */
[----:B------:R-:W-:Y:S02]  /*2860*/  MOV R11, R17 ;  /* 0x00000011000b7202 */ /* 0x000fe40000000f00 */
[----:B------:R-:W-:-:S07]  /*2870*/  MOV R12, 0x2890 ;  /* 0x00002890000c7802 */ /* 0x000fce0000000f00 */
[----:B------:R-:W-:Y:S05]  /*2880*/  CALL.REL.NOINC `($__internal_366_$__cuda_sm20_div_s64) ;  /* 0x00000040001c7944 */ /* 0x000fea0003c00000 */
        /* <DEDUP_REMOVED lines=10> */
.L_x_18076:
[----:B------:R-:W-:Y:S05]  /*2930*/  BSYNC.RECONVERGENT B1 ;  /* 0x0000000000017941 */ /* 0x000fea0003800200 */
.L_x_18074:
[----:B------:R-:W-:Y:S01]  /*2940*/  IMAD R11, R11, R34, RZ ;  /* 0x000000220b0b7224 */ /* 0x000fe200078e02ff */
[----:B------:R-:W-:Y:S01]  /*2950*/  IADD3 R8, PT, PT, R8, -0x2, RZ ;  /* 0xfffffffe08087810 */ /* 0x000fe20007ffe0ff */
[----:B------:R-:W-:Y:S02]  /*2960*/  IMAD.MOV.U32 R38, RZ, RZ, R22 ;  /* 0x000000ffff267224 */ /* 0x000fe400078e0016 */
[-C--:B------:R-:W-:Y:S02]  /*2970*/  IMAD R11, R35, R10.reuse, R11 ;  /* 0x0000000a230b7224 */ /* 0x080fe400078e020b */
[----:B------:R-:W-:-:S04]  /*2980*/  IMAD.WIDE.U32 R22, R34, R10, R38 ;  /* 0x0000000a22167225 */ /* 0x000fc800078e0026 */
[----:B------:R-:W-:-:S07]  /*2990*/  IMAD.IADD R23, R23, 0x1, R11 ;  /* 0x0000000117177824 */ /* 0x000fce00078e020b */
.L_x_18064:
        /* <DEDUP_REMOVED lines=31> */
.L_x_18078:
[----:B------:R-:W-:Y:S01]  /*2b90*/  MOV R18, R6 ;  /* 0x0000000600127202 */ /* 0x000fe20000000f00 */
[----:B------:R-:W-:Y:S01]  /*2ba0*/  IMAD.MOV.U32 R21, RZ, RZ, R9 ;  /* 0x000000ffff157224 */ /* 0x000fe200078e0009 */
[----:B------:R-:W-:Y:S01]  /*2bb0*/  MOV R24, R16 ;  /* 0x0000001000187202 */ /* 0x000fe20000000f00 */
[----:B------:R-:W-:Y:S01]  /*2bc0*/  IMAD.MOV.U32 R19, RZ, RZ, R17 ;  /* 0x000000ffff137224 */ /* 0x000fe200078e0011 */
[----:B------:R-:W-:-:S07]  /*2bd0*/  MOV R26, 0x2bf0 ;  /* 0x00002bf0001a7802 */ /* 0x000fce0000000f00 */
[----:B------:R-:W-:Y:S05]  /*2be0*/  CALL.REL.NOINC `($__internal_367_$__cuda_sm20_rem_s64) ;  /* 0x0000004000907944 */ /* 0x000fea0003c00000 */
.L_x_18079:
[----:B------:R-:W-:Y:S05]  /*2bf0*/  BSYNC.RECONVERGENT B1 ;  /* 0x0000000000017941 */ /* 0x000fea0003800200 */
.L_x_18077:
        /* <DEDUP_REMOVED lines=30> */
.L_x_18081:
[----:B------:R-:W-:Y:S01]  /*2de0*/  MOV R24, R16 ;  /* 0x0000001000187202 */ /* 0x000fe20000000f00 */
[----:B------:R-:W-:Y:S01]  /*2df0*/  IMAD.MOV.U32 R19, RZ, RZ, R17 ;  /* 0x000000ffff137224 */ /* 0x000fe200078e0011 */
[----:B------:R-:W-:Y:S01]  /*2e00*/  MOV R18, R20 ;  /* 0x0000001400127202 */ /* 0x000fe20000000f00 */
[----:B------:R-:W-:Y:S01]  /*2e10*/  IMAD.MOV.U32 R21, RZ, RZ, R7 ;  /* 0x000000ffff157224 */ /* 0x000fe200078e0007 */
[----:B------:R-:W-:-:S07]  /*2e20*/  MOV R26, 0x2e40 ;  /* 0x00002e40001a7802 */ /* 0x000fce0000000f00 */
[----:B------:R-:W-:Y:S05]  /*2e30*/  CALL.REL.NOINC `($__internal_367_$__cuda_sm20_rem_s64) ;  /* 0x0000003c00fc7944 */ /* 0x000fea0003c00000 */
[----:B------:R-:W-:Y:S01]  /*2e40*/  MOV R6, R10 ;  /* 0x0000000a00067202 */ /* 0x000fe20000000f00 */
[----:B------:R-:W-:-:S07]  /*2e50*/  IMAD.MOV.U32 R7, RZ, RZ, R11 ;  /* 0x000000ffff077224 */ /* 0x000fce00078e000b */
.L_x_18082:
[----:B------:R-:W-:Y:S05]  /*2e60*/  BSYNC.RECONVERGENT B1 ;  /* 0x0000000000017941 */ /* 0x000fea0003800200 */
.L_x_18080:
[----:B------:R-:W-:Y:S02]  /*2e70*/  IMAD R7, R7, R8, RZ ;  /* 0x0000000807077224 */ /* 0x000fe400078e02ff */
[----:B------:R-:W-:-:S04]  /*2e80*/  IMAD.WIDE.U32 R22, R8, R6, R22 ;  /* 0x0000000608167225 */ /* 0x000fc800078e0016 */
[----:B------:R-:W-:-:S05]  /*2e90*/  IMAD R7, R9, R6, R7 ;  /* 0x0000000609077224 */ /* 0x000fca00078e0207 */
[----:B------:R-:W-:-:S07]  /*2ea0*/  IADD3 R23, PT, PT, R23, R7, RZ ;  /* 0x0000000717177210 */ /* 0x000fce0007ffe0ff */
.L_x_18037:
[----:B------:R-:W0:Y:S02]  /*2eb0*/  LDCU.64 UR6, c[0x0][0x388] ;  /* 0x00007100ff0677ac */ /* 0x000e240008000a00 */
[----:B0-----:R-:W-:Y:S02]  /*2ec0*/  LEA R8, P1, R22, UR6, 0x1 ;  /* 0x0000000616087c11 */ /* 0x001fe4000f8208ff */
[----:B------:R-:W-:Y:S02]  /*2ed0*/  LEA R6, P0, R4, UR6, 0x1 ;  /* 0x0000000604067c11 */ /* 0x000fe4000f8008ff */
[----:B------:R-:W-:Y:S02]  /*2ee0*/  LEA.HI.X R9, R22, UR7, R23, 0x1, P1 ;  /* 0x0000000716097c11 */ /* 0x000fe400088f0c17 */
[----:B------:R-:W-:-:S04]  /*2ef0*/  LEA.HI.X R7, R4, UR7, R5, 0x1, P0 ;  /* 0x0000000704077c11 */ /* 0x000fc800080f0c05 */
[----:B------:R-:W2:Y:S04]  /*2f00*/  LDG.E.U16 R9, desc[UR8][R8.64] ;  /* 0x0000000808097981 */ /* 0x000ea8000c1e1500 */
[----:B------:R-:W2:Y:S02]  /*2f10*/  LDG.E.U16 R6, desc[UR8][R6.64] ;  /* 0x0000000806067981 */ /* 0x000ea4000c1e1500 */
[----:B--2---:R-:W-:-:S05]  /*2f20*/  IMAD.IADD R4, R6, 0x1, R9 ;  /* 0x0000000106047824 */ /* 0x004fca00078e0209 */
[----:B------:R-:W-:-:S04]  /*2f30*/  I2FP.F32.U32 R4, R4 ;  /* 0x0000000400047245 */ /* 0x000fc80000201000 */
[----:B------:R-:W-:-:S05]  /*2f40*/  F2FP.F16.F32.PACK_AB R4, RZ, R4 ;  /* 0x00000004ff04723e */ /* 0x000fca00000000ff */
[----:B------:R0:W-:Y:S01]  /*2f50*/  STS.U16 [R3], R4 ;  /* 0x0000000403007388 */ /* 0x0001e20000000400 */
[----:B------:R-:W-:Y:S05]  /*2f60*/  BRA `(.L_x_18083) ;  /* 0x0000003400a87947 */ /* 0x000fea0003800000 */
.L_x_18036:
        /* <DEDUP_REMOVED lines=9> */
[----:B------:R-:W-:Y:S02]  /*3000*/  MOV R15, RZ ;  /* 0x000000ff000f7202 */ /* 0x000fe40000000f00 */
[----:B------:R-:W-:Y:S02]  /*3010*/  LOP3.LUT R9, R11, 0x7, RZ, 0xc0, !PT ;  /* 0x000000070b097812 */ /* 0x000fe400078ec0ff */
[----:B------:R-:W-:-:S07]  /*3020*/  MOV R5, RZ ;  /* 0x000000ff00057202 */ /* 0x000fce0000000f00 */
[----:B------:R-:W-:Y:S05]  /*3030*/  @!P0 BRA `(.L_x_18085) ;  /* 0x0000001c00248947 */ /* 0x000fea0003800000 */
[----:B------:R-:W0:Y:S01]  /*3040*/  LDC.64 R34, c[0x0][0x390] ;  /* 0x0000e400ff227b82 */ /* 0x000e220000000a00 */
[C---:B------:R-:W-:Y:S01]  /*3050*/  LOP3.LUT R7, R11.reuse, 0xfffffff8, RZ, 0xc0, !PT ;  /* 0xfffffff80b077812 */ /* 0x040fe200078ec0ff */
[----:B------:R-:W-:Y:S01]  /*3060*/  VIADD R8, R11, 0xfffffffc ;  /* 0xfffffffc0b087836 */ /* 0x000fe20000000000 */
[----:B------:R-:W-:Y:S01]  /*3070*/  MOV R6, RZ ;  /* 0x000000ff00067202 */ /* 0x000fe20000000f00 */
[----:B------:R-:W-:Y:S01]  /*3080*/  IMAD.MOV.U32 R5, RZ, RZ, RZ ;  /* 0x000000ffff057224 */ /* 0x000fe200078e00ff */
[----:B------:R-:W-:-:S03]  /*3090*/  IADD3 R7, PT, PT, -R7, RZ, RZ ;  /* 0x000000ff07077210 */ /* 0x000fc60007ffe1ff */
[----:B------:R-:W1:Y:S08]  /*30a0*/  LDC.64 R16, c[0x0][0x398] ;  /* 0x0000e600ff107b82 */ /* 0x000e700000000a00 */
[----:B------:R-:W2:Y:S08]  /*30b0*/  LDC.64 R18, c[0x0][0x390] ;  /* 0x0000e400ff127b82 */ /* 0x000eb00000000a00 */
[----:B------:R-:W3:Y:S02]  /*30c0*/  LDC.64 R22, c[0x0][0x398] ;  /* 0x0000e600ff167b82 */ /* 0x000ee40000000a00 */
.L_x_18110:
        /* <DEDUP_REMOVED lines=32> */
.L_x_18087:
[----:B------:R-:W-:Y:S01]  /*32d0*/  IMAD.MOV.U32 R26, RZ, RZ, R10 ;  /* 0x000000ffff1a7224 */ /* 0x000fe200078e000a */
[----:B------:R-:W-:Y:S01]  /*32e0*/  MOV R13, R15 ;  /* 0x0000000f000d7202 */ /* 0x000fe20000000f00 */
[----:B------:R-:W-:Y:S01]  /*32f0*/  IMAD.MOV.U32 R14, RZ, RZ, R20 ;  /* 0x000000ffff0e7224 */ /* 0x000fe200078e0014 */
[----:B------:R-:W-:Y:S02]  /*3300*/  MOV R11, R21 ;  /* 0x00000015000b7202 */ /* 0x000fe40000000f00 */
[----:B------:R-:W-:-:S07]  /*3310*/  MOV R12, 0x3330 ;  /* 0x00003330000c7802 */ /* 0x000fce0000000f00 */
[----:B-123--:R-:W-:Y:S05]  /*3320*/  CALL.REL.NOINC `($__internal_366_$__cuda_sm20_div_s64) ;  /* 0x0000003400747944 */ /* 0x00efea0003c00000 */
        /* <DEDUP_REMOVED lines=10> */
.L_x_18088:
[----:B------:R-:W-:Y:S05]  /*33d0*/  BSYNC.RECONVERGENT B1 ;  /* 0x0000000000017941 */ /* 0x000fea0003800200 */
.L_x_18086:
[----:B------:R-:W-:Y:S02]  /*33e0*/  VIADD R15, R8, 0x2 ;  /* 0x00000002080f7836 */ /* 0x000fe40000000000 */
[----:B---3--:R-:W-:-:S04]  /*33f0*/  IMAD.WIDE.U32 R10, R4, 0x8, R22 ;  /* 0x00000008040a7825 */ /* 0x008fc800078e0016 */
[----:B--2---:R-:W-:Y:S02]  /*3400*/  IMAD.WIDE.U32 R38, R15, 0x8, R18 ;  /* 0x000000080f267825 */ /* 0x004fe400078e0012 */
        /* <DEDUP_REMOVED lines=35> */
.L_x_18090:
[----:B------:R-:W-:Y:S01]  /*3640*/  IMAD.MOV.U32 R26, RZ, RZ, R36 ;  /* 0x000000ffff1a7224 */ /* 0x000fe200078e0024 */
[----:B------:R-:W-:Y:S01]  /*3650*/  MOV R13, R37 ;  /* 0x00000025000d7202 */ /* 0x000fe20000000f00 */
[----:B------:R-:W-:Y:S01]  /*3660*/  IMAD.MOV.U32 R14, RZ, RZ, R38 ;  /* 0x000000ffff0e7224 */ /* 0x000fe200078e0026 */
[----:B------:R-:W-:Y:S02]  /*3670*/  MOV R11, R39 ;  /* 0x00000027000b7202 */ /* 0x000fe40000000f00 */
[----:B------:R-:W-:-:S07]  /*3680*/  MOV R12, 0x36a0 ;  /* 0x000036a0000c7802 */ /* 0x000fce0000000f00 */
[----:B-1----:R-:W-:Y:S05]  /*3690*/  CALL.REL.NOINC `($__internal_366_$__cuda_sm20_div_s64) ;  /* 0x0000003000987944 */ /* 0x002fea0003c00000 */
        /* <DEDUP_REMOVED lines=11> */
.L_x_18091:
[----:B------:R-:W-:Y:S05]  /*3750*/  BSYNC.RECONVERGENT B1 ;  /* 0x0000000000017941 */ /* 0x000fea0003800200 */
.L_x_18089:
        /* <DEDUP_REMOVED lines=38> */
.L_x_18093:
[----:B------:R-:W-:Y:S01]  /*39c0*/  MOV R26, R36 ;  /* 0x00000024001a7202 */ /* 0x000fe20000000f00 */
[----:B------:R-:W-:Y:S01]  /*39d0*/  IMAD.MOV.U32 R13, RZ, RZ, R37 ;  /* 0x000000ffff0d7224 */ /* 0x000fe200078e0025 */
[----:B------:R-:W-:Y:S01]  /*39e0*/  MOV R14, R38 ;  /* 0x00000026000e7202 */ /* 0x000fe20000000f00 */
[----:B------:R-:W-:Y:S01]  /*39f0*/  IMAD.MOV.U32 R11, RZ, RZ, R39 ;  /* 0x000000ffff0b7224 */ /* 0x000fe200078e0027 */
[----:B------:R-:W-:-:S07]  /*3a00*/  MOV R12, 0x3a20 ;  /* 0x00003a20000c7802 */ /* 0x000fce0000000f00 */
[----:B-1----:R-:W-:Y:S05]  /*3a10*/  CALL.REL.NOINC `($__internal_366_$__cuda_sm20_div_s64) ;  /* 0x0000002c00b87944 */ /* 0x002fea0003c00000 */
        /* <DEDUP_REMOVED lines=11> */
.L_x_18094:
[----:B------:R-:W-:Y:S05]  /*3ad0*/  BSYNC.RECONVERGENT B1 ;  /* 0x0000000000017941 */ /* 0x000fea0003800200 */
.L_x_18092:
        /* <DEDUP_REMOVED lines=37> */
.L_x_18096:
        /* <DEDUP_REMOVED lines=17> */
.L_x_18097:
[----:B------:R-:W-:Y:S05]  /*3e40*/  BSYNC.RECONVERGENT B1 ;  /* 0x0000000000017941 */ /* 0x000fea0003800200 */
.L_x_18095:
        /* <DEDUP_REMOVED lines=38> */
.L_x_18099:
        /* <DEDUP_REMOVED lines=17> */
.L_x_18100:
[----:B------:R-:W-:Y:S05]  /*41c0*/  BSYNC.RECONVERGENT B1 ;  /* 0x0000000000017941 */ /* 0x000fea0003800200 */
.L_x_18098:
        /* <DEDUP_REMOVED lines=38> */
.L_x_18102:
        /* <DEDUP_REMOVED lines=17> */
.L_x_18103:
[----:B------:R-:W-:Y:S05]  /*4540*/  BSYNC.RECONVERGENT B1 ;  /* 0x0000000000017941 */ /* 0x000fea0003800200 */
.L_x_18101:
        /* <DEDUP_REMOVED lines=37> */
.L_x_18105:
        /* <DEDUP_REMOVED lines=17> */
.L_x_18106:
[----:B------:R-:W-:Y:S05]  /*48b0*/  BSYNC.RECONVERGENT B1 ;  /* 0x0000000000017941 */ /* 0x000fea0003800200 */
.L_x_18104:
        /* <DEDUP_REMOVED lines=36> */
.L_x_18108:
[----:B------:R-:W-:Y:S01]  /*4b00*/  MOV R26, R36 ;  /* 0x00000024001a7202 */ /* 0x000fe20000000f00 */
[----:B------:R-:W-:Y:S01]  /*4b10*/  IMAD.MOV.U32 R14, RZ, RZ, R38 ;  /* 0x000000ffff0e7224 */ /* 0x000fe200078e0026 */
[----:B------:R-:W-:Y:S02]  /*4b20*/  MOV R13, R37 ;  /* 0x00000025000d7202 */ /* 0x000fe40000000f00 */
[----:B------:R-:W-:Y:S02]  /*4b30*/  MOV R11, R39 ;  /* 0x00000027000b7202 */ /* 0x000fe40000000f00 */
[----:B------:R-:W-:-:S07]  /*4b40*/  MOV R12, 0x4b60 ;  /* 0x00004b60000c7802 */ /* 0x000fce0000000f00 */
[----:B-1----:R-:W-:Y:S05]  /*4b50*/  CALL.REL.NOINC `($__internal_366_$__cuda_sm20_div_s64) ;  /* 0x0000001c00687944 */ /* 0x002fea0003c00000 */
        /* <DEDUP_REMOVED lines=11> */
.L_x_18109:
[----:B------:R-:W-:Y:S05]  /*4c10*/  BSYNC.RECONVERGENT B1 ;  /* 0x0000000000017941 */ /* 0x000fea0003800200 */
.L_x_18107:
        /* <DEDUP_REMOVED lines=11> */
.L_x_18085:
        /* <DEDUP_REMOVED lines=36> */
.L_x_18113:
[----:B------:R-:W-:Y:S01]  /*4f10*/  IMAD.MOV.U32 R26, RZ, RZ, R10 ;  /* 0x000000ffff1a7224 */ /* 0x000fe200078e000a */
[----:B------:R-:W-:Y:S01]  /*4f20*/  MOV R13, R15 ;  /* 0x0000000f000d7202 */ /* 0x000fe20000000f00 */
[----:B------:R-:W-:Y:S01]  /*4f30*/  IMAD.MOV.U32 R11, RZ, RZ, R17 ;  /* 0x000000ffff0b7224 */ /* 0x000fe200078e0011 */
[----:B------:R-:W-:Y:S02]  /*4f40*/  MOV R14, R16 ;  /* 0x00000010000e7202 */ /* 0x000fe40000000f00 */
[----:B------:R-:W-:-:S07]  /*4f50*/  MOV R12, 0x4f70 ;  /* 0x00004f70000c7802 */ /* 0x000fce0000000f00 */
[----:B------:R-:W-:Y:S05]  /*4f60*/  CALL.REL.NOINC `($__internal_366_$__cuda_sm20_div_s64) ;  /* 0x0000001800647944 */ /* 0x000fea0003c00000 */
        /* <DEDUP_REMOVED lines=10> */
.L_x_18114:
[----:B------:R-:W-:Y:S05]  /*5010*/  BSYNC.RECONVERGENT B1 ;  /* 0x0000000000017941 */ /* 0x000fea0003800200 */
.L_x_18112:
        /* <DEDUP_REMOVED lines=41> */
.L_x_18116:
[----:B------:R-:W-:Y:S01]  /*52b0*/  MOV R26, R20 ;  /* 0x00000014001a7202 */ /* 0x000fe20000000f00 */
[----:B------:R-:W-:Y:S01]  /*52c0*/  IMAD.MOV.U32 R14, RZ, RZ, R18 ;  /* 0x000000ffff0e7224 */ /* 0x000fe200078e0012 */
[----:B------:R-:W-:Y:S02]  /*52d0*/  MOV R13, R21 ;  /* 0x00000015000d7202 */ /* 0x000fe40000000f00 */
[----:B------:R-:W-:Y:S02]  /*52e0*/  MOV R11, R19 ;  /* 0x00000013000b7202 */ /* 0x000fe40000000f00 */
[----:B------:R-:W-:-:S07]  /*52f0*/  MOV R12, 0x5310 ;  /* 0x00005310000c7802 */ /* 0x000fce0000000f00 */
[----:B------:R-:W-:Y:S05]  /*5300*/  CALL.REL.NOINC `($__internal_366_$__cuda_sm20_div_s64) ;  /* 0x00000014007c7944 */ /* 0x000fea0003c00000 */
        /* <DEDUP_REMOVED lines=11> */
.L_x_18117:
[----:B------:R-:W-:Y:S05]  /*53c0*/  BSYNC.RECONVERGENT B1 ;  /* 0x0000000000017941 */ /* 0x000fea0003800200 */
.L_x_18115:
        /* <DEDUP_REMOVED lines=40> */
.L_x_18119:
[----:B------:R-:W-:Y:S01]  /*5650*/  MOV R26, R18 ;  /* 0x00000012001a7202 */ /* 0x000fe20000000f00 */
[----:B------:R-:W-:Y:S01]  /*5660*/  IMAD.MOV.U32 R13, RZ, RZ, R19 ;  /* 0x000000ffff0d7224 */ /* 0x000fe200078e0013 */
[----:B------:R-:W-:Y:S02]  /*5670*/  MOV R14, R20 ;  /* 0x00000014000e7202 */ /* 0x000fe40000000f00 */
[----:B------:R-:W-:Y:S02]  /*5680*/  MOV R11, R21 ;  /* 0x00000015000b7202 */ /* 0x000fe40000000f00 */
[----:B------:R-:W-:-:S07]  /*5690*/  MOV R12, 0x56b0 ;  /* 0x000056b0000c7802 */ /* 0x000fce0000000f00 */
[----:B------:R-:W-:Y:S05]  /*56a0*/  CALL.REL.NOINC `($__internal_366_$__cuda_sm20_div_s64) ;  /* 0x0000001000947944 */ /* 0x000fea0003c00000 */
        /* <DEDUP_REMOVED lines=11> */
.L_x_18120:
[----:B------:R-:W-:Y:S05]  /*5760*/  BSYNC.RECONVERGENT B1 ;  /* 0x0000000000017941 */ /* 0x000fea0003800200 */
.L_x_18118:
        /* <DEDUP_REMOVED lines=39> */
.L_x_18122:
        /* <DEDUP_REMOVED lines=17> */
.L_x_18123:
[----:B------:R-:W-:Y:S05]  /*5af0*/  BSYNC.RECONVERGENT B1 ;  /* 0x0000000000017941 */ /* 0x000fea0003800200 */
.L_x_18121:
        /* <DEDUP_REMOVED lines=9> */
.L_x_18111:
        /* <DEDUP_REMOVED lines=34> */
.L_x_18126:
[----:B------:R-:W-:Y:S01]  /*5db0*/  MOV R26, R10 ;  /* 0x0000000a001a7202 */ /* 0x000fe20000000f00 */
[----:B------:R-:W-:Y:S01]  /*5dc0*/  IMAD.MOV.U32 R13, RZ, RZ, R15 ;  /* 0x000000ffff0d7224 */ /* 0x000fe200078e000f */
[----:B------:R-:W-:Y:S02]  /*5dd0*/  MOV R14, R16 ;  /* 0x00000010000e7202 */ /* 0x000fe40000000f00 */
[----:B------:R-:W-:Y:S02]  /*5de0*/  MOV R11, R17 ;  /* 0x00000011000b7202 */ /* 0x000fe40000000f00 */
[----:B------:R-:W-:-:S07]  /*5df0*/  MOV R12, 0x5e10 ;  /* 0x00005e10000c7802 */ /* 0x000fce0000000f00 */
[----:B------:R-:W-:Y:S05]  /*5e00*/  CALL.REL.NOINC `($__internal_366_$__cuda_sm20_div_s64) ;  /* 0x0000000800bc7944 */ /* 0x000fea0003c00000 */
        /* <DEDUP_REMOVED lines=10> */
.L_x_18127:
[----:B------:R-:W-:Y:S05]  /*5eb0*/  BSYNC.RECONVERGENT B1 ;  /* 0x0000000000017941 */ /* 0x000fea0003800200 */
.L_x_18125:
        /* <DEDUP_REMOVED lines=39> */
.L_x_18129:
[----:B------:R-:W-:Y:S01]  /*6130*/  MOV R26, R18 ;  /* 0x00000012001a7202 */ /* 0x000fe20000000f00 */
[----:B------:R-:W-:Y:S01]  /*6140*/  IMAD.MOV.U32 R14, RZ, RZ, R16 ;  /* 0x000000ffff0e7224 */ /* 0x000fe200078e0010 */
[----:B------:R-:W-:Y:S02]  /*6150*/  MOV R13, R19 ;  /* 0x00000013000d7202 */ /* 0x000fe40000000f00 */
        /* <DEDUP_REMOVED lines=14> */
.L_x_18130:
[----:B------:R-:W-:Y:S05]  /*6240*/  BSYNC.RECONVERGENT B1 ;  /* 0x0000000000017941 */ /* 0x000fea0003800200 */
.L_x_18128:
        /* <DEDUP_REMOVED lines=9> */
.L_x_18124:
        /* <DEDUP_REMOVED lines=30> */
.L_x_18132:
[----:B------:R-:W-:Y:S01]  /*64c0*/  MOV R24, R18 ;  /* 0x0000001200187202 */ /* 0x000fe20000000f00 */
[----:B------:R-:W-:Y:S01]  /*64d0*/  IMAD.MOV.U32 R21, RZ, RZ, R15 ;  /* 0x000000ffff157224 */ /* 0x000fe200078e000f */
[----:B------:R-:W-:Y:S02]  /*64e0*/  MOV R18, R10 ;  /* 0x0000000a00127202 */ /* 0x000fe40000000f00 */
[----:B------:R-:W-:-:S07]  /*64f0*/  MOV R26, 0x6510 ;  /* 0x00006510001a7802 */ /* 0x000fce0000000f00 */
[----:B------:R-:W-:Y:S05]  /*6500*/  CALL.REL.NOINC `($__internal_367_$__cuda_sm20_rem_s64) ;  /* 0x0000000800487944 */ /* 0x000fea0003c00000 */
.L_x_18133:
[----:B------:R-:W-:Y:S05]  /*6510*/  BSYNC.RECONVERGENT B1 ;  /* 0x0000000000017941 */ /* 0x000fea0003800200 */
.L_x_18131:
        /* <DEDUP_REMOVED lines=8> */
.L_x_18084:
[----:B------:R-:W0:Y:S02]  /*65a0*/  LDCU.64 UR6, c[0x0][0x388] ;  /* 0x00007100ff0677ac */ /* 0x000e240008000a00 */
[----:B0-----:R-:W-:-:S04]  /*65b0*/  LEA R4, P0, R6, UR6, 0x1 ;  /* 0x0000000606047c11 */ /* 0x001fc8000f8008ff */
[----:B------:R-:W-:-:S05]  /*65c0*/  LEA.HI.X R5, R6, UR7, R5, 0x1, P0 ;  /* 0x0000000706057c11 */ /* 0x000fca00080f0c05 */
[----:B------:R-:W2:Y:S02]  /*65d0*/  LDG.E.U16 R4, desc[UR8][R4.64] ;  /* 0x0000000804047981 */ /* 0x000ea4000c1e1500 */
[----:B--2---:R-:W-:-:S04]  /*65e0*/  I2FP.F32.U32 R6, R4 ;  /* 0x0000000400067245 */ /* 0x004fc80000201000 */
[----:B------:R-:W-:-:S05]  /*65f0*/  F2FP.F16.F32.PACK_AB R6, RZ, R6 ;  /* 0x00000006ff06723e */ /* 0x000fca00000000ff */
[----:B------:R1:W-:Y:S02]  /*6600*/  STS.U16 [R3], R6 ;  /* 0x0000000603007388 */ /* 0x0003e40000000400 */
.L_x_18083:
[----:B------:R-:W-:Y:S05]  /*6610*/  BSYNC.RECONVERGENT B0 ;  /* 0x0000000000007941 */ /* 0x000fea0003800200 */
.L_x_18035:
[----:B------:R-:W-:Y:S01]  /*6620*/  BAR.SYNC.DEFER_BLOCKING 0x0 ;  /* 0x0000000000007b1d */ /* 0x000fe20000010000 */
[----:B------:R-:W-:Y:S01]  /*6630*/  UISETP.GE.U32.AND UP0, UPT, UR5, 0x42, UPT ;  /* 0x000000420500788c */ /* 0x000fe2000bf06070 */
[----:B------:R-:W-:-:S08]  /*6640*/  ISETP.GT.U32.AND P1, PT, R2, 0x1f, PT ;  /* 0x0000001f0200780c */ /* 0x000fd00003f24070 */
[----:B------:R-:W-:Y:S05]  /*6650*/  BRA.U !UP0, `(.L_x_18134) ;  /* 0x0000000108307547 */ /* 0x000fea000b800000 */
.L_x_18135:
        /* <DEDUP_REMOVED lines=12> */
.L_x_18134:
        /* <DEDUP_REMOVED lines=30> */
        .weak           $__internal_366_$__cuda_sm20_div_s64
        .type           $__internal_366_$__cuda_sm20_div_s64,@function
        .size           $__internal_366_$__cuda_sm20_div_s64,($__internal_367_$__cuda_sm20_rem_s64 - $__internal_366_$__cuda_sm20_div_s64)
$__internal_366_$__cuda_sm20_div_s64:
        /* <DEDUP_REMOVED lines=82> */
[----:B------:R-:W-:Y:S06]  /*6e20*/  RET.REL.NODEC R12 `(uncontiguous_mean_u16) ;  /* 0xffffff900c747950 */ /* 0x000fec0003c3ffff */
        .weak           $__internal_367_$__cuda_sm20_rem_s64
        .type           $__internal_367_$__cuda_sm20_rem_s64,@function
        .size           $__internal_367_$__cuda_sm20_rem_s64,(.L_x_30683 - $__internal_367_$__cuda_sm20_rem_s64)
$__internal_367_$__cuda_sm20_rem_s64:
        /* <DEDUP_REMOVED lines=76> */
[----:B------:R-:W-:Y:S06]  /*72f0*/  RET.REL.NODEC R26 `(uncontiguous_mean_u16) ;  /* 0xffffff8c1a407950 */ /* 0x000fec0003c3ffff */
.L_x_18136:
        /* <DEDUP_REMOVED lines=16> */
.L_x_30683:


//--------------------- .text.contiguous_cumulate_mean_u16 --------------------------
	.section	.text.contiguous_cumulate_mean_u16,"ax",@progbits
	.align	128
        .global         contiguous_cumulate_mean_u16
        .type           contiguous_cumulate_mean_u16,@function
        .size           contiguous_cumulate_mean_u16,(.L_x_31318 - contiguous_cumulate_mean_u16)
        .other          contiguous_cumulate_mean_u16,@"STO_CUDA_ENTRY STV_DEFAULT"
contiguous_cumulate_mean_u16:
.text.contiguous_cumulate_mean_u16:
        /* <DEDUP_REMOVED lines=36> */
.L_x_18138:
[----:B------:R-:W-:Y:S05]  /*0240*/  BSYNC.RECONVERGENT B0 ;  /* 0x0000000000007941 */ /* 0x000fea0003800200 */
.L_x_18137:
[----:B------:R-:W-:Y:S01]  /*0250*/  BAR.SYNC.DEFER_BLOCKING 0x0 ;  /* 0x0000000000007b1d */ /* 0x000fe20000010000 */
[----:B------:R-:W-:-:S09]  /*0260*/  UISETP.GE.U32.AND UP0, UPT, UR5, 0x42, UPT ;  /* 0x000000420500788c */ /* 0x000fd2000bf06070 */
[----:B------:R-:W-:Y:S05]  /*0270*/  BRA.U !UP0, `(.L_x_18139) ;  /* 0x0000000108307547 */ /* 0x000fea000b800000 */
.L_x_18140:
        /* <DEDUP_REMOVED lines=12> */
.L_x_18139:
        /* <DEDUP_REMOVED lines=30> */
.L_x_18141:
        /* <DEDUP_REMOVED lines=14> */
.L_x_31318:


//--------------------- .text.contiguous_mean_u16 --------------------------
	.section	.text.contiguous_mean_u16,"ax",@progbits
	.align	128
        .global         contiguous_mean_u16
        .type           contiguous_mean_u16,@function
        .size           contiguous_mean_u16,(.L_x_31319 - contiguous_mean_u16)
        .other          contiguous_mean_u16,@"STO_CUDA_ENTRY STV_DEFAULT"
contiguous_mean_u16:
.text.contiguous_mean_u16:
        /* <DEDUP_REMOVED lines=20> */
[----:B0-----:R-:W-:Y:S01]  /*0140*/  ULEA UR4, UR6, UR4, 0x18 ;  /* 0x0000000406047291 */ /* 0x001fe2000f8ec0ff */
[----:B------:R-:W-:Y:S01]  /*0150*/  BSSY.RECONVERGENT B0, `(.L_x_18142) ;  /* 0x0000013000007945 */ /* 0x000fe20003800200 */
[----:B------:R-:W-:Y:S01]  /*0160*/  ISETP.GT.U32.AND P1, PT, R2, 0x1f, PT ;  /* 0x0000001f0200780c */ /* 0x000fe20003f24070 */
[----:B--2---:R-:W-:-:S05]  /*0170*/  @!P0 IMAD.IADD R3, R4, 0x1, R7 ;  /* 0x0000000104038824 */ /* 0x004fca00078e0207 */
[----:B------:R-:W-:-:S04]  /*0180*/  @!P0 I2FP.F32.U32 R3, R3 ;  /* 0x0000000300038245 */ /* 0x000fc80000201000 */
[----:B------:R-:W-:Y:S02]  /*0190*/  @!P0 F2FP.F16.F32.PACK_AB R5, RZ, R3 ;  /* 0x00000003ff05823e */ /* 0x000fe400000000ff */
[----:B------:R-:W-:-:S05]  /*01a0*/  LEA R3, R2, UR4, 0x1 ;  /* 0x0000000402037c11 */ /* 0x000fca000f8e08ff */
[----:B------:R0:W-:Y:S04]  /*01b0*/  STS.U16 [R3], RZ ;  /* 0x000000ff03007388 */ /* 0x0001e80000000400 */
[----:B------:R0:W-:Y:S01]  /*01c0*/  @!P0 STS.U16 [R3], R5 ;  /* 0x0000000503008388 */ /* 0x0001e20000000400 */
[----:B------:R-:W-:Y:S05]  /*01d0*/  @!P0 BRA `(.L_x_18143) ;  /* 0x0000000000288947 */ /* 0x000fea0003800000 */
[----:B------:R-:W-:-:S04]  /*01e0*/  ISETP.GE.U32.AND P0, PT, R9, UR10, PT ;  /* 0x0000000a09007c0c */ /* 0x000fc8000bf06070 */
[----:B------:R-:W-:-:S13]  /*01f0*/  ISETP.GE.U32.AND.EX P0, PT, RZ, UR11, PT, P0 ;  /* 0x0000000bff007c0c */ /* 0x000fda000bf06100 */
[----:B------:R-:W-:Y:S05]  /*0200*/  @P0 BRA `(.L_x_18143) ;  /* 0x00000000001c0947 */ /* 0x000fea0003800000 */
[----:B------:R-:W1:Y:S02]  /*0210*/  LDCU.64 UR6, c[0x0][0x388] ;  /* 0x00007100ff0677ac */ /* 0x000e640008000a00 */
[----:B-1----:R-:W-:-:S04]  /*0220*/  LEA R4, P0, R9, UR6, 0x1 ;  /* 0x0000000609047c11 */ /* 0x002fc8000f8008ff */
[----:B0-----:R-:W-:-:S05]  /*0230*/  LEA.HI.X R5, R9, UR7, RZ, 0x1, P0 ;  /* 0x0000000709057c11 */ /* 0x001fca00080f0cff */
[----:B------:R-:W2:Y:S02]  /*0240*/  LDG.E.U16 R4, desc[UR8][R4.64] ;  /* 0x0000000804047981 */ /* 0x000ea4000c1e1500 */
[----:B--2---:R-:W-:-:S04]  /*0250*/  I2FP.F32.U32 R6, R4 ;  /* 0x0000000400067245 */ /* 0x004fc80000201000 */
[----:B------:R-:W-:-:S05]  /*0260*/  F2FP.F16.F32.PACK_AB R6, RZ, R6 ;  /* 0x00000006ff06723e */ /* 0x000fca00000000ff */
[----:B------:R1:W-:Y:S02]  /*0270*/  STS.U16 [R3], R6 ;  /* 0x0000000603007388 */ /* 0x0003e40000000400 */
.L_x_18143:
[----:B------:R-:W-:Y:S05]  /*0280*/  BSYNC.RECONVERGENT B0 ;  /* 0x0000000000007941 */ /* 0x000fea0003800200 */
.L_x_18142:
[----:B------:R-:W-:Y:S01]  /*0290*/  BAR.SYNC.DEFER_BLOCKING 0x0 ;  /* 0x0000000000007b1d */ /* 0x000fe20000010000 */
[----:B------:R-:W-:-:S09]  /*02a0*/  UISETP.GE.U32.AND UP0, UPT, UR5, 0x42, UPT ;  /* 0x000000420500788c */ /* 0x000fd2000bf06070 */
[----:B------:R-:W-:Y:S05]  /*02b0*/  BRA.U !UP0, `(.L_x_18144) ;  /* 0x0000000108307547 */ /* 0x000fea000b800000 */
.L_x_18145:
[----:B------:R-:W-:-:S06]  /*02c0*/  USHF.R.U32.HI UR4, URZ, 0x1, UR5 ;  /* 0x00000001ff047899 */ /* 0x000fcc0008011605 */
[----:B------:R-:W-:-:S13]  /*02d0*/  ISETP.GE.U32.AND P0, PT, R2, UR4, PT ;  /* 0x0000000402007c0c */ /* 0x000fda000bf06070 */
[----:B------:R-:W-:Y:S01]  /*02e0*/  VOTEU.ALL UP0, P0 ;  /* 0x0000000000ff7886 */ /* 0x000fe20000000000 */
[----:B--2---:R-:W-:Y:S04]  /*02f0*/  @!P0 LDS.U16 R4, [R3] ;  /* 0x0000000003048984 */ /* 0x004fe80000000400 */
[----:B------:R-:W-:Y:S02]  /*0300*/  @!UP0 ULOP3.LUT UR6, UR5, 0x7fe, URZ, 0xc0, !UPT ;  /* 0x000007fe05068892 */ /* 0x000fe4000f8ec0ff */
[----:B------:R-:W-:-:S03]  /*0310*/  UISETP.GT.U32.AND UP0, UPT, UR5, 0x83, UPT ;  /* 0x000000830500788c */ /* 0x000fc6000bf04070 */
[----:B------:R-:W-:-:S04]  /*0320*/  UMOV UR5, UR4 ;  /* 0x0000000400057c82 */ /* 0x000fc80008000000 */
[----:B0-----:R-:W0:Y:S02]  /*0330*/  @!P0 LDS.U16 R5, [R3+UR6] ;  /* 0x0000000603058984 */ /* 0x001e240008000400 */
[----:B0-----:R-:W-:-:S05]  /*0340*/  @!P0 HADD2 R4, R4.H0_H0, R5.H0_H0 ;  /* 0x2000000504048230 */ /* 0x001fca0000000800 */
[----:B------:R2:W-:Y:S01]  /*0350*/  @!P0 STS.U16 [R3], R4 ;  /* 0x0000000403008388 */ /* 0x0005e20000000400 */
[----:B------:R-:W-:Y:S06]  /*0360*/  BAR.SYNC.DEFER_BLOCKING 0x0 ;  /* 0x0000000000007b1d */ /* 0x000fec0000010000 */
[----:B------:R-:W-:Y:S05]  /*0370*/  BRA.U UP0, `(.L_x_18145) ;  /* 0xfffffffd00d07547 */ /* 0x000fea000b83ffff */
.L_x_18144:
[----:B------:R-:W-:Y:S05]  /*0380*/  @P1 EXIT ;  /* 0x000000000000194d */ /* 0x000fea0003800000 */
[----:B--2---:R-:W-:Y:S01]  /*0390*/  LDS.U16 R4, [R3] ;  /* 0x0000000003047984 */ /* 0x004fe20000000400 */
[----:B------:R-:W-:-:S03]  /*03a0*/  ISETP.NE.AND P0, PT, R2, RZ, PT ;  /* 0x000000ff0200720c */ /* 0x000fc60003f05270 */
[----:B0-----:R-:W0:Y:S04]  /*03b0*/  LDS.U16 R5, [R3+0x40] ;  /* 0x0000400003057984 */ /* 0x001e280000000400 */
        /* <DEDUP_REMOVED lines=26> */
.L_x_18146:
        /* <DEDUP_REMOVED lines=10> */
.L_x_31319:


//--------------------- .text.contiguous_mean33_u8 --------------------------
	.section	.text.contiguous_mean33_u8,"ax",@progbits
	.align	128
        .global         contiguous_mean33_u8
        .type           contiguous_mean33_u8,@function
        .size           contiguous_mean33_u8,(.L_x_31320 - contiguous_mean33_u8)
        .other          contiguous_mean33_u8,@"STO_CUDA_ENTRY STV_DEFAULT"
contiguous_mean33_u8:
.text.contiguous_mean33_u8:
        /* <DEDUP_REMOVED lines=51> */
.L_x_18149:
        /* <DEDUP_REMOVED lines=56> */
.L_x_18148:
        /* <DEDUP_REMOVED lines=32> */
.L_x_18151:
        /* <DEDUP_REMOVED lines=19> */
.L_x_18152:
[----:B------:R-:W-:Y:S05]  /*09e0*/  @!P1 BRA `(.L_x_18150) ;  /* 0x0000000000289947 */ /* 0x000fea0003800000 */
[----:B------:R-:W-:Y:S01]  /*09f0*/  IMAD R8, R0, UR4, RZ ;  /* 0x0000000400087c24 */ /* 0x000fe2000f8e02ff */
[----:B------:R-:W-:-:S04]  /*0a00*/  IADD3 R6, PT, PT, -R6, RZ, RZ ;  /* 0x000000ff06067210 */ /* 0x000fc80007ffe1ff */
[----:B------:R-:W-:-:S05]  /*0a10*/  LEA R8, R8, R7, 0x1 ;  /* 0x0000000708087211 */ /* 0x000fca00078e08ff */
[----:B------:R-:W-:-:S07]  /*0a20*/  VIADD R9, R8, UR5 ;  /* 0x0000000508097c36 */ /* 0x000fce0008000000 */
.L_x_18153:
[----:B------:R0:W1:Y:S01]  /*0a30*/  LDS.U16 R11, [R9] ;  /* 0x00000000090b7984 */ /* 0x0000620000000400 */
[----:B------:R-:W-:-:S04]  /*0a40*/  IADD3 R6, PT, PT, R6, 0x1, RZ ;  /* 0x0000000106067810 */ /* 0x000fc80007ffe0ff */
[----:B------:R-:W-:Y:S02]  /*0a50*/  ISETP.NE.AND P0, PT, R6, RZ, PT ;  /* 0x000000ff0600720c */ /* 0x000fe40003f05270 */
[----:B0-----:R-:W-:Y:S01]  /*0a60*/  LEA R9, R0, R9, 0x1 ;  /* 0x0000000900097211 */ /* 0x001fe200078e08ff */
[----:B-1----:R-:W-:-:S10]  /*0a70*/  HADD2 R12, R12.H0_H0, R11.H0_H0 ;  /* 0x2000000b0c0c7230 */ /* 0x002fd40000000800 */
[----:B------:R-:W-:Y:S05]  /*0a80*/  @P0 BRA `(.L_x_18153) ;  /* 0xfffffffc00e80947 */ /* 0x000fea000383ffff */
.L_x_18150:
[----:B-1----:R2:W-:Y:S02]  /*0a90*/  STS.U16 [R7+UR5], R12 ;  /* 0x0000000c07007988 */ /* 0x0025e40008000405 */
.L_x_18147:
        /* <DEDUP_REMOVED lines=8> */
.L_x_18154:
        /* <DEDUP_REMOVED lines=14> */
.L_x_31320:


//--------------------- .text.contiguous_mean3_u8 --------------------------
	.section	.text.contiguous_mean3_u8,"ax",@progbits
	.align	128
        .global         contiguous_mean3_u8
        .type           contiguous_mean3_u8,@function
        .size           contiguous_mean3_u8,(.L_x_30685 - contiguous_mean3_u8)
        .other          contiguous_mean3_u8,@"STO_CUDA_ENTRY STV_DEFAULT"
contiguous_mean3_u8:
.text.contiguous_mean3_u8:
        /* <DEDUP_REMOVED lines=43> */
.L_x_18173:
        /* <DEDUP_REMOVED lines=27> */
.L_x_18157:
[----:B------:R-:W-:Y:S01]  /*0460*/  MOV R27, R32 ;  /* 0x00000020001b7202 */ /* 0x000fe20000000f00 */
[----:B------:R-:W-:Y:S01]  /*0470*/  IMAD.MOV.U32 R2, RZ, RZ, R34 ;  /* 0x000000ffff027224 */ /* 0x000fe200078e0022 */
[----:B------:R-:W-:Y:S02]  /*0480*/  MOV R0, R35 ;  /* 0x0000002300007202 */ /* 0x000fe40000000f00 */
[----:B------:R-:W-:-:S07]  /*0490*/  MOV R9, 0x4b0 ;  /* 0x000004b000097802 */ /* 0x000fce0000000f00 */
[----:B012-4-:R-:W-:Y:S05]  /*04a0*/  CALL.REL.NOINC `($__internal_368_$__cuda_sm20_div_s64) ;  /* 0x00000034008c7944 */ /* 0x017fea0003c00000 */
        /* <DEDUP_REMOVED lines=8> */
.L_x_18158:
        /* <DEDUP_REMOVED lines=33> */
.L_x_18159:
[----:B------:R-:W-:Y:S01]  /*0740*/  MOV R27, R31 ;  /* 0x0000001f001b7202 */ /* 0x000fe20000000f00 */
[----:B------:R-:W-:Y:S01]  /*0750*/  IMAD.MOV.U32 R2, RZ, RZ, R34 ;  /* 0x000000ffff027224 */ /* 0x000fe200078e0022 */
[----:B------:R-:W-:Y:S02]  /*0760*/  MOV R0, R35 ;  /* 0x0000002300007202 */ /* 0x000fe40000000f00 */
[----:B------:R-:W-:-:S07]  /*0770*/  MOV R9, 0x790 ;  /* 0x0000079000097802 */ /* 0x000fce0000000f00 */
[----:B0---4-:R-:W-:Y:S05]  /*0780*/  CALL.REL.NOINC `($__internal_368_$__cuda_sm20_div_s64) ;  /* 0x0000003000d47944 */ /* 0x011fea0003c00000 */
        /* <DEDUP_REMOVED lines=9> */
.L_x_18160:
        /* <DEDUP_REMOVED lines=35> */
.L_x_18161:
[----:B------:R-:W-:Y:S01]  /*0a50*/  IMAD.MOV.U32 R27, RZ, RZ, R29 ;  /* 0x000000ffff1b7224 */ /* 0x000fe200078e001d */
[----:B------:R-:W-:Y:S01]  /*0a60*/  MOV R2, R32 ;  /* 0x0000002000027202 */ /* 0x000fe20000000f00 */
[----:B------:R-:W-:Y:S01]  /*0a70*/  IMAD.MOV.U32 R0, RZ, RZ, R33 ;  /* 0x000000ffff007224 */ /* 0x000fe200078e0021 */
[----:B------:R-:W-:-:S07]  /*0a80*/  MOV R9, 0xaa0 ;  /* 0x00000aa000097802 */ /* 0x000fce0000000f00 */
[----:B0---4-:R-:W-:Y:S05]  /*0a90*/  CALL.REL.NOINC `($__internal_368_$__cuda_sm20_div_s64) ;  /* 0x0000003000107944 */ /* 0x011fea0003c00000 */
        /* <DEDUP_REMOVED lines=9> */
.L_x_18162:
        /* <DEDUP_REMOVED lines=33> */
.L_x_18163:
[----:B------:R-:W-:Y:S01]  /*0d40*/  MOV R27, R28 ;  /* 0x0000001c001b7202 */ /* 0x000fe20000000f00 */
[----:B------:R-:W-:Y:S01]  /*0d50*/  IMAD.MOV.U32 R2, RZ, RZ, R32 ;  /* 0x000000ffff027224 */ /* 0x000fe200078e0020 */
[----:B------:R-:W-:Y:S02]  /*0d60*/  MOV R0, R33 ;  /* 0x0000002100007202 */ /* 0x000fe40000000f00 */
[----:B------:R-:W-:-:S07]  /*0d70*/  MOV R9, 0xd90 ;  /* 0x00000d9000097802 */ /* 0x000fce0000000f00 */
[----:B0---4-:R-:W-:Y:S05]  /*0d80*/  CALL.REL.NOINC `($__internal_368_$__cuda_sm20_div_s64) ;  /* 0x0000002c00547944 */ /* 0x011fea0003c00000 */
        /* <DEDUP_REMOVED lines=8> */
.L_x_18164:
        /* <DEDUP_REMOVED lines=34> */
.L_x_18165:
        /* <DEDUP_REMOVED lines=14> */
.L_x_18166:
        /* <DEDUP_REMOVED lines=34> */
.L_x_18167:
        /* <DEDUP_REMOVED lines=14> */
.L_x_18168:
        /* <DEDUP_REMOVED lines=34> */
.L_x_18169:
        /* <DEDUP_REMOVED lines=14> */
.L_x_18170:
        /* <DEDUP_REMOVED lines=34> */
.L_x_18171:
[----:B------:R-:W-:Y:S01]  /*1930*/  IMAD.MOV.U32 R27, RZ, RZ, R30 ;  /* 0x000000ffff1b7224 */ /* 0x000fe200078e001e */
[----:B------:R-:W-:Y:S02]  /*1940*/  MOV R2, R32 ;  /* 0x0000002000027202 */ /* 0x000fe40000000f00 */
[----:B------:R-:W-:Y:S02]  /*1950*/  MOV R0, R33 ;  /* 0x0000002100007202 */ /* 0x000fe40000000f00 */
[----:B------:R-:W-:-:S07]  /*1960*/  MOV R9, 0x1980 ;  /* 0x0000198000097802 */ /* 0x000fce0000000f00 */
[----:B0---4-:R-:W-:Y:S05]  /*1970*/  CALL.REL.NOINC `($__internal_368_$__cuda_sm20_div_s64) ;  /* 0x0000002000587944 */ /* 0x011fea0003c00000 */
        /* <DEDUP_REMOVED lines=9> */
.L_x_18172:
        /* <DEDUP_REMOVED lines=14> */
.L_x_18156:
        /* <DEDUP_REMOVED lines=33> */
.L_x_18175:
[----:B------:R-:W-:Y:S01]  /*1d00*/  MOV R27, R32 ;  /* 0x00000020001b7202 */ /* 0x000fe20000000f00 */
[----:B------:R-:W-:Y:S01]  /*1d10*/  IMAD.MOV.U32 R2, RZ, RZ, R16 ;  /* 0x000000ffff027224 */ /* 0x000fe200078e0010 */
[----:B------:R-:W-:Y:S02]  /*1d20*/  MOV R0, R17 ;  /* 0x0000001100007202 */ /* 0x000fe40000000f00 */
[----:B------:R-:W-:-:S07]  /*1d30*/  MOV R9, 0x1d50 ;  /* 0x00001d5000097802 */ /* 0x000fce0000000f00 */
[----:B0-----:R-:W-:Y:S05]  /*1d40*/  CALL.REL.NOINC `($__internal_368_$__cuda_sm20_div_s64) ;  /* 0x0000001c00647944 */ /* 0x001fea0003c00000 */
        /* <DEDUP_REMOVED lines=8> */
.L_x_18176:
        /* <DEDUP_REMOVED lines=35> */
.L_x_18177:
[----:B------:R-:W-:Y:S01]  /*2000*/  MOV R27, R17 ;  /* 0x00000011001b7202 */ /* 0x000fe20000000f00 */
[----:B------:R-:W-:Y:S01]  /*2010*/  IMAD.MOV.U32 R2, RZ, RZ, R18 ;  /* 0x000000ffff027224 */ /* 0x000fe200078e0012 */
[----:B------:R-:W-:Y:S02]  /*2020*/  MOV R0, R19 ;  /* 0x0000001300007202 */ /* 0x000fe40000000f00 */
[----:B------:R-:W-:-:S07]  /*2030*/  MOV R9, 0x2050 ;  /* 0x0000205000097802 */ /* 0x000fce0000000f00 */
[----:B0-----:R-:W-:Y:S05]  /*2040*/  CALL.REL.NOINC `($__internal_368_$__cuda_sm20_div_s64) ;  /* 0x0000001800a47944 */ /* 0x001fea0003c00000 */
        /* <DEDUP_REMOVED lines=9> */
.L_x_18178:
        /* <DEDUP_REMOVED lines=36> */
.L_x_18179:
[----:B------:R-:W-:Y:S01]  /*2320*/  MOV R27, R19 ;  /* 0x00000013001b7202 */ /* 0x000fe20000000f00 */
[----:B------:R-:W-:Y:S01]  /*2330*/  IMAD.MOV.U32 R0, RZ, RZ, R29 ;  /* 0x000000ffff007224 */ /* 0x000fe200078e001d */
[----:B------:R-:W-:Y:S02]  /*2340*/  MOV R2, R28 ;  /* 0x0000001c00027202 */ /* 0x000fe40000000f00 */
[----:B------:R-:W-:-:S07]  /*2350*/  MOV R9, 0x2370 ;  /* 0x0000237000097802 */ /* 0x000fce0000000f00 */
[----:B0-----:R-:W-:Y:S05]  /*2360*/  CALL.REL.NOINC `($__internal_368_$__cuda_sm20_div_s64) ;  /* 0x0000001400dc7944 */ /* 0x001fea0003c00000 */
        /* <DEDUP_REMOVED lines=9> */
.L_x_18180:
        /* <DEDUP_REMOVED lines=37> */
.L_x_18181:
        /* <DEDUP_REMOVED lines=13> */
.L_x_18182:
        /* <DEDUP_REMOVED lines=9> */
.L_x_18174:
        /* <DEDUP_REMOVED lines=31> */
.L_x_18184:
        /* <DEDUP_REMOVED lines=13> */
.L_x_18185:
        /* <DEDUP_REMOVED lines=35> */
.L_x_18186:
[----:B------:R-:W-:Y:S01]  /*2ca0*/  MOV R27, R17 ;  /* 0x00000011001b7202 */ /* 0x000fe20000000f00 */
[----:B------:R-:W-:Y:S01]  /*2cb0*/  IMAD.MOV.U32 R2, RZ, RZ, R18 ;  /* 0x000000ffff027224 */ /* 0x000fe200078e0012 */
[----:B------:R-:W-:Y:S02]  /*2cc0*/  MOV R0, R19 ;  /* 0x0000001300007202 */ /* 0x000fe40000000f00 */
[----:B------:R-:W-:-:S07]  /*2cd0*/  MOV R9, 0x2cf0 ;  /* 0x00002cf000097802 */ /* 0x000fce0000000f00 */
[----:B0-----:R-:W-:Y:S05]  /*2ce0*/  CALL.REL.NOINC `($__internal_368_$__cuda_sm20_div_s64) ;  /* 0x0000000c007c7944 */ /* 0x001fea0003c00000 */
        /* <DEDUP_REMOVED lines=9> */
.L_x_18187:
        /* <DEDUP_REMOVED lines=10> */
.L_x_18183:
        /* <DEDUP_REMOVED lines=29> */
.L_x_18188:
[----:B------:R-:W-:-:S07]  /*2ff0*/  MOV R0, 0x3010 ;  /* 0x0000301000007802 */ /* 0x000fce0000000f00 */
[----:B0-----:R-:W-:Y:S05]  /*3000*/  CALL.REL.NOINC `($__internal_369_$__cuda_sm20_rem_s64) ;  /* 0x0000001000047944 */ /* 0x001fea0003c00000 */
[----:B------:R-:W-:Y:S02]  /*3010*/  MOV R10, R2 ;  /* 0x00000002000a7202 */ /* 0x000fe40000000f00 */
[----:B------:R-:W-:-:S07]  /*3020*/  MOV R11, R9 ;  /* 0x00000009000b7202 */ /* 0x000fce0000000f00 */
.L_x_18189:
[----:B------:R-:W1:Y:S02]  /*3030*/  LDC.64 R12, c[0x0][0x398] ;  /* 0x0000e600ff0c7b82 */ /* 0x000e640000000a00 */
[----:B-1----:R-:W-:-:S06]  /*3040*/  IMAD.WIDE.U32 R2, R3, 0x8, R12 ;  /* 0x0000000803027825 */ /* 0x002fcc00078e000c */
[----:B------:R-:W2:Y:S02]  /*3050*/  LDG.E.64 R2, desc[UR8][R2.64] ;  /* 0x0000000802027981 */ /* 0x000ea4000c1e1b00 */
[-C--:B--2---:R-:W-:Y:S02]  /*3060*/  IMAD R9, R3, R10.reuse, RZ ;  /* 0x0000000a03097224 */ /* 0x084fe400078e02ff */
[----:B------:R-:W-:-:S04]  /*3070*/  IMAD.WIDE.U32 R28, R2, R10, R28 ;  /* 0x0000000a021c7225 */ /* 0x000fc800078e001c */
[----:B------:R-:W-:-:S04]  /*3080*/  IMAD R9, R2, R11, R9 ;  /* 0x0000000b02097224 */ /* 0x000fc800078e0209 */
[----:B------:R-:W-:-:S07]  /*3090*/  IMAD.IADD R29, R29, 0x1, R9 ;  /* 0x000000011d1d7824 */ /* 0x000fce00078e0209 */
.L_x_18155:
[----:B------:R-:W1:Y:S02]  /*30a0*/  LDCU.64 UR10, c[0x0][0x388] ;  /* 0x00007100ff0a77ac */ /* 0x000e640008000a00 */
[----:B-1----:R-:W-:-:S04]  /*30b0*/  IADD3 R28, P0, PT, R28, UR10, RZ ;  /* 0x0000000a1c1c7c10 */ /* 0x002fc8000ff1e0ff */
[----:B------:R-:W-:-:S05]  /*30c0*/  IADD3.X R29, PT, PT, R29, UR11, RZ, P0, !PT ;  /* 0x0000000b1d1d7c10 */ /* 0x000fca00087fe4ff */
[----:B------:R-:W2:Y:S01]  /*30d0*/  LDG.E.U8 R28, desc[UR8][R28.64] ;  /* 0x000000081c1c7981 */ /* 0x000ea2000c1e1100 */
        /* <DEDUP_REMOVED lines=32> */
.L_x_18192:
        /* <DEDUP_REMOVED lines=56> */
.L_x_18191:
        /* <DEDUP_REMOVED lines=32> */
.L_x_18194:
        /* <DEDUP_REMOVED lines=19> */
.L_x_18195:
[----:B------:R-:W-:Y:S05]  /*3990*/  @!P1 BRA `(.L_x_18193) ;  /* 0x0000000000289947 */ /* 0x000fea0003800000 */
[----:B------:R-:W-:Y:S01]  /*39a0*/  IMAD R0, R6, UR4, RZ ;  /* 0x0000000406007c24 */ /* 0x000fe2000f8e02ff */
[----:B------:R-:W-:-:S03]  /*39b0*/  IADD3 R5, PT, PT, -R5, RZ, RZ ;  /* 0x000000ff05057210 */ /* 0x000fc60007ffe1ff */
[----:B------:R-:W-:-:S05]  /*39c0*/  IMAD R0, R0, 0x2, R7 ;  /* 0x0000000200007824 */ /* 0x000fca00078e0207 */
[----:B------:R-:W-:-:S07]  /*39d0*/  IADD3 R3, PT, PT, R0, UR5, RZ ;  /* 0x0000000500037c10 */ /* 0x000fce000fffe0ff */
.L_x_18196:
[----:B------:R3:W2:Y:S01]  /*39e0*/  LDS.U16 R9, [R3] ;  /* 0x0000000003097984 */ /* 0x0006a20000000400 */
[----:B------:R-:W-:-:S05]  /*39f0*/  VIADD R5, R5, 0x1 ;  /* 0x0000000105057836 */ /* 0x000fca0000000000 */
[----:B------:R-:W-:Y:S02]  /*3a00*/  ISETP.NE.AND P0, PT, R5, RZ, PT ;  /* 0x000000ff0500720c */ /* 0x000fe40003f05270 */
[----:B---3--:R-:W-:Y:S01]  /*3a10*/  LEA R3, R6, R3, 0x1 ;  /* 0x0000000306037211 */ /* 0x008fe200078e08ff */
[----:B--2---:R-:W-:-:S10]  /*3a20*/  HADD2 R8, R8.H0_H0, R9.H0_H0 ;  /* 0x2000000908087230 */ /* 0x004fd40000000800 */
[----:B------:R-:W-:Y:S05]  /*3a30*/  @P0 BRA `(.L_x_18196) ;  /* 0xfffffffc00e80947 */ /* 0x000fea000383ffff */
.L_x_18193:
[----:B--2---:R2:W-:Y:S02]  /*3a40*/  STS.U16 [R7+UR5], R8 ;  /* 0x0000000807007988 */ /* 0x0045e40008000405 */
.L_x_18190:
        /* <DEDUP_REMOVED lines=9> */
        .weak           $__internal_368_$__cuda_sm20_div_s64
        .type           $__internal_368_$__cuda_sm20_div_s64,@function
        .size           $__internal_368_$__cuda_sm20_div_s64,($__internal_369_$__cuda_sm20_rem_s64 - $__internal_368_$__cuda_sm20_div_s64)
$__internal_368_$__cuda_sm20_div_s64:
        /* <DEDUP_REMOVED lines=83> */
[----:B------:R-:W-:Y:S06]  /*4010*/  RET.REL.NODEC R12 `(contiguous_mean3_u8) ;  /* 0xffffffbc0cf87950 */ /* 0x000fec0003c3ffff */
        .weak           $__internal_369_$__cuda_sm20_rem_s64
        .type           $__internal_369_$__cuda_sm20_rem_s64,@function
        .size           $__internal_369_$__cuda_sm20_rem_s64,(.L_x_30685 - $__internal_369_$__cuda_sm20_rem_s64)
$__internal_369_$__cuda_sm20_rem_s64:
        /* <DEDUP_REMOVED lines=66> */
[----:B------:R-:W-:Y:S06]  /*4440*/  RET.REL.NODEC R10 `(contiguous_mean3_u8) ;  /* 0xffffffb80aec7950 */ /* 0x000fec0003c3ffff */
.L_x_18197:
        /* <DEDUP_REMOVED lines=11> */
.L_x_30685:


//--------------------- .text.contiguous_mean22_u8 --------------------------
	.section	.text.contiguous_mean22_u8,"ax",@progbits
	.align	128
        .global         contiguous_mean22_u8
        .type           contiguous_mean22_u8,@function
        .size           contiguous_mean22_u8,(.L_x_31322 - contiguous_mean22_u8)
        .other          contiguous_mean22_u8,@"STO_CUDA_ENTRY STV_DEFAULT"
contiguous_mean22_u8:
.text.contiguous_mean22_u8:
        /* <DEDUP_REMOVED lines=45> */
.L_x_18199:
        /* <DEDUP_REMOVED lines=13> */
.L_x_18200:
[----:B------:R-:W-:Y:S05]  /*03a0*/  BSYNC.RECONVERGENT B0 ;  /* 0x0000000000007941 */ /* 0x000fea0003800200 */
.L_x_18198:
[----:B------:R-:W-:Y:S01]  /*03b0*/  BAR.SYNC.DEFER_BLOCKING 0x0 ;  /* 0x0000000000007b1d */ /* 0x000fe20000010000 */
[----:B------:R-:W-:Y:S02]  /*03c0*/  ISETP.GE.U32.AND P1, PT, R3, 0x42, PT ;  /* 0x000000420300780c */ /* 0x000fe40003f26070 */
[----:B------:R-:W-:-:S11]  /*03d0*/  ISETP.GT.U32.AND P0, PT, R0, 0x1f, PT ;  /* 0x0000001f0000780c */ /* 0x000fd60003f04070 */
[----:B------:R-:W-:Y:S05]  /*03e0*/  @!P1 BRA `(.L_x_18201) ;  /* 0x0000000000309947 */ /* 0x000fea0003800000 */
.L_x_18202:
        /* <DEDUP_REMOVED lines=12> */
.L_x_18201:
        /* <DEDUP_REMOVED lines=40> */
.L_x_18203:
        /* <DEDUP_REMOVED lines=13> */
.L_x_31322:


//--------------------- .text.contiguous_mean2_u8 --------------------------
	.section	.text.contiguous_mean2_u8,"ax",@progbits
	.align	128
        .global         contiguous_mean2_u8
        .type           contiguous_mean2_u8,@function
        .size           contiguous_mean2_u8,(.L_x_30687 - contiguous_mean2_u8)
        .other          contiguous_mean2_u8,@"STO_CUDA_ENTRY STV_DEFAULT"
contiguous_mean2_u8:
.text.contiguous_mean2_u8:
        /* <DEDUP_REMOVED lines=55> */
.L_x_18232:
        /* <DEDUP_REMOVED lines=32> */
.L_x_18209:
[----:B------:R-:W-:Y:S01]  /*0570*/  IMAD.MOV.U32 R26, RZ, RZ, R6 ;  /* 0x000000ffff1a7224 */ /* 0x000fe200078e0006 */
[----:B------:R-:W-:Y:S01]  /*0580*/  MOV R13, R7 ;  /* 0x00000007000d7202 */ /* 0x000fe20000000f00 */
[----:B------:R-:W-:Y:S01]  /*0590*/  IMAD.MOV.U32 R14, RZ, RZ, R38 ;  /* 0x000000ffff0e7224 */ /* 0x000fe200078e0026 */
[----:B------:R-:W-:Y:S02]  /*05a0*/  MOV R11, R39 ;  /* 0x00000027000b7202 */ /* 0x000fe40000000f00 */
[----:B------:R-:W-:-:S07]  /*05b0*/  MOV R12, 0x5d0 ;  /* 0x000005d0000c7802 */ /* 0x000fce0000000f00 */
[----:B-12---:R-:W-:Y:S05]  /*05c0*/  CALL.REL.NOINC `($__internal_370_$__cuda_sm20_div_s64) ;  /* 0x0000006400387944 */ /* 0x006fea0003c00000 */
        /* <DEDUP_REMOVED lines=9> */
.L_x_18210:
[----:B------:R-:W-:Y:S05]  /*0660*/  BSYNC.RECONVERGENT B1 ;  /* 0x0000000000017941 */ /* 0x000fea0003800200 */
.L_x_18208:
        /* <DEDUP_REMOVED lines=33> */
.L_x_18212:
[----:B------:R-:W-:Y:S01]  /*0880*/  IMAD.MOV.U32 R26, RZ, RZ, R20 ;  /* 0x000000ffff1a7224 */ /* 0x000fe200078e0014 */
[----:B------:R-:W-:Y:S01]  /*0890*/  MOV R13, R9 ;  /* 0x00000009000d7202 */ /* 0x000fe20000000f00 */
[----:B------:R-:W-:Y:S01]  /*08a0*/  IMAD.MOV.U32 R14, RZ, RZ, R38 ;  /* 0x000000ffff0e7224 */ /* 0x000fe200078e0026 */
[----:B------:R-:W-:Y:S02]  /*08b0*/  MOV R11, R39 ;  /* 0x00000027000b7202 */ /* 0x000fe40000000f00 */
[----:B------:R-:W-:-:S07]  /*08c0*/  MOV R12, 0x8e0 ;  /* 0x000008e0000c7802 */ /* 0x000fce0000000f00 */
[----:B-1----:R-:W-:Y:S05]  /*08d0*/  CALL.REL.NOINC `($__internal_370_$__cuda_sm20_div_s64) ;  /* 0x0000006000747944 */ /* 0x002fea0003c00000 */
        /* <DEDUP_REMOVED lines=9> */
.L_x_18213:
[----:B------:R-:W-:Y:S05]  /*0970*/  BSYNC.RECONVERGENT B1 ;  /* 0x0000000000017941 */ /* 0x000fea0003800200 */
.L_x_18211:
        /* <DEDUP_REMOVED lines=34> */
.L_x_18215:
[----:B------:R-:W-:Y:S01]  /*0ba0*/  MOV R26, R34 ;  /* 0x00000022001a7202 */ /* 0x000fe20000000f00 */
[----:B------:R-:W-:Y:S01]  /*0bb0*/  IMAD.MOV.U32 R13, RZ, RZ, R35 ;  /* 0x000000ffff0d7224 */ /* 0x000fe200078e0023 */
[----:B------:R-:W-:Y:S01]  /*0bc0*/  MOV R14, R20 ;  /* 0x00000014000e7202 */ /* 0x000fe20000000f00 */
[----:B------:R-:W-:Y:S01]  /*0bd0*/  IMAD.MOV.U32 R11, RZ, RZ, R21 ;  /* 0x000000ffff0b7224 */ /* 0x000fe200078e0015 */
[----:B------:R-:W-:-:S07]  /*0be0*/  MOV R12, 0xc00 ;  /* 0x00000c00000c7802 */ /* 0x000fce0000000f00 */
[----:B-1----:R-:W-:Y:S05]  /*0bf0*/  CALL.REL.NOINC `($__internal_370_$__cuda_sm20_div_s64) ;  /* 0x0000005c00ac7944 */ /* 0x002fea0003c00000 */
        /* <DEDUP_REMOVED lines=10> */
.L_x_18216:
[----:B------:R-:W-:Y:S05]  /*0ca0*/  BSYNC.RECONVERGENT B1 ;  /* 0x0000000000017941 */ /* 0x000fea0003800200 */
.L_x_18214:
        /* <DEDUP_REMOVED lines=34> */
.L_x_18218:
        /* <DEDUP_REMOVED lines=16> */
.L_x_18219:
[----:B------:R-:W-:Y:S05]  /*0fd0*/  BSYNC.RECONVERGENT B1 ;  /* 0x0000000000017941 */ /* 0x000fea0003800200 */
.L_x_18217:
        /* <DEDUP_REMOVED lines=36> */
.L_x_18221:
        /* <DEDUP_REMOVED lines=16> */
.L_x_18222:
[----:B------:R-:W-:Y:S05]  /*1320*/  BSYNC.RECONVERGENT B1 ;  /* 0x0000000000017941 */ /* 0x000fea0003800200 */
.L_x_18220:
        /* <DEDUP_REMOVED lines=35> */
.L_x_18224:
[----:B------:R-:W-:Y:S01]  /*1560*/  IMAD.MOV.U32 R26, RZ, RZ, R34 ;  /* 0x000000ffff1a7224 */ /* 0x000fe200078e0022 */
[----:B------:R-:W-:Y:S01]  /*1570*/  MOV R13, R35 ;  /* 0x00000023000d7202 */ /* 0x000fe20000000f00 */
[----:B------:R-:W-:Y:S01]  /*1580*/  IMAD.MOV.U32 R14, RZ, RZ, R20 ;  /* 0x000000ffff0e7224 */ /* 0x000fe200078e0014 */
[----:B------:R-:W-:Y:S02]  /*1590*/  MOV R11, R21 ;  /* 0x00000015000b7202 */ /* 0x000fe40000000f00 */
[----:B------:R-:W-:-:S07]  /*15a0*/  MOV R12, 0x15c0 ;  /* 0x000015c0000c7802 */ /* 0x000fce0000000f00 */
[----:B-1----:R-:W-:Y:S05]  /*15b0*/  CALL.REL.NOINC `($__internal_370_$__cuda_sm20_div_s64) ;  /* 0x00000054003c7944 */ /* 0x002fea0003c00000 */
        /* <DEDUP_REMOVED lines=10> */
.L_x_18225:
[----:B------:R-:W-:Y:S05]  /*1660*/  BSYNC.RECONVERGENT B1 ;  /* 0x0000000000017941 */ /* 0x000fea0003800200 */
.L_x_18223:
        /* <DEDUP_REMOVED lines=34> */
.L_x_18227:
[----:B------:R-:W-:Y:S01]  /*1890*/  IMAD.MOV.U32 R26, RZ, RZ, R38 ;  /* 0x000000ffff1a7224 */ /* 0x000fe200078e0026 */
[----:B------:R-:W-:Y:S01]  /*18a0*/  MOV R13, R39 ;  /* 0x00000027000d7202 */ /* 0x000fe20000000f00 */
[----:B------:R-:W-:Y:S01]  /*18b0*/  IMAD.MOV.U32 R14, RZ, RZ, R20 ;  /* 0x000000ffff0e7224 */ /* 0x000fe200078e0014 */
[----:B------:R-:W-:Y:S02]  /*18c0*/  MOV R11, R21 ;  /* 0x00000015000b7202 */ /* 0x000fe40000000f00 */
[----:B------:R-:W-:-:S07]  /*18d0*/  MOV R12, 0x18f0 ;  /* 0x000018f0000c7802 */ /* 0x000fce0000000f00 */
[----:B-1----:R-:W-:Y:S05]  /*18e0*/  CALL.REL.NOINC `($__internal_370_$__cuda_sm20_div_s64) ;  /* 0x0000005000707944 */ /* 0x002fea0003c00000 */
        /* <DEDUP_REMOVED lines=10> */
.L_x_18228:
[----:B------:R-:W-:Y:S05]  /*1990*/  BSYNC.RECONVERGENT B1 ;  /* 0x0000000000017941 */ /* 0x000fea0003800200 */
.L_x_18226:
        /* <DEDUP_REMOVED lines=35> */
.L_x_18230:
[----:B------:R-:W-:Y:S01]  /*1bd0*/  MOV R26, R34 ;  /* 0x00000022001a7202 */ /* 0x000fe20000000f00 */
[----:B------:R-:W-:Y:S01]  /*1be0*/  IMAD.MOV.U32 R13, RZ, RZ, R35 ;  /* 0x000000ffff0d7224 */ /* 0x000fe200078e0023 */
[----:B------:R-:W-:Y:S01]  /*1bf0*/  MOV R14, R20 ;  /* 0x00000014000e7202 */ /* 0x000fe20000000f00 */
[----:B------:R-:W-:Y:S01]  /*1c00*/  IMAD.MOV.U32 R11, RZ, RZ, R21 ;  /* 0x000000ffff0b7224 */ /* 0x000fe200078e0015 */
[----:B------:R-:W-:-:S07]  /*1c10*/  MOV R12, 0x1c30 ;  /* 0x00001c30000c7802 */ /* 0x000fce0000000f00 */
[----:B-1----:R-:W-:Y:S05]  /*1c20*/  CALL.REL.NOINC `($__internal_370_$__cuda_sm20_div_s64) ;  /* 0x0000004c00a07944 */ /* 0x002fea0003c00000 */
        /* <DEDUP_REMOVED lines=10> */
.L_x_18231:
[----:B------:R-:W-:Y:S05]  /*1cd0*/  BSYNC.RECONVERGENT B1 ;  /* 0x0000000000017941 */ /* 0x000fea0003800200 */
.L_x_18229:
        /* <DEDUP_REMOVED lines=8> */
.L_x_18207:
        /* <DEDUP_REMOVED lines=36> */
.L_x_18235:
[----:B------:R-:W-:Y:S01]  /*1fa0*/  IMAD.MOV.U32 R26, RZ, RZ, R6 ;  /* 0x000000ffff1a7224 */ /* 0x000fe200078e0006 */
[----:B------:R-:W-:Y:S01]  /*1fb0*/  MOV R13, R7 ;  /* 0x00000007000d7202 */ /* 0x000fe20000000f00 */
[----:B------:R-:W-:Y:S01]  /*1fc0*/  IMAD.MOV.U32 R14, RZ, RZ, R16 ;  /* 0x000000ffff0e7224 */ /* 0x000fe200078e0010 */
[----:B------:R-:W-:Y:S02]  /*1fd0*/  MOV R11, R17 ;  /* 0x00000011000b7202 */ /* 0x000fe40000000f00 */
[----:B------:R-:W-:-:S07]  /*1fe0*/  MOV R12, 0x2000 ;  /* 0x00002000000c7802 */ /* 0x000fce0000000f00 */
[----:B-1----:R-:W-:Y:S05]  /*1ff0*/  CALL.REL.NOINC `($__internal_370_$__cuda_sm20_div_s64) ;  /* 0x0000004800ac7944 */ /* 0x002fea0003c00000 */
        /* <DEDUP_REMOVED lines=9> */
.L_x_18236:
[----:B------:R-:W-:Y:S05]  /*2090*/  BSYNC.RECONVERGENT B1 ;  /* 0x0000000000017941 */ /* 0x000fea0003800200 */
.L_x_18234:
        /* <DEDUP_REMOVED lines=34> */
.L_x_18238:
[----:B------:R-:W-:Y:S01]  /*22c0*/  IMAD.MOV.U32 R26, RZ, RZ, R20 ;  /* 0x000000ffff1a7224 */ /* 0x000fe200078e0014 */
[----:B------:R-:W-:Y:S01]  /*22d0*/  MOV R13, R9 ;  /* 0x00000009000d7202 */ /* 0x000fe20000000f00 */
[----:B------:R-:W-:Y:S01]  /*22e0*/  IMAD.MOV.U32 R14, RZ, RZ, R16 ;  /* 0x000000ffff0e7224 */ /* 0x000fe200078e0010 */
[----:B------:R-:W-:Y:S02]  /*22f0*/  MOV R11, R17 ;  /* 0x00000011000b7202 */ /* 0x000fe40000000f00 */
[----:B------:R-:W-:-:S07]  /*2300*/  MOV R12, 0x2320 ;  /* 0x00002320000c7802 */ /* 0x000fce0000000f00 */
[----:B-1----:R-:W-:Y:S05]  /*2310*/  CALL.REL.NOINC `($__internal_370_$__cuda_sm20_div_s64) ;  /* 0x0000004400e47944 */ /* 0x002fea0003c00000 */
        /* <DEDUP_REMOVED lines=11> */
.L_x_18239:
[----:B------:R-:W-:Y:S05]  /*23d0*/  BSYNC.RECONVERGENT B1 ;  /* 0x0000000000017941 */ /* 0x000fea0003800200 */
.L_x_18237:
        /* <DEDUP_REMOVED lines=36> */
.L_x_18241:
        /* <DEDUP_REMOVED lines=16> */
.L_x_18242:
[----:B------:R-:W-:Y:S05]  /*2720*/  BSYNC.RECONVERGENT B1 ;  /* 0x0000000000017941 */ /* 0x000fea0003800200 */
.L_x_18240:
        /* <DEDUP_REMOVED lines=35> */
.L_x_18244:
[----:B------:R-:W-:Y:S01]  /*2960*/  IMAD.MOV.U32 R26, RZ, RZ, R18 ;  /* 0x000000ffff1a7224 */ /* 0x000fe200078e0012 */
[----:B------:R-:W-:Y:S01]  /*2970*/  MOV R13, R19 ;  /* 0x00000013000d7202 */ /* 0x000fe20000000f00 */
[----:B------:R-:W-:Y:S01]  /*2980*/  IMAD.MOV.U32 R14, RZ, RZ, R16 ;  /* 0x000000ffff0e7224 */ /* 0x000fe200078e0010 */
[----:B------:R-:W-:Y:S02]  /*2990*/  MOV R11, R17 ;  /* 0x00000011000b7202 */ /* 0x000fe40000000f00 */
[----:B------:R-:W-:-:S07]  /*29a0*/  MOV R12, 0x29c0 ;  /* 0x000029c0000c7802 */ /* 0x000fce0000000f00 */
[----:B-1----:R-:W-:Y:S05]  /*29b0*/  CALL.REL.NOINC `($__internal_370_$__cuda_sm20_div_s64) ;  /* 0x00000040003c7944 */ /* 0x002fea0003c00000 */
        /* <DEDUP_REMOVED lines=10> */
.L_x_18245:
[----:B------:R-:W-:Y:S05]  /*2a60*/  BSYNC.RECONVERGENT B1 ;  /* 0x0000000000017941 */ /* 0x000fea0003800200 */
.L_x_18243:
[----:B------:R-:W-:Y:S01]  /*2a70*/  IMAD R11, R11, R38, RZ ;  /* 0x000000260b0b7224 */ /* 0x000fe200078e02ff */
[----:B------:R-:W-:Y:S01]  /*2a80*/  IADD3 R8, PT, PT, R8, -0x2, RZ ;  /* 0xfffffffe08087810 */ /* 0x000fe20007ffe0ff */
[----:B------:R-:W-:Y:S02]  /*2a90*/  IMAD.MOV.U32 R36, RZ, RZ, R22 ;  /* 0x000000ffff247224 */ /* 0x000fe400078e0016 */
[-C--:B------:R-:W-:Y:S02]  /*2aa0*/  IMAD R11, R39, R10.reuse, R11 ;  /* 0x0000000a270b7224 */ /* 0x080fe400078e020b */
[----:B------:R-:W-:-:S04]  /*2ab0*/  IMAD.WIDE.U32 R22, R38, R10, R36 ;  /* 0x0000000a26167225 */ /* 0x000fc800078e0024 */
[----:B------:R-:W-:-:S07]  /*2ac0*/  IMAD.IADD R23, R23, 0x1, R11 ;  /* 0x0000000117177824 */ /* 0x000fce00078e020b */
.L_x_18233:
        /* <DEDUP_REMOVED lines=30> */
.L_x_18247:
[----:B------:R-:W-:Y:S01]  /*2cb0*/  IMAD.MOV.U32 R18, RZ, RZ, R6 ;  /* 0x000000ffff127224 */ /* 0x000fe200078e0006 */
[----:B------:R-:W-:Y:S01]  /*2cc0*/  MOV R19, R7 ;  /* 0x0000000700137202 */ /* 0x000fe20000000f00 */
[----:B------:R-:W-:Y:S01]  /*2cd0*/  IMAD.MOV.U32 R24, RZ, RZ, R10 ;  /* 0x000000ffff187224 */ /* 0x000fe200078e000a */
[----:B------:R-:W-:Y:S02]  /*2ce0*/  MOV R21, R11 ;  /* 0x0000000b00157202 */ /* 0x000fe40000000f00 */
[----:B------:R-:W-:-:S07]  /*2cf0*/  MOV R26, 0x2d10 ;  /* 0x00002d10001a7802 */ /* 0x000fce0000000f00 */
[----:B-1----:R-:W-:Y:S05]  /*2d00*/  CALL.REL.NOINC `($__internal_371_$__cuda_sm20_rem_s64) ;  /* 0x0000004000b47944 */ /* 0x002fea0003c00000 */
.L_x_18248:
[----:B------:R-:W-:Y:S05]  /*2d10*/  BSYNC.RECONVERGENT B1 ;  /* 0x0000000000017941 */ /* 0x000fea0003800200 */
.L_x_18246:
        /* <DEDUP_REMOVED lines=30> */
.L_x_18250:
[----:B------:R-:W-:Y:S01]  /*2f00*/  IMAD.MOV.U32 R24, RZ, RZ, R10 ;  /* 0x000000ffff187224 */ /* 0x000fe200078e000a */
[----:B------:R-:W-:Y:S01]  /*2f10*/  MOV R21, R11 ;  /* 0x0000000b00157202 */ /* 0x000fe20000000f00 */
[----:B------:R-:W-:Y:S01]  /*2f20*/  IMAD.MOV.U32 R18, RZ, RZ, R20 ;  /* 0x000000ffff127224 */ /* 0x000fe200078e0014 */
[----:B------:R-:W-:Y:S02]  /*2f30*/  MOV R19, R9 ;  /* 0x0000000900137202 */ /* 0x000fe40000000f00 */
[----:B------:R-:W-:-:S07]  /*2f40*/  MOV R26, 0x2f60 ;  /* 0x00002f60001a7802 */ /* 0x000fce0000000f00 */
[----:B-1----:R-:W-:Y:S05]  /*2f50*/  CALL.REL.NOINC `($__internal_371_$__cuda_sm20_rem_s64) ;  /* 0x0000004000207944 */ /* 0x002fea0003c00000 */
.L_x_18251:
[----:B------:R-:W-:Y:S05]  /*2f60*/  BSYNC.RECONVERGENT B1 ;  /* 0x0000000000017941 */ /* 0x000fea0003800200 */
.L_x_18249:
[----:B------:R-:W-:Y:S02]  /*2f70*/  IMAD R7, R7, R16, RZ ;  /* 0x0000001007077224 */ /* 0x000fe400078e02ff */
[----:B------:R-:W-:-:S04]  /*2f80*/  IMAD.WIDE.U32 R22, R16, R6, R22 ;  /* 0x0000000610167225 */ /* 0x000fc800078e0016 */
[----:B------:R-:W-:-:S04]  /*2f90*/  IMAD R7, R17, R6, R7 ;  /* 0x0000000611077224 */ /* 0x000fc800078e0207 */
[----:B------:R-:W-:-:S07]  /*2fa0*/  IMAD.IADD R23, R23, 0x1, R7 ;  /* 0x0000000117177824 */ /* 0x000fce00078e0207 */
.L_x_18206:
[----:B------:R-:W0:Y:S02]  /*2fb0*/  LDCU.64 UR4, c[0x0][0x388] ;  /* 0x00007100ff0477ac */ /* 0x000e240008000a00 */
[----:B0-----:R-:W-:Y:S02]  /*2fc0*/  IADD3 R22, P1, PT, R22, UR4, RZ ;  /* 0x0000000416167c10 */ /* 0x001fe4000ff3e0ff */
[----:B------:R-:W-:Y:S02]  /*2fd0*/  IADD3 R4, P0, PT, R4, UR4, RZ ;  /* 0x0000000404047c10 */ /* 0x000fe4000ff1e0ff */
[----:B------:R-:W-:Y:S02]  /*2fe0*/  IADD3.X R23, PT, PT, R23, UR5, RZ, P1, !PT ;  /* 0x0000000517177c10 */ /* 0x000fe40008ffe4ff */
[----:B------:R-:W-:-:S04]  /*2ff0*/  IADD3.X R5, PT, PT, R5, UR5, RZ, P0, !PT ;  /* 0x0000000505057c10 */ /* 0x000fc800087fe4ff */
[----:B------:R-:W2:Y:S04]  /*3000*/  LDG.E.U8 R23, desc[UR14][R22.64] ;  /* 0x0000000e16177981 */ /* 0x000ea8000c1e1100 */
[----:B------:R-:W2:Y:S02]  /*3010*/  LDG.E.U8 R4, desc[UR14][R4.64] ;  /* 0x0000000e04047981 */ /* 0x000ea4000c1e1100 */
[----:B--2---:R-:W-:-:S04]  /*3020*/  IADD3 R6, PT, PT, R4, R23, RZ ;  /* 0x0000001704067210 */ /* 0x004fc80007ffe0ff */
[----:B------:R-:W-:-:S04]  /*3030*/  I2FP.F32.U32 R6, R6 ;  /* 0x0000000600067245 */ /* 0x000fc80000201000 */
[----:B------:R-:W-:-:S05]  /*3040*/  F2FP.F16.F32.PACK_AB R6, RZ, R6 ;  /* 0x00000006ff06723e */ /* 0x000fca00000000ff */
[----:B------:R0:W-:Y:S01]  /*3050*/  STS.U16 [R2], R6 ;  /* 0x0000000602007388 */ /* 0x0001e20000000400 */
[----:B------:R-:W-:Y:S05]  /*3060*/  BRA `(.L_x_18252) ;  /* 0x0000003400ac7947 */ /* 0x000fea0003800000 */
.L_x_18205:
        /* <DEDUP_REMOVED lines=18> */
.L_x_18279:
        /* <DEDUP_REMOVED lines=30> */
.L_x_18256:
[----:B------:R-:W-:Y:S01]  /*3370*/  MOV R26, R18 ;  /* 0x00000012001a7202 */ /* 0x000fe20000000f00 */
[----:B------:R-:W-:Y:S01]  /*3380*/  IMAD.MOV.U32 R13, RZ, RZ, R19 ;  /* 0x000000ffff0d7224 */ /* 0x000fe200078e0013 */
[----:B------:R-:W-:Y:S01]  /*3390*/  MOV R14, R20 ;  /* 0x00000014000e7202 */ /* 0x000fe20000000f00 */
[----:B------:R-:W-:Y:S01]  /*33a0*/  IMAD.MOV.U32 R11, RZ, RZ, R21 ;  /* 0x000000ffff0b7224 */ /* 0x000fe200078e0015 */
[----:B------:R-:W-:-:S07]  /*33b0*/  MOV R12, 0x33d0 ;  /* 0x000033d0000c7802 */ /* 0x000fce0000000f00 */
[----:B-12---:R-:W-:Y:S05]  /*33c0*/  CALL.REL.NOINC `($__internal_370_$__cuda_sm20_div_s64) ;  /* 0x0000003400b87944 */ /* 0x006fea0003c00000 */
        /* <DEDUP_REMOVED lines=9> */
.L_x_18257:
[----:B------:R-:W-:Y:S05]  /*3460*/  BSYNC.RECONVERGENT B1 ;  /* 0x0000000000017941 */ /* 0x000fea0003800200 */
.L_x_18255:
        /* <DEDUP_REMOVED lines=39> */
.L_x_18259:
        /* <DEDUP_REMOVED lines=17> */
.L_x_18260:
[----:B------:R-:W-:Y:S05]  /*37f0*/  BSYNC.RECONVERGENT B1 ;  /* 0x0000000000017941 */ /* 0x000fea0003800200 */
.L_x_18258:
        /* <DEDUP_REMOVED lines=37> */
.L_x_18262:
        /* <DEDUP_REMOVED lines=17> */
.L_x_18263:
[----:B------:R-:W-:Y:S05]  /*3b60*/  BSYNC.RECONVERGENT B1 ;  /* 0x0000000000017941 */ /* 0x000fea0003800200 */
.L_x_18261:
        /* <DEDUP_REMOVED lines=38> */
.L_x_18265:
[----:B------:R-:W-:Y:S01]  /*3dd0*/  IMAD.MOV.U32 R26, RZ, RZ, R20 ;  /* 0x000000ffff1a7224 */ /* 0x000fe200078e0014 */
[----:B------:R-:W-:Y:S01]  /*3de0*/  MOV R13, R21 ;  /* 0x00000015000d7202 */ /* 0x000fe20000000f00 */
[----:B------:R-:W-:Y:S01]  /*3df0*/  IMAD.MOV.U32 R14, RZ, RZ, R36 ;  /* 0x000000ffff0e7224 */ /* 0x000fe200078e0024 */
[----:B------:R-:W-:Y:S02]  /*3e00*/  MOV R11, R37 ;  /* 0x00000025000b7202 */ /* 0x000fe40000000f00 */
[----:B------:R-:W-:-:S07]  /*3e10*/  MOV R12, 0x3e30 ;  /* 0x00003e30000c7802 */ /* 0x000fce0000000f00 */
[----:B-12---:R-:W-:Y:S05]  /*3e20*/  CALL.REL.NOINC `($__internal_370_$__cuda_sm20_div_s64) ;  /* 0x0000002c00207944 */ /* 0x006fea0003c00000 */
        /* <DEDUP_REMOVED lines=11> */
.L_x_18266:
[----:B------:R-:W-:Y:S05]  /*3ee0*/  BSYNC.RECONVERGENT B1 ;  /* 0x0000000000017941 */ /* 0x000fea0003800200 */
.L_x_18264:
        /* <DEDUP_REMOVED lines=38> */
.L_x_18268:
        /* <DEDUP_REMOVED lines=17> */
.L_x_18269:
[----:B------:R-:W-:Y:S05]  /*4260*/  BSYNC.RECONVERGENT B1 ;  /* 0x0000000000017941 */ /* 0x000fea0003800200 */
.L_x_18267:
        /* <DEDUP_REMOVED lines=40> */
.L_x_18271:
        /* <DEDUP_REMOVED lines=17> */
.L_x_18272:
[----:B------:R-:W-:Y:S05]  /*4600*/  BSYNC.RECONVERGENT B1 ;  /* 0x0000000000017941 */ /* 0x000fea0003800200 */
.L_x_18270:
        /* <DEDUP_REMOVED lines=40> */
.L_x_18274:
        /* <DEDUP_REMOVED lines=17> */
.L_x_18275:
[----:B------:R-:W-:Y:S05]  /*49a0*/  BSYNC.RECONVERGENT B1 ;  /* 0x0000000000017941 */ /* 0x000fea0003800200 */
.L_x_18273:
        /* <DEDUP_REMOVED lines=38> */
.L_x_18277:
        /* <DEDUP_REMOVED lines=17> */
.L_x_18278:
[----:B------:R-:W-:Y:S05]  /*4d20*/  BSYNC.RECONVERGENT B1 ;  /* 0x0000000000017941 */ /* 0x000fea0003800200 */
.L_x_18276:
        /* <DEDUP_REMOVED lines=14> */
.L_x_18254:
        /* <DEDUP_REMOVED lines=37> */
.L_x_18282:
[----:B------:R-:W-:Y:S01]  /*5060*/  MOV R26, R18 ;  /* 0x00000012001a7202 */ /* 0x000fe20000000f00 */
[----:B------:R-:W-:Y:S01]  /*5070*/  IMAD.MOV.U32 R14, RZ, RZ, R6 ;  /* 0x000000ffff0e7224 */ /* 0x000fe200078e0006 */
[----:B------:R-:W-:Y:S02]  /*5080*/  MOV R13, R19 ;  /* 0x00000013000d7202 */ /* 0x000fe40000000f00 */
[----:B------:R-:W-:Y:S02]  /*5090*/  MOV R11, R7 ;  /* 0x00000007000b7202 */ /* 0x000fe40000000f00 */
[----:B------:R-:W-:-:S07]  /*50a0*/  MOV R12, 0x50c0 ;  /* 0x000050c0000c7802 */ /* 0x000fce0000000f00 */
[----:B-1----:R-:W-:Y:S05]  /*50b0*/  CALL.REL.NOINC `($__internal_370_$__cuda_sm20_div_s64) ;  /* 0x00000018007c7944 */ /* 0x002fea0003c00000 */
        /* <DEDUP_REMOVED lines=9> */
.L_x_18283:
[----:B------:R-:W-:Y:S05]  /*5150*/  BSYNC.RECONVERGENT B1 ;  /* 0x0000000000017941 */ /* 0x000fea0003800200 */
.L_x_18281:
        /* <DEDUP_REMOVED lines=39> */
.L_x_18285:
[----:B------:R-:W-:Y:S01]  /*53d0*/  MOV R26, R18 ;  /* 0x00000012001a7202 */ /* 0x000fe20000000f00 */
[----:B------:R-:W-:Y:S01]  /*53e0*/  IMAD.MOV.U32 R13, RZ, RZ, R19 ;  /* 0x000000ffff0d7224 */ /* 0x000fe200078e0013 */
[----:B------:R-:W-:Y:S02]  /*53f0*/  MOV R14, R6 ;  /* 0x00000006000e7202 */ /* 0x000fe40000000f00 */
[----:B------:R-:W-:Y:S02]  /*5400*/  MOV R11, R7 ;  /* 0x00000007000b7202 */ /* 0x000fe40000000f00 */
[----:B------:R-:W-:-:S07]  /*5410*/  MOV R12, 0x5430 ;  /* 0x00005430000c7802 */ /* 0x000fce0000000f00 */
[----:B-1----:R-:W-:Y:S05]  /*5420*/  CALL.REL.NOINC `($__internal_370_$__cuda_sm20_div_s64) ;  /* 0x0000001400a07944 */ /* 0x002fea0003c00000 */
        /* <DEDUP_REMOVED lines=11> */
.L_x_18286:
[----:B------:R-:W-:Y:S05]  /*54e0*/  BSYNC.RECONVERGENT B1 ;  /* 0x0000000000017941 */ /* 0x000fea0003800200 */
.L_x_18284:
        /* <DEDUP_REMOVED lines=40> */
.L_x_18288:
        /* <DEDUP_REMOVED lines=17> */
.L_x_18289:
[----:B------:R-:W-:Y:S05]  /*5880*/  BSYNC.RECONVERGENT B1 ;  /* 0x0000000000017941 */ /* 0x000fea0003800200 */
.L_x_18287:
        /* <DEDUP_REMOVED lines=40> */
.L_x_18291:
[----:B------:R-:W-:Y:S01]  /*5b10*/  MOV R26, R18 ;  /* 0x00000012001a7202 */ /* 0x000fe20000000f00 */
[----:B------:R-:W-:Y:S01]  /*5b20*/  IMAD.MOV.U32 R14, RZ, RZ, R20 ;  /* 0x000000ffff0e7224 */ /* 0x000fe200078e0014 */
[----:B------:R-:W-:Y:S02]  /*5b30*/  MOV R13, R19 ;  /* 0x00000013000d7202 */ /* 0x000fe40000000f00 */
[----:B------:R-:W-:Y:S02]  /*5b40*/  MOV R11, R21 ;  /* 0x00000015000b7202 */ /* 0x000fe40000000f00 */
[----:B------:R-:W-:-:S07]  /*5b50*/  MOV R12, 0x5b70 ;  /* 0x00005b70000c7802 */ /* 0x000fce0000000f00 */
[----:B-1----:R-:W-:Y:S05]  /*5b60*/  CALL.REL.NOINC `($__internal_370_$__cuda_sm20_div_s64) ;  /* 0x0000000c00d07944 */ /* 0x002fea0003c00000 */
        /* <DEDUP_REMOVED lines=11> */
.L_x_18292:
[----:B------:R-:W-:Y:S05]  /*5c20*/  BSYNC.RECONVERGENT B1 ;  /* 0x0000000000017941 */ /* 0x000fea0003800200 */
.L_x_18290:
        /* <DEDUP_REMOVED lines=10> */
.L_x_18280:
        /* <DEDUP_REMOVED lines=35> */
.L_x_18295:
        /* <DEDUP_REMOVED lines=14> */
.L_x_18296:
[----:B------:R-:W-:Y:S05]  /*5fe0*/  BSYNC.RECONVERGENT B1 ;  /* 0x0000000000017941 */ /* 0x000fea0003800200 */
.L_x_18294:
        /* <DEDUP_REMOVED lines=39> */
.L_x_18298:
        /* <DEDUP_REMOVED lines=17> */
.L_x_18299:
[----:B------:R-:W-:Y:S05]  /*6370*/  BSYNC.RECONVERGENT B1 ;  /* 0x0000000000017941 */ /* 0x000fea0003800200 */
.L_x_18297:
        /* <DEDUP_REMOVED lines=10> */
.L_x_18293:
        /* <DEDUP_REMOVED lines=31> */
.L_x_18301:
[----:B------:R-:W-:Y:S02]  /*6610*/  MOV R24, R20 ;  /* 0x0000001400187202 */ /* 0x000fe40000000f00 */
[----:B------:R-:W-:-:S07]  /*6620*/  MOV R26, 0x6640 ;  /* 0x00006640001a7802 */ /* 0x000fce0000000f00 */
[----:B-1----:R-:W-:Y:S05]  /*6630*/  CALL.REL.NOINC `($__internal_371_$__cuda_sm20_rem_s64) ;  /* 0x0000000800687944 */ /* 0x002fea0003c00000 */
[----:B------:R-:W-:Y:S01]  /*6640*/  MOV R4, R6 ;  /* 0x0000000600047202 */ /* 0x000fe20000000f00 */
[----:B------:R-:W-:-:S07]  /*6650*/  IMAD.MOV.U32 R5, RZ, RZ, R7 ;  /* 0x000000ffff057224 */ /* 0x000fce00078e0007 */
.L_x_18302:
[----:B------:R-:W-:Y:S05]  /*6660*/  BSYNC.RECONVERGENT B1 ;  /* 0x0000000000017941 */ /* 0x000fea0003800200 */
.L_x_18300:
[----:B------:R-:W0:Y:S02]  /*6670*/  LDC.64 R6, c[0x0][0x398] ;  /* 0x0000e600ff067b82 */ /* 0x000e240000000a00 */
[----:B0-----:R-:W-:-:S06]  /*6680*/  IMAD.WIDE.U32 R10, R10, 0x8, R6 ;  /* 0x000000080a0a7825 */ /* 0x001fcc00078e0006 */
[----:B------:R-:W2:Y:S02]  /*6690*/  LDG.E.64 R10, desc[UR14][R10.64] ;  /* 0x0000000e0a0a7981 */ /* 0x000ea4000c1e1b00 */
[-C--:B--2---:R-:W-:Y:S02]  /*66a0*/  IMAD R7, R11, R4.reuse, RZ ;  /* 0x000000040b077224 */ /* 0x084fe400078e02ff */
[----:B------:R-:W-:-:S04]  /*66b0*/  IMAD.WIDE.U32 R8, R10, R4, R8 ;  /* 0x000000040a087225 */ /* 0x000fc800078e0008 */
[----:B------:R-:W-:-:S05]  /*66c0*/  IMAD R7, R10, R5, R7 ;  /* 0x000000050a077224 */ /* 0x000fca00078e0207 */
[----:B------:R-:W-:-:S07]  /*66d0*/  IADD3 R9, PT, PT, R9, R7, RZ ;  /* 0x0000000709097210 */ /* 0x000fce0007ffe0ff */
.L_x_18253:
[----:B------:R-:W2:Y:S02]  /*66e0*/  LDG.E.U8 R8, desc[UR14][R8.64] ;  /* 0x0000000e08087981 */ /* 0x000ea4000c1e1100 */
[----:B--2---:R-:W-:-:S04]  /*66f0*/  I2FP.F32.U32 R4, R8 ;  /* 0x0000000800047245 */ /* 0x004fc80000201000 */
[----:B------:R-:W-:-:S05]  /*6700*/  F2FP.F16.F32.PACK_AB R4, RZ, R4 ;  /* 0x00000004ff04723e */ /* 0x000fca00000000ff */
[----:B------:R2:W-:Y:S02]  /*6710*/  STS.U16 [R2], R4 ;  /* 0x0000000402007388 */ /* 0x0005e40000000400 */
.L_x_18252:
[----:B------:R-:W-:Y:S05]  /*6720*/  BSYNC.RECONVERGENT B0 ;  /* 0x0000000000007941 */ /* 0x000fea0003800200 */
.L_x_18204:
[----:B------:R-:W-:Y:S01]  /*6730*/  BAR.SYNC.DEFER_BLOCKING 0x0 ;  /* 0x0000000000007b1d */ /* 0x000fe20000010000 */
[----:B------:R-:W-:Y:S02]  /*6740*/  ISETP.GE.U32.AND P0, PT, R3, 0x42, PT ;  /* 0x000000420300780c */ /* 0x000fe40003f06070 */
[----:B------:R-:W-:-:S11]  /*6750*/  ISETP.GT.U32.AND P1, PT, R0, 0x1f, PT ;  /* 0x0000001f0000780c */ /* 0x000fd60003f24070 */
[----:B------:R-:W-:Y:S05]  /*6760*/  @!P0 BRA `(.L_x_18303) ;  /* 0x0000000000308947 */ /* 0x000fea0003800000 */
.L_x_18304:
[----:B------:R-:W-:-:S04]  /*6770*/  SHF.R.U32.HI R7, RZ, 0x1, R3 ;  /* 0x00000001ff077819 */ /* 0x000fc80000011603 */
[----:B------:R-:W-:-:S13]  /*6780*/  ISETP.GE.U32.AND P0, PT, R0, R7, PT ;  /* 0x000000070000720c */ /* 0x000fda0003f06070 */
[----:B------:R-:W-:Y:S01]  /*6790*/  @!P0 LOP3.LUT R5, R3, 0x7fe, RZ, 0xc0, !PT ;  /* 0x000007fe03058812 */ /* 0x000fe200078ec0ff */
[----:B--2---:R-:W-:Y:S03]  /*67a0*/  @!P0 LDS.U16 R4, [R2] ;  /* 0x0000000002048984 */ /* 0x004fe60000000400 */
[----:B------:R-:W-:-:S06]  /*67b0*/  @!P0 IADD3 R5, PT, PT, R2, R5, RZ ;  /* 0x0000000502058210 */ /* 0x000fcc0007ffe0ff */
[----:B------:R-:W2:Y:S02]  /*67c0*/  @!P0 LDS.U16 R5, [R5] ;  /* 0x0000000005058984 */ /* 0x000ea40000000400 */
[----:B--2---:R-:W-:-:S05]  /*67d0*/  @!P0 HADD2 R4, R4.H0_H0, R5.H0_H0 ;  /* 0x2000000504048230 */ /* 0x004fca0000000800 */
[----:B------:R3:W-:Y:S01]  /*67e0*/  @!P0 STS.U16 [R2], R4 ;  /* 0x0000000402008388 */ /* 0x0007e20000000400 */
[----:B------:R-:W-:Y:S01]  /*67f0*/  BAR.SYNC.DEFER_BLOCKING 0x0 ;  /* 0x0000000000007b1d */ /* 0x000fe20000010000 */
[----:B------:R-:W-:Y:S01]  /*6800*/  ISETP.GT.U32.AND P0, PT, R3, 0x83, PT ;  /* 0x000000830300780c */ /* 0x000fe20003f04070 */
[----:B------:R-:W-:-:S12]  /*6810*/  IMAD.MOV.U32 R3, RZ, RZ, R7 ;  /* 0x000000ffff037224 */ /* 0x000fd800078e0007 */
[----:B---3--:R-:W-:Y:S05]  /*6820*/  @P0 BRA `(.L_x_18304) ;  /* 0xfffffffc00d00947 */ /* 0x008fea000383ffff */
.L_x_18303:
[----:B------:R-:W-:Y:S05]  /*6830*/  @P1 EXIT ;  /* 0x000000000000194d */ /* 0x000fea0003800000 */
[----:B------:R-:W-:Y:S01]  /*6840*/  LDS.U16 R3, [R2] ;  /* 0x0000000002037984 */ /* 0x000fe20000000400 */
[----:B------:R-:W-:-:S03]  /*6850*/  ISETP.NE.AND P0, PT, R0, RZ, PT ;  /* 0x000000ff0000720c */ /* 0x000fc60003f05270 */
[----:B--2---:R-:W2:Y:S04]  /*6860*/  LDS.U16 R4, [R2+0x40] ;  /* 0x0000400002047984 */ /* 0x004ea80000000400 */
[----:B0-----:R-:W0:Y:S04]  /*6870*/  LDS.U16 R6, [R2+0x20] ;  /* 0x0000200002067984 */ /* 0x001e280000000400 */
[----:B------:R-:W3:Y:S04]  /*6880*/  LDS.U16 R5, [R2+0x10] ;  /* 0x0000100002057984 */ /* 0x000ee80000000400 */
[----:B------:R-:W4:Y:S04]  /*6890*/  LDS.U16 R8, [R2+0x8] ;  /* 0x0000080002087984 */ /* 0x000f280000000400 */
[----:B------:R-:W5:Y:S04]  /*68a0*/  LDS.U16 R7, [R2+0x4] ;  /* 0x0000040002077984 */ /* 0x000f680000000400 */
[----:B------:R-:W1:Y:S01]  /*68b0*/  LDS.U16 R10, [R2+0x2] ;  /* 0x00000200020a7984 */ /* 0x000e620000000400 */
[----:B--2---:R-:W-:-:S04]  /*68c0*/  HADD2 R3, R3.H0_H0, R4.H0_H0 ;  /* 0x2000000403037230 */ /* 0x004fc80000000800 */
[----:B0-----:R-:W-:Y:S01]  /*68d0*/  HADD2 R6, R3.H0_H0, R6.H0_H0 ;  /* 0x2000000603067230 */ /* 0x001fe20000000800 */
        /* <DEDUP_REMOVED lines=29> */
        .weak           $__internal_370_$__cuda_sm20_div_s64
        .type           $__internal_370_$__cuda_sm20_div_s64,@function
        .size           $__internal_370_$__cuda_sm20_div_s64,($__internal_371_$__cuda_sm20_rem_s64 - $__internal_370_$__cuda_sm20_div_s64)
$__internal_370_$__cuda_sm20_div_s64:
        /* <DEDUP_REMOVED lines=82> */
[----:B------:R-:W-:Y:S06]  /*6fd0*/  RET.REL.NODEC R12 `(contiguous_mean2_u8) ;  /* 0xffffff900c087950 */ /* 0x000fec0003c3ffff */
        .weak           $__internal_371_$__cuda_sm20_rem_s64
        .type           $__internal_371_$__cuda_sm20_rem_s64,@function
        .size           $__internal_371_$__cuda_sm20_rem_s64,(.L_x_30687 - $__internal_371_$__cuda_sm20_rem_s64)
$__internal_371_$__cuda_sm20_rem_s64:
        /* <DEDUP_REMOVED lines=76> */
[----:B------:R-:W-:Y:S06]  /*74a0*/  RET.REL.NODEC R26 `(contiguous_mean2_u8) ;  /* 0xffffff881ad47950 */ /* 0x000fec0003c3ffff */
.L_x_18305:
        /* <DEDUP_REMOVED lines=13> */
.L_x_30687:


//--------------------- .text.uncontiguous_cumulate_mean_u8 --------------------------
	.section	.text.uncontiguous_cumulate_mean_u8,"ax",@progbits
	.align	128
        .global         uncontiguous_cumulate_mean_u8
        .type           uncontiguous_cumulate_mean_u8,@function
        .size           uncontiguous_cumulate_mean_u8,(.L_x_30689 - uncontiguous_cumulate_mean_u8)
        .other          uncontiguous_cumulate_mean_u8,@"STO_CUDA_ENTRY STV_DEFAULT"
uncontiguous_cumulate_mean_u8:
.text.uncontiguous_cumulate_mean_u8:
        /* <DEDUP_REMOVED lines=37> */
.L_x_18334:
        /* <DEDUP_REMOVED lines=32> */
.L_x_18311:
[----:B------:R-:W-:Y:S01]  /*0450*/  MOV R26, R6 ;  /* 0x00000006001a7202 */ /* 0x000fe20000000f00 */
[----:B------:R-:W-:Y:S01]  /*0460*/  IMAD.MOV.U32 R13, RZ, RZ, R9 ;  /* 0x000000ffff0d7224 */ /* 0x000fe200078e0009 */
[----:B------:R-:W-:Y:S01]  /*0470*/  MOV R14, R40 ;  /* 0x00000028000e7202 */ /* 0x000fe20000000f00 */
[----:B------:R-:W-:Y:S01]  /*0480*/  IMAD.MOV.U32 R11, RZ, RZ, R41 ;  /* 0x000000ffff0b7224 */ /* 0x000fe200078e0029 */
[----:B------:R-:W-:-:S07]  /*0490*/  MOV R12, 0x4b0 ;  /* 0x000004b0000c7802 */ /* 0x000fce0000000f00 */
[----:B-1----:R-:W-:Y:S05]  /*04a0*/  CALL.REL.NOINC `($__internal_372_$__cuda_sm20_div_s64) ;  /* 0x0000006400047944 */ /* 0x002fea0003c00000 */
        /* <DEDUP_REMOVED lines=10> */
.L_x_18312:
[----:B------:R-:W-:Y:S05]  /*0550*/  BSYNC.RECONVERGENT B1 ;  /* 0x0000000000017941 */ /* 0x000fea0003800200 */
.L_x_18310:
        /* <DEDUP_REMOVED lines=33> */
.L_x_18314:
[----:B------:R-:W-:Y:S01]  /*0770*/  IMAD.MOV.U32 R26, RZ, RZ, R20 ;  /* 0x000000ffff1a7224 */ /* 0x000fe200078e0014 */
[----:B------:R-:W-:Y:S01]  /*0780*/  MOV R13, R7 ;  /* 0x00000007000d7202 */ /* 0x000fe20000000f00 */
[----:B------:R-:W-:Y:S01]  /*0790*/  IMAD.MOV.U32 R14, RZ, RZ, R40 ;  /* 0x000000ffff0e7224 */ /* 0x000fe200078e0028 */
[----:B------:R-:W-:Y:S02]  /*07a0*/  MOV R11, R41 ;  /* 0x00000029000b7202 */ /* 0x000fe40000000f00 */
[----:B------:R-:W-:-:S07]  /*07b0*/  MOV R12, 0x7d0 ;  /* 0x000007d0000c7802 */ /* 0x000fce0000000f00 */
[----:B------:R-:W-:Y:S05]  /*07c0*/  CALL.REL.NOINC `($__internal_372_$__cuda_sm20_div_s64) ;  /* 0x00000060003c7944 */ /* 0x000fea0003c00000 */
        /* <DEDUP_REMOVED lines=9> */
.L_x_18315:
[----:B------:R-:W-:Y:S05]  /*0860*/  BSYNC.RECONVERGENT B1 ;  /* 0x0000000000017941 */ /* 0x000fea0003800200 */
.L_x_18313:
        /* <DEDUP_REMOVED lines=34> */
.L_x_18317:
[----:B------:R-:W-:Y:S01]  /*0a90*/  MOV R26, R34 ;  /* 0x00000022001a7202 */ /* 0x000fe20000000f00 */
[----:B------:R-:W-:Y:S01]  /*0aa0*/  IMAD.MOV.U32 R13, RZ, RZ, R35 ;  /* 0x000000ffff0d7224 */ /* 0x000fe200078e0023 */
[----:B------:R-:W-:Y:S01]  /*0ab0*/  MOV R14, R20 ;  /* 0x00000014000e7202 */ /* 0x000fe20000000f00 */
[----:B------:R-:W-:Y:S01]  /*0ac0*/  IMAD.MOV.U32 R11, RZ, RZ, R21 ;  /* 0x000000ffff0b7224 */ /* 0x000fe200078e0015 */
[----:B------:R-:W-:-:S07]  /*0ad0*/  MOV R12, 0xaf0 ;  /* 0x00000af0000c7802 */ /* 0x000fce0000000f00 */
[----:B------:R-:W-:Y:S05]  /*0ae0*/  CALL.REL.NOINC `($__internal_372_$__cuda_sm20_div_s64) ;  /* 0x0000005c00747944 */ /* 0x000fea0003c00000 */
        /* <DEDUP_REMOVED lines=10> */
.L_x_18318:
[----:B------:R-:W-:Y:S05]  /*0b90*/  BSYNC.RECONVERGENT B1 ;  /* 0x0000000000017941 */ /* 0x000fea0003800200 */
.L_x_18316:
        /* <DEDUP_REMOVED lines=34> */
.L_x_18320:
        /* <DEDUP_REMOVED lines=16> */
.L_x_18321:
[----:B------:R-:W-:Y:S05]  /*0ec0*/  BSYNC.RECONVERGENT B1 ;  /* 0x0000000000017941 */ /* 0x000fea0003800200 */
.L_x_18319:
        /* <DEDUP_REMOVED lines=36> */
.L_x_18323:
        /* <DEDUP_REMOVED lines=16> */
.L_x_18324:
[----:B------:R-:W-:Y:S05]  /*1210*/  BSYNC.RECONVERGENT B1 ;  /* 0x0000000000017941 */ /* 0x000fea0003800200 */
.L_x_18322:
        /* <DEDUP_REMOVED lines=35> */
.L_x_18326:
[----:B------:R-:W-:Y:S01]  /*1450*/  IMAD.MOV.U32 R26, RZ, RZ, R34 ;  /* 0x000000ffff1a7224 */ /* 0x000fe200078e0022 */
[----:B------:R-:W-:Y:S01]  /*1460*/  MOV R13, R35 ;  /* 0x00000023000d7202 */ /* 0x000fe20000000f00 */
[----:B------:R-:W-:Y:S01]  /*1470*/  IMAD.MOV.U32 R14, RZ, RZ, R20 ;  /* 0x000000ffff0e7224 */ /* 0x000fe200078e0014 */
[----:B------:R-:W-:Y:S02]  /*1480*/  MOV R11, R21 ;  /* 0x00000015000b7202 */ /* 0x000fe40000000f00 */
[----:B------:R-:W-:-:S07]  /*1490*/  MOV R12, 0x14b0 ;  /* 0x000014b0000c7802 */ /* 0x000fce0000000f00 */
[----:B------:R-:W-:Y:S05]  /*14a0*/  CALL.REL.NOINC `($__internal_372_$__cuda_sm20_div_s64) ;  /* 0x0000005400047944 */ /* 0x000fea0003c00000 */
        /* <DEDUP_REMOVED lines=10> */
.L_x_18327:
[----:B------:R-:W-:Y:S05]  /*1550*/  BSYNC.RECONVERGENT B1 ;  /* 0x0000000000017941 */ /* 0x000fea0003800200 */
.L_x_18325:
        /* <DEDUP_REMOVED lines=34> */
.L_x_18329:
[----:B------:R-:W-:Y:S01]  /*1780*/  IMAD.MOV.U32 R26, RZ, RZ, R38 ;  /* 0x000000ffff1a7224 */ /* 0x000fe200078e0026 */
[----:B------:R-:W-:Y:S01]  /*1790*/  MOV R13, R39 ;  /* 0x00000027000d7202 */ /* 0x000fe20000000f00 */
[----:B------:R-:W-:Y:S01]  /*17a0*/  IMAD.MOV.U32 R14, RZ, RZ, R20 ;  /* 0x000000ffff0e7224 */ /* 0x000fe200078e0014 */
[----:B------:R-:W-:Y:S02]  /*17b0*/  MOV R11, R21 ;  /* 0x00000015000b7202 */ /* 0x000fe40000000f00 */
[----:B------:R-:W-:-:S07]  /*17c0*/  MOV R12, 0x17e0 ;  /* 0x000017e0000c7802 */ /* 0x000fce0000000f00 */
[----:B------:R-:W-:Y:S05]  /*17d0*/  CALL.REL.NOINC `($__internal_372_$__cuda_sm20_div_s64) ;  /* 0x0000005000387944 */ /* 0x000fea0003c00000 */
        /* <DEDUP_REMOVED lines=10> */
.L_x_18330:
[----:B------:R-:W-:Y:S05]  /*1880*/  BSYNC.RECONVERGENT B1 ;  /* 0x0000000000017941 */ /* 0x000fea0003800200 */
.L_x_18328:
        /* <DEDUP_REMOVED lines=35> */
.L_x_18332:
[----:B------:R-:W-:Y:S01]  /*1ac0*/  MOV R26, R34 ;  /* 0x00000022001a7202 */ /* 0x000fe20000000f00 */
[----:B------:R-:W-:Y:S01]  /*1ad0*/  IMAD.MOV.U32 R13, RZ, RZ, R35 ;  /* 0x000000ffff0d7224 */ /* 0x000fe200078e0023 */
[----:B------:R-:W-:Y:S01]  /*1ae0*/  MOV R14, R20 ;  /* 0x00000014000e7202 */ /* 0x000fe20000000f00 */
[----:B------:R-:W-:Y:S01]  /*1af0*/  IMAD.MOV.U32 R11, RZ, RZ, R21 ;  /* 0x000000ffff0b7224 */ /* 0x000fe200078e0015 */
[----:B------:R-:W-:-:S07]  /*1b00*/  MOV R12, 0x1b20 ;  /* 0x00001b20000c7802 */ /* 0x000fce0000000f00 */
[----:B------:R-:W-:Y:S05]  /*1b10*/  CALL.REL.NOINC `($__internal_372_$__cuda_sm20_div_s64) ;  /* 0x0000004c00687944 */ /* 0x000fea0003c00000 */
        /* <DEDUP_REMOVED lines=10> */
.L_x_18333:
[----:B------:R-:W-:Y:S05]  /*1bc0*/  BSYNC.RECONVERGENT B1 ;  /* 0x0000000000017941 */ /* 0x000fea0003800200 */
.L_x_18331:
        /* <DEDUP_REMOVED lines=8> */
.L_x_18309:
        /* <DEDUP_REMOVED lines=35> */
.L_x_18337:
        /* <DEDUP_REMOVED lines=16> */
.L_x_18338:
[----:B------:R-:W-:Y:S05]  /*1f80*/  BSYNC.RECONVERGENT B1 ;  /* 0x0000000000017941 */ /* 0x000fea0003800200 */
.L_x_18336:
        /* <DEDUP_REMOVED lines=34> */
.L_x_18340:
        /* <DEDUP_REMOVED lines=16> */
.L_x_18341:
[----:B------:R-:W-:Y:S05]  /*22b0*/  BSYNC.RECONVERGENT B1 ;  /* 0x0000000000017941 */ /* 0x000fea0003800200 */
.L_x_18339:
        /* <DEDUP_REMOVED lines=35> */
.L_x_18343:
        /* <DEDUP_REMOVED lines=16> */
.L_x_18344:
[----:B------:R-:W-:Y:S05]  /*25f0*/  BSYNC.RECONVERGENT B1 ;  /* 0x0000000000017941 */ /* 0x000fea0003800200 */
.L_x_18342:
        /* <DEDUP_REMOVED lines=35> */
.L_x_18346:
[----:B------:R-:W-:Y:S01]  /*2830*/  IMAD.MOV.U32 R26, RZ, RZ, R18 ;  /* 0x000000ffff1a7224 */ /* 0x000fe200078e0012 */
[----:B------:R-:W-:Y:S01]  /*2840*/  MOV R13, R19 ;  /* 0x00000013000d7202 */ /* 0x000fe20000000f00 */
[----:B------:R-:W-:Y:S01]  /*2850*/  IMAD.MOV.U32 R14, RZ, RZ, R16 ;  /* 0x000000ffff0e7224 */ /* 0x000fe200078e0010 */
[----:B------:R-:W-:Y:S02]  /*2860*/  MOV R11, R17 ;  /* 0x00000011000b7202 */ /* 0x000fe40000000f00 */
[----:B------:R-:W-:-:S07]  /*2870*/  MOV R12, 0x2890 ;  /* 0x00002890000c7802 */ /* 0x000fce0000000f00 */
[----:B------:R-:W-:Y:S05]  /*2880*/  CALL.REL.NOINC `($__internal_372_$__cuda_sm20_div_s64) ;  /* 0x00000040000c7944 */ /* 0x000fea0003c00000 */
        /* <DEDUP_REMOVED lines=10> */
.L_x_18347:
[----:B------:R-:W-:Y:S05]  /*2930*/  BSYNC.RECONVERGENT B1 ;  /* 0x0000000000017941 */ /* 0x000fea0003800200 */
.L_x_18345:
[----:B------:R-:W-:Y:S01]  /*2940*/  IMAD R11, R11, R34, RZ ;  /* 0x000000220b0b7224 */ /* 0x000fe200078e02ff */
[----:B------:R-:W-:Y:S01]  /*2950*/  IADD3 R8, PT, PT, R8, -0x2, RZ ;  /* 0xfffffffe08087810 */ /* 0x000fe20007ffe0ff */
[----:B------:R-:W-:Y:S02]  /*2960*/  IMAD.MOV.U32 R38, RZ, RZ, R22 ;  /* 0x000000ffff267224 */ /* 0x000fe400078e0016 */
[-C--:B------:R-:W-:Y:S02]  /*2970*/  IMAD R11, R35, R10.reuse, R11 ;  /* 0x0000000a230b7224 */ /* 0x080fe400078e020b */
[----:B------:R-:W-:-:S04]  /*2980*/  IMAD.WIDE.U32 R22, R34, R10, R38 ;  /* 0x0000000a22167225 */ /* 0x000fc800078e0026 */
[----:B------:R-:W-:-:S07]  /*2990*/  IMAD.IADD R23, R23, 0x1, R11 ;  /* 0x0000000117177824 */ /* 0x000fce00078e020b */
.L_x_18335:
        /* <DEDUP_REMOVED lines=31> */
.L_x_18349:
[----:B------:R-:W-:Y:S01]  /*2b90*/  MOV R18, R6 ;  /* 0x0000000600127202 */ /* 0x000fe20000000f00 */
[----:B------:R-:W-:Y:S01]  /*2ba0*/  IMAD.MOV.U32 R21, RZ, RZ, R9 ;  /* 0x000000ffff157224 */ /* 0x000fe200078e0009 */
[----:B------:R-:W-:Y:S01]  /*2bb0*/  MOV R24, R16 ;  /* 0x0000001000187202 */ /* 0x000fe20000000f00 */
[----:B------:R-:W-:Y:S01]  /*2bc0*/  IMAD.MOV.U32 R19, RZ, RZ, R17 ;  /* 0x000000ffff137224 */ /* 0x000fe200078e0011 */
[----:B------:R-:W-:-:S07]  /*2bd0*/  MOV R26, 0x2bf0 ;  /* 0x00002bf0001a7802 */ /* 0x000fce0000000f00 */
[----:B------:R-:W-:Y:S05]  /*2be0*/  CALL.REL.NOINC `($__internal_373_$__cuda_sm20_rem_s64) ;  /* 0x0000004000807944 */ /* 0x000fea0003c00000 */
.L_x_18350:
[----:B------:R-:W-:Y:S05]  /*2bf0*/  BSYNC.RECONVERGENT B1 ;  /* 0x0000000000017941 */ /* 0x000fea0003800200 */
.L_x_18348:
        /* <DEDUP_REMOVED lines=30> */
.L_x_18352:
[----:B------:R-:W-:Y:S01]  /*2de0*/  MOV R24, R16 ;  /* 0x0000001000187202 */ /* 0x000fe20000000f00 */
[----:B------:R-:W-:Y:S01]  /*2df0*/  IMAD.MOV.U32 R19, RZ, RZ, R17 ;  /* 0x000000ffff137224 */ /* 0x000fe200078e0011 */
[----:B------:R-:W-:Y:S01]  /*2e00*/  MOV R18, R20 ;  /* 0x0000001400127202 */ /* 0x000fe20000000f00 */
[----:B------:R-:W-:Y:S01]  /*2e10*/  IMAD.MOV.U32 R21, RZ, RZ, R7 ;  /* 0x000000ffff157224 */ /* 0x000fe200078e0007 */
[----:B------:R-:W-:-:S07]  /*2e20*/  MOV R26, 0x2e40 ;  /* 0x00002e40001a7802 */ /* 0x000fce0000000f00 */
[----:B------:R-:W-:Y:S05]  /*2e30*/  CALL.REL.NOINC `($__internal_373_$__cuda_sm20_rem_s64) ;  /* 0x0000003c00ec7944 */ /* 0x000fea0003c00000 */
[----:B------:R-:W-:Y:S01]  /*2e40*/  MOV R6, R10 ;  /* 0x0000000a00067202 */ /* 0x000fe20000000f00 */
[----:B------:R-:W-:-:S07]  /*2e50*/  IMAD.MOV.U32 R7, RZ, RZ, R11 ;  /* 0x000000ffff077224 */ /* 0x000fce00078e000b */
.L_x_18353:
[----:B------:R-:W-:Y:S05]  /*2e60*/  BSYNC.RECONVERGENT B1 ;  /* 0x0000000000017941 */ /* 0x000fea0003800200 */
.L_x_18351:
[----:B------:R-:W-:Y:S02]  /*2e70*/  IMAD R7, R7, R8, RZ ;  /* 0x0000000807077224 */ /* 0x000fe400078e02ff */
[----:B------:R-:W-:-:S04]  /*2e80*/  IMAD.WIDE.U32 R22, R8, R6, R22 ;  /* 0x0000000608167225 */ /* 0x000fc800078e0016 */
[----:B------:R-:W-:-:S05]  /*2e90*/  IMAD R7, R9, R6, R7 ;  /* 0x0000000609077224 */ /* 0x000fca00078e0207 */
[----:B------:R-:W-:-:S07]  /*2ea0*/  IADD3 R23, PT, PT, R23, R7, RZ ;  /* 0x0000000717177210 */ /* 0x000fce0007ffe0ff */
.L_x_18308:
        /* <DEDUP_REMOVED lines=10> */
.L_x_18307:
        /* <DEDUP_REMOVED lines=22> */
.L_x_18381:
        /* <DEDUP_REMOVED lines=32> */
.L_x_18358:
[----:B------:R-:W-:Y:S01]  /*32b0*/  MOV R26, R10 ;  /* 0x0000000a001a7202 */ /* 0x000fe20000000f00 */
[----:B------:R-:W-:Y:S01]  /*32c0*/  IMAD.MOV.U32 R13, RZ, RZ, R15 ;  /* 0x000000ffff0d7224 */ /* 0x000fe200078e000f */
[----:B------:R-:W-:Y:S01]  /*32d0*/  MOV R14, R20 ;  /* 0x00000014000e7202 */ /* 0x000fe20000000f00 */
[----:B------:R-:W-:Y:S01]  /*32e0*/  IMAD.MOV.U32 R11, RZ, RZ, R21 ;  /* 0x000000ffff0b7224 */ /* 0x000fe200078e0015 */
[----:B------:R-:W-:-:S07]  /*32f0*/  MOV R12, 0x3310 ;  /* 0x00003310000c7802 */ /* 0x000fce0000000f00 */
[----:B-123--:R-:W-:Y:S05]  /*3300*/  CALL.REL.NOINC `($__internal_372_$__cuda_sm20_div_s64) ;  /* 0x00000034006c7944 */ /* 0x00efea0003c00000 */
        /* <DEDUP_REMOVED lines=10> */
.L_x_18359:
[----:B------:R-:W-:Y:S05]  /*33b0*/  BSYNC.RECONVERGENT B1 ;  /* 0x0000000000017941 */ /* 0x000fea0003800200 */
.L_x_18357:
        /* <DEDUP_REMOVED lines=38> */
.L_x_18361:
[----:B------:R-:W-:Y:S01]  /*3620*/  MOV R26, R36 ;  /* 0x00000024001a7202 */ /* 0x000fe20000000f00 */
[----:B------:R-:W-:Y:S01]  /*3630*/  IMAD.MOV.U32 R13, RZ, RZ, R37 ;  /* 0x000000ffff0d7224 */ /* 0x000fe200078e0025 */
[----:B------:R-:W-:Y:S01]  /*3640*/  MOV R14, R38 ;  /* 0x00000026000e7202 */ /* 0x000fe20000000f00 */
[----:B------:R-:W-:Y:S01]  /*3650*/  IMAD.MOV.U32 R11, RZ, RZ, R39 ;  /* 0x000000ffff0b7224 */ /* 0x000fe200078e0027 */
[----:B------:R-:W-:-:S07]  /*3660*/  MOV R12, 0x3680 ;  /* 0x00003680000c7802 */ /* 0x000fce0000000f00 */
[----:B-1----:R-:W-:Y:S05]  /*3670*/  CALL.REL.NOINC `($__internal_372_$__cuda_sm20_div_s64) ;  /* 0x0000003000907944 */ /* 0x002fea0003c00000 */
        /* <DEDUP_REMOVED lines=11> */
.L_x_18362:
[----:B------:R-:W-:Y:S05]  /*3730*/  BSYNC.RECONVERGENT B1 ;  /* 0x0000000000017941 */ /* 0x000fea0003800200 */
.L_x_18360:
        /* <DEDUP_REMOVED lines=38> */
.L_x_18364:
[----:B------:R-:W-:Y:S01]  /*39a0*/  IMAD.MOV.U32 R26, RZ, RZ, R36 ;  /* 0x000000ffff1a7224 */ /* 0x000fe200078e0024 */
[----:B------:R-:W-:Y:S01]  /*39b0*/  MOV R13, R37 ;  /* 0x00000025000d7202 */ /* 0x000fe20000000f00 */
[----:B------:R-:W-:Y:S01]  /*39c0*/  IMAD.MOV.U32 R14, RZ, RZ, R38 ;  /* 0x000000ffff0e7224 */ /* 0x000fe200078e0026 */
[----:B------:R-:W-:Y:S02]  /*39d0*/  MOV R11, R39 ;  /* 0x00000027000b7202 */ /* 0x000fe40000000f00 */
[----:B------:R-:W-:-:S07]  /*39e0*/  MOV R12, 0x3a00 ;  /* 0x00003a00000c7802 */ /* 0x000fce0000000f00 */
[----:B-1----:R-:W-:Y:S05]  /*39f0*/  CALL.REL.NOINC `($__internal_372_$__cuda_sm20_div_s64) ;  /* 0x0000002c00b07944 */ /* 0x002fea0003c00000 */
        /* <DEDUP_REMOVED lines=11> */
.L_x_18365:
[----:B------:R-:W-:Y:S05]  /*3ab0*/  BSYNC.RECONVERGENT B1 ;  /* 0x0000000000017941 */ /* 0x000fea0003800200 */
.L_x_18363:
        /* <DEDUP_REMOVED lines=37> */
.L_x_18367:
        /* <DEDUP_REMOVED lines=17> */
.L_x_18368:
[----:B------:R-:W-:Y:S05]  /*3e20*/  BSYNC.RECONVERGENT B1 ;  /* 0x0000000000017941 */ /* 0x000fea0003800200 */
.L_x_18366:
        /* <DEDUP_REMOVED lines=38> */
.L_x_18370:
        /* <DEDUP_REMOVED lines=17> */
.L_x_18371:
[----:B------:R-:W-:Y:S05]  /*41a0*/  BSYNC.RECONVERGENT B1 ;  /* 0x0000000000017941 */ /* 0x000fea0003800200 */
.L_x_18369:
        /* <DEDUP_REMOVED lines=38> */
.L_x_18373:
        /* <DEDUP_REMOVED lines=17> */
.L_x_18374:
[----:B------:R-:W-:Y:S05]  /*4520*/  BSYNC.RECONVERGENT B1 ;  /* 0x0000000000017941 */ /* 0x000fea0003800200 */
.L_x_18372:
        /* <DEDUP_REMOVED lines=37> */
.L_x_18376:
[----:B------:R-:W-:Y:S01]  /*4780*/  IMAD.MOV.U32 R26, RZ, RZ, R38 ;  /* 0x000000ffff1a7224 */ /* 0x000fe200078e0026 */
[----:B------:R-:W-:Y:S01]  /*4790*/  MOV R13, R39 ;  /* 0x00000027000d7202 */ /* 0x000fe20000000f00 */
[----:B------:R-:W-:Y:S01]  /*47a0*/  IMAD.MOV.U32 R14, RZ, RZ, R42 ;  /* 0x000000ffff0e7224 */ /* 0x000fe200078e002a */
[----:B------:R-:W-:Y:S02]  /*47b0*/  MOV R11, R43 ;  /* 0x0000002b000b7202 */ /* 0x000fe40000000f00 */
[----:B------:R-:W-:-:S07]  /*47c0*/  MOV R12, 0x47e0 ;  /* 0x000047e0000c7802 */ /* 0x000fce0000000f00 */
[----:B-1----:R-:W-:Y:S05]  /*47d0*/  CALL.REL.NOINC `($__internal_372_$__cuda_sm20_div_s64) ;  /* 0x0000002000387944 */ /* 0x002fea0003c00000 */
        /* <DEDUP_REMOVED lines=11> */
.L_x_18377:
[----:B------:R-:W-:Y:S05]  /*4890*/  BSYNC.RECONVERGENT B1 ;  /* 0x0000000000017941 */ /* 0x000fea0003800200 */
.L_x_18375:
        /* <DEDUP_REMOVED lines=36> */
.L_x_18379:
[----:B------:R-:W-:Y:S01]  /*4ae0*/  MOV R26, R36 ;  /* 0x00000024001a7202 */ /* 0x000fe20000000f00 */
[----:B------:R-:W-:Y:S01]  /*4af0*/  IMAD.MOV.U32 R14, RZ, RZ, R38 ;  /* 0x000000ffff0e7224 */ /* 0x000fe200078e0026 */
[----:B------:R-:W-:Y:S02]  /*4b00*/  MOV R13, R37 ;  /* 0x00000025000d7202 */ /* 0x000fe40000000f00 */
[----:B------:R-:W-:Y:S02]  /*4b10*/  MOV R11, R39 ;  /* 0x00000027000b7202 */ /* 0x000fe40000000f00 */
[----:B------:R-:W-:-:S07]  /*4b20*/  MOV R12, 0x4b40 ;  /* 0x00004b40000c7802 */ /* 0x000fce0000000f00 */
[----:B-1----:R-:W-:Y:S05]  /*4b30*/  CALL.REL.NOINC `($__internal_372_$__cuda_sm20_div_s64) ;  /* 0x0000001c00607944 */ /* 0x002fea0003c00000 */
        /* <DEDUP_REMOVED lines=11> */
.L_x_18380:
[----:B------:R-:W-:Y:S05]  /*4bf0*/  BSYNC.RECONVERGENT B1 ;  /* 0x0000000000017941 */ /* 0x000fea0003800200 */
.L_x_18378:
        /* <DEDUP_REMOVED lines=11> */
.L_x_18356:
        /* <DEDUP_REMOVED lines=36> */
.L_x_18384:
[----:B------:R-:W-:Y:S01]  /*4ef0*/  IMAD.MOV.U32 R26, RZ, RZ, R10 ;  /* 0x000000ffff1a7224 */ /* 0x000fe200078e000a */
[----:B------:R-:W-:Y:S01]  /*4f00*/  MOV R13, R15 ;  /* 0x0000000f000d7202 */ /* 0x000fe20000000f00 */
[----:B------:R-:W-:Y:S01]  /*4f10*/  IMAD.MOV.U32 R11, RZ, RZ, R17 ;  /* 0x000000ffff0b7224 */ /* 0x000fe200078e0011 */
[----:B------:R-:W-:Y:S02]  /*4f20*/  MOV R14, R16 ;  /* 0x00000010000e7202 */ /* 0x000fe40000000f00 */
[----:B------:R-:W-:-:S07]  /*4f30*/  MOV R12, 0x4f50 ;  /* 0x00004f50000c7802 */ /* 0x000fce0000000f00 */
[----:B------:R-:W-:Y:S05]  /*4f40*/  CALL.REL.NOINC `($__internal_372_$__cuda_sm20_div_s64) ;  /* 0x00000018005c7944 */ /* 0x000fea0003c00000 */
        /* <DEDUP_REMOVED lines=10> */
.L_x_18385:
[----:B------:R-:W-:Y:S05]  /*4ff0*/  BSYNC.RECONVERGENT B1 ;  /* 0x0000000000017941 */ /* 0x000fea0003800200 */
.L_x_18383:
        /* <DEDUP_REMOVED lines=41> */
.L_x_18387:
[----:B------:R-:W-:Y:S01]  /*5290*/  MOV R26, R20 ;  /* 0x00000014001a7202 */ /* 0x000fe20000000f00 */
[----:B------:R-:W-:Y:S01]  /*52a0*/  IMAD.MOV.U32 R14, RZ, RZ, R18 ;  /* 0x000000ffff0e7224 */ /* 0x000fe200078e0012 */
[----:B------:R-:W-:Y:S02]  /*52b0*/  MOV R13, R21 ;  /* 0x00000015000d7202 */ /* 0x000fe40000000f00 */
[----:B------:R-:W-:Y:S02]  /*52c0*/  MOV R11, R19 ;  /* 0x00000013000b7202 */ /* 0x000fe40000000f00 */
[----:B------:R-:W-:-:S07]  /*52d0*/  MOV R12, 0x52f0 ;  /* 0x000052f0000c7802 */ /* 0x000fce0000000f00 */
[----:B------:R-:W-:Y:S05]  /*52e0*/  CALL.REL.NOINC `($__internal_372_$__cuda_sm20_div_s64) ;  /* 0x0000001400747944 */ /* 0x000fea0003c00000 */
        /* <DEDUP_REMOVED lines=11> */
.L_x_18388:
[----:B------:R-:W-:Y:S05]  /*53a0*/  BSYNC.RECONVERGENT B1 ;  /* 0x0000000000017941 */ /* 0x000fea0003800200 */
.L_x_18386:
        /* <DEDUP_REMOVED lines=40> */
.L_x_18390:
[----:B------:R-:W-:Y:S01]  /*5630*/  MOV R26, R18 ;  /* 0x00000012001a7202 */ /* 0x000fe20000000f00 */
[----:B------:R-:W-:Y:S01]  /*5640*/  IMAD.MOV.U32 R13, RZ, RZ, R19 ;  /* 0x000000ffff0d7224 */ /* 0x000fe200078e0013 */
[----:B------:R-:W-:Y:S02]  /*5650*/  MOV R14, R20 ;  /* 0x00000014000e7202 */ /* 0x000fe40000000f00 */
[----:B------:R-:W-:Y:S02]  /*5660*/  MOV R11, R21 ;  /* 0x00000015000b7202 */ /* 0x000fe40000000f00 */
[----:B------:R-:W-:-:S07]  /*5670*/  MOV R12, 0x5690 ;  /* 0x00005690000c7802 */ /* 0x000fce0000000f00 */
[----:B------:R-:W-:Y:S05]  /*5680*/  CALL.REL.NOINC `($__internal_372_$__cuda_sm20_div_s64) ;  /* 0x00000010008c7944 */ /* 0x000fea0003c00000 */
        /* <DEDUP_REMOVED lines=11> */
.L_x_18391:
[----:B------:R-:W-:Y:S05]  /*5740*/  BSYNC.RECONVERGENT B1 ;  /* 0x0000000000017941 */ /* 0x000fea0003800200 */
.L_x_18389:
        /* <DEDUP_REMOVED lines=39> */
.L_x_18393:
        /* <DEDUP_REMOVED lines=17> */
.L_x_18394:
[----:B------:R-:W-:Y:S05]  /*5ad0*/  BSYNC.RECONVERGENT B1 ;  /* 0x0000000000017941 */ /* 0x000fea0003800200 */
.L_x_18392:
        /* <DEDUP_REMOVED lines=9> */
.L_x_18382:
        /* <DEDUP_REMOVED lines=34> */
.L_x_18397:
[----:B------:R-:W-:Y:S01]  /*5d90*/  MOV R26, R10 ;  /* 0x0000000a001a7202 */ /* 0x000fe20000000f00 */
[----:B------:R-:W-:Y:S01]  /*5da0*/  IMAD.MOV.U32 R13, RZ, RZ, R15 ;  /* 0x000000ffff0d7224 */ /* 0x000fe200078e000f */
[----:B------:R-:W-:Y:S02]  /*5db0*/  MOV R14, R16 ;  /* 0x00000010000e7202 */ /* 0x000fe40000000f00 */
[----:B------:R-:W-:Y:S02]  /*5dc0*/  MOV R11, R17 ;  /* 0x00000011000b7202 */ /* 0x000fe40000000f00 */
[----:B------:R-:W-:-:S07]  /*5dd0*/  MOV R12, 0x5df0 ;  /* 0x00005df0000c7802 */ /* 0x000fce0000000f00 */
[----:B------:R-:W-:Y:S05]  /*5de0*/  CALL.REL.NOINC `($__internal_372_$__cuda_sm20_div_s64) ;  /* 0x0000000800b47944 */ /* 0x000fea0003c00000 */
        /* <DEDUP_REMOVED lines=10> */
.L_x_18398:
[----:B------:R-:W-:Y:S05]  /*5e90*/  BSYNC.RECONVERGENT B1 ;  /* 0x0000000000017941 */ /* 0x000fea0003800200 */
.L_x_18396:
        /* <DEDUP_REMOVED lines=39> */
.L_x_18400:
[----:B------:R-:W-:Y:S01]  /*6110*/  MOV R26, R18 ;  /* 0x00000012001a7202 */ /* 0x000fe20000000f00 */
[----:B------:R-:W-:Y:S01]  /*6120*/  IMAD.MOV.U32 R14, RZ, RZ, R16 ;  /* 0x000000ffff0e7224 */ /* 0x000fe200078e0010 */
[----:B------:R-:W-:Y:S02]  /*6130*/  MOV R13, R19 ;  /* 0x00000013000d7202 */ /* 0x000fe40000000f00 */
        /* <DEDUP_REMOVED lines=14> */
.L_x_18401:
[----:B------:R-:W-:Y:S05]  /*6220*/  BSYNC.RECONVERGENT B1 ;  /* 0x0000000000017941 */ /* 0x000fea0003800200 */
.L_x_18399:
        /* <DEDUP_REMOVED lines=9> */
.L_x_18395:
        /* <DEDUP_REMOVED lines=30> */
.L_x_18403:
[----:B------:R-:W-:Y:S01]  /*64a0*/  MOV R24, R18 ;  /* 0x0000001200187202 */ /* 0x000fe20000000f00 */
[----:B------:R-:W-:Y:S01]  /*64b0*/  IMAD.MOV.U32 R21, RZ, RZ, R15 ;  /* 0x000000ffff157224 */ /* 0x000fe200078e000f */
[----:B------:R-:W-:Y:S02]  /*64c0*/  MOV R18, R10 ;  /* 0x0000000a00127202 */ /* 0x000fe40000000f00 */
[----:B------:R-:W-:-:S07]  /*64d0*/  MOV R26, 0x64f0 ;  /* 0x000064f0001a7802 */ /* 0x000fce0000000f00 */
[----:B------:R-:W-:Y:S05]  /*64e0*/  CALL.REL.NOINC `($__internal_373_$__cuda_sm20_rem_s64) ;  /* 0x0000000800407944 */ /* 0x000fea0003c00000 */
.L_x_18404:
[----:B------:R-:W-:Y:S05]  /*64f0*/  BSYNC.RECONVERGENT B1 ;  /* 0x0000000000017941 */ /* 0x000fea0003800200 */
.L_x_18402:
        /* <DEDUP_REMOVED lines=8> */
.L_x_18355:
[----:B------:R-:W0:Y:S02]  /*6580*/  LDCU.64 UR6, c[0x0][0x388] ;  /* 0x00007100ff0677ac */ /* 0x000e240008000a00 */
[----:B0-----:R-:W-:-:S04]  /*6590*/  LEA R4, P0, R6, UR6, 0x1 ;  /* 0x0000000606047c11 */ /* 0x001fc8000f8008ff */
[----:B------:R-:W-:-:S05]  /*65a0*/  LEA.HI.X R5, R6, UR7, R5, 0x1, P0 ;  /* 0x0000000706057c11 */ /* 0x000fca00080f0c05 */
[----:B------:R-:W2:Y:S04]  /*65b0*/  LDG.E.U16 R4, desc[UR8][R4.64] ;  /* 0x0000000804047981 */ /* 0x000ea8000c1e1500 */
[----:B--2---:R1:W-:Y:S02]  /*65c0*/  STS.U16 [R3], R4 ;  /* 0x0000000403007388 */ /* 0x0043e40000000400 */
.L_x_18354:
[----:B------:R-:W-:Y:S05]  /*65d0*/  BSYNC.RECONVERGENT B0 ;  /* 0x0000000000007941 */ /* 0x000fea0003800200 */
.L_x_18306:
[----:B------:R-:W-:Y:S01]  /*65e0*/  BAR.SYNC.DEFER_BLOCKING 0x0 ;  /* 0x0000000000007b1d */ /* 0x000fe20000010000 */
[----:B------:R-:W-:Y:S01]  /*65f0*/  UISETP.GE.U32.AND UP0, UPT, UR5, 0x42, UPT ;  /* 0x000000420500788c */ /* 0x000fe2000bf06070 */
[----:B------:R-:W-:-:S08]  /*6600*/  ISETP.GT.U32.AND P1, PT, R2, 0x1f, PT ;  /* 0x0000001f0200780c */ /* 0x000fd00003f24070 */
[----:B------:R-:W-:Y:S05]  /*6610*/  BRA.U !UP0, `(.L_x_18405) ;  /* 0x0000000108307547 */ /* 0x000fea000b800000 */
.L_x_18406:
        /* <DEDUP_REMOVED lines=12> */
.L_x_18405:
        /* <DEDUP_REMOVED lines=30> */
        .weak           $__internal_372_$__cuda_sm20_div_s64
        .type           $__internal_372_$__cuda_sm20_div_s64,@function
        .size           $__internal_372_$__cuda_sm20_div_s64,($__internal_373_$__cuda_sm20_rem_s64 - $__internal_372_$__cuda_sm20_div_s64)
$__internal_372_$__cuda_sm20_div_s64:
        /* <DEDUP_REMOVED lines=82> */
[----:B------:R-:W-:Y:S06]  /*6de0*/  RET.REL.NODEC R12 `(uncontiguous_cumulate_mean_u8) ;  /* 0xffffff900c847950 */ /* 0x000fec0003c3ffff */
        .weak           $__internal_373_$__cuda_sm20_rem_s64
        .type           $__internal_373_$__cuda_sm20_rem_s64,@function
        .size           $__internal_373_$__cuda_sm20_rem_s64,(.L_x_30689 - $__internal_373_$__cuda_sm20_rem_s64)
$__internal_373_$__cuda_sm20_rem_s64:
        /* <DEDUP_REMOVED lines=76> */
[----:B------:R-:W-:Y:S06]  /*72b0*/  RET.REL.NODEC R26 `(uncontiguous_cumulate_mean_u8) ;  /* 0xffffff8c1a507950 */ /* 0x000fec0003c3ffff */
.L_x_18407:
        /* <DEDUP_REMOVED lines=12> */
.L_x_30689:


//--------------------- .text.uncontiguous_mean_u8 --------------------------
	.section	.text.uncontiguous_mean_u8,"ax",@progbits
	.align	128
        .global         uncontiguous_mean_u8
        .type           uncontiguous_mean_u8,@function
        .size           uncontiguous_mean_u8,(.L_x_30691 - uncontiguous_mean_u8)
        .other          uncontiguous_mean_u8,@"STO_CUDA_ENTRY STV_DEFAULT"
uncontiguous_mean_u8:
.text.uncontiguous_mean_u8:
        /* <DEDUP_REMOVED lines=37> */
.L_x_18436:
        /* <DEDUP_REMOVED lines=32> */
.L_x_18413:
[----:B------:R-:W-:Y:S01]  /*0450*/  MOV R26, R6 ;  /* 0x00000006001a7202 */ /* 0x000fe20000000f00 */
[----:B------:R-:W-:Y:S01]  /*0460*/  IMAD.MOV.U32 R13, RZ, RZ, R9 ;  /* 0x000000ffff0d7224 */ /* 0x000fe200078e0009 */
[----:B------:R-:W-:Y:S01]  /*0470*/  MOV R14, R40 ;  /* 0x00000028000e7202 */ /* 0x000fe20000000f00 */
[----:B------:R-:W-:Y:S01]  /*0480*/  IMAD.MOV.U32 R11, RZ, RZ, R41 ;  /* 0x000000ffff0b7224 */ /* 0x000fe200078e0029 */
[----:B------:R-:W-:-:S07]  /*0490*/  MOV R12, 0x4b0 ;  /* 0x000004b0000c7802 */ /* 0x000fce0000000f00 */
[----:B-1----:R-:W-:Y:S05]  /*04a0*/  CALL.REL.NOINC `($__internal_374_$__cuda_sm20_div_s64) ;  /* 0x0000006400147944 */ /* 0x002fea0003c00000 */
        /* <DEDUP_REMOVED lines=10> */
.L_x_18414:
[----:B------:R-:W-:Y:S05]  /*0550*/  BSYNC.RECONVERGENT B1 ;  /* 0x0000000000017941 */ /* 0x000fea0003800200 */
.L_x_18412:
        /* <DEDUP_REMOVED lines=33> */
.L_x_18416:
[----:B------:R-:W-:Y:S01]  /*0770*/  IMAD.MOV.U32 R26, RZ, RZ, R20 ;  /* 0x000000ffff1a7224 */ /* 0x000fe200078e0014 */
[----:B------:R-:W-:Y:S01]  /*0780*/  MOV R13, R7 ;  /* 0x00000007000d7202 */ /* 0x000fe20000000f00 */
[----:B------:R-:W-:Y:S01]  /*0790*/  IMAD.MOV.U32 R14, RZ, RZ, R40 ;  /* 0x000000ffff0e7224 */ /* 0x000fe200078e0028 */
[----:B------:R-:W-:Y:S02]  /*07a0*/  MOV R11, R41 ;  /* 0x00000029000b7202 */ /* 0x000fe40000000f00 */
[----:B------:R-:W-:-:S07]  /*07b0*/  MOV R12, 0x7d0 ;  /* 0x000007d0000c7802 */ /* 0x000fce0000000f00 */
[----:B------:R-:W-:Y:S05]  /*07c0*/  CALL.REL.NOINC `($__internal_374_$__cuda_sm20_div_s64) ;  /* 0x00000060004c7944 */ /* 0x000fea0003c00000 */
        /* <DEDUP_REMOVED lines=9> */
.L_x_18417:
[----:B------:R-:W-:Y:S05]  /*0860*/  BSYNC.RECONVERGENT B1 ;  /* 0x0000000000017941 */ /* 0x000fea0003800200 */
.L_x_18415:
        /* <DEDUP_REMOVED lines=34> */
.L_x_18419:
[----:B------:R-:W-:Y:S01]  /*0a90*/  MOV R26, R34 ;  /* 0x00000022001a7202 */ /* 0x000fe20000000f00 */
[----:B------:R-:W-:Y:S01]  /*0aa0*/  IMAD.MOV.U32 R13, RZ, RZ, R35 ;  /* 0x000000ffff0d7224 */ /* 0x000fe200078e0023 */
[----:B------:R-:W-:Y:S01]  /*0ab0*/  MOV R14, R20 ;  /* 0x00000014000e7202 */ /* 0x000fe20000000f00 */
[----:B------:R-:W-:Y:S01]  /*0ac0*/  IMAD.MOV.U32 R11, RZ, RZ, R21 ;  /* 0x000000ffff0b7224 */ /* 0x000fe200078e0015 */
[----:B------:R-:W-:-:S07]  /*0ad0*/  MOV R12, 0xaf0 ;  /* 0x00000af0000c7802 */ /* 0x000fce0000000f00 */
[----:B------:R-:W-:Y:S05]  /*0ae0*/  CALL.REL.NOINC `($__internal_374_$__cuda_sm20_div_s64) ;  /* 0x0000005c00847944 */ /* 0x000fea0003c00000 */
        /* <DEDUP_REMOVED lines=10> */
.L_x_18420:
[----:B------:R-:W-:Y:S05]  /*0b90*/  BSYNC.RECONVERGENT B1 ;  /* 0x0000000000017941 */ /* 0x000fea0003800200 */
.L_x_18418:
        /* <DEDUP_REMOVED lines=34> */
.L_x_18422:
        /* <DEDUP_REMOVED lines=16> */
.L_x_18423:
[----:B------:R-:W-:Y:S05]  /*0ec0*/  BSYNC.RECONVERGENT B1 ;  /* 0x0000000000017941 */ /* 0x000fea0003800200 */
.L_x_18421:
        /* <DEDUP_REMOVED lines=36> */
.L_x_18425:
        /* <DEDUP_REMOVED lines=16> */
.L_x_18426:
[----:B------:R-:W-:Y:S05]  /*1210*/  BSYNC.RECONVERGENT B1 ;  /* 0x0000000000017941 */ /* 0x000fea0003800200 */
.L_x_18424:
        /* <DEDUP_REMOVED lines=35> */
.L_x_18428:
[----:B------:R-:W-:Y:S01]  /*1450*/  IMAD.MOV.U32 R26, RZ, RZ, R34 ;  /* 0x000000ffff1a7224 */ /* 0x000fe200078e0022 */
[----:B------:R-:W-:Y:S01]  /*1460*/  MOV R13, R35 ;  /* 0x00000023000d7202 */ /* 0x000fe20000000f00 */
[----:B------:R-:W-:Y:S01]  /*1470*/  IMAD.MOV.U32 R14, RZ, RZ, R20 ;  /* 0x000000ffff0e7224 */ /* 0x000fe200078e0014 */
[----:B------:R-:W-:Y:S02]  /*1480*/  MOV R11, R21 ;  /* 0x00000015000b7202 */ /* 0x000fe40000000f00 */
[----:B------:R-:W-:-:S07]  /*1490*/  MOV R12, 0x14b0 ;  /* 0x000014b0000c7802 */ /* 0x000fce0000000f00 */
[----:B------:R-:W-:Y:S05]  /*14a0*/  CALL.REL.NOINC `($__internal_374_$__cuda_sm20_div_s64) ;  /* 0x0000005400147944 */ /* 0x000fea0003c00000 */
        /* <DEDUP_REMOVED lines=10> */
.L_x_18429:
[----:B------:R-:W-:Y:S05]  /*1550*/  BSYNC.RECONVERGENT B1 ;  /* 0x0000000000017941 */ /* 0x000fea0003800200 */
.L_x_18427:
        /* <DEDUP_REMOVED lines=34> */
.L_x_18431:
[----:B------:R-:W-:Y:S01]  /*1780*/  IMAD.MOV.U32 R26, RZ, RZ, R38 ;  /* 0x000000ffff1a7224 */ /* 0x000fe200078e0026 */
[----:B------:R-:W-:Y:S01]  /*1790*/  MOV R13, R39 ;  /* 0x00000027000d7202 */ /* 0x000fe20000000f00 */
[----:B------:R-:W-:Y:S01]  /*17a0*/  IMAD.MOV.U32 R14, RZ, RZ, R20 ;  /* 0x000000ffff0e7224 */ /* 0x000fe200078e0014 */
[----:B------:R-:W-:Y:S02]  /*17b0*/  MOV R11, R21 ;  /* 0x00000015000b7202 */ /* 0x000fe40000000f00 */
[----:B------:R-:W-:-:S07]  /*17c0*/  MOV R12, 0x17e0 ;  /* 0x000017e0000c7802 */ /* 0x000fce0000000f00 */
[----:B------:R-:W-:Y:S05]  /*17d0*/  CALL.REL.NOINC `($__internal_374_$__cuda_sm20_div_s64) ;  /* 0x0000005000487944 */ /* 0x000fea0003c00000 */
        /* <DEDUP_REMOVED lines=10> */
.L_x_18432:
[----:B------:R-:W-:Y:S05]  /*1880*/  BSYNC.RECONVERGENT B1 ;  /* 0x0000000000017941 */ /* 0x000fea0003800200 */
.L_x_18430:
        /* <DEDUP_REMOVED lines=35> */
.L_x_18434:
[----:B------:R-:W-:Y:S01]  /*1ac0*/  MOV R26, R34 ;  /* 0x00000022001a7202 */ /* 0x000fe20000000f00 */
[----:B------:R-:W-:Y:S01]  /*1ad0*/  IMAD.MOV.U32 R13, RZ, RZ, R35 ;  /* 0x000000ffff0d7224 */ /* 0x000fe200078e0023 */
[----:B------:R-:W-:Y:S01]  /*1ae0*/  MOV R14, R20 ;  /* 0x00000014000e7202 */ /* 0x000fe20000000f00 */
[----:B------:R-:W-:Y:S01]  /*1af0*/  IMAD.MOV.U32 R11, RZ, RZ, R21 ;  /* 0x000000ffff0b7224 */ /* 0x000fe200078e0015 */
[----:B------:R-:W-:-:S07]  /*1b00*/  MOV R12, 0x1b20 ;  /* 0x00001b20000c7802 */ /* 0x000fce0000000f00 */
[----:B------:R-:W-:Y:S05]  /*1b10*/  CALL.REL.NOINC `($__internal_374_$__cuda_sm20_div_s64) ;  /* 0x0000004c00787944 */ /* 0x000fea0003c00000 */
        /* <DEDUP_REMOVED lines=10> */
.L_x_18435:
[----:B------:R-:W-:Y:S05]  /*1bc0*/  BSYNC.RECONVERGENT B1 ;  /* 0x0000000000017941 */ /* 0x000fea0003800200 */
.L_x_18433:
        /* <DEDUP_REMOVED lines=8> */
.L_x_18411:
        /* <DEDUP_REMOVED lines=35> */
.L_x_18439:
        /* <DEDUP_REMOVED lines=16> */
.L_x_18440:
[----:B------:R-:W-:Y:S05]  /*1f80*/  BSYNC.RECONVERGENT B1 ;  /* 0x0000000000017941 */ /* 0x000fea0003800200 */
.L_x_18438:
        /* <DEDUP_REMOVED lines=34> */
.L_x_18442:
        /* <DEDUP_REMOVED lines=16> */
.L_x_18443:
[----:B------:R-:W-:Y:S05]  /*22b0*/  BSYNC.RECONVERGENT B1 ;  /* 0x0000000000017941 */ /* 0x000fea0003800200 */
.L_x_18441:
        /* <DEDUP_REMOVED lines=35> */
.L_x_18445:
        /* <DEDUP_REMOVED lines=16> */
.L_x_18446:
[----:B------:R-:W-:Y:S05]  /*25f0*/  BSYNC.RECONVERGENT B1 ;  /* 0x0000000000017941 */ /* 0x000fea0003800200 */
.L_x_18444:
        /* <DEDUP_REMOVED lines=35> */
.L_x_18448:
[----:B------:R-:W-:Y:S01]  /*2830*/  IMAD.MOV.U32 R26, RZ, RZ, R18 ;  /* 0x000000ffff1a7224 */ /* 0x000fe200078e0012 */
[----:B------:R-:W-:Y:S01]  /*2840*/  MOV R13, R19 ;  /* 0x00000013000d7202 */ /* 0x000fe20000000f00 */
[----:B------:R-:W-:Y:S01]  /*2850*/  IMAD.MOV.U32 R14, RZ, RZ, R16 ;  /* 0x000000ffff0e7224 */ /* 0x000fe200078e0010 */
[----:B------:R-:W-:Y:S02]  /*2860*/  MOV R11, R17 ;  /* 0x00000011000b7202 */ /* 0x000fe40000000f00 */
[----:B------:R-:W-:-:S07]  /*2870*/  MOV R12, 0x2890 ;  /* 0x00002890000c7802 */ /* 0x000fce0000000f00 */
[----:B------:R-:W-:Y:S05]  /*2880*/  CALL.REL.NOINC `($__internal_374_$__cuda_sm20_div_s64) ;  /* 0x00000040001c7944 */ /* 0x000fea0003c00000 */
        /* <DEDUP_REMOVED lines=10> */
.L_x_18449:
[----:B------:R-:W-:Y:S05]  /*2930*/  BSYNC.RECONVERGENT B1 ;  /* 0x0000000000017941 */ /* 0x000fea0003800200 */
.L_x_18447:
[----:B------:R-:W-:Y:S01]  /*2940*/  IMAD R11, R11, R34, RZ ;  /* 0x000000220b0b7224 */ /* 0x000fe200078e02ff */
[----:B------:R-:W-:Y:S01]  /*2950*/  IADD3 R8, PT, PT, R8, -0x2, RZ ;  /* 0xfffffffe08087810 */ /* 0x000fe20007ffe0ff */
[----:B------:R-:W-:Y:S02]  /*2960*/  IMAD.MOV.U32 R38, RZ, RZ, R22 ;  /* 0x000000ffff267224 */ /* 0x000fe400078e0016 */
[-C--:B------:R-:W-:Y:S02]  /*2970*/  IMAD R11, R35, R10.reuse, R11 ;  /* 0x0000000a230b7224 */ /* 0x080fe400078e020b */
[----:B------:R-:W-:-:S04]  /*2980*/  IMAD.WIDE.U32 R22, R34, R10, R38 ;  /* 0x0000000a22167225 */ /* 0x000fc800078e0026 */
[----:B------:R-:W-:-:S07]  /*2990*/  IMAD.IADD R23, R23, 0x1, R11 ;  /* 0x0000000117177824 */ /* 0x000fce00078e020b */
.L_x_18437:
        /* <DEDUP_REMOVED lines=31> */
.L_x_18451:
[----:B------:R-:W-:Y:S01]  /*2b90*/  MOV R18, R6 ;  /* 0x0000000600127202 */ /* 0x000fe20000000f00 */
[----:B------:R-:W-:Y:S01]  /*2ba0*/  IMAD.MOV.U32 R21, RZ, RZ, R9 ;  /* 0x000000ffff157224 */ /* 0x000fe200078e0009 */
[----:B------:R-:W-:Y:S01]  /*2bb0*/  MOV R24, R16 ;  /* 0x0000001000187202 */ /* 0x000fe20000000f00 */
[----:B------:R-:W-:Y:S01]  /*2bc0*/  IMAD.MOV.U32 R19, RZ, RZ, R17 ;  /* 0x000000ffff137224 */ /* 0x000fe200078e0011 */
[----:B------:R-:W-:-:S07]  /*2bd0*/  MOV R26, 0x2bf0 ;  /* 0x00002bf0001a7802 */ /* 0x000fce0000000f00 */
[----:B------:R-:W-:Y:S05]  /*2be0*/  CALL.REL.NOINC `($__internal_375_$__cuda_sm20_rem_s64) ;  /* 0x0000004000907944 */ /* 0x000fea0003c00000 */
.L_x_18452:
[----:B------:R-:W-:Y:S05]  /*2bf0*/  BSYNC.RECONVERGENT B1 ;  /* 0x0000000000017941 */ /* 0x000fea0003800200 */
.L_x_18450:
        /* <DEDUP_REMOVED lines=30> */
.L_x_18454:
[----:B------:R-:W-:Y:S01]  /*2de0*/  MOV R24, R16 ;  /* 0x0000001000187202 */ /* 0x000fe20000000f00 */
[----:B------:R-:W-:Y:S01]  /*2df0*/  IMAD.MOV.U32 R19, RZ, RZ, R17 ;  /* 0x000000ffff137224 */ /* 0x000fe200078e0011 */
[----:B------:R-:W-:Y:S01]  /*2e00*/  MOV R18, R20 ;  /* 0x0000001400127202 */ /* 0x000fe20000000f00 */
[----:B------:R-:W-:Y:S01]  /*2e10*/  IMAD.MOV.U32 R21, RZ, RZ, R7 ;  /* 0x000000ffff157224 */ /* 0x000fe200078e0007 */
[----:B------:R-:W-:-:S07]  /*2e20*/  MOV R26, 0x2e40 ;  /* 0x00002e40001a7802 */ /* 0x000fce0000000f00 */
[----:B------:R-:W-:Y:S05]  /*2e30*/  CALL.REL.NOINC `($__internal_375_$__cuda_sm20_rem_s64) ;  /* 0x0000003c00fc7944 */ /* 0x000fea0003c00000 */
[----:B------:R-:W-:Y:S01]  /*2e40*/  MOV R6, R10 ;  /* 0x0000000a00067202 */ /* 0x000fe20000000f00 */
[----:B------:R-:W-:-:S07]  /*2e50*/  IMAD.MOV.U32 R7, RZ, RZ, R11 ;  /* 0x000000ffff077224 */ /* 0x000fce00078e000b */
.L_x_18455:
[----:B------:R-:W-:Y:S05]  /*2e60*/  BSYNC.RECONVERGENT B1 ;  /* 0x0000000000017941 */ /* 0x000fea0003800200 */
.L_x_18453:
[----:B------:R-:W-:Y:S02]  /*2e70*/  IMAD R7, R7, R8, RZ ;  /* 0x0000000807077224 */ /* 0x000fe400078e02ff */
[----:B------:R-:W-:-:S04]  /*2e80*/  IMAD.WIDE.U32 R22, R8, R6, R22 ;  /* 0x0000000608167225 */ /* 0x000fc800078e0016 */
[----:B------:R-:W-:-:S05]  /*2e90*/  IMAD R7, R9, R6, R7 ;  /* 0x0000000609077224 */ /* 0x000fca00078e0207 */
[----:B------:R-:W-:-:S07]  /*2ea0*/  IADD3 R23, PT, PT, R23, R7, RZ ;  /* 0x0000000717177210 */ /* 0x000fce0007ffe0ff */
.L_x_18410:
[----:B------:R-:W0:Y:S02]  /*2eb0*/  LDCU.64 UR6, c[0x0][0x388] ;  /* 0x00007100ff0677ac */ /* 0x000e240008000a00 */
[----:B0-----:R-:W-:Y:S02]  /*2ec0*/  IADD3 R22, P1, PT, R22, UR6, RZ ;  /* 0x0000000616167c10 */ /* 0x001fe4000ff3e0ff */
[----:B------:R-:W-:Y:S02]  /*2ed0*/  IADD3 R4, P0, PT, R4, UR6, RZ ;  /* 0x0000000604047c10 */ /* 0x000fe4000ff1e0ff */
[----:B------:R-:W-:Y:S02]  /*2ee0*/  IADD3.X R23, PT, PT, R23, UR7, RZ, P1, !PT ;  /* 0x0000000717177c10 */ /* 0x000fe40008ffe4ff */
[----:B------:R-:W-:-:S04]  /*2ef0*/  IADD3.X R5, PT, PT, R5, UR7, RZ, P0, !PT ;  /* 0x0000000705057c10 */ /* 0x000fc800087fe4ff */
[----:B------:R-:W2:Y:S04]  /*2f00*/  LDG.E.U8 R23, desc[UR8][R22.64] ;  /* 0x0000000816177981 */ /* 0x000ea8000c1e1100 */
[----:B------:R-:W2:Y:S02]  /*2f10*/  LDG.E.U8 R4, desc[UR8][R4.64] ;  /* 0x0000000804047981 */ /* 0x000ea4000c1e1100 */
[----:B--2---:R-:W-:-:S05]  /*2f20*/  IMAD.IADD R6, R4, 0x1, R23 ;  /* 0x0000000104067824 */ /* 0x004fca00078e0217 */
[----:B------:R-:W-:-:S04]  /*2f30*/  I2FP.F32.U32 R6, R6 ;  /* 0x0000000600067245 */ /* 0x000fc80000201000 */
[----:B------:R-:W-:-:S05]  /*2f40*/  F2FP.F16.F32.PACK_AB R6, RZ, R6 ;  /* 0x00000006ff06723e */ /* 0x000fca00000000ff */
[----:B------:R0:W-:Y:S01]  /*2f50*/  STS.U16 [R3], R6 ;  /* 0x0000000603007388 */ /* 0x0001e20000000400 */
[----:B------:R-:W-:Y:S05]  /*2f60*/  BRA `(.L_x_18456) ;  /* 0x0000003400a87947 */ /* 0x000fea0003800000 */
.L_x_18409:
        /* <DEDUP_REMOVED lines=22> */
.L_x_18483:
        /* <DEDUP_REMOVED lines=32> */
.L_x_18460:
[----:B------:R-:W-:Y:S01]  /*32d0*/  IMAD.MOV.U32 R26, RZ, RZ, R10 ;  /* 0x000000ffff1a7224 */ /* 0x000fe200078e000a */
[----:B------:R-:W-:Y:S01]  /*32e0*/  MOV R13, R15 ;  /* 0x0000000f000d7202 */ /* 0x000fe20000000f00 */
[----:B------:R-:W-:Y:S01]  /*32f0*/  IMAD.MOV.U32 R14, RZ, RZ, R20 ;  /* 0x000000ffff0e7224 */ /* 0x000fe200078e0014 */
[----:B------:R-:W-:Y:S02]  /*3300*/  MOV R11, R21 ;  /* 0x00000015000b7202 */ /* 0x000fe40000000f00 */
[----:B------:R-:W-:-:S07]  /*3310*/  MOV R12, 0x3330 ;  /* 0x00003330000c7802 */ /* 0x000fce0000000f00 */
[----:B-123--:R-:W-:Y:S05]  /*3320*/  CALL.REL.NOINC `($__internal_374_$__cuda_sm20_div_s64) ;  /* 0x0000003400747944 */ /* 0x00efea0003c00000 */
        /* <DEDUP_REMOVED lines=10> */
.L_x_18461:
[----:B------:R-:W-:Y:S05]  /*33d0*/  BSYNC.RECONVERGENT B1 ;  /* 0x0000000000017941 */ /* 0x000fea0003800200 */
.L_x_18459:
        /* <DEDUP_REMOVED lines=38> */
.L_x_18463:
[----:B------:R-:W-:Y:S01]  /*3640*/  IMAD.MOV.U32 R26, RZ, RZ, R36 ;  /* 0x000000ffff1a7224 */ /* 0x000fe200078e0024 */
[----:B------:R-:W-:Y:S01]  /*3650*/  MOV R13, R37 ;  /* 0x00000025000d7202 */ /* 0x000fe20000000f00 */
[----:B------:R-:W-:Y:S01]  /*3660*/  IMAD.MOV.U32 R14, RZ, RZ, R38 ;  /* 0x000000ffff0e7224 */ /* 0x000fe200078e0026 */
[----:B------:R-:W-:Y:S02]  /*3670*/  MOV R11, R39 ;  /* 0x00000027000b7202 */ /* 0x000fe40000000f00 */
[----:B------:R-:W-:-:S07]  /*3680*/  MOV R12, 0x36a0 ;  /* 0x000036a0000c7802 */ /* 0x000fce0000000f00 */
[----:B-1----:R-:W-:Y:S05]  /*3690*/  CALL.REL.NOINC `($__internal_374_$__cuda_sm20_div_s64) ;  /* 0x0000003000987944 */ /* 0x002fea0003c00000 */
        /* <DEDUP_REMOVED lines=11> */
.L_x_18464:
[----:B------:R-:W-:Y:S05]  /*3750*/  BSYNC.RECONVERGENT B1 ;  /* 0x0000000000017941 */ /* 0x000fea0003800200 */
.L_x_18462:
        /* <DEDUP_REMOVED lines=38> */
.L_x_18466:
[----:B------:R-:W-:Y:S01]  /*39c0*/  MOV R26, R36 ;  /* 0x00000024001a7202 */ /* 0x000fe20000000f00 */
[----:B------:R-:W-:Y:S01]  /*39d0*/  IMAD.MOV.U32 R13, RZ, RZ, R37 ;  /* 0x000000ffff0d7224 */ /* 0x000fe200078e0025 */
[----:B------:R-:W-:Y:S01]  /*39e0*/  MOV R14, R38 ;  /* 0x00000026000e7202 */ /* 0x000fe20000000f00 */
[----:B------:R-:W-:Y:S01]  /*39f0*/  IMAD.MOV.U32 R11, RZ, RZ, R39 ;  /* 0x000000ffff0b7224 */ /* 0x000fe200078e0027 */
[----:B------:R-:W-:-:S07]  /*3a00*/  MOV R12, 0x3a20 ;  /* 0x00003a20000c7802 */ /* 0x000fce0000000f00 */
[----:B-1----:R-:W-:Y:S05]  /*3a10*/  CALL.REL.NOINC `($__internal_374_$__cuda_sm20_div_s64) ;  /* 0x0000002c00b87944 */ /* 0x002fea0003c00000 */
        /* <DEDUP_REMOVED lines=11> */
.L_x_18467:
[----:B------:R-:W-:Y:S05]  /*3ad0*/  BSYNC.RECONVERGENT B1 ;  /* 0x0000000000017941 */ /* 0x000fea0003800200 */
.L_x_18465:
        /* <DEDUP_REMOVED lines=37> */
.L_x_18469:
        /* <DEDUP_REMOVED lines=17> */
.L_x_18470:
[----:B------:R-:W-:Y:S05]  /*3e40*/  BSYNC.RECONVERGENT B1 ;  /* 0x0000000000017941 */ /* 0x000fea0003800200 */
.L_x_18468:
        /* <DEDUP_REMOVED lines=38> */
.L_x_18472:
        /* <DEDUP_REMOVED lines=17> */
.L_x_18473:
[----:B------:R-:W-:Y:S05]  /*41c0*/  BSYNC.RECONVERGENT B1 ;  /* 0x0000000000017941 */ /* 0x000fea0003800200 */
.L_x_18471:
        /* <DEDUP_REMOVED lines=38> */
.L_x_18475:
        /* <DEDUP_REMOVED lines=17> */
.L_x_18476:
[----:B------:R-:W-:Y:S05]  /*4540*/  BSYNC.RECONVERGENT B1 ;  /* 0x0000000000017941 */ /* 0x000fea0003800200 */
.L_x_18474:
        /* <DEDUP_REMOVED lines=37> */
.L_x_18478:
        /* <DEDUP_REMOVED lines=17> */
.L_x_18479:
[----:B------:R-:W-:Y:S05]  /*48b0*/  BSYNC.RECONVERGENT B1 ;  /* 0x0000000000017941 */ /* 0x000fea0003800200 */
.L_x_18477:
        /* <DEDUP_REMOVED lines=36> */
.L_x_18481:
[----:B------:R-:W-:Y:S01]  /*4b00*/  MOV R26, R36 ;  /* 0x00000024001a7202 */ /* 0x000fe20000000f00 */
[----:B------:R-:W-:Y:S01]  /*4b10*/  IMAD.MOV.U32 R14, RZ, RZ, R38 ;  /* 0x000000ffff0e7224 */ /* 0x000fe200078e0026 */
[----:B------:R-:W-:Y:S02]  /*4b20*/  MOV R13, R37 ;  /* 0x00000025000d7202 */ /* 0x000fe40000000f00 */
[----:B------:R-:W-:Y:S02]  /*4b30*/  MOV R11, R39 ;  /* 0x00000027000b7202 */ /* 0x000fe40000000f00 */
[----:B------:R-:W-:-:S07]  /*4b40*/  MOV R12, 0x4b60 ;  /* 0x00004b60000c7802 */ /* 0x000fce0000000f00 */
[----:B-1----:R-:W-:Y:S05]  /*4b50*/  CALL.REL.NOINC `($__internal_374_$__cuda_sm20_div_s64) ;  /* 0x0000001c00687944 */ /* 0x002fea0003c00000 */
        /* <DEDUP_REMOVED lines=11> */
.L_x_18482:
[----:B------:R-:W-:Y:S05]  /*4c10*/  BSYNC.RECONVERGENT B1 ;  /* 0x0000000000017941 */ /* 0x000fea0003800200 */
.L_x_18480:
        /* <DEDUP_REMOVED lines=11> */
.L_x_18458:
        /* <DEDUP_REMOVED lines=36> */
.L_x_18486:
[----:B------:R-:W-:Y:S01]  /*4f10*/  IMAD.MOV.U32 R26, RZ, RZ, R10 ;  /* 0x000000ffff1a7224 */ /* 0x000fe200078e000a */
[----:B------:R-:W-:Y:S01]  /*4f20*/  MOV R13, R15 ;  /* 0x0000000f000d7202 */ /* 0x000fe20000000f00 */
[----:B------:R-:W-:Y:S01]  /*4f30*/  IMAD.MOV.U32 R11, RZ, RZ, R17 ;  /* 0x000000ffff0b7224 */ /* 0x000fe200078e0011 */
[----:B------:R-:W-:Y:S02]  /*4f40*/  MOV R14, R16 ;  /* 0x00000010000e7202 */ /* 0x000fe40000000f00 */
[----:B------:R-:W-:-:S07]  /*4f50*/  MOV R12, 0x4f70 ;  /* 0x00004f70000c7802 */ /* 0x000fce0000000f00 */
[----:B------:R-:W-:Y:S05]  /*4f60*/  CALL.REL.NOINC `($__internal_374_$__cuda_sm20_div_s64) ;  /* 0x0000001800647944 */ /* 0x000fea0003c00000 */
        /* <DEDUP_REMOVED lines=10> */
.L_x_18487:
[----:B------:R-:W-:Y:S05]  /*5010*/  BSYNC.RECONVERGENT B1 ;  /* 0x0000000000017941 */ /* 0x000fea0003800200 */
.L_x_18485:
        /* <DEDUP_REMOVED lines=41> */
.L_x_18489:
[----:B------:R-:W-:Y:S01]  /*52b0*/  MOV R26, R20 ;  /* 0x00000014001a7202 */ /* 0x000fe20000000f00 */
[----:B------:R-:W-:Y:S01]  /*52c0*/  IMAD.MOV.U32 R14, RZ, RZ, R18 ;  /* 0x000000ffff0e7224 */ /* 0x000fe200078e0012 */
[----:B------:R-:W-:Y:S02]  /*52d0*/  MOV R13, R21 ;  /* 0x00000015000d7202 */ /* 0x000fe40000000f00 */
[----:B------:R-:W-:Y:S02]  /*52e0*/  MOV R11, R19 ;  /* 0x00000013000b7202 */ /* 0x000fe40000000f00 */
[----:B------:R-:W-:-:S07]  /*52f0*/  MOV R12, 0x5310 ;  /* 0x00005310000c7802 */ /* 0x000fce0000000f00 */
[----:B------:R-:W-:Y:S05]  /*5300*/  CALL.REL.NOINC `($__internal_374_$__cuda_sm20_div_s64) ;  /* 0x00000014007c7944 */ /* 0x000fea0003c00000 */
        /* <DEDUP_REMOVED lines=11> */
.L_x_18490:
[----:B------:R-:W-:Y:S05]  /*53c0*/  BSYNC.RECONVERGENT B1 ;  /* 0x0000000000017941 */ /* 0x000fea0003800200 */
.L_x_18488:
        /* <DEDUP_REMOVED lines=40> */
.L_x_18492:
[----:B------:R-:W-:Y:S01]  /*5650*/  MOV R26, R18 ;  /* 0x00000012001a7202 */ /* 0x000fe20000000f00 */
[----:B------:R-:W-:Y:S01]  /*5660*/  IMAD.MOV.U32 R13, RZ, RZ, R19 ;  /* 0x000000ffff0d7224 */ /* 0x000fe200078e0013 */
[----:B------:R-:W-:Y:S02]  /*5670*/  MOV R14, R20 ;  /* 0x00000014000e7202 */ /* 0x000fe40000000f00 */
[----:B------:R-:W-:Y:S02]  /*5680*/  MOV R11, R21 ;  /* 0x00000015000b7202 */ /* 0x000fe40000000f00 */
[----:B------:R-:W-:-:S07]  /*5690*/  MOV R12, 0x56b0 ;  /* 0x000056b0000c7802 */ /* 0x000fce0000000f00 */
[----:B------:R-:W-:Y:S05]  /*56a0*/  CALL.REL.NOINC `($__internal_374_$__cuda_sm20_div_s64) ;  /* 0x0000001000947944 */ /* 0x000fea0003c00000 */
        /* <DEDUP_REMOVED lines=11> */
.L_x_18493:
[----:B------:R-:W-:Y:S05]  /*5760*/  BSYNC.RECONVERGENT B1 ;  /* 0x0000000000017941 */ /* 0x000fea0003800200 */
.L_x_18491:
        /* <DEDUP_REMOVED lines=39> */
.L_x_18495:
        /* <DEDUP_REMOVED lines=17> */
.L_x_18496:
[----:B------:R-:W-:Y:S05]  /*5af0*/  BSYNC.RECONVERGENT B1 ;  /* 0x0000000000017941 */ /* 0x000fea0003800200 */
.L_x_18494:
        /* <DEDUP_REMOVED lines=9> */
.L_x_18484:
        /* <DEDUP_REMOVED lines=34> */
.L_x_18499:
[----:B------:R-:W-:Y:S01]  /*5db0*/  MOV R26, R10 ;  /* 0x0000000a001a7202 */ /* 0x000fe20000000f00 */
[----:B------:R-:W-:Y:S01]  /*5dc0*/  IMAD.MOV.U32 R13, RZ, RZ, R15 ;  /* 0x000000ffff0d7224 */ /* 0x000fe200078e000f */
[----:B------:R-:W-:Y:S02]  /*5dd0*/  MOV R14, R16 ;  /* 0x00000010000e7202 */ /* 0x000fe40000000f00 */
[----:B------:R-:W-:Y:S02]  /*5de0*/  MOV R11, R17 ;  /* 0x00000011000b7202 */ /* 0x000fe40000000f00 */
[----:B------:R-:W-:-:S07]  /*5df0*/  MOV R12, 0x5e10 ;  /* 0x00005e10000c7802 */ /* 0x000fce0000000f00 */
[----:B------:R-:W-:Y:S05]  /*5e00*/  CALL.REL.NOINC `($__internal_374_$__cuda_sm20_div_s64) ;  /* 0x0000000800bc7944 */ /* 0x000fea0003c00000 */
        /* <DEDUP_REMOVED lines=10> */
.L_x_18500:
[----:B------:R-:W-:Y:S05]  /*5eb0*/  BSYNC.RECONVERGENT B1 ;  /* 0x0000000000017941 */ /* 0x000fea0003800200 */
.L_x_18498:
        /* <DEDUP_REMOVED lines=39> */
.L_x_18502:
[----:B------:R-:W-:Y:S01]  /*6130*/  MOV R26, R18 ;  /* 0x00000012001a7202 */ /* 0x000fe20000000f00 */
[----:B------:R-:W-:Y:S01]  /*6140*/  IMAD.MOV.U32 R14, RZ, RZ, R16 ;  /* 0x000000ffff0e7224 */ /* 0x000fe200078e0010 */
[----:B------:R-:W-:Y:S02]  /*6150*/  MOV R13, R19 ;  /* 0x00000013000d7202 */ /* 0x000fe40000000f00 */
        /* <DEDUP_REMOVED lines=14> */
.L_x_18503:
[----:B------:R-:W-:Y:S05]  /*6240*/  BSYNC.RECONVERGENT B1 ;  /* 0x0000000000017941 */ /* 0x000fea0003800200 */
.L_x_18501:
        /* <DEDUP_REMOVED lines=9> */
.L_x_18497:
        /* <DEDUP_REMOVED lines=30> */
.L_x_18505:
[----:B------:R-:W-:Y:S01]  /*64c0*/  MOV R24, R18 ;  /* 0x0000001200187202 */ /* 0x000fe20000000f00 */
[----:B------:R-:W-:Y:S01]  /*64d0*/  IMAD.MOV.U32 R21, RZ, RZ, R15 ;  /* 0x000000ffff157224 */ /* 0x000fe200078e000f */
[----:B------:R-:W-:Y:S02]  /*64e0*/  MOV R18, R10 ;  /* 0x0000000a00127202 */ /* 0x000fe40000000f00 */
[----:B------:R-:W-:-:S07]  /*64f0*/  MOV R26, 0x6510 ;  /* 0x00006510001a7802 */ /* 0x000fce0000000f00 */
[----:B------:R-:W-:Y:S05]  /*6500*/  CALL.REL.NOINC `($__internal_375_$__cuda_sm20_rem_s64) ;  /* 0x0000000800487944 */ /* 0x000fea0003c00000 */
.L_x_18506:
[----:B------:R-:W-:Y:S05]  /*6510*/  BSYNC.RECONVERGENT B1 ;  /* 0x0000000000017941 */ /* 0x000fea0003800200 */
.L_x_18504:
        /* <DEDUP_REMOVED lines=8> */
.L_x_18457:
[----:B------:R-:W0:Y:S02]  /*65a0*/  LDCU.64 UR6, c[0x0][0x388] ;  /* 0x00007100ff0677ac */ /* 0x000e240008000a00 */
[----:B0-----:R-:W-:-:S04]  /*65b0*/  IADD3 R6, P0, PT, R6, UR6, RZ ;  /* 0x0000000606067c10 */ /* 0x001fc8000ff1e0ff */
[----:B------:R-:W-:-:S05]  /*65c0*/  IADD3.X R7, PT, PT, R5, UR7, RZ, P0, !PT ;  /* 0x0000000705077c10 */ /* 0x000fca00087fe4ff */
[----:B------:R-:W2:Y:S02]  /*65d0*/  LDG.E.U8 R6, desc[UR8][R6.64] ;  /* 0x0000000806067981 */ /* 0x000ea4000c1e1100 */
[----:B--2---:R-:W-:-:S04]  /*65e0*/  I2FP.F32.U32 R4, R6 ;  /* 0x0000000600047245 */ /* 0x004fc80000201000 */
[----:B------:R-:W-:-:S05]  /*65f0*/  F2FP.F16.F32.PACK_AB R4, RZ, R4 ;  /* 0x00000004ff04723e */ /* 0x000fca00000000ff */
[----:B------:R1:W-:Y:S02]  /*6600*/  STS.U16 [R3], R4 ;  /* 0x0000000403007388 */ /* 0x0003e40000000400 */
.L_x_18456:
[----:B------:R-:W-:Y:S05]  /*6610*/  BSYNC.RECONVERGENT B0 ;  /* 0x0000000000007941 */ /* 0x000fea0003800200 */
.L_x_18408:
[----:B------:R-:W-:Y:S01]  /*6620*/  BAR.SYNC.DEFER_BLOCKING 0x0 ;  /* 0x0000000000007b1d */ /* 0x000fe20000010000 */
[----:B------:R-:W-:Y:S01]  /*6630*/  UISETP.GE.U32.AND UP0, UPT, UR5, 0x42, UPT ;  /* 0x000000420500788c */ /* 0x000fe2000bf06070 */
[----:B------:R-:W-:-:S08]  /*6640*/  ISETP.GT.U32.AND P1, PT, R2, 0x1f, PT ;  /* 0x0000001f0200780c */ /* 0x000fd00003f24070 */
[----:B------:R-:W-:Y:S05]  /*6650*/  BRA.U !UP0, `(.L_x_18507) ;  /* 0x0000000108307547 */ /* 0x000fea000b800000 */
.L_x_18508:
        /* <DEDUP_REMOVED lines=12> */
.L_x_18507:
        /* <DEDUP_REMOVED lines=30> */
        .weak           $__internal_374_$__cuda_sm20_div_s64
        .type           $__internal_374_$__cuda_sm20_div_s64,@function
        .size           $__internal_374_$__cuda_sm20_div_s64,($__internal_375_$__cuda_sm20_rem_s64 - $__internal_374_$__cuda_sm20_div_s64)
$__internal_374_$__cuda_sm20_div_s64:
        /* <DEDUP_REMOVED lines=82> */
[----:B------:R-:W-:Y:S06]  /*6e20*/  RET.REL.NODEC R12 `(uncontiguous_mean_u8) ;  /* 0xffffff900c747950 */ /* 0x000fec0003c3ffff */
        .weak           $__internal_375_$__cuda_sm20_rem_s64
        .type           $__internal_375_$__cuda_sm20_rem_s64,@function
        .size           $__internal_375_$__cuda_sm20_rem_s64,(.L_x_30691 - $__internal_375_$__cuda_sm20_rem_s64)
$__internal_375_$__cuda_sm20_rem_s64:
        /* <DEDUP_REMOVED lines=76> */
[----:B------:R-:W-:Y:S06]  /*72f0*/  RET.REL.NODEC R26 `(uncontiguous_mean_u8) ;  /* 0xffffff8c1a407950 */ /* 0x000fec0003c3ffff */
.L_x_18509:
        /* <DEDUP_REMOVED lines=16> */
.L_x_30691:


//--------------------- .text.contiguous_cumulate_mean_u8 --------------------------
	.section	.text.contiguous_cumulate_mean_u8,"ax",@progbits
	.align	128
        .global         contiguous_cumulate_mean_u8
        .type           contiguous_cumulate_mean_u8,@function
        .size           contiguous_cumulate_mean_u8,(.L_x_31326 - contiguous_cumulate_mean_u8)
        .other          contiguous_cumulate_mean_u8,@"STO_CUDA_ENTRY STV_DEFAULT"
contiguous_cumulate_mean_u8:
.text.contiguous_cumulate_mean_u8:
        /* <DEDUP_REMOVED lines=36> */
.L_x_18511:
[----:B------:R-:W-:Y:S05]  /*0240*/  BSYNC.RECONVERGENT B0 ;  /* 0x0000000000007941 */ /* 0x000fea0003800200 */
.L_x_18510:
[----:B------:R-:W-:Y:S01]  /*0250*/  BAR.SYNC.DEFER_BLOCKING 0x0 ;  /* 0x0000000000007b1d */ /* 0x000fe20000010000 */
[----:B------:R-:W-:-:S09]  /*0260*/  UISETP.GE.U32.AND UP0, UPT, UR5, 0x42, UPT ;  /* 0x000000420500788c */ /* 0x000fd2000bf06070 */
[----:B------:R-:W-:Y:S05]  /*0270*/  BRA.U !UP0, `(.L_x_18512) ;  /* 0x0000000108307547 */ /* 0x000fea000b800000 */
.L_x_18513:
        /* <DEDUP_REMOVED lines=12> */
.L_x_18512:
        /* <DEDUP_REMOVED lines=30> */
.L_x_18514:
        /* <DEDUP_REMOVED lines=14> */
.L_x_31326:


//--------------------- .text.contiguous_mean_u8  --------------------------
	.section	.text.contiguous_mean_u8,"ax",@progbits
	.align	128
        .global         contiguous_mean_u8
        .type           contiguous_mean_u8,@function
        .size           contiguous_mean_u8,(.L_x_31327 - contiguous_mean_u8)
        .other          contiguous_mean_u8,@"STO_CUDA_ENTRY STV_DEFAULT"
contiguous_mean_u8:
.text.contiguous_mean_u8:
        /* <DEDUP_REMOVED lines=11> */
[----:B------:R-:W0:Y:S02]  /*00b0*/  @!P0 LDC.64 R10, c[0x0][0x388] ;  /* 0x0000e200ff0a8b82 */ /* 0x000e240000000a00 */
[-C--:B0-----:R-:W-:Y:S02]  /*00c0*/  @!P0 IADD3 R6, P2, PT, R7, R10.reuse, RZ ;  /* 0x0000000a07068210 */ /* 0x081fe40007f5e0ff */
[----:B------:R-:W-:-:S03]  /*00d0*/  @!P0 IADD3 R4, P1, PT, R9, R10, RZ ;  /* 0x0000000a09048210 */ /* 0x000fc60007f3e0ff */
[--C-:B------:R-:W-:Y:S02]  /*00e0*/  @!P0 IMAD.X R7, RZ, RZ, R11.reuse, P2 ;  /* 0x000000ffff078224 */ /* 0x100fe400010e060b */
[----:B------:R-:W-:-:S04]  /*00f0*/  @!P0 IMAD.X R5, RZ, RZ, R11, P1 ;  /* 0x000000ffff058224 */ /* 0x000fc800008e060b */
[----:B---3--:R-:W2:Y:S04]  /*0100*/  @!P0 LDG.E.U8 R7, desc[UR8][R6.64] ;  /* 0x0000000806078981 */ /* 0x008ea8000c1e1100 */
[----:B------:R-:W2:Y:S01]  /*0110*/  @!P0 LDG.E.U8 R4, desc[UR8][R4.64] ;  /* 0x0000000804048981 */ /* 0x000ea2000c1e1100 */
        /* <DEDUP_REMOVED lines=16> */
[----:B-1----:R-:W-:-:S05]  /*0220*/  IADD3 R4, P0, PT, R9, UR6, RZ ;  /* 0x0000000609047c10 */ /* 0x002fca000ff1e0ff */
[----:B0-----:R-:W-:-:S05]  /*0230*/  IMAD.X R5, RZ, RZ, UR7, P0 ;  /* 0x00000007ff057e24 */ /* 0x001fca00080e06ff */
[----:B------:R-:W2:Y:S02]  /*0240*/  LDG.E.U8 R4, desc[UR8][R4.64] ;  /* 0x0000000804047981 */ /* 0x000ea4000c1e1100 */
[----:B--2---:R-:W-:-:S04]  /*0250*/  I2FP.F32.U32 R6, R4 ;  /* 0x0000000400067245 */ /* 0x004fc80000201000 */
[----:B------:R-:W-:-:S05]  /*0260*/  F2FP.F16.F32.PACK_AB R6, RZ, R6 ;  /* 0x00000006ff06723e */ /* 0x000fca00000000ff */
[----:B------:R1:W-:Y:S02]  /*0270*/  STS.U16 [R3], R6 ;  /* 0x0000000603007388 */ /* 0x0003e40000000400 */
.L_x_18516:
[----:B------:R-:W-:Y:S05]  /*0280*/  BSYNC.RECONVERGENT B0 ;  /* 0x0000000000007941 */ /* 0x000fea0003800200 */
.L_x_18515:
[----:B------:R-:W-:Y:S01]  /*0290*/  BAR.SYNC.DEFER_BLOCKING 0x0 ;  /* 0x0000000000007b1d */ /* 0x000fe20000010000 */
[----:B------:R-:W-:-:S09]  /*02a0*/  UISETP.GE.U32.AND UP0, UPT, UR5, 0x42, UPT ;  /* 0x000000420500788c */ /* 0x000fd2000bf06070 */
[----:B------:R-:W-:Y:S05]  /*02b0*/  BRA.U !UP0, `(.L_x_18517) ;  /* 0x0000000108307547 */ /* 0x000fea000b800000 */
.L_x_18518:
        /* <DEDUP_REMOVED lines=12> */
.L_x_18517:
        /* <DEDUP_REMOVED lines=30> */
.L_x_18519:
        /* <DEDUP_REMOVED lines=10> */
.L_x_31327:


//--------------------- .text.contiguous_mean33_i64 --------------------------
	.section	.text.contiguous_mean33_i64,"ax",@progbits
	.align	128
        .global         contiguous_mean33_i64
        .type           contiguous_mean33_i64,@function
        .size           contiguous_mean33_i64,(.L_x_31328 - contiguous_mean33_i64)
        .other          contiguous_mean33_i64,@"STO_CUDA_ENTRY STV_DEFAULT"
contiguous_mean33_i64:
.text.contiguous_mean33_i64:
        /* <DEDUP_REMOVED lines=50> */
.L_x_18522:
        /* <DEDUP_REMOVED lines=32> */
.L_x_18521:
        /* <DEDUP_REMOVED lines=21> */
.L_x_18524:
        /* <DEDUP_REMOVED lines=14> */
.L_x_18525:
[----:B------:R-:W-:-:S04]  /*0750*/  @!P1 IMAD R5, R5, UR8, RZ ;  /* 0x0000000805059c24 */ /* 0x000fc8000f8e02ff */
[----:B------:R-:W-:-:S06]  /*0760*/  @!P1 IMAD R5, R5, 0x8, R2 ;  /* 0x0000000805059824 */ /* 0x000fcc00078e0202 */
[----:B------:R-:W2:Y:S02]  /*0770*/  @!P1 LDS.64 R4, [R5] ;  /* 0x0000000005049984 */ /* 0x000ea40000000a00 */
[----:B--2---:R-:W-:-:S11]  /*0780*/  @!P1 DADD R14, R14, R4 ;  /* 0x000000000e0e9229 */ /* 0x004fd60000000004 */
.L_x_18523:
[----:B--2---:R3:W-:Y:S02]  /*0790*/  STS.64 [R2], R14 ;  /* 0x0000000e02007388 */ /* 0x0047e40000000a00 */
.L_x_18520:
        /* <DEDUP_REMOVED lines=8> */
.L_x_18526:
        /* <DEDUP_REMOVED lines=14> */
.L_x_31328:


//--------------------- .text.contiguous_mean3_i64 --------------------------
	.section	.text.contiguous_mean3_i64,"ax",@progbits
	.align	128
        .global         contiguous_mean3_i64
        .type           contiguous_mean3_i64,@function
        .size           contiguous_mean3_i64,(.L_x_30693 - contiguous_mean3_i64)
        .other          contiguous_mean3_i64,@"STO_CUDA_ENTRY STV_DEFAULT"
contiguous_mean3_i64:
.text.contiguous_mean3_i64:
        /* <DEDUP_REMOVED lines=43> */
.L_x_18545:
        /* <DEDUP_REMOVED lines=27> */
.L_x_18529:
[----:B------:R-:W-:Y:S01]  /*0460*/  MOV R30, R32 ;  /* 0x00000020001e7202 */ /* 0x000fe20000000f00 */
[----:B------:R-:W-:Y:S01]  /*0470*/  IMAD.MOV.U32 R0, RZ, RZ, R36 ;  /* 0x000000ffff007224 */ /* 0x000fe200078e0024 */
[----:B------:R-:W-:Y:S02]  /*0480*/  MOV R3, R37 ;  /* 0x0000002500037202 */ /* 0x000fe40000000f00 */
[----:B------:R-:W-:-:S07]  /*0490*/  MOV R8, 0x4b0 ;  /* 0x000004b000087802 */ /* 0x000fce0000000f00 */
[----:B01-3--:R-:W-:Y:S05]  /*04a0*/  CALL.REL.NOINC `($__internal_376_$__cuda_sm20_div_s64) ;  /* 0x0000003000cc7944 */ /* 0x00bfea0003c00000 */
        /* <DEDUP_REMOVED lines=9> */
.L_x_18530:
        /* <DEDUP_REMOVED lines=33> */
.L_x_18531:
[----:B------:R-:W-:Y:S01]  /*0750*/  IMAD.MOV.U32 R0, RZ, RZ, R36 ;  /* 0x000000ffff007224 */ /* 0x000fe200078e0024 */
[----:B------:R-:W-:Y:S02]  /*0760*/  MOV R3, R37 ;  /* 0x0000002500037202 */ /* 0x000fe40000000f00 */
[----:B------:R-:W-:-:S07]  /*0770*/  MOV R8, 0x790 ;  /* 0x0000079000087802 */ /* 0x000fce0000000f00 */
[----:B---3--:R-:W-:Y:S05]  /*0780*/  CALL.REL.NOINC `($__internal_376_$__cuda_sm20_div_s64) ;  /* 0x0000003000147944 */ /* 0x008fea0003c00000 */
        /* <DEDUP_REMOVED lines=10> */
.L_x_18532:
        /* <DEDUP_REMOVED lines=34> */
.L_x_18533:
[----:B------:R-:W-:Y:S01]  /*0a50*/  IMAD.MOV.U32 R30, RZ, RZ, R28 ;  /* 0x000000ffff1e7224 */ /* 0x000fe200078e001c */
[----:B------:R-:W-:Y:S01]  /*0a60*/  MOV R0, R36 ;  /* 0x0000002400007202 */ /* 0x000fe20000000f00 */
[----:B------:R-:W-:Y:S01]  /*0a70*/  IMAD.MOV.U32 R3, RZ, RZ, R37 ;  /* 0x000000ffff037224 */ /* 0x000fe200078e0025 */
[----:B------:R-:W-:-:S07]  /*0a80*/  MOV R8, 0xaa0 ;  /* 0x00000aa000087802 */ /* 0x000fce0000000f00 */
[----:B---3--:R-:W-:Y:S05]  /*0a90*/  CALL.REL.NOINC `($__internal_376_$__cuda_sm20_div_s64) ;  /* 0x0000002c00507944 */ /* 0x008fea0003c00000 */
        /* <DEDUP_REMOVED lines=10> */
.L_x_18534:
        /* <DEDUP_REMOVED lines=33> */
.L_x_18535:
[----:B------:R-:W-:Y:S01]  /*0d50*/  IMAD.MOV.U32 R0, RZ, RZ, R36 ;  /* 0x000000ffff007224 */ /* 0x000fe200078e0024 */
[----:B------:R-:W-:Y:S02]  /*0d60*/  MOV R3, R37 ;  /* 0x0000002500037202 */ /* 0x000fe40000000f00 */
[----:B------:R-:W-:-:S07]  /*0d70*/  MOV R8, 0xd90 ;  /* 0x00000d9000087802 */ /* 0x000fce0000000f00 */
[----:B---3--:R-:W-:Y:S05]  /*0d80*/  CALL.REL.NOINC `($__internal_376_$__cuda_sm20_div_s64) ;  /* 0x0000002800947944 */ /* 0x008fea0003c00000 */
        /* <DEDUP_REMOVED lines=9> */
.L_x_18536:
        /* <DEDUP_REMOVED lines=34> */
.L_x_18537:
[----:B------:R-:W-:Y:S01]  /*1040*/  MOV R30, R28 ;  /* 0x0000001c001e7202 */ /* 0x000fe20000000f00 */
        /* <DEDUP_REMOVED lines=13> */
.L_x_18538:
        /* <DEDUP_REMOVED lines=34> */
.L_x_18539:
        /* <DEDUP_REMOVED lines=14> */
.L_x_18540:
        /* <DEDUP_REMOVED lines=34> */
.L_x_18541:
[----:B------:R-:W-:Y:S01]  /*1640*/  MOV R30, R28 ;  /* 0x0000001c001e7202 */ /* 0x000fe20000000f00 */
        /* <DEDUP_REMOVED lines=14> */
.L_x_18542:
        /* <DEDUP_REMOVED lines=34> */
.L_x_18543:
[----:B------:R-:W-:Y:S01]  /*1950*/  IMAD.MOV.U32 R0, RZ, RZ, R36 ;  /* 0x000000ffff007224 */ /* 0x000fe200078e0024 */
[----:B------:R-:W-:Y:S02]  /*1960*/  MOV R3, R37 ;  /* 0x0000002500037202 */ /* 0x000fe40000000f00 */
[----:B------:R-:W-:-:S07]  /*1970*/  MOV R8, 0x1990 ;  /* 0x0000199000087802 */ /* 0x000fce0000000f00 */
[----:B---3--:R-:W-:Y:S05]  /*1980*/  CALL.REL.NOINC `($__internal_376_$__cuda_sm20_div_s64) ;  /* 0x0000001c00947944 */ /* 0x008fea0003c00000 */
        /* <DEDUP_REMOVED lines=9> */
.L_x_18544:
        /* <DEDUP_REMOVED lines=13> */
.L_x_18528:
        /* <DEDUP_REMOVED lines=33> */
.L_x_18547:
[----:B------:R-:W-:Y:S01]  /*1d00*/  MOV R30, R32 ;  /* 0x00000020001e7202 */ /* 0x000fe20000000f00 */
[----:B------:R-:W-:Y:S01]  /*1d10*/  IMAD.MOV.U32 R0, RZ, RZ, R16 ;  /* 0x000000ffff007224 */ /* 0x000fe200078e0010 */
[----:B------:R-:W-:Y:S02]  /*1d20*/  MOV R3, R17 ;  /* 0x0000001100037202 */ /* 0x000fe40000000f00 */
[----:B------:R-:W-:-:S07]  /*1d30*/  MOV R8, 0x1d50 ;  /* 0x00001d5000087802 */ /* 0x000fce0000000f00 */
[----:B------:R-:W-:Y:S05]  /*1d40*/  CALL.REL.NOINC `($__internal_376_$__cuda_sm20_div_s64) ;  /* 0x0000001800a47944 */ /* 0x000fea0003c00000 */
        /* <DEDUP_REMOVED lines=9> */
.L_x_18548:
        /* <DEDUP_REMOVED lines=35> */
.L_x_18549:
        /* <DEDUP_REMOVED lines=13> */
.L_x_18550:
        /* <DEDUP_REMOVED lines=36> */
.L_x_18551:
[----:B------:R-:W-:Y:S01]  /*2320*/  IMAD.MOV.U32 R30, RZ, RZ, R20 ;  /* 0x000000ffff1e7224 */ /* 0x000fe200078e0014 */
[----:B------:R-:W-:Y:S02]  /*2330*/  MOV R0, R18 ;  /* 0x0000001200007202 */ /* 0x000fe40000000f00 */
[----:B------:R-:W-:Y:S02]  /*2340*/  MOV R3, R19 ;  /* 0x0000001300037202 */ /* 0x000fe40000000f00 */
[----:B------:R-:W-:-:S07]  /*2350*/  MOV R8, 0x2370 ;  /* 0x0000237000087802 */ /* 0x000fce0000000f00 */
[----:B------:R-:W-:Y:S05]  /*2360*/  CALL.REL.NOINC `($__internal_376_$__cuda_sm20_div_s64) ;  /* 0x00000014001c7944 */ /* 0x000fea0003c00000 */
        /* <DEDUP_REMOVED lines=10> */
.L_x_18552:
        /* <DEDUP_REMOVED lines=37> */
.L_x_18553:
[----:B------:R-:W-:Y:S02]  /*2660*/  MOV R0, R18 ;  /* 0x0000001200007202 */ /* 0x000fe40000000f00 */
[----:B------:R-:W-:Y:S02]  /*2670*/  MOV R3, R19 ;  /* 0x0000001300037202 */ /* 0x000fe40000000f00 */
[----:B------:R-:W-:-:S07]  /*2680*/  MOV R8, 0x26a0 ;  /* 0x000026a000087802 */ /* 0x000fce0000000f00 */
[----:B------:R-:W-:Y:S05]  /*2690*/  CALL.REL.NOINC `($__internal_376_$__cuda_sm20_div_s64) ;  /* 0x0000001000507944 */ /* 0x000fea0003c00000 */
        /* <DEDUP_REMOVED lines=8> */
.L_x_18554:
        /* <DEDUP_REMOVED lines=10> */
.L_x_18546:
        /* <DEDUP_REMOVED lines=31> */
.L_x_18556:
[----:B------:R-:W-:Y:S01]  /*29b0*/  MOV R30, R32 ;  /* 0x00000020001e7202 */ /* 0x000fe20000000f00 */
[----:B------:R-:W-:Y:S01]  /*29c0*/  IMAD.MOV.U32 R0, RZ, RZ, R16 ;  /* 0x000000ffff007224 */ /* 0x000fe200078e0010 */
[----:B------:R-:W-:Y:S02]  /*29d0*/  MOV R3, R17 ;  /* 0x0000001100037202 */ /* 0x000fe40000000f00 */
[----:B------:R-:W-:-:S07]  /*29e0*/  MOV R8, 0x2a00 ;  /* 0x00002a0000087802 */ /* 0x000fce0000000f00 */
[----:B------:R-:W-:Y:S05]  /*29f0*/  CALL.REL.NOINC `($__internal_376_$__cuda_sm20_div_s64) ;  /* 0x0000000c00787944 */ /* 0x000fea0003c00000 */
        /* <DEDUP_REMOVED lines=9> */
.L_x_18557:
        /* <DEDUP_REMOVED lines=36> */
.L_x_18558:
        /* <DEDUP_REMOVED lines=12> */
.L_x_18559:
        /* <DEDUP_REMOVED lines=10> */
.L_x_18555:
        /* <DEDUP_REMOVED lines=29> */
.L_x_18560:
[----:B------:R-:W-:-:S07]  /*3000*/  MOV R0, 0x3020 ;  /* 0x0000302000007802 */ /* 0x000fce0000000f00 */
[----:B------:R-:W-:Y:S05]  /*3010*/  CALL.REL.NOINC `($__internal_377_$__cuda_sm20_rem_s64) ;  /* 0x0000000c003c7944 */ /* 0x000fea0003c00000 */
[----:B------:R-:W-:Y:S02]  /*3020*/  MOV R8, R3 ;  /* 0x0000000300087202 */ /* 0x000fe40000000f00 */
[----:B------:R-:W-:-:S07]  /*3030*/  MOV R9, R10 ;  /* 0x0000000a00097202 */ /* 0x000fce0000000f00 */
.L_x_18561:
[----:B------:R-:W0:Y:S02]  /*3040*/  LDC.64 R10, c[0x0][0x398] ;  /* 0x0000e600ff0a7b82 */ /* 0x000e240000000a00 */
[----:B0-----:R-:W-:-:S06]  /*3050*/  IMAD.WIDE.U32 R2, R2, 0x8, R10 ;  /* 0x0000000802027825 */ /* 0x001fcc00078e000a */
[----:B------:R-:W2:Y:S02]  /*3060*/  LDG.E.64 R2, desc[UR10][R2.64] ;  /* 0x0000000a02027981 */ /* 0x000ea4000c1e1b00 */
[-C--:B--2---:R-:W-:Y:S02]  /*3070*/  IMAD R11, R3, R8.reuse, RZ ;  /* 0x00000008030b7224 */ /* 0x084fe400078e02ff */
[----:B------:R-:W-:-:S04]  /*3080*/  IMAD.WIDE.U32 R28, R2, R8, R28 ;  /* 0x00000008021c7225 */ /* 0x000fc800078e001c */
[----:B------:R-:W-:-:S04]  /*3090*/  IMAD R11, R2, R9, R11 ;  /* 0x00000009020b7224 */ /* 0x000fc800078e020b */
[----:B------:R-:W-:-:S07]  /*30a0*/  IMAD.IADD R29, R29, 0x1, R11 ;  /* 0x000000011d1d7824 */ /* 0x000fce00078e020b */
.L_x_18527:
[----:B------:R-:W0:Y:S02]  /*30b0*/  LDCU.64 UR12, c[0x0][0x388] ;  /* 0x00007100ff0c77ac */ /* 0x000e240008000a00 */
[----:B0-----:R-:W-:-:S04]  /*30c0*/  LEA R8, P0, R28, UR12, 0x3 ;  /* 0x0000000c1c087c11 */ /* 0x001fc8000f8018ff */
[----:B------:R-:W-:-:S05]  /*30d0*/  LEA.HI.X R9, R28, UR13, R29, 0x3, P0 ;  /* 0x0000000d1c097c11 */ /* 0x000fca00080f1c1d */
[----:B------:R-:W2:Y:S01]  /*30e0*/  LDG.E.64 R2, desc[UR10][R8.64] ;  /* 0x0000000a08027981 */ /* 0x000ea2000c1e1b00 */
[----:B------:R-:W-:Y:S01]  /*30f0*/  ISETP.NE.AND P0, PT, R7, RZ, PT ;  /* 0x000000ff0700720c */ /* 0x000fe20003f05270 */
[----:B--2---:R-:W0:Y:S02]  /*3100*/  I2F.F64.S64 R2, R2 ;  /* 0x0000000200027312 */ /* 0x004e240000301c00 */
        /* <DEDUP_REMOVED lines=28> */
.L_x_18564:
        /* <DEDUP_REMOVED lines=32> */
.L_x_18563:
        /* <DEDUP_REMOVED lines=21> */
.L_x_18566:
        /* <DEDUP_REMOVED lines=14> */
.L_x_18567:
[----:B------:R-:W-:-:S05]  /*3700*/  @!P1 IMAD R9, R9, UR7, RZ ;  /* 0x0000000709099c24 */ /* 0x000fca000f8e02ff */
[----:B------:R-:W-:-:S06]  /*3710*/  @!P1 LEA R2, R9, R0, 0x3 ;  /* 0x0000000009029211 */ /* 0x000fcc00078e18ff */
[----:B------:R-:W1:Y:S02]  /*3720*/  @!P1 LDS.64 R2, [R2] ;  /* 0x0000000002029984 */ /* 0x000e640000000a00 */
[----:B-1----:R-:W-:-:S11]  /*3730*/  @!P1 DADD R10, R10, R2 ;  /* 0x000000000a0a9229 */ /* 0x002fd60000000002 */
.L_x_18565:
[----:B-1----:R1:W-:Y:S02]  /*3740*/  STS.64 [R0], R10 ;  /* 0x0000000a00007388 */ /* 0x0023e40000000a00 */
.L_x_18562:
        /* <DEDUP_REMOVED lines=9> */
        .weak           $__internal_376_$__cuda_sm20_div_s64
        .type           $__internal_376_$__cuda_sm20_div_s64,@function
        .size           $__internal_376_$__cuda_sm20_div_s64,($__internal_377_$__cuda_sm20_rem_s64 - $__internal_376_$__cuda_sm20_div_s64)
$__internal_376_$__cuda_sm20_div_s64:
        /* <DEDUP_REMOVED lines=82> */
[----:B------:R-:W-:Y:S06]  /*3d00*/  RET.REL.NODEC R8 `(contiguous_mean3_i64) ;  /* 0xffffffc008bc7950 */ /* 0x000fec0003c3ffff */
        .weak           $__internal_377_$__cuda_sm20_rem_s64
        .type           $__internal_377_$__cuda_sm20_rem_s64,@function
        .size           $__internal_377_$__cuda_sm20_rem_s64,(.L_x_30693 - $__internal_377_$__cuda_sm20_rem_s64)
$__internal_377_$__cuda_sm20_rem_s64:
        /* <DEDUP_REMOVED lines=66> */
[----:B------:R-:W-:Y:S06]  /*4130*/  RET.REL.NODEC R8 `(contiguous_mean3_i64) ;  /* 0xffffffbc08b07950 */ /* 0x000fec0003c3ffff */
.L_x_18568:
        /* <DEDUP_REMOVED lines=12> */
.L_x_30693:


//--------------------- .text.contiguous_mean22_i64 --------------------------
	.section	.text.contiguous_mean22_i64,"ax",@progbits
	.align	128
        .global         contiguous_mean22_i64
        .type           contiguous_mean22_i64,@function
        .size           contiguous_mean22_i64,(.L_x_31330 - contiguous_mean22_i64)
        .other          contiguous_mean22_i64,@"STO_CUDA_ENTRY STV_DEFAULT"
contiguous_mean22_i64:
.text.contiguous_mean22_i64:
        /* <DEDUP_REMOVED lines=45> */
.L_x_18570:
        /* <DEDUP_REMOVED lines=13> */
.L_x_18571:
[----:B------:R-:W-:Y:S05]  /*03a0*/  BSYNC.RECONVERGENT B0 ;  /* 0x0000000000007941 */ /* 0x000fea0003800200 */
.L_x_18569:
[----:B------:R-:W-:Y:S01]  /*03b0*/  BAR.SYNC.DEFER_BLOCKING 0x0 ;  /* 0x0000000000007b1d */ /* 0x000fe20000010000 */
[----:B------:R-:W-:Y:S02]  /*03c0*/  ISETP.GE.U32.AND P1, PT, R3, 0x42, PT ;  /* 0x000000420300780c */ /* 0x000fe40003f26070 */
[----:B------:R-:W-:-:S11]  /*03d0*/  ISETP.GT.U32.AND P0, PT, R0, 0x1f, PT ;  /* 0x0000001f0000780c */ /* 0x000fd60003f04070 */
[----:B------:R-:W-:Y:S05]  /*03e0*/  @!P1 BRA `(.L_x_18572) ;  /* 0x00000000002c9947 */ /* 0x000fea0003800000 */
.L_x_18573:
        /* <DEDUP_REMOVED lines=11> */
.L_x_18572:
        /* <DEDUP_REMOVED lines=45> */
.L_x_18574:
        /* <DEDUP_REMOVED lines=9> */
.L_x_31330:


//--------------------- .text.contiguous_mean2_i64 --------------------------
	.section	.text.contiguous_mean2_i64,"ax",@progbits
	.align	128
        .global         contiguous_mean2_i64
        .type           contiguous_mean2_i64,@function
        .size           contiguous_mean2_i64,(.L_x_30695 - contiguous_mean2_i64)
        .other          contiguous_mean2_i64,@"STO_CUDA_ENTRY STV_DEFAULT"
contiguous_mean2_i64:
.text.contiguous_mean2_i64:
        /* <DEDUP_REMOVED lines=55> */
.L_x_18603:
        /* <DEDUP_REMOVED lines=32> */
.L_x_18580:
[----:B------:R-:W-:Y:S01]  /*0570*/  IMAD.MOV.U32 R26, RZ, RZ, R6 ;  /* 0x000000ffff1a7224 */ /* 0x000fe200078e0006 */
[----:B------:R-:W-:Y:S01]  /*0580*/  MOV R13, R7 ;  /* 0x00000007000d7202 */ /* 0x000fe20000000f00 */
[----:B------:R-:W-:Y:S01]  /*0590*/  IMAD.MOV.U32 R14, RZ, RZ, R38 ;  /* 0x000000ffff0e7224 */ /* 0x000fe200078e0026 */
[----:B------:R-:W-:Y:S02]  /*05a0*/  MOV R11, R39 ;  /* 0x00000027000b7202 */ /* 0x000fe40000000f00 */
[----:B------:R-:W-:-:S07]  /*05b0*/  MOV R12, 0x5d0 ;  /* 0x000005d0000c7802 */ /* 0x000fce0000000f00 */
[----:B-12---:R-:W-:Y:S05]  /*05c0*/  CALL.REL.NOINC `($__internal_378_$__cuda_sm20_div_s64) ;  /* 0x0000006400587944 */ /* 0x006fea0003c00000 */
        /* <DEDUP_REMOVED lines=9> */
.L_x_18581:
[----:B------:R-:W-:Y:S05]  /*0660*/  BSYNC.RECONVERGENT B1 ;  /* 0x0000000000017941 */ /* 0x000fea0003800200 */
.L_x_18579:
        /* <DEDUP_REMOVED lines=33> */
.L_x_18583:
[----:B------:R-:W-:Y:S01]  /*0880*/  IMAD.MOV.U32 R26, RZ, RZ, R20 ;  /* 0x000000ffff1a7224 */ /* 0x000fe200078e0014 */
[----:B------:R-:W-:Y:S01]  /*0890*/  MOV R13, R9 ;  /* 0x00000009000d7202 */ /* 0x000fe20000000f00 */
[----:B------:R-:W-:Y:S01]  /*08a0*/  IMAD.MOV.U32 R14, RZ, RZ, R38 ;  /* 0x000000ffff0e7224 */ /* 0x000fe200078e0026 */
[----:B------:R-:W-:Y:S02]  /*08b0*/  MOV R11, R39 ;  /* 0x00000027000b7202 */ /* 0x000fe40000000f00 */
[----:B------:R-:W-:-:S07]  /*08c0*/  MOV R12, 0x8e0 ;  /* 0x000008e0000c7802 */ /* 0x000fce0000000f00 */
[----:B-1----:R-:W-:Y:S05]  /*08d0*/  CALL.REL.NOINC `($__internal_378_$__cuda_sm20_div_s64) ;  /* 0x0000006000947944 */ /* 0x002fea0003c00000 */
        /* <DEDUP_REMOVED lines=9> */
.L_x_18584:
[----:B------:R-:W-:Y:S05]  /*0970*/  BSYNC.RECONVERGENT B1 ;  /* 0x0000000000017941 */ /* 0x000fea0003800200 */
.L_x_18582:
        /* <DEDUP_REMOVED lines=34> */
.L_x_18586:
[----:B------:R-:W-:Y:S01]  /*0ba0*/  MOV R26, R34 ;  /* 0x00000022001a7202 */ /* 0x000fe20000000f00 */
[----:B------:R-:W-:Y:S01]  /*0bb0*/  IMAD.MOV.U32 R13, RZ, RZ, R35 ;  /* 0x000000ffff0d7224 */ /* 0x000fe200078e0023 */
[----:B------:R-:W-:Y:S01]  /*0bc0*/  MOV R14, R20 ;  /* 0x00000014000e7202 */ /* 0x000fe20000000f00 */
[----:B------:R-:W-:Y:S01]  /*0bd0*/  IMAD.MOV.U32 R11, RZ, RZ, R21 ;  /* 0x000000ffff0b7224 */ /* 0x000fe200078e0015 */
[----:B------:R-:W-:-:S07]  /*0be0*/  MOV R12, 0xc00 ;  /* 0x00000c00000c7802 */ /* 0x000fce0000000f00 */
[----:B-1----:R-:W-:Y:S05]  /*0bf0*/  CALL.REL.NOINC `($__internal_378_$__cuda_sm20_div_s64) ;  /* 0x0000005c00cc7944 */ /* 0x002fea0003c00000 */
        /* <DEDUP_REMOVED lines=10> */
.L_x_18587:
[----:B------:R-:W-:Y:S05]  /*0ca0*/  BSYNC.RECONVERGENT B1 ;  /* 0x0000000000017941 */ /* 0x000fea0003800200 */
.L_x_18585:
        /* <DEDUP_REMOVED lines=34> */
.L_x_18589:
        /* <DEDUP_REMOVED lines=16> */
.L_x_18590:
[----:B------:R-:W-:Y:S05]  /*0fd0*/  BSYNC.RECONVERGENT B1 ;  /* 0x0000000000017941 */ /* 0x000fea0003800200 */
.L_x_18588:
        /* <DEDUP_REMOVED lines=36> */
.L_x_18592:
        /* <DEDUP_REMOVED lines=16> */
.L_x_18593:
[----:B------:R-:W-:Y:S05]  /*1320*/  BSYNC.RECONVERGENT B1 ;  /* 0x0000000000017941 */ /* 0x000fea0003800200 */
.L_x_18591:
        /* <DEDUP_REMOVED lines=35> */
.L_x_18595:
[----:B------:R-:W-:Y:S01]  /*1560*/  IMAD.MOV.U32 R26, RZ, RZ, R34 ;  /* 0x000000ffff1a7224 */ /* 0x000fe200078e0022 */
[----:B------:R-:W-:Y:S01]  /*1570*/  MOV R13, R35 ;  /* 0x00000023000d7202 */ /* 0x000fe20000000f00 */
[----:B------:R-:W-:Y:S01]  /*1580*/  IMAD.MOV.U32 R14, RZ, RZ, R20 ;  /* 0x000000ffff0e7224 */ /* 0x000fe200078e0014 */
[----:B------:R-:W-:Y:S02]  /*1590*/  MOV R11, R21 ;  /* 0x00000015000b7202 */ /* 0x000fe40000000f00 */
[----:B------:R-:W-:-:S07]  /*15a0*/  MOV R12, 0x15c0 ;  /* 0x000015c0000c7802 */ /* 0x000fce0000000f00 */
[----:B-1----:R-:W-:Y:S05]  /*15b0*/  CALL.REL.NOINC `($__internal_378_$__cuda_sm20_div_s64) ;  /* 0x00000054005c7944 */ /* 0x002fea0003c00000 */
        /* <DEDUP_REMOVED lines=10> */
.L_x_18596:
[----:B------:R-:W-:Y:S05]  /*1660*/  BSYNC.RECONVERGENT B1 ;  /* 0x0000000000017941 */ /* 0x000fea0003800200 */
.L_x_18594:
        /* <DEDUP_REMOVED lines=34> */
.L_x_18598:
[----:B------:R-:W-:Y:S01]  /*1890*/  IMAD.MOV.U32 R26, RZ, RZ, R38 ;  /* 0x000000ffff1a7224 */ /* 0x000fe200078e0026 */
[----:B------:R-:W-:Y:S01]  /*18a0*/  MOV R13, R39 ;  /* 0x00000027000d7202 */ /* 0x000fe20000000f00 */
[----:B------:R-:W-:Y:S01]  /*18b0*/  IMAD.MOV.U32 R14, RZ, RZ, R20 ;  /* 0x000000ffff0e7224 */ /* 0x000fe200078e0014 */
[----:B------:R-:W-:Y:S02]  /*18c0*/  MOV R11, R21 ;  /* 0x00000015000b7202 */ /* 0x000fe40000000f00 */
[----:B------:R-:W-:-:S07]  /*18d0*/  MOV R12, 0x18f0 ;  /* 0x000018f0000c7802 */ /* 0x000fce0000000f00 */
[----:B-1----:R-:W-:Y:S05]  /*18e0*/  CALL.REL.NOINC `($__internal_378_$__cuda_sm20_div_s64) ;  /* 0x0000005000907944 */ /* 0x002fea0003c00000 */
        /* <DEDUP_REMOVED lines=10> */
.L_x_18599:
[----:B------:R-:W-:Y:S05]  /*1990*/  BSYNC.RECONVERGENT B1 ;  /* 0x0000000000017941 */ /* 0x000fea0003800200 */
.L_x_18597:
        /* <DEDUP_REMOVED lines=35> */
.L_x_18601:
[----:B------:R-:W-:Y:S01]  /*1bd0*/  MOV R26, R34 ;  /* 0x00000022001a7202 */ /* 0x000fe20000000f00 */
[----:B------:R-:W-:Y:S01]  /*1be0*/  IMAD.MOV.U32 R13, RZ, RZ, R35 ;  /* 0x000000ffff0d7224 */ /* 0x000fe200078e0023 */
[----:B------:R-:W-:Y:S01]  /*1bf0*/  MOV R14, R20 ;  /* 0x00000014000e7202 */ /* 0x000fe20000000f00 */
[----:B------:R-:W-:Y:S01]  /*1c00*/  IMAD.MOV.U32 R11, RZ, RZ, R21 ;  /* 0x000000ffff0b7224 */ /* 0x000fe200078e0015 */
[----:B------:R-:W-:-:S07]  /*1c10*/  MOV R12, 0x1c30 ;  /* 0x00001c30000c7802 */ /* 0x000fce0000000f00 */
[----:B-1----:R-:W-:Y:S05]  /*1c20*/  CALL.REL.NOINC `($__internal_378_$__cuda_sm20_div_s64) ;  /* 0x0000004c00c07944 */ /* 0x002fea0003c00000 */
        /* <DEDUP_REMOVED lines=10> */
.L_x_18602:
[----:B------:R-:W-:Y:S05]  /*1cd0*/  BSYNC.RECONVERGENT B1 ;  /* 0x0000000000017941 */ /* 0x000fea0003800200 */
.L_x_18600:
        /* <DEDUP_REMOVED lines=8> */
.L_x_18578:
        /* <DEDUP_REMOVED lines=36> */
.L_x_18606:
[----:B------:R-:W-:Y:S01]  /*1fa0*/  IMAD.MOV.U32 R26, RZ, RZ, R6 ;  /* 0x000000ffff1a7224 */ /* 0x000fe200078e0006 */
[----:B------:R-:W-:Y:S01]  /*1fb0*/  MOV R13, R7 ;  /* 0x00000007000d7202 */ /* 0x000fe20000000f00 */
[----:B------:R-:W-:Y:S01]  /*1fc0*/  IMAD.MOV.U32 R14, RZ, RZ, R16 ;  /* 0x000000ffff0e7224 */ /* 0x000fe200078e0010 */
[----:B------:R-:W-:Y:S02]  /*1fd0*/  MOV R11, R17 ;  /* 0x00000011000b7202 */ /* 0x000fe40000000f00 */
[----:B------:R-:W-:-:S07]  /*1fe0*/  MOV R12, 0x2000 ;  /* 0x00002000000c7802 */ /* 0x000fce0000000f00 */
[----:B-1----:R-:W-:Y:S05]  /*1ff0*/  CALL.REL.NOINC `($__internal_378_$__cuda_sm20_div_s64) ;  /* 0x0000004800cc7944 */ /* 0x002fea0003c00000 */
        /* <DEDUP_REMOVED lines=9> */
.L_x_18607:
[----:B------:R-:W-:Y:S05]  /*2090*/  BSYNC.RECONVERGENT B1 ;  /* 0x0000000000017941 */ /* 0x000fea0003800200 */
.L_x_18605:
        /* <DEDUP_REMOVED lines=34> */
.L_x_18609:
[----:B------:R-:W-:Y:S01]  /*22c0*/  IMAD.MOV.U32 R26, RZ, RZ, R20 ;  /* 0x000000ffff1a7224 */ /* 0x000fe200078e0014 */
[----:B------:R-:W-:Y:S01]  /*22d0*/  MOV R13, R9 ;  /* 0x00000009000d7202 */ /* 0x000fe20000000f00 */
[----:B------:R-:W-:Y:S01]  /*22e0*/  IMAD.MOV.U32 R14, RZ, RZ, R16 ;  /* 0x000000ffff0e7224 */ /* 0x000fe200078e0010 */
[----:B------:R-:W-:Y:S02]  /*22f0*/  MOV R11, R17 ;  /* 0x00000011000b7202 */ /* 0x000fe40000000f00 */
[----:B------:R-:W-:-:S07]  /*2300*/  MOV R12, 0x2320 ;  /* 0x00002320000c7802 */ /* 0x000fce0000000f00 */
[----:B-1----:R-:W-:Y:S05]  /*2310*/  CALL.REL.NOINC `($__internal_378_$__cuda_sm20_div_s64) ;  /* 0x0000004800047944 */ /* 0x002fea0003c00000 */
        /* <DEDUP_REMOVED lines=11> */
.L_x_18610:
[----:B------:R-:W-:Y:S05]  /*23d0*/  BSYNC.RECONVERGENT B1 ;  /* 0x0000000000017941 */ /* 0x000fea0003800200 */
.L_x_18608:
        /* <DEDUP_REMOVED lines=36> */
.L_x_18612:
        /* <DEDUP_REMOVED lines=16> */
.L_x_18613:
[----:B------:R-:W-:Y:S05]  /*2720*/  BSYNC.RECONVERGENT B1 ;  /* 0x0000000000017941 */ /* 0x000fea0003800200 */
.L_x_18611:
        /* <DEDUP_REMOVED lines=35> */
.L_x_18615:
[----:B------:R-:W-:Y:S01]  /*2960*/  IMAD.MOV.U32 R26, RZ, RZ, R18 ;  /* 0x000000ffff1a7224 */ /* 0x000fe200078e0012 */
[----:B------:R-:W-:Y:S01]  /*2970*/  MOV R13, R19 ;  /* 0x00000013000d7202 */ /* 0x000fe20000000f00 */
[----:B------:R-:W-:Y:S01]  /*2980*/  IMAD.MOV.U32 R14, RZ, RZ, R16 ;  /* 0x000000ffff0e7224 */ /* 0x000fe200078e0010 */
[----:B------:R-:W-:Y:S02]  /*2990*/  MOV R11, R17 ;  /* 0x00000011000b7202 */ /* 0x000fe40000000f00 */
[----:B------:R-:W-:-:S07]  /*29a0*/  MOV R12, 0x29c0 ;  /* 0x000029c0000c7802 */ /* 0x000fce0000000f00 */
[----:B-1----:R-:W-:Y:S05]  /*29b0*/  CALL.REL.NOINC `($__internal_378_$__cuda_sm20_div_s64) ;  /* 0x00000040005c7944 */ /* 0x002fea0003c00000 */
        /* <DEDUP_REMOVED lines=10> */
.L_x_18616:
[----:B------:R-:W-:Y:S05]  /*2a60*/  BSYNC.RECONVERGENT B1 ;  /* 0x0000000000017941 */ /* 0x000fea0003800200 */
.L_x_18614:
[----:B------:R-:W-:Y:S01]  /*2a70*/  IMAD R11, R11, R38, RZ ;  /* 0x000000260b0b7224 */ /* 0x000fe200078e02ff */
[----:B------:R-:W-:Y:S01]  /*2a80*/  IADD3 R8, PT, PT, R8, -0x2, RZ ;  /* 0xfffffffe08087810 */ /* 0x000fe20007ffe0ff */
[----:B------:R-:W-:Y:S02]  /*2a90*/  IMAD.MOV.U32 R36, RZ, RZ, R22 ;  /* 0x000000ffff247224 */ /* 0x000fe400078e0016 */
[-C--:B------:R-:W-:Y:S02]  /*2aa0*/  IMAD R11, R39, R10.reuse, R11 ;  /* 0x0000000a270b7224 */ /* 0x080fe400078e020b */
[----:B------:R-:W-:-:S04]  /*2ab0*/  IMAD.WIDE.U32 R22, R38, R10, R36 ;  /* 0x0000000a26167225 */ /* 0x000fc800078e0024 */
[----:B------:R-:W-:-:S07]  /*2ac0*/  IMAD.IADD R23, R23, 0x1, R11 ;  /* 0x0000000117177824 */ /* 0x000fce00078e020b */
.L_x_18604:
        /* <DEDUP_REMOVED lines=30> */
.L_x_18618:
[----:B------:R-:W-:Y:S01]  /*2cb0*/  IMAD.MOV.U32 R18, RZ, RZ, R6 ;  /* 0x000000ffff127224 */ /* 0x000fe200078e0006 */
[----:B------:R-:W-:Y:S01]  /*2cc0*/  MOV R19, R7 ;  /* 0x0000000700137202 */ /* 0x000fe20000000f00 */
[----:B------:R-:W-:Y:S01]  /*2cd0*/  IMAD.MOV.U32 R24, RZ, RZ, R10 ;  /* 0x000000ffff187224 */ /* 0x000fe200078e000a */
[----:B------:R-:W-:Y:S02]  /*2ce0*/  MOV R21, R11 ;  /* 0x0000000b00157202 */ /* 0x000fe40000000f00 */
[----:B------:R-:W-:-:S07]  /*2cf0*/  MOV R26, 0x2d10 ;  /* 0x00002d10001a7802 */ /* 0x000fce0000000f00 */
[----:B-1----:R-:W-:Y:S05]  /*2d00*/  CALL.REL.NOINC `($__internal_379_$__cuda_sm20_rem_s64) ;  /* 0x0000004000d47944 */ /* 0x002fea0003c00000 */
.L_x_18619:
[----:B------:R-:W-:Y:S05]  /*2d10*/  BSYNC.RECONVERGENT B1 ;  /* 0x0000000000017941 */ /* 0x000fea0003800200 */
.L_x_18617:
        /* <DEDUP_REMOVED lines=30> */
.L_x_18621:
[----:B------:R-:W-:Y:S01]  /*2f00*/  IMAD.MOV.U32 R24, RZ, RZ, R10 ;  /* 0x000000ffff187224 */ /* 0x000fe200078e000a */
[----:B------:R-:W-:Y:S01]  /*2f10*/  MOV R21, R11 ;  /* 0x0000000b00157202 */ /* 0x000fe20000000f00 */
[----:B------:R-:W-:Y:S01]  /*2f20*/  IMAD.MOV.U32 R18, RZ, RZ, R20 ;  /* 0x000000ffff127224 */ /* 0x000fe200078e0014 */
[----:B------:R-:W-:Y:S02]  /*2f30*/  MOV R19, R9 ;  /* 0x0000000900137202 */ /* 0x000fe40000000f00 */
[----:B------:R-:W-:-:S07]  /*2f40*/  MOV R26, 0x2f60 ;  /* 0x00002f60001a7802 */ /* 0x000fce0000000f00 */
[----:B-1----:R-:W-:Y:S05]  /*2f50*/  CALL.REL.NOINC `($__internal_379_$__cuda_sm20_rem_s64) ;  /* 0x0000004000407944 */ /* 0x002fea0003c00000 */
.L_x_18622:
[----:B------:R-:W-:Y:S05]  /*2f60*/  BSYNC.RECONVERGENT B1 ;  /* 0x0000000000017941 */ /* 0x000fea0003800200 */
.L_x_18620:
[----:B------:R-:W-:Y:S02]  /*2f70*/  IMAD R7, R7, R16, RZ ;  /* 0x0000001007077224 */ /* 0x000fe400078e02ff */
[----:B------:R-:W-:-:S04]  /*2f80*/  IMAD.WIDE.U32 R22, R16, R6, R22 ;  /* 0x0000000610167225 */ /* 0x000fc800078e0016 */
[----:B------:R-:W-:-:S04]  /*2f90*/  IMAD R7, R17, R6, R7 ;  /* 0x0000000611077224 */ /* 0x000fc800078e0207 */
[----:B------:R-:W-:-:S07]  /*2fa0*/  IMAD.IADD R23, R23, 0x1, R7 ;  /* 0x0000000117177824 */ /* 0x000fce00078e0207 */
.L_x_18577:
        /* <DEDUP_REMOVED lines=9> */
[----:B------:R-:W0:Y:S02]  /*3040*/  I2F.F64.S64 R4, R4 ;  /* 0x0000000400047312 */ /* 0x000e240000301c00 */
[----:B0-----:R0:W-:Y:S01]  /*3050*/  STS.64 [R2], R4 ;  /* 0x0000000402007388 */ /* 0x0011e20000000a00 */
[----:B------:R-:W-:Y:S05]  /*3060*/  BRA `(.L_x_18623) ;  /* 0x0000003400bc7947 */ /* 0x000fea0003800000 */
.L_x_18576:
        /* <DEDUP_REMOVED lines=18> */
.L_x_18650:
        /* <DEDUP_REMOVED lines=30> */
.L_x_18627:
[----:B------:R-:W-:Y:S01]  /*3370*/  MOV R26, R18 ;  /* 0x00000012001a7202 */ /* 0x000fe20000000f00 */
[----:B------:R-:W-:Y:S01]  /*3380*/  IMAD.MOV.U32 R13, RZ, RZ, R19 ;  /* 0x000000ffff0d7224 */ /* 0x000fe200078e0013 */
[----:B------:R-:W-:Y:S01]  /*3390*/  MOV R14, R20 ;  /* 0x00000014000e7202 */ /* 0x000fe20000000f00 */
[----:B------:R-:W-:Y:S01]  /*33a0*/  IMAD.MOV.U32 R11, RZ, RZ, R21 ;  /* 0x000000ffff0b7224 */ /* 0x000fe200078e0015 */
[----:B------:R-:W-:-:S07]  /*33b0*/  MOV R12, 0x33d0 ;  /* 0x000033d0000c7802 */ /* 0x000fce0000000f00 */
[----:B-12---:R-:W-:Y:S05]  /*33c0*/  CALL.REL.NOINC `($__internal_378_$__cuda_sm20_div_s64) ;  /* 0x0000003400d87944 */ /* 0x006fea0003c00000 */
        /* <DEDUP_REMOVED lines=9> */
.L_x_18628:
[----:B------:R-:W-:Y:S05]  /*3460*/  BSYNC.RECONVERGENT B1 ;  /* 0x0000000000017941 */ /* 0x000fea0003800200 */
.L_x_18626:
        /* <DEDUP_REMOVED lines=39> */
.L_x_18630:
        /* <DEDUP_REMOVED lines=17> */
.L_x_18631:
[----:B------:R-:W-:Y:S05]  /*37f0*/  BSYNC.RECONVERGENT B1 ;  /* 0x0000000000017941 */ /* 0x000fea0003800200 */
.L_x_18629:
        /* <DEDUP_REMOVED lines=37> */
.L_x_18633:
        /* <DEDUP_REMOVED lines=17> */
.L_x_18634:
[----:B------:R-:W-:Y:S05]  /*3b60*/  BSYNC.RECONVERGENT B1 ;  /* 0x0000000000017941 */ /* 0x000fea0003800200 */
.L_x_18632:
        /* <DEDUP_REMOVED lines=38> */
.L_x_18636:
[----:B------:R-:W-:Y:S01]  /*3dd0*/  IMAD.MOV.U32 R26, RZ, RZ, R20 ;  /* 0x000000ffff1a7224 */ /* 0x000fe200078e0014 */
[----:B------:R-:W-:Y:S01]  /*3de0*/  MOV R13, R21 ;  /* 0x00000015000d7202 */ /* 0x000fe20000000f00 */
[----:B------:R-:W-:Y:S01]  /*3df0*/  IMAD.MOV.U32 R14, RZ, RZ, R36 ;  /* 0x000000ffff0e7224 */ /* 0x000fe200078e0024 */
[----:B------:R-:W-:Y:S02]  /*3e00*/  MOV R11, R37 ;  /* 0x00000025000b7202 */ /* 0x000fe40000000f00 */
[----:B------:R-:W-:-:S07]  /*3e10*/  MOV R12, 0x3e30 ;  /* 0x00003e30000c7802 */ /* 0x000fce0000000f00 */
[----:B-12---:R-:W-:Y:S05]  /*3e20*/  CALL.REL.NOINC `($__internal_378_$__cuda_sm20_div_s64) ;  /* 0x0000002c00407944 */ /* 0x006fea0003c00000 */
        /* <DEDUP_REMOVED lines=11> */
.L_x_18637:
[----:B------:R-:W-:Y:S05]  /*3ee0*/  BSYNC.RECONVERGENT B1 ;  /* 0x0000000000017941 */ /* 0x000fea0003800200 */
.L_x_18635:
        /* <DEDUP_REMOVED lines=38> */
.L_x_18639:
        /* <DEDUP_REMOVED lines=17> */
.L_x_18640:
[----:B------:R-:W-:Y:S05]  /*4260*/  BSYNC.RECONVERGENT B1 ;  /* 0x0000000000017941 */ /* 0x000fea0003800200 */
.L_x_18638:
        /* <DEDUP_REMOVED lines=40> */
.L_x_18642:
        /* <DEDUP_REMOVED lines=17> */
.L_x_18643:
[----:B------:R-:W-:Y:S05]  /*4600*/  BSYNC.RECONVERGENT B1 ;  /* 0x0000000000017941 */ /* 0x000fea0003800200 */
.L_x_18641:
        /* <DEDUP_REMOVED lines=40> */
.L_x_18645:
        /* <DEDUP_REMOVED lines=17> */
.L_x_18646:
[----:B------:R-:W-:Y:S05]  /*49a0*/  BSYNC.RECONVERGENT B1 ;  /* 0x0000000000017941 */ /* 0x000fea0003800200 */
.L_x_18644:
        /* <DEDUP_REMOVED lines=38> */
.L_x_18648:
        /* <DEDUP_REMOVED lines=17> */
.L_x_18649:
[----:B------:R-:W-:Y:S05]  /*4d20*/  BSYNC.RECONVERGENT B1 ;  /* 0x0000000000017941 */ /* 0x000fea0003800200 */
.L_x_18647:
        /* <DEDUP_REMOVED lines=15> */
.L_x_18625:
        /* <DEDUP_REMOVED lines=37> */
.L_x_18653:
[----:B------:R-:W-:Y:S01]  /*5070*/  MOV R26, R18 ;  /* 0x00000012001a7202 */ /* 0x000fe20000000f00 */
[----:B------:R-:W-:Y:S01]  /*5080*/  IMAD.MOV.U32 R13, RZ, RZ, R19 ;  /* 0x000000ffff0d7224 */ /* 0x000fe200078e0013 */
[----:B------:R-:W-:Y:S02]  /*5090*/  MOV R14, R6 ;  /* 0x00000006000e7202 */ /* 0x000fe40000000f00 */
[----:B------:R-:W-:Y:S02]  /*50a0*/  MOV R11, R7 ;  /* 0x00000007000b7202 */ /* 0x000fe40000000f00 */
[----:B------:R-:W-:-:S07]  /*50b0*/  MOV R12, 0x50d0 ;  /* 0x000050d0000c7802 */ /* 0x000fce0000000f00 */
[----:B-1----:R-:W-:Y:S05]  /*50c0*/  CALL.REL.NOINC `($__internal_378_$__cuda_sm20_div_s64) ;  /* 0x0000001800987944 */ /* 0x002fea0003c00000 */
        /* <DEDUP_REMOVED lines=9> */
.L_x_18654:
[----:B------:R-:W-:Y:S05]  /*5160*/  BSYNC.RECONVERGENT B1 ;  /* 0x0000000000017941 */ /* 0x000fea0003800200 */
.L_x_18652:
        /* <DEDUP_REMOVED lines=39> */
.L_x_18656:
        /* <DEDUP_REMOVED lines=17> */
.L_x_18657:
[----:B------:R-:W-:Y:S05]  /*54f0*/  BSYNC.RECONVERGENT B1 ;  /* 0x0000000000017941 */ /* 0x000fea0003800200 */
.L_x_18655:
        /* <DEDUP_REMOVED lines=40> */
.L_x_18659:
[----:B------:R-:W-:Y:S01]  /*5780*/  MOV R26, R18 ;  /* 0x00000012001a7202 */ /* 0x000fe20000000f00 */
[----:B------:R-:W-:Y:S01]  /*5790*/  IMAD.MOV.U32 R14, RZ, RZ, R20 ;  /* 0x000000ffff0e7224 */ /* 0x000fe200078e0014 */
[----:B------:R-:W-:Y:S02]  /*57a0*/  MOV R13, R19 ;  /* 0x00000013000d7202 */ /* 0x000fe40000000f00 */
[----:B------:R-:W-:Y:S02]  /*57b0*/  MOV R11, R21 ;  /* 0x00000015000b7202 */ /* 0x000fe40000000f00 */
[----:B------:R-:W-:-:S07]  /*57c0*/  MOV R12, 0x57e0 ;  /* 0x000057e0000c7802 */ /* 0x000fce0000000f00 */
[----:B-1----:R-:W-:Y:S05]  /*57d0*/  CALL.REL.NOINC `($__internal_378_$__cuda_sm20_div_s64) ;  /* 0x0000001000d47944 */ /* 0x002fea0003c00000 */
        /* <DEDUP_REMOVED lines=11> */
.L_x_18660:
[----:B------:R-:W-:Y:S05]  /*5890*/  BSYNC.RECONVERGENT B1 ;  /* 0x0000000000017941 */ /* 0x000fea0003800200 */
.L_x_18658:
        /* <DEDUP_REMOVED lines=40> */
.L_x_18662:
[----:B------:R-:W-:Y:S01]  /*5b20*/  MOV R26, R18 ;  /* 0x00000012001a7202 */ /* 0x000fe20000000f00 */
[----:B------:R-:W-:Y:S01]  /*5b30*/  IMAD.MOV.U32 R13, RZ, RZ, R19 ;  /* 0x000000ffff0d7224 */ /* 0x000fe200078e0013 */
[----:B------:R-:W-:Y:S02]  /*5b40*/  MOV R14, R20 ;  /* 0x00000014000e7202 */ /* 0x000fe40000000f00 */
[----:B------:R-:W-:Y:S02]  /*5b50*/  MOV R11, R21 ;  /* 0x00000015000b7202 */ /* 0x000fe40000000f00 */
[----:B------:R-:W-:-:S07]  /*5b60*/  MOV R12, 0x5b80 ;  /* 0x00005b80000c7802 */ /* 0x000fce0000000f00 */
[----:B-1----:R-:W-:Y:S05]  /*5b70*/  CALL.REL.NOINC `($__internal_378_$__cuda_sm20_div_s64) ;  /* 0x0000000c00ec7944 */ /* 0x002fea0003c00000 */
        /* <DEDUP_REMOVED lines=11> */
.L_x_18663:
[----:B------:R-:W-:Y:S05]  /*5c30*/  BSYNC.RECONVERGENT B1 ;  /* 0x0000000000017941 */ /* 0x000fea0003800200 */
.L_x_18661:
        /* <DEDUP_REMOVED lines=11> */
.L_x_18651:
        /* <DEDUP_REMOVED lines=35> */
.L_x_18666:
[----:B------:R-:W-:Y:S01]  /*5f20*/  IMAD.MOV.U32 R26, RZ, RZ, R18 ;  /* 0x000000ffff1a7224 */ /* 0x000fe200078e0012 */
[----:B------:R-:W-:Y:S01]  /*5f30*/  MOV R13, R19 ;  /* 0x00000013000d7202 */ /* 0x000fe20000000f00 */
[----:B------:R-:W-:Y:S01]  /*5f40*/  IMAD.MOV.U32 R11, RZ, RZ, R5 ;  /* 0x000000ffff0b7224 */ /* 0x000fe200078e0005 */
[----:B------:R-:W-:Y:S02]  /*5f50*/  MOV R14, R4 ;  /* 0x00000004000e7202 */ /* 0x000fe40000000f00 */
[----:B------:R-:W-:-:S07]  /*5f60*/  MOV R12, 0x5f80 ;  /* 0x00005f80000c7802 */ /* 0x000fce0000000f00 */
[----:B-1----:R-:W-:Y:S05]  /*5f70*/  CALL.REL.NOINC `($__internal_378_$__cuda_sm20_div_s64) ;  /* 0x0000000800ec7944 */ /* 0x002fea0003c00000 */
        /* <DEDUP_REMOVED lines=8> */
.L_x_18667:
[----:B------:R-:W-:Y:S05]  /*6000*/  BSYNC.RECONVERGENT B1 ;  /* 0x0000000000017941 */ /* 0x000fea0003800200 */
.L_x_18665:
        /* <DEDUP_REMOVED lines=39> */
.L_x_18669:
        /* <DEDUP_REMOVED lines=17> */
.L_x_18670:
[----:B------:R-:W-:Y:S05]  /*6390*/  BSYNC.RECONVERGENT B1 ;  /* 0x0000000000017941 */ /* 0x000fea0003800200 */
.L_x_18668:
        /* <DEDUP_REMOVED lines=11> */
.L_x_18664:
        /* <DEDUP_REMOVED lines=31> */
.L_x_18672:
[----:B------:R-:W-:Y:S02]  /*6640*/  MOV R24, R20 ;  /* 0x0000001400187202 */ /* 0x000fe40000000f00 */
[----:B------:R-:W-:-:S07]  /*6650*/  MOV R26, 0x6670 ;  /* 0x00006670001a7802 */ /* 0x000fce0000000f00 */
[----:B-1----:R-:W-:Y:S05]  /*6660*/  CALL.REL.NOINC `($__internal_379_$__cuda_sm20_rem_s64) ;  /* 0x00000008007c7944 */ /* 0x002fea0003c00000 */
[----:B------:R-:W-:Y:S01]  /*6670*/  MOV R4, R6 ;  /* 0x0000000600047202 */ /* 0x000fe20000000f00 */
[----:B------:R-:W-:-:S07]  /*6680*/  IMAD.MOV.U32 R5, RZ, RZ, R7 ;  /* 0x000000ffff057224 */ /* 0x000fce00078e0007 */
.L_x_18673:
[----:B------:R-:W-:Y:S05]  /*6690*/  BSYNC.RECONVERGENT B1 ;  /* 0x0000000000017941 */ /* 0x000fea0003800200 */
.L_x_18671:
        /* <DEDUP_REMOVED lines=9> */
.L_x_18624:
[----:B------:R-:W2:Y:S02]  /*6730*/  LDG.E.64 R4, desc[UR14][R8.64] ;  /* 0x0000000e08047981 */ /* 0x000ea4000c1e1b00 */
[----:B--2---:R-:W0:Y:S02]  /*6740*/  I2F.F64.S64 R4, R4 ;  /* 0x0000000400047312 */ /* 0x004e240000301c00 */
[----:B0-----:R2:W-:Y:S02]  /*6750*/  STS.64 [R2], R4 ;  /* 0x0000000402007388 */ /* 0x0015e40000000a00 */
.L_x_18623:
[----:B------:R-:W-:Y:S05]  /*6760*/  BSYNC.RECONVERGENT B0 ;  /* 0x0000000000007941 */ /* 0x000fea0003800200 */
.L_x_18575:
[----:B------:R-:W-:Y:S01]  /*6770*/  BAR.SYNC.DEFER_BLOCKING 0x0 ;  /* 0x0000000000007b1d */ /* 0x000fe20000010000 */
[----:B------:R-:W-:Y:S02]  /*6780*/  ISETP.GE.U32.AND P0, PT, R3, 0x42, PT ;  /* 0x000000420300780c */ /* 0x000fe40003f06070 */
[----:B------:R-:W-:-:S11]  /*6790*/  ISETP.GT.U32.AND P1, PT, R0, 0x1f, PT ;  /* 0x0000001f0000780c */ /* 0x000fd60003f24070 */
[----:B------:R-:W-:Y:S05]  /*67a0*/  @!P0 BRA `(.L_x_18674) ;  /* 0x00000000002c8947 */ /* 0x000fea0003800000 */
.L_x_18675:
        /* <DEDUP_REMOVED lines=11> */
.L_x_18674:
        /* <DEDUP_REMOVED lines=45> */
        .weak           $__internal_378_$__cuda_sm20_div_s64
        .type           $__internal_378_$__cuda_sm20_div_s64,@function
        .size           $__internal_378_$__cuda_sm20_div_s64,($__internal_379_$__cuda_sm20_rem_s64 - $__internal_378_$__cuda_sm20_div_s64)
$__internal_378_$__cuda_sm20_div_s64:
        /* <DEDUP_REMOVED lines=82> */
[----:B------:R-:W-:Y:S06]  /*7050*/  RET.REL.NODEC R12 `(contiguous_mean2_i64) ;  /* 0xffffff8c0ce87950 */ /* 0x000fec0003c3ffff */
        .weak           $__internal_379_$__cuda_sm20_rem_s64
        .type           $__internal_379_$__cuda_sm20_rem_s64,@function
        .size           $__internal_379_$__cuda_sm20_rem_s64,(.L_x_30695 - $__internal_379_$__cuda_sm20_rem_s64)
$__internal_379_$__cuda_sm20_rem_s64:
        /* <DEDUP_REMOVED lines=76> */
[----:B------:R-:W-:Y:S06]  /*7520*/  RET.REL.NODEC R26 `(contiguous_mean2_i64) ;  /* 0xffffff881ab47950 */ /* 0x000fec0003c3ffff */
.L_x_18676:
        /* <DEDUP_REMOVED lines=13> */
.L_x_30695:


//--------------------- .text.uncontiguous_cumulate_mean_i64 --------------------------
	.section	.text.uncontiguous_cumulate_mean_i64,"ax",@progbits
	.align	128
        .global         uncontiguous_cumulate_mean_i64
        .type           uncontiguous_cumulate_mean_i64,@function
        .size           uncontiguous_cumulate_mean_i64,(.L_x_30697 - uncontiguous_cumulate_mean_i64)
        .other          uncontiguous_cumulate_mean_i64,@"STO_CUDA_ENTRY STV_DEFAULT"
uncontiguous_cumulate_mean_i64:
.text.uncontiguous_cumulate_mean_i64:
        /* <DEDUP_REMOVED lines=41> */
.L_x_18705:
        /* <DEDUP_REMOVED lines=33> */
.L_x_18682:
[----:B------:R-:W-:Y:S01]  /*04a0*/  IMAD.MOV.U32 R29, RZ, RZ, R14 ;  /* 0x000000ffff1d7224 */ /* 0x000fe200078e000e */
[----:B------:R-:W-:Y:S01]  /*04b0*/  MOV R26, R15 ;  /* 0x0000000f001a7202 */ /* 0x000fe20000000f00 */
[----:B------:R-:W-:Y:S01]  /*04c0*/  IMAD.MOV.U32 R13, RZ, RZ, R16 ;  /* 0x000000ffff0d7224 */ /* 0x000fe200078e0010 */
[----:B------:R-:W-:Y:S02]  /*04d0*/  MOV R12, R17 ;  /* 0x00000011000c7202 */ /* 0x000fe40000000f00 */
[----:B------:R-:W-:-:S07]  /*04e0*/  MOV R11, 0x500 ;  /* 0x00000500000b7802 */ /* 0x000fce0000000f00 */
[----:B------:R-:W-:Y:S05]  /*04f0*/  CALL.REL.NOINC `($__internal_380_$__cuda_sm20_div_s64) ;  /* 0x0000006400d07944 */ /* 0x000fea0003c00000 */
        /* <DEDUP_REMOVED lines=9> */
.L_x_18683:
[----:B------:R-:W-:Y:S05]  /*0590*/  BSYNC.RECONVERGENT B1 ;  /* 0x0000000000017941 */ /* 0x000fea0003800200 */
.L_x_18681:
        /* <DEDUP_REMOVED lines=36> */
.L_x_18685:
[----:B------:R-:W-:Y:S01]  /*07e0*/  IMAD.MOV.U32 R29, RZ, RZ, R7 ;  /* 0x000000ffff1d7224 */ /* 0x000fe200078e0007 */
[----:B------:R-:W-:Y:S01]  /*07f0*/  MOV R26, R8 ;  /* 0x00000008001a7202 */ /* 0x000fe20000000f00 */
[----:B------:R-:W-:Y:S01]  /*0800*/  IMAD.MOV.U32 R13, RZ, RZ, R16 ;  /* 0x000000ffff0d7224 */ /* 0x000fe200078e0010 */
[----:B------:R-:W-:Y:S02]  /*0810*/  MOV R12, R17 ;  /* 0x00000011000c7202 */ /* 0x000fe40000000f00 */
[----:B------:R-:W-:-:S07]  /*0820*/  MOV R11, 0x840 ;  /* 0x00000840000b7802 */ /* 0x000fce0000000f00 */
[----:B------:R-:W-:Y:S05]  /*0830*/  CALL.REL.NOINC `($__internal_380_$__cuda_sm20_div_s64) ;  /* 0x0000006400007944 */ /* 0x000fea0003c00000 */
        /* <DEDUP_REMOVED lines=10> */
.L_x_18686:
[----:B------:R-:W-:Y:S05]  /*08e0*/  BSYNC.RECONVERGENT B1 ;  /* 0x0000000000017941 */ /* 0x000fea0003800200 */
.L_x_18684:
        /* <DEDUP_REMOVED lines=37> */
.L_x_18688:
[----:B------:R-:W-:Y:S01]  /*0b40*/  MOV R29, R14 ;  /* 0x0000000e001d7202 */ /* 0x000fe20000000f00 */
[----:B------:R-:W-:Y:S01]  /*0b50*/  IMAD.MOV.U32 R26, RZ, RZ, R15 ;  /* 0x000000ffff1a7224 */ /* 0x000fe200078e000f */
[----:B------:R-:W-:Y:S01]  /*0b60*/  MOV R13, R16 ;  /* 0x00000010000d7202 */ /* 0x000fe20000000f00 */
[----:B------:R-:W-:Y:S01]  /*0b70*/  IMAD.MOV.U32 R12, RZ, RZ, R17 ;  /* 0x000000ffff0c7224 */ /* 0x000fe200078e0011 */
[----:B------:R-:W-:-:S07]  /*0b80*/  MOV R11, 0xba0 ;  /* 0x00000ba0000b7802 */ /* 0x000fce0000000f00 */
[----:B------:R-:W-:Y:S05]  /*0b90*/  CALL.REL.NOINC `($__internal_380_$__cuda_sm20_div_s64) ;  /* 0x0000006000287944 */ /* 0x000fea0003c00000 */
        /* <DEDUP_REMOVED lines=10> */
.L_x_18689:
[----:B------:R-:W-:Y:S05]  /*0c40*/  BSYNC.RECONVERGENT B1 ;  /* 0x0000000000017941 */ /* 0x000fea0003800200 */
.L_x_18687:
        /* <DEDUP_REMOVED lines=34> */
.L_x_18691:
        /* <DEDUP_REMOVED lines=16> */
.L_x_18692:
[----:B------:R-:W-:Y:S05]  /*0f70*/  BSYNC.RECONVERGENT B1 ;  /* 0x0000000000017941 */ /* 0x000fea0003800200 */
.L_x_18690:
        /* <DEDUP_REMOVED lines=37> */
.L_x_18694:
        /* <DEDUP_REMOVED lines=17> */
.L_x_18695:
[----:B------:R-:W-:Y:S05]  /*12e0*/  BSYNC.RECONVERGENT B1 ;  /* 0x0000000000017941 */ /* 0x000fea0003800200 */
.L_x_18693:
        /* <DEDUP_REMOVED lines=35> */
.L_x_18697:
        /* <DEDUP_REMOVED lines=16> */
.L_x_18698:
[----:B------:R-:W-:Y:S05]  /*1620*/  BSYNC.RECONVERGENT B1 ;  /* 0x0000000000017941 */ /* 0x000fea0003800200 */
.L_x_18696:
        /* <DEDUP_REMOVED lines=36> */
.L_x_18700:
[----:B------:R-:W-:Y:S01]  /*1870*/  MOV R29, R14 ;  /* 0x0000000e001d7202 */ /* 0x000fe20000000f00 */
[----:B------:R-:W-:Y:S01]  /*1880*/  IMAD.MOV.U32 R26, RZ, RZ, R15 ;  /* 0x000000ffff1a7224 */ /* 0x000fe200078e000f */
[----:B------:R-:W-:Y:S01]  /*1890*/  MOV R13, R16 ;  /* 0x00000010000d7202 */ /* 0x000fe20000000f00 */
[----:B------:R-:W-:Y:S01]  /*18a0*/  IMAD.MOV.U32 R12, RZ, RZ, R17 ;  /* 0x000000ffff0c7224 */ /* 0x000fe200078e0011 */
[----:B------:R-:W-:-:S07]  /*18b0*/  MOV R11, 0x18d0 ;  /* 0x000018d0000b7802 */ /* 0x000fce0000000f00 */
[----:B------:R-:W-:Y:S05]  /*18c0*/  CALL.REL.NOINC `($__internal_380_$__cuda_sm20_div_s64) ;  /* 0x0000005000dc7944 */ /* 0x000fea0003c00000 */
        /* <DEDUP_REMOVED lines=11> */
.L_x_18701:
[----:B------:R-:W-:Y:S05]  /*1980*/  BSYNC.RECONVERGENT B1 ;  /* 0x0000000000017941 */ /* 0x000fea0003800200 */
.L_x_18699:
        /* <DEDUP_REMOVED lines=36> */
.L_x_18703:
        /* <DEDUP_REMOVED lines=17> */
.L_x_18704:
[----:B------:R-:W-:Y:S05]  /*1ce0*/  BSYNC.RECONVERGENT B1 ;  /* 0x0000000000017941 */ /* 0x000fea0003800200 */
.L_x_18702:
        /* <DEDUP_REMOVED lines=10> */
.L_x_18680:
        /* <DEDUP_REMOVED lines=36> */
.L_x_18708:
[----:B------:R-:W-:Y:S01]  /*1fd0*/  MOV R29, R14 ;  /* 0x0000000e001d7202 */ /* 0x000fe20000000f00 */
[----:B------:R-:W-:Y:S01]  /*1fe0*/  IMAD.MOV.U32 R26, RZ, RZ, R15 ;  /* 0x000000ffff1a7224 */ /* 0x000fe200078e000f */
[----:B------:R-:W-:Y:S01]  /*1ff0*/  MOV R13, R16 ;  /* 0x00000010000d7202 */ /* 0x000fe20000000f00 */
[----:B------:R-:W-:Y:S01]  /*2000*/  IMAD.MOV.U32 R12, RZ, RZ, R17 ;  /* 0x000000ffff0c7224 */ /* 0x000fe200078e0011 */
[----:B------:R-:W-:-:S07]  /*2010*/  MOV R11, 0x2030 ;  /* 0x00002030000b7802 */ /* 0x000fce0000000f00 */
[----:B------:R-:W-:Y:S05]  /*2020*/  CALL.REL.NOINC `($__internal_380_$__cuda_sm20_div_s64) ;  /* 0x0000004c00047944 */ /* 0x000fea0003c00000 */
        /* <DEDUP_REMOVED lines=9> */
.L_x_18709:
[----:B------:R-:W-:Y:S05]  /*20c0*/  BSYNC.RECONVERGENT B1 ;  /* 0x0000000000017941 */ /* 0x000fea0003800200 */
.L_x_18707:
        /* <DEDUP_REMOVED lines=36> */
.L_x_18711:
        /* <DEDUP_REMOVED lines=17> */
.L_x_18712:
[----:B------:R-:W-:Y:S05]  /*2420*/  BSYNC.RECONVERGENT B1 ;  /* 0x0000000000017941 */ /* 0x000fea0003800200 */
.L_x_18710:
        /* <DEDUP_REMOVED lines=38> */
.L_x_18714:
        /* <DEDUP_REMOVED lines=16> */
.L_x_18715:
[----:B------:R-:W-:Y:S05]  /*2790*/  BSYNC.RECONVERGENT B1 ;  /* 0x0000000000017941 */ /* 0x000fea0003800200 */
.L_x_18713:
        /* <DEDUP_REMOVED lines=36> */
.L_x_18717:
        /* <DEDUP_REMOVED lines=16> */
.L_x_18718:
[----:B------:R-:W-:Y:S05]  /*2ae0*/  BSYNC.RECONVERGENT B1 ;  /* 0x0000000000017941 */ /* 0x000fea0003800200 */
.L_x_18716:
[----:B------:R-:W-:Y:S01]  /*2af0*/  IMAD R5, R5, R38, RZ ;  /* 0x0000002605057224 */ /* 0x000fe200078e02ff */
[----:B------:R-:W-:Y:S01]  /*2b00*/  IADD3 R9, PT, PT, R9, -0x2, RZ ;  /* 0xfffffffe09097810 */ /* 0x000fe20007ffe0ff */
[----:B------:R-:W-:Y:S02]  /*2b10*/  IMAD.MOV.U32 R34, RZ, RZ, R20 ;  /* 0x000000ffff227224 */ /* 0x000fe400078e0014 */
[-C--:B------:R-:W-:Y:S02]  /*2b20*/  IMAD R5, R39, R10.reuse, R5 ;  /* 0x0000000a27057224 */ /* 0x080fe400078e0205 */
[----:B------:R-:W-:-:S04]  /*2b30*/  IMAD.WIDE.U32 R34, R38, R10, R34 ;  /* 0x0000000a26227225 */ /* 0x000fc800078e0022 */
[----:B------:R-:W-:Y:S01]  /*2b40*/  IMAD.IADD R6, R35, 0x1, R5 ;  /* 0x0000000123067824 */ /* 0x000fe200078e0205 */
[----:B------:R-:W-:-:S07]  /*2b50*/  MOV R5, R34 ;  /* 0x0000002200057202 */ /* 0x000fce0000000f00 */
.L_x_18706:
        /* <DEDUP_REMOVED lines=31> */
.L_x_18720:
[----:B------:R-:W-:Y:S01]  /*2d50*/  IMAD.MOV.U32 R20, RZ, RZ, R14 ;  /* 0x000000ffff147224 */ /* 0x000fe200078e000e */
[----:B------:R-:W-:Y:S01]  /*2d60*/  MOV R24, R15 ;  /* 0x0000000f00187202 */ /* 0x000fe20000000f00 */
[----:B------:R-:W-:Y:S01]  /*2d70*/  IMAD.MOV.U32 R21, RZ, RZ, R16 ;  /* 0x000000ffff157224 */ /* 0x000fe200078e0010 */
[----:B------:R-:W-:Y:S02]  /*2d80*/  MOV R22, R17 ;  /* 0x0000001100167202 */ /* 0x000fe40000000f00 */
[----:B------:R-:W-:-:S07]  /*2d90*/  MOV R23, 0x2db0 ;  /* 0x00002db000177802 */ /* 0x000fce0000000f00 */
[----:B------:R-:W-:Y:S05]  /*2da0*/  CALL.REL.NOINC `($__internal_381_$__cuda_sm20_rem_s64) ;  /* 0x0000004000f47944 */ /* 0x000fea0003c00000 */
[----:B------:R-:W-:Y:S01]  /*2db0*/  IMAD.MOV.U32 R10, RZ, RZ, R12 ;  /* 0x000000ffff0a7224 */ /* 0x000fe200078e000c */
[----:B------:R-:W-:-:S07]  /*2dc0*/  MOV R11, R13 ;  /* 0x0000000d000b7202 */ /* 0x000fce0000000f00 */
.L_x_18721:
[----:B------:R-:W-:Y:S05]  /*2dd0*/  BSYNC.RECONVERGENT B1 ;  /* 0x0000000000017941 */ /* 0x000fea0003800200 */
.L_x_18719:
        /* <DEDUP_REMOVED lines=33> */
.L_x_18723:
[----:B------:R-:W-:Y:S01]  /*2ff0*/  MOV R21, R16 ;  /* 0x0000001000157202 */ /* 0x000fe20000000f00 */
[----:B------:R-:W-:Y:S01]  /*3000*/  IMAD.MOV.U32 R22, RZ, RZ, R17 ;  /* 0x000000ffff167224 */ /* 0x000fe200078e0011 */
[----:B------:R-:W-:Y:S01]  /*3010*/  MOV R20, R7 ;  /* 0x0000000700147202 */ /* 0x000fe20000000f00 */
[----:B------:R-:W-:Y:S01]  /*3020*/  IMAD.MOV.U32 R24, RZ, RZ, R8 ;  /* 0x000000ffff187224 */ /* 0x000fe200078e0008 */
[----:B------:R-:W-:-:S07]  /*3030*/  MOV R23, 0x3050 ;  /* 0x0000305000177802 */ /* 0x000fce0000000f00 */
[----:B------:R-:W-:Y:S05]  /*3040*/  CALL.REL.NOINC `($__internal_381_$__cuda_sm20_rem_s64) ;  /* 0x00000040004c7944 */ /* 0x000fea0003c00000 */
[----:B------:R-:W-:Y:S01]  /*3050*/  MOV R8, R12 ;  /* 0x0000000c00087202 */ /* 0x000fe20000000f00 */
[----:B------:R-:W-:-:S07]  /*3060*/  IMAD.MOV.U32 R9, RZ, RZ, R13 ;  /* 0x000000ffff097224 */ /* 0x000fce00078e000d */
.L_x_18724:
[----:B------:R-:W-:Y:S05]  /*3070*/  BSYNC.RECONVERGENT B1 ;  /* 0x0000000000017941 */ /* 0x000fea0003800200 */
.L_x_18722:
[----:B------:R-:W-:Y:S01]  /*3080*/  MOV R10, R5 ;  /* 0x00000005000a7202 */ /* 0x000fe20000000f00 */
[----:B------:R-:W-:Y:S02]  /*3090*/  IMAD R7, R9, R18, RZ ;  /* 0x0000001209077224 */ /* 0x000fe400078e02ff */
[----:B------:R-:W-:Y:S02]  /*30a0*/  IMAD.MOV.U32 R11, RZ, RZ, R6 ;  /* 0x000000ffff0b7224 */ /* 0x000fe400078e0006 */
[-C--:B------:R-:W-:Y:S02]  /*30b0*/  IMAD R7, R19, R8.reuse, R7 ;  /* 0x0000000813077224 */ /* 0x080fe400078e0207 */
[----:B------:R-:W-:-:S04]  /*30c0*/  IMAD.WIDE.U32 R10, R18, R8, R10 ;  /* 0x00000008120a7225 */ /* 0x000fc800078e000a */
[----:B------:R-:W-:Y:S01]  /*30d0*/  IMAD.MOV.U32 R5, RZ, RZ, R10 ;  /* 0x000000ffff057224 */ /* 0x000fe200078e000a */
[----:B------:R-:W-:-:S07]  /*30e0*/  IADD3 R6, PT, PT, R11, R7, RZ ;  /* 0x000000070b067210 */ /* 0x000fce0007ffe0ff */
.L_x_18679:
        /* <DEDUP_REMOVED lines=10> */
.L_x_18678:
        /* <DEDUP_REMOVED lines=20> */
.L_x_18752:
        /* <DEDUP_REMOVED lines=33> */
.L_x_18729:
[----:B------:R-:W-:Y:S01]  /*34e0*/  IMAD.MOV.U32 R29, RZ, RZ, R15 ;  /* 0x000000ffff1d7224 */ /* 0x000fe200078e000f */
[----:B------:R-:W-:Y:S01]  /*34f0*/  MOV R26, R14 ;  /* 0x0000000e001a7202 */ /* 0x000fe20000000f00 */
[----:B------:R-:W-:Y:S01]  /*3500*/  IMAD.MOV.U32 R13, RZ, RZ, R34 ;  /* 0x000000ffff0d7224 */ /* 0x000fe200078e0022 */
[----:B------:R-:W-:Y:S02]  /*3510*/  MOV R12, R35 ;  /* 0x00000023000c7202 */ /* 0x000fe40000000f00 */
[----:B------:R-:W-:-:S07]  /*3520*/  MOV R11, 0x3540 ;  /* 0x00003540000b7802 */ /* 0x000fce0000000f00 */
[----:B-123--:R-:W-:Y:S05]  /*3530*/  CALL.REL.NOINC `($__internal_380_$__cuda_sm20_div_s64) ;  /* 0x0000003400c07944 */ /* 0x00efea0003c00000 */
        /* <DEDUP_REMOVED lines=11> */
.L_x_18730:
[----:B------:R-:W-:Y:S05]  /*35f0*/  BSYNC.RECONVERGENT B1 ;  /* 0x0000000000017941 */ /* 0x000fea0003800200 */
.L_x_18728:
        /* <DEDUP_REMOVED lines=39> */
.L_x_18732:
[----:B------:R-:W-:Y:S01]  /*3870*/  IMAD.MOV.U32 R29, RZ, RZ, R34 ;  /* 0x000000ffff1d7224 */ /* 0x000fe200078e0022 */
[----:B------:R-:W-:Y:S01]  /*3880*/  MOV R26, R35 ;  /* 0x00000023001a7202 */ /* 0x000fe20000000f00 */
[----:B------:R-:W-:Y:S01]  /*3890*/  IMAD.MOV.U32 R13, RZ, RZ, R36 ;  /* 0x000000ffff0d7224 */ /* 0x000fe200078e0024 */
[----:B------:R-:W-:Y:S02]  /*38a0*/  MOV R12, R37 ;  /* 0x00000025000c7202 */ /* 0x000fe40000000f00 */
[----:B------:R-:W-:-:S07]  /*38b0*/  MOV R11, 0x38d0 ;  /* 0x000038d0000b7802 */ /* 0x000fce0000000f00 */
[----:B-1----:R-:W-:Y:S05]  /*38c0*/  CALL.REL.NOINC `($__internal_380_$__cuda_sm20_div_s64) ;  /* 0x0000003000dc7944 */ /* 0x002fea0003c00000 */
        /* <DEDUP_REMOVED lines=11> */
.L_x_18733:
[----:B------:R-:W-:Y:S05]  /*3980*/  BSYNC.RECONVERGENT B1 ;  /* 0x0000000000017941 */ /* 0x000fea0003800200 */
.L_x_18731:
        /* <DEDUP_REMOVED lines=38> */
.L_x_18735:
[----:B------:R-:W-:Y:S01]  /*3bf0*/  MOV R29, R34 ;  /* 0x00000022001d7202 */ /* 0x000fe20000000f00 */
[----:B------:R-:W-:Y:S01]  /*3c00*/  IMAD.MOV.U32 R26, RZ, RZ, R35 ;  /* 0x000000ffff1a7224 */ /* 0x000fe200078e0023 */
[----:B------:R-:W-:Y:S01]  /*3c10*/  MOV R13, R36 ;  /* 0x00000024000d7202 */ /* 0x000fe20000000f00 */
[----:B------:R-:W-:Y:S01]  /*3c20*/  IMAD.MOV.U32 R12, RZ, RZ, R37 ;  /* 0x000000ffff0c7224 */ /* 0x000fe200078e0025 */
[----:B------:R-:W-:-:S07]  /*3c30*/  MOV R11, 0x3c50 ;  /* 0x00003c50000b7802 */ /* 0x000fce0000000f00 */
[----:B-1----:R-:W-:Y:S05]  /*3c40*/  CALL.REL.NOINC `($__internal_380_$__cuda_sm20_div_s64) ;  /* 0x0000002c00fc7944 */ /* 0x002fea0003c00000 */
        /* <DEDUP_REMOVED lines=11> */
.L_x_18736:
[----:B------:R-:W-:Y:S05]  /*3d00*/  BSYNC.RECONVERGENT B1 ;  /* 0x0000000000017941 */ /* 0x000fea0003800200 */
.L_x_18734:
        /* <DEDUP_REMOVED lines=38> */
.L_x_18738:
        /* <DEDUP_REMOVED lines=17> */
.L_x_18739:
[----:B------:R-:W-:Y:S05]  /*4080*/  BSYNC.RECONVERGENT B1 ;  /* 0x0000000000017941 */ /* 0x000fea0003800200 */
.L_x_18737:
        /* <DEDUP_REMOVED lines=39> */
.L_x_18741:
        /* <DEDUP_REMOVED lines=17> */
.L_x_18742:
[----:B------:R-:W-:Y:S05]  /*4410*/  BSYNC.RECONVERGENT B1 ;  /* 0x0000000000017941 */ /* 0x000fea0003800200 */
.L_x_18740:
        /* <DEDUP_REMOVED lines=38> */
.L_x_18744:
        /* <DEDUP_REMOVED lines=17> */
.L_x_18745:
[----:B------:R-:W-:Y:S05]  /*4790*/  BSYNC.RECONVERGENT B1 ;  /* 0x0000000000017941 */ /* 0x000fea0003800200 */
.L_x_18743:
        /* <DEDUP_REMOVED lines=38> */
.L_x_18747:
        /* <DEDUP_REMOVED lines=17> */
.L_x_18748:
[----:B------:R-:W-:Y:S05]  /*4b10*/  BSYNC.RECONVERGENT B1 ;  /* 0x0000000000017941 */ /* 0x000fea0003800200 */
.L_x_18746:
        /* <DEDUP_REMOVED lines=36> */
.L_x_18750:
        /* <DEDUP_REMOVED lines=17> */
.L_x_18751:
[----:B------:R-:W-:Y:S05]  /*4e70*/  BSYNC.RECONVERGENT B1 ;  /* 0x0000000000017941 */ /* 0x000fea0003800200 */
.L_x_18749:
        /* <DEDUP_REMOVED lines=12> */
.L_x_18727:
        /* <DEDUP_REMOVED lines=35> */
.L_x_18755:
        /* <DEDUP_REMOVED lines=17> */
.L_x_18756:
[----:B------:R-:W-:Y:S05]  /*5280*/  BSYNC.RECONVERGENT B1 ;  /* 0x0000000000017941 */ /* 0x000fea0003800200 */
.L_x_18754:
        /* <DEDUP_REMOVED lines=41> */
.L_x_18758:
[----:B------:R-:W-:Y:S01]  /*5520*/  MOV R29, R18 ;  /* 0x00000012001d7202 */ /* 0x000fe20000000f00 */
[----:B------:R-:W-:Y:S01]  /*5530*/  IMAD.MOV.U32 R13, RZ, RZ, R16 ;  /* 0x000000ffff0d7224 */ /* 0x000fe200078e0010 */
[----:B------:R-:W-:Y:S02]  /*5540*/  MOV R26, R19 ;  /* 0x00000013001a7202 */ /* 0x000fe40000000f00 */
[----:B------:R-:W-:Y:S02]  /*5550*/  MOV R12, R17 ;  /* 0x00000011000c7202 */ /* 0x000fe40000000f00 */
[----:B------:R-:W-:-:S07]  /*5560*/  MOV R11, 0x5580 ;  /* 0x00005580000b7802 */ /* 0x000fce0000000f00 */
[----:B------:R-:W-:Y:S05]  /*5570*/  CALL.REL.NOINC `($__internal_380_$__cuda_sm20_div_s64) ;  /* 0x0000001400b07944 */ /* 0x000fea0003c00000 */
        /* <DEDUP_REMOVED lines=11> */
.L_x_18759:
[----:B------:R-:W-:Y:S05]  /*5630*/  BSYNC.RECONVERGENT B1 ;  /* 0x0000000000017941 */ /* 0x000fea0003800200 */
.L_x_18757:
        /* <DEDUP_REMOVED lines=40> */
.L_x_18761:
[----:B------:R-:W-:Y:S01]  /*58c0*/  MOV R29, R18 ;  /* 0x00000012001d7202 */ /* 0x000fe20000000f00 */
[----:B------:R-:W-:Y:S01]  /*58d0*/  IMAD.MOV.U32 R26, RZ, RZ, R19 ;  /* 0x000000ffff1a7224 */ /* 0x000fe200078e0013 */
[----:B------:R-:W-:Y:S02]  /*58e0*/  MOV R13, R20 ;  /* 0x00000014000d7202 */ /* 0x000fe40000000f00 */
[----:B------:R-:W-:Y:S02]  /*58f0*/  MOV R12, R21 ;  /* 0x00000015000c7202 */ /* 0x000fe40000000f00 */
[----:B------:R-:W-:-:S07]  /*5900*/  MOV R11, 0x5920 ;  /* 0x00005920000b7802 */ /* 0x000fce0000000f00 */
[----:B------:R-:W-:Y:S05]  /*5910*/  CALL.REL.NOINC `($__internal_380_$__cuda_sm20_div_s64) ;  /* 0x0000001000c87944 */ /* 0x000fea0003c00000 */
        /* <DEDUP_REMOVED lines=11> */
.L_x_18762:
[----:B------:R-:W-:Y:S05]  /*59d0*/  BSYNC.RECONVERGENT B1 ;  /* 0x0000000000017941 */ /* 0x000fea0003800200 */
.L_x_18760:
        /* <DEDUP_REMOVED lines=39> */
.L_x_18764:
[----:B------:R-:W-:Y:S01]  /*5c50*/  MOV R29, R18 ;  /* 0x00000012001d7202 */ /* 0x000fe20000000f00 */
[----:B------:R-:W-:Y:S01]  /*5c60*/  IMAD.MOV.U32 R26, RZ, RZ, R19 ;  /* 0x000000ffff1a7224 */ /* 0x000fe200078e0013 */
[----:B------:R-:W-:Y:S02]  /*5c70*/  MOV R13, R20 ;  /* 0x00000014000d7202 */ /* 0x000fe40000000f00 */
[----:B------:R-:W-:Y:S02]  /*5c80*/  MOV R12, R21 ;  /* 0x00000015000c7202 */ /* 0x000fe40000000f00 */
[----:B------:R-:W-:-:S07]  /*5c90*/  MOV R11, 0x5cb0 ;  /* 0x00005cb0000b7802 */ /* 0x000fce0000000f00 */
[----:B------:R-:W-:Y:S05]  /*5ca0*/  CALL.REL.NOINC `($__internal_380_$__cuda_sm20_div_s64) ;  /* 0x0000000c00e47944 */ /* 0x000fea0003c00000 */
        /* <DEDUP_REMOVED lines=11> */
.L_x_18765:
[----:B------:R-:W-:Y:S05]  /*5d60*/  BSYNC.RECONVERGENT B1 ;  /* 0x0000000000017941 */ /* 0x000fea0003800200 */
.L_x_18763:
        /* <DEDUP_REMOVED lines=10> */
.L_x_18753:
        /* <DEDUP_REMOVED lines=34> */
.L_x_18768:
        /* <DEDUP_REMOVED lines=17> */
.L_x_18769:
[----:B------:R-:W-:Y:S05]  /*6140*/  BSYNC.RECONVERGENT B1 ;  /* 0x0000000000017941 */ /* 0x000fea0003800200 */
.L_x_18767:
        /* <DEDUP_REMOVED lines=41> */
.L_x_18771:
        /* <DEDUP_REMOVED lines=17> */
.L_x_18772:
[----:B------:R-:W-:Y:S05]  /*64f0*/  BSYNC.RECONVERGENT B1 ;  /* 0x0000000000017941 */ /* 0x000fea0003800200 */
.L_x_18770:
        /* <DEDUP_REMOVED lines=10> */
.L_x_18766:
        /* <DEDUP_REMOVED lines=31> */
.L_x_18774:
[----:B------:R-:W-:Y:S01]  /*6790*/  MOV R21, R10 ;  /* 0x0000000a00157202 */ /* 0x000fe20000000f00 */
[----:B------:R-:W-:Y:S01]  /*67a0*/  IMAD.MOV.U32 R20, RZ, RZ, R15 ;  /* 0x000000ffff147224 */ /* 0x000fe200078e000f */
[----:B------:R-:W-:Y:S02]  /*67b0*/  MOV R22, R11 ;  /* 0x0000000b00167202 */ /* 0x000fe40000000f00 */
[----:B------:R-:W-:Y:S02]  /*67c0*/  MOV R24, R14 ;  /* 0x0000000e00187202 */ /* 0x000fe40000000f00 */
[----:B------:R-:W-:-:S07]  /*67d0*/  MOV R23, 0x67f0 ;  /* 0x000067f000177802 */ /* 0x000fce0000000f00 */
[----:B------:R-:W-:Y:S05]  /*67e0*/  CALL.REL.NOINC `($__internal_381_$__cuda_sm20_rem_s64) ;  /* 0x0000000800647944 */ /* 0x000fea0003c00000 */
[----:B------:R-:W-:Y:S01]  /*67f0*/  MOV R10, R12 ;  /* 0x0000000c000a7202 */ /* 0x000fe20000000f00 */
[----:B------:R-:W-:-:S07]  /*6800*/  IMAD.MOV.U32 R11, RZ, RZ, R13 ;  /* 0x000000ffff0b7224 */ /* 0x000fce00078e000d */
.L_x_18775:
[----:B------:R-:W-:Y:S05]  /*6810*/  BSYNC.RECONVERGENT B1 ;  /* 0x0000000000017941 */ /* 0x000fea0003800200 */
.L_x_18773:
        /* <DEDUP_REMOVED lines=10> */
.L_x_18726:
[----:B------:R-:W0:Y:S02]  /*68c0*/  LDCU.64 UR4, c[0x0][0x388] ;  /* 0x00007100ff0477ac */ /* 0x000e240008000a00 */
[----:B0-----:R-:W-:-:S04]  /*68d0*/  LEA R8, P0, R7, UR4, 0x3 ;  /* 0x0000000407087c11 */ /* 0x001fc8000f8018ff */
[----:B------:R-:W-:-:S05]  /*68e0*/  LEA.HI.X R9, R7, UR5, R6, 0x3, P0 ;  /* 0x0000000507097c11 */ /* 0x000fca00080f1c06 */
[----:B------:R-:W2:Y:S04]  /*68f0*/  LDG.E.64 R6, desc[UR6][R8.64] ;  /* 0x0000000608067981 */ /* 0x000ea8000c1e1b00 */
[----:B--2---:R0:W-:Y:S02]  /*6900*/  STS.64 [R3], R6 ;  /* 0x0000000603007388 */ /* 0x0041e40000000a00 */
.L_x_18725:
[----:B------:R-:W-:Y:S05]  /*6910*/  BSYNC.RECONVERGENT B0 ;  /* 0x0000000000007941 */ /* 0x000fea0003800200 */
.L_x_18677:
[----:B------:R-:W-:Y:S01]  /*6920*/  BAR.SYNC.DEFER_BLOCKING 0x0 ;  /* 0x0000000000007b1d */ /* 0x000fe20000010000 */
[----:B------:R-:W-:Y:S02]  /*6930*/  ISETP.GE.U32.AND P0, PT, R4, 0x42, PT ;  /* 0x000000420400780c */ /* 0x000fe40003f06070 */
[----:B------:R-:W-:-:S11]  /*6940*/  ISETP.GT.U32.AND P1, PT, R2, 0x1f, PT ;  /* 0x0000001f0200780c */ /* 0x000fd60003f24070 */
[----:B------:R-:W-:Y:S05]  /*6950*/  @!P0 BRA `(.L_x_18776) ;  /* 0x00000000002c8947 */ /* 0x000fea0003800000 */
.L_x_18777:
        /* <DEDUP_REMOVED lines=11> */
.L_x_18776:
        /* <DEDUP_REMOVED lines=35> */
        .weak           $__internal_380_$__cuda_sm20_div_s64
        .type           $__internal_380_$__cuda_sm20_div_s64,@function
        .size           $__internal_380_$__cuda_sm20_div_s64,($__internal_381_$__cuda_sm20_rem_s64 - $__internal_380_$__cuda_sm20_div_s64)
$__internal_380_$__cuda_sm20_div_s64:
        /* <DEDUP_REMOVED lines=83> */
[----:B------:R-:W-:Y:S05]  /*7170*/  RET.REL.NODEC R12 `(uncontiguous_cumulate_mean_i64) ;  /* 0xffffff8c0ca07950 */ /* 0x000fea0003c3ffff */
        .weak           $__internal_381_$__cuda_sm20_rem_s64
        .type           $__internal_381_$__cuda_sm20_rem_s64,@function
        .size           $__internal_381_$__cuda_sm20_rem_s64,(.L_x_30697 - $__internal_381_$__cuda_sm20_rem_s64)
$__internal_381_$__cuda_sm20_rem_s64:
        /* <DEDUP_REMOVED lines=77> */
[----:B------:R-:W-:Y:S06]  /*7650*/  RET.REL.NODEC R10 `(uncontiguous_cumulate_mean_i64) ;  /* 0xffffff880a687950 */ /* 0x000fec0003c3ffff */
.L_x_18778:
        /* <DEDUP_REMOVED lines=10> */
.L_x_30697:


//--------------------- .text.uncontiguous_mean_i64 --------------------------
	.section	.text.uncontiguous_mean_i64,"ax",@progbits
	.align	128
        .global         uncontiguous_mean_i64
        .type           uncontiguous_mean_i64,@function
        .size           uncontiguous_mean_i64,(.L_x_30699 - uncontiguous_mean_i64)
        .other          uncontiguous_mean_i64,@"STO_CUDA_ENTRY STV_DEFAULT"
uncontiguous_mean_i64:
.text.uncontiguous_mean_i64:
        /* <DEDUP_REMOVED lines=41> */
.L_x_18807:
        /* <DEDUP_REMOVED lines=33> */
.L_x_18784:
[----:B------:R-:W-:Y:S01]  /*04a0*/  IMAD.MOV.U32 R29, RZ, RZ, R14 ;  /* 0x000000ffff1d7224 */ /* 0x000fe200078e000e */
[----:B------:R-:W-:Y:S01]  /*04b0*/  MOV R26, R15 ;  /* 0x0000000f001a7202 */ /* 0x000fe20000000f00 */
[----:B------:R-:W-:Y:S01]  /*04c0*/  IMAD.MOV.U32 R13, RZ, RZ, R16 ;  /* 0x000000ffff0d7224 */ /* 0x000fe200078e0010 */
[----:B------:R-:W-:Y:S02]  /*04d0*/  MOV R12, R17 ;  /* 0x00000011000c7202 */ /* 0x000fe40000000f00 */
[----:B------:R-:W-:-:S07]  /*04e0*/  MOV R11, 0x500 ;  /* 0x00000500000b7802 */ /* 0x000fce0000000f00 */
[----:B------:R-:W-:Y:S05]  /*04f0*/  CALL.REL.NOINC `($__internal_382_$__cuda_sm20_div_s64) ;  /* 0x0000006400dc7944 */ /* 0x000fea0003c00000 */
        /* <DEDUP_REMOVED lines=9> */
.L_x_18785:
[----:B------:R-:W-:Y:S05]  /*0590*/  BSYNC.RECONVERGENT B1 ;  /* 0x0000000000017941 */ /* 0x000fea0003800200 */
.L_x_18783:
        /* <DEDUP_REMOVED lines=36> */
.L_x_18787:
[----:B------:R-:W-:Y:S01]  /*07e0*/  IMAD.MOV.U32 R29, RZ, RZ, R7 ;  /* 0x000000ffff1d7224 */ /* 0x000fe200078e0007 */
[----:B------:R-:W-:Y:S01]  /*07f0*/  MOV R26, R8 ;  /* 0x00000008001a7202 */ /* 0x000fe20000000f00 */
[----:B------:R-:W-:Y:S01]  /*0800*/  IMAD.MOV.U32 R13, RZ, RZ, R16 ;  /* 0x000000ffff0d7224 */ /* 0x000fe200078e0010 */
[----:B------:R-:W-:Y:S02]  /*0810*/  MOV R12, R17 ;  /* 0x00000011000c7202 */ /* 0x000fe40000000f00 */
[----:B------:R-:W-:-:S07]  /*0820*/  MOV R11, 0x840 ;  /* 0x00000840000b7802 */ /* 0x000fce0000000f00 */
[----:B------:R-:W-:Y:S05]  /*0830*/  CALL.REL.NOINC `($__internal_382_$__cuda_sm20_div_s64) ;  /* 0x00000064000c7944 */ /* 0x000fea0003c00000 */
        /* <DEDUP_REMOVED lines=10> */
.L_x_18788:
[----:B------:R-:W-:Y:S05]  /*08e0*/  BSYNC.RECONVERGENT B1 ;  /* 0x0000000000017941 */ /* 0x000fea0003800200 */
.L_x_18786:
        /* <DEDUP_REMOVED lines=37> */
.L_x_18790:
[----:B------:R-:W-:Y:S01]  /*0b40*/  MOV R29, R14 ;  /* 0x0000000e001d7202 */ /* 0x000fe20000000f00 */
[----:B------:R-:W-:Y:S01]  /*0b50*/  IMAD.MOV.U32 R26, RZ, RZ, R15 ;  /* 0x000000ffff1a7224 */ /* 0x000fe200078e000f */
[----:B------:R-:W-:Y:S01]  /*0b60*/  MOV R13, R16 ;  /* 0x00000010000d7202 */ /* 0x000fe20000000f00 */
[----:B------:R-:W-:Y:S01]  /*0b70*/  IMAD.MOV.U32 R12, RZ, RZ, R17 ;  /* 0x000000ffff0c7224 */ /* 0x000fe200078e0011 */
[----:B------:R-:W-:-:S07]  /*0b80*/  MOV R11, 0xba0 ;  /* 0x00000ba0000b7802 */ /* 0x000fce0000000f00 */
[----:B------:R-:W-:Y:S05]  /*0b90*/  CALL.REL.NOINC `($__internal_382_$__cuda_sm20_div_s64) ;  /* 0x0000006000347944 */ /* 0x000fea0003c00000 */
        /* <DEDUP_REMOVED lines=10> */
.L_x_18791:
[----:B------:R-:W-:Y:S05]  /*0c40*/  BSYNC.RECONVERGENT B1 ;  /* 0x0000000000017941 */ /* 0x000fea0003800200 */
.L_x_18789:
        /* <DEDUP_REMOVED lines=34> */
.L_x_18793:
        /* <DEDUP_REMOVED lines=16> */
.L_x_18794:
[----:B------:R-:W-:Y:S05]  /*0f70*/  BSYNC.RECONVERGENT B1 ;  /* 0x0000000000017941 */ /* 0x000fea0003800200 */
.L_x_18792:
        /* <DEDUP_REMOVED lines=37> */
.L_x_18796:
        /* <DEDUP_REMOVED lines=17> */
.L_x_18797:
[----:B------:R-:W-:Y:S05]  /*12e0*/  BSYNC.RECONVERGENT B1 ;  /* 0x0000000000017941 */ /* 0x000fea0003800200 */
.L_x_18795:
        /* <DEDUP_REMOVED lines=35> */
.L_x_18799:
        /* <DEDUP_REMOVED lines=16> */
.L_x_18800:
[----:B------:R-:W-:Y:S05]  /*1620*/  BSYNC.RECONVERGENT B1 ;  /* 0x0000000000017941 */ /* 0x000fea0003800200 */
.L_x_18798:
        /* <DEDUP_REMOVED lines=36> */
.L_x_18802:
[----:B------:R-:W-:Y:S01]  /*1870*/  MOV R29, R14 ;  /* 0x0000000e001d7202 */ /* 0x000fe20000000f00 */
[----:B------:R-:W-:Y:S01]  /*1880*/  IMAD.MOV.U32 R26, RZ, RZ, R15 ;  /* 0x000000ffff1a7224 */ /* 0x000fe200078e000f */
[----:B------:R-:W-:Y:S01]  /*1890*/  MOV R13, R16 ;  /* 0x00000010000d7202 */ /* 0x000fe20000000f00 */
[----:B------:R-:W-:Y:S01]  /*18a0*/  IMAD.MOV.U32 R12, RZ, RZ, R17 ;  /* 0x000000ffff0c7224 */ /* 0x000fe200078e0011 */
[----:B------:R-:W-:-:S07]  /*18b0*/  MOV R11, 0x18d0 ;  /* 0x000018d0000b7802 */ /* 0x000fce0000000f00 */
[----:B------:R-:W-:Y:S05]  /*18c0*/  CALL.REL.NOINC `($__internal_382_$__cuda_sm20_div_s64) ;  /* 0x0000005000e87944 */ /* 0x000fea0003c00000 */
        /* <DEDUP_REMOVED lines=11> */
.L_x_18803:
[----:B------:R-:W-:Y:S05]  /*1980*/  BSYNC.RECONVERGENT B1 ;  /* 0x0000000000017941 */ /* 0x000fea0003800200 */
.L_x_18801:
        /* <DEDUP_REMOVED lines=36> */
.L_x_18805:
        /* <DEDUP_REMOVED lines=17> */
.L_x_18806:
[----:B------:R-:W-:Y:S05]  /*1ce0*/  BSYNC.RECONVERGENT B1 ;  /* 0x0000000000017941 */ /* 0x000fea0003800200 */
.L_x_18804:
        /* <DEDUP_REMOVED lines=10> */
.L_x_18782:
        /* <DEDUP_REMOVED lines=36> */
.L_x_18810:
[----:B------:R-:W-:Y:S01]  /*1fd0*/  MOV R29, R14 ;  /* 0x0000000e001d7202 */ /* 0x000fe20000000f00 */
[----:B------:R-:W-:Y:S01]  /*1fe0*/  IMAD.MOV.U32 R26, RZ, RZ, R15 ;  /* 0x000000ffff1a7224 */ /* 0x000fe200078e000f */
[----:B------:R-:W-:Y:S01]  /*1ff0*/  MOV R13, R16 ;  /* 0x00000010000d7202 */ /* 0x000fe20000000f00 */
[----:B------:R-:W-:Y:S01]  /*2000*/  IMAD.MOV.U32 R12, RZ, RZ, R17 ;  /* 0x000000ffff0c7224 */ /* 0x000fe200078e0011 */
[----:B------:R-:W-:-:S07]  /*2010*/  MOV R11, 0x2030 ;  /* 0x00002030000b7802 */ /* 0x000fce0000000f00 */
[----:B------:R-:W-:Y:S05]  /*2020*/  CALL.REL.NOINC `($__internal_382_$__cuda_sm20_div_s64) ;  /* 0x0000004c00107944 */ /* 0x000fea0003c00000 */
        /* <DEDUP_REMOVED lines=9> */
.L_x_18811:
[----:B------:R-:W-:Y:S05]  /*20c0*/  BSYNC.RECONVERGENT B1 ;  /* 0x0000000000017941 */ /* 0x000fea0003800200 */
.L_x_18809:
        /* <DEDUP_REMOVED lines=36> */
.L_x_18813:
        /* <DEDUP_REMOVED lines=17> */
.L_x_18814:
[----:B------:R-:W-:Y:S05]  /*2420*/  BSYNC.RECONVERGENT B1 ;  /* 0x0000000000017941 */ /* 0x000fea0003800200 */
.L_x_18812:
        /* <DEDUP_REMOVED lines=38> */
.L_x_18816:
        /* <DEDUP_REMOVED lines=16> */
.L_x_18817:
[----:B------:R-:W-:Y:S05]  /*2790*/  BSYNC.RECONVERGENT B1 ;  /* 0x0000000000017941 */ /* 0x000fea0003800200 */
.L_x_18815:
        /* <DEDUP_REMOVED lines=36> */
.L_x_18819:
        /* <DEDUP_REMOVED lines=16> */
.L_x_18820:
[----:B------:R-:W-:Y:S05]  /*2ae0*/  BSYNC.RECONVERGENT B1 ;  /* 0x0000000000017941 */ /* 0x000fea0003800200 */
.L_x_18818:
[----:B------:R-:W-:Y:S01]  /*2af0*/  IMAD R5, R5, R38, RZ ;  /* 0x0000002605057224 */ /* 0x000fe200078e02ff */
[----:B------:R-:W-:Y:S01]  /*2b00*/  IADD3 R9, PT, PT, R9, -0x2, RZ ;  /* 0xfffffffe09097810 */ /* 0x000fe20007ffe0ff */
[----:B------:R-:W-:Y:S02]  /*2b10*/  IMAD.MOV.U32 R34, RZ, RZ, R20 ;  /* 0x000000ffff227224 */ /* 0x000fe400078e0014 */
[-C--:B------:R-:W-:Y:S02]  /*2b20*/  IMAD R5, R39, R10.reuse, R5 ;  /* 0x0000000a27057224 */ /* 0x080fe400078e0205 */
[----:B------:R-:W-:-:S04]  /*2b30*/  IMAD.WIDE.U32 R34, R38, R10, R34 ;  /* 0x0000000a26227225 */ /* 0x000fc800078e0022 */
[----:B------:R-:W-:Y:S01]  /*2b40*/  IMAD.IADD R6, R35, 0x1, R5 ;  /* 0x0000000123067824 */ /* 0x000fe200078e0205 */
[----:B------:R-:W-:-:S07]  /*2b50*/  MOV R5, R34 ;  /* 0x0000002200057202 */ /* 0x000fce0000000f00 */
.L_x_18808:
        /* <DEDUP_REMOVED lines=31> */
.L_x_18822:
[----:B------:R-:W-:Y:S01]  /*2d50*/  IMAD.MOV.U32 R20, RZ, RZ, R14 ;  /* 0x000000ffff147224 */ /* 0x000fe200078e000e */
[----:B------:R-:W-:Y:S01]  /*2d60*/  MOV R24, R15 ;  /* 0x0000000f00187202 */ /* 0x000fe20000000f00 */
[----:B------:R-:W-:Y:S01]  /*2d70*/  IMAD.MOV.U32 R21, RZ, RZ, R16 ;  /* 0x000000ffff157224 */ /* 0x000fe200078e0010 */
[----:B------:R-:W-:Y:S02]  /*2d80*/  MOV R22, R17 ;  /* 0x0000001100167202 */ /* 0x000fe40000000f00 */
[----:B------:R-:W-:-:S07]  /*2d90*/  MOV R23, 0x2db0 ;  /* 0x00002db000177802 */ /* 0x000fce0000000f00 */
[----:B------:R-:W-:Y:S05]  /*2da0*/  CALL.REL.NOINC `($__internal_383_$__cuda_sm20_rem_s64) ;  /* 0x0000004400007944 */ /* 0x000fea0003c00000 */
[----:B------:R-:W-:Y:S01]  /*2db0*/  IMAD.MOV.U32 R10, RZ, RZ, R12 ;  /* 0x000000ffff0a7224 */ /* 0x000fe200078e000c */
[----:B------:R-:W-:-:S07]  /*2dc0*/  MOV R11, R13 ;  /* 0x0000000d000b7202 */ /* 0x000fce0000000f00 */
.L_x_18823:
[----:B------:R-:W-:Y:S05]  /*2dd0*/  BSYNC.RECONVERGENT B1 ;  /* 0x0000000000017941 */ /* 0x000fea0003800200 */
.L_x_18821:
        /* <DEDUP_REMOVED lines=33> */
.L_x_18825:
[----:B------:R-:W-:Y:S01]  /*2ff0*/  MOV R21, R16 ;  /* 0x0000001000157202 */ /* 0x000fe20000000f00 */
[----:B------:R-:W-:Y:S01]  /*3000*/  IMAD.MOV.U32 R22, RZ, RZ, R17 ;  /* 0x000000ffff167224 */ /* 0x000fe200078e0011 */
[----:B------:R-:W-:Y:S01]  /*3010*/  MOV R20, R7 ;  /* 0x0000000700147202 */ /* 0x000fe20000000f00 */
[----:B------:R-:W-:Y:S01]  /*3020*/  IMAD.MOV.U32 R24, RZ, RZ, R8 ;  /* 0x000000ffff187224 */ /* 0x000fe200078e0008 */
[----:B------:R-:W-:-:S07]  /*3030*/  MOV R23, 0x3050 ;  /* 0x0000305000177802 */ /* 0x000fce0000000f00 */
[----:B------:R-:W-:Y:S05]  /*3040*/  CALL.REL.NOINC `($__internal_383_$__cuda_sm20_rem_s64) ;  /* 0x0000004000587944 */ /* 0x000fea0003c00000 */
[----:B------:R-:W-:Y:S01]  /*3050*/  MOV R8, R12 ;  /* 0x0000000c00087202 */ /* 0x000fe20000000f00 */
[----:B------:R-:W-:-:S07]  /*3060*/  IMAD.MOV.U32 R9, RZ, RZ, R13 ;  /* 0x000000ffff097224 */ /* 0x000fce00078e000d */
.L_x_18826:
[----:B------:R-:W-:Y:S05]  /*3070*/  BSYNC.RECONVERGENT B1 ;  /* 0x0000000000017941 */ /* 0x000fea0003800200 */
.L_x_18824:
[----:B------:R-:W-:Y:S01]  /*3080*/  MOV R10, R5 ;  /* 0x00000005000a7202 */ /* 0x000fe20000000f00 */
[----:B------:R-:W-:Y:S02]  /*3090*/  IMAD R7, R9, R18, RZ ;  /* 0x0000001209077224 */ /* 0x000fe400078e02ff */
[----:B------:R-:W-:Y:S02]  /*30a0*/  IMAD.MOV.U32 R11, RZ, RZ, R6 ;  /* 0x000000ffff0b7224 */ /* 0x000fe400078e0006 */
[-C--:B------:R-:W-:Y:S02]  /*30b0*/  IMAD R7, R19, R8.reuse, R7 ;  /* 0x0000000813077224 */ /* 0x080fe400078e0207 */
[----:B------:R-:W-:-:S04]  /*30c0*/  IMAD.WIDE.U32 R10, R18, R8, R10 ;  /* 0x00000008120a7225 */ /* 0x000fc800078e000a */
[----:B------:R-:W-:Y:S01]  /*30d0*/  IMAD.MOV.U32 R5, RZ, RZ, R10 ;  /* 0x000000ffff057224 */ /* 0x000fe200078e000a */
[----:B------:R-:W-:-:S07]  /*30e0*/  IADD3 R6, PT, PT, R11, R7, RZ ;  /* 0x000000070b067210 */ /* 0x000fce0007ffe0ff */
.L_x_18781:
        /* <DEDUP_REMOVED lines=12> */
.L_x_18780:
        /* <DEDUP_REMOVED lines=20> */
.L_x_18854:
        /* <DEDUP_REMOVED lines=33> */
.L_x_18831:
[----:B------:R-:W-:Y:S01]  /*3500*/  MOV R29, R15 ;  /* 0x0000000f001d7202 */ /* 0x000fe20000000f00 */
[----:B------:R-:W-:Y:S01]  /*3510*/  IMAD.MOV.U32 R26, RZ, RZ, R14 ;  /* 0x000000ffff1a7224 */ /* 0x000fe200078e000e */
[----:B------:R-:W-:Y:S01]  /*3520*/  MOV R13, R34 ;  /* 0x00000022000d7202 */ /* 0x000fe20000000f00 */
[----:B------:R-:W-:Y:S01]  /*3530*/  IMAD.MOV.U32 R12, RZ, RZ, R35 ;  /* 0x000000ffff0c7224 */ /* 0x000fe200078e0023 */
[----:B------:R-:W-:-:S07]  /*3540*/  MOV R11, 0x3560 ;  /* 0x00003560000b7802 */ /* 0x000fce0000000f00 */
[----:B-123--:R-:W-:Y:S05]  /*3550*/  CALL.REL.NOINC `($__internal_382_$__cuda_sm20_div_s64) ;  /* 0x0000003400c47944 */ /* 0x00efea0003c00000 */
        /* <DEDUP_REMOVED lines=11> */
.L_x_18832:
[----:B------:R-:W-:Y:S05]  /*3610*/  BSYNC.RECONVERGENT B1 ;  /* 0x0000000000017941 */ /* 0x000fea0003800200 */
.L_x_18830:
        /* <DEDUP_REMOVED lines=39> */
.L_x_18834:
[----:B------:R-:W-:Y:S01]  /*3890*/  MOV R29, R34 ;  /* 0x00000022001d7202 */ /* 0x000fe20000000f00 */
[----:B------:R-:W-:Y:S01]  /*38a0*/  IMAD.MOV.U32 R26, RZ, RZ, R35 ;  /* 0x000000ffff1a7224 */ /* 0x000fe200078e0023 */
[----:B------:R-:W-:Y:S01]  /*38b0*/  MOV R13, R36 ;  /* 0x00000024000d7202 */ /* 0x000fe20000000f00 */
[----:B------:R-:W-:Y:S01]  /*38c0*/  IMAD.MOV.U32 R12, RZ, RZ, R37 ;  /* 0x000000ffff0c7224 */ /* 0x000fe200078e0025 */
[----:B------:R-:W-:-:S07]  /*38d0*/  MOV R11, 0x38f0 ;  /* 0x000038f0000b7802 */ /* 0x000fce0000000f00 */
[----:B-1----:R-:W-:Y:S05]  /*38e0*/  CALL.REL.NOINC `($__internal_382_$__cuda_sm20_div_s64) ;  /* 0x0000003000e07944 */ /* 0x002fea0003c00000 */
        /* <DEDUP_REMOVED lines=11> */
.L_x_18835:
[----:B------:R-:W-:Y:S05]  /*39a0*/  BSYNC.RECONVERGENT B1 ;  /* 0x0000000000017941 */ /* 0x000fea0003800200 */
.L_x_18833:
        /* <DEDUP_REMOVED lines=38> */
.L_x_18837:
[----:B------:R-:W-:Y:S01]  /*3c10*/  IMAD.MOV.U32 R29, RZ, RZ, R34 ;  /* 0x000000ffff1d7224 */ /* 0x000fe200078e0022 */
[----:B------:R-:W-:Y:S01]  /*3c20*/  MOV R26, R35 ;  /* 0x00000023001a7202 */ /* 0x000fe20000000f00 */
[----:B------:R-:W-:Y:S01]  /*3c30*/  IMAD.MOV.U32 R13, RZ, RZ, R36 ;  /* 0x000000ffff0d7224 */ /* 0x000fe200078e0024 */
[----:B------:R-:W-:Y:S02]  /*3c40*/  MOV R12, R37 ;  /* 0x00000025000c7202 */ /* 0x000fe40000000f00 */
[----:B------:R-:W-:-:S07]  /*3c50*/  MOV R11, 0x3c70 ;  /* 0x00003c70000b7802 */ /* 0x000fce0000000f00 */
[----:B-1----:R-:W-:Y:S05]  /*3c60*/  CALL.REL.NOINC `($__internal_382_$__cuda_sm20_div_s64) ;  /* 0x0000003000007944 */ /* 0x002fea0003c00000 */
        /* <DEDUP_REMOVED lines=11> */
.L_x_18838:
[----:B------:R-:W-:Y:S05]  /*3d20*/  BSYNC.RECONVERGENT B1 ;  /* 0x0000000000017941 */ /* 0x000fea0003800200 */
.L_x_18836:
        /* <DEDUP_REMOVED lines=38> */
.L_x_18840:
        /* <DEDUP_REMOVED lines=17> */
.L_x_18841:
[----:B------:R-:W-:Y:S05]  /*40a0*/  BSYNC.RECONVERGENT B1 ;  /* 0x0000000000017941 */ /* 0x000fea0003800200 */
.L_x_18839:
        /* <DEDUP_REMOVED lines=39> */
.L_x_18843:
        /* <DEDUP_REMOVED lines=17> */
.L_x_18844:
[----:B------:R-:W-:Y:S05]  /*4430*/  BSYNC.RECONVERGENT B1 ;  /* 0x0000000000017941 */ /* 0x000fea0003800200 */
.L_x_18842:
        /* <DEDUP_REMOVED lines=38> */
.L_x_18846:
        /* <DEDUP_REMOVED lines=17> */
.L_x_18847:
[----:B------:R-:W-:Y:S05]  /*47b0*/  BSYNC.RECONVERGENT B1 ;  /* 0x0000000000017941 */ /* 0x000fea0003800200 */
.L_x_18845:
        /* <DEDUP_REMOVED lines=38> */
.L_x_18849:
        /* <DEDUP_REMOVED lines=17> */
.L_x_18850:
[----:B------:R-:W-:Y:S05]  /*4b30*/  BSYNC.RECONVERGENT B1 ;  /* 0x0000000000017941 */ /* 0x000fea0003800200 */
.L_x_18848:
        /* <DEDUP_REMOVED lines=36> */
.L_x_18852:
        /* <DEDUP_REMOVED lines=17> */
.L_x_18853:
[----:B------:R-:W-:Y:S05]  /*4e90*/  BSYNC.RECONVERGENT B1 ;  /* 0x0000000000017941 */ /* 0x000fea0003800200 */
.L_x_18851:
        /* <DEDUP_REMOVED lines=12> */
.L_x_18829:
        /* <DEDUP_REMOVED lines=35> */
.L_x_18857:
[----:B------:R-:W-:Y:S01]  /*5190*/  IMAD.MOV.U32 R29, RZ, RZ, R15 ;  /* 0x000000ffff1d7224 */ /* 0x000fe200078e000f */
[----:B------:R-:W-:Y:S01]  /*51a0*/  MOV R26, R14 ;  /* 0x0000000e001a7202 */ /* 0x000fe20000000f00 */
[----:B------:R-:W-:Y:S01]  /*51b0*/  IMAD.MOV.U32 R13, RZ, RZ, R16 ;  /* 0x000000ffff0d7224 */ /* 0x000fe200078e0010 */
[----:B------:R-:W-:Y:S02]  /*51c0*/  MOV R12, R17 ;  /* 0x00000011000c7202 */ /* 0x000fe40000000f00 */
[----:B------:R-:W-:-:S07]  /*51d0*/  MOV R11, 0x51f0 ;  /* 0x000051f0000b7802 */ /* 0x000fce0000000f00 */
[----:B------:R-:W-:Y:S05]  /*51e0*/  CALL.REL.NOINC `($__internal_382_$__cuda_sm20_div_s64) ;  /* 0x0000001800a07944 */ /* 0x000fea0003c00000 */
        /* <DEDUP_REMOVED lines=11> */
.L_x_18858:
[----:B------:R-:W-:Y:S05]  /*52a0*/  BSYNC.RECONVERGENT B1 ;  /* 0x0000000000017941 */ /* 0x000fea0003800200 */
.L_x_18856:
        /* <DEDUP_REMOVED lines=41> */
.L_x_18860:
[----:B------:R-:W-:Y:S01]  /*5540*/  MOV R29, R18 ;  /* 0x00000012001d7202 */ /* 0x000fe20000000f00 */
[----:B------:R-:W-:Y:S01]  /*5550*/  IMAD.MOV.U32 R13, RZ, RZ, R16 ;  /* 0x000000ffff0d7224 */ /* 0x000fe200078e0010 */
[----:B------:R-:W-:Y:S02]  /*5560*/  MOV R26, R19 ;  /* 0x00000013001a7202 */ /* 0x000fe40000000f00 */
[----:B------:R-:W-:Y:S02]  /*5570*/  MOV R12, R17 ;  /* 0x00000011000c7202 */ /* 0x000fe40000000f00 */
[----:B------:R-:W-:-:S07]  /*5580*/  MOV R11, 0x55a0 ;  /* 0x000055a0000b7802 */ /* 0x000fce0000000f00 */
[----:B------:R-:W-:Y:S05]  /*5590*/  CALL.REL.NOINC `($__internal_382_$__cuda_sm20_div_s64) ;  /* 0x0000001400b47944 */ /* 0x000fea0003c00000 */
        /* <DEDUP_REMOVED lines=11> */
.L_x_18861:
[----:B------:R-:W-:Y:S05]  /*5650*/  BSYNC.RECONVERGENT B1 ;  /* 0x0000000000017941 */ /* 0x000fea0003800200 */
.L_x_18859:
        /* <DEDUP_REMOVED lines=40> */
.L_x_18863:
[----:B------:R-:W-:Y:S01]  /*58e0*/  MOV R29, R18 ;  /* 0x00000012001d7202 */ /* 0x000fe20000000f00 */
[----:B------:R-:W-:Y:S01]  /*58f0*/  IMAD.MOV.U32 R26, RZ, RZ, R19 ;  /* 0x000000ffff1a7224 */ /* 0x000fe200078e0013 */
[----:B------:R-:W-:Y:S02]  /*5900*/  MOV R13, R20 ;  /* 0x00000014000d7202 */ /* 0x000fe40000000f00 */
[----:B------:R-:W-:Y:S02]  /*5910*/  MOV R12, R21 ;  /* 0x00000015000c7202 */ /* 0x000fe40000000f00 */
[----:B------:R-:W-:-:S07]  /*5920*/  MOV R11, 0x5940 ;  /* 0x00005940000b7802 */ /* 0x000fce0000000f00 */
[----:B------:R-:W-:Y:S05]  /*5930*/  CALL.REL.NOINC `($__internal_382_$__cuda_sm20_div_s64) ;  /* 0x0000001000cc7944 */ /* 0x000fea0003c00000 */
        /* <DEDUP_REMOVED lines=11> */
.L_x_18864:
[----:B------:R-:W-:Y:S05]  /*59f0*/  BSYNC.RECONVERGENT B1 ;  /* 0x0000000000017941 */ /* 0x000fea0003800200 */
.L_x_18862:
        /* <DEDUP_REMOVED lines=39> */
.L_x_18866:
[----:B------:R-:W-:Y:S01]  /*5c70*/  MOV R29, R18 ;  /* 0x00000012001d7202 */ /* 0x000fe20000000f00 */
[----:B------:R-:W-:Y:S01]  /*5c80*/  IMAD.MOV.U32 R26, RZ, RZ, R19 ;  /* 0x000000ffff1a7224 */ /* 0x000fe200078e0013 */
[----:B------:R-:W-:Y:S02]  /*5c90*/  MOV R13, R20 ;  /* 0x00000014000d7202 */ /* 0x000fe40000000f00 */
[----:B------:R-:W-:Y:S02]  /*5ca0*/  MOV R12, R21 ;  /* 0x00000015000c7202 */ /* 0x000fe40000000f00 */
[----:B------:R-:W-:-:S07]  /*5cb0*/  MOV R11, 0x5cd0 ;  /* 0x00005cd0000b7802 */ /* 0x000fce0000000f00 */
[----:B------:R-:W-:Y:S05]  /*5cc0*/  CALL.REL.NOINC `($__internal_382_$__cuda_sm20_div_s64) ;  /* 0x0000000c00e87944 */ /* 0x000fea0003c00000 */
        /* <DEDUP_REMOVED lines=11> */
.L_x_18867:
[----:B------:R-:W-:Y:S05]  /*5d80*/  BSYNC.RECONVERGENT B1 ;  /* 0x0000000000017941 */ /* 0x000fea0003800200 */
.L_x_18865:
        /* <DEDUP_REMOVED lines=10> */
.L_x_18855:
        /* <DEDUP_REMOVED lines=34> */
.L_x_18870:
        /* <DEDUP_REMOVED lines=17> */
.L_x_18871:
[----:B------:R-:W-:Y:S05]  /*6160*/  BSYNC.RECONVERGENT B1 ;  /* 0x0000000000017941 */ /* 0x000fea0003800200 */
.L_x_18869:
        /* <DEDUP_REMOVED lines=41> */
.L_x_18873:
        /* <DEDUP_REMOVED lines=17> */
.L_x_18874:
[----:B------:R-:W-:Y:S05]  /*6510*/  BSYNC.RECONVERGENT B1 ;  /* 0x0000000000017941 */ /* 0x000fea0003800200 */
.L_x_18872:
        /* <DEDUP_REMOVED lines=10> */
.L_x_18868:
        /* <DEDUP_REMOVED lines=31> */
.L_x_18876:
[----:B------:R-:W-:Y:S01]  /*67b0*/  MOV R21, R10 ;  /* 0x0000000a00157202 */ /* 0x000fe20000000f00 */
[----:B------:R-:W-:Y:S01]  /*67c0*/  IMAD.MOV.U32 R20, RZ, RZ, R15 ;  /* 0x000000ffff147224 */ /* 0x000fe200078e000f */
[----:B------:R-:W-:Y:S02]  /*67d0*/  MOV R22, R11 ;  /* 0x0000000b00167202 */ /* 0x000fe40000000f00 */
[----:B------:R-:W-:Y:S02]  /*67e0*/  MOV R24, R14 ;  /* 0x0000000e00187202 */ /* 0x000fe40000000f00 */
[----:B------:R-:W-:-:S07]  /*67f0*/  MOV R23, 0x6810 ;  /* 0x0000681000177802 */ /* 0x000fce0000000f00 */
[----:B------:R-:W-:Y:S05]  /*6800*/  CALL.REL.NOINC `($__internal_383_$__cuda_sm20_rem_s64) ;  /* 0x0000000800687944 */ /* 0x000fea0003c00000 */
[----:B------:R-:W-:Y:S01]  /*6810*/  MOV R10, R12 ;  /* 0x0000000c000a7202 */ /* 0x000fe20000000f00 */
[----:B------:R-:W-:-:S07]  /*6820*/  IMAD.MOV.U32 R11, RZ, RZ, R13 ;  /* 0x000000ffff0b7224 */ /* 0x000fce00078e000d */
.L_x_18877:
[----:B------:R-:W-:Y:S05]  /*6830*/  BSYNC.RECONVERGENT B1 ;  /* 0x0000000000017941 */ /* 0x000fea0003800200 */
.L_x_18875:
        /* <DEDUP_REMOVED lines=10> */
.L_x_18828:
[----:B------:R-:W0:Y:S02]  /*68e0*/  LDCU.64 UR4, c[0x0][0x388] ;  /* 0x00007100ff0477ac */ /* 0x000e240008000a00 */
[----:B0-----:R-:W-:-:S04]  /*68f0*/  LEA R8, P0, R7, UR4, 0x3 ;  /* 0x0000000407087c11 */ /* 0x001fc8000f8018ff */
[----:B------:R-:W-:-:S05]  /*6900*/  LEA.HI.X R9, R7, UR5, R6, 0x3, P0 ;  /* 0x0000000507097c11 */ /* 0x000fca00080f1c06 */
[----:B------:R-:W2:Y:S02]  /*6910*/  LDG.E.64 R6, desc[UR6][R8.64] ;  /* 0x0000000608067981 */ /* 0x000ea4000c1e1b00 */
[----:B--2---:R-:W0:Y:S02]  /*6920*/  I2F.F64.S64 R6, R6 ;  /* 0x0000000600067312 */ /* 0x004e240000301c00 */
[----:B0-----:R0:W-:Y:S02]  /*6930*/  STS.64 [R3], R6 ;  /* 0x0000000603007388 */ /* 0x0011e40000000a00 */
.L_x_18827:
[----:B------:R-:W-:Y:S05]  /*6940*/  BSYNC.RECONVERGENT B0 ;  /* 0x0000000000007941 */ /* 0x000fea0003800200 */
.L_x_18779:
[----:B------:R-:W-:Y:S01]  /*6950*/  BAR.SYNC.DEFER_BLOCKING 0x0 ;  /* 0x0000000000007b1d */ /* 0x000fe20000010000 */
[----:B------:R-:W-:Y:S02]  /*6960*/  ISETP.GE.U32.AND P0, PT, R4, 0x42, PT ;  /* 0x000000420400780c */ /* 0x000fe40003f06070 */
[----:B------:R-:W-:-:S11]  /*6970*/  ISETP.GT.U32.AND P1, PT, R2, 0x1f, PT ;  /* 0x0000001f0200780c */ /* 0x000fd60003f24070 */
[----:B------:R-:W-:Y:S05]  /*6980*/  @!P0 BRA `(.L_x_18878) ;  /* 0x00000000002c8947 */ /* 0x000fea0003800000 */
.L_x_18879:
        /* <DEDUP_REMOVED lines=11> */
.L_x_18878:
        /* <DEDUP_REMOVED lines=35> */
        .weak           $__internal_382_$__cuda_sm20_div_s64
        .type           $__internal_382_$__cuda_sm20_div_s64,@function
        .size           $__internal_382_$__cuda_sm20_div_s64,($__internal_383_$__cuda_sm20_rem_s64 - $__internal_382_$__cuda_sm20_div_s64)
$__internal_382_$__cuda_sm20_div_s64:
        /* <DEDUP_REMOVED lines=83> */
[----:B------:R-:W-:Y:S05]  /*71a0*/  RET.REL.NODEC R12 `(uncontiguous_mean_i64) ;  /* 0xffffff8c0c947950 */ /* 0x000fea0003c3ffff */
        .weak           $__internal_383_$__cuda_sm20_rem_s64
        .type           $__internal_383_$__cuda_sm20_rem_s64,@function
        .size           $__internal_383_$__cuda_sm20_rem_s64,(.L_x_30699 - $__internal_383_$__cuda_sm20_rem_s64)
$__internal_383_$__cuda_sm20_rem_s64:
        /* <DEDUP_REMOVED lines=77> */
[----:B------:R-:W-:Y:S06]  /*7680*/  RET.REL.NODEC R10 `(uncontiguous_mean_i64) ;  /* 0xffffff880a5c7950 */ /* 0x000fec0003c3ffff */
.L_x_18880:
        /* <DEDUP_REMOVED lines=15> */
.L_x_30699:


//--------------------- .text.contiguous_cumulate_mean_i64 --------------------------
	.section	.text.contiguous_cumulate_mean_i64,"ax",@progbits
	.align	128
        .global         contiguous_cumulate_mean_i64
        .type           contiguous_cumulate_mean_i64,@function
        .size           contiguous_cumulate_mean_i64,(.L_x_31334 - contiguous_cumulate_mean_i64)
        .other          contiguous_cumulate_mean_i64,@"STO_CUDA_ENTRY STV_DEFAULT"
contiguous_cumulate_mean_i64:
.text.contiguous_cumulate_mean_i64:
        /* <DEDUP_REMOVED lines=38> */
.L_x_18882:
[----:B------:R-:W-:Y:S05]  /*0260*/  BSYNC.RECONVERGENT B0 ;  /* 0x0000000000007941 */ /* 0x000fea0003800200 */
.L_x_18881:
[----:B------:R-:W-:Y:S06]  /*0270*/  BAR.SYNC.DEFER_BLOCKING 0x0 ;  /* 0x0000000000007b1d */ /* 0x000fec0000010000 */
[----:B------:R-:W-:Y:S05]  /*0280*/  @!P2 BRA `(.L_x_18883) ;  /* 0x00000000002ca947 */ /* 0x000fea0003800000 */
.L_x_18884:
        /* <DEDUP_REMOVED lines=11> */
.L_x_18883:
        /* <DEDUP_REMOVED lines=35> */
.L_x_18885:
        /* <DEDUP_REMOVED lines=9> */
.L_x_31334:


//--------------------- .text.contiguous_mean_i64 --------------------------
	.section	.text.contiguous_mean_i64,"ax",@progbits
	.align	128
        .global         contiguous_mean_i64
        .type           contiguous_mean_i64,@function
        .size           contiguous_mean_i64,(.L_x_31335 - contiguous_mean_i64)
        .other          contiguous_mean_i64,@"STO_CUDA_ENTRY STV_DEFAULT"
contiguous_mean_i64:
.text.contiguous_mean_i64:
        /* <DEDUP_REMOVED lines=28> */
[----:B------:R-:W1:Y:S02]  /*01c0*/  @!P0 I2F.F64.S64 R6, R6 ;  /* 0x0000000600068312 */ /* 0x000e640000301c00 */
        /* <DEDUP_REMOVED lines=10> */
[----:B--2---:R-:W0:Y:S02]  /*0270*/  I2F.F64.S64 R4, R4 ;  /* 0x0000000400047312 */ /* 0x004e240000301c00 */
[----:B0-----:R1:W-:Y:S02]  /*0280*/  STS.64 [R3], R4 ;  /* 0x0000000403007388 */ /* 0x0013e40000000a00 */
.L_x_18887:
[----:B------:R-:W-:Y:S05]  /*0290*/  BSYNC.RECONVERGENT B0 ;  /* 0x0000000000007941 */ /* 0x000fea0003800200 */
.L_x_18886:
[----:B------:R-:W-:Y:S06]  /*02a0*/  BAR.SYNC.DEFER_BLOCKING 0x0 ;  /* 0x0000000000007b1d */ /* 0x000fec0000010000 */
[----:B------:R-:W-:Y:S05]  /*02b0*/  @!P2 BRA `(.L_x_18888) ;  /* 0x00000000002ca947 */ /* 0x000fea0003800000 */
.L_x_18889:
        /* <DEDUP_REMOVED lines=11> */
.L_x_18888:
        /* <DEDUP_REMOVED lines=35> */
.L_x_18890:
        /* <DEDUP_REMOVED lines=14> */
.L_x_31335:


//--------------------- .text.contiguous_mean33_i32 --------------------------
	.section	.text.contiguous_mean33_i32,"ax",@progbits
	.align	128
        .global         contiguous_mean33_i32
        .type           contiguous_mean33_i32,@function
        .size           contiguous_mean33_i32,(.L_x_31336 - contiguous_mean33_i32)
        .other          contiguous_mean33_i32,@"STO_CUDA_ENTRY STV_DEFAULT"
contiguous_mean33_i32:
.text.contiguous_mean33_i32:
        /* <DEDUP_REMOVED lines=50> */
.L_x_18893:
        /* <DEDUP_REMOVED lines=32> */
.L_x_18892:
        /* <DEDUP_REMOVED lines=21> */
.L_x_18895:
        /* <DEDUP_REMOVED lines=14> */
.L_x_18896:
[----:B------:R-:W-:-:S05]  /*0750*/  @!P1 IMAD R9, R9, UR8, RZ ;  /* 0x0000000809099c24 */ /* 0x000fca000f8e02ff */
[----:B------:R-:W-:-:S05]  /*0760*/  @!P1 LEA R9, R9, R0, 0x2 ;  /* 0x0000000009099211 */ /* 0x000fca00078e10ff */
[----:B------:R-:W1:Y:S02]  /*0770*/  @!P1 LDS R6, [R9] ;  /* 0x0000000009069984 */ /* 0x000e640000000800 */
[----:B-1----:R-:W-:-:S07]  /*0780*/  @!P1 FADD R7, R7, R6 ;  /* 0x0000000607079221 */ /* 0x002fce0000000000 */
.L_x_18894:
[----:B-1----:R2:W-:Y:S02]  /*0790*/  STS [R0], R7 ;  /* 0x0000000700007388 */ /* 0x0025e40000000800 */
.L_x_18891:
        /* <DEDUP_REMOVED lines=8> */
.L_x_18897:
        /* <DEDUP_REMOVED lines=14> */
.L_x_31336:


//--------------------- .text.contiguous_mean3_i32 --------------------------
	.section	.text.contiguous_mean3_i32,"ax",@progbits
	.align	128
        .global         contiguous_mean3_i32
        .type           contiguous_mean3_i32,@function
        .size           contiguous_mean3_i32,(.L_x_30701 - contiguous_mean3_i32)
        .other          contiguous_mean3_i32,@"STO_CUDA_ENTRY STV_DEFAULT"
contiguous_mean3_i32:
.text.contiguous_mean3_i32:
        /* <DEDUP_REMOVED lines=43> */
.L_x_18916:
        /* <DEDUP_REMOVED lines=27> */
.L_x_18900:
[----:B------:R-:W-:Y:S01]  /*0460*/  MOV R30, R32 ;  /* 0x00000020001e7202 */ /* 0x000fe20000000f00 */
[----:B------:R-:W-:Y:S01]  /*0470*/  IMAD.MOV.U32 R0, RZ, RZ, R36 ;  /* 0x000000ffff007224 */ /* 0x000fe200078e0024 */
[----:B------:R-:W-:Y:S02]  /*0480*/  MOV R3, R37 ;  /* 0x0000002500037202 */ /* 0x000fe40000000f00 */
[----:B------:R-:W-:-:S07]  /*0490*/  MOV R8, 0x4b0 ;  /* 0x000004b000087802 */ /* 0x000fce0000000f00 */
[----:B01-3--:R-:W-:Y:S05]  /*04a0*/  CALL.REL.NOINC `($__internal_384_$__cuda_sm20_div_s64) ;  /* 0x0000003000cc7944 */ /* 0x00bfea0003c00000 */
        /* <DEDUP_REMOVED lines=9> */
.L_x_18901:
        /* <DEDUP_REMOVED lines=33> */
.L_x_18902:
[----:B------:R-:W-:Y:S01]  /*0750*/  IMAD.MOV.U32 R0, RZ, RZ, R36 ;  /* 0x000000ffff007224 */ /* 0x000fe200078e0024 */
[----:B------:R-:W-:Y:S02]  /*0760*/  MOV R3, R37 ;  /* 0x0000002500037202 */ /* 0x000fe40000000f00 */
[----:B------:R-:W-:-:S07]  /*0770*/  MOV R8, 0x790 ;  /* 0x0000079000087802 */ /* 0x000fce0000000f00 */
[----:B---3--:R-:W-:Y:S05]  /*0780*/  CALL.REL.NOINC `($__internal_384_$__cuda_sm20_div_s64) ;  /* 0x0000003000147944 */ /* 0x008fea0003c00000 */
        /* <DEDUP_REMOVED lines=10> */
.L_x_18903:
        /* <DEDUP_REMOVED lines=34> */
.L_x_18904:
[----:B------:R-:W-:Y:S01]  /*0a50*/  IMAD.MOV.U32 R30, RZ, RZ, R28 ;  /* 0x000000ffff1e7224 */ /* 0x000fe200078e001c */
[----:B------:R-:W-:Y:S01]  /*0a60*/  MOV R0, R36 ;  /* 0x0000002400007202 */ /* 0x000fe20000000f00 */
[----:B------:R-:W-:Y:S01]  /*0a70*/  IMAD.MOV.U32 R3, RZ, RZ, R37 ;  /* 0x000000ffff037224 */ /* 0x000fe200078e0025 */
[----:B------:R-:W-:-:S07]  /*0a80*/  MOV R8, 0xaa0 ;  /* 0x00000aa000087802 */ /* 0x000fce0000000f00 */
[----:B---3--:R-:W-:Y:S05]  /*0a90*/  CALL.REL.NOINC `($__internal_384_$__cuda_sm20_div_s64) ;  /* 0x0000002c00507944 */ /* 0x008fea0003c00000 */
        /* <DEDUP_REMOVED lines=10> */
.L_x_18905:
        /* <DEDUP_REMOVED lines=33> */
.L_x_18906:
[----:B------:R-:W-:Y:S01]  /*0d50*/  IMAD.MOV.U32 R0, RZ, RZ, R36 ;  /* 0x000000ffff007224 */ /* 0x000fe200078e0024 */
[----:B------:R-:W-:Y:S02]  /*0d60*/  MOV R3, R37 ;  /* 0x0000002500037202 */ /* 0x000fe40000000f00 */
[----:B------:R-:W-:-:S07]  /*0d70*/  MOV R8, 0xd90 ;  /* 0x00000d9000087802 */ /* 0x000fce0000000f00 */
[----:B---3--:R-:W-:Y:S05]  /*0d80*/  CALL.REL.NOINC `($__internal_384_$__cuda_sm20_div_s64) ;  /* 0x0000002800947944 */ /* 0x008fea0003c00000 */
        /* <DEDUP_REMOVED lines=9> */
.L_x_18907:
        /* <DEDUP_REMOVED lines=34> */
.L_x_18908:
[----:B------:R-:W-:Y:S01]  /*1040*/  MOV R30, R28 ;  /* 0x0000001c001e7202 */ /* 0x000fe20000000f00 */
        /* <DEDUP_REMOVED lines=13> */
.L_x_18909:
        /* <DEDUP_REMOVED lines=34> */
.L_x_18910:
        /* <DEDUP_REMOVED lines=14> */
.L_x_18911:
        /* <DEDUP_REMOVED lines=34> */
.L_x_18912:
[----:B------:R-:W-:Y:S01]  /*1640*/  MOV R30, R28 ;  /* 0x0000001c001e7202 */ /* 0x000fe20000000f00 */
        /* <DEDUP_REMOVED lines=14> */
.L_x_18913:
        /* <DEDUP_REMOVED lines=34> */
.L_x_18914:
[----:B------:R-:W-:Y:S01]  /*1950*/  IMAD.MOV.U32 R0, RZ, RZ, R36 ;  /* 0x000000ffff007224 */ /* 0x000fe200078e0024 */
[----:B------:R-:W-:Y:S02]  /*1960*/  MOV R3, R37 ;  /* 0x0000002500037202 */ /* 0x000fe40000000f00 */
[----:B------:R-:W-:-:S07]  /*1970*/  MOV R8, 0x1990 ;  /* 0x0000199000087802 */ /* 0x000fce0000000f00 */
[----:B---3--:R-:W-:Y:S05]  /*1980*/  CALL.REL.NOINC `($__internal_384_$__cuda_sm20_div_s64) ;  /* 0x0000001c00947944 */ /* 0x008fea0003c00000 */
        /* <DEDUP_REMOVED lines=9> */
.L_x_18915:
        /* <DEDUP_REMOVED lines=13> */
.L_x_18899:
        /* <DEDUP_REMOVED lines=33> */
.L_x_18918:
[----:B------:R-:W-:Y:S01]  /*1d00*/  MOV R30, R32 ;  /* 0x00000020001e7202 */ /* 0x000fe20000000f00 */
[----:B------:R-:W-:Y:S01]  /*1d10*/  IMAD.MOV.U32 R3, RZ, RZ, R17 ;  /* 0x000000ffff037224 */ /* 0x000fe200078e0011 */
[----:B------:R-:W-:Y:S02]  /*1d20*/  MOV R0, R16 ;  /* 0x0000001000007202 */ /* 0x000fe40000000f00 */
[----:B------:R-:W-:-:S07]  /*1d30*/  MOV R8, 0x1d50 ;  /* 0x00001d5000087802 */ /* 0x000fce0000000f00 */
[----:B------:R-:W-:Y:S05]  /*1d40*/  CALL.REL.NOINC `($__internal_384_$__cuda_sm20_div_s64) ;  /* 0x0000001800a47944 */ /* 0x000fea0003c00000 */
        /* <DEDUP_REMOVED lines=9> */
.L_x_18919:
        /* <DEDUP_REMOVED lines=35> */
.L_x_18920:
[----:B------:R-:W-:Y:S01]  /*2010*/  MOV R0, R18 ;  /* 0x0000001200007202 */ /* 0x000fe20000000f00 */
[----:B------:R-:W-:Y:S01]  /*2020*/  IMAD.MOV.U32 R3, RZ, RZ, R19 ;  /* 0x000000ffff037224 */ /* 0x000fe200078e0013 */
        /* <DEDUP_REMOVED lines=11> */
.L_x_18921:
        /* <DEDUP_REMOVED lines=36> */
.L_x_18922:
[----:B------:R-:W-:Y:S01]  /*2320*/  IMAD.MOV.U32 R30, RZ, RZ, R20 ;  /* 0x000000ffff1e7224 */ /* 0x000fe200078e0014 */
[----:B------:R-:W-:Y:S02]  /*2330*/  MOV R0, R18 ;  /* 0x0000001200007202 */ /* 0x000fe40000000f00 */
[----:B------:R-:W-:Y:S02]  /*2340*/  MOV R3, R19 ;  /* 0x0000001300037202 */ /* 0x000fe40000000f00 */
[----:B------:R-:W-:-:S07]  /*2350*/  MOV R8, 0x2370 ;  /* 0x0000237000087802 */ /* 0x000fce0000000f00 */
[----:B------:R-:W-:Y:S05]  /*2360*/  CALL.REL.NOINC `($__internal_384_$__cuda_sm20_div_s64) ;  /* 0x00000014001c7944 */ /* 0x000fea0003c00000 */
        /* <DEDUP_REMOVED lines=10> */
.L_x_18923:
        /* <DEDUP_REMOVED lines=37> */
.L_x_18924:
[----:B------:R-:W-:Y:S02]  /*2660*/  MOV R0, R18 ;  /* 0x0000001200007202 */ /* 0x000fe40000000f00 */
[----:B------:R-:W-:Y:S02]  /*2670*/  MOV R3, R19 ;  /* 0x0000001300037202 */ /* 0x000fe40000000f00 */
[----:B------:R-:W-:-:S07]  /*2680*/  MOV R8, 0x26a0 ;  /* 0x000026a000087802 */ /* 0x000fce0000000f00 */
[----:B------:R-:W-:Y:S05]  /*2690*/  CALL.REL.NOINC `($__internal_384_$__cuda_sm20_div_s64) ;  /* 0x0000001000507944 */ /* 0x000fea0003c00000 */
        /* <DEDUP_REMOVED lines=8> */
.L_x_18925:
        /* <DEDUP_REMOVED lines=10> */
.L_x_18917:
        /* <DEDUP_REMOVED lines=31> */
.L_x_18927:
[----:B------:R-:W-:Y:S01]  /*29b0*/  MOV R30, R32 ;  /* 0x00000020001e7202 */ /* 0x000fe20000000f00 */
[----:B------:R-:W-:Y:S01]  /*29c0*/  IMAD.MOV.U32 R0, RZ, RZ, R16 ;  /* 0x000000ffff007224 */ /* 0x000fe200078e0010 */
[----:B------:R-:W-:Y:S02]  /*29d0*/  MOV R3, R17 ;  /* 0x0000001100037202 */ /* 0x000fe40000000f00 */
[----:B------:R-:W-:-:S07]  /*29e0*/  MOV R8, 0x2a00 ;  /* 0x00002a0000087802 */ /* 0x000fce0000000f00 */
[----:B------:R-:W-:Y:S05]  /*29f0*/  CALL.REL.NOINC `($__internal_384_$__cuda_sm20_div_s64) ;  /* 0x0000000c00787944 */ /* 0x000fea0003c00000 */
        /* <DEDUP_REMOVED lines=9> */
.L_x_18928:
        /* <DEDUP_REMOVED lines=36> */
.L_x_18929:
        /* <DEDUP_REMOVED lines=12> */
.L_x_18930:
        /* <DEDUP_REMOVED lines=10> */
.L_x_18926:
        /* <DEDUP_REMOVED lines=29> */
.L_x_18931:
[----:B------:R-:W-:-:S07]  /*3000*/  MOV R0, 0x3020 ;  /* 0x0000302000007802 */ /* 0x000fce0000000f00 */
[----:B------:R-:W-:Y:S05]  /*3010*/  CALL.REL.NOINC `($__internal_385_$__cuda_sm20_rem_s64) ;  /* 0x0000000c003c7944 */ /* 0x000fea0003c00000 */
[----:B------:R-:W-:Y:S02]  /*3020*/  MOV R8, R3 ;  /* 0x0000000300087202 */ /* 0x000fe40000000f00 */
[----:B------:R-:W-:-:S07]  /*3030*/  MOV R9, R10 ;  /* 0x0000000a00097202 */ /* 0x000fce0000000f00 */
.L_x_18932:
[----:B------:R-:W0:Y:S02]  /*3040*/  LDC.64 R10, c[0x0][0x398] ;  /* 0x0000e600ff0a7b82 */ /* 0x000e240000000a00 */
[----:B0-----:R-:W-:-:S06]  /*3050*/  IMAD.WIDE.U32 R2, R2, 0x8, R10 ;  /* 0x0000000802027825 */ /* 0x001fcc00078e000a */
[----:B------:R-:W2:Y:S02]  /*3060*/  LDG.E.64 R2, desc[UR10][R2.64] ;  /* 0x0000000a02027981 */ /* 0x000ea4000c1e1b00 */
[-C--:B--2---:R-:W-:Y:S02]  /*3070*/  IMAD R11, R3, R8.reuse, RZ ;  /* 0x00000008030b7224 */ /* 0x084fe400078e02ff */
[----:B------:R-:W-:-:S04]  /*3080*/  IMAD.WIDE.U32 R28, R2, R8, R28 ;  /* 0x00000008021c7225 */ /* 0x000fc800078e001c */
[----:B------:R-:W-:-:S04]  /*3090*/  IMAD R11, R2, R9, R11 ;  /* 0x00000009020b7224 */ /* 0x000fc800078e020b */
[----:B------:R-:W-:-:S07]  /*30a0*/  IMAD.IADD R29, R29, 0x1, R11 ;  /* 0x000000011d1d7824 */ /* 0x000fce00078e020b */
.L_x_18898:
[----:B------:R-:W0:Y:S02]  /*30b0*/  LDCU.64 UR12, c[0x0][0x388] ;  /* 0x00007100ff0c77ac */ /* 0x000e240008000a00 */
[----:B0-----:R-:W-:-:S04]  /*30c0*/  LEA R2, P0, R28, UR12, 0x2 ;  /* 0x0000000c1c027c11 */ /* 0x001fc8000f8010ff */
[----:B------:R-:W-:-:S05]  /*30d0*/  LEA.HI.X R3, R28, UR13, R29, 0x2, P0 ;  /* 0x0000000d1c037c11 */ /* 0x000fca00080f141d */
[----:B------:R-:W2:Y:S01]  /*30e0*/  LDG.E R2, desc[UR10][R2.64] ;  /* 0x0000000a02027981 */ /* 0x000ea2000c1e1900 */
[----:B------:R-:W-:Y:S02]  /*30f0*/  ISETP.NE.AND P0, PT, R7, RZ, PT ;  /* 0x000000ff0700720c */ /* 0x000fe40003f05270 */
[----:B--2---:R-:W-:-:S05]  /*3100*/  I2FP.F32.S32 R9, R2 ;  /* 0x0000000200097245 */ /* 0x004fca0000201400 */
        /* <DEDUP_REMOVED lines=28> */
.L_x_18935:
        /* <DEDUP_REMOVED lines=32> */
.L_x_18934:
        /* <DEDUP_REMOVED lines=21> */
.L_x_18937:
        /* <DEDUP_REMOVED lines=14> */
.L_x_18938:
[----:B------:R-:W-:-:S05]  /*3700*/  @!P1 IMAD R5, R4, UR7, RZ ;  /* 0x0000000704059c24 */ /* 0x000fca000f8e02ff */
[----:B------:R-:W-:-:S05]  /*3710*/  @!P1 LEA R5, R5, R0, 0x2 ;  /* 0x0000000005059211 */ /* 0x000fca00078e10ff */
[----:B------:R-:W1:Y:S02]  /*3720*/  @!P1 LDS R2, [R5] ;  /* 0x0000000005029984 */ /* 0x000e640000000800 */
[----:B-1----:R-:W-:-:S07]  /*3730*/  @!P1 FADD R3, R3, R2 ;  /* 0x0000000203039221 */ /* 0x002fce0000000000 */
.L_x_18936:
[----:B-1----:R2:W-:Y:S02]  /*3740*/  STS [R0], R3 ;  /* 0x0000000300007388 */ /* 0x0025e40000000800 */
.L_x_18933:
        /* <DEDUP_REMOVED lines=9> */
        .weak           $__internal_384_$__cuda_sm20_div_s64
        .type           $__internal_384_$__cuda_sm20_div_s64,@function
        .size           $__internal_384_$__cuda_sm20_div_s64,($__internal_385_$__cuda_sm20_rem_s64 - $__internal_384_$__cuda_sm20_div_s64)
$__internal_384_$__cuda_sm20_div_s64:
        /* <DEDUP_REMOVED lines=82> */
[----:B------:R-:W-:Y:S06]  /*3d00*/  RET.REL.NODEC R8 `(contiguous_mean3_i32) ;  /* 0xffffffc008bc7950 */ /* 0x000fec0003c3ffff */
        .weak           $__internal_385_$__cuda_sm20_rem_s64
        .type           $__internal_385_$__cuda_sm20_rem_s64,@function
        .size           $__internal_385_$__cuda_sm20_rem_s64,(.L_x_30701 - $__internal_385_$__cuda_sm20_rem_s64)
$__internal_385_$__cuda_sm20_rem_s64:
        /* <DEDUP_REMOVED lines=66> */
[----:B------:R-:W-:Y:S06]  /*4130*/  RET.REL.NODEC R8 `(contiguous_mean3_i32) ;  /* 0xffffffbc08b07950 */ /* 0x000fec0003c3ffff */
.L_x_18939:
        /* <DEDUP_REMOVED lines=12> */
.L_x_30701:


//--------------------- .text.contiguous_mean22_i32 --------------------------
	.section	.text.contiguous_mean22_i32,"ax",@progbits
	.align	128
        .global         contiguous_mean22_i32
        .type           contiguous_mean22_i32,@function
        .size           contiguous_mean22_i32,(.L_x_31338 - contiguous_mean22_i32)
        .other          contiguous_mean22_i32,@"STO_CUDA_ENTRY STV_DEFAULT"
contiguous_mean22_i32:
.text.contiguous_mean22_i32:
        /* <DEDUP_REMOVED lines=45> */
.L_x_18941:
        /* <DEDUP_REMOVED lines=13> */
.L_x_18942:
[----:B------:R-:W-:Y:S05]  /*03a0*/  BSYNC.RECONVERGENT B0 ;  /* 0x0000000000007941 */ /* 0x000fea0003800200 */
.L_x_18940:
[----:B------:R-:W-:Y:S01]  /*03b0*/  BAR.SYNC.DEFER_BLOCKING 0x0 ;  /* 0x0000000000007b1d */ /* 0x000fe20000010000 */
[----:B------:R-:W-:Y:S02]  /*03c0*/  ISETP.GE.U32.AND P1, PT, R3, 0x42, PT ;  /* 0x000000420300780c */ /* 0x000fe40003f26070 */
[----:B------:R-:W-:-:S11]  /*03d0*/  ISETP.GT.U32.AND P0, PT, R0, 0x1f, PT ;  /* 0x0000001f0000780c */ /* 0x000fd60003f04070 */
[----:B------:R-:W-:Y:S05]  /*03e0*/  @!P1 BRA `(.L_x_18943) ;  /* 0x00000000002c9947 */ /* 0x000fea0003800000 */
.L_x_18944:
        /* <DEDUP_REMOVED lines=11> */
.L_x_18943:
        /* <DEDUP_REMOVED lines=45> */
.L_x_18945:
        /* <DEDUP_REMOVED lines=9> */
.L_x_31338:


//--------------------- .text.contiguous_mean2_i32 --------------------------
	.section	.text.contiguous_mean2_i32,"ax",@progbits
	.align	128
        .global         contiguous_mean2_i32
        .type           contiguous_mean2_i32,@function
        .size           contiguous_mean2_i32,(.L_x_30703 - contiguous_mean2_i32)
        .other          contiguous_mean2_i32,@"STO_CUDA_ENTRY STV_DEFAULT"
contiguous_mean2_i32:
.text.contiguous_mean2_i32:
        /* <DEDUP_REMOVED lines=55> */
.L_x_18974:
        /* <DEDUP_REMOVED lines=32> */
.L_x_18951:
[----:B------:R-:W-:Y:S01]  /*0570*/  IMAD.MOV.U32 R26, RZ, RZ, R6 ;  /* 0x000000ffff1a7224 */ /* 0x000fe200078e0006 */
[----:B------:R-:W-:Y:S01]  /*0580*/  MOV R13, R7 ;  /* 0x00000007000d7202 */ /* 0x000fe20000000f00 */
[----:B------:R-:W-:Y:S01]  /*0590*/  IMAD.MOV.U32 R14, RZ, RZ, R38 ;  /* 0x000000ffff0e7224 */ /* 0x000fe200078e0026 */
[----:B------:R-:W-:Y:S02]  /*05a0*/  MOV R11, R39 ;  /* 0x00000027000b7202 */ /* 0x000fe40000000f00 */
[----:B------:R-:W-:-:S07]  /*05b0*/  MOV R12, 0x5d0 ;  /* 0x000005d0000c7802 */ /* 0x000fce0000000f00 */
[----:B-12---:R-:W-:Y:S05]  /*05c0*/  CALL.REL.NOINC `($__internal_386_$__cuda_sm20_div_s64) ;  /* 0x0000006400547944 */ /* 0x006fea0003c00000 */
        /* <DEDUP_REMOVED lines=9> */
.L_x_18952:
[----:B------:R-:W-:Y:S05]  /*0660*/  BSYNC.RECONVERGENT B1 ;  /* 0x0000000000017941 */ /* 0x000fea0003800200 */
.L_x_18950:
        /* <DEDUP_REMOVED lines=33> */
.L_x_18954:
[----:B------:R-:W-:Y:S01]  /*0880*/  IMAD.MOV.U32 R26, RZ, RZ, R20 ;  /* 0x000000ffff1a7224 */ /* 0x000fe200078e0014 */
[----:B------:R-:W-:Y:S01]  /*0890*/  MOV R13, R9 ;  /* 0x00000009000d7202 */ /* 0x000fe20000000f00 */
[----:B------:R-:W-:Y:S01]  /*08a0*/  IMAD.MOV.U32 R14, RZ, RZ, R38 ;  /* 0x000000ffff0e7224 */ /* 0x000fe200078e0026 */
[----:B------:R-:W-:Y:S02]  /*08b0*/  MOV R11, R39 ;  /* 0x00000027000b7202 */ /* 0x000fe40000000f00 */
[----:B------:R-:W-:-:S07]  /*08c0*/  MOV R12, 0x8e0 ;  /* 0x000008e0000c7802 */ /* 0x000fce0000000f00 */
[----:B-1----:R-:W-:Y:S05]  /*08d0*/  CALL.REL.NOINC `($__internal_386_$__cuda_sm20_div_s64) ;  /* 0x0000006000907944 */ /* 0x002fea0003c00000 */
        /* <DEDUP_REMOVED lines=9> */
.L_x_18955:
[----:B------:R-:W-:Y:S05]  /*0970*/  BSYNC.RECONVERGENT B1 ;  /* 0x0000000000017941 */ /* 0x000fea0003800200 */
.L_x_18953:
        /* <DEDUP_REMOVED lines=34> */
.L_x_18957:
[----:B------:R-:W-:Y:S01]  /*0ba0*/  MOV R26, R34 ;  /* 0x00000022001a7202 */ /* 0x000fe20000000f00 */
[----:B------:R-:W-:Y:S01]  /*0bb0*/  IMAD.MOV.U32 R13, RZ, RZ, R35 ;  /* 0x000000ffff0d7224 */ /* 0x000fe200078e0023 */
[----:B------:R-:W-:Y:S01]  /*0bc0*/  MOV R14, R20 ;  /* 0x00000014000e7202 */ /* 0x000fe20000000f00 */
[----:B------:R-:W-:Y:S01]  /*0bd0*/  IMAD.MOV.U32 R11, RZ, RZ, R21 ;  /* 0x000000ffff0b7224 */ /* 0x000fe200078e0015 */
[----:B------:R-:W-:-:S07]  /*0be0*/  MOV R12, 0xc00 ;  /* 0x00000c00000c7802 */ /* 0x000fce0000000f00 */
[----:B-1----:R-:W-:Y:S05]  /*0bf0*/  CALL.REL.NOINC `($__internal_386_$__cuda_sm20_div_s64) ;  /* 0x0000005c00c87944 */ /* 0x002fea0003c00000 */
        /* <DEDUP_REMOVED lines=10> */
.L_x_18958:
[----:B------:R-:W-:Y:S05]  /*0ca0*/  BSYNC.RECONVERGENT B1 ;  /* 0x0000000000017941 */ /* 0x000fea0003800200 */
.L_x_18956:
        /* <DEDUP_REMOVED lines=34> */
.L_x_18960:
        /* <DEDUP_REMOVED lines=16> */
.L_x_18961:
[----:B------:R-:W-:Y:S05]  /*0fd0*/  BSYNC.RECONVERGENT B1 ;  /* 0x0000000000017941 */ /* 0x000fea0003800200 */
.L_x_18959:
        /* <DEDUP_REMOVED lines=36> */
.L_x_18963:
        /* <DEDUP_REMOVED lines=16> */
.L_x_18964:
[----:B------:R-:W-:Y:S05]  /*1320*/  BSYNC.RECONVERGENT B1 ;  /* 0x0000000000017941 */ /* 0x000fea0003800200 */
.L_x_18962:
        /* <DEDUP_REMOVED lines=35> */
.L_x_18966:
[----:B------:R-:W-:Y:S01]  /*1560*/  IMAD.MOV.U32 R26, RZ, RZ, R34 ;  /* 0x000000ffff1a7224 */ /* 0x000fe200078e0022 */
[----:B------:R-:W-:Y:S01]  /*1570*/  MOV R13, R35 ;  /* 0x00000023000d7202 */ /* 0x000fe20000000f00 */
[----:B------:R-:W-:Y:S01]  /*1580*/  IMAD.MOV.U32 R14, RZ, RZ, R20 ;  /* 0x000000ffff0e7224 */ /* 0x000fe200078e0014 */
[----:B------:R-:W-:Y:S02]  /*1590*/  MOV R11, R21 ;  /* 0x00000015000b7202 */ /* 0x000fe40000000f00 */
[----:B------:R-:W-:-:S07]  /*15a0*/  MOV R12, 0x15c0 ;  /* 0x000015c0000c7802 */ /* 0x000fce0000000f00 */
[----:B-1----:R-:W-:Y:S05]  /*15b0*/  CALL.REL.NOINC `($__internal_386_$__cuda_sm20_div_s64) ;  /* 0x0000005400587944 */ /* 0x002fea0003c00000 */
        /* <DEDUP_REMOVED lines=10> */
.L_x_18967:
[----:B------:R-:W-:Y:S05]  /*1660*/  BSYNC.RECONVERGENT B1 ;  /* 0x0000000000017941 */ /* 0x000fea0003800200 */
.L_x_18965:
        /* <DEDUP_REMOVED lines=34> */
.L_x_18969:
[----:B------:R-:W-:Y:S01]  /*1890*/  IMAD.MOV.U32 R26, RZ, RZ, R38 ;  /* 0x000000ffff1a7224 */ /* 0x000fe200078e0026 */
[----:B------:R-:W-:Y:S01]  /*18a0*/  MOV R13, R39 ;  /* 0x00000027000d7202 */ /* 0x000fe20000000f00 */
[----:B------:R-:W-:Y:S01]  /*18b0*/  IMAD.MOV.U32 R14, RZ, RZ, R20 ;  /* 0x000000ffff0e7224 */ /* 0x000fe200078e0014 */
[----:B------:R-:W-:Y:S02]  /*18c0*/  MOV R11, R21 ;  /* 0x00000015000b7202 */ /* 0x000fe40000000f00 */
[----:B------:R-:W-:-:S07]  /*18d0*/  MOV R12, 0x18f0 ;  /* 0x000018f0000c7802 */ /* 0x000fce0000000f00 */
[----:B-1----:R-:W-:Y:S05]  /*18e0*/  CALL.REL.NOINC `($__internal_386_$__cuda_sm20_div_s64) ;  /* 0x00000050008c7944 */ /* 0x002fea0003c00000 */
        /* <DEDUP_REMOVED lines=10> */
.L_x_18970:
[----:B------:R-:W-:Y:S05]  /*1990*/  BSYNC.RECONVERGENT B1 ;  /* 0x0000000000017941 */ /* 0x000fea0003800200 */
.L_x_18968:
        /* <DEDUP_REMOVED lines=35> */
.L_x_18972:
[----:B------:R-:W-:Y:S01]  /*1bd0*/  MOV R26, R34 ;  /* 0x00000022001a7202 */ /* 0x000fe20000000f00 */
[----:B------:R-:W-:Y:S01]  /*1be0*/  IMAD.MOV.U32 R13, RZ, RZ, R35 ;  /* 0x000000ffff0d7224 */ /* 0x000fe200078e0023 */
[----:B------:R-:W-:Y:S01]  /*1bf0*/  MOV R14, R20 ;  /* 0x00000014000e7202 */ /* 0x000fe20000000f00 */
[----:B------:R-:W-:Y:S01]  /*1c00*/  IMAD.MOV.U32 R11, RZ, RZ, R21 ;  /* 0x000000ffff0b7224 */ /* 0x000fe200078e0015 */
[----:B------:R-:W-:-:S07]  /*1c10*/  MOV R12, 0x1c30 ;  /* 0x00001c30000c7802 */ /* 0x000fce0000000f00 */
[----:B-1----:R-:W-:Y:S05]  /*1c20*/  CALL.REL.NOINC `($__internal_386_$__cuda_sm20_div_s64) ;  /* 0x0000004c00bc7944 */ /* 0x002fea0003c00000 */
        /* <DEDUP_REMOVED lines=10> */
.L_x_18973:
[----:B------:R-:W-:Y:S05]  /*1cd0*/  BSYNC.RECONVERGENT B1 ;  /* 0x0000000000017941 */ /* 0x000fea0003800200 */
.L_x_18971:
        /* <DEDUP_REMOVED lines=8> */
.L_x_18949:
        /* <DEDUP_REMOVED lines=36> */
.L_x_18977:
[----:B------:R-:W-:Y:S01]  /*1fa0*/  IMAD.MOV.U32 R26, RZ, RZ, R6 ;  /* 0x000000ffff1a7224 */ /* 0x000fe200078e0006 */
[----:B------:R-:W-:Y:S01]  /*1fb0*/  MOV R13, R7 ;  /* 0x00000007000d7202 */ /* 0x000fe20000000f00 */
[----:B------:R-:W-:Y:S01]  /*1fc0*/  IMAD.MOV.U32 R14, RZ, RZ, R16 ;  /* 0x000000ffff0e7224 */ /* 0x000fe200078e0010 */
[----:B------:R-:W-:Y:S02]  /*1fd0*/  MOV R11, R17 ;  /* 0x00000011000b7202 */ /* 0x000fe40000000f00 */
[----:B------:R-:W-:-:S07]  /*1fe0*/  MOV R12, 0x2000 ;  /* 0x00002000000c7802 */ /* 0x000fce0000000f00 */
[----:B-1----:R-:W-:Y:S05]  /*1ff0*/  CALL.REL.NOINC `($__internal_386_$__cuda_sm20_div_s64) ;  /* 0x0000004800c87944 */ /* 0x002fea0003c00000 */
        /* <DEDUP_REMOVED lines=9> */
.L_x_18978:
[----:B------:R-:W-:Y:S05]  /*2090*/  BSYNC.RECONVERGENT B1 ;  /* 0x0000000000017941 */ /* 0x000fea0003800200 */
.L_x_18976:
        /* <DEDUP_REMOVED lines=34> */
.L_x_18980:
[----:B------:R-:W-:Y:S01]  /*22c0*/  IMAD.MOV.U32 R26, RZ, RZ, R20 ;  /* 0x000000ffff1a7224 */ /* 0x000fe200078e0014 */
[----:B------:R-:W-:Y:S01]  /*22d0*/  MOV R13, R9 ;  /* 0x00000009000d7202 */ /* 0x000fe20000000f00 */
[----:B------:R-:W-:Y:S01]  /*22e0*/  IMAD.MOV.U32 R14, RZ, RZ, R16 ;  /* 0x000000ffff0e7224 */ /* 0x000fe200078e0010 */
[----:B------:R-:W-:Y:S02]  /*22f0*/  MOV R11, R17 ;  /* 0x00000011000b7202 */ /* 0x000fe40000000f00 */
[----:B------:R-:W-:-:S07]  /*2300*/  MOV R12, 0x2320 ;  /* 0x00002320000c7802 */ /* 0x000fce0000000f00 */
[----:B-1----:R-:W-:Y:S05]  /*2310*/  CALL.REL.NOINC `($__internal_386_$__cuda_sm20_div_s64) ;  /* 0x0000004800007944 */ /* 0x002fea0003c00000 */
        /* <DEDUP_REMOVED lines=11> */
.L_x_18981:
[----:B------:R-:W-:Y:S05]  /*23d0*/  BSYNC.RECONVERGENT B1 ;  /* 0x0000000000017941 */ /* 0x000fea0003800200 */
.L_x_18979:
        /* <DEDUP_REMOVED lines=36> */
.L_x_18983:
        /* <DEDUP_REMOVED lines=16> */
.L_x_18984:
[----:B------:R-:W-:Y:S05]  /*2720*/  BSYNC.RECONVERGENT B1 ;  /* 0x0000000000017941 */ /* 0x000fea0003800200 */
.L_x_18982:
        /* <DEDUP_REMOVED lines=35> */
.L_x_18986:
[----:B------:R-:W-:Y:S01]  /*2960*/  IMAD.MOV.U32 R26, RZ, RZ, R18 ;  /* 0x000000ffff1a7224 */ /* 0x000fe200078e0012 */
[----:B------:R-:W-:Y:S01]  /*2970*/  MOV R13, R19 ;  /* 0x00000013000d7202 */ /* 0x000fe20000000f00 */
[----:B------:R-:W-:Y:S01]  /*2980*/  IMAD.MOV.U32 R14, RZ, RZ, R16 ;  /* 0x000000ffff0e7224 */ /* 0x000fe200078e0010 */
[----:B------:R-:W-:Y:S02]  /*2990*/  MOV R11, R17 ;  /* 0x00000011000b7202 */ /* 0x000fe40000000f00 */
[----:B------:R-:W-:-:S07]  /*29a0*/  MOV R12, 0x29c0 ;  /* 0x000029c0000c7802 */ /* 0x000fce0000000f00 */
[----:B-1----:R-:W-:Y:S05]  /*29b0*/  CALL.REL.NOINC `($__internal_386_$__cuda_sm20_div_s64) ;  /* 0x0000004000587944 */ /* 0x002fea0003c00000 */
        /* <DEDUP_REMOVED lines=10> */
.L_x_18987:
[----:B------:R-:W-:Y:S05]  /*2a60*/  BSYNC.RECONVERGENT B1 ;  /* 0x0000000000017941 */ /* 0x000fea0003800200 */
.L_x_18985:
[----:B------:R-:W-:Y:S01]  /*2a70*/  IMAD R11, R11, R38, RZ ;  /* 0x000000260b0b7224 */ /* 0x000fe200078e02ff */
[----:B------:R-:W-:Y:S01]  /*2a80*/  IADD3 R8, PT, PT, R8, -0x2, RZ ;  /* 0xfffffffe08087810 */ /* 0x000fe20007ffe0ff */
[----:B------:R-:W-:Y:S02]  /*2a90*/  IMAD.MOV.U32 R36, RZ, RZ, R22 ;  /* 0x000000ffff247224 */ /* 0x000fe400078e0016 */
[-C--:B------:R-:W-:Y:S02]  /*2aa0*/  IMAD R11, R39, R10.reuse, R11 ;  /* 0x0000000a270b7224 */ /* 0x080fe400078e020b */
[----:B------:R-:W-:-:S04]  /*2ab0*/  IMAD.WIDE.U32 R22, R38, R10, R36 ;  /* 0x0000000a26167225 */ /* 0x000fc800078e0024 */
[----:B------:R-:W-:-:S07]  /*2ac0*/  IMAD.IADD R23, R23, 0x1, R11 ;  /* 0x0000000117177824 */ /* 0x000fce00078e020b */
.L_x_18975:
        /* <DEDUP_REMOVED lines=30> */
.L_x_18989:
[----:B------:R-:W-:Y:S01]  /*2cb0*/  IMAD.MOV.U32 R18, RZ, RZ, R6 ;  /* 0x000000ffff127224 */ /* 0x000fe200078e0006 */
[----:B------:R-:W-:Y:S01]  /*2cc0*/  MOV R19, R7 ;  /* 0x0000000700137202 */ /* 0x000fe20000000f00 */
[----:B------:R-:W-:Y:S01]  /*2cd0*/  IMAD.MOV.U32 R24, RZ, RZ, R10 ;  /* 0x000000ffff187224 */ /* 0x000fe200078e000a */
[----:B------:R-:W-:Y:S02]  /*2ce0*/  MOV R21, R11 ;  /* 0x0000000b00157202 */ /* 0x000fe40000000f00 */
[----:B------:R-:W-:-:S07]  /*2cf0*/  MOV R26, 0x2d10 ;  /* 0x00002d10001a7802 */ /* 0x000fce0000000f00 */
[----:B-1----:R-:W-:Y:S05]  /*2d00*/  CALL.REL.NOINC `($__internal_387_$__cuda_sm20_rem_s64) ;  /* 0x0000004000d07944 */ /* 0x002fea0003c00000 */
.L_x_18990:
[----:B------:R-:W-:Y:S05]  /*2d10*/  BSYNC.RECONVERGENT B1 ;  /* 0x0000000000017941 */ /* 0x000fea0003800200 */
.L_x_18988:
        /* <DEDUP_REMOVED lines=30> */
.L_x_18992:
[----:B------:R-:W-:Y:S01]  /*2f00*/  IMAD.MOV.U32 R24, RZ, RZ, R10 ;  /* 0x000000ffff187224 */ /* 0x000fe200078e000a */
[----:B------:R-:W-:Y:S01]  /*2f10*/  MOV R21, R11 ;  /* 0x0000000b00157202 */ /* 0x000fe20000000f00 */
[----:B------:R-:W-:Y:S01]  /*2f20*/  IMAD.MOV.U32 R18, RZ, RZ, R20 ;  /* 0x000000ffff127224 */ /* 0x000fe200078e0014 */
[----:B------:R-:W-:Y:S02]  /*2f30*/  MOV R19, R9 ;  /* 0x0000000900137202 */ /* 0x000fe40000000f00 */
[----:B------:R-:W-:-:S07]  /*2f40*/  MOV R26, 0x2f60 ;  /* 0x00002f60001a7802 */ /* 0x000fce0000000f00 */
[----:B-1----:R-:W-:Y:S05]  /*2f50*/  CALL.REL.NOINC `($__internal_387_$__cuda_sm20_rem_s64) ;  /* 0x00000040003c7944 */ /* 0x002fea0003c00000 */
.L_x_18993:
[----:B------:R-:W-:Y:S05]  /*2f60*/  BSYNC.RECONVERGENT B1 ;  /* 0x0000000000017941 */ /* 0x000fea0003800200 */
.L_x_18991:
[----:B------:R-:W-:Y:S02]  /*2f70*/  IMAD R7, R7, R16, RZ ;  /* 0x0000001007077224 */ /* 0x000fe400078e02ff */
[----:B------:R-:W-:-:S04]  /*2f80*/  IMAD.WIDE.U32 R22, R16, R6, R22 ;  /* 0x0000000610167225 */ /* 0x000fc800078e0016 */
[----:B------:R-:W-:-:S04]  /*2f90*/  IMAD R7, R17, R6, R7 ;  /* 0x0000000611077224 */ /* 0x000fc800078e0207 */
[----:B------:R-:W-:-:S07]  /*2fa0*/  IMAD.IADD R23, R23, 0x1, R7 ;  /* 0x0000000117177824 */ /* 0x000fce00078e0207 */
.L_x_18948:
        /* <DEDUP_REMOVED lines=8> */
[----:B------:R-:W-:-:S05]  /*3030*/  I2FP.F32.S32 R5, R4 ;  /* 0x0000000400057245 */ /* 0x000fca0000201400 */
[----:B------:R0:W-:Y:S01]  /*3040*/  STS [R2], R5 ;  /* 0x0000000502007388 */ /* 0x0001e20000000800 */
[----:B------:R-:W-:Y:S05]  /*3050*/  BRA `(.L_x_18994) ;  /* 0x0000003400bc7947 */ /* 0x000fea0003800000 */
.L_x_18947:
        /* <DEDUP_REMOVED lines=18> */
.L_x_19021:
        /* <DEDUP_REMOVED lines=30> */
.L_x_18998:
[----:B------:R-:W-:Y:S01]  /*3360*/  MOV R26, R18 ;  /* 0x00000012001a7202 */ /* 0x000fe20000000f00 */
[----:B------:R-:W-:Y:S01]  /*3370*/  IMAD.MOV.U32 R13, RZ, RZ, R19 ;  /* 0x000000ffff0d7224 */ /* 0x000fe200078e0013 */
[----:B------:R-:W-:Y:S01]  /*3380*/  MOV R14, R20 ;  /* 0x00000014000e7202 */ /* 0x000fe20000000f00 */
[----:B------:R-:W-:Y:S01]  /*3390*/  IMAD.MOV.U32 R11, RZ, RZ, R21 ;  /* 0x000000ffff0b7224 */ /* 0x000fe200078e0015 */
[----:B------:R-:W-:-:S07]  /*33a0*/  MOV R12, 0x33c0 ;  /* 0x000033c0000c7802 */ /* 0x000fce0000000f00 */
[----:B-12---:R-:W-:Y:S05]  /*33b0*/  CALL.REL.NOINC `($__internal_386_$__cuda_sm20_div_s64) ;  /* 0x0000003400d87944 */ /* 0x006fea0003c00000 */
        /* <DEDUP_REMOVED lines=9> */
.L_x_18999:
[----:B------:R-:W-:Y:S05]  /*3450*/  BSYNC.RECONVERGENT B1 ;  /* 0x0000000000017941 */ /* 0x000fea0003800200 */
.L_x_18997:
        /* <DEDUP_REMOVED lines=39> */
.L_x_19001:
        /* <DEDUP_REMOVED lines=17> */
.L_x_19002:
[----:B------:R-:W-:Y:S05]  /*37e0*/  BSYNC.RECONVERGENT B1 ;  /* 0x0000000000017941 */ /* 0x000fea0003800200 */
.L_x_19000:
        /* <DEDUP_REMOVED lines=37> */
.L_x_19004:
        /* <DEDUP_REMOVED lines=17> */
.L_x_19005:
[----:B------:R-:W-:Y:S05]  /*3b50*/  BSYNC.RECONVERGENT B1 ;  /* 0x0000000000017941 */ /* 0x000fea0003800200 */
.L_x_19003:
        /* <DEDUP_REMOVED lines=38> */
.L_x_19007:
[----:B------:R-:W-:Y:S01]  /*3dc0*/  IMAD.MOV.U32 R26, RZ, RZ, R20 ;  /* 0x000000ffff1a7224 */ /* 0x000fe200078e0014 */
[----:B------:R-:W-:Y:S01]  /*3dd0*/  MOV R13, R21 ;  /* 0x00000015000d7202 */ /* 0x000fe20000000f00 */
[----:B------:R-:W-:Y:S01]  /*3de0*/  IMAD.MOV.U32 R14, RZ, RZ, R36 ;  /* 0x000000ffff0e7224 */ /* 0x000fe200078e0024 */
[----:B------:R-:W-:Y:S02]  /*3df0*/  MOV R11, R37 ;  /* 0x00000025000b7202 */ /* 0x000fe40000000f00 */
[----:B------:R-:W-:-:S07]  /*3e00*/  MOV R12, 0x3e20 ;  /* 0x00003e20000c7802 */ /* 0x000fce0000000f00 */
[----:B-12---:R-:W-:Y:S05]  /*3e10*/  CALL.REL.NOINC `($__internal_386_$__cuda_sm20_div_s64) ;  /* 0x0000002c00407944 */ /* 0x006fea0003c00000 */
        /* <DEDUP_REMOVED lines=11> */
.L_x_19008:
[----:B------:R-:W-:Y:S05]  /*3ed0*/  BSYNC.RECONVERGENT B1 ;  /* 0x0000000000017941 */ /* 0x000fea0003800200 */
.L_x_19006:
        /* <DEDUP_REMOVED lines=38> */
.L_x_19010:
        /* <DEDUP_REMOVED lines=17> */
.L_x_19011:
[----:B------:R-:W-:Y:S05]  /*4250*/  BSYNC.RECONVERGENT B1 ;  /* 0x0000000000017941 */ /* 0x000fea0003800200 */
.L_x_19009:
        /* <DEDUP_REMOVED lines=40> */
.L_x_19013:
        /* <DEDUP_REMOVED lines=17> */
.L_x_19014:
[----:B------:R-:W-:Y:S05]  /*45f0*/  BSYNC.RECONVERGENT B1 ;  /* 0x0000000000017941 */ /* 0x000fea0003800200 */
.L_x_19012:
        /* <DEDUP_REMOVED lines=40> */
.L_x_19016:
        /* <DEDUP_REMOVED lines=17> */
.L_x_19017:
[----:B------:R-:W-:Y:S05]  /*4990*/  BSYNC.RECONVERGENT B1 ;  /* 0x0000000000017941 */ /* 0x000fea0003800200 */
.L_x_19015:
        /* <DEDUP_REMOVED lines=38> */
.L_x_19019:
        /* <DEDUP_REMOVED lines=17> */
.L_x_19020:
[----:B------:R-:W-:Y:S05]  /*4d10*/  BSYNC.RECONVERGENT B1 ;  /* 0x0000000000017941 */ /* 0x000fea0003800200 */
.L_x_19018:
        /* <DEDUP_REMOVED lines=15> */
.L_x_18996:
        /* <DEDUP_REMOVED lines=37> */
.L_x_19024:
[----:B------:R-:W-:Y:S01]  /*5060*/  MOV R26, R18 ;  /* 0x00000012001a7202 */ /* 0x000fe20000000f00 */
[----:B------:R-:W-:Y:S01]  /*5070*/  IMAD.MOV.U32 R13, RZ, RZ, R19 ;  /* 0x000000ffff0d7224 */ /* 0x000fe200078e0013 */
[----:B------:R-:W-:Y:S02]  /*5080*/  MOV R14, R6 ;  /* 0x00000006000e7202 */ /* 0x000fe40000000f00 */
[----:B------:R-:W-:Y:S02]  /*5090*/  MOV R11, R7 ;  /* 0x00000007000b7202 */ /* 0x000fe40000000f00 */
[----:B------:R-:W-:-:S07]  /*50a0*/  MOV R12, 0x50c0 ;  /* 0x000050c0000c7802 */ /* 0x000fce0000000f00 */
[----:B-1----:R-:W-:Y:S05]  /*50b0*/  CALL.REL.NOINC `($__internal_386_$__cuda_sm20_div_s64) ;  /* 0x0000001800987944 */ /* 0x002fea0003c00000 */
        /* <DEDUP_REMOVED lines=9> */
.L_x_19025:
[----:B------:R-:W-:Y:S05]  /*5150*/  BSYNC.RECONVERGENT B1 ;  /* 0x0000000000017941 */ /* 0x000fea0003800200 */
.L_x_19023:
        /* <DEDUP_REMOVED lines=39> */
.L_x_19027:
        /* <DEDUP_REMOVED lines=17> */
.L_x_19028:
[----:B------:R-:W-:Y:S05]  /*54e0*/  BSYNC.RECONVERGENT B1 ;  /* 0x0000000000017941 */ /* 0x000fea0003800200 */
.L_x_19026:
        /* <DEDUP_REMOVED lines=40> */
.L_x_19030:
[----:B------:R-:W-:Y:S01]  /*5770*/  MOV R26, R18 ;  /* 0x00000012001a7202 */ /* 0x000fe20000000f00 */
[----:B------:R-:W-:Y:S01]  /*5780*/  IMAD.MOV.U32 R14, RZ, RZ, R20 ;  /* 0x000000ffff0e7224 */ /* 0x000fe200078e0014 */
[----:B------:R-:W-:Y:S02]  /*5790*/  MOV R13, R19 ;  /* 0x00000013000d7202 */ /* 0x000fe40000000f00 */
[----:B------:R-:W-:Y:S02]  /*57a0*/  MOV R11, R21 ;  /* 0x00000015000b7202 */ /* 0x000fe40000000f00 */
[----:B------:R-:W-:-:S07]  /*57b0*/  MOV R12, 0x57d0 ;  /* 0x000057d0000c7802 */ /* 0x000fce0000000f00 */
[----:B-1----:R-:W-:Y:S05]  /*57c0*/  CALL.REL.NOINC `($__internal_386_$__cuda_sm20_div_s64) ;  /* 0x0000001000d47944 */ /* 0x002fea0003c00000 */
        /* <DEDUP_REMOVED lines=11> */
.L_x_19031:
[----:B------:R-:W-:Y:S05]  /*5880*/  BSYNC.RECONVERGENT B1 ;  /* 0x0000000000017941 */ /* 0x000fea0003800200 */
.L_x_19029:
        /* <DEDUP_REMOVED lines=40> */
.L_x_19033:
[----:B------:R-:W-:Y:S01]  /*5b10*/  MOV R26, R18 ;  /* 0x00000012001a7202 */ /* 0x000fe20000000f00 */
[----:B------:R-:W-:Y:S01]  /*5b20*/  IMAD.MOV.U32 R13, RZ, RZ, R19 ;  /* 0x000000ffff0d7224 */ /* 0x000fe200078e0013 */
[----:B------:R-:W-:Y:S02]  /*5b30*/  MOV R14, R20 ;  /* 0x00000014000e7202 */ /* 0x000fe40000000f00 */
[----:B------:R-:W-:Y:S02]  /*5b40*/  MOV R11, R21 ;  /* 0x00000015000b7202 */ /* 0x000fe40000000f00 */
[----:B------:R-:W-:-:S07]  /*5b50*/  MOV R12, 0x5b70 ;  /* 0x00005b70000c7802 */ /* 0x000fce0000000f00 */
[----:B-1----:R-:W-:Y:S05]  /*5b60*/  CALL.REL.NOINC `($__internal_386_$__cuda_sm20_div_s64) ;  /* 0x0000000c00ec7944 */ /* 0x002fea0003c00000 */
        /* <DEDUP_REMOVED lines=11> */
.L_x_19034:
[----:B------:R-:W-:Y:S05]  /*5c20*/  BSYNC.RECONVERGENT B1 ;  /* 0x0000000000017941 */ /* 0x000fea0003800200 */
.L_x_19032:
        /* <DEDUP_REMOVED lines=11> */
.L_x_19022:
        /* <DEDUP_REMOVED lines=35> */
.L_x_19037:
[----:B------:R-:W-:Y:S01]  /*5f10*/  IMAD.MOV.U32 R26, RZ, RZ, R18 ;  /* 0x000000ffff1a7224 */ /* 0x000fe200078e0012 */
[----:B------:R-:W-:Y:S01]  /*5f20*/  MOV R13, R19 ;  /* 0x00000013000d7202 */ /* 0x000fe20000000f00 */
[----:B------:R-:W-:Y:S01]  /*5f30*/  IMAD.MOV.U32 R11, RZ, RZ, R5 ;  /* 0x000000ffff0b7224 */ /* 0x000fe200078e0005 */
[----:B------:R-:W-:Y:S02]  /*5f40*/  MOV R14, R4 ;  /* 0x00000004000e7202 */ /* 0x000fe40000000f00 */
[----:B------:R-:W-:-:S07]  /*5f50*/  MOV R12, 0x5f70 ;  /* 0x00005f70000c7802 */ /* 0x000fce0000000f00 */
[----:B-1----:R-:W-:Y:S05]  /*5f60*/  CALL.REL.NOINC `($__internal_386_$__cuda_sm20_div_s64) ;  /* 0x0000000800ec7944 */ /* 0x002fea0003c00000 */
        /* <DEDUP_REMOVED lines=8> */
.L_x_19038:
[----:B------:R-:W-:Y:S05]  /*5ff0*/  BSYNC.RECONVERGENT B1 ;  /* 0x0000000000017941 */ /* 0x000fea0003800200 */
.L_x_19036:
        /* <DEDUP_REMOVED lines=39> */
.L_x_19040:
        /* <DEDUP_REMOVED lines=17> */
.L_x_19041:
[----:B------:R-:W-:Y:S05]  /*6380*/  BSYNC.RECONVERGENT B1 ;  /* 0x0000000000017941 */ /* 0x000fea0003800200 */
.L_x_19039:
        /* <DEDUP_REMOVED lines=11> */
.L_x_19035:
        /* <DEDUP_REMOVED lines=31> */
.L_x_19043:
[----:B------:R-:W-:Y:S02]  /*6630*/  MOV R24, R20 ;  /* 0x0000001400187202 */ /* 0x000fe40000000f00 */
[----:B------:R-:W-:-:S07]  /*6640*/  MOV R26, 0x6660 ;  /* 0x00006660001a7802 */ /* 0x000fce0000000f00 */
[----:B-1----:R-:W-:Y:S05]  /*6650*/  CALL.REL.NOINC `($__internal_387_$__cuda_sm20_rem_s64) ;  /* 0x00000008007c7944 */ /* 0x002fea0003c00000 */
[----:B------:R-:W-:Y:S01]  /*6660*/  MOV R4, R6 ;  /* 0x0000000600047202 */ /* 0x000fe20000000f00 */
[----:B------:R-:W-:-:S07]  /*6670*/  IMAD.MOV.U32 R5, RZ, RZ, R7 ;  /* 0x000000ffff057224 */ /* 0x000fce00078e0007 */
.L_x_19044:
[----:B------:R-:W-:Y:S05]  /*6680*/  BSYNC.RECONVERGENT B1 ;  /* 0x0000000000017941 */ /* 0x000fea0003800200 */
.L_x_19042:
        /* <DEDUP_REMOVED lines=9> */
.L_x_18995:
[----:B------:R-:W2:Y:S02]  /*6720*/  LDG.E R8, desc[UR14][R8.64] ;  /* 0x0000000e08087981 */ /* 0x000ea4000c1e1900 */
[----:B--2---:R-:W-:-:S05]  /*6730*/  I2FP.F32.S32 R5, R8 ;  /* 0x0000000800057245 */ /* 0x004fca0000201400 */
[----:B------:R2:W-:Y:S02]  /*6740*/  STS [R2], R5 ;  /* 0x0000000502007388 */ /* 0x0005e40000000800 */
.L_x_18994:
[----:B------:R-:W-:Y:S05]  /*6750*/  BSYNC.RECONVERGENT B0 ;  /* 0x0000000000007941 */ /* 0x000fea0003800200 */
.L_x_18946:
[----:B------:R-:W-:Y:S01]  /*6760*/  BAR.SYNC.DEFER_BLOCKING 0x0 ;  /* 0x0000000000007b1d */ /* 0x000fe20000010000 */
[----:B------:R-:W-:Y:S02]  /*6770*/  ISETP.GE.U32.AND P0, PT, R3, 0x42, PT ;  /* 0x000000420300780c */ /* 0x000fe40003f06070 */
[----:B------:R-:W-:-:S11]  /*6780*/  ISETP.GT.U32.AND P1, PT, R0, 0x1f, PT ;  /* 0x0000001f0000780c */ /* 0x000fd60003f24070 */
[----:B------:R-:W-:Y:S05]  /*6790*/  @!P0 BRA `(.L_x_19045) ;  /* 0x00000000002c8947 */ /* 0x000fea0003800000 */
.L_x_19046:
        /* <DEDUP_REMOVED lines=11> */
.L_x_19045:
        /* <DEDUP_REMOVED lines=45> */
        .weak           $__internal_386_$__cuda_sm20_div_s64
        .type           $__internal_386_$__cuda_sm20_div_s64,@function
        .size           $__internal_386_$__cuda_sm20_div_s64,($__internal_387_$__cuda_sm20_rem_s64 - $__internal_386_$__cuda_sm20_div_s64)
$__internal_386_$__cuda_sm20_div_s64:
        /* <DEDUP_REMOVED lines=82> */
[----:B------:R-:W-:Y:S06]  /*7040*/  RET.REL.NODEC R12 `(contiguous_mean2_i32) ;  /* 0xffffff8c0cec7950 */ /* 0x000fec0003c3ffff */
        .weak           $__internal_387_$__cuda_sm20_rem_s64
        .type           $__internal_387_$__cuda_sm20_rem_s64,@function
        .size           $__internal_387_$__cuda_sm20_rem_s64,(.L_x_30703 - $__internal_387_$__cuda_sm20_rem_s64)
$__internal_387_$__cuda_sm20_rem_s64:
        /* <DEDUP_REMOVED lines=76> */
[----:B------:R-:W-:Y:S06]  /*7510*/  RET.REL.NODEC R26 `(contiguous_mean2_i32) ;  /* 0xffffff881ab87950 */ /* 0x000fec0003c3ffff */
.L_x_19047:
        /* <DEDUP_REMOVED lines=14> */
.L_x_30703:


//--------------------- .text.uncontiguous_cumulate_mean_i32 --------------------------
	.section	.text.uncontiguous_cumulate_mean_i32,"ax",@progbits
	.align	128
        .global         uncontiguous_cumulate_mean_i32
        .type           uncontiguous_cumulate_mean_i32,@function
        .size           uncontiguous_cumulate_mean_i32,(.L_x_30705 - uncontiguous_cumulate_mean_i32)
        .other          uncontiguous_cumulate_mean_i32,@"STO_CUDA_ENTRY STV_DEFAULT"
uncontiguous_cumulate_mean_i32:
.text.uncontiguous_cumulate_mean_i32:
        /* <DEDUP_REMOVED lines=41> */
.L_x_19076:
        /* <DEDUP_REMOVED lines=33> */
.L_x_19053:
[----:B------:R-:W-:Y:S01]  /*04a0*/  IMAD.MOV.U32 R29, RZ, RZ, R14 ;  /* 0x000000ffff1d7224 */ /* 0x000fe200078e000e */
[----:B------:R-:W-:Y:S01]  /*04b0*/  MOV R26, R15 ;  /* 0x0000000f001a7202 */ /* 0x000fe20000000f00 */
[----:B------:R-:W-:Y:S01]  /*04c0*/  IMAD.MOV.U32 R13, RZ, RZ, R16 ;  /* 0x000000ffff0d7224 */ /* 0x000fe200078e0010 */
[----:B------:R-:W-:Y:S02]  /*04d0*/  MOV R12, R17 ;  /* 0x00000011000c7202 */ /* 0x000fe40000000f00 */
[----:B------:R-:W-:-:S07]  /*04e0*/  MOV R11, 0x500 ;  /* 0x00000500000b7802 */ /* 0x000fce0000000f00 */
[----:B------:R-:W-:Y:S05]  /*04f0*/  CALL.REL.NOINC `($__internal_388_$__cuda_sm20_div_s64) ;  /* 0x0000006400d07944 */ /* 0x000fea0003c00000 */
        /* <DEDUP_REMOVED lines=9> */
.L_x_19054:
[----:B------:R-:W-:Y:S05]  /*0590*/  BSYNC.RECONVERGENT B1 ;  /* 0x0000000000017941 */ /* 0x000fea0003800200 */
.L_x_19052:
        /* <DEDUP_REMOVED lines=36> */
.L_x_19056:
[----:B------:R-:W-:Y:S01]  /*07e0*/  IMAD.MOV.U32 R29, RZ, RZ, R7 ;  /* 0x000000ffff1d7224 */ /* 0x000fe200078e0007 */
[----:B------:R-:W-:Y:S01]  /*07f0*/  MOV R26, R8 ;  /* 0x00000008001a7202 */ /* 0x000fe20000000f00 */
[----:B------:R-:W-:Y:S01]  /*0800*/  IMAD.MOV.U32 R13, RZ, RZ, R16 ;  /* 0x000000ffff0d7224 */ /* 0x000fe200078e0010 */
[----:B------:R-:W-:Y:S02]  /*0810*/  MOV R12, R17 ;  /* 0x00000011000c7202 */ /* 0x000fe40000000f00 */
[----:B------:R-:W-:-:S07]  /*0820*/  MOV R11, 0x840 ;  /* 0x00000840000b7802 */ /* 0x000fce0000000f00 */
[----:B------:R-:W-:Y:S05]  /*0830*/  CALL.REL.NOINC `($__internal_388_$__cuda_sm20_div_s64) ;  /* 0x0000006400007944 */ /* 0x000fea0003c00000 */
        /* <DEDUP_REMOVED lines=10> */
.L_x_19057:
[----:B------:R-:W-:Y:S05]  /*08e0*/  BSYNC.RECONVERGENT B1 ;  /* 0x0000000000017941 */ /* 0x000fea0003800200 */
.L_x_19055:
        /* <DEDUP_REMOVED lines=37> */
.L_x_19059:
[----:B------:R-:W-:Y:S01]  /*0b40*/  MOV R29, R14 ;  /* 0x0000000e001d7202 */ /* 0x000fe20000000f00 */
[----:B------:R-:W-:Y:S01]  /*0b50*/  IMAD.MOV.U32 R26, RZ, RZ, R15 ;  /* 0x000000ffff1a7224 */ /* 0x000fe200078e000f */
[----:B------:R-:W-:Y:S01]  /*0b60*/  MOV R13, R16 ;  /* 0x00000010000d7202 */ /* 0x000fe20000000f00 */
[----:B------:R-:W-:Y:S01]  /*0b70*/  IMAD.MOV.U32 R12, RZ, RZ, R17 ;  /* 0x000000ffff0c7224 */ /* 0x000fe200078e0011 */
[----:B------:R-:W-:-:S07]  /*0b80*/  MOV R11, 0xba0 ;  /* 0x00000ba0000b7802 */ /* 0x000fce0000000f00 */
[----:B------:R-:W-:Y:S05]  /*0b90*/  CALL.REL.NOINC `($__internal_388_$__cuda_sm20_div_s64) ;  /* 0x0000006000287944 */ /* 0x000fea0003c00000 */
        /* <DEDUP_REMOVED lines=10> */
.L_x_19060:
[----:B------:R-:W-:Y:S05]  /*0c40*/  BSYNC.RECONVERGENT B1 ;  /* 0x0000000000017941 */ /* 0x000fea0003800200 */
.L_x_19058:
        /* <DEDUP_REMOVED lines=34> */
.L_x_19062:
        /* <DEDUP_REMOVED lines=16> */
.L_x_19063:
[----:B------:R-:W-:Y:S05]  /*0f70*/  BSYNC.RECONVERGENT B1 ;  /* 0x0000000000017941 */ /* 0x000fea0003800200 */
.L_x_19061:
        /* <DEDUP_REMOVED lines=37> */
.L_x_19065:
        /* <DEDUP_REMOVED lines=17> */
.L_x_19066:
[----:B------:R-:W-:Y:S05]  /*12e0*/  BSYNC.RECONVERGENT B1 ;  /* 0x0000000000017941 */ /* 0x000fea0003800200 */
.L_x_19064:
        /* <DEDUP_REMOVED lines=35> */
.L_x_19068:
        /* <DEDUP_REMOVED lines=16> */
.L_x_19069:
[----:B------:R-:W-:Y:S05]  /*1620*/  BSYNC.RECONVERGENT B1 ;  /* 0x0000000000017941 */ /* 0x000fea0003800200 */
.L_x_19067:
        /* <DEDUP_REMOVED lines=36> */
.L_x_19071:
[----:B------:R-:W-:Y:S01]  /*1870*/  MOV R29, R14 ;  /* 0x0000000e001d7202 */ /* 0x000fe20000000f00 */
[----:B------:R-:W-:Y:S01]  /*1880*/  IMAD.MOV.U32 R26, RZ, RZ, R15 ;  /* 0x000000ffff1a7224 */ /* 0x000fe200078e000f */
[----:B------:R-:W-:Y:S01]  /*1890*/  MOV R13, R16 ;  /* 0x00000010000d7202 */ /* 0x000fe20000000f00 */
[----:B------:R-:W-:Y:S01]  /*18a0*/  IMAD.MOV.U32 R12, RZ, RZ, R17 ;  /* 0x000000ffff0c7224 */ /* 0x000fe200078e0011 */
[----:B------:R-:W-:-:S07]  /*18b0*/  MOV R11, 0x18d0 ;  /* 0x000018d0000b7802 */ /* 0x000fce0000000f00 */
[----:B------:R-:W-:Y:S05]  /*18c0*/  CALL.REL.NOINC `($__internal_388_$__cuda_sm20_div_s64) ;  /* 0x0000005000dc7944 */ /* 0x000fea0003c00000 */
        /* <DEDUP_REMOVED lines=11> */
.L_x_19072:
[----:B------:R-:W-:Y:S05]  /*1980*/  BSYNC.RECONVERGENT B1 ;  /* 0x0000000000017941 */ /* 0x000fea0003800200 */
.L_x_19070:
        /* <DEDUP_REMOVED lines=36> */
.L_x_19074:
        /* <DEDUP_REMOVED lines=17> */
.L_x_19075:
[----:B------:R-:W-:Y:S05]  /*1ce0*/  BSYNC.RECONVERGENT B1 ;  /* 0x0000000000017941 */ /* 0x000fea0003800200 */
.L_x_19073:
        /* <DEDUP_REMOVED lines=10> */
.L_x_19051:
        /* <DEDUP_REMOVED lines=36> */
.L_x_19079:
[----:B------:R-:W-:Y:S01]  /*1fd0*/  MOV R29, R14 ;  /* 0x0000000e001d7202 */ /* 0x000fe20000000f00 */
[----:B------:R-:W-:Y:S01]  /*1fe0*/  IMAD.MOV.U32 R26, RZ, RZ, R15 ;  /* 0x000000ffff1a7224 */ /* 0x000fe200078e000f */
[----:B------:R-:W-:Y:S01]  /*1ff0*/  MOV R13, R16 ;  /* 0x00000010000d7202 */ /* 0x000fe20000000f00 */
[----:B------:R-:W-:Y:S01]  /*2000*/  IMAD.MOV.U32 R12, RZ, RZ, R17 ;  /* 0x000000ffff0c7224 */ /* 0x000fe200078e0011 */
[----:B------:R-:W-:-:S07]  /*2010*/  MOV R11, 0x2030 ;  /* 0x00002030000b7802 */ /* 0x000fce0000000f00 */
[----:B------:R-:W-:Y:S05]  /*2020*/  CALL.REL.NOINC `($__internal_388_$__cuda_sm20_div_s64) ;  /* 0x0000004c00047944 */ /* 0x000fea0003c00000 */
        /* <DEDUP_REMOVED lines=9> */
.L_x_19080:
[----:B------:R-:W-:Y:S05]  /*20c0*/  BSYNC.RECONVERGENT B1 ;  /* 0x0000000000017941 */ /* 0x000fea0003800200 */
.L_x_19078:
        /* <DEDUP_REMOVED lines=36> */
.L_x_19082:
        /* <DEDUP_REMOVED lines=17> */
.L_x_19083:
[----:B------:R-:W-:Y:S05]  /*2420*/  BSYNC.RECONVERGENT B1 ;  /* 0x0000000000017941 */ /* 0x000fea0003800200 */
.L_x_19081:
        /* <DEDUP_REMOVED lines=38> */
.L_x_19085:
        /* <DEDUP_REMOVED lines=16> */
.L_x_19086:
[----:B------:R-:W-:Y:S05]  /*2790*/  BSYNC.RECONVERGENT B1 ;  /* 0x0000000000017941 */ /* 0x000fea0003800200 */
.L_x_19084:
        /* <DEDUP_REMOVED lines=36> */
.L_x_19088:
        /* <DEDUP_REMOVED lines=16> */
.L_x_19089:
[----:B------:R-:W-:Y:S05]  /*2ae0*/  BSYNC.RECONVERGENT B1 ;  /* 0x0000000000017941 */ /* 0x000fea0003800200 */
.L_x_19087:
[----:B------:R-:W-:Y:S01]  /*2af0*/  IMAD R5, R5, R38, RZ ;  /* 0x0000002605057224 */ /* 0x000fe200078e02ff */
[----:B------:R-:W-:Y:S01]  /*2b00*/  IADD3 R9, PT, PT, R9, -0x2, RZ ;  /* 0xfffffffe09097810 */ /* 0x000fe20007ffe0ff */
[----:B------:R-:W-:Y:S02]  /*2b10*/  IMAD.MOV.U32 R34, RZ, RZ, R20 ;  /* 0x000000ffff227224 */ /* 0x000fe400078e0014 */
[-C--:B------:R-:W-:Y:S02]  /*2b20*/  IMAD R5, R39, R10.reuse, R5 ;  /* 0x0000000a27057224 */ /* 0x080fe400078e0205 */
[----:B------:R-:W-:-:S04]  /*2b30*/  IMAD.WIDE.U32 R34, R38, R10, R34 ;  /* 0x0000000a26227225 */ /* 0x000fc800078e0022 */
[----:B------:R-:W-:Y:S01]  /*2b40*/  IMAD.IADD R6, R35, 0x1, R5 ;  /* 0x0000000123067824 */ /* 0x000fe200078e0205 */
[----:B------:R-:W-:-:S07]  /*2b50*/  MOV R5, R34 ;  /* 0x0000002200057202 */ /* 0x000fce0000000f00 */
.L_x_19077:
        /* <DEDUP_REMOVED lines=31> */
.L_x_19091:
[----:B------:R-:W-:Y:S01]  /*2d50*/  IMAD.MOV.U32 R20, RZ, RZ, R14 ;  /* 0x000000ffff147224 */ /* 0x000fe200078e000e */
[----:B------:R-:W-:Y:S01]  /*2d60*/  MOV R24, R15 ;  /* 0x0000000f00187202 */ /* 0x000fe20000000f00 */
[----:B------:R-:W-:Y:S01]  /*2d70*/  IMAD.MOV.U32 R21, RZ, RZ, R16 ;  /* 0x000000ffff157224 */ /* 0x000fe200078e0010 */
[----:B------:R-:W-:Y:S02]  /*2d80*/  MOV R22, R17 ;  /* 0x0000001100167202 */ /* 0x000fe40000000f00 */
[----:B------:R-:W-:-:S07]  /*2d90*/  MOV R23, 0x2db0 ;  /* 0x00002db000177802 */ /* 0x000fce0000000f00 */
[----:B------:R-:W-:Y:S05]  /*2da0*/  CALL.REL.NOINC `($__internal_389_$__cuda_sm20_rem_s64) ;  /* 0x0000004000f47944 */ /* 0x000fea0003c00000 */
[----:B------:R-:W-:Y:S01]  /*2db0*/  IMAD.MOV.U32 R10, RZ, RZ, R12 ;  /* 0x000000ffff0a7224 */ /* 0x000fe200078e000c */
[----:B------:R-:W-:-:S07]  /*2dc0*/  MOV R11, R13 ;  /* 0x0000000d000b7202 */ /* 0x000fce0000000f00 */
.L_x_19092:
[----:B------:R-:W-:Y:S05]  /*2dd0*/  BSYNC.RECONVERGENT B1 ;  /* 0x0000000000017941 */ /* 0x000fea0003800200 */
.L_x_19090:
        /* <DEDUP_REMOVED lines=33> */
.L_x_19094:
[----:B------:R-:W-:Y:S01]  /*2ff0*/  MOV R21, R16 ;  /* 0x0000001000157202 */ /* 0x000fe20000000f00 */
[----:B------:R-:W-:Y:S01]  /*3000*/  IMAD.MOV.U32 R22, RZ, RZ, R17 ;  /* 0x000000ffff167224 */ /* 0x000fe200078e0011 */
[----:B------:R-:W-:Y:S01]  /*3010*/  MOV R20, R7 ;  /* 0x0000000700147202 */ /* 0x000fe20000000f00 */
[----:B------:R-:W-:Y:S01]  /*3020*/  IMAD.MOV.U32 R24, RZ, RZ, R8 ;  /* 0x000000ffff187224 */ /* 0x000fe200078e0008 */
[----:B------:R-:W-:-:S07]  /*3030*/  MOV R23, 0x3050 ;  /* 0x0000305000177802 */ /* 0x000fce0000000f00 */
[----:B------:R-:W-:Y:S05]  /*3040*/  CALL.REL.NOINC `($__internal_389_$__cuda_sm20_rem_s64) ;  /* 0x00000040004c7944 */ /* 0x000fea0003c00000 */
[----:B------:R-:W-:Y:S01]  /*3050*/  MOV R8, R12 ;  /* 0x0000000c00087202 */ /* 0x000fe20000000f00 */
[----:B------:R-:W-:-:S07]  /*3060*/  IMAD.MOV.U32 R9, RZ, RZ, R13 ;  /* 0x000000ffff097224 */ /* 0x000fce00078e000d */
.L_x_19095:
[----:B------:R-:W-:Y:S05]  /*3070*/  BSYNC.RECONVERGENT B1 ;  /* 0x0000000000017941 */ /* 0x000fea0003800200 */
.L_x_19093:
[----:B------:R-:W-:Y:S01]  /*3080*/  MOV R10, R5 ;  /* 0x00000005000a7202 */ /* 0x000fe20000000f00 */
[----:B------:R-:W-:Y:S02]  /*3090*/  IMAD R7, R9, R18, RZ ;  /* 0x0000001209077224 */ /* 0x000fe400078e02ff */
[----:B------:R-:W-:Y:S02]  /*30a0*/  IMAD.MOV.U32 R11, RZ, RZ, R6 ;  /* 0x000000ffff0b7224 */ /* 0x000fe400078e0006 */
[-C--:B------:R-:W-:Y:S02]  /*30b0*/  IMAD R7, R19, R8.reuse, R7 ;  /* 0x0000000813077224 */ /* 0x080fe400078e0207 */
[----:B------:R-:W-:-:S04]  /*30c0*/  IMAD.WIDE.U32 R10, R18, R8, R10 ;  /* 0x00000008120a7225 */ /* 0x000fc800078e000a */
[----:B------:R-:W-:Y:S01]  /*30d0*/  IMAD.MOV.U32 R5, RZ, RZ, R10 ;  /* 0x000000ffff057224 */ /* 0x000fe200078e000a */
[----:B------:R-:W-:-:S07]  /*30e0*/  IADD3 R6, PT, PT, R11, R7, RZ ;  /* 0x000000070b067210 */ /* 0x000fce0007ffe0ff */
.L_x_19050:
        /* <DEDUP_REMOVED lines=10> */
.L_x_19049:
        /* <DEDUP_REMOVED lines=20> */
.L_x_19123:
        /* <DEDUP_REMOVED lines=33> */
.L_x_19100:
[----:B------:R-:W-:Y:S01]  /*34e0*/  IMAD.MOV.U32 R29, RZ, RZ, R15 ;  /* 0x000000ffff1d7224 */ /* 0x000fe200078e000f */
[----:B------:R-:W-:Y:S01]  /*34f0*/  MOV R26, R14 ;  /* 0x0000000e001a7202 */ /* 0x000fe20000000f00 */
[----:B------:R-:W-:Y:S01]  /*3500*/  IMAD.MOV.U32 R13, RZ, RZ, R34 ;  /* 0x000000ffff0d7224 */ /* 0x000fe200078e0022 */
[----:B------:R-:W-:Y:S02]  /*3510*/  MOV R12, R35 ;  /* 0x00000023000c7202 */ /* 0x000fe40000000f00 */
[----:B------:R-:W-:-:S07]  /*3520*/  MOV R11, 0x3540 ;  /* 0x00003540000b7802 */ /* 0x000fce0000000f00 */
[----:B-123--:R-:W-:Y:S05]  /*3530*/  CALL.REL.NOINC `($__internal_388_$__cuda_sm20_div_s64) ;  /* 0x0000003400c07944 */ /* 0x00efea0003c00000 */
        /* <DEDUP_REMOVED lines=11> */
.L_x_19101:
[----:B------:R-:W-:Y:S05]  /*35f0*/  BSYNC.RECONVERGENT B1 ;  /* 0x0000000000017941 */ /* 0x000fea0003800200 */
.L_x_19099:
        /* <DEDUP_REMOVED lines=39> */
.L_x_19103:
[----:B------:R-:W-:Y:S01]  /*3870*/  IMAD.MOV.U32 R29, RZ, RZ, R34 ;  /* 0x000000ffff1d7224 */ /* 0x000fe200078e0022 */
[----:B------:R-:W-:Y:S01]  /*3880*/  MOV R26, R35 ;  /* 0x00000023001a7202 */ /* 0x000fe20000000f00 */
[----:B------:R-:W-:Y:S01]  /*3890*/  IMAD.MOV.U32 R13, RZ, RZ, R36 ;  /* 0x000000ffff0d7224 */ /* 0x000fe200078e0024 */
[----:B------:R-:W-:Y:S02]  /*38a0*/  MOV R12, R37 ;  /* 0x00000025000c7202 */ /* 0x000fe40000000f00 */
[----:B------:R-:W-:-:S07]  /*38b0*/  MOV R11, 0x38d0 ;  /* 0x000038d0000b7802 */ /* 0x000fce0000000f00 */
[----:B-1----:R-:W-:Y:S05]  /*38c0*/  CALL.REL.NOINC `($__internal_388_$__cuda_sm20_div_s64) ;  /* 0x0000003000dc7944 */ /* 0x002fea0003c00000 */
        /* <DEDUP_REMOVED lines=11> */
.L_x_19104:
[----:B------:R-:W-:Y:S05]  /*3980*/  BSYNC.RECONVERGENT B1 ;  /* 0x0000000000017941 */ /* 0x000fea0003800200 */
.L_x_19102:
        /* <DEDUP_REMOVED lines=38> */
.L_x_19106:
[----:B------:R-:W-:Y:S01]  /*3bf0*/  MOV R29, R34 ;  /* 0x00000022001d7202 */ /* 0x000fe20000000f00 */
[----:B------:R-:W-:Y:S01]  /*3c00*/  IMAD.MOV.U32 R26, RZ, RZ, R35 ;  /* 0x000000ffff1a7224 */ /* 0x000fe200078e0023 */
[----:B------:R-:W-:Y:S01]  /*3c10*/  MOV R13, R36 ;  /* 0x00000024000d7202 */ /* 0x000fe20000000f00 */
[----:B------:R-:W-:Y:S01]  /*3c20*/  IMAD.MOV.U32 R12, RZ, RZ, R37 ;  /* 0x000000ffff0c7224 */ /* 0x000fe200078e0025 */
[----:B------:R-:W-:-:S07]  /*3c30*/  MOV R11, 0x3c50 ;  /* 0x00003c50000b7802 */ /* 0x000fce0000000f00 */
[----:B-1----:R-:W-:Y:S05]  /*3c40*/  CALL.REL.NOINC `($__internal_388_$__cuda_sm20_div_s64) ;  /* 0x0000002c00fc7944 */ /* 0x002fea0003c00000 */
        /* <DEDUP_REMOVED lines=11> */
.L_x_19107:
[----:B------:R-:W-:Y:S05]  /*3d00*/  BSYNC.RECONVERGENT B1 ;  /* 0x0000000000017941 */ /* 0x000fea0003800200 */
.L_x_19105:
        /* <DEDUP_REMOVED lines=38> */
.L_x_19109:
        /* <DEDUP_REMOVED lines=17> */
.L_x_19110:
[----:B------:R-:W-:Y:S05]  /*4080*/  BSYNC.RECONVERGENT B1 ;  /* 0x0000000000017941 */ /* 0x000fea0003800200 */
.L_x_19108:
        /* <DEDUP_REMOVED lines=39> */
.L_x_19112:
        /* <DEDUP_REMOVED lines=17> */
.L_x_19113:
[----:B------:R-:W-:Y:S05]  /*4410*/  BSYNC.RECONVERGENT B1 ;  /* 0x0000000000017941 */ /* 0x000fea0003800200 */
.L_x_19111:
        /* <DEDUP_REMOVED lines=38> */
.L_x_19115:
        /* <DEDUP_REMOVED lines=17> */
.L_x_19116:
[----:B------:R-:W-:Y:S05]  /*4790*/  BSYNC.RECONVERGENT B1 ;  /* 0x0000000000017941 */ /* 0x000fea0003800200 */
.L_x_19114:
        /* <DEDUP_REMOVED lines=38> */
.L_x_19118:
        /* <DEDUP_REMOVED lines=17> */
.L_x_19119:
[----:B------:R-:W-:Y:S05]  /*4b10*/  BSYNC.RECONVERGENT B1 ;  /* 0x0000000000017941 */ /* 0x000fea0003800200 */
.L_x_19117:
        /* <DEDUP_REMOVED lines=36> */
.L_x_19121:
        /* <DEDUP_REMOVED lines=17> */
.L_x_19122:
[----:B------:R-:W-:Y:S05]  /*4e70*/  BSYNC.RECONVERGENT B1 ;  /* 0x0000000000017941 */ /* 0x000fea0003800200 */
.L_x_19120:
        /* <DEDUP_REMOVED lines=12> */
.L_x_19098:
        /* <DEDUP_REMOVED lines=35> */
.L_x_19126:
[----:B------:R-:W-:Y:S01]  /*5170*/  MOV R29, R15 ;  /* 0x0000000f001d7202 */ /* 0x000fe20000000f00 */
[----:B------:R-:W-:Y:S01]  /*5180*/  IMAD.MOV.U32 R26, RZ, RZ, R14 ;  /* 0x000000ffff1a7224 */ /* 0x000fe200078e000e */
[----:B------:R-:W-:Y:S02]  /*5190*/  MOV R13, R16 ;  /* 0x00000010000d7202 */ /* 0x000fe40000000f00 */
[----:B------:R-:W-:Y:S02]  /*51a0*/  MOV R12, R17 ;  /* 0x00000011000c7202 */ /* 0x000fe40000000f00 */
[----:B------:R-:W-:-:S07]  /*51b0*/  MOV R11, 0x51d0 ;  /* 0x000051d0000b7802 */ /* 0x000fce0000000f00 */
[----:B------:R-:W-:Y:S05]  /*51c0*/  CALL.REL.NOINC `($__internal_388_$__cuda_sm20_div_s64) ;  /* 0x00000018009c7944 */ /* 0x000fea0003c00000 */
        /* <DEDUP_REMOVED lines=11> */
.L_x_19127:
[----:B------:R-:W-:Y:S05]  /*5280*/  BSYNC.RECONVERGENT B1 ;  /* 0x0000000000017941 */ /* 0x000fea0003800200 */
.L_x_19125:
        /* <DEDUP_REMOVED lines=41> */
.L_x_19129:
[----:B------:R-:W-:Y:S01]  /*5520*/  MOV R29, R18 ;  /* 0x00000012001d7202 */ /* 0x000fe20000000f00 */
[----:B------:R-:W-:Y:S01]  /*5530*/  IMAD.MOV.U32 R13, RZ, RZ, R16 ;  /* 0x000000ffff0d7224 */ /* 0x000fe200078e0010 */
[----:B------:R-:W-:Y:S02]  /*5540*/  MOV R26, R19 ;  /* 0x00000013001a7202 */ /* 0x000fe40000000f00 */
[----:B------:R-:W-:Y:S02]  /*5550*/  MOV R12, R17 ;  /* 0x00000011000c7202 */ /* 0x000fe40000000f00 */
[----:B------:R-:W-:-:S07]  /*5560*/  MOV R11, 0x5580 ;  /* 0x00005580000b7802 */ /* 0x000fce0000000f00 */
[----:B------:R-:W-:Y:S05]  /*5570*/  CALL.REL.NOINC `($__internal_388_$__cuda_sm20_div_s64) ;  /* 0x0000001400b07944 */ /* 0x000fea0003c00000 */
        /* <DEDUP_REMOVED lines=11> */
.L_x_19130:
[----:B------:R-:W-:Y:S05]  /*5630*/  BSYNC.RECONVERGENT B1 ;  /* 0x0000000000017941 */ /* 0x000fea0003800200 */
.L_x_19128:
        /* <DEDUP_REMOVED lines=40> */
.L_x_19132:
        /* <DEDUP_REMOVED lines=17> */
.L_x_19133:
[----:B------:R-:W-:Y:S05]  /*59d0*/  BSYNC.RECONVERGENT B1 ;  /* 0x0000000000017941 */ /* 0x000fea0003800200 */
.L_x_19131:
        /* <DEDUP_REMOVED lines=39> */
.L_x_19135:
[----:B------:R-:W-:Y:S01]  /*5c50*/  MOV R29, R18 ;  /* 0x00000012001d7202 */ /* 0x000fe20000000f00 */
[----:B------:R-:W-:Y:S01]  /*5c60*/  IMAD.MOV.U32 R26, RZ, RZ, R19 ;  /* 0x000000ffff1a7224 */ /* 0x000fe200078e0013 */
[----:B------:R-:W-:Y:S02]  /*5c70*/  MOV R13, R20 ;  /* 0x00000014000d7202 */ /* 0x000fe40000000f00 */
[----:B------:R-:W-:Y:S02]  /*5c80*/  MOV R12, R21 ;  /* 0x00000015000c7202 */ /* 0x000fe40000000f00 */
[----:B------:R-:W-:-:S07]  /*5c90*/  MOV R11, 0x5cb0 ;  /* 0x00005cb0000b7802 */ /* 0x000fce0000000f00 */
[----:B------:R-:W-:Y:S05]  /*5ca0*/  CALL.REL.NOINC `($__internal_388_$__cuda_sm20_div_s64) ;  /* 0x0000000c00e47944 */ /* 0x000fea0003c00000 */
        /* <DEDUP_REMOVED lines=11> */
.L_x_19136:
[----:B------:R-:W-:Y:S05]  /*5d60*/  BSYNC.RECONVERGENT B1 ;  /* 0x0000000000017941 */ /* 0x000fea0003800200 */
.L_x_19134:
        /* <DEDUP_REMOVED lines=10> */
.L_x_19124:
        /* <DEDUP_REMOVED lines=34> */
.L_x_19139:
        /* <DEDUP_REMOVED lines=17> */
.L_x_19140:
[----:B------:R-:W-:Y:S05]  /*6140*/  BSYNC.RECONVERGENT B1 ;  /* 0x0000000000017941 */ /* 0x000fea0003800200 */
.L_x_19138:
        /* <DEDUP_REMOVED lines=41> */
.L_x_19142:
        /* <DEDUP_REMOVED lines=17> */
.L_x_19143:
[----:B------:R-:W-:Y:S05]  /*64f0*/  BSYNC.RECONVERGENT B1 ;  /* 0x0000000000017941 */ /* 0x000fea0003800200 */
.L_x_19141:
        /* <DEDUP_REMOVED lines=10> */
.L_x_19137:
        /* <DEDUP_REMOVED lines=31> */
.L_x_19145:
[----:B------:R-:W-:Y:S01]  /*6790*/  MOV R21, R10 ;  /* 0x0000000a00157202 */ /* 0x000fe20000000f00 */
[----:B------:R-:W-:Y:S01]  /*67a0*/  IMAD.MOV.U32 R20, RZ, RZ, R15 ;  /* 0x000000ffff147224 */ /* 0x000fe200078e000f */
[----:B------:R-:W-:Y:S02]  /*67b0*/  MOV R22, R11 ;  /* 0x0000000b00167202 */ /* 0x000fe40000000f00 */
[----:B------:R-:W-:Y:S02]  /*67c0*/  MOV R24, R14 ;  /* 0x0000000e00187202 */ /* 0x000fe40000000f00 */
[----:B------:R-:W-:-:S07]  /*67d0*/  MOV R23, 0x67f0 ;  /* 0x000067f000177802 */ /* 0x000fce0000000f00 */
[----:B------:R-:W-:Y:S05]  /*67e0*/  CALL.REL.NOINC `($__internal_389_$__cuda_sm20_rem_s64) ;  /* 0x0000000800647944 */ /* 0x000fea0003c00000 */
[----:B------:R-:W-:Y:S01]  /*67f0*/  MOV R10, R12 ;  /* 0x0000000c000a7202 */ /* 0x000fe20000000f00 */
[----:B------:R-:W-:-:S07]  /*6800*/  IMAD.MOV.U32 R11, RZ, RZ, R13 ;  /* 0x000000ffff0b7224 */ /* 0x000fce00078e000d */
.L_x_19146:
[----:B------:R-:W-:Y:S05]  /*6810*/  BSYNC.RECONVERGENT B1 ;  /* 0x0000000000017941 */ /* 0x000fea0003800200 */
.L_x_19144:
        /* <DEDUP_REMOVED lines=10> */
.L_x_19097:
[----:B------:R-:W0:Y:S02]  /*68c0*/  LDCU.64 UR4, c[0x0][0x388] ;  /* 0x00007100ff0477ac */ /* 0x000e240008000a00 */
[----:B0-----:R-:W-:-:S04]  /*68d0*/  LEA R8, P0, R7, UR4, 0x2 ;  /* 0x0000000407087c11 */ /* 0x001fc8000f8010ff */
[----:B------:R-:W-:-:S05]  /*68e0*/  LEA.HI.X R9, R7, UR5, R6, 0x2, P0 ;  /* 0x0000000507097c11 */ /* 0x000fca00080f1406 */
[----:B------:R-:W2:Y:S04]  /*68f0*/  LDG.E R8, desc[UR6][R8.64] ;  /* 0x0000000608087981 */ /* 0x000ea8000c1e1900 */
[----:B--2---:R0:W-:Y:S02]  /*6900*/  STS [R3], R8 ;  /* 0x0000000803007388 */ /* 0x0041e40000000800 */
.L_x_19096:
[----:B------:R-:W-:Y:S05]  /*6910*/  BSYNC.RECONVERGENT B0 ;  /* 0x0000000000007941 */ /* 0x000fea0003800200 */
.L_x_19048:
[----:B------:R-:W-:Y:S01]  /*6920*/  BAR.SYNC.DEFER_BLOCKING 0x0 ;  /* 0x0000000000007b1d */ /* 0x000fe20000010000 */
[----:B------:R-:W-:Y:S02]  /*6930*/  ISETP.GE.U32.AND P0, PT, R4, 0x42, PT ;  /* 0x000000420400780c */ /* 0x000fe40003f06070 */
[----:B------:R-:W-:-:S11]  /*6940*/  ISETP.GT.U32.AND P1, PT, R2, 0x1f, PT ;  /* 0x0000001f0200780c */ /* 0x000fd60003f24070 */
[----:B------:R-:W-:Y:S05]  /*6950*/  @!P0 BRA `(.L_x_19147) ;  /* 0x00000000002c8947 */ /* 0x000fea0003800000 */
.L_x_19148:
        /* <DEDUP_REMOVED lines=11> */
.L_x_19147:
        /* <DEDUP_REMOVED lines=35> */
        .weak           $__internal_388_$__cuda_sm20_div_s64
        .type           $__internal_388_$__cuda_sm20_div_s64,@function
        .size           $__internal_388_$__cuda_sm20_div_s64,($__internal_389_$__cuda_sm20_rem_s64 - $__internal_388_$__cuda_sm20_div_s64)
$__internal_388_$__cuda_sm20_div_s64:
        /* <DEDUP_REMOVED lines=83> */
[----:B------:R-:W-:Y:S05]  /*7170*/  RET.REL.NODEC R12 `(uncontiguous_cumulate_mean_i32) ;  /* 0xffffff8c0ca07950 */ /* 0x000fea0003c3ffff */
        .weak           $__internal_389_$__cuda_sm20_rem_s64
        .type           $__internal_389_$__cuda_sm20_rem_s64,@function
        .size           $__internal_389_$__cuda_sm20_rem_s64,(.L_x_30705 - $__internal_389_$__cuda_sm20_rem_s64)
$__internal_389_$__cuda_sm20_rem_s64:
        /* <DEDUP_REMOVED lines=77> */
[----:B------:R-:W-:Y:S06]  /*7650*/  RET.REL.NODEC R10 `(uncontiguous_cumulate_mean_i32) ;  /* 0xffffff880a687950 */ /* 0x000fec0003c3ffff */
.L_x_19149:
        /* <DEDUP_REMOVED lines=10> */
.L_x_30705:


//--------------------- .text.uncontiguous_mean_i32 --------------------------
	.section	.text.uncontiguous_mean_i32,"ax",@progbits
	.align	128
        .global         uncontiguous_mean_i32
        .type           uncontiguous_mean_i32,@function
        .size           uncontiguous_mean_i32,(.L_x_30707 - uncontiguous_mean_i32)
        .other          uncontiguous_mean_i32,@"STO_CUDA_ENTRY STV_DEFAULT"
uncontiguous_mean_i32:
.text.uncontiguous_mean_i32:
        /* <DEDUP_REMOVED lines=41> */
.L_x_19178:
        /* <DEDUP_REMOVED lines=33> */
.L_x_19155:
[----:B------:R-:W-:Y:S01]  /*04a0*/  IMAD.MOV.U32 R29, RZ, RZ, R14 ;  /* 0x000000ffff1d7224 */ /* 0x000fe200078e000e */
[----:B------:R-:W-:Y:S01]  /*04b0*/  MOV R26, R15 ;  /* 0x0000000f001a7202 */ /* 0x000fe20000000f00 */
[----:B------:R-:W-:Y:S01]  /*04c0*/  IMAD.MOV.U32 R13, RZ, RZ, R16 ;  /* 0x000000ffff0d7224 */ /* 0x000fe200078e0010 */
[----:B------:R-:W-:Y:S02]  /*04d0*/  MOV R12, R17 ;  /* 0x00000011000c7202 */ /* 0x000fe40000000f00 */
[----:B------:R-:W-:-:S07]  /*04e0*/  MOV R11, 0x500 ;  /* 0x00000500000b7802 */ /* 0x000fce0000000f00 */
[----:B------:R-:W-:Y:S05]  /*04f0*/  CALL.REL.NOINC `($__internal_390_$__cuda_sm20_div_s64) ;  /* 0x0000006400d87944 */ /* 0x000fea0003c00000 */
        /* <DEDUP_REMOVED lines=9> */
.L_x_19156:
[----:B------:R-:W-:Y:S05]  /*0590*/  BSYNC.RECONVERGENT B1 ;  /* 0x0000000000017941 */ /* 0x000fea0003800200 */
.L_x_19154:
        /* <DEDUP_REMOVED lines=36> */
.L_x_19158:
[----:B------:R-:W-:Y:S01]  /*07e0*/  IMAD.MOV.U32 R29, RZ, RZ, R7 ;  /* 0x000000ffff1d7224 */ /* 0x000fe200078e0007 */
[----:B------:R-:W-:Y:S01]  /*07f0*/  MOV R26, R8 ;  /* 0x00000008001a7202 */ /* 0x000fe20000000f00 */
[----:B------:R-:W-:Y:S01]  /*0800*/  IMAD.MOV.U32 R13, RZ, RZ, R16 ;  /* 0x000000ffff0d7224 */ /* 0x000fe200078e0010 */
[----:B------:R-:W-:Y:S02]  /*0810*/  MOV R12, R17 ;  /* 0x00000011000c7202 */ /* 0x000fe40000000f00 */
[----:B------:R-:W-:-:S07]  /*0820*/  MOV R11, 0x840 ;  /* 0x00000840000b7802 */ /* 0x000fce0000000f00 */
[----:B------:R-:W-:Y:S05]  /*0830*/  CALL.REL.NOINC `($__internal_390_$__cuda_sm20_div_s64) ;  /* 0x0000006400087944 */ /* 0x000fea0003c00000 */
        /* <DEDUP_REMOVED lines=10> */
.L_x_19159:
[----:B------:R-:W-:Y:S05]  /*08e0*/  BSYNC.RECONVERGENT B1 ;  /* 0x0000000000017941 */ /* 0x000fea0003800200 */
.L_x_19157:
        /* <DEDUP_REMOVED lines=37> */
.L_x_19161:
[----:B------:R-:W-:Y:S01]  /*0b40*/  MOV R29, R14 ;  /* 0x0000000e001d7202 */ /* 0x000fe20000000f00 */
[----:B------:R-:W-:Y:S01]  /*0b50*/  IMAD.MOV.U32 R26, RZ, RZ, R15 ;  /* 0x000000ffff1a7224 */ /* 0x000fe200078e000f */
[----:B------:R-:W-:Y:S01]  /*0b60*/  MOV R13, R16 ;  /* 0x00000010000d7202 */ /* 0x000fe20000000f00 */
[----:B------:R-:W-:Y:S01]  /*0b70*/  IMAD.MOV.U32 R12, RZ, RZ, R17 ;  /* 0x000000ffff0c7224 */ /* 0x000fe200078e0011 */
[----:B------:R-:W-:-:S07]  /*0b80*/  MOV R11, 0xba0 ;  /* 0x00000ba0000b7802 */ /* 0x000fce0000000f00 */
[----:B------:R-:W-:Y:S05]  /*0b90*/  CALL.REL.NOINC `($__internal_390_$__cuda_sm20_div_s64) ;  /* 0x0000006000307944 */ /* 0x000fea0003c00000 */
        /* <DEDUP_REMOVED lines=10> */
.L_x_19162:
[----:B------:R-:W-:Y:S05]  /*0c40*/  BSYNC.RECONVERGENT B1 ;  /* 0x0000000000017941 */ /* 0x000fea0003800200 */
.L_x_19160:
        /* <DEDUP_REMOVED lines=34> */
.L_x_19164:
        /* <DEDUP_REMOVED lines=16> */
.L_x_19165:
[----:B------:R-:W-:Y:S05]  /*0f70*/  BSYNC.RECONVERGENT B1 ;  /* 0x0000000000017941 */ /* 0x000fea0003800200 */
.L_x_19163:
        /* <DEDUP_REMOVED lines=37> */
.L_x_19167:
        /* <DEDUP_REMOVED lines=17> */
.L_x_19168:
[----:B------:R-:W-:Y:S05]  /*12e0*/  BSYNC.RECONVERGENT B1 ;  /* 0x0000000000017941 */ /* 0x000fea0003800200 */
.L_x_19166:
        /* <DEDUP_REMOVED lines=35> */
.L_x_19170:
        /* <DEDUP_REMOVED lines=16> */
.L_x_19171:
[----:B------:R-:W-:Y:S05]  /*1620*/  BSYNC.RECONVERGENT B1 ;  /* 0x0000000000017941 */ /* 0x000fea0003800200 */
.L_x_19169:
        /* <DEDUP_REMOVED lines=36> */
.L_x_19173:
[----:B------:R-:W-:Y:S01]  /*1870*/  MOV R29, R14 ;  /* 0x0000000e001d7202 */ /* 0x000fe20000000f00 */
[----:B------:R-:W-:Y:S01]  /*1880*/  IMAD.MOV.U32 R26, RZ, RZ, R15 ;  /* 0x000000ffff1a7224 */ /* 0x000fe200078e000f */
[----:B------:R-:W-:Y:S01]  /*1890*/  MOV R13, R16 ;  /* 0x00000010000d7202 */ /* 0x000fe20000000f00 */
[----:B------:R-:W-:Y:S01]  /*18a0*/  IMAD.MOV.U32 R12, RZ, RZ, R17 ;  /* 0x000000ffff0c7224 */ /* 0x000fe200078e0011 */
[----:B------:R-:W-:-:S07]  /*18b0*/  MOV R11, 0x18d0 ;  /* 0x000018d0000b7802 */ /* 0x000fce0000000f00 */
[----:B------:R-:W-:Y:S05]  /*18c0*/  CALL.REL.NOINC `($__internal_390_$__cuda_sm20_div_s64) ;  /* 0x0000005000e47944 */ /* 0x000fea0003c00000 */
        /* <DEDUP_REMOVED lines=11> */
.L_x_19174:
[----:B------:R-:W-:Y:S05]  /*1980*/  BSYNC.RECONVERGENT B1 ;  /* 0x0000000000017941 */ /* 0x000fea0003800200 */
.L_x_19172:
        /* <DEDUP_REMOVED lines=36> */
.L_x_19176:
        /* <DEDUP_REMOVED lines=17> */
.L_x_19177:
[----:B------:R-:W-:Y:S05]  /*1ce0*/  BSYNC.RECONVERGENT B1 ;  /* 0x0000000000017941 */ /* 0x000fea0003800200 */
.L_x_19175:
        /* <DEDUP_REMOVED lines=10> */
.L_x_19153:
        /* <DEDUP_REMOVED lines=36> */
.L_x_19181:
[----:B------:R-:W-:Y:S01]  /*1fd0*/  MOV R29, R14 ;  /* 0x0000000e001d7202 */ /* 0x000fe20000000f00 */
[----:B------:R-:W-:Y:S01]  /*1fe0*/  IMAD.MOV.U32 R26, RZ, RZ, R15 ;  /* 0x000000ffff1a7224 */ /* 0x000fe200078e000f */
[----:B------:R-:W-:Y:S01]  /*1ff0*/  MOV R13, R16 ;  /* 0x00000010000d7202 */ /* 0x000fe20000000f00 */
[----:B------:R-:W-:Y:S01]  /*2000*/  IMAD.MOV.U32 R12, RZ, RZ, R17 ;  /* 0x000000ffff0c7224 */ /* 0x000fe200078e0011 */
[----:B------:R-:W-:-:S07]  /*2010*/  MOV R11, 0x2030 ;  /* 0x00002030000b7802 */ /* 0x000fce0000000f00 */
[----:B------:R-:W-:Y:S05]  /*2020*/  CALL.REL.NOINC `($__internal_390_$__cuda_sm20_div_s64) ;  /* 0x0000004c000c7944 */ /* 0x000fea0003c00000 */
        /* <DEDUP_REMOVED lines=9> */
.L_x_19182:
[----:B------:R-:W-:Y:S05]  /*20c0*/  BSYNC.RECONVERGENT B1 ;  /* 0x0000000000017941 */ /* 0x000fea0003800200 */
.L_x_19180:
        /* <DEDUP_REMOVED lines=36> */
.L_x_19184:
        /* <DEDUP_REMOVED lines=17> */
.L_x_19185:
[----:B------:R-:W-:Y:S05]  /*2420*/  BSYNC.RECONVERGENT B1 ;  /* 0x0000000000017941 */ /* 0x000fea0003800200 */
.L_x_19183:
        /* <DEDUP_REMOVED lines=38> */
.L_x_19187:
        /* <DEDUP_REMOVED lines=16> */
.L_x_19188:
[----:B------:R-:W-:Y:S05]  /*2790*/  BSYNC.RECONVERGENT B1 ;  /* 0x0000000000017941 */ /* 0x000fea0003800200 */
.L_x_19186:
        /* <DEDUP_REMOVED lines=36> */
.L_x_19190:
        /* <DEDUP_REMOVED lines=16> */
.L_x_19191:
[----:B------:R-:W-:Y:S05]  /*2ae0*/  BSYNC.RECONVERGENT B1 ;  /* 0x0000000000017941 */ /* 0x000fea0003800200 */
.L_x_19189:
[----:B------:R-:W-:Y:S01]  /*2af0*/  IMAD R5, R5, R38, RZ ;  /* 0x0000002605057224 */ /* 0x000fe200078e02ff */
[----:B------:R-:W-:Y:S01]  /*2b00*/  IADD3 R9, PT, PT, R9, -0x2, RZ ;  /* 0xfffffffe09097810 */ /* 0x000fe20007ffe0ff */
[----:B------:R-:W-:Y:S02]  /*2b10*/  IMAD.MOV.U32 R34, RZ, RZ, R20 ;  /* 0x000000ffff227224 */ /* 0x000fe400078e0014 */
[-C--:B------:R-:W-:Y:S02]  /*2b20*/  IMAD R5, R39, R10.reuse, R5 ;  /* 0x0000000a27057224 */ /* 0x080fe400078e0205 */
[----:B------:R-:W-:-:S04]  /*2b30*/  IMAD.WIDE.U32 R34, R38, R10, R34 ;  /* 0x0000000a26227225 */ /* 0x000fc800078e0022 */
[----:B------:R-:W-:Y:S01]  /*2b40*/  IMAD.IADD R6, R35, 0x1, R5 ;  /* 0x0000000123067824 */ /* 0x000fe200078e0205 */
[----:B------:R-:W-:-:S07]  /*2b50*/  MOV R5, R34 ;  /* 0x0000002200057202 */ /* 0x000fce0000000f00 */
.L_x_19179:
        /* <DEDUP_REMOVED lines=31> */
.L_x_19193:
[----:B------:R-:W-:Y:S01]  /*2d50*/  IMAD.MOV.U32 R20, RZ, RZ, R14 ;  /* 0x000000ffff147224 */ /* 0x000fe200078e000e */
[----:B------:R-:W-:Y:S01]  /*2d60*/  MOV R24, R15 ;  /* 0x0000000f00187202 */ /* 0x000fe20000000f00 */
[----:B------:R-:W-:Y:S01]  /*2d70*/  IMAD.MOV.U32 R21, RZ, RZ, R16 ;  /* 0x000000ffff157224 */ /* 0x000fe200078e0010 */
[----:B------:R-:W-:Y:S02]  /*2d80*/  MOV R22, R17 ;  /* 0x0000001100167202 */ /* 0x000fe40000000f00 */
[----:B------:R-:W-:-:S07]  /*2d90*/  MOV R23, 0x2db0 ;  /* 0x00002db000177802 */ /* 0x000fce0000000f00 */
[----:B------:R-:W-:Y:S05]  /*2da0*/  CALL.REL.NOINC `($__internal_391_$__cuda_sm20_rem_s64) ;  /* 0x0000004000fc7944 */ /* 0x000fea0003c00000 */
[----:B------:R-:W-:Y:S01]  /*2db0*/  IMAD.MOV.U32 R10, RZ, RZ, R12 ;  /* 0x000000ffff0a7224 */ /* 0x000fe200078e000c */
[----:B------:R-:W-:-:S07]  /*2dc0*/  MOV R11, R13 ;  /* 0x0000000d000b7202 */ /* 0x000fce0000000f00 */
.L_x_19194:
[----:B------:R-:W-:Y:S05]  /*2dd0*/  BSYNC.RECONVERGENT B1 ;  /* 0x0000000000017941 */ /* 0x000fea0003800200 */
.L_x_19192:
        /* <DEDUP_REMOVED lines=33> */
.L_x_19196:
[----:B------:R-:W-:Y:S01]  /*2ff0*/  MOV R21, R16 ;  /* 0x0000001000157202 */ /* 0x000fe20000000f00 */
[----:B------:R-:W-:Y:S01]  /*3000*/  IMAD.MOV.U32 R22, RZ, RZ, R17 ;  /* 0x000000ffff167224 */ /* 0x000fe200078e0011 */
[----:B------:R-:W-:Y:S01]  /*3010*/  MOV R20, R7 ;  /* 0x0000000700147202 */ /* 0x000fe20000000f00 */
[----:B------:R-:W-:Y:S01]  /*3020*/  IMAD.MOV.U32 R24, RZ, RZ, R8 ;  /* 0x000000ffff187224 */ /* 0x000fe200078e0008 */
[----:B------:R-:W-:-:S07]  /*3030*/  MOV R23, 0x3050 ;  /* 0x0000305000177802 */ /* 0x000fce0000000f00 */
[----:B------:R-:W-:Y:S05]  /*3040*/  CALL.REL.NOINC `($__internal_391_$__cuda_sm20_rem_s64) ;  /* 0x0000004000547944 */ /* 0x000fea0003c00000 */
[----:B------:R-:W-:Y:S01]  /*3050*/  MOV R8, R12 ;  /* 0x0000000c00087202 */ /* 0x000fe20000000f00 */
[----:B------:R-:W-:-:S07]  /*3060*/  IMAD.MOV.U32 R9, RZ, RZ, R13 ;  /* 0x000000ffff097224 */ /* 0x000fce00078e000d */
.L_x_19197:
[----:B------:R-:W-:Y:S05]  /*3070*/  BSYNC.RECONVERGENT B1 ;  /* 0x0000000000017941 */ /* 0x000fea0003800200 */
.L_x_19195:
[----:B------:R-:W-:Y:S01]  /*3080*/  MOV R10, R5 ;  /* 0x00000005000a7202 */ /* 0x000fe20000000f00 */
[----:B------:R-:W-:Y:S02]  /*3090*/  IMAD R7, R9, R18, RZ ;  /* 0x0000001209077224 */ /* 0x000fe400078e02ff */
[----:B------:R-:W-:Y:S02]  /*30a0*/  IMAD.MOV.U32 R11, RZ, RZ, R6 ;  /* 0x000000ffff0b7224 */ /* 0x000fe400078e0006 */
[-C--:B------:R-:W-:Y:S02]  /*30b0*/  IMAD R7, R19, R8.reuse, R7 ;  /* 0x0000000813077224 */ /* 0x080fe400078e0207 */
[----:B------:R-:W-:-:S04]  /*30c0*/  IMAD.WIDE.U32 R10, R18, R8, R10 ;  /* 0x00000008120a7225 */ /* 0x000fc800078e000a */
[----:B------:R-:W-:Y:S01]  /*30d0*/  IMAD.MOV.U32 R5, RZ, RZ, R10 ;  /* 0x000000ffff057224 */ /* 0x000fe200078e000a */
[----:B------:R-:W-:-:S07]  /*30e0*/  IADD3 R6, PT, PT, R11, R7, RZ ;  /* 0x000000070b067210 */ /* 0x000fce0007ffe0ff */
.L_x_19152:
        /* <DEDUP_REMOVED lines=11> */
.L_x_19151:
        /* <DEDUP_REMOVED lines=20> */
.L_x_19225:
        /* <DEDUP_REMOVED lines=33> */
.L_x_19202:
[----:B------:R-:W-:Y:S01]  /*34f0*/  MOV R29, R15 ;  /* 0x0000000f001d7202 */ /* 0x000fe20000000f00 */
[----:B------:R-:W-:Y:S01]  /*3500*/  IMAD.MOV.U32 R26, RZ, RZ, R14 ;  /* 0x000000ffff1a7224 */ /* 0x000fe200078e000e */
[----:B------:R-:W-:Y:S01]  /*3510*/  MOV R13, R34 ;  /* 0x00000022000d7202 */ /* 0x000fe20000000f00 */
[----:B------:R-:W-:Y:S01]  /*3520*/  IMAD.MOV.U32 R12, RZ, RZ, R35 ;  /* 0x000000ffff0c7224 */ /* 0x000fe200078e0023 */
[----:B------:R-:W-:-:S07]  /*3530*/  MOV R11, 0x3550 ;  /* 0x00003550000b7802 */ /* 0x000fce0000000f00 */
[----:B-123--:R-:W-:Y:S05]  /*3540*/  CALL.REL.NOINC `($__internal_390_$__cuda_sm20_div_s64) ;  /* 0x0000003400c47944 */ /* 0x00efea0003c00000 */
        /* <DEDUP_REMOVED lines=11> */
.L_x_19203:
[----:B------:R-:W-:Y:S05]  /*3600*/  BSYNC.RECONVERGENT B1 ;  /* 0x0000000000017941 */ /* 0x000fea0003800200 */
.L_x_19201:
        /* <DEDUP_REMOVED lines=39> */
.L_x_19205:
[----:B------:R-:W-:Y:S01]  /*3880*/  MOV R29, R34 ;  /* 0x00000022001d7202 */ /* 0x000fe20000000f00 */
[----:B------:R-:W-:Y:S01]  /*3890*/  IMAD.MOV.U32 R26, RZ, RZ, R35 ;  /* 0x000000ffff1a7224 */ /* 0x000fe200078e0023 */
[----:B------:R-:W-:Y:S01]  /*38a0*/  MOV R13, R36 ;  /* 0x00000024000d7202 */ /* 0x000fe20000000f00 */
[----:B------:R-:W-:Y:S01]  /*38b0*/  IMAD.MOV.U32 R12, RZ, RZ, R37 ;  /* 0x000000ffff0c7224 */ /* 0x000fe200078e0025 */
[----:B------:R-:W-:-:S07]  /*38c0*/  MOV R11, 0x38e0 ;  /* 0x000038e0000b7802 */ /* 0x000fce0000000f00 */
[----:B-1----:R-:W-:Y:S05]  /*38d0*/  CALL.REL.NOINC `($__internal_390_$__cuda_sm20_div_s64) ;  /* 0x0000003000e07944 */ /* 0x002fea0003c00000 */
        /* <DEDUP_REMOVED lines=11> */
.L_x_19206:
[----:B------:R-:W-:Y:S05]  /*3990*/  BSYNC.RECONVERGENT B1 ;  /* 0x0000000000017941 */ /* 0x000fea0003800200 */
.L_x_19204:
        /* <DEDUP_REMOVED lines=38> */
.L_x_19208:
[----:B------:R-:W-:Y:S01]  /*3c00*/  IMAD.MOV.U32 R29, RZ, RZ, R34 ;  /* 0x000000ffff1d7224 */ /* 0x000fe200078e0022 */
[----:B------:R-:W-:Y:S01]  /*3c10*/  MOV R26, R35 ;  /* 0x00000023001a7202 */ /* 0x000fe20000000f00 */
[----:B------:R-:W-:Y:S01]  /*3c20*/  IMAD.MOV.U32 R13, RZ, RZ, R36 ;  /* 0x000000ffff0d7224 */ /* 0x000fe200078e0024 */
[----:B------:R-:W-:Y:S02]  /*3c30*/  MOV R12, R37 ;  /* 0x00000025000c7202 */ /* 0x000fe40000000f00 */
[----:B------:R-:W-:-:S07]  /*3c40*/  MOV R11, 0x3c60 ;  /* 0x00003c60000b7802 */ /* 0x000fce0000000f00 */
[----:B-1----:R-:W-:Y:S05]  /*3c50*/  CALL.REL.NOINC `($__internal_390_$__cuda_sm20_div_s64) ;  /* 0x0000003000007944 */ /* 0x002fea0003c00000 */
        /* <DEDUP_REMOVED lines=11> */
.L_x_19209:
[----:B------:R-:W-:Y:S05]  /*3d10*/  BSYNC.RECONVERGENT B1 ;  /* 0x0000000000017941 */ /* 0x000fea0003800200 */
.L_x_19207:
        /* <DEDUP_REMOVED lines=38> */
.L_x_19211:
        /* <DEDUP_REMOVED lines=17> */
.L_x_19212:
[----:B------:R-:W-:Y:S05]  /*4090*/  BSYNC.RECONVERGENT B1 ;  /* 0x0000000000017941 */ /* 0x000fea0003800200 */
.L_x_19210:
        /* <DEDUP_REMOVED lines=39> */
.L_x_19214:
        /* <DEDUP_REMOVED lines=17> */
.L_x_19215:
[----:B------:R-:W-:Y:S05]  /*4420*/  BSYNC.RECONVERGENT B1 ;  /* 0x0000000000017941 */ /* 0x000fea0003800200 */
.L_x_19213:
        /* <DEDUP_REMOVED lines=38> */
.L_x_19217:
        /* <DEDUP_REMOVED lines=17> */
.L_x_19218:
[----:B------:R-:W-:Y:S05]  /*47a0*/  BSYNC.RECONVERGENT B1 ;  /* 0x0000000000017941 */ /* 0x000fea0003800200 */
.L_x_19216:
        /* <DEDUP_REMOVED lines=38> */
.L_x_19220:
        /* <DEDUP_REMOVED lines=17> */
.L_x_19221:
[----:B------:R-:W-:Y:S05]  /*4b20*/  BSYNC.RECONVERGENT B1 ;  /* 0x0000000000017941 */ /* 0x000fea0003800200 */
.L_x_19219:
        /* <DEDUP_REMOVED lines=36> */
.L_x_19223:
        /* <DEDUP_REMOVED lines=17> */
.L_x_19224:
[----:B------:R-:W-:Y:S05]  /*4e80*/  BSYNC.RECONVERGENT B1 ;  /* 0x0000000000017941 */ /* 0x000fea0003800200 */
.L_x_19222:
        /* <DEDUP_REMOVED lines=12> */
.L_x_19200:
        /* <DEDUP_REMOVED lines=35> */
.L_x_19228:
[----:B------:R-:W-:Y:S01]  /*5180*/  MOV R29, R15 ;  /* 0x0000000f001d7202 */ /* 0x000fe20000000f00 */
[----:B------:R-:W-:Y:S01]  /*5190*/  IMAD.MOV.U32 R26, RZ, RZ, R14 ;  /* 0x000000ffff1a7224 */ /* 0x000fe200078e000e */
[----:B------:R-:W-:Y:S02]  /*51a0*/  MOV R13, R16 ;  /* 0x00000010000d7202 */ /* 0x000fe40000000f00 */
[----:B------:R-:W-:Y:S02]  /*51b0*/  MOV R12, R17 ;  /* 0x00000011000c7202 */ /* 0x000fe40000000f00 */
[----:B------:R-:W-:-:S07]  /*51c0*/  MOV R11, 0x51e0 ;  /* 0x000051e0000b7802 */ /* 0x000fce0000000f00 */
[----:B------:R-:W-:Y:S05]  /*51d0*/  CALL.REL.NOINC `($__internal_390_$__cuda_sm20_div_s64) ;  /* 0x0000001800a07944 */ /* 0x000fea0003c00000 */
        /* <DEDUP_REMOVED lines=11> */
.L_x_19229:
[----:B------:R-:W-:Y:S05]  /*5290*/  BSYNC.RECONVERGENT B1 ;  /* 0x0000000000017941 */ /* 0x000fea0003800200 */
.L_x_19227:
        /* <DEDUP_REMOVED lines=41> */
.L_x_19231:
[----:B------:R-:W-:Y:S01]  /*5530*/  MOV R29, R18 ;  /* 0x00000012001d7202 */ /* 0x000fe20000000f00 */
[----:B------:R-:W-:Y:S01]  /*5540*/  IMAD.MOV.U32 R13, RZ, RZ, R16 ;  /* 0x000000ffff0d7224 */ /* 0x000fe200078e0010 */
[----:B------:R-:W-:Y:S02]  /*5550*/  MOV R26, R19 ;  /* 0x00000013001a7202 */ /* 0x000fe40000000f00 */
[----:B------:R-:W-:Y:S02]  /*5560*/  MOV R12, R17 ;  /* 0x00000011000c7202 */ /* 0x000fe40000000f00 */
[----:B------:R-:W-:-:S07]  /*5570*/  MOV R11, 0x5590 ;  /* 0x00005590000b7802 */ /* 0x000fce0000000f00 */
[----:B------:R-:W-:Y:S05]  /*5580*/  CALL.REL.NOINC `($__internal_390_$__cuda_sm20_div_s64) ;  /* 0x0000001400b47944 */ /* 0x000fea0003c00000 */
        /* <DEDUP_REMOVED lines=11> */
.L_x_19232:
[----:B------:R-:W-:Y:S05]  /*5640*/  BSYNC.RECONVERGENT B1 ;  /* 0x0000000000017941 */ /* 0x000fea0003800200 */
.L_x_19230:
        /* <DEDUP_REMOVED lines=40> */
.L_x_19234:
        /* <DEDUP_REMOVED lines=17> */
.L_x_19235:
[----:B------:R-:W-:Y:S05]  /*59e0*/  BSYNC.RECONVERGENT B1 ;  /* 0x0000000000017941 */ /* 0x000fea0003800200 */
.L_x_19233:
        /* <DEDUP_REMOVED lines=39> */
.L_x_19237:
[----:B------:R-:W-:Y:S01]  /*5c60*/  MOV R29, R18 ;  /* 0x00000012001d7202 */ /* 0x000fe20000000f00 */
[----:B------:R-:W-:Y:S01]  /*5c70*/  IMAD.MOV.U32 R26, RZ, RZ, R19 ;  /* 0x000000ffff1a7224 */ /* 0x000fe200078e0013 */
[----:B------:R-:W-:Y:S02]  /*5c80*/  MOV R13, R20 ;  /* 0x00000014000d7202 */ /* 0x000fe40000000f00 */
[----:B------:R-:W-:Y:S02]  /*5c90*/  MOV R12, R21 ;  /* 0x00000015000c7202 */ /* 0x000fe40000000f00 */
[----:B------:R-:W-:-:S07]  /*5ca0*/  MOV R11, 0x5cc0 ;  /* 0x00005cc0000b7802 */ /* 0x000fce0000000f00 */
[----:B------:R-:W-:Y:S05]  /*5cb0*/  CALL.REL.NOINC `($__internal_390_$__cuda_sm20_div_s64) ;  /* 0x0000000c00e87944 */ /* 0x000fea0003c00000 */
        /* <DEDUP_REMOVED lines=11> */
.L_x_19238:
[----:B------:R-:W-:Y:S05]  /*5d70*/  BSYNC.RECONVERGENT B1 ;  /* 0x0000000000017941 */ /* 0x000fea0003800200 */
.L_x_19236:
        /* <DEDUP_REMOVED lines=10> */
.L_x_19226:
        /* <DEDUP_REMOVED lines=34> */
.L_x_19241:
        /* <DEDUP_REMOVED lines=17> */
.L_x_19242:
[----:B------:R-:W-:Y:S05]  /*6150*/  BSYNC.RECONVERGENT B1 ;  /* 0x0000000000017941 */ /* 0x000fea0003800200 */
.L_x_19240:
        /* <DEDUP_REMOVED lines=41> */
.L_x_19244:
        /* <DEDUP_REMOVED lines=17> */
.L_x_19245:
[----:B------:R-:W-:Y:S05]  /*6500*/  BSYNC.RECONVERGENT B1 ;  /* 0x0000000000017941 */ /* 0x000fea0003800200 */
.L_x_19243:
        /* <DEDUP_REMOVED lines=10> */
.L_x_19239:
        /* <DEDUP_REMOVED lines=31> */
.L_x_19247:
[----:B------:R-:W-:Y:S01]  /*67a0*/  MOV R21, R10 ;  /* 0x0000000a00157202 */ /* 0x000fe20000000f00 */
[----:B------:R-:W-:Y:S01]  /*67b0*/  IMAD.MOV.U32 R20, RZ, RZ, R15 ;  /* 0x000000ffff147224 */ /* 0x000fe200078e000f */
[----:B------:R-:W-:Y:S02]  /*67c0*/  MOV R22, R11 ;  /* 0x0000000b00167202 */ /* 0x000fe40000000f00 */
[----:B------:R-:W-:Y:S02]  /*67d0*/  MOV R24, R14 ;  /* 0x0000000e00187202 */ /* 0x000fe40000000f00 */
[----:B------:R-:W-:-:S07]  /*67e0*/  MOV R23, 0x6800 ;  /* 0x0000680000177802 */ /* 0x000fce0000000f00 */
[----:B------:R-:W-:Y:S05]  /*67f0*/  CALL.REL.NOINC `($__internal_391_$__cuda_sm20_rem_s64) ;  /* 0x0000000800687944 */ /* 0x000fea0003c00000 */
[----:B------:R-:W-:Y:S01]  /*6800*/  MOV R10, R12 ;  /* 0x0000000c000a7202 */ /* 0x000fe20000000f00 */
[----:B------:R-:W-:-:S07]  /*6810*/  IMAD.MOV.U32 R11, RZ, RZ, R13 ;  /* 0x000000ffff0b7224 */ /* 0x000fce00078e000d */
.L_x_19248:
[----:B------:R-:W-:Y:S05]  /*6820*/  BSYNC.RECONVERGENT B1 ;  /* 0x0000000000017941 */ /* 0x000fea0003800200 */
.L_x_19246:
        /* <DEDUP_REMOVED lines=10> */
.L_x_19199:
[----:B------:R-:W0:Y:S02]  /*68d0*/  LDCU.64 UR4, c[0x0][0x388] ;  /* 0x00007100ff0477ac */ /* 0x000e240008000a00 */
[----:B0-----:R-:W-:-:S04]  /*68e0*/  LEA R8, P0, R7, UR4, 0x2 ;  /* 0x0000000407087c11 */ /* 0x001fc8000f8010ff */
[----:B------:R-:W-:-:S05]  /*68f0*/  LEA.HI.X R9, R7, UR5, R6, 0x2, P0 ;  /* 0x0000000507097c11 */ /* 0x000fca00080f1406 */
[----:B------:R-:W2:Y:S02]  /*6900*/  LDG.E R8, desc[UR6][R8.64] ;  /* 0x0000000608087981 */ /* 0x000ea4000c1e1900 */
[----:B--2---:R-:W-:-:S05]  /*6910*/  I2FP.F32.S32 R6, R8 ;  /* 0x0000000800067245 */ /* 0x004fca0000201400 */
[----:B------:R0:W-:Y:S02]  /*6920*/  STS [R3], R6 ;  /* 0x0000000603007388 */ /* 0x0001e40000000800 */
.L_x_19198:
[----:B------:R-:W-:Y:S05]  /*6930*/  BSYNC.RECONVERGENT B0 ;  /* 0x0000000000007941 */ /* 0x000fea0003800200 */
.L_x_19150:
[----:B------:R-:W-:Y:S01]  /*6940*/  BAR.SYNC.DEFER_BLOCKING 0x0 ;  /* 0x0000000000007b1d */ /* 0x000fe20000010000 */
[----:B------:R-:W-:Y:S02]  /*6950*/  ISETP.GE.U32.AND P0, PT, R4, 0x42, PT ;  /* 0x000000420400780c */ /* 0x000fe40003f06070 */
[----:B------:R-:W-:-:S11]  /*6960*/  ISETP.GT.U32.AND P1, PT, R2, 0x1f, PT ;  /* 0x0000001f0200780c */ /* 0x000fd60003f24070 */
[----:B------:R-:W-:Y:S05]  /*6970*/  @!P0 BRA `(.L_x_19249) ;  /* 0x00000000002c8947 */ /* 0x000fea0003800000 */
.L_x_19250:
        /* <DEDUP_REMOVED lines=11> */
.L_x_19249:
        /* <DEDUP_REMOVED lines=35> */
        .weak           $__internal_390_$__cuda_sm20_div_s64
        .type           $__internal_390_$__cuda_sm20_div_s64,@function
        .size           $__internal_390_$__cuda_sm20_div_s64,($__internal_391_$__cuda_sm20_rem_s64 - $__internal_390_$__cuda_sm20_div_s64)
$__internal_390_$__cuda_sm20_div_s64:
        /* <DEDUP_REMOVED lines=83> */
[----:B------:R-:W-:Y:S05]  /*7190*/  RET.REL.NODEC R12 `(uncontiguous_mean_i32) ;  /* 0xffffff8c0c987950 */ /* 0x000fea0003c3ffff */
        .weak           $__internal_391_$__cuda_sm20_rem_s64
        .type           $__internal_391_$__cuda_sm20_rem_s64,@function
        .size           $__internal_391_$__cuda_sm20_rem_s64,(.L_x_30707 - $__internal_391_$__cuda_sm20_rem_s64)
$__internal_391_$__cuda_sm20_rem_s64:
        /* <DEDUP_REMOVED lines=77> */
[----:B------:R-:W-:Y:S06]  /*7670*/  RET.REL.NODEC R10 `(uncontiguous_mean_i32) ;  /* 0xffffff880a607950 */ /* 0x000fec0003c3ffff */
.L_x_19251:
        /* <DEDUP_REMOVED lines=16> */
.L_x_30707:


//--------------------- .text.contiguous_cumulate_mean_i32 --------------------------
	.section	.text.contiguous_cumulate_mean_i32,"ax",@progbits
	.align	128
        .global         contiguous_cumulate_mean_i32
        .type           contiguous_cumulate_mean_i32,@function
        .size           contiguous_cumulate_mean_i32,(.L_x_31342 - contiguous_cumulate_mean_i32)
        .other          contiguous_cumulate_mean_i32,@"STO_CUDA_ENTRY STV_DEFAULT"
contiguous_cumulate_mean_i32:
.text.contiguous_cumulate_mean_i32:
        /* <DEDUP_REMOVED lines=38> */
.L_x_19253:
[----:B------:R-:W-:Y:S05]  /*0260*/  BSYNC.RECONVERGENT B0 ;  /* 0x0000000000007941 */ /* 0x000fea0003800200 */
.L_x_19252:
[----:B------:R-:W-:Y:S06]  /*0270*/  BAR.SYNC.DEFER_BLOCKING 0x0 ;  /* 0x0000000000007b1d */ /* 0x000fec0000010000 */
[----:B------:R-:W-:Y:S05]  /*0280*/  @!P2 BRA `(.L_x_19254) ;  /* 0x00000000002ca947 */ /* 0x000fea0003800000 */
.L_x_19255:
        /* <DEDUP_REMOVED lines=11> */
.L_x_19254:
        /* <DEDUP_REMOVED lines=35> */
.L_x_19256:
        /* <DEDUP_REMOVED lines=9> */
.L_x_31342:


//--------------------- .text.contiguous_mean_i32 --------------------------
	.section	.text.contiguous_mean_i32,"ax",@progbits
	.align	128
        .global         contiguous_mean_i32
        .type           contiguous_mean_i32,@function
        .size           contiguous_mean_i32,(.L_x_31343 - contiguous_mean_i32)
        .other          contiguous_mean_i32,@"STO_CUDA_ENTRY STV_DEFAULT"
contiguous_mean_i32:
.text.contiguous_mean_i32:
        /* <DEDUP_REMOVED lines=28> */
[----:B------:R-:W-:-:S05]  /*01c0*/  @!P0 I2FP.F32.S32 R10, R10 ;  /* 0x0000000a000a8245 */ /* 0x000fca0000201400 */
        /* <DEDUP_REMOVED lines=9> */
[----:B--2---:R-:W-:-:S05]  /*0260*/  I2FP.F32.S32 R6, R4 ;  /* 0x0000000400067245 */ /* 0x004fca0000201400 */
[----:B------:R1:W-:Y:S02]  /*0270*/  STS [R3], R6 ;  /* 0x0000000603007388 */ /* 0x0003e40000000800 */
.L_x_19258:
[----:B------:R-:W-:Y:S05]  /*0280*/  BSYNC.RECONVERGENT B0 ;  /* 0x0000000000007941 */ /* 0x000fea0003800200 */
.L_x_19257:
[----:B------:R-:W-:Y:S06]  /*0290*/  BAR.SYNC.DEFER_BLOCKING 0x0 ;  /* 0x0000000000007b1d */ /* 0x000fec0000010000 */
[----:B------:R-:W-:Y:S05]  /*02a0*/  @!P2 BRA `(.L_x_19259) ;  /* 0x00000000002ca947 */ /* 0x000fea0003800000 */
.L_x_19260:
        /* <DEDUP_REMOVED lines=11> */
.L_x_19259:
        /* <DEDUP_REMOVED lines=35> */
.L_x_19261:
        /* <DEDUP_REMOVED lines=15> */
.L_x_31343:


//--------------------- .text.contiguous_mean33_i16 --------------------------
	.section	.text.contiguous_mean33_i16,"ax",@progbits
	.align	128
        .global         contiguous_mean33_i16
        .type           contiguous_mean33_i16,@function
        .size           contiguous_mean33_i16,(.L_x_31344 - contiguous_mean33_i16)
        .other          contiguous_mean33_i16,@"STO_CUDA_ENTRY STV_DEFAULT"
contiguous_mean33_i16:
.text.contiguous_mean33_i16:
        /* <DEDUP_REMOVED lines=51> */
.L_x_19264:
        /* <DEDUP_REMOVED lines=56> */
.L_x_19263:
        /* <DEDUP_REMOVED lines=32> */
.L_x_19266:
        /* <DEDUP_REMOVED lines=19> */
.L_x_19267:
[----:B------:R-:W-:Y:S05]  /*09e0*/  @!P1 BRA `(.L_x_19265) ;  /* 0x0000000000289947 */ /* 0x000fea0003800000 */
[----:B------:R-:W-:Y:S01]  /*09f0*/  IMAD R8, R0, UR4, RZ ;  /* 0x0000000400087c24 */ /* 0x000fe2000f8e02ff */
[----:B------:R-:W-:-:S04]  /*0a00*/  IADD3 R6, PT, PT, -R6, RZ, RZ ;  /* 0x000000ff06067210 */ /* 0x000fc80007ffe1ff */
[----:B------:R-:W-:-:S05]  /*0a10*/  LEA R8, R8, R7, 0x1 ;  /* 0x0000000708087211 */ /* 0x000fca00078e08ff */
[----:B------:R-:W-:-:S07]  /*0a20*/  VIADD R9, R8, UR5 ;  /* 0x0000000508097c36 */ /* 0x000fce0008000000 */
.L_x_19268:
[----:B------:R0:W1:Y:S01]  /*0a30*/  LDS.U16 R11, [R9] ;  /* 0x00000000090b7984 */ /* 0x0000620000000400 */
[----:B------:R-:W-:-:S04]  /*0a40*/  IADD3 R6, PT, PT, R6, 0x1, RZ ;  /* 0x0000000106067810 */ /* 0x000fc80007ffe0ff */
[----:B------:R-:W-:Y:S02]  /*0a50*/  ISETP.NE.AND P0, PT, R6, RZ, PT ;  /* 0x000000ff0600720c */ /* 0x000fe40003f05270 */
[----:B0-----:R-:W-:Y:S01]  /*0a60*/  LEA R9, R0, R9, 0x1 ;  /* 0x0000000900097211 */ /* 0x001fe200078e08ff */
[----:B-1----:R-:W-:-:S10]  /*0a70*/  HADD2 R12, R12.H0_H0, R11.H0_H0 ;  /* 0x2000000b0c0c7230 */ /* 0x002fd40000000800 */
[----:B------:R-:W-:Y:S05]  /*0a80*/  @P0 BRA `(.L_x_19268) ;  /* 0xfffffffc00e80947 */ /* 0x000fea000383ffff */
.L_x_19265:
[----:B-1----:R2:W-:Y:S02]  /*0a90*/  STS.U16 [R7+UR5], R12 ;  /* 0x0000000c07007988 */ /* 0x0025e40008000405 */
.L_x_19262:
        /* <DEDUP_REMOVED lines=8> */
.L_x_19269:
        /* <DEDUP_REMOVED lines=14> */
.L_x_31344:


//--------------------- .text.contiguous_mean3_i16 --------------------------
	.section	.text.contiguous_mean3_i16,"ax",@progbits
	.align	128
        .global         contiguous_mean3_i16
        .type           contiguous_mean3_i16,@function
        .size           contiguous_mean3_i16,(.L_x_30709 - contiguous_mean3_i16)
        .other          contiguous_mean3_i16,@"STO_CUDA_ENTRY STV_DEFAULT"
contiguous_mean3_i16:
.text.contiguous_mean3_i16:
        /* <DEDUP_REMOVED lines=43> */
.L_x_19288:
        /* <DEDUP_REMOVED lines=27> */
.L_x_19272:
[----:B------:R-:W-:Y:S01]  /*0460*/  MOV R27, R32 ;  /* 0x00000020001b7202 */ /* 0x000fe20000000f00 */
[----:B------:R-:W-:Y:S01]  /*0470*/  IMAD.MOV.U32 R2, RZ, RZ, R34 ;  /* 0x000000ffff027224 */ /* 0x000fe200078e0022 */
[----:B------:R-:W-:Y:S02]  /*0480*/  MOV R0, R35 ;  /* 0x0000002300007202 */ /* 0x000fe40000000f00 */
[----:B------:R-:W-:-:S07]  /*0490*/  MOV R9, 0x4b0 ;  /* 0x000004b000097802 */ /* 0x000fce0000000f00 */
[----:B012-4-:R-:W-:Y:S05]  /*04a0*/  CALL.REL.NOINC `($__internal_392_$__cuda_sm20_div_s64) ;  /* 0x00000034008c7944 */ /* 0x017fea0003c00000 */
        /* <DEDUP_REMOVED lines=8> */
.L_x_19273:
        /* <DEDUP_REMOVED lines=33> */
.L_x_19274:
[----:B------:R-:W-:Y:S01]  /*0740*/  MOV R27, R31 ;  /* 0x0000001f001b7202 */ /* 0x000fe20000000f00 */
[----:B------:R-:W-:Y:S01]  /*0750*/  IMAD.MOV.U32 R2, RZ, RZ, R34 ;  /* 0x000000ffff027224 */ /* 0x000fe200078e0022 */
[----:B------:R-:W-:Y:S02]  /*0760*/  MOV R0, R35 ;  /* 0x0000002300007202 */ /* 0x000fe40000000f00 */
[----:B------:R-:W-:-:S07]  /*0770*/  MOV R9, 0x790 ;  /* 0x0000079000097802 */ /* 0x000fce0000000f00 */
[----:B0---4-:R-:W-:Y:S05]  /*0780*/  CALL.REL.NOINC `($__internal_392_$__cuda_sm20_div_s64) ;  /* 0x0000003000d47944 */ /* 0x011fea0003c00000 */
        /* <DEDUP_REMOVED lines=9> */
.L_x_19275:
        /* <DEDUP_REMOVED lines=35> */
.L_x_19276:
[----:B------:R-:W-:Y:S01]  /*0a50*/  IMAD.MOV.U32 R27, RZ, RZ, R29 ;  /* 0x000000ffff1b7224 */ /* 0x000fe200078e001d */
[----:B------:R-:W-:Y:S01]  /*0a60*/  MOV R2, R32 ;  /* 0x0000002000027202 */ /* 0x000fe20000000f00 */
[----:B------:R-:W-:Y:S01]  /*0a70*/  IMAD.MOV.U32 R0, RZ, RZ, R33 ;  /* 0x000000ffff007224 */ /* 0x000fe200078e0021 */
[----:B------:R-:W-:-:S07]  /*0a80*/  MOV R9, 0xaa0 ;  /* 0x00000aa000097802 */ /* 0x000fce0000000f00 */
[----:B0---4-:R-:W-:Y:S05]  /*0a90*/  CALL.REL.NOINC `($__internal_392_$__cuda_sm20_div_s64) ;  /* 0x0000003000107944 */ /* 0x011fea0003c00000 */
        /* <DEDUP_REMOVED lines=9> */
.L_x_19277:
        /* <DEDUP_REMOVED lines=33> */
.L_x_19278:
[----:B------:R-:W-:Y:S01]  /*0d40*/  MOV R27, R28 ;  /* 0x0000001c001b7202 */ /* 0x000fe20000000f00 */
[----:B------:R-:W-:Y:S01]  /*0d50*/  IMAD.MOV.U32 R2, RZ, RZ, R32 ;  /* 0x000000ffff027224 */ /* 0x000fe200078e0020 */
[----:B------:R-:W-:Y:S02]  /*0d60*/  MOV R0, R33 ;  /* 0x0000002100007202 */ /* 0x000fe40000000f00 */
[----:B------:R-:W-:-:S07]  /*0d70*/  MOV R9, 0xd90 ;  /* 0x00000d9000097802 */ /* 0x000fce0000000f00 */
[----:B0---4-:R-:W-:Y:S05]  /*0d80*/  CALL.REL.NOINC `($__internal_392_$__cuda_sm20_div_s64) ;  /* 0x0000002c00547944 */ /* 0x011fea0003c00000 */
        /* <DEDUP_REMOVED lines=8> */
.L_x_19279:
        /* <DEDUP_REMOVED lines=34> */
.L_x_19280:
        /* <DEDUP_REMOVED lines=14> */
.L_x_19281:
        /* <DEDUP_REMOVED lines=34> */
.L_x_19282:
        /* <DEDUP_REMOVED lines=14> */
.L_x_19283:
        /* <DEDUP_REMOVED lines=34> */
.L_x_19284:
        /* <DEDUP_REMOVED lines=14> */
.L_x_19285:
        /* <DEDUP_REMOVED lines=34> */
.L_x_19286:
[----:B------:R-:W-:Y:S01]  /*1930*/  IMAD.MOV.U32 R27, RZ, RZ, R30 ;  /* 0x000000ffff1b7224 */ /* 0x000fe200078e001e */
[----:B------:R-:W-:Y:S02]  /*1940*/  MOV R2, R32 ;  /* 0x0000002000027202 */ /* 0x000fe40000000f00 */
[----:B------:R-:W-:Y:S02]  /*1950*/  MOV R0, R33 ;  /* 0x0000002100007202 */ /* 0x000fe40000000f00 */
[----:B------:R-:W-:-:S07]  /*1960*/  MOV R9, 0x1980 ;  /* 0x0000198000097802 */ /* 0x000fce0000000f00 */
[----:B0---4-:R-:W-:Y:S05]  /*1970*/  CALL.REL.NOINC `($__internal_392_$__cuda_sm20_div_s64) ;  /* 0x0000002000587944 */ /* 0x011fea0003c00000 */
        /* <DEDUP_REMOVED lines=9> */
.L_x_19287:
        /* <DEDUP_REMOVED lines=14> */
.L_x_19271:
        /* <DEDUP_REMOVED lines=33> */
.L_x_19290:
[----:B------:R-:W-:Y:S01]  /*1d00*/  MOV R27, R32 ;  /* 0x00000020001b7202 */ /* 0x000fe20000000f00 */
[----:B------:R-:W-:Y:S01]  /*1d10*/  IMAD.MOV.U32 R2, RZ, RZ, R16 ;  /* 0x000000ffff027224 */ /* 0x000fe200078e0010 */
[----:B------:R-:W-:Y:S02]  /*1d20*/  MOV R0, R17 ;  /* 0x0000001100007202 */ /* 0x000fe40000000f00 */
[----:B------:R-:W-:-:S07]  /*1d30*/  MOV R9, 0x1d50 ;  /* 0x00001d5000097802 */ /* 0x000fce0000000f00 */
[----:B0-----:R-:W-:Y:S05]  /*1d40*/  CALL.REL.NOINC `($__internal_392_$__cuda_sm20_div_s64) ;  /* 0x0000001c00647944 */ /* 0x001fea0003c00000 */
        /* <DEDUP_REMOVED lines=8> */
.L_x_19291:
        /* <DEDUP_REMOVED lines=35> */
.L_x_19292:
[----:B------:R-:W-:Y:S01]  /*2000*/  MOV R27, R17 ;  /* 0x00000011001b7202 */ /* 0x000fe20000000f00 */
[----:B------:R-:W-:Y:S01]  /*2010*/  IMAD.MOV.U32 R2, RZ, RZ, R18 ;  /* 0x000000ffff027224 */ /* 0x000fe200078e0012 */
[----:B------:R-:W-:Y:S02]  /*2020*/  MOV R0, R19 ;  /* 0x0000001300007202 */ /* 0x000fe40000000f00 */
[----:B------:R-:W-:-:S07]  /*2030*/  MOV R9, 0x2050 ;  /* 0x0000205000097802 */ /* 0x000fce0000000f00 */
[----:B0-----:R-:W-:Y:S05]  /*2040*/  CALL.REL.NOINC `($__internal_392_$__cuda_sm20_div_s64) ;  /* 0x0000001800a47944 */ /* 0x001fea0003c00000 */
        /* <DEDUP_REMOVED lines=9> */
.L_x_19293:
        /* <DEDUP_REMOVED lines=36> */
.L_x_19294:
[----:B------:R-:W-:Y:S01]  /*2320*/  MOV R27, R19 ;  /* 0x00000013001b7202 */ /* 0x000fe20000000f00 */
[----:B------:R-:W-:Y:S01]  /*2330*/  IMAD.MOV.U32 R0, RZ, RZ, R29 ;  /* 0x000000ffff007224 */ /* 0x000fe200078e001d */
[----:B------:R-:W-:Y:S02]  /*2340*/  MOV R2, R28 ;  /* 0x0000001c00027202 */ /* 0x000fe40000000f00 */
[----:B------:R-:W-:-:S07]  /*2350*/  MOV R9, 0x2370 ;  /* 0x0000237000097802 */ /* 0x000fce0000000f00 */
[----:B0-----:R-:W-:Y:S05]  /*2360*/  CALL.REL.NOINC `($__internal_392_$__cuda_sm20_div_s64) ;  /* 0x0000001400dc7944 */ /* 0x001fea0003c00000 */
        /* <DEDUP_REMOVED lines=9> */
.L_x_19295:
        /* <DEDUP_REMOVED lines=37> */
.L_x_19296:
        /* <DEDUP_REMOVED lines=13> */
.L_x_19297:
        /* <DEDUP_REMOVED lines=9> */
.L_x_19289:
        /* <DEDUP_REMOVED lines=31> */
.L_x_19299:
        /* <DEDUP_REMOVED lines=13> */
.L_x_19300:
        /* <DEDUP_REMOVED lines=35> */
.L_x_19301:
[----:B------:R-:W-:Y:S01]  /*2ca0*/  MOV R27, R17 ;  /* 0x00000011001b7202 */ /* 0x000fe20000000f00 */
[----:B------:R-:W-:Y:S01]  /*2cb0*/  IMAD.MOV.U32 R2, RZ, RZ, R18 ;  /* 0x000000ffff027224 */ /* 0x000fe200078e0012 */
[----:B------:R-:W-:Y:S02]  /*2cc0*/  MOV R0, R19 ;  /* 0x0000001300007202 */ /* 0x000fe40000000f00 */
[----:B------:R-:W-:-:S07]  /*2cd0*/  MOV R9, 0x2cf0 ;  /* 0x00002cf000097802 */ /* 0x000fce0000000f00 */
[----:B0-----:R-:W-:Y:S05]  /*2ce0*/  CALL.REL.NOINC `($__internal_392_$__cuda_sm20_div_s64) ;  /* 0x0000000c007c7944 */ /* 0x001fea0003c00000 */
        /* <DEDUP_REMOVED lines=9> */
.L_x_19302:
        /* <DEDUP_REMOVED lines=10> */
.L_x_19298:
        /* <DEDUP_REMOVED lines=29> */
.L_x_19303:
[----:B------:R-:W-:-:S07]  /*2ff0*/  MOV R0, 0x3010 ;  /* 0x0000301000007802 */ /* 0x000fce0000000f00 */
[----:B0-----:R-:W-:Y:S05]  /*3000*/  CALL.REL.NOINC `($__internal_393_$__cuda_sm20_rem_s64) ;  /* 0x0000001000047944 */ /* 0x001fea0003c00000 */
[----:B------:R-:W-:Y:S02]  /*3010*/  MOV R10, R2 ;  /* 0x00000002000a7202 */ /* 0x000fe40000000f00 */
[----:B------:R-:W-:-:S07]  /*3020*/  MOV R11, R9 ;  /* 0x00000009000b7202 */ /* 0x000fce0000000f00 */
.L_x_19304:
[----:B------:R-:W1:Y:S02]  /*3030*/  LDC.64 R12, c[0x0][0x398] ;  /* 0x0000e600ff0c7b82 */ /* 0x000e640000000a00 */
[----:B-1----:R-:W-:-:S06]  /*3040*/  IMAD.WIDE.U32 R2, R3, 0x8, R12 ;  /* 0x0000000803027825 */ /* 0x002fcc00078e000c */
[----:B------:R-:W2:Y:S02]  /*3050*/  LDG.E.64 R2, desc[UR8][R2.64] ;  /* 0x0000000802027981 */ /* 0x000ea4000c1e1b00 */
[-C--:B--2---:R-:W-:Y:S02]  /*3060*/  IMAD R9, R3, R10.reuse, RZ ;  /* 0x0000000a03097224 */ /* 0x084fe400078e02ff */
[----:B------:R-:W-:-:S04]  /*3070*/  IMAD.WIDE.U32 R28, R2, R10, R28 ;  /* 0x0000000a021c7225 */ /* 0x000fc800078e001c */
[----:B------:R-:W-:-:S04]  /*3080*/  IMAD R9, R2, R11, R9 ;  /* 0x0000000b02097224 */ /* 0x000fc800078e0209 */
[----:B------:R-:W-:-:S07]  /*3090*/  IMAD.IADD R29, R29, 0x1, R9 ;  /* 0x000000011d1d7824 */ /* 0x000fce00078e0209 */
.L_x_19270:
[----:B------:R-:W1:Y:S02]  /*30a0*/  LDCU.64 UR10, c[0x0][0x388] ;  /* 0x00007100ff0a77ac */ /* 0x000e640008000a00 */
[----:B-1----:R-:W-:-:S04]  /*30b0*/  LEA R2, P0, R28, UR10, 0x1 ;  /* 0x0000000a1c027c11 */ /* 0x002fc8000f8008ff */
[----:B------:R-:W-:-:S05]  /*30c0*/  LEA.HI.X R3, R28, UR11, R29, 0x1, P0 ;  /* 0x0000000b1c037c11 */ /* 0x000fca00080f0c1d */
[----:B------:R-:W2:Y:S01]  /*30d0*/  LDG.E.U16 R2, desc[UR8][R2.64] ;  /* 0x0000000802027981 */ /* 0x000ea2000c1e1500 */
[----:B------:R-:W-:Y:S01]  /*30e0*/  ISETP.NE.AND P0, PT, R8, RZ, PT ;  /* 0x000000ff0800720c */ /* 0x000fe20003f05270 */
[----:B--2---:R-:W1:Y:S02]  /*30f0*/  I2F.S16 R0, R2 ;  /* 0x0000000200007306 */ /* 0x004e640000101400 */
[----:B-1----:R-:W-:-:S05]  /*3100*/  F2FP.F16.F32.PACK_AB R0, RZ, R0 ;  /* 0x00000000ff00723e */ /* 0x002fca00000000ff */
        /* <DEDUP_REMOVED lines=29> */
.L_x_19307:
        /* <DEDUP_REMOVED lines=56> */
.L_x_19306:
        /* <DEDUP_REMOVED lines=32> */
.L_x_19309:
        /* <DEDUP_REMOVED lines=19> */
.L_x_19310:
[----:B------:R-:W-:Y:S05]  /*3990*/  @!P1 BRA `(.L_x_19308) ;  /* 0x0000000000289947 */ /* 0x000fea0003800000 */
[----:B------:R-:W-:Y:S01]  /*39a0*/  IMAD R0, R6, UR4, RZ ;  /* 0x0000000406007c24 */ /* 0x000fe2000f8e02ff */
[----:B------:R-:W-:-:S03]  /*39b0*/  IADD3 R5, PT, PT, -R5, RZ, RZ ;  /* 0x000000ff05057210 */ /* 0x000fc60007ffe1ff */
[----:B------:R-:W-:-:S05]  /*39c0*/  IMAD R0, R0, 0x2, R7 ;  /* 0x0000000200007824 */ /* 0x000fca00078e0207 */
[----:B------:R-:W-:-:S07]  /*39d0*/  IADD3 R3, PT, PT, R0, UR5, RZ ;  /* 0x0000000500037c10 */ /* 0x000fce000fffe0ff */
.L_x_19311:
[----:B------:R3:W2:Y:S01]  /*39e0*/  LDS.U16 R9, [R3] ;  /* 0x0000000003097984 */ /* 0x0006a20000000400 */
[----:B------:R-:W-:-:S05]  /*39f0*/  VIADD R5, R5, 0x1 ;  /* 0x0000000105057836 */ /* 0x000fca0000000000 */
[----:B------:R-:W-:Y:S02]  /*3a00*/  ISETP.NE.AND P0, PT, R5, RZ, PT ;  /* 0x000000ff0500720c */ /* 0x000fe40003f05270 */
[----:B---3--:R-:W-:Y:S01]  /*3a10*/  LEA R3, R6, R3, 0x1 ;  /* 0x0000000306037211 */ /* 0x008fe200078e08ff */
[----:B--2---:R-:W-:-:S10]  /*3a20*/  HADD2 R8, R8.H0_H0, R9.H0_H0 ;  /* 0x2000000908087230 */ /* 0x004fd40000000800 */
[----:B------:R-:W-:Y:S05]  /*3a30*/  @P0 BRA `(.L_x_19311) ;  /* 0xfffffffc00e80947 */ /* 0x000fea000383ffff */
.L_x_19308:
[----:B--2---:R2:W-:Y:S02]  /*3a40*/  STS.U16 [R7+UR5], R8 ;  /* 0x0000000807007988 */ /* 0x0045e40008000405 */
.L_x_19305:
        /* <DEDUP_REMOVED lines=9> */
        .weak           $__internal_392_$__cuda_sm20_div_s64
        .type           $__internal_392_$__cuda_sm20_div_s64,@function
        .size           $__internal_392_$__cuda_sm20_div_s64,($__internal_393_$__cuda_sm20_rem_s64 - $__internal_392_$__cuda_sm20_div_s64)
$__internal_392_$__cuda_sm20_div_s64:
        /* <DEDUP_REMOVED lines=83> */
[----:B------:R-:W-:Y:S06]  /*4010*/  RET.REL.NODEC R12 `(contiguous_mean3_i16) ;  /* 0xffffffbc0cf87950 */ /* 0x000fec0003c3ffff */
        .weak           $__internal_393_$__cuda_sm20_rem_s64
        .type           $__internal_393_$__cuda_sm20_rem_s64,@function
        .size           $__internal_393_$__cuda_sm20_rem_s64,(.L_x_30709 - $__internal_393_$__cuda_sm20_rem_s64)
$__internal_393_$__cuda_sm20_rem_s64:
        /* <DEDUP_REMOVED lines=66> */
[----:B------:R-:W-:Y:S06]  /*4440*/  RET.REL.NODEC R10 `(contiguous_mean3_i16) ;  /* 0xffffffb80aec7950 */ /* 0x000fec0003c3ffff */
.L_x_19312:
        /* <DEDUP_REMOVED lines=11> */
.L_x_30709:


//--------------------- .text.contiguous_mean22_i16 --------------------------
	.section	.text.contiguous_mean22_i16,"ax",@progbits
	.align	128
        .global         contiguous_mean22_i16
        .type           contiguous_mean22_i16,@function
        .size           contiguous_mean22_i16,(.L_x_31346 - contiguous_mean22_i16)
        .other          contiguous_mean22_i16,@"STO_CUDA_ENTRY STV_DEFAULT"
contiguous_mean22_i16:
.text.contiguous_mean22_i16:
        /* <DEDUP_REMOVED lines=45> */
.L_x_19314:
        /* <DEDUP_REMOVED lines=13> */
.L_x_19315:
[----:B------:R-:W-:Y:S05]  /*03a0*/  BSYNC.RECONVERGENT B0 ;  /* 0x0000000000007941 */ /* 0x000fea0003800200 */
.L_x_19313:
[----:B------:R-:W-:Y:S01]  /*03b0*/  BAR.SYNC.DEFER_BLOCKING 0x0 ;  /* 0x0000000000007b1d */ /* 0x000fe20000010000 */
[----:B------:R-:W-:Y:S02]  /*03c0*/  ISETP.GE.U32.AND P1, PT, R3, 0x42, PT ;  /* 0x000000420300780c */ /* 0x000fe40003f26070 */
[----:B------:R-:W-:-:S11]  /*03d0*/  ISETP.GT.U32.AND P0, PT, R0, 0x1f, PT ;  /* 0x0000001f0000780c */ /* 0x000fd60003f04070 */
[----:B------:R-:W-:Y:S05]  /*03e0*/  @!P1 BRA `(.L_x_19316) ;  /* 0x0000000000309947 */ /* 0x000fea0003800000 */
.L_x_19317:
        /* <DEDUP_REMOVED lines=12> */
.L_x_19316:
        /* <DEDUP_REMOVED lines=40> */
.L_x_19318:
        /* <DEDUP_REMOVED lines=13> */
.L_x_31346:


//--------------------- .text.contiguous_mean2_i16 --------------------------
	.section	.text.contiguous_mean2_i16,"ax",@progbits
	.align	128
        .global         contiguous_mean2_i16
        .type           contiguous_mean2_i16,@function
        .size           contiguous_mean2_i16,(.L_x_30711 - contiguous_mean2_i16)
        .other          contiguous_mean2_i16,@"STO_CUDA_ENTRY STV_DEFAULT"
contiguous_mean2_i16:
.text.contiguous_mean2_i16:
        /* <DEDUP_REMOVED lines=55> */
.L_x_19347:
        /* <DEDUP_REMOVED lines=32> */
.L_x_19324:
[----:B------:R-:W-:Y:S01]  /*0570*/  IMAD.MOV.U32 R26, RZ, RZ, R6 ;  /* 0x000000ffff1a7224 */ /* 0x000fe200078e0006 */
[----:B------:R-:W-:Y:S01]  /*0580*/  MOV R13, R7 ;  /* 0x00000007000d7202 */ /* 0x000fe20000000f00 */
[----:B------:R-:W-:Y:S01]  /*0590*/  IMAD.MOV.U32 R14, RZ, RZ, R38 ;  /* 0x000000ffff0e7224 */ /* 0x000fe200078e0026 */
[----:B------:R-:W-:Y:S02]  /*05a0*/  MOV R11, R39 ;  /* 0x00000027000b7202 */ /* 0x000fe40000000f00 */
[----:B------:R-:W-:-:S07]  /*05b0*/  MOV R12, 0x5d0 ;  /* 0x000005d0000c7802 */ /* 0x000fce0000000f00 */
[----:B-12---:R-:W-:Y:S05]  /*05c0*/  CALL.REL.NOINC `($__internal_394_$__cuda_sm20_div_s64) ;  /* 0x00000064004c7944 */ /* 0x006fea0003c00000 */
        /* <DEDUP_REMOVED lines=9> */
.L_x_19325:
[----:B------:R-:W-:Y:S05]  /*0660*/  BSYNC.RECONVERGENT B1 ;  /* 0x0000000000017941 */ /* 0x000fea0003800200 */
.L_x_19323:
        /* <DEDUP_REMOVED lines=33> */
.L_x_19327:
[----:B------:R-:W-:Y:S01]  /*0880*/  IMAD.MOV.U32 R26, RZ, RZ, R20 ;  /* 0x000000ffff1a7224 */ /* 0x000fe200078e0014 */
[----:B------:R-:W-:Y:S01]  /*0890*/  MOV R13, R9 ;  /* 0x00000009000d7202 */ /* 0x000fe20000000f00 */
[----:B------:R-:W-:Y:S01]  /*08a0*/  IMAD.MOV.U32 R14, RZ, RZ, R38 ;  /* 0x000000ffff0e7224 */ /* 0x000fe200078e0026 */
[----:B------:R-:W-:Y:S02]  /*08b0*/  MOV R11, R39 ;  /* 0x00000027000b7202 */ /* 0x000fe40000000f00 */
[----:B------:R-:W-:-:S07]  /*08c0*/  MOV R12, 0x8e0 ;  /* 0x000008e0000c7802 */ /* 0x000fce0000000f00 */
[----:B-1----:R-:W-:Y:S05]  /*08d0*/  CALL.REL.NOINC `($__internal_394_$__cuda_sm20_div_s64) ;  /* 0x0000006000887944 */ /* 0x002fea0003c00000 */
        /* <DEDUP_REMOVED lines=9> */
.L_x_19328:
[----:B------:R-:W-:Y:S05]  /*0970*/  BSYNC.RECONVERGENT B1 ;  /* 0x0000000000017941 */ /* 0x000fea0003800200 */
.L_x_19326:
        /* <DEDUP_REMOVED lines=34> */
.L_x_19330:
[----:B------:R-:W-:Y:S01]  /*0ba0*/  MOV R26, R34 ;  /* 0x00000022001a7202 */ /* 0x000fe20000000f00 */
[----:B------:R-:W-:Y:S01]  /*0bb0*/  IMAD.MOV.U32 R13, RZ, RZ, R35 ;  /* 0x000000ffff0d7224 */ /* 0x000fe200078e0023 */
[----:B------:R-:W-:Y:S01]  /*0bc0*/  MOV R14, R20 ;  /* 0x00000014000e7202 */ /* 0x000fe20000000f00 */
[----:B------:R-:W-:Y:S01]  /*0bd0*/  IMAD.MOV.U32 R11, RZ, RZ, R21 ;  /* 0x000000ffff0b7224 */ /* 0x000fe200078e0015 */
[----:B------:R-:W-:-:S07]  /*0be0*/  MOV R12, 0xc00 ;  /* 0x00000c00000c7802 */ /* 0x000fce0000000f00 */
[----:B-1----:R-:W-:Y:S05]  /*0bf0*/  CALL.REL.NOINC `($__internal_394_$__cuda_sm20_div_s64) ;  /* 0x0000005c00c07944 */ /* 0x002fea0003c00000 */
        /* <DEDUP_REMOVED lines=10> */
.L_x_19331:
[----:B------:R-:W-:Y:S05]  /*0ca0*/  BSYNC.RECONVERGENT B1 ;  /* 0x0000000000017941 */ /* 0x000fea0003800200 */
.L_x_19329:
        /* <DEDUP_REMOVED lines=34> */
.L_x_19333:
        /* <DEDUP_REMOVED lines=16> */
.L_x_19334:
[----:B------:R-:W-:Y:S05]  /*0fd0*/  BSYNC.RECONVERGENT B1 ;  /* 0x0000000000017941 */ /* 0x000fea0003800200 */
.L_x_19332:
        /* <DEDUP_REMOVED lines=36> */
.L_x_19336:
        /* <DEDUP_REMOVED lines=16> */
.L_x_19337:
[----:B------:R-:W-:Y:S05]  /*1320*/  BSYNC.RECONVERGENT B1 ;  /* 0x0000000000017941 */ /* 0x000fea0003800200 */
.L_x_19335:
        /* <DEDUP_REMOVED lines=35> */
.L_x_19339:
[----:B------:R-:W-:Y:S01]  /*1560*/  IMAD.MOV.U32 R26, RZ, RZ, R34 ;  /* 0x000000ffff1a7224 */ /* 0x000fe200078e0022 */
[----:B------:R-:W-:Y:S01]  /*1570*/  MOV R13, R35 ;  /* 0x00000023000d7202 */ /* 0x000fe20000000f00 */
[----:B------:R-:W-:Y:S01]  /*1580*/  IMAD.MOV.U32 R14, RZ, RZ, R20 ;  /* 0x000000ffff0e7224 */ /* 0x000fe200078e0014 */
[----:B------:R-:W-:Y:S02]  /*1590*/  MOV R11, R21 ;  /* 0x00000015000b7202 */ /* 0x000fe40000000f00 */
[----:B------:R-:W-:-:S07]  /*15a0*/  MOV R12, 0x15c0 ;  /* 0x000015c0000c7802 */ /* 0x000fce0000000f00 */
[----:B-1----:R-:W-:Y:S05]  /*15b0*/  CALL.REL.NOINC `($__internal_394_$__cuda_sm20_div_s64) ;  /* 0x0000005400507944 */ /* 0x002fea0003c00000 */
        /* <DEDUP_REMOVED lines=10> */
.L_x_19340:
[----:B------:R-:W-:Y:S05]  /*1660*/  BSYNC.RECONVERGENT B1 ;  /* 0x0000000000017941 */ /* 0x000fea0003800200 */
.L_x_19338:
        /* <DEDUP_REMOVED lines=34> */
.L_x_19342:
[----:B------:R-:W-:Y:S01]  /*1890*/  IMAD.MOV.U32 R26, RZ, RZ, R38 ;  /* 0x000000ffff1a7224 */ /* 0x000fe200078e0026 */
[----:B------:R-:W-:Y:S01]  /*18a0*/  MOV R13, R39 ;  /* 0x00000027000d7202 */ /* 0x000fe20000000f00 */
[----:B------:R-:W-:Y:S01]  /*18b0*/  IMAD.MOV.U32 R14, RZ, RZ, R20 ;  /* 0x000000ffff0e7224 */ /* 0x000fe200078e0014 */
[----:B------:R-:W-:Y:S02]  /*18c0*/  MOV R11, R21 ;  /* 0x00000015000b7202 */ /* 0x000fe40000000f00 */
[----:B------:R-:W-:-:S07]  /*18d0*/  MOV R12, 0x18f0 ;  /* 0x000018f0000c7802 */ /* 0x000fce0000000f00 */
[----:B-1----:R-:W-:Y:S05]  /*18e0*/  CALL.REL.NOINC `($__internal_394_$__cuda_sm20_div_s64) ;  /* 0x0000005000847944 */ /* 0x002fea0003c00000 */
        /* <DEDUP_REMOVED lines=10> */
.L_x_19343:
[----:B------:R-:W-:Y:S05]  /*1990*/  BSYNC.RECONVERGENT B1 ;  /* 0x0000000000017941 */ /* 0x000fea0003800200 */
.L_x_19341:
        /* <DEDUP_REMOVED lines=35> */
.L_x_19345:
[----:B------:R-:W-:Y:S01]  /*1bd0*/  MOV R26, R34 ;  /* 0x00000022001a7202 */ /* 0x000fe20000000f00 */
[----:B------:R-:W-:Y:S01]  /*1be0*/  IMAD.MOV.U32 R13, RZ, RZ, R35 ;  /* 0x000000ffff0d7224 */ /* 0x000fe200078e0023 */
[----:B------:R-:W-:Y:S01]  /*1bf0*/  MOV R14, R20 ;  /* 0x00000014000e7202 */ /* 0x000fe20000000f00 */
[----:B------:R-:W-:Y:S01]  /*1c00*/  IMAD.MOV.U32 R11, RZ, RZ, R21 ;  /* 0x000000ffff0b7224 */ /* 0x000fe200078e0015 */
[----:B------:R-:W-:-:S07]  /*1c10*/  MOV R12, 0x1c30 ;  /* 0x00001c30000c7802 */ /* 0x000fce0000000f00 */
[----:B-1----:R-:W-:Y:S05]  /*1c20*/  CALL.REL.NOINC `($__internal_394_$__cuda_sm20_div_s64) ;  /* 0x0000004c00b47944 */ /* 0x002fea0003c00000 */
        /* <DEDUP_REMOVED lines=10> */
.L_x_19346:
[----:B------:R-:W-:Y:S05]  /*1cd0*/  BSYNC.RECONVERGENT B1 ;  /* 0x0000000000017941 */ /* 0x000fea0003800200 */
.L_x_19344:
        /* <DEDUP_REMOVED lines=8> */
.L_x_19322:
        /* <DEDUP_REMOVED lines=36> */
.L_x_19350:
[----:B------:R-:W-:Y:S01]  /*1fa0*/  IMAD.MOV.U32 R26, RZ, RZ, R6 ;  /* 0x000000ffff1a7224 */ /* 0x000fe200078e0006 */
[----:B------:R-:W-:Y:S01]  /*1fb0*/  MOV R13, R7 ;  /* 0x00000007000d7202 */ /* 0x000fe20000000f00 */
[----:B------:R-:W-:Y:S01]  /*1fc0*/  IMAD.MOV.U32 R14, RZ, RZ, R16 ;  /* 0x000000ffff0e7224 */ /* 0x000fe200078e0010 */
[----:B------:R-:W-:Y:S02]  /*1fd0*/  MOV R11, R17 ;  /* 0x00000011000b7202 */ /* 0x000fe40000000f00 */
[----:B------:R-:W-:-:S07]  /*1fe0*/  MOV R12, 0x2000 ;  /* 0x00002000000c7802 */ /* 0x000fce0000000f00 */
[----:B-1----:R-:W-:Y:S05]  /*1ff0*/  CALL.REL.NOINC `($__internal_394_$__cuda_sm20_div_s64) ;  /* 0x0000004800c07944 */ /* 0x002fea0003c00000 */
        /* <DEDUP_REMOVED lines=9> */
.L_x_19351:
[----:B------:R-:W-:Y:S05]  /*2090*/  BSYNC.RECONVERGENT B1 ;  /* 0x0000000000017941 */ /* 0x000fea0003800200 */
.L_x_19349:
        /* <DEDUP_REMOVED lines=34> */
.L_x_19353:
[----:B------:R-:W-:Y:S01]  /*22c0*/  IMAD.MOV.U32 R26, RZ, RZ, R20 ;  /* 0x000000ffff1a7224 */ /* 0x000fe200078e0014 */
[----:B------:R-:W-:Y:S01]  /*22d0*/  MOV R13, R9 ;  /* 0x00000009000d7202 */ /* 0x000fe20000000f00 */
[----:B------:R-:W-:Y:S01]  /*22e0*/  IMAD.MOV.U32 R14, RZ, RZ, R16 ;  /* 0x000000ffff0e7224 */ /* 0x000fe200078e0010 */
[----:B------:R-:W-:Y:S02]  /*22f0*/  MOV R11, R17 ;  /* 0x00000011000b7202 */ /* 0x000fe40000000f00 */
[----:B------:R-:W-:-:S07]  /*2300*/  MOV R12, 0x2320 ;  /* 0x00002320000c7802 */ /* 0x000fce0000000f00 */
[----:B-1----:R-:W-:Y:S05]  /*2310*/  CALL.REL.NOINC `($__internal_394_$__cuda_sm20_div_s64) ;  /* 0x0000004400f87944 */ /* 0x002fea0003c00000 */
        /* <DEDUP_REMOVED lines=11> */
.L_x_19354:
[----:B------:R-:W-:Y:S05]  /*23d0*/  BSYNC.RECONVERGENT B1 ;  /* 0x0000000000017941 */ /* 0x000fea0003800200 */
.L_x_19352:
        /* <DEDUP_REMOVED lines=36> */
.L_x_19356:
        /* <DEDUP_REMOVED lines=16> */
.L_x_19357:
[----:B------:R-:W-:Y:S05]  /*2720*/  BSYNC.RECONVERGENT B1 ;  /* 0x0000000000017941 */ /* 0x000fea0003800200 */
.L_x_19355:
        /* <DEDUP_REMOVED lines=35> */
.L_x_19359:
[----:B------:R-:W-:Y:S01]  /*2960*/  IMAD.MOV.U32 R26, RZ, RZ, R18 ;  /* 0x000000ffff1a7224 */ /* 0x000fe200078e0012 */
[----:B------:R-:W-:Y:S01]  /*2970*/  MOV R13, R19 ;  /* 0x00000013000d7202 */ /* 0x000fe20000000f00 */
[----:B------:R-:W-:Y:S01]  /*2980*/  IMAD.MOV.U32 R14, RZ, RZ, R16 ;  /* 0x000000ffff0e7224 */ /* 0x000fe200078e0010 */
[----:B------:R-:W-:Y:S02]  /*2990*/  MOV R11, R17 ;  /* 0x00000011000b7202 */ /* 0x000fe40000000f00 */
[----:B------:R-:W-:-:S07]  /*29a0*/  MOV R12, 0x29c0 ;  /* 0x000029c0000c7802 */ /* 0x000fce0000000f00 */
[----:B-1----:R-:W-:Y:S05]  /*29b0*/  CALL.REL.NOINC `($__internal_394_$__cuda_sm20_div_s64) ;  /* 0x0000004000507944 */ /* 0x002fea0003c00000 */
        /* <DEDUP_REMOVED lines=10> */
.L_x_19360:
[----:B------:R-:W-:Y:S05]  /*2a60*/  BSYNC.RECONVERGENT B1 ;  /* 0x0000000000017941 */ /* 0x000fea0003800200 */
.L_x_19358:
[----:B------:R-:W-:Y:S01]  /*2a70*/  IMAD R11, R11, R38, RZ ;  /* 0x000000260b0b7224 */ /* 0x000fe200078e02ff */
[----:B------:R-:W-:Y:S01]  /*2a80*/  IADD3 R8, PT, PT, R8, -0x2, RZ ;  /* 0xfffffffe08087810 */ /* 0x000fe20007ffe0ff */
[----:B------:R-:W-:Y:S02]  /*2a90*/  IMAD.MOV.U32 R36, RZ, RZ, R22 ;  /* 0x000000ffff247224 */ /* 0x000fe400078e0016 */
[-C--:B------:R-:W-:Y:S02]  /*2aa0*/  IMAD R11, R39, R10.reuse, R11 ;  /* 0x0000000a270b7224 */ /* 0x080fe400078e020b */
[----:B------:R-:W-:-:S04]  /*2ab0*/  IMAD.WIDE.U32 R22, R38, R10, R36 ;  /* 0x0000000a26167225 */ /* 0x000fc800078e0024 */
[----:B------:R-:W-:-:S07]  /*2ac0*/  IMAD.IADD R23, R23, 0x1, R11 ;  /* 0x0000000117177824 */ /* 0x000fce00078e020b */
.L_x_19348:
        /* <DEDUP_REMOVED lines=30> */
.L_x_19362:
[----:B------:R-:W-:Y:S01]  /*2cb0*/  IMAD.MOV.U32 R18, RZ, RZ, R6 ;  /* 0x000000ffff127224 */ /* 0x000fe200078e0006 */
[----:B------:R-:W-:Y:S01]  /*2cc0*/  MOV R19, R7 ;  /* 0x0000000700137202 */ /* 0x000fe20000000f00 */
[----:B------:R-:W-:Y:S01]  /*2cd0*/  IMAD.MOV.U32 R24, RZ, RZ, R10 ;  /* 0x000000ffff187224 */ /* 0x000fe200078e000a */
[----:B------:R-:W-:Y:S02]  /*2ce0*/  MOV R21, R11 ;  /* 0x0000000b00157202 */ /* 0x000fe40000000f00 */
[----:B------:R-:W-:-:S07]  /*2cf0*/  MOV R26, 0x2d10 ;  /* 0x00002d10001a7802 */ /* 0x000fce0000000f00 */
[----:B-1----:R-:W-:Y:S05]  /*2d00*/  CALL.REL.NOINC `($__internal_395_$__cuda_sm20_rem_s64) ;  /* 0x0000004000c87944 */ /* 0x002fea0003c00000 */
.L_x_19363:
[----:B------:R-:W-:Y:S05]  /*2d10*/  BSYNC.RECONVERGENT B1 ;  /* 0x0000000000017941 */ /* 0x000fea0003800200 */
.L_x_19361:
        /* <DEDUP_REMOVED lines=30> */
.L_x_19365:
[----:B------:R-:W-:Y:S01]  /*2f00*/  IMAD.MOV.U32 R24, RZ, RZ, R10 ;  /* 0x000000ffff187224 */ /* 0x000fe200078e000a */
[----:B------:R-:W-:Y:S01]  /*2f10*/  MOV R21, R11 ;  /* 0x0000000b00157202 */ /* 0x000fe20000000f00 */
[----:B------:R-:W-:Y:S01]  /*2f20*/  IMAD.MOV.U32 R18, RZ, RZ, R20 ;  /* 0x000000ffff127224 */ /* 0x000fe200078e0014 */
[----:B------:R-:W-:Y:S02]  /*2f30*/  MOV R19, R9 ;  /* 0x0000000900137202 */ /* 0x000fe40000000f00 */
[----:B------:R-:W-:-:S07]  /*2f40*/  MOV R26, 0x2f60 ;  /* 0x00002f60001a7802 */ /* 0x000fce0000000f00 */
[----:B-1----:R-:W-:Y:S05]  /*2f50*/  CALL.REL.NOINC `($__internal_395_$__cuda_sm20_rem_s64) ;  /* 0x0000004000347944 */ /* 0x002fea0003c00000 */
.L_x_19366:
[----:B------:R-:W-:Y:S05]  /*2f60*/  BSYNC.RECONVERGENT B1 ;  /* 0x0000000000017941 */ /* 0x000fea0003800200 */
.L_x_19364:
[----:B------:R-:W-:Y:S02]  /*2f70*/  IMAD R7, R7, R16, RZ ;  /* 0x0000001007077224 */ /* 0x000fe400078e02ff */
[----:B------:R-:W-:-:S04]  /*2f80*/  IMAD.WIDE.U32 R22, R16, R6, R22 ;  /* 0x0000000610167225 */ /* 0x000fc800078e0016 */
[----:B------:R-:W-:-:S04]  /*2f90*/  IMAD R7, R17, R6, R7 ;  /* 0x0000000611077224 */ /* 0x000fc800078e0207 */
[----:B------:R-:W-:-:S07]  /*2fa0*/  IMAD.IADD R23, R23, 0x1, R7 ;  /* 0x0000000117177824 */ /* 0x000fce00078e0207 */
.L_x_19321:
[----:B------:R-:W0:Y:S02]  /*2fb0*/  LDCU.64 UR4, c[0x0][0x388] ;  /* 0x00007100ff0477ac */ /* 0x000e240008000a00 */
[----:B0-----:R-:W-:Y:S02]  /*2fc0*/  LEA R8, P1, R22, UR4, 0x1 ;  /* 0x0000000416087c11 */ /* 0x001fe4000f8208ff */
[----:B------:R-:W-:Y:S02]  /*2fd0*/  LEA R6, P0, R4, UR4, 0x1 ;  /* 0x0000000404067c11 */ /* 0x000fe4000f8008ff */
[----:B------:R-:W-:Y:S02]  /*2fe0*/  LEA.HI.X R9, R22, UR5, R23, 0x1, P1 ;  /* 0x0000000516097c11 */ /* 0x000fe400088f0c17 */
[----:B------:R-:W-:-:S04]  /*2ff0*/  LEA.HI.X R7, R4, UR5, R5, 0x1, P0 ;  /* 0x0000000504077c11 */ /* 0x000fc800080f0c05 */
[----:B------:R-:W2:Y:S04]  /*3000*/  LDG.E.S16 R9, desc[UR14][R8.64] ;  /* 0x0000000e08097981 */ /* 0x000ea8000c1e1700 */
[----:B------:R-:W2:Y:S02]  /*3010*/  LDG.E.S16 R6, desc[UR14][R6.64] ;  /* 0x0000000e06067981 */ /* 0x000ea4000c1e1700 */
[----:B--2---:R-:W-:-:S04]  /*3020*/  IADD3 R4, PT, PT, R6, R9, RZ ;  /* 0x0000000906047210 */ /* 0x004fc80007ffe0ff */
[----:B------:R-:W-:-:S04]  /*3030*/  I2FP.F32.S32 R4, R4 ;  /* 0x0000000400047245 */ /* 0x000fc80000201400 */
[----:B------:R-:W-:-:S05]  /*3040*/  F2FP.F16.F32.PACK_AB R4, RZ, R4 ;  /* 0x00000004ff04723e */ /* 0x000fca00000000ff */
[----:B------:R0:W-:Y:S01]  /*3050*/  STS.U16 [R2], R4 ;  /* 0x0000000402007388 */ /* 0x0001e20000000400 */
[----:B------:R-:W-:Y:S05]  /*3060*/  BRA `(.L_x_19367) ;  /* 0x0000003400c07947 */ /* 0x000fea0003800000 */
.L_x_19320:
        /* <DEDUP_REMOVED lines=18> */
.L_x_19394:
        /* <DEDUP_REMOVED lines=30> */
.L_x_19371:
[----:B------:R-:W-:Y:S01]  /*3370*/  MOV R26, R18 ;  /* 0x00000012001a7202 */ /* 0x000fe20000000f00 */
[----:B------:R-:W-:Y:S01]  /*3380*/  IMAD.MOV.U32 R13, RZ, RZ, R19 ;  /* 0x000000ffff0d7224 */ /* 0x000fe200078e0013 */
[----:B------:R-:W-:Y:S01]  /*3390*/  MOV R14, R20 ;  /* 0x00000014000e7202 */ /* 0x000fe20000000f00 */
[----:B------:R-:W-:Y:S01]  /*33a0*/  IMAD.MOV.U32 R11, RZ, RZ, R21 ;  /* 0x000000ffff0b7224 */ /* 0x000fe200078e0015 */
[----:B------:R-:W-:-:S07]  /*33b0*/  MOV R12, 0x33d0 ;  /* 0x000033d0000c7802 */ /* 0x000fce0000000f00 */
[----:B-12---:R-:W-:Y:S05]  /*33c0*/  CALL.REL.NOINC `($__internal_394_$__cuda_sm20_div_s64) ;  /* 0x0000003400cc7944 */ /* 0x006fea0003c00000 */
        /* <DEDUP_REMOVED lines=9> */
.L_x_19372:
[----:B------:R-:W-:Y:S05]  /*3460*/  BSYNC.RECONVERGENT B1 ;  /* 0x0000000000017941 */ /* 0x000fea0003800200 */
.L_x_19370:
        /* <DEDUP_REMOVED lines=39> */
.L_x_19374:
        /* <DEDUP_REMOVED lines=17> */
.L_x_19375:
[----:B------:R-:W-:Y:S05]  /*37f0*/  BSYNC.RECONVERGENT B1 ;  /* 0x0000000000017941 */ /* 0x000fea0003800200 */
.L_x_19373:
        /* <DEDUP_REMOVED lines=37> */
.L_x_19377:
        /* <DEDUP_REMOVED lines=17> */
.L_x_19378:
[----:B------:R-:W-:Y:S05]  /*3b60*/  BSYNC.RECONVERGENT B1 ;  /* 0x0000000000017941 */ /* 0x000fea0003800200 */
.L_x_19376:
        /* <DEDUP_REMOVED lines=38> */
.L_x_19380:
[----:B------:R-:W-:Y:S01]  /*3dd0*/  IMAD.MOV.U32 R26, RZ, RZ, R20 ;  /* 0x000000ffff1a7224 */ /* 0x000fe200078e0014 */
[----:B------:R-:W-:Y:S01]  /*3de0*/  MOV R13, R21 ;  /* 0x00000015000d7202 */ /* 0x000fe20000000f00 */
[----:B------:R-:W-:Y:S01]  /*3df0*/  IMAD.MOV.U32 R14, RZ, RZ, R36 ;  /* 0x000000ffff0e7224 */ /* 0x000fe200078e0024 */
[----:B------:R-:W-:Y:S02]  /*3e00*/  MOV R11, R37 ;  /* 0x00000025000b7202 */ /* 0x000fe40000000f00 */
[----:B------:R-:W-:-:S07]  /*3e10*/  MOV R12, 0x3e30 ;  /* 0x00003e30000c7802 */ /* 0x000fce0000000f00 */
[----:B-12---:R-:W-:Y:S05]  /*3e20*/  CALL.REL.NOINC `($__internal_394_$__cuda_sm20_div_s64) ;  /* 0x0000002c00347944 */ /* 0x006fea0003c00000 */
        /* <DEDUP_REMOVED lines=11> */
.L_x_19381:
[----:B------:R-:W-:Y:S05]  /*3ee0*/  BSYNC.RECONVERGENT B1 ;  /* 0x0000000000017941 */ /* 0x000fea0003800200 */
.L_x_19379:
        /* <DEDUP_REMOVED lines=38> */
.L_x_19383:
        /* <DEDUP_REMOVED lines=17> */
.L_x_19384:
[----:B------:R-:W-:Y:S05]  /*4260*/  BSYNC.RECONVERGENT B1 ;  /* 0x0000000000017941 */ /* 0x000fea0003800200 */
.L_x_19382:
        /* <DEDUP_REMOVED lines=40> */
.L_x_19386:
        /* <DEDUP_REMOVED lines=17> */
.L_x_19387:
[----:B------:R-:W-:Y:S05]  /*4600*/  BSYNC.RECONVERGENT B1 ;  /* 0x0000000000017941 */ /* 0x000fea0003800200 */
.L_x_19385:
        /* <DEDUP_REMOVED lines=40> */
.L_x_19389:
        /* <DEDUP_REMOVED lines=17> */
.L_x_19390:
[----:B------:R-:W-:Y:S05]  /*49a0*/  BSYNC.RECONVERGENT B1 ;  /* 0x0000000000017941 */ /* 0x000fea0003800200 */
.L_x_19388:
        /* <DEDUP_REMOVED lines=38> */
.L_x_19392:
        /* <DEDUP_REMOVED lines=17> */
.L_x_19393:
[----:B------:R-:W-:Y:S05]  /*4d20*/  BSYNC.RECONVERGENT B1 ;  /* 0x0000000000017941 */ /* 0x000fea0003800200 */
.L_x_19391:
        /* <DEDUP_REMOVED lines=15> */
.L_x_19369:
        /* <DEDUP_REMOVED lines=37> */
.L_x_19397:
[----:B------:R-:W-:Y:S01]  /*5070*/  MOV R26, R18 ;  /* 0x00000012001a7202 */ /* 0x000fe20000000f00 */
[----:B------:R-:W-:Y:S01]  /*5080*/  IMAD.MOV.U32 R13, RZ, RZ, R19 ;  /* 0x000000ffff0d7224 */ /* 0x000fe200078e0013 */
[----:B------:R-:W-:Y:S02]  /*5090*/  MOV R14, R6 ;  /* 0x00000006000e7202 */ /* 0x000fe40000000f00 */
[----:B------:R-:W-:Y:S02]  /*50a0*/  MOV R11, R7 ;  /* 0x00000007000b7202 */ /* 0x000fe40000000f00 */
[----:B------:R-:W-:-:S07]  /*50b0*/  MOV R12, 0x50d0 ;  /* 0x000050d0000c7802 */ /* 0x000fce0000000f00 */
[----:B-1----:R-:W-:Y:S05]  /*50c0*/  CALL.REL.NOINC `($__internal_394_$__cuda_sm20_div_s64) ;  /* 0x00000018008c7944 */ /* 0x002fea0003c00000 */
        /* <DEDUP_REMOVED lines=9> */
.L_x_19398:
[----:B------:R-:W-:Y:S05]  /*5160*/  BSYNC.RECONVERGENT B1 ;  /* 0x0000000000017941 */ /* 0x000fea0003800200 */
.L_x_19396:
        /* <DEDUP_REMOVED lines=39> */
.L_x_19400:
        /* <DEDUP_REMOVED lines=17> */
.L_x_19401:
[----:B------:R-:W-:Y:S05]  /*54f0*/  BSYNC.RECONVERGENT B1 ;  /* 0x0000000000017941 */ /* 0x000fea0003800200 */
.L_x_19399:
        /* <DEDUP_REMOVED lines=40> */
.L_x_19403:
[----:B------:R-:W-:Y:S01]  /*5780*/  MOV R26, R18 ;  /* 0x00000012001a7202 */ /* 0x000fe20000000f00 */
[----:B------:R-:W-:Y:S01]  /*5790*/  IMAD.MOV.U32 R14, RZ, RZ, R20 ;  /* 0x000000ffff0e7224 */ /* 0x000fe200078e0014 */
[----:B------:R-:W-:Y:S02]  /*57a0*/  MOV R13, R19 ;  /* 0x00000013000d7202 */ /* 0x000fe40000000f00 */
[----:B------:R-:W-:Y:S02]  /*57b0*/  MOV R11, R21 ;  /* 0x00000015000b7202 */ /* 0x000fe40000000f00 */
[----:B------:R-:W-:-:S07]  /*57c0*/  MOV R12, 0x57e0 ;  /* 0x000057e0000c7802 */ /* 0x000fce0000000f00 */
[----:B-1----:R-:W-:Y:S05]  /*57d0*/  CALL.REL.NOINC `($__internal_394_$__cuda_sm20_div_s64) ;  /* 0x0000001000c87944 */ /* 0x002fea0003c00000 */
        /* <DEDUP_REMOVED lines=11> */
.L_x_19404:
[----:B------:R-:W-:Y:S05]  /*5890*/  BSYNC.RECONVERGENT B1 ;  /* 0x0000000000017941 */ /* 0x000fea0003800200 */
.L_x_19402:
        /* <DEDUP_REMOVED lines=40> */
.L_x_19406:
[----:B------:R-:W-:Y:S01]  /*5b20*/  MOV R26, R18 ;  /* 0x00000012001a7202 */ /* 0x000fe20000000f00 */
[----:B------:R-:W-:Y:S01]  /*5b30*/  IMAD.MOV.U32 R13, RZ, RZ, R19 ;  /* 0x000000ffff0d7224 */ /* 0x000fe200078e0013 */
[----:B------:R-:W-:Y:S02]  /*5b40*/  MOV R14, R20 ;  /* 0x00000014000e7202 */ /* 0x000fe40000000f00 */
[----:B------:R-:W-:Y:S02]  /*5b50*/  MOV R11, R21 ;  /* 0x00000015000b7202 */ /* 0x000fe40000000f00 */
[----:B------:R-:W-:-:S07]  /*5b60*/  MOV R12, 0x5b80 ;  /* 0x00005b80000c7802 */ /* 0x000fce0000000f00 */
[----:B-1----:R-:W-:Y:S05]  /*5b70*/  CALL.REL.NOINC `($__internal_394_$__cuda_sm20_div_s64) ;  /* 0x0000000c00e07944 */ /* 0x002fea0003c00000 */
        /* <DEDUP_REMOVED lines=11> */
.L_x_19407:
[----:B------:R-:W-:Y:S05]  /*5c30*/  BSYNC.RECONVERGENT B1 ;  /* 0x0000000000017941 */ /* 0x000fea0003800200 */
.L_x_19405:
        /* <DEDUP_REMOVED lines=11> */
.L_x_19395:
        /* <DEDUP_REMOVED lines=35> */
.L_x_19410:
[----:B------:R-:W-:Y:S01]  /*5f20*/  IMAD.MOV.U32 R26, RZ, RZ, R18 ;  /* 0x000000ffff1a7224 */ /* 0x000fe200078e0012 */
[----:B------:R-:W-:Y:S01]  /*5f30*/  MOV R13, R19 ;  /* 0x00000013000d7202 */ /* 0x000fe20000000f00 */
[----:B------:R-:W-:Y:S01]  /*5f40*/  IMAD.MOV.U32 R11, RZ, RZ, R5 ;  /* 0x000000ffff0b7224 */ /* 0x000fe200078e0005 */
[----:B------:R-:W-:Y:S02]  /*5f50*/  MOV R14, R4 ;  /* 0x00000004000e7202 */ /* 0x000fe40000000f00 */
[----:B------:R-:W-:-:S07]  /*5f60*/  MOV R12, 0x5f80 ;  /* 0x00005f80000c7802 */ /* 0x000fce0000000f00 */
[----:B-1----:R-:W-:Y:S05]  /*5f70*/  CALL.REL.NOINC `($__internal_394_$__cuda_sm20_div_s64) ;  /* 0x0000000800e07944 */ /* 0x002fea0003c00000 */
        /* <DEDUP_REMOVED lines=8> */
.L_x_19411:
[----:B------:R-:W-:Y:S05]  /*6000*/  BSYNC.RECONVERGENT B1 ;  /* 0x0000000000017941 */ /* 0x000fea0003800200 */
.L_x_19409:
        /* <DEDUP_REMOVED lines=39> */
.L_x_19413:
        /* <DEDUP_REMOVED lines=17> */
.L_x_19414:
[----:B------:R-:W-:Y:S05]  /*6390*/  BSYNC.RECONVERGENT B1 ;  /* 0x0000000000017941 */ /* 0x000fea0003800200 */
.L_x_19412:
        /* <DEDUP_REMOVED lines=11> */
.L_x_19408:
        /* <DEDUP_REMOVED lines=31> */
.L_x_19416:
[----:B------:R-:W-:Y:S02]  /*6640*/  MOV R24, R20 ;  /* 0x0000001400187202 */ /* 0x000fe40000000f00 */
[----:B------:R-:W-:-:S07]  /*6650*/  MOV R26, 0x6670 ;  /* 0x00006670001a7802 */ /* 0x000fce0000000f00 */
[----:B-1----:R-:W-:Y:S05]  /*6660*/  CALL.REL.NOINC `($__internal_395_$__cuda_sm20_rem_s64) ;  /* 0x0000000800707944 */ /* 0x002fea0003c00000 */
[----:B------:R-:W-:Y:S01]  /*6670*/  MOV R4, R6 ;  /* 0x0000000600047202 */ /* 0x000fe20000000f00 */
[----:B------:R-:W-:-:S07]  /*6680*/  IMAD.MOV.U32 R5, RZ, RZ, R7 ;  /* 0x000000ffff057224 */ /* 0x000fce00078e0007 */
.L_x_19417:
[----:B------:R-:W-:Y:S05]  /*6690*/  BSYNC.RECONVERGENT B1 ;  /* 0x0000000000017941 */ /* 0x000fea0003800200 */
.L_x_19415:
        /* <DEDUP_REMOVED lines=9> */
.L_x_19368:
[----:B------:R-:W2:Y:S02]  /*6730*/  LDG.E.U16 R8, desc[UR14][R8.64] ;  /* 0x0000000e08087981 */ /* 0x000ea4000c1e1500 */
[----:B--2---:R-:W0:Y:S02]  /*6740*/  I2F.S16 R4, R8 ;  /* 0x0000000800047306 */ /* 0x004e240000101400 */
[----:B0-----:R-:W-:-:S05]  /*6750*/  F2FP.F16.F32.PACK_AB R4, RZ, R4 ;  /* 0x00000004ff04723e */ /* 0x001fca00000000ff */
[----:B------:R2:W-:Y:S02]  /*6760*/  STS.U16 [R2], R4 ;  /* 0x0000000402007388 */ /* 0x0005e40000000400 */
.L_x_19367:
[----:B------:R-:W-:Y:S05]  /*6770*/  BSYNC.RECONVERGENT B0 ;  /* 0x0000000000007941 */ /* 0x000fea0003800200 */
.L_x_19319:
[----:B------:R-:W-:Y:S01]  /*6780*/  BAR.SYNC.DEFER_BLOCKING 0x0 ;  /* 0x0000000000007b1d */ /* 0x000fe20000010000 */
[----:B------:R-:W-:Y:S02]  /*6790*/  ISETP.GE.U32.AND P0, PT, R3, 0x42, PT ;  /* 0x000000420300780c */ /* 0x000fe40003f06070 */
[----:B------:R-:W-:-:S11]  /*67a0*/  ISETP.GT.U32.AND P1, PT, R0, 0x1f, PT ;  /* 0x0000001f0000780c */ /* 0x000fd60003f24070 */
[----:B------:R-:W-:Y:S05]  /*67b0*/  @!P0 BRA `(.L_x_19418) ;  /* 0x0000000000308947 */ /* 0x000fea0003800000 */
.L_x_19419:
        /* <DEDUP_REMOVED lines=12> */
.L_x_19418:
        /* <DEDUP_REMOVED lines=40> */
        .weak           $__internal_394_$__cuda_sm20_div_s64
        .type           $__internal_394_$__cuda_sm20_div_s64,@function
        .size           $__internal_394_$__cuda_sm20_div_s64,($__internal_395_$__cuda_sm20_rem_s64 - $__internal_394_$__cuda_sm20_div_s64)
$__internal_394_$__cuda_sm20_div_s64:
        /* <DEDUP_REMOVED lines=82> */
[----:B------:R-:W-:Y:S06]  /*7020*/  RET.REL.NODEC R12 `(contiguous_mean2_i16) ;  /* 0xffffff8c0cf47950 */ /* 0x000fec0003c3ffff */
        .weak           $__internal_395_$__cuda_sm20_rem_s64
        .type           $__internal_395_$__cuda_sm20_rem_s64,@function
        .size           $__internal_395_$__cuda_sm20_rem_s64,(.L_x_30711 - $__internal_395_$__cuda_sm20_rem_s64)
$__internal_395_$__cuda_sm20_rem_s64:
        /* <DEDUP_REMOVED lines=76> */
[----:B------:R-:W-:Y:S06]  /*74f0*/  RET.REL.NODEC R26 `(contiguous_mean2_i16) ;  /* 0xffffff881ac07950 */ /* 0x000fec0003c3ffff */
.L_x_19420:
        /* <DEDUP_REMOVED lines=16> */
.L_x_30711:


//--------------------- .text.uncontiguous_cumulate_mean_i16 --------------------------
	.section	.text.uncontiguous_cumulate_mean_i16,"ax",@progbits
	.align	128
        .global         uncontiguous_cumulate_mean_i16
        .type           uncontiguous_cumulate_mean_i16,@function
        .size           uncontiguous_cumulate_mean_i16,(.L_x_30713 - uncontiguous_cumulate_mean_i16)
        .other          uncontiguous_cumulate_mean_i16,@"STO_CUDA_ENTRY STV_DEFAULT"
uncontiguous_cumulate_mean_i16:
.text.uncontiguous_cumulate_mean_i16:
        /* <DEDUP_REMOVED lines=37> */
.L_x_19449:
        /* <DEDUP_REMOVED lines=32> */
.L_x_19426:
[----:B------:R-:W-:Y:S01]  /*0450*/  MOV R26, R6 ;  /* 0x00000006001a7202 */ /* 0x000fe20000000f00 */
[----:B------:R-:W-:Y:S01]  /*0460*/  IMAD.MOV.U32 R13, RZ, RZ, R9 ;  /* 0x000000ffff0d7224 */ /* 0x000fe200078e0009 */
[----:B------:R-:W-:Y:S01]  /*0470*/  MOV R14, R40 ;  /* 0x00000028000e7202 */ /* 0x000fe20000000f00 */
[----:B------:R-:W-:Y:S01]  /*0480*/  IMAD.MOV.U32 R11, RZ, RZ, R41 ;  /* 0x000000ffff0b7224 */ /* 0x000fe200078e0029 */
[----:B------:R-:W-:-:S07]  /*0490*/  MOV R12, 0x4b0 ;  /* 0x000004b0000c7802 */ /* 0x000fce0000000f00 */
[----:B-1----:R-:W-:Y:S05]  /*04a0*/  CALL.REL.NOINC `($__internal_396_$__cuda_sm20_div_s64) ;  /* 0x0000006400047944 */ /* 0x002fea0003c00000 */
        /* <DEDUP_REMOVED lines=10> */
.L_x_19427:
[----:B------:R-:W-:Y:S05]  /*0550*/  BSYNC.RECONVERGENT B1 ;  /* 0x0000000000017941 */ /* 0x000fea0003800200 */
.L_x_19425:
        /* <DEDUP_REMOVED lines=33> */
.L_x_19429:
[----:B------:R-:W-:Y:S01]  /*0770*/  IMAD.MOV.U32 R26, RZ, RZ, R20 ;  /* 0x000000ffff1a7224 */ /* 0x000fe200078e0014 */
[----:B------:R-:W-:Y:S01]  /*0780*/  MOV R13, R7 ;  /* 0x00000007000d7202 */ /* 0x000fe20000000f00 */
[----:B------:R-:W-:Y:S01]  /*0790*/  IMAD.MOV.U32 R14, RZ, RZ, R40 ;  /* 0x000000ffff0e7224 */ /* 0x000fe200078e0028 */
[----:B------:R-:W-:Y:S02]  /*07a0*/  MOV R11, R41 ;  /* 0x00000029000b7202 */ /* 0x000fe40000000f00 */
[----:B------:R-:W-:-:S07]  /*07b0*/  MOV R12, 0x7d0 ;  /* 0x000007d0000c7802 */ /* 0x000fce0000000f00 */
[----:B------:R-:W-:Y:S05]  /*07c0*/  CALL.REL.NOINC `($__internal_396_$__cuda_sm20_div_s64) ;  /* 0x00000060003c7944 */ /* 0x000fea0003c00000 */
        /* <DEDUP_REMOVED lines=9> */
.L_x_19430:
[----:B------:R-:W-:Y:S05]  /*0860*/  BSYNC.RECONVERGENT B1 ;  /* 0x0000000000017941 */ /* 0x000fea0003800200 */
.L_x_19428:
        /* <DEDUP_REMOVED lines=34> */
.L_x_19432:
[----:B------:R-:W-:Y:S01]  /*0a90*/  MOV R26, R34 ;  /* 0x00000022001a7202 */ /* 0x000fe20000000f00 */
[----:B------:R-:W-:Y:S01]  /*0aa0*/  IMAD.MOV.U32 R13, RZ, RZ, R35 ;  /* 0x000000ffff0d7224 */ /* 0x000fe200078e0023 */
[----:B------:R-:W-:Y:S01]  /*0ab0*/  MOV R14, R20 ;  /* 0x00000014000e7202 */ /* 0x000fe20000000f00 */
[----:B------:R-:W-:Y:S01]  /*0ac0*/  IMAD.MOV.U32 R11, RZ, RZ, R21 ;  /* 0x000000ffff0b7224 */ /* 0x000fe200078e0015 */
[----:B------:R-:W-:-:S07]  /*0ad0*/  MOV R12, 0xaf0 ;  /* 0x00000af0000c7802 */ /* 0x000fce0000000f00 */
[----:B------:R-:W-:Y:S05]  /*0ae0*/  CALL.REL.NOINC `($__internal_396_$__cuda_sm20_div_s64) ;  /* 0x0000005c00747944 */ /* 0x000fea0003c00000 */
        /* <DEDUP_REMOVED lines=10> */
.L_x_19433:
[----:B------:R-:W-:Y:S05]  /*0b90*/  BSYNC.RECONVERGENT B1 ;  /* 0x0000000000017941 */ /* 0x000fea0003800200 */
.L_x_19431:
        /* <DEDUP_REMOVED lines=34> */
.L_x_19435:
        /* <DEDUP_REMOVED lines=16> */
.L_x_19436:
[----:B------:R-:W-:Y:S05]  /*0ec0*/  BSYNC.RECONVERGENT B1 ;  /* 0x0000000000017941 */ /* 0x000fea0003800200 */
.L_x_19434:
        /* <DEDUP_REMOVED lines=36> */
.L_x_19438:
        /* <DEDUP_REMOVED lines=16> */
.L_x_19439:
[----:B------:R-:W-:Y:S05]  /*1210*/  BSYNC.RECONVERGENT B1 ;  /* 0x0000000000017941 */ /* 0x000fea0003800200 */
.L_x_19437:
        /* <DEDUP_REMOVED lines=35> */
.L_x_19441:
[----:B------:R-:W-:Y:S01]  /*1450*/  IMAD.MOV.U32 R26, RZ, RZ, R34 ;  /* 0x000000ffff1a7224 */ /* 0x000fe200078e0022 */
[----:B------:R-:W-:Y:S01]  /*1460*/  MOV R13, R35 ;  /* 0x00000023000d7202 */ /* 0x000fe20000000f00 */
[----:B------:R-:W-:Y:S01]  /*1470*/  IMAD.MOV.U32 R14, RZ, RZ, R20 ;  /* 0x000000ffff0e7224 */ /* 0x000fe200078e0014 */
[----:B------:R-:W-:Y:S02]  /*1480*/  MOV R11, R21 ;  /* 0x00000015000b7202 */ /* 0x000fe40000000f00 */
[----:B------:R-:W-:-:S07]  /*1490*/  MOV R12, 0x14b0 ;  /* 0x000014b0000c7802 */ /* 0x000fce0000000f00 */
[----:B------:R-:W-:Y:S05]  /*14a0*/  CALL.REL.NOINC `($__internal_396_$__cuda_sm20_div_s64) ;  /* 0x0000005400047944 */ /* 0x000fea0003c00000 */
        /* <DEDUP_REMOVED lines=10> */
.L_x_19442:
[----:B------:R-:W-:Y:S05]  /*1550*/  BSYNC.RECONVERGENT B1 ;  /* 0x0000000000017941 */ /* 0x000fea0003800200 */
.L_x_19440:
        /* <DEDUP_REMOVED lines=34> */
.L_x_19444:
[----:B------:R-:W-:Y:S01]  /*1780*/  IMAD.MOV.U32 R26, RZ, RZ, R38 ;  /* 0x000000ffff1a7224 */ /* 0x000fe200078e0026 */
[----:B------:R-:W-:Y:S01]  /*1790*/  MOV R13, R39 ;  /* 0x00000027000d7202 */ /* 0x000fe20000000f00 */
[----:B------:R-:W-:Y:S01]  /*17a0*/  IMAD.MOV.U32 R14, RZ, RZ, R20 ;  /* 0x000000ffff0e7224 */ /* 0x000fe200078e0014 */
[----:B------:R-:W-:Y:S02]  /*17b0*/  MOV R11, R21 ;  /* 0x00000015000b7202 */ /* 0x000fe40000000f00 */
[----:B------:R-:W-:-:S07]  /*17c0*/  MOV R12, 0x17e0 ;  /* 0x000017e0000c7802 */ /* 0x000fce0000000f00 */
[----:B------:R-:W-:Y:S05]  /*17d0*/  CALL.REL.NOINC `($__internal_396_$__cuda_sm20_div_s64) ;  /* 0x0000005000387944 */ /* 0x000fea0003c00000 */
        /* <DEDUP_REMOVED lines=10> */
.L_x_19445:
[----:B------:R-:W-:Y:S05]  /*1880*/  BSYNC.RECONVERGENT B1 ;  /* 0x0000000000017941 */ /* 0x000fea0003800200 */
.L_x_19443:
        /* <DEDUP_REMOVED lines=35> */
.L_x_19447:
[----:B------:R-:W-:Y:S01]  /*1ac0*/  MOV R26, R34 ;  /* 0x00000022001a7202 */ /* 0x000fe20000000f00 */
[----:B------:R-:W-:Y:S01]  /*1ad0*/  IMAD.MOV.U32 R13, RZ, RZ, R35 ;  /* 0x000000ffff0d7224 */ /* 0x000fe200078e0023 */
[----:B------:R-:W-:Y:S01]  /*1ae0*/  MOV R14, R20 ;  /* 0x00000014000e7202 */ /* 0x000fe20000000f00 */
[----:B------:R-:W-:Y:S01]  /*1af0*/  IMAD.MOV.U32 R11, RZ, RZ, R21 ;  /* 0x000000ffff0b7224 */ /* 0x000fe200078e0015 */
[----:B------:R-:W-:-:S07]  /*1b00*/  MOV R12, 0x1b20 ;  /* 0x00001b20000c7802 */ /* 0x000fce0000000f00 */
[----:B------:R-:W-:Y:S05]  /*1b10*/  CALL.REL.NOINC `($__internal_396_$__cuda_sm20_div_s64) ;  /* 0x0000004c00687944 */ /* 0x000fea0003c00000 */
        /* <DEDUP_REMOVED lines=10> */
.L_x_19448:
[----:B------:R-:W-:Y:S05]  /*1bc0*/  BSYNC.RECONVERGENT B1 ;  /* 0x0000000000017941 */ /* 0x000fea0003800200 */
.L_x_19446:
        /* <DEDUP_REMOVED lines=8> */
.L_x_19424:
        /* <DEDUP_REMOVED lines=35> */
.L_x_19452:
        /* <DEDUP_REMOVED lines=16> */
.L_x_19453:
[----:B------:R-:W-:Y:S05]  /*1f80*/  BSYNC.RECONVERGENT B1 ;  /* 0x0000000000017941 */ /* 0x000fea0003800200 */
.L_x_19451:
        /* <DEDUP_REMOVED lines=34> */
.L_x_19455:
        /* <DEDUP_REMOVED lines=16> */
.L_x_19456:
[----:B------:R-:W-:Y:S05]  /*22b0*/  BSYNC.RECONVERGENT B1 ;  /* 0x0000000000017941 */ /* 0x000fea0003800200 */
.L_x_19454:
        /* <DEDUP_REMOVED lines=35> */
.L_x_19458:
        /* <DEDUP_REMOVED lines=16> */
.L_x_19459:
[----:B------:R-:W-:Y:S05]  /*25f0*/  BSYNC.RECONVERGENT B1 ;  /* 0x0000000000017941 */ /* 0x000fea0003800200 */
.L_x_19457:
        /* <DEDUP_REMOVED lines=35> */
.L_x_19461:
[----:B------:R-:W-:Y:S01]  /*2830*/  IMAD.MOV.U32 R26, RZ, RZ, R18 ;  /* 0x000000ffff1a7224 */ /* 0x000fe200078e0012 */
[----:B------:R-:W-:Y:S01]  /*2840*/  MOV R13, R19 ;  /* 0x00000013000d7202 */ /* 0x000fe20000000f00 */
[----:B------:R-:W-:Y:S01]  /*2850*/  IMAD.MOV.U32 R14, RZ, RZ, R16 ;  /* 0x000000ffff0e7224 */ /* 0x000fe200078e0010 */
[----:B------:R-:W-:Y:S02]  /*2860*/  MOV R11, R17 ;  /* 0x00000011000b7202 */ /* 0x000fe40000000f00 */
[----:B------:R-:W-:-:S07]  /*2870*/  MOV R12, 0x2890 ;  /* 0x00002890000c7802 */ /* 0x000fce0000000f00 */
[----:B------:R-:W-:Y:S05]  /*2880*/  CALL.REL.NOINC `($__internal_396_$__cuda_sm20_div_s64) ;  /* 0x00000040000c7944 */ /* 0x000fea0003c00000 */
        /* <DEDUP_REMOVED lines=10> */
.L_x_19462:
[----:B------:R-:W-:Y:S05]  /*2930*/  BSYNC.RECONVERGENT B1 ;  /* 0x0000000000017941 */ /* 0x000fea0003800200 */
.L_x_19460:
[----:B------:R-:W-:Y:S01]  /*2940*/  IMAD R11, R11, R34, RZ ;  /* 0x000000220b0b7224 */ /* 0x000fe200078e02ff */
[----:B------:R-:W-:Y:S01]  /*2950*/  IADD3 R8, PT, PT, R8, -0x2, RZ ;  /* 0xfffffffe08087810 */ /* 0x000fe20007ffe0ff */
[----:B------:R-:W-:Y:S02]  /*2960*/  IMAD.MOV.U32 R38, RZ, RZ, R22 ;  /* 0x000000ffff267224 */ /* 0x000fe400078e0016 */
[-C--:B------:R-:W-:Y:S02]  /*2970*/  IMAD R11, R35, R10.reuse, R11 ;  /* 0x0000000a230b7224 */ /* 0x080fe400078e020b */
[----:B------:R-:W-:-:S04]  /*2980*/  IMAD.WIDE.U32 R22, R34, R10, R38 ;  /* 0x0000000a22167225 */ /* 0x000fc800078e0026 */
[----:B------:R-:W-:-:S07]  /*2990*/  IMAD.IADD R23, R23, 0x1, R11 ;  /* 0x0000000117177824 */ /* 0x000fce00078e020b */
.L_x_19450:
        /* <DEDUP_REMOVED lines=31> */
.L_x_19464:
[----:B------:R-:W-:Y:S01]  /*2b90*/  MOV R18, R6 ;  /* 0x0000000600127202 */ /* 0x000fe20000000f00 */
[----:B------:R-:W-:Y:S01]  /*2ba0*/  IMAD.MOV.U32 R21, RZ, RZ, R9 ;  /* 0x000000ffff157224 */ /* 0x000fe200078e0009 */
[----:B------:R-:W-:Y:S01]  /*2bb0*/  MOV R24, R16 ;  /* 0x0000001000187202 */ /* 0x000fe20000000f00 */
[----:B------:R-:W-:Y:S01]  /*2bc0*/  IMAD.MOV.U32 R19, RZ, RZ, R17 ;  /* 0x000000ffff137224 */ /* 0x000fe200078e0011 */
[----:B------:R-:W-:-:S07]  /*2bd0*/  MOV R26, 0x2bf0 ;  /* 0x00002bf0001a7802 */ /* 0x000fce0000000f00 */
[----:B------:R-:W-:Y:S05]  /*2be0*/  CALL.REL.NOINC `($__internal_397_$__cuda_sm20_rem_s64) ;  /* 0x0000004000807944 */ /* 0x000fea0003c00000 */
.L_x_19465:
[----:B------:R-:W-:Y:S05]  /*2bf0*/  BSYNC.RECONVERGENT B1 ;  /* 0x0000000000017941 */ /* 0x000fea0003800200 */
.L_x_19463:
        /* <DEDUP_REMOVED lines=30> */
.L_x_19467:
[----:B------:R-:W-:Y:S01]  /*2de0*/  MOV R24, R16 ;  /* 0x0000001000187202 */ /* 0x000fe20000000f00 */
[----:B------:R-:W-:Y:S01]  /*2df0*/  IMAD.MOV.U32 R19, RZ, RZ, R17 ;  /* 0x000000ffff137224 */ /* 0x000fe200078e0011 */
[----:B------:R-:W-:Y:S01]  /*2e00*/  MOV R18, R20 ;  /* 0x0000001400127202 */ /* 0x000fe20000000f00 */
[----:B------:R-:W-:Y:S01]  /*2e10*/  IMAD.MOV.U32 R21, RZ, RZ, R7 ;  /* 0x000000ffff157224 */ /* 0x000fe200078e0007 */
[----:B------:R-:W-:-:S07]  /*2e20*/  MOV R26, 0x2e40 ;  /* 0x00002e40001a7802 */ /* 0x000fce0000000f00 */
[----:B------:R-:W-:Y:S05]  /*2e30*/  CALL.REL.NOINC `($__internal_397_$__cuda_sm20_rem_s64) ;  /* 0x0000003c00ec7944 */ /* 0x000fea0003c00000 */
[----:B------:R-:W-:Y:S01]  /*2e40*/  MOV R6, R10 ;  /* 0x0000000a00067202 */ /* 0x000fe20000000f00 */
[----:B------:R-:W-:-:S07]  /*2e50*/  IMAD.MOV.U32 R7, RZ, RZ, R11 ;  /* 0x000000ffff077224 */ /* 0x000fce00078e000b */
.L_x_19468:
[----:B------:R-:W-:Y:S05]  /*2e60*/  BSYNC.RECONVERGENT B1 ;  /* 0x0000000000017941 */ /* 0x000fea0003800200 */
.L_x_19466:
[----:B------:R-:W-:Y:S02]  /*2e70*/  IMAD R7, R7, R8, RZ ;  /* 0x0000000807077224 */ /* 0x000fe400078e02ff */
[----:B------:R-:W-:-:S04]  /*2e80*/  IMAD.WIDE.U32 R22, R8, R6, R22 ;  /* 0x0000000608167225 */ /* 0x000fc800078e0016 */
[----:B------:R-:W-:-:S05]  /*2e90*/  IMAD R7, R9, R6, R7 ;  /* 0x0000000609077224 */ /* 0x000fca00078e0207 */
[----:B------:R-:W-:-:S07]  /*2ea0*/  IADD3 R23, PT, PT, R23, R7, RZ ;  /* 0x0000000717177210 */ /* 0x000fce0007ffe0ff */
.L_x_19423:
        /* <DEDUP_REMOVED lines=10> */
.L_x_19422:
        /* <DEDUP_REMOVED lines=22> */
.L_x_19496:
        /* <DEDUP_REMOVED lines=32> */
.L_x_19473:
[----:B------:R-:W-:Y:S01]  /*32b0*/  MOV R26, R10 ;  /* 0x0000000a001a7202 */ /* 0x000fe20000000f00 */
[----:B------:R-:W-:Y:S01]  /*32c0*/  IMAD.MOV.U32 R13, RZ, RZ, R15 ;  /* 0x000000ffff0d7224 */ /* 0x000fe200078e000f */
[----:B------:R-:W-:Y:S01]  /*32d0*/  MOV R14, R20 ;  /* 0x00000014000e7202 */ /* 0x000fe20000000f00 */
[----:B------:R-:W-:Y:S01]  /*32e0*/  IMAD.MOV.U32 R11, RZ, RZ, R21 ;  /* 0x000000ffff0b7224 */ /* 0x000fe200078e0015 */
[----:B------:R-:W-:-:S07]  /*32f0*/  MOV R12, 0x3310 ;  /* 0x00003310000c7802 */ /* 0x000fce0000000f00 */
[----:B-123--:R-:W-:Y:S05]  /*3300*/  CALL.REL.NOINC `($__internal_396_$__cuda_sm20_div_s64) ;  /* 0x00000034006c7944 */ /* 0x00efea0003c00000 */
        /* <DEDUP_REMOVED lines=10> */
.L_x_19474:
[----:B------:R-:W-:Y:S05]  /*33b0*/  BSYNC.RECONVERGENT B1 ;  /* 0x0000000000017941 */ /* 0x000fea0003800200 */
.L_x_19472:
        /* <DEDUP_REMOVED lines=38> */
.L_x_19476:
[----:B------:R-:W-:Y:S01]  /*3620*/  MOV R26, R36 ;  /* 0x00000024001a7202 */ /* 0x000fe20000000f00 */
[----:B------:R-:W-:Y:S01]  /*3630*/  IMAD.MOV.U32 R13, RZ, RZ, R37 ;  /* 0x000000ffff0d7224 */ /* 0x000fe200078e0025 */
[----:B------:R-:W-:Y:S01]  /*3640*/  MOV R14, R38 ;  /* 0x00000026000e7202 */ /* 0x000fe20000000f00 */
[----:B------:R-:W-:Y:S01]  /*3650*/  IMAD.MOV.U32 R11, RZ, RZ, R39 ;  /* 0x000000ffff0b7224 */ /* 0x000fe200078e0027 */
[----:B------:R-:W-:-:S07]  /*3660*/  MOV R12, 0x3680 ;  /* 0x00003680000c7802 */ /* 0x000fce0000000f00 */
[----:B-1----:R-:W-:Y:S05]  /*3670*/  CALL.REL.NOINC `($__internal_396_$__cuda_sm20_div_s64) ;  /* 0x0000003000907944 */ /* 0x002fea0003c00000 */
        /* <DEDUP_REMOVED lines=11> */
.L_x_19477:
[----:B------:R-:W-:Y:S05]  /*3730*/  BSYNC.RECONVERGENT B1 ;  /* 0x0000000000017941 */ /* 0x000fea0003800200 */
.L_x_19475:
        /* <DEDUP_REMOVED lines=38> */
.L_x_19479:
[----:B------:R-:W-:Y:S01]  /*39a0*/  IMAD.MOV.U32 R26, RZ, RZ, R36 ;  /* 0x000000ffff1a7224 */ /* 0x000fe200078e0024 */
[----:B------:R-:W-:Y:S01]  /*39b0*/  MOV R13, R37 ;  /* 0x00000025000d7202 */ /* 0x000fe20000000f00 */
[----:B------:R-:W-:Y:S01]  /*39c0*/  IMAD.MOV.U32 R14, RZ, RZ, R38 ;  /* 0x000000ffff0e7224 */ /* 0x000fe200078e0026 */
[----:B------:R-:W-:Y:S02]  /*39d0*/  MOV R11, R39 ;  /* 0x00000027000b7202 */ /* 0x000fe40000000f00 */
[----:B------:R-:W-:-:S07]  /*39e0*/  MOV R12, 0x3a00 ;  /* 0x00003a00000c7802 */ /* 0x000fce0000000f00 */
[----:B-1----:R-:W-:Y:S05]  /*39f0*/  CALL.REL.NOINC `($__internal_396_$__cuda_sm20_div_s64) ;  /* 0x0000002c00b07944 */ /* 0x002fea0003c00000 */
        /* <DEDUP_REMOVED lines=11> */
.L_x_19480:
[----:B------:R-:W-:Y:S05]  /*3ab0*/  BSYNC.RECONVERGENT B1 ;  /* 0x0000000000017941 */ /* 0x000fea0003800200 */
.L_x_19478:
        /* <DEDUP_REMOVED lines=37> */
.L_x_19482:
        /* <DEDUP_REMOVED lines=17> */
.L_x_19483:
[----:B------:R-:W-:Y:S05]  /*3e20*/  BSYNC.RECONVERGENT B1 ;  /* 0x0000000000017941 */ /* 0x000fea0003800200 */
.L_x_19481:
        /* <DEDUP_REMOVED lines=38> */
.L_x_19485:
        /* <DEDUP_REMOVED lines=17> */
.L_x_19486:
[----:B------:R-:W-:Y:S05]  /*41a0*/  BSYNC.RECONVERGENT B1 ;  /* 0x0000000000017941 */ /* 0x000fea0003800200 */
.L_x_19484:
        /* <DEDUP_REMOVED lines=38> */
.L_x_19488:
        /* <DEDUP_REMOVED lines=17> */
.L_x_19489:
[----:B------:R-:W-:Y:S05]  /*4520*/  BSYNC.RECONVERGENT B1 ;  /* 0x0000000000017941 */ /* 0x000fea0003800200 */
.L_x_19487:
        /* <DEDUP_REMOVED lines=37> */
.L_x_19491:
[----:B------:R-:W-:Y:S01]  /*4780*/  IMAD.MOV.U32 R26, RZ, RZ, R38 ;  /* 0x000000ffff1a7224 */ /* 0x000fe200078e0026 */
[----:B------:R-:W-:Y:S01]  /*4790*/  MOV R13, R39 ;  /* 0x00000027000d7202 */ /* 0x000fe20000000f00 */
[----:B------:R-:W-:Y:S01]  /*47a0*/  IMAD.MOV.U32 R14, RZ, RZ, R42 ;  /* 0x000000ffff0e7224 */ /* 0x000fe200078e002a */
[----:B------:R-:W-:Y:S02]  /*47b0*/  MOV R11, R43 ;  /* 0x0000002b000b7202 */ /* 0x000fe40000000f00 */
[----:B------:R-:W-:-:S07]  /*47c0*/  MOV R12, 0x47e0 ;  /* 0x000047e0000c7802 */ /* 0x000fce0000000f00 */
[----:B-1----:R-:W-:Y:S05]  /*47d0*/  CALL.REL.NOINC `($__internal_396_$__cuda_sm20_div_s64) ;  /* 0x0000002000387944 */ /* 0x002fea0003c00000 */
        /* <DEDUP_REMOVED lines=11> */
.L_x_19492:
[----:B------:R-:W-:Y:S05]  /*4890*/  BSYNC.RECONVERGENT B1 ;  /* 0x0000000000017941 */ /* 0x000fea0003800200 */
.L_x_19490:
        /* <DEDUP_REMOVED lines=36> */
.L_x_19494:
[----:B------:R-:W-:Y:S01]  /*4ae0*/  MOV R26, R36 ;  /* 0x00000024001a7202 */ /* 0x000fe20000000f00 */
[----:B------:R-:W-:Y:S01]  /*4af0*/  IMAD.MOV.U32 R14, RZ, RZ, R38 ;  /* 0x000000ffff0e7224 */ /* 0x000fe200078e0026 */
[----:B------:R-:W-:Y:S02]  /*4b00*/  MOV R13, R37 ;  /* 0x00000025000d7202 */ /* 0x000fe40000000f00 */
[----:B------:R-:W-:Y:S02]  /*4b10*/  MOV R11, R39 ;  /* 0x00000027000b7202 */ /* 0x000fe40000000f00 */
[----:B------:R-:W-:-:S07]  /*4b20*/  MOV R12, 0x4b40 ;  /* 0x00004b40000c7802 */ /* 0x000fce0000000f00 */
[----:B-1----:R-:W-:Y:S05]  /*4b30*/  CALL.REL.NOINC `($__internal_396_$__cuda_sm20_div_s64) ;  /* 0x0000001c00607944 */ /* 0x002fea0003c00000 */
        /* <DEDUP_REMOVED lines=11> */
.L_x_19495:
[----:B------:R-:W-:Y:S05]  /*4bf0*/  BSYNC.RECONVERGENT B1 ;  /* 0x0000000000017941 */ /* 0x000fea0003800200 */
.L_x_19493:
        /* <DEDUP_REMOVED lines=11> */
.L_x_19471:
        /* <DEDUP_REMOVED lines=36> */
.L_x_19499:
[----:B------:R-:W-:Y:S01]  /*4ef0*/  IMAD.MOV.U32 R26, RZ, RZ, R10 ;  /* 0x000000ffff1a7224 */ /* 0x000fe200078e000a */
[----:B------:R-:W-:Y:S01]  /*4f00*/  MOV R13, R15 ;  /* 0x0000000f000d7202 */ /* 0x000fe20000000f00 */
[----:B------:R-:W-:Y:S01]  /*4f10*/  IMAD.MOV.U32 R11, RZ, RZ, R17 ;  /* 0x000000ffff0b7224 */ /* 0x000fe200078e0011 */
[----:B------:R-:W-:Y:S02]  /*4f20*/  MOV R14, R16 ;  /* 0x00000010000e7202 */ /* 0x000fe40000000f00 */
[----:B------:R-:W-:-:S07]  /*4f30*/  MOV R12, 0x4f50 ;  /* 0x00004f50000c7802 */ /* 0x000fce0000000f00 */
[----:B------:R-:W-:Y:S05]  /*4f40*/  CALL.REL.NOINC `($__internal_396_$__cuda_sm20_div_s64) ;  /* 0x00000018005c7944 */ /* 0x000fea0003c00000 */
        /* <DEDUP_REMOVED lines=10> */
.L_x_19500:
[----:B------:R-:W-:Y:S05]  /*4ff0*/  BSYNC.RECONVERGENT B1 ;  /* 0x0000000000017941 */ /* 0x000fea0003800200 */
.L_x_19498:
        /* <DEDUP_REMOVED lines=41> */
.L_x_19502:
[----:B------:R-:W-:Y:S01]  /*5290*/  MOV R26, R20 ;  /* 0x00000014001a7202 */ /* 0x000fe20000000f00 */
[----:B------:R-:W-:Y:S01]  /*52a0*/  IMAD.MOV.U32 R14, RZ, RZ, R18 ;  /* 0x000000ffff0e7224 */ /* 0x000fe200078e0012 */
[----:B------:R-:W-:Y:S02]  /*52b0*/  MOV R13, R21 ;  /* 0x00000015000d7202 */ /* 0x000fe40000000f00 */
[----:B------:R-:W-:Y:S02]  /*52c0*/  MOV R11, R19 ;  /* 0x00000013000b7202 */ /* 0x000fe40000000f00 */
[----:B------:R-:W-:-:S07]  /*52d0*/  MOV R12, 0x52f0 ;  /* 0x000052f0000c7802 */ /* 0x000fce0000000f00 */
[----:B------:R-:W-:Y:S05]  /*52e0*/  CALL.REL.NOINC `($__internal_396_$__cuda_sm20_div_s64) ;  /* 0x0000001400747944 */ /* 0x000fea0003c00000 */
        /* <DEDUP_REMOVED lines=11> */
.L_x_19503:
[----:B------:R-:W-:Y:S05]  /*53a0*/  BSYNC.RECONVERGENT B1 ;  /* 0x0000000000017941 */ /* 0x000fea0003800200 */
.L_x_19501:
        /* <DEDUP_REMOVED lines=40> */
.L_x_19505:
[----:B------:R-:W-:Y:S01]  /*5630*/  MOV R26, R18 ;  /* 0x00000012001a7202 */ /* 0x000fe20000000f00 */
[----:B------:R-:W-:Y:S01]  /*5640*/  IMAD.MOV.U32 R13, RZ, RZ, R19 ;  /* 0x000000ffff0d7224 */ /* 0x000fe200078e0013 */
[----:B------:R-:W-:Y:S02]  /*5650*/  MOV R14, R20 ;  /* 0x00000014000e7202 */ /* 0x000fe40000000f00 */
[----:B------:R-:W-:Y:S02]  /*5660*/  MOV R11, R21 ;  /* 0x00000015000b7202 */ /* 0x000fe40000000f00 */
[----:B------:R-:W-:-:S07]  /*5670*/  MOV R12, 0x5690 ;  /* 0x00005690000c7802 */ /* 0x000fce0000000f00 */
[----:B------:R-:W-:Y:S05]  /*5680*/  CALL.REL.NOINC `($__internal_396_$__cuda_sm20_div_s64) ;  /* 0x00000010008c7944 */ /* 0x000fea0003c00000 */
        /* <DEDUP_REMOVED lines=11> */
.L_x_19506:
[----:B------:R-:W-:Y:S05]  /*5740*/  BSYNC.RECONVERGENT B1 ;  /* 0x0000000000017941 */ /* 0x000fea0003800200 */
.L_x_19504:
        /* <DEDUP_REMOVED lines=39> */
.L_x_19508:
        /* <DEDUP_REMOVED lines=17> */
.L_x_19509:
[----:B------:R-:W-:Y:S05]  /*5ad0*/  BSYNC.RECONVERGENT B1 ;  /* 0x0000000000017941 */ /* 0x000fea0003800200 */
.L_x_19507:
        /* <DEDUP_REMOVED lines=9> */
.L_x_19497:
        /* <DEDUP_REMOVED lines=34> */
.L_x_19512:
[----:B------:R-:W-:Y:S01]  /*5d90*/  MOV R26, R10 ;  /* 0x0000000a001a7202 */ /* 0x000fe20000000f00 */
[----:B------:R-:W-:Y:S01]  /*5da0*/  IMAD.MOV.U32 R13, RZ, RZ, R15 ;  /* 0x000000ffff0d7224 */ /* 0x000fe200078e000f */
[----:B------:R-:W-:Y:S02]  /*5db0*/  MOV R14, R16 ;  /* 0x00000010000e7202 */ /* 0x000fe40000000f00 */
[----:B------:R-:W-:Y:S02]  /*5dc0*/  MOV R11, R17 ;  /* 0x00000011000b7202 */ /* 0x000fe40000000f00 */
[----:B------:R-:W-:-:S07]  /*5dd0*/  MOV R12, 0x5df0 ;  /* 0x00005df0000c7802 */ /* 0x000fce0000000f00 */
[----:B------:R-:W-:Y:S05]  /*5de0*/  CALL.REL.NOINC `($__internal_396_$__cuda_sm20_div_s64) ;  /* 0x0000000800b47944 */ /* 0x000fea0003c00000 */
        /* <DEDUP_REMOVED lines=10> */
.L_x_19513:
[----:B------:R-:W-:Y:S05]  /*5e90*/  BSYNC.RECONVERGENT B1 ;  /* 0x0000000000017941 */ /* 0x000fea0003800200 */
.L_x_19511:
        /* <DEDUP_REMOVED lines=39> */
.L_x_19515:
[----:B------:R-:W-:Y:S01]  /*6110*/  MOV R26, R18 ;  /* 0x00000012001a7202 */ /* 0x000fe20000000f00 */
[----:B------:R-:W-:Y:S01]  /*6120*/  IMAD.MOV.U32 R14, RZ, RZ, R16 ;  /* 0x000000ffff0e7224 */ /* 0x000fe200078e0010 */
[----:B------:R-:W-:Y:S02]  /*6130*/  MOV R13, R19 ;  /* 0x00000013000d7202 */ /* 0x000fe40000000f00 */
        /* <DEDUP_REMOVED lines=14> */
.L_x_19516:
[----:B------:R-:W-:Y:S05]  /*6220*/  BSYNC.RECONVERGENT B1 ;  /* 0x0000000000017941 */ /* 0x000fea0003800200 */
.L_x_19514:
        /* <DEDUP_REMOVED lines=9> */
.L_x_19510:
        /* <DEDUP_REMOVED lines=30> */
.L_x_19518:
[----:B------:R-:W-:Y:S01]  /*64a0*/  MOV R24, R18 ;  /* 0x0000001200187202 */ /* 0x000fe20000000f00 */
[----:B------:R-:W-:Y:S01]  /*64b0*/  IMAD.MOV.U32 R21, RZ, RZ, R15 ;  /* 0x000000ffff157224 */ /* 0x000fe200078e000f */
[----:B------:R-:W-:Y:S02]  /*64c0*/  MOV R18, R10 ;  /* 0x0000000a00127202 */ /* 0x000fe40000000f00 */
[----:B------:R-:W-:-:S07]  /*64d0*/  MOV R26, 0x64f0 ;  /* 0x000064f0001a7802 */ /* 0x000fce0000000f00 */
[----:B------:R-:W-:Y:S05]  /*64e0*/  CALL.REL.NOINC `($__internal_397_$__cuda_sm20_rem_s64) ;  /* 0x0000000800407944 */ /* 0x000fea0003c00000 */
.L_x_19519:
[----:B------:R-:W-:Y:S05]  /*64f0*/  BSYNC.RECONVERGENT B1 ;  /* 0x0000000000017941 */ /* 0x000fea0003800200 */
.L_x_19517:
        /* <DEDUP_REMOVED lines=8> */
.L_x_19470:
[----:B------:R-:W0:Y:S02]  /*6580*/  LDCU.64 UR6, c[0x0][0x388] ;  /* 0x00007100ff0677ac */ /* 0x000e240008000a00 */
[----:B0-----:R-:W-:-:S04]  /*6590*/  LEA R4, P0, R6, UR6, 0x1 ;  /* 0x0000000606047c11 */ /* 0x001fc8000f8008ff */
[----:B------:R-:W-:-:S05]  /*65a0*/  LEA.HI.X R5, R6, UR7, R5, 0x1, P0 ;  /* 0x0000000706057c11 */ /* 0x000fca00080f0c05 */
[----:B------:R-:W2:Y:S04]  /*65b0*/  LDG.E.U16 R4, desc[UR8][R4.64] ;  /* 0x0000000804047981 */ /* 0x000ea8000c1e1500 */
[----:B--2---:R1:W-:Y:S02]  /*65c0*/  STS.U16 [R3], R4 ;  /* 0x0000000403007388 */ /* 0x0043e40000000400 */
.L_x_19469:
[----:B------:R-:W-:Y:S05]  /*65d0*/  BSYNC.RECONVERGENT B0 ;  /* 0x0000000000007941 */ /* 0x000fea0003800200 */
.L_x_19421:
[----:B------:R-:W-:Y:S01]  /*65e0*/  BAR.SYNC.DEFER_BLOCKING 0x0 ;  /* 0x0000000000007b1d */ /* 0x000fe20000010000 */
[----:B------:R-:W-:Y:S01]  /*65f0*/  UISETP.GE.U32.AND UP0, UPT, UR5, 0x42, UPT ;  /* 0x000000420500788c */ /* 0x000fe2000bf06070 */
[----:B------:R-:W-:-:S08]  /*6600*/  ISETP.GT.U32.AND P1, PT, R2, 0x1f, PT ;  /* 0x0000001f0200780c */ /* 0x000fd00003f24070 */
[----:B------:R-:W-:Y:S05]  /*6610*/  BRA.U !UP0, `(.L_x_19520) ;  /* 0x0000000108307547 */ /* 0x000fea000b800000 */
.L_x_19521:
        /* <DEDUP_REMOVED lines=12> */
.L_x_19520:
        /* <DEDUP_REMOVED lines=30> */
        .weak           $__internal_396_$__cuda_sm20_div_s64
        .type           $__internal_396_$__cuda_sm20_div_s64,@function
        .size           $__internal_396_$__cuda_sm20_div_s64,($__internal_397_$__cuda_sm20_rem_s64 - $__internal_396_$__cuda_sm20_div_s64)
$__internal_396_$__cuda_sm20_div_s64:
        /* <DEDUP_REMOVED lines=82> */
[----:B------:R-:W-:Y:S06]  /*6de0*/  RET.REL.NODEC R12 `(uncontiguous_cumulate_mean_i16) ;  /* 0xffffff900c847950 */ /* 0x000fec0003c3ffff */
        .weak           $__internal_397_$__cuda_sm20_rem_s64
        .type           $__internal_397_$__cuda_sm20_rem_s64,@function
        .size           $__internal_397_$__cuda_sm20_rem_s64,(.L_x_30713 - $__internal_397_$__cuda_sm20_rem_s64)
$__internal_397_$__cuda_sm20_rem_s64:
        /* <DEDUP_REMOVED lines=76> */
[----:B------:R-:W-:Y:S06]  /*72b0*/  RET.REL.NODEC R26 `(uncontiguous_cumulate_mean_i16) ;  /* 0xffffff8c1a507950 */ /* 0x000fec0003c3ffff */
.L_x_19522:
        /* <DEDUP_REMOVED lines=12> */
.L_x_30713:


//--------------------- .text.uncontiguous_mean_i16 --------------------------
	.section	.text.uncontiguous_mean_i16,"ax",@progbits
	.align	128
        .global         uncontiguous_mean_i16
        .type           uncontiguous_mean_i16,@function
        .size           uncontiguous_mean_i16,(.L_x_30715 - uncontiguous_mean_i16)
        .other          uncontiguous_mean_i16,@"STO_CUDA_ENTRY STV_DEFAULT"
uncontiguous_mean_i16:
.text.uncontiguous_mean_i16:
        /* <DEDUP_REMOVED lines=37> */
.L_x_19551:
        /* <DEDUP_REMOVED lines=32> */
.L_x_19528:
[----:B------:R-:W-:Y:S01]  /*0450*/  MOV R26, R6 ;  /* 0x00000006001a7202 */ /* 0x000fe20000000f00 */
[----:B------:R-:W-:Y:S01]  /*0460*/  IMAD.MOV.U32 R13, RZ, RZ, R9 ;  /* 0x000000ffff0d7224 */ /* 0x000fe200078e0009 */
[----:B------:R-:W-:Y:S01]  /*0470*/  MOV R14, R40 ;  /* 0x00000028000e7202 */ /* 0x000fe20000000f00 */
[----:B------:R-:W-:Y:S01]  /*0480*/  IMAD.MOV.U32 R11, RZ, RZ, R41 ;  /* 0x000000ffff0b7224 */ /* 0x000fe200078e0029 */
[----:B------:R-:W-:-:S07]  /*0490*/  MOV R12, 0x4b0 ;  /* 0x000004b0000c7802 */ /* 0x000fce0000000f00 */
[----:B-1----:R-:W-:Y:S05]  /*04a0*/  CALL.REL.NOINC `($__internal_398_$__cuda_sm20_div_s64) ;  /* 0x0000006400147944 */ /* 0x002fea0003c00000 */
        /* <DEDUP_REMOVED lines=10> */
.L_x_19529:
[----:B------:R-:W-:Y:S05]  /*0550*/  BSYNC.RECONVERGENT B1 ;  /* 0x0000000000017941 */ /* 0x000fea0003800200 */
.L_x_19527:
        /* <DEDUP_REMOVED lines=33> */
.L_x_19531:
[----:B------:R-:W-:Y:S01]  /*0770*/  IMAD.MOV.U32 R26, RZ, RZ, R20 ;  /* 0x000000ffff1a7224 */ /* 0x000fe200078e0014 */
[----:B------:R-:W-:Y:S01]  /*0780*/  MOV R13, R7 ;  /* 0x00000007000d7202 */ /* 0x000fe20000000f00 */
[----:B------:R-:W-:Y:S01]  /*0790*/  IMAD.MOV.U32 R14, RZ, RZ, R40 ;  /* 0x000000ffff0e7224 */ /* 0x000fe200078e0028 */
[----:B------:R-:W-:Y:S02]  /*07a0*/  MOV R11, R41 ;  /* 0x00000029000b7202 */ /* 0x000fe40000000f00 */
[----:B------:R-:W-:-:S07]  /*07b0*/  MOV R12, 0x7d0 ;  /* 0x000007d0000c7802 */ /* 0x000fce0000000f00 */
[----:B------:R-:W-:Y:S05]  /*07c0*/  CALL.REL.NOINC `($__internal_398_$__cuda_sm20_div_s64) ;  /* 0x00000060004c7944 */ /* 0x000fea0003c00000 */
        /* <DEDUP_REMOVED lines=9> */
.L_x_19532:
[----:B------:R-:W-:Y:S05]  /*0860*/  BSYNC.RECONVERGENT B1 ;  /* 0x0000000000017941 */ /* 0x000fea0003800200 */
.L_x_19530:
        /* <DEDUP_REMOVED lines=34> */
.L_x_19534:
[----:B------:R-:W-:Y:S01]  /*0a90*/  MOV R26, R34 ;  /* 0x00000022001a7202 */ /* 0x000fe20000000f00 */
[----:B------:R-:W-:Y:S01]  /*0aa0*/  IMAD.MOV.U32 R13, RZ, RZ, R35 ;  /* 0x000000ffff0d7224 */ /* 0x000fe200078e0023 */
[----:B------:R-:W-:Y:S01]  /*0ab0*/  MOV R14, R20 ;  /* 0x00000014000e7202 */ /* 0x000fe20000000f00 */
[----:B------:R-:W-:Y:S01]  /*0ac0*/  IMAD.MOV.U32 R11, RZ, RZ, R21 ;  /* 0x000000ffff0b7224 */ /* 0x000fe200078e0015 */
[----:B------:R-:W-:-:S07]  /*0ad0*/  MOV R12, 0xaf0 ;  /* 0x00000af0000c7802 */ /* 0x000fce0000000f00 */
[----:B------:R-:W-:Y:S05]  /*0ae0*/  CALL.REL.NOINC `($__internal_398_$__cuda_sm20_div_s64) ;  /* 0x0000005c00847944 */ /* 0x000fea0003c00000 */
        /* <DEDUP_REMOVED lines=10> */
.L_x_19535:
[----:B------:R-:W-:Y:S05]  /*0b90*/  BSYNC.RECONVERGENT B1 ;  /* 0x0000000000017941 */ /* 0x000fea0003800200 */
.L_x_19533:
        /* <DEDUP_REMOVED lines=34> */
.L_x_19537:
        /* <DEDUP_REMOVED lines=16> */
.L_x_19538:
[----:B------:R-:W-:Y:S05]  /*0ec0*/  BSYNC.RECONVERGENT B1 ;  /* 0x0000000000017941 */ /* 0x000fea0003800200 */
.L_x_19536:
        /* <DEDUP_REMOVED lines=36> */
.L_x_19540:
        /* <DEDUP_REMOVED lines=16> */
.L_x_19541:
[----:B------:R-:W-:Y:S05]  /*1210*/  BSYNC.RECONVERGENT B1 ;  /* 0x0000000000017941 */ /* 0x000fea0003800200 */
.L_x_19539:
        /* <DEDUP_REMOVED lines=35> */
.L_x_19543:
[----:B------:R-:W-:Y:S01]  /*1450*/  IMAD.MOV.U32 R26, RZ, RZ, R34 ;  /* 0x000000ffff1a7224 */ /* 0x000fe200078e0022 */
[----:B------:R-:W-:Y:S01]  /*1460*/  MOV R13, R35 ;  /* 0x00000023000d7202 */ /* 0x000fe20000000f00 */
[----:B------:R-:W-:Y:S01]  /*1470*/  IMAD.MOV.U32 R14, RZ, RZ, R20 ;  /* 0x000000ffff0e7224 */ /* 0x000fe200078e0014 */
[----:B------:R-:W-:Y:S02]  /*1480*/  MOV R11, R21 ;  /* 0x00000015000b7202 */ /* 0x000fe40000000f00 */
[----:B------:R-:W-:-:S07]  /*1490*/  MOV R12, 0x14b0 ;  /* 0x000014b0000c7802 */ /* 0x000fce0000000f00 */
[----:B------:R-:W-:Y:S05]  /*14a0*/  CALL.REL.NOINC `($__internal_398_$__cuda_sm20_div_s64) ;  /* 0x0000005400147944 */ /* 0x000fea0003c00000 */
        /* <DEDUP_REMOVED lines=10> */
.L_x_19544:
[----:B------:R-:W-:Y:S05]  /*1550*/  BSYNC.RECONVERGENT B1 ;  /* 0x0000000000017941 */ /* 0x000fea0003800200 */
.L_x_19542:
        /* <DEDUP_REMOVED lines=34> */
.L_x_19546:
[----:B------:R-:W-:Y:S01]  /*1780*/  IMAD.MOV.U32 R26, RZ, RZ, R38 ;  /* 0x000000ffff1a7224 */ /* 0x000fe200078e0026 */
[----:B------:R-:W-:Y:S01]  /*1790*/  MOV R13, R39 ;  /* 0x00000027000d7202 */ /* 0x000fe20000000f00 */
[----:B------:R-:W-:Y:S01]  /*17a0*/  IMAD.MOV.U32 R14, RZ, RZ, R20 ;  /* 0x000000ffff0e7224 */ /* 0x000fe200078e0014 */
[----:B------:R-:W-:Y:S02]  /*17b0*/  MOV R11, R21 ;  /* 0x00000015000b7202 */ /* 0x000fe40000000f00 */
[----:B------:R-:W-:-:S07]  /*17c0*/  MOV R12, 0x17e0 ;  /* 0x000017e0000c7802 */ /* 0x000fce0000000f00 */
[----:B------:R-:W-:Y:S05]  /*17d0*/  CALL.REL.NOINC `($__internal_398_$__cuda_sm20_div_s64) ;  /* 0x0000005000487944 */ /* 0x000fea0003c00000 */
        /* <DEDUP_REMOVED lines=10> */
.L_x_19547:
[----:B------:R-:W-:Y:S05]  /*1880*/  BSYNC.RECONVERGENT B1 ;  /* 0x0000000000017941 */ /* 0x000fea0003800200 */
.L_x_19545:
        /* <DEDUP_REMOVED lines=35> */
.L_x_19549:
[----:B------:R-:W-:Y:S01]  /*1ac0*/  MOV R26, R34 ;  /* 0x00000022001a7202 */ /* 0x000fe20000000f00 */
[----:B------:R-:W-:Y:S01]  /*1ad0*/  IMAD.MOV.U32 R13, RZ, RZ, R35 ;  /* 0x000000ffff0d7224 */ /* 0x000fe200078e0023 */
[----:B------:R-:W-:Y:S01]  /*1ae0*/  MOV R14, R20 ;  /* 0x00000014000e7202 */ /* 0x000fe20000000f00 */
[----:B------:R-:W-:Y:S01]  /*1af0*/  IMAD.MOV.U32 R11, RZ, RZ, R21 ;  /* 0x000000ffff0b7224 */ /* 0x000fe200078e0015 */
[----:B------:R-:W-:-:S07]  /*1b00*/  MOV R12, 0x1b20 ;  /* 0x00001b20000c7802 */ /* 0x000fce0000000f00 */
[----:B------:R-:W-:Y:S05]  /*1b10*/  CALL.REL.NOINC `($__internal_398_$__cuda_sm20_div_s64) ;  /* 0x0000004c00787944 */ /* 0x000fea0003c00000 */
        /* <DEDUP_REMOVED lines=10> */
.L_x_19550:
[----:B------:R-:W-:Y:S05]  /*1bc0*/  BSYNC.RECONVERGENT B1 ;  /* 0x0000000000017941 */ /* 0x000fea0003800200 */
.L_x_19548:
        /* <DEDUP_REMOVED lines=8> */
.L_x_19526:
        /* <DEDUP_REMOVED lines=35> */
.L_x_19554:
        /* <DEDUP_REMOVED lines=16> */
.L_x_19555:
[----:B------:R-:W-:Y:S05]  /*1f80*/  BSYNC.RECONVERGENT B1 ;  /* 0x0000000000017941 */ /* 0x000fea0003800200 */
.L_x_19553:
        /* <DEDUP_REMOVED lines=34> */
.L_x_19557:
        /* <DEDUP_REMOVED lines=16> */
.L_x_19558:
[----:B------:R-:W-:Y:S05]  /*22b0*/  BSYNC.RECONVERGENT B1 ;  /* 0x0000000000017941 */ /* 0x000fea0003800200 */
.L_x_19556:
        /* <DEDUP_REMOVED lines=35> */
.L_x_19560:
        /* <DEDUP_REMOVED lines=16> */
.L_x_19561:
[----:B------:R-:W-:Y:S05]  /*25f0*/  BSYNC.RECONVERGENT B1 ;  /* 0x0000000000017941 */ /* 0x000fea0003800200 */
.L_x_19559:
        /* <DEDUP_REMOVED lines=35> */
.L_x_19563:
[----:B------:R-:W-:Y:S01]  /*2830*/  IMAD.MOV.U32 R26, RZ, RZ, R18 ;  /* 0x000000ffff1a7224 */ /* 0x000fe200078e0012 */
[----:B------:R-:W-:Y:S01]  /*2840*/  MOV R13, R19 ;  /* 0x00000013000d7202 */ /* 0x000fe20000000f00 */
[----:B------:R-:W-:Y:S01]  /*2850*/  IMAD.MOV.U32 R14, RZ, RZ, R16 ;  /* 0x000000ffff0e7224 */ /* 0x000fe200078e0010 */
[----:B------:R-:W-:Y:S02]  /*2860*/  MOV R11, R17 ;  /* 0x00000011000b7202 */ /* 0x000fe40000000f00 */
[----:B------:R-:W-:-:S07]  /*2870*/  MOV R12, 0x2890 ;  /* 0x00002890000c7802 */ /* 0x000fce0000000f00 */
[----:B------:R-:W-:Y:S05]  /*2880*/  CALL.REL.NOINC `($__internal_398_$__cuda_sm20_div_s64) ;  /* 0x00000040001c7944 */ /* 0x000fea0003c00000 */
        /* <DEDUP_REMOVED lines=10> */
.L_x_19564:
[----:B------:R-:W-:Y:S05]  /*2930*/  BSYNC.RECONVERGENT B1 ;  /* 0x0000000000017941 */ /* 0x000fea0003800200 */
.L_x_19562:
[----:B------:R-:W-:Y:S01]  /*2940*/  IMAD R11, R11, R34, RZ ;  /* 0x000000220b0b7224 */ /* 0x000fe200078e02ff */
[----:B------:R-:W-:Y:S01]  /*2950*/  IADD3 R8, PT, PT, R8, -0x2, RZ ;  /* 0xfffffffe08087810 */ /* 0x000fe20007ffe0ff */
[----:B------:R-:W-:Y:S02]  /*2960*/  IMAD.MOV.U32 R38, RZ, RZ, R22 ;  /* 0x000000ffff267224 */ /* 0x000fe400078e0016 */
[-C--:B------:R-:W-:Y:S02]  /*2970*/  IMAD R11, R35, R10.reuse, R11 ;  /* 0x0000000a230b7224 */ /* 0x080fe400078e020b */
[----:B------:R-:W-:-:S04]  /*2980*/  IMAD.WIDE.U32 R22, R34, R10, R38 ;  /* 0x0000000a22167225 */ /* 0x000fc800078e0026 */
[----:B------:R-:W-:-:S07]  /*2990*/  IMAD.IADD R23, R23, 0x1, R11 ;  /* 0x0000000117177824 */ /* 0x000fce00078e020b */
.L_x_19552:
        /* <DEDUP_REMOVED lines=31> */
.L_x_19566:
[----:B------:R-:W-:Y:S01]  /*2b90*/  MOV R18, R6 ;  /* 0x0000000600127202 */ /* 0x000fe20000000f00 */
[----:B------:R-:W-:Y:S01]  /*2ba0*/  IMAD.MOV.U32 R21, RZ, RZ, R9 ;  /* 0x000000ffff157224 */ /* 0x000fe200078e0009 */
[----:B------:R-:W-:Y:S01]  /*2bb0*/  MOV R24, R16 ;  /* 0x0000001000187202 */ /* 0x000fe20000000f00 */
[----:B------:R-:W-:Y:S01]  /*2bc0*/  IMAD.MOV.U32 R19, RZ, RZ, R17 ;  /* 0x000000ffff137224 */ /* 0x000fe200078e0011 */
[----:B------:R-:W-:-:S07]  /*2bd0*/  MOV R26, 0x2bf0 ;  /* 0x00002bf0001a7802 */ /* 0x000fce0000000f00 */
[----:B------:R-:W-:Y:S05]  /*2be0*/  CALL.REL.NOINC `($__internal_399_$__cuda_sm20_rem_s64) ;  /* 0x0000004000907944 */ /* 0x000fea0003c00000 */
.L_x_19567:
[----:B------:R-:W-:Y:S05]  /*2bf0*/  BSYNC.RECONVERGENT B1 ;  /* 0x0000000000017941 */ /* 0x000fea0003800200 */
.L_x_19565:
        /* <DEDUP_REMOVED lines=30> */
.L_x_19569:
[----:B------:R-:W-:Y:S01]  /*2de0*/  MOV R24, R16 ;  /* 0x0000001000187202 */ /* 0x000fe20000000f00 */
[----:B------:R-:W-:Y:S01]  /*2df0*/  IMAD.MOV.U32 R19, RZ, RZ, R17 ;  /* 0x000000ffff137224 */ /* 0x000fe200078e0011 */
[----:B------:R-:W-:Y:S01]  /*2e00*/  MOV R18, R20 ;  /* 0x0000001400127202 */ /* 0x000fe20000000f00 */
[----:B------:R-:W-:Y:S01]  /*2e10*/  IMAD.MOV.U32 R21, RZ, RZ, R7 ;  /* 0x000000ffff157224 */ /* 0x000fe200078e0007 */
[----:B------:R-:W-:-:S07]  /*2e20*/  MOV R26, 0x2e40 ;  /* 0x00002e40001a7802 */ /* 0x000fce0000000f00 */
[----:B------:R-:W-:Y:S05]  /*2e30*/  CALL.REL.NOINC `($__internal_399_$__cuda_sm20_rem_s64) ;  /* 0x0000003c00fc7944 */ /* 0x000fea0003c00000 */
[----:B------:R-:W-:Y:S01]  /*2e40*/  MOV R6, R10 ;  /* 0x0000000a00067202 */ /* 0x000fe20000000f00 */
[----:B------:R-:W-:-:S07]  /*2e50*/  IMAD.MOV.U32 R7, RZ, RZ, R11 ;  /* 0x000000ffff077224 */ /* 0x000fce00078e000b */
.L_x_19570:
[----:B------:R-:W-:Y:S05]  /*2e60*/  BSYNC.RECONVERGENT B1 ;  /* 0x0000000000017941 */ /* 0x000fea0003800200 */
.L_x_19568:
[----:B------:R-:W-:Y:S02]  /*2e70*/  IMAD R7, R7, R8, RZ ;  /* 0x0000000807077224 */ /* 0x000fe400078e02ff */
[----:B------:R-:W-:-:S04]  /*2e80*/  IMAD.WIDE.U32 R22, R8, R6, R22 ;  /* 0x0000000608167225 */ /* 0x000fc800078e0016 */
[----:B------:R-:W-:-:S05]  /*2e90*/  IMAD R7, R9, R6, R7 ;  /* 0x0000000609077224 */ /* 0x000fca00078e0207 */
[----:B------:R-:W-:-:S07]  /*2ea0*/  IADD3 R23, PT, PT, R23, R7, RZ ;  /* 0x0000000717177210 */ /* 0x000fce0007ffe0ff */
.L_x_19525:
[----:B------:R-:W0:Y:S02]  /*2eb0*/  LDCU.64 UR6, c[0x0][0x388] ;  /* 0x00007100ff0677ac */ /* 0x000e240008000a00 */
[----:B0-----:R-:W-:Y:S02]  /*2ec0*/  LEA R8, P1, R22, UR6, 0x1 ;  /* 0x0000000616087c11 */ /* 0x001fe4000f8208ff */
[----:B------:R-:W-:Y:S02]  /*2ed0*/  LEA R6, P0, R4, UR6, 0x1 ;  /* 0x0000000604067c11 */ /* 0x000fe4000f8008ff */
[----:B------:R-:W-:Y:S02]  /*2ee0*/  LEA.HI.X R9, R22, UR7, R23, 0x1, P1 ;  /* 0x0000000716097c11 */ /* 0x000fe400088f0c17 */
[----:B------:R-:W-:-:S04]  /*2ef0*/  LEA.HI.X R7, R4, UR7, R5, 0x1, P0 ;  /* 0x0000000704077c11 */ /* 0x000fc800080f0c05 */
[----:B------:R-:W2:Y:S04]  /*2f00*/  LDG.E.S16 R9, desc[UR8][R8.64] ;  /* 0x0000000808097981 */ /* 0x000ea8000c1e1700 */
[----:B------:R-:W2:Y:S02]  /*2f10*/  LDG.E.S16 R6, desc[UR8][R6.64] ;  /* 0x0000000806067981 */ /* 0x000ea4000c1e1700 */
[----:B--2---:R-:W-:-:S05]  /*2f20*/  IMAD.IADD R4, R6, 0x1, R9 ;  /* 0x0000000106047824 */ /* 0x004fca00078e0209 */
[----:B------:R-:W-:-:S04]  /*2f30*/  I2FP.F32.S32 R4, R4 ;  /* 0x0000000400047245 */ /* 0x000fc80000201400 */
[----:B------:R-:W-:-:S05]  /*2f40*/  F2FP.F16.F32.PACK_AB R4, RZ, R4 ;  /* 0x00000004ff04723e */ /* 0x000fca00000000ff */
[----:B------:R0:W-:Y:S01]  /*2f50*/  STS.U16 [R3], R4 ;  /* 0x0000000403007388 */ /* 0x0001e20000000400 */
[----:B------:R-:W-:Y:S05]  /*2f60*/  BRA `(.L_x_19571) ;  /* 0x0000003400a87947 */ /* 0x000fea0003800000 */
.L_x_19524:
        /* <DEDUP_REMOVED lines=22> */
.L_x_19598:
        /* <DEDUP_REMOVED lines=32> */
.L_x_19575:
[----:B------:R-:W-:Y:S01]  /*32d0*/  IMAD.MOV.U32 R26, RZ, RZ, R10 ;  /* 0x000000ffff1a7224 */ /* 0x000fe200078e000a */
[----:B------:R-:W-:Y:S01]  /*32e0*/  MOV R13, R15 ;  /* 0x0000000f000d7202 */ /* 0x000fe20000000f00 */
[----:B------:R-:W-:Y:S01]  /*32f0*/  IMAD.MOV.U32 R14, RZ, RZ, R20 ;  /* 0x000000ffff0e7224 */ /* 0x000fe200078e0014 */
[----:B------:R-:W-:Y:S02]  /*3300*/  MOV R11, R21 ;  /* 0x00000015000b7202 */ /* 0x000fe40000000f00 */
[----:B------:R-:W-:-:S07]  /*3310*/  MOV R12, 0x3330 ;  /* 0x00003330000c7802 */ /* 0x000fce0000000f00 */
[----:B-123--:R-:W-:Y:S05]  /*3320*/  CALL.REL.NOINC `($__internal_398_$__cuda_sm20_div_s64) ;  /* 0x0000003400747944 */ /* 0x00efea0003c00000 */
        /* <DEDUP_REMOVED lines=10> */
.L_x_19576:
[----:B------:R-:W-:Y:S05]  /*33d0*/  BSYNC.RECONVERGENT B1 ;  /* 0x0000000000017941 */ /* 0x000fea0003800200 */
.L_x_19574:
        /* <DEDUP_REMOVED lines=38> */
.L_x_19578:
[----:B------:R-:W-:Y:S01]  /*3640*/  IMAD.MOV.U32 R26, RZ, RZ, R36 ;  /* 0x000000ffff1a7224 */ /* 0x000fe200078e0024 */
[----:B------:R-:W-:Y:S01]  /*3650*/  MOV R13, R37 ;  /* 0x00000025000d7202 */ /* 0x000fe20000000f00 */
[----:B------:R-:W-:Y:S01]  /*3660*/  IMAD.MOV.U32 R14, RZ, RZ, R38 ;  /* 0x000000ffff0e7224 */ /* 0x000fe200078e0026 */
[----:B------:R-:W-:Y:S02]  /*3670*/  MOV R11, R39 ;  /* 0x00000027000b7202 */ /* 0x000fe40000000f00 */
[----:B------:R-:W-:-:S07]  /*3680*/  MOV R12, 0x36a0 ;  /* 0x000036a0000c7802 */ /* 0x000fce0000000f00 */
[----:B-1----:R-:W-:Y:S05]  /*3690*/  CALL.REL.NOINC `($__internal_398_$__cuda_sm20_div_s64) ;  /* 0x0000003000987944 */ /* 0x002fea0003c00000 */
        /* <DEDUP_REMOVED lines=11> */
.L_x_19579:
[----:B------:R-:W-:Y:S05]  /*3750*/  BSYNC.RECONVERGENT B1 ;  /* 0x0000000000017941 */ /* 0x000fea0003800200 */
.L_x_19577:
        /* <DEDUP_REMOVED lines=38> */
.L_x_19581:
[----:B------:R-:W-:Y:S01]  /*39c0*/  MOV R26, R36 ;  /* 0x00000024001a7202 */ /* 0x000fe20000000f00 */
[----:B------:R-:W-:Y:S01]  /*39d0*/  IMAD.MOV.U32 R13, RZ, RZ, R37 ;  /* 0x000000ffff0d7224 */ /* 0x000fe200078e0025 */
[----:B------:R-:W-:Y:S01]  /*39e0*/  MOV R14, R38 ;  /* 0x00000026000e7202 */ /* 0x000fe20000000f00 */
[----:B------:R-:W-:Y:S01]  /*39f0*/  IMAD.MOV.U32 R11, RZ, RZ, R39 ;  /* 0x000000ffff0b7224 */ /* 0x000fe200078e0027 */
[----:B------:R-:W-:-:S07]  /*3a00*/  MOV R12, 0x3a20 ;  /* 0x00003a20000c7802 */ /* 0x000fce0000000f00 */
[----:B-1----:R-:W-:Y:S05]  /*3a10*/  CALL.REL.NOINC `($__internal_398_$__cuda_sm20_div_s64) ;  /* 0x0000002c00b87944 */ /* 0x002fea0003c00000 */
        /* <DEDUP_REMOVED lines=11> */
.L_x_19582:
[----:B------:R-:W-:Y:S05]  /*3ad0*/  BSYNC.RECONVERGENT B1 ;  /* 0x0000000000017941 */ /* 0x000fea0003800200 */
.L_x_19580:
        /* <DEDUP_REMOVED lines=37> */
.L_x_19584:
        /* <DEDUP_REMOVED lines=17> */
.L_x_19585:
[----:B------:R-:W-:Y:S05]  /*3e40*/  BSYNC.RECONVERGENT B1 ;  /* 0x0000000000017941 */ /* 0x000fea0003800200 */
.L_x_19583:
        /* <DEDUP_REMOVED lines=38> */
.L_x_19587:
        /* <DEDUP_REMOVED lines=17> */
.L_x_19588:
[----:B------:R-:W-:Y:S05]  /*41c0*/  BSYNC.RECONVERGENT B1 ;  /* 0x0000000000017941 */ /* 0x000fea0003800200 */
.L_x_19586:
        /* <DEDUP_REMOVED lines=38> */
.L_x_19590:
        /* <DEDUP_REMOVED lines=17> */
.L_x_19591:
[----:B------:R-:W-:Y:S05]  /*4540*/  BSYNC.RECONVERGENT B1 ;  /* 0x0000000000017941 */ /* 0x000fea0003800200 */
.L_x_19589:
        /* <DEDUP_REMOVED lines=37> */
.L_x_19593:
        /* <DEDUP_REMOVED lines=17> */
.L_x_19594:
[----:B------:R-:W-:Y:S05]  /*48b0*/  BSYNC.RECONVERGENT B1 ;  /* 0x0000000000017941 */ /* 0x000fea0003800200 */
.L_x_19592:
        /* <DEDUP_REMOVED lines=36> */
.L_x_19596:
[----:B------:R-:W-:Y:S01]  /*4b00*/  MOV R26, R36 ;  /* 0x00000024001a7202 */ /* 0x000fe20000000f00 */
[----:B------:R-:W-:Y:S01]  /*4b10*/  IMAD.MOV.U32 R14, RZ, RZ, R38 ;  /* 0x000000ffff0e7224 */ /* 0x000fe200078e0026 */
[----:B------:R-:W-:Y:S02]  /*4b20*/  MOV R13, R37 ;  /* 0x00000025000d7202 */ /* 0x000fe40000000f00 */
[----:B------:R-:W-:Y:S02]  /*4b30*/  MOV R11, R39 ;  /* 0x00000027000b7202 */ /* 0x000fe40000000f00 */
[----:B------:R-:W-:-:S07]  /*4b40*/  MOV R12, 0x4b60 ;  /* 0x00004b60000c7802 */ /* 0x000fce0000000f00 */
[----:B-1----:R-:W-:Y:S05]  /*4b50*/  CALL.REL.NOINC `($__internal_398_$__cuda_sm20_div_s64) ;  /* 0x0000001c00687944 */ /* 0x002fea0003c00000 */
        /* <DEDUP_REMOVED lines=11> */
.L_x_19597:
[----:B------:R-:W-:Y:S05]  /*4c10*/  BSYNC.RECONVERGENT B1 ;  /* 0x0000000000017941 */ /* 0x000fea0003800200 */
.L_x_19595:
        /* <DEDUP_REMOVED lines=11> */
.L_x_19573:
        /* <DEDUP_REMOVED lines=36> */
.L_x_19601:
[----:B------:R-:W-:Y:S01]  /*4f10*/  IMAD.MOV.U32 R26, RZ, RZ, R10 ;  /* 0x000000ffff1a7224 */ /* 0x000fe200078e000a */
[----:B------:R-:W-:Y:S01]  /*4f20*/  MOV R13, R15 ;  /* 0x0000000f000d7202 */ /* 0x000fe20000000f00 */
[----:B------:R-:W-:Y:S01]  /*4f30*/  IMAD.MOV.U32 R11, RZ, RZ, R17 ;  /* 0x000000ffff0b7224 */ /* 0x000fe200078e0011 */
[----:B------:R-:W-:Y:S02]  /*4f40*/  MOV R14, R16 ;  /* 0x00000010000e7202 */ /* 0x000fe40000000f00 */
[----:B------:R-:W-:-:S07]  /*4f50*/  MOV R12, 0x4f70 ;  /* 0x00004f70000c7802 */ /* 0x000fce0000000f00 */
[----:B------:R-:W-:Y:S05]  /*4f60*/  CALL.REL.NOINC `($__internal_398_$__cuda_sm20_div_s64) ;  /* 0x0000001800647944 */ /* 0x000fea0003c00000 */
        /* <DEDUP_REMOVED lines=10> */
.L_x_19602:
[----:B------:R-:W-:Y:S05]  /*5010*/  BSYNC.RECONVERGENT B1 ;  /* 0x0000000000017941 */ /* 0x000fea0003800200 */
.L_x_19600:
        /* <DEDUP_REMOVED lines=41> */
.L_x_19604:
[----:B------:R-:W-:Y:S01]  /*52b0*/  MOV R26, R20 ;  /* 0x00000014001a7202 */ /* 0x000fe20000000f00 */
[----:B------:R-:W-:Y:S01]  /*52c0*/  IMAD.MOV.U32 R14, RZ, RZ, R18 ;  /* 0x000000ffff0e7224 */ /* 0x000fe200078e0012 */
[----:B------:R-:W-:Y:S02]  /*52d0*/  MOV R13, R21 ;  /* 0x00000015000d7202 */ /* 0x000fe40000000f00 */
[----:B------:R-:W-:Y:S02]  /*52e0*/  MOV R11, R19 ;  /* 0x00000013000b7202 */ /* 0x000fe40000000f00 */
[----:B------:R-:W-:-:S07]  /*52f0*/  MOV R12, 0x5310 ;  /* 0x00005310000c7802 */ /* 0x000fce0000000f00 */
[----:B------:R-:W-:Y:S05]  /*5300*/  CALL.REL.NOINC `($__internal_398_$__cuda_sm20_div_s64) ;  /* 0x00000014007c7944 */ /* 0x000fea0003c00000 */
        /* <DEDUP_REMOVED lines=11> */
.L_x_19605:
[----:B------:R-:W-:Y:S05]  /*53c0*/  BSYNC.RECONVERGENT B1 ;  /* 0x0000000000017941 */ /* 0x000fea0003800200 */
.L_x_19603:
        /* <DEDUP_REMOVED lines=40> */
.L_x_19607:
[----:B------:R-:W-:Y:S01]  /*5650*/  MOV R26, R18 ;  /* 0x00000012001a7202 */ /* 0x000fe20000000f00 */
[----:B------:R-:W-:Y:S01]  /*5660*/  IMAD.MOV.U32 R13, RZ, RZ, R19 ;  /* 0x000000ffff0d7224 */ /* 0x000fe200078e0013 */
[----:B------:R-:W-:Y:S02]  /*5670*/  MOV R14, R20 ;  /* 0x00000014000e7202 */ /* 0x000fe40000000f00 */
[----:B------:R-:W-:Y:S02]  /*5680*/  MOV R11, R21 ;  /* 0x00000015000b7202 */ /* 0x000fe40000000f00 */
[----:B------:R-:W-:-:S07]  /*5690*/  MOV R12, 0x56b0 ;  /* 0x000056b0000c7802 */ /* 0x000fce0000000f00 */
[----:B------:R-:W-:Y:S05]  /*56a0*/  CALL.REL.NOINC `($__internal_398_$__cuda_sm20_div_s64) ;  /* 0x0000001000947944 */ /* 0x000fea0003c00000 */
        /* <DEDUP_REMOVED lines=11> */
.L_x_19608:
[----:B------:R-:W-:Y:S05]  /*5760*/  BSYNC.RECONVERGENT B1 ;  /* 0x0000000000017941 */ /* 0x000fea0003800200 */
.L_x_19606:
        /* <DEDUP_REMOVED lines=39> */
.L_x_19610:
        /* <DEDUP_REMOVED lines=17> */
.L_x_19611:
[----:B------:R-:W-:Y:S05]  /*5af0*/  BSYNC.RECONVERGENT B1 ;  /* 0x0000000000017941 */ /* 0x000fea0003800200 */
.L_x_19609:
        /* <DEDUP_REMOVED lines=9> */
.L_x_19599:
        /* <DEDUP_REMOVED lines=34> */
.L_x_19614:
[----:B------:R-:W-:Y:S01]  /*5db0*/  MOV R26, R10 ;  /* 0x0000000a001a7202 */ /* 0x000fe20000000f00 */
[----:B------:R-:W-:Y:S01]  /*5dc0*/  IMAD.MOV.U32 R13, RZ, RZ, R15 ;  /* 0x000000ffff0d7224 */ /* 0x000fe200078e000f */
[----:B------:R-:W-:Y:S02]  /*5dd0*/  MOV R14, R16 ;  /* 0x00000010000e7202 */ /* 0x000fe40000000f00 */
[----:B------:R-:W-:Y:S02]  /*5de0*/  MOV R11, R17 ;  /* 0x00000011000b7202 */ /* 0x000fe40000000f00 */
[----:B------:R-:W-:-:S07]  /*5df0*/  MOV R12, 0x5e10 ;  /* 0x00005e10000c7802 */ /* 0x000fce0000000f00 */
[----:B------:R-:W-:Y:S05]  /*5e00*/  CALL.REL.NOINC `($__internal_398_$__cuda_sm20_div_s64) ;  /* 0x0000000800bc7944 */ /* 0x000fea0003c00000 */
        /* <DEDUP_REMOVED lines=10> */
.L_x_19615:
[----:B------:R-:W-:Y:S05]  /*5eb0*/  BSYNC.RECONVERGENT B1 ;  /* 0x0000000000017941 */ /* 0x000fea0003800200 */
.L_x_19613:
        /* <DEDUP_REMOVED lines=39> */
.L_x_19617:
[----:B------:R-:W-:Y:S01]  /*6130*/  MOV R26, R18 ;  /* 0x00000012001a7202 */ /* 0x000fe20000000f00 */
[----:B------:R-:W-:Y:S01]  /*6140*/  IMAD.MOV.U32 R14, RZ, RZ, R16 ;  /* 0x000000ffff0e7224 */ /* 0x000fe200078e0010 */
[----:B------:R-:W-:Y:S02]  /*6150*/  MOV R13, R19 ;  /* 0x00000013000d7202 */ /* 0x000fe40000000f00 */
        /* <DEDUP_REMOVED lines=14> */
.L_x_19618:
[----:B------:R-:W-:Y:S05]  /*6240*/  BSYNC.RECONVERGENT B1 ;  /* 0x0000000000017941 */ /* 0x000fea0003800200 */
.L_x_19616:
        /* <DEDUP_REMOVED lines=9> */
.L_x_19612:
        /* <DEDUP_REMOVED lines=30> */
.L_x_19620:
[----:B------:R-:W-:Y:S01]  /*64c0*/  MOV R24, R18 ;  /* 0x0000001200187202 */ /* 0x000fe20000000f00 */
[----:B------:R-:W-:Y:S01]  /*64d0*/  IMAD.MOV.U32 R21, RZ, RZ, R15 ;  /* 0x000000ffff157224 */ /* 0x000fe200078e000f */
[----:B------:R-:W-:Y:S02]  /*64e0*/  MOV R18, R10 ;  /* 0x0000000a00127202 */ /* 0x000fe40000000f00 */
[----:B------:R-:W-:-:S07]  /*64f0*/  MOV R26, 0x6510 ;  /* 0x00006510001a7802 */ /* 0x000fce0000000f00 */
[----:B------:R-:W-:Y:S05]  /*6500*/  CALL.REL.NOINC `($__internal_399_$__cuda_sm20_rem_s64) ;  /* 0x0000000800487944 */ /* 0x000fea0003c00000 */
.L_x_19621:
[----:B------:R-:W-:Y:S05]  /*6510*/  BSYNC.RECONVERGENT B1 ;  /* 0x0000000000017941 */ /* 0x000fea0003800200 */
.L_x_19619:
        /* <DEDUP_REMOVED lines=8> */
.L_x_19572:
[----:B------:R-:W0:Y:S02]  /*65a0*/  LDCU.64 UR6, c[0x0][0x388] ;  /* 0x00007100ff0677ac */ /* 0x000e240008000a00 */
[----:B0-----:R-:W-:-:S04]  /*65b0*/  LEA R4, P0, R6, UR6, 0x1 ;  /* 0x0000000606047c11 */ /* 0x001fc8000f8008ff */
[----:B------:R-:W-:-:S05]  /*65c0*/  LEA.HI.X R5, R6, UR7, R5, 0x1, P0 ;  /* 0x0000000706057c11 */ /* 0x000fca00080f0c05 */
[----:B------:R-:W2:Y:S02]  /*65d0*/  LDG.E.U16 R4, desc[UR8][R4.64] ;  /* 0x0000000804047981 */ /* 0x000ea4000c1e1500 */
[----:B--2---:R-:W0:Y:S02]  /*65e0*/  I2F.S16 R6, R4 ;  /* 0x0000000400067306 */ /* 0x004e240000101400 */
[----:B0-----:R-:W-:-:S05]  /*65f0*/  F2FP.F16.F32.PACK_AB R6, RZ, R6 ;  /* 0x00000006ff06723e */ /* 0x001fca00000000ff */
[----:B------:R1:W-:Y:S02]  /*6600*/  STS.U16 [R3], R6 ;  /* 0x0000000603007388 */ /* 0x0003e40000000400 */
.L_x_19571:
[----:B------:R-:W-:Y:S05]  /*6610*/  BSYNC.RECONVERGENT B0 ;  /* 0x0000000000007941 */ /* 0x000fea0003800200 */
.L_x_19523:
[----:B------:R-:W-:Y:S01]  /*6620*/  BAR.SYNC.DEFER_BLOCKING 0x0 ;  /* 0x0000000000007b1d */ /* 0x000fe20000010000 */
[----:B------:R-:W-:Y:S01]  /*6630*/  UISETP.GE.U32.AND UP0, UPT, UR5, 0x42, UPT ;  /* 0x000000420500788c */ /* 0x000fe2000bf06070 */
[----:B------:R-:W-:-:S08]  /*6640*/  ISETP.GT.U32.AND P1, PT, R2, 0x1f, PT ;  /* 0x0000001f0200780c */ /* 0x000fd00003f24070 */
[----:B------:R-:W-:Y:S05]  /*6650*/  BRA.U !UP0, `(.L_x_19622) ;  /* 0x0000000108307547 */ /* 0x000fea000b800000 */
.L_x_19623:
        /* <DEDUP_REMOVED lines=12> */
.L_x_19622:
        /* <DEDUP_REMOVED lines=30> */
        .weak           $__internal_398_$__cuda_sm20_div_s64
        .type           $__internal_398_$__cuda_sm20_div_s64,@function
        .size           $__internal_398_$__cuda_sm20_div_s64,($__internal_399_$__cuda_sm20_rem_s64 - $__internal_398_$__cuda_sm20_div_s64)
$__internal_398_$__cuda_sm20_div_s64:
        /* <DEDUP_REMOVED lines=82> */
[----:B------:R-:W-:Y:S06]  /*6e20*/  RET.REL.NODEC R12 `(uncontiguous_mean_i16) ;  /* 0xffffff900c747950 */ /* 0x000fec0003c3ffff */
        .weak           $__internal_399_$__cuda_sm20_rem_s64
        .type           $__internal_399_$__cuda_sm20_rem_s64,@function
        .size           $__internal_399_$__cuda_sm20_rem_s64,(.L_x_30715 - $__internal_399_$__cuda_sm20_rem_s64)
$__internal_399_$__cuda_sm20_rem_s64:
        /* <DEDUP_REMOVED lines=76> */
[----:B------:R-:W-:Y:S06]  /*72f0*/  RET.REL.NODEC R26 `(uncontiguous_mean_i16) ;  /* 0xffffff8c1a407950 */ /* 0x000fec0003c3ffff */
.L_x_19624:
        /* <DEDUP_REMOVED lines=16> */
.L_x_30715:


//--------------------- .text.contiguous_cumulate_mean_i16 --------------------------
	.section	.text.contiguous_cumulate_mean_i16,"ax",@progbits
	.align	128
        .global         contiguous_cumulate_mean_i16
        .type           contiguous_cumulate_mean_i16,@function
        .size           contiguous_cumulate_mean_i16,(.L_x_31350 - contiguous_cumulate_mean_i16)
        .other          contiguous_cumulate_mean_i16,@"STO_CUDA_ENTRY STV_DEFAULT"
contiguous_cumulate_mean_i16:
.text.contiguous_cumulate_mean_i16:
        /* <DEDUP_REMOVED lines=36> */
.L_x_19626:
[----:B------:R-:W-:Y:S05]  /*0240*/  BSYNC.RECONVERGENT B0 ;  /* 0x0000000000007941 */ /* 0x000fea0003800200 */
.L_x_19625:
[----:B------:R-:W-:Y:S01]  /*0250*/  BAR.SYNC.DEFER_BLOCKING 0x0 ;  /* 0x0000000000007b1d */ /* 0x000fe20000010000 */
[----:B------:R-:W-:-:S09]  /*0260*/  UISETP.GE.U32.AND UP0, UPT, UR5, 0x42, UPT ;  /* 0x000000420500788c */ /* 0x000fd2000bf06070 */
[----:B------:R-:W-:Y:S05]  /*0270*/  BRA.U !UP0, `(.L_x_19627) ;  /* 0x0000000108307547 */ /* 0x000fea000b800000 */
.L_x_19628:
        /* <DEDUP_REMOVED lines=12> */
.L_x_19627:
        /* <DEDUP_REMOVED lines=30> */
.L_x_19629:
        /* <DEDUP_REMOVED lines=14> */
.L_x_31350:


//--------------------- .text.contiguous_mean_i16 --------------------------
	.section	.text.contiguous_mean_i16,"ax",@progbits
	.align	128
        .global         contiguous_mean_i16
        .type           contiguous_mean_i16,@function
        .size           contiguous_mean_i16,(.L_x_31351 - contiguous_mean_i16)
        .other          contiguous_mean_i16,@"STO_CUDA_ENTRY STV_DEFAULT"
contiguous_mean_i16:
.text.contiguous_mean_i16:
        /* <DEDUP_REMOVED lines=16> */
[----:B---3--:R-:W2:Y:S04]  /*0100*/  @!P0 LDG.E.S16 R7, desc[UR8][R6.64] ;  /* 0x0000000806078981 */ /* 0x008ea8000c1e1700 */
[----:B------:R-:W2:Y:S01]  /*0110*/  @!P0 LDG.E.S16 R4, desc[UR8][R4.64] ;  /* 0x0000000804048981 */ /* 0x000ea2000c1e1700 */
[----:B------:R-:W0:Y:S01]  /*0120*/  S2UR UR6, SR_CgaCtaId ;  /* 0x00000000000679c3 */ /* 0x000e220000008800 */
[----:B------:R-:W-:Y:S02]  /*0130*/  UMOV UR4, 0x400 ;  /* 0x0000040000047882 */ /* 0x000fe40000000000 */
[----:B0-----:R-:W-:Y:S01]  /*0140*/  ULEA UR4, UR6, UR4, 0x18 ;  /* 0x0000000406047291 */ /* 0x001fe2000f8ec0ff */
[----:B------:R-:W-:Y:S01]  /*0150*/  BSSY.RECONVERGENT B0, `(.L_x_19630) ;  /* 0x0000013000007945 */ /* 0x000fe20003800200 */
[----:B------:R-:W-:Y:S01]  /*0160*/  ISETP.GT.U32.AND P1, PT, R2, 0x1f, PT ;  /* 0x0000001f0200780c */ /* 0x000fe20003f24070 */
[----:B--2---:R-:W-:-:S05]  /*0170*/  @!P0 IMAD.IADD R3, R4, 0x1, R7 ;  /* 0x0000000104038824 */ /* 0x004fca00078e0207 */
[----:B------:R-:W-:-:S04]  /*0180*/  @!P0 I2FP.F32.S32 R3, R3 ;  /* 0x0000000300038245 */ /* 0x000fc80000201400 */
        /* <DEDUP_REMOVED lines=12> */
[----:B--2---:R-:W0:Y:S02]  /*0250*/  I2F.S16 R6, R4 ;  /* 0x0000000400067306 */ /* 0x004e240000101400 */
[----:B0-----:R-:W-:-:S05]  /*0260*/  F2FP.F16.F32.PACK_AB R6, RZ, R6 ;  /* 0x00000006ff06723e */ /* 0x001fca00000000ff */
[----:B------:R1:W-:Y:S02]  /*0270*/  STS.U16 [R3], R6 ;  /* 0x0000000603007388 */ /* 0x0003e40000000400 */
.L_x_19631:
[----:B------:R-:W-:Y:S05]  /*0280*/  BSYNC.RECONVERGENT B0 ;  /* 0x0000000000007941 */ /* 0x000fea0003800200 */
.L_x_19630:
[----:B------:R-:W-:Y:S01]  /*0290*/  BAR.SYNC.DEFER_BLOCKING 0x0 ;  /* 0x0000000000007b1d */ /* 0x000fe20000010000 */
[----:B------:R-:W-:-:S09]  /*02a0*/  UISETP.GE.U32.AND UP0, UPT, UR5, 0x42, UPT ;  /* 0x000000420500788c */ /* 0x000fd2000bf06070 */
[----:B------:R-:W-:Y:S05]  /*02b0*/  BRA.U !UP0, `(.L_x_19632) ;  /* 0x0000000108307547 */ /* 0x000fea000b800000 */
.L_x_19633:
        /* <DEDUP_REMOVED lines=12> */
.L_x_19632:
        /* <DEDUP_REMOVED lines=30> */
.L_x_19634:
        /* <DEDUP_REMOVED lines=10> */
.L_x_31351:


//--------------------- .text.contiguous_mean33_i8 --------------------------
	.section	.text.contiguous_mean33_i8,"ax",@progbits
	.align	128
        .global         contiguous_mean33_i8
        .type           contiguous_mean33_i8,@function
        .size           contiguous_mean33_i8,(.L_x_31352 - contiguous_mean33_i8)
        .other          contiguous_mean33_i8,@"STO_CUDA_ENTRY STV_DEFAULT"
contiguous_mean33_i8:
.text.contiguous_mean33_i8:
        /* <DEDUP_REMOVED lines=51> */
.L_x_19637:
        /* <DEDUP_REMOVED lines=56> */
.L_x_19636:
        /* <DEDUP_REMOVED lines=32> */
.L_x_19639:
        /* <DEDUP_REMOVED lines=19> */
.L_x_19640:
[----:B------:R-:W-:Y:S05]  /*09e0*/  @!P1 BRA `(.L_x_19638) ;  /* 0x0000000000289947 */ /* 0x000fea0003800000 */
[----:B------:R-:W-:Y:S01]  /*09f0*/  IMAD R8, R0, UR4, RZ ;  /* 0x0000000400087c24 */ /* 0x000fe2000f8e02ff */
[----:B------:R-:W-:-:S04]  /*0a00*/  IADD3 R6, PT, PT, -R6, RZ, RZ ;  /* 0x000000ff06067210 */ /* 0x000fc80007ffe1ff */
[----:B------:R-:W-:-:S05]  /*0a10*/  LEA R8, R8, R7, 0x1 ;  /* 0x0000000708087211 */ /* 0x000fca00078e08ff */
[----:B------:R-:W-:-:S07]  /*0a20*/  VIADD R9, R8, UR5 ;  /* 0x0000000508097c36 */ /* 0x000fce0008000000 */
.L_x_19641:
[----:B------:R0:W1:Y:S01]  /*0a30*/  LDS.U16 R11, [R9] ;  /* 0x00000000090b7984 */ /* 0x0000620000000400 */
[----:B------:R-:W-:-:S04]  /*0a40*/  IADD3 R6, PT, PT, R6, 0x1, RZ ;  /* 0x0000000106067810 */ /* 0x000fc80007ffe0ff */
[----:B------:R-:W-:Y:S02]  /*0a50*/  ISETP.NE.AND P0, PT, R6, RZ, PT ;  /* 0x000000ff0600720c */ /* 0x000fe40003f05270 */
[----:B0-----:R-:W-:Y:S01]  /*0a60*/  LEA R9, R0, R9, 0x1 ;  /* 0x0000000900097211 */ /* 0x001fe200078e08ff */
[----:B-1----:R-:W-:-:S10]  /*0a70*/  HADD2 R12, R12.H0_H0, R11.H0_H0 ;  /* 0x2000000b0c0c7230 */ /* 0x002fd40000000800 */
[----:B------:R-:W-:Y:S05]  /*0a80*/  @P0 BRA `(.L_x_19641) ;  /* 0xfffffffc00e80947 */ /* 0x000fea000383ffff */
.L_x_19638:
[----:B-1----:R2:W-:Y:S02]  /*0a90*/  STS.U16 [R7+UR5], R12 ;  /* 0x0000000c07007988 */ /* 0x0025e40008000405 */
.L_x_19635:
        /* <DEDUP_REMOVED lines=8> */
.L_x_19642:
        /* <DEDUP_REMOVED lines=14> */
.L_x_31352:


//--------------------- .text.contiguous_mean3_i8 --------------------------
	.section	.text.contiguous_mean3_i8,"ax",@progbits
	.align	128
        .global         contiguous_mean3_i8
        .type           contiguous_mean3_i8,@function
        .size           contiguous_mean3_i8,(.L_x_30717 - contiguous_mean3_i8)
        .other          contiguous_mean3_i8,@"STO_CUDA_ENTRY STV_DEFAULT"
contiguous_mean3_i8:
.text.contiguous_mean3_i8:
        /* <DEDUP_REMOVED lines=43> */
.L_x_19661:
        /* <DEDUP_REMOVED lines=27> */
.L_x_19645:
[----:B------:R-:W-:Y:S01]  /*0460*/  MOV R27, R32 ;  /* 0x00000020001b7202 */ /* 0x000fe20000000f00 */
[----:B------:R-:W-:Y:S01]  /*0470*/  IMAD.MOV.U32 R2, RZ, RZ, R34 ;  /* 0x000000ffff027224 */ /* 0x000fe200078e0022 */
[----:B------:R-:W-:Y:S02]  /*0480*/  MOV R0, R35 ;  /* 0x0000002300007202 */ /* 0x000fe40000000f00 */
[----:B------:R-:W-:-:S07]  /*0490*/  MOV R9, 0x4b0 ;  /* 0x000004b000097802 */ /* 0x000fce0000000f00 */
[----:B012-4-:R-:W-:Y:S05]  /*04a0*/  CALL.REL.NOINC `($__internal_400_$__cuda_sm20_div_s64) ;  /* 0x00000034008c7944 */ /* 0x017fea0003c00000 */
        /* <DEDUP_REMOVED lines=8> */
.L_x_19646:
        /* <DEDUP_REMOVED lines=33> */
.L_x_19647:
[----:B------:R-:W-:Y:S01]  /*0740*/  MOV R27, R31 ;  /* 0x0000001f001b7202 */ /* 0x000fe20000000f00 */
[----:B------:R-:W-:Y:S01]  /*0750*/  IMAD.MOV.U32 R2, RZ, RZ, R34 ;  /* 0x000000ffff027224 */ /* 0x000fe200078e0022 */
[----:B------:R-:W-:Y:S02]  /*0760*/  MOV R0, R35 ;  /* 0x0000002300007202 */ /* 0x000fe40000000f00 */
[----:B------:R-:W-:-:S07]  /*0770*/  MOV R9, 0x790 ;  /* 0x0000079000097802 */ /* 0x000fce0000000f00 */
[----:B0---4-:R-:W-:Y:S05]  /*0780*/  CALL.REL.NOINC `($__internal_400_$__cuda_sm20_div_s64) ;  /* 0x0000003000d47944 */ /* 0x011fea0003c00000 */
        /* <DEDUP_REMOVED lines=9> */
.L_x_19648:
        /* <DEDUP_REMOVED lines=35> */
.L_x_19649:
[----:B------:R-:W-:Y:S01]  /*0a50*/  IMAD.MOV.U32 R27, RZ, RZ, R29 ;  /* 0x000000ffff1b7224 */ /* 0x000fe200078e001d */
[----:B------:R-:W-:Y:S01]  /*0a60*/  MOV R2, R32 ;  /* 0x0000002000027202 */ /* 0x000fe20000000f00 */
[----:B------:R-:W-:Y:S01]  /*0a70*/  IMAD.MOV.U32 R0, RZ, RZ, R33 ;  /* 0x000000ffff007224 */ /* 0x000fe200078e0021 */
[----:B------:R-:W-:-:S07]  /*0a80*/  MOV R9, 0xaa0 ;  /* 0x00000aa000097802 */ /* 0x000fce0000000f00 */
[----:B0---4-:R-:W-:Y:S05]  /*0a90*/  CALL.REL.NOINC `($__internal_400_$__cuda_sm20_div_s64) ;  /* 0x0000003000107944 */ /* 0x011fea0003c00000 */
        /* <DEDUP_REMOVED lines=9> */
.L_x_19650:
        /* <DEDUP_REMOVED lines=33> */
.L_x_19651:
[----:B------:R-:W-:Y:S01]  /*0d40*/  MOV R27, R28 ;  /* 0x0000001c001b7202 */ /* 0x000fe20000000f00 */
[----:B------:R-:W-:Y:S01]  /*0d50*/  IMAD.MOV.U32 R2, RZ, RZ, R32 ;  /* 0x000000ffff027224 */ /* 0x000fe200078e0020 */
[----:B------:R-:W-:Y:S02]  /*0d60*/  MOV R0, R33 ;  /* 0x0000002100007202 */ /* 0x000fe40000000f00 */
[----:B------:R-:W-:-:S07]  /*0d70*/  MOV R9, 0xd90 ;  /* 0x00000d9000097802 */ /* 0x000fce0000000f00 */
[----:B0---4-:R-:W-:Y:S05]  /*0d80*/  CALL.REL.NOINC `($__internal_400_$__cuda_sm20_div_s64) ;  /* 0x0000002c00547944 */ /* 0x011fea0003c00000 */
        /* <DEDUP_REMOVED lines=8> */
.L_x_19652:
        /* <DEDUP_REMOVED lines=34> */
.L_x_19653:
        /* <DEDUP_REMOVED lines=14> */
.L_x_19654:
        /* <DEDUP_REMOVED lines=34> */
.L_x_19655:
        /* <DEDUP_REMOVED lines=14> */
.L_x_19656:
        /* <DEDUP_REMOVED lines=34> */
.L_x_19657:
        /* <DEDUP_REMOVED lines=14> */
.L_x_19658:
        /* <DEDUP_REMOVED lines=34> */
.L_x_19659:
[----:B------:R-:W-:Y:S01]  /*1930*/  IMAD.MOV.U32 R27, RZ, RZ, R30 ;  /* 0x000000ffff1b7224 */ /* 0x000fe200078e001e */
[----:B------:R-:W-:Y:S02]  /*1940*/  MOV R2, R32 ;  /* 0x0000002000027202 */ /* 0x000fe40000000f00 */
[----:B------:R-:W-:Y:S02]  /*1950*/  MOV R0, R33 ;  /* 0x0000002100007202 */ /* 0x000fe40000000f00 */
[----:B------:R-:W-:-:S07]  /*1960*/  MOV R9, 0x1980 ;  /* 0x0000198000097802 */ /* 0x000fce0000000f00 */
[----:B0---4-:R-:W-:Y:S05]  /*1970*/  CALL.REL.NOINC `($__internal_400_$__cuda_sm20_div_s64) ;  /* 0x0000002000587944 */ /* 0x011fea0003c00000 */
        /* <DEDUP_REMOVED lines=9> */
.L_x_19660:
        /* <DEDUP_REMOVED lines=14> */
.L_x_19644:
        /* <DEDUP_REMOVED lines=33> */
.L_x_19663:
[----:B------:R-:W-:Y:S01]  /*1d00*/  MOV R27, R32 ;  /* 0x00000020001b7202 */ /* 0x000fe20000000f00 */
[----:B------:R-:W-:Y:S01]  /*1d10*/  IMAD.MOV.U32 R2, RZ, RZ, R16 ;  /* 0x000000ffff027224 */ /* 0x000fe200078e0010 */
[----:B------:R-:W-:Y:S02]  /*1d20*/  MOV R0, R17 ;  /* 0x0000001100007202 */ /* 0x000fe40000000f00 */
[----:B------:R-:W-:-:S07]  /*1d30*/  MOV R9, 0x1d50 ;  /* 0x00001d5000097802 */ /* 0x000fce0000000f00 */
[----:B0-----:R-:W-:Y:S05]  /*1d40*/  CALL.REL.NOINC `($__internal_400_$__cuda_sm20_div_s64) ;  /* 0x0000001c00647944 */ /* 0x001fea0003c00000 */
        /* <DEDUP_REMOVED lines=8> */
.L_x_19664:
        /* <DEDUP_REMOVED lines=35> */
.L_x_19665:
[----:B------:R-:W-:Y:S01]  /*2000*/  MOV R27, R17 ;  /* 0x00000011001b7202 */ /* 0x000fe20000000f00 */
[----:B------:R-:W-:Y:S01]  /*2010*/  IMAD.MOV.U32 R2, RZ, RZ, R18 ;  /* 0x000000ffff027224 */ /* 0x000fe200078e0012 */
[----:B------:R-:W-:Y:S02]  /*2020*/  MOV R0, R19 ;  /* 0x0000001300007202 */ /* 0x000fe40000000f00 */
[----:B------:R-:W-:-:S07]  /*2030*/  MOV R9, 0x2050 ;  /* 0x0000205000097802 */ /* 0x000fce0000000f00 */
[----:B0-----:R-:W-:Y:S05]  /*2040*/  CALL.REL.NOINC `($__internal_400_$__cuda_sm20_div_s64) ;  /* 0x0000001800a47944 */ /* 0x001fea0003c00000 */
        /* <DEDUP_REMOVED lines=9> */
.L_x_19666:
        /* <DEDUP_REMOVED lines=36> */
.L_x_19667:
[----:B------:R-:W-:Y:S01]  /*2320*/  MOV R27, R19 ;  /* 0x00000013001b7202 */ /* 0x000fe20000000f00 */
[----:B------:R-:W-:Y:S01]  /*2330*/  IMAD.MOV.U32 R0, RZ, RZ, R29 ;  /* 0x000000ffff007224 */ /* 0x000fe200078e001d */
[----:B------:R-:W-:Y:S02]  /*2340*/  MOV R2, R28 ;  /* 0x0000001c00027202 */ /* 0x000fe40000000f00 */
[----:B------:R-:W-:-:S07]  /*2350*/  MOV R9, 0x2370 ;  /* 0x0000237000097802 */ /* 0x000fce0000000f00 */
[----:B0-----:R-:W-:Y:S05]  /*2360*/  CALL.REL.NOINC `($__internal_400_$__cuda_sm20_div_s64) ;  /* 0x0000001400dc7944 */ /* 0x001fea0003c00000 */
        /* <DEDUP_REMOVED lines=9> */
.L_x_19668:
        /* <DEDUP_REMOVED lines=37> */
.L_x_19669:
        /* <DEDUP_REMOVED lines=13> */
.L_x_19670:
        /* <DEDUP_REMOVED lines=9> */
.L_x_19662:
        /* <DEDUP_REMOVED lines=31> */
.L_x_19672:
        /* <DEDUP_REMOVED lines=13> */
.L_x_19673:
        /* <DEDUP_REMOVED lines=35> */
.L_x_19674:
[----:B------:R-:W-:Y:S01]  /*2ca0*/  MOV R27, R17 ;  /* 0x00000011001b7202 */ /* 0x000fe20000000f00 */
[----:B------:R-:W-:Y:S01]  /*2cb0*/  IMAD.MOV.U32 R2, RZ, RZ, R18 ;  /* 0x000000ffff027224 */ /* 0x000fe200078e0012 */
[----:B------:R-:W-:Y:S02]  /*2cc0*/  MOV R0, R19 ;  /* 0x0000001300007202 */ /* 0x000fe40000000f00 */
[----:B------:R-:W-:-:S07]  /*2cd0*/  MOV R9, 0x2cf0 ;  /* 0x00002cf000097802 */ /* 0x000fce0000000f00 */
[----:B0-----:R-:W-:Y:S05]  /*2ce0*/  CALL.REL.NOINC `($__internal_400_$__cuda_sm20_div_s64) ;  /* 0x0000000c007c7944 */ /* 0x001fea0003c00000 */
        /* <DEDUP_REMOVED lines=9> */
.L_x_19675:
        /* <DEDUP_REMOVED lines=10> */
.L_x_19671:
        /* <DEDUP_REMOVED lines=29> */
.L_x_19676:
[----:B------:R-:W-:-:S07]  /*2ff0*/  MOV R0, 0x3010 ;  /* 0x0000301000007802 */ /* 0x000fce0000000f00 */
[----:B0-----:R-:W-:Y:S05]  /*3000*/  CALL.REL.NOINC `($__internal_401_$__cuda_sm20_rem_s64) ;  /* 0x0000001000047944 */ /* 0x001fea0003c00000 */
[----:B------:R-:W-:Y:S02]  /*3010*/  MOV R10, R2 ;  /* 0x00000002000a7202 */ /* 0x000fe40000000f00 */
[----:B------:R-:W-:-:S07]  /*3020*/  MOV R11, R9 ;  /* 0x00000009000b7202 */ /* 0x000fce0000000f00 */
.L_x_19677:
[----:B------:R-:W1:Y:S02]  /*3030*/  LDC.64 R12, c[0x0][0x398] ;  /* 0x0000e600ff0c7b82 */ /* 0x000e640000000a00 */
[----:B-1----:R-:W-:-:S06]  /*3040*/  IMAD.WIDE.U32 R2, R3, 0x8, R12 ;  /* 0x0000000803027825 */ /* 0x002fcc00078e000c */
[----:B------:R-:W2:Y:S02]  /*3050*/  LDG.E.64 R2, desc[UR8][R2.64] ;  /* 0x0000000802027981 */ /* 0x000ea4000c1e1b00 */
[-C--:B--2---:R-:W-:Y:S02]  /*3060*/  IMAD R9, R3, R10.reuse, RZ ;  /* 0x0000000a03097224 */ /* 0x084fe400078e02ff */
[----:B------:R-:W-:-:S04]  /*3070*/  IMAD.WIDE.U32 R28, R2, R10, R28 ;  /* 0x0000000a021c7225 */ /* 0x000fc800078e001c */
[----:B------:R-:W-:-:S04]  /*3080*/  IMAD R9, R2, R11, R9 ;  /* 0x0000000b02097224 */ /* 0x000fc800078e0209 */
[----:B------:R-:W-:-:S07]  /*3090*/  IMAD.IADD R29, R29, 0x1, R9 ;  /* 0x000000011d1d7824 */ /* 0x000fce00078e0209 */
.L_x_19643:
[----:B------:R-:W1:Y:S02]  /*30a0*/  LDCU.64 UR10, c[0x0][0x388] ;  /* 0x00007100ff0a77ac */ /* 0x000e640008000a00 */
[----:B-1----:R-:W-:-:S04]  /*30b0*/  IADD3 R28, P0, PT, R28, UR10, RZ ;  /* 0x0000000a1c1c7c10 */ /* 0x002fc8000ff1e0ff */
[----:B------:R-:W-:-:S05]  /*30c0*/  IADD3.X R29, PT, PT, R29, UR11, RZ, P0, !PT ;  /* 0x0000000b1d1d7c10 */ /* 0x000fca00087fe4ff */
[----:B------:R-:W2:Y:S01]  /*30d0*/  LDG.E.S8 R28, desc[UR8][R28.64] ;  /* 0x000000081c1c7981 */ /* 0x000ea2000c1e1300 */
        /* <DEDUP_REMOVED lines=32> */
.L_x_19680:
        /* <DEDUP_REMOVED lines=56> */
.L_x_19679:
        /* <DEDUP_REMOVED lines=32> */
.L_x_19682:
        /* <DEDUP_REMOVED lines=19> */
.L_x_19683:
[----:B------:R-:W-:Y:S05]  /*3990*/  @!P1 BRA `(.L_x_19681) ;  /* 0x0000000000289947 */ /* 0x000fea0003800000 */
[----:B------:R-:W-:Y:S01]  /*39a0*/  IMAD R0, R6, UR4, RZ ;  /* 0x0000000406007c24 */ /* 0x000fe2000f8e02ff */
[----:B------:R-:W-:-:S03]  /*39b0*/  IADD3 R5, PT, PT, -R5, RZ, RZ ;  /* 0x000000ff05057210 */ /* 0x000fc60007ffe1ff */
[----:B------:R-:W-:-:S05]  /*39c0*/  IMAD R0, R0, 0x2, R7 ;  /* 0x0000000200007824 */ /* 0x000fca00078e0207 */
[----:B------:R-:W-:-:S07]  /*39d0*/  IADD3 R3, PT, PT, R0, UR5, RZ ;  /* 0x0000000500037c10 */ /* 0x000fce000fffe0ff */
.L_x_19684:
[----:B------:R3:W2:Y:S01]  /*39e0*/  LDS.U16 R9, [R3] ;  /* 0x0000000003097984 */ /* 0x0006a20000000400 */
[----:B------:R-:W-:-:S05]  /*39f0*/  VIADD R5, R5, 0x1 ;  /* 0x0000000105057836 */ /* 0x000fca0000000000 */
[----:B------:R-:W-:Y:S02]  /*3a00*/  ISETP.NE.AND P0, PT, R5, RZ, PT ;  /* 0x000000ff0500720c */ /* 0x000fe40003f05270 */
[----:B---3--:R-:W-:Y:S01]  /*3a10*/  LEA R3, R6, R3, 0x1 ;  /* 0x0000000306037211 */ /* 0x008fe200078e08ff */
[----:B--2---:R-:W-:-:S10]  /*3a20*/  HADD2 R8, R8.H0_H0, R9.H0_H0 ;  /* 0x2000000908087230 */ /* 0x004fd40000000800 */
[----:B------:R-:W-:Y:S05]  /*3a30*/  @P0 BRA `(.L_x_19684) ;  /* 0xfffffffc00e80947 */ /* 0x000fea000383ffff */
.L_x_19681:
[----:B--2---:R2:W-:Y:S02]  /*3a40*/  STS.U16 [R7+UR5], R8 ;  /* 0x0000000807007988 */ /* 0x0045e40008000405 */
.L_x_19678:
        /* <DEDUP_REMOVED lines=9> */
        .weak           $__internal_400_$__cuda_sm20_div_s64
        .type           $__internal_400_$__cuda_sm20_div_s64,@function
        .size           $__internal_400_$__cuda_sm20_div_s64,($__internal_401_$__cuda_sm20_rem_s64 - $__internal_400_$__cuda_sm20_div_s64)
$__internal_400_$__cuda_sm20_div_s64:
        /* <DEDUP_REMOVED lines=83> */
[----:B------:R-:W-:Y:S06]  /*4010*/  RET.REL.NODEC R12 `(contiguous_mean3_i8) ;  /* 0xffffffbc0cf87950 */ /* 0x000fec0003c3ffff */
        .weak           $__internal_401_$__cuda_sm20_rem_s64
        .type           $__internal_401_$__cuda_sm20_rem_s64,@function
        .size           $__internal_401_$__cuda_sm20_rem_s64,(.L_x_30717 - $__internal_401_$__cuda_sm20_rem_s64)
$__internal_401_$__cuda_sm20_rem_s64:
        /* <DEDUP_REMOVED lines=66> */
[----:B------:R-:W-:Y:S06]  /*4440*/  RET.REL.NODEC R10 `(contiguous_mean3_i8) ;  /* 0xffffffb80aec7950 */ /* 0x000fec0003c3ffff */
.L_x_19685:
        /* <DEDUP_REMOVED lines=11> */
.L_x_30717:


//--------------------- .text.contiguous_mean22_i8 --------------------------
	.section	.text.contiguous_mean22_i8,"ax",@progbits
	.align	128
        .global         contiguous_mean22_i8
        .type           contiguous_mean22_i8,@function
        .size           contiguous_mean22_i8,(.L_x_31354 - contiguous_mean22_i8)
        .other          contiguous_mean22_i8,@"STO_CUDA_ENTRY STV_DEFAULT"
contiguous_mean22_i8:
.text.contiguous_mean22_i8:
        /* <DEDUP_REMOVED lines=45> */
.L_x_19687:
        /* <DEDUP_REMOVED lines=13> */
.L_x_19688:
[----:B------:R-:W-:Y:S05]  /*03a0*/  BSYNC.RECONVERGENT B0 ;  /* 0x0000000000007941 */ /* 0x000fea0003800200 */
.L_x_19686:
[----:B------:R-:W-:Y:S01]  /*03b0*/  BAR.SYNC.DEFER_BLOCKING 0x0 ;  /* 0x0000000000007b1d */ /* 0x000fe20000010000 */
[----:B------:R-:W-:Y:S02]  /*03c0*/  ISETP.GE.U32.AND P1, PT, R3, 0x42, PT ;  /* 0x000000420300780c */ /* 0x000fe40003f26070 */
[----:B------:R-:W-:-:S11]  /*03d0*/  ISETP.GT.U32.AND P0, PT, R0, 0x1f, PT ;  /* 0x0000001f0000780c */ /* 0x000fd60003f04070 */
[----:B------:R-:W-:Y:S05]  /*03e0*/  @!P1 BRA `(.L_x_19689) ;  /* 0x0000000000309947 */ /* 0x000fea0003800000 */
.L_x_19690:
        /* <DEDUP_REMOVED lines=12> */
.L_x_19689:
        /* <DEDUP_REMOVED lines=40> */
.L_x_19691:
        /* <DEDUP_REMOVED lines=13> */
.L_x_31354:


//--------------------- .text.contiguous_mean2_i8 --------------------------
	.section	.text.contiguous_mean2_i8,"ax",@progbits
	.align	128
        .global         contiguous_mean2_i8
        .type           contiguous_mean2_i8,@function
        .size           contiguous_mean2_i8,(.L_x_30719 - contiguous_mean2_i8)
        .other          contiguous_mean2_i8,@"STO_CUDA_ENTRY STV_DEFAULT"
contiguous_mean2_i8:
.text.contiguous_mean2_i8:
        /* <DEDUP_REMOVED lines=55> */
.L_x_19720:
        /* <DEDUP_REMOVED lines=32> */
.L_x_19697:
[----:B------:R-:W-:Y:S01]  /*0570*/  IMAD.MOV.U32 R26, RZ, RZ, R6 ;  /* 0x000000ffff1a7224 */ /* 0x000fe200078e0006 */
[----:B------:R-:W-:Y:S01]  /*0580*/  MOV R13, R7 ;  /* 0x00000007000d7202 */ /* 0x000fe20000000f00 */
[----:B------:R-:W-:Y:S01]  /*0590*/  IMAD.MOV.U32 R14, RZ, RZ, R38 ;  /* 0x000000ffff0e7224 */ /* 0x000fe200078e0026 */
[----:B------:R-:W-:Y:S02]  /*05a0*/  MOV R11, R39 ;  /* 0x00000027000b7202 */ /* 0x000fe40000000f00 */
[----:B------:R-:W-:-:S07]  /*05b0*/  MOV R12, 0x5d0 ;  /* 0x000005d0000c7802 */ /* 0x000fce0000000f00 */
[----:B-12---:R-:W-:Y:S05]  /*05c0*/  CALL.REL.NOINC `($__internal_402_$__cuda_sm20_div_s64) ;  /* 0x0000006400387944 */ /* 0x006fea0003c00000 */
        /* <DEDUP_REMOVED lines=9> */
.L_x_19698:
[----:B------:R-:W-:Y:S05]  /*0660*/  BSYNC.RECONVERGENT B1 ;  /* 0x0000000000017941 */ /* 0x000fea0003800200 */
.L_x_19696:
        /* <DEDUP_REMOVED lines=33> */
.L_x_19700:
[----:B------:R-:W-:Y:S01]  /*0880*/  IMAD.MOV.U32 R26, RZ, RZ, R20 ;  /* 0x000000ffff1a7224 */ /* 0x000fe200078e0014 */
[----:B------:R-:W-:Y:S01]  /*0890*/  MOV R13, R9 ;  /* 0x00000009000d7202 */ /* 0x000fe20000000f00 */
[----:B------:R-:W-:Y:S01]  /*08a0*/  IMAD.MOV.U32 R14, RZ, RZ, R38 ;  /* 0x000000ffff0e7224 */ /* 0x000fe200078e0026 */
[----:B------:R-:W-:Y:S02]  /*08b0*/  MOV R11, R39 ;  /* 0x00000027000b7202 */ /* 0x000fe40000000f00 */
[----:B------:R-:W-:-:S07]  /*08c0*/  MOV R12, 0x8e0 ;  /* 0x000008e0000c7802 */ /* 0x000fce0000000f00 */
[----:B-1----:R-:W-:Y:S05]  /*08d0*/  CALL.REL.NOINC `($__internal_402_$__cuda_sm20_div_s64) ;  /* 0x0000006000747944 */ /* 0x002fea0003c00000 */
        /* <DEDUP_REMOVED lines=9> */
.L_x_19701:
[----:B------:R-:W-:Y:S05]  /*0970*/  BSYNC.RECONVERGENT B1 ;  /* 0x0000000000017941 */ /* 0x000fea0003800200 */
.L_x_19699:
        /* <DEDUP_REMOVED lines=34> */
.L_x_19703:
[----:B------:R-:W-:Y:S01]  /*0ba0*/  MOV R26, R34 ;  /* 0x00000022001a7202 */ /* 0x000fe20000000f00 */
[----:B------:R-:W-:Y:S01]  /*0bb0*/  IMAD.MOV.U32 R13, RZ, RZ, R35 ;  /* 0x000000ffff0d7224 */ /* 0x000fe200078e0023 */
[----:B------:R-:W-:Y:S01]  /*0bc0*/  MOV R14, R20 ;  /* 0x00000014000e7202 */ /* 0x000fe20000000f00 */
[----:B------:R-:W-:Y:S01]  /*0bd0*/  IMAD.MOV.U32 R11, RZ, RZ, R21 ;  /* 0x000000ffff0b7224 */ /* 0x000fe200078e0015 */
[----:B------:R-:W-:-:S07]  /*0be0*/  MOV R12, 0xc00 ;  /* 0x00000c00000c7802 */ /* 0x000fce0000000f00 */
[----:B-1----:R-:W-:Y:S05]  /*0bf0*/  CALL.REL.NOINC `($__internal_402_$__cuda_sm20_div_s64) ;  /* 0x0000005c00ac7944 */ /* 0x002fea0003c00000 */
        /* <DEDUP_REMOVED lines=10> */
.L_x_19704:
[----:B------:R-:W-:Y:S05]  /*0ca0*/  BSYNC.RECONVERGENT B1 ;  /* 0x0000000000017941 */ /* 0x000fea0003800200 */
.L_x_19702:
        /* <DEDUP_REMOVED lines=34> */
.L_x_19706:
        /* <DEDUP_REMOVED lines=16> */
.L_x_19707:
[----:B------:R-:W-:Y:S05]  /*0fd0*/  BSYNC.RECONVERGENT B1 ;  /* 0x0000000000017941 */ /* 0x000fea0003800200 */
.L_x_19705:
        /* <DEDUP_REMOVED lines=36> */
.L_x_19709:
        /* <DEDUP_REMOVED lines=16> */
.L_x_19710:
[----:B------:R-:W-:Y:S05]  /*1320*/  BSYNC.RECONVERGENT B1 ;  /* 0x0000000000017941 */ /* 0x000fea0003800200 */
.L_x_19708:
        /* <DEDUP_REMOVED lines=35> */
.L_x_19712:
[----:B------:R-:W-:Y:S01]  /*1560*/  IMAD.MOV.U32 R26, RZ, RZ, R34 ;  /* 0x000000ffff1a7224 */ /* 0x000fe200078e0022 */
[----:B------:R-:W-:Y:S01]  /*1570*/  MOV R13, R35 ;  /* 0x00000023000d7202 */ /* 0x000fe20000000f00 */
[----:B------:R-:W-:Y:S01]  /*1580*/  IMAD.MOV.U32 R14, RZ, RZ, R20 ;  /* 0x000000ffff0e7224 */ /* 0x000fe200078e0014 */
[----:B------:R-:W-:Y:S02]  /*1590*/  MOV R11, R21 ;  /* 0x00000015000b7202 */ /* 0x000fe40000000f00 */
[----:B------:R-:W-:-:S07]  /*15a0*/  MOV R12, 0x15c0 ;  /* 0x000015c0000c7802 */ /* 0x000fce0000000f00 */
[----:B-1----:R-:W-:Y:S05]  /*15b0*/  CALL.REL.NOINC `($__internal_402_$__cuda_sm20_div_s64) ;  /* 0x00000054003c7944 */ /* 0x002fea0003c00000 */
        /* <DEDUP_REMOVED lines=10> */
.L_x_19713:
[----:B------:R-:W-:Y:S05]  /*1660*/  BSYNC.RECONVERGENT B1 ;  /* 0x0000000000017941 */ /* 0x000fea0003800200 */
.L_x_19711:
        /* <DEDUP_REMOVED lines=34> */
.L_x_19715:
[----:B------:R-:W-:Y:S01]  /*1890*/  IMAD.MOV.U32 R26, RZ, RZ, R38 ;  /* 0x000000ffff1a7224 */ /* 0x000fe200078e0026 */
[----:B------:R-:W-:Y:S01]  /*18a0*/  MOV R13, R39 ;  /* 0x00000027000d7202 */ /* 0x000fe20000000f00 */
[----:B------:R-:W-:Y:S01]  /*18b0*/  IMAD.MOV.U32 R14, RZ, RZ, R20 ;  /* 0x000000ffff0e7224 */ /* 0x000fe200078e0014 */
[----:B------:R-:W-:Y:S02]  /*18c0*/  MOV R11, R21 ;  /* 0x00000015000b7202 */ /* 0x000fe40000000f00 */
[----:B------:R-:W-:-:S07]  /*18d0*/  MOV R12, 0x18f0 ;  /* 0x000018f0000c7802 */ /* 0x000fce0000000f00 */
[----:B-1----:R-:W-:Y:S05]  /*18e0*/  CALL.REL.NOINC `($__internal_402_$__cuda_sm20_div_s64) ;  /* 0x0000005000707944 */ /* 0x002fea0003c00000 */
        /* <DEDUP_REMOVED lines=10> */
.L_x_19716:
[----:B------:R-:W-:Y:S05]  /*1990*/  BSYNC.RECONVERGENT B1 ;  /* 0x0000000000017941 */ /* 0x000fea0003800200 */
.L_x_19714:
        /* <DEDUP_REMOVED lines=35> */
.L_x_19718:
[----:B------:R-:W-:Y:S01]  /*1bd0*/  MOV R26, R34 ;  /* 0x00000022001a7202 */ /* 0x000fe20000000f00 */
[----:B------:R-:W-:Y:S01]  /*1be0*/  IMAD.MOV.U32 R13, RZ, RZ, R35 ;  /* 0x000000ffff0d7224 */ /* 0x000fe200078e0023 */
[----:B------:R-:W-:Y:S01]  /*1bf0*/  MOV R14, R20 ;  /* 0x00000014000e7202 */ /* 0x000fe20000000f00 */
[----:B------:R-:W-:Y:S01]  /*1c00*/  IMAD.MOV.U32 R11, RZ, RZ, R21 ;  /* 0x000000ffff0b7224 */ /* 0x000fe200078e0015 */
[----:B------:R-:W-:-:S07]  /*1c10*/  MOV R12, 0x1c30 ;  /* 0x00001c30000c7802 */ /* 0x000fce0000000f00 */
[----:B-1----:R-:W-:Y:S05]  /*1c20*/  CALL.REL.NOINC `($__internal_402_$__cuda_sm20_div_s64) ;  /* 0x0000004c00a07944 */ /* 0x002fea0003c00000 */
        /* <DEDUP_REMOVED lines=10> */
.L_x_19719:
[----:B------:R-:W-:Y:S05]  /*1cd0*/  BSYNC.RECONVERGENT B1 ;  /* 0x0000000000017941 */ /* 0x000fea0003800200 */
.L_x_19717:
        /* <DEDUP_REMOVED lines=8> */
.L_x_19695:
        /* <DEDUP_REMOVED lines=36> */
.L_x_19723:
[----:B------:R-:W-:Y:S01]  /*1fa0*/  IMAD.MOV.U32 R26, RZ, RZ, R6 ;  /* 0x000000ffff1a7224 */ /* 0x000fe200078e0006 */
[----:B------:R-:W-:Y:S01]  /*1fb0*/  MOV R13, R7 ;  /* 0x00000007000d7202 */ /* 0x000fe20000000f00 */
[----:B------:R-:W-:Y:S01]  /*1fc0*/  IMAD.MOV.U32 R14, RZ, RZ, R16 ;  /* 0x000000ffff0e7224 */ /* 0x000fe200078e0010 */
[----:B------:R-:W-:Y:S02]  /*1fd0*/  MOV R11, R17 ;  /* 0x00000011000b7202 */ /* 0x000fe40000000f00 */
[----:B------:R-:W-:-:S07]  /*1fe0*/  MOV R12, 0x2000 ;  /* 0x00002000000c7802 */ /* 0x000fce0000000f00 */
[----:B-1----:R-:W-:Y:S05]  /*1ff0*/  CALL.REL.NOINC `($__internal_402_$__cuda_sm20_div_s64) ;  /* 0x0000004800ac7944 */ /* 0x002fea0003c00000 */
        /* <DEDUP_REMOVED lines=9> */
.L_x_19724:
[----:B------:R-:W-:Y:S05]  /*2090*/  BSYNC.RECONVERGENT B1 ;  /* 0x0000000000017941 */ /* 0x000fea0003800200 */
.L_x_19722:
        /* <DEDUP_REMOVED lines=34> */
.L_x_19726:
[----:B------:R-:W-:Y:S01]  /*22c0*/  IMAD.MOV.U32 R26, RZ, RZ, R20 ;  /* 0x000000ffff1a7224 */ /* 0x000fe200078e0014 */
[----:B------:R-:W-:Y:S01]  /*22d0*/  MOV R13, R9 ;  /* 0x00000009000d7202 */ /* 0x000fe20000000f00 */
[----:B------:R-:W-:Y:S01]  /*22e0*/  IMAD.MOV.U32 R14, RZ, RZ, R16 ;  /* 0x000000ffff0e7224 */ /* 0x000fe200078e0010 */
[----:B------:R-:W-:Y:S02]  /*22f0*/  MOV R11, R17 ;  /* 0x00000011000b7202 */ /* 0x000fe40000000f00 */
[----:B------:R-:W-:-:S07]  /*2300*/  MOV R12, 0x2320 ;  /* 0x00002320000c7802 */ /* 0x000fce0000000f00 */
[----:B-1----:R-:W-:Y:S05]  /*2310*/  CALL.REL.NOINC `($__internal_402_$__cuda_sm20_div_s64) ;  /* 0x0000004400e47944 */ /* 0x002fea0003c00000 */
        /* <DEDUP_REMOVED lines=11> */
.L_x_19727:
[----:B------:R-:W-:Y:S05]  /*23d0*/  BSYNC.RECONVERGENT B1 ;  /* 0x0000000000017941 */ /* 0x000fea0003800200 */
.L_x_19725:
        /* <DEDUP_REMOVED lines=36> */
.L_x_19729:
        /* <DEDUP_REMOVED lines=16> */
.L_x_19730:
[----:B------:R-:W-:Y:S05]  /*2720*/  BSYNC.RECONVERGENT B1 ;  /* 0x0000000000017941 */ /* 0x000fea0003800200 */
.L_x_19728:
        /* <DEDUP_REMOVED lines=35> */
.L_x_19732:
[----:B------:R-:W-:Y:S01]  /*2960*/  IMAD.MOV.U32 R26, RZ, RZ, R18 ;  /* 0x000000ffff1a7224 */ /* 0x000fe200078e0012 */
[----:B------:R-:W-:Y:S01]  /*2970*/  MOV R13, R19 ;  /* 0x00000013000d7202 */ /* 0x000fe20000000f00 */
[----:B------:R-:W-:Y:S01]  /*2980*/  IMAD.MOV.U32 R14, RZ, RZ, R16 ;  /* 0x000000ffff0e7224 */ /* 0x000fe200078e0010 */
[----:B------:R-:W-:Y:S02]  /*2990*/  MOV R11, R17 ;  /* 0x00000011000b7202 */ /* 0x000fe40000000f00 */
[----:B------:R-:W-:-:S07]  /*29a0*/  MOV R12, 0x29c0 ;  /* 0x000029c0000c7802 */ /* 0x000fce0000000f00 */
[----:B-1----:R-:W-:Y:S05]  /*29b0*/  CALL.REL.NOINC `($__internal_402_$__cuda_sm20_div_s64) ;  /* 0x00000040003c7944 */ /* 0x002fea0003c00000 */
        /* <DEDUP_REMOVED lines=10> */
.L_x_19733:
[----:B------:R-:W-:Y:S05]  /*2a60*/  BSYNC.RECONVERGENT B1 ;  /* 0x0000000000017941 */ /* 0x000fea0003800200 */
.L_x_19731:
[----:B------:R-:W-:Y:S01]  /*2a70*/  IMAD R11, R11, R38, RZ ;  /* 0x000000260b0b7224 */ /* 0x000fe200078e02ff */
[----:B------:R-:W-:Y:S01]  /*2a80*/  IADD3 R8, PT, PT, R8, -0x2, RZ ;  /* 0xfffffffe08087810 */ /* 0x000fe20007ffe0ff */
[----:B------:R-:W-:Y:S02]  /*2a90*/  IMAD.MOV.U32 R36, RZ, RZ, R22 ;  /* 0x000000ffff247224 */ /* 0x000fe400078e0016 */
[-C--:B------:R-:W-:Y:S02]  /*2aa0*/  IMAD R11, R39, R10.reuse, R11 ;  /* 0x0000000a270b7224 */ /* 0x080fe400078e020b */
[----:B------:R-:W-:-:S04]  /*2ab0*/  IMAD.WIDE.U32 R22, R38, R10, R36 ;  /* 0x0000000a26167225 */ /* 0x000fc800078e0024 */
[----:B------:R-:W-:-:S07]  /*2ac0*/  IMAD.IADD R23, R23, 0x1, R11 ;  /* 0x0000000117177824 */ /* 0x000fce00078e020b */
.L_x_19721:
        /* <DEDUP_REMOVED lines=30> */
.L_x_19735:
[----:B------:R-:W-:Y:S01]  /*2cb0*/  IMAD.MOV.U32 R18, RZ, RZ, R6 ;  /* 0x000000ffff127224 */ /* 0x000fe200078e0006 */
[----:B------:R-:W-:Y:S01]  /*2cc0*/  MOV R19, R7 ;  /* 0x0000000700137202 */ /* 0x000fe20000000f00 */
[----:B------:R-:W-:Y:S01]  /*2cd0*/  IMAD.MOV.U32 R24, RZ, RZ, R10 ;  /* 0x000000ffff187224 */ /* 0x000fe200078e000a */
[----:B------:R-:W-:Y:S02]  /*2ce0*/  MOV R21, R11 ;  /* 0x0000000b00157202 */ /* 0x000fe40000000f00 */
[----:B------:R-:W-:-:S07]  /*2cf0*/  MOV R26, 0x2d10 ;  /* 0x00002d10001a7802 */ /* 0x000fce0000000f00 */
[----:B-1----:R-:W-:Y:S05]  /*2d00*/  CALL.REL.NOINC `($__internal_403_$__cuda_sm20_rem_s64) ;  /* 0x0000004000b47944 */ /* 0x002fea0003c00000 */
.L_x_19736:
[----:B------:R-:W-:Y:S05]  /*2d10*/  BSYNC.RECONVERGENT B1 ;  /* 0x0000000000017941 */ /* 0x000fea0003800200 */
.L_x_19734:
        /* <DEDUP_REMOVED lines=30> */
.L_x_19738:
[----:B------:R-:W-:Y:S01]  /*2f00*/  IMAD.MOV.U32 R24, RZ, RZ, R10 ;  /* 0x000000ffff187224 */ /* 0x000fe200078e000a */
[----:B------:R-:W-:Y:S01]  /*2f10*/  MOV R21, R11 ;  /* 0x0000000b00157202 */ /* 0x000fe20000000f00 */
[----:B------:R-:W-:Y:S01]  /*2f20*/  IMAD.MOV.U32 R18, RZ, RZ, R20 ;  /* 0x000000ffff127224 */ /* 0x000fe200078e0014 */
[----:B------:R-:W-:Y:S02]  /*2f30*/  MOV R19, R9 ;  /* 0x0000000900137202 */ /* 0x000fe40000000f00 */
[----:B------:R-:W-:-:S07]  /*2f40*/  MOV R26, 0x2f60 ;  /* 0x00002f60001a7802 */ /* 0x000fce0000000f00 */
[----:B-1----:R-:W-:Y:S05]  /*2f50*/  CALL.REL.NOINC `($__internal_403_$__cuda_sm20_rem_s64) ;  /* 0x0000004000207944 */ /* 0x002fea0003c00000 */
.L_x_19739:
[----:B------:R-:W-:Y:S05]  /*2f60*/  BSYNC.RECONVERGENT B1 ;  /* 0x0000000000017941 */ /* 0x000fea0003800200 */
.L_x_19737:
[----:B------:R-:W-:Y:S02]  /*2f70*/  IMAD R7, R7, R16, RZ ;  /* 0x0000001007077224 */ /* 0x000fe400078e02ff */
[----:B------:R-:W-:-:S04]  /*2f80*/  IMAD.WIDE.U32 R22, R16, R6, R22 ;  /* 0x0000000610167225 */ /* 0x000fc800078e0016 */
[----:B------:R-:W-:-:S04]  /*2f90*/  IMAD R7, R17, R6, R7 ;  /* 0x0000000611077224 */ /* 0x000fc800078e0207 */
[----:B------:R-:W-:-:S07]  /*2fa0*/  IMAD.IADD R23, R23, 0x1, R7 ;  /* 0x0000000117177824 */ /* 0x000fce00078e0207 */
.L_x_19694:
[----:B------:R-:W0:Y:S02]  /*2fb0*/  LDCU.64 UR4, c[0x0][0x388] ;  /* 0x00007100ff0477ac */ /* 0x000e240008000a00 */
[----:B0-----:R-:W-:Y:S02]  /*2fc0*/  IADD3 R22, P1, PT, R22, UR4, RZ ;  /* 0x0000000416167c10 */ /* 0x001fe4000ff3e0ff */
[----:B------:R-:W-:Y:S02]  /*2fd0*/  IADD3 R4, P0, PT, R4, UR4, RZ ;  /* 0x0000000404047c10 */ /* 0x000fe4000ff1e0ff */
[----:B------:R-:W-:Y:S02]  /*2fe0*/  IADD3.X R23, PT, PT, R23, UR5, RZ, P1, !PT ;  /* 0x0000000517177c10 */ /* 0x000fe40008ffe4ff */
[----:B------:R-:W-:-:S04]  /*2ff0*/  IADD3.X R5, PT, PT, R5, UR5, RZ, P0, !PT ;  /* 0x0000000505057c10 */ /* 0x000fc800087fe4ff */
[----:B------:R-:W2:Y:S04]  /*3000*/  LDG.E.S8 R23, desc[UR14][R22.64] ;  /* 0x0000000e16177981 */ /* 0x000ea8000c1e1300 */
[----:B------:R-:W2:Y:S02]  /*3010*/  LDG.E.S8 R4, desc[UR14][R4.64] ;  /* 0x0000000e04047981 */ /* 0x000ea4000c1e1300 */
[----:B--2---:R-:W-:-:S04]  /*3020*/  IADD3 R6, PT, PT, R4, R23, RZ ;  /* 0x0000001704067210 */ /* 0x004fc80007ffe0ff */
[----:B------:R-:W-:-:S04]  /*3030*/  I2FP.F32.S32 R6, R6 ;  /* 0x0000000600067245 */ /* 0x000fc80000201400 */
[----:B------:R-:W-:-:S05]  /*3040*/  F2FP.F16.F32.PACK_AB R6, RZ, R6 ;  /* 0x00000006ff06723e */ /* 0x000fca00000000ff */
[----:B------:R0:W-:Y:S01]  /*3050*/  STS.U16 [R2], R6 ;  /* 0x0000000602007388 */ /* 0x0001e20000000400 */
[----:B------:R-:W-:Y:S05]  /*3060*/  BRA `(.L_x_19740) ;  /* 0x0000003400ac7947 */ /* 0x000fea0003800000 */
.L_x_19693:
        /* <DEDUP_REMOVED lines=18> */
.L_x_19767:
        /* <DEDUP_REMOVED lines=30> */
.L_x_19744:
[----:B------:R-:W-:Y:S01]  /*3370*/  MOV R26, R18 ;  /* 0x00000012001a7202 */ /* 0x000fe20000000f00 */
[----:B------:R-:W-:Y:S01]  /*3380*/  IMAD.MOV.U32 R13, RZ, RZ, R19 ;  /* 0x000000ffff0d7224 */ /* 0x000fe200078e0013 */
[----:B------:R-:W-:Y:S01]  /*3390*/  MOV R14, R20 ;  /* 0x00000014000e7202 */ /* 0x000fe20000000f00 */
[----:B------:R-:W-:Y:S01]  /*33a0*/  IMAD.MOV.U32 R11, RZ, RZ, R21 ;  /* 0x000000ffff0b7224 */ /* 0x000fe200078e0015 */
[----:B------:R-:W-:-:S07]  /*33b0*/  MOV R12, 0x33d0 ;  /* 0x000033d0000c7802 */ /* 0x000fce0000000f00 */
[----:B-12---:R-:W-:Y:S05]  /*33c0*/  CALL.REL.NOINC `($__internal_402_$__cuda_sm20_div_s64) ;  /* 0x0000003400b87944 */ /* 0x006fea0003c00000 */
        /* <DEDUP_REMOVED lines=9> */
.L_x_19745:
[----:B------:R-:W-:Y:S05]  /*3460*/  BSYNC.RECONVERGENT B1 ;  /* 0x0000000000017941 */ /* 0x000fea0003800200 */
.L_x_19743:
        /* <DEDUP_REMOVED lines=39> */
.L_x_19747:
        /* <DEDUP_REMOVED lines=17> */
.L_x_19748:
[----:B------:R-:W-:Y:S05]  /*37f0*/  BSYNC.RECONVERGENT B1 ;  /* 0x0000000000017941 */ /* 0x000fea0003800200 */
.L_x_19746:
        /* <DEDUP_REMOVED lines=37> */
.L_x_19750:
        /* <DEDUP_REMOVED lines=17> */
.L_x_19751:
[----:B------:R-:W-:Y:S05]  /*3b60*/  BSYNC.RECONVERGENT B1 ;  /* 0x0000000000017941 */ /* 0x000fea0003800200 */
.L_x_19749:
        /* <DEDUP_REMOVED lines=38> */
.L_x_19753:
[----:B------:R-:W-:Y:S01]  /*3dd0*/  IMAD.MOV.U32 R26, RZ, RZ, R20 ;  /* 0x000000ffff1a7224 */ /* 0x000fe200078e0014 */
[----:B------:R-:W-:Y:S01]  /*3de0*/  MOV R13, R21 ;  /* 0x00000015000d7202 */ /* 0x000fe20000000f00 */
[----:B------:R-:W-:Y:S01]  /*3df0*/  IMAD.MOV.U32 R14, RZ, RZ, R36 ;  /* 0x000000ffff0e7224 */ /* 0x000fe200078e0024 */
[----:B------:R-:W-:Y:S02]  /*3e00*/  MOV R11, R37 ;  /* 0x00000025000b7202 */ /* 0x000fe40000000f00 */
[----:B------:R-:W-:-:S07]  /*3e10*/  MOV R12, 0x3e30 ;  /* 0x00003e30000c7802 */ /* 0x000fce0000000f00 */
[----:B-12---:R-:W-:Y:S05]  /*3e20*/  CALL.REL.NOINC `($__internal_402_$__cuda_sm20_div_s64) ;  /* 0x0000002c00207944 */ /* 0x006fea0003c00000 */
        /* <DEDUP_REMOVED lines=11> */
.L_x_19754:
[----:B------:R-:W-:Y:S05]  /*3ee0*/  BSYNC.RECONVERGENT B1 ;  /* 0x0000000000017941 */ /* 0x000fea0003800200 */
.L_x_19752:
        /* <DEDUP_REMOVED lines=38> */
.L_x_19756:
        /* <DEDUP_REMOVED lines=17> */
.L_x_19757:
[----:B------:R-:W-:Y:S05]  /*4260*/  BSYNC.RECONVERGENT B1 ;  /* 0x0000000000017941 */ /* 0x000fea0003800200 */
.L_x_19755:
        /* <DEDUP_REMOVED lines=40> */
.L_x_19759:
        /* <DEDUP_REMOVED lines=17> */
.L_x_19760:
[----:B------:R-:W-:Y:S05]  /*4600*/  BSYNC.RECONVERGENT B1 ;  /* 0x0000000000017941 */ /* 0x000fea0003800200 */
.L_x_19758:
        /* <DEDUP_REMOVED lines=40> */
.L_x_19762:
        /* <DEDUP_REMOVED lines=17> */
.L_x_19763:
[----:B------:R-:W-:Y:S05]  /*49a0*/  BSYNC.RECONVERGENT B1 ;  /* 0x0000000000017941 */ /* 0x000fea0003800200 */
.L_x_19761:
        /* <DEDUP_REMOVED lines=38> */
.L_x_19765:
        /* <DEDUP_REMOVED lines=17> */
.L_x_19766:
[----:B------:R-:W-:Y:S05]  /*4d20*/  BSYNC.RECONVERGENT B1 ;  /* 0x0000000000017941 */ /* 0x000fea0003800200 */
.L_x_19764:
        /* <DEDUP_REMOVED lines=14> */
.L_x_19742:
        /* <DEDUP_REMOVED lines=37> */
.L_x_19770:
[----:B------:R-:W-:Y:S01]  /*5060*/  MOV R26, R18 ;  /* 0x00000012001a7202 */ /* 0x000fe20000000f00 */
[----:B------:R-:W-:Y:S01]  /*5070*/  IMAD.MOV.U32 R14, RZ, RZ, R6 ;  /* 0x000000ffff0e7224 */ /* 0x000fe200078e0006 */
[----:B------:R-:W-:Y:S02]  /*5080*/  MOV R13, R19 ;  /* 0x00000013000d7202 */ /* 0x000fe40000000f00 */
[----:B------:R-:W-:Y:S02]  /*5090*/  MOV R11, R7 ;  /* 0x00000007000b7202 */ /* 0x000fe40000000f00 */
[----:B------:R-:W-:-:S07]  /*50a0*/  MOV R12, 0x50c0 ;  /* 0x000050c0000c7802 */ /* 0x000fce0000000f00 */
[----:B-1----:R-:W-:Y:S05]  /*50b0*/  CALL.REL.NOINC `($__internal_402_$__cuda_sm20_div_s64) ;  /* 0x00000018007c7944 */ /* 0x002fea0003c00000 */
        /* <DEDUP_REMOVED lines=9> */
.L_x_19771:
[----:B------:R-:W-:Y:S05]  /*5150*/  BSYNC.RECONVERGENT B1 ;  /* 0x0000000000017941 */ /* 0x000fea0003800200 */
.L_x_19769:
        /* <DEDUP_REMOVED lines=39> */
.L_x_19773:
[----:B------:R-:W-:Y:S01]  /*53d0*/  MOV R26, R18 ;  /* 0x00000012001a7202 */ /* 0x000fe20000000f00 */
[----:B------:R-:W-:Y:S01]  /*53e0*/  IMAD.MOV.U32 R13, RZ, RZ, R19 ;  /* 0x000000ffff0d7224 */ /* 0x000fe200078e0013 */
[----:B------:R-:W-:Y:S02]  /*53f0*/  MOV R14, R6 ;  /* 0x00000006000e7202 */ /* 0x000fe40000000f00 */
[----:B------:R-:W-:Y:S02]  /*5400*/  MOV R11, R7 ;  /* 0x00000007000b7202 */ /* 0x000fe40000000f00 */
[----:B------:R-:W-:-:S07]  /*5410*/  MOV R12, 0x5430 ;  /* 0x00005430000c7802 */ /* 0x000fce0000000f00 */
[----:B-1----:R-:W-:Y:S05]  /*5420*/  CALL.REL.NOINC `($__internal_402_$__cuda_sm20_div_s64) ;  /* 0x0000001400a07944 */ /* 0x002fea0003c00000 */
        /* <DEDUP_REMOVED lines=11> */
.L_x_19774:
[----:B------:R-:W-:Y:S05]  /*54e0*/  BSYNC.RECONVERGENT B1 ;  /* 0x0000000000017941 */ /* 0x000fea0003800200 */
.L_x_19772:
        /* <DEDUP_REMOVED lines=40> */
.L_x_19776:
        /* <DEDUP_REMOVED lines=17> */
.L_x_19777:
[----:B------:R-:W-:Y:S05]  /*5880*/  BSYNC.RECONVERGENT B1 ;  /* 0x0000000000017941 */ /* 0x000fea0003800200 */
.L_x_19775:
        /* <DEDUP_REMOVED lines=40> */
.L_x_19779:
[----:B------:R-:W-:Y:S01]  /*5b10*/  MOV R26, R18 ;  /* 0x00000012001a7202 */ /* 0x000fe20000000f00 */
[----:B------:R-:W-:Y:S01]  /*5b20*/  IMAD.MOV.U32 R14, RZ, RZ, R20 ;  /* 0x000000ffff0e7224 */ /* 0x000fe200078e0014 */
[----:B------:R-:W-:Y:S02]  /*5b30*/  MOV R13, R19 ;  /* 0x00000013000d7202 */ /* 0x000fe40000000f00 */
[----:B------:R-:W-:Y:S02]  /*5b40*/  MOV R11, R21 ;  /* 0x00000015000b7202 */ /* 0x000fe40000000f00 */
[----:B------:R-:W-:-:S07]  /*5b50*/  MOV R12, 0x5b70 ;  /* 0x00005b70000c7802 */ /* 0x000fce0000000f00 */
[----:B-1----:R-:W-:Y:S05]  /*5b60*/  CALL.REL.NOINC `($__internal_402_$__cuda_sm20_div_s64) ;  /* 0x0000000c00d07944 */ /* 0x002fea0003c00000 */
        /* <DEDUP_REMOVED lines=11> */
.L_x_19780:
[----:B------:R-:W-:Y:S05]  /*5c20*/  BSYNC.RECONVERGENT B1 ;  /* 0x0000000000017941 */ /* 0x000fea0003800200 */
.L_x_19778:
        /* <DEDUP_REMOVED lines=10> */
.L_x_19768:
        /* <DEDUP_REMOVED lines=35> */
.L_x_19783:
        /* <DEDUP_REMOVED lines=14> */
.L_x_19784:
[----:B------:R-:W-:Y:S05]  /*5fe0*/  BSYNC.RECONVERGENT B1 ;  /* 0x0000000000017941 */ /* 0x000fea0003800200 */
.L_x_19782:
        /* <DEDUP_REMOVED lines=39> */
.L_x_19786:
        /* <DEDUP_REMOVED lines=17> */
.L_x_19787:
[----:B------:R-:W-:Y:S05]  /*6370*/  BSYNC.RECONVERGENT B1 ;  /* 0x0000000000017941 */ /* 0x000fea0003800200 */
.L_x_19785:
        /* <DEDUP_REMOVED lines=10> */
.L_x_19781:
        /* <DEDUP_REMOVED lines=31> */
.L_x_19789:
[----:B------:R-:W-:Y:S02]  /*6610*/  MOV R24, R20 ;  /* 0x0000001400187202 */ /* 0x000fe40000000f00 */
[----:B------:R-:W-:-:S07]  /*6620*/  MOV R26, 0x6640 ;  /* 0x00006640001a7802 */ /* 0x000fce0000000f00 */
[----:B-1----:R-:W-:Y:S05]  /*6630*/  CALL.REL.NOINC `($__internal_403_$__cuda_sm20_rem_s64) ;  /* 0x0000000800687944 */ /* 0x002fea0003c00000 */
[----:B------:R-:W-:Y:S01]  /*6640*/  MOV R4, R6 ;  /* 0x0000000600047202 */ /* 0x000fe20000000f00 */
[----:B------:R-:W-:-:S07]  /*6650*/  IMAD.MOV.U32 R5, RZ, RZ, R7 ;  /* 0x000000ffff057224 */ /* 0x000fce00078e0007 */
.L_x_19790:
[----:B------:R-:W-:Y:S05]  /*6660*/  BSYNC.RECONVERGENT B1 ;  /* 0x0000000000017941 */ /* 0x000fea0003800200 */
.L_x_19788:
[----:B------:R-:W0:Y:S02]  /*6670*/  LDC.64 R6, c[0x0][0x398] ;  /* 0x0000e600ff067b82 */ /* 0x000e240000000a00 */
[----:B0-----:R-:W-:-:S06]  /*6680*/  IMAD.WIDE.U32 R10, R10, 0x8, R6 ;  /* 0x000000080a0a7825 */ /* 0x001fcc00078e0006 */
[----:B------:R-:W2:Y:S02]  /*6690*/  LDG.E.64 R10, desc[UR14][R10.64] ;  /* 0x0000000e0a0a7981 */ /* 0x000ea4000c1e1b00 */
[-C--:B--2---:R-:W-:Y:S02]  /*66a0*/  IMAD R7, R11, R4.reuse, RZ ;  /* 0x000000040b077224 */ /* 0x084fe400078e02ff */
[----:B------:R-:W-:-:S04]  /*66b0*/  IMAD.WIDE.U32 R8, R10, R4, R8 ;  /* 0x000000040a087225 */ /* 0x000fc800078e0008 */
[----:B------:R-:W-:-:S05]  /*66c0*/  IMAD R7, R10, R5, R7 ;  /* 0x000000050a077224 */ /* 0x000fca00078e0207 */
[----:B------:R-:W-:-:S07]  /*66d0*/  IADD3 R9, PT, PT, R9, R7, RZ ;  /* 0x0000000709097210 */ /* 0x000fce0007ffe0ff */
.L_x_19741:
[----:B------:R-:W2:Y:S02]  /*66e0*/  LDG.E.S8 R8, desc[UR14][R8.64] ;  /* 0x0000000e08087981 */ /* 0x000ea4000c1e1300 */
[----:B--2---:R-:W0:Y:S02]  /*66f0*/  I2F.S16 R4, R8 ;  /* 0x0000000800047306 */ /* 0x004e240000101400 */
[----:B0-----:R-:W-:-:S05]  /*6700*/  F2FP.F16.F32.PACK_AB R4, RZ, R4 ;  /* 0x00000004ff04723e */ /* 0x001fca00000000ff */
[----:B------:R2:W-:Y:S02]  /*6710*/  STS.U16 [R2], R4 ;  /* 0x0000000402007388 */ /* 0x0005e40000000400 */
.L_x_19740:
[----:B------:R-:W-:Y:S05]  /*6720*/  BSYNC.RECONVERGENT B0 ;  /* 0x0000000000007941 */ /* 0x000fea0003800200 */
.L_x_19692:
[----:B------:R-:W-:Y:S01]  /*6730*/  BAR.SYNC.DEFER_BLOCKING 0x0 ;  /* 0x0000000000007b1d */ /* 0x000fe20000010000 */
[----:B------:R-:W-:Y:S02]  /*6740*/  ISETP.GE.U32.AND P0, PT, R3, 0x42, PT ;  /* 0x000000420300780c */ /* 0x000fe40003f06070 */
[----:B------:R-:W-:-:S11]  /*6750*/  ISETP.GT.U32.AND P1, PT, R0, 0x1f, PT ;  /* 0x0000001f0000780c */ /* 0x000fd60003f24070 */
[----:B------:R-:W-:Y:S05]  /*6760*/  @!P0 BRA `(.L_x_19791) ;  /* 0x0000000000308947 */ /* 0x000fea0003800000 */
.L_x_19792:
        /* <DEDUP_REMOVED lines=12> */
.L_x_19791:
        /* <DEDUP_REMOVED lines=40> */
        .weak           $__internal_402_$__cuda_sm20_div_s64
        .type           $__internal_402_$__cuda_sm20_div_s64,@function
        .size           $__internal_402_$__cuda_sm20_div_s64,($__internal_403_$__cuda_sm20_rem_s64 - $__internal_402_$__cuda_sm20_div_s64)
$__internal_402_$__cuda_sm20_div_s64:
        /* <DEDUP_REMOVED lines=82> */
[----:B------:R-:W-:Y:S06]  /*6fd0*/  RET.REL.NODEC R12 `(contiguous_mean2_i8) ;  /* 0xffffff900c087950 */ /* 0x000fec0003c3ffff */
        .weak           $__internal_403_$__cuda_sm20_rem_s64
        .type           $__internal_403_$__cuda_sm20_rem_s64,@function
        .size           $__internal_403_$__cuda_sm20_rem_s64,(.L_x_30719 - $__internal_403_$__cuda_sm20_rem_s64)
$__internal_403_$__cuda_sm20_rem_s64:
        /* <DEDUP_REMOVED lines=76> */
[----:B------:R-:W-:Y:S06]  /*74a0*/  RET.REL.NODEC R26 `(contiguous_mean2_i8) ;  /* 0xffffff881ad47950 */ /* 0x000fec0003c3ffff */
.L_x_19793:
        /* <DEDUP_REMOVED lines=13> */
.L_x_30719:


//--------------------- .text.uncontiguous_cumulate_mean_i8 --------------------------
	.section	.text.uncontiguous_cumulate_mean_i8,"ax",@progbits
	.align	128
        .global         uncontiguous_cumulate_mean_i8
        .type           uncontiguous_cumulate_mean_i8,@function
        .size           uncontiguous_cumulate_mean_i8,(.L_x_30721 - uncontiguous_cumulate_mean_i8)
        .other          uncontiguous_cumulate_mean_i8,@"STO_CUDA_ENTRY STV_DEFAULT"
uncontiguous_cumulate_mean_i8:
.text.uncontiguous_cumulate_mean_i8:
        /* <DEDUP_REMOVED lines=37> */
.L_x_19822:
        /* <DEDUP_REMOVED lines=32> */
.L_x_19799:
[----:B------:R-:W-:Y:S01]  /*0450*/  MOV R26, R6 ;  /* 0x00000006001a7202 */ /* 0x000fe20000000f00 */
[----:B------:R-:W-:Y:S01]  /*0460*/  IMAD.MOV.U32 R13, RZ, RZ, R9 ;  /* 0x000000ffff0d7224 */ /* 0x000fe200078e0009 */
[----:B------:R-:W-:Y:S01]  /*0470*/  MOV R14, R40 ;  /* 0x00000028000e7202 */ /* 0x000fe20000000f00 */
[----:B------:R-:W-:Y:S01]  /*0480*/  IMAD.MOV.U32 R11, RZ, RZ, R41 ;  /* 0x000000ffff0b7224 */ /* 0x000fe200078e0029 */
[----:B------:R-:W-:-:S07]  /*0490*/  MOV R12, 0x4b0 ;  /* 0x000004b0000c7802 */ /* 0x000fce0000000f00 */
[----:B-1----:R-:W-:Y:S05]  /*04a0*/  CALL.REL.NOINC `($__internal_404_$__cuda_sm20_div_s64) ;  /* 0x0000006400047944 */ /* 0x002fea0003c00000 */
        /* <DEDUP_REMOVED lines=10> */
.L_x_19800:
[----:B------:R-:W-:Y:S05]  /*0550*/  BSYNC.RECONVERGENT B1 ;  /* 0x0000000000017941 */ /* 0x000fea0003800200 */
.L_x_19798:
        /* <DEDUP_REMOVED lines=33> */
.L_x_19802:
[----:B------:R-:W-:Y:S01]  /*0770*/  IMAD.MOV.U32 R26, RZ, RZ, R20 ;  /* 0x000000ffff1a7224 */ /* 0x000fe200078e0014 */
[----:B------:R-:W-:Y:S01]  /*0780*/  MOV R13, R7 ;  /* 0x00000007000d7202 */ /* 0x000fe20000000f00 */
[----:B------:R-:W-:Y:S01]  /*0790*/  IMAD.MOV.U32 R14, RZ, RZ, R40 ;  /* 0x000000ffff0e7224 */ /* 0x000fe200078e0028 */
[----:B------:R-:W-:Y:S02]  /*07a0*/  MOV R11, R41 ;  /* 0x00000029000b7202 */ /* 0x000fe40000000f00 */
[----:B------:R-:W-:-:S07]  /*07b0*/  MOV R12, 0x7d0 ;  /* 0x000007d0000c7802 */ /* 0x000fce0000000f00 */
[----:B------:R-:W-:Y:S05]  /*07c0*/  CALL.REL.NOINC `($__internal_404_$__cuda_sm20_div_s64) ;  /* 0x00000060003c7944 */ /* 0x000fea0003c00000 */
        /* <DEDUP_REMOVED lines=9> */
.L_x_19803:
[----:B------:R-:W-:Y:S05]  /*0860*/  BSYNC.RECONVERGENT B1 ;  /* 0x0000000000017941 */ /* 0x000fea0003800200 */
.L_x_19801:
        /* <DEDUP_REMOVED lines=34> */
.L_x_19805:
[----:B------:R-:W-:Y:S01]  /*0a90*/  MOV R26, R34 ;  /* 0x00000022001a7202 */ /* 0x000fe20000000f00 */
[----:B------:R-:W-:Y:S01]  /*0aa0*/  IMAD.MOV.U32 R13, RZ, RZ, R35 ;  /* 0x000000ffff0d7224 */ /* 0x000fe200078e0023 */
[----:B------:R-:W-:Y:S01]  /*0ab0*/  MOV R14, R20 ;  /* 0x00000014000e7202 */ /* 0x000fe20000000f00 */
[----:B------:R-:W-:Y:S01]  /*0ac0*/  IMAD.MOV.U32 R11, RZ, RZ, R21 ;  /* 0x000000ffff0b7224 */ /* 0x000fe200078e0015 */
[----:B------:R-:W-:-:S07]  /*0ad0*/  MOV R12, 0xaf0 ;  /* 0x00000af0000c7802 */ /* 0x000fce0000000f00 */
[----:B------:R-:W-:Y:S05]  /*0ae0*/  CALL.REL.NOINC `($__internal_404_$__cuda_sm20_div_s64) ;  /* 0x0000005c00747944 */ /* 0x000fea0003c00000 */
        /* <DEDUP_REMOVED lines=10> */
.L_x_19806:
[----:B------:R-:W-:Y:S05]  /*0b90*/  BSYNC.RECONVERGENT B1 ;  /* 0x0000000000017941 */ /* 0x000fea0003800200 */
.L_x_19804:
        /* <DEDUP_REMOVED lines=34> */
.L_x_19808:
        /* <DEDUP_REMOVED lines=16> */
.L_x_19809:
[----:B------:R-:W-:Y:S05]  /*0ec0*/  BSYNC.RECONVERGENT B1 ;  /* 0x0000000000017941 */ /* 0x000fea0003800200 */
.L_x_19807:
        /* <DEDUP_REMOVED lines=36> */
.L_x_19811:
        /* <DEDUP_REMOVED lines=16> */
.L_x_19812:
[----:B------:R-:W-:Y:S05]  /*1210*/  BSYNC.RECONVERGENT B1 ;  /* 0x0000000000017941 */ /* 0x000fea0003800200 */
.L_x_19810:
        /* <DEDUP_REMOVED lines=35> */
.L_x_19814:
[----:B------:R-:W-:Y:S01]  /*1450*/  IMAD.MOV.U32 R26, RZ, RZ, R34 ;  /* 0x000000ffff1a7224 */ /* 0x000fe200078e0022 */
[----:B------:R-:W-:Y:S01]  /*1460*/  MOV R13, R35 ;  /* 0x00000023000d7202 */ /* 0x000fe20000000f00 */
[----:B------:R-:W-:Y:S01]  /*1470*/  IMAD.MOV.U32 R14, RZ, RZ, R20 ;  /* 0x000000ffff0e7224 */ /* 0x000fe200078e0014 */
[----:B------:R-:W-:Y:S02]  /*1480*/  MOV R11, R21 ;  /* 0x00000015000b7202 */ /* 0x000fe40000000f00 */
[----:B------:R-:W-:-:S07]  /*1490*/  MOV R12, 0x14b0 ;  /* 0x000014b0000c7802 */ /* 0x000fce0000000f00 */
[----:B------:R-:W-:Y:S05]  /*14a0*/  CALL.REL.NOINC `($__internal_404_$__cuda_sm20_div_s64) ;  /* 0x0000005400047944 */ /* 0x000fea0003c00000 */
        /* <DEDUP_REMOVED lines=10> */
.L_x_19815:
[----:B------:R-:W-:Y:S05]  /*1550*/  BSYNC.RECONVERGENT B1 ;  /* 0x0000000000017941 */ /* 0x000fea0003800200 */
.L_x_19813:
        /* <DEDUP_REMOVED lines=34> */
.L_x_19817:
[----:B------:R-:W-:Y:S01]  /*1780*/  IMAD.MOV.U32 R26, RZ, RZ, R38 ;  /* 0x000000ffff1a7224 */ /* 0x000fe200078e0026 */
[----:B------:R-:W-:Y:S01]  /*1790*/  MOV R13, R39 ;  /* 0x00000027000d7202 */ /* 0x000fe20000000f00 */
[----:B------:R-:W-:Y:S01]  /*17a0*/  IMAD.MOV.U32 R14, RZ, RZ, R20 ;  /* 0x000000ffff0e7224 */ /* 0x000fe200078e0014 */
[----:B------:R-:W-:Y:S02]  /*17b0*/  MOV R11, R21 ;  /* 0x00000015000b7202 */ /* 0x000fe40000000f00 */
[----:B------:R-:W-:-:S07]  /*17c0*/  MOV R12, 0x17e0 ;  /* 0x000017e0000c7802 */ /* 0x000fce0000000f00 */
[----:B------:R-:W-:Y:S05]  /*17d0*/  CALL.REL.NOINC `($__internal_404_$__cuda_sm20_div_s64) ;  /* 0x0000005000387944 */ /* 0x000fea0003c00000 */
        /* <DEDUP_REMOVED lines=10> */
.L_x_19818:
[----:B------:R-:W-:Y:S05]  /*1880*/  BSYNC.RECONVERGENT B1 ;  /* 0x0000000000017941 */ /* 0x000fea0003800200 */
.L_x_19816:
        /* <DEDUP_REMOVED lines=35> */
.L_x_19820:
[----:B------:R-:W-:Y:S01]  /*1ac0*/  MOV R26, R34 ;  /* 0x00000022001a7202 */ /* 0x000fe20000000f00 */
[----:B------:R-:W-:Y:S01]  /*1ad0*/  IMAD.MOV.U32 R13, RZ, RZ, R35 ;  /* 0x000000ffff0d7224 */ /* 0x000fe200078e0023 */
[----:B------:R-:W-:Y:S01]  /*1ae0*/  MOV R14, R20 ;  /* 0x00000014000e7202 */ /* 0x000fe20000000f00 */
[----:B------:R-:W-:Y:S01]  /*1af0*/  IMAD.MOV.U32 R11, RZ, RZ, R21 ;  /* 0x000000ffff0b7224 */ /* 0x000fe200078e0015 */
[----:B------:R-:W-:-:S07]  /*1b00*/  MOV R12, 0x1b20 ;  /* 0x00001b20000c7802 */ /* 0x000fce0000000f00 */
[----:B------:R-:W-:Y:S05]  /*1b10*/  CALL.REL.NOINC `($__internal_404_$__cuda_sm20_div_s64) ;  /* 0x0000004c00687944 */ /* 0x000fea0003c00000 */
        /* <DEDUP_REMOVED lines=10> */
.L_x_19821:
[----:B------:R-:W-:Y:S05]  /*1bc0*/  BSYNC.RECONVERGENT B1 ;  /* 0x0000000000017941 */ /* 0x000fea0003800200 */
.L_x_19819:
        /* <DEDUP_REMOVED lines=8> */
.L_x_19797:
        /* <DEDUP_REMOVED lines=35> */
.L_x_19825:
        /* <DEDUP_REMOVED lines=16> */
.L_x_19826:
[----:B------:R-:W-:Y:S05]  /*1f80*/  BSYNC.RECONVERGENT B1 ;  /* 0x0000000000017941 */ /* 0x000fea0003800200 */
.L_x_19824:
        /* <DEDUP_REMOVED lines=34> */
.L_x_19828:
        /* <DEDUP_REMOVED lines=16> */
.L_x_19829:
[----:B------:R-:W-:Y:S05]  /*22b0*/  BSYNC.RECONVERGENT B1 ;  /* 0x0000000000017941 */ /* 0x000fea0003800200 */
.L_x_19827:
        /* <DEDUP_REMOVED lines=35> */
.L_x_19831:
        /* <DEDUP_REMOVED lines=16> */
.L_x_19832:
[----:B------:R-:W-:Y:S05]  /*25f0*/  BSYNC.RECONVERGENT B1 ;  /* 0x0000000000017941 */ /* 0x000fea0003800200 */
.L_x_19830:
        /* <DEDUP_REMOVED lines=35> */
.L_x_19834:
[----:B------:R-:W-:Y:S01]  /*2830*/  IMAD.MOV.U32 R26, RZ, RZ, R18 ;  /* 0x000000ffff1a7224 */ /* 0x000fe200078e0012 */
[----:B------:R-:W-:Y:S01]  /*2840*/  MOV R13, R19 ;  /* 0x00000013000d7202 */ /* 0x000fe20000000f00 */
[----:B------:R-:W-:Y:S01]  /*2850*/  IMAD.MOV.U32 R14, RZ, RZ, R16 ;  /* 0x000000ffff0e7224 */ /* 0x000fe200078e0010 */
[----:B------:R-:W-:Y:S02]  /*2860*/  MOV R11, R17 ;  /* 0x00000011000b7202 */ /* 0x000fe40000000f00 */
[----:B------:R-:W-:-:S07]  /*2870*/  MOV R12, 0x2890 ;  /* 0x00002890000c7802 */ /* 0x000fce0000000f00 */
[----:B------:R-:W-:Y:S05]  /*2880*/  CALL.REL.NOINC `($__internal_404_$__cuda_sm20_div_s64) ;  /* 0x00000040000c7944 */ /* 0x000fea0003c00000 */
        /* <DEDUP_REMOVED lines=10> */
.L_x_19835:
[----:B------:R-:W-:Y:S05]  /*2930*/  BSYNC.RECONVERGENT B1 ;  /* 0x0000000000017941 */ /* 0x000fea0003800200 */
.L_x_19833:
[----:B------:R-:W-:Y:S01]  /*2940*/  IMAD R11, R11, R34, RZ ;  /* 0x000000220b0b7224 */ /* 0x000fe200078e02ff */
[----:B------:R-:W-:Y:S01]  /*2950*/  IADD3 R8, PT, PT, R8, -0x2, RZ ;  /* 0xfffffffe08087810 */ /* 0x000fe20007ffe0ff */
[----:B------:R-:W-:Y:S02]  /*2960*/  IMAD.MOV.U32 R38, RZ, RZ, R22 ;  /* 0x000000ffff267224 */ /* 0x000fe400078e0016 */
[-C--:B------:R-:W-:Y:S02]  /*2970*/  IMAD R11, R35, R10.reuse, R11 ;  /* 0x0000000a230b7224 */ /* 0x080fe400078e020b */
[----:B------:R-:W-:-:S04]  /*2980*/  IMAD.WIDE.U32 R22, R34, R10, R38 ;  /* 0x0000000a22167225 */ /* 0x000fc800078e0026 */
[----:B------:R-:W-:-:S07]  /*2990*/  IMAD.IADD R23, R23, 0x1, R11 ;  /* 0x0000000117177824 */ /* 0x000fce00078e020b */
.L_x_19823:
        /* <DEDUP_REMOVED lines=31> */
.L_x_19837:
[----:B------:R-:W-:Y:S01]  /*2b90*/  MOV R18, R6 ;  /* 0x0000000600127202 */ /* 0x000fe20000000f00 */
[----:B------:R-:W-:Y:S01]  /*2ba0*/  IMAD.MOV.U32 R21, RZ, RZ, R9 ;  /* 0x000000ffff157224 */ /* 0x000fe200078e0009 */
[----:B------:R-:W-:Y:S01]  /*2bb0*/  MOV R24, R16 ;  /* 0x0000001000187202 */ /* 0x000fe20000000f00 */
[----:B------:R-:W-:Y:S01]  /*2bc0*/  IMAD.MOV.U32 R19, RZ, RZ, R17 ;  /* 0x000000ffff137224 */ /* 0x000fe200078e0011 */
[----:B------:R-:W-:-:S07]  /*2bd0*/  MOV R26, 0x2bf0 ;  /* 0x00002bf0001a7802 */ /* 0x000fce0000000f00 */
[----:B------:R-:W-:Y:S05]  /*2be0*/  CALL.REL.NOINC `($__internal_405_$__cuda_sm20_rem_s64) ;  /* 0x0000004000807944 */ /* 0x000fea0003c00000 */
.L_x_19838:
[----:B------:R-:W-:Y:S05]  /*2bf0*/  BSYNC.RECONVERGENT B1 ;  /* 0x0000000000017941 */ /* 0x000fea0003800200 */
.L_x_19836:
        /* <DEDUP_REMOVED lines=30> */
.L_x_19840:
[----:B------:R-:W-:Y:S01]  /*2de0*/  MOV R24, R16 ;  /* 0x0000001000187202 */ /* 0x000fe20000000f00 */
[----:B------:R-:W-:Y:S01]  /*2df0*/  IMAD.MOV.U32 R19, RZ, RZ, R17 ;  /* 0x000000ffff137224 */ /* 0x000fe200078e0011 */
[----:B------:R-:W-:Y:S01]  /*2e00*/  MOV R18, R20 ;  /* 0x0000001400127202 */ /* 0x000fe20000000f00 */
[----:B------:R-:W-:Y:S01]  /*2e10*/  IMAD.MOV.U32 R21, RZ, RZ, R7 ;  /* 0x000000ffff157224 */ /* 0x000fe200078e0007 */
[----:B------:R-:W-:-:S07]  /*2e20*/  MOV R26, 0x2e40 ;  /* 0x00002e40001a7802 */ /* 0x000fce0000000f00 */
[----:B------:R-:W-:Y:S05]  /*2e30*/  CALL.REL.NOINC `($__internal_405_$__cuda_sm20_rem_s64) ;  /* 0x0000003c00ec7944 */ /* 0x000fea0003c00000 */
[----:B------:R-:W-:Y:S01]  /*2e40*/  MOV R6, R10 ;  /* 0x0000000a00067202 */ /* 0x000fe20000000f00 */
[----:B------:R-:W-:-:S07]  /*2e50*/  IMAD.MOV.U32 R7, RZ, RZ, R11 ;  /* 0x000000ffff077224 */ /* 0x000fce00078e000b */
.L_x_19841:
[----:B------:R-:W-:Y:S05]  /*2e60*/  BSYNC.RECONVERGENT B1 ;  /* 0x0000000000017941 */ /* 0x000fea0003800200 */
.L_x_19839:
[----:B------:R-:W-:Y:S02]  /*2e70*/  IMAD R7, R7, R8, RZ ;  /* 0x0000000807077224 */ /* 0x000fe400078e02ff */
[----:B------:R-:W-:-:S04]  /*2e80*/  IMAD.WIDE.U32 R22, R8, R6, R22 ;  /* 0x0000000608167225 */ /* 0x000fc800078e0016 */
[----:B------:R-:W-:-:S05]  /*2e90*/  IMAD R7, R9, R6, R7 ;  /* 0x0000000609077224 */ /* 0x000fca00078e0207 */
[----:B------:R-:W-:-:S07]  /*2ea0*/  IADD3 R23, PT, PT, R23, R7, RZ ;  /* 0x0000000717177210 */ /* 0x000fce0007ffe0ff */
.L_x_19796:
        /* <DEDUP_REMOVED lines=10> */
.L_x_19795:
        /* <DEDUP_REMOVED lines=22> */
.L_x_19869:
        /* <DEDUP_REMOVED lines=32> */
.L_x_19846:
[----:B------:R-:W-:Y:S01]  /*32b0*/  MOV R26, R10 ;  /* 0x0000000a001a7202 */ /* 0x000fe20000000f00 */
[----:B------:R-:W-:Y:S01]  /*32c0*/  IMAD.MOV.U32 R13, RZ, RZ, R15 ;  /* 0x000000ffff0d7224 */ /* 0x000fe200078e000f */
[----:B------:R-:W-:Y:S01]  /*32d0*/  MOV R14, R20 ;  /* 0x00000014000e7202 */ /* 0x000fe20000000f00 */
[----:B------:R-:W-:Y:S01]  /*32e0*/  IMAD.MOV.U32 R11, RZ, RZ, R21 ;  /* 0x000000ffff0b7224 */ /* 0x000fe200078e0015 */
[----:B------:R-:W-:-:S07]  /*32f0*/  MOV R12, 0x3310 ;  /* 0x00003310000c7802 */ /* 0x000fce0000000f00 */
[----:B-123--:R-:W-:Y:S05]  /*3300*/  CALL.REL.NOINC `($__internal_404_$__cuda_sm20_div_s64) ;  /* 0x00000034006c7944 */ /* 0x00efea0003c00000 */
        /* <DEDUP_REMOVED lines=10> */
.L_x_19847:
[----:B------:R-:W-:Y:S05]  /*33b0*/  BSYNC.RECONVERGENT B1 ;  /* 0x0000000000017941 */ /* 0x000fea0003800200 */
.L_x_19845:
        /* <DEDUP_REMOVED lines=38> */
.L_x_19849:
[----:B------:R-:W-:Y:S01]  /*3620*/  MOV R26, R36 ;  /* 0x00000024001a7202 */ /* 0x000fe20000000f00 */
[----:B------:R-:W-:Y:S01]  /*3630*/  IMAD.MOV.U32 R13, RZ, RZ, R37 ;  /* 0x000000ffff0d7224 */ /* 0x000fe200078e0025 */
[----:B------:R-:W-:Y:S01]  /*3640*/  MOV R14, R38 ;  /* 0x00000026000e7202 */ /* 0x000fe20000000f00 */
[----:B------:R-:W-:Y:S01]  /*3650*/  IMAD.MOV.U32 R11, RZ, RZ, R39 ;  /* 0x000000ffff0b7224 */ /* 0x000fe200078e0027 */
[----:B------:R-:W-:-:S07]  /*3660*/  MOV R12, 0x3680 ;  /* 0x00003680000c7802 */ /* 0x000fce0000000f00 */
[----:B-1----:R-:W-:Y:S05]  /*3670*/  CALL.REL.NOINC `($__internal_404_$__cuda_sm20_div_s64) ;  /* 0x0000003000907944 */ /* 0x002fea0003c00000 */
        /* <DEDUP_REMOVED lines=11> */
.L_x_19850:
[----:B------:R-:W-:Y:S05]  /*3730*/  BSYNC.RECONVERGENT B1 ;  /* 0x0000000000017941 */ /* 0x000fea0003800200 */
.L_x_19848:
        /* <DEDUP_REMOVED lines=38> */
.L_x_19852:
[----:B------:R-:W-:Y:S01]  /*39a0*/  IMAD.MOV.U32 R26, RZ, RZ, R36 ;  /* 0x000000ffff1a7224 */ /* 0x000fe200078e0024 */
[----:B------:R-:W-:Y:S01]  /*39b0*/  MOV R13, R37 ;  /* 0x00000025000d7202 */ /* 0x000fe20000000f00 */
[----:B------:R-:W-:Y:S01]  /*39c0*/  IMAD.MOV.U32 R14, RZ, RZ, R38 ;  /* 0x000000ffff0e7224 */ /* 0x000fe200078e0026 */
[----:B------:R-:W-:Y:S02]  /*39d0*/  MOV R11, R39 ;  /* 0x00000027000b7202 */ /* 0x000fe40000000f00 */
[----:B------:R-:W-:-:S07]  /*39e0*/  MOV R12, 0x3a00 ;  /* 0x00003a00000c7802 */ /* 0x000fce0000000f00 */
[----:B-1----:R-:W-:Y:S05]  /*39f0*/  CALL.REL.NOINC `($__internal_404_$__cuda_sm20_div_s64) ;  /* 0x0000002c00b07944 */ /* 0x002fea0003c00000 */
        /* <DEDUP_REMOVED lines=11> */
.L_x_19853:
[----:B------:R-:W-:Y:S05]  /*3ab0*/  BSYNC.RECONVERGENT B1 ;  /* 0x0000000000017941 */ /* 0x000fea0003800200 */
.L_x_19851:
        /* <DEDUP_REMOVED lines=37> */
.L_x_19855:
        /* <DEDUP_REMOVED lines=17> */
.L_x_19856:
[----:B------:R-:W-:Y:S05]  /*3e20*/  BSYNC.RECONVERGENT B1 ;  /* 0x0000000000017941 */ /* 0x000fea0003800200 */
.L_x_19854:
        /* <DEDUP_REMOVED lines=38> */
.L_x_19858:
        /* <DEDUP_REMOVED lines=17> */
.L_x_19859:
[----:B------:R-:W-:Y:S05]  /*41a0*/  BSYNC.RECONVERGENT B1 ;  /* 0x0000000000017941 */ /* 0x000fea0003800200 */
.L_x_19857:
        /* <DEDUP_REMOVED lines=38> */
.L_x_19861:
        /* <DEDUP_REMOVED lines=17> */
.L_x_19862:
[----:B------:R-:W-:Y:S05]  /*4520*/  BSYNC.RECONVERGENT B1 ;  /* 0x0000000000017941 */ /* 0x000fea0003800200 */
.L_x_19860:
        /* <DEDUP_REMOVED lines=37> */
.L_x_19864:
[----:B------:R-:W-:Y:S01]  /*4780*/  IMAD.MOV.U32 R26, RZ, RZ, R38 ;  /* 0x000000ffff1a7224 */ /* 0x000fe200078e0026 */
[----:B------:R-:W-:Y:S01]  /*4790*/  MOV R13, R39 ;  /* 0x00000027000d7202 */ /* 0x000fe20000000f00 */
[----:B------:R-:W-:Y:S01]  /*47a0*/  IMAD.MOV.U32 R14, RZ, RZ, R42 ;  /* 0x000000ffff0e7224 */ /* 0x000fe200078e002a */
[----:B------:R-:W-:Y:S02]  /*47b0*/  MOV R11, R43 ;  /* 0x0000002b000b7202 */ /* 0x000fe40000000f00 */
[----:B------:R-:W-:-:S07]  /*47c0*/  MOV R12, 0x47e0 ;  /* 0x000047e0000c7802 */ /* 0x000fce0000000f00 */
[----:B-1----:R-:W-:Y:S05]  /*47d0*/  CALL.REL.NOINC `($__internal_404_$__cuda_sm20_div_s64) ;  /* 0x0000002000387944 */ /* 0x002fea0003c00000 */
        /* <DEDUP_REMOVED lines=11> */
.L_x_19865:
[----:B------:R-:W-:Y:S05]  /*4890*/  BSYNC.RECONVERGENT B1 ;  /* 0x0000000000017941 */ /* 0x000fea0003800200 */
.L_x_19863:
        /* <DEDUP_REMOVED lines=36> */
.L_x_19867:
[----:B------:R-:W-:Y:S01]  /*4ae0*/  MOV R26, R36 ;  /* 0x00000024001a7202 */ /* 0x000fe20000000f00 */
[----:B------:R-:W-:Y:S01]  /*4af0*/  IMAD.MOV.U32 R14, RZ, RZ, R38 ;  /* 0x000000ffff0e7224 */ /* 0x000fe200078e0026 */
[----:B------:R-:W-:Y:S02]  /*4b00*/  MOV R13, R37 ;  /* 0x00000025000d7202 */ /* 0x000fe40000000f00 */
[----:B------:R-:W-:Y:S02]  /*4b10*/  MOV R11, R39 ;  /* 0x00000027000b7202 */ /* 0x000fe40000000f00 */
[----:B------:R-:W-:-:S07]  /*4b20*/  MOV R12, 0x4b40 ;  /* 0x00004b40000c7802 */ /* 0x000fce0000000f00 */
[----:B-1----:R-:W-:Y:S05]  /*4b30*/  CALL.REL.NOINC `($__internal_404_$__cuda_sm20_div_s64) ;  /* 0x0000001c00607944 */ /* 0x002fea0003c00000 */
        /* <DEDUP_REMOVED lines=11> */
.L_x_19868:
[----:B------:R-:W-:Y:S05]  /*4bf0*/  BSYNC.RECONVERGENT B1 ;  /* 0x0000000000017941 */ /* 0x000fea0003800200 */
.L_x_19866:
        /* <DEDUP_REMOVED lines=11> */
.L_x_19844:
        /* <DEDUP_REMOVED lines=36> */
.L_x_19872:
[----:B------:R-:W-:Y:S01]  /*4ef0*/  IMAD.MOV.U32 R26, RZ, RZ, R10 ;  /* 0x000000ffff1a7224 */ /* 0x000fe200078e000a */
[----:B------:R-:W-:Y:S01]  /*4f00*/  MOV R13, R15 ;  /* 0x0000000f000d7202 */ /* 0x000fe20000000f00 */
[----:B------:R-:W-:Y:S01]  /*4f10*/  IMAD.MOV.U32 R11, RZ, RZ, R17 ;  /* 0x000000ffff0b7224 */ /* 0x000fe200078e0011 */
[----:B------:R-:W-:Y:S02]  /*4f20*/  MOV R14, R16 ;  /* 0x00000010000e7202 */ /* 0x000fe40000000f00 */
[----:B------:R-:W-:-:S07]  /*4f30*/  MOV R12, 0x4f50 ;  /* 0x00004f50000c7802 */ /* 0x000fce0000000f00 */
[----:B------:R-:W-:Y:S05]  /*4f40*/  CALL.REL.NOINC `($__internal_404_$__cuda_sm20_div_s64) ;  /* 0x00000018005c7944 */ /* 0x000fea0003c00000 */
        /* <DEDUP_REMOVED lines=10> */
.L_x_19873:
[----:B------:R-:W-:Y:S05]  /*4ff0*/  BSYNC.RECONVERGENT B1 ;  /* 0x0000000000017941 */ /* 0x000fea0003800200 */
.L_x_19871:
        /* <DEDUP_REMOVED lines=41> */
.L_x_19875:
[----:B------:R-:W-:Y:S01]  /*5290*/  MOV R26, R20 ;  /* 0x00000014001a7202 */ /* 0x000fe20000000f00 */
[----:B------:R-:W-:Y:S01]  /*52a0*/  IMAD.MOV.U32 R14, RZ, RZ, R18 ;  /* 0x000000ffff0e7224 */ /* 0x000fe200078e0012 */
[----:B------:R-:W-:Y:S02]  /*52b0*/  MOV R13, R21 ;  /* 0x00000015000d7202 */ /* 0x000fe40000000f00 */
[----:B------:R-:W-:Y:S02]  /*52c0*/  MOV R11, R19 ;  /* 0x00000013000b7202 */ /* 0x000fe40000000f00 */
[----:B------:R-:W-:-:S07]  /*52d0*/  MOV R12, 0x52f0 ;  /* 0x000052f0000c7802 */ /* 0x000fce0000000f00 */
[----:B------:R-:W-:Y:S05]  /*52e0*/  CALL.REL.NOINC `($__internal_404_$__cuda_sm20_div_s64) ;  /* 0x0000001400747944 */ /* 0x000fea0003c00000 */
        /* <DEDUP_REMOVED lines=11> */
.L_x_19876:
[----:B------:R-:W-:Y:S05]  /*53a0*/  BSYNC.RECONVERGENT B1 ;  /* 0x0000000000017941 */ /* 0x000fea0003800200 */
.L_x_19874:
        /* <DEDUP_REMOVED lines=40> */
.L_x_19878:
[----:B------:R-:W-:Y:S01]  /*5630*/  MOV R26, R18 ;  /* 0x00000012001a7202 */ /* 0x000fe20000000f00 */
[----:B------:R-:W-:Y:S01]  /*5640*/  IMAD.MOV.U32 R13, RZ, RZ, R19 ;  /* 0x000000ffff0d7224 */ /* 0x000fe200078e0013 */
[----:B------:R-:W-:Y:S02]  /*5650*/  MOV R14, R20 ;  /* 0x00000014000e7202 */ /* 0x000fe40000000f00 */
[----:B------:R-:W-:Y:S02]  /*5660*/  MOV R11, R21 ;  /* 0x00000015000b7202 */ /* 0x000fe40000000f00 */
[----:B------:R-:W-:-:S07]  /*5670*/  MOV R12, 0x5690 ;  /* 0x00005690000c7802 */ /* 0x000fce0000000f00 */
[----:B------:R-:W-:Y:S05]  /*5680*/  CALL.REL.NOINC `($__internal_404_$__cuda_sm20_div_s64) ;  /* 0x00000010008c7944 */ /* 0x000fea0003c00000 */
        /* <DEDUP_REMOVED lines=11> */
.L_x_19879:
[----:B------:R-:W-:Y:S05]  /*5740*/  BSYNC.RECONVERGENT B1 ;  /* 0x0000000000017941 */ /* 0x000fea0003800200 */
.L_x_19877:
        /* <DEDUP_REMOVED lines=39> */
.L_x_19881:
        /* <DEDUP_REMOVED lines=17> */
.L_x_19882:
[----:B------:R-:W-:Y:S05]  /*5ad0*/  BSYNC.RECONVERGENT B1 ;  /* 0x0000000000017941 */ /* 0x000fea0003800200 */
.L_x_19880:
        /* <DEDUP_REMOVED lines=9> */
.L_x_19870:
        /* <DEDUP_REMOVED lines=34> */
.L_x_19885:
[----:B------:R-:W-:Y:S01]  /*5d90*/  MOV R26, R10 ;  /* 0x0000000a001a7202 */ /* 0x000fe20000000f00 */
[----:B------:R-:W-:Y:S01]  /*5da0*/  IMAD.MOV.U32 R13, RZ, RZ, R15 ;  /* 0x000000ffff0d7224 */ /* 0x000fe200078e000f */
[----:B------:R-:W-:Y:S02]  /*5db0*/  MOV R14, R16 ;  /* 0x00000010000e7202 */ /* 0x000fe40000000f00 */
[----:B------:R-:W-:Y:S02]  /*5dc0*/  MOV R11, R17 ;  /* 0x00000011000b7202 */ /* 0x000fe40000000f00 */
[----:B------:R-:W-:-:S07]  /*5dd0*/  MOV R12, 0x5df0 ;  /* 0x00005df0000c7802 */ /* 0x000fce0000000f00 */
[----:B------:R-:W-:Y:S05]  /*5de0*/  CALL.REL.NOINC `($__internal_404_$__cuda_sm20_div_s64) ;  /* 0x0000000800b47944 */ /* 0x000fea0003c00000 */
        /* <DEDUP_REMOVED lines=10> */
.L_x_19886:
[----:B------:R-:W-:Y:S05]  /*5e90*/  BSYNC.RECONVERGENT B1 ;  /* 0x0000000000017941 */ /* 0x000fea0003800200 */
.L_x_19884:
        /* <DEDUP_REMOVED lines=39> */
.L_x_19888:
[----:B------:R-:W-:Y:S01]  /*6110*/  MOV R26, R18 ;  /* 0x00000012001a7202 */ /* 0x000fe20000000f00 */
[----:B------:R-:W-:Y:S01]  /*6120*/  IMAD.MOV.U32 R14, RZ, RZ, R16 ;  /* 0x000000ffff0e7224 */ /* 0x000fe200078e0010 */
[----:B------:R-:W-:Y:S02]  /*6130*/  MOV R13, R19 ;  /* 0x00000013000d7202 */ /* 0x000fe40000000f00 */
        /* <DEDUP_REMOVED lines=14> */
.L_x_19889:
[----:B------:R-:W-:Y:S05]  /*6220*/  BSYNC.RECONVERGENT B1 ;  /* 0x0000000000017941 */ /* 0x000fea0003800200 */
.L_x_19887:
        /* <DEDUP_REMOVED lines=9> */
.L_x_19883:
        /* <DEDUP_REMOVED lines=30> */
.L_x_19891:
[----:B------:R-:W-:Y:S01]  /*64a0*/  MOV R24, R18 ;  /* 0x0000001200187202 */ /* 0x000fe20000000f00 */
[----:B------:R-:W-:Y:S01]  /*64b0*/  IMAD.MOV.U32 R21, RZ, RZ, R15 ;  /* 0x000000ffff157224 */ /* 0x000fe200078e000f */
[----:B------:R-:W-:Y:S02]  /*64c0*/  MOV R18, R10 ;  /* 0x0000000a00127202 */ /* 0x000fe40000000f00 */
[----:B------:R-:W-:-:S07]  /*64d0*/  MOV R26, 0x64f0 ;  /* 0x000064f0001a7802 */ /* 0x000fce0000000f00 */
[----:B------:R-:W-:Y:S05]  /*64e0*/  CALL.REL.NOINC `($__internal_405_$__cuda_sm20_rem_s64) ;  /* 0x0000000800407944 */ /* 0x000fea0003c00000 */
.L_x_19892:
[----:B------:R-:W-:Y:S05]  /*64f0*/  BSYNC.RECONVERGENT B1 ;  /* 0x0000000000017941 */ /* 0x000fea0003800200 */
.L_x_19890:
        /* <DEDUP_REMOVED lines=8> */
.L_x_19843:
[----:B------:R-:W0:Y:S02]  /*6580*/  LDCU.64 UR6, c[0x0][0x388] ;  /* 0x00007100ff0677ac */ /* 0x000e240008000a00 */
[----:B0-----:R-:W-:-:S04]  /*6590*/  LEA R4, P0, R6, UR6, 0x1 ;  /* 0x0000000606047c11 */ /* 0x001fc8000f8008ff */
[----:B------:R-:W-:-:S05]  /*65a0*/  LEA.HI.X R5, R6, UR7, R5, 0x1, P0 ;  /* 0x0000000706057c11 */ /* 0x000fca00080f0c05 */
[----:B------:R-:W2:Y:S04]  /*65b0*/  LDG.E.U16 R4, desc[UR8][R4.64] ;  /* 0x0000000804047981 */ /* 0x000ea8000c1e1500 */
[----:B--2---:R1:W-:Y:S02]  /*65c0*/  STS.U16 [R3], R4 ;  /* 0x0000000403007388 */ /* 0x0043e40000000400 */
.L_x_19842:
[----:B------:R-:W-:Y:S05]  /*65d0*/  BSYNC.RECONVERGENT B0 ;  /* 0x0000000000007941 */ /* 0x000fea0003800200 */
.L_x_19794:
[----:B------:R-:W-:Y:S01]  /*65e0*/  BAR.SYNC.DEFER_BLOCKING 0x0 ;  /* 0x0000000000007b1d */ /* 0x000fe20000010000 */
[----:B------:R-:W-:Y:S01]  /*65f0*/  UISETP.GE.U32.AND UP0, UPT, UR5, 0x42, UPT ;  /* 0x000000420500788c */ /* 0x000fe2000bf06070 */
[----:B------:R-:W-:-:S08]  /*6600*/  ISETP.GT.U32.AND P1, PT, R2, 0x1f, PT ;  /* 0x0000001f0200780c */ /* 0x000fd00003f24070 */
[----:B------:R-:W-:Y:S05]  /*6610*/  BRA.U !UP0, `(.L_x_19893) ;  /* 0x0000000108307547 */ /* 0x000fea000b800000 */
.L_x_19894:
        /* <DEDUP_REMOVED lines=12> */
.L_x_19893:
        /* <DEDUP_REMOVED lines=30> */
        .weak           $__internal_404_$__cuda_sm20_div_s64
        .type           $__internal_404_$__cuda_sm20_div_s64,@function
        .size           $__internal_404_$__cuda_sm20_div_s64,($__internal_405_$__cuda_sm20_rem_s64 - $__internal_404_$__cuda_sm20_div_s64)
$__internal_404_$__cuda_sm20_div_s64:
        /* <DEDUP_REMOVED lines=82> */
[----:B------:R-:W-:Y:S06]  /*6de0*/  RET.REL.NODEC R12 `(uncontiguous_cumulate_mean_i8) ;  /* 0xffffff900c847950 */ /* 0x000fec0003c3ffff */
        .weak           $__internal_405_$__cuda_sm20_rem_s64
        .type           $__internal_405_$__cuda_sm20_rem_s64,@function
        .size           $__internal_405_$__cuda_sm20_rem_s64,(.L_x_30721 - $__internal_405_$__cuda_sm20_rem_s64)
$__internal_405_$__cuda_sm20_rem_s64:
        /* <DEDUP_REMOVED lines=76> */
[----:B------:R-:W-:Y:S06]  /*72b0*/  RET.REL.NODEC R26 `(uncontiguous_cumulate_mean_i8) ;  /* 0xffffff8c1a507950 */ /* 0x000fec0003c3ffff */
.L_x_19895:
        /* <DEDUP_REMOVED lines=12> */
.L_x_30721:


//--------------------- .text.uncontiguous_mean_i8 --------------------------
	.section	.text.uncontiguous_mean_i8,"ax",@progbits
	.align	128
        .global         uncontiguous_mean_i8
        .type           uncontiguous_mean_i8,@function
        .size           uncontiguous_mean_i8,(.L_x_30723 - uncontiguous_mean_i8)
        .other          uncontiguous_mean_i8,@"STO_CUDA_ENTRY STV_DEFAULT"
uncontiguous_mean_i8:
.text.uncontiguous_mean_i8:
        /* <DEDUP_REMOVED lines=37> */
.L_x_19924:
        /* <DEDUP_REMOVED lines=32> */
.L_x_19901:
[----:B------:R-:W-:Y:S01]  /*0450*/  MOV R26, R6 ;  /* 0x00000006001a7202 */ /* 0x000fe20000000f00 */
[----:B------:R-:W-:Y:S01]  /*0460*/  IMAD.MOV.U32 R13, RZ, RZ, R9 ;  /* 0x000000ffff0d7224 */ /* 0x000fe200078e0009 */
[----:B------:R-:W-:Y:S01]  /*0470*/  MOV R14, R40 ;  /* 0x00000028000e7202 */ /* 0x000fe20000000f00 */
[----:B------:R-:W-:Y:S01]  /*0480*/  IMAD.MOV.U32 R11, RZ, RZ, R41 ;  /* 0x000000ffff0b7224 */ /* 0x000fe200078e0029 */
[----:B------:R-:W-:-:S07]  /*0490*/  MOV R12, 0x4b0 ;  /* 0x000004b0000c7802 */ /* 0x000fce0000000f00 */
[----:B-1----:R-:W-:Y:S05]  /*04a0*/  CALL.REL.NOINC `($__internal_406_$__cuda_sm20_div_s64) ;  /* 0x0000006400147944 */ /* 0x002fea0003c00000 */
        /* <DEDUP_REMOVED lines=10> */
.L_x_19902:
[----:B------:R-:W-:Y:S05]  /*0550*/  BSYNC.RECONVERGENT B1 ;  /* 0x0000000000017941 */ /* 0x000fea0003800200 */
.L_x_19900:
        /* <DEDUP_REMOVED lines=33> */
.L_x_19904:
[----:B------:R-:W-:Y:S01]  /*0770*/  IMAD.MOV.U32 R26, RZ, RZ, R20 ;  /* 0x000000ffff1a7224 */ /* 0x000fe200078e0014 */
[----:B------:R-:W-:Y:S01]  /*0780*/  MOV R13, R7 ;  /* 0x00000007000d7202 */ /* 0x000fe20000000f00 */
[----:B------:R-:W-:Y:S01]  /*0790*/  IMAD.MOV.U32 R14, RZ, RZ, R40 ;  /* 0x000000ffff0e7224 */ /* 0x000fe200078e0028 */
[----:B------:R-:W-:Y:S02]  /*07a0*/  MOV R11, R41 ;  /* 0x00000029000b7202 */ /* 0x000fe40000000f00 */
[----:B------:R-:W-:-:S07]  /*07b0*/  MOV R12, 0x7d0 ;  /* 0x000007d0000c7802 */ /* 0x000fce0000000f00 */
[----:B------:R-:W-:Y:S05]  /*07c0*/  CALL.REL.NOINC `($__internal_406_$__cuda_sm20_div_s64) ;  /* 0x00000060004c7944 */ /* 0x000fea0003c00000 */
        /* <DEDUP_REMOVED lines=9> */
.L_x_19905:
[----:B------:R-:W-:Y:S05]  /*0860*/  BSYNC.RECONVERGENT B1 ;  /* 0x0000000000017941 */ /* 0x000fea0003800200 */
.L_x_19903:
        /* <DEDUP_REMOVED lines=34> */
.L_x_19907:
[----:B------:R-:W-:Y:S01]  /*0a90*/  MOV R26, R34 ;  /* 0x00000022001a7202 */ /* 0x000fe20000000f00 */
[----:B------:R-:W-:Y:S01]  /*0aa0*/  IMAD.MOV.U32 R13, RZ, RZ, R35 ;  /* 0x000000ffff0d7224 */ /* 0x000fe200078e0023 */
[----:B------:R-:W-:Y:S01]  /*0ab0*/  MOV R14, R20 ;  /* 0x00000014000e7202 */ /* 0x000fe20000000f00 */
[----:B------:R-:W-:Y:S01]  /*0ac0*/  IMAD.MOV.U32 R11, RZ, RZ, R21 ;  /* 0x000000ffff0b7224 */ /* 0x000fe200078e0015 */
[----:B------:R-:W-:-:S07]  /*0ad0*/  MOV R12, 0xaf0 ;  /* 0x00000af0000c7802 */ /* 0x000fce0000000f00 */
[----:B------:R-:W-:Y:S05]  /*0ae0*/  CALL.REL.NOINC `($__internal_406_$__cuda_sm20_div_s64) ;  /* 0x0000005c00847944 */ /* 0x000fea0003c00000 */
        /* <DEDUP_REMOVED lines=10> */
.L_x_19908:
[----:B------:R-:W-:Y:S05]  /*0b90*/  BSYNC.RECONVERGENT B1 ;  /* 0x0000000000017941 */ /* 0x000fea0003800200 */
.L_x_19906:
        /* <DEDUP_REMOVED lines=34> */
.L_x_19910:
        /* <DEDUP_REMOVED lines=16> */
.L_x_19911:
[----:B------:R-:W-:Y:S05]  /*0ec0*/  BSYNC.RECONVERGENT B1 ;  /* 0x0000000000017941 */ /* 0x000fea0003800200 */
.L_x_19909:
        /* <DEDUP_REMOVED lines=36> */
.L_x_19913:
        /* <DEDUP_REMOVED lines=16> */
.L_x_19914:
[----:B------:R-:W-:Y:S05]  /*1210*/  BSYNC.RECONVERGENT B1 ;  /* 0x0000000000017941 */ /* 0x000fea0003800200 */
.L_x_19912:
        /* <DEDUP_REMOVED lines=35> */
.L_x_19916:
[----:B------:R-:W-:Y:S01]  /*1450*/  IMAD.MOV.U32 R26, RZ, RZ, R34 ;  /* 0x000000ffff1a7224 */ /* 0x000fe200078e0022 */
[----:B------:R-:W-:Y:S01]  /*1460*/  MOV R13, R35 ;  /* 0x00000023000d7202 */ /* 0x000fe20000000f00 */
[----:B------:R-:W-:Y:S01]  /*1470*/  IMAD.MOV.U32 R14, RZ, RZ, R20 ;  /* 0x000000ffff0e7224 */ /* 0x000fe200078e0014 */
[----:B------:R-:W-:Y:S02]  /*1480*/  MOV R11, R21 ;  /* 0x00000015000b7202 */ /* 0x000fe40000000f00 */
[----:B------:R-:W-:-:S07]  /*1490*/  MOV R12, 0x14b0 ;  /* 0x000014b0000c7802 */ /* 0x000fce0000000f00 */
[----:B------:R-:W-:Y:S05]  /*14a0*/  CALL.REL.NOINC `($__internal_406_$__cuda_sm20_div_s64) ;  /* 0x0000005400147944 */ /* 0x000fea0003c00000 */
        /* <DEDUP_REMOVED lines=10> */
.L_x_19917:
[----:B------:R-:W-:Y:S05]  /*1550*/  BSYNC.RECONVERGENT B1 ;  /* 0x0000000000017941 */ /* 0x000fea0003800200 */
.L_x_19915:
        /* <DEDUP_REMOVED lines=34> */
.L_x_19919:
[----:B------:R-:W-:Y:S01]  /*1780*/  IMAD.MOV.U32 R26, RZ, RZ, R38 ;  /* 0x000000ffff1a7224 */ /* 0x000fe200078e0026 */
[----:B------:R-:W-:Y:S01]  /*1790*/  MOV R13, R39 ;  /* 0x00000027000d7202 */ /* 0x000fe20000000f00 */
[----:B------:R-:W-:Y:S01]  /*17a0*/  IMAD.MOV.U32 R14, RZ, RZ, R20 ;  /* 0x000000ffff0e7224 */ /* 0x000fe200078e0014 */
[----:B------:R-:W-:Y:S02]  /*17b0*/  MOV R11, R21 ;  /* 0x00000015000b7202 */ /* 0x000fe40000000f00 */
[----:B------:R-:W-:-:S07]  /*17c0*/  MOV R12, 0x17e0 ;  /* 0x000017e0000c7802 */ /* 0x000fce0000000f00 */
[----:B------:R-:W-:Y:S05]  /*17d0*/  CALL.REL.NOINC `($__internal_406_$__cuda_sm20_div_s64) ;  /* 0x0000005000487944 */ /* 0x000fea0003c00000 */
        /* <DEDUP_REMOVED lines=10> */
.L_x_19920:
[----:B------:R-:W-:Y:S05]  /*1880*/  BSYNC.RECONVERGENT B1 ;  /* 0x0000000000017941 */ /* 0x000fea0003800200 */
.L_x_19918:
        /* <DEDUP_REMOVED lines=35> */
.L_x_19922:
[----:B------:R-:W-:Y:S01]  /*1ac0*/  MOV R26, R34 ;  /* 0x00000022001a7202 */ /* 0x000fe20000000f00 */
[----:B------:R-:W-:Y:S01]  /*1ad0*/  IMAD.MOV.U32 R13, RZ, RZ, R35 ;  /* 0x000000ffff0d7224 */ /* 0x000fe200078e0023 */
[----:B------:R-:W-:Y:S01]  /*1ae0*/  MOV R14, R20 ;  /* 0x00000014000e7202 */ /* 0x000fe20000000f00 */
[----:B------:R-:W-:Y:S01]  /*1af0*/  IMAD.MOV.U32 R11, RZ, RZ, R21 ;  /* 0x000000ffff0b7224 */ /* 0x000fe200078e0015 */
[----:B------:R-:W-:-:S07]  /*1b00*/  MOV R12, 0x1b20 ;  /* 0x00001b20000c7802 */ /* 0x000fce0000000f00 */
[----:B------:R-:W-:Y:S05]  /*1b10*/  CALL.REL.NOINC `($__internal_406_$__cuda_sm20_div_s64) ;  /* 0x0000004c00787944 */ /* 0x000fea0003c00000 */
        /* <DEDUP_REMOVED lines=10> */
.L_x_19923:
[----:B------:R-:W-:Y:S05]  /*1bc0*/  BSYNC.RECONVERGENT B1 ;  /* 0x0000000000017941 */ /* 0x000fea0003800200 */
.L_x_19921:
        /* <DEDUP_REMOVED lines=8> */
.L_x_19899:
        /* <DEDUP_REMOVED lines=35> */
.L_x_19927:
        /* <DEDUP_REMOVED lines=16> */
.L_x_19928:
[----:B------:R-:W-:Y:S05]  /*1f80*/  BSYNC.RECONVERGENT B1 ;  /* 0x0000000000017941 */ /* 0x000fea0003800200 */
.L_x_19926:
        /* <DEDUP_REMOVED lines=34> */
.L_x_19930:
        /* <DEDUP_REMOVED lines=16> */
.L_x_19931:
[----:B------:R-:W-:Y:S05]  /*22b0*/  BSYNC.RECONVERGENT B1 ;  /* 0x0000000000017941 */ /* 0x000fea0003800200 */
.L_x_19929:
        /* <DEDUP_REMOVED lines=35> */
.L_x_19933:
        /* <DEDUP_REMOVED lines=16> */
.L_x_19934:
[----:B------:R-:W-:Y:S05]  /*25f0*/  BSYNC.RECONVERGENT B1 ;  /* 0x0000000000017941 */ /* 0x000fea0003800200 */
.L_x_19932:
        /* <DEDUP_REMOVED lines=35> */
.L_x_19936:
[----:B------:R-:W-:Y:S01]  /*2830*/  IMAD.MOV.U32 R26, RZ, RZ, R18 ;  /* 0x000000ffff1a7224 */ /* 0x000fe200078e0012 */
[----:B------:R-:W-:Y:S01]  /*2840*/  MOV R13, R19 ;  /* 0x00000013000d7202 */ /* 0x000fe20000000f00 */
[----:B------:R-:W-:Y:S01]  /*2850*/  IMAD.MOV.U32 R14, RZ, RZ, R16 ;  /* 0x000000ffff0e7224 */ /* 0x000fe200078e0010 */
[----:B------:R-:W-:Y:S02]  /*2860*/  MOV R11, R17 ;  /* 0x00000011000b7202 */ /* 0x000fe40000000f00 */
[----:B------:R-:W-:-:S07]  /*2870*/  MOV R12, 0x2890 ;  /* 0x00002890000c7802 */ /* 0x000fce0000000f00 */
[----:B------:R-:W-:Y:S05]  /*2880*/  CALL.REL.NOINC `($__internal_406_$__cuda_sm20_div_s64) ;  /* 0x00000040001c7944 */ /* 0x000fea0003c00000 */
        /* <DEDUP_REMOVED lines=10> */
.L_x_19937:
[----:B------:R-:W-:Y:S05]  /*2930*/  BSYNC.RECONVERGENT B1 ;  /* 0x0000000000017941 */ /* 0x000fea0003800200 */
.L_x_19935:
[----:B------:R-:W-:Y:S01]  /*2940*/  IMAD R11, R11, R34, RZ ;  /* 0x000000220b0b7224 */ /* 0x000fe200078e02ff */
[----:B------:R-:W-:Y:S01]  /*2950*/  IADD3 R8, PT, PT, R8, -0x2, RZ ;  /* 0xfffffffe08087810 */ /* 0x000fe20007ffe0ff */
[----:B------:R-:W-:Y:S02]  /*2960*/  IMAD.MOV.U32 R38, RZ, RZ, R22 ;  /* 0x000000ffff267224 */ /* 0x000fe400078e0016 */
[-C--:B------:R-:W-:Y:S02]  /*2970*/  IMAD R11, R35, R10.reuse, R11 ;  /* 0x0000000a230b7224 */ /* 0x080fe400078e020b */
[----:B------:R-:W-:-:S04]  /*2980*/  IMAD.WIDE.U32 R22, R34, R10, R38 ;  /* 0x0000000a22167225 */ /* 0x000fc800078e0026 */
[----:B------:R-:W-:-:S07]  /*2990*/  IMAD.IADD R23, R23, 0x1, R11 ;  /* 0x0000000117177824 */ /* 0x000fce00078e020b */
.L_x_19925:
        /* <DEDUP_REMOVED lines=31> */
.L_x_19939:
[----:B------:R-:W-:Y:S01]  /*2b90*/  MOV R18, R6 ;  /* 0x0000000600127202 */ /* 0x000fe20000000f00 */
[----:B------:R-:W-:Y:S01]  /*2ba0*/  IMAD.MOV.U32 R21, RZ, RZ, R9 ;  /* 0x000000ffff157224 */ /* 0x000fe200078e0009 */
[----:B------:R-:W-:Y:S01]  /*2bb0*/  MOV R24, R16 ;  /* 0x0000001000187202 */ /* 0x000fe20000000f00 */
[----:B------:R-:W-:Y:S01]  /*2bc0*/  IMAD.MOV.U32 R19, RZ, RZ, R17 ;  /* 0x000000ffff137224 */ /* 0x000fe200078e0011 */
[----:B------:R-:W-:-:S07]  /*2bd0*/  MOV R26, 0x2bf0 ;  /* 0x00002bf0001a7802 */ /* 0x000fce0000000f00 */
[----:B------:R-:W-:Y:S05]  /*2be0*/  CALL.REL.NOINC `($__internal_407_$__cuda_sm20_rem_s64) ;  /* 0x0000004000907944 */ /* 0x000fea0003c00000 */
.L_x_19940:
[----:B------:R-:W-:Y:S05]  /*2bf0*/  BSYNC.RECONVERGENT B1 ;  /* 0x0000000000017941 */ /* 0x000fea0003800200 */
.L_x_19938:
        /* <DEDUP_REMOVED lines=30> */
.L_x_19942:
[----:B------:R-:W-:Y:S01]  /*2de0*/  MOV R24, R16 ;  /* 0x0000001000187202 */ /* 0x000fe20000000f00 */
[----:B------:R-:W-:Y:S01]  /*2df0*/  IMAD.MOV.U32 R19, RZ, RZ, R17 ;  /* 0x000000ffff137224 */ /* 0x000fe200078e0011 */
[----:B------:R-:W-:Y:S01]  /*2e00*/  MOV R18, R20 ;  /* 0x0000001400127202 */ /* 0x000fe20000000f00 */
[----:B------:R-:W-:Y:S01]  /*2e10*/  IMAD.MOV.U32 R21, RZ, RZ, R7 ;  /* 0x000000ffff157224 */ /* 0x000fe200078e0007 */
[----:B------:R-:W-:-:S07]  /*2e20*/  MOV R26, 0x2e40 ;  /* 0x00002e40001a7802 */ /* 0x000fce0000000f00 */
[----:B------:R-:W-:Y:S05]  /*2e30*/  CALL.REL.NOINC `($__internal_407_$__cuda_sm20_rem_s64) ;  /* 0x0000003c00fc7944 */ /* 0x000fea0003c00000 */
[----:B------:R-:W-:Y:S01]  /*2e40*/  MOV R6, R10 ;  /* 0x0000000a00067202 */ /* 0x000fe20000000f00 */
[----:B------:R-:W-:-:S07]  /*2e50*/  IMAD.MOV.U32 R7, RZ, RZ, R11 ;  /* 0x000000ffff077224 */ /* 0x000fce00078e000b */
.L_x_19943:
[----:B------:R-:W-:Y:S05]  /*2e60*/  BSYNC.RECONVERGENT B1 ;  /* 0x0000000000017941 */ /* 0x000fea0003800200 */
.L_x_19941:
[----:B------:R-:W-:Y:S02]  /*2e70*/  IMAD R7, R7, R8, RZ ;  /* 0x0000000807077224 */ /* 0x000fe400078e02ff */
[----:B------:R-:W-:-:S04]  /*2e80*/  IMAD.WIDE.U32 R22, R8, R6, R22 ;  /* 0x0000000608167225 */ /* 0x000fc800078e0016 */
[----:B------:R-:W-:-:S05]  /*2e90*/  IMAD R7, R9, R6, R7 ;  /* 0x0000000609077224 */ /* 0x000fca00078e0207 */
[----:B------:R-:W-:-:S07]  /*2ea0*/  IADD3 R23, PT, PT, R23, R7, RZ ;  /* 0x0000000717177210 */ /* 0x000fce0007ffe0ff */
.L_x_19898:
[----:B------:R-:W0:Y:S02]  /*2eb0*/  LDCU.64 UR6, c[0x0][0x388] ;  /* 0x00007100ff0677ac */ /* 0x000e240008000a00 */
[----:B0-----:R-:W-:Y:S02]  /*2ec0*/  IADD3 R22, P1, PT, R22, UR6, RZ ;  /* 0x0000000616167c10 */ /* 0x001fe4000ff3e0ff */
[----:B------:R-:W-:Y:S02]  /*2ed0*/  IADD3 R4, P0, PT, R4, UR6, RZ ;  /* 0x0000000604047c10 */ /* 0x000fe4000ff1e0ff */
[----:B------:R-:W-:Y:S02]  /*2ee0*/  IADD3.X R23, PT, PT, R23, UR7, RZ, P1, !PT ;  /* 0x0000000717177c10 */ /* 0x000fe40008ffe4ff */
[----:B------:R-:W-:-:S04]  /*2ef0*/  IADD3.X R5, PT, PT, R5, UR7, RZ, P0, !PT ;  /* 0x0000000705057c10 */ /* 0x000fc800087fe4ff */
[----:B------:R-:W2:Y:S04]  /*2f00*/  LDG.E.S8 R23, desc[UR8][R22.64] ;  /* 0x0000000816177981 */ /* 0x000ea8000c1e1300 */
[----:B------:R-:W2:Y:S02]  /*2f10*/  LDG.E.S8 R4, desc[UR8][R4.64] ;  /* 0x0000000804047981 */ /* 0x000ea4000c1e1300 */
[----:B--2---:R-:W-:-:S05]  /*2f20*/  IMAD.IADD R6, R4, 0x1, R23 ;  /* 0x0000000104067824 */ /* 0x004fca00078e0217 */
[----:B------:R-:W-:-:S04]  /*2f30*/  I2FP.F32.S32 R6, R6 ;  /* 0x0000000600067245 */ /* 0x000fc80000201400 */
[----:B------:R-:W-:-:S05]  /*2f40*/  F2FP.F16.F32.PACK_AB R6, RZ, R6 ;  /* 0x00000006ff06723e */ /* 0x000fca00000000ff */
[----:B------:R0:W-:Y:S01]  /*2f50*/  STS.U16 [R3], R6 ;  /* 0x0000000603007388 */ /* 0x0001e20000000400 */
[----:B------:R-:W-:Y:S05]  /*2f60*/  BRA `(.L_x_19944) ;  /* 0x0000003400a87947 */ /* 0x000fea0003800000 */
.L_x_19897:
        /* <DEDUP_REMOVED lines=22> */
.L_x_19971:
        /* <DEDUP_REMOVED lines=32> */
.L_x_19948:
[----:B------:R-:W-:Y:S01]  /*32d0*/  IMAD.MOV.U32 R26, RZ, RZ, R10 ;  /* 0x000000ffff1a7224 */ /* 0x000fe200078e000a */
[----:B------:R-:W-:Y:S01]  /*32e0*/  MOV R13, R15 ;  /* 0x0000000f000d7202 */ /* 0x000fe20000000f00 */
[----:B------:R-:W-:Y:S01]  /*32f0*/  IMAD.MOV.U32 R14, RZ, RZ, R20 ;  /* 0x000000ffff0e7224 */ /* 0x000fe200078e0014 */
[----:B------:R-:W-:Y:S02]  /*3300*/  MOV R11, R21 ;  /* 0x00000015000b7202 */ /* 0x000fe40000000f00 */
[----:B------:R-:W-:-:S07]  /*3310*/  MOV R12, 0x3330 ;  /* 0x00003330000c7802 */ /* 0x000fce0000000f00 */
[----:B-123--:R-:W-:Y:S05]  /*3320*/  CALL.REL.NOINC `($__internal_406_$__cuda_sm20_div_s64) ;  /* 0x0000003400747944 */ /* 0x00efea0003c00000 */
        /* <DEDUP_REMOVED lines=10> */
.L_x_19949:
[----:B------:R-:W-:Y:S05]  /*33d0*/  BSYNC.RECONVERGENT B1 ;  /* 0x0000000000017941 */ /* 0x000fea0003800200 */
.L_x_19947:
        /* <DEDUP_REMOVED lines=38> */
.L_x_19951:
[----:B------:R-:W-:Y:S01]  /*3640*/  IMAD.MOV.U32 R26, RZ, RZ, R36 ;  /* 0x000000ffff1a7224 */ /* 0x000fe200078e0024 */
[----:B------:R-:W-:Y:S01]  /*3650*/  MOV R13, R37 ;  /* 0x00000025000d7202 */ /* 0x000fe20000000f00 */
[----:B------:R-:W-:Y:S01]  /*3660*/  IMAD.MOV.U32 R14, RZ, RZ, R38 ;  /* 0x000000ffff0e7224 */ /* 0x000fe200078e0026 */
[----:B------:R-:W-:Y:S02]  /*3670*/  MOV R11, R39 ;  /* 0x00000027000b7202 */ /* 0x000fe40000000f00 */
[----:B------:R-:W-:-:S07]  /*3680*/  MOV R12, 0x36a0 ;  /* 0x000036a0000c7802 */ /* 0x000fce0000000f00 */
[----:B-1----:R-:W-:Y:S05]  /*3690*/  CALL.REL.NOINC `($__internal_406_$__cuda_sm20_div_s64) ;  /* 0x0000003000987944 */ /* 0x002fea0003c00000 */
        /* <DEDUP_REMOVED lines=11> */
.L_x_19952:
[----:B------:R-:W-:Y:S05]  /*3750*/  BSYNC.RECONVERGENT B1 ;  /* 0x0000000000017941 */ /* 0x000fea0003800200 */
.L_x_19950:
        /* <DEDUP_REMOVED lines=38> */
.L_x_19954:
[----:B------:R-:W-:Y:S01]  /*39c0*/  MOV R26, R36 ;  /* 0x00000024001a7202 */ /* 0x000fe20000000f00 */
[----:B------:R-:W-:Y:S01]  /*39d0*/  IMAD.MOV.U32 R13, RZ, RZ, R37 ;  /* 0x000000ffff0d7224 */ /* 0x000fe200078e0025 */
[----:B------:R-:W-:Y:S01]  /*39e0*/  MOV R14, R38 ;  /* 0x00000026000e7202 */ /* 0x000fe20000000f00 */
[----:B------:R-:W-:Y:S01]  /*39f0*/  IMAD.MOV.U32 R11, RZ, RZ, R39 ;  /* 0x000000ffff0b7224 */ /* 0x000fe200078e0027 */
[----:B------:R-:W-:-:S07]  /*3a00*/  MOV R12, 0x3a20 ;  /* 0x00003a20000c7802 */ /* 0x000fce0000000f00 */
[----:B-1----:R-:W-:Y:S05]  /*3a10*/  CALL.REL.NOINC `($__internal_406_$__cuda_sm20_div_s64) ;  /* 0x0000002c00b87944 */ /* 0x002fea0003c00000 */
        /* <DEDUP_REMOVED lines=11> */
.L_x_19955:
[----:B------:R-:W-:Y:S05]  /*3ad0*/  BSYNC.RECONVERGENT B1 ;  /* 0x0000000000017941 */ /* 0x000fea0003800200 */
.L_x_19953:
        /* <DEDUP_REMOVED lines=37> */
.L_x_19957:
        /* <DEDUP_REMOVED lines=17> */
.L_x_19958:
[----:B------:R-:W-:Y:S05]  /*3e40*/  BSYNC.RECONVERGENT B1 ;  /* 0x0000000000017941 */ /* 0x000fea0003800200 */
.L_x_19956:
        /* <DEDUP_REMOVED lines=38> */
.L_x_19960:
        /* <DEDUP_REMOVED lines=17> */
.L_x_19961:
[----:B------:R-:W-:Y:S05]  /*41c0*/  BSYNC.RECONVERGENT B1 ;  /* 0x0000000000017941 */ /* 0x000fea0003800200 */
.L_x_19959:
        /* <DEDUP_REMOVED lines=38> */
.L_x_19963:
        /* <DEDUP_REMOVED lines=17> */
.L_x_19964:
[----:B------:R-:W-:Y:S05]  /*4540*/  BSYNC.RECONVERGENT B1 ;  /* 0x0000000000017941 */ /* 0x000fea0003800200 */
.L_x_19962:
        /* <DEDUP_REMOVED lines=37> */
.L_x_19966:
        /* <DEDUP_REMOVED lines=17> */
.L_x_19967:
[----:B------:R-:W-:Y:S05]  /*48b0*/  BSYNC.RECONVERGENT B1 ;  /* 0x0000000000017941 */ /* 0x000fea0003800200 */
.L_x_19965:
        /* <DEDUP_REMOVED lines=36> */
.L_x_19969:
[----:B------:R-:W-:Y:S01]  /*4b00*/  MOV R26, R36 ;  /* 0x00000024001a7202 */ /* 0x000fe20000000f00 */
[----:B------:R-:W-:Y:S01]  /*4b10*/  IMAD.MOV.U32 R14, RZ, RZ, R38 ;  /* 0x000000ffff0e7224 */ /* 0x000fe200078e0026 */
[----:B------:R-:W-:Y:S02]  /*4b20*/  MOV R13, R37 ;  /* 0x00000025000d7202 */ /* 0x000fe40000000f00 */
[----:B------:R-:W-:Y:S02]  /*4b30*/  MOV R11, R39 ;  /* 0x00000027000b7202 */ /* 0x000fe40000000f00 */
[----:B------:R-:W-:-:S07]  /*4b40*/  MOV R12, 0x4b60 ;  /* 0x00004b60000c7802 */ /* 0x000fce0000000f00 */
[----:B-1----:R-:W-:Y:S05]  /*4b50*/  CALL.REL.NOINC `($__internal_406_$__cuda_sm20_div_s64) ;  /* 0x0000001c00687944 */ /* 0x002fea0003c00000 */
        /* <DEDUP_REMOVED lines=11> */
.L_x_19970:
[----:B------:R-:W-:Y:S05]  /*4c10*/  BSYNC.RECONVERGENT B1 ;  /* 0x0000000000017941 */ /* 0x000fea0003800200 */
.L_x_19968:
        /* <DEDUP_REMOVED lines=11> */
.L_x_19946:
        /* <DEDUP_REMOVED lines=36> */
.L_x_19974:
[----:B------:R-:W-:Y:S01]  /*4f10*/  IMAD.MOV.U32 R26, RZ, RZ, R10 ;  /* 0x000000ffff1a7224 */ /* 0x000fe200078e000a */
[----:B------:R-:W-:Y:S01]  /*4f20*/  MOV R13, R15 ;  /* 0x0000000f000d7202 */ /* 0x000fe20000000f00 */
[----:B------:R-:W-:Y:S01]  /*4f30*/  IMAD.MOV.U32 R11, RZ, RZ, R17 ;  /* 0x000000ffff0b7224 */ /* 0x000fe200078e0011 */
[----:B------:R-:W-:Y:S02]  /*4f40*/  MOV R14, R16 ;  /* 0x00000010000e7202 */ /* 0x000fe40000000f00 */
[----:B------:R-:W-:-:S07]  /*4f50*/  MOV R12, 0x4f70 ;  /* 0x00004f70000c7802 */ /* 0x000fce0000000f00 */
[----:B------:R-:W-:Y:S05]  /*4f60*/  CALL.REL.NOINC `($__internal_406_$__cuda_sm20_div_s64) ;  /* 0x0000001800647944 */ /* 0x000fea0003c00000 */
        /* <DEDUP_REMOVED lines=10> */
.L_x_19975:
[----:B------:R-:W-:Y:S05]  /*5010*/  BSYNC.RECONVERGENT B1 ;  /* 0x0000000000017941 */ /* 0x000fea0003800200 */
.L_x_19973:
        /* <DEDUP_REMOVED lines=41> */
.L_x_19977:
[----:B------:R-:W-:Y:S01]  /*52b0*/  MOV R26, R20 ;  /* 0x00000014001a7202 */ /* 0x000fe20000000f00 */
[----:B------:R-:W-:Y:S01]  /*52c0*/  IMAD.MOV.U32 R14, RZ, RZ, R18 ;  /* 0x000000ffff0e7224 */ /* 0x000fe200078e0012 */
[----:B------:R-:W-:Y:S02]  /*52d0*/  MOV R13, R21 ;  /* 0x00000015000d7202 */ /* 0x000fe40000000f00 */
[----:B------:R-:W-:Y:S02]  /*52e0*/  MOV R11, R19 ;  /* 0x00000013000b7202 */ /* 0x000fe40000000f00 */
[----:B------:R-:W-:-:S07]  /*52f0*/  MOV R12, 0x5310 ;  /* 0x00005310000c7802 */ /* 0x000fce0000000f00 */
[----:B------:R-:W-:Y:S05]  /*5300*/  CALL.REL.NOINC `($__internal_406_$__cuda_sm20_div_s64) ;  /* 0x00000014007c7944 */ /* 0x000fea0003c00000 */
        /* <DEDUP_REMOVED lines=11> */
.L_x_19978:
[----:B------:R-:W-:Y:S05]  /*53c0*/  BSYNC.RECONVERGENT B1 ;  /* 0x0000000000017941 */ /* 0x000fea0003800200 */
.L_x_19976:
        /* <DEDUP_REMOVED lines=40> */
.L_x_19980:
[----:B------:R-:W-:Y:S01]  /*5650*/  MOV R26, R18 ;  /* 0x00000012001a7202 */ /* 0x000fe20000000f00 */
[----:B------:R-:W-:Y:S01]  /*5660*/  IMAD.MOV.U32 R13, RZ, RZ, R19 ;  /* 0x000000ffff0d7224 */ /* 0x000fe200078e0013 */
[----:B------:R-:W-:Y:S02]  /*5670*/  MOV R14, R20 ;  /* 0x00000014000e7202 */ /* 0x000fe40000000f00 */
[----:B------:R-:W-:Y:S02]  /*5680*/  MOV R11, R21 ;  /* 0x00000015000b7202 */ /* 0x000fe40000000f00 */
[----:B------:R-:W-:-:S07]  /*5690*/  MOV R12, 0x56b0 ;  /* 0x000056b0000c7802 */ /* 0x000fce0000000f00 */
[----:B------:R-:W-:Y:S05]  /*56a0*/  CALL.REL.NOINC `($__internal_406_$__cuda_sm20_div_s64) ;  /* 0x0000001000947944 */ /* 0x000fea0003c00000 */
        /* <DEDUP_REMOVED lines=11> */
.L_x_19981:
[----:B------:R-:W-:Y:S05]  /*5760*/  BSYNC.RECONVERGENT B1 ;  /* 0x0000000000017941 */ /* 0x000fea0003800200 */
.L_x_19979:
        /* <DEDUP_REMOVED lines=39> */
.L_x_19983:
        /* <DEDUP_REMOVED lines=17> */
.L_x_19984:
[----:B------:R-:W-:Y:S05]  /*5af0*/  BSYNC.RECONVERGENT B1 ;  /* 0x0000000000017941 */ /* 0x000fea0003800200 */
.L_x_19982:
        /* <DEDUP_REMOVED lines=9> */
.L_x_19972:
        /* <DEDUP_REMOVED lines=34> */
.L_x_19987:
[----:B------:R-:W-:Y:S01]  /*5db0*/  MOV R26, R10 ;  /* 0x0000000a001a7202 */ /* 0x000fe20000000f00 */
[----:B------:R-:W-:Y:S01]  /*5dc0*/  IMAD.MOV.U32 R13, RZ, RZ, R15 ;  /* 0x000000ffff0d7224 */ /* 0x000fe200078e000f */
[----:B------:R-:W-:Y:S02]  /*5dd0*/  MOV R14, R16 ;  /* 0x00000010000e7202 */ /* 0x000fe40000000f00 */
[----:B------:R-:W-:Y:S02]  /*5de0*/  MOV R11, R17 ;  /* 0x00000011000b7202 */ /* 0x000fe40000000f00 */
[----:B------:R-:W-:-:S07]  /*5df0*/  MOV R12, 0x5e10 ;  /* 0x00005e10000c7802 */ /* 0x000fce0000000f00 */
[----:B------:R-:W-:Y:S05]  /*5e00*/  CALL.REL.NOINC `($__internal_406_$__cuda_sm20_div_s64) ;  /* 0x0000000800bc7944 */ /* 0x000fea0003c00000 */
        /* <DEDUP_REMOVED lines=10> */
.L_x_19988:
[----:B------:R-:W-:Y:S05]  /*5eb0*/  BSYNC.RECONVERGENT B1 ;  /* 0x0000000000017941 */ /* 0x000fea0003800200 */
.L_x_19986:
        /* <DEDUP_REMOVED lines=39> */
.L_x_19990:
[----:B------:R-:W-:Y:S01]  /*6130*/  MOV R26, R18 ;  /* 0x00000012001a7202 */ /* 0x000fe20000000f00 */
[----:B------:R-:W-:Y:S01]  /*6140*/  IMAD.MOV.U32 R14, RZ, RZ, R16 ;  /* 0x000000ffff0e7224 */ /* 0x000fe200078e0010 */
[----:B------:R-:W-:Y:S02]  /*6150*/  MOV R13, R19 ;  /* 0x00000013000d7202 */ /* 0x000fe40000000f00 */
        /* <DEDUP_REMOVED lines=14> */
.L_x_19991:
[----:B------:R-:W-:Y:S05]  /*6240*/  BSYNC.RECONVERGENT B1 ;  /* 0x0000000000017941 */ /* 0x000fea0003800200 */
.L_x_19989:
        /* <DEDUP_REMOVED lines=9> */
.L_x_19985:
        /* <DEDUP_REMOVED lines=30> */
.L_x_19993:
[----:B------:R-:W-:Y:S01]  /*64c0*/  MOV R24, R18 ;  /* 0x0000001200187202 */ /* 0x000fe20000000f00 */
[----:B------:R-:W-:Y:S01]  /*64d0*/  IMAD.MOV.U32 R21, RZ, RZ, R15 ;  /* 0x000000ffff157224 */ /* 0x000fe200078e000f */
[----:B------:R-:W-:Y:S02]  /*64e0*/  MOV R18, R10 ;  /* 0x0000000a00127202 */ /* 0x000fe40000000f00 */
[----:B------:R-:W-:-:S07]  /*64f0*/  MOV R26, 0x6510 ;  /* 0x00006510001a7802 */ /* 0x000fce0000000f00 */
[----:B------:R-:W-:Y:S05]  /*6500*/  CALL.REL.NOINC `($__internal_407_$__cuda_sm20_rem_s64) ;  /* 0x0000000800487944 */ /* 0x000fea0003c00000 */
.L_x_19994:
[----:B------:R-:W-:Y:S05]  /*6510*/  BSYNC.RECONVERGENT B1 ;  /* 0x0000000000017941 */ /* 0x000fea0003800200 */
.L_x_19992:
        /* <DEDUP_REMOVED lines=8> */
.L_x_19945:
[----:B------:R-:W0:Y:S02]  /*65a0*/  LDCU.64 UR6, c[0x0][0x388] ;  /* 0x00007100ff0677ac */ /* 0x000e240008000a00 */
[----:B0-----:R-:W-:-:S04]  /*65b0*/  IADD3 R6, P0, PT, R6, UR6, RZ ;  /* 0x0000000606067c10 */ /* 0x001fc8000ff1e0ff */
[----:B------:R-:W-:-:S05]  /*65c0*/  IADD3.X R7, PT, PT, R5, UR7, RZ, P0, !PT ;  /* 0x0000000705077c10 */ /* 0x000fca00087fe4ff */
[----:B------:R-:W2:Y:S02]  /*65d0*/  LDG.E.S8 R6, desc[UR8][R6.64] ;  /* 0x0000000806067981 */ /* 0x000ea4000c1e1300 */
[----:B--2---:R-:W0:Y:S02]  /*65e0*/  I2F.S16 R4, R6 ;  /* 0x0000000600047306 */ /* 0x004e240000101400 */
[----:B0-----:R-:W-:-:S05]  /*65f0*/  F2FP.F16.F32.PACK_AB R4, RZ, R4 ;  /* 0x00000004ff04723e */ /* 0x001fca00000000ff */
[----:B------:R1:W-:Y:S02]  /*6600*/  STS.U16 [R3], R4 ;  /* 0x0000000403007388 */ /* 0x0003e40000000400 */
.L_x_19944:
[----:B------:R-:W-:Y:S05]  /*6610*/  BSYNC.RECONVERGENT B0 ;  /* 0x0000000000007941 */ /* 0x000fea0003800200 */
.L_x_19896:
[----:B------:R-:W-:Y:S01]  /*6620*/  BAR.SYNC.DEFER_BLOCKING 0x0 ;  /* 0x0000000000007b1d */ /* 0x000fe20000010000 */
[----:B------:R-:W-:Y:S01]  /*6630*/  UISETP.GE.U32.AND UP0, UPT, UR5, 0x42, UPT ;  /* 0x000000420500788c */ /* 0x000fe2000bf06070 */
[----:B------:R-:W-:-:S08]  /*6640*/  ISETP.GT.U32.AND P1, PT, R2, 0x1f, PT ;  /* 0x0000001f0200780c */ /* 0x000fd00003f24070 */
[----:B------:R-:W-:Y:S05]  /*6650*/  BRA.U !UP0, `(.L_x_19995) ;  /* 0x0000000108307547 */ /* 0x000fea000b800000 */
.L_x_19996:
        /* <DEDUP_REMOVED lines=12> */
.L_x_19995:
        /* <DEDUP_REMOVED lines=30> */
        .weak           $__internal_406_$__cuda_sm20_div_s64
        .type           $__internal_406_$__cuda_sm20_div_s64,@function
        .size           $__internal_406_$__cuda_sm20_div_s64,($__internal_407_$__cuda_sm20_rem_s64 - $__internal_406_$__cuda_sm20_div_s64)
$__internal_406_$__cuda_sm20_div_s64:
        /* <DEDUP_REMOVED lines=82> */
[----:B------:R-:W-:Y:S06]  /*6e20*/  RET.REL.NODEC R12 `(uncontiguous_mean_i8) ;  /* 0xffffff900c747950 */ /* 0x000fec0003c3ffff */
        .weak           $__internal_407_$__cuda_sm20_rem_s64
        .type           $__internal_407_$__cuda_sm20_rem_s64,@function
        .size           $__internal_407_$__cuda_sm20_rem_s64,(.L_x_30723 - $__internal_407_$__cuda_sm20_rem_s64)
$__internal_407_$__cuda_sm20_rem_s64:
        /* <DEDUP_REMOVED lines=76> */
[----:B------:R-:W-:Y:S06]  /*72f0*/  RET.REL.NODEC R26 `(uncontiguous_mean_i8) ;  /* 0xffffff8c1a407950 */ /* 0x000fec0003c3ffff */
.L_x_19997:
        /* <DEDUP_REMOVED lines=16> */
.L_x_30723:


//--------------------- .text.contiguous_cumulate_mean_i8 --------------------------
	.section	.text.contiguous_cumulate_mean_i8,"ax",@progbits
	.align	128
        .global         contiguous_cumulate_mean_i8
        .type           contiguous_cumulate_mean_i8,@function
        .size           contiguous_cumulate_mean_i8,(.L_x_31358 - contiguous_cumulate_mean_i8)
        .other          contiguous_cumulate_mean_i8,@"STO_CUDA_ENTRY STV_DEFAULT"
contiguous_cumulate_mean_i8:
.text.contiguous_cumulate_mean_i8:
        /* <DEDUP_REMOVED lines=36> */
.L_x_19999:
[----:B------:R-:W-:Y:S05]  /*0240*/  BSYNC.RECONVERGENT B0 ;  /* 0x0000000000007941 */ /* 0x000fea0003800200 */
.L_x_19998:
[----:B------:R-:W-:Y:S01]  /*0250*/  BAR.SYNC.DEFER_BLOCKING 0x0 ;  /* 0x0000000000007b1d */ /* 0x000fe20000010000 */
[----:B------:R-:W-:-:S09]  /*0260*/  UISETP.GE.U32.AND UP0, UPT, UR5, 0x42, UPT ;  /* 0x000000420500788c */ /* 0x000fd2000bf06070 */
[----:B------:R-:W-:Y:S05]  /*0270*/  BRA.U !UP0, `(.L_x_20000) ;  /* 0x0000000108307547 */ /* 0x000fea000b800000 */
.L_x_20001:
        /* <DEDUP_REMOVED lines=12> */
.L_x_20000:
        /* <DEDUP_REMOVED lines=30> */
.L_x_20002:
        /* <DEDUP_REMOVED lines=14> */
.L_x_31358:


//--------------------- .text.contiguous_mean_i8  --------------------------
	.section	.text.contiguous_mean_i8,"ax",@progbits
	.align	128
        .global         contiguous_mean_i8
        .type           contiguous_mean_i8,@function
        .size           contiguous_mean_i8,(.L_x_31359 - contiguous_mean_i8)
        .other          contiguous_mean_i8,@"STO_CUDA_ENTRY STV_DEFAULT"
contiguous_mean_i8:
.text.contiguous_mean_i8:
        /* <DEDUP_REMOVED lines=14> */
[----:B------:R-:W-:Y:S01]  /*00e0*/  @!P0 IMAD.X R5, RZ, RZ, R11, P1 ;  /* 0x000000ffff058224 */ /* 0x000fe200008e060b */
[----:B------:R-:W-:-:S04]  /*00f0*/  @!P0 IADD3.X R7, PT, PT, RZ, R11, RZ, P2, !PT ;  /* 0x0000000bff078210 */ /* 0x000fc800017fe4ff */
[----:B---3--:R-:W2:Y:S04]  /*0100*/  @!P0 LDG.E.S8 R4, desc[UR8][R4.64] ;  /* 0x0000000804048981 */ /* 0x008ea8000c1e1300 */
[----:B------:R-:W2:Y:S01]  /*0110*/  @!P0 LDG.E.S8 R7, desc[UR8][R6.64] ;  /* 0x0000000806078981 */ /* 0x000ea2000c1e1300 */
[----:B------:R-:W0:Y:S01]  /*0120*/  S2UR UR6, SR_CgaCtaId ;  /* 0x00000000000679c3 */ /* 0x000e220000008800 */
[----:B------:R-:W-:Y:S01]  /*0130*/  UMOV UR4, 0x400 ;  /* 0x0000040000047882 */ /* 0x000fe20000000000 */
[----:B------:R-:W-:Y:S01]  /*0140*/  BSSY.RECONVERGENT B0, `(.L_x_20003) ;  /* 0x0000014000007945 */ /* 0x000fe20003800200 */
[----:B------:R-:W-:Y:S01]  /*0150*/  ISETP.GT.U32.AND P1, PT, R2, 0x1f, PT ;  /* 0x0000001f0200780c */ /* 0x000fe20003f24070 */
[----:B0-----:R-:W-:Y:S01]  /*0160*/  ULEA UR4, UR6, UR4, 0x18 ;  /* 0x0000000406047291 */ /* 0x001fe2000f8ec0ff */
        /* <DEDUP_REMOVED lines=11> */
[----:B-1----:R-:W-:-:S04]  /*0220*/  IADD3 R4, P0, PT, R9, UR6, RZ ;  /* 0x0000000609047c10 */ /* 0x002fc8000ff1e0ff */
[----:B0-----:R-:W-:-:S05]  /*0230*/  IADD3.X R5, PT, PT, RZ, UR7, RZ, P0, !PT ;  /* 0x00000007ff057c10 */ /* 0x001fca00087fe4ff */
[----:B------:R-:W2:Y:S02]  /*0240*/  LDG.E.S8 R4, desc[UR8][R4.64] ;  /* 0x0000000804047981 */ /* 0x000ea4000c1e1300 */
[----:B--2---:R-:W0:Y:S02]  /*0250*/  I2F.S16 R6, R4 ;  /* 0x0000000400067306 */ /* 0x004e240000101400 */
[----:B0-----:R-:W-:-:S05]  /*0260*/  F2FP.F16.F32.PACK_AB R6, RZ, R6 ;  /* 0x00000006ff06723e */ /* 0x001fca00000000ff */
[----:B------:R1:W-:Y:S02]  /*0270*/  STS.U16 [R3], R6 ;  /* 0x0000000603007388 */ /* 0x0003e40000000400 */
.L_x_20004:
[----:B------:R-:W-:Y:S05]  /*0280*/  BSYNC.RECONVERGENT B0 ;  /* 0x0000000000007941 */ /* 0x000fea0003800200 */
.L_x_20003:
[----:B------:R-:W-:Y:S01]  /*0290*/  BAR.SYNC.DEFER_BLOCKING 0x0 ;  /* 0x0000000000007b1d */ /* 0x000fe20000010000 */
[----:B------:R-:W-:-:S09]  /*02a0*/  UISETP.GE.U32.AND UP0, UPT, UR5, 0x42, UPT ;  /* 0x000000420500788c */ /* 0x000fd2000bf06070 */
[----:B------:R-:W-:Y:S05]  /*02b0*/  BRA.U !UP0, `(.L_x_20005) ;  /* 0x0000000108307547 */ /* 0x000fea000b800000 */
.L_x_20006:
        /* <DEDUP_REMOVED lines=12> */
.L_x_20005:
        /* <DEDUP_REMOVED lines=30> */
.L_x_20007:
        /* <DEDUP_REMOVED lines=10> */
.L_x_31359:


//--------------------- .text.contiguous_mean33_bool --------------------------
	.section	.text.contiguous_mean33_bool,"ax",@progbits
	.align	128
        .global         contiguous_mean33_bool
        .type           contiguous_mean33_bool,@function
        .size           contiguous_mean33_bool,(.L_x_31360 - contiguous_mean33_bool)
        .other          contiguous_mean33_bool,@"STO_CUDA_ENTRY STV_DEFAULT"
contiguous_mean33_bool:
.text.contiguous_mean33_bool:
        /* <DEDUP_REMOVED lines=51> */
.L_x_20010:
        /* <DEDUP_REMOVED lines=56> */
.L_x_20009:
        /* <DEDUP_REMOVED lines=32> */
.L_x_20012:
        /* <DEDUP_REMOVED lines=19> */
.L_x_20013:
[----:B------:R-:W-:Y:S05]  /*09e0*/  @!P1 BRA `(.L_x_20011) ;  /* 0x0000000000289947 */ /* 0x000fea0003800000 */
[----:B------:R-:W-:Y:S01]  /*09f0*/  IMAD R8, R0, UR4, RZ ;  /* 0x0000000400087c24 */ /* 0x000fe2000f8e02ff */
[----:B------:R-:W-:-:S04]  /*0a00*/  IADD3 R6, PT, PT, -R6, RZ, RZ ;  /* 0x000000ff06067210 */ /* 0x000fc80007ffe1ff */
[----:B------:R-:W-:-:S05]  /*0a10*/  LEA R8, R8, R7, 0x1 ;  /* 0x0000000708087211 */ /* 0x000fca00078e08ff */
[----:B------:R-:W-:-:S07]  /*0a20*/  VIADD R9, R8, UR5 ;  /* 0x0000000508097c36 */ /* 0x000fce0008000000 */
.L_x_20014:
[----:B------:R0:W1:Y:S01]  /*0a30*/  LDS.U16 R11, [R9] ;  /* 0x00000000090b7984 */ /* 0x0000620000000400 */
[----:B------:R-:W-:-:S04]  /*0a40*/  IADD3 R6, PT, PT, R6, 0x1, RZ ;  /* 0x0000000106067810 */ /* 0x000fc80007ffe0ff */
[----:B------:R-:W-:Y:S02]  /*0a50*/  ISETP.NE.AND P0, PT, R6, RZ, PT ;  /* 0x000000ff0600720c */ /* 0x000fe40003f05270 */
[----:B0-----:R-:W-:Y:S01]  /*0a60*/  LEA R9, R0, R9, 0x1 ;  /* 0x0000000900097211 */ /* 0x001fe200078e08ff */
[----:B-1----:R-:W-:-:S10]  /*0a70*/  HADD2 R12, R12.H0_H0, R11.H0_H0 ;  /* 0x2000000b0c0c7230 */ /* 0x002fd40000000800 */
[----:B------:R-:W-:Y:S05]  /*0a80*/  @P0 BRA `(.L_x_20014) ;  /* 0xfffffffc00e80947 */ /* 0x000fea000383ffff */
.L_x_20011:
[----:B-1----:R2:W-:Y:S02]  /*0a90*/  STS.U16 [R7+UR5], R12 ;  /* 0x0000000c07007988 */ /* 0x0025e40008000405 */
.L_x_20008:
        /* <DEDUP_REMOVED lines=8> */
.L_x_20015:
        /* <DEDUP_REMOVED lines=14> */
.L_x_31360:


//--------------------- .text.contiguous_mean3_bool --------------------------
	.section	.text.contiguous_mean3_bool,"ax",@progbits
	.align	128
        .global         contiguous_mean3_bool
        .type           contiguous_mean3_bool,@function
        .size           contiguous_mean3_bool,(.L_x_30725 - contiguous_mean3_bool)
        .other          contiguous_mean3_bool,@"STO_CUDA_ENTRY STV_DEFAULT"
contiguous_mean3_bool:
.text.contiguous_mean3_bool:
        /* <DEDUP_REMOVED lines=43> */
.L_x_20034:
        /* <DEDUP_REMOVED lines=27> */
.L_x_20018:
[----:B------:R-:W-:Y:S01]  /*0460*/  MOV R27, R32 ;  /* 0x00000020001b7202 */ /* 0x000fe20000000f00 */
[----:B------:R-:W-:Y:S01]  /*0470*/  IMAD.MOV.U32 R2, RZ, RZ, R34 ;  /* 0x000000ffff027224 */ /* 0x000fe200078e0022 */
[----:B------:R-:W-:Y:S02]  /*0480*/  MOV R0, R35 ;  /* 0x0000002300007202 */ /* 0x000fe40000000f00 */
[----:B------:R-:W-:-:S07]  /*0490*/  MOV R9, 0x4b0 ;  /* 0x000004b000097802 */ /* 0x000fce0000000f00 */
[----:B012-4-:R-:W-:Y:S05]  /*04a0*/  CALL.REL.NOINC `($__internal_408_$__cuda_sm20_div_s64) ;  /* 0x00000034008c7944 */ /* 0x017fea0003c00000 */
        /* <DEDUP_REMOVED lines=8> */
.L_x_20019:
        /* <DEDUP_REMOVED lines=33> */
.L_x_20020:
[----:B------:R-:W-:Y:S01]  /*0740*/  MOV R27, R31 ;  /* 0x0000001f001b7202 */ /* 0x000fe20000000f00 */
[----:B------:R-:W-:Y:S01]  /*0750*/  IMAD.MOV.U32 R2, RZ, RZ, R34 ;  /* 0x000000ffff027224 */ /* 0x000fe200078e0022 */
[----:B------:R-:W-:Y:S02]  /*0760*/  MOV R0, R35 ;  /* 0x0000002300007202 */ /* 0x000fe40000000f00 */
[----:B------:R-:W-:-:S07]  /*0770*/  MOV R9, 0x790 ;  /* 0x0000079000097802 */ /* 0x000fce0000000f00 */
[----:B0---4-:R-:W-:Y:S05]  /*0780*/  CALL.REL.NOINC `($__internal_408_$__cuda_sm20_div_s64) ;  /* 0x0000003000d47944 */ /* 0x011fea0003c00000 */
        /* <DEDUP_REMOVED lines=9> */
.L_x_20021:
        /* <DEDUP_REMOVED lines=35> */
.L_x_20022:
[----:B------:R-:W-:Y:S01]  /*0a50*/  IMAD.MOV.U32 R27, RZ, RZ, R29 ;  /* 0x000000ffff1b7224 */ /* 0x000fe200078e001d */
[----:B------:R-:W-:Y:S01]  /*0a60*/  MOV R2, R32 ;  /* 0x0000002000027202 */ /* 0x000fe20000000f00 */
[----:B------:R-:W-:Y:S01]  /*0a70*/  IMAD.MOV.U32 R0, RZ, RZ, R33 ;  /* 0x000000ffff007224 */ /* 0x000fe200078e0021 */
[----:B------:R-:W-:-:S07]  /*0a80*/  MOV R9, 0xaa0 ;  /* 0x00000aa000097802 */ /* 0x000fce0000000f00 */
[----:B0---4-:R-:W-:Y:S05]  /*0a90*/  CALL.REL.NOINC `($__internal_408_$__cuda_sm20_div_s64) ;  /* 0x0000003000107944 */ /* 0x011fea0003c00000 */
        /* <DEDUP_REMOVED lines=9> */
.L_x_20023:
        /* <DEDUP_REMOVED lines=33> */
.L_x_20024:
[----:B------:R-:W-:Y:S01]  /*0d40*/  MOV R27, R28 ;  /* 0x0000001c001b7202 */ /* 0x000fe20000000f00 */
[----:B------:R-:W-:Y:S01]  /*0d50*/  IMAD.MOV.U32 R2, RZ, RZ, R32 ;  /* 0x000000ffff027224 */ /* 0x000fe200078e0020 */
[----:B------:R-:W-:Y:S02]  /*0d60*/  MOV R0, R33 ;  /* 0x0000002100007202 */ /* 0x000fe40000000f00 */
[----:B------:R-:W-:-:S07]  /*0d70*/  MOV R9, 0xd90 ;  /* 0x00000d9000097802 */ /* 0x000fce0000000f00 */
[----:B0---4-:R-:W-:Y:S05]  /*0d80*/  CALL.REL.NOINC `($__internal_408_$__cuda_sm20_div_s64) ;  /* 0x0000002c00547944 */ /* 0x011fea0003c00000 */
        /* <DEDUP_REMOVED lines=8> */
.L_x_20025:
        /* <DEDUP_REMOVED lines=34> */
.L_x_20026:
        /* <DEDUP_REMOVED lines=14> */
.L_x_20027:
        /* <DEDUP_REMOVED lines=34> */
.L_x_20028:
        /* <DEDUP_REMOVED lines=14> */
.L_x_20029:
        /* <DEDUP_REMOVED lines=34> */
.L_x_20030:
        /* <DEDUP_REMOVED lines=14> */
.L_x_20031:
        /* <DEDUP_REMOVED lines=34> */
.L_x_20032:
[----:B------:R-:W-:Y:S01]  /*1930*/  IMAD.MOV.U32 R27, RZ, RZ, R30 ;  /* 0x000000ffff1b7224 */ /* 0x000fe200078e001e */
[----:B------:R-:W-:Y:S02]  /*1940*/  MOV R2, R32 ;  /* 0x0000002000027202 */ /* 0x000fe40000000f00 */
[----:B------:R-:W-:Y:S02]  /*1950*/  MOV R0, R33 ;  /* 0x0000002100007202 */ /* 0x000fe40000000f00 */
[----:B------:R-:W-:-:S07]  /*1960*/  MOV R9, 0x1980 ;  /* 0x0000198000097802 */ /* 0x000fce0000000f00 */
[----:B0---4-:R-:W-:Y:S05]  /*1970*/  CALL.REL.NOINC `($__internal_408_$__cuda_sm20_div_s64) ;  /* 0x0000002000587944 */ /* 0x011fea0003c00000 */
        /* <DEDUP_REMOVED lines=9> */
.L_x_20033:
        /* <DEDUP_REMOVED lines=14> */
.L_x_20017:
        /* <DEDUP_REMOVED lines=33> */
.L_x_20036:
[----:B------:R-:W-:Y:S01]  /*1d00*/  MOV R27, R32 ;  /* 0x00000020001b7202 */ /* 0x000fe20000000f00 */
[----:B------:R-:W-:Y:S01]  /*1d10*/  IMAD.MOV.U32 R2, RZ, RZ, R16 ;  /* 0x000000ffff027224 */ /* 0x000fe200078e0010 */
[----:B------:R-:W-:Y:S02]  /*1d20*/  MOV R0, R17 ;  /* 0x0000001100007202 */ /* 0x000fe40000000f00 */
[----:B------:R-:W-:-:S07]  /*1d30*/  MOV R9, 0x1d50 ;  /* 0x00001d5000097802 */ /* 0x000fce0000000f00 */
[----:B0-----:R-:W-:Y:S05]  /*1d40*/  CALL.REL.NOINC `($__internal_408_$__cuda_sm20_div_s64) ;  /* 0x0000001c00647944 */ /* 0x001fea0003c00000 */
        /* <DEDUP_REMOVED lines=8> */
.L_x_20037:
        /* <DEDUP_REMOVED lines=35> */
.L_x_20038:
[----:B------:R-:W-:Y:S01]  /*2000*/  MOV R27, R17 ;  /* 0x00000011001b7202 */ /* 0x000fe20000000f00 */
[----:B------:R-:W-:Y:S01]  /*2010*/  IMAD.MOV.U32 R2, RZ, RZ, R18 ;  /* 0x000000ffff027224 */ /* 0x000fe200078e0012 */
[----:B------:R-:W-:Y:S02]  /*2020*/  MOV R0, R19 ;  /* 0x0000001300007202 */ /* 0x000fe40000000f00 */
[----:B------:R-:W-:-:S07]  /*2030*/  MOV R9, 0x2050 ;  /* 0x0000205000097802 */ /* 0x000fce0000000f00 */
[----:B0-----:R-:W-:Y:S05]  /*2040*/  CALL.REL.NOINC `($__internal_408_$__cuda_sm20_div_s64) ;  /* 0x0000001800a47944 */ /* 0x001fea0003c00000 */
        /* <DEDUP_REMOVED lines=9> */
.L_x_20039:
        /* <DEDUP_REMOVED lines=36> */
.L_x_20040:
[----:B------:R-:W-:Y:S01]  /*2320*/  MOV R27, R19 ;  /* 0x00000013001b7202 */ /* 0x000fe20000000f00 */
[----:B------:R-:W-:Y:S01]  /*2330*/  IMAD.MOV.U32 R0, RZ, RZ, R29 ;  /* 0x000000ffff007224 */ /* 0x000fe200078e001d */
[----:B------:R-:W-:Y:S02]  /*2340*/  MOV R2, R28 ;  /* 0x0000001c00027202 */ /* 0x000fe40000000f00 */
[----:B------:R-:W-:-:S07]  /*2350*/  MOV R9, 0x2370 ;  /* 0x0000237000097802 */ /* 0x000fce0000000f00 */
[----:B0-----:R-:W-:Y:S05]  /*2360*/  CALL.REL.NOINC `($__internal_408_$__cuda_sm20_div_s64) ;  /* 0x0000001400dc7944 */ /* 0x001fea0003c00000 */
        /* <DEDUP_REMOVED lines=9> */
.L_x_20041:
        /* <DEDUP_REMOVED lines=37> */
.L_x_20042:
        /* <DEDUP_REMOVED lines=13> */
.L_x_20043:
        /* <DEDUP_REMOVED lines=9> */
.L_x_20035:
        /* <DEDUP_REMOVED lines=31> */
.L_x_20045:
        /* <DEDUP_REMOVED lines=13> */
.L_x_20046:
        /* <DEDUP_REMOVED lines=35> */
.L_x_20047:
[----:B------:R-:W-:Y:S01]  /*2ca0*/  MOV R27, R17 ;  /* 0x00000011001b7202 */ /* 0x000fe20000000f00 */
[----:B------:R-:W-:Y:S01]  /*2cb0*/  IMAD.MOV.U32 R2, RZ, RZ, R18 ;  /* 0x000000ffff027224 */ /* 0x000fe200078e0012 */
[----:B------:R-:W-:Y:S02]  /*2cc0*/  MOV R0, R19 ;  /* 0x0000001300007202 */ /* 0x000fe40000000f00 */
[----:B------:R-:W-:-:S07]  /*2cd0*/  MOV R9, 0x2cf0 ;  /* 0x00002cf000097802 */ /* 0x000fce0000000f00 */
[----:B0-----:R-:W-:Y:S05]  /*2ce0*/  CALL.REL.NOINC `($__internal_408_$__cuda_sm20_div_s64) ;  /* 0x0000000c007c7944 */ /* 0x001fea0003c00000 */
        /* <DEDUP_REMOVED lines=9> */
.L_x_20048:
        /* <DEDUP_REMOVED lines=10> */
.L_x_20044:
        /* <DEDUP_REMOVED lines=29> */
.L_x_20049:
[----:B------:R-:W-:-:S07]  /*2ff0*/  MOV R0, 0x3010 ;  /* 0x0000301000007802 */ /* 0x000fce0000000f00 */
[----:B0-----:R-:W-:Y:S05]  /*3000*/  CALL.REL.NOINC `($__internal_409_$__cuda_sm20_rem_s64) ;  /* 0x0000001000047944 */ /* 0x001fea0003c00000 */
[----:B------:R-:W-:Y:S02]  /*3010*/  MOV R10, R2 ;  /* 0x00000002000a7202 */ /* 0x000fe40000000f00 */
[----:B------:R-:W-:-:S07]  /*3020*/  MOV R11, R9 ;  /* 0x00000009000b7202 */ /* 0x000fce0000000f00 */
.L_x_20050:
[----:B------:R-:W1:Y:S02]  /*3030*/  LDC.64 R12, c[0x0][0x398] ;  /* 0x0000e600ff0c7b82 */ /* 0x000e640000000a00 */
[----:B-1----:R-:W-:-:S06]  /*3040*/  IMAD.WIDE.U32 R2, R3, 0x8, R12 ;  /* 0x0000000803027825 */ /* 0x002fcc00078e000c */
[----:B------:R-:W2:Y:S02]  /*3050*/  LDG.E.64 R2, desc[UR8][R2.64] ;  /* 0x0000000802027981 */ /* 0x000ea4000c1e1b00 */
[-C--:B--2---:R-:W-:Y:S02]  /*3060*/  IMAD R9, R3, R10.reuse, RZ ;  /* 0x0000000a03097224 */ /* 0x084fe400078e02ff */
[----:B------:R-:W-:-:S04]  /*3070*/  IMAD.WIDE.U32 R28, R2, R10, R28 ;  /* 0x0000000a021c7225 */ /* 0x000fc800078e001c */
[----:B------:R-:W-:-:S04]  /*3080*/  IMAD R9, R2, R11, R9 ;  /* 0x0000000b02097224 */ /* 0x000fc800078e0209 */
[----:B------:R-:W-:-:S07]  /*3090*/  IMAD.IADD R29, R29, 0x1, R9 ;  /* 0x000000011d1d7824 */ /* 0x000fce00078e0209 */
.L_x_20016:
        /* <DEDUP_REMOVED lines=36> */
.L_x_20053:
        /* <DEDUP_REMOVED lines=56> */
.L_x_20052:
        /* <DEDUP_REMOVED lines=32> */
.L_x_20055:
        /* <DEDUP_REMOVED lines=19> */
.L_x_20056:
[----:B------:R-:W-:Y:S05]  /*3990*/  @!P1 BRA `(.L_x_20054) ;  /* 0x0000000000289947 */ /* 0x000fea0003800000 */
[----:B------:R-:W-:Y:S01]  /*39a0*/  IMAD R0, R6, UR4, RZ ;  /* 0x0000000406007c24 */ /* 0x000fe2000f8e02ff */
[----:B------:R-:W-:-:S03]  /*39b0*/  IADD3 R5, PT, PT, -R5, RZ, RZ ;  /* 0x000000ff05057210 */ /* 0x000fc60007ffe1ff */
[----:B------:R-:W-:-:S05]  /*39c0*/  IMAD R0, R0, 0x2, R7 ;  /* 0x0000000200007824 */ /* 0x000fca00078e0207 */
[----:B------:R-:W-:-:S07]  /*39d0*/  IADD3 R3, PT, PT, R0, UR5, RZ ;  /* 0x0000000500037c10 */ /* 0x000fce000fffe0ff */
.L_x_20057:
[----:B------:R3:W2:Y:S01]  /*39e0*/  LDS.U16 R9, [R3] ;  /* 0x0000000003097984 */ /* 0x0006a20000000400 */
[----:B------:R-:W-:-:S05]  /*39f0*/  VIADD R5, R5, 0x1 ;  /* 0x0000000105057836 */ /* 0x000fca0000000000 */
[----:B------:R-:W-:Y:S02]  /*3a00*/  ISETP.NE.AND P0, PT, R5, RZ, PT ;  /* 0x000000ff0500720c */ /* 0x000fe40003f05270 */
[----:B---3--:R-:W-:Y:S01]  /*3a10*/  LEA R3, R6, R3, 0x1 ;  /* 0x0000000306037211 */ /* 0x008fe200078e08ff */
[----:B--2---:R-:W-:-:S10]  /*3a20*/  HADD2 R8, R8.H0_H0, R9.H0_H0 ;  /* 0x2000000908087230 */ /* 0x004fd40000000800 */
[----:B------:R-:W-:Y:S05]  /*3a30*/  @P0 BRA `(.L_x_20057) ;  /* 0xfffffffc00e80947 */ /* 0x000fea000383ffff */
.L_x_20054:
[----:B--2---:R2:W-:Y:S02]  /*3a40*/  STS.U16 [R7+UR5], R8 ;  /* 0x0000000807007988 */ /* 0x0045e40008000405 */
.L_x_20051:
        /* <DEDUP_REMOVED lines=9> */
        .weak           $__internal_408_$__cuda_sm20_div_s64
        .type           $__internal_408_$__cuda_sm20_div_s64,@function
        .size           $__internal_408_$__cuda_sm20_div_s64,($__internal_409_$__cuda_sm20_rem_s64 - $__internal_408_$__cuda_sm20_div_s64)
$__internal_408_$__cuda_sm20_div_s64:
        /* <DEDUP_REMOVED lines=83> */
[----:B------:R-:W-:Y:S06]  /*4010*/  RET.REL.NODEC R12 `(contiguous_mean3_bool) ;  /* 0xffffffbc0cf87950 */ /* 0x000fec0003c3ffff */
        .weak           $__internal_409_$__cuda_sm20_rem_s64
        .type           $__internal_409_$__cuda_sm20_rem_s64,@function
        .size           $__internal_409_$__cuda_sm20_rem_s64,(.L_x_30725 - $__internal_409_$__cuda_sm20_rem_s64)
$__internal_409_$__cuda_sm20_rem_s64:
        /* <DEDUP_REMOVED lines=66> */
[----:B------:R-:W-:Y:S06]  /*4440*/  RET.REL.NODEC R10 `(contiguous_mean3_bool) ;  /* 0xffffffb80aec7950 */ /* 0x000fec0003c3ffff */
.L_x_20058:
        /* <DEDUP_REMOVED lines=11> */
.L_x_30725:


//--------------------- .text.contiguous_mean22_bool --------------------------
	.section	.text.contiguous_mean22_bool,"ax",@progbits
	.align	128
        .global         contiguous_mean22_bool
        .type           contiguous_mean22_bool,@function
        .size           contiguous_mean22_bool,(.L_x_31362 - contiguous_mean22_bool)
        .other          contiguous_mean22_bool,@"STO_CUDA_ENTRY STV_DEFAULT"
contiguous_mean22_bool:
.text.contiguous_mean22_bool:
        /* <DEDUP_REMOVED lines=45> */
.L_x_20060:
        /* <DEDUP_REMOVED lines=13> */
.L_x_20061:
[----:B------:R-:W-:Y:S05]  /*03a0*/  BSYNC.RECONVERGENT B0 ;  /* 0x0000000000007941 */ /* 0x000fea0003800200 */
.L_x_20059:
[----:B------:R-:W-:Y:S01]  /*03b0*/  BAR.SYNC.DEFER_BLOCKING 0x0 ;  /* 0x0000000000007b1d */ /* 0x000fe20000010000 */
[----:B------:R-:W-:Y:S02]  /*03c0*/  ISETP.GE.U32.AND P1, PT, R3, 0x42, PT ;  /* 0x000000420300780c */ /* 0x000fe40003f26070 */
[----:B------:R-:W-:-:S11]  /*03d0*/  ISETP.GT.U32.AND P0, PT, R0, 0x1f, PT ;  /* 0x0000001f0000780c */ /* 0x000fd60003f04070 */
[----:B------:R-:W-:Y:S05]  /*03e0*/  @!P1 BRA `(.L_x_20062) ;  /* 0x0000000000309947 */ /* 0x000fea0003800000 */
.L_x_20063:
        /* <DEDUP_REMOVED lines=12> */
.L_x_20062:
        /* <DEDUP_REMOVED lines=40> */
.L_x_20064:
        /* <DEDUP_REMOVED lines=13> */
.L_x_31362:


//--------------------- .text.contiguous_mean2_bool --------------------------
	.section	.text.contiguous_mean2_bool,"ax",@progbits
	.align	128
        .global         contiguous_mean2_bool
        .type           contiguous_mean2_bool,@function
        .size           contiguous_mean2_bool,(.L_x_30727 - contiguous_mean2_bool)
        .other          contiguous_mean2_bool,@"STO_CUDA_ENTRY STV_DEFAULT"
contiguous_mean2_bool:
.text.contiguous_mean2_bool:
        /* <DEDUP_REMOVED lines=55> */
.L_x_20093:
        /* <DEDUP_REMOVED lines=32> */
.L_x_20070:
[----:B------:R-:W-:Y:S01]  /*0570*/  IMAD.MOV.U32 R26, RZ, RZ, R6 ;  /* 0x000000ffff1a7224 */ /* 0x000fe200078e0006 */
[----:B------:R-:W-:Y:S01]  /*0580*/  MOV R13, R7 ;  /* 0x00000007000d7202 */ /* 0x000fe20000000f00 */
[----:B------:R-:W-:Y:S01]  /*0590*/  IMAD.MOV.U32 R14, RZ, RZ, R38 ;  /* 0x000000ffff0e7224 */ /* 0x000fe200078e0026 */
[----:B------:R-:W-:Y:S02]  /*05a0*/  MOV R11, R39 ;  /* 0x00000027000b7202 */ /* 0x000fe40000000f00 */
[----:B------:R-:W-:-:S07]  /*05b0*/  MOV R12, 0x5d0 ;  /* 0x000005d0000c7802 */ /* 0x000fce0000000f00 */
[----:B-12---:R-:W-:Y:S05]  /*05c0*/  CALL.REL.NOINC `($__internal_410_$__cuda_sm20_div_s64) ;  /* 0x00000064003c7944 */ /* 0x006fea0003c00000 */
        /* <DEDUP_REMOVED lines=9> */
.L_x_20071:
[----:B------:R-:W-:Y:S05]  /*0660*/  BSYNC.RECONVERGENT B1 ;  /* 0x0000000000017941 */ /* 0x000fea0003800200 */
.L_x_20069:
        /* <DEDUP_REMOVED lines=33> */
.L_x_20073:
[----:B------:R-:W-:Y:S01]  /*0880*/  IMAD.MOV.U32 R26, RZ, RZ, R20 ;  /* 0x000000ffff1a7224 */ /* 0x000fe200078e0014 */
[----:B------:R-:W-:Y:S01]  /*0890*/  MOV R13, R9 ;  /* 0x00000009000d7202 */ /* 0x000fe20000000f00 */
[----:B------:R-:W-:Y:S01]  /*08a0*/  IMAD.MOV.U32 R14, RZ, RZ, R38 ;  /* 0x000000ffff0e7224 */ /* 0x000fe200078e0026 */
[----:B------:R-:W-:Y:S02]  /*08b0*/  MOV R11, R39 ;  /* 0x00000027000b7202 */ /* 0x000fe40000000f00 */
[----:B------:R-:W-:-:S07]  /*08c0*/  MOV R12, 0x8e0 ;  /* 0x000008e0000c7802 */ /* 0x000fce0000000f00 */
[----:B-1----:R-:W-:Y:S05]  /*08d0*/  CALL.REL.NOINC `($__internal_410_$__cuda_sm20_div_s64) ;  /* 0x0000006000787944 */ /* 0x002fea0003c00000 */
        /* <DEDUP_REMOVED lines=9> */
.L_x_20074:
[----:B------:R-:W-:Y:S05]  /*0970*/  BSYNC.RECONVERGENT B1 ;  /* 0x0000000000017941 */ /* 0x000fea0003800200 */
.L_x_20072:
        /* <DEDUP_REMOVED lines=34> */
.L_x_20076:
[----:B------:R-:W-:Y:S01]  /*0ba0*/  MOV R26, R34 ;  /* 0x00000022001a7202 */ /* 0x000fe20000000f00 */
[----:B------:R-:W-:Y:S01]  /*0bb0*/  IMAD.MOV.U32 R13, RZ, RZ, R35 ;  /* 0x000000ffff0d7224 */ /* 0x000fe200078e0023 */
[----:B------:R-:W-:Y:S01]  /*0bc0*/  MOV R14, R20 ;  /* 0x00000014000e7202 */ /* 0x000fe20000000f00 */
[----:B------:R-:W-:Y:S01]  /*0bd0*/  IMAD.MOV.U32 R11, RZ, RZ, R21 ;  /* 0x000000ffff0b7224 */ /* 0x000fe200078e0015 */
[----:B------:R-:W-:-:S07]  /*0be0*/  MOV R12, 0xc00 ;  /* 0x00000c00000c7802 */ /* 0x000fce0000000f00 */
[----:B-1----:R-:W-:Y:S05]  /*0bf0*/  CALL.REL.NOINC `($__internal_410_$__cuda_sm20_div_s64) ;  /* 0x0000005c00b07944 */ /* 0x002fea0003c00000 */
        /* <DEDUP_REMOVED lines=10> */
.L_x_20077:
[----:B------:R-:W-:Y:S05]  /*0ca0*/  BSYNC.RECONVERGENT B1 ;  /* 0x0000000000017941 */ /* 0x000fea0003800200 */
.L_x_20075:
        /* <DEDUP_REMOVED lines=34> */
.L_x_20079:
        /* <DEDUP_REMOVED lines=16> */
.L_x_20080:
[----:B------:R-:W-:Y:S05]  /*0fd0*/  BSYNC.RECONVERGENT B1 ;  /* 0x0000000000017941 */ /* 0x000fea0003800200 */
.L_x_20078:
        /* <DEDUP_REMOVED lines=36> */
.L_x_20082:
        /* <DEDUP_REMOVED lines=16> */
.L_x_20083:
[----:B------:R-:W-:Y:S05]  /*1320*/  BSYNC.RECONVERGENT B1 ;  /* 0x0000000000017941 */ /* 0x000fea0003800200 */
.L_x_20081:
        /* <DEDUP_REMOVED lines=35> */
.L_x_20085:
[----:B------:R-:W-:Y:S01]  /*1560*/  IMAD.MOV.U32 R26, RZ, RZ, R34 ;  /* 0x000000ffff1a7224 */ /* 0x000fe200078e0022 */
[----:B------:R-:W-:Y:S01]  /*1570*/  MOV R13, R35 ;  /* 0x00000023000d7202 */ /* 0x000fe20000000f00 */
[----:B------:R-:W-:Y:S01]  /*1580*/  IMAD.MOV.U32 R14, RZ, RZ, R20 ;  /* 0x000000ffff0e7224 */ /* 0x000fe200078e0014 */
[----:B------:R-:W-:Y:S02]  /*1590*/  MOV R11, R21 ;  /* 0x00000015000b7202 */ /* 0x000fe40000000f00 */
[----:B------:R-:W-:-:S07]  /*15a0*/  MOV R12, 0x15c0 ;  /* 0x000015c0000c7802 */ /* 0x000fce0000000f00 */
[----:B-1----:R-:W-:Y:S05]  /*15b0*/  CALL.REL.NOINC `($__internal_410_$__cuda_sm20_div_s64) ;  /* 0x0000005400407944 */ /* 0x002fea0003c00000 */
        /* <DEDUP_REMOVED lines=10> */
.L_x_20086:
[----:B------:R-:W-:Y:S05]  /*1660*/  BSYNC.RECONVERGENT B1 ;  /* 0x0000000000017941 */ /* 0x000fea0003800200 */
.L_x_20084:
        /* <DEDUP_REMOVED lines=34> */
.L_x_20088:
[----:B------:R-:W-:Y:S01]  /*1890*/  IMAD.MOV.U32 R26, RZ, RZ, R38 ;  /* 0x000000ffff1a7224 */ /* 0x000fe200078e0026 */
[----:B------:R-:W-:Y:S01]  /*18a0*/  MOV R13, R39 ;  /* 0x00000027000d7202 */ /* 0x000fe20000000f00 */
[----:B------:R-:W-:Y:S01]  /*18b0*/  IMAD.MOV.U32 R14, RZ, RZ, R20 ;  /* 0x000000ffff0e7224 */ /* 0x000fe200078e0014 */
[----:B------:R-:W-:Y:S02]  /*18c0*/  MOV R11, R21 ;  /* 0x00000015000b7202 */ /* 0x000fe40000000f00 */
[----:B------:R-:W-:-:S07]  /*18d0*/  MOV R12, 0x18f0 ;  /* 0x000018f0000c7802 */ /* 0x000fce0000000f00 */
[----:B-1----:R-:W-:Y:S05]  /*18e0*/  CALL.REL.NOINC `($__internal_410_$__cuda_sm20_div_s64) ;  /* 0x0000005000747944 */ /* 0x002fea0003c00000 */
        /* <DEDUP_REMOVED lines=10> */
.L_x_20089:
[----:B------:R-:W-:Y:S05]  /*1990*/  BSYNC.RECONVERGENT B1 ;  /* 0x0000000000017941 */ /* 0x000fea0003800200 */
.L_x_20087:
        /* <DEDUP_REMOVED lines=35> */
.L_x_20091:
[----:B------:R-:W-:Y:S01]  /*1bd0*/  MOV R26, R34 ;  /* 0x00000022001a7202 */ /* 0x000fe20000000f00 */
[----:B------:R-:W-:Y:S01]  /*1be0*/  IMAD.MOV.U32 R13, RZ, RZ, R35 ;  /* 0x000000ffff0d7224 */ /* 0x000fe200078e0023 */
[----:B------:R-:W-:Y:S01]  /*1bf0*/  MOV R14, R20 ;  /* 0x00000014000e7202 */ /* 0x000fe20000000f00 */
[----:B------:R-:W-:Y:S01]  /*1c00*/  IMAD.MOV.U32 R11, RZ, RZ, R21 ;  /* 0x000000ffff0b7224 */ /* 0x000fe200078e0015 */
[----:B------:R-:W-:-:S07]  /*1c10*/  MOV R12, 0x1c30 ;  /* 0x00001c30000c7802 */ /* 0x000fce0000000f00 */
[----:B-1----:R-:W-:Y:S05]  /*1c20*/  CALL.REL.NOINC `($__internal_410_$__cuda_sm20_div_s64) ;  /* 0x0000004c00a47944 */ /* 0x002fea0003c00000 */
        /* <DEDUP_REMOVED lines=10> */
.L_x_20092:
[----:B------:R-:W-:Y:S05]  /*1cd0*/  BSYNC.RECONVERGENT B1 ;  /* 0x0000000000017941 */ /* 0x000fea0003800200 */
.L_x_20090:
        /* <DEDUP_REMOVED lines=8> */
.L_x_20068:
        /* <DEDUP_REMOVED lines=36> */
.L_x_20096:
[----:B------:R-:W-:Y:S01]  /*1fa0*/  IMAD.MOV.U32 R26, RZ, RZ, R6 ;  /* 0x000000ffff1a7224 */ /* 0x000fe200078e0006 */
[----:B------:R-:W-:Y:S01]  /*1fb0*/  MOV R13, R7 ;  /* 0x00000007000d7202 */ /* 0x000fe20000000f00 */
[----:B------:R-:W-:Y:S01]  /*1fc0*/  IMAD.MOV.U32 R14, RZ, RZ, R16 ;  /* 0x000000ffff0e7224 */ /* 0x000fe200078e0010 */
[----:B------:R-:W-:Y:S02]  /*1fd0*/  MOV R11, R17 ;  /* 0x00000011000b7202 */ /* 0x000fe40000000f00 */
[----:B------:R-:W-:-:S07]  /*1fe0*/  MOV R12, 0x2000 ;  /* 0x00002000000c7802 */ /* 0x000fce0000000f00 */
[----:B-1----:R-:W-:Y:S05]  /*1ff0*/  CALL.REL.NOINC `($__internal_410_$__cuda_sm20_div_s64) ;  /* 0x0000004800b07944 */ /* 0x002fea0003c00000 */
        /* <DEDUP_REMOVED lines=9> */
.L_x_20097:
[----:B------:R-:W-:Y:S05]  /*2090*/  BSYNC.RECONVERGENT B1 ;  /* 0x0000000000017941 */ /* 0x000fea0003800200 */
.L_x_20095:
        /* <DEDUP_REMOVED lines=34> */
.L_x_20099:
[----:B------:R-:W-:Y:S01]  /*22c0*/  IMAD.MOV.U32 R26, RZ, RZ, R20 ;  /* 0x000000ffff1a7224 */ /* 0x000fe200078e0014 */
[----:B------:R-:W-:Y:S01]  /*22d0*/  MOV R13, R9 ;  /* 0x00000009000d7202 */ /* 0x000fe20000000f00 */
[----:B------:R-:W-:Y:S01]  /*22e0*/  IMAD.MOV.U32 R14, RZ, RZ, R16 ;  /* 0x000000ffff0e7224 */ /* 0x000fe200078e0010 */
[----:B------:R-:W-:Y:S02]  /*22f0*/  MOV R11, R17 ;  /* 0x00000011000b7202 */ /* 0x000fe40000000f00 */
[----:B------:R-:W-:-:S07]  /*2300*/  MOV R12, 0x2320 ;  /* 0x00002320000c7802 */ /* 0x000fce0000000f00 */
[----:B-1----:R-:W-:Y:S05]  /*2310*/  CALL.REL.NOINC `($__internal_410_$__cuda_sm20_div_s64) ;  /* 0x0000004400e87944 */ /* 0x002fea0003c00000 */
        /* <DEDUP_REMOVED lines=11> */
.L_x_20100:
[----:B------:R-:W-:Y:S05]  /*23d0*/  BSYNC.RECONVERGENT B1 ;  /* 0x0000000000017941 */ /* 0x000fea0003800200 */
.L_x_20098:
        /* <DEDUP_REMOVED lines=36> */
.L_x_20102:
        /* <DEDUP_REMOVED lines=16> */
.L_x_20103:
[----:B------:R-:W-:Y:S05]  /*2720*/  BSYNC.RECONVERGENT B1 ;  /* 0x0000000000017941 */ /* 0x000fea0003800200 */
.L_x_20101:
        /* <DEDUP_REMOVED lines=35> */
.L_x_20105:
[----:B------:R-:W-:Y:S01]  /*2960*/  IMAD.MOV.U32 R26, RZ, RZ, R18 ;  /* 0x000000ffff1a7224 */ /* 0x000fe200078e0012 */
[----:B------:R-:W-:Y:S01]  /*2970*/  MOV R13, R19 ;  /* 0x00000013000d7202 */ /* 0x000fe20000000f00 */
[----:B------:R-:W-:Y:S01]  /*2980*/  IMAD.MOV.U32 R14, RZ, RZ, R16 ;  /* 0x000000ffff0e7224 */ /* 0x000fe200078e0010 */
[----:B------:R-:W-:Y:S02]  /*2990*/  MOV R11, R17 ;  /* 0x00000011000b7202 */ /* 0x000fe40000000f00 */
[----:B------:R-:W-:-:S07]  /*29a0*/  MOV R12, 0x29c0 ;  /* 0x000029c0000c7802 */ /* 0x000fce0000000f00 */
[----:B-1----:R-:W-:Y:S05]  /*29b0*/  CALL.REL.NOINC `($__internal_410_$__cuda_sm20_div_s64) ;  /* 0x0000004000407944 */ /* 0x002fea0003c00000 */
        /* <DEDUP_REMOVED lines=10> */
.L_x_20106:
[----:B------:R-:W-:Y:S05]  /*2a60*/  BSYNC.RECONVERGENT B1 ;  /* 0x0000000000017941 */ /* 0x000fea0003800200 */
.L_x_20104:
[----:B------:R-:W-:Y:S01]  /*2a70*/  IMAD R11, R11, R38, RZ ;  /* 0x000000260b0b7224 */ /* 0x000fe200078e02ff */
[----:B------:R-:W-:Y:S01]  /*2a80*/  IADD3 R8, PT, PT, R8, -0x2, RZ ;  /* 0xfffffffe08087810 */ /* 0x000fe20007ffe0ff */
[----:B------:R-:W-:Y:S02]  /*2a90*/  IMAD.MOV.U32 R36, RZ, RZ, R22 ;  /* 0x000000ffff247224 */ /* 0x000fe400078e0016 */
[-C--:B------:R-:W-:Y:S02]  /*2aa0*/  IMAD R11, R39, R10.reuse, R11 ;  /* 0x0000000a270b7224 */ /* 0x080fe400078e020b */
[----:B------:R-:W-:-:S04]  /*2ab0*/  IMAD.WIDE.U32 R22, R38, R10, R36 ;  /* 0x0000000a26167225 */ /* 0x000fc800078e0024 */
[----:B------:R-:W-:-:S07]  /*2ac0*/  IMAD.IADD R23, R23, 0x1, R11 ;  /* 0x0000000117177824 */ /* 0x000fce00078e020b */
.L_x_20094:
        /* <DEDUP_REMOVED lines=30> */
.L_x_20108:
[----:B------:R-:W-:Y:S01]  /*2cb0*/  IMAD.MOV.U32 R18, RZ, RZ, R6 ;  /* 0x000000ffff127224 */ /* 0x000fe200078e0006 */
[----:B------:R-:W-:Y:S01]  /*2cc0*/  MOV R19, R7 ;  /* 0x0000000700137202 */ /* 0x000fe20000000f00 */
[----:B------:R-:W-:Y:S01]  /*2cd0*/  IMAD.MOV.U32 R24, RZ, RZ, R10 ;  /* 0x000000ffff187224 */ /* 0x000fe200078e000a */
[----:B------:R-:W-:Y:S02]  /*2ce0*/  MOV R21, R11 ;  /* 0x0000000b00157202 */ /* 0x000fe40000000f00 */
[----:B------:R-:W-:-:S07]  /*2cf0*/  MOV R26, 0x2d10 ;  /* 0x00002d10001a7802 */ /* 0x000fce0000000f00 */
[----:B-1----:R-:W-:Y:S05]  /*2d00*/  CALL.REL.NOINC `($__internal_411_$__cuda_sm20_rem_s64) ;  /* 0x0000004000b87944 */ /* 0x002fea0003c00000 */
.L_x_20109:
[----:B------:R-:W-:Y:S05]  /*2d10*/  BSYNC.RECONVERGENT B1 ;  /* 0x0000000000017941 */ /* 0x000fea0003800200 */
.L_x_20107:
        /* <DEDUP_REMOVED lines=30> */
.L_x_20111:
[----:B------:R-:W-:Y:S01]  /*2f00*/  IMAD.MOV.U32 R24, RZ, RZ, R10 ;  /* 0x000000ffff187224 */ /* 0x000fe200078e000a */
[----:B------:R-:W-:Y:S01]  /*2f10*/  MOV R21, R11 ;  /* 0x0000000b00157202 */ /* 0x000fe20000000f00 */
[----:B------:R-:W-:Y:S01]  /*2f20*/  IMAD.MOV.U32 R18, RZ, RZ, R20 ;  /* 0x000000ffff127224 */ /* 0x000fe200078e0014 */
[----:B------:R-:W-:Y:S02]  /*2f30*/  MOV R19, R9 ;  /* 0x0000000900137202 */ /* 0x000fe40000000f00 */
[----:B------:R-:W-:-:S07]  /*2f40*/  MOV R26, 0x2f60 ;  /* 0x00002f60001a7802 */ /* 0x000fce0000000f00 */
[----:B-1----:R-:W-:Y:S05]  /*2f50*/  CALL.REL.NOINC `($__internal_411_$__cuda_sm20_rem_s64) ;  /* 0x0000004000247944 */ /* 0x002fea0003c00000 */
.L_x_20112:
[----:B------:R-:W-:Y:S05]  /*2f60*/  BSYNC.RECONVERGENT B1 ;  /* 0x0000000000017941 */ /* 0x000fea0003800200 */
.L_x_20110:
[----:B------:R-:W-:Y:S02]  /*2f70*/  IMAD R7, R7, R16, RZ ;  /* 0x0000001007077224 */ /* 0x000fe400078e02ff */
[----:B------:R-:W-:-:S04]  /*2f80*/  IMAD.WIDE.U32 R22, R16, R6, R22 ;  /* 0x0000000610167225 */ /* 0x000fc800078e0016 */
[----:B------:R-:W-:-:S04]  /*2f90*/  IMAD R7, R17, R6, R7 ;  /* 0x0000000611077224 */ /* 0x000fc800078e0207 */
[----:B------:R-:W-:-:S07]  /*2fa0*/  IMAD.IADD R23, R23, 0x1, R7 ;  /* 0x0000000117177824 */ /* 0x000fce00078e0207 */
.L_x_20067:
[----:B------:R-:W0:Y:S02]  /*2fb0*/  LDCU.64 UR4, c[0x0][0x388] ;  /* 0x00007100ff0477ac */ /* 0x000e240008000a00 */
[----:B0-----:R-:W-:Y:S02]  /*2fc0*/  IADD3 R4, P0, PT, R4, UR4, RZ ;  /* 0x0000000404047c10 */ /* 0x001fe4000ff1e0ff */
[----:B------:R-:W-:Y:S02]  /*2fd0*/  IADD3 R22, P1, PT, R22, UR4, RZ ;  /* 0x0000000416167c10 */ /* 0x000fe4000ff3e0ff */
[----:B------:R-:W-:Y:S02]  /*2fe0*/  IADD3.X R5, PT, PT, R5, UR5, RZ, P0, !PT ;  /* 0x0000000505057c10 */ /* 0x000fe400087fe4ff */
[----:B------:R-:W-:-:S03]  /*2ff0*/  IADD3.X R23, PT, PT, R23, UR5, RZ, P1, !PT ;  /* 0x0000000517177c10 */ /* 0x000fc60008ffe4ff */
[----:B------:R-:W2:Y:S04]  /*3000*/  LDG.E.S8 R4, desc[UR14][R4.64] ;  /* 0x0000000e04047981 */ /* 0x000ea8000c1e1300 */
[----:B------:R-:W3:Y:S01]  /*3010*/  LDG.E.S8 R22, desc[UR14][R22.64] ;  /* 0x0000000e16167981 */ /* 0x000ee2000c1e1300 */
[----:B--2---:R-:W-:Y:S08]  /*3020*/  I2F.S16 R6, R4 ;  /* 0x0000000400067306 */ /* 0x004ff00000101400 */
[----:B---3--:R-:W0:Y:S02]  /*3030*/  I2F.S16 R7, R22 ;  /* 0x0000001600077306 */ /* 0x008e240000101400 */
[----:B0-----:R-:W-:-:S05]  /*3040*/  FADD R6, R6, R7 ;  /* 0x0000000706067221 */ /* 0x001fca0000000000 */
[----:B------:R-:W-:-:S05]  /*3050*/  F2FP.F16.F32.PACK_AB R6, RZ, R6 ;  /* 0x00000006ff06723e */ /* 0x000fca00000000ff */
[----:B------:R0:W-:Y:S01]  /*3060*/  STS.U16 [R2], R6 ;  /* 0x0000000602007388 */ /* 0x0001e20000000400 */
[----:B------:R-:W-:Y:S05]  /*3070*/  BRA `(.L_x_20113) ;  /* 0x0000003400ac7947 */ /* 0x000fea0003800000 */
.L_x_20066:
        /* <DEDUP_REMOVED lines=18> */
.L_x_20140:
        /* <DEDUP_REMOVED lines=30> */
.L_x_20117:
        /* <DEDUP_REMOVED lines=15> */
.L_x_20118:
[----:B------:R-:W-:Y:S05]  /*3470*/  BSYNC.RECONVERGENT B1 ;  /* 0x0000000000017941 */ /* 0x000fea0003800200 */
.L_x_20116:
        /* <DEDUP_REMOVED lines=39> */
.L_x_20120:
[----:B------:R-:W-:Y:S01]  /*36f0*/  IMAD.MOV.U32 R26, RZ, RZ, R36 ;  /* 0x000000ffff1a7224 */ /* 0x000fe200078e0024 */
[----:B------:R-:W-:Y:S01]  /*3700*/  MOV R13, R37 ;  /* 0x00000025000d7202 */ /* 0x000fe20000000f00 */
[----:B------:R-:W-:Y:S01]  /*3710*/  IMAD.MOV.U32 R14, RZ, RZ, R38 ;  /* 0x000000ffff0e7224 */ /* 0x000fe200078e0026 */
[----:B------:R-:W-:Y:S02]  /*3720*/  MOV R11, R39 ;  /* 0x00000027000b7202 */ /* 0x000fe40000000f00 */
[----:B------:R-:W-:-:S07]  /*3730*/  MOV R12, 0x3750 ;  /* 0x00003750000c7802 */ /* 0x000fce0000000f00 */
[----:B-12---:R-:W-:Y:S05]  /*3740*/  CALL.REL.NOINC `($__internal_410_$__cuda_sm20_div_s64) ;  /* 0x0000003000dc7944 */ /* 0x006fea0003c00000 */
        /* <DEDUP_REMOVED lines=11> */
.L_x_20121:
[----:B------:R-:W-:Y:S05]  /*3800*/  BSYNC.RECONVERGENT B1 ;  /* 0x0000000000017941 */ /* 0x000fea0003800200 */
.L_x_20119:
        /* <DEDUP_REMOVED lines=37> */
.L_x_20123:
        /* <DEDUP_REMOVED lines=17> */
.L_x_20124:
[----:B------:R-:W-:Y:S05]  /*3b70*/  BSYNC.RECONVERGENT B1 ;  /* 0x0000000000017941 */ /* 0x000fea0003800200 */
.L_x_20122:
        /* <DEDUP_REMOVED lines=38> */
.L_x_20126:
[----:B------:R-:W-:Y:S01]  /*3de0*/  MOV R26, R20 ;  /* 0x00000014001a7202 */ /* 0x000fe20000000f00 */
[----:B------:R-:W-:Y:S01]  /*3df0*/  IMAD.MOV.U32 R13, RZ, RZ, R21 ;  /* 0x000000ffff0d7224 */ /* 0x000fe200078e0015 */
[----:B------:R-:W-:Y:S01]  /*3e00*/  MOV R14, R36 ;  /* 0x00000024000e7202 */ /* 0x000fe20000000f00 */
[----:B------:R-:W-:Y:S01]  /*3e10*/  IMAD.MOV.U32 R11, RZ, RZ, R37 ;  /* 0x000000ffff0b7224 */ /* 0x000fe200078e0025 */
[----:B------:R-:W-:-:S07]  /*3e20*/  MOV R12, 0x3e40 ;  /* 0x00003e40000c7802 */ /* 0x000fce0000000f00 */
[----:B-12---:R-:W-:Y:S05]  /*3e30*/  CALL.REL.NOINC `($__internal_410_$__cuda_sm20_div_s64) ;  /* 0x0000002c00207944 */ /* 0x006fea0003c00000 */
        /* <DEDUP_REMOVED lines=11> */
.L_x_20127:
[----:B------:R-:W-:Y:S05]  /*3ef0*/  BSYNC.RECONVERGENT B1 ;  /* 0x0000000000017941 */ /* 0x000fea0003800200 */
.L_x_20125:
        /* <DEDUP_REMOVED lines=38> */
.L_x_20129:
        /* <DEDUP_REMOVED lines=17> */
.L_x_20130:
[----:B------:R-:W-:Y:S05]  /*4270*/  BSYNC.RECONVERGENT B1 ;  /* 0x0000000000017941 */ /* 0x000fea0003800200 */
.L_x_20128:
        /* <DEDUP_REMOVED lines=40> */
.L_x_20132:
        /* <DEDUP_REMOVED lines=17> */
.L_x_20133:
[----:B------:R-:W-:Y:S05]  /*4610*/  BSYNC.RECONVERGENT B1 ;  /* 0x0000000000017941 */ /* 0x000fea0003800200 */
.L_x_20131:
        /* <DEDUP_REMOVED lines=40> */
.L_x_20135:
        /* <DEDUP_REMOVED lines=17> */
.L_x_20136:
[----:B------:R-:W-:Y:S05]  /*49b0*/  BSYNC.RECONVERGENT B1 ;  /* 0x0000000000017941 */ /* 0x000fea0003800200 */
.L_x_20134:
        /* <DEDUP_REMOVED lines=38> */
.L_x_20138:
[----:B------:R-:W-:Y:S01]  /*4c20*/  MOV R26, R20 ;  /* 0x00000014001a7202 */ /* 0x000fe20000000f00 */
[----:B------:R-:W-:Y:S01]  /*4c30*/  IMAD.MOV.U32 R14, RZ, RZ, R22 ;  /* 0x000000ffff0e7224 */ /* 0x000fe200078e0016 */
[----:B------:R-:W-:Y:S02]  /*4c40*/  MOV R13, R21 ;  /* 0x00000015000d7202 */ /* 0x000fe40000000f00 */
[----:B------:R-:W-:Y:S02]  /*4c50*/  MOV R11, R23 ;  /* 0x00000017000b7202 */ /* 0x000fe40000000f00 */
[----:B------:R-:W-:-:S07]  /*4c60*/  MOV R12, 0x4c80 ;  /* 0x00004c80000c7802 */ /* 0x000fce0000000f00 */
[----:B-12---:R-:W-:Y:S05]  /*4c70*/  CALL.REL.NOINC `($__internal_410_$__cuda_sm20_div_s64) ;  /* 0x0000001c00907944 */ /* 0x006fea0003c00000 */
        /* <DEDUP_REMOVED lines=11> */
.L_x_20139:
[----:B------:R-:W-:Y:S05]  /*4d30*/  BSYNC.RECONVERGENT B1 ;  /* 0x0000000000017941 */ /* 0x000fea0003800200 */
.L_x_20137:
        /* <DEDUP_REMOVED lines=14> */
.L_x_20115:
        /* <DEDUP_REMOVED lines=37> */
.L_x_20143:
[----:B------:R-:W-:Y:S01]  /*5070*/  MOV R26, R18 ;  /* 0x00000012001a7202 */ /* 0x000fe20000000f00 */
[----:B------:R-:W-:Y:S01]  /*5080*/  IMAD.MOV.U32 R14, RZ, RZ, R6 ;  /* 0x000000ffff0e7224 */ /* 0x000fe200078e0006 */
[----:B------:R-:W-:Y:S02]  /*5090*/  MOV R13, R19 ;  /* 0x00000013000d7202 */ /* 0x000fe40000000f00 */
[----:B------:R-:W-:Y:S02]  /*50a0*/  MOV R11, R7 ;  /* 0x00000007000b7202 */ /* 0x000fe40000000f00 */
[----:B------:R-:W-:-:S07]  /*50b0*/  MOV R12, 0x50d0 ;  /* 0x000050d0000c7802 */ /* 0x000fce0000000f00 */
[----:B-1----:R-:W-:Y:S05]  /*50c0*/  CALL.REL.NOINC `($__internal_410_$__cuda_sm20_div_s64) ;  /* 0x00000018007c7944 */ /* 0x002fea0003c00000 */
        /* <DEDUP_REMOVED lines=9> */
.L_x_20144:
[----:B------:R-:W-:Y:S05]  /*5160*/  BSYNC.RECONVERGENT B1 ;  /* 0x0000000000017941 */ /* 0x000fea0003800200 */
.L_x_20142:
        /* <DEDUP_REMOVED lines=39> */
.L_x_20146:
[----:B------:R-:W-:Y:S01]  /*53e0*/  MOV R26, R18 ;  /* 0x00000012001a7202 */ /* 0x000fe20000000f00 */
[----:B------:R-:W-:Y:S01]  /*53f0*/  IMAD.MOV.U32 R13, RZ, RZ, R19 ;  /* 0x000000ffff0d7224 */ /* 0x000fe200078e0013 */
[----:B------:R-:W-:Y:S02]  /*5400*/  MOV R14, R6 ;  /* 0x00000006000e7202 */ /* 0x000fe40000000f00 */
[----:B------:R-:W-:Y:S02]  /*5410*/  MOV R11, R7 ;  /* 0x00000007000b7202 */ /* 0x000fe40000000f00 */
[----:B------:R-:W-:-:S07]  /*5420*/  MOV R12, 0x5440 ;  /* 0x00005440000c7802 */ /* 0x000fce0000000f00 */
[----:B-1----:R-:W-:Y:S05]  /*5430*/  CALL.REL.NOINC `($__internal_410_$__cuda_sm20_div_s64) ;  /* 0x0000001400a07944 */ /* 0x002fea0003c00000 */
        /* <DEDUP_REMOVED lines=11> */
.L_x_20147:
[----:B------:R-:W-:Y:S05]  /*54f0*/  BSYNC.RECONVERGENT B1 ;  /* 0x0000000000017941 */ /* 0x000fea0003800200 */
.L_x_20145:
        /* <DEDUP_REMOVED lines=40> */
.L_x_20149:
        /* <DEDUP_REMOVED lines=17> */
.L_x_20150:
[----:B------:R-:W-:Y:S05]  /*5890*/  BSYNC.RECONVERGENT B1 ;  /* 0x0000000000017941 */ /* 0x000fea0003800200 */
.L_x_20148:
        /* <DEDUP_REMOVED lines=40> */
.L_x_20152:
[----:B------:R-:W-:Y:S01]  /*5b20*/  MOV R26, R18 ;  /* 0x00000012001a7202 */ /* 0x000fe20000000f00 */
[----:B------:R-:W-:Y:S01]  /*5b30*/  IMAD.MOV.U32 R14, RZ, RZ, R20 ;  /* 0x000000ffff0e7224 */ /* 0x000fe200078e0014 */
[----:B------:R-:W-:Y:S02]  /*5b40*/  MOV R13, R19 ;  /* 0x00000013000d7202 */ /* 0x000fe40000000f00 */
[----:B------:R-:W-:Y:S02]  /*5b50*/  MOV R11, R21 ;  /* 0x00000015000b7202 */ /* 0x000fe40000000f00 */
[----:B------:R-:W-:-:S07]  /*5b60*/  MOV R12, 0x5b80 ;  /* 0x00005b80000c7802 */ /* 0x000fce0000000f00 */
[----:B-1----:R-:W-:Y:S05]  /*5b70*/  CALL.REL.NOINC `($__internal_410_$__cuda_sm20_div_s64) ;  /* 0x0000000c00d07944 */ /* 0x002fea0003c00000 */
        /* <DEDUP_REMOVED lines=11> */
.L_x_20153:
[----:B------:R-:W-:Y:S05]  /*5c30*/  BSYNC.RECONVERGENT B1 ;  /* 0x0000000000017941 */ /* 0x000fea0003800200 */
.L_x_20151:
        /* <DEDUP_REMOVED lines=10> */
.L_x_20141:
        /* <DEDUP_REMOVED lines=35> */
.L_x_20156:
        /* <DEDUP_REMOVED lines=14> */
.L_x_20157:
[----:B------:R-:W-:Y:S05]  /*5ff0*/  BSYNC.RECONVERGENT B1 ;  /* 0x0000000000017941 */ /* 0x000fea0003800200 */
.L_x_20155:
        /* <DEDUP_REMOVED lines=39> */
.L_x_20159:
        /* <DEDUP_REMOVED lines=17> */
.L_x_20160:
[----:B------:R-:W-:Y:S05]  /*6380*/  BSYNC.RECONVERGENT B1 ;  /* 0x0000000000017941 */ /* 0x000fea0003800200 */
.L_x_20158:
        /* <DEDUP_REMOVED lines=10> */
.L_x_20154:
        /* <DEDUP_REMOVED lines=31> */
.L_x_20162:
[----:B------:R-:W-:Y:S02]  /*6620*/  MOV R24, R20 ;  /* 0x0000001400187202 */ /* 0x000fe40000000f00 */
[----:B------:R-:W-:-:S07]  /*6630*/  MOV R26, 0x6650 ;  /* 0x00006650001a7802 */ /* 0x000fce0000000f00 */
[----:B-1----:R-:W-:Y:S05]  /*6640*/  CALL.REL.NOINC `($__internal_411_$__cuda_sm20_rem_s64) ;  /* 0x0000000800687944 */ /* 0x002fea0003c00000 */
[----:B------:R-:W-:Y:S01]  /*6650*/  MOV R4, R6 ;  /* 0x0000000600047202 */ /* 0x000fe20000000f00 */
[----:B------:R-:W-:-:S07]  /*6660*/  IMAD.MOV.U32 R5, RZ, RZ, R7 ;  /* 0x000000ffff057224 */ /* 0x000fce00078e0007 */
.L_x_20163:
[----:B------:R-:W-:Y:S05]  /*6670*/  BSYNC.RECONVERGENT B1 ;  /* 0x0000000000017941 */ /* 0x000fea0003800200 */
.L_x_20161:
[----:B------:R-:W0:Y:S02]  /*6680*/  LDC.64 R6, c[0x0][0x398] ;  /* 0x0000e600ff067b82 */ /* 0x000e240000000a00 */
[----:B0-----:R-:W-:-:S06]  /*6690*/  IMAD.WIDE.U32 R10, R10, 0x8, R6 ;  /* 0x000000080a0a7825 */ /* 0x001fcc00078e0006 */
[----:B------:R-:W2:Y:S02]  /*66a0*/  LDG.E.64 R10, desc[UR14][R10.64] ;  /* 0x0000000e0a0a7981 */ /* 0x000ea4000c1e1b00 */
[-C--:B--2---:R-:W-:Y:S02]  /*66b0*/  IMAD R7, R11, R4.reuse, RZ ;  /* 0x000000040b077224 */ /* 0x084fe400078e02ff */
[----:B------:R-:W-:-:S04]  /*66c0*/  IMAD.WIDE.U32 R8, R10, R4, R8 ;  /* 0x000000040a087225 */ /* 0x000fc800078e0008 */
[----:B------:R-:W-:-:S05]  /*66d0*/  IMAD R7, R10, R5, R7 ;  /* 0x000000050a077224 */ /* 0x000fca00078e0207 */
[----:B------:R-:W-:-:S07]  /*66e0*/  IADD3 R9, PT, PT, R9, R7, RZ ;  /* 0x0000000709097210 */ /* 0x000fce0007ffe0ff */
.L_x_20114:
[----:B------:R-:W2:Y:S02]  /*66f0*/  LDG.E.S8 R8, desc[UR14][R8.64] ;  /* 0x0000000e08087981 */ /* 0x000ea4000c1e1300 */
[----:B--2---:R-:W0:Y:S02]  /*6700*/  I2F.S16 R4, R8 ;  /* 0x0000000800047306 */ /* 0x004e240000101400 */
[----:B0-----:R-:W-:-:S05]  /*6710*/  F2FP.F16.F32.PACK_AB R4, RZ, R4 ;  /* 0x00000004ff04723e */ /* 0x001fca00000000ff */
[----:B------:R2:W-:Y:S02]  /*6720*/  STS.U16 [R2], R4 ;  /* 0x0000000402007388 */ /* 0x0005e40000000400 */
.L_x_20113:
[----:B------:R-:W-:Y:S05]  /*6730*/  BSYNC.RECONVERGENT B0 ;  /* 0x0000000000007941 */ /* 0x000fea0003800200 */
.L_x_20065:
[----:B------:R-:W-:Y:S01]  /*6740*/  BAR.SYNC.DEFER_BLOCKING 0x0 ;  /* 0x0000000000007b1d */ /* 0x000fe20000010000 */
[----:B------:R-:W-:Y:S02]  /*6750*/  ISETP.GE.U32.AND P0, PT, R3, 0x42, PT ;  /* 0x000000420300780c */ /* 0x000fe40003f06070 */
[----:B------:R-:W-:-:S11]  /*6760*/  ISETP.GT.U32.AND P1, PT, R0, 0x1f, PT ;  /* 0x0000001f0000780c */ /* 0x000fd60003f24070 */
[----:B------:R-:W-:Y:S05]  /*6770*/  @!P0 BRA `(.L_x_20164) ;  /* 0x0000000000308947 */ /* 0x000fea0003800000 */
.L_x_20165:
        /* <DEDUP_REMOVED lines=12> */
.L_x_20164:
        /* <DEDUP_REMOVED lines=40> */
        .weak           $__internal_410_$__cuda_sm20_div_s64
        .type           $__internal_410_$__cuda_sm20_div_s64,@function
        .size           $__internal_410_$__cuda_sm20_div_s64,($__internal_411_$__cuda_sm20_rem_s64 - $__internal_410_$__cuda_sm20_div_s64)
$__internal_410_$__cuda_sm20_div_s64:
        /* <DEDUP_REMOVED lines=82> */
[----:B------:R-:W-:Y:S06]  /*6fe0*/  RET.REL.NODEC R12 `(contiguous_mean2_bool) ;  /* 0xffffff900c047950 */ /* 0x000fec0003c3ffff */
        .weak           $__internal_411_$__cuda_sm20_rem_s64
        .type           $__internal_411_$__cuda_sm20_rem_s64,@function
        .size           $__internal_411_$__cuda_sm20_rem_s64,(.L_x_30727 - $__internal_411_$__cuda_sm20_rem_s64)
$__internal_411_$__cuda_sm20_rem_s64:
        /* <DEDUP_REMOVED lines=76> */
[----:B------:R-:W-:Y:S06]  /*74b0*/  RET.REL.NODEC R26 `(contiguous_mean2_bool) ;  /* 0xffffff881ad07950 */ /* 0x000fec0003c3ffff */
.L_x_20166:
        /* <DEDUP_REMOVED lines=12> */
.L_x_30727:


//--------------------- .text.uncontiguous_cumulate_mean_bool --------------------------
	.section	.text.uncontiguous_cumulate_mean_bool,"ax",@progbits
	.align	128
        .global         uncontiguous_cumulate_mean_bool
        .type           uncontiguous_cumulate_mean_bool,@function
        .size           uncontiguous_cumulate_mean_bool,(.L_x_30729 - uncontiguous_cumulate_mean_bool)
        .other          uncontiguous_cumulate_mean_bool,@"STO_CUDA_ENTRY STV_DEFAULT"
uncontiguous_cumulate_mean_bool:
.text.uncontiguous_cumulate_mean_bool:
        /* <DEDUP_REMOVED lines=37> */
.L_x_20195:
        /* <DEDUP_REMOVED lines=32> */
.L_x_20172:
[----:B------:R-:W-:Y:S01]  /*0450*/  MOV R26, R6 ;  /* 0x00000006001a7202 */ /* 0x000fe20000000f00 */
[----:B------:R-:W-:Y:S01]  /*0460*/  IMAD.MOV.U32 R13, RZ, RZ, R9 ;  /* 0x000000ffff0d7224 */ /* 0x000fe200078e0009 */
[----:B------:R-:W-:Y:S01]  /*0470*/  MOV R14, R40 ;  /* 0x00000028000e7202 */ /* 0x000fe20000000f00 */
[----:B------:R-:W-:Y:S01]  /*0480*/  IMAD.MOV.U32 R11, RZ, RZ, R41 ;  /* 0x000000ffff0b7224 */ /* 0x000fe200078e0029 */
[----:B------:R-:W-:-:S07]  /*0490*/  MOV R12, 0x4b0 ;  /* 0x000004b0000c7802 */ /* 0x000fce0000000f00 */
[----:B-1----:R-:W-:Y:S05]  /*04a0*/  CALL.REL.NOINC `($__internal_412_$__cuda_sm20_div_s64) ;  /* 0x0000006400047944 */ /* 0x002fea0003c00000 */
        /* <DEDUP_REMOVED lines=10> */
.L_x_20173:
[----:B------:R-:W-:Y:S05]  /*0550*/  BSYNC.RECONVERGENT B1 ;  /* 0x0000000000017941 */ /* 0x000fea0003800200 */
.L_x_20171:
        /* <DEDUP_REMOVED lines=33> */
.L_x_20175:
[----:B------:R-:W-:Y:S01]  /*0770*/  IMAD.MOV.U32 R26, RZ, RZ, R20 ;  /* 0x000000ffff1a7224 */ /* 0x000fe200078e0014 */
[----:B------:R-:W-:Y:S01]  /*0780*/  MOV R13, R7 ;  /* 0x00000007000d7202 */ /* 0x000fe20000000f00 */
[----:B------:R-:W-:Y:S01]  /*0790*/  IMAD.MOV.U32 R14, RZ, RZ, R40 ;  /* 0x000000ffff0e7224 */ /* 0x000fe200078e0028 */
[----:B------:R-:W-:Y:S02]  /*07a0*/  MOV R11, R41 ;  /* 0x00000029000b7202 */ /* 0x000fe40000000f00 */
[----:B------:R-:W-:-:S07]  /*07b0*/  MOV R12, 0x7d0 ;  /* 0x000007d0000c7802 */ /* 0x000fce0000000f00 */
[----:B------:R-:W-:Y:S05]  /*07c0*/  CALL.REL.NOINC `($__internal_412_$__cuda_sm20_div_s64) ;  /* 0x00000060003c7944 */ /* 0x000fea0003c00000 */
        /* <DEDUP_REMOVED lines=9> */
.L_x_20176:
[----:B------:R-:W-:Y:S05]  /*0860*/  BSYNC.RECONVERGENT B1 ;  /* 0x0000000000017941 */ /* 0x000fea0003800200 */
.L_x_20174:
        /* <DEDUP_REMOVED lines=34> */
.L_x_20178:
[----:B------:R-:W-:Y:S01]  /*0a90*/  MOV R26, R34 ;  /* 0x00000022001a7202 */ /* 0x000fe20000000f00 */
[----:B------:R-:W-:Y:S01]  /*0aa0*/  IMAD.MOV.U32 R13, RZ, RZ, R35 ;  /* 0x000000ffff0d7224 */ /* 0x000fe200078e0023 */
[----:B------:R-:W-:Y:S01]  /*0ab0*/  MOV R14, R20 ;  /* 0x00000014000e7202 */ /* 0x000fe20000000f00 */
[----:B------:R-:W-:Y:S01]  /*0ac0*/  IMAD.MOV.U32 R11, RZ, RZ, R21 ;  /* 0x000000ffff0b7224 */ /* 0x000fe200078e0015 */
[----:B------:R-:W-:-:S07]  /*0ad0*/  MOV R12, 0xaf0 ;  /* 0x00000af0000c7802 */ /* 0x000fce0000000f00 */
[----:B------:R-:W-:Y:S05]  /*0ae0*/  CALL.REL.NOINC `($__internal_412_$__cuda_sm20_div_s64) ;  /* 0x0000005c00747944 */ /* 0x000fea0003c00000 */
        /* <DEDUP_REMOVED lines=10> */
.L_x_20179:
[----:B------:R-:W-:Y:S05]  /*0b90*/  BSYNC.RECONVERGENT B1 ;  /* 0x0000000000017941 */ /* 0x000fea0003800200 */
.L_x_20177:
        /* <DEDUP_REMOVED lines=34> */
.L_x_20181:
        /* <DEDUP_REMOVED lines=16> */
.L_x_20182:
[----:B------:R-:W-:Y:S05]  /*0ec0*/  BSYNC.RECONVERGENT B1 ;  /* 0x0000000000017941 */ /* 0x000fea0003800200 */
.L_x_20180:
        /* <DEDUP_REMOVED lines=36> */
.L_x_20184:
        /* <DEDUP_REMOVED lines=16> */
.L_x_20185:
[----:B------:R-:W-:Y:S05]  /*1210*/  BSYNC.RECONVERGENT B1 ;  /* 0x0000000000017941 */ /* 0x000fea0003800200 */
.L_x_20183:
        /* <DEDUP_REMOVED lines=35> */
.L_x_20187:
[----:B------:R-:W-:Y:S01]  /*1450*/  IMAD.MOV.U32 R26, RZ, RZ, R34 ;  /* 0x000000ffff1a7224 */ /* 0x000fe200078e0022 */
[----:B------:R-:W-:Y:S01]  /*1460*/  MOV R13, R35 ;  /* 0x00000023000d7202 */ /* 0x000fe20000000f00 */
[----:B------:R-:W-:Y:S01]  /*1470*/  IMAD.MOV.U32 R14, RZ, RZ, R20 ;  /* 0x000000ffff0e7224 */ /* 0x000fe200078e0014 */
[----:B------:R-:W-:Y:S02]  /*1480*/  MOV R11, R21 ;  /* 0x00000015000b7202 */ /* 0x000fe40000000f00 */
[----:B------:R-:W-:-:S07]  /*1490*/  MOV R12, 0x14b0 ;  /* 0x000014b0000c7802 */ /* 0x000fce0000000f00 */
[----:B------:R-:W-:Y:S05]  /*14a0*/  CALL.REL.NOINC `($__internal_412_$__cuda_sm20_div_s64) ;  /* 0x0000005400047944 */ /* 0x000fea0003c00000 */
        /* <DEDUP_REMOVED lines=10> */
.L_x_20188:
[----:B------:R-:W-:Y:S05]  /*1550*/  BSYNC.RECONVERGENT B1 ;  /* 0x0000000000017941 */ /* 0x000fea0003800200 */
.L_x_20186:
        /* <DEDUP_REMOVED lines=34> */
.L_x_20190:
[----:B------:R-:W-:Y:S01]  /*1780*/  IMAD.MOV.U32 R26, RZ, RZ, R38 ;  /* 0x000000ffff1a7224 */ /* 0x000fe200078e0026 */
[----:B------:R-:W-:Y:S01]  /*1790*/  MOV R13, R39 ;  /* 0x00000027000d7202 */ /* 0x000fe20000000f00 */
[----:B------:R-:W-:Y:S01]  /*17a0*/  IMAD.MOV.U32 R14, RZ, RZ, R20 ;  /* 0x000000ffff0e7224 */ /* 0x000fe200078e0014 */
[----:B------:R-:W-:Y:S02]  /*17b0*/  MOV R11, R21 ;  /* 0x00000015000b7202 */ /* 0x000fe40000000f00 */
[----:B------:R-:W-:-:S07]  /*17c0*/  MOV R12, 0x17e0 ;  /* 0x000017e0000c7802 */ /* 0x000fce0000000f00 */
[----:B------:R-:W-:Y:S05]  /*17d0*/  CALL.REL.NOINC `($__internal_412_$__cuda_sm20_div_s64) ;  /* 0x0000005000387944 */ /* 0x000fea0003c00000 */
        /* <DEDUP_REMOVED lines=10> */
.L_x_20191:
[----:B------:R-:W-:Y:S05]  /*1880*/  BSYNC.RECONVERGENT B1 ;  /* 0x0000000000017941 */ /* 0x000fea0003800200 */
.L_x_20189:
        /* <DEDUP_REMOVED lines=35> */
.L_x_20193:
[----:B------:R-:W-:Y:S01]  /*1ac0*/  MOV R26, R34 ;  /* 0x00000022001a7202 */ /* 0x000fe20000000f00 */
[----:B------:R-:W-:Y:S01]  /*1ad0*/  IMAD.MOV.U32 R13, RZ, RZ, R35 ;  /* 0x000000ffff0d7224 */ /* 0x000fe200078e0023 */
[----:B------:R-:W-:Y:S01]  /*1ae0*/  MOV R14, R20 ;  /* 0x00000014000e7202 */ /* 0x000fe20000000f00 */
[----:B------:R-:W-:Y:S01]  /*1af0*/  IMAD.MOV.U32 R11, RZ, RZ, R21 ;  /* 0x000000ffff0b7224 */ /* 0x000fe200078e0015 */
[----:B------:R-:W-:-:S07]  /*1b00*/  MOV R12, 0x1b20 ;  /* 0x00001b20000c7802 */ /* 0x000fce0000000f00 */
[----:B------:R-:W-:Y:S05]  /*1b10*/  CALL.REL.NOINC `($__internal_412_$__cuda_sm20_div_s64) ;  /* 0x0000004c00687944 */ /* 0x000fea0003c00000 */
        /* <DEDUP_REMOVED lines=10> */
.L_x_20194:
[----:B------:R-:W-:Y:S05]  /*1bc0*/  BSYNC.RECONVERGENT B1 ;  /* 0x0000000000017941 */ /* 0x000fea0003800200 */
.L_x_20192:
        /* <DEDUP_REMOVED lines=8> */
.L_x_20170:
        /* <DEDUP_REMOVED lines=35> */
.L_x_20198:
        /* <DEDUP_REMOVED lines=16> */
.L_x_20199:
[----:B------:R-:W-:Y:S05]  /*1f80*/  BSYNC.RECONVERGENT B1 ;  /* 0x0000000000017941 */ /* 0x000fea0003800200 */
.L_x_20197:
        /* <DEDUP_REMOVED lines=34> */
.L_x_20201:
        /* <DEDUP_REMOVED lines=16> */
.L_x_20202:
[----:B------:R-:W-:Y:S05]  /*22b0*/  BSYNC.RECONVERGENT B1 ;  /* 0x0000000000017941 */ /* 0x000fea0003800200 */
.L_x_20200:
        /* <DEDUP_REMOVED lines=35> */
.L_x_20204:
        /* <DEDUP_REMOVED lines=16> */
.L_x_20205:
[----:B------:R-:W-:Y:S05]  /*25f0*/  BSYNC.RECONVERGENT B1 ;  /* 0x0000000000017941 */ /* 0x000fea0003800200 */
.L_x_20203:
        /* <DEDUP_REMOVED lines=35> */
.L_x_20207:
[----:B------:R-:W-:Y:S01]  /*2830*/  IMAD.MOV.U32 R26, RZ, RZ, R18 ;  /* 0x000000ffff1a7224 */ /* 0x000fe200078e0012 */
[----:B------:R-:W-:Y:S01]  /*2840*/  MOV R13, R19 ;  /* 0x00000013000d7202 */ /* 0x000fe20000000f00 */
[----:B------:R-:W-:Y:S01]  /*2850*/  IMAD.MOV.U32 R14, RZ, RZ, R16 ;  /* 0x000000ffff0e7224 */ /* 0x000fe200078e0010 */
[----:B------:R-:W-:Y:S02]  /*2860*/  MOV R11, R17 ;  /* 0x00000011000b7202 */ /* 0x000fe40000000f00 */
[----:B------:R-:W-:-:S07]  /*2870*/  MOV R12, 0x2890 ;  /* 0x00002890000c7802 */ /* 0x000fce0000000f00 */
[----:B------:R-:W-:Y:S05]  /*2880*/  CALL.REL.NOINC `($__internal_412_$__cuda_sm20_div_s64) ;  /* 0x00000040000c7944 */ /* 0x000fea0003c00000 */
        /* <DEDUP_REMOVED lines=10> */
.L_x_20208:
[----:B------:R-:W-:Y:S05]  /*2930*/  BSYNC.RECONVERGENT B1 ;  /* 0x0000000000017941 */ /* 0x000fea0003800200 */
.L_x_20206:
[----:B------:R-:W-:Y:S01]  /*2940*/  IMAD R11, R11, R34, RZ ;  /* 0x000000220b0b7224 */ /* 0x000fe200078e02ff */
[----:B------:R-:W-:Y:S01]  /*2950*/  IADD3 R8, PT, PT, R8, -0x2, RZ ;  /* 0xfffffffe08087810 */ /* 0x000fe20007ffe0ff */
[----:B------:R-:W-:Y:S02]  /*2960*/  IMAD.MOV.U32 R38, RZ, RZ, R22 ;  /* 0x000000ffff267224 */ /* 0x000fe400078e0016 */
[-C--:B------:R-:W-:Y:S02]  /*2970*/  IMAD R11, R35, R10.reuse, R11 ;  /* 0x0000000a230b7224 */ /* 0x080fe400078e020b */
[----:B------:R-:W-:-:S04]  /*2980*/  IMAD.WIDE.U32 R22, R34, R10, R38 ;  /* 0x0000000a22167225 */ /* 0x000fc800078e0026 */
[----:B------:R-:W-:-:S07]  /*2990*/  IMAD.IADD R23, R23, 0x1, R11 ;  /* 0x0000000117177824 */ /* 0x000fce00078e020b */
.L_x_20196:
        /* <DEDUP_REMOVED lines=31> */
.L_x_20210:
[----:B------:R-:W-:Y:S01]  /*2b90*/  MOV R18, R6 ;  /* 0x0000000600127202 */ /* 0x000fe20000000f00 */
[----:B------:R-:W-:Y:S01]  /*2ba0*/  IMAD.MOV.U32 R21, RZ, RZ, R9 ;  /* 0x000000ffff157224 */ /* 0x000fe200078e0009 */
[----:B------:R-:W-:Y:S01]  /*2bb0*/  MOV R24, R16 ;  /* 0x0000001000187202 */ /* 0x000fe20000000f00 */
[----:B------:R-:W-:Y:S01]  /*2bc0*/  IMAD.MOV.U32 R19, RZ, RZ, R17 ;  /* 0x000000ffff137224 */ /* 0x000fe200078e0011 */
[----:B------:R-:W-:-:S07]  /*2bd0*/  MOV R26, 0x2bf0 ;  /* 0x00002bf0001a7802 */ /* 0x000fce0000000f00 */
[----:B------:R-:W-:Y:S05]  /*2be0*/  CALL.REL.NOINC `($__internal_413_$__cuda_sm20_rem_s64) ;  /* 0x0000004000807944 */ /* 0x000fea0003c00000 */
.L_x_20211:
[----:B------:R-:W-:Y:S05]  /*2bf0*/  BSYNC.RECONVERGENT B1 ;  /* 0x0000000000017941 */ /* 0x000fea0003800200 */
.L_x_20209:
        /* <DEDUP_REMOVED lines=30> */
.L_x_20213:
[----:B------:R-:W-:Y:S01]  /*2de0*/  MOV R24, R16 ;  /* 0x0000001000187202 */ /* 0x000fe20000000f00 */
[----:B------:R-:W-:Y:S01]  /*2df0*/  IMAD.MOV.U32 R19, RZ, RZ, R17 ;  /* 0x000000ffff137224 */ /* 0x000fe200078e0011 */
[----:B------:R-:W-:Y:S01]  /*2e00*/  MOV R18, R20 ;  /* 0x0000001400127202 */ /* 0x000fe20000000f00 */
[----:B------:R-:W-:Y:S01]  /*2e10*/  IMAD.MOV.U32 R21, RZ, RZ, R7 ;  /* 0x000000ffff157224 */ /* 0x000fe200078e0007 */
[----:B------:R-:W-:-:S07]  /*2e20*/  MOV R26, 0x2e40 ;  /* 0x00002e40001a7802 */ /* 0x000fce0000000f00 */
[----:B------:R-:W-:Y:S05]  /*2e30*/  CALL.REL.NOINC `($__internal_413_$__cuda_sm20_rem_s64) ;  /* 0x0000003c00ec7944 */ /* 0x000fea0003c00000 */
[----:B------:R-:W-:Y:S01]  /*2e40*/  MOV R6, R10 ;  /* 0x0000000a00067202 */ /* 0x000fe20000000f00 */
[----:B------:R-:W-:-:S07]  /*2e50*/  IMAD.MOV.U32 R7, RZ, RZ, R11 ;  /* 0x000000ffff077224 */ /* 0x000fce00078e000b */
.L_x_20214:
[----:B------:R-:W-:Y:S05]  /*2e60*/  BSYNC.RECONVERGENT B1 ;  /* 0x0000000000017941 */ /* 0x000fea0003800200 */
.L_x_20212:
[----:B------:R-:W-:Y:S02]  /*2e70*/  IMAD R7, R7, R8, RZ ;  /* 0x0000000807077224 */ /* 0x000fe400078e02ff */
[----:B------:R-:W-:-:S04]  /*2e80*/  IMAD.WIDE.U32 R22, R8, R6, R22 ;  /* 0x0000000608167225 */ /* 0x000fc800078e0016 */
[----:B------:R-:W-:-:S05]  /*2e90*/  IMAD R7, R9, R6, R7 ;  /* 0x0000000609077224 */ /* 0x000fca00078e0207 */
[----:B------:R-:W-:-:S07]  /*2ea0*/  IADD3 R23, PT, PT, R23, R7, RZ ;  /* 0x0000000717177210 */ /* 0x000fce0007ffe0ff */
.L_x_20169:
        /* <DEDUP_REMOVED lines=10> */
.L_x_20168:
        /* <DEDUP_REMOVED lines=22> */
.L_x_20242:
        /* <DEDUP_REMOVED lines=32> */
.L_x_20219:
[----:B------:R-:W-:Y:S01]  /*32b0*/  MOV R26, R10 ;  /* 0x0000000a001a7202 */ /* 0x000fe20000000f00 */
[----:B------:R-:W-:Y:S01]  /*32c0*/  IMAD.MOV.U32 R13, RZ, RZ, R15 ;  /* 0x000000ffff0d7224 */ /* 0x000fe200078e000f */
[----:B------:R-:W-:Y:S01]  /*32d0*/  MOV R14, R20 ;  /* 0x00000014000e7202 */ /* 0x000fe20000000f00 */
[----:B------:R-:W-:Y:S01]  /*32e0*/  IMAD.MOV.U32 R11, RZ, RZ, R21 ;  /* 0x000000ffff0b7224 */ /* 0x000fe200078e0015 */
[----:B------:R-:W-:-:S07]  /*32f0*/  MOV R12, 0x3310 ;  /* 0x00003310000c7802 */ /* 0x000fce0000000f00 */
[----:B-123--:R-:W-:Y:S05]  /*3300*/  CALL.REL.NOINC `($__internal_412_$__cuda_sm20_div_s64) ;  /* 0x00000034006c7944 */ /* 0x00efea0003c00000 */
        /* <DEDUP_REMOVED lines=10> */
.L_x_20220:
[----:B------:R-:W-:Y:S05]  /*33b0*/  BSYNC.RECONVERGENT B1 ;  /* 0x0000000000017941 */ /* 0x000fea0003800200 */
.L_x_20218:
        /* <DEDUP_REMOVED lines=38> */
.L_x_20222:
[----:B------:R-:W-:Y:S01]  /*3620*/  MOV R26, R36 ;  /* 0x00000024001a7202 */ /* 0x000fe20000000f00 */
[----:B------:R-:W-:Y:S01]  /*3630*/  IMAD.MOV.U32 R13, RZ, RZ, R37 ;  /* 0x000000ffff0d7224 */ /* 0x000fe200078e0025 */
[----:B------:R-:W-:Y:S01]  /*3640*/  MOV R14, R38 ;  /* 0x00000026000e7202 */ /* 0x000fe20000000f00 */
[----:B------:R-:W-:Y:S01]  /*3650*/  IMAD.MOV.U32 R11, RZ, RZ, R39 ;  /* 0x000000ffff0b7224 */ /* 0x000fe200078e0027 */
[----:B------:R-:W-:-:S07]  /*3660*/  MOV R12, 0x3680 ;  /* 0x00003680000c7802 */ /* 0x000fce0000000f00 */
[----:B-1----:R-:W-:Y:S05]  /*3670*/  CALL.REL.NOINC `($__internal_412_$__cuda_sm20_div_s64) ;  /* 0x0000003000907944 */ /* 0x002fea0003c00000 */
        /* <DEDUP_REMOVED lines=11> */
.L_x_20223:
[----:B------:R-:W-:Y:S05]  /*3730*/  BSYNC.RECONVERGENT B1 ;  /* 0x0000000000017941 */ /* 0x000fea0003800200 */
.L_x_20221:
        /* <DEDUP_REMOVED lines=38> */
.L_x_20225:
[----:B------:R-:W-:Y:S01]  /*39a0*/  IMAD.MOV.U32 R26, RZ, RZ, R36 ;  /* 0x000000ffff1a7224 */ /* 0x000fe200078e0024 */
[----:B------:R-:W-:Y:S01]  /*39b0*/  MOV R13, R37 ;  /* 0x00000025000d7202 */ /* 0x000fe20000000f00 */
[----:B------:R-:W-:Y:S01]  /*39c0*/  IMAD.MOV.U32 R14, RZ, RZ, R38 ;  /* 0x000000ffff0e7224 */ /* 0x000fe200078e0026 */
[----:B------:R-:W-:Y:S02]  /*39d0*/  MOV R11, R39 ;  /* 0x00000027000b7202 */ /* 0x000fe40000000f00 */
[----:B------:R-:W-:-:S07]  /*39e0*/  MOV R12, 0x3a00 ;  /* 0x00003a00000c7802 */ /* 0x000fce0000000f00 */
[----:B-1----:R-:W-:Y:S05]  /*39f0*/  CALL.REL.NOINC `($__internal_412_$__cuda_sm20_div_s64) ;  /* 0x0000002c00b07944 */ /* 0x002fea0003c00000 */
        /* <DEDUP_REMOVED lines=11> */
.L_x_20226:
[----:B------:R-:W-:Y:S05]  /*3ab0*/  BSYNC.RECONVERGENT B1 ;  /* 0x0000000000017941 */ /* 0x000fea0003800200 */
.L_x_20224:
        /* <DEDUP_REMOVED lines=37> */
.L_x_20228:
        /* <DEDUP_REMOVED lines=17> */
.L_x_20229:
[----:B------:R-:W-:Y:S05]  /*3e20*/  BSYNC.RECONVERGENT B1 ;  /* 0x0000000000017941 */ /* 0x000fea0003800200 */
.L_x_20227:
        /* <DEDUP_REMOVED lines=38> */
.L_x_20231:
        /* <DEDUP_REMOVED lines=17> */
.L_x_20232:
[----:B------:R-:W-:Y:S05]  /*41a0*/  BSYNC.RECONVERGENT B1 ;  /* 0x0000000000017941 */ /* 0x000fea0003800200 */
.L_x_20230:
        /* <DEDUP_REMOVED lines=38> */
.L_x_20234:
        /* <DEDUP_REMOVED lines=17> */
.L_x_20235:
[----:B------:R-:W-:Y:S05]  /*4520*/  BSYNC.RECONVERGENT B1 ;  /* 0x0000000000017941 */ /* 0x000fea0003800200 */
.L_x_20233:
        /* <DEDUP_REMOVED lines=37> */
.L_x_20237:
[----:B------:R-:W-:Y:S01]  /*4780*/  IMAD.MOV.U32 R26, RZ, RZ, R38 ;  /* 0x000000ffff1a7224 */ /* 0x000fe200078e0026 */
[----:B------:R-:W-:Y:S01]  /*4790*/  MOV R13, R39 ;  /* 0x00000027000d7202 */ /* 0x000fe20000000f00 */
[----:B------:R-:W-:Y:S01]  /*47a0*/  IMAD.MOV.U32 R14, RZ, RZ, R42 ;  /* 0x000000ffff0e7224 */ /* 0x000fe200078e002a */
[----:B------:R-:W-:Y:S02]  /*47b0*/  MOV R11, R43 ;  /* 0x0000002b000b7202 */ /* 0x000fe40000000f00 */
[----:B------:R-:W-:-:S07]  /*47c0*/  MOV R12, 0x47e0 ;  /* 0x000047e0000c7802 */ /* 0x000fce0000000f00 */
[----:B-1----:R-:W-:Y:S05]  /*47d0*/  CALL.REL.NOINC `($__internal_412_$__cuda_sm20_div_s64) ;  /* 0x0000002000387944 */ /* 0x002fea0003c00000 */
        /* <DEDUP_REMOVED lines=11> */
.L_x_20238:
[----:B------:R-:W-:Y:S05]  /*4890*/  BSYNC.RECONVERGENT B1 ;  /* 0x0000000000017941 */ /* 0x000fea0003800200 */
.L_x_20236:
        /* <DEDUP_REMOVED lines=36> */
.L_x_20240:
[----:B------:R-:W-:Y:S01]  /*4ae0*/  MOV R26, R36 ;  /* 0x00000024001a7202 */ /* 0x000fe20000000f00 */
[----:B------:R-:W-:Y:S01]  /*4af0*/  IMAD.MOV.U32 R14, RZ, RZ, R38 ;  /* 0x000000ffff0e7224 */ /* 0x000fe200078e0026 */
[----:B------:R-:W-:Y:S02]  /*4b00*/  MOV R13, R37 ;  /* 0x00000025000d7202 */ /* 0x000fe40000000f00 */
[----:B------:R-:W-:Y:S02]  /*4b10*/  MOV R11, R39 ;  /* 0x00000027000b7202 */ /* 0x000fe40000000f00 */
[----:B------:R-:W-:-:S07]  /*4b20*/  MOV R12, 0x4b40 ;  /* 0x00004b40000c7802 */ /* 0x000fce0000000f00 */
[----:B-1----:R-:W-:Y:S05]  /*4b30*/  CALL.REL.NOINC `($__internal_412_$__cuda_sm20_div_s64) ;  /* 0x0000001c00607944 */ /* 0x002fea0003c00000 */
        /* <DEDUP_REMOVED lines=11> */
.L_x_20241:
[----:B------:R-:W-:Y:S05]  /*4bf0*/  BSYNC.RECONVERGENT B1 ;  /* 0x0000000000017941 */ /* 0x000fea0003800200 */
.L_x_20239:
        /* <DEDUP_REMOVED lines=11> */
.L_x_20217:
        /* <DEDUP_REMOVED lines=36> */
.L_x_20245:
[----:B------:R-:W-:Y:S01]  /*4ef0*/  IMAD.MOV.U32 R26, RZ, RZ, R10 ;  /* 0x000000ffff1a7224 */ /* 0x000fe200078e000a */
[----:B------:R-:W-:Y:S01]  /*4f00*/  MOV R13, R15 ;  /* 0x0000000f000d7202 */ /* 0x000fe20000000f00 */
[----:B------:R-:W-:Y:S01]  /*4f10*/  IMAD.MOV.U32 R11, RZ, RZ, R17 ;  /* 0x000000ffff0b7224 */ /* 0x000fe200078e0011 */
[----:B------:R-:W-:Y:S02]  /*4f20*/  MOV R14, R16 ;  /* 0x00000010000e7202 */ /* 0x000fe40000000f00 */
[----:B------:R-:W-:-:S07]  /*4f30*/  MOV R12, 0x4f50 ;  /* 0x00004f50000c7802 */ /* 0x000fce0000000f00 */
[----:B------:R-:W-:Y:S05]  /*4f40*/  CALL.REL.NOINC `($__internal_412_$__cuda_sm20_div_s64) ;  /* 0x00000018005c7944 */ /* 0x000fea0003c00000 */
        /* <DEDUP_REMOVED lines=10> */
.L_x_20246:
[----:B------:R-:W-:Y:S05]  /*4ff0*/  BSYNC.RECONVERGENT B1 ;  /* 0x0000000000017941 */ /* 0x000fea0003800200 */
.L_x_20244:
        /* <DEDUP_REMOVED lines=41> */
.L_x_20248:
[----:B------:R-:W-:Y:S01]  /*5290*/  MOV R26, R20 ;  /* 0x00000014001a7202 */ /* 0x000fe20000000f00 */
[----:B------:R-:W-:Y:S01]  /*52a0*/  IMAD.MOV.U32 R14, RZ, RZ, R18 ;  /* 0x000000ffff0e7224 */ /* 0x000fe200078e0012 */
[----:B------:R-:W-:Y:S02]  /*52b0*/  MOV R13, R21 ;  /* 0x00000015000d7202 */ /* 0x000fe40000000f00 */
[----:B------:R-:W-:Y:S02]  /*52c0*/  MOV R11, R19 ;  /* 0x00000013000b7202 */ /* 0x000fe40000000f00 */
[----:B------:R-:W-:-:S07]  /*52d0*/  MOV R12, 0x52f0 ;  /* 0x000052f0000c7802 */ /* 0x000fce0000000f00 */
[----:B------:R-:W-:Y:S05]  /*52e0*/  CALL.REL.NOINC `($__internal_412_$__cuda_sm20_div_s64) ;  /* 0x0000001400747944 */ /* 0x000fea0003c00000 */
        /* <DEDUP_REMOVED lines=11> */
.L_x_20249:
[----:B------:R-:W-:Y:S05]  /*53a0*/  BSYNC.RECONVERGENT B1 ;  /* 0x0000000000017941 */ /* 0x000fea0003800200 */
.L_x_20247:
        /* <DEDUP_REMOVED lines=40> */
.L_x_20251:
[----:B------:R-:W-:Y:S01]  /*5630*/  MOV R26, R18 ;  /* 0x00000012001a7202 */ /* 0x000fe20000000f00 */
[----:B------:R-:W-:Y:S01]  /*5640*/  IMAD.MOV.U32 R13, RZ, RZ, R19 ;  /* 0x000000ffff0d7224 */ /* 0x000fe200078e0013 */
[----:B------:R-:W-:Y:S02]  /*5650*/  MOV R14, R20 ;  /* 0x00000014000e7202 */ /* 0x000fe40000000f00 */
[----:B------:R-:W-:Y:S02]  /*5660*/  MOV R11, R21 ;  /* 0x00000015000b7202 */ /* 0x000fe40000000f00 */
[----:B------:R-:W-:-:S07]  /*5670*/  MOV R12, 0x5690 ;  /* 0x00005690000c7802 */ /* 0x000fce0000000f00 */
[----:B------:R-:W-:Y:S05]  /*5680*/  CALL.REL.NOINC `($__internal_412_$__cuda_sm20_div_s64) ;  /* 0x00000010008c7944 */ /* 0x000fea0003c00000 */
        /* <DEDUP_REMOVED lines=11> */
.L_x_20252:
[----:B------:R-:W-:Y:S05]  /*5740*/  BSYNC.RECONVERGENT B1 ;  /* 0x0000000000017941 */ /* 0x000fea0003800200 */
.L_x_20250:
        /* <DEDUP_REMOVED lines=39> */
.L_x_20254:
        /* <DEDUP_REMOVED lines=17> */
.L_x_20255:
[----:B------:R-:W-:Y:S05]  /*5ad0*/  BSYNC.RECONVERGENT B1 ;  /* 0x0000000000017941 */ /* 0x000fea0003800200 */
.L_x_20253:
        /* <DEDUP_REMOVED lines=9> */
.L_x_20243:
        /* <DEDUP_REMOVED lines=34> */
.L_x_20258:
[----:B------:R-:W-:Y:S01]  /*5d90*/  MOV R26, R10 ;  /* 0x0000000a001a7202 */ /* 0x000fe20000000f00 */
[----:B------:R-:W-:Y:S01]  /*5da0*/  IMAD.MOV.U32 R13, RZ, RZ, R15 ;  /* 0x000000ffff0d7224 */ /* 0x000fe200078e000f */
[----:B------:R-:W-:Y:S02]  /*5db0*/  MOV R14, R16 ;  /* 0x00000010000e7202 */ /* 0x000fe40000000f00 */
[----:B------:R-:W-:Y:S02]  /*5dc0*/  MOV R11, R17 ;  /* 0x00000011000b7202 */ /* 0x000fe40000000f00 */
[----:B------:R-:W-:-:S07]  /*5dd0*/  MOV R12, 0x5df0 ;  /* 0x00005df0000c7802 */ /* 0x000fce0000000f00 */
[----:B------:R-:W-:Y:S05]  /*5de0*/  CALL.REL.NOINC `($__internal_412_$__cuda_sm20_div_s64) ;  /* 0x0000000800b47944 */ /* 0x000fea0003c00000 */
        /* <DEDUP_REMOVED lines=10> */
.L_x_20259:
[----:B------:R-:W-:Y:S05]  /*5e90*/  BSYNC.RECONVERGENT B1 ;  /* 0x0000000000017941 */ /* 0x000fea0003800200 */
.L_x_20257:
        /* <DEDUP_REMOVED lines=39> */
.L_x_20261:
[----:B------:R-:W-:Y:S01]  /*6110*/  MOV R26, R18 ;  /* 0x00000012001a7202 */ /* 0x000fe20000000f00 */
[----:B------:R-:W-:Y:S01]  /*6120*/  IMAD.MOV.U32 R14, RZ, RZ, R16 ;  /* 0x000000ffff0e7224 */ /* 0x000fe200078e0010 */
[----:B------:R-:W-:Y:S02]  /*6130*/  MOV R13, R19 ;  /* 0x00000013000d7202 */ /* 0x000fe40000000f00 */
        /* <DEDUP_REMOVED lines=14> */
.L_x_20262:
[----:B------:R-:W-:Y:S05]  /*6220*/  BSYNC.RECONVERGENT B1 ;  /* 0x0000000000017941 */ /* 0x000fea0003800200 */
.L_x_20260:
        /* <DEDUP_REMOVED lines=9> */
.L_x_20256:
        /* <DEDUP_REMOVED lines=30> */
.L_x_20264:
[----:B------:R-:W-:Y:S01]  /*64a0*/  MOV R24, R18 ;  /* 0x0000001200187202 */ /* 0x000fe20000000f00 */
[----:B------:R-:W-:Y:S01]  /*64b0*/  IMAD.MOV.U32 R21, RZ, RZ, R15 ;  /* 0x000000ffff157224 */ /* 0x000fe200078e000f */
[----:B------:R-:W-:Y:S02]  /*64c0*/  MOV R18, R10 ;  /* 0x0000000a00127202 */ /* 0x000fe40000000f00 */
[----:B------:R-:W-:-:S07]  /*64d0*/  MOV R26, 0x64f0 ;  /* 0x000064f0001a7802 */ /* 0x000fce0000000f00 */
[----:B------:R-:W-:Y:S05]  /*64e0*/  CALL.REL.NOINC `($__internal_413_$__cuda_sm20_rem_s64) ;  /* 0x0000000800407944 */ /* 0x000fea0003c00000 */
.L_x_20265:
[----:B------:R-:W-:Y:S05]  /*64f0*/  BSYNC.RECONVERGENT B1 ;  /* 0x0000000000017941 */ /* 0x000fea0003800200 */
.L_x_20263:
        /* <DEDUP_REMOVED lines=8> */
.L_x_20216:
[----:B------:R-:W0:Y:S02]  /*6580*/  LDCU.64 UR6, c[0x0][0x388] ;  /* 0x00007100ff0677ac */ /* 0x000e240008000a00 */
[----:B0-----:R-:W-:-:S04]  /*6590*/  LEA R4, P0, R6, UR6, 0x1 ;  /* 0x0000000606047c11 */ /* 0x001fc8000f8008ff */
[----:B------:R-:W-:-:S05]  /*65a0*/  LEA.HI.X R5, R6, UR7, R5, 0x1, P0 ;  /* 0x0000000706057c11 */ /* 0x000fca00080f0c05 */
[----:B------:R-:W2:Y:S04]  /*65b0*/  LDG.E.U16 R4, desc[UR8][R4.64] ;  /* 0x0000000804047981 */ /* 0x000ea8000c1e1500 */
[----:B--2---:R1:W-:Y:S02]  /*65c0*/  STS.U16 [R3], R4 ;  /* 0x0000000403007388 */ /* 0x0043e40000000400 */
.L_x_20215:
[----:B------:R-:W-:Y:S05]  /*65d0*/  BSYNC.RECONVERGENT B0 ;  /* 0x0000000000007941 */ /* 0x000fea0003800200 */
.L_x_20167:
[----:B------:R-:W-:Y:S01]  /*65e0*/  BAR.SYNC.DEFER_BLOCKING 0x0 ;  /* 0x0000000000007b1d */ /* 0x000fe20000010000 */
[----:B------:R-:W-:Y:S01]  /*65f0*/  UISETP.GE.U32.AND UP0, UPT, UR5, 0x42, UPT ;  /* 0x000000420500788c */ /* 0x000fe2000bf06070 */
[----:B------:R-:W-:-:S08]  /*6600*/  ISETP.GT.U32.AND P1, PT, R2, 0x1f, PT ;  /* 0x0000001f0200780c */ /* 0x000fd00003f24070 */
[----:B------:R-:W-:Y:S05]  /*6610*/  BRA.U !UP0, `(.L_x_20266) ;  /* 0x0000000108307547 */ /* 0x000fea000b800000 */
.L_x_20267:
        /* <DEDUP_REMOVED lines=12> */
.L_x_20266:
        /* <DEDUP_REMOVED lines=30> */
        .weak           $__internal_412_$__cuda_sm20_div_s64
        .type           $__internal_412_$__cuda_sm20_div_s64,@function
        .size           $__internal_412_$__cuda_sm20_div_s64,($__internal_413_$__cuda_sm20_rem_s64 - $__internal_412_$__cuda_sm20_div_s64)
$__internal_412_$__cuda_sm20_div_s64:
        /* <DEDUP_REMOVED lines=82> */
[----:B------:R-:W-:Y:S06]  /*6de0*/  RET.REL.NODEC R12 `(uncontiguous_cumulate_mean_bool) ;  /* 0xffffff900c847950 */ /* 0x000fec0003c3ffff */
        .weak           $__internal_413_$__cuda_sm20_rem_s64
        .type           $__internal_413_$__cuda_sm20_rem_s64,@function
        .size           $__internal_413_$__cuda_sm20_rem_s64,(.L_x_30729 - $__internal_413_$__cuda_sm20_rem_s64)
$__internal_413_$__cuda_sm20_rem_s64:
        /* <DEDUP_REMOVED lines=76> */
[----:B------:R-:W-:Y:S06]  /*72b0*/  RET.REL.NODEC R26 `(uncontiguous_cumulate_mean_bool) ;  /* 0xffffff8c1a507950 */ /* 0x000fec0003c3ffff */
.L_x_20268:
        /* <DEDUP_REMOVED lines=12> */
.L_x_30729:


//--------------------- .text.uncontiguous_mean_bool --------------------------
	.section	.text.uncontiguous_mean_bool,"ax",@progbits
	.align	128
        .global         uncontiguous_mean_bool
        .type           uncontiguous_mean_bool,@function
        .size           uncontiguous_mean_bool,(.L_x_30731 - uncontiguous_mean_bool)
        .other          uncontiguous_mean_bool,@"STO_CUDA_ENTRY STV_DEFAULT"
uncontiguous_mean_bool:
.text.uncontiguous_mean_bool:
        /* <DEDUP_REMOVED lines=37> */
.L_x_20297:
        /* <DEDUP_REMOVED lines=32> */
.L_x_20274:
[----:B------:R-:W-:Y:S01]  /*0450*/  MOV R26, R6 ;  /* 0x00000006001a7202 */ /* 0x000fe20000000f00 */
[----:B------:R-:W-:Y:S01]  /*0460*/  IMAD.MOV.U32 R13, RZ, RZ, R9 ;  /* 0x000000ffff0d7224 */ /* 0x000fe200078e0009 */
[----:B------:R-:W-:Y:S01]  /*0470*/  MOV R14, R40 ;  /* 0x00000028000e7202 */ /* 0x000fe20000000f00 */
[----:B------:R-:W-:Y:S01]  /*0480*/  IMAD.MOV.U32 R11, RZ, RZ, R41 ;  /* 0x000000ffff0b7224 */ /* 0x000fe200078e0029 */
[----:B------:R-:W-:-:S07]  /*0490*/  MOV R12, 0x4b0 ;  /* 0x000004b0000c7802 */ /* 0x000fce0000000f00 */
[----:B-1----:R-:W-:Y:S05]  /*04a0*/  CALL.REL.NOINC `($__internal_414_$__cuda_sm20_div_s64) ;  /* 0x0000006400187944 */ /* 0x002fea0003c00000 */
        /* <DEDUP_REMOVED lines=10> */
.L_x_20275:
[----:B------:R-:W-:Y:S05]  /*0550*/  BSYNC.RECONVERGENT B1 ;  /* 0x0000000000017941 */ /* 0x000fea0003800200 */
.L_x_20273:
        /* <DEDUP_REMOVED lines=33> */
.L_x_20277:
[----:B------:R-:W-:Y:S01]  /*0770*/  IMAD.MOV.U32 R26, RZ, RZ, R20 ;  /* 0x000000ffff1a7224 */ /* 0x000fe200078e0014 */
[----:B------:R-:W-:Y:S01]  /*0780*/  MOV R13, R7 ;  /* 0x00000007000d7202 */ /* 0x000fe20000000f00 */
[----:B------:R-:W-:Y:S01]  /*0790*/  IMAD.MOV.U32 R14, RZ, RZ, R40 ;  /* 0x000000ffff0e7224 */ /* 0x000fe200078e0028 */
[----:B------:R-:W-:Y:S02]  /*07a0*/  MOV R11, R41 ;  /* 0x00000029000b7202 */ /* 0x000fe40000000f00 */
[----:B------:R-:W-:-:S07]  /*07b0*/  MOV R12, 0x7d0 ;  /* 0x000007d0000c7802 */ /* 0x000fce0000000f00 */
[----:B------:R-:W-:Y:S05]  /*07c0*/  CALL.REL.NOINC `($__internal_414_$__cuda_sm20_div_s64) ;  /* 0x0000006000507944 */ /* 0x000fea0003c00000 */
        /* <DEDUP_REMOVED lines=9> */
.L_x_20278:
[----:B------:R-:W-:Y:S05]  /*0860*/  BSYNC.RECONVERGENT B1 ;  /* 0x0000000000017941 */ /* 0x000fea0003800200 */
.L_x_20276:
        /* <DEDUP_REMOVED lines=34> */
.L_x_20280:
[----:B------:R-:W-:Y:S01]  /*0a90*/  MOV R26, R34 ;  /* 0x00000022001a7202 */ /* 0x000fe20000000f00 */
[----:B------:R-:W-:Y:S01]  /*0aa0*/  IMAD.MOV.U32 R13, RZ, RZ, R35 ;  /* 0x000000ffff0d7224 */ /* 0x000fe200078e0023 */
[----:B------:R-:W-:Y:S01]  /*0ab0*/  MOV R14, R20 ;  /* 0x00000014000e7202 */ /* 0x000fe20000000f00 */
[----:B------:R-:W-:Y:S01]  /*0ac0*/  IMAD.MOV.U32 R11, RZ, RZ, R21 ;  /* 0x000000ffff0b7224 */ /* 0x000fe200078e0015 */
[----:B------:R-:W-:-:S07]  /*0ad0*/  MOV R12, 0xaf0 ;  /* 0x00000af0000c7802 */ /* 0x000fce0000000f00 */
[----:B------:R-:W-:Y:S05]  /*0ae0*/  CALL.REL.NOINC `($__internal_414_$__cuda_sm20_div_s64) ;  /* 0x0000005c00887944 */ /* 0x000fea0003c00000 */
        /* <DEDUP_REMOVED lines=10> */
.L_x_20281:
[----:B------:R-:W-:Y:S05]  /*0b90*/  BSYNC.RECONVERGENT B1 ;  /* 0x0000000000017941 */ /* 0x000fea0003800200 */
.L_x_20279:
        /* <DEDUP_REMOVED lines=34> */
.L_x_20283:
        /* <DEDUP_REMOVED lines=16> */
.L_x_20284:
[----:B------:R-:W-:Y:S05]  /*0ec0*/  BSYNC.RECONVERGENT B1 ;  /* 0x0000000000017941 */ /* 0x000fea0003800200 */
.L_x_20282:
        /* <DEDUP_REMOVED lines=36> */
.L_x_20286:
        /* <DEDUP_REMOVED lines=16> */
.L_x_20287:
[----:B------:R-:W-:Y:S05]  /*1210*/  BSYNC.RECONVERGENT B1 ;  /* 0x0000000000017941 */ /* 0x000fea0003800200 */
.L_x_20285:
        /* <DEDUP_REMOVED lines=35> */
.L_x_20289:
[----:B------:R-:W-:Y:S01]  /*1450*/  IMAD.MOV.U32 R26, RZ, RZ, R34 ;  /* 0x000000ffff1a7224 */ /* 0x000fe200078e0022 */
[----:B------:R-:W-:Y:S01]  /*1460*/  MOV R13, R35 ;  /* 0x00000023000d7202 */ /* 0x000fe20000000f00 */
[----:B------:R-:W-:Y:S01]  /*1470*/  IMAD.MOV.U32 R14, RZ, RZ, R20 ;  /* 0x000000ffff0e7224 */ /* 0x000fe200078e0014 */
[----:B------:R-:W-:Y:S02]  /*1480*/  MOV R11, R21 ;  /* 0x00000015000b7202 */ /* 0x000fe40000000f00 */
[----:B------:R-:W-:-:S07]  /*1490*/  MOV R12, 0x14b0 ;  /* 0x000014b0000c7802 */ /* 0x000fce0000000f00 */
[----:B------:R-:W-:Y:S05]  /*14a0*/  CALL.REL.NOINC `($__internal_414_$__cuda_sm20_div_s64) ;  /* 0x0000005400187944 */ /* 0x000fea0003c00000 */
        /* <DEDUP_REMOVED lines=10> */
.L_x_20290:
[----:B------:R-:W-:Y:S05]  /*1550*/  BSYNC.RECONVERGENT B1 ;  /* 0x0000000000017941 */ /* 0x000fea0003800200 */
.L_x_20288:
        /* <DEDUP_REMOVED lines=34> */
.L_x_20292:
[----:B------:R-:W-:Y:S01]  /*1780*/  IMAD.MOV.U32 R26, RZ, RZ, R38 ;  /* 0x000000ffff1a7224 */ /* 0x000fe200078e0026 */
[----:B------:R-:W-:Y:S01]  /*1790*/  MOV R13, R39 ;  /* 0x00000027000d7202 */ /* 0x000fe20000000f00 */
[----:B------:R-:W-:Y:S01]  /*17a0*/  IMAD.MOV.U32 R14, RZ, RZ, R20 ;  /* 0x000000ffff0e7224 */ /* 0x000fe200078e0014 */
[----:B------:R-:W-:Y:S02]  /*17b0*/  MOV R11, R21 ;  /* 0x00000015000b7202 */ /* 0x000fe40000000f00 */
[----:B------:R-:W-:-:S07]  /*17c0*/  MOV R12, 0x17e0 ;  /* 0x000017e0000c7802 */ /* 0x000fce0000000f00 */
[----:B------:R-:W-:Y:S05]  /*17d0*/  CALL.REL.NOINC `($__internal_414_$__cuda_sm20_div_s64) ;  /* 0x00000050004c7944 */ /* 0x000fea0003c00000 */
        /* <DEDUP_REMOVED lines=10> */
.L_x_20293:
[----:B------:R-:W-:Y:S05]  /*1880*/  BSYNC.RECONVERGENT B1 ;  /* 0x0000000000017941 */ /* 0x000fea0003800200 */
.L_x_20291:
        /* <DEDUP_REMOVED lines=35> */
.L_x_20295:
[----:B------:R-:W-:Y:S01]  /*1ac0*/  MOV R26, R34 ;  /* 0x00000022001a7202 */ /* 0x000fe20000000f00 */
[----:B------:R-:W-:Y:S01]  /*1ad0*/  IMAD.MOV.U32 R13, RZ, RZ, R35 ;  /* 0x000000ffff0d7224 */ /* 0x000fe200078e0023 */
[----:B------:R-:W-:Y:S01]  /*1ae0*/  MOV R14, R20 ;  /* 0x00000014000e7202 */ /* 0x000fe20000000f00 */
[----:B------:R-:W-:Y:S01]  /*1af0*/  IMAD.MOV.U32 R11, RZ, RZ, R21 ;  /* 0x000000ffff0b7224 */ /* 0x000fe200078e0015 */
[----:B------:R-:W-:-:S07]  /*1b00*/  MOV R12, 0x1b20 ;  /* 0x00001b20000c7802 */ /* 0x000fce0000000f00 */
[----:B------:R-:W-:Y:S05]  /*1b10*/  CALL.REL.NOINC `($__internal_414_$__cuda_sm20_div_s64) ;  /* 0x0000004c007c7944 */ /* 0x000fea0003c00000 */
        /* <DEDUP_REMOVED lines=10> */
.L_x_20296:
[----:B------:R-:W-:Y:S05]  /*1bc0*/  BSYNC.RECONVERGENT B1 ;  /* 0x0000000000017941 */ /* 0x000fea0003800200 */
.L_x_20294:
        /* <DEDUP_REMOVED lines=8> */
.L_x_20272:
        /* <DEDUP_REMOVED lines=35> */
.L_x_20300:
        /* <DEDUP_REMOVED lines=16> */
.L_x_20301:
[----:B------:R-:W-:Y:S05]  /*1f80*/  BSYNC.RECONVERGENT B1 ;  /* 0x0000000000017941 */ /* 0x000fea0003800200 */
.L_x_20299:
        /* <DEDUP_REMOVED lines=34> */
.L_x_20303:
        /* <DEDUP_REMOVED lines=16> */
.L_x_20304:
[----:B------:R-:W-:Y:S05]  /*22b0*/  BSYNC.RECONVERGENT B1 ;  /* 0x0000000000017941 */ /* 0x000fea0003800200 */
.L_x_20302:
        /* <DEDUP_REMOVED lines=35> */
.L_x_20306:
        /* <DEDUP_REMOVED lines=16> */
.L_x_20307:
[----:B------:R-:W-:Y:S05]  /*25f0*/  BSYNC.RECONVERGENT B1 ;  /* 0x0000000000017941 */ /* 0x000fea0003800200 */
.L_x_20305:
        /* <DEDUP_REMOVED lines=35> */
.L_x_20309:
[----:B------:R-:W-:Y:S01]  /*2830*/  IMAD.MOV.U32 R26, RZ, RZ, R18 ;  /* 0x000000ffff1a7224 */ /* 0x000fe200078e0012 */
[----:B------:R-:W-:Y:S01]  /*2840*/  MOV R13, R19 ;  /* 0x00000013000d7202 */ /* 0x000fe20000000f00 */
[----:B------:R-:W-:Y:S01]  /*2850*/  IMAD.MOV.U32 R14, RZ, RZ, R16 ;  /* 0x000000ffff0e7224 */ /* 0x000fe200078e0010 */
[----:B------:R-:W-:Y:S02]  /*2860*/  MOV R11, R17 ;  /* 0x00000011000b7202 */ /* 0x000fe40000000f00 */
[----:B------:R-:W-:-:S07]  /*2870*/  MOV R12, 0x2890 ;  /* 0x00002890000c7802 */ /* 0x000fce0000000f00 */
[----:B------:R-:W-:Y:S05]  /*2880*/  CALL.REL.NOINC `($__internal_414_$__cuda_sm20_div_s64) ;  /* 0x0000004000207944 */ /* 0x000fea0003c00000 */
        /* <DEDUP_REMOVED lines=10> */
.L_x_20310:
[----:B------:R-:W-:Y:S05]  /*2930*/  BSYNC.RECONVERGENT B1 ;  /* 0x0000000000017941 */ /* 0x000fea0003800200 */
.L_x_20308:
[----:B------:R-:W-:Y:S01]  /*2940*/  IMAD R11, R11, R34, RZ ;  /* 0x000000220b0b7224 */ /* 0x000fe200078e02ff */
[----:B------:R-:W-:Y:S01]  /*2950*/  IADD3 R8, PT, PT, R8, -0x2, RZ ;  /* 0xfffffffe08087810 */ /* 0x000fe20007ffe0ff */
[----:B------:R-:W-:Y:S02]  /*2960*/  IMAD.MOV.U32 R38, RZ, RZ, R22 ;  /* 0x000000ffff267224 */ /* 0x000fe400078e0016 */
[-C--:B------:R-:W-:Y:S02]  /*2970*/  IMAD R11, R35, R10.reuse, R11 ;  /* 0x0000000a230b7224 */ /* 0x080fe400078e020b */
[----:B------:R-:W-:-:S04]  /*2980*/  IMAD.WIDE.U32 R22, R34, R10, R38 ;  /* 0x0000000a22167225 */ /* 0x000fc800078e0026 */
[----:B------:R-:W-:-:S07]  /*2990*/  IMAD.IADD R23, R23, 0x1, R11 ;  /* 0x0000000117177824 */ /* 0x000fce00078e020b */
.L_x_20298:
        /* <DEDUP_REMOVED lines=31> */
.L_x_20312:
[----:B------:R-:W-:Y:S01]  /*2b90*/  MOV R18, R6 ;  /* 0x0000000600127202 */ /* 0x000fe20000000f00 */
[----:B------:R-:W-:Y:S01]  /*2ba0*/  IMAD.MOV.U32 R21, RZ, RZ, R9 ;  /* 0x000000ffff157224 */ /* 0x000fe200078e0009 */
[----:B------:R-:W-:Y:S01]  /*2bb0*/  MOV R24, R16 ;  /* 0x0000001000187202 */ /* 0x000fe20000000f00 */
[----:B------:R-:W-:Y:S01]  /*2bc0*/  IMAD.MOV.U32 R19, RZ, RZ, R17 ;  /* 0x000000ffff137224 */ /* 0x000fe200078e0011 */
[----:B------:R-:W-:-:S07]  /*2bd0*/  MOV R26, 0x2bf0 ;  /* 0x00002bf0001a7802 */ /* 0x000fce0000000f00 */
[----:B------:R-:W-:Y:S05]  /*2be0*/  CALL.REL.NOINC `($__internal_415_$__cuda_sm20_rem_s64) ;  /* 0x0000004000947944 */ /* 0x000fea0003c00000 */
.L_x_20313:
[----:B------:R-:W-:Y:S05]  /*2bf0*/  BSYNC.RECONVERGENT B1 ;  /* 0x0000000000017941 */ /* 0x000fea0003800200 */
.L_x_20311:
        /* <DEDUP_REMOVED lines=30> */
.L_x_20315:
[----:B------:R-:W-:Y:S01]  /*2de0*/  MOV R24, R16 ;  /* 0x0000001000187202 */ /* 0x000fe20000000f00 */
[----:B------:R-:W-:Y:S01]  /*2df0*/  IMAD.MOV.U32 R19, RZ, RZ, R17 ;  /* 0x000000ffff137224 */ /* 0x000fe200078e0011 */
[----:B------:R-:W-:Y:S01]  /*2e00*/  MOV R18, R20 ;  /* 0x0000001400127202 */ /* 0x000fe20000000f00 */
[----:B------:R-:W-:Y:S01]  /*2e10*/  IMAD.MOV.U32 R21, RZ, RZ, R7 ;  /* 0x000000ffff157224 */ /* 0x000fe200078e0007 */
[----:B------:R-:W-:-:S07]  /*2e20*/  MOV R26, 0x2e40 ;  /* 0x00002e40001a7802 */ /* 0x000fce0000000f00 */
[----:B------:R-:W-:Y:S05]  /*2e30*/  CALL.REL.NOINC `($__internal_415_$__cuda_sm20_rem_s64) ;  /* 0x0000004000007944 */ /* 0x000fea0003c00000 */
[----:B------:R-:W-:Y:S01]  /*2e40*/  MOV R6, R10 ;  /* 0x0000000a00067202 */ /* 0x000fe20000000f00 */
[----:B------:R-:W-:-:S07]  /*2e50*/  IMAD.MOV.U32 R7, RZ, RZ, R11 ;  /* 0x000000ffff077224 */ /* 0x000fce00078e000b */
.L_x_20316:
[----:B------:R-:W-:Y:S05]  /*2e60*/  BSYNC.RECONVERGENT B1 ;  /* 0x0000000000017941 */ /* 0x000fea0003800200 */
.L_x_20314:
[----:B------:R-:W-:Y:S02]  /*2e70*/  IMAD R7, R7, R8, RZ ;  /* 0x0000000807077224 */ /* 0x000fe400078e02ff */
[----:B------:R-:W-:-:S04]  /*2e80*/  IMAD.WIDE.U32 R22, R8, R6, R22 ;  /* 0x0000000608167225 */ /* 0x000fc800078e0016 */
[----:B------:R-:W-:-:S05]  /*2e90*/  IMAD R7, R9, R6, R7 ;  /* 0x0000000609077224 */ /* 0x000fca00078e0207 */
[----:B------:R-:W-:-:S07]  /*2ea0*/  IADD3 R23, PT, PT, R23, R7, RZ ;  /* 0x0000000717177210 */ /* 0x000fce0007ffe0ff */
.L_x_20271:
        /* <DEDUP_REMOVED lines=13> */
.L_x_20270:
        /* <DEDUP_REMOVED lines=22> */
.L_x_20344:
        /* <DEDUP_REMOVED lines=32> */
.L_x_20321:
[----:B------:R-:W-:Y:S01]  /*32e0*/  MOV R26, R10 ;  /* 0x0000000a001a7202 */ /* 0x000fe20000000f00 */
[----:B------:R-:W-:Y:S01]  /*32f0*/  IMAD.MOV.U32 R13, RZ, RZ, R15 ;  /* 0x000000ffff0d7224 */ /* 0x000fe200078e000f */
[----:B------:R-:W-:Y:S01]  /*3300*/  MOV R14, R20 ;  /* 0x00000014000e7202 */ /* 0x000fe20000000f00 */
[----:B------:R-:W-:Y:S01]  /*3310*/  IMAD.MOV.U32 R11, RZ, RZ, R21 ;  /* 0x000000ffff0b7224 */ /* 0x000fe200078e0015 */
[----:B------:R-:W-:-:S07]  /*3320*/  MOV R12, 0x3340 ;  /* 0x00003340000c7802 */ /* 0x000fce0000000f00 */
[----:B-123--:R-:W-:Y:S05]  /*3330*/  CALL.REL.NOINC `($__internal_414_$__cuda_sm20_div_s64) ;  /* 0x0000003400747944 */ /* 0x00efea0003c00000 */
        /* <DEDUP_REMOVED lines=10> */
.L_x_20322:
[----:B------:R-:W-:Y:S05]  /*33e0*/  BSYNC.RECONVERGENT B1 ;  /* 0x0000000000017941 */ /* 0x000fea0003800200 */
.L_x_20320:
        /* <DEDUP_REMOVED lines=38> */
.L_x_20324:
[----:B------:R-:W-:Y:S01]  /*3650*/  MOV R26, R36 ;  /* 0x00000024001a7202 */ /* 0x000fe20000000f00 */
[----:B------:R-:W-:Y:S01]  /*3660*/  IMAD.MOV.U32 R13, RZ, RZ, R37 ;  /* 0x000000ffff0d7224 */ /* 0x000fe200078e0025 */
[----:B------:R-:W-:Y:S01]  /*3670*/  MOV R14, R38 ;  /* 0x00000026000e7202 */ /* 0x000fe20000000f00 */
[----:B------:R-:W-:Y:S01]  /*3680*/  IMAD.MOV.U32 R11, RZ, RZ, R39 ;  /* 0x000000ffff0b7224 */ /* 0x000fe200078e0027 */
[----:B------:R-:W-:-:S07]  /*3690*/  MOV R12, 0x36b0 ;  /* 0x000036b0000c7802 */ /* 0x000fce0000000f00 */
[----:B-1----:R-:W-:Y:S05]  /*36a0*/  CALL.REL.NOINC `($__internal_414_$__cuda_sm20_div_s64) ;  /* 0x0000003000987944 */ /* 0x002fea0003c00000 */
        /* <DEDUP_REMOVED lines=11> */
.L_x_20325:
[----:B------:R-:W-:Y:S05]  /*3760*/  BSYNC.RECONVERGENT B1 ;  /* 0x0000000000017941 */ /* 0x000fea0003800200 */
.L_x_20323:
        /* <DEDUP_REMOVED lines=38> */
.L_x_20327:
[----:B------:R-:W-:Y:S01]  /*39d0*/  IMAD.MOV.U32 R26, RZ, RZ, R36 ;  /* 0x000000ffff1a7224 */ /* 0x000fe200078e0024 */
[----:B------:R-:W-:Y:S01]  /*39e0*/  MOV R13, R37 ;  /* 0x00000025000d7202 */ /* 0x000fe20000000f00 */
[----:B------:R-:W-:Y:S01]  /*39f0*/  IMAD.MOV.U32 R14, RZ, RZ, R38 ;  /* 0x000000ffff0e7224 */ /* 0x000fe200078e0026 */
[----:B------:R-:W-:Y:S02]  /*3a00*/  MOV R11, R39 ;  /* 0x00000027000b7202 */ /* 0x000fe40000000f00 */
[----:B------:R-:W-:-:S07]  /*3a10*/  MOV R12, 0x3a30 ;  /* 0x00003a30000c7802 */ /* 0x000fce0000000f00 */
[----:B-1----:R-:W-:Y:S05]  /*3a20*/  CALL.REL.NOINC `($__internal_414_$__cuda_sm20_div_s64) ;  /* 0x0000002c00b87944 */ /* 0x002fea0003c00000 */
        /* <DEDUP_REMOVED lines=11> */
.L_x_20328:
[----:B------:R-:W-:Y:S05]  /*3ae0*/  BSYNC.RECONVERGENT B1 ;  /* 0x0000000000017941 */ /* 0x000fea0003800200 */
.L_x_20326:
        /* <DEDUP_REMOVED lines=37> */
.L_x_20330:
        /* <DEDUP_REMOVED lines=17> */
.L_x_20331:
[----:B------:R-:W-:Y:S05]  /*3e50*/  BSYNC.RECONVERGENT B1 ;  /* 0x0000000000017941 */ /* 0x000fea0003800200 */
.L_x_20329:
        /* <DEDUP_REMOVED lines=38> */
.L_x_20333:
        /* <DEDUP_REMOVED lines=17> */
.L_x_20334:
[----:B------:R-:W-:Y:S05]  /*41d0*/  BSYNC.RECONVERGENT B1 ;  /* 0x0000000000017941 */ /* 0x000fea0003800200 */
.L_x_20332:
        /* <DEDUP_REMOVED lines=38> */
.L_x_20336:
        /* <DEDUP_REMOVED lines=17> */
.L_x_20337:
[----:B------:R-:W-:Y:S05]  /*4550*/  BSYNC.RECONVERGENT B1 ;  /* 0x0000000000017941 */ /* 0x000fea0003800200 */
.L_x_20335:
        /* <DEDUP_REMOVED lines=37> */
.L_x_20339:
        /* <DEDUP_REMOVED lines=17> */
.L_x_20340:
[----:B------:R-:W-:Y:S05]  /*48c0*/  BSYNC.RECONVERGENT B1 ;  /* 0x0000000000017941 */ /* 0x000fea0003800200 */
.L_x_20338:
        /* <DEDUP_REMOVED lines=36> */
.L_x_20342:
[----:B------:R-:W-:Y:S01]  /*4b10*/  MOV R26, R36 ;  /* 0x00000024001a7202 */ /* 0x000fe20000000f00 */
[----:B------:R-:W-:Y:S01]  /*4b20*/  IMAD.MOV.U32 R14, RZ, RZ, R38 ;  /* 0x000000ffff0e7224 */ /* 0x000fe200078e0026 */
[----:B------:R-:W-:Y:S02]  /*4b30*/  MOV R13, R37 ;  /* 0x00000025000d7202 */ /* 0x000fe40000000f00 */
[----:B------:R-:W-:Y:S02]  /*4b40*/  MOV R11, R39 ;  /* 0x00000027000b7202 */ /* 0x000fe40000000f00 */
[----:B------:R-:W-:-:S07]  /*4b50*/  MOV R12, 0x4b70 ;  /* 0x00004b70000c7802 */ /* 0x000fce0000000f00 */
[----:B-1----:R-:W-:Y:S05]  /*4b60*/  CALL.REL.NOINC `($__internal_414_$__cuda_sm20_div_s64) ;  /* 0x0000001c00687944 */ /* 0x002fea0003c00000 */
        /* <DEDUP_REMOVED lines=11> */
.L_x_20343:
[----:B------:R-:W-:Y:S05]  /*4c20*/  BSYNC.RECONVERGENT B1 ;  /* 0x0000000000017941 */ /* 0x000fea0003800200 */
.L_x_20341:
        /* <DEDUP_REMOVED lines=11> */
.L_x_20319:
        /* <DEDUP_REMOVED lines=36> */
.L_x_20347:
[----:B------:R-:W-:Y:S01]  /*4f20*/  IMAD.MOV.U32 R26, RZ, RZ, R10 ;  /* 0x000000ffff1a7224 */ /* 0x000fe200078e000a */
[----:B------:R-:W-:Y:S01]  /*4f30*/  MOV R13, R15 ;  /* 0x0000000f000d7202 */ /* 0x000fe20000000f00 */
[----:B------:R-:W-:Y:S01]  /*4f40*/  IMAD.MOV.U32 R11, RZ, RZ, R17 ;  /* 0x000000ffff0b7224 */ /* 0x000fe200078e0011 */
[----:B------:R-:W-:Y:S02]  /*4f50*/  MOV R14, R16 ;  /* 0x00000010000e7202 */ /* 0x000fe40000000f00 */
[----:B------:R-:W-:-:S07]  /*4f60*/  MOV R12, 0x4f80 ;  /* 0x00004f80000c7802 */ /* 0x000fce0000000f00 */
[----:B------:R-:W-:Y:S05]  /*4f70*/  CALL.REL.NOINC `($__internal_414_$__cuda_sm20_div_s64) ;  /* 0x0000001800647944 */ /* 0x000fea0003c00000 */
        /* <DEDUP_REMOVED lines=10> */
.L_x_20348:
[----:B------:R-:W-:Y:S05]  /*5020*/  BSYNC.RECONVERGENT B1 ;  /* 0x0000000000017941 */ /* 0x000fea0003800200 */
.L_x_20346:
        /* <DEDUP_REMOVED lines=41> */
.L_x_20350:
[----:B------:R-:W-:Y:S01]  /*52c0*/  MOV R26, R20 ;  /* 0x00000014001a7202 */ /* 0x000fe20000000f00 */
[----:B------:R-:W-:Y:S01]  /*52d0*/  IMAD.MOV.U32 R14, RZ, RZ, R18 ;  /* 0x000000ffff0e7224 */ /* 0x000fe200078e0012 */
[----:B------:R-:W-:Y:S02]  /*52e0*/  MOV R13, R21 ;  /* 0x00000015000d7202 */ /* 0x000fe40000000f00 */
[----:B------:R-:W-:Y:S02]  /*52f0*/  MOV R11, R19 ;  /* 0x00000013000b7202 */ /* 0x000fe40000000f00 */
[----:B------:R-:W-:-:S07]  /*5300*/  MOV R12, 0x5320 ;  /* 0x00005320000c7802 */ /* 0x000fce0000000f00 */
[----:B------:R-:W-:Y:S05]  /*5310*/  CALL.REL.NOINC `($__internal_414_$__cuda_sm20_div_s64) ;  /* 0x00000014007c7944 */ /* 0x000fea0003c00000 */
        /* <DEDUP_REMOVED lines=11> */
.L_x_20351:
[----:B------:R-:W-:Y:S05]  /*53d0*/  BSYNC.RECONVERGENT B1 ;  /* 0x0000000000017941 */ /* 0x000fea0003800200 */
.L_x_20349:
        /* <DEDUP_REMOVED lines=40> */
.L_x_20353:
[----:B------:R-:W-:Y:S01]  /*5660*/  MOV R26, R18 ;  /* 0x00000012001a7202 */ /* 0x000fe20000000f00 */
[----:B------:R-:W-:Y:S01]  /*5670*/  IMAD.MOV.U32 R13, RZ, RZ, R19 ;  /* 0x000000ffff0d7224 */ /* 0x000fe200078e0013 */
[----:B------:R-:W-:Y:S02]  /*5680*/  MOV R14, R20 ;  /* 0x00000014000e7202 */ /* 0x000fe40000000f00 */
[----:B------:R-:W-:Y:S02]  /*5690*/  MOV R11, R21 ;  /* 0x00000015000b7202 */ /* 0x000fe40000000f00 */
[----:B------:R-:W-:-:S07]  /*56a0*/  MOV R12, 0x56c0 ;  /* 0x000056c0000c7802 */ /* 0x000fce0000000f00 */
[----:B------:R-:W-:Y:S05]  /*56b0*/  CALL.REL.NOINC `($__internal_414_$__cuda_sm20_div_s64) ;  /* 0x0000001000947944 */ /* 0x000fea0003c00000 */
        /* <DEDUP_REMOVED lines=11> */
.L_x_20354:
[----:B------:R-:W-:Y:S05]  /*5770*/  BSYNC.RECONVERGENT B1 ;  /* 0x0000000000017941 */ /* 0x000fea0003800200 */
.L_x_20352:
        /* <DEDUP_REMOVED lines=39> */
.L_x_20356:
        /* <DEDUP_REMOVED lines=17> */
.L_x_20357:
[----:B------:R-:W-:Y:S05]  /*5b00*/  BSYNC.RECONVERGENT B1 ;  /* 0x0000000000017941 */ /* 0x000fea0003800200 */
.L_x_20355:
        /* <DEDUP_REMOVED lines=9> */
.L_x_20345:
        /* <DEDUP_REMOVED lines=34> */
.L_x_20360:
[----:B------:R-:W-:Y:S01]  /*5dc0*/  MOV R26, R10 ;  /* 0x0000000a001a7202 */ /* 0x000fe20000000f00 */
[----:B------:R-:W-:Y:S01]  /*5dd0*/  IMAD.MOV.U32 R13, RZ, RZ, R15 ;  /* 0x000000ffff0d7224 */ /* 0x000fe200078e000f */
[----:B------:R-:W-:Y:S02]  /*5de0*/  MOV R14, R16 ;  /* 0x00000010000e7202 */ /* 0x000fe40000000f00 */
[----:B------:R-:W-:Y:S02]  /*5df0*/  MOV R11, R17 ;  /* 0x00000011000b7202 */ /* 0x000fe40000000f00 */
[----:B------:R-:W-:-:S07]  /*5e00*/  MOV R12, 0x5e20 ;  /* 0x00005e20000c7802 */ /* 0x000fce0000000f00 */
[----:B------:R-:W-:Y:S05]  /*5e10*/  CALL.REL.NOINC `($__internal_414_$__cuda_sm20_div_s64) ;  /* 0x0000000800bc7944 */ /* 0x000fea0003c00000 */
        /* <DEDUP_REMOVED lines=10> */
.L_x_20361:
[----:B------:R-:W-:Y:S05]  /*5ec0*/  BSYNC.RECONVERGENT B1 ;  /* 0x0000000000017941 */ /* 0x000fea0003800200 */
.L_x_20359:
        /* <DEDUP_REMOVED lines=39> */
.L_x_20363:
[----:B------:R-:W-:Y:S01]  /*6140*/  MOV R26, R18 ;  /* 0x00000012001a7202 */ /* 0x000fe20000000f00 */
[----:B------:R-:W-:Y:S01]  /*6150*/  IMAD.MOV.U32 R14, RZ, RZ, R16 ;  /* 0x000000ffff0e7224 */ /* 0x000fe200078e0010 */
[----:B------:R-:W-:Y:S02]  /*6160*/  MOV R13, R19 ;  /* 0x00000013000d7202 */ /* 0x000fe40000000f00 */
        /* <DEDUP_REMOVED lines=14> */
.L_x_20364:
[----:B------:R-:W-:Y:S05]  /*6250*/  BSYNC.RECONVERGENT B1 ;  /* 0x0000000000017941 */ /* 0x000fea0003800200 */
.L_x_20362:
        /* <DEDUP_REMOVED lines=9> */
.L_x_20358:
        /* <DEDUP_REMOVED lines=30> */
.L_x_20366:
[----:B------:R-:W-:Y:S01]  /*64d0*/  MOV R24, R18 ;  /* 0x0000001200187202 */ /* 0x000fe20000000f00 */
[----:B------:R-:W-:Y:S01]  /*64e0*/  IMAD.MOV.U32 R21, RZ, RZ, R15 ;  /* 0x000000ffff157224 */ /* 0x000fe200078e000f */
[----:B------:R-:W-:Y:S02]  /*64f0*/  MOV R18, R10 ;  /* 0x0000000a00127202 */ /* 0x000fe40000000f00 */
[----:B------:R-:W-:-:S07]  /*6500*/  MOV R26, 0x6520 ;  /* 0x00006520001a7802 */ /* 0x000fce0000000f00 */
[----:B------:R-:W-:Y:S05]  /*6510*/  CALL.REL.NOINC `($__internal_415_$__cuda_sm20_rem_s64) ;  /* 0x0000000800487944 */ /* 0x000fea0003c00000 */
.L_x_20367:
[----:B------:R-:W-:Y:S05]  /*6520*/  BSYNC.RECONVERGENT B1 ;  /* 0x0000000000017941 */ /* 0x000fea0003800200 */
.L_x_20365:
        /* <DEDUP_REMOVED lines=8> */
.L_x_20318:
[----:B------:R-:W0:Y:S02]  /*65b0*/  LDCU.64 UR6, c[0x0][0x388] ;  /* 0x00007100ff0677ac */ /* 0x000e240008000a00 */
[----:B0-----:R-:W-:-:S04]  /*65c0*/  IADD3 R6, P0, PT, R6, UR6, RZ ;  /* 0x0000000606067c10 */ /* 0x001fc8000ff1e0ff */
[----:B------:R-:W-:-:S05]  /*65d0*/  IADD3.X R7, PT, PT, R5, UR7, RZ, P0, !PT ;  /* 0x0000000705077c10 */ /* 0x000fca00087fe4ff */
[----:B------:R-:W2:Y:S02]  /*65e0*/  LDG.E.S8 R6, desc[UR8][R6.64] ;  /* 0x0000000806067981 */ /* 0x000ea4000c1e1300 */
[----:B--2---:R-:W0:Y:S02]  /*65f0*/  I2F.S16 R4, R6 ;  /* 0x0000000600047306 */ /* 0x004e240000101400 */
[----:B0-----:R-:W-:-:S05]  /*6600*/  F2FP.F16.F32.PACK_AB R4, RZ, R4 ;  /* 0x00000004ff04723e */ /* 0x001fca00000000ff */
[----:B------:R1:W-:Y:S02]  /*6610*/  STS.U16 [R3], R4 ;  /* 0x0000000403007388 */ /* 0x0003e40000000400 */
.L_x_20317:
[----:B------:R-:W-:Y:S05]  /*6620*/  BSYNC.RECONVERGENT B0 ;  /* 0x0000000000007941 */ /* 0x000fea0003800200 */
.L_x_20269:
[----:B------:R-:W-:Y:S01]  /*6630*/  BAR.SYNC.DEFER_BLOCKING 0x0 ;  /* 0x0000000000007b1d */ /* 0x000fe20000010000 */
[----:B------:R-:W-:Y:S01]  /*6640*/  UISETP.GE.U32.AND UP0, UPT, UR5, 0x42, UPT ;  /* 0x000000420500788c */ /* 0x000fe2000bf06070 */
[----:B------:R-:W-:-:S08]  /*6650*/  ISETP.GT.U32.AND P1, PT, R2, 0x1f, PT ;  /* 0x0000001f0200780c */ /* 0x000fd00003f24070 */
[----:B------:R-:W-:Y:S05]  /*6660*/  BRA.U !UP0, `(.L_x_20368) ;  /* 0x0000000108307547 */ /* 0x000fea000b800000 */
.L_x_20369:
        /* <DEDUP_REMOVED lines=12> */
.L_x_20368:
        /* <DEDUP_REMOVED lines=30> */
        .weak           $__internal_414_$__cuda_sm20_div_s64
        .type           $__internal_414_$__cuda_sm20_div_s64,@function
        .size           $__internal_414_$__cuda_sm20_div_s64,($__internal_415_$__cuda_sm20_rem_s64 - $__internal_414_$__cuda_sm20_div_s64)
$__internal_414_$__cuda_sm20_div_s64:
        /* <DEDUP_REMOVED lines=82> */
[----:B------:R-:W-:Y:S06]  /*6e30*/  RET.REL.NODEC R12 `(uncontiguous_mean_bool) ;  /* 0xffffff900c707950 */ /* 0x000fec0003c3ffff */
        .weak           $__internal_415_$__cuda_sm20_rem_s64
        .type           $__internal_415_$__cuda_sm20_rem_s64,@function
        .size           $__internal_415_$__cuda_sm20_rem_s64,(.L_x_30731 - $__internal_415_$__cuda_sm20_rem_s64)
$__internal_415_$__cuda_sm20_rem_s64:
        /* <DEDUP_REMOVED lines=76> */
[----:B------:R-:W-:Y:S06]  /*7300*/  RET.REL.NODEC R26 `(uncontiguous_mean_bool) ;  /* 0xffffff8c1a3c7950 */ /* 0x000fec0003c3ffff */
.L_x_20370:
        /* <DEDUP_REMOVED lines=15> */
.L_x_30731:


//--------------------- .text.contiguous_cumulate_mean_bool --------------------------
	.section	.text.contiguous_cumulate_mean_bool,"ax",@progbits
	.align	128
        .global         contiguous_cumulate_mean_bool
        .type           contiguous_cumulate_mean_bool,@function
        .size           contiguous_cumulate_mean_bool,(.L_x_31366 - contiguous_cumulate_mean_bool)
        .other          contiguous_cumulate_mean_bool,@"STO_CUDA_ENTRY STV_DEFAULT"
contiguous_cumulate_mean_bool:
.text.contiguous_cumulate_mean_bool:
        /* <DEDUP_REMOVED lines=36> */
.L_x_20372:
[----:B------:R-:W-:Y:S05]  /*0240*/  BSYNC.RECONVERGENT B0 ;  /* 0x0000000000007941 */ /* 0x000fea0003800200 */
.L_x_20371:
[----:B------:R-:W-:Y:S01]  /*0250*/  BAR.SYNC.DEFER_BLOCKING 0x0 ;  /* 0x0000000000007b1d */ /* 0x000fe20000010000 */
[----:B------:R-:W-:-:S09]  /*0260*/  UISETP.GE.U32.AND UP0, UPT, UR5, 0x42, UPT ;  /* 0x000000420500788c */ /* 0x000fd2000bf06070 */
[----:B------:R-:W-:Y:S05]  /*0270*/  BRA.U !UP0, `(.L_x_20373) ;  /* 0x0000000108307547 */ /* 0x000fea000b800000 */
.L_x_20374:
        /* <DEDUP_REMOVED lines=12> */
.L_x_20373:
        /* <DEDUP_REMOVED lines=30> */
.L_x_20375:
        /* <DEDUP_REMOVED lines=14> */
.L_x_31366:


//--------------------- .text.contiguous_mean_bool --------------------------
	.section	.text.contiguous_mean_bool,"ax",@progbits
	.align	128
        .global         contiguous_mean_bool
        .type           contiguous_mean_bool,@function
        .size           contiguous_mean_bool,(.L_x_31367 - contiguous_mean_bool)
        .other          contiguous_mean_bool,@"STO_CUDA_ENTRY STV_DEFAULT"
contiguous_mean_bool:
.text.contiguous_mean_bool:
        /* <DEDUP_REMOVED lines=12> */
[----:B0-----:R-:W-:-:S04]  /*00c0*/  @!P0 IADD3 R4, P1, PT, R9, R10, RZ ;  /* 0x0000000a09048210 */ /* 0x001fc80007f3e0ff */
[----:B------:R-:W-:Y:S02]  /*00d0*/  @!P0 IADD3.X R5, PT, PT, RZ, R11, RZ, P1, !PT ;  /* 0x0000000bff058210 */ /* 0x000fe40000ffe4ff */
[----:B------:R-:W-:-:S03]  /*00e0*/  @!P0 IADD3 R6, P1, PT, R7, R10, RZ ;  /* 0x0000000a07068210 */ /* 0x000fc60007f3e0ff */
[----:B---3--:R-:W2:Y:S02]  /*00f0*/  @!P0 LDG.E.S8 R4, desc[UR8][R4.64] ;  /* 0x0000000804048981 */ /* 0x008ea4000c1e1300 */
[----:B------:R-:W-:-:S05]  /*0100*/  @!P0 IMAD.X R7, RZ, RZ, R11, P1 ;  /* 0x000000ffff078224 */ /* 0x000fca00008e060b */
[----:B------:R-:W3:Y:S01]  /*0110*/  @!P0 LDG.E.S8 R6, desc[UR8][R6.64] ;  /* 0x0000000806068981 */ /* 0x000ee2000c1e1300 */
[----:B------:R-:W0:Y:S01]  /*0120*/  S2UR UR6, SR_CgaCtaId ;  /* 0x00000000000679c3 */ /* 0x000e220000008800 */
[----:B------:R-:W-:Y:S01]  /*0130*/  UMOV UR4, 0x400 ;  /* 0x0000040000047882 */ /* 0x000fe20000000000 */
[----:B------:R-:W-:Y:S01]  /*0140*/  BSSY.RECONVERGENT B0, `(.L_x_20376) ;  /* 0x0000015000007945 */ /* 0x000fe20003800200 */
[----:B------:R-:W-:Y:S01]  /*0150*/  ISETP.GT.U32.AND P1, PT, R2, 0x1f, PT ;  /* 0x0000001f0200780c */ /* 0x000fe20003f24070 */
[----:B0-----:R-:W-:Y:S01]  /*0160*/  ULEA UR4, UR6, UR4, 0x18 ;  /* 0x0000000406047291 */ /* 0x001fe2000f8ec0ff */
[----:B--2---:R-:W-:Y:S08]  /*0170*/  @!P0 I2F.S16 R3, R4 ;  /* 0x0000000400038306 */ /* 0x004ff00000101400 */
[----:B---3--:R-:W0:Y:S02]  /*0180*/  @!P0 I2F.S16 R8, R6 ;  /* 0x0000000600088306 */ /* 0x008e240000101400 */
[----:B0-----:R-:W-:-:S05]  /*0190*/  @!P0 FADD R3, R3, R8 ;  /* 0x0000000803038221 */ /* 0x001fca0000000000 */
        /* <DEDUP_REMOVED lines=15> */
.L_x_20377:
[----:B------:R-:W-:Y:S05]  /*0290*/  BSYNC.RECONVERGENT B0 ;  /* 0x0000000000007941 */ /* 0x000fea0003800200 */
.L_x_20376:
[----:B------:R-:W-:Y:S01]  /*02a0*/  BAR.SYNC.DEFER_BLOCKING 0x0 ;  /* 0x0000000000007b1d */ /* 0x000fe20000010000 */
[----:B------:R-:W-:-:S09]  /*02b0*/  UISETP.GE.U32.AND UP0, UPT, UR5, 0x42, UPT ;  /* 0x000000420500788c */ /* 0x000fd2000bf06070 */
[----:B------:R-:W-:Y:S05]  /*02c0*/  BRA.U !UP0, `(.L_x_20378) ;  /* 0x0000000108307547 */ /* 0x000fea000b800000 */
.L_x_20379:
[----:B------:R-:W-:-:S06]  /*02d0*/  USHF.R.U32.HI UR4, URZ, 0x1, UR5 ;  /* 0x00000001ff047899 */ /* 0x000fcc0008011605 */
[----:B------:R-:W-:-:S13]  /*02e0*/  ISETP.GE.U32.AND P0, PT, R2, UR4, PT ;  /* 0x0000000402007c0c */ /* 0x000fda000bf06070 */
[----:B------:R-:W-:Y:S01]  /*02f0*/  VOTEU.ALL UP0, P0 ;  /* 0x0000000000ff7886 */ /* 0x000fe20000000000 */
[----:B--2---:R-:W-:Y:S04]  /*0300*/  @!P0 LDS.U16 R4, [R3] ;  /* 0x0000000003048984 */ /* 0x004fe80000000400 */
[----:B------:R-:W-:Y:S02]  /*0310*/  @!UP0 ULOP3.LUT UR6, UR5, 0x7fe, URZ, 0xc0, !UPT ;  /* 0x000007fe05068892 */ /* 0x000fe4000f8ec0ff */
[----:B------:R-:W-:-:S03]  /*0320*/  UISETP.GT.U32.AND UP0, UPT, UR5, 0x83, UPT ;  /* 0x000000830500788c */ /* 0x000fc6000bf04070 */
[----:B------:R-:W-:-:S04]  /*0330*/  UMOV UR5, UR4 ;  /* 0x0000000400057c82 */ /* 0x000fc80008000000 */
[----:B01----:R-:W0:Y:S02]  /*0340*/  @!P0 LDS.U16 R5, [R3+UR6] ;  /* 0x0000000603058984 */ /* 0x003e240008000400 */
[----:B0-----:R-:W-:-:S05]  /*0350*/  @!P0 HADD2 R4, R4.H0_H0, R5.H0_H0 ;  /* 0x2000000504048230 */ /* 0x001fca0000000800 */
[----:B------:R2:W-:Y:S01]  /*0360*/  @!P0 STS.U16 [R3], R4 ;  /* 0x0000000403008388 */ /* 0x0005e20000000400 */
[----:B------:R-:W-:Y:S06]  /*0370*/  BAR.SYNC.DEFER_BLOCKING 0x0 ;  /* 0x0000000000007b1d */ /* 0x000fec0000010000 */
[----:B------:R-:W-:Y:S05]  /*0380*/  BRA.U UP0, `(.L_x_20379) ;  /* 0xfffffffd00d07547 */ /* 0x000fea000b83ffff */
.L_x_20378:
[----:B------:R-:W-:Y:S05]  /*0390*/  @P1 EXIT ;  /* 0x000000000000194d */ /* 0x000fea0003800000 */
[----:B--2---:R-:W-:Y:S01]  /*03a0*/  LDS.U16 R4, [R3] ;  /* 0x0000000003047984 */ /* 0x004fe20000000400 */
[----:B------:R-:W-:-:S03]  /*03b0*/  ISETP.NE.AND P0, PT, R2, RZ, PT ;  /* 0x000000ff0200720c */ /* 0x000fc60003f05270 */
[----:B01----:R-:W0:Y:S04]  /*03c0*/  LDS.U16 R5, [R3+0x40] ;  /* 0x0000400003057984 */ /* 0x003e280000000400 */
        /* <DEDUP_REMOVED lines=26> */
.L_x_20380:
        /* <DEDUP_REMOVED lines=9> */
.L_x_31367:


//--------------------- .text.contiguous_reducel333_bf16 --------------------------
	.section	.text.contiguous_reducel333_bf16,"ax",@progbits
	.align	128
        .global         contiguous_reducel333_bf16
        .type           contiguous_reducel333_bf16,@function
        .size           contiguous_reducel333_bf16,(.L_x_31368 - contiguous_reducel333_bf16)
        .other          contiguous_reducel333_bf16,@"STO_CUDA_ENTRY STV_DEFAULT"
contiguous_reducel333_bf16:
.text.contiguous_reducel333_bf16:
        /* <DEDUP_REMOVED lines=52> */
.L_x_20383:
        /* <DEDUP_REMOVED lines=56> */
.L_x_20382:
        /* <DEDUP_REMOVED lines=32> */
.L_x_20385:
        /* <DEDUP_REMOVED lines=19> */
.L_x_20386:
[----:B------:R-:W-:Y:S05]  /*09f0*/  @!P1 BRA `(.L_x_20384) ;  /* 0x0000000000289947 */ /* 0x000fea0003800000 */
[----:B------:R-:W-:Y:S01]  /*0a00*/  IMAD R8, R0, UR4, RZ ;  /* 0x0000000400087c24 */ /* 0x000fe2000f8e02ff */
[----:B------:R-:W-:-:S04]  /*0a10*/  IADD3 R6, PT, PT, -R6, RZ, RZ ;  /* 0x000000ff06067210 */ /* 0x000fc80007ffe1ff */
[----:B------:R-:W-:-:S05]  /*0a20*/  LEA R8, R8, R7, 0x1 ;  /* 0x0000000708087211 */ /* 0x000fca00078e08ff */
[----:B------:R-:W-:-:S07]  /*0a30*/  VIADD R9, R8, UR5 ;  /* 0x0000000508097c36 */ /* 0x000fce0008000000 */
.L_x_20387:
[----:B------:R0:W1:Y:S01]  /*0a40*/  LDS.U16 R11, [R9] ;  /* 0x00000000090b7984 */ /* 0x0000620000000400 */
[----:B------:R-:W-:-:S04]  /*0a50*/  IADD3 R6, PT, PT, R6, 0x1, RZ ;  /* 0x0000000106067810 */ /* 0x000fc80007ffe0ff */
[----:B------:R-:W-:Y:S02]  /*0a60*/  ISETP.NE.AND P0, PT, R6, RZ, PT ;  /* 0x000000ff0600720c */ /* 0x000fe40003f05270 */
[----:B0-----:R-:W-:Y:S01]  /*0a70*/  LEA R9, R0, R9, 0x1 ;  /* 0x0000000900097211 */ /* 0x001fe200078e08ff */
[----:B-1----:R-:W-:-:S10]  /*0a80*/  HADD2.BF16_V2 R12, R12.H0_H0, R11.H0_H0 ;  /* 0x2000000b0c0c7230 */ /* 0x002fd40000200800 */
[----:B------:R-:W-:Y:S05]  /*0a90*/  @P0 BRA `(.L_x_20387) ;  /* 0xfffffffc00e80947 */ /* 0x000fea000383ffff */
.L_x_20384:
[----:B-1----:R1:W-:Y:S02]  /*0aa0*/  STS.U16 [R7+UR5], R12 ;  /* 0x0000000c07007988 */ /* 0x0023e40008000405 */
.L_x_20381:
        /* <DEDUP_REMOVED lines=8> */
.L_x_20388:
        /* <DEDUP_REMOVED lines=13> */
.L_x_31368:


//--------------------- .text.contiguous_reducel33_bf16 --------------------------
	.section	.text.contiguous_reducel33_bf16,"ax",@progbits
	.align	128
        .global         contiguous_reducel33_bf16
        .type           contiguous_reducel33_bf16,@function
        .size           contiguous_reducel33_bf16,(.L_x_30733 - contiguous_reducel33_bf16)
        .other          contiguous_reducel33_bf16,@"STO_CUDA_ENTRY STV_DEFAULT"
contiguous_reducel33_bf16:
.text.contiguous_reducel33_bf16:
        /* <DEDUP_REMOVED lines=44> */
.L_x_20407:
        /* <DEDUP_REMOVED lines=27> */
.L_x_20391:
[----:B------:R-:W-:Y:S01]  /*0470*/  MOV R27, R32 ;  /* 0x00000020001b7202 */ /* 0x000fe20000000f00 */
[----:B------:R-:W-:Y:S01]  /*0480*/  IMAD.MOV.U32 R2, RZ, RZ, R34 ;  /* 0x000000ffff027224 */ /* 0x000fe200078e0022 */
[----:B------:R-:W-:Y:S02]  /*0490*/  MOV R0, R35 ;  /* 0x0000002300007202 */ /* 0x000fe40000000f00 */
[----:B0-----:R-:W-:-:S07]  /*04a0*/  MOV R9, 0x4c0 ;  /* 0x000004c000097802 */ /* 0x001fce0000000f00 */
[----:B-12-4-:R-:W-:Y:S05]  /*04b0*/  CALL.REL.NOINC `($__internal_416_$__cuda_sm20_div_s64) ;  /* 0x0000003800b07944 */ /* 0x016fea0003c00000 */
        /* <DEDUP_REMOVED lines=8> */
.L_x_20392:
        /* <DEDUP_REMOVED lines=33> */
.L_x_20393:
[----:B------:R-:W-:Y:S01]  /*0750*/  MOV R27, R31 ;  /* 0x0000001f001b7202 */ /* 0x000fe20000000f00 */
[----:B------:R-:W-:Y:S01]  /*0760*/  IMAD.MOV.U32 R2, RZ, RZ, R34 ;  /* 0x000000ffff027224 */ /* 0x000fe200078e0022 */
[----:B------:R-:W-:Y:S02]  /*0770*/  MOV R0, R35 ;  /* 0x0000002300007202 */ /* 0x000fe40000000f00 */
[----:B------:R-:W-:-:S07]  /*0780*/  MOV R9, 0x7a0 ;  /* 0x000007a000097802 */ /* 0x000fce0000000f00 */
[----:B----4-:R-:W-:Y:S05]  /*0790*/  CALL.REL.NOINC `($__internal_416_$__cuda_sm20_div_s64) ;  /* 0x0000003400f87944 */ /* 0x010fea0003c00000 */
        /* <DEDUP_REMOVED lines=9> */
.L_x_20394:
        /* <DEDUP_REMOVED lines=35> */
.L_x_20395:
[----:B------:R-:W-:Y:S01]  /*0a60*/  IMAD.MOV.U32 R27, RZ, RZ, R29 ;  /* 0x000000ffff1b7224 */ /* 0x000fe200078e001d */
[----:B------:R-:W-:Y:S01]  /*0a70*/  MOV R2, R32 ;  /* 0x0000002000027202 */ /* 0x000fe20000000f00 */
[----:B------:R-:W-:Y:S01]  /*0a80*/  IMAD.MOV.U32 R0, RZ, RZ, R33 ;  /* 0x000000ffff007224 */ /* 0x000fe200078e0021 */
[----:B------:R-:W-:-:S07]  /*0a90*/  MOV R9, 0xab0 ;  /* 0x00000ab000097802 */ /* 0x000fce0000000f00 */
[----:B----4-:R-:W-:Y:S05]  /*0aa0*/  CALL.REL.NOINC `($__internal_416_$__cuda_sm20_div_s64) ;  /* 0x0000003400347944 */ /* 0x010fea0003c00000 */
        /* <DEDUP_REMOVED lines=9> */
.L_x_20396:
        /* <DEDUP_REMOVED lines=33> */
.L_x_20397:
[----:B------:R-:W-:Y:S01]  /*0d50*/  MOV R27, R28 ;  /* 0x0000001c001b7202 */ /* 0x000fe20000000f00 */
[----:B------:R-:W-:Y:S01]  /*0d60*/  IMAD.MOV.U32 R2, RZ, RZ, R32 ;  /* 0x000000ffff027224 */ /* 0x000fe200078e0020 */
[----:B------:R-:W-:Y:S02]  /*0d70*/  MOV R0, R33 ;  /* 0x0000002100007202 */ /* 0x000fe40000000f00 */
[----:B------:R-:W-:-:S07]  /*0d80*/  MOV R9, 0xda0 ;  /* 0x00000da000097802 */ /* 0x000fce0000000f00 */
[----:B----4-:R-:W-:Y:S05]  /*0d90*/  CALL.REL.NOINC `($__internal_416_$__cuda_sm20_div_s64) ;  /* 0x0000003000787944 */ /* 0x010fea0003c00000 */
[----:B------:R-:W-:Y:S01]  /*0da0*/  IADD3 R25, P0, PT, RZ, -R11, RZ ;  /* 0x8000000bff197210 */ /* 0x000fe20007f1e0ff */
[----:B------:R-:W-:-:S03]  /*0db0*/  IMAD.MOV.U32 R29, RZ, RZ, RZ ;  /* 0x000000ffff1d7224 */ /* 0x000fc600078e00ff */
[----:B------:R-:W-:Y:S01]  /*0dc0*/  IADD3.X R9, PT, PT, RZ, ~R2, RZ, P0, !PT ;  /* 0x80000002ff097210 */ /* 0x000fe200007fe4ff */
[----:B------:R-:W-:Y:S01]  /*0dd0*/  IMAD.WIDE.U32 R12, R32, R25, R28 ;  /* 0x00000019200c7225 */ /* 0x000fe200078e001c */
[----:B------:R-:W-:-:S03]  /*0de0*/  MOV R29, R11 ;  /* 0x0000000b001d7202 */ /* 0x000fc60000000f00 */
[----:B------:R-:W-:-:S04]  /*0df0*/  IMAD R9, R9, R32, RZ ;  /* 0x0000002009097224 */ /* 0x000fc800078e02ff */
[----:B------:R-:W-:-:S05]  /*0e00*/  IMAD R9, R33, R25, R9 ;  /* 0x0000001921097224 */ /* 0x000fca00078e0209 */
[----:B------:R-:W-:-:S07]  /*0e10*/  IADD3 R9, PT, PT, R13, R9, RZ ;  /* 0x000000090d097210 */ /* 0x000fce0007ffe0ff */
.L_x_20398:
        /* <DEDUP_REMOVED lines=34> */
.L_x_20399:
[----:B------:R-:W-:Y:S01]  /*1040*/  IMAD.MOV.U32 R27, RZ, RZ, R29 ;  /* 0x000000ffff1b7224 */ /* 0x000fe200078e001d */
[----:B------:R-:W-:Y:S02]  /*1050*/  MOV R2, R32 ;  /* 0x0000002000027202 */ /* 0x000fe40000000f00 */
[----:B------:R-:W-:Y:S02]  /*1060*/  MOV R0, R33 ;  /* 0x0000002100007202 */ /* 0x000fe40000000f00 */
[----:B------:R-:W-:-:S07]  /*1070*/  MOV R9, 0x1090 ;  /* 0x0000109000097802 */ /* 0x000fce0000000f00 */
[----:B----4-:R-:W-:Y:S05]  /*1080*/  CALL.REL.NOINC `($__internal_416_$__cuda_sm20_div_s64) ;  /* 0x0000002c00bc7944 */ /* 0x010fea0003c00000 */
        /* <DEDUP_REMOVED lines=9> */
.L_x_20400:
        /* <DEDUP_REMOVED lines=34> */
.L_x_20401:
[----:B------:R-:W-:Y:S01]  /*1340*/  MOV R27, R28 ;  /* 0x0000001c001b7202 */ /* 0x000fe20000000f00 */
[----:B------:R-:W-:Y:S01]  /*1350*/  IMAD.MOV.U32 R2, RZ, RZ, R32 ;  /* 0x000000ffff027224 */ /* 0x000fe200078e0020 */
[----:B------:R-:W-:Y:S02]  /*1360*/  MOV R0, R33 ;  /* 0x0000002100007202 */ /* 0x000fe40000000f00 */
[----:B------:R-:W-:-:S07]  /*1370*/  MOV R9, 0x1390 ;  /* 0x0000139000097802 */ /* 0x000fce0000000f00 */
[----:B----4-:R-:W-:Y:S05]  /*1380*/  CALL.REL.NOINC `($__internal_416_$__cuda_sm20_div_s64) ;  /* 0x0000002800fc7944 */ /* 0x010fea0003c00000 */
[-C--:B------:R-:W-:Y:S01]  /*1390*/  IADD3 R25, P0, PT, RZ, -R11.reuse, RZ ;  /* 0x8000000bff197210 */ /* 0x080fe20007f1e0ff */
[----:B------:R-:W-:Y:S02]  /*13a0*/  HFMA2 R13, -RZ, RZ, 0, 0 ;  /* 0x00000000ff0d7431 */ /* 0x000fe400000001ff */
[----:B------:R-:W-:Y:S01]  /*13b0*/  IMAD.MOV.U32 R12, RZ, RZ, R28 ;  /* 0x000000ffff0c7224 */ /* 0x000fe200078e001c */
[----:B------:R-:W-:Y:S02]  /*13c0*/  MOV R31, R11 ;  /* 0x0000000b001f7202 */ /* 0x000fe40000000f00 */
[----:B------:R-:W-:-:S05]  /*13d0*/  IADD3.X R9, PT, PT, RZ, ~R2, RZ, P0, !PT ;  /* 0x80000002ff097210 */ /* 0x000fca00007fe4ff */
[----:B------:R-:W-:Y:S02]  /*13e0*/  IMAD R9, R9, R32, RZ ;  /* 0x0000002009097224 */ /* 0x000fe400078e02ff */
[----:B------:R-:W-:-:S04]  /*13f0*/  IMAD.WIDE.U32 R12, R32, R25, R12 ;  /* 0x00000019200c7225 */ /* 0x000fc800078e000c */
[----:B------:R-:W-:-:S04]  /*1400*/  IMAD R9, R33, R25, R9 ;  /* 0x0000001921097224 */ /* 0x000fc800078e0209 */
[----:B------:R-:W-:-:S07]  /*1410*/  IMAD.IADD R9, R13, 0x1, R9 ;  /* 0x000000010d097824 */ /* 0x000fce00078e0209 */
.L_x_20402:
[----:B------:R-:W-:Y:S01]  /*1420*/  IADD3 R28, PT, PT, R3, -0x3, RZ ;  /* 0xfffffffd031c7810 */ /* 0x000fe20007ffe0ff */
        /* <DEDUP_REMOVED lines=33> */
.L_x_20403:
        /* <DEDUP_REMOVED lines=14> */
.L_x_20404:
        /* <DEDUP_REMOVED lines=34> */
.L_x_20405:
[----:B------:R-:W-:Y:S01]  /*1940*/  IMAD.MOV.U32 R27, RZ, RZ, R30 ;  /* 0x000000ffff1b7224 */ /* 0x000fe200078e001e */
[----:B------:R-:W-:Y:S02]  /*1950*/  MOV R2, R32 ;  /* 0x0000002000027202 */ /* 0x000fe40000000f00 */
[----:B------:R-:W-:Y:S02]  /*1960*/  MOV R0, R33 ;  /* 0x0000002100007202 */ /* 0x000fe40000000f00 */
[----:B------:R-:W-:-:S07]  /*1970*/  MOV R9, 0x1990 ;  /* 0x0000199000097802 */ /* 0x000fce0000000f00 */
[----:B----4-:R-:W-:Y:S05]  /*1980*/  CALL.REL.NOINC `($__internal_416_$__cuda_sm20_div_s64) ;  /* 0x00000024007c7944 */ /* 0x010fea0003c00000 */
        /* <DEDUP_REMOVED lines=9> */
.L_x_20406:
        /* <DEDUP_REMOVED lines=14> */
.L_x_20390:
        /* <DEDUP_REMOVED lines=33> */
.L_x_20409:
[----:B------:R-:W-:Y:S01]  /*1d10*/  MOV R27, R32 ;  /* 0x00000020001b7202 */ /* 0x000fe20000000f00 */
[----:B------:R-:W-:Y:S01]  /*1d20*/  IMAD.MOV.U32 R2, RZ, RZ, R16 ;  /* 0x000000ffff027224 */ /* 0x000fe200078e0010 */
[----:B------:R-:W-:Y:S02]  /*1d30*/  MOV R0, R17 ;  /* 0x0000001100007202 */ /* 0x000fe40000000f00 */
[----:B0-----:R-:W-:-:S07]  /*1d40*/  MOV R9, 0x1d60 ;  /* 0x00001d6000097802 */ /* 0x001fce0000000f00 */
[----:B------:R-:W-:Y:S05]  /*1d50*/  CALL.REL.NOINC `($__internal_416_$__cuda_sm20_div_s64) ;  /* 0x0000002000887944 */ /* 0x000fea0003c00000 */
        /* <DEDUP_REMOVED lines=8> */
.L_x_20410:
        /* <DEDUP_REMOVED lines=35> */
.L_x_20411:
[----:B------:R-:W-:Y:S01]  /*2010*/  MOV R27, R17 ;  /* 0x00000011001b7202 */ /* 0x000fe20000000f00 */
[----:B------:R-:W-:Y:S01]  /*2020*/  IMAD.MOV.U32 R2, RZ, RZ, R18 ;  /* 0x000000ffff027224 */ /* 0x000fe200078e0012 */
[----:B------:R-:W-:Y:S02]  /*2030*/  MOV R0, R19 ;  /* 0x0000001300007202 */ /* 0x000fe40000000f00 */
[----:B------:R-:W-:-:S07]  /*2040*/  MOV R9, 0x2060 ;  /* 0x0000206000097802 */ /* 0x000fce0000000f00 */
[----:B------:R-:W-:Y:S05]  /*2050*/  CALL.REL.NOINC `($__internal_416_$__cuda_sm20_div_s64) ;  /* 0x0000001c00c87944 */ /* 0x000fea0003c00000 */
        /* <DEDUP_REMOVED lines=9> */
.L_x_20412:
        /* <DEDUP_REMOVED lines=36> */
.L_x_20413:
[----:B------:R-:W-:Y:S01]  /*2330*/  MOV R27, R19 ;  /* 0x00000013001b7202 */ /* 0x000fe20000000f00 */
[----:B------:R-:W-:Y:S01]  /*2340*/  IMAD.MOV.U32 R0, RZ, RZ, R29 ;  /* 0x000000ffff007224 */ /* 0x000fe200078e001d */
[----:B------:R-:W-:Y:S02]  /*2350*/  MOV R2, R28 ;  /* 0x0000001c00027202 */ /* 0x000fe40000000f00 */
[----:B------:R-:W-:-:S07]  /*2360*/  MOV R9, 0x2380 ;  /* 0x0000238000097802 */ /* 0x000fce0000000f00 */
[----:B------:R-:W-:Y:S05]  /*2370*/  CALL.REL.NOINC `($__internal_416_$__cuda_sm20_div_s64) ;  /* 0x0000001c00007944 */ /* 0x000fea0003c00000 */
        /* <DEDUP_REMOVED lines=9> */
.L_x_20414:
        /* <DEDUP_REMOVED lines=37> */
.L_x_20415:
        /* <DEDUP_REMOVED lines=13> */
.L_x_20416:
        /* <DEDUP_REMOVED lines=9> */
.L_x_20408:
        /* <DEDUP_REMOVED lines=31> */
.L_x_20418:
        /* <DEDUP_REMOVED lines=13> */
.L_x_20419:
        /* <DEDUP_REMOVED lines=35> */
.L_x_20420:
[----:B------:R-:W-:Y:S01]  /*2cb0*/  MOV R27, R17 ;  /* 0x00000011001b7202 */ /* 0x000fe20000000f00 */
[----:B------:R-:W-:Y:S01]  /*2cc0*/  IMAD.MOV.U32 R2, RZ, RZ, R18 ;  /* 0x000000ffff027224 */ /* 0x000fe200078e0012 */
[----:B------:R-:W-:Y:S02]  /*2cd0*/  MOV R0, R19 ;  /* 0x0000001300007202 */ /* 0x000fe40000000f00 */
[----:B------:R-:W-:-:S07]  /*2ce0*/  MOV R9, 0x2d00 ;  /* 0x00002d0000097802 */ /* 0x000fce0000000f00 */
[----:B------:R-:W-:Y:S05]  /*2cf0*/  CALL.REL.NOINC `($__internal_416_$__cuda_sm20_div_s64) ;  /* 0x0000001000a07944 */ /* 0x000fea0003c00000 */
        /* <DEDUP_REMOVED lines=9> */
.L_x_20421:
        /* <DEDUP_REMOVED lines=10> */
.L_x_20417:
        /* <DEDUP_REMOVED lines=29> */
.L_x_20422:
[----:B------:R-:W-:-:S07]  /*3000*/  MOV R0, 0x3020 ;  /* 0x0000302000007802 */ /* 0x000fce0000000f00 */
[----:B0-----:R-:W-:Y:S05]  /*3010*/  CALL.REL.NOINC `($__internal_417_$__cuda_sm20_rem_s64) ;  /* 0x0000001400287944 */ /* 0x001fea0003c00000 */
[----:B------:R-:W-:Y:S02]  /*3020*/  MOV R10, R2 ;  /* 0x00000002000a7202 */ /* 0x000fe40000000f00 */
[----:B------:R-:W-:-:S07]  /*3030*/  MOV R11, R9 ;  /* 0x00000009000b7202 */ /* 0x000fce0000000f00 */
.L_x_20423:
[----:B------:R-:W0:Y:S02]  /*3040*/  LDC.64 R12, c[0x0][0x398] ;  /* 0x0000e600ff0c7b82 */ /* 0x000e240000000a00 */
[----:B0-----:R-:W-:-:S06]  /*3050*/  IMAD.WIDE.U32 R2, R3, 0x8, R12 ;  /* 0x0000000803027825 */ /* 0x001fcc00078e000c */
[----:B------:R-:W2:Y:S02]  /*3060*/  LDG.E.64 R2, desc[UR8][R2.64] ;  /* 0x0000000802027981 */ /* 0x000ea4000c1e1b00 */
[-C--:B--2---:R-:W-:Y:S02]  /*3070*/  IMAD R9, R3, R10.reuse, RZ ;  /* 0x0000000a03097224 */ /* 0x084fe400078e02ff */
[----:B------:R-:W-:-:S04]  /*3080*/  IMAD.WIDE.U32 R28, R2, R10, R28 ;  /* 0x0000000a021c7225 */ /* 0x000fc800078e001c */
[----:B------:R-:W-:-:S04]  /*3090*/  IMAD R9, R2, R11, R9 ;  /* 0x0000000b02097224 */ /* 0x000fc800078e0209 */
[----:B------:R-:W-:-:S07]  /*30a0*/  IMAD.IADD R29, R29, 0x1, R9 ;  /* 0x000000011d1d7824 */ /* 0x000fce00078e0209 */
.L_x_20389:
[----:B------:R-:W1:Y:S02]  /*30b0*/  LDCU.64 UR4, c[0x0][0x388] ;  /* 0x00007100ff0477ac */ /* 0x000e640008000a00 */
[----:B-1----:R-:W-:-:S04]  /*30c0*/  LEA R2, P0, R28, UR4, 0x1 ;  /* 0x000000041c027c11 */ /* 0x002fc8000f8008ff */
[----:B------:R-:W-:-:S05]  /*30d0*/  LEA.HI.X R3, R28, UR5, R29, 0x1, P0 ;  /* 0x000000051c037c11 */ /* 0x000fca00080f0c1d */
[----:B------:R-:W2:Y:S01]  /*30e0*/  LDG.E.U16 R0, desc[UR8][R2.64] ;  /* 0x0000000802007981 */ /* 0x000ea2000c1e1500 */
[----:B------:R-:W-:Y:S01]  /*30f0*/  BSSY.RECONVERGENT B0, `(.L_x_20424) ;  /* 0x0000049000007945 */ /* 0x000fe20003800200 */
[----:B--2---:R-:W-:-:S04]  /*3100*/  SHF.L.U32 R0, R0, 0x10, RZ ;  /* 0x0000001000007819 */ /* 0x004fc800000006ff */
[C---:B------:R-:W-:Y:S01]  /*3110*/  FSETP.GEU.AND P0, PT, |R0|.reuse, 1.175494350822287508e-38, PT ;  /* 0x008000000000780b */ /* 0x040fe20003f0e200 */
[C---:B0-----:R-:W-:Y:S01]  /*3120*/  FMUL R9, |R0|.reuse, 16777216 ;  /* 0x4b80000000097820 */ /* 0x041fe20000400200 */
[----:B------:R-:W-:Y:S02]  /*3130*/  FSETP.NEU.AND P2, PT, |R0|, 1, PT ;  /* 0x3f8000000000780b */ /* 0x000fe40003f4d200 */
[----:B------:R-:W-:Y:S02]  /*3140*/  FSEL R2, RZ, -24, P0 ;  /* 0xc1c00000ff027808 */ /* 0x000fe40000000000 */
[----:B------:R-:W-:-:S04]  /*3150*/  FSEL R9, R9, |R0|, !P0 ;  /* 0x4000000009097208 */ /* 0x000fc80004000000 */
[----:B------:R-:W-:-:S04]  /*3160*/  IADD3 R10, PT, PT, R9, -0x3f3504f3, RZ ;  /* 0xc0cafb0d090a7810 */ /* 0x000fc80007ffe0ff */
[----:B------:R-:W-:-:S04]  /*3170*/  LOP3.LUT R10, R10, 0xff800000, RZ, 0xc0, !PT ;  /* 0xff8000000a0a7812 */ /* 0x000fc800078ec0ff */
[----:B------:R-:W-:Y:S01]  /*3180*/  I2FP.F32.S32 R3, R10 ;  /* 0x0000000a00037245 */ /* 0x000fe20000201400 */
[----:B------:R-:W-:-:S04]  /*3190*/  IMAD.IADD R9, R9, 0x1, -R10 ;  /* 0x0000000109097824 */ /* 0x000fc800078e0a0a */
[C---:B------:R-:W-:Y:S01]  /*31a0*/  FADD R11, R9.reuse, 1 ;  /* 0x3f800000090b7421 */ /* 0x040fe20000000000 */
[----:B------:R-:W-:Y:S01]  /*31b0*/  FADD R9, R9, -1 ;  /* 0xbf80000009097421 */ /* 0x000fe20000000000 */
[----:B------:R-:W-:-:S03]  /*31c0*/  FFMA R2, R3, 1.1920928955078125e-07, R2 ;  /* 0x3400000003027823 */ /* 0x000fc60000000002 */
[----:B------:R-:W-:Y:S01]  /*31d0*/  FADD R12, R9, R9 ;  /* 0x00000009090c7221 */ /* 0x000fe20000000000 */
[----:B------:R-:W0:Y:S03]  /*31e0*/  MUFU.RCP R11, R11 ;  /* 0x0000000b000b7308 */ /* 0x000e260000001000 */
[----:B0-----:R-:W-:Y:S01]  /*31f0*/  FMUL R13, R11, R12 ;  /* 0x0000000c0b0d7220 */ /* 0x001fe20000400000 */
[----:B------:R-:W-:-:S03]  /*3200*/  HFMA2 R12, -RZ, RZ, 0.771484375, 0.21533203125 ;  /* 0x3a2c32e4ff0c7431 */ /* 0x000fc600000001ff */
[----:B------:R-:W-:Y:S01]  /*3210*/  FADD R10, R9, -R13 ;  /* 0x8000000d090a7221 */ /* 0x000fe20000000000 */
[CC--:B------:R-:W-:Y:S01]  /*3220*/  FMUL R3, R13.reuse, R13.reuse ;  /* 0x0000000d0d037220 */ /* 0x0c0fe20000400000 */
[----:B------:R-:W-:Y:S02]  /*3230*/  FFMA R17, R13, 1.4426950216293334961, R2 ;  /* 0x3fb8aa3b0d117823 */ /* 0x000fe40000000002 */
[----:B------:R-:W-:Y:S02]  /*3240*/  FADD R10, R10, R10 ;  /* 0x0000000a0a0a7221 */ /* 0x000fe40000000000 */
[----:B------:R-:W-:Y:S01]  /*3250*/  FADD R2, R2, -R17 ;  /* 0x8000001102027221 */ /* 0x000fe20000000000 */
[----:B------:R-:W-:Y:S01]  /*3260*/  FFMA R12, R3, R12, 0.0032181653659790754318 ;  /* 0x3b52e7db030c7423 */ /* 0x000fe2000000000c */
[----:B------:R-:W-:Y:S02]  /*3270*/  FFMA R10, R9, -R13, R10 ;  /* 0x8000000d090a7223 */ /* 0x000fe4000000000a */
[----:B------:R-:W-:Y:S01]  /*3280*/  FFMA R9, R13, 1.4426950216293334961, R2 ;  /* 0x3fb8aa3b0d097823 */ /* 0x000fe20000000002 */
[----:B------:R-:W-:Y:S01]  /*3290*/  FFMA R12, R3, R12, 0.018033718690276145935 ;  /* 0x3c93bb73030c7423 */ /* 0x000fe2000000000c */
[----:B------:R-:W-:Y:S01]  /*32a0*/  FMUL R10, R11, R10 ;  /* 0x0000000a0b0a7220 */ /* 0x000fe20000400000 */
[----:B------:R-:W-:-:S02]  /*32b0*/  MOV R11, 0x391fcb8e ;  /* 0x391fcb8e000b7802 */ /* 0x000fc40000000f00 */
[----:B------:R-:W-:Y:S01]  /*32c0*/  FFMA R12, R3, R12, 0.12022458761930465698 ;  /* 0x3df6384f030c7423 */ /* 0x000fe2000000000c */
[----:B------:R-:W-:-:S03]  /*32d0*/  FFMA R2, R10, 1.4426950216293334961, R9 ;  /* 0x3fb8aa3b0a027823 */ /* 0x000fc60000000009 */
[----:B------:R-:W-:Y:S01]  /*32e0*/  FMUL R12, R3, R12 ;  /* 0x0000000c030c7220 */ /* 0x000fe20000400000 */
[----:B------:R-:W-:-:S03]  /*32f0*/  FFMA R3, R13, 1.9251366722983220825e-08, R2 ;  /* 0x32a55e340d037823 */ /* 0x000fc60000000002 */
[----:B------:R-:W-:-:S04]  /*3300*/  FMUL R2, R12, 3 ;  /* 0x404000000c027820 */ /* 0x000fc80000400000 */
[----:B------:R-:W-:-:S04]  /*3310*/  FFMA R3, R10, R2, R3 ;  /* 0x000000020a037223 */ /* 0x000fc80000000003 */
[----:B------:R-:W-:-:S04]  /*3320*/  FFMA R12, R13, R12, R3 ;  /* 0x0000000c0d0c7223 */ /* 0x000fc80000000003 */
[----:B------:R-:W-:-:S04]  /*3330*/  FADD R2, R17, R12 ;  /* 0x0000000c11027221 */ /* 0x000fc80000000000 */
[----:B------:R-:W-:Y:S01]  /*3340*/  FMUL R3, R2, 3 ;  /* 0x4040000002037820 */ /* 0x000fe20000400000 */
[----:B------:R-:W-:-:S03]  /*3350*/  FADD R17, -R17, R2 ;  /* 0x0000000211117221 */ /* 0x000fc60000000100 */
[----:B------:R-:W0:Y:S01]  /*3360*/  FRND R10, R3 ;  /* 0x00000003000a7307 */ /* 0x000e220000201000 */
[----:B------:R-:W-:Y:S01]  /*3370*/  FADD R17, R12, -R17 ;  /* 0x800000110c117221 */ /* 0x000fe20000000000 */
[----:B------:R-:W-:Y:S01]  /*3380*/  FFMA R2, R2, 3, -R3 ;  /* 0x4040000002027823 */ /* 0x000fe20000000803 */
[----:B------:R-:W-:-:S03]  /*3390*/  FSETP.GEU.AND P1, PT, R3, RZ, PT ;  /* 0x000000ff0300720b */ /* 0x000fc60003f2e000 */
[----:B------:R-:W-:Y:S01]  /*33a0*/  FFMA R2, R17, 3, R2 ;  /* 0x4040000011027823 */ /* 0x000fe20000000002 */
[----:B0-----:R-:W-:Y:S01]  /*33b0*/  FADD R9, R3, -R10 ;  /* 0x8000000a03097221 */ /* 0x001fe20000000000 */
[----:B------:R-:W-:-:S03]  /*33c0*/  FSETP.GT.AND P0, PT, R10, RZ, PT ;  /* 0x000000ff0a00720b */ /* 0x000fc60003f04000 */
[----:B------:R-:W-:Y:S01]  /*33d0*/  FADD R2, R2, R9 ;  /* 0x0000000902027221 */ /* 0x000fe20000000000 */
[----:B------:R-:W-:Y:S02]  /*33e0*/  SEL R10, RZ, 0x83000000, P0 ;  /* 0x83000000ff0a7807 */ /* 0x000fe40000000000 */
[----:B------:R-:W-:Y:S01]  /*33f0*/  FSETP.GT.AND P0, PT, |R3|, 152, PT ;  /* 0x431800000300780b */ /* 0x000fe20003f04200 */
[----:B------:R-:W-:Y:S02]  /*3400*/  FFMA R9, R2, R11, 0.0013391353422775864601 ;  /* 0x3aaf85ed02097423 */ /* 0x000fe4000000000b */
[----:B------:R-:W0:Y:S01]  /*3410*/  F2I.NTZ R11, R3 ;  /* 0x00000003000b7305 */ /* 0x000e220000203100 */
[----:B------:R-:W-:Y:S02]  /*3420*/  VIADD R12, R10, 0x7f000000 ;  /* 0x7f0000000a0c7836 */ /* 0x000fe40000000000 */
[----:B------:R-:W-:-:S04]  /*3430*/  FFMA R9, R2, R9, 0.0096188392490148544312 ;  /* 0x3c1d985602097423 */ /* 0x000fc80000000009 */
[----:B------:R-:W-:-:S04]  /*3440*/  FFMA R9, R2, R9, 0.055503588169813156128 ;  /* 0x3d6357bb02097423 */ /* 0x000fc80000000009 */
[----:B------:R-:W-:-:S04]  /*3450*/  FFMA R9, R2, R9, 0.24022644758224487305 ;  /* 0x3e75fdec02097423 */ /* 0x000fc80000000009 */
[----:B------:R-:W-:Y:S01]  /*3460*/  FFMA R9, R2, R9, 0.69314718246459960938 ;  /* 0x3f31721802097423 */ /* 0x000fe20000000009 */
[----:B0-----:R-:W-:-:S03]  /*3470*/  LEA R10, R11, -R10, 0x17 ;  /* 0x8000000a0b0a7211 */ /* 0x001fc600078eb8ff */
[----:B------:R-:W-:Y:S01]  /*3480*/  FFMA R9, R2, R9, 1 ;  /* 0x3f80000002097423 */ /* 0x000fe20000000009 */
[----:B------:R-:W-:-:S03]  /*3490*/  HFMA2 R2, -RZ, RZ, 1.875, 0 ;  /* 0x3f800000ff027431 */ /* 0x000fc600000001ff */
[----:B------:R-:W-:-:S04]  /*34a0*/  FMUL R9, R9, R12 ;  /* 0x0000000c09097220 */ /* 0x000fc80000400000 */
[----:B------:R-:W-:Y:S01]  /*34b0*/  FMUL R9, R9, R10 ;  /* 0x0000000a09097220 */ /* 0x000fe20000400000 */
[----:B------:R-:W-:Y:S01]  /*34c0*/  @P0 FSEL R9, RZ, +INF , !P1 ;  /* 0x7f800000ff090808 */ /* 0x000fe20004800000 */
[----:B------:R-:W-:Y:S06]  /*34d0*/  @!P2 BRA `(.L_x_20425) ;  /* 0x000000000028a947 */ /* 0x000fec0003800000 */
[----:B------:R-:W-:-:S13]  /*34e0*/  FSETP.NAN.AND P0, PT, |R0|, |R0|, PT ;  /* 0x400000000000720b */ /* 0x000fda0003f08200 */
[----:B------:R-:W-:Y:S01]  /*34f0*/  @P0 FADD R2, |R0|, 3 ;  /* 0x4040000000020421 */ /* 0x000fe20000000200 */
[----:B------:R-:W-:Y:S06]  /*3500*/  @P0 BRA `(.L_x_20425) ;  /* 0x00000000001c0947 */ /* 0x000fec0003800000 */
[----:B------:R-:W-:-:S04]  /*3510*/  FSETP.NEU.AND P0, PT, |R0|, +INF , PT ;  /* 0x7f8000000000780b */ /* 0x000fc80003f0d200 */
[----:B------:R-:W-:-:S13]  /*3520*/  FSETP.NEU.AND P0, PT, |R0|, RZ, P0 ;  /* 0x000000ff0000720b */ /* 0x000fda000070d200 */
[----:B------:R-:W-:Y:S01]  /*3530*/  @!P0 FADD R2, |R0|, |R0| ;  /* 0x4000000000028221 */ /* 0x000fe20000000200 */
[----:B------:R-:W-:Y:S06]  /*3540*/  @!P0 BRA `(.L_x_20425) ;  /* 0x00000000000c8947 */ /* 0x000fec0003800000 */
[----:B------:R-:W-:Y:S01]  /*3550*/  FSETP.GEU.AND P0, PT, |R0|, RZ, PT ;  /* 0x000000ff0000720b */ /* 0x000fe20003f0e200 */
[----:B------:R-:W-:-:S12]  /*3560*/  IMAD.MOV.U32 R2, RZ, RZ, R9 ;  /* 0x000000ffff027224 */ /* 0x000fd800078e0009 */
[----:B------:R-:W-:-:S07]  /*3570*/  @!P0 FADD R2, -R9, -RZ ;  /* 0x800000ff09028221 */ /* 0x000fce0000000100 */
.L_x_20425:
[----:B------:R-:W-:Y:S05]  /*3580*/  BSYNC.RECONVERGENT B0 ;  /* 0x0000000000007941 */ /* 0x000fea0003800200 */
.L_x_20424:
[----:B------:R-:W-:Y:S02]  /*3590*/  F2FP.BF16.F32.PACK_AB R2, RZ, R2 ;  /* 0x00000002ff02723e */ /* 0x000fe400000010ff */
[----:B------:R-:W-:-:S03]  /*35a0*/  ISETP.NE.AND P0, PT, R8, RZ, PT ;  /* 0x000000ff0800720c */ /* 0x000fc60003f05270 */
[----:B------:R0:W-:Y:S01]  /*35b0*/  STS.U16 [R4], R2 ;  /* 0x0000000204007388 */ /* 0x0001e20000000400 */
[----:B------:R-:W-:Y:S09]  /*35c0*/  BAR.SYNC.DEFER_BLOCKING 0x0 ;  /* 0x0000000000007b1d */ /* 0x000ff20000010000 */
[----:B0-----:R-:W-:Y:S05]  /*35d0*/  @P0 EXIT ;  /* 0x000000000000094d */ /* 0x001fea0003800000 */
[----:B------:R-:W-:-:S13]  /*35e0*/  ISETP.GT.U32.AND P0, PT, R5, 0x1, PT ;  /* 0x000000010500780c */ /* 0x000fda0003f04070 */
[----:B------:R-:W0:Y:S01]  /*35f0*/  @!P0 S2R R3, SR_CgaCtaId ;  /* 0x0000000000038919 */ /* 0x000e220000008800 */
[----:B------:R-:W-:-:S04]  /*3600*/  @!P0 MOV R0, 0x400 ;  /* 0x0000040000008802 */ /* 0x000fc80000000f00 */
[----:B0-----:R-:W-:-:S04]  /*3610*/  @!P0 LEA R0, R3, R0, 0x18 ;  /* 0x0000000003008211 */ /* 0x001fc800078ec0ff */
        /* <DEDUP_REMOVED lines=22> */
.L_x_20428:
        /* <DEDUP_REMOVED lines=56> */
.L_x_20427:
        /* <DEDUP_REMOVED lines=32> */
.L_x_20430:
        /* <DEDUP_REMOVED lines=19> */
.L_x_20431:
[----:B------:R-:W-:Y:S05]  /*3e30*/  @!P1 BRA `(.L_x_20429) ;  /* 0x0000000000289947 */ /* 0x000fea0003800000 */
[----:B------:R-:W-:Y:S01]  /*3e40*/  IMAD R0, R6, UR4, RZ ;  /* 0x0000000406007c24 */ /* 0x000fe2000f8e02ff */
[----:B------:R-:W-:-:S03]  /*3e50*/  IADD3 R5, PT, PT, -R5, RZ, RZ ;  /* 0x000000ff05057210 */ /* 0x000fc60007ffe1ff */
[----:B------:R-:W-:-:S05]  /*3e60*/  IMAD R0, R0, 0x2, R7 ;  /* 0x0000000200007824 */ /* 0x000fca00078e0207 */
[----:B------:R-:W-:-:S07]  /*3e70*/  IADD3 R3, PT, PT, R0, UR5, RZ ;  /* 0x0000000500037c10 */ /* 0x000fce000fffe0ff */
.L_x_20432:
[----:B------:R2:W1:Y:S01]  /*3e80*/  LDS.U16 R9, [R3] ;  /* 0x0000000003097984 */ /* 0x0004620000000400 */
[----:B------:R-:W-:-:S05]  /*3e90*/  VIADD R5, R5, 0x1 ;  /* 0x0000000105057836 */ /* 0x000fca0000000000 */
[----:B------:R-:W-:Y:S02]  /*3ea0*/  ISETP.NE.AND P0, PT, R5, RZ, PT ;  /* 0x000000ff0500720c */ /* 0x000fe40003f05270 */
[----:B--2---:R-:W-:Y:S01]  /*3eb0*/  LEA R3, R6, R3, 0x1 ;  /* 0x0000000306037211 */ /* 0x004fe200078e08ff */
[----:B-1----:R-:W-:-:S10]  /*3ec0*/  HADD2.BF16_V2 R8, R8.H0_H0, R9.H0_H0 ;  /* 0x2000000908087230 */ /* 0x002fd40000200800 */
[----:B------:R-:W-:Y:S05]  /*3ed0*/  @P0 BRA `(.L_x_20432) ;  /* 0xfffffffc00e80947 */ /* 0x000fea000383ffff */
.L_x_20429:
[----:B-1----:R1:W-:Y:S02]  /*3ee0*/  STS.U16 [R7+UR5], R8 ;  /* 0x0000000807007988 */ /* 0x0023e40008000405 */
.L_x_20426:
        /* <DEDUP_REMOVED lines=9> */
        .weak           $__internal_416_$__cuda_sm20_div_s64
        .type           $__internal_416_$__cuda_sm20_div_s64,@function
        .size           $__internal_416_$__cuda_sm20_div_s64,($__internal_417_$__cuda_sm20_rem_s64 - $__internal_416_$__cuda_sm20_div_s64)
$__internal_416_$__cuda_sm20_div_s64:
        /* <DEDUP_REMOVED lines=83> */
[----:B------:R-:W-:Y:S06]  /*44b0*/  RET.REL.NODEC R12 `(contiguous_reducel33_bf16) ;  /* 0xffffffb80cd07950 */ /* 0x000fec0003c3ffff */
        .weak           $__internal_417_$__cuda_sm20_rem_s64
        .type           $__internal_417_$__cuda_sm20_rem_s64,@function
        .size           $__internal_417_$__cuda_sm20_rem_s64,(.L_x_30733 - $__internal_417_$__cuda_sm20_rem_s64)
$__internal_417_$__cuda_sm20_rem_s64:
        /* <DEDUP_REMOVED lines=66> */
[----:B------:R-:W-:Y:S06]  /*48e0*/  RET.REL.NODEC R10 `(contiguous_reducel33_bf16) ;  /* 0xffffffb40ac47950 */ /* 0x000fec0003c3ffff */
.L_x_20433:
        /* <DEDUP_REMOVED lines=9> */
.L_x_30733:


//--------------------- .text.contiguous_reducel322_bf16 --------------------------
	.section	.text.contiguous_reducel322_bf16,"ax",@progbits
	.align	128
        .global         contiguous_reducel322_bf16
        .type           contiguous_reducel322_bf16,@function
        .size           contiguous_reducel322_bf16,(.L_x_31370 - contiguous_reducel322_bf16)
        .other          contiguous_reducel322_bf16,@"STO_CUDA_ENTRY STV_DEFAULT"
contiguous_reducel322_bf16:
.text.contiguous_reducel322_bf16:
        /* <DEDUP_REMOVED lines=47> */
.L_x_20435:
        /* <DEDUP_REMOVED lines=13> */
.L_x_20436:
[----:B------:R-:W-:Y:S05]  /*03c0*/  BSYNC.RECONVERGENT B0 ;  /* 0x0000000000007941 */ /* 0x000fea0003800200 */
.L_x_20434:
[----:B------:R-:W-:Y:S01]  /*03d0*/  BAR.SYNC.DEFER_BLOCKING 0x0 ;  /* 0x0000000000007b1d */ /* 0x000fe20000010000 */
[----:B------:R-:W-:Y:S02]  /*03e0*/  ISETP.GE.U32.AND P1, PT, R3, 0x42, PT ;  /* 0x000000420300780c */ /* 0x000fe40003f26070 */
[----:B------:R-:W-:-:S11]  /*03f0*/  ISETP.GT.U32.AND P0, PT, R0, 0x1f, PT ;  /* 0x0000001f0000780c */ /* 0x000fd60003f04070 */
[----:B------:R-:W-:Y:S05]  /*0400*/  @!P1 BRA `(.L_x_20437) ;  /* 0x0000000000309947 */ /* 0x000fea0003800000 */
.L_x_20438:
        /* <DEDUP_REMOVED lines=12> */
.L_x_20437:
        /* <DEDUP_REMOVED lines=40> */
.L_x_20439:
        /* <DEDUP_REMOVED lines=11> */
.L_x_31370:


//--------------------- .text.contiguous_reducel32_bf16 --------------------------
	.section	.text.contiguous_reducel32_bf16,"ax",@progbits
	.align	128
        .global         contiguous_reducel32_bf16
        .type           contiguous_reducel32_bf16,@function
        .size           contiguous_reducel32_bf16,(.L_x_30735 - contiguous_reducel32_bf16)
        .other          contiguous_reducel32_bf16,@"STO_CUDA_ENTRY STV_DEFAULT"
contiguous_reducel32_bf16:
.text.contiguous_reducel32_bf16:
        /* <DEDUP_REMOVED lines=57> */
.L_x_20468:
        /* <DEDUP_REMOVED lines=32> */
.L_x_20445:
[----:B------:R-:W-:Y:S01]  /*0590*/  MOV R26, R6 ;  /* 0x00000006001a7202 */ /* 0x000fe20000000f00 */
[----:B------:R-:W-:Y:S01]  /*05a0*/  IMAD.MOV.U32 R13, RZ, RZ, R7 ;  /* 0x000000ffff0d7224 */ /* 0x000fe200078e0007 */
[----:B------:R-:W-:Y:S01]  /*05b0*/  MOV R14, R38 ;  /* 0x00000026000e7202 */ /* 0x000fe20000000f00 */
[----:B------:R-:W-:Y:S01]  /*05c0*/  IMAD.MOV.U32 R11, RZ, RZ, R39 ;  /* 0x000000ffff0b7224 */ /* 0x000fe200078e0027 */
[----:B------:R-:W-:-:S07]  /*05d0*/  MOV R12, 0x5f0 ;  /* 0x000005f0000c7802 */ /* 0x000fce0000000f00 */
[----:B-1----:R-:W-:Y:S05]  /*05e0*/  CALL.REL.NOINC `($__internal_418_$__cuda_sm20_div_s64) ;  /* 0x0000007000b47944 */ /* 0x002fea0003c00000 */
        /* <DEDUP_REMOVED lines=9> */
.L_x_20446:
[----:B------:R-:W-:Y:S05]  /*0680*/  BSYNC.RECONVERGENT B1 ;  /* 0x0000000000017941 */ /* 0x000fea0003800200 */
.L_x_20444:
        /* <DEDUP_REMOVED lines=33> */
.L_x_20448:
[----:B------:R-:W-:Y:S01]  /*08a0*/  MOV R26, R20 ;  /* 0x00000014001a7202 */ /* 0x000fe20000000f00 */
[----:B------:R-:W-:Y:S01]  /*08b0*/  IMAD.MOV.U32 R13, RZ, RZ, R9 ;  /* 0x000000ffff0d7224 */ /* 0x000fe200078e0009 */
[----:B------:R-:W-:Y:S01]  /*08c0*/  MOV R14, R38 ;  /* 0x00000026000e7202 */ /* 0x000fe20000000f00 */
[----:B------:R-:W-:Y:S01]  /*08d0*/  IMAD.MOV.U32 R11, RZ, RZ, R39 ;  /* 0x000000ffff0b7224 */ /* 0x000fe200078e0027 */
[----:B------:R-:W-:-:S07]  /*08e0*/  MOV R12, 0x900 ;  /* 0x00000900000c7802 */ /* 0x000fce0000000f00 */
[----:B------:R-:W-:Y:S05]  /*08f0*/  CALL.REL.NOINC `($__internal_418_$__cuda_sm20_div_s64) ;  /* 0x0000006c00f07944 */ /* 0x000fea0003c00000 */
        /* <DEDUP_REMOVED lines=9> */
.L_x_20449:
[----:B------:R-:W-:Y:S05]  /*0990*/  BSYNC.RECONVERGENT B1 ;  /* 0x0000000000017941 */ /* 0x000fea0003800200 */
.L_x_20447:
        /* <DEDUP_REMOVED lines=34> */
.L_x_20451:
[----:B------:R-:W-:Y:S01]  /*0bc0*/  IMAD.MOV.U32 R26, RZ, RZ, R34 ;  /* 0x000000ffff1a7224 */ /* 0x000fe200078e0022 */
[----:B------:R-:W-:Y:S01]  /*0bd0*/  MOV R13, R35 ;  /* 0x00000023000d7202 */ /* 0x000fe20000000f00 */
[----:B------:R-:W-:Y:S01]  /*0be0*/  IMAD.MOV.U32 R14, RZ, RZ, R20 ;  /* 0x000000ffff0e7224 */ /* 0x000fe200078e0014 */
[----:B------:R-:W-:Y:S02]  /*0bf0*/  MOV R11, R21 ;  /* 0x00000015000b7202 */ /* 0x000fe40000000f00 */
[----:B------:R-:W-:-:S07]  /*0c00*/  MOV R12, 0xc20 ;  /* 0x00000c20000c7802 */ /* 0x000fce0000000f00 */
[----:B------:R-:W-:Y:S05]  /*0c10*/  CALL.REL.NOINC `($__internal_418_$__cuda_sm20_div_s64) ;  /* 0x0000006c00287944 */ /* 0x000fea0003c00000 */
        /* <DEDUP_REMOVED lines=10> */
.L_x_20452:
[----:B------:R-:W-:Y:S05]  /*0cc0*/  BSYNC.RECONVERGENT B1 ;  /* 0x0000000000017941 */ /* 0x000fea0003800200 */
.L_x_20450:
        /* <DEDUP_REMOVED lines=34> */
.L_x_20454:
        /* <DEDUP_REMOVED lines=16> */
.L_x_20455:
[----:B------:R-:W-:Y:S05]  /*0ff0*/  BSYNC.RECONVERGENT B1 ;  /* 0x0000000000017941 */ /* 0x000fea0003800200 */
.L_x_20453:
        /* <DEDUP_REMOVED lines=36> */
.L_x_20457:
        /* <DEDUP_REMOVED lines=16> */
.L_x_20458:
[----:B------:R-:W-:Y:S05]  /*1340*/  BSYNC.RECONVERGENT B1 ;  /* 0x0000000000017941 */ /* 0x000fea0003800200 */
.L_x_20456:
        /* <DEDUP_REMOVED lines=35> */
.L_x_20460:
[----:B------:R-:W-:Y:S01]  /*1580*/  MOV R26, R34 ;  /* 0x00000022001a7202 */ /* 0x000fe20000000f00 */
[----:B------:R-:W-:Y:S01]  /*1590*/  IMAD.MOV.U32 R13, RZ, RZ, R35 ;  /* 0x000000ffff0d7224 */ /* 0x000fe200078e0023 */
[----:B------:R-:W-:Y:S01]  /*15a0*/  MOV R14, R20 ;  /* 0x00000014000e7202 */ /* 0x000fe20000000f00 */
[----:B------:R-:W-:Y:S01]  /*15b0*/  IMAD.MOV.U32 R11, RZ, RZ, R21 ;  /* 0x000000ffff0b7224 */ /* 0x000fe200078e0015 */
[----:B------:R-:W-:-:S07]  /*15c0*/  MOV R12, 0x15e0 ;  /* 0x000015e0000c7802 */ /* 0x000fce0000000f00 */
[----:B------:R-:W-:Y:S05]  /*15d0*/  CALL.REL.NOINC `($__internal_418_$__cuda_sm20_div_s64) ;  /* 0x0000006000b87944 */ /* 0x000fea0003c00000 */
        /* <DEDUP_REMOVED lines=10> */
.L_x_20461:
[----:B------:R-:W-:Y:S05]  /*1680*/  BSYNC.RECONVERGENT B1 ;  /* 0x0000000000017941 */ /* 0x000fea0003800200 */
.L_x_20459:
        /* <DEDUP_REMOVED lines=34> */
.L_x_20463:
        /* <DEDUP_REMOVED lines=16> */
.L_x_20464:
[----:B------:R-:W-:Y:S05]  /*19b0*/  BSYNC.RECONVERGENT B1 ;  /* 0x0000000000017941 */ /* 0x000fea0003800200 */
.L_x_20462:
        /* <DEDUP_REMOVED lines=35> */
.L_x_20466:
        /* <DEDUP_REMOVED lines=16> */
.L_x_20467:
[----:B------:R-:W-:Y:S05]  /*1cf0*/  BSYNC.RECONVERGENT B1 ;  /* 0x0000000000017941 */ /* 0x000fea0003800200 */
.L_x_20465:
        /* <DEDUP_REMOVED lines=8> */
.L_x_20443:
        /* <DEDUP_REMOVED lines=36> */
.L_x_20471:
[----:B------:R-:W-:Y:S01]  /*1fc0*/  MOV R26, R6 ;  /* 0x00000006001a7202 */ /* 0x000fe20000000f00 */
[----:B------:R-:W-:Y:S01]  /*1fd0*/  IMAD.MOV.U32 R13, RZ, RZ, R7 ;  /* 0x000000ffff0d7224 */ /* 0x000fe200078e0007 */
[----:B------:R-:W-:Y:S01]  /*1fe0*/  MOV R14, R16 ;  /* 0x00000010000e7202 */ /* 0x000fe20000000f00 */
[----:B------:R-:W-:Y:S01]  /*1ff0*/  IMAD.MOV.U32 R11, RZ, RZ, R17 ;  /* 0x000000ffff0b7224 */ /* 0x000fe200078e0011 */
[----:B------:R-:W-:-:S07]  /*2000*/  MOV R12, 0x2020 ;  /* 0x00002020000c7802 */ /* 0x000fce0000000f00 */
[----:B------:R-:W-:Y:S05]  /*2010*/  CALL.REL.NOINC `($__internal_418_$__cuda_sm20_div_s64) ;  /* 0x0000005800287944 */ /* 0x000fea0003c00000 */
        /* <DEDUP_REMOVED lines=9> */
.L_x_20472:
[----:B------:R-:W-:Y:S05]  /*20b0*/  BSYNC.RECONVERGENT B1 ;  /* 0x0000000000017941 */ /* 0x000fea0003800200 */
.L_x_20470:
        /* <DEDUP_REMOVED lines=34> */
.L_x_20474:
        /* <DEDUP_REMOVED lines=17> */
.L_x_20475:
[----:B------:R-:W-:Y:S05]  /*23f0*/  BSYNC.RECONVERGENT B1 ;  /* 0x0000000000017941 */ /* 0x000fea0003800200 */
.L_x_20473:
        /* <DEDUP_REMOVED lines=36> */
.L_x_20477:
        /* <DEDUP_REMOVED lines=16> */
.L_x_20478:
[----:B------:R-:W-:Y:S05]  /*2740*/  BSYNC.RECONVERGENT B1 ;  /* 0x0000000000017941 */ /* 0x000fea0003800200 */
.L_x_20476:
        /* <DEDUP_REMOVED lines=35> */
.L_x_20480:
[----:B------:R-:W-:Y:S01]  /*2980*/  MOV R26, R18 ;  /* 0x00000012001a7202 */ /* 0x000fe20000000f00 */
[----:B------:R-:W-:Y:S01]  /*2990*/  IMAD.MOV.U32 R13, RZ, RZ, R19 ;  /* 0x000000ffff0d7224 */ /* 0x000fe200078e0013 */
[----:B------:R-:W-:Y:S01]  /*29a0*/  MOV R14, R16 ;  /* 0x00000010000e7202 */ /* 0x000fe20000000f00 */
[----:B------:R-:W-:Y:S01]  /*29b0*/  IMAD.MOV.U32 R11, RZ, RZ, R17 ;  /* 0x000000ffff0b7224 */ /* 0x000fe200078e0011 */
[----:B------:R-:W-:-:S07]  /*29c0*/  MOV R12, 0x29e0 ;  /* 0x000029e0000c7802 */ /* 0x000fce0000000f00 */
[----:B------:R-:W-:Y:S05]  /*29d0*/  CALL.REL.NOINC `($__internal_418_$__cuda_sm20_div_s64) ;  /* 0x0000004c00b87944 */ /* 0x000fea0003c00000 */
        /* <DEDUP_REMOVED lines=10> */
.L_x_20481:
[----:B------:R-:W-:Y:S05]  /*2a80*/  BSYNC.RECONVERGENT B1 ;  /* 0x0000000000017941 */ /* 0x000fea0003800200 */
.L_x_20479:
[----:B------:R-:W-:Y:S01]  /*2a90*/  MOV R36, R22 ;  /* 0x0000001600247202 */ /* 0x000fe20000000f00 */
[----:B------:R-:W-:Y:S02]  /*2aa0*/  IMAD R11, R11, R38, RZ ;  /* 0x000000260b0b7224 */ /* 0x000fe400078e02ff */
[----:B------:R-:W-:Y:S02]  /*2ab0*/  VIADD R8, R8, 0xfffffffe ;  /* 0xfffffffe08087836 */ /* 0x000fe40000000000 */
[----:B------:R-:W-:-:S04]  /*2ac0*/  IMAD.WIDE.U32 R22, R38, R10, R36 ;  /* 0x0000000a26167225 */ /* 0x000fc800078e0024 */
[----:B------:R-:W-:-:S05]  /*2ad0*/  IMAD R11, R39, R10, R11 ;  /* 0x0000000a270b7224 */ /* 0x000fca00078e020b */
[----:B------:R-:W-:-:S07]  /*2ae0*/  IADD3 R23, PT, PT, R23, R11, RZ ;  /* 0x0000000b17177210 */ /* 0x000fce0007ffe0ff */
.L_x_20469:
        /* <DEDUP_REMOVED lines=30> */
.L_x_20483:
[----:B------:R-:W-:Y:S01]  /*2cd0*/  IMAD.MOV.U32 R18, RZ, RZ, R6 ;  /* 0x000000ffff127224 */ /* 0x000fe200078e0006 */
[----:B------:R-:W-:Y:S01]  /*2ce0*/  MOV R19, R7 ;  /* 0x0000000700137202 */ /* 0x000fe20000000f00 */
[----:B------:R-:W-:Y:S01]  /*2cf0*/  IMAD.MOV.U32 R21, RZ, RZ, R11 ;  /* 0x000000ffff157224 */ /* 0x000fe200078e000b */
[----:B------:R-:W-:Y:S02]  /*2d00*/  MOV R24, R10 ;  /* 0x0000000a00187202 */ /* 0x000fe40000000f00 */
[----:B------:R-:W-:-:S07]  /*2d10*/  MOV R26, 0x2d30 ;  /* 0x00002d30001a7802 */ /* 0x000fce0000000f00 */
[----:B------:R-:W-:Y:S05]  /*2d20*/  CALL.REL.NOINC `($__internal_419_$__cuda_sm20_rem_s64) ;  /* 0x0000005000307944 */ /* 0x000fea0003c00000 */
.L_x_20484:
[----:B------:R-:W-:Y:S05]  /*2d30*/  BSYNC.RECONVERGENT B1 ;  /* 0x0000000000017941 */ /* 0x000fea0003800200 */
.L_x_20482:
        /* <DEDUP_REMOVED lines=20> */
[----:B------:R-:W-:-:S05]  /*2e80*/  IMAD.HI.U32 R6, R11, R20, RZ ;  /* 0x000000140b067227 */ /* 0x000fca00078e00ff */
[----:B------:R-:W-:-:S05]  /*2e90*/  IADD3 R7, PT, PT, -R6, RZ, RZ ;  /* 0x000000ff06077210 */ /* 0x000fca0007ffe1ff */
[----:B------:R-:W-:Y:S01]  /*2ea0*/  IMAD R6, R10, R7, R20 ;  /* 0x000000070a067224 */ /* 0x000fe200078e0214 */
[----:B------:R-:W-:-:S04]  /*2eb0*/  MOV R7, RZ ;  /* 0x000000ff00077202 */ /* 0x000fc80000000f00 */
[----:B------:R-:W-:-:S13]  /*2ec0*/  ISETP.GE.U32.AND P0, PT, R6, R10, PT ;  /* 0x0000000a0600720c */ /* 0x000fda0003f06070 */
[----:B------:R-:W-:-:S05]  /*2ed0*/  @P0 IMAD.IADD R6, R6, 0x1, -R10 ;  /* 0x0000000106060824 */ /* 0x000fca00078e0a0a */
[----:B------:R-:W-:-:S13]  /*2ee0*/  ISETP.GE.U32.AND P0, PT, R6, R10, PT ;  /* 0x0000000a0600720c */ /* 0x000fda0003f06070 */
[----:B------:R-:W-:Y:S02]  /*2ef0*/  @P0 IADD3 R6, PT, PT, -R10, R6, RZ ;  /* 0x000000060a060210 */ /* 0x000fe40007ffe1ff */
[----:B------:R-:W-:Y:S01]  /*2f00*/  @!P1 LOP3.LUT R6, RZ, R10, RZ, 0x33, !PT ;  /* 0x0000000aff069212 */ /* 0x000fe200078e33ff */
[----:B------:R-:W-:Y:S06]  /*2f10*/  BRA `(.L_x_20487) ;  /* 0x0000000000187947 */ /* 0x000fec0003800000 */
.L_x_20486:
[----:B------:R-:W-:Y:S01]  /*2f20*/  IMAD.MOV.U32 R24, RZ, RZ, R10 ;  /* 0x000000ffff187224 */ /* 0x000fe200078e000a */
[----:B------:R-:W-:Y:S01]  /*2f30*/  MOV R21, R11 ;  /* 0x0000000b00157202 */ /* 0x000fe20000000f00 */
[----:B------:R-:W-:Y:S01]  /*2f40*/  IMAD.MOV.U32 R19, RZ, RZ, R9 ;  /* 0x000000ffff137224 */ /* 0x000fe200078e0009 */
[----:B------:R-:W-:Y:S02]  /*2f50*/  MOV R18, R20 ;  /* 0x0000001400127202 */ /* 0x000fe40000000f00 */
[----:B------:R-:W-:-:S07]  /*2f60*/  MOV R26, 0x2f80 ;  /* 0x00002f80001a7802 */ /* 0x000fce0000000f00 */
[----:B------:R-:W-:Y:S05]  /*2f70*/  CALL.REL.NOINC `($__internal_419_$__cuda_sm20_rem_s64) ;  /* 0x0000004c009c7944 */ /* 0x000fea0003c00000 */
.L_x_20487:
[----:B------:R-:W-:Y:S05]  /*2f80*/  BSYNC.RECONVERGENT B1 ;  /* 0x0000000000017941 */ /* 0x000fea0003800200 */
.L_x_20485:
[----:B------:R-:W-:Y:S02]  /*2f90*/  IMAD R7, R7, R16, RZ ;  /* 0x0000001007077224 */ /* 0x000fe400078e02ff */
[----:B------:R-:W-:-:S04]  /*2fa0*/  IMAD.WIDE.U32 R22, R16, R6, R22 ;  /* 0x0000000610167225 */ /* 0x000fc800078e0016 */
[----:B------:R-:W-:-:S05]  /*2fb0*/  IMAD R7, R17, R6, R7 ;  /* 0x0000000611077224 */ /* 0x000fca00078e0207 */
[----:B------:R-:W-:-:S07]  /*2fc0*/  IADD3 R23, PT, PT, R23, R7, RZ ;  /* 0x0000000717177210 */ /* 0x000fce0007ffe0ff */
.L_x_20442:
[----:B------:R-:W0:Y:S02]  /*2fd0*/  LDC.64 R6, c[0x0][0x388] ;  /* 0x0000e200ff067b82 */ /* 0x000e240000000a00 */
[----:B0-----:R-:W-:-:S04]  /*2fe0*/  LEA R8, P0, R4, R6, 0x1 ;  /* 0x0000000604087211 */ /* 0x001fc800078008ff */
[----:B------:R-:W-:-:S05]  /*2ff0*/  LEA.HI.X R9, R4, R7, R5, 0x1, P0 ;  /* 0x0000000704097211 */ /* 0x000fca00000f0c05 */
[----:B------:R-:W2:Y:S01]  /*3000*/  LDG.E.U16 R4, desc[UR14][R8.64] ;  /* 0x0000000e08047981 */ /* 0x000ea2000c1e1500 */
[----:B------:R-:W-:Y:S01]  /*3010*/  BSSY.RECONVERGENT B1, `(.L_x_20488) ;  /* 0x0000049000017945 */ /* 0x000fe20003800200 */
[----:B--2---:R-:W-:-:S04]  /*3020*/  SHF.L.U32 R4, R4, 0x10, RZ ;  /* 0x0000001004047819 */ /* 0x004fc800000006ff */
[C---:B------:R-:W-:Y:S01]  /*3030*/  FSETP.GEU.AND P0, PT, |R4|.reuse, 1.175494350822287508e-38, PT ;  /* 0x008000000400780b */ /* 0x040fe20003f0e200 */
[C---:B------:R-:W-:Y:S01]  /*3040*/  FMUL R5, |R4|.reuse, 16777216 ;  /* 0x4b80000004057820 */ /* 0x040fe20000400200 */
[----:B------:R-:W-:Y:S02]  /*3050*/  FSETP.NEU.AND P2, PT, |R4|, 1, PT ;  /* 0x3f8000000400780b */ /* 0x000fe40003f4d200 */
[----:B------:R-:W-:Y:S02]  /*3060*/  FSEL R8, RZ, -24, P0 ;  /* 0xc1c00000ff087808 */ /* 0x000fe40000000000 */
[----:B------:R-:W-:-:S05]  /*3070*/  FSEL R5, R5, |R4|, !P0 ;  /* 0x4000000405057208 */ /* 0x000fca0004000000 */
[----:B------:R-:W-:-:S05]  /*3080*/  VIADD R10, R5, 0xc0cafb0d ;  /* 0xc0cafb0d050a7836 */ /* 0x000fca0000000000 */
[----:B------:R-:W-:-:S04]  /*3090*/  LOP3.LUT R10, R10, 0xff800000, RZ, 0xc0, !PT ;  /* 0xff8000000a0a7812 */ /* 0x000fc800078ec0ff */
[-C--:B------:R-:W-:Y:S02]  /*30a0*/  IADD3 R5, PT, PT, R5, -R10.reuse, RZ ;  /* 0x8000000a05057210 */ /* 0x080fe40007ffe0ff */
[----:B------:R-:W-:-:S03]  /*30b0*/  I2FP.F32.S32 R9, R10 ;  /* 0x0000000a00097245 */ /* 0x000fc60000201400 */
[C---:B------:R-:W-:Y:S01]  /*30c0*/  FADD R12, R5.reuse, 1 ;  /* 0x3f800000050c7421 */ /* 0x040fe20000000000 */
[----:B------:R-:W-:Y:S01]  /*30d0*/  FADD R11, R5, -1 ;  /* 0xbf800000050b7421 */ /* 0x000fe20000000000 */
[----:B------:R-:W-:-:S03]  /*30e0*/  FFMA R8, R9, 1.1920928955078125e-07, R8 ;  /* 0x3400000009087823 */ /* 0x000fc60000000008 */
[----:B------:R-:W-:Y:S01]  /*30f0*/  FADD R5, R11, R11 ;  /* 0x0000000b0b057221 */ /* 0x000fe20000000000 */
[----:B------:R-:W0:Y:S03]  /*3100*/  MUFU.RCP R12, R12 ;  /* 0x0000000c000c7308 */ /* 0x000e260000001000 */
[----:B0-----:R-:W-:Y:S01]  /*3110*/  FMUL R13, R12, R5 ;  /* 0x000000050c0d7220 */ /* 0x001fe20000400000 */
[----:B------:R-:W-:-:S03]  /*3120*/  MOV R5, 0x3a2c32e4 ;  /* 0x3a2c32e400057802 */ /* 0x000fc60000000f00 */
[----:B------:R-:W-:Y:S01]  /*3130*/  FADD R9, R11, -R13 ;  /* 0x8000000d0b097221 */ /* 0x000fe20000000000 */
[C---:B------:R-:W-:Y:S01]  /*3140*/  FMUL R10, R13.reuse, R13 ;  /* 0x0000000d0d0a7220 */ /* 0x040fe20000400000 */
[----:B------:R-:W-:Y:S02]  /*3150*/  FFMA R15, R13, 1.4426950216293334961, R8 ;  /* 0x3fb8aa3b0d0f7823 */ /* 0x000fe40000000008 */
[----:B------:R-:W-:Y:S01]  /*3160*/  FADD R14, R9, R9 ;  /* 0x00000009090e7221 */ /* 0x000fe20000000000 */
[----:B------:R-:W-:Y:S01]  /*3170*/  FFMA R9, R10, R5, 0.0032181653659790754318 ;  /* 0x3b52e7db0a097423 */ /* 0x000fe20000000005 */
[----:B------:R-:W-:Y:S02]  /*3180*/  FADD R8, R8, -R15 ;  /* 0x8000000f08087221 */ /* 0x000fe40000000000 */
[----:B------:R-:W-:Y:S01]  /*3190*/  FFMA R11, R11, -R13, R14 ;  /* 0x8000000d0b0b7223 */ /* 0x000fe2000000000e */
[----:B------:R-:W-:Y:S01]  /*31a0*/  FFMA R9, R10, R9, 0.018033718690276145935 ;  /* 0x3c93bb730a097423 */ /* 0x000fe20000000009 */
[----:B------:R-:W-:-:S02]  /*31b0*/  FFMA R8, R13, 1.4426950216293334961, R8 ;  /* 0x3fb8aa3b0d087823 */ /* 0x000fc40000000008 */
[----:B------:R-:W-:Y:S01]  /*31c0*/  FMUL R11, R12, R11 ;  /* 0x0000000b0c0b7220 */ /* 0x000fe20000400000 */
[----:B------:R-:W-:-:S03]  /*31d0*/  FFMA R9, R10, R9, 0.12022458761930465698 ;  /* 0x3df6384f0a097423 */ /* 0x000fc60000000009 */
[----:B------:R-:W-:Y:S01]  /*31e0*/  FFMA R8, R11, 1.4426950216293334961, R8 ;  /* 0x3fb8aa3b0b087823 */ /* 0x000fe20000000008 */
[----:B------:R-:W-:-:S03]  /*31f0*/  FMUL R10, R10, R9 ;  /* 0x000000090a0a7220 */ /* 0x000fc60000400000 */
[----:B------:R-:W-:Y:S01]  /*3200*/  FFMA R8, R13, 1.9251366722983220825e-08, R8 ;  /* 0x32a55e340d087823 */ /* 0x000fe20000000008 */
        /* <DEDUP_REMOVED lines=11> */
[----:B------:R-:W-:Y:S01]  /*32c0*/  IMAD.MOV.U32 R8, RZ, RZ, 0x391fcb8e ;  /* 0x391fcb8eff087424 */ /* 0x000fe200078e00ff */
[----:B------:R1:W2:Y:S01]  /*32d0*/  F2I.NTZ R11, R9 ;  /* 0x00000009000b7305 */ /* 0x0002a20000203100 */
[----:B0-----:R-:W-:Y:S01]  /*32e0*/  FADD R10, R9, -R12 ;  /* 0x8000000c090a7221 */ /* 0x001fe20000000000 */
[----:B------:R-:W-:-:S03]  /*32f0*/  FSETP.GT.AND P0, PT, R12, RZ, PT ;  /* 0x000000ff0c00720b */ /* 0x000fc60003f04000 */
[----:B------:R-:W-:Y:S01]  /*3300*/  FADD R15, R15, R10 ;  /* 0x0000000a0f0f7221 */ /* 0x000fe20000000000 */
[----:B------:R-:W-:Y:S02]  /*3310*/  SEL R12, RZ, 0x83000000, P0 ;  /* 0x83000000ff0c7807 */ /* 0x000fe40000000000 */
[----:B------:R-:W-:Y:S01]  /*3320*/  FSETP.GT.AND P0, PT, |R9|, 152, PT ;  /* 0x431800000900780b */ /* 0x000fe20003f04200 */
[----:B------:R-:W-:Y:S01]  /*3330*/  FFMA R10, R15, R8, 0.0013391353422775864601 ;  /* 0x3aaf85ed0f0a7423 */ /* 0x000fe20000000008 */
[----:B------:R-:W-:Y:S01]  /*3340*/  IADD3 R13, PT, PT, R12, 0x7f000000, RZ ;  /* 0x7f0000000c0d7810 */ /* 0x000fe20007ffe0ff */
[----:B-1----:R-:W-:Y:S01]  /*3350*/  IMAD.MOV.U32 R9, RZ, RZ, 0x3f800000 ;  /* 0x3f800000ff097424 */ /* 0x002fe200078e00ff */
[----:B--2---:R-:W-:Y:S01]  /*3360*/  LEA R11, R11, -R12, 0x17 ;  /* 0x8000000c0b0b7211 */ /* 0x004fe200078eb8ff */
[----:B------:R-:W-:-:S04]  /*3370*/  FFMA R10, R15, R10, 0.0096188392490148544312 ;  /* 0x3c1d98560f0a7423 */ /* 0x000fc8000000000a */
[----:B------:R-:W-:-:S04]  /*3380*/  FFMA R10, R15, R10, 0.055503588169813156128 ;  /* 0x3d6357bb0f0a7423 */ /* 0x000fc8000000000a */
[----:B------:R-:W-:-:S04]  /*3390*/  FFMA R10, R15, R10, 0.24022644758224487305 ;  /* 0x3e75fdec0f0a7423 */ /* 0x000fc8000000000a */
[----:B------:R-:W-:-:S04]  /*33a0*/  FFMA R10, R15, R10, 0.69314718246459960938 ;  /* 0x3f3172180f0a7423 */ /* 0x000fc8000000000a */
[----:B------:R-:W-:-:S04]  /*33b0*/  FFMA R10, R15, R10, 1 ;  /* 0x3f8000000f0a7423 */ /* 0x000fc8000000000a */
        /* <DEDUP_REMOVED lines=11> */
[----:B------:R-:W-:Y:S02]  /*3470*/  FSETP.GEU.AND P0, PT, |R4|, RZ, PT ;  /* 0x000000ff0400720b */ /* 0x000fe40003f0e200 */
[----:B------:R-:W-:-:S11]  /*3480*/  MOV R9, R10 ;  /* 0x0000000a00097202 */ /* 0x000fd60000000f00 */
[----:B------:R-:W-:-:S07]  /*3490*/  @!P0 FADD R9, -R10, -RZ ;  /* 0x800000ff0a098221 */ /* 0x000fce0000000100 */
.L_x_20489:
[----:B------:R-:W-:Y:S05]  /*34a0*/  BSYNC.RECONVERGENT B1 ;  /* 0x0000000000017941 */ /* 0x000fea0003800200 */
.L_x_20488:
[----:B------:R-:W-:-:S04]  /*34b0*/  LEA R6, P0, R22, R6, 0x1 ;  /* 0x0000000616067211 */ /* 0x000fc800078008ff */
        /* <DEDUP_REMOVED lines=18> */
[----:B0-----:R-:W-:-:S04]  /*35e0*/  FMUL R13, R12, R13 ;  /* 0x0000000d0c0d7220 */ /* 0x001fc80000400000 */
        /* <DEDUP_REMOVED lines=28> */
[----:B------:R-:W-:Y:S01]  /*37b0*/  SEL R11, RZ, 0x83000000, P0 ;  /* 0x83000000ff0b7807 */ /* 0x000fe20000000000 */
[----:B------:R-:W0:Y:S01]  /*37c0*/  F2I.NTZ R6, R5 ;  /* 0x0000000500067305 */ /* 0x000e220000203100 */
[----:B------:R-:W-:Y:S01]  /*37d0*/  FSETP.GT.AND P0, PT, |R5|, 152, PT ;  /* 0x431800000500780b */ /* 0x000fe20003f04200 */
[----:B------:R-:W-:Y:S01]  /*37e0*/  FFMA R8, R7, R8, 0.0013391353422775864601 ;  /* 0x3aaf85ed07087423 */ /* 0x000fe20000000008 */
[----:B------:R-:W-:-:S03]  /*37f0*/  IADD3 R13, PT, PT, R11, 0x7f000000, RZ ;  /* 0x7f0000000b0d7810 */ /* 0x000fc60007ffe0ff */
[----:B------:R-:W-:-:S04]  /*3800*/  FFMA R8, R7, R8, 0.0096188392490148544312 ;  /* 0x3c1d985607087423 */ /* 0x000fc80000000008 */
[----:B------:R-:W-:-:S04]  /*3810*/  FFMA R8, R7, R8, 0.055503588169813156128 ;  /* 0x3d6357bb07087423 */ /* 0x000fc80000000008 */
[C---:B------:R-:W-:Y:S01]  /*3820*/  FFMA R8, R7.reuse, R8, 0.24022644758224487305 ;  /* 0x3e75fdec07087423 */ /* 0x040fe20000000008 */
[----:B0-----:R-:W-:Y:S02]  /*3830*/  IMAD R11, R6, 0x800000, -R11 ;  /* 0x00800000060b7824 */ /* 0x001fe400078e0a0b */
[----:B------:R-:W-:Y:S02]  /*3840*/  HFMA2 R6, -RZ, RZ, 1.875, 0 ;  /* 0x3f800000ff067431 */ /* 0x000fe400000001ff */
        /* <DEDUP_REMOVED lines=16> */
.L_x_20491:
[----:B------:R-:W-:Y:S05]  /*3950*/  BSYNC.RECONVERGENT B1 ;  /* 0x0000000000017941 */ /* 0x000fea0003800200 */
.L_x_20490:
[----:B------:R-:W-:-:S05]  /*3960*/  FADD R6, R6, R9 ;  /* 0x0000000906067221 */ /* 0x000fca0000000000 */
[----:B------:R-:W-:-:S05]  /*3970*/  F2FP.BF16.F32.PACK_AB R6, RZ, R6 ;  /* 0x00000006ff06723e */ /* 0x000fca00000010ff */
[----:B------:R0:W-:Y:S01]  /*3980*/  STS.U16 [R2], R6 ;  /* 0x0000000602007388 */ /* 0x0001e20000000400 */
[----:B------:R-:W-:Y:S05]  /*3990*/  BRA `(.L_x_20492) ;  /* 0x0000003800e47947 */ /* 0x000fea0003800000 */
.L_x_20441:
        /* <DEDUP_REMOVED lines=14> */
[C---:B------:R-:W-:Y:S02]  /*3a80*/  LOP3.LUT R6, R11.reuse, 0xfffffff8, RZ, 0xc0, !PT ;  /* 0xfffffff80b067812 */ /* 0x040fe400078ec0ff */
[----:B------:R-:W-:-:S03]  /*3a90*/  IADD3 R10, PT, PT, R11, -0x4, RZ ;  /* 0xfffffffc0b0a7810 */ /* 0x000fc60007ffe0ff */
[----:B------:R-:W-:Y:S02]  /*3aa0*/  IMAD.MOV R6, RZ, RZ, -R6 ;  /* 0x000000ffff067224 */ /* 0x000fe400078e0a06 */
[----:B------:R-:W1:Y:S05]  /*3ab0*/  LDC.64 R16, c[0x0][0x398] ;  /* 0x0000e600ff107b82 */ /* 0x000e6a0000000a00 */
.L_x_20519:
[----:B------:R-:W-:-:S05]  /*3ac0*/  IADD3 R5, PT, PT, R10, 0x3, RZ ;  /* 0x000000030a057810 */ /* 0x000fca0007ffe0ff */
        /* <DEDUP_REMOVED lines=29> */
.L_x_20496:
[----:B------:R-:W-:Y:S01]  /*3ca0*/  IMAD.MOV.U32 R26, RZ, RZ, R18 ;  /* 0x000000ffff1a7224 */ /* 0x000fe200078e0012 */
[----:B------:R-:W-:Y:S01]  /*3cb0*/  MOV R13, R19 ;  /* 0x00000013000d7202 */ /* 0x000fe20000000f00 */
[----:B------:R-:W-:Y:S01]  /*3cc0*/  IMAD.MOV.U32 R11, RZ, RZ, R21 ;  /* 0x000000ffff0b7224 */ /* 0x000fe200078e0015 */
[----:B------:R-:W-:Y:S02]  /*3cd0*/  MOV R14, R20 ;  /* 0x00000014000e7202 */ /* 0x000fe40000000f00 */
[----:B------:R-:W-:-:S07]  /*3ce0*/  MOV R12, 0x3d00 ;  /* 0x00003d00000c7802 */ /* 0x000fce0000000f00 */
[----:B-1----:R-:W-:Y:S05]  /*3cf0*/  CALL.REL.NOINC `($__internal_418_$__cuda_sm20_div_s64) ;  /* 0x0000003800f07944 */ /* 0x002fea0003c00000 */
        /* <DEDUP_REMOVED lines=9> */
.L_x_20497:
[----:B------:R-:W-:Y:S05]  /*3d90*/  BSYNC.RECONVERGENT B1 ;  /* 0x0000000000017941 */ /* 0x000fea0003800200 */
.L_x_20495:
        /* <DEDUP_REMOVED lines=39> */
.L_x_20499:
[----:B------:R-:W-:Y:S01]  /*4010*/  MOV R26, R36 ;  /* 0x00000024001a7202 */ /* 0x000fe20000000f00 */
[----:B------:R-:W-:Y:S01]  /*4020*/  IMAD.MOV.U32 R14, RZ, RZ, R38 ;  /* 0x000000ffff0e7224 */ /* 0x000fe200078e0026 */
[----:B------:R-:W-:Y:S02]  /*4030*/  MOV R13, R37 ;  /* 0x00000025000d7202 */ /* 0x000fe40000000f00 */
[----:B------:R-:W-:Y:S02]  /*4040*/  MOV R11, R39 ;  /* 0x00000027000b7202 */ /* 0x000fe40000000f00 */
[----:B------:R-:W-:-:S07]  /*4050*/  MOV R12, 0x4070 ;  /* 0x00004070000c7802 */ /* 0x000fce0000000f00 */
[----:B-1----:R-:W-:Y:S05]  /*4060*/  CALL.REL.NOINC `($__internal_418_$__cuda_sm20_div_s64) ;  /* 0x0000003800147944 */ /* 0x002fea0003c00000 */
        /* <DEDUP_REMOVED lines=11> */
.L_x_20500:
[----:B------:R-:W-:Y:S05]  /*4120*/  BSYNC.RECONVERGENT B1 ;  /* 0x0000000000017941 */ /* 0x000fea0003800200 */
.L_x_20498:
        /* <DEDUP_REMOVED lines=37> */
.L_x_20502:
        /* <DEDUP_REMOVED lines=11> */
[----:B------:R-:W-:-:S04]  /*4430*/  IMAD.WIDE.U32 R12, R40, R21, R12 ;  /* 0x00000015280c7225 */ /* 0x000fc800078e000c */
[----:B------:R-:W-:-:S04]  /*4440*/  IMAD R11, R11, R40, RZ ;  /* 0x000000280b0b7224 */ /* 0x000fc800078e02ff */
[----:B------:R-:W-:Y:S01]  /*4450*/  IMAD R11, R41, R21, R11 ;  /* 0x00000015290b7224 */ /* 0x000fe200078e020b */
[----:B------:R-:W-:Y:S02]  /*4460*/  MOV R41, R12 ;  /* 0x0000000c00297202 */ /* 0x000fe40000000f00 */
[----:B------:R-:W-:Y:S01]  /*4470*/  MOV R21, R25 ;  /* 0x0000001900157202 */ /* 0x000fe20000000f00 */
[----:B------:R-:W-:-:S07]  /*4480*/  IMAD.IADD R11, R13, 0x1, R11 ;  /* 0x000000010d0b7824 */ /* 0x000fce00078e020b */
.L_x_20503:
[----:B------:R-:W-:Y:S05]  /*4490*/  BSYNC.RECONVERGENT B1 ;  /* 0x0000000000017941 */ /* 0x000fea0003800200 */
.L_x_20501:
        /* <DEDUP_REMOVED lines=11> */
[----:B------:R-:W-:-:S04]  /*4550*/  IADD3 R5, PT, PT, R10, -0x4, RZ ;  /* 0xfffffffc0a057810 */ /* 0x000fc80007ffe0ff */
        /* <DEDUP_REMOVED lines=26> */
.L_x_20505:
[----:B------:R-:W-:Y:S01]  /*4700*/  MOV R26, R20 ;  /* 0x00000014001a7202 */ /* 0x000fe20000000f00 */
[----:B------:R-:W-:Y:S01]  /*4710*/  IMAD.MOV.U32 R13, RZ, RZ, R21 ;  /* 0x000000ffff0d7224 */ /* 0x000fe200078e0015 */
[----:B------:R-:W-:Y:S02]  /*4720*/  MOV R14, R36 ;  /* 0x00000024000e7202 */ /* 0x000fe40000000f00 */
[----:B------:R-:W-:Y:S02]  /*4730*/  MOV R11, R37 ;  /* 0x00000025000b7202 */ /* 0x000fe40000000f00 */
[----:B------:R-:W-:-:S07]  /*4740*/  MOV R12, 0x4760 ;  /* 0x00004760000c7802 */ /* 0x000fce0000000f00 */
[----:B-1----:R-:W-:Y:S05]  /*4750*/  CALL.REL.NOINC `($__internal_418_$__cuda_sm20_div_s64) ;  /* 0x0000003000587944 */ /* 0x002fea0003c00000 */
        /* <DEDUP_REMOVED lines=11> */
.L_x_20506:
[----:B------:R-:W-:Y:S05]  /*4810*/  BSYNC.RECONVERGENT B1 ;  /* 0x0000000000017941 */ /* 0x000fea0003800200 */
.L_x_20504:
[C---:B------:R-:W-:Y:S01]  /*4820*/  IADD3 R4, PT, PT, R10.reuse, -0x1, RZ ;  /* 0xffffffff0a047810 */ /* 0x040fe20007ffe0ff */
        /* <DEDUP_REMOVED lines=37> */
.L_x_20508:
[----:B------:R-:W-:Y:S01]  /*4a80*/  IMAD.MOV.U32 R26, RZ, RZ, R20 ;  /* 0x000000ffff1a7224 */ /* 0x000fe200078e0014 */
[----:B------:R-:W-:Y:S01]  /*4a90*/  MOV R13, R21 ;  /* 0x00000015000d7202 */ /* 0x000fe20000000f00 */
[----:B------:R-:W-:Y:S01]  /*4aa0*/  IMAD.MOV.U32 R11, RZ, RZ, R23 ;  /* 0x000000ffff0b7224 */ /* 0x000fe200078e0017 */
[----:B------:R-:W-:Y:S02]  /*4ab0*/  MOV R14, R22 ;  /* 0x00000016000e7202 */ /* 0x000fe40000000f00 */
[----:B------:R-:W-:-:S07]  /*4ac0*/  MOV R12, 0x4ae0 ;  /* 0x00004ae0000c7802 */ /* 0x000fce0000000f00 */
[----:B-1----:R-:W-:Y:S05]  /*4ad0*/  CALL.REL.NOINC `($__internal_418_$__cuda_sm20_div_s64) ;  /* 0x0000002c00787944 */ /* 0x002fea0003c00000 */
        /* <DEDUP_REMOVED lines=11> */
.L_x_20509:
[----:B------:R-:W-:Y:S05]  /*4b90*/  BSYNC.RECONVERGENT B1 ;  /* 0x0000000000017941 */ /* 0x000fea0003800200 */
.L_x_20507:
        /* <DEDUP_REMOVED lines=40> */
.L_x_20511:
        /* <DEDUP_REMOVED lines=17> */
.L_x_20512:
[----:B------:R-:W-:Y:S05]  /*4f30*/  BSYNC.RECONVERGENT B1 ;  /* 0x0000000000017941 */ /* 0x000fea0003800200 */
.L_x_20510:
        /* <DEDUP_REMOVED lines=40> */
.L_x_20514:
        /* <DEDUP_REMOVED lines=17> */
.L_x_20515:
[----:B------:R-:W-:Y:S05]  /*52d0*/  BSYNC.RECONVERGENT B1 ;  /* 0x0000000000017941 */ /* 0x000fea0003800200 */
.L_x_20513:
[----:B------:R-:W0:Y:S08]  /*52e0*/  LDC.64 R22, c[0x0][0x390] ;  /* 0x0000e400ff167b82 */ /* 0x000e300000000a00 */
        /* <DEDUP_REMOVED lines=37> */
.L_x_20517:
        /* <DEDUP_REMOVED lines=17> */
.L_x_20518:
[----:B------:R-:W-:Y:S05]  /*5650*/  BSYNC.RECONVERGENT B1 ;  /* 0x0000000000017941 */ /* 0x000fea0003800200 */
.L_x_20516:
        /* <DEDUP_REMOVED lines=15> */
.L_x_20494:
        /* <DEDUP_REMOVED lines=37> */
.L_x_20522:
[----:B------:R-:W-:Y:S01]  /*59a0*/  MOV R26, R18 ;  /* 0x00000012001a7202 */ /* 0x000fe20000000f00 */
[----:B------:R-:W-:Y:S01]  /*59b0*/  IMAD.MOV.U32 R13, RZ, RZ, R19 ;  /* 0x000000ffff0d7224 */ /* 0x000fe200078e0013 */
[----:B------:R-:W-:Y:S02]  /*59c0*/  MOV R14, R6 ;  /* 0x00000006000e7202 */ /* 0x000fe40000000f00 */
[----:B------:R-:W-:Y:S02]  /*59d0*/  MOV R11, R7 ;  /* 0x00000007000b7202 */ /* 0x000fe40000000f00 */
[----:B------:R-:W-:-:S07]  /*59e0*/  MOV R12, 0x5a00 ;  /* 0x00005a00000c7802 */ /* 0x000fce0000000f00 */
[----:B------:R-:W-:Y:S05]  /*59f0*/  CALL.REL.NOINC `($__internal_418_$__cuda_sm20_div_s64) ;  /* 0x0000001c00b07944 */ /* 0x000fea0003c00000 */
        /* <DEDUP_REMOVED lines=9> */
.L_x_20523:
[----:B------:R-:W-:Y:S05]  /*5a90*/  BSYNC.RECONVERGENT B1 ;  /* 0x0000000000017941 */ /* 0x000fea0003800200 */
.L_x_20521:
        /* <DEDUP_REMOVED lines=39> */
.L_x_20525:
        /* <DEDUP_REMOVED lines=17> */
.L_x_20526:
[----:B------:R-:W-:Y:S05]  /*5e20*/  BSYNC.RECONVERGENT B1 ;  /* 0x0000000000017941 */ /* 0x000fea0003800200 */
.L_x_20524:
        /* <DEDUP_REMOVED lines=40> */
.L_x_20528:
[----:B------:R-:W-:Y:S01]  /*60b0*/  MOV R26, R18 ;  /* 0x00000012001a7202 */ /* 0x000fe20000000f00 */
[----:B------:R-:W-:Y:S01]  /*60c0*/  IMAD.MOV.U32 R14, RZ, RZ, R20 ;  /* 0x000000ffff0e7224 */ /* 0x000fe200078e0014 */
[----:B------:R-:W-:Y:S02]  /*60d0*/  MOV R13, R19 ;  /* 0x00000013000d7202 */ /* 0x000fe40000000f00 */
[----:B------:R-:W-:Y:S02]  /*60e0*/  MOV R11, R21 ;  /* 0x00000015000b7202 */ /* 0x000fe40000000f00 */
[----:B------:R-:W-:-:S07]  /*60f0*/  MOV R12, 0x6110 ;  /* 0x00006110000c7802 */ /* 0x000fce0000000f00 */
[----:B------:R-:W-:Y:S05]  /*6100*/  CALL.REL.NOINC `($__internal_418_$__cuda_sm20_div_s64) ;  /* 0x0000001400ec7944 */ /* 0x000fea0003c00000 */
        /* <DEDUP_REMOVED lines=11> */
.L_x_20529:
[----:B------:R-:W-:Y:S05]  /*61c0*/  BSYNC.RECONVERGENT B1 ;  /* 0x0000000000017941 */ /* 0x000fea0003800200 */
.L_x_20527:
        /* <DEDUP_REMOVED lines=40> */
.L_x_20531:
[----:B------:R-:W-:Y:S01]  /*6450*/  MOV R26, R18 ;  /* 0x00000012001a7202 */ /* 0x000fe20000000f00 */
[----:B------:R-:W-:Y:S01]  /*6460*/  IMAD.MOV.U32 R13, RZ, RZ, R19 ;  /* 0x000000ffff0d7224 */ /* 0x000fe200078e0013 */
[----:B------:R-:W-:Y:S02]  /*6470*/  MOV R14, R20 ;  /* 0x00000014000e7202 */ /* 0x000fe40000000f00 */
[----:B------:R-:W-:Y:S02]  /*6480*/  MOV R11, R21 ;  /* 0x00000015000b7202 */ /* 0x000fe40000000f00 */
[----:B------:R-:W-:-:S07]  /*6490*/  MOV R12, 0x64b0 ;  /* 0x000064b0000c7802 */ /* 0x000fce0000000f00 */
[----:B------:R-:W-:Y:S05]  /*64a0*/  CALL.REL.NOINC `($__internal_418_$__cuda_sm20_div_s64) ;  /* 0x0000001400047944 */ /* 0x000fea0003c00000 */
        /* <DEDUP_REMOVED lines=11> */
.L_x_20532:
[----:B------:R-:W-:Y:S05]  /*6560*/  BSYNC.RECONVERGENT B1 ;  /* 0x0000000000017941 */ /* 0x000fea0003800200 */
.L_x_20530:
        /* <DEDUP_REMOVED lines=11> */
.L_x_20520:
        /* <DEDUP_REMOVED lines=35> */
.L_x_20535:
[----:B------:R-:W-:Y:S01]  /*6850*/  IMAD.MOV.U32 R26, RZ, RZ, R18 ;  /* 0x000000ffff1a7224 */ /* 0x000fe200078e0012 */
[----:B------:R-:W-:Y:S01]  /*6860*/  MOV R13, R19 ;  /* 0x00000013000d7202 */ /* 0x000fe20000000f00 */
[----:B------:R-:W-:Y:S01]  /*6870*/  IMAD.MOV.U32 R11, RZ, RZ, R5 ;  /* 0x000000ffff0b7224 */ /* 0x000fe200078e0005 */
[----:B------:R-:W-:Y:S02]  /*6880*/  MOV R14, R4 ;  /* 0x00000004000e7202 */ /* 0x000fe40000000f00 */
[----:B------:R-:W-:-:S07]  /*6890*/  MOV R12, 0x68b0 ;  /* 0x000068b0000c7802 */ /* 0x000fce0000000f00 */
[----:B------:R-:W-:Y:S05]  /*68a0*/  CALL.REL.NOINC `($__internal_418_$__cuda_sm20_div_s64) ;  /* 0x0000001000047944 */ /* 0x000fea0003c00000 */
        /* <DEDUP_REMOVED lines=8> */
.L_x_20536:
[----:B------:R-:W-:Y:S05]  /*6930*/  BSYNC.RECONVERGENT B1 ;  /* 0x0000000000017941 */ /* 0x000fea0003800200 */
.L_x_20534:
        /* <DEDUP_REMOVED lines=39> */
.L_x_20538:
        /* <DEDUP_REMOVED lines=17> */
.L_x_20539:
[----:B------:R-:W-:Y:S05]  /*6cc0*/  BSYNC.RECONVERGENT B1 ;  /* 0x0000000000017941 */ /* 0x000fea0003800200 */
.L_x_20537:
        /* <DEDUP_REMOVED lines=11> */
.L_x_20533:
        /* <DEDUP_REMOVED lines=31> */
.L_x_20541:
[----:B------:R-:W-:Y:S02]  /*6f70*/  MOV R24, R20 ;  /* 0x0000001400187202 */ /* 0x000fe40000000f00 */
[----:B------:R-:W-:-:S07]  /*6f80*/  MOV R26, 0x6fa0 ;  /* 0x00006fa0001a7802 */ /* 0x000fce0000000f00 */
[----:B------:R-:W-:Y:S05]  /*6f90*/  CALL.REL.NOINC `($__internal_419_$__cuda_sm20_rem_s64) ;  /* 0x0000000c00947944 */ /* 0x000fea0003c00000 */
[----:B------:R-:W-:Y:S01]  /*6fa0*/  MOV R4, R6 ;  /* 0x0000000600047202 */ /* 0x000fe20000000f00 */
[----:B------:R-:W-:-:S07]  /*6fb0*/  IMAD.MOV.U32 R5, RZ, RZ, R7 ;  /* 0x000000ffff057224 */ /* 0x000fce00078e0007 */
.L_x_20542:
[----:B------:R-:W-:Y:S05]  /*6fc0*/  BSYNC.RECONVERGENT B1 ;  /* 0x0000000000017941 */ /* 0x000fea0003800200 */
.L_x_20540:
        /* <DEDUP_REMOVED lines=9> */
.L_x_20493:
[----:B------:R-:W2:Y:S01]  /*7060*/  LDG.E.U16 R4, desc[UR14][R8.64] ;  /* 0x0000000e08047981 */ /* 0x000ea2000c1e1500 */
[----:B------:R-:W-:Y:S01]  /*7070*/  HFMA2 R11, -RZ, RZ, 0.771484375, 0.21533203125 ;  /* 0x3a2c32e4ff0b7431 */ /* 0x000fe200000001ff */
[----:B------:R-:W-:Y:S01]  /*7080*/  BSSY.RECONVERGENT B1, `(.L_x_20543) ;  /* 0x0000048000017945 */ /* 0x000fe20003800200 */
[----:B--2---:R-:W-:-:S04]  /*7090*/  SHF.L.U32 R4, R4, 0x10, RZ ;  /* 0x0000001004047819 */ /* 0x004fc800000006ff */
[C---:B------:R-:W-:Y:S01]  /*70a0*/  FSETP.GEU.AND P0, PT, |R4|.reuse, 1.175494350822287508e-38, PT ;  /* 0x008000000400780b */ /* 0x040fe20003f0e200 */
[C---:B------:R-:W-:Y:S01]  /*70b0*/  FMUL R5, |R4|.reuse, 16777216 ;  /* 0x4b80000004057820 */ /* 0x040fe20000400200 */
[----:B------:R-:W-:-:S04]  /*70c0*/  FSETP.NEU.AND P2, PT, |R4|, 1, PT ;  /* 0x3f8000000400780b */ /* 0x000fc80003f4d200 */
[----:B------:R-:W-:-:S05]  /*70d0*/  FSEL R5, R5, |R4|, !P0 ;  /* 0x4000000405057208 */ /* 0x000fca0004000000 */
[----:B------:R-:W-:-:S05]  /*70e0*/  VIADD R6, R5, 0xc0cafb0d ;  /* 0xc0cafb0d05067836 */ /* 0x000fca0000000000 */
[----:B------:R-:W-:-:S04]  /*70f0*/  LOP3.LUT R6, R6, 0xff800000, RZ, 0xc0, !PT ;  /* 0xff80000006067812 */ /* 0x000fc800078ec0ff */
[-C--:B------:R-:W-:Y:S02]  /*7100*/  IADD3 R5, PT, PT, R5, -R6.reuse, RZ ;  /* 0x8000000605057210 */ /* 0x080fe40007ffe0ff */
[----:B------:R-:W-:-:S03]  /*7110*/  I2FP.F32.S32 R6, R6 ;  /* 0x0000000600067245 */ /* 0x000fc60000201400 */
[C---:B------:R-:W-:Y:S01]  /*7120*/  FADD R10, R5.reuse, 1 ;  /* 0x3f800000050a7421 */ /* 0x040fe20000000000 */
[----:B------:R-:W-:Y:S01]  /*7130*/  FADD R7, R5, -1 ;  /* 0xbf80000005077421 */ /* 0x000fe20000000000 */
[----:B------:R-:W-:-:S03]  /*7140*/  FSEL R5, RZ, -24, P0 ;  /* 0xc1c00000ff057808 */ /* 0x000fc60000000000 */
[----:B------:R-:W-:Y:S01]  /*7150*/  FADD R9, R7, R7 ;  /* 0x0000000707097221 */ /* 0x000fe20000000000 */
[----:B------:R-:W0:Y:S01]  /*7160*/  MUFU.RCP R10, R10 ;  /* 0x0000000a000a7308 */ /* 0x000e220000001000 */
[----:B------:R-:W-:Y:S02]  /*7170*/  FFMA R5, R6, 1.1920928955078125e-07, R5 ;  /* 0x3400000006057823 */ /* 0x000fe40000000005 */
[----:B0-----:R-:W-:-:S04]  /*7180*/  FMUL R8, R10, R9 ;  /* 0x000000090a087220 */ /* 0x001fc80000400000 */
[----:B------:R-:W-:Y:S01]  /*7190*/  FADD R9, R7, -R8 ;  /* 0x8000000807097221 */ /* 0x000fe20000000000 */
[CC--:B------:R-:W-:Y:S01]  /*71a0*/  FMUL R6, R8.reuse, R8.reuse ;  /* 0x0000000808067220 */ /* 0x0c0fe20000400000 */
[----:B------:R-:W-:Y:S02]  /*71b0*/  FFMA R14, R8, 1.4426950216293334961, R5 ;  /* 0x3fb8aa3b080e7823 */ /* 0x000fe40000000005 */
[----:B------:R-:W-:Y:S01]  /*71c0*/  FADD R12, R9, R9 ;  /* 0x00000009090c7221 */ /* 0x000fe20000000000 */
[C---:B------:R-:W-:Y:S01]  /*71d0*/  FFMA R9, R6.reuse, R11, 0.0032181653659790754318 ;  /* 0x3b52e7db06097423 */ /* 0x040fe2000000000b */
[----:B------:R-:W-:Y:S02]  /*71e0*/  FADD R5, R5, -R14 ;  /* 0x8000000e05057221 */ /* 0x000fe40000000000 */
[----:B------:R-:W-:Y:S01]  /*71f0*/  FFMA R7, R7, -R8, R12 ;  /* 0x8000000807077223 */ /* 0x000fe2000000000c */
[----:B------:R-:W-:Y:S01]  /*7200*/  FFMA R9, R6, R9, 0.018033718690276145935 ;  /* 0x3c93bb7306097423 */ /* 0x000fe20000000009 */
[----:B------:R-:W-:-:S02]  /*7210*/  FFMA R12, R8, 1.4426950216293334961, R5 ;  /* 0x3fb8aa3b080c7823 */ /* 0x000fc40000000005 */
[----:B------:R-:W-:Y:S01]  /*7220*/  FMUL R7, R10, R7 ;  /* 0x000000070a077220 */ /* 0x000fe20000400000 */
[C---:B------:R-:W-:Y:S01]  /*7230*/  FFMA R9, R6.reuse, R9, 0.12022458761930465698 ;  /* 0x3df6384f06097423 */ /* 0x040fe20000000009 */
[----:B------:R-:W-:Y:S02]  /*7240*/  IMAD.MOV.U32 R10, RZ, RZ, 0x391fcb8e ;  /* 0x391fcb8eff0a7424 */ /* 0x000fe400078e00ff */
        /* <DEDUP_REMOVED lines=13> */
[----:B------:R-:W-:Y:S02]  /*7320*/  FFMA R5, R14, 3, R5 ;  /* 0x404000000e057823 */ /* 0x000fe40000000005 */
[----:B------:R-:W1:Y:S01]  /*7330*/  F2I.NTZ R9, R6 ;  /* 0x0000000600097305 */ /* 0x000e620000203100 */
[----:B0-----:R-:W-:Y:S01]  /*7340*/  FADD R8, R6, -R7 ;  /* 0x8000000706087221 */ /* 0x001fe20000000000 */
[----:B------:R-:W-:-:S03]  /*7350*/  FSETP.GT.AND P0, PT, R7, RZ, PT ;  /* 0x000000ff0700720b */ /* 0x000fc60003f04000 */
[----:B------:R-:W-:-:S04]  /*7360*/  FADD R5, R5, R8 ;  /* 0x0000000805057221 */ /* 0x000fc80000000000 */
[C---:B------:R-:W-:Y:S01]  /*7370*/  FFMA R8, R5.reuse, R10, 0.0013391353422775864601 ;  /* 0x3aaf85ed05087423 */ /* 0x040fe2000000000a */
[----:B------:R-:W-:Y:S02]  /*7380*/  SEL R10, RZ, 0x83000000, P0 ;  /* 0x83000000ff0a7807 */ /* 0x000fe40000000000 */
[----:B------:R-:W-:Y:S01]  /*7390*/  FSETP.GT.AND P0, PT, |R6|, 152, PT ;  /* 0x431800000600780b */ /* 0x000fe20003f04200 */
[----:B------:R-:W-:Y:S01]  /*73a0*/  FFMA R8, R5, R8, 0.0096188392490148544312 ;  /* 0x3c1d985605087423 */ /* 0x000fe20000000008 */
[----:B------:R-:W-:Y:S02]  /*73b0*/  IADD3 R7, PT, PT, R10, 0x7f000000, RZ ;  /* 0x7f0000000a077810 */ /* 0x000fe40007ffe0ff */
[----:B-1----:R-:W-:Y:S01]  /*73c0*/  LEA R10, R9, -R10, 0x17 ;  /* 0x8000000a090a7211 */ /* 0x002fe200078eb8ff */
[----:B------:R-:W-:-:S04]  /*73d0*/  FFMA R8, R5, R8, 0.055503588169813156128 ;  /* 0x3d6357bb05087423 */ /* 0x000fc80000000008 */
[----:B------:R-:W-:-:S04]  /*73e0*/  FFMA R8, R5, R8, 0.24022644758224487305 ;  /* 0x3e75fdec05087423 */ /* 0x000fc80000000008 */
[----:B------:R-:W-:-:S04]  /*73f0*/  FFMA R8, R5, R8, 0.69314718246459960938 ;  /* 0x3f31721805087423 */ /* 0x000fc80000000008 */
[----:B------:R-:W-:Y:S01]  /*7400*/  FFMA R8, R5, R8, 1 ;  /* 0x3f80000005087423 */ /* 0x000fe20000000008 */
[----:B------:R-:W-:-:S03]  /*7410*/  IMAD.MOV.U32 R5, RZ, RZ, 0x3f800000 ;  /* 0x3f800000ff057424 */ /* 0x000fc600078e00ff */
        /* <DEDUP_REMOVED lines=14> */
.L_x_20544:
[----:B------:R-:W-:Y:S05]  /*7500*/  BSYNC.RECONVERGENT B1 ;  /* 0x0000000000017941 */ /* 0x000fea0003800200 */
.L_x_20543:
[----:B------:R-:W-:-:S05]  /*7510*/  F2FP.BF16.F32.PACK_AB R5, RZ, R5 ;  /* 0x00000005ff05723e */ /* 0x000fca00000010ff */
[----:B------:R1:W-:Y:S02]  /*7520*/  STS.U16 [R2], R5 ;  /* 0x0000000502007388 */ /* 0x0003e40000000400 */
.L_x_20492:
[----:B------:R-:W-:Y:S05]  /*7530*/  BSYNC.RECONVERGENT B0 ;  /* 0x0000000000007941 */ /* 0x000fea0003800200 */
.L_x_20440:
[----:B------:R-:W-:Y:S01]  /*7540*/  BAR.SYNC.DEFER_BLOCKING 0x0 ;  /* 0x0000000000007b1d */ /* 0x000fe20000010000 */
[----:B------:R-:W-:Y:S02]  /*7550*/  ISETP.GE.U32.AND P0, PT, R3, 0x42, PT ;  /* 0x000000420300780c */ /* 0x000fe40003f06070 */
[----:B------:R-:W-:-:S11]  /*7560*/  ISETP.GT.U32.AND P1, PT, R0, 0x1f, PT ;  /* 0x0000001f0000780c */ /* 0x000fd60003f24070 */
[----:B------:R-:W-:Y:S05]  /*7570*/  @!P0 BRA `(.L_x_20545) ;  /* 0x0000000000308947 */ /* 0x000fea0003800000 */
.L_x_20546:
[----:B------:R-:W-:-:S04]  /*7580*/  SHF.R.U32.HI R7, RZ, 0x1, R3 ;  /* 0x00000001ff077819 */ /* 0x000fc80000011603 */
[----:B------:R-:W-:-:S13]  /*7590*/  ISETP.GE.U32.AND P0, PT, R0, R7, PT ;  /* 0x000000070000720c */ /* 0x000fda0003f06070 */
[----:B-1----:R-:W-:Y:S01]  /*75a0*/  @!P0 LOP3.LUT R5, R3, 0x7fe, RZ, 0xc0, !PT ;  /* 0x000007fe03058812 */ /* 0x002fe200078ec0ff */
[----:B------:R-:W-:Y:S03]  /*75b0*/  @!P0 LDS.U16 R4, [R2] ;  /* 0x0000000002048984 */ /* 0x000fe60000000400 */
[----:B------:R-:W-:-:S06]  /*75c0*/  @!P0 IADD3 R5, PT, PT, R2, R5, RZ ;  /* 0x0000000502058210 */ /* 0x000fcc0007ffe0ff */
[----:B------:R-:W1:Y:S02]  /*75d0*/  @!P0 LDS.U16 R5, [R5] ;  /* 0x0000000005058984 */ /* 0x000e640000000400 */
[----:B-1----:R-:W-:-:S05]  /*75e0*/  @!P0 HADD2.BF16_V2 R4, R4.H0_H0, R5.H0_H0 ;  /* 0x2000000504048230 */ /* 0x002fca0000200800 */
[----:B------:R2:W-:Y:S01]  /*75f0*/  @!P0 STS.U16 [R2], R4 ;  /* 0x0000000402008388 */ /* 0x0005e20000000400 */
[----:B------:R-:W-:Y:S01]  /*7600*/  BAR.SYNC.DEFER_BLOCKING 0x0 ;  /* 0x0000000000007b1d */ /* 0x000fe20000010000 */
[----:B------:R-:W-:Y:S01]  /*7610*/  ISETP.GT.U32.AND P0, PT, R3, 0x83, PT ;  /* 0x000000830300780c */ /* 0x000fe20003f04070 */
[----:B------:R-:W-:-:S12]  /*7620*/  IMAD.MOV.U32 R3, RZ, RZ, R7 ;  /* 0x000000ffff037224 */ /* 0x000fd800078e0007 */
[----:B--2---:R-:W-:Y:S05]  /*7630*/  @P0 BRA `(.L_x_20546) ;  /* 0xfffffffc00d00947 */ /* 0x004fea000383ffff */
.L_x_20545:
[----:B------:R-:W-:Y:S05]  /*7640*/  @P1 EXIT ;  /* 0x000000000000194d */ /* 0x000fea0003800000 */
[----:B------:R-:W-:Y:S01]  /*7650*/  LDS.U16 R3, [R2] ;  /* 0x0000000002037984 */ /* 0x000fe20000000400 */
[----:B------:R-:W-:-:S03]  /*7660*/  ISETP.NE.AND P0, PT, R0, RZ, PT ;  /* 0x000000ff0000720c */ /* 0x000fc60003f05270 */
[----:B------:R-:W2:Y:S04]  /*7670*/  LDS.U16 R4, [R2+0x40] ;  /* 0x0000400002047984 */ /* 0x000ea80000000400 */
[----:B0-----:R-:W0:Y:S04]  /*7680*/  LDS.U16 R6, [R2+0x20] ;  /* 0x0000200002067984 */ /* 0x001e280000000400 */
[----:B-1----:R-:W1:Y:S04]  /*7690*/  LDS.U16 R5, [R2+0x10] ;  /* 0x0000100002057984 */ /* 0x002e680000000400 */
[----:B------:R-:W3:Y:S04]  /*76a0*/  LDS.U16 R8, [R2+0x8] ;  /* 0x0000080002087984 */ /* 0x000ee80000000400 */
[----:B------:R-:W4:Y:S04]  /*76b0*/  LDS.U16 R7, [R2+0x4] ;  /* 0x0000040002077984 */ /* 0x000f280000000400 */
[----:B------:R-:W5:Y:S01]  /*76c0*/  LDS.U16 R10, [R2+0x2] ;  /* 0x00000200020a7984 */ /* 0x000f620000000400 */
[----:B--2---:R-:W-:-:S04]  /*76d0*/  HADD2.BF16_V2 R3, R3.H0_H0, R4.H0_H0 ;  /* 0x2000000403037230 */ /* 0x004fc80000200800 */
[----:B0-----:R-:W-:Y:S01]  /*76e0*/  HADD2.BF16_V2 R6, R3.H0_H0, R6.H0_H0 ;  /* 0x2000000603067230 */ /* 0x001fe20000200800 */
        /* <DEDUP_REMOVED lines=29> */
        .weak           $__internal_418_$__cuda_sm20_div_s64
        .type           $__internal_418_$__cuda_sm20_div_s64,@function
        .size           $__internal_418_$__cuda_sm20_div_s64,($__internal_419_$__cuda_sm20_rem_s64 - $__internal_418_$__cuda_sm20_div_s64)
$__internal_418_$__cuda_sm20_div_s64:
        /* <DEDUP_REMOVED lines=82> */
[----:B------:R-:W-:Y:S06]  /*7de0*/  RET.REL.NODEC R12 `(contiguous_reducel32_bf16) ;  /* 0xffffff800c847950 */ /* 0x000fec0003c3ffff */
        .weak           $__internal_419_$__cuda_sm20_rem_s64
        .type           $__internal_419_$__cuda_sm20_rem_s64,@function
        .size           $__internal_419_$__cuda_sm20_rem_s64,(.L_x_30735 - $__internal_419_$__cuda_sm20_rem_s64)
$__internal_419_$__cuda_sm20_rem_s64:
        /* <DEDUP_REMOVED lines=76> */
[----:B------:R-:W-:Y:S06]  /*82b0*/  RET.REL.NODEC R26 `(contiguous_reducel32_bf16) ;  /* 0xffffff7c1a507950 */ /* 0x000fec0003c3ffff */
.L_x_20547:
        /* <DEDUP_REMOVED lines=12> */
.L_x_30735:


//--------------------- .text.uncontiguous_cumulate_reducel3_bf16 --------------------------
	.section	.text.uncontiguous_cumulate_reducel3_bf16,"ax",@progbits
	.align	128
        .global         uncontiguous_cumulate_reducel3_bf16
        .type           uncontiguous_cumulate_reducel3_bf16,@function
        .size           uncontiguous_cumulate_reducel3_bf16,(.L_x_30737 - uncontiguous_cumulate_reducel3_bf16)
        .other          uncontiguous_cumulate_reducel3_bf16,@"STO_CUDA_ENTRY STV_DEFAULT"
uncontiguous_cumulate_reducel3_bf16:
.text.uncontiguous_cumulate_reducel3_bf16:
        /* <DEDUP_REMOVED lines=38> */
.L_x_20576:
        /* <DEDUP_REMOVED lines=32> */
.L_x_20553:
[----:B------:R-:W-:Y:S01]  /*0460*/  MOV R26, R6 ;  /* 0x00000006001a7202 */ /* 0x000fe20000000f00 */
[----:B------:R-:W-:Y:S01]  /*0470*/  IMAD.MOV.U32 R13, RZ, RZ, R9 ;  /* 0x000000ffff0d7224 */ /* 0x000fe200078e0009 */
[----:B------:R-:W-:Y:S01]  /*0480*/  MOV R14, R40 ;  /* 0x00000028000e7202 */ /* 0x000fe20000000f00 */
[----:B------:R-:W-:Y:S01]  /*0490*/  IMAD.MOV.U32 R11, RZ, RZ, R41 ;  /* 0x000000ffff0b7224 */ /* 0x000fe200078e0029 */
[----:B------:R-:W-:-:S07]  /*04a0*/  MOV R12, 0x4c0 ;  /* 0x000004c0000c7802 */ /* 0x000fce0000000f00 */
[----:B-1----:R-:W-:Y:S05]  /*04b0*/  CALL.REL.NOINC `($__internal_420_$__cuda_sm20_div_s64) ;  /* 0x0000006400047944 */ /* 0x002fea0003c00000 */
        /* <DEDUP_REMOVED lines=10> */
.L_x_20554:
[----:B------:R-:W-:Y:S05]  /*0560*/  BSYNC.RECONVERGENT B1 ;  /* 0x0000000000017941 */ /* 0x000fea0003800200 */
.L_x_20552:
        /* <DEDUP_REMOVED lines=33> */
.L_x_20556:
[----:B------:R-:W-:Y:S01]  /*0780*/  IMAD.MOV.U32 R26, RZ, RZ, R20 ;  /* 0x000000ffff1a7224 */ /* 0x000fe200078e0014 */
[----:B------:R-:W-:Y:S01]  /*0790*/  MOV R13, R7 ;  /* 0x00000007000d7202 */ /* 0x000fe20000000f00 */
[----:B------:R-:W-:Y:S01]  /*07a0*/  IMAD.MOV.U32 R14, RZ, RZ, R40 ;  /* 0x000000ffff0e7224 */ /* 0x000fe200078e0028 */
[----:B------:R-:W-:Y:S02]  /*07b0*/  MOV R11, R41 ;  /* 0x00000029000b7202 */ /* 0x000fe40000000f00 */
[----:B------:R-:W-:-:S07]  /*07c0*/  MOV R12, 0x7e0 ;  /* 0x000007e0000c7802 */ /* 0x000fce0000000f00 */
[----:B------:R-:W-:Y:S05]  /*07d0*/  CALL.REL.NOINC `($__internal_420_$__cuda_sm20_div_s64) ;  /* 0x00000060003c7944 */ /* 0x000fea0003c00000 */
        /* <DEDUP_REMOVED lines=9> */
.L_x_20557:
[----:B------:R-:W-:Y:S05]  /*0870*/  BSYNC.RECONVERGENT B1 ;  /* 0x0000000000017941 */ /* 0x000fea0003800200 */
.L_x_20555:
        /* <DEDUP_REMOVED lines=34> */
.L_x_20559:
[----:B------:R-:W-:Y:S01]  /*0aa0*/  MOV R26, R34 ;  /* 0x00000022001a7202 */ /* 0x000fe20000000f00 */
[----:B------:R-:W-:Y:S01]  /*0ab0*/  IMAD.MOV.U32 R13, RZ, RZ, R35 ;  /* 0x000000ffff0d7224 */ /* 0x000fe200078e0023 */
[----:B------:R-:W-:Y:S01]  /*0ac0*/  MOV R14, R20 ;  /* 0x00000014000e7202 */ /* 0x000fe20000000f00 */
[----:B------:R-:W-:Y:S01]  /*0ad0*/  IMAD.MOV.U32 R11, RZ, RZ, R21 ;  /* 0x000000ffff0b7224 */ /* 0x000fe200078e0015 */
[----:B------:R-:W-:-:S07]  /*0ae0*/  MOV R12, 0xb00 ;  /* 0x00000b00000c7802 */ /* 0x000fce0000000f00 */
[----:B------:R-:W-:Y:S05]  /*0af0*/  CALL.REL.NOINC `($__internal_420_$__cuda_sm20_div_s64) ;  /* 0x0000005c00747944 */ /* 0x000fea0003c00000 */
        /* <DEDUP_REMOVED lines=10> */
.L_x_20560:
[----:B------:R-:W-:Y:S05]  /*0ba0*/  BSYNC.RECONVERGENT B1 ;  /* 0x0000000000017941 */ /* 0x000fea0003800200 */
.L_x_20558:
        /* <DEDUP_REMOVED lines=34> */
.L_x_20562:
        /* <DEDUP_REMOVED lines=16> */
.L_x_20563:
[----:B------:R-:W-:Y:S05]  /*0ed0*/  BSYNC.RECONVERGENT B1 ;  /* 0x0000000000017941 */ /* 0x000fea0003800200 */
.L_x_20561:
        /* <DEDUP_REMOVED lines=36> */
.L_x_20565:
        /* <DEDUP_REMOVED lines=16> */
.L_x_20566:
[----:B------:R-:W-:Y:S05]  /*1220*/  BSYNC.RECONVERGENT B1 ;  /* 0x0000000000017941 */ /* 0x000fea0003800200 */
.L_x_20564:
        /* <DEDUP_REMOVED lines=35> */
.L_x_20568:
[----:B------:R-:W-:Y:S01]  /*1460*/  IMAD.MOV.U32 R26, RZ, RZ, R34 ;  /* 0x000000ffff1a7224 */ /* 0x000fe200078e0022 */
[----:B------:R-:W-:Y:S01]  /*1470*/  MOV R13, R35 ;  /* 0x00000023000d7202 */ /* 0x000fe20000000f00 */
[----:B------:R-:W-:Y:S01]  /*1480*/  IMAD.MOV.U32 R14, RZ, RZ, R20 ;  /* 0x000000ffff0e7224 */ /* 0x000fe200078e0014 */
[----:B------:R-:W-:Y:S02]  /*1490*/  MOV R11, R21 ;  /* 0x00000015000b7202 */ /* 0x000fe40000000f00 */
[----:B------:R-:W-:-:S07]  /*14a0*/  MOV R12, 0x14c0 ;  /* 0x000014c0000c7802 */ /* 0x000fce0000000f00 */
[----:B------:R-:W-:Y:S05]  /*14b0*/  CALL.REL.NOINC `($__internal_420_$__cuda_sm20_div_s64) ;  /* 0x0000005400047944 */ /* 0x000fea0003c00000 */
        /* <DEDUP_REMOVED lines=10> */
.L_x_20569:
[----:B------:R-:W-:Y:S05]  /*1560*/  BSYNC.RECONVERGENT B1 ;  /* 0x0000000000017941 */ /* 0x000fea0003800200 */
.L_x_20567:
        /* <DEDUP_REMOVED lines=34> */
.L_x_20571:
[----:B------:R-:W-:Y:S01]  /*1790*/  IMAD.MOV.U32 R26, RZ, RZ, R38 ;  /* 0x000000ffff1a7224 */ /* 0x000fe200078e0026 */
[----:B------:R-:W-:Y:S01]  /*17a0*/  MOV R13, R39 ;  /* 0x00000027000d7202 */ /* 0x000fe20000000f00 */
[----:B------:R-:W-:Y:S01]  /*17b0*/  IMAD.MOV.U32 R14, RZ, RZ, R20 ;  /* 0x000000ffff0e7224 */ /* 0x000fe200078e0014 */
[----:B------:R-:W-:Y:S02]  /*17c0*/  MOV R11, R21 ;  /* 0x00000015000b7202 */ /* 0x000fe40000000f00 */
[----:B------:R-:W-:-:S07]  /*17d0*/  MOV R12, 0x17f0 ;  /* 0x000017f0000c7802 */ /* 0x000fce0000000f00 */
[----:B------:R-:W-:Y:S05]  /*17e0*/  CALL.REL.NOINC `($__internal_420_$__cuda_sm20_div_s64) ;  /* 0x0000005000387944 */ /* 0x000fea0003c00000 */
        /* <DEDUP_REMOVED lines=10> */
.L_x_20572:
[----:B------:R-:W-:Y:S05]  /*1890*/  BSYNC.RECONVERGENT B1 ;  /* 0x0000000000017941 */ /* 0x000fea0003800200 */
.L_x_20570:
        /* <DEDUP_REMOVED lines=35> */
.L_x_20574:
[----:B------:R-:W-:Y:S01]  /*1ad0*/  MOV R26, R34 ;  /* 0x00000022001a7202 */ /* 0x000fe20000000f00 */
[----:B------:R-:W-:Y:S01]  /*1ae0*/  IMAD.MOV.U32 R13, RZ, RZ, R35 ;  /* 0x000000ffff0d7224 */ /* 0x000fe200078e0023 */
[----:B------:R-:W-:Y:S01]  /*1af0*/  MOV R14, R20 ;  /* 0x00000014000e7202 */ /* 0x000fe20000000f00 */
[----:B------:R-:W-:Y:S01]  /*1b00*/  IMAD.MOV.U32 R11, RZ, RZ, R21 ;  /* 0x000000ffff0b7224 */ /* 0x000fe200078e0015 */
[----:B------:R-:W-:-:S07]  /*1b10*/  MOV R12, 0x1b30 ;  /* 0x00001b30000c7802 */ /* 0x000fce0000000f00 */
[----:B------:R-:W-:Y:S05]  /*1b20*/  CALL.REL.NOINC `($__internal_420_$__cuda_sm20_div_s64) ;  /* 0x0000004c00687944 */ /* 0x000fea0003c00000 */
        /* <DEDUP_REMOVED lines=10> */
.L_x_20575:
[----:B------:R-:W-:Y:S05]  /*1bd0*/  BSYNC.RECONVERGENT B1 ;  /* 0x0000000000017941 */ /* 0x000fea0003800200 */
.L_x_20573:
        /* <DEDUP_REMOVED lines=8> */
.L_x_20551:
        /* <DEDUP_REMOVED lines=35> */
.L_x_20579:
        /* <DEDUP_REMOVED lines=16> */
.L_x_20580:
[----:B------:R-:W-:Y:S05]  /*1f90*/  BSYNC.RECONVERGENT B1 ;  /* 0x0000000000017941 */ /* 0x000fea0003800200 */
.L_x_20578:
        /* <DEDUP_REMOVED lines=34> */
.L_x_20582:
        /* <DEDUP_REMOVED lines=16> */
.L_x_20583:
[----:B------:R-:W-:Y:S05]  /*22c0*/  BSYNC.RECONVERGENT B1 ;  /* 0x0000000000017941 */ /* 0x000fea0003800200 */
.L_x_20581:
        /* <DEDUP_REMOVED lines=35> */
.L_x_20585:
        /* <DEDUP_REMOVED lines=16> */
.L_x_20586:
[----:B------:R-:W-:Y:S05]  /*2600*/  BSYNC.RECONVERGENT B1 ;  /* 0x0000000000017941 */ /* 0x000fea0003800200 */
.L_x_20584:
        /* <DEDUP_REMOVED lines=35> */
.L_x_20588:
[----:B------:R-:W-:Y:S01]  /*2840*/  IMAD.MOV.U32 R26, RZ, RZ, R18 ;  /* 0x000000ffff1a7224 */ /* 0x000fe200078e0012 */
[----:B------:R-:W-:Y:S01]  /*2850*/  MOV R13, R19 ;  /* 0x00000013000d7202 */ /* 0x000fe20000000f00 */
[----:B------:R-:W-:Y:S01]  /*2860*/  IMAD.MOV.U32 R14, RZ, RZ, R16 ;  /* 0x000000ffff0e7224 */ /* 0x000fe200078e0010 */
[----:B------:R-:W-:Y:S02]  /*2870*/  MOV R11, R17 ;  /* 0x00000011000b7202 */ /* 0x000fe40000000f00 */
[----:B------:R-:W-:-:S07]  /*2880*/  MOV R12, 0x28a0 ;  /* 0x000028a0000c7802 */ /* 0x000fce0000000f00 */
[----:B------:R-:W-:Y:S05]  /*2890*/  CALL.REL.NOINC `($__internal_420_$__cuda_sm20_div_s64) ;  /* 0x00000040000c7944 */ /* 0x000fea0003c00000 */
        /* <DEDUP_REMOVED lines=10> */
.L_x_20589:
[----:B------:R-:W-:Y:S05]  /*2940*/  BSYNC.RECONVERGENT B1 ;  /* 0x0000000000017941 */ /* 0x000fea0003800200 */
.L_x_20587:
[----:B------:R-:W-:Y:S01]  /*2950*/  IMAD R11, R11, R34, RZ ;  /* 0x000000220b0b7224 */ /* 0x000fe200078e02ff */
[----:B------:R-:W-:Y:S01]  /*2960*/  IADD3 R8, PT, PT, R8, -0x2, RZ ;  /* 0xfffffffe08087810 */ /* 0x000fe20007ffe0ff */
[----:B------:R-:W-:Y:S02]  /*2970*/  IMAD.MOV.U32 R38, RZ, RZ, R22 ;  /* 0x000000ffff267224 */ /* 0x000fe400078e0016 */
[-C--:B------:R-:W-:Y:S02]  /*2980*/  IMAD R11, R35, R10.reuse, R11 ;  /* 0x0000000a230b7224 */ /* 0x080fe400078e020b */
[----:B------:R-:W-:-:S04]  /*2990*/  IMAD.WIDE.U32 R22, R34, R10, R38 ;  /* 0x0000000a22167225 */ /* 0x000fc800078e0026 */
[----:B------:R-:W-:-:S07]  /*29a0*/  IMAD.IADD R23, R23, 0x1, R11 ;  /* 0x0000000117177824 */ /* 0x000fce00078e020b */
.L_x_20577:
        /* <DEDUP_REMOVED lines=31> */
.L_x_20591:
[----:B------:R-:W-:Y:S01]  /*2ba0*/  MOV R18, R6 ;  /* 0x0000000600127202 */ /* 0x000fe20000000f00 */
[----:B------:R-:W-:Y:S01]  /*2bb0*/  IMAD.MOV.U32 R21, RZ, RZ, R9 ;  /* 0x000000ffff157224 */ /* 0x000fe200078e0009 */
[----:B------:R-:W-:Y:S01]  /*2bc0*/  MOV R24, R16 ;  /* 0x0000001000187202 */ /* 0x000fe20000000f00 */
[----:B------:R-:W-:Y:S01]  /*2bd0*/  IMAD.MOV.U32 R19, RZ, RZ, R17 ;  /* 0x000000ffff137224 */ /* 0x000fe200078e0011 */
[----:B------:R-:W-:-:S07]  /*2be0*/  MOV R26, 0x2c00 ;  /* 0x00002c00001a7802 */ /* 0x000fce0000000f00 */
[----:B------:R-:W-:Y:S05]  /*2bf0*/  CALL.REL.NOINC `($__internal_421_$__cuda_sm20_rem_s64) ;  /* 0x0000004000807944 */ /* 0x000fea0003c00000 */
.L_x_20592:
[----:B------:R-:W-:Y:S05]  /*2c00*/  BSYNC.RECONVERGENT B1 ;  /* 0x0000000000017941 */ /* 0x000fea0003800200 */
.L_x_20590:
        /* <DEDUP_REMOVED lines=30> */
.L_x_20594:
[----:B------:R-:W-:Y:S01]  /*2df0*/  MOV R24, R16 ;  /* 0x0000001000187202 */ /* 0x000fe20000000f00 */
[----:B------:R-:W-:Y:S01]  /*2e00*/  IMAD.MOV.U32 R19, RZ, RZ, R17 ;  /* 0x000000ffff137224 */ /* 0x000fe200078e0011 */
[----:B------:R-:W-:Y:S01]  /*2e10*/  MOV R18, R20 ;  /* 0x0000001400127202 */ /* 0x000fe20000000f00 */
[----:B------:R-:W-:Y:S01]  /*2e20*/  IMAD.MOV.U32 R21, RZ, RZ, R7 ;  /* 0x000000ffff157224 */ /* 0x000fe200078e0007 */
[----:B------:R-:W-:-:S07]  /*2e30*/  MOV R26, 0x2e50 ;  /* 0x00002e50001a7802 */ /* 0x000fce0000000f00 */
[----:B------:R-:W-:Y:S05]  /*2e40*/  CALL.REL.NOINC `($__internal_421_$__cuda_sm20_rem_s64) ;  /* 0x0000003c00ec7944 */ /* 0x000fea0003c00000 */
[----:B------:R-:W-:Y:S01]  /*2e50*/  MOV R6, R10 ;  /* 0x0000000a00067202 */ /* 0x000fe20000000f00 */
[----:B------:R-:W-:-:S07]  /*2e60*/  IMAD.MOV.U32 R7, RZ, RZ, R11 ;  /* 0x000000ffff077224 */ /* 0x000fce00078e000b */
.L_x_20595:
[----:B------:R-:W-:Y:S05]  /*2e70*/  BSYNC.RECONVERGENT B1 ;  /* 0x0000000000017941 */ /* 0x000fea0003800200 */
.L_x_20593:
[----:B------:R-:W-:Y:S02]  /*2e80*/  IMAD R7, R7, R8, RZ ;  /* 0x0000000807077224 */ /* 0x000fe400078e02ff */
[----:B------:R-:W-:-:S04]  /*2e90*/  IMAD.WIDE.U32 R22, R8, R6, R22 ;  /* 0x0000000608167225 */ /* 0x000fc800078e0016 */
[----:B------:R-:W-:-:S05]  /*2ea0*/  IMAD R7, R9, R6, R7 ;  /* 0x0000000609077224 */ /* 0x000fca00078e0207 */
[----:B------:R-:W-:-:S07]  /*2eb0*/  IADD3 R23, PT, PT, R23, R7, RZ ;  /* 0x0000000717177210 */ /* 0x000fce0007ffe0ff */
.L_x_20550:
        /* <DEDUP_REMOVED lines=10> */
.L_x_20549:
        /* <DEDUP_REMOVED lines=22> */
.L_x_20623:
        /* <DEDUP_REMOVED lines=32> */
.L_x_20600:
[----:B------:R-:W-:Y:S01]  /*32c0*/  MOV R26, R10 ;  /* 0x0000000a001a7202 */ /* 0x000fe20000000f00 */
[----:B------:R-:W-:Y:S01]  /*32d0*/  IMAD.MOV.U32 R13, RZ, RZ, R15 ;  /* 0x000000ffff0d7224 */ /* 0x000fe200078e000f */
[----:B------:R-:W-:Y:S01]  /*32e0*/  MOV R14, R20 ;  /* 0x00000014000e7202 */ /* 0x000fe20000000f00 */
[----:B------:R-:W-:Y:S01]  /*32f0*/  IMAD.MOV.U32 R11, RZ, RZ, R21 ;  /* 0x000000ffff0b7224 */ /* 0x000fe200078e0015 */
[----:B------:R-:W-:-:S07]  /*3300*/  MOV R12, 0x3320 ;  /* 0x00003320000c7802 */ /* 0x000fce0000000f00 */
[----:B-123--:R-:W-:Y:S05]  /*3310*/  CALL.REL.NOINC `($__internal_420_$__cuda_sm20_div_s64) ;  /* 0x00000034006c7944 */ /* 0x00efea0003c00000 */
        /* <DEDUP_REMOVED lines=10> */
.L_x_20601:
[----:B------:R-:W-:Y:S05]  /*33c0*/  BSYNC.RECONVERGENT B1 ;  /* 0x0000000000017941 */ /* 0x000fea0003800200 */
.L_x_20599:
        /* <DEDUP_REMOVED lines=38> */
.L_x_20603:
[----:B------:R-:W-:Y:S01]  /*3630*/  MOV R26, R36 ;  /* 0x00000024001a7202 */ /* 0x000fe20000000f00 */
[----:B------:R-:W-:Y:S01]  /*3640*/  IMAD.MOV.U32 R13, RZ, RZ, R37 ;  /* 0x000000ffff0d7224 */ /* 0x000fe200078e0025 */
[----:B------:R-:W-:Y:S01]  /*3650*/  MOV R14, R38 ;  /* 0x00000026000e7202 */ /* 0x000fe20000000f00 */
[----:B------:R-:W-:Y:S01]  /*3660*/  IMAD.MOV.U32 R11, RZ, RZ, R39 ;  /* 0x000000ffff0b7224 */ /* 0x000fe200078e0027 */
[----:B------:R-:W-:-:S07]  /*3670*/  MOV R12, 0x3690 ;  /* 0x00003690000c7802 */ /* 0x000fce0000000f00 */
[----:B-1----:R-:W-:Y:S05]  /*3680*/  CALL.REL.NOINC `($__internal_420_$__cuda_sm20_div_s64) ;  /* 0x0000003000907944 */ /* 0x002fea0003c00000 */
        /* <DEDUP_REMOVED lines=11> */
.L_x_20604:
[----:B------:R-:W-:Y:S05]  /*3740*/  BSYNC.RECONVERGENT B1 ;  /* 0x0000000000017941 */ /* 0x000fea0003800200 */
.L_x_20602:
        /* <DEDUP_REMOVED lines=38> */
.L_x_20606:
[----:B------:R-:W-:Y:S01]  /*39b0*/  IMAD.MOV.U32 R26, RZ, RZ, R36 ;  /* 0x000000ffff1a7224 */ /* 0x000fe200078e0024 */
[----:B------:R-:W-:Y:S01]  /*39c0*/  MOV R13, R37 ;  /* 0x00000025000d7202 */ /* 0x000fe20000000f00 */
[----:B------:R-:W-:Y:S01]  /*39d0*/  IMAD.MOV.U32 R14, RZ, RZ, R38 ;  /* 0x000000ffff0e7224 */ /* 0x000fe200078e0026 */
[----:B------:R-:W-:Y:S02]  /*39e0*/  MOV R11, R39 ;  /* 0x00000027000b7202 */ /* 0x000fe40000000f00 */
[----:B------:R-:W-:-:S07]  /*39f0*/  MOV R12, 0x3a10 ;  /* 0x00003a10000c7802 */ /* 0x000fce0000000f00 */
[----:B-1----:R-:W-:Y:S05]  /*3a00*/  CALL.REL.NOINC `($__internal_420_$__cuda_sm20_div_s64) ;  /* 0x0000002c00b07944 */ /* 0x002fea0003c00000 */
        /* <DEDUP_REMOVED lines=11> */
.L_x_20607:
[----:B------:R-:W-:Y:S05]  /*3ac0*/  BSYNC.RECONVERGENT B1 ;  /* 0x0000000000017941 */ /* 0x000fea0003800200 */
.L_x_20605:
        /* <DEDUP_REMOVED lines=37> */
.L_x_20609:
        /* <DEDUP_REMOVED lines=17> */
.L_x_20610:
[----:B------:R-:W-:Y:S05]  /*3e30*/  BSYNC.RECONVERGENT B1 ;  /* 0x0000000000017941 */ /* 0x000fea0003800200 */
.L_x_20608:
        /* <DEDUP_REMOVED lines=38> */
.L_x_20612:
        /* <DEDUP_REMOVED lines=17> */
.L_x_20613:
[----:B------:R-:W-:Y:S05]  /*41b0*/  BSYNC.RECONVERGENT B1 ;  /* 0x0000000000017941 */ /* 0x000fea0003800200 */
.L_x_20611:
        /* <DEDUP_REMOVED lines=38> */
.L_x_20615:
        /* <DEDUP_REMOVED lines=17> */
.L_x_20616:
[----:B------:R-:W-:Y:S05]  /*4530*/  BSYNC.RECONVERGENT B1 ;  /* 0x0000000000017941 */ /* 0x000fea0003800200 */
.L_x_20614:
        /* <DEDUP_REMOVED lines=37> */
.L_x_20618:
[----:B------:R-:W-:Y:S01]  /*4790*/  IMAD.MOV.U32 R26, RZ, RZ, R38 ;  /* 0x000000ffff1a7224 */ /* 0x000fe200078e0026 */
[----:B------:R-:W-:Y:S01]  /*47a0*/  MOV R13, R39 ;  /* 0x00000027000d7202 */ /* 0x000fe20000000f00 */
[----:B------:R-:W-:Y:S01]  /*47b0*/  IMAD.MOV.U32 R14, RZ, RZ, R42 ;  /* 0x000000ffff0e7224 */ /* 0x000fe200078e002a */
[----:B------:R-:W-:Y:S02]  /*47c0*/  MOV R11, R43 ;  /* 0x0000002b000b7202 */ /* 0x000fe40000000f00 */
[----:B------:R-:W-:-:S07]  /*47d0*/  MOV R12, 0x47f0 ;  /* 0x000047f0000c7802 */ /* 0x000fce0000000f00 */
[----:B-1----:R-:W-:Y:S05]  /*47e0*/  CALL.REL.NOINC `($__internal_420_$__cuda_sm20_div_s64) ;  /* 0x0000002000387944 */ /* 0x002fea0003c00000 */
        /* <DEDUP_REMOVED lines=11> */
.L_x_20619:
[----:B------:R-:W-:Y:S05]  /*48a0*/  BSYNC.RECONVERGENT B1 ;  /* 0x0000000000017941 */ /* 0x000fea0003800200 */
.L_x_20617:
        /* <DEDUP_REMOVED lines=36> */
.L_x_20621:
[----:B------:R-:W-:Y:S01]  /*4af0*/  MOV R26, R36 ;  /* 0x00000024001a7202 */ /* 0x000fe20000000f00 */
[----:B------:R-:W-:Y:S01]  /*4b00*/  IMAD.MOV.U32 R14, RZ, RZ, R38 ;  /* 0x000000ffff0e7224 */ /* 0x000fe200078e0026 */
[----:B------:R-:W-:Y:S02]  /*4b10*/  MOV R13, R37 ;  /* 0x00000025000d7202 */ /* 0x000fe40000000f00 */
[----:B------:R-:W-:Y:S02]  /*4b20*/  MOV R11, R39 ;  /* 0x00000027000b7202 */ /* 0x000fe40000000f00 */
[----:B------:R-:W-:-:S07]  /*4b30*/  MOV R12, 0x4b50 ;  /* 0x00004b50000c7802 */ /* 0x000fce0000000f00 */
[----:B-1----:R-:W-:Y:S05]  /*4b40*/  CALL.REL.NOINC `($__internal_420_$__cuda_sm20_div_s64) ;  /* 0x0000001c00607944 */ /* 0x002fea0003c00000 */
        /* <DEDUP_REMOVED lines=11> */
.L_x_20622:
[----:B------:R-:W-:Y:S05]  /*4c00*/  BSYNC.RECONVERGENT B1 ;  /* 0x0000000000017941 */ /* 0x000fea0003800200 */
.L_x_20620:
        /* <DEDUP_REMOVED lines=11> */
.L_x_20598:
        /* <DEDUP_REMOVED lines=36> */
.L_x_20626:
[----:B------:R-:W-:Y:S01]  /*4f00*/  IMAD.MOV.U32 R26, RZ, RZ, R10 ;  /* 0x000000ffff1a7224 */ /* 0x000fe200078e000a */
[----:B------:R-:W-:Y:S01]  /*4f10*/  MOV R13, R15 ;  /* 0x0000000f000d7202 */ /* 0x000fe20000000f00 */
[----:B------:R-:W-:Y:S01]  /*4f20*/  IMAD.MOV.U32 R11, RZ, RZ, R17 ;  /* 0x000000ffff0b7224 */ /* 0x000fe200078e0011 */
[----:B------:R-:W-:Y:S02]  /*4f30*/  MOV R14, R16 ;  /* 0x00000010000e7202 */ /* 0x000fe40000000f00 */
[----:B------:R-:W-:-:S07]  /*4f40*/  MOV R12, 0x4f60 ;  /* 0x00004f60000c7802 */ /* 0x000fce0000000f00 */
[----:B------:R-:W-:Y:S05]  /*4f50*/  CALL.REL.NOINC `($__internal_420_$__cuda_sm20_div_s64) ;  /* 0x00000018005c7944 */ /* 0x000fea0003c00000 */
        /* <DEDUP_REMOVED lines=10> */
.L_x_20627:
[----:B------:R-:W-:Y:S05]  /*5000*/  BSYNC.RECONVERGENT B1 ;  /* 0x0000000000017941 */ /* 0x000fea0003800200 */
.L_x_20625:
        /* <DEDUP_REMOVED lines=41> */
.L_x_20629:
[----:B------:R-:W-:Y:S01]  /*52a0*/  MOV R26, R20 ;  /* 0x00000014001a7202 */ /* 0x000fe20000000f00 */
[----:B------:R-:W-:Y:S01]  /*52b0*/  IMAD.MOV.U32 R14, RZ, RZ, R18 ;  /* 0x000000ffff0e7224 */ /* 0x000fe200078e0012 */
[----:B------:R-:W-:Y:S02]  /*52c0*/  MOV R13, R21 ;  /* 0x00000015000d7202 */ /* 0x000fe40000000f00 */
[----:B------:R-:W-:Y:S02]  /*52d0*/  MOV R11, R19 ;  /* 0x00000013000b7202 */ /* 0x000fe40000000f00 */
[----:B------:R-:W-:-:S07]  /*52e0*/  MOV R12, 0x5300 ;  /* 0x00005300000c7802 */ /* 0x000fce0000000f00 */
[----:B------:R-:W-:Y:S05]  /*52f0*/  CALL.REL.NOINC `($__internal_420_$__cuda_sm20_div_s64) ;  /* 0x0000001400747944 */ /* 0x000fea0003c00000 */
        /* <DEDUP_REMOVED lines=11> */
.L_x_20630:
[----:B------:R-:W-:Y:S05]  /*53b0*/  BSYNC.RECONVERGENT B1 ;  /* 0x0000000000017941 */ /* 0x000fea0003800200 */
.L_x_20628:
        /* <DEDUP_REMOVED lines=40> */
.L_x_20632:
[----:B------:R-:W-:Y:S01]  /*5640*/  MOV R26, R18 ;  /* 0x00000012001a7202 */ /* 0x000fe20000000f00 */
[----:B------:R-:W-:Y:S01]  /*5650*/  IMAD.MOV.U32 R13, RZ, RZ, R19 ;  /* 0x000000ffff0d7224 */ /* 0x000fe200078e0013 */
[----:B------:R-:W-:Y:S02]  /*5660*/  MOV R14, R20 ;  /* 0x00000014000e7202 */ /* 0x000fe40000000f00 */
[----:B------:R-:W-:Y:S02]  /*5670*/  MOV R11, R21 ;  /* 0x00000015000b7202 */ /* 0x000fe40000000f00 */
[----:B------:R-:W-:-:S07]  /*5680*/  MOV R12, 0x56a0 ;  /* 0x000056a0000c7802 */ /* 0x000fce0000000f00 */
[----:B------:R-:W-:Y:S05]  /*5690*/  CALL.REL.NOINC `($__internal_420_$__cuda_sm20_div_s64) ;  /* 0x00000010008c7944 */ /* 0x000fea0003c00000 */
        /* <DEDUP_REMOVED lines=11> */
.L_x_20633:
[----:B------:R-:W-:Y:S05]  /*5750*/  BSYNC.RECONVERGENT B1 ;  /* 0x0000000000017941 */ /* 0x000fea0003800200 */
.L_x_20631:
        /* <DEDUP_REMOVED lines=39> */
.L_x_20635:
        /* <DEDUP_REMOVED lines=17> */
.L_x_20636:
[----:B------:R-:W-:Y:S05]  /*5ae0*/  BSYNC.RECONVERGENT B1 ;  /* 0x0000000000017941 */ /* 0x000fea0003800200 */
.L_x_20634:
        /* <DEDUP_REMOVED lines=9> */
.L_x_20624:
        /* <DEDUP_REMOVED lines=34> */
.L_x_20639:
[----:B------:R-:W-:Y:S01]  /*5da0*/  MOV R26, R10 ;  /* 0x0000000a001a7202 */ /* 0x000fe20000000f00 */
[----:B------:R-:W-:Y:S01]  /*5db0*/  IMAD.MOV.U32 R13, RZ, RZ, R15 ;  /* 0x000000ffff0d7224 */ /* 0x000fe200078e000f */
[----:B------:R-:W-:Y:S02]  /*5dc0*/  MOV R14, R16 ;  /* 0x00000010000e7202 */ /* 0x000fe40000000f00 */
[----:B------:R-:W-:Y:S02]  /*5dd0*/  MOV R11, R17 ;  /* 0x00000011000b7202 */ /* 0x000fe40000000f00 */
[----:B------:R-:W-:-:S07]  /*5de0*/  MOV R12, 0x5e00 ;  /* 0x00005e00000c7802 */ /* 0x000fce0000000f00 */
[----:B------:R-:W-:Y:S05]  /*5df0*/  CALL.REL.NOINC `($__internal_420_$__cuda_sm20_div_s64) ;  /* 0x0000000800b47944 */ /* 0x000fea0003c00000 */
        /* <DEDUP_REMOVED lines=10> */
.L_x_20640:
[----:B------:R-:W-:Y:S05]  /*5ea0*/  BSYNC.RECONVERGENT B1 ;  /* 0x0000000000017941 */ /* 0x000fea0003800200 */
.L_x_20638:
        /* <DEDUP_REMOVED lines=39> */
.L_x_20642:
[----:B------:R-:W-:Y:S01]  /*6120*/  MOV R26, R18 ;  /* 0x00000012001a7202 */ /* 0x000fe20000000f00 */
[----:B------:R-:W-:Y:S01]  /*6130*/  IMAD.MOV.U32 R14, RZ, RZ, R16 ;  /* 0x000000ffff0e7224 */ /* 0x000fe200078e0010 */
[----:B------:R-:W-:Y:S02]  /*6140*/  MOV R13, R19 ;  /* 0x00000013000d7202 */ /* 0x000fe40000000f00 */
        /* <DEDUP_REMOVED lines=14> */
.L_x_20643:
[----:B------:R-:W-:Y:S05]  /*6230*/  BSYNC.RECONVERGENT B1 ;  /* 0x0000000000017941 */ /* 0x000fea0003800200 */
.L_x_20641:
        /* <DEDUP_REMOVED lines=9> */
.L_x_20637:
        /* <DEDUP_REMOVED lines=30> */
.L_x_20645:
[----:B------:R-:W-:Y:S01]  /*64b0*/  MOV R24, R18 ;  /* 0x0000001200187202 */ /* 0x000fe20000000f00 */
[----:B------:R-:W-:Y:S01]  /*64c0*/  IMAD.MOV.U32 R21, RZ, RZ, R15 ;  /* 0x000000ffff157224 */ /* 0x000fe200078e000f */
[----:B------:R-:W-:Y:S02]  /*64d0*/  MOV R18, R10 ;  /* 0x0000000a00127202 */ /* 0x000fe40000000f00 */
[----:B------:R-:W-:-:S07]  /*64e0*/  MOV R26, 0x6500 ;  /* 0x00006500001a7802 */ /* 0x000fce0000000f00 */
[----:B------:R-:W-:Y:S05]  /*64f0*/  CALL.REL.NOINC `($__internal_421_$__cuda_sm20_rem_s64) ;  /* 0x0000000800407944 */ /* 0x000fea0003c00000 */
.L_x_20646:
[----:B------:R-:W-:Y:S05]  /*6500*/  BSYNC.RECONVERGENT B1 ;  /* 0x0000000000017941 */ /* 0x000fea0003800200 */
.L_x_20644:
        /* <DEDUP_REMOVED lines=8> */
.L_x_20597:
[----:B------:R-:W0:Y:S02]  /*6590*/  LDCU.64 UR6, c[0x0][0x388] ;  /* 0x00007100ff0677ac */ /* 0x000e240008000a00 */
[----:B0-----:R-:W-:-:S04]  /*65a0*/  LEA R4, P0, R6, UR6, 0x1 ;  /* 0x0000000606047c11 */ /* 0x001fc8000f8008ff */
[----:B------:R-:W-:-:S05]  /*65b0*/  LEA.HI.X R5, R6, UR7, R5, 0x1, P0 ;  /* 0x0000000706057c11 */ /* 0x000fca00080f0c05 */
[----:B------:R-:W2:Y:S04]  /*65c0*/  LDG.E.U16 R4, desc[UR8][R4.64] ;  /* 0x0000000804047981 */ /* 0x000ea8000c1e1500 */
[----:B--2---:R1:W-:Y:S02]  /*65d0*/  STS.U16 [R3], R4 ;  /* 0x0000000403007388 */ /* 0x0043e40000000400 */
.L_x_20596:
[----:B------:R-:W-:Y:S05]  /*65e0*/  BSYNC.RECONVERGENT B0 ;  /* 0x0000000000007941 */ /* 0x000fea0003800200 */
.L_x_20548:
[----:B------:R-:W-:Y:S01]  /*65f0*/  BAR.SYNC.DEFER_BLOCKING 0x0 ;  /* 0x0000000000007b1d */ /* 0x000fe20000010000 */
[----:B------:R-:W-:Y:S01]  /*6600*/  UISETP.GE.U32.AND UP0, UPT, UR5, 0x42, UPT ;  /* 0x000000420500788c */ /* 0x000fe2000bf06070 */
[----:B------:R-:W-:-:S08]  /*6610*/  ISETP.GT.U32.AND P1, PT, R2, 0x1f, PT ;  /* 0x0000001f0200780c */ /* 0x000fd00003f24070 */
[----:B------:R-:W-:Y:S05]  /*6620*/  BRA.U !UP0, `(.L_x_20647) ;  /* 0x0000000108307547 */ /* 0x000fea000b800000 */
.L_x_20648:
        /* <DEDUP_REMOVED lines=12> */
.L_x_20647:
        /* <DEDUP_REMOVED lines=30> */
        .weak           $__internal_420_$__cuda_sm20_div_s64
        .type           $__internal_420_$__cuda_sm20_div_s64,@function
        .size           $__internal_420_$__cuda_sm20_div_s64,($__internal_421_$__cuda_sm20_rem_s64 - $__internal_420_$__cuda_sm20_div_s64)
$__internal_420_$__cuda_sm20_div_s64:
        /* <DEDUP_REMOVED lines=82> */
[----:B------:R-:W-:Y:S06]  /*6df0*/  RET.REL.NODEC R12 `(uncontiguous_cumulate_reducel3_bf16) ;  /* 0xffffff900c807950 */ /* 0x000fec0003c3ffff */
        .weak           $__internal_421_$__cuda_sm20_rem_s64
        .type           $__internal_421_$__cuda_sm20_rem_s64,@function
        .size           $__internal_421_$__cuda_sm20_rem_s64,(.L_x_30737 - $__internal_421_$__cuda_sm20_rem_s64)
$__internal_421_$__cuda_sm20_rem_s64:
        /* <DEDUP_REMOVED lines=76> */
[----:B------:R-:W-:Y:S06]  /*72c0*/  RET.REL.NODEC R26 `(uncontiguous_cumulate_reducel3_bf16) ;  /* 0xffffff8c1a4c7950 */ /* 0x000fec0003c3ffff */
.L_x_20649:
        /* <DEDUP_REMOVED lines=11> */
.L_x_30737:


//--------------------- .text.uncontiguous_reducel3_bf16 --------------------------
	.section	.text.uncontiguous_reducel3_bf16,"ax",@progbits
	.align	128
        .global         uncontiguous_reducel3_bf16
        .type           uncontiguous_reducel3_bf16,@function
        .size           uncontiguous_reducel3_bf16,(.L_x_30739 - uncontiguous_reducel3_bf16)
        .other          uncontiguous_reducel3_bf16,@"STO_CUDA_ENTRY STV_DEFAULT"
uncontiguous_reducel3_bf16:
.text.uncontiguous_reducel3_bf16:
        /* <DEDUP_REMOVED lines=38> */
.L_x_20678:
        /* <DEDUP_REMOVED lines=32> */
.L_x_20655:
[----:B------:R-:W-:Y:S01]  /*0460*/  MOV R26, R6 ;  /* 0x00000006001a7202 */ /* 0x000fe20000000f00 */
[----:B------:R-:W-:Y:S01]  /*0470*/  IMAD.MOV.U32 R13, RZ, RZ, R9 ;  /* 0x000000ffff0d7224 */ /* 0x000fe200078e0009 */
[----:B------:R-:W-:Y:S01]  /*0480*/  MOV R14, R40 ;  /* 0x00000028000e7202 */ /* 0x000fe20000000f00 */
[----:B------:R-:W-:Y:S01]  /*0490*/  IMAD.MOV.U32 R11, RZ, RZ, R41 ;  /* 0x000000ffff0b7224 */ /* 0x000fe200078e0029 */
[----:B------:R-:W-:-:S07]  /*04a0*/  MOV R12, 0x4c0 ;  /* 0x000004c0000c7802 */ /* 0x000fce0000000f00 */
[----:B-1----:R-:W-:Y:S05]  /*04b0*/  CALL.REL.NOINC `($__internal_422_$__cuda_sm20_div_s64) ;  /* 0x00000070007c7944 */ /* 0x002fea0003c00000 */
        /* <DEDUP_REMOVED lines=10> */
.L_x_20656:
[----:B------:R-:W-:Y:S05]  /*0560*/  BSYNC.RECONVERGENT B1 ;  /* 0x0000000000017941 */ /* 0x000fea0003800200 */
.L_x_20654:
        /* <DEDUP_REMOVED lines=33> */
.L_x_20658:
[----:B------:R-:W-:Y:S01]  /*0780*/  IMAD.MOV.U32 R26, RZ, RZ, R20 ;  /* 0x000000ffff1a7224 */ /* 0x000fe200078e0014 */
[----:B------:R-:W-:Y:S01]  /*0790*/  MOV R13, R7 ;  /* 0x00000007000d7202 */ /* 0x000fe20000000f00 */
[----:B------:R-:W-:Y:S01]  /*07a0*/  IMAD.MOV.U32 R14, RZ, RZ, R40 ;  /* 0x000000ffff0e7224 */ /* 0x000fe200078e0028 */
[----:B------:R-:W-:Y:S02]  /*07b0*/  MOV R11, R41 ;  /* 0x00000029000b7202 */ /* 0x000fe40000000f00 */
[----:B------:R-:W-:-:S07]  /*07c0*/  MOV R12, 0x7e0 ;  /* 0x000007e0000c7802 */ /* 0x000fce0000000f00 */
[----:B------:R-:W-:Y:S05]  /*07d0*/  CALL.REL.NOINC `($__internal_422_$__cuda_sm20_div_s64) ;  /* 0x0000006c00b47944 */ /* 0x000fea0003c00000 */
        /* <DEDUP_REMOVED lines=9> */
.L_x_20659:
[----:B------:R-:W-:Y:S05]  /*0870*/  BSYNC.RECONVERGENT B1 ;  /* 0x0000000000017941 */ /* 0x000fea0003800200 */
.L_x_20657:
        /* <DEDUP_REMOVED lines=34> */
.L_x_20661:
[----:B------:R-:W-:Y:S01]  /*0aa0*/  MOV R26, R34 ;  /* 0x00000022001a7202 */ /* 0x000fe20000000f00 */
[----:B------:R-:W-:Y:S01]  /*0ab0*/  IMAD.MOV.U32 R13, RZ, RZ, R35 ;  /* 0x000000ffff0d7224 */ /* 0x000fe200078e0023 */
[----:B------:R-:W-:Y:S01]  /*0ac0*/  MOV R14, R20 ;  /* 0x00000014000e7202 */ /* 0x000fe20000000f00 */
[----:B------:R-:W-:Y:S01]  /*0ad0*/  IMAD.MOV.U32 R11, RZ, RZ, R21 ;  /* 0x000000ffff0b7224 */ /* 0x000fe200078e0015 */
[----:B------:R-:W-:-:S07]  /*0ae0*/  MOV R12, 0xb00 ;  /* 0x00000b00000c7802 */ /* 0x000fce0000000f00 */
[----:B------:R-:W-:Y:S05]  /*0af0*/  CALL.REL.NOINC `($__internal_422_$__cuda_sm20_div_s64) ;  /* 0x0000006800ec7944 */ /* 0x000fea0003c00000 */
        /* <DEDUP_REMOVED lines=10> */
.L_x_20662:
[----:B------:R-:W-:Y:S05]  /*0ba0*/  BSYNC.RECONVERGENT B1 ;  /* 0x0000000000017941 */ /* 0x000fea0003800200 */
.L_x_20660:
        /* <DEDUP_REMOVED lines=34> */
.L_x_20664:
        /* <DEDUP_REMOVED lines=16> */
.L_x_20665:
[----:B------:R-:W-:Y:S05]  /*0ed0*/  BSYNC.RECONVERGENT B1 ;  /* 0x0000000000017941 */ /* 0x000fea0003800200 */
.L_x_20663:
        /* <DEDUP_REMOVED lines=36> */
.L_x_20667:
        /* <DEDUP_REMOVED lines=16> */
.L_x_20668:
[----:B------:R-:W-:Y:S05]  /*1220*/  BSYNC.RECONVERGENT B1 ;  /* 0x0000000000017941 */ /* 0x000fea0003800200 */
.L_x_20666:
        /* <DEDUP_REMOVED lines=35> */
.L_x_20670:
[----:B------:R-:W-:Y:S01]  /*1460*/  IMAD.MOV.U32 R26, RZ, RZ, R34 ;  /* 0x000000ffff1a7224 */ /* 0x000fe200078e0022 */
[----:B------:R-:W-:Y:S01]  /*1470*/  MOV R13, R35 ;  /* 0x00000023000d7202 */ /* 0x000fe20000000f00 */
[----:B------:R-:W-:Y:S01]  /*1480*/  IMAD.MOV.U32 R14, RZ, RZ, R20 ;  /* 0x000000ffff0e7224 */ /* 0x000fe200078e0014 */
[----:B------:R-:W-:Y:S02]  /*1490*/  MOV R11, R21 ;  /* 0x00000015000b7202 */ /* 0x000fe40000000f00 */
[----:B------:R-:W-:-:S07]  /*14a0*/  MOV R12, 0x14c0 ;  /* 0x000014c0000c7802 */ /* 0x000fce0000000f00 */
[----:B------:R-:W-:Y:S05]  /*14b0*/  CALL.REL.NOINC `($__internal_422_$__cuda_sm20_div_s64) ;  /* 0x00000060007c7944 */ /* 0x000fea0003c00000 */
        /* <DEDUP_REMOVED lines=10> */
.L_x_20671:
[----:B------:R-:W-:Y:S05]  /*1560*/  BSYNC.RECONVERGENT B1 ;  /* 0x0000000000017941 */ /* 0x000fea0003800200 */
.L_x_20669:
        /* <DEDUP_REMOVED lines=34> */
.L_x_20673:
[----:B------:R-:W-:Y:S01]  /*1790*/  IMAD.MOV.U32 R26, RZ, RZ, R38 ;  /* 0x000000ffff1a7224 */ /* 0x000fe200078e0026 */
[----:B------:R-:W-:Y:S01]  /*17a0*/  MOV R13, R39 ;  /* 0x00000027000d7202 */ /* 0x000fe20000000f00 */
[----:B------:R-:W-:Y:S01]  /*17b0*/  IMAD.MOV.U32 R14, RZ, RZ, R20 ;  /* 0x000000ffff0e7224 */ /* 0x000fe200078e0014 */
[----:B------:R-:W-:Y:S02]  /*17c0*/  MOV R11, R21 ;  /* 0x00000015000b7202 */ /* 0x000fe40000000f00 */
[----:B------:R-:W-:-:S07]  /*17d0*/  MOV R12, 0x17f0 ;  /* 0x000017f0000c7802 */ /* 0x000fce0000000f00 */
[----:B------:R-:W-:Y:S05]  /*17e0*/  CALL.REL.NOINC `($__internal_422_$__cuda_sm20_div_s64) ;  /* 0x0000005c00b07944 */ /* 0x000fea0003c00000 */
        /* <DEDUP_REMOVED lines=10> */
.L_x_20674:
[----:B------:R-:W-:Y:S05]  /*1890*/  BSYNC.RECONVERGENT B1 ;  /* 0x0000000000017941 */ /* 0x000fea0003800200 */
.L_x_20672:
        /* <DEDUP_REMOVED lines=35> */
.L_x_20676:
[----:B------:R-:W-:Y:S01]  /*1ad0*/  MOV R26, R34 ;  /* 0x00000022001a7202 */ /* 0x000fe20000000f00 */
[----:B------:R-:W-:Y:S01]  /*1ae0*/  IMAD.MOV.U32 R13, RZ, RZ, R35 ;  /* 0x000000ffff0d7224 */ /* 0x000fe200078e0023 */
[----:B------:R-:W-:Y:S01]  /*1af0*/  MOV R14, R20 ;  /* 0x00000014000e7202 */ /* 0x000fe20000000f00 */
[----:B------:R-:W-:Y:S01]  /*1b00*/  IMAD.MOV.U32 R11, RZ, RZ, R21 ;  /* 0x000000ffff0b7224 */ /* 0x000fe200078e0015 */
[----:B------:R-:W-:-:S07]  /*1b10*/  MOV R12, 0x1b30 ;  /* 0x00001b30000c7802 */ /* 0x000fce0000000f00 */
[----:B------:R-:W-:Y:S05]  /*1b20*/  CALL.REL.NOINC `($__internal_422_$__cuda_sm20_div_s64) ;  /* 0x0000005800e07944 */ /* 0x000fea0003c00000 */
        /* <DEDUP_REMOVED lines=10> */
.L_x_20677:
[----:B------:R-:W-:Y:S05]  /*1bd0*/  BSYNC.RECONVERGENT B1 ;  /* 0x0000000000017941 */ /* 0x000fea0003800200 */
.L_x_20675:
        /* <DEDUP_REMOVED lines=8> */
.L_x_20653:
        /* <DEDUP_REMOVED lines=35> */
.L_x_20681:
        /* <DEDUP_REMOVED lines=16> */
.L_x_20682:
[----:B------:R-:W-:Y:S05]  /*1f90*/  BSYNC.RECONVERGENT B1 ;  /* 0x0000000000017941 */ /* 0x000fea0003800200 */
.L_x_20680:
        /* <DEDUP_REMOVED lines=34> */
.L_x_20684:
        /* <DEDUP_REMOVED lines=16> */
.L_x_20685:
[----:B------:R-:W-:Y:S05]  /*22c0*/  BSYNC.RECONVERGENT B1 ;  /* 0x0000000000017941 */ /* 0x000fea0003800200 */
.L_x_20683:
        /* <DEDUP_REMOVED lines=35> */
.L_x_20687:
        /* <DEDUP_REMOVED lines=16> */
.L_x_20688:
[----:B------:R-:W-:Y:S05]  /*2600*/  BSYNC.RECONVERGENT B1 ;  /* 0x0000000000017941 */ /* 0x000fea0003800200 */
.L_x_20686:
        /* <DEDUP_REMOVED lines=35> */
.L_x_20690:
[----:B------:R-:W-:Y:S01]  /*2840*/  IMAD.MOV.U32 R26, RZ, RZ, R18 ;  /* 0x000000ffff1a7224 */ /* 0x000fe200078e0012 */
[----:B------:R-:W-:Y:S01]  /*2850*/  MOV R13, R19 ;  /* 0x00000013000d7202 */ /* 0x000fe20000000f00 */
[----:B------:R-:W-:Y:S01]  /*2860*/  IMAD.MOV.U32 R11, RZ, RZ, R17 ;  /* 0x000000ffff0b7224 */ /* 0x000fe200078e0011 */
[----:B------:R-:W-:Y:S02]  /*2870*/  MOV R14, R16 ;  /* 0x00000010000e7202 */ /* 0x000fe40000000f00 */
[----:B------:R-:W-:-:S07]  /*2880*/  MOV R12, 0x28a0 ;  /* 0x000028a0000c7802 */ /* 0x000fce0000000f00 */
[----:B------:R-:W-:Y:S05]  /*2890*/  CALL.REL.NOINC `($__internal_422_$__cuda_sm20_div_s64) ;  /* 0x0000004c00847944 */ /* 0x000fea0003c00000 */
[----:B------:R-:W-:Y:S02]  /*28a0*/  IADD3 R7, P0, PT, RZ, -R24, RZ ;  /* 0x80000018ff077210 */ /* 0x000fe40007f1e0ff */
[----:B------:R-:W-:Y:S02]  /*28b0*/  MOV R10, R18 ;  /* 0x00000012000a7202 */ /* 0x000fe40000000f00 */
[----:B------:R-:W-:Y:S02]  /*28c0*/  IADD3.X R11, PT, PT, RZ, ~R25, RZ, P0, !PT ;  /* 0x80000019ff0b7210 */ /* 0x000fe400007fe4ff */
[----:B------:R-:W-:-:S03]  /*28d0*/  MOV R20, R24 ;  /* 0x0000001800147202 */ /* 0x000fc60000000f00 */
[----:B------:R-:W-:Y:S02]  /*28e0*/  IMAD R12, R11, R16, RZ ;  /* 0x000000100b0c7224 */ /* 0x000fe400078e02ff */
[----:B------:R-:W-:Y:S02]  /*28f0*/  IMAD.MOV.U32 R11, RZ, RZ, R19 ;  /* 0x000000ffff0b7224 */ /* 0x000fe400078e0013 */
[----:B------:R-:W-:-:S04]  /*2900*/  IMAD.WIDE.U32 R10, R16, R7, R10 ;  /* 0x00000007100a7225 */ /* 0x000fc800078e000a */
[----:B------:R-:W-:-:S05]  /*2910*/  IMAD R7, R17, R7, R12 ;  /* 0x0000000711077224 */ /* 0x000fca00078e020c */
[----:B------:R-:W-:Y:S01]  /*2920*/  IADD3 R11, PT, PT, R7, R11, RZ ;  /* 0x0000000b070b7210 */ /* 0x000fe20007ffe0ff */
[----:B------:R-:W-:-:S07]  /*2930*/  IMAD.MOV.U32 R7, RZ, RZ, R25 ;  /* 0x000000ffff077224 */ /* 0x000fce00078e0019 */
.L_x_20691:
[----:B------:R-:W-:Y:S05]  /*2940*/  BSYNC.RECONVERGENT B1 ;  /* 0x0000000000017941 */ /* 0x000fea0003800200 */
.L_x_20689:
[----:B------:R-:W-:Y:S01]  /*2950*/  MOV R38, R22 ;  /* 0x0000001600267202 */ /* 0x000fe20000000f00 */
[----:B------:R-:W-:Y:S01]  /*2960*/  IMAD R11, R11, R34, RZ ;  /* 0x000000220b0b7224 */ /* 0x000fe200078e02ff */
[----:B------:R-:W-:-:S03]  /*2970*/  IADD3 R8, PT, PT, R8, -0x2, RZ ;  /* 0xfffffffe08087810 */ /* 0x000fc60007ffe0ff */
[----:B------:R-:W-:-:S04]  /*2980*/  IMAD.WIDE.U32 R22, R34, R10, R38 ;  /* 0x0000000a22167225 */ /* 0x000fc800078e0026 */
[----:B------:R-:W-:-:S04]  /*2990*/  IMAD R11, R35, R10, R11 ;  /* 0x0000000a230b7224 */ /* 0x000fc800078e020b */
[----:B------:R-:W-:-:S07]  /*29a0*/  IMAD.IADD R23, R23, 0x1, R11 ;  /* 0x0000000117177824 */ /* 0x000fce00078e020b */
.L_x_20679:
        /* <DEDUP_REMOVED lines=31> */
.L_x_20693:
[----:B------:R-:W-:Y:S01]  /*2ba0*/  IMAD.MOV.U32 R18, RZ, RZ, R6 ;  /* 0x000000ffff127224 */ /* 0x000fe200078e0006 */
[----:B------:R-:W-:Y:S01]  /*2bb0*/  MOV R21, R9 ;  /* 0x0000000900157202 */ /* 0x000fe20000000f00 */
[----:B------:R-:W-:Y:S01]  /*2bc0*/  IMAD.MOV.U32 R19, RZ, RZ, R17 ;  /* 0x000000ffff137224 */ /* 0x000fe200078e0011 */
[----:B------:R-:W-:Y:S02]  /*2bd0*/  MOV R24, R16 ;  /* 0x0000001000187202 */ /* 0x000fe40000000f00 */
[----:B------:R-:W-:-:S07]  /*2be0*/  MOV R26, 0x2c00 ;  /* 0x00002c00001a7802 */ /* 0x000fce0000000f00 */
[----:B------:R-:W-:Y:S05]  /*2bf0*/  CALL.REL.NOINC `($__internal_423_$__cuda_sm20_rem_s64) ;  /* 0x0000004c00f87944 */ /* 0x000fea0003c00000 */
.L_x_20694:
[----:B------:R-:W-:Y:S05]  /*2c00*/  BSYNC.RECONVERGENT B1 ;  /* 0x0000000000017941 */ /* 0x000fea0003800200 */
.L_x_20692:
        /* <DEDUP_REMOVED lines=30> */
.L_x_20696:
[----:B------:R-:W-:Y:S01]  /*2df0*/  IMAD.MOV.U32 R24, RZ, RZ, R16 ;  /* 0x000000ffff187224 */ /* 0x000fe200078e0010 */
[----:B------:R-:W-:Y:S01]  /*2e00*/  MOV R19, R17 ;  /* 0x0000001100137202 */ /* 0x000fe20000000f00 */
[----:B------:R-:W-:Y:S01]  /*2e10*/  IMAD.MOV.U32 R21, RZ, RZ, R7 ;  /* 0x000000ffff157224 */ /* 0x000fe200078e0007 */
[----:B------:R-:W-:Y:S02]  /*2e20*/  MOV R18, R20 ;  /* 0x0000001400127202 */ /* 0x000fe40000000f00 */
[----:B------:R-:W-:-:S07]  /*2e30*/  MOV R26, 0x2e50 ;  /* 0x00002e50001a7802 */ /* 0x000fce0000000f00 */
[----:B------:R-:W-:Y:S05]  /*2e40*/  CALL.REL.NOINC `($__internal_423_$__cuda_sm20_rem_s64) ;  /* 0x0000004c00647944 */ /* 0x000fea0003c00000 */
[----:B------:R-:W-:Y:S02]  /*2e50*/  MOV R6, R10 ;  /* 0x0000000a00067202 */ /* 0x000fe40000000f00 */
[----:B------:R-:W-:-:S07]  /*2e60*/  MOV R7, R11 ;  /* 0x0000000b00077202 */ /* 0x000fce0000000f00 */
.L_x_20697:
[----:B------:R-:W-:Y:S05]  /*2e70*/  BSYNC.RECONVERGENT B1 ;  /* 0x0000000000017941 */ /* 0x000fea0003800200 */
.L_x_20695:
[----:B------:R-:W-:Y:S02]  /*2e80*/  IMAD R7, R7, R8, RZ ;  /* 0x0000000807077224 */ /* 0x000fe400078e02ff */
[----:B------:R-:W-:-:S04]  /*2e90*/  IMAD.WIDE.U32 R22, R8, R6, R22 ;  /* 0x0000000608167225 */ /* 0x000fc800078e0016 */
[----:B------:R-:W-:-:S04]  /*2ea0*/  IMAD R7, R9, R6, R7 ;  /* 0x0000000609077224 */ /* 0x000fc800078e0207 */
[----:B------:R-:W-:-:S07]  /*2eb0*/  IMAD.IADD R23, R23, 0x1, R7 ;  /* 0x0000000117177824 */ /* 0x000fce00078e0207 */
.L_x_20652:
        /* <DEDUP_REMOVED lines=23> */
[C---:B------:R-:W-:Y:S01]  /*3030*/  FMUL R10, R13.reuse, R13 ;  /* 0x0000000d0d0a7220 */ /* 0x040fe20000400000 */
[----:B------:R-:W-:Y:S02]  /*3040*/  FFMA R15, R13, 1.4426950216293334961, R8 ;  /* 0x3fb8aa3b0d0f7823 */ /* 0x000fe40000000008 */
[----:B------:R-:W-:Y:S02]  /*3050*/  FADD R14, R9, R9 ;  /* 0x00000009090e7221 */ /* 0x000fe40000000000 */
[----:B------:R-:W-:Y:S01]  /*3060*/  FADD R8, R8, -R15 ;  /* 0x8000000f08087221 */ /* 0x000fe20000000000 */
[C---:B------:R-:W-:Y:S01]  /*3070*/  FFMA R9, R10.reuse, R5, 0.0032181653659790754318 ;  /* 0x3b52e7db0a097423 */ /* 0x040fe20000000005 */
[----:B------:R-:W-:Y:S02]  /*3080*/  FFMA R11, R11, -R13, R14 ;  /* 0x8000000d0b0b7223 */ /* 0x000fe4000000000e */
[----:B------:R-:W-:Y:S01]  /*3090*/  FFMA R8, R13, 1.4426950216293334961, R8 ;  /* 0x3fb8aa3b0d087823 */ /* 0x000fe20000000008 */
[----:B------:R-:W-:Y:S01]  /*30a0*/  FFMA R9, R10, R9, 0.018033718690276145935 ;  /* 0x3c93bb730a097423 */ /* 0x000fe20000000009 */
[----:B------:R-:W-:-:S03]  /*30b0*/  FMUL R11, R12, R11 ;  /* 0x0000000b0c0b7220 */ /* 0x000fc60000400000 */
        /* <DEDUP_REMOVED lines=15> */
[----:B------:R-:W-:Y:S01]  /*31b0*/  MOV R8, 0x391fcb8e ;  /* 0x391fcb8e00087802 */ /* 0x000fe20000000f00 */
[----:B------:R-:W1:Y:S01]  /*31c0*/  F2I.NTZ R11, R9 ;  /* 0x00000009000b7305 */ /* 0x000e620000203100 */
[----:B0-----:R-:W-:Y:S01]  /*31d0*/  FADD R10, R9, -R12 ;  /* 0x8000000c090a7221 */ /* 0x001fe20000000000 */
[----:B------:R-:W-:-:S03]  /*31e0*/  FSETP.GT.AND P0, PT, R12, RZ, PT ;  /* 0x000000ff0c00720b */ /* 0x000fc60003f04000 */
[----:B------:R-:W-:Y:S01]  /*31f0*/  FADD R15, R15, R10 ;  /* 0x0000000a0f0f7221 */ /* 0x000fe20000000000 */
[----:B------:R-:W-:Y:S02]  /*3200*/  SEL R12, RZ, 0x83000000, P0 ;  /* 0x83000000ff0c7807 */ /* 0x000fe40000000000 */
[----:B------:R-:W-:Y:S01]  /*3210*/  FSETP.GT.AND P0, PT, |R9|, 152, PT ;  /* 0x431800000900780b */ /* 0x000fe20003f04200 */
[----:B------:R-:W-:Y:S01]  /*3220*/  FFMA R10, R15, R8, 0.0013391353422775864601 ;  /* 0x3aaf85ed0f0a7423 */ /* 0x000fe20000000008 */
[----:B-1----:R-:W-:Y:S01]  /*3230*/  LEA R11, R11, -R12, 0x17 ;  /* 0x8000000c0b0b7211 */ /* 0x002fe200078eb8ff */
[----:B------:R-:W-:Y:S02]  /*3240*/  VIADD R13, R12, 0x7f000000 ;  /* 0x7f0000000c0d7836 */ /* 0x000fe40000000000 */
[----:B------:R-:W-:Y:S02]  /*3250*/  HFMA2 R9, -RZ, RZ, 1.875, 0 ;  /* 0x3f800000ff097431 */ /* 0x000fe400000001ff */
        /* <DEDUP_REMOVED lines=19> */
.L_x_20699:
[----:B------:R-:W-:Y:S05]  /*3390*/  BSYNC.RECONVERGENT B1 ;  /* 0x0000000000017941 */ /* 0x000fea0003800200 */
.L_x_20698:
        /* <DEDUP_REMOVED lines=56> */
[----:B0-----:R-:W-:Y:S01]  /*3720*/  LEA R11, R6, -R11, 0x17 ;  /* 0x8000000b060b7211 */ /* 0x001fe200078eb8ff */
[----:B------:R-:W-:Y:S02]  /*3730*/  IMAD.MOV.U32 R6, RZ, RZ, 0x3f800000 ;  /* 0x3f800000ff067424 */ /* 0x000fe400078e00ff */
        /* <DEDUP_REMOVED lines=16> */
.L_x_20701:
[----:B------:R-:W-:Y:S05]  /*3840*/  BSYNC.RECONVERGENT B1 ;  /* 0x0000000000017941 */ /* 0x000fea0003800200 */
.L_x_20700:
[----:B------:R-:W-:-:S05]  /*3850*/  FADD R6, R6, R9 ;  /* 0x0000000906067221 */ /* 0x000fca0000000000 */
[----:B------:R-:W-:-:S05]  /*3860*/  F2FP.BF16.F32.PACK_AB R6, RZ, R6 ;  /* 0x00000006ff06723e */ /* 0x000fca00000010ff */
[----:B------:R1:W-:Y:S01]  /*3870*/  STS.U16 [R3], R6 ;  /* 0x0000000603007388 */ /* 0x0003e20000000400 */
[----:B------:R-:W-:Y:S05]  /*3880*/  BRA `(.L_x_20702) ;  /* 0x0000003800cc7947 */ /* 0x000fea0003800000 */
.L_x_20651:
        /* <DEDUP_REMOVED lines=15> */
[----:B------:R-:W-:Y:S01]  /*3980*/  IMAD.MOV.U32 R5, RZ, RZ, RZ ;  /* 0x000000ffff057224 */ /* 0x000fe200078e00ff */
[----:B------:R-:W-:Y:S02]  /*3990*/  IADD3 R8, PT, PT, R11, -0x4, RZ ;  /* 0xfffffffc0b087810 */ /* 0x000fe40007ffe0ff */
[----:B------:R-:W-:Y:S02]  /*39a0*/  MOV R6, RZ ;  /* 0x000000ff00067202 */ /* 0x000fe40000000f00 */
[----:B------:R-:W-:Y:S01]  /*39b0*/  IADD3 R7, PT, PT, -R7, RZ, RZ ;  /* 0x000000ff07077210 */ /* 0x000fe20007ffe1ff */
[----:B------:R-:W1:Y:S08]  /*39c0*/  LDC.64 R16, c[0x0][0x398] ;  /* 0x0000e600ff107b82 */ /* 0x000e700000000a00 */
[----:B------:R-:W2:Y:S08]  /*39d0*/  LDC.64 R18, c[0x0][0x390] ;  /* 0x0000e400ff127b82 */ /* 0x000eb00000000a00 */
[----:B------:R-:W3:Y:S02]  /*39e0*/  LDC.64 R22, c[0x0][0x398] ;  /* 0x0000e600ff167b82 */ /* 0x000ee40000000a00 */
.L_x_20729:
        /* <DEDUP_REMOVED lines=32> */
.L_x_20706:
[----:B------:R-:W-:Y:S01]  /*3bf0*/  MOV R26, R10 ;  /* 0x0000000a001a7202 */ /* 0x000fe20000000f00 */
[----:B------:R-:W-:Y:S01]  /*3c00*/  IMAD.MOV.U32 R13, RZ, RZ, R15 ;  /* 0x000000ffff0d7224 */ /* 0x000fe200078e000f */
[----:B------:R-:W-:Y:S02]  /*3c10*/  MOV R14, R20 ;  /* 0x00000014000e7202 */ /* 0x000fe40000000f00 */
[----:B------:R-:W-:Y:S02]  /*3c20*/  MOV R11, R21 ;  /* 0x00000015000b7202 */ /* 0x000fe40000000f00 */
[----:B------:R-:W-:-:S07]  /*3c30*/  MOV R12, 0x3c50 ;  /* 0x00003c50000c7802 */ /* 0x000fce0000000f00 */
[----:B-123--:R-:W-:Y:S05]  /*3c40*/  CALL.REL.NOINC `($__internal_422_$__cuda_sm20_div_s64) ;  /* 0x0000003800987944 */ /* 0x00efea0003c00000 */
        /* <DEDUP_REMOVED lines=10> */
.L_x_20707:
[----:B------:R-:W-:Y:S05]  /*3cf0*/  BSYNC.RECONVERGENT B1 ;  /* 0x0000000000017941 */ /* 0x000fea0003800200 */
.L_x_20705:
        /* <DEDUP_REMOVED lines=38> */
.L_x_20709:
[----:B------:R-:W-:Y:S01]  /*3f60*/  MOV R26, R36 ;  /* 0x00000024001a7202 */ /* 0x000fe20000000f00 */
[----:B------:R-:W-:Y:S01]  /*3f70*/  IMAD.MOV.U32 R13, RZ, RZ, R37 ;  /* 0x000000ffff0d7224 */ /* 0x000fe200078e0025 */
[----:B------:R-:W-:Y:S02]  /*3f80*/  MOV R14, R38 ;  /* 0x00000026000e7202 */ /* 0x000fe40000000f00 */
[----:B------:R-:W-:Y:S02]  /*3f90*/  MOV R11, R39 ;  /* 0x00000027000b7202 */ /* 0x000fe40000000f00 */
[----:B------:R-:W-:-:S07]  /*3fa0*/  MOV R12, 0x3fc0 ;  /* 0x00003fc0000c7802 */ /* 0x000fce0000000f00 */
[----:B-1----:R-:W-:Y:S05]  /*3fb0*/  CALL.REL.NOINC `($__internal_422_$__cuda_sm20_div_s64) ;  /* 0x0000003400bc7944 */ /* 0x002fea0003c00000 */
        /* <DEDUP_REMOVED lines=11> */
.L_x_20710:
[----:B------:R-:W-:Y:S05]  /*4070*/  BSYNC.RECONVERGENT B1 ;  /* 0x0000000000017941 */ /* 0x000fea0003800200 */
.L_x_20708:
[----:B------:R-:W-:Y:S01]  /*4080*/  IADD3 R5, PT, PT, R8, 0x1, RZ ;  /* 0x0000000108057810 */ /* 0x000fe20007ffe0ff */
        /* <DEDUP_REMOVED lines=37> */
.L_x_20712:
[----:B------:R-:W-:Y:S01]  /*42e0*/  IMAD.MOV.U32 R26, RZ, RZ, R36 ;  /* 0x000000ffff1a7224 */ /* 0x000fe200078e0024 */
[----:B------:R-:W-:Y:S01]  /*42f0*/  MOV R13, R37 ;  /* 0x00000025000d7202 */ /* 0x000fe20000000f00 */
[----:B------:R-:W-:Y:S01]  /*4300*/  IMAD.MOV.U32 R11, RZ, RZ, R39 ;  /* 0x000000ffff0b7224 */ /* 0x000fe200078e0027 */
[----:B------:R-:W-:Y:S02]  /*4310*/  MOV R14, R38 ;  /* 0x00000026000e7202 */ /* 0x000fe40000000f00 */
[----:B------:R-:W-:-:S07]  /*4320*/  MOV R12, 0x4340 ;  /* 0x00004340000c7802 */ /* 0x000fce0000000f00 */
[----:B-1----:R-:W-:Y:S05]  /*4330*/  CALL.REL.NOINC `($__internal_422_$__cuda_sm20_div_s64) ;  /* 0x0000003000dc7944 */ /* 0x002fea0003c00000 */
        /* <DEDUP_REMOVED lines=11> */
.L_x_20713:
[----:B------:R-:W-:Y:S05]  /*43f0*/  BSYNC.RECONVERGENT B1 ;  /* 0x0000000000017941 */ /* 0x000fea0003800200 */
.L_x_20711:
        /* <DEDUP_REMOVED lines=37> */
.L_x_20715:
        /* <DEDUP_REMOVED lines=17> */
.L_x_20716:
[----:B------:R-:W-:Y:S05]  /*4760*/  BSYNC.RECONVERGENT B1 ;  /* 0x0000000000017941 */ /* 0x000fea0003800200 */
.L_x_20714:
        /* <DEDUP_REMOVED lines=38> */
.L_x_20718:
[----:B------:R-:W-:Y:S01]  /*49d0*/  MOV R26, R40 ;  /* 0x00000028001a7202 */ /* 0x000fe20000000f00 */
[----:B------:R-:W-:Y:S01]  /*49e0*/  IMAD.MOV.U32 R14, RZ, RZ, R38 ;  /* 0x000000ffff0e7224 */ /* 0x000fe200078e0026 */
[----:B------:R-:W-:Y:S02]  /*49f0*/  MOV R13, R41 ;  /* 0x00000029000d7202 */ /* 0x000fe40000000f00 */
[----:B------:R-:W-:Y:S02]  /*4a00*/  MOV R11, R39 ;  /* 0x00000027000b7202 */ /* 0x000fe40000000f00 */
[----:B------:R-:W-:-:S07]  /*4a10*/  MOV R12, 0x4a30 ;  /* 0x00004a30000c7802 */ /* 0x000fce0000000f00 */
[----:B-1----:R-:W-:Y:S05]  /*4a20*/  CALL.REL.NOINC `($__internal_422_$__cuda_sm20_div_s64) ;  /* 0x0000002c00207944 */ /* 0x002fea0003c00000 */
        /* <DEDUP_REMOVED lines=11> */
.L_x_20719:
[----:B------:R-:W-:Y:S05]  /*4ae0*/  BSYNC.RECONVERGENT B1 ;  /* 0x0000000000017941 */ /* 0x000fea0003800200 */
.L_x_20717:
        /* <DEDUP_REMOVED lines=38> */
.L_x_20721:
        /* <DEDUP_REMOVED lines=17> */
.L_x_20722:
[----:B------:R-:W-:Y:S05]  /*4e60*/  BSYNC.RECONVERGENT B1 ;  /* 0x0000000000017941 */ /* 0x000fea0003800200 */
.L_x_20720:
        /* <DEDUP_REMOVED lines=37> */
.L_x_20724:
[----:B------:R-:W-:Y:S01]  /*50c0*/  MOV R26, R38 ;  /* 0x00000026001a7202 */ /* 0x000fe20000000f00 */
[----:B------:R-:W-:Y:S01]  /*50d0*/  IMAD.MOV.U32 R13, RZ, RZ, R39 ;  /* 0x000000ffff0d7224 */ /* 0x000fe200078e0027 */
[----:B------:R-:W-:Y:S02]  /*50e0*/  MOV R14, R42 ;  /* 0x0000002a000e7202 */ /* 0x000fe40000000f00 */
[----:B------:R-:W-:Y:S02]  /*50f0*/  MOV R11, R43 ;  /* 0x0000002b000b7202 */ /* 0x000fe40000000f00 */
[----:B------:R-:W-:-:S07]  /*5100*/  MOV R12, 0x5120 ;  /* 0x00005120000c7802 */ /* 0x000fce0000000f00 */
[----:B-1----:R-:W-:Y:S05]  /*5110*/  CALL.REL.NOINC `($__internal_422_$__cuda_sm20_div_s64) ;  /* 0x0000002400647944 */ /* 0x002fea0003c00000 */
        /* <DEDUP_REMOVED lines=11> */
.L_x_20725:
[----:B------:R-:W-:Y:S05]  /*51d0*/  BSYNC.RECONVERGENT B1 ;  /* 0x0000000000017941 */ /* 0x000fea0003800200 */
.L_x_20723:
        /* <DEDUP_REMOVED lines=36> */
.L_x_20727:
[----:B------:R-:W-:Y:S01]  /*5420*/  MOV R26, R36 ;  /* 0x00000024001a7202 */ /* 0x000fe20000000f00 */
[----:B------:R-:W-:Y:S01]  /*5430*/  IMAD.MOV.U32 R14, RZ, RZ, R38 ;  /* 0x000000ffff0e7224 */ /* 0x000fe200078e0026 */
[----:B------:R-:W-:Y:S02]  /*5440*/  MOV R13, R37 ;  /* 0x00000025000d7202 */ /* 0x000fe40000000f00 */
[----:B------:R-:W-:Y:S02]  /*5450*/  MOV R11, R39 ;  /* 0x00000027000b7202 */ /* 0x000fe40000000f00 */
[----:B------:R-:W-:-:S07]  /*5460*/  MOV R12, 0x5480 ;  /* 0x00005480000c7802 */ /* 0x000fce0000000f00 */
[----:B-1----:R-:W-:Y:S05]  /*5470*/  CALL.REL.NOINC `($__internal_422_$__cuda_sm20_div_s64) ;  /* 0x00000020008c7944 */ /* 0x002fea0003c00000 */
        /* <DEDUP_REMOVED lines=11> */
.L_x_20728:
[----:B------:R-:W-:Y:S05]  /*5530*/  BSYNC.RECONVERGENT B1 ;  /* 0x0000000000017941 */ /* 0x000fea0003800200 */
.L_x_20726:
        /* <DEDUP_REMOVED lines=11> */
.L_x_20704:
        /* <DEDUP_REMOVED lines=36> */
.L_x_20732:
[----:B------:R-:W-:Y:S01]  /*5830*/  IMAD.MOV.U32 R26, RZ, RZ, R10 ;  /* 0x000000ffff1a7224 */ /* 0x000fe200078e000a */
[----:B------:R-:W-:Y:S01]  /*5840*/  MOV R13, R15 ;  /* 0x0000000f000d7202 */ /* 0x000fe20000000f00 */
[----:B------:R-:W-:Y:S01]  /*5850*/  IMAD.MOV.U32 R11, RZ, RZ, R17 ;  /* 0x000000ffff0b7224 */ /* 0x000fe200078e0011 */
[----:B------:R-:W-:Y:S02]  /*5860*/  MOV R14, R16 ;  /* 0x00000010000e7202 */ /* 0x000fe40000000f00 */
[----:B------:R-:W-:-:S07]  /*5870*/  MOV R12, 0x5890 ;  /* 0x00005890000c7802 */ /* 0x000fce0000000f00 */
[----:B------:R-:W-:Y:S05]  /*5880*/  CALL.REL.NOINC `($__internal_422_$__cuda_sm20_div_s64) ;  /* 0x0000001c00887944 */ /* 0x000fea0003c00000 */
        /* <DEDUP_REMOVED lines=10> */
.L_x_20733:
[----:B------:R-:W-:Y:S05]  /*5930*/  BSYNC.RECONVERGENT B1 ;  /* 0x0000000000017941 */ /* 0x000fea0003800200 */
.L_x_20731:
        /* <DEDUP_REMOVED lines=41> */
.L_x_20735:
[----:B------:R-:W-:Y:S01]  /*5bd0*/  MOV R26, R20 ;  /* 0x00000014001a7202 */ /* 0x000fe20000000f00 */
[----:B------:R-:W-:Y:S01]  /*5be0*/  IMAD.MOV.U32 R14, RZ, RZ, R18 ;  /* 0x000000ffff0e7224 */ /* 0x000fe200078e0012 */
[----:B------:R-:W-:Y:S02]  /*5bf0*/  MOV R13, R21 ;  /* 0x00000015000d7202 */ /* 0x000fe40000000f00 */
[----:B------:R-:W-:Y:S02]  /*5c00*/  MOV R11, R19 ;  /* 0x00000013000b7202 */ /* 0x000fe40000000f00 */
[----:B------:R-:W-:-:S07]  /*5c10*/  MOV R12, 0x5c30 ;  /* 0x00005c30000c7802 */ /* 0x000fce0000000f00 */
[----:B------:R-:W-:Y:S05]  /*5c20*/  CALL.REL.NOINC `($__internal_422_$__cuda_sm20_div_s64) ;  /* 0x0000001800a07944 */ /* 0x000fea0003c00000 */
        /* <DEDUP_REMOVED lines=11> */
.L_x_20736:
[----:B------:R-:W-:Y:S05]  /*5ce0*/  BSYNC.RECONVERGENT B1 ;  /* 0x0000000000017941 */ /* 0x000fea0003800200 */
.L_x_20734:
        /* <DEDUP_REMOVED lines=40> */
.L_x_20738:
[----:B------:R-:W-:Y:S01]  /*5f70*/  MOV R26, R18 ;  /* 0x00000012001a7202 */ /* 0x000fe20000000f00 */
[----:B------:R-:W-:Y:S01]  /*5f80*/  IMAD.MOV.U32 R13, RZ, RZ, R19 ;  /* 0x000000ffff0d7224 */ /* 0x000fe200078e0013 */
[----:B------:R-:W-:Y:S02]  /*5f90*/  MOV R14, R20 ;  /* 0x00000014000e7202 */ /* 0x000fe40000000f00 */
[----:B------:R-:W-:Y:S02]  /*5fa0*/  MOV R11, R21 ;  /* 0x00000015000b7202 */ /* 0x000fe40000000f00 */
[----:B------:R-:W-:-:S07]  /*5fb0*/  MOV R12, 0x5fd0 ;  /* 0x00005fd0000c7802 */ /* 0x000fce0000000f00 */
[----:B------:R-:W-:Y:S05]  /*5fc0*/  CALL.REL.NOINC `($__internal_422_$__cuda_sm20_div_s64) ;  /* 0x0000001400b87944 */ /* 0x000fea0003c00000 */
        /* <DEDUP_REMOVED lines=11> */
.L_x_20739:
[----:B------:R-:W-:Y:S05]  /*6080*/  BSYNC.RECONVERGENT B1 ;  /* 0x0000000000017941 */ /* 0x000fea0003800200 */
.L_x_20737:
        /* <DEDUP_REMOVED lines=39> */
.L_x_20741:
        /* <DEDUP_REMOVED lines=17> */
.L_x_20742:
[----:B------:R-:W-:Y:S05]  /*6410*/  BSYNC.RECONVERGENT B1 ;  /* 0x0000000000017941 */ /* 0x000fea0003800200 */
.L_x_20740:
        /* <DEDUP_REMOVED lines=9> */
.L_x_20730:
        /* <DEDUP_REMOVED lines=34> */
.L_x_20745:
[----:B------:R-:W-:Y:S01]  /*66d0*/  MOV R26, R10 ;  /* 0x0000000a001a7202 */ /* 0x000fe20000000f00 */
[----:B------:R-:W-:Y:S01]  /*66e0*/  IMAD.MOV.U32 R13, RZ, RZ, R15 ;  /* 0x000000ffff0d7224 */ /* 0x000fe200078e000f */
[----:B------:R-:W-:Y:S02]  /*66f0*/  MOV R14, R16 ;  /* 0x00000010000e7202 */ /* 0x000fe40000000f00 */
[----:B------:R-:W-:Y:S02]  /*6700*/  MOV R11, R17 ;  /* 0x00000011000b7202 */ /* 0x000fe40000000f00 */
[----:B------:R-:W-:-:S07]  /*6710*/  MOV R12, 0x6730 ;  /* 0x00006730000c7802 */ /* 0x000fce0000000f00 */
[----:B------:R-:W-:Y:S05]  /*6720*/  CALL.REL.NOINC `($__internal_422_$__cuda_sm20_div_s64) ;  /* 0x0000000c00e07944 */ /* 0x000fea0003c00000 */
        /* <DEDUP_REMOVED lines=10> */
.L_x_20746:
[----:B------:R-:W-:Y:S05]  /*67d0*/  BSYNC.RECONVERGENT B1 ;  /* 0x0000000000017941 */ /* 0x000fea0003800200 */
.L_x_20744:
        /* <DEDUP_REMOVED lines=39> */
.L_x_20748:
[----:B------:R-:W-:Y:S01]  /*6a50*/  MOV R26, R18 ;  /* 0x00000012001a7202 */ /* 0x000fe20000000f00 */
[----:B------:R-:W-:Y:S01]  /*6a60*/  IMAD.MOV.U32 R14, RZ, RZ, R16 ;  /* 0x000000ffff0e7224 */ /* 0x000fe200078e0010 */
[----:B------:R-:W-:Y:S02]  /*6a70*/  MOV R13, R19 ;  /* 0x00000013000d7202 */ /* 0x000fe40000000f00 */
        /* <DEDUP_REMOVED lines=14> */
.L_x_20749:
[----:B------:R-:W-:Y:S05]  /*6b60*/  BSYNC.RECONVERGENT B1 ;  /* 0x0000000000017941 */ /* 0x000fea0003800200 */
.L_x_20747:
        /* <DEDUP_REMOVED lines=9> */
.L_x_20743:
        /* <DEDUP_REMOVED lines=30> */
.L_x_20751:
[----:B------:R-:W-:Y:S01]  /*6de0*/  MOV R24, R18 ;  /* 0x0000001200187202 */ /* 0x000fe20000000f00 */
[----:B------:R-:W-:Y:S01]  /*6df0*/  IMAD.MOV.U32 R21, RZ, RZ, R15 ;  /* 0x000000ffff157224 */ /* 0x000fe200078e000f */
[----:B------:R-:W-:Y:S02]  /*6e00*/  MOV R18, R10 ;  /* 0x0000000a00127202 */ /* 0x000fe40000000f00 */
[----:B------:R-:W-:-:S07]  /*6e10*/  MOV R26, 0x6e30 ;  /* 0x00006e30001a7802 */ /* 0x000fce0000000f00 */
[----:B------:R-:W-:Y:S05]  /*6e20*/  CALL.REL.NOINC `($__internal_423_$__cuda_sm20_rem_s64) ;  /* 0x0000000c006c7944 */ /* 0x000fea0003c00000 */
.L_x_20752:
[----:B------:R-:W-:Y:S05]  /*6e30*/  BSYNC.RECONVERGENT B1 ;  /* 0x0000000000017941 */ /* 0x000fea0003800200 */
.L_x_20750:
        /* <DEDUP_REMOVED lines=8> */
.L_x_20703:
[----:B------:R-:W0:Y:S02]  /*6ec0*/  LDCU.64 UR6, c[0x0][0x388] ;  /* 0x00007100ff0677ac */ /* 0x000e240008000a00 */
[----:B0-----:R-:W-:-:S04]  /*6ed0*/  LEA R8, P0, R6, UR6, 0x1 ;  /* 0x0000000606087c11 */ /* 0x001fc8000f8008ff */
[----:B------:R-:W-:-:S05]  /*6ee0*/  LEA.HI.X R9, R6, UR7, R5, 0x1, P0 ;  /* 0x0000000706097c11 */ /* 0x000fca00080f0c05 */
[----:B------:R-:W2:Y:S01]  /*6ef0*/  LDG.E.U16 R4, desc[UR8][R8.64] ;  /* 0x0000000808047981 */ /* 0x000ea2000c1e1500 */
[----:B------:R-:W-:Y:S01]  /*6f00*/  IMAD.MOV.U32 R11, RZ, RZ, 0x3a2c32e4 ;  /* 0x3a2c32e4ff0b7424 */ /* 0x000fe200078e00ff */
[----:B------:R-:W-:Y:S01]  /*6f10*/  BSSY.RECONVERGENT B1, `(.L_x_20753) ;  /* 0x0000048000017945 */ /* 0x000fe20003800200 */
[----:B--2---:R-:W-:-:S04]  /*6f20*/  IMAD.U32 R4, R4, 0x10000, RZ ;  /* 0x0001000004047824 */ /* 0x004fc800078e00ff */
[C---:B------:R-:W-:Y:S01]  /*6f30*/  FMUL R5, |R4|.reuse, 16777216 ;  /* 0x4b80000004057820 */ /* 0x040fe20000400200 */
[C---:B------:R-:W-:Y:S02]  /*6f40*/  FSETP.GEU.AND P0, PT, |R4|.reuse, 1.175494350822287508e-38, PT ;  /* 0x008000000400780b */ /* 0x040fe40003f0e200 */
[----:B------:R-:W-:Y:S02]  /*6f50*/  FSETP.NEU.AND P2, PT, |R4|, 1, PT ;  /* 0x3f8000000400780b */ /* 0x000fe40003f4d200 */
[----:B------:R-:W-:-:S04]  /*6f60*/  FSEL R5, R5, |R4|, !P0 ;  /* 0x4000000405057208 */ /* 0x000fc80004000000 */
[----:B------:R-:W-:-:S04]  /*6f70*/  IADD3 R6, PT, PT, R5, -0x3f3504f3, RZ ;  /* 0xc0cafb0d05067810 */ /* 0x000fc80007ffe0ff */
        /* <DEDUP_REMOVED lines=21> */
[----:B------:R-:W-:Y:S02]  /*70d0*/  MOV R10, 0x391fcb8e ;  /* 0x391fcb8e000a7802 */ /* 0x000fe40000000f00 */
        /* <DEDUP_REMOVED lines=22> */
[----:B------:R-:W-:Y:S01]  /*7240*/  IADD3 R7, PT, PT, R10, 0x7f000000, RZ ;  /* 0x7f0000000a077810 */ /* 0x000fe20007ffe0ff */
[----:B-1----:R-:W-:Y:S02]  /*7250*/  IMAD R10, R9, 0x800000, -R10 ;  /* 0x00800000090a7824 */ /* 0x002fe400078e0a0a */
[----:B------:R-:W-:-:S04]  /*7260*/  FFMA R8, R5, R8, 0.055503588169813156128 ;  /* 0x3d6357bb05087423 */ /* 0x000fc80000000008 */
[----:B------:R-:W-:-:S04]  /*7270*/  FFMA R8, R5, R8, 0.24022644758224487305 ;  /* 0x3e75fdec05087423 */ /* 0x000fc80000000008 */
[----:B------:R-:W-:-:S04]  /*7280*/  FFMA R8, R5, R8, 0.69314718246459960938 ;  /* 0x3f31721805087423 */ /* 0x000fc80000000008 */
[----:B------:R-:W-:Y:S01]  /*7290*/  FFMA R8, R5, R8, 1 ;  /* 0x3f80000005087423 */ /* 0x000fe20000000008 */
[----:B------:R-:W-:-:S03]  /*72a0*/  MOV R5, 0x3f800000 ;  /* 0x3f80000000057802 */ /* 0x000fc60000000f00 */
        /* <DEDUP_REMOVED lines=14> */
.L_x_20754:
[----:B------:R-:W-:Y:S05]  /*7390*/  BSYNC.RECONVERGENT B1 ;  /* 0x0000000000017941 */ /* 0x000fea0003800200 */
.L_x_20753:
[----:B------:R-:W-:-:S05]  /*73a0*/  F2FP.BF16.F32.PACK_AB R5, RZ, R5 ;  /* 0x00000005ff05723e */ /* 0x000fca00000010ff */
[----:B------:R0:W-:Y:S02]  /*73b0*/  STS.U16 [R3], R5 ;  /* 0x0000000503007388 */ /* 0x0001e40000000400 */
.L_x_20702:
[----:B------:R-:W-:Y:S05]  /*73c0*/  BSYNC.RECONVERGENT B0 ;  /* 0x0000000000007941 */ /* 0x000fea0003800200 */
.L_x_20650:
[----:B------:R-:W-:Y:S01]  /*73d0*/  BAR.SYNC.DEFER_BLOCKING 0x0 ;  /* 0x0000000000007b1d */ /* 0x000fe20000010000 */
[----:B------:R-:W-:Y:S01]  /*73e0*/  UISETP.GE.U32.AND UP0, UPT, UR5, 0x42, UPT ;  /* 0x000000420500788c */ /* 0x000fe2000bf06070 */
[----:B------:R-:W-:-:S08]  /*73f0*/  ISETP.GT.U32.AND P1, PT, R2, 0x1f, PT ;  /* 0x0000001f0200780c */ /* 0x000fd00003f24070 */
[----:B------:R-:W-:Y:S05]  /*7400*/  BRA.U !UP0, `(.L_x_20755) ;  /* 0x0000000108307547 */ /* 0x000fea000b800000 */
.L_x_20756:
        /* <DEDUP_REMOVED lines=8> */
[----:B0-----:R-:W-:-:S05]  /*7490*/  @!P0 HADD2.BF16_V2 R4, R4.H0_H0, R5.H0_H0 ;  /* 0x2000000504048230 */ /* 0x001fca0000200800 */
[----:B------:R2:W-:Y:S01]  /*74a0*/  @!P0 STS.U16 [R3], R4 ;  /* 0x0000000403008388 */ /* 0x0005e20000000400 */
[----:B------:R-:W-:Y:S06]  /*74b0*/  BAR.SYNC.DEFER_BLOCKING 0x0 ;  /* 0x0000000000007b1d */ /* 0x000fec0000010000 */
[----:B------:R-:W-:Y:S05]  /*74c0*/  BRA.U UP0, `(.L_x_20756) ;  /* 0xfffffffd00d07547 */ /* 0x000fea000b83ffff */
.L_x_20755:
        /* <DEDUP_REMOVED lines=30> */
        .weak           $__internal_422_$__cuda_sm20_div_s64
        .type           $__internal_422_$__cuda_sm20_div_s64,@function
        .size           $__internal_422_$__cuda_sm20_div_s64,($__internal_423_$__cuda_sm20_rem_s64 - $__internal_422_$__cuda_sm20_div_s64)
$__internal_422_$__cuda_sm20_div_s64:
        /* <DEDUP_REMOVED lines=82> */
[----:B------:R-:W-:Y:S06]  /*7bd0*/  RET.REL.NODEC R12 `(uncontiguous_reducel3_bf16) ;  /* 0xffffff840c087950 */ /* 0x000fec0003c3ffff */
        .weak           $__internal_423_$__cuda_sm20_rem_s64
        .type           $__internal_423_$__cuda_sm20_rem_s64,@function
        .size           $__internal_423_$__cuda_sm20_rem_s64,(.L_x_30739 - $__internal_423_$__cuda_sm20_rem_s64)
$__internal_423_$__cuda_sm20_rem_s64:
        /* <DEDUP_REMOVED lines=76> */
[----:B------:R-:W-:Y:S06]  /*80a0*/  RET.REL.NODEC R26 `(uncontiguous_reducel3_bf16) ;  /* 0xffffff7c1ad47950 */ /* 0x000fec0003c3ffff */
.L_x_20757:
        /* <DEDUP_REMOVED lines=13> */
.L_x_30739:


//--------------------- .text.contiguous_cumulate_reducel3_bf16 --------------------------
	.section	.text.contiguous_cumulate_reducel3_bf16,"ax",@progbits
	.align	128
        .global         contiguous_cumulate_reducel3_bf16
        .type           contiguous_cumulate_reducel3_bf16,@function
        .size           contiguous_cumulate_reducel3_bf16,(.L_x_31374 - contiguous_cumulate_reducel3_bf16)
        .other          contiguous_cumulate_reducel3_bf16,@"STO_CUDA_ENTRY STV_DEFAULT"
contiguous_cumulate_reducel3_bf16:
.text.contiguous_cumulate_reducel3_bf16:
        /* <DEDUP_REMOVED lines=37> */
.L_x_20759:
[----:B------:R-:W-:Y:S05]  /*0250*/  BSYNC.RECONVERGENT B0 ;  /* 0x0000000000007941 */ /* 0x000fea0003800200 */
.L_x_20758:
[----:B------:R-:W-:Y:S01]  /*0260*/  BAR.SYNC.DEFER_BLOCKING 0x0 ;  /* 0x0000000000007b1d */ /* 0x000fe20000010000 */
[----:B------:R-:W-:-:S09]  /*0270*/  UISETP.GE.U32.AND UP0, UPT, UR5, 0x42, UPT ;  /* 0x000000420500788c */ /* 0x000fd2000bf06070 */
[----:B------:R-:W-:Y:S05]  /*0280*/  BRA.U !UP0, `(.L_x_20760) ;  /* 0x0000000108307547 */ /* 0x000fea000b800000 */
.L_x_20761:
        /* <DEDUP_REMOVED lines=12> */
.L_x_20760:
        /* <DEDUP_REMOVED lines=30> */
.L_x_20762:
        /* <DEDUP_REMOVED lines=13> */
.L_x_31374:


//--------------------- .text.contiguous_reducel3_bf16 --------------------------
	.section	.text.contiguous_reducel3_bf16,"ax",@progbits
	.align	128
        .global         contiguous_reducel3_bf16
        .type           contiguous_reducel3_bf16,@function
        .size           contiguous_reducel3_bf16,(.L_x_31375 - contiguous_reducel3_bf16)
        .other          contiguous_reducel3_bf16,@"STO_CUDA_ENTRY STV_DEFAULT"
contiguous_reducel3_bf16:
.text.contiguous_reducel3_bf16:
        /* <DEDUP_REMOVED lines=19> */
[----:B------:R-:W0:Y:S02]  /*0130*/  LDC.64 R6, c[0x0][0x388] ;  /* 0x0000e200ff067b82 */ /* 0x000e240000000a00 */
[----:B0-----:R-:W-:-:S05]  /*0140*/  IMAD.WIDE.U32 R6, R5, 0x2, R6 ;  /* 0x0000000205067825 */ /* 0x001fca00078e0006 */
        /* <DEDUP_REMOVED lines=10> */
[----:B------:R-:W-:-:S05]  /*01f0*/  IADD3 R8, PT, PT, R8, -R9, RZ ;  /* 0x8000000908087210 */ /* 0x000fca0007ffe0ff */
[C---:B------:R-:W-:Y:S01]  /*0200*/  FADD R11, R8.reuse, 1 ;  /* 0x3f800000080b7421 */ /* 0x040fe20000000000 */
[----:B------:R-:W-:Y:S01]  /*0210*/  FADD R10, R8, -1 ;  /* 0xbf800000080a7421 */ /* 0x000fe20000000000 */
[----:B------:R-:W-:-:S03]  /*0220*/  I2FP.F32.S32 R8, R9 ;  /* 0x0000000900087245 */ /* 0x000fc60000201400 */
[----:B------:R-:W-:Y:S01]  /*0230*/  FADD R6, R10, R10 ;  /* 0x0000000a0a067221 */ /* 0x000fe20000000000 */
[----:B------:R-:W0:Y:S01]  /*0240*/  MUFU.RCP R11, R11 ;  /* 0x0000000b000b7308 */ /* 0x000e220000001000 */
[----:B------:R-:W-:Y:S02]  /*0250*/  FFMA R8, R8, 1.1920928955078125e-07, R7 ;  /* 0x3400000008087823 */ /* 0x000fe40000000007 */
        /* <DEDUP_REMOVED lines=35> */
[----:B------:R-:W-:Y:S02]  /*0490*/  IADD3 R10, PT, PT, R13, 0x7f000000, RZ ;  /* 0x7f0000000d0a7810 */ /* 0x000fe40007ffe0ff */
[----:B-1----:R-:W-:Y:S01]  /*04a0*/  LEA R13, R12, -R13, 0x17 ;  /* 0x8000000d0c0d7211 */ /* 0x002fe200078eb8ff */
[----:B------:R-:W-:-:S04]  /*04b0*/  FFMA R11, R8, R11, 0.0096188392490148544312 ;  /* 0x3c1d9856080b7423 */ /* 0x000fc8000000000b */
[----:B------:R-:W-:-:S04]  /*04c0*/  FFMA R11, R8, R11, 0.055503588169813156128 ;  /* 0x3d6357bb080b7423 */ /* 0x000fc8000000000b */
[----:B------:R-:W-:-:S04]  /*04d0*/  FFMA R11, R8, R11, 0.24022644758224487305 ;  /* 0x3e75fdec080b7423 */ /* 0x000fc8000000000b */
[----:B------:R-:W-:-:S04]  /*04e0*/  FFMA R11, R8, R11, 0.69314718246459960938 ;  /* 0x3f317218080b7423 */ /* 0x000fc8000000000b */
        /* <DEDUP_REMOVED lines=16> */
.L_x_20766:
[----:B------:R-:W-:Y:S05]  /*05f0*/  BSYNC.RECONVERGENT B1 ;  /* 0x0000000000017941 */ /* 0x000fea0003800200 */
.L_x_20765:
[----:B------:R-:W0:Y:S02]  /*0600*/  LDCU.64 UR6, c[0x0][0x388] ;  /* 0x00007100ff0677ac */ /* 0x000e240008000a00 */
[----:B0-----:R-:W-:-:S04]  /*0610*/  LEA R10, P0, R4, UR6, 0x1 ;  /* 0x00000006040a7c11 */ /* 0x001fc8000f8008ff */
[----:B------:R-:W-:-:S05]  /*0620*/  LEA.HI.X R11, R4, UR7, RZ, 0x1, P0 ;  /* 0x00000007040b7c11 */ /* 0x000fca00080f0cff */
[----:B------:R-:W2:Y:S01]  /*0630*/  LDG.E.U16 R4, desc[UR8][R10.64] ;  /* 0x000000080a047981 */ /* 0x000ea2000c1e1500 */
[----:B------:R-:W-:Y:S01]  /*0640*/  BSSY.RECONVERGENT B1, `(.L_x_20767) ;  /* 0x0000047000017945 */ /* 0x000fe20003800200 */
[----:B--2---:R-:W-:-:S04]  /*0650*/  SHF.L.U32 R4, R4, 0x10, RZ ;  /* 0x0000001004047819 */ /* 0x004fc800000006ff */
[C---:B------:R-:W-:Y:S01]  /*0660*/  FSETP.GEU.AND P0, PT, |R4|.reuse, 1.175494350822287508e-38, PT ;  /* 0x008000000400780b */ /* 0x040fe20003f0e200 */
[C---:B------:R-:W-:Y:S01]  /*0670*/  FMUL R5, |R4|.reuse, 16777216 ;  /* 0x4b80000004057820 */ /* 0x040fe20000400200 */
[----:B------:R-:W-:-:S04]  /*0680*/  FSETP.NEU.AND P2, PT, |R4|, 1, PT ;  /* 0x3f8000000400780b */ /* 0x000fc80003f4d200 */
        /* <DEDUP_REMOVED lines=66> */
.L_x_20768:
[----:B------:R-:W-:Y:S05]  /*0ab0*/  BSYNC.RECONVERGENT B1 ;  /* 0x0000000000017941 */ /* 0x000fea0003800200 */
.L_x_20767:
[----:B------:R-:W-:-:S05]  /*0ac0*/  FADD R5, R5, R8 ;  /* 0x0000000805057221 */ /* 0x000fca0000000000 */
[----:B------:R-:W-:-:S05]  /*0ad0*/  F2FP.BF16.F32.PACK_AB R5, RZ, R5 ;  /* 0x00000005ff05723e */ /* 0x000fca00000010ff */
[----:B------:R0:W-:Y:S01]  /*0ae0*/  STS.U16 [R3], R5 ;  /* 0x0000000503007388 */ /* 0x0001e20000000400 */
[----:B------:R-:W-:Y:S05]  /*0af0*/  BRA `(.L_x_20769) ;  /* 0x00000004004c7947 */ /* 0x000fea0003800000 */
.L_x_20764:
[----:B------:R-:W-:-:S04]  /*0b00*/  ISETP.GE.U32.AND P0, PT, R5, UR10, PT ;  /* 0x0000000a05007c0c */ /* 0x000fc8000bf06070 */
[----:B------:R-:W-:-:S13]  /*0b10*/  ISETP.GE.U32.AND.EX P0, PT, RZ, UR11, PT, P0 ;  /* 0x0000000bff007c0c */ /* 0x000fda000bf06100 */
[----:B------:R-:W-:Y:S05]  /*0b20*/  @P0 BRA `(.L_x_20769) ;  /* 0x0000000400400947 */ /* 0x000fea0003800000 */
[----:B------:R-:W0:Y:S02]  /*0b30*/  LDCU.64 UR6, c[0x0][0x388] ;  /* 0x00007100ff0677ac */ /* 0x000e240008000a00 */
[----:B0-----:R-:W-:-:S04]  /*0b40*/  LEA R6, P0, R5, UR6, 0x1 ;  /* 0x0000000605067c11 */ /* 0x001fc8000f8008ff */
[----:B------:R-:W-:-:S05]  /*0b50*/  LEA.HI.X R7, R5, UR7, RZ, 0x1, P0 ;  /* 0x0000000705077c11 */ /* 0x000fca00080f0cff */
[----:B------:R-:W2:Y:S01]  /*0b60*/  LDG.E.U16 R4, desc[UR8][R6.64] ;  /* 0x0000000806047981 */ /* 0x000ea2000c1e1500 */
[----:B------:R-:W-:Y:S01]  /*0b70*/  HFMA2 R12, -RZ, RZ, 0.771484375, 0.21533203125 ;  /* 0x3a2c32e4ff0c7431 */ /* 0x000fe200000001ff */
        /* <DEDUP_REMOVED lines=27> */
[----:B------:R-:W-:Y:S01]  /*0d30*/  FFMA R12, R7, R12, 0.12022458761930465698 ;  /* 0x3df6384f070c7423 */ /* 0x000fe2000000000c */
        /* <DEDUP_REMOVED lines=44> */
.L_x_20771:
[----:B------:R-:W-:Y:S05]  /*1000*/  BSYNC.RECONVERGENT B1 ;  /* 0x0000000000017941 */ /* 0x000fea0003800200 */
.L_x_20770:
[----:B------:R-:W-:-:S05]  /*1010*/  F2FP.BF16.F32.PACK_AB R5, RZ, R5 ;  /* 0x00000005ff05723e */ /* 0x000fca00000010ff */
[----:B------:R1:W-:Y:S02]  /*1020*/  STS.U16 [R3], R5 ;  /* 0x0000000503007388 */ /* 0x0003e40000000400 */
.L_x_20769:
[----:B------:R-:W-:Y:S05]  /*1030*/  BSYNC.RECONVERGENT B0 ;  /* 0x0000000000007941 */ /* 0x000fea0003800200 */
.L_x_20763:
[----:B------:R-:W-:Y:S01]  /*1040*/  BAR.SYNC.DEFER_BLOCKING 0x0 ;  /* 0x0000000000007b1d */ /* 0x000fe20000010000 */
[----:B------:R-:W-:Y:S01]  /*1050*/  UISETP.GE.U32.AND UP0, UPT, UR5, 0x42, UPT ;  /* 0x000000420500788c */ /* 0x000fe2000bf06070 */
[----:B------:R-:W-:-:S08]  /*1060*/  ISETP.GT.U32.AND P1, PT, R2, 0x1f, PT ;  /* 0x0000001f0200780c */ /* 0x000fd00003f24070 */
[----:B------:R-:W-:Y:S05]  /*1070*/  BRA.U !UP0, `(.L_x_20772) ;  /* 0x0000000108307547 */ /* 0x000fea000b800000 */
.L_x_20773:
        /* <DEDUP_REMOVED lines=8> */
[----:B0-----:R-:W-:-:S05]  /*1100*/  @!P0 HADD2.BF16_V2 R4, R4.H0_H0, R5.H0_H0 ;  /* 0x2000000504048230 */ /* 0x001fca0000200800 */
[----:B------:R2:W-:Y:S01]  /*1110*/  @!P0 STS.U16 [R3], R4 ;  /* 0x0000000403008388 */ /* 0x0005e20000000400 */
[----:B------:R-:W-:Y:S06]  /*1120*/  BAR.SYNC.DEFER_BLOCKING 0x0 ;  /* 0x0000000000007b1d */ /* 0x000fec0000010000 */
[----:B------:R-:W-:Y:S05]  /*1130*/  BRA.U UP0, `(.L_x_20773) ;  /* 0xfffffffd00d07547 */ /* 0x000fea000b83ffff */
.L_x_20772:
        /* <DEDUP_REMOVED lines=30> */
.L_x_20774:
        /* <DEDUP_REMOVED lines=14> */
.L_x_31375:


//--------------------- .text.contiguous_reducel333_f16 --------------------------
	.section	.text.contiguous_reducel333_f16,"ax",@progbits
	.align	128
        .global         contiguous_reducel333_f16
        .type           contiguous_reducel333_f16,@function
        .size           contiguous_reducel333_f16,(.L_x_31376 - contiguous_reducel333_f16)
        .other          contiguous_reducel333_f16,@"STO_CUDA_ENTRY STV_DEFAULT"
contiguous_reducel333_f16:
.text.contiguous_reducel333_f16:
        /* <DEDUP_REMOVED lines=51> */
.L_x_20777:
        /* <DEDUP_REMOVED lines=56> */
.L_x_20776:
        /* <DEDUP_REMOVED lines=32> */
.L_x_20779:
        /* <DEDUP_REMOVED lines=19> */
.L_x_20780:
[----:B------:R-:W-:Y:S05]  /*09e0*/  @!P1 BRA `(.L_x_20778) ;  /* 0x0000000000289947 */ /* 0x000fea0003800000 */
[----:B------:R-:W-:Y:S01]  /*09f0*/  IMAD R8, R0, UR4, RZ ;  /* 0x0000000400087c24 */ /* 0x000fe2000f8e02ff */
[----:B------:R-:W-:-:S04]  /*0a00*/  IADD3 R6, PT, PT, -R6, RZ, RZ ;  /* 0x000000ff06067210 */ /* 0x000fc80007ffe1ff */
[----:B------:R-:W-:-:S05]  /*0a10*/  LEA R8, R8, R7, 0x1 ;  /* 0x0000000708087211 */ /* 0x000fca00078e08ff */
[----:B------:R-:W-:-:S07]  /*0a20*/  VIADD R9, R8, UR5 ;  /* 0x0000000508097c36 */ /* 0x000fce0008000000 */
.L_x_20781:
[----:B------:R0:W1:Y:S01]  /*0a30*/  LDS.U16 R11, [R9] ;  /* 0x00000000090b7984 */ /* 0x0000620000000400 */
[----:B------:R-:W-:-:S04]  /*0a40*/  IADD3 R6, PT, PT, R6, 0x1, RZ ;  /* 0x0000000106067810 */ /* 0x000fc80007ffe0ff */
[----:B------:R-:W-:Y:S02]  /*0a50*/  ISETP.NE.AND P0, PT, R6, RZ, PT ;  /* 0x000000ff0600720c */ /* 0x000fe40003f05270 */
[----:B0-----:R-:W-:Y:S01]  /*0a60*/  LEA R9, R0, R9, 0x1 ;  /* 0x0000000900097211 */ /* 0x001fe200078e08ff */
[----:B-1----:R-:W-:-:S10]  /*0a70*/  HADD2 R12, R12.H0_H0, R11.H0_H0 ;  /* 0x2000000b0c0c7230 */ /* 0x002fd40000000800 */
[----:B------:R-:W-:Y:S05]  /*0a80*/  @P0 BRA `(.L_x_20781) ;  /* 0xfffffffc00e80947 */ /* 0x000fea000383ffff */
.L_x_20778:
[----:B-1----:R2:W-:Y:S02]  /*0a90*/  STS.U16 [R7+UR5], R12 ;  /* 0x0000000c07007988 */ /* 0x0025e40008000405 */
.L_x_20775:
        /* <DEDUP_REMOVED lines=8> */
.L_x_20782:
        /* <DEDUP_REMOVED lines=14> */
.L_x_31376:


//--------------------- .text.contiguous_reducel33_f16 --------------------------
	.section	.text.contiguous_reducel33_f16,"ax",@progbits
	.align	128
        .global         contiguous_reducel33_f16
        .type           contiguous_reducel33_f16,@function
        .size           contiguous_reducel33_f16,(.L_x_30741 - contiguous_reducel33_f16)
        .other          contiguous_reducel33_f16,@"STO_CUDA_ENTRY STV_DEFAULT"
contiguous_reducel33_f16:
.text.contiguous_reducel33_f16:
        /* <DEDUP_REMOVED lines=43> */
.L_x_20801:
        /* <DEDUP_REMOVED lines=27> */
.L_x_20785:
[----:B------:R-:W-:Y:S01]  /*0460*/  MOV R27, R32 ;  /* 0x00000020001b7202 */ /* 0x000fe20000000f00 */
[----:B------:R-:W-:Y:S01]  /*0470*/  IMAD.MOV.U32 R2, RZ, RZ, R34 ;  /* 0x000000ffff027224 */ /* 0x000fe200078e0022 */
[----:B------:R-:W-:Y:S02]  /*0480*/  MOV R0, R35 ;  /* 0x0000002300007202 */ /* 0x000fe40000000f00 */
[----:B------:R-:W-:-:S07]  /*0490*/  MOV R9, 0x4b0 ;  /* 0x000004b000097802 */ /* 0x000fce0000000f00 */
[----:B012-4-:R-:W-:Y:S05]  /*04a0*/  CALL.REL.NOINC `($__internal_424_$__cuda_sm20_div_s64) ;  /* 0x0000003800b07944 */ /* 0x017fea0003c00000 */
        /* <DEDUP_REMOVED lines=8> */
.L_x_20786:
        /* <DEDUP_REMOVED lines=33> */
.L_x_20787:
[----:B------:R-:W-:Y:S01]  /*0740*/  MOV R27, R31 ;  /* 0x0000001f001b7202 */ /* 0x000fe20000000f00 */
[----:B------:R-:W-:Y:S01]  /*0750*/  IMAD.MOV.U32 R2, RZ, RZ, R34 ;  /* 0x000000ffff027224 */ /* 0x000fe200078e0022 */
[----:B------:R-:W-:Y:S02]  /*0760*/  MOV R0, R35 ;  /* 0x0000002300007202 */ /* 0x000fe40000000f00 */
[----:B------:R-:W-:-:S07]  /*0770*/  MOV R9, 0x790 ;  /* 0x0000079000097802 */ /* 0x000fce0000000f00 */
[----:B0---4-:R-:W-:Y:S05]  /*0780*/  CALL.REL.NOINC `($__internal_424_$__cuda_sm20_div_s64) ;  /* 0x0000003400f87944 */ /* 0x011fea0003c00000 */
        /* <DEDUP_REMOVED lines=9> */
.L_x_20788:
        /* <DEDUP_REMOVED lines=35> */
.L_x_20789:
[----:B------:R-:W-:Y:S01]  /*0a50*/  IMAD.MOV.U32 R27, RZ, RZ, R29 ;  /* 0x000000ffff1b7224 */ /* 0x000fe200078e001d */
[----:B------:R-:W-:Y:S01]  /*0a60*/  MOV R2, R32 ;  /* 0x0000002000027202 */ /* 0x000fe20000000f00 */
[----:B------:R-:W-:Y:S01]  /*0a70*/  IMAD.MOV.U32 R0, RZ, RZ, R33 ;  /* 0x000000ffff007224 */ /* 0x000fe200078e0021 */
[----:B------:R-:W-:-:S07]  /*0a80*/  MOV R9, 0xaa0 ;  /* 0x00000aa000097802 */ /* 0x000fce0000000f00 */
[----:B0---4-:R-:W-:Y:S05]  /*0a90*/  CALL.REL.NOINC `($__internal_424_$__cuda_sm20_div_s64) ;  /* 0x0000003400347944 */ /* 0x011fea0003c00000 */
        /* <DEDUP_REMOVED lines=9> */
.L_x_20790:
        /* <DEDUP_REMOVED lines=33> */
.L_x_20791:
[----:B------:R-:W-:Y:S01]  /*0d40*/  IMAD.MOV.U32 R27, RZ, RZ, R28 ;  /* 0x000000ffff1b7224 */ /* 0x000fe200078e001c */
[----:B------:R-:W-:Y:S02]  /*0d50*/  MOV R2, R32 ;  /* 0x0000002000027202 */ /* 0x000fe40000000f00 */
[----:B------:R-:W-:Y:S02]  /*0d60*/  MOV R0, R33 ;  /* 0x0000002100007202 */ /* 0x000fe40000000f00 */
[----:B------:R-:W-:-:S07]  /*0d70*/  MOV R9, 0xd90 ;  /* 0x00000d9000097802 */ /* 0x000fce0000000f00 */
[----:B0---4-:R-:W-:Y:S05]  /*0d80*/  CALL.REL.NOINC `($__internal_424_$__cuda_sm20_div_s64) ;  /* 0x0000003000787944 */ /* 0x011fea0003c00000 */
[----:B------:R-:W-:Y:S01]  /*0d90*/  IADD3 R25, P0, PT, RZ, -R11, RZ ;  /* 0x8000000bff197210 */ /* 0x000fe20007f1e0ff */
[----:B------:R-:W-:-:S04]  /*0da0*/  HFMA2 R29, -RZ, RZ, 0, 0 ;  /* 0x00000000ff1d7431 */ /* 0x000fc800000001ff */
[----:B------:R-:W-:-:S04]  /*0db0*/  IMAD.X R9, RZ, RZ, ~R2, P0 ;  /* 0x000000ffff097224 */ /* 0x000fc800000e0e02 */
[----:B------:R-:W-:Y:S02]  /*0dc0*/  IMAD R9, R9, R32, RZ ;  /* 0x0000002009097224 */ /* 0x000fe400078e02ff */
[----:B------:R-:W-:Y:S01]  /*0dd0*/  IMAD.WIDE.U32 R12, R32, R25, R28 ;  /* 0x00000019200c7225 */ /* 0x000fe200078e001c */
[----:B------:R-:W-:-:S03]  /*0de0*/  MOV R29, R11 ;  /* 0x0000000b001d7202 */ /* 0x000fc60000000f00 */
[----:B------:R-:W-:-:S04]  /*0df0*/  IMAD R9, R33, R25, R9 ;  /* 0x0000001921097224 */ /* 0x000fc800078e0209 */
[----:B------:R-:W-:-:S07]  /*0e00*/  IMAD.IADD R9, R13, 0x1, R9 ;  /* 0x000000010d097824 */ /* 0x000fce00078e0209 */
.L_x_20792:
[C---:B------:R-:W-:Y:S01]  /*0e10*/  IADD3 R30, PT, PT, R3.reuse, -0x1, RZ ;  /* 0xffffffff031e7810 */ /* 0x040fe20007ffe0ff */
        /* <DEDUP_REMOVED lines=33> */
.L_x_20793:
        /* <DEDUP_REMOVED lines=14> */
.L_x_20794:
        /* <DEDUP_REMOVED lines=34> */
.L_x_20795:
[----:B------:R-:W-:Y:S01]  /*1330*/  IMAD.MOV.U32 R27, RZ, RZ, R28 ;  /* 0x000000ffff1b7224 */ /* 0x000fe200078e001c */
[----:B------:R-:W-:Y:S02]  /*1340*/  MOV R2, R32 ;  /* 0x0000002000027202 */ /* 0x000fe40000000f00 */
[----:B------:R-:W-:Y:S02]  /*1350*/  MOV R0, R33 ;  /* 0x0000002100007202 */ /* 0x000fe40000000f00 */
[----:B------:R-:W-:-:S07]  /*1360*/  MOV R9, 0x1380 ;  /* 0x0000138000097802 */ /* 0x000fce0000000f00 */
[----:B0---4-:R-:W-:Y:S05]  /*1370*/  CALL.REL.NOINC `($__internal_424_$__cuda_sm20_div_s64) ;  /* 0x0000002800fc7944 */ /* 0x011fea0003c00000 */
        /* <DEDUP_REMOVED lines=9> */
.L_x_20796:
        /* <DEDUP_REMOVED lines=34> */
.L_x_20797:
[----:B------:R-:W-:Y:S01]  /*1630*/  MOV R27, R31 ;  /* 0x0000001f001b7202 */ /* 0x000fe20000000f00 */
[----:B------:R-:W-:Y:S01]  /*1640*/  IMAD.MOV.U32 R2, RZ, RZ, R32 ;  /* 0x000000ffff027224 */ /* 0x000fe200078e0020 */
[----:B------:R-:W-:Y:S02]  /*1650*/  MOV R0, R33 ;  /* 0x0000002100007202 */ /* 0x000fe40000000f00 */
[----:B------:R-:W-:-:S07]  /*1660*/  MOV R9, 0x1680 ;  /* 0x0000168000097802 */ /* 0x000fce0000000f00 */
[----:B0---4-:R-:W-:Y:S05]  /*1670*/  CALL.REL.NOINC `($__internal_424_$__cuda_sm20_div_s64) ;  /* 0x00000028003c7944 */ /* 0x011fea0003c00000 */
        /* <DEDUP_REMOVED lines=9> */
.L_x_20798:
[----:B------:R-:W-:Y:S01]  /*1710*/  IADD3 R31, PT, PT, R3, -0x4, RZ ;  /* 0xfffffffc031f7810 */ /* 0x000fe20007ffe0ff */
        /* <DEDUP_REMOVED lines=33> */
.L_x_20799:
        /* <DEDUP_REMOVED lines=14> */
.L_x_20800:
[----:B----4-:R-:W-:-:S06]  /*1a10*/  IMAD.WIDE.U32 R12, R31, 0x8, R22 ;  /* 0x000000081f0c7825 */ /* 0x010fcc00078e0016 */
[----:B------:R-:W2:Y:S01]  /*1a20*/  LDG.E.64 R12, desc[UR8][R12.64] ;  /* 0x000000080c0c7981 */ /* 0x000ea2000c1e1b00 */
[----:B------:R-:W-:Y:S01]  /*1a30*/  UIADD3 UR6, UPT, UPT, UR6, 0x8, URZ ;  /* 0x0000000806067890 */ /* 0x000fe2000fffe0ff */
[----:B------:R-:W-:Y:S01]  /*1a40*/  IMAD.MOV.U32 R29, RZ, RZ, R28 ;  /* 0x000000ffff1d7224 */ /* 0x000fe200078e001c */
[----:B------:R-:W-:Y:S01]  /*1a50*/  MOV R28, R34 ;  /* 0x00000022001c7202 */ /* 0x000fe20000000f00 */
[----:B------:R-:W-:Y:S01]  /*1a60*/  VIADD R3, R3, 0xfffffff8 ;  /* 0xfffffff803037836 */ /* 0x000fe20000000000 */
[----:B------:R-:W-:Y:S01]  /*1a70*/  UISETP.NE.AND UP0, UPT, UR6, URZ, UPT ;  /* 0x000000ff0600728c */ /* 0x000fe2000bf05270 */
[----:B------:R-:W-:Y:S01]  /*1a80*/  MOV R32, R11 ;  /* 0x0000000b00207202 */ /* 0x000fe20000000f00 */
[-C--:B--2---:R-:W-:Y:S02]  /*1a90*/  IMAD R0, R13, R33.reuse, RZ ;  /* 0x000000210d007224 */ /* 0x084fe400078e02ff */
[----:B------:R-:W-:-:S04]  /*1aa0*/  IMAD.WIDE.U32 R28, R12, R33, R28 ;  /* 0x000000210c1c7225 */ /* 0x000fc800078e001c */
[----:B------:R-:W-:-:S05]  /*1ab0*/  IMAD R9, R12, R9, R0 ;  /* 0x000000090c097224 */ /* 0x000fca00078e0200 */
[----:B------:R-:W-:Y:S01]  /*1ac0*/  IADD3 R29, PT, PT, R29, R9, RZ ;  /* 0x000000091d1d7210 */ /* 0x000fe20007ffe0ff */
[----:B------:R-:W-:Y:S06]  /*1ad0*/  BRA.U UP0, `(.L_x_20801) ;  /* 0xffffffe500f47547 */ /* 0x000fec000b83ffff */
[----:B------:R-:W-:-:S07]  /*1ae0*/  IADD3 R3, PT, PT, R3, 0x3, RZ ;  /* 0x0000000303037810 */ /* 0x000fce0007ffe0ff */
.L_x_20784:
        /* <DEDUP_REMOVED lines=33> */
.L_x_20803:
[----:B------:R-:W-:Y:S01]  /*1d00*/  IMAD.MOV.U32 R27, RZ, RZ, R32 ;  /* 0x000000ffff1b7224 */ /* 0x000fe200078e0020 */
[----:B------:R-:W-:Y:S02]  /*1d10*/  MOV R2, R16 ;  /* 0x0000001000027202 */ /* 0x000fe40000000f00 */
[----:B------:R-:W-:Y:S02]  /*1d20*/  MOV R0, R17 ;  /* 0x0000001100007202 */ /* 0x000fe40000000f00 */
[----:B------:R-:W-:-:S07]  /*1d30*/  MOV R9, 0x1d50 ;  /* 0x00001d5000097802 */ /* 0x000fce0000000f00 */
[----:B0-----:R-:W-:Y:S05]  /*1d40*/  CALL.REL.NOINC `($__internal_424_$__cuda_sm20_div_s64) ;  /* 0x0000002000887944 */ /* 0x001fea0003c00000 */
        /* <DEDUP_REMOVED lines=8> */
.L_x_20804:
        /* <DEDUP_REMOVED lines=35> */
.L_x_20805:
[----:B------:R-:W-:Y:S01]  /*2000*/  IMAD.MOV.U32 R27, RZ, RZ, R17 ;  /* 0x000000ffff1b7224 */ /* 0x000fe200078e0011 */
[----:B------:R-:W-:Y:S02]  /*2010*/  MOV R2, R18 ;  /* 0x0000001200027202 */ /* 0x000fe40000000f00 */
[----:B------:R-:W-:Y:S02]  /*2020*/  MOV R0, R19 ;  /* 0x0000001300007202 */ /* 0x000fe40000000f00 */
[----:B------:R-:W-:-:S07]  /*2030*/  MOV R9, 0x2050 ;  /* 0x0000205000097802 */ /* 0x000fce0000000f00 */
[----:B0-----:R-:W-:Y:S05]  /*2040*/  CALL.REL.NOINC `($__internal_424_$__cuda_sm20_div_s64) ;  /* 0x0000001c00c87944 */ /* 0x001fea0003c00000 */
        /* <DEDUP_REMOVED lines=9> */
.L_x_20806:
        /* <DEDUP_REMOVED lines=36> */
.L_x_20807:
[----:B------:R-:W-:Y:S01]  /*2320*/  MOV R27, R19 ;  /* 0x00000013001b7202 */ /* 0x000fe20000000f00 */
[----:B------:R-:W-:Y:S01]  /*2330*/  IMAD.MOV.U32 R2, RZ, RZ, R28 ;  /* 0x000000ffff027224 */ /* 0x000fe200078e001c */
[----:B------:R-:W-:Y:S02]  /*2340*/  MOV R0, R29 ;  /* 0x0000001d00007202 */ /* 0x000fe40000000f00 */
[----:B------:R-:W-:-:S07]  /*2350*/  MOV R9, 0x2370 ;  /* 0x0000237000097802 */ /* 0x000fce0000000f00 */
[----:B0-----:R-:W-:Y:S05]  /*2360*/  CALL.REL.NOINC `($__internal_424_$__cuda_sm20_div_s64) ;  /* 0x0000001c00007944 */ /* 0x001fea0003c00000 */
        /* <DEDUP_REMOVED lines=9> */
.L_x_20808:
        /* <DEDUP_REMOVED lines=33> */
[----:B------:R-:W-:Y:S02]  /*2610*/  IADD3 R13, PT, PT, -R11, RZ, RZ ;  /* 0x000000ff0b0d7210 */ /* 0x000fe40007ffe1ff */
[----:B------:R-:W-:-:S03]  /*2620*/  MOV R32, R11 ;  /* 0x0000000b00207202 */ /* 0x000fc60000000f00 */
[----:B------:R-:W-:Y:S01]  /*2630*/  IMAD R12, R28, R13, R18 ;  /* 0x0000000d1c0c7224 */ /* 0x000fe200078e0212 */
[----:B------:R-:W-:Y:S06]  /*2640*/  BRA `(.L_x_20810) ;  /* 0x0000000000347947 */ /* 0x000fec0003800000 */
.L_x_20809:
[----:B------:R-:W-:Y:S01]  /*2650*/  MOV R27, R18 ;  /* 0x00000012001b7202 */ /* 0x000fe20000000f00 */
[----:B------:R-:W-:Y:S01]  /*2660*/  IMAD.MOV.U32 R2, RZ, RZ, R28 ;  /* 0x000000ffff027224 */ /* 0x000fe200078e001c */
[----:B------:R-:W-:Y:S02]  /*2670*/  MOV R0, R29 ;  /* 0x0000001d00007202 */ /* 0x000fe40000000f00 */
[----:B------:R-:W-:-:S07]  /*2680*/  MOV R9, 0x26a0 ;  /* 0x000026a000097802 */ /* 0x000fce0000000f00 */
[----:B0-----:R-:W-:Y:S05]  /*2690*/  CALL.REL.NOINC `($__internal_424_$__cuda_sm20_div_s64) ;  /* 0x0000001800347944 */ /* 0x001fea0003c00000 */
[-C--:B------:R-:W-:Y:S01]  /*26a0*/  IADD3 R23, P0, PT, RZ, -R11.reuse, RZ ;  /* 0x8000000bff177210 */ /* 0x080fe20007f1e0ff */
[----:B------:R-:W-:Y:S01]  /*26b0*/  IMAD.MOV.U32 R19, RZ, RZ, RZ ;  /* 0x000000ffff137224 */ /* 0x000fe200078e00ff */
[----:B------:R-:W-:Y:S02]  /*26c0*/  MOV R32, R11 ;  /* 0x0000000b00207202 */ /* 0x000fe40000000f00 */
[----:B------:R-:W-:Y:S01]  /*26d0*/  IADD3.X R9, PT, PT, RZ, ~R2, RZ, P0, !PT ;  /* 0x80000002ff097210 */ /* 0x000fe200007fe4ff */
[----:B------:R-:W-:-:S04]  /*26e0*/  IMAD.WIDE.U32 R12, R28, R23, R18 ;  /* 0x000000171c0c7225 */ /* 0x000fc800078e0012 */
[----:B------:R-:W-:-:S04]  /*26f0*/  IMAD R9, R9, R28, RZ ;  /* 0x0000001c09097224 */ /* 0x000fc800078e02ff */
[----:B------:R-:W-:-:S05]  /*2700*/  IMAD R9, R29, R23, R9 ;  /* 0x000000171d097224 */ /* 0x000fca00078e0209 */
[----:B------:R-:W-:-:S07]  /*2710*/  IADD3 R9, PT, PT, R13, R9, RZ ;  /* 0x000000090d097210 */ /* 0x000fce0007ffe0ff */
.L_x_20810:
[----:B------:R-:W1:Y:S02]  /*2720*/  LDC.64 R10, c[0x0][0x398] ;  /* 0x0000e600ff0a7b82 */ /* 0x000e640000000a00 */
[----:B-1----:R-:W-:-:S06]  /*2730*/  IMAD.WIDE.U32 R10, R16, 0x8, R10 ;  /* 0x00000008100a7825 */ /* 0x002fcc00078e000a */
[----:B------:R-:W2:Y:S01]  /*2740*/  LDG.E.64 R10, desc[UR8][R10.64] ;  /* 0x000000080a0a7981 */ /* 0x000ea2000c1e1b00 */
[----:B------:R-:W-:Y:S01]  /*2750*/  IMAD.MOV.U32 R16, RZ, RZ, R20 ;  /* 0x000000ffff107224 */ /* 0x000fe200078e0014 */
[----:B------:R-:W-:Y:S01]  /*2760*/  IADD3 R3, PT, PT, R3, -0x4, RZ ;  /* 0xfffffffc03037810 */ /* 0x000fe20007ffe0ff */
[-C--:B--2---:R-:W-:Y:S02]  /*2770*/  IMAD R0, R11, R12.reuse, RZ ;  /* 0x0000000c0b007224 */ /* 0x084fe400078e02ff */
[----:B------:R-:W-:-:S04]  /*2780*/  IMAD.WIDE.U32 R28, R10, R12, R16 ;  /* 0x0000000c0a1c7225 */ /* 0x000fc800078e0010 */
[----:B------:R-:W-:-:S05]  /*2790*/  IMAD R9, R10, R9, R0 ;  /* 0x000000090a097224 */ /* 0x000fca00078e0200 */
[----:B------:R-:W-:-:S07]  /*27a0*/  IADD3 R29, PT, PT, R29, R9, RZ ;  /* 0x000000091d1d7210 */ /* 0x000fce0007ffe0ff */
.L_x_20802:
        /* <DEDUP_REMOVED lines=31> */
.L_x_20812:
        /* <DEDUP_REMOVED lines=13> */
.L_x_20813:
        /* <DEDUP_REMOVED lines=35> */
.L_x_20814:
        /* <DEDUP_REMOVED lines=8> */
[----:B------:R-:W-:Y:S02]  /*2d20*/  IMAD.X R9, RZ, RZ, ~R2, P0 ;  /* 0x000000ffff097224 */ /* 0x000fe400000e0e02 */
[----:B------:R-:W-:Y:S02]  /*2d30*/  IMAD.MOV.U32 R2, RZ, RZ, R11 ;  /* 0x000000ffff027224 */ /* 0x000fe400078e000b */
[----:B------:R-:W-:Y:S02]  /*2d40*/  IMAD R9, R9, R18, RZ ;  /* 0x0000001209097224 */ /* 0x000fe400078e02ff */
[----:B------:R-:W-:-:S04]  /*2d50*/  IMAD.WIDE.U32 R12, R18, R25, R12 ;  /* 0x00000019120c7225 */ /* 0x000fc800078e000c */
[----:B------:R-:W-:-:S05]  /*2d60*/  IMAD R9, R19, R25, R9 ;  /* 0x0000001913097224 */ /* 0x000fca00078e0209 */
[----:B------:R-:W-:-:S07]  /*2d70*/  IADD3 R9, PT, PT, R13, R9, RZ ;  /* 0x000000090d097210 */ /* 0x000fce0007ffe0ff */
.L_x_20815:
[----:B------:R-:W1:Y:S02]  /*2d80*/  LDC.64 R10, c[0x0][0x398] ;  /* 0x0000e600ff0a7b82 */ /* 0x000e640000000a00 */
[----:B-1----:R-:W-:-:S06]  /*2d90*/  IMAD.WIDE.U32 R16, R16, 0x8, R10 ;  /* 0x0000000810107825 */ /* 0x002fcc00078e000a */
[----:B------:R-:W2:Y:S01]  /*2da0*/  LDG.E.64 R16, desc[UR8][R16.64] ;  /* 0x0000000810107981 */ /* 0x000ea2000c1e1b00 */
[----:B------:R-:W-:Y:S01]  /*2db0*/  MOV R22, R20 ;  /* 0x0000001400167202 */ /* 0x000fe20000000f00 */
[----:B------:R-:W-:Y:S01]  /*2dc0*/  VIADD R3, R3, 0xfffffffe ;  /* 0xfffffffe03037836 */ /* 0x000fe20000000000 */
[----:B------:R-:W-:Y:S01]  /*2dd0*/  MOV R32, R2 ;  /* 0x0000000200207202 */ /* 0x000fe20000000f00 */
[-C--:B--2---:R-:W-:Y:S02]  /*2de0*/  IMAD R0, R17, R12.reuse, RZ ;  /* 0x0000000c11007224 */ /* 0x084fe400078e02ff */
[----:B------:R-:W-:-:S04]  /*2df0*/  IMAD.WIDE.U32 R28, R16, R12, R22 ;  /* 0x0000000c101c7225 */ /* 0x000fc800078e0016 */
[----:B------:R-:W-:-:S05]  /*2e00*/  IMAD R9, R16, R9, R0 ;  /* 0x0000000910097224 */ /* 0x000fca00078e0200 */
[----:B------:R-:W-:-:S07]  /*2e10*/  IADD3 R29, PT, PT, R29, R9, RZ ;  /* 0x000000091d1d7210 */ /* 0x000fce0007ffe0ff */
.L_x_20811:
        /* <DEDUP_REMOVED lines=26> */
[----:B------:R-:W-:-:S05]  /*2fc0*/  @!P1 LOP3.LUT R9, RZ, R10, RZ, 0x33, !PT ;  /* 0x0000000aff099212 */ /* 0x000fca00078e33ff */
[----:B------:R-:W-:Y:S01]  /*2fd0*/  IMAD.MOV.U32 R10, RZ, RZ, R9 ;  /* 0x000000ffff0a7224 */ /* 0x000fe200078e0009 */
[----:B------:R-:W-:Y:S06]  /*2fe0*/  BRA `(.L_x_20817) ;  /* 0x0000000000107947 */ /* 0x000fec0003800000 */
.L_x_20816:
[----:B------:R-:W-:-:S07]  /*2ff0*/  MOV R0, 0x3010 ;  /* 0x0000301000007802 */ /* 0x000fce0000000f00 */
[----:B0-----:R-:W-:Y:S05]  /*3000*/  CALL.REL.NOINC `($__internal_425_$__cuda_sm20_rem_s64) ;  /* 0x0000001400287944 */ /* 0x001fea0003c00000 */
[----:B------:R-:W-:Y:S01]  /*3010*/  MOV R10, R2 ;  /* 0x00000002000a7202 */ /* 0x000fe20000000f00 */
[----:B------:R-:W-:-:S07]  /*3020*/  IMAD.MOV.U32 R11, RZ, RZ, R9 ;  /* 0x000000ffff0b7224 */ /* 0x000fce00078e0009 */
.L_x_20817:
[----:B------:R-:W1:Y:S02]  /*3030*/  LDC.64 R12, c[0x0][0x398] ;  /* 0x0000e600ff0c7b82 */ /* 0x000e640000000a00 */
[----:B-1----:R-:W-:-:S06]  /*3040*/  IMAD.WIDE.U32 R2, R3, 0x8, R12 ;  /* 0x0000000803027825 */ /* 0x002fcc00078e000c */
[----:B------:R-:W2:Y:S02]  /*3050*/  LDG.E.64 R2, desc[UR8][R2.64] ;  /* 0x0000000802027981 */ /* 0x000ea4000c1e1b00 */
[-C--:B--2---:R-:W-:Y:S02]  /*3060*/  IMAD R9, R3, R10.reuse, RZ ;  /* 0x0000000a03097224 */ /* 0x084fe400078e02ff */
[----:B------:R-:W-:-:S04]  /*3070*/  IMAD.WIDE.U32 R28, R2, R10, R28 ;  /* 0x0000000a021c7225 */ /* 0x000fc800078e001c */
[----:B------:R-:W-:-:S05]  /*3080*/  IMAD R9, R2, R11, R9 ;  /* 0x0000000b02097224 */ /* 0x000fca00078e0209 */
[----:B------:R-:W-:-:S07]  /*3090*/  IADD3 R29, PT, PT, R29, R9, RZ ;  /* 0x000000091d1d7210 */ /* 0x000fce0007ffe0ff */
.L_x_20783:
[----:B------:R-:W1:Y:S02]  /*30a0*/  LDCU.64 UR4, c[0x0][0x388] ;  /* 0x00007100ff0477ac */ /* 0x000e640008000a00 */
[----:B-1----:R-:W-:-:S04]  /*30b0*/  LEA R2, P0, R28, UR4, 0x1 ;  /* 0x000000041c027c11 */ /* 0x002fc8000f8008ff */
[----:B------:R-:W-:-:S05]  /*30c0*/  LEA.HI.X R3, R28, UR5, R29, 0x1, P0 ;  /* 0x000000051c037c11 */ /* 0x000fca00080f0c1d */
[----:B------:R-:W2:Y:S01]  /*30d0*/  LDG.E.U16 R0, desc[UR8][R2.64] ;  /* 0x0000000802007981 */ /* 0x000ea2000c1e1500 */
[----:B------:R-:W-:Y:S01]  /*30e0*/  BSSY.RECONVERGENT B0, `(.L_x_20818) ;  /* 0x0000049000007945 */ /* 0x000fe20003800200 */
[----:B--2---:R-:W-:-:S05]  /*30f0*/  HADD2.F32 R0, -RZ, R0.H0_H0 ;  /* 0x20000000ff007230 */ /* 0x004fca0000004100 */
[C---:B------:R-:W-:Y:S01]  /*3100*/  FMUL R9, |R0|.reuse, 16777216 ;  /* 0x4b80000000097820 */ /* 0x040fe20000400200 */
[C---:B------:R-:W-:Y:S02]  /*3110*/  FSETP.GEU.AND P0, PT, |R0|.reuse, 1.175494350822287508e-38, PT ;  /* 0x008000000000780b */ /* 0x040fe40003f0e200 */
[----:B------:R-:W-:Y:S02]  /*3120*/  FSETP.NEU.AND P2, PT, |R0|, 1, PT ;  /* 0x3f8000000000780b */ /* 0x000fe40003f4d200 */
[----:B------:R-:W-:Y:S02]  /*3130*/  FSEL R9, R9, |R0|, !P0 ;  /* 0x4000000009097208 */ /* 0x000fe40004000000 */
[----:B------:R-:W-:Y:S02]  /*3140*/  FSEL R2, RZ, -24, P0 ;  /* 0xc1c00000ff027808 */ /* 0x000fe40000000000 */
        /* <DEDUP_REMOVED lines=8> */
[----:B------:R-:W1:Y:S03]  /*31d0*/  MUFU.RCP R11, R11 ;  /* 0x0000000b000b7308 */ /* 0x000e660000001000 */
[----:B-1----:R-:W-:Y:S01]  /*31e0*/  FMUL R13, R11, R12 ;  /* 0x0000000c0b0d7220 */ /* 0x002fe20000400000 */
        /* <DEDUP_REMOVED lines=22> */
[----:B------:R-:W1:Y:S01]  /*3350*/  FRND R10, R3 ;  /* 0x00000003000a7307 */ /* 0x000e620000201000 */
[----:B------:R-:W-:Y:S01]  /*3360*/  FADD R17, R12, -R17 ;  /* 0x800000110c117221 */ /* 0x000fe20000000000 */
[----:B------:R-:W-:Y:S01]  /*3370*/  FFMA R2, R2, 3, -R3 ;  /* 0x4040000002027823 */ /* 0x000fe20000000803 */
[----:B------:R-:W-:-:S03]  /*3380*/  FSETP.GEU.AND P1, PT, R3, RZ, PT ;  /* 0x000000ff0300720b */ /* 0x000fc60003f2e000 */
[----:B------:R-:W-:Y:S01]  /*3390*/  FFMA R2, R17, 3, R2 ;  /* 0x4040000011027823 */ /* 0x000fe20000000002 */
[----:B-1----:R-:W-:Y:S01]  /*33a0*/  FADD R9, R3, -R10 ;  /* 0x8000000a03097221 */ /* 0x002fe20000000000 */
[----:B------:R-:W-:-:S03]  /*33b0*/  FSETP.GT.AND P0, PT, R10, RZ, PT ;  /* 0x000000ff0a00720b */ /* 0x000fc60003f04000 */
[----:B------:R-:W-:Y:S01]  /*33c0*/  FADD R2, R2, R9 ;  /* 0x0000000902027221 */ /* 0x000fe20000000000 */
[----:B------:R-:W-:Y:S02]  /*33d0*/  SEL R10, RZ, 0x83000000, P0 ;  /* 0x83000000ff0a7807 */ /* 0x000fe40000000000 */
[----:B------:R-:W-:Y:S01]  /*33e0*/  FSETP.GT.AND P0, PT, |R3|, 152, PT ;  /* 0x431800000300780b */ /* 0x000fe20003f04200 */
[----:B------:R-:W-:Y:S02]  /*33f0*/  FFMA R9, R2, R11, 0.0013391353422775864601 ;  /* 0x3aaf85ed02097423 */ /* 0x000fe4000000000b */
[----:B------:R-:W1:Y:S01]  /*3400*/  F2I.NTZ R11, R3 ;  /* 0x00000003000b7305 */ /* 0x000e620000203100 */
[----:B------:R-:W-:Y:S02]  /*3410*/  VIADD R12, R10, 0x7f000000 ;  /* 0x7f0000000a0c7836 */ /* 0x000fe40000000000 */
[----:B------:R-:W-:-:S04]  /*3420*/  FFMA R9, R2, R9, 0.0096188392490148544312 ;  /* 0x3c1d985602097423 */ /* 0x000fc80000000009 */
[----:B------:R-:W-:-:S04]  /*3430*/  FFMA R9, R2, R9, 0.055503588169813156128 ;  /* 0x3d6357bb02097423 */ /* 0x000fc80000000009 */
[----:B------:R-:W-:-:S04]  /*3440*/  FFMA R9, R2, R9, 0.24022644758224487305 ;  /* 0x3e75fdec02097423 */ /* 0x000fc80000000009 */
[----:B------:R-:W-:Y:S01]  /*3450*/  FFMA R9, R2, R9, 0.69314718246459960938 ;  /* 0x3f31721802097423 */ /* 0x000fe20000000009 */
[----:B-1----:R-:W-:-:S03]  /*3460*/  LEA R10, R11, -R10, 0x17 ;  /* 0x8000000a0b0a7211 */ /* 0x002fc600078eb8ff */
        /* <DEDUP_REMOVED lines=16> */
.L_x_20819:
[----:B------:R-:W-:Y:S05]  /*3570*/  BSYNC.RECONVERGENT B0 ;  /* 0x0000000000007941 */ /* 0x000fea0003800200 */
.L_x_20818:
[----:B------:R-:W-:Y:S02]  /*3580*/  F2FP.F16.F32.PACK_AB R2, RZ, R2 ;  /* 0x00000002ff02723e */ /* 0x000fe400000000ff */
[----:B------:R-:W-:-:S03]  /*3590*/  ISETP.NE.AND P0, PT, R8, RZ, PT ;  /* 0x000000ff0800720c */ /* 0x000fc60003f05270 */
[----:B------:R1:W-:Y:S01]  /*35a0*/  STS.U16 [R4], R2 ;  /* 0x0000000204007388 */ /* 0x0003e20000000400 */
[----:B------:R-:W-:Y:S09]  /*35b0*/  BAR.SYNC.DEFER_BLOCKING 0x0 ;  /* 0x0000000000007b1d */ /* 0x000ff20000010000 */
[----:B-1----:R-:W-:Y:S05]  /*35c0*/  @P0 EXIT ;  /* 0x000000000000094d */ /* 0x002fea0003800000 */
[----:B------:R-:W-:-:S13]  /*35d0*/  ISETP.GT.U32.AND P0, PT, R5, 0x1, PT ;  /* 0x000000010500780c */ /* 0x000fda0003f04070 */
[----:B------:R-:W1:Y:S01]  /*35e0*/  @!P0 S2R R3, SR_CgaCtaId ;  /* 0x0000000000038919 */ /* 0x000e620000008800 */
        /* <DEDUP_REMOVED lines=24> */
.L_x_20822:
        /* <DEDUP_REMOVED lines=56> */
.L_x_20821:
        /* <DEDUP_REMOVED lines=32> */
.L_x_20824:
        /* <DEDUP_REMOVED lines=19> */
.L_x_20825:
[----:B------:R-:W-:Y:S05]  /*3e20*/  @!P1 BRA `(.L_x_20823) ;  /* 0x0000000000289947 */ /* 0x000fea0003800000 */
[----:B------:R-:W-:Y:S01]  /*3e30*/  IMAD R0, R6, UR4, RZ ;  /* 0x0000000406007c24 */ /* 0x000fe2000f8e02ff */
[----:B------:R-:W-:-:S03]  /*3e40*/  IADD3 R5, PT, PT, -R5, RZ, RZ ;  /* 0x000000ff05057210 */ /* 0x000fc60007ffe1ff */
[----:B------:R-:W-:-:S05]  /*3e50*/  IMAD R0, R0, 0x2, R7 ;  /* 0x0000000200007824 */ /* 0x000fca00078e0207 */
[----:B------:R-:W-:-:S07]  /*3e60*/  IADD3 R3, PT, PT, R0, UR5, RZ ;  /* 0x0000000500037c10 */ /* 0x000fce000fffe0ff */
.L_x_20826:
[----:B------:R3:W2:Y:S01]  /*3e70*/  LDS.U16 R9, [R3] ;  /* 0x0000000003097984 */ /* 0x0006a20000000400 */
[----:B------:R-:W-:-:S05]  /*3e80*/  VIADD R5, R5, 0x1 ;  /* 0x0000000105057836 */ /* 0x000fca0000000000 */
[----:B------:R-:W-:Y:S02]  /*3e90*/  ISETP.NE.AND P0, PT, R5, RZ, PT ;  /* 0x000000ff0500720c */ /* 0x000fe40003f05270 */
[----:B---3--:R-:W-:Y:S01]  /*3ea0*/  LEA R3, R6, R3, 0x1 ;  /* 0x0000000306037211 */ /* 0x008fe200078e08ff */
[----:B--2---:R-:W-:-:S10]  /*3eb0*/  HADD2 R8, R8.H0_H0, R9.H0_H0 ;  /* 0x2000000908087230 */ /* 0x004fd40000000800 */
[----:B------:R-:W-:Y:S05]  /*3ec0*/  @P0 BRA `(.L_x_20826) ;  /* 0xfffffffc00e80947 */ /* 0x000fea000383ffff */
.L_x_20823:
[----:B--2---:R2:W-:Y:S02]  /*3ed0*/  STS.U16 [R7+UR5], R8 ;  /* 0x0000000807007988 */ /* 0x0045e40008000405 */
.L_x_20820:
        /* <DEDUP_REMOVED lines=9> */
        .weak           $__internal_424_$__cuda_sm20_div_s64
        .type           $__internal_424_$__cuda_sm20_div_s64,@function
        .size           $__internal_424_$__cuda_sm20_div_s64,($__internal_425_$__cuda_sm20_rem_s64 - $__internal_424_$__cuda_sm20_div_s64)
$__internal_424_$__cuda_sm20_div_s64:
        /* <DEDUP_REMOVED lines=83> */
[----:B------:R-:W-:Y:S06]  /*44a0*/  RET.REL.NODEC R12 `(contiguous_reducel33_f16) ;  /* 0xffffffb80cd47950 */ /* 0x000fec0003c3ffff */
        .weak           $__internal_425_$__cuda_sm20_rem_s64
        .type           $__internal_425_$__cuda_sm20_rem_s64,@function
        .size           $__internal_425_$__cuda_sm20_rem_s64,(.L_x_30741 - $__internal_425_$__cuda_sm20_rem_s64)
$__internal_425_$__cuda_sm20_rem_s64:
        /* <DEDUP_REMOVED lines=66> */
[----:B------:R-:W-:Y:S06]  /*48d0*/  RET.REL.NODEC R10 `(contiguous_reducel33_f16) ;  /* 0xffffffb40ac87950 */ /* 0x000fec0003c3ffff */
.L_x_20827:
        /* <DEDUP_REMOVED lines=10> */
.L_x_30741:


//--------------------- .text.contiguous_reducel322_f16 --------------------------
	.section	.text.contiguous_reducel322_f16,"ax",@progbits
	.align	128
        .global         contiguous_reducel322_f16
        .type           contiguous_reducel322_f16,@function
        .size           contiguous_reducel322_f16,(.L_x_31378 - contiguous_reducel322_f16)
        .other          contiguous_reducel322_f16,@"STO_CUDA_ENTRY STV_DEFAULT"
contiguous_reducel322_f16:
.text.contiguous_reducel322_f16:
        /* <DEDUP_REMOVED lines=45> */
.L_x_20829:
        /* <DEDUP_REMOVED lines=13> */
.L_x_20830:
[----:B------:R-:W-:Y:S05]  /*03a0*/  BSYNC.RECONVERGENT B0 ;  /* 0x0000000000007941 */ /* 0x000fea0003800200 */
.L_x_20828:
[----:B------:R-:W-:Y:S01]  /*03b0*/  BAR.SYNC.DEFER_BLOCKING 0x0 ;  /* 0x0000000000007b1d */ /* 0x000fe20000010000 */
[----:B------:R-:W-:Y:S02]  /*03c0*/  ISETP.GE.U32.AND P1, PT, R3, 0x42, PT ;  /* 0x000000420300780c */ /* 0x000fe40003f26070 */
[----:B------:R-:W-:-:S11]  /*03d0*/  ISETP.GT.U32.AND P0, PT, R0, 0x1f, PT ;  /* 0x0000001f0000780c */ /* 0x000fd60003f04070 */
[----:B------:R-:W-:Y:S05]  /*03e0*/  @!P1 BRA `(.L_x_20831) ;  /* 0x0000000000309947 */ /* 0x000fea0003800000 */
.L_x_20832:
        /* <DEDUP_REMOVED lines=12> */
.L_x_20831:
        /* <DEDUP_REMOVED lines=40> */
.L_x_20833:
        /* <DEDUP_REMOVED lines=13> */
.L_x_31378:


//--------------------- .text.contiguous_reducel32_f16 --------------------------
	.section	.text.contiguous_reducel32_f16,"ax",@progbits
	.align	128
        .global         contiguous_reducel32_f16
        .type           contiguous_reducel32_f16,@function
        .size           contiguous_reducel32_f16,(.L_x_30743 - contiguous_reducel32_f16)
        .other          contiguous_reducel32_f16,@"STO_CUDA_ENTRY STV_DEFAULT"
contiguous_reducel32_f16:
.text.contiguous_reducel32_f16:
        /* <DEDUP_REMOVED lines=55> */
.L_x_20862:
        /* <DEDUP_REMOVED lines=32> */
.L_x_20839:
[----:B------:R-:W-:Y:S01]  /*0570*/  IMAD.MOV.U32 R26, RZ, RZ, R6 ;  /* 0x000000ffff1a7224 */ /* 0x000fe200078e0006 */
[----:B------:R-:W-:Y:S01]  /*0580*/  MOV R13, R7 ;  /* 0x00000007000d7202 */ /* 0x000fe20000000f00 */
[----:B------:R-:W-:Y:S01]  /*0590*/  IMAD.MOV.U32 R14, RZ, RZ, R38 ;  /* 0x000000ffff0e7224 */ /* 0x000fe200078e0026 */
[----:B------:R-:W-:Y:S02]  /*05a0*/  MOV R11, R39 ;  /* 0x00000027000b7202 */ /* 0x000fe40000000f00 */
[----:B------:R-:W-:-:S07]  /*05b0*/  MOV R12, 0x5d0 ;  /* 0x000005d0000c7802 */ /* 0x000fce0000000f00 */
[----:B-12---:R-:W-:Y:S05]  /*05c0*/  CALL.REL.NOINC `($__internal_426_$__cuda_sm20_div_s64) ;  /* 0x0000007000b47944 */ /* 0x006fea0003c00000 */
        /* <DEDUP_REMOVED lines=9> */
.L_x_20840:
[----:B------:R-:W-:Y:S05]  /*0660*/  BSYNC.RECONVERGENT B1 ;  /* 0x0000000000017941 */ /* 0x000fea0003800200 */
.L_x_20838:
        /* <DEDUP_REMOVED lines=33> */
.L_x_20842:
[----:B------:R-:W-:Y:S01]  /*0880*/  IMAD.MOV.U32 R26, RZ, RZ, R20 ;  /* 0x000000ffff1a7224 */ /* 0x000fe200078e0014 */
[----:B------:R-:W-:Y:S01]  /*0890*/  MOV R13, R9 ;  /* 0x00000009000d7202 */ /* 0x000fe20000000f00 */
[----:B------:R-:W-:Y:S01]  /*08a0*/  IMAD.MOV.U32 R14, RZ, RZ, R38 ;  /* 0x000000ffff0e7224 */ /* 0x000fe200078e0026 */
[----:B------:R-:W-:Y:S02]  /*08b0*/  MOV R11, R39 ;  /* 0x00000027000b7202 */ /* 0x000fe40000000f00 */
[----:B------:R-:W-:-:S07]  /*08c0*/  MOV R12, 0x8e0 ;  /* 0x000008e0000c7802 */ /* 0x000fce0000000f00 */
[----:B-1----:R-:W-:Y:S05]  /*08d0*/  CALL.REL.NOINC `($__internal_426_$__cuda_sm20_div_s64) ;  /* 0x0000006c00f07944 */ /* 0x002fea0003c00000 */
        /* <DEDUP_REMOVED lines=9> */
.L_x_20843:
[----:B------:R-:W-:Y:S05]  /*0970*/  BSYNC.RECONVERGENT B1 ;  /* 0x0000000000017941 */ /* 0x000fea0003800200 */
.L_x_20841:
        /* <DEDUP_REMOVED lines=34> */
.L_x_20845:
[----:B------:R-:W-:Y:S01]  /*0ba0*/  MOV R26, R34 ;  /* 0x00000022001a7202 */ /* 0x000fe20000000f00 */
[----:B------:R-:W-:Y:S01]  /*0bb0*/  IMAD.MOV.U32 R13, RZ, RZ, R35 ;  /* 0x000000ffff0d7224 */ /* 0x000fe200078e0023 */
[----:B------:R-:W-:Y:S01]  /*0bc0*/  MOV R14, R20 ;  /* 0x00000014000e7202 */ /* 0x000fe20000000f00 */
[----:B------:R-:W-:Y:S01]  /*0bd0*/  IMAD.MOV.U32 R11, RZ, RZ, R21 ;  /* 0x000000ffff0b7224 */ /* 0x000fe200078e0015 */
[----:B------:R-:W-:-:S07]  /*0be0*/  MOV R12, 0xc00 ;  /* 0x00000c00000c7802 */ /* 0x000fce0000000f00 */
[----:B-1----:R-:W-:Y:S05]  /*0bf0*/  CALL.REL.NOINC `($__internal_426_$__cuda_sm20_div_s64) ;  /* 0x0000006c00287944 */ /* 0x002fea0003c00000 */
        /* <DEDUP_REMOVED lines=10> */
.L_x_20846:
[----:B------:R-:W-:Y:S05]  /*0ca0*/  BSYNC.RECONVERGENT B1 ;  /* 0x0000000000017941 */ /* 0x000fea0003800200 */
.L_x_20844:
        /* <DEDUP_REMOVED lines=34> */
.L_x_20848:
        /* <DEDUP_REMOVED lines=16> */
.L_x_20849:
[----:B------:R-:W-:Y:S05]  /*0fd0*/  BSYNC.RECONVERGENT B1 ;  /* 0x0000000000017941 */ /* 0x000fea0003800200 */
.L_x_20847:
        /* <DEDUP_REMOVED lines=36> */
.L_x_20851:
        /* <DEDUP_REMOVED lines=16> */
.L_x_20852:
[----:B------:R-:W-:Y:S05]  /*1320*/  BSYNC.RECONVERGENT B1 ;  /* 0x0000000000017941 */ /* 0x000fea0003800200 */
.L_x_20850:
        /* <DEDUP_REMOVED lines=35> */
.L_x_20854:
[----:B------:R-:W-:Y:S01]  /*1560*/  IMAD.MOV.U32 R26, RZ, RZ, R34 ;  /* 0x000000ffff1a7224 */ /* 0x000fe200078e0022 */
[----:B------:R-:W-:Y:S01]  /*1570*/  MOV R13, R35 ;  /* 0x00000023000d7202 */ /* 0x000fe20000000f00 */
[----:B------:R-:W-:Y:S01]  /*1580*/  IMAD.MOV.U32 R14, RZ, RZ, R20 ;  /* 0x000000ffff0e7224 */ /* 0x000fe200078e0014 */
[----:B------:R-:W-:Y:S02]  /*1590*/  MOV R11, R21 ;  /* 0x00000015000b7202 */ /* 0x000fe40000000f00 */
[----:B------:R-:W-:-:S07]  /*15a0*/  MOV R12, 0x15c0 ;  /* 0x000015c0000c7802 */ /* 0x000fce0000000f00 */
[----:B-1----:R-:W-:Y:S05]  /*15b0*/  CALL.REL.NOINC `($__internal_426_$__cuda_sm20_div_s64) ;  /* 0x0000006000b87944 */ /* 0x002fea0003c00000 */
        /* <DEDUP_REMOVED lines=10> */
.L_x_20855:
[----:B------:R-:W-:Y:S05]  /*1660*/  BSYNC.RECONVERGENT B1 ;  /* 0x0000000000017941 */ /* 0x000fea0003800200 */
.L_x_20853:
        /* <DEDUP_REMOVED lines=34> */
.L_x_20857:
[----:B------:R-:W-:Y:S01]  /*1890*/  IMAD.MOV.U32 R26, RZ, RZ, R38 ;  /* 0x000000ffff1a7224 */ /* 0x000fe200078e0026 */
[----:B------:R-:W-:Y:S01]  /*18a0*/  MOV R13, R39 ;  /* 0x00000027000d7202 */ /* 0x000fe20000000f00 */
[----:B------:R-:W-:Y:S01]  /*18b0*/  IMAD.MOV.U32 R14, RZ, RZ, R20 ;  /* 0x000000ffff0e7224 */ /* 0x000fe200078e0014 */
[----:B------:R-:W-:Y:S02]  /*18c0*/  MOV R11, R21 ;  /* 0x00000015000b7202 */ /* 0x000fe40000000f00 */
[----:B------:R-:W-:-:S07]  /*18d0*/  MOV R12, 0x18f0 ;  /* 0x000018f0000c7802 */ /* 0x000fce0000000f00 */
[----:B-1----:R-:W-:Y:S05]  /*18e0*/  CALL.REL.NOINC `($__internal_426_$__cuda_sm20_div_s64) ;  /* 0x0000005c00ec7944 */ /* 0x002fea0003c00000 */
        /* <DEDUP_REMOVED lines=10> */
.L_x_20858:
[----:B------:R-:W-:Y:S05]  /*1990*/  BSYNC.RECONVERGENT B1 ;  /* 0x0000000000017941 */ /* 0x000fea0003800200 */
.L_x_20856:
        /* <DEDUP_REMOVED lines=35> */
.L_x_20860:
[----:B------:R-:W-:Y:S01]  /*1bd0*/  MOV R26, R34 ;  /* 0x00000022001a7202 */ /* 0x000fe20000000f00 */
[----:B------:R-:W-:Y:S01]  /*1be0*/  IMAD.MOV.U32 R13, RZ, RZ, R35 ;  /* 0x000000ffff0d7224 */ /* 0x000fe200078e0023 */
[----:B------:R-:W-:Y:S01]  /*1bf0*/  MOV R14, R20 ;  /* 0x00000014000e7202 */ /* 0x000fe20000000f00 */
[----:B------:R-:W-:Y:S01]  /*1c00*/  IMAD.MOV.U32 R11, RZ, RZ, R21 ;  /* 0x000000ffff0b7224 */ /* 0x000fe200078e0015 */
[----:B------:R-:W-:-:S07]  /*1c10*/  MOV R12, 0x1c30 ;  /* 0x00001c30000c7802 */ /* 0x000fce0000000f00 */
[----:B-1----:R-:W-:Y:S05]  /*1c20*/  CALL.REL.NOINC `($__internal_426_$__cuda_sm20_div_s64) ;  /* 0x0000005c001c7944 */ /* 0x002fea0003c00000 */
        /* <DEDUP_REMOVED lines=10> */
.L_x_20861:
[----:B------:R-:W-:Y:S05]  /*1cd0*/  BSYNC.RECONVERGENT B1 ;  /* 0x0000000000017941 */ /* 0x000fea0003800200 */
.L_x_20859:
        /* <DEDUP_REMOVED lines=8> */
.L_x_20837:
        /* <DEDUP_REMOVED lines=36> */
.L_x_20865:
[----:B------:R-:W-:Y:S01]  /*1fa0*/  IMAD.MOV.U32 R26, RZ, RZ, R6 ;  /* 0x000000ffff1a7224 */ /* 0x000fe200078e0006 */
[----:B------:R-:W-:Y:S01]  /*1fb0*/  MOV R13, R7 ;  /* 0x00000007000d7202 */ /* 0x000fe20000000f00 */
[----:B------:R-:W-:Y:S01]  /*1fc0*/  IMAD.MOV.U32 R14, RZ, RZ, R16 ;  /* 0x000000ffff0e7224 */ /* 0x000fe200078e0010 */
[----:B------:R-:W-:Y:S02]  /*1fd0*/  MOV R11, R17 ;  /* 0x00000011000b7202 */ /* 0x000fe40000000f00 */
[----:B------:R-:W-:-:S07]  /*1fe0*/  MOV R12, 0x2000 ;  /* 0x00002000000c7802 */ /* 0x000fce0000000f00 */
[----:B-1----:R-:W-:Y:S05]  /*1ff0*/  CALL.REL.NOINC `($__internal_426_$__cuda_sm20_div_s64) ;  /* 0x0000005800287944 */ /* 0x002fea0003c00000 */
        /* <DEDUP_REMOVED lines=9> */
.L_x_20866:
[----:B------:R-:W-:Y:S05]  /*2090*/  BSYNC.RECONVERGENT B1 ;  /* 0x0000000000017941 */ /* 0x000fea0003800200 */
.L_x_20864:
        /* <DEDUP_REMOVED lines=34> */
.L_x_20868:
[----:B------:R-:W-:Y:S01]  /*22c0*/  IMAD.MOV.U32 R26, RZ, RZ, R20 ;  /* 0x000000ffff1a7224 */ /* 0x000fe200078e0014 */
[----:B------:R-:W-:Y:S01]  /*22d0*/  MOV R13, R9 ;  /* 0x00000009000d7202 */ /* 0x000fe20000000f00 */
[----:B------:R-:W-:Y:S01]  /*22e0*/  IMAD.MOV.U32 R14, RZ, RZ, R16 ;  /* 0x000000ffff0e7224 */ /* 0x000fe200078e0010 */
[----:B------:R-:W-:Y:S02]  /*22f0*/  MOV R11, R17 ;  /* 0x00000011000b7202 */ /* 0x000fe40000000f00 */
[----:B------:R-:W-:-:S07]  /*2300*/  MOV R12, 0x2320 ;  /* 0x00002320000c7802 */ /* 0x000fce0000000f00 */
[----:B-1----:R-:W-:Y:S05]  /*2310*/  CALL.REL.NOINC `($__internal_426_$__cuda_sm20_div_s64) ;  /* 0x0000005400607944 */ /* 0x002fea0003c00000 */
        /* <DEDUP_REMOVED lines=11> */
.L_x_20869:
[----:B------:R-:W-:Y:S05]  /*23d0*/  BSYNC.RECONVERGENT B1 ;  /* 0x0000000000017941 */ /* 0x000fea0003800200 */
.L_x_20867:
        /* <DEDUP_REMOVED lines=36> */
.L_x_20871:
        /* <DEDUP_REMOVED lines=16> */
.L_x_20872:
[----:B------:R-:W-:Y:S05]  /*2720*/  BSYNC.RECONVERGENT B1 ;  /* 0x0000000000017941 */ /* 0x000fea0003800200 */
.L_x_20870:
        /* <DEDUP_REMOVED lines=35> */
.L_x_20874:
[----:B------:R-:W-:Y:S01]  /*2960*/  MOV R26, R18 ;  /* 0x00000012001a7202 */ /* 0x000fe20000000f00 */
[----:B------:R-:W-:Y:S01]  /*2970*/  IMAD.MOV.U32 R14, RZ, RZ, R16 ;  /* 0x000000ffff0e7224 */ /* 0x000fe200078e0010 */
[----:B------:R-:W-:Y:S02]  /*2980*/  MOV R13, R19 ;  /* 0x00000013000d7202 */ /* 0x000fe40000000f00 */
[----:B------:R-:W-:Y:S02]  /*2990*/  MOV R11, R17 ;  /* 0x00000011000b7202 */ /* 0x000fe40000000f00 */
[----:B------:R-:W-:-:S07]  /*29a0*/  MOV R12, 0x29c0 ;  /* 0x000029c0000c7802 */ /* 0x000fce0000000f00 */
[----:B-1----:R-:W-:Y:S05]  /*29b0*/  CALL.REL.NOINC `($__internal_426_$__cuda_sm20_div_s64) ;  /* 0x0000004c00b87944 */ /* 0x002fea0003c00000 */
[-C--:B------:R-:W-:Y:S01]  /*29c0*/  IADD3 R9, P0, PT, RZ, -R24.reuse, RZ ;  /* 0x80000018ff097210 */ /* 0x080fe20007f1e0ff */
[----:B------:R-:W-:Y:S01]  /*29d0*/  IMAD.MOV.U32 R10, RZ, RZ, R18 ;  /* 0x000000ffff0a7224 */ /* 0x000fe200078e0012 */
[----:B------:R-:W-:Y:S02]  /*29e0*/  MOV R20, R24 ;  /* 0x0000001800147202 */ /* 0x000fe40000000f00 */
[----:B------:R-:W-:-:S05]  /*29f0*/  IADD3.X R11, PT, PT, RZ, ~R25, RZ, P0, !PT ;  /* 0x80000019ff0b7210 */ /* 0x000fca00007fe4ff */
[----:B------:R-:W-:Y:S01]  /*2a00*/  IMAD R12, R11, R16, RZ ;  /* 0x000000100b0c7224 */ /* 0x000fe200078e02ff */
[----:B------:R-:W-:-:S03]  /*2a10*/  MOV R11, R19 ;  /* 0x00000013000b7202 */ /* 0x000fc60000000f00 */
[----:B------:R-:W-:-:S04]  /*2a20*/  IMAD.WIDE.U32 R10, R16, R9, R10 ;  /* 0x00000009100a7225 */ /* 0x000fc800078e000a */
[----:B------:R-:W-:-:S04]  /*2a30*/  IMAD R9, R17, R9, R12 ;  /* 0x0000000911097224 */ /* 0x000fc800078e020c */
[----:B------:R-:W-:Y:S01]  /*2a40*/  IMAD.IADD R11, R9, 0x1, R11 ;  /* 0x00000001090b7824 */ /* 0x000fe200078e020b */
[----:B------:R-:W-:-:S07]  /*2a50*/  MOV R9, R25 ;  /* 0x0000001900097202 */ /* 0x000fce0000000f00 */
.L_x_20875:
[----:B------:R-:W-:Y:S05]  /*2a60*/  BSYNC.RECONVERGENT B1 ;  /* 0x0000000000017941 */ /* 0x000fea0003800200 */
.L_x_20873:
[----:B------:R-:W-:Y:S01]  /*2a70*/  MOV R36, R22 ;  /* 0x0000001600247202 */ /* 0x000fe20000000f00 */
[----:B------:R-:W-:Y:S02]  /*2a80*/  IMAD R11, R11, R38, RZ ;  /* 0x000000260b0b7224 */ /* 0x000fe400078e02ff */
[----:B------:R-:W-:Y:S02]  /*2a90*/  VIADD R8, R8, 0xfffffffe ;  /* 0xfffffffe08087836 */ /* 0x000fe40000000000 */
[----:B------:R-:W-:-:S04]  /*2aa0*/  IMAD.WIDE.U32 R22, R38, R10, R36 ;  /* 0x0000000a26167225 */ /* 0x000fc800078e0024 */
[----:B------:R-:W-:-:S05]  /*2ab0*/  IMAD R11, R39, R10, R11 ;  /* 0x0000000a270b7224 */ /* 0x000fca00078e020b */
[----:B------:R-:W-:-:S07]  /*2ac0*/  IADD3 R23, PT, PT, R23, R11, RZ ;  /* 0x0000000b17177210 */ /* 0x000fce0007ffe0ff */
.L_x_20863:
        /* <DEDUP_REMOVED lines=30> */
.L_x_20877:
[----:B------:R-:W-:Y:S01]  /*2cb0*/  IMAD.MOV.U32 R18, RZ, RZ, R6 ;  /* 0x000000ffff127224 */ /* 0x000fe200078e0006 */
[----:B------:R-:W-:Y:S01]  /*2cc0*/  MOV R19, R7 ;  /* 0x0000000700137202 */ /* 0x000fe20000000f00 */
[----:B------:R-:W-:Y:S01]  /*2cd0*/  IMAD.MOV.U32 R21, RZ, RZ, R11 ;  /* 0x000000ffff157224 */ /* 0x000fe200078e000b */
[----:B------:R-:W-:Y:S02]  /*2ce0*/  MOV R24, R10 ;  /* 0x0000000a00187202 */ /* 0x000fe40000000f00 */
[----:B------:R-:W-:-:S07]  /*2cf0*/  MOV R26, 0x2d10 ;  /* 0x00002d10001a7802 */ /* 0x000fce0000000f00 */
[----:B-1----:R-:W-:Y:S05]  /*2d00*/  CALL.REL.NOINC `($__internal_427_$__cuda_sm20_rem_s64) ;  /* 0x0000005000307944 */ /* 0x002fea0003c00000 */
.L_x_20878:
[----:B------:R-:W-:Y:S05]  /*2d10*/  BSYNC.RECONVERGENT B1 ;  /* 0x0000000000017941 */ /* 0x000fea0003800200 */
.L_x_20876:
        /* <DEDUP_REMOVED lines=30> */
.L_x_20880:
[----:B------:R-:W-:Y:S01]  /*2f00*/  IMAD.MOV.U32 R24, RZ, RZ, R10 ;  /* 0x000000ffff187224 */ /* 0x000fe200078e000a */
[----:B------:R-:W-:Y:S01]  /*2f10*/  MOV R21, R11 ;  /* 0x0000000b00157202 */ /* 0x000fe20000000f00 */
[----:B------:R-:W-:Y:S01]  /*2f20*/  IMAD.MOV.U32 R19, RZ, RZ, R9 ;  /* 0x000000ffff137224 */ /* 0x000fe200078e0009 */
[----:B------:R-:W-:Y:S02]  /*2f30*/  MOV R18, R20 ;  /* 0x0000001400127202 */ /* 0x000fe40000000f00 */
[----:B------:R-:W-:-:S07]  /*2f40*/  MOV R26, 0x2f60 ;  /* 0x00002f60001a7802 */ /* 0x000fce0000000f00 */
[----:B-1----:R-:W-:Y:S05]  /*2f50*/  CALL.REL.NOINC `($__internal_427_$__cuda_sm20_rem_s64) ;  /* 0x0000004c009c7944 */ /* 0x002fea0003c00000 */
.L_x_20881:
[----:B------:R-:W-:Y:S05]  /*2f60*/  BSYNC.RECONVERGENT B1 ;  /* 0x0000000000017941 */ /* 0x000fea0003800200 */
.L_x_20879:
[----:B------:R-:W-:Y:S02]  /*2f70*/  IMAD R7, R7, R16, RZ ;  /* 0x0000001007077224 */ /* 0x000fe400078e02ff */
[----:B------:R-:W-:-:S04]  /*2f80*/  IMAD.WIDE.U32 R22, R16, R6, R22 ;  /* 0x0000000610167225 */ /* 0x000fc800078e0016 */
[----:B------:R-:W-:-:S05]  /*2f90*/  IMAD R7, R17, R6, R7 ;  /* 0x0000000611077224 */ /* 0x000fca00078e0207 */
[----:B------:R-:W-:-:S07]  /*2fa0*/  IADD3 R23, PT, PT, R23, R7, RZ ;  /* 0x0000000717177210 */ /* 0x000fce0007ffe0ff */
.L_x_20836:
[----:B------:R-:W0:Y:S02]  /*2fb0*/  LDC.64 R6, c[0x0][0x388] ;  /* 0x0000e200ff067b82 */ /* 0x000e240000000a00 */
[----:B0-----:R-:W-:-:S04]  /*2fc0*/  LEA R8, P0, R4, R6, 0x1 ;  /* 0x0000000604087211 */ /* 0x001fc800078008ff */
[----:B------:R-:W-:-:S05]  /*2fd0*/  LEA.HI.X R9, R4, R7, R5, 0x1, P0 ;  /* 0x0000000704097211 */ /* 0x000fca00000f0c05 */
        /* <DEDUP_REMOVED lines=45> */
[----:B------:R-:W2:Y:S01]  /*32b0*/  F2I.NTZ R11, R9 ;  /* 0x00000009000b7305 */ /* 0x000ea20000203100 */
[----:B0-----:R-:W-:Y:S01]  /*32c0*/  FADD R10, R9, -R12 ;  /* 0x8000000c090a7221 */ /* 0x001fe20000000000 */
[----:B------:R-:W-:-:S03]  /*32d0*/  FSETP.GT.AND P0, PT, R12, RZ, PT ;  /* 0x000000ff0c00720b */ /* 0x000fc60003f04000 */
[----:B------:R-:W-:Y:S01]  /*32e0*/  FADD R15, R15, R10 ;  /* 0x0000000a0f0f7221 */ /* 0x000fe20000000000 */
[----:B------:R-:W-:Y:S02]  /*32f0*/  SEL R12, RZ, 0x83000000, P0 ;  /* 0x83000000ff0c7807 */ /* 0x000fe40000000000 */
[----:B------:R-:W-:Y:S01]  /*3300*/  FSETP.GT.AND P0, PT, |R9|, 152, PT ;  /* 0x431800000900780b */ /* 0x000fe20003f04200 */
[----:B------:R-:W-:Y:S01]  /*3310*/  FFMA R10, R15, R8, 0.0013391353422775864601 ;  /* 0x3aaf85ed0f0a7423 */ /* 0x000fe20000000008 */
[----:B--2---:R-:W-:Y:S01]  /*3320*/  LEA R11, R11, -R12, 0x17 ;  /* 0x8000000c0b0b7211 */ /* 0x004fe200078eb8ff */
[----:B------:R-:W-:Y:S01]  /*3330*/  VIADD R13, R12, 0x7f000000 ;  /* 0x7f0000000c0d7836 */ /* 0x000fe20000000000 */
[----:B------:R-:W-:Y:S01]  /*3340*/  MOV R9, 0x3f800000 ;  /* 0x3f80000000097802 */ /* 0x000fe20000000f00 */
        /* <DEDUP_REMOVED lines=19> */
.L_x_20883:
[----:B------:R-:W-:Y:S05]  /*3480*/  BSYNC.RECONVERGENT B1 ;  /* 0x0000000000017941 */ /* 0x000fea0003800200 */
.L_x_20882:
[----:B------:R-:W-:-:S04]  /*3490*/  LEA R6, P0, R22, R6, 0x1 ;  /* 0x0000000616067211 */ /* 0x000fc800078008ff */
        /* <DEDUP_REMOVED lines=50> */
[----:B------:R-:W-:Y:S02]  /*37c0*/  FFMA R8, R7, R8, 0.0013391353422775864601 ;  /* 0x3aaf85ed07087423 */ /* 0x000fe40000000008 */
[----:B------:R-:W-:Y:S02]  /*37d0*/  VIADD R13, R11, 0x7f000000 ;  /* 0x7f0000000b0d7836 */ /* 0x000fe40000000000 */
        /* <DEDUP_REMOVED lines=21> */
.L_x_20885:
[----:B------:R-:W-:Y:S05]  /*3930*/  BSYNC.RECONVERGENT B1 ;  /* 0x0000000000017941 */ /* 0x000fea0003800200 */
.L_x_20884:
[----:B------:R-:W-:-:S05]  /*3940*/  FADD R6, R6, R9 ;  /* 0x0000000906067221 */ /* 0x000fca0000000000 */
[----:B------:R-:W-:-:S05]  /*3950*/  F2FP.F16.F32.PACK_AB R6, RZ, R6 ;  /* 0x00000006ff06723e */ /* 0x000fca00000000ff */
[----:B------:R0:W-:Y:S01]  /*3960*/  STS.U16 [R2], R6 ;  /* 0x0000000602007388 */ /* 0x0001e20000000400 */
[----:B------:R-:W-:Y:S05]  /*3970*/  BRA `(.L_x_20886) ;  /* 0x0000003800e47947 */ /* 0x000fea0003800000 */
.L_x_20835:
        /* <DEDUP_REMOVED lines=18> */
.L_x_20913:
        /* <DEDUP_REMOVED lines=30> */
.L_x_20890:
[----:B------:R-:W-:Y:S01]  /*3c80*/  MOV R26, R18 ;  /* 0x00000012001a7202 */ /* 0x000fe20000000f00 */
[----:B------:R-:W-:Y:S01]  /*3c90*/  IMAD.MOV.U32 R14, RZ, RZ, R20 ;  /* 0x000000ffff0e7224 */ /* 0x000fe200078e0014 */
[----:B------:R-:W-:Y:S02]  /*3ca0*/  MOV R13, R19 ;  /* 0x00000013000d7202 */ /* 0x000fe40000000f00 */
[----:B------:R-:W-:Y:S02]  /*3cb0*/  MOV R11, R21 ;  /* 0x00000015000b7202 */ /* 0x000fe40000000f00 */
[----:B------:R-:W-:-:S07]  /*3cc0*/  MOV R12, 0x3ce0 ;  /* 0x00003ce0000c7802 */ /* 0x000fce0000000f00 */
[----:B-12---:R-:W-:Y:S05]  /*3cd0*/  CALL.REL.NOINC `($__internal_426_$__cuda_sm20_div_s64) ;  /* 0x0000003800f07944 */ /* 0x006fea0003c00000 */
        /* <DEDUP_REMOVED lines=9> */
.L_x_20891:
[----:B------:R-:W-:Y:S05]  /*3d70*/  BSYNC.RECONVERGENT B1 ;  /* 0x0000000000017941 */ /* 0x000fea0003800200 */
.L_x_20889:
        /* <DEDUP_REMOVED lines=39> */
.L_x_20893:
[----:B------:R-:W-:Y:S01]  /*3ff0*/  MOV R26, R36 ;  /* 0x00000024001a7202 */ /* 0x000fe20000000f00 */
[----:B------:R-:W-:Y:S01]  /*4000*/  IMAD.MOV.U32 R13, RZ, RZ, R37 ;  /* 0x000000ffff0d7224 */ /* 0x000fe200078e0025 */
[----:B------:R-:W-:Y:S02]  /*4010*/  MOV R14, R38 ;  /* 0x00000026000e7202 */ /* 0x000fe40000000f00 */
[----:B------:R-:W-:Y:S02]  /*4020*/  MOV R11, R39 ;  /* 0x00000027000b7202 */ /* 0x000fe40000000f00 */
[----:B------:R-:W-:-:S07]  /*4030*/  MOV R12, 0x4050 ;  /* 0x00004050000c7802 */ /* 0x000fce0000000f00 */
[----:B-12---:R-:W-:Y:S05]  /*4040*/  CALL.REL.NOINC `($__internal_426_$__cuda_sm20_div_s64) ;  /* 0x0000003800147944 */ /* 0x006fea0003c00000 */
        /* <DEDUP_REMOVED lines=11> */
.L_x_20894:
[----:B------:R-:W-:Y:S05]  /*4100*/  BSYNC.RECONVERGENT B1 ;  /* 0x0000000000017941 */ /* 0x000fea0003800200 */
.L_x_20892:
[----:B------:R-:W-:Y:S01]  /*4110*/  IADD3 R5, PT, PT, R10, 0x1, RZ ;  /* 0x000000010a057810 */ /* 0x000fe20007ffe0ff */
        /* <DEDUP_REMOVED lines=36> */
.L_x_20896:
        /* <DEDUP_REMOVED lines=17> */
.L_x_20897:
[----:B------:R-:W-:Y:S05]  /*4470*/  BSYNC.RECONVERGENT B1 ;  /* 0x0000000000017941 */ /* 0x000fea0003800200 */
.L_x_20895:
        /* <DEDUP_REMOVED lines=38> */
.L_x_20899:
[----:B------:R-:W-:Y:S01]  /*46e0*/  IMAD.MOV.U32 R26, RZ, RZ, R20 ;  /* 0x000000ffff1a7224 */ /* 0x000fe200078e0014 */
[----:B------:R-:W-:Y:S01]  /*46f0*/  MOV R13, R21 ;  /* 0x00000015000d7202 */ /* 0x000fe20000000f00 */
[----:B------:R-:W-:Y:S01]  /*4700*/  IMAD.MOV.U32 R11, RZ, RZ, R37 ;  /* 0x000000ffff0b7224 */ /* 0x000fe200078e0025 */
[----:B------:R-:W-:Y:S02]  /*4710*/  MOV R14, R36 ;  /* 0x00000024000e7202 */ /* 0x000fe40000000f00 */
[----:B------:R-:W-:-:S07]  /*4720*/  MOV R12, 0x4740 ;  /* 0x00004740000c7802 */ /* 0x000fce0000000f00 */
[----:B-12---:R-:W-:Y:S05]  /*4730*/  CALL.REL.NOINC `($__internal_426_$__cuda_sm20_div_s64) ;  /* 0x0000003000587944 */ /* 0x006fea0003c00000 */
        /* <DEDUP_REMOVED lines=11> */
.L_x_20900:
[----:B------:R-:W-:Y:S05]  /*47f0*/  BSYNC.RECONVERGENT B1 ;  /* 0x0000000000017941 */ /* 0x000fea0003800200 */
.L_x_20898:
        /* <DEDUP_REMOVED lines=38> */
.L_x_20902:
        /* <DEDUP_REMOVED lines=17> */
.L_x_20903:
[----:B------:R-:W-:Y:S05]  /*4b70*/  BSYNC.RECONVERGENT B1 ;  /* 0x0000000000017941 */ /* 0x000fea0003800200 */
.L_x_20901:
        /* <DEDUP_REMOVED lines=40> */
.L_x_20905:
        /* <DEDUP_REMOVED lines=17> */
.L_x_20906:
[----:B------:R-:W-:Y:S05]  /*4f10*/  BSYNC.RECONVERGENT B1 ;  /* 0x0000000000017941 */ /* 0x000fea0003800200 */
.L_x_20904:
[----:B------:R-:W0:Y:S01]  /*4f20*/  LDC.64 R22, c[0x0][0x390] ;  /* 0x0000e400ff167b82 */ /* 0x000e220000000a00 */
[----:B------:R-:W-:-:S07]  /*4f30*/  IADD3 R4, PT, PT, R10, -0x3, RZ ;  /* 0xfffffffd0a047810 */ /* 0x000fce0007ffe0ff */
        /* <DEDUP_REMOVED lines=38> */
.L_x_20908:
        /* <DEDUP_REMOVED lines=17> */
.L_x_20909:
[----:B------:R-:W-:Y:S05]  /*52b0*/  BSYNC.RECONVERGENT B1 ;  /* 0x0000000000017941 */ /* 0x000fea0003800200 */
.L_x_20907:
        /* <DEDUP_REMOVED lines=37> */
[----:B------:R-:W-:Y:S06]  /*5510*/  BRA `(.L_x_20912) ;  /* 0x0000000000447947 */ /* 0x000fec0003800000 */
.L_x_20911:
[----:B------:R-:W-:Y:S01]  /*5520*/  MOV R26, R20 ;  /* 0x00000014001a7202 */ /* 0x000fe20000000f00 */
[----:B------:R-:W-:Y:S01]  /*5530*/  IMAD.MOV.U32 R13, RZ, RZ, R21 ;  /* 0x000000ffff0d7224 */ /* 0x000fe200078e0015 */
[----:B------:R-:W-:Y:S02]  /*5540*/  MOV R14, R22 ;  /* 0x00000016000e7202 */ /* 0x000fe40000000f00 */
[----:B------:R-:W-:Y:S02]  /*5550*/  MOV R11, R23 ;  /* 0x00000017000b7202 */ /* 0x000fe40000000f00 */
[----:B------:R-:W-:-:S07]  /*5560*/  MOV R12, 0x5580 ;  /* 0x00005580000c7802 */ /* 0x000fce0000000f00 */
[----:B-12---:R-:W-:Y:S05]  /*5570*/  CALL.REL.NOINC `($__internal_426_$__cuda_sm20_div_s64) ;  /* 0x0000002000c87944 */ /* 0x006fea0003c00000 */
[----:B------:R-:W-:Y:S01]  /*5580*/  IADD3 R19, P0, PT, RZ, -R24, RZ ;  /* 0x80000018ff137210 */ /* 0x000fe20007f1e0ff */
[----:B------:R-:W-:Y:S01]  /*5590*/  IMAD.MOV.U32 R18, RZ, RZ, R24 ;  /* 0x000000ffff127224 */ /* 0x000fe200078e0018 */
        /* <DEDUP_REMOVED lines=9> */
.L_x_20912:
[----:B------:R-:W-:Y:S05]  /*5630*/  BSYNC.RECONVERGENT B1 ;  /* 0x0000000000017941 */ /* 0x000fea0003800200 */
.L_x_20910:
[----:B--2---:R-:W-:-:S06]  /*5640*/  IMAD.WIDE.U32 R4, R5, 0x8, R16 ;  /* 0x0000000805047825 */ /* 0x004fcc00078e0010 */
[----:B------:R-:W2:Y:S01]  /*5650*/  LDG.E.64 R4, desc[UR14][R4.64] ;  /* 0x0000000e04047981 */ /* 0x000ea2000c1e1b00 */
[----:B------:R-:W-:Y:S01]  /*5660*/  VIADD R6, R6, 0x8 ;  /* 0x0000000806067836 */ /* 0x000fe20000000000 */
[----:B------:R-:W-:Y:S02]  /*5670*/  MOV R12, R36 ;  /* 0x00000024000c7202 */ /* 0x000fe40000000f00 */
[----:B------:R-:W-:Y:S02]  /*5680*/  MOV R13, R7 ;  /* 0x00000007000d7202 */ /* 0x000fe40000000f00 */
[----:B------:R-:W-:Y:S02]  /*5690*/  ISETP.NE.AND P0, PT, R6, RZ, PT ;  /* 0x000000ff0600720c */ /* 0x000fe40003f05270 */
[----:B------:R-:W-:Y:S01]  /*56a0*/  IADD3 R10, PT, PT, R10, -0x8, RZ ;  /* 0xfffffff80a0a7810 */ /* 0x000fe20007ffe0ff */
[-C--:B--2---:R-:W-:Y:S02]  /*56b0*/  IMAD R7, R5, R21.reuse, RZ ;  /* 0x0000001505077224 */ /* 0x084fe400078e02ff */
[----:B------:R-:W-:-:S04]  /*56c0*/  IMAD.WIDE.U32 R12, R4, R21, R12 ;  /* 0x00000015040c7225 */ /* 0x000fc800078e000c */
[----:B------:R-:W-:Y:S01]  /*56d0*/  IMAD R7, R4, R11, R7 ;  /* 0x0000000b04077224 */ /* 0x000fe200078e0207 */
[----:B------:R-:W-:-:S04]  /*56e0*/  LEA R8, P1, R12, R8, 0x1 ;  /* 0x000000080c087211 */ /* 0x000fc800078208ff */
[----:B------:R-:W-:-:S04]  /*56f0*/  IADD3 R7, PT, PT, R13, R7, RZ ;  /* 0x000000070d077210 */ /* 0x000fc80007ffe0ff */
[----:B------:R-:W-:Y:S01]  /*5700*/  LEA.HI.X R9, R12, R9, R7, 0x1, P1 ;  /* 0x000000090c097211 */ /* 0x000fe200008f0c07 */
[----:B------:R-:W-:Y:S06]  /*5710*/  @P0 BRA `(.L_x_20913) ;  /* 0xffffffe000e00947 */ /* 0x000fec000383ffff */
[----:B------:R-:W-:-:S07]  /*5720*/  VIADD R10, R10, 0x3 ;  /* 0x000000030a0a7836 */ /* 0x000fce0000000000 */
.L_x_20888:
        /* <DEDUP_REMOVED lines=37> */
.L_x_20916:
[----:B------:R-:W-:Y:S01]  /*5980*/  IMAD.MOV.U32 R26, RZ, RZ, R18 ;  /* 0x000000ffff1a7224 */ /* 0x000fe200078e0012 */
[----:B------:R-:W-:Y:S01]  /*5990*/  MOV R13, R19 ;  /* 0x00000013000d7202 */ /* 0x000fe20000000f00 */
[----:B------:R-:W-:Y:S01]  /*59a0*/  IMAD.MOV.U32 R11, RZ, RZ, R7 ;  /* 0x000000ffff0b7224 */ /* 0x000fe200078e0007 */
[----:B------:R-:W-:Y:S02]  /*59b0*/  MOV R14, R6 ;  /* 0x00000006000e7202 */ /* 0x000fe40000000f00 */
[----:B------:R-:W-:-:S07]  /*59c0*/  MOV R12, 0x59e0 ;  /* 0x000059e0000c7802 */ /* 0x000fce0000000f00 */
[----:B-1----:R-:W-:Y:S05]  /*59d0*/  CALL.REL.NOINC `($__internal_426_$__cuda_sm20_div_s64) ;  /* 0x0000001c00b07944 */ /* 0x002fea0003c00000 */
[----:B------:R-:W-:-:S04]  /*59e0*/  IADD3 R15, P0, PT, RZ, -R24, RZ ;  /* 0x80000018ff0f7210 */ /* 0x000fc80007f1e0ff */
[----:B------:R-:W-:Y:S01]  /*59f0*/  IADD3.X R11, PT, PT, RZ, ~R25, RZ, P0, !PT ;  /* 0x80000019ff0b7210 */ /* 0x000fe200007fe4ff */
[----:B------:R-:W-:Y:S01]  /*5a00*/  IMAD.WIDE.U32 R12, R6, R15, R18 ;  /* 0x0000000f060c7225 */ /* 0x000fe200078e0012 */
[----:B------:R-:W-:Y:S02]  /*5a10*/  MOV R18, R24 ;  /* 0x0000001800127202 */ /* 0x000fe40000000f00 */
[----:B------:R-:W-:Y:S01]  /*5a20*/  MOV R19, R25 ;  /* 0x0000001900137202 */ /* 0x000fe20000000f00 */
[----:B------:R-:W-:Y:S01]  /*5a30*/  IMAD R11, R11, R6, RZ ;  /* 0x000000060b0b7224 */ /* 0x000fe200078e02ff */
[----:B------:R-:W-:-:S03]  /*5a40*/  MOV R17, R12 ;  /* 0x0000000c00117202 */ /* 0x000fc60000000f00 */
[----:B------:R-:W-:-:S04]  /*5a50*/  IMAD R11, R7, R15, R11 ;  /* 0x0000000f070b7224 */ /* 0x000fc800078e020b */
[----:B------:R-:W-:-:S07]  /*5a60*/  IMAD.IADD R15, R13, 0x1, R11 ;  /* 0x000000010d0f7824 */ /* 0x000fce00078e020b */
.L_x_20917:
[----:B------:R-:W-:Y:S05]  /*5a70*/  BSYNC.RECONVERGENT B1 ;  /* 0x0000000000017941 */ /* 0x000fea0003800200 */
.L_x_20915:
        /* <DEDUP_REMOVED lines=39> */
.L_x_20919:
        /* <DEDUP_REMOVED lines=17> */
.L_x_20920:
[----:B------:R-:W-:Y:S05]  /*5e00*/  BSYNC.RECONVERGENT B1 ;  /* 0x0000000000017941 */ /* 0x000fea0003800200 */
.L_x_20918:
        /* <DEDUP_REMOVED lines=40> */
.L_x_20922:
[----:B------:R-:W-:Y:S01]  /*6090*/  MOV R26, R18 ;  /* 0x00000012001a7202 */ /* 0x000fe20000000f00 */
[----:B------:R-:W-:Y:S01]  /*60a0*/  IMAD.MOV.U32 R13, RZ, RZ, R19 ;  /* 0x000000ffff0d7224 */ /* 0x000fe200078e0013 */
[----:B------:R-:W-:Y:S02]  /*60b0*/  MOV R14, R20 ;  /* 0x00000014000e7202 */ /* 0x000fe40000000f00 */
[----:B------:R-:W-:Y:S02]  /*60c0*/  MOV R11, R21 ;  /* 0x00000015000b7202 */ /* 0x000fe40000000f00 */
[----:B------:R-:W-:-:S07]  /*60d0*/  MOV R12, 0x60f0 ;  /* 0x000060f0000c7802 */ /* 0x000fce0000000f00 */
[----:B-1----:R-:W-:Y:S05]  /*60e0*/  CALL.REL.NOINC `($__internal_426_$__cuda_sm20_div_s64) ;  /* 0x0000001400ec7944 */ /* 0x002fea0003c00000 */
        /* <DEDUP_REMOVED lines=11> */
.L_x_20923:
[----:B------:R-:W-:Y:S05]  /*61a0*/  BSYNC.RECONVERGENT B1 ;  /* 0x0000000000017941 */ /* 0x000fea0003800200 */
.L_x_20921:
        /* <DEDUP_REMOVED lines=40> */
.L_x_20925:
        /* <DEDUP_REMOVED lines=17> */
.L_x_20926:
[----:B------:R-:W-:Y:S05]  /*6540*/  BSYNC.RECONVERGENT B1 ;  /* 0x0000000000017941 */ /* 0x000fea0003800200 */
.L_x_20924:
        /* <DEDUP_REMOVED lines=11> */
.L_x_20914:
        /* <DEDUP_REMOVED lines=35> */
.L_x_20929:
[----:B------:R-:W-:Y:S01]  /*6830*/  MOV R26, R18 ;  /* 0x00000012001a7202 */ /* 0x000fe20000000f00 */
[----:B------:R-:W-:Y:S01]  /*6840*/  IMAD.MOV.U32 R14, RZ, RZ, R4 ;  /* 0x000000ffff0e7224 */ /* 0x000fe200078e0004 */
[----:B------:R-:W-:Y:S02]  /*6850*/  MOV R13, R19 ;  /* 0x00000013000d7202 */ /* 0x000fe40000000f00 */
        /* <DEDUP_REMOVED lines=11> */
.L_x_20930:
[----:B------:R-:W-:Y:S05]  /*6910*/  BSYNC.RECONVERGENT B1 ;  /* 0x0000000000017941 */ /* 0x000fea0003800200 */
.L_x_20928:
        /* <DEDUP_REMOVED lines=39> */
.L_x_20932:
        /* <DEDUP_REMOVED lines=17> */
.L_x_20933:
[----:B------:R-:W-:Y:S05]  /*6ca0*/  BSYNC.RECONVERGENT B1 ;  /* 0x0000000000017941 */ /* 0x000fea0003800200 */
.L_x_20931:
        /* <DEDUP_REMOVED lines=11> */
.L_x_20927:
        /* <DEDUP_REMOVED lines=27> */
[----:B------:R-:W-:Y:S02]  /*6f10*/  @P0 IADD3 R7, PT, PT, -R20, R7, RZ ;  /* 0x0000000714070210 */ /* 0x000fe40007ffe1ff */
[----:B------:R-:W-:-:S05]  /*6f20*/  @!P1 LOP3.LUT R7, RZ, R20, RZ, 0x33, !PT ;  /* 0x00000014ff079212 */ /* 0x000fca00078e33ff */
[----:B------:R-:W-:Y:S01]  /*6f30*/  IMAD.MOV.U32 R4, RZ, RZ, R7 ;  /* 0x000000ffff047224 */ /* 0x000fe200078e0007 */
[----:B------:R-:W-:Y:S06]  /*6f40*/  BRA `(.L_x_20936) ;  /* 0x0000000000147947 */ /* 0x000fec0003800000 */
.L_x_20935:
[----:B------:R-:W-:Y:S02]  /*6f50*/  MOV R24, R20 ;  /* 0x0000001400187202 */ /* 0x000fe40000000f00 */
[----:B------:R-:W-:-:S07]  /*6f60*/  MOV R26, 0x6f80 ;  /* 0x00006f80001a7802 */ /* 0x000fce0000000f00 */
[----:B-1----:R-:W-:Y:S05]  /*6f70*/  CALL.REL.NOINC `($__internal_427_$__cuda_sm20_rem_s64) ;  /* 0x0000000c00947944 */ /* 0x002fea0003c00000 */
[----:B------:R-:W-:Y:S01]  /*6f80*/  IMAD.MOV.U32 R4, RZ, RZ, R6 ;  /* 0x000000ffff047224 */ /* 0x000fe200078e0006 */
[----:B------:R-:W-:-:S07]  /*6f90*/  MOV R5, R7 ;  /* 0x0000000700057202 */ /* 0x000fce0000000f00 */
.L_x_20936:
[----:B------:R-:W-:Y:S05]  /*6fa0*/  BSYNC.RECONVERGENT B1 ;  /* 0x0000000000017941 */ /* 0x000fea0003800200 */
.L_x_20934:
        /* <DEDUP_REMOVED lines=9> */
.L_x_20887:
[----:B------:R-:W2:Y:S01]  /*7040*/  LDG.E.U16 R4, desc[UR14][R8.64] ;  /* 0x0000000e08047981 */ /* 0x000ea2000c1e1500 */
[----:B------:R-:W-:Y:S01]  /*7050*/  HFMA2 R11, -RZ, RZ, 0.771484375, 0.21533203125 ;  /* 0x3a2c32e4ff0b7431 */ /* 0x000fe200000001ff */
[----:B------:R-:W-:Y:S01]  /*7060*/  BSSY.RECONVERGENT B1, `(.L_x_20937) ;  /* 0x0000048000017945 */ /* 0x000fe20003800200 */
[----:B--2---:R-:W-:-:S05]  /*7070*/  HADD2.F32 R4, -RZ, R4.H0_H0 ;  /* 0x20000004ff047230 */ /* 0x004fca0000004100 */
[C---:B------:R-:W-:Y:S01]  /*7080*/  FMUL R5, |R4|.reuse, 16777216 ;  /* 0x4b80000004057820 */ /* 0x040fe20000400200 */
[C---:B------:R-:W-:Y:S02]  /*7090*/  FSETP.GEU.AND P0, PT, |R4|.reuse, 1.175494350822287508e-38, PT ;  /* 0x008000000400780b */ /* 0x040fe40003f0e200 */
[----:B------:R-:W-:Y:S02]  /*70a0*/  FSETP.NEU.AND P2, PT, |R4|, 1, PT ;  /* 0x3f8000000400780b */ /* 0x000fe40003f4d200 */
        /* <DEDUP_REMOVED lines=38> */
[----:B------:R-:W2:Y:S01]  /*7310*/  F2I.NTZ R9, R6 ;  /* 0x0000000600097305 */ /* 0x000ea20000203100 */
        /* <DEDUP_REMOVED lines=8> */
[----:B--2---:R-:W-:Y:S01]  /*73a0*/  LEA R10, R9, -R10, 0x17 ;  /* 0x8000000a090a7211 */ /* 0x004fe200078eb8ff */
        /* <DEDUP_REMOVED lines=19> */
.L_x_20938:
[----:B------:R-:W-:Y:S05]  /*74e0*/  BSYNC.RECONVERGENT B1 ;  /* 0x0000000000017941 */ /* 0x000fea0003800200 */
.L_x_20937:
[----:B------:R-:W-:-:S05]  /*74f0*/  F2FP.F16.F32.PACK_AB R5, RZ, R5 ;  /* 0x00000005ff05723e */ /* 0x000fca00000000ff */
[----:B------:R2:W-:Y:S02]  /*7500*/  STS.U16 [R2], R5 ;  /* 0x0000000502007388 */ /* 0x0005e40000000400 */
.L_x_20886:
[----:B------:R-:W-:Y:S05]  /*7510*/  BSYNC.RECONVERGENT B0 ;  /* 0x0000000000007941 */ /* 0x000fea0003800200 */
.L_x_20834:
[----:B------:R-:W-:Y:S01]  /*7520*/  BAR.SYNC.DEFER_BLOCKING 0x0 ;  /* 0x0000000000007b1d */ /* 0x000fe20000010000 */
[----:B------:R-:W-:Y:S02]  /*7530*/  ISETP.GE.U32.AND P0, PT, R3, 0x42, PT ;  /* 0x000000420300780c */ /* 0x000fe40003f06070 */
[----:B------:R-:W-:-:S11]  /*7540*/  ISETP.GT.U32.AND P1, PT, R0, 0x1f, PT ;  /* 0x0000001f0000780c */ /* 0x000fd60003f24070 */
[----:B------:R-:W-:Y:S05]  /*7550*/  @!P0 BRA `(.L_x_20939) ;  /* 0x0000000000308947 */ /* 0x000fea0003800000 */
.L_x_20940:
[----:B------:R-:W-:-:S04]  /*7560*/  SHF.R.U32.HI R7, RZ, 0x1, R3 ;  /* 0x00000001ff077819 */ /* 0x000fc80000011603 */
[----:B------:R-:W-:-:S13]  /*7570*/  ISETP.GE.U32.AND P0, PT, R0, R7, PT ;  /* 0x000000070000720c */ /* 0x000fda0003f06070 */
[----:B--2---:R-:W-:Y:S01]  /*7580*/  @!P0 LOP3.LUT R5, R3, 0x7fe, RZ, 0xc0, !PT ;  /* 0x000007fe03058812 */ /* 0x004fe200078ec0ff */
[----:B------:R-:W-:Y:S03]  /*7590*/  @!P0 LDS.U16 R4, [R2] ;  /* 0x0000000002048984 */ /* 0x000fe60000000400 */
        /* <DEDUP_REMOVED lines=8> */
.L_x_20939:
[----:B------:R-:W-:Y:S05]  /*7620*/  @P1 EXIT ;  /* 0x000000000000194d */ /* 0x000fea0003800000 */
[----:B------:R-:W-:Y:S01]  /*7630*/  LDS.U16 R3, [R2] ;  /* 0x0000000002037984 */ /* 0x000fe20000000400 */
[----:B------:R-:W-:-:S03]  /*7640*/  ISETP.NE.AND P0, PT, R0, RZ, PT ;  /* 0x000000ff0000720c */ /* 0x000fc60003f05270 */
[----:B------:R-:W3:Y:S04]  /*7650*/  LDS.U16 R4, [R2+0x40] ;  /* 0x0000400002047984 */ /* 0x000ee80000000400 */
[----:B0-----:R-:W0:Y:S04]  /*7660*/  LDS.U16 R6, [R2+0x20] ;  /* 0x0000200002067984 */ /* 0x001e280000000400 */
[----:B--2---:R-:W2:Y:S04]  /*7670*/  LDS.U16 R5, [R2+0x10] ;  /* 0x0000100002057984 */ /* 0x004ea80000000400 */
[----:B------:R-:W4:Y:S04]  /*7680*/  LDS.U16 R8, [R2+0x8] ;  /* 0x0000080002087984 */ /* 0x000f280000000400 */
[----:B------:R-:W5:Y:S04]  /*7690*/  LDS.U16 R7, [R2+0x4] ;  /* 0x0000040002077984 */ /* 0x000f680000000400 */
[----:B------:R-:W1:Y:S01]  /*76a0*/  LDS.U16 R10, [R2+0x2] ;  /* 0x00000200020a7984 */ /* 0x000e620000000400 */
[----:B---3--:R-:W-:-:S04]  /*76b0*/  HADD2 R3, R3.H0_H0, R4.H0_H0 ;  /* 0x2000000403037230 */ /* 0x008fc80000000800 */
[----:B0-----:R-:W-:Y:S01]  /*76c0*/  HADD2 R6, R3.H0_H0, R6.H0_H0 ;  /* 0x2000000603067230 */ /* 0x001fe20000000800 */
[----:B------:R0:W-:Y:S03]  /*76d0*/  STS.U16 [R2], R3 ;  /* 0x0000000302007388 */ /* 0x0001e60000000400 */
[----:B--2---:R-:W-:Y:S01]  /*76e0*/  HADD2 R5, R6.H0_H0, R5.H0_H0 ;  /* 0x2000000506057230 */ /* 0x004fe20000000800 */
        /* <DEDUP_REMOVED lines=27> */
        .weak           $__internal_426_$__cuda_sm20_div_s64
        .type           $__internal_426_$__cuda_sm20_div_s64,@function
        .size           $__internal_426_$__cuda_sm20_div_s64,($__internal_427_$__cuda_sm20_rem_s64 - $__internal_426_$__cuda_sm20_div_s64)
$__internal_426_$__cuda_sm20_div_s64:
        /* <DEDUP_REMOVED lines=82> */
[----:B------:R-:W-:Y:S06]  /*7dc0*/  RET.REL.NODEC R12 `(contiguous_reducel32_f16) ;  /* 0xffffff800c8c7950 */ /* 0x000fec0003c3ffff */
        .weak           $__internal_427_$__cuda_sm20_rem_s64
        .type           $__internal_427_$__cuda_sm20_rem_s64,@function
        .size           $__internal_427_$__cuda_sm20_rem_s64,(.L_x_30743 - $__internal_427_$__cuda_sm20_rem_s64)
$__internal_427_$__cuda_sm20_rem_s64:
        /* <DEDUP_REMOVED lines=76> */
[----:B------:R-:W-:Y:S06]  /*8290*/  RET.REL.NODEC R26 `(contiguous_reducel32_f16) ;  /* 0xffffff7c1a587950 */ /* 0x000fec0003c3ffff */
.L_x_20941:
        /* <DEDUP_REMOVED lines=14> */
.L_x_30743:


//--------------------- .text.uncontiguous_cumulate_reducel3_f16 --------------------------
	.section	.text.uncontiguous_cumulate_reducel3_f16,"ax",@progbits
	.align	128
        .global         uncontiguous_cumulate_reducel3_f16
        .type           uncontiguous_cumulate_reducel3_f16,@function
        .size           uncontiguous_cumulate_reducel3_f16,(.L_x_30745 - uncontiguous_cumulate_reducel3_f16)
        .other          uncontiguous_cumulate_reducel3_f16,@"STO_CUDA_ENTRY STV_DEFAULT"
uncontiguous_cumulate_reducel3_f16:
.text.uncontiguous_cumulate_reducel3_f16:
        /* <DEDUP_REMOVED lines=37> */
.L_x_20970:
        /* <DEDUP_REMOVED lines=32> */
.L_x_20947:
[----:B------:R-:W-:Y:S01]  /*0450*/  MOV R26, R6 ;  /* 0x00000006001a7202 */ /* 0x000fe20000000f00 */
[----:B------:R-:W-:Y:S01]  /*0460*/  IMAD.MOV.U32 R13, RZ, RZ, R9 ;  /* 0x000000ffff0d7224 */ /* 0x000fe200078e0009 */
[----:B------:R-:W-:Y:S01]  /*0470*/  MOV R14, R40 ;  /* 0x00000028000e7202 */ /* 0x000fe20000000f00 */
[----:B------:R-:W-:Y:S01]  /*0480*/  IMAD.MOV.U32 R11, RZ, RZ, R41 ;  /* 0x000000ffff0b7224 */ /* 0x000fe200078e0029 */
[----:B------:R-:W-:-:S07]  /*0490*/  MOV R12, 0x4b0 ;  /* 0x000004b0000c7802 */ /* 0x000fce0000000f00 */
[----:B-1----:R-:W-:Y:S05]  /*04a0*/  CALL.REL.NOINC `($__internal_428_$__cuda_sm20_div_s64) ;  /* 0x0000006400047944 */ /* 0x002fea0003c00000 */
        /* <DEDUP_REMOVED lines=10> */
.L_x_20948:
[----:B------:R-:W-:Y:S05]  /*0550*/  BSYNC.RECONVERGENT B1 ;  /* 0x0000000000017941 */ /* 0x000fea0003800200 */
.L_x_20946:
        /* <DEDUP_REMOVED lines=33> */
.L_x_20950:
[----:B------:R-:W-:Y:S01]  /*0770*/  IMAD.MOV.U32 R26, RZ, RZ, R20 ;  /* 0x000000ffff1a7224 */ /* 0x000fe200078e0014 */
[----:B------:R-:W-:Y:S01]  /*0780*/  MOV R13, R7 ;  /* 0x00000007000d7202 */ /* 0x000fe20000000f00 */
[----:B------:R-:W-:Y:S01]  /*0790*/  IMAD.MOV.U32 R14, RZ, RZ, R40 ;  /* 0x000000ffff0e7224 */ /* 0x000fe200078e0028 */
[----:B------:R-:W-:Y:S02]  /*07a0*/  MOV R11, R41 ;  /* 0x00000029000b7202 */ /* 0x000fe40000000f00 */
[----:B------:R-:W-:-:S07]  /*07b0*/  MOV R12, 0x7d0 ;  /* 0x000007d0000c7802 */ /* 0x000fce0000000f00 */
[----:B------:R-:W-:Y:S05]  /*07c0*/  CALL.REL.NOINC `($__internal_428_$__cuda_sm20_div_s64) ;  /* 0x00000060003c7944 */ /* 0x000fea0003c00000 */
        /* <DEDUP_REMOVED lines=9> */
.L_x_20951:
[----:B------:R-:W-:Y:S05]  /*0860*/  BSYNC.RECONVERGENT B1 ;  /* 0x0000000000017941 */ /* 0x000fea0003800200 */
.L_x_20949:
        /* <DEDUP_REMOVED lines=34> */
.L_x_20953:
[----:B------:R-:W-:Y:S01]  /*0a90*/  MOV R26, R34 ;  /* 0x00000022001a7202 */ /* 0x000fe20000000f00 */
[----:B------:R-:W-:Y:S01]  /*0aa0*/  IMAD.MOV.U32 R13, RZ, RZ, R35 ;  /* 0x000000ffff0d7224 */ /* 0x000fe200078e0023 */
[----:B------:R-:W-:Y:S01]  /*0ab0*/  MOV R14, R20 ;  /* 0x00000014000e7202 */ /* 0x000fe20000000f00 */
[----:B------:R-:W-:Y:S01]  /*0ac0*/  IMAD.MOV.U32 R11, RZ, RZ, R21 ;  /* 0x000000ffff0b7224 */ /* 0x000fe200078e0015 */
[----:B------:R-:W-:-:S07]  /*0ad0*/  MOV R12, 0xaf0 ;  /* 0x00000af0000c7802 */ /* 0x000fce0000000f00 */
[----:B------:R-:W-:Y:S05]  /*0ae0*/  CALL.REL.NOINC `($__internal_428_$__cuda_sm20_div_s64) ;  /* 0x0000005c00747944 */ /* 0x000fea0003c00000 */
        /* <DEDUP_REMOVED lines=10> */
.L_x_20954:
[----:B------:R-:W-:Y:S05]  /*0b90*/  BSYNC.RECONVERGENT B1 ;  /* 0x0000000000017941 */ /* 0x000fea0003800200 */
.L_x_20952:
        /* <DEDUP_REMOVED lines=34> */
.L_x_20956:
        /* <DEDUP_REMOVED lines=16> */
.L_x_20957:
[----:B------:R-:W-:Y:S05]  /*0ec0*/  BSYNC.RECONVERGENT B1 ;  /* 0x0000000000017941 */ /* 0x000fea0003800200 */
.L_x_20955:
        /* <DEDUP_REMOVED lines=36> */
.L_x_20959:
        /* <DEDUP_REMOVED lines=16> */
.L_x_20960:
[----:B------:R-:W-:Y:S05]  /*1210*/  BSYNC.RECONVERGENT B1 ;  /* 0x0000000000017941 */ /* 0x000fea0003800200 */
.L_x_20958:
        /* <DEDUP_REMOVED lines=35> */
.L_x_20962:
[----:B------:R-:W-:Y:S01]  /*1450*/  IMAD.MOV.U32 R26, RZ, RZ, R34 ;  /* 0x000000ffff1a7224 */ /* 0x000fe200078e0022 */
[----:B------:R-:W-:Y:S01]  /*1460*/  MOV R13, R35 ;  /* 0x00000023000d7202 */ /* 0x000fe20000000f00 */
[----:B------:R-:W-:Y:S01]  /*1470*/  IMAD.MOV.U32 R14, RZ, RZ, R20 ;  /* 0x000000ffff0e7224 */ /* 0x000fe200078e0014 */
[----:B------:R-:W-:Y:S02]  /*1480*/  MOV R11, R21 ;  /* 0x00000015000b7202 */ /* 0x000fe40000000f00 */
[----:B------:R-:W-:-:S07]  /*1490*/  MOV R12, 0x14b0 ;  /* 0x000014b0000c7802 */ /* 0x000fce0000000f00 */
[----:B------:R-:W-:Y:S05]  /*14a0*/  CALL.REL.NOINC `($__internal_428_$__cuda_sm20_div_s64) ;  /* 0x0000005400047944 */ /* 0x000fea0003c00000 */
        /* <DEDUP_REMOVED lines=10> */
.L_x_20963:
[----:B------:R-:W-:Y:S05]  /*1550*/  BSYNC.RECONVERGENT B1 ;  /* 0x0000000000017941 */ /* 0x000fea0003800200 */
.L_x_20961:
        /* <DEDUP_REMOVED lines=34> */
.L_x_20965:
[----:B------:R-:W-:Y:S01]  /*1780*/  IMAD.MOV.U32 R26, RZ, RZ, R38 ;  /* 0x000000ffff1a7224 */ /* 0x000fe200078e0026 */
[----:B------:R-:W-:Y:S01]  /*1790*/  MOV R13, R39 ;  /* 0x00000027000d7202 */ /* 0x000fe20000000f00 */
[----:B------:R-:W-:Y:S01]  /*17a0*/  IMAD.MOV.U32 R14, RZ, RZ, R20 ;  /* 0x000000ffff0e7224 */ /* 0x000fe200078e0014 */
[----:B------:R-:W-:Y:S02]  /*17b0*/  MOV R11, R21 ;  /* 0x00000015000b7202 */ /* 0x000fe40000000f00 */
[----:B------:R-:W-:-:S07]  /*17c0*/  MOV R12, 0x17e0 ;  /* 0x000017e0000c7802 */ /* 0x000fce0000000f00 */
[----:B------:R-:W-:Y:S05]  /*17d0*/  CALL.REL.NOINC `($__internal_428_$__cuda_sm20_div_s64) ;  /* 0x0000005000387944 */ /* 0x000fea0003c00000 */
        /* <DEDUP_REMOVED lines=10> */
.L_x_20966:
[----:B------:R-:W-:Y:S05]  /*1880*/  BSYNC.RECONVERGENT B1 ;  /* 0x0000000000017941 */ /* 0x000fea0003800200 */
.L_x_20964:
        /* <DEDUP_REMOVED lines=35> */
.L_x_20968:
[----:B------:R-:W-:Y:S01]  /*1ac0*/  MOV R26, R34 ;  /* 0x00000022001a7202 */ /* 0x000fe20000000f00 */
[----:B------:R-:W-:Y:S01]  /*1ad0*/  IMAD.MOV.U32 R13, RZ, RZ, R35 ;  /* 0x000000ffff0d7224 */ /* 0x000fe200078e0023 */
[----:B------:R-:W-:Y:S01]  /*1ae0*/  MOV R14, R20 ;  /* 0x00000014000e7202 */ /* 0x000fe20000000f00 */
[----:B------:R-:W-:Y:S01]  /*1af0*/  IMAD.MOV.U32 R11, RZ, RZ, R21 ;  /* 0x000000ffff0b7224 */ /* 0x000fe200078e0015 */
[----:B------:R-:W-:-:S07]  /*1b00*/  MOV R12, 0x1b20 ;  /* 0x00001b20000c7802 */ /* 0x000fce0000000f00 */
[----:B------:R-:W-:Y:S05]  /*1b10*/  CALL.REL.NOINC `($__internal_428_$__cuda_sm20_div_s64) ;  /* 0x0000004c00687944 */ /* 0x000fea0003c00000 */
        /* <DEDUP_REMOVED lines=10> */
.L_x_20969:
[----:B------:R-:W-:Y:S05]  /*1bc0*/  BSYNC.RECONVERGENT B1 ;  /* 0x0000000000017941 */ /* 0x000fea0003800200 */
.L_x_20967:
        /* <DEDUP_REMOVED lines=8> */
.L_x_20945:
        /* <DEDUP_REMOVED lines=35> */
.L_x_20973:
        /* <DEDUP_REMOVED lines=16> */
.L_x_20974:
[----:B------:R-:W-:Y:S05]  /*1f80*/  BSYNC.RECONVERGENT B1 ;  /* 0x0000000000017941 */ /* 0x000fea0003800200 */
.L_x_20972:
        /* <DEDUP_REMOVED lines=34> */
.L_x_20976:
        /* <DEDUP_REMOVED lines=16> */
.L_x_20977:
[----:B------:R-:W-:Y:S05]  /*22b0*/  BSYNC.RECONVERGENT B1 ;  /* 0x0000000000017941 */ /* 0x000fea0003800200 */
.L_x_20975:
        /* <DEDUP_REMOVED lines=35> */
.L_x_20979:
        /* <DEDUP_REMOVED lines=16> */
.L_x_20980:
[----:B------:R-:W-:Y:S05]  /*25f0*/  BSYNC.RECONVERGENT B1 ;  /* 0x0000000000017941 */ /* 0x000fea0003800200 */
.L_x_20978:
        /* <DEDUP_REMOVED lines=35> */
.L_x_20982:
[----:B------:R-:W-:Y:S01]  /*2830*/  IMAD.MOV.U32 R26, RZ, RZ, R18 ;  /* 0x000000ffff1a7224 */ /* 0x000fe200078e0012 */
[----:B------:R-:W-:Y:S01]  /*2840*/  MOV R13, R19 ;  /* 0x00000013000d7202 */ /* 0x000fe20000000f00 */
[----:B------:R-:W-:Y:S01]  /*2850*/  IMAD.MOV.U32 R14, RZ, RZ, R16 ;  /* 0x000000ffff0e7224 */ /* 0x000fe200078e0010 */
[----:B------:R-:W-:Y:S02]  /*2860*/  MOV R11, R17 ;  /* 0x00000011000b7202 */ /* 0x000fe40000000f00 */
[----:B------:R-:W-:-:S07]  /*2870*/  MOV R12, 0x2890 ;  /* 0x00002890000c7802 */ /* 0x000fce0000000f00 */
[----:B------:R-:W-:Y:S05]  /*2880*/  CALL.REL.NOINC `($__internal_428_$__cuda_sm20_div_s64) ;  /* 0x00000040000c7944 */ /* 0x000fea0003c00000 */
        /* <DEDUP_REMOVED lines=10> */
.L_x_20983:
[----:B------:R-:W-:Y:S05]  /*2930*/  BSYNC.RECONVERGENT B1 ;  /* 0x0000000000017941 */ /* 0x000fea0003800200 */
.L_x_20981:
[----:B------:R-:W-:Y:S01]  /*2940*/  IMAD R11, R11, R34, RZ ;  /* 0x000000220b0b7224 */ /* 0x000fe200078e02ff */
[----:B------:R-:W-:Y:S01]  /*2950*/  IADD3 R8, PT, PT, R8, -0x2, RZ ;  /* 0xfffffffe08087810 */ /* 0x000fe20007ffe0ff */
[----:B------:R-:W-:Y:S02]  /*2960*/  IMAD.MOV.U32 R38, RZ, RZ, R22 ;  /* 0x000000ffff267224 */ /* 0x000fe400078e0016 */
[-C--:B------:R-:W-:Y:S02]  /*2970*/  IMAD R11, R35, R10.reuse, R11 ;  /* 0x0000000a230b7224 */ /* 0x080fe400078e020b */
[----:B------:R-:W-:-:S04]  /*2980*/  IMAD.WIDE.U32 R22, R34, R10, R38 ;  /* 0x0000000a22167225 */ /* 0x000fc800078e0026 */
[----:B------:R-:W-:-:S07]  /*2990*/  IMAD.IADD R23, R23, 0x1, R11 ;  /* 0x0000000117177824 */ /* 0x000fce00078e020b */
.L_x_20971:
        /* <DEDUP_REMOVED lines=31> */
.L_x_20985:
[----:B------:R-:W-:Y:S01]  /*2b90*/  MOV R18, R6 ;  /* 0x0000000600127202 */ /* 0x000fe20000000f00 */
[----:B------:R-:W-:Y:S01]  /*2ba0*/  IMAD.MOV.U32 R21, RZ, RZ, R9 ;  /* 0x000000ffff157224 */ /* 0x000fe200078e0009 */
[----:B------:R-:W-:Y:S01]  /*2bb0*/  MOV R24, R16 ;  /* 0x0000001000187202 */ /* 0x000fe20000000f00 */
[----:B------:R-:W-:Y:S01]  /*2bc0*/  IMAD.MOV.U32 R19, RZ, RZ, R17 ;  /* 0x000000ffff137224 */ /* 0x000fe200078e0011 */
[----:B------:R-:W-:-:S07]  /*2bd0*/  MOV R26, 0x2bf0 ;  /* 0x00002bf0001a7802 */ /* 0x000fce0000000f00 */
[----:B------:R-:W-:Y:S05]  /*2be0*/  CALL.REL.NOINC `($__internal_429_$__cuda_sm20_rem_s64) ;  /* 0x0000004000807944 */ /* 0x000fea0003c00000 */
.L_x_20986:
[----:B------:R-:W-:Y:S05]  /*2bf0*/  BSYNC.RECONVERGENT B1 ;  /* 0x0000000000017941 */ /* 0x000fea0003800200 */
.L_x_20984:
        /* <DEDUP_REMOVED lines=30> */
.L_x_20988:
[----:B------:R-:W-:Y:S01]  /*2de0*/  MOV R24, R16 ;  /* 0x0000001000187202 */ /* 0x000fe20000000f00 */
[----:B------:R-:W-:Y:S01]  /*2df0*/  IMAD.MOV.U32 R19, RZ, RZ, R17 ;  /* 0x000000ffff137224 */ /* 0x000fe200078e0011 */
[----:B------:R-:W-:Y:S01]  /*2e00*/  MOV R18, R20 ;  /* 0x0000001400127202 */ /* 0x000fe20000000f00 */
[----:B------:R-:W-:Y:S01]  /*2e10*/  IMAD.MOV.U32 R21, RZ, RZ, R7 ;  /* 0x000000ffff157224 */ /* 0x000fe200078e0007 */
[----:B------:R-:W-:-:S07]  /*2e20*/  MOV R26, 0x2e40 ;  /* 0x00002e40001a7802 */ /* 0x000fce0000000f00 */
[----:B------:R-:W-:Y:S05]  /*2e30*/  CALL.REL.NOINC `($__internal_429_$__cuda_sm20_rem_s64) ;  /* 0x0000003c00ec7944 */ /* 0x000fea0003c00000 */
[----:B------:R-:W-:Y:S01]  /*2e40*/  MOV R6, R10 ;  /* 0x0000000a00067202 */ /* 0x000fe20000000f00 */
[----:B------:R-:W-:-:S07]  /*2e50*/  IMAD.MOV.U32 R7, RZ, RZ, R11 ;  /* 0x000000ffff077224 */ /* 0x000fce00078e000b */
.L_x_20989:
[----:B------:R-:W-:Y:S05]  /*2e60*/  BSYNC.RECONVERGENT B1 ;  /* 0x0000000000017941 */ /* 0x000fea0003800200 */
.L_x_20987:
[----:B------:R-:W-:Y:S02]  /*2e70*/  IMAD R7, R7, R8, RZ ;  /* 0x0000000807077224 */ /* 0x000fe400078e02ff */
[----:B------:R-:W-:-:S04]  /*2e80*/  IMAD.WIDE.U32 R22, R8, R6, R22 ;  /* 0x0000000608167225 */ /* 0x000fc800078e0016 */
[----:B------:R-:W-:-:S05]  /*2e90*/  IMAD R7, R9, R6, R7 ;  /* 0x0000000609077224 */ /* 0x000fca00078e0207 */
[----:B------:R-:W-:-:S07]  /*2ea0*/  IADD3 R23, PT, PT, R23, R7, RZ ;  /* 0x0000000717177210 */ /* 0x000fce0007ffe0ff */
.L_x_20944:
        /* <DEDUP_REMOVED lines=10> */
.L_x_20943:
        /* <DEDUP_REMOVED lines=22> */
.L_x_21017:
        /* <DEDUP_REMOVED lines=32> */
.L_x_20994:
[----:B------:R-:W-:Y:S01]  /*32b0*/  MOV R26, R10 ;  /* 0x0000000a001a7202 */ /* 0x000fe20000000f00 */
[----:B------:R-:W-:Y:S01]  /*32c0*/  IMAD.MOV.U32 R13, RZ, RZ, R15 ;  /* 0x000000ffff0d7224 */ /* 0x000fe200078e000f */
[----:B------:R-:W-:Y:S01]  /*32d0*/  MOV R14, R20 ;  /* 0x00000014000e7202 */ /* 0x000fe20000000f00 */
[----:B------:R-:W-:Y:S01]  /*32e0*/  IMAD.MOV.U32 R11, RZ, RZ, R21 ;  /* 0x000000ffff0b7224 */ /* 0x000fe200078e0015 */
[----:B------:R-:W-:-:S07]  /*32f0*/  MOV R12, 0x3310 ;  /* 0x00003310000c7802 */ /* 0x000fce0000000f00 */
[----:B-123--:R-:W-:Y:S05]  /*3300*/  CALL.REL.NOINC `($__internal_428_$__cuda_sm20_div_s64) ;  /* 0x00000034006c7944 */ /* 0x00efea0003c00000 */
        /* <DEDUP_REMOVED lines=10> */
.L_x_20995:
[----:B------:R-:W-:Y:S05]  /*33b0*/  BSYNC.RECONVERGENT B1 ;  /* 0x0000000000017941 */ /* 0x000fea0003800200 */
.L_x_20993:
        /* <DEDUP_REMOVED lines=38> */
.L_x_20997:
[----:B------:R-:W-:Y:S01]  /*3620*/  MOV R26, R36 ;  /* 0x00000024001a7202 */ /* 0x000fe20000000f00 */
[----:B------:R-:W-:Y:S01]  /*3630*/  IMAD.MOV.U32 R13, RZ, RZ, R37 ;  /* 0x000000ffff0d7224 */ /* 0x000fe200078e0025 */
[----:B------:R-:W-:Y:S01]  /*3640*/  MOV R14, R38 ;  /* 0x00000026000e7202 */ /* 0x000fe20000000f00 */
[----:B------:R-:W-:Y:S01]  /*3650*/  IMAD.MOV.U32 R11, RZ, RZ, R39 ;  /* 0x000000ffff0b7224 */ /* 0x000fe200078e0027 */
[----:B------:R-:W-:-:S07]  /*3660*/  MOV R12, 0x3680 ;  /* 0x00003680000c7802 */ /* 0x000fce0000000f00 */
[----:B-1----:R-:W-:Y:S05]  /*3670*/  CALL.REL.NOINC `($__internal_428_$__cuda_sm20_div_s64) ;  /* 0x0000003000907944 */ /* 0x002fea0003c00000 */
        /* <DEDUP_REMOVED lines=11> */
.L_x_20998:
[----:B------:R-:W-:Y:S05]  /*3730*/  BSYNC.RECONVERGENT B1 ;  /* 0x0000000000017941 */ /* 0x000fea0003800200 */
.L_x_20996:
        /* <DEDUP_REMOVED lines=38> */
.L_x_21000:
[----:B------:R-:W-:Y:S01]  /*39a0*/  IMAD.MOV.U32 R26, RZ, RZ, R36 ;  /* 0x000000ffff1a7224 */ /* 0x000fe200078e0024 */
[----:B------:R-:W-:Y:S01]  /*39b0*/  MOV R13, R37 ;  /* 0x00000025000d7202 */ /* 0x000fe20000000f00 */
[----:B------:R-:W-:Y:S01]  /*39c0*/  IMAD.MOV.U32 R14, RZ, RZ, R38 ;  /* 0x000000ffff0e7224 */ /* 0x000fe200078e0026 */
[----:B------:R-:W-:Y:S02]  /*39d0*/  MOV R11, R39 ;  /* 0x00000027000b7202 */ /* 0x000fe40000000f00 */
[----:B------:R-:W-:-:S07]  /*39e0*/  MOV R12, 0x3a00 ;  /* 0x00003a00000c7802 */ /* 0x000fce0000000f00 */
[----:B-1----:R-:W-:Y:S05]  /*39f0*/  CALL.REL.NOINC `($__internal_428_$__cuda_sm20_div_s64) ;  /* 0x0000002c00b07944 */ /* 0x002fea0003c00000 */
        /* <DEDUP_REMOVED lines=11> */
.L_x_21001:
[----:B------:R-:W-:Y:S05]  /*3ab0*/  BSYNC.RECONVERGENT B1 ;  /* 0x0000000000017941 */ /* 0x000fea0003800200 */
.L_x_20999:
        /* <DEDUP_REMOVED lines=37> */
.L_x_21003:
        /* <DEDUP_REMOVED lines=17> */
.L_x_21004:
[----:B------:R-:W-:Y:S05]  /*3e20*/  BSYNC.RECONVERGENT B1 ;  /* 0x0000000000017941 */ /* 0x000fea0003800200 */
.L_x_21002:
        /* <DEDUP_REMOVED lines=38> */
.L_x_21006:
        /* <DEDUP_REMOVED lines=17> */
.L_x_21007:
[----:B------:R-:W-:Y:S05]  /*41a0*/  BSYNC.RECONVERGENT B1 ;  /* 0x0000000000017941 */ /* 0x000fea0003800200 */
.L_x_21005:
        /* <DEDUP_REMOVED lines=38> */
.L_x_21009:
        /* <DEDUP_REMOVED lines=17> */
.L_x_21010:
[----:B------:R-:W-:Y:S05]  /*4520*/  BSYNC.RECONVERGENT B1 ;  /* 0x0000000000017941 */ /* 0x000fea0003800200 */
.L_x_21008:
        /* <DEDUP_REMOVED lines=37> */
.L_x_21012:
[----:B------:R-:W-:Y:S01]  /*4780*/  IMAD.MOV.U32 R26, RZ, RZ, R38 ;  /* 0x000000ffff1a7224 */ /* 0x000fe200078e0026 */
[----:B------:R-:W-:Y:S01]  /*4790*/  MOV R13, R39 ;  /* 0x00000027000d7202 */ /* 0x000fe20000000f00 */
[----:B------:R-:W-:Y:S01]  /*47a0*/  IMAD.MOV.U32 R14, RZ, RZ, R42 ;  /* 0x000000ffff0e7224 */ /* 0x000fe200078e002a */
[----:B------:R-:W-:Y:S02]  /*47b0*/  MOV R11, R43 ;  /* 0x0000002b000b7202 */ /* 0x000fe40000000f00 */
[----:B------:R-:W-:-:S07]  /*47c0*/  MOV R12, 0x47e0 ;  /* 0x000047e0000c7802 */ /* 0x000fce0000000f00 */
[----:B-1----:R-:W-:Y:S05]  /*47d0*/  CALL.REL.NOINC `($__internal_428_$__cuda_sm20_div_s64) ;  /* 0x0000002000387944 */ /* 0x002fea0003c00000 */
        /* <DEDUP_REMOVED lines=11> */
.L_x_21013:
[----:B------:R-:W-:Y:S05]  /*4890*/  BSYNC.RECONVERGENT B1 ;  /* 0x0000000000017941 */ /* 0x000fea0003800200 */
.L_x_21011:
        /* <DEDUP_REMOVED lines=36> */
.L_x_21015:
[----:B------:R-:W-:Y:S01]  /*4ae0*/  MOV R26, R36 ;  /* 0x00000024001a7202 */ /* 0x000fe20000000f00 */
[----:B------:R-:W-:Y:S01]  /*4af0*/  IMAD.MOV.U32 R14, RZ, RZ, R38 ;  /* 0x000000ffff0e7224 */ /* 0x000fe200078e0026 */
[----:B------:R-:W-:Y:S02]  /*4b00*/  MOV R13, R37 ;  /* 0x00000025000d7202 */ /* 0x000fe40000000f00 */
[----:B------:R-:W-:Y:S02]  /*4b10*/  MOV R11, R39 ;  /* 0x00000027000b7202 */ /* 0x000fe40000000f00 */
[----:B------:R-:W-:-:S07]  /*4b20*/  MOV R12, 0x4b40 ;  /* 0x00004b40000c7802 */ /* 0x000fce0000000f00 */
[----:B-1----:R-:W-:Y:S05]  /*4b30*/  CALL.REL.NOINC `($__internal_428_$__cuda_sm20_div_s64) ;  /* 0x0000001c00607944 */ /* 0x002fea0003c00000 */
        /* <DEDUP_REMOVED lines=11> */
.L_x_21016:
[----:B------:R-:W-:Y:S05]  /*4bf0*/  BSYNC.RECONVERGENT B1 ;  /* 0x0000000000017941 */ /* 0x000fea0003800200 */
.L_x_21014:
        /* <DEDUP_REMOVED lines=11> */
.L_x_20992:
        /* <DEDUP_REMOVED lines=36> */
.L_x_21020:
[----:B------:R-:W-:Y:S01]  /*4ef0*/  IMAD.MOV.U32 R26, RZ, RZ, R10 ;  /* 0x000000ffff1a7224 */ /* 0x000fe200078e000a */
[----:B------:R-:W-:Y:S01]  /*4f00*/  MOV R13, R15 ;  /* 0x0000000f000d7202 */ /* 0x000fe20000000f00 */
[----:B------:R-:W-:Y:S01]  /*4f10*/  IMAD.MOV.U32 R11, RZ, RZ, R17 ;  /* 0x000000ffff0b7224 */ /* 0x000fe200078e0011 */
[----:B------:R-:W-:Y:S02]  /*4f20*/  MOV R14, R16 ;  /* 0x00000010000e7202 */ /* 0x000fe40000000f00 */
[----:B------:R-:W-:-:S07]  /*4f30*/  MOV R12, 0x4f50 ;  /* 0x00004f50000c7802 */ /* 0x000fce0000000f00 */
[----:B------:R-:W-:Y:S05]  /*4f40*/  CALL.REL.NOINC `($__internal_428_$__cuda_sm20_div_s64) ;  /* 0x00000018005c7944 */ /* 0x000fea0003c00000 */
        /* <DEDUP_REMOVED lines=10> */
.L_x_21021:
[----:B------:R-:W-:Y:S05]  /*4ff0*/  BSYNC.RECONVERGENT B1 ;  /* 0x0000000000017941 */ /* 0x000fea0003800200 */
.L_x_21019:
        /* <DEDUP_REMOVED lines=41> */
.L_x_21023:
[----:B------:R-:W-:Y:S01]  /*5290*/  MOV R26, R20 ;  /* 0x00000014001a7202 */ /* 0x000fe20000000f00 */
[----:B------:R-:W-:Y:S01]  /*52a0*/  IMAD.MOV.U32 R14, RZ, RZ, R18 ;  /* 0x000000ffff0e7224 */ /* 0x000fe200078e0012 */
[----:B------:R-:W-:Y:S02]  /*52b0*/  MOV R13, R21 ;  /* 0x00000015000d7202 */ /* 0x000fe40000000f00 */
[----:B------:R-:W-:Y:S02]  /*52c0*/  MOV R11, R19 ;  /* 0x00000013000b7202 */ /* 0x000fe40000000f00 */
[----:B------:R-:W-:-:S07]  /*52d0*/  MOV R12, 0x52f0 ;  /* 0x000052f0000c7802 */ /* 0x000fce0000000f00 */
[----:B------:R-:W-:Y:S05]  /*52e0*/  CALL.REL.NOINC `($__internal_428_$__cuda_sm20_div_s64) ;  /* 0x0000001400747944 */ /* 0x000fea0003c00000 */
        /* <DEDUP_REMOVED lines=11> */
.L_x_21024:
[----:B------:R-:W-:Y:S05]  /*53a0*/  BSYNC.RECONVERGENT B1 ;  /* 0x0000000000017941 */ /* 0x000fea0003800200 */
.L_x_21022:
        /* <DEDUP_REMOVED lines=40> */
.L_x_21026:
[----:B------:R-:W-:Y:S01]  /*5630*/  MOV R26, R18 ;  /* 0x00000012001a7202 */ /* 0x000fe20000000f00 */
[----:B------:R-:W-:Y:S01]  /*5640*/  IMAD.MOV.U32 R13, RZ, RZ, R19 ;  /* 0x000000ffff0d7224 */ /* 0x000fe200078e0013 */
[----:B------:R-:W-:Y:S02]  /*5650*/  MOV R14, R20 ;  /* 0x00000014000e7202 */ /* 0x000fe40000000f00 */
[----:B------:R-:W-:Y:S02]  /*5660*/  MOV R11, R21 ;  /* 0x00000015000b7202 */ /* 0x000fe40000000f00 */
[----:B------:R-:W-:-:S07]  /*5670*/  MOV R12, 0x5690 ;  /* 0x00005690000c7802 */ /* 0x000fce0000000f00 */
[----:B------:R-:W-:Y:S05]  /*5680*/  CALL.REL.NOINC `($__internal_428_$__cuda_sm20_div_s64) ;  /* 0x00000010008c7944 */ /* 0x000fea0003c00000 */
        /* <DEDUP_REMOVED lines=11> */
.L_x_21027:
[----:B------:R-:W-:Y:S05]  /*5740*/  BSYNC.RECONVERGENT B1 ;  /* 0x0000000000017941 */ /* 0x000fea0003800200 */
.L_x_21025:
        /* <DEDUP_REMOVED lines=39> */
.L_x_21029:
        /* <DEDUP_REMOVED lines=17> */
.L_x_21030:
[----:B------:R-:W-:Y:S05]  /*5ad0*/  BSYNC.RECONVERGENT B1 ;  /* 0x0000000000017941 */ /* 0x000fea0003800200 */
.L_x_21028:
        /* <DEDUP_REMOVED lines=9> */
.L_x_21018:
        /* <DEDUP_REMOVED lines=34> */
.L_x_21033:
[----:B------:R-:W-:Y:S01]  /*5d90*/  MOV R26, R10 ;  /* 0x0000000a001a7202 */ /* 0x000fe20000000f00 */
[----:B------:R-:W-:Y:S01]  /*5da0*/  IMAD.MOV.U32 R13, RZ, RZ, R15 ;  /* 0x000000ffff0d7224 */ /* 0x000fe200078e000f */
[----:B------:R-:W-:Y:S02]  /*5db0*/  MOV R14, R16 ;  /* 0x00000010000e7202 */ /* 0x000fe40000000f00 */
[----:B------:R-:W-:Y:S02]  /*5dc0*/  MOV R11, R17 ;  /* 0x00000011000b7202 */ /* 0x000fe40000000f00 */
[----:B------:R-:W-:-:S07]  /*5dd0*/  MOV R12, 0x5df0 ;  /* 0x00005df0000c7802 */ /* 0x000fce0000000f00 */
[----:B------:R-:W-:Y:S05]  /*5de0*/  CALL.REL.NOINC `($__internal_428_$__cuda_sm20_div_s64) ;  /* 0x0000000800b47944 */ /* 0x000fea0003c00000 */
        /* <DEDUP_REMOVED lines=10> */
.L_x_21034:
[----:B------:R-:W-:Y:S05]  /*5e90*/  BSYNC.RECONVERGENT B1 ;  /* 0x0000000000017941 */ /* 0x000fea0003800200 */
.L_x_21032:
        /* <DEDUP_REMOVED lines=39> */
.L_x_21036:
[----:B------:R-:W-:Y:S01]  /*6110*/  MOV R26, R18 ;  /* 0x00000012001a7202 */ /* 0x000fe20000000f00 */
[----:B------:R-:W-:Y:S01]  /*6120*/  IMAD.MOV.U32 R14, RZ, RZ, R16 ;  /* 0x000000ffff0e7224 */ /* 0x000fe200078e0010 */
[----:B------:R-:W-:Y:S02]  /*6130*/  MOV R13, R19 ;  /* 0x00000013000d7202 */ /* 0x000fe40000000f00 */
        /* <DEDUP_REMOVED lines=14> */
.L_x_21037:
[----:B------:R-:W-:Y:S05]  /*6220*/  BSYNC.RECONVERGENT B1 ;  /* 0x0000000000017941 */ /* 0x000fea0003800200 */
.L_x_21035:
        /* <DEDUP_REMOVED lines=9> */
.L_x_21031:
        /* <DEDUP_REMOVED lines=30> */
.L_x_21039:
[----:B------:R-:W-:Y:S01]  /*64a0*/  MOV R24, R18 ;  /* 0x0000001200187202 */ /* 0x000fe20000000f00 */
[----:B------:R-:W-:Y:S01]  /*64b0*/  IMAD.MOV.U32 R21, RZ, RZ, R15 ;  /* 0x000000ffff157224 */ /* 0x000fe200078e000f */
[----:B------:R-:W-:Y:S02]  /*64c0*/  MOV R18, R10 ;  /* 0x0000000a00127202 */ /* 0x000fe40000000f00 */
[----:B------:R-:W-:-:S07]  /*64d0*/  MOV R26, 0x64f0 ;  /* 0x000064f0001a7802 */ /* 0x000fce0000000f00 */
[----:B------:R-:W-:Y:S05]  /*64e0*/  CALL.REL.NOINC `($__internal_429_$__cuda_sm20_rem_s64) ;  /* 0x0000000800407944 */ /* 0x000fea0003c00000 */
.L_x_21040:
[----:B------:R-:W-:Y:S05]  /*64f0*/  BSYNC.RECONVERGENT B1 ;  /* 0x0000000000017941 */ /* 0x000fea0003800200 */
.L_x_21038:
        /* <DEDUP_REMOVED lines=8> */
.L_x_20991:
[----:B------:R-:W0:Y:S02]  /*6580*/  LDCU.64 UR6, c[0x0][0x388] ;  /* 0x00007100ff0677ac */ /* 0x000e240008000a00 */
[----:B0-----:R-:W-:-:S04]  /*6590*/  LEA R4, P0, R6, UR6, 0x1 ;  /* 0x0000000606047c11 */ /* 0x001fc8000f8008ff */
[----:B------:R-:W-:-:S05]  /*65a0*/  LEA.HI.X R5, R6, UR7, R5, 0x1, P0 ;  /* 0x0000000706057c11 */ /* 0x000fca00080f0c05 */
[----:B------:R-:W2:Y:S04]  /*65b0*/  LDG.E.U16 R4, desc[UR8][R4.64] ;  /* 0x0000000804047981 */ /* 0x000ea8000c1e1500 */
[----:B--2---:R1:W-:Y:S02]  /*65c0*/  STS.U16 [R3], R4 ;  /* 0x0000000403007388 */ /* 0x0043e40000000400 */
.L_x_20990:
[----:B------:R-:W-:Y:S05]  /*65d0*/  BSYNC.RECONVERGENT B0 ;  /* 0x0000000000007941 */ /* 0x000fea0003800200 */
.L_x_20942:
[----:B------:R-:W-:Y:S01]  /*65e0*/  BAR.SYNC.DEFER_BLOCKING 0x0 ;  /* 0x0000000000007b1d */ /* 0x000fe20000010000 */
[----:B------:R-:W-:Y:S01]  /*65f0*/  UISETP.GE.U32.AND UP0, UPT, UR5, 0x42, UPT ;  /* 0x000000420500788c */ /* 0x000fe2000bf06070 */
[----:B------:R-:W-:-:S08]  /*6600*/  ISETP.GT.U32.AND P1, PT, R2, 0x1f, PT ;  /* 0x0000001f0200780c */ /* 0x000fd00003f24070 */
[----:B------:R-:W-:Y:S05]  /*6610*/  BRA.U !UP0, `(.L_x_21041) ;  /* 0x0000000108307547 */ /* 0x000fea000b800000 */
.L_x_21042:
        /* <DEDUP_REMOVED lines=12> */
.L_x_21041:
        /* <DEDUP_REMOVED lines=30> */
        .weak           $__internal_428_$__cuda_sm20_div_s64
        .type           $__internal_428_$__cuda_sm20_div_s64,@function
        .size           $__internal_428_$__cuda_sm20_div_s64,($__internal_429_$__cuda_sm20_rem_s64 - $__internal_428_$__cuda_sm20_div_s64)
$__internal_428_$__cuda_sm20_div_s64:
        /* <DEDUP_REMOVED lines=82> */
[----:B------:R-:W-:Y:S06]  /*6de0*/  RET.REL.NODEC R12 `(uncontiguous_cumulate_reducel3_f16) ;  /* 0xffffff900c847950 */ /* 0x000fec0003c3ffff */
        .weak           $__internal_429_$__cuda_sm20_rem_s64
        .type           $__internal_429_$__cuda_sm20_rem_s64,@function
        .size           $__internal_429_$__cuda_sm20_rem_s64,(.L_x_30745 - $__internal_429_$__cuda_sm20_rem_s64)
$__internal_429_$__cuda_sm20_rem_s64:
        /* <DEDUP_REMOVED lines=76> */
[----:B------:R-:W-:Y:S06]  /*72b0*/  RET.REL.NODEC R26 `(uncontiguous_cumulate_reducel3_f16) ;  /* 0xffffff8c1a507950 */ /* 0x000fec0003c3ffff */
.L_x_21043:
        /* <DEDUP_REMOVED lines=12> */
.L_x_30745:


//--------------------- .text.uncontiguous_reducel3_f16 --------------------------
	.section	.text.uncontiguous_reducel3_f16,"ax",@progbits
	.align	128
        .global         uncontiguous_reducel3_f16
        .type           uncontiguous_reducel3_f16,@function
        .size           uncontiguous_reducel3_f16,(.L_x_30747 - uncontiguous_reducel3_f16)
        .other          uncontiguous_reducel3_f16,@"STO_CUDA_ENTRY STV_DEFAULT"
uncontiguous_reducel3_f16:
.text.uncontiguous_reducel3_f16:
        /* <DEDUP_REMOVED lines=37> */
.L_x_21072:
        /* <DEDUP_REMOVED lines=32> */
.L_x_21049:
[----:B------:R-:W-:Y:S01]  /*0450*/  MOV R26, R6 ;  /* 0x00000006001a7202 */ /* 0x000fe20000000f00 */
[----:B------:R-:W-:Y:S01]  /*0460*/  IMAD.MOV.U32 R13, RZ, RZ, R9 ;  /* 0x000000ffff0d7224 */ /* 0x000fe200078e0009 */
[----:B------:R-:W-:Y:S01]  /*0470*/  MOV R14, R40 ;  /* 0x00000028000e7202 */ /* 0x000fe20000000f00 */
[----:B------:R-:W-:Y:S01]  /*0480*/  IMAD.MOV.U32 R11, RZ, RZ, R41 ;  /* 0x000000ffff0b7224 */ /* 0x000fe200078e0029 */
[----:B------:R-:W-:-:S07]  /*0490*/  MOV R12, 0x4b0 ;  /* 0x000004b0000c7802 */ /* 0x000fce0000000f00 */
[----:B-1----:R-:W-:Y:S05]  /*04a0*/  CALL.REL.NOINC `($__internal_430_$__cuda_sm20_div_s64) ;  /* 0x00000070007c7944 */ /* 0x002fea0003c00000 */
        /* <DEDUP_REMOVED lines=10> */
.L_x_21050:
[----:B------:R-:W-:Y:S05]  /*0550*/  BSYNC.RECONVERGENT B1 ;  /* 0x0000000000017941 */ /* 0x000fea0003800200 */
.L_x_21048:
        /* <DEDUP_REMOVED lines=33> */
.L_x_21052:
[----:B------:R-:W-:Y:S01]  /*0770*/  IMAD.MOV.U32 R26, RZ, RZ, R20 ;  /* 0x000000ffff1a7224 */ /* 0x000fe200078e0014 */
[----:B------:R-:W-:Y:S01]  /*0780*/  MOV R13, R7 ;  /* 0x00000007000d7202 */ /* 0x000fe20000000f00 */
[----:B------:R-:W-:Y:S01]  /*0790*/  IMAD.MOV.U32 R14, RZ, RZ, R40 ;  /* 0x000000ffff0e7224 */ /* 0x000fe200078e0028 */
[----:B------:R-:W-:Y:S02]  /*07a0*/  MOV R11, R41 ;  /* 0x00000029000b7202 */ /* 0x000fe40000000f00 */
[----:B------:R-:W-:-:S07]  /*07b0*/  MOV R12, 0x7d0 ;  /* 0x000007d0000c7802 */ /* 0x000fce0000000f00 */
[----:B------:R-:W-:Y:S05]  /*07c0*/  CALL.REL.NOINC `($__internal_430_$__cuda_sm20_div_s64) ;  /* 0x0000006c00b47944 */ /* 0x000fea0003c00000 */
        /* <DEDUP_REMOVED lines=9> */
.L_x_21053:
[----:B------:R-:W-:Y:S05]  /*0860*/  BSYNC.RECONVERGENT B1 ;  /* 0x0000000000017941 */ /* 0x000fea0003800200 */
.L_x_21051:
        /* <DEDUP_REMOVED lines=34> */
.L_x_21055:
[----:B------:R-:W-:Y:S01]  /*0a90*/  MOV R26, R34 ;  /* 0x00000022001a7202 */ /* 0x000fe20000000f00 */
[----:B------:R-:W-:Y:S01]  /*0aa0*/  IMAD.MOV.U32 R13, RZ, RZ, R35 ;  /* 0x000000ffff0d7224 */ /* 0x000fe200078e0023 */
[----:B------:R-:W-:Y:S01]  /*0ab0*/  MOV R14, R20 ;  /* 0x00000014000e7202 */ /* 0x000fe20000000f00 */
[----:B------:R-:W-:Y:S01]  /*0ac0*/  IMAD.MOV.U32 R11, RZ, RZ, R21 ;  /* 0x000000ffff0b7224 */ /* 0x000fe200078e0015 */
[----:B------:R-:W-:-:S07]  /*0ad0*/  MOV R12, 0xaf0 ;  /* 0x00000af0000c7802 */ /* 0x000fce0000000f00 */
[----:B------:R-:W-:Y:S05]  /*0ae0*/  CALL.REL.NOINC `($__internal_430_$__cuda_sm20_div_s64) ;  /* 0x0000006800ec7944 */ /* 0x000fea0003c00000 */
        /* <DEDUP_REMOVED lines=10> */
.L_x_21056:
[----:B------:R-:W-:Y:S05]  /*0b90*/  BSYNC.RECONVERGENT B1 ;  /* 0x0000000000017941 */ /* 0x000fea0003800200 */
.L_x_21054:
        /* <DEDUP_REMOVED lines=34> */
.L_x_21058:
        /* <DEDUP_REMOVED lines=16> */
.L_x_21059:
[----:B------:R-:W-:Y:S05]  /*0ec0*/  BSYNC.RECONVERGENT B1 ;  /* 0x0000000000017941 */ /* 0x000fea0003800200 */
.L_x_21057:
        /* <DEDUP_REMOVED lines=36> */
.L_x_21061:
        /* <DEDUP_REMOVED lines=16> */
.L_x_21062:
[----:B------:R-:W-:Y:S05]  /*1210*/  BSYNC.RECONVERGENT B1 ;  /* 0x0000000000017941 */ /* 0x000fea0003800200 */
.L_x_21060:
        /* <DEDUP_REMOVED lines=35> */
.L_x_21064:
[----:B------:R-:W-:Y:S01]  /*1450*/  IMAD.MOV.U32 R26, RZ, RZ, R34 ;  /* 0x000000ffff1a7224 */ /* 0x000fe200078e0022 */
[----:B------:R-:W-:Y:S01]  /*1460*/  MOV R13, R35 ;  /* 0x00000023000d7202 */ /* 0x000fe20000000f00 */
[----:B------:R-:W-:Y:S01]  /*1470*/  IMAD.MOV.U32 R14, RZ, RZ, R20 ;  /* 0x000000ffff0e7224 */ /* 0x000fe200078e0014 */
[----:B------:R-:W-:Y:S02]  /*1480*/  MOV R11, R21 ;  /* 0x00000015000b7202 */ /* 0x000fe40000000f00 */
[----:B------:R-:W-:-:S07]  /*1490*/  MOV R12, 0x14b0 ;  /* 0x000014b0000c7802 */ /* 0x000fce0000000f00 */
[----:B------:R-:W-:Y:S05]  /*14a0*/  CALL.REL.NOINC `($__internal_430_$__cuda_sm20_div_s64) ;  /* 0x00000060007c7944 */ /* 0x000fea0003c00000 */
        /* <DEDUP_REMOVED lines=10> */
.L_x_21065:
[----:B------:R-:W-:Y:S05]  /*1550*/  BSYNC.RECONVERGENT B1 ;  /* 0x0000000000017941 */ /* 0x000fea0003800200 */
.L_x_21063:
        /* <DEDUP_REMOVED lines=34> */
.L_x_21067:
[----:B------:R-:W-:Y:S01]  /*1780*/  IMAD.MOV.U32 R26, RZ, RZ, R38 ;  /* 0x000000ffff1a7224 */ /* 0x000fe200078e0026 */
[----:B------:R-:W-:Y:S01]  /*1790*/  MOV R13, R39 ;  /* 0x00000027000d7202 */ /* 0x000fe20000000f00 */
[----:B------:R-:W-:Y:S01]  /*17a0*/  IMAD.MOV.U32 R14, RZ, RZ, R20 ;  /* 0x000000ffff0e7224 */ /* 0x000fe200078e0014 */
[----:B------:R-:W-:Y:S02]  /*17b0*/  MOV R11, R21 ;  /* 0x00000015000b7202 */ /* 0x000fe40000000f00 */
[----:B------:R-:W-:-:S07]  /*17c0*/  MOV R12, 0x17e0 ;  /* 0x000017e0000c7802 */ /* 0x000fce0000000f00 */
[----:B------:R-:W-:Y:S05]  /*17d0*/  CALL.REL.NOINC `($__internal_430_$__cuda_sm20_div_s64) ;  /* 0x0000005c00b07944 */ /* 0x000fea0003c00000 */
        /* <DEDUP_REMOVED lines=10> */
.L_x_21068:
[----:B------:R-:W-:Y:S05]  /*1880*/  BSYNC.RECONVERGENT B1 ;  /* 0x0000000000017941 */ /* 0x000fea0003800200 */
.L_x_21066:
        /* <DEDUP_REMOVED lines=35> */
.L_x_21070:
[----:B------:R-:W-:Y:S01]  /*1ac0*/  MOV R26, R34 ;  /* 0x00000022001a7202 */ /* 0x000fe20000000f00 */
[----:B------:R-:W-:Y:S01]  /*1ad0*/  IMAD.MOV.U32 R13, RZ, RZ, R35 ;  /* 0x000000ffff0d7224 */ /* 0x000fe200078e0023 */
[----:B------:R-:W-:Y:S01]  /*1ae0*/  MOV R14, R20 ;  /* 0x00000014000e7202 */ /* 0x000fe20000000f00 */
[----:B------:R-:W-:Y:S01]  /*1af0*/  IMAD.MOV.U32 R11, RZ, RZ, R21 ;  /* 0x000000ffff0b7224 */ /* 0x000fe200078e0015 */
[----:B------:R-:W-:-:S07]  /*1b00*/  MOV R12, 0x1b20 ;  /* 0x00001b20000c7802 */ /* 0x000fce0000000f00 */
[----:B------:R-:W-:Y:S05]  /*1b10*/  CALL.REL.NOINC `($__internal_430_$__cuda_sm20_div_s64) ;  /* 0x0000005800e07944 */ /* 0x000fea0003c00000 */
        /* <DEDUP_REMOVED lines=10> */
.L_x_21071:
[----:B------:R-:W-:Y:S05]  /*1bc0*/  BSYNC.RECONVERGENT B1 ;  /* 0x0000000000017941 */ /* 0x000fea0003800200 */
.L_x_21069:
        /* <DEDUP_REMOVED lines=8> */
.L_x_21047:
        /* <DEDUP_REMOVED lines=35> */
.L_x_21075:
        /* <DEDUP_REMOVED lines=16> */
.L_x_21076:
[----:B------:R-:W-:Y:S05]  /*1f80*/  BSYNC.RECONVERGENT B1 ;  /* 0x0000000000017941 */ /* 0x000fea0003800200 */
.L_x_21074:
        /* <DEDUP_REMOVED lines=34> */
.L_x_21078:
        /* <DEDUP_REMOVED lines=16> */
.L_x_21079:
[----:B------:R-:W-:Y:S05]  /*22b0*/  BSYNC.RECONVERGENT B1 ;  /* 0x0000000000017941 */ /* 0x000fea0003800200 */
.L_x_21077:
        /* <DEDUP_REMOVED lines=35> */
.L_x_21081:
        /* <DEDUP_REMOVED lines=16> */
.L_x_21082:
[----:B------:R-:W-:Y:S05]  /*25f0*/  BSYNC.RECONVERGENT B1 ;  /* 0x0000000000017941 */ /* 0x000fea0003800200 */
.L_x_21080:
        /* <DEDUP_REMOVED lines=35> */
.L_x_21084:
[----:B------:R-:W-:Y:S01]  /*2830*/  IMAD.MOV.U32 R26, RZ, RZ, R18 ;  /* 0x000000ffff1a7224 */ /* 0x000fe200078e0012 */
[----:B------:R-:W-:Y:S01]  /*2840*/  MOV R13, R19 ;  /* 0x00000013000d7202 */ /* 0x000fe20000000f00 */
[----:B------:R-:W-:Y:S01]  /*2850*/  IMAD.MOV.U32 R11, RZ, RZ, R17 ;  /* 0x000000ffff0b7224 */ /* 0x000fe200078e0011 */
[----:B------:R-:W-:Y:S02]  /*2860*/  MOV R14, R16 ;  /* 0x00000010000e7202 */ /* 0x000fe40000000f00 */
[----:B------:R-:W-:-:S07]  /*2870*/  MOV R12, 0x2890 ;  /* 0x00002890000c7802 */ /* 0x000fce0000000f00 */
[----:B------:R-:W-:Y:S05]  /*2880*/  CALL.REL.NOINC `($__internal_430_$__cuda_sm20_div_s64) ;  /* 0x0000004c00847944 */ /* 0x000fea0003c00000 */
        /* <DEDUP_REMOVED lines=10> */
.L_x_21085:
[----:B------:R-:W-:Y:S05]  /*2930*/  BSYNC.RECONVERGENT B1 ;  /* 0x0000000000017941 */ /* 0x000fea0003800200 */
.L_x_21083:
[----:B------:R-:W-:Y:S01]  /*2940*/  MOV R38, R22 ;  /* 0x0000001600267202 */ /* 0x000fe20000000f00 */
[----:B------:R-:W-:Y:S01]  /*2950*/  IMAD R11, R11, R34, RZ ;  /* 0x000000220b0b7224 */ /* 0x000fe200078e02ff */
[----:B------:R-:W-:-:S03]  /*2960*/  IADD3 R8, PT, PT, R8, -0x2, RZ ;  /* 0xfffffffe08087810 */ /* 0x000fc60007ffe0ff */
[----:B------:R-:W-:-:S04]  /*2970*/  IMAD.WIDE.U32 R22, R34, R10, R38 ;  /* 0x0000000a22167225 */ /* 0x000fc800078e0026 */
[----:B------:R-:W-:-:S04]  /*2980*/  IMAD R11, R35, R10, R11 ;  /* 0x0000000a230b7224 */ /* 0x000fc800078e020b */
[----:B------:R-:W-:-:S07]  /*2990*/  IMAD.IADD R23, R23, 0x1, R11 ;  /* 0x0000000117177824 */ /* 0x000fce00078e020b */
.L_x_21073:
        /* <DEDUP_REMOVED lines=31> */
.L_x_21087:
[----:B------:R-:W-:Y:S01]  /*2b90*/  IMAD.MOV.U32 R18, RZ, RZ, R6 ;  /* 0x000000ffff127224 */ /* 0x000fe200078e0006 */
[----:B------:R-:W-:Y:S01]  /*2ba0*/  MOV R21, R9 ;  /* 0x0000000900157202 */ /* 0x000fe20000000f00 */
[----:B------:R-:W-:Y:S01]  /*2bb0*/  IMAD.MOV.U32 R19, RZ, RZ, R17 ;  /* 0x000000ffff137224 */ /* 0x000fe200078e0011 */
[----:B------:R-:W-:Y:S02]  /*2bc0*/  MOV R24, R16 ;  /* 0x0000001000187202 */ /* 0x000fe40000000f00 */
[----:B------:R-:W-:-:S07]  /*2bd0*/  MOV R26, 0x2bf0 ;  /* 0x00002bf0001a7802 */ /* 0x000fce0000000f00 */
[----:B------:R-:W-:Y:S05]  /*2be0*/  CALL.REL.NOINC `($__internal_431_$__cuda_sm20_rem_s64) ;  /* 0x0000004c00f87944 */ /* 0x000fea0003c00000 */
.L_x_21088:
[----:B------:R-:W-:Y:S05]  /*2bf0*/  BSYNC.RECONVERGENT B1 ;  /* 0x0000000000017941 */ /* 0x000fea0003800200 */
.L_x_21086:
        /* <DEDUP_REMOVED lines=30> */
.L_x_21090:
[----:B------:R-:W-:Y:S01]  /*2de0*/  IMAD.MOV.U32 R24, RZ, RZ, R16 ;  /* 0x000000ffff187224 */ /* 0x000fe200078e0010 */
[----:B------:R-:W-:Y:S01]  /*2df0*/  MOV R19, R17 ;  /* 0x0000001100137202 */ /* 0x000fe20000000f00 */
[----:B------:R-:W-:Y:S01]  /*2e00*/  IMAD.MOV.U32 R21, RZ, RZ, R7 ;  /* 0x000000ffff157224 */ /* 0x000fe200078e0007 */
[----:B------:R-:W-:Y:S02]  /*2e10*/  MOV R18, R20 ;  /* 0x0000001400127202 */ /* 0x000fe40000000f00 */
[----:B------:R-:W-:-:S07]  /*2e20*/  MOV R26, 0x2e40 ;  /* 0x00002e40001a7802 */ /* 0x000fce0000000f00 */
[----:B------:R-:W-:Y:S05]  /*2e30*/  CALL.REL.NOINC `($__internal_431_$__cuda_sm20_rem_s64) ;  /* 0x0000004c00647944 */ /* 0x000fea0003c00000 */
[----:B------:R-:W-:Y:S02]  /*2e40*/  MOV R6, R10 ;  /* 0x0000000a00067202 */ /* 0x000fe40000000f00 */
[----:B------:R-:W-:-:S07]  /*2e50*/  MOV R7, R11 ;  /* 0x0000000b00077202 */ /* 0x000fce0000000f00 */
.L_x_21091:
[----:B------:R-:W-:Y:S05]  /*2e60*/  BSYNC.RECONVERGENT B1 ;  /* 0x0000000000017941 */ /* 0x000fea0003800200 */
.L_x_21089:
[----:B------:R-:W-:Y:S02]  /*2e70*/  IMAD R7, R7, R8, RZ ;  /* 0x0000000807077224 */ /* 0x000fe400078e02ff */
[----:B------:R-:W-:-:S04]  /*2e80*/  IMAD.WIDE.U32 R22, R8, R6, R22 ;  /* 0x0000000608167225 */ /* 0x000fc800078e0016 */
[----:B------:R-:W-:-:S04]  /*2e90*/  IMAD R7, R9, R6, R7 ;  /* 0x0000000609077224 */ /* 0x000fc800078e0207 */
[----:B------:R-:W-:-:S07]  /*2ea0*/  IMAD.IADD R23, R23, 0x1, R7 ;  /* 0x0000000117177824 */ /* 0x000fce00078e0207 */
.L_x_21046:
        /* <DEDUP_REMOVED lines=21> */
[----:B------:R-:W-:-:S03]  /*3000*/  IMAD.MOV.U32 R5, RZ, RZ, 0x3a2c32e4 ;  /* 0x3a2c32e4ff057424 */ /* 0x000fc600078e00ff */
        /* <DEDUP_REMOVED lines=25> */
[----:B------:R-:W-:Y:S01]  /*31a0*/  HFMA2 R8, -RZ, RZ, 0.64013671875, -15.109375 ;  /* 0x391fcb8eff087431 */ /* 0x000fe200000001ff */
[----:B------:R-:W1:Y:S01]  /*31b0*/  F2I.NTZ R11, R9 ;  /* 0x00000009000b7305 */ /* 0x000e620000203100 */
[----:B0-----:R-:W-:Y:S01]  /*31c0*/  FADD R10, R9, -R12 ;  /* 0x8000000c090a7221 */ /* 0x001fe20000000000 */
[----:B------:R-:W-:-:S03]  /*31d0*/  FSETP.GT.AND P0, PT, R12, RZ, PT ;  /* 0x000000ff0c00720b */ /* 0x000fc60003f04000 */
[----:B------:R-:W-:Y:S01]  /*31e0*/  FADD R15, R15, R10 ;  /* 0x0000000a0f0f7221 */ /* 0x000fe20000000000 */
[----:B------:R-:W-:Y:S02]  /*31f0*/  SEL R12, RZ, 0x83000000, P0 ;  /* 0x83000000ff0c7807 */ /* 0x000fe40000000000 */
[----:B------:R-:W-:Y:S01]  /*3200*/  FSETP.GT.AND P0, PT, |R9|, 152, PT ;  /* 0x431800000900780b */ /* 0x000fe20003f04200 */
[----:B------:R-:W-:Y:S01]  /*3210*/  FFMA R10, R15, R8, 0.0013391353422775864601 ;  /* 0x3aaf85ed0f0a7423 */ /* 0x000fe20000000008 */
[----:B------:R-:W-:Y:S01]  /*3220*/  IADD3 R13, PT, PT, R12, 0x7f000000, RZ ;  /* 0x7f0000000c0d7810 */ /* 0x000fe20007ffe0ff */
[----:B-1----:R-:W-:Y:S01]  /*3230*/  IMAD R11, R11, 0x800000, -R12 ;  /* 0x008000000b0b7824 */ /* 0x002fe200078e0a0c */
        /* <DEDUP_REMOVED lines=20> */
.L_x_21093:
[----:B------:R-:W-:Y:S05]  /*3380*/  BSYNC.RECONVERGENT B1 ;  /* 0x0000000000017941 */ /* 0x000fea0003800200 */
.L_x_21092:
        /* <DEDUP_REMOVED lines=9> */
[----:B------:R-:W-:-:S03]  /*3420*/  FSEL R6, RZ, -24, P0 ;  /* 0xc1c00000ff067808 */ /* 0x000fc60000000000 */
        /* <DEDUP_REMOVED lines=64> */
.L_x_21095:
[----:B------:R-:W-:Y:S05]  /*3830*/  BSYNC.RECONVERGENT B1 ;  /* 0x0000000000017941 */ /* 0x000fea0003800200 */
.L_x_21094:
[----:B------:R-:W-:-:S05]  /*3840*/  FADD R6, R6, R9 ;  /* 0x0000000906067221 */ /* 0x000fca0000000000 */
[----:B------:R-:W-:-:S05]  /*3850*/  F2FP.F16.F32.PACK_AB R6, RZ, R6 ;  /* 0x00000006ff06723e */ /* 0x000fca00000000ff */
[----:B------:R1:W-:Y:S01]  /*3860*/  STS.U16 [R3], R6 ;  /* 0x0000000603007388 */ /* 0x0003e20000000400 */
[----:B------:R-:W-:Y:S05]  /*3870*/  BRA `(.L_x_21096) ;  /* 0x0000003800cc7947 */ /* 0x000fea0003800000 */
.L_x_21045:
        /* <DEDUP_REMOVED lines=22> */
.L_x_21123:
        /* <DEDUP_REMOVED lines=32> */
.L_x_21100:
[----:B------:R-:W-:Y:S01]  /*3be0*/  IMAD.MOV.U32 R26, RZ, RZ, R10 ;  /* 0x000000ffff1a7224 */ /* 0x000fe200078e000a */
[----:B------:R-:W-:Y:S01]  /*3bf0*/  MOV R13, R15 ;  /* 0x0000000f000d7202 */ /* 0x000fe20000000f00 */
[----:B------:R-:W-:Y:S01]  /*3c00*/  IMAD.MOV.U32 R11, RZ, RZ, R21 ;  /* 0x000000ffff0b7224 */ /* 0x000fe200078e0015 */
[----:B------:R-:W-:Y:S02]  /*3c10*/  MOV R14, R20 ;  /* 0x00000014000e7202 */ /* 0x000fe40000000f00 */
[----:B------:R-:W-:-:S07]  /*3c20*/  MOV R12, 0x3c40 ;  /* 0x00003c40000c7802 */ /* 0x000fce0000000f00 */
[----:B-123--:R-:W-:Y:S05]  /*3c30*/  CALL.REL.NOINC `($__internal_430_$__cuda_sm20_div_s64) ;  /* 0x0000003800987944 */ /* 0x00efea0003c00000 */
        /* <DEDUP_REMOVED lines=10> */
.L_x_21101:
[----:B------:R-:W-:Y:S05]  /*3ce0*/  BSYNC.RECONVERGENT B1 ;  /* 0x0000000000017941 */ /* 0x000fea0003800200 */
.L_x_21099:
[----:B------:R-:W-:Y:S01]  /*3cf0*/  IADD3 R15, PT, PT, R8, 0x2, RZ ;  /* 0x00000002080f7810 */ /* 0x000fe20007ffe0ff */
        /* <DEDUP_REMOVED lines=37> */
.L_x_21103:
[----:B------:R-:W-:Y:S01]  /*3f50*/  IMAD.MOV.U32 R26, RZ, RZ, R36 ;  /* 0x000000ffff1a7224 */ /* 0x000fe200078e0024 */
[----:B------:R-:W-:Y:S01]  /*3f60*/  MOV R13, R37 ;  /* 0x00000025000d7202 */ /* 0x000fe20000000f00 */
[----:B------:R-:W-:Y:S01]  /*3f70*/  IMAD.MOV.U32 R11, RZ, RZ, R39 ;  /* 0x000000ffff0b7224 */ /* 0x000fe200078e0027 */
[----:B------:R-:W-:Y:S02]  /*3f80*/  MOV R14, R38 ;  /* 0x00000026000e7202 */ /* 0x000fe40000000f00 */
[----:B------:R-:W-:-:S07]  /*3f90*/  MOV R12, 0x3fb0 ;  /* 0x00003fb0000c7802 */ /* 0x000fce0000000f00 */
[----:B-1----:R-:W-:Y:S05]  /*3fa0*/  CALL.REL.NOINC `($__internal_430_$__cuda_sm20_div_s64) ;  /* 0x0000003400bc7944 */ /* 0x002fea0003c00000 */
        /* <DEDUP_REMOVED lines=11> */
.L_x_21104:
[----:B------:R-:W-:Y:S05]  /*4060*/  BSYNC.RECONVERGENT B1 ;  /* 0x0000000000017941 */ /* 0x000fea0003800200 */
.L_x_21102:
        /* <DEDUP_REMOVED lines=38> */
.L_x_21106:
[----:B------:R-:W-:Y:S01]  /*42d0*/  MOV R26, R36 ;  /* 0x00000024001a7202 */ /* 0x000fe20000000f00 */
[----:B------:R-:W-:Y:S01]  /*42e0*/  IMAD.MOV.U32 R14, RZ, RZ, R38 ;  /* 0x000000ffff0e7224 */ /* 0x000fe200078e0026 */
[----:B------:R-:W-:Y:S02]  /*42f0*/  MOV R13, R37 ;  /* 0x00000025000d7202 */ /* 0x000fe40000000f00 */
[----:B------:R-:W-:Y:S02]  /*4300*/  MOV R11, R39 ;  /* 0x00000027000b7202 */ /* 0x000fe40000000f00 */
[----:B------:R-:W-:-:S07]  /*4310*/  MOV R12, 0x4330 ;  /* 0x00004330000c7802 */ /* 0x000fce0000000f00 */
[----:B-1----:R-:W-:Y:S05]  /*4320*/  CALL.REL.NOINC `($__internal_430_$__cuda_sm20_div_s64) ;  /* 0x0000003000dc7944 */ /* 0x002fea0003c00000 */
        /* <DEDUP_REMOVED lines=11> */
.L_x_21107:
[----:B------:R-:W-:Y:S05]  /*43e0*/  BSYNC.RECONVERGENT B1 ;  /* 0x0000000000017941 */ /* 0x000fea0003800200 */
.L_x_21105:
        /* <DEDUP_REMOVED lines=37> */
.L_x_21109:
        /* <DEDUP_REMOVED lines=17> */
.L_x_21110:
[----:B------:R-:W-:Y:S05]  /*4750*/  BSYNC.RECONVERGENT B1 ;  /* 0x0000000000017941 */ /* 0x000fea0003800200 */
.L_x_21108:
        /* <DEDUP_REMOVED lines=38> */
.L_x_21112:
[----:B------:R-:W-:Y:S01]  /*49c0*/  MOV R26, R40 ;  /* 0x00000028001a7202 */ /* 0x000fe20000000f00 */
[----:B------:R-:W-:Y:S01]  /*49d0*/  IMAD.MOV.U32 R13, RZ, RZ, R41 ;  /* 0x000000ffff0d7224 */ /* 0x000fe200078e0029 */
[----:B------:R-:W-:Y:S02]  /*49e0*/  MOV R14, R38 ;  /* 0x00000026000e7202 */ /* 0x000fe40000000f00 */
[----:B------:R-:W-:Y:S02]  /*49f0*/  MOV R11, R39 ;  /* 0x00000027000b7202 */ /* 0x000fe40000000f00 */
[----:B------:R-:W-:-:S07]  /*4a00*/  MOV R12, 0x4a20 ;  /* 0x00004a20000c7802 */ /* 0x000fce0000000f00 */
[----:B-1----:R-:W-:Y:S05]  /*4a10*/  CALL.REL.NOINC `($__internal_430_$__cuda_sm20_div_s64) ;  /* 0x0000002c00207944 */ /* 0x002fea0003c00000 */
[----:B------:R-:W-:Y:S02]  /*4a20*/  IADD3 R15, P0, PT, RZ, -R24, RZ ;  /* 0x80000018ff0f7210 */ /* 0x000fe40007f1e0ff */
[----:B------:R-:W-:Y:S02]  /*4a30*/  MOV R10, R40 ;  /* 0x00000028000a7202 */ /* 0x000fe40000000f00 */
[----:B------:R-:W-:Y:S01]  /*4a40*/  MOV R11, R41 ;  /* 0x00000029000b7202 */ /* 0x000fe20000000f00 */
[----:B------:R-:W-:-:S04]  /*4a50*/  IMAD.X R13, RZ, RZ, ~R25, P0 ;  /* 0x000000ffff0d7224 */ /* 0x000fc800000e0e19 */
[----:B------:R-:W-:Y:S02]  /*4a60*/  IMAD R13, R13, R38, RZ ;  /* 0x000000260d0d7224 */ /* 0x000fe400078e02ff */
[----:B------:R-:W-:Y:S01]  /*4a70*/  IMAD.WIDE.U32 R10, R38, R15, R10 ;  /* 0x0000000f260a7225 */ /* 0x000fe200078e000a */
[----:B------:R-:W-:-:S03]  /*4a80*/  MOV R38, R24 ;  /* 0x0000001800267202 */ /* 0x000fc60000000f00 */
[----:B------:R-:W-:Y:S02]  /*4a90*/  IMAD R13, R39, R15, R13 ;  /* 0x0000000f270d7224 */ /* 0x000fe400078e020d */
[----:B------:R-:W-:Y:S02]  /*4aa0*/  IMAD.MOV.U32 R27, RZ, RZ, R10 ;  /* 0x000000ffff1b7224 */ /* 0x000fe400078e000a */
[----:B------:R-:W-:Y:S01]  /*4ab0*/  IMAD.MOV.U32 R39, RZ, RZ, R25 ;  /* 0x000000ffff277224 */ /* 0x000fe200078e0019 */
[----:B------:R-:W-:-:S07]  /*4ac0*/  IADD3 R13, PT, PT, R11, R13, RZ ;  /* 0x0000000d0b0d7210 */ /* 0x000fce0007ffe0ff */
.L_x_21113:
[----:B------:R-:W-:Y:S05]  /*4ad0*/  BSYNC.RECONVERGENT B1 ;  /* 0x0000000000017941 */ /* 0x000fea0003800200 */
.L_x_21111:
        /* <DEDUP_REMOVED lines=38> */
.L_x_21115:
        /* <DEDUP_REMOVED lines=17> */
.L_x_21116:
[----:B------:R-:W-:Y:S05]  /*4e50*/  BSYNC.RECONVERGENT B1 ;  /* 0x0000000000017941 */ /* 0x000fea0003800200 */
.L_x_21114:
        /* <DEDUP_REMOVED lines=37> */
.L_x_21118:
        /* <DEDUP_REMOVED lines=17> */
.L_x_21119:
[----:B------:R-:W-:Y:S05]  /*51c0*/  BSYNC.RECONVERGENT B1 ;  /* 0x0000000000017941 */ /* 0x000fea0003800200 */
.L_x_21117:
        /* <DEDUP_REMOVED lines=36> */
.L_x_21121:
[----:B------:R-:W-:Y:S01]  /*5410*/  MOV R26, R36 ;  /* 0x00000024001a7202 */ /* 0x000fe20000000f00 */
[----:B------:R-:W-:Y:S01]  /*5420*/  IMAD.MOV.U32 R13, RZ, RZ, R37 ;  /* 0x000000ffff0d7224 */ /* 0x000fe200078e0025 */
[----:B------:R-:W-:Y:S02]  /*5430*/  MOV R14, R38 ;  /* 0x00000026000e7202 */ /* 0x000fe40000000f00 */
[----:B------:R-:W-:Y:S02]  /*5440*/  MOV R11, R39 ;  /* 0x00000027000b7202 */ /* 0x000fe40000000f00 */
[----:B------:R-:W-:-:S07]  /*5450*/  MOV R12, 0x5470 ;  /* 0x00005470000c7802 */ /* 0x000fce0000000f00 */
[----:B-1----:R-:W-:Y:S05]  /*5460*/  CALL.REL.NOINC `($__internal_430_$__cuda_sm20_div_s64) ;  /* 0x00000020008c7944 */ /* 0x002fea0003c00000 */
        /* <DEDUP_REMOVED lines=11> */
.L_x_21122:
[----:B------:R-:W-:Y:S05]  /*5520*/  BSYNC.RECONVERGENT B1 ;  /* 0x0000000000017941 */ /* 0x000fea0003800200 */
.L_x_21120:
[----:B-1----:R-:W-:-:S06]  /*5530*/  IMAD.WIDE.U32 R12, R21, 0x8, R16 ;  /* 0x00000008150c7825 */ /* 0x002fcc00078e0010 */
[----:B------:R-:W2:Y:S01]  /*5540*/  LDG.E.64 R12, desc[UR8][R12.64] ;  /* 0x000000080c0c7981 */ /* 0x000ea2000c1e1b00 */
[----:B------:R-:W-:Y:S02]  /*5550*/  MOV R4, R40 ;  /* 0x0000002800047202 */ /* 0x000fe40000000f00 */
[----:B------:R-:W-:Y:S01]  /*5560*/  IADD3 R8, PT, PT, R8, -0x8, RZ ;  /* 0xfffffff808087810 */ /* 0x000fe20007ffe0ff */
[-C--:B--2---:R-:W-:Y:S02]  /*5570*/  IMAD R6, R13, R37.reuse, RZ ;  /* 0x000000250d067224 */ /* 0x084fe400078e02ff */
[----:B------:R-:W-:-:S04]  /*5580*/  IMAD.WIDE.U32 R4, R12, R37, R4 ;  /* 0x000000250c047225 */ /* 0x000fc800078e0004 */
[----:B------:R-:W-:Y:S02]  /*5590*/  IMAD R11, R12, R11, R6 ;  /* 0x0000000b0c0b7224 */ /* 0x000fe400078e0206 */
[----:B------:R-:W-:-:S03]  /*55a0*/  IMAD.MOV.U32 R6, RZ, RZ, R4 ;  /* 0x000000ffff067224 */ /* 0x000fc600078e0004 */
[----:B------:R-:W-:Y:S01]  /*55b0*/  IADD3 R5, PT, PT, R5, R11, RZ ;  /* 0x0000000b05057210 */ /* 0x000fe20007ffe0ff */
[----:B------:R-:W-:Y:S06]  /*55c0*/  @P2 BRA `(.L_x_21123) ;  /* 0xffffffe400042947 */ /* 0x000fec000383ffff */
[----:B------:R-:W-:-:S07]  /*55d0*/  IADD3 R8, PT, PT, R8, 0x3, RZ ;  /* 0x0000000308087810 */ /* 0x000fce0007ffe0ff */
.L_x_21098:
        /* <DEDUP_REMOVED lines=36> */
.L_x_21126:
[----:B------:R-:W-:Y:S01]  /*5820*/  MOV R26, R10 ;  /* 0x0000000a001a7202 */ /* 0x000fe20000000f00 */
[----:B------:R-:W-:Y:S01]  /*5830*/  IMAD.MOV.U32 R14, RZ, RZ, R16 ;  /* 0x000000ffff0e7224 */ /* 0x000fe200078e0010 */
[----:B------:R-:W-:Y:S02]  /*5840*/  MOV R13, R15 ;  /* 0x0000000f000d7202 */ /* 0x000fe40000000f00 */
[----:B------:R-:W-:Y:S02]  /*5850*/  MOV R11, R17 ;  /* 0x00000011000b7202 */ /* 0x000fe40000000f00 */
[----:B------:R-:W-:-:S07]  /*5860*/  MOV R12, 0x5880 ;  /* 0x00005880000c7802 */ /* 0x000fce0000000f00 */
[----:B------:R-:W-:Y:S05]  /*5870*/  CALL.REL.NOINC `($__internal_430_$__cuda_sm20_div_s64) ;  /* 0x0000001c00887944 */ /* 0x000fea0003c00000 */
        /* <DEDUP_REMOVED lines=10> */
.L_x_21127:
[----:B------:R-:W-:Y:S05]  /*5920*/  BSYNC.RECONVERGENT B1 ;  /* 0x0000000000017941 */ /* 0x000fea0003800200 */
.L_x_21125:
        /* <DEDUP_REMOVED lines=41> */
.L_x_21129:
[----:B------:R-:W-:Y:S01]  /*5bc0*/  MOV R26, R20 ;  /* 0x00000014001a7202 */ /* 0x000fe20000000f00 */
[----:B------:R-:W-:Y:S01]  /*5bd0*/  IMAD.MOV.U32 R13, RZ, RZ, R21 ;  /* 0x000000ffff0d7224 */ /* 0x000fe200078e0015 */
[----:B------:R-:W-:Y:S02]  /*5be0*/  MOV R14, R18 ;  /* 0x00000012000e7202 */ /* 0x000fe40000000f00 */
[----:B------:R-:W-:Y:S02]  /*5bf0*/  MOV R11, R19 ;  /* 0x00000013000b7202 */ /* 0x000fe40000000f00 */
[----:B------:R-:W-:-:S07]  /*5c00*/  MOV R12, 0x5c20 ;  /* 0x00005c20000c7802 */ /* 0x000fce0000000f00 */
[----:B------:R-:W-:Y:S05]  /*5c10*/  CALL.REL.NOINC `($__internal_430_$__cuda_sm20_div_s64) ;  /* 0x0000001800a07944 */ /* 0x000fea0003c00000 */
        /* <DEDUP_REMOVED lines=11> */
.L_x_21130:
[----:B------:R-:W-:Y:S05]  /*5cd0*/  BSYNC.RECONVERGENT B1 ;  /* 0x0000000000017941 */ /* 0x000fea0003800200 */
.L_x_21128:
        /* <DEDUP_REMOVED lines=40> */
.L_x_21132:
        /* <DEDUP_REMOVED lines=17> */
.L_x_21133:
[----:B------:R-:W-:Y:S05]  /*6070*/  BSYNC.RECONVERGENT B1 ;  /* 0x0000000000017941 */ /* 0x000fea0003800200 */
.L_x_21131:
        /* <DEDUP_REMOVED lines=39> */
.L_x_21135:
        /* <DEDUP_REMOVED lines=17> */
.L_x_21136:
[----:B------:R-:W-:Y:S05]  /*6400*/  BSYNC.RECONVERGENT B1 ;  /* 0x0000000000017941 */ /* 0x000fea0003800200 */
.L_x_21134:
        /* <DEDUP_REMOVED lines=9> */
.L_x_21124:
        /* <DEDUP_REMOVED lines=34> */
.L_x_21139:
[----:B------:R-:W-:Y:S01]  /*66c0*/  IMAD.MOV.U32 R26, RZ, RZ, R10 ;  /* 0x000000ffff1a7224 */ /* 0x000fe200078e000a */
[----:B------:R-:W-:Y:S01]  /*66d0*/  MOV R13, R15 ;  /* 0x0000000f000d7202 */ /* 0x000fe20000000f00 */
[----:B------:R-:W-:Y:S01]  /*66e0*/  IMAD.MOV.U32 R11, RZ, RZ, R17 ;  /* 0x000000ffff0b7224 */ /* 0x000fe200078e0011 */
[----:B------:R-:W-:Y:S02]  /*66f0*/  MOV R14, R16 ;  /* 0x00000010000e7202 */ /* 0x000fe40000000f00 */
[----:B------:R-:W-:-:S07]  /*6700*/  MOV R12, 0x6720 ;  /* 0x00006720000c7802 */ /* 0x000fce0000000f00 */
[----:B------:R-:W-:Y:S05]  /*6710*/  CALL.REL.NOINC `($__internal_430_$__cuda_sm20_div_s64) ;  /* 0x0000000c00e07944 */ /* 0x000fea0003c00000 */
        /* <DEDUP_REMOVED lines=10> */
.L_x_21140:
[----:B------:R-:W-:Y:S05]  /*67c0*/  BSYNC.RECONVERGENT B1 ;  /* 0x0000000000017941 */ /* 0x000fea0003800200 */
.L_x_21138:
        /* <DEDUP_REMOVED lines=39> */
.L_x_21142:
        /* <DEDUP_REMOVED lines=17> */
.L_x_21143:
[----:B------:R-:W-:Y:S05]  /*6b50*/  BSYNC.RECONVERGENT B1 ;  /* 0x0000000000017941 */ /* 0x000fea0003800200 */
.L_x_21141:
        /* <DEDUP_REMOVED lines=9> */
.L_x_21137:
        /* <DEDUP_REMOVED lines=30> */
.L_x_21145:
[----:B------:R-:W-:Y:S01]  /*6dd0*/  MOV R24, R18 ;  /* 0x0000001200187202 */ /* 0x000fe20000000f00 */
[----:B------:R-:W-:Y:S01]  /*6de0*/  IMAD.MOV.U32 R18, RZ, RZ, R10 ;  /* 0x000000ffff127224 */ /* 0x000fe200078e000a */
[----:B------:R-:W-:Y:S02]  /*6df0*/  MOV R21, R15 ;  /* 0x0000000f00157202 */ /* 0x000fe40000000f00 */
[----:B------:R-:W-:-:S07]  /*6e00*/  MOV R26, 0x6e20 ;  /* 0x00006e20001a7802 */ /* 0x000fce0000000f00 */
[----:B------:R-:W-:Y:S05]  /*6e10*/  CALL.REL.NOINC `($__internal_431_$__cuda_sm20_rem_s64) ;  /* 0x0000000c006c7944 */ /* 0x000fea0003c00000 */
.L_x_21146:
[----:B------:R-:W-:Y:S05]  /*6e20*/  BSYNC.RECONVERGENT B1 ;  /* 0x0000000000017941 */ /* 0x000fea0003800200 */
.L_x_21144:
[----:B------:R-:W0:Y:S02]  /*6e30*/  LDC.64 R12, c[0x0][0x398] ;  /* 0x0000e600ff0c7b82 */ /* 0x000e240000000a00 */
[----:B0-----:R-:W-:-:S06]  /*6e40*/  IMAD.WIDE.U32 R8, R8, 0x8, R12 ;  /* 0x0000000808087825 */ /* 0x001fcc00078e000c */
[----:B------:R-:W2:Y:S01]  /*6e50*/  LDG.E.64 R8, desc[UR8][R8.64] ;  /* 0x0000000808087981 */ /* 0x000ea2000c1e1b00 */
[----:B------:R-:W-:Y:S01]  /*6e60*/  MOV R7, R5 ;  /* 0x0000000500077202 */ /* 0x000fe20000000f00 */
[-C--:B--2---:R-:W-:Y:S02]  /*6e70*/  IMAD R13, R9, R10.reuse, RZ ;  /* 0x0000000a090d7224 */ /* 0x084fe400078e02ff */
[----:B------:R-:W-:-:S04]  /*6e80*/  IMAD.WIDE.U32 R6, R8, R10, R6 ;  /* 0x0000000a08067225 */ /* 0x000fc800078e0006 */
[----:B------:R-:W-:-:S04]  /*6e90*/  IMAD R13, R8, R11, R13 ;  /* 0x0000000b080d7224 */ /* 0x000fc800078e020d */
[----:B------:R-:W-:-:S07]  /*6ea0*/  IMAD.IADD R5, R7, 0x1, R13 ;  /* 0x0000000107057824 */ /* 0x000fce00078e020d */
.L_x_21097:
[----:B------:R-:W0:Y:S02]  /*6eb0*/  LDCU.64 UR6, c[0x0][0x388] ;  /* 0x00007100ff0677ac */ /* 0x000e240008000a00 */
[----:B0-----:R-:W-:-:S04]  /*6ec0*/  LEA R8, P0, R6, UR6, 0x1 ;  /* 0x0000000606087c11 */ /* 0x001fc8000f8008ff */
[----:B------:R-:W-:-:S05]  /*6ed0*/  LEA.HI.X R9, R6, UR7, R5, 0x1, P0 ;  /* 0x0000000706097c11 */ /* 0x000fca00080f0c05 */
[----:B------:R-:W2:Y:S01]  /*6ee0*/  LDG.E.U16 R4, desc[UR8][R8.64] ;  /* 0x0000000808047981 */ /* 0x000ea2000c1e1500 */
[----:B------:R-:W-:Y:S01]  /*6ef0*/  IMAD.MOV.U32 R11, RZ, RZ, 0x3a2c32e4 ;  /* 0x3a2c32e4ff0b7424 */ /* 0x000fe200078e00ff */
[----:B------:R-:W-:Y:S01]  /*6f00*/  BSSY.RECONVERGENT B1, `(.L_x_21147) ;  /* 0x0000048000017945 */ /* 0x000fe20003800200 */
[----:B--2---:R-:W-:-:S05]  /*6f10*/  HADD2.F32 R4, -RZ, R4.H0_H0 ;  /* 0x20000004ff047230 */ /* 0x004fca0000004100 */
        /* <DEDUP_REMOVED lines=70> */
.L_x_21148:
[----:B------:R-:W-:Y:S05]  /*7380*/  BSYNC.RECONVERGENT B1 ;  /* 0x0000000000017941 */ /* 0x000fea0003800200 */
.L_x_21147:
[----:B------:R-:W-:-:S05]  /*7390*/  F2FP.F16.F32.PACK_AB R5, RZ, R5 ;  /* 0x00000005ff05723e */ /* 0x000fca00000000ff */
[----:B------:R0:W-:Y:S02]  /*73a0*/  STS.U16 [R3], R5 ;  /* 0x0000000503007388 */ /* 0x0001e40000000400 */
.L_x_21096:
[----:B------:R-:W-:Y:S05]  /*73b0*/  BSYNC.RECONVERGENT B0 ;  /* 0x0000000000007941 */ /* 0x000fea0003800200 */
.L_x_21044:
[----:B------:R-:W-:Y:S01]  /*73c0*/  BAR.SYNC.DEFER_BLOCKING 0x0 ;  /* 0x0000000000007b1d */ /* 0x000fe20000010000 */
[----:B------:R-:W-:Y:S01]  /*73d0*/  UISETP.GE.U32.AND UP0, UPT, UR5, 0x42, UPT ;  /* 0x000000420500788c */ /* 0x000fe2000bf06070 */
[----:B------:R-:W-:-:S08]  /*73e0*/  ISETP.GT.U32.AND P1, PT, R2, 0x1f, PT ;  /* 0x0000001f0200780c */ /* 0x000fd00003f24070 */
[----:B------:R-:W-:Y:S05]  /*73f0*/  BRA.U !UP0, `(.L_x_21149) ;  /* 0x0000000108307547 */ /* 0x000fea000b800000 */
.L_x_21150:
        /* <DEDUP_REMOVED lines=12> */
.L_x_21149:
        /* <DEDUP_REMOVED lines=30> */
        .weak           $__internal_430_$__cuda_sm20_div_s64
        .type           $__internal_430_$__cuda_sm20_div_s64,@function
        .size           $__internal_430_$__cuda_sm20_div_s64,($__internal_431_$__cuda_sm20_rem_s64 - $__internal_430_$__cuda_sm20_div_s64)
$__internal_430_$__cuda_sm20_div_s64:
        /* <DEDUP_REMOVED lines=82> */
[----:B------:R-:W-:Y:S06]  /*7bc0*/  RET.REL.NODEC R12 `(uncontiguous_reducel3_f16) ;  /* 0xffffff840c0c7950 */ /* 0x000fec0003c3ffff */
        .weak           $__internal_431_$__cuda_sm20_rem_s64
        .type           $__internal_431_$__cuda_sm20_rem_s64,@function
        .size           $__internal_431_$__cuda_sm20_rem_s64,(.L_x_30747 - $__internal_431_$__cuda_sm20_rem_s64)
$__internal_431_$__cuda_sm20_rem_s64:
        /* <DEDUP_REMOVED lines=76> */
[----:B------:R-:W-:Y:S06]  /*8090*/  RET.REL.NODEC R26 `(uncontiguous_reducel3_f16) ;  /* 0xffffff7c1ad87950 */ /* 0x000fec0003c3ffff */
.L_x_21151:
        /* <DEDUP_REMOVED lines=14> */
.L_x_30747:


//--------------------- .text.contiguous_cumulate_reducel3_f16 --------------------------
	.section	.text.contiguous_cumulate_reducel3_f16,"ax",@progbits
	.align	128
        .global         contiguous_cumulate_reducel3_f16
        .type           contiguous_cumulate_reducel3_f16,@function
        .size           contiguous_cumulate_reducel3_f16,(.L_x_31382 - contiguous_cumulate_reducel3_f16)
        .other          contiguous_cumulate_reducel3_f16,@"STO_CUDA_ENTRY STV_DEFAULT"
contiguous_cumulate_reducel3_f16:
.text.contiguous_cumulate_reducel3_f16:
        /* <DEDUP_REMOVED lines=36> */
.L_x_21153:
[----:B------:R-:W-:Y:S05]  /*0240*/  BSYNC.RECONVERGENT B0 ;  /* 0x0000000000007941 */ /* 0x000fea0003800200 */
.L_x_21152:
[----:B------:R-:W-:Y:S01]  /*0250*/  BAR.SYNC.DEFER_BLOCKING 0x0 ;  /* 0x0000000000007b1d */ /* 0x000fe20000010000 */
[----:B------:R-:W-:-:S09]  /*0260*/  UISETP.GE.U32.AND UP0, UPT, UR5, 0x42, UPT ;  /* 0x000000420500788c */ /* 0x000fd2000bf06070 */
[----:B------:R-:W-:Y:S05]  /*0270*/  BRA.U !UP0, `(.L_x_21154) ;  /* 0x0000000108307547 */ /* 0x000fea000b800000 */
.L_x_21155:
        /* <DEDUP_REMOVED lines=12> */
.L_x_21154:
        /* <DEDUP_REMOVED lines=30> */
.L_x_21156:
        /* <DEDUP_REMOVED lines=14> */
.L_x_31382:


//--------------------- .text.contiguous_reducel3_f16 --------------------------
	.section	.text.contiguous_reducel3_f16,"ax",@progbits
	.align	128
        .global         contiguous_reducel3_f16
        .type           contiguous_reducel3_f16,@function
        .size           contiguous_reducel3_f16,(.L_x_31383 - contiguous_reducel3_f16)
        .other          contiguous_reducel3_f16,@"STO_CUDA_ENTRY STV_DEFAULT"
contiguous_reducel3_f16:
.text.contiguous_reducel3_f16:
        /* <DEDUP_REMOVED lines=18> */
[----:B------:R-:W0:Y:S02]  /*0120*/  LDC.64 R6, c[0x0][0x388] ;  /* 0x0000e200ff067b82 */ /* 0x000e240000000a00 */
[----:B0-----:R-:W-:-:S05]  /*0130*/  IMAD.WIDE.U32 R6, R5, 0x2, R6 ;  /* 0x0000000205067825 */ /* 0x001fca00078e0006 */
        /* <DEDUP_REMOVED lines=74> */
.L_x_21160:
[----:B------:R-:W-:Y:S05]  /*05e0*/  BSYNC.RECONVERGENT B1 ;  /* 0x0000000000017941 */ /* 0x000fea0003800200 */
.L_x_21159:
[----:B------:R-:W0:Y:S02]  /*05f0*/  LDCU.64 UR6, c[0x0][0x388] ;  /* 0x00007100ff0677ac */ /* 0x000e240008000a00 */
[----:B0-----:R-:W-:-:S04]  /*0600*/  LEA R10, P0, R4, UR6, 0x1 ;  /* 0x00000006040a7c11 */ /* 0x001fc8000f8008ff */
[----:B------:R-:W-:-:S05]  /*0610*/  LEA.HI.X R11, R4, UR7, RZ, 0x1, P0 ;  /* 0x00000007040b7c11 */ /* 0x000fca00080f0cff */
[----:B------:R-:W2:Y:S01]  /*0620*/  LDG.E.U16 R4, desc[UR8][R10.64] ;  /* 0x000000080a047981 */ /* 0x000ea2000c1e1500 */
        /* <DEDUP_REMOVED lines=71> */
.L_x_21162:
[----:B------:R-:W-:Y:S05]  /*0aa0*/  BSYNC.RECONVERGENT B1 ;  /* 0x0000000000017941 */ /* 0x000fea0003800200 */
.L_x_21161:
[----:B------:R-:W-:-:S05]  /*0ab0*/  FADD R5, R5, R8 ;  /* 0x0000000805057221 */ /* 0x000fca0000000000 */
[----:B------:R-:W-:-:S05]  /*0ac0*/  F2FP.F16.F32.PACK_AB R5, RZ, R5 ;  /* 0x00000005ff05723e */ /* 0x000fca00000000ff */
[----:B------:R0:W-:Y:S01]  /*0ad0*/  STS.U16 [R3], R5 ;  /* 0x0000000503007388 */ /* 0x0001e20000000400 */
[----:B------:R-:W-:Y:S05]  /*0ae0*/  BRA `(.L_x_21163) ;  /* 0x00000004004c7947 */ /* 0x000fea0003800000 */
.L_x_21158:
        /* <DEDUP_REMOVED lines=80> */
.L_x_21165:
[----:B------:R-:W-:Y:S05]  /*0ff0*/  BSYNC.RECONVERGENT B1 ;  /* 0x0000000000017941 */ /* 0x000fea0003800200 */
.L_x_21164:
[----:B------:R-:W-:-:S05]  /*1000*/  F2FP.F16.F32.PACK_AB R5, RZ, R5 ;  /* 0x00000005ff05723e */ /* 0x000fca00000000ff */
[----:B------:R1:W-:Y:S02]  /*1010*/  STS.U16 [R3], R5 ;  /* 0x0000000503007388 */ /* 0x0003e40000000400 */
.L_x_21163:
[----:B------:R-:W-:Y:S05]  /*1020*/  BSYNC.RECONVERGENT B0 ;  /* 0x0000000000007941 */ /* 0x000fea0003800200 */
.L_x_21157:
[----:B------:R-:W-:Y:S01]  /*1030*/  BAR.SYNC.DEFER_BLOCKING 0x0 ;  /* 0x0000000000007b1d */ /* 0x000fe20000010000 */
[----:B------:R-:W-:Y:S01]  /*1040*/  UISETP.GE.U32.AND UP0, UPT, UR5, 0x42, UPT ;  /* 0x000000420500788c */ /* 0x000fe2000bf06070 */
[----:B------:R-:W-:-:S08]  /*1050*/  ISETP.GT.U32.AND P1, PT, R2, 0x1f, PT ;  /* 0x0000001f0200780c */ /* 0x000fd00003f24070 */
[----:B------:R-:W-:Y:S05]  /*1060*/  BRA.U !UP0, `(.L_x_21166) ;  /* 0x0000000108307547 */ /* 0x000fea000b800000 */
.L_x_21167:
        /* <DEDUP_REMOVED lines=12> */
.L_x_21166:
        /* <DEDUP_REMOVED lines=30> */
.L_x_21168:
        /* <DEDUP_REMOVED lines=15> */
.L_x_31383:


//--------------------- .text.contiguous_reducel333_f64 --------------------------
	.section	.text.contiguous_reducel333_f64,"ax",@progbits
	.align	128
        .global         contiguous_reducel333_f64
        .type           contiguous_reducel333_f64,@function
        .size           contiguous_reducel333_f64,(.L_x_31384 - contiguous_reducel333_f64)
        .other          contiguous_reducel333_f64,@"STO_CUDA_ENTRY STV_DEFAULT"
contiguous_reducel333_f64:
.text.contiguous_reducel333_f64:
        /* <DEDUP_REMOVED lines=50> */
.L_x_21171:
        /* <DEDUP_REMOVED lines=32> */
.L_x_21170:
        /* <DEDUP_REMOVED lines=21> */
.L_x_21173:
        /* <DEDUP_REMOVED lines=14> */
.L_x_21174:
[----:B------:R-:W-:-:S04]  /*0750*/  @!P1 IMAD R5, R5, UR8, RZ ;  /* 0x0000000805059c24 */ /* 0x000fc8000f8e02ff */
[----:B------:R-:W-:-:S06]  /*0760*/  @!P1 IMAD R5, R5, 0x8, R2 ;  /* 0x0000000805059824 */ /* 0x000fcc00078e0202 */
[----:B------:R-:W2:Y:S02]  /*0770*/  @!P1 LDS.64 R4, [R5] ;  /* 0x0000000005049984 */ /* 0x000ea40000000a00 */
[----:B--2---:R-:W-:-:S11]  /*0780*/  @!P1 DADD R14, R14, R4 ;  /* 0x000000000e0e9229 */ /* 0x004fd60000000004 */
.L_x_21172:
[----:B--2---:R3:W-:Y:S02]  /*0790*/  STS.64 [R2], R14 ;  /* 0x0000000e02007388 */ /* 0x0047e40000000a00 */
.L_x_21169:
        /* <DEDUP_REMOVED lines=8> */
.L_x_21175:
        /* <DEDUP_REMOVED lines=14> */
.L_x_31384:


//--------------------- .text.contiguous_reducel33_f64 --------------------------
	.section	.text.contiguous_reducel33_f64,"ax",@progbits
	.align	128
        .global         contiguous_reducel33_f64
        .type           contiguous_reducel33_f64,@function
        .size           contiguous_reducel33_f64,(.L_x_30750 - contiguous_reducel33_f64)
        .other          contiguous_reducel33_f64,@"STO_CUDA_ENTRY STV_DEFAULT"
contiguous_reducel33_f64:
.text.contiguous_reducel33_f64:
        /* <DEDUP_REMOVED lines=43> */
.L_x_21194:
        /* <DEDUP_REMOVED lines=27> */
.L_x_21178:
[----:B------:R-:W-:Y:S01]  /*0460*/  MOV R30, R32 ;  /* 0x00000020001e7202 */ /* 0x000fe20000000f00 */
[----:B------:R-:W-:Y:S01]  /*0470*/  IMAD.MOV.U32 R0, RZ, RZ, R36 ;  /* 0x000000ffff007224 */ /* 0x000fe200078e0024 */
[----:B------:R-:W-:Y:S02]  /*0480*/  MOV R3, R37 ;  /* 0x0000002500037202 */ /* 0x000fe40000000f00 */
[----:B------:R-:W-:-:S07]  /*0490*/  MOV R8, 0x4b0 ;  /* 0x000004b000087802 */ /* 0x000fce0000000f00 */
[----:B01-3--:R-:W-:Y:S05]  /*04a0*/  CALL.REL.NOINC `($__internal_432_$__cuda_sm20_div_s64) ;  /* 0x0000003400407944 */ /* 0x00bfea0003c00000 */
        /* <DEDUP_REMOVED lines=9> */
.L_x_21179:
        /* <DEDUP_REMOVED lines=33> */
.L_x_21180:
[----:B------:R-:W-:Y:S01]  /*0750*/  IMAD.MOV.U32 R0, RZ, RZ, R36 ;  /* 0x000000ffff007224 */ /* 0x000fe200078e0024 */
[----:B------:R-:W-:Y:S02]  /*0760*/  MOV R3, R37 ;  /* 0x0000002500037202 */ /* 0x000fe40000000f00 */
[----:B------:R-:W-:-:S07]  /*0770*/  MOV R8, 0x790 ;  /* 0x0000079000087802 */ /* 0x000fce0000000f00 */
[----:B---3--:R-:W-:Y:S05]  /*0780*/  CALL.REL.NOINC `($__internal_432_$__cuda_sm20_div_s64) ;  /* 0x0000003000887944 */ /* 0x008fea0003c00000 */
        /* <DEDUP_REMOVED lines=10> */
.L_x_21181:
        /* <DEDUP_REMOVED lines=34> */
.L_x_21182:
[----:B------:R-:W-:Y:S01]  /*0a50*/  IMAD.MOV.U32 R30, RZ, RZ, R28 ;  /* 0x000000ffff1e7224 */ /* 0x000fe200078e001c */
[----:B------:R-:W-:Y:S01]  /*0a60*/  MOV R0, R36 ;  /* 0x0000002400007202 */ /* 0x000fe20000000f00 */
[----:B------:R-:W-:Y:S01]  /*0a70*/  IMAD.MOV.U32 R3, RZ, RZ, R37 ;  /* 0x000000ffff037224 */ /* 0x000fe200078e0025 */
[----:B------:R-:W-:-:S07]  /*0a80*/  MOV R8, 0xaa0 ;  /* 0x00000aa000087802 */ /* 0x000fce0000000f00 */
[----:B---3--:R-:W-:Y:S05]  /*0a90*/  CALL.REL.NOINC `($__internal_432_$__cuda_sm20_div_s64) ;  /* 0x0000002c00c47944 */ /* 0x008fea0003c00000 */
        /* <DEDUP_REMOVED lines=10> */
.L_x_21183:
        /* <DEDUP_REMOVED lines=33> */
.L_x_21184:
[----:B------:R-:W-:Y:S01]  /*0d50*/  IMAD.MOV.U32 R0, RZ, RZ, R36 ;  /* 0x000000ffff007224 */ /* 0x000fe200078e0024 */
[----:B------:R-:W-:Y:S02]  /*0d60*/  MOV R3, R37 ;  /* 0x0000002500037202 */ /* 0x000fe40000000f00 */
[----:B------:R-:W-:-:S07]  /*0d70*/  MOV R8, 0xd90 ;  /* 0x00000d9000087802 */ /* 0x000fce0000000f00 */
[----:B---3--:R-:W-:Y:S05]  /*0d80*/  CALL.REL.NOINC `($__internal_432_$__cuda_sm20_div_s64) ;  /* 0x0000002c00087944 */ /* 0x008fea0003c00000 */
        /* <DEDUP_REMOVED lines=9> */
.L_x_21185:
        /* <DEDUP_REMOVED lines=34> */
.L_x_21186:
[----:B------:R-:W-:Y:S01]  /*1040*/  MOV R30, R28 ;  /* 0x0000001c001e7202 */ /* 0x000fe20000000f00 */
        /* <DEDUP_REMOVED lines=13> */
.L_x_21187:
        /* <DEDUP_REMOVED lines=34> */
.L_x_21188:
        /* <DEDUP_REMOVED lines=14> */
.L_x_21189:
        /* <DEDUP_REMOVED lines=34> */
.L_x_21190:
[----:B------:R-:W-:Y:S01]  /*1640*/  MOV R30, R28 ;  /* 0x0000001c001e7202 */ /* 0x000fe20000000f00 */
        /* <DEDUP_REMOVED lines=14> */
.L_x_21191:
        /* <DEDUP_REMOVED lines=34> */
.L_x_21192:
[----:B------:R-:W-:Y:S01]  /*1950*/  IMAD.MOV.U32 R0, RZ, RZ, R36 ;  /* 0x000000ffff007224 */ /* 0x000fe200078e0024 */
[----:B------:R-:W-:Y:S02]  /*1960*/  MOV R3, R37 ;  /* 0x0000002500037202 */ /* 0x000fe40000000f00 */
[----:B------:R-:W-:-:S07]  /*1970*/  MOV R8, 0x1990 ;  /* 0x0000199000087802 */ /* 0x000fce0000000f00 */
[----:B---3--:R-:W-:Y:S05]  /*1980*/  CALL.REL.NOINC `($__internal_432_$__cuda_sm20_div_s64) ;  /* 0x0000002000087944 */ /* 0x008fea0003c00000 */
        /* <DEDUP_REMOVED lines=9> */
.L_x_21193:
        /* <DEDUP_REMOVED lines=13> */
.L_x_21177:
        /* <DEDUP_REMOVED lines=33> */
.L_x_21196:
[----:B------:R-:W-:Y:S01]  /*1d00*/  MOV R30, R32 ;  /* 0x00000020001e7202 */ /* 0x000fe20000000f00 */
[----:B------:R-:W-:Y:S01]  /*1d10*/  IMAD.MOV.U32 R0, RZ, RZ, R16 ;  /* 0x000000ffff007224 */ /* 0x000fe200078e0010 */
[----:B------:R-:W-:Y:S02]  /*1d20*/  MOV R3, R17 ;  /* 0x0000001100037202 */ /* 0x000fe40000000f00 */
[----:B------:R-:W-:-:S07]  /*1d30*/  MOV R8, 0x1d50 ;  /* 0x00001d5000087802 */ /* 0x000fce0000000f00 */
[----:B------:R-:W-:Y:S05]  /*1d40*/  CALL.REL.NOINC `($__internal_432_$__cuda_sm20_div_s64) ;  /* 0x0000001c00187944 */ /* 0x000fea0003c00000 */
        /* <DEDUP_REMOVED lines=9> */
.L_x_21197:
        /* <DEDUP_REMOVED lines=35> */
.L_x_21198:
        /* <DEDUP_REMOVED lines=13> */
.L_x_21199:
        /* <DEDUP_REMOVED lines=36> */
.L_x_21200:
[----:B------:R-:W-:Y:S01]  /*2320*/  MOV R30, R20 ;  /* 0x00000014001e7202 */ /* 0x000fe20000000f00 */
[----:B------:R-:W-:Y:S01]  /*2330*/  IMAD.MOV.U32 R0, RZ, RZ, R18 ;  /* 0x000000ffff007224 */ /* 0x000fe200078e0012 */
[----:B------:R-:W-:Y:S02]  /*2340*/  MOV R3, R19 ;  /* 0x0000001300037202 */ /* 0x000fe40000000f00 */
[----:B------:R-:W-:-:S07]  /*2350*/  MOV R8, 0x2370 ;  /* 0x0000237000087802 */ /* 0x000fce0000000f00 */
[----:B------:R-:W-:Y:S05]  /*2360*/  CALL.REL.NOINC `($__internal_432_$__cuda_sm20_div_s64) ;  /* 0x0000001400907944 */ /* 0x000fea0003c00000 */
        /* <DEDUP_REMOVED lines=10> */
.L_x_21201:
        /* <DEDUP_REMOVED lines=37> */
.L_x_21202:
[----:B------:R-:W-:Y:S01]  /*2660*/  MOV R0, R18 ;  /* 0x0000001200007202 */ /* 0x000fe20000000f00 */
[----:B------:R-:W-:Y:S01]  /*2670*/  IMAD.MOV.U32 R3, RZ, RZ, R19 ;  /* 0x000000ffff037224 */ /* 0x000fe200078e0013 */
[----:B------:R-:W-:-:S07]  /*2680*/  MOV R8, 0x26a0 ;  /* 0x000026a000087802 */ /* 0x000fce0000000f00 */
[----:B------:R-:W-:Y:S05]  /*2690*/  CALL.REL.NOINC `($__internal_432_$__cuda_sm20_div_s64) ;  /* 0x0000001000c47944 */ /* 0x000fea0003c00000 */
        /* <DEDUP_REMOVED lines=8> */
.L_x_21203:
        /* <DEDUP_REMOVED lines=10> */
.L_x_21195:
        /* <DEDUP_REMOVED lines=31> */
.L_x_21205:
[----:B------:R-:W-:Y:S01]  /*29b0*/  IMAD.MOV.U32 R30, RZ, RZ, R32 ;  /* 0x000000ffff1e7224 */ /* 0x000fe200078e0020 */
[----:B------:R-:W-:Y:S01]  /*29c0*/  MOV R0, R16 ;  /* 0x0000001000007202 */ /* 0x000fe20000000f00 */
[----:B------:R-:W-:Y:S01]  /*29d0*/  IMAD.MOV.U32 R3, RZ, RZ, R17 ;  /* 0x000000ffff037224 */ /* 0x000fe200078e0011 */
[----:B------:R-:W-:-:S07]  /*29e0*/  MOV R8, 0x2a00 ;  /* 0x00002a0000087802 */ /* 0x000fce0000000f00 */
[----:B------:R-:W-:Y:S05]  /*29f0*/  CALL.REL.NOINC `($__internal_432_$__cuda_sm20_div_s64) ;  /* 0x0000000c00ec7944 */ /* 0x000fea0003c00000 */
[-C--:B------:R-:W-:Y:S01]  /*2a00*/  IADD3 R11, P0, PT, RZ, -R10.reuse, RZ ;  /* 0x8000000aff0b7210 */ /* 0x080fe20007f1e0ff */
[----:B------:R-:W-:Y:S01]  /*2a10*/  IMAD.MOV.U32 R33, RZ, RZ, RZ ;  /* 0x000000ffff217224 */ /* 0x000fe200078e00ff */
[----:B------:R-:W-:Y:S02]  /*2a20*/  MOV R30, R10 ;  /* 0x0000000a001e7202 */ /* 0x000fe40000000f00 */
[----:B------:R-:W-:Y:S01]  /*2a30*/  IADD3.X R3, PT, PT, RZ, ~R0, RZ, P0, !PT ;  /* 0x80000000ff037210 */ /* 0x000fe200007fe4ff */
[----:B------:R-:W-:-:S04]  /*2a40*/  IMAD.WIDE.U32 R8, R16, R11, R32 ;  /* 0x0000000b10087225 */ /* 0x000fc800078e0020 */
[----:B------:R-:W-:-:S04]  /*2a50*/  IMAD R3, R3, R16, RZ ;  /* 0x0000001003037224 */ /* 0x000fc800078e02ff */
[----:B------:R-:W-:Y:S02]  /*2a60*/  IMAD R3, R17, R11, R3 ;  /* 0x0000000b11037224 */ /* 0x000fe400078e0203 */
[----:B------:R-:W-:-:S03]  /*2a70*/  IMAD.MOV.U32 R17, RZ, RZ, R8 ;  /* 0x000000ffff117224 */ /* 0x000fc600078e0008 */
[----:B------:R-:W-:-:S07]  /*2a80*/  IADD3 R3, PT, PT, R9, R3, RZ ;  /* 0x0000000309037210 */ /* 0x000fce0007ffe0ff */
.L_x_21206:
        /* <DEDUP_REMOVED lines=36> */
.L_x_21207:
[----:B------:R-:W-:Y:S01]  /*2cd0*/  IMAD.MOV.U32 R0, RZ, RZ, R18 ;  /* 0x000000ffff007224 */ /* 0x000fe200078e0012 */
[----:B------:R-:W-:Y:S02]  /*2ce0*/  MOV R3, R19 ;  /* 0x0000001300037202 */ /* 0x000fe40000000f00 */
[----:B------:R-:W-:-:S07]  /*2cf0*/  MOV R8, 0x2d10 ;  /* 0x00002d1000087802 */ /* 0x000fce0000000f00 */
[----:B------:R-:W-:Y:S05]  /*2d00*/  CALL.REL.NOINC `($__internal_432_$__cuda_sm20_div_s64) ;  /* 0x0000000c00287944 */ /* 0x000fea0003c00000 */
        /* <DEDUP_REMOVED lines=8> */
.L_x_21208:
[----:B------:R-:W0:Y:S02]  /*2d90*/  LDC.64 R8, c[0x0][0x398] ;  /* 0x0000e600ff087b82 */ /* 0x000e240000000a00 */
[----:B0-----:R-:W-:-:S06]  /*2da0*/  IMAD.WIDE.U32 R8, R16, 0x8, R8 ;  /* 0x0000000810087825 */ /* 0x001fcc00078e0008 */
[----:B------:R-:W2:Y:S01]  /*2db0*/  LDG.E.64 R8, desc[UR8][R8.64] ;  /* 0x0000000808087981 */ /* 0x000ea2000c1e1b00 */
[----:B------:R-:W-:Y:S01]  /*2dc0*/  IMAD.MOV.U32 R16, RZ, RZ, R20 ;  /* 0x000000ffff107224 */ /* 0x000fe200078e0014 */
[----:B------:R-:W-:Y:S02]  /*2dd0*/  IADD3 R2, PT, PT, R2, -0x2, RZ ;  /* 0xfffffffe02027810 */ /* 0x000fe40007ffe0ff */
[----:B------:R-:W-:Y:S01]  /*2de0*/  MOV R32, R10 ;  /* 0x0000000a00207202 */ /* 0x000fe20000000f00 */
[-C--:B--2---:R-:W-:Y:S02]  /*2df0*/  IMAD R0, R9, R19.reuse, RZ ;  /* 0x0000001309007224 */ /* 0x084fe400078e02ff */
[----:B------:R-:W-:-:S04]  /*2e00*/  IMAD.WIDE.U32 R28, R8, R19, R16 ;  /* 0x00000013081c7225 */ /* 0x000fc800078e0010 */
[----:B------:R-:W-:-:S04]  /*2e10*/  IMAD R3, R8, R3, R0 ;  /* 0x0000000308037224 */ /* 0x000fc800078e0200 */
[----:B------:R-:W-:-:S07]  /*2e20*/  IMAD.IADD R29, R29, 0x1, R3 ;  /* 0x000000011d1d7824 */ /* 0x000fce00078e0203 */
.L_x_21204:
        /* <DEDUP_REMOVED lines=29> */
.L_x_21209:
[----:B------:R-:W-:-:S07]  /*3000*/  MOV R0, 0x3020 ;  /* 0x0000302000007802 */ /* 0x000fce0000000f00 */
[----:B------:R-:W-:Y:S05]  /*3010*/  CALL.REL.NOINC `($__internal_433_$__cuda_sm20_rem_s64) ;  /* 0x0000000c00b07944 */ /* 0x000fea0003c00000 */
[----:B------:R-:W-:Y:S01]  /*3020*/  IMAD.MOV.U32 R8, RZ, RZ, R3 ;  /* 0x000000ffff087224 */ /* 0x000fe200078e0003 */
[----:B------:R-:W-:-:S07]  /*3030*/  MOV R9, R10 ;  /* 0x0000000a00097202 */ /* 0x000fce0000000f00 */
.L_x_21210:
[----:B------:R-:W0:Y:S02]  /*3040*/  LDC.64 R10, c[0x0][0x398] ;  /* 0x0000e600ff0a7b82 */ /* 0x000e240000000a00 */
[----:B0-----:R-:W-:-:S06]  /*3050*/  IMAD.WIDE.U32 R2, R2, 0x8, R10 ;  /* 0x0000000802027825 */ /* 0x001fcc00078e000a */
[----:B------:R-:W2:Y:S02]  /*3060*/  LDG.E.64 R2, desc[UR8][R2.64] ;  /* 0x0000000802027981 */ /* 0x000ea4000c1e1b00 */
[-C--:B--2---:R-:W-:Y:S02]  /*3070*/  IMAD R11, R3, R8.reuse, RZ ;  /* 0x00000008030b7224 */ /* 0x084fe400078e02ff */
[----:B------:R-:W-:-:S04]  /*3080*/  IMAD.WIDE.U32 R28, R2, R8, R28 ;  /* 0x00000008021c7225 */ /* 0x000fc800078e001c */
[----:B------:R-:W-:-:S04]  /*3090*/  IMAD R11, R2, R9, R11 ;  /* 0x00000009020b7224 */ /* 0x000fc800078e020b */
[----:B------:R-:W-:-:S07]  /*30a0*/  IMAD.IADD R29, R29, 0x1, R11 ;  /* 0x000000011d1d7824 */ /* 0x000fce00078e020b */
.L_x_21176:
[----:B------:R-:W0:Y:S02]  /*30b0*/  LDCU.64 UR4, c[0x0][0x388] ;  /* 0x00007100ff0477ac */ /* 0x000e240008000a00 */
[----:B0-----:R-:W-:-:S04]  /*30c0*/  LEA R2, P0, R28, UR4, 0x3 ;  /* 0x000000041c027c11 */ /* 0x001fc8000f8018ff */
[----:B------:R-:W-:-:S06]  /*30d0*/  LEA.HI.X R3, R28, UR5, R29, 0x3, P0 ;  /* 0x000000051c037c11 */ /* 0x000fcc00080f1c1d */
[----:B------:R-:W2:Y:S01]  /*30e0*/  LDG.E.64 R2, desc[UR8][R2.64] ;  /* 0x0000000802027981 */ /* 0x000ea2000c1e1b00 */
[----:B------:R-:W-:Y:S01]  /*30f0*/  BSSY.RECONVERGENT B0, `(.L_x_21211) ;  /* 0x0000004000007945 */ /* 0x000fe20003800200 */
[----:B------:R-:W-:Y:S01]  /*3100*/  MOV R0, 0x3130 ;  /* 0x0000313000007802 */ /* 0x000fe20000000f00 */
[----:B--2---:R-:W-:-:S11]  /*3110*/  DADD R34, -RZ, |R2| ;  /* 0x00000000ff227229 */ /* 0x004fd60000000502 */
[----:B------:R-:W-:Y:S05]  /*3120*/  CALL.REL.NOINC `($contiguous_reducel33_f64$__internal_accurate_pow) ;  /* 0x0000001000787944 */ /* 0x000fea0003c00000 */
[----:B------:R-:W-:Y:S05]  /*3130*/  BSYNC.RECONVERGENT B0 ;  /* 0x0000000000007941 */ /* 0x000fea0003800200 */
.L_x_21211:
[C---:B------:R-:W-:Y:S01]  /*3140*/  DADD R8, |R2|.reuse, 3 ;  /* 0x4008000002087429 */ /* 0x040fe20000000200 */
[----:B------:R-:W-:Y:S01]  /*3150*/  MOV R10, R13 ;  /* 0x0000000d000a7202 */ /* 0x000fe20000000f00 */
[----:B------:R-:W-:Y:S01]  /*3160*/  IMAD.MOV.U32 R11, RZ, RZ, R16 ;  /* 0x000000ffff0b7224 */ /* 0x000fe200078e0010 */
[C---:B------:R-:W-:Y:S01]  /*3170*/  DSETP.NEU.AND P2, PT, R2.reuse, RZ, PT ;  /* 0x000000ff0200722a */ /* 0x040fe20003f4d000 */
[----:B------:R-:W-:Y:S01]  /*3180*/  ISETP.GE.AND P1, PT, R35, RZ, PT ;  /* 0x000000ff2300720c */ /* 0x000fe20003f26270 */
[----:B------:R-:W-:Y:S01]  /*3190*/  BSSY.RECONVERGENT B0, `(.L_x_21212) ;  /* 0x0000011000007945 */ /* 0x000fe20003800200 */
[----:B------:R-:W-:Y:S02]  /*31a0*/  DSETP.NEU.AND P0, PT, |R2|, 1, PT ;  /* 0x3ff000000200742a */ /* 0x000fe40003f0d200 */
[----:B------:R-:W-:Y:S02]  /*31b0*/  DADD R10, -RZ, -R10 ;  /* 0x00000000ff0a7229 */ /* 0x000fe4000000090a */
[----:B------:R-:W-:-:S04]  /*31c0*/  LOP3.LUT R8, R9, 0x7ff00000, RZ, 0xc0, !PT ;  /* 0x7ff0000009087812 */ /* 0x000fc800078ec0ff */
[----:B------:R-:W-:-:S04]  /*31d0*/  ISETP.NE.AND P3, PT, R8, 0x7ff00000, PT ;  /* 0x7ff000000800780c */ /* 0x000fc80003f65270 */
[----:B------:R-:W-:Y:S02]  /*31e0*/  FSEL R8, R10, R13, !P1 ;  /* 0x0000000d0a087208 */ /* 0x000fe40004800000 */
[----:B------:R-:W-:Y:S01]  /*31f0*/  FSEL R9, R11, R16, !P1 ;  /* 0x000000100b097208 */ /* 0x000fe20004800000 */
[----:B------:R-:W-:Y:S01]  /*3200*/  @!P2 IMAD.MOV.U32 R9, RZ, RZ, R35 ;  /* 0x000000ffff09a224 */ /* 0x000fe200078e0023 */
[----:B------:R-:W-:-:S05]  /*3210*/  @!P2 MOV R8, RZ ;  /* 0x000000ff0008a202 */ /* 0x000fca0000000f00 */
[----:B------:R-:W-:Y:S05]  /*3220*/  @P3 BRA `(.L_x_21213) ;  /* 0x00000000001c3947 */ /* 0x000fea0003800000 */
[----:B------:R-:W-:-:S14]  /*3230*/  DSETP.NAN.AND P2, PT, R2, R2, PT ;  /* 0x000000020200722a */ /* 0x000fdc0003f48000 */
[----:B------:R-:W-:Y:S01]  /*3240*/  @P2 DADD R8, |R2|, 3 ;  /* 0x4008000002082429 */ /* 0x000fe20000000200 */
[----:B------:R-:W-:Y:S10]  /*3250*/  @P2 BRA `(.L_x_21213) ;  /* 0x0000000000102947 */ /* 0x000ff40003800000 */
[----:B------:R-:W-:-:S14]  /*3260*/  DSETP.NEU.AND P2, PT, |R2|, +INF , PT ;  /* 0x7ff000000200742a */ /* 0x000fdc0003f4d200 */
[----:B------:R-:W-:Y:S01]  /*3270*/  @!P2 MOV R0, 0xfff00000 ;  /* 0xfff000000000a802 */ /* 0x000fe20000000f00 */
[----:B------:R-:W-:-:S03]  /*3280*/  @!P2 IMAD.MOV.U32 R8, RZ, RZ, RZ ;  /* 0x000000ffff08a224 */ /* 0x000fc600078e00ff */
[----:B------:R-:W-:-:S07]  /*3290*/  @!P2 SEL R9, R0, 0x7ff00000, !P1 ;  /* 0x7ff000000009a807 */ /* 0x000fce0004800000 */
.L_x_21213:
[----:B------:R-:W-:Y:S05]  /*32a0*/  BSYNC.RECONVERGENT B0 ;  /* 0x0000000000007941 */ /* 0x000fea0003800200 */
.L_x_21212:
[----:B------:R-:W-:Y:S02]  /*32b0*/  FSEL R2, R8, RZ, P0 ;  /* 0x000000ff08027208 */ /* 0x000fe40000000000 */
[----:B------:R-:W-:Y:S02]  /*32c0*/  FSEL R3, R9, 1.875, P0 ;  /* 0x3ff0000009037808 */ /* 0x000fe40000000000 */
[----:B------:R-:W-:-:S03]  /*32d0*/  ISETP.NE.AND P0, PT, R7, RZ, PT ;  /* 0x000000ff0700720c */ /* 0x000fc60003f05270 */
[----:B------:R0:W-:Y:S01]  /*32e0*/  STS.64 [R4], R2 ;  /* 0x0000000204007388 */ /* 0x0001e20000000a00 */
        /* <DEDUP_REMOVED lines=11> */
[C---:B------:R-:W-:Y:S01]  /*33a0*/  VIADD R2, R5.reuse, 0xfffffffe ;  /* 0xfffffffe05027836 */ /* 0x040fe20000000000 */
[----:B------:R-:W-:Y:S01]  /*33b0*/  IADD3 R7, PT, PT, R5, -0x1, RZ ;  /* 0xffffffff05077810 */ /* 0x000fe20007ffe0ff */
[----:B------:R-:W-:-:S03]  /*33c0*/  IMAD.MOV.U32 R9, RZ, RZ, 0x1 ;  /* 0x00000001ff097424 */ /* 0x000fc600078e00ff */
        /* <DEDUP_REMOVED lines=11> */
[----:B------:R-:W-:-:S05]  /*3480*/  LEA R6, R6, UR5, 0x3 ;  /* 0x0000000506067c11 */ /* 0x000fca000f8e18ff */
[----:B------:R-:W-:-:S07]  /*3490*/  VIADD R6, R6, UR4 ;  /* 0x0000000406067c36 */ /* 0x000fce0008000000 */
.L_x_21216:
[----:B------:R-:W-:Y:S01]  /*34a0*/  IMAD R3, R13, UR7, RZ ;  /* 0x000000070d037c24 */ /* 0x000fe2000f8e02ff */
[----:B------:R-:W1:Y:S01]  /*34b0*/  LDS.64 R20, [R6] ;  /* 0x0000000006147984 */ /* 0x000e620000000a00 */
[----:B------:R-:W-:Y:S01]  /*34c0*/  VIADD R12, R12, 0x8 ;  /* 0x000000080c0c7836 */ /* 0x000fe20000000000 */
[----:B------:R-:W-:Y:S01]  /*34d0*/  IADD3 R9, PT, PT, R9, 0x8, RZ ;  /* 0x0000000809097810 */ /* 0x000fe20007ffe0ff */
[----:B------:R-:W-:Y:S01]  /*34e0*/  VIADD R13, R13, 0x8 ;  /* 0x000000080d0d7836 */ /* 0x000fe20000000000 */
[----:B------:R-:W-:Y:S02]  /*34f0*/  LEA R22, R3, R0, 0x3 ;  /* 0x0000000003167211 */ /* 0x000fe400078e18ff */
[----:B------:R-:W-:-:S03]  /*3500*/  ISETP.NE.AND P0, PT, R12, RZ, PT ;  /* 0x000000ff0c00720c */ /* 0x000fc60003f05270 */
[----:B------:R2:W3:Y:S01]  /*3510*/  LDS.64 R16, [R22+UR5] ;  /* 0x0000000516107984 */ /* 0x0004e20008000a00 */
[----:B------:R-:W-:-:S05]  /*3520*/  VIADD R23, R22, UR5 ;  /* 0x0000000516177c36 */ /* 0x000fca0008000000 */
[----:B------:R-:W4:Y:S01]  /*3530*/  LDS.64 R18, [R23+UR5] ;  /* 0x0000000517127984 */ /* 0x000f220008000a00 */
[----:B------:R-:W-:-:S05]  /*3540*/  IADD3 R24, PT, PT, R23, UR5, RZ ;  /* 0x0000000517187c10 */ /* 0x000fca000fffe0ff */
[----:B------:R-:W5:Y:S01]  /*3550*/  LDS.64 R2, [R24+UR5] ;  /* 0x0000000518027984 */ /* 0x000f620008000a00 */
[----:B------:R-:W-:-:S05]  /*3560*/  VIADD R25, R24, UR5 ;  /* 0x0000000518197c36 */ /* 0x000fca0008000000 */
[----:B------:R-:W0:Y:S01]  /*3570*/  LDS.64 R4, [R25+UR5] ;  /* 0x0000000519047984 */ /* 0x000e220008000a00 */
[----:B------:R-:W-:-:S05]  /*3580*/  IADD3 R26, PT, PT, R25, UR5, RZ ;  /* 0x00000005191a7c10 */ /* 0x000fca000fffe0ff */
[----:B------:R-:W-:-:S05]  /*3590*/  VIADD R27, R26, UR5 ;  /* 0x000000051a1b7c36 */ /* 0x000fca0008000000 */
[----:B--2---:R-:W-:Y:S01]  /*35a0*/  IADD3 R22, PT, PT, R27, UR5, RZ ;  /* 0x000000051b167c10 */ /* 0x004fe2000fffe0ff */
        /* <DEDUP_REMOVED lines=15> */
.L_x_21215:
[----:B------:R-:W-:-:S13]  /*36a0*/  ISETP.NE.AND P0, PT, R8, RZ, PT ;  /* 0x000000ff0800720c */ /* 0x000fda0003f05270 */
[----:B------:R-:W-:Y:S05]  /*36b0*/  @!P0 BRA `(.L_x_21217) ;  /* 0x0000000000948947 */ /* 0x000fea0003800000 */
[----:B------:R-:W-:Y:S02]  /*36c0*/  ISETP.GE.U32.AND P0, PT, R8, 0x4, PT ;  /* 0x000000040800780c */ /* 0x000fe40003f06070 */
[----:B------:R-:W-:-:S04]  /*36d0*/  LOP3.LUT R19, R7, 0x3, RZ, 0xc0, !PT ;  /* 0x0000000307137812 */ /* 0x000fc800078ec0ff */
[----:B------:R-:W-:-:S07]  /*36e0*/  ISETP.NE.AND P1, PT, R19, RZ, PT ;  /* 0x000000ff1300720c */ /* 0x000fce0003f25270 */
[----:B------:R-:W-:Y:S06]  /*36f0*/  @!P0 BRA `(.L_x_21218) ;  /* 0x00000000003c8947 */ /* 0x000fec0003800000 */
[----:B------:R-:W2:Y:S01]  /*3700*/  LDC R17, c[0x0][0x360] ;  /* 0x0000d800ff117b82 */ /* 0x000ea20000000800 */
[C---:B------:R-:W-:Y:S02]  /*3710*/  IMAD R3, R9.reuse, UR7, RZ ;  /* 0x0000000709037c24 */ /* 0x040fe4000f8e02ff */
[----:B------:R-:W-:-:S03]  /*3720*/  VIADD R9, R9, 0x4 ;  /* 0x0000000409097836 */ /* 0x000fc60000000000 */
[----:B------:R-:W-:-:S05]  /*3730*/  LEA R6, R3, R0, 0x3 ;  /* 0x0000000003067211 */ /* 0x000fca00078e18ff */
[----:B------:R-:W1:Y:S01]  /*3740*/  LDS.64 R2, [R6] ;  /* 0x0000000006027984 */ /* 0x000e620000000a00 */
[----:B--2---:R-:W-:-:S05]  /*3750*/  IMAD R8, R17, 0x8, R6 ;  /* 0x0000000811087824 */ /* 0x004fca00078e0206 */
[----:B------:R-:W2:Y:S01]  /*3760*/  LDS.64 R4, [R8] ;  /* 0x0000000008047984 */ /* 0x000ea20000000a00 */
[----:B------:R-:W-:-:S04]  /*3770*/  LEA R18, R17, R8, 0x3 ;  /* 0x0000000811127211 */ /* 0x000fc800078e18ff */
[----:B------:R-:W-:Y:S01]  /*3780*/  LEA R16, R17, R18, 0x3 ;  /* 0x0000001211107211 */ /* 0x000fe200078e18ff */
[----:B------:R-:W3:Y:S05]  /*3790*/  LDS.64 R12, [R18] ;  /* 0x00000000120c7984 */ /* 0x000eea0000000a00 */
[----:B------:R-:W4:Y:S01]  /*37a0*/  LDS.64 R16, [R16] ;  /* 0x0000000010107984 */ /* 0x000f220000000a00 */
[----:B-1----:R-:W-:-:S08]  /*37b0*/  DADD R2, R10, R2 ;  /* 0x000000000a027229 */ /* 0x002fd00000000002 */
[----:B--2---:R-:W-:-:S08]  /*37c0*/  DADD R2, R2, R4 ;  /* 0x0000000002027229 */ /* 0x004fd00000000004 */
[----:B---3--:R-:W-:-:S08]  /*37d0*/  DADD R2, R2, R12 ;  /* 0x0000000002027229 */ /* 0x008fd0000000000c */
[----:B----4-:R-:W-:-:S11]  /*37e0*/  DADD R10, R2, R16 ;  /* 0x00000000020a7229 */ /* 0x010fd60000000010 */
.L_x_21218:
[----:B------:R-:W-:Y:S05]  /*37f0*/  @!P1 BRA `(.L_x_21217) ;  /* 0x0000000000449947 */ /* 0x000fea0003800000 */
[----:B------:R-:W-:Y:S02]  /*3800*/  ISETP.NE.AND P0, PT, R19, 0x1, PT ;  /* 0x000000011300780c */ /* 0x000fe40003f05270 */
[----:B------:R-:W-:-:S04]  /*3810*/  LOP3.LUT R7, R7, 0x1, RZ, 0xc0, !PT ;  /* 0x0000000107077812 */ /* 0x000fc800078ec0ff */
[----:B------:R-:W-:-:S07]  /*3820*/  ISETP.NE.U32.AND P1, PT, R7, 0x1, PT ;  /* 0x000000010700780c */ /* 0x000fce0003f25070 */
[----:B------:R-:W-:Y:S06]  /*3830*/  @!P0 BRA `(.L_x_21219) ;  /* 0x0000000000248947 */ /* 0x000fec0003800000 */
[----:B------:R-:W2:Y:S01]  /*3840*/  LDC R5, c[0x0][0x360] ;  /* 0x0000d800ff057b82 */ /* 0x000ea20000000800 */
[C---:B------:R-:W-:Y:S02]  /*3850*/  IMAD R3, R9.reuse, UR7, RZ ;  /* 0x0000000709037c24 */ /* 0x040fe4000f8e02ff */
[----:B------:R-:W-:-:S03]  /*3860*/  VIADD R9, R9, 0x2 ;  /* 0x0000000209097836 */ /* 0x000fc60000000000 */
[----:B------:R-:W-:-:S05]  /*3870*/  LEA R6, R3, R0, 0x3 ;  /* 0x0000000003067211 */ /* 0x000fca00078e18ff */
[----:B------:R-:W1:Y:S01]  /*3880*/  LDS.64 R2, [R6] ;  /* 0x0000000006027984 */ /* 0x000e620000000a00 */
[----:B--2---:R-:W-:-:S06]  /*3890*/  LEA R4, R5, R6, 0x3 ;  /* 0x0000000605047211 */ /* 0x004fcc00078e18ff */
[----:B------:R-:W2:Y:S01]  /*38a0*/  LDS.64 R4, [R4] ;  /* 0x0000000004047984 */ /* 0x000ea20000000a00 */
[----:B-1----:R-:W-:-:S08]  /*38b0*/  DADD R2, R10, R2 ;  /* 0x000000000a027229 */ /* 0x002fd00000000002 */
[----:B--2---:R-:W-:-:S11]  /*38c0*/  DADD R10, R2, R4 ;  /* 0x00000000020a7229 */ /* 0x004fd60000000004 */
.L_x_21219:
[----:B------:R-:W-:-:S05]  /*38d0*/  @!P1 IMAD R9, R9, UR7, RZ ;  /* 0x0000000709099c24 */ /* 0x000fca000f8e02ff */
[----:B------:R-:W-:-:S06]  /*38e0*/  @!P1 LEA R2, R9, R0, 0x3 ;  /* 0x0000000009029211 */ /* 0x000fcc00078e18ff */
[----:B------:R-:W1:Y:S02]  /*38f0*/  @!P1 LDS.64 R2, [R2] ;  /* 0x0000000002029984 */ /* 0x000e640000000a00 */
[----:B-1----:R-:W-:-:S11]  /*3900*/  @!P1 DADD R10, R10, R2 ;  /* 0x000000000a0a9229 */ /* 0x002fd60000000002 */
.L_x_21217:
[----:B-1----:R1:W-:Y:S02]  /*3910*/  STS.64 [R0], R10 ;  /* 0x0000000a00007388 */ /* 0x0023e40000000a00 */
.L_x_21214:
[----:B------:R-:W2:Y:S01]  /*3920*/  LDC.64 R2, c[0x0][0x3a8] ;  /* 0x0000ea00ff027b82 */ /* 0x000ea20000000a00 */
[----:B------:R-:W3:Y:S01]  /*3930*/  LDCU.64 UR4, c[0x0][0x380] ;  /* 0x00007000ff0477ac */ /* 0x000ee20008000a00 */
[----:B------:R-:W-:-:S03]  /*3940*/  MOV R15, RZ ;  /* 0x000000ff000f7202 */ /* 0x000fc60000000f00 */
[----:B--2---:R-:W-:-:S04]  /*3950*/  IMAD.WIDE.U32 R14, R2, UR10, R14 ;  /* 0x0000000a020e7c25 */ /* 0x004fc8000f8e000e */
[----:B------:R-:W-:Y:S01]  /*3960*/  IMAD R3, R3, UR10, R15 ;  /* 0x0000000a03037c24 */ /* 0x000fe2000f8e020f */
[----:B---3--:R-:W-:-:S04]  /*3970*/  LEA R2, P0, R14, UR4, 0x3 ;  /* 0x000000040e027c11 */ /* 0x008fc8000f8018ff */
[----:B------:R-:W-:-:S05]  /*3980*/  LEA.HI.X R3, R14, UR5, R3, 0x3, P0 ;  /* 0x000000050e037c11 */ /* 0x000fca00080f1c03 */
[----:B0-----:R-:W-:Y:S01]  /*3990*/  STG.E.64 desc[UR8][R2.64], R10 ;  /* 0x0000000a02007986 */ /* 0x001fe2000c101b08 */
[----:B------:R-:W-:Y:S05]  /*39a0*/  EXIT ;  /* 0x000000000000794d */ /* 0x000fea0003800000 */
        .weak           $__internal_432_$__cuda_sm20_div_s64
        .type           $__internal_432_$__cuda_sm20_div_s64,@function
        .size           $__internal_432_$__cuda_sm20_div_s64,($__internal_433_$__cuda_sm20_rem_s64 - $__internal_432_$__cuda_sm20_div_s64)
$__internal_432_$__cuda_sm20_div_s64:
[-C--:B------:R-:W-:Y:S02]  /*39b0*/  IADD3 R25, P1, PT, RZ, -R0.reuse, RZ ;  /* 0x80000000ff197210 */ /* 0x080fe40007f3e0ff */
[----:B------:R-:W-:Y:S02]  /*39c0*/  ISETP.GE.AND P0, PT, R3, RZ, PT ;  /* 0x000000ff0300720c */ /* 0x000fe40003f06270 */
[----:B------:R-:W-:Y:S01]  /*39d0*/  ISETP.LE.AND P3, PT, RZ, UR4, PT ;  /* 0x00000004ff007c0c */ /* 0x000fe2000bf63270 */
        /* <DEDUP_REMOVED lines=24> */
[----:B------:R-:W-:Y:S02]  /*3b60*/  HFMA2 R35, -RZ, RZ, 0, 0 ;  /* 0x00000000ff237431 */ /* 0x000fe400000001ff */
[----:B------:R-:W-:Y:S02]  /*3b70*/  IMAD R9, R10, R24, R9 ;  /* 0x000000180a097224 */ /* 0x000fe400078e0209 */
[----:B------:R-:W-:-:S03]  /*3b80*/  IMAD.HI.U32 R12, R13, R11, RZ ;  /* 0x0000000b0d0c7227 */ /* 0x000fc600078e00ff */
[----:B------:R-:W-:-:S05]  /*3b90*/  IADD3.X R9, PT, PT, RZ, ~R9, RZ, P0, !PT ;  /* 0x80000009ff097210 */ /* 0x000fca00007fe4ff */
[----:B------:R-:W-:-:S04]  /*3ba0*/  IMAD.WIDE.U32 R12, P0, R13, R9, R12 ;  /* 0x000000090d0c7225 */ /* 0x000fc8000780000c */
[----:B------:R-:W-:Y:S01]  /*3bb0*/  IMAD.HI.U32 R11, P1, R10, R11, R12 ;  /* 0x0000000b0a0b7227 */ /* 0x000fe2000782000c */
[----:B------:R-:W-:-:S03]  /*3bc0*/  IADD3 R13, P4, PT, RZ, -R30, RZ ;  /* 0x8000001eff0d7210 */ /* 0x000fc60007f9e0ff */
[CC--:B------:R-:W-:Y:S01]  /*3bd0*/  IMAD R12, R10.reuse, R9.reuse, RZ ;  /* 0x000000090a0c7224 */ /* 0x0c0fe200078e02ff */
[----:B------:R-:W-:Y:S01]  /*3be0*/  SEL R13, R13, R30, !P3 ;  /* 0x0000001e0d0d7207 */ /* 0x000fe20005800000 */
[----:B------:R-:W-:-:S03]  /*3bf0*/  IMAD.HI.U32 R9, R10, R9, RZ ;  /* 0x000000090a097227 */ /* 0x000fc600078e00ff */
[----:B------:R-:W-:Y:S01]  /*3c00*/  IADD3 R12, P2, PT, R12, R11, RZ ;  /* 0x0000000b0c0c7210 */ /* 0x000fe20007f5e0ff */
[----:B------:R-:W-:Y:S01]  /*3c10*/  IMAD.X R11, RZ, RZ, ~UR4, P4 ;  /* 0x80000004ff0b7e24 */ /* 0x000fe2000a0e06ff */
[----:B------:R-:W-:-:S03]  /*3c20*/  IADD3.X R10, PT, PT, R9, R10, RZ, P0, !PT ;  /* 0x0000000a090a7210 */ /* 0x000fc600007fe4ff */
[----:B------:R-:W-:Y:S01]  /*3c30*/  IMAD.HI.U32 R34, R12, R13, RZ ;  /* 0x0000000d0c227227 */ /* 0x000fe200078e00ff */
[----:B------:R-:W-:Y:S02]  /*3c40*/  SEL R11, R11, UR4, !P3 ;  /* 0x000000040b0b7c07 */ /* 0x000fe4000d800000 */
[----:B------:R-:W-:-:S03]  /*3c50*/  IADD3.X R10, PT, PT, RZ, RZ, R10, P2, P1 ;  /* 0x000000ffff0a7210 */ /* 0x000fc600017e240a */
[----:B------:R-:W-:-:S04]  /*3c60*/  IMAD.WIDE.U32 R34, R12, R11, R34 ;  /* 0x0000000b0c227225 */ /* 0x000fc800078e0022 */
[C---:B------:R-:W-:Y:S02]  /*3c70*/  IMAD R9, R10.reuse, R11, RZ ;  /* 0x0000000b0a097224 */ /* 0x040fe400078e02ff */
[----:B------:R-:W-:-:S04]  /*3c80*/  IMAD.HI.U32 R12, P0, R10, R13, R34 ;  /* 0x0000000d0a0c7227 */ /* 0x000fc80007800022 */
[----:B------:R-:W-:Y:S01]  /*3c90*/  IMAD.HI.U32 R10, R10, R11, RZ ;  /* 0x0000000b0a0a7227 */ /* 0x000fe200078e00ff */
[----:B------:R-:W-:-:S03]  /*3ca0*/  IADD3 R9, P1, PT, R9, R12, RZ ;  /* 0x0000000c09097210 */ /* 0x000fc60007f3e0ff */
        /* <DEDUP_REMOVED lines=9> */
[----:B------:R-:W-:-:S03]  /*3d40*/  ISETP.GE.U32.AND.EX P0, PT, R11, R25, PT, P0 ;  /* 0x000000190b00720c */ /* 0x000fc60003f06100 */
[----:B------:R-:W-:Y:S01]  /*3d50*/  IMAD.X R26, R11, 0x1, ~R25, P1 ;  /* 0x000000010b1a7824 */ /* 0x000fe200008e0e19 */
[----:B------:R-:W-:Y:S02]  /*3d60*/  IADD3 R12, P1, PT, R9, 0x1, RZ ;  /* 0x00000001090c7810 */ /* 0x000fe40007f3e0ff */
[----:B------:R-:W-:Y:S02]  /*3d70*/  SEL R13, R34, R13, P0 ;  /* 0x0000000d220d7207 */ /* 0x000fe40000000000 */
[----:B------:R-:W-:Y:S02]  /*3d80*/  IADD3.X R33, PT, PT, RZ, R10, RZ, P1, !PT ;  /* 0x0000000aff217210 */ /* 0x000fe40000ffe4ff */
[----:B------:R-:W-:Y:S02]  /*3d90*/  SEL R12, R12, R9, P0 ;  /* 0x000000090c0c7207 */ /* 0x000fe40000000000 */
[----:B------:R-:W-:Y:S02]  /*3da0*/  SEL R11, R26, R11, P0 ;  /* 0x0000000b1a0b7207 */ /* 0x000fe40000000000 */
[----:B------:R-:W-:-:S02]  /*3db0*/  ISETP.GE.U32.AND P1, PT, R13, R24, PT ;  /* 0x000000180d00720c */ /* 0x000fc40003f26070 */
[----:B------:R-:W-:Y:S02]  /*3dc0*/  SEL R33, R33, R10, P0 ;  /* 0x0000000a21217207 */ /* 0x000fe40000000000 */
[----:B------:R-:W-:Y:S02]  /*3dd0*/  IADD3 R9, P2, PT, R12, 0x1, RZ ;  /* 0x000000010c097810 */ /* 0x000fe40007f5e0ff */
[----:B------:R-:W-:Y:S02]  /*3de0*/  ISETP.GE.U32.AND.EX P0, PT, R11, R25, PT, P1 ;  /* 0x000000190b00720c */ /* 0x000fe40003f06110 */
[----:B------:R-:W-:Y:S02]  /*3df0*/  IADD3.X R10, PT, PT, RZ, R33, RZ, P2, !PT ;  /* 0x00000021ff0a7210 */ /* 0x000fe400017fe4ff */
[----:B------:R-:W-:Y:S02]  /*3e00*/  SEL R9, R9, R12, P0 ;  /* 0x0000000c09097207 */ /* 0x000fe40000000000 */
[----:B------:R-:W-:-:S02]  /*3e10*/  LOP3.LUT R11, R3, UR4, RZ, 0x3c, !PT ;  /* 0x00000004030b7c12 */ /* 0x000fc4000f8e3cff */
[----:B------:R-:W-:Y:S02]  /*3e20*/  SEL R33, R10, R33, P0 ;  /* 0x000000210a217207 */ /* 0x000fe40000000000 */
[-C--:B------:R-:W-:Y:S02]  /*3e30*/  IADD3 R10, P2, PT, RZ, -R9.reuse, RZ ;  /* 0x80000009ff0a7210 */ /* 0x080fe40007f5e0ff */
[----:B------:R-:W-:Y:S02]  /*3e40*/  ISETP.GE.AND P1, PT, R11, RZ, PT ;  /* 0x000000ff0b00720c */ /* 0x000fe40003f26270 */
[----:B------:R-:W-:Y:S01]  /*3e50*/  ISETP.NE.U32.AND P0, PT, R0, RZ, PT ;  /* 0x000000ff0000720c */ /* 0x000fe20003f05070 */
[----:B------:R-:W-:Y:S01]  /*3e60*/  IMAD.X R0, RZ, RZ, ~R33, P2 ;  /* 0x000000ffff007224 */ /* 0x000fe200010e0e21 */
[----:B------:R-:W-:Y:S02]  /*3e70*/  SEL R10, R10, R9, !P1 ;  /* 0x000000090a0a7207 */ /* 0x000fe40004800000 */
[----:B------:R-:W-:-:S02]  /*3e80*/  MOV R9, 0x0 ;  /* 0x0000000000097802 */ /* 0x000fc40000000f00 */
[----:B------:R-:W-:Y:S02]  /*3e90*/  ISETP.NE.AND.EX P0, PT, R3, RZ, PT, P0 ;  /* 0x000000ff0300720c */ /* 0x000fe40003f05300 */
[----:B------:R-:W-:Y:S02]  /*3ea0*/  SEL R0, R0, R33, !P1 ;  /* 0x0000002100007207 */ /* 0x000fe40004800000 */
[----:B------:R-:W-:Y:S02]  /*3eb0*/  SEL R10, R10, 0xffffffff, P0 ;  /* 0xffffffff0a0a7807 */ /* 0x000fe40000000000 */
[----:B------:R-:W-:Y:S01]  /*3ec0*/  SEL R0, R0, 0xffffffff, P0 ;  /* 0xffffffff00007807 */ /* 0x000fe20000000000 */
[----:B------:R-:W-:Y:S06]  /*3ed0*/  RET.REL.NODEC R8 `(contiguous_reducel33_f64) ;  /* 0xffffffc008487950 */ /* 0x000fec0003c3ffff */
        .weak           $__internal_433_$__cuda_sm20_rem_s64
        .type           $__internal_433_$__cuda_sm20_rem_s64,@function
        .size           $__internal_433_$__cuda_sm20_rem_s64,($contiguous_reducel33_f64$__internal_accurate_pow - $__internal_433_$__cuda_sm20_rem_s64)
$__internal_433_$__cuda_sm20_rem_s64:
        /* <DEDUP_REMOVED lines=23> */
[----:B------:R-:W-:-:S04]  /*4050*/  IMAD.WIDE.U32 R12, R17, R10, RZ ;  /* 0x0000000a110c7225 */ /* 0x000fc800078e00ff */
[----:B------:R-:W-:Y:S01]  /*4060*/  IMAD R13, R17, R11, R13 ;  /* 0x0000000b110d7224 */ /* 0x000fe200078e020d */
[----:B------:R-:W-:-:S03]  /*4070*/  IADD3 R19, P0, PT, RZ, -R12, RZ ;  /* 0x8000000cff137210 */ /* 0x000fc60007f1e0ff */
[----:B------:R-:W-:Y:S02]  /*4080*/  IMAD R13, R3, R10, R13 ;  /* 0x0000000a030d7224 */ /* 0x000fe400078e020d */
[----:B------:R-:W-:-:S03]  /*4090*/  IMAD.HI.U32 R16, R17, R19, RZ ;  /* 0x0000001311107227 */ /* 0x000fc600078e00ff */
[----:B------:R-:W-:Y:S01]  /*40a0*/  IADD3.X R12, PT, PT, RZ, ~R13, RZ, P0, !PT ;  /* 0x8000000dff0c7210 */ /* 0x000fe200007fe4ff */
[----:B------:R-:W-:-:S04]  /*40b0*/  IMAD.MOV.U32 R13, RZ, RZ, RZ ;  /* 0x000000ffff0d7224 */ /* 0x000fc800078e00ff */
[----:B------:R-:W-:-:S04]  /*40c0*/  IMAD.WIDE.U32 R16, P0, R17, R12, R16 ;  /* 0x0000000c11107225 */ /* 0x000fc80007800010 */
[C---:B------:R-:W-:Y:S02]  /*40d0*/  IMAD R18, R3.reuse, R12, RZ ;  /* 0x0000000c03127224 */ /* 0x040fe400078e02ff */
[----:B------:R-:W-:-:S04]  /*40e0*/  IMAD.HI.U32 R17, P1, R3, R19, R16 ;  /* 0x0000001303117227 */ /* 0x000fc80007820010 */
[----:B------:R-:W-:Y:S01]  /*40f0*/  IMAD.HI.U32 R16, R3, R12, RZ ;  /* 0x0000000c03107227 */ /* 0x000fe200078e00ff */
[----:B------:R-:W-:-:S04]  /*4100*/  IADD3 R17, P2, PT, R18, R17, RZ ;  /* 0x0000001112117210 */ /* 0x000fc80007f5e0ff */
[----:B------:R-:W-:Y:S01]  /*4110*/  IADD3.X R3, PT, PT, R16, R3, RZ, P0, !PT ;  /* 0x0000000310037210 */ /* 0x000fe200007fe4ff */
[----:B------:R-:W-:-:S03]  /*4120*/  IMAD.HI.U32 R12, R17, R32, RZ ;  /* 0x00000020110c7227 */ /* 0x000fc600078e00ff */
[----:B------:R-:W-:Y:S01]  /*4130*/  IADD3.X R3, PT, PT, RZ, RZ, R3, P2, P1 ;  /* 0x000000ffff037210 */ /* 0x000fe200017e2403 */
[----:B------:R-:W-:-:S04]  /*4140*/  IMAD.WIDE.U32 R12, RZ, R17, R12 ;  /* 0x00000011ff0c7225 */ /* 0x000fc800078e000c */
[----:B------:R-:W-:-:S05]  /*4150*/  IMAD.HI.U32 R3, P0, R3, R32, R12 ;  /* 0x0000002003037227 */ /* 0x000fca000780000c */
[----:B------:R-:W-:Y:S02]  /*4160*/  IADD3 R17, P1, PT, RZ, R3, RZ ;  /* 0x00000003ff117210 */ /* 0x000fe40007f3e0ff */
[----:B------:R-:W-:-:S03]  /*4170*/  IADD3.X R3, PT, PT, RZ, RZ, RZ, P0, !PT ;  /* 0x000000ffff037210 */ /* 0x000fc600007fe4ff */
[----:B------:R-:W-:Y:S01]  /*4180*/  IMAD.WIDE.U32 R12, R17, R10, RZ ;  /* 0x0000000a110c7225 */ /* 0x000fe200078e00ff */
[----:B------:R-:W-:-:S03]  /*4190*/  IADD3.X R3, PT, PT, RZ, R3, RZ, P1, !PT ;  /* 0x00000003ff037210 */ /* 0x000fc60000ffe4ff */
[----:B------:R-:W-:Y:S01]  /*41a0*/  IMAD R17, R17, R11, R13 ;  /* 0x0000000b11117224 */ /* 0x000fe200078e020d */
[----:B------:R-:W-:-:S03]  /*41b0*/  IADD3 R19, P1, PT, -R12, R32, RZ ;  /* 0x000000200c137210 */ /* 0x000fc60007f3e1ff */
[-C--:B------:R-:W-:Y:S01]  /*41c0*/  IMAD R3, R3, R10.reuse, R17 ;  /* 0x0000000a03037224 */ /* 0x080fe200078e0211 */
[----:B------:R-:W-:-:S03]  /*41d0*/  ISETP.GE.U32.AND P0, PT, R19, R10, PT ;  /* 0x0000000a1300720c */ /* 0x000fc60003f06070 */
[----:B------:R-:W-:Y:S01]  /*41e0*/  IMAD.X R3, RZ, RZ, ~R3, P1 ;  /* 0x000000ffff037224 */ /* 0x000fe200008e0e03 */
[----:B------:R-:W-:-:S04]  /*41f0*/  IADD3 R13, P1, PT, R19, -R10, RZ ;  /* 0x8000000a130d7210 */ /* 0x000fc80007f3e0ff */
[CC--:B------:R-:W-:Y:S02]  /*4200*/  ISETP.GE.U32.AND.EX P0, PT, R3.reuse, R11.reuse, PT, P0 ;  /* 0x0000000b0300720c */ /* 0x0c0fe40003f06100 */
[----:B------:R-:W-:Y:S02]  /*4210*/  IADD3.X R17, PT, PT, R3, ~R11, RZ, P1, !PT ;  /* 0x8000000b03117210 */ /* 0x000fe40000ffe4ff */
[----:B------:R-:W-:Y:S02]  /*4220*/  SEL R13, R13, R19, P0 ;  /* 0x000000130d0d7207 */ /* 0x000fe40000000000 */
[----:B------:R-:W-:Y:S02]  /*4230*/  SEL R17, R17, R3, P0 ;  /* 0x0000000311117207 */ /* 0x000fe40000000000 */
[----:B------:R-:W-:Y:S01]  /*4240*/  ISETP.NE.U32.AND P1, PT, R8, RZ, PT ;  /* 0x000000ff0800720c */ /* 0x000fe20003f25070 */
[----:B------:R-:W-:Y:S01]  /*4250*/  IMAD.MOV.U32 R8, RZ, RZ, R0 ;  /* 0x000000ffff087224 */ /* 0x000fe200078e0000 */
[----:B------:R-:W-:-:S02]  /*4260*/  ISETP.GE.U32.AND P0, PT, R13, R10, PT ;  /* 0x0000000a0d00720c */ /* 0x000fc40003f06070 */
[----:B------:R-:W-:Y:S02]  /*4270*/  IADD3 R3, P2, PT, R13, -R10, RZ ;  /* 0x8000000a0d037210 */ /* 0x000fe40007f5e0ff */
[----:B------:R-:W-:Y:S01]  /*4280*/  ISETP.NE.AND.EX P1, PT, R9, RZ, PT, P1 ;  /* 0x000000ff0900720c */ /* 0x000fe20003f25310 */
[----:B------:R-:W-:Y:S01]  /*4290*/  HFMA2 R9, -RZ, RZ, 0, 0 ;  /* 0x00000000ff097431 */ /* 0x000fe200000001ff */
[CC--:B------:R-:W-:Y:S02]  /*42a0*/  ISETP.GE.U32.AND.EX P0, PT, R17.reuse, R11.reuse, PT, P0 ;  /* 0x0000000b1100720c */ /* 0x0c0fe40003f06100 */
[----:B------:R-:W-:Y:S02]  /*42b0*/  IADD3.X R10, PT, PT, R17, ~R11, RZ, P2, !PT ;  /* 0x8000000b110a7210 */ /* 0x000fe400017fe4ff */
[----:B------:R-:W-:Y:S02]  /*42c0*/  SEL R3, R3, R13, P0 ;  /* 0x0000000d03037207 */ /* 0x000fe40000000000 */
[----:B------:R-:W-:-:S02]  /*42d0*/  SEL R10, R10, R17, P0 ;  /* 0x000000110a0a7207 */ /* 0x000fc40000000000 */
[----:B------:R-:W-:Y:S02]  /*42e0*/  SEL R3, R3, 0xffffffff, P1 ;  /* 0xffffffff03037807 */ /* 0x000fe40000800000 */
[----:B------:R-:W-:Y:S01]  /*42f0*/  SEL R10, R10, 0xffffffff, P1 ;  /* 0xffffffff0a0a7807 */ /* 0x000fe20000800000 */
[----:B------:R-:W-:Y:S06]  /*4300*/  RET.REL.NODEC R8 `(contiguous_reducel33_f64) ;  /* 0xffffffbc083c7950 */ /* 0x000fec0003c3ffff */
        .type           $contiguous_reducel33_f64$__internal_accurate_pow,@function
        .size           $contiguous_reducel33_f64$__internal_accurate_pow,(.L_x_30750 - $contiguous_reducel33_f64$__internal_accurate_pow)
$contiguous_reducel33_f64$__internal_accurate_pow:
[----:B------:R-:W-:Y:S01]  /*4310*/  DADD R8, -RZ, |R2| ;  /* 0x00000000ff087229 */ /* 0x000fe20000000502 */
[----:B------:R-:W-:Y:S01]  /*4320*/  MOV R22, RZ ;  /* 0x000000ff00167202 */ /* 0x000fe20000000f00 */
[----:B------:R-:W-:Y:S01]  /*4330*/  IMAD.MOV.U32 R18, RZ, RZ, 0x41ad3b5a ;  /* 0x41ad3b5aff127424 */ /* 0x000fe200078e00ff */
[----:B------:R-:W-:Y:S01]  /*4340*/  MOV R19, 0x3ed0f5d2 ;  /* 0x3ed0f5d200137802 */ /* 0x000fe20000000f00 */
[----:B------:R-:W-:Y:S01]  /*4350*/  UMOV UR4, 0x7d2cafe2 ;  /* 0x7d2cafe200047882 */ /* 0x000fe20000000000 */
[----:B------:R-:W-:Y:S01]  /*4360*/  UMOV UR5, 0x3eb0f5ff ;  /* 0x3eb0f5ff00057882 */ /* 0x000fe20000000000 */
[----:B------:R-:W-:Y:S01]  /*4370*/  UMOV UR12, 0x3b39803f ;  /* 0x3b39803f000c7882 */ /* 0x000fe20000000000 */
[----:B------:R-:W-:-:S03]  /*4380*/  UMOV UR13, 0x3c7abc9e ;  /* 0x3c7abc9e000d7882 */ /* 0x000fc60000000000 */
[----:B------:R-:W-:Y:S02]  /*4390*/  ISETP.GT.U32.AND P0, PT, R9, 0xfffff, PT ;  /* 0x000fffff0900780c */ /* 0x000fe40003f04070 */
[----:B------:R-:W-:-:S11]  /*43a0*/  MOV R12, R9 ;  /* 0x00000009000c7202 */ /* 0x000fd60000000f00 */
[----:B------:R-:W-:-:S10]  /*43b0*/  @!P0 DMUL R10, R8, 1.80143985094819840000e+16 ;  /* 0x43500000080a8828 */ /* 0x000fd40000000000 */
[----:B------:R-:W-:Y:S01]  /*43c0*/  @!P0 IMAD.MOV.U32 R12, RZ, RZ, R11 ;  /* 0x000000ffff0c8224 */ /* 0x000fe200078e000b */
[----:B------:R-:W-:-:S04]  /*43d0*/  @!P0 MOV R8, R10 ;  /* 0x0000000a00088202 */ /* 0x000fc80000000f00 */
[----:B------:R-:W-:Y:S02]  /*43e0*/  LOP3.LUT R12, R12, 0x800fffff, RZ, 0xc0, !PT ;  /* 0x800fffff0c0c7812 */ /* 0x000fe400078ec0ff */
[----:B------:R-:W-:Y:S02]  /*43f0*/  MOV R30, R8 ;  /* 0x00000008001e7202 */ /* 0x000fe40000000f00 */
[----:B------:R-:W-:Y:S02]  /*4400*/  LOP3.LUT R31, R12, 0x3ff00000, RZ, 0xfc, !PT ;  /* 0x3ff000000c1f7812 */ /* 0x000fe400078efcff */
[----:B------:R-:W-:Y:S02]  /*4410*/  SHF.R.U32.HI R8, RZ, 0x14, R9 ;  /* 0x00000014ff087819 */ /* 0x000fe40000011609 */
[----:B------:R-:W-:Y:S02]  /*4420*/  ISETP.GE.U32.AND P1, PT, R31, 0x3ff6a09f, PT ;  /* 0x3ff6a09f1f00780c */ /* 0x000fe40003f26070 */
[----:B------:R-:W-:-:S04]  /*4430*/  @!P0 LEA.HI R8, R11, 0xffffffca, RZ, 0xc ;  /* 0xffffffca0b088811 */ /* 0x000fc800078f60ff */
[----:B------:R-:W-:-:S07]  /*4440*/  IADD3 R9, PT, PT, R8, -0x3ff, RZ ;  /* 0xfffffc0108097810 */ /* 0x000fce0007ffe0ff */
[----:B------:R-:W-:Y:S01]  /*4450*/  @P1 VIADD R13, R31, 0xfff00000 ;  /* 0xfff000001f0d1836 */ /* 0x000fe20000000000 */
[----:B------:R-:W-:-:S04]  /*4460*/  @P1 IADD3 R9, PT, PT, R8, -0x3fe, RZ ;  /* 0xfffffc0208091810 */ /* 0x000fc80007ffe0ff */
[----:B------:R-:W-:Y:S02]  /*4470*/  @P1 MOV R31, R13 ;  /* 0x0000000d001f1202 */ /* 0x000fe40000000f00 */
[----:B------:R-:W-:Y:S01]  /*4480*/  LOP3.LUT R8, R9, 0x80000000, RZ, 0x3c, !PT ;  /* 0x8000000009087812 */ /* 0x000fe200078e3cff */
[----:B------:R-:W-:-:S03]  /*4490*/  IMAD.MOV.U32 R9, RZ, RZ, 0x43300000 ;  /* 0x43300000ff097424 */ /* 0x000fc600078e00ff */
[C---:B------:R-:W-:Y:S02]  /*44a0*/  DADD R16, R30.reuse, 1 ;  /* 0x3ff000001e107429 */ /* 0x040fe40000000000 */
[----:B------:R-:W-:-:S04]  /*44b0*/  DADD R30, R30, -1 ;  /* 0xbff000001e1e7429 */ /* 0x000fc80000000000 */
[----:B------:R-:W0:Y:S02]  /*44c0*/  MUFU.RCP64H R23, R17 ;  /* 0x0000001100177308 */ /* 0x000e240000001800 */
[----:B0-----:R-:W-:-:S08]  /*44d0*/  DFMA R12, -R16, R22, 1 ;  /* 0x3ff00000100c742b */ /* 0x001fd00000000116 */
[----:B------:R-:W-:-:S08]  /*44e0*/  DFMA R12, R12, R12, R12 ;  /* 0x0000000c0c0c722b */ /* 0x000fd0000000000c */
[----:B------:R-:W-:-:S08]  /*44f0*/  DFMA R22, R22, R12, R22 ;  /* 0x0000000c1616722b */ /* 0x000fd00000000016 */
[----:B------:R-:W-:-:S08]  /*4500*/  DMUL R12, R30, R22 ;  /* 0x000000161e0c7228 */ /* 0x000fd00000000000 */
[----:B------:R-:W-:-:S08]  /*4510*/  DFMA R12, R30, R22, R12 ;  /* 0x000000161e0c722b */ /* 0x000fd0000000000c */
[----:B------:R-:W-:Y:S02]  /*4520*/  DMUL R20, R12, R12 ;  /* 0x0000000c0c147228 */ /* 0x000fe40000000000 */
[----:B------:R-:W-:-:S06]  /*4530*/  DADD R24, R30, -R12 ;  /* 0x000000001e187229 */ /* 0x000fcc000000080c */
[----:B------:R-:W-:Y:S01]  /*4540*/  DFMA R16, R20, UR4, R18 ;  /* 0x0000000414107c2b */ /* 0x000fe20008000012 */
[----:B------:R-:W-:Y:S01]  /*4550*/  UMOV UR4, 0x75488a3f ;  /* 0x75488a3f00047882 */ /* 0x000fe20000000000 */
[----:B------:R-:W-:Y:S01]  /*4560*/  UMOV UR5, 0x3ef3b20a ;  /* 0x3ef3b20a00057882 */ /* 0x000fe20000000000 */
[----:B------:R-:W-:Y:S02]  /*4570*/  DADD R24, R24, R24 ;  /* 0x0000000018187229 */ /* 0x000fe40000000018 */
[----:B------:R-:W-:-:S03]  /*4580*/  DMUL R18, R12, R12 ;  /* 0x0000000c0c127228 */ /* 0x000fc60000000000 */
[----:B------:R-:W-:Y:S01]  /*4590*/  DFMA R16, R20, R16, UR4 ;  /* 0x0000000414107e2b */ /* 0x000fe20008000010 */
[----:B------:R-:W-:Y:S01]  /*45a0*/  UMOV UR4, 0xe4faecd5 ;  /* 0xe4faecd500047882 */ /* 0x000fe20000000000 */
[----:B------:R-:W-:Y:S01]  /*45b0*/  UMOV UR5, 0x3f1745cd ;  /* 0x3f1745cd00057882 */ /* 0x000fe20000000000 */
[----:B------:R-:W-:-:S05]  /*45c0*/  DFMA R24, R30, -R12, R24 ;  /* 0x8000000c1e18722b */ /* 0x000fca0000000018 */
[----:B------:R-:W-:Y:S01]  /*45d0*/  DFMA R16, R20, R16, UR4 ;  /* 0x0000000414107e2b */ /* 0x000fe20008000010 */
[----:B------:R-:W-:Y:S01]  /*45e0*/  UMOV UR4, 0x258a578b ;  /* 0x258a578b00047882 */ /* 0x000fe20000000000 */
[----:B------:R-:W-:Y:S01]  /*45f0*/  UMOV UR5, 0x3f3c71c7 ;  /* 0x3f3c71c700057882 */ /* 0x000fe20000000000 */
[----:B------:R-:W-:-:S05]  /*4600*/  DMUL R22, R22, R24 ;  /* 0x0000001816167228 */ /* 0x000fca0000000000 */
[----:B------:R-:W-:Y:S01]  /*4610*/  DFMA R16, R20, R16, UR4 ;  /* 0x0000000414107e2b */ /* 0x000fe20008000010 */
[----:B------:R-:W-:Y:S01]  /*4620*/  UMOV UR4, 0x9242b910 ;  /* 0x9242b91000047882 */ /* 0x000fe20000000000 */
[----:B------:R-:W-:-:S03]  /*4630*/  UMOV UR5, 0x3f624924 ;  /* 0x3f62492400057882 */ /* 0x000fc60000000000 */
[----:B------:R-:W-:Y:S01]  /*4640*/  IADD3 R31, PT, PT, R23, 0x100000, RZ ;  /* 0x00100000171f7810 */ /* 0x000fe20007ffe0ff */
[----:B------:R-:W-:Y:S02]  /*4650*/  IMAD.MOV.U32 R30, RZ, RZ, R22 ;  /* 0x000000ffff1e7224 */ /* 0x000fe400078e0016 */
[----:B------:R-:W-:Y:S01]  /*4660*/  DFMA R16, R20, R16, UR4 ;  /* 0x0000000414107e2b */ /* 0x000fe20008000010 */
[----:B------:R-:W-:Y:S01]  /*4670*/  UMOV UR4, 0x99999dfb ;  /* 0x99999dfb00047882 */ /* 0x000fe20000000000 */
[----:B------:R-:W-:-:S06]  /*4680*/  UMOV UR5, 0x3f899999 ;  /* 0x3f89999900057882 */ /* 0x000fcc0000000000 */
[----:B------:R-:W-:Y:S01]  /*4690*/  DFMA R26, R20, R16, UR4 ;  /* 0x00000004141a7e2b */ /* 0x000fe20008000010 */
[----:B------:R-:W-:Y:S01]  /*46a0*/  UMOV UR4, 0x55555555 ;  /* 0x5555555500047882 */ /* 0x000fe20000000000 */
[----:B------:R-:W-:-:S06]  /*46b0*/  UMOV UR5, 0x3fb55555 ;  /* 0x3fb5555500057882 */ /* 0x000fcc0000000000 */
[----:B------:R-:W-:-:S08]  /*46c0*/  DFMA R16, R20, R26, UR4 ;  /* 0x0000000414107e2b */ /* 0x000fd0000800001a */
[----:B------:R-:W-:Y:S01]  /*46d0*/  DADD R28, -R16, UR4 ;  /* 0x00000004101c7e29 */ /* 0x000fe20008000100 */
[----:B------:R-:W-:Y:S01]  /*46e0*/  UMOV UR4, 0xb9e7b0 ;  /* 0x00b9e7b000047882 */ /* 0x000fe20000000000 */
[----:B------:R-:W-:-:S06]  /*46f0*/  UMOV UR5, 0x3c46a4cb ;  /* 0x3c46a4cb00057882 */ /* 0x000fcc0000000000 */
[----:B------:R-:W-:Y:S02]  /*4700*/  DFMA R28, R20, R26, R28 ;  /* 0x0000001a141c722b */ /* 0x000fe4000000001c */
[----:B------:R-:W-:-:S06]  /*4710*/  DMUL R20, R12, R18 ;  /* 0x000000120c147228 */ /* 0x000fcc0000000000 */
[----:B------:R-:W-:Y:S01]  /*4720*/  DADD R24, R28, -UR4 ;  /* 0x800000041c187e29 */ /* 0x000fe20008000000 */
[----:B------:R-:W-:Y:S01]  /*4730*/  UMOV UR4, 0x80000000 ;  /* 0x8000000000047882 */ /* 0x000fe20000000000 */
[C---:B------:R-:W-:Y:S01]  /*4740*/  DFMA R26, R12.reuse, R18, -R20 ;  /* 0x000000120c1a722b */ /* 0x040fe20000000814 */
[----:B------:R-:W-:Y:S01]  /*4750*/  UMOV UR5, 0x43300000 ;  /* 0x4330000000057882 */ /* 0x000fe20000000000 */
[----:B------:R-:W-:-:S04]  /*4760*/  DFMA R28, R12, R12, -R18 ;  /* 0x0000000c0c1c722b */ /* 0x000fc80000000812 */
[----:B------:R-:W-:Y:S02]  /*4770*/  DADD R32, R16, R24 ;  /* 0x0000000010207229 */ /* 0x000fe40000000018 */
[----:B------:R-:W-:Y:S02]  /*4780*/  DFMA R26, R22, R18, R26 ;  /* 0x00000012161a722b */ /* 0x000fe4000000001a */
[----:B------:R-:W-:-:S04]  /*4790*/  DFMA R28, R12, R30, R28 ;  /* 0x0000001e0c1c722b */ /* 0x000fc8000000001c */
[----:B------:R-:W-:-:S04]  /*47a0*/  DMUL R18, R32, R20 ;  /* 0x0000001420127228 */ /* 0x000fc80000000000 */
[----:B------:R-:W-:Y:S02]  /*47b0*/  DFMA R26, R12, R28, R26 ;  /* 0x0000001c0c1a722b */ /* 0x000fe4000000001a */
[----:B------:R-:W-:Y:S02]  /*47c0*/  DADD R28, R16, -R32 ;  /* 0x00000000101c7229 */ /* 0x000fe40000000820 */
[----:B------:R-:W-:-:S06]  /*47d0*/  DFMA R16, R32, R20, -R18 ;  /* 0x000000142010722b */ /* 0x000fcc0000000812 */
[----:B------:R-:W-:Y:S02]  /*47e0*/  DADD R28, R24, R28 ;  /* 0x00000000181c7229 */ /* 0x000fe4000000001c */
[----:B------:R-:W-:-:S08]  /*47f0*/  DFMA R16, R32, R26, R16 ;  /* 0x0000001a2010722b */ /* 0x000fd00000000010 */
[----:B------:R-:W-:-:S08]  /*4800*/  DFMA R28, R28, R20, R16 ;  /* 0x000000141c1c722b */ /* 0x000fd00000000010 */
[----:B------:R-:W-:-:S08]  /*4810*/  DADD R20, R18, R28 ;  /* 0x0000000012147229 */ /* 0x000fd0000000001c */
[--C-:B------:R-:W-:Y:S02]  /*4820*/  DADD R16, R12, R20.reuse ;  /* 0x000000000c107229 */ /* 0x100fe40000000014 */
[----:B------:R-:W-:-:S06]  /*4830*/  DADD R18, R18, -R20 ;  /* 0x0000000012127229 */ /* 0x000fcc0000000814 */
[----:B------:R-:W-:Y:S02]  /*4840*/  DADD R12, R12, -R16 ;  /* 0x000000000c0c7229 */ /* 0x000fe40000000810 */
[----:B------:R-:W-:-:S06]  /*4850*/  DADD R18, R28, R18 ;  /* 0x000000001c127229 */ /* 0x000fcc0000000012 */
[----:B------:R-:W-:-:S08]  /*4860*/  DADD R12, R20, R12 ;  /* 0x00000000140c7229 */ /* 0x000fd0000000000c */
[----:B------:R-:W-:Y:S02]  /*4870*/  DADD R12, R18, R12 ;  /* 0x00000000120c7229 */ /* 0x000fe4000000000c */
[----:B------:R-:W-:Y:S01]  /*4880*/  DADD R18, R8, -UR4 ;  /* 0x8000000408127e29 */ /* 0x000fe20008000000 */
[----:B------:R-:W-:Y:S01]  /*4890*/  UMOV UR4, 0xfefa39ef ;  /* 0xfefa39ef00047882 */ /* 0x000fe20000000000 */
[----:B------:R-:W-:-:S04]  /*48a0*/  UMOV UR5, 0x3fe62e42 ;  /* 0x3fe62e4200057882 */ /* 0x000fc80000000000 */
[----:B------:R-:W-:-:S08]  /*48b0*/  DADD R12, R22, R12 ;  /* 0x00000000160c7229 */ /* 0x000fd0000000000c */
[----:B------:R-:W-:-:S08]  /*48c0*/  DADD R10, R16, R12 ;  /* 0x00000000100a7229 */ /* 0x000fd0000000000c */
[--C-:B------:R-:W-:Y:S02]  /*48d0*/  DFMA R8, R18, UR4, R10.reuse ;  /* 0x0000000412087c2b */ /* 0x100fe4000800000a */
[----:B------:R-:W-:-:S06]  /*48e0*/  DADD R16, R16, -R10 ;  /* 0x0000000010107229 */ /* 0x000fcc000000080a */
[----:B------:R-:W-:Y:S02]  /*48f0*/  DFMA R20, R18, -UR4, R8 ;  /* 0x8000000412147c2b */ /* 0x000fe40008000008 */
[----:B------:R-:W-:-:S06]  /*4900*/  DADD R16, R12, R16 ;  /* 0x000000000c107229 */ /* 0x000fcc0000000010 */
[----:B------:R-:W-:-:S08]  /*4910*/  DADD R20, -R10, R20 ;  /* 0x000000000a147229 */ /* 0x000fd00000000114 */
[----:B------:R-:W-:-:S08]  /*4920*/  DADD R16, R16, -R20 ;  /* 0x0000000010107229 */ /* 0x000fd00000000814 */
[----:B------:R-:W-:-:S08]  /*4930*/  DFMA R16, R18, UR12, R16 ;  /* 0x0000000c12107c2b */ /* 0x000fd00008000010 */
[----:B------:R-:W-:-:S08]  /*4940*/  DADD R10, R8, R16 ;  /* 0x00000000080a7229 */ /* 0x000fd00000000010 */
[----:B------:R-:W-:Y:S02]  /*4950*/  DADD R12, R8, -R10 ;  /* 0x00000000080c7229 */ /* 0x000fe4000000080a */
[----:B------:R-:W-:-:S06]  /*4960*/  DMUL R8, R10, 3 ;  /* 0x400800000a087828 */ /* 0x000fcc0000000000 */
[----:B------:R-:W-:Y:S02]  /*4970*/  DADD R16, R16, R12 ;  /* 0x0000000010107229 */ /* 0x000fe4000000000c */
[----:B------:R-:W-:Y:S01]  /*4980*/  DFMA R10, R10, 3, -R8 ;  /* 0x400800000a0a782b */ /* 0x000fe20000000808 */
[----:B------:R-:W-:Y:S01]  /*4990*/  HFMA2 R13, -RZ, RZ, 1.9912109375, 0.00128841400146484375 ;  /* 0x3ff71547ff0d7431 */ /* 0x000fe200000001ff */
[----:B------:R-:W-:-:S06]  /*49a0*/  MOV R12, 0x652b82fe ;  /* 0x652b82fe000c7802 */ /* 0x000fcc0000000f00 */
[----:B------:R-:W-:-:S08]  /*49b0*/  DFMA R16, R16, 3, R10 ;  /* 0x400800001010782b */ /* 0x000fd0000000000a */
[----:B------:R-:W-:-:S08]  /*49c0*/  DADD R10, R8, R16 ;  /* 0x00000000080a7229 */ /* 0x000fd00000000010 */
[----:B------:R-:W-:Y:S02]  /*49d0*/  DFMA R12, R10, R12, 6.75539944105574400000e+15 ;  /* 0x433800000a0c742b */ /* 0x000fe4000000000c */
[----:B------:R-:W-:Y:S01]  /*49e0*/  FSETP.GEU.AND P0, PT, |R11|, 4.1917929649353027344, PT ;  /* 0x4086232b0b00780b */ /* 0x000fe20003f0e200 */
[----:B------:R-:W-:-:S05]  /*49f0*/  DADD R8, R8, -R10 ;  /* 0x0000000008087229 */ /* 0x000fca000000080a */
[----:B------:R-:W-:-:S03]  /*4a00*/  DADD R18, R12, -6.75539944105574400000e+15 ;  /* 0xc33800000c127429 */ /* 0x000fc60000000000 */
[----:B------:R-:W-:-:S05]  /*4a10*/  DADD R16, R16, R8 ;  /* 0x0000000010107229 */ /* 0x000fca0000000008 */
        /* <DEDUP_REMOVED lines=42> */
[----:B------:R-:W-:-:S04]  /*4cc0*/  @!P1 LEA.HI R8, R12, R12, RZ, 0x1 ;  /* 0x0000000c0c089211 */ /* 0x000fc800078f08ff */
[----:B------:R-:W-:Y:S02]  /*4cd0*/  @!P1 SHF.R.S32.HI R11, RZ, 0x1, R8 ;  /* 0x00000001ff0b9819 */ /* 0x000fe40000011408 */
[----:B------:R-:W-:Y:S02]  /*4ce0*/  FSEL R8, R20, RZ, P0 ;  /* 0x000000ff14087208 */ /* 0x000fe40000000000 */
[----:B------:R-:W-:Y:S02]  /*4cf0*/  @!P1 IADD3 R10, PT, PT, R12, -R11, RZ ;  /* 0x8000000b0c0a9210 */ /* 0x000fe40007ffe0ff */
[----:B------:R-:W-:Y:S02]  /*4d00*/  @!P1 LEA R19, R11, R19, 0x14 ;  /* 0x000000130b139211 */ /* 0x000fe400078ea0ff */
[----:B------:R-:W-:Y:S01]  /*4d10*/  @!P1 LEA R11, R10, 0x3ff00000, 0x14 ;  /* 0x3ff000000a0b9811 */ /* 0x000fe200078ea0ff */
[----:B------:R-:W-:-:S06]  /*4d20*/  @!P1 IMAD.MOV.U32 R10, RZ, RZ, RZ ;  /* 0x000000ffff0a9224 */ /* 0x000fcc00078e00ff */
[----:B------:R-:W-:-:S11]  /*4d30*/  @!P1 DMUL R8, R18, R10 ;  /* 0x0000000a12089228 */ /* 0x000fd60000000000 */
.L_x_21220:
[----:B------:R-:W-:Y:S02]  /*4d40*/  DFMA R16, R16, R8, R8 ;  /* 0x000000081010722b */ /* 0x000fe40000000008 */
[----:B------:R-:W-:-:S08]  /*4d50*/  DSETP.NEU.AND P0, PT, |R8|, +INF , PT ;  /* 0x7ff000000800742a */ /* 0x000fd00003f0d200 */
[----:B------:R-:W-:Y:S02]  /*4d60*/  FSEL R13, R8, R16, !P0 ;  /* 0x00000010080d7208 */ /* 0x000fe40004000000 */
[----:B------:R-:W-:Y:S02]  /*4d70*/  FSEL R16, R9, R17, !P0 ;  /* 0x0000001109107208 */ /* 0x000fe40004000000 */
[----:B------:R-:W-:Y:S02]  /*4d80*/  MOV R8, R0 ;  /* 0x0000000000087202 */ /* 0x000fe40000000f00 */
[----:B------:R-:W-:-:S04]  /*4d90*/  MOV R9, 0x0 ;  /* 0x0000000000097802 */ /* 0x000fc80000000f00 */
[----:B------:R-:W-:Y:S05]  /*4da0*/  RET.REL.NODEC R8 `(contiguous_reducel33_f64) ;  /* 0xffffffb008947950 */ /* 0x000fea0003c3ffff */
.L_x_21221:
        /* <DEDUP_REMOVED lines=13> */
.L_x_30750:


//--------------------- .text.contiguous_reducel322_f64 --------------------------
	.section	.text.contiguous_reducel322_f64,"ax",@progbits
	.align	128
        .global         contiguous_reducel322_f64
        .type           contiguous_reducel322_f64,@function
        .size           contiguous_reducel322_f64,(.L_x_31386 - contiguous_reducel322_f64)
        .other          contiguous_reducel322_f64,@"STO_CUDA_ENTRY STV_DEFAULT"
contiguous_reducel322_f64:
.text.contiguous_reducel322_f64:
        /* <DEDUP_REMOVED lines=45> */
.L_x_21223:
        /* <DEDUP_REMOVED lines=13> */
.L_x_21224:
[----:B------:R-:W-:Y:S05]  /*03a0*/  BSYNC.RECONVERGENT B0 ;  /* 0x0000000000007941 */ /* 0x000fea0003800200 */
.L_x_21222:
[----:B------:R-:W-:Y:S01]  /*03b0*/  BAR.SYNC.DEFER_BLOCKING 0x0 ;  /* 0x0000000000007b1d */ /* 0x000fe20000010000 */
[----:B------:R-:W-:Y:S02]  /*03c0*/  ISETP.GE.U32.AND P1, PT, R3, 0x42, PT ;  /* 0x000000420300780c */ /* 0x000fe40003f26070 */
[----:B------:R-:W-:-:S11]  /*03d0*/  ISETP.GT.U32.AND P0, PT, R0, 0x1f, PT ;  /* 0x0000001f0000780c */ /* 0x000fd60003f04070 */
[----:B------:R-:W-:Y:S05]  /*03e0*/  @!P1 BRA `(.L_x_21225) ;  /* 0x00000000002c9947 */ /* 0x000fea0003800000 */
.L_x_21226:
        /* <DEDUP_REMOVED lines=11> */
.L_x_21225:
        /* <DEDUP_REMOVED lines=45> */
.L_x_21227:
        /* <DEDUP_REMOVED lines=9> */
.L_x_31386:


//--------------------- .text.contiguous_reducel32_f64 --------------------------
	.section	.text.contiguous_reducel32_f64,"ax",@progbits
	.align	128
        .global         contiguous_reducel32_f64
        .type           contiguous_reducel32_f64,@function
        .size           contiguous_reducel32_f64,(.L_x_30753 - contiguous_reducel32_f64)
        .other          contiguous_reducel32_f64,@"STO_CUDA_ENTRY STV_DEFAULT"
contiguous_reducel32_f64:
.text.contiguous_reducel32_f64:
[----:B------:R-:W-:Y:S08]  /*0000*/  LDC R1, c[0x0][0x37c] ;  /* 0x0000df00ff017b82 */ /* 0x000ff00000000800 */
[----:B------:R-:W0:Y:S01]  /*0010*/  S2UR UR6, SR_CTAID.Y ;  /* 0x00000000000679c3 */ /* 0x000e220000002600 */
[----:B------:R-:W0:Y:S01]  /*0020*/  LDCU.64 UR8, c[0x0][0x3a8] ;  /* 0x00007500ff0877ac */ /* 0x000e220008000a00 */
[----:B------:R-:W1:Y:S01]  /*0030*/  S2R R0, SR_TID.X ;  /* 0x0000000000007919 */ /* 0x000e620000002100 */
[----:B------:R-:W-:-:S05]  /*0040*/  UMOV UR4, 0x400 ;  /* 0x0000040000047882 */ /* 0x000fca0000000000 */
[----:B------:R-:W2:Y:S08]  /*0050*/  LDC.64 R2, c[0x0][0x3b8] ;  /* 0x0000ee00ff027b82 */ /* 0x000eb00000000a00 */
[----:B------:R-:W3:Y:S01]  /*0060*/  S2UR UR5, SR_CgaCtaId ;  /* 0x00000000000579c3 */ /* 0x000ee20000008800 */
[----:B0-----:R-:W-:-:S04]  /*0070*/  UIADD3 UR6, UP0, UPT, UR6, UR8, URZ ;  /* 0x0000000806067290 */ /* 0x001fc8000ff1e0ff */
[----:B------:R-:W-:Y:S02]  /*0080*/  UIADD3.X UR7, UPT, UPT, URZ, UR9, URZ, UP0, !UPT ;  /* 0x00000009ff077290 */ /* 0x000fe400087fe4ff */
[----:B--2---:R-:W-:-:S04]  /*0090*/  ISETP.LE.U32.AND P0, PT, R2, UR6, PT ;  /* 0x0000000602007c0c */ /* 0x004fc8000bf03070 */
[----:B------:R-:W-:-:S04]  /*00a0*/  MOV R2, UR7 ;  /* 0x0000000700027c02 */ /* 0x000fc80008000f00 */
[----:B------:R-:W-:Y:S02]  /*00b0*/  ISETP.GE.U32.AND.EX P0, PT, R2, R3, PT, P0 ;  /* 0x000000030200720c */ /* 0x000fe40003f06100 */
[----:B------:R-:W0:Y:S01]  /*00c0*/  LDC R3, c[0x0][0x360] ;  /* 0x0000d800ff037b82 */ /* 0x000e220000000800 */
[----:B---3--:R-:W-:-:S06]  /*00d0*/  ULEA UR5, UR5, UR4, 0x18 ;  /* 0x0000000405057291 */ /* 0x008fcc000f8ec0ff */
[----:B-1----:R-:W-:Y:S01]  /*00e0*/  LEA R2, R0, UR5, 0x3 ;  /* 0x0000000500027c11 */ /* 0x002fe2000f8e18ff */
[----:B------:R-:W1:Y:S04]  /*00f0*/  S2UR UR4, SR_CTAID.X ;  /* 0x00000000000479c3 */ /* 0x000e680000002500 */
[----:B------:R2:W-:Y:S01]  /*0100*/  STS.64 [R2], RZ ;  /* 0x000000ff02007388 */ /* 0x0005e20000000a00 */
[----:B-1----:R-:W-:Y:S05]  /*0110*/  @P0 EXIT ;  /* 0x000000000000094d */ /* 0x002fea0003800000 */
[----:B------:R-:W1:Y:S01]  /*0120*/  LDC.64 R18, c[0x0][0x3b0] ;  /* 0x0000ec00ff127b82 */ /* 0x000e620000000a00 */
[----:B0-----:R-:W-:Y:S01]  /*0130*/  IMAD R7, R3, UR4, RZ ;  /* 0x0000000403077c24 */ /* 0x001fe2000f8e02ff */
[----:B------:R-:W0:Y:S01]  /*0140*/  LDCU.64 UR8, c[0x0][0x388] ;  /* 0x00007100ff0877ac */ /* 0x000e220008000a00 */
[----:B------:R-:W-:Y:S02]  /*0150*/  BSSY.RECONVERGENT B0, `(.L_x_21228) ;  /* 0x00006b9000007945 */ /* 0x000fe40003800200 */
[----:B------:R-:W-:Y:S01]  /*0160*/  IMAD R6, R7, 0x2, R0 ;  /* 0x0000000207067824 */ /* 0x000fe200078e0200 */
[----:B------:R-:W3:Y:S02]  /*0170*/  LDCU.64 UR16, c[0x0][0x358] ;  /* 0x00006b00ff1077ac */ /* 0x000ee40008000a00 */
[----:B------:R-:W4:Y:S02]  /*0180*/  LDC R11, c[0x0][0x3a0] ;  /* 0x0000e800ff0b7b82 */ /* 0x000f240000000800 */
[----:B------:R-:W-:Y:S01]  /*0190*/  IADD3 R20, PT, PT, R6, R3, RZ ;  /* 0x0000000306147210 */ /* 0x000fe20007ffe0ff */
[----:B0-----:R-:W-:Y:S01]  /*01a0*/  IMAD.U32 R8, RZ, RZ, UR8 ;  /* 0x00000008ff087e24 */ /* 0x001fe2000f8e00ff */
[----:B------:R-:W-:-:S02]  /*01b0*/  MOV R9, UR9 ;  /* 0x0000000900097c02 */ /* 0x000fc40008000f00 */
[----:B-1----:R-:W-:-:S04]  /*01c0*/  ISETP.GE.U32.AND P0, PT, R20, R18, PT ;  /* 0x000000121400720c */ /* 0x002fc80003f06070 */
        /* <DEDUP_REMOVED lines=25> */
[----:B------:R-:W1:Y:S04]  /*0360*/  LDC.64 R16, c[0x0][0x398] ;  /* 0x0000e600ff107b82 */ /* 0x000e680000000a00 */
.L_x_21256:
        /* <DEDUP_REMOVED lines=32> */
.L_x_21233:
[----:B------:R-:W-:Y:S01]  /*0570*/  IMAD.MOV.U32 R26, RZ, RZ, R6 ;  /* 0x000000ffff1a7224 */ /* 0x000fe200078e0006 */
[----:B------:R-:W-:Y:S01]  /*0580*/  MOV R13, R7 ;  /* 0x00000007000d7202 */ /* 0x000fe20000000f00 */
[----:B------:R-:W-:Y:S01]  /*0590*/  IMAD.MOV.U32 R14, RZ, RZ, R38 ;  /* 0x000000ffff0e7224 */ /* 0x000fe200078e0026 */
[----:B------:R-:W-:Y:S02]  /*05a0*/  MOV R11, R39 ;  /* 0x00000027000b7202 */ /* 0x000fe40000000f00 */
[----:B------:R-:W-:-:S07]  /*05b0*/  MOV R12, 0x5d0 ;  /* 0x000005d0000c7802 */ /* 0x000fce0000000f00 */
[----:B-12---:R-:W-:Y:S05]  /*05c0*/  CALL.REL.NOINC `($__internal_434_$__cuda_sm20_div_s64) ;  /* 0x0000006800b47944 */ /* 0x006fea0003c00000 */
        /* <DEDUP_REMOVED lines=9> */
.L_x_21234:
[----:B------:R-:W-:Y:S05]  /*0660*/  BSYNC.RECONVERGENT B1 ;  /* 0x0000000000017941 */ /* 0x000fea0003800200 */
.L_x_21232:
[----:B-1----:R-:W-:-:S06]  /*0670*/  IMAD.WIDE.U32 R6, R15, 0x8, R16 ;  /* 0x000000080f067825 */ /* 0x002fcc00078e0010 */
[----:B------:R-:W3:Y:S01]  /*0680*/  LDG.E.64 R6, desc[UR16][R6.64] ;  /* 0x0000001006067981 */ /* 0x000ee2000c1e1b00 */
[----:B------:R-:W-:Y:S01]  /*0690*/  LOP3.LUT R11, R9, R39, RZ, 0xfc, !PT ;  /* 0x00000027090b7212 */ /* 0x000fe200078efcff */
[----:B------:R-:W-:Y:S03]  /*06a0*/  BSSY.RECONVERGENT B1, `(.L_x_21235) ;  /* 0x000002d000017945 */ /* 0x000fe60003800200 */
        /* <DEDUP_REMOVED lines=29> */
.L_x_21236:
[----:B------:R-:W-:Y:S01]  /*0880*/  IMAD.MOV.U32 R26, RZ, RZ, R20 ;  /* 0x000000ffff1a7224 */ /* 0x000fe200078e0014 */
[----:B------:R-:W-:Y:S01]  /*0890*/  MOV R13, R9 ;  /* 0x00000009000d7202 */ /* 0x000fe20000000f00 */
[----:B------:R-:W-:Y:S01]  /*08a0*/  IMAD.MOV.U32 R14, RZ, RZ, R38 ;  /* 0x000000ffff0e7224 */ /* 0x000fe200078e0026 */
[----:B------:R-:W-:Y:S02]  /*08b0*/  MOV R11, R39 ;  /* 0x00000027000b7202 */ /* 0x000fe40000000f00 */
[----:B------:R-:W-:-:S07]  /*08c0*/  MOV R12, 0x8e0 ;  /* 0x000008e0000c7802 */ /* 0x000fce0000000f00 */
[----:B--2---:R-:W-:Y:S05]  /*08d0*/  CALL.REL.NOINC `($__internal_434_$__cuda_sm20_div_s64) ;  /* 0x0000006400f07944 */ /* 0x004fea0003c00000 */
        /* <DEDUP_REMOVED lines=9> */
.L_x_21237:
[----:B------:R-:W-:Y:S05]  /*0970*/  BSYNC.RECONVERGENT B1 ;  /* 0x0000000000017941 */ /* 0x000fea0003800200 */
.L_x_21235:
[----:B------:R-:W-:-:S06]  /*0980*/  IMAD.WIDE.U32 R20, R8, 0x8, R18 ;  /* 0x0000000808147825 */ /* 0x000fcc00078e0012 */
[----:B------:R-:W3:Y:S01]  /*0990*/  LDG.E.64 R20, desc[UR16][R20.64] ;  /* 0x0000001014147981 */ /* 0x000ee2000c1e1b00 */
[----:B------:R-:W-:Y:S01]  /*09a0*/  IMAD R9, R9, R6, RZ ;  /* 0x0000000609097224 */ /* 0x000fe200078e02ff */
[----:B------:R-:W-:Y:S01]  /*09b0*/  BSSY.RECONVERGENT B1, `(.L_x_21238) ;  /* 0x000002f000017945 */ /* 0x000fe20003800200 */
[----:B------:R-:W-:-:S04]  /*09c0*/  IMAD.WIDE.U32 R22, R6, R4, R22 ;  /* 0x0000000406167225 */ /* 0x000fc800078e0016 */
[----:B------:R-:W-:-:S04]  /*09d0*/  IMAD R7, R7, R4, R9 ;  /* 0x0000000407077224 */ /* 0x000fc800078e0209 */
[----:B------:R-:W-:Y:S01]  /*09e0*/  IMAD.IADD R7, R23, 0x1, R7 ;  /* 0x0000000117077824 */ /* 0x000fe200078e0207 */
[----:B---3--:R-:W-:-:S04]  /*09f0*/  LOP3.LUT R5, R35, R21, RZ, 0xfc, !PT ;  /* 0x0000001523057212 */ /* 0x008fc800078efcff */
        /* <DEDUP_REMOVED lines=26> */
.L_x_21239:
[----:B------:R-:W-:Y:S01]  /*0ba0*/  MOV R26, R34 ;  /* 0x00000022001a7202 */ /* 0x000fe20000000f00 */
[----:B------:R-:W-:Y:S01]  /*0bb0*/  IMAD.MOV.U32 R13, RZ, RZ, R35 ;  /* 0x000000ffff0d7224 */ /* 0x000fe200078e0023 */
[----:B------:R-:W-:Y:S01]  /*0bc0*/  MOV R14, R20 ;  /* 0x00000014000e7202 */ /* 0x000fe20000000f00 */
[----:B------:R-:W-:Y:S01]  /*0bd0*/  IMAD.MOV.U32 R11, RZ, RZ, R21 ;  /* 0x000000ffff0b7224 */ /* 0x000fe200078e0015 */
[----:B------:R-:W-:-:S07]  /*0be0*/  MOV R12, 0xc00 ;  /* 0x00000c00000c7802 */ /* 0x000fce0000000f00 */
[----:B--2---:R-:W-:Y:S05]  /*0bf0*/  CALL.REL.NOINC `($__internal_434_$__cuda_sm20_div_s64) ;  /* 0x0000006400287944 */ /* 0x004fea0003c00000 */
        /* <DEDUP_REMOVED lines=10> */
.L_x_21240:
[----:B------:R-:W-:Y:S05]  /*0ca0*/  BSYNC.RECONVERGENT B1 ;  /* 0x0000000000017941 */ /* 0x000fea0003800200 */
.L_x_21238:
[----:B------:R-:W-:-:S06]  /*0cb0*/  IMAD.WIDE.U32 R40, R8, 0x8, R16 ;  /* 0x0000000808287825 */ /* 0x000fcc00078e0010 */
[----:B------:R-:W3:Y:S01]  /*0cc0*/  LDG.E.64 R40, desc[UR16][R40.64] ;  /* 0x0000001028287981 */ /* 0x000ee2000c1e1b00 */
[----:B------:R-:W-:Y:S01]  /*0cd0*/  LOP3.LUT R4, R43, R21, RZ, 0xfc, !PT ;  /* 0x000000152b047212 */ /* 0x000fe200078efcff */
[----:B------:R-:W-:Y:S01]  /*0ce0*/  BSSY.RECONVERGENT B1, `(.L_x_21241) ;  /* 0x000002f000017945 */ /* 0x000fe20003800200 */
[----:B------:R-:W-:Y:S02]  /*0cf0*/  MOV R14, R36 ;  /* 0x00000024000e7202 */ /* 0x000fe40000000f00 */
        /* <DEDUP_REMOVED lines=29> */
.L_x_21242:
        /* <DEDUP_REMOVED lines=16> */
.L_x_21243:
[----:B------:R-:W-:Y:S05]  /*0fd0*/  BSYNC.RECONVERGENT B1 ;  /* 0x0000000000017941 */ /* 0x000fea0003800200 */
.L_x_21241:
[----:B------:R-:W-:-:S05]  /*0fe0*/  IADD3 R15, PT, PT, R8, -0x1, RZ ;  /* 0xffffffff080f7810 */ /* 0x000fca0007ffe0ff */
[----:B------:R-:W-:-:S06]  /*0ff0*/  IMAD.WIDE.U32 R20, R15, 0x8, R18 ;  /* 0x000000080f147825 */ /* 0x000fcc00078e0012 */
[----:B------:R-:W3:Y:S01]  /*1000*/  LDG.E.64 R20, desc[UR16][R20.64] ;  /* 0x0000001014147981 */ /* 0x000ee2000c1e1b00 */
[----:B------:R-:W-:Y:S01]  /*1010*/  IMAD.MOV.U32 R6, RZ, RZ, R22 ;  /* 0x000000ffff067224 */ /* 0x000fe200078e0016 */
[----:B------:R-:W-:Y:S01]  /*1020*/  BSSY.RECONVERGENT B1, `(.L_x_21244) ;  /* 0x0000030000017945 */ /* 0x000fe20003800200 */
[----:B------:R-:W-:Y:S02]  /*1030*/  IMAD R11, R11, R40, RZ ;  /* 0x000000280b0b7224 */ /* 0x000fe400078e02ff */
[----:B------:R-:W-:-:S04]  /*1040*/  IMAD.WIDE.U32 R22, R40, R12, R6 ;  /* 0x0000000c28167225 */ /* 0x000fc800078e0006 */
[----:B------:R-:W-:-:S05]  /*1050*/  IMAD R7, R41, R12, R11 ;  /* 0x0000000c29077224 */ /* 0x000fca00078e020b */
[----:B------:R-:W-:Y:S02]  /*1060*/  IADD3 R7, PT, PT, R23, R7, RZ ;  /* 0x0000000717077210 */ /* 0x000fe40007ffe0ff */
[----:B---3--:R-:W-:-:S04]  /*1070*/  LOP3.LUT R4, R39, R21, RZ, 0xfc, !PT ;  /* 0x0000001527047212 */ /* 0x008fc800078efcff */
        /* <DEDUP_REMOVED lines=26> */
.L_x_21245:
        /* <DEDUP_REMOVED lines=16> */
.L_x_21246:
[----:B------:R-:W-:Y:S05]  /*1320*/  BSYNC.RECONVERGENT B1 ;  /* 0x0000000000017941 */ /* 0x000fea0003800200 */
.L_x_21244:
        /* <DEDUP_REMOVED lines=35> */
.L_x_21248:
[----:B------:R-:W-:Y:S01]  /*1560*/  IMAD.MOV.U32 R26, RZ, RZ, R34 ;  /* 0x000000ffff1a7224 */ /* 0x000fe200078e0022 */
[----:B------:R-:W-:Y:S01]  /*1570*/  MOV R13, R35 ;  /* 0x00000023000d7202 */ /* 0x000fe20000000f00 */
[----:B------:R-:W-:Y:S01]  /*1580*/  IMAD.MOV.U32 R14, RZ, RZ, R20 ;  /* 0x000000ffff0e7224 */ /* 0x000fe200078e0014 */
[----:B------:R-:W-:Y:S02]  /*1590*/  MOV R11, R21 ;  /* 0x00000015000b7202 */ /* 0x000fe40000000f00 */
[----:B------:R-:W-:-:S07]  /*15a0*/  MOV R12, 0x15c0 ;  /* 0x000015c0000c7802 */ /* 0x000fce0000000f00 */
[----:B--2---:R-:W-:Y:S05]  /*15b0*/  CALL.REL.NOINC `($__internal_434_$__cuda_sm20_div_s64) ;  /* 0x0000005800b87944 */ /* 0x004fea0003c00000 */
        /* <DEDUP_REMOVED lines=10> */
.L_x_21249:
[----:B------:R-:W-:Y:S05]  /*1660*/  BSYNC.RECONVERGENT B1 ;  /* 0x0000000000017941 */ /* 0x000fea0003800200 */
.L_x_21247:
[----:B------:R-:W-:-:S06]  /*1670*/  IMAD.WIDE.U32 R20, R5, 0x8, R18 ;  /* 0x0000000805147825 */ /* 0x000fcc00078e0012 */
[----:B------:R-:W3:Y:S01]  /*1680*/  LDG.E.64 R20, desc[UR16][R20.64] ;  /* 0x0000001014147981 */ /* 0x000ee2000c1e1b00 */
[----:B------:R-:W-:Y:S01]  /*1690*/  IMAD R11, R11, R40, RZ ;  /* 0x000000280b0b7224 */ /* 0x000fe200078e02ff */
[----:B------:R-:W-:Y:S01]  /*16a0*/  BSSY.RECONVERGENT B1, `(.L_x_21250) ;  /* 0x000002f000017945 */ /* 0x000fe20003800200 */
[----:B------:R-:W-:Y:S02]  /*16b0*/  IMAD.MOV.U32 R6, RZ, RZ, R22 ;  /* 0x000000ffff067224 */ /* 0x000fe400078e0016 */
[-C--:B------:R-:W-:Y:S02]  /*16c0*/  IMAD R11, R41, R12.reuse, R11 ;  /* 0x0000000c290b7224 */ /* 0x080fe400078e020b */
[----:B------:R-:W-:-:S05]  /*16d0*/  IMAD.WIDE.U32 R22, R40, R12, R6 ;  /* 0x0000000c28167225 */ /* 0x000fca00078e0006 */
[----:B------:R-:W-:Y:S02]  /*16e0*/  IADD3 R15, PT, PT, R23, R11, RZ ;  /* 0x0000000b170f7210 */ /* 0x000fe40007ffe0ff */
[----:B---3--:R-:W-:-:S04]  /*16f0*/  LOP3.LUT R4, R39, R21, RZ, 0xfc, !PT ;  /* 0x0000001527047212 */ /* 0x008fc800078efcff */
        /* <DEDUP_REMOVED lines=25> */
.L_x_21251:
[----:B------:R-:W-:Y:S01]  /*1890*/  IMAD.MOV.U32 R26, RZ, RZ, R38 ;  /* 0x000000ffff1a7224 */ /* 0x000fe200078e0026 */
[----:B------:R-:W-:Y:S01]  /*18a0*/  MOV R13, R39 ;  /* 0x00000027000d7202 */ /* 0x000fe20000000f00 */
[----:B------:R-:W-:Y:S01]  /*18b0*/  IMAD.MOV.U32 R14, RZ, RZ, R20 ;  /* 0x000000ffff0e7224 */ /* 0x000fe200078e0014 */
[----:B------:R-:W-:Y:S02]  /*18c0*/  MOV R11, R21 ;  /* 0x00000015000b7202 */ /* 0x000fe40000000f00 */
[----:B------:R-:W-:-:S07]  /*18d0*/  MOV R12, 0x18f0 ;  /* 0x000018f0000c7802 */ /* 0x000fce0000000f00 */
[----:B--2---:R-:W-:Y:S05]  /*18e0*/  CALL.REL.NOINC `($__internal_434_$__cuda_sm20_div_s64) ;  /* 0x0000005400ec7944 */ /* 0x004fea0003c00000 */
        /* <DEDUP_REMOVED lines=10> */
.L_x_21252:
[----:B------:R-:W-:Y:S05]  /*1990*/  BSYNC.RECONVERGENT B1 ;  /* 0x0000000000017941 */ /* 0x000fea0003800200 */
.L_x_21250:
[----:B------:R-:W-:-:S06]  /*19a0*/  IMAD.WIDE.U32 R38, R5, 0x8, R16 ;  /* 0x0000000805267825 */ /* 0x000fcc00078e0010 */
[----:B------:R-:W3:Y:S01]  /*19b0*/  LDG.E.64 R38, desc[UR16][R38.64] ;  /* 0x0000001026267981 */ /* 0x000ee2000c1e1b00 */
[----:B------:R-:W-:Y:S01]  /*19c0*/  LOP3.LUT R4, R35, R21, RZ, 0xfc, !PT ;  /* 0x0000001523047212 */ /* 0x000fe200078efcff */
[----:B------:R-:W-:Y:S01]  /*19d0*/  IMAD.MOV.U32 R37, RZ, RZ, R9 ;  /* 0x000000ffff257224 */ /* 0x000fe200078e0009 */
[----:B------:R-:W-:Y:S02]  /*19e0*/  BSSY.RECONVERGENT B1, `(.L_x_21253) ;  /* 0x000002f000017945 */ /* 0x000fe40003800200 */
        /* <DEDUP_REMOVED lines=30> */
.L_x_21254:
[----:B------:R-:W-:Y:S01]  /*1bd0*/  MOV R26, R34 ;  /* 0x00000022001a7202 */ /* 0x000fe20000000f00 */
[----:B------:R-:W-:Y:S01]  /*1be0*/  IMAD.MOV.U32 R13, RZ, RZ, R35 ;  /* 0x000000ffff0d7224 */ /* 0x000fe200078e0023 */
[----:B------:R-:W-:Y:S01]  /*1bf0*/  MOV R14, R20 ;  /* 0x00000014000e7202 */ /* 0x000fe20000000f00 */
[----:B------:R-:W-:Y:S01]  /*1c00*/  IMAD.MOV.U32 R11, RZ, RZ, R21 ;  /* 0x000000ffff0b7224 */ /* 0x000fe200078e0015 */
[----:B------:R-:W-:-:S07]  /*1c10*/  MOV R12, 0x1c30 ;  /* 0x00001c30000c7802 */ /* 0x000fce0000000f00 */
[----:B--2---:R-:W-:Y:S05]  /*1c20*/  CALL.REL.NOINC `($__internal_434_$__cuda_sm20_div_s64) ;  /* 0x00000054001c7944 */ /* 0x004fea0003c00000 */
        /* <DEDUP_REMOVED lines=10> */
.L_x_21255:
[----:B------:R-:W-:Y:S05]  /*1cd0*/  BSYNC.RECONVERGENT B1 ;  /* 0x0000000000017941 */ /* 0x000fea0003800200 */
.L_x_21253:
        /* <DEDUP_REMOVED lines=8> */
.L_x_21231:
[----:B------:R-:W0:Y:S02]  /*1d60*/  LDCU UR5, c[0x0][0x3a0] ;  /* 0x00007400ff0577ac */ /* 0x000e240008000800 */
[----:B0-----:R-:W-:-:S09]  /*1d70*/  ULOP3.LUT UP0, UR5, UR5, 0x3, URZ, 0xc0, !UPT ;  /* 0x0000000305057892 */ /* 0x001fd2000f80c0ff */
[----:B------:R-:W-:Y:S05]  /*1d80*/  BRA.U !UP0, `(.L_x_21230) ;  /* 0x0000001108887547 */ /* 0x000fea000b800000 */
[----:B------:R-:W-:-:S09]  /*1d90*/  UISETP.NE.AND UP0, UPT, UR5, 0x1, UPT ;  /* 0x000000010500788c */ /* 0x000fd2000bf05270 */
[----:B------:R-:W-:Y:S05]  /*1da0*/  BRA.U !UP0, `(.L_x_21257) ;  /* 0x0000000d08487547 */ /* 0x000fea000b800000 */
[----:B------:R-:W0:Y:S02]  /*1db0*/  LDC.64 R16, c[0x0][0x390] ;  /* 0x0000e400ff107b82 */ /* 0x000e240000000a00 */
        /* <DEDUP_REMOVED lines=30> */
.L_x_21259:
[----:B------:R-:W-:Y:S01]  /*1fa0*/  IMAD.MOV.U32 R26, RZ, RZ, R6 ;  /* 0x000000ffff1a7224 */ /* 0x000fe200078e0006 */
[----:B------:R-:W-:Y:S01]  /*1fb0*/  MOV R13, R7 ;  /* 0x00000007000d7202 */ /* 0x000fe20000000f00 */
[----:B------:R-:W-:Y:S01]  /*1fc0*/  IMAD.MOV.U32 R14, RZ, RZ, R16 ;  /* 0x000000ffff0e7224 */ /* 0x000fe200078e0010 */
[----:B------:R-:W-:Y:S02]  /*1fd0*/  MOV R11, R17 ;  /* 0x00000011000b7202 */ /* 0x000fe40000000f00 */
[----:B------:R-:W-:-:S07]  /*1fe0*/  MOV R12, 0x2000 ;  /* 0x00002000000c7802 */ /* 0x000fce0000000f00 */
[----:B--2---:R-:W-:Y:S05]  /*1ff0*/  CALL.REL.NOINC `($__internal_434_$__cuda_sm20_div_s64) ;  /* 0x0000005000287944 */ /* 0x004fea0003c00000 */
        /* <DEDUP_REMOVED lines=9> */
.L_x_21260:
[----:B------:R-:W-:Y:S05]  /*2090*/  BSYNC.RECONVERGENT B1 ;  /* 0x0000000000017941 */ /* 0x000fea0003800200 */
.L_x_21258:
[----:B------:R-:W0:Y:S02]  /*20a0*/  LDC.64 R36, c[0x0][0x398] ;  /* 0x0000e600ff247b82 */ /* 0x000e240000000a00 */
[----:B0-----:R-:W-:-:S06]  /*20b0*/  IMAD.WIDE.U32 R36, R8, 0x8, R36 ;  /* 0x0000000808247825 */ /* 0x001fcc00078e0024 */
        /* <DEDUP_REMOVED lines=32> */
.L_x_21262:
[----:B------:R-:W-:Y:S01]  /*22c0*/  IMAD.MOV.U32 R26, RZ, RZ, R20 ;  /* 0x000000ffff1a7224 */ /* 0x000fe200078e0014 */
[----:B------:R-:W-:Y:S01]  /*22d0*/  MOV R13, R9 ;  /* 0x00000009000d7202 */ /* 0x000fe20000000f00 */
[----:B------:R-:W-:Y:S01]  /*22e0*/  IMAD.MOV.U32 R14, RZ, RZ, R16 ;  /* 0x000000ffff0e7224 */ /* 0x000fe200078e0010 */
[----:B------:R-:W-:Y:S02]  /*22f0*/  MOV R11, R17 ;  /* 0x00000011000b7202 */ /* 0x000fe40000000f00 */
[----:B------:R-:W-:-:S07]  /*2300*/  MOV R12, 0x2320 ;  /* 0x00002320000c7802 */ /* 0x000fce0000000f00 */
[----:B--2---:R-:W-:Y:S05]  /*2310*/  CALL.REL.NOINC `($__internal_434_$__cuda_sm20_div_s64) ;  /* 0x0000004c00607944 */ /* 0x004fea0003c00000 */
        /* <DEDUP_REMOVED lines=11> */
.L_x_21263:
[----:B------:R-:W-:Y:S05]  /*23d0*/  BSYNC.RECONVERGENT B1 ;  /* 0x0000000000017941 */ /* 0x000fea0003800200 */
.L_x_21261:
[----:B------:R-:W0:Y:S01]  /*23e0*/  LDC.64 R16, c[0x0][0x390] ;  /* 0x0000e400ff107b82 */ /* 0x000e220000000a00 */
[----:B------:R-:W-:-:S05]  /*23f0*/  IADD3 R4, PT, PT, R8, -0x1, RZ ;  /* 0xffffffff08047810 */ /* 0x000fca0007ffe0ff */
[----:B0-----:R-:W-:-:S06]  /*2400*/  IMAD.WIDE.U32 R16, R4, 0x8, R16 ;  /* 0x0000000804107825 */ /* 0x001fcc00078e0010 */
[----:B------:R-:W3:Y:S01]  /*2410*/  LDG.E.64 R16, desc[UR16][R16.64] ;  /* 0x0000001010107981 */ /* 0x000ee2000c1e1b00 */
[----:B------:R-:W-:Y:S01]  /*2420*/  IMAD R11, R11, R36, RZ ;  /* 0x000000240b0b7224 */ /* 0x000fe200078e02ff */
[----:B------:R-:W-:Y:S01]  /*2430*/  BSSY.RECONVERGENT B1, `(.L_x_21264) ;  /* 0x000002f000017945 */ /* 0x000fe20003800200 */
[----:B------:R-:W-:-:S04]  /*2440*/  IMAD.WIDE.U32 R22, R36, R9, R22 ;  /* 0x0000000924167225 */ /* 0x000fc800078e0016 */
[----:B------:R-:W-:-:S04]  /*2450*/  IMAD R11, R37, R9, R11 ;  /* 0x00000009250b7224 */ /* 0x000fc800078e020b */
[----:B------:R-:W-:Y:S01]  /*2460*/  IMAD.IADD R37, R23, 0x1, R11 ;  /* 0x0000000117257824 */ /* 0x000fe200078e020b */
        /* <DEDUP_REMOVED lines=27> */
.L_x_21265:
        /* <DEDUP_REMOVED lines=16> */
.L_x_21266:
[----:B------:R-:W-:Y:S05]  /*2720*/  BSYNC.RECONVERGENT B1 ;  /* 0x0000000000017941 */ /* 0x000fea0003800200 */
.L_x_21264:
[----:B------:R-:W0:Y:S02]  /*2730*/  LDC.64 R38, c[0x0][0x398] ;  /* 0x0000e600ff267b82 */ /* 0x000e240000000a00 */
[----:B0-----:R-:W-:-:S06]  /*2740*/  IMAD.WIDE.U32 R38, R4, 0x8, R38 ;  /* 0x0000000804267825 */ /* 0x001fcc00078e0026 */
        /* <DEDUP_REMOVED lines=33> */
.L_x_21268:
[----:B------:R-:W-:Y:S01]  /*2960*/  IMAD.MOV.U32 R26, RZ, RZ, R18 ;  /* 0x000000ffff1a7224 */ /* 0x000fe200078e0012 */
[----:B------:R-:W-:Y:S01]  /*2970*/  MOV R13, R19 ;  /* 0x00000013000d7202 */ /* 0x000fe20000000f00 */
[----:B------:R-:W-:Y:S01]  /*2980*/  IMAD.MOV.U32 R14, RZ, RZ, R16 ;  /* 0x000000ffff0e7224 */ /* 0x000fe200078e0010 */
[----:B------:R-:W-:Y:S02]  /*2990*/  MOV R11, R17 ;  /* 0x00000011000b7202 */ /* 0x000fe40000000f00 */
[----:B------:R-:W-:-:S07]  /*29a0*/  MOV R12, 0x29c0 ;  /* 0x000029c0000c7802 */ /* 0x000fce0000000f00 */
[----:B--2---:R-:W-:Y:S05]  /*29b0*/  CALL.REL.NOINC `($__internal_434_$__cuda_sm20_div_s64) ;  /* 0x0000004400b87944 */ /* 0x004fea0003c00000 */
        /* <DEDUP_REMOVED lines=10> */
.L_x_21269:
[----:B------:R-:W-:Y:S05]  /*2a60*/  BSYNC.RECONVERGENT B1 ;  /* 0x0000000000017941 */ /* 0x000fea0003800200 */
.L_x_21267:
[----:B------:R-:W-:Y:S01]  /*2a70*/  IMAD R11, R11, R38, RZ ;  /* 0x000000260b0b7224 */ /* 0x000fe200078e02ff */
[----:B------:R-:W-:Y:S01]  /*2a80*/  IADD3 R8, PT, PT, R8, -0x2, RZ ;  /* 0xfffffffe08087810 */ /* 0x000fe20007ffe0ff */
[----:B------:R-:W-:Y:S02]  /*2a90*/  IMAD.MOV.U32 R36, RZ, RZ, R22 ;  /* 0x000000ffff247224 */ /* 0x000fe400078e0016 */
[-C--:B------:R-:W-:Y:S02]  /*2aa0*/  IMAD R11, R39, R10.reuse, R11 ;  /* 0x0000000a270b7224 */ /* 0x080fe400078e020b */
[----:B------:R-:W-:-:S04]  /*2ab0*/  IMAD.WIDE.U32 R22, R38, R10, R36 ;  /* 0x0000000a26167225 */ /* 0x000fc800078e0024 */
[----:B------:R-:W-:-:S07]  /*2ac0*/  IMAD.IADD R23, R23, 0x1, R11 ;  /* 0x0000000117177824 */ /* 0x000fce00078e020b */
.L_x_21257:
[----:B------:R-:W0:Y:S02]  /*2ad0*/  LDCU UR5, c[0x0][0x3a0] ;  /* 0x00007400ff0577ac */ /* 0x000e240008000800 */
[----:B0-----:R-:W-:-:S04]  /*2ae0*/  ULOP3.LUT UR5, UR5, 0x1, URZ, 0xc0, !UPT ;  /* 0x0000000105057892 */ /* 0x001fc8000f8ec0ff */
[----:B------:R-:W-:-:S09]  /*2af0*/  UISETP.NE.U32.AND UP0, UPT, UR5, 0x1, UPT ;  /* 0x000000010500788c */ /* 0x000fd2000bf05070 */
[----:B------:R-:W-:Y:S05]  /*2b00*/  BRA.U UP0, `(.L_x_21230) ;  /* 0x0000000500287547 */ /* 0x000fea000b800000 */
        /* <DEDUP_REMOVED lines=26> */
.L_x_21271:
[----:B------:R-:W-:Y:S01]  /*2cb0*/  IMAD.MOV.U32 R18, RZ, RZ, R6 ;  /* 0x000000ffff127224 */ /* 0x000fe200078e0006 */
[----:B------:R-:W-:Y:S01]  /*2cc0*/  MOV R19, R7 ;  /* 0x0000000700137202 */ /* 0x000fe20000000f00 */
[----:B------:R-:W-:Y:S01]  /*2cd0*/  IMAD.MOV.U32 R24, RZ, RZ, R10 ;  /* 0x000000ffff187224 */ /* 0x000fe200078e000a */
[----:B------:R-:W-:Y:S02]  /*2ce0*/  MOV R21, R11 ;  /* 0x0000000b00157202 */ /* 0x000fe40000000f00 */
[----:B------:R-:W-:-:S07]  /*2cf0*/  MOV R26, 0x2d10 ;  /* 0x00002d10001a7802 */ /* 0x000fce0000000f00 */
[----:B--2---:R-:W-:Y:S05]  /*2d00*/  CALL.REL.NOINC `($__internal_435_$__cuda_sm20_rem_s64) ;  /* 0x0000004800307944 */ /* 0x004fea0003c00000 */
.L_x_21272:
[----:B------:R-:W-:Y:S05]  /*2d10*/  BSYNC.RECONVERGENT B1 ;  /* 0x0000000000017941 */ /* 0x000fea0003800200 */
.L_x_21270:
        /* <DEDUP_REMOVED lines=30> */
.L_x_21274:
[----:B------:R-:W-:Y:S01]  /*2f00*/  IMAD.MOV.U32 R24, RZ, RZ, R10 ;  /* 0x000000ffff187224 */ /* 0x000fe200078e000a */
[----:B------:R-:W-:Y:S01]  /*2f10*/  MOV R21, R11 ;  /* 0x0000000b00157202 */ /* 0x000fe20000000f00 */
[----:B------:R-:W-:Y:S01]  /*2f20*/  IMAD.MOV.U32 R18, RZ, RZ, R20 ;  /* 0x000000ffff127224 */ /* 0x000fe200078e0014 */
[----:B------:R-:W-:Y:S02]  /*2f30*/  MOV R19, R9 ;  /* 0x0000000900137202 */ /* 0x000fe40000000f00 */
[----:B------:R-:W-:-:S07]  /*2f40*/  MOV R26, 0x2f60 ;  /* 0x00002f60001a7802 */ /* 0x000fce0000000f00 */
[----:B--2---:R-:W-:Y:S05]  /*2f50*/  CALL.REL.NOINC `($__internal_435_$__cuda_sm20_rem_s64) ;  /* 0x00000044009c7944 */ /* 0x004fea0003c00000 */
.L_x_21275:
[----:B------:R-:W-:Y:S05]  /*2f60*/  BSYNC.RECONVERGENT B1 ;  /* 0x0000000000017941 */ /* 0x000fea0003800200 */
.L_x_21273:
[----:B------:R-:W-:Y:S02]  /*2f70*/  IMAD R7, R7, R16, RZ ;  /* 0x0000001007077224 */ /* 0x000fe400078e02ff */
[----:B------:R-:W-:-:S04]  /*2f80*/  IMAD.WIDE.U32 R22, R16, R6, R22 ;  /* 0x0000000610167225 */ /* 0x000fc800078e0016 */
[----:B------:R-:W-:-:S04]  /*2f90*/  IMAD R7, R17, R6, R7 ;  /* 0x0000000611077224 */ /* 0x000fc800078e0207 */
[----:B------:R-:W-:-:S07]  /*2fa0*/  IMAD.IADD R23, R23, 0x1, R7 ;  /* 0x0000000117177824 */ /* 0x000fce00078e0207 */
.L_x_21230:
[----:B------:R-:W0:Y:S02]  /*2fb0*/  LDCU.64 UR8, c[0x0][0x388] ;  /* 0x00007100ff0877ac */ /* 0x000e240008000a00 */
[----:B0-----:R-:W-:-:S04]  /*2fc0*/  LEA R6, P0, R4, UR8, 0x3 ;  /* 0x0000000804067c11 */ /* 0x001fc8000f8018ff */
[----:B------:R-:W-:-:S06]  /*2fd0*/  LEA.HI.X R7, R4, UR9, R5, 0x3, P0 ;  /* 0x0000000904077c11 */ /* 0x000fcc00080f1c05 */
[----:B------:R-:W3:Y:S01]  /*2fe0*/  LDG.E.64 R6, desc[UR16][R6.64] ;  /* 0x0000001006067981 */ /* 0x000ee2000c1e1b00 */
[----:B------:R-:W-:Y:S01]  /*2ff0*/  BSSY.RECONVERGENT B1, `(.L_x_21276) ;  /* 0x0000006000017945 */ /* 0x000fe20003800200 */
[----:B------:R-:W-:Y:S01]  /*3000*/  MOV R32, 0x3050 ;  /* 0x0000305000207802 */ /* 0x000fe20000000f00 */
[----:B---3--:R-:W-:-:S10]  /*3010*/  DADD R4, -RZ, |R6| ;  /* 0x00000000ff047229 */ /* 0x008fd40000000506 */
[----:B------:R-:W-:Y:S01]  /*3020*/  MOV R28, R4 ;  /* 0x00000004001c7202 */ /* 0x000fe20000000f00 */
[----:B------:R-:W-:-:S07]  /*3030*/  IMAD.MOV.U32 R33, RZ, RZ, R5 ;  /* 0x000000ffff217224 */ /* 0x000fce00078e0005 */
[----:B--2---:R-:W-:Y:S05]  /*3040*/  CALL.REL.NOINC `($contiguous_reducel32_f64$__internal_accurate_pow) ;  /* 0x0000004800947944 */ /* 0x004fea0003c00000 */
[----:B------:R-:W-:Y:S05]  /*3050*/  BSYNC.RECONVERGENT B1 ;  /* 0x0000000000017941 */ /* 0x000fea0003800200 */
.L_x_21276:
[C---:B------:R-:W-:Y:S01]  /*3060*/  DADD R8, |R6|.reuse, 3 ;  /* 0x4008000006087429 */ /* 0x040fe20000000200 */
[----:B------:R-:W-:Y:S01]  /*3070*/  ISETP.GE.AND P0, PT, R5, RZ, PT ;  /* 0x000000ff0500720c */ /* 0x000fe20003f06270 */
[----:B------:R-:W-:Y:S01]  /*3080*/  DSETP.NEU.AND P1, PT, R6, RZ, PT ;  /* 0x000000ff0600722a */ /* 0x000fe20003f2d000 */
[----:B------:R-:W-:Y:S01]  /*3090*/  BSSY.RECONVERGENT B1, `(.L_x_21277) ;  /* 0x0000010000017945 */ /* 0x000fe20003800200 */
[----:B------:R-:W-:-:S06]  /*30a0*/  DADD R10, -RZ, -R12 ;  /* 0x00000000ff0a7229 */ /* 0x000fcc000000090c */
[----:B------:R-:W-:-:S04]  /*30b0*/  LOP3.LUT R8, R9, 0x7ff00000, RZ, 0xc0, !PT ;  /* 0x7ff0000009087812 */ /* 0x000fc800078ec0ff */
[----:B------:R-:W-:Y:S02]  /*30c0*/  ISETP.NE.AND P2, PT, R8, 0x7ff00000, PT ;  /* 0x7ff000000800780c */ /* 0x000fe40003f45270 */
[----:B------:R-:W-:Y:S02]  /*30d0*/  FSEL R12, R10, R12, !P0 ;  /* 0x0000000c0a0c7208 */ /* 0x000fe40004000000 */
[----:B------:R-:W-:Y:S01]  /*30e0*/  FSEL R13, R11, R13, !P0 ;  /* 0x0000000d0b0d7208 */ /* 0x000fe20004000000 */
[----:B------:R-:W-:Y:S01]  /*30f0*/  @!P1 IMAD.MOV.U32 R13, RZ, RZ, R5 ;  /* 0x000000ffff0d9224 */ /* 0x000fe200078e0005 */
[----:B------:R-:W-:-:S07]  /*3100*/  @!P1 MOV R12, RZ ;  /* 0x000000ff000c9202 */ /* 0x000fce0000000f00 */
        /* <DEDUP_REMOVED lines=8> */
.L_x_21278:
[----:B------:R-:W-:Y:S05]  /*3190*/  BSYNC.RECONVERGENT B1 ;  /* 0x0000000000017941 */ /* 0x000fea0003800200 */
.L_x_21277:
[----:B------:R-:W0:Y:S02]  /*31a0*/  LDCU.64 UR8, c[0x0][0x388] ;  /* 0x00007100ff0877ac */ /* 0x000e240008000a00 */
[----:B0-----:R-:W-:-:S04]  /*31b0*/  LEA R4, P0, R22, UR8, 0x3 ;  /* 0x0000000816047c11 */ /* 0x001fc8000f8018ff */
[----:B------:R-:W-:-:S06]  /*31c0*/  LEA.HI.X R5, R22, UR9, R23, 0x3, P0 ;  /* 0x0000000916057c11 */ /* 0x000fcc00080f1c17 */
[----:B------:R-:W2:Y:S01]  /*31d0*/  LDG.E.64 R4, desc[UR16][R4.64] ;  /* 0x0000001004047981 */ /* 0x000ea2000c1e1b00 */
[----:B------:R-:W-:Y:S01]  /*31e0*/  DSETP.NEU.AND P0, PT, |R6|, 1, PT ;  /* 0x3ff000000600742a */ /* 0x000fe20003f0d200 */
[----:B------:R-:W-:Y:S01]  /*31f0*/  BSSY.RECONVERGENT B1, `(.L_x_21279) ;  /* 0x0000008000017945 */ /* 0x000fe20003800200 */
[----:B------:R-:W-:-:S04]  /*3200*/  MOV R32, 0x3270 ;  /* 0x0000327000207802 */ /* 0x000fc80000000f00 */
[----:B------:R-:W-:Y:S02]  /*3210*/  FSEL R6, R12, RZ, P0 ;  /* 0x000000ff0c067208 */ /* 0x000fe40000000000 */
[----:B------:R-:W-:Y:S01]  /*3220*/  FSEL R7, R13, 1.875, P0 ;  /* 0x3ff000000d077808 */ /* 0x000fe20000000000 */
[----:B--2---:R-:W-:-:S10]  /*3230*/  DADD R22, -RZ, |R4| ;  /* 0x00000000ff167229 */ /* 0x004fd40000000504 */
[----:B------:R-:W-:Y:S01]  /*3240*/  MOV R28, R22 ;  /* 0x00000016001c7202 */ /* 0x000fe20000000f00 */
[----:B------:R-:W-:-:S07]  /*3250*/  IMAD.MOV.U32 R33, RZ, RZ, R23 ;  /* 0x000000ffff217224 */ /* 0x000fce00078e0017 */
[----:B------:R-:W-:Y:S05]  /*3260*/  CALL.REL.NOINC `($contiguous_reducel32_f64$__internal_accurate_pow) ;  /* 0x00000048000c7944 */ /* 0x000fea0003c00000 */
[----:B------:R-:W-:Y:S05]  /*3270*/  BSYNC.RECONVERGENT B1 ;  /* 0x0000000000017941 */ /* 0x000fea0003800200 */
.L_x_21279:
[C---:B------:R-:W-:Y:S01]  /*3280*/  DADD R8, |R4|.reuse, 3 ;  /* 0x4008000004087429 */ /* 0x040fe20000000200 */
[----:B------:R-:W-:Y:S01]  /*3290*/  ISETP.GE.AND P1, PT, R23, RZ, PT ;  /* 0x000000ff1700720c */ /* 0x000fe20003f26270 */
[C---:B------:R-:W-:Y:S01]  /*32a0*/  DSETP.NEU.AND P2, PT, R4.reuse, RZ, PT ;  /* 0x000000ff0400722a */ /* 0x040fe20003f4d000 */
[----:B------:R-:W-:Y:S01]  /*32b0*/  BSSY.RECONVERGENT B1, `(.L_x_21280) ;  /* 0x0000011000017945 */ /* 0x000fe20003800200 */
[----:B------:R-:W-:Y:S02]  /*32c0*/  DADD R10, -RZ, -R12 ;  /* 0x00000000ff0a7229 */ /* 0x000fe4000000090c */
[----:B------:R-:W-:-:S04]  /*32d0*/  DSETP.NEU.AND P0, PT, |R4|, 1, PT ;  /* 0x3ff000000400742a */ /* 0x000fc80003f0d200 */
        /* <DEDUP_REMOVED lines=14> */
.L_x_21281:
[----:B------:R-:W-:Y:S05]  /*33c0*/  BSYNC.RECONVERGENT B1 ;  /* 0x0000000000017941 */ /* 0x000fea0003800200 */
.L_x_21280:
[----:B------:R-:W-:Y:S02]  /*33d0*/  FSEL R4, R12, RZ, P0 ;  /* 0x000000ff0c047208 */ /* 0x000fe40000000000 */
[----:B------:R-:W-:-:S06]  /*33e0*/  FSEL R5, R13, 1.875, P0 ;  /* 0x3ff000000d057808 */ /* 0x000fcc0000000000 */
[----:B------:R-:W-:-:S07]  /*33f0*/  DADD R6, R6, R4 ;  /* 0x0000000006067229 */ /* 0x000fce0000000004 */
[----:B------:R0:W-:Y:S01]  /*3400*/  STS.64 [R2], R6 ;  /* 0x0000000602007388 */ /* 0x0001e20000000a00 */
[----:B------:R-:W-:Y:S05]  /*3410*/  BRA `(.L_x_21282) ;  /* 0x0000003800307947 */ /* 0x000fea0003800000 */
.L_x_21229:
        /* <DEDUP_REMOVED lines=17> */
[----:B------:R-:W1:Y:S05]  /*3530*/  LDC.64 R16, c[0x0][0x398] ;  /* 0x0000e600ff107b82 */ /* 0x000e6a0000000a00 */
.L_x_21309:
        /* <DEDUP_REMOVED lines=30> */
.L_x_21286:
        /* <DEDUP_REMOVED lines=15> */
.L_x_21287:
[----:B------:R-:W-:Y:S05]  /*3810*/  BSYNC.RECONVERGENT B1 ;  /* 0x0000000000017941 */ /* 0x000fea0003800200 */
.L_x_21285:
        /* <DEDUP_REMOVED lines=39> */
.L_x_21289:
[----:B------:R-:W-:Y:S01]  /*3a90*/  IMAD.MOV.U32 R26, RZ, RZ, R36 ;  /* 0x000000ffff1a7224 */ /* 0x000fe200078e0024 */
[----:B------:R-:W-:Y:S01]  /*3aa0*/  MOV R13, R37 ;  /* 0x00000025000d7202 */ /* 0x000fe20000000f00 */
[----:B------:R-:W-:Y:S01]  /*3ab0*/  IMAD.MOV.U32 R14, RZ, RZ, R38 ;  /* 0x000000ffff0e7224 */ /* 0x000fe200078e0026 */
[----:B------:R-:W-:Y:S02]  /*3ac0*/  MOV R11, R39 ;  /* 0x00000027000b7202 */ /* 0x000fe40000000f00 */
[----:B------:R-:W-:-:S07]  /*3ad0*/  MOV R12, 0x3af0 ;  /* 0x00003af0000c7802 */ /* 0x000fce0000000f00 */
[----:B-12---:R-:W-:Y:S05]  /*3ae0*/  CALL.REL.NOINC `($__internal_434_$__cuda_sm20_div_s64) ;  /* 0x00000034006c7944 */ /* 0x006fea0003c00000 */
        /* <DEDUP_REMOVED lines=11> */
.L_x_21290:
[----:B------:R-:W-:Y:S05]  /*3ba0*/  BSYNC.RECONVERGENT B1 ;  /* 0x0000000000017941 */ /* 0x000fea0003800200 */
.L_x_21288:
        /* <DEDUP_REMOVED lines=37> */
.L_x_21292:
        /* <DEDUP_REMOVED lines=17> */
.L_x_21293:
[----:B------:R-:W-:Y:S05]  /*3f10*/  BSYNC.RECONVERGENT B1 ;  /* 0x0000000000017941 */ /* 0x000fea0003800200 */
.L_x_21291:
        /* <DEDUP_REMOVED lines=38> */
.L_x_21295:
[----:B------:R-:W-:Y:S01]  /*4180*/  MOV R26, R20 ;  /* 0x00000014001a7202 */ /* 0x000fe20000000f00 */
[----:B------:R-:W-:Y:S01]  /*4190*/  IMAD.MOV.U32 R13, RZ, RZ, R21 ;  /* 0x000000ffff0d7224 */ /* 0x000fe200078e0015 */
[----:B------:R-:W-:Y:S01]  /*41a0*/  MOV R14, R36 ;  /* 0x00000024000e7202 */ /* 0x000fe20000000f00 */
[----:B------:R-:W-:Y:S01]  /*41b0*/  IMAD.MOV.U32 R11, RZ, RZ, R37 ;  /* 0x000000ffff0b7224 */ /* 0x000fe200078e0025 */
[----:B------:R-:W-:-:S07]  /*41c0*/  MOV R12, 0x41e0 ;  /* 0x000041e0000c7802 */ /* 0x000fce0000000f00 */
[----:B-12---:R-:W-:Y:S05]  /*41d0*/  CALL.REL.NOINC `($__internal_434_$__cuda_sm20_div_s64) ;  /* 0x0000002c00b07944 */ /* 0x006fea0003c00000 */
        /* <DEDUP_REMOVED lines=11> */
.L_x_21296:
[----:B------:R-:W-:Y:S05]  /*4290*/  BSYNC.RECONVERGENT B1 ;  /* 0x0000000000017941 */ /* 0x000fea0003800200 */
.L_x_21294:
        /* <DEDUP_REMOVED lines=38> */
.L_x_21298:
        /* <DEDUP_REMOVED lines=17> */
.L_x_21299:
[----:B------:R-:W-:Y:S05]  /*4610*/  BSYNC.RECONVERGENT B1 ;  /* 0x0000000000017941 */ /* 0x000fea0003800200 */
.L_x_21297:
        /* <DEDUP_REMOVED lines=40> */
.L_x_21301:
        /* <DEDUP_REMOVED lines=17> */
.L_x_21302:
[----:B------:R-:W-:Y:S05]  /*49b0*/  BSYNC.RECONVERGENT B1 ;  /* 0x0000000000017941 */ /* 0x000fea0003800200 */
.L_x_21300:
        /* <DEDUP_REMOVED lines=40> */
.L_x_21304:
        /* <DEDUP_REMOVED lines=17> */
.L_x_21305:
[----:B------:R-:W-:Y:S05]  /*4d50*/  BSYNC.RECONVERGENT B1 ;  /* 0x0000000000017941 */ /* 0x000fea0003800200 */
.L_x_21303:
        /* <DEDUP_REMOVED lines=38> */
.L_x_21307:
        /* <DEDUP_REMOVED lines=17> */
.L_x_21308:
[----:B------:R-:W-:Y:S05]  /*50d0*/  BSYNC.RECONVERGENT B1 ;  /* 0x0000000000017941 */ /* 0x000fea0003800200 */
.L_x_21306:
[----:B-1----:R-:W-:-:S06]  /*50e0*/  IMAD.WIDE.U32 R4, R5, 0x8, R16 ;  /* 0x0000000805047825 */ /* 0x002fcc00078e0010 */
[----:B------:R-:W3:Y:S01]  /*50f0*/  LDG.E.64 R4, desc[UR16][R4.64] ;  /* 0x0000001004047981 */ /* 0x000ee2000c1e1b00 */
[----:B------:R-:W-:Y:S01]  /*5100*/  VIADD R6, R6, 0x8 ;  /* 0x0000000806067836 */ /* 0x000fe20000000000 */
[----:B------:R-:W-:Y:S01]  /*5110*/  MOV R13, R7 ;  /* 0x00000007000d7202 */ /* 0x000fe20000000f00 */
[----:B------:R-:W-:Y:S02]  /*5120*/  IMAD.MOV.U32 R12, RZ, RZ, R36 ;  /* 0x000000ffff0c7224 */ /* 0x000fe400078e0024 */
[----:B------:R-:W-:Y:S01]  /*5130*/  VIADD R10, R10, 0xfffffff8 ;  /* 0xfffffff80a0a7836 */ /* 0x000fe20000000000 */
[----:B------:R-:W-:Y:S01]  /*5140*/  ISETP.NE.AND P0, PT, R6, RZ, PT ;  /* 0x000000ff0600720c */ /* 0x000fe20003f05270 */
[-C--:B---3--:R-:W-:Y:S02]  /*5150*/  IMAD R7, R5, R21.reuse, RZ ;  /* 0x0000001505077224 */ /* 0x088fe400078e02ff */
[----:B------:R-:W-:-:S04]  /*5160*/  IMAD.WIDE.U32 R12, R4, R21, R12 ;  /* 0x00000015040c7225 */ /* 0x000fc800078e000c */
[----:B------:R-:W-:Y:S01]  /*5170*/  IMAD R7, R4, R11, R7 ;  /* 0x0000000b04077224 */ /* 0x000fe200078e0207 */
[----:B------:R-:W-:-:S04]  /*5180*/  LEA R8, P1, R12, R8, 0x3 ;  /* 0x000000080c087211 */ /* 0x000fc800078218ff */
[----:B------:R-:W-:-:S04]  /*5190*/  IADD3 R7, PT, PT, R13, R7, RZ ;  /* 0x000000070d077210 */ /* 0x000fc80007ffe0ff */
[----:B------:R-:W-:Y:S01]  /*51a0*/  LEA.HI.X R9, R12, R9, R7, 0x3, P1 ;  /* 0x000000090c097211 */ /* 0x000fe200008f1c07 */
[----:B------:R-:W-:Y:S06]  /*51b0*/  @P0 BRA `(.L_x_21309) ;  /* 0xffffffe000e00947 */ /* 0x000fec000383ffff */
[----:B------:R-:W-:-:S07]  /*51c0*/  IADD3 R10, PT, PT, R10, 0x3, RZ ;  /* 0x000000030a0a7810 */ /* 0x000fce0007ffe0ff */
.L_x_21284:
        /* <DEDUP_REMOVED lines=37> */
.L_x_21312:
[----:B------:R-:W-:Y:S01]  /*5420*/  MOV R26, R18 ;  /* 0x00000012001a7202 */ /* 0x000fe20000000f00 */
[----:B------:R-:W-:Y:S01]  /*5430*/  IMAD.MOV.U32 R13, RZ, RZ, R19 ;  /* 0x000000ffff0d7224 */ /* 0x000fe200078e0013 */
[----:B------:R-:W-:Y:S01]  /*5440*/  MOV R14, R6 ;  /* 0x00000006000e7202 */ /* 0x000fe20000000f00 */
[----:B------:R-:W-:Y:S01]  /*5450*/  IMAD.MOV.U32 R11, RZ, RZ, R7 ;  /* 0x000000ffff0b7224 */ /* 0x000fe200078e0007 */
[----:B------:R-:W-:-:S07]  /*5460*/  MOV R12, 0x5480 ;  /* 0x00005480000c7802 */ /* 0x000fce0000000f00 */
[----:B--2---:R-:W-:Y:S05]  /*5470*/  CALL.REL.NOINC `($__internal_434_$__cuda_sm20_div_s64) ;  /* 0x0000001c00087944 */ /* 0x004fea0003c00000 */
        /* <DEDUP_REMOVED lines=9> */
.L_x_21313:
[----:B------:R-:W-:Y:S05]  /*5510*/  BSYNC.RECONVERGENT B1 ;  /* 0x0000000000017941 */ /* 0x000fea0003800200 */
.L_x_21311:
[----:B------:R-:W0:Y:S01]  /*5520*/  LDC.64 R6, c[0x0][0x390] ;  /* 0x0000e400ff067b82 */ /* 0x000e220000000a00 */
[----:B------:R-:W-:-:S07]  /*5530*/  VIADD R4, R10, 0xffffffff ;  /* 0xffffffff0a047836 */ /* 0x000fce0000000000 */
[----:B------:R-:W1:Y:S01]  /*5540*/  LDC.64 R12, c[0x0][0x398] ;  /* 0x0000e600ff0c7b82 */ /* 0x000e620000000a00 */
[----:B0-----:R-:W-:-:S06]  /*5550*/  IMAD.WIDE.U32 R6, R4, 0x8, R6 ;  /* 0x0000000804067825 */ /* 0x001fcc00078e0006 */
[----:B------:R-:W3:Y:S01]  /*5560*/  LDG.E.64 R6, desc[UR16][R6.64] ;  /* 0x0000001006067981 */ /* 0x000ee2000c1e1b00 */
[----:B-1----:R-:W-:-:S06]  /*5570*/  IMAD.WIDE.U32 R12, R10, 0x8, R12 ;  /* 0x000000080a0c7825 */ /* 0x002fcc00078e000c */
[----:B------:R-:W4:Y:S01]  /*5580*/  LDG.E.64 R12, desc[UR16][R12.64] ;  /* 0x000000100c0c7981 */ /* 0x000f22000c1e1b00 */
[----:B------:R-:W-:Y:S01]  /*5590*/  BSSY.RECONVERGENT B1, `(.L_x_21314) ;  /* 0x0000031000017945 */ /* 0x000fe20003800200 */
[----:B---3--:R-:W-:-:S04]  /*55a0*/  LOP3.LUT R11, R19, R7, RZ, 0xfc, !PT ;  /* 0x00000007130b7212 */ /* 0x008fc800078efcff */
[----:B------:R-:W-:Y:S01]  /*55b0*/  ISETP.NE.U32.AND P0, PT, R11, RZ, PT ;  /* 0x000000ff0b00720c */ /* 0x000fe20003f05070 */
[-C--:B----4-:R-:W-:Y:S02]  /*55c0*/  IMAD R14, R13, R17.reuse, RZ ;  /* 0x000000110d0e7224 */ /* 0x090fe400078e02ff */
        /* <DEDUP_REMOVED lines=28> */
.L_x_21315:
        /* <DEDUP_REMOVED lines=17> */
.L_x_21316:
[----:B------:R-:W-:Y:S05]  /*58a0*/  BSYNC.RECONVERGENT B1 ;  /* 0x0000000000017941 */ /* 0x000fea0003800200 */
.L_x_21314:
[----:B------:R-:W0:Y:S01]  /*58b0*/  LDC.64 R20, c[0x0][0x390] ;  /* 0x0000e400ff147b82 */ /* 0x000e220000000a00 */
[----:B------:R-:W-:-:S07]  /*58c0*/  VIADD R6, R10, 0xfffffffe ;  /* 0xfffffffe0a067836 */ /* 0x000fce0000000000 */
[----:B------:R-:W1:Y:S01]  /*58d0*/  LDC.64 R12, c[0x0][0x398] ;  /* 0x0000e600ff0c7b82 */ /* 0x000e620000000a00 */
[----:B0-----:R-:W-:-:S06]  /*58e0*/  IMAD.WIDE.U32 R20, R6, 0x8, R20 ;  /* 0x0000000806147825 */ /* 0x001fcc00078e0014 */
[----:B------:R-:W3:Y:S01]  /*58f0*/  LDG.E.64 R20, desc[UR16][R20.64] ;  /* 0x0000001014147981 */ /* 0x000ee2000c1e1b00 */
[----:B-1----:R-:W-:-:S06]  /*5900*/  IMAD.WIDE.U32 R12, R4, 0x8, R12 ;  /* 0x00000008040c7825 */ /* 0x002fcc00078e000c */
[----:B------:R-:W4:Y:S01]  /*5910*/  LDG.E.64 R12, desc[UR16][R12.64] ;  /* 0x000000100c0c7981 */ /* 0x000f22000c1e1b00 */
[----:B------:R-:W-:Y:S01]  /*5920*/  MOV R22, R16 ;  /* 0x0000001000167202 */ /* 0x000fe20000000f00 */
[----:B------:R-:W-:Y:S01]  /*5930*/  BSSY.RECONVERGENT B1, `(.L_x_21317) ;  /* 0x0000031000017945 */ /* 0x000fe20003800200 */
        /* <DEDUP_REMOVED lines=31> */
.L_x_21318:
        /* <DEDUP_REMOVED lines=17> */
.L_x_21319:
[----:B------:R-:W-:Y:S05]  /*5c40*/  BSYNC.RECONVERGENT B1 ;  /* 0x0000000000017941 */ /* 0x000fea0003800200 */
.L_x_21317:
[----:B------:R-:W0:Y:S01]  /*5c50*/  LDC.64 R20, c[0x0][0x390] ;  /* 0x0000e400ff147b82 */ /* 0x000e220000000a00 */
[----:B------:R-:W-:-:S07]  /*5c60*/  IADD3 R4, PT, PT, R10, -0x3, RZ ;  /* 0xfffffffd0a047810 */ /* 0x000fce0007ffe0ff */
[----:B------:R-:W1:Y:S01]  /*5c70*/  LDC.64 R12, c[0x0][0x398] ;  /* 0x0000e600ff0c7b82 */ /* 0x000e620000000a00 */
[----:B0-----:R-:W-:-:S06]  /*5c80*/  IMAD.WIDE.U32 R20, R4, 0x8, R20 ;  /* 0x0000000804147825 */ /* 0x001fcc00078e0014 */
[----:B------:R-:W3:Y:S01]  /*5c90*/  LDG.E.64 R20, desc[UR16][R20.64] ;  /* 0x0000001014147981 */ /* 0x000ee2000c1e1b00 */
[----:B-1----:R-:W-:-:S06]  /*5ca0*/  IMAD.WIDE.U32 R12, R6, 0x8, R12 ;  /* 0x00000008060c7825 */ /* 0x002fcc00078e000c */
        /* <DEDUP_REMOVED lines=34> */
.L_x_21321:
        /* <DEDUP_REMOVED lines=17> */
.L_x_21322:
[----:B------:R-:W-:Y:S05]  /*5fe0*/  BSYNC.RECONVERGENT B1 ;  /* 0x0000000000017941 */ /* 0x000fea0003800200 */
.L_x_21320:
[----:B------:R-:W0:Y:S02]  /*5ff0*/  LDC.64 R12, c[0x0][0x398] ;  /* 0x0000e600ff0c7b82 */ /* 0x000e240000000a00 */
[----:B0-----:R-:W-:-:S06]  /*6000*/  IMAD.WIDE.U32 R12, R4, 0x8, R12 ;  /* 0x00000008040c7825 */ /* 0x001fcc00078e000c */
[----:B------:R-:W3:Y:S01]  /*6010*/  LDG.E.64 R12, desc[UR16][R12.64] ;  /* 0x000000100c0c7981 */ /* 0x000ee2000c1e1b00 */
[----:B------:R-:W-:Y:S02]  /*6020*/  IMAD.MOV.U32 R16, RZ, RZ, R6 ;  /* 0x000000ffff107224 */ /* 0x000fe400078e0006 */
[----:B------:R-:W-:Y:S02]  /*6030*/  VIADD R10, R10, 0xfffffffc ;  /* 0xfffffffc0a0a7836 */ /* 0x000fe40000000000 */
[-C--:B---3--:R-:W-:Y:S02]  /*6040*/  IMAD R4, R13, R21.reuse, RZ ;  /* 0x000000150d047224 */ /* 0x088fe400078e02ff */
[----:B------:R-:W-:-:S04]  /*6050*/  IMAD.WIDE.U32 R16, R12, R21, R16 ;  /* 0x000000150c107225 */ /* 0x000fc800078e0010 */
[----:B------:R-:W-:Y:S01]  /*6060*/  IMAD R11, R12, R11, R4 ;  /* 0x0000000b0c0b7224 */ /* 0x000fe200078e0204 */
[----:B------:R-:W-:-:S04]  /*6070*/  LEA R8, P0, R16, R8, 0x3 ;  /* 0x0000000810087211 */ /* 0x000fc800078018ff */
[----:B------:R-:W-:-:S04]  /*6080*/  IADD3 R4, PT, PT, R17, R11, RZ ;  /* 0x0000000b11047210 */ /* 0x000fc80007ffe0ff */
[----:B------:R-:W-:-:S07]  /*6090*/  LEA.HI.X R9, R16, R9, R4, 0x3, P0 ;  /* 0x0000000910097211 */ /* 0x000fce00000f1c04 */
.L_x_21310:
[----:B------:R-:W-:-:S13]  /*60a0*/  ISETP.NE.AND P0, PT, R5, RZ, PT ;  /* 0x000000ff0500720c */ /* 0x000fda0003f05270 */
[----:B------:R-:W-:Y:S05]  /*60b0*/  @!P0 BRA `(.L_x_21283) ;  /* 0x0000000800888947 */ /* 0x000fea0003800000 */
[----:B------:R-:W-:-:S13]  /*60c0*/  ISETP.NE.AND P0, PT, R5, 0x1, PT ;  /* 0x000000010500780c */ /* 0x000fda0003f05270 */
        /* <DEDUP_REMOVED lines=32> */
.L_x_21325:
        /* <DEDUP_REMOVED lines=14> */
.L_x_21326:
[----:B------:R-:W-:Y:S05]  /*63b0*/  BSYNC.RECONVERGENT B1 ;  /* 0x0000000000017941 */ /* 0x000fea0003800200 */
.L_x_21324:
        /* <DEDUP_REMOVED lines=39> */
.L_x_21328:
        /* <DEDUP_REMOVED lines=17> */
.L_x_21329:
[----:B------:R-:W-:Y:S05]  /*6740*/  BSYNC.RECONVERGENT B1 ;  /* 0x0000000000017941 */ /* 0x000fea0003800200 */
.L_x_21327:
        /* <DEDUP_REMOVED lines=11> */
.L_x_21323:
        /* <DEDUP_REMOVED lines=31> */
.L_x_21331:
[----:B------:R-:W-:Y:S02]  /*69f0*/  MOV R24, R20 ;  /* 0x0000001400187202 */ /* 0x000fe40000000f00 */
[----:B------:R-:W-:-:S07]  /*6a00*/  MOV R26, 0x6a20 ;  /* 0x00006a20001a7802 */ /* 0x000fce0000000f00 */
[----:B--2---:R-:W-:Y:S05]  /*6a10*/  CALL.REL.NOINC `($__internal_435_$__cuda_sm20_rem_s64) ;  /* 0x0000000800ec7944 */ /* 0x004fea0003c00000 */
[----:B------:R-:W-:Y:S01]  /*6a20*/  IMAD.MOV.U32 R4, RZ, RZ, R6 ;  /* 0x000000ffff047224 */ /* 0x000fe200078e0006 */
[----:B------:R-:W-:-:S07]  /*6a30*/  MOV R5, R7 ;  /* 0x0000000700057202 */ /* 0x000fce0000000f00 */
.L_x_21332:
[----:B------:R-:W-:Y:S05]  /*6a40*/  BSYNC.RECONVERGENT B1 ;  /* 0x0000000000017941 */ /* 0x000fea0003800200 */
.L_x_21330:
[----:B------:R-:W0:Y:S02]  /*6a50*/  LDC.64 R6, c[0x0][0x398] ;  /* 0x0000e600ff067b82 */ /* 0x000e240000000a00 */
[----:B0-----:R-:W-:-:S06]  /*6a60*/  IMAD.WIDE.U32 R10, R10, 0x8, R6 ;  /* 0x000000080a0a7825 */ /* 0x001fcc00078e0006 */
[----:B------:R-:W3:Y:S02]  /*6a70*/  LDG.E.64 R10, desc[UR16][R10.64] ;  /* 0x000000100a0a7981 */ /* 0x000ee4000c1e1b00 */
[-C--:B---3--:R-:W-:Y:S02]  /*6a80*/  IMAD R13, R11, R4.reuse, RZ ;  /* 0x000000040b0d7224 */ /* 0x088fe400078e02ff */
[----:B------:R-:W-:-:S04]  /*6a90*/  IMAD.WIDE.U32 R6, R10, R4, RZ ;  /* 0x000000040a067225 */ /* 0x000fc800078e00ff */
[----:B------:R-:W-:Y:S01]  /*6aa0*/  IMAD R13, R10, R5, R13 ;  /* 0x000000050a0d7224 */ /* 0x000fe200078e020d */
[----:B------:R-:W-:-:S03]  /*6ab0*/  LEA R8, P0, R6, R8, 0x3 ;  /* 0x0000000806087211 */ /* 0x000fc600078018ff */
[----:B------:R-:W-:-:S05]  /*6ac0*/  IMAD.IADD R4, R7, 0x1, R13 ;  /* 0x0000000107047824 */ /* 0x000fca00078e020d */
[----:B------:R-:W-:-:S07]  /*6ad0*/  LEA.HI.X R9, R6, R9, R4, 0x3, P0 ;  /* 0x0000000906097211 */ /* 0x000fce00000f1c04 */
.L_x_21283:
        /* <DEDUP_REMOVED lines=8> */
.L_x_21333:
        /* <DEDUP_REMOVED lines=20> */
.L_x_21335:
[----:B------:R-:W-:Y:S05]  /*6ca0*/  BSYNC.RECONVERGENT B1 ;  /* 0x0000000000017941 */ /* 0x000fea0003800200 */
.L_x_21334:
[----:B------:R-:W-:Y:S02]  /*6cb0*/  FSEL R4, R12, RZ, P0 ;  /* 0x000000ff0c047208 */ /* 0x000fe40000000000 */
[----:B------:R-:W-:-:S05]  /*6cc0*/  FSEL R5, R13, 1.875, P0 ;  /* 0x3ff000000d057808 */ /* 0x000fca0000000000 */
[----:B------:R1:W-:Y:S02]  /*6cd0*/  STS.64 [R2], R4 ;  /* 0x0000000402007388 */ /* 0x0003e40000000a00 */
.L_x_21282:
[----:B------:R-:W-:Y:S05]  /*6ce0*/  BSYNC.RECONVERGENT B0 ;  /* 0x0000000000007941 */ /* 0x000fea0003800200 */
.L_x_21228:
[----:B------:R-:W-:Y:S01]  /*6cf0*/  BAR.SYNC.DEFER_BLOCKING 0x0 ;  /* 0x0000000000007b1d */ /* 0x000fe20000010000 */
[----:B------:R-:W-:Y:S02]  /*6d00*/  ISETP.GE.U32.AND P0, PT, R3, 0x42, PT ;  /* 0x000000420300780c */ /* 0x000fe40003f06070 */
[----:B------:R-:W-:-:S11]  /*6d10*/  ISETP.GT.U32.AND P1, PT, R0, 0x1f, PT ;  /* 0x0000001f0000780c */ /* 0x000fd60003f24070 */
[----:B------:R-:W-:Y:S05]  /*6d20*/  @!P0 BRA `(.L_x_21336) ;  /* 0x00000000002c8947 */ /* 0x000fea0003800000 */
.L_x_21337:
[----:B------:R-:W-:-:S04]  /*6d30*/  SHF.R.U32.HI R9, RZ, 0x1, R3 ;  /* 0x00000001ff097819 */ /* 0x000fc80000011603 */
[----:B------:R-:W-:-:S13]  /*6d40*/  ISETP.GE.U32.AND P0, PT, R0, R9, PT ;  /* 0x000000090000720c */ /* 0x000fda0003f06070 */
[----:B0-----:R-:W-:Y:S01]  /*6d50*/  @!P0 LEA R6, R9, R2, 0x3 ;  /* 0x0000000209068211 */ /* 0x001fe200078e18ff */
[----:B-1----:R-:W-:Y:S05]  /*6d60*/  @!P0 LDS.64 R4, [R2] ;  /* 0x0000000002048984 */ /* 0x002fea0000000a00 */
[----:B------:R-:W0:Y:S02]  /*6d70*/  @!P0 LDS.64 R6, [R6] ;  /* 0x0000000006068984 */ /* 0x000e240000000a00 */
[----:B0-----:R-:W-:-:S07]  /*6d80*/  @!P0 DADD R4, R4, R6 ;  /* 0x0000000004048229 */ /* 0x001fce0000000006 */
[----:B------:R3:W-:Y:S01]  /*6d90*/  @!P0 STS.64 [R2], R4 ;  /* 0x0000000402008388 */ /* 0x0007e20000000a00 */
[----:B------:R-:W-:Y:S01]  /*6da0*/  BAR.SYNC.DEFER_BLOCKING 0x0 ;  /* 0x0000000000007b1d */ /* 0x000fe20000010000 */
[----:B------:R-:W-:Y:S01]  /*6db0*/  ISETP.GT.U32.AND P0, PT, R3, 0x83, PT ;  /* 0x000000830300780c */ /* 0x000fe20003f04070 */
[----:B------:R-:W-:-:S12]  /*6dc0*/  IMAD.MOV.U32 R3, RZ, RZ, R9 ;  /* 0x000000ffff037224 */ /* 0x000fd800078e0009 */
[----:B---3--:R-:W-:Y:S05]  /*6dd0*/  @P0 BRA `(.L_x_21337) ;  /* 0xfffffffc00d40947 */ /* 0x008fea000383ffff */
.L_x_21336:
        /* <DEDUP_REMOVED lines=28> */
[----:B------:R-:W-:Y:S01]  /*6fa0*/  UMOV UR5, 0x400 ;  /* 0x0000040000057882 */ /* 0x000fe20000000000 */
[----:B------:R-:W3:Y:S01]  /*6fb0*/  LDCU.64 UR12, c[0x0][0x3c0] ;  /* 0x00007800ff0c77ac */ /* 0x000ee20008000a00 */
[----:B------:R-:W4:Y:S01]  /*6fc0*/  LDCU.64 UR14, c[0x0][0x380] ;  /* 0x00007000ff0e77ac */ /* 0x000f220008000a00 */
[----:B---3--:R-:W-:Y:S02]  /*6fd0*/  UIMAD UR10, UR7, UR12, URZ ;  /* 0x0000000c070a72a4 */ /* 0x008fe4000f8e02ff */
[----:B-1----:R-:W-:Y:S02]  /*6fe0*/  ULEA UR5, UR8, UR5, 0x18 ;  /* 0x0000000508057291 */ /* 0x002fe4000f8ec0ff */
[----:B------:R-:W-:-:S07]  /*6ff0*/  UIMAD UR10, UR6, UR13, UR10 ;  /* 0x0000000d060a72a4 */ /* 0x000fce000f8e020a */
[----:B0-2---:R-:W0:Y:S01]  /*7000*/  LDS.64 R2, [UR5] ;  /* 0x00000005ff027984 */ /* 0x005e220008000a00 */
[----:B------:R-:W-:Y:S02]  /*7010*/  UMOV UR5, URZ ;  /* 0x000000ff00057c82 */ /* 0x000fe40008000000 */
[----:B------:R-:W-:-:S04]  /*7020*/  UIMAD.WIDE.U32 UR8, UR6, UR12, UR4 ;  /* 0x0000000c060872a5 */ /* 0x000fc8000f8e0004 */
[----:B----4-:R-:W-:Y:S02]  /*7030*/  ULEA UR5, UP0, UR8, UR14, 0x3 ;  /* 0x0000000e08057291 */ /* 0x010fe4000f8018ff */
[----:B------:R-:W-:-:S04]  /*7040*/  UIADD3 UR9, UPT, UPT, UR9, UR10, URZ ;  /* 0x0000000a09097290 */ /* 0x000fc8000fffe0ff */
[----:B------:R-:W-:Y:S01]  /*7050*/  ULEA.HI.X UR8, UR8, UR15, UR9, 0x3, UP0 ;  /* 0x0000000f08087291 */ /* 0x000fe200080f1c09 */
[----:B------:R-:W-:-:S05]  /*7060*/  MOV R4, UR5 ;  /* 0x0000000500047c02 */ /* 0x000fca0008000f00 */
[----:B------:R-:W-:-:S05]  /*7070*/  IMAD.U32 R5, RZ, RZ, UR8 ;  /* 0x00000008ff057e24 */ /* 0x000fca000f8e00ff */
[----:B0-----:R-:W-:Y:S01]  /*7080*/  STG.E.64 desc[UR16][R4.64], R2 ;  /* 0x0000000204007986 */ /* 0x001fe2000c101b10 */
[----:B------:R-:W-:Y:S05]  /*7090*/  EXIT ;  /* 0x000000000000794d */ /* 0x000fea0003800000 */
        .weak           $__internal_434_$__cuda_sm20_div_s64
        .type           $__internal_434_$__cuda_sm20_div_s64,@function
        .size           $__internal_434_$__cuda_sm20_div_s64,($__internal_435_$__cuda_sm20_rem_s64 - $__internal_434_$__cuda_sm20_div_s64)
$__internal_434_$__cuda_sm20_div_s64:
        /* <DEDUP_REMOVED lines=9> */
[----:B------:R0:W1:Y:S02]  /*7130*/  F2I.U64.TRUNC R44, R29 ;  /* 0x0000001d002c7311 */ /* 0x000064000020d800 */
[----:B0-----:R-:W-:Y:S01]  /*7140*/  IADD3 R29, P4, PT, RZ, -R26, RZ ;  /* 0x8000001aff1d7210 */ /* 0x001fe20007f9e0ff */
[----:B-1----:R-:W-:-:S04]  /*7150*/  IMAD.WIDE.U32 R32, R44, R24, RZ ;  /* 0x000000182c207225 */ /* 0x002fc800078e00ff */
[C---:B------:R-:W-:Y:S01]  /*7160*/  IMAD R27, R44.reuse, R25, R33 ;  /* 0x000000192c1b7224 */ /* 0x040fe200078e0221 */
[----:B------:R-:W-:Y:S02]  /*7170*/  IADD3 R28, P0, PT, RZ, -R32, RZ ;  /* 0x80000020ff1c7210 */ /* 0x000fe40007f1e0ff */
[----:B------:R-:W-:Y:S01]  /*7180*/  MOV R33, R44 ;  /* 0x0000002c00217202 */ /* 0x000fe20000000f00 */
        /* <DEDUP_REMOVED lines=22> */
[----:B------:R-:W-:Y:S02]  /*72f0*/  IADD3 R27, P2, PT, R28, R27, RZ ;  /* 0x0000001b1c1b7210 */ /* 0x000fe40007f5e0ff */
[----:B------:R-:W-:Y:S01]  /*7300*/  SEL R28, R29, R26, !P3 ;  /* 0x0000001a1d1c7207 */ /* 0x000fe20005800000 */
[----:B------:R-:W-:Y:S01]  /*7310*/  IMAD.X R26, RZ, RZ, ~R13, P4 ;  /* 0x000000ffff1a7224 */ /* 0x000fe200020e0e0d */
[----:B------:R-:W-:-:S03]  /*7320*/  IADD3.X R33, PT, PT, RZ, RZ, R33, P2, P0 ;  /* 0x000000ffff217210 */ /* 0x000fc600017e0421 */
        /* <DEDUP_REMOVED lines=10> */
[----:B------:R-:W-:Y:S02]  /*73d0*/  IADD3 R31, P3, PT, -R30, R28, RZ ;  /* 0x0000001c1e1f7210 */ /* 0x000fe40007f7e1ff */
[----:B------:R-:W-:Y:S02]  /*73e0*/  IADD3.X R28, PT, PT, R33, RZ, RZ, P0, !PT ;  /* 0x000000ff211c7210 */ /* 0x000fe400007fe4ff */
[----:B------:R-:W-:-:S03]  /*73f0*/  ISETP.GE.U32.AND P0, PT, R31, R24, PT ;  /* 0x000000181f00720c */ /* 0x000fc60003f06070 */
[----:B------:R-:W-:-:S04]  /*7400*/  IMAD.X R28, RZ, RZ, R28, P2 ;  /* 0x000000ffff1c7224 */ /* 0x000fc800010e061c */
[----:B------:R-:W-:-:S05]  /*7410*/  IMAD R27, R28, R24, R27 ;  /* 0x000000181c1b7224 */ /* 0x000fca00078e021b */
[----:B------:R-:W-:Y:S02]  /*7420*/  IADD3.X R27, PT, PT, ~R27, R26, RZ, P3, !PT ;  /* 0x0000001a1b1b7210 */ /* 0x000fe40001ffe5ff */
[----:B------:R-:W-:Y:S02]  /*7430*/  IADD3 R26, P3, PT, R31, -R24, RZ ;  /* 0x800000181f1a7210 */ /* 0x000fe40007f7e0ff */
[----:B------:R-:W-:-:S04]  /*7440*/  ISETP.GE.U32.AND.EX P0, PT, R27, R25, PT, P0 ;  /* 0x000000191b00720c */ /* 0x000fc80003f06100 */
[----:B------:R-:W-:-:S04]  /*7450*/  SEL R31, R26, R31, P0 ;  /* 0x0000001f1a1f7207 */ /* 0x000fc80000000000 */
[----:B------:R-:W-:Y:S02]  /*7460*/  ISETP.GE.U32.AND P2, PT, R31, R24, PT ;  /* 0x000000181f00720c */ /* 0x000fe40003f46070 */
[----:B------:R-:W-:Y:S02]  /*7470*/  IADD3.X R24, PT, PT, R27, ~R25, RZ, P3, !PT ;  /* 0x800000191b187210 */ /* 0x000fe40001ffe4ff */
[----:B------:R-:W-:Y:S02]  /*7480*/  IADD3 R26, P3, PT, R29, 0x1, RZ ;  /* 0x000000011d1a7810 */ /* 0x000fe40007f7e0ff */
[----:B------:R-:W-:Y:S02]  /*7490*/  SEL R24, R24, R27, P0 ;  /* 0x0000001b18187207 */ /* 0x000fe40000000000 */
[----:B------:R-:W-:Y:S01]  /*74a0*/  SEL R26, R26, R29, P0 ;  /* 0x0000001d1a1a7207 */ /* 0x000fe20000000000 */
[----:B------:R-:W-:-:S05]  /*74b0*/  IMAD.X R27, RZ, RZ, R28, P3 ;  /* 0x000000ffff1b7224 */ /* 0x000fca00018e061c */
        /* <DEDUP_REMOVED lines=9> */
[----:B------:R-:W-:Y:S01]  /*7550*/  IMAD.MOV.U32 R13, RZ, RZ, 0x0 ;  /* 0x00000000ff0d7424 */ /* 0x000fe200078e00ff */
[----:B------:R-:W-:-:S02]  /*7560*/  IADD3.X R14, PT, PT, RZ, ~R27, RZ, P3, !PT ;  /* 0x8000001bff0e7210 */ /* 0x000fc40001ffe4ff */
[----:B------:R-:W-:Y:S02]  /*7570*/  ISETP.NE.AND.EX P0, PT, R11, RZ, PT, P0 ;  /* 0x000000ff0b00720c */ /* 0x000fe40003f05300 */
[----:B------:R-:W-:Y:S02]  /*7580*/  SEL R24, R24, R25, !P2 ;  /* 0x0000001918187207 */ /* 0x000fe40005000000 */
[----:B------:R-:W-:Y:S02]  /*7590*/  SEL R14, R14, R27, !P2 ;  /* 0x0000001b0e0e7207 */ /* 0x000fe40005000000 */
[----:B------:R-:W-:Y:S02]  /*75a0*/  SEL R24, R24, 0xffffffff, P0 ;  /* 0xffffffff18187807 */ /* 0x000fe40000000000 */
[----:B------:R-:W-:Y:S01]  /*75b0*/  SEL R25, R14, 0xffffffff, P0 ;  /* 0xffffffff0e197807 */ /* 0x000fe20000000000 */
[----:B------:R-:W-:Y:S06]  /*75c0*/  RET.REL.NODEC R12 `(contiguous_reducel32_f64) ;  /* 0xffffff880c8c7950 */ /* 0x000fec0003c3ffff */
        .weak           $__internal_435_$__cuda_sm20_rem_s64
        .type           $__internal_435_$__cuda_sm20_rem_s64,@function
        .size           $__internal_435_$__cuda_sm20_rem_s64,($contiguous_reducel32_f64$__internal_accurate_pow - $__internal_435_$__cuda_sm20_rem_s64)
$__internal_435_$__cuda_sm20_rem_s64:
        /* <DEDUP_REMOVED lines=54> */
[-C--:B------:R-:W-:Y:S01]  /*7930*/  ISETP.GE.U32.AND P0, PT, R29, R6.reuse, PT ;  /* 0x000000061d00720c */ /* 0x080fe20003f06070 */
[----:B------:R-:W-:Y:S02]  /*7940*/  HFMA2 R27, -RZ, RZ, 0, 0 ;  /* 0x00000000ff1b7431 */ /* 0x000fe400000001ff */
        /* <DEDUP_REMOVED lines=16> */
[----:B------:R-:W-:-:S04]  /*7a50*/  ISETP.NE.AND.EX P0, PT, R21, RZ, PT, P0 ;  /* 0x000000ff1500720c */ /* 0x000fc80003f05300 */
[----:B------:R-:W-:Y:S02]  /*7a60*/  SEL R7, R12, R7, !P1 ;  /* 0x000000070c077207 */ /* 0x000fe40004800000 */
[----:B------:R-:W-:Y:S02]  /*7a70*/  SEL R6, R6, 0xffffffff, P0 ;  /* 0xffffffff06067807 */ /* 0x000fe40000000000 */
[----:B------:R-:W-:Y:S01]  /*7a80*/  SEL R7, R7, 0xffffffff, P0 ;  /* 0xffffffff07077807 */ /* 0x000fe20000000000 */
[----:B------:R-:W-:Y:S06]  /*7a90*/  RET.REL.NODEC R26 `(contiguous_reducel32_f64) ;  /* 0xffffff841a587950 */ /* 0x000fec0003c3ffff */
        .type           $contiguous_reducel32_f64$__internal_accurate_pow,@function
        .size           $contiguous_reducel32_f64$__internal_accurate_pow,(.L_x_30753 - $contiguous_reducel32_f64$__internal_accurate_pow)
$contiguous_reducel32_f64$__internal_accurate_pow:
[----:B------:R-:W-:Y:S01]  /*7aa0*/  ISETP.GT.U32.AND P0, PT, R33, 0xfffff, PT ;  /* 0x000fffff2100780c */ /* 0x000fe20003f04070 */
[----:B------:R-:W-:Y:S01]  /*7ab0*/  IMAD.MOV.U32 R9, RZ, RZ, R33 ;  /* 0x000000ffff097224 */ /* 0x000fe200078e0021 */
[----:B------:R-:W-:Y:S01]  /*7ac0*/  MOV R8, R28 ;  /* 0x0000001c00087202 */ /* 0x000fe20000000f00 */
[----:B------:R-:W-:Y:S01]  /*7ad0*/  IMAD.MOV.U32 R20, RZ, RZ, RZ ;  /* 0x000000ffff147224 */ /* 0x000fe200078e00ff */
[----:B------:R-:W-:Y:S01]  /*7ae0*/  MOV R10, R33 ;  /* 0x00000021000a7202 */ /* 0x000fe20000000f00 */
[----:B------:R-:W-:Y:S01]  /*7af0*/  HFMA2 R13, -RZ, RZ, 1.703125, -23840 ;  /* 0x3ed0f5d2ff0d7431 */ /* 0x000fe200000001ff */
[----:B------:R-:W-:Y:S01]  /*7b00*/  MOV R12, 0x41ad3b5a ;  /* 0x41ad3b5a000c7802 */ /* 0x000fe20000000f00 */
[----:B------:R-:W-:Y:S01]  /*7b10*/  UMOV UR8, 0x7d2cafe2 ;  /* 0x7d2cafe200087882 */ /* 0x000fe20000000000 */
[----:B------:R-:W-:Y:S01]  /*7b20*/  UMOV UR9, 0x3eb0f5ff ;  /* 0x3eb0f5ff00097882 */ /* 0x000fe20000000000 */
[----:B------:R-:W-:Y:S01]  /*7b30*/  UMOV UR10, 0x3b39803f ;  /* 0x3b39803f000a7882 */ /* 0x000fe20000000000 */
[----:B------:R-:W-:-:S03]  /*7b40*/  UMOV UR11, 0x3c7abc9e ;  /* 0x3c7abc9e000b7882 */ /* 0x000fc60000000000 */
[----:B------:R-:W-:-:S10]  /*7b50*/  @!P0 DMUL R8, R8, 1.80143985094819840000e+16 ;  /* 0x4350000008088828 */ /* 0x000fd40000000000 */
[----:B------:R-:W-:Y:S01]  /*7b60*/  @!P0 MOV R10, R9 ;  /* 0x00000009000a8202 */ /* 0x000fe20000000f00 */
[----:B------:R-:W-:-:S03]  /*7b70*/  @!P0 IMAD.MOV.U32 R28, RZ, RZ, R8 ;  /* 0x000000ffff1c8224 */ /* 0x000fc600078e0008 */
[----:B------:R-:W-:-:S04]  /*7b80*/  LOP3.LUT R10, R10, 0x800fffff, RZ, 0xc0, !PT ;  /* 0x800fffff0a0a7812 */ /* 0x000fc800078ec0ff */
[----:B------:R-:W-:-:S04]  /*7b90*/  LOP3.LUT R29, R10, 0x3ff00000, RZ, 0xfc, !PT ;  /* 0x3ff000000a1d7812 */ /* 0x000fc800078efcff */
[----:B------:R-:W-:-:S13]  /*7ba0*/  ISETP.GE.U32.AND P1, PT, R29, 0x3ff6a09f, PT ;  /* 0x3ff6a09f1d00780c */ /* 0x000fda0003f26070 */
[----:B------:R-:W-:-:S04]  /*7bb0*/  @P1 IADD3 R11, PT, PT, R29, -0x100000, RZ ;  /* 0xfff000001d0b1810 */ /* 0x000fc80007ffe0ff */
[----:B------:R-:W-:-:S06]  /*7bc0*/  @P1 MOV R29, R11 ;  /* 0x0000000b001d1202 */ /* 0x000fcc0000000f00 */
        /* <DEDUP_REMOVED lines=8> */
[-C--:B------:R-:W-:Y:S02]  /*7c50*/  DMUL R26, R10, R10.reuse ;  /* 0x0000000a0a1a7228 */ /* 0x080fe40000000000 */
[----:B------:R-:W-:Y:S02]  /*7c60*/  DADD R18, R28, -R10 ;  /* 0x000000001c127229 */ /* 0x000fe4000000080a */
[----:B------:R-:W-:-:S04]  /*7c70*/  DMUL R14, R10, R10 ;  /* 0x0000000a0a0e7228 */ /* 0x000fc80000000000 */
[----:B------:R-:W-:Y:S01]  /*7c80*/  DFMA R12, R26, UR8, R12 ;  /* 0x000000081a0c7c2b */ /* 0x000fe2000800000c */
[----:B------:R-:W-:Y:S01]  /*7c90*/  UMOV UR8, 0x75488a3f ;  /* 0x75488a3f00087882 */ /* 0x000fe20000000000 */
[----:B------:R-:W-:Y:S01]  /*7ca0*/  UMOV UR9, 0x3ef3b20a ;  /* 0x3ef3b20a00097882 */ /* 0x000fe20000000000 */
[----:B------:R-:W-:-:S05]  /*7cb0*/  DADD R18, R18, R18 ;  /* 0x0000000012127229 */ /* 0x000fca0000000012 */
        /* <DEDUP_REMOVED lines=11> */
[----:B------:R-:W-:Y:S01]  /*7d70*/  VIADD R29, R19, 0x100000 ;  /* 0x00100000131d7836 */ /* 0x000fe20000000000 */
[----:B------:R-:W-:Y:S02]  /*7d80*/  MOV R28, R18 ;  /* 0x00000012001c7202 */ /* 0x000fe40000000f00 */
        /* <DEDUP_REMOVED lines=11> */
[C---:B------:R-:W-:Y:S02]  /*7e40*/  DMUL R16, R10.reuse, R14 ;  /* 0x0000000e0a107228 */ /* 0x040fe40000000000 */
[----:B------:R-:W-:-:S04]  /*7e50*/  DFMA R26, R10, R10, -R14 ;  /* 0x0000000a0a1a722b */ /* 0x000fc8000000080e */
[----:B------:R-:W-:Y:S01]  /*7e60*/  DADD R20, R24, -UR8 ;  /* 0x8000000818147e29 */ /* 0x000fe20008000000 */
[----:B------:R-:W-:Y:S01]  /*7e70*/  UMOV UR8, 0x80000000 ;  /* 0x8000000000087882 */ /* 0x000fe20000000000 */
[C---:B------:R-:W-:Y:S01]  /*7e80*/  DFMA R24, R10.reuse, R14, -R16 ;  /* 0x0000000e0a18722b */ /* 0x040fe20000000810 */
[----:B------:R-:W-:Y:S01]  /*7e90*/  UMOV UR9, 0x43300000 ;  /* 0x4330000000097882 */ /* 0x000fe20000000000 */
[----:B------:R-:W-:-:S04]  /*7ea0*/  DFMA R26, R10, R28, R26 ;  /* 0x0000001c0a1a722b */ /* 0x000fc8000000001a */
[----:B------:R-:W-:Y:S02]  /*7eb0*/  DADD R30, R12, R20 ;  /* 0x000000000c1e7229 */ /* 0x000fe40000000014 */
[----:B------:R-:W-:-:S06]  /*7ec0*/  DFMA R24, R18, R14, R24 ;  /* 0x0000000e1218722b */ /* 0x000fcc0000000018 */
[----:B------:R-:W-:Y:S02]  /*7ed0*/  DMUL R14, R30, R16 ;  /* 0x000000101e0e7228 */ /* 0x000fe40000000000 */
[----:B------:R-:W-:Y:S02]  /*7ee0*/  DFMA R24, R10, R26, R24 ;  /* 0x0000001a0a18722b */ /* 0x000fe40000000018 */
[----:B------:R-:W-:-:S04]  /*7ef0*/  DADD R26, R12, -R30 ;  /* 0x000000000c1a7229 */ /* 0x000fc8000000081e */
[----:B------:R-:W-:-:S04]  /*7f00*/  DFMA R12, R30, R16, -R14 ;  /* 0x000000101e0c722b */ /* 0x000fc8000000080e */
[----:B------:R-:W-:-:S04]  /*7f10*/  DADD R26, R20, R26 ;  /* 0x00000000141a7229 */ /* 0x000fc8000000001a */
[----:B------:R-:W-:-:S08]  /*7f20*/  DFMA R12, R30, R24, R12 ;  /* 0x000000181e0c722b */ /* 0x000fd0000000000c */
[----:B------:R-:W-:-:S08]  /*7f30*/  DFMA R26, R26, R16, R12 ;  /* 0x000000101a1a722b */ /* 0x000fd0000000000c */
[----:B------:R-:W-:-:S08]  /*7f40*/  DADD R16, R14, R26 ;  /* 0x000000000e107229 */ /* 0x000fd0000000001a */
[--C-:B------:R-:W-:Y:S02]  /*7f50*/  DADD R12, R10, R16.reuse ;  /* 0x000000000a0c7229 */ /* 0x100fe40000000010 */
[----:B------:R-:W-:-:S06]  /*7f60*/  DADD R14, R14, -R16 ;  /* 0x000000000e0e7229 */ /* 0x000fcc0000000810 */
[----:B------:R-:W-:Y:S02]  /*7f70*/  DADD R10, R10, -R12 ;  /* 0x000000000a0a7229 */ /* 0x000fe4000000080c */
[----:B------:R-:W-:-:S06]  /*7f80*/  DADD R14, R26, R14 ;  /* 0x000000001a0e7229 */ /* 0x000fcc000000000e */
[----:B------:R-:W-:Y:S01]  /*7f90*/  DADD R10, R16, R10 ;  /* 0x00000000100a7229 */ /* 0x000fe2000000000a */
[----:B------:R-:W-:Y:S02]  /*7fa0*/  SHF.R.U32.HI R16, RZ, 0x14, R33 ;  /* 0x00000014ff107819 */ /* 0x000fe40000011621 */
[----:B------:R-:W-:-:S05]  /*7fb0*/  @!P0 LEA.HI R16, R9, 0xffffffca, RZ, 0xc ;  /* 0xffffffca09108811 */ /* 0x000fca00078f60ff */
[----:B------:R-:W-:Y:S01]  /*7fc0*/  DADD R10, R14, R10 ;  /* 0x000000000e0a7229 */ /* 0x000fe2000000000a */
[C---:B------:R-:W-:Y:S01]  /*7fd0*/  IADD3 R8, PT, PT, R16.reuse, -0x3ff, RZ ;  /* 0xfffffc0110087810 */ /* 0x040fe20007ffe0ff */
[----:B------:R-:W-:-:S06]  /*7fe0*/  @P1 VIADD R8, R16, 0xfffffc02 ;  /* 0xfffffc0210081836 */ /* 0x000fcc0000000000 */
[----:B------:R-:W-:Y:S01]  /*7ff0*/  DADD R18, R18, R10 ;  /* 0x0000000012127229 */ /* 0x000fe2000000000a */
[----:B------:R-:W-:Y:S01]  /*8000*/  HFMA2 R11, -RZ, RZ, 3.59375, 0 ;  /* 0x43300000ff0b7431 */ /* 0x000fe200000001ff */
[----:B------:R-:W-:-:S06]  /*8010*/  LOP3.LUT R10, R8, 0x80000000, RZ, 0x3c, !PT ;  /* 0x80000000080a7812 */ /* 0x000fcc00078e3cff */
[----:B------:R-:W-:Y:S02]  /*8020*/  DADD R14, R12, R18 ;  /* 0x000000000c0e7229 */ /* 0x000fe40000000012 */
[----:B------:R-:W-:Y:S01]  /*8030*/  DADD R10, R10, -UR8 ;  /* 0x800000080a0a7e29 */ /* 0x000fe20008000000 */
[----:B------:R-:W-:Y:S01]  /*8040*/  UMOV UR8, 0xfefa39ef ;  /* 0xfefa39ef00087882 */ /* 0x000fe20000000000 */
[----:B------:R-:W-:-:S04]  /*8050*/  UMOV UR9, 0x3fe62e42 ;  /* 0x3fe62e4200097882 */ /* 0x000fc80000000000 */
[--C-:B------:R-:W-:Y:S02]  /*8060*/  DADD R16, R12, -R14.reuse ;  /* 0x000000000c107229 */ /* 0x100fe4000000080e */
[----:B------:R-:W-:-:S06]  /*8070*/  DFMA R8, R10, UR8, R14 ;  /* 0x000000080a087c2b */ /* 0x000fcc000800000e */
[----:B------:R-:W-:Y:S02]  /*8080*/  DADD R16, R18, R16 ;  /* 0x0000000012107229 */ /* 0x000fe40000000010 */
[----:B------:R-:W-:-:S08]  /*8090*/  DFMA R12, R10, -UR8, R8 ;  /* 0x800000080a0c7c2b */ /* 0x000fd00008000008 */
        /* <DEDUP_REMOVED lines=8> */
[----:B------:R-:W-:Y:S01]  /*8120*/  MOV R8, 0x652b82fe ;  /* 0x652b82fe00087802 */ /* 0x000fe20000000f00 */
[----:B------:R-:W-:-:S06]  /*8130*/  IMAD.MOV.U32 R9, RZ, RZ, 0x3ff71547 ;  /* 0x3ff71547ff097424 */ /* 0x000fcc00078e00ff */
[----:B------:R-:W-:-:S08]  /*8140*/  DFMA R12, R12, 3, R10 ;  /* 0x400800000c0c782b */ /* 0x000fd0000000000a */
[----:B------:R-:W-:-:S08]  /*8150*/  DADD R10, R18, R12 ;  /* 0x00000000120a7229 */ /* 0x000fd0000000000c */
[----:B------:R-:W-:Y:S02]  /*8160*/  DFMA R8, R10, R8, 6.75539944105574400000e+15 ;  /* 0x433800000a08742b */ /* 0x000fe40000000008 */
[----:B------:R-:W-:-:S06]  /*8170*/  FSETP.GEU.AND P0, PT, |R11|, 4.1917929649353027344, PT ;  /* 0x4086232b0b00780b */ /* 0x000fcc0003f0e200 */
        /* <DEDUP_REMOVED lines=35> */
[----:B------:R-:W-:Y:S02]  /*83b0*/  DFMA R16, R14, R16, 1 ;  /* 0x3ff000000e10742b */ /* 0x000fe40000000010 */
[----:B------:R-:W-:-:S08]  /*83c0*/  DADD R14, R18, -R10 ;  /* 0x00000000120e7229 */ /* 0x000fd0000000080a */
[----:B------:R-:W-:Y:S01]  /*83d0*/  DADD R14, R12, R14 ;  /* 0x000000000c0e7229 */ /* 0x000fe2000000000e */
[----:B------:R-:W-:Y:S01]  /*83e0*/  IMAD R13, R8, 0x100000, R17 ;  /* 0x00100000080d7824 */ /* 0x000fe200078e0211 */
[----:B------:R-:W-:Y:S01]  /*83f0*/  MOV R12, R16 ;  /* 0x00000010000c7202 */ /* 0x000fe20000000f00 */
[----:B------:R-:W-:Y:S08]  /*8400*/  @!P0 BRA `(.L_x_21338) ;  /* 0x0000000000308947 */ /* 0x000ff00003800000 */
        /* <DEDUP_REMOVED lines=12> */
.L_x_21338:
[----:B------:R-:W-:Y:S01]  /*84d0*/  DFMA R14, R14, R12, R12 ;  /* 0x0000000c0e0e722b */ /* 0x000fe2000000000c */
[----:B------:R-:W-:Y:S01]  /*84e0*/  MOV R33, 0x0 ;  /* 0x0000000000217802 */ /* 0x000fe20000000f00 */
[----:B------:R-:W-:-:S08]  /*84f0*/  DSETP.NEU.AND P0, PT, |R12|, +INF , PT ;  /* 0x7ff000000c00742a */ /* 0x000fd00003f0d200 */
[----:B------:R-:W-:Y:S02]  /*8500*/  FSEL R12, R12, R14, !P0 ;  /* 0x0000000e0c0c7208 */ /* 0x000fe40004000000 */
[----:B------:R-:W-:Y:S01]  /*8510*/  FSEL R13, R13, R15, !P0 ;  /* 0x0000000f0d0d7208 */ /* 0x000fe20004000000 */
[----:B------:R-:W-:Y:S06]  /*8520*/  RET.REL.NODEC R32 `(contiguous_reducel32_f64) ;  /* 0xffffff7820b47950 */ /* 0x000fec0003c3ffff */
.L_x_21339:
        /* <DEDUP_REMOVED lines=13> */
.L_x_30753:


//--------------------- .text.uncontiguous_cumulate_reducel3_f64 --------------------------
	.section	.text.uncontiguous_cumulate_reducel3_f64,"ax",@progbits
	.align	128
        .global         uncontiguous_cumulate_reducel3_f64
        .type           uncontiguous_cumulate_reducel3_f64,@function
        .size           uncontiguous_cumulate_reducel3_f64,(.L_x_30755 - uncontiguous_cumulate_reducel3_f64)
        .other          uncontiguous_cumulate_reducel3_f64,@"STO_CUDA_ENTRY STV_DEFAULT"
uncontiguous_cumulate_reducel3_f64:
.text.uncontiguous_cumulate_reducel3_f64:
        /* <DEDUP_REMOVED lines=41> */
.L_x_21368:
        /* <DEDUP_REMOVED lines=33> */
.L_x_21345:
[----:B------:R-:W-:Y:S01]  /*04a0*/  IMAD.MOV.U32 R29, RZ, RZ, R14 ;  /* 0x000000ffff1d7224 */ /* 0x000fe200078e000e */
[----:B------:R-:W-:Y:S01]  /*04b0*/  MOV R26, R15 ;  /* 0x0000000f001a7202 */ /* 0x000fe20000000f00 */
[----:B------:R-:W-:Y:S01]  /*04c0*/  IMAD.MOV.U32 R13, RZ, RZ, R16 ;  /* 0x000000ffff0d7224 */ /* 0x000fe200078e0010 */
[----:B------:R-:W-:Y:S02]  /*04d0*/  MOV R12, R17 ;  /* 0x00000011000c7202 */ /* 0x000fe40000000f00 */
[----:B------:R-:W-:-:S07]  /*04e0*/  MOV R11, 0x500 ;  /* 0x00000500000b7802 */ /* 0x000fce0000000f00 */
[----:B------:R-:W-:Y:S05]  /*04f0*/  CALL.REL.NOINC `($__internal_436_$__cuda_sm20_div_s64) ;  /* 0x0000006400d07944 */ /* 0x000fea0003c00000 */
        /* <DEDUP_REMOVED lines=9> */
.L_x_21346:
[----:B------:R-:W-:Y:S05]  /*0590*/  BSYNC.RECONVERGENT B1 ;  /* 0x0000000000017941 */ /* 0x000fea0003800200 */
.L_x_21344:
        /* <DEDUP_REMOVED lines=36> */
.L_x_21348:
[----:B------:R-:W-:Y:S01]  /*07e0*/  IMAD.MOV.U32 R29, RZ, RZ, R7 ;  /* 0x000000ffff1d7224 */ /* 0x000fe200078e0007 */
[----:B------:R-:W-:Y:S01]  /*07f0*/  MOV R26, R8 ;  /* 0x00000008001a7202 */ /* 0x000fe20000000f00 */
[----:B------:R-:W-:Y:S01]  /*0800*/  IMAD.MOV.U32 R13, RZ, RZ, R16 ;  /* 0x000000ffff0d7224 */ /* 0x000fe200078e0010 */
[----:B------:R-:W-:Y:S02]  /*0810*/  MOV R12, R17 ;  /* 0x00000011000c7202 */ /* 0x000fe40000000f00 */
[----:B------:R-:W-:-:S07]  /*0820*/  MOV R11, 0x840 ;  /* 0x00000840000b7802 */ /* 0x000fce0000000f00 */
[----:B------:R-:W-:Y:S05]  /*0830*/  CALL.REL.NOINC `($__internal_436_$__cuda_sm20_div_s64) ;  /* 0x0000006400007944 */ /* 0x000fea0003c00000 */
        /* <DEDUP_REMOVED lines=10> */
.L_x_21349:
[----:B------:R-:W-:Y:S05]  /*08e0*/  BSYNC.RECONVERGENT B1 ;  /* 0x0000000000017941 */ /* 0x000fea0003800200 */
.L_x_21347:
        /* <DEDUP_REMOVED lines=37> */
.L_x_21351:
[----:B------:R-:W-:Y:S01]  /*0b40*/  MOV R29, R14 ;  /* 0x0000000e001d7202 */ /* 0x000fe20000000f00 */
[----:B------:R-:W-:Y:S01]  /*0b50*/  IMAD.MOV.U32 R26, RZ, RZ, R15 ;  /* 0x000000ffff1a7224 */ /* 0x000fe200078e000f */
[----:B------:R-:W-:Y:S01]  /*0b60*/  MOV R13, R16 ;  /* 0x00000010000d7202 */ /* 0x000fe20000000f00 */
[----:B------:R-:W-:Y:S01]  /*0b70*/  IMAD.MOV.U32 R12, RZ, RZ, R17 ;  /* 0x000000ffff0c7224 */ /* 0x000fe200078e0011 */
[----:B------:R-:W-:-:S07]  /*0b80*/  MOV R11, 0xba0 ;  /* 0x00000ba0000b7802 */ /* 0x000fce0000000f00 */
[----:B------:R-:W-:Y:S05]  /*0b90*/  CALL.REL.NOINC `($__internal_436_$__cuda_sm20_div_s64) ;  /* 0x0000006000287944 */ /* 0x000fea0003c00000 */
        /* <DEDUP_REMOVED lines=10> */
.L_x_21352:
[----:B------:R-:W-:Y:S05]  /*0c40*/  BSYNC.RECONVERGENT B1 ;  /* 0x0000000000017941 */ /* 0x000fea0003800200 */
.L_x_21350:
        /* <DEDUP_REMOVED lines=34> */
.L_x_21354:
        /* <DEDUP_REMOVED lines=16> */
.L_x_21355:
[----:B------:R-:W-:Y:S05]  /*0f70*/  BSYNC.RECONVERGENT B1 ;  /* 0x0000000000017941 */ /* 0x000fea0003800200 */
.L_x_21353:
        /* <DEDUP_REMOVED lines=37> */
.L_x_21357:
        /* <DEDUP_REMOVED lines=17> */
.L_x_21358:
[----:B------:R-:W-:Y:S05]  /*12e0*/  BSYNC.RECONVERGENT B1 ;  /* 0x0000000000017941 */ /* 0x000fea0003800200 */
.L_x_21356:
        /* <DEDUP_REMOVED lines=35> */
.L_x_21360:
        /* <DEDUP_REMOVED lines=16> */
.L_x_21361:
[----:B------:R-:W-:Y:S05]  /*1620*/  BSYNC.RECONVERGENT B1 ;  /* 0x0000000000017941 */ /* 0x000fea0003800200 */
.L_x_21359:
        /* <DEDUP_REMOVED lines=36> */
.L_x_21363:
[----:B------:R-:W-:Y:S01]  /*1870*/  MOV R29, R14 ;  /* 0x0000000e001d7202 */ /* 0x000fe20000000f00 */
[----:B------:R-:W-:Y:S01]  /*1880*/  IMAD.MOV.U32 R26, RZ, RZ, R15 ;  /* 0x000000ffff1a7224 */ /* 0x000fe200078e000f */
[----:B------:R-:W-:Y:S01]  /*1890*/  MOV R13, R16 ;  /* 0x00000010000d7202 */ /* 0x000fe20000000f00 */
[----:B------:R-:W-:Y:S01]  /*18a0*/  IMAD.MOV.U32 R12, RZ, RZ, R17 ;  /* 0x000000ffff0c7224 */ /* 0x000fe200078e0011 */
[----:B------:R-:W-:-:S07]  /*18b0*/  MOV R11, 0x18d0 ;  /* 0x000018d0000b7802 */ /* 0x000fce0000000f00 */
[----:B------:R-:W-:Y:S05]  /*18c0*/  CALL.REL.NOINC `($__internal_436_$__cuda_sm20_div_s64) ;  /* 0x0000005000dc7944 */ /* 0x000fea0003c00000 */
        /* <DEDUP_REMOVED lines=11> */
.L_x_21364:
[----:B------:R-:W-:Y:S05]  /*1980*/  BSYNC.RECONVERGENT B1 ;  /* 0x0000000000017941 */ /* 0x000fea0003800200 */
.L_x_21362:
        /* <DEDUP_REMOVED lines=36> */
.L_x_21366:
        /* <DEDUP_REMOVED lines=17> */
.L_x_21367:
[----:B------:R-:W-:Y:S05]  /*1ce0*/  BSYNC.RECONVERGENT B1 ;  /* 0x0000000000017941 */ /* 0x000fea0003800200 */
.L_x_21365:
        /* <DEDUP_REMOVED lines=10> */
.L_x_21343:
        /* <DEDUP_REMOVED lines=36> */
.L_x_21371:
[----:B------:R-:W-:Y:S01]  /*1fd0*/  MOV R29, R14 ;  /* 0x0000000e001d7202 */ /* 0x000fe20000000f00 */
[----:B------:R-:W-:Y:S01]  /*1fe0*/  IMAD.MOV.U32 R26, RZ, RZ, R15 ;  /* 0x000000ffff1a7224 */ /* 0x000fe200078e000f */
[----:B------:R-:W-:Y:S01]  /*1ff0*/  MOV R13, R16 ;  /* 0x00000010000d7202 */ /* 0x000fe20000000f00 */
[----:B------:R-:W-:Y:S01]  /*2000*/  IMAD.MOV.U32 R12, RZ, RZ, R17 ;  /* 0x000000ffff0c7224 */ /* 0x000fe200078e0011 */
[----:B------:R-:W-:-:S07]  /*2010*/  MOV R11, 0x2030 ;  /* 0x00002030000b7802 */ /* 0x000fce0000000f00 */
[----:B------:R-:W-:Y:S05]  /*2020*/  CALL.REL.NOINC `($__internal_436_$__cuda_sm20_div_s64) ;  /* 0x0000004c00047944 */ /* 0x000fea0003c00000 */
        /* <DEDUP_REMOVED lines=9> */
.L_x_21372:
[----:B------:R-:W-:Y:S05]  /*20c0*/  BSYNC.RECONVERGENT B1 ;  /* 0x0000000000017941 */ /* 0x000fea0003800200 */
.L_x_21370:
        /* <DEDUP_REMOVED lines=36> */
.L_x_21374:
        /* <DEDUP_REMOVED lines=17> */
.L_x_21375:
[----:B------:R-:W-:Y:S05]  /*2420*/  BSYNC.RECONVERGENT B1 ;  /* 0x0000000000017941 */ /* 0x000fea0003800200 */
.L_x_21373:
        /* <DEDUP_REMOVED lines=38> */
.L_x_21377:
        /* <DEDUP_REMOVED lines=16> */
.L_x_21378:
[----:B------:R-:W-:Y:S05]  /*2790*/  BSYNC.RECONVERGENT B1 ;  /* 0x0000000000017941 */ /* 0x000fea0003800200 */
.L_x_21376:
        /* <DEDUP_REMOVED lines=36> */
.L_x_21380:
        /* <DEDUP_REMOVED lines=16> */
.L_x_21381:
[----:B------:R-:W-:Y:S05]  /*2ae0*/  BSYNC.RECONVERGENT B1 ;  /* 0x0000000000017941 */ /* 0x000fea0003800200 */
.L_x_21379:
[----:B------:R-:W-:Y:S01]  /*2af0*/  IMAD R5, R5, R38, RZ ;  /* 0x0000002605057224 */ /* 0x000fe200078e02ff */
[----:B------:R-:W-:Y:S01]  /*2b00*/  IADD3 R9, PT, PT, R9, -0x2, RZ ;  /* 0xfffffffe09097810 */ /* 0x000fe20007ffe0ff */
[----:B------:R-:W-:Y:S02]  /*2b10*/  IMAD.MOV.U32 R34, RZ, RZ, R20 ;  /* 0x000000ffff227224 */ /* 0x000fe400078e0014 */
[-C--:B------:R-:W-:Y:S02]  /*2b20*/  IMAD R5, R39, R10.reuse, R5 ;  /* 0x0000000a27057224 */ /* 0x080fe400078e0205 */
[----:B------:R-:W-:-:S04]  /*2b30*/  IMAD.WIDE.U32 R34, R38, R10, R34 ;  /* 0x0000000a26227225 */ /* 0x000fc800078e0022 */
[----:B------:R-:W-:Y:S01]  /*2b40*/  IMAD.IADD R6, R35, 0x1, R5 ;  /* 0x0000000123067824 */ /* 0x000fe200078e0205 */
[----:B------:R-:W-:-:S07]  /*2b50*/  MOV R5, R34 ;  /* 0x0000002200057202 */ /* 0x000fce0000000f00 */
.L_x_21369:
        /* <DEDUP_REMOVED lines=31> */
.L_x_21383:
[----:B------:R-:W-:Y:S01]  /*2d50*/  IMAD.MOV.U32 R20, RZ, RZ, R14 ;  /* 0x000000ffff147224 */ /* 0x000fe200078e000e */
[----:B------:R-:W-:Y:S01]  /*2d60*/  MOV R24, R15 ;  /* 0x0000000f00187202 */ /* 0x000fe20000000f00 */
[----:B------:R-:W-:Y:S01]  /*2d70*/  IMAD.MOV.U32 R21, RZ, RZ, R16 ;  /* 0x000000ffff157224 */ /* 0x000fe200078e0010 */
[----:B------:R-:W-:Y:S02]  /*2d80*/  MOV R22, R17 ;  /* 0x0000001100167202 */ /* 0x000fe40000000f00 */
[----:B------:R-:W-:-:S07]  /*2d90*/  MOV R23, 0x2db0 ;  /* 0x00002db000177802 */ /* 0x000fce0000000f00 */
[----:B------:R-:W-:Y:S05]  /*2da0*/  CALL.REL.NOINC `($__internal_437_$__cuda_sm20_rem_s64) ;  /* 0x0000004000f47944 */ /* 0x000fea0003c00000 */
[----:B------:R-:W-:Y:S01]  /*2db0*/  IMAD.MOV.U32 R10, RZ, RZ, R12 ;  /* 0x000000ffff0a7224 */ /* 0x000fe200078e000c */
[----:B------:R-:W-:-:S07]  /*2dc0*/  MOV R11, R13 ;  /* 0x0000000d000b7202 */ /* 0x000fce0000000f00 */
.L_x_21384:
[----:B------:R-:W-:Y:S05]  /*2dd0*/  BSYNC.RECONVERGENT B1 ;  /* 0x0000000000017941 */ /* 0x000fea0003800200 */
.L_x_21382:
        /* <DEDUP_REMOVED lines=33> */
.L_x_21386:
[----:B------:R-:W-:Y:S01]  /*2ff0*/  MOV R21, R16 ;  /* 0x0000001000157202 */ /* 0x000fe20000000f00 */
[----:B------:R-:W-:Y:S01]  /*3000*/  IMAD.MOV.U32 R22, RZ, RZ, R17 ;  /* 0x000000ffff167224 */ /* 0x000fe200078e0011 */
[----:B------:R-:W-:Y:S01]  /*3010*/  MOV R20, R7 ;  /* 0x0000000700147202 */ /* 0x000fe20000000f00 */
[----:B------:R-:W-:Y:S01]  /*3020*/  IMAD.MOV.U32 R24, RZ, RZ, R8 ;  /* 0x000000ffff187224 */ /* 0x000fe200078e0008 */
[----:B------:R-:W-:-:S07]  /*3030*/  MOV R23, 0x3050 ;  /* 0x0000305000177802 */ /* 0x000fce0000000f00 */
[----:B------:R-:W-:Y:S05]  /*3040*/  CALL.REL.NOINC `($__internal_437_$__cuda_sm20_rem_s64) ;  /* 0x00000040004c7944 */ /* 0x000fea0003c00000 */
[----:B------:R-:W-:Y:S01]  /*3050*/  MOV R8, R12 ;  /* 0x0000000c00087202 */ /* 0x000fe20000000f00 */
[----:B------:R-:W-:-:S07]  /*3060*/  IMAD.MOV.U32 R9, RZ, RZ, R13 ;  /* 0x000000ffff097224 */ /* 0x000fce00078e000d */
.L_x_21387:
[----:B------:R-:W-:Y:S05]  /*3070*/  BSYNC.RECONVERGENT B1 ;  /* 0x0000000000017941 */ /* 0x000fea0003800200 */
.L_x_21385:
[----:B------:R-:W-:Y:S01]  /*3080*/  MOV R10, R5 ;  /* 0x00000005000a7202 */ /* 0x000fe20000000f00 */
[----:B------:R-:W-:Y:S02]  /*3090*/  IMAD R7, R9, R18, RZ ;  /* 0x0000001209077224 */ /* 0x000fe400078e02ff */
[----:B------:R-:W-:Y:S02]  /*30a0*/  IMAD.MOV.U32 R11, RZ, RZ, R6 ;  /* 0x000000ffff0b7224 */ /* 0x000fe400078e0006 */
[-C--:B------:R-:W-:Y:S02]  /*30b0*/  IMAD R7, R19, R8.reuse, R7 ;  /* 0x0000000813077224 */ /* 0x080fe400078e0207 */
[----:B------:R-:W-:-:S04]  /*30c0*/  IMAD.WIDE.U32 R10, R18, R8, R10 ;  /* 0x00000008120a7225 */ /* 0x000fc800078e000a */
[----:B------:R-:W-:Y:S01]  /*30d0*/  IMAD.MOV.U32 R5, RZ, RZ, R10 ;  /* 0x000000ffff057224 */ /* 0x000fe200078e000a */
[----:B------:R-:W-:-:S07]  /*30e0*/  IADD3 R6, PT, PT, R11, R7, RZ ;  /* 0x000000070b067210 */ /* 0x000fce0007ffe0ff */
.L_x_21342:
        /* <DEDUP_REMOVED lines=10> */
.L_x_21341:
        /* <DEDUP_REMOVED lines=20> */
.L_x_21415:
        /* <DEDUP_REMOVED lines=33> */
.L_x_21392:
[----:B------:R-:W-:Y:S01]  /*34e0*/  IMAD.MOV.U32 R29, RZ, RZ, R15 ;  /* 0x000000ffff1d7224 */ /* 0x000fe200078e000f */
[----:B------:R-:W-:Y:S01]  /*34f0*/  MOV R26, R14 ;  /* 0x0000000e001a7202 */ /* 0x000fe20000000f00 */
[----:B------:R-:W-:Y:S01]  /*3500*/  IMAD.MOV.U32 R13, RZ, RZ, R34 ;  /* 0x000000ffff0d7224 */ /* 0x000fe200078e0022 */
[----:B------:R-:W-:Y:S02]  /*3510*/  MOV R12, R35 ;  /* 0x00000023000c7202 */ /* 0x000fe40000000f00 */
[----:B------:R-:W-:-:S07]  /*3520*/  MOV R11, 0x3540 ;  /* 0x00003540000b7802 */ /* 0x000fce0000000f00 */
[----:B-123--:R-:W-:Y:S05]  /*3530*/  CALL.REL.NOINC `($__internal_436_$__cuda_sm20_div_s64) ;  /* 0x0000003400c07944 */ /* 0x00efea0003c00000 */
        /* <DEDUP_REMOVED lines=11> */
.L_x_21393:
[----:B------:R-:W-:Y:S05]  /*35f0*/  BSYNC.RECONVERGENT B1 ;  /* 0x0000000000017941 */ /* 0x000fea0003800200 */
.L_x_21391:
        /* <DEDUP_REMOVED lines=39> */
.L_x_21395:
[----:B------:R-:W-:Y:S01]  /*3870*/  IMAD.MOV.U32 R29, RZ, RZ, R34 ;  /* 0x000000ffff1d7224 */ /* 0x000fe200078e0022 */
[----:B------:R-:W-:Y:S01]  /*3880*/  MOV R26, R35 ;  /* 0x00000023001a7202 */ /* 0x000fe20000000f00 */
[----:B------:R-:W-:Y:S01]  /*3890*/  IMAD.MOV.U32 R13, RZ, RZ, R36 ;  /* 0x000000ffff0d7224 */ /* 0x000fe200078e0024 */
[----:B------:R-:W-:Y:S02]  /*38a0*/  MOV R12, R37 ;  /* 0x00000025000c7202 */ /* 0x000fe40000000f00 */
[----:B------:R-:W-:-:S07]  /*38b0*/  MOV R11, 0x38d0 ;  /* 0x000038d0000b7802 */ /* 0x000fce0000000f00 */
[----:B-1----:R-:W-:Y:S05]  /*38c0*/  CALL.REL.NOINC `($__internal_436_$__cuda_sm20_div_s64) ;  /* 0x0000003000dc7944 */ /* 0x002fea0003c00000 */
        /* <DEDUP_REMOVED lines=11> */
.L_x_21396:
[----:B------:R-:W-:Y:S05]  /*3980*/  BSYNC.RECONVERGENT B1 ;  /* 0x0000000000017941 */ /* 0x000fea0003800200 */
.L_x_21394:
        /* <DEDUP_REMOVED lines=38> */
.L_x_21398:
[----:B------:R-:W-:Y:S01]  /*3bf0*/  MOV R29, R34 ;  /* 0x00000022001d7202 */ /* 0x000fe20000000f00 */
[----:B------:R-:W-:Y:S01]  /*3c00*/  IMAD.MOV.U32 R26, RZ, RZ, R35 ;  /* 0x000000ffff1a7224 */ /* 0x000fe200078e0023 */
[----:B------:R-:W-:Y:S01]  /*3c10*/  MOV R13, R36 ;  /* 0x00000024000d7202 */ /* 0x000fe20000000f00 */
[----:B------:R-:W-:Y:S01]  /*3c20*/  IMAD.MOV.U32 R12, RZ, RZ, R37 ;  /* 0x000000ffff0c7224 */ /* 0x000fe200078e0025 */
[----:B------:R-:W-:-:S07]  /*3c30*/  MOV R11, 0x3c50 ;  /* 0x00003c50000b7802 */ /* 0x000fce0000000f00 */
[----:B-1----:R-:W-:Y:S05]  /*3c40*/  CALL.REL.NOINC `($__internal_436_$__cuda_sm20_div_s64) ;  /* 0x0000002c00fc7944 */ /* 0x002fea0003c00000 */
        /* <DEDUP_REMOVED lines=11> */
.L_x_21399:
[----:B------:R-:W-:Y:S05]  /*3d00*/  BSYNC.RECONVERGENT B1 ;  /* 0x0000000000017941 */ /* 0x000fea0003800200 */
.L_x_21397:
        /* <DEDUP_REMOVED lines=38> */
.L_x_21401:
        /* <DEDUP_REMOVED lines=17> */
.L_x_21402:
[----:B------:R-:W-:Y:S05]  /*4080*/  BSYNC.RECONVERGENT B1 ;  /* 0x0000000000017941 */ /* 0x000fea0003800200 */
.L_x_21400:
        /* <DEDUP_REMOVED lines=39> */
.L_x_21404:
        /* <DEDUP_REMOVED lines=17> */
.L_x_21405:
[----:B------:R-:W-:Y:S05]  /*4410*/  BSYNC.RECONVERGENT B1 ;  /* 0x0000000000017941 */ /* 0x000fea0003800200 */
.L_x_21403:
        /* <DEDUP_REMOVED lines=38> */
.L_x_21407:
        /* <DEDUP_REMOVED lines=17> */
.L_x_21408:
[----:B------:R-:W-:Y:S05]  /*4790*/  BSYNC.RECONVERGENT B1 ;  /* 0x0000000000017941 */ /* 0x000fea0003800200 */
.L_x_21406:
        /* <DEDUP_REMOVED lines=38> */
.L_x_21410:
        /* <DEDUP_REMOVED lines=17> */
.L_x_21411:
[----:B------:R-:W-:Y:S05]  /*4b10*/  BSYNC.RECONVERGENT B1 ;  /* 0x0000000000017941 */ /* 0x000fea0003800200 */
.L_x_21409:
        /* <DEDUP_REMOVED lines=36> */
.L_x_21413:
        /* <DEDUP_REMOVED lines=17> */
.L_x_21414:
[----:B------:R-:W-:Y:S05]  /*4e70*/  BSYNC.RECONVERGENT B1 ;  /* 0x0000000000017941 */ /* 0x000fea0003800200 */
.L_x_21412:
        /* <DEDUP_REMOVED lines=12> */
.L_x_21390:
        /* <DEDUP_REMOVED lines=35> */
.L_x_21418:
        /* <DEDUP_REMOVED lines=17> */
.L_x_21419:
[----:B------:R-:W-:Y:S05]  /*5280*/  BSYNC.RECONVERGENT B1 ;  /* 0x0000000000017941 */ /* 0x000fea0003800200 */
.L_x_21417:
        /* <DEDUP_REMOVED lines=41> */
.L_x_21421:
[----:B------:R-:W-:Y:S01]  /*5520*/  MOV R29, R18 ;  /* 0x00000012001d7202 */ /* 0x000fe20000000f00 */
[----:B------:R-:W-:Y:S01]  /*5530*/  IMAD.MOV.U32 R13, RZ, RZ, R16 ;  /* 0x000000ffff0d7224 */ /* 0x000fe200078e0010 */
[----:B------:R-:W-:Y:S02]  /*5540*/  MOV R26, R19 ;  /* 0x00000013001a7202 */ /* 0x000fe40000000f00 */
[----:B------:R-:W-:Y:S02]  /*5550*/  MOV R12, R17 ;  /* 0x00000011000c7202 */ /* 0x000fe40000000f00 */
[----:B------:R-:W-:-:S07]  /*5560*/  MOV R11, 0x5580 ;  /* 0x00005580000b7802 */ /* 0x000fce0000000f00 */
[----:B------:R-:W-:Y:S05]  /*5570*/  CALL.REL.NOINC `($__internal_436_$__cuda_sm20_div_s64) ;  /* 0x0000001400b07944 */ /* 0x000fea0003c00000 */
        /* <DEDUP_REMOVED lines=11> */
.L_x_21422:
[----:B------:R-:W-:Y:S05]  /*5630*/  BSYNC.RECONVERGENT B1 ;  /* 0x0000000000017941 */ /* 0x000fea0003800200 */
.L_x_21420:
        /* <DEDUP_REMOVED lines=40> */
.L_x_21424:
[----:B------:R-:W-:Y:S01]  /*58c0*/  MOV R29, R18 ;  /* 0x00000012001d7202 */ /* 0x000fe20000000f00 */
[----:B------:R-:W-:Y:S01]  /*58d0*/  IMAD.MOV.U32 R26, RZ, RZ, R19 ;  /* 0x000000ffff1a7224 */ /* 0x000fe200078e0013 */
[----:B------:R-:W-:Y:S02]  /*58e0*/  MOV R13, R20 ;  /* 0x00000014000d7202 */ /* 0x000fe40000000f00 */
[----:B------:R-:W-:Y:S02]  /*58f0*/  MOV R12, R21 ;  /* 0x00000015000c7202 */ /* 0x000fe40000000f00 */
[----:B------:R-:W-:-:S07]  /*5900*/  MOV R11, 0x5920 ;  /* 0x00005920000b7802 */ /* 0x000fce0000000f00 */
[----:B------:R-:W-:Y:S05]  /*5910*/  CALL.REL.NOINC `($__internal_436_$__cuda_sm20_div_s64) ;  /* 0x0000001000c87944 */ /* 0x000fea0003c00000 */
        /* <DEDUP_REMOVED lines=11> */
.L_x_21425:
[----:B------:R-:W-:Y:S05]  /*59d0*/  BSYNC.RECONVERGENT B1 ;  /* 0x0000000000017941 */ /* 0x000fea0003800200 */
.L_x_21423:
        /* <DEDUP_REMOVED lines=39> */
.L_x_21427:
[----:B------:R-:W-:Y:S01]  /*5c50*/  MOV R29, R18 ;  /* 0x00000012001d7202 */ /* 0x000fe20000000f00 */
[----:B------:R-:W-:Y:S01]  /*5c60*/  IMAD.MOV.U32 R26, RZ, RZ, R19 ;  /* 0x000000ffff1a7224 */ /* 0x000fe200078e0013 */
[----:B------:R-:W-:Y:S02]  /*5c70*/  MOV R13, R20 ;  /* 0x00000014000d7202 */ /* 0x000fe40000000f00 */
[----:B------:R-:W-:Y:S02]  /*5c80*/  MOV R12, R21 ;  /* 0x00000015000c7202 */ /* 0x000fe40000000f00 */
[----:B------:R-:W-:-:S07]  /*5c90*/  MOV R11, 0x5cb0 ;  /* 0x00005cb0000b7802 */ /* 0x000fce0000000f00 */
[----:B------:R-:W-:Y:S05]  /*5ca0*/  CALL.REL.NOINC `($__internal_436_$__cuda_sm20_div_s64) ;  /* 0x0000000c00e47944 */ /* 0x000fea0003c00000 */
        /* <DEDUP_REMOVED lines=11> */
.L_x_21428:
[----:B------:R-:W-:Y:S05]  /*5d60*/  BSYNC.RECONVERGENT B1 ;  /* 0x0000000000017941 */ /* 0x000fea0003800200 */
.L_x_21426:
        /* <DEDUP_REMOVED lines=10> */
.L_x_21416:
        /* <DEDUP_REMOVED lines=34> */
.L_x_21431:
        /* <DEDUP_REMOVED lines=17> */
.L_x_21432:
[----:B------:R-:W-:Y:S05]  /*6140*/  BSYNC.RECONVERGENT B1 ;  /* 0x0000000000017941 */ /* 0x000fea0003800200 */
.L_x_21430:
        /* <DEDUP_REMOVED lines=41> */
.L_x_21434:
        /* <DEDUP_REMOVED lines=17> */
.L_x_21435:
[----:B------:R-:W-:Y:S05]  /*64f0*/  BSYNC.RECONVERGENT B1 ;  /* 0x0000000000017941 */ /* 0x000fea0003800200 */
.L_x_21433:
        /* <DEDUP_REMOVED lines=10> */
.L_x_21429:
        /* <DEDUP_REMOVED lines=31> */
.L_x_21437:
[----:B------:R-:W-:Y:S01]  /*6790*/  MOV R21, R10 ;  /* 0x0000000a00157202 */ /* 0x000fe20000000f00 */
[----:B------:R-:W-:Y:S01]  /*67a0*/  IMAD.MOV.U32 R20, RZ, RZ, R15 ;  /* 0x000000ffff147224 */ /* 0x000fe200078e000f */
[----:B------:R-:W-:Y:S02]  /*67b0*/  MOV R22, R11 ;  /* 0x0000000b00167202 */ /* 0x000fe40000000f00 */
[----:B------:R-:W-:Y:S02]  /*67c0*/  MOV R24, R14 ;  /* 0x0000000e00187202 */ /* 0x000fe40000000f00 */
[----:B------:R-:W-:-:S07]  /*67d0*/  MOV R23, 0x67f0 ;  /* 0x000067f000177802 */ /* 0x000fce0000000f00 */
[----:B------:R-:W-:Y:S05]  /*67e0*/  CALL.REL.NOINC `($__internal_437_$__cuda_sm20_rem_s64) ;  /* 0x0000000800647944 */ /* 0x000fea0003c00000 */
[----:B------:R-:W-:Y:S01]  /*67f0*/  MOV R10, R12 ;  /* 0x0000000c000a7202 */ /* 0x000fe20000000f00 */
[----:B------:R-:W-:-:S07]  /*6800*/  IMAD.MOV.U32 R11, RZ, RZ, R13 ;  /* 0x000000ffff0b7224 */ /* 0x000fce00078e000d */
.L_x_21438:
[----:B------:R-:W-:Y:S05]  /*6810*/  BSYNC.RECONVERGENT B1 ;  /* 0x0000000000017941 */ /* 0x000fea0003800200 */
.L_x_21436:
        /* <DEDUP_REMOVED lines=10> */
.L_x_21389:
[----:B------:R-:W0:Y:S02]  /*68c0*/  LDCU.64 UR4, c[0x0][0x388] ;  /* 0x00007100ff0477ac */ /* 0x000e240008000a00 */
[----:B0-----:R-:W-:-:S04]  /*68d0*/  LEA R8, P0, R7, UR4, 0x3 ;  /* 0x0000000407087c11 */ /* 0x001fc8000f8018ff */
[----:B------:R-:W-:-:S05]  /*68e0*/  LEA.HI.X R9, R7, UR5, R6, 0x3, P0 ;  /* 0x0000000507097c11 */ /* 0x000fca00080f1c06 */
[----:B------:R-:W2:Y:S04]  /*68f0*/  LDG.E.64 R6, desc[UR6][R8.64] ;  /* 0x0000000608067981 */ /* 0x000ea8000c1e1b00 */
[----:B--2---:R0:W-:Y:S02]  /*6900*/  STS.64 [R3], R6 ;  /* 0x0000000603007388 */ /* 0x0041e40000000a00 */
.L_x_21388:
[----:B------:R-:W-:Y:S05]  /*6910*/  BSYNC.RECONVERGENT B0 ;  /* 0x0000000000007941 */ /* 0x000fea0003800200 */
.L_x_21340:
[----:B------:R-:W-:Y:S01]  /*6920*/  BAR.SYNC.DEFER_BLOCKING 0x0 ;  /* 0x0000000000007b1d */ /* 0x000fe20000010000 */
[----:B------:R-:W-:Y:S02]  /*6930*/  ISETP.GE.U32.AND P0, PT, R4, 0x42, PT ;  /* 0x000000420400780c */ /* 0x000fe40003f06070 */
[----:B------:R-:W-:-:S11]  /*6940*/  ISETP.GT.U32.AND P1, PT, R2, 0x1f, PT ;  /* 0x0000001f0200780c */ /* 0x000fd60003f24070 */
[----:B------:R-:W-:Y:S05]  /*6950*/  @!P0 BRA `(.L_x_21439) ;  /* 0x00000000002c8947 */ /* 0x000fea0003800000 */
.L_x_21440:
        /* <DEDUP_REMOVED lines=11> */
.L_x_21439:
        /* <DEDUP_REMOVED lines=35> */
        .weak           $__internal_436_$__cuda_sm20_div_s64
        .type           $__internal_436_$__cuda_sm20_div_s64,@function
        .size           $__internal_436_$__cuda_sm20_div_s64,($__internal_437_$__cuda_sm20_rem_s64 - $__internal_436_$__cuda_sm20_div_s64)
$__internal_436_$__cuda_sm20_div_s64:
        /* <DEDUP_REMOVED lines=83> */
[----:B------:R-:W-:Y:S05]  /*7170*/  RET.REL.NODEC R12 `(uncontiguous_cumulate_reducel3_f64) ;  /* 0xffffff8c0ca07950 */ /* 0x000fea0003c3ffff */
        .weak           $__internal_437_$__cuda_sm20_rem_s64
        .type           $__internal_437_$__cuda_sm20_rem_s64,@function
        .size           $__internal_437_$__cuda_sm20_rem_s64,(.L_x_30755 - $__internal_437_$__cuda_sm20_rem_s64)
$__internal_437_$__cuda_sm20_rem_s64:
        /* <DEDUP_REMOVED lines=77> */
[----:B------:R-:W-:Y:S06]  /*7650*/  RET.REL.NODEC R10 `(uncontiguous_cumulate_reducel3_f64) ;  /* 0xffffff880a687950 */ /* 0x000fec0003c3ffff */
.L_x_21441:
        /* <DEDUP_REMOVED lines=10> */
.L_x_30755:


//--------------------- .text.uncontiguous_reducel3_f64 --------------------------
	.section	.text.uncontiguous_reducel3_f64,"ax",@progbits
	.align	128
        .global         uncontiguous_reducel3_f64
        .type           uncontiguous_reducel3_f64,@function
        .size           uncontiguous_reducel3_f64,(.L_x_30758 - uncontiguous_reducel3_f64)
        .other          uncontiguous_reducel3_f64,@"STO_CUDA_ENTRY STV_DEFAULT"
uncontiguous_reducel3_f64:
.text.uncontiguous_reducel3_f64:
        /* <DEDUP_REMOVED lines=41> */
.L_x_21470:
        /* <DEDUP_REMOVED lines=33> */
.L_x_21447:
[----:B------:R-:W-:Y:S01]  /*04a0*/  IMAD.MOV.U32 R29, RZ, RZ, R14 ;  /* 0x000000ffff1d7224 */ /* 0x000fe200078e000e */
[----:B------:R-:W-:Y:S01]  /*04b0*/  MOV R26, R15 ;  /* 0x0000000f001a7202 */ /* 0x000fe20000000f00 */
[----:B------:R-:W-:Y:S01]  /*04c0*/  IMAD.MOV.U32 R13, RZ, RZ, R16 ;  /* 0x000000ffff0d7224 */ /* 0x000fe200078e0010 */
[----:B------:R-:W-:Y:S02]  /*04d0*/  MOV R12, R17 ;  /* 0x00000011000c7202 */ /* 0x000fe40000000f00 */
[----:B------:R-:W-:-:S07]  /*04e0*/  MOV R11, 0x500 ;  /* 0x00000500000b7802 */ /* 0x000fce0000000f00 */
[----:B------:R-:W-:Y:S05]  /*04f0*/  CALL.REL.NOINC `($__internal_438_$__cuda_sm20_div_s64) ;  /* 0x0000006c003c7944 */ /* 0x000fea0003c00000 */
        /* <DEDUP_REMOVED lines=9> */
.L_x_21448:
[----:B------:R-:W-:Y:S05]  /*0590*/  BSYNC.RECONVERGENT B1 ;  /* 0x0000000000017941 */ /* 0x000fea0003800200 */
.L_x_21446:
        /* <DEDUP_REMOVED lines=36> */
.L_x_21450:
[----:B------:R-:W-:Y:S01]  /*07e0*/  IMAD.MOV.U32 R29, RZ, RZ, R7 ;  /* 0x000000ffff1d7224 */ /* 0x000fe200078e0007 */
[----:B------:R-:W-:Y:S01]  /*07f0*/  MOV R26, R8 ;  /* 0x00000008001a7202 */ /* 0x000fe20000000f00 */
[----:B------:R-:W-:Y:S01]  /*0800*/  IMAD.MOV.U32 R13, RZ, RZ, R16 ;  /* 0x000000ffff0d7224 */ /* 0x000fe200078e0010 */
[----:B------:R-:W-:Y:S02]  /*0810*/  MOV R12, R17 ;  /* 0x00000011000c7202 */ /* 0x000fe40000000f00 */
[----:B------:R-:W-:-:S07]  /*0820*/  MOV R11, 0x840 ;  /* 0x00000840000b7802 */ /* 0x000fce0000000f00 */
[----:B------:R-:W-:Y:S05]  /*0830*/  CALL.REL.NOINC `($__internal_438_$__cuda_sm20_div_s64) ;  /* 0x00000068006c7944 */ /* 0x000fea0003c00000 */
        /* <DEDUP_REMOVED lines=10> */
.L_x_21451:
[----:B------:R-:W-:Y:S05]  /*08e0*/  BSYNC.RECONVERGENT B1 ;  /* 0x0000000000017941 */ /* 0x000fea0003800200 */
.L_x_21449:
        /* <DEDUP_REMOVED lines=37> */
.L_x_21453:
[----:B------:R-:W-:Y:S01]  /*0b40*/  MOV R29, R14 ;  /* 0x0000000e001d7202 */ /* 0x000fe20000000f00 */
[----:B------:R-:W-:Y:S01]  /*0b50*/  IMAD.MOV.U32 R26, RZ, RZ, R15 ;  /* 0x000000ffff1a7224 */ /* 0x000fe200078e000f */
[----:B------:R-:W-:Y:S01]  /*0b60*/  MOV R13, R16 ;  /* 0x00000010000d7202 */ /* 0x000fe20000000f00 */
[----:B------:R-:W-:Y:S01]  /*0b70*/  IMAD.MOV.U32 R12, RZ, RZ, R17 ;  /* 0x000000ffff0c7224 */ /* 0x000fe200078e0011 */
[----:B------:R-:W-:-:S07]  /*0b80*/  MOV R11, 0xba0 ;  /* 0x00000ba0000b7802 */ /* 0x000fce0000000f00 */
[----:B------:R-:W-:Y:S05]  /*0b90*/  CALL.REL.NOINC `($__internal_438_$__cuda_sm20_div_s64) ;  /* 0x0000006400947944 */ /* 0x000fea0003c00000 */
        /* <DEDUP_REMOVED lines=10> */
.L_x_21454:
[----:B------:R-:W-:Y:S05]  /*0c40*/  BSYNC.RECONVERGENT B1 ;  /* 0x0000000000017941 */ /* 0x000fea0003800200 */
.L_x_21452:
        /* <DEDUP_REMOVED lines=34> */
.L_x_21456:
        /* <DEDUP_REMOVED lines=16> */
.L_x_21457:
[----:B------:R-:W-:Y:S05]  /*0f70*/  BSYNC.RECONVERGENT B1 ;  /* 0x0000000000017941 */ /* 0x000fea0003800200 */
.L_x_21455:
        /* <DEDUP_REMOVED lines=37> */
.L_x_21459:
        /* <DEDUP_REMOVED lines=17> */
.L_x_21460:
[----:B------:R-:W-:Y:S05]  /*12e0*/  BSYNC.RECONVERGENT B1 ;  /* 0x0000000000017941 */ /* 0x000fea0003800200 */
.L_x_21458:
        /* <DEDUP_REMOVED lines=35> */
.L_x_21462:
        /* <DEDUP_REMOVED lines=16> */
.L_x_21463:
[----:B------:R-:W-:Y:S05]  /*1620*/  BSYNC.RECONVERGENT B1 ;  /* 0x0000000000017941 */ /* 0x000fea0003800200 */
.L_x_21461:
        /* <DEDUP_REMOVED lines=36> */
.L_x_21465:
[----:B------:R-:W-:Y:S01]  /*1870*/  MOV R29, R14 ;  /* 0x0000000e001d7202 */ /* 0x000fe20000000f00 */
[----:B------:R-:W-:Y:S01]  /*1880*/  IMAD.MOV.U32 R26, RZ, RZ, R15 ;  /* 0x000000ffff1a7224 */ /* 0x000fe200078e000f */
[----:B------:R-:W-:Y:S01]  /*1890*/  MOV R13, R16 ;  /* 0x00000010000d7202 */ /* 0x000fe20000000f00 */
[----:B------:R-:W-:Y:S01]  /*18a0*/  IMAD.MOV.U32 R12, RZ, RZ, R17 ;  /* 0x000000ffff0c7224 */ /* 0x000fe200078e0011 */
[----:B------:R-:W-:-:S07]  /*18b0*/  MOV R11, 0x18d0 ;  /* 0x000018d0000b7802 */ /* 0x000fce0000000f00 */
[----:B------:R-:W-:Y:S05]  /*18c0*/  CALL.REL.NOINC `($__internal_438_$__cuda_sm20_div_s64) ;  /* 0x0000005800487944 */ /* 0x000fea0003c00000 */
        /* <DEDUP_REMOVED lines=11> */
.L_x_21466:
[----:B------:R-:W-:Y:S05]  /*1980*/  BSYNC.RECONVERGENT B1 ;  /* 0x0000000000017941 */ /* 0x000fea0003800200 */
.L_x_21464:
        /* <DEDUP_REMOVED lines=36> */
.L_x_21468:
        /* <DEDUP_REMOVED lines=17> */
.L_x_21469:
[----:B------:R-:W-:Y:S05]  /*1ce0*/  BSYNC.RECONVERGENT B1 ;  /* 0x0000000000017941 */ /* 0x000fea0003800200 */
.L_x_21467:
        /* <DEDUP_REMOVED lines=10> */
.L_x_21445:
        /* <DEDUP_REMOVED lines=36> */
.L_x_21473:
[----:B------:R-:W-:Y:S01]  /*1fd0*/  MOV R29, R14 ;  /* 0x0000000e001d7202 */ /* 0x000fe20000000f00 */
[----:B------:R-:W-:Y:S01]  /*1fe0*/  IMAD.MOV.U32 R26, RZ, RZ, R15 ;  /* 0x000000ffff1a7224 */ /* 0x000fe200078e000f */
[----:B------:R-:W-:Y:S01]  /*1ff0*/  MOV R13, R16 ;  /* 0x00000010000d7202 */ /* 0x000fe20000000f00 */
[----:B------:R-:W-:Y:S01]  /*2000*/  IMAD.MOV.U32 R12, RZ, RZ, R17 ;  /* 0x000000ffff0c7224 */ /* 0x000fe200078e0011 */
[----:B------:R-:W-:-:S07]  /*2010*/  MOV R11, 0x2030 ;  /* 0x00002030000b7802 */ /* 0x000fce0000000f00 */
[----:B------:R-:W-:Y:S05]  /*2020*/  CALL.REL.NOINC `($__internal_438_$__cuda_sm20_div_s64) ;  /* 0x0000005000707944 */ /* 0x000fea0003c00000 */
        /* <DEDUP_REMOVED lines=9> */
.L_x_21474:
[----:B------:R-:W-:Y:S05]  /*20c0*/  BSYNC.RECONVERGENT B1 ;  /* 0x0000000000017941 */ /* 0x000fea0003800200 */
.L_x_21472:
        /* <DEDUP_REMOVED lines=36> */
.L_x_21476:
        /* <DEDUP_REMOVED lines=17> */
.L_x_21477:
[----:B------:R-:W-:Y:S05]  /*2420*/  BSYNC.RECONVERGENT B1 ;  /* 0x0000000000017941 */ /* 0x000fea0003800200 */
.L_x_21475:
        /* <DEDUP_REMOVED lines=38> */
.L_x_21479:
        /* <DEDUP_REMOVED lines=16> */
.L_x_21480:
[----:B------:R-:W-:Y:S05]  /*2790*/  BSYNC.RECONVERGENT B1 ;  /* 0x0000000000017941 */ /* 0x000fea0003800200 */
.L_x_21478:
        /* <DEDUP_REMOVED lines=36> */
.L_x_21482:
        /* <DEDUP_REMOVED lines=16> */
.L_x_21483:
[----:B------:R-:W-:Y:S05]  /*2ae0*/  BSYNC.RECONVERGENT B1 ;  /* 0x0000000000017941 */ /* 0x000fea0003800200 */
.L_x_21481:
[----:B------:R-:W-:Y:S01]  /*2af0*/  IMAD R5, R5, R38, RZ ;  /* 0x0000002605057224 */ /* 0x000fe200078e02ff */
[----:B------:R-:W-:Y:S01]  /*2b00*/  IADD3 R9, PT, PT, R9, -0x2, RZ ;  /* 0xfffffffe09097810 */ /* 0x000fe20007ffe0ff */
[----:B------:R-:W-:Y:S02]  /*2b10*/  IMAD.MOV.U32 R34, RZ, RZ, R20 ;  /* 0x000000ffff227224 */ /* 0x000fe400078e0014 */
[-C--:B------:R-:W-:Y:S02]  /*2b20*/  IMAD R5, R39, R10.reuse, R5 ;  /* 0x0000000a27057224 */ /* 0x080fe400078e0205 */
[----:B------:R-:W-:-:S04]  /*2b30*/  IMAD.WIDE.U32 R34, R38, R10, R34 ;  /* 0x0000000a26227225 */ /* 0x000fc800078e0022 */
[----:B------:R-:W-:Y:S01]  /*2b40*/  IMAD.IADD R6, R35, 0x1, R5 ;  /* 0x0000000123067824 */ /* 0x000fe200078e0205 */
[----:B------:R-:W-:-:S07]  /*2b50*/  MOV R5, R34 ;  /* 0x0000002200057202 */ /* 0x000fce0000000f00 */
.L_x_21471:
        /* <DEDUP_REMOVED lines=31> */
.L_x_21485:
[----:B------:R-:W-:Y:S01]  /*2d50*/  IMAD.MOV.U32 R20, RZ, RZ, R14 ;  /* 0x000000ffff147224 */ /* 0x000fe200078e000e */
[----:B------:R-:W-:Y:S01]  /*2d60*/  MOV R24, R15 ;  /* 0x0000000f00187202 */ /* 0x000fe20000000f00 */
[----:B------:R-:W-:Y:S01]  /*2d70*/  IMAD.MOV.U32 R21, RZ, RZ, R16 ;  /* 0x000000ffff157224 */ /* 0x000fe200078e0010 */
[----:B------:R-:W-:Y:S02]  /*2d80*/  MOV R22, R17 ;  /* 0x0000001100167202 */ /* 0x000fe40000000f00 */
[----:B------:R-:W-:-:S07]  /*2d90*/  MOV R23, 0x2db0 ;  /* 0x00002db000177802 */ /* 0x000fce0000000f00 */
[----:B------:R-:W-:Y:S05]  /*2da0*/  CALL.REL.NOINC `($__internal_439_$__cuda_sm20_rem_s64) ;  /* 0x0000004800607944 */ /* 0x000fea0003c00000 */
[----:B------:R-:W-:Y:S01]  /*2db0*/  IMAD.MOV.U32 R10, RZ, RZ, R12 ;  /* 0x000000ffff0a7224 */ /* 0x000fe200078e000c */
[----:B------:R-:W-:-:S07]  /*2dc0*/  MOV R11, R13 ;  /* 0x0000000d000b7202 */ /* 0x000fce0000000f00 */
.L_x_21486:
[----:B------:R-:W-:Y:S05]  /*2dd0*/  BSYNC.RECONVERGENT B1 ;  /* 0x0000000000017941 */ /* 0x000fea0003800200 */
.L_x_21484:
        /* <DEDUP_REMOVED lines=33> */
.L_x_21488:
[----:B------:R-:W-:Y:S01]  /*2ff0*/  MOV R21, R16 ;  /* 0x0000001000157202 */ /* 0x000fe20000000f00 */
[----:B------:R-:W-:Y:S01]  /*3000*/  IMAD.MOV.U32 R22, RZ, RZ, R17 ;  /* 0x000000ffff167224 */ /* 0x000fe200078e0011 */
[----:B------:R-:W-:Y:S01]  /*3010*/  MOV R20, R7 ;  /* 0x0000000700147202 */ /* 0x000fe20000000f00 */
[----:B------:R-:W-:Y:S01]  /*3020*/  IMAD.MOV.U32 R24, RZ, RZ, R8 ;  /* 0x000000ffff187224 */ /* 0x000fe200078e0008 */
[----:B------:R-:W-:-:S07]  /*3030*/  MOV R23, 0x3050 ;  /* 0x0000305000177802 */ /* 0x000fce0000000f00 */
[----:B------:R-:W-:Y:S05]  /*3040*/  CALL.REL.NOINC `($__internal_439_$__cuda_sm20_rem_s64) ;  /* 0x0000004400b87944 */ /* 0x000fea0003c00000 */
[----:B------:R-:W-:Y:S01]  /*3050*/  MOV R8, R12 ;  /* 0x0000000c00087202 */ /* 0x000fe20000000f00 */
[----:B------:R-:W-:-:S07]  /*3060*/  IMAD.MOV.U32 R9, RZ, RZ, R13 ;  /* 0x000000ffff097224 */ /* 0x000fce00078e000d */
.L_x_21489:
[----:B------:R-:W-:Y:S05]  /*3070*/  BSYNC.RECONVERGENT B1 ;  /* 0x0000000000017941 */ /* 0x000fea0003800200 */
.L_x_21487:
[----:B------:R-:W-:Y:S01]  /*3080*/  MOV R10, R5 ;  /* 0x00000005000a7202 */ /* 0x000fe20000000f00 */
[----:B------:R-:W-:Y:S02]  /*3090*/  IMAD R7, R9, R18, RZ ;  /* 0x0000001209077224 */ /* 0x000fe400078e02ff */
[----:B------:R-:W-:Y:S02]  /*30a0*/  IMAD.MOV.U32 R11, RZ, RZ, R6 ;  /* 0x000000ffff0b7224 */ /* 0x000fe400078e0006 */
[-C--:B------:R-:W-:Y:S02]  /*30b0*/  IMAD R7, R19, R8.reuse, R7 ;  /* 0x0000000813077224 */ /* 0x080fe400078e0207 */
[----:B------:R-:W-:-:S04]  /*30c0*/  IMAD.WIDE.U32 R10, R18, R8, R10 ;  /* 0x00000008120a7225 */ /* 0x000fc800078e000a */
[----:B------:R-:W-:Y:S01]  /*30d0*/  IMAD.MOV.U32 R5, RZ, RZ, R10 ;  /* 0x000000ffff057224 */ /* 0x000fe200078e000a */
[----:B------:R-:W-:-:S07]  /*30e0*/  IADD3 R6, PT, PT, R11, R7, RZ ;  /* 0x000000070b067210 */ /* 0x000fce0007ffe0ff */
.L_x_21444:
[----:B------:R-:W0:Y:S02]  /*30f0*/  LDCU.64 UR4, c[0x0][0x388] ;  /* 0x00007100ff0477ac */ /* 0x000e240008000a00 */
[----:B0-----:R-:W-:-:S04]  /*3100*/  LEA R8, P0, R27, UR4, 0x3 ;  /* 0x000000041b087c11 */ /* 0x001fc8000f8018ff */
[----:B------:R-:W-:-:S06]  /*3110*/  LEA.HI.X R9, R27, UR5, R28, 0x3, P0 ;  /* 0x000000051b097c11 */ /* 0x000fcc00080f1c1c */
[----:B------:R-:W2:Y:S01]  /*3120*/  LDG.E.64 R8, desc[UR6][R8.64] ;  /* 0x0000000608087981 */ /* 0x000ea2000c1e1b00 */
[----:B------:R-:W-:Y:S01]  /*3130*/  BSSY.RECONVERGENT B1, `(.L_x_21490) ;  /* 0x0000006000017945 */ /* 0x000fe20003800200 */
[----:B------:R-:W-:Y:S01]  /*3140*/  MOV R34, 0x3190 ;  /* 0x0000319000227802 */ /* 0x000fe20000000f00 */
[----:B--2---:R-:W-:-:S10]  /*3150*/  DADD R10, -RZ, |R8| ;  /* 0x00000000ff0a7229 */ /* 0x004fd40000000508 */
[----:B------:R-:W-:Y:S01]  /*3160*/  MOV R28, R10 ;  /* 0x0000000a001c7202 */ /* 0x000fe20000000f00 */
[----:B------:R-:W-:-:S07]  /*3170*/  IMAD.MOV.U32 R7, RZ, RZ, R11 ;  /* 0x000000ffff077224 */ /* 0x000fce00078e000b */
[----:B------:R-:W-:Y:S05]  /*3180*/  CALL.REL.NOINC `($uncontiguous_reducel3_f64$__internal_accurate_pow) ;  /* 0x0000004800a07944 */ /* 0x000fea0003c00000 */
[----:B------:R-:W-:Y:S05]  /*3190*/  BSYNC.RECONVERGENT B1 ;  /* 0x0000000000017941 */ /* 0x000fea0003800200 */
.L_x_21490:
        /* <DEDUP_REMOVED lines=19> */
.L_x_21492:
[----:B------:R-:W-:Y:S05]  /*32d0*/  BSYNC.RECONVERGENT B1 ;  /* 0x0000000000017941 */ /* 0x000fea0003800200 */
.L_x_21491:
        /* <DEDUP_REMOVED lines=12> */
[----:B------:R-:W-:Y:S05]  /*33a0*/  CALL.REL.NOINC `($uncontiguous_reducel3_f64$__internal_accurate_pow) ;  /* 0x0000004800187944 */ /* 0x000fea0003c00000 */
[----:B------:R-:W-:Y:S05]  /*33b0*/  BSYNC.RECONVERGENT B1 ;  /* 0x0000000000017941 */ /* 0x000fea0003800200 */
.L_x_21493:
        /* <DEDUP_REMOVED lines=20> */
.L_x_21495:
[----:B------:R-:W-:Y:S05]  /*3500*/  BSYNC.RECONVERGENT B1 ;  /* 0x0000000000017941 */ /* 0x000fea0003800200 */
.L_x_21494:
[----:B------:R-:W-:Y:S02]  /*3510*/  FSEL R6, R16, RZ, P3 ;  /* 0x000000ff10067208 */ /* 0x000fe40001800000 */
[----:B------:R-:W-:-:S06]  /*3520*/  FSEL R7, R17, 1.875, P3 ;  /* 0x3ff0000011077808 */ /* 0x000fcc0001800000 */
[----:B------:R-:W-:-:S07]  /*3530*/  DADD R8, R8, R6 ;  /* 0x0000000008087229 */ /* 0x000fce0000000006 */
[----:B------:R0:W-:Y:S01]  /*3540*/  STS.64 [R3], R8 ;  /* 0x0000000803007388 */ /* 0x0001e20000000a00 */
[----:B------:R-:W-:Y:S05]  /*3550*/  BRA `(.L_x_21496) ;  /* 0x0000003800587947 */ /* 0x000fea0003800000 */
.L_x_21443:
        /* <DEDUP_REMOVED lines=20> */
.L_x_21523:
        /* <DEDUP_REMOVED lines=33> */
.L_x_21500:
[----:B------:R-:W-:Y:S01]  /*38b0*/  IMAD.MOV.U32 R29, RZ, RZ, R15 ;  /* 0x000000ffff1d7224 */ /* 0x000fe200078e000f */
[----:B------:R-:W-:Y:S01]  /*38c0*/  MOV R26, R14 ;  /* 0x0000000e001a7202 */ /* 0x000fe20000000f00 */
[----:B------:R-:W-:Y:S01]  /*38d0*/  IMAD.MOV.U32 R13, RZ, RZ, R34 ;  /* 0x000000ffff0d7224 */ /* 0x000fe200078e0022 */
[----:B------:R-:W-:Y:S02]  /*38e0*/  MOV R12, R35 ;  /* 0x00000023000c7202 */ /* 0x000fe40000000f00 */
[----:B------:R-:W-:-:S07]  /*38f0*/  MOV R11, 0x3910 ;  /* 0x00003910000b7802 */ /* 0x000fce0000000f00 */
[----:B-123--:R-:W-:Y:S05]  /*3900*/  CALL.REL.NOINC `($__internal_438_$__cuda_sm20_div_s64) ;  /* 0x0000003800387944 */ /* 0x00efea0003c00000 */
        /* <DEDUP_REMOVED lines=11> */
.L_x_21501:
[----:B------:R-:W-:Y:S05]  /*39c0*/  BSYNC.RECONVERGENT B1 ;  /* 0x0000000000017941 */ /* 0x000fea0003800200 */
.L_x_21499:
        /* <DEDUP_REMOVED lines=39> */
.L_x_21503:
[----:B------:R-:W-:Y:S01]  /*3c40*/  IMAD.MOV.U32 R29, RZ, RZ, R34 ;  /* 0x000000ffff1d7224 */ /* 0x000fe200078e0022 */
[----:B------:R-:W-:Y:S01]  /*3c50*/  MOV R26, R35 ;  /* 0x00000023001a7202 */ /* 0x000fe20000000f00 */
[----:B------:R-:W-:Y:S01]  /*3c60*/  IMAD.MOV.U32 R13, RZ, RZ, R36 ;  /* 0x000000ffff0d7224 */ /* 0x000fe200078e0024 */
[----:B------:R-:W-:Y:S02]  /*3c70*/  MOV R12, R37 ;  /* 0x00000025000c7202 */ /* 0x000fe40000000f00 */
[----:B------:R-:W-:-:S07]  /*3c80*/  MOV R11, 0x3ca0 ;  /* 0x00003ca0000b7802 */ /* 0x000fce0000000f00 */
[----:B-1----:R-:W-:Y:S05]  /*3c90*/  CALL.REL.NOINC `($__internal_438_$__cuda_sm20_div_s64) ;  /* 0x0000003400547944 */ /* 0x002fea0003c00000 */
        /* <DEDUP_REMOVED lines=11> */
.L_x_21504:
[----:B------:R-:W-:Y:S05]  /*3d50*/  BSYNC.RECONVERGENT B1 ;  /* 0x0000000000017941 */ /* 0x000fea0003800200 */
.L_x_21502:
        /* <DEDUP_REMOVED lines=38> */
.L_x_21506:
[----:B------:R-:W-:Y:S01]  /*3fc0*/  MOV R29, R34 ;  /* 0x00000022001d7202 */ /* 0x000fe20000000f00 */
[----:B------:R-:W-:Y:S01]  /*3fd0*/  IMAD.MOV.U32 R26, RZ, RZ, R35 ;  /* 0x000000ffff1a7224 */ /* 0x000fe200078e0023 */
[----:B------:R-:W-:Y:S01]  /*3fe0*/  MOV R13, R36 ;  /* 0x00000024000d7202 */ /* 0x000fe20000000f00 */
[----:B------:R-:W-:Y:S01]  /*3ff0*/  IMAD.MOV.U32 R12, RZ, RZ, R37 ;  /* 0x000000ffff0c7224 */ /* 0x000fe200078e0025 */
[----:B------:R-:W-:-:S07]  /*4000*/  MOV R11, 0x4020 ;  /* 0x00004020000b7802 */ /* 0x000fce0000000f00 */
[----:B-1----:R-:W-:Y:S05]  /*4010*/  CALL.REL.NOINC `($__internal_438_$__cuda_sm20_div_s64) ;  /* 0x0000003000747944 */ /* 0x002fea0003c00000 */
        /* <DEDUP_REMOVED lines=11> */
.L_x_21507:
[----:B------:R-:W-:Y:S05]  /*40d0*/  BSYNC.RECONVERGENT B1 ;  /* 0x0000000000017941 */ /* 0x000fea0003800200 */
.L_x_21505:
        /* <DEDUP_REMOVED lines=38> */
.L_x_21509:
        /* <DEDUP_REMOVED lines=17> */
.L_x_21510:
[----:B------:R-:W-:Y:S05]  /*4450*/  BSYNC.RECONVERGENT B1 ;  /* 0x0000000000017941 */ /* 0x000fea0003800200 */
.L_x_21508:
        /* <DEDUP_REMOVED lines=39> */
.L_x_21512:
        /* <DEDUP_REMOVED lines=17> */
.L_x_21513:
[----:B------:R-:W-:Y:S05]  /*47e0*/  BSYNC.RECONVERGENT B1 ;  /* 0x0000000000017941 */ /* 0x000fea0003800200 */
.L_x_21511:
        /* <DEDUP_REMOVED lines=38> */
.L_x_21515:
        /* <DEDUP_REMOVED lines=17> */
.L_x_21516:
[----:B------:R-:W-:Y:S05]  /*4b60*/  BSYNC.RECONVERGENT B1 ;  /* 0x0000000000017941 */ /* 0x000fea0003800200 */
.L_x_21514:
        /* <DEDUP_REMOVED lines=38> */
.L_x_21518:
        /* <DEDUP_REMOVED lines=17> */
.L_x_21519:
[----:B------:R-:W-:Y:S05]  /*4ee0*/  BSYNC.RECONVERGENT B1 ;  /* 0x0000000000017941 */ /* 0x000fea0003800200 */
.L_x_21517:
        /* <DEDUP_REMOVED lines=36> */
.L_x_21521:
        /* <DEDUP_REMOVED lines=17> */
.L_x_21522:
[----:B------:R-:W-:Y:S05]  /*5240*/  BSYNC.RECONVERGENT B1 ;  /* 0x0000000000017941 */ /* 0x000fea0003800200 */
.L_x_21520:
        /* <DEDUP_REMOVED lines=12> */
.L_x_21498:
        /* <DEDUP_REMOVED lines=35> */
.L_x_21526:
        /* <DEDUP_REMOVED lines=11> */
[----:B------:R-:W-:-:S04]  /*55f0*/  IMAD.WIDE.U32 R10, R16, R19, R10 ;  /* 0x00000013100a7225 */ /* 0x000fc800078e000a */
[----:B------:R-:W-:Y:S02]  /*5600*/  IMAD R13, R13, R16, RZ ;  /* 0x000000100d0d7224 */ /* 0x000fe400078e02ff */
[----:B------:R-:W-:Y:S02]  /*5610*/  IMAD.MOV.U32 R15, RZ, RZ, R10 ;  /* 0x000000ffff0f7224 */ /* 0x000fe400078e000a */
[----:B------:R-:W-:Y:S01]  /*5620*/  IMAD R13, R17, R19, R13 ;  /* 0x00000013110d7224 */ /* 0x000fe200078e020d */
[----:B------:R-:W-:-:S04]  /*5630*/  MOV R19, R25 ;  /* 0x0000001900137202 */ /* 0x000fc80000000f00 */
[----:B------:R-:W-:-:S07]  /*5640*/  IADD3 R10, PT, PT, R11, R13, RZ ;  /* 0x0000000d0b0a7210 */ /* 0x000fce0007ffe0ff */
.L_x_21527:
[----:B------:R-:W-:Y:S05]  /*5650*/  BSYNC.RECONVERGENT B1 ;  /* 0x0000000000017941 */ /* 0x000fea0003800200 */
.L_x_21525:
        /* <DEDUP_REMOVED lines=41> */
.L_x_21529:
        /* <DEDUP_REMOVED lines=17> */
.L_x_21530:
[----:B------:R-:W-:Y:S05]  /*5a00*/  BSYNC.RECONVERGENT B1 ;  /* 0x0000000000017941 */ /* 0x000fea0003800200 */
.L_x_21528:
        /* <DEDUP_REMOVED lines=40> */
.L_x_21532:
        /* <DEDUP_REMOVED lines=17> */
.L_x_21533:
[----:B------:R-:W-:Y:S05]  /*5da0*/  BSYNC.RECONVERGENT B1 ;  /* 0x0000000000017941 */ /* 0x000fea0003800200 */
.L_x_21531:
        /* <DEDUP_REMOVED lines=39> */
.L_x_21535:
        /* <DEDUP_REMOVED lines=17> */
.L_x_21536:
[----:B------:R-:W-:Y:S05]  /*6130*/  BSYNC.RECONVERGENT B1 ;  /* 0x0000000000017941 */ /* 0x000fea0003800200 */
.L_x_21534:
        /* <DEDUP_REMOVED lines=10> */
.L_x_21524:
        /* <DEDUP_REMOVED lines=34> */
.L_x_21539:
[----:B------:R-:W-:Y:S01]  /*6400*/  IMAD.MOV.U32 R29, RZ, RZ, R15 ;  /* 0x000000ffff1d7224 */ /* 0x000fe200078e000f */
[----:B------:R-:W-:Y:S01]  /*6410*/  MOV R26, R14 ;  /* 0x0000000e001a7202 */ /* 0x000fe20000000f00 */
[----:B------:R-:W-:Y:S01]  /*6420*/  IMAD.MOV.U32 R13, RZ, RZ, R16 ;  /* 0x000000ffff0d7224 */ /* 0x000fe200078e0010 */
[----:B------:R-:W-:Y:S02]  /*6430*/  MOV R12, R17 ;  /* 0x00000011000c7202 */ /* 0x000fe40000000f00 */
[----:B------:R-:W-:-:S07]  /*6440*/  MOV R11, 0x6460 ;  /* 0x00006460000b7802 */ /* 0x000fce0000000f00 */
[----:B------:R-:W-:Y:S05]  /*6450*/  CALL.REL.NOINC `($__internal_438_$__cuda_sm20_div_s64) ;  /* 0x0000000c00647944 */ /* 0x000fea0003c00000 */
[-C--:B------:R-:W-:Y:S01]  /*6460*/  IADD3 R13, P0, PT, RZ, -R24.reuse, RZ ;  /* 0x80000018ff0d7210 */ /* 0x080fe20007f1e0ff */
        /* <DEDUP_REMOVED lines=10> */
.L_x_21540:
[----:B------:R-:W-:Y:S05]  /*6510*/  BSYNC.RECONVERGENT B1 ;  /* 0x0000000000017941 */ /* 0x000fea0003800200 */
.L_x_21538:
        /* <DEDUP_REMOVED lines=41> */
.L_x_21542:
        /* <DEDUP_REMOVED lines=17> */
.L_x_21543:
[----:B------:R-:W-:Y:S05]  /*68c0*/  BSYNC.RECONVERGENT B1 ;  /* 0x0000000000017941 */ /* 0x000fea0003800200 */
.L_x_21541:
        /* <DEDUP_REMOVED lines=10> */
.L_x_21537:
        /* <DEDUP_REMOVED lines=31> */
.L_x_21545:
        /* <DEDUP_REMOVED lines=8> */
.L_x_21546:
[----:B------:R-:W-:Y:S05]  /*6be0*/  BSYNC.RECONVERGENT B1 ;  /* 0x0000000000017941 */ /* 0x000fea0003800200 */
.L_x_21544:
[----:B------:R-:W0:Y:S02]  /*6bf0*/  LDC.64 R12, c[0x0][0x398] ;  /* 0x0000e600ff0c7b82 */ /* 0x000e240000000a00 */
[----:B0-----:R-:W-:-:S06]  /*6c00*/  IMAD.WIDE.U32 R8, R9, 0x8, R12 ;  /* 0x0000000809087825 */ /* 0x001fcc00078e000c */
[----:B------:R-:W2:Y:S01]  /*6c10*/  LDG.E.64 R8, desc[UR6][R8.64] ;  /* 0x0000000608087981 */ /* 0x000ea2000c1e1b00 */
[----:B------:R-:W-:Y:S01]  /*6c20*/  MOV R13, R6 ;  /* 0x00000006000d7202 */ /* 0x000fe20000000f00 */
[----:B------:R-:W-:Y:S02]  /*6c30*/  IMAD.MOV.U32 R12, RZ, RZ, R7 ;  /* 0x000000ffff0c7224 */ /* 0x000fe400078e0007 */
[-C--:B--2---:R-:W-:Y:S02]  /*6c40*/  IMAD R5, R9, R10.reuse, RZ ;  /* 0x0000000a09057224 */ /* 0x084fe400078e02ff */
[----:B------:R-:W-:-:S04]  /*6c50*/  IMAD.WIDE.U32 R12, R8, R10, R12 ;  /* 0x0000000a080c7225 */ /* 0x000fc800078e000c */
[----:B------:R-:W-:Y:S02]  /*6c60*/  IMAD R5, R8, R11, R5 ;  /* 0x0000000b08057224 */ /* 0x000fe400078e0205 */
[----:B------:R-:W-:-:S03]  /*6c70*/  IMAD.MOV.U32 R7, RZ, RZ, R12 ;  /* 0x000000ffff077224 */ /* 0x000fc600078e000c */
[----:B------:R-:W-:-:S07]  /*6c80*/  IADD3 R6, PT, PT, R13, R5, RZ ;  /* 0x000000050d067210 */ /* 0x000fce0007ffe0ff */
.L_x_21497:
[----:B------:R-:W0:Y:S02]  /*6c90*/  LDCU.64 UR4, c[0x0][0x388] ;  /* 0x00007100ff0477ac */ /* 0x000e240008000a00 */
[----:B0-----:R-:W-:-:S04]  /*6ca0*/  LEA R8, P0, R7, UR4, 0x3 ;  /* 0x0000000407087c11 */ /* 0x001fc8000f8018ff */
[----:B------:R-:W-:-:S06]  /*6cb0*/  LEA.HI.X R9, R7, UR5, R6, 0x3, P0 ;  /* 0x0000000507097c11 */ /* 0x000fcc00080f1c06 */
[----:B------:R-:W2:Y:S01]  /*6cc0*/  LDG.E.64 R8, desc[UR6][R8.64] ;  /* 0x0000000608087981 */ /* 0x000ea2000c1e1b00 */
[----:B------:R-:W-:Y:S01]  /*6cd0*/  BSSY.RECONVERGENT B1, `(.L_x_21547) ;  /* 0x0000006000017945 */ /* 0x000fe20003800200 */
[----:B------:R-:W-:Y:S01]  /*6ce0*/  MOV R34, 0x6d30 ;  /* 0x00006d3000227802 */ /* 0x000fe20000000f00 */
[----:B--2---:R-:W-:-:S10]  /*6cf0*/  DADD R10, -RZ, |R8| ;  /* 0x00000000ff0a7229 */ /* 0x004fd40000000508 */
[----:B------:R-:W-:Y:S01]  /*6d00*/  IMAD.MOV.U32 R28, RZ, RZ, R10 ;  /* 0x000000ffff1c7224 */ /* 0x000fe200078e000a */
[----:B------:R-:W-:-:S07]  /*6d10*/  MOV R7, R11 ;  /* 0x0000000b00077202 */ /* 0x000fce0000000f00 */
[----:B------:R-:W-:Y:S05]  /*6d20*/  CALL.REL.NOINC `($uncontiguous_reducel3_f64$__internal_accurate_pow) ;  /* 0x0000000c00b87944 */ /* 0x000fea0003c00000 */
[----:B------:R-:W-:Y:S05]  /*6d30*/  BSYNC.RECONVERGENT B1 ;  /* 0x0000000000017941 */ /* 0x000fea0003800200 */
.L_x_21547:
        /* <DEDUP_REMOVED lines=8> */
[----:B------:R-:W-:Y:S01]  /*6dc0*/  FSEL R16, R12, R16, !P0 ;  /* 0x000000100c107208 */ /* 0x000fe20004000000 */
[----:B------:R-:W-:Y:S01]  /*6dd0*/  @!P1 IMAD.MOV.U32 R16, RZ, RZ, RZ ;  /* 0x000000ffff109224 */ /* 0x000fe200078e00ff */
[----:B------:R-:W-:Y:S02]  /*6de0*/  FSEL R17, R13, R17, !P0 ;  /* 0x000000110d117208 */ /* 0x000fe40004000000 */
[----:B------:R-:W-:-:S07]  /*6df0*/  @!P1 MOV R17, R11 ;  /* 0x0000000b00119202 */ /* 0x000fce0000000f00 */
[----:B------:R-:W-:Y:S05]  /*6e00*/  @P2 BRA `(.L_x_21549) ;  /* 0x00000000001c2947 */ /* 0x000fea0003800000 */
[----:B------:R-:W-:-:S14]  /*6e10*/  DSETP.NAN.AND P1, PT, R8, R8, PT ;  /* 0x000000080800722a */ /* 0x000fdc0003f28000 */
[----:B------:R-:W-:Y:S01]  /*6e20*/  @P1 DADD R16, |R8|, 3 ;  /* 0x4008000008101429 */ /* 0x000fe20000000200 */
[----:B------:R-:W-:Y:S10]  /*6e30*/  @P1 BRA `(.L_x_21549) ;  /* 0x0000000000101947 */ /* 0x000ff40003800000 */
[----:B------:R-:W-:-:S14]  /*6e40*/  DSETP.NEU.AND P1, PT, |R8|, +INF , PT ;  /* 0x7ff000000800742a */ /* 0x000fdc0003f2d200 */
[----:B------:R-:W-:Y:S01]  /*6e50*/  @!P1 IMAD.MOV.U32 R5, RZ, RZ, -0x100000 ;  /* 0xfff00000ff059424 */ /* 0x000fe200078e00ff */
[----:B------:R-:W-:-:S04]  /*6e60*/  @!P1 MOV R16, RZ ;  /* 0x000000ff00109202 */ /* 0x000fc80000000f00 */
[----:B------:R-:W-:-:S07]  /*6e70*/  @!P1 SEL R17, R5, 0x7ff00000, !P0 ;  /* 0x7ff0000005119807 */ /* 0x000fce0004000000 */
.L_x_21549:
[----:B------:R-:W-:Y:S05]  /*6e80*/  BSYNC.RECONVERGENT B1 ;  /* 0x0000000000017941 */ /* 0x000fea0003800200 */
.L_x_21548:
[----:B------:R-:W-:Y:S02]  /*6e90*/  FSEL R6, R16, RZ, P3 ;  /* 0x000000ff10067208 */ /* 0x000fe40001800000 */
[----:B------:R-:W-:-:S05]  /*6ea0*/  FSEL R7, R17, 1.875, P3 ;  /* 0x3ff0000011077808 */ /* 0x000fca0001800000 */
[----:B------:R1:W-:Y:S02]  /*6eb0*/  STS.64 [R3], R6 ;  /* 0x0000000603007388 */ /* 0x0003e40000000a00 */
.L_x_21496:
[----:B------:R-:W-:Y:S05]  /*6ec0*/  BSYNC.RECONVERGENT B0 ;  /* 0x0000000000007941 */ /* 0x000fea0003800200 */
.L_x_21442:
[----:B------:R-:W-:Y:S01]  /*6ed0*/  BAR.SYNC.DEFER_BLOCKING 0x0 ;  /* 0x0000000000007b1d */ /* 0x000fe20000010000 */
[----:B------:R-:W-:Y:S02]  /*6ee0*/  ISETP.GE.U32.AND P0, PT, R4, 0x42, PT ;  /* 0x000000420400780c */ /* 0x000fe40003f06070 */
[----:B------:R-:W-:-:S11]  /*6ef0*/  ISETP.GT.U32.AND P1, PT, R2, 0x1f, PT ;  /* 0x0000001f0200780c */ /* 0x000fd60003f24070 */
[----:B------:R-:W-:Y:S05]  /*6f00*/  @!P0 BRA `(.L_x_21550) ;  /* 0x00000000002c8947 */ /* 0x000fea0003800000 */
.L_x_21551:
        /* <DEDUP_REMOVED lines=8> */
[----:B------:R-:W-:Y:S02]  /*6f90*/  ISETP.GT.U32.AND P0, PT, R4, 0x83, PT ;  /* 0x000000830400780c */ /* 0x000fe40003f04070 */
[----:B------:R-:W-:-:S11]  /*6fa0*/  MOV R4, R5 ;  /* 0x0000000500047202 */ /* 0x000fd60000000f00 */
[----:B--2---:R-:W-:Y:S05]  /*6fb0*/  @P0 BRA `(.L_x_21551) ;  /* 0xfffffffc00d40947 */ /* 0x004fea000383ffff */
.L_x_21550:
[----:B------:R-:W-:Y:S05]  /*6fc0*/  @P1 EXIT ;  /* 0x000000000000194d */ /* 0x000fea0003800000 */
[----:B------:R-:W-:Y:S01]  /*6fd0*/  LDS.64 R4, [R3] ;  /* 0x0000000003047984 */ /* 0x000fe20000000a00 */
[----:B------:R-:W-:-:S03]  /*6fe0*/  ISETP.NE.AND P0, PT, R2, RZ, PT ;  /* 0x000000ff0200720c */ /* 0x000fc60003f05270 */
[----:B-1----:R-:W1:Y:S02]  /*6ff0*/  LDS.64 R6, [R3+0x100] ;  /* 0x0001000003067984 */ /* 0x002e640000000a00 */
        /* <DEDUP_REMOVED lines=31> */
        .weak           $__internal_438_$__cuda_sm20_div_s64
        .type           $__internal_438_$__cuda_sm20_div_s64,@function
        .size           $__internal_438_$__cuda_sm20_div_s64,($__internal_439_$__cuda_sm20_rem_s64 - $__internal_438_$__cuda_sm20_div_s64)
$__internal_438_$__cuda_sm20_div_s64:
        /* <DEDUP_REMOVED lines=31> */
[----:B------:R-:W-:-:S04]  /*73e0*/  IMAD.HI.U32 R32, R33, R31, RZ ;  /* 0x0000001f21207227 */ /* 0x000fc800078e00ff */
[----:B------:R-:W-:-:S04]  /*73f0*/  IMAD.HI.U32 R30, P0, R33, R30, R42 ;  /* 0x0000001e211e7227 */ /* 0x000fc8000780002a */
[----:B------:R-:W-:Y:S02]  /*7400*/  HFMA2 R43, -RZ, RZ, 0, 0 ;  /* 0x00000000ff2b7431 */ /* 0x000fe400000001ff */
        /* <DEDUP_REMOVED lines=43> */
[----:B------:R-:W-:Y:S02]  /*76c0*/  SEL R24, R24, R25, !P1 ;  /* 0x0000001918187207 */ /* 0x000fe40004800000 */
[----:B------:R-:W-:Y:S02]  /*76d0*/  SEL R13, R13, R29, !P1 ;  /* 0x0000001d0d0d7207 */ /* 0x000fe40004800000 */
[----:B------:R-:W-:Y:S02]  /*76e0*/  MOV R12, R11 ;  /* 0x0000000b000c7202 */ /* 0x000fe40000000f00 */
[----:B------:R-:W-:Y:S01]  /*76f0*/  SEL R25, R13, 0xffffffff, P0 ;  /* 0xffffffff0d197807 */ /* 0x000fe20000000000 */
[----:B------:R-:W-:Y:S01]  /*7700*/  HFMA2 R13, -RZ, RZ, 0, 0 ;  /* 0x00000000ff0d7431 */ /* 0x000fe200000001ff */
[----:B------:R-:W-:-:S03]  /*7710*/  SEL R24, R24, 0xffffffff, P0 ;  /* 0xffffffff18187807 */ /* 0x000fc60000000000 */
[----:B------:R-:W-:Y:S05]  /*7720*/  RET.REL.NODEC R12 `(uncontiguous_reducel3_f64) ;  /* 0xffffff880c347950 */ /* 0x000fea0003c3ffff */
        .weak           $__internal_439_$__cuda_sm20_rem_s64
        .type           $__internal_439_$__cuda_sm20_rem_s64,@function
        .size           $__internal_439_$__cuda_sm20_rem_s64,($uncontiguous_reducel3_f64$__internal_accurate_pow - $__internal_439_$__cuda_sm20_rem_s64)
$__internal_439_$__cuda_sm20_rem_s64:
        /* <DEDUP_REMOVED lines=25> */
[----:B------:R-:W-:Y:S02]  /*78c0*/  IADD3 R29, P0, PT, RZ, -R12, RZ ;  /* 0x8000000cff1d7210 */ /* 0x000fe40007f1e0ff */
[----:B------:R-:W-:Y:S01]  /*78d0*/  ISETP.GE.AND P1, PT, R24, RZ, PT ;  /* 0x000000ff1800720c */ /* 0x000fe20003f26270 */
[----:B------:R-:W-:Y:S02]  /*78e0*/  IMAD R13, R25, R10, R13 ;  /* 0x0000000a190d7224 */ /* 0x000fe400078e020d */
[----:B------:R-:W-:-:S03]  /*78f0*/  IMAD.HI.U32 R14, R15, R29, RZ ;  /* 0x0000001d0f0e7227 */ /* 0x000fc600078e00ff */
[----:B------:R-:W-:Y:S02]  /*7900*/  IADD3.X R12, PT, PT, RZ, ~R13, RZ, P0, !PT ;  /* 0x8000000dff0c7210 */ /* 0x000fe400007fe4ff */
[----:B------:R-:W-:-:S03]  /*7910*/  IADD3 R13, P4, PT, RZ, -R20, RZ ;  /* 0x80000014ff0d7210 */ /* 0x000fc60007f9e0ff */
[----:B------:R-:W-:-:S04]  /*7920*/  IMAD.WIDE.U32 R14, P0, R15, R12, R14 ;  /* 0x0000000c0f0e7225 */ /* 0x000fc8000780000e */
[----:B------:R-:W-:Y:S01]  /*7930*/  IMAD.HI.U32 R14, P2, R25, R29, R14 ;  /* 0x0000001d190e7227 */ /* 0x000fe2000784000e */
[----:B------:R-:W-:-:S03]  /*7940*/  SEL R15, R13, R20, !P1 ;  /* 0x000000140d0f7207 */ /* 0x000fc60004800000 */
[CC--:B------:R-:W-:Y:S02]  /*7950*/  IMAD R29, R25.reuse, R12.reuse, RZ ;  /* 0x0000000c191d7224 */ /* 0x0c0fe400078e02ff */
[----:B------:R-:W-:-:S03]  /*7960*/  IMAD.HI.U32 R12, R25, R12, RZ ;  /* 0x0000000c190c7227 */ /* 0x000fc600078e00ff */
[----:B------:R-:W-:Y:S01]  /*7970*/  IADD3 R14, P3, PT, R29, R14, RZ ;  /* 0x0000000e1d0e7210 */ /* 0x000fe20007f7e0ff */
[----:B------:R-:W-:Y:S01]  /*7980*/  IMAD.X R29, RZ, RZ, ~R24, P4 ;  /* 0x000000ffff1d7224 */ /* 0x000fe200020e0e18 */
[----:B------:R-:W-:-:S03]  /*7990*/  IADD3.X R13, PT, PT, R12, R25, RZ, P0, !PT ;  /* 0x000000190c0d7210 */ /* 0x000fc600007fe4ff */
[----:B------:R-:W-:Y:S01]  /*79a0*/  IMAD.HI.U32 R12, R14, R15, RZ ;  /* 0x0000000f0e0c7227 */ /* 0x000fe200078e00ff */
[----:B------:R-:W-:Y:S02]  /*79b0*/  IADD3.X R20, PT, PT, RZ, RZ, R13, P3, P2 ;  /* 0x000000ffff147210 */ /* 0x000fe40001fe440d */
[----:B------:R-:W-:Y:S02]  /*79c0*/  SEL R25, R29, R24, !P1 ;  /* 0x000000181d197207 */ /* 0x000fe40004800000 */
[----:B------:R-:W-:-:S03]  /*79d0*/  MOV R13, RZ ;  /* 0x000000ff000d7202 */ /* 0x000fc60000000f00 */
[-C--:B------:R-:W-:Y:S02]  /*79e0*/  IMAD R29, R20, R25.reuse, RZ ;  /* 0x00000019141d7224 */ /* 0x080fe400078e02ff */
[----:B------:R-:W-:-:S04]  /*79f0*/  IMAD.WIDE.U32 R12, R14, R25, R12 ;  /* 0x000000190e0c7225 */ /* 0x000fc800078e000c */
[----:B------:R-:W-:-:S04]  /*7a00*/  IMAD.HI.U32 R14, R20, R25, RZ ;  /* 0x00000019140e7227 */ /* 0x000fc800078e00ff */
[----:B------:R-:W-:-:S04]  /*7a10*/  IMAD.HI.U32 R12, P0, R20, R15, R12 ;  /* 0x0000000f140c7227 */ /* 0x000fc8000780000c */
[----:B------:R-:W-:Y:S01]  /*7a20*/  IMAD.X R14, RZ, RZ, R14, P0 ;  /* 0x000000ffff0e7224 */ /* 0x000fe200000e060e */
[----:B------:R-:W-:-:S04]  /*7a30*/  IADD3 R29, P2, PT, R29, R12, RZ ;  /* 0x0000000c1d1d7210 */ /* 0x000fc80007f5e0ff */
[----:B------:R-:W-:Y:S01]  /*7a40*/  IADD3.X R31, PT, PT, RZ, R14, RZ, P2, !PT ;  /* 0x0000000eff1f7210 */ /* 0x000fe200017fe4ff */
[----:B------:R-:W-:-:S04]  /*7a50*/  IMAD.WIDE.U32 R12, R29, R10, RZ ;  /* 0x0000000a1d0c7225 */ /* 0x000fc800078e00ff */
        /* <DEDUP_REMOVED lines=8> */
[----:B------:R-:W-:-:S04]  /*7ae0*/  SEL R15, R15, R13, P0 ;  /* 0x0000000d0f0f7207 */ /* 0x000fc80000000000 */
[----:B------:R-:W-:Y:S02]  /*7af0*/  SEL R25, R25, R29, P0 ;  /* 0x0000001d19197207 */ /* 0x000fe40000000000 */
[CC--:B------:R-:W-:Y:S02]  /*7b00*/  ISETP.GE.U32.AND P0, PT, R15.reuse, R10.reuse, PT ;  /* 0x0000000a0f00720c */ /* 0x0c0fe40003f06070 */
[----:B------:R-:W-:Y:S02]  /*7b10*/  IADD3 R12, P2, PT, R15, -R10, RZ ;  /* 0x8000000a0f0c7210 */ /* 0x000fe40007f5e0ff */
[CC--:B------:R-:W-:Y:S02]  /*7b20*/  ISETP.GE.U32.AND.EX P0, PT, R25.reuse, R11.reuse, PT, P0 ;  /* 0x0000000b1900720c */ /* 0x0c0fe40003f06100 */
[----:B------:R-:W-:Y:S02]  /*7b30*/  IADD3.X R13, PT, PT, R25, ~R11, RZ, P2, !PT ;  /* 0x8000000b190d7210 */ /* 0x000fe400017fe4ff */
[----:B------:R-:W-:-:S02]  /*7b40*/  SEL R12, R12, R15, P0 ;  /* 0x0000000f0c0c7207 */ /* 0x000fc40000000000 */
[----:B------:R-:W-:Y:S02]  /*7b50*/  SEL R13, R13, R25, P0 ;  /* 0x000000190d0d7207 */ /* 0x000fe40000000000 */
[-C--:B------:R-:W-:Y:S02]  /*7b60*/  IADD3 R11, P2, PT, RZ, -R12.reuse, RZ ;  /* 0x8000000cff0b7210 */ /* 0x080fe40007f5e0ff */
[----:B------:R-:W-:Y:S02]  /*7b70*/  ISETP.NE.U32.AND P0, PT, R21, RZ, PT ;  /* 0x000000ff1500720c */ /* 0x000fe40003f05070 */
[-C--:B------:R-:W-:Y:S02]  /*7b80*/  IADD3.X R10, PT, PT, RZ, ~R13.reuse, RZ, P2, !PT ;  /* 0x8000000dff0a7210 */ /* 0x080fe400017fe4ff */
[----:B------:R-:W-:Y:S01]  /*7b90*/  SEL R12, R11, R12, !P1 ;  /* 0x0000000c0b0c7207 */ /* 0x000fe20004800000 */
[----:B------:R-:W-:Y:S01]  /*7ba0*/  HFMA2 R11, -RZ, RZ, 0, 0 ;  /* 0x00000000ff0b7431 */ /* 0x000fe200000001ff */
[----:B------:R-:W-:Y:S01]  /*7bb0*/  SEL R13, R10, R13, !P1 ;  /* 0x0000000d0a0d7207 */ /* 0x000fe20004800000 */
[----:B------:R-:W-:Y:S01]  /*7bc0*/  IMAD.MOV.U32 R10, RZ, RZ, R23 ;  /* 0x000000ffff0a7224 */ /* 0x000fe200078e0017 */
[----:B------:R-:W-:-:S04]  /*7bd0*/  ISETP.NE.AND.EX P0, PT, R22, RZ, PT, P0 ;  /* 0x000000ff1600720c */ /* 0x000fc80003f05300 */
[----:B------:R-:W-:Y:S02]  /*7be0*/  SEL R12, R12, 0xffffffff, P0 ;  /* 0xffffffff0c0c7807 */ /* 0x000fe40000000000 */
[----:B------:R-:W-:Y:S01]  /*7bf0*/  SEL R13, R13, 0xffffffff, P0 ;  /* 0xffffffff0d0d7807 */ /* 0x000fe20000000000 */
[----:B------:R-:W-:Y:S06]  /*7c00*/  RET.REL.NODEC R10 `(uncontiguous_reducel3_f64) ;  /* 0xffffff800afc7950 */ /* 0x000fec0003c3ffff */
        .type           $uncontiguous_reducel3_f64$__internal_accurate_pow,@function
        .size           $uncontiguous_reducel3_f64$__internal_accurate_pow,(.L_x_30758 - $uncontiguous_reducel3_f64$__internal_accurate_pow)
$uncontiguous_reducel3_f64$__internal_accurate_pow:
[----:B------:R-:W-:Y:S01]  /*7c10*/  ISETP.GT.U32.AND P0, PT, R7, 0xfffff, PT ;  /* 0x000fffff0700780c */ /* 0x000fe20003f04070 */
[----:B------:R-:W-:Y:S01]  /*7c20*/  IMAD.MOV.U32 R13, RZ, RZ, R7 ;  /* 0x000000ffff0d7224 */ /* 0x000fe200078e0007 */
[----:B------:R-:W-:Y:S01]  /*7c30*/  MOV R12, R28 ;  /* 0x0000001c000c7202 */ /* 0x000fe20000000f00 */
[----:B------:R-:W-:Y:S01]  /*7c40*/  HFMA2 R15, -RZ, RZ, 1.703125, -23840 ;  /* 0x3ed0f5d2ff0f7431 */ /* 0x000fe200000001ff */
[----:B------:R-:W-:Y:S01]  /*7c50*/  MOV R14, 0x41ad3b5a ;  /* 0x41ad3b5a000e7802 */ /* 0x000fe20000000f00 */
[----:B------:R-:W-:Y:S01]  /*7c60*/  UMOV UR4, 0x7d2cafe2 ;  /* 0x7d2cafe200047882 */ /* 0x000fe20000000000 */
[----:B------:R-:W-:Y:S01]  /*7c70*/  UMOV UR5, 0x3eb0f5ff ;  /* 0x3eb0f5ff00057882 */ /* 0x000fe20000000000 */
[----:B------:R-:W-:Y:S01]  /*7c80*/  UMOV UR8, 0x3b39803f ;  /* 0x3b39803f00087882 */ /* 0x000fe20000000000 */
[----:B------:R-:W-:-:S05]  /*7c90*/  UMOV UR9, 0x3c7abc9e ;  /* 0x3c7abc9e00097882 */ /* 0x000fca0000000000 */
[----:B------:R-:W-:Y:S01]  /*7ca0*/  @!P0 DMUL R32, R12, 1.80143985094819840000e+16 ;  /* 0x435000000c208828 */ /* 0x000fe20000000000 */
[----:B------:R-:W-:-:S09]  /*7cb0*/  MOV R12, R7 ;  /* 0x00000007000c7202 */ /* 0x000fd20000000f00 */
[----:B------:R-:W-:Y:S01]  /*7cc0*/  @!P0 MOV R12, R33 ;  /* 0x00000021000c8202 */ /* 0x000fe20000000f00 */
[----:B------:R-:W-:-:S03]  /*7cd0*/  @!P0 IMAD.MOV.U32 R28, RZ, RZ, R32 ;  /* 0x000000ffff1c8224 */ /* 0x000fc600078e0020 */
[----:B------:R-:W-:-:S04]  /*7ce0*/  LOP3.LUT R12, R12, 0x800fffff, RZ, 0xc0, !PT ;  /* 0x800fffff0c0c7812 */ /* 0x000fc800078ec0ff */
[----:B------:R-:W-:Y:S01]  /*7cf0*/  LOP3.LUT R29, R12, 0x3ff00000, RZ, 0xfc, !PT ;  /* 0x3ff000000c1d7812 */ /* 0x000fe200078efcff */
[----:B------:R-:W-:-:S03]  /*7d00*/  IMAD.MOV.U32 R12, RZ, RZ, RZ ;  /* 0x000000ffff0c7224 */ /* 0x000fc600078e00ff */
        /* <DEDUP_REMOVED lines=147> */
.L_x_21552:
[----:B------:R-:W-:Y:S01]  /*8640*/  DFMA R20, R20, R16, R16 ;  /* 0x000000101414722b */ /* 0x000fe20000000010 */
[----:B------:R-:W-:Y:S01]  /*8650*/  MOV R35, 0x0 ;  /* 0x0000000000237802 */ /* 0x000fe20000000f00 */
[----:B------:R-:W-:-:S08]  /*8660*/  DSETP.NEU.AND P0, PT, |R16|, +INF , PT ;  /* 0x7ff000001000742a */ /* 0x000fd00003f0d200 */
[----:B------:R-:W-:Y:S02]  /*8670*/  FSEL R16, R16, R20, !P0 ;  /* 0x0000001410107208 */ /* 0x000fe40004000000 */
[----:B------:R-:W-:Y:S01]  /*8680*/  FSEL R17, R17, R21, !P0 ;  /* 0x0000001511117208 */ /* 0x000fe20004000000 */
[----:B------:R-:W-:Y:S06]  /*8690*/  RET.REL.NODEC R34 `(uncontiguous_reducel3_f64) ;  /* 0xffffff7822587950 */ /* 0x000fec0003c3ffff */
.L_x_21553:
        /* <DEDUP_REMOVED lines=14> */
.L_x_30758:


//--------------------- .text.contiguous_cumulate_reducel3_f64 --------------------------
	.section	.text.contiguous_cumulate_reducel3_f64,"ax",@progbits
	.align	128
        .global         contiguous_cumulate_reducel3_f64
        .type           contiguous_cumulate_reducel3_f64,@function
        .size           contiguous_cumulate_reducel3_f64,(.L_x_31390 - contiguous_cumulate_reducel3_f64)
        .other          contiguous_cumulate_reducel3_f64,@"STO_CUDA_ENTRY STV_DEFAULT"
contiguous_cumulate_reducel3_f64:
.text.contiguous_cumulate_reducel3_f64:
        /* <DEDUP_REMOVED lines=38> */
.L_x_21555:
[----:B------:R-:W-:Y:S05]  /*0260*/  BSYNC.RECONVERGENT B0 ;  /* 0x0000000000007941 */ /* 0x000fea0003800200 */
.L_x_21554:
[----:B------:R-:W-:Y:S06]  /*0270*/  BAR.SYNC.DEFER_BLOCKING 0x0 ;  /* 0x0000000000007b1d */ /* 0x000fec0000010000 */
[----:B------:R-:W-:Y:S05]  /*0280*/  @!P2 BRA `(.L_x_21556) ;  /* 0x00000000002ca947 */ /* 0x000fea0003800000 */
.L_x_21557:
        /* <DEDUP_REMOVED lines=11> */
.L_x_21556:
        /* <DEDUP_REMOVED lines=35> */
.L_x_21558:
        /* <DEDUP_REMOVED lines=9> */
.L_x_31390:


//--------------------- .text.contiguous_reducel3_f64 --------------------------
	.section	.text.contiguous_reducel3_f64,"ax",@progbits
	.align	128
        .global         contiguous_reducel3_f64
        .type           contiguous_reducel3_f64,@function
        .size           contiguous_reducel3_f64,(.L_x_30759 - contiguous_reducel3_f64)
        .other          contiguous_reducel3_f64,@"STO_CUDA_ENTRY STV_DEFAULT"
contiguous_reducel3_f64:
.text.contiguous_reducel3_f64:
        /* <DEDUP_REMOVED lines=22> */
[----:B------:R-:W-:Y:S01]  /*0160*/  BSSY.RECONVERGENT B1, `(.L_x_21561) ;  /* 0x0000006000017945 */ /* 0x000fe20003800200 */
[----:B------:R-:W-:Y:S01]  /*0170*/  MOV R28, 0x1c0 ;  /* 0x000001c0001c7802 */ /* 0x000fe20000000f00 */
[----:B--2---:R-:W-:-:S10]  /*0180*/  DADD R4, -RZ, |R8| ;  /* 0x00000000ff047229 */ /* 0x004fd40000000508 */
[----:B------:R-:W-:Y:S02]  /*0190*/  IMAD.MOV.U32 R22, RZ, RZ, R4 ;  /* 0x000000ffff167224 */ /* 0x000fe400078e0004 */
[----:B------:R-:W-:-:S07]  /*01a0*/  IMAD.MOV.U32 R23, RZ, RZ, R5 ;  /* 0x000000ffff177224 */ /* 0x000fce00078e0005 */
[----:B------:R-:W-:Y:S05]  /*01b0*/  CALL.REL.NOINC `($contiguous_reducel3_f64$__internal_accurate_pow) ;  /* 0x0000000800587944 */ /* 0x000fea0003c00000 */
[----:B------:R-:W-:Y:S05]  /*01c0*/  BSYNC.RECONVERGENT B1 ;  /* 0x0000000000017941 */ /* 0x000fea0003800200 */
.L_x_21561:
[C---:B------:R-:W-:Y:S01]  /*01d0*/  DADD R12, |R8|.reuse, 3 ;  /* 0x40080000080c7429 */ /* 0x040fe20000000200 */
[----:B------:R-:W-:Y:S01]  /*01e0*/  ISETP.GE.AND P0, PT, R5, RZ, PT ;  /* 0x000000ff0500720c */ /* 0x000fe20003f06270 */
[----:B------:R-:W-:Y:S01]  /*01f0*/  DSETP.NEU.AND P1, PT, R8, RZ, PT ;  /* 0x000000ff0800722a */ /* 0x000fe20003f2d000 */
[----:B------:R-:W-:Y:S01]  /*0200*/  BSSY.RECONVERGENT B1, `(.L_x_21562) ;  /* 0x0000010000017945 */ /* 0x000fe20003800200 */
[----:B------:R-:W-:-:S06]  /*0210*/  DADD R14, -RZ, -R10 ;  /* 0x00000000ff0e7229 */ /* 0x000fcc000000090a */
[----:B------:R-:W-:-:S04]  /*0220*/  LOP3.LUT R12, R13, 0x7ff00000, RZ, 0xc0, !PT ;  /* 0x7ff000000d0c7812 */ /* 0x000fc800078ec0ff */
[----:B------:R-:W-:Y:S02]  /*0230*/  ISETP.NE.AND P2, PT, R12, 0x7ff00000, PT ;  /* 0x7ff000000c00780c */ /* 0x000fe40003f45270 */
[----:B------:R-:W-:Y:S01]  /*0240*/  FSEL R10, R14, R10, !P0 ;  /* 0x0000000a0e0a7208 */ /* 0x000fe20004000000 */
[----:B------:R-:W-:Y:S01]  /*0250*/  @!P1 IMAD.MOV.U32 R10, RZ, RZ, RZ ;  /* 0x000000ffff0a9224 */ /* 0x000fe200078e00ff */
[----:B------:R-:W-:Y:S01]  /*0260*/  FSEL R11, R15, R11, !P0 ;  /* 0x0000000b0f0b7208 */ /* 0x000fe20004000000 */
[----:B------:R-:W-:-:S08]  /*0270*/  @!P1 IMAD.MOV.U32 R11, RZ, RZ, R5 ;  /* 0x000000ffff0b9224 */ /* 0x000fd000078e0005 */
[----:B------:R-:W-:Y:S05]  /*0280*/  @P2 BRA `(.L_x_21563) ;  /* 0x00000000001c2947 */ /* 0x000fea0003800000 */
[----:B------:R-:W-:-:S14]  /*0290*/  DSETP.NAN.AND P1, PT, R8, R8, PT ;  /* 0x000000080800722a */ /* 0x000fdc0003f28000 */
[----:B------:R-:W-:Y:S01]  /*02a0*/  @P1 DADD R10, |R8|, 3 ;  /* 0x40080000080a1429 */ /* 0x000fe20000000200 */
[----:B------:R-:W-:Y:S10]  /*02b0*/  @P1 BRA `(.L_x_21563) ;  /* 0x0000000000101947 */ /* 0x000ff40003800000 */
[----:B------:R-:W-:-:S14]  /*02c0*/  DSETP.NEU.AND P1, PT, |R8|, +INF , PT ;  /* 0x7ff000000800742a */ /* 0x000fdc0003f2d200 */
[----:B------:R-:W-:Y:S02]  /*02d0*/  @!P1 IMAD.MOV.U32 R4, RZ, RZ, -0x100000 ;  /* 0xfff00000ff049424 */ /* 0x000fe400078e00ff */
[----:B------:R-:W-:-:S03]  /*02e0*/  @!P1 IMAD.MOV.U32 R10, RZ, RZ, RZ ;  /* 0x000000ffff0a9224 */ /* 0x000fc600078e00ff */
[----:B------:R-:W-:-:S07]  /*02f0*/  @!P1 SEL R11, R4, 0x7ff00000, !P0 ;  /* 0x7ff00000040b9807 */ /* 0x000fce0004000000 */
.L_x_21563:
[----:B------:R-:W-:Y:S05]  /*0300*/  BSYNC.RECONVERGENT B1 ;  /* 0x0000000000017941 */ /* 0x000fea0003800200 */
.L_x_21562:
[----:B------:R-:W0:Y:S02]  /*0310*/  LDCU.64 UR4, c[0x0][0x388] ;  /* 0x00007100ff0477ac */ /* 0x000e240008000a00 */
[----:B0-----:R-:W-:-:S04]  /*0320*/  LEA R4, P0, R6, UR4, 0x3 ;  /* 0x0000000406047c11 */ /* 0x001fc8000f8018ff */
[----:B------:R-:W-:-:S06]  /*0330*/  LEA.HI.X R5, R6, UR5, RZ, 0x3, P0 ;  /* 0x0000000506057c11 */ /* 0x000fcc00080f1cff */
[----:B------:R-:W2:Y:S01]  /*0340*/  LDG.E.64 R4, desc[UR6][R4.64] ;  /* 0x0000000604047981 */ /* 0x000ea2000c1e1b00 */
[----:B------:R-:W-:Y:S01]  /*0350*/  DSETP.NEU.AND P0, PT, |R8|, 1, PT ;  /* 0x3ff000000800742a */ /* 0x000fe20003f0d200 */
[----:B------:R-:W-:Y:S01]  /*0360*/  BSSY.RECONVERGENT B1, `(.L_x_21564) ;  /* 0x0000008000017945 */ /* 0x000fe20003800200 */
[----:B------:R-:W-:-:S04]  /*0370*/  MOV R28, 0x3e0 ;  /* 0x000003e0001c7802 */ /* 0x000fc80000000f00 */
[----:B------:R-:W-:Y:S02]  /*0380*/  FSEL R8, R10, RZ, P0 ;  /* 0x000000ff0a087208 */ /* 0x000fe40000000000 */
[----:B------:R-:W-:Y:S01]  /*0390*/  FSEL R9, R11, 1.875, P0 ;  /* 0x3ff000000b097808 */ /* 0x000fe20000000000 */
[----:B--2---:R-:W-:-:S10]  /*03a0*/  DADD R6, -RZ, |R4| ;  /* 0x00000000ff067229 */ /* 0x004fd40000000504 */
[----:B------:R-:W-:Y:S02]  /*03b0*/  IMAD.MOV.U32 R22, RZ, RZ, R6 ;  /* 0x000000ffff167224 */ /* 0x000fe400078e0006 */
[----:B------:R-:W-:-:S07]  /*03c0*/  IMAD.MOV.U32 R23, RZ, RZ, R7 ;  /* 0x000000ffff177224 */ /* 0x000fce00078e0007 */
[----:B------:R-:W-:Y:S05]  /*03d0*/  CALL.REL.NOINC `($contiguous_reducel3_f64$__internal_accurate_pow) ;  /* 0x0000000400d07944 */ /* 0x000fea0003c00000 */
[----:B------:R-:W-:Y:S05]  /*03e0*/  BSYNC.RECONVERGENT B1 ;  /* 0x0000000000017941 */ /* 0x000fea0003800200 */
.L_x_21564:
        /* <DEDUP_REMOVED lines=20> */
.L_x_21566:
[----:B------:R-:W-:Y:S05]  /*0530*/  BSYNC.RECONVERGENT B1 ;  /* 0x0000000000017941 */ /* 0x000fea0003800200 */
.L_x_21565:
[----:B------:R-:W-:Y:S02]  /*0540*/  FSEL R4, R10, RZ, P1 ;  /* 0x000000ff0a047208 */ /* 0x000fe40000800000 */
[----:B------:R-:W-:-:S06]  /*0550*/  FSEL R5, R11, 1.875, P1 ;  /* 0x3ff000000b057808 */ /* 0x000fcc0000800000 */
[----:B------:R-:W-:-:S07]  /*0560*/  DADD R8, R8, R4 ;  /* 0x0000000008087229 */ /* 0x000fce0000000004 */
[----:B------:R1:W-:Y:S01]  /*0570*/  STS.64 [R2], R8 ;  /* 0x0000000802007388 */ /* 0x0003e20000000a00 */
[----:B------:R-:W-:Y:S05]  /*0580*/  BRA `(.L_x_21567) ;  /* 0x0000000000987947 */ /* 0x000fea0003800000 */
.L_x_21560:
[----:B------:R-:W-:-:S04]  /*0590*/  ISETP.GE.U32.AND P0, PT, R5, UR10, PT ;  /* 0x0000000a05007c0c */ /* 0x000fc8000bf06070 */
[----:B------:R-:W-:-:S13]  /*05a0*/  ISETP.GE.U32.AND.EX P0, PT, RZ, UR11, PT, P0 ;  /* 0x0000000bff007c0c */ /* 0x000fda000bf06100 */
[----:B------:R-:W-:Y:S05]  /*05b0*/  @P0 BRA `(.L_x_21567) ;  /* 0x00000000008c0947 */ /* 0x000fea0003800000 */
[----:B------:R-:W0:Y:S02]  /*05c0*/  LDCU.64 UR4, c[0x0][0x388] ;  /* 0x00007100ff0477ac */ /* 0x000e240008000a00 */
[----:B0-----:R-:W-:-:S04]  /*05d0*/  LEA R6, P0, R5, UR4, 0x3 ;  /* 0x0000000405067c11 */ /* 0x001fc8000f8018ff */
[----:B------:R-:W-:-:S06]  /*05e0*/  LEA.HI.X R7, R5, UR5, RZ, 0x3, P0 ;  /* 0x0000000505077c11 */ /* 0x000fcc00080f1cff */
        /* <DEDUP_REMOVED lines=8> */
.L_x_21568:
        /* <DEDUP_REMOVED lines=20> */
.L_x_21570:
[----:B------:R-:W-:Y:S05]  /*07b0*/  BSYNC.RECONVERGENT B1 ;  /* 0x0000000000017941 */ /* 0x000fea0003800200 */
.L_x_21569:
[----:B------:R-:W-:Y:S02]  /*07c0*/  FSEL R4, R10, RZ, P1 ;  /* 0x000000ff0a047208 */ /* 0x000fe40000800000 */
[----:B------:R-:W-:-:S05]  /*07d0*/  FSEL R5, R11, 1.875, P1 ;  /* 0x3ff000000b057808 */ /* 0x000fca0000800000 */
[----:B------:R0:W-:Y:S02]  /*07e0*/  STS.64 [R2], R4 ;  /* 0x0000000402007388 */ /* 0x0001e40000000a00 */
.L_x_21567:
[----:B------:R-:W-:Y:S05]  /*07f0*/  BSYNC.RECONVERGENT B0 ;  /* 0x0000000000007941 */ /* 0x000fea0003800200 */
.L_x_21559:
[----:B------:R-:W-:Y:S01]  /*0800*/  BAR.SYNC.DEFER_BLOCKING 0x0 ;  /* 0x0000000000007b1d */ /* 0x000fe20000010000 */
[----:B------:R-:W-:Y:S02]  /*0810*/  ISETP.GE.U32.AND P0, PT, R0, 0x42, PT ;  /* 0x000000420000780c */ /* 0x000fe40003f06070 */
[----:B------:R-:W-:-:S11]  /*0820*/  ISETP.GT.U32.AND P1, PT, R3, 0x1f, PT ;  /* 0x0000001f0300780c */ /* 0x000fd60003f24070 */
[----:B------:R-:W-:Y:S05]  /*0830*/  @!P0 BRA `(.L_x_21571) ;  /* 0x00000000002c8947 */ /* 0x000fea0003800000 */
.L_x_21572:
[----:B-1----:R-:W-:-:S04]  /*0840*/  SHF.R.U32.HI R8, RZ, 0x1, R0 ;  /* 0x00000001ff087819 */ /* 0x002fc80000011600 */
[----:B------:R-:W-:-:S13]  /*0850*/  ISETP.GE.U32.AND P0, PT, R3, R8, PT ;  /* 0x000000080300720c */ /* 0x000fda0003f06070 */
[----:B------:R-:W-:Y:S01]  /*0860*/  @!P0 IMAD R6, R8, 0x8, R2 ;  /* 0x0000000808068824 */ /* 0x000fe200078e0202 */
[----:B0-----:R-:W-:Y:S05]  /*0870*/  @!P0 LDS.64 R4, [R2] ;  /* 0x0000000002048984 */ /* 0x001fea0000000a00 */
[----:B------:R-:W0:Y:S02]  /*0880*/  @!P0 LDS.64 R6, [R6] ;  /* 0x0000000006068984 */ /* 0x000e240000000a00 */
[----:B0-----:R-:W-:-:S07]  /*0890*/  @!P0 DADD R4, R4, R6 ;  /* 0x0000000004048229 */ /* 0x001fce0000000006 */
[----:B------:R2:W-:Y:S01]  /*08a0*/  @!P0 STS.64 [R2], R4 ;  /* 0x0000000402008388 */ /* 0x0005e20000000a00 */
[----:B------:R-:W-:Y:S01]  /*08b0*/  BAR.SYNC.DEFER_BLOCKING 0x0 ;  /* 0x0000000000007b1d */ /* 0x000fe20000010000 */
[----:B------:R-:W-:Y:S01]  /*08c0*/  ISETP.GT.U32.AND P0, PT, R0, 0x83, PT ;  /* 0x000000830000780c */ /* 0x000fe20003f04070 */
[----:B------:R-:W-:-:S12]  /*08d0*/  IMAD.MOV.U32 R0, RZ, RZ, R8 ;  /* 0x000000ffff007224 */ /* 0x000fd800078e0008 */
[----:B--2---:R-:W-:Y:S05]  /*08e0*/  @P0 BRA `(.L_x_21572) ;  /* 0xfffffffc00d40947 */ /* 0x004fea000383ffff */
.L_x_21571:
[----:B------:R-:W-:Y:S05]  /*08f0*/  @P1 EXIT ;  /* 0x000000000000194d */ /* 0x000fea0003800000 */
[----:B0-----:R-:W-:Y:S01]  /*0900*/  LDS.64 R4, [R2] ;  /* 0x0000000002047984 */ /* 0x001fe20000000a00 */
[----:B------:R-:W-:-:S03]  /*0910*/  ISETP.NE.AND P0, PT, R3, RZ, PT ;  /* 0x000000ff0300720c */ /* 0x000fc60003f05270 */
[----:B------:R-:W0:Y:S02]  /*0920*/  LDS.64 R6, [R2+0x100] ;  /* 0x0001000002067984 */ /* 0x000e240000000a00 */
        /* <DEDUP_REMOVED lines=31> */
        .type           $contiguous_reducel3_f64$__internal_accurate_pow,@function
        .size           $contiguous_reducel3_f64$__internal_accurate_pow,(.L_x_30759 - $contiguous_reducel3_f64$__internal_accurate_pow)
$contiguous_reducel3_f64$__internal_accurate_pow:
[----:B------:R-:W-:Y:S01]  /*0b20*/  ISETP.GT.U32.AND P0, PT, R23, 0xfffff, PT ;  /* 0x000fffff1700780c */ /* 0x000fe20003f04070 */
[--C-:B------:R-:W-:Y:S01]  /*0b30*/  IMAD.MOV.U32 R10, RZ, RZ, R23.reuse ;  /* 0x000000ffff0a7224 */ /* 0x100fe200078e0017 */
[----:B------:R-:W-:Y:S01]  /*0b40*/  UMOV UR4, 0x7d2cafe2 ;  /* 0x7d2cafe200047882 */ /* 0x000fe20000000000 */
[----:B------:R-:W-:Y:S01]  /*0b50*/  IMAD.MOV.U32 R12, RZ, RZ, R22 ;  /* 0x000000ffff0c7224 */ /* 0x000fe200078e0016 */
[----:B------:R-:W-:Y:S01]  /*0b60*/  UMOV UR5, 0x3eb0f5ff ;  /* 0x3eb0f5ff00057882 */ /* 0x000fe20000000000 */
[----:B------:R-:W-:Y:S01]  /*0b70*/  IMAD.MOV.U32 R14, RZ, RZ, 0x41ad3b5a ;  /* 0x41ad3b5aff0e7424 */ /* 0x000fe200078e00ff */
[----:B------:R-:W-:Y:S01]  /*0b80*/  SHF.R.U32.HI R27, RZ, 0x14, R23 ;  /* 0x00000014ff1b7819 */ /* 0x000fe20000011617 */
[----:B------:R-:W-:Y:S01]  /*0b90*/  IMAD.MOV.U32 R15, RZ, RZ, 0x3ed0f5d2 ;  /* 0x3ed0f5d2ff0f7424 */ /* 0x000fe200078e00ff */
[----:B------:R-:W-:Y:S01]  /*0ba0*/  UMOV UR8, 0x3b39803f ;  /* 0x3b39803f00087882 */ /* 0x000fe20000000000 */
[----:B------:R-:W-:-:S04]  /*0bb0*/  UMOV UR9, 0x3c7abc9e ;  /* 0x3c7abc9e00097882 */ /* 0x000fc80000000000 */
[----:B------:R-:W-:-:S10]  /*0bc0*/  @!P0 DMUL R24, R22, 1.80143985094819840000e+16 ;  /* 0x4350000016188828 */ /* 0x000fd40000000000 */
[----:B------:R-:W-:Y:S01]  /*0bd0*/  @!P0 IMAD.MOV.U32 R10, RZ, RZ, R25 ;  /* 0x000000ffff0a8224 */ /* 0x000fe200078e0019 */
[----:B------:R-:W-:Y:S01]  /*0be0*/  @!P0 LEA.HI R27, R25, 0xffffffca, RZ, 0xc ;  /* 0xffffffca191b8811 */ /* 0x000fe200078f60ff */
[----:B------:R-:W-:-:S03]  /*0bf0*/  @!P0 IMAD.MOV.U32 R12, RZ, RZ, R24 ;  /* 0x000000ffff0c8224 */ /* 0x000fc600078e0018 */
[----:B------:R-:W-:-:S04]  /*0c00*/  LOP3.LUT R10, R10, 0x800fffff, RZ, 0xc0, !PT ;  /* 0x800fffff0a0a7812 */ /* 0x000fc800078ec0ff */
[----:B------:R-:W-:Y:S01]  /*0c10*/  LOP3.LUT R13, R10, 0x3ff00000, RZ, 0xfc, !PT ;  /* 0x3ff000000a0d7812 */ /* 0x000fe200078efcff */
[----:B------:R-:W-:-:S03]  /*0c20*/  IMAD.MOV.U32 R10, RZ, RZ, RZ ;  /* 0x000000ffff0a7224 */ /* 0x000fc600078e00ff */
[----:B------:R-:W-:-:S13]  /*0c30*/  ISETP.GE.U32.AND P1, PT, R13, 0x3ff6a09f, PT ;  /* 0x3ff6a09f0d00780c */ /* 0x000fda0003f26070 */
[----:B------:R-:W-:-:S04]  /*0c40*/  @P1 VIADD R11, R13, 0xfff00000 ;  /* 0xfff000000d0b1836 */ /* 0x000fc80000000000 */
[----:B------:R-:W-:-:S06]  /*0c50*/  @P1 IMAD.MOV.U32 R13, RZ, RZ, R11 ;  /* 0x000000ffff0d1224 */ /* 0x000fcc00078e000b */
        /* <DEDUP_REMOVED lines=8> */
[----:B------:R-:W-:-:S08]  /*0ce0*/  DMUL R20, R10, R10 ;  /* 0x0000000a0a147228 */ /* 0x000fd00000000000 */
[----:B------:R-:W-:Y:S01]  /*0cf0*/  DFMA R14, R20, UR4, R14 ;  /* 0x00000004140e7c2b */ /* 0x000fe2000800000e */
[----:B------:R-:W-:Y:S01]  /*0d00*/  UMOV UR4, 0x75488a3f ;  /* 0x75488a3f00047882 */ /* 0x000fe20000000000 */
[----:B------:R-:W-:-:S06]  /*0d10*/  UMOV UR5, 0x3ef3b20a ;  /* 0x3ef3b20a00057882 */ /* 0x000fcc0000000000 */
[----:B------:R-:W-:Y:S01]  /*0d20*/  DFMA R18, R20, R14, UR4 ;  /* 0x0000000414127e2b */ /* 0x000fe2000800000e */
[----:B------:R-:W-:Y:S01]  /*0d30*/  UMOV UR4, 0xe4faecd5 ;  /* 0xe4faecd500047882 */ /* 0x000fe20000000000 */
[----:B------:R-:W-:Y:S01]  /*0d40*/  UMOV UR5, 0x3f1745cd ;  /* 0x3f1745cd00057882 */ /* 0x000fe20000000000 */
[----:B------:R-:W-:-:S05]  /*0d50*/  DADD R14, R12, -R10 ;  /* 0x000000000c0e7229 */ /* 0x000fca000000080a */
[----:B------:R-:W-:Y:S01]  /*0d60*/  DFMA R18, R20, R18, UR4 ;  /* 0x0000000414127e2b */ /* 0x000fe20008000012 */
        /* <DEDUP_REMOVED lines=14> */
[----:B------:R-:W-:Y:S02]  /*0e50*/  VIADD R23, R15, 0x100000 ;  /* 0x001000000f177836 */ /* 0x000fe40000000000 */
[----:B------:R-:W-:Y:S01]  /*0e60*/  IMAD.MOV.U32 R22, RZ, RZ, R14 ;  /* 0x000000ffff167224 */ /* 0x000fe200078e000e */
        /* <DEDUP_REMOVED lines=8> */
[----:B------:R-:W-:Y:S01]  /*0ef0*/  DFMA R20, R10, R10, -R18 ;  /* 0x0000000a0a14722b */ /* 0x000fe20000000812 */
[----:B------:R-:W-:-:S07]  /*0f00*/  UMOV UR5, 0x43300000 ;  /* 0x4330000000057882 */ /* 0x000fce0000000000 */
[C---:B------:R-:W-:Y:S02]  /*0f10*/  DFMA R20, R10.reuse, R22, R20 ;  /* 0x000000160a14722b */ /* 0x040fe40000000014 */
[----:B------:R-:W-:-:S08]  /*0f20*/  DMUL R22, R10, R18 ;  /* 0x000000120a167228 */ /* 0x000fd00000000000 */
[----:B------:R-:W-:-:S08]  /*0f30*/  DFMA R24, R10, R18, -R22 ;  /* 0x000000120a18722b */ /* 0x000fd00000000816 */
[----:B------:R-:W-:Y:S02]  /*0f40*/  DFMA R24, R14, R18, R24 ;  /* 0x000000120e18722b */ /* 0x000fe40000000018 */
[----:B------:R-:W-:-:S06]  /*0f50*/  DADD R18, R12, R16 ;  /* 0x000000000c127229 */ /* 0x000fcc0000000010 */
[----:B------:R-:W-:Y:S02]  /*0f60*/  DFMA R20, R10, R20, R24 ;  /* 0x000000140a14722b */ /* 0x000fe40000000018 */
[----:B------:R-:W-:-:S08]  /*0f70*/  DADD R24, R12, -R18 ;  /* 0x000000000c187229 */ /* 0x000fd00000000812 */
[----:B------:R-:W-:Y:S02]  /*0f80*/  DADD R24, R16, R24 ;  /* 0x0000000010187229 */ /* 0x000fe40000000018 */
[----:B------:R-:W-:-:S08]  /*0f90*/  DMUL R16, R18, R22 ;  /* 0x0000001612107228 */ /* 0x000fd00000000000 */
[----:B------:R-:W-:-:S08]  /*0fa0*/  DFMA R12, R18, R22, -R16 ;  /* 0x00000016120c722b */ /* 0x000fd00000000810 */
        /* <DEDUP_REMOVED lines=8> */
[----:B------:R-:W-:Y:S01]  /*1030*/  DADD R16, R16, R10 ;  /* 0x0000000010107229 */ /* 0x000fe2000000000a */
[C---:B------:R-:W-:Y:S02]  /*1040*/  VIADD R10, R27.reuse, 0xfffffc01 ;  /* 0xfffffc011b0a7836 */ /* 0x040fe40000000000 */
[----:B------:R-:W-:Y:S02]  /*1050*/  @P1 VIADD R10, R27, 0xfffffc02 ;  /* 0xfffffc021b0a1836 */ /* 0x000fe40000000000 */
[----:B------:R-:W-:-:S03]  /*1060*/  IMAD.MOV.U32 R11, RZ, RZ, 0x43300000 ;  /* 0x43300000ff0b7424 */ /* 0x000fc600078e00ff */
[----:B------:R-:W-:Y:S01]  /*1070*/  DADD R18, R14, R16 ;  /* 0x000000000e127229 */ /* 0x000fe20000000010 */
[----:B------:R-:W-:-:S06]  /*1080*/  LOP3.LUT R10, R10, 0x80000000, RZ, 0x3c, !PT ;  /* 0x800000000a0a7812 */ /* 0x000fcc00078e3cff */
[----:B------:R-:W-:Y:S01]  /*1090*/  DADD R14, R10, -UR4 ;  /* 0x800000040a0e7e29 */ /* 0x000fe20008000000 */
[----:B------:R-:W-:Y:S01]  /*10a0*/  UMOV UR4, 0xfefa39ef ;  /* 0xfefa39ef00047882 */ /* 0x000fe20000000000 */
[----:B------:R-:W-:Y:S01]  /*10b0*/  DADD R16, R12, R18 ;  /* 0x000000000c107229 */ /* 0x000fe20000000012 */
[----:B------:R-:W-:-:S07]  /*10c0*/  UMOV UR5, 0x3fe62e42 ;  /* 0x3fe62e4200057882 */ /* 0x000fce0000000000 */
        /* <DEDUP_REMOVED lines=11> */
[----:B------:R-:W-:-:S08]  /*1180*/  DFMA R12, R12, 3, -R18 ;  /* 0x400800000c0c782b */ /* 0x000fd00000000812 */
[----:B------:R-:W-:Y:S01]  /*1190*/  DFMA R14, R14, 3, R12 ;  /* 0x400800000e0e782b */ /* 0x000fe2000000000c */
[----:B------:R-:W-:Y:S02]  /*11a0*/  IMAD.MOV.U32 R12, RZ, RZ, 0x652b82fe ;  /* 0x652b82feff0c7424 */ /* 0x000fe400078e00ff */
[----:B------:R-:W-:-:S05]  /*11b0*/  IMAD.MOV.U32 R13, RZ, RZ, 0x3ff71547 ;  /* 0x3ff71547ff0d7424 */ /* 0x000fca00078e00ff */
        /* <DEDUP_REMOVED lines=56> */
.L_x_21573:
[----:B------:R-:W-:Y:S01]  /*1540*/  DFMA R14, R14, R18, R18 ;  /* 0x000000120e0e722b */ /* 0x000fe20000000012 */
[----:B------:R-:W-:Y:S01]  /*1550*/  IMAD.MOV.U32 R29, RZ, RZ, 0x0 ;  /* 0x00000000ff1d7424 */ /* 0x000fe200078e00ff */
[----:B------:R-:W-:-:S08]  /*1560*/  DSETP.NEU.AND P0, PT, |R18|, +INF , PT ;  /* 0x7ff000001200742a */ /* 0x000fd00003f0d200 */
[----:B------:R-:W-:Y:S02]  /*1570*/  FSEL R10, R18, R14, !P0 ;  /* 0x0000000e120a7208 */ /* 0x000fe40004000000 */
[----:B------:R-:W-:Y:S01]  /*1580*/  FSEL R11, R19, R15, !P0 ;  /* 0x0000000f130b7208 */ /* 0x000fe20004000000 */
[----:B------:R-:W-:Y:S06]  /*1590*/  RET.REL.NODEC R28 `(contiguous_reducel3_f64) ;  /* 0xffffffe81c987950 */ /* 0x000fec0003c3ffff */
.L_x_21574:
        /* <DEDUP_REMOVED lines=14> */
.L_x_30759:


//--------------------- .text.contiguous_reducel333_f32 --------------------------
	.section	.text.contiguous_reducel333_f32,"ax",@progbits
	.align	128
        .global         contiguous_reducel333_f32
        .type           contiguous_reducel333_f32,@function
        .size           contiguous_reducel333_f32,(.L_x_31392 - contiguous_reducel333_f32)
        .other          contiguous_reducel333_f32,@"STO_CUDA_ENTRY STV_DEFAULT"
contiguous_reducel333_f32:
.text.contiguous_reducel333_f32:
        /* <DEDUP_REMOVED lines=50> */
.L_x_21577:
        /* <DEDUP_REMOVED lines=32> */
.L_x_21576:
        /* <DEDUP_REMOVED lines=21> */
.L_x_21579:
        /* <DEDUP_REMOVED lines=14> */
.L_x_21580:
[----:B------:R-:W-:-:S05]  /*0750*/  @!P1 IMAD R9, R9, UR8, RZ ;  /* 0x0000000809099c24 */ /* 0x000fca000f8e02ff */
[----:B------:R-:W-:-:S05]  /*0760*/  @!P1 LEA R9, R9, R0, 0x2 ;  /* 0x0000000009099211 */ /* 0x000fca00078e10ff */
[----:B------:R-:W1:Y:S02]  /*0770*/  @!P1 LDS R6, [R9] ;  /* 0x0000000009069984 */ /* 0x000e640000000800 */
[----:B-1----:R-:W-:-:S07]  /*0780*/  @!P1 FADD R7, R7, R6 ;  /* 0x0000000607079221 */ /* 0x002fce0000000000 */
.L_x_21578:
[----:B-1----:R2:W-:Y:S02]  /*0790*/  STS [R0], R7 ;  /* 0x0000000700007388 */ /* 0x0025e40000000800 */
.L_x_21575:
        /* <DEDUP_REMOVED lines=8> */
.L_x_21581:
        /* <DEDUP_REMOVED lines=14> */
.L_x_31392:


//--------------------- .text.contiguous_reducel33_f32 --------------------------
	.section	.text.contiguous_reducel33_f32,"ax",@progbits
	.align	128
        .global         contiguous_reducel33_f32
        .type           contiguous_reducel33_f32,@function
        .size           contiguous_reducel33_f32,(.L_x_30761 - contiguous_reducel33_f32)
        .other          contiguous_reducel33_f32,@"STO_CUDA_ENTRY STV_DEFAULT"
contiguous_reducel33_f32:
.text.contiguous_reducel33_f32:
        /* <DEDUP_REMOVED lines=43> */
.L_x_21600:
        /* <DEDUP_REMOVED lines=27> */
.L_x_21584:
[----:B------:R-:W-:Y:S01]  /*0460*/  MOV R30, R32 ;  /* 0x00000020001e7202 */ /* 0x000fe20000000f00 */
[----:B------:R-:W-:Y:S01]  /*0470*/  IMAD.MOV.U32 R0, RZ, RZ, R36 ;  /* 0x000000ffff007224 */ /* 0x000fe200078e0024 */
[----:B------:R-:W-:Y:S02]  /*0480*/  MOV R3, R37 ;  /* 0x0000002500037202 */ /* 0x000fe40000000f00 */
[----:B------:R-:W-:-:S07]  /*0490*/  MOV R8, 0x4b0 ;  /* 0x000004b000087802 */ /* 0x000fce0000000f00 */
[----:B01-3--:R-:W-:Y:S05]  /*04a0*/  CALL.REL.NOINC `($__internal_440_$__cuda_sm20_div_s64) ;  /* 0x0000003400ec7944 */ /* 0x00bfea0003c00000 */
        /* <DEDUP_REMOVED lines=9> */
.L_x_21585:
        /* <DEDUP_REMOVED lines=33> */
.L_x_21586:
[----:B------:R-:W-:Y:S01]  /*0750*/  IMAD.MOV.U32 R0, RZ, RZ, R36 ;  /* 0x000000ffff007224 */ /* 0x000fe200078e0024 */
[----:B------:R-:W-:Y:S02]  /*0760*/  MOV R3, R37 ;  /* 0x0000002500037202 */ /* 0x000fe40000000f00 */
[----:B------:R-:W-:-:S07]  /*0770*/  MOV R8, 0x790 ;  /* 0x0000079000087802 */ /* 0x000fce0000000f00 */
[----:B---3--:R-:W-:Y:S05]  /*0780*/  CALL.REL.NOINC `($__internal_440_$__cuda_sm20_div_s64) ;  /* 0x0000003400347944 */ /* 0x008fea0003c00000 */
        /* <DEDUP_REMOVED lines=10> */
.L_x_21587:
        /* <DEDUP_REMOVED lines=34> */
.L_x_21588:
[----:B------:R-:W-:Y:S01]  /*0a50*/  IMAD.MOV.U32 R30, RZ, RZ, R28 ;  /* 0x000000ffff1e7224 */ /* 0x000fe200078e001c */
[----:B------:R-:W-:Y:S01]  /*0a60*/  MOV R0, R36 ;  /* 0x0000002400007202 */ /* 0x000fe20000000f00 */
[----:B------:R-:W-:Y:S01]  /*0a70*/  IMAD.MOV.U32 R3, RZ, RZ, R37 ;  /* 0x000000ffff037224 */ /* 0x000fe200078e0025 */
[----:B------:R-:W-:-:S07]  /*0a80*/  MOV R8, 0xaa0 ;  /* 0x00000aa000087802 */ /* 0x000fce0000000f00 */
[----:B---3--:R-:W-:Y:S05]  /*0a90*/  CALL.REL.NOINC `($__internal_440_$__cuda_sm20_div_s64) ;  /* 0x0000003000707944 */ /* 0x008fea0003c00000 */
        /* <DEDUP_REMOVED lines=10> */
.L_x_21589:
        /* <DEDUP_REMOVED lines=33> */
.L_x_21590:
[----:B------:R-:W-:Y:S01]  /*0d50*/  IMAD.MOV.U32 R0, RZ, RZ, R36 ;  /* 0x000000ffff007224 */ /* 0x000fe200078e0024 */
[----:B------:R-:W-:Y:S02]  /*0d60*/  MOV R3, R37 ;  /* 0x0000002500037202 */ /* 0x000fe40000000f00 */
[----:B------:R-:W-:-:S07]  /*0d70*/  MOV R8, 0xd90 ;  /* 0x00000d9000087802 */ /* 0x000fce0000000f00 */
[----:B---3--:R-:W-:Y:S05]  /*0d80*/  CALL.REL.NOINC `($__internal_440_$__cuda_sm20_div_s64) ;  /* 0x0000002c00b47944 */ /* 0x008fea0003c00000 */
        /* <DEDUP_REMOVED lines=9> */
.L_x_21591:
        /* <DEDUP_REMOVED lines=34> */
.L_x_21592:
[----:B------:R-:W-:Y:S01]  /*1040*/  MOV R30, R28 ;  /* 0x0000001c001e7202 */ /* 0x000fe20000000f00 */
[----:B------:R-:W-:Y:S01]  /*1050*/  IMAD.MOV.U32 R3, RZ, RZ, R37 ;  /* 0x000000ffff037224 */ /* 0x000fe200078e0025 */
[----:B------:R-:W-:Y:S02]  /*1060*/  MOV R0, R36 ;  /* 0x0000002400007202 */ /* 0x000fe40000000f00 */
[----:B------:R-:W-:-:S07]  /*1070*/  MOV R8, 0x1090 ;  /* 0x0000109000087802 */ /* 0x000fce0000000f00 */
[----:B---3--:R-:W-:Y:S05]  /*1080*/  CALL.REL.NOINC `($__internal_440_$__cuda_sm20_div_s64) ;  /* 0x0000002800f47944 */ /* 0x008fea0003c00000 */
        /* <DEDUP_REMOVED lines=9> */
.L_x_21593:
[----:B------:R-:W-:Y:S02]  /*1120*/  VIADD R29, R2, 0xfffffffe ;  /* 0xfffffffe021d7836 */ /* 0x000fe40000000000 */
[----:B------:R-:W-:-:S04]  /*1130*/  IMAD.WIDE.U32 R8, R27, 0x8, R18 ;  /* 0x000000081b087825 */ /* 0x000fc800078e0012 */
[----:B------:R-:W-:Y:S02]  /*1140*/  IMAD.WIDE.U32 R36, R29, 0x8, R16 ;  /* 0x000000081d247825 */ /* 0x000fe400078e0010 */
[----:B------:R-:W2:Y:S04]  /*1150*/  LDG.E.64 R8, desc[UR10][R8.64] ;  /* 0x0000000a08087981 */ /* 0x000ea8000c1e1b00 */
[----:B------:R-:W4:Y:S01]  /*1160*/  LDG.E.64 R36, desc[UR10][R36.64] ;  /* 0x0000000a24247981 */ /* 0x000f22000c1e1b00 */
[----:B------:R-:W-:Y:S01]  /*1170*/  MOV R39, R31 ;  /* 0x0000001f00277202 */ /* 0x000fe20000000f00 */
        /* <DEDUP_REMOVED lines=28> */
.L_x_21594:
[----:B------:R-:W-:Y:S01]  /*1340*/  IMAD.MOV.U32 R0, RZ, RZ, R36 ;  /* 0x000000ffff007224 */ /* 0x000fe200078e0024 */
[----:B------:R-:W-:Y:S02]  /*1350*/  MOV R3, R37 ;  /* 0x0000002500037202 */ /* 0x000fe40000000f00 */
[----:B------:R-:W-:-:S07]  /*1360*/  MOV R8, 0x1380 ;  /* 0x0000138000087802 */ /* 0x000fce0000000f00 */
[----:B---3--:R-:W-:Y:S05]  /*1370*/  CALL.REL.NOINC `($__internal_440_$__cuda_sm20_div_s64) ;  /* 0x0000002800387944 */ /* 0x008fea0003c00000 */
[-C--:B------:R-:W-:Y:S01]  /*1380*/  IADD3 R11, P0, PT, RZ, -R10.reuse, RZ ;  /* 0x8000000aff0b7210 */ /* 0x080fe20007f1e0ff */
[----:B------:R-:W-:Y:S02]  /*1390*/  HFMA2 R9, -RZ, RZ, 0, 0 ;  /* 0x00000000ff097431 */ /* 0x000fe400000001ff */
[----:B------:R-:W-:Y:S01]  /*13a0*/  IMAD.MOV.U32 R8, RZ, RZ, R30 ;  /* 0x000000ffff087224 */ /* 0x000fe200078e001e */
[----:B------:R-:W-:Y:S02]  /*13b0*/  MOV R28, R10 ;  /* 0x0000000a001c7202 */ /* 0x000fe40000000f00 */
[----:B------:R-:W-:-:S05]  /*13c0*/  IADD3.X R3, PT, PT, RZ, ~R0, RZ, P0, !PT ;  /* 0x80000000ff037210 */ /* 0x000fca00007fe4ff */
[----:B------:R-:W-:Y:S02]  /*13d0*/  IMAD R3, R3, R36, RZ ;  /* 0x0000002403037224 */ /* 0x000fe400078e02ff */
[----:B------:R-:W-:-:S04]  /*13e0*/  IMAD.WIDE.U32 R8, R36, R11, R8 ;  /* 0x0000000b24087225 */ /* 0x000fc800078e0008 */
[----:B------:R-:W-:Y:S02]  /*13f0*/  IMAD R3, R37, R11, R3 ;  /* 0x0000000b25037224 */ /* 0x000fe400078e0203 */
[----:B------:R-:W-:-:S03]  /*1400*/  IMAD.MOV.U32 R11, RZ, RZ, R8 ;  /* 0x000000ffff0b7224 */ /* 0x000fc600078e0008 */
[----:B------:R-:W-:-:S07]  /*1410*/  IADD3 R3, PT, PT, R9, R3, RZ ;  /* 0x0000000309037210 */ /* 0x000fce0007ffe0ff */
.L_x_21595:
        /* <DEDUP_REMOVED lines=34> */
.L_x_21596:
[----:B------:R-:W-:Y:S01]  /*1640*/  MOV R30, R28 ;  /* 0x0000001c001e7202 */ /* 0x000fe20000000f00 */
        /* <DEDUP_REMOVED lines=14> */
.L_x_21597:
        /* <DEDUP_REMOVED lines=34> */
.L_x_21598:
[----:B------:R-:W-:Y:S01]  /*1950*/  MOV R0, R36 ;  /* 0x0000002400007202 */ /* 0x000fe20000000f00 */
[----:B------:R-:W-:Y:S01]  /*1960*/  IMAD.MOV.U32 R3, RZ, RZ, R37 ;  /* 0x000000ffff037224 */ /* 0x000fe200078e0025 */
[----:B------:R-:W-:-:S07]  /*1970*/  MOV R8, 0x1990 ;  /* 0x0000199000087802 */ /* 0x000fce0000000f00 */
[----:B---3--:R-:W-:Y:S05]  /*1980*/  CALL.REL.NOINC `($__internal_440_$__cuda_sm20_div_s64) ;  /* 0x0000002000b47944 */ /* 0x008fea0003c00000 */
        /* <DEDUP_REMOVED lines=9> */
.L_x_21599:
[----:B---3--:R-:W-:-:S06]  /*1a20*/  IMAD.WIDE.U32 R8, R31, 0x8, R22 ;  /* 0x000000081f087825 */ /* 0x008fcc00078e0016 */
[----:B------:R-:W2:Y:S01]  /*1a30*/  LDG.E.64 R8, desc[UR10][R8.64] ;  /* 0x0000000a08087981 */ /* 0x000ea2000c1e1b00 */
[----:B------:R-:W-:Y:S01]  /*1a40*/  UIADD3 UR6, UPT, UPT, UR6, 0x8, URZ ;  /* 0x0000000806067890 */ /* 0x000fe2000fffe0ff */
[----:B------:R-:W-:Y:S01]  /*1a50*/  IMAD.MOV.U32 R26, RZ, RZ, R28 ;  /* 0x000000ffff1a7224 */ /* 0x000fe200078e001c */
[----:B------:R-:W-:Y:S01]  /*1a60*/  IADD3 R2, PT, PT, R2, -0x8, RZ ;  /* 0xfffffff802027810 */ /* 0x000fe20007ffe0ff */
[----:B------:R-:W-:Y:S01]  /*1a70*/  IMAD.MOV.U32 R32, RZ, RZ, R10 ;  /* 0x000000ffff207224 */ /* 0x000fe200078e000a */
[----:B------:R-:W-:Y:S01]  /*1a80*/  UISETP.NE.AND UP0, UPT, UR6, URZ, UPT ;  /* 0x000000ff0600728c */ /* 0x000fe2000bf05270 */
[-C--:B--2---:R-:W-:Y:S02]  /*1a90*/  IMAD R0, R9, R37.reuse, RZ ;  /* 0x0000002509007224 */ /* 0x084fe400078e02ff */
[----:B------:R-:W-:-:S04]  /*1aa0*/  IMAD.WIDE.U32 R28, R8, R37, R26 ;  /* 0x00000025081c7225 */ /* 0x000fc800078e001a */
[----:B------:R-:W-:-:S05]  /*1ab0*/  IMAD R3, R8, R3, R0 ;  /* 0x0000000308037224 */ /* 0x000fca00078e0200 */
[----:B------:R-:W-:Y:S01]  /*1ac0*/  IADD3 R29, PT, PT, R29, R3, RZ ;  /* 0x000000031d1d7210 */ /* 0x000fe20007ffe0ff */
[----:B------:R-:W-:Y:S06]  /*1ad0*/  BRA.U UP0, `(.L_x_21600) ;  /* 0xffffffe500f47547 */ /* 0x000fec000b83ffff */
[----:B------:R-:W-:-:S07]  /*1ae0*/  IADD3 R2, PT, PT, R2, 0x3, RZ ;  /* 0x0000000302027810 */ /* 0x000fce0007ffe0ff */
.L_x_21583:
        /* <DEDUP_REMOVED lines=33> */
.L_x_21602:
[----:B------:R-:W-:Y:S01]  /*1d00*/  MOV R30, R32 ;  /* 0x00000020001e7202 */ /* 0x000fe20000000f00 */
[----:B------:R-:W-:Y:S01]  /*1d10*/  IMAD.MOV.U32 R0, RZ, RZ, R16 ;  /* 0x000000ffff007224 */ /* 0x000fe200078e0010 */
[----:B------:R-:W-:Y:S02]  /*1d20*/  MOV R3, R17 ;  /* 0x0000001100037202 */ /* 0x000fe40000000f00 */
[----:B------:R-:W-:-:S07]  /*1d30*/  MOV R8, 0x1d50 ;  /* 0x00001d5000087802 */ /* 0x000fce0000000f00 */
[----:B------:R-:W-:Y:S05]  /*1d40*/  CALL.REL.NOINC `($__internal_440_$__cuda_sm20_div_s64) ;  /* 0x0000001c00c47944 */ /* 0x000fea0003c00000 */
        /* <DEDUP_REMOVED lines=9> */
.L_x_21603:
        /* <DEDUP_REMOVED lines=35> */
.L_x_21604:
        /* <DEDUP_REMOVED lines=13> */
.L_x_21605:
        /* <DEDUP_REMOVED lines=36> */
.L_x_21606:
[----:B------:R-:W-:Y:S01]  /*2320*/  MOV R30, R20 ;  /* 0x00000014001e7202 */ /* 0x000fe20000000f00 */
[----:B------:R-:W-:Y:S01]  /*2330*/  IMAD.MOV.U32 R3, RZ, RZ, R19 ;  /* 0x000000ffff037224 */ /* 0x000fe200078e0013 */
[----:B------:R-:W-:Y:S02]  /*2340*/  MOV R0, R18 ;  /* 0x0000001200007202 */ /* 0x000fe40000000f00 */
[----:B------:R-:W-:-:S07]  /*2350*/  MOV R8, 0x2370 ;  /* 0x0000237000087802 */ /* 0x000fce0000000f00 */
[----:B------:R-:W-:Y:S05]  /*2360*/  CALL.REL.NOINC `($__internal_440_$__cuda_sm20_div_s64) ;  /* 0x00000018003c7944 */ /* 0x000fea0003c00000 */
[----:B------:R-:W-:Y:S01]  /*2370*/  IADD3 R11, P0, PT, RZ, -R10, RZ ;  /* 0x8000000aff0b7210 */ /* 0x000fe20007f1e0ff */
[----:B------:R-:W-:Y:S01]  /*2380*/  IMAD.MOV.U32 R9, RZ, RZ, RZ ;  /* 0x000000ffff097224 */ /* 0x000fe200078e00ff */
[----:B------:R-:W-:Y:S02]  /*2390*/  MOV R8, R20 ;  /* 0x0000001400087202 */ /* 0x000fe40000000f00 */
[----:B------:R-:W-:Y:S02]  /*23a0*/  IADD3.X R3, PT, PT, RZ, ~R0, RZ, P0, !PT ;  /* 0x80000000ff037210 */ /* 0x000fe400007fe4ff */
[----:B------:R-:W-:Y:S01]  /*23b0*/  MOV R30, R10 ;  /* 0x0000000a001e7202 */ /* 0x000fe20000000f00 */
[----:B------:R-:W-:-:S04]  /*23c0*/  IMAD.WIDE.U32 R8, R18, R11, R8 ;  /* 0x0000000b12087225 */ /* 0x000fc800078e0008 */
[----:B------:R-:W-:-:S04]  /*23d0*/  IMAD R3, R3, R18, RZ ;  /* 0x0000001203037224 */ /* 0x000fc800078e02ff */
[----:B------:R-:W-:Y:S01]  /*23e0*/  IMAD R11, R19, R11, R3 ;  /* 0x0000000b130b7224 */ /* 0x000fe200078e0203 */
[----:B------:R-:W-:-:S03]  /*23f0*/  MOV R3, R8 ;  /* 0x0000000800037202 */ /* 0x000fc60000000f00 */
[----:B------:R-:W-:-:S07]  /*2400*/  IMAD.IADD R11, R9, 0x1, R11 ;  /* 0x00000001090b7824 */ /* 0x000fce00078e020b */
.L_x_21607:
        /* <DEDUP_REMOVED lines=37> */
.L_x_21608:
[----:B------:R-:W-:Y:S01]  /*2660*/  MOV R0, R18 ;  /* 0x0000001200007202 */ /* 0x000fe20000000f00 */
[----:B------:R-:W-:Y:S01]  /*2670*/  IMAD.MOV.U32 R3, RZ, RZ, R19 ;  /* 0x000000ffff037224 */ /* 0x000fe200078e0013 */
[----:B------:R-:W-:-:S07]  /*2680*/  MOV R8, 0x26a0 ;  /* 0x000026a000087802 */ /* 0x000fce0000000f00 */
[----:B------:R-:W-:Y:S05]  /*2690*/  CALL.REL.NOINC `($__internal_440_$__cuda_sm20_div_s64) ;  /* 0x0000001400707944 */ /* 0x000fea0003c00000 */
        /* <DEDUP_REMOVED lines=8> */
.L_x_21609:
[----:B------:R-:W0:Y:S02]  /*2720*/  LDC.64 R8, c[0x0][0x398] ;  /* 0x0000e600ff087b82 */ /* 0x000e240000000a00 */
[----:B0-----:R-:W-:-:S06]  /*2730*/  IMAD.WIDE.U32 R8, R16, 0x8, R8 ;  /* 0x0000000810087825 */ /* 0x001fcc00078e0008 */
        /* <DEDUP_REMOVED lines=8> */
.L_x_21601:
        /* <DEDUP_REMOVED lines=31> */
.L_x_21611:
[----:B------:R-:W-:Y:S01]  /*29b0*/  IMAD.MOV.U32 R30, RZ, RZ, R32 ;  /* 0x000000ffff1e7224 */ /* 0x000fe200078e0020 */
[----:B------:R-:W-:Y:S02]  /*29c0*/  MOV R0, R16 ;  /* 0x0000001000007202 */ /* 0x000fe40000000f00 */
[----:B------:R-:W-:Y:S02]  /*29d0*/  MOV R3, R17 ;  /* 0x0000001100037202 */ /* 0x000fe40000000f00 */
[----:B------:R-:W-:-:S07]  /*29e0*/  MOV R8, 0x2a00 ;  /* 0x00002a0000087802 */ /* 0x000fce0000000f00 */
[----:B------:R-:W-:Y:S05]  /*29f0*/  CALL.REL.NOINC `($__internal_440_$__cuda_sm20_div_s64) ;  /* 0x0000001000987944 */ /* 0x000fea0003c00000 */
[-C--:B------:R-:W-:Y:S01]  /*2a00*/  IADD3 R11, P0, PT, RZ, -R10.reuse, RZ ;  /* 0x8000000aff0b7210 */ /* 0x080fe20007f1e0ff */
        /* <DEDUP_REMOVED lines=8> */
.L_x_21612:
        /* <DEDUP_REMOVED lines=36> */
.L_x_21613:
        /* <DEDUP_REMOVED lines=12> */
.L_x_21614:
        /* <DEDUP_REMOVED lines=10> */
.L_x_21610:
        /* <DEDUP_REMOVED lines=29> */
.L_x_21615:
[----:B------:R-:W-:-:S07]  /*3000*/  MOV R0, 0x3020 ;  /* 0x0000302000007802 */ /* 0x000fce0000000f00 */
[----:B------:R-:W-:Y:S05]  /*3010*/  CALL.REL.NOINC `($__internal_441_$__cuda_sm20_rem_s64) ;  /* 0x00000010005c7944 */ /* 0x000fea0003c00000 */
[----:B------:R-:W-:Y:S01]  /*3020*/  MOV R8, R3 ;  /* 0x0000000300087202 */ /* 0x000fe20000000f00 */
[----:B------:R-:W-:-:S07]  /*3030*/  IMAD.MOV.U32 R9, RZ, RZ, R10 ;  /* 0x000000ffff097224 */ /* 0x000fce00078e000a */
.L_x_21616:
[----:B------:R-:W0:Y:S02]  /*3040*/  LDC.64 R10, c[0x0][0x398] ;  /* 0x0000e600ff0a7b82 */ /* 0x000e240000000a00 */
[----:B0-----:R-:W-:-:S06]  /*3050*/  IMAD.WIDE.U32 R2, R2, 0x8, R10 ;  /* 0x0000000802027825 */ /* 0x001fcc00078e000a */
[----:B------:R-:W2:Y:S02]  /*3060*/  LDG.E.64 R2, desc[UR10][R2.64] ;  /* 0x0000000a02027981 */ /* 0x000ea4000c1e1b00 */
[-C--:B--2---:R-:W-:Y:S02]  /*3070*/  IMAD R11, R3, R8.reuse, RZ ;  /* 0x00000008030b7224 */ /* 0x084fe400078e02ff */
[----:B------:R-:W-:-:S04]  /*3080*/  IMAD.WIDE.U32 R28, R2, R8, R28 ;  /* 0x00000008021c7225 */ /* 0x000fc800078e001c */
[----:B------:R-:W-:-:S05]  /*3090*/  IMAD R11, R2, R9, R11 ;  /* 0x00000009020b7224 */ /* 0x000fca00078e020b */
[----:B------:R-:W-:-:S07]  /*30a0*/  IADD3 R29, PT, PT, R29, R11, RZ ;  /* 0x0000000b1d1d7210 */ /* 0x000fce0007ffe0ff */
.L_x_21582:
[----:B------:R-:W0:Y:S02]  /*30b0*/  LDCU.64 UR4, c[0x0][0x388] ;  /* 0x00007100ff0477ac */ /* 0x000e240008000a00 */
[----:B0-----:R-:W-:-:S04]  /*30c0*/  LEA R2, P0, R28, UR4, 0x2 ;  /* 0x000000041c027c11 */ /* 0x001fc8000f8010ff */
[----:B------:R-:W-:-:S05]  /*30d0*/  LEA.HI.X R3, R28, UR5, R29, 0x2, P0 ;  /* 0x000000051c037c11 */ /* 0x000fca00080f141d */
[----:B------:R-:W2:Y:S01]  /*30e0*/  LDG.E R0, desc[UR10][R2.64] ;  /* 0x0000000a02007981 */ /* 0x000ea2000c1e1900 */
[----:B------:R-:W-:Y:S01]  /*30f0*/  HFMA2 R12, -RZ, RZ, 0.771484375, 0.21533203125 ;  /* 0x3a2c32e4ff0c7431 */ /* 0x000fe200000001ff */
[----:B------:R-:W-:Y:S01]  /*3100*/  BSSY.RECONVERGENT B0, `(.L_x_21617) ;  /* 0x0000047000007945 */ /* 0x000fe20003800200 */
[C---:B--2---:R-:W-:Y:S01]  /*3110*/  FMUL R9, |R0|.reuse, 16777216 ;  /* 0x4b80000000097820 */ /* 0x044fe20000400200 */
[C---:B------:R-:W-:Y:S02]  /*3120*/  FSETP.GEU.AND P0, PT, |R0|.reuse, 1.175494350822287508e-38, PT ;  /* 0x008000000000780b */ /* 0x040fe40003f0e200 */
[----:B------:R-:W-:Y:S02]  /*3130*/  FSETP.NEU.AND P2, PT, |R0|, 1, PT ;  /* 0x3f8000000000780b */ /* 0x000fe40003f4d200 */
[----:B------:R-:W-:Y:S02]  /*3140*/  FSEL R9, R9, |R0|, !P0 ;  /* 0x4000000009097208 */ /* 0x000fe40004000000 */
[----:B------:R-:W-:-:S02]  /*3150*/  FSEL R2, RZ, -24, P0 ;  /* 0xc1c00000ff027808 */ /* 0x000fc40000000000 */
        /* <DEDUP_REMOVED lines=26> */
[----:B------:R-:W-:Y:S01]  /*3300*/  FFMA R12, R11, R12, R3 ;  /* 0x0000000c0b0c7223 */ /* 0x000fe20000000003 */
[----:B------:R-:W-:-:S03]  /*3310*/  MOV R11, 0x391fcb8e ;  /* 0x391fcb8e000b7802 */ /* 0x000fc60000000f00 */
        /* <DEDUP_REMOVED lines=8> */
[----:B------:R1:W2:Y:S01]  /*33a0*/  F2I.NTZ R10, R3 ;  /* 0x00000003000a7305 */ /* 0x0002a20000203100 */
[----:B0-----:R-:W-:Y:S01]  /*33b0*/  FADD R9, R3, -R8 ;  /* 0x8000000803097221 */ /* 0x001fe20000000000 */
[----:B------:R-:W-:-:S03]  /*33c0*/  FSETP.GT.AND P0, PT, R8, RZ, PT ;  /* 0x000000ff0800720b */ /* 0x000fc60003f04000 */
[----:B------:R-:W-:-:S04]  /*33d0*/  FADD R2, R2, R9 ;  /* 0x0000000902027221 */ /* 0x000fc80000000000 */
[C---:B------:R-:W-:Y:S01]  /*33e0*/  FFMA R9, R2.reuse, R11, 0.0013391353422775864601 ;  /* 0x3aaf85ed02097423 */ /* 0x040fe2000000000b */
[----:B------:R-:W-:Y:S02]  /*33f0*/  SEL R11, RZ, 0x83000000, P0 ;  /* 0x83000000ff0b7807 */ /* 0x000fe40000000000 */
[----:B------:R-:W-:Y:S01]  /*3400*/  FSETP.GT.AND P0, PT, |R3|, 152, PT ;  /* 0x431800000300780b */ /* 0x000fe20003f04200 */
[----:B------:R-:W-:Y:S01]  /*3410*/  FFMA R9, R2, R9, 0.0096188392490148544312 ;  /* 0x3c1d985602097423 */ /* 0x000fe20000000009 */
[----:B-1----:R-:W-:Y:S02]  /*3420*/  HFMA2 R3, -RZ, RZ, 1.875, 0 ;  /* 0x3f800000ff037431 */ /* 0x002fe400000001ff */
[----:B------:R-:W-:Y:S01]  /*3430*/  VIADD R8, R11, 0x7f000000 ;  /* 0x7f0000000b087836 */ /* 0x000fe20000000000 */
[----:B--2---:R-:W-:Y:S01]  /*3440*/  LEA R11, R10, -R11, 0x17 ;  /* 0x8000000b0a0b7211 */ /* 0x004fe200078eb8ff */
        /* <DEDUP_REMOVED lines=18> */
.L_x_21618:
[----:B------:R-:W-:Y:S05]  /*3570*/  BSYNC.RECONVERGENT B0 ;  /* 0x0000000000007941 */ /* 0x000fea0003800200 */
.L_x_21617:
[----:B------:R0:W-:Y:S01]  /*3580*/  STS [R4], R3 ;  /* 0x0000000304007388 */ /* 0x0001e20000000800 */
[----:B------:R-:W-:Y:S01]  /*3590*/  BAR.SYNC.DEFER_BLOCKING 0x0 ;  /* 0x0000000000007b1d */ /* 0x000fe20000010000 */
[----:B------:R-:W-:-:S13]  /*35a0*/  ISETP.NE.AND P0, PT, R7, RZ, PT ;  /* 0x000000ff0700720c */ /* 0x000fda0003f05270 */
[----:B0-----:R-:W-:Y:S05]  /*35b0*/  @P0 EXIT ;  /* 0x000000000000094d */ /* 0x001fea0003800000 */
[----:B------:R-:W-:-:S13]  /*35c0*/  ISETP.GT.U32.AND P0, PT, R5, 0x1, PT ;  /* 0x000000010500780c */ /* 0x000fda0003f04070 */
[----:B------:R-:W0:Y:S01]  /*35d0*/  @!P0 S2R R3, SR_CgaCtaId ;  /* 0x0000000000038919 */ /* 0x000e220000008800 */
        /* <DEDUP_REMOVED lines=23> */
.L_x_21621:
        /* <DEDUP_REMOVED lines=32> */
.L_x_21620:
        /* <DEDUP_REMOVED lines=21> */
.L_x_21623:
        /* <DEDUP_REMOVED lines=14> */
.L_x_21624:
[----:B------:R-:W-:-:S05]  /*3b80*/  @!P1 IMAD R5, R4, UR7, RZ ;  /* 0x0000000704059c24 */ /* 0x000fca000f8e02ff */
[----:B------:R-:W-:-:S05]  /*3b90*/  @!P1 LEA R5, R5, R0, 0x2 ;  /* 0x0000000005059211 */ /* 0x000fca00078e10ff */
[----:B------:R-:W1:Y:S02]  /*3ba0*/  @!P1 LDS R2, [R5] ;  /* 0x0000000005029984 */ /* 0x000e640000000800 */
[----:B-1----:R-:W-:-:S07]  /*3bb0*/  @!P1 FADD R3, R3, R2 ;  /* 0x0000000203039221 */ /* 0x002fce0000000000 */
.L_x_21622:
[----:B-1----:R1:W-:Y:S02]  /*3bc0*/  STS [R0], R3 ;  /* 0x0000000300007388 */ /* 0x0023e40000000800 */
.L_x_21619:
        /* <DEDUP_REMOVED lines=9> */
        .weak           $__internal_440_$__cuda_sm20_div_s64
        .type           $__internal_440_$__cuda_sm20_div_s64,@function
        .size           $__internal_440_$__cuda_sm20_div_s64,($__internal_441_$__cuda_sm20_rem_s64 - $__internal_440_$__cuda_sm20_div_s64)
$__internal_440_$__cuda_sm20_div_s64:
        /* <DEDUP_REMOVED lines=82> */
[----:B------:R-:W-:Y:S06]  /*4180*/  RET.REL.NODEC R8 `(contiguous_reducel33_f32) ;  /* 0xffffffbc089c7950 */ /* 0x000fec0003c3ffff */
        .weak           $__internal_441_$__cuda_sm20_rem_s64
        .type           $__internal_441_$__cuda_sm20_rem_s64,@function
        .size           $__internal_441_$__cuda_sm20_rem_s64,(.L_x_30761 - $__internal_441_$__cuda_sm20_rem_s64)
$__internal_441_$__cuda_sm20_rem_s64:
        /* <DEDUP_REMOVED lines=66> */
[----:B------:R-:W-:Y:S06]  /*45b0*/  RET.REL.NODEC R8 `(contiguous_reducel33_f32) ;  /* 0xffffffb808907950 */ /* 0x000fec0003c3ffff */
.L_x_21625:
        /* <DEDUP_REMOVED lines=12> */
.L_x_30761:


//--------------------- .text.contiguous_reducel322_f32 --------------------------
	.section	.text.contiguous_reducel322_f32,"ax",@progbits
	.align	128
        .global         contiguous_reducel322_f32
        .type           contiguous_reducel322_f32,@function
        .size           contiguous_reducel322_f32,(.L_x_31394 - contiguous_reducel322_f32)
        .other          contiguous_reducel322_f32,@"STO_CUDA_ENTRY STV_DEFAULT"
contiguous_reducel322_f32:
.text.contiguous_reducel322_f32:
        /* <DEDUP_REMOVED lines=45> */
.L_x_21627:
        /* <DEDUP_REMOVED lines=13> */
.L_x_21628:
[----:B------:R-:W-:Y:S05]  /*03a0*/  BSYNC.RECONVERGENT B0 ;  /* 0x0000000000007941 */ /* 0x000fea0003800200 */
.L_x_21626:
[----:B------:R-:W-:Y:S01]  /*03b0*/  BAR.SYNC.DEFER_BLOCKING 0x0 ;  /* 0x0000000000007b1d */ /* 0x000fe20000010000 */
[----:B------:R-:W-:Y:S02]  /*03c0*/  ISETP.GE.U32.AND P1, PT, R3, 0x42, PT ;  /* 0x000000420300780c */ /* 0x000fe40003f26070 */
[----:B------:R-:W-:-:S11]  /*03d0*/  ISETP.GT.U32.AND P0, PT, R0, 0x1f, PT ;  /* 0x0000001f0000780c */ /* 0x000fd60003f04070 */
[----:B------:R-:W-:Y:S05]  /*03e0*/  @!P1 BRA `(.L_x_21629) ;  /* 0x00000000002c9947 */ /* 0x000fea0003800000 */
.L_x_21630:
        /* <DEDUP_REMOVED lines=11> */
.L_x_21629:
        /* <DEDUP_REMOVED lines=45> */
.L_x_21631:
        /* <DEDUP_REMOVED lines=9> */
.L_x_31394:


//--------------------- .text.contiguous_reducel32_f32 --------------------------
	.section	.text.contiguous_reducel32_f32,"ax",@progbits
	.align	128
        .global         contiguous_reducel32_f32
        .type           contiguous_reducel32_f32,@function
        .size           contiguous_reducel32_f32,(.L_x_30763 - contiguous_reducel32_f32)
        .other          contiguous_reducel32_f32,@"STO_CUDA_ENTRY STV_DEFAULT"
contiguous_reducel32_f32:
.text.contiguous_reducel32_f32:
        /* <DEDUP_REMOVED lines=55> */
.L_x_21660:
        /* <DEDUP_REMOVED lines=32> */
.L_x_21637:
[----:B------:R-:W-:Y:S01]  /*0570*/  IMAD.MOV.U32 R26, RZ, RZ, R6 ;  /* 0x000000ffff1a7224 */ /* 0x000fe200078e0006 */
[----:B------:R-:W-:Y:S01]  /*0580*/  MOV R13, R7 ;  /* 0x00000007000d7202 */ /* 0x000fe20000000f00 */
[----:B------:R-:W-:Y:S01]  /*0590*/  IMAD.MOV.U32 R14, RZ, RZ, R38 ;  /* 0x000000ffff0e7224 */ /* 0x000fe200078e0026 */
[----:B------:R-:W-:Y:S02]  /*05a0*/  MOV R11, R39 ;  /* 0x00000027000b7202 */ /* 0x000fe40000000f00 */
[----:B------:R-:W-:-:S07]  /*05b0*/  MOV R12, 0x5d0 ;  /* 0x000005d0000c7802 */ /* 0x000fce0000000f00 */
[----:B-12---:R-:W-:Y:S05]  /*05c0*/  CALL.REL.NOINC `($__internal_442_$__cuda_sm20_div_s64) ;  /* 0x0000007000b07944 */ /* 0x006fea0003c00000 */
        /* <DEDUP_REMOVED lines=9> */
.L_x_21638:
[----:B------:R-:W-:Y:S05]  /*0660*/  BSYNC.RECONVERGENT B1 ;  /* 0x0000000000017941 */ /* 0x000fea0003800200 */
.L_x_21636:
        /* <DEDUP_REMOVED lines=33> */
.L_x_21640:
[----:B------:R-:W-:Y:S01]  /*0880*/  IMAD.MOV.U32 R26, RZ, RZ, R20 ;  /* 0x000000ffff1a7224 */ /* 0x000fe200078e0014 */
[----:B------:R-:W-:Y:S01]  /*0890*/  MOV R13, R9 ;  /* 0x00000009000d7202 */ /* 0x000fe20000000f00 */
[----:B------:R-:W-:Y:S01]  /*08a0*/  IMAD.MOV.U32 R14, RZ, RZ, R38 ;  /* 0x000000ffff0e7224 */ /* 0x000fe200078e0026 */
[----:B------:R-:W-:Y:S02]  /*08b0*/  MOV R11, R39 ;  /* 0x00000027000b7202 */ /* 0x000fe40000000f00 */
[----:B------:R-:W-:-:S07]  /*08c0*/  MOV R12, 0x8e0 ;  /* 0x000008e0000c7802 */ /* 0x000fce0000000f00 */
[----:B-1----:R-:W-:Y:S05]  /*08d0*/  CALL.REL.NOINC `($__internal_442_$__cuda_sm20_div_s64) ;  /* 0x0000006c00ec7944 */ /* 0x002fea0003c00000 */
        /* <DEDUP_REMOVED lines=9> */
.L_x_21641:
[----:B------:R-:W-:Y:S05]  /*0970*/  BSYNC.RECONVERGENT B1 ;  /* 0x0000000000017941 */ /* 0x000fea0003800200 */
.L_x_21639:
        /* <DEDUP_REMOVED lines=34> */
.L_x_21643:
[----:B------:R-:W-:Y:S01]  /*0ba0*/  MOV R26, R34 ;  /* 0x00000022001a7202 */ /* 0x000fe20000000f00 */
[----:B------:R-:W-:Y:S01]  /*0bb0*/  IMAD.MOV.U32 R13, RZ, RZ, R35 ;  /* 0x000000ffff0d7224 */ /* 0x000fe200078e0023 */
[----:B------:R-:W-:Y:S01]  /*0bc0*/  MOV R14, R20 ;  /* 0x00000014000e7202 */ /* 0x000fe20000000f00 */
[----:B------:R-:W-:Y:S01]  /*0bd0*/  IMAD.MOV.U32 R11, RZ, RZ, R21 ;  /* 0x000000ffff0b7224 */ /* 0x000fe200078e0015 */
[----:B------:R-:W-:-:S07]  /*0be0*/  MOV R12, 0xc00 ;  /* 0x00000c00000c7802 */ /* 0x000fce0000000f00 */
[----:B-1----:R-:W-:Y:S05]  /*0bf0*/  CALL.REL.NOINC `($__internal_442_$__cuda_sm20_div_s64) ;  /* 0x0000006c00247944 */ /* 0x002fea0003c00000 */
        /* <DEDUP_REMOVED lines=10> */
.L_x_21644:
[----:B------:R-:W-:Y:S05]  /*0ca0*/  BSYNC.RECONVERGENT B1 ;  /* 0x0000000000017941 */ /* 0x000fea0003800200 */
.L_x_21642:
        /* <DEDUP_REMOVED lines=34> */
.L_x_21646:
        /* <DEDUP_REMOVED lines=16> */
.L_x_21647:
[----:B------:R-:W-:Y:S05]  /*0fd0*/  BSYNC.RECONVERGENT B1 ;  /* 0x0000000000017941 */ /* 0x000fea0003800200 */
.L_x_21645:
        /* <DEDUP_REMOVED lines=36> */
.L_x_21649:
        /* <DEDUP_REMOVED lines=16> */
.L_x_21650:
[----:B------:R-:W-:Y:S05]  /*1320*/  BSYNC.RECONVERGENT B1 ;  /* 0x0000000000017941 */ /* 0x000fea0003800200 */
.L_x_21648:
        /* <DEDUP_REMOVED lines=35> */
.L_x_21652:
[----:B------:R-:W-:Y:S01]  /*1560*/  IMAD.MOV.U32 R26, RZ, RZ, R34 ;  /* 0x000000ffff1a7224 */ /* 0x000fe200078e0022 */
[----:B------:R-:W-:Y:S01]  /*1570*/  MOV R13, R35 ;  /* 0x00000023000d7202 */ /* 0x000fe20000000f00 */
[----:B------:R-:W-:Y:S01]  /*1580*/  IMAD.MOV.U32 R14, RZ, RZ, R20 ;  /* 0x000000ffff0e7224 */ /* 0x000fe200078e0014 */
[----:B------:R-:W-:Y:S02]  /*1590*/  MOV R11, R21 ;  /* 0x00000015000b7202 */ /* 0x000fe40000000f00 */
[----:B------:R-:W-:-:S07]  /*15a0*/  MOV R12, 0x15c0 ;  /* 0x000015c0000c7802 */ /* 0x000fce0000000f00 */
[----:B-1----:R-:W-:Y:S05]  /*15b0*/  CALL.REL.NOINC `($__internal_442_$__cuda_sm20_div_s64) ;  /* 0x0000006000b47944 */ /* 0x002fea0003c00000 */
        /* <DEDUP_REMOVED lines=10> */
.L_x_21653:
[----:B------:R-:W-:Y:S05]  /*1660*/  BSYNC.RECONVERGENT B1 ;  /* 0x0000000000017941 */ /* 0x000fea0003800200 */
.L_x_21651:
        /* <DEDUP_REMOVED lines=34> */
.L_x_21655:
[----:B------:R-:W-:Y:S01]  /*1890*/  IMAD.MOV.U32 R26, RZ, RZ, R38 ;  /* 0x000000ffff1a7224 */ /* 0x000fe200078e0026 */
[----:B------:R-:W-:Y:S01]  /*18a0*/  MOV R13, R39 ;  /* 0x00000027000d7202 */ /* 0x000fe20000000f00 */
[----:B------:R-:W-:Y:S01]  /*18b0*/  IMAD.MOV.U32 R14, RZ, RZ, R20 ;  /* 0x000000ffff0e7224 */ /* 0x000fe200078e0014 */
[----:B------:R-:W-:Y:S02]  /*18c0*/  MOV R11, R21 ;  /* 0x00000015000b7202 */ /* 0x000fe40000000f00 */
[----:B------:R-:W-:-:S07]  /*18d0*/  MOV R12, 0x18f0 ;  /* 0x000018f0000c7802 */ /* 0x000fce0000000f00 */
[----:B-1----:R-:W-:Y:S05]  /*18e0*/  CALL.REL.NOINC `($__internal_442_$__cuda_sm20_div_s64) ;  /* 0x0000005c00e87944 */ /* 0x002fea0003c00000 */
        /* <DEDUP_REMOVED lines=10> */
.L_x_21656:
[----:B------:R-:W-:Y:S05]  /*1990*/  BSYNC.RECONVERGENT B1 ;  /* 0x0000000000017941 */ /* 0x000fea0003800200 */
.L_x_21654:
        /* <DEDUP_REMOVED lines=35> */
.L_x_21658:
[----:B------:R-:W-:Y:S01]  /*1bd0*/  MOV R26, R34 ;  /* 0x00000022001a7202 */ /* 0x000fe20000000f00 */
[----:B------:R-:W-:Y:S01]  /*1be0*/  IMAD.MOV.U32 R13, RZ, RZ, R35 ;  /* 0x000000ffff0d7224 */ /* 0x000fe200078e0023 */
[----:B------:R-:W-:Y:S01]  /*1bf0*/  MOV R14, R20 ;  /* 0x00000014000e7202 */ /* 0x000fe20000000f00 */
[----:B------:R-:W-:Y:S01]  /*1c00*/  IMAD.MOV.U32 R11, RZ, RZ, R21 ;  /* 0x000000ffff0b7224 */ /* 0x000fe200078e0015 */
[----:B------:R-:W-:-:S07]  /*1c10*/  MOV R12, 0x1c30 ;  /* 0x00001c30000c7802 */ /* 0x000fce0000000f00 */
[----:B-1----:R-:W-:Y:S05]  /*1c20*/  CALL.REL.NOINC `($__internal_442_$__cuda_sm20_div_s64) ;  /* 0x0000005c00187944 */ /* 0x002fea0003c00000 */
        /* <DEDUP_REMOVED lines=10> */
.L_x_21659:
[----:B------:R-:W-:Y:S05]  /*1cd0*/  BSYNC.RECONVERGENT B1 ;  /* 0x0000000000017941 */ /* 0x000fea0003800200 */
.L_x_21657:
        /* <DEDUP_REMOVED lines=8> */
.L_x_21635:
        /* <DEDUP_REMOVED lines=36> */
.L_x_21663:
[----:B------:R-:W-:Y:S01]  /*1fa0*/  IMAD.MOV.U32 R26, RZ, RZ, R6 ;  /* 0x000000ffff1a7224 */ /* 0x000fe200078e0006 */
[----:B------:R-:W-:Y:S01]  /*1fb0*/  MOV R13, R7 ;  /* 0x00000007000d7202 */ /* 0x000fe20000000f00 */
[----:B------:R-:W-:Y:S01]  /*1fc0*/  IMAD.MOV.U32 R14, RZ, RZ, R16 ;  /* 0x000000ffff0e7224 */ /* 0x000fe200078e0010 */
[----:B------:R-:W-:Y:S02]  /*1fd0*/  MOV R11, R17 ;  /* 0x00000011000b7202 */ /* 0x000fe40000000f00 */
[----:B------:R-:W-:-:S07]  /*1fe0*/  MOV R12, 0x2000 ;  /* 0x00002000000c7802 */ /* 0x000fce0000000f00 */
[----:B-1----:R-:W-:Y:S05]  /*1ff0*/  CALL.REL.NOINC `($__internal_442_$__cuda_sm20_div_s64) ;  /* 0x0000005800247944 */ /* 0x002fea0003c00000 */
        /* <DEDUP_REMOVED lines=9> */
.L_x_21664:
[----:B------:R-:W-:Y:S05]  /*2090*/  BSYNC.RECONVERGENT B1 ;  /* 0x0000000000017941 */ /* 0x000fea0003800200 */
.L_x_21662:
        /* <DEDUP_REMOVED lines=34> */
.L_x_21666:
[----:B------:R-:W-:Y:S01]  /*22c0*/  IMAD.MOV.U32 R26, RZ, RZ, R20 ;  /* 0x000000ffff1a7224 */ /* 0x000fe200078e0014 */
[----:B------:R-:W-:Y:S01]  /*22d0*/  MOV R13, R9 ;  /* 0x00000009000d7202 */ /* 0x000fe20000000f00 */
[----:B------:R-:W-:Y:S01]  /*22e0*/  IMAD.MOV.U32 R14, RZ, RZ, R16 ;  /* 0x000000ffff0e7224 */ /* 0x000fe200078e0010 */
[----:B------:R-:W-:Y:S02]  /*22f0*/  MOV R11, R17 ;  /* 0x00000011000b7202 */ /* 0x000fe40000000f00 */
[----:B------:R-:W-:-:S07]  /*2300*/  MOV R12, 0x2320 ;  /* 0x00002320000c7802 */ /* 0x000fce0000000f00 */
[----:B-1----:R-:W-:Y:S05]  /*2310*/  CALL.REL.NOINC `($__internal_442_$__cuda_sm20_div_s64) ;  /* 0x00000054005c7944 */ /* 0x002fea0003c00000 */
        /* <DEDUP_REMOVED lines=11> */
.L_x_21667:
[----:B------:R-:W-:Y:S05]  /*23d0*/  BSYNC.RECONVERGENT B1 ;  /* 0x0000000000017941 */ /* 0x000fea0003800200 */
.L_x_21665:
        /* <DEDUP_REMOVED lines=36> */
.L_x_21669:
        /* <DEDUP_REMOVED lines=16> */
.L_x_21670:
[----:B------:R-:W-:Y:S05]  /*2720*/  BSYNC.RECONVERGENT B1 ;  /* 0x0000000000017941 */ /* 0x000fea0003800200 */
.L_x_21668:
        /* <DEDUP_REMOVED lines=35> */
.L_x_21672:
[----:B------:R-:W-:Y:S01]  /*2960*/  MOV R26, R18 ;  /* 0x00000012001a7202 */ /* 0x000fe20000000f00 */
[----:B------:R-:W-:Y:S01]  /*2970*/  IMAD.MOV.U32 R14, RZ, RZ, R16 ;  /* 0x000000ffff0e7224 */ /* 0x000fe200078e0010 */
[----:B------:R-:W-:Y:S02]  /*2980*/  MOV R13, R19 ;  /* 0x00000013000d7202 */ /* 0x000fe40000000f00 */
[----:B------:R-:W-:Y:S02]  /*2990*/  MOV R11, R17 ;  /* 0x00000011000b7202 */ /* 0x000fe40000000f00 */
[----:B------:R-:W-:-:S07]  /*29a0*/  MOV R12, 0x29c0 ;  /* 0x000029c0000c7802 */ /* 0x000fce0000000f00 */
[----:B-1----:R-:W-:Y:S05]  /*29b0*/  CALL.REL.NOINC `($__internal_442_$__cuda_sm20_div_s64) ;  /* 0x0000004c00b47944 */ /* 0x002fea0003c00000 */
        /* <DEDUP_REMOVED lines=10> */
.L_x_21673:
[----:B------:R-:W-:Y:S05]  /*2a60*/  BSYNC.RECONVERGENT B1 ;  /* 0x0000000000017941 */ /* 0x000fea0003800200 */
.L_x_21671:
[----:B------:R-:W-:Y:S01]  /*2a70*/  MOV R36, R22 ;  /* 0x0000001600247202 */ /* 0x000fe20000000f00 */
[----:B------:R-:W-:Y:S02]  /*2a80*/  IMAD R11, R11, R38, RZ ;  /* 0x000000260b0b7224 */ /* 0x000fe400078e02ff */
[----:B------:R-:W-:Y:S02]  /*2a90*/  VIADD R8, R8, 0xfffffffe ;  /* 0xfffffffe08087836 */ /* 0x000fe40000000000 */
[----:B------:R-:W-:-:S04]  /*2aa0*/  IMAD.WIDE.U32 R22, R38, R10, R36 ;  /* 0x0000000a26167225 */ /* 0x000fc800078e0024 */
[----:B------:R-:W-:-:S05]  /*2ab0*/  IMAD R11, R39, R10, R11 ;  /* 0x0000000a270b7224 */ /* 0x000fca00078e020b */
[----:B------:R-:W-:-:S07]  /*2ac0*/  IADD3 R23, PT, PT, R23, R11, RZ ;  /* 0x0000000b17177210 */ /* 0x000fce0007ffe0ff */
.L_x_21661:
        /* <DEDUP_REMOVED lines=30> */
.L_x_21675:
[----:B------:R-:W-:Y:S01]  /*2cb0*/  IMAD.MOV.U32 R18, RZ, RZ, R6 ;  /* 0x000000ffff127224 */ /* 0x000fe200078e0006 */
[----:B------:R-:W-:Y:S01]  /*2cc0*/  MOV R19, R7 ;  /* 0x0000000700137202 */ /* 0x000fe20000000f00 */
[----:B------:R-:W-:Y:S01]  /*2cd0*/  IMAD.MOV.U32 R21, RZ, RZ, R11 ;  /* 0x000000ffff157224 */ /* 0x000fe200078e000b */
[----:B------:R-:W-:Y:S02]  /*2ce0*/  MOV R24, R10 ;  /* 0x0000000a00187202 */ /* 0x000fe40000000f00 */
[----:B------:R-:W-:-:S07]  /*2cf0*/  MOV R26, 0x2d10 ;  /* 0x00002d10001a7802 */ /* 0x000fce0000000f00 */
[----:B-1----:R-:W-:Y:S05]  /*2d00*/  CALL.REL.NOINC `($__internal_443_$__cuda_sm20_rem_s64) ;  /* 0x00000050002c7944 */ /* 0x002fea0003c00000 */
.L_x_21676:
[----:B------:R-:W-:Y:S05]  /*2d10*/  BSYNC.RECONVERGENT B1 ;  /* 0x0000000000017941 */ /* 0x000fea0003800200 */
.L_x_21674:
        /* <DEDUP_REMOVED lines=30> */
.L_x_21678:
[----:B------:R-:W-:Y:S01]  /*2f00*/  IMAD.MOV.U32 R24, RZ, RZ, R10 ;  /* 0x000000ffff187224 */ /* 0x000fe200078e000a */
[----:B------:R-:W-:Y:S01]  /*2f10*/  MOV R21, R11 ;  /* 0x0000000b00157202 */ /* 0x000fe20000000f00 */
[----:B------:R-:W-:Y:S01]  /*2f20*/  IMAD.MOV.U32 R19, RZ, RZ, R9 ;  /* 0x000000ffff137224 */ /* 0x000fe200078e0009 */
[----:B------:R-:W-:Y:S02]  /*2f30*/  MOV R18, R20 ;  /* 0x0000001400127202 */ /* 0x000fe40000000f00 */
[----:B------:R-:W-:-:S07]  /*2f40*/  MOV R26, 0x2f60 ;  /* 0x00002f60001a7802 */ /* 0x000fce0000000f00 */
[----:B-1----:R-:W-:Y:S05]  /*2f50*/  CALL.REL.NOINC `($__internal_443_$__cuda_sm20_rem_s64) ;  /* 0x0000004c00987944 */ /* 0x002fea0003c00000 */
.L_x_21679:
[----:B------:R-:W-:Y:S05]  /*2f60*/  BSYNC.RECONVERGENT B1 ;  /* 0x0000000000017941 */ /* 0x000fea0003800200 */
.L_x_21677:
[----:B------:R-:W-:Y:S02]  /*2f70*/  IMAD R7, R7, R16, RZ ;  /* 0x0000001007077224 */ /* 0x000fe400078e02ff */
[----:B------:R-:W-:-:S04]  /*2f80*/  IMAD.WIDE.U32 R22, R16, R6, R22 ;  /* 0x0000000610167225 */ /* 0x000fc800078e0016 */
[----:B------:R-:W-:-:S05]  /*2f90*/  IMAD R7, R17, R6, R7 ;  /* 0x0000000611077224 */ /* 0x000fca00078e0207 */
[----:B------:R-:W-:-:S07]  /*2fa0*/  IADD3 R23, PT, PT, R23, R7, RZ ;  /* 0x0000000717177210 */ /* 0x000fce0007ffe0ff */
.L_x_21634:
[----:B------:R-:W0:Y:S02]  /*2fb0*/  LDC.64 R6, c[0x0][0x388] ;  /* 0x0000e200ff067b82 */ /* 0x000e240000000a00 */
[----:B0-----:R-:W-:-:S04]  /*2fc0*/  LEA R8, P0, R4, R6, 0x2 ;  /* 0x0000000604087211 */ /* 0x001fc800078010ff */
[----:B------:R-:W-:-:S05]  /*2fd0*/  LEA.HI.X R9, R4, R7, R5, 0x2, P0 ;  /* 0x0000000704097211 */ /* 0x000fca00000f1405 */
[----:B------:R-:W2:Y:S01]  /*2fe0*/  LDG.E R4, desc[UR14][R8.64] ;  /* 0x0000000e08047981 */ /* 0x000ea2000c1e1900 */
[----:B------:R-:W-:Y:S01]  /*2ff0*/  BSSY.RECONVERGENT B1, `(.L_x_21680) ;  /* 0x0000048000017945 */ /* 0x000fe20003800200 */
[C---:B--2---:R-:W-:Y:S01]  /*3000*/  FMUL R5, |R4|.reuse, 16777216 ;  /* 0x4b80000004057820 */ /* 0x044fe20000400200 */
        /* <DEDUP_REMOVED lines=70> */
.L_x_21681:
[----:B------:R-:W-:Y:S05]  /*3470*/  BSYNC.RECONVERGENT B1 ;  /* 0x0000000000017941 */ /* 0x000fea0003800200 */
.L_x_21680:
[----:B------:R-:W-:-:S04]  /*3480*/  LEA R6, P0, R22, R6, 0x2 ;  /* 0x0000000616067211 */ /* 0x000fc800078010ff */
        /* <DEDUP_REMOVED lines=72> */
.L_x_21683:
[----:B------:R-:W-:Y:S05]  /*3910*/  BSYNC.RECONVERGENT B1 ;  /* 0x0000000000017941 */ /* 0x000fea0003800200 */
.L_x_21682:
[----:B------:R-:W-:-:S05]  /*3920*/  FADD R9, R6, R9 ;  /* 0x0000000906097221 */ /* 0x000fca0000000000 */
[----:B------:R0:W-:Y:S01]  /*3930*/  STS [R2], R9 ;  /* 0x0000000902007388 */ /* 0x0001e20000000800 */
[----:B------:R-:W-:Y:S05]  /*3940*/  BRA `(.L_x_21684) ;  /* 0x0000003800dc7947 */ /* 0x000fea0003800000 */
.L_x_21633:
        /* <DEDUP_REMOVED lines=18> */
.L_x_21711:
        /* <DEDUP_REMOVED lines=30> */
.L_x_21688:
[----:B------:R-:W-:Y:S01]  /*3c50*/  MOV R26, R18 ;  /* 0x00000012001a7202 */ /* 0x000fe20000000f00 */
[----:B------:R-:W-:Y:S01]  /*3c60*/  IMAD.MOV.U32 R14, RZ, RZ, R20 ;  /* 0x000000ffff0e7224 */ /* 0x000fe200078e0014 */
[----:B------:R-:W-:Y:S02]  /*3c70*/  MOV R13, R19 ;  /* 0x00000013000d7202 */ /* 0x000fe40000000f00 */
[----:B------:R-:W-:Y:S02]  /*3c80*/  MOV R11, R21 ;  /* 0x00000015000b7202 */ /* 0x000fe40000000f00 */
[----:B------:R-:W-:-:S07]  /*3c90*/  MOV R12, 0x3cb0 ;  /* 0x00003cb0000c7802 */ /* 0x000fce0000000f00 */
[----:B-12---:R-:W-:Y:S05]  /*3ca0*/  CALL.REL.NOINC `($__internal_442_$__cuda_sm20_div_s64) ;  /* 0x0000003800f87944 */ /* 0x006fea0003c00000 */
        /* <DEDUP_REMOVED lines=9> */
.L_x_21689:
[----:B------:R-:W-:Y:S05]  /*3d40*/  BSYNC.RECONVERGENT B1 ;  /* 0x0000000000017941 */ /* 0x000fea0003800200 */
.L_x_21687:
        /* <DEDUP_REMOVED lines=39> */
.L_x_21691:
[----:B------:R-:W-:Y:S01]  /*3fc0*/  MOV R26, R36 ;  /* 0x00000024001a7202 */ /* 0x000fe20000000f00 */
[----:B------:R-:W-:Y:S01]  /*3fd0*/  IMAD.MOV.U32 R13, RZ, RZ, R37 ;  /* 0x000000ffff0d7224 */ /* 0x000fe200078e0025 */
[----:B------:R-:W-:Y:S02]  /*3fe0*/  MOV R14, R38 ;  /* 0x00000026000e7202 */ /* 0x000fe40000000f00 */
[----:B------:R-:W-:Y:S02]  /*3ff0*/  MOV R11, R39 ;  /* 0x00000027000b7202 */ /* 0x000fe40000000f00 */
[----:B------:R-:W-:-:S07]  /*4000*/  MOV R12, 0x4020 ;  /* 0x00004020000c7802 */ /* 0x000fce0000000f00 */
[----:B-12---:R-:W-:Y:S05]  /*4010*/  CALL.REL.NOINC `($__internal_442_$__cuda_sm20_div_s64) ;  /* 0x00000038001c7944 */ /* 0x006fea0003c00000 */
        /* <DEDUP_REMOVED lines=11> */
.L_x_21692:
[----:B------:R-:W-:Y:S05]  /*40d0*/  BSYNC.RECONVERGENT B1 ;  /* 0x0000000000017941 */ /* 0x000fea0003800200 */
.L_x_21690:
        /* <DEDUP_REMOVED lines=37> */
.L_x_21694:
        /* <DEDUP_REMOVED lines=17> */
.L_x_21695:
[----:B------:R-:W-:Y:S05]  /*4440*/  BSYNC.RECONVERGENT B1 ;  /* 0x0000000000017941 */ /* 0x000fea0003800200 */
.L_x_21693:
        /* <DEDUP_REMOVED lines=38> */
.L_x_21697:
[----:B------:R-:W-:Y:S01]  /*46b0*/  IMAD.MOV.U32 R26, RZ, RZ, R20 ;  /* 0x000000ffff1a7224 */ /* 0x000fe200078e0014 */
[----:B------:R-:W-:Y:S01]  /*46c0*/  MOV R13, R21 ;  /* 0x00000015000d7202 */ /* 0x000fe20000000f00 */
[----:B------:R-:W-:Y:S01]  /*46d0*/  IMAD.MOV.U32 R11, RZ, RZ, R37 ;  /* 0x000000ffff0b7224 */ /* 0x000fe200078e0025 */
[----:B------:R-:W-:Y:S02]  /*46e0*/  MOV R14, R36 ;  /* 0x00000024000e7202 */ /* 0x000fe40000000f00 */
[----:B------:R-:W-:-:S07]  /*46f0*/  MOV R12, 0x4710 ;  /* 0x00004710000c7802 */ /* 0x000fce0000000f00 */
[----:B-12---:R-:W-:Y:S05]  /*4700*/  CALL.REL.NOINC `($__internal_442_$__cuda_sm20_div_s64) ;  /* 0x0000003000607944 */ /* 0x006fea0003c00000 */
        /* <DEDUP_REMOVED lines=11> */
.L_x_21698:
[----:B------:R-:W-:Y:S05]  /*47c0*/  BSYNC.RECONVERGENT B1 ;  /* 0x0000000000017941 */ /* 0x000fea0003800200 */
.L_x_21696:
        /* <DEDUP_REMOVED lines=38> */
.L_x_21700:
        /* <DEDUP_REMOVED lines=17> */
.L_x_21701:
[----:B------:R-:W-:Y:S05]  /*4b40*/  BSYNC.RECONVERGENT B1 ;  /* 0x0000000000017941 */ /* 0x000fea0003800200 */
.L_x_21699:
        /* <DEDUP_REMOVED lines=40> */
.L_x_21703:
        /* <DEDUP_REMOVED lines=17> */
.L_x_21704:
[----:B------:R-:W-:Y:S05]  /*4ee0*/  BSYNC.RECONVERGENT B1 ;  /* 0x0000000000017941 */ /* 0x000fea0003800200 */
.L_x_21702:
        /* <DEDUP_REMOVED lines=40> */
.L_x_21706:
        /* <DEDUP_REMOVED lines=17> */
.L_x_21707:
[----:B------:R-:W-:Y:S05]  /*5280*/  BSYNC.RECONVERGENT B1 ;  /* 0x0000000000017941 */ /* 0x000fea0003800200 */
.L_x_21705:
        /* <DEDUP_REMOVED lines=38> */
.L_x_21709:
[----:B------:R-:W-:Y:S01]  /*54f0*/  MOV R26, R20 ;  /* 0x00000014001a7202 */ /* 0x000fe20000000f00 */
[----:B------:R-:W-:Y:S01]  /*5500*/  IMAD.MOV.U32 R13, RZ, RZ, R21 ;  /* 0x000000ffff0d7224 */ /* 0x000fe200078e0015 */
[----:B------:R-:W-:Y:S02]  /*5510*/  MOV R14, R22 ;  /* 0x00000016000e7202 */ /* 0x000fe40000000f00 */
[----:B------:R-:W-:Y:S02]  /*5520*/  MOV R11, R23 ;  /* 0x00000017000b7202 */ /* 0x000fe40000000f00 */
[----:B------:R-:W-:-:S07]  /*5530*/  MOV R12, 0x5550 ;  /* 0x00005550000c7802 */ /* 0x000fce0000000f00 */
[----:B-12---:R-:W-:Y:S05]  /*5540*/  CALL.REL.NOINC `($__internal_442_$__cuda_sm20_div_s64) ;  /* 0x0000002000d07944 */ /* 0x006fea0003c00000 */
        /* <DEDUP_REMOVED lines=11> */
.L_x_21710:
[----:B------:R-:W-:Y:S05]  /*5600*/  BSYNC.RECONVERGENT B1 ;  /* 0x0000000000017941 */ /* 0x000fea0003800200 */
.L_x_21708:
        /* <DEDUP_REMOVED lines=15> */
.L_x_21686:
        /* <DEDUP_REMOVED lines=37> */
.L_x_21714:
[----:B------:R-:W-:Y:S01]  /*5950*/  IMAD.MOV.U32 R26, RZ, RZ, R18 ;  /* 0x000000ffff1a7224 */ /* 0x000fe200078e0012 */
[----:B------:R-:W-:Y:S01]  /*5960*/  MOV R13, R19 ;  /* 0x00000013000d7202 */ /* 0x000fe20000000f00 */
[----:B------:R-:W-:Y:S01]  /*5970*/  IMAD.MOV.U32 R11, RZ, RZ, R7 ;  /* 0x000000ffff0b7224 */ /* 0x000fe200078e0007 */
[----:B------:R-:W-:Y:S02]  /*5980*/  MOV R14, R6 ;  /* 0x00000006000e7202 */ /* 0x000fe40000000f00 */
[----:B------:R-:W-:-:S07]  /*5990*/  MOV R12, 0x59b0 ;  /* 0x000059b0000c7802 */ /* 0x000fce0000000f00 */
[----:B-1----:R-:W-:Y:S05]  /*59a0*/  CALL.REL.NOINC `($__internal_442_$__cuda_sm20_div_s64) ;  /* 0x0000001c00b87944 */ /* 0x002fea0003c00000 */
        /* <DEDUP_REMOVED lines=9> */
.L_x_21715:
[----:B------:R-:W-:Y:S05]  /*5a40*/  BSYNC.RECONVERGENT B1 ;  /* 0x0000000000017941 */ /* 0x000fea0003800200 */
.L_x_21713:
        /* <DEDUP_REMOVED lines=39> */
.L_x_21717:
        /* <DEDUP_REMOVED lines=17> */
.L_x_21718:
[----:B------:R-:W-:Y:S05]  /*5dd0*/  BSYNC.RECONVERGENT B1 ;  /* 0x0000000000017941 */ /* 0x000fea0003800200 */
.L_x_21716:
        /* <DEDUP_REMOVED lines=40> */
.L_x_21720:
[----:B------:R-:W-:Y:S01]  /*6060*/  MOV R26, R18 ;  /* 0x00000012001a7202 */ /* 0x000fe20000000f00 */
[----:B------:R-:W-:Y:S01]  /*6070*/  IMAD.MOV.U32 R13, RZ, RZ, R19 ;  /* 0x000000ffff0d7224 */ /* 0x000fe200078e0013 */
[----:B------:R-:W-:Y:S02]  /*6080*/  MOV R14, R20 ;  /* 0x00000014000e7202 */ /* 0x000fe40000000f00 */
[----:B------:R-:W-:Y:S02]  /*6090*/  MOV R11, R21 ;  /* 0x00000015000b7202 */ /* 0x000fe40000000f00 */
[----:B------:R-:W-:-:S07]  /*60a0*/  MOV R12, 0x60c0 ;  /* 0x000060c0000c7802 */ /* 0x000fce0000000f00 */
[----:B-1----:R-:W-:Y:S05]  /*60b0*/  CALL.REL.NOINC `($__internal_442_$__cuda_sm20_div_s64) ;  /* 0x0000001400f47944 */ /* 0x002fea0003c00000 */
        /* <DEDUP_REMOVED lines=11> */
.L_x_21721:
[----:B------:R-:W-:Y:S05]  /*6170*/  BSYNC.RECONVERGENT B1 ;  /* 0x0000000000017941 */ /* 0x000fea0003800200 */
.L_x_21719:
        /* <DEDUP_REMOVED lines=40> */
.L_x_21723:
        /* <DEDUP_REMOVED lines=17> */
.L_x_21724:
[----:B------:R-:W-:Y:S05]  /*6510*/  BSYNC.RECONVERGENT B1 ;  /* 0x0000000000017941 */ /* 0x000fea0003800200 */
.L_x_21722:
        /* <DEDUP_REMOVED lines=11> */
.L_x_21712:
        /* <DEDUP_REMOVED lines=35> */
.L_x_21727:
[----:B------:R-:W-:Y:S01]  /*6800*/  MOV R26, R18 ;  /* 0x00000012001a7202 */ /* 0x000fe20000000f00 */
[----:B------:R-:W-:Y:S01]  /*6810*/  IMAD.MOV.U32 R14, RZ, RZ, R4 ;  /* 0x000000ffff0e7224 */ /* 0x000fe200078e0004 */
[----:B------:R-:W-:Y:S02]  /*6820*/  MOV R13, R19 ;  /* 0x00000013000d7202 */ /* 0x000fe40000000f00 */
        /* <DEDUP_REMOVED lines=11> */
.L_x_21728:
[----:B------:R-:W-:Y:S05]  /*68e0*/  BSYNC.RECONVERGENT B1 ;  /* 0x0000000000017941 */ /* 0x000fea0003800200 */
.L_x_21726:
        /* <DEDUP_REMOVED lines=39> */
.L_x_21730:
        /* <DEDUP_REMOVED lines=17> */
.L_x_21731:
[----:B------:R-:W-:Y:S05]  /*6c70*/  BSYNC.RECONVERGENT B1 ;  /* 0x0000000000017941 */ /* 0x000fea0003800200 */
.L_x_21729:
        /* <DEDUP_REMOVED lines=11> */
.L_x_21725:
        /* <DEDUP_REMOVED lines=31> */
.L_x_21733:
[----:B------:R-:W-:Y:S02]  /*6f20*/  MOV R24, R20 ;  /* 0x0000001400187202 */ /* 0x000fe40000000f00 */
[----:B------:R-:W-:-:S07]  /*6f30*/  MOV R26, 0x6f50 ;  /* 0x00006f50001a7802 */ /* 0x000fce0000000f00 */
[----:B-1----:R-:W-:Y:S05]  /*6f40*/  CALL.REL.NOINC `($__internal_443_$__cuda_sm20_rem_s64) ;  /* 0x0000000c009c7944 */ /* 0x002fea0003c00000 */
[----:B------:R-:W-:Y:S01]  /*6f50*/  IMAD.MOV.U32 R4, RZ, RZ, R6 ;  /* 0x000000ffff047224 */ /* 0x000fe200078e0006 */
[----:B------:R-:W-:-:S07]  /*6f60*/  MOV R5, R7 ;  /* 0x0000000700057202 */ /* 0x000fce0000000f00 */
.L_x_21734:
[----:B------:R-:W-:Y:S05]  /*6f70*/  BSYNC.RECONVERGENT B1 ;  /* 0x0000000000017941 */ /* 0x000fea0003800200 */
.L_x_21732:
        /* <DEDUP_REMOVED lines=9> */
.L_x_21685:
[----:B------:R-:W2:Y:S01]  /*7010*/  LDG.E R4, desc[UR14][R8.64] ;  /* 0x0000000e08047981 */ /* 0x000ea2000c1e1900 */
[----:B------:R-:W-:Y:S01]  /*7020*/  BSSY.RECONVERGENT B1, `(.L_x_21735) ;  /* 0x0000048000017945 */ /* 0x000fe20003800200 */
[C---:B--2---:R-:W-:Y:S01]  /*7030*/  FMUL R5, |R4|.reuse, 16777216 ;  /* 0x4b80000004057820 */ /* 0x044fe20000400200 */
        /* <DEDUP_REMOVED lines=25> */
[----:B------:R-:W-:-:S02]  /*71d0*/  IMAD.MOV.U32 R10, RZ, RZ, 0x391fcb8e ;  /* 0x391fcb8eff0a7424 */ /* 0x000fc400078e00ff */
        /* <DEDUP_REMOVED lines=44> */
.L_x_21736:
[----:B------:R-:W-:Y:S05]  /*74a0*/  BSYNC.RECONVERGENT B1 ;  /* 0x0000000000017941 */ /* 0x000fea0003800200 */
.L_x_21735:
[----:B------:R2:W-:Y:S02]  /*74b0*/  STS [R2], R5 ;  /* 0x0000000502007388 */ /* 0x0005e40000000800 */
.L_x_21684:
[----:B------:R-:W-:Y:S05]  /*74c0*/  BSYNC.RECONVERGENT B0 ;  /* 0x0000000000007941 */ /* 0x000fea0003800200 */
.L_x_21632:
[----:B------:R-:W-:Y:S01]  /*74d0*/  BAR.SYNC.DEFER_BLOCKING 0x0 ;  /* 0x0000000000007b1d */ /* 0x000fe20000010000 */
[----:B------:R-:W-:Y:S02]  /*74e0*/  ISETP.GE.U32.AND P0, PT, R3, 0x42, PT ;  /* 0x000000420300780c */ /* 0x000fe40003f06070 */
[----:B------:R-:W-:-:S11]  /*74f0*/  ISETP.GT.U32.AND P1, PT, R0, 0x1f, PT ;  /* 0x0000001f0000780c */ /* 0x000fd60003f24070 */
[----:B------:R-:W-:Y:S05]  /*7500*/  @!P0 BRA `(.L_x_21737) ;  /* 0x00000000002c8947 */ /* 0x000fea0003800000 */
.L_x_21738:
[----:B0-----:R-:W-:-:S04]  /*7510*/  SHF.R.U32.HI R9, RZ, 0x1, R3 ;  /* 0x00000001ff097819 */ /* 0x001fc80000011603 */
[----:B------:R-:W-:-:S13]  /*7520*/  ISETP.GE.U32.AND P0, PT, R0, R9, PT ;  /* 0x000000090000720c */ /* 0x000fda0003f06070 */
[----:B--2---:R-:W-:Y:S01]  /*7530*/  @!P0 LEA R5, R9, R2, 0x2 ;  /* 0x0000000209058211 */ /* 0x004fe200078e10ff */
        /* <DEDUP_REMOVED lines=8> */
.L_x_21737:
[----:B------:R-:W-:Y:S05]  /*75c0*/  @P1 EXIT ;  /* 0x000000000000194d */ /* 0x000fea0003800000 */
[----:B------:R-:W-:Y:S01]  /*75d0*/  LDS R3, [R2] ;  /* 0x0000000002037984 */ /* 0x000fe20000000800 */
[----:B------:R-:W-:-:S03]  /*75e0*/  ISETP.NE.AND P0, PT, R0, RZ, PT ;  /* 0x000000ff0000720c */ /* 0x000fc60003f05270 */
[----:B------:R-:W3:Y:S02]  /*75f0*/  LDS R4, [R2+0x80] ;  /* 0x0000800002047984 */ /* 0x000ee40000000800 */
[----:B---3--:R-:W-:-:S05]  /*7600*/  FADD R3, R3, R4 ;  /* 0x0000000403037221 */ /* 0x008fca0000000000 */
[----:B------:R-:W-:Y:S04]  /*7610*/  STS [R2], R3 ;  /* 0x0000000302007388 */ /* 0x000fe80000000800 */
[----:B------:R-:W-:Y:S04]  /*7620*/  LDS R4, [R2] ;  /* 0x0000000002047984 */ /* 0x000fe80000000800 */
[----:B--2---:R-:W2:Y:S02]  /*7630*/  LDS R5, [R2+0x40] ;  /* 0x0000400002057984 */ /* 0x004ea40000000800 */
        /* <DEDUP_REMOVED lines=37> */
        .weak           $__internal_442_$__cuda_sm20_div_s64
        .type           $__internal_442_$__cuda_sm20_div_s64,@function
        .size           $__internal_442_$__cuda_sm20_div_s64,($__internal_443_$__cuda_sm20_rem_s64 - $__internal_442_$__cuda_sm20_div_s64)
$__internal_442_$__cuda_sm20_div_s64:
        /* <DEDUP_REMOVED lines=82> */
[----:B------:R-:W-:Y:S06]  /*7db0*/  RET.REL.NODEC R12 `(contiguous_reducel32_f32) ;  /* 0xffffff800c907950 */ /* 0x000fec0003c3ffff */
        .weak           $__internal_443_$__cuda_sm20_rem_s64
        .type           $__internal_443_$__cuda_sm20_rem_s64,@function
        .size           $__internal_443_$__cuda_sm20_rem_s64,(.L_x_30763 - $__internal_443_$__cuda_sm20_rem_s64)
$__internal_443_$__cuda_sm20_rem_s64:
        /* <DEDUP_REMOVED lines=76> */
[----:B------:R-:W-:Y:S06]  /*8280*/  RET.REL.NODEC R26 `(contiguous_reducel32_f32) ;  /* 0xffffff7c1a5c7950 */ /* 0x000fec0003c3ffff */
.L_x_21739:
        /* <DEDUP_REMOVED lines=15> */
.L_x_30763:


//--------------------- .text.uncontiguous_cumulate_reducel3_f32 --------------------------
	.section	.text.uncontiguous_cumulate_reducel3_f32,"ax",@progbits
	.align	128
        .global         uncontiguous_cumulate_reducel3_f32
        .type           uncontiguous_cumulate_reducel3_f32,@function
        .size           uncontiguous_cumulate_reducel3_f32,(.L_x_30765 - uncontiguous_cumulate_reducel3_f32)
        .other          uncontiguous_cumulate_reducel3_f32,@"STO_CUDA_ENTRY STV_DEFAULT"
uncontiguous_cumulate_reducel3_f32:
.text.uncontiguous_cumulate_reducel3_f32:
        /* <DEDUP_REMOVED lines=41> */
.L_x_21768:
        /* <DEDUP_REMOVED lines=33> */
.L_x_21745:
[----:B------:R-:W-:Y:S01]  /*04a0*/  IMAD.MOV.U32 R29, RZ, RZ, R14 ;  /* 0x000000ffff1d7224 */ /* 0x000fe200078e000e */
[----:B------:R-:W-:Y:S01]  /*04b0*/  MOV R26, R15 ;  /* 0x0000000f001a7202 */ /* 0x000fe20000000f00 */
[----:B------:R-:W-:Y:S01]  /*04c0*/  IMAD.MOV.U32 R13, RZ, RZ, R16 ;  /* 0x000000ffff0d7224 */ /* 0x000fe200078e0010 */
[----:B------:R-:W-:Y:S02]  /*04d0*/  MOV R12, R17 ;  /* 0x00000011000c7202 */ /* 0x000fe40000000f00 */
[----:B------:R-:W-:-:S07]  /*04e0*/  MOV R11, 0x500 ;  /* 0x00000500000b7802 */ /* 0x000fce0000000f00 */
[----:B------:R-:W-:Y:S05]  /*04f0*/  CALL.REL.NOINC `($__internal_444_$__cuda_sm20_div_s64) ;  /* 0x0000006400d07944 */ /* 0x000fea0003c00000 */
        /* <DEDUP_REMOVED lines=9> */
.L_x_21746:
[----:B------:R-:W-:Y:S05]  /*0590*/  BSYNC.RECONVERGENT B1 ;  /* 0x0000000000017941 */ /* 0x000fea0003800200 */
.L_x_21744:
        /* <DEDUP_REMOVED lines=36> */
.L_x_21748:
[----:B------:R-:W-:Y:S01]  /*07e0*/  IMAD.MOV.U32 R29, RZ, RZ, R7 ;  /* 0x000000ffff1d7224 */ /* 0x000fe200078e0007 */
[----:B------:R-:W-:Y:S01]  /*07f0*/  MOV R26, R8 ;  /* 0x00000008001a7202 */ /* 0x000fe20000000f00 */
[----:B------:R-:W-:Y:S01]  /*0800*/  IMAD.MOV.U32 R13, RZ, RZ, R16 ;  /* 0x000000ffff0d7224 */ /* 0x000fe200078e0010 */
[----:B------:R-:W-:Y:S02]  /*0810*/  MOV R12, R17 ;  /* 0x00000011000c7202 */ /* 0x000fe40000000f00 */
[----:B------:R-:W-:-:S07]  /*0820*/  MOV R11, 0x840 ;  /* 0x00000840000b7802 */ /* 0x000fce0000000f00 */
[----:B------:R-:W-:Y:S05]  /*0830*/  CALL.REL.NOINC `($__internal_444_$__cuda_sm20_div_s64) ;  /* 0x0000006400007944 */ /* 0x000fea0003c00000 */
        /* <DEDUP_REMOVED lines=10> */
.L_x_21749:
[----:B------:R-:W-:Y:S05]  /*08e0*/  BSYNC.RECONVERGENT B1 ;  /* 0x0000000000017941 */ /* 0x000fea0003800200 */
.L_x_21747:
        /* <DEDUP_REMOVED lines=37> */
.L_x_21751:
[----:B------:R-:W-:Y:S01]  /*0b40*/  MOV R29, R14 ;  /* 0x0000000e001d7202 */ /* 0x000fe20000000f00 */
[----:B------:R-:W-:Y:S01]  /*0b50*/  IMAD.MOV.U32 R26, RZ, RZ, R15 ;  /* 0x000000ffff1a7224 */ /* 0x000fe200078e000f */
[----:B------:R-:W-:Y:S01]  /*0b60*/  MOV R13, R16 ;  /* 0x00000010000d7202 */ /* 0x000fe20000000f00 */
[----:B------:R-:W-:Y:S01]  /*0b70*/  IMAD.MOV.U32 R12, RZ, RZ, R17 ;  /* 0x000000ffff0c7224 */ /* 0x000fe200078e0011 */
[----:B------:R-:W-:-:S07]  /*0b80*/  MOV R11, 0xba0 ;  /* 0x00000ba0000b7802 */ /* 0x000fce0000000f00 */
[----:B------:R-:W-:Y:S05]  /*0b90*/  CALL.REL.NOINC `($__internal_444_$__cuda_sm20_div_s64) ;  /* 0x0000006000287944 */ /* 0x000fea0003c00000 */
        /* <DEDUP_REMOVED lines=10> */
.L_x_21752:
[----:B------:R-:W-:Y:S05]  /*0c40*/  BSYNC.RECONVERGENT B1 ;  /* 0x0000000000017941 */ /* 0x000fea0003800200 */
.L_x_21750:
        /* <DEDUP_REMOVED lines=34> */
.L_x_21754:
        /* <DEDUP_REMOVED lines=16> */
.L_x_21755:
[----:B------:R-:W-:Y:S05]  /*0f70*/  BSYNC.RECONVERGENT B1 ;  /* 0x0000000000017941 */ /* 0x000fea0003800200 */
.L_x_21753:
        /* <DEDUP_REMOVED lines=37> */
.L_x_21757:
        /* <DEDUP_REMOVED lines=17> */
.L_x_21758:
[----:B------:R-:W-:Y:S05]  /*12e0*/  BSYNC.RECONVERGENT B1 ;  /* 0x0000000000017941 */ /* 0x000fea0003800200 */
.L_x_21756:
        /* <DEDUP_REMOVED lines=35> */
.L_x_21760:
        /* <DEDUP_REMOVED lines=16> */
.L_x_21761:
[----:B------:R-:W-:Y:S05]  /*1620*/  BSYNC.RECONVERGENT B1 ;  /* 0x0000000000017941 */ /* 0x000fea0003800200 */
.L_x_21759:
        /* <DEDUP_REMOVED lines=36> */
.L_x_21763:
[----:B------:R-:W-:Y:S01]  /*1870*/  MOV R29, R14 ;  /* 0x0000000e001d7202 */ /* 0x000fe20000000f00 */
[----:B------:R-:W-:Y:S01]  /*1880*/  IMAD.MOV.U32 R26, RZ, RZ, R15 ;  /* 0x000000ffff1a7224 */ /* 0x000fe200078e000f */
[----:B------:R-:W-:Y:S01]  /*1890*/  MOV R13, R16 ;  /* 0x00000010000d7202 */ /* 0x000fe20000000f00 */
[----:B------:R-:W-:Y:S01]  /*18a0*/  IMAD.MOV.U32 R12, RZ, RZ, R17 ;  /* 0x000000ffff0c7224 */ /* 0x000fe200078e0011 */
[----:B------:R-:W-:-:S07]  /*18b0*/  MOV R11, 0x18d0 ;  /* 0x000018d0000b7802 */ /* 0x000fce0000000f00 */
[----:B------:R-:W-:Y:S05]  /*18c0*/  CALL.REL.NOINC `($__internal_444_$__cuda_sm20_div_s64) ;  /* 0x0000005000dc7944 */ /* 0x000fea0003c00000 */
        /* <DEDUP_REMOVED lines=11> */
.L_x_21764:
[----:B------:R-:W-:Y:S05]  /*1980*/  BSYNC.RECONVERGENT B1 ;  /* 0x0000000000017941 */ /* 0x000fea0003800200 */
.L_x_21762:
        /* <DEDUP_REMOVED lines=36> */
.L_x_21766:
        /* <DEDUP_REMOVED lines=17> */
.L_x_21767:
[----:B------:R-:W-:Y:S05]  /*1ce0*/  BSYNC.RECONVERGENT B1 ;  /* 0x0000000000017941 */ /* 0x000fea0003800200 */
.L_x_21765:
        /* <DEDUP_REMOVED lines=10> */
.L_x_21743:
        /* <DEDUP_REMOVED lines=36> */
.L_x_21771:
[----:B------:R-:W-:Y:S01]  /*1fd0*/  MOV R29, R14 ;  /* 0x0000000e001d7202 */ /* 0x000fe20000000f00 */
[----:B------:R-:W-:Y:S01]  /*1fe0*/  IMAD.MOV.U32 R26, RZ, RZ, R15 ;  /* 0x000000ffff1a7224 */ /* 0x000fe200078e000f */
[----:B------:R-:W-:Y:S01]  /*1ff0*/  MOV R13, R16 ;  /* 0x00000010000d7202 */ /* 0x000fe20000000f00 */
[----:B------:R-:W-:Y:S01]  /*2000*/  IMAD.MOV.U32 R12, RZ, RZ, R17 ;  /* 0x000000ffff0c7224 */ /* 0x000fe200078e0011 */
[----:B------:R-:W-:-:S07]  /*2010*/  MOV R11, 0x2030 ;  /* 0x00002030000b7802 */ /* 0x000fce0000000f00 */
[----:B------:R-:W-:Y:S05]  /*2020*/  CALL.REL.NOINC `($__internal_444_$__cuda_sm20_div_s64) ;  /* 0x0000004c00047944 */ /* 0x000fea0003c00000 */
        /* <DEDUP_REMOVED lines=9> */
.L_x_21772:
[----:B------:R-:W-:Y:S05]  /*20c0*/  BSYNC.RECONVERGENT B1 ;  /* 0x0000000000017941 */ /* 0x000fea0003800200 */
.L_x_21770:
        /* <DEDUP_REMOVED lines=36> */
.L_x_21774:
        /* <DEDUP_REMOVED lines=17> */
.L_x_21775:
[----:B------:R-:W-:Y:S05]  /*2420*/  BSYNC.RECONVERGENT B1 ;  /* 0x0000000000017941 */ /* 0x000fea0003800200 */
.L_x_21773:
        /* <DEDUP_REMOVED lines=38> */
.L_x_21777:
        /* <DEDUP_REMOVED lines=16> */
.L_x_21778:
[----:B------:R-:W-:Y:S05]  /*2790*/  BSYNC.RECONVERGENT B1 ;  /* 0x0000000000017941 */ /* 0x000fea0003800200 */
.L_x_21776:
        /* <DEDUP_REMOVED lines=36> */
.L_x_21780:
        /* <DEDUP_REMOVED lines=16> */
.L_x_21781:
[----:B------:R-:W-:Y:S05]  /*2ae0*/  BSYNC.RECONVERGENT B1 ;  /* 0x0000000000017941 */ /* 0x000fea0003800200 */
.L_x_21779:
[----:B------:R-:W-:Y:S01]  /*2af0*/  IMAD R5, R5, R38, RZ ;  /* 0x0000002605057224 */ /* 0x000fe200078e02ff */
[----:B------:R-:W-:Y:S01]  /*2b00*/  IADD3 R9, PT, PT, R9, -0x2, RZ ;  /* 0xfffffffe09097810 */ /* 0x000fe20007ffe0ff */
[----:B------:R-:W-:Y:S02]  /*2b10*/  IMAD.MOV.U32 R34, RZ, RZ, R20 ;  /* 0x000000ffff227224 */ /* 0x000fe400078e0014 */
[-C--:B------:R-:W-:Y:S02]  /*2b20*/  IMAD R5, R39, R10.reuse, R5 ;  /* 0x0000000a27057224 */ /* 0x080fe400078e0205 */
[----:B------:R-:W-:-:S04]  /*2b30*/  IMAD.WIDE.U32 R34, R38, R10, R34 ;  /* 0x0000000a26227225 */ /* 0x000fc800078e0022 */
[----:B------:R-:W-:Y:S01]  /*2b40*/  IMAD.IADD R6, R35, 0x1, R5 ;  /* 0x0000000123067824 */ /* 0x000fe200078e0205 */
[----:B------:R-:W-:-:S07]  /*2b50*/  MOV R5, R34 ;  /* 0x0000002200057202 */ /* 0x000fce0000000f00 */
.L_x_21769:
        /* <DEDUP_REMOVED lines=31> */
.L_x_21783:
[----:B------:R-:W-:Y:S01]  /*2d50*/  IMAD.MOV.U32 R20, RZ, RZ, R14 ;  /* 0x000000ffff147224 */ /* 0x000fe200078e000e */
[----:B------:R-:W-:Y:S01]  /*2d60*/  MOV R24, R15 ;  /* 0x0000000f00187202 */ /* 0x000fe20000000f00 */
[----:B------:R-:W-:Y:S01]  /*2d70*/  IMAD.MOV.U32 R21, RZ, RZ, R16 ;  /* 0x000000ffff157224 */ /* 0x000fe200078e0010 */
[----:B------:R-:W-:Y:S02]  /*2d80*/  MOV R22, R17 ;  /* 0x0000001100167202 */ /* 0x000fe40000000f00 */
[----:B------:R-:W-:-:S07]  /*2d90*/  MOV R23, 0x2db0 ;  /* 0x00002db000177802 */ /* 0x000fce0000000f00 */
[----:B------:R-:W-:Y:S05]  /*2da0*/  CALL.REL.NOINC `($__internal_445_$__cuda_sm20_rem_s64) ;  /* 0x0000004000f47944 */ /* 0x000fea0003c00000 */
[----:B------:R-:W-:Y:S01]  /*2db0*/  IMAD.MOV.U32 R10, RZ, RZ, R12 ;  /* 0x000000ffff0a7224 */ /* 0x000fe200078e000c */
[----:B------:R-:W-:-:S07]  /*2dc0*/  MOV R11, R13 ;  /* 0x0000000d000b7202 */ /* 0x000fce0000000f00 */
.L_x_21784:
[----:B------:R-:W-:Y:S05]  /*2dd0*/  BSYNC.RECONVERGENT B1 ;  /* 0x0000000000017941 */ /* 0x000fea0003800200 */
.L_x_21782:
        /* <DEDUP_REMOVED lines=33> */
.L_x_21786:
[----:B------:R-:W-:Y:S01]  /*2ff0*/  MOV R21, R16 ;  /* 0x0000001000157202 */ /* 0x000fe20000000f00 */
[----:B------:R-:W-:Y:S01]  /*3000*/  IMAD.MOV.U32 R22, RZ, RZ, R17 ;  /* 0x000000ffff167224 */ /* 0x000fe200078e0011 */
[----:B------:R-:W-:Y:S01]  /*3010*/  MOV R20, R7 ;  /* 0x0000000700147202 */ /* 0x000fe20000000f00 */
[----:B------:R-:W-:Y:S01]  /*3020*/  IMAD.MOV.U32 R24, RZ, RZ, R8 ;  /* 0x000000ffff187224 */ /* 0x000fe200078e0008 */
[----:B------:R-:W-:-:S07]  /*3030*/  MOV R23, 0x3050 ;  /* 0x0000305000177802 */ /* 0x000fce0000000f00 */
[----:B------:R-:W-:Y:S05]  /*3040*/  CALL.REL.NOINC `($__internal_445_$__cuda_sm20_rem_s64) ;  /* 0x00000040004c7944 */ /* 0x000fea0003c00000 */
[----:B------:R-:W-:Y:S01]  /*3050*/  MOV R8, R12 ;  /* 0x0000000c00087202 */ /* 0x000fe20000000f00 */
[----:B------:R-:W-:-:S07]  /*3060*/  IMAD.MOV.U32 R9, RZ, RZ, R13 ;  /* 0x000000ffff097224 */ /* 0x000fce00078e000d */
.L_x_21787:
[----:B------:R-:W-:Y:S05]  /*3070*/  BSYNC.RECONVERGENT B1 ;  /* 0x0000000000017941 */ /* 0x000fea0003800200 */
.L_x_21785:
[----:B------:R-:W-:Y:S01]  /*3080*/  MOV R10, R5 ;  /* 0x00000005000a7202 */ /* 0x000fe20000000f00 */
[----:B------:R-:W-:Y:S02]  /*3090*/  IMAD R7, R9, R18, RZ ;  /* 0x0000001209077224 */ /* 0x000fe400078e02ff */
[----:B------:R-:W-:Y:S02]  /*30a0*/  IMAD.MOV.U32 R11, RZ, RZ, R6 ;  /* 0x000000ffff0b7224 */ /* 0x000fe400078e0006 */
[-C--:B------:R-:W-:Y:S02]  /*30b0*/  IMAD R7, R19, R8.reuse, R7 ;  /* 0x0000000813077224 */ /* 0x080fe400078e0207 */
[----:B------:R-:W-:-:S04]  /*30c0*/  IMAD.WIDE.U32 R10, R18, R8, R10 ;  /* 0x00000008120a7225 */ /* 0x000fc800078e000a */
[----:B------:R-:W-:Y:S01]  /*30d0*/  IMAD.MOV.U32 R5, RZ, RZ, R10 ;  /* 0x000000ffff057224 */ /* 0x000fe200078e000a */
[----:B------:R-:W-:-:S07]  /*30e0*/  IADD3 R6, PT, PT, R11, R7, RZ ;  /* 0x000000070b067210 */ /* 0x000fce0007ffe0ff */
.L_x_21742:
        /* <DEDUP_REMOVED lines=10> */
.L_x_21741:
        /* <DEDUP_REMOVED lines=20> */
.L_x_21815:
        /* <DEDUP_REMOVED lines=33> */
.L_x_21792:
[----:B------:R-:W-:Y:S01]  /*34e0*/  IMAD.MOV.U32 R29, RZ, RZ, R15 ;  /* 0x000000ffff1d7224 */ /* 0x000fe200078e000f */
[----:B------:R-:W-:Y:S01]  /*34f0*/  MOV R26, R14 ;  /* 0x0000000e001a7202 */ /* 0x000fe20000000f00 */
[----:B------:R-:W-:Y:S01]  /*3500*/  IMAD.MOV.U32 R13, RZ, RZ, R34 ;  /* 0x000000ffff0d7224 */ /* 0x000fe200078e0022 */
[----:B------:R-:W-:Y:S02]  /*3510*/  MOV R12, R35 ;  /* 0x00000023000c7202 */ /* 0x000fe40000000f00 */
[----:B------:R-:W-:-:S07]  /*3520*/  MOV R11, 0x3540 ;  /* 0x00003540000b7802 */ /* 0x000fce0000000f00 */
[----:B-123--:R-:W-:Y:S05]  /*3530*/  CALL.REL.NOINC `($__internal_444_$__cuda_sm20_div_s64) ;  /* 0x0000003400c07944 */ /* 0x00efea0003c00000 */
        /* <DEDUP_REMOVED lines=11> */
.L_x_21793:
[----:B------:R-:W-:Y:S05]  /*35f0*/  BSYNC.RECONVERGENT B1 ;  /* 0x0000000000017941 */ /* 0x000fea0003800200 */
.L_x_21791:
        /* <DEDUP_REMOVED lines=39> */
.L_x_21795:
[----:B------:R-:W-:Y:S01]  /*3870*/  IMAD.MOV.U32 R29, RZ, RZ, R34 ;  /* 0x000000ffff1d7224 */ /* 0x000fe200078e0022 */
[----:B------:R-:W-:Y:S01]  /*3880*/  MOV R26, R35 ;  /* 0x00000023001a7202 */ /* 0x000fe20000000f00 */
[----:B------:R-:W-:Y:S01]  /*3890*/  IMAD.MOV.U32 R13, RZ, RZ, R36 ;  /* 0x000000ffff0d7224 */ /* 0x000fe200078e0024 */
[----:B------:R-:W-:Y:S02]  /*38a0*/  MOV R12, R37 ;  /* 0x00000025000c7202 */ /* 0x000fe40000000f00 */
[----:B------:R-:W-:-:S07]  /*38b0*/  MOV R11, 0x38d0 ;  /* 0x000038d0000b7802 */ /* 0x000fce0000000f00 */
[----:B-1----:R-:W-:Y:S05]  /*38c0*/  CALL.REL.NOINC `($__internal_444_$__cuda_sm20_div_s64) ;  /* 0x0000003000dc7944 */ /* 0x002fea0003c00000 */
        /* <DEDUP_REMOVED lines=11> */
.L_x_21796:
[----:B------:R-:W-:Y:S05]  /*3980*/  BSYNC.RECONVERGENT B1 ;  /* 0x0000000000017941 */ /* 0x000fea0003800200 */
.L_x_21794:
        /* <DEDUP_REMOVED lines=38> */
.L_x_21798:
[----:B------:R-:W-:Y:S01]  /*3bf0*/  MOV R29, R34 ;  /* 0x00000022001d7202 */ /* 0x000fe20000000f00 */
[----:B------:R-:W-:Y:S01]  /*3c00*/  IMAD.MOV.U32 R26, RZ, RZ, R35 ;  /* 0x000000ffff1a7224 */ /* 0x000fe200078e0023 */
[----:B------:R-:W-:Y:S01]  /*3c10*/  MOV R13, R36 ;  /* 0x00000024000d7202 */ /* 0x000fe20000000f00 */
[----:B------:R-:W-:Y:S01]  /*3c20*/  IMAD.MOV.U32 R12, RZ, RZ, R37 ;  /* 0x000000ffff0c7224 */ /* 0x000fe200078e0025 */
[----:B------:R-:W-:-:S07]  /*3c30*/  MOV R11, 0x3c50 ;  /* 0x00003c50000b7802 */ /* 0x000fce0000000f00 */
[----:B-1----:R-:W-:Y:S05]  /*3c40*/  CALL.REL.NOINC `($__internal_444_$__cuda_sm20_div_s64) ;  /* 0x0000002c00fc7944 */ /* 0x002fea0003c00000 */
        /* <DEDUP_REMOVED lines=11> */
.L_x_21799:
[----:B------:R-:W-:Y:S05]  /*3d00*/  BSYNC.RECONVERGENT B1 ;  /* 0x0000000000017941 */ /* 0x000fea0003800200 */
.L_x_21797:
        /* <DEDUP_REMOVED lines=38> */
.L_x_21801:
        /* <DEDUP_REMOVED lines=17> */
.L_x_21802:
[----:B------:R-:W-:Y:S05]  /*4080*/  BSYNC.RECONVERGENT B1 ;  /* 0x0000000000017941 */ /* 0x000fea0003800200 */
.L_x_21800:
        /* <DEDUP_REMOVED lines=39> */
.L_x_21804:
        /* <DEDUP_REMOVED lines=17> */
.L_x_21805:
[----:B------:R-:W-:Y:S05]  /*4410*/  BSYNC.RECONVERGENT B1 ;  /* 0x0000000000017941 */ /* 0x000fea0003800200 */
.L_x_21803:
        /* <DEDUP_REMOVED lines=38> */
.L_x_21807:
        /* <DEDUP_REMOVED lines=17> */
.L_x_21808:
[----:B------:R-:W-:Y:S05]  /*4790*/  BSYNC.RECONVERGENT B1 ;  /* 0x0000000000017941 */ /* 0x000fea0003800200 */
.L_x_21806:
        /* <DEDUP_REMOVED lines=38> */
.L_x_21810:
        /* <DEDUP_REMOVED lines=17> */
.L_x_21811:
[----:B------:R-:W-:Y:S05]  /*4b10*/  BSYNC.RECONVERGENT B1 ;  /* 0x0000000000017941 */ /* 0x000fea0003800200 */
.L_x_21809:
        /* <DEDUP_REMOVED lines=36> */
.L_x_21813:
        /* <DEDUP_REMOVED lines=17> */
.L_x_21814:
[----:B------:R-:W-:Y:S05]  /*4e70*/  BSYNC.RECONVERGENT B1 ;  /* 0x0000000000017941 */ /* 0x000fea0003800200 */
.L_x_21812:
        /* <DEDUP_REMOVED lines=12> */
.L_x_21790:
        /* <DEDUP_REMOVED lines=35> */
.L_x_21818:
[----:B------:R-:W-:Y:S01]  /*5170*/  MOV R29, R15 ;  /* 0x0000000f001d7202 */ /* 0x000fe20000000f00 */
[----:B------:R-:W-:Y:S01]  /*5180*/  IMAD.MOV.U32 R26, RZ, RZ, R14 ;  /* 0x000000ffff1a7224 */ /* 0x000fe200078e000e */
[----:B------:R-:W-:Y:S02]  /*5190*/  MOV R13, R16 ;  /* 0x00000010000d7202 */ /* 0x000fe40000000f00 */
[----:B------:R-:W-:Y:S02]  /*51a0*/  MOV R12, R17 ;  /* 0x00000011000c7202 */ /* 0x000fe40000000f00 */
[----:B------:R-:W-:-:S07]  /*51b0*/  MOV R11, 0x51d0 ;  /* 0x000051d0000b7802 */ /* 0x000fce0000000f00 */
[----:B------:R-:W-:Y:S05]  /*51c0*/  CALL.REL.NOINC `($__internal_444_$__cuda_sm20_div_s64) ;  /* 0x00000018009c7944 */ /* 0x000fea0003c00000 */
        /* <DEDUP_REMOVED lines=11> */
.L_x_21819:
[----:B------:R-:W-:Y:S05]  /*5280*/  BSYNC.RECONVERGENT B1 ;  /* 0x0000000000017941 */ /* 0x000fea0003800200 */
.L_x_21817:
        /* <DEDUP_REMOVED lines=41> */
.L_x_21821:
[----:B------:R-:W-:Y:S01]  /*5520*/  MOV R29, R18 ;  /* 0x00000012001d7202 */ /* 0x000fe20000000f00 */
[----:B------:R-:W-:Y:S01]  /*5530*/  IMAD.MOV.U32 R13, RZ, RZ, R16 ;  /* 0x000000ffff0d7224 */ /* 0x000fe200078e0010 */
[----:B------:R-:W-:Y:S02]  /*5540*/  MOV R26, R19 ;  /* 0x00000013001a7202 */ /* 0x000fe40000000f00 */
[----:B------:R-:W-:Y:S02]  /*5550*/  MOV R12, R17 ;  /* 0x00000011000c7202 */ /* 0x000fe40000000f00 */
[----:B------:R-:W-:-:S07]  /*5560*/  MOV R11, 0x5580 ;  /* 0x00005580000b7802 */ /* 0x000fce0000000f00 */
[----:B------:R-:W-:Y:S05]  /*5570*/  CALL.REL.NOINC `($__internal_444_$__cuda_sm20_div_s64) ;  /* 0x0000001400b07944 */ /* 0x000fea0003c00000 */
        /* <DEDUP_REMOVED lines=11> */
.L_x_21822:
[----:B------:R-:W-:Y:S05]  /*5630*/  BSYNC.RECONVERGENT B1 ;  /* 0x0000000000017941 */ /* 0x000fea0003800200 */
.L_x_21820:
        /* <DEDUP_REMOVED lines=40> */
.L_x_21824:
        /* <DEDUP_REMOVED lines=17> */
.L_x_21825:
[----:B------:R-:W-:Y:S05]  /*59d0*/  BSYNC.RECONVERGENT B1 ;  /* 0x0000000000017941 */ /* 0x000fea0003800200 */
.L_x_21823:
        /* <DEDUP_REMOVED lines=39> */
.L_x_21827:
[----:B------:R-:W-:Y:S01]  /*5c50*/  MOV R29, R18 ;  /* 0x00000012001d7202 */ /* 0x000fe20000000f00 */
[----:B------:R-:W-:Y:S01]  /*5c60*/  IMAD.MOV.U32 R26, RZ, RZ, R19 ;  /* 0x000000ffff1a7224 */ /* 0x000fe200078e0013 */
[----:B------:R-:W-:Y:S02]  /*5c70*/  MOV R13, R20 ;  /* 0x00000014000d7202 */ /* 0x000fe40000000f00 */
[----:B------:R-:W-:Y:S02]  /*5c80*/  MOV R12, R21 ;  /* 0x00000015000c7202 */ /* 0x000fe40000000f00 */
[----:B------:R-:W-:-:S07]  /*5c90*/  MOV R11, 0x5cb0 ;  /* 0x00005cb0000b7802 */ /* 0x000fce0000000f00 */
[----:B------:R-:W-:Y:S05]  /*5ca0*/  CALL.REL.NOINC `($__internal_444_$__cuda_sm20_div_s64) ;  /* 0x0000000c00e47944 */ /* 0x000fea0003c00000 */
        /* <DEDUP_REMOVED lines=11> */
.L_x_21828:
[----:B------:R-:W-:Y:S05]  /*5d60*/  BSYNC.RECONVERGENT B1 ;  /* 0x0000000000017941 */ /* 0x000fea0003800200 */
.L_x_21826:
        /* <DEDUP_REMOVED lines=10> */
.L_x_21816:
        /* <DEDUP_REMOVED lines=34> */
.L_x_21831:
        /* <DEDUP_REMOVED lines=17> */
.L_x_21832:
[----:B------:R-:W-:Y:S05]  /*6140*/  BSYNC.RECONVERGENT B1 ;  /* 0x0000000000017941 */ /* 0x000fea0003800200 */
.L_x_21830:
        /* <DEDUP_REMOVED lines=41> */
.L_x_21834:
        /* <DEDUP_REMOVED lines=17> */
.L_x_21835:
[----:B------:R-:W-:Y:S05]  /*64f0*/  BSYNC.RECONVERGENT B1 ;  /* 0x0000000000017941 */ /* 0x000fea0003800200 */
.L_x_21833:
        /* <DEDUP_REMOVED lines=10> */
.L_x_21829:
        /* <DEDUP_REMOVED lines=31> */
.L_x_21837:
[----:B------:R-:W-:Y:S01]  /*6790*/  MOV R21, R10 ;  /* 0x0000000a00157202 */ /* 0x000fe20000000f00 */
[----:B------:R-:W-:Y:S01]  /*67a0*/  IMAD.MOV.U32 R20, RZ, RZ, R15 ;  /* 0x000000ffff147224 */ /* 0x000fe200078e000f */
[----:B------:R-:W-:Y:S02]  /*67b0*/  MOV R22, R11 ;  /* 0x0000000b00167202 */ /* 0x000fe40000000f00 */
[----:B------:R-:W-:Y:S02]  /*67c0*/  MOV R24, R14 ;  /* 0x0000000e00187202 */ /* 0x000fe40000000f00 */
[----:B------:R-:W-:-:S07]  /*67d0*/  MOV R23, 0x67f0 ;  /* 0x000067f000177802 */ /* 0x000fce0000000f00 */
[----:B------:R-:W-:Y:S05]  /*67e0*/  CALL.REL.NOINC `($__internal_445_$__cuda_sm20_rem_s64) ;  /* 0x0000000800647944 */ /* 0x000fea0003c00000 */
[----:B------:R-:W-:Y:S01]  /*67f0*/  MOV R10, R12 ;  /* 0x0000000c000a7202 */ /* 0x000fe20000000f00 */
[----:B------:R-:W-:-:S07]  /*6800*/  IMAD.MOV.U32 R11, RZ, RZ, R13 ;  /* 0x000000ffff0b7224 */ /* 0x000fce00078e000d */
.L_x_21838:
[----:B------:R-:W-:Y:S05]  /*6810*/  BSYNC.RECONVERGENT B1 ;  /* 0x0000000000017941 */ /* 0x000fea0003800200 */
.L_x_21836:
        /* <DEDUP_REMOVED lines=10> */
.L_x_21789:
[----:B------:R-:W0:Y:S02]  /*68c0*/  LDCU.64 UR4, c[0x0][0x388] ;  /* 0x00007100ff0477ac */ /* 0x000e240008000a00 */
[----:B0-----:R-:W-:-:S04]  /*68d0*/  LEA R8, P0, R7, UR4, 0x2 ;  /* 0x0000000407087c11 */ /* 0x001fc8000f8010ff */
[----:B------:R-:W-:-:S05]  /*68e0*/  LEA.HI.X R9, R7, UR5, R6, 0x2, P0 ;  /* 0x0000000507097c11 */ /* 0x000fca00080f1406 */
[----:B------:R-:W2:Y:S04]  /*68f0*/  LDG.E R8, desc[UR6][R8.64] ;  /* 0x0000000608087981 */ /* 0x000ea8000c1e1900 */
[----:B--2---:R0:W-:Y:S02]  /*6900*/  STS [R3], R8 ;  /* 0x0000000803007388 */ /* 0x0041e40000000800 */
.L_x_21788:
[----:B------:R-:W-:Y:S05]  /*6910*/  BSYNC.RECONVERGENT B0 ;  /* 0x0000000000007941 */ /* 0x000fea0003800200 */
.L_x_21740:
[----:B------:R-:W-:Y:S01]  /*6920*/  BAR.SYNC.DEFER_BLOCKING 0x0 ;  /* 0x0000000000007b1d */ /* 0x000fe20000010000 */
[----:B------:R-:W-:Y:S02]  /*6930*/  ISETP.GE.U32.AND P0, PT, R4, 0x42, PT ;  /* 0x000000420400780c */ /* 0x000fe40003f06070 */
[----:B------:R-:W-:-:S11]  /*6940*/  ISETP.GT.U32.AND P1, PT, R2, 0x1f, PT ;  /* 0x0000001f0200780c */ /* 0x000fd60003f24070 */
[----:B------:R-:W-:Y:S05]  /*6950*/  @!P0 BRA `(.L_x_21839) ;  /* 0x00000000002c8947 */ /* 0x000fea0003800000 */
.L_x_21840:
        /* <DEDUP_REMOVED lines=11> */
.L_x_21839:
        /* <DEDUP_REMOVED lines=35> */
        .weak           $__internal_444_$__cuda_sm20_div_s64
        .type           $__internal_444_$__cuda_sm20_div_s64,@function
        .size           $__internal_444_$__cuda_sm20_div_s64,($__internal_445_$__cuda_sm20_rem_s64 - $__internal_444_$__cuda_sm20_div_s64)
$__internal_444_$__cuda_sm20_div_s64:
        /* <DEDUP_REMOVED lines=83> */
[----:B------:R-:W-:Y:S05]  /*7170*/  RET.REL.NODEC R12 `(uncontiguous_cumulate_reducel3_f32) ;  /* 0xffffff8c0ca07950 */ /* 0x000fea0003c3ffff */
        .weak           $__internal_445_$__cuda_sm20_rem_s64
        .type           $__internal_445_$__cuda_sm20_rem_s64,@function
        .size           $__internal_445_$__cuda_sm20_rem_s64,(.L_x_30765 - $__internal_445_$__cuda_sm20_rem_s64)
$__internal_445_$__cuda_sm20_rem_s64:
        /* <DEDUP_REMOVED lines=77> */
[----:B------:R-:W-:Y:S06]  /*7650*/  RET.REL.NODEC R10 `(uncontiguous_cumulate_reducel3_f32) ;  /* 0xffffff880a687950 */ /* 0x000fec0003c3ffff */
.L_x_21841:
        /* <DEDUP_REMOVED lines=10> */
.L_x_30765:


//--------------------- .text.uncontiguous_reducel3_f32 --------------------------
	.section	.text.uncontiguous_reducel3_f32,"ax",@progbits
	.align	128
        .global         uncontiguous_reducel3_f32
        .type           uncontiguous_reducel3_f32,@function
        .size           uncontiguous_reducel3_f32,(.L_x_30767 - uncontiguous_reducel3_f32)
        .other          uncontiguous_reducel3_f32,@"STO_CUDA_ENTRY STV_DEFAULT"
uncontiguous_reducel3_f32:
.text.uncontiguous_reducel3_f32:
        /* <DEDUP_REMOVED lines=41> */
.L_x_21870:
        /* <DEDUP_REMOVED lines=33> */
.L_x_21847:
[----:B------:R-:W-:Y:S01]  /*04a0*/  IMAD.MOV.U32 R29, RZ, RZ, R14 ;  /* 0x000000ffff1d7224 */ /* 0x000fe200078e000e */
[----:B------:R-:W-:Y:S01]  /*04b0*/  MOV R26, R15 ;  /* 0x0000000f001a7202 */ /* 0x000fe20000000f00 */
[----:B------:R-:W-:Y:S01]  /*04c0*/  IMAD.MOV.U32 R13, RZ, RZ, R16 ;  /* 0x000000ffff0d7224 */ /* 0x000fe200078e0010 */
[----:B------:R-:W-:Y:S02]  /*04d0*/  MOV R12, R17 ;  /* 0x00000011000c7202 */ /* 0x000fe40000000f00 */
[----:B------:R-:W-:-:S07]  /*04e0*/  MOV R11, 0x500 ;  /* 0x00000500000b7802 */ /* 0x000fce0000000f00 */
[----:B------:R-:W-:Y:S05]  /*04f0*/  CALL.REL.NOINC `($__internal_446_$__cuda_sm20_div_s64) ;  /* 0x0000007400347944 */ /* 0x000fea0003c00000 */
        /* <DEDUP_REMOVED lines=9> */
.L_x_21848:
[----:B------:R-:W-:Y:S05]  /*0590*/  BSYNC.RECONVERGENT B1 ;  /* 0x0000000000017941 */ /* 0x000fea0003800200 */
.L_x_21846:
        /* <DEDUP_REMOVED lines=36> */
.L_x_21850:
[----:B------:R-:W-:Y:S01]  /*07e0*/  IMAD.MOV.U32 R29, RZ, RZ, R7 ;  /* 0x000000ffff1d7224 */ /* 0x000fe200078e0007 */
[----:B------:R-:W-:Y:S01]  /*07f0*/  MOV R26, R8 ;  /* 0x00000008001a7202 */ /* 0x000fe20000000f00 */
[----:B------:R-:W-:Y:S01]  /*0800*/  IMAD.MOV.U32 R13, RZ, RZ, R16 ;  /* 0x000000ffff0d7224 */ /* 0x000fe200078e0010 */
[----:B------:R-:W-:Y:S02]  /*0810*/  MOV R12, R17 ;  /* 0x00000011000c7202 */ /* 0x000fe40000000f00 */
[----:B------:R-:W-:-:S07]  /*0820*/  MOV R11, 0x840 ;  /* 0x00000840000b7802 */ /* 0x000fce0000000f00 */
[----:B------:R-:W-:Y:S05]  /*0830*/  CALL.REL.NOINC `($__internal_446_$__cuda_sm20_div_s64) ;  /* 0x0000007000647944 */ /* 0x000fea0003c00000 */
        /* <DEDUP_REMOVED lines=10> */
.L_x_21851:
[----:B------:R-:W-:Y:S05]  /*08e0*/  BSYNC.RECONVERGENT B1 ;  /* 0x0000000000017941 */ /* 0x000fea0003800200 */
.L_x_21849:
        /* <DEDUP_REMOVED lines=37> */
.L_x_21853:
[----:B------:R-:W-:Y:S01]  /*0b40*/  MOV R29, R14 ;  /* 0x0000000e001d7202 */ /* 0x000fe20000000f00 */
[----:B------:R-:W-:Y:S01]  /*0b50*/  IMAD.MOV.U32 R26, RZ, RZ, R15 ;  /* 0x000000ffff1a7224 */ /* 0x000fe200078e000f */
[----:B------:R-:W-:Y:S01]  /*0b60*/  MOV R13, R16 ;  /* 0x00000010000d7202 */ /* 0x000fe20000000f00 */
[----:B------:R-:W-:Y:S01]  /*0b70*/  IMAD.MOV.U32 R12, RZ, RZ, R17 ;  /* 0x000000ffff0c7224 */ /* 0x000fe200078e0011 */
[----:B------:R-:W-:-:S07]  /*0b80*/  MOV R11, 0xba0 ;  /* 0x00000ba0000b7802 */ /* 0x000fce0000000f00 */
[----:B------:R-:W-:Y:S05]  /*0b90*/  CALL.REL.NOINC `($__internal_446_$__cuda_sm20_div_s64) ;  /* 0x0000006c008c7944 */ /* 0x000fea0003c00000 */
        /* <DEDUP_REMOVED lines=10> */
.L_x_21854:
[----:B------:R-:W-:Y:S05]  /*0c40*/  BSYNC.RECONVERGENT B1 ;  /* 0x0000000000017941 */ /* 0x000fea0003800200 */
.L_x_21852:
        /* <DEDUP_REMOVED lines=34> */
.L_x_21856:
        /* <DEDUP_REMOVED lines=16> */
.L_x_21857:
[----:B------:R-:W-:Y:S05]  /*0f70*/  BSYNC.RECONVERGENT B1 ;  /* 0x0000000000017941 */ /* 0x000fea0003800200 */
.L_x_21855:
        /* <DEDUP_REMOVED lines=37> */
.L_x_21859:
        /* <DEDUP_REMOVED lines=17> */
.L_x_21860:
[----:B------:R-:W-:Y:S05]  /*12e0*/  BSYNC.RECONVERGENT B1 ;  /* 0x0000000000017941 */ /* 0x000fea0003800200 */
.L_x_21858:
        /* <DEDUP_REMOVED lines=35> */
.L_x_21862:
        /* <DEDUP_REMOVED lines=16> */
.L_x_21863:
[----:B------:R-:W-:Y:S05]  /*1620*/  BSYNC.RECONVERGENT B1 ;  /* 0x0000000000017941 */ /* 0x000fea0003800200 */
.L_x_21861:
        /* <DEDUP_REMOVED lines=36> */
.L_x_21865:
[----:B------:R-:W-:Y:S01]  /*1870*/  MOV R29, R14 ;  /* 0x0000000e001d7202 */ /* 0x000fe20000000f00 */
[----:B------:R-:W-:Y:S01]  /*1880*/  IMAD.MOV.U32 R26, RZ, RZ, R15 ;  /* 0x000000ffff1a7224 */ /* 0x000fe200078e000f */
[----:B------:R-:W-:Y:S01]  /*1890*/  MOV R13, R16 ;  /* 0x00000010000d7202 */ /* 0x000fe20000000f00 */
[----:B------:R-:W-:Y:S01]  /*18a0*/  IMAD.MOV.U32 R12, RZ, RZ, R17 ;  /* 0x000000ffff0c7224 */ /* 0x000fe200078e0011 */
[----:B------:R-:W-:-:S07]  /*18b0*/  MOV R11, 0x18d0 ;  /* 0x000018d0000b7802 */ /* 0x000fce0000000f00 */
[----:B------:R-:W-:Y:S05]  /*18c0*/  CALL.REL.NOINC `($__internal_446_$__cuda_sm20_div_s64) ;  /* 0x0000006000407944 */ /* 0x000fea0003c00000 */
        /* <DEDUP_REMOVED lines=11> */
.L_x_21866:
[----:B------:R-:W-:Y:S05]  /*1980*/  BSYNC.RECONVERGENT B1 ;  /* 0x0000000000017941 */ /* 0x000fea0003800200 */
.L_x_21864:
        /* <DEDUP_REMOVED lines=36> */
.L_x_21868:
        /* <DEDUP_REMOVED lines=17> */
.L_x_21869:
[----:B------:R-:W-:Y:S05]  /*1ce0*/  BSYNC.RECONVERGENT B1 ;  /* 0x0000000000017941 */ /* 0x000fea0003800200 */
.L_x_21867:
        /* <DEDUP_REMOVED lines=10> */
.L_x_21845:
        /* <DEDUP_REMOVED lines=36> */
.L_x_21873:
[----:B------:R-:W-:Y:S01]  /*1fd0*/  MOV R29, R14 ;  /* 0x0000000e001d7202 */ /* 0x000fe20000000f00 */
[----:B------:R-:W-:Y:S01]  /*1fe0*/  IMAD.MOV.U32 R26, RZ, RZ, R15 ;  /* 0x000000ffff1a7224 */ /* 0x000fe200078e000f */
[----:B------:R-:W-:Y:S01]  /*1ff0*/  MOV R13, R16 ;  /* 0x00000010000d7202 */ /* 0x000fe20000000f00 */
[----:B------:R-:W-:Y:S01]  /*2000*/  IMAD.MOV.U32 R12, RZ, RZ, R17 ;  /* 0x000000ffff0c7224 */ /* 0x000fe200078e0011 */
[----:B------:R-:W-:-:S07]  /*2010*/  MOV R11, 0x2030 ;  /* 0x00002030000b7802 */ /* 0x000fce0000000f00 */
[----:B------:R-:W-:Y:S05]  /*2020*/  CALL.REL.NOINC `($__internal_446_$__cuda_sm20_div_s64) ;  /* 0x0000005800687944 */ /* 0x000fea0003c00000 */
        /* <DEDUP_REMOVED lines=9> */
.L_x_21874:
[----:B------:R-:W-:Y:S05]  /*20c0*/  BSYNC.RECONVERGENT B1 ;  /* 0x0000000000017941 */ /* 0x000fea0003800200 */
.L_x_21872:
        /* <DEDUP_REMOVED lines=36> */
.L_x_21876:
        /* <DEDUP_REMOVED lines=17> */
.L_x_21877:
[----:B------:R-:W-:Y:S05]  /*2420*/  BSYNC.RECONVERGENT B1 ;  /* 0x0000000000017941 */ /* 0x000fea0003800200 */
.L_x_21875:
        /* <DEDUP_REMOVED lines=38> */
.L_x_21879:
        /* <DEDUP_REMOVED lines=16> */
.L_x_21880:
[----:B------:R-:W-:Y:S05]  /*2790*/  BSYNC.RECONVERGENT B1 ;  /* 0x0000000000017941 */ /* 0x000fea0003800200 */
.L_x_21878:
        /* <DEDUP_REMOVED lines=36> */
.L_x_21882:
        /* <DEDUP_REMOVED lines=16> */
.L_x_21883:
[----:B------:R-:W-:Y:S05]  /*2ae0*/  BSYNC.RECONVERGENT B1 ;  /* 0x0000000000017941 */ /* 0x000fea0003800200 */
.L_x_21881:
[----:B------:R-:W-:Y:S01]  /*2af0*/  IMAD R5, R5, R38, RZ ;  /* 0x0000002605057224 */ /* 0x000fe200078e02ff */
[----:B------:R-:W-:Y:S01]  /*2b00*/  IADD3 R9, PT, PT, R9, -0x2, RZ ;  /* 0xfffffffe09097810 */ /* 0x000fe20007ffe0ff */
[----:B------:R-:W-:Y:S02]  /*2b10*/  IMAD.MOV.U32 R34, RZ, RZ, R20 ;  /* 0x000000ffff227224 */ /* 0x000fe400078e0014 */
[-C--:B------:R-:W-:Y:S02]  /*2b20*/  IMAD R5, R39, R10.reuse, R5 ;  /* 0x0000000a27057224 */ /* 0x080fe400078e0205 */
[----:B------:R-:W-:-:S04]  /*2b30*/  IMAD.WIDE.U32 R34, R38, R10, R34 ;  /* 0x0000000a26227225 */ /* 0x000fc800078e0022 */
[----:B------:R-:W-:Y:S01]  /*2b40*/  IMAD.IADD R6, R35, 0x1, R5 ;  /* 0x0000000123067824 */ /* 0x000fe200078e0205 */
[----:B------:R-:W-:-:S07]  /*2b50*/  MOV R5, R34 ;  /* 0x0000002200057202 */ /* 0x000fce0000000f00 */
.L_x_21871:
        /* <DEDUP_REMOVED lines=31> */
.L_x_21885:
[----:B------:R-:W-:Y:S01]  /*2d50*/  IMAD.MOV.U32 R20, RZ, RZ, R14 ;  /* 0x000000ffff147224 */ /* 0x000fe200078e000e */
[----:B------:R-:W-:Y:S01]  /*2d60*/  MOV R24, R15 ;  /* 0x0000000f00187202 */ /* 0x000fe20000000f00 */
[----:B------:R-:W-:Y:S01]  /*2d70*/  IMAD.MOV.U32 R21, RZ, RZ, R16 ;  /* 0x000000ffff157224 */ /* 0x000fe200078e0010 */
[----:B------:R-:W-:Y:S02]  /*2d80*/  MOV R22, R17 ;  /* 0x0000001100167202 */ /* 0x000fe40000000f00 */
[----:B------:R-:W-:-:S07]  /*2d90*/  MOV R23, 0x2db0 ;  /* 0x00002db000177802 */ /* 0x000fce0000000f00 */
[----:B------:R-:W-:Y:S05]  /*2da0*/  CALL.REL.NOINC `($__internal_447_$__cuda_sm20_rem_s64) ;  /* 0x0000005000587944 */ /* 0x000fea0003c00000 */
[----:B------:R-:W-:Y:S01]  /*2db0*/  IMAD.MOV.U32 R10, RZ, RZ, R12 ;  /* 0x000000ffff0a7224 */ /* 0x000fe200078e000c */
[----:B------:R-:W-:-:S07]  /*2dc0*/  MOV R11, R13 ;  /* 0x0000000d000b7202 */ /* 0x000fce0000000f00 */
.L_x_21886:
[----:B------:R-:W-:Y:S05]  /*2dd0*/  BSYNC.RECONVERGENT B1 ;  /* 0x0000000000017941 */ /* 0x000fea0003800200 */
.L_x_21884:
        /* <DEDUP_REMOVED lines=15> */
[----:B------:R-:W-:Y:S01]  /*2ed0*/  HFMA2 R8, -RZ, RZ, 0, 0 ;  /* 0x00000000ff087431 */ /* 0x000fe200000001ff */
[----:B------:R-:W-:Y:S02]  /*2ee0*/  IADD3 R11, PT, PT, RZ, -R16, RZ ;  /* 0x80000010ff0b7210 */ /* 0x000fe40007ffe0ff */
[----:B------:R-:W-:-:S04]  /*2ef0*/  ISETP.NE.U32.AND P1, PT, R16, RZ, PT ;  /* 0x000000ff1000720c */ /* 0x000fc80003f25070 */
[----:B0-----:R-:W0:Y:S02]  /*2f00*/  MUFU.RCP R10, R10 ;  /* 0x0000000a000a7308 */ /* 0x001e240000001000 */
[----:B0-----:R-:W-:-:S06]  /*2f10*/  VIADD R9, R10, 0xffffffe ;  /* 0x0ffffffe0a097836 */ /* 0x001fcc0000000000 */
[----:B------:R-:W0:Y:S02]  /*2f20*/  F2I.FTZ.U32.TRUNC.NTZ R9, R9 ;  /* 0x0000000900097305 */ /* 0x000e24000021f000 */
[----:B0-----:R-:W-:-:S04]  /*2f30*/  IMAD R11, R11, R9, RZ ;  /* 0x000000090b0b7224 */ /* 0x001fc800078e02ff */
        /* <DEDUP_REMOVED lines=11> */
.L_x_21888:
[----:B------:R-:W-:Y:S01]  /*2ff0*/  MOV R21, R16 ;  /* 0x0000001000157202 */ /* 0x000fe20000000f00 */
[----:B------:R-:W-:Y:S01]  /*3000*/  IMAD.MOV.U32 R20, RZ, RZ, R7 ;  /* 0x000000ffff147224 */ /* 0x000fe200078e0007 */
[----:B------:R-:W-:Y:S02]  /*3010*/  MOV R22, R17 ;  /* 0x0000001100167202 */ /* 0x000fe40000000f00 */
[----:B------:R-:W-:Y:S02]  /*3020*/  MOV R24, R8 ;  /* 0x0000000800187202 */ /* 0x000fe40000000f00 */
[----:B------:R-:W-:-:S07]  /*3030*/  MOV R23, 0x3050 ;  /* 0x0000305000177802 */ /* 0x000fce0000000f00 */
[----:B------:R-:W-:Y:S05]  /*3040*/  CALL.REL.NOINC `($__internal_447_$__cuda_sm20_rem_s64) ;  /* 0x0000004c00b07944 */ /* 0x000fea0003c00000 */
[----:B------:R-:W-:Y:S01]  /*3050*/  MOV R8, R12 ;  /* 0x0000000c00087202 */ /* 0x000fe20000000f00 */
[----:B------:R-:W-:-:S07]  /*3060*/  IMAD.MOV.U32 R9, RZ, RZ, R13 ;  /* 0x000000ffff097224 */ /* 0x000fce00078e000d */
.L_x_21889:
[----:B------:R-:W-:Y:S05]  /*3070*/  BSYNC.RECONVERGENT B1 ;  /* 0x0000000000017941 */ /* 0x000fea0003800200 */
.L_x_21887:
[----:B------:R-:W-:Y:S01]  /*3080*/  MOV R10, R5 ;  /* 0x00000005000a7202 */ /* 0x000fe20000000f00 */
[----:B------:R-:W-:Y:S01]  /*3090*/  IMAD R7, R9, R18, RZ ;  /* 0x0000001209077224 */ /* 0x000fe200078e02ff */
[----:B------:R-:W-:-:S03]  /*30a0*/  MOV R11, R6 ;  /* 0x00000006000b7202 */ /* 0x000fc60000000f00 */
[-C--:B------:R-:W-:Y:S02]  /*30b0*/  IMAD R7, R19, R8.reuse, R7 ;  /* 0x0000000813077224 */ /* 0x080fe400078e0207 */
[----:B------:R-:W-:-:S04]  /*30c0*/  IMAD.WIDE.U32 R10, R18, R8, R10 ;  /* 0x00000008120a7225 */ /* 0x000fc800078e000a */
[----:B------:R-:W-:Y:S01]  /*30d0*/  IMAD.IADD R6, R11, 0x1, R7 ;  /* 0x000000010b067824 */ /* 0x000fe200078e0207 */
[----:B------:R-:W-:-:S07]  /*30e0*/  MOV R5, R10 ;  /* 0x0000000a00057202 */ /* 0x000fce0000000f00 */
.L_x_21844:
[----:B------:R-:W0:Y:S02]  /*30f0*/  LDC.64 R8, c[0x0][0x388] ;  /* 0x0000e200ff087b82 */ /* 0x000e240000000a00 */
[----:B0-----:R-:W-:-:S04]  /*3100*/  LEA R10, P0, R27, R8, 0x2 ;  /* 0x000000081b0a7211 */ /* 0x001fc800078010ff */
[----:B------:R-:W-:-:S05]  /*3110*/  LEA.HI.X R11, R27, R9, R28, 0x2, P0 ;  /* 0x000000091b0b7211 */ /* 0x000fca00000f141c */
[----:B------:R0:W2:Y:S01]  /*3120*/  LDG.E R7, desc[UR6][R10.64] ;  /* 0x000000060a077981 */ /* 0x0000a2000c1e1900 */
[----:B------:R-:W-:Y:S01]  /*3130*/  BSSY.RECONVERGENT B1, `(.L_x_21890) ;  /* 0x0000048000017945 */ /* 0x000fe20003800200 */
[----:B0-----:R-:W-:Y:S01]  /*3140*/  MOV R10, 0x3a2c32e4 ;  /* 0x3a2c32e4000a7802 */ /* 0x001fe20000000f00 */
[C---:B--2---:R-:W-:Y:S01]  /*3150*/  FMUL R12, |R7|.reuse, 16777216 ;  /* 0x4b800000070c7820 */ /* 0x044fe20000400200 */
[C---:B------:R-:W-:Y:S02]  /*3160*/  FSETP.GEU.AND P0, PT, |R7|.reuse, 1.175494350822287508e-38, PT ;  /* 0x008000000700780b */ /* 0x040fe40003f0e200 */
[----:B------:R-:W-:Y:S02]  /*3170*/  FSETP.NEU.AND P2, PT, |R7|, 1, PT ;  /* 0x3f8000000700780b */ /* 0x000fe40003f4d200 */
[----:B------:R-:W-:Y:S02]  /*3180*/  FSEL R12, R12, |R7|, !P0 ;  /* 0x400000070c0c7208 */ /* 0x000fe40004000000 */
[----:B------:R-:W-:-:S02]  /*3190*/  FSEL R11, RZ, -24, P0 ;  /* 0xc1c00000ff0b7808 */ /* 0x000fc40000000000 */
[----:B------:R-:W-:-:S04]  /*31a0*/  IADD3 R13, PT, PT, R12, -0x3f3504f3, RZ ;  /* 0xc0cafb0d0c0d7810 */ /* 0x000fc80007ffe0ff */
[----:B------:R-:W-:-:S05]  /*31b0*/  LOP3.LUT R13, R13, 0xff800000, RZ, 0xc0, !PT ;  /* 0xff8000000d0d7812 */ /* 0x000fca00078ec0ff */
[----:B------:R-:W-:-:S04]  /*31c0*/  IMAD.IADD R12, R12, 0x1, -R13 ;  /* 0x000000010c0c7824 */ /* 0x000fc800078e0a0d */
[C---:B------:R-:W-:Y:S01]  /*31d0*/  FADD R15, R12.reuse, 1 ;  /* 0x3f8000000c0f7421 */ /* 0x040fe20000000000 */
[----:B------:R-:W-:Y:S01]  /*31e0*/  FADD R14, R12, -1 ;  /* 0xbf8000000c0e7421 */ /* 0x000fe20000000000 */
[----:B------:R-:W-:-:S03]  /*31f0*/  I2FP.F32.S32 R12, R13 ;  /* 0x0000000d000c7245 */ /* 0x000fc60000201400 */
        /* <DEDUP_REMOVED lines=59> */
.L_x_21891:
[----:B------:R-:W-:Y:S05]  /*35b0*/  BSYNC.RECONVERGENT B1 ;  /* 0x0000000000017941 */ /* 0x000fea0003800200 */
.L_x_21890:
[----:B------:R-:W-:-:S04]  /*35c0*/  LEA R8, P0, R5, R8, 0x2 ;  /* 0x0000000805087211 */ /* 0x000fc800078010ff */
[----:B------:R-:W-:-:S05]  /*35d0*/  LEA.HI.X R9, R5, R9, R6, 0x2, P0 ;  /* 0x0000000905097211 */ /* 0x000fca00000f1406 */
[----:B------:R-:W2:Y:S01]  /*35e0*/  LDG.E R5, desc[UR6][R8.64] ;  /* 0x0000000608057981 */ /* 0x000ea2000c1e1900 */
[----:B------:R-:W-:Y:S01]  /*35f0*/  BSSY.RECONVERGENT B1, `(.L_x_21892) ;  /* 0x0000046000017945 */ /* 0x000fe20003800200 */
[C---:B--2---:R-:W-:Y:S01]  /*3600*/  FMUL R6, |R5|.reuse, 16777216 ;  /* 0x4b80000005067820 */ /* 0x044fe20000400200 */
        /* <DEDUP_REMOVED lines=43> */
[----:B------:R0:W1:Y:S01]  /*38c0*/  F2I.NTZ R9, R7 ;  /* 0x0000000700097305 */ /* 0x0000620000203100 */
[----:B------:R-:W-:Y:S01]  /*38d0*/  FSETP.GT.AND P0, PT, |R7|, 152, PT ;  /* 0x431800000700780b */ /* 0x000fe20003f04200 */
[----:B------:R-:W-:Y:S02]  /*38e0*/  FFMA R11, R6, R11, 0.0013391353422775864601 ;  /* 0x3aaf85ed060b7423 */ /* 0x000fe4000000000b */
[----:B------:R-:W-:Y:S02]  /*38f0*/  VIADD R10, R8, 0x7f000000 ;  /* 0x7f000000080a7836 */ /* 0x000fe40000000000 */
[----:B------:R-:W-:Y:S01]  /*3900*/  FFMA R11, R6, R11, 0.0096188392490148544312 ;  /* 0x3c1d9856060b7423 */ /* 0x000fe2000000000b */
[----:B0-----:R-:W-:-:S03]  /*3910*/  HFMA2 R7, -RZ, RZ, 1.875, 0 ;  /* 0x3f800000ff077431 */ /* 0x001fc600000001ff */
[----:B------:R-:W-:-:S04]  /*3920*/  FFMA R11, R6, R11, 0.055503588169813156128 ;  /* 0x3d6357bb060b7423 */ /* 0x000fc8000000000b */
[----:B------:R-:W-:Y:S01]  /*3930*/  FFMA R11, R6, R11, 0.24022644758224487305 ;  /* 0x3e75fdec060b7423 */ /* 0x000fe2000000000b */
[----:B-1----:R-:W-:-:S03]  /*3940*/  LEA R9, R9, -R8, 0x17 ;  /* 0x8000000809097211 */ /* 0x002fc600078eb8ff */
        /* <DEDUP_REMOVED lines=16> */
.L_x_21893:
[----:B------:R-:W-:Y:S05]  /*3a50*/  BSYNC.RECONVERGENT B1 ;  /* 0x0000000000017941 */ /* 0x000fea0003800200 */
.L_x_21892:
[----:B------:R-:W-:-:S05]  /*3a60*/  FADD R12, R7, R12 ;  /* 0x0000000c070c7221 */ /* 0x000fca0000000000 */
[----:B------:R1:W-:Y:S01]  /*3a70*/  STS [R3], R12 ;  /* 0x0000000c03007388 */ /* 0x0003e20000000800 */
[----:B------:R-:W-:Y:S05]  /*3a80*/  BRA `(.L_x_21894) ;  /* 0x0000003c00047947 */ /* 0x000fea0003800000 */
.L_x_21843:
        /* <DEDUP_REMOVED lines=9> */
[----:B------:R-:W-:Y:S01]  /*3b20*/  HFMA2 R14, -RZ, RZ, 0, 0 ;  /* 0x00000000ff0e7431 */ /* 0x000fe200000001ff */
[----:B------:R-:W-:-:S07]  /*3b30*/  LOP3.LUT R10, R11, 0x7, RZ, 0xc0, !PT ;  /* 0x000000070b0a7812 */ /* 0x000fce00078ec0ff */
        /* <DEDUP_REMOVED lines=9> */
.L_x_21921:
        /* <DEDUP_REMOVED lines=33> */
.L_x_21898:
[----:B------:R-:W-:Y:S01]  /*3de0*/  IMAD.MOV.U32 R29, RZ, RZ, R15 ;  /* 0x000000ffff1d7224 */ /* 0x000fe200078e000f */
[----:B------:R-:W-:Y:S01]  /*3df0*/  MOV R26, R14 ;  /* 0x0000000e001a7202 */ /* 0x000fe20000000f00 */
[----:B------:R-:W-:Y:S01]  /*3e00*/  IMAD.MOV.U32 R12, RZ, RZ, R35 ;  /* 0x000000ffff0c7224 */ /* 0x000fe200078e0023 */
[----:B------:R-:W-:Y:S02]  /*3e10*/  MOV R13, R34 ;  /* 0x00000022000d7202 */ /* 0x000fe40000000f00 */
[----:B------:R-:W-:-:S07]  /*3e20*/  MOV R11, 0x3e40 ;  /* 0x00003e40000b7802 */ /* 0x000fce0000000f00 */
[----:B-123--:R-:W-:Y:S05]  /*3e30*/  CALL.REL.NOINC `($__internal_446_$__cuda_sm20_div_s64) ;  /* 0x0000003800e47944 */ /* 0x00efea0003c00000 */
[----:B------:R-:W-:Y:S01]  /*3e40*/  IADD3 R27, P0, PT, RZ, -R24, RZ ;  /* 0x80000018ff1b7210 */ /* 0x000fe20007f1e0ff */
[----:B------:R-:W-:Y:S01]  /*3e50*/  IMAD.MOV.U32 R13, RZ, RZ, R14 ;  /* 0x000000ffff0d7224 */ /* 0x000fe200078e000e */
[----:B------:R-:W-:Y:S02]  /*3e60*/  MOV R12, R15 ;  /* 0x0000000f000c7202 */ /* 0x000fe40000000f00 */
[----:B------:R-:W-:-:S03]  /*3e70*/  IADD3.X R11, PT, PT, RZ, ~R25, RZ, P0, !PT ;  /* 0x80000019ff0b7210 */ /* 0x000fc600007fe4ff */
[----:B------:R-:W-:-:S04]  /*3e80*/  IMAD.WIDE.U32 R12, R34, R27, R12 ;  /* 0x0000001b220c7225 */ /* 0x000fc800078e000c */
[----:B------:R-:W-:Y:S01]  /*3e90*/  IMAD R11, R11, R34, RZ ;  /* 0x000000220b0b7224 */ /* 0x000fe200078e02ff */
[----:B------:R-:W-:Y:S01]  /*3ea0*/  MOV R15, R12 ;  /* 0x0000000c000f7202 */ /* 0x000fe20000000f00 */
[----:B------:R-:W-:Y:S02]  /*3eb0*/  IMAD.MOV.U32 R34, RZ, RZ, R24 ;  /* 0x000000ffff227224 */ /* 0x000fe400078e0018 */
[----:B------:R-:W-:Y:S01]  /*3ec0*/  IMAD R11, R35, R27, R11 ;  /* 0x0000001b230b7224 */ /* 0x000fe200078e020b */
[----:B------:R-:W-:-:S04]  /*3ed0*/  MOV R35, R25 ;  /* 0x0000001900237202 */ /* 0x000fc80000000f00 */
[----:B------:R-:W-:-:S07]  /*3ee0*/  IADD3 R11, PT, PT, R13, R11, RZ ;  /* 0x0000000b0d0b7210 */ /* 0x000fce0007ffe0ff */
.L_x_21899:
[----:B------:R-:W-:Y:S05]  /*3ef0*/  BSYNC.RECONVERGENT B1 ;  /* 0x0000000000017941 */ /* 0x000fea0003800200 */
.L_x_21897:
        /* <DEDUP_REMOVED lines=39> */
.L_x_21901:
[----:B------:R-:W-:Y:S01]  /*4170*/  MOV R29, R34 ;  /* 0x00000022001d7202 */ /* 0x000fe20000000f00 */
[----:B------:R-:W-:Y:S01]  /*4180*/  IMAD.MOV.U32 R26, RZ, RZ, R35 ;  /* 0x000000ffff1a7224 */ /* 0x000fe200078e0023 */
[----:B------:R-:W-:Y:S02]  /*4190*/  MOV R13, R36 ;  /* 0x00000024000d7202 */ /* 0x000fe40000000f00 */
[----:B------:R-:W-:Y:S02]  /*41a0*/  MOV R12, R37 ;  /* 0x00000025000c7202 */ /* 0x000fe40000000f00 */
[----:B------:R-:W-:-:S07]  /*41b0*/  MOV R11, 0x41d0 ;  /* 0x000041d0000b7802 */ /* 0x000fce0000000f00 */
[----:B-1----:R-:W-:Y:S05]  /*41c0*/  CALL.REL.NOINC `($__internal_446_$__cuda_sm20_div_s64) ;  /* 0x0000003800007944 */ /* 0x002fea0003c00000 */
        /* <DEDUP_REMOVED lines=11> */
.L_x_21902:
[----:B------:R-:W-:Y:S05]  /*4280*/  BSYNC.RECONVERGENT B1 ;  /* 0x0000000000017941 */ /* 0x000fea0003800200 */
.L_x_21900:
        /* <DEDUP_REMOVED lines=38> */
.L_x_21904:
[----:B------:R-:W-:Y:S01]  /*44f0*/  IMAD.MOV.U32 R29, RZ, RZ, R34 ;  /* 0x000000ffff1d7224 */ /* 0x000fe200078e0022 */
[----:B------:R-:W-:Y:S01]  /*4500*/  MOV R26, R35 ;  /* 0x00000023001a7202 */ /* 0x000fe20000000f00 */
[----:B------:R-:W-:Y:S01]  /*4510*/  IMAD.MOV.U32 R12, RZ, RZ, R37 ;  /* 0x000000ffff0c7224 */ /* 0x000fe200078e0025 */
[----:B------:R-:W-:Y:S02]  /*4520*/  MOV R13, R36 ;  /* 0x00000024000d7202 */ /* 0x000fe40000000f00 */
[----:B------:R-:W-:-:S07]  /*4530*/  MOV R11, 0x4550 ;  /* 0x00004550000b7802 */ /* 0x000fce0000000f00 */
[----:B-1----:R-:W-:Y:S05]  /*4540*/  CALL.REL.NOINC `($__internal_446_$__cuda_sm20_div_s64) ;  /* 0x0000003400207944 */ /* 0x002fea0003c00000 */
        /* <DEDUP_REMOVED lines=11> */
.L_x_21905:
[----:B------:R-:W-:Y:S05]  /*4600*/  BSYNC.RECONVERGENT B1 ;  /* 0x0000000000017941 */ /* 0x000fea0003800200 */
.L_x_21903:
        /* <DEDUP_REMOVED lines=38> */
.L_x_21907:
[----:B------:R-:W-:Y:S01]  /*4870*/  MOV R29, R34 ;  /* 0x00000022001d7202 */ /* 0x000fe20000000f00 */
[----:B------:R-:W-:Y:S01]  /*4880*/  IMAD.MOV.U32 R13, RZ, RZ, R36 ;  /* 0x000000ffff0d7224 */ /* 0x000fe200078e0024 */
[----:B------:R-:W-:Y:S02]  /*4890*/  MOV R26, R35 ;  /* 0x00000023001a7202 */ /* 0x000fe40000000f00 */
[----:B------:R-:W-:Y:S02]  /*48a0*/  MOV R12, R37 ;  /* 0x00000025000c7202 */ /* 0x000fe40000000f00 */
[----:B------:R-:W-:-:S07]  /*48b0*/  MOV R11, 0x48d0 ;  /* 0x000048d0000b7802 */ /* 0x000fce0000000f00 */
[----:B-1----:R-:W-:Y:S05]  /*48c0*/  CALL.REL.NOINC `($__internal_446_$__cuda_sm20_div_s64) ;  /* 0x0000003000407944 */ /* 0x002fea0003c00000 */
        /* <DEDUP_REMOVED lines=11> */
.L_x_21908:
[----:B------:R-:W-:Y:S05]  /*4980*/  BSYNC.RECONVERGENT B1 ;  /* 0x0000000000017941 */ /* 0x000fea0003800200 */
.L_x_21906:
[C---:B------:R-:W-:Y:S02]  /*4990*/  VIADD R5, R9.reuse, 0xffffffff ;  /* 0xffffffff09057836 */ /* 0x040fe40000000000 */
[----:B------:R-:W-:-:S04]  /*49a0*/  IMAD.WIDE.U32 R12, R9, 0x8, R20 ;  /* 0x00000008090c7825 */ /* 0x000fc800078e0014 */
[----:B------:R-:W-:Y:S02]  /*49b0*/  IMAD.WIDE.U32 R34, R5, 0x8, R18 ;  /* 0x0000000805227825 */ /* 0x000fe400078e0012 */
[----:B------:R-:W2:Y:S04]  /*49c0*/  LDG.E.64 R12, desc[UR6][R12.64] ;  /* 0x000000060c0c7981 */ /* 0x000ea8000c1e1b00 */
[----:B------:R-:W3:Y:S01]  /*49d0*/  LDG.E.64 R34, desc[UR6][R34.64] ;  /* 0x0000000622227981 */ /* 0x000ee2000c1e1b00 */
[----:B------:R-:W-:Y:S02]  /*49e0*/  MOV R38, R14 ;  /* 0x0000000e00267202 */ /* 0x000fe40000000f00 */
        /* <DEDUP_REMOVED lines=33> */
.L_x_21910:
        /* <DEDUP_REMOVED lines=17> */
.L_x_21911:
[----:B------:R-:W-:Y:S05]  /*4d10*/  BSYNC.RECONVERGENT B1 ;  /* 0x0000000000017941 */ /* 0x000fea0003800200 */
.L_x_21909:
        /* <DEDUP_REMOVED lines=38> */
.L_x_21913:
[----:B------:R-:W-:Y:S01]  /*4f80*/  MOV R29, R34 ;  /* 0x00000022001d7202 */ /* 0x000fe20000000f00 */
[----:B------:R-:W-:Y:S01]  /*4f90*/  IMAD.MOV.U32 R13, RZ, RZ, R36 ;  /* 0x000000ffff0d7224 */ /* 0x000fe200078e0024 */
[----:B------:R-:W-:Y:S02]  /*4fa0*/  MOV R26, R35 ;  /* 0x00000023001a7202 */ /* 0x000fe40000000f00 */
[----:B------:R-:W-:Y:S02]  /*4fb0*/  MOV R12, R37 ;  /* 0x00000025000c7202 */ /* 0x000fe40000000f00 */
[----:B------:R-:W-:-:S07]  /*4fc0*/  MOV R11, 0x4fe0 ;  /* 0x00004fe0000b7802 */ /* 0x000fce0000000f00 */
[----:B-1----:R-:W-:Y:S05]  /*4fd0*/  CALL.REL.NOINC `($__internal_446_$__cuda_sm20_div_s64) ;  /* 0x00000028007c7944 */ /* 0x002fea0003c00000 */
        /* <DEDUP_REMOVED lines=11> */
.L_x_21914:
[----:B------:R-:W-:Y:S05]  /*5090*/  BSYNC.RECONVERGENT B1 ;  /* 0x0000000000017941 */ /* 0x000fea0003800200 */
.L_x_21912:
        /* <DEDUP_REMOVED lines=38> */
.L_x_21916:
        /* <DEDUP_REMOVED lines=17> */
.L_x_21917:
[----:B------:R-:W-:Y:S05]  /*5410*/  BSYNC.RECONVERGENT B1 ;  /* 0x0000000000017941 */ /* 0x000fea0003800200 */
.L_x_21915:
        /* <DEDUP_REMOVED lines=36> */
.L_x_21919:
        /* <DEDUP_REMOVED lines=17> */
.L_x_21920:
[----:B------:R-:W-:Y:S05]  /*5770*/  BSYNC.RECONVERGENT B1 ;  /* 0x0000000000017941 */ /* 0x000fea0003800200 */
.L_x_21918:
        /* <DEDUP_REMOVED lines=12> */
.L_x_21896:
        /* <DEDUP_REMOVED lines=35> */
.L_x_21924:
        /* <DEDUP_REMOVED lines=9> */
[----:B------:R-:W-:Y:S01]  /*5b00*/  IMAD.MOV.U32 R18, RZ, RZ, R24 ;  /* 0x000000ffff127224 */ /* 0x000fe200078e0018 */
[----:B------:R-:W-:-:S03]  /*5b10*/  IADD3.X R13, PT, PT, RZ, ~R25, RZ, P0, !PT ;  /* 0x80000019ff0d7210 */ /* 0x000fc600007fe4ff */
[----:B------:R-:W-:-:S04]  /*5b20*/  IMAD.WIDE.U32 R10, R16, R19, R10 ;  /* 0x00000013100a7225 */ /* 0x000fc800078e000a */
[----:B------:R-:W-:Y:S01]  /*5b30*/  IMAD R13, R13, R16, RZ ;  /* 0x000000100d0d7224 */ /* 0x000fe200078e02ff */
[----:B------:R-:W-:-:S03]  /*5b40*/  MOV R15, R10 ;  /* 0x0000000a000f7202 */ /* 0x000fc60000000f00 */
[----:B------:R-:W-:Y:S01]  /*5b50*/  IMAD R13, R17, R19, R13 ;  /* 0x00000013110d7224 */ /* 0x000fe200078e020d */
[----:B------:R-:W-:-:S04]  /*5b60*/  MOV R19, R25 ;  /* 0x0000001900137202 */ /* 0x000fc80000000f00 */
[----:B------:R-:W-:-:S07]  /*5b70*/  IADD3 R10, PT, PT, R11, R13, RZ ;  /* 0x0000000d0b0a7210 */ /* 0x000fce0007ffe0ff */
.L_x_21925:
[----:B------:R-:W-:Y:S05]  /*5b80*/  BSYNC.RECONVERGENT B1 ;  /* 0x0000000000017941 */ /* 0x000fea0003800200 */
.L_x_21923:
        /* <DEDUP_REMOVED lines=38> */
[----:B------:R-:W-:Y:S02]  /*5df0*/  IMAD R17, R16, R17, R18 ;  /* 0x0000001110117224 */ /* 0x000fe400078e0212 */
[----:B------:R-:W-:Y:S01]  /*5e00*/  IMAD.MOV.U32 R18, RZ, RZ, R11 ;  /* 0x000000ffff127224 */ /* 0x000fe200078e000b */
[----:B------:R-:W-:Y:S06]  /*5e10*/  BRA `(.L_x_21928) ;  /* 0x0000000000447947 */ /* 0x000fec0003800000 */
.L_x_21927:
[----:B------:R-:W-:Y:S01]  /*5e20*/  MOV R29, R18 ;  /* 0x00000012001d7202 */ /* 0x000fe20000000f00 */
[----:B------:R-:W-:Y:S01]  /*5e30*/  IMAD.MOV.U32 R26, RZ, RZ, R19 ;  /* 0x000000ffff1a7224 */ /* 0x000fe200078e0013 */
[----:B------:R-:W-:Y:S02]  /*5e40*/  MOV R13, R16 ;  /* 0x00000010000d7202 */ /* 0x000fe40000000f00 */
[----:B------:R-:W-:Y:S02]  /*5e50*/  MOV R12, R17 ;  /* 0x00000011000c7202 */ /* 0x000fe40000000f00 */
[----:B------:R-:W-:-:S07]  /*5e60*/  MOV R11, 0x5e80 ;  /* 0x00005e80000b7802 */ /* 0x000fce0000000f00 */
[----:B------:R-:W-:Y:S05]  /*5e70*/  CALL.REL.NOINC `($__internal_446_$__cuda_sm20_div_s64) ;  /* 0x0000001800d47944 */ /* 0x000fea0003c00000 */
        /* <DEDUP_REMOVED lines=11> */
.L_x_21928:
[----:B------:R-:W-:Y:S05]  /*5f30*/  BSYNC.RECONVERGENT B1 ;  /* 0x0000000000017941 */ /* 0x000fea0003800200 */
.L_x_21926:
        /* <DEDUP_REMOVED lines=40> */
.L_x_21930:
        /* <DEDUP_REMOVED lines=17> */
.L_x_21931:
[----:B------:R-:W-:Y:S05]  /*62d0*/  BSYNC.RECONVERGENT B1 ;  /* 0x0000000000017941 */ /* 0x000fea0003800200 */
.L_x_21929:
        /* <DEDUP_REMOVED lines=39> */
.L_x_21933:
        /* <DEDUP_REMOVED lines=14> */
[----:B------:R-:W-:Y:S02]  /*6630*/  MOV R15, R24 ;  /* 0x00000018000f7202 */ /* 0x000fe40000000f00 */
[----:B------:R-:W-:Y:S01]  /*6640*/  MOV R13, R10 ;  /* 0x0000000a000d7202 */ /* 0x000fe20000000f00 */
[----:B------:R-:W-:-:S07]  /*6650*/  IMAD.IADD R19, R11, 0x1, R19 ;  /* 0x000000010b137824 */ /* 0x000fce00078e0213 */
.L_x_21934:
[----:B------:R-:W-:Y:S05]  /*6660*/  BSYNC.RECONVERGENT B1 ;  /* 0x0000000000017941 */ /* 0x000fea0003800200 */
.L_x_21932:
        /* <DEDUP_REMOVED lines=8> */
[----:B------:R-:W-:-:S04]  /*66f0*/  MOV R7, R12 ;  /* 0x0000000c00077202 */ /* 0x000fc80000000f00 */
[----:B------:R-:W-:-:S07]  /*6700*/  IADD3 R6, PT, PT, R13, R19, RZ ;  /* 0x000000130d067210 */ /* 0x000fce0007ffe0ff */
.L_x_21922:
        /* <DEDUP_REMOVED lines=34> */
.L_x_21937:
[----:B------:R-:W-:Y:S01]  /*6930*/  MOV R29, R15 ;  /* 0x0000000f001d7202 */ /* 0x000fe20000000f00 */
[----:B------:R-:W-:Y:S01]  /*6940*/  IMAD.MOV.U32 R13, RZ, RZ, R16 ;  /* 0x000000ffff0d7224 */ /* 0x000fe200078e0010 */
[----:B------:R-:W-:Y:S02]  /*6950*/  MOV R26, R14 ;  /* 0x0000000e001a7202 */ /* 0x000fe40000000f00 */
[----:B------:R-:W-:Y:S02]  /*6960*/  MOV R12, R17 ;  /* 0x00000011000c7202 */ /* 0x000fe40000000f00 */
[----:B------:R-:W-:-:S07]  /*6970*/  MOV R11, 0x6990 ;  /* 0x00006990000b7802 */ /* 0x000fce0000000f00 */
[----:B------:R-:W-:Y:S05]  /*6980*/  CALL.REL.NOINC `($__internal_446_$__cuda_sm20_div_s64) ;  /* 0x0000001000107944 */ /* 0x000fea0003c00000 */
        /* <DEDUP_REMOVED lines=11> */
.L_x_21938:
[----:B------:R-:W-:Y:S05]  /*6a40*/  BSYNC.RECONVERGENT B1 ;  /* 0x0000000000017941 */ /* 0x000fea0003800200 */
.L_x_21936:
        /* <DEDUP_REMOVED lines=41> */
.L_x_21940:
        /* <DEDUP_REMOVED lines=17> */
.L_x_21941:
[----:B------:R-:W-:Y:S05]  /*6df0*/  BSYNC.RECONVERGENT B1 ;  /* 0x0000000000017941 */ /* 0x000fea0003800200 */
.L_x_21939:
        /* <DEDUP_REMOVED lines=10> */
.L_x_21935:
        /* <DEDUP_REMOVED lines=31> */
.L_x_21943:
[----:B------:R-:W-:Y:S01]  /*7090*/  MOV R21, R10 ;  /* 0x0000000a00157202 */ /* 0x000fe20000000f00 */
[----:B------:R-:W-:Y:S01]  /*70a0*/  IMAD.MOV.U32 R22, RZ, RZ, R11 ;  /* 0x000000ffff167224 */ /* 0x000fe200078e000b */
[----:B------:R-:W-:Y:S02]  /*70b0*/  MOV R20, R15 ;  /* 0x0000000f00147202 */ /* 0x000fe40000000f00 */
[----:B------:R-:W-:Y:S02]  /*70c0*/  MOV R24, R14 ;  /* 0x0000000e00187202 */ /* 0x000fe40000000f00 */
[----:B------:R-:W-:-:S07]  /*70d0*/  MOV R23, 0x70f0 ;  /* 0x000070f000177802 */ /* 0x000fce0000000f00 */
[----:B------:R-:W-:Y:S05]  /*70e0*/  CALL.REL.NOINC `($__internal_447_$__cuda_sm20_rem_s64) ;  /* 0x0000000c00887944 */ /* 0x000fea0003c00000 */
[----:B------:R-:W-:Y:S01]  /*70f0*/  IMAD.MOV.U32 R10, RZ, RZ, R12 ;  /* 0x000000ffff0a7224 */ /* 0x000fe200078e000c */
[----:B------:R-:W-:-:S07]  /*7100*/  MOV R11, R13 ;  /* 0x0000000d000b7202 */ /* 0x000fce0000000f00 */
.L_x_21944:
[----:B------:R-:W-:Y:S05]  /*7110*/  BSYNC.RECONVERGENT B1 ;  /* 0x0000000000017941 */ /* 0x000fea0003800200 */
.L_x_21942:
        /* <DEDUP_REMOVED lines=8> */
[----:B------:R-:W-:-:S04]  /*71a0*/  MOV R7, R12 ;  /* 0x0000000c00077202 */ /* 0x000fc80000000f00 */
[----:B------:R-:W-:-:S07]  /*71b0*/  IADD3 R6, PT, PT, R13, R5, RZ ;  /* 0x000000050d067210 */ /* 0x000fce0007ffe0ff */
.L_x_21895:
[----:B------:R-:W0:Y:S02]  /*71c0*/  LDCU.64 UR4, c[0x0][0x388] ;  /* 0x00007100ff0477ac */ /* 0x000e240008000a00 */
[----:B0-----:R-:W-:-:S04]  /*71d0*/  LEA R8, P0, R7, UR4, 0x2 ;  /* 0x0000000407087c11 */ /* 0x001fc8000f8010ff */
[----:B------:R-:W-:-:S05]  /*71e0*/  LEA.HI.X R9, R7, UR5, R6, 0x2, P0 ;  /* 0x0000000507097c11 */ /* 0x000fca00080f1406 */
        /* <DEDUP_REMOVED lines=73> */
.L_x_21946:
[----:B------:R-:W-:Y:S05]  /*7680*/  BSYNC.RECONVERGENT B1 ;  /* 0x0000000000017941 */ /* 0x000fea0003800200 */
.L_x_21945:
[----:B------:R0:W-:Y:S02]  /*7690*/  STS [R3], R6 ;  /* 0x0000000603007388 */ /* 0x0001e40000000800 */
.L_x_21894:
[----:B------:R-:W-:Y:S05]  /*76a0*/  BSYNC.RECONVERGENT B0 ;  /* 0x0000000000007941 */ /* 0x000fea0003800200 */
.L_x_21842:
[----:B------:R-:W-:Y:S01]  /*76b0*/  BAR.SYNC.DEFER_BLOCKING 0x0 ;  /* 0x0000000000007b1d */ /* 0x000fe20000010000 */
[----:B------:R-:W-:Y:S02]  /*76c0*/  ISETP.GE.U32.AND P0, PT, R4, 0x42, PT ;  /* 0x000000420400780c */ /* 0x000fe40003f06070 */
[----:B------:R-:W-:-:S11]  /*76d0*/  ISETP.GT.U32.AND P1, PT, R2, 0x1f, PT ;  /* 0x0000001f0200780c */ /* 0x000fd60003f24070 */
[----:B------:R-:W-:Y:S05]  /*76e0*/  @!P0 BRA `(.L_x_21947) ;  /* 0x00000000002c8947 */ /* 0x000fea0003800000 */
.L_x_21948:
[----:B------:R-:W-:-:S04]  /*76f0*/  SHF.R.U32.HI R7, RZ, 0x1, R4 ;  /* 0x00000001ff077819 */ /* 0x000fc80000011604 */
        /* <DEDUP_REMOVED lines=10> */
.L_x_21947:
[----:B------:R-:W-:Y:S05]  /*77a0*/  @P1 EXIT ;  /* 0x000000000000194d */ /* 0x000fea0003800000 */
[----:B------:R-:W-:Y:S01]  /*77b0*/  LDS R4, [R3] ;  /* 0x0000000003047984 */ /* 0x000fe20000000800 */
[----:B------:R-:W-:-:S03]  /*77c0*/  ISETP.NE.AND P0, PT, R2, RZ, PT ;  /* 0x000000ff0200720c */ /* 0x000fc60003f05270 */
        /* <DEDUP_REMOVED lines=25> */
[----:B------:R-:W-:-:S07]  /*7960*/  UMOV UR4, 0x400 ;  /* 0x0000040000047882 */ /* 0x000fce0000000000 */
[----:B01----:R-:W0:Y:S01]  /*7970*/  LDC.64 R2, c[0x0][0x380] ;  /* 0x0000e000ff027b82 */ /* 0x003e220000000a00 */
[----:B--2---:R-:W-:Y:S01]  /*7980*/  ULEA UR4, UR5, UR4, 0x18 ;  /* 0x0000000405047291 */ /* 0x004fe2000f8ec0ff */
[----:B0-----:R-:W-:-:S08]  /*7990*/  IMAD.WIDE.U32 R2, R0, 0x4, R2 ;  /* 0x0000000400027825 */ /* 0x001fd000078e0002 */
[----:B------:R-:W0:Y:S04]  /*79a0*/  LDS R5, [UR4] ;  /* 0x00000004ff057984 */ /* 0x000e280008000800 */
[----:B0-----:R-:W-:Y:S01]  /*79b0*/  STG.E desc[UR6][R2.64], R5 ;  /* 0x0000000502007986 */ /* 0x001fe2000c101906 */
[----:B------:R-:W-:Y:S05]  /*79c0*/  EXIT ;  /* 0x000000000000794d */ /* 0x000fea0003800000 */
        .weak           $__internal_446_$__cuda_sm20_div_s64
        .type           $__internal_446_$__cuda_sm20_div_s64,@function
        .size           $__internal_446_$__cuda_sm20_div_s64,($__internal_447_$__cuda_sm20_rem_s64 - $__internal_446_$__cuda_sm20_div_s64)
$__internal_446_$__cuda_sm20_div_s64:
        /* <DEDUP_REMOVED lines=83> */
[----:B------:R-:W-:Y:S05]  /*7f00*/  RET.REL.NODEC R12 `(uncontiguous_reducel3_f32) ;  /* 0xffffff800c3c7950 */ /* 0x000fea0003c3ffff */
        .weak           $__internal_447_$__cuda_sm20_rem_s64
        .type           $__internal_447_$__cuda_sm20_rem_s64,@function
        .size           $__internal_447_$__cuda_sm20_rem_s64,(.L_x_30767 - $__internal_447_$__cuda_sm20_rem_s64)
$__internal_447_$__cuda_sm20_rem_s64:
        /* <DEDUP_REMOVED lines=77> */
[----:B------:R-:W-:Y:S06]  /*83e0*/  RET.REL.NODEC R10 `(uncontiguous_reducel3_f32) ;  /* 0xffffff7c0a047950 */ /* 0x000fec0003c3ffff */
.L_x_21949:
        /* <DEDUP_REMOVED lines=9> */
.L_x_30767:


//--------------------- .text.contiguous_cumulate_reducel3_f32 --------------------------
	.section	.text.contiguous_cumulate_reducel3_f32,"ax",@progbits
	.align	128
        .global         contiguous_cumulate_reducel3_f32
        .type           contiguous_cumulate_reducel3_f32,@function
        .size           contiguous_cumulate_reducel3_f32,(.L_x_31398 - contiguous_cumulate_reducel3_f32)
        .other          contiguous_cumulate_reducel3_f32,@"STO_CUDA_ENTRY STV_DEFAULT"
contiguous_cumulate_reducel3_f32:
.text.contiguous_cumulate_reducel3_f32:
        /* <DEDUP_REMOVED lines=38> */
.L_x_21951:
[----:B------:R-:W-:Y:S05]  /*0260*/  BSYNC.RECONVERGENT B0 ;  /* 0x0000000000007941 */ /* 0x000fea0003800200 */
.L_x_21950:
[----:B------:R-:W-:Y:S06]  /*0270*/  BAR.SYNC.DEFER_BLOCKING 0x0 ;  /* 0x0000000000007b1d */ /* 0x000fec0000010000 */
[----:B------:R-:W-:Y:S05]  /*0280*/  @!P2 BRA `(.L_x_21952) ;  /* 0x00000000002ca947 */ /* 0x000fea0003800000 */
.L_x_21953:
        /* <DEDUP_REMOVED lines=11> */
.L_x_21952:
        /* <DEDUP_REMOVED lines=35> */
.L_x_21954:
        /* <DEDUP_REMOVED lines=9> */
.L_x_31398:


//--------------------- .text.contiguous_reducel3_f32 --------------------------
	.section	.text.contiguous_reducel3_f32,"ax",@progbits
	.align	128
        .global         contiguous_reducel3_f32
        .type           contiguous_reducel3_f32,@function
        .size           contiguous_reducel3_f32,(.L_x_31399 - contiguous_reducel3_f32)
        .other          contiguous_reducel3_f32,@"STO_CUDA_ENTRY STV_DEFAULT"
contiguous_reducel3_f32:
.text.contiguous_reducel3_f32:
        /* <DEDUP_REMOVED lines=19> */
[----:B------:R-:W0:Y:S02]  /*0130*/  LDC.64 R6, c[0x0][0x388] ;  /* 0x0000e200ff067b82 */ /* 0x000e240000000a00 */
[----:B0-----:R-:W-:-:S06]  /*0140*/  IMAD.WIDE.U32 R6, R9, 0x4, R6 ;  /* 0x0000000409067825 */ /* 0x001fcc00078e0006 */
[----:B------:R0:W2:Y:S01]  /*0150*/  LDG.E R6, desc[UR6][R6.64] ;  /* 0x0000000606067981 */ /* 0x0000a2000c1e1900 */
[----:B------:R-:W-:Y:S01]  /*0160*/  BSSY.RECONVERGENT B1, `(.L_x_21957) ;  /* 0x0000048000017945 */ /* 0x000fe20003800200 */
[----:B0-----:R-:W-:Y:S02]  /*0170*/  HFMA2 R7, -RZ, RZ, 0.771484375, 0.21533203125 ;  /* 0x3a2c32e4ff077431 */ /* 0x001fe400000001ff */
[C---:B--2---:R-:W-:Y:S01]  /*0180*/  FMUL R9, |R6|.reuse, 16777216 ;  /* 0x4b80000006097820 */ /* 0x044fe20000400200 */
[C---:B------:R-:W-:Y:S02]  /*0190*/  FSETP.GEU.AND P0, PT, |R6|.reuse, 1.175494350822287508e-38, PT ;  /* 0x008000000600780b */ /* 0x040fe40003f0e200 */
[----:B------:R-:W-:Y:S02]  /*01a0*/  FSETP.NEU.AND P2, PT, |R6|, 1, PT ;  /* 0x3f8000000600780b */ /* 0x000fe40003f4d200 */
[----:B------:R-:W-:-:S04]  /*01b0*/  FSEL R9, R9, |R6|, !P0 ;  /* 0x4000000609097208 */ /* 0x000fc80004000000 */
[----:B------:R-:W-:-:S04]  /*01c0*/  IADD3 R8, PT, PT, R9, -0x3f3504f3, RZ ;  /* 0xc0cafb0d09087810 */ /* 0x000fc80007ffe0ff */
[----:B------:R-:W-:Y:S02]  /*01d0*/  LOP3.LUT R10, R8, 0xff800000, RZ, 0xc0, !PT ;  /* 0xff800000080a7812 */ /* 0x000fe400078ec0ff */
[----:B------:R-:W-:Y:S02]  /*01e0*/  FSEL R8, RZ, -24, P0 ;  /* 0xc1c00000ff087808 */ /* 0x000fe40000000000 */
[----:B------:R-:W-:-:S05]  /*01f0*/  IADD3 R9, PT, PT, R9, -R10, RZ ;  /* 0x8000000a09097210 */ /* 0x000fca0007ffe0ff */
        /* <DEDUP_REMOVED lines=41> */
[----:B-1----:R-:W-:Y:S01]  /*0490*/  HFMA2 R9, -RZ, RZ, 1.875, 0 ;  /* 0x3f800000ff097431 */ /* 0x002fe200000001ff */
        /* <DEDUP_REMOVED lines=20> */
.L_x_21958:
[----:B------:R-:W-:Y:S05]  /*05e0*/  BSYNC.RECONVERGENT B1 ;  /* 0x0000000000017941 */ /* 0x000fea0003800200 */
.L_x_21957:
[----:B------:R-:W0:Y:S02]  /*05f0*/  LDCU.64 UR4, c[0x0][0x388] ;  /* 0x00007100ff0477ac */ /* 0x000e240008000a00 */
[----:B0-----:R-:W-:-:S04]  /*0600*/  LEA R10, P0, R5, UR4, 0x2 ;  /* 0x00000004050a7c11 */ /* 0x001fc8000f8010ff */
[----:B------:R-:W-:-:S05]  /*0610*/  LEA.HI.X R11, R5, UR5, RZ, 0x2, P0 ;  /* 0x00000005050b7c11 */ /* 0x000fca00080f14ff */
        /* <DEDUP_REMOVED lines=48> */
[----:B------:R-:W-:Y:S01]  /*0920*/  FFMA R8, R7, R8, 0.0013391353422775864601 ;  /* 0x3aaf85ed07087423 */ /* 0x000fe20000000008 */
[----:B------:R-:W-:-:S03]  /*0930*/  IADD3 R13, PT, PT, R11, 0x7f000000, RZ ;  /* 0x7f0000000b0d7810 */ /* 0x000fc60007ffe0ff */
        /* <DEDUP_REMOVED lines=21> */
.L_x_21960:
[----:B------:R-:W-:Y:S05]  /*0a90*/  BSYNC.RECONVERGENT B1 ;  /* 0x0000000000017941 */ /* 0x000fea0003800200 */
.L_x_21959:
[----:B------:R-:W-:-:S05]  /*0aa0*/  FADD R6, R6, R9 ;  /* 0x0000000906067221 */ /* 0x000fca0000000000 */
[----:B------:R0:W-:Y:S01]  /*0ab0*/  STS [R3], R6 ;  /* 0x0000000603007388 */ /* 0x0001e20000000800 */
[----:B------:R-:W-:Y:S05]  /*0ac0*/  BRA `(.L_x_21961) ;  /* 0x0000000400447947 */ /* 0x000fea0003800000 */
.L_x_21956:
[----:B------:R-:W-:-:S04]  /*0ad0*/  ISETP.GE.U32.AND P0, PT, R9, UR10, PT ;  /* 0x0000000a09007c0c */ /* 0x000fc8000bf06070 */
[----:B------:R-:W-:-:S13]  /*0ae0*/  ISETP.GE.U32.AND.EX P0, PT, RZ, UR11, PT, P0 ;  /* 0x0000000bff007c0c */ /* 0x000fda000bf06100 */
[----:B------:R-:W-:Y:S05]  /*0af0*/  @P0 BRA `(.L_x_21961) ;  /* 0x0000000400380947 */ /* 0x000fea0003800000 */
[----:B------:R-:W0:Y:S02]  /*0b00*/  LDCU.64 UR4, c[0x0][0x388] ;  /* 0x00007100ff0477ac */ /* 0x000e240008000a00 */
[----:B0-----:R-:W-:-:S04]  /*0b10*/  LEA R6, P0, R9, UR4, 0x2 ;  /* 0x0000000409067c11 */ /* 0x001fc8000f8010ff */
[----:B------:R-:W-:-:S05]  /*0b20*/  LEA.HI.X R7, R9, UR5, RZ, 0x2, P0 ;  /* 0x0000000509077c11 */ /* 0x000fca00080f14ff */
        /* <DEDUP_REMOVED lines=44> */
[----:B0-----:R-:W-:Y:S01]  /*0df0*/  FADD R7, R8, -R11 ;  /* 0x8000000b08077221 */ /* 0x001fe20000000000 */
[----:B------:R-:W-:-:S03]  /*0e00*/  FSETP.GT.AND P0, PT, R11, RZ, PT ;  /* 0x000000ff0b00720b */ /* 0x000fc60003f04000 */
[----:B------:R-:W-:Y:S01]  /*0e10*/  FADD R6, R6, R7 ;  /* 0x0000000706067221 */ /* 0x000fe20000000000 */
[----:B------:R-:W-:Y:S02]  /*0e20*/  SEL R10, RZ, 0x83000000, P0 ;  /* 0x83000000ff0a7807 */ /* 0x000fe40000000000 */
[----:B------:R-:W-:Y:S01]  /*0e30*/  FSETP.GT.AND P0, PT, |R8|, 152, PT ;  /* 0x431800000800780b */ /* 0x000fe20003f04200 */
[----:B------:R-:W-:Y:S01]  /*0e40*/  FFMA R7, R6, R9, 0.0013391353422775864601 ;  /* 0x3aaf85ed06077423 */ /* 0x000fe20000000009 */
[----:B------:R-:W-:Y:S01]  /*0e50*/  IADD3 R12, PT, PT, R10, 0x7f000000, RZ ;  /* 0x7f0000000a0c7810 */ /* 0x000fe20007ffe0ff */
[----:B------:R-:W0:Y:S02]  /*0e60*/  F2I.NTZ R9, R8 ;  /* 0x0000000800097305 */ /* 0x000e240000203100 */
        /* <DEDUP_REMOVED lines=21> */
.L_x_21963:
[----:B------:R-:W-:Y:S05]  /*0fc0*/  BSYNC.RECONVERGENT B1 ;  /* 0x0000000000017941 */ /* 0x000fea0003800200 */
.L_x_21962:
[----:B------:R1:W-:Y:S02]  /*0fd0*/  STS [R3], R6 ;  /* 0x0000000603007388 */ /* 0x0003e40000000800 */
.L_x_21961:
[----:B------:R-:W-:Y:S05]  /*0fe0*/  BSYNC.RECONVERGENT B0 ;  /* 0x0000000000007941 */ /* 0x000fea0003800200 */
.L_x_21955:
[----:B------:R-:W-:Y:S01]  /*0ff0*/  BAR.SYNC.DEFER_BLOCKING 0x0 ;  /* 0x0000000000007b1d */ /* 0x000fe20000010000 */
[----:B------:R-:W-:Y:S02]  /*1000*/  ISETP.GE.U32.AND P1, PT, R4, 0x42, PT ;  /* 0x000000420400780c */ /* 0x000fe40003f26070 */
[----:B------:R-:W-:-:S11]  /*1010*/  ISETP.GT.U32.AND P0, PT, R2, 0x1f, PT ;  /* 0x0000001f0200780c */ /* 0x000fd60003f04070 */
[----:B------:R-:W-:Y:S05]  /*1020*/  @!P1 BRA `(.L_x_21964) ;  /* 0x00000000002c9947 */ /* 0x000fea0003800000 */
.L_x_21965:
        /* <DEDUP_REMOVED lines=11> */
.L_x_21964:
        /* <DEDUP_REMOVED lines=35> */
.L_x_21966:
        /* <DEDUP_REMOVED lines=15> */
.L_x_31399:


//--------------------- .text.contiguous_reducel333_u64 --------------------------
	.section	.text.contiguous_reducel333_u64,"ax",@progbits
	.align	128
        .global         contiguous_reducel333_u64
        .type           contiguous_reducel333_u64,@function
        .size           contiguous_reducel333_u64,(.L_x_31400 - contiguous_reducel333_u64)
        .other          contiguous_reducel333_u64,@"STO_CUDA_ENTRY STV_DEFAULT"
contiguous_reducel333_u64:
.text.contiguous_reducel333_u64:
        /* <DEDUP_REMOVED lines=50> */
.L_x_21969:
        /* <DEDUP_REMOVED lines=32> */
.L_x_21968:
        /* <DEDUP_REMOVED lines=21> */
.L_x_21971:
        /* <DEDUP_REMOVED lines=14> */
.L_x_21972:
[----:B------:R-:W-:-:S04]  /*0750*/  @!P1 IMAD R5, R5, UR8, RZ ;  /* 0x0000000805059c24 */ /* 0x000fc8000f8e02ff */
[----:B------:R-:W-:-:S06]  /*0760*/  @!P1 IMAD R5, R5, 0x8, R2 ;  /* 0x0000000805059824 */ /* 0x000fcc00078e0202 */
[----:B------:R-:W2:Y:S02]  /*0770*/  @!P1 LDS.64 R4, [R5] ;  /* 0x0000000005049984 */ /* 0x000ea40000000a00 */
[----:B--2---:R-:W-:-:S11]  /*0780*/  @!P1 DADD R14, R14, R4 ;  /* 0x000000000e0e9229 */ /* 0x004fd60000000004 */
.L_x_21970:
[----:B--2---:R3:W-:Y:S02]  /*0790*/  STS.64 [R2], R14 ;  /* 0x0000000e02007388 */ /* 0x0047e40000000a00 */
.L_x_21967:
        /* <DEDUP_REMOVED lines=8> */
.L_x_21973:
        /* <DEDUP_REMOVED lines=14> */
.L_x_31400:


//--------------------- .text.contiguous_reducel33_u64 --------------------------
	.section	.text.contiguous_reducel33_u64,"ax",@progbits
	.align	128
        .global         contiguous_reducel33_u64
        .type           contiguous_reducel33_u64,@function
        .size           contiguous_reducel33_u64,(.L_x_30770 - contiguous_reducel33_u64)
        .other          contiguous_reducel33_u64,@"STO_CUDA_ENTRY STV_DEFAULT"
contiguous_reducel33_u64:
.text.contiguous_reducel33_u64:
        /* <DEDUP_REMOVED lines=43> */
.L_x_21992:
        /* <DEDUP_REMOVED lines=27> */
.L_x_21976:
[----:B------:R-:W-:Y:S01]  /*0460*/  MOV R30, R32 ;  /* 0x00000020001e7202 */ /* 0x000fe20000000f00 */
[----:B------:R-:W-:Y:S01]  /*0470*/  IMAD.MOV.U32 R0, RZ, RZ, R36 ;  /* 0x000000ffff007224 */ /* 0x000fe200078e0024 */
[----:B------:R-:W-:Y:S02]  /*0480*/  MOV R3, R37 ;  /* 0x0000002500037202 */ /* 0x000fe40000000f00 */
[----:B------:R-:W-:-:S07]  /*0490*/  MOV R8, 0x4b0 ;  /* 0x000004b000087802 */ /* 0x000fce0000000f00 */
[----:B01-3--:R-:W-:Y:S05]  /*04a0*/  CALL.REL.NOINC `($__internal_448_$__cuda_sm20_div_s64) ;  /* 0x0000003400147944 */ /* 0x00bfea0003c00000 */
        /* <DEDUP_REMOVED lines=9> */
.L_x_21977:
        /* <DEDUP_REMOVED lines=33> */
.L_x_21978:
[----:B------:R-:W-:Y:S01]  /*0750*/  IMAD.MOV.U32 R0, RZ, RZ, R36 ;  /* 0x000000ffff007224 */ /* 0x000fe200078e0024 */
[----:B------:R-:W-:Y:S02]  /*0760*/  MOV R3, R37 ;  /* 0x0000002500037202 */ /* 0x000fe40000000f00 */
[----:B------:R-:W-:-:S07]  /*0770*/  MOV R8, 0x790 ;  /* 0x0000079000087802 */ /* 0x000fce0000000f00 */
[----:B---3--:R-:W-:Y:S05]  /*0780*/  CALL.REL.NOINC `($__internal_448_$__cuda_sm20_div_s64) ;  /* 0x00000030005c7944 */ /* 0x008fea0003c00000 */
        /* <DEDUP_REMOVED lines=10> */
.L_x_21979:
        /* <DEDUP_REMOVED lines=34> */
.L_x_21980:
[----:B------:R-:W-:Y:S01]  /*0a50*/  IMAD.MOV.U32 R30, RZ, RZ, R28 ;  /* 0x000000ffff1e7224 */ /* 0x000fe200078e001c */
[----:B------:R-:W-:Y:S01]  /*0a60*/  MOV R0, R36 ;  /* 0x0000002400007202 */ /* 0x000fe20000000f00 */
[----:B------:R-:W-:Y:S01]  /*0a70*/  IMAD.MOV.U32 R3, RZ, RZ, R37 ;  /* 0x000000ffff037224 */ /* 0x000fe200078e0025 */
[----:B------:R-:W-:-:S07]  /*0a80*/  MOV R8, 0xaa0 ;  /* 0x00000aa000087802 */ /* 0x000fce0000000f00 */
[----:B---3--:R-:W-:Y:S05]  /*0a90*/  CALL.REL.NOINC `($__internal_448_$__cuda_sm20_div_s64) ;  /* 0x0000002c00987944 */ /* 0x008fea0003c00000 */
        /* <DEDUP_REMOVED lines=10> */
.L_x_21981:
        /* <DEDUP_REMOVED lines=33> */
.L_x_21982:
[----:B------:R-:W-:Y:S01]  /*0d50*/  IMAD.MOV.U32 R0, RZ, RZ, R36 ;  /* 0x000000ffff007224 */ /* 0x000fe200078e0024 */
[----:B------:R-:W-:Y:S02]  /*0d60*/  MOV R3, R37 ;  /* 0x0000002500037202 */ /* 0x000fe40000000f00 */
[----:B------:R-:W-:-:S07]  /*0d70*/  MOV R8, 0xd90 ;  /* 0x00000d9000087802 */ /* 0x000fce0000000f00 */
[----:B---3--:R-:W-:Y:S05]  /*0d80*/  CALL.REL.NOINC `($__internal_448_$__cuda_sm20_div_s64) ;  /* 0x0000002800dc7944 */ /* 0x008fea0003c00000 */
        /* <DEDUP_REMOVED lines=9> */
.L_x_21983:
        /* <DEDUP_REMOVED lines=34> */
.L_x_21984:
[----:B------:R-:W-:Y:S01]  /*1040*/  MOV R30, R28 ;  /* 0x0000001c001e7202 */ /* 0x000fe20000000f00 */
        /* <DEDUP_REMOVED lines=13> */
.L_x_21985:
        /* <DEDUP_REMOVED lines=34> */
.L_x_21986:
        /* <DEDUP_REMOVED lines=14> */
.L_x_21987:
        /* <DEDUP_REMOVED lines=34> */
.L_x_21988:
[----:B------:R-:W-:Y:S01]  /*1640*/  MOV R30, R28 ;  /* 0x0000001c001e7202 */ /* 0x000fe20000000f00 */
        /* <DEDUP_REMOVED lines=14> */
.L_x_21989:
        /* <DEDUP_REMOVED lines=34> */
.L_x_21990:
[----:B------:R-:W-:Y:S01]  /*1950*/  IMAD.MOV.U32 R0, RZ, RZ, R36 ;  /* 0x000000ffff007224 */ /* 0x000fe200078e0024 */
[----:B------:R-:W-:Y:S02]  /*1960*/  MOV R3, R37 ;  /* 0x0000002500037202 */ /* 0x000fe40000000f00 */
[----:B------:R-:W-:-:S07]  /*1970*/  MOV R8, 0x1990 ;  /* 0x0000199000087802 */ /* 0x000fce0000000f00 */
[----:B---3--:R-:W-:Y:S05]  /*1980*/  CALL.REL.NOINC `($__internal_448_$__cuda_sm20_div_s64) ;  /* 0x0000001c00dc7944 */ /* 0x008fea0003c00000 */
        /* <DEDUP_REMOVED lines=9> */
.L_x_21991:
        /* <DEDUP_REMOVED lines=13> */
.L_x_21975:
        /* <DEDUP_REMOVED lines=33> */
.L_x_21994:
[----:B------:R-:W-:Y:S01]  /*1d00*/  MOV R30, R32 ;  /* 0x00000020001e7202 */ /* 0x000fe20000000f00 */
[----:B------:R-:W-:Y:S01]  /*1d10*/  IMAD.MOV.U32 R0, RZ, RZ, R16 ;  /* 0x000000ffff007224 */ /* 0x000fe200078e0010 */
[----:B------:R-:W-:Y:S02]  /*1d20*/  MOV R3, R17 ;  /* 0x0000001100037202 */ /* 0x000fe40000000f00 */
[----:B------:R-:W-:-:S07]  /*1d30*/  MOV R8, 0x1d50 ;  /* 0x00001d5000087802 */ /* 0x000fce0000000f00 */
[----:B------:R-:W-:Y:S05]  /*1d40*/  CALL.REL.NOINC `($__internal_448_$__cuda_sm20_div_s64) ;  /* 0x0000001800ec7944 */ /* 0x000fea0003c00000 */
        /* <DEDUP_REMOVED lines=9> */
.L_x_21995:
        /* <DEDUP_REMOVED lines=35> */
.L_x_21996:
        /* <DEDUP_REMOVED lines=13> */
.L_x_21997:
        /* <DEDUP_REMOVED lines=36> */
.L_x_21998:
[----:B------:R-:W-:Y:S01]  /*2320*/  MOV R30, R20 ;  /* 0x00000014001e7202 */ /* 0x000fe20000000f00 */
[----:B------:R-:W-:Y:S01]  /*2330*/  IMAD.MOV.U32 R0, RZ, RZ, R18 ;  /* 0x000000ffff007224 */ /* 0x000fe200078e0012 */
[----:B------:R-:W-:Y:S02]  /*2340*/  MOV R3, R19 ;  /* 0x0000001300037202 */ /* 0x000fe40000000f00 */
[----:B------:R-:W-:-:S07]  /*2350*/  MOV R8, 0x2370 ;  /* 0x0000237000087802 */ /* 0x000fce0000000f00 */
[----:B------:R-:W-:Y:S05]  /*2360*/  CALL.REL.NOINC `($__internal_448_$__cuda_sm20_div_s64) ;  /* 0x0000001400647944 */ /* 0x000fea0003c00000 */
        /* <DEDUP_REMOVED lines=10> */
.L_x_21999:
        /* <DEDUP_REMOVED lines=37> */
.L_x_22000:
[----:B------:R-:W-:Y:S01]  /*2660*/  MOV R0, R18 ;  /* 0x0000001200007202 */ /* 0x000fe20000000f00 */
[----:B------:R-:W-:Y:S01]  /*2670*/  IMAD.MOV.U32 R3, RZ, RZ, R19 ;  /* 0x000000ffff037224 */ /* 0x000fe200078e0013 */
[----:B------:R-:W-:-:S07]  /*2680*/  MOV R8, 0x26a0 ;  /* 0x000026a000087802 */ /* 0x000fce0000000f00 */
[----:B------:R-:W-:Y:S05]  /*2690*/  CALL.REL.NOINC `($__internal_448_$__cuda_sm20_div_s64) ;  /* 0x0000001000987944 */ /* 0x000fea0003c00000 */
        /* <DEDUP_REMOVED lines=8> */
.L_x_22001:
        /* <DEDUP_REMOVED lines=10> */
.L_x_21993:
        /* <DEDUP_REMOVED lines=31> */
.L_x_22003:
[----:B------:R-:W-:Y:S01]  /*29b0*/  IMAD.MOV.U32 R30, RZ, RZ, R32 ;  /* 0x000000ffff1e7224 */ /* 0x000fe200078e0020 */
[----:B------:R-:W-:Y:S01]  /*29c0*/  MOV R0, R16 ;  /* 0x0000001000007202 */ /* 0x000fe20000000f00 */
[----:B------:R-:W-:Y:S01]  /*29d0*/  IMAD.MOV.U32 R3, RZ, RZ, R17 ;  /* 0x000000ffff037224 */ /* 0x000fe200078e0011 */
[----:B------:R-:W-:-:S07]  /*29e0*/  MOV R8, 0x2a00 ;  /* 0x00002a0000087802 */ /* 0x000fce0000000f00 */
[----:B------:R-:W-:Y:S05]  /*29f0*/  CALL.REL.NOINC `($__internal_448_$__cuda_sm20_div_s64) ;  /* 0x0000000c00c07944 */ /* 0x000fea0003c00000 */
        /* <DEDUP_REMOVED lines=9> */
.L_x_22004:
        /* <DEDUP_REMOVED lines=36> */
.L_x_22005:
[----:B------:R-:W-:Y:S01]  /*2cd0*/  IMAD.MOV.U32 R0, RZ, RZ, R18 ;  /* 0x000000ffff007224 */ /* 0x000fe200078e0012 */
[----:B------:R-:W-:Y:S02]  /*2ce0*/  MOV R3, R19 ;  /* 0x0000001300037202 */ /* 0x000fe40000000f00 */
[----:B------:R-:W-:-:S07]  /*2cf0*/  MOV R8, 0x2d10 ;  /* 0x00002d1000087802 */ /* 0x000fce0000000f00 */
[----:B------:R-:W-:Y:S05]  /*2d00*/  CALL.REL.NOINC `($__internal_448_$__cuda_sm20_div_s64) ;  /* 0x0000000800fc7944 */ /* 0x000fea0003c00000 */
        /* <DEDUP_REMOVED lines=8> */
.L_x_22006:
        /* <DEDUP_REMOVED lines=10> */
.L_x_22002:
        /* <DEDUP_REMOVED lines=29> */
.L_x_22007:
[----:B------:R-:W-:-:S07]  /*3000*/  MOV R0, 0x3020 ;  /* 0x0000302000007802 */ /* 0x000fce0000000f00 */
[----:B------:R-:W-:Y:S05]  /*3010*/  CALL.REL.NOINC `($__internal_449_$__cuda_sm20_rem_s64) ;  /* 0x0000000c00847944 */ /* 0x000fea0003c00000 */
[----:B------:R-:W-:Y:S01]  /*3020*/  IMAD.MOV.U32 R8, RZ, RZ, R3 ;  /* 0x000000ffff087224 */ /* 0x000fe200078e0003 */
[----:B------:R-:W-:-:S07]  /*3030*/  MOV R9, R10 ;  /* 0x0000000a00097202 */ /* 0x000fce0000000f00 */
.L_x_22008:
[----:B------:R-:W0:Y:S02]  /*3040*/  LDC.64 R10, c[0x0][0x398] ;  /* 0x0000e600ff0a7b82 */ /* 0x000e240000000a00 */
[----:B0-----:R-:W-:-:S06]  /*3050*/  IMAD.WIDE.U32 R2, R2, 0x8, R10 ;  /* 0x0000000802027825 */ /* 0x001fcc00078e000a */
[----:B------:R-:W2:Y:S02]  /*3060*/  LDG.E.64 R2, desc[UR8][R2.64] ;  /* 0x0000000802027981 */ /* 0x000ea4000c1e1b00 */
[-C--:B--2---:R-:W-:Y:S02]  /*3070*/  IMAD R11, R3, R8.reuse, RZ ;  /* 0x00000008030b7224 */ /* 0x084fe400078e02ff */
[----:B------:R-:W-:-:S04]  /*3080*/  IMAD.WIDE.U32 R28, R2, R8, R28 ;  /* 0x00000008021c7225 */ /* 0x000fc800078e001c */
[----:B------:R-:W-:-:S04]  /*3090*/  IMAD R11, R2, R9, R11 ;  /* 0x00000009020b7224 */ /* 0x000fc800078e020b */
[----:B------:R-:W-:-:S07]  /*30a0*/  IMAD.IADD R29, R29, 0x1, R11 ;  /* 0x000000011d1d7824 */ /* 0x000fce00078e020b */
.L_x_21974:
[----:B------:R-:W0:Y:S02]  /*30b0*/  LDCU.64 UR4, c[0x0][0x388] ;  /* 0x00007100ff0477ac */ /* 0x000e240008000a00 */
[----:B0-----:R-:W-:-:S04]  /*30c0*/  LEA R2, P0, R28, UR4, 0x3 ;  /* 0x000000041c027c11 */ /* 0x001fc8000f8018ff */
[----:B------:R-:W-:-:S06]  /*30d0*/  LEA.HI.X R3, R28, UR5, R29, 0x3, P0 ;  /* 0x000000051c037c11 */ /* 0x000fcc00080f1c1d */
[----:B------:R-:W2:Y:S01]  /*30e0*/  LDG.E.64 R2, desc[UR8][R2.64] ;  /* 0x0000000802027981 */ /* 0x000ea2000c1e1b00 */
[----:B------:R-:W-:Y:S01]  /*30f0*/  BSSY.RECONVERGENT B0, `(.L_x_22009) ;  /* 0x0000004000007945 */ /* 0x000fe20003800200 */
[----:B------:R-:W-:Y:S01]  /*3100*/  MOV R0, 0x3130 ;  /* 0x0000313000007802 */ /* 0x000fe20000000f00 */
[----:B--2---:R0:W1:Y:S06]  /*3110*/  I2F.F64.U64 R8, R2 ;  /* 0x0000000200087312 */ /* 0x00406c0000301800 */
[----:B01----:R-:W-:Y:S05]  /*3120*/  CALL.REL.NOINC `($contiguous_reducel33_u64$__internal_accurate_pow) ;  /* 0x00000010004c7944 */ /* 0x003fea0003c00000 */
[----:B------:R-:W-:Y:S05]  /*3130*/  BSYNC.RECONVERGENT B0 ;  /* 0x0000000000007941 */ /* 0x000fea0003800200 */
.L_x_22009:
[C---:B------:R-:W-:Y:S01]  /*3140*/  ISETP.NE.U32.AND P0, PT, R2.reuse, RZ, PT ;  /* 0x000000ff0200720c */ /* 0x040fe20003f05070 */
[----:B------:R-:W-:Y:S01]  /*3150*/  IMAD.MOV.U32 R11, RZ, RZ, R18 ;  /* 0x000000ffff0b7224 */ /* 0x000fe200078e0012 */
[----:B------:R-:W-:Y:S02]  /*3160*/  MOV R10, R13 ;  /* 0x0000000d000a7202 */ /* 0x000fe40000000f00 */
[----:B------:R-:W-:Y:S02]  /*3170*/  ISETP.NE.AND.EX P0, PT, R3, RZ, PT, P0 ;  /* 0x000000ff0300720c */ /* 0x000fe40003f05300 */
[----:B------:R-:W-:Y:S02]  /*3180*/  ISETP.GE.AND P2, PT, R9, RZ, PT ;  /* 0x000000ff0900720c */ /* 0x000fe40003f46270 */
[----:B------:R-:W-:Y:S01]  /*3190*/  DADD R10, -RZ, -R10 ;  /* 0x00000000ff0a7229 */ /* 0x000fe2000000090a */
[----:B------:R-:W-:-:S04]  /*31a0*/  ISETP.NE.U32.AND P1, PT, R2, 0x1, PT ;  /* 0x000000010200780c */ /* 0x000fc80003f25070 */
[----:B------:R-:W-:-:S05]  /*31b0*/  ISETP.NE.AND.EX P1, PT, R3, RZ, PT, P1 ;  /* 0x000000ff0300720c */ /* 0x000fca0003f25310 */
[----:B------:R-:W-:Y:S01]  /*31c0*/  FSEL R11, R11, R18, !P2 ;  /* 0x000000120b0b7208 */ /* 0x000fe20005000000 */
[----:B------:R-:W-:Y:S01]  /*31d0*/  @!P0 IMAD.MOV.U32 R11, RZ, RZ, R9 ;  /* 0x000000ffff0b8224 */ /* 0x000fe200078e0009 */
[----:B------:R-:W-:Y:S02]  /*31e0*/  FSEL R10, R10, R13, !P2 ;  /* 0x0000000d0a0a7208 */ /* 0x000fe40005000000 */
[----:B------:R-:W-:Y:S02]  /*31f0*/  @!P0 MOV R10, RZ ;  /* 0x000000ff000a8202 */ /* 0x000fe40000000f00 */
[----:B------:R-:W-:Y:S02]  /*3200*/  FSEL R3, R11, 1.875, P1 ;  /* 0x3ff000000b037808 */ /* 0x000fe40000800000 */
[----:B------:R-:W-:Y:S02]  /*3210*/  FSEL R2, R10, RZ, P1 ;  /* 0x000000ff0a027208 */ /* 0x000fe40000800000 */
        /* <DEDUP_REMOVED lines=27> */
[----:B------:R-:W-:-:S05]  /*33d0*/  LEA R6, R6, UR5, 0x3 ;  /* 0x0000000506067c11 */ /* 0x000fca000f8e18ff */
[----:B------:R-:W-:-:S07]  /*33e0*/  VIADD R6, R6, UR4 ;  /* 0x0000000406067c36 */ /* 0x000fce0008000000 */
.L_x_22012:
[C---:B------:R-:W-:Y:S01]  /*33f0*/  IMAD R3, R13.reuse, UR7, RZ ;  /* 0x000000070d037c24 */ /* 0x040fe2000f8e02ff */
        /* <DEDUP_REMOVED lines=30> */
[----:B------:R-:W-:-:S07]  /*35e0*/  VIADD R9, R9, 0x1 ;  /* 0x0000000109097836 */ /* 0x000fce0000000000 */
.L_x_22011:
        /* <DEDUP_REMOVED lines=21> */
.L_x_22014:
        /* <DEDUP_REMOVED lines=14> */
.L_x_22015:
[----:B------:R-:W-:-:S05]  /*3820*/  @!P1 IMAD R9, R9, UR7, RZ ;  /* 0x0000000709099c24 */ /* 0x000fca000f8e02ff */
[----:B------:R-:W-:-:S06]  /*3830*/  @!P1 LEA R2, R9, R0, 0x3 ;  /* 0x0000000009029211 */ /* 0x000fcc00078e18ff */
[----:B------:R-:W1:Y:S02]  /*3840*/  @!P1 LDS.64 R2, [R2] ;  /* 0x0000000002029984 */ /* 0x000e640000000a00 */
[----:B-1----:R-:W-:-:S11]  /*3850*/  @!P1 DADD R10, R10, R2 ;  /* 0x000000000a0a9229 */ /* 0x002fd60000000002 */
.L_x_22013:
[----:B-1----:R1:W-:Y:S02]  /*3860*/  STS.64 [R0], R10 ;  /* 0x0000000a00007388 */ /* 0x0023e40000000a00 */
.L_x_22010:
        /* <DEDUP_REMOVED lines=9> */
        .weak           $__internal_448_$__cuda_sm20_div_s64
        .type           $__internal_448_$__cuda_sm20_div_s64,@function
        .size           $__internal_448_$__cuda_sm20_div_s64,($__internal_449_$__cuda_sm20_rem_s64 - $__internal_448_$__cuda_sm20_div_s64)
$__internal_448_$__cuda_sm20_div_s64:
        /* <DEDUP_REMOVED lines=82> */
[----:B------:R-:W-:Y:S06]  /*3e20*/  RET.REL.NODEC R8 `(contiguous_reducel33_u64) ;  /* 0xffffffc008747950 */ /* 0x000fec0003c3ffff */
        .weak           $__internal_449_$__cuda_sm20_rem_s64
        .type           $__internal_449_$__cuda_sm20_rem_s64,@function
        .size           $__internal_449_$__cuda_sm20_rem_s64,($contiguous_reducel33_u64$__internal_accurate_pow - $__internal_449_$__cuda_sm20_rem_s64)
$__internal_449_$__cuda_sm20_rem_s64:
        /* <DEDUP_REMOVED lines=66> */
[----:B------:R-:W-:Y:S06]  /*4250*/  RET.REL.NODEC R8 `(contiguous_reducel33_u64) ;  /* 0xffffffbc08687950 */ /* 0x000fec0003c3ffff */
        .type           $contiguous_reducel33_u64$__internal_accurate_pow,@function
        .size           $contiguous_reducel33_u64$__internal_accurate_pow,(.L_x_30770 - $contiguous_reducel33_u64$__internal_accurate_pow)
$contiguous_reducel33_u64$__internal_accurate_pow:
[----:B------:R-:W-:Y:S01]  /*4260*/  ISETP.GT.U32.AND P0, PT, R9, 0xfffff, PT ;  /* 0x000fffff0900780c */ /* 0x000fe20003f04070 */
[----:B------:R-:W-:Y:S01]  /*4270*/  IMAD.MOV.U32 R16, RZ, RZ, 0x41ad3b5a ;  /* 0x41ad3b5aff107424 */ /* 0x000fe200078e00ff */
[----:B------:R-:W-:Y:S01]  /*4280*/  MOV R10, R9 ;  /* 0x00000009000a7202 */ /* 0x000fe20000000f00 */
[----:B------:R-:W-:Y:S01]  /*4290*/  UMOV UR4, 0x7d2cafe2 ;  /* 0x7d2cafe200047882 */ /* 0x000fe20000000000 */
[----:B------:R-:W-:Y:S01]  /*42a0*/  MOV R18, R8 ;  /* 0x0000000800127202 */ /* 0x000fe20000000f00 */
[----:B------:R-:W-:Y:S01]  /*42b0*/  UMOV UR5, 0x3eb0f5ff ;  /* 0x3eb0f5ff00057882 */ /* 0x000fe20000000000 */
[----:B------:R-:W-:Y:S01]  /*42c0*/  MOV R20, RZ ;  /* 0x000000ff00147202 */ /* 0x000fe20000000f00 */
[----:B------:R-:W-:Y:S01]  /*42d0*/  UMOV UR12, 0x3b39803f ;  /* 0x3b39803f000c7882 */ /* 0x000fe20000000000 */
[----:B------:R-:W-:Y:S01]  /*42e0*/  MOV R17, 0x3ed0f5d2 ;  /* 0x3ed0f5d200117802 */ /* 0x000fe20000000f00 */
[----:B------:R-:W-:-:S04]  /*42f0*/  UMOV UR13, 0x3c7abc9e ;  /* 0x3c7abc9e000d7882 */ /* 0x000fc80000000000 */
[----:B------:R-:W-:-:S10]  /*4300*/  @!P0 DMUL R32, R8, 1.80143985094819840000e+16 ;  /* 0x4350000008208828 */ /* 0x000fd40000000000 */
[----:B------:R-:W-:Y:S01]  /*4310*/  @!P0 IMAD.MOV.U32 R10, RZ, RZ, R33 ;  /* 0x000000ffff0a8224 */ /* 0x000fe200078e0021 */
[----:B------:R-:W-:-:S04]  /*4320*/  @!P0 MOV R18, R32 ;  /* 0x0000002000128202 */ /* 0x000fc80000000f00 */
[----:B------:R-:W-:-:S04]  /*4330*/  LOP3.LUT R10, R10, 0x800fffff, RZ, 0xc0, !PT ;  /* 0x800fffff0a0a7812 */ /* 0x000fc800078ec0ff */
[----:B------:R-:W-:-:S04]  /*4340*/  LOP3.LUT R19, R10, 0x3ff00000, RZ, 0xfc, !PT ;  /* 0x3ff000000a137812 */ /* 0x000fc800078efcff */
[----:B------:R-:W-:-:S13]  /*4350*/  ISETP.GE.U32.AND P1, PT, R19, 0x3ff6a09f, PT ;  /* 0x3ff6a09f1300780c */ /* 0x000fda0003f26070 */
[----:B------:R-:W-:-:S05]  /*4360*/  @P1 VIADD R11, R19, 0xfff00000 ;  /* 0xfff00000130b1836 */ /* 0x000fca0000000000 */
        /* <DEDUP_REMOVED lines=12> */
[----:B------:R-:W-:Y:S01]  /*4430*/  UMOV UR5, 0x3ef3b20a ;  /* 0x3ef3b20a00057882 */ /* 0x000fe20000000000 */
[----:B------:R-:W-:-:S05]  /*4440*/  DADD R16, R18, -R10 ;  /* 0x0000000012107229 */ /* 0x000fca000000080a */
[----:B------:R-:W-:Y:S01]  /*4450*/  DFMA R12, R22, R12, UR4 ;  /* 0x00000004160c7e2b */ /* 0x000fe2000800000c */
[----:B------:R-:W-:Y:S01]  /*4460*/  UMOV UR4, 0xe4faecd5 ;  /* 0xe4faecd500047882 */ /* 0x000fe20000000000 */
[----:B------:R-:W-:Y:S01]  /*4470*/  UMOV UR5, 0x3f1745cd ;  /* 0x3f1745cd00057882 */ /* 0x000fe20000000000 */
[----:B------:R-:W-:Y:S02]  /*4480*/  DADD R28, R16, R16 ;  /* 0x00000000101c7229 */ /* 0x000fe40000000010 */
[----:B------:R-:W-:-:S03]  /*4490*/  DMUL R16, R10, R10 ;  /* 0x0000000a0a107228 */ /* 0x000fc60000000000 */
[----:B------:R-:W-:Y:S01]  /*44a0*/  DFMA R12, R22, R12, UR4 ;  /* 0x00000004160c7e2b */ /* 0x000fe2000800000c */
[----:B------:R-:W-:Y:S01]  /*44b0*/  UMOV UR4, 0x258a578b ;  /* 0x258a578b00047882 */ /* 0x000fe20000000000 */
[----:B------:R-:W-:Y:S01]  /*44c0*/  UMOV UR5, 0x3f3c71c7 ;  /* 0x3f3c71c700057882 */ /* 0x000fe20000000000 */
[----:B------:R-:W-:Y:S02]  /*44d0*/  DFMA R28, R18, -R10, R28 ;  /* 0x8000000a121c722b */ /* 0x000fe4000000001c */
[----:B------:R-:W-:-:S03]  /*44e0*/  DMUL R18, R10, R16 ;  /* 0x000000100a127228 */ /* 0x000fc60000000000 */
        /* <DEDUP_REMOVED lines=17> */
[C---:B------:R-:W-:Y:S02]  /*4600*/  DFMA R24, R10.reuse, R16, -R18 ;  /* 0x000000100a18722b */ /* 0x040fe40000000812 */
[----:B------:R-:W-:-:S04]  /*4610*/  DFMA R26, R10, R10, -R16 ;  /* 0x0000000a0a1a722b */ /* 0x000fc80000000810 */
[----:B------:R-:W-:Y:S01]  /*4620*/  DADD R22, R22, -UR4 ;  /* 0x8000000416167e29 */ /* 0x000fe20008000000 */
[----:B------:R-:W-:Y:S01]  /*4630*/  UMOV UR4, 0x80000000 ;  /* 0x8000000000047882 */ /* 0x000fe20000000000 */
[----:B------:R-:W-:Y:S01]  /*4640*/  DFMA R24, R20, R16, R24 ;  /* 0x000000101418722b */ /* 0x000fe20000000018 */
[----:B------:R-:W-:Y:S01]  /*4650*/  UMOV UR5, 0x43300000 ;  /* 0x4330000000057882 */ /* 0x000fe20000000000 */
[----:B------:R-:W-:-:S04]  /*4660*/  DFMA R26, R10, R28, R26 ;  /* 0x0000001c0a1a722b */ /* 0x000fc8000000001a */
[----:B------:R-:W-:-:S04]  /*4670*/  DADD R30, R12, R22 ;  /* 0x000000000c1e7229 */ /* 0x000fc80000000016 */
[----:B------:R-:W-:-:S04]  /*4680*/  DFMA R24, R10, R26, R24 ;  /* 0x0000001a0a18722b */ /* 0x000fc80000000018 */
[----:B------:R-:W-:Y:S02]  /*4690*/  DMUL R16, R30, R18 ;  /* 0x000000121e107228 */ /* 0x000fe40000000000 */
[----:B------:R-:W-:-:S06]  /*46a0*/  DADD R26, R12, -R30 ;  /* 0x000000000c1a7229 */ /* 0x000fcc000000081e */
[----:B------:R-:W-:Y:S02]  /*46b0*/  DFMA R12, R30, R18, -R16 ;  /* 0x000000121e0c722b */ /* 0x000fe40000000810 */
[----:B------:R-:W-:-:S06]  /*46c0*/  DADD R26, R22, R26 ;  /* 0x00000000161a7229 */ /* 0x000fcc000000001a */
        /* <DEDUP_REMOVED lines=11> */
[C---:B------:R-:W-:Y:S02]  /*4780*/  IADD3 R16, PT, PT, R18.reuse, -0x3ff, RZ ;  /* 0xfffffc0112107810 */ /* 0x040fe40007ffe0ff */
[----:B------:R-:W-:-:S05]  /*4790*/  @P1 IADD3 R16, PT, PT, R18, -0x3fe, RZ ;  /* 0xfffffc0212101810 */ /* 0x000fca0007ffe0ff */
[----:B------:R-:W-:Y:S01]  /*47a0*/  DADD R20, R20, R10 ;  /* 0x0000000014147229 */ /* 0x000fe2000000000a */
[----:B------:R-:W-:Y:S01]  /*47b0*/  LOP3.LUT R10, R16, 0x80000000, RZ, 0x3c, !PT ;  /* 0x80000000100a7812 */ /* 0x000fe200078e3cff */
[----:B------:R-:W-:-:S06]  /*47c0*/  IMAD.MOV.U32 R11, RZ, RZ, 0x43300000 ;  /* 0x43300000ff0b7424 */ /* 0x000fcc00078e00ff */
        /* <DEDUP_REMOVED lines=17> */
[----:B------:R-:W-:Y:S01]  /*48e0*/  HFMA2 R17, -RZ, RZ, 1.9912109375, 0.00128841400146484375 ;  /* 0x3ff71547ff117431 */ /* 0x000fe200000001ff */
[----:B------:R-:W-:-:S06]  /*48f0*/  MOV R16, 0x652b82fe ;  /* 0x652b82fe00107802 */ /* 0x000fcc0000000f00 */
        /* <DEDUP_REMOVED lines=56> */
.L_x_22016:
[----:B------:R-:W-:Y:S02]  /*4c80*/  DFMA R18, R18, R10, R10 ;  /* 0x0000000a1212722b */ /* 0x000fe4000000000a */
[----:B------:R-:W-:-:S08]  /*4c90*/  DSETP.NEU.AND P0, PT, |R10|, +INF , PT ;  /* 0x7ff000000a00742a */ /* 0x000fd00003f0d200 */
[----:B------:R-:W-:Y:S02]  /*4ca0*/  FSEL R13, R10, R18, !P0 ;  /* 0x000000120a0d7208 */ /* 0x000fe40004000000 */
[----:B------:R-:W-:Y:S02]  /*4cb0*/  FSEL R18, R11, R19, !P0 ;  /* 0x000000130b127208 */ /* 0x000fe40004000000 */
[----:B------:R-:W-:Y:S02]  /*4cc0*/  MOV R10, R0 ;  /* 0x00000000000a7202 */ /* 0x000fe40000000f00 */
[----:B------:R-:W-:-:S04]  /*4cd0*/  MOV R11, 0x0 ;  /* 0x00000000000b7802 */ /* 0x000fc80000000f00 */
[----:B------:R-:W-:Y:S05]  /*4ce0*/  RET.REL.NODEC R10 `(contiguous_reducel33_u64) ;  /* 0xffffffb00ac47950 */ /* 0x000fea0003c3ffff */
.L_x_22017:
        /* <DEDUP_REMOVED lines=9> */
.L_x_30770:


//--------------------- .text.contiguous_reducel322_u64 --------------------------
	.section	.text.contiguous_reducel322_u64,"ax",@progbits
	.align	128
        .global         contiguous_reducel322_u64
        .type           contiguous_reducel322_u64,@function
        .size           contiguous_reducel322_u64,(.L_x_31402 - contiguous_reducel322_u64)
        .other          contiguous_reducel322_u64,@"STO_CUDA_ENTRY STV_DEFAULT"
contiguous_reducel322_u64:
.text.contiguous_reducel322_u64:
        /* <DEDUP_REMOVED lines=45> */
.L_x_22019:
        /* <DEDUP_REMOVED lines=13> */
.L_x_22020:
[----:B------:R-:W-:Y:S05]  /*03a0*/  BSYNC.RECONVERGENT B0 ;  /* 0x0000000000007941 */ /* 0x000fea0003800200 */
.L_x_22018:
[----:B------:R-:W-:Y:S01]  /*03b0*/  BAR.SYNC.DEFER_BLOCKING 0x0 ;  /* 0x0000000000007b1d */ /* 0x000fe20000010000 */
[----:B------:R-:W-:Y:S02]  /*03c0*/  ISETP.GE.U32.AND P1, PT, R3, 0x42, PT ;  /* 0x000000420300780c */ /* 0x000fe40003f26070 */
[----:B------:R-:W-:-:S11]  /*03d0*/  ISETP.GT.U32.AND P0, PT, R0, 0x1f, PT ;  /* 0x0000001f0000780c */ /* 0x000fd60003f04070 */
[----:B------:R-:W-:Y:S05]  /*03e0*/  @!P1 BRA `(.L_x_22021) ;  /* 0x00000000002c9947 */ /* 0x000fea0003800000 */
.L_x_22022:
        /* <DEDUP_REMOVED lines=11> */
.L_x_22021:
        /* <DEDUP_REMOVED lines=45> */
.L_x_22023:
        /* <DEDUP_REMOVED lines=9> */
.L_x_31402:


//--------------------- .text.contiguous_reducel32_u64 --------------------------
	.section	.text.contiguous_reducel32_u64,"ax",@progbits
	.align	128
        .global         contiguous_reducel32_u64
        .type           contiguous_reducel32_u64,@function
        .size           contiguous_reducel32_u64,(.L_x_30773 - contiguous_reducel32_u64)
        .other          contiguous_reducel32_u64,@"STO_CUDA_ENTRY STV_DEFAULT"
contiguous_reducel32_u64:
.text.contiguous_reducel32_u64:
        /* <DEDUP_REMOVED lines=55> */
.L_x_22052:
        /* <DEDUP_REMOVED lines=32> */
.L_x_22029:
[----:B------:R-:W-:Y:S01]  /*0570*/  IMAD.MOV.U32 R26, RZ, RZ, R6 ;  /* 0x000000ffff1a7224 */ /* 0x000fe200078e0006 */
[----:B------:R-:W-:Y:S01]  /*0580*/  MOV R13, R7 ;  /* 0x00000007000d7202 */ /* 0x000fe20000000f00 */
[----:B------:R-:W-:Y:S01]  /*0590*/  IMAD.MOV.U32 R14, RZ, RZ, R38 ;  /* 0x000000ffff0e7224 */ /* 0x000fe200078e0026 */
[----:B------:R-:W-:Y:S02]  /*05a0*/  MOV R11, R39 ;  /* 0x00000027000b7202 */ /* 0x000fe40000000f00 */
[----:B------:R-:W-:-:S07]  /*05b0*/  MOV R12, 0x5d0 ;  /* 0x000005d0000c7802 */ /* 0x000fce0000000f00 */
[----:B-12---:R-:W-:Y:S05]  /*05c0*/  CALL.REL.NOINC `($__internal_450_$__cuda_sm20_div_s64) ;  /* 0x0000006800307944 */ /* 0x006fea0003c00000 */
        /* <DEDUP_REMOVED lines=9> */
.L_x_22030:
[----:B------:R-:W-:Y:S05]  /*0660*/  BSYNC.RECONVERGENT B1 ;  /* 0x0000000000017941 */ /* 0x000fea0003800200 */
.L_x_22028:
        /* <DEDUP_REMOVED lines=33> */
.L_x_22032:
[----:B------:R-:W-:Y:S01]  /*0880*/  IMAD.MOV.U32 R26, RZ, RZ, R20 ;  /* 0x000000ffff1a7224 */ /* 0x000fe200078e0014 */
[----:B------:R-:W-:Y:S01]  /*0890*/  MOV R13, R9 ;  /* 0x00000009000d7202 */ /* 0x000fe20000000f00 */
[----:B------:R-:W-:Y:S01]  /*08a0*/  IMAD.MOV.U32 R14, RZ, RZ, R38 ;  /* 0x000000ffff0e7224 */ /* 0x000fe200078e0026 */
[----:B------:R-:W-:Y:S02]  /*08b0*/  MOV R11, R39 ;  /* 0x00000027000b7202 */ /* 0x000fe40000000f00 */
[----:B------:R-:W-:-:S07]  /*08c0*/  MOV R12, 0x8e0 ;  /* 0x000008e0000c7802 */ /* 0x000fce0000000f00 */
[----:B--2---:R-:W-:Y:S05]  /*08d0*/  CALL.REL.NOINC `($__internal_450_$__cuda_sm20_div_s64) ;  /* 0x00000064006c7944 */ /* 0x004fea0003c00000 */
        /* <DEDUP_REMOVED lines=9> */
.L_x_22033:
[----:B------:R-:W-:Y:S05]  /*0970*/  BSYNC.RECONVERGENT B1 ;  /* 0x0000000000017941 */ /* 0x000fea0003800200 */
.L_x_22031:
        /* <DEDUP_REMOVED lines=34> */
.L_x_22035:
[----:B------:R-:W-:Y:S01]  /*0ba0*/  MOV R26, R34 ;  /* 0x00000022001a7202 */ /* 0x000fe20000000f00 */
[----:B------:R-:W-:Y:S01]  /*0bb0*/  IMAD.MOV.U32 R13, RZ, RZ, R35 ;  /* 0x000000ffff0d7224 */ /* 0x000fe200078e0023 */
[----:B------:R-:W-:Y:S01]  /*0bc0*/  MOV R14, R20 ;  /* 0x00000014000e7202 */ /* 0x000fe20000000f00 */
[----:B------:R-:W-:Y:S01]  /*0bd0*/  IMAD.MOV.U32 R11, RZ, RZ, R21 ;  /* 0x000000ffff0b7224 */ /* 0x000fe200078e0015 */
[----:B------:R-:W-:-:S07]  /*0be0*/  MOV R12, 0xc00 ;  /* 0x00000c00000c7802 */ /* 0x000fce0000000f00 */
[----:B--2---:R-:W-:Y:S05]  /*0bf0*/  CALL.REL.NOINC `($__internal_450_$__cuda_sm20_div_s64) ;  /* 0x0000006000a47944 */ /* 0x004fea0003c00000 */
        /* <DEDUP_REMOVED lines=10> */
.L_x_22036:
[----:B------:R-:W-:Y:S05]  /*0ca0*/  BSYNC.RECONVERGENT B1 ;  /* 0x0000000000017941 */ /* 0x000fea0003800200 */
.L_x_22034:
        /* <DEDUP_REMOVED lines=34> */
.L_x_22038:
        /* <DEDUP_REMOVED lines=16> */
.L_x_22039:
[----:B------:R-:W-:Y:S05]  /*0fd0*/  BSYNC.RECONVERGENT B1 ;  /* 0x0000000000017941 */ /* 0x000fea0003800200 */
.L_x_22037:
        /* <DEDUP_REMOVED lines=36> */
.L_x_22041:
        /* <DEDUP_REMOVED lines=16> */
.L_x_22042:
[----:B------:R-:W-:Y:S05]  /*1320*/  BSYNC.RECONVERGENT B1 ;  /* 0x0000000000017941 */ /* 0x000fea0003800200 */
.L_x_22040:
        /* <DEDUP_REMOVED lines=35> */
.L_x_22044:
[----:B------:R-:W-:Y:S01]  /*1560*/  IMAD.MOV.U32 R26, RZ, RZ, R34 ;  /* 0x000000ffff1a7224 */ /* 0x000fe200078e0022 */
[----:B------:R-:W-:Y:S01]  /*1570*/  MOV R13, R35 ;  /* 0x00000023000d7202 */ /* 0x000fe20000000f00 */
[----:B------:R-:W-:Y:S01]  /*1580*/  IMAD.MOV.U32 R14, RZ, RZ, R20 ;  /* 0x000000ffff0e7224 */ /* 0x000fe200078e0014 */
[----:B------:R-:W-:Y:S02]  /*1590*/  MOV R11, R21 ;  /* 0x00000015000b7202 */ /* 0x000fe40000000f00 */
[----:B------:R-:W-:-:S07]  /*15a0*/  MOV R12, 0x15c0 ;  /* 0x000015c0000c7802 */ /* 0x000fce0000000f00 */
[----:B--2---:R-:W-:Y:S05]  /*15b0*/  CALL.REL.NOINC `($__internal_450_$__cuda_sm20_div_s64) ;  /* 0x0000005800347944 */ /* 0x004fea0003c00000 */
        /* <DEDUP_REMOVED lines=10> */
.L_x_22045:
[----:B------:R-:W-:Y:S05]  /*1660*/  BSYNC.RECONVERGENT B1 ;  /* 0x0000000000017941 */ /* 0x000fea0003800200 */
.L_x_22043:
        /* <DEDUP_REMOVED lines=34> */
.L_x_22047:
[----:B------:R-:W-:Y:S01]  /*1890*/  IMAD.MOV.U32 R26, RZ, RZ, R38 ;  /* 0x000000ffff1a7224 */ /* 0x000fe200078e0026 */
[----:B------:R-:W-:Y:S01]  /*18a0*/  MOV R13, R39 ;  /* 0x00000027000d7202 */ /* 0x000fe20000000f00 */
[----:B------:R-:W-:Y:S01]  /*18b0*/  IMAD.MOV.U32 R14, RZ, RZ, R20 ;  /* 0x000000ffff0e7224 */ /* 0x000fe200078e0014 */
[----:B------:R-:W-:Y:S02]  /*18c0*/  MOV R11, R21 ;  /* 0x00000015000b7202 */ /* 0x000fe40000000f00 */
[----:B------:R-:W-:-:S07]  /*18d0*/  MOV R12, 0x18f0 ;  /* 0x000018f0000c7802 */ /* 0x000fce0000000f00 */
[----:B--2---:R-:W-:Y:S05]  /*18e0*/  CALL.REL.NOINC `($__internal_450_$__cuda_sm20_div_s64) ;  /* 0x0000005400687944 */ /* 0x004fea0003c00000 */
        /* <DEDUP_REMOVED lines=10> */
.L_x_22048:
[----:B------:R-:W-:Y:S05]  /*1990*/  BSYNC.RECONVERGENT B1 ;  /* 0x0000000000017941 */ /* 0x000fea0003800200 */
.L_x_22046:
        /* <DEDUP_REMOVED lines=35> */
.L_x_22050:
[----:B------:R-:W-:Y:S01]  /*1bd0*/  MOV R26, R34 ;  /* 0x00000022001a7202 */ /* 0x000fe20000000f00 */
[----:B------:R-:W-:Y:S01]  /*1be0*/  IMAD.MOV.U32 R13, RZ, RZ, R35 ;  /* 0x000000ffff0d7224 */ /* 0x000fe200078e0023 */
[----:B------:R-:W-:Y:S01]  /*1bf0*/  MOV R14, R20 ;  /* 0x00000014000e7202 */ /* 0x000fe20000000f00 */
[----:B------:R-:W-:Y:S01]  /*1c00*/  IMAD.MOV.U32 R11, RZ, RZ, R21 ;  /* 0x000000ffff0b7224 */ /* 0x000fe200078e0015 */
[----:B------:R-:W-:-:S07]  /*1c10*/  MOV R12, 0x1c30 ;  /* 0x00001c30000c7802 */ /* 0x000fce0000000f00 */
[----:B--2---:R-:W-:Y:S05]  /*1c20*/  CALL.REL.NOINC `($__internal_450_$__cuda_sm20_div_s64) ;  /* 0x0000005000987944 */ /* 0x004fea0003c00000 */
        /* <DEDUP_REMOVED lines=10> */
.L_x_22051:
[----:B------:R-:W-:Y:S05]  /*1cd0*/  BSYNC.RECONVERGENT B1 ;  /* 0x0000000000017941 */ /* 0x000fea0003800200 */
.L_x_22049:
        /* <DEDUP_REMOVED lines=8> */
.L_x_22027:
        /* <DEDUP_REMOVED lines=36> */
.L_x_22055:
[----:B------:R-:W-:Y:S01]  /*1fa0*/  IMAD.MOV.U32 R26, RZ, RZ, R6 ;  /* 0x000000ffff1a7224 */ /* 0x000fe200078e0006 */
[----:B------:R-:W-:Y:S01]  /*1fb0*/  MOV R13, R7 ;  /* 0x00000007000d7202 */ /* 0x000fe20000000f00 */
[----:B------:R-:W-:Y:S01]  /*1fc0*/  IMAD.MOV.U32 R14, RZ, RZ, R16 ;  /* 0x000000ffff0e7224 */ /* 0x000fe200078e0010 */
[----:B------:R-:W-:Y:S02]  /*1fd0*/  MOV R11, R17 ;  /* 0x00000011000b7202 */ /* 0x000fe40000000f00 */
[----:B------:R-:W-:-:S07]  /*1fe0*/  MOV R12, 0x2000 ;  /* 0x00002000000c7802 */ /* 0x000fce0000000f00 */
[----:B--2---:R-:W-:Y:S05]  /*1ff0*/  CALL.REL.NOINC `($__internal_450_$__cuda_sm20_div_s64) ;  /* 0x0000004c00a47944 */ /* 0x004fea0003c00000 */
        /* <DEDUP_REMOVED lines=9> */
.L_x_22056:
[----:B------:R-:W-:Y:S05]  /*2090*/  BSYNC.RECONVERGENT B1 ;  /* 0x0000000000017941 */ /* 0x000fea0003800200 */
.L_x_22054:
        /* <DEDUP_REMOVED lines=34> */
.L_x_22058:
[----:B------:R-:W-:Y:S01]  /*22c0*/  IMAD.MOV.U32 R26, RZ, RZ, R20 ;  /* 0x000000ffff1a7224 */ /* 0x000fe200078e0014 */
[----:B------:R-:W-:Y:S01]  /*22d0*/  MOV R13, R9 ;  /* 0x00000009000d7202 */ /* 0x000fe20000000f00 */
[----:B------:R-:W-:Y:S01]  /*22e0*/  IMAD.MOV.U32 R14, RZ, RZ, R16 ;  /* 0x000000ffff0e7224 */ /* 0x000fe200078e0010 */
[----:B------:R-:W-:Y:S02]  /*22f0*/  MOV R11, R17 ;  /* 0x00000011000b7202 */ /* 0x000fe40000000f00 */
[----:B------:R-:W-:-:S07]  /*2300*/  MOV R12, 0x2320 ;  /* 0x00002320000c7802 */ /* 0x000fce0000000f00 */
[----:B--2---:R-:W-:Y:S05]  /*2310*/  CALL.REL.NOINC `($__internal_450_$__cuda_sm20_div_s64) ;  /* 0x0000004800dc7944 */ /* 0x004fea0003c00000 */
        /* <DEDUP_REMOVED lines=11> */
.L_x_22059:
[----:B------:R-:W-:Y:S05]  /*23d0*/  BSYNC.RECONVERGENT B1 ;  /* 0x0000000000017941 */ /* 0x000fea0003800200 */
.L_x_22057:
        /* <DEDUP_REMOVED lines=36> */
.L_x_22061:
        /* <DEDUP_REMOVED lines=16> */
.L_x_22062:
[----:B------:R-:W-:Y:S05]  /*2720*/  BSYNC.RECONVERGENT B1 ;  /* 0x0000000000017941 */ /* 0x000fea0003800200 */
.L_x_22060:
        /* <DEDUP_REMOVED lines=35> */
.L_x_22064:
[----:B------:R-:W-:Y:S01]  /*2960*/  IMAD.MOV.U32 R26, RZ, RZ, R18 ;  /* 0x000000ffff1a7224 */ /* 0x000fe200078e0012 */
[----:B------:R-:W-:Y:S01]  /*2970*/  MOV R13, R19 ;  /* 0x00000013000d7202 */ /* 0x000fe20000000f00 */
[----:B------:R-:W-:Y:S01]  /*2980*/  IMAD.MOV.U32 R14, RZ, RZ, R16 ;  /* 0x000000ffff0e7224 */ /* 0x000fe200078e0010 */
[----:B------:R-:W-:Y:S02]  /*2990*/  MOV R11, R17 ;  /* 0x00000011000b7202 */ /* 0x000fe40000000f00 */
[----:B------:R-:W-:-:S07]  /*29a0*/  MOV R12, 0x29c0 ;  /* 0x000029c0000c7802 */ /* 0x000fce0000000f00 */
[----:B--2---:R-:W-:Y:S05]  /*29b0*/  CALL.REL.NOINC `($__internal_450_$__cuda_sm20_div_s64) ;  /* 0x0000004400347944 */ /* 0x004fea0003c00000 */
        /* <DEDUP_REMOVED lines=10> */
.L_x_22065:
[----:B------:R-:W-:Y:S05]  /*2a60*/  BSYNC.RECONVERGENT B1 ;  /* 0x0000000000017941 */ /* 0x000fea0003800200 */
.L_x_22063:
[----:B------:R-:W-:Y:S01]  /*2a70*/  IMAD R11, R11, R38, RZ ;  /* 0x000000260b0b7224 */ /* 0x000fe200078e02ff */
[----:B------:R-:W-:Y:S01]  /*2a80*/  IADD3 R8, PT, PT, R8, -0x2, RZ ;  /* 0xfffffffe08087810 */ /* 0x000fe20007ffe0ff */
[----:B------:R-:W-:Y:S02]  /*2a90*/  IMAD.MOV.U32 R36, RZ, RZ, R22 ;  /* 0x000000ffff247224 */ /* 0x000fe400078e0016 */
[-C--:B------:R-:W-:Y:S02]  /*2aa0*/  IMAD R11, R39, R10.reuse, R11 ;  /* 0x0000000a270b7224 */ /* 0x080fe400078e020b */
[----:B------:R-:W-:-:S04]  /*2ab0*/  IMAD.WIDE.U32 R22, R38, R10, R36 ;  /* 0x0000000a26167225 */ /* 0x000fc800078e0024 */
[----:B------:R-:W-:-:S07]  /*2ac0*/  IMAD.IADD R23, R23, 0x1, R11 ;  /* 0x0000000117177824 */ /* 0x000fce00078e020b */
.L_x_22053:
        /* <DEDUP_REMOVED lines=30> */
.L_x_22067:
[----:B------:R-:W-:Y:S01]  /*2cb0*/  IMAD.MOV.U32 R18, RZ, RZ, R6 ;  /* 0x000000ffff127224 */ /* 0x000fe200078e0006 */
[----:B------:R-:W-:Y:S01]  /*2cc0*/  MOV R19, R7 ;  /* 0x0000000700137202 */ /* 0x000fe20000000f00 */
[----:B------:R-:W-:Y:S01]  /*2cd0*/  IMAD.MOV.U32 R24, RZ, RZ, R10 ;  /* 0x000000ffff187224 */ /* 0x000fe200078e000a */
[----:B------:R-:W-:Y:S02]  /*2ce0*/  MOV R21, R11 ;  /* 0x0000000b00157202 */ /* 0x000fe40000000f00 */
[----:B------:R-:W-:-:S07]  /*2cf0*/  MOV R26, 0x2d10 ;  /* 0x00002d10001a7802 */ /* 0x000fce0000000f00 */
[----:B--2---:R-:W-:Y:S05]  /*2d00*/  CALL.REL.NOINC `($__internal_451_$__cuda_sm20_rem_s64) ;  /* 0x0000004400ac7944 */ /* 0x004fea0003c00000 */
.L_x_22068:
[----:B------:R-:W-:Y:S05]  /*2d10*/  BSYNC.RECONVERGENT B1 ;  /* 0x0000000000017941 */ /* 0x000fea0003800200 */
.L_x_22066:
        /* <DEDUP_REMOVED lines=30> */
.L_x_22070:
[----:B------:R-:W-:Y:S01]  /*2f00*/  IMAD.MOV.U32 R24, RZ, RZ, R10 ;  /* 0x000000ffff187224 */ /* 0x000fe200078e000a */
[----:B------:R-:W-:Y:S01]  /*2f10*/  MOV R21, R11 ;  /* 0x0000000b00157202 */ /* 0x000fe20000000f00 */
[----:B------:R-:W-:Y:S01]  /*2f20*/  IMAD.MOV.U32 R18, RZ, RZ, R20 ;  /* 0x000000ffff127224 */ /* 0x000fe200078e0014 */
[----:B------:R-:W-:Y:S02]  /*2f30*/  MOV R19, R9 ;  /* 0x0000000900137202 */ /* 0x000fe40000000f00 */
[----:B------:R-:W-:-:S07]  /*2f40*/  MOV R26, 0x2f60 ;  /* 0x00002f60001a7802 */ /* 0x000fce0000000f00 */
[----:B--2---:R-:W-:Y:S05]  /*2f50*/  CALL.REL.NOINC `($__internal_451_$__cuda_sm20_rem_s64) ;  /* 0x0000004400187944 */ /* 0x004fea0003c00000 */
.L_x_22071:
[----:B------:R-:W-:Y:S05]  /*2f60*/  BSYNC.RECONVERGENT B1 ;  /* 0x0000000000017941 */ /* 0x000fea0003800200 */
.L_x_22069:
[----:B------:R-:W-:Y:S02]  /*2f70*/  IMAD R7, R7, R16, RZ ;  /* 0x0000001007077224 */ /* 0x000fe400078e02ff */
[----:B------:R-:W-:-:S04]  /*2f80*/  IMAD.WIDE.U32 R22, R16, R6, R22 ;  /* 0x0000000610167225 */ /* 0x000fc800078e0016 */
[----:B------:R-:W-:-:S04]  /*2f90*/  IMAD R7, R17, R6, R7 ;  /* 0x0000000611077224 */ /* 0x000fc800078e0207 */
[----:B------:R-:W-:-:S07]  /*2fa0*/  IMAD.IADD R23, R23, 0x1, R7 ;  /* 0x0000000117177824 */ /* 0x000fce00078e0207 */
.L_x_22026:
[----:B------:R-:W0:Y:S02]  /*2fb0*/  LDCU.64 UR8, c[0x0][0x388] ;  /* 0x00007100ff0877ac */ /* 0x000e240008000a00 */
[----:B0-----:R-:W-:-:S04]  /*2fc0*/  LEA R6, P0, R4, UR8, 0x3 ;  /* 0x0000000804067c11 */ /* 0x001fc8000f8018ff */
[----:B------:R-:W-:-:S06]  /*2fd0*/  LEA.HI.X R7, R4, UR9, R5, 0x3, P0 ;  /* 0x0000000904077c11 */ /* 0x000fcc00080f1c05 */
[----:B------:R-:W3:Y:S01]  /*2fe0*/  LDG.E.64 R6, desc[UR16][R6.64] ;  /* 0x0000001006067981 */ /* 0x000ee2000c1e1b00 */
[----:B------:R-:W-:Y:S01]  /*2ff0*/  BSSY.RECONVERGENT B1, `(.L_x_22072) ;  /* 0x0000006000017945 */ /* 0x000fe20003800200 */
[----:B------:R-:W-:Y:S01]  /*3000*/  MOV R34, 0x3050 ;  /* 0x0000305000227802 */ /* 0x000fe20000000f00 */
[----:B---3--:R-:W0:Y:S02]  /*3010*/  I2F.F64.U64 R4, R6 ;  /* 0x0000000600047312 */ /* 0x008e240000301800 */
[----:B0-----:R-:W-:Y:S01]  /*3020*/  MOV R28, R4 ;  /* 0x00000004001c7202 */ /* 0x001fe20000000f00 */
[----:B------:R-:W-:-:S07]  /*3030*/  IMAD.MOV.U32 R35, RZ, RZ, R5 ;  /* 0x000000ffff237224 */ /* 0x000fce00078e0005 */
[----:B--2---:R-:W-:Y:S05]  /*3040*/  CALL.REL.NOINC `($contiguous_reducel32_u64$__internal_accurate_pow) ;  /* 0x0000004800107944 */ /* 0x004fea0003c00000 */
[----:B------:R-:W-:Y:S05]  /*3050*/  BSYNC.RECONVERGENT B1 ;  /* 0x0000000000017941 */ /* 0x000fea0003800200 */
.L_x_22072:
[----:B------:R-:W0:Y:S02]  /*3060*/  LDCU.64 UR8, c[0x0][0x388] ;  /* 0x00007100ff0877ac */ /* 0x000e240008000a00 */
[----:B0-----:R-:W-:-:S04]  /*3070*/  LEA R8, P0, R22, UR8, 0x3 ;  /* 0x0000000816087c11 */ /* 0x001fc8000f8018ff */
[----:B------:R-:W-:-:S05]  /*3080*/  LEA.HI.X R9, R22, UR9, R23, 0x3, P0 ;  /* 0x0000000916097c11 */ /* 0x000fca00080f1c17 */
[----:B------:R-:W2:Y:S01]  /*3090*/  LDG.E.64 R22, desc[UR16][R8.64] ;  /* 0x0000001008167981 */ /* 0x000ea2000c1e1b00 */
[C---:B------:R-:W-:Y:S01]  /*30a0*/  ISETP.NE.U32.AND P0, PT, R6.reuse, RZ, PT ;  /* 0x000000ff0600720c */ /* 0x040fe20003f05070 */
[----:B------:R-:W-:Y:S01]  /*30b0*/  DADD R10, -RZ, -R12 ;  /* 0x00000000ff0a7229 */ /* 0x000fe2000000090c */
[----:B------:R-:W-:Y:S01]  /*30c0*/  ISETP.GE.AND P2, PT, R5, RZ, PT ;  /* 0x000000ff0500720c */ /* 0x000fe20003f46270 */
[----:B------:R-:W-:Y:S01]  /*30d0*/  BSSY.RECONVERGENT B1, `(.L_x_22073) ;  /* 0x000000f000017945 */ /* 0x000fe20003800200 */
[C---:B------:R-:W-:Y:S02]  /*30e0*/  ISETP.NE.AND.EX P0, PT, R7.reuse, RZ, PT, P0 ;  /* 0x000000ff0700720c */ /* 0x040fe40003f05300 */
[----:B------:R-:W-:Y:S02]  /*30f0*/  ISETP.NE.U32.AND P1, PT, R6, 0x1, PT ;  /* 0x000000010600780c */ /* 0x000fe40003f25070 */
[----:B------:R-:W-:Y:S02]  /*3100*/  MOV R34, 0x31c0 ;  /* 0x000031c000227802 */ /* 0x000fe40000000f00 */
[----:B------:R-:W-:-:S02]  /*3110*/  ISETP.NE.AND.EX P1, PT, R7, RZ, PT, P1 ;  /* 0x000000ff0700720c */ /* 0x000fc40003f25310 */
[----:B------:R-:W-:Y:S02]  /*3120*/  FSEL R13, R11, R13, !P2 ;  /* 0x0000000d0b0d7208 */ /* 0x000fe40005000000 */
[----:B------:R-:W-:-:S03]  /*3130*/  FSEL R12, R10, R12, !P2 ;  /* 0x0000000c0a0c7208 */ /* 0x000fc60005000000 */
[----:B------:R-:W-:Y:S01]  /*3140*/  @!P0 IMAD.MOV.U32 R13, RZ, RZ, R5 ;  /* 0x000000ffff0d8224 */ /* 0x000fe200078e0005 */
[----:B------:R-:W-:-:S04]  /*3150*/  @!P0 MOV R12, RZ ;  /* 0x000000ff000c8202 */ /* 0x000fc80000000f00 */
[----:B------:R-:W-:Y:S02]  /*3160*/  FSEL R4, R12, RZ, P1 ;  /* 0x000000ff0c047208 */ /* 0x000fe40000800000 */
[----:B------:R-:W-:Y:S01]  /*3170*/  FSEL R5, R13, 1.875, P1 ;  /* 0x3ff000000d057808 */ /* 0x000fe20000800000 */
[----:B--2---:R-:W0:Y:S02]  /*3180*/  I2F.F64.U64 R32, R22 ;  /* 0x0000001600207312 */ /* 0x004e240000301800 */
[----:B0-----:R-:W-:Y:S01]  /*3190*/  MOV R28, R32 ;  /* 0x00000020001c7202 */ /* 0x001fe20000000f00 */
[----:B------:R-:W-:-:S07]  /*31a0*/  IMAD.MOV.U32 R35, RZ, RZ, R33 ;  /* 0x000000ffff237224 */ /* 0x000fce00078e0021 */
[----:B------:R-:W-:Y:S05]  /*31b0*/  CALL.REL.NOINC `($contiguous_reducel32_u64$__internal_accurate_pow) ;  /* 0x0000004400b47944 */ /* 0x000fea0003c00000 */
[----:B------:R-:W-:Y:S05]  /*31c0*/  BSYNC.RECONVERGENT B1 ;  /* 0x0000000000017941 */ /* 0x000fea0003800200 */
.L_x_22073:
[C---:B------:R-:W-:Y:S01]  /*31d0*/  ISETP.NE.U32.AND P0, PT, R22.reuse, RZ, PT ;  /* 0x000000ff1600720c */ /* 0x040fe20003f05070 */
[----:B------:R-:W-:Y:S01]  /*31e0*/  DADD R6, -RZ, -R12 ;  /* 0x00000000ff067229 */ /* 0x000fe2000000090c */
[----:B------:R-:W-:Y:S02]  /*31f0*/  ISETP.GE.AND P2, PT, R33, RZ, PT ;  /* 0x000000ff2100720c */ /* 0x000fe40003f46270 */
[----:B------:R-:W-:Y:S02]  /*3200*/  ISETP.NE.AND.EX P0, PT, R23, RZ, PT, P0 ;  /* 0x000000ff1700720c */ /* 0x000fe40003f05300 */
[----:B------:R-:W-:-:S04]  /*3210*/  ISETP.NE.U32.AND P1, PT, R22, 0x1, PT ;  /* 0x000000011600780c */ /* 0x000fc80003f25070 */
[----:B------:R-:W-:Y:S02]  /*3220*/  ISETP.NE.AND.EX P1, PT, R23, RZ, PT, P1 ;  /* 0x000000ff1700720c */ /* 0x000fe40003f25310 */
[----:B------:R-:W-:Y:S02]  /*3230*/  FSEL R13, R7, R13, !P2 ;  /* 0x0000000d070d7208 */ /* 0x000fe40005000000 */
[----:B------:R-:W-:-:S03]  /*3240*/  FSEL R12, R6, R12, !P2 ;  /* 0x0000000c060c7208 */ /* 0x000fc60005000000 */
[----:B------:R-:W-:Y:S01]  /*3250*/  @!P0 IMAD.MOV.U32 R13, RZ, RZ, R33 ;  /* 0x000000ffff0d8224 */ /* 0x000fe200078e0021 */
[----:B------:R-:W-:-:S04]  /*3260*/  @!P0 MOV R12, RZ ;  /* 0x000000ff000c8202 */ /* 0x000fc80000000f00 */
[----:B------:R-:W-:Y:S02]  /*3270*/  FSEL R6, R12, RZ, P1 ;  /* 0x000000ff0c067208 */ /* 0x000fe40000800000 */
[----:B------:R-:W-:-:S06]  /*3280*/  FSEL R7, R13, 1.875, P1 ;  /* 0x3ff000000d077808 */ /* 0x000fcc0000800000 */
[----:B------:R-:W-:-:S07]  /*3290*/  DADD R4, R4, R6 ;  /* 0x0000000004047229 */ /* 0x000fce0000000006 */
[----:B------:R0:W-:Y:S01]  /*32a0*/  STS.64 [R2], R4 ;  /* 0x0000000402007388 */ /* 0x0001e20000000a00 */
[----:B------:R-:W-:Y:S05]  /*32b0*/  BRA `(.L_x_22074) ;  /* 0x0000003800047947 */ /* 0x000fea0003800000 */
.L_x_22025:
        /* <DEDUP_REMOVED lines=18> */
.L_x_22101:
        /* <DEDUP_REMOVED lines=30> */
.L_x_22078:
        /* <DEDUP_REMOVED lines=15> */
.L_x_22079:
[----:B------:R-:W-:Y:S05]  /*36b0*/  BSYNC.RECONVERGENT B1 ;  /* 0x0000000000017941 */ /* 0x000fea0003800200 */
.L_x_22077:
        /* <DEDUP_REMOVED lines=39> */
.L_x_22081:
[----:B------:R-:W-:Y:S01]  /*3930*/  IMAD.MOV.U32 R26, RZ, RZ, R36 ;  /* 0x000000ffff1a7224 */ /* 0x000fe200078e0024 */
[----:B------:R-:W-:Y:S01]  /*3940*/  MOV R13, R37 ;  /* 0x00000025000d7202 */ /* 0x000fe20000000f00 */
[----:B------:R-:W-:Y:S01]  /*3950*/  IMAD.MOV.U32 R14, RZ, RZ, R38 ;  /* 0x000000ffff0e7224 */ /* 0x000fe200078e0026 */
[----:B------:R-:W-:Y:S02]  /*3960*/  MOV R11, R39 ;  /* 0x00000027000b7202 */ /* 0x000fe40000000f00 */
[----:B------:R-:W-:-:S07]  /*3970*/  MOV R12, 0x3990 ;  /* 0x00003990000c7802 */ /* 0x000fce0000000f00 */
[----:B-12---:R-:W-:Y:S05]  /*3980*/  CALL.REL.NOINC `($__internal_450_$__cuda_sm20_div_s64) ;  /* 0x0000003400407944 */ /* 0x006fea0003c00000 */
        /* <DEDUP_REMOVED lines=11> */
.L_x_22082:
[----:B------:R-:W-:Y:S05]  /*3a40*/  BSYNC.RECONVERGENT B1 ;  /* 0x0000000000017941 */ /* 0x000fea0003800200 */
.L_x_22080:
        /* <DEDUP_REMOVED lines=37> */
.L_x_22084:
        /* <DEDUP_REMOVED lines=17> */
.L_x_22085:
[----:B------:R-:W-:Y:S05]  /*3db0*/  BSYNC.RECONVERGENT B1 ;  /* 0x0000000000017941 */ /* 0x000fea0003800200 */
.L_x_22083:
        /* <DEDUP_REMOVED lines=38> */
.L_x_22087:
[----:B------:R-:W-:Y:S01]  /*4020*/  MOV R26, R20 ;  /* 0x00000014001a7202 */ /* 0x000fe20000000f00 */
[----:B------:R-:W-:Y:S01]  /*4030*/  IMAD.MOV.U32 R13, RZ, RZ, R21 ;  /* 0x000000ffff0d7224 */ /* 0x000fe200078e0015 */
[----:B------:R-:W-:Y:S01]  /*4040*/  MOV R14, R36 ;  /* 0x00000024000e7202 */ /* 0x000fe20000000f00 */
[----:B------:R-:W-:Y:S01]  /*4050*/  IMAD.MOV.U32 R11, RZ, RZ, R37 ;  /* 0x000000ffff0b7224 */ /* 0x000fe200078e0025 */
[----:B------:R-:W-:-:S07]  /*4060*/  MOV R12, 0x4080 ;  /* 0x00004080000c7802 */ /* 0x000fce0000000f00 */
[----:B-12---:R-:W-:Y:S05]  /*4070*/  CALL.REL.NOINC `($__internal_450_$__cuda_sm20_div_s64) ;  /* 0x0000002c00847944 */ /* 0x006fea0003c00000 */
        /* <DEDUP_REMOVED lines=11> */
.L_x_22088:
[----:B------:R-:W-:Y:S05]  /*4130*/  BSYNC.RECONVERGENT B1 ;  /* 0x0000000000017941 */ /* 0x000fea0003800200 */
.L_x_22086:
        /* <DEDUP_REMOVED lines=38> */
.L_x_22090:
        /* <DEDUP_REMOVED lines=17> */
.L_x_22091:
[----:B------:R-:W-:Y:S05]  /*44b0*/  BSYNC.RECONVERGENT B1 ;  /* 0x0000000000017941 */ /* 0x000fea0003800200 */
.L_x_22089:
        /* <DEDUP_REMOVED lines=40> */
.L_x_22093:
        /* <DEDUP_REMOVED lines=17> */
.L_x_22094:
[----:B------:R-:W-:Y:S05]  /*4850*/  BSYNC.RECONVERGENT B1 ;  /* 0x0000000000017941 */ /* 0x000fea0003800200 */
.L_x_22092:
        /* <DEDUP_REMOVED lines=40> */
.L_x_22096:
        /* <DEDUP_REMOVED lines=17> */
.L_x_22097:
[----:B------:R-:W-:Y:S05]  /*4bf0*/  BSYNC.RECONVERGENT B1 ;  /* 0x0000000000017941 */ /* 0x000fea0003800200 */
.L_x_22095:
        /* <DEDUP_REMOVED lines=38> */
.L_x_22099:
        /* <DEDUP_REMOVED lines=17> */
.L_x_22100:
[----:B------:R-:W-:Y:S05]  /*4f70*/  BSYNC.RECONVERGENT B1 ;  /* 0x0000000000017941 */ /* 0x000fea0003800200 */
.L_x_22098:
        /* <DEDUP_REMOVED lines=15> */
.L_x_22076:
        /* <DEDUP_REMOVED lines=37> */
.L_x_22104:
[----:B------:R-:W-:Y:S01]  /*52c0*/  MOV R26, R18 ;  /* 0x00000012001a7202 */ /* 0x000fe20000000f00 */
[----:B------:R-:W-:Y:S01]  /*52d0*/  IMAD.MOV.U32 R13, RZ, RZ, R19 ;  /* 0x000000ffff0d7224 */ /* 0x000fe200078e0013 */
[----:B------:R-:W-:Y:S01]  /*52e0*/  MOV R14, R6 ;  /* 0x00000006000e7202 */ /* 0x000fe20000000f00 */
[----:B------:R-:W-:Y:S01]  /*52f0*/  IMAD.MOV.U32 R11, RZ, RZ, R7 ;  /* 0x000000ffff0b7224 */ /* 0x000fe200078e0007 */
[----:B------:R-:W-:-:S07]  /*5300*/  MOV R12, 0x5320 ;  /* 0x00005320000c7802 */ /* 0x000fce0000000f00 */
[----:B--2---:R-:W-:Y:S05]  /*5310*/  CALL.REL.NOINC `($__internal_450_$__cuda_sm20_div_s64) ;  /* 0x0000001800dc7944 */ /* 0x004fea0003c00000 */
        /* <DEDUP_REMOVED lines=9> */
.L_x_22105:
[----:B------:R-:W-:Y:S05]  /*53b0*/  BSYNC.RECONVERGENT B1 ;  /* 0x0000000000017941 */ /* 0x000fea0003800200 */
.L_x_22103:
        /* <DEDUP_REMOVED lines=39> */
.L_x_22107:
        /* <DEDUP_REMOVED lines=17> */
.L_x_22108:
[----:B------:R-:W-:Y:S05]  /*5740*/  BSYNC.RECONVERGENT B1 ;  /* 0x0000000000017941 */ /* 0x000fea0003800200 */
.L_x_22106:
        /* <DEDUP_REMOVED lines=40> */
.L_x_22110:
        /* <DEDUP_REMOVED lines=17> */
.L_x_22111:
[----:B------:R-:W-:Y:S05]  /*5ae0*/  BSYNC.RECONVERGENT B1 ;  /* 0x0000000000017941 */ /* 0x000fea0003800200 */
.L_x_22109:
        /* <DEDUP_REMOVED lines=40> */
.L_x_22113:
        /* <DEDUP_REMOVED lines=17> */
.L_x_22114:
[----:B------:R-:W-:Y:S05]  /*5e80*/  BSYNC.RECONVERGENT B1 ;  /* 0x0000000000017941 */ /* 0x000fea0003800200 */
.L_x_22112:
        /* <DEDUP_REMOVED lines=11> */
.L_x_22102:
        /* <DEDUP_REMOVED lines=35> */
.L_x_22117:
        /* <DEDUP_REMOVED lines=14> */
.L_x_22118:
[----:B------:R-:W-:Y:S05]  /*6250*/  BSYNC.RECONVERGENT B1 ;  /* 0x0000000000017941 */ /* 0x000fea0003800200 */
.L_x_22116:
        /* <DEDUP_REMOVED lines=39> */
.L_x_22120:
        /* <DEDUP_REMOVED lines=17> */
.L_x_22121:
[----:B------:R-:W-:Y:S05]  /*65e0*/  BSYNC.RECONVERGENT B1 ;  /* 0x0000000000017941 */ /* 0x000fea0003800200 */
.L_x_22119:
        /* <DEDUP_REMOVED lines=11> */
.L_x_22115:
        /* <DEDUP_REMOVED lines=31> */
.L_x_22123:
[----:B------:R-:W-:Y:S02]  /*6890*/  MOV R24, R20 ;  /* 0x0000001400187202 */ /* 0x000fe40000000f00 */
[----:B------:R-:W-:-:S07]  /*68a0*/  MOV R26, 0x68c0 ;  /* 0x000068c0001a7802 */ /* 0x000fce0000000f00 */
[----:B--2---:R-:W-:Y:S05]  /*68b0*/  CALL.REL.NOINC `($__internal_451_$__cuda_sm20_rem_s64) ;  /* 0x0000000800c07944 */ /* 0x004fea0003c00000 */
[----:B------:R-:W-:Y:S01]  /*68c0*/  IMAD.MOV.U32 R4, RZ, RZ, R6 ;  /* 0x000000ffff047224 */ /* 0x000fe200078e0006 */
[----:B------:R-:W-:-:S07]  /*68d0*/  MOV R5, R7 ;  /* 0x0000000700057202 */ /* 0x000fce0000000f00 */
.L_x_22124:
[----:B------:R-:W-:Y:S05]  /*68e0*/  BSYNC.RECONVERGENT B1 ;  /* 0x0000000000017941 */ /* 0x000fea0003800200 */
.L_x_22122:
        /* <DEDUP_REMOVED lines=9> */
.L_x_22075:
        /* <DEDUP_REMOVED lines=8> */
.L_x_22125:
        /* <DEDUP_REMOVED lines=11> */
[----:B------:R-:W-:-:S05]  /*6ab0*/  FSEL R5, R13, 1.875, P1 ;  /* 0x3ff000000d057808 */ /* 0x000fca0000800000 */
[----:B------:R1:W-:Y:S02]  /*6ac0*/  STS.64 [R2], R4 ;  /* 0x0000000402007388 */ /* 0x0003e40000000a00 */
.L_x_22074:
[----:B------:R-:W-:Y:S05]  /*6ad0*/  BSYNC.RECONVERGENT B0 ;  /* 0x0000000000007941 */ /* 0x000fea0003800200 */
.L_x_22024:
[----:B------:R-:W-:Y:S01]  /*6ae0*/  BAR.SYNC.DEFER_BLOCKING 0x0 ;  /* 0x0000000000007b1d */ /* 0x000fe20000010000 */
[----:B------:R-:W-:Y:S02]  /*6af0*/  ISETP.GE.U32.AND P0, PT, R3, 0x42, PT ;  /* 0x000000420300780c */ /* 0x000fe40003f06070 */
[----:B------:R-:W-:-:S11]  /*6b00*/  ISETP.GT.U32.AND P1, PT, R0, 0x1f, PT ;  /* 0x0000001f0000780c */ /* 0x000fd60003f24070 */
[----:B------:R-:W-:Y:S05]  /*6b10*/  @!P0 BRA `(.L_x_22126) ;  /* 0x00000000002c8947 */ /* 0x000fea0003800000 */
.L_x_22127:
        /* <DEDUP_REMOVED lines=10> */
[----:B---3--:R-:W-:Y:S05]  /*6bc0*/  @P0 BRA `(.L_x_22127) ;  /* 0xfffffffc00d40947 */ /* 0x008fea000383ffff */
.L_x_22126:
[----:B------:R-:W-:Y:S05]  /*6bd0*/  @P1 EXIT ;  /* 0x000000000000194d */ /* 0x000fea0003800000 */
[----:B01----:R-:W-:Y:S01]  /*6be0*/  LDS.64 R4, [R2] ;  /* 0x0000000002047984 */ /* 0x003fe20000000a00 */
        /* <DEDUP_REMOVED lines=42> */
        .weak           $__internal_450_$__cuda_sm20_div_s64
        .type           $__internal_450_$__cuda_sm20_div_s64,@function
        .size           $__internal_450_$__cuda_sm20_div_s64,($__internal_451_$__cuda_sm20_rem_s64 - $__internal_450_$__cuda_sm20_div_s64)
$__internal_450_$__cuda_sm20_div_s64:
        /* <DEDUP_REMOVED lines=82> */
[----:B------:R-:W-:Y:S06]  /*73b0*/  RET.REL.NODEC R12 `(contiguous_reducel32_u64) ;  /* 0xffffff8c0c107950 */ /* 0x000fec0003c3ffff */
        .weak           $__internal_451_$__cuda_sm20_rem_s64
        .type           $__internal_451_$__cuda_sm20_rem_s64,@function
        .size           $__internal_451_$__cuda_sm20_rem_s64,($contiguous_reducel32_u64$__internal_accurate_pow - $__internal_451_$__cuda_sm20_rem_s64)
$__internal_451_$__cuda_sm20_rem_s64:
        /* <DEDUP_REMOVED lines=76> */
[----:B------:R-:W-:Y:S06]  /*7880*/  RET.REL.NODEC R26 `(contiguous_reducel32_u64) ;  /* 0xffffff841adc7950 */ /* 0x000fec0003c3ffff */
        .type           $contiguous_reducel32_u64$__internal_accurate_pow,@function
        .size           $contiguous_reducel32_u64$__internal_accurate_pow,(.L_x_30773 - $contiguous_reducel32_u64$__internal_accurate_pow)
$contiguous_reducel32_u64$__internal_accurate_pow:
        /* <DEDUP_REMOVED lines=163> */
.L_x_22128:
[----:B------:R-:W-:Y:S01]  /*82c0*/  DFMA R14, R14, R12, R12 ;  /* 0x0000000c0e0e722b */ /* 0x000fe2000000000c */
[----:B------:R-:W-:Y:S01]  /*82d0*/  MOV R35, 0x0 ;  /* 0x0000000000237802 */ /* 0x000fe20000000f00 */
[----:B------:R-:W-:-:S08]  /*82e0*/  DSETP.NEU.AND P0, PT, |R12|, +INF , PT ;  /* 0x7ff000000c00742a */ /* 0x000fd00003f0d200 */
[----:B------:R-:W-:Y:S02]  /*82f0*/  FSEL R12, R12, R14, !P0 ;  /* 0x0000000e0c0c7208 */ /* 0x000fe40004000000 */
[----:B------:R-:W-:Y:S01]  /*8300*/  FSEL R13, R13, R15, !P0 ;  /* 0x0000000f0d0d7208 */ /* 0x000fe20004000000 */
[----:B------:R-:W-:Y:S06]  /*8310*/  RET.REL.NODEC R34 `(contiguous_reducel32_u64) ;  /* 0xffffff7c22387950 */ /* 0x000fec0003c3ffff */
.L_x_22129:
        /* <DEDUP_REMOVED lines=14> */
.L_x_30773:


//--------------------- .text.uncontiguous_cumulate_reducel3_u64 --------------------------
	.section	.text.uncontiguous_cumulate_reducel3_u64,"ax",@progbits
	.align	128
        .global         uncontiguous_cumulate_reducel3_u64
        .type           uncontiguous_cumulate_reducel3_u64,@function
        .size           uncontiguous_cumulate_reducel3_u64,(.L_x_30775 - uncontiguous_cumulate_reducel3_u64)
        .other          uncontiguous_cumulate_reducel3_u64,@"STO_CUDA_ENTRY STV_DEFAULT"
uncontiguous_cumulate_reducel3_u64:
.text.uncontiguous_cumulate_reducel3_u64:
        /* <DEDUP_REMOVED lines=41> */
.L_x_22158:
        /* <DEDUP_REMOVED lines=33> */
.L_x_22135:
[----:B------:R-:W-:Y:S01]  /*04a0*/  IMAD.MOV.U32 R29, RZ, RZ, R14 ;  /* 0x000000ffff1d7224 */ /* 0x000fe200078e000e */
[----:B------:R-:W-:Y:S01]  /*04b0*/  MOV R26, R15 ;  /* 0x0000000f001a7202 */ /* 0x000fe20000000f00 */
[----:B------:R-:W-:Y:S01]  /*04c0*/  IMAD.MOV.U32 R13, RZ, RZ, R16 ;  /* 0x000000ffff0d7224 */ /* 0x000fe200078e0010 */
[----:B------:R-:W-:Y:S02]  /*04d0*/  MOV R12, R17 ;  /* 0x00000011000c7202 */ /* 0x000fe40000000f00 */
[----:B------:R-:W-:-:S07]  /*04e0*/  MOV R11, 0x500 ;  /* 0x00000500000b7802 */ /* 0x000fce0000000f00 */
[----:B------:R-:W-:Y:S05]  /*04f0*/  CALL.REL.NOINC `($__internal_452_$__cuda_sm20_div_s64) ;  /* 0x0000006400d07944 */ /* 0x000fea0003c00000 */
        /* <DEDUP_REMOVED lines=9> */
.L_x_22136:
[----:B------:R-:W-:Y:S05]  /*0590*/  BSYNC.RECONVERGENT B1 ;  /* 0x0000000000017941 */ /* 0x000fea0003800200 */
.L_x_22134:
        /* <DEDUP_REMOVED lines=36> */
.L_x_22138:
[----:B------:R-:W-:Y:S01]  /*07e0*/  IMAD.MOV.U32 R29, RZ, RZ, R7 ;  /* 0x000000ffff1d7224 */ /* 0x000fe200078e0007 */
[----:B------:R-:W-:Y:S01]  /*07f0*/  MOV R26, R8 ;  /* 0x00000008001a7202 */ /* 0x000fe20000000f00 */
[----:B------:R-:W-:Y:S01]  /*0800*/  IMAD.MOV.U32 R13, RZ, RZ, R16 ;  /* 0x000000ffff0d7224 */ /* 0x000fe200078e0010 */
[----:B------:R-:W-:Y:S02]  /*0810*/  MOV R12, R17 ;  /* 0x00000011000c7202 */ /* 0x000fe40000000f00 */
[----:B------:R-:W-:-:S07]  /*0820*/  MOV R11, 0x840 ;  /* 0x00000840000b7802 */ /* 0x000fce0000000f00 */
[----:B------:R-:W-:Y:S05]  /*0830*/  CALL.REL.NOINC `($__internal_452_$__cuda_sm20_div_s64) ;  /* 0x0000006400007944 */ /* 0x000fea0003c00000 */
        /* <DEDUP_REMOVED lines=10> */
.L_x_22139:
[----:B------:R-:W-:Y:S05]  /*08e0*/  BSYNC.RECONVERGENT B1 ;  /* 0x0000000000017941 */ /* 0x000fea0003800200 */
.L_x_22137:
        /* <DEDUP_REMOVED lines=37> */
.L_x_22141:
[----:B------:R-:W-:Y:S01]  /*0b40*/  MOV R29, R14 ;  /* 0x0000000e001d7202 */ /* 0x000fe20000000f00 */
[----:B------:R-:W-:Y:S01]  /*0b50*/  IMAD.MOV.U32 R26, RZ, RZ, R15 ;  /* 0x000000ffff1a7224 */ /* 0x000fe200078e000f */
[----:B------:R-:W-:Y:S01]  /*0b60*/  MOV R13, R16 ;  /* 0x00000010000d7202 */ /* 0x000fe20000000f00 */
[----:B------:R-:W-:Y:S01]  /*0b70*/  IMAD.MOV.U32 R12, RZ, RZ, R17 ;  /* 0x000000ffff0c7224 */ /* 0x000fe200078e0011 */
[----:B------:R-:W-:-:S07]  /*0b80*/  MOV R11, 0xba0 ;  /* 0x00000ba0000b7802 */ /* 0x000fce0000000f00 */
[----:B------:R-:W-:Y:S05]  /*0b90*/  CALL.REL.NOINC `($__internal_452_$__cuda_sm20_div_s64) ;  /* 0x0000006000287944 */ /* 0x000fea0003c00000 */
        /* <DEDUP_REMOVED lines=10> */
.L_x_22142:
[----:B------:R-:W-:Y:S05]  /*0c40*/  BSYNC.RECONVERGENT B1 ;  /* 0x0000000000017941 */ /* 0x000fea0003800200 */
.L_x_22140:
        /* <DEDUP_REMOVED lines=34> */
.L_x_22144:
        /* <DEDUP_REMOVED lines=16> */
.L_x_22145:
[----:B------:R-:W-:Y:S05]  /*0f70*/  BSYNC.RECONVERGENT B1 ;  /* 0x0000000000017941 */ /* 0x000fea0003800200 */
.L_x_22143:
        /* <DEDUP_REMOVED lines=37> */
.L_x_22147:
        /* <DEDUP_REMOVED lines=17> */
.L_x_22148:
[----:B------:R-:W-:Y:S05]  /*12e0*/  BSYNC.RECONVERGENT B1 ;  /* 0x0000000000017941 */ /* 0x000fea0003800200 */
.L_x_22146:
        /* <DEDUP_REMOVED lines=35> */
.L_x_22150:
        /* <DEDUP_REMOVED lines=16> */
.L_x_22151:
[----:B------:R-:W-:Y:S05]  /*1620*/  BSYNC.RECONVERGENT B1 ;  /* 0x0000000000017941 */ /* 0x000fea0003800200 */
.L_x_22149:
        /* <DEDUP_REMOVED lines=36> */
.L_x_22153:
[----:B------:R-:W-:Y:S01]  /*1870*/  MOV R29, R14 ;  /* 0x0000000e001d7202 */ /* 0x000fe20000000f00 */
[----:B------:R-:W-:Y:S01]  /*1880*/  IMAD.MOV.U32 R26, RZ, RZ, R15 ;  /* 0x000000ffff1a7224 */ /* 0x000fe200078e000f */
[----:B------:R-:W-:Y:S01]  /*1890*/  MOV R13, R16 ;  /* 0x00000010000d7202 */ /* 0x000fe20000000f00 */
[----:B------:R-:W-:Y:S01]  /*18a0*/  IMAD.MOV.U32 R12, RZ, RZ, R17 ;  /* 0x000000ffff0c7224 */ /* 0x000fe200078e0011 */
[----:B------:R-:W-:-:S07]  /*18b0*/  MOV R11, 0x18d0 ;  /* 0x000018d0000b7802 */ /* 0x000fce0000000f00 */
[----:B------:R-:W-:Y:S05]  /*18c0*/  CALL.REL.NOINC `($__internal_452_$__cuda_sm20_div_s64) ;  /* 0x0000005000dc7944 */ /* 0x000fea0003c00000 */
        /* <DEDUP_REMOVED lines=11> */
.L_x_22154:
[----:B------:R-:W-:Y:S05]  /*1980*/  BSYNC.RECONVERGENT B1 ;  /* 0x0000000000017941 */ /* 0x000fea0003800200 */
.L_x_22152:
        /* <DEDUP_REMOVED lines=36> */
.L_x_22156:
        /* <DEDUP_REMOVED lines=17> */
.L_x_22157:
[----:B------:R-:W-:Y:S05]  /*1ce0*/  BSYNC.RECONVERGENT B1 ;  /* 0x0000000000017941 */ /* 0x000fea0003800200 */
.L_x_22155:
        /* <DEDUP_REMOVED lines=10> */
.L_x_22133:
        /* <DEDUP_REMOVED lines=36> */
.L_x_22161:
[----:B------:R-:W-:Y:S01]  /*1fd0*/  MOV R29, R14 ;  /* 0x0000000e001d7202 */ /* 0x000fe20000000f00 */
[----:B------:R-:W-:Y:S01]  /*1fe0*/  IMAD.MOV.U32 R26, RZ, RZ, R15 ;  /* 0x000000ffff1a7224 */ /* 0x000fe200078e000f */
[----:B------:R-:W-:Y:S01]  /*1ff0*/  MOV R13, R16 ;  /* 0x00000010000d7202 */ /* 0x000fe20000000f00 */
[----:B------:R-:W-:Y:S01]  /*2000*/  IMAD.MOV.U32 R12, RZ, RZ, R17 ;  /* 0x000000ffff0c7224 */ /* 0x000fe200078e0011 */
[----:B------:R-:W-:-:S07]  /*2010*/  MOV R11, 0x2030 ;  /* 0x00002030000b7802 */ /* 0x000fce0000000f00 */
[----:B------:R-:W-:Y:S05]  /*2020*/  CALL.REL.NOINC `($__internal_452_$__cuda_sm20_div_s64) ;  /* 0x0000004c00047944 */ /* 0x000fea0003c00000 */
        /* <DEDUP_REMOVED lines=9> */
.L_x_22162:
[----:B------:R-:W-:Y:S05]  /*20c0*/  BSYNC.RECONVERGENT B1 ;  /* 0x0000000000017941 */ /* 0x000fea0003800200 */
.L_x_22160:
        /* <DEDUP_REMOVED lines=36> */
.L_x_22164:
        /* <DEDUP_REMOVED lines=17> */
.L_x_22165:
[----:B------:R-:W-:Y:S05]  /*2420*/  BSYNC.RECONVERGENT B1 ;  /* 0x0000000000017941 */ /* 0x000fea0003800200 */
.L_x_22163:
        /* <DEDUP_REMOVED lines=38> */
.L_x_22167:
        /* <DEDUP_REMOVED lines=16> */
.L_x_22168:
[----:B------:R-:W-:Y:S05]  /*2790*/  BSYNC.RECONVERGENT B1 ;  /* 0x0000000000017941 */ /* 0x000fea0003800200 */
.L_x_22166:
        /* <DEDUP_REMOVED lines=36> */
.L_x_22170:
        /* <DEDUP_REMOVED lines=16> */
.L_x_22171:
[----:B------:R-:W-:Y:S05]  /*2ae0*/  BSYNC.RECONVERGENT B1 ;  /* 0x0000000000017941 */ /* 0x000fea0003800200 */
.L_x_22169:
[----:B------:R-:W-:Y:S01]  /*2af0*/  IMAD R5, R5, R38, RZ ;  /* 0x0000002605057224 */ /* 0x000fe200078e02ff */
[----:B------:R-:W-:Y:S01]  /*2b00*/  IADD3 R9, PT, PT, R9, -0x2, RZ ;  /* 0xfffffffe09097810 */ /* 0x000fe20007ffe0ff */
[----:B------:R-:W-:Y:S02]  /*2b10*/  IMAD.MOV.U32 R34, RZ, RZ, R20 ;  /* 0x000000ffff227224 */ /* 0x000fe400078e0014 */
[-C--:B------:R-:W-:Y:S02]  /*2b20*/  IMAD R5, R39, R10.reuse, R5 ;  /* 0x0000000a27057224 */ /* 0x080fe400078e0205 */
[----:B------:R-:W-:-:S04]  /*2b30*/  IMAD.WIDE.U32 R34, R38, R10, R34 ;  /* 0x0000000a26227225 */ /* 0x000fc800078e0022 */
[----:B------:R-:W-:Y:S01]  /*2b40*/  IMAD.IADD R6, R35, 0x1, R5 ;  /* 0x0000000123067824 */ /* 0x000fe200078e0205 */
[----:B------:R-:W-:-:S07]  /*2b50*/  MOV R5, R34 ;  /* 0x0000002200057202 */ /* 0x000fce0000000f00 */
.L_x_22159:
        /* <DEDUP_REMOVED lines=31> */
.L_x_22173:
[----:B------:R-:W-:Y:S01]  /*2d50*/  IMAD.MOV.U32 R20, RZ, RZ, R14 ;  /* 0x000000ffff147224 */ /* 0x000fe200078e000e */
[----:B------:R-:W-:Y:S01]  /*2d60*/  MOV R24, R15 ;  /* 0x0000000f00187202 */ /* 0x000fe20000000f00 */
[----:B------:R-:W-:Y:S01]  /*2d70*/  IMAD.MOV.U32 R21, RZ, RZ, R16 ;  /* 0x000000ffff157224 */ /* 0x000fe200078e0010 */
[----:B------:R-:W-:Y:S02]  /*2d80*/  MOV R22, R17 ;  /* 0x0000001100167202 */ /* 0x000fe40000000f00 */
[----:B------:R-:W-:-:S07]  /*2d90*/  MOV R23, 0x2db0 ;  /* 0x00002db000177802 */ /* 0x000fce0000000f00 */
[----:B------:R-:W-:Y:S05]  /*2da0*/  CALL.REL.NOINC `($__internal_453_$__cuda_sm20_rem_s64) ;  /* 0x0000004000f47944 */ /* 0x000fea0003c00000 */
[----:B------:R-:W-:Y:S01]  /*2db0*/  IMAD.MOV.U32 R10, RZ, RZ, R12 ;  /* 0x000000ffff0a7224 */ /* 0x000fe200078e000c */
[----:B------:R-:W-:-:S07]  /*2dc0*/  MOV R11, R13 ;  /* 0x0000000d000b7202 */ /* 0x000fce0000000f00 */
.L_x_22174:
[----:B------:R-:W-:Y:S05]  /*2dd0*/  BSYNC.RECONVERGENT B1 ;  /* 0x0000000000017941 */ /* 0x000fea0003800200 */
.L_x_22172:
        /* <DEDUP_REMOVED lines=33> */
.L_x_22176:
[----:B------:R-:W-:Y:S01]  /*2ff0*/  MOV R21, R16 ;  /* 0x0000001000157202 */ /* 0x000fe20000000f00 */
[----:B------:R-:W-:Y:S01]  /*3000*/  IMAD.MOV.U32 R22, RZ, RZ, R17 ;  /* 0x000000ffff167224 */ /* 0x000fe200078e0011 */
[----:B------:R-:W-:Y:S01]  /*3010*/  MOV R20, R7 ;  /* 0x0000000700147202 */ /* 0x000fe20000000f00 */
[----:B------:R-:W-:Y:S01]  /*3020*/  IMAD.MOV.U32 R24, RZ, RZ, R8 ;  /* 0x000000ffff187224 */ /* 0x000fe200078e0008 */
[----:B------:R-:W-:-:S07]  /*3030*/  MOV R23, 0x3050 ;  /* 0x0000305000177802 */ /* 0x000fce0000000f00 */
[----:B------:R-:W-:Y:S05]  /*3040*/  CALL.REL.NOINC `($__internal_453_$__cuda_sm20_rem_s64) ;  /* 0x00000040004c7944 */ /* 0x000fea0003c00000 */
[----:B------:R-:W-:Y:S01]  /*3050*/  MOV R8, R12 ;  /* 0x0000000c00087202 */ /* 0x000fe20000000f00 */
[----:B------:R-:W-:-:S07]  /*3060*/  IMAD.MOV.U32 R9, RZ, RZ, R13 ;  /* 0x000000ffff097224 */ /* 0x000fce00078e000d */
.L_x_22177:
[----:B------:R-:W-:Y:S05]  /*3070*/  BSYNC.RECONVERGENT B1 ;  /* 0x0000000000017941 */ /* 0x000fea0003800200 */
.L_x_22175:
[----:B------:R-:W-:Y:S01]  /*3080*/  MOV R10, R5 ;  /* 0x00000005000a7202 */ /* 0x000fe20000000f00 */
[----:B------:R-:W-:Y:S02]  /*3090*/  IMAD R7, R9, R18, RZ ;  /* 0x0000001209077224 */ /* 0x000fe400078e02ff */
[----:B------:R-:W-:Y:S02]  /*30a0*/  IMAD.MOV.U32 R11, RZ, RZ, R6 ;  /* 0x000000ffff0b7224 */ /* 0x000fe400078e0006 */
[-C--:B------:R-:W-:Y:S02]  /*30b0*/  IMAD R7, R19, R8.reuse, R7 ;  /* 0x0000000813077224 */ /* 0x080fe400078e0207 */
[----:B------:R-:W-:-:S04]  /*30c0*/  IMAD.WIDE.U32 R10, R18, R8, R10 ;  /* 0x00000008120a7225 */ /* 0x000fc800078e000a */
[----:B------:R-:W-:Y:S01]  /*30d0*/  IMAD.MOV.U32 R5, RZ, RZ, R10 ;  /* 0x000000ffff057224 */ /* 0x000fe200078e000a */
[----:B------:R-:W-:-:S07]  /*30e0*/  IADD3 R6, PT, PT, R11, R7, RZ ;  /* 0x000000070b067210 */ /* 0x000fce0007ffe0ff */
.L_x_22132:
        /* <DEDUP_REMOVED lines=10> */
.L_x_22131:
        /* <DEDUP_REMOVED lines=20> */
.L_x_22205:
        /* <DEDUP_REMOVED lines=33> */
.L_x_22182:
[----:B------:R-:W-:Y:S01]  /*34e0*/  IMAD.MOV.U32 R29, RZ, RZ, R15 ;  /* 0x000000ffff1d7224 */ /* 0x000fe200078e000f */
[----:B------:R-:W-:Y:S01]  /*34f0*/  MOV R26, R14 ;  /* 0x0000000e001a7202 */ /* 0x000fe20000000f00 */
[----:B------:R-:W-:Y:S01]  /*3500*/  IMAD.MOV.U32 R13, RZ, RZ, R34 ;  /* 0x000000ffff0d7224 */ /* 0x000fe200078e0022 */
[----:B------:R-:W-:Y:S02]  /*3510*/  MOV R12, R35 ;  /* 0x00000023000c7202 */ /* 0x000fe40000000f00 */
[----:B------:R-:W-:-:S07]  /*3520*/  MOV R11, 0x3540 ;  /* 0x00003540000b7802 */ /* 0x000fce0000000f00 */
[----:B-123--:R-:W-:Y:S05]  /*3530*/  CALL.REL.NOINC `($__internal_452_$__cuda_sm20_div_s64) ;  /* 0x0000003400c07944 */ /* 0x00efea0003c00000 */
        /* <DEDUP_REMOVED lines=11> */
.L_x_22183:
[----:B------:R-:W-:Y:S05]  /*35f0*/  BSYNC.RECONVERGENT B1 ;  /* 0x0000000000017941 */ /* 0x000fea0003800200 */
.L_x_22181:
        /* <DEDUP_REMOVED lines=39> */
.L_x_22185:
[----:B------:R-:W-:Y:S01]  /*3870*/  IMAD.MOV.U32 R29, RZ, RZ, R34 ;  /* 0x000000ffff1d7224 */ /* 0x000fe200078e0022 */
[----:B------:R-:W-:Y:S01]  /*3880*/  MOV R26, R35 ;  /* 0x00000023001a7202 */ /* 0x000fe20000000f00 */
[----:B------:R-:W-:Y:S01]  /*3890*/  IMAD.MOV.U32 R13, RZ, RZ, R36 ;  /* 0x000000ffff0d7224 */ /* 0x000fe200078e0024 */
[----:B------:R-:W-:Y:S02]  /*38a0*/  MOV R12, R37 ;  /* 0x00000025000c7202 */ /* 0x000fe40000000f00 */
[----:B------:R-:W-:-:S07]  /*38b0*/  MOV R11, 0x38d0 ;  /* 0x000038d0000b7802 */ /* 0x000fce0000000f00 */
[----:B-1----:R-:W-:Y:S05]  /*38c0*/  CALL.REL.NOINC `($__internal_452_$__cuda_sm20_div_s64) ;  /* 0x0000003000dc7944 */ /* 0x002fea0003c00000 */
        /* <DEDUP_REMOVED lines=11> */
.L_x_22186:
[----:B------:R-:W-:Y:S05]  /*3980*/  BSYNC.RECONVERGENT B1 ;  /* 0x0000000000017941 */ /* 0x000fea0003800200 */
.L_x_22184:
        /* <DEDUP_REMOVED lines=38> */
.L_x_22188:
[----:B------:R-:W-:Y:S01]  /*3bf0*/  MOV R29, R34 ;  /* 0x00000022001d7202 */ /* 0x000fe20000000f00 */
[----:B------:R-:W-:Y:S01]  /*3c00*/  IMAD.MOV.U32 R26, RZ, RZ, R35 ;  /* 0x000000ffff1a7224 */ /* 0x000fe200078e0023 */
[----:B------:R-:W-:Y:S01]  /*3c10*/  MOV R13, R36 ;  /* 0x00000024000d7202 */ /* 0x000fe20000000f00 */
[----:B------:R-:W-:Y:S01]  /*3c20*/  IMAD.MOV.U32 R12, RZ, RZ, R37 ;  /* 0x000000ffff0c7224 */ /* 0x000fe200078e0025 */
[----:B------:R-:W-:-:S07]  /*3c30*/  MOV R11, 0x3c50 ;  /* 0x00003c50000b7802 */ /* 0x000fce0000000f00 */
[----:B-1----:R-:W-:Y:S05]  /*3c40*/  CALL.REL.NOINC `($__internal_452_$__cuda_sm20_div_s64) ;  /* 0x0000002c00fc7944 */ /* 0x002fea0003c00000 */
        /* <DEDUP_REMOVED lines=11> */
.L_x_22189:
[----:B------:R-:W-:Y:S05]  /*3d00*/  BSYNC.RECONVERGENT B1 ;  /* 0x0000000000017941 */ /* 0x000fea0003800200 */
.L_x_22187:
        /* <DEDUP_REMOVED lines=38> */
.L_x_22191:
        /* <DEDUP_REMOVED lines=17> */
.L_x_22192:
[----:B------:R-:W-:Y:S05]  /*4080*/  BSYNC.RECONVERGENT B1 ;  /* 0x0000000000017941 */ /* 0x000fea0003800200 */
.L_x_22190:
        /* <DEDUP_REMOVED lines=39> */
.L_x_22194:
        /* <DEDUP_REMOVED lines=17> */
.L_x_22195:
[----:B------:R-:W-:Y:S05]  /*4410*/  BSYNC.RECONVERGENT B1 ;  /* 0x0000000000017941 */ /* 0x000fea0003800200 */
.L_x_22193:
        /* <DEDUP_REMOVED lines=38> */
.L_x_22197:
        /* <DEDUP_REMOVED lines=17> */
.L_x_22198:
[----:B------:R-:W-:Y:S05]  /*4790*/  BSYNC.RECONVERGENT B1 ;  /* 0x0000000000017941 */ /* 0x000fea0003800200 */
.L_x_22196:
        /* <DEDUP_REMOVED lines=38> */
.L_x_22200:
        /* <DEDUP_REMOVED lines=17> */
.L_x_22201:
[----:B------:R-:W-:Y:S05]  /*4b10*/  BSYNC.RECONVERGENT B1 ;  /* 0x0000000000017941 */ /* 0x000fea0003800200 */
.L_x_22199:
        /* <DEDUP_REMOVED lines=36> */
.L_x_22203:
        /* <DEDUP_REMOVED lines=17> */
.L_x_22204:
[----:B------:R-:W-:Y:S05]  /*4e70*/  BSYNC.RECONVERGENT B1 ;  /* 0x0000000000017941 */ /* 0x000fea0003800200 */
.L_x_22202:
        /* <DEDUP_REMOVED lines=12> */
.L_x_22180:
        /* <DEDUP_REMOVED lines=35> */
.L_x_22208:
        /* <DEDUP_REMOVED lines=17> */
.L_x_22209:
[----:B------:R-:W-:Y:S05]  /*5280*/  BSYNC.RECONVERGENT B1 ;  /* 0x0000000000017941 */ /* 0x000fea0003800200 */
.L_x_22207:
        /* <DEDUP_REMOVED lines=41> */
.L_x_22211:
[----:B------:R-:W-:Y:S01]  /*5520*/  MOV R29, R18 ;  /* 0x00000012001d7202 */ /* 0x000fe20000000f00 */
[----:B------:R-:W-:Y:S01]  /*5530*/  IMAD.MOV.U32 R13, RZ, RZ, R16 ;  /* 0x000000ffff0d7224 */ /* 0x000fe200078e0010 */
[----:B------:R-:W-:Y:S02]  /*5540*/  MOV R26, R19 ;  /* 0x00000013001a7202 */ /* 0x000fe40000000f00 */
[----:B------:R-:W-:Y:S02]  /*5550*/  MOV R12, R17 ;  /* 0x00000011000c7202 */ /* 0x000fe40000000f00 */
[----:B------:R-:W-:-:S07]  /*5560*/  MOV R11, 0x5580 ;  /* 0x00005580000b7802 */ /* 0x000fce0000000f00 */
[----:B------:R-:W-:Y:S05]  /*5570*/  CALL.REL.NOINC `($__internal_452_$__cuda_sm20_div_s64) ;  /* 0x0000001400b07944 */ /* 0x000fea0003c00000 */
        /* <DEDUP_REMOVED lines=11> */
.L_x_22212:
[----:B------:R-:W-:Y:S05]  /*5630*/  BSYNC.RECONVERGENT B1 ;  /* 0x0000000000017941 */ /* 0x000fea0003800200 */
.L_x_22210:
        /* <DEDUP_REMOVED lines=40> */
.L_x_22214:
[----:B------:R-:W-:Y:S01]  /*58c0*/  MOV R29, R18 ;  /* 0x00000012001d7202 */ /* 0x000fe20000000f00 */
[----:B------:R-:W-:Y:S01]  /*58d0*/  IMAD.MOV.U32 R26, RZ, RZ, R19 ;  /* 0x000000ffff1a7224 */ /* 0x000fe200078e0013 */
[----:B------:R-:W-:Y:S02]  /*58e0*/  MOV R13, R20 ;  /* 0x00000014000d7202 */ /* 0x000fe40000000f00 */
[----:B------:R-:W-:Y:S02]  /*58f0*/  MOV R12, R21 ;  /* 0x00000015000c7202 */ /* 0x000fe40000000f00 */
[----:B------:R-:W-:-:S07]  /*5900*/  MOV R11, 0x5920 ;  /* 0x00005920000b7802 */ /* 0x000fce0000000f00 */
[----:B------:R-:W-:Y:S05]  /*5910*/  CALL.REL.NOINC `($__internal_452_$__cuda_sm20_div_s64) ;  /* 0x0000001000c87944 */ /* 0x000fea0003c00000 */
        /* <DEDUP_REMOVED lines=11> */
.L_x_22215:
[----:B------:R-:W-:Y:S05]  /*59d0*/  BSYNC.RECONVERGENT B1 ;  /* 0x0000000000017941 */ /* 0x000fea0003800200 */
.L_x_22213:
        /* <DEDUP_REMOVED lines=39> */
.L_x_22217:
[----:B------:R-:W-:Y:S01]  /*5c50*/  MOV R29, R18 ;  /* 0x00000012001d7202 */ /* 0x000fe20000000f00 */
[----:B------:R-:W-:Y:S01]  /*5c60*/  IMAD.MOV.U32 R26, RZ, RZ, R19 ;  /* 0x000000ffff1a7224 */ /* 0x000fe200078e0013 */
[----:B------:R-:W-:Y:S02]  /*5c70*/  MOV R13, R20 ;  /* 0x00000014000d7202 */ /* 0x000fe40000000f00 */
[----:B------:R-:W-:Y:S02]  /*5c80*/  MOV R12, R21 ;  /* 0x00000015000c7202 */ /* 0x000fe40000000f00 */
[----:B------:R-:W-:-:S07]  /*5c90*/  MOV R11, 0x5cb0 ;  /* 0x00005cb0000b7802 */ /* 0x000fce0000000f00 */
[----:B------:R-:W-:Y:S05]  /*5ca0*/  CALL.REL.NOINC `($__internal_452_$__cuda_sm20_div_s64) ;  /* 0x0000000c00e47944 */ /* 0x000fea0003c00000 */
        /* <DEDUP_REMOVED lines=11> */
.L_x_22218:
[----:B------:R-:W-:Y:S05]  /*5d60*/  BSYNC.RECONVERGENT B1 ;  /* 0x0000000000017941 */ /* 0x000fea0003800200 */
.L_x_22216:
        /* <DEDUP_REMOVED lines=10> */
.L_x_22206:
        /* <DEDUP_REMOVED lines=34> */
.L_x_22221:
        /* <DEDUP_REMOVED lines=17> */
.L_x_22222:
[----:B------:R-:W-:Y:S05]  /*6140*/  BSYNC.RECONVERGENT B1 ;  /* 0x0000000000017941 */ /* 0x000fea0003800200 */
.L_x_22220:
        /* <DEDUP_REMOVED lines=41> */
.L_x_22224:
        /* <DEDUP_REMOVED lines=17> */
.L_x_22225:
[----:B------:R-:W-:Y:S05]  /*64f0*/  BSYNC.RECONVERGENT B1 ;  /* 0x0000000000017941 */ /* 0x000fea0003800200 */
.L_x_22223:
        /* <DEDUP_REMOVED lines=10> */
.L_x_22219:
        /* <DEDUP_REMOVED lines=31> */
.L_x_22227:
[----:B------:R-:W-:Y:S01]  /*6790*/  MOV R21, R10 ;  /* 0x0000000a00157202 */ /* 0x000fe20000000f00 */
[----:B------:R-:W-:Y:S01]  /*67a0*/  IMAD.MOV.U32 R20, RZ, RZ, R15 ;  /* 0x000000ffff147224 */ /* 0x000fe200078e000f */
[----:B------:R-:W-:Y:S02]  /*67b0*/  MOV R22, R11 ;  /* 0x0000000b00167202 */ /* 0x000fe40000000f00 */
[----:B------:R-:W-:Y:S02]  /*67c0*/  MOV R24, R14 ;  /* 0x0000000e00187202 */ /* 0x000fe40000000f00 */
[----:B------:R-:W-:-:S07]  /*67d0*/  MOV R23, 0x67f0 ;  /* 0x000067f000177802 */ /* 0x000fce0000000f00 */
[----:B------:R-:W-:Y:S05]  /*67e0*/  CALL.REL.NOINC `($__internal_453_$__cuda_sm20_rem_s64) ;  /* 0x0000000800647944 */ /* 0x000fea0003c00000 */
[----:B------:R-:W-:Y:S01]  /*67f0*/  MOV R10, R12 ;  /* 0x0000000c000a7202 */ /* 0x000fe20000000f00 */
[----:B------:R-:W-:-:S07]  /*6800*/  IMAD.MOV.U32 R11, RZ, RZ, R13 ;  /* 0x000000ffff0b7224 */ /* 0x000fce00078e000d */
.L_x_22228:
[----:B------:R-:W-:Y:S05]  /*6810*/  BSYNC.RECONVERGENT B1 ;  /* 0x0000000000017941 */ /* 0x000fea0003800200 */
.L_x_22226:
        /* <DEDUP_REMOVED lines=10> */
.L_x_22179:
[----:B------:R-:W0:Y:S02]  /*68c0*/  LDCU.64 UR4, c[0x0][0x388] ;  /* 0x00007100ff0477ac */ /* 0x000e240008000a00 */
[----:B0-----:R-:W-:-:S04]  /*68d0*/  LEA R8, P0, R7, UR4, 0x3 ;  /* 0x0000000407087c11 */ /* 0x001fc8000f8018ff */
[----:B------:R-:W-:-:S05]  /*68e0*/  LEA.HI.X R9, R7, UR5, R6, 0x3, P0 ;  /* 0x0000000507097c11 */ /* 0x000fca00080f1c06 */
[----:B------:R-:W2:Y:S04]  /*68f0*/  LDG.E.64 R6, desc[UR6][R8.64] ;  /* 0x0000000608067981 */ /* 0x000ea8000c1e1b00 */
[----:B--2---:R0:W-:Y:S02]  /*6900*/  STS.64 [R3], R6 ;  /* 0x0000000603007388 */ /* 0x0041e40000000a00 */
.L_x_22178:
[----:B------:R-:W-:Y:S05]  /*6910*/  BSYNC.RECONVERGENT B0 ;  /* 0x0000000000007941 */ /* 0x000fea0003800200 */
.L_x_22130:
[----:B------:R-:W-:Y:S01]  /*6920*/  BAR.SYNC.DEFER_BLOCKING 0x0 ;  /* 0x0000000000007b1d */ /* 0x000fe20000010000 */
[----:B------:R-:W-:Y:S02]  /*6930*/  ISETP.GE.U32.AND P0, PT, R4, 0x42, PT ;  /* 0x000000420400780c */ /* 0x000fe40003f06070 */
[----:B------:R-:W-:-:S11]  /*6940*/  ISETP.GT.U32.AND P1, PT, R2, 0x1f, PT ;  /* 0x0000001f0200780c */ /* 0x000fd60003f24070 */
[----:B------:R-:W-:Y:S05]  /*6950*/  @!P0 BRA `(.L_x_22229) ;  /* 0x00000000002c8947 */ /* 0x000fea0003800000 */
.L_x_22230:
        /* <DEDUP_REMOVED lines=11> */
.L_x_22229:
        /* <DEDUP_REMOVED lines=35> */
        .weak           $__internal_452_$__cuda_sm20_div_s64
        .type           $__internal_452_$__cuda_sm20_div_s64,@function
        .size           $__internal_452_$__cuda_sm20_div_s64,($__internal_453_$__cuda_sm20_rem_s64 - $__internal_452_$__cuda_sm20_div_s64)
$__internal_452_$__cuda_sm20_div_s64:
        /* <DEDUP_REMOVED lines=83> */
[----:B------:R-:W-:Y:S05]  /*7170*/  RET.REL.NODEC R12 `(uncontiguous_cumulate_reducel3_u64) ;  /* 0xffffff8c0ca07950 */ /* 0x000fea0003c3ffff */
        .weak           $__internal_453_$__cuda_sm20_rem_s64
        .type           $__internal_453_$__cuda_sm20_rem_s64,@function
        .size           $__internal_453_$__cuda_sm20_rem_s64,(.L_x_30775 - $__internal_453_$__cuda_sm20_rem_s64)
$__internal_453_$__cuda_sm20_rem_s64:
        /* <DEDUP_REMOVED lines=77> */
[----:B------:R-:W-:Y:S06]  /*7650*/  RET.REL.NODEC R10 `(uncontiguous_cumulate_reducel3_u64) ;  /* 0xffffff880a687950 */ /* 0x000fec0003c3ffff */
.L_x_22231:
        /* <DEDUP_REMOVED lines=10> */
.L_x_30775:


//--------------------- .text.uncontiguous_reducel3_u64 --------------------------
	.section	.text.uncontiguous_reducel3_u64,"ax",@progbits
	.align	128
        .global         uncontiguous_reducel3_u64
        .type           uncontiguous_reducel3_u64,@function
        .size           uncontiguous_reducel3_u64,(.L_x_30778 - uncontiguous_reducel3_u64)
        .other          uncontiguous_reducel3_u64,@"STO_CUDA_ENTRY STV_DEFAULT"
uncontiguous_reducel3_u64:
.text.uncontiguous_reducel3_u64:
        /* <DEDUP_REMOVED lines=41> */
.L_x_22260:
        /* <DEDUP_REMOVED lines=33> */
.L_x_22237:
[----:B------:R-:W-:Y:S01]  /*04a0*/  IMAD.MOV.U32 R29, RZ, RZ, R14 ;  /* 0x000000ffff1d7224 */ /* 0x000fe200078e000e */
[----:B------:R-:W-:Y:S01]  /*04b0*/  MOV R26, R15 ;  /* 0x0000000f001a7202 */ /* 0x000fe20000000f00 */
[----:B------:R-:W-:Y:S01]  /*04c0*/  IMAD.MOV.U32 R13, RZ, RZ, R16 ;  /* 0x000000ffff0d7224 */ /* 0x000fe200078e0010 */
[----:B------:R-:W-:Y:S02]  /*04d0*/  MOV R12, R17 ;  /* 0x00000011000c7202 */ /* 0x000fe40000000f00 */
[----:B------:R-:W-:-:S07]  /*04e0*/  MOV R11, 0x500 ;  /* 0x00000500000b7802 */ /* 0x000fce0000000f00 */
[----:B------:R-:W-:Y:S05]  /*04f0*/  CALL.REL.NOINC `($__internal_454_$__cuda_sm20_div_s64) ;  /* 0x0000006800b87944 */ /* 0x000fea0003c00000 */
        /* <DEDUP_REMOVED lines=9> */
.L_x_22238:
[----:B------:R-:W-:Y:S05]  /*0590*/  BSYNC.RECONVERGENT B1 ;  /* 0x0000000000017941 */ /* 0x000fea0003800200 */
.L_x_22236:
        /* <DEDUP_REMOVED lines=36> */
.L_x_22240:
[----:B------:R-:W-:Y:S01]  /*07e0*/  IMAD.MOV.U32 R29, RZ, RZ, R7 ;  /* 0x000000ffff1d7224 */ /* 0x000fe200078e0007 */
[----:B------:R-:W-:Y:S01]  /*07f0*/  MOV R26, R8 ;  /* 0x00000008001a7202 */ /* 0x000fe20000000f00 */
[----:B------:R-:W-:Y:S01]  /*0800*/  IMAD.MOV.U32 R13, RZ, RZ, R16 ;  /* 0x000000ffff0d7224 */ /* 0x000fe200078e0010 */
[----:B------:R-:W-:Y:S02]  /*0810*/  MOV R12, R17 ;  /* 0x00000011000c7202 */ /* 0x000fe40000000f00 */
[----:B------:R-:W-:-:S07]  /*0820*/  MOV R11, 0x840 ;  /* 0x00000840000b7802 */ /* 0x000fce0000000f00 */
[----:B------:R-:W-:Y:S05]  /*0830*/  CALL.REL.NOINC `($__internal_454_$__cuda_sm20_div_s64) ;  /* 0x0000006400e87944 */ /* 0x000fea0003c00000 */
        /* <DEDUP_REMOVED lines=10> */
.L_x_22241:
[----:B------:R-:W-:Y:S05]  /*08e0*/  BSYNC.RECONVERGENT B1 ;  /* 0x0000000000017941 */ /* 0x000fea0003800200 */
.L_x_22239:
        /* <DEDUP_REMOVED lines=37> */
.L_x_22243:
[----:B------:R-:W-:Y:S01]  /*0b40*/  MOV R29, R14 ;  /* 0x0000000e001d7202 */ /* 0x000fe20000000f00 */
[----:B------:R-:W-:Y:S01]  /*0b50*/  IMAD.MOV.U32 R26, RZ, RZ, R15 ;  /* 0x000000ffff1a7224 */ /* 0x000fe200078e000f */
[----:B------:R-:W-:Y:S01]  /*0b60*/  MOV R13, R16 ;  /* 0x00000010000d7202 */ /* 0x000fe20000000f00 */
[----:B------:R-:W-:Y:S01]  /*0b70*/  IMAD.MOV.U32 R12, RZ, RZ, R17 ;  /* 0x000000ffff0c7224 */ /* 0x000fe200078e0011 */
[----:B------:R-:W-:-:S07]  /*0b80*/  MOV R11, 0xba0 ;  /* 0x00000ba0000b7802 */ /* 0x000fce0000000f00 */
[----:B------:R-:W-:Y:S05]  /*0b90*/  CALL.REL.NOINC `($__internal_454_$__cuda_sm20_div_s64) ;  /* 0x0000006400107944 */ /* 0x000fea0003c00000 */
        /* <DEDUP_REMOVED lines=10> */
.L_x_22244:
[----:B------:R-:W-:Y:S05]  /*0c40*/  BSYNC.RECONVERGENT B1 ;  /* 0x0000000000017941 */ /* 0x000fea0003800200 */
.L_x_22242:
        /* <DEDUP_REMOVED lines=34> */
.L_x_22246:
        /* <DEDUP_REMOVED lines=16> */
.L_x_22247:
[----:B------:R-:W-:Y:S05]  /*0f70*/  BSYNC.RECONVERGENT B1 ;  /* 0x0000000000017941 */ /* 0x000fea0003800200 */
.L_x_22245:
        /* <DEDUP_REMOVED lines=37> */
.L_x_22249:
        /* <DEDUP_REMOVED lines=17> */
.L_x_22250:
[----:B------:R-:W-:Y:S05]  /*12e0*/  BSYNC.RECONVERGENT B1 ;  /* 0x0000000000017941 */ /* 0x000fea0003800200 */
.L_x_22248:
        /* <DEDUP_REMOVED lines=35> */
.L_x_22252:
        /* <DEDUP_REMOVED lines=16> */
.L_x_22253:
[----:B------:R-:W-:Y:S05]  /*1620*/  BSYNC.RECONVERGENT B1 ;  /* 0x0000000000017941 */ /* 0x000fea0003800200 */
.L_x_22251:
        /* <DEDUP_REMOVED lines=36> */
.L_x_22255:
[----:B------:R-:W-:Y:S01]  /*1870*/  MOV R29, R14 ;  /* 0x0000000e001d7202 */ /* 0x000fe20000000f00 */
[----:B------:R-:W-:Y:S01]  /*1880*/  IMAD.MOV.U32 R26, RZ, RZ, R15 ;  /* 0x000000ffff1a7224 */ /* 0x000fe200078e000f */
[----:B------:R-:W-:Y:S01]  /*1890*/  MOV R13, R16 ;  /* 0x00000010000d7202 */ /* 0x000fe20000000f00 */
[----:B------:R-:W-:Y:S01]  /*18a0*/  IMAD.MOV.U32 R12, RZ, RZ, R17 ;  /* 0x000000ffff0c7224 */ /* 0x000fe200078e0011 */
[----:B------:R-:W-:-:S07]  /*18b0*/  MOV R11, 0x18d0 ;  /* 0x000018d0000b7802 */ /* 0x000fce0000000f00 */
[----:B------:R-:W-:Y:S05]  /*18c0*/  CALL.REL.NOINC `($__internal_454_$__cuda_sm20_div_s64) ;  /* 0x0000005400c47944 */ /* 0x000fea0003c00000 */
        /* <DEDUP_REMOVED lines=11> */
.L_x_22256:
[----:B------:R-:W-:Y:S05]  /*1980*/  BSYNC.RECONVERGENT B1 ;  /* 0x0000000000017941 */ /* 0x000fea0003800200 */
.L_x_22254:
        /* <DEDUP_REMOVED lines=36> */
.L_x_22258:
        /* <DEDUP_REMOVED lines=17> */
.L_x_22259:
[----:B------:R-:W-:Y:S05]  /*1ce0*/  BSYNC.RECONVERGENT B1 ;  /* 0x0000000000017941 */ /* 0x000fea0003800200 */
.L_x_22257:
        /* <DEDUP_REMOVED lines=10> */
.L_x_22235:
        /* <DEDUP_REMOVED lines=36> */
.L_x_22263:
[----:B------:R-:W-:Y:S01]  /*1fd0*/  MOV R29, R14 ;  /* 0x0000000e001d7202 */ /* 0x000fe20000000f00 */
[----:B------:R-:W-:Y:S01]  /*1fe0*/  IMAD.MOV.U32 R26, RZ, RZ, R15 ;  /* 0x000000ffff1a7224 */ /* 0x000fe200078e000f */
[----:B------:R-:W-:Y:S01]  /*1ff0*/  MOV R13, R16 ;  /* 0x00000010000d7202 */ /* 0x000fe20000000f00 */
[----:B------:R-:W-:Y:S01]  /*2000*/  IMAD.MOV.U32 R12, RZ, RZ, R17 ;  /* 0x000000ffff0c7224 */ /* 0x000fe200078e0011 */
[----:B------:R-:W-:-:S07]  /*2010*/  MOV R11, 0x2030 ;  /* 0x00002030000b7802 */ /* 0x000fce0000000f00 */
[----:B------:R-:W-:Y:S05]  /*2020*/  CALL.REL.NOINC `($__internal_454_$__cuda_sm20_div_s64) ;  /* 0x0000004c00ec7944 */ /* 0x000fea0003c00000 */
        /* <DEDUP_REMOVED lines=9> */
.L_x_22264:
[----:B------:R-:W-:Y:S05]  /*20c0*/  BSYNC.RECONVERGENT B1 ;  /* 0x0000000000017941 */ /* 0x000fea0003800200 */
.L_x_22262:
        /* <DEDUP_REMOVED lines=36> */
.L_x_22266:
        /* <DEDUP_REMOVED lines=17> */
.L_x_22267:
[----:B------:R-:W-:Y:S05]  /*2420*/  BSYNC.RECONVERGENT B1 ;  /* 0x0000000000017941 */ /* 0x000fea0003800200 */
.L_x_22265:
        /* <DEDUP_REMOVED lines=38> */
.L_x_22269:
        /* <DEDUP_REMOVED lines=16> */
.L_x_22270:
[----:B------:R-:W-:Y:S05]  /*2790*/  BSYNC.RECONVERGENT B1 ;  /* 0x0000000000017941 */ /* 0x000fea0003800200 */
.L_x_22268:
        /* <DEDUP_REMOVED lines=36> */
.L_x_22272:
        /* <DEDUP_REMOVED lines=16> */
.L_x_22273:
[----:B------:R-:W-:Y:S05]  /*2ae0*/  BSYNC.RECONVERGENT B1 ;  /* 0x0000000000017941 */ /* 0x000fea0003800200 */
.L_x_22271:
[----:B------:R-:W-:Y:S01]  /*2af0*/  IMAD R5, R5, R38, RZ ;  /* 0x0000002605057224 */ /* 0x000fe200078e02ff */
[----:B------:R-:W-:Y:S01]  /*2b00*/  IADD3 R9, PT, PT, R9, -0x2, RZ ;  /* 0xfffffffe09097810 */ /* 0x000fe20007ffe0ff */
[----:B------:R-:W-:Y:S02]  /*2b10*/  IMAD.MOV.U32 R34, RZ, RZ, R20 ;  /* 0x000000ffff227224 */ /* 0x000fe400078e0014 */
[-C--:B------:R-:W-:Y:S02]  /*2b20*/  IMAD R5, R39, R10.reuse, R5 ;  /* 0x0000000a27057224 */ /* 0x080fe400078e0205 */
[----:B------:R-:W-:-:S04]  /*2b30*/  IMAD.WIDE.U32 R34, R38, R10, R34 ;  /* 0x0000000a26227225 */ /* 0x000fc800078e0022 */
[----:B------:R-:W-:Y:S01]  /*2b40*/  IMAD.IADD R6, R35, 0x1, R5 ;  /* 0x0000000123067824 */ /* 0x000fe200078e0205 */
[----:B------:R-:W-:-:S07]  /*2b50*/  MOV R5, R34 ;  /* 0x0000002200057202 */ /* 0x000fce0000000f00 */
.L_x_22261:
        /* <DEDUP_REMOVED lines=31> */
.L_x_22275:
[----:B------:R-:W-:Y:S01]  /*2d50*/  IMAD.MOV.U32 R20, RZ, RZ, R14 ;  /* 0x000000ffff147224 */ /* 0x000fe200078e000e */
[----:B------:R-:W-:Y:S01]  /*2d60*/  MOV R24, R15 ;  /* 0x0000000f00187202 */ /* 0x000fe20000000f00 */
[----:B------:R-:W-:Y:S01]  /*2d70*/  IMAD.MOV.U32 R21, RZ, RZ, R16 ;  /* 0x000000ffff157224 */ /* 0x000fe200078e0010 */
[----:B------:R-:W-:Y:S02]  /*2d80*/  MOV R22, R17 ;  /* 0x0000001100167202 */ /* 0x000fe40000000f00 */
[----:B------:R-:W-:-:S07]  /*2d90*/  MOV R23, 0x2db0 ;  /* 0x00002db000177802 */ /* 0x000fce0000000f00 */
[----:B------:R-:W-:Y:S05]  /*2da0*/  CALL.REL.NOINC `($__internal_455_$__cuda_sm20_rem_s64) ;  /* 0x0000004400dc7944 */ /* 0x000fea0003c00000 */
[----:B------:R-:W-:Y:S01]  /*2db0*/  IMAD.MOV.U32 R10, RZ, RZ, R12 ;  /* 0x000000ffff0a7224 */ /* 0x000fe200078e000c */
[----:B------:R-:W-:-:S07]  /*2dc0*/  MOV R11, R13 ;  /* 0x0000000d000b7202 */ /* 0x000fce0000000f00 */
.L_x_22276:
[----:B------:R-:W-:Y:S05]  /*2dd0*/  BSYNC.RECONVERGENT B1 ;  /* 0x0000000000017941 */ /* 0x000fea0003800200 */
.L_x_22274:
        /* <DEDUP_REMOVED lines=33> */
.L_x_22278:
[----:B------:R-:W-:Y:S01]  /*2ff0*/  MOV R21, R16 ;  /* 0x0000001000157202 */ /* 0x000fe20000000f00 */
[----:B------:R-:W-:Y:S01]  /*3000*/  IMAD.MOV.U32 R22, RZ, RZ, R17 ;  /* 0x000000ffff167224 */ /* 0x000fe200078e0011 */
[----:B------:R-:W-:Y:S01]  /*3010*/  MOV R20, R7 ;  /* 0x0000000700147202 */ /* 0x000fe20000000f00 */
[----:B------:R-:W-:Y:S01]  /*3020*/  IMAD.MOV.U32 R24, RZ, RZ, R8 ;  /* 0x000000ffff187224 */ /* 0x000fe200078e0008 */
[----:B------:R-:W-:-:S07]  /*3030*/  MOV R23, 0x3050 ;  /* 0x0000305000177802 */ /* 0x000fce0000000f00 */
[----:B------:R-:W-:Y:S05]  /*3040*/  CALL.REL.NOINC `($__internal_455_$__cuda_sm20_rem_s64) ;  /* 0x0000004400347944 */ /* 0x000fea0003c00000 */
[----:B------:R-:W-:Y:S01]  /*3050*/  MOV R8, R12 ;  /* 0x0000000c00087202 */ /* 0x000fe20000000f00 */
[----:B------:R-:W-:-:S07]  /*3060*/  IMAD.MOV.U32 R9, RZ, RZ, R13 ;  /* 0x000000ffff097224 */ /* 0x000fce00078e000d */
.L_x_22279:
[----:B------:R-:W-:Y:S05]  /*3070*/  BSYNC.RECONVERGENT B1 ;  /* 0x0000000000017941 */ /* 0x000fea0003800200 */
.L_x_22277:
[----:B------:R-:W-:Y:S01]  /*3080*/  MOV R10, R5 ;  /* 0x00000005000a7202 */ /* 0x000fe20000000f00 */
[----:B------:R-:W-:Y:S02]  /*3090*/  IMAD R7, R9, R18, RZ ;  /* 0x0000001209077224 */ /* 0x000fe400078e02ff */
[----:B------:R-:W-:Y:S02]  /*30a0*/  IMAD.MOV.U32 R11, RZ, RZ, R6 ;  /* 0x000000ffff0b7224 */ /* 0x000fe400078e0006 */
[-C--:B------:R-:W-:Y:S02]  /*30b0*/  IMAD R7, R19, R8.reuse, R7 ;  /* 0x0000000813077224 */ /* 0x080fe400078e0207 */
[----:B------:R-:W-:-:S04]  /*30c0*/  IMAD.WIDE.U32 R10, R18, R8, R10 ;  /* 0x00000008120a7225 */ /* 0x000fc800078e000a */
[----:B------:R-:W-:Y:S01]  /*30d0*/  IMAD.MOV.U32 R5, RZ, RZ, R10 ;  /* 0x000000ffff057224 */ /* 0x000fe200078e000a */
[----:B------:R-:W-:-:S07]  /*30e0*/  IADD3 R6, PT, PT, R11, R7, RZ ;  /* 0x000000070b067210 */ /* 0x000fce0007ffe0ff */
.L_x_22234:
[----:B------:R-:W0:Y:S02]  /*30f0*/  LDCU.64 UR4, c[0x0][0x388] ;  /* 0x00007100ff0477ac */ /* 0x000e240008000a00 */
[----:B0-----:R-:W-:-:S04]  /*3100*/  LEA R8, P0, R27, UR4, 0x3 ;  /* 0x000000041b087c11 */ /* 0x001fc8000f8018ff */
[----:B------:R-:W-:-:S06]  /*3110*/  LEA.HI.X R9, R27, UR5, R28, 0x3, P0 ;  /* 0x000000051b097c11 */ /* 0x000fcc00080f1c1c */
[----:B------:R-:W2:Y:S01]  /*3120*/  LDG.E.64 R8, desc[UR6][R8.64] ;  /* 0x0000000608087981 */ /* 0x000ea2000c1e1b00 */
[----:B------:R-:W-:Y:S01]  /*3130*/  BSSY.RECONVERGENT B1, `(.L_x_22280) ;  /* 0x0000006000017945 */ /* 0x000fe20003800200 */
[----:B------:R-:W-:Y:S01]  /*3140*/  MOV R35, 0x3190 ;  /* 0x0000319000237802 */ /* 0x000fe20000000f00 */
[----:B--2---:R-:W0:Y:S02]  /*3150*/  I2F.F64.U64 R10, R8 ;  /* 0x00000008000a7312 */ /* 0x004e240000301800 */
[----:B0-----:R-:W-:Y:S01]  /*3160*/  MOV R28, R10 ;  /* 0x0000000a001c7202 */ /* 0x001fe20000000f00 */
[----:B------:R-:W-:-:S07]  /*3170*/  IMAD.MOV.U32 R34, RZ, RZ, R11 ;  /* 0x000000ffff227224 */ /* 0x000fce00078e000b */
[----:B------:R-:W-:Y:S05]  /*3180*/  CALL.REL.NOINC `($uncontiguous_reducel3_u64$__internal_accurate_pow) ;  /* 0x00000048001c7944 */ /* 0x000fea0003c00000 */
[----:B------:R-:W-:Y:S05]  /*3190*/  BSYNC.RECONVERGENT B1 ;  /* 0x0000000000017941 */ /* 0x000fea0003800200 */
.L_x_22280:
[----:B------:R-:W0:Y:S02]  /*31a0*/  LDCU.64 UR4, c[0x0][0x388] ;  /* 0x00007100ff0477ac */ /* 0x000e240008000a00 */
[----:B0-----:R-:W-:-:S04]  /*31b0*/  LEA R36, P0, R5, UR4, 0x3 ;  /* 0x0000000405247c11 */ /* 0x001fc8000f8018ff */
[----:B------:R-:W-:-:S06]  /*31c0*/  LEA.HI.X R37, R5, UR5, R6, 0x3, P0 ;  /* 0x0000000505257c11 */ /* 0x000fcc00080f1c06 */
        /* <DEDUP_REMOVED lines=18> */
[----:B------:R-:W-:Y:S05]  /*32f0*/  CALL.REL.NOINC `($uncontiguous_reducel3_u64$__internal_accurate_pow) ;  /* 0x0000004400c07944 */ /* 0x000fea0003c00000 */
[----:B------:R-:W-:Y:S05]  /*3300*/  BSYNC.RECONVERGENT B1 ;  /* 0x0000000000017941 */ /* 0x000fea0003800200 */
.L_x_22281:
        /* <DEDUP_REMOVED lines=15> */
.L_x_22233:
        /* <DEDUP_REMOVED lines=20> */
.L_x_22309:
        /* <DEDUP_REMOVED lines=33> */
.L_x_22286:
[----:B------:R-:W-:Y:S01]  /*3750*/  IMAD.MOV.U32 R29, RZ, RZ, R15 ;  /* 0x000000ffff1d7224 */ /* 0x000fe200078e000f */
[----:B------:R-:W-:Y:S01]  /*3760*/  MOV R26, R14 ;  /* 0x0000000e001a7202 */ /* 0x000fe20000000f00 */
[----:B------:R-:W-:Y:S01]  /*3770*/  IMAD.MOV.U32 R13, RZ, RZ, R34 ;  /* 0x000000ffff0d7224 */ /* 0x000fe200078e0022 */
[----:B------:R-:W-:Y:S02]  /*3780*/  MOV R12, R35 ;  /* 0x00000023000c7202 */ /* 0x000fe40000000f00 */
[----:B------:R-:W-:-:S07]  /*3790*/  MOV R11, 0x37b0 ;  /* 0x000037b0000b7802 */ /* 0x000fce0000000f00 */
[----:B-123--:R-:W-:Y:S05]  /*37a0*/  CALL.REL.NOINC `($__internal_454_$__cuda_sm20_div_s64) ;  /* 0x00000038000c7944 */ /* 0x00efea0003c00000 */
        /* <DEDUP_REMOVED lines=11> */
.L_x_22287:
[----:B------:R-:W-:Y:S05]  /*3860*/  BSYNC.RECONVERGENT B1 ;  /* 0x0000000000017941 */ /* 0x000fea0003800200 */
.L_x_22285:
        /* <DEDUP_REMOVED lines=39> */
.L_x_22289:
[----:B------:R-:W-:Y:S01]  /*3ae0*/  IMAD.MOV.U32 R29, RZ, RZ, R34 ;  /* 0x000000ffff1d7224 */ /* 0x000fe200078e0022 */
[----:B------:R-:W-:Y:S01]  /*3af0*/  MOV R26, R35 ;  /* 0x00000023001a7202 */ /* 0x000fe20000000f00 */
[----:B------:R-:W-:Y:S01]  /*3b00*/  IMAD.MOV.U32 R13, RZ, RZ, R36 ;  /* 0x000000ffff0d7224 */ /* 0x000fe200078e0024 */
[----:B------:R-:W-:Y:S02]  /*3b10*/  MOV R12, R37 ;  /* 0x00000025000c7202 */ /* 0x000fe40000000f00 */
[----:B------:R-:W-:-:S07]  /*3b20*/  MOV R11, 0x3b40 ;  /* 0x00003b40000b7802 */ /* 0x000fce0000000f00 */
[----:B-1----:R-:W-:Y:S05]  /*3b30*/  CALL.REL.NOINC `($__internal_454_$__cuda_sm20_div_s64) ;  /* 0x0000003400287944 */ /* 0x002fea0003c00000 */
        /* <DEDUP_REMOVED lines=11> */
.L_x_22290:
[----:B------:R-:W-:Y:S05]  /*3bf0*/  BSYNC.RECONVERGENT B1 ;  /* 0x0000000000017941 */ /* 0x000fea0003800200 */
.L_x_22288:
        /* <DEDUP_REMOVED lines=38> */
.L_x_22292:
[----:B------:R-:W-:Y:S01]  /*3e60*/  MOV R29, R34 ;  /* 0x00000022001d7202 */ /* 0x000fe20000000f00 */
[----:B------:R-:W-:Y:S01]  /*3e70*/  IMAD.MOV.U32 R26, RZ, RZ, R35 ;  /* 0x000000ffff1a7224 */ /* 0x000fe200078e0023 */
[----:B------:R-:W-:Y:S01]  /*3e80*/  MOV R13, R36 ;  /* 0x00000024000d7202 */ /* 0x000fe20000000f00 */
[----:B------:R-:W-:Y:S01]  /*3e90*/  IMAD.MOV.U32 R12, RZ, RZ, R37 ;  /* 0x000000ffff0c7224 */ /* 0x000fe200078e0025 */
[----:B------:R-:W-:-:S07]  /*3ea0*/  MOV R11, 0x3ec0 ;  /* 0x00003ec0000b7802 */ /* 0x000fce0000000f00 */
[----:B-1----:R-:W-:Y:S05]  /*3eb0*/  CALL.REL.NOINC `($__internal_454_$__cuda_sm20_div_s64) ;  /* 0x0000003000487944 */ /* 0x002fea0003c00000 */
        /* <DEDUP_REMOVED lines=11> */
.L_x_22293:
[----:B------:R-:W-:Y:S05]  /*3f70*/  BSYNC.RECONVERGENT B1 ;  /* 0x0000000000017941 */ /* 0x000fea0003800200 */
.L_x_22291:
        /* <DEDUP_REMOVED lines=38> */
.L_x_22295:
        /* <DEDUP_REMOVED lines=17> */
.L_x_22296:
[----:B------:R-:W-:Y:S05]  /*42f0*/  BSYNC.RECONVERGENT B1 ;  /* 0x0000000000017941 */ /* 0x000fea0003800200 */
.L_x_22294:
        /* <DEDUP_REMOVED lines=39> */
.L_x_22298:
        /* <DEDUP_REMOVED lines=17> */
.L_x_22299:
[----:B------:R-:W-:Y:S05]  /*4680*/  BSYNC.RECONVERGENT B1 ;  /* 0x0000000000017941 */ /* 0x000fea0003800200 */
.L_x_22297:
        /* <DEDUP_REMOVED lines=38> */
.L_x_22301:
        /* <DEDUP_REMOVED lines=17> */
.L_x_22302:
[----:B------:R-:W-:Y:S05]  /*4a00*/  BSYNC.RECONVERGENT B1 ;  /* 0x0000000000017941 */ /* 0x000fea0003800200 */
.L_x_22300:
        /* <DEDUP_REMOVED lines=38> */
.L_x_22304:
        /* <DEDUP_REMOVED lines=17> */
.L_x_22305:
[----:B------:R-:W-:Y:S05]  /*4d80*/  BSYNC.RECONVERGENT B1 ;  /* 0x0000000000017941 */ /* 0x000fea0003800200 */
.L_x_22303:
        /* <DEDUP_REMOVED lines=36> */
.L_x_22307:
        /* <DEDUP_REMOVED lines=17> */
.L_x_22308:
[----:B------:R-:W-:Y:S05]  /*50e0*/  BSYNC.RECONVERGENT B1 ;  /* 0x0000000000017941 */ /* 0x000fea0003800200 */
.L_x_22306:
        /* <DEDUP_REMOVED lines=12> */
.L_x_22284:
        /* <DEDUP_REMOVED lines=35> */
.L_x_22312:
        /* <DEDUP_REMOVED lines=17> */
.L_x_22313:
[----:B------:R-:W-:Y:S05]  /*54f0*/  BSYNC.RECONVERGENT B1 ;  /* 0x0000000000017941 */ /* 0x000fea0003800200 */
.L_x_22311:
        /* <DEDUP_REMOVED lines=41> */
.L_x_22315:
        /* <DEDUP_REMOVED lines=17> */
.L_x_22316:
[----:B------:R-:W-:Y:S05]  /*58a0*/  BSYNC.RECONVERGENT B1 ;  /* 0x0000000000017941 */ /* 0x000fea0003800200 */
.L_x_22314:
        /* <DEDUP_REMOVED lines=40> */
.L_x_22318:
        /* <DEDUP_REMOVED lines=17> */
.L_x_22319:
[----:B------:R-:W-:Y:S05]  /*5c40*/  BSYNC.RECONVERGENT B1 ;  /* 0x0000000000017941 */ /* 0x000fea0003800200 */
.L_x_22317:
        /* <DEDUP_REMOVED lines=39> */
.L_x_22321:
        /* <DEDUP_REMOVED lines=17> */
.L_x_22322:
[----:B------:R-:W-:Y:S05]  /*5fd0*/  BSYNC.RECONVERGENT B1 ;  /* 0x0000000000017941 */ /* 0x000fea0003800200 */
.L_x_22320:
        /* <DEDUP_REMOVED lines=10> */
.L_x_22310:
        /* <DEDUP_REMOVED lines=34> */
.L_x_22325:
[----:B------:R-:W-:Y:S01]  /*62a0*/  IMAD.MOV.U32 R29, RZ, RZ, R15 ;  /* 0x000000ffff1d7224 */ /* 0x000fe200078e000f */
[----:B------:R-:W-:Y:S01]  /*62b0*/  MOV R26, R14 ;  /* 0x0000000e001a7202 */ /* 0x000fe20000000f00 */
[----:B------:R-:W-:Y:S01]  /*62c0*/  IMAD.MOV.U32 R13, RZ, RZ, R16 ;  /* 0x000000ffff0d7224 */ /* 0x000fe200078e0010 */
[----:B------:R-:W-:Y:S02]  /*62d0*/  MOV R12, R17 ;  /* 0x00000011000c7202 */ /* 0x000fe40000000f00 */
[----:B------:R-:W-:-:S07]  /*62e0*/  MOV R11, 0x6300 ;  /* 0x00006300000b7802 */ /* 0x000fce0000000f00 */
[----:B------:R-:W-:Y:S05]  /*62f0*/  CALL.REL.NOINC `($__internal_454_$__cuda_sm20_div_s64) ;  /* 0x0000000c00387944 */ /* 0x000fea0003c00000 */
        /* <DEDUP_REMOVED lines=11> */
.L_x_22326:
[----:B------:R-:W-:Y:S05]  /*63b0*/  BSYNC.RECONVERGENT B1 ;  /* 0x0000000000017941 */ /* 0x000fea0003800200 */
.L_x_22324:
        /* <DEDUP_REMOVED lines=41> */
.L_x_22328:
        /* <DEDUP_REMOVED lines=17> */
.L_x_22329:
[----:B------:R-:W-:Y:S05]  /*6760*/  BSYNC.RECONVERGENT B1 ;  /* 0x0000000000017941 */ /* 0x000fea0003800200 */
.L_x_22327:
        /* <DEDUP_REMOVED lines=10> */
.L_x_22323:
        /* <DEDUP_REMOVED lines=31> */
.L_x_22331:
        /* <DEDUP_REMOVED lines=8> */
.L_x_22332:
[----:B------:R-:W-:Y:S05]  /*6a80*/  BSYNC.RECONVERGENT B1 ;  /* 0x0000000000017941 */ /* 0x000fea0003800200 */
.L_x_22330:
        /* <DEDUP_REMOVED lines=10> */
.L_x_22283:
[----:B------:R-:W0:Y:S02]  /*6b30*/  LDCU.64 UR4, c[0x0][0x388] ;  /* 0x00007100ff0477ac */ /* 0x000e240008000a00 */
[----:B0-----:R-:W-:-:S04]  /*6b40*/  LEA R8, P0, R7, UR4, 0x3 ;  /* 0x0000000407087c11 */ /* 0x001fc8000f8018ff */
[----:B------:R-:W-:-:S06]  /*6b50*/  LEA.HI.X R9, R7, UR5, R6, 0x3, P0 ;  /* 0x0000000507097c11 */ /* 0x000fcc00080f1c06 */
[----:B------:R-:W2:Y:S01]  /*6b60*/  LDG.E.64 R8, desc[UR6][R8.64] ;  /* 0x0000000608087981 */ /* 0x000ea2000c1e1b00 */
[----:B------:R-:W-:Y:S01]  /*6b70*/  BSSY.RECONVERGENT B1, `(.L_x_22333) ;  /* 0x0000006000017945 */ /* 0x000fe20003800200 */
[----:B------:R-:W-:Y:S01]  /*6b80*/  MOV R35, 0x6bd0 ;  /* 0x00006bd000237802 */ /* 0x000fe20000000f00 */
[----:B--2---:R-:W0:Y:S02]  /*6b90*/  I2F.F64.U64 R6, R8 ;  /* 0x0000000800067312 */ /* 0x004e240000301800 */
[----:B0-----:R-:W-:Y:S01]  /*6ba0*/  IMAD.MOV.U32 R28, RZ, RZ, R6 ;  /* 0x000000ffff1c7224 */ /* 0x001fe200078e0006 */
[----:B------:R-:W-:-:S07]  /*6bb0*/  MOV R34, R7 ;  /* 0x0000000700227202 */ /* 0x000fce0000000f00 */
[----:B------:R-:W-:Y:S05]  /*6bc0*/  CALL.REL.NOINC `($uncontiguous_reducel3_u64$__internal_accurate_pow) ;  /* 0x0000000c008c7944 */ /* 0x000fea0003c00000 */
[----:B------:R-:W-:Y:S05]  /*6bd0*/  BSYNC.RECONVERGENT B1 ;  /* 0x0000000000017941 */ /* 0x000fea0003800200 */
.L_x_22333:
        /* <DEDUP_REMOVED lines=8> */
[----:B------:R-:W-:Y:S01]  /*6c60*/  @!P0 IMAD.MOV.U32 R16, RZ, RZ, RZ ;  /* 0x000000ffff108224 */ /* 0x000fe200078e00ff */
[----:B------:R-:W-:-:S04]  /*6c70*/  @!P0 MOV R17, R7 ;  /* 0x0000000700118202 */ /* 0x000fc80000000f00 */
[----:B------:R-:W-:Y:S02]  /*6c80*/  FSEL R6, R16, RZ, P1 ;  /* 0x000000ff10067208 */ /* 0x000fe40000800000 */
[----:B------:R-:W-:-:S05]  /*6c90*/  FSEL R7, R17, 1.875, P1 ;  /* 0x3ff0000011077808 */ /* 0x000fca0000800000 */
[----:B------:R1:W-:Y:S02]  /*6ca0*/  STS.64 [R3], R6 ;  /* 0x0000000603007388 */ /* 0x0003e40000000a00 */
.L_x_22282:
[----:B------:R-:W-:Y:S05]  /*6cb0*/  BSYNC.RECONVERGENT B0 ;  /* 0x0000000000007941 */ /* 0x000fea0003800200 */
.L_x_22232:
[----:B------:R-:W-:Y:S01]  /*6cc0*/  BAR.SYNC.DEFER_BLOCKING 0x0 ;  /* 0x0000000000007b1d */ /* 0x000fe20000010000 */
[----:B------:R-:W-:Y:S02]  /*6cd0*/  ISETP.GE.U32.AND P0, PT, R4, 0x42, PT ;  /* 0x000000420400780c */ /* 0x000fe40003f06070 */
[----:B------:R-:W-:-:S11]  /*6ce0*/  ISETP.GT.U32.AND P1, PT, R2, 0x1f, PT ;  /* 0x0000001f0200780c */ /* 0x000fd60003f24070 */
[----:B------:R-:W-:Y:S05]  /*6cf0*/  @!P0 BRA `(.L_x_22334) ;  /* 0x00000000002c8947 */ /* 0x000fea0003800000 */
.L_x_22335:
        /* <DEDUP_REMOVED lines=11> */
.L_x_22334:
        /* <DEDUP_REMOVED lines=35> */
        .weak           $__internal_454_$__cuda_sm20_div_s64
        .type           $__internal_454_$__cuda_sm20_div_s64,@function
        .size           $__internal_454_$__cuda_sm20_div_s64,($__internal_455_$__cuda_sm20_rem_s64 - $__internal_454_$__cuda_sm20_div_s64)
$__internal_454_$__cuda_sm20_div_s64:
        /* <DEDUP_REMOVED lines=33> */
[----:B------:R-:W-:Y:S02]  /*71f0*/  IMAD R31, R33, R31, RZ ;  /* 0x0000001f211f7224 */ /* 0x000fe400078e02ff */
[----:B------:R-:W-:Y:S02]  /*7200*/  IMAD.X R33, R32, 0x1, R33, P1 ;  /* 0x0000000120217824 */ /* 0x000fe400008e0621 */
[----:B------:R-:W-:Y:S01]  /*7210*/  IMAD.MOV.U32 R43, RZ, RZ, RZ ;  /* 0x000000ffff2b7224 */ /* 0x000fe200078e00ff */
[----:B------:R-:W-:Y:S02]  /*7220*/  IADD3 R31, P1, PT, R31, R30, RZ ;  /* 0x0000001e1f1f7210 */ /* 0x000fe40007f3e0ff */
[-C--:B------:R-:W-:Y:S02]  /*7230*/  IADD3 R30, P4, PT, RZ, -R29.reuse, RZ ;  /* 0x8000001dff1e7210 */ /* 0x080fe40007f9e0ff */
[----:B------:R-:W-:Y:S02]  /*7240*/  IADD3.X R33, PT, PT, RZ, RZ, R33, P1, P0 ;  /* 0x000000ffff217210 */ /* 0x000fe40000fe0421 */
[----:B------:R-:W-:-:S02]  /*7250*/  SEL R29, R30, R29, !P3 ;  /* 0x0000001d1e1d7207 */ /* 0x000fc40005800000 */
        /* <DEDUP_REMOVED lines=10> */
[----:B------:R-:W-:-:S04]  /*7300*/  IMAD.WIDE.U32 R42, R32, R24, RZ ;  /* 0x00000018202a7225 */ /* 0x000fc800078e00ff */
[----:B------:R-:W-:Y:S01]  /*7310*/  IMAD R31, R32, R25, R43 ;  /* 0x00000019201f7224 */ /* 0x000fe200078e022b */
[----:B------:R-:W-:Y:S01]  /*7320*/  IADD3 R29, P3, PT, -R42, R29, RZ ;  /* 0x0000001d2a1d7210 */ /* 0x000fe20007f7e1ff */
[----:B------:R-:W-:-:S03]  /*7330*/  IMAD.X R33, RZ, RZ, R33, P1 ;  /* 0x000000ffff217224 */ /* 0x000fc600008e0621 */
[-C--:B------:R-:W-:Y:S01]  /*7340*/  ISETP.GE.U32.AND P0, PT, R29, R24.reuse, PT ;  /* 0x000000181d00720c */ /* 0x080fe20003f06070 */
        /* <DEDUP_REMOVED lines=21> */
[----:B------:R-:W-:Y:S01]  /*74a0*/  ISETP.NE.AND.EX P0, PT, R12, RZ, PT, P0 ;  /* 0x000000ff0c00720c */ /* 0x000fe20003f05300 */
[----:B------:R-:W-:Y:S01]  /*74b0*/  IMAD.MOV.U32 R12, RZ, RZ, R11 ;  /* 0x000000ffff0c7224 */ /* 0x000fe200078e000b */
[----:B------:R-:W-:-:S02]  /*74c0*/  SEL R13, R13, R29, !P1 ;  /* 0x0000001d0d0d7207 */ /* 0x000fc40004800000 */
[----:B------:R-:W-:Y:S02]  /*74d0*/  SEL R24, R24, R25, !P1 ;  /* 0x0000001918187207 */ /* 0x000fe40004800000 */
[----:B------:R-:W-:Y:S01]  /*74e0*/  SEL R25, R13, 0xffffffff, P0 ;  /* 0xffffffff0d197807 */ /* 0x000fe20000000000 */
[----:B------:R-:W-:Y:S01]  /*74f0*/  HFMA2 R13, -RZ, RZ, 0, 0 ;  /* 0x00000000ff0d7431 */ /* 0x000fe200000001ff */
[----:B------:R-:W-:-:S03]  /*7500*/  SEL R24, R24, 0xffffffff, P0 ;  /* 0xffffffff18187807 */ /* 0x000fc60000000000 */
[----:B------:R-:W-:Y:S05]  /*7510*/  RET.REL.NODEC R12 `(uncontiguous_reducel3_u64) ;  /* 0xffffff880cb87950 */ /* 0x000fea0003c3ffff */
        .weak           $__internal_455_$__cuda_sm20_rem_s64
        .type           $__internal_455_$__cuda_sm20_rem_s64,@function
        .size           $__internal_455_$__cuda_sm20_rem_s64,($uncontiguous_reducel3_u64$__internal_accurate_pow - $__internal_455_$__cuda_sm20_rem_s64)
$__internal_455_$__cuda_sm20_rem_s64:
        /* <DEDUP_REMOVED lines=37> */
[----:B------:R-:W-:Y:S01]  /*7770*/  IMAD.X R13, R12, 0x1, R25, P0 ;  /* 0x000000010c0d7824 */ /* 0x000fe200000e0619 */
[----:B------:R-:W-:-:S03]  /*7780*/  IADD3.X R29, PT, PT, RZ, ~R24, RZ, P4, !PT ;  /* 0x80000018ff1d7210 */ /* 0x000fc600027fe4ff */
[----:B------:R-:W-:Y:S01]  /*7790*/  IMAD.HI.U32 R12, R14, R15, RZ ;  /* 0x0000000f0e0c7227 */ /* 0x000fe200078e00ff */
[----:B------:R-:W-:-:S03]  /*77a0*/  IADD3.X R20, PT, PT, RZ, RZ, R13, P3, P2 ;  /* 0x000000ffff147210 */ /* 0x000fc60001fe440d */
[----:B------:R-:W-:Y:S01]  /*77b0*/  HFMA2 R13, -RZ, RZ, 0, 0 ;  /* 0x00000000ff0d7431 */ /* 0x000fe200000001ff */
[----:B------:R-:W-:-:S05]  /*77c0*/  SEL R25, R29, R24, !P1 ;  /* 0x000000181d197207 */ /* 0x000fca0004800000 */
[-C--:B------:R-:W-:Y:S02]  /*77d0*/  IMAD R29, R20, R25.reuse, RZ ;  /* 0x00000019141d7224 */ /* 0x080fe400078e02ff */
[----:B------:R-:W-:-:S04]  /*77e0*/  IMAD.WIDE.U32 R12, R14, R25, R12 ;  /* 0x000000190e0c7225 */ /* 0x000fc800078e000c */
[----:B------:R-:W-:-:S04]  /*77f0*/  IMAD.HI.U32 R14, R20, R25, RZ ;  /* 0x00000019140e7227 */ /* 0x000fc800078e00ff */
[----:B------:R-:W-:-:S05]  /*7800*/  IMAD.HI.U32 R12, P0, R20, R15, R12 ;  /* 0x0000000f140c7227 */ /* 0x000fca000780000c */
[----:B------:R-:W-:Y:S02]  /*7810*/  IADD3 R29, P2, PT, R29, R12, RZ ;  /* 0x0000000c1d1d7210 */ /* 0x000fe40007f5e0ff */
[----:B------:R-:W-:-:S03]  /*7820*/  IADD3.X R14, PT, PT, R14, RZ, RZ, P0, !PT ;  /* 0x000000ff0e0e7210 */ /* 0x000fc600007fe4ff */
[----:B------:R-:W-:-:S04]  /*7830*/  IMAD.WIDE.U32 R12, R29, R10, RZ ;  /* 0x0000000a1d0c7225 */ /* 0x000fc800078e00ff */
[----:B------:R-:W-:Y:S02]  /*7840*/  IMAD.X R31, RZ, RZ, R14, P2 ;  /* 0x000000ffff1f7224 */ /* 0x000fe400010e060e */
[----:B------:R-:W-:Y:S01]  /*7850*/  IMAD R29, R29, R11, R13 ;  /* 0x0000000b1d1d7224 */ /* 0x000fe200078e020d */
[----:B------:R-:W-:-:S03]  /*7860*/  IADD3 R13, P2, PT, -R12, R15, RZ ;  /* 0x0000000f0c0d7210 */ /* 0x000fc60007f5e1ff */
[-C--:B------:R-:W-:Y:S01]  /*7870*/  IMAD R12, R31, R10.reuse, R29 ;  /* 0x0000000a1f0c7224 */ /* 0x080fe200078e021d */
[----:B------:R-:W-:-:S04]  /*7880*/  ISETP.GE.U32.AND P0, PT, R13, R10, PT ;  /* 0x0000000a0d00720c */ /* 0x000fc80003f06070 */
        /* <DEDUP_REMOVED lines=14> */
[-C--:B------:R-:W-:Y:S02]  /*7970*/  IADD3.X R10, PT, PT, RZ, ~R13.reuse, RZ, P2, !PT ;  /* 0x8000000dff0a7210 */ /* 0x080fe400017fe4ff */
[----:B------:R-:W-:Y:S01]  /*7980*/  SEL R12, R11, R12, !P1 ;  /* 0x0000000c0b0c7207 */ /* 0x000fe20004800000 */
[----:B------:R-:W-:Y:S01]  /*7990*/  IMAD.MOV.U32 R11, RZ, RZ, 0x0 ;  /* 0x00000000ff0b7424 */ /* 0x000fe200078e00ff */
[----:B------:R-:W-:-:S02]  /*79a0*/  SEL R13, R10, R13, !P1 ;  /* 0x0000000d0a0d7207 */ /* 0x000fc40004800000 */
[----:B------:R-:W-:Y:S02]  /*79b0*/  MOV R10, R23 ;  /* 0x00000017000a7202 */ /* 0x000fe40000000f00 */
[----:B------:R-:W-:-:S04]  /*79c0*/  ISETP.NE.AND.EX P0, PT, R22, RZ, PT, P0 ;  /* 0x000000ff1600720c */ /* 0x000fc80003f05300 */
[----:B------:R-:W-:Y:S02]  /*79d0*/  SEL R12, R12, 0xffffffff, P0 ;  /* 0xffffffff0c0c7807 */ /* 0x000fe40000000000 */
[----:B------:R-:W-:Y:S01]  /*79e0*/  SEL R13, R13, 0xffffffff, P0 ;  /* 0xffffffff0d0d7807 */ /* 0x000fe20000000000 */
[----:B------:R-:W-:Y:S06]  /*79f0*/  RET.REL.NODEC R10 `(uncontiguous_reducel3_u64) ;  /* 0xffffff840a807950 */ /* 0x000fec0003c3ffff */
        .type           $uncontiguous_reducel3_u64$__internal_accurate_pow,@function
        .size           $uncontiguous_reducel3_u64$__internal_accurate_pow,(.L_x_30778 - $uncontiguous_reducel3_u64$__internal_accurate_pow)
$uncontiguous_reducel3_u64$__internal_accurate_pow:
[----:B------:R-:W-:Y:S01]  /*7a00*/  ISETP.GT.U32.AND P0, PT, R34, 0xfffff, PT ;  /* 0x000fffff2200780c */ /* 0x000fe20003f04070 */
[----:B------:R-:W-:Y:S01]  /*7a10*/  IMAD.MOV.U32 R14, RZ, RZ, 0x41ad3b5a ;  /* 0x41ad3b5aff0e7424 */ /* 0x000fe200078e00ff */
[----:B------:R-:W-:Y:S01]  /*7a20*/  MOV R12, R28 ;  /* 0x0000001c000c7202 */ /* 0x000fe20000000f00 */
[----:B------:R-:W-:Y:S01]  /*7a30*/  UMOV UR4, 0x7d2cafe2 ;  /* 0x7d2cafe200047882 */ /* 0x000fe20000000000 */
[----:B------:R-:W-:Y:S01]  /*7a40*/  MOV R13, R34 ;  /* 0x00000022000d7202 */ /* 0x000fe20000000f00 */
[----:B------:R-:W-:Y:S01]  /*7a50*/  UMOV UR5, 0x3eb0f5ff ;  /* 0x3eb0f5ff00057882 */ /* 0x000fe20000000000 */
[----:B------:R-:W-:Y:S01]  /*7a60*/  MOV R15, 0x3ed0f5d2 ;  /* 0x3ed0f5d2000f7802 */ /* 0x000fe20000000f00 */
[----:B------:R-:W-:Y:S01]  /*7a70*/  UMOV UR8, 0x3b39803f ;  /* 0x3b39803f00087882 */ /* 0x000fe20000000000 */
[----:B------:R-:W-:-:S05]  /*7a80*/  UMOV UR9, 0x3c7abc9e ;  /* 0x3c7abc9e00097882 */ /* 0x000fca0000000000 */
[----:B------:R-:W-:Y:S01]  /*7a90*/  @!P0 DMUL R32, R12, 1.80143985094819840000e+16 ;  /* 0x435000000c208828 */ /* 0x000fe20000000000 */
[----:B------:R-:W-:-:S09]  /*7aa0*/  IMAD.MOV.U32 R12, RZ, RZ, R34 ;  /* 0x000000ffff0c7224 */ /* 0x000fd200078e0022 */
[----:B------:R-:W-:Y:S02]  /*7ab0*/  @!P0 MOV R12, R33 ;  /* 0x00000021000c8202 */ /* 0x000fe40000000f00 */
[----:B------:R-:W-:Y:S02]  /*7ac0*/  @!P0 MOV R28, R32 ;  /* 0x00000020001c8202 */ /* 0x000fe40000000f00 */
[----:B------:R-:W-:-:S04]  /*7ad0*/  LOP3.LUT R12, R12, 0x800fffff, RZ, 0xc0, !PT ;  /* 0x800fffff0c0c7812 */ /* 0x000fc800078ec0ff */
[----:B------:R-:W-:Y:S02]  /*7ae0*/  LOP3.LUT R29, R12, 0x3ff00000, RZ, 0xfc, !PT ;  /* 0x3ff000000c1d7812 */ /* 0x000fe400078efcff */
[----:B------:R-:W-:Y:S02]  /*7af0*/  MOV R12, RZ ;  /* 0x000000ff000c7202 */ /* 0x000fe40000000f00 */
        /* <DEDUP_REMOVED lines=142> */
[----:B------:R-:W-:Y:S02]  /*83e0*/  @!P1 IADD3 R12, PT, PT, R12, -R13, RZ ;  /* 0x8000000d0c0c9210 */ /* 0x000fe40007ffe0ff */
[----:B------:R-:W-:Y:S02]  /*83f0*/  @!P1 LEA R19, R13, R19, 0x14 ;  /* 0x000000130d139211 */ /* 0x000fe400078ea0ff */
[----:B------:R-:W-:Y:S01]  /*8400*/  @!P1 LEA R13, R12, 0x3ff00000, 0x14 ;  /* 0x3ff000000c0d9811 */ /* 0x000fe200078ea0ff */
[----:B------:R-:W-:-:S06]  /*8410*/  @!P1 IMAD.MOV.U32 R12, RZ, RZ, RZ ;  /* 0x000000ffff0c9224 */ /* 0x000fcc00078e00ff */
[----:B------:R-:W-:-:S11]  /*8420*/  @!P1 DMUL R16, R18, R12 ;  /* 0x0000000c12109228 */ /* 0x000fd60000000000 */
.L_x_22336:
[----:B------:R-:W-:Y:S01]  /*8430*/  DFMA R20, R20, R16, R16 ;  /* 0x000000101414722b */ /* 0x000fe20000000010 */
[----:B------:R-:W-:Y:S01]  /*8440*/  MOV R12, R35 ;  /* 0x00000023000c7202 */ /* 0x000fe20000000f00 */
[----:B------:R-:W-:Y:S01]  /*8450*/  DSETP.NEU.AND P0, PT, |R16|, +INF , PT ;  /* 0x7ff000001000742a */ /* 0x000fe20003f0d200 */
[----:B------:R-:W-:-:S07]  /*8460*/  MOV R13, 0x0 ;  /* 0x00000000000d7802 */ /* 0x000fce0000000f00 */
[----:B------:R-:W-:Y:S02]  /*8470*/  FSEL R16, R16, R20, !P0 ;  /* 0x0000001410107208 */ /* 0x000fe40004000000 */
[----:B------:R-:W-:Y:S01]  /*8480*/  FSEL R17, R17, R21, !P0 ;  /* 0x0000001511117208 */ /* 0x000fe20004000000 */
[----:B------:R-:W-:Y:S06]  /*8490*/  RET.REL.NODEC R12 `(uncontiguous_reducel3_u64) ;  /* 0xffffff780cd87950 */ /* 0x000fec0003c3ffff */
.L_x_22337:
        /* <DEDUP_REMOVED lines=14> */
.L_x_30778:


//--------------------- .text.contiguous_cumulate_reducel3_u64 --------------------------
	.section	.text.contiguous_cumulate_reducel3_u64,"ax",@progbits
	.align	128
        .global         contiguous_cumulate_reducel3_u64
        .type           contiguous_cumulate_reducel3_u64,@function
        .size           contiguous_cumulate_reducel3_u64,(.L_x_31406 - contiguous_cumulate_reducel3_u64)
        .other          contiguous_cumulate_reducel3_u64,@"STO_CUDA_ENTRY STV_DEFAULT"
contiguous_cumulate_reducel3_u64:
.text.contiguous_cumulate_reducel3_u64:
        /* <DEDUP_REMOVED lines=38> */
.L_x_22339:
[----:B------:R-:W-:Y:S05]  /*0260*/  BSYNC.RECONVERGENT B0 ;  /* 0x0000000000007941 */ /* 0x000fea0003800200 */
.L_x_22338:
[----:B------:R-:W-:Y:S06]  /*0270*/  BAR.SYNC.DEFER_BLOCKING 0x0 ;  /* 0x0000000000007b1d */ /* 0x000fec0000010000 */
[----:B------:R-:W-:Y:S05]  /*0280*/  @!P2 BRA `(.L_x_22340) ;  /* 0x00000000002ca947 */ /* 0x000fea0003800000 */
.L_x_22341:
        /* <DEDUP_REMOVED lines=11> */
.L_x_22340:
        /* <DEDUP_REMOVED lines=35> */
.L_x_22342:
        /* <DEDUP_REMOVED lines=9> */
.L_x_31406:


//--------------------- .text.contiguous_reducel3_u64 --------------------------
	.section	.text.contiguous_reducel3_u64,"ax",@progbits
	.align	128
        .global         contiguous_reducel3_u64
        .type           contiguous_reducel3_u64,@function
        .size           contiguous_reducel3_u64,(.L_x_30779 - contiguous_reducel3_u64)
        .other          contiguous_reducel3_u64,@"STO_CUDA_ENTRY STV_DEFAULT"
contiguous_reducel3_u64:
.text.contiguous_reducel3_u64:
        /* <DEDUP_REMOVED lines=24> */
[----:B--2---:R-:W0:Y:S02]  /*0180*/  I2F.F64.U64 R4, R30 ;  /* 0x0000001e00047312 */ /* 0x004e240000301800 */
[----:B0-----:R-:W-:Y:S02]  /*0190*/  IMAD.MOV.U32 R22, RZ, RZ, R4 ;  /* 0x000000ffff167224 */ /* 0x001fe400078e0004 */
[----:B------:R-:W-:-:S07]  /*01a0*/  IMAD.MOV.U32 R23, RZ, RZ, R5 ;  /* 0x000000ffff177224 */ /* 0x000fce00078e0005 */
[----:B------:R-:W-:Y:S05]  /*01b0*/  CALL.REL.NOINC `($contiguous_reducel3_u64$__internal_accurate_pow) ;  /* 0x0000000400d47944 */ /* 0x000fea0003c00000 */
[----:B------:R-:W-:Y:S05]  /*01c0*/  BSYNC.RECONVERGENT B1 ;  /* 0x0000000000017941 */ /* 0x000fea0003800200 */
.L_x_22345:
[----:B------:R-:W0:Y:S02]  /*01d0*/  LDCU.64 UR4, c[0x0][0x388] ;  /* 0x00007100ff0477ac */ /* 0x000e240008000a00 */
[----:B0-----:R-:W-:-:S04]  /*01e0*/  LEA R10, P0, R6, UR4, 0x3 ;  /* 0x00000004060a7c11 */ /* 0x001fc8000f8018ff */
[----:B------:R-:W-:-:S05]  /*01f0*/  LEA.HI.X R11, R6, UR5, RZ, 0x3, P0 ;  /* 0x00000005060b7c11 */ /* 0x000fca00080f1cff */
        /* <DEDUP_REMOVED lines=11> */
[----:B------:R-:W-:Y:S02]  /*02b0*/  @!P0 IMAD.MOV.U32 R14, RZ, RZ, RZ ;  /* 0x000000ffff0e8224 */ /* 0x000fe400078e00ff */
[----:B------:R-:W-:-:S03]  /*02c0*/  @!P0 IMAD.MOV.U32 R15, RZ, RZ, R5 ;  /* 0x000000ffff0f8224 */ /* 0x000fc600078e0005 */
[----:B------:R-:W-:Y:S02]  /*02d0*/  FSEL R4, R14, RZ, P1 ;  /* 0x000000ff0e047208 */ /* 0x000fe40000800000 */
[----:B------:R-:W-:Y:S01]  /*02e0*/  FSEL R5, R15, 1.875, P1 ;  /* 0x3ff000000f057808 */ /* 0x000fe20000800000 */
[----:B--2---:R-:W0:Y:S02]  /*02f0*/  I2F.F64.U64 R8, R6 ;  /* 0x0000000600087312 */ /* 0x004e240000301800 */
[----:B0-----:R-:W-:Y:S02]  /*0300*/  IMAD.MOV.U32 R22, RZ, RZ, R8 ;  /* 0x000000ffff167224 */ /* 0x001fe400078e0008 */
[----:B------:R-:W-:-:S07]  /*0310*/  IMAD.MOV.U32 R23, RZ, RZ, R9 ;  /* 0x000000ffff177224 */ /* 0x000fce00078e0009 */
[----:B------:R-:W-:Y:S05]  /*0320*/  CALL.REL.NOINC `($contiguous_reducel3_u64$__internal_accurate_pow) ;  /* 0x0000000400787944 */ /* 0x000fea0003c00000 */
[----:B------:R-:W-:Y:S05]  /*0330*/  BSYNC.RECONVERGENT B1 ;  /* 0x0000000000017941 */ /* 0x000fea0003800200 */
.L_x_22346:
        /* <DEDUP_REMOVED lines=8> */
[----:B------:R-:W-:Y:S02]  /*03c0*/  @!P0 IMAD.MOV.U32 R14, RZ, RZ, RZ ;  /* 0x000000ffff0e8224 */ /* 0x000fe400078e00ff */
[----:B------:R-:W-:-:S03]  /*03d0*/  @!P0 IMAD.MOV.U32 R15, RZ, RZ, R9 ;  /* 0x000000ffff0f8224 */ /* 0x000fc600078e0009 */
[----:B------:R-:W-:Y:S02]  /*03e0*/  FSEL R6, R14, RZ, P1 ;  /* 0x000000ff0e067208 */ /* 0x000fe40000800000 */
[----:B------:R-:W-:-:S06]  /*03f0*/  FSEL R7, R15, 1.875, P1 ;  /* 0x3ff000000f077808 */ /* 0x000fcc0000800000 */
[----:B------:R-:W-:-:S07]  /*0400*/  DADD R4, R4, R6 ;  /* 0x0000000004047229 */ /* 0x000fce0000000006 */
[----:B------:R1:W-:Y:S01]  /*0410*/  STS.64 [R2], R4 ;  /* 0x0000000402007388 */ /* 0x0003e20000000a00 */
[----:B------:R-:W-:Y:S05]  /*0420*/  BRA `(.L_x_22347) ;  /* 0x00000000006c7947 */ /* 0x000fea0003800000 */
.L_x_22344:
        /* <DEDUP_REMOVED lines=14> */
.L_x_22348:
        /* <DEDUP_REMOVED lines=11> */
[----:B------:R-:W-:-:S05]  /*05c0*/  FSEL R5, R15, 1.875, P1 ;  /* 0x3ff000000f057808 */ /* 0x000fca0000800000 */
[----:B------:R0:W-:Y:S02]  /*05d0*/  STS.64 [R2], R4 ;  /* 0x0000000402007388 */ /* 0x0001e40000000a00 */
.L_x_22347:
[----:B------:R-:W-:Y:S05]  /*05e0*/  BSYNC.RECONVERGENT B0 ;  /* 0x0000000000007941 */ /* 0x000fea0003800200 */
.L_x_22343:
[----:B------:R-:W-:Y:S01]  /*05f0*/  BAR.SYNC.DEFER_BLOCKING 0x0 ;  /* 0x0000000000007b1d */ /* 0x000fe20000010000 */
[----:B------:R-:W-:Y:S02]  /*0600*/  ISETP.GE.U32.AND P1, PT, R0, 0x42, PT ;  /* 0x000000420000780c */ /* 0x000fe40003f26070 */
[----:B------:R-:W-:-:S11]  /*0610*/  ISETP.GT.U32.AND P0, PT, R3, 0x1f, PT ;  /* 0x0000001f0300780c */ /* 0x000fd60003f04070 */
[----:B------:R-:W-:Y:S05]  /*0620*/  @!P1 BRA `(.L_x_22349) ;  /* 0x00000000002c9947 */ /* 0x000fea0003800000 */
.L_x_22350:
[----:B------:R-:W-:-:S04]  /*0630*/  SHF.R.U32.HI R8, RZ, 0x1, R0 ;  /* 0x00000001ff087819 */ /* 0x000fc80000011600 */
[----:B------:R-:W-:-:S13]  /*0640*/  ISETP.GE.U32.AND P1, PT, R3, R8, PT ;  /* 0x000000080300720c */ /* 0x000fda0003f26070 */
[----:B------:R-:W-:Y:S01]  /*0650*/  @!P1 IMAD R6, R8, 0x8, R2 ;  /* 0x0000000808069824 */ /* 0x000fe200078e0202 */
        /* <DEDUP_REMOVED lines=8> */
.L_x_22349:
        /* <DEDUP_REMOVED lines=35> */
        .type           $contiguous_reducel3_u64$__internal_accurate_pow,@function
        .size           $contiguous_reducel3_u64$__internal_accurate_pow,(.L_x_30779 - $contiguous_reducel3_u64$__internal_accurate_pow)
$contiguous_reducel3_u64$__internal_accurate_pow:
        /* <DEDUP_REMOVED lines=162> */
.L_x_22351:
[----:B------:R-:W-:Y:S01]  /*1330*/  DFMA R14, R14, R18, R18 ;  /* 0x000000120e0e722b */ /* 0x000fe20000000012 */
[----:B------:R-:W-:Y:S01]  /*1340*/  IMAD.MOV.U32 R29, RZ, RZ, 0x0 ;  /* 0x00000000ff1d7424 */ /* 0x000fe200078e00ff */
[----:B------:R-:W-:-:S08]  /*1350*/  DSETP.NEU.AND P0, PT, |R18|, +INF , PT ;  /* 0x7ff000001200742a */ /* 0x000fd00003f0d200 */
[----:B------:R-:W-:Y:S02]  /*1360*/  FSEL R14, R18, R14, !P0 ;  /* 0x0000000e120e7208 */ /* 0x000fe40004000000 */
[----:B------:R-:W-:Y:S01]  /*1370*/  FSEL R15, R19, R15, !P0 ;  /* 0x0000000f130f7208 */ /* 0x000fe20004000000 */
[----:B------:R-:W-:Y:S06]  /*1380*/  RET.REL.NODEC R28 `(contiguous_reducel3_u64) ;  /* 0xffffffec1c1c7950 */ /* 0x000fec0003c3ffff */
.L_x_22352:
        /* <DEDUP_REMOVED lines=15> */
.L_x_30779:


//--------------------- .text.contiguous_reducel333_u32 --------------------------
	.section	.text.contiguous_reducel333_u32,"ax",@progbits
	.align	128
        .global         contiguous_reducel333_u32
        .type           contiguous_reducel333_u32,@function
        .size           contiguous_reducel333_u32,(.L_x_31408 - contiguous_reducel333_u32)
        .other          contiguous_reducel333_u32,@"STO_CUDA_ENTRY STV_DEFAULT"
contiguous_reducel333_u32:
.text.contiguous_reducel333_u32:
        /* <DEDUP_REMOVED lines=50> */
.L_x_22355:
        /* <DEDUP_REMOVED lines=32> */
.L_x_22354:
        /* <DEDUP_REMOVED lines=21> */
.L_x_22357:
        /* <DEDUP_REMOVED lines=14> */
.L_x_22358:
[----:B------:R-:W-:-:S05]  /*0750*/  @!P1 IMAD R9, R9, UR8, RZ ;  /* 0x0000000809099c24 */ /* 0x000fca000f8e02ff */
[----:B------:R-:W-:-:S05]  /*0760*/  @!P1 LEA R9, R9, R0, 0x2 ;  /* 0x0000000009099211 */ /* 0x000fca00078e10ff */
[----:B------:R-:W1:Y:S02]  /*0770*/  @!P1 LDS R6, [R9] ;  /* 0x0000000009069984 */ /* 0x000e640000000800 */
[----:B-1----:R-:W-:-:S07]  /*0780*/  @!P1 FADD R7, R7, R6 ;  /* 0x0000000607079221 */ /* 0x002fce0000000000 */
.L_x_22356:
[----:B-1----:R2:W-:Y:S02]  /*0790*/  STS [R0], R7 ;  /* 0x0000000700007388 */ /* 0x0025e40000000800 */
.L_x_22353:
        /* <DEDUP_REMOVED lines=8> */
.L_x_22359:
        /* <DEDUP_REMOVED lines=14> */
.L_x_31408:


//--------------------- .text.contiguous_reducel33_u32 --------------------------
	.section	.text.contiguous_reducel33_u32,"ax",@progbits
	.align	128
        .global         contiguous_reducel33_u32
        .type           contiguous_reducel33_u32,@function
        .size           contiguous_reducel33_u32,(.L_x_30781 - contiguous_reducel33_u32)
        .other          contiguous_reducel33_u32,@"STO_CUDA_ENTRY STV_DEFAULT"
contiguous_reducel33_u32:
.text.contiguous_reducel33_u32:
        /* <DEDUP_REMOVED lines=43> */
.L_x_22378:
        /* <DEDUP_REMOVED lines=27> */
.L_x_22362:
[----:B------:R-:W-:Y:S01]  /*0460*/  MOV R30, R32 ;  /* 0x00000020001e7202 */ /* 0x000fe20000000f00 */
[----:B------:R-:W-:Y:S01]  /*0470*/  IMAD.MOV.U32 R0, RZ, RZ, R36 ;  /* 0x000000ffff007224 */ /* 0x000fe200078e0024 */
[----:B------:R-:W-:Y:S02]  /*0480*/  MOV R3, R37 ;  /* 0x0000002500037202 */ /* 0x000fe40000000f00 */
[----:B------:R-:W-:-:S07]  /*0490*/  MOV R8, 0x4b0 ;  /* 0x000004b000087802 */ /* 0x000fce0000000f00 */
[----:B01-3--:R-:W-:Y:S05]  /*04a0*/  CALL.REL.NOINC `($__internal_456_$__cuda_sm20_div_s64) ;  /* 0x0000003400e47944 */ /* 0x00bfea0003c00000 */
        /* <DEDUP_REMOVED lines=9> */
.L_x_22363:
        /* <DEDUP_REMOVED lines=33> */
.L_x_22364:
[----:B------:R-:W-:Y:S01]  /*0750*/  IMAD.MOV.U32 R0, RZ, RZ, R36 ;  /* 0x000000ffff007224 */ /* 0x000fe200078e0024 */
[----:B------:R-:W-:Y:S02]  /*0760*/  MOV R3, R37 ;  /* 0x0000002500037202 */ /* 0x000fe40000000f00 */
[----:B------:R-:W-:-:S07]  /*0770*/  MOV R8, 0x790 ;  /* 0x0000079000087802 */ /* 0x000fce0000000f00 */
[----:B---3--:R-:W-:Y:S05]  /*0780*/  CALL.REL.NOINC `($__internal_456_$__cuda_sm20_div_s64) ;  /* 0x00000034002c7944 */ /* 0x008fea0003c00000 */
        /* <DEDUP_REMOVED lines=10> */
.L_x_22365:
        /* <DEDUP_REMOVED lines=34> */
.L_x_22366:
[----:B------:R-:W-:Y:S01]  /*0a50*/  IMAD.MOV.U32 R30, RZ, RZ, R28 ;  /* 0x000000ffff1e7224 */ /* 0x000fe200078e001c */
[----:B------:R-:W-:Y:S01]  /*0a60*/  MOV R0, R36 ;  /* 0x0000002400007202 */ /* 0x000fe20000000f00 */
[----:B------:R-:W-:Y:S01]  /*0a70*/  IMAD.MOV.U32 R3, RZ, RZ, R37 ;  /* 0x000000ffff037224 */ /* 0x000fe200078e0025 */
[----:B------:R-:W-:-:S07]  /*0a80*/  MOV R8, 0xaa0 ;  /* 0x00000aa000087802 */ /* 0x000fce0000000f00 */
[----:B---3--:R-:W-:Y:S05]  /*0a90*/  CALL.REL.NOINC `($__internal_456_$__cuda_sm20_div_s64) ;  /* 0x0000003000687944 */ /* 0x008fea0003c00000 */
        /* <DEDUP_REMOVED lines=10> */
.L_x_22367:
        /* <DEDUP_REMOVED lines=33> */
.L_x_22368:
[----:B------:R-:W-:Y:S01]  /*0d50*/  IMAD.MOV.U32 R0, RZ, RZ, R36 ;  /* 0x000000ffff007224 */ /* 0x000fe200078e0024 */
[----:B------:R-:W-:Y:S02]  /*0d60*/  MOV R3, R37 ;  /* 0x0000002500037202 */ /* 0x000fe40000000f00 */
[----:B------:R-:W-:-:S07]  /*0d70*/  MOV R8, 0xd90 ;  /* 0x00000d9000087802 */ /* 0x000fce0000000f00 */
[----:B---3--:R-:W-:Y:S05]  /*0d80*/  CALL.REL.NOINC `($__internal_456_$__cuda_sm20_div_s64) ;  /* 0x0000002c00ac7944 */ /* 0x008fea0003c00000 */
        /* <DEDUP_REMOVED lines=9> */
.L_x_22369:
        /* <DEDUP_REMOVED lines=34> */
.L_x_22370:
[----:B------:R-:W-:Y:S01]  /*1040*/  MOV R30, R28 ;  /* 0x0000001c001e7202 */ /* 0x000fe20000000f00 */
        /* <DEDUP_REMOVED lines=13> */
.L_x_22371:
[----:B------:R-:W-:Y:S01]  /*1120*/  IADD3 R29, PT, PT, R2, -0x2, RZ ;  /* 0xfffffffe021d7810 */ /* 0x000fe20007ffe0ff */
        /* <DEDUP_REMOVED lines=33> */
.L_x_22372:
[----:B------:R-:W-:Y:S02]  /*1340*/  MOV R0, R36 ;  /* 0x0000002400007202 */ /* 0x000fe40000000f00 */
[----:B------:R-:W-:Y:S02]  /*1350*/  MOV R3, R37 ;  /* 0x0000002500037202 */ /* 0x000fe40000000f00 */
[----:B------:R-:W-:-:S07]  /*1360*/  MOV R8, 0x1380 ;  /* 0x0000138000087802 */ /* 0x000fce0000000f00 */
[----:B---3--:R-:W-:Y:S05]  /*1370*/  CALL.REL.NOINC `($__internal_456_$__cuda_sm20_div_s64) ;  /* 0x0000002800307944 */ /* 0x008fea0003c00000 */
        /* <DEDUP_REMOVED lines=10> */
.L_x_22373:
        /* <DEDUP_REMOVED lines=34> */
.L_x_22374:
[----:B------:R-:W-:Y:S01]  /*1640*/  IMAD.MOV.U32 R30, RZ, RZ, R28 ;  /* 0x000000ffff1e7224 */ /* 0x000fe200078e001c */
        /* <DEDUP_REMOVED lines=14> */
.L_x_22375:
        /* <DEDUP_REMOVED lines=34> */
.L_x_22376:
[----:B------:R-:W-:Y:S01]  /*1950*/  IMAD.MOV.U32 R0, RZ, RZ, R36 ;  /* 0x000000ffff007224 */ /* 0x000fe200078e0024 */
[----:B------:R-:W-:Y:S02]  /*1960*/  MOV R3, R37 ;  /* 0x0000002500037202 */ /* 0x000fe40000000f00 */
[----:B------:R-:W-:-:S07]  /*1970*/  MOV R8, 0x1990 ;  /* 0x0000199000087802 */ /* 0x000fce0000000f00 */
[----:B---3--:R-:W-:Y:S05]  /*1980*/  CALL.REL.NOINC `($__internal_456_$__cuda_sm20_div_s64) ;  /* 0x0000002000ac7944 */ /* 0x008fea0003c00000 */
        /* <DEDUP_REMOVED lines=9> */
.L_x_22377:
[----:B---3--:R-:W-:-:S06]  /*1a20*/  IMAD.WIDE.U32 R8, R31, 0x8, R22 ;  /* 0x000000081f087825 */ /* 0x008fcc00078e0016 */
[----:B------:R-:W2:Y:S01]  /*1a30*/  LDG.E.64 R8, desc[UR10][R8.64] ;  /* 0x0000000a08087981 */ /* 0x000ea2000c1e1b00 */
[----:B------:R-:W-:Y:S01]  /*1a40*/  UIADD3 UR6, UPT, UPT, UR6, 0x8, URZ ;  /* 0x0000000806067890 */ /* 0x000fe2000fffe0ff */
[----:B------:R-:W-:Y:S01]  /*1a50*/  MOV R26, R28 ;  /* 0x0000001c001a7202 */ /* 0x000fe20000000f00 */
[----:B------:R-:W-:Y:S01]  /*1a60*/  VIADD R2, R2, 0xfffffff8 ;  /* 0xfffffff802027836 */ /* 0x000fe20000000000 */
[----:B------:R-:W-:Y:S01]  /*1a70*/  MOV R32, R10 ;  /* 0x0000000a00207202 */ /* 0x000fe20000000f00 */
[----:B------:R-:W-:Y:S01]  /*1a80*/  UISETP.NE.AND UP0, UPT, UR6, URZ, UPT ;  /* 0x000000ff0600728c */ /* 0x000fe2000bf05270 */
[-C--:B--2---:R-:W-:Y:S02]  /*1a90*/  IMAD R0, R9, R37.reuse, RZ ;  /* 0x0000002509007224 */ /* 0x084fe400078e02ff */
[----:B------:R-:W-:-:S04]  /*1aa0*/  IMAD.WIDE.U32 R28, R8, R37, R26 ;  /* 0x00000025081c7225 */ /* 0x000fc800078e001a */
[----:B------:R-:W-:-:S05]  /*1ab0*/  IMAD R3, R8, R3, R0 ;  /* 0x0000000308037224 */ /* 0x000fca00078e0200 */
[----:B------:R-:W-:Y:S01]  /*1ac0*/  IADD3 R29, PT, PT, R29, R3, RZ ;  /* 0x000000031d1d7210 */ /* 0x000fe20007ffe0ff */
[----:B------:R-:W-:Y:S06]  /*1ad0*/  BRA.U UP0, `(.L_x_22378) ;  /* 0xffffffe500f47547 */ /* 0x000fec000b83ffff */
[----:B------:R-:W-:-:S07]  /*1ae0*/  IADD3 R2, PT, PT, R2, 0x3, RZ ;  /* 0x0000000302027810 */ /* 0x000fce0007ffe0ff */
.L_x_22361:
        /* <DEDUP_REMOVED lines=33> */
.L_x_22380:
[----:B------:R-:W-:Y:S01]  /*1d00*/  IMAD.MOV.U32 R30, RZ, RZ, R32 ;  /* 0x000000ffff1e7224 */ /* 0x000fe200078e0020 */
[----:B------:R-:W-:Y:S02]  /*1d10*/  MOV R0, R16 ;  /* 0x0000001000007202 */ /* 0x000fe40000000f00 */
[----:B------:R-:W-:Y:S02]  /*1d20*/  MOV R3, R17 ;  /* 0x0000001100037202 */ /* 0x000fe40000000f00 */
[----:B------:R-:W-:-:S07]  /*1d30*/  MOV R8, 0x1d50 ;  /* 0x00001d5000087802 */ /* 0x000fce0000000f00 */
[----:B------:R-:W-:Y:S05]  /*1d40*/  CALL.REL.NOINC `($__internal_456_$__cuda_sm20_div_s64) ;  /* 0x0000001c00bc7944 */ /* 0x000fea0003c00000 */
        /* <DEDUP_REMOVED lines=9> */
.L_x_22381:
        /* <DEDUP_REMOVED lines=35> */
.L_x_22382:
        /* <DEDUP_REMOVED lines=13> */
.L_x_22383:
        /* <DEDUP_REMOVED lines=36> */
.L_x_22384:
[----:B------:R-:W-:Y:S01]  /*2320*/  MOV R30, R20 ;  /* 0x00000014001e7202 */ /* 0x000fe20000000f00 */
[----:B------:R-:W-:Y:S01]  /*2330*/  IMAD.MOV.U32 R0, RZ, RZ, R18 ;  /* 0x000000ffff007224 */ /* 0x000fe200078e0012 */
[----:B------:R-:W-:Y:S02]  /*2340*/  MOV R3, R19 ;  /* 0x0000001300037202 */ /* 0x000fe40000000f00 */
[----:B------:R-:W-:-:S07]  /*2350*/  MOV R8, 0x2370 ;  /* 0x0000237000087802 */ /* 0x000fce0000000f00 */
[----:B------:R-:W-:Y:S05]  /*2360*/  CALL.REL.NOINC `($__internal_456_$__cuda_sm20_div_s64) ;  /* 0x0000001800347944 */ /* 0x000fea0003c00000 */
        /* <DEDUP_REMOVED lines=10> */
.L_x_22385:
        /* <DEDUP_REMOVED lines=37> */
.L_x_22386:
[----:B------:R-:W-:Y:S01]  /*2660*/  IMAD.MOV.U32 R0, RZ, RZ, R18 ;  /* 0x000000ffff007224 */ /* 0x000fe200078e0012 */
[----:B------:R-:W-:Y:S02]  /*2670*/  MOV R3, R19 ;  /* 0x0000001300037202 */ /* 0x000fe40000000f00 */
[----:B------:R-:W-:-:S07]  /*2680*/  MOV R8, 0x26a0 ;  /* 0x000026a000087802 */ /* 0x000fce0000000f00 */
[----:B------:R-:W-:Y:S05]  /*2690*/  CALL.REL.NOINC `($__internal_456_$__cuda_sm20_div_s64) ;  /* 0x0000001400687944 */ /* 0x000fea0003c00000 */
        /* <DEDUP_REMOVED lines=8> */
.L_x_22387:
        /* <DEDUP_REMOVED lines=10> */
.L_x_22379:
        /* <DEDUP_REMOVED lines=31> */
.L_x_22389:
[----:B------:R-:W-:Y:S01]  /*29b0*/  MOV R30, R32 ;  /* 0x00000020001e7202 */ /* 0x000fe20000000f00 */
[----:B------:R-:W-:Y:S01]  /*29c0*/  IMAD.MOV.U32 R3, RZ, RZ, R17 ;  /* 0x000000ffff037224 */ /* 0x000fe200078e0011 */
[----:B------:R-:W-:Y:S02]  /*29d0*/  MOV R0, R16 ;  /* 0x0000001000007202 */ /* 0x000fe40000000f00 */
[----:B------:R-:W-:-:S07]  /*29e0*/  MOV R8, 0x2a00 ;  /* 0x00002a0000087802 */ /* 0x000fce0000000f00 */
[----:B------:R-:W-:Y:S05]  /*29f0*/  CALL.REL.NOINC `($__internal_456_$__cuda_sm20_div_s64) ;  /* 0x0000001000907944 */ /* 0x000fea0003c00000 */
        /* <DEDUP_REMOVED lines=9> */
.L_x_22390:
        /* <DEDUP_REMOVED lines=36> */
.L_x_22391:
        /* <DEDUP_REMOVED lines=12> */
.L_x_22392:
        /* <DEDUP_REMOVED lines=10> */
.L_x_22388:
        /* <DEDUP_REMOVED lines=29> */
.L_x_22393:
[----:B------:R-:W-:-:S07]  /*3000*/  MOV R0, 0x3020 ;  /* 0x0000302000007802 */ /* 0x000fce0000000f00 */
[----:B------:R-:W-:Y:S05]  /*3010*/  CALL.REL.NOINC `($__internal_457_$__cuda_sm20_rem_s64) ;  /* 0x0000001000547944 */ /* 0x000fea0003c00000 */
[----:B------:R-:W-:Y:S01]  /*3020*/  IMAD.MOV.U32 R8, RZ, RZ, R3 ;  /* 0x000000ffff087224 */ /* 0x000fe200078e0003 */
[----:B------:R-:W-:-:S07]  /*3030*/  MOV R9, R10 ;  /* 0x0000000a00097202 */ /* 0x000fce0000000f00 */
.L_x_22394:
[----:B------:R-:W0:Y:S02]  /*3040*/  LDC.64 R10, c[0x0][0x398] ;  /* 0x0000e600ff0a7b82 */ /* 0x000e240000000a00 */
[----:B0-----:R-:W-:-:S06]  /*3050*/  IMAD.WIDE.U32 R2, R2, 0x8, R10 ;  /* 0x0000000802027825 */ /* 0x001fcc00078e000a */
[----:B------:R-:W2:Y:S02]  /*3060*/  LDG.E.64 R2, desc[UR10][R2.64] ;  /* 0x0000000a02027981 */ /* 0x000ea4000c1e1b00 */
[-C--:B--2---:R-:W-:Y:S02]  /*3070*/  IMAD R11, R3, R8.reuse, RZ ;  /* 0x00000008030b7224 */ /* 0x084fe400078e02ff */
[----:B------:R-:W-:-:S04]  /*3080*/  IMAD.WIDE.U32 R28, R2, R8, R28 ;  /* 0x00000008021c7225 */ /* 0x000fc800078e001c */
[----:B------:R-:W-:-:S05]  /*3090*/  IMAD R11, R2, R9, R11 ;  /* 0x00000009020b7224 */ /* 0x000fca00078e020b */
[----:B------:R-:W-:-:S07]  /*30a0*/  IADD3 R29, PT, PT, R29, R11, RZ ;  /* 0x0000000b1d1d7210 */ /* 0x000fce0007ffe0ff */
.L_x_22360:
[----:B------:R-:W0:Y:S02]  /*30b0*/  LDCU.64 UR4, c[0x0][0x388] ;  /* 0x00007100ff0477ac */ /* 0x000e240008000a00 */
[----:B0-----:R-:W-:-:S04]  /*30c0*/  LEA R2, P0, R28, UR4, 0x2 ;  /* 0x000000041c027c11 */ /* 0x001fc8000f8010ff */
[----:B------:R-:W-:-:S05]  /*30d0*/  LEA.HI.X R3, R28, UR5, R29, 0x2, P0 ;  /* 0x000000051c037c11 */ /* 0x000fca00080f141d */
[----:B------:R-:W2:Y:S01]  /*30e0*/  LDG.E R0, desc[UR10][R2.64] ;  /* 0x0000000a02007981 */ /* 0x000ea2000c1e1900 */
[----:B------:R-:W-:Y:S01]  /*30f0*/  BSSY.RECONVERGENT B0, `(.L_x_22395) ;  /* 0x0000047000007945 */ /* 0x000fe20003800200 */
[----:B------:R-:W-:Y:S01]  /*3100*/  ISETP.NE.AND P0, PT, R7, RZ, PT ;  /* 0x000000ff0700720c */ /* 0x000fe20003f05270 */
[----:B------:R-:W-:Y:S01]  /*3110*/  IMAD.MOV.U32 R7, RZ, RZ, 0x3f800000 ;  /* 0x3f800000ff077424 */ /* 0x000fe200078e00ff */
[----:B--2---:R-:W-:-:S13]  /*3120*/  ISETP.NE.AND P1, PT, R0, 0x1, PT ;  /* 0x000000010000780c */ /* 0x004fda0003f25270 */
[----:B------:R-:W-:Y:S05]  /*3130*/  @!P1 BRA `(.L_x_22396) ;  /* 0x0000000400089947 */ /* 0x000fea0003800000 */
[----:B------:R-:W-:-:S04]  /*3140*/  I2FP.F32.U32 R2, R0 ;  /* 0x0000000000027245 */ /* 0x000fc80000201000 */
[----:B------:R-:W-:-:S13]  /*3150*/  FSETP.NAN.AND P1, PT, |R2|, |R2|, PT ;  /* 0x400000020200720b */ /* 0x000fda0003f28200 */
[----:B------:R-:W-:Y:S01]  /*3160*/  @P1 FADD R7, R2, 3 ;  /* 0x4040000002071421 */ /* 0x000fe20000000000 */
[----:B------:R-:W-:Y:S06]  /*3170*/  @P1 BRA `(.L_x_22396) ;  /* 0x0000000000f81947 */ /* 0x000fec0003800000 */
[C---:B------:R-:W-:Y:S01]  /*3180*/  FMUL R3, |R2|.reuse, 16777216 ;  /* 0x4b80000002037820 */ /* 0x040fe20000400200 */
[----:B------:R-:W-:Y:S01]  /*3190*/  FSETP.GEU.AND P1, PT, |R2|, 1.175494350822287508e-38, PT ;  /* 0x008000000200780b */ /* 0x000fe20003f2e200 */
[----:B------:R-:W-:-:S03]  /*31a0*/  IMAD.MOV.U32 R13, RZ, RZ, 0x3a2c32e4 ;  /* 0x3a2c32e4ff0d7424 */ /* 0x000fc600078e00ff */
        /* <DEDUP_REMOVED lines=29> */
[----:B------:R-:W-:-:S03]  /*3380*/  HFMA2 R10, -RZ, RZ, 0.64013671875, -15.109375 ;  /* 0x391fcb8eff0a7431 */ /* 0x000fc600000001ff */
[----:B------:R-:W-:-:S04]  /*3390*/  FADD R3, R16, R11 ;  /* 0x0000000b10037221 */ /* 0x000fc80000000000 */
[----:B------:R-:W-:Y:S01]  /*33a0*/  FMUL R8, R3, 3 ;  /* 0x4040000003087820 */ /* 0x000fe20000400000 */
[----:B------:R-:W-:-:S03]  /*33b0*/  FADD R16, -R16, R3 ;  /* 0x0000000310107221 */ /* 0x000fc60000000100 */
[----:B------:R-:W0:Y:S01]  /*33c0*/  FRND R7, R8 ;  /* 0x0000000800077307 */ /* 0x000e220000201000 */
[----:B------:R-:W-:Y:S01]  /*33d0*/  FADD R16, R11, -R16 ;  /* 0x800000100b107221 */ /* 0x000fe20000000000 */
[----:B------:R-:W-:Y:S01]  /*33e0*/  FFMA R3, R3, 3, -R8 ;  /* 0x4040000003037823 */ /* 0x000fe20000000808 */
[C---:B------:R-:W-:Y:S02]  /*33f0*/  FSETP.GT.AND P1, PT, |R8|.reuse, 152, PT ;  /* 0x431800000800780b */ /* 0x040fe40003f24200 */
[----:B------:R-:W-:Y:S01]  /*3400*/  FSETP.GEU.AND P3, PT, R8, RZ, PT ;  /* 0x000000ff0800720b */ /* 0x000fe20003f6e000 */
[----:B------:R-:W-:Y:S01]  /*3410*/  FFMA R16, R16, 3, R3 ;  /* 0x4040000010107823 */ /* 0x000fe20000000003 */
[----:B0-----:R-:W-:Y:S01]  /*3420*/  FADD R3, R8, -R7 ;  /* 0x8000000708037221 */ /* 0x001fe20000000000 */
[----:B------:R-:W-:-:S03]  /*3430*/  FSETP.GT.AND P2, PT, R7, RZ, PT ;  /* 0x000000ff0700720b */ /* 0x000fc60003f44000 */
[----:B------:R-:W-:Y:S01]  /*3440*/  FADD R3, R3, R16 ;  /* 0x0000001003037221 */ /* 0x000fe20000000000 */
[----:B------:R-:W-:Y:S02]  /*3450*/  SEL R7, RZ, 0x83000000, P2 ;  /* 0x83000000ff077807 */ /* 0x000fe40001000000 */
[----:B------:R-:W-:Y:S01]  /*3460*/  ISETP.NE.AND P2, PT, R0, RZ, PT ;  /* 0x000000ff0000720c */ /* 0x000fe20003f45270 */
[----:B------:R-:W-:Y:S01]  /*3470*/  FFMA R10, R3, R10, 0.0013391353422775864601 ;  /* 0x3aaf85ed030a7423 */ /* 0x000fe2000000000a */
[----:B------:R-:W-:Y:S02]  /*3480*/  IADD3 R9, PT, PT, R7, 0x7f000000, RZ ;  /* 0x7f00000007097810 */ /* 0x000fe40007ffe0ff */
[----:B------:R-:W-:Y:S01]  /*3490*/  FSEL R0, RZ, +INF , !P3 ;  /* 0x7f800000ff007808 */ /* 0x000fe20005800000 */
[C---:B------:R-:W-:Y:S01]  /*34a0*/  FFMA R12, R3.reuse, R10, 0.0096188392490148544312 ;  /* 0x3c1d9856030c7423 */ /* 0x040fe2000000000a */
[----:B------:R-:W-:Y:S01]  /*34b0*/  FSETP.NEU.AND P3, PT, |R2|, +INF , PT ;  /* 0x7f8000000200780b */ /* 0x000fe20003f6d200 */
[----:B------:R-:W0:Y:S02]  /*34c0*/  F2I.NTZ R10, R8 ;  /* 0x00000008000a7305 */ /* 0x000e240000203100 */
[----:B------:R-:W-:-:S04]  /*34d0*/  FFMA R12, R3, R12, 0.055503588169813156128 ;  /* 0x3d6357bb030c7423 */ /* 0x000fc8000000000c */
[----:B------:R-:W-:-:S04]  /*34e0*/  FFMA R12, R3, R12, 0.24022644758224487305 ;  /* 0x3e75fdec030c7423 */ /* 0x000fc8000000000c */
[----:B------:R-:W-:-:S04]  /*34f0*/  FFMA R12, R3, R12, 0.69314718246459960938 ;  /* 0x3f317218030c7423 */ /* 0x000fc8000000000c */
[----:B------:R-:W-:Y:S01]  /*3500*/  FFMA R12, R3, R12, 1 ;  /* 0x3f800000030c7423 */ /* 0x000fe2000000000c */
[----:B0-----:R-:W-:Y:S02]  /*3510*/  IMAD R10, R10, 0x800000, -R7 ;  /* 0x008000000a0a7824 */ /* 0x001fe400078e0a07 */
[----:B------:R-:W-:Y:S01]  /*3520*/  FADD R7, R2, R2 ;  /* 0x0000000202077221 */ /* 0x000fe20000000000 */
[----:B------:R-:W-:-:S04]  /*3530*/  FMUL R9, R9, R12 ;  /* 0x0000000c09097220 */ /* 0x000fc80000400000 */
[----:B------:R-:W-:-:S05]  /*3540*/  @!P1 FMUL R0, R10, R9 ;  /* 0x000000090a009220 */ /* 0x000fca0000400000 */
[----:B------:R-:W-:-:S07]  /*3550*/  @P2 FSEL R7, R7, R0, !P3 ;  /* 0x0000000007072208 */ /* 0x000fce0005800000 */
.L_x_22396:
[----:B------:R-:W-:Y:S05]  /*3560*/  BSYNC.RECONVERGENT B0 ;  /* 0x0000000000007941 */ /* 0x000fea0003800200 */
.L_x_22395:
        /* <DEDUP_REMOVED lines=13> */
[----:B------:R-:W-:Y:S01]  /*3640*/  VIADD R5, R5, 0xffffffff ;  /* 0xffffffff05057836 */ /* 0x000fe20000000000 */
[----:B0-----:R-:W-:Y:S02]  /*3650*/  MOV R4, 0x1 ;  /* 0x0000000100047802 */ /* 0x001fe40000000f00 */
        /* <DEDUP_REMOVED lines=13> */
.L_x_22399:
        /* <DEDUP_REMOVED lines=32> */
.L_x_22398:
        /* <DEDUP_REMOVED lines=21> */
.L_x_22401:
        /* <DEDUP_REMOVED lines=14> */
.L_x_22402:
[----:B------:R-:W-:-:S05]  /*3b60*/  @!P1 IMAD R5, R4, UR7, RZ ;  /* 0x0000000704059c24 */ /* 0x000fca000f8e02ff */
[----:B------:R-:W-:-:S05]  /*3b70*/  @!P1 LEA R5, R5, R0, 0x2 ;  /* 0x0000000005059211 */ /* 0x000fca00078e10ff */
[----:B------:R-:W1:Y:S02]  /*3b80*/  @!P1 LDS R2, [R5] ;  /* 0x0000000005029984 */ /* 0x000e640000000800 */
[----:B-1----:R-:W-:-:S07]  /*3b90*/  @!P1 FADD R3, R3, R2 ;  /* 0x0000000203039221 */ /* 0x002fce0000000000 */
.L_x_22400:
[----:B-1----:R2:W-:Y:S02]  /*3ba0*/  STS [R0], R3 ;  /* 0x0000000300007388 */ /* 0x0025e40000000800 */
.L_x_22397:
        /* <DEDUP_REMOVED lines=9> */
        .weak           $__internal_456_$__cuda_sm20_div_s64
        .type           $__internal_456_$__cuda_sm20_div_s64,@function
        .size           $__internal_456_$__cuda_sm20_div_s64,($__internal_457_$__cuda_sm20_rem_s64 - $__internal_456_$__cuda_sm20_div_s64)
$__internal_456_$__cuda_sm20_div_s64:
        /* <DEDUP_REMOVED lines=82> */
[----:B------:R-:W-:Y:S06]  /*4160*/  RET.REL.NODEC R8 `(contiguous_reducel33_u32) ;  /* 0xffffffbc08a47950 */ /* 0x000fec0003c3ffff */
        .weak           $__internal_457_$__cuda_sm20_rem_s64
        .type           $__internal_457_$__cuda_sm20_rem_s64,@function
        .size           $__internal_457_$__cuda_sm20_rem_s64,(.L_x_30781 - $__internal_457_$__cuda_sm20_rem_s64)
$__internal_457_$__cuda_sm20_rem_s64:
        /* <DEDUP_REMOVED lines=66> */
[----:B------:R-:W-:Y:S06]  /*4590*/  RET.REL.NODEC R8 `(contiguous_reducel33_u32) ;  /* 0xffffffb808987950 */ /* 0x000fec0003c3ffff */
.L_x_22403:
        /* <DEDUP_REMOVED lines=14> */
.L_x_30781:


//--------------------- .text.contiguous_reducel322_u32 --------------------------
	.section	.text.contiguous_reducel322_u32,"ax",@progbits
	.align	128
        .global         contiguous_reducel322_u32
        .type           contiguous_reducel322_u32,@function
        .size           contiguous_reducel322_u32,(.L_x_31410 - contiguous_reducel322_u32)
        .other          contiguous_reducel322_u32,@"STO_CUDA_ENTRY STV_DEFAULT"
contiguous_reducel322_u32:
.text.contiguous_reducel322_u32:
        /* <DEDUP_REMOVED lines=45> */
.L_x_22405:
        /* <DEDUP_REMOVED lines=13> */
.L_x_22406:
[----:B------:R-:W-:Y:S05]  /*03a0*/  BSYNC.RECONVERGENT B0 ;  /* 0x0000000000007941 */ /* 0x000fea0003800200 */
.L_x_22404:
[----:B------:R-:W-:Y:S01]  /*03b0*/  BAR.SYNC.DEFER_BLOCKING 0x0 ;  /* 0x0000000000007b1d */ /* 0x000fe20000010000 */
[----:B------:R-:W-:Y:S02]  /*03c0*/  ISETP.GE.U32.AND P1, PT, R3, 0x42, PT ;  /* 0x000000420300780c */ /* 0x000fe40003f26070 */
[----:B------:R-:W-:-:S11]  /*03d0*/  ISETP.GT.U32.AND P0, PT, R0, 0x1f, PT ;  /* 0x0000001f0000780c */ /* 0x000fd60003f04070 */
[----:B------:R-:W-:Y:S05]  /*03e0*/  @!P1 BRA `(.L_x_22407) ;  /* 0x00000000002c9947 */ /* 0x000fea0003800000 */
.L_x_22408:
        /* <DEDUP_REMOVED lines=11> */
.L_x_22407:
        /* <DEDUP_REMOVED lines=45> */
.L_x_22409:
        /* <DEDUP_REMOVED lines=9> */
.L_x_31410:


//--------------------- .text.contiguous_reducel32_u32 --------------------------
	.section	.text.contiguous_reducel32_u32,"ax",@progbits
	.align	128
        .global         contiguous_reducel32_u32
        .type           contiguous_reducel32_u32,@function
        .size           contiguous_reducel32_u32,(.L_x_30783 - contiguous_reducel32_u32)
        .other          contiguous_reducel32_u32,@"STO_CUDA_ENTRY STV_DEFAULT"
contiguous_reducel32_u32:
.text.contiguous_reducel32_u32:
        /* <DEDUP_REMOVED lines=55> */
.L_x_22438:
        /* <DEDUP_REMOVED lines=32> */
.L_x_22415:
[----:B------:R-:W-:Y:S01]  /*0570*/  IMAD.MOV.U32 R26, RZ, RZ, R6 ;  /* 0x000000ffff1a7224 */ /* 0x000fe200078e0006 */
[----:B------:R-:W-:Y:S01]  /*0580*/  MOV R13, R7 ;  /* 0x00000007000d7202 */ /* 0x000fe20000000f00 */
[----:B------:R-:W-:Y:S01]  /*0590*/  IMAD.MOV.U32 R14, RZ, RZ, R38 ;  /* 0x000000ffff0e7224 */ /* 0x000fe200078e0026 */
[----:B------:R-:W-:Y:S02]  /*05a0*/  MOV R11, R39 ;  /* 0x00000027000b7202 */ /* 0x000fe40000000f00 */
[----:B------:R-:W-:-:S07]  /*05b0*/  MOV R12, 0x5d0 ;  /* 0x000005d0000c7802 */ /* 0x000fce0000000f00 */
[----:B-12---:R-:W-:Y:S05]  /*05c0*/  CALL.REL.NOINC `($__internal_458_$__cuda_sm20_div_s64) ;  /* 0x0000007000a07944 */ /* 0x006fea0003c00000 */
        /* <DEDUP_REMOVED lines=9> */
.L_x_22416:
[----:B------:R-:W-:Y:S05]  /*0660*/  BSYNC.RECONVERGENT B1 ;  /* 0x0000000000017941 */ /* 0x000fea0003800200 */
.L_x_22414:
        /* <DEDUP_REMOVED lines=33> */
.L_x_22418:
[----:B------:R-:W-:Y:S01]  /*0880*/  IMAD.MOV.U32 R26, RZ, RZ, R20 ;  /* 0x000000ffff1a7224 */ /* 0x000fe200078e0014 */
[----:B------:R-:W-:Y:S01]  /*0890*/  MOV R13, R9 ;  /* 0x00000009000d7202 */ /* 0x000fe20000000f00 */
[----:B------:R-:W-:Y:S01]  /*08a0*/  IMAD.MOV.U32 R14, RZ, RZ, R38 ;  /* 0x000000ffff0e7224 */ /* 0x000fe200078e0026 */
[----:B------:R-:W-:Y:S02]  /*08b0*/  MOV R11, R39 ;  /* 0x00000027000b7202 */ /* 0x000fe40000000f00 */
[----:B------:R-:W-:-:S07]  /*08c0*/  MOV R12, 0x8e0 ;  /* 0x000008e0000c7802 */ /* 0x000fce0000000f00 */
[----:B-1----:R-:W-:Y:S05]  /*08d0*/  CALL.REL.NOINC `($__internal_458_$__cuda_sm20_div_s64) ;  /* 0x0000006c00dc7944 */ /* 0x002fea0003c00000 */
        /* <DEDUP_REMOVED lines=9> */
.L_x_22419:
[----:B------:R-:W-:Y:S05]  /*0970*/  BSYNC.RECONVERGENT B1 ;  /* 0x0000000000017941 */ /* 0x000fea0003800200 */
.L_x_22417:
        /* <DEDUP_REMOVED lines=34> */
.L_x_22421:
[----:B------:R-:W-:Y:S01]  /*0ba0*/  MOV R26, R34 ;  /* 0x00000022001a7202 */ /* 0x000fe20000000f00 */
[----:B------:R-:W-:Y:S01]  /*0bb0*/  IMAD.MOV.U32 R13, RZ, RZ, R35 ;  /* 0x000000ffff0d7224 */ /* 0x000fe200078e0023 */
[----:B------:R-:W-:Y:S01]  /*0bc0*/  MOV R14, R20 ;  /* 0x00000014000e7202 */ /* 0x000fe20000000f00 */
[----:B------:R-:W-:Y:S01]  /*0bd0*/  IMAD.MOV.U32 R11, RZ, RZ, R21 ;  /* 0x000000ffff0b7224 */ /* 0x000fe200078e0015 */
[----:B------:R-:W-:-:S07]  /*0be0*/  MOV R12, 0xc00 ;  /* 0x00000c00000c7802 */ /* 0x000fce0000000f00 */
[----:B-1----:R-:W-:Y:S05]  /*0bf0*/  CALL.REL.NOINC `($__internal_458_$__cuda_sm20_div_s64) ;  /* 0x0000006c00147944 */ /* 0x002fea0003c00000 */
        /* <DEDUP_REMOVED lines=10> */
.L_x_22422:
[----:B------:R-:W-:Y:S05]  /*0ca0*/  BSYNC.RECONVERGENT B1 ;  /* 0x0000000000017941 */ /* 0x000fea0003800200 */
.L_x_22420:
        /* <DEDUP_REMOVED lines=34> */
.L_x_22424:
        /* <DEDUP_REMOVED lines=16> */
.L_x_22425:
[----:B------:R-:W-:Y:S05]  /*0fd0*/  BSYNC.RECONVERGENT B1 ;  /* 0x0000000000017941 */ /* 0x000fea0003800200 */
.L_x_22423:
        /* <DEDUP_REMOVED lines=36> */
.L_x_22427:
        /* <DEDUP_REMOVED lines=16> */
.L_x_22428:
[----:B------:R-:W-:Y:S05]  /*1320*/  BSYNC.RECONVERGENT B1 ;  /* 0x0000000000017941 */ /* 0x000fea0003800200 */
.L_x_22426:
        /* <DEDUP_REMOVED lines=35> */
.L_x_22430:
[----:B------:R-:W-:Y:S01]  /*1560*/  IMAD.MOV.U32 R26, RZ, RZ, R34 ;  /* 0x000000ffff1a7224 */ /* 0x000fe200078e0022 */
[----:B------:R-:W-:Y:S01]  /*1570*/  MOV R13, R35 ;  /* 0x00000023000d7202 */ /* 0x000fe20000000f00 */
[----:B------:R-:W-:Y:S01]  /*1580*/  IMAD.MOV.U32 R14, RZ, RZ, R20 ;  /* 0x000000ffff0e7224 */ /* 0x000fe200078e0014 */
[----:B------:R-:W-:Y:S02]  /*1590*/  MOV R11, R21 ;  /* 0x00000015000b7202 */ /* 0x000fe40000000f00 */
[----:B------:R-:W-:-:S07]  /*15a0*/  MOV R12, 0x15c0 ;  /* 0x000015c0000c7802 */ /* 0x000fce0000000f00 */
[----:B-1----:R-:W-:Y:S05]  /*15b0*/  CALL.REL.NOINC `($__internal_458_$__cuda_sm20_div_s64) ;  /* 0x0000006000a47944 */ /* 0x002fea0003c00000 */
        /* <DEDUP_REMOVED lines=10> */
.L_x_22431:
[----:B------:R-:W-:Y:S05]  /*1660*/  BSYNC.RECONVERGENT B1 ;  /* 0x0000000000017941 */ /* 0x000fea0003800200 */
.L_x_22429:
        /* <DEDUP_REMOVED lines=34> */
.L_x_22433:
[----:B------:R-:W-:Y:S01]  /*1890*/  IMAD.MOV.U32 R26, RZ, RZ, R38 ;  /* 0x000000ffff1a7224 */ /* 0x000fe200078e0026 */
[----:B------:R-:W-:Y:S01]  /*18a0*/  MOV R13, R39 ;  /* 0x00000027000d7202 */ /* 0x000fe20000000f00 */
[----:B------:R-:W-:Y:S01]  /*18b0*/  IMAD.MOV.U32 R14, RZ, RZ, R20 ;  /* 0x000000ffff0e7224 */ /* 0x000fe200078e0014 */
[----:B------:R-:W-:Y:S02]  /*18c0*/  MOV R11, R21 ;  /* 0x00000015000b7202 */ /* 0x000fe40000000f00 */
[----:B------:R-:W-:-:S07]  /*18d0*/  MOV R12, 0x18f0 ;  /* 0x000018f0000c7802 */ /* 0x000fce0000000f00 */
[----:B-1----:R-:W-:Y:S05]  /*18e0*/  CALL.REL.NOINC `($__internal_458_$__cuda_sm20_div_s64) ;  /* 0x0000005c00d87944 */ /* 0x002fea0003c00000 */
        /* <DEDUP_REMOVED lines=10> */
.L_x_22434:
[----:B------:R-:W-:Y:S05]  /*1990*/  BSYNC.RECONVERGENT B1 ;  /* 0x0000000000017941 */ /* 0x000fea0003800200 */
.L_x_22432:
        /* <DEDUP_REMOVED lines=35> */
.L_x_22436:
[----:B------:R-:W-:Y:S01]  /*1bd0*/  MOV R26, R34 ;  /* 0x00000022001a7202 */ /* 0x000fe20000000f00 */
[----:B------:R-:W-:Y:S01]  /*1be0*/  IMAD.MOV.U32 R13, RZ, RZ, R35 ;  /* 0x000000ffff0d7224 */ /* 0x000fe200078e0023 */
[----:B------:R-:W-:Y:S01]  /*1bf0*/  MOV R14, R20 ;  /* 0x00000014000e7202 */ /* 0x000fe20000000f00 */
[----:B------:R-:W-:Y:S01]  /*1c00*/  IMAD.MOV.U32 R11, RZ, RZ, R21 ;  /* 0x000000ffff0b7224 */ /* 0x000fe200078e0015 */
[----:B------:R-:W-:-:S07]  /*1c10*/  MOV R12, 0x1c30 ;  /* 0x00001c30000c7802 */ /* 0x000fce0000000f00 */
[----:B-1----:R-:W-:Y:S05]  /*1c20*/  CALL.REL.NOINC `($__internal_458_$__cuda_sm20_div_s64) ;  /* 0x0000005c00087944 */ /* 0x002fea0003c00000 */
        /* <DEDUP_REMOVED lines=10> */
.L_x_22437:
[----:B------:R-:W-:Y:S05]  /*1cd0*/  BSYNC.RECONVERGENT B1 ;  /* 0x0000000000017941 */ /* 0x000fea0003800200 */
.L_x_22435:
        /* <DEDUP_REMOVED lines=8> */
.L_x_22413:
        /* <DEDUP_REMOVED lines=36> */
.L_x_22441:
[----:B------:R-:W-:Y:S01]  /*1fa0*/  IMAD.MOV.U32 R26, RZ, RZ, R6 ;  /* 0x000000ffff1a7224 */ /* 0x000fe200078e0006 */
[----:B------:R-:W-:Y:S01]  /*1fb0*/  MOV R13, R7 ;  /* 0x00000007000d7202 */ /* 0x000fe20000000f00 */
[----:B------:R-:W-:Y:S01]  /*1fc0*/  IMAD.MOV.U32 R14, RZ, RZ, R16 ;  /* 0x000000ffff0e7224 */ /* 0x000fe200078e0010 */
[----:B------:R-:W-:Y:S02]  /*1fd0*/  MOV R11, R17 ;  /* 0x00000011000b7202 */ /* 0x000fe40000000f00 */
[----:B------:R-:W-:-:S07]  /*1fe0*/  MOV R12, 0x2000 ;  /* 0x00002000000c7802 */ /* 0x000fce0000000f00 */
[----:B-1----:R-:W-:Y:S05]  /*1ff0*/  CALL.REL.NOINC `($__internal_458_$__cuda_sm20_div_s64) ;  /* 0x0000005800147944 */ /* 0x002fea0003c00000 */
        /* <DEDUP_REMOVED lines=9> */
.L_x_22442:
[----:B------:R-:W-:Y:S05]  /*2090*/  BSYNC.RECONVERGENT B1 ;  /* 0x0000000000017941 */ /* 0x000fea0003800200 */
.L_x_22440:
        /* <DEDUP_REMOVED lines=34> */
.L_x_22444:
[----:B------:R-:W-:Y:S01]  /*22c0*/  IMAD.MOV.U32 R26, RZ, RZ, R20 ;  /* 0x000000ffff1a7224 */ /* 0x000fe200078e0014 */
[----:B------:R-:W-:Y:S01]  /*22d0*/  MOV R13, R9 ;  /* 0x00000009000d7202 */ /* 0x000fe20000000f00 */
[----:B------:R-:W-:Y:S01]  /*22e0*/  IMAD.MOV.U32 R14, RZ, RZ, R16 ;  /* 0x000000ffff0e7224 */ /* 0x000fe200078e0010 */
[----:B------:R-:W-:Y:S02]  /*22f0*/  MOV R11, R17 ;  /* 0x00000011000b7202 */ /* 0x000fe40000000f00 */
[----:B------:R-:W-:-:S07]  /*2300*/  MOV R12, 0x2320 ;  /* 0x00002320000c7802 */ /* 0x000fce0000000f00 */
[----:B-1----:R-:W-:Y:S05]  /*2310*/  CALL.REL.NOINC `($__internal_458_$__cuda_sm20_div_s64) ;  /* 0x00000054004c7944 */ /* 0x002fea0003c00000 */
        /* <DEDUP_REMOVED lines=11> */
.L_x_22445:
[----:B------:R-:W-:Y:S05]  /*23d0*/  BSYNC.RECONVERGENT B1 ;  /* 0x0000000000017941 */ /* 0x000fea0003800200 */
.L_x_22443:
        /* <DEDUP_REMOVED lines=36> */
.L_x_22447:
        /* <DEDUP_REMOVED lines=16> */
.L_x_22448:
[----:B------:R-:W-:Y:S05]  /*2720*/  BSYNC.RECONVERGENT B1 ;  /* 0x0000000000017941 */ /* 0x000fea0003800200 */
.L_x_22446:
        /* <DEDUP_REMOVED lines=35> */
.L_x_22450:
[----:B------:R-:W-:Y:S01]  /*2960*/  IMAD.MOV.U32 R26, RZ, RZ, R18 ;  /* 0x000000ffff1a7224 */ /* 0x000fe200078e0012 */
[----:B------:R-:W-:Y:S01]  /*2970*/  MOV R13, R19 ;  /* 0x00000013000d7202 */ /* 0x000fe20000000f00 */
[----:B------:R-:W-:Y:S01]  /*2980*/  IMAD.MOV.U32 R14, RZ, RZ, R16 ;  /* 0x000000ffff0e7224 */ /* 0x000fe200078e0010 */
[----:B------:R-:W-:Y:S02]  /*2990*/  MOV R11, R17 ;  /* 0x00000011000b7202 */ /* 0x000fe40000000f00 */
[----:B------:R-:W-:-:S07]  /*29a0*/  MOV R12, 0x29c0 ;  /* 0x000029c0000c7802 */ /* 0x000fce0000000f00 */
[----:B-1----:R-:W-:Y:S05]  /*29b0*/  CALL.REL.NOINC `($__internal_458_$__cuda_sm20_div_s64) ;  /* 0x0000004c00a47944 */ /* 0x002fea0003c00000 */
        /* <DEDUP_REMOVED lines=10> */
.L_x_22451:
[----:B------:R-:W-:Y:S05]  /*2a60*/  BSYNC.RECONVERGENT B1 ;  /* 0x0000000000017941 */ /* 0x000fea0003800200 */
.L_x_22449:
[----:B------:R-:W-:Y:S01]  /*2a70*/  IMAD R11, R11, R38, RZ ;  /* 0x000000260b0b7224 */ /* 0x000fe200078e02ff */
[----:B------:R-:W-:Y:S01]  /*2a80*/  IADD3 R8, PT, PT, R8, -0x2, RZ ;  /* 0xfffffffe08087810 */ /* 0x000fe20007ffe0ff */
[----:B------:R-:W-:Y:S02]  /*2a90*/  IMAD.MOV.U32 R36, RZ, RZ, R22 ;  /* 0x000000ffff247224 */ /* 0x000fe400078e0016 */
[-C--:B------:R-:W-:Y:S02]  /*2aa0*/  IMAD R11, R39, R10.reuse, R11 ;  /* 0x0000000a270b7224 */ /* 0x080fe400078e020b */
[----:B------:R-:W-:-:S04]  /*2ab0*/  IMAD.WIDE.U32 R22, R38, R10, R36 ;  /* 0x0000000a26167225 */ /* 0x000fc800078e0024 */
[----:B------:R-:W-:-:S07]  /*2ac0*/  IMAD.IADD R23, R23, 0x1, R11 ;  /* 0x0000000117177824 */ /* 0x000fce00078e020b */
.L_x_22439:
        /* <DEDUP_REMOVED lines=30> */
.L_x_22453:
[----:B------:R-:W-:Y:S01]  /*2cb0*/  MOV R18, R6 ;  /* 0x0000000600127202 */ /* 0x000fe20000000f00 */
[----:B------:R-:W-:Y:S01]  /*2cc0*/  IMAD.MOV.U32 R24, RZ, RZ, R10 ;  /* 0x000000ffff187224 */ /* 0x000fe200078e000a */
[----:B------:R-:W-:Y:S02]  /*2cd0*/  MOV R19, R7 ;  /* 0x0000000700137202 */ /* 0x000fe40000000f00 */
[----:B------:R-:W-:Y:S02]  /*2ce0*/  MOV R21, R11 ;  /* 0x0000000b00157202 */ /* 0x000fe40000000f00 */
[----:B------:R-:W-:-:S07]  /*2cf0*/  MOV R26, 0x2d10 ;  /* 0x00002d10001a7802 */ /* 0x000fce0000000f00 */
[----:B-1----:R-:W-:Y:S05]  /*2d00*/  CALL.REL.NOINC `($__internal_459_$__cuda_sm20_rem_s64) ;  /* 0x00000050001c7944 */ /* 0x002fea0003c00000 */
.L_x_22454:
[----:B------:R-:W-:Y:S05]  /*2d10*/  BSYNC.RECONVERGENT B1 ;  /* 0x0000000000017941 */ /* 0x000fea0003800200 */
.L_x_22452:
        /* <DEDUP_REMOVED lines=27> */
[----:B------:R-:W-:Y:S02]  /*2ed0*/  @P0 IADD3 R6, PT, PT, -R10, R6, RZ ;  /* 0x000000060a060210 */ /* 0x000fe40007ffe1ff */
[----:B------:R-:W-:Y:S01]  /*2ee0*/  @!P1 LOP3.LUT R6, RZ, R10, RZ, 0x33, !PT ;  /* 0x0000000aff069212 */ /* 0x000fe200078e33ff */
[----:B------:R-:W-:Y:S06]  /*2ef0*/  BRA `(.L_x_22457) ;  /* 0x0000000000187947 */ /* 0x000fec0003800000 */
.L_x_22456:
[----:B------:R-:W-:Y:S01]  /*2f00*/  MOV R24, R10 ;  /* 0x0000000a00187202 */ /* 0x000fe20000000f00 */
[----:B------:R-:W-:Y:S01]  /*2f10*/  IMAD.MOV.U32 R18, RZ, RZ, R20 ;  /* 0x000000ffff127224 */ /* 0x000fe200078e0014 */
[----:B------:R-:W-:Y:S02]  /*2f20*/  MOV R21, R11 ;  /* 0x0000000b00157202 */ /* 0x000fe40000000f00 */
[----:B------:R-:W-:Y:S02]  /*2f30*/  MOV R19, R9 ;  /* 0x0000000900137202 */ /* 0x000fe40000000f00 */
[----:B------:R-:W-:-:S07]  /*2f40*/  MOV R26, 0x2f60 ;  /* 0x00002f60001a7802 */ /* 0x000fce0000000f00 */
[----:B-1----:R-:W-:Y:S05]  /*2f50*/  CALL.REL.NOINC `($__internal_459_$__cuda_sm20_rem_s64) ;  /* 0x0000004c00887944 */ /* 0x002fea0003c00000 */
.L_x_22457:
[----:B------:R-:W-:Y:S05]  /*2f60*/  BSYNC.RECONVERGENT B1 ;  /* 0x0000000000017941 */ /* 0x000fea0003800200 */
.L_x_22455:
[----:B------:R-:W-:Y:S02]  /*2f70*/  IMAD R7, R7, R16, RZ ;  /* 0x0000001007077224 */ /* 0x000fe400078e02ff */
[----:B------:R-:W-:-:S04]  /*2f80*/  IMAD.WIDE.U32 R22, R16, R6, R22 ;  /* 0x0000000610167225 */ /* 0x000fc800078e0016 */
[----:B------:R-:W-:-:S05]  /*2f90*/  IMAD R7, R17, R6, R7 ;  /* 0x0000000611077224 */ /* 0x000fca00078e0207 */
[----:B------:R-:W-:-:S07]  /*2fa0*/  IADD3 R23, PT, PT, R23, R7, RZ ;  /* 0x0000000717177210 */ /* 0x000fce0007ffe0ff */
.L_x_22412:
[----:B------:R-:W0:Y:S02]  /*2fb0*/  LDC.64 R12, c[0x0][0x388] ;  /* 0x0000e200ff0c7b82 */ /* 0x000e240000000a00 */
[-C--:B0-----:R-:W-:Y:S02]  /*2fc0*/  LEA R10, P0, R4, R12.reuse, 0x2 ;  /* 0x0000000c040a7211 */ /* 0x081fe400078010ff */
[----:B------:R-:W-:Y:S02]  /*2fd0*/  LEA R12, P1, R22, R12, 0x2 ;  /* 0x0000000c160c7211 */ /* 0x000fe400078210ff */
[-C--:B------:R-:W-:Y:S02]  /*2fe0*/  LEA.HI.X R11, R4, R13.reuse, R5, 0x2, P0 ;  /* 0x0000000d040b7211 */ /* 0x080fe400000f1405 */
[----:B------:R-:W-:-:S03]  /*2ff0*/  LEA.HI.X R13, R22, R13, R23, 0x2, P1 ;  /* 0x0000000d160d7211 */ /* 0x000fc600008f1417 */
[----:B------:R-:W2:Y:S04]  /*3000*/  LDG.E R4, desc[UR14][R10.64] ;  /* 0x0000000e0a047981 */ /* 0x000ea8000c1e1900 */
[----:B------:R-:W3:Y:S01]  /*3010*/  LDG.E R5, desc[UR14][R12.64] ;  /* 0x0000000e0c057981 */ /* 0x000ee2000c1e1900 */
[----:B------:R-:W-:Y:S01]  /*3020*/  BSSY.RECONVERGENT B1, `(.L_x_22458) ;  /* 0x0000048000017945 */ /* 0x000fe20003800200 */
[----:B------:R-:W-:Y:S01]  /*3030*/  IMAD.MOV.U32 R6, RZ, RZ, 0x3f800000 ;  /* 0x3f800000ff067424 */ /* 0x000fe200078e00ff */
[----:B------:R-:W-:Y:S02]  /*3040*/  MOV R9, 0x3f800000 ;  /* 0x3f80000000097802 */ /* 0x000fe40000000f00 */
[----:B--2---:R-:W-:Y:S02]  /*3050*/  ISETP.NE.AND P1, PT, R4, 0x1, PT ;  /* 0x000000010400780c */ /* 0x004fe40003f25270 */
[----:B---3--:R-:W-:-:S11]  /*3060*/  ISETP.NE.AND P0, PT, R5, 0x1, PT ;  /* 0x000000010500780c */ /* 0x008fd60003f05270 */
[----:B------:R-:W-:Y:S05]  /*3070*/  @!P1 BRA `(.L_x_22459) ;  /* 0x0000000400089947 */ /* 0x000fea0003800000 */
[----:B------:R-:W-:-:S04]  /*3080*/  I2FP.F32.U32 R7, R4 ;  /* 0x0000000400077245 */ /* 0x000fc80000201000 */
[----:B------:R-:W-:-:S13]  /*3090*/  FSETP.NAN.AND P1, PT, |R7|, |R7|, PT ;  /* 0x400000070700720b */ /* 0x000fda0003f28200 */
[----:B------:R-:W-:Y:S01]  /*30a0*/  @P1 FADD R9, R7, 3 ;  /* 0x4040000007091421 */ /* 0x000fe20000000000 */
[----:B------:R-:W-:Y:S06]  /*30b0*/  @P1 BRA `(.L_x_22459) ;  /* 0x0000000000f81947 */ /* 0x000fec0003800000 */
[C---:B------:R-:W-:Y:S01]  /*30c0*/  FMUL R8, |R7|.reuse, 16777216 ;  /* 0x4b80000007087820 */ /* 0x040fe20000400200 */
[----:B------:R-:W-:Y:S01]  /*30d0*/  FSETP.GEU.AND P1, PT, |R7|, 1.175494350822287508e-38, PT ;  /* 0x008000000700780b */ /* 0x000fe20003f2e200 */
[----:B------:R-:W-:-:S03]  /*30e0*/  HFMA2 R14, -RZ, RZ, 0.771484375, 0.21533203125 ;  /* 0x3a2c32e4ff0e7431 */ /* 0x000fc600000001ff */
[----:B------:R-:W-:-:S04]  /*30f0*/  FSEL R8, R8, |R7|, !P1 ;  /* 0x4000000708087208 */ /* 0x000fc80004800000 */
[----:B------:R-:W-:-:S04]  /*3100*/  IADD3 R9, PT, PT, R8, -0x3f3504f3, RZ ;  /* 0xc0cafb0d08097810 */ /* 0x000fc80007ffe0ff */
[----:B------:R-:W-:-:S05]  /*3110*/  LOP3.LUT R9, R9, 0xff800000, RZ, 0xc0, !PT ;  /* 0xff80000009097812 */ /* 0x000fca00078ec0ff */
[----:B------:R-:W-:Y:S01]  /*3120*/  IMAD.IADD R8, R8, 0x1, -R9 ;  /* 0x0000000108087824 */ /* 0x000fe200078e0a09 */
        /* <DEDUP_REMOVED lines=23> */
[----:B------:R-:W-:Y:S01]  /*32a0*/  FFMA R9, R10, R9, R11 ;  /* 0x000000090a097223 */ /* 0x000fe2000000000b */
[----:B------:R-:W-:-:S03]  /*32b0*/  MOV R11, 0x391fcb8e ;  /* 0x391fcb8e000b7802 */ /* 0x000fc60000000f00 */
[----:B------:R-:W-:-:S04]  /*32c0*/  FFMA R12, R13, R12, R9 ;  /* 0x0000000c0d0c7223 */ /* 0x000fc80000000009 */
        /* <DEDUP_REMOVED lines=15> */
[----:B------:R-:W-:Y:S01]  /*33c0*/  FSEL R4, RZ, +INF , !P3 ;  /* 0x7f800000ff047808 */ /* 0x000fe20005800000 */
[----:B------:R-:W-:Y:S01]  /*33d0*/  VIADD R12, R10, 0x7f000000 ;  /* 0x7f0000000a0c7836 */ /* 0x000fe20000000000 */
[----:B------:R-:W-:Y:S01]  /*33e0*/  FSETP.NEU.AND P3, PT, |R7|, +INF , PT ;  /* 0x7f8000000700780b */ /* 0x000fe20003f6d200 */
[C---:B------:R-:W-:Y:S02]  /*33f0*/  FFMA R13, R8.reuse, R11, 0.0096188392490148544312 ;  /* 0x3c1d9856080d7423 */ /* 0x040fe4000000000b */
[----:B------:R0:W2:Y:S02]  /*3400*/  F2I.NTZ R11, R9 ;  /* 0x00000009000b7305 */ /* 0x0000a40000203100 */
[----:B------:R-:W-:-:S04]  /*3410*/  FFMA R13, R8, R13, 0.055503588169813156128 ;  /* 0x3d6357bb080d7423 */ /* 0x000fc8000000000d */
[----:B------:R-:W-:Y:S01]  /*3420*/  FFMA R13, R8, R13, 0.24022644758224487305 ;  /* 0x3e75fdec080d7423 */ /* 0x000fe2000000000d */
[----:B0-----:R-:W-:-:S03]  /*3430*/  FADD R9, R7, R7 ;  /* 0x0000000707097221 */ /* 0x001fc60000000000 */
[----:B------:R-:W-:-:S04]  /*3440*/  FFMA R13, R8, R13, 0.69314718246459960938 ;  /* 0x3f317218080d7423 */ /* 0x000fc8000000000d */
[----:B------:R-:W-:Y:S01]  /*3450*/  FFMA R13, R8, R13, 1 ;  /* 0x3f800000080d7423 */ /* 0x000fe2000000000d */
[----:B--2---:R-:W-:-:S03]  /*3460*/  LEA R11, R11, -R10, 0x17 ;  /* 0x8000000a0b0b7211 */ /* 0x004fc600078eb8ff */
[----:B------:R-:W-:-:S04]  /*3470*/  FMUL R12, R12, R13 ;  /* 0x0000000d0c0c7220 */ /* 0x000fc80000400000 */
[----:B------:R-:W-:-:S05]  /*3480*/  @!P1 FMUL R4, R11, R12 ;  /* 0x0000000c0b049220 */ /* 0x000fca0000400000 */
[----:B------:R-:W-:-:S07]  /*3490*/  @P2 FSEL R9, R9, R4, !P3 ;  /* 0x0000000409092208 */ /* 0x000fce0005800000 */
.L_x_22459:
[----:B------:R-:W-:Y:S05]  /*34a0*/  BSYNC.RECONVERGENT B1 ;  /* 0x0000000000017941 */ /* 0x000fea0003800200 */
.L_x_22458:
[----:B------:R-:W-:Y:S04]  /*34b0*/  BSSY.RECONVERGENT B1, `(.L_x_22460) ;  /* 0x0000044000017945 */ /* 0x000fe80003800200 */
        /* <DEDUP_REMOVED lines=57> */
[----:B------:R-:W0:Y:S02]  /*3850*/  F2I.NTZ R11, R7 ;  /* 0x00000007000b7305 */ /* 0x000e240000203100 */
[----:B------:R-:W-:-:S04]  /*3860*/  FFMA R13, R6, R13, 0.055503588169813156128 ;  /* 0x3d6357bb060d7423 */ /* 0x000fc8000000000d */
[----:B------:R-:W-:-:S04]  /*3870*/  FFMA R13, R6, R13, 0.24022644758224487305 ;  /* 0x3e75fdec060d7423 */ /* 0x000fc8000000000d */
[----:B------:R-:W-:-:S04]  /*3880*/  FFMA R13, R6, R13, 0.69314718246459960938 ;  /* 0x3f317218060d7423 */ /* 0x000fc8000000000d */
[----:B------:R-:W-:Y:S01]  /*3890*/  FFMA R13, R6, R13, 1 ;  /* 0x3f800000060d7423 */ /* 0x000fe2000000000d */
[----:B0-----:R-:W-:Y:S01]  /*38a0*/  LEA R11, R11, -R8, 0x17 ;  /* 0x800000080b0b7211 */ /* 0x001fe200078eb8ff */
[----:B------:R-:W-:Y:S02]  /*38b0*/  FADD R6, R4, R4 ;  /* 0x0000000404067221 */ /* 0x000fe40000000000 */
[----:B------:R-:W-:-:S04]  /*38c0*/  FMUL R10, R10, R13 ;  /* 0x0000000d0a0a7220 */ /* 0x000fc80000400000 */
[----:B------:R-:W-:-:S05]  /*38d0*/  @!P1 FMUL R5, R11, R10 ;  /* 0x0000000a0b059220 */ /* 0x000fca0000400000 */
[----:B------:R-:W-:-:S07]  /*38e0*/  @P0 FSEL R6, R6, R5, !P2 ;  /* 0x0000000506060208 */ /* 0x000fce0005000000 */
.L_x_22461:
[----:B------:R-:W-:Y:S05]  /*38f0*/  BSYNC.RECONVERGENT B1 ;  /* 0x0000000000017941 */ /* 0x000fea0003800200 */
.L_x_22460:
[----:B------:R-:W-:-:S05]  /*3900*/  FADD R9, R6, R9 ;  /* 0x0000000906097221 */ /* 0x000fca0000000000 */
[----:B------:R0:W-:Y:S01]  /*3910*/  STS [R2], R9 ;  /* 0x0000000902007388 */ /* 0x0001e20000000800 */
[----:B------:R-:W-:Y:S05]  /*3920*/  BRA `(.L_x_22462) ;  /* 0x0000003800d47947 */ /* 0x000fea0003800000 */
.L_x_22411:
        /* <DEDUP_REMOVED lines=15> */
[----:B------:R-:W-:Y:S02]  /*3a20*/  IADD3 R10, PT, PT, R11, -0x4, RZ ;  /* 0xfffffffc0b0a7810 */ /* 0x000fe40007ffe0ff */
[----:B------:R-:W-:-:S03]  /*3a30*/  IADD3 R6, PT, PT, -R6, RZ, RZ ;  /* 0x000000ff06067210 */ /* 0x000fc60007ffe1ff */
[----:B------:R-:W2:Y:S04]  /*3a40*/  LDC.64 R16, c[0x0][0x398] ;  /* 0x0000e600ff107b82 */ /* 0x000ea80000000a00 */
.L_x_22489:
        /* <DEDUP_REMOVED lines=30> */
.L_x_22466:
[----:B------:R-:W-:Y:S01]  /*3c30*/  MOV R26, R18 ;  /* 0x00000012001a7202 */ /* 0x000fe20000000f00 */
[----:B------:R-:W-:Y:S01]  /*3c40*/  IMAD.MOV.U32 R13, RZ, RZ, R19 ;  /* 0x000000ffff0d7224 */ /* 0x000fe200078e0013 */
[----:B------:R-:W-:Y:S02]  /*3c50*/  MOV R14, R20 ;  /* 0x00000014000e7202 */ /* 0x000fe40000000f00 */
[----:B------:R-:W-:Y:S02]  /*3c60*/  MOV R11, R21 ;  /* 0x00000015000b7202 */ /* 0x000fe40000000f00 */
[----:B------:R-:W-:-:S07]  /*3c70*/  MOV R12, 0x3c90 ;  /* 0x00003c90000c7802 */ /* 0x000fce0000000f00 */
[----:B-12---:R-:W-:Y:S05]  /*3c80*/  CALL.REL.NOINC `($__internal_458_$__cuda_sm20_div_s64) ;  /* 0x0000003800f07944 */ /* 0x006fea0003c00000 */
[----:B------:R-:W-:Y:S01]  /*3c90*/  IADD3 R11, P0, PT, RZ, -R24, RZ ;  /* 0x80000018ff0b7210 */ /* 0x000fe20007f1e0ff */
[----:B------:R-:W-:Y:S01]  /*3ca0*/  IMAD.MOV.U32 R36, RZ, RZ, R24 ;  /* 0x000000ffff247224 */ /* 0x000fe200078e0018 */
[----:B------:R-:W-:-:S03]  /*3cb0*/  MOV R37, R25 ;  /* 0x0000001900257202 */ /* 0x000fc60000000f00 */
[----:B------:R-:W-:Y:S02]  /*3cc0*/  IMAD.X R7, RZ, RZ, ~R25, P0 ;  /* 0x000000ffff077224 */ /* 0x000fe400000e0e19 */
[----:B------:R-:W-:-:S04]  /*3cd0*/  IMAD.WIDE.U32 R12, R20, R11, R18 ;  /* 0x0000000b140c7225 */ /* 0x000fc800078e0012 */
[----:B------:R-:W-:-:S04]  /*3ce0*/  IMAD R7, R7, R20, RZ ;  /* 0x0000001407077224 */ /* 0x000fc800078e02ff */
[----:B------:R-:W-:Y:S01]  /*3cf0*/  IMAD R7, R21, R11, R7 ;  /* 0x0000000b15077224 */ /* 0x000fe200078e0207 */
[----:B------:R-:W-:-:S04]  /*3d00*/  MOV R21, R12 ;  /* 0x0000000c00157202 */ /* 0x000fc80000000f00 */
[----:B------:R-:W-:-:S07]  /*3d10*/  IADD3 R11, PT, PT, R13, R7, RZ ;  /* 0x000000070d0b7210 */ /* 0x000fce0007ffe0ff */
.L_x_22467:
[----:B------:R-:W-:Y:S05]  /*3d20*/  BSYNC.RECONVERGENT B1 ;  /* 0x0000000000017941 */ /* 0x000fea0003800200 */
.L_x_22465:
        /* <DEDUP_REMOVED lines=39> */
.L_x_22469:
[----:B------:R-:W-:Y:S01]  /*3fa0*/  IMAD.MOV.U32 R26, RZ, RZ, R36 ;  /* 0x000000ffff1a7224 */ /* 0x000fe200078e0024 */
[----:B------:R-:W-:Y:S01]  /*3fb0*/  MOV R13, R37 ;  /* 0x00000025000d7202 */ /* 0x000fe20000000f00 */
[----:B------:R-:W-:Y:S01]  /*3fc0*/  IMAD.MOV.U32 R11, RZ, RZ, R39 ;  /* 0x000000ffff0b7224 */ /* 0x000fe200078e0027 */
[----:B------:R-:W-:Y:S02]  /*3fd0*/  MOV R14, R38 ;  /* 0x00000026000e7202 */ /* 0x000fe40000000f00 */
[----:B------:R-:W-:-:S07]  /*3fe0*/  MOV R12, 0x4000 ;  /* 0x00004000000c7802 */ /* 0x000fce0000000f00 */
[----:B-12---:R-:W-:Y:S05]  /*3ff0*/  CALL.REL.NOINC `($__internal_458_$__cuda_sm20_div_s64) ;  /* 0x0000003800147944 */ /* 0x006fea0003c00000 */
        /* <DEDUP_REMOVED lines=11> */
.L_x_22470:
[----:B------:R-:W-:Y:S05]  /*40b0*/  BSYNC.RECONVERGENT B1 ;  /* 0x0000000000017941 */ /* 0x000fea0003800200 */
.L_x_22468:
        /* <DEDUP_REMOVED lines=37> */
.L_x_22472:
        /* <DEDUP_REMOVED lines=10> */
[----:B------:R-:W-:-:S03]  /*43b0*/  IADD3.X R11, PT, PT, RZ, ~R25, RZ, P0, !PT ;  /* 0x80000019ff0b7210 */ /* 0x000fc600007fe4ff */
[----:B------:R-:W-:-:S04]  /*43c0*/  IMAD.WIDE.U32 R12, R40, R21, R12 ;  /* 0x00000015280c7225 */ /* 0x000fc800078e000c */
[----:B------:R-:W-:-:S04]  /*43d0*/  IMAD R11, R11, R40, RZ ;  /* 0x000000280b0b7224 */ /* 0x000fc800078e02ff */
[----:B------:R-:W-:Y:S01]  /*43e0*/  IMAD R11, R41, R21, R11 ;  /* 0x00000015290b7224 */ /* 0x000fe200078e020b */
[----:B------:R-:W-:Y:S02]  /*43f0*/  MOV R41, R12 ;  /* 0x0000000c00297202 */ /* 0x000fe40000000f00 */
[----:B------:R-:W-:Y:S02]  /*4400*/  MOV R21, R25 ;  /* 0x0000001900157202 */ /* 0x000fe40000000f00 */
[----:B------:R-:W-:-:S07]  /*4410*/  IADD3 R11, PT, PT, R13, R11, RZ ;  /* 0x0000000b0d0b7210 */ /* 0x000fce0007ffe0ff */
.L_x_22473:
[----:B------:R-:W-:Y:S05]  /*4420*/  BSYNC.RECONVERGENT B1 ;  /* 0x0000000000017941 */ /* 0x000fea0003800200 */
.L_x_22471:
        /* <DEDUP_REMOVED lines=38> */
.L_x_22475:
[----:B------:R-:W-:Y:S01]  /*4690*/  MOV R26, R20 ;  /* 0x00000014001a7202 */ /* 0x000fe20000000f00 */
[----:B------:R-:W-:Y:S01]  /*46a0*/  IMAD.MOV.U32 R14, RZ, RZ, R36 ;  /* 0x000000ffff0e7224 */ /* 0x000fe200078e0024 */
[----:B------:R-:W-:Y:S02]  /*46b0*/  MOV R13, R21 ;  /* 0x00000015000d7202 */ /* 0x000fe40000000f00 */
[----:B------:R-:W-:Y:S02]  /*46c0*/  MOV R11, R37 ;  /* 0x00000025000b7202 */ /* 0x000fe40000000f00 */
[----:B------:R-:W-:-:S07]  /*46d0*/  MOV R12, 0x46f0 ;  /* 0x000046f0000c7802 */ /* 0x000fce0000000f00 */
[----:B-12---:R-:W-:Y:S05]  /*46e0*/  CALL.REL.NOINC `($__internal_458_$__cuda_sm20_div_s64) ;  /* 0x0000003000587944 */ /* 0x006fea0003c00000 */
        /* <DEDUP_REMOVED lines=11> */
.L_x_22476:
[----:B------:R-:W-:Y:S05]  /*47a0*/  BSYNC.RECONVERGENT B1 ;  /* 0x0000000000017941 */ /* 0x000fea0003800200 */
.L_x_22474:
        /* <DEDUP_REMOVED lines=38> */
.L_x_22478:
[----:B------:R-:W-:Y:S01]  /*4a10*/  MOV R26, R20 ;  /* 0x00000014001a7202 */ /* 0x000fe20000000f00 */
[----:B------:R-:W-:Y:S01]  /*4a20*/  IMAD.MOV.U32 R13, RZ, RZ, R21 ;  /* 0x000000ffff0d7224 */ /* 0x000fe200078e0015 */
[----:B------:R-:W-:Y:S02]  /*4a30*/  MOV R14, R22 ;  /* 0x00000016000e7202 */ /* 0x000fe40000000f00 */
[----:B------:R-:W-:Y:S02]  /*4a40*/  MOV R11, R23 ;  /* 0x00000017000b7202 */ /* 0x000fe40000000f00 */
[----:B------:R-:W-:-:S07]  /*4a50*/  MOV R12, 0x4a70 ;  /* 0x00004a70000c7802 */ /* 0x000fce0000000f00 */
[----:B-12---:R-:W-:Y:S05]  /*4a60*/  CALL.REL.NOINC `($__internal_458_$__cuda_sm20_div_s64) ;  /* 0x0000002c00787944 */ /* 0x006fea0003c00000 */
        /* <DEDUP_REMOVED lines=11> */
.L_x_22479:
[----:B------:R-:W-:Y:S05]  /*4b20*/  BSYNC.RECONVERGENT B1 ;  /* 0x0000000000017941 */ /* 0x000fea0003800200 */
.L_x_22477:
        /* <DEDUP_REMOVED lines=40> */
.L_x_22481:
        /* <DEDUP_REMOVED lines=17> */
.L_x_22482:
[----:B------:R-:W-:Y:S05]  /*4ec0*/  BSYNC.RECONVERGENT B1 ;  /* 0x0000000000017941 */ /* 0x000fea0003800200 */
.L_x_22480:
        /* <DEDUP_REMOVED lines=40> */
.L_x_22484:
        /* <DEDUP_REMOVED lines=17> */
.L_x_22485:
[----:B------:R-:W-:Y:S05]  /*5260*/  BSYNC.RECONVERGENT B1 ;  /* 0x0000000000017941 */ /* 0x000fea0003800200 */
.L_x_22483:
        /* <DEDUP_REMOVED lines=38> */
.L_x_22487:
        /* <DEDUP_REMOVED lines=17> */
.L_x_22488:
[----:B------:R-:W-:Y:S05]  /*55e0*/  BSYNC.RECONVERGENT B1 ;  /* 0x0000000000017941 */ /* 0x000fea0003800200 */
.L_x_22486:
[----:B--2---:R-:W-:-:S06]  /*55f0*/  IMAD.WIDE.U32 R4, R5, 0x8, R16 ;  /* 0x0000000805047825 */ /* 0x004fcc00078e0010 */
        /* <DEDUP_REMOVED lines=14> */
.L_x_22464:
        /* <DEDUP_REMOVED lines=37> */
.L_x_22492:
[----:B------:R-:W-:Y:S01]  /*5930*/  MOV R26, R18 ;  /* 0x00000012001a7202 */ /* 0x000fe20000000f00 */
[----:B------:R-:W-:Y:S01]  /*5940*/  IMAD.MOV.U32 R14, RZ, RZ, R6 ;  /* 0x000000ffff0e7224 */ /* 0x000fe200078e0006 */
[----:B------:R-:W-:Y:S02]  /*5950*/  MOV R13, R19 ;  /* 0x00000013000d7202 */ /* 0x000fe40000000f00 */
[----:B------:R-:W-:Y:S02]  /*5960*/  MOV R11, R7 ;  /* 0x00000007000b7202 */ /* 0x000fe40000000f00 */
[----:B------:R-:W-:-:S07]  /*5970*/  MOV R12, 0x5990 ;  /* 0x00005990000c7802 */ /* 0x000fce0000000f00 */
[----:B-1----:R-:W-:Y:S05]  /*5980*/  CALL.REL.NOINC `($__internal_458_$__cuda_sm20_div_s64) ;  /* 0x0000001c00b07944 */ /* 0x002fea0003c00000 */
        /* <DEDUP_REMOVED lines=9> */
.L_x_22493:
[----:B------:R-:W-:Y:S05]  /*5a20*/  BSYNC.RECONVERGENT B1 ;  /* 0x0000000000017941 */ /* 0x000fea0003800200 */
.L_x_22491:
        /* <DEDUP_REMOVED lines=39> */
.L_x_22495:
[----:B------:R-:W-:Y:S01]  /*5ca0*/  MOV R26, R18 ;  /* 0x00000012001a7202 */ /* 0x000fe20000000f00 */
[----:B------:R-:W-:Y:S01]  /*5cb0*/  IMAD.MOV.U32 R13, RZ, RZ, R19 ;  /* 0x000000ffff0d7224 */ /* 0x000fe200078e0013 */
[----:B------:R-:W-:Y:S02]  /*5cc0*/  MOV R14, R6 ;  /* 0x00000006000e7202 */ /* 0x000fe40000000f00 */
[----:B------:R-:W-:Y:S02]  /*5cd0*/  MOV R11, R7 ;  /* 0x00000007000b7202 */ /* 0x000fe40000000f00 */
[----:B------:R-:W-:-:S07]  /*5ce0*/  MOV R12, 0x5d00 ;  /* 0x00005d00000c7802 */ /* 0x000fce0000000f00 */
[----:B-1----:R-:W-:Y:S05]  /*5cf0*/  CALL.REL.NOINC `($__internal_458_$__cuda_sm20_div_s64) ;  /* 0x0000001800d47944 */ /* 0x002fea0003c00000 */
        /* <DEDUP_REMOVED lines=11> */
.L_x_22496:
[----:B------:R-:W-:Y:S05]  /*5db0*/  BSYNC.RECONVERGENT B1 ;  /* 0x0000000000017941 */ /* 0x000fea0003800200 */
.L_x_22494:
        /* <DEDUP_REMOVED lines=40> */
.L_x_22498:
        /* <DEDUP_REMOVED lines=17> */
.L_x_22499:
[----:B------:R-:W-:Y:S05]  /*6150*/  BSYNC.RECONVERGENT B1 ;  /* 0x0000000000017941 */ /* 0x000fea0003800200 */
.L_x_22497:
        /* <DEDUP_REMOVED lines=40> */
.L_x_22501:
[----:B------:R-:W-:Y:S01]  /*63e0*/  MOV R26, R18 ;  /* 0x00000012001a7202 */ /* 0x000fe20000000f00 */
[----:B------:R-:W-:Y:S01]  /*63f0*/  IMAD.MOV.U32 R14, RZ, RZ, R20 ;  /* 0x000000ffff0e7224 */ /* 0x000fe200078e0014 */
[----:B------:R-:W-:Y:S02]  /*6400*/  MOV R13, R19 ;  /* 0x00000013000d7202 */ /* 0x000fe40000000f00 */
[----:B------:R-:W-:Y:S02]  /*6410*/  MOV R11, R21 ;  /* 0x00000015000b7202 */ /* 0x000fe40000000f00 */
[----:B------:R-:W-:-:S07]  /*6420*/  MOV R12, 0x6440 ;  /* 0x00006440000c7802 */ /* 0x000fce0000000f00 */
[----:B-1----:R-:W-:Y:S05]  /*6430*/  CALL.REL.NOINC `($__internal_458_$__cuda_sm20_div_s64) ;  /* 0x0000001400047944 */ /* 0x002fea0003c00000 */
        /* <DEDUP_REMOVED lines=11> */
.L_x_22502:
[----:B------:R-:W-:Y:S05]  /*64f0*/  BSYNC.RECONVERGENT B1 ;  /* 0x0000000000017941 */ /* 0x000fea0003800200 */
.L_x_22500:
        /* <DEDUP_REMOVED lines=11> */
.L_x_22490:
        /* <DEDUP_REMOVED lines=35> */
.L_x_22505:
[----:B------:R-:W-:Y:S01]  /*67e0*/  MOV R26, R18 ;  /* 0x00000012001a7202 */ /* 0x000fe20000000f00 */
[----:B------:R-:W-:Y:S01]  /*67f0*/  IMAD.MOV.U32 R13, RZ, RZ, R19 ;  /* 0x000000ffff0d7224 */ /* 0x000fe200078e0013 */
[----:B------:R-:W-:Y:S02]  /*6800*/  MOV R14, R4 ;  /* 0x00000004000e7202 */ /* 0x000fe40000000f00 */
[----:B------:R-:W-:Y:S02]  /*6810*/  MOV R11, R5 ;  /* 0x00000005000b7202 */ /* 0x000fe40000000f00 */
[----:B------:R-:W-:-:S07]  /*6820*/  MOV R12, 0x6840 ;  /* 0x00006840000c7802 */ /* 0x000fce0000000f00 */
[----:B-1----:R-:W-:Y:S05]  /*6830*/  CALL.REL.NOINC `($__internal_458_$__cuda_sm20_div_s64) ;  /* 0x0000001000047944 */ /* 0x002fea0003c00000 */
        /* <DEDUP_REMOVED lines=8> */
.L_x_22506:
[----:B------:R-:W-:Y:S05]  /*68c0*/  BSYNC.RECONVERGENT B1 ;  /* 0x0000000000017941 */ /* 0x000fea0003800200 */
.L_x_22504:
        /* <DEDUP_REMOVED lines=39> */
.L_x_22508:
[----:B------:R-:W-:Y:S01]  /*6b40*/  MOV R26, R18 ;  /* 0x00000012001a7202 */ /* 0x000fe20000000f00 */
[----:B------:R-:W-:Y:S01]  /*6b50*/  IMAD.MOV.U32 R13, RZ, RZ, R19 ;  /* 0x000000ffff0d7224 */ /* 0x000fe200078e0013 */
[----:B------:R-:W-:Y:S02]  /*6b60*/  MOV R14, R16 ;  /* 0x00000010000e7202 */ /* 0x000fe40000000f00 */
[----:B------:R-:W-:Y:S02]  /*6b70*/  MOV R11, R17 ;  /* 0x00000011000b7202 */ /* 0x000fe40000000f00 */
[----:B------:R-:W-:-:S07]  /*6b80*/  MOV R12, 0x6ba0 ;  /* 0x00006ba0000c7802 */ /* 0x000fce0000000f00 */
[----:B-1----:R-:W-:Y:S05]  /*6b90*/  CALL.REL.NOINC `($__internal_458_$__cuda_sm20_div_s64) ;  /* 0x0000000c002c7944 */ /* 0x002fea0003c00000 */
        /* <DEDUP_REMOVED lines=11> */
.L_x_22509:
[----:B------:R-:W-:Y:S05]  /*6c50*/  BSYNC.RECONVERGENT B1 ;  /* 0x0000000000017941 */ /* 0x000fea0003800200 */
.L_x_22507:
        /* <DEDUP_REMOVED lines=11> */
.L_x_22503:
        /* <DEDUP_REMOVED lines=31> */
.L_x_22511:
[----:B------:R-:W-:Y:S01]  /*6f00*/  IMAD.MOV.U32 R24, RZ, RZ, R20 ;  /* 0x000000ffff187224 */ /* 0x000fe200078e0014 */
[----:B------:R-:W-:-:S07]  /*6f10*/  MOV R26, 0x6f30 ;  /* 0x00006f30001a7802 */ /* 0x000fce0000000f00 */
[----:B-1----:R-:W-:Y:S05]  /*6f20*/  CALL.REL.NOINC `($__internal_459_$__cuda_sm20_rem_s64) ;  /* 0x0000000c00947944 */ /* 0x002fea0003c00000 */
[----:B------:R-:W-:Y:S02]  /*6f30*/  MOV R4, R6 ;  /* 0x0000000600047202 */ /* 0x000fe40000000f00 */
[----:B------:R-:W-:-:S07]  /*6f40*/  MOV R5, R7 ;  /* 0x0000000700057202 */ /* 0x000fce0000000f00 */
.L_x_22512:
[----:B------:R-:W-:Y:S05]  /*6f50*/  BSYNC.RECONVERGENT B1 ;  /* 0x0000000000017941 */ /* 0x000fea0003800200 */
.L_x_22510:
        /* <DEDUP_REMOVED lines=9> */
.L_x_22463:
[----:B------:R-:W2:Y:S01]  /*6ff0*/  LDG.E R4, desc[UR14][R8.64] ;  /* 0x0000000e08047981 */ /* 0x000ea2000c1e1900 */
[----:B------:R-:W-:Y:S01]  /*7000*/  BSSY.RECONVERGENT B1, `(.L_x_22513) ;  /* 0x0000046000017945 */ /* 0x000fe20003800200 */
[----:B------:R-:W-:Y:S02]  /*7010*/  MOV R7, 0x3f800000 ;  /* 0x3f80000000077802 */ /* 0x000fe40000000f00 */
        /* <DEDUP_REMOVED lines=68> */
.L_x_22514:
[----:B------:R-:W-:Y:S05]  /*7460*/  BSYNC.RECONVERGENT B1 ;  /* 0x0000000000017941 */ /* 0x000fea0003800200 */
.L_x_22513:
[----:B------:R2:W-:Y:S02]  /*7470*/  STS [R2], R7 ;  /* 0x0000000702007388 */ /* 0x0005e40000000800 */
.L_x_22462:
[----:B------:R-:W-:Y:S05]  /*7480*/  BSYNC.RECONVERGENT B0 ;  /* 0x0000000000007941 */ /* 0x000fea0003800200 */
.L_x_22410:
[----:B------:R-:W-:Y:S01]  /*7490*/  BAR.SYNC.DEFER_BLOCKING 0x0 ;  /* 0x0000000000007b1d */ /* 0x000fe20000010000 */
[----:B------:R-:W-:Y:S02]  /*74a0*/  ISETP.GE.U32.AND P0, PT, R3, 0x42, PT ;  /* 0x000000420300780c */ /* 0x000fe40003f06070 */
[----:B------:R-:W-:-:S11]  /*74b0*/  ISETP.GT.U32.AND P1, PT, R0, 0x1f, PT ;  /* 0x0000001f0000780c */ /* 0x000fd60003f24070 */
[----:B------:R-:W-:Y:S05]  /*74c0*/  @!P0 BRA `(.L_x_22515) ;  /* 0x00000000002c8947 */ /* 0x000fea0003800000 */
.L_x_22516:
[----:B0-----:R-:W-:-:S04]  /*74d0*/  SHF.R.U32.HI R9, RZ, 0x1, R3 ;  /* 0x00000001ff097819 */ /* 0x001fc80000011603 */
[----:B------:R-:W-:-:S13]  /*74e0*/  ISETP.GE.U32.AND P0, PT, R0, R9, PT ;  /* 0x000000090000720c */ /* 0x000fda0003f06070 */
[----:B------:R-:W-:Y:S01]  /*74f0*/  @!P0 LEA R5, R9, R2, 0x2 ;  /* 0x0000000209058211 */ /* 0x000fe200078e10ff */
[----:B------:R-:W-:Y:S05]  /*7500*/  @!P0 LDS R4, [R2] ;  /* 0x0000000002048984 */ /* 0x000fea0000000800 */
[----:B------:R-:W2:Y:S02]  /*7510*/  @!P0 LDS R5, [R5] ;  /* 0x0000000005058984 */ /* 0x000ea40000000800 */
[----:B--2---:R-:W-:-:S05]  /*7520*/  @!P0 FADD R7, R4, R5 ;  /* 0x0000000504078221 */ /* 0x004fca0000000000 */
[----:B------:R3:W-:Y:S01]  /*7530*/  @!P0 STS [R2], R7 ;  /* 0x0000000702008388 */ /* 0x0007e20000000800 */
[----:B------:R-:W-:Y:S01]  /*7540*/  BAR.SYNC.DEFER_BLOCKING 0x0 ;  /* 0x0000000000007b1d */ /* 0x000fe20000010000 */
[----:B------:R-:W-:Y:S01]  /*7550*/  ISETP.GT.U32.AND P0, PT, R3, 0x83, PT ;  /* 0x000000830300780c */ /* 0x000fe20003f04070 */
[----:B------:R-:W-:-:S12]  /*7560*/  IMAD.MOV.U32 R3, RZ, RZ, R9 ;  /* 0x000000ffff037224 */ /* 0x000fd800078e0009 */
[----:B---3--:R-:W-:Y:S05]  /*7570*/  @P0 BRA `(.L_x_22516) ;  /* 0xfffffffc00d40947 */ /* 0x008fea000383ffff */
.L_x_22515:
        /* <DEDUP_REMOVED lines=45> */
        .weak           $__internal_458_$__cuda_sm20_div_s64
        .type           $__internal_458_$__cuda_sm20_div_s64,@function
        .size           $__internal_458_$__cuda_sm20_div_s64,($__internal_459_$__cuda_sm20_rem_s64 - $__internal_458_$__cuda_sm20_div_s64)
$__internal_458_$__cuda_sm20_div_s64:
        /* <DEDUP_REMOVED lines=82> */
[----:B------:R-:W-:Y:S06]  /*7d70*/  RET.REL.NODEC R12 `(contiguous_reducel32_u32) ;  /* 0xffffff800ca07950 */ /* 0x000fec0003c3ffff */
        .weak           $__internal_459_$__cuda_sm20_rem_s64
        .type           $__internal_459_$__cuda_sm20_rem_s64,@function
        .size           $__internal_459_$__cuda_sm20_rem_s64,(.L_x_30783 - $__internal_459_$__cuda_sm20_rem_s64)
$__internal_459_$__cuda_sm20_rem_s64:
        /* <DEDUP_REMOVED lines=76> */
[----:B------:R-:W-:Y:S06]  /*8240*/  RET.REL.NODEC R26 `(contiguous_reducel32_u32) ;  /* 0xffffff7c1a6c7950 */ /* 0x000fec0003c3ffff */
.L_x_22517:
        /* <DEDUP_REMOVED lines=11> */
.L_x_30783:


//--------------------- .text.uncontiguous_cumulate_reducel3_u32 --------------------------
	.section	.text.uncontiguous_cumulate_reducel3_u32,"ax",@progbits
	.align	128
        .global         uncontiguous_cumulate_reducel3_u32
        .type           uncontiguous_cumulate_reducel3_u32,@function
        .size           uncontiguous_cumulate_reducel3_u32,(.L_x_30785 - uncontiguous_cumulate_reducel3_u32)
        .other          uncontiguous_cumulate_reducel3_u32,@"STO_CUDA_ENTRY STV_DEFAULT"
uncontiguous_cumulate_reducel3_u32:
.text.uncontiguous_cumulate_reducel3_u32:
        /* <DEDUP_REMOVED lines=41> */
.L_x_22546:
        /* <DEDUP_REMOVED lines=33> */
.L_x_22523:
[----:B------:R-:W-:Y:S01]  /*04a0*/  IMAD.MOV.U32 R29, RZ, RZ, R14 ;  /* 0x000000ffff1d7224 */ /* 0x000fe200078e000e */
[----:B------:R-:W-:Y:S01]  /*04b0*/  MOV R26, R15 ;  /* 0x0000000f001a7202 */ /* 0x000fe20000000f00 */
[----:B------:R-:W-:Y:S01]  /*04c0*/  IMAD.MOV.U32 R13, RZ, RZ, R16 ;  /* 0x000000ffff0d7224 */ /* 0x000fe200078e0010 */
[----:B------:R-:W-:Y:S02]  /*04d0*/  MOV R12, R17 ;  /* 0x00000011000c7202 */ /* 0x000fe40000000f00 */
[----:B------:R-:W-:-:S07]  /*04e0*/  MOV R11, 0x500 ;  /* 0x00000500000b7802 */ /* 0x000fce0000000f00 */
[----:B------:R-:W-:Y:S05]  /*04f0*/  CALL.REL.NOINC `($__internal_460_$__cuda_sm20_div_s64) ;  /* 0x0000006400d07944 */ /* 0x000fea0003c00000 */
        /* <DEDUP_REMOVED lines=9> */
.L_x_22524:
[----:B------:R-:W-:Y:S05]  /*0590*/  BSYNC.RECONVERGENT B1 ;  /* 0x0000000000017941 */ /* 0x000fea0003800200 */
.L_x_22522:
        /* <DEDUP_REMOVED lines=36> */
.L_x_22526:
[----:B------:R-:W-:Y:S01]  /*07e0*/  IMAD.MOV.U32 R29, RZ, RZ, R7 ;  /* 0x000000ffff1d7224 */ /* 0x000fe200078e0007 */
[----:B------:R-:W-:Y:S01]  /*07f0*/  MOV R26, R8 ;  /* 0x00000008001a7202 */ /* 0x000fe20000000f00 */
[----:B------:R-:W-:Y:S01]  /*0800*/  IMAD.MOV.U32 R13, RZ, RZ, R16 ;  /* 0x000000ffff0d7224 */ /* 0x000fe200078e0010 */
[----:B------:R-:W-:Y:S02]  /*0810*/  MOV R12, R17 ;  /* 0x00000011000c7202 */ /* 0x000fe40000000f00 */
[----:B------:R-:W-:-:S07]  /*0820*/  MOV R11, 0x840 ;  /* 0x00000840000b7802 */ /* 0x000fce0000000f00 */
[----:B------:R-:W-:Y:S05]  /*0830*/  CALL.REL.NOINC `($__internal_460_$__cuda_sm20_div_s64) ;  /* 0x0000006400007944 */ /* 0x000fea0003c00000 */
        /* <DEDUP_REMOVED lines=10> */
.L_x_22527:
[----:B------:R-:W-:Y:S05]  /*08e0*/  BSYNC.RECONVERGENT B1 ;  /* 0x0000000000017941 */ /* 0x000fea0003800200 */
.L_x_22525:
        /* <DEDUP_REMOVED lines=37> */
.L_x_22529:
[----:B------:R-:W-:Y:S01]  /*0b40*/  MOV R29, R14 ;  /* 0x0000000e001d7202 */ /* 0x000fe20000000f00 */
[----:B------:R-:W-:Y:S01]  /*0b50*/  IMAD.MOV.U32 R26, RZ, RZ, R15 ;  /* 0x000000ffff1a7224 */ /* 0x000fe200078e000f */
[----:B------:R-:W-:Y:S01]  /*0b60*/  MOV R13, R16 ;  /* 0x00000010000d7202 */ /* 0x000fe20000000f00 */
[----:B------:R-:W-:Y:S01]  /*0b70*/  IMAD.MOV.U32 R12, RZ, RZ, R17 ;  /* 0x000000ffff0c7224 */ /* 0x000fe200078e0011 */
[----:B------:R-:W-:-:S07]  /*0b80*/  MOV R11, 0xba0 ;  /* 0x00000ba0000b7802 */ /* 0x000fce0000000f00 */
[----:B------:R-:W-:Y:S05]  /*0b90*/  CALL.REL.NOINC `($__internal_460_$__cuda_sm20_div_s64) ;  /* 0x0000006000287944 */ /* 0x000fea0003c00000 */
        /* <DEDUP_REMOVED lines=10> */
.L_x_22530:
[----:B------:R-:W-:Y:S05]  /*0c40*/  BSYNC.RECONVERGENT B1 ;  /* 0x0000000000017941 */ /* 0x000fea0003800200 */
.L_x_22528:
        /* <DEDUP_REMOVED lines=34> */
.L_x_22532:
        /* <DEDUP_REMOVED lines=16> */
.L_x_22533:
[----:B------:R-:W-:Y:S05]  /*0f70*/  BSYNC.RECONVERGENT B1 ;  /* 0x0000000000017941 */ /* 0x000fea0003800200 */
.L_x_22531:
        /* <DEDUP_REMOVED lines=37> */
.L_x_22535:
        /* <DEDUP_REMOVED lines=17> */
.L_x_22536:
[----:B------:R-:W-:Y:S05]  /*12e0*/  BSYNC.RECONVERGENT B1 ;  /* 0x0000000000017941 */ /* 0x000fea0003800200 */
.L_x_22534:
        /* <DEDUP_REMOVED lines=35> */
.L_x_22538:
        /* <DEDUP_REMOVED lines=16> */
.L_x_22539:
[----:B------:R-:W-:Y:S05]  /*1620*/  BSYNC.RECONVERGENT B1 ;  /* 0x0000000000017941 */ /* 0x000fea0003800200 */
.L_x_22537:
        /* <DEDUP_REMOVED lines=36> */
.L_x_22541:
[----:B------:R-:W-:Y:S01]  /*1870*/  MOV R29, R14 ;  /* 0x0000000e001d7202 */ /* 0x000fe20000000f00 */
[----:B------:R-:W-:Y:S01]  /*1880*/  IMAD.MOV.U32 R26, RZ, RZ, R15 ;  /* 0x000000ffff1a7224 */ /* 0x000fe200078e000f */
[----:B------:R-:W-:Y:S01]  /*1890*/  MOV R13, R16 ;  /* 0x00000010000d7202 */ /* 0x000fe20000000f00 */
[----:B------:R-:W-:Y:S01]  /*18a0*/  IMAD.MOV.U32 R12, RZ, RZ, R17 ;  /* 0x000000ffff0c7224 */ /* 0x000fe200078e0011 */
[----:B------:R-:W-:-:S07]  /*18b0*/  MOV R11, 0x18d0 ;  /* 0x000018d0000b7802 */ /* 0x000fce0000000f00 */
[----:B------:R-:W-:Y:S05]  /*18c0*/  CALL.REL.NOINC `($__internal_460_$__cuda_sm20_div_s64) ;  /* 0x0000005000dc7944 */ /* 0x000fea0003c00000 */
        /* <DEDUP_REMOVED lines=11> */
.L_x_22542:
[----:B------:R-:W-:Y:S05]  /*1980*/  BSYNC.RECONVERGENT B1 ;  /* 0x0000000000017941 */ /* 0x000fea0003800200 */
.L_x_22540:
        /* <DEDUP_REMOVED lines=36> */
.L_x_22544:
        /* <DEDUP_REMOVED lines=17> */
.L_x_22545:
[----:B------:R-:W-:Y:S05]  /*1ce0*/  BSYNC.RECONVERGENT B1 ;  /* 0x0000000000017941 */ /* 0x000fea0003800200 */
.L_x_22543:
        /* <DEDUP_REMOVED lines=10> */
.L_x_22521:
        /* <DEDUP_REMOVED lines=36> */
.L_x_22549:
[----:B------:R-:W-:Y:S01]  /*1fd0*/  MOV R29, R14 ;  /* 0x0000000e001d7202 */ /* 0x000fe20000000f00 */
[----:B------:R-:W-:Y:S01]  /*1fe0*/  IMAD.MOV.U32 R26, RZ, RZ, R15 ;  /* 0x000000ffff1a7224 */ /* 0x000fe200078e000f */
[----:B------:R-:W-:Y:S01]  /*1ff0*/  MOV R13, R16 ;  /* 0x00000010000d7202 */ /* 0x000fe20000000f00 */
[----:B------:R-:W-:Y:S01]  /*2000*/  IMAD.MOV.U32 R12, RZ, RZ, R17 ;  /* 0x000000ffff0c7224 */ /* 0x000fe200078e0011 */
[----:B------:R-:W-:-:S07]  /*2010*/  MOV R11, 0x2030 ;  /* 0x00002030000b7802 */ /* 0x000fce0000000f00 */
[----:B------:R-:W-:Y:S05]  /*2020*/  CALL.REL.NOINC `($__internal_460_$__cuda_sm20_div_s64) ;  /* 0x0000004c00047944 */ /* 0x000fea0003c00000 */
        /* <DEDUP_REMOVED lines=9> */
.L_x_22550:
[----:B------:R-:W-:Y:S05]  /*20c0*/  BSYNC.RECONVERGENT B1 ;  /* 0x0000000000017941 */ /* 0x000fea0003800200 */
.L_x_22548:
        /* <DEDUP_REMOVED lines=36> */
.L_x_22552:
        /* <DEDUP_REMOVED lines=17> */
.L_x_22553:
[----:B------:R-:W-:Y:S05]  /*2420*/  BSYNC.RECONVERGENT B1 ;  /* 0x0000000000017941 */ /* 0x000fea0003800200 */
.L_x_22551:
        /* <DEDUP_REMOVED lines=38> */
.L_x_22555:
        /* <DEDUP_REMOVED lines=16> */
.L_x_22556:
[----:B------:R-:W-:Y:S05]  /*2790*/  BSYNC.RECONVERGENT B1 ;  /* 0x0000000000017941 */ /* 0x000fea0003800200 */
.L_x_22554:
        /* <DEDUP_REMOVED lines=36> */
.L_x_22558:
        /* <DEDUP_REMOVED lines=16> */
.L_x_22559:
[----:B------:R-:W-:Y:S05]  /*2ae0*/  BSYNC.RECONVERGENT B1 ;  /* 0x0000000000017941 */ /* 0x000fea0003800200 */
.L_x_22557:
[----:B------:R-:W-:Y:S01]  /*2af0*/  IMAD R5, R5, R38, RZ ;  /* 0x0000002605057224 */ /* 0x000fe200078e02ff */
[----:B------:R-:W-:Y:S01]  /*2b00*/  IADD3 R9, PT, PT, R9, -0x2, RZ ;  /* 0xfffffffe09097810 */ /* 0x000fe20007ffe0ff */
[----:B------:R-:W-:Y:S02]  /*2b10*/  IMAD.MOV.U32 R34, RZ, RZ, R20 ;  /* 0x000000ffff227224 */ /* 0x000fe400078e0014 */
[-C--:B------:R-:W-:Y:S02]  /*2b20*/  IMAD R5, R39, R10.reuse, R5 ;  /* 0x0000000a27057224 */ /* 0x080fe400078e0205 */
[----:B------:R-:W-:-:S04]  /*2b30*/  IMAD.WIDE.U32 R34, R38, R10, R34 ;  /* 0x0000000a26227225 */ /* 0x000fc800078e0022 */
[----:B------:R-:W-:Y:S01]  /*2b40*/  IMAD.IADD R6, R35, 0x1, R5 ;  /* 0x0000000123067824 */ /* 0x000fe200078e0205 */
[----:B------:R-:W-:-:S07]  /*2b50*/  MOV R5, R34 ;  /* 0x0000002200057202 */ /* 0x000fce0000000f00 */
.L_x_22547:
        /* <DEDUP_REMOVED lines=31> */
.L_x_22561:
[----:B------:R-:W-:Y:S01]  /*2d50*/  IMAD.MOV.U32 R20, RZ, RZ, R14 ;  /* 0x000000ffff147224 */ /* 0x000fe200078e000e */
[----:B------:R-:W-:Y:S01]  /*2d60*/  MOV R24, R15 ;  /* 0x0000000f00187202 */ /* 0x000fe20000000f00 */
[----:B------:R-:W-:Y:S01]  /*2d70*/  IMAD.MOV.U32 R21, RZ, RZ, R16 ;  /* 0x000000ffff157224 */ /* 0x000fe200078e0010 */
[----:B------:R-:W-:Y:S02]  /*2d80*/  MOV R22, R17 ;  /* 0x0000001100167202 */ /* 0x000fe40000000f00 */
[----:B------:R-:W-:-:S07]  /*2d90*/  MOV R23, 0x2db0 ;  /* 0x00002db000177802 */ /* 0x000fce0000000f00 */
[----:B------:R-:W-:Y:S05]  /*2da0*/  CALL.REL.NOINC `($__internal_461_$__cuda_sm20_rem_s64) ;  /* 0x0000004000f47944 */ /* 0x000fea0003c00000 */
[----:B------:R-:W-:Y:S01]  /*2db0*/  IMAD.MOV.U32 R10, RZ, RZ, R12 ;  /* 0x000000ffff0a7224 */ /* 0x000fe200078e000c */
[----:B------:R-:W-:-:S07]  /*2dc0*/  MOV R11, R13 ;  /* 0x0000000d000b7202 */ /* 0x000fce0000000f00 */
.L_x_22562:
[----:B------:R-:W-:Y:S05]  /*2dd0*/  BSYNC.RECONVERGENT B1 ;  /* 0x0000000000017941 */ /* 0x000fea0003800200 */
.L_x_22560:
        /* <DEDUP_REMOVED lines=33> */
.L_x_22564:
[----:B------:R-:W-:Y:S01]  /*2ff0*/  MOV R21, R16 ;  /* 0x0000001000157202 */ /* 0x000fe20000000f00 */
[----:B------:R-:W-:Y:S01]  /*3000*/  IMAD.MOV.U32 R22, RZ, RZ, R17 ;  /* 0x000000ffff167224 */ /* 0x000fe200078e0011 */
[----:B------:R-:W-:Y:S01]  /*3010*/  MOV R20, R7 ;  /* 0x0000000700147202 */ /* 0x000fe20000000f00 */
[----:B------:R-:W-:Y:S01]  /*3020*/  IMAD.MOV.U32 R24, RZ, RZ, R8 ;  /* 0x000000ffff187224 */ /* 0x000fe200078e0008 */
[----:B------:R-:W-:-:S07]  /*3030*/  MOV R23, 0x3050 ;  /* 0x0000305000177802 */ /* 0x000fce0000000f00 */
[----:B------:R-:W-:Y:S05]  /*3040*/  CALL.REL.NOINC `($__internal_461_$__cuda_sm20_rem_s64) ;  /* 0x00000040004c7944 */ /* 0x000fea0003c00000 */
[----:B------:R-:W-:Y:S01]  /*3050*/  MOV R8, R12 ;  /* 0x0000000c00087202 */ /* 0x000fe20000000f00 */
[----:B------:R-:W-:-:S07]  /*3060*/  IMAD.MOV.U32 R9, RZ, RZ, R13 ;  /* 0x000000ffff097224 */ /* 0x000fce00078e000d */
.L_x_22565:
[----:B------:R-:W-:Y:S05]  /*3070*/  BSYNC.RECONVERGENT B1 ;  /* 0x0000000000017941 */ /* 0x000fea0003800200 */
.L_x_22563:
[----:B------:R-:W-:Y:S01]  /*3080*/  MOV R10, R5 ;  /* 0x00000005000a7202 */ /* 0x000fe20000000f00 */
[----:B------:R-:W-:Y:S02]  /*3090*/  IMAD R7, R9, R18, RZ ;  /* 0x0000001209077224 */ /* 0x000fe400078e02ff */
[----:B------:R-:W-:Y:S02]  /*30a0*/  IMAD.MOV.U32 R11, RZ, RZ, R6 ;  /* 0x000000ffff0b7224 */ /* 0x000fe400078e0006 */
[-C--:B------:R-:W-:Y:S02]  /*30b0*/  IMAD R7, R19, R8.reuse, R7 ;  /* 0x0000000813077224 */ /* 0x080fe400078e0207 */
[----:B------:R-:W-:-:S04]  /*30c0*/  IMAD.WIDE.U32 R10, R18, R8, R10 ;  /* 0x00000008120a7225 */ /* 0x000fc800078e000a */
[----:B------:R-:W-:Y:S01]  /*30d0*/  IMAD.MOV.U32 R5, RZ, RZ, R10 ;  /* 0x000000ffff057224 */ /* 0x000fe200078e000a */
[----:B------:R-:W-:-:S07]  /*30e0*/  IADD3 R6, PT, PT, R11, R7, RZ ;  /* 0x000000070b067210 */ /* 0x000fce0007ffe0ff */
.L_x_22520:
        /* <DEDUP_REMOVED lines=10> */
.L_x_22519:
        /* <DEDUP_REMOVED lines=20> */
.L_x_22593:
        /* <DEDUP_REMOVED lines=33> */
.L_x_22570:
[----:B------:R-:W-:Y:S01]  /*34e0*/  IMAD.MOV.U32 R29, RZ, RZ, R15 ;  /* 0x000000ffff1d7224 */ /* 0x000fe200078e000f */
[----:B------:R-:W-:Y:S01]  /*34f0*/  MOV R26, R14 ;  /* 0x0000000e001a7202 */ /* 0x000fe20000000f00 */
[----:B------:R-:W-:Y:S01]  /*3500*/  IMAD.MOV.U32 R13, RZ, RZ, R34 ;  /* 0x000000ffff0d7224 */ /* 0x000fe200078e0022 */
[----:B------:R-:W-:Y:S02]  /*3510*/  MOV R12, R35 ;  /* 0x00000023000c7202 */ /* 0x000fe40000000f00 */
[----:B------:R-:W-:-:S07]  /*3520*/  MOV R11, 0x3540 ;  /* 0x00003540000b7802 */ /* 0x000fce0000000f00 */
[----:B-123--:R-:W-:Y:S05]  /*3530*/  CALL.REL.NOINC `($__internal_460_$__cuda_sm20_div_s64) ;  /* 0x0000003400c07944 */ /* 0x00efea0003c00000 */
        /* <DEDUP_REMOVED lines=11> */
.L_x_22571:
[----:B------:R-:W-:Y:S05]  /*35f0*/  BSYNC.RECONVERGENT B1 ;  /* 0x0000000000017941 */ /* 0x000fea0003800200 */
.L_x_22569:
        /* <DEDUP_REMOVED lines=39> */
.L_x_22573:
[----:B------:R-:W-:Y:S01]  /*3870*/  IMAD.MOV.U32 R29, RZ, RZ, R34 ;  /* 0x000000ffff1d7224 */ /* 0x000fe200078e0022 */
[----:B------:R-:W-:Y:S01]  /*3880*/  MOV R26, R35 ;  /* 0x00000023001a7202 */ /* 0x000fe20000000f00 */
[----:B------:R-:W-:Y:S01]  /*3890*/  IMAD.MOV.U32 R13, RZ, RZ, R36 ;  /* 0x000000ffff0d7224 */ /* 0x000fe200078e0024 */
[----:B------:R-:W-:Y:S02]  /*38a0*/  MOV R12, R37 ;  /* 0x00000025000c7202 */ /* 0x000fe40000000f00 */
[----:B------:R-:W-:-:S07]  /*38b0*/  MOV R11, 0x38d0 ;  /* 0x000038d0000b7802 */ /* 0x000fce0000000f00 */
[----:B-1----:R-:W-:Y:S05]  /*38c0*/  CALL.REL.NOINC `($__internal_460_$__cuda_sm20_div_s64) ;  /* 0x0000003000dc7944 */ /* 0x002fea0003c00000 */
        /* <DEDUP_REMOVED lines=11> */
.L_x_22574:
[----:B------:R-:W-:Y:S05]  /*3980*/  BSYNC.RECONVERGENT B1 ;  /* 0x0000000000017941 */ /* 0x000fea0003800200 */
.L_x_22572:
        /* <DEDUP_REMOVED lines=38> */
.L_x_22576:
[----:B------:R-:W-:Y:S01]  /*3bf0*/  MOV R29, R34 ;  /* 0x00000022001d7202 */ /* 0x000fe20000000f00 */
[----:B------:R-:W-:Y:S01]  /*3c00*/  IMAD.MOV.U32 R26, RZ, RZ, R35 ;  /* 0x000000ffff1a7224 */ /* 0x000fe200078e0023 */
[----:B------:R-:W-:Y:S01]  /*3c10*/  MOV R13, R36 ;  /* 0x00000024000d7202 */ /* 0x000fe20000000f00 */
[----:B------:R-:W-:Y:S01]  /*3c20*/  IMAD.MOV.U32 R12, RZ, RZ, R37 ;  /* 0x000000ffff0c7224 */ /* 0x000fe200078e0025 */
[----:B------:R-:W-:-:S07]  /*3c30*/  MOV R11, 0x3c50 ;  /* 0x00003c50000b7802 */ /* 0x000fce0000000f00 */
[----:B-1----:R-:W-:Y:S05]  /*3c40*/  CALL.REL.NOINC `($__internal_460_$__cuda_sm20_div_s64) ;  /* 0x0000002c00fc7944 */ /* 0x002fea0003c00000 */
        /* <DEDUP_REMOVED lines=11> */
.L_x_22577:
[----:B------:R-:W-:Y:S05]  /*3d00*/  BSYNC.RECONVERGENT B1 ;  /* 0x0000000000017941 */ /* 0x000fea0003800200 */
.L_x_22575:
        /* <DEDUP_REMOVED lines=38> */
.L_x_22579:
        /* <DEDUP_REMOVED lines=17> */
.L_x_22580:
[----:B------:R-:W-:Y:S05]  /*4080*/  BSYNC.RECONVERGENT B1 ;  /* 0x0000000000017941 */ /* 0x000fea0003800200 */
.L_x_22578:
        /* <DEDUP_REMOVED lines=39> */
.L_x_22582:
        /* <DEDUP_REMOVED lines=17> */
.L_x_22583:
[----:B------:R-:W-:Y:S05]  /*4410*/  BSYNC.RECONVERGENT B1 ;  /* 0x0000000000017941 */ /* 0x000fea0003800200 */
.L_x_22581:
        /* <DEDUP_REMOVED lines=38> */
.L_x_22585:
        /* <DEDUP_REMOVED lines=17> */
.L_x_22586:
[----:B------:R-:W-:Y:S05]  /*4790*/  BSYNC.RECONVERGENT B1 ;  /* 0x0000000000017941 */ /* 0x000fea0003800200 */
.L_x_22584:
        /* <DEDUP_REMOVED lines=38> */
.L_x_22588:
        /* <DEDUP_REMOVED lines=17> */
.L_x_22589:
[----:B------:R-:W-:Y:S05]  /*4b10*/  BSYNC.RECONVERGENT B1 ;  /* 0x0000000000017941 */ /* 0x000fea0003800200 */
.L_x_22587:
        /* <DEDUP_REMOVED lines=36> */
.L_x_22591:
        /* <DEDUP_REMOVED lines=17> */
.L_x_22592:
[----:B------:R-:W-:Y:S05]  /*4e70*/  BSYNC.RECONVERGENT B1 ;  /* 0x0000000000017941 */ /* 0x000fea0003800200 */
.L_x_22590:
        /* <DEDUP_REMOVED lines=12> */
.L_x_22568:
        /* <DEDUP_REMOVED lines=35> */
.L_x_22596:
[----:B------:R-:W-:Y:S01]  /*5170*/  MOV R29, R15 ;  /* 0x0000000f001d7202 */ /* 0x000fe20000000f00 */
[----:B------:R-:W-:Y:S01]  /*5180*/  IMAD.MOV.U32 R26, RZ, RZ, R14 ;  /* 0x000000ffff1a7224 */ /* 0x000fe200078e000e */
[----:B------:R-:W-:Y:S02]  /*5190*/  MOV R13, R16 ;  /* 0x00000010000d7202 */ /* 0x000fe40000000f00 */
[----:B------:R-:W-:Y:S02]  /*51a0*/  MOV R12, R17 ;  /* 0x00000011000c7202 */ /* 0x000fe40000000f00 */
[----:B------:R-:W-:-:S07]  /*51b0*/  MOV R11, 0x51d0 ;  /* 0x000051d0000b7802 */ /* 0x000fce0000000f00 */
[----:B------:R-:W-:Y:S05]  /*51c0*/  CALL.REL.NOINC `($__internal_460_$__cuda_sm20_div_s64) ;  /* 0x00000018009c7944 */ /* 0x000fea0003c00000 */
        /* <DEDUP_REMOVED lines=11> */
.L_x_22597:
[----:B------:R-:W-:Y:S05]  /*5280*/  BSYNC.RECONVERGENT B1 ;  /* 0x0000000000017941 */ /* 0x000fea0003800200 */
.L_x_22595:
        /* <DEDUP_REMOVED lines=41> */
.L_x_22599:
[----:B------:R-:W-:Y:S01]  /*5520*/  MOV R29, R18 ;  /* 0x00000012001d7202 */ /* 0x000fe20000000f00 */
[----:B------:R-:W-:Y:S01]  /*5530*/  IMAD.MOV.U32 R13, RZ, RZ, R16 ;  /* 0x000000ffff0d7224 */ /* 0x000fe200078e0010 */
[----:B------:R-:W-:Y:S02]  /*5540*/  MOV R26, R19 ;  /* 0x00000013001a7202 */ /* 0x000fe40000000f00 */
[----:B------:R-:W-:Y:S02]  /*5550*/  MOV R12, R17 ;  /* 0x00000011000c7202 */ /* 0x000fe40000000f00 */
[----:B------:R-:W-:-:S07]  /*5560*/  MOV R11, 0x5580 ;  /* 0x00005580000b7802 */ /* 0x000fce0000000f00 */
[----:B------:R-:W-:Y:S05]  /*5570*/  CALL.REL.NOINC `($__internal_460_$__cuda_sm20_div_s64) ;  /* 0x0000001400b07944 */ /* 0x000fea0003c00000 */
        /* <DEDUP_REMOVED lines=11> */
.L_x_22600:
[----:B------:R-:W-:Y:S05]  /*5630*/  BSYNC.RECONVERGENT B1 ;  /* 0x0000000000017941 */ /* 0x000fea0003800200 */
.L_x_22598:
        /* <DEDUP_REMOVED lines=40> */
.L_x_22602:
        /* <DEDUP_REMOVED lines=17> */
.L_x_22603:
[----:B------:R-:W-:Y:S05]  /*59d0*/  BSYNC.RECONVERGENT B1 ;  /* 0x0000000000017941 */ /* 0x000fea0003800200 */
.L_x_22601:
        /* <DEDUP_REMOVED lines=39> */
.L_x_22605:
[----:B------:R-:W-:Y:S01]  /*5c50*/  MOV R29, R18 ;  /* 0x00000012001d7202 */ /* 0x000fe20000000f00 */
[----:B------:R-:W-:Y:S01]  /*5c60*/  IMAD.MOV.U32 R26, RZ, RZ, R19 ;  /* 0x000000ffff1a7224 */ /* 0x000fe200078e0013 */
[----:B------:R-:W-:Y:S02]  /*5c70*/  MOV R13, R20 ;  /* 0x00000014000d7202 */ /* 0x000fe40000000f00 */
[----:B------:R-:W-:Y:S02]  /*5c80*/  MOV R12, R21 ;  /* 0x00000015000c7202 */ /* 0x000fe40000000f00 */
[----:B------:R-:W-:-:S07]  /*5c90*/  MOV R11, 0x5cb0 ;  /* 0x00005cb0000b7802 */ /* 0x000fce0000000f00 */
[----:B------:R-:W-:Y:S05]  /*5ca0*/  CALL.REL.NOINC `($__internal_460_$__cuda_sm20_div_s64) ;  /* 0x0000000c00e47944 */ /* 0x000fea0003c00000 */
        /* <DEDUP_REMOVED lines=11> */
.L_x_22606:
[----:B------:R-:W-:Y:S05]  /*5d60*/  BSYNC.RECONVERGENT B1 ;  /* 0x0000000000017941 */ /* 0x000fea0003800200 */
.L_x_22604:
        /* <DEDUP_REMOVED lines=10> */
.L_x_22594:
        /* <DEDUP_REMOVED lines=34> */
.L_x_22609:
        /* <DEDUP_REMOVED lines=17> */
.L_x_22610:
[----:B------:R-:W-:Y:S05]  /*6140*/  BSYNC.RECONVERGENT B1 ;  /* 0x0000000000017941 */ /* 0x000fea0003800200 */
.L_x_22608:
        /* <DEDUP_REMOVED lines=41> */
.L_x_22612:
        /* <DEDUP_REMOVED lines=17> */
.L_x_22613:
[----:B------:R-:W-:Y:S05]  /*64f0*/  BSYNC.RECONVERGENT B1 ;  /* 0x0000000000017941 */ /* 0x000fea0003800200 */
.L_x_22611:
        /* <DEDUP_REMOVED lines=10> */
.L_x_22607:
        /* <DEDUP_REMOVED lines=31> */
.L_x_22615:
[----:B------:R-:W-:Y:S01]  /*6790*/  MOV R21, R10 ;  /* 0x0000000a00157202 */ /* 0x000fe20000000f00 */
[----:B------:R-:W-:Y:S01]  /*67a0*/  IMAD.MOV.U32 R20, RZ, RZ, R15 ;  /* 0x000000ffff147224 */ /* 0x000fe200078e000f */
[----:B------:R-:W-:Y:S02]  /*67b0*/  MOV R22, R11 ;  /* 0x0000000b00167202 */ /* 0x000fe40000000f00 */
[----:B------:R-:W-:Y:S02]  /*67c0*/  MOV R24, R14 ;  /* 0x0000000e00187202 */ /* 0x000fe40000000f00 */
[----:B------:R-:W-:-:S07]  /*67d0*/  MOV R23, 0x67f0 ;  /* 0x000067f000177802 */ /* 0x000fce0000000f00 */
[----:B------:R-:W-:Y:S05]  /*67e0*/  CALL.REL.NOINC `($__internal_461_$__cuda_sm20_rem_s64) ;  /* 0x0000000800647944 */ /* 0x000fea0003c00000 */
[----:B------:R-:W-:Y:S01]  /*67f0*/  MOV R10, R12 ;  /* 0x0000000c000a7202 */ /* 0x000fe20000000f00 */
[----:B------:R-:W-:-:S07]  /*6800*/  IMAD.MOV.U32 R11, RZ, RZ, R13 ;  /* 0x000000ffff0b7224 */ /* 0x000fce00078e000d */
.L_x_22616:
[----:B------:R-:W-:Y:S05]  /*6810*/  BSYNC.RECONVERGENT B1 ;  /* 0x0000000000017941 */ /* 0x000fea0003800200 */
.L_x_22614:
        /* <DEDUP_REMOVED lines=10> */
.L_x_22567:
[----:B------:R-:W0:Y:S02]  /*68c0*/  LDCU.64 UR4, c[0x0][0x388] ;  /* 0x00007100ff0477ac */ /* 0x000e240008000a00 */
[----:B0-----:R-:W-:-:S04]  /*68d0*/  LEA R8, P0, R7, UR4, 0x2 ;  /* 0x0000000407087c11 */ /* 0x001fc8000f8010ff */
[----:B------:R-:W-:-:S05]  /*68e0*/  LEA.HI.X R9, R7, UR5, R6, 0x2, P0 ;  /* 0x0000000507097c11 */ /* 0x000fca00080f1406 */
[----:B------:R-:W2:Y:S04]  /*68f0*/  LDG.E R8, desc[UR6][R8.64] ;  /* 0x0000000608087981 */ /* 0x000ea8000c1e1900 */
[----:B--2---:R0:W-:Y:S02]  /*6900*/  STS [R3], R8 ;  /* 0x0000000803007388 */ /* 0x0041e40000000800 */
.L_x_22566:
[----:B------:R-:W-:Y:S05]  /*6910*/  BSYNC.RECONVERGENT B0 ;  /* 0x0000000000007941 */ /* 0x000fea0003800200 */
.L_x_22518:
[----:B------:R-:W-:Y:S01]  /*6920*/  BAR.SYNC.DEFER_BLOCKING 0x0 ;  /* 0x0000000000007b1d */ /* 0x000fe20000010000 */
[----:B------:R-:W-:Y:S02]  /*6930*/  ISETP.GE.U32.AND P0, PT, R4, 0x42, PT ;  /* 0x000000420400780c */ /* 0x000fe40003f06070 */
[----:B------:R-:W-:-:S11]  /*6940*/  ISETP.GT.U32.AND P1, PT, R2, 0x1f, PT ;  /* 0x0000001f0200780c */ /* 0x000fd60003f24070 */
[----:B------:R-:W-:Y:S05]  /*6950*/  @!P0 BRA `(.L_x_22617) ;  /* 0x00000000002c8947 */ /* 0x000fea0003800000 */
.L_x_22618:
        /* <DEDUP_REMOVED lines=11> */
.L_x_22617:
        /* <DEDUP_REMOVED lines=35> */
        .weak           $__internal_460_$__cuda_sm20_div_s64
        .type           $__internal_460_$__cuda_sm20_div_s64,@function
        .size           $__internal_460_$__cuda_sm20_div_s64,($__internal_461_$__cuda_sm20_rem_s64 - $__internal_460_$__cuda_sm20_div_s64)
$__internal_460_$__cuda_sm20_div_s64:
        /* <DEDUP_REMOVED lines=83> */
[----:B------:R-:W-:Y:S05]  /*7170*/  RET.REL.NODEC R12 `(uncontiguous_cumulate_reducel3_u32) ;  /* 0xffffff8c0ca07950 */ /* 0x000fea0003c3ffff */
        .weak           $__internal_461_$__cuda_sm20_rem_s64
        .type           $__internal_461_$__cuda_sm20_rem_s64,@function
        .size           $__internal_461_$__cuda_sm20_rem_s64,(.L_x_30785 - $__internal_461_$__cuda_sm20_rem_s64)
$__internal_461_$__cuda_sm20_rem_s64:
        /* <DEDUP_REMOVED lines=77> */
[----:B------:R-:W-:Y:S06]  /*7650*/  RET.REL.NODEC R10 `(uncontiguous_cumulate_reducel3_u32) ;  /* 0xffffff880a687950 */ /* 0x000fec0003c3ffff */
.L_x_22619:
        /* <DEDUP_REMOVED lines=10> */
.L_x_30785:


//--------------------- .text.uncontiguous_reducel3_u32 --------------------------
	.section	.text.uncontiguous_reducel3_u32,"ax",@progbits
	.align	128
        .global         uncontiguous_reducel3_u32
        .type           uncontiguous_reducel3_u32,@function
        .size           uncontiguous_reducel3_u32,(.L_x_30787 - uncontiguous_reducel3_u32)
        .other          uncontiguous_reducel3_u32,@"STO_CUDA_ENTRY STV_DEFAULT"
uncontiguous_reducel3_u32:
.text.uncontiguous_reducel3_u32:
        /* <DEDUP_REMOVED lines=41> */
.L_x_22648:
        /* <DEDUP_REMOVED lines=33> */
.L_x_22625:
[----:B------:R-:W-:Y:S01]  /*04a0*/  IMAD.MOV.U32 R29, RZ, RZ, R14 ;  /* 0x000000ffff1d7224 */ /* 0x000fe200078e000e */
[----:B------:R-:W-:Y:S01]  /*04b0*/  MOV R26, R15 ;  /* 0x0000000f001a7202 */ /* 0x000fe20000000f00 */
[----:B------:R-:W-:Y:S01]  /*04c0*/  IMAD.MOV.U32 R13, RZ, RZ, R16 ;  /* 0x000000ffff0d7224 */ /* 0x000fe200078e0010 */
[----:B------:R-:W-:Y:S02]  /*04d0*/  MOV R12, R17 ;  /* 0x00000011000c7202 */ /* 0x000fe40000000f00 */
[----:B------:R-:W-:-:S07]  /*04e0*/  MOV R11, 0x500 ;  /* 0x00000500000b7802 */ /* 0x000fce0000000f00 */
[----:B------:R-:W-:Y:S05]  /*04f0*/  CALL.REL.NOINC `($__internal_462_$__cuda_sm20_div_s64) ;  /* 0x0000007400247944 */ /* 0x000fea0003c00000 */
        /* <DEDUP_REMOVED lines=9> */
.L_x_22626:
[----:B------:R-:W-:Y:S05]  /*0590*/  BSYNC.RECONVERGENT B1 ;  /* 0x0000000000017941 */ /* 0x000fea0003800200 */
.L_x_22624:
        /* <DEDUP_REMOVED lines=36> */
.L_x_22628:
[----:B------:R-:W-:Y:S01]  /*07e0*/  IMAD.MOV.U32 R29, RZ, RZ, R7 ;  /* 0x000000ffff1d7224 */ /* 0x000fe200078e0007 */
[----:B------:R-:W-:Y:S01]  /*07f0*/  MOV R26, R8 ;  /* 0x00000008001a7202 */ /* 0x000fe20000000f00 */
[----:B------:R-:W-:Y:S01]  /*0800*/  IMAD.MOV.U32 R13, RZ, RZ, R16 ;  /* 0x000000ffff0d7224 */ /* 0x000fe200078e0010 */
[----:B------:R-:W-:Y:S02]  /*0810*/  MOV R12, R17 ;  /* 0x00000011000c7202 */ /* 0x000fe40000000f00 */
[----:B------:R-:W-:-:S07]  /*0820*/  MOV R11, 0x840 ;  /* 0x00000840000b7802 */ /* 0x000fce0000000f00 */
[----:B------:R-:W-:Y:S05]  /*0830*/  CALL.REL.NOINC `($__internal_462_$__cuda_sm20_div_s64) ;  /* 0x0000007000547944 */ /* 0x000fea0003c00000 */
        /* <DEDUP_REMOVED lines=10> */
.L_x_22629:
[----:B------:R-:W-:Y:S05]  /*08e0*/  BSYNC.RECONVERGENT B1 ;  /* 0x0000000000017941 */ /* 0x000fea0003800200 */
.L_x_22627:
        /* <DEDUP_REMOVED lines=37> */
.L_x_22631:
[----:B------:R-:W-:Y:S01]  /*0b40*/  MOV R29, R14 ;  /* 0x0000000e001d7202 */ /* 0x000fe20000000f00 */
[----:B------:R-:W-:Y:S01]  /*0b50*/  IMAD.MOV.U32 R26, RZ, RZ, R15 ;  /* 0x000000ffff1a7224 */ /* 0x000fe200078e000f */
[----:B------:R-:W-:Y:S01]  /*0b60*/  MOV R13, R16 ;  /* 0x00000010000d7202 */ /* 0x000fe20000000f00 */
[----:B------:R-:W-:Y:S01]  /*0b70*/  IMAD.MOV.U32 R12, RZ, RZ, R17 ;  /* 0x000000ffff0c7224 */ /* 0x000fe200078e0011 */
[----:B------:R-:W-:-:S07]  /*0b80*/  MOV R11, 0xba0 ;  /* 0x00000ba0000b7802 */ /* 0x000fce0000000f00 */
[----:B------:R-:W-:Y:S05]  /*0b90*/  CALL.REL.NOINC `($__internal_462_$__cuda_sm20_div_s64) ;  /* 0x0000006c007c7944 */ /* 0x000fea0003c00000 */
        /* <DEDUP_REMOVED lines=10> */
.L_x_22632:
[----:B------:R-:W-:Y:S05]  /*0c40*/  BSYNC.RECONVERGENT B1 ;  /* 0x0000000000017941 */ /* 0x000fea0003800200 */
.L_x_22630:
        /* <DEDUP_REMOVED lines=34> */
.L_x_22634:
        /* <DEDUP_REMOVED lines=16> */
.L_x_22635:
[----:B------:R-:W-:Y:S05]  /*0f70*/  BSYNC.RECONVERGENT B1 ;  /* 0x0000000000017941 */ /* 0x000fea0003800200 */
.L_x_22633:
        /* <DEDUP_REMOVED lines=37> */
.L_x_22637:
        /* <DEDUP_REMOVED lines=17> */
.L_x_22638:
[----:B------:R-:W-:Y:S05]  /*12e0*/  BSYNC.RECONVERGENT B1 ;  /* 0x0000000000017941 */ /* 0x000fea0003800200 */
.L_x_22636:
        /* <DEDUP_REMOVED lines=35> */
.L_x_22640:
        /* <DEDUP_REMOVED lines=16> */
.L_x_22641:
[----:B------:R-:W-:Y:S05]  /*1620*/  BSYNC.RECONVERGENT B1 ;  /* 0x0000000000017941 */ /* 0x000fea0003800200 */
.L_x_22639:
        /* <DEDUP_REMOVED lines=36> */
.L_x_22643:
[----:B------:R-:W-:Y:S01]  /*1870*/  MOV R29, R14 ;  /* 0x0000000e001d7202 */ /* 0x000fe20000000f00 */
[----:B------:R-:W-:Y:S01]  /*1880*/  IMAD.MOV.U32 R26, RZ, RZ, R15 ;  /* 0x000000ffff1a7224 */ /* 0x000fe200078e000f */
[----:B------:R-:W-:Y:S01]  /*1890*/  MOV R13, R16 ;  /* 0x00000010000d7202 */ /* 0x000fe20000000f00 */
[----:B------:R-:W-:Y:S01]  /*18a0*/  IMAD.MOV.U32 R12, RZ, RZ, R17 ;  /* 0x000000ffff0c7224 */ /* 0x000fe200078e0011 */
[----:B------:R-:W-:-:S07]  /*18b0*/  MOV R11, 0x18d0 ;  /* 0x000018d0000b7802 */ /* 0x000fce0000000f00 */
[----:B------:R-:W-:Y:S05]  /*18c0*/  CALL.REL.NOINC `($__internal_462_$__cuda_sm20_div_s64) ;  /* 0x0000006000307944 */ /* 0x000fea0003c00000 */
        /* <DEDUP_REMOVED lines=11> */
.L_x_22644:
[----:B------:R-:W-:Y:S05]  /*1980*/  BSYNC.RECONVERGENT B1 ;  /* 0x0000000000017941 */ /* 0x000fea0003800200 */
.L_x_22642:
        /* <DEDUP_REMOVED lines=36> */
.L_x_22646:
        /* <DEDUP_REMOVED lines=17> */
.L_x_22647:
[----:B------:R-:W-:Y:S05]  /*1ce0*/  BSYNC.RECONVERGENT B1 ;  /* 0x0000000000017941 */ /* 0x000fea0003800200 */
.L_x_22645:
        /* <DEDUP_REMOVED lines=10> */
.L_x_22623:
        /* <DEDUP_REMOVED lines=36> */
.L_x_22651:
[----:B------:R-:W-:Y:S01]  /*1fd0*/  MOV R29, R14 ;  /* 0x0000000e001d7202 */ /* 0x000fe20000000f00 */
[----:B------:R-:W-:Y:S01]  /*1fe0*/  IMAD.MOV.U32 R26, RZ, RZ, R15 ;  /* 0x000000ffff1a7224 */ /* 0x000fe200078e000f */
[----:B------:R-:W-:Y:S01]  /*1ff0*/  MOV R13, R16 ;  /* 0x00000010000d7202 */ /* 0x000fe20000000f00 */
[----:B------:R-:W-:Y:S01]  /*2000*/  IMAD.MOV.U32 R12, RZ, RZ, R17 ;  /* 0x000000ffff0c7224 */ /* 0x000fe200078e0011 */
[----:B------:R-:W-:-:S07]  /*2010*/  MOV R11, 0x2030 ;  /* 0x00002030000b7802 */ /* 0x000fce0000000f00 */
[----:B------:R-:W-:Y:S05]  /*2020*/  CALL.REL.NOINC `($__internal_462_$__cuda_sm20_div_s64) ;  /* 0x0000005800587944 */ /* 0x000fea0003c00000 */
        /* <DEDUP_REMOVED lines=9> */
.L_x_22652:
[----:B------:R-:W-:Y:S05]  /*20c0*/  BSYNC.RECONVERGENT B1 ;  /* 0x0000000000017941 */ /* 0x000fea0003800200 */
.L_x_22650:
        /* <DEDUP_REMOVED lines=36> */
.L_x_22654:
        /* <DEDUP_REMOVED lines=17> */
.L_x_22655:
[----:B------:R-:W-:Y:S05]  /*2420*/  BSYNC.RECONVERGENT B1 ;  /* 0x0000000000017941 */ /* 0x000fea0003800200 */
.L_x_22653:
        /* <DEDUP_REMOVED lines=38> */
.L_x_22657:
        /* <DEDUP_REMOVED lines=16> */
.L_x_22658:
[----:B------:R-:W-:Y:S05]  /*2790*/  BSYNC.RECONVERGENT B1 ;  /* 0x0000000000017941 */ /* 0x000fea0003800200 */
.L_x_22656:
        /* <DEDUP_REMOVED lines=36> */
.L_x_22660:
        /* <DEDUP_REMOVED lines=16> */
.L_x_22661:
[----:B------:R-:W-:Y:S05]  /*2ae0*/  BSYNC.RECONVERGENT B1 ;  /* 0x0000000000017941 */ /* 0x000fea0003800200 */
.L_x_22659:
[----:B------:R-:W-:Y:S01]  /*2af0*/  IMAD R5, R5, R38, RZ ;  /* 0x0000002605057224 */ /* 0x000fe200078e02ff */
[----:B------:R-:W-:Y:S01]  /*2b00*/  IADD3 R9, PT, PT, R9, -0x2, RZ ;  /* 0xfffffffe09097810 */ /* 0x000fe20007ffe0ff */
[----:B------:R-:W-:Y:S02]  /*2b10*/  IMAD.MOV.U32 R34, RZ, RZ, R20 ;  /* 0x000000ffff227224 */ /* 0x000fe400078e0014 */
[-C--:B------:R-:W-:Y:S02]  /*2b20*/  IMAD R5, R39, R10.reuse, R5 ;  /* 0x0000000a27057224 */ /* 0x080fe400078e0205 */
[----:B------:R-:W-:-:S04]  /*2b30*/  IMAD.WIDE.U32 R34, R38, R10, R34 ;  /* 0x0000000a26227225 */ /* 0x000fc800078e0022 */
[----:B------:R-:W-:Y:S01]  /*2b40*/  IMAD.IADD R6, R35, 0x1, R5 ;  /* 0x0000000123067824 */ /* 0x000fe200078e0205 */
[----:B------:R-:W-:-:S07]  /*2b50*/  MOV R5, R34 ;  /* 0x0000002200057202 */ /* 0x000fce0000000f00 */
.L_x_22649:
        /* <DEDUP_REMOVED lines=31> */
.L_x_22663:
[----:B------:R-:W-:Y:S01]  /*2d50*/  IMAD.MOV.U32 R20, RZ, RZ, R14 ;  /* 0x000000ffff147224 */ /* 0x000fe200078e000e */
[----:B------:R-:W-:Y:S01]  /*2d60*/  MOV R24, R15 ;  /* 0x0000000f00187202 */ /* 0x000fe20000000f00 */
[----:B------:R-:W-:Y:S01]  /*2d70*/  IMAD.MOV.U32 R21, RZ, RZ, R16 ;  /* 0x000000ffff157224 */ /* 0x000fe200078e0010 */
[----:B------:R-:W-:Y:S02]  /*2d80*/  MOV R22, R17 ;  /* 0x0000001100167202 */ /* 0x000fe40000000f00 */
[----:B------:R-:W-:-:S07]  /*2d90*/  MOV R23, 0x2db0 ;  /* 0x00002db000177802 */ /* 0x000fce0000000f00 */
[----:B------:R-:W-:Y:S05]  /*2da0*/  CALL.REL.NOINC `($__internal_463_$__cuda_sm20_rem_s64) ;  /* 0x0000005000487944 */ /* 0x000fea0003c00000 */
[----:B------:R-:W-:Y:S01]  /*2db0*/  IMAD.MOV.U32 R10, RZ, RZ, R12 ;  /* 0x000000ffff0a7224 */ /* 0x000fe200078e000c */
[----:B------:R-:W-:-:S07]  /*2dc0*/  MOV R11, R13 ;  /* 0x0000000d000b7202 */ /* 0x000fce0000000f00 */
.L_x_22664:
[----:B------:R-:W-:Y:S05]  /*2dd0*/  BSYNC.RECONVERGENT B1 ;  /* 0x0000000000017941 */ /* 0x000fea0003800200 */
.L_x_22662:
        /* <DEDUP_REMOVED lines=33> */
.L_x_22666:
[----:B------:R-:W-:Y:S01]  /*2ff0*/  MOV R21, R16 ;  /* 0x0000001000157202 */ /* 0x000fe20000000f00 */
[----:B------:R-:W-:Y:S01]  /*3000*/  IMAD.MOV.U32 R22, RZ, RZ, R17 ;  /* 0x000000ffff167224 */ /* 0x000fe200078e0011 */
[----:B------:R-:W-:Y:S01]  /*3010*/  MOV R20, R7 ;  /* 0x0000000700147202 */ /* 0x000fe20000000f00 */
[----:B------:R-:W-:Y:S01]  /*3020*/  IMAD.MOV.U32 R24, RZ, RZ, R8 ;  /* 0x000000ffff187224 */ /* 0x000fe200078e0008 */
[----:B------:R-:W-:-:S07]  /*3030*/  MOV R23, 0x3050 ;  /* 0x0000305000177802 */ /* 0x000fce0000000f00 */
[----:B------:R-:W-:Y:S05]  /*3040*/  CALL.REL.NOINC `($__internal_463_$__cuda_sm20_rem_s64) ;  /* 0x0000004c00a07944 */ /* 0x000fea0003c00000 */
[----:B------:R-:W-:Y:S01]  /*3050*/  MOV R8, R12 ;  /* 0x0000000c00087202 */ /* 0x000fe20000000f00 */
[----:B------:R-:W-:-:S07]  /*3060*/  IMAD.MOV.U32 R9, RZ, RZ, R13 ;  /* 0x000000ffff097224 */ /* 0x000fce00078e000d */
.L_x_22667:
[----:B------:R-:W-:Y:S05]  /*3070*/  BSYNC.RECONVERGENT B1 ;  /* 0x0000000000017941 */ /* 0x000fea0003800200 */
.L_x_22665:
[----:B------:R-:W-:Y:S01]  /*3080*/  MOV R10, R5 ;  /* 0x00000005000a7202 */ /* 0x000fe20000000f00 */
[----:B------:R-:W-:Y:S02]  /*3090*/  IMAD R7, R9, R18, RZ ;  /* 0x0000001209077224 */ /* 0x000fe400078e02ff */
[----:B------:R-:W-:Y:S02]  /*30a0*/  IMAD.MOV.U32 R11, RZ, RZ, R6 ;  /* 0x000000ffff0b7224 */ /* 0x000fe400078e0006 */
[-C--:B------:R-:W-:Y:S02]  /*30b0*/  IMAD R7, R19, R8.reuse, R7 ;  /* 0x0000000813077224 */ /* 0x080fe400078e0207 */
[----:B------:R-:W-:-:S05]  /*30c0*/  IMAD.WIDE.U32 R10, R18, R8, R10 ;  /* 0x00000008120a7225 */ /* 0x000fca00078e000a */
[----:B------:R-:W-:Y:S02]  /*30d0*/  IADD3 R6, PT, PT, R11, R7, RZ ;  /* 0x000000070b067210 */ /* 0x000fe40007ffe0ff */
[----:B------:R-:W-:-:S07]  /*30e0*/  MOV R5, R10 ;  /* 0x0000000a00057202 */ /* 0x000fce0000000f00 */
.L_x_22622:
        /* <DEDUP_REMOVED lines=69> */
[----:B------:R0:W1:Y:S02]  /*3540*/  F2I.NTZ R12, R10 ;  /* 0x0000000a000c7305 */ /* 0x0000640000203100 */
[----:B------:R-:W-:-:S04]  /*3550*/  FFMA R14, R9, R14, 0.055503588169813156128 ;  /* 0x3d6357bb090e7423 */ /* 0x000fc8000000000e */
[----:B------:R-:W-:Y:S01]  /*3560*/  FFMA R14, R9, R14, 0.24022644758224487305 ;  /* 0x3e75fdec090e7423 */ /* 0x000fe2000000000e */
[----:B0-----:R-:W-:-:S03]  /*3570*/  FADD R10, R8, R8 ;  /* 0x00000008080a7221 */ /* 0x001fc60000000000 */
[----:B------:R-:W-:-:S04]  /*3580*/  FFMA R14, R9, R14, 0.69314718246459960938 ;  /* 0x3f317218090e7423 */ /* 0x000fc8000000000e */
[----:B------:R-:W-:Y:S01]  /*3590*/  FFMA R14, R9, R14, 1 ;  /* 0x3f800000090e7423 */ /* 0x000fe2000000000e */
[----:B-1----:R-:W-:-:S03]  /*35a0*/  LEA R12, R12, -R11, 0x17 ;  /* 0x8000000b0c0c7211 */ /* 0x002fc600078eb8ff */
[----:B------:R-:W-:-:S04]  /*35b0*/  FMUL R13, R13, R14 ;  /* 0x0000000e0d0d7220 */ /* 0x000fc80000400000 */
[----:B------:R-:W-:-:S05]  /*35c0*/  @!P2 FMUL R5, R12, R13 ;  /* 0x0000000d0c05a220 */ /* 0x000fca0000400000 */
[----:B------:R-:W-:-:S07]  /*35d0*/  @P1 FSEL R10, R10, R5, !P3 ;  /* 0x000000050a0a1208 */ /* 0x000fce0005800000 */
.L_x_22669:
[----:B------:R-:W-:Y:S05]  /*35e0*/  BSYNC.RECONVERGENT B1 ;  /* 0x0000000000017941 */ /* 0x000fea0003800200 */
.L_x_22668:
        /* <DEDUP_REMOVED lines=68> */
.L_x_22671:
[----:B------:R-:W-:Y:S05]  /*3a30*/  BSYNC.RECONVERGENT B1 ;  /* 0x0000000000017941 */ /* 0x000fea0003800200 */
.L_x_22670:
[----:B------:R-:W-:-:S05]  /*3a40*/  FADD R10, R7, R10 ;  /* 0x0000000a070a7221 */ /* 0x000fca0000000000 */
[----:B------:R1:W-:Y:S01]  /*3a50*/  STS [R3], R10 ;  /* 0x0000000a03007388 */ /* 0x0003e20000000800 */
[----:B------:R-:W-:Y:S05]  /*3a60*/  BRA `(.L_x_22672) ;  /* 0x0000003800fc7947 */ /* 0x000fea0003800000 */
.L_x_22621:
        /* <DEDUP_REMOVED lines=15> */
[----:B------:R-:W-:Y:S02]  /*3b60*/  IADD3 R9, PT, PT, R11, -0x4, RZ ;  /* 0xfffffffc0b097810 */ /* 0x000fe40007ffe0ff */
[----:B------:R-:W-:Y:S01]  /*3b70*/  IADD3 R8, PT, PT, -R8, RZ, RZ ;  /* 0x000000ff08087210 */ /* 0x000fe20007ffe1ff */
[----:B------:R-:W1:Y:S08]  /*3b80*/  LDC.64 R16, c[0x0][0x398] ;  /* 0x0000e600ff107b82 */ /* 0x000e700000000a00 */
[----:B------:R-:W2:Y:S08]  /*3b90*/  LDC.64 R18, c[0x0][0x390] ;  /* 0x0000e400ff127b82 */ /* 0x000eb00000000a00 */
[----:B------:R-:W3:Y:S02]  /*3ba0*/  LDC.64 R20, c[0x0][0x398] ;  /* 0x0000e600ff147b82 */ /* 0x000ee40000000a00 */
.L_x_22699:
        /* <DEDUP_REMOVED lines=33> */
.L_x_22676:
[----:B------:R-:W-:Y:S01]  /*3dc0*/  MOV R29, R15 ;  /* 0x0000000f001d7202 */ /* 0x000fe20000000f00 */
[----:B------:R-:W-:Y:S01]  /*3dd0*/  IMAD.MOV.U32 R13, RZ, RZ, R34 ;  /* 0x000000ffff0d7224 */ /* 0x000fe200078e0022 */
[----:B------:R-:W-:Y:S02]  /*3de0*/  MOV R26, R14 ;  /* 0x0000000e001a7202 */ /* 0x000fe40000000f00 */
[----:B------:R-:W-:Y:S02]  /*3df0*/  MOV R12, R35 ;  /* 0x00000023000c7202 */ /* 0x000fe40000000f00 */
[----:B------:R-:W-:-:S07]  /*3e00*/  MOV R11, 0x3e20 ;  /* 0x00003e20000b7802 */ /* 0x000fce0000000f00 */
[----:B-123--:R-:W-:Y:S05]  /*3e10*/  CALL.REL.NOINC `($__internal_462_$__cuda_sm20_div_s64) ;  /* 0x0000003800dc7944 */ /* 0x00efea0003c00000 */
        /* <DEDUP_REMOVED lines=11> */
.L_x_22677:
[----:B------:R-:W-:Y:S05]  /*3ed0*/  BSYNC.RECONVERGENT B1 ;  /* 0x0000000000017941 */ /* 0x000fea0003800200 */
.L_x_22675:
[----:B------:R-:W-:Y:S02]  /*3ee0*/  VIADD R14, R9, 0x2 ;  /* 0x00000002090e7836 */ /* 0x000fe40000000000 */
[----:B---3--:R-:W-:-:S04]  /*3ef0*/  IMAD.WIDE.U32 R12, R5, 0x8, R20 ;  /* 0x00000008050c7825 */ /* 0x008fc800078e0014 */
[----:B--2---:R-:W-:Y:S02]  /*3f00*/  IMAD.WIDE.U32 R36, R14, 0x8, R18 ;  /* 0x000000080e247825 */ /* 0x004fe400078e0012 */
        /* <DEDUP_REMOVED lines=36> */
.L_x_22679:
[----:B------:R-:W-:Y:S01]  /*4150*/  IMAD.MOV.U32 R29, RZ, RZ, R34 ;  /* 0x000000ffff1d7224 */ /* 0x000fe200078e0022 */
[----:B------:R-:W-:Y:S01]  /*4160*/  MOV R26, R35 ;  /* 0x00000023001a7202 */ /* 0x000fe20000000f00 */
[----:B------:R-:W-:Y:S01]  /*4170*/  IMAD.MOV.U32 R12, RZ, RZ, R37 ;  /* 0x000000ffff0c7224 */ /* 0x000fe200078e0025 */
[----:B------:R-:W-:Y:S02]  /*4180*/  MOV R13, R36 ;  /* 0x00000024000d7202 */ /* 0x000fe40000000f00 */
[----:B------:R-:W-:-:S07]  /*4190*/  MOV R11, 0x41b0 ;  /* 0x000041b0000b7802 */ /* 0x000fce0000000f00 */
[----:B-1----:R-:W-:Y:S05]  /*41a0*/  CALL.REL.NOINC `($__internal_462_$__cuda_sm20_div_s64) ;  /* 0x0000003400f87944 */ /* 0x002fea0003c00000 */
        /* <DEDUP_REMOVED lines=11> */
.L_x_22680:
[----:B------:R-:W-:Y:S05]  /*4260*/  BSYNC.RECONVERGENT B1 ;  /* 0x0000000000017941 */ /* 0x000fea0003800200 */
.L_x_22678:
        /* <DEDUP_REMOVED lines=38> */
.L_x_22682:
[----:B------:R-:W-:Y:S01]  /*44d0*/  MOV R29, R34 ;  /* 0x00000022001d7202 */ /* 0x000fe20000000f00 */
[----:B------:R-:W-:Y:S01]  /*44e0*/  IMAD.MOV.U32 R13, RZ, RZ, R36 ;  /* 0x000000ffff0d7224 */ /* 0x000fe200078e0024 */
[----:B------:R-:W-:Y:S02]  /*44f0*/  MOV R26, R35 ;  /* 0x00000023001a7202 */ /* 0x000fe40000000f00 */
[----:B------:R-:W-:Y:S02]  /*4500*/  MOV R12, R37 ;  /* 0x00000025000c7202 */ /* 0x000fe40000000f00 */
[----:B------:R-:W-:-:S07]  /*4510*/  MOV R11, 0x4530 ;  /* 0x00004530000b7802 */ /* 0x000fce0000000f00 */
[----:B-1----:R-:W-:Y:S05]  /*4520*/  CALL.REL.NOINC `($__internal_462_$__cuda_sm20_div_s64) ;  /* 0x0000003400187944 */ /* 0x002fea0003c00000 */
        /* <DEDUP_REMOVED lines=11> */
.L_x_22683:
[----:B------:R-:W-:Y:S05]  /*45e0*/  BSYNC.RECONVERGENT B1 ;  /* 0x0000000000017941 */ /* 0x000fea0003800200 */
.L_x_22681:
        /* <DEDUP_REMOVED lines=38> */
.L_x_22685:
[----:B------:R-:W-:Y:S01]  /*4850*/  MOV R29, R34 ;  /* 0x00000022001d7202 */ /* 0x000fe20000000f00 */
[----:B------:R-:W-:Y:S01]  /*4860*/  IMAD.MOV.U32 R26, RZ, RZ, R35 ;  /* 0x000000ffff1a7224 */ /* 0x000fe200078e0023 */
[----:B------:R-:W-:Y:S02]  /*4870*/  MOV R13, R36 ;  /* 0x00000024000d7202 */ /* 0x000fe40000000f00 */
[----:B------:R-:W-:Y:S02]  /*4880*/  MOV R12, R37 ;  /* 0x00000025000c7202 */ /* 0x000fe40000000f00 */
[----:B------:R-:W-:-:S07]  /*4890*/  MOV R11, 0x48b0 ;  /* 0x000048b0000b7802 */ /* 0x000fce0000000f00 */
[----:B-1----:R-:W-:Y:S05]  /*48a0*/  CALL.REL.NOINC `($__internal_462_$__cuda_sm20_div_s64) ;  /* 0x0000003000387944 */ /* 0x002fea0003c00000 */
        /* <DEDUP_REMOVED lines=11> */
.L_x_22686:
[----:B------:R-:W-:Y:S05]  /*4960*/  BSYNC.RECONVERGENT B1 ;  /* 0x0000000000017941 */ /* 0x000fea0003800200 */
.L_x_22684:
        /* <DEDUP_REMOVED lines=39> */
.L_x_22688:
[----:B------:R-:W-:Y:S01]  /*4be0*/  MOV R29, R36 ;  /* 0x00000024001d7202 */ /* 0x000fe20000000f00 */
[----:B------:R-:W-:Y:S01]  /*4bf0*/  IMAD.MOV.U32 R13, RZ, RZ, R34 ;  /* 0x000000ffff0d7224 */ /* 0x000fe200078e0022 */
[----:B------:R-:W-:Y:S02]  /*4c00*/  MOV R26, R37 ;  /* 0x00000025001a7202 */ /* 0x000fe40000000f00 */
[----:B------:R-:W-:Y:S02]  /*4c10*/  MOV R12, R35 ;  /* 0x00000023000c7202 */ /* 0x000fe40000000f00 */
[----:B------:R-:W-:-:S07]  /*4c20*/  MOV R11, 0x4c40 ;  /* 0x00004c40000b7802 */ /* 0x000fce0000000f00 */
[----:B-1----:R-:W-:Y:S05]  /*4c30*/  CALL.REL.NOINC `($__internal_462_$__cuda_sm20_div_s64) ;  /* 0x0000002c00547944 */ /* 0x002fea0003c00000 */
        /* <DEDUP_REMOVED lines=11> */
.L_x_22689:
[----:B------:R-:W-:Y:S05]  /*4cf0*/  BSYNC.RECONVERGENT B1 ;  /* 0x0000000000017941 */ /* 0x000fea0003800200 */
.L_x_22687:
        /* <DEDUP_REMOVED lines=38> */
.L_x_22691:
        /* <DEDUP_REMOVED lines=17> */
.L_x_22692:
[----:B------:R-:W-:Y:S05]  /*5070*/  BSYNC.RECONVERGENT B1 ;  /* 0x0000000000017941 */ /* 0x000fea0003800200 */
.L_x_22690:
        /* <DEDUP_REMOVED lines=38> */
.L_x_22694:
        /* <DEDUP_REMOVED lines=17> */
.L_x_22695:
[----:B------:R-:W-:Y:S05]  /*53f0*/  BSYNC.RECONVERGENT B1 ;  /* 0x0000000000017941 */ /* 0x000fea0003800200 */
.L_x_22693:
        /* <DEDUP_REMOVED lines=36> */
.L_x_22697:
        /* <DEDUP_REMOVED lines=17> */
.L_x_22698:
[----:B------:R-:W-:Y:S05]  /*5750*/  BSYNC.RECONVERGENT B1 ;  /* 0x0000000000017941 */ /* 0x000fea0003800200 */
.L_x_22696:
[----:B-1----:R-:W-:-:S05]  /*5760*/  IMAD.WIDE.U32 R24, R6, 0x8, R16 ;  /* 0x0000000806187825 */ /* 0x002fca00078e0010 */
[----:B------:R-:W2:Y:S01]  /*5770*/  LDG.E.64 R6, desc[UR6][R24.64] ;  /* 0x0000000618067981 */ /* 0x000ea2000c1e1b00 */
[----:B------:R-:W-:Y:S01]  /*5780*/  MOV R12, R38 ;  /* 0x00000026000c7202 */ /* 0x000fe20000000f00 */
[----:B------:R-:W-:Y:S01]  /*5790*/  VIADD R9, R9, 0xfffffff8 ;  /* 0xfffffff809097836 */ /* 0x000fe20000000000 */
[----:B------:R-:W-:Y:S01]  /*57a0*/  MOV R13, R5 ;  /* 0x00000005000d7202 */ /* 0x000fe20000000f00 */
[-C--:B--2---:R-:W-:Y:S02]  /*57b0*/  IMAD R7, R7, R35.reuse, RZ ;  /* 0x0000002307077224 */ /* 0x084fe400078e02ff */
[----:B------:R-:W-:-:S04]  /*57c0*/  IMAD.WIDE.U32 R12, R6, R35, R12 ;  /* 0x00000023060c7225 */ /* 0x000fc800078e000c */
[----:B------:R-:W-:Y:S01]  /*57d0*/  IMAD R11, R6, R11, R7 ;  /* 0x0000000b060b7224 */ /* 0x000fe200078e0207 */
[----:B------:R-:W-:-:S04]  /*57e0*/  MOV R7, R12 ;  /* 0x0000000c00077202 */ /* 0x000fc80000000f00 */
[----:B------:R-:W-:Y:S01]  /*57f0*/  IADD3 R6, PT, PT, R13, R11, RZ ;  /* 0x0000000b0d067210 */ /* 0x000fe20007ffe0ff */
[----:B------:R-:W-:Y:S06]  /*5800*/  @P2 BRA `(.L_x_22699) ;  /* 0xffffffe000e82947 */ /* 0x000fec000383ffff */
[----:B------:R-:W-:-:S07]  /*5810*/  VIADD R9, R9, 0x3 ;  /* 0x0000000309097836 */ /* 0x000fce0000000000 */
.L_x_22674:
        /* <DEDUP_REMOVED lines=35> */
.L_x_22702:
[----:B------:R-:W-:Y:S01]  /*5a50*/  MOV R29, R15 ;  /* 0x0000000f001d7202 */ /* 0x000fe20000000f00 */
[----:B------:R-:W-:Y:S01]  /*5a60*/  IMAD.MOV.U32 R13, RZ, RZ, R16 ;  /* 0x000000ffff0d7224 */ /* 0x000fe200078e0010 */
[----:B------:R-:W-:Y:S02]  /*5a70*/  MOV R26, R14 ;  /* 0x0000000e001a7202 */ /* 0x000fe40000000f00 */
[----:B------:R-:W-:Y:S02]  /*5a80*/  MOV R12, R17 ;  /* 0x00000011000c7202 */ /* 0x000fe40000000f00 */
[----:B------:R-:W-:-:S07]  /*5a90*/  MOV R11, 0x5ab0 ;  /* 0x00005ab0000b7802 */ /* 0x000fce0000000f00 */
[----:B------:R-:W-:Y:S05]  /*5aa0*/  CALL.REL.NOINC `($__internal_462_$__cuda_sm20_div_s64) ;  /* 0x0000001c00b87944 */ /* 0x000fea0003c00000 */
        /* <DEDUP_REMOVED lines=11> */
.L_x_22703:
[----:B------:R-:W-:Y:S05]  /*5b60*/  BSYNC.RECONVERGENT B1 ;  /* 0x0000000000017941 */ /* 0x000fea0003800200 */
.L_x_22701:
        /* <DEDUP_REMOVED lines=41> */
.L_x_22705:
        /* <DEDUP_REMOVED lines=17> */
.L_x_22706:
[----:B------:R-:W-:Y:S05]  /*5f10*/  BSYNC.RECONVERGENT B1 ;  /* 0x0000000000017941 */ /* 0x000fea0003800200 */
.L_x_22704:
        /* <DEDUP_REMOVED lines=40> */
.L_x_22708:
[----:B------:R-:W-:Y:S01]  /*61a0*/  MOV R29, R18 ;  /* 0x00000012001d7202 */ /* 0x000fe20000000f00 */
[----:B------:R-:W-:Y:S01]  /*61b0*/  IMAD.MOV.U32 R13, RZ, RZ, R20 ;  /* 0x000000ffff0d7224 */ /* 0x000fe200078e0014 */
[----:B------:R-:W-:Y:S02]  /*61c0*/  MOV R26, R19 ;  /* 0x00000013001a7202 */ /* 0x000fe40000000f00 */
[----:B------:R-:W-:Y:S02]  /*61d0*/  MOV R12, R21 ;  /* 0x00000015000c7202 */ /* 0x000fe40000000f00 */
[----:B------:R-:W-:-:S07]  /*61e0*/  MOV R11, 0x6200 ;  /* 0x00006200000b7802 */ /* 0x000fce0000000f00 */
[----:B------:R-:W-:Y:S05]  /*61f0*/  CALL.REL.NOINC `($__internal_462_$__cuda_sm20_div_s64) ;  /* 0x0000001400e47944 */ /* 0x000fea0003c00000 */
        /* <DEDUP_REMOVED lines=11> */
.L_x_22709:
[----:B------:R-:W-:Y:S05]  /*62b0*/  BSYNC.RECONVERGENT B1 ;  /* 0x0000000000017941 */ /* 0x000fea0003800200 */
.L_x_22707:
        /* <DEDUP_REMOVED lines=39> */
.L_x_22711:
        /* <DEDUP_REMOVED lines=15> */
[----:B------:R-:W-:-:S03]  /*6620*/  IMAD.MOV.U32 R13, RZ, RZ, R10 ;  /* 0x000000ffff0d7224 */ /* 0x000fc600078e000a */
[----:B------:R-:W-:-:S07]  /*6630*/  IADD3 R19, PT, PT, R11, R19, RZ ;  /* 0x000000130b137210 */ /* 0x000fce0007ffe0ff */
.L_x_22712:
[----:B------:R-:W-:Y:S05]  /*6640*/  BSYNC.RECONVERGENT B1 ;  /* 0x0000000000017941 */ /* 0x000fea0003800200 */
.L_x_22710:
        /* <DEDUP_REMOVED lines=10> */
.L_x_22700:
        /* <DEDUP_REMOVED lines=34> */
.L_x_22715:
[----:B------:R-:W-:Y:S01]  /*6910*/  MOV R29, R15 ;  /* 0x0000000f001d7202 */ /* 0x000fe20000000f00 */
[----:B------:R-:W-:Y:S01]  /*6920*/  IMAD.MOV.U32 R26, RZ, RZ, R14 ;  /* 0x000000ffff1a7224 */ /* 0x000fe200078e000e */
[----:B------:R-:W-:Y:S02]  /*6930*/  MOV R13, R16 ;  /* 0x00000010000d7202 */ /* 0x000fe40000000f00 */
[----:B------:R-:W-:Y:S02]  /*6940*/  MOV R12, R17 ;  /* 0x00000011000c7202 */ /* 0x000fe40000000f00 */
[----:B------:R-:W-:-:S07]  /*6950*/  MOV R11, 0x6970 ;  /* 0x00006970000b7802 */ /* 0x000fce0000000f00 */
[----:B------:R-:W-:Y:S05]  /*6960*/  CALL.REL.NOINC `($__internal_462_$__cuda_sm20_div_s64) ;  /* 0x0000001000087944 */ /* 0x000fea0003c00000 */
        /* <DEDUP_REMOVED lines=11> */
.L_x_22716:
[----:B------:R-:W-:Y:S05]  /*6a20*/  BSYNC.RECONVERGENT B1 ;  /* 0x0000000000017941 */ /* 0x000fea0003800200 */
.L_x_22714:
        /* <DEDUP_REMOVED lines=41> */
.L_x_22718:
        /* <DEDUP_REMOVED lines=17> */
.L_x_22719:
[----:B------:R-:W-:Y:S05]  /*6dd0*/  BSYNC.RECONVERGENT B1 ;  /* 0x0000000000017941 */ /* 0x000fea0003800200 */
.L_x_22717:
        /* <DEDUP_REMOVED lines=10> */
.L_x_22713:
        /* <DEDUP_REMOVED lines=31> */
.L_x_22721:
[----:B------:R-:W-:Y:S01]  /*7070*/  IMAD.MOV.U32 R21, RZ, RZ, R10 ;  /* 0x000000ffff157224 */ /* 0x000fe200078e000a */
[----:B------:R-:W-:Y:S01]  /*7080*/  MOV R22, R11 ;  /* 0x0000000b00167202 */ /* 0x000fe20000000f00 */
[----:B------:R-:W-:Y:S01]  /*7090*/  IMAD.MOV.U32 R24, RZ, RZ, R14 ;  /* 0x000000ffff187224 */ /* 0x000fe200078e000e */
[----:B------:R-:W-:Y:S02]  /*70a0*/  MOV R20, R15 ;  /* 0x0000000f00147202 */ /* 0x000fe40000000f00 */
[----:B------:R-:W-:-:S07]  /*70b0*/  MOV R23, 0x70d0 ;  /* 0x000070d000177802 */ /* 0x000fce0000000f00 */
[----:B------:R-:W-:Y:S05]  /*70c0*/  CALL.REL.NOINC `($__internal_463_$__cuda_sm20_rem_s64) ;  /* 0x0000000c00807944 */ /* 0x000fea0003c00000 */
[----:B------:R-:W-:Y:S02]  /*70d0*/  MOV R10, R12 ;  /* 0x0000000c000a7202 */ /* 0x000fe40000000f00 */
[----:B------:R-:W-:-:S07]  /*70e0*/  MOV R11, R13 ;  /* 0x0000000d000b7202 */ /* 0x000fce0000000f00 */
.L_x_22722:
[----:B------:R-:W-:Y:S05]  /*70f0*/  BSYNC.RECONVERGENT B1 ;  /* 0x0000000000017941 */ /* 0x000fea0003800200 */
.L_x_22720:
        /* <DEDUP_REMOVED lines=10> */
.L_x_22673:
[----:B------:R-:W0:Y:S02]  /*71a0*/  LDCU.64 UR4, c[0x0][0x388] ;  /* 0x00007100ff0477ac */ /* 0x000e240008000a00 */
[----:B0-----:R-:W-:-:S04]  /*71b0*/  LEA R8, P0, R7, UR4, 0x2 ;  /* 0x0000000407087c11 */ /* 0x001fc8000f8010ff */
[----:B------:R-:W-:-:S05]  /*71c0*/  LEA.HI.X R9, R7, UR5, R6, 0x2, P0 ;  /* 0x0000000507097c11 */ /* 0x000fca00080f1406 */
[----:B------:R-:W2:Y:S01]  /*71d0*/  LDG.E R5, desc[UR6][R8.64] ;  /* 0x0000000608057981 */ /* 0x000ea2000c1e1900 */
[----:B------:R-:W-:Y:S01]  /*71e0*/  BSSY.RECONVERGENT B1, `(.L_x_22723) ;  /* 0x0000046000017945 */ /* 0x000fe20003800200 */
[----:B------:R-:W-:Y:S01]  /*71f0*/  HFMA2 R10, -RZ, RZ, 1.875, 0 ;  /* 0x3f800000ff0a7431 */ /* 0x000fe200000001ff */
[----:B--2---:R-:W-:-:S13]  /*7200*/  ISETP.NE.AND P0, PT, R5, 0x1, PT ;  /* 0x000000010500780c */ /* 0x004fda0003f05270 */
[----:B------:R-:W-:Y:S05]  /*7210*/  @!P0 BRA `(.L_x_22724) ;  /* 0x0000000400088947 */ /* 0x000fea0003800000 */
[----:B------:R-:W-:-:S04]  /*7220*/  I2FP.F32.U32 R6, R5 ;  /* 0x0000000500067245 */ /* 0x000fc80000201000 */
[----:B------:R-:W-:-:S13]  /*7230*/  FSETP.NAN.AND P0, PT, |R6|, |R6|, PT ;  /* 0x400000060600720b */ /* 0x000fda0003f08200 */
[----:B------:R-:W-:Y:S01]  /*7240*/  @P0 FADD R10, R6, 3 ;  /* 0x40400000060a0421 */ /* 0x000fe20000000000 */
[----:B------:R-:W-:Y:S06]  /*7250*/  @P0 BRA `(.L_x_22724) ;  /* 0x0000000000f80947 */ /* 0x000fec0003800000 */
[C---:B------:R-:W-:Y:S01]  /*7260*/  FMUL R7, |R6|.reuse, 16777216 ;  /* 0x4b80000006077820 */ /* 0x040fe20000400200 */
[----:B------:R-:W-:Y:S02]  /*7270*/  FSETP.GEU.AND P0, PT, |R6|, 1.175494350822287508e-38, PT ;  /* 0x008000000600780b */ /* 0x000fe40003f0e200 */
[----:B------:R-:W-:Y:S02]  /*7280*/  MOV R13, 0x3a2c32e4 ;  /* 0x3a2c32e4000d7802 */ /* 0x000fe40000000f00 */
        /* <DEDUP_REMOVED lines=28> */
[----:B------:R-:W-:-:S03]  /*7450*/  HFMA2 R10, -RZ, RZ, 0.64013671875, -15.109375 ;  /* 0x391fcb8eff0a7431 */ /* 0x000fc600000001ff */
        /* <DEDUP_REMOVED lines=25> */
[----:B0-----:R-:W-:-:S03]  /*75f0*/  LEA R10, R10, -R9, 0x17 ;  /* 0x800000090a0a7211 */ /* 0x001fc600078eb8ff */
[----:B------:R-:W-:-:S04]  /*7600*/  FMUL R11, R11, R12 ;  /* 0x0000000c0b0b7220 */ /* 0x000fc80000400000 */
[----:B------:R-:W-:Y:S01]  /*7610*/  @!P1 FMUL R5, R10, R11 ;  /* 0x0000000b0a059220 */ /* 0x000fe20000400000 */
[----:B------:R-:W-:-:S05]  /*7620*/  FADD R10, R6, R6 ;  /* 0x00000006060a7221 */ /* 0x000fca0000000000 */
[----:B------:R-:W-:-:S07]  /*7630*/  @P0 FSEL R10, R10, R5, !P2 ;  /* 0x000000050a0a0208 */ /* 0x000fce0005000000 */
.L_x_22724:
[----:B------:R-:W-:Y:S05]  /*7640*/  BSYNC.RECONVERGENT B1 ;  /* 0x0000000000017941 */ /* 0x000fea0003800200 */
.L_x_22723:
[----:B------:R0:W-:Y:S02]  /*7650*/  STS [R3], R10 ;  /* 0x0000000a03007388 */ /* 0x0001e40000000800 */
.L_x_22672:
[----:B------:R-:W-:Y:S05]  /*7660*/  BSYNC.RECONVERGENT B0 ;  /* 0x0000000000007941 */ /* 0x000fea0003800200 */
.L_x_22620:
[----:B------:R-:W-:Y:S01]  /*7670*/  BAR.SYNC.DEFER_BLOCKING 0x0 ;  /* 0x0000000000007b1d */ /* 0x000fe20000010000 */
[----:B------:R-:W-:Y:S02]  /*7680*/  ISETP.GE.U32.AND P0, PT, R4, 0x42, PT ;  /* 0x000000420400780c */ /* 0x000fe40003f06070 */
[----:B------:R-:W-:-:S11]  /*7690*/  ISETP.GT.U32.AND P1, PT, R2, 0x1f, PT ;  /* 0x0000001f0200780c */ /* 0x000fd60003f24070 */
[----:B------:R-:W-:Y:S05]  /*76a0*/  @!P0 BRA `(.L_x_22725) ;  /* 0x00000000002c8947 */ /* 0x000fea0003800000 */
.L_x_22726:
[----:B------:R-:W-:-:S04]  /*76b0*/  SHF.R.U32.HI R7, RZ, 0x1, R4 ;  /* 0x00000001ff077819 */ /* 0x000fc80000011604 */
        /* <DEDUP_REMOVED lines=9> */
[----:B--2---:R-:W-:Y:S05]  /*7750*/  @P0 BRA `(.L_x_22726) ;  /* 0xfffffffc00d40947 */ /* 0x004fea000383ffff */
.L_x_22725:
        /* <DEDUP_REMOVED lines=35> */
        .weak           $__internal_462_$__cuda_sm20_div_s64
        .type           $__internal_462_$__cuda_sm20_div_s64,@function
        .size           $__internal_462_$__cuda_sm20_div_s64,($__internal_463_$__cuda_sm20_rem_s64 - $__internal_462_$__cuda_sm20_div_s64)
$__internal_462_$__cuda_sm20_div_s64:
        /* <DEDUP_REMOVED lines=83> */
[----:B------:R-:W-:Y:S05]  /*7ec0*/  RET.REL.NODEC R12 `(uncontiguous_reducel3_u32) ;  /* 0xffffff800c4c7950 */ /* 0x000fea0003c3ffff */
        .weak           $__internal_463_$__cuda_sm20_rem_s64
        .type           $__internal_463_$__cuda_sm20_rem_s64,@function
        .size           $__internal_463_$__cuda_sm20_rem_s64,(.L_x_30787 - $__internal_463_$__cuda_sm20_rem_s64)
$__internal_463_$__cuda_sm20_rem_s64:
        /* <DEDUP_REMOVED lines=77> */
[----:B------:R-:W-:Y:S06]  /*83a0*/  RET.REL.NODEC R10 `(uncontiguous_reducel3_u32) ;  /* 0xffffff7c0a147950 */ /* 0x000fec0003c3ffff */
.L_x_22727:
        /* <DEDUP_REMOVED lines=13> */
.L_x_30787:


//--------------------- .text.contiguous_cumulate_reducel3_u32 --------------------------
	.section	.text.contiguous_cumulate_reducel3_u32,"ax",@progbits
	.align	128
        .global         contiguous_cumulate_reducel3_u32
        .type           contiguous_cumulate_reducel3_u32,@function
        .size           contiguous_cumulate_reducel3_u32,(.L_x_31414 - contiguous_cumulate_reducel3_u32)
        .other          contiguous_cumulate_reducel3_u32,@"STO_CUDA_ENTRY STV_DEFAULT"
contiguous_cumulate_reducel3_u32:
.text.contiguous_cumulate_reducel3_u32:
        /* <DEDUP_REMOVED lines=38> */
.L_x_22729:
[----:B------:R-:W-:Y:S05]  /*0260*/  BSYNC.RECONVERGENT B0 ;  /* 0x0000000000007941 */ /* 0x000fea0003800200 */
.L_x_22728:
[----:B------:R-:W-:Y:S06]  /*0270*/  BAR.SYNC.DEFER_BLOCKING 0x0 ;  /* 0x0000000000007b1d */ /* 0x000fec0000010000 */
[----:B------:R-:W-:Y:S05]  /*0280*/  @!P2 BRA `(.L_x_22730) ;  /* 0x00000000002ca947 */ /* 0x000fea0003800000 */
.L_x_22731:
        /* <DEDUP_REMOVED lines=11> */
.L_x_22730:
        /* <DEDUP_REMOVED lines=35> */
.L_x_22732:
        /* <DEDUP_REMOVED lines=9> */
.L_x_31414:


//--------------------- .text.contiguous_reducel3_u32 --------------------------
	.section	.text.contiguous_reducel3_u32,"ax",@progbits
	.align	128
        .global         contiguous_reducel3_u32
        .type           contiguous_reducel3_u32,@function
        .size           contiguous_reducel3_u32,(.L_x_31415 - contiguous_reducel3_u32)
        .other          contiguous_reducel3_u32,@"STO_CUDA_ENTRY STV_DEFAULT"
contiguous_reducel3_u32:
.text.contiguous_reducel3_u32:
        /* <DEDUP_REMOVED lines=42> */
[----:B------:R-:W0:Y:S03]  /*02a0*/  MUFU.RCP R13, R13 ;  /* 0x0000000d000d7308 */ /* 0x000e260000001000 */
[----:B0-----:R-:W-:Y:S01]  /*02b0*/  FMUL R9, R13, R10 ;  /* 0x0000000a0d097220 */ /* 0x001fe20000400000 */
[----:B------:R-:W-:-:S03]  /*02c0*/  FFMA R10, R8, 1.1920928955078125e-07, R11 ;  /* 0x34000000080a7823 */ /* 0x000fc6000000000b */
        /* <DEDUP_REMOVED lines=23> */
[----:B------:R-:W-:Y:S01]  /*0440*/  HFMA2 R11, -RZ, RZ, 0.64013671875, -15.109375 ;  /* 0x391fcb8eff0b7431 */ /* 0x000fe200000001ff */
[----:B------:R-:W-:Y:S02]  /*0450*/  FSETP.GT.AND P0, PT, |R10|, 152, PT ;  /* 0x431800000a00780b */ /* 0x000fe40003f04200 */
[----:B------:R-:W-:Y:S01]  /*0460*/  FFMA R9, R8, 3, R9 ;  /* 0x4040000008097823 */ /* 0x000fe20000000009 */
[C---:B------:R-:W-:Y:S01]  /*0470*/  FSETP.GEU.AND P2, PT, R10.reuse, RZ, PT ;  /* 0x000000ff0a00720b */ /* 0x040fe20003f4e000 */
[----:B------:R-:W1:Y:S01]  /*0480*/  F2I.NTZ R12, R10 ;  /* 0x0000000a000c7305 */ /* 0x000e620000203100 */
[----:B0-----:R-:W-:Y:S01]  /*0490*/  FADD R8, R10, -R13 ;  /* 0x8000000d0a087221 */ /* 0x001fe20000000000 */
[----:B------:R-:W-:-:S03]  /*04a0*/  FSETP.GT.AND P1, PT, R13, RZ, PT ;  /* 0x000000ff0d00720b */ /* 0x000fc60003f24000 */
[----:B------:R-:W-:-:S04]  /*04b0*/  FADD R8, R8, R9 ;  /* 0x0000000908087221 */ /* 0x000fc80000000000 */
[----:B------:R-:W-:-:S04]  /*04c0*/  FFMA R9, R8, R11, 0.0013391353422775864601 ;  /* 0x3aaf85ed08097423 */ /* 0x000fc8000000000b */
[----:B------:R-:W-:-:S04]  /*04d0*/  FFMA R9, R8, R9, 0.0096188392490148544312 ;  /* 0x3c1d985608097423 */ /* 0x000fc80000000009 */
[----:B------:R-:W-:-:S04]  /*04e0*/  FFMA R9, R8, R9, 0.055503588169813156128 ;  /* 0x3d6357bb08097423 */ /* 0x000fc80000000009 */
[----:B------:R-:W-:Y:S01]  /*04f0*/  FFMA R11, R8, R9, 0.24022644758224487305 ;  /* 0x3e75fdec080b7423 */ /* 0x000fe20000000009 */
[----:B------:R-:W-:Y:S02]  /*0500*/  SEL R9, RZ, 0x83000000, P1 ;  /* 0x83000000ff097807 */ /* 0x000fe40000800000 */
[----:B------:R-:W-:Y:S01]  /*0510*/  ISETP.NE.AND P1, PT, R6, RZ, PT ;  /* 0x000000ff0600720c */ /* 0x000fe20003f25270 */
[----:B------:R-:W-:Y:S01]  /*0520*/  FFMA R13, R8, R11, 0.69314718246459960938 ;  /* 0x3f317218080d7423 */ /* 0x000fe2000000000b */
[----:B------:R-:W-:Y:S02]  /*0530*/  IADD3 R11, PT, PT, R9, 0x7f000000, RZ ;  /* 0x7f000000090b7810 */ /* 0x000fe40007ffe0ff */
[----:B-1----:R-:W-:Y:S01]  /*0540*/  LEA R12, R12, -R9, 0x17 ;  /* 0x800000090c0c7211 */ /* 0x002fe200078eb8ff */
[----:B------:R-:W-:Y:S01]  /*0550*/  FFMA R8, R8, R13, 1 ;  /* 0x3f80000008087423 */ /* 0x000fe2000000000d */
[----:B------:R-:W-:Y:S02]  /*0560*/  FSEL R9, RZ, +INF , !P2 ;  /* 0x7f800000ff097808 */ /* 0x000fe40005000000 */
[----:B------:R-:W-:Y:S01]  /*0570*/  FSETP.NEU.AND P2, PT, |R7|, +INF , PT ;  /* 0x7f8000000700780b */ /* 0x000fe20003f4d200 */
[----:B------:R-:W-:Y:S01]  /*0580*/  FMUL R11, R11, R8 ;  /* 0x000000080b0b7220 */ /* 0x000fe20000400000 */
[----:B------:R-:W-:-:S03]  /*0590*/  FADD R8, R7, R7 ;  /* 0x0000000707087221 */ /* 0x000fc60000000000 */
[----:B------:R-:W-:-:S05]  /*05a0*/  @!P0 FMUL R9, R12, R11 ;  /* 0x0000000b0c098220 */ /* 0x000fca0000400000 */
[----:B------:R-:W-:-:S07]  /*05b0*/  @P1 FSEL R8, R8, R9, !P2 ;  /* 0x0000000908081208 */ /* 0x000fce0005000000 */
.L_x_22736:
[----:B------:R-:W-:Y:S05]  /*05c0*/  BSYNC.RECONVERGENT B1 ;  /* 0x0000000000017941 */ /* 0x000fea0003800200 */
.L_x_22735:
[----:B------:R-:W0:Y:S02]  /*05d0*/  LDCU.64 UR4, c[0x0][0x388] ;  /* 0x00007100ff0477ac */ /* 0x000e240008000a00 */
[----:B0-----:R-:W-:-:S04]  /*05e0*/  LEA R6, P0, R5, UR4, 0x2 ;  /* 0x0000000405067c11 */ /* 0x001fc8000f8010ff */
[----:B------:R-:W-:-:S05]  /*05f0*/  LEA.HI.X R7, R5, UR5, RZ, 0x2, P0 ;  /* 0x0000000505077c11 */ /* 0x000fca00080f14ff */
        /* <DEDUP_REMOVED lines=47> */
[----:B------:R-:W-:Y:S02]  /*08f0*/  MOV R14, 0x391fcb8e ;  /* 0x391fcb8e000e7802 */ /* 0x000fe40000000f00 */
[----:B------:R-:W-:Y:S01]  /*0900*/  FSETP.GT.AND P0, PT, |R9|, 152, PT ;  /* 0x431800000900780b */ /* 0x000fe20003f04200 */
[----:B------:R-:W-:Y:S01]  /*0910*/  FFMA R10, R7, 3, R10 ;  /* 0x40400000070a7823 */ /* 0x000fe2000000000a */
[C---:B------:R-:W-:Y:S01]  /*0920*/  FSETP.GEU.AND P2, PT, R9.reuse, RZ, PT ;  /* 0x000000ff0900720b */ /* 0x040fe20003f4e000 */
[----:B------:R1:W2:Y:S01]  /*0930*/  F2I.NTZ R11, R9 ;  /* 0x00000009000b7305 */ /* 0x0002a20000203100 */
[----:B0-----:R-:W-:Y:S01]  /*0940*/  FADD R7, R9, -R12 ;  /* 0x8000000c09077221 */ /* 0x001fe20000000000 */
[----:B------:R-:W-:Y:S01]  /*0950*/  FSETP.GT.AND P1, PT, R12, RZ, PT ;  /* 0x000000ff0c00720b */ /* 0x000fe20003f24000 */
[----:B-1----:R-:W-:-:S02]  /*0960*/  FADD R9, R6, R6 ;  /* 0x0000000606097221 */ /* 0x002fc40000000000 */
        /* <DEDUP_REMOVED lines=9> */
[----:B--2---:R-:W-:Y:S01]  /*0a00*/  LEA R11, R11, -R10, 0x17 ;  /* 0x8000000a0b0b7211 */ /* 0x004fe200078eb8ff */
[----:B------:R-:W-:Y:S01]  /*0a10*/  FFMA R7, R7, R14, 1 ;  /* 0x3f80000007077423 */ /* 0x000fe2000000000e */
[----:B------:R-:W-:Y:S02]  /*0a20*/  FSEL R10, RZ, +INF , !P2 ;  /* 0x7f800000ff0a7808 */ /* 0x000fe40005000000 */
[----:B------:R-:W-:Y:S01]  /*0a30*/  FSETP.NEU.AND P2, PT, |R6|, +INF , PT ;  /* 0x7f8000000600780b */ /* 0x000fe20003f4d200 */
[----:B------:R-:W-:-:S04]  /*0a40*/  FMUL R12, R12, R7 ;  /* 0x000000070c0c7220 */ /* 0x000fc80000400000 */
[----:B------:R-:W-:-:S05]  /*0a50*/  @!P0 FMUL R10, R11, R12 ;  /* 0x0000000c0b0a8220 */ /* 0x000fca0000400000 */
[----:B------:R-:W-:-:S07]  /*0a60*/  @P1 FSEL R9, R9, R10, !P2 ;  /* 0x0000000a09091208 */ /* 0x000fce0005000000 */
.L_x_22738:
[----:B------:R-:W-:Y:S05]  /*0a70*/  BSYNC.RECONVERGENT B1 ;  /* 0x0000000000017941 */ /* 0x000fea0003800200 */
.L_x_22737:
[----:B------:R-:W-:-:S05]  /*0a80*/  FADD R8, R9, R8 ;  /* 0x0000000809087221 */ /* 0x000fca0000000000 */
[----:B------:R1:W-:Y:S01]  /*0a90*/  STS [R3], R8 ;  /* 0x0000000803007388 */ /* 0x0003e20000000800 */
[----:B------:R-:W-:Y:S05]  /*0aa0*/  BRA `(.L_x_22739) ;  /* 0x00000004003c7947 */ /* 0x000fea0003800000 */
.L_x_22734:
[----:B------:R-:W-:-:S04]  /*0ab0*/  ISETP.GE.U32.AND P0, PT, R9, UR10, PT ;  /* 0x0000000a09007c0c */ /* 0x000fc8000bf06070 */
[----:B------:R-:W-:-:S13]  /*0ac0*/  ISETP.GE.U32.AND.EX P0, PT, RZ, UR11, PT, P0 ;  /* 0x0000000bff007c0c */ /* 0x000fda000bf06100 */
[----:B------:R-:W-:Y:S05]  /*0ad0*/  @P0 BRA `(.L_x_22739) ;  /* 0x0000000400300947 */ /* 0x000fea0003800000 */
[----:B------:R-:W0:Y:S02]  /*0ae0*/  LDCU.64 UR4, c[0x0][0x388] ;  /* 0x00007100ff0477ac */ /* 0x000e240008000a00 */
[----:B0-----:R-:W-:-:S04]  /*0af0*/  LEA R6, P0, R9, UR4, 0x2 ;  /* 0x0000000409067c11 */ /* 0x001fc8000f8010ff */
[----:B------:R-:W-:-:S05]  /*0b00*/  LEA.HI.X R7, R9, UR5, RZ, 0x2, P0 ;  /* 0x0000000509077c11 */ /* 0x000fca00080f14ff */
        /* <DEDUP_REMOVED lines=65> */
[----:B------:R-:W-:Y:S01]  /*0f20*/  FSEL R5, RZ, +INF , !P2 ;  /* 0x7f800000ff057808 */ /* 0x000fe20005000000 */
[C---:B------:R-:W-:Y:S01]  /*0f30*/  FADD R8, R6.reuse, R6 ;  /* 0x0000000606087221 */ /* 0x040fe20000000000 */
[----:B------:R-:W-:Y:S01]  /*0f40*/  FSETP.NEU.AND P2, PT, |R6|, +INF , PT ;  /* 0x7f8000000600780b */ /* 0x000fe20003f4d200 */
[----:B------:R-:W-:-:S04]  /*0f50*/  FMUL R10, R10, R7 ;  /* 0x000000070a0a7220 */ /* 0x000fc80000400000 */
[----:B------:R-:W-:-:S05]  /*0f60*/  @!P0 FMUL R5, R11, R10 ;  /* 0x0000000a0b058220 */ /* 0x000fca0000400000 */
[----:B------:R-:W-:-:S07]  /*0f70*/  @P1 FSEL R8, R8, R5, !P2 ;  /* 0x0000000508081208 */ /* 0x000fce0005000000 */
.L_x_22741:
[----:B------:R-:W-:Y:S05]  /*0f80*/  BSYNC.RECONVERGENT B1 ;  /* 0x0000000000017941 */ /* 0x000fea0003800200 */
.L_x_22740:
[----:B------:R0:W-:Y:S02]  /*0f90*/  STS [R3], R8 ;  /* 0x0000000803007388 */ /* 0x0001e40000000800 */
.L_x_22739:
[----:B------:R-:W-:Y:S05]  /*0fa0*/  BSYNC.RECONVERGENT B0 ;  /* 0x0000000000007941 */ /* 0x000fea0003800200 */
.L_x_22733:
[----:B------:R-:W-:Y:S01]  /*0fb0*/  BAR.SYNC.DEFER_BLOCKING 0x0 ;  /* 0x0000000000007b1d */ /* 0x000fe20000010000 */
[----:B------:R-:W-:Y:S02]  /*0fc0*/  ISETP.GE.U32.AND P1, PT, R4, 0x42, PT ;  /* 0x000000420400780c */ /* 0x000fe40003f26070 */
[----:B------:R-:W-:-:S11]  /*0fd0*/  ISETP.GT.U32.AND P0, PT, R2, 0x1f, PT ;  /* 0x0000001f0200780c */ /* 0x000fd60003f04070 */
[----:B------:R-:W-:Y:S05]  /*0fe0*/  @!P1 BRA `(.L_x_22742) ;  /* 0x00000000002c9947 */ /* 0x000fea0003800000 */
.L_x_22743:
[----:B------:R-:W-:-:S04]  /*0ff0*/  SHF.R.U32.HI R7, RZ, 0x1, R4 ;  /* 0x00000001ff077819 */ /* 0x000fc80000011604 */
[----:B------:R-:W-:-:S13]  /*1000*/  ISETP.GE.U32.AND P1, PT, R2, R7, PT ;  /* 0x000000070200720c */ /* 0x000fda0003f26070 */
[----:B------:R-:W-:Y:S01]  /*1010*/  @!P1 LEA R6, R7, R3, 0x2 ;  /* 0x0000000307069211 */ /* 0x000fe200078e10ff */
[----:B------:R-:W-:Y:S05]  /*1020*/  @!P1 LDS R5, [R3] ;  /* 0x0000000003059984 */ /* 0x000fea0000000800 */
[----:B------:R-:W0:Y:S02]  /*1030*/  @!P1 LDS R6, [R6] ;  /* 0x0000000006069984 */ /* 0x000e240000000800 */
[----:B01----:R-:W-:-:S05]  /*1040*/  @!P1 FADD R8, R5, R6 ;  /* 0x0000000605089221 */ /* 0x003fca0000000000 */
[----:B------:R2:W-:Y:S01]  /*1050*/  @!P1 STS [R3], R8 ;  /* 0x0000000803009388 */ /* 0x0005e20000000800 */
[----:B------:R-:W-:Y:S01]  /*1060*/  BAR.SYNC.DEFER_BLOCKING 0x0 ;  /* 0x0000000000007b1d */ /* 0x000fe20000010000 */
[----:B------:R-:W-:Y:S02]  /*1070*/  ISETP.GT.U32.AND P1, PT, R4, 0x83, PT ;  /* 0x000000830400780c */ /* 0x000fe40003f24070 */
[----:B------:R-:W-:-:S11]  /*1080*/  MOV R4, R7 ;  /* 0x0000000700047202 */ /* 0x000fd60000000f00 */
[----:B--2---:R-:W-:Y:S05]  /*1090*/  @P1 BRA `(.L_x_22743) ;  /* 0xfffffffc00d41947 */ /* 0x004fea000383ffff */
.L_x_22742:
        /* <DEDUP_REMOVED lines=35> */
.L_x_22744:
        /* <DEDUP_REMOVED lines=11> */
.L_x_31415:


//--------------------- .text.contiguous_reducel333_u16 --------------------------
	.section	.text.contiguous_reducel333_u16,"ax",@progbits
	.align	128
        .global         contiguous_reducel333_u16
        .type           contiguous_reducel333_u16,@function
        .size           contiguous_reducel333_u16,(.L_x_31416 - contiguous_reducel333_u16)
        .other          contiguous_reducel333_u16,@"STO_CUDA_ENTRY STV_DEFAULT"
contiguous_reducel333_u16:
.text.contiguous_reducel333_u16:
        /* <DEDUP_REMOVED lines=51> */
.L_x_22747:
        /* <DEDUP_REMOVED lines=56> */
.L_x_22746:
        /* <DEDUP_REMOVED lines=32> */
.L_x_22749:
        /* <DEDUP_REMOVED lines=19> */
.L_x_22750:
[----:B------:R-:W-:Y:S05]  /*09e0*/  @!P1 BRA `(.L_x_22748) ;  /* 0x0000000000289947 */ /* 0x000fea0003800000 */
[----:B------:R-:W-:Y:S01]  /*09f0*/  IMAD R8, R0, UR4, RZ ;  /* 0x0000000400087c24 */ /* 0x000fe2000f8e02ff */
[----:B------:R-:W-:-:S04]  /*0a00*/  IADD3 R6, PT, PT, -R6, RZ, RZ ;  /* 0x000000ff06067210 */ /* 0x000fc80007ffe1ff */
[----:B------:R-:W-:-:S05]  /*0a10*/  LEA R8, R8, R7, 0x1 ;  /* 0x0000000708087211 */ /* 0x000fca00078e08ff */
[----:B------:R-:W-:-:S07]  /*0a20*/  VIADD R9, R8, UR5 ;  /* 0x0000000508097c36 */ /* 0x000fce0008000000 */
.L_x_22751:
[----:B------:R0:W1:Y:S01]  /*0a30*/  LDS.U16 R11, [R9] ;  /* 0x00000000090b7984 */ /* 0x0000620000000400 */
[----:B------:R-:W-:-:S04]  /*0a40*/  IADD3 R6, PT, PT, R6, 0x1, RZ ;  /* 0x0000000106067810 */ /* 0x000fc80007ffe0ff */
[----:B------:R-:W-:Y:S02]  /*0a50*/  ISETP.NE.AND P0, PT, R6, RZ, PT ;  /* 0x000000ff0600720c */ /* 0x000fe40003f05270 */
[----:B0-----:R-:W-:Y:S01]  /*0a60*/  LEA R9, R0, R9, 0x1 ;  /* 0x0000000900097211 */ /* 0x001fe200078e08ff */
[----:B-1----:R-:W-:-:S10]  /*0a70*/  HADD2 R12, R12.H0_H0, R11.H0_H0 ;  /* 0x2000000b0c0c7230 */ /* 0x002fd40000000800 */
[----:B------:R-:W-:Y:S05]  /*0a80*/  @P0 BRA `(.L_x_22751) ;  /* 0xfffffffc00e80947 */ /* 0x000fea000383ffff */
.L_x_22748:
[----:B-1----:R2:W-:Y:S02]  /*0a90*/  STS.U16 [R7+UR5], R12 ;  /* 0x0000000c07007988 */ /* 0x0025e40008000405 */
.L_x_22745:
        /* <DEDUP_REMOVED lines=8> */
.L_x_22752:
        /* <DEDUP_REMOVED lines=14> */
.L_x_31416:


//--------------------- .text.contiguous_reducel33_u16 --------------------------
	.section	.text.contiguous_reducel33_u16,"ax",@progbits
	.align	128
        .global         contiguous_reducel33_u16
        .type           contiguous_reducel33_u16,@function
        .size           contiguous_reducel33_u16,(.L_x_30789 - contiguous_reducel33_u16)
        .other          contiguous_reducel33_u16,@"STO_CUDA_ENTRY STV_DEFAULT"
contiguous_reducel33_u16:
.text.contiguous_reducel33_u16:
        /* <DEDUP_REMOVED lines=43> */
.L_x_22771:
        /* <DEDUP_REMOVED lines=27> */
.L_x_22755:
[----:B------:R-:W-:Y:S01]  /*0460*/  MOV R27, R32 ;  /* 0x00000020001b7202 */ /* 0x000fe20000000f00 */
[----:B------:R-:W-:Y:S01]  /*0470*/  IMAD.MOV.U32 R2, RZ, RZ, R34 ;  /* 0x000000ffff027224 */ /* 0x000fe200078e0022 */
[----:B------:R-:W-:Y:S02]  /*0480*/  MOV R0, R35 ;  /* 0x0000002300007202 */ /* 0x000fe40000000f00 */
[----:B------:R-:W-:-:S07]  /*0490*/  MOV R9, 0x4b0 ;  /* 0x000004b000097802 */ /* 0x000fce0000000f00 */
[----:B012-4-:R-:W-:Y:S05]  /*04a0*/  CALL.REL.NOINC `($__internal_464_$__cuda_sm20_div_s64) ;  /* 0x0000003800a87944 */ /* 0x017fea0003c00000 */
        /* <DEDUP_REMOVED lines=8> */
.L_x_22756:
        /* <DEDUP_REMOVED lines=33> */
.L_x_22757:
[----:B------:R-:W-:Y:S01]  /*0740*/  MOV R27, R31 ;  /* 0x0000001f001b7202 */ /* 0x000fe20000000f00 */
[----:B------:R-:W-:Y:S01]  /*0750*/  IMAD.MOV.U32 R2, RZ, RZ, R34 ;  /* 0x000000ffff027224 */ /* 0x000fe200078e0022 */
[----:B------:R-:W-:Y:S02]  /*0760*/  MOV R0, R35 ;  /* 0x0000002300007202 */ /* 0x000fe40000000f00 */
[----:B------:R-:W-:-:S07]  /*0770*/  MOV R9, 0x790 ;  /* 0x0000079000097802 */ /* 0x000fce0000000f00 */
[----:B0---4-:R-:W-:Y:S05]  /*0780*/  CALL.REL.NOINC `($__internal_464_$__cuda_sm20_div_s64) ;  /* 0x0000003400f07944 */ /* 0x011fea0003c00000 */
        /* <DEDUP_REMOVED lines=9> */
.L_x_22758:
        /* <DEDUP_REMOVED lines=35> */
.L_x_22759:
[----:B------:R-:W-:Y:S01]  /*0a50*/  IMAD.MOV.U32 R27, RZ, RZ, R29 ;  /* 0x000000ffff1b7224 */ /* 0x000fe200078e001d */
[----:B------:R-:W-:Y:S01]  /*0a60*/  MOV R2, R32 ;  /* 0x0000002000027202 */ /* 0x000fe20000000f00 */
[----:B------:R-:W-:Y:S01]  /*0a70*/  IMAD.MOV.U32 R0, RZ, RZ, R33 ;  /* 0x000000ffff007224 */ /* 0x000fe200078e0021 */
[----:B------:R-:W-:-:S07]  /*0a80*/  MOV R9, 0xaa0 ;  /* 0x00000aa000097802 */ /* 0x000fce0000000f00 */
[----:B0---4-:R-:W-:Y:S05]  /*0a90*/  CALL.REL.NOINC `($__internal_464_$__cuda_sm20_div_s64) ;  /* 0x00000034002c7944 */ /* 0x011fea0003c00000 */
        /* <DEDUP_REMOVED lines=9> */
.L_x_22760:
        /* <DEDUP_REMOVED lines=33> */
.L_x_22761:
[----:B------:R-:W-:Y:S01]  /*0d40*/  MOV R27, R28 ;  /* 0x0000001c001b7202 */ /* 0x000fe20000000f00 */
[----:B------:R-:W-:Y:S01]  /*0d50*/  IMAD.MOV.U32 R0, RZ, RZ, R33 ;  /* 0x000000ffff007224 */ /* 0x000fe200078e0021 */
[----:B------:R-:W-:Y:S02]  /*0d60*/  MOV R2, R32 ;  /* 0x0000002000027202 */ /* 0x000fe40000000f00 */
[----:B------:R-:W-:-:S07]  /*0d70*/  MOV R9, 0xd90 ;  /* 0x00000d9000097802 */ /* 0x000fce0000000f00 */
[----:B0---4-:R-:W-:Y:S05]  /*0d80*/  CALL.REL.NOINC `($__internal_464_$__cuda_sm20_div_s64) ;  /* 0x0000003000707944 */ /* 0x011fea0003c00000 */
        /* <DEDUP_REMOVED lines=8> */
.L_x_22762:
        /* <DEDUP_REMOVED lines=34> */
.L_x_22763:
[----:B------:R-:W-:Y:S01]  /*1030*/  MOV R27, R29 ;  /* 0x0000001d001b7202 */ /* 0x000fe20000000f00 */
[----:B------:R-:W-:Y:S01]  /*1040*/  IMAD.MOV.U32 R2, RZ, RZ, R32 ;  /* 0x000000ffff027224 */ /* 0x000fe200078e0020 */
[----:B------:R-:W-:Y:S02]  /*1050*/  MOV R0, R33 ;  /* 0x0000002100007202 */ /* 0x000fe40000000f00 */
[----:B------:R-:W-:-:S07]  /*1060*/  MOV R9, 0x1080 ;  /* 0x0000108000097802 */ /* 0x000fce0000000f00 */
[----:B0---4-:R-:W-:Y:S05]  /*1070*/  CALL.REL.NOINC `($__internal_464_$__cuda_sm20_div_s64) ;  /* 0x0000002c00b47944 */ /* 0x011fea0003c00000 */
        /* <DEDUP_REMOVED lines=9> */
.L_x_22764:
        /* <DEDUP_REMOVED lines=34> */
.L_x_22765:
[----:B------:R-:W-:Y:S01]  /*1330*/  MOV R27, R28 ;  /* 0x0000001c001b7202 */ /* 0x000fe20000000f00 */
[----:B------:R-:W-:Y:S01]  /*1340*/  IMAD.MOV.U32 R0, RZ, RZ, R33 ;  /* 0x000000ffff007224 */ /* 0x000fe200078e0021 */
[----:B------:R-:W-:Y:S02]  /*1350*/  MOV R2, R32 ;  /* 0x0000002000027202 */ /* 0x000fe40000000f00 */
[----:B------:R-:W-:-:S07]  /*1360*/  MOV R9, 0x1380 ;  /* 0x0000138000097802 */ /* 0x000fce0000000f00 */
[----:B0---4-:R-:W-:Y:S05]  /*1370*/  CALL.REL.NOINC `($__internal_464_$__cuda_sm20_div_s64) ;  /* 0x0000002800f47944 */ /* 0x011fea0003c00000 */
[-C--:B------:R-:W-:Y:S01]  /*1380*/  IADD3 R25, P0, PT, RZ, -R11.reuse, RZ ;  /* 0x8000000bff197210 */ /* 0x080fe20007f1e0ff */
        /* <DEDUP_REMOVED lines=8> */
.L_x_22766:
        /* <DEDUP_REMOVED lines=34> */
.L_x_22767:
[----:B------:R-:W-:Y:S01]  /*1630*/  IMAD.MOV.U32 R27, RZ, RZ, R31 ;  /* 0x000000ffff1b7224 */ /* 0x000fe200078e001f */
[----:B------:R-:W-:Y:S02]  /*1640*/  MOV R2, R32 ;  /* 0x0000002000027202 */ /* 0x000fe40000000f00 */
[----:B------:R-:W-:Y:S02]  /*1650*/  MOV R0, R33 ;  /* 0x0000002100007202 */ /* 0x000fe40000000f00 */
[----:B------:R-:W-:-:S07]  /*1660*/  MOV R9, 0x1680 ;  /* 0x0000168000097802 */ /* 0x000fce0000000f00 */
[----:B0---4-:R-:W-:Y:S05]  /*1670*/  CALL.REL.NOINC `($__internal_464_$__cuda_sm20_div_s64) ;  /* 0x0000002800347944 */ /* 0x011fea0003c00000 */
        /* <DEDUP_REMOVED lines=9> */
.L_x_22768:
        /* <DEDUP_REMOVED lines=34> */
.L_x_22769:
[----:B------:R-:W-:Y:S01]  /*1930*/  MOV R27, R30 ;  /* 0x0000001e001b7202 */ /* 0x000fe20000000f00 */
[----:B------:R-:W-:Y:S01]  /*1940*/  IMAD.MOV.U32 R2, RZ, RZ, R32 ;  /* 0x000000ffff027224 */ /* 0x000fe200078e0020 */
[----:B------:R-:W-:Y:S02]  /*1950*/  MOV R0, R33 ;  /* 0x0000002100007202 */ /* 0x000fe40000000f00 */
[----:B------:R-:W-:-:S07]  /*1960*/  MOV R9, 0x1980 ;  /* 0x0000198000097802 */ /* 0x000fce0000000f00 */
[----:B0---4-:R-:W-:Y:S05]  /*1970*/  CALL.REL.NOINC `($__internal_464_$__cuda_sm20_div_s64) ;  /* 0x0000002400747944 */ /* 0x011fea0003c00000 */
        /* <DEDUP_REMOVED lines=9> */
.L_x_22770:
        /* <DEDUP_REMOVED lines=14> */
.L_x_22754:
        /* <DEDUP_REMOVED lines=33> */
.L_x_22773:
[----:B------:R-:W-:Y:S01]  /*1d00*/  MOV R27, R32 ;  /* 0x00000020001b7202 */ /* 0x000fe20000000f00 */
[----:B------:R-:W-:Y:S01]  /*1d10*/  IMAD.MOV.U32 R0, RZ, RZ, R17 ;  /* 0x000000ffff007224 */ /* 0x000fe200078e0011 */
[----:B------:R-:W-:Y:S02]  /*1d20*/  MOV R2, R16 ;  /* 0x0000001000027202 */ /* 0x000fe40000000f00 */
[----:B------:R-:W-:-:S07]  /*1d30*/  MOV R9, 0x1d50 ;  /* 0x00001d5000097802 */ /* 0x000fce0000000f00 */
[----:B0-----:R-:W-:Y:S05]  /*1d40*/  CALL.REL.NOINC `($__internal_464_$__cuda_sm20_div_s64) ;  /* 0x0000002000807944 */ /* 0x001fea0003c00000 */
        /* <DEDUP_REMOVED lines=8> */
.L_x_22774:
        /* <DEDUP_REMOVED lines=35> */
.L_x_22775:
[----:B------:R-:W-:Y:S01]  /*2000*/  MOV R27, R17 ;  /* 0x00000011001b7202 */ /* 0x000fe20000000f00 */
[----:B------:R-:W-:Y:S01]  /*2010*/  IMAD.MOV.U32 R0, RZ, RZ, R19 ;  /* 0x000000ffff007224 */ /* 0x000fe200078e0013 */
[----:B------:R-:W-:Y:S02]  /*2020*/  MOV R2, R18 ;  /* 0x0000001200027202 */ /* 0x000fe40000000f00 */
[----:B------:R-:W-:-:S07]  /*2030*/  MOV R9, 0x2050 ;  /* 0x0000205000097802 */ /* 0x000fce0000000f00 */
[----:B0-----:R-:W-:Y:S05]  /*2040*/  CALL.REL.NOINC `($__internal_464_$__cuda_sm20_div_s64) ;  /* 0x0000001c00c07944 */ /* 0x001fea0003c00000 */
        /* <DEDUP_REMOVED lines=9> */
.L_x_22776:
        /* <DEDUP_REMOVED lines=36> */
.L_x_22777:
[----:B------:R-:W-:Y:S01]  /*2320*/  IMAD.MOV.U32 R27, RZ, RZ, R19 ;  /* 0x000000ffff1b7224 */ /* 0x000fe200078e0013 */
[----:B------:R-:W-:Y:S02]  /*2330*/  MOV R2, R28 ;  /* 0x0000001c00027202 */ /* 0x000fe40000000f00 */
[----:B------:R-:W-:Y:S02]  /*2340*/  MOV R0, R29 ;  /* 0x0000001d00007202 */ /* 0x000fe40000000f00 */
[----:B------:R-:W-:-:S07]  /*2350*/  MOV R9, 0x2370 ;  /* 0x0000237000097802 */ /* 0x000fce0000000f00 */
[----:B0-----:R-:W-:Y:S05]  /*2360*/  CALL.REL.NOINC `($__internal_464_$__cuda_sm20_div_s64) ;  /* 0x0000001800f87944 */ /* 0x001fea0003c00000 */
        /* <DEDUP_REMOVED lines=9> */
.L_x_22778:
        /* <DEDUP_REMOVED lines=37> */
.L_x_22779:
[----:B------:R-:W-:Y:S01]  /*2650*/  IMAD.MOV.U32 R27, RZ, RZ, R18 ;  /* 0x000000ffff1b7224 */ /* 0x000fe200078e0012 */
[----:B------:R-:W-:Y:S02]  /*2660*/  MOV R2, R28 ;  /* 0x0000001c00027202 */ /* 0x000fe40000000f00 */
[----:B------:R-:W-:Y:S02]  /*2670*/  MOV R0, R29 ;  /* 0x0000001d00007202 */ /* 0x000fe40000000f00 */
[----:B------:R-:W-:-:S07]  /*2680*/  MOV R9, 0x26a0 ;  /* 0x000026a000097802 */ /* 0x000fce0000000f00 */
[----:B0-----:R-:W-:Y:S05]  /*2690*/  CALL.REL.NOINC `($__internal_464_$__cuda_sm20_div_s64) ;  /* 0x00000018002c7944 */ /* 0x001fea0003c00000 */
        /* <DEDUP_REMOVED lines=8> */
.L_x_22780:
[----:B------:R-:W1:Y:S02]  /*2720*/  LDC.64 R10, c[0x0][0x398] ;  /* 0x0000e600ff0a7b82 */ /* 0x000e640000000a00 */
[----:B-1----:R-:W-:-:S06]  /*2730*/  IMAD.WIDE.U32 R10, R16, 0x8, R10 ;  /* 0x00000008100a7825 */ /* 0x002fcc00078e000a */
[----:B------:R-:W2:Y:S01]  /*2740*/  LDG.E.64 R10, desc[UR8][R10.64] ;  /* 0x000000080a0a7981 */ /* 0x000ea2000c1e1b00 */
[----:B------:R-:W-:Y:S02]  /*2750*/  MOV R16, R20 ;  /* 0x0000001400107202 */ /* 0x000fe40000000f00 */
[----:B------:R-:W-:Y:S01]  /*2760*/  IADD3 R3, PT, PT, R3, -0x4, RZ ;  /* 0xfffffffc03037810 */ /* 0x000fe20007ffe0ff */
[-C--:B--2---:R-:W-:Y:S02]  /*2770*/  IMAD R0, R11, R12.reuse, RZ ;  /* 0x0000000c0b007224 */ /* 0x084fe400078e02ff */
[----:B------:R-:W-:-:S04]  /*2780*/  IMAD.WIDE.U32 R28, R10, R12, R16 ;  /* 0x0000000c0a1c7225 */ /* 0x000fc800078e0010 */
[----:B------:R-:W-:-:S04]  /*2790*/  IMAD R9, R10, R9, R0 ;  /* 0x000000090a097224 */ /* 0x000fc800078e0200 */
[----:B------:R-:W-:-:S07]  /*27a0*/  IMAD.IADD R29, R29, 0x1, R9 ;  /* 0x000000011d1d7824 */ /* 0x000fce00078e0209 */
.L_x_22772:
        /* <DEDUP_REMOVED lines=31> */
.L_x_22782:
        /* <DEDUP_REMOVED lines=13> */
.L_x_22783:
        /* <DEDUP_REMOVED lines=35> */
.L_x_22784:
        /* <DEDUP_REMOVED lines=14> */
.L_x_22785:
        /* <DEDUP_REMOVED lines=10> */
.L_x_22781:
        /* <DEDUP_REMOVED lines=29> */
.L_x_22786:
[----:B------:R-:W-:-:S07]  /*2ff0*/  MOV R0, 0x3010 ;  /* 0x0000301000007802 */ /* 0x000fce0000000f00 */
[----:B0-----:R-:W-:Y:S05]  /*3000*/  CALL.REL.NOINC `($__internal_465_$__cuda_sm20_rem_s64) ;  /* 0x0000001400207944 */ /* 0x001fea0003c00000 */
[----:B------:R-:W-:Y:S01]  /*3010*/  IMAD.MOV.U32 R10, RZ, RZ, R2 ;  /* 0x000000ffff0a7224 */ /* 0x000fe200078e0002 */
[----:B------:R-:W-:-:S07]  /*3020*/  MOV R11, R9 ;  /* 0x00000009000b7202 */ /* 0x000fce0000000f00 */
.L_x_22787:
[----:B------:R-:W1:Y:S02]  /*3030*/  LDC.64 R12, c[0x0][0x398] ;  /* 0x0000e600ff0c7b82 */ /* 0x000e640000000a00 */
[----:B-1----:R-:W-:-:S06]  /*3040*/  IMAD.WIDE.U32 R2, R3, 0x8, R12 ;  /* 0x0000000803027825 */ /* 0x002fcc00078e000c */
[----:B------:R-:W2:Y:S02]  /*3050*/  LDG.E.64 R2, desc[UR8][R2.64] ;  /* 0x0000000802027981 */ /* 0x000ea4000c1e1b00 */
[-C--:B--2---:R-:W-:Y:S02]  /*3060*/  IMAD R9, R3, R10.reuse, RZ ;  /* 0x0000000a03097224 */ /* 0x084fe400078e02ff */
[----:B------:R-:W-:-:S04]  /*3070*/  IMAD.WIDE.U32 R28, R2, R10, R28 ;  /* 0x0000000a021c7225 */ /* 0x000fc800078e001c */
[----:B------:R-:W-:-:S05]  /*3080*/  IMAD R9, R2, R11, R9 ;  /* 0x0000000b02097224 */ /* 0x000fca00078e0209 */
[----:B------:R-:W-:-:S07]  /*3090*/  IADD3 R29, PT, PT, R29, R9, RZ ;  /* 0x000000091d1d7210 */ /* 0x000fce0007ffe0ff */
.L_x_22753:
[----:B------:R-:W1:Y:S02]  /*30a0*/  LDCU.64 UR4, c[0x0][0x388] ;  /* 0x00007100ff0477ac */ /* 0x000e640008000a00 */
[----:B-1----:R-:W-:-:S04]  /*30b0*/  LEA R2, P0, R28, UR4, 0x1 ;  /* 0x000000041c027c11 */ /* 0x002fc8000f8008ff */
[----:B------:R-:W-:-:S05]  /*30c0*/  LEA.HI.X R3, R28, UR5, R29, 0x1, P0 ;  /* 0x000000051c037c11 */ /* 0x000fca00080f0c1d */
[----:B------:R-:W2:Y:S01]  /*30d0*/  LDG.E.U16 R0, desc[UR8][R2.64] ;  /* 0x0000000802007981 */ /* 0x000ea2000c1e1500 */
[----:B------:R-:W-:Y:S01]  /*30e0*/  BSSY.RECONVERGENT B0, `(.L_x_22788) ;  /* 0x0000047000007945 */ /* 0x000fe20003800200 */
[----:B--2---:R-:W-:-:S04]  /*30f0*/  PRMT R9, R0, 0x9910, RZ ;  /* 0x0000991000097816 */ /* 0x004fc800000000ff */
[----:B------:R-:W-:Y:S01]  /*3100*/  ISETP.NE.AND P0, PT, R9, 0x1, PT ;  /* 0x000000010900780c */ /* 0x000fe20003f05270 */
[----:B------:R-:W-:-:S12]  /*3110*/  IMAD.MOV.U32 R9, RZ, RZ, 0x3f800000 ;  /* 0x3f800000ff097424 */ /* 0x000fd800078e00ff */
[----:B------:R-:W-:Y:S05]  /*3120*/  @!P0 BRA `(.L_x_22789) ;  /* 0x0000000400088947 */ /* 0x000fea0003800000 */
[----:B------:R-:W1:Y:S02]  /*3130*/  I2F.U16 R2, R0 ;  /* 0x0000000000027306 */ /* 0x000e640000101000 */
[----:B-1----:R-:W-:-:S13]  /*3140*/  FSETP.NAN.AND P0, PT, |R2|, |R2|, PT ;  /* 0x400000020200720b */ /* 0x002fda0003f08200 */
        /* <DEDUP_REMOVED lines=14> */
[----:B------:R-:W1:Y:S01]  /*3230*/  MUFU.RCP R11, R11 ;  /* 0x0000000b000b7308 */ /* 0x000e620000001000 */
[----:B------:R-:W-:Y:S02]  /*3240*/  FFMA R3, R10, 1.1920928955078125e-07, R3 ;  /* 0x340000000a037823 */ /* 0x000fe40000000003 */
[----:B-1----:R-:W-:-:S04]  /*3250*/  FMUL R12, R11, R12 ;  /* 0x0000000c0b0c7220 */ /* 0x002fc80000400000 */
        /* <DEDUP_REMOVED lines=21> */
[----:B------:R-:W1:Y:S01]  /*33b0*/  FRND R9, R10 ;  /* 0x0000000a00097307 */ /* 0x000e620000201000 */
[----:B------:R-:W-:Y:S01]  /*33c0*/  FADD R18, R13, -R18 ;  /* 0x800000120d127221 */ /* 0x000fe20000000000 */
[----:B------:R-:W-:Y:S01]  /*33d0*/  FFMA R3, R3, 3, -R10 ;  /* 0x4040000003037823 */ /* 0x000fe2000000080a */
[C---:B------:R-:W-:Y:S02]  /*33e0*/  FSETP.GT.AND P1, PT, |R10|.reuse, 152, PT ;  /* 0x431800000a00780b */ /* 0x040fe40003f24200 */
[----:B------:R-:W-:Y:S01]  /*33f0*/  FSETP.GEU.AND P2, PT, R10, RZ, PT ;  /* 0x000000ff0a00720b */ /* 0x000fe20003f4e000 */
[----:B------:R-:W-:Y:S01]  /*3400*/  FFMA R18, R18, 3, R3 ;  /* 0x4040000012127823 */ /* 0x000fe20000000003 */
[----:B-1----:R-:W-:Y:S01]  /*3410*/  FADD R3, R10, -R9 ;  /* 0x800000090a037221 */ /* 0x002fe20000000000 */
        /* <DEDUP_REMOVED lines=9> */
[----:B------:R-:W1:Y:S02]  /*34b0*/  F2I.NTZ R12, R10 ;  /* 0x0000000a000c7305 */ /* 0x000e640000203100 */
[----:B------:R-:W-:-:S04]  /*34c0*/  FFMA R16, R3, R16, 0.055503588169813156128 ;  /* 0x3d6357bb03107423 */ /* 0x000fc80000000010 */
[----:B------:R-:W-:-:S04]  /*34d0*/  FFMA R16, R3, R16, 0.24022644758224487305 ;  /* 0x3e75fdec03107423 */ /* 0x000fc80000000010 */
[----:B------:R-:W-:-:S04]  /*34e0*/  FFMA R16, R3, R16, 0.69314718246459960938 ;  /* 0x3f31721803107423 */ /* 0x000fc80000000010 */
[----:B------:R-:W-:Y:S01]  /*34f0*/  FFMA R16, R3, R16, 1 ;  /* 0x3f80000003107423 */ /* 0x000fe20000000010 */
[----:B-1----:R-:W-:Y:S02]  /*3500*/  IMAD R12, R12, 0x800000, -R9 ;  /* 0x008000000c0c7824 */ /* 0x002fe400078e0a09 */
[----:B------:R-:W-:Y:S01]  /*3510*/  FADD R9, R2, R2 ;  /* 0x0000000202097221 */ /* 0x000fe20000000000 */
[----:B------:R-:W-:-:S04]  /*3520*/  FMUL R11, R11, R16 ;  /* 0x000000100b0b7220 */ /* 0x000fc80000400000 */
[----:B------:R-:W-:-:S05]  /*3530*/  @!P1 FMUL R0, R12, R11 ;  /* 0x0000000b0c009220 */ /* 0x000fca0000400000 */
[----:B------:R-:W-:-:S07]  /*3540*/  @P0 FSEL R9, R9, R0, !P2 ;  /* 0x0000000009090208 */ /* 0x000fce0005000000 */
.L_x_22789:
[----:B------:R-:W-:Y:S05]  /*3550*/  BSYNC.RECONVERGENT B0 ;  /* 0x0000000000007941 */ /* 0x000fea0003800200 */
.L_x_22788:
        /* <DEDUP_REMOVED lines=31> */
.L_x_22792:
        /* <DEDUP_REMOVED lines=56> */
.L_x_22791:
        /* <DEDUP_REMOVED lines=32> */
.L_x_22794:
        /* <DEDUP_REMOVED lines=19> */
.L_x_22795:
[----:B------:R-:W-:Y:S05]  /*3e00*/  @!P1 BRA `(.L_x_22793) ;  /* 0x0000000000289947 */ /* 0x000fea0003800000 */
[----:B------:R-:W-:Y:S01]  /*3e10*/  IMAD R0, R6, UR4, RZ ;  /* 0x0000000406007c24 */ /* 0x000fe2000f8e02ff */
[----:B------:R-:W-:-:S03]  /*3e20*/  IADD3 R5, PT, PT, -R5, RZ, RZ ;  /* 0x000000ff05057210 */ /* 0x000fc60007ffe1ff */
[----:B------:R-:W-:-:S05]  /*3e30*/  IMAD R0, R0, 0x2, R7 ;  /* 0x0000000200007824 */ /* 0x000fca00078e0207 */
[----:B------:R-:W-:-:S07]  /*3e40*/  IADD3 R3, PT, PT, R0, UR5, RZ ;  /* 0x0000000500037c10 */ /* 0x000fce000fffe0ff */
.L_x_22796:
[----:B------:R3:W2:Y:S01]  /*3e50*/  LDS.U16 R9, [R3] ;  /* 0x0000000003097984 */ /* 0x0006a20000000400 */
[----:B------:R-:W-:-:S05]  /*3e60*/  VIADD R5, R5, 0x1 ;  /* 0x0000000105057836 */ /* 0x000fca0000000000 */
[----:B------:R-:W-:Y:S02]  /*3e70*/  ISETP.NE.AND P0, PT, R5, RZ, PT ;  /* 0x000000ff0500720c */ /* 0x000fe40003f05270 */
[----:B---3--:R-:W-:Y:S01]  /*3e80*/  LEA R3, R6, R3, 0x1 ;  /* 0x0000000306037211 */ /* 0x008fe200078e08ff */
[----:B--2---:R-:W-:-:S10]  /*3e90*/  HADD2 R8, R8.H0_H0, R9.H0_H0 ;  /* 0x2000000908087230 */ /* 0x004fd40000000800 */
[----:B------:R-:W-:Y:S05]  /*3ea0*/  @P0 BRA `(.L_x_22796) ;  /* 0xfffffffc00e80947 */ /* 0x000fea000383ffff */
.L_x_22793:
[----:B--2---:R2:W-:Y:S02]  /*3eb0*/  STS.U16 [R7+UR5], R8 ;  /* 0x0000000807007988 */ /* 0x0045e40008000405 */
.L_x_22790:
        /* <DEDUP_REMOVED lines=9> */
        .weak           $__internal_464_$__cuda_sm20_div_s64
        .type           $__internal_464_$__cuda_sm20_div_s64,@function
        .size           $__internal_464_$__cuda_sm20_div_s64,($__internal_465_$__cuda_sm20_rem_s64 - $__internal_464_$__cuda_sm20_div_s64)
$__internal_464_$__cuda_sm20_div_s64:
        /* <DEDUP_REMOVED lines=83> */
[----:B------:R-:W-:Y:S06]  /*4480*/  RET.REL.NODEC R12 `(contiguous_reducel33_u16) ;  /* 0xffffffb80cdc7950 */ /* 0x000fec0003c3ffff */
        .weak           $__internal_465_$__cuda_sm20_rem_s64
        .type           $__internal_465_$__cuda_sm20_rem_s64,@function
        .size           $__internal_465_$__cuda_sm20_rem_s64,(.L_x_30789 - $__internal_465_$__cuda_sm20_rem_s64)
$__internal_465_$__cuda_sm20_rem_s64:
        /* <DEDUP_REMOVED lines=66> */
[----:B------:R-:W-:Y:S06]  /*48b0*/  RET.REL.NODEC R10 `(contiguous_reducel33_u16) ;  /* 0xffffffb40ad07950 */ /* 0x000fec0003c3ffff */
.L_x_22797:
        /* <DEDUP_REMOVED lines=12> */
.L_x_30789:


//--------------------- .text.contiguous_reducel322_u16 --------------------------
	.section	.text.contiguous_reducel322_u16,"ax",@progbits
	.align	128
        .global         contiguous_reducel322_u16
        .type           contiguous_reducel322_u16,@function
        .size           contiguous_reducel322_u16,(.L_x_31418 - contiguous_reducel322_u16)
        .other          contiguous_reducel322_u16,@"STO_CUDA_ENTRY STV_DEFAULT"
contiguous_reducel322_u16:
.text.contiguous_reducel322_u16:
        /* <DEDUP_REMOVED lines=45> */
.L_x_22799:
        /* <DEDUP_REMOVED lines=13> */
.L_x_22800:
[----:B------:R-:W-:Y:S05]  /*03a0*/  BSYNC.RECONVERGENT B0 ;  /* 0x0000000000007941 */ /* 0x000fea0003800200 */
.L_x_22798:
[----:B------:R-:W-:Y:S01]  /*03b0*/  BAR.SYNC.DEFER_BLOCKING 0x0 ;  /* 0x0000000000007b1d */ /* 0x000fe20000010000 */
[----:B------:R-:W-:Y:S02]  /*03c0*/  ISETP.GE.U32.AND P1, PT, R3, 0x42, PT ;  /* 0x000000420300780c */ /* 0x000fe40003f26070 */
[----:B------:R-:W-:-:S11]  /*03d0*/  ISETP.GT.U32.AND P0, PT, R0, 0x1f, PT ;  /* 0x0000001f0000780c */ /* 0x000fd60003f04070 */
[----:B------:R-:W-:Y:S05]  /*03e0*/  @!P1 BRA `(.L_x_22801) ;  /* 0x0000000000309947 */ /* 0x000fea0003800000 */
.L_x_22802:
        /* <DEDUP_REMOVED lines=12> */
.L_x_22801:
        /* <DEDUP_REMOVED lines=40> */
.L_x_22803:
        /* <DEDUP_REMOVED lines=13> */
.L_x_31418:


//--------------------- .text.contiguous_reducel32_u16 --------------------------
	.section	.text.contiguous_reducel32_u16,"ax",@progbits
	.align	128
        .global         contiguous_reducel32_u16
        .type           contiguous_reducel32_u16,@function
        .size           contiguous_reducel32_u16,(.L_x_30791 - contiguous_reducel32_u16)
        .other          contiguous_reducel32_u16,@"STO_CUDA_ENTRY STV_DEFAULT"
contiguous_reducel32_u16:
.text.contiguous_reducel32_u16:
        /* <DEDUP_REMOVED lines=55> */
.L_x_22832:
        /* <DEDUP_REMOVED lines=32> */
.L_x_22809:
[----:B------:R-:W-:Y:S01]  /*0570*/  IMAD.MOV.U32 R26, RZ, RZ, R6 ;  /* 0x000000ffff1a7224 */ /* 0x000fe200078e0006 */
[----:B------:R-:W-:Y:S01]  /*0580*/  MOV R13, R7 ;  /* 0x00000007000d7202 */ /* 0x000fe20000000f00 */
[----:B------:R-:W-:Y:S01]  /*0590*/  IMAD.MOV.U32 R14, RZ, RZ, R38 ;  /* 0x000000ffff0e7224 */ /* 0x000fe200078e0026 */
[----:B------:R-:W-:Y:S02]  /*05a0*/  MOV R11, R39 ;  /* 0x00000027000b7202 */ /* 0x000fe40000000f00 */
[----:B------:R-:W-:-:S07]  /*05b0*/  MOV R12, 0x5d0 ;  /* 0x000005d0000c7802 */ /* 0x000fce0000000f00 */
[----:B-12---:R-:W-:Y:S05]  /*05c0*/  CALL.REL.NOINC `($__internal_466_$__cuda_sm20_div_s64) ;  /* 0x0000007000a47944 */ /* 0x006fea0003c00000 */
        /* <DEDUP_REMOVED lines=9> */
.L_x_22810:
[----:B------:R-:W-:Y:S05]  /*0660*/  BSYNC.RECONVERGENT B1 ;  /* 0x0000000000017941 */ /* 0x000fea0003800200 */
.L_x_22808:
        /* <DEDUP_REMOVED lines=33> */
.L_x_22812:
[----:B------:R-:W-:Y:S01]  /*0880*/  IMAD.MOV.U32 R26, RZ, RZ, R20 ;  /* 0x000000ffff1a7224 */ /* 0x000fe200078e0014 */
[----:B------:R-:W-:Y:S01]  /*0890*/  MOV R13, R9 ;  /* 0x00000009000d7202 */ /* 0x000fe20000000f00 */
[----:B------:R-:W-:Y:S01]  /*08a0*/  IMAD.MOV.U32 R14, RZ, RZ, R38 ;  /* 0x000000ffff0e7224 */ /* 0x000fe200078e0026 */
[----:B------:R-:W-:Y:S02]  /*08b0*/  MOV R11, R39 ;  /* 0x00000027000b7202 */ /* 0x000fe40000000f00 */
[----:B------:R-:W-:-:S07]  /*08c0*/  MOV R12, 0x8e0 ;  /* 0x000008e0000c7802 */ /* 0x000fce0000000f00 */
[----:B-1----:R-:W-:Y:S05]  /*08d0*/  CALL.REL.NOINC `($__internal_466_$__cuda_sm20_div_s64) ;  /* 0x0000006c00e07944 */ /* 0x002fea0003c00000 */
        /* <DEDUP_REMOVED lines=9> */
.L_x_22813:
[----:B------:R-:W-:Y:S05]  /*0970*/  BSYNC.RECONVERGENT B1 ;  /* 0x0000000000017941 */ /* 0x000fea0003800200 */
.L_x_22811:
        /* <DEDUP_REMOVED lines=34> */
.L_x_22815:
[----:B------:R-:W-:Y:S01]  /*0ba0*/  MOV R26, R34 ;  /* 0x00000022001a7202 */ /* 0x000fe20000000f00 */
[----:B------:R-:W-:Y:S01]  /*0bb0*/  IMAD.MOV.U32 R13, RZ, RZ, R35 ;  /* 0x000000ffff0d7224 */ /* 0x000fe200078e0023 */
[----:B------:R-:W-:Y:S01]  /*0bc0*/  MOV R14, R20 ;  /* 0x00000014000e7202 */ /* 0x000fe20000000f00 */
[----:B------:R-:W-:Y:S01]  /*0bd0*/  IMAD.MOV.U32 R11, RZ, RZ, R21 ;  /* 0x000000ffff0b7224 */ /* 0x000fe200078e0015 */
[----:B------:R-:W-:-:S07]  /*0be0*/  MOV R12, 0xc00 ;  /* 0x00000c00000c7802 */ /* 0x000fce0000000f00 */
[----:B-1----:R-:W-:Y:S05]  /*0bf0*/  CALL.REL.NOINC `($__internal_466_$__cuda_sm20_div_s64) ;  /* 0x0000006c00187944 */ /* 0x002fea0003c00000 */
        /* <DEDUP_REMOVED lines=10> */
.L_x_22816:
[----:B------:R-:W-:Y:S05]  /*0ca0*/  BSYNC.RECONVERGENT B1 ;  /* 0x0000000000017941 */ /* 0x000fea0003800200 */
.L_x_22814:
        /* <DEDUP_REMOVED lines=34> */
.L_x_22818:
        /* <DEDUP_REMOVED lines=16> */
.L_x_22819:
[----:B------:R-:W-:Y:S05]  /*0fd0*/  BSYNC.RECONVERGENT B1 ;  /* 0x0000000000017941 */ /* 0x000fea0003800200 */
.L_x_22817:
        /* <DEDUP_REMOVED lines=36> */
.L_x_22821:
        /* <DEDUP_REMOVED lines=16> */
.L_x_22822:
[----:B------:R-:W-:Y:S05]  /*1320*/  BSYNC.RECONVERGENT B1 ;  /* 0x0000000000017941 */ /* 0x000fea0003800200 */
.L_x_22820:
        /* <DEDUP_REMOVED lines=35> */
.L_x_22824:
[----:B------:R-:W-:Y:S01]  /*1560*/  IMAD.MOV.U32 R26, RZ, RZ, R34 ;  /* 0x000000ffff1a7224 */ /* 0x000fe200078e0022 */
[----:B------:R-:W-:Y:S01]  /*1570*/  MOV R13, R35 ;  /* 0x00000023000d7202 */ /* 0x000fe20000000f00 */
[----:B------:R-:W-:Y:S01]  /*1580*/  IMAD.MOV.U32 R14, RZ, RZ, R20 ;  /* 0x000000ffff0e7224 */ /* 0x000fe200078e0014 */
[----:B------:R-:W-:Y:S02]  /*1590*/  MOV R11, R21 ;  /* 0x00000015000b7202 */ /* 0x000fe40000000f00 */
[----:B------:R-:W-:-:S07]  /*15a0*/  MOV R12, 0x15c0 ;  /* 0x000015c0000c7802 */ /* 0x000fce0000000f00 */
[----:B-1----:R-:W-:Y:S05]  /*15b0*/  CALL.REL.NOINC `($__internal_466_$__cuda_sm20_div_s64) ;  /* 0x0000006000a87944 */ /* 0x002fea0003c00000 */
        /* <DEDUP_REMOVED lines=10> */
.L_x_22825:
[----:B------:R-:W-:Y:S05]  /*1660*/  BSYNC.RECONVERGENT B1 ;  /* 0x0000000000017941 */ /* 0x000fea0003800200 */
.L_x_22823:
        /* <DEDUP_REMOVED lines=34> */
.L_x_22827:
[----:B------:R-:W-:Y:S01]  /*1890*/  IMAD.MOV.U32 R26, RZ, RZ, R38 ;  /* 0x000000ffff1a7224 */ /* 0x000fe200078e0026 */
[----:B------:R-:W-:Y:S01]  /*18a0*/  MOV R13, R39 ;  /* 0x00000027000d7202 */ /* 0x000fe20000000f00 */
[----:B------:R-:W-:Y:S01]  /*18b0*/  IMAD.MOV.U32 R14, RZ, RZ, R20 ;  /* 0x000000ffff0e7224 */ /* 0x000fe200078e0014 */
[----:B------:R-:W-:Y:S02]  /*18c0*/  MOV R11, R21 ;  /* 0x00000015000b7202 */ /* 0x000fe40000000f00 */
[----:B------:R-:W-:-:S07]  /*18d0*/  MOV R12, 0x18f0 ;  /* 0x000018f0000c7802 */ /* 0x000fce0000000f00 */
[----:B-1----:R-:W-:Y:S05]  /*18e0*/  CALL.REL.NOINC `($__internal_466_$__cuda_sm20_div_s64) ;  /* 0x0000005c00dc7944 */ /* 0x002fea0003c00000 */
        /* <DEDUP_REMOVED lines=10> */
.L_x_22828:
[----:B------:R-:W-:Y:S05]  /*1990*/  BSYNC.RECONVERGENT B1 ;  /* 0x0000000000017941 */ /* 0x000fea0003800200 */
.L_x_22826:
        /* <DEDUP_REMOVED lines=35> */
.L_x_22830:
[----:B------:R-:W-:Y:S01]  /*1bd0*/  MOV R26, R34 ;  /* 0x00000022001a7202 */ /* 0x000fe20000000f00 */
[----:B------:R-:W-:Y:S01]  /*1be0*/  IMAD.MOV.U32 R13, RZ, RZ, R35 ;  /* 0x000000ffff0d7224 */ /* 0x000fe200078e0023 */
[----:B------:R-:W-:Y:S01]  /*1bf0*/  MOV R14, R20 ;  /* 0x00000014000e7202 */ /* 0x000fe20000000f00 */
[----:B------:R-:W-:Y:S01]  /*1c00*/  IMAD.MOV.U32 R11, RZ, RZ, R21 ;  /* 0x000000ffff0b7224 */ /* 0x000fe200078e0015 */
[----:B------:R-:W-:-:S07]  /*1c10*/  MOV R12, 0x1c30 ;  /* 0x00001c30000c7802 */ /* 0x000fce0000000f00 */
[----:B-1----:R-:W-:Y:S05]  /*1c20*/  CALL.REL.NOINC `($__internal_466_$__cuda_sm20_div_s64) ;  /* 0x0000005c000c7944 */ /* 0x002fea0003c00000 */
        /* <DEDUP_REMOVED lines=10> */
.L_x_22831:
[----:B------:R-:W-:Y:S05]  /*1cd0*/  BSYNC.RECONVERGENT B1 ;  /* 0x0000000000017941 */ /* 0x000fea0003800200 */
.L_x_22829:
        /* <DEDUP_REMOVED lines=8> */
.L_x_22807:
        /* <DEDUP_REMOVED lines=36> */
.L_x_22835:
[----:B------:R-:W-:Y:S01]  /*1fa0*/  IMAD.MOV.U32 R26, RZ, RZ, R6 ;  /* 0x000000ffff1a7224 */ /* 0x000fe200078e0006 */
[----:B------:R-:W-:Y:S01]  /*1fb0*/  MOV R13, R7 ;  /* 0x00000007000d7202 */ /* 0x000fe20000000f00 */
[----:B------:R-:W-:Y:S01]  /*1fc0*/  IMAD.MOV.U32 R14, RZ, RZ, R16 ;  /* 0x000000ffff0e7224 */ /* 0x000fe200078e0010 */
[----:B------:R-:W-:Y:S02]  /*1fd0*/  MOV R11, R17 ;  /* 0x00000011000b7202 */ /* 0x000fe40000000f00 */
[----:B------:R-:W-:-:S07]  /*1fe0*/  MOV R12, 0x2000 ;  /* 0x00002000000c7802 */ /* 0x000fce0000000f00 */
[----:B-1----:R-:W-:Y:S05]  /*1ff0*/  CALL.REL.NOINC `($__internal_466_$__cuda_sm20_div_s64) ;  /* 0x0000005800187944 */ /* 0x002fea0003c00000 */
        /* <DEDUP_REMOVED lines=9> */
.L_x_22836:
[----:B------:R-:W-:Y:S05]  /*2090*/  BSYNC.RECONVERGENT B1 ;  /* 0x0000000000017941 */ /* 0x000fea0003800200 */
.L_x_22834:
        /* <DEDUP_REMOVED lines=34> */
.L_x_22838:
[----:B------:R-:W-:Y:S01]  /*22c0*/  IMAD.MOV.U32 R26, RZ, RZ, R20 ;  /* 0x000000ffff1a7224 */ /* 0x000fe200078e0014 */
[----:B------:R-:W-:Y:S01]  /*22d0*/  MOV R13, R9 ;  /* 0x00000009000d7202 */ /* 0x000fe20000000f00 */
[----:B------:R-:W-:Y:S01]  /*22e0*/  IMAD.MOV.U32 R14, RZ, RZ, R16 ;  /* 0x000000ffff0e7224 */ /* 0x000fe200078e0010 */
[----:B------:R-:W-:Y:S02]  /*22f0*/  MOV R11, R17 ;  /* 0x00000011000b7202 */ /* 0x000fe40000000f00 */
[----:B------:R-:W-:-:S07]  /*2300*/  MOV R12, 0x2320 ;  /* 0x00002320000c7802 */ /* 0x000fce0000000f00 */
[----:B-1----:R-:W-:Y:S05]  /*2310*/  CALL.REL.NOINC `($__internal_466_$__cuda_sm20_div_s64) ;  /* 0x0000005400507944 */ /* 0x002fea0003c00000 */
        /* <DEDUP_REMOVED lines=11> */
.L_x_22839:
[----:B------:R-:W-:Y:S05]  /*23d0*/  BSYNC.RECONVERGENT B1 ;  /* 0x0000000000017941 */ /* 0x000fea0003800200 */
.L_x_22837:
        /* <DEDUP_REMOVED lines=36> */
.L_x_22841:
        /* <DEDUP_REMOVED lines=16> */
.L_x_22842:
[----:B------:R-:W-:Y:S05]  /*2720*/  BSYNC.RECONVERGENT B1 ;  /* 0x0000000000017941 */ /* 0x000fea0003800200 */
.L_x_22840:
        /* <DEDUP_REMOVED lines=35> */
.L_x_22844:
[----:B------:R-:W-:Y:S01]  /*2960*/  IMAD.MOV.U32 R26, RZ, RZ, R18 ;  /* 0x000000ffff1a7224 */ /* 0x000fe200078e0012 */
[----:B------:R-:W-:Y:S01]  /*2970*/  MOV R13, R19 ;  /* 0x00000013000d7202 */ /* 0x000fe20000000f00 */
[----:B------:R-:W-:Y:S01]  /*2980*/  IMAD.MOV.U32 R14, RZ, RZ, R16 ;  /* 0x000000ffff0e7224 */ /* 0x000fe200078e0010 */
[----:B------:R-:W-:Y:S02]  /*2990*/  MOV R11, R17 ;  /* 0x00000011000b7202 */ /* 0x000fe40000000f00 */
[----:B------:R-:W-:-:S07]  /*29a0*/  MOV R12, 0x29c0 ;  /* 0x000029c0000c7802 */ /* 0x000fce0000000f00 */
[----:B-1----:R-:W-:Y:S05]  /*29b0*/  CALL.REL.NOINC `($__internal_466_$__cuda_sm20_div_s64) ;  /* 0x0000004c00a87944 */ /* 0x002fea0003c00000 */
        /* <DEDUP_REMOVED lines=10> */
.L_x_22845:
[----:B------:R-:W-:Y:S05]  /*2a60*/  BSYNC.RECONVERGENT B1 ;  /* 0x0000000000017941 */ /* 0x000fea0003800200 */
.L_x_22843:
[----:B------:R-:W-:Y:S01]  /*2a70*/  IMAD R11, R11, R38, RZ ;  /* 0x000000260b0b7224 */ /* 0x000fe200078e02ff */
[----:B------:R-:W-:Y:S01]  /*2a80*/  IADD3 R8, PT, PT, R8, -0x2, RZ ;  /* 0xfffffffe08087810 */ /* 0x000fe20007ffe0ff */
[----:B------:R-:W-:Y:S02]  /*2a90*/  IMAD.MOV.U32 R36, RZ, RZ, R22 ;  /* 0x000000ffff247224 */ /* 0x000fe400078e0016 */
[-C--:B------:R-:W-:Y:S02]  /*2aa0*/  IMAD R11, R39, R10.reuse, R11 ;  /* 0x0000000a270b7224 */ /* 0x080fe400078e020b */
[----:B------:R-:W-:-:S04]  /*2ab0*/  IMAD.WIDE.U32 R22, R38, R10, R36 ;  /* 0x0000000a26167225 */ /* 0x000fc800078e0024 */
[----:B------:R-:W-:-:S07]  /*2ac0*/  IMAD.IADD R23, R23, 0x1, R11 ;  /* 0x0000000117177824 */ /* 0x000fce00078e020b */
.L_x_22833:
        /* <DEDUP_REMOVED lines=30> */
.L_x_22847:
[----:B------:R-:W-:Y:S01]  /*2cb0*/  IMAD.MOV.U32 R18, RZ, RZ, R6 ;  /* 0x000000ffff127224 */ /* 0x000fe200078e0006 */
[----:B------:R-:W-:Y:S01]  /*2cc0*/  MOV R19, R7 ;  /* 0x0000000700137202 */ /* 0x000fe20000000f00 */
[----:B------:R-:W-:Y:S01]  /*2cd0*/  IMAD.MOV.U32 R24, RZ, RZ, R10 ;  /* 0x000000ffff187224 */ /* 0x000fe200078e000a */
[----:B------:R-:W-:Y:S02]  /*2ce0*/  MOV R21, R11 ;  /* 0x0000000b00157202 */ /* 0x000fe40000000f00 */
[----:B------:R-:W-:-:S07]  /*2cf0*/  MOV R26, 0x2d10 ;  /* 0x00002d10001a7802 */ /* 0x000fce0000000f00 */
[----:B-1----:R-:W-:Y:S05]  /*2d00*/  CALL.REL.NOINC `($__internal_467_$__cuda_sm20_rem_s64) ;  /* 0x0000005000207944 */ /* 0x002fea0003c00000 */
.L_x_22848:
[----:B------:R-:W-:Y:S05]  /*2d10*/  BSYNC.RECONVERGENT B1 ;  /* 0x0000000000017941 */ /* 0x000fea0003800200 */
.L_x_22846:
        /* <DEDUP_REMOVED lines=30> */
.L_x_22850:
[----:B------:R-:W-:Y:S01]  /*2f00*/  MOV R24, R10 ;  /* 0x0000000a00187202 */ /* 0x000fe20000000f00 */
[----:B------:R-:W-:Y:S01]  /*2f10*/  IMAD.MOV.U32 R18, RZ, RZ, R20 ;  /* 0x000000ffff127224 */ /* 0x000fe200078e0014 */
[----:B------:R-:W-:Y:S02]  /*2f20*/  MOV R21, R11 ;  /* 0x0000000b00157202 */ /* 0x000fe40000000f00 */
[----:B------:R-:W-:Y:S02]  /*2f30*/  MOV R19, R9 ;  /* 0x0000000900137202 */ /* 0x000fe40000000f00 */
[----:B------:R-:W-:-:S07]  /*2f40*/  MOV R26, 0x2f60 ;  /* 0x00002f60001a7802 */ /* 0x000fce0000000f00 */
[----:B-1----:R-:W-:Y:S05]  /*2f50*/  CALL.REL.NOINC `($__internal_467_$__cuda_sm20_rem_s64) ;  /* 0x0000004c008c7944 */ /* 0x002fea0003c00000 */
.L_x_22851:
[----:B------:R-:W-:Y:S05]  /*2f60*/  BSYNC.RECONVERGENT B1 ;  /* 0x0000000000017941 */ /* 0x000fea0003800200 */
.L_x_22849:
[----:B------:R-:W-:Y:S02]  /*2f70*/  IMAD R7, R7, R16, RZ ;  /* 0x0000001007077224 */ /* 0x000fe400078e02ff */
[----:B------:R-:W-:-:S04]  /*2f80*/  IMAD.WIDE.U32 R22, R16, R6, R22 ;  /* 0x0000000610167225 */ /* 0x000fc800078e0016 */
[----:B------:R-:W-:-:S05]  /*2f90*/  IMAD R7, R17, R6, R7 ;  /* 0x0000000611077224 */ /* 0x000fca00078e0207 */
[----:B------:R-:W-:-:S07]  /*2fa0*/  IADD3 R23, PT, PT, R23, R7, RZ ;  /* 0x0000000717177210 */ /* 0x000fce0007ffe0ff */
.L_x_22806:
[----:B------:R-:W0:Y:S02]  /*2fb0*/  LDC.64 R12, c[0x0][0x388] ;  /* 0x0000e200ff0c7b82 */ /* 0x000e240000000a00 */
[-C--:B0-----:R-:W-:Y:S02]  /*2fc0*/  LEA R10, P0, R4, R12.reuse, 0x1 ;  /* 0x0000000c040a7211 */ /* 0x081fe400078008ff */
[----:B------:R-:W-:Y:S02]  /*2fd0*/  LEA R12, P1, R22, R12, 0x1 ;  /* 0x0000000c160c7211 */ /* 0x000fe400078208ff */
[-C--:B------:R-:W-:Y:S02]  /*2fe0*/  LEA.HI.X R11, R4, R13.reuse, R5, 0x1, P0 ;  /* 0x0000000d040b7211 */ /* 0x080fe400000f0c05 */
[----:B------:R-:W-:-:S03]  /*2ff0*/  LEA.HI.X R13, R22, R13, R23, 0x1, P1 ;  /* 0x0000000d160d7211 */ /* 0x000fc600008f0c17 */
[----:B------:R-:W2:Y:S04]  /*3000*/  LDG.E.U16 R4, desc[UR14][R10.64] ;  /* 0x0000000e0a047981 */ /* 0x000ea8000c1e1500 */
[----:B------:R-:W3:Y:S01]  /*3010*/  LDG.E.U16 R5, desc[UR14][R12.64] ;  /* 0x0000000e0c057981 */ /* 0x000ee2000c1e1500 */
[----:B------:R-:W-:Y:S01]  /*3020*/  BSSY.RECONVERGENT B1, `(.L_x_22852) ;  /* 0x000004a000017945 */ /* 0x000fe20003800200 */
[----:B------:R-:W-:Y:S02]  /*3030*/  MOV R9, 0x3f800000 ;  /* 0x3f80000000097802 */ /* 0x000fe40000000f00 */
[----:B--2---:R-:W-:-:S04]  /*3040*/  PRMT R6, R4, 0x9910, RZ ;  /* 0x0000991004067816 */ /* 0x004fc800000000ff */
[----:B------:R-:W-:Y:S01]  /*3050*/  ISETP.NE.AND P1, PT, R6, 0x1, PT ;  /* 0x000000010600780c */ /* 0x000fe20003f25270 */
[----:B------:R-:W-:Y:S01]  /*3060*/  IMAD.MOV.U32 R6, RZ, RZ, 0x3f800000 ;  /* 0x3f800000ff067424 */ /* 0x000fe200078e00ff */
[----:B---3--:R-:W-:-:S04]  /*3070*/  PRMT R7, R5, 0x9910, RZ ;  /* 0x0000991005077816 */ /* 0x008fc800000000ff */
[----:B------:R-:W-:-:S07]  /*3080*/  ISETP.NE.AND P0, PT, R7, 0x1, PT ;  /* 0x000000010700780c */ /* 0x000fce0003f05270 */
[----:B------:R-:W-:Y:S06]  /*3090*/  @!P1 BRA `(.L_x_22853) ;  /* 0x0000000400089947 */ /* 0x000fec0003800000 */
[----:B------:R-:W0:Y:S02]  /*30a0*/  I2F.U16 R7, R4 ;  /* 0x0000000400077306 */ /* 0x000e240000101000 */
[----:B0-----:R-:W-:-:S13]  /*30b0*/  FSETP.NAN.AND P1, PT, |R7|, |R7|, PT ;  /* 0x400000070700720b */ /* 0x001fda0003f28200 */
        /* <DEDUP_REMOVED lines=64> */
.L_x_22853:
[----:B------:R-:W-:Y:S05]  /*34c0*/  BSYNC.RECONVERGENT B1 ;  /* 0x0000000000017941 */ /* 0x000fea0003800200 */
.L_x_22852:
[----:B------:R-:W-:Y:S04]  /*34d0*/  BSSY.RECONVERGENT B1, `(.L_x_22854) ;  /* 0x0000044000017945 */ /* 0x000fe80003800200 */
[----:B------:R-:W-:Y:S05]  /*34e0*/  @!P0 BRA `(.L_x_22855) ;  /* 0x0000000400088947 */ /* 0x000fea0003800000 */
        /* <DEDUP_REMOVED lines=66> */
.L_x_22855:
[----:B------:R-:W-:Y:S05]  /*3910*/  BSYNC.RECONVERGENT B1 ;  /* 0x0000000000017941 */ /* 0x000fea0003800200 */
.L_x_22854:
[----:B------:R-:W-:-:S05]  /*3920*/  FADD R6, R6, R9 ;  /* 0x0000000906067221 */ /* 0x000fca0000000000 */
[----:B------:R-:W-:-:S05]  /*3930*/  F2FP.F16.F32.PACK_AB R6, RZ, R6 ;  /* 0x00000006ff06723e */ /* 0x000fca00000000ff */
[----:B------:R0:W-:Y:S01]  /*3940*/  STS.U16 [R2], R6 ;  /* 0x0000000602007388 */ /* 0x0001e20000000400 */
[----:B------:R-:W-:Y:S05]  /*3950*/  BRA `(.L_x_22856) ;  /* 0x0000003800dc7947 */ /* 0x000fea0003800000 */
.L_x_22805:
        /* <DEDUP_REMOVED lines=18> */
.L_x_22883:
        /* <DEDUP_REMOVED lines=30> */
.L_x_22860:
[----:B------:R-:W-:Y:S01]  /*3c60*/  MOV R26, R18 ;  /* 0x00000012001a7202 */ /* 0x000fe20000000f00 */
[----:B------:R-:W-:Y:S01]  /*3c70*/  IMAD.MOV.U32 R13, RZ, RZ, R19 ;  /* 0x000000ffff0d7224 */ /* 0x000fe200078e0013 */
[----:B------:R-:W-:Y:S02]  /*3c80*/  MOV R14, R20 ;  /* 0x00000014000e7202 */ /* 0x000fe40000000f00 */
[----:B------:R-:W-:Y:S02]  /*3c90*/  MOV R11, R21 ;  /* 0x00000015000b7202 */ /* 0x000fe40000000f00 */
[----:B------:R-:W-:-:S07]  /*3ca0*/  MOV R12, 0x3cc0 ;  /* 0x00003cc0000c7802 */ /* 0x000fce0000000f00 */
[----:B-12---:R-:W-:Y:S05]  /*3cb0*/  CALL.REL.NOINC `($__internal_466_$__cuda_sm20_div_s64) ;  /* 0x0000003800e87944 */ /* 0x006fea0003c00000 */
        /* <DEDUP_REMOVED lines=9> */
.L_x_22861:
[----:B------:R-:W-:Y:S05]  /*3d50*/  BSYNC.RECONVERGENT B1 ;  /* 0x0000000000017941 */ /* 0x000fea0003800200 */
.L_x_22859:
        /* <DEDUP_REMOVED lines=39> */
.L_x_22863:
[----:B------:R-:W-:Y:S01]  /*3fd0*/  IMAD.MOV.U32 R26, RZ, RZ, R36 ;  /* 0x000000ffff1a7224 */ /* 0x000fe200078e0024 */
[----:B------:R-:W-:Y:S01]  /*3fe0*/  MOV R13, R37 ;  /* 0x00000025000d7202 */ /* 0x000fe20000000f00 */
[----:B------:R-:W-:Y:S01]  /*3ff0*/  IMAD.MOV.U32 R11, RZ, RZ, R39 ;  /* 0x000000ffff0b7224 */ /* 0x000fe200078e0027 */
[----:B------:R-:W-:Y:S02]  /*4000*/  MOV R14, R38 ;  /* 0x00000026000e7202 */ /* 0x000fe40000000f00 */
[----:B------:R-:W-:-:S07]  /*4010*/  MOV R12, 0x4030 ;  /* 0x00004030000c7802 */ /* 0x000fce0000000f00 */
[----:B-12---:R-:W-:Y:S05]  /*4020*/  CALL.REL.NOINC `($__internal_466_$__cuda_sm20_div_s64) ;  /* 0x00000038000c7944 */ /* 0x006fea0003c00000 */
        /* <DEDUP_REMOVED lines=11> */
.L_x_22864:
[----:B------:R-:W-:Y:S05]  /*40e0*/  BSYNC.RECONVERGENT B1 ;  /* 0x0000000000017941 */ /* 0x000fea0003800200 */
.L_x_22862:
        /* <DEDUP_REMOVED lines=37> */
.L_x_22866:
        /* <DEDUP_REMOVED lines=17> */
.L_x_22867:
[----:B------:R-:W-:Y:S05]  /*4450*/  BSYNC.RECONVERGENT B1 ;  /* 0x0000000000017941 */ /* 0x000fea0003800200 */
.L_x_22865:
        /* <DEDUP_REMOVED lines=38> */
.L_x_22869:
[----:B------:R-:W-:Y:S01]  /*46c0*/  MOV R26, R20 ;  /* 0x00000014001a7202 */ /* 0x000fe20000000f00 */
[----:B------:R-:W-:Y:S01]  /*46d0*/  IMAD.MOV.U32 R14, RZ, RZ, R36 ;  /* 0x000000ffff0e7224 */ /* 0x000fe200078e0024 */
[----:B------:R-:W-:Y:S02]  /*46e0*/  MOV R13, R21 ;  /* 0x00000015000d7202 */ /* 0x000fe40000000f00 */
[----:B------:R-:W-:Y:S02]  /*46f0*/  MOV R11, R37 ;  /* 0x00000025000b7202 */ /* 0x000fe40000000f00 */
[----:B------:R-:W-:-:S07]  /*4700*/  MOV R12, 0x4720 ;  /* 0x00004720000c7802 */ /* 0x000fce0000000f00 */
[----:B-12---:R-:W-:Y:S05]  /*4710*/  CALL.REL.NOINC `($__internal_466_$__cuda_sm20_div_s64) ;  /* 0x0000003000507944 */ /* 0x006fea0003c00000 */
        /* <DEDUP_REMOVED lines=11> */
.L_x_22870:
[----:B------:R-:W-:Y:S05]  /*47d0*/  BSYNC.RECONVERGENT B1 ;  /* 0x0000000000017941 */ /* 0x000fea0003800200 */
.L_x_22868:
        /* <DEDUP_REMOVED lines=38> */
.L_x_22872:
[----:B------:R-:W-:Y:S01]  /*4a40*/  MOV R26, R20 ;  /* 0x00000014001a7202 */ /* 0x000fe20000000f00 */
[----:B------:R-:W-:Y:S01]  /*4a50*/  IMAD.MOV.U32 R13, RZ, RZ, R21 ;  /* 0x000000ffff0d7224 */ /* 0x000fe200078e0015 */
[----:B------:R-:W-:Y:S02]  /*4a60*/  MOV R14, R22 ;  /* 0x00000016000e7202 */ /* 0x000fe40000000f00 */
[----:B------:R-:W-:Y:S02]  /*4a70*/  MOV R11, R23 ;  /* 0x00000017000b7202 */ /* 0x000fe40000000f00 */
[----:B------:R-:W-:-:S07]  /*4a80*/  MOV R12, 0x4aa0 ;  /* 0x00004aa0000c7802 */ /* 0x000fce0000000f00 */
[----:B-12---:R-:W-:Y:S05]  /*4a90*/  CALL.REL.NOINC `($__internal_466_$__cuda_sm20_div_s64) ;  /* 0x0000002c00707944 */ /* 0x006fea0003c00000 */
        /* <DEDUP_REMOVED lines=11> */
.L_x_22873:
[----:B------:R-:W-:Y:S05]  /*4b50*/  BSYNC.RECONVERGENT B1 ;  /* 0x0000000000017941 */ /* 0x000fea0003800200 */
.L_x_22871:
        /* <DEDUP_REMOVED lines=40> */
.L_x_22875:
        /* <DEDUP_REMOVED lines=17> */
.L_x_22876:
[----:B------:R-:W-:Y:S05]  /*4ef0*/  BSYNC.RECONVERGENT B1 ;  /* 0x0000000000017941 */ /* 0x000fea0003800200 */
.L_x_22874:
        /* <DEDUP_REMOVED lines=40> */
.L_x_22878:
        /* <DEDUP_REMOVED lines=17> */
.L_x_22879:
[----:B------:R-:W-:Y:S05]  /*5290*/  BSYNC.RECONVERGENT B1 ;  /* 0x0000000000017941 */ /* 0x000fea0003800200 */
.L_x_22877:
        /* <DEDUP_REMOVED lines=38> */
.L_x_22881:
        /* <DEDUP_REMOVED lines=17> */
.L_x_22882:
[----:B------:R-:W-:Y:S05]  /*5610*/  BSYNC.RECONVERGENT B1 ;  /* 0x0000000000017941 */ /* 0x000fea0003800200 */
.L_x_22880:
        /* <DEDUP_REMOVED lines=15> */
.L_x_22858:
        /* <DEDUP_REMOVED lines=37> */
.L_x_22886:
[----:B------:R-:W-:Y:S01]  /*5960*/  MOV R26, R18 ;  /* 0x00000012001a7202 */ /* 0x000fe20000000f00 */
[----:B------:R-:W-:Y:S01]  /*5970*/  IMAD.MOV.U32 R14, RZ, RZ, R6 ;  /* 0x000000ffff0e7224 */ /* 0x000fe200078e0006 */
[----:B------:R-:W-:Y:S02]  /*5980*/  MOV R13, R19 ;  /* 0x00000013000d7202 */ /* 0x000fe40000000f00 */
[----:B------:R-:W-:Y:S02]  /*5990*/  MOV R11, R7 ;  /* 0x00000007000b7202 */ /* 0x000fe40000000f00 */
[----:B------:R-:W-:-:S07]  /*59a0*/  MOV R12, 0x59c0 ;  /* 0x000059c0000c7802 */ /* 0x000fce0000000f00 */
[----:B-1----:R-:W-:Y:S05]  /*59b0*/  CALL.REL.NOINC `($__internal_466_$__cuda_sm20_div_s64) ;  /* 0x0000001c00a87944 */ /* 0x002fea0003c00000 */
        /* <DEDUP_REMOVED lines=9> */
.L_x_22887:
[----:B------:R-:W-:Y:S05]  /*5a50*/  BSYNC.RECONVERGENT B1 ;  /* 0x0000000000017941 */ /* 0x000fea0003800200 */
.L_x_22885:
        /* <DEDUP_REMOVED lines=39> */
.L_x_22889:
[----:B------:R-:W-:Y:S01]  /*5cd0*/  MOV R26, R18 ;  /* 0x00000012001a7202 */ /* 0x000fe20000000f00 */
[----:B------:R-:W-:Y:S01]  /*5ce0*/  IMAD.MOV.U32 R13, RZ, RZ, R19 ;  /* 0x000000ffff0d7224 */ /* 0x000fe200078e0013 */
[----:B------:R-:W-:Y:S02]  /*5cf0*/  MOV R14, R6 ;  /* 0x00000006000e7202 */ /* 0x000fe40000000f00 */
[----:B------:R-:W-:Y:S02]  /*5d00*/  MOV R11, R7 ;  /* 0x00000007000b7202 */ /* 0x000fe40000000f00 */
[----:B------:R-:W-:-:S07]  /*5d10*/  MOV R12, 0x5d30 ;  /* 0x00005d30000c7802 */ /* 0x000fce0000000f00 */
[----:B-1----:R-:W-:Y:S05]  /*5d20*/  CALL.REL.NOINC `($__internal_466_$__cuda_sm20_div_s64) ;  /* 0x0000001800cc7944 */ /* 0x002fea0003c00000 */
        /* <DEDUP_REMOVED lines=11> */
.L_x_22890:
[----:B------:R-:W-:Y:S05]  /*5de0*/  BSYNC.RECONVERGENT B1 ;  /* 0x0000000000017941 */ /* 0x000fea0003800200 */
.L_x_22888:
        /* <DEDUP_REMOVED lines=40> */
.L_x_22892:
        /* <DEDUP_REMOVED lines=17> */
.L_x_22893:
[----:B------:R-:W-:Y:S05]  /*6180*/  BSYNC.RECONVERGENT B1 ;  /* 0x0000000000017941 */ /* 0x000fea0003800200 */
.L_x_22891:
        /* <DEDUP_REMOVED lines=40> */
.L_x_22895:
[----:B------:R-:W-:Y:S01]  /*6410*/  MOV R26, R18 ;  /* 0x00000012001a7202 */ /* 0x000fe20000000f00 */
[----:B------:R-:W-:Y:S01]  /*6420*/  IMAD.MOV.U32 R14, RZ, RZ, R20 ;  /* 0x000000ffff0e7224 */ /* 0x000fe200078e0014 */
[----:B------:R-:W-:Y:S02]  /*6430*/  MOV R13, R19 ;  /* 0x00000013000d7202 */ /* 0x000fe40000000f00 */
[----:B------:R-:W-:Y:S02]  /*6440*/  MOV R11, R21 ;  /* 0x00000015000b7202 */ /* 0x000fe40000000f00 */
[----:B------:R-:W-:-:S07]  /*6450*/  MOV R12, 0x6470 ;  /* 0x00006470000c7802 */ /* 0x000fce0000000f00 */
[----:B-1----:R-:W-:Y:S05]  /*6460*/  CALL.REL.NOINC `($__internal_466_$__cuda_sm20_div_s64) ;  /* 0x0000001000fc7944 */ /* 0x002fea0003c00000 */
        /* <DEDUP_REMOVED lines=11> */
.L_x_22896:
[----:B------:R-:W-:Y:S05]  /*6520*/  BSYNC.RECONVERGENT B1 ;  /* 0x0000000000017941 */ /* 0x000fea0003800200 */
.L_x_22894:
        /* <DEDUP_REMOVED lines=11> */
.L_x_22884:
        /* <DEDUP_REMOVED lines=35> */
.L_x_22899:
[----:B------:R-:W-:Y:S01]  /*6810*/  MOV R26, R18 ;  /* 0x00000012001a7202 */ /* 0x000fe20000000f00 */
[----:B------:R-:W-:Y:S01]  /*6820*/  IMAD.MOV.U32 R13, RZ, RZ, R19 ;  /* 0x000000ffff0d7224 */ /* 0x000fe200078e0013 */
[----:B------:R-:W-:Y:S02]  /*6830*/  MOV R14, R4 ;  /* 0x00000004000e7202 */ /* 0x000fe40000000f00 */
[----:B------:R-:W-:Y:S02]  /*6840*/  MOV R11, R5 ;  /* 0x00000005000b7202 */ /* 0x000fe40000000f00 */
[----:B------:R-:W-:-:S07]  /*6850*/  MOV R12, 0x6870 ;  /* 0x00006870000c7802 */ /* 0x000fce0000000f00 */
[----:B-1----:R-:W-:Y:S05]  /*6860*/  CALL.REL.NOINC `($__internal_466_$__cuda_sm20_div_s64) ;  /* 0x0000000c00fc7944 */ /* 0x002fea0003c00000 */
        /* <DEDUP_REMOVED lines=8> */
.L_x_22900:
[----:B------:R-:W-:Y:S05]  /*68f0*/  BSYNC.RECONVERGENT B1 ;  /* 0x0000000000017941 */ /* 0x000fea0003800200 */
.L_x_22898:
        /* <DEDUP_REMOVED lines=39> */
.L_x_22902:
[----:B------:R-:W-:Y:S01]  /*6b70*/  MOV R26, R18 ;  /* 0x00000012001a7202 */ /* 0x000fe20000000f00 */
[----:B------:R-:W-:Y:S01]  /*6b80*/  IMAD.MOV.U32 R13, RZ, RZ, R19 ;  /* 0x000000ffff0d7224 */ /* 0x000fe200078e0013 */
[----:B------:R-:W-:Y:S02]  /*6b90*/  MOV R14, R16 ;  /* 0x00000010000e7202 */ /* 0x000fe40000000f00 */
[----:B------:R-:W-:Y:S02]  /*6ba0*/  MOV R11, R17 ;  /* 0x00000011000b7202 */ /* 0x000fe40000000f00 */
[----:B------:R-:W-:-:S07]  /*6bb0*/  MOV R12, 0x6bd0 ;  /* 0x00006bd0000c7802 */ /* 0x000fce0000000f00 */
[----:B-1----:R-:W-:Y:S05]  /*6bc0*/  CALL.REL.NOINC `($__internal_466_$__cuda_sm20_div_s64) ;  /* 0x0000000c00247944 */ /* 0x002fea0003c00000 */
        /* <DEDUP_REMOVED lines=11> */
.L_x_22903:
[----:B------:R-:W-:Y:S05]  /*6c80*/  BSYNC.RECONVERGENT B1 ;  /* 0x0000000000017941 */ /* 0x000fea0003800200 */
.L_x_22901:
        /* <DEDUP_REMOVED lines=11> */
.L_x_22897:
        /* <DEDUP_REMOVED lines=31> */
.L_x_22905:
[----:B------:R-:W-:Y:S01]  /*6f30*/  IMAD.MOV.U32 R24, RZ, RZ, R20 ;  /* 0x000000ffff187224 */ /* 0x000fe200078e0014 */
[----:B------:R-:W-:-:S07]  /*6f40*/  MOV R26, 0x6f60 ;  /* 0x00006f60001a7802 */ /* 0x000fce0000000f00 */
[----:B-1----:R-:W-:Y:S05]  /*6f50*/  CALL.REL.NOINC `($__internal_467_$__cuda_sm20_rem_s64) ;  /* 0x0000000c008c7944 */ /* 0x002fea0003c00000 */
[----:B------:R-:W-:Y:S02]  /*6f60*/  MOV R4, R6 ;  /* 0x0000000600047202 */ /* 0x000fe40000000f00 */
[----:B------:R-:W-:-:S07]  /*6f70*/  MOV R5, R7 ;  /* 0x0000000700057202 */ /* 0x000fce0000000f00 */
.L_x_22906:
[----:B------:R-:W-:Y:S05]  /*6f80*/  BSYNC.RECONVERGENT B1 ;  /* 0x0000000000017941 */ /* 0x000fea0003800200 */
.L_x_22904:
        /* <DEDUP_REMOVED lines=9> */
.L_x_22857:
[----:B------:R-:W2:Y:S01]  /*7020*/  LDG.E.U16 R4, desc[UR14][R8.64] ;  /* 0x0000000e08047981 */ /* 0x000ea2000c1e1500 */
[----:B------:R-:W-:Y:S01]  /*7030*/  BSSY.RECONVERGENT B1, `(.L_x_22907) ;  /* 0x0000047000017945 */ /* 0x000fe20003800200 */
[----:B------:R-:W-:Y:S02]  /*7040*/  MOV R6, 0x3f800000 ;  /* 0x3f80000000067802 */ /* 0x000fe40000000f00 */
[----:B--2---:R-:W-:-:S04]  /*7050*/  PRMT R5, R4, 0x9910, RZ ;  /* 0x0000991004057816 */ /* 0x004fc800000000ff */
[----:B------:R-:W-:-:S13]  /*7060*/  ISETP.NE.AND P0, PT, R5, 0x1, PT ;  /* 0x000000010500780c */ /* 0x000fda0003f05270 */
        /* <DEDUP_REMOVED lines=52> */
[----:B------:R-:W-:Y:S02]  /*73b0*/  FFMA R9, R6, R9, 0.0013391353422775864601 ;  /* 0x3aaf85ed06097423 */ /* 0x000fe40000000009 */
[----:B------:R-:W-:Y:S02]  /*73c0*/  VIADD R10, R8, 0x7f000000 ;  /* 0x7f000000080a7836 */ /* 0x000fe40000000000 */
[C---:B------:R-:W-:Y:S02]  /*73d0*/  FFMA R11, R6.reuse, R9, 0.0096188392490148544312 ;  /* 0x3c1d9856060b7423 */ /* 0x040fe40000000009 */
[----:B------:R0:W2:Y:S02]  /*73e0*/  F2I.NTZ R9, R7 ;  /* 0x0000000700097305 */ /* 0x0000a40000203100 */
[----:B------:R-:W-:-:S04]  /*73f0*/  FFMA R11, R6, R11, 0.055503588169813156128 ;  /* 0x3d6357bb060b7423 */ /* 0x000fc8000000000b */
[----:B------:R-:W-:Y:S01]  /*7400*/  FFMA R11, R6, R11, 0.24022644758224487305 ;  /* 0x3e75fdec060b7423 */ /* 0x000fe2000000000b */
[----:B0-----:R-:W-:-:S03]  /*7410*/  FSEL R7, RZ, +INF , !P2 ;  /* 0x7f800000ff077808 */ /* 0x001fc60005000000 */
[----:B------:R-:W-:Y:S01]  /*7420*/  FFMA R11, R6, R11, 0.69314718246459960938 ;  /* 0x3f317218060b7423 */ /* 0x000fe2000000000b */
[----:B------:R-:W-:-:S03]  /*7430*/  FSETP.NEU.AND P2, PT, |R5|, +INF , PT ;  /* 0x7f8000000500780b */ /* 0x000fc60003f4d200 */
[----:B------:R-:W-:Y:S01]  /*7440*/  FFMA R11, R6, R11, 1 ;  /* 0x3f800000060b7423 */ /* 0x000fe2000000000b */
[----:B--2---:R-:W-:Y:S01]  /*7450*/  LEA R9, R9, -R8, 0x17 ;  /* 0x8000000809097211 */ /* 0x004fe200078eb8ff */
[----:B------:R-:W-:Y:S02]  /*7460*/  FADD R6, R5, R5 ;  /* 0x0000000505067221 */ /* 0x000fe40000000000 */
[----:B------:R-:W-:-:S04]  /*7470*/  FMUL R10, R10, R11 ;  /* 0x0000000b0a0a7220 */ /* 0x000fc80000400000 */
[----:B------:R-:W-:-:S05]  /*7480*/  @!P1 FMUL R7, R9, R10 ;  /* 0x0000000a09079220 */ /* 0x000fca0000400000 */
[----:B------:R-:W-:-:S07]  /*7490*/  @P0 FSEL R6, R6, R7, !P2 ;  /* 0x0000000706060208 */ /* 0x000fce0005000000 */
.L_x_22908:
[----:B------:R-:W-:Y:S05]  /*74a0*/  BSYNC.RECONVERGENT B1 ;  /* 0x0000000000017941 */ /* 0x000fea0003800200 */
.L_x_22907:
[----:B------:R-:W-:-:S05]  /*74b0*/  F2FP.F16.F32.PACK_AB R6, RZ, R6 ;  /* 0x00000006ff06723e */ /* 0x000fca00000000ff */
[----:B------:R2:W-:Y:S02]  /*74c0*/  STS.U16 [R2], R6 ;  /* 0x0000000602007388 */ /* 0x0005e40000000400 */
.L_x_22856:
[----:B------:R-:W-:Y:S05]  /*74d0*/  BSYNC.RECONVERGENT B0 ;  /* 0x0000000000007941 */ /* 0x000fea0003800200 */
.L_x_22804:
[----:B------:R-:W-:Y:S01]  /*74e0*/  BAR.SYNC.DEFER_BLOCKING 0x0 ;  /* 0x0000000000007b1d */ /* 0x000fe20000010000 */
[----:B------:R-:W-:Y:S02]  /*74f0*/  ISETP.GE.U32.AND P0, PT, R3, 0x42, PT ;  /* 0x000000420300780c */ /* 0x000fe40003f06070 */
[----:B------:R-:W-:-:S11]  /*7500*/  ISETP.GT.U32.AND P1, PT, R0, 0x1f, PT ;  /* 0x0000001f0000780c */ /* 0x000fd60003f24070 */
[----:B------:R-:W-:Y:S05]  /*7510*/  @!P0 BRA `(.L_x_22909) ;  /* 0x0000000000308947 */ /* 0x000fea0003800000 */
.L_x_22910:
        /* <DEDUP_REMOVED lines=12> */
.L_x_22909:
[----:B------:R-:W-:Y:S05]  /*75e0*/  @P1 EXIT ;  /* 0x000000000000194d */ /* 0x000fea0003800000 */
[----:B------:R-:W-:Y:S01]  /*75f0*/  LDS.U16 R3, [R2] ;  /* 0x0000000002037984 */ /* 0x000fe20000000400 */
[----:B------:R-:W-:-:S03]  /*7600*/  ISETP.NE.AND P0, PT, R0, RZ, PT ;  /* 0x000000ff0000720c */ /* 0x000fc60003f05270 */
[----:B------:R-:W3:Y:S04]  /*7610*/  LDS.U16 R4, [R2+0x40] ;  /* 0x0000400002047984 */ /* 0x000ee80000000400 */
[----:B0-2---:R-:W0:Y:S04]  /*7620*/  LDS.U16 R6, [R2+0x20] ;  /* 0x0000200002067984 */ /* 0x005e280000000400 */
[----:B------:R-:W2:Y:S04]  /*7630*/  LDS.U16 R5, [R2+0x10] ;  /* 0x0000100002057984 */ /* 0x000ea80000000400 */
        /* <DEDUP_REMOVED lines=34> */
        .weak           $__internal_466_$__cuda_sm20_div_s64
        .type           $__internal_466_$__cuda_sm20_div_s64,@function
        .size           $__internal_466_$__cuda_sm20_div_s64,($__internal_467_$__cuda_sm20_rem_s64 - $__internal_466_$__cuda_sm20_div_s64)
$__internal_466_$__cuda_sm20_div_s64:
        /* <DEDUP_REMOVED lines=82> */
[----:B------:R-:W-:Y:S06]  /*7d80*/  RET.REL.NODEC R12 `(contiguous_reducel32_u16) ;  /* 0xffffff800c9c7950 */ /* 0x000fec0003c3ffff */
        .weak           $__internal_467_$__cuda_sm20_rem_s64
        .type           $__internal_467_$__cuda_sm20_rem_s64,@function
        .size           $__internal_467_$__cuda_sm20_rem_s64,(.L_x_30791 - $__internal_467_$__cuda_sm20_rem_s64)
$__internal_467_$__cuda_sm20_rem_s64:
        /* <DEDUP_REMOVED lines=76> */
[----:B------:R-:W-:Y:S06]  /*8250*/  RET.REL.NODEC R26 `(contiguous_reducel32_u16) ;  /* 0xffffff7c1a687950 */ /* 0x000fec0003c3ffff */
.L_x_22911:
        /* <DEDUP_REMOVED lines=10> */
.L_x_30791:


//--------------------- .text.uncontiguous_cumulate_reducel3_u16 --------------------------
	.section	.text.uncontiguous_cumulate_reducel3_u16,"ax",@progbits
	.align	128
        .global         uncontiguous_cumulate_reducel3_u16
        .type           uncontiguous_cumulate_reducel3_u16,@function
        .size           uncontiguous_cumulate_reducel3_u16,(.L_x_30793 - uncontiguous_cumulate_reducel3_u16)
        .other          uncontiguous_cumulate_reducel3_u16,@"STO_CUDA_ENTRY STV_DEFAULT"
uncontiguous_cumulate_reducel3_u16:
.text.uncontiguous_cumulate_reducel3_u16:
        /* <DEDUP_REMOVED lines=37> */
.L_x_22940:
        /* <DEDUP_REMOVED lines=32> */
.L_x_22917:
[----:B------:R-:W-:Y:S01]  /*0450*/  MOV R26, R6 ;  /* 0x00000006001a7202 */ /* 0x000fe20000000f00 */
[----:B------:R-:W-:Y:S01]  /*0460*/  IMAD.MOV.U32 R13, RZ, RZ, R9 ;  /* 0x000000ffff0d7224 */ /* 0x000fe200078e0009 */
[----:B------:R-:W-:Y:S01]  /*0470*/  MOV R14, R40 ;  /* 0x00000028000e7202 */ /* 0x000fe20000000f00 */
[----:B------:R-:W-:Y:S01]  /*0480*/  IMAD.MOV.U32 R11, RZ, RZ, R41 ;  /* 0x000000ffff0b7224 */ /* 0x000fe200078e0029 */
[----:B------:R-:W-:-:S07]  /*0490*/  MOV R12, 0x4b0 ;  /* 0x000004b0000c7802 */ /* 0x000fce0000000f00 */
[----:B-1----:R-:W-:Y:S05]  /*04a0*/  CALL.REL.NOINC `($__internal_468_$__cuda_sm20_div_s64) ;  /* 0x0000006400047944 */ /* 0x002fea0003c00000 */
        /* <DEDUP_REMOVED lines=10> */
.L_x_22918:
[----:B------:R-:W-:Y:S05]  /*0550*/  BSYNC.RECONVERGENT B1 ;  /* 0x0000000000017941 */ /* 0x000fea0003800200 */
.L_x_22916:
        /* <DEDUP_REMOVED lines=33> */
.L_x_22920:
[----:B------:R-:W-:Y:S01]  /*0770*/  IMAD.MOV.U32 R26, RZ, RZ, R20 ;  /* 0x000000ffff1a7224 */ /* 0x000fe200078e0014 */
[----:B------:R-:W-:Y:S01]  /*0780*/  MOV R13, R7 ;  /* 0x00000007000d7202 */ /* 0x000fe20000000f00 */
[----:B------:R-:W-:Y:S01]  /*0790*/  IMAD.MOV.U32 R14, RZ, RZ, R40 ;  /* 0x000000ffff0e7224 */ /* 0x000fe200078e0028 */
[----:B------:R-:W-:Y:S02]  /*07a0*/  MOV R11, R41 ;  /* 0x00000029000b7202 */ /* 0x000fe40000000f00 */
[----:B------:R-:W-:-:S07]  /*07b0*/  MOV R12, 0x7d0 ;  /* 0x000007d0000c7802 */ /* 0x000fce0000000f00 */
[----:B------:R-:W-:Y:S05]  /*07c0*/  CALL.REL.NOINC `($__internal_468_$__cuda_sm20_div_s64) ;  /* 0x00000060003c7944 */ /* 0x000fea0003c00000 */
        /* <DEDUP_REMOVED lines=9> */
.L_x_22921:
[----:B------:R-:W-:Y:S05]  /*0860*/  BSYNC.RECONVERGENT B1 ;  /* 0x0000000000017941 */ /* 0x000fea0003800200 */
.L_x_22919:
        /* <DEDUP_REMOVED lines=34> */
.L_x_22923:
[----:B------:R-:W-:Y:S01]  /*0a90*/  MOV R26, R34 ;  /* 0x00000022001a7202 */ /* 0x000fe20000000f00 */
[----:B------:R-:W-:Y:S01]  /*0aa0*/  IMAD.MOV.U32 R13, RZ, RZ, R35 ;  /* 0x000000ffff0d7224 */ /* 0x000fe200078e0023 */
[----:B------:R-:W-:Y:S01]  /*0ab0*/  MOV R14, R20 ;  /* 0x00000014000e7202 */ /* 0x000fe20000000f00 */
[----:B------:R-:W-:Y:S01]  /*0ac0*/  IMAD.MOV.U32 R11, RZ, RZ, R21 ;  /* 0x000000ffff0b7224 */ /* 0x000fe200078e0015 */
[----:B------:R-:W-:-:S07]  /*0ad0*/  MOV R12, 0xaf0 ;  /* 0x00000af0000c7802 */ /* 0x000fce0000000f00 */
[----:B------:R-:W-:Y:S05]  /*0ae0*/  CALL.REL.NOINC `($__internal_468_$__cuda_sm20_div_s64) ;  /* 0x0000005c00747944 */ /* 0x000fea0003c00000 */
        /* <DEDUP_REMOVED lines=10> */
.L_x_22924:
[----:B------:R-:W-:Y:S05]  /*0b90*/  BSYNC.RECONVERGENT B1 ;  /* 0x0000000000017941 */ /* 0x000fea0003800200 */
.L_x_22922:
        /* <DEDUP_REMOVED lines=34> */
.L_x_22926:
        /* <DEDUP_REMOVED lines=16> */
.L_x_22927:
[----:B------:R-:W-:Y:S05]  /*0ec0*/  BSYNC.RECONVERGENT B1 ;  /* 0x0000000000017941 */ /* 0x000fea0003800200 */
.L_x_22925:
        /* <DEDUP_REMOVED lines=36> */
.L_x_22929:
        /* <DEDUP_REMOVED lines=16> */
.L_x_22930:
[----:B------:R-:W-:Y:S05]  /*1210*/  BSYNC.RECONVERGENT B1 ;  /* 0x0000000000017941 */ /* 0x000fea0003800200 */
.L_x_22928:
        /* <DEDUP_REMOVED lines=35> */
.L_x_22932:
[----:B------:R-:W-:Y:S01]  /*1450*/  IMAD.MOV.U32 R26, RZ, RZ, R34 ;  /* 0x000000ffff1a7224 */ /* 0x000fe200078e0022 */
[----:B------:R-:W-:Y:S01]  /*1460*/  MOV R13, R35 ;  /* 0x00000023000d7202 */ /* 0x000fe20000000f00 */
[----:B------:R-:W-:Y:S01]  /*1470*/  IMAD.MOV.U32 R14, RZ, RZ, R20 ;  /* 0x000000ffff0e7224 */ /* 0x000fe200078e0014 */
[----:B------:R-:W-:Y:S02]  /*1480*/  MOV R11, R21 ;  /* 0x00000015000b7202 */ /* 0x000fe40000000f00 */
[----:B------:R-:W-:-:S07]  /*1490*/  MOV R12, 0x14b0 ;  /* 0x000014b0000c7802 */ /* 0x000fce0000000f00 */
[----:B------:R-:W-:Y:S05]  /*14a0*/  CALL.REL.NOINC `($__internal_468_$__cuda_sm20_div_s64) ;  /* 0x0000005400047944 */ /* 0x000fea0003c00000 */
        /* <DEDUP_REMOVED lines=10> */
.L_x_22933:
[----:B------:R-:W-:Y:S05]  /*1550*/  BSYNC.RECONVERGENT B1 ;  /* 0x0000000000017941 */ /* 0x000fea0003800200 */
.L_x_22931:
        /* <DEDUP_REMOVED lines=34> */
.L_x_22935:
[----:B------:R-:W-:Y:S01]  /*1780*/  IMAD.MOV.U32 R26, RZ, RZ, R38 ;  /* 0x000000ffff1a7224 */ /* 0x000fe200078e0026 */
[----:B------:R-:W-:Y:S01]  /*1790*/  MOV R13, R39 ;  /* 0x00000027000d7202 */ /* 0x000fe20000000f00 */
[----:B------:R-:W-:Y:S01]  /*17a0*/  IMAD.MOV.U32 R14, RZ, RZ, R20 ;  /* 0x000000ffff0e7224 */ /* 0x000fe200078e0014 */
[----:B------:R-:W-:Y:S02]  /*17b0*/  MOV R11, R21 ;  /* 0x00000015000b7202 */ /* 0x000fe40000000f00 */
[----:B------:R-:W-:-:S07]  /*17c0*/  MOV R12, 0x17e0 ;  /* 0x000017e0000c7802 */ /* 0x000fce0000000f00 */
[----:B------:R-:W-:Y:S05]  /*17d0*/  CALL.REL.NOINC `($__internal_468_$__cuda_sm20_div_s64) ;  /* 0x0000005000387944 */ /* 0x000fea0003c00000 */
        /* <DEDUP_REMOVED lines=10> */
.L_x_22936:
[----:B------:R-:W-:Y:S05]  /*1880*/  BSYNC.RECONVERGENT B1 ;  /* 0x0000000000017941 */ /* 0x000fea0003800200 */
.L_x_22934:
        /* <DEDUP_REMOVED lines=35> */
.L_x_22938:
[----:B------:R-:W-:Y:S01]  /*1ac0*/  MOV R26, R34 ;  /* 0x00000022001a7202 */ /* 0x000fe20000000f00 */
[----:B------:R-:W-:Y:S01]  /*1ad0*/  IMAD.MOV.U32 R13, RZ, RZ, R35 ;  /* 0x000000ffff0d7224 */ /* 0x000fe200078e0023 */
[----:B------:R-:W-:Y:S01]  /*1ae0*/  MOV R14, R20 ;  /* 0x00000014000e7202 */ /* 0x000fe20000000f00 */
[----:B------:R-:W-:Y:S01]  /*1af0*/  IMAD.MOV.U32 R11, RZ, RZ, R21 ;  /* 0x000000ffff0b7224 */ /* 0x000fe200078e0015 */
[----:B------:R-:W-:-:S07]  /*1b00*/  MOV R12, 0x1b20 ;  /* 0x00001b20000c7802 */ /* 0x000fce0000000f00 */
[----:B------:R-:W-:Y:S05]  /*1b10*/  CALL.REL.NOINC `($__internal_468_$__cuda_sm20_div_s64) ;  /* 0x0000004c00687944 */ /* 0x000fea0003c00000 */
        /* <DEDUP_REMOVED lines=10> */
.L_x_22939:
[----:B------:R-:W-:Y:S05]  /*1bc0*/  BSYNC.RECONVERGENT B1 ;  /* 0x0000000000017941 */ /* 0x000fea0003800200 */
.L_x_22937:
        /* <DEDUP_REMOVED lines=8> */
.L_x_22915:
        /* <DEDUP_REMOVED lines=35> */
.L_x_22943:
        /* <DEDUP_REMOVED lines=16> */
.L_x_22944:
[----:B------:R-:W-:Y:S05]  /*1f80*/  BSYNC.RECONVERGENT B1 ;  /* 0x0000000000017941 */ /* 0x000fea0003800200 */
.L_x_22942:
        /* <DEDUP_REMOVED lines=34> */
.L_x_22946:
        /* <DEDUP_REMOVED lines=16> */
.L_x_22947:
[----:B------:R-:W-:Y:S05]  /*22b0*/  BSYNC.RECONVERGENT B1 ;  /* 0x0000000000017941 */ /* 0x000fea0003800200 */
.L_x_22945:
        /* <DEDUP_REMOVED lines=35> */
.L_x_22949:
        /* <DEDUP_REMOVED lines=16> */
.L_x_22950:
[----:B------:R-:W-:Y:S05]  /*25f0*/  BSYNC.RECONVERGENT B1 ;  /* 0x0000000000017941 */ /* 0x000fea0003800200 */
.L_x_22948:
        /* <DEDUP_REMOVED lines=35> */
.L_x_22952:
[----:B------:R-:W-:Y:S01]  /*2830*/  IMAD.MOV.U32 R26, RZ, RZ, R18 ;  /* 0x000000ffff1a7224 */ /* 0x000fe200078e0012 */
[----:B------:R-:W-:Y:S01]  /*2840*/  MOV R13, R19 ;  /* 0x00000013000d7202 */ /* 0x000fe20000000f00 */
[----:B------:R-:W-:Y:S01]  /*2850*/  IMAD.MOV.U32 R14, RZ, RZ, R16 ;  /* 0x000000ffff0e7224 */ /* 0x000fe200078e0010 */
[----:B------:R-:W-:Y:S02]  /*2860*/  MOV R11, R17 ;  /* 0x00000011000b7202 */ /* 0x000fe40000000f00 */
[----:B------:R-:W-:-:S07]  /*2870*/  MOV R12, 0x2890 ;  /* 0x00002890000c7802 */ /* 0x000fce0000000f00 */
[----:B------:R-:W-:Y:S05]  /*2880*/  CALL.REL.NOINC `($__internal_468_$__cuda_sm20_div_s64) ;  /* 0x00000040000c7944 */ /* 0x000fea0003c00000 */
        /* <DEDUP_REMOVED lines=10> */
.L_x_22953:
[----:B------:R-:W-:Y:S05]  /*2930*/  BSYNC.RECONVERGENT B1 ;  /* 0x0000000000017941 */ /* 0x000fea0003800200 */
.L_x_22951:
[----:B------:R-:W-:Y:S01]  /*2940*/  IMAD R11, R11, R34, RZ ;  /* 0x000000220b0b7224 */ /* 0x000fe200078e02ff */
[----:B------:R-:W-:Y:S01]  /*2950*/  IADD3 R8, PT, PT, R8, -0x2, RZ ;  /* 0xfffffffe08087810 */ /* 0x000fe20007ffe0ff */
[----:B------:R-:W-:Y:S02]  /*2960*/  IMAD.MOV.U32 R38, RZ, RZ, R22 ;  /* 0x000000ffff267224 */ /* 0x000fe400078e0016 */
[-C--:B------:R-:W-:Y:S02]  /*2970*/  IMAD R11, R35, R10.reuse, R11 ;  /* 0x0000000a230b7224 */ /* 0x080fe400078e020b */
[----:B------:R-:W-:-:S04]  /*2980*/  IMAD.WIDE.U32 R22, R34, R10, R38 ;  /* 0x0000000a22167225 */ /* 0x000fc800078e0026 */
[----:B------:R-:W-:-:S07]  /*2990*/  IMAD.IADD R23, R23, 0x1, R11 ;  /* 0x0000000117177824 */ /* 0x000fce00078e020b */
.L_x_22941:
        /* <DEDUP_REMOVED lines=31> */
.L_x_22955:
[----:B------:R-:W-:Y:S01]  /*2b90*/  MOV R18, R6 ;  /* 0x0000000600127202 */ /* 0x000fe20000000f00 */
[----:B------:R-:W-:Y:S01]  /*2ba0*/  IMAD.MOV.U32 R21, RZ, RZ, R9 ;  /* 0x000000ffff157224 */ /* 0x000fe200078e0009 */
[----:B------:R-:W-:Y:S01]  /*2bb0*/  MOV R24, R16 ;  /* 0x0000001000187202 */ /* 0x000fe20000000f00 */
[----:B------:R-:W-:Y:S01]  /*2bc0*/  IMAD.MOV.U32 R19, RZ, RZ, R17 ;  /* 0x000000ffff137224 */ /* 0x000fe200078e0011 */
[----:B------:R-:W-:-:S07]  /*2bd0*/  MOV R26, 0x2bf0 ;  /* 0x00002bf0001a7802 */ /* 0x000fce0000000f00 */
[----:B------:R-:W-:Y:S05]  /*2be0*/  CALL.REL.NOINC `($__internal_469_$__cuda_sm20_rem_s64) ;  /* 0x0000004000807944 */ /* 0x000fea0003c00000 */
.L_x_22956:
[----:B------:R-:W-:Y:S05]  /*2bf0*/  BSYNC.RECONVERGENT B1 ;  /* 0x0000000000017941 */ /* 0x000fea0003800200 */
.L_x_22954:
        /* <DEDUP_REMOVED lines=30> */
.L_x_22958:
[----:B------:R-:W-:Y:S01]  /*2de0*/  MOV R24, R16 ;  /* 0x0000001000187202 */ /* 0x000fe20000000f00 */
[----:B------:R-:W-:Y:S01]  /*2df0*/  IMAD.MOV.U32 R19, RZ, RZ, R17 ;  /* 0x000000ffff137224 */ /* 0x000fe200078e0011 */
[----:B------:R-:W-:Y:S01]  /*2e00*/  MOV R18, R20 ;  /* 0x0000001400127202 */ /* 0x000fe20000000f00 */
[----:B------:R-:W-:Y:S01]  /*2e10*/  IMAD.MOV.U32 R21, RZ, RZ, R7 ;  /* 0x000000ffff157224 */ /* 0x000fe200078e0007 */
[----:B------:R-:W-:-:S07]  /*2e20*/  MOV R26, 0x2e40 ;  /* 0x00002e40001a7802 */ /* 0x000fce0000000f00 */
[----:B------:R-:W-:Y:S05]  /*2e30*/  CALL.REL.NOINC `($__internal_469_$__cuda_sm20_rem_s64) ;  /* 0x0000003c00ec7944 */ /* 0x000fea0003c00000 */
[----:B------:R-:W-:Y:S01]  /*2e40*/  MOV R6, R10 ;  /* 0x0000000a00067202 */ /* 0x000fe20000000f00 */
[----:B------:R-:W-:-:S07]  /*2e50*/  IMAD.MOV.U32 R7, RZ, RZ, R11 ;  /* 0x000000ffff077224 */ /* 0x000fce00078e000b */
.L_x_22959:
[----:B------:R-:W-:Y:S05]  /*2e60*/  BSYNC.RECONVERGENT B1 ;  /* 0x0000000000017941 */ /* 0x000fea0003800200 */
.L_x_22957:
[----:B------:R-:W-:Y:S02]  /*2e70*/  IMAD R7, R7, R8, RZ ;  /* 0x0000000807077224 */ /* 0x000fe400078e02ff */
[----:B------:R-:W-:-:S04]  /*2e80*/  IMAD.WIDE.U32 R22, R8, R6, R22 ;  /* 0x0000000608167225 */ /* 0x000fc800078e0016 */
[----:B------:R-:W-:-:S05]  /*2e90*/  IMAD R7, R9, R6, R7 ;  /* 0x0000000609077224 */ /* 0x000fca00078e0207 */
[----:B------:R-:W-:-:S07]  /*2ea0*/  IADD3 R23, PT, PT, R23, R7, RZ ;  /* 0x0000000717177210 */ /* 0x000fce0007ffe0ff */
.L_x_22914:
        /* <DEDUP_REMOVED lines=10> */
.L_x_22913:
        /* <DEDUP_REMOVED lines=22> */
.L_x_22987:
        /* <DEDUP_REMOVED lines=32> */
.L_x_22964:
[----:B------:R-:W-:Y:S01]  /*32b0*/  MOV R26, R10 ;  /* 0x0000000a001a7202 */ /* 0x000fe20000000f00 */
[----:B------:R-:W-:Y:S01]  /*32c0*/  IMAD.MOV.U32 R13, RZ, RZ, R15 ;  /* 0x000000ffff0d7224 */ /* 0x000fe200078e000f */
[----:B------:R-:W-:Y:S01]  /*32d0*/  MOV R14, R20 ;  /* 0x00000014000e7202 */ /* 0x000fe20000000f00 */
[----:B------:R-:W-:Y:S01]  /*32e0*/  IMAD.MOV.U32 R11, RZ, RZ, R21 ;  /* 0x000000ffff0b7224 */ /* 0x000fe200078e0015 */
[----:B------:R-:W-:-:S07]  /*32f0*/  MOV R12, 0x3310 ;  /* 0x00003310000c7802 */ /* 0x000fce0000000f00 */
[----:B-123--:R-:W-:Y:S05]  /*3300*/  CALL.REL.NOINC `($__internal_468_$__cuda_sm20_div_s64) ;  /* 0x00000034006c7944 */ /* 0x00efea0003c00000 */
        /* <DEDUP_REMOVED lines=10> */
.L_x_22965:
[----:B------:R-:W-:Y:S05]  /*33b0*/  BSYNC.RECONVERGENT B1 ;  /* 0x0000000000017941 */ /* 0x000fea0003800200 */
.L_x_22963:
        /* <DEDUP_REMOVED lines=38> */
.L_x_22967:
[----:B------:R-:W-:Y:S01]  /*3620*/  MOV R26, R36 ;  /* 0x00000024001a7202 */ /* 0x000fe20000000f00 */
[----:B------:R-:W-:Y:S01]  /*3630*/  IMAD.MOV.U32 R13, RZ, RZ, R37 ;  /* 0x000000ffff0d7224 */ /* 0x000fe200078e0025 */
[----:B------:R-:W-:Y:S01]  /*3640*/  MOV R14, R38 ;  /* 0x00000026000e7202 */ /* 0x000fe20000000f00 */
[----:B------:R-:W-:Y:S01]  /*3650*/  IMAD.MOV.U32 R11, RZ, RZ, R39 ;  /* 0x000000ffff0b7224 */ /* 0x000fe200078e0027 */
[----:B------:R-:W-:-:S07]  /*3660*/  MOV R12, 0x3680 ;  /* 0x00003680000c7802 */ /* 0x000fce0000000f00 */
[----:B-1----:R-:W-:Y:S05]  /*3670*/  CALL.REL.NOINC `($__internal_468_$__cuda_sm20_div_s64) ;  /* 0x0000003000907944 */ /* 0x002fea0003c00000 */
        /* <DEDUP_REMOVED lines=11> */
.L_x_22968:
[----:B------:R-:W-:Y:S05]  /*3730*/  BSYNC.RECONVERGENT B1 ;  /* 0x0000000000017941 */ /* 0x000fea0003800200 */
.L_x_22966:
        /* <DEDUP_REMOVED lines=38> */
.L_x_22970:
[----:B------:R-:W-:Y:S01]  /*39a0*/  IMAD.MOV.U32 R26, RZ, RZ, R36 ;  /* 0x000000ffff1a7224 */ /* 0x000fe200078e0024 */
[----:B------:R-:W-:Y:S01]  /*39b0*/  MOV R13, R37 ;  /* 0x00000025000d7202 */ /* 0x000fe20000000f00 */
[----:B------:R-:W-:Y:S01]  /*39c0*/  IMAD.MOV.U32 R14, RZ, RZ, R38 ;  /* 0x000000ffff0e7224 */ /* 0x000fe200078e0026 */
[----:B------:R-:W-:Y:S02]  /*39d0*/  MOV R11, R39 ;  /* 0x00000027000b7202 */ /* 0x000fe40000000f00 */
[----:B------:R-:W-:-:S07]  /*39e0*/  MOV R12, 0x3a00 ;  /* 0x00003a00000c7802 */ /* 0x000fce0000000f00 */
[----:B-1----:R-:W-:Y:S05]  /*39f0*/  CALL.REL.NOINC `($__internal_468_$__cuda_sm20_div_s64) ;  /* 0x0000002c00b07944 */ /* 0x002fea0003c00000 */
        /* <DEDUP_REMOVED lines=11> */
.L_x_22971:
[----:B------:R-:W-:Y:S05]  /*3ab0*/  BSYNC.RECONVERGENT B1 ;  /* 0x0000000000017941 */ /* 0x000fea0003800200 */
.L_x_22969:
        /* <DEDUP_REMOVED lines=37> */
.L_x_22973:
        /* <DEDUP_REMOVED lines=17> */
.L_x_22974:
[----:B------:R-:W-:Y:S05]  /*3e20*/  BSYNC.RECONVERGENT B1 ;  /* 0x0000000000017941 */ /* 0x000fea0003800200 */
.L_x_22972:
        /* <DEDUP_REMOVED lines=38> */
.L_x_22976:
        /* <DEDUP_REMOVED lines=17> */
.L_x_22977:
[----:B------:R-:W-:Y:S05]  /*41a0*/  BSYNC.RECONVERGENT B1 ;  /* 0x0000000000017941 */ /* 0x000fea0003800200 */
.L_x_22975:
        /* <DEDUP_REMOVED lines=38> */
.L_x_22979:
        /* <DEDUP_REMOVED lines=17> */
.L_x_22980:
[----:B------:R-:W-:Y:S05]  /*4520*/  BSYNC.RECONVERGENT B1 ;  /* 0x0000000000017941 */ /* 0x000fea0003800200 */
.L_x_22978:
        /* <DEDUP_REMOVED lines=37> */
.L_x_22982:
[----:B------:R-:W-:Y:S01]  /*4780*/  IMAD.MOV.U32 R26, RZ, RZ, R38 ;  /* 0x000000ffff1a7224 */ /* 0x000fe200078e0026 */
[----:B------:R-:W-:Y:S01]  /*4790*/  MOV R13, R39 ;  /* 0x00000027000d7202 */ /* 0x000fe20000000f00 */
[----:B------:R-:W-:Y:S01]  /*47a0*/  IMAD.MOV.U32 R14, RZ, RZ, R42 ;  /* 0x000000ffff0e7224 */ /* 0x000fe200078e002a */
[----:B------:R-:W-:Y:S02]  /*47b0*/  MOV R11, R43 ;  /* 0x0000002b000b7202 */ /* 0x000fe40000000f00 */
[----:B------:R-:W-:-:S07]  /*47c0*/  MOV R12, 0x47e0 ;  /* 0x000047e0000c7802 */ /* 0x000fce0000000f00 */
[----:B-1----:R-:W-:Y:S05]  /*47d0*/  CALL.REL.NOINC `($__internal_468_$__cuda_sm20_div_s64) ;  /* 0x0000002000387944 */ /* 0x002fea0003c00000 */
        /* <DEDUP_REMOVED lines=11> */
.L_x_22983:
[----:B------:R-:W-:Y:S05]  /*4890*/  BSYNC.RECONVERGENT B1 ;  /* 0x0000000000017941 */ /* 0x000fea0003800200 */
.L_x_22981:
        /* <DEDUP_REMOVED lines=36> */
.L_x_22985:
[----:B------:R-:W-:Y:S01]  /*4ae0*/  MOV R26, R36 ;  /* 0x00000024001a7202 */ /* 0x000fe20000000f00 */
[----:B------:R-:W-:Y:S01]  /*4af0*/  IMAD.MOV.U32 R14, RZ, RZ, R38 ;  /* 0x000000ffff0e7224 */ /* 0x000fe200078e0026 */
[----:B------:R-:W-:Y:S02]  /*4b00*/  MOV R13, R37 ;  /* 0x00000025000d7202 */ /* 0x000fe40000000f00 */
[----:B------:R-:W-:Y:S02]  /*4b10*/  MOV R11, R39 ;  /* 0x00000027000b7202 */ /* 0x000fe40000000f00 */
[----:B------:R-:W-:-:S07]  /*4b20*/  MOV R12, 0x4b40 ;  /* 0x00004b40000c7802 */ /* 0x000fce0000000f00 */
[----:B-1----:R-:W-:Y:S05]  /*4b30*/  CALL.REL.NOINC `($__internal_468_$__cuda_sm20_div_s64) ;  /* 0x0000001c00607944 */ /* 0x002fea0003c00000 */
        /* <DEDUP_REMOVED lines=11> */
.L_x_22986:
[----:B------:R-:W-:Y:S05]  /*4bf0*/  BSYNC.RECONVERGENT B1 ;  /* 0x0000000000017941 */ /* 0x000fea0003800200 */
.L_x_22984:
        /* <DEDUP_REMOVED lines=11> */
.L_x_22962:
        /* <DEDUP_REMOVED lines=36> */
.L_x_22990:
[----:B------:R-:W-:Y:S01]  /*4ef0*/  IMAD.MOV.U32 R26, RZ, RZ, R10 ;  /* 0x000000ffff1a7224 */ /* 0x000fe200078e000a */
[----:B------:R-:W-:Y:S01]  /*4f00*/  MOV R13, R15 ;  /* 0x0000000f000d7202 */ /* 0x000fe20000000f00 */
[----:B------:R-:W-:Y:S01]  /*4f10*/  IMAD.MOV.U32 R11, RZ, RZ, R17 ;  /* 0x000000ffff0b7224 */ /* 0x000fe200078e0011 */
[----:B------:R-:W-:Y:S02]  /*4f20*/  MOV R14, R16 ;  /* 0x00000010000e7202 */ /* 0x000fe40000000f00 */
[----:B------:R-:W-:-:S07]  /*4f30*/  MOV R12, 0x4f50 ;  /* 0x00004f50000c7802 */ /* 0x000fce0000000f00 */
[----:B------:R-:W-:Y:S05]  /*4f40*/  CALL.REL.NOINC `($__internal_468_$__cuda_sm20_div_s64) ;  /* 0x00000018005c7944 */ /* 0x000fea0003c00000 */
        /* <DEDUP_REMOVED lines=10> */
.L_x_22991:
[----:B------:R-:W-:Y:S05]  /*4ff0*/  BSYNC.RECONVERGENT B1 ;  /* 0x0000000000017941 */ /* 0x000fea0003800200 */
.L_x_22989:
        /* <DEDUP_REMOVED lines=41> */
.L_x_22993:
[----:B------:R-:W-:Y:S01]  /*5290*/  MOV R26, R20 ;  /* 0x00000014001a7202 */ /* 0x000fe20000000f00 */
[----:B------:R-:W-:Y:S01]  /*52a0*/  IMAD.MOV.U32 R14, RZ, RZ, R18 ;  /* 0x000000ffff0e7224 */ /* 0x000fe200078e0012 */
[----:B------:R-:W-:Y:S02]  /*52b0*/  MOV R13, R21 ;  /* 0x00000015000d7202 */ /* 0x000fe40000000f00 */
[----:B------:R-:W-:Y:S02]  /*52c0*/  MOV R11, R19 ;  /* 0x00000013000b7202 */ /* 0x000fe40000000f00 */
[----:B------:R-:W-:-:S07]  /*52d0*/  MOV R12, 0x52f0 ;  /* 0x000052f0000c7802 */ /* 0x000fce0000000f00 */
[----:B------:R-:W-:Y:S05]  /*52e0*/  CALL.REL.NOINC `($__internal_468_$__cuda_sm20_div_s64) ;  /* 0x0000001400747944 */ /* 0x000fea0003c00000 */
        /* <DEDUP_REMOVED lines=11> */
.L_x_22994:
[----:B------:R-:W-:Y:S05]  /*53a0*/  BSYNC.RECONVERGENT B1 ;  /* 0x0000000000017941 */ /* 0x000fea0003800200 */
.L_x_22992:
        /* <DEDUP_REMOVED lines=40> */
.L_x_22996:
[----:B------:R-:W-:Y:S01]  /*5630*/  MOV R26, R18 ;  /* 0x00000012001a7202 */ /* 0x000fe20000000f00 */
[----:B------:R-:W-:Y:S01]  /*5640*/  IMAD.MOV.U32 R13, RZ, RZ, R19 ;  /* 0x000000ffff0d7224 */ /* 0x000fe200078e0013 */
[----:B------:R-:W-:Y:S02]  /*5650*/  MOV R14, R20 ;  /* 0x00000014000e7202 */ /* 0x000fe40000000f00 */
[----:B------:R-:W-:Y:S02]  /*5660*/  MOV R11, R21 ;  /* 0x00000015000b7202 */ /* 0x000fe40000000f00 */
[----:B------:R-:W-:-:S07]  /*5670*/  MOV R12, 0x5690 ;  /* 0x00005690000c7802 */ /* 0x000fce0000000f00 */
[----:B------:R-:W-:Y:S05]  /*5680*/  CALL.REL.NOINC `($__internal_468_$__cuda_sm20_div_s64) ;  /* 0x00000010008c7944 */ /* 0x000fea0003c00000 */
        /* <DEDUP_REMOVED lines=11> */
.L_x_22997:
[----:B------:R-:W-:Y:S05]  /*5740*/  BSYNC.RECONVERGENT B1 ;  /* 0x0000000000017941 */ /* 0x000fea0003800200 */
.L_x_22995:
        /* <DEDUP_REMOVED lines=39> */
.L_x_22999:
        /* <DEDUP_REMOVED lines=17> */
.L_x_23000:
[----:B------:R-:W-:Y:S05]  /*5ad0*/  BSYNC.RECONVERGENT B1 ;  /* 0x0000000000017941 */ /* 0x000fea0003800200 */
.L_x_22998:
        /* <DEDUP_REMOVED lines=9> */
.L_x_22988:
        /* <DEDUP_REMOVED lines=34> */
.L_x_23003:
[----:B------:R-:W-:Y:S01]  /*5d90*/  MOV R26, R10 ;  /* 0x0000000a001a7202 */ /* 0x000fe20000000f00 */
[----:B------:R-:W-:Y:S01]  /*5da0*/  IMAD.MOV.U32 R13, RZ, RZ, R15 ;  /* 0x000000ffff0d7224 */ /* 0x000fe200078e000f */
[----:B------:R-:W-:Y:S02]  /*5db0*/  MOV R14, R16 ;  /* 0x00000010000e7202 */ /* 0x000fe40000000f00 */
[----:B------:R-:W-:Y:S02]  /*5dc0*/  MOV R11, R17 ;  /* 0x00000011000b7202 */ /* 0x000fe40000000f00 */
[----:B------:R-:W-:-:S07]  /*5dd0*/  MOV R12, 0x5df0 ;  /* 0x00005df0000c7802 */ /* 0x000fce0000000f00 */
[----:B------:R-:W-:Y:S05]  /*5de0*/  CALL.REL.NOINC `($__internal_468_$__cuda_sm20_div_s64) ;  /* 0x0000000800b47944 */ /* 0x000fea0003c00000 */
        /* <DEDUP_REMOVED lines=10> */
.L_x_23004:
[----:B------:R-:W-:Y:S05]  /*5e90*/  BSYNC.RECONVERGENT B1 ;  /* 0x0000000000017941 */ /* 0x000fea0003800200 */
.L_x_23002:
        /* <DEDUP_REMOVED lines=39> */
.L_x_23006:
[----:B------:R-:W-:Y:S01]  /*6110*/  MOV R26, R18 ;  /* 0x00000012001a7202 */ /* 0x000fe20000000f00 */
[----:B------:R-:W-:Y:S01]  /*6120*/  IMAD.MOV.U32 R14, RZ, RZ, R16 ;  /* 0x000000ffff0e7224 */ /* 0x000fe200078e0010 */
[----:B------:R-:W-:Y:S02]  /*6130*/  MOV R13, R19 ;  /* 0x00000013000d7202 */ /* 0x000fe40000000f00 */
        /* <DEDUP_REMOVED lines=14> */
.L_x_23007:
[----:B------:R-:W-:Y:S05]  /*6220*/  BSYNC.RECONVERGENT B1 ;  /* 0x0000000000017941 */ /* 0x000fea0003800200 */
.L_x_23005:
        /* <DEDUP_REMOVED lines=9> */
.L_x_23001:
        /* <DEDUP_REMOVED lines=30> */
.L_x_23009:
[----:B------:R-:W-:Y:S01]  /*64a0*/  MOV R24, R18 ;  /* 0x0000001200187202 */ /* 0x000fe20000000f00 */
[----:B------:R-:W-:Y:S01]  /*64b0*/  IMAD.MOV.U32 R21, RZ, RZ, R15 ;  /* 0x000000ffff157224 */ /* 0x000fe200078e000f */
[----:B------:R-:W-:Y:S02]  /*64c0*/  MOV R18, R10 ;  /* 0x0000000a00127202 */ /* 0x000fe40000000f00 */
[----:B------:R-:W-:-:S07]  /*64d0*/  MOV R26, 0x64f0 ;  /* 0x000064f0001a7802 */ /* 0x000fce0000000f00 */
[----:B------:R-:W-:Y:S05]  /*64e0*/  CALL.REL.NOINC `($__internal_469_$__cuda_sm20_rem_s64) ;  /* 0x0000000800407944 */ /* 0x000fea0003c00000 */
.L_x_23010:
[----:B------:R-:W-:Y:S05]  /*64f0*/  BSYNC.RECONVERGENT B1 ;  /* 0x0000000000017941 */ /* 0x000fea0003800200 */
.L_x_23008:
        /* <DEDUP_REMOVED lines=8> */
.L_x_22961:
[----:B------:R-:W0:Y:S02]  /*6580*/  LDCU.64 UR6, c[0x0][0x388] ;  /* 0x00007100ff0677ac */ /* 0x000e240008000a00 */
[----:B0-----:R-:W-:-:S04]  /*6590*/  LEA R4, P0, R6, UR6, 0x1 ;  /* 0x0000000606047c11 */ /* 0x001fc8000f8008ff */
[----:B------:R-:W-:-:S05]  /*65a0*/  LEA.HI.X R5, R6, UR7, R5, 0x1, P0 ;  /* 0x0000000706057c11 */ /* 0x000fca00080f0c05 */
[----:B------:R-:W2:Y:S04]  /*65b0*/  LDG.E.U16 R4, desc[UR8][R4.64] ;  /* 0x0000000804047981 */ /* 0x000ea8000c1e1500 */
[----:B--2---:R1:W-:Y:S02]  /*65c0*/  STS.U16 [R3], R4 ;  /* 0x0000000403007388 */ /* 0x0043e40000000400 */
.L_x_22960:
[----:B------:R-:W-:Y:S05]  /*65d0*/  BSYNC.RECONVERGENT B0 ;  /* 0x0000000000007941 */ /* 0x000fea0003800200 */
.L_x_22912:
[----:B------:R-:W-:Y:S01]  /*65e0*/  BAR.SYNC.DEFER_BLOCKING 0x0 ;  /* 0x0000000000007b1d */ /* 0x000fe20000010000 */
[----:B------:R-:W-:Y:S01]  /*65f0*/  UISETP.GE.U32.AND UP0, UPT, UR5, 0x42, UPT ;  /* 0x000000420500788c */ /* 0x000fe2000bf06070 */
[----:B------:R-:W-:-:S08]  /*6600*/  ISETP.GT.U32.AND P1, PT, R2, 0x1f, PT ;  /* 0x0000001f0200780c */ /* 0x000fd00003f24070 */
[----:B------:R-:W-:Y:S05]  /*6610*/  BRA.U !UP0, `(.L_x_23011) ;  /* 0x0000000108307547 */ /* 0x000fea000b800000 */
.L_x_23012:
        /* <DEDUP_REMOVED lines=12> */
.L_x_23011:
        /* <DEDUP_REMOVED lines=30> */
        .weak           $__internal_468_$__cuda_sm20_div_s64
        .type           $__internal_468_$__cuda_sm20_div_s64,@function
        .size           $__internal_468_$__cuda_sm20_div_s64,($__internal_469_$__cuda_sm20_rem_s64 - $__internal_468_$__cuda_sm20_div_s64)
$__internal_468_$__cuda_sm20_div_s64:
        /* <DEDUP_REMOVED lines=82> */
[----:B------:R-:W-:Y:S06]  /*6de0*/  RET.REL.NODEC R12 `(uncontiguous_cumulate_reducel3_u16) ;  /* 0xffffff900c847950 */ /* 0x000fec0003c3ffff */
        .weak           $__internal_469_$__cuda_sm20_rem_s64
        .type           $__internal_469_$__cuda_sm20_rem_s64,@function
        .size           $__internal_469_$__cuda_sm20_rem_s64,(.L_x_30793 - $__internal_469_$__cuda_sm20_rem_s64)
$__internal_469_$__cuda_sm20_rem_s64:
        /* <DEDUP_REMOVED lines=76> */
[----:B------:R-:W-:Y:S06]  /*72b0*/  RET.REL.NODEC R26 `(uncontiguous_cumulate_reducel3_u16) ;  /* 0xffffff8c1a507950 */ /* 0x000fec0003c3ffff */
.L_x_23013:
        /* <DEDUP_REMOVED lines=12> */
.L_x_30793:


//--------------------- .text.uncontiguous_reducel3_u16 --------------------------
	.section	.text.uncontiguous_reducel3_u16,"ax",@progbits
	.align	128
        .global         uncontiguous_reducel3_u16
        .type           uncontiguous_reducel3_u16,@function
        .size           uncontiguous_reducel3_u16,(.L_x_30795 - uncontiguous_reducel3_u16)
        .other          uncontiguous_reducel3_u16,@"STO_CUDA_ENTRY STV_DEFAULT"
uncontiguous_reducel3_u16:
.text.uncontiguous_reducel3_u16:
        /* <DEDUP_REMOVED lines=37> */
.L_x_23042:
        /* <DEDUP_REMOVED lines=32> */
.L_x_23019:
[----:B------:R-:W-:Y:S01]  /*0450*/  MOV R26, R6 ;  /* 0x00000006001a7202 */ /* 0x000fe20000000f00 */
[----:B------:R-:W-:Y:S01]  /*0460*/  IMAD.MOV.U32 R13, RZ, RZ, R9 ;  /* 0x000000ffff0d7224 */ /* 0x000fe200078e0009 */
[----:B------:R-:W-:Y:S01]  /*0470*/  MOV R14, R40 ;  /* 0x00000028000e7202 */ /* 0x000fe20000000f00 */
[----:B------:R-:W-:Y:S01]  /*0480*/  IMAD.MOV.U32 R11, RZ, RZ, R41 ;  /* 0x000000ffff0b7224 */ /* 0x000fe200078e0029 */
[----:B------:R-:W-:-:S07]  /*0490*/  MOV R12, 0x4b0 ;  /* 0x000004b0000c7802 */ /* 0x000fce0000000f00 */
[----:B-1----:R-:W-:Y:S05]  /*04a0*/  CALL.REL.NOINC `($__internal_470_$__cuda_sm20_div_s64) ;  /* 0x00000070006c7944 */ /* 0x002fea0003c00000 */
        /* <DEDUP_REMOVED lines=10> */
.L_x_23020:
[----:B------:R-:W-:Y:S05]  /*0550*/  BSYNC.RECONVERGENT B1 ;  /* 0x0000000000017941 */ /* 0x000fea0003800200 */
.L_x_23018:
        /* <DEDUP_REMOVED lines=33> */
.L_x_23022:
[----:B------:R-:W-:Y:S01]  /*0770*/  IMAD.MOV.U32 R26, RZ, RZ, R20 ;  /* 0x000000ffff1a7224 */ /* 0x000fe200078e0014 */
[----:B------:R-:W-:Y:S01]  /*0780*/  MOV R13, R7 ;  /* 0x00000007000d7202 */ /* 0x000fe20000000f00 */
[----:B------:R-:W-:Y:S01]  /*0790*/  IMAD.MOV.U32 R14, RZ, RZ, R40 ;  /* 0x000000ffff0e7224 */ /* 0x000fe200078e0028 */
[----:B------:R-:W-:Y:S02]  /*07a0*/  MOV R11, R41 ;  /* 0x00000029000b7202 */ /* 0x000fe40000000f00 */
[----:B------:R-:W-:-:S07]  /*07b0*/  MOV R12, 0x7d0 ;  /* 0x000007d0000c7802 */ /* 0x000fce0000000f00 */
[----:B------:R-:W-:Y:S05]  /*07c0*/  CALL.REL.NOINC `($__internal_470_$__cuda_sm20_div_s64) ;  /* 0x0000006c00a47944 */ /* 0x000fea0003c00000 */
        /* <DEDUP_REMOVED lines=9> */
.L_x_23023:
[----:B------:R-:W-:Y:S05]  /*0860*/  BSYNC.RECONVERGENT B1 ;  /* 0x0000000000017941 */ /* 0x000fea0003800200 */
.L_x_23021:
        /* <DEDUP_REMOVED lines=34> */
.L_x_23025:
[----:B------:R-:W-:Y:S01]  /*0a90*/  MOV R26, R34 ;  /* 0x00000022001a7202 */ /* 0x000fe20000000f00 */
[----:B------:R-:W-:Y:S01]  /*0aa0*/  IMAD.MOV.U32 R13, RZ, RZ, R35 ;  /* 0x000000ffff0d7224 */ /* 0x000fe200078e0023 */
[----:B------:R-:W-:Y:S01]  /*0ab0*/  MOV R14, R20 ;  /* 0x00000014000e7202 */ /* 0x000fe20000000f00 */
[----:B------:R-:W-:Y:S01]  /*0ac0*/  IMAD.MOV.U32 R11, RZ, RZ, R21 ;  /* 0x000000ffff0b7224 */ /* 0x000fe200078e0015 */
[----:B------:R-:W-:-:S07]  /*0ad0*/  MOV R12, 0xaf0 ;  /* 0x00000af0000c7802 */ /* 0x000fce0000000f00 */
[----:B------:R-:W-:Y:S05]  /*0ae0*/  CALL.REL.NOINC `($__internal_470_$__cuda_sm20_div_s64) ;  /* 0x0000006800dc7944 */ /* 0x000fea0003c00000 */
        /* <DEDUP_REMOVED lines=10> */
.L_x_23026:
[----:B------:R-:W-:Y:S05]  /*0b90*/  BSYNC.RECONVERGENT B1 ;  /* 0x0000000000017941 */ /* 0x000fea0003800200 */
.L_x_23024:
        /* <DEDUP_REMOVED lines=34> */
.L_x_23028:
        /* <DEDUP_REMOVED lines=16> */
.L_x_23029:
[----:B------:R-:W-:Y:S05]  /*0ec0*/  BSYNC.RECONVERGENT B1 ;  /* 0x0000000000017941 */ /* 0x000fea0003800200 */
.L_x_23027:
        /* <DEDUP_REMOVED lines=36> */
.L_x_23031:
        /* <DEDUP_REMOVED lines=16> */
.L_x_23032:
[----:B------:R-:W-:Y:S05]  /*1210*/  BSYNC.RECONVERGENT B1 ;  /* 0x0000000000017941 */ /* 0x000fea0003800200 */
.L_x_23030:
        /* <DEDUP_REMOVED lines=35> */
.L_x_23034:
[----:B------:R-:W-:Y:S01]  /*1450*/  IMAD.MOV.U32 R26, RZ, RZ, R34 ;  /* 0x000000ffff1a7224 */ /* 0x000fe200078e0022 */
[----:B------:R-:W-:Y:S01]  /*1460*/  MOV R13, R35 ;  /* 0x00000023000d7202 */ /* 0x000fe20000000f00 */
[----:B------:R-:W-:Y:S01]  /*1470*/  IMAD.MOV.U32 R14, RZ, RZ, R20 ;  /* 0x000000ffff0e7224 */ /* 0x000fe200078e0014 */
[----:B------:R-:W-:Y:S02]  /*1480*/  MOV R11, R21 ;  /* 0x00000015000b7202 */ /* 0x000fe40000000f00 */
[----:B------:R-:W-:-:S07]  /*1490*/  MOV R12, 0x14b0 ;  /* 0x000014b0000c7802 */ /* 0x000fce0000000f00 */
[----:B------:R-:W-:Y:S05]  /*14a0*/  CALL.REL.NOINC `($__internal_470_$__cuda_sm20_div_s64) ;  /* 0x00000060006c7944 */ /* 0x000fea0003c00000 */
        /* <DEDUP_REMOVED lines=10> */
.L_x_23035:
[----:B------:R-:W-:Y:S05]  /*1550*/  BSYNC.RECONVERGENT B1 ;  /* 0x0000000000017941 */ /* 0x000fea0003800200 */
.L_x_23033:
        /* <DEDUP_REMOVED lines=34> */
.L_x_23037:
[----:B------:R-:W-:Y:S01]  /*1780*/  IMAD.MOV.U32 R26, RZ, RZ, R38 ;  /* 0x000000ffff1a7224 */ /* 0x000fe200078e0026 */
[----:B------:R-:W-:Y:S01]  /*1790*/  MOV R13, R39 ;  /* 0x00000027000d7202 */ /* 0x000fe20000000f00 */
[----:B------:R-:W-:Y:S01]  /*17a0*/  IMAD.MOV.U32 R14, RZ, RZ, R20 ;  /* 0x000000ffff0e7224 */ /* 0x000fe200078e0014 */
[----:B------:R-:W-:Y:S02]  /*17b0*/  MOV R11, R21 ;  /* 0x00000015000b7202 */ /* 0x000fe40000000f00 */
[----:B------:R-:W-:-:S07]  /*17c0*/  MOV R12, 0x17e0 ;  /* 0x000017e0000c7802 */ /* 0x000fce0000000f00 */
[----:B------:R-:W-:Y:S05]  /*17d0*/  CALL.REL.NOINC `($__internal_470_$__cuda_sm20_div_s64) ;  /* 0x0000005c00a07944 */ /* 0x000fea0003c00000 */
        /* <DEDUP_REMOVED lines=10> */
.L_x_23038:
[----:B------:R-:W-:Y:S05]  /*1880*/  BSYNC.RECONVERGENT B1 ;  /* 0x0000000000017941 */ /* 0x000fea0003800200 */
.L_x_23036:
        /* <DEDUP_REMOVED lines=35> */
.L_x_23040:
[----:B------:R-:W-:Y:S01]  /*1ac0*/  MOV R26, R34 ;  /* 0x00000022001a7202 */ /* 0x000fe20000000f00 */
[----:B------:R-:W-:Y:S01]  /*1ad0*/  IMAD.MOV.U32 R13, RZ, RZ, R35 ;  /* 0x000000ffff0d7224 */ /* 0x000fe200078e0023 */
[----:B------:R-:W-:Y:S01]  /*1ae0*/  MOV R14, R20 ;  /* 0x00000014000e7202 */ /* 0x000fe20000000f00 */
[----:B------:R-:W-:Y:S01]  /*1af0*/  IMAD.MOV.U32 R11, RZ, RZ, R21 ;  /* 0x000000ffff0b7224 */ /* 0x000fe200078e0015 */
[----:B------:R-:W-:-:S07]  /*1b00*/  MOV R12, 0x1b20 ;  /* 0x00001b20000c7802 */ /* 0x000fce0000000f00 */
[----:B------:R-:W-:Y:S05]  /*1b10*/  CALL.REL.NOINC `($__internal_470_$__cuda_sm20_div_s64) ;  /* 0x0000005800d07944 */ /* 0x000fea0003c00000 */
        /* <DEDUP_REMOVED lines=10> */
.L_x_23041:
[----:B------:R-:W-:Y:S05]  /*1bc0*/  BSYNC.RECONVERGENT B1 ;  /* 0x0000000000017941 */ /* 0x000fea0003800200 */
.L_x_23039:
        /* <DEDUP_REMOVED lines=8> */
.L_x_23017:
        /* <DEDUP_REMOVED lines=35> */
.L_x_23045:
        /* <DEDUP_REMOVED lines=16> */
.L_x_23046:
[----:B------:R-:W-:Y:S05]  /*1f80*/  BSYNC.RECONVERGENT B1 ;  /* 0x0000000000017941 */ /* 0x000fea0003800200 */
.L_x_23044:
        /* <DEDUP_REMOVED lines=34> */
.L_x_23048:
        /* <DEDUP_REMOVED lines=16> */
.L_x_23049:
[----:B------:R-:W-:Y:S05]  /*22b0*/  BSYNC.RECONVERGENT B1 ;  /* 0x0000000000017941 */ /* 0x000fea0003800200 */
.L_x_23047:
        /* <DEDUP_REMOVED lines=35> */
.L_x_23051:
        /* <DEDUP_REMOVED lines=16> */
.L_x_23052:
[----:B------:R-:W-:Y:S05]  /*25f0*/  BSYNC.RECONVERGENT B1 ;  /* 0x0000000000017941 */ /* 0x000fea0003800200 */
.L_x_23050:
        /* <DEDUP_REMOVED lines=35> */
.L_x_23054:
[----:B------:R-:W-:Y:S01]  /*2830*/  IMAD.MOV.U32 R26, RZ, RZ, R18 ;  /* 0x000000ffff1a7224 */ /* 0x000fe200078e0012 */
[----:B------:R-:W-:Y:S01]  /*2840*/  MOV R13, R19 ;  /* 0x00000013000d7202 */ /* 0x000fe20000000f00 */
[----:B------:R-:W-:Y:S01]  /*2850*/  IMAD.MOV.U32 R14, RZ, RZ, R16 ;  /* 0x000000ffff0e7224 */ /* 0x000fe200078e0010 */
[----:B------:R-:W-:Y:S02]  /*2860*/  MOV R11, R17 ;  /* 0x00000011000b7202 */ /* 0x000fe40000000f00 */
[----:B------:R-:W-:-:S07]  /*2870*/  MOV R12, 0x2890 ;  /* 0x00002890000c7802 */ /* 0x000fce0000000f00 */
[----:B------:R-:W-:Y:S05]  /*2880*/  CALL.REL.NOINC `($__internal_470_$__cuda_sm20_div_s64) ;  /* 0x0000004c00747944 */ /* 0x000fea0003c00000 */
        /* <DEDUP_REMOVED lines=10> */
.L_x_23055:
[----:B------:R-:W-:Y:S05]  /*2930*/  BSYNC.RECONVERGENT B1 ;  /* 0x0000000000017941 */ /* 0x000fea0003800200 */
.L_x_23053:
[----:B------:R-:W-:Y:S01]  /*2940*/  IMAD R11, R11, R34, RZ ;  /* 0x000000220b0b7224 */ /* 0x000fe200078e02ff */
[----:B------:R-:W-:Y:S01]  /*2950*/  IADD3 R8, PT, PT, R8, -0x2, RZ ;  /* 0xfffffffe08087810 */ /* 0x000fe20007ffe0ff */
[----:B------:R-:W-:Y:S02]  /*2960*/  IMAD.MOV.U32 R38, RZ, RZ, R22 ;  /* 0x000000ffff267224 */ /* 0x000fe400078e0016 */
[-C--:B------:R-:W-:Y:S02]  /*2970*/  IMAD R11, R35, R10.reuse, R11 ;  /* 0x0000000a230b7224 */ /* 0x080fe400078e020b */
[----:B------:R-:W-:-:S04]  /*2980*/  IMAD.WIDE.U32 R22, R34, R10, R38 ;  /* 0x0000000a22167225 */ /* 0x000fc800078e0026 */
[----:B------:R-:W-:-:S07]  /*2990*/  IMAD.IADD R23, R23, 0x1, R11 ;  /* 0x0000000117177824 */ /* 0x000fce00078e020b */
.L_x_23043:
        /* <DEDUP_REMOVED lines=31> */
.L_x_23057:
[----:B------:R-:W-:Y:S01]  /*2b90*/  MOV R18, R6 ;  /* 0x0000000600127202 */ /* 0x000fe20000000f00 */
[----:B------:R-:W-:Y:S01]  /*2ba0*/  IMAD.MOV.U32 R24, RZ, RZ, R16 ;  /* 0x000000ffff187224 */ /* 0x000fe200078e0010 */
[----:B------:R-:W-:Y:S02]  /*2bb0*/  MOV R21, R9 ;  /* 0x0000000900157202 */ /* 0x000fe40000000f00 */
[----:B------:R-:W-:Y:S02]  /*2bc0*/  MOV R19, R17 ;  /* 0x0000001100137202 */ /* 0x000fe40000000f00 */
[----:B------:R-:W-:-:S07]  /*2bd0*/  MOV R26, 0x2bf0 ;  /* 0x00002bf0001a7802 */ /* 0x000fce0000000f00 */
[----:B------:R-:W-:Y:S05]  /*2be0*/  CALL.REL.NOINC `($__internal_471_$__cuda_sm20_rem_s64) ;  /* 0x0000004c00e87944 */ /* 0x000fea0003c00000 */
.L_x_23058:
[----:B------:R-:W-:Y:S05]  /*2bf0*/  BSYNC.RECONVERGENT B1 ;  /* 0x0000000000017941 */ /* 0x000fea0003800200 */
.L_x_23056:
        /* <DEDUP_REMOVED lines=30> */
.L_x_23060:
[----:B------:R-:W-:Y:S01]  /*2de0*/  MOV R24, R16 ;  /* 0x0000001000187202 */ /* 0x000fe20000000f00 */
[----:B------:R-:W-:Y:S01]  /*2df0*/  IMAD.MOV.U32 R18, RZ, RZ, R20 ;  /* 0x000000ffff127224 */ /* 0x000fe200078e0014 */
[----:B------:R-:W-:Y:S02]  /*2e00*/  MOV R19, R17 ;  /* 0x0000001100137202 */ /* 0x000fe40000000f00 */
[----:B------:R-:W-:Y:S02]  /*2e10*/  MOV R21, R7 ;  /* 0x0000000700157202 */ /* 0x000fe40000000f00 */
[----:B------:R-:W-:-:S07]  /*2e20*/  MOV R26, 0x2e40 ;  /* 0x00002e40001a7802 */ /* 0x000fce0000000f00 */
[----:B------:R-:W-:Y:S05]  /*2e30*/  CALL.REL.NOINC `($__internal_471_$__cuda_sm20_rem_s64) ;  /* 0x0000004c00547944 */ /* 0x000fea0003c00000 */
[----:B------:R-:W-:Y:S01]  /*2e40*/  MOV R6, R10 ;  /* 0x0000000a00067202 */ /* 0x000fe20000000f00 */
[----:B------:R-:W-:-:S07]  /*2e50*/  IMAD.MOV.U32 R7, RZ, RZ, R11 ;  /* 0x000000ffff077224 */ /* 0x000fce00078e000b */
.L_x_23061:
[----:B------:R-:W-:Y:S05]  /*2e60*/  BSYNC.RECONVERGENT B1 ;  /* 0x0000000000017941 */ /* 0x000fea0003800200 */
.L_x_23059:
[----:B------:R-:W-:Y:S02]  /*2e70*/  IMAD R7, R7, R8, RZ ;  /* 0x0000000807077224 */ /* 0x000fe400078e02ff */
[----:B------:R-:W-:-:S04]  /*2e80*/  IMAD.WIDE.U32 R22, R8, R6, R22 ;  /* 0x0000000608167225 */ /* 0x000fc800078e0016 */
[----:B------:R-:W-:-:S05]  /*2e90*/  IMAD R7, R9, R6, R7 ;  /* 0x0000000609077224 */ /* 0x000fca00078e0207 */
[----:B------:R-:W-:-:S07]  /*2ea0*/  IADD3 R23, PT, PT, R23, R7, RZ ;  /* 0x0000000717177210 */ /* 0x000fce0007ffe0ff */
.L_x_23016:
        /* <DEDUP_REMOVED lines=8> */
[----:B------:R-:W-:Y:S01]  /*2f30*/  IMAD.MOV.U32 R9, RZ, RZ, 0x3f800000 ;  /* 0x3f800000ff097424 */ /* 0x000fe200078e00ff */
[----:B--2---:R-:W-:-:S04]  /*2f40*/  PRMT R6, R4, 0x9910, RZ ;  /* 0x0000991004067816 */ /* 0x004fc800000000ff */
[----:B------:R-:W-:Y:S01]  /*2f50*/  ISETP.NE.AND P1, PT, R6, 0x1, PT ;  /* 0x000000010600780c */ /* 0x000fe20003f25270 */
[----:B------:R-:W-:Y:S01]  /*2f60*/  HFMA2 R6, -RZ, RZ, 1.875, 0 ;  /* 0x3f800000ff067431 */ /* 0x000fe200000001ff */
        /* <DEDUP_REMOVED lines=59> */
[----:B------:R0:W1:Y:S02]  /*3320*/  F2I.NTZ R11, R9 ;  /* 0x00000009000b7305 */ /* 0x0000640000203100 */
[----:B------:R-:W-:-:S04]  /*3330*/  FFMA R13, R8, R13, 0.055503588169813156128 ;  /* 0x3d6357bb080d7423 */ /* 0x000fc8000000000d */
[----:B------:R-:W-:Y:S01]  /*3340*/  FFMA R13, R8, R13, 0.24022644758224487305 ;  /* 0x3e75fdec080d7423 */ /* 0x000fe2000000000d */
[----:B0-----:R-:W-:-:S03]  /*3350*/  FADD R9, R7, R7 ;  /* 0x0000000707097221 */ /* 0x001fc60000000000 */
[----:B------:R-:W-:-:S04]  /*3360*/  FFMA R13, R8, R13, 0.69314718246459960938 ;  /* 0x3f317218080d7423 */ /* 0x000fc8000000000d */
[----:B------:R-:W-:Y:S01]  /*3370*/  FFMA R13, R8, R13, 1 ;  /* 0x3f800000080d7423 */ /* 0x000fe2000000000d */
[----:B-1----:R-:W-:-:S03]  /*3380*/  IMAD R11, R11, 0x800000, -R10 ;  /* 0x008000000b0b7824 */ /* 0x002fc600078e0a0a */
[----:B------:R-:W-:-:S04]  /*3390*/  FMUL R12, R12, R13 ;  /* 0x0000000d0c0c7220 */ /* 0x000fc80000400000 */
[----:B------:R-:W-:-:S05]  /*33a0*/  @!P2 FMUL R4, R11, R12 ;  /* 0x0000000c0b04a220 */ /* 0x000fca0000400000 */
[----:B------:R-:W-:-:S07]  /*33b0*/  @P1 FSEL R9, R9, R4, !P3 ;  /* 0x0000000409091208 */ /* 0x000fce0005800000 */
.L_x_23063:
[----:B------:R-:W-:Y:S05]  /*33c0*/  BSYNC.RECONVERGENT B1 ;  /* 0x0000000000017941 */ /* 0x000fea0003800200 */
.L_x_23062:
        /* <DEDUP_REMOVED lines=56> */
[----:B------:R-:W-:Y:S01]  /*3750*/  FFMA R13, R6, R11, 0.0096188392490148544312 ;  /* 0x3c1d9856060d7423 */ /* 0x000fe2000000000b */
        /* <DEDUP_REMOVED lines=11> */
.L_x_23065:
[----:B------:R-:W-:Y:S05]  /*3810*/  BSYNC.RECONVERGENT B1 ;  /* 0x0000000000017941 */ /* 0x000fea0003800200 */
.L_x_23064:
[----:B------:R-:W-:-:S05]  /*3820*/  FADD R6, R6, R9 ;  /* 0x0000000906067221 */ /* 0x000fca0000000000 */
[----:B------:R-:W-:-:S05]  /*3830*/  F2FP.F16.F32.PACK_AB R6, RZ, R6 ;  /* 0x00000006ff06723e */ /* 0x000fca00000000ff */
[----:B------:R0:W-:Y:S01]  /*3840*/  STS.U16 [R3], R6 ;  /* 0x0000000603007388 */ /* 0x0001e20000000400 */
[----:B------:R-:W-:Y:S05]  /*3850*/  BRA `(.L_x_23066) ;  /* 0x0000003800c47947 */ /* 0x000fea0003800000 */
.L_x_23015:
[----:B------:R-:W-:-:S04]  /*3860*/  ISETP.GE.U32.AND P0, PT, R10, UR10, PT ;  /* 0x0000000a0a007c0c */ /* 0x000fc8000bf06070 */
[----:B------:R-:W-:-:S13]  /*3870*/  ISETP.GE.U32.AND.EX P0, PT, RZ, UR11, PT, P0 ;  /* 0x0000000bff007c0c */ /* 0x000fda000bf06100 */
[----:B------:R-:W-:Y:S05]  /*3880*/  @P0 BRA `(.L_x_23066) ;  /* 0x0000003800b80947 */ /* 0x000fea0003800000 */
[----:B------:R-:W-:Y:S01]  /*3890*/  ISETP.GE.AND P0, PT, R8, RZ, PT ;  /* 0x000000ff0800720c */ /* 0x000fe20003f06270 */
[----:B------:R-:W-:Y:S01]  /*38a0*/  HFMA2 R5, -RZ, RZ, 0, 0 ;  /* 0x00000000ff057431 */ /* 0x000fe200000001ff */
[----:B------:R-:W-:-:S11]  /*38b0*/  MOV R6, RZ ;  /* 0x000000ff00067202 */ /* 0x000fd60000000f00 */
[----:B------:R-:W-:Y:S05]  /*38c0*/  @!P0 BRA `(.L_x_23067) ;  /* 0x0000003400708947 */ /* 0x000fea0003800000 */
[----:B------:R-:W-:Y:S01]  /*38d0*/  ISETP.GE.U32.AND P0, PT, R8, 0x7, PT ;  /* 0x000000070800780c */ /* 0x000fe20003f06070 */
[----:B------:R-:W-:Y:S01]  /*38e0*/  IMAD.MOV.U32 R15, RZ, RZ, RZ ;  /* 0x000000ffff0f7224 */ /* 0x000fe200078e00ff */
[----:B------:R-:W-:Y:S02]  /*38f0*/  LOP3.LUT R9, R11, 0x7, RZ, 0xc0, !PT ;  /* 0x000000070b097812 */ /* 0x000fe400078ec0ff */
[----:B------:R-:W-:Y:S02]  /*3900*/  MOV R6, RZ ;  /* 0x000000ff00067202 */ /* 0x000fe40000000f00 */
[----:B------:R-:W-:-:S07]  /*3910*/  MOV R5, RZ ;  /* 0x000000ff00057202 */ /* 0x000fce0000000f00 */
[----:B------:R-:W-:Y:S05]  /*3920*/  @!P0 BRA `(.L_x_23068) ;  /* 0x0000001c00248947 */ /* 0x000fea0003800000 */
[----:B------:R-:W0:Y:S01]  /*3930*/  LDC.64 R34, c[0x0][0x390] ;  /* 0x0000e400ff227b82 */ /* 0x000e220000000a00 */
[C---:B------:R-:W-:Y:S01]  /*3940*/  LOP3.LUT R7, R11.reuse, 0xfffffff8, RZ, 0xc0, !PT ;  /* 0xfffffff80b077812 */ /* 0x040fe200078ec0ff */
[----:B------:R-:W-:Y:S02]  /*3950*/  HFMA2 R5, -RZ, RZ, 0, 0 ;  /* 0x00000000ff057431 */ /* 0x000fe400000001ff */
[----:B------:R-:W-:Y:S01]  /*3960*/  VIADD R8, R11, 0xfffffffc ;  /* 0xfffffffc0b087836 */ /* 0x000fe20000000000 */
[----:B------:R-:W-:Y:S01]  /*3970*/  MOV R6, RZ ;  /* 0x000000ff00067202 */ /* 0x000fe20000000f00 */
[----:B------:R-:W-:Y:S02]  /*3980*/  IMAD.MOV R7, RZ, RZ, -R7 ;  /* 0x000000ffff077224 */ /* 0x000fe400078e0a07 */
[----:B------:R-:W1:Y:S08]  /*3990*/  LDC.64 R16, c[0x0][0x398] ;  /* 0x0000e600ff107b82 */ /* 0x000e700000000a00 */
[----:B------:R-:W2:Y:S08]  /*39a0*/  LDC.64 R18, c[0x0][0x390] ;  /* 0x0000e400ff127b82 */ /* 0x000eb00000000a00 */
[----:B------:R-:W3:Y:S02]  /*39b0*/  LDC.64 R22, c[0x0][0x398] ;  /* 0x0000e600ff167b82 */ /* 0x000ee40000000a00 */
.L_x_23093:
[----:B------:R-:W-:-:S05]  /*39c0*/  IADD3 R4, PT, PT, R8, 0x3, RZ ;  /* 0x0000000308047810 */ /* 0x000fca0007ffe0ff */
        /* <DEDUP_REMOVED lines=31> */
.L_x_23070:
[----:B------:R-:W-:Y:S01]  /*3bc0*/  MOV R26, R10 ;  /* 0x0000000a001a7202 */ /* 0x000fe20000000f00 */
[----:B------:R-:W-:Y:S01]  /*3bd0*/  IMAD.MOV.U32 R14, RZ, RZ, R20 ;  /* 0x000000ffff0e7224 */ /* 0x000fe200078e0014 */
[----:B------:R-:W-:Y:S02]  /*3be0*/  MOV R13, R15 ;  /* 0x0000000f000d7202 */ /* 0x000fe40000000f00 */
[----:B------:R-:W-:Y:S02]  /*3bf0*/  MOV R11, R21 ;  /* 0x00000015000b7202 */ /* 0x000fe40000000f00 */
[----:B------:R-:W-:-:S07]  /*3c00*/  MOV R12, 0x3c20 ;  /* 0x00003c20000c7802 */ /* 0x000fce0000000f00 */
[----:B-123--:R-:W-:Y:S05]  /*3c10*/  CALL.REL.NOINC `($__internal_470_$__cuda_sm20_div_s64) ;  /* 0x0000003800907944 */ /* 0x00efea0003c00000 */
        /* <DEDUP_REMOVED lines=10> */
.L_x_23071:
[----:B------:R-:W-:Y:S05]  /*3cc0*/  BSYNC.RECONVERGENT B1 ;  /* 0x0000000000017941 */ /* 0x000fea0003800200 */
.L_x_23069:
        /* <DEDUP_REMOVED lines=38> */
.L_x_23073:
[----:B------:R-:W-:Y:S01]  /*3f30*/  MOV R26, R36 ;  /* 0x00000024001a7202 */ /* 0x000fe20000000f00 */
[----:B------:R-:W-:Y:S01]  /*3f40*/  IMAD.MOV.U32 R14, RZ, RZ, R38 ;  /* 0x000000ffff0e7224 */ /* 0x000fe200078e0026 */
[----:B------:R-:W-:Y:S02]  /*3f50*/  MOV R13, R37 ;  /* 0x00000025000d7202 */ /* 0x000fe40000000f00 */
[----:B------:R-:W-:Y:S02]  /*3f60*/  MOV R11, R39 ;  /* 0x00000027000b7202 */ /* 0x000fe40000000f00 */
[----:B------:R-:W-:-:S07]  /*3f70*/  MOV R12, 0x3f90 ;  /* 0x00003f90000c7802 */ /* 0x000fce0000000f00 */
[----:B-1----:R-:W-:Y:S05]  /*3f80*/  CALL.REL.NOINC `($__internal_470_$__cuda_sm20_div_s64) ;  /* 0x0000003400b47944 */ /* 0x002fea0003c00000 */
        /* <DEDUP_REMOVED lines=11> */
.L_x_23074:
[----:B------:R-:W-:Y:S05]  /*4040*/  BSYNC.RECONVERGENT B1 ;  /* 0x0000000000017941 */ /* 0x000fea0003800200 */
.L_x_23072:
        /* <DEDUP_REMOVED lines=38> */
.L_x_23076:
[----:B------:R-:W-:Y:S01]  /*42b0*/  MOV R26, R36 ;  /* 0x00000024001a7202 */ /* 0x000fe20000000f00 */
[----:B------:R-:W-:Y:S01]  /*42c0*/  IMAD.MOV.U32 R13, RZ, RZ, R37 ;  /* 0x000000ffff0d7224 */ /* 0x000fe200078e0025 */
[----:B------:R-:W-:Y:S02]  /*42d0*/  MOV R14, R38 ;  /* 0x00000026000e7202 */ /* 0x000fe40000000f00 */
[----:B------:R-:W-:Y:S02]  /*42e0*/  MOV R11, R39 ;  /* 0x00000027000b7202 */ /* 0x000fe40000000f00 */
[----:B------:R-:W-:-:S07]  /*42f0*/  MOV R12, 0x4310 ;  /* 0x00004310000c7802 */ /* 0x000fce0000000f00 */
[----:B-1----:R-:W-:Y:S05]  /*4300*/  CALL.REL.NOINC `($__internal_470_$__cuda_sm20_div_s64) ;  /* 0x0000003000d47944 */ /* 0x002fea0003c00000 */
        /* <DEDUP_REMOVED lines=11> */
.L_x_23077:
[----:B------:R-:W-:Y:S05]  /*43c0*/  BSYNC.RECONVERGENT B1 ;  /* 0x0000000000017941 */ /* 0x000fea0003800200 */
.L_x_23075:
        /* <DEDUP_REMOVED lines=37> */
.L_x_23079:
[----:B------:R-:W-:Y:S01]  /*4620*/  MOV R26, R36 ;  /* 0x00000024001a7202 */ /* 0x000fe20000000f00 */
[----:B------:R-:W-:Y:S01]  /*4630*/  IMAD.MOV.U32 R13, RZ, RZ, R37 ;  /* 0x000000ffff0d7224 */ /* 0x000fe200078e0025 */
[----:B------:R-:W-:Y:S02]  /*4640*/  MOV R14, R38 ;  /* 0x00000026000e7202 */ /* 0x000fe40000000f00 */
[----:B------:R-:W-:Y:S02]  /*4650*/  MOV R11, R39 ;  /* 0x00000027000b7202 */ /* 0x000fe40000000f00 */
[----:B------:R-:W-:-:S07]  /*4660*/  MOV R12, 0x4680 ;  /* 0x00004680000c7802 */ /* 0x000fce0000000f00 */
[----:B-1----:R-:W-:Y:S05]  /*4670*/  CALL.REL.NOINC `($__internal_470_$__cuda_sm20_div_s64) ;  /* 0x0000002c00f87944 */ /* 0x002fea0003c00000 */
        /* <DEDUP_REMOVED lines=11> */
.L_x_23080:
[----:B------:R-:W-:Y:S05]  /*4730*/  BSYNC.RECONVERGENT B1 ;  /* 0x0000000000017941 */ /* 0x000fea0003800200 */
.L_x_23078:
        /* <DEDUP_REMOVED lines=38> */
.L_x_23082:
[----:B------:R-:W-:Y:S01]  /*49a0*/  IMAD.MOV.U32 R26, RZ, RZ, R40 ;  /* 0x000000ffff1a7224 */ /* 0x000fe200078e0028 */
[----:B------:R-:W-:Y:S01]  /*49b0*/  MOV R13, R41 ;  /* 0x00000029000d7202 */ /* 0x000fe20000000f00 */
[----:B------:R-:W-:Y:S01]  /*49c0*/  IMAD.MOV.U32 R11, RZ, RZ, R39 ;  /* 0x000000ffff0b7224 */ /* 0x000fe200078e0027 */
[----:B------:R-:W-:Y:S02]  /*49d0*/  MOV R14, R38 ;  /* 0x00000026000e7202 */ /* 0x000fe40000000f00 */
[----:B------:R-:W-:-:S07]  /*49e0*/  MOV R12, 0x4a00 ;  /* 0x00004a00000c7802 */ /* 0x000fce0000000f00 */
[----:B-1----:R-:W-:Y:S05]  /*49f0*/  CALL.REL.NOINC `($__internal_470_$__cuda_sm20_div_s64) ;  /* 0x0000002c00187944 */ /* 0x002fea0003c00000 */
        /* <DEDUP_REMOVED lines=11> */
.L_x_23083:
[----:B------:R-:W-:Y:S05]  /*4ab0*/  BSYNC.RECONVERGENT B1 ;  /* 0x0000000000017941 */ /* 0x000fea0003800200 */
.L_x_23081:
        /* <DEDUP_REMOVED lines=38> */
.L_x_23085:
        /* <DEDUP_REMOVED lines=17> */
.L_x_23086:
[----:B------:R-:W-:Y:S05]  /*4e30*/  BSYNC.RECONVERGENT B1 ;  /* 0x0000000000017941 */ /* 0x000fea0003800200 */
.L_x_23084:
        /* <DEDUP_REMOVED lines=37> */
.L_x_23088:
        /* <DEDUP_REMOVED lines=17> */
.L_x_23089:
[----:B------:R-:W-:Y:S05]  /*51a0*/  BSYNC.RECONVERGENT B1 ;  /* 0x0000000000017941 */ /* 0x000fea0003800200 */
.L_x_23087:
        /* <DEDUP_REMOVED lines=36> */
.L_x_23091:
        /* <DEDUP_REMOVED lines=17> */
.L_x_23092:
[----:B------:R-:W-:Y:S05]  /*5500*/  BSYNC.RECONVERGENT B1 ;  /* 0x0000000000017941 */ /* 0x000fea0003800200 */
.L_x_23090:
        /* <DEDUP_REMOVED lines=11> */
.L_x_23068:
        /* <DEDUP_REMOVED lines=36> */
.L_x_23096:
[----:B------:R-:W-:Y:S01]  /*5800*/  MOV R26, R10 ;  /* 0x0000000a001a7202 */ /* 0x000fe20000000f00 */
[----:B------:R-:W-:Y:S01]  /*5810*/  IMAD.MOV.U32 R13, RZ, RZ, R15 ;  /* 0x000000ffff0d7224 */ /* 0x000fe200078e000f */
[----:B------:R-:W-:Y:S02]  /*5820*/  MOV R14, R16 ;  /* 0x00000010000e7202 */ /* 0x000fe40000000f00 */
[----:B------:R-:W-:Y:S02]  /*5830*/  MOV R11, R17 ;  /* 0x00000011000b7202 */ /* 0x000fe40000000f00 */
[----:B------:R-:W-:-:S07]  /*5840*/  MOV R12, 0x5860 ;  /* 0x00005860000c7802 */ /* 0x000fce0000000f00 */
[----:B------:R-:W-:Y:S05]  /*5850*/  CALL.REL.NOINC `($__internal_470_$__cuda_sm20_div_s64) ;  /* 0x0000001c00807944 */ /* 0x000fea0003c00000 */
        /* <DEDUP_REMOVED lines=10> */
.L_x_23097:
[----:B------:R-:W-:Y:S05]  /*5900*/  BSYNC.RECONVERGENT B1 ;  /* 0x0000000000017941 */ /* 0x000fea0003800200 */
.L_x_23095:
        /* <DEDUP_REMOVED lines=41> */
.L_x_23099:
        /* <DEDUP_REMOVED lines=17> */
.L_x_23100:
[----:B------:R-:W-:Y:S05]  /*5cb0*/  BSYNC.RECONVERGENT B1 ;  /* 0x0000000000017941 */ /* 0x000fea0003800200 */
.L_x_23098:
        /* <DEDUP_REMOVED lines=40> */
.L_x_23102:
[----:B------:R-:W-:Y:S01]  /*5f40*/  MOV R26, R18 ;  /* 0x00000012001a7202 */ /* 0x000fe20000000f00 */
[----:B------:R-:W-:Y:S01]  /*5f50*/  IMAD.MOV.U32 R14, RZ, RZ, R20 ;  /* 0x000000ffff0e7224 */ /* 0x000fe200078e0014 */
[----:B------:R-:W-:Y:S02]  /*5f60*/  MOV R13, R19 ;  /* 0x00000013000d7202 */ /* 0x000fe40000000f00 */
[----:B------:R-:W-:Y:S02]  /*5f70*/  MOV R11, R21 ;  /* 0x00000015000b7202 */ /* 0x000fe40000000f00 */
[----:B------:R-:W-:-:S07]  /*5f80*/  MOV R12, 0x5fa0 ;  /* 0x00005fa0000c7802 */ /* 0x000fce0000000f00 */
[----:B------:R-:W-:Y:S05]  /*5f90*/  CALL.REL.NOINC `($__internal_470_$__cuda_sm20_div_s64) ;  /* 0x0000001400b07944 */ /* 0x000fea0003c00000 */
        /* <DEDUP_REMOVED lines=11> */
.L_x_23103:
[----:B------:R-:W-:Y:S05]  /*6050*/  BSYNC.RECONVERGENT B1 ;  /* 0x0000000000017941 */ /* 0x000fea0003800200 */
.L_x_23101:
        /* <DEDUP_REMOVED lines=39> */
.L_x_23105:
        /* <DEDUP_REMOVED lines=17> */
.L_x_23106:
[----:B------:R-:W-:Y:S05]  /*63e0*/  BSYNC.RECONVERGENT B1 ;  /* 0x0000000000017941 */ /* 0x000fea0003800200 */
.L_x_23104:
        /* <DEDUP_REMOVED lines=9> */
.L_x_23094:
        /* <DEDUP_REMOVED lines=34> */
.L_x_23109:
[----:B------:R-:W-:Y:S01]  /*66a0*/  MOV R26, R10 ;  /* 0x0000000a001a7202 */ /* 0x000fe20000000f00 */
[----:B------:R-:W-:Y:S01]  /*66b0*/  IMAD.MOV.U32 R14, RZ, RZ, R16 ;  /* 0x000000ffff0e7224 */ /* 0x000fe200078e0010 */
[----:B------:R-:W-:Y:S02]  /*66c0*/  MOV R13, R15 ;  /* 0x0000000f000d7202 */ /* 0x000fe40000000f00 */
[----:B------:R-:W-:Y:S02]  /*66d0*/  MOV R11, R17 ;  /* 0x00000011000b7202 */ /* 0x000fe40000000f00 */
[----:B------:R-:W-:-:S07]  /*66e0*/  MOV R12, 0x6700 ;  /* 0x00006700000c7802 */ /* 0x000fce0000000f00 */
[----:B------:R-:W-:Y:S05]  /*66f0*/  CALL.REL.NOINC `($__internal_470_$__cuda_sm20_div_s64) ;  /* 0x0000000c00d87944 */ /* 0x000fea0003c00000 */
        /* <DEDUP_REMOVED lines=10> */
.L_x_23110:
[----:B------:R-:W-:Y:S05]  /*67a0*/  BSYNC.RECONVERGENT B1 ;  /* 0x0000000000017941 */ /* 0x000fea0003800200 */
.L_x_23108:
        /* <DEDUP_REMOVED lines=39> */
.L_x_23112:
        /* <DEDUP_REMOVED lines=17> */
.L_x_23113:
[----:B------:R-:W-:Y:S05]  /*6b30*/  BSYNC.RECONVERGENT B1 ;  /* 0x0000000000017941 */ /* 0x000fea0003800200 */
.L_x_23111:
        /* <DEDUP_REMOVED lines=9> */
.L_x_23107:
        /* <DEDUP_REMOVED lines=30> */
.L_x_23115:
[----:B------:R-:W-:Y:S01]  /*6db0*/  IMAD.MOV.U32 R24, RZ, RZ, R18 ;  /* 0x000000ffff187224 */ /* 0x000fe200078e0012 */
[----:B------:R-:W-:Y:S02]  /*6dc0*/  MOV R18, R10 ;  /* 0x0000000a00127202 */ /* 0x000fe40000000f00 */
[----:B------:R-:W-:Y:S02]  /*6dd0*/  MOV R21, R15 ;  /* 0x0000000f00157202 */ /* 0x000fe40000000f00 */
[----:B------:R-:W-:-:S07]  /*6de0*/  MOV R26, 0x6e00 ;  /* 0x00006e00001a7802 */ /* 0x000fce0000000f00 */
[----:B------:R-:W-:Y:S05]  /*6df0*/  CALL.REL.NOINC `($__internal_471_$__cuda_sm20_rem_s64) ;  /* 0x0000000c00647944 */ /* 0x000fea0003c00000 */
.L_x_23116:
[----:B------:R-:W-:Y:S05]  /*6e00*/  BSYNC.RECONVERGENT B1 ;  /* 0x0000000000017941 */ /* 0x000fea0003800200 */
.L_x_23114:
        /* <DEDUP_REMOVED lines=8> */
.L_x_23067:
[----:B------:R-:W0:Y:S02]  /*6e90*/  LDCU.64 UR6, c[0x0][0x388] ;  /* 0x00007100ff0677ac */ /* 0x000e240008000a00 */
[----:B0-----:R-:W-:-:S04]  /*6ea0*/  LEA R4, P0, R6, UR6, 0x1 ;  /* 0x0000000606047c11 */ /* 0x001fc8000f8008ff */
[----:B------:R-:W-:-:S05]  /*6eb0*/  LEA.HI.X R5, R6, UR7, R5, 0x1, P0 ;  /* 0x0000000706057c11 */ /* 0x000fca00080f0c05 */
[----:B------:R-:W2:Y:S01]  /*6ec0*/  LDG.E.U16 R4, desc[UR8][R4.64] ;  /* 0x0000000804047981 */ /* 0x000ea2000c1e1500 */
[----:B------:R-:W-:Y:S01]  /*6ed0*/  BSSY.RECONVERGENT B1, `(.L_x_23117) ;  /* 0x0000047000017945 */ /* 0x000fe20003800200 */
[----:B--2---:R-:W-:-:S04]  /*6ee0*/  PRMT R6, R4, 0x9910, RZ ;  /* 0x0000991004067816 */ /* 0x004fc800000000ff */
[----:B------:R-:W-:Y:S02]  /*6ef0*/  ISETP.NE.AND P0, PT, R6, 0x1, PT ;  /* 0x000000010600780c */ /* 0x000fe40003f05270 */
[----:B------:R-:W-:-:S11]  /*6f00*/  MOV R6, 0x3f800000 ;  /* 0x3f80000000067802 */ /* 0x000fd60000000f00 */
        /* <DEDUP_REMOVED lines=36> */
[----:B------:R-:W-:-:S03]  /*7150*/  IMAD.MOV.U32 R9, RZ, RZ, 0x391fcb8e ;  /* 0x391fcb8eff097424 */ /* 0x000fc600078e00ff */
        /* <DEDUP_REMOVED lines=16> */
[----:B------:R-:W-:-:S03]  /*7260*/  IADD3 R10, PT, PT, R8, 0x7f000000, RZ ;  /* 0x7f000000080a7810 */ /* 0x000fc60007ffe0ff */
[C---:B------:R-:W-:Y:S02]  /*7270*/  FFMA R11, R6.reuse, R9, 0.0096188392490148544312 ;  /* 0x3c1d9856060b7423 */ /* 0x040fe40000000009 */
[----:B------:R0:W1:Y:S02]  /*7280*/  F2I.NTZ R9, R7 ;  /* 0x0000000700097305 */ /* 0x0000640000203100 */
[----:B------:R-:W-:-:S04]  /*7290*/  FFMA R11, R6, R11, 0.055503588169813156128 ;  /* 0x3d6357bb060b7423 */ /* 0x000fc8000000000b */
[----:B------:R-:W-:Y:S01]  /*72a0*/  FFMA R11, R6, R11, 0.24022644758224487305 ;  /* 0x3e75fdec060b7423 */ /* 0x000fe2000000000b */
[----:B0-----:R-:W-:-:S03]  /*72b0*/  FSEL R7, RZ, +INF , !P2 ;  /* 0x7f800000ff077808 */ /* 0x001fc60005000000 */
[----:B------:R-:W-:Y:S01]  /*72c0*/  FFMA R11, R6, R11, 0.69314718246459960938 ;  /* 0x3f317218060b7423 */ /* 0x000fe2000000000b */
[----:B------:R-:W-:-:S03]  /*72d0*/  FSETP.NEU.AND P2, PT, |R5|, +INF , PT ;  /* 0x7f8000000500780b */ /* 0x000fc60003f4d200 */
[----:B------:R-:W-:Y:S01]  /*72e0*/  FFMA R11, R6, R11, 1 ;  /* 0x3f800000060b7423 */ /* 0x000fe2000000000b */
[----:B-1----:R-:W-:Y:S01]  /*72f0*/  LEA R9, R9, -R8, 0x17 ;  /* 0x8000000809097211 */ /* 0x002fe200078eb8ff */
[----:B------:R-:W-:Y:S02]  /*7300*/  FADD R6, R5, R5 ;  /* 0x0000000505067221 */ /* 0x000fe40000000000 */
[----:B------:R-:W-:-:S04]  /*7310*/  FMUL R10, R10, R11 ;  /* 0x0000000b0a0a7220 */ /* 0x000fc80000400000 */
[----:B------:R-:W-:-:S05]  /*7320*/  @!P1 FMUL R7, R9, R10 ;  /* 0x0000000a09079220 */ /* 0x000fca0000400000 */
[----:B------:R-:W-:-:S07]  /*7330*/  @P0 FSEL R6, R6, R7, !P2 ;  /* 0x0000000706060208 */ /* 0x000fce0005000000 */
.L_x_23118:
[----:B------:R-:W-:Y:S05]  /*7340*/  BSYNC.RECONVERGENT B1 ;  /* 0x0000000000017941 */ /* 0x000fea0003800200 */
.L_x_23117:
[----:B------:R-:W-:-:S05]  /*7350*/  F2FP.F16.F32.PACK_AB R6, RZ, R6 ;  /* 0x00000006ff06723e */ /* 0x000fca00000000ff */
[----:B------:R1:W-:Y:S02]  /*7360*/  STS.U16 [R3], R6 ;  /* 0x0000000603007388 */ /* 0x0003e40000000400 */
.L_x_23066:
[----:B------:R-:W-:Y:S05]  /*7370*/  BSYNC.RECONVERGENT B0 ;  /* 0x0000000000007941 */ /* 0x000fea0003800200 */
.L_x_23014:
[----:B------:R-:W-:Y:S01]  /*7380*/  BAR.SYNC.DEFER_BLOCKING 0x0 ;  /* 0x0000000000007b1d */ /* 0x000fe20000010000 */
[----:B------:R-:W-:Y:S01]  /*7390*/  UISETP.GE.U32.AND UP0, UPT, UR5, 0x42, UPT ;  /* 0x000000420500788c */ /* 0x000fe2000bf06070 */
[----:B------:R-:W-:-:S08]  /*73a0*/  ISETP.GT.U32.AND P1, PT, R2, 0x1f, PT ;  /* 0x0000001f0200780c */ /* 0x000fd00003f24070 */
[----:B------:R-:W-:Y:S05]  /*73b0*/  BRA.U !UP0, `(.L_x_23119) ;  /* 0x0000000108307547 */ /* 0x000fea000b800000 */
.L_x_23120:
[----:B------:R-:W-:-:S06]  /*73c0*/  USHF.R.U32.HI UR4, URZ, 0x1, UR5 ;  /* 0x00000001ff047899 */ /* 0x000fcc0008011605 */
[----:B------:R-:W-:-:S13]  /*73d0*/  ISETP.GE.U32.AND P0, PT, R2, UR4, PT ;  /* 0x0000000402007c0c */ /* 0x000fda000bf06070 */
[----:B------:R-:W-:Y:S01]  /*73e0*/  VOTEU.ALL UP0, P0 ;  /* 0x0000000000ff7886 */ /* 0x000fe20000000000 */
[----:B--2---:R-:W-:Y:S04]  /*73f0*/  @!P0 LDS.U16 R4, [R3] ;  /* 0x0000000003048984 */ /* 0x004fe80000000400 */
[----:B------:R-:W-:Y:S02]  /*7400*/  @!UP0 ULOP3.LUT UR6, UR5, 0x7fe, URZ, 0xc0, !UPT ;  /* 0x000007fe05068892 */ /* 0x000fe4000f8ec0ff */
[----:B------:R-:W-:-:S03]  /*7410*/  UISETP.GT.U32.AND UP0, UPT, UR5, 0x83, UPT ;  /* 0x000000830500788c */ /* 0x000fc6000bf04070 */
[----:B------:R-:W-:-:S04]  /*7420*/  UMOV UR5, UR4 ;  /* 0x0000000400057c82 */ /* 0x000fc80008000000 */
[----:B------:R-:W2:Y:S02]  /*7430*/  @!P0 LDS.U16 R5, [R3+UR6] ;  /* 0x0000000603058984 */ /* 0x000ea40008000400 */
[----:B--2---:R-:W-:-:S05]  /*7440*/  @!P0 HADD2 R4, R4.H0_H0, R5.H0_H0 ;  /* 0x2000000504048230 */ /* 0x004fca0000000800 */
[----:B------:R2:W-:Y:S01]  /*7450*/  @!P0 STS.U16 [R3], R4 ;  /* 0x0000000403008388 */ /* 0x0005e20000000400 */
[----:B------:R-:W-:Y:S06]  /*7460*/  BAR.SYNC.DEFER_BLOCKING 0x0 ;  /* 0x0000000000007b1d */ /* 0x000fec0000010000 */
[----:B------:R-:W-:Y:S05]  /*7470*/  BRA.U UP0, `(.L_x_23120) ;  /* 0xfffffffd00d07547 */ /* 0x000fea000b83ffff */
.L_x_23119:
[----:B------:R-:W-:Y:S05]  /*7480*/  @P1 EXIT ;  /* 0x000000000000194d */ /* 0x000fea0003800000 */
[----:B--2---:R-:W-:Y:S01]  /*7490*/  LDS.U16 R4, [R3] ;  /* 0x0000000003047984 */ /* 0x004fe20000000400 */
[----:B------:R-:W-:-:S03]  /*74a0*/  ISETP.NE.AND P0, PT, R2, RZ, PT ;  /* 0x000000ff0200720c */ /* 0x000fc60003f05270 */
[----:B------:R-:W2:Y:S04]  /*74b0*/  LDS.U16 R5, [R3+0x40] ;  /* 0x0000400003057984 */ /* 0x000ea80000000400 */
[----:B------:R-:W3:Y:S04]  /*74c0*/  LDS.U16 R7, [R3+0x20] ;  /* 0x0000200003077984 */ /* 0x000ee80000000400 */
[----:B01----:R-:W0:Y:S04]  /*74d0*/  LDS.U16 R6, [R3+0x10] ;  /* 0x0000100003067984 */ /* 0x003e280000000400 */
[----:B------:R-:W1:Y:S04]  /*74e0*/  LDS.U16 R9, [R3+0x8] ;  /* 0x0000080003097984 */ /* 0x000e680000000400 */
[----:B------:R-:W4:Y:S04]  /*74f0*/  LDS.U16 R8, [R3+0x4] ;  /* 0x0000040003087984 */ /* 0x000f280000000400 */
[----:B------:R-:W5:Y:S01]  /*7500*/  LDS.U16 R11, [R3+0x2] ;  /* 0x00000200030b7984 */ /* 0x000f620000000400 */
[----:B--2---:R-:W-:-:S04]  /*7510*/  HADD2 R4, R4.H0_H0, R5.H0_H0 ;  /* 0x2000000504047230 */ /* 0x004fc80000000800 */
[----:B---3--:R-:W-:Y:S01]  /*7520*/  HADD2 R7, R4.H0_H0, R7.H0_H0 ;  /* 0x2000000704077230 */ /* 0x008fe20000000800 */
[----:B------:R2:W-:Y:S03]  /*7530*/  STS.U16 [R3], R4 ;  /* 0x0000000403007388 */ /* 0x0005e60000000400 */
[----:B0-----:R-:W-:Y:S01]  /*7540*/  HADD2 R6, R7.H0_H0, R6.H0_H0 ;  /* 0x2000000607067230 */ /* 0x001fe20000000800 */
[----:B------:R2:W-:Y:S03]  /*7550*/  STS.U16 [R3], R7 ;  /* 0x0000000703007388 */ /* 0x0005e60000000400 */
[----:B-1----:R-:W-:Y:S01]  /*7560*/  HADD2 R9, R6.H0_H0, R9.H0_H0 ;  /* 0x2000000906097230 */ /* 0x002fe20000000800 */
        /* <DEDUP_REMOVED lines=9> */
[----:B--2---:R-:W1:Y:S01]  /*7600*/  LDC.64 R2, c[0x0][0x380] ;  /* 0x0000e000ff027b82 */ /* 0x004e620000000a00 */
[----:B0-----:R-:W-:Y:S01]  /*7610*/  ULEA UR4, UR5, UR4, 0x18 ;  /* 0x0000000405047291 */ /* 0x001fe2000f8ec0ff */
[----:B-1----:R-:W-:-:S08]  /*7620*/  IMAD.WIDE.U32 R2, R0, 0x2, R2 ;  /* 0x0000000200027825 */ /* 0x002fd000078e0002 */
[----:B------:R-:W0:Y:S04]  /*7630*/  LDS.U16 R5, [UR4] ;  /* 0x00000004ff057984 */ /* 0x000e280008000400 */
[----:B0-----:R-:W-:Y:S01]  /*7640*/  STG.E.U16 desc[UR8][R2.64], R5 ;  /* 0x0000000502007986 */ /* 0x001fe2000c101508 */
[----:B------:R-:W-:Y:S05]  /*7650*/  EXIT ;  /* 0x000000000000794d */ /* 0x000fea0003800000 */
        .weak           $__internal_470_$__cuda_sm20_div_s64
        .type           $__internal_470_$__cuda_sm20_div_s64,@function
        .size           $__internal_470_$__cuda_sm20_div_s64,($__internal_471_$__cuda_sm20_rem_s64 - $__internal_470_$__cuda_sm20_div_s64)
$__internal_470_$__cuda_sm20_div_s64:
        /* <DEDUP_REMOVED lines=82> */
[----:B------:R-:W-:Y:S06]  /*7b80*/  RET.REL.NODEC R12 `(uncontiguous_reducel3_u16) ;  /* 0xffffff840c1c7950 */ /* 0x000fec0003c3ffff */
        .weak           $__internal_471_$__cuda_sm20_rem_s64
        .type           $__internal_471_$__cuda_sm20_rem_s64,@function
        .size           $__internal_471_$__cuda_sm20_rem_s64,(.L_x_30795 - $__internal_471_$__cuda_sm20_rem_s64)
$__internal_471_$__cuda_sm20_rem_s64:
        /* <DEDUP_REMOVED lines=76> */
[----:B------:R-:W-:Y:S06]  /*8050*/  RET.REL.NODEC R26 `(uncontiguous_reducel3_u16) ;  /* 0xffffff7c1ae87950 */ /* 0x000fec0003c3ffff */
.L_x_23121:
        /* <DEDUP_REMOVED lines=10> */
.L_x_30795:


//--------------------- .text.contiguous_cumulate_reducel3_u16 --------------------------
	.section	.text.contiguous_cumulate_reducel3_u16,"ax",@progbits
	.align	128
        .global         contiguous_cumulate_reducel3_u16
        .type           contiguous_cumulate_reducel3_u16,@function
        .size           contiguous_cumulate_reducel3_u16,(.L_x_31422 - contiguous_cumulate_reducel3_u16)
        .other          contiguous_cumulate_reducel3_u16,@"STO_CUDA_ENTRY STV_DEFAULT"
contiguous_cumulate_reducel3_u16:
.text.contiguous_cumulate_reducel3_u16:
        /* <DEDUP_REMOVED lines=36> */
.L_x_23123:
[----:B------:R-:W-:Y:S05]  /*0240*/  BSYNC.RECONVERGENT B0 ;  /* 0x0000000000007941 */ /* 0x000fea0003800200 */
.L_x_23122:
[----:B------:R-:W-:Y:S01]  /*0250*/  BAR.SYNC.DEFER_BLOCKING 0x0 ;  /* 0x0000000000007b1d */ /* 0x000fe20000010000 */
[----:B------:R-:W-:-:S09]  /*0260*/  UISETP.GE.U32.AND UP0, UPT, UR5, 0x42, UPT ;  /* 0x000000420500788c */ /* 0x000fd2000bf06070 */
[----:B------:R-:W-:Y:S05]  /*0270*/  BRA.U !UP0, `(.L_x_23124) ;  /* 0x0000000108307547 */ /* 0x000fea000b800000 */
.L_x_23125:
        /* <DEDUP_REMOVED lines=12> */
.L_x_23124:
        /* <DEDUP_REMOVED lines=30> */
.L_x_23126:
        /* <DEDUP_REMOVED lines=14> */
.L_x_31422:


//--------------------- .text.contiguous_reducel3_u16 --------------------------
	.section	.text.contiguous_reducel3_u16,"ax",@progbits
	.align	128
        .global         contiguous_reducel3_u16
        .type           contiguous_reducel3_u16,@function
        .size           contiguous_reducel3_u16,(.L_x_31423 - contiguous_reducel3_u16)
        .other          contiguous_reducel3_u16,@"STO_CUDA_ENTRY STV_DEFAULT"
contiguous_reducel3_u16:
.text.contiguous_reducel3_u16:
        /* <DEDUP_REMOVED lines=22> */
[----:B------:R-:W-:Y:S01]  /*0160*/  HFMA2 R7, -RZ, RZ, 1.875, 0 ;  /* 0x3f800000ff077431 */ /* 0x000fe200000001ff */
        /* <DEDUP_REMOVED lines=69> */
.L_x_23130:
[----:B------:R-:W-:Y:S05]  /*05c0*/  BSYNC.RECONVERGENT B1 ;  /* 0x0000000000017941 */ /* 0x000fea0003800200 */
.L_x_23129:
[----:B------:R-:W0:Y:S02]  /*05d0*/  LDCU.64 UR6, c[0x0][0x388] ;  /* 0x00007100ff0677ac */ /* 0x000e240008000a00 */
[----:B0-----:R-:W-:-:S04]  /*05e0*/  LEA R8, P0, R4, UR6, 0x1 ;  /* 0x0000000604087c11 */ /* 0x001fc8000f8008ff */
[----:B------:R-:W-:-:S05]  /*05f0*/  LEA.HI.X R9, R4, UR7, RZ, 0x1, P0 ;  /* 0x0000000704097c11 */ /* 0x000fca00080f0cff */
        /* <DEDUP_REMOVED lines=72> */
.L_x_23132:
[----:B------:R-:W-:Y:S05]  /*0a80*/  BSYNC.RECONVERGENT B1 ;  /* 0x0000000000017941 */ /* 0x000fea0003800200 */
.L_x_23131:
[----:B------:R-:W-:-:S05]  /*0a90*/  FADD R6, R6, R7 ;  /* 0x0000000706067221 */ /* 0x000fca0000000000 */
[----:B------:R-:W-:-:S05]  /*0aa0*/  F2FP.F16.F32.PACK_AB R6, RZ, R6 ;  /* 0x00000006ff06723e */ /* 0x000fca00000000ff */
[----:B------:R1:W-:Y:S01]  /*0ab0*/  STS.U16 [R3], R6 ;  /* 0x0000000603007388 */ /* 0x0003e20000000400 */
[----:B------:R-:W-:Y:S05]  /*0ac0*/  BRA `(.L_x_23133) ;  /* 0x0000000400447947 */ /* 0x000fea0003800000 */
.L_x_23128:
[----:B------:R-:W-:-:S04]  /*0ad0*/  ISETP.GE.U32.AND P0, PT, R5, UR10, PT ;  /* 0x0000000a05007c0c */ /* 0x000fc8000bf06070 */
[----:B------:R-:W-:-:S13]  /*0ae0*/  ISETP.GE.U32.AND.EX P0, PT, RZ, UR11, PT, P0 ;  /* 0x0000000bff007c0c */ /* 0x000fda000bf06100 */
[----:B------:R-:W-:Y:S05]  /*0af0*/  @P0 BRA `(.L_x_23133) ;  /* 0x0000000400380947 */ /* 0x000fea0003800000 */
[----:B------:R-:W0:Y:S02]  /*0b00*/  LDCU.64 UR6, c[0x0][0x388] ;  /* 0x00007100ff0677ac */ /* 0x000e240008000a00 */
[----:B0-----:R-:W-:-:S04]  /*0b10*/  LEA R4, P0, R5, UR6, 0x1 ;  /* 0x0000000605047c11 */ /* 0x001fc8000f8008ff */
[----:B------:R-:W-:-:S05]  /*0b20*/  LEA.HI.X R5, R5, UR7, RZ, 0x1, P0 ;  /* 0x0000000705057c11 */ /* 0x000fca00080f0cff */
[----:B------:R-:W2:Y:S01]  /*0b30*/  LDG.E.U16 R4, desc[UR8][R4.64] ;  /* 0x0000000804047981 */ /* 0x000ea2000c1e1500 */
[----:B------:R-:W-:Y:S01]  /*0b40*/  BSSY.RECONVERGENT B1, `(.L_x_23134) ;  /* 0x0000047000017945 */ /* 0x000fe20003800200 */
[----:B--2---:R-:W-:-:S04]  /*0b50*/  PRMT R6, R4, 0x9910, RZ ;  /* 0x0000991004067816 */ /* 0x004fc800000000ff */
[----:B------:R-:W-:Y:S01]  /*0b60*/  ISETP.NE.AND P0, PT, R6, 0x1, PT ;  /* 0x000000010600780c */ /* 0x000fe20003f05270 */
[----:B------:R-:W-:-:S12]  /*0b70*/  HFMA2 R6, -RZ, RZ, 1.875, 0 ;  /* 0x3f800000ff067431 */ /* 0x000fd800000001ff */
        /* <DEDUP_REMOVED lines=67> */
.L_x_23135:
[----:B------:R-:W-:Y:S05]  /*0fb0*/  BSYNC.RECONVERGENT B1 ;  /* 0x0000000000017941 */ /* 0x000fea0003800200 */
.L_x_23134:
[----:B------:R-:W-:-:S05]  /*0fc0*/  F2FP.F16.F32.PACK_AB R6, RZ, R6 ;  /* 0x00000006ff06723e */ /* 0x000fca00000000ff */
[----:B------:R0:W-:Y:S02]  /*0fd0*/  STS.U16 [R3], R6 ;  /* 0x0000000603007388 */ /* 0x0001e40000000400 */
.L_x_23133:
[----:B------:R-:W-:Y:S05]  /*0fe0*/  BSYNC.RECONVERGENT B0 ;  /* 0x0000000000007941 */ /* 0x000fea0003800200 */
.L_x_23127:
[----:B------:R-:W-:Y:S01]  /*0ff0*/  BAR.SYNC.DEFER_BLOCKING 0x0 ;  /* 0x0000000000007b1d */ /* 0x000fe20000010000 */
[----:B------:R-:W-:Y:S01]  /*1000*/  UISETP.GE.U32.AND UP0, UPT, UR5, 0x42, UPT ;  /* 0x000000420500788c */ /* 0x000fe2000bf06070 */
[----:B------:R-:W-:-:S08]  /*1010*/  ISETP.GT.U32.AND P1, PT, R2, 0x1f, PT ;  /* 0x0000001f0200780c */ /* 0x000fd00003f24070 */
[----:B------:R-:W-:Y:S05]  /*1020*/  BRA.U !UP0, `(.L_x_23136) ;  /* 0x0000000108307547 */ /* 0x000fea000b800000 */
.L_x_23137:
        /* <DEDUP_REMOVED lines=12> */
.L_x_23136:
        /* <DEDUP_REMOVED lines=30> */
.L_x_23138:
        /* <DEDUP_REMOVED lines=11> */
.L_x_31423:


//--------------------- .text.contiguous_reducel333_u8 --------------------------
	.section	.text.contiguous_reducel333_u8,"ax",@progbits
	.align	128
        .global         contiguous_reducel333_u8
        .type           contiguous_reducel333_u8,@function
        .size           contiguous_reducel333_u8,(.L_x_31424 - contiguous_reducel333_u8)
        .other          contiguous_reducel333_u8,@"STO_CUDA_ENTRY STV_DEFAULT"
contiguous_reducel333_u8:
.text.contiguous_reducel333_u8:
        /* <DEDUP_REMOVED lines=51> */
.L_x_23141:
        /* <DEDUP_REMOVED lines=56> */
.L_x_23140:
        /* <DEDUP_REMOVED lines=32> */
.L_x_23143:
        /* <DEDUP_REMOVED lines=19> */
.L_x_23144:
[----:B------:R-:W-:Y:S05]  /*09e0*/  @!P1 BRA `(.L_x_23142) ;  /* 0x0000000000289947 */ /* 0x000fea0003800000 */
[----:B------:R-:W-:Y:S01]  /*09f0*/  IMAD R8, R0, UR4, RZ ;  /* 0x0000000400087c24 */ /* 0x000fe2000f8e02ff */
[----:B------:R-:W-:-:S04]  /*0a00*/  IADD3 R6, PT, PT, -R6, RZ, RZ ;  /* 0x000000ff06067210 */ /* 0x000fc80007ffe1ff */
[----:B------:R-:W-:-:S05]  /*0a10*/  LEA R8, R8, R7, 0x1 ;  /* 0x0000000708087211 */ /* 0x000fca00078e08ff */
[----:B------:R-:W-:-:S07]  /*0a20*/  VIADD R9, R8, UR5 ;  /* 0x0000000508097c36 */ /* 0x000fce0008000000 */
.L_x_23145:
[----:B------:R0:W1:Y:S01]  /*0a30*/  LDS.U16 R11, [R9] ;  /* 0x00000000090b7984 */ /* 0x0000620000000400 */
[----:B------:R-:W-:-:S04]  /*0a40*/  IADD3 R6, PT, PT, R6, 0x1, RZ ;  /* 0x0000000106067810 */ /* 0x000fc80007ffe0ff */
[----:B------:R-:W-:Y:S02]  /*0a50*/  ISETP.NE.AND P0, PT, R6, RZ, PT ;  /* 0x000000ff0600720c */ /* 0x000fe40003f05270 */
[----:B0-----:R-:W-:Y:S01]  /*0a60*/  LEA R9, R0, R9, 0x1 ;  /* 0x0000000900097211 */ /* 0x001fe200078e08ff */
[----:B-1----:R-:W-:-:S10]  /*0a70*/  HADD2 R12, R12.H0_H0, R11.H0_H0 ;  /* 0x2000000b0c0c7230 */ /* 0x002fd40000000800 */
[----:B------:R-:W-:Y:S05]  /*0a80*/  @P0 BRA `(.L_x_23145) ;  /* 0xfffffffc00e80947 */ /* 0x000fea000383ffff */
.L_x_23142:
[----:B-1----:R2:W-:Y:S02]  /*0a90*/  STS.U16 [R7+UR5], R12 ;  /* 0x0000000c07007988 */ /* 0x0025e40008000405 */
.L_x_23139:
        /* <DEDUP_REMOVED lines=8> */
.L_x_23146:
        /* <DEDUP_REMOVED lines=14> */
.L_x_31424:


//--------------------- .text.contiguous_reducel33_u8 --------------------------
	.section	.text.contiguous_reducel33_u8,"ax",@progbits
	.align	128
        .global         contiguous_reducel33_u8
        .type           contiguous_reducel33_u8,@function
        .size           contiguous_reducel33_u8,(.L_x_30797 - contiguous_reducel33_u8)
        .other          contiguous_reducel33_u8,@"STO_CUDA_ENTRY STV_DEFAULT"
contiguous_reducel33_u8:
.text.contiguous_reducel33_u8:
        /* <DEDUP_REMOVED lines=43> */
.L_x_23165:
        /* <DEDUP_REMOVED lines=27> */
.L_x_23149:
[----:B------:R-:W-:Y:S01]  /*0460*/  MOV R27, R32 ;  /* 0x00000020001b7202 */ /* 0x000fe20000000f00 */
[----:B------:R-:W-:Y:S01]  /*0470*/  IMAD.MOV.U32 R2, RZ, RZ, R34 ;  /* 0x000000ffff027224 */ /* 0x000fe200078e0022 */
[----:B------:R-:W-:Y:S02]  /*0480*/  MOV R0, R35 ;  /* 0x0000002300007202 */ /* 0x000fe40000000f00 */
[----:B------:R-:W-:-:S07]  /*0490*/  MOV R9, 0x4b0 ;  /* 0x000004b000097802 */ /* 0x000fce0000000f00 */
[----:B012-4-:R-:W-:Y:S05]  /*04a0*/  CALL.REL.NOINC `($__internal_472_$__cuda_sm20_div_s64) ;  /* 0x0000003800a47944 */ /* 0x017fea0003c00000 */
        /* <DEDUP_REMOVED lines=8> */
.L_x_23150:
        /* <DEDUP_REMOVED lines=33> */
.L_x_23151:
[----:B------:R-:W-:Y:S01]  /*0740*/  MOV R27, R31 ;  /* 0x0000001f001b7202 */ /* 0x000fe20000000f00 */
[----:B------:R-:W-:Y:S01]  /*0750*/  IMAD.MOV.U32 R2, RZ, RZ, R34 ;  /* 0x000000ffff027224 */ /* 0x000fe200078e0022 */
[----:B------:R-:W-:Y:S02]  /*0760*/  MOV R0, R35 ;  /* 0x0000002300007202 */ /* 0x000fe40000000f00 */
[----:B------:R-:W-:-:S07]  /*0770*/  MOV R9, 0x790 ;  /* 0x0000079000097802 */ /* 0x000fce0000000f00 */
[----:B0---4-:R-:W-:Y:S05]  /*0780*/  CALL.REL.NOINC `($__internal_472_$__cuda_sm20_div_s64) ;  /* 0x0000003400ec7944 */ /* 0x011fea0003c00000 */
        /* <DEDUP_REMOVED lines=9> */
.L_x_23152:
        /* <DEDUP_REMOVED lines=35> */
.L_x_23153:
[----:B------:R-:W-:Y:S01]  /*0a50*/  IMAD.MOV.U32 R27, RZ, RZ, R29 ;  /* 0x000000ffff1b7224 */ /* 0x000fe200078e001d */
[----:B------:R-:W-:Y:S01]  /*0a60*/  MOV R2, R32 ;  /* 0x0000002000027202 */ /* 0x000fe20000000f00 */
[----:B------:R-:W-:Y:S01]  /*0a70*/  IMAD.MOV.U32 R0, RZ, RZ, R33 ;  /* 0x000000ffff007224 */ /* 0x000fe200078e0021 */
[----:B------:R-:W-:-:S07]  /*0a80*/  MOV R9, 0xaa0 ;  /* 0x00000aa000097802 */ /* 0x000fce0000000f00 */
[----:B0---4-:R-:W-:Y:S05]  /*0a90*/  CALL.REL.NOINC `($__internal_472_$__cuda_sm20_div_s64) ;  /* 0x0000003400287944 */ /* 0x011fea0003c00000 */
        /* <DEDUP_REMOVED lines=9> */
.L_x_23154:
        /* <DEDUP_REMOVED lines=33> */
.L_x_23155:
[----:B------:R-:W-:Y:S01]  /*0d40*/  MOV R27, R28 ;  /* 0x0000001c001b7202 */ /* 0x000fe20000000f00 */
[----:B------:R-:W-:Y:S01]  /*0d50*/  IMAD.MOV.U32 R0, RZ, RZ, R33 ;  /* 0x000000ffff007224 */ /* 0x000fe200078e0021 */
[----:B------:R-:W-:Y:S02]  /*0d60*/  MOV R2, R32 ;  /* 0x0000002000027202 */ /* 0x000fe40000000f00 */
[----:B------:R-:W-:-:S07]  /*0d70*/  MOV R9, 0xd90 ;  /* 0x00000d9000097802 */ /* 0x000fce0000000f00 */
[----:B0---4-:R-:W-:Y:S05]  /*0d80*/  CALL.REL.NOINC `($__internal_472_$__cuda_sm20_div_s64) ;  /* 0x00000030006c7944 */ /* 0x011fea0003c00000 */
        /* <DEDUP_REMOVED lines=8> */
.L_x_23156:
        /* <DEDUP_REMOVED lines=34> */
.L_x_23157:
[----:B------:R-:W-:Y:S01]  /*1030*/  MOV R27, R29 ;  /* 0x0000001d001b7202 */ /* 0x000fe20000000f00 */
[----:B------:R-:W-:Y:S01]  /*1040*/  IMAD.MOV.U32 R2, RZ, RZ, R32 ;  /* 0x000000ffff027224 */ /* 0x000fe200078e0020 */
[----:B------:R-:W-:Y:S02]  /*1050*/  MOV R0, R33 ;  /* 0x0000002100007202 */ /* 0x000fe40000000f00 */
[----:B------:R-:W-:-:S07]  /*1060*/  MOV R9, 0x1080 ;  /* 0x0000108000097802 */ /* 0x000fce0000000f00 */
[----:B0---4-:R-:W-:Y:S05]  /*1070*/  CALL.REL.NOINC `($__internal_472_$__cuda_sm20_div_s64) ;  /* 0x0000002c00b07944 */ /* 0x011fea0003c00000 */
        /* <DEDUP_REMOVED lines=9> */
.L_x_23158:
        /* <DEDUP_REMOVED lines=34> */
.L_x_23159:
[----:B------:R-:W-:Y:S01]  /*1330*/  MOV R27, R28 ;  /* 0x0000001c001b7202 */ /* 0x000fe20000000f00 */
[----:B------:R-:W-:Y:S01]  /*1340*/  IMAD.MOV.U32 R0, RZ, RZ, R33 ;  /* 0x000000ffff007224 */ /* 0x000fe200078e0021 */
[----:B------:R-:W-:Y:S02]  /*1350*/  MOV R2, R32 ;  /* 0x0000002000027202 */ /* 0x000fe40000000f00 */
[----:B------:R-:W-:-:S07]  /*1360*/  MOV R9, 0x1380 ;  /* 0x0000138000097802 */ /* 0x000fce0000000f00 */
[----:B0---4-:R-:W-:Y:S05]  /*1370*/  CALL.REL.NOINC `($__internal_472_$__cuda_sm20_div_s64) ;  /* 0x0000002800f07944 */ /* 0x011fea0003c00000 */
        /* <DEDUP_REMOVED lines=9> */
.L_x_23160:
        /* <DEDUP_REMOVED lines=34> */
.L_x_23161:
[----:B------:R-:W-:Y:S01]  /*1630*/  IMAD.MOV.U32 R27, RZ, RZ, R31 ;  /* 0x000000ffff1b7224 */ /* 0x000fe200078e001f */
[----:B------:R-:W-:Y:S02]  /*1640*/  MOV R2, R32 ;  /* 0x0000002000027202 */ /* 0x000fe40000000f00 */
[----:B------:R-:W-:Y:S02]  /*1650*/  MOV R0, R33 ;  /* 0x0000002100007202 */ /* 0x000fe40000000f00 */
[----:B------:R-:W-:-:S07]  /*1660*/  MOV R9, 0x1680 ;  /* 0x0000168000097802 */ /* 0x000fce0000000f00 */
[----:B0---4-:R-:W-:Y:S05]  /*1670*/  CALL.REL.NOINC `($__internal_472_$__cuda_sm20_div_s64) ;  /* 0x0000002800307944 */ /* 0x011fea0003c00000 */
        /* <DEDUP_REMOVED lines=9> */
.L_x_23162:
        /* <DEDUP_REMOVED lines=34> */
.L_x_23163:
[----:B------:R-:W-:Y:S01]  /*1930*/  MOV R27, R30 ;  /* 0x0000001e001b7202 */ /* 0x000fe20000000f00 */
[----:B------:R-:W-:Y:S01]  /*1940*/  IMAD.MOV.U32 R2, RZ, RZ, R32 ;  /* 0x000000ffff027224 */ /* 0x000fe200078e0020 */
[----:B------:R-:W-:Y:S02]  /*1950*/  MOV R0, R33 ;  /* 0x0000002100007202 */ /* 0x000fe40000000f00 */
[----:B------:R-:W-:-:S07]  /*1960*/  MOV R9, 0x1980 ;  /* 0x0000198000097802 */ /* 0x000fce0000000f00 */
[----:B0---4-:R-:W-:Y:S05]  /*1970*/  CALL.REL.NOINC `($__internal_472_$__cuda_sm20_div_s64) ;  /* 0x0000002400707944 */ /* 0x011fea0003c00000 */
        /* <DEDUP_REMOVED lines=9> */
.L_x_23164:
        /* <DEDUP_REMOVED lines=14> */
.L_x_23148:
        /* <DEDUP_REMOVED lines=33> */
.L_x_23167:
[----:B------:R-:W-:Y:S01]  /*1d00*/  MOV R27, R32 ;  /* 0x00000020001b7202 */ /* 0x000fe20000000f00 */
[----:B------:R-:W-:Y:S01]  /*1d10*/  IMAD.MOV.U32 R0, RZ, RZ, R17 ;  /* 0x000000ffff007224 */ /* 0x000fe200078e0011 */
[----:B------:R-:W-:Y:S02]  /*1d20*/  MOV R2, R16 ;  /* 0x0000001000027202 */ /* 0x000fe40000000f00 */
[----:B------:R-:W-:-:S07]  /*1d30*/  MOV R9, 0x1d50 ;  /* 0x00001d5000097802 */ /* 0x000fce0000000f00 */
[----:B0-----:R-:W-:Y:S05]  /*1d40*/  CALL.REL.NOINC `($__internal_472_$__cuda_sm20_div_s64) ;  /* 0x00000020007c7944 */ /* 0x001fea0003c00000 */
        /* <DEDUP_REMOVED lines=8> */
.L_x_23168:
        /* <DEDUP_REMOVED lines=35> */
.L_x_23169:
[----:B------:R-:W-:Y:S01]  /*2000*/  MOV R27, R17 ;  /* 0x00000011001b7202 */ /* 0x000fe20000000f00 */
[----:B------:R-:W-:Y:S01]  /*2010*/  IMAD.MOV.U32 R0, RZ, RZ, R19 ;  /* 0x000000ffff007224 */ /* 0x000fe200078e0013 */
[----:B------:R-:W-:Y:S02]  /*2020*/  MOV R2, R18 ;  /* 0x0000001200027202 */ /* 0x000fe40000000f00 */
[----:B------:R-:W-:-:S07]  /*2030*/  MOV R9, 0x2050 ;  /* 0x0000205000097802 */ /* 0x000fce0000000f00 */
[----:B0-----:R-:W-:Y:S05]  /*2040*/  CALL.REL.NOINC `($__internal_472_$__cuda_sm20_div_s64) ;  /* 0x0000001c00bc7944 */ /* 0x001fea0003c00000 */
        /* <DEDUP_REMOVED lines=9> */
.L_x_23170:
        /* <DEDUP_REMOVED lines=36> */
.L_x_23171:
[----:B------:R-:W-:Y:S01]  /*2320*/  IMAD.MOV.U32 R27, RZ, RZ, R19 ;  /* 0x000000ffff1b7224 */ /* 0x000fe200078e0013 */
[----:B------:R-:W-:Y:S02]  /*2330*/  MOV R2, R28 ;  /* 0x0000001c00027202 */ /* 0x000fe40000000f00 */
[----:B------:R-:W-:Y:S02]  /*2340*/  MOV R0, R29 ;  /* 0x0000001d00007202 */ /* 0x000fe40000000f00 */
[----:B------:R-:W-:-:S07]  /*2350*/  MOV R9, 0x2370 ;  /* 0x0000237000097802 */ /* 0x000fce0000000f00 */
[----:B0-----:R-:W-:Y:S05]  /*2360*/  CALL.REL.NOINC `($__internal_472_$__cuda_sm20_div_s64) ;  /* 0x0000001800f47944 */ /* 0x001fea0003c00000 */
        /* <DEDUP_REMOVED lines=9> */
.L_x_23172:
        /* <DEDUP_REMOVED lines=37> */
.L_x_23173:
[----:B------:R-:W-:Y:S01]  /*2650*/  IMAD.MOV.U32 R27, RZ, RZ, R18 ;  /* 0x000000ffff1b7224 */ /* 0x000fe200078e0012 */
[----:B------:R-:W-:Y:S02]  /*2660*/  MOV R2, R28 ;  /* 0x0000001c00027202 */ /* 0x000fe40000000f00 */
[----:B------:R-:W-:Y:S02]  /*2670*/  MOV R0, R29 ;  /* 0x0000001d00007202 */ /* 0x000fe40000000f00 */
[----:B------:R-:W-:-:S07]  /*2680*/  MOV R9, 0x26a0 ;  /* 0x000026a000097802 */ /* 0x000fce0000000f00 */
[----:B0-----:R-:W-:Y:S05]  /*2690*/  CALL.REL.NOINC `($__internal_472_$__cuda_sm20_div_s64) ;  /* 0x0000001800287944 */ /* 0x001fea0003c00000 */
        /* <DEDUP_REMOVED lines=8> */
.L_x_23174:
        /* <DEDUP_REMOVED lines=9> */
.L_x_23166:
        /* <DEDUP_REMOVED lines=31> */
.L_x_23176:
        /* <DEDUP_REMOVED lines=13> */
.L_x_23177:
        /* <DEDUP_REMOVED lines=35> */
.L_x_23178:
        /* <DEDUP_REMOVED lines=14> */
.L_x_23179:
        /* <DEDUP_REMOVED lines=10> */
.L_x_23175:
        /* <DEDUP_REMOVED lines=29> */
.L_x_23180:
[----:B------:R-:W-:-:S07]  /*2ff0*/  MOV R0, 0x3010 ;  /* 0x0000301000007802 */ /* 0x000fce0000000f00 */
[----:B0-----:R-:W-:Y:S05]  /*3000*/  CALL.REL.NOINC `($__internal_473_$__cuda_sm20_rem_s64) ;  /* 0x00000014001c7944 */ /* 0x001fea0003c00000 */
[----:B------:R-:W-:Y:S01]  /*3010*/  IMAD.MOV.U32 R10, RZ, RZ, R2 ;  /* 0x000000ffff0a7224 */ /* 0x000fe200078e0002 */
[----:B------:R-:W-:-:S07]  /*3020*/  MOV R11, R9 ;  /* 0x00000009000b7202 */ /* 0x000fce0000000f00 */
.L_x_23181:
[----:B------:R-:W1:Y:S02]  /*3030*/  LDC.64 R12, c[0x0][0x398] ;  /* 0x0000e600ff0c7b82 */ /* 0x000e640000000a00 */
[----:B-1----:R-:W-:-:S06]  /*3040*/  IMAD.WIDE.U32 R2, R3, 0x8, R12 ;  /* 0x0000000803027825 */ /* 0x002fcc00078e000c */
[----:B------:R-:W2:Y:S02]  /*3050*/  LDG.E.64 R2, desc[UR8][R2.64] ;  /* 0x0000000802027981 */ /* 0x000ea4000c1e1b00 */
[-C--:B--2---:R-:W-:Y:S02]  /*3060*/  IMAD R9, R3, R10.reuse, RZ ;  /* 0x0000000a03097224 */ /* 0x084fe400078e02ff */
[----:B------:R-:W-:-:S04]  /*3070*/  IMAD.WIDE.U32 R28, R2, R10, R28 ;  /* 0x0000000a021c7225 */ /* 0x000fc800078e001c */
[----:B------:R-:W-:-:S05]  /*3080*/  IMAD R9, R2, R11, R9 ;  /* 0x0000000b02097224 */ /* 0x000fca00078e0209 */
[----:B------:R-:W-:-:S07]  /*3090*/  IADD3 R29, PT, PT, R29, R9, RZ ;  /* 0x000000091d1d7210 */ /* 0x000fce0007ffe0ff */
.L_x_23147:
[----:B------:R-:W1:Y:S02]  /*30a0*/  LDCU.64 UR4, c[0x0][0x388] ;  /* 0x00007100ff0477ac */ /* 0x000e640008000a00 */
[----:B-1----:R-:W-:-:S04]  /*30b0*/  IADD3 R28, P0, PT, R28, UR4, RZ ;  /* 0x000000041c1c7c10 */ /* 0x002fc8000ff1e0ff */
[----:B------:R-:W-:-:S05]  /*30c0*/  IADD3.X R29, PT, PT, R29, UR5, RZ, P0, !PT ;  /* 0x000000051d1d7c10 */ /* 0x000fca00087fe4ff */
[----:B------:R-:W2:Y:S01]  /*30d0*/  LDG.E.U8 R0, desc[UR8][R28.64] ;  /* 0x000000081c007981 */ /* 0x000ea2000c1e1100 */
[----:B------:R-:W-:Y:S01]  /*30e0*/  BSSY.RECONVERGENT B0, `(.L_x_23182) ;  /* 0x0000046000007945 */ /* 0x000fe20003800200 */
[----:B------:R-:W-:Y:S01]  /*30f0*/  IMAD.MOV.U32 R3, RZ, RZ, 0x3f800000 ;  /* 0x3f800000ff037424 */ /* 0x000fe200078e00ff */
[----:B--2---:R-:W-:-:S13]  /*3100*/  ISETP.NE.AND P0, PT, R0, 0x1, PT ;  /* 0x000000010000780c */ /* 0x004fda0003f05270 */
        /* <DEDUP_REMOVED lines=67> */
.L_x_23183:
[----:B------:R-:W-:Y:S05]  /*3540*/  BSYNC.RECONVERGENT B0 ;  /* 0x0000000000007941 */ /* 0x000fea0003800200 */
.L_x_23182:
        /* <DEDUP_REMOVED lines=31> */
.L_x_23186:
        /* <DEDUP_REMOVED lines=56> */
.L_x_23185:
        /* <DEDUP_REMOVED lines=32> */
.L_x_23188:
        /* <DEDUP_REMOVED lines=19> */
.L_x_23189:
[----:B------:R-:W-:Y:S05]  /*3df0*/  @!P1 BRA `(.L_x_23187) ;  /* 0x0000000000289947 */ /* 0x000fea0003800000 */
[----:B------:R-:W-:Y:S01]  /*3e00*/  IMAD R0, R6, UR4, RZ ;  /* 0x0000000406007c24 */ /* 0x000fe2000f8e02ff */
[----:B------:R-:W-:-:S03]  /*3e10*/  IADD3 R5, PT, PT, -R5, RZ, RZ ;  /* 0x000000ff05057210 */ /* 0x000fc60007ffe1ff */
[----:B------:R-:W-:-:S05]  /*3e20*/  IMAD R0, R0, 0x2, R7 ;  /* 0x0000000200007824 */ /* 0x000fca00078e0207 */
[----:B------:R-:W-:-:S07]  /*3e30*/  IADD3 R3, PT, PT, R0, UR5, RZ ;  /* 0x0000000500037c10 */ /* 0x000fce000fffe0ff */
.L_x_23190:
[----:B------:R3:W2:Y:S01]  /*3e40*/  LDS.U16 R9, [R3] ;  /* 0x0000000003097984 */ /* 0x0006a20000000400 */
[----:B------:R-:W-:-:S05]  /*3e50*/  VIADD R5, R5, 0x1 ;  /* 0x0000000105057836 */ /* 0x000fca0000000000 */
[----:B------:R-:W-:Y:S02]  /*3e60*/  ISETP.NE.AND P0, PT, R5, RZ, PT ;  /* 0x000000ff0500720c */ /* 0x000fe40003f05270 */
[----:B---3--:R-:W-:Y:S01]  /*3e70*/  LEA R3, R6, R3, 0x1 ;  /* 0x0000000306037211 */ /* 0x008fe200078e08ff */
[----:B--2---:R-:W-:-:S10]  /*3e80*/  HADD2 R8, R8.H0_H0, R9.H0_H0 ;  /* 0x2000000908087230 */ /* 0x004fd40000000800 */
[----:B------:R-:W-:Y:S05]  /*3e90*/  @P0 BRA `(.L_x_23190) ;  /* 0xfffffffc00e80947 */ /* 0x000fea000383ffff */
.L_x_23187:
[----:B--2---:R2:W-:Y:S02]  /*3ea0*/  STS.U16 [R7+UR5], R8 ;  /* 0x0000000807007988 */ /* 0x0045e40008000405 */
.L_x_23184:
        /* <DEDUP_REMOVED lines=9> */
        .weak           $__internal_472_$__cuda_sm20_div_s64
        .type           $__internal_472_$__cuda_sm20_div_s64,@function
        .size           $__internal_472_$__cuda_sm20_div_s64,($__internal_473_$__cuda_sm20_rem_s64 - $__internal_472_$__cuda_sm20_div_s64)
$__internal_472_$__cuda_sm20_div_s64:
        /* <DEDUP_REMOVED lines=83> */
[----:B------:R-:W-:Y:S06]  /*4470*/  RET.REL.NODEC R12 `(contiguous_reducel33_u8) ;  /* 0xffffffb80ce07950 */ /* 0x000fec0003c3ffff */
        .weak           $__internal_473_$__cuda_sm20_rem_s64
        .type           $__internal_473_$__cuda_sm20_rem_s64,@function
        .size           $__internal_473_$__cuda_sm20_rem_s64,(.L_x_30797 - $__internal_473_$__cuda_sm20_rem_s64)
$__internal_473_$__cuda_sm20_rem_s64:
        /* <DEDUP_REMOVED lines=66> */
[----:B------:R-:W-:Y:S06]  /*48a0*/  RET.REL.NODEC R10 `(contiguous_reducel33_u8) ;  /* 0xffffffb40ad47950 */ /* 0x000fec0003c3ffff */
.L_x_23191:
        /* <DEDUP_REMOVED lines=13> */
.L_x_30797:


//--------------------- .text.contiguous_reducel322_u8 --------------------------
	.section	.text.contiguous_reducel322_u8,"ax",@progbits
	.align	128
        .global         contiguous_reducel322_u8
        .type           contiguous_reducel322_u8,@function
        .size           contiguous_reducel322_u8,(.L_x_31426 - contiguous_reducel322_u8)
        .other          contiguous_reducel322_u8,@"STO_CUDA_ENTRY STV_DEFAULT"
contiguous_reducel322_u8:
.text.contiguous_reducel322_u8:
        /* <DEDUP_REMOVED lines=45> */
.L_x_23193:
        /* <DEDUP_REMOVED lines=13> */
.L_x_23194:
[----:B------:R-:W-:Y:S05]  /*03a0*/  BSYNC.RECONVERGENT B0 ;  /* 0x0000000000007941 */ /* 0x000fea0003800200 */
.L_x_23192:
[----:B------:R-:W-:Y:S01]  /*03b0*/  BAR.SYNC.DEFER_BLOCKING 0x0 ;  /* 0x0000000000007b1d */ /* 0x000fe20000010000 */
[----:B------:R-:W-:Y:S02]  /*03c0*/  ISETP.GE.U32.AND P1, PT, R3, 0x42, PT ;  /* 0x000000420300780c */ /* 0x000fe40003f26070 */
[----:B------:R-:W-:-:S11]  /*03d0*/  ISETP.GT.U32.AND P0, PT, R0, 0x1f, PT ;  /* 0x0000001f0000780c */ /* 0x000fd60003f04070 */
[----:B------:R-:W-:Y:S05]  /*03e0*/  @!P1 BRA `(.L_x_23195) ;  /* 0x0000000000309947 */ /* 0x000fea0003800000 */
.L_x_23196:
        /* <DEDUP_REMOVED lines=12> */
.L_x_23195:
        /* <DEDUP_REMOVED lines=40> */
.L_x_23197:
        /* <DEDUP_REMOVED lines=13> */
.L_x_31426:


//--------------------- .text.contiguous_reducel32_u8 --------------------------
	.section	.text.contiguous_reducel32_u8,"ax",@progbits
	.align	128
        .global         contiguous_reducel32_u8
        .type           contiguous_reducel32_u8,@function
        .size           contiguous_reducel32_u8,(.L_x_30799 - contiguous_reducel32_u8)
        .other          contiguous_reducel32_u8,@"STO_CUDA_ENTRY STV_DEFAULT"
contiguous_reducel32_u8:
.text.contiguous_reducel32_u8:
        /* <DEDUP_REMOVED lines=55> */
.L_x_23226:
        /* <DEDUP_REMOVED lines=32> */
.L_x_23203:
[----:B------:R-:W-:Y:S01]  /*0570*/  IMAD.MOV.U32 R26, RZ, RZ, R6 ;  /* 0x000000ffff1a7224 */ /* 0x000fe200078e0006 */
[----:B------:R-:W-:Y:S01]  /*0580*/  MOV R13, R7 ;  /* 0x00000007000d7202 */ /* 0x000fe20000000f00 */
[----:B------:R-:W-:Y:S01]  /*0590*/  IMAD.MOV.U32 R14, RZ, RZ, R38 ;  /* 0x000000ffff0e7224 */ /* 0x000fe200078e0026 */
[----:B------:R-:W-:Y:S02]  /*05a0*/  MOV R11, R39 ;  /* 0x00000027000b7202 */ /* 0x000fe40000000f00 */
[----:B------:R-:W-:-:S07]  /*05b0*/  MOV R12, 0x5d0 ;  /* 0x000005d0000c7802 */ /* 0x000fce0000000f00 */
[----:B-12---:R-:W-:Y:S05]  /*05c0*/  CALL.REL.NOINC `($__internal_474_$__cuda_sm20_div_s64) ;  /* 0x0000007000847944 */ /* 0x006fea0003c00000 */
        /* <DEDUP_REMOVED lines=9> */
.L_x_23204:
[----:B------:R-:W-:Y:S05]  /*0660*/  BSYNC.RECONVERGENT B1 ;  /* 0x0000000000017941 */ /* 0x000fea0003800200 */
.L_x_23202:
        /* <DEDUP_REMOVED lines=33> */
.L_x_23206:
[----:B------:R-:W-:Y:S01]  /*0880*/  IMAD.MOV.U32 R26, RZ, RZ, R20 ;  /* 0x000000ffff1a7224 */ /* 0x000fe200078e0014 */
[----:B------:R-:W-:Y:S01]  /*0890*/  MOV R13, R9 ;  /* 0x00000009000d7202 */ /* 0x000fe20000000f00 */
[----:B------:R-:W-:Y:S01]  /*08a0*/  IMAD.MOV.U32 R14, RZ, RZ, R38 ;  /* 0x000000ffff0e7224 */ /* 0x000fe200078e0026 */
[----:B------:R-:W-:Y:S02]  /*08b0*/  MOV R11, R39 ;  /* 0x00000027000b7202 */ /* 0x000fe40000000f00 */
[----:B------:R-:W-:-:S07]  /*08c0*/  MOV R12, 0x8e0 ;  /* 0x000008e0000c7802 */ /* 0x000fce0000000f00 */
[----:B-1----:R-:W-:Y:S05]  /*08d0*/  CALL.REL.NOINC `($__internal_474_$__cuda_sm20_div_s64) ;  /* 0x0000006c00c07944 */ /* 0x002fea0003c00000 */
        /* <DEDUP_REMOVED lines=9> */
.L_x_23207:
[----:B------:R-:W-:Y:S05]  /*0970*/  BSYNC.RECONVERGENT B1 ;  /* 0x0000000000017941 */ /* 0x000fea0003800200 */
.L_x_23205:
        /* <DEDUP_REMOVED lines=34> */
.L_x_23209:
[----:B------:R-:W-:Y:S01]  /*0ba0*/  MOV R26, R34 ;  /* 0x00000022001a7202 */ /* 0x000fe20000000f00 */
[----:B------:R-:W-:Y:S01]  /*0bb0*/  IMAD.MOV.U32 R13, RZ, RZ, R35 ;  /* 0x000000ffff0d7224 */ /* 0x000fe200078e0023 */
[----:B------:R-:W-:Y:S01]  /*0bc0*/  MOV R14, R20 ;  /* 0x00000014000e7202 */ /* 0x000fe20000000f00 */
[----:B------:R-:W-:Y:S01]  /*0bd0*/  IMAD.MOV.U32 R11, RZ, RZ, R21 ;  /* 0x000000ffff0b7224 */ /* 0x000fe200078e0015 */
[----:B------:R-:W-:-:S07]  /*0be0*/  MOV R12, 0xc00 ;  /* 0x00000c00000c7802 */ /* 0x000fce0000000f00 */
[----:B-1----:R-:W-:Y:S05]  /*0bf0*/  CALL.REL.NOINC `($__internal_474_$__cuda_sm20_div_s64) ;  /* 0x0000006800f87944 */ /* 0x002fea0003c00000 */
        /* <DEDUP_REMOVED lines=10> */
.L_x_23210:
[----:B------:R-:W-:Y:S05]  /*0ca0*/  BSYNC.RECONVERGENT B1 ;  /* 0x0000000000017941 */ /* 0x000fea0003800200 */
.L_x_23208:
        /* <DEDUP_REMOVED lines=34> */
.L_x_23212:
        /* <DEDUP_REMOVED lines=16> */
.L_x_23213:
[----:B------:R-:W-:Y:S05]  /*0fd0*/  BSYNC.RECONVERGENT B1 ;  /* 0x0000000000017941 */ /* 0x000fea0003800200 */
.L_x_23211:
        /* <DEDUP_REMOVED lines=36> */
.L_x_23215:
        /* <DEDUP_REMOVED lines=16> */
.L_x_23216:
[----:B------:R-:W-:Y:S05]  /*1320*/  BSYNC.RECONVERGENT B1 ;  /* 0x0000000000017941 */ /* 0x000fea0003800200 */
.L_x_23214:
        /* <DEDUP_REMOVED lines=35> */
.L_x_23218:
[----:B------:R-:W-:Y:S01]  /*1560*/  IMAD.MOV.U32 R26, RZ, RZ, R34 ;  /* 0x000000ffff1a7224 */ /* 0x000fe200078e0022 */
[----:B------:R-:W-:Y:S01]  /*1570*/  MOV R13, R35 ;  /* 0x00000023000d7202 */ /* 0x000fe20000000f00 */
[----:B------:R-:W-:Y:S01]  /*1580*/  IMAD.MOV.U32 R14, RZ, RZ, R20 ;  /* 0x000000ffff0e7224 */ /* 0x000fe200078e0014 */
[----:B------:R-:W-:Y:S02]  /*1590*/  MOV R11, R21 ;  /* 0x00000015000b7202 */ /* 0x000fe40000000f00 */
[----:B------:R-:W-:-:S07]  /*15a0*/  MOV R12, 0x15c0 ;  /* 0x000015c0000c7802 */ /* 0x000fce0000000f00 */
[----:B-1----:R-:W-:Y:S05]  /*15b0*/  CALL.REL.NOINC `($__internal_474_$__cuda_sm20_div_s64) ;  /* 0x0000006000887944 */ /* 0x002fea0003c00000 */
        /* <DEDUP_REMOVED lines=10> */
.L_x_23219:
[----:B------:R-:W-:Y:S05]  /*1660*/  BSYNC.RECONVERGENT B1 ;  /* 0x0000000000017941 */ /* 0x000fea0003800200 */
.L_x_23217:
        /* <DEDUP_REMOVED lines=34> */
.L_x_23221:
[----:B------:R-:W-:Y:S01]  /*1890*/  IMAD.MOV.U32 R26, RZ, RZ, R38 ;  /* 0x000000ffff1a7224 */ /* 0x000fe200078e0026 */
[----:B------:R-:W-:Y:S01]  /*18a0*/  MOV R13, R39 ;  /* 0x00000027000d7202 */ /* 0x000fe20000000f00 */
[----:B------:R-:W-:Y:S01]  /*18b0*/  IMAD.MOV.U32 R14, RZ, RZ, R20 ;  /* 0x000000ffff0e7224 */ /* 0x000fe200078e0014 */
[----:B------:R-:W-:Y:S02]  /*18c0*/  MOV R11, R21 ;  /* 0x00000015000b7202 */ /* 0x000fe40000000f00 */
[----:B------:R-:W-:-:S07]  /*18d0*/  MOV R12, 0x18f0 ;  /* 0x000018f0000c7802 */ /* 0x000fce0000000f00 */
[----:B-1----:R-:W-:Y:S05]  /*18e0*/  CALL.REL.NOINC `($__internal_474_$__cuda_sm20_div_s64) ;  /* 0x0000005c00bc7944 */ /* 0x002fea0003c00000 */
        /* <DEDUP_REMOVED lines=10> */
.L_x_23222:
[----:B------:R-:W-:Y:S05]  /*1990*/  BSYNC.RECONVERGENT B1 ;  /* 0x0000000000017941 */ /* 0x000fea0003800200 */
.L_x_23220:
        /* <DEDUP_REMOVED lines=35> */
.L_x_23224:
[----:B------:R-:W-:Y:S01]  /*1bd0*/  MOV R26, R34 ;  /* 0x00000022001a7202 */ /* 0x000fe20000000f00 */
[----:B------:R-:W-:Y:S01]  /*1be0*/  IMAD.MOV.U32 R13, RZ, RZ, R35 ;  /* 0x000000ffff0d7224 */ /* 0x000fe200078e0023 */
[----:B------:R-:W-:Y:S01]  /*1bf0*/  MOV R14, R20 ;  /* 0x00000014000e7202 */ /* 0x000fe20000000f00 */
[----:B------:R-:W-:Y:S01]  /*1c00*/  IMAD.MOV.U32 R11, RZ, RZ, R21 ;  /* 0x000000ffff0b7224 */ /* 0x000fe200078e0015 */
[----:B------:R-:W-:-:S07]  /*1c10*/  MOV R12, 0x1c30 ;  /* 0x00001c30000c7802 */ /* 0x000fce0000000f00 */
[----:B-1----:R-:W-:Y:S05]  /*1c20*/  CALL.REL.NOINC `($__internal_474_$__cuda_sm20_div_s64) ;  /* 0x0000005800ec7944 */ /* 0x002fea0003c00000 */
        /* <DEDUP_REMOVED lines=10> */
.L_x_23225:
[----:B------:R-:W-:Y:S05]  /*1cd0*/  BSYNC.RECONVERGENT B1 ;  /* 0x0000000000017941 */ /* 0x000fea0003800200 */
.L_x_23223:
        /* <DEDUP_REMOVED lines=8> */
.L_x_23201:
        /* <DEDUP_REMOVED lines=36> */
.L_x_23229:
[----:B------:R-:W-:Y:S01]  /*1fa0*/  IMAD.MOV.U32 R26, RZ, RZ, R6 ;  /* 0x000000ffff1a7224 */ /* 0x000fe200078e0006 */
[----:B------:R-:W-:Y:S01]  /*1fb0*/  MOV R13, R7 ;  /* 0x00000007000d7202 */ /* 0x000fe20000000f00 */
[----:B------:R-:W-:Y:S01]  /*1fc0*/  IMAD.MOV.U32 R14, RZ, RZ, R16 ;  /* 0x000000ffff0e7224 */ /* 0x000fe200078e0010 */
[----:B------:R-:W-:Y:S02]  /*1fd0*/  MOV R11, R17 ;  /* 0x00000011000b7202 */ /* 0x000fe40000000f00 */
[----:B------:R-:W-:-:S07]  /*1fe0*/  MOV R12, 0x2000 ;  /* 0x00002000000c7802 */ /* 0x000fce0000000f00 */
[----:B-1----:R-:W-:Y:S05]  /*1ff0*/  CALL.REL.NOINC `($__internal_474_$__cuda_sm20_div_s64) ;  /* 0x0000005400f87944 */ /* 0x002fea0003c00000 */
        /* <DEDUP_REMOVED lines=9> */
.L_x_23230:
[----:B------:R-:W-:Y:S05]  /*2090*/  BSYNC.RECONVERGENT B1 ;  /* 0x0000000000017941 */ /* 0x000fea0003800200 */
.L_x_23228:
        /* <DEDUP_REMOVED lines=34> */
.L_x_23232:
[----:B------:R-:W-:Y:S01]  /*22c0*/  IMAD.MOV.U32 R26, RZ, RZ, R20 ;  /* 0x000000ffff1a7224 */ /* 0x000fe200078e0014 */
[----:B------:R-:W-:Y:S01]  /*22d0*/  MOV R13, R9 ;  /* 0x00000009000d7202 */ /* 0x000fe20000000f00 */
[----:B------:R-:W-:Y:S01]  /*22e0*/  IMAD.MOV.U32 R14, RZ, RZ, R16 ;  /* 0x000000ffff0e7224 */ /* 0x000fe200078e0010 */
[----:B------:R-:W-:Y:S02]  /*22f0*/  MOV R11, R17 ;  /* 0x00000011000b7202 */ /* 0x000fe40000000f00 */
[----:B------:R-:W-:-:S07]  /*2300*/  MOV R12, 0x2320 ;  /* 0x00002320000c7802 */ /* 0x000fce0000000f00 */
[----:B-1----:R-:W-:Y:S05]  /*2310*/  CALL.REL.NOINC `($__internal_474_$__cuda_sm20_div_s64) ;  /* 0x0000005400307944 */ /* 0x002fea0003c00000 */
        /* <DEDUP_REMOVED lines=11> */
.L_x_23233:
[----:B------:R-:W-:Y:S05]  /*23d0*/  BSYNC.RECONVERGENT B1 ;  /* 0x0000000000017941 */ /* 0x000fea0003800200 */
.L_x_23231:
        /* <DEDUP_REMOVED lines=36> */
.L_x_23235:
        /* <DEDUP_REMOVED lines=16> */
.L_x_23236:
[----:B------:R-:W-:Y:S05]  /*2720*/  BSYNC.RECONVERGENT B1 ;  /* 0x0000000000017941 */ /* 0x000fea0003800200 */
.L_x_23234:
        /* <DEDUP_REMOVED lines=35> */
.L_x_23238:
[----:B------:R-:W-:Y:S01]  /*2960*/  IMAD.MOV.U32 R26, RZ, RZ, R18 ;  /* 0x000000ffff1a7224 */ /* 0x000fe200078e0012 */
[----:B------:R-:W-:Y:S01]  /*2970*/  MOV R13, R19 ;  /* 0x00000013000d7202 */ /* 0x000fe20000000f00 */
[----:B------:R-:W-:Y:S01]  /*2980*/  IMAD.MOV.U32 R11, RZ, RZ, R17 ;  /* 0x000000ffff0b7224 */ /* 0x000fe200078e0011 */
[----:B------:R-:W-:Y:S02]  /*2990*/  MOV R14, R16 ;  /* 0x00000010000e7202 */ /* 0x000fe40000000f00 */
[----:B------:R-:W-:-:S07]  /*29a0*/  MOV R12, 0x29c0 ;  /* 0x000029c0000c7802 */ /* 0x000fce0000000f00 */
[----:B-1----:R-:W-:Y:S05]  /*29b0*/  CALL.REL.NOINC `($__internal_474_$__cuda_sm20_div_s64) ;  /* 0x0000004c00887944 */ /* 0x002fea0003c00000 */
        /* <DEDUP_REMOVED lines=10> */
.L_x_23239:
[----:B------:R-:W-:Y:S05]  /*2a60*/  BSYNC.RECONVERGENT B1 ;  /* 0x0000000000017941 */ /* 0x000fea0003800200 */
.L_x_23237:
[----:B------:R-:W-:Y:S01]  /*2a70*/  MOV R36, R22 ;  /* 0x0000001600247202 */ /* 0x000fe20000000f00 */
[----:B------:R-:W-:Y:S01]  /*2a80*/  IMAD R11, R11, R38, RZ ;  /* 0x000000260b0b7224 */ /* 0x000fe200078e02ff */
[----:B------:R-:W-:-:S03]  /*2a90*/  IADD3 R8, PT, PT, R8, -0x2, RZ ;  /* 0xfffffffe08087810 */ /* 0x000fc60007ffe0ff */
[----:B------:R-:W-:-:S04]  /*2aa0*/  IMAD.WIDE.U32 R22, R38, R10, R36 ;  /* 0x0000000a26167225 */ /* 0x000fc800078e0024 */
[----:B------:R-:W-:-:S04]  /*2ab0*/  IMAD R11, R39, R10, R11 ;  /* 0x0000000a270b7224 */ /* 0x000fc800078e020b */
[----:B------:R-:W-:-:S07]  /*2ac0*/  IMAD.IADD R23, R23, 0x1, R11 ;  /* 0x0000000117177824 */ /* 0x000fce00078e020b */
.L_x_23227:
        /* <DEDUP_REMOVED lines=30> */
.L_x_23241:
[----:B------:R-:W-:Y:S01]  /*2cb0*/  MOV R18, R6 ;  /* 0x0000000600127202 */ /* 0x000fe20000000f00 */
[----:B------:R-:W-:Y:S01]  /*2cc0*/  IMAD.MOV.U32 R19, RZ, RZ, R7 ;  /* 0x000000ffff137224 */ /* 0x000fe200078e0007 */
[----:B------:R-:W-:Y:S02]  /*2cd0*/  MOV R24, R10 ;  /* 0x0000000a00187202 */ /* 0x000fe40000000f00 */
[----:B------:R-:W-:Y:S02]  /*2ce0*/  MOV R21, R11 ;  /* 0x0000000b00157202 */ /* 0x000fe40000000f00 */
[----:B------:R-:W-:-:S07]  /*2cf0*/  MOV R26, 0x2d10 ;  /* 0x00002d10001a7802 */ /* 0x000fce0000000f00 */
[----:B-1----:R-:W-:Y:S05]  /*2d00*/  CALL.REL.NOINC `($__internal_475_$__cuda_sm20_rem_s64) ;  /* 0x0000005000007944 */ /* 0x002fea0003c00000 */
.L_x_23242:
[----:B------:R-:W-:Y:S05]  /*2d10*/  BSYNC.RECONVERGENT B1 ;  /* 0x0000000000017941 */ /* 0x000fea0003800200 */
.L_x_23240:
        /* <DEDUP_REMOVED lines=17> */
[----:B------:R-:W0:Y:S02]  /*2e30*/  F2I.FTZ.U32.TRUNC.NTZ R7, R9 ;  /* 0x0000000900077305 */ /* 0x000e24000021f000 */
[----:B0-----:R-:W-:-:S04]  /*2e40*/  IMAD R11, R11, R7, RZ ;  /* 0x000000070b0b7224 */ /* 0x001fc800078e02ff */
        /* <DEDUP_REMOVED lines=9> */
[----:B------:R-:W-:Y:S01]  /*2ee0*/  @!P1 LOP3.LUT R6, RZ, R10, RZ, 0x33, !PT ;  /* 0x0000000aff069212 */ /* 0x000fe200078e33ff */
[----:B------:R-:W-:Y:S06]  /*2ef0*/  BRA `(.L_x_23245) ;  /* 0x0000000000187947 */ /* 0x000fec0003800000 */
.L_x_23244:
[----:B------:R-:W-:Y:S01]  /*2f00*/  MOV R24, R10 ;  /* 0x0000000a00187202 */ /* 0x000fe20000000f00 */
[----:B------:R-:W-:Y:S01]  /*2f10*/  IMAD.MOV.U32 R21, RZ, RZ, R11 ;  /* 0x000000ffff157224 */ /* 0x000fe200078e000b */
[----:B------:R-:W-:Y:S02]  /*2f20*/  MOV R18, R20 ;  /* 0x0000001400127202 */ /* 0x000fe40000000f00 */
[----:B------:R-:W-:Y:S02]  /*2f30*/  MOV R19, R9 ;  /* 0x0000000900137202 */ /* 0x000fe40000000f00 */
[----:B------:R-:W-:-:S07]  /*2f40*/  MOV R26, 0x2f60 ;  /* 0x00002f60001a7802 */ /* 0x000fce0000000f00 */
[----:B-1----:R-:W-:Y:S05]  /*2f50*/  CALL.REL.NOINC `($__internal_475_$__cuda_sm20_rem_s64) ;  /* 0x0000004c006c7944 */ /* 0x002fea0003c00000 */
.L_x_23245:
[----:B------:R-:W-:Y:S05]  /*2f60*/  BSYNC.RECONVERGENT B1 ;  /* 0x0000000000017941 */ /* 0x000fea0003800200 */
.L_x_23243:
[----:B------:R-:W-:Y:S02]  /*2f70*/  IMAD R7, R7, R16, RZ ;  /* 0x0000001007077224 */ /* 0x000fe400078e02ff */
[----:B------:R-:W-:-:S04]  /*2f80*/  IMAD.WIDE.U32 R22, R16, R6, R22 ;  /* 0x0000000610167225 */ /* 0x000fc800078e0016 */
[----:B------:R-:W-:-:S04]  /*2f90*/  IMAD R7, R17, R6, R7 ;  /* 0x0000000611077224 */ /* 0x000fc800078e0207 */
[----:B------:R-:W-:-:S07]  /*2fa0*/  IMAD.IADD R23, R23, 0x1, R7 ;  /* 0x0000000117177824 */ /* 0x000fce00078e0207 */
.L_x_23200:
[----:B------:R-:W0:Y:S02]  /*2fb0*/  LDC.64 R6, c[0x0][0x388] ;  /* 0x0000e200ff067b82 */ /* 0x000e240000000a00 */
[----:B0-----:R-:W-:Y:S02]  /*2fc0*/  IADD3 R10, P0, PT, R6, R4, RZ ;  /* 0x00000004060a7210 */ /* 0x001fe40007f1e0ff */
[----:B------:R-:W-:Y:S02]  /*2fd0*/  IADD3 R22, P1, PT, R22, R6, RZ ;  /* 0x0000000616167210 */ /* 0x000fe40007f3e0ff */
[----:B------:R-:W-:Y:S02]  /*2fe0*/  IADD3.X R11, PT, PT, R7, R5, RZ, P0, !PT ;  /* 0x00000005070b7210 */ /* 0x000fe400007fe4ff */
[----:B------:R-:W-:-:S03]  /*2ff0*/  IADD3.X R23, PT, PT, R23, R7, RZ, P1, !PT ;  /* 0x0000000717177210 */ /* 0x000fc60000ffe4ff */
[----:B------:R-:W2:Y:S04]  /*3000*/  LDG.E.U8 R4, desc[UR14][R10.64] ;  /* 0x0000000e0a047981 */ /* 0x000ea8000c1e1100 */
[----:B------:R-:W3:Y:S01]  /*3010*/  LDG.E.U8 R5, desc[UR14][R22.64] ;  /* 0x0000000e16057981 */ /* 0x000ee2000c1e1100 */
[----:B------:R-:W-:Y:S01]  /*3020*/  BSSY.RECONVERGENT B1, `(.L_x_23246) ;  /* 0x0000048000017945 */ /* 0x000fe20003800200 */
[----:B------:R-:W-:Y:S01]  /*3030*/  IMAD.MOV.U32 R6, RZ, RZ, 0x3f800000 ;  /* 0x3f800000ff067424 */ /* 0x000fe200078e00ff */
[----:B------:R-:W-:Y:S02]  /*3040*/  MOV R9, 0x3f800000 ;  /* 0x3f80000000097802 */ /* 0x000fe40000000f00 */
[----:B--2---:R-:W-:Y:S02]  /*3050*/  ISETP.NE.AND P1, PT, R4, 0x1, PT ;  /* 0x000000010400780c */ /* 0x004fe40003f25270 */
[----:B---3--:R-:W-:-:S11]  /*3060*/  ISETP.NE.AND P0, PT, R5, 0x1, PT ;  /* 0x000000010500780c */ /* 0x008fd60003f05270 */
        /* <DEDUP_REMOVED lines=67> */
.L_x_23247:
[----:B------:R-:W-:Y:S05]  /*34a0*/  BSYNC.RECONVERGENT B1 ;  /* 0x0000000000017941 */ /* 0x000fea0003800200 */
.L_x_23246:
        /* <DEDUP_REMOVED lines=68> */
.L_x_23249:
[----:B------:R-:W-:Y:S05]  /*38f0*/  BSYNC.RECONVERGENT B1 ;  /* 0x0000000000017941 */ /* 0x000fea0003800200 */
.L_x_23248:
[----:B------:R-:W-:-:S05]  /*3900*/  FADD R6, R6, R9 ;  /* 0x0000000906067221 */ /* 0x000fca0000000000 */
[----:B------:R-:W-:-:S05]  /*3910*/  F2FP.F16.F32.PACK_AB R6, RZ, R6 ;  /* 0x00000006ff06723e */ /* 0x000fca00000000ff */
[----:B------:R0:W-:Y:S01]  /*3920*/  STS.U16 [R2], R6 ;  /* 0x0000000602007388 */ /* 0x0001e20000000400 */
[----:B------:R-:W-:Y:S05]  /*3930*/  BRA `(.L_x_23250) ;  /* 0x0000003800c47947 */ /* 0x000fea0003800000 */
.L_x_23199:
        /* <DEDUP_REMOVED lines=18> */
.L_x_23277:
        /* <DEDUP_REMOVED lines=30> */
.L_x_23254:
[----:B------:R-:W-:Y:S01]  /*3c40*/  MOV R26, R18 ;  /* 0x00000012001a7202 */ /* 0x000fe20000000f00 */
[----:B------:R-:W-:Y:S01]  /*3c50*/  IMAD.MOV.U32 R13, RZ, RZ, R19 ;  /* 0x000000ffff0d7224 */ /* 0x000fe200078e0013 */
[----:B------:R-:W-:Y:S02]  /*3c60*/  MOV R14, R20 ;  /* 0x00000014000e7202 */ /* 0x000fe40000000f00 */
[----:B------:R-:W-:Y:S02]  /*3c70*/  MOV R11, R21 ;  /* 0x00000015000b7202 */ /* 0x000fe40000000f00 */
[----:B------:R-:W-:-:S07]  /*3c80*/  MOV R12, 0x3ca0 ;  /* 0x00003ca0000c7802 */ /* 0x000fce0000000f00 */
[----:B-12---:R-:W-:Y:S05]  /*3c90*/  CALL.REL.NOINC `($__internal_474_$__cuda_sm20_div_s64) ;  /* 0x0000003800d07944 */ /* 0x006fea0003c00000 */
        /* <DEDUP_REMOVED lines=9> */
.L_x_23255:
[----:B------:R-:W-:Y:S05]  /*3d30*/  BSYNC.RECONVERGENT B1 ;  /* 0x0000000000017941 */ /* 0x000fea0003800200 */
.L_x_23253:
        /* <DEDUP_REMOVED lines=39> */
.L_x_23257:
[----:B------:R-:W-:Y:S01]  /*3fb0*/  IMAD.MOV.U32 R26, RZ, RZ, R36 ;  /* 0x000000ffff1a7224 */ /* 0x000fe200078e0024 */
[----:B------:R-:W-:Y:S01]  /*3fc0*/  MOV R13, R37 ;  /* 0x00000025000d7202 */ /* 0x000fe20000000f00 */
[----:B------:R-:W-:Y:S01]  /*3fd0*/  IMAD.MOV.U32 R11, RZ, RZ, R39 ;  /* 0x000000ffff0b7224 */ /* 0x000fe200078e0027 */
[----:B------:R-:W-:Y:S02]  /*3fe0*/  MOV R14, R38 ;  /* 0x00000026000e7202 */ /* 0x000fe40000000f00 */
[----:B------:R-:W-:-:S07]  /*3ff0*/  MOV R12, 0x4010 ;  /* 0x00004010000c7802 */ /* 0x000fce0000000f00 */
[----:B-12---:R-:W-:Y:S05]  /*4000*/  CALL.REL.NOINC `($__internal_474_$__cuda_sm20_div_s64) ;  /* 0x0000003400f47944 */ /* 0x006fea0003c00000 */
        /* <DEDUP_REMOVED lines=11> */
.L_x_23258:
[----:B------:R-:W-:Y:S05]  /*40c0*/  BSYNC.RECONVERGENT B1 ;  /* 0x0000000000017941 */ /* 0x000fea0003800200 */
.L_x_23256:
        /* <DEDUP_REMOVED lines=37> */
.L_x_23260:
        /* <DEDUP_REMOVED lines=17> */
.L_x_23261:
[----:B------:R-:W-:Y:S05]  /*4430*/  BSYNC.RECONVERGENT B1 ;  /* 0x0000000000017941 */ /* 0x000fea0003800200 */
.L_x_23259:
        /* <DEDUP_REMOVED lines=38> */
.L_x_23263:
[----:B------:R-:W-:Y:S01]  /*46a0*/  MOV R26, R20 ;  /* 0x00000014001a7202 */ /* 0x000fe20000000f00 */
[----:B------:R-:W-:Y:S01]  /*46b0*/  IMAD.MOV.U32 R14, RZ, RZ, R36 ;  /* 0x000000ffff0e7224 */ /* 0x000fe200078e0024 */
[----:B------:R-:W-:Y:S02]  /*46c0*/  MOV R13, R21 ;  /* 0x00000015000d7202 */ /* 0x000fe40000000f00 */
[----:B------:R-:W-:Y:S02]  /*46d0*/  MOV R11, R37 ;  /* 0x00000025000b7202 */ /* 0x000fe40000000f00 */
[----:B------:R-:W-:-:S07]  /*46e0*/  MOV R12, 0x4700 ;  /* 0x00004700000c7802 */ /* 0x000fce0000000f00 */
[----:B-12---:R-:W-:Y:S05]  /*46f0*/  CALL.REL.NOINC `($__internal_474_$__cuda_sm20_div_s64) ;  /* 0x0000003000387944 */ /* 0x006fea0003c00000 */
        /* <DEDUP_REMOVED lines=11> */
.L_x_23264:
[----:B------:R-:W-:Y:S05]  /*47b0*/  BSYNC.RECONVERGENT B1 ;  /* 0x0000000000017941 */ /* 0x000fea0003800200 */
.L_x_23262:
        /* <DEDUP_REMOVED lines=38> */
.L_x_23266:
[----:B------:R-:W-:Y:S01]  /*4a20*/  MOV R26, R20 ;  /* 0x00000014001a7202 */ /* 0x000fe20000000f00 */
[----:B------:R-:W-:Y:S01]  /*4a30*/  IMAD.MOV.U32 R13, RZ, RZ, R21 ;  /* 0x000000ffff0d7224 */ /* 0x000fe200078e0015 */
[----:B------:R-:W-:Y:S02]  /*4a40*/  MOV R14, R22 ;  /* 0x00000016000e7202 */ /* 0x000fe40000000f00 */
[----:B------:R-:W-:Y:S02]  /*4a50*/  MOV R11, R23 ;  /* 0x00000017000b7202 */ /* 0x000fe40000000f00 */
[----:B------:R-:W-:-:S07]  /*4a60*/  MOV R12, 0x4a80 ;  /* 0x00004a80000c7802 */ /* 0x000fce0000000f00 */
[----:B-12---:R-:W-:Y:S05]  /*4a70*/  CALL.REL.NOINC `($__internal_474_$__cuda_sm20_div_s64) ;  /* 0x0000002c00587944 */ /* 0x006fea0003c00000 */
        /* <DEDUP_REMOVED lines=11> */
.L_x_23267:
[----:B------:R-:W-:Y:S05]  /*4b30*/  BSYNC.RECONVERGENT B1 ;  /* 0x0000000000017941 */ /* 0x000fea0003800200 */
.L_x_23265:
        /* <DEDUP_REMOVED lines=40> */
.L_x_23269:
        /* <DEDUP_REMOVED lines=17> */
.L_x_23270:
[----:B------:R-:W-:Y:S05]  /*4ed0*/  BSYNC.RECONVERGENT B1 ;  /* 0x0000000000017941 */ /* 0x000fea0003800200 */
.L_x_23268:
        /* <DEDUP_REMOVED lines=40> */
.L_x_23272:
        /* <DEDUP_REMOVED lines=17> */
.L_x_23273:
[----:B------:R-:W-:Y:S05]  /*5270*/  BSYNC.RECONVERGENT B1 ;  /* 0x0000000000017941 */ /* 0x000fea0003800200 */
.L_x_23271:
        /* <DEDUP_REMOVED lines=38> */
.L_x_23275:
        /* <DEDUP_REMOVED lines=17> */
.L_x_23276:
[----:B------:R-:W-:Y:S05]  /*55f0*/  BSYNC.RECONVERGENT B1 ;  /* 0x0000000000017941 */ /* 0x000fea0003800200 */
.L_x_23274:
[----:B--2---:R-:W-:-:S06]  /*5600*/  IMAD.WIDE.U32 R4, R5, 0x8, R16 ;  /* 0x0000000805047825 */ /* 0x004fcc00078e0010 */
[----:B------:R-:W2:Y:S01]  /*5610*/  LDG.E.64 R4, desc[UR14][R4.64] ;  /* 0x0000000e04047981 */ /* 0x000ea2000c1e1b00 */
[----:B------:R-:W-:Y:S01]  /*5620*/  IADD3 R6, PT, PT, R6, 0x8, RZ ;  /* 0x0000000806067810 */ /* 0x000fe20007ffe0ff */
[----:B------:R-:W-:Y:S01]  /*5630*/  IMAD.MOV.U32 R13, RZ, RZ, R7 ;  /* 0x000000ffff0d7224 */ /* 0x000fe200078e0007 */
[----:B------:R-:W-:Y:S02]  /*5640*/  MOV R12, R36 ;  /* 0x00000024000c7202 */ /* 0x000fe40000000f00 */
[----:B------:R-:W-:Y:S02]  /*5650*/  ISETP.NE.AND P0, PT, R6, RZ, PT ;  /* 0x000000ff0600720c */ /* 0x000fe40003f05270 */
[----:B------:R-:W-:Y:S01]  /*5660*/  IADD3 R10, PT, PT, R10, -0x8, RZ ;  /* 0xfffffff80a0a7810 */ /* 0x000fe20007ffe0ff */
[----:B--2---:R-:W-:-:S04]  /*5670*/  IMAD.WIDE.U32 R12, R4, R21, R12 ;  /* 0x00000015040c7225 */ /* 0x004fc800078e000c */
[----:B------:R-:W-:Y:S01]  /*5680*/  IMAD R21, R5, R21, RZ ;  /* 0x0000001505157224 */ /* 0x000fe200078e02ff */
[----:B------:R-:W-:-:S03]  /*5690*/  IADD3 R8, P1, PT, R8, R12, RZ ;  /* 0x0000000c08087210 */ /* 0x000fc60007f3e0ff */
[----:B------:R-:W-:-:S05]  /*56a0*/  IMAD R12, R4, R11, R21 ;  /* 0x0000000b040c7224 */ /* 0x000fca00078e0215 */
[----:B------:R-:W-:Y:S01]  /*56b0*/  IADD3.X R9, PT, PT, R9, R13, R12, P1, !PT ;  /* 0x0000000d09097210 */ /* 0x000fe20000ffe40c */
[----:B------:R-:W-:Y:S06]  /*56c0*/  @P0 BRA `(.L_x_23277) ;  /* 0xffffffe000e40947 */ /* 0x000fec000383ffff */
[----:B------:R-:W-:-:S07]  /*56d0*/  VIADD R10, R10, 0x3 ;  /* 0x000000030a0a7836 */ /* 0x000fce0000000000 */
.L_x_23252:
        /* <DEDUP_REMOVED lines=37> */
.L_x_23280:
[----:B------:R-:W-:Y:S01]  /*5930*/  IMAD.MOV.U32 R26, RZ, RZ, R18 ;  /* 0x000000ffff1a7224 */ /* 0x000fe200078e0012 */
[----:B------:R-:W-:Y:S01]  /*5940*/  MOV R13, R19 ;  /* 0x00000013000d7202 */ /* 0x000fe20000000f00 */
[----:B------:R-:W-:Y:S01]  /*5950*/  IMAD.MOV.U32 R11, RZ, RZ, R7 ;  /* 0x000000ffff0b7224 */ /* 0x000fe200078e0007 */
[----:B------:R-:W-:Y:S02]  /*5960*/  MOV R14, R6 ;  /* 0x00000006000e7202 */ /* 0x000fe40000000f00 */
[----:B------:R-:W-:-:S07]  /*5970*/  MOV R12, 0x5990 ;  /* 0x00005990000c7802 */ /* 0x000fce0000000f00 */
[----:B-1----:R-:W-:Y:S05]  /*5980*/  CALL.REL.NOINC `($__internal_474_$__cuda_sm20_div_s64) ;  /* 0x0000001c00947944 */ /* 0x002fea0003c00000 */
        /* <DEDUP_REMOVED lines=9> */
.L_x_23281:
[----:B------:R-:W-:Y:S05]  /*5a20*/  BSYNC.RECONVERGENT B1 ;  /* 0x0000000000017941 */ /* 0x000fea0003800200 */
.L_x_23279:
        /* <DEDUP_REMOVED lines=39> */
.L_x_23283:
[----:B------:R-:W-:Y:S01]  /*5ca0*/  MOV R26, R18 ;  /* 0x00000012001a7202 */ /* 0x000fe20000000f00 */
[----:B------:R-:W-:Y:S01]  /*5cb0*/  IMAD.MOV.U32 R14, RZ, RZ, R6 ;  /* 0x000000ffff0e7224 */ /* 0x000fe200078e0006 */
[----:B------:R-:W-:Y:S02]  /*5cc0*/  MOV R13, R19 ;  /* 0x00000013000d7202 */ /* 0x000fe40000000f00 */
[----:B------:R-:W-:Y:S02]  /*5cd0*/  MOV R11, R7 ;  /* 0x00000007000b7202 */ /* 0x000fe40000000f00 */
[----:B------:R-:W-:-:S07]  /*5ce0*/  MOV R12, 0x5d00 ;  /* 0x00005d00000c7802 */ /* 0x000fce0000000f00 */
[----:B-1----:R-:W-:Y:S05]  /*5cf0*/  CALL.REL.NOINC `($__internal_474_$__cuda_sm20_div_s64) ;  /* 0x0000001800b87944 */ /* 0x002fea0003c00000 */
        /* <DEDUP_REMOVED lines=11> */
.L_x_23284:
[----:B------:R-:W-:Y:S05]  /*5db0*/  BSYNC.RECONVERGENT B1 ;  /* 0x0000000000017941 */ /* 0x000fea0003800200 */
.L_x_23282:
        /* <DEDUP_REMOVED lines=40> */
.L_x_23286:
[----:B------:R-:W-:Y:S01]  /*6040*/  MOV R26, R18 ;  /* 0x00000012001a7202 */ /* 0x000fe20000000f00 */
[----:B------:R-:W-:Y:S01]  /*6050*/  IMAD.MOV.U32 R13, RZ, RZ, R19 ;  /* 0x000000ffff0d7224 */ /* 0x000fe200078e0013 */
[----:B------:R-:W-:Y:S02]  /*6060*/  MOV R14, R20 ;  /* 0x00000014000e7202 */ /* 0x000fe40000000f00 */
[----:B------:R-:W-:Y:S02]  /*6070*/  MOV R11, R21 ;  /* 0x00000015000b7202 */ /* 0x000fe40000000f00 */
[----:B------:R-:W-:-:S07]  /*6080*/  MOV R12, 0x60a0 ;  /* 0x000060a0000c7802 */ /* 0x000fce0000000f00 */
[----:B-1----:R-:W-:Y:S05]  /*6090*/  CALL.REL.NOINC `($__internal_474_$__cuda_sm20_div_s64) ;  /* 0x0000001400d07944 */ /* 0x002fea0003c00000 */
        /* <DEDUP_REMOVED lines=11> */
.L_x_23287:
[----:B------:R-:W-:Y:S05]  /*6150*/  BSYNC.RECONVERGENT B1 ;  /* 0x0000000000017941 */ /* 0x000fea0003800200 */
.L_x_23285:
        /* <DEDUP_REMOVED lines=40> */
.L_x_23289:
        /* <DEDUP_REMOVED lines=17> */
.L_x_23290:
[----:B------:R-:W-:Y:S05]  /*64f0*/  BSYNC.RECONVERGENT B1 ;  /* 0x0000000000017941 */ /* 0x000fea0003800200 */
.L_x_23288:
[----:B------:R-:W0:Y:S02]  /*6500*/  LDC.64 R12, c[0x0][0x398] ;  /* 0x0000e600ff0c7b82 */ /* 0x000e240000000a00 */
[----:B0-----:R-:W-:-:S06]  /*6510*/  IMAD.WIDE.U32 R12, R4, 0x8, R12 ;  /* 0x00000008040c7825 */ /* 0x001fcc00078e000c */
[----:B------:R-:W2:Y:S01]  /*6520*/  LDG.E.64 R12, desc[UR14][R12.64] ;  /* 0x0000000e0c0c7981 */ /* 0x000ea2000c1e1b00 */
[----:B------:R-:W-:Y:S01]  /*6530*/  MOV R16, R6 ;  /* 0x0000000600107202 */ /* 0x000fe20000000f00 */
[----:B------:R-:W-:-:S04]  /*6540*/  VIADD R10, R10, 0xfffffffc ;  /* 0xfffffffc0a0a7836 */ /* 0x000fc80000000000 */
[----:B--2---:R-:W-:-:S04]  /*6550*/  IMAD.WIDE.U32 R16, R12, R21, R16 ;  /* 0x000000150c107225 */ /* 0x004fc800078e0010 */
[----:B------:R-:W-:Y:S01]  /*6560*/  IMAD R21, R13, R21, RZ ;  /* 0x000000150d157224 */ /* 0x000fe200078e02ff */
[----:B------:R-:W-:-:S03]  /*6570*/  IADD3 R8, P0, PT, R8, R16, RZ ;  /* 0x0000001008087210 */ /* 0x000fc60007f1e0ff */
[----:B------:R-:W-:-:S05]  /*6580*/  IMAD R16, R12, R11, R21 ;  /* 0x0000000b0c107224 */ /* 0x000fca00078e0215 */
[----:B------:R-:W-:-:S07]  /*6590*/  IADD3.X R9, PT, PT, R9, R17, R16, P0, !PT ;  /* 0x0000001109097210 */ /* 0x000fce00007fe410 */
.L_x_23278:
        /* <DEDUP_REMOVED lines=35> */
.L_x_23293:
        /* <DEDUP_REMOVED lines=14> */
.L_x_23294:
[----:B------:R-:W-:Y:S05]  /*68b0*/  BSYNC.RECONVERGENT B1 ;  /* 0x0000000000017941 */ /* 0x000fea0003800200 */
.L_x_23292:
        /* <DEDUP_REMOVED lines=39> */
.L_x_23296:
        /* <DEDUP_REMOVED lines=17> */
.L_x_23297:
[----:B------:R-:W-:Y:S05]  /*6c40*/  BSYNC.RECONVERGENT B1 ;  /* 0x0000000000017941 */ /* 0x000fea0003800200 */
.L_x_23295:
        /* <DEDUP_REMOVED lines=10> */
.L_x_23291:
        /* <DEDUP_REMOVED lines=31> */
.L_x_23299:
[----:B------:R-:W-:Y:S01]  /*6ee0*/  IMAD.MOV.U32 R24, RZ, RZ, R20 ;  /* 0x000000ffff187224 */ /* 0x000fe200078e0014 */
[----:B------:R-:W-:-:S07]  /*6ef0*/  MOV R26, 0x6f10 ;  /* 0x00006f10001a7802 */ /* 0x000fce0000000f00 */
[----:B-1----:R-:W-:Y:S05]  /*6f00*/  CALL.REL.NOINC `($__internal_475_$__cuda_sm20_rem_s64) ;  /* 0x0000000c00807944 */ /* 0x002fea0003c00000 */
[----:B------:R-:W-:Y:S02]  /*6f10*/  MOV R4, R6 ;  /* 0x0000000600047202 */ /* 0x000fe40000000f00 */
[----:B------:R-:W-:-:S07]  /*6f20*/  MOV R5, R7 ;  /* 0x0000000700057202 */ /* 0x000fce0000000f00 */
.L_x_23300:
[----:B------:R-:W-:Y:S05]  /*6f30*/  BSYNC.RECONVERGENT B1 ;  /* 0x0000000000017941 */ /* 0x000fea0003800200 */
.L_x_23298:
[----:B------:R-:W0:Y:S02]  /*6f40*/  LDC.64 R6, c[0x0][0x398] ;  /* 0x0000e600ff067b82 */ /* 0x000e240000000a00 */
[----:B0-----:R-:W-:-:S06]  /*6f50*/  IMAD.WIDE.U32 R10, R10, 0x8, R6 ;  /* 0x000000080a0a7825 */ /* 0x001fcc00078e0006 */
[----:B------:R-:W2:Y:S02]  /*6f60*/  LDG.E.64 R10, desc[UR14][R10.64] ;  /* 0x0000000e0a0a7981 */ /* 0x000ea4000c1e1b00 */
[-C--:B--2---:R-:W-:Y:S02]  /*6f70*/  IMAD R7, R11, R4.reuse, RZ ;  /* 0x000000040b077224 */ /* 0x084fe400078e02ff */
[----:B------:R-:W-:-:S04]  /*6f80*/  IMAD.WIDE.U32 R8, R10, R4, R8 ;  /* 0x000000040a087225 */ /* 0x000fc800078e0008 */
[----:B------:R-:W-:-:S04]  /*6f90*/  IMAD R7, R10, R5, R7 ;  /* 0x000000050a077224 */ /* 0x000fc800078e0207 */
[----:B------:R-:W-:-:S07]  /*6fa0*/  IMAD.IADD R9, R9, 0x1, R7 ;  /* 0x0000000109097824 */ /* 0x000fce00078e0207 */
.L_x_23251:
[----:B------:R-:W2:Y:S01]  /*6fb0*/  LDG.E.U8 R4, desc[UR14][R8.64] ;  /* 0x0000000e08047981 */ /* 0x000ea2000c1e1100 */
[----:B------:R-:W-:Y:S01]  /*6fc0*/  BSSY.RECONVERGENT B1, `(.L_x_23301) ;  /* 0x0000046000017945 */ /* 0x000fe20003800200 */
[----:B------:R-:W-:Y:S02]  /*6fd0*/  MOV R6, 0x3f800000 ;  /* 0x3f80000000067802 */ /* 0x000fe40000000f00 */
[----:B--2---:R-:W-:-:S13]  /*6fe0*/  ISETP.NE.AND P0, PT, R4, 0x1, PT ;  /* 0x000000010400780c */ /* 0x004fda0003f05270 */
        /* <DEDUP_REMOVED lines=67> */
.L_x_23302:
[----:B------:R-:W-:Y:S05]  /*7420*/  BSYNC.RECONVERGENT B1 ;  /* 0x0000000000017941 */ /* 0x000fea0003800200 */
.L_x_23301:
[----:B------:R-:W-:-:S05]  /*7430*/  F2FP.F16.F32.PACK_AB R6, RZ, R6 ;  /* 0x00000006ff06723e */ /* 0x000fca00000000ff */
[----:B------:R2:W-:Y:S02]  /*7440*/  STS.U16 [R2], R6 ;  /* 0x0000000602007388 */ /* 0x0005e40000000400 */
.L_x_23250:
[----:B------:R-:W-:Y:S05]  /*7450*/  BSYNC.RECONVERGENT B0 ;  /* 0x0000000000007941 */ /* 0x000fea0003800200 */
.L_x_23198:
[----:B------:R-:W-:Y:S01]  /*7460*/  BAR.SYNC.DEFER_BLOCKING 0x0 ;  /* 0x0000000000007b1d */ /* 0x000fe20000010000 */
[----:B------:R-:W-:Y:S02]  /*7470*/  ISETP.GE.U32.AND P0, PT, R3, 0x42, PT ;  /* 0x000000420300780c */ /* 0x000fe40003f06070 */
[----:B------:R-:W-:-:S11]  /*7480*/  ISETP.GT.U32.AND P1, PT, R0, 0x1f, PT ;  /* 0x0000001f0000780c */ /* 0x000fd60003f24070 */
[----:B------:R-:W-:Y:S05]  /*7490*/  @!P0 BRA `(.L_x_23303) ;  /* 0x0000000000308947 */ /* 0x000fea0003800000 */
.L_x_23304:
        /* <DEDUP_REMOVED lines=12> */
.L_x_23303:
        /* <DEDUP_REMOVED lines=40> */
        .weak           $__internal_474_$__cuda_sm20_div_s64
        .type           $__internal_474_$__cuda_sm20_div_s64,@function
        .size           $__internal_474_$__cuda_sm20_div_s64,($__internal_475_$__cuda_sm20_rem_s64 - $__internal_474_$__cuda_sm20_div_s64)
$__internal_474_$__cuda_sm20_div_s64:
        /* <DEDUP_REMOVED lines=82> */
[----:B------:R-:W-:Y:S06]  /*7d00*/  RET.REL.NODEC R12 `(contiguous_reducel32_u8) ;  /* 0xffffff800cbc7950 */ /* 0x000fec0003c3ffff */
        .weak           $__internal_475_$__cuda_sm20_rem_s64
        .type           $__internal_475_$__cuda_sm20_rem_s64,@function
        .size           $__internal_475_$__cuda_sm20_rem_s64,(.L_x_30799 - $__internal_475_$__cuda_sm20_rem_s64)
$__internal_475_$__cuda_sm20_rem_s64:
        /* <DEDUP_REMOVED lines=76> */
[----:B------:R-:W-:Y:S06]  /*81d0*/  RET.REL.NODEC R26 `(contiguous_reducel32_u8) ;  /* 0xffffff7c1a887950 */ /* 0x000fec0003c3ffff */
.L_x_23305:
        /* <DEDUP_REMOVED lines=10> */
.L_x_30799:


//--------------------- .text.uncontiguous_cumulate_reducel3_u8 --------------------------
	.section	.text.uncontiguous_cumulate_reducel3_u8,"ax",@progbits
	.align	128
        .global         uncontiguous_cumulate_reducel3_u8
        .type           uncontiguous_cumulate_reducel3_u8,@function
        .size           uncontiguous_cumulate_reducel3_u8,(.L_x_30801 - uncontiguous_cumulate_reducel3_u8)
        .other          uncontiguous_cumulate_reducel3_u8,@"STO_CUDA_ENTRY STV_DEFAULT"
uncontiguous_cumulate_reducel3_u8:
.text.uncontiguous_cumulate_reducel3_u8:
        /* <DEDUP_REMOVED lines=37> */
.L_x_23334:
        /* <DEDUP_REMOVED lines=32> */
.L_x_23311:
[----:B------:R-:W-:Y:S01]  /*0450*/  MOV R26, R6 ;  /* 0x00000006001a7202 */ /* 0x000fe20000000f00 */
[----:B------:R-:W-:Y:S01]  /*0460*/  IMAD.MOV.U32 R13, RZ, RZ, R9 ;  /* 0x000000ffff0d7224 */ /* 0x000fe200078e0009 */
[----:B------:R-:W-:Y:S01]  /*0470*/  MOV R14, R40 ;  /* 0x00000028000e7202 */ /* 0x000fe20000000f00 */
[----:B------:R-:W-:Y:S01]  /*0480*/  IMAD.MOV.U32 R11, RZ, RZ, R41 ;  /* 0x000000ffff0b7224 */ /* 0x000fe200078e0029 */
[----:B------:R-:W-:-:S07]  /*0490*/  MOV R12, 0x4b0 ;  /* 0x000004b0000c7802 */ /* 0x000fce0000000f00 */
[----:B-1----:R-:W-:Y:S05]  /*04a0*/  CALL.REL.NOINC `($__internal_476_$__cuda_sm20_div_s64) ;  /* 0x0000006400047944 */ /* 0x002fea0003c00000 */
        /* <DEDUP_REMOVED lines=10> */
.L_x_23312:
[----:B------:R-:W-:Y:S05]  /*0550*/  BSYNC.RECONVERGENT B1 ;  /* 0x0000000000017941 */ /* 0x000fea0003800200 */
.L_x_23310:
        /* <DEDUP_REMOVED lines=33> */
.L_x_23314:
[----:B------:R-:W-:Y:S01]  /*0770*/  IMAD.MOV.U32 R26, RZ, RZ, R20 ;  /* 0x000000ffff1a7224 */ /* 0x000fe200078e0014 */
[----:B------:R-:W-:Y:S01]  /*0780*/  MOV R13, R7 ;  /* 0x00000007000d7202 */ /* 0x000fe20000000f00 */
[----:B------:R-:W-:Y:S01]  /*0790*/  IMAD.MOV.U32 R14, RZ, RZ, R40 ;  /* 0x000000ffff0e7224 */ /* 0x000fe200078e0028 */
[----:B------:R-:W-:Y:S02]  /*07a0*/  MOV R11, R41 ;  /* 0x00000029000b7202 */ /* 0x000fe40000000f00 */
[----:B------:R-:W-:-:S07]  /*07b0*/  MOV R12, 0x7d0 ;  /* 0x000007d0000c7802 */ /* 0x000fce0000000f00 */
[----:B------:R-:W-:Y:S05]  /*07c0*/  CALL.REL.NOINC `($__internal_476_$__cuda_sm20_div_s64) ;  /* 0x00000060003c7944 */ /* 0x000fea0003c00000 */
        /* <DEDUP_REMOVED lines=9> */
.L_x_23315:
[----:B------:R-:W-:Y:S05]  /*0860*/  BSYNC.RECONVERGENT B1 ;  /* 0x0000000000017941 */ /* 0x000fea0003800200 */
.L_x_23313:
        /* <DEDUP_REMOVED lines=34> */
.L_x_23317:
[----:B------:R-:W-:Y:S01]  /*0a90*/  MOV R26, R34 ;  /* 0x00000022001a7202 */ /* 0x000fe20000000f00 */
[----:B------:R-:W-:Y:S01]  /*0aa0*/  IMAD.MOV.U32 R13, RZ, RZ, R35 ;  /* 0x000000ffff0d7224 */ /* 0x000fe200078e0023 */
[----:B------:R-:W-:Y:S01]  /*0ab0*/  MOV R14, R20 ;  /* 0x00000014000e7202 */ /* 0x000fe20000000f00 */
[----:B------:R-:W-:Y:S01]  /*0ac0*/  IMAD.MOV.U32 R11, RZ, RZ, R21 ;  /* 0x000000ffff0b7224 */ /* 0x000fe200078e0015 */
[----:B------:R-:W-:-:S07]  /*0ad0*/  MOV R12, 0xaf0 ;  /* 0x00000af0000c7802 */ /* 0x000fce0000000f00 */
[----:B------:R-:W-:Y:S05]  /*0ae0*/  CALL.REL.NOINC `($__internal_476_$__cuda_sm20_div_s64) ;  /* 0x0000005c00747944 */ /* 0x000fea0003c00000 */
        /* <DEDUP_REMOVED lines=10> */
.L_x_23318:
[----:B------:R-:W-:Y:S05]  /*0b90*/  BSYNC.RECONVERGENT B1 ;  /* 0x0000000000017941 */ /* 0x000fea0003800200 */
.L_x_23316:
        /* <DEDUP_REMOVED lines=34> */
.L_x_23320:
        /* <DEDUP_REMOVED lines=16> */
.L_x_23321:
[----:B------:R-:W-:Y:S05]  /*0ec0*/  BSYNC.RECONVERGENT B1 ;  /* 0x0000000000017941 */ /* 0x000fea0003800200 */
.L_x_23319:
        /* <DEDUP_REMOVED lines=36> */
.L_x_23323:
        /* <DEDUP_REMOVED lines=16> */
.L_x_23324:
[----:B------:R-:W-:Y:S05]  /*1210*/  BSYNC.RECONVERGENT B1 ;  /* 0x0000000000017941 */ /* 0x000fea0003800200 */
.L_x_23322:
        /* <DEDUP_REMOVED lines=35> */
.L_x_23326:
[----:B------:R-:W-:Y:S01]  /*1450*/  IMAD.MOV.U32 R26, RZ, RZ, R34 ;  /* 0x000000ffff1a7224 */ /* 0x000fe200078e0022 */
[----:B------:R-:W-:Y:S01]  /*1460*/  MOV R13, R35 ;  /* 0x00000023000d7202 */ /* 0x000fe20000000f00 */
[----:B------:R-:W-:Y:S01]  /*1470*/  IMAD.MOV.U32 R14, RZ, RZ, R20 ;  /* 0x000000ffff0e7224 */ /* 0x000fe200078e0014 */
[----:B------:R-:W-:Y:S02]  /*1480*/  MOV R11, R21 ;  /* 0x00000015000b7202 */ /* 0x000fe40000000f00 */
[----:B------:R-:W-:-:S07]  /*1490*/  MOV R12, 0x14b0 ;  /* 0x000014b0000c7802 */ /* 0x000fce0000000f00 */
[----:B------:R-:W-:Y:S05]  /*14a0*/  CALL.REL.NOINC `($__internal_476_$__cuda_sm20_div_s64) ;  /* 0x0000005400047944 */ /* 0x000fea0003c00000 */
        /* <DEDUP_REMOVED lines=10> */
.L_x_23327:
[----:B------:R-:W-:Y:S05]  /*1550*/  BSYNC.RECONVERGENT B1 ;  /* 0x0000000000017941 */ /* 0x000fea0003800200 */
.L_x_23325:
        /* <DEDUP_REMOVED lines=34> */
.L_x_23329:
[----:B------:R-:W-:Y:S01]  /*1780*/  IMAD.MOV.U32 R26, RZ, RZ, R38 ;  /* 0x000000ffff1a7224 */ /* 0x000fe200078e0026 */
[----:B------:R-:W-:Y:S01]  /*1790*/  MOV R13, R39 ;  /* 0x00000027000d7202 */ /* 0x000fe20000000f00 */
[----:B------:R-:W-:Y:S01]  /*17a0*/  IMAD.MOV.U32 R14, RZ, RZ, R20 ;  /* 0x000000ffff0e7224 */ /* 0x000fe200078e0014 */
[----:B------:R-:W-:Y:S02]  /*17b0*/  MOV R11, R21 ;  /* 0x00000015000b7202 */ /* 0x000fe40000000f00 */
[----:B------:R-:W-:-:S07]  /*17c0*/  MOV R12, 0x17e0 ;  /* 0x000017e0000c7802 */ /* 0x000fce0000000f00 */
[----:B------:R-:W-:Y:S05]  /*17d0*/  CALL.REL.NOINC `($__internal_476_$__cuda_sm20_div_s64) ;  /* 0x0000005000387944 */ /* 0x000fea0003c00000 */
        /* <DEDUP_REMOVED lines=10> */
.L_x_23330:
[----:B------:R-:W-:Y:S05]  /*1880*/  BSYNC.RECONVERGENT B1 ;  /* 0x0000000000017941 */ /* 0x000fea0003800200 */
.L_x_23328:
        /* <DEDUP_REMOVED lines=35> */
.L_x_23332:
[----:B------:R-:W-:Y:S01]  /*1ac0*/  MOV R26, R34 ;  /* 0x00000022001a7202 */ /* 0x000fe20000000f00 */
[----:B------:R-:W-:Y:S01]  /*1ad0*/  IMAD.MOV.U32 R13, RZ, RZ, R35 ;  /* 0x000000ffff0d7224 */ /* 0x000fe200078e0023 */
[----:B------:R-:W-:Y:S01]  /*1ae0*/  MOV R14, R20 ;  /* 0x00000014000e7202 */ /* 0x000fe20000000f00 */
[----:B------:R-:W-:Y:S01]  /*1af0*/  IMAD.MOV.U32 R11, RZ, RZ, R21 ;  /* 0x000000ffff0b7224 */ /* 0x000fe200078e0015 */
[----:B------:R-:W-:-:S07]  /*1b00*/  MOV R12, 0x1b20 ;  /* 0x00001b20000c7802 */ /* 0x000fce0000000f00 */
[----:B------:R-:W-:Y:S05]  /*1b10*/  CALL.REL.NOINC `($__internal_476_$__cuda_sm20_div_s64) ;  /* 0x0000004c00687944 */ /* 0x000fea0003c00000 */
        /* <DEDUP_REMOVED lines=10> */
.L_x_23333:
[----:B------:R-:W-:Y:S05]  /*1bc0*/  BSYNC.RECONVERGENT B1 ;  /* 0x0000000000017941 */ /* 0x000fea0003800200 */
.L_x_23331:
        /* <DEDUP_REMOVED lines=8> */
.L_x_23309:
        /* <DEDUP_REMOVED lines=35> */
.L_x_23337:
        /* <DEDUP_REMOVED lines=16> */
.L_x_23338:
[----:B------:R-:W-:Y:S05]  /*1f80*/  BSYNC.RECONVERGENT B1 ;  /* 0x0000000000017941 */ /* 0x000fea0003800200 */
.L_x_23336:
        /* <DEDUP_REMOVED lines=34> */
.L_x_23340:
        /* <DEDUP_REMOVED lines=16> */
.L_x_23341:
[----:B------:R-:W-:Y:S05]  /*22b0*/  BSYNC.RECONVERGENT B1 ;  /* 0x0000000000017941 */ /* 0x000fea0003800200 */
.L_x_23339:
        /* <DEDUP_REMOVED lines=35> */
.L_x_23343:
        /* <DEDUP_REMOVED lines=16> */
.L_x_23344:
[----:B------:R-:W-:Y:S05]  /*25f0*/  BSYNC.RECONVERGENT B1 ;  /* 0x0000000000017941 */ /* 0x000fea0003800200 */
.L_x_23342:
        /* <DEDUP_REMOVED lines=35> */
.L_x_23346:
[----:B------:R-:W-:Y:S01]  /*2830*/  IMAD.MOV.U32 R26, RZ, RZ, R18 ;  /* 0x000000ffff1a7224 */ /* 0x000fe200078e0012 */
[----:B------:R-:W-:Y:S01]  /*2840*/  MOV R13, R19 ;  /* 0x00000013000d7202 */ /* 0x000fe20000000f00 */
[----:B------:R-:W-:Y:S01]  /*2850*/  IMAD.MOV.U32 R14, RZ, RZ, R16 ;  /* 0x000000ffff0e7224 */ /* 0x000fe200078e0010 */
[----:B------:R-:W-:Y:S02]  /*2860*/  MOV R11, R17 ;  /* 0x00000011000b7202 */ /* 0x000fe40000000f00 */
[----:B------:R-:W-:-:S07]  /*2870*/  MOV R12, 0x2890 ;  /* 0x00002890000c7802 */ /* 0x000fce0000000f00 */
[----:B------:R-:W-:Y:S05]  /*2880*/  CALL.REL.NOINC `($__internal_476_$__cuda_sm20_div_s64) ;  /* 0x00000040000c7944 */ /* 0x000fea0003c00000 */
        /* <DEDUP_REMOVED lines=10> */
.L_x_23347:
[----:B------:R-:W-:Y:S05]  /*2930*/  BSYNC.RECONVERGENT B1 ;  /* 0x0000000000017941 */ /* 0x000fea0003800200 */
.L_x_23345:
[----:B------:R-:W-:Y:S01]  /*2940*/  IMAD R11, R11, R34, RZ ;  /* 0x000000220b0b7224 */ /* 0x000fe200078e02ff */
[----:B------:R-:W-:Y:S01]  /*2950*/  IADD3 R8, PT, PT, R8, -0x2, RZ ;  /* 0xfffffffe08087810 */ /* 0x000fe20007ffe0ff */
[----:B------:R-:W-:Y:S02]  /*2960*/  IMAD.MOV.U32 R38, RZ, RZ, R22 ;  /* 0x000000ffff267224 */ /* 0x000fe400078e0016 */
[-C--:B------:R-:W-:Y:S02]  /*2970*/  IMAD R11, R35, R10.reuse, R11 ;  /* 0x0000000a230b7224 */ /* 0x080fe400078e020b */
[----:B------:R-:W-:-:S04]  /*2980*/  IMAD.WIDE.U32 R22, R34, R10, R38 ;  /* 0x0000000a22167225 */ /* 0x000fc800078e0026 */
[----:B------:R-:W-:-:S07]  /*2990*/  IMAD.IADD R23, R23, 0x1, R11 ;  /* 0x0000000117177824 */ /* 0x000fce00078e020b */
.L_x_23335:
        /* <DEDUP_REMOVED lines=31> */
.L_x_23349:
[----:B------:R-:W-:Y:S01]  /*2b90*/  MOV R18, R6 ;  /* 0x0000000600127202 */ /* 0x000fe20000000f00 */
[----:B------:R-:W-:Y:S01]  /*2ba0*/  IMAD.MOV.U32 R21, RZ, RZ, R9 ;  /* 0x000000ffff157224 */ /* 0x000fe200078e0009 */
[----:B------:R-:W-:Y:S01]  /*2bb0*/  MOV R24, R16 ;  /* 0x0000001000187202 */ /* 0x000fe20000000f00 */
[----:B------:R-:W-:Y:S01]  /*2bc0*/  IMAD.MOV.U32 R19, RZ, RZ, R17 ;  /* 0x000000ffff137224 */ /* 0x000fe200078e0011 */
[----:B------:R-:W-:-:S07]  /*2bd0*/  MOV R26, 0x2bf0 ;  /* 0x00002bf0001a7802 */ /* 0x000fce0000000f00 */
[----:B------:R-:W-:Y:S05]  /*2be0*/  CALL.REL.NOINC `($__internal_477_$__cuda_sm20_rem_s64) ;  /* 0x0000004000807944 */ /* 0x000fea0003c00000 */
.L_x_23350:
[----:B------:R-:W-:Y:S05]  /*2bf0*/  BSYNC.RECONVERGENT B1 ;  /* 0x0000000000017941 */ /* 0x000fea0003800200 */
.L_x_23348:
        /* <DEDUP_REMOVED lines=30> */
.L_x_23352:
[----:B------:R-:W-:Y:S01]  /*2de0*/  MOV R24, R16 ;  /* 0x0000001000187202 */ /* 0x000fe20000000f00 */
[----:B------:R-:W-:Y:S01]  /*2df0*/  IMAD.MOV.U32 R19, RZ, RZ, R17 ;  /* 0x000000ffff137224 */ /* 0x000fe200078e0011 */
[----:B------:R-:W-:Y:S01]  /*2e00*/  MOV R18, R20 ;  /* 0x0000001400127202 */ /* 0x000fe20000000f00 */
[----:B------:R-:W-:Y:S01]  /*2e10*/  IMAD.MOV.U32 R21, RZ, RZ, R7 ;  /* 0x000000ffff157224 */ /* 0x000fe200078e0007 */
[----:B------:R-:W-:-:S07]  /*2e20*/  MOV R26, 0x2e40 ;  /* 0x00002e40001a7802 */ /* 0x000fce0000000f00 */
[----:B------:R-:W-:Y:S05]  /*2e30*/  CALL.REL.NOINC `($__internal_477_$__cuda_sm20_rem_s64) ;  /* 0x0000003c00ec7944 */ /* 0x000fea0003c00000 */
[----:B------:R-:W-:Y:S01]  /*2e40*/  MOV R6, R10 ;  /* 0x0000000a00067202 */ /* 0x000fe20000000f00 */
[----:B------:R-:W-:-:S07]  /*2e50*/  IMAD.MOV.U32 R7, RZ, RZ, R11 ;  /* 0x000000ffff077224 */ /* 0x000fce00078e000b */
.L_x_23353:
[----:B------:R-:W-:Y:S05]  /*2e60*/  BSYNC.RECONVERGENT B1 ;  /* 0x0000000000017941 */ /* 0x000fea0003800200 */
.L_x_23351:
[----:B------:R-:W-:Y:S02]  /*2e70*/  IMAD R7, R7, R8, RZ ;  /* 0x0000000807077224 */ /* 0x000fe400078e02ff */
[----:B------:R-:W-:-:S04]  /*2e80*/  IMAD.WIDE.U32 R22, R8, R6, R22 ;  /* 0x0000000608167225 */ /* 0x000fc800078e0016 */
[----:B------:R-:W-:-:S05]  /*2e90*/  IMAD R7, R9, R6, R7 ;  /* 0x0000000609077224 */ /* 0x000fca00078e0207 */
[----:B------:R-:W-:-:S07]  /*2ea0*/  IADD3 R23, PT, PT, R23, R7, RZ ;  /* 0x0000000717177210 */ /* 0x000fce0007ffe0ff */
.L_x_23308:
        /* <DEDUP_REMOVED lines=10> */
.L_x_23307:
        /* <DEDUP_REMOVED lines=22> */
.L_x_23381:
        /* <DEDUP_REMOVED lines=32> */
.L_x_23358:
[----:B------:R-:W-:Y:S01]  /*32b0*/  MOV R26, R10 ;  /* 0x0000000a001a7202 */ /* 0x000fe20000000f00 */
[----:B------:R-:W-:Y:S01]  /*32c0*/  IMAD.MOV.U32 R13, RZ, RZ, R15 ;  /* 0x000000ffff0d7224 */ /* 0x000fe200078e000f */
[----:B------:R-:W-:Y:S01]  /*32d0*/  MOV R14, R20 ;  /* 0x00000014000e7202 */ /* 0x000fe20000000f00 */
[----:B------:R-:W-:Y:S01]  /*32e0*/  IMAD.MOV.U32 R11, RZ, RZ, R21 ;  /* 0x000000ffff0b7224 */ /* 0x000fe200078e0015 */
[----:B------:R-:W-:-:S07]  /*32f0*/  MOV R12, 0x3310 ;  /* 0x00003310000c7802 */ /* 0x000fce0000000f00 */
[----:B-123--:R-:W-:Y:S05]  /*3300*/  CALL.REL.NOINC `($__internal_476_$__cuda_sm20_div_s64) ;  /* 0x00000034006c7944 */ /* 0x00efea0003c00000 */
        /* <DEDUP_REMOVED lines=10> */
.L_x_23359:
[----:B------:R-:W-:Y:S05]  /*33b0*/  BSYNC.RECONVERGENT B1 ;  /* 0x0000000000017941 */ /* 0x000fea0003800200 */
.L_x_23357:
        /* <DEDUP_REMOVED lines=38> */
.L_x_23361:
[----:B------:R-:W-:Y:S01]  /*3620*/  MOV R26, R36 ;  /* 0x00000024001a7202 */ /* 0x000fe20000000f00 */
[----:B------:R-:W-:Y:S01]  /*3630*/  IMAD.MOV.U32 R13, RZ, RZ, R37 ;  /* 0x000000ffff0d7224 */ /* 0x000fe200078e0025 */
[----:B------:R-:W-:Y:S01]  /*3640*/  MOV R14, R38 ;  /* 0x00000026000e7202 */ /* 0x000fe20000000f00 */
[----:B------:R-:W-:Y:S01]  /*3650*/  IMAD.MOV.U32 R11, RZ, RZ, R39 ;  /* 0x000000ffff0b7224 */ /* 0x000fe200078e0027 */
[----:B------:R-:W-:-:S07]  /*3660*/  MOV R12, 0x3680 ;  /* 0x00003680000c7802 */ /* 0x000fce0000000f00 */
[----:B-1----:R-:W-:Y:S05]  /*3670*/  CALL.REL.NOINC `($__internal_476_$__cuda_sm20_div_s64) ;  /* 0x0000003000907944 */ /* 0x002fea0003c00000 */
        /* <DEDUP_REMOVED lines=11> */
.L_x_23362:
[----:B------:R-:W-:Y:S05]  /*3730*/  BSYNC.RECONVERGENT B1 ;  /* 0x0000000000017941 */ /* 0x000fea0003800200 */
.L_x_23360:
        /* <DEDUP_REMOVED lines=38> */
.L_x_23364:
[----:B------:R-:W-:Y:S01]  /*39a0*/  IMAD.MOV.U32 R26, RZ, RZ, R36 ;  /* 0x000000ffff1a7224 */ /* 0x000fe200078e0024 */
[----:B------:R-:W-:Y:S01]  /*39b0*/  MOV R13, R37 ;  /* 0x00000025000d7202 */ /* 0x000fe20000000f00 */
[----:B------:R-:W-:Y:S01]  /*39c0*/  IMAD.MOV.U32 R14, RZ, RZ, R38 ;  /* 0x000000ffff0e7224 */ /* 0x000fe200078e0026 */
[----:B------:R-:W-:Y:S02]  /*39d0*/  MOV R11, R39 ;  /* 0x00000027000b7202 */ /* 0x000fe40000000f00 */
[----:B------:R-:W-:-:S07]  /*39e0*/  MOV R12, 0x3a00 ;  /* 0x00003a00000c7802 */ /* 0x000fce0000000f00 */
[----:B-1----:R-:W-:Y:S05]  /*39f0*/  CALL.REL.NOINC `($__internal_476_$__cuda_sm20_div_s64) ;  /* 0x0000002c00b07944 */ /* 0x002fea0003c00000 */
        /* <DEDUP_REMOVED lines=11> */
.L_x_23365:
[----:B------:R-:W-:Y:S05]  /*3ab0*/  BSYNC.RECONVERGENT B1 ;  /* 0x0000000000017941 */ /* 0x000fea0003800200 */
.L_x_23363:
        /* <DEDUP_REMOVED lines=37> */
.L_x_23367:
        /* <DEDUP_REMOVED lines=17> */
.L_x_23368:
[----:B------:R-:W-:Y:S05]  /*3e20*/  BSYNC.RECONVERGENT B1 ;  /* 0x0000000000017941 */ /* 0x000fea0003800200 */
.L_x_23366:
        /* <DEDUP_REMOVED lines=38> */
.L_x_23370:
        /* <DEDUP_REMOVED lines=17> */
.L_x_23371:
[----:B------:R-:W-:Y:S05]  /*41a0*/  BSYNC.RECONVERGENT B1 ;  /* 0x0000000000017941 */ /* 0x000fea0003800200 */
.L_x_23369:
        /* <DEDUP_REMOVED lines=38> */
.L_x_23373:
        /* <DEDUP_REMOVED lines=17> */
.L_x_23374:
[----:B------:R-:W-:Y:S05]  /*4520*/  BSYNC.RECONVERGENT B1 ;  /* 0x0000000000017941 */ /* 0x000fea0003800200 */
.L_x_23372:
        /* <DEDUP_REMOVED lines=37> */
.L_x_23376:
[----:B------:R-:W-:Y:S01]  /*4780*/  IMAD.MOV.U32 R26, RZ, RZ, R38 ;  /* 0x000000ffff1a7224 */ /* 0x000fe200078e0026 */
[----:B------:R-:W-:Y:S01]  /*4790*/  MOV R13, R39 ;  /* 0x00000027000d7202 */ /* 0x000fe20000000f00 */
[----:B------:R-:W-:Y:S01]  /*47a0*/  IMAD.MOV.U32 R14, RZ, RZ, R42 ;  /* 0x000000ffff0e7224 */ /* 0x000fe200078e002a */
[----:B------:R-:W-:Y:S02]  /*47b0*/  MOV R11, R43 ;  /* 0x0000002b000b7202 */ /* 0x000fe40000000f00 */
[----:B------:R-:W-:-:S07]  /*47c0*/  MOV R12, 0x47e0 ;  /* 0x000047e0000c7802 */ /* 0x000fce0000000f00 */
[----:B-1----:R-:W-:Y:S05]  /*47d0*/  CALL.REL.NOINC `($__internal_476_$__cuda_sm20_div_s64) ;  /* 0x0000002000387944 */ /* 0x002fea0003c00000 */
        /* <DEDUP_REMOVED lines=11> */
.L_x_23377:
[----:B------:R-:W-:Y:S05]  /*4890*/  BSYNC.RECONVERGENT B1 ;  /* 0x0000000000017941 */ /* 0x000fea0003800200 */
.L_x_23375:
        /* <DEDUP_REMOVED lines=36> */
.L_x_23379:
[----:B------:R-:W-:Y:S01]  /*4ae0*/  MOV R26, R36 ;  /* 0x00000024001a7202 */ /* 0x000fe20000000f00 */
[----:B------:R-:W-:Y:S01]  /*4af0*/  IMAD.MOV.U32 R14, RZ, RZ, R38 ;  /* 0x000000ffff0e7224 */ /* 0x000fe200078e0026 */
[----:B------:R-:W-:Y:S02]  /*4b00*/  MOV R13, R37 ;  /* 0x00000025000d7202 */ /* 0x000fe40000000f00 */
[----:B------:R-:W-:Y:S02]  /*4b10*/  MOV R11, R39 ;  /* 0x00000027000b7202 */ /* 0x000fe40000000f00 */
[----:B------:R-:W-:-:S07]  /*4b20*/  MOV R12, 0x4b40 ;  /* 0x00004b40000c7802 */ /* 0x000fce0000000f00 */
[----:B-1----:R-:W-:Y:S05]  /*4b30*/  CALL.REL.NOINC `($__internal_476_$__cuda_sm20_div_s64) ;  /* 0x0000001c00607944 */ /* 0x002fea0003c00000 */
        /* <DEDUP_REMOVED lines=11> */
.L_x_23380:
[----:B------:R-:W-:Y:S05]  /*4bf0*/  BSYNC.RECONVERGENT B1 ;  /* 0x0000000000017941 */ /* 0x000fea0003800200 */
.L_x_23378:
        /* <DEDUP_REMOVED lines=11> */
.L_x_23356:
        /* <DEDUP_REMOVED lines=36> */
.L_x_23384:
[----:B------:R-:W-:Y:S01]  /*4ef0*/  IMAD.MOV.U32 R26, RZ, RZ, R10 ;  /* 0x000000ffff1a7224 */ /* 0x000fe200078e000a */
[----:B------:R-:W-:Y:S01]  /*4f00*/  MOV R13, R15 ;  /* 0x0000000f000d7202 */ /* 0x000fe20000000f00 */
[----:B------:R-:W-:Y:S01]  /*4f10*/  IMAD.MOV.U32 R11, RZ, RZ, R17 ;  /* 0x000000ffff0b7224 */ /* 0x000fe200078e0011 */
[----:B------:R-:W-:Y:S02]  /*4f20*/  MOV R14, R16 ;  /* 0x00000010000e7202 */ /* 0x000fe40000000f00 */
[----:B------:R-:W-:-:S07]  /*4f30*/  MOV R12, 0x4f50 ;  /* 0x00004f50000c7802 */ /* 0x000fce0000000f00 */
[----:B------:R-:W-:Y:S05]  /*4f40*/  CALL.REL.NOINC `($__internal_476_$__cuda_sm20_div_s64) ;  /* 0x00000018005c7944 */ /* 0x000fea0003c00000 */
        /* <DEDUP_REMOVED lines=10> */
.L_x_23385:
[----:B------:R-:W-:Y:S05]  /*4ff0*/  BSYNC.RECONVERGENT B1 ;  /* 0x0000000000017941 */ /* 0x000fea0003800200 */
.L_x_23383:
        /* <DEDUP_REMOVED lines=41> */
.L_x_23387:
[----:B------:R-:W-:Y:S01]  /*5290*/  MOV R26, R20 ;  /* 0x00000014001a7202 */ /* 0x000fe20000000f00 */
[----:B------:R-:W-:Y:S01]  /*52a0*/  IMAD.MOV.U32 R14, RZ, RZ, R18 ;  /* 0x000000ffff0e7224 */ /* 0x000fe200078e0012 */
[----:B------:R-:W-:Y:S02]  /*52b0*/  MOV R13, R21 ;  /* 0x00000015000d7202 */ /* 0x000fe40000000f00 */
[----:B------:R-:W-:Y:S02]  /*52c0*/  MOV R11, R19 ;  /* 0x00000013000b7202 */ /* 0x000fe40000000f00 */
[----:B------:R-:W-:-:S07]  /*52d0*/  MOV R12, 0x52f0 ;  /* 0x000052f0000c7802 */ /* 0x000fce0000000f00 */
[----:B------:R-:W-:Y:S05]  /*52e0*/  CALL.REL.NOINC `($__internal_476_$__cuda_sm20_div_s64) ;  /* 0x0000001400747944 */ /* 0x000fea0003c00000 */
        /* <DEDUP_REMOVED lines=11> */
.L_x_23388:
[----:B------:R-:W-:Y:S05]  /*53a0*/  BSYNC.RECONVERGENT B1 ;  /* 0x0000000000017941 */ /* 0x000fea0003800200 */
.L_x_23386:
        /* <DEDUP_REMOVED lines=40> */
.L_x_23390:
[----:B------:R-:W-:Y:S01]  /*5630*/  MOV R26, R18 ;  /* 0x00000012001a7202 */ /* 0x000fe20000000f00 */
[----:B------:R-:W-:Y:S01]  /*5640*/  IMAD.MOV.U32 R13, RZ, RZ, R19 ;  /* 0x000000ffff0d7224 */ /* 0x000fe200078e0013 */
[----:B------:R-:W-:Y:S02]  /*5650*/  MOV R14, R20 ;  /* 0x00000014000e7202 */ /* 0x000fe40000000f00 */
[----:B------:R-:W-:Y:S02]  /*5660*/  MOV R11, R21 ;  /* 0x00000015000b7202 */ /* 0x000fe40000000f00 */
[----:B------:R-:W-:-:S07]  /*5670*/  MOV R12, 0x5690 ;  /* 0x00005690000c7802 */ /* 0x000fce0000000f00 */
[----:B------:R-:W-:Y:S05]  /*5680*/  CALL.REL.NOINC `($__internal_476_$__cuda_sm20_div_s64) ;  /* 0x00000010008c7944 */ /* 0x000fea0003c00000 */
        /* <DEDUP_REMOVED lines=11> */
.L_x_23391:
[----:B------:R-:W-:Y:S05]  /*5740*/  BSYNC.RECONVERGENT B1 ;  /* 0x0000000000017941 */ /* 0x000fea0003800200 */
.L_x_23389:
        /* <DEDUP_REMOVED lines=39> */
.L_x_23393:
        /* <DEDUP_REMOVED lines=17> */
.L_x_23394:
[----:B------:R-:W-:Y:S05]  /*5ad0*/  BSYNC.RECONVERGENT B1 ;  /* 0x0000000000017941 */ /* 0x000fea0003800200 */
.L_x_23392:
        /* <DEDUP_REMOVED lines=9> */
.L_x_23382:
        /* <DEDUP_REMOVED lines=34> */
.L_x_23397:
[----:B------:R-:W-:Y:S01]  /*5d90*/  MOV R26, R10 ;  /* 0x0000000a001a7202 */ /* 0x000fe20000000f00 */
[----:B------:R-:W-:Y:S01]  /*5da0*/  IMAD.MOV.U32 R13, RZ, RZ, R15 ;  /* 0x000000ffff0d7224 */ /* 0x000fe200078e000f */
[----:B------:R-:W-:Y:S02]  /*5db0*/  MOV R14, R16 ;  /* 0x00000010000e7202 */ /* 0x000fe40000000f00 */
[----:B------:R-:W-:Y:S02]  /*5dc0*/  MOV R11, R17 ;  /* 0x00000011000b7202 */ /* 0x000fe40000000f00 */
[----:B------:R-:W-:-:S07]  /*5dd0*/  MOV R12, 0x5df0 ;  /* 0x00005df0000c7802 */ /* 0x000fce0000000f00 */
[----:B------:R-:W-:Y:S05]  /*5de0*/  CALL.REL.NOINC `($__internal_476_$__cuda_sm20_div_s64) ;  /* 0x0000000800b47944 */ /* 0x000fea0003c00000 */
        /* <DEDUP_REMOVED lines=10> */
.L_x_23398:
[----:B------:R-:W-:Y:S05]  /*5e90*/  BSYNC.RECONVERGENT B1 ;  /* 0x0000000000017941 */ /* 0x000fea0003800200 */
.L_x_23396:
        /* <DEDUP_REMOVED lines=39> */
.L_x_23400:
[----:B------:R-:W-:Y:S01]  /*6110*/  MOV R26, R18 ;  /* 0x00000012001a7202 */ /* 0x000fe20000000f00 */
[----:B------:R-:W-:Y:S01]  /*6120*/  IMAD.MOV.U32 R14, RZ, RZ, R16 ;  /* 0x000000ffff0e7224 */ /* 0x000fe200078e0010 */
[----:B------:R-:W-:Y:S02]  /*6130*/  MOV R13, R19 ;  /* 0x00000013000d7202 */ /* 0x000fe40000000f00 */
        /* <DEDUP_REMOVED lines=14> */
.L_x_23401:
[----:B------:R-:W-:Y:S05]  /*6220*/  BSYNC.RECONVERGENT B1 ;  /* 0x0000000000017941 */ /* 0x000fea0003800200 */
.L_x_23399:
        /* <DEDUP_REMOVED lines=9> */
.L_x_23395:
        /* <DEDUP_REMOVED lines=30> */
.L_x_23403:
[----:B------:R-:W-:Y:S01]  /*64a0*/  MOV R24, R18 ;  /* 0x0000001200187202 */ /* 0x000fe20000000f00 */
[----:B------:R-:W-:Y:S01]  /*64b0*/  IMAD.MOV.U32 R21, RZ, RZ, R15 ;  /* 0x000000ffff157224 */ /* 0x000fe200078e000f */
[----:B------:R-:W-:Y:S02]  /*64c0*/  MOV R18, R10 ;  /* 0x0000000a00127202 */ /* 0x000fe40000000f00 */
[----:B------:R-:W-:-:S07]  /*64d0*/  MOV R26, 0x64f0 ;  /* 0x000064f0001a7802 */ /* 0x000fce0000000f00 */
[----:B------:R-:W-:Y:S05]  /*64e0*/  CALL.REL.NOINC `($__internal_477_$__cuda_sm20_rem_s64) ;  /* 0x0000000800407944 */ /* 0x000fea0003c00000 */
.L_x_23404:
[----:B------:R-:W-:Y:S05]  /*64f0*/  BSYNC.RECONVERGENT B1 ;  /* 0x0000000000017941 */ /* 0x000fea0003800200 */
.L_x_23402:
        /* <DEDUP_REMOVED lines=8> */
.L_x_23355:
[----:B------:R-:W0:Y:S02]  /*6580*/  LDCU.64 UR6, c[0x0][0x388] ;  /* 0x00007100ff0677ac */ /* 0x000e240008000a00 */
[----:B0-----:R-:W-:-:S04]  /*6590*/  LEA R4, P0, R6, UR6, 0x1 ;  /* 0x0000000606047c11 */ /* 0x001fc8000f8008ff */
[----:B------:R-:W-:-:S05]  /*65a0*/  LEA.HI.X R5, R6, UR7, R5, 0x1, P0 ;  /* 0x0000000706057c11 */ /* 0x000fca00080f0c05 */
[----:B------:R-:W2:Y:S04]  /*65b0*/  LDG.E.U16 R4, desc[UR8][R4.64] ;  /* 0x0000000804047981 */ /* 0x000ea8000c1e1500 */
[----:B--2---:R1:W-:Y:S02]  /*65c0*/  STS.U16 [R3], R4 ;  /* 0x0000000403007388 */ /* 0x0043e40000000400 */
.L_x_23354:
[----:B------:R-:W-:Y:S05]  /*65d0*/  BSYNC.RECONVERGENT B0 ;  /* 0x0000000000007941 */ /* 0x000fea0003800200 */
.L_x_23306:
[----:B------:R-:W-:Y:S01]  /*65e0*/  BAR.SYNC.DEFER_BLOCKING 0x0 ;  /* 0x0000000000007b1d */ /* 0x000fe20000010000 */
[----:B------:R-:W-:Y:S01]  /*65f0*/  UISETP.GE.U32.AND UP0, UPT, UR5, 0x42, UPT ;  /* 0x000000420500788c */ /* 0x000fe2000bf06070 */
[----:B------:R-:W-:-:S08]  /*6600*/  ISETP.GT.U32.AND P1, PT, R2, 0x1f, PT ;  /* 0x0000001f0200780c */ /* 0x000fd00003f24070 */
[----:B------:R-:W-:Y:S05]  /*6610*/  BRA.U !UP0, `(.L_x_23405) ;  /* 0x0000000108307547 */ /* 0x000fea000b800000 */
.L_x_23406:
        /* <DEDUP_REMOVED lines=12> */
.L_x_23405:
        /* <DEDUP_REMOVED lines=30> */
        .weak           $__internal_476_$__cuda_sm20_div_s64
        .type           $__internal_476_$__cuda_sm20_div_s64,@function
        .size           $__internal_476_$__cuda_sm20_div_s64,($__internal_477_$__cuda_sm20_rem_s64 - $__internal_476_$__cuda_sm20_div_s64)
$__internal_476_$__cuda_sm20_div_s64:
        /* <DEDUP_REMOVED lines=82> */
[----:B------:R-:W-:Y:S06]  /*6de0*/  RET.REL.NODEC R12 `(uncontiguous_cumulate_reducel3_u8) ;  /* 0xffffff900c847950 */ /* 0x000fec0003c3ffff */
        .weak           $__internal_477_$__cuda_sm20_rem_s64
        .type           $__internal_477_$__cuda_sm20_rem_s64,@function
        .size           $__internal_477_$__cuda_sm20_rem_s64,(.L_x_30801 - $__internal_477_$__cuda_sm20_rem_s64)
$__internal_477_$__cuda_sm20_rem_s64:
        /* <DEDUP_REMOVED lines=76> */
[----:B------:R-:W-:Y:S06]  /*72b0*/  RET.REL.NODEC R26 `(uncontiguous_cumulate_reducel3_u8) ;  /* 0xffffff8c1a507950 */ /* 0x000fec0003c3ffff */
.L_x_23407:
        /* <DEDUP_REMOVED lines=12> */
.L_x_30801:


//--------------------- .text.uncontiguous_reducel3_u8 --------------------------
	.section	.text.uncontiguous_reducel3_u8,"ax",@progbits
	.align	128
        .global         uncontiguous_reducel3_u8
        .type           uncontiguous_reducel3_u8,@function
        .size           uncontiguous_reducel3_u8,(.L_x_30803 - uncontiguous_reducel3_u8)
        .other          uncontiguous_reducel3_u8,@"STO_CUDA_ENTRY STV_DEFAULT"
uncontiguous_reducel3_u8:
.text.uncontiguous_reducel3_u8:
        /* <DEDUP_REMOVED lines=37> */
.L_x_23436:
        /* <DEDUP_REMOVED lines=32> */
.L_x_23413:
[----:B------:R-:W-:Y:S01]  /*0450*/  MOV R26, R6 ;  /* 0x00000006001a7202 */ /* 0x000fe20000000f00 */
[----:B------:R-:W-:Y:S01]  /*0460*/  IMAD.MOV.U32 R13, RZ, RZ, R9 ;  /* 0x000000ffff0d7224 */ /* 0x000fe200078e0009 */
[----:B------:R-:W-:Y:S01]  /*0470*/  MOV R14, R40 ;  /* 0x00000028000e7202 */ /* 0x000fe20000000f00 */
[----:B------:R-:W-:Y:S01]  /*0480*/  IMAD.MOV.U32 R11, RZ, RZ, R41 ;  /* 0x000000ffff0b7224 */ /* 0x000fe200078e0029 */
[----:B------:R-:W-:-:S07]  /*0490*/  MOV R12, 0x4b0 ;  /* 0x000004b0000c7802 */ /* 0x000fce0000000f00 */
[----:B-1----:R-:W-:Y:S05]  /*04a0*/  CALL.REL.NOINC `($__internal_478_$__cuda_sm20_div_s64) ;  /* 0x0000007000607944 */ /* 0x002fea0003c00000 */
        /* <DEDUP_REMOVED lines=10> */
.L_x_23414:
[----:B------:R-:W-:Y:S05]  /*0550*/  BSYNC.RECONVERGENT B1 ;  /* 0x0000000000017941 */ /* 0x000fea0003800200 */
.L_x_23412:
        /* <DEDUP_REMOVED lines=33> */
.L_x_23416:
[----:B------:R-:W-:Y:S01]  /*0770*/  IMAD.MOV.U32 R26, RZ, RZ, R20 ;  /* 0x000000ffff1a7224 */ /* 0x000fe200078e0014 */
[----:B------:R-:W-:Y:S01]  /*0780*/  MOV R13, R7 ;  /* 0x00000007000d7202 */ /* 0x000fe20000000f00 */
[----:B------:R-:W-:Y:S01]  /*0790*/  IMAD.MOV.U32 R14, RZ, RZ, R40 ;  /* 0x000000ffff0e7224 */ /* 0x000fe200078e0028 */
[----:B------:R-:W-:Y:S02]  /*07a0*/  MOV R11, R41 ;  /* 0x00000029000b7202 */ /* 0x000fe40000000f00 */
[----:B------:R-:W-:-:S07]  /*07b0*/  MOV R12, 0x7d0 ;  /* 0x000007d0000c7802 */ /* 0x000fce0000000f00 */
[----:B------:R-:W-:Y:S05]  /*07c0*/  CALL.REL.NOINC `($__internal_478_$__cuda_sm20_div_s64) ;  /* 0x0000006c00987944 */ /* 0x000fea0003c00000 */
        /* <DEDUP_REMOVED lines=9> */
.L_x_23417:
[----:B------:R-:W-:Y:S05]  /*0860*/  BSYNC.RECONVERGENT B1 ;  /* 0x0000000000017941 */ /* 0x000fea0003800200 */
.L_x_23415:
        /* <DEDUP_REMOVED lines=34> */
.L_x_23419:
[----:B------:R-:W-:Y:S01]  /*0a90*/  MOV R26, R34 ;  /* 0x00000022001a7202 */ /* 0x000fe20000000f00 */
[----:B------:R-:W-:Y:S01]  /*0aa0*/  IMAD.MOV.U32 R13, RZ, RZ, R35 ;  /* 0x000000ffff0d7224 */ /* 0x000fe200078e0023 */
[----:B------:R-:W-:Y:S01]  /*0ab0*/  MOV R14, R20 ;  /* 0x00000014000e7202 */ /* 0x000fe20000000f00 */
[----:B------:R-:W-:Y:S01]  /*0ac0*/  IMAD.MOV.U32 R11, RZ, RZ, R21 ;  /* 0x000000ffff0b7224 */ /* 0x000fe200078e0015 */
[----:B------:R-:W-:-:S07]  /*0ad0*/  MOV R12, 0xaf0 ;  /* 0x00000af0000c7802 */ /* 0x000fce0000000f00 */
[----:B------:R-:W-:Y:S05]  /*0ae0*/  CALL.REL.NOINC `($__internal_478_$__cuda_sm20_div_s64) ;  /* 0x0000006800d07944 */ /* 0x000fea0003c00000 */
        /* <DEDUP_REMOVED lines=10> */
.L_x_23420:
[----:B------:R-:W-:Y:S05]  /*0b90*/  BSYNC.RECONVERGENT B1 ;  /* 0x0000000000017941 */ /* 0x000fea0003800200 */
.L_x_23418:
        /* <DEDUP_REMOVED lines=34> */
.L_x_23422:
        /* <DEDUP_REMOVED lines=16> */
.L_x_23423:
[----:B------:R-:W-:Y:S05]  /*0ec0*/  BSYNC.RECONVERGENT B1 ;  /* 0x0000000000017941 */ /* 0x000fea0003800200 */
.L_x_23421:
        /* <DEDUP_REMOVED lines=36> */
.L_x_23425:
        /* <DEDUP_REMOVED lines=16> */
.L_x_23426:
[----:B------:R-:W-:Y:S05]  /*1210*/  BSYNC.RECONVERGENT B1 ;  /* 0x0000000000017941 */ /* 0x000fea0003800200 */
.L_x_23424:
        /* <DEDUP_REMOVED lines=35> */
.L_x_23428:
[----:B------:R-:W-:Y:S01]  /*1450*/  IMAD.MOV.U32 R26, RZ, RZ, R34 ;  /* 0x000000ffff1a7224 */ /* 0x000fe200078e0022 */
[----:B------:R-:W-:Y:S01]  /*1460*/  MOV R13, R35 ;  /* 0x00000023000d7202 */ /* 0x000fe20000000f00 */
[----:B------:R-:W-:Y:S01]  /*1470*/  IMAD.MOV.U32 R14, RZ, RZ, R20 ;  /* 0x000000ffff0e7224 */ /* 0x000fe200078e0014 */
[----:B------:R-:W-:Y:S02]  /*1480*/  MOV R11, R21 ;  /* 0x00000015000b7202 */ /* 0x000fe40000000f00 */
[----:B------:R-:W-:-:S07]  /*1490*/  MOV R12, 0x14b0 ;  /* 0x000014b0000c7802 */ /* 0x000fce0000000f00 */
[----:B------:R-:W-:Y:S05]  /*14a0*/  CALL.REL.NOINC `($__internal_478_$__cuda_sm20_div_s64) ;  /* 0x0000006000607944 */ /* 0x000fea0003c00000 */
        /* <DEDUP_REMOVED lines=10> */
.L_x_23429:
[----:B------:R-:W-:Y:S05]  /*1550*/  BSYNC.RECONVERGENT B1 ;  /* 0x0000000000017941 */ /* 0x000fea0003800200 */
.L_x_23427:
        /* <DEDUP_REMOVED lines=34> */
.L_x_23431:
[----:B------:R-:W-:Y:S01]  /*1780*/  IMAD.MOV.U32 R26, RZ, RZ, R38 ;  /* 0x000000ffff1a7224 */ /* 0x000fe200078e0026 */
[----:B------:R-:W-:Y:S01]  /*1790*/  MOV R13, R39 ;  /* 0x00000027000d7202 */ /* 0x000fe20000000f00 */
[----:B------:R-:W-:Y:S01]  /*17a0*/  IMAD.MOV.U32 R14, RZ, RZ, R20 ;  /* 0x000000ffff0e7224 */ /* 0x000fe200078e0014 */
[----:B------:R-:W-:Y:S02]  /*17b0*/  MOV R11, R21 ;  /* 0x00000015000b7202 */ /* 0x000fe40000000f00 */
[----:B------:R-:W-:-:S07]  /*17c0*/  MOV R12, 0x17e0 ;  /* 0x000017e0000c7802 */ /* 0x000fce0000000f00 */
[----:B------:R-:W-:Y:S05]  /*17d0*/  CALL.REL.NOINC `($__internal_478_$__cuda_sm20_div_s64) ;  /* 0x0000005c00947944 */ /* 0x000fea0003c00000 */
        /* <DEDUP_REMOVED lines=10> */
.L_x_23432:
[----:B------:R-:W-:Y:S05]  /*1880*/  BSYNC.RECONVERGENT B1 ;  /* 0x0000000000017941 */ /* 0x000fea0003800200 */
.L_x_23430:
        /* <DEDUP_REMOVED lines=35> */
.L_x_23434:
[----:B------:R-:W-:Y:S01]  /*1ac0*/  MOV R26, R34 ;  /* 0x00000022001a7202 */ /* 0x000fe20000000f00 */
[----:B------:R-:W-:Y:S01]  /*1ad0*/  IMAD.MOV.U32 R13, RZ, RZ, R35 ;  /* 0x000000ffff0d7224 */ /* 0x000fe200078e0023 */
[----:B------:R-:W-:Y:S01]  /*1ae0*/  MOV R14, R20 ;  /* 0x00000014000e7202 */ /* 0x000fe20000000f00 */
[----:B------:R-:W-:Y:S01]  /*1af0*/  IMAD.MOV.U32 R11, RZ, RZ, R21 ;  /* 0x000000ffff0b7224 */ /* 0x000fe200078e0015 */
[----:B------:R-:W-:-:S07]  /*1b00*/  MOV R12, 0x1b20 ;  /* 0x00001b20000c7802 */ /* 0x000fce0000000f00 */
[----:B------:R-:W-:Y:S05]  /*1b10*/  CALL.REL.NOINC `($__internal_478_$__cuda_sm20_div_s64) ;  /* 0x0000005800c47944 */ /* 0x000fea0003c00000 */
        /* <DEDUP_REMOVED lines=10> */
.L_x_23435:
[----:B------:R-:W-:Y:S05]  /*1bc0*/  BSYNC.RECONVERGENT B1 ;  /* 0x0000000000017941 */ /* 0x000fea0003800200 */
.L_x_23433:
        /* <DEDUP_REMOVED lines=8> */
.L_x_23411:
        /* <DEDUP_REMOVED lines=35> */
.L_x_23439:
        /* <DEDUP_REMOVED lines=16> */
.L_x_23440:
[----:B------:R-:W-:Y:S05]  /*1f80*/  BSYNC.RECONVERGENT B1 ;  /* 0x0000000000017941 */ /* 0x000fea0003800200 */
.L_x_23438:
        /* <DEDUP_REMOVED lines=34> */
.L_x_23442:
        /* <DEDUP_REMOVED lines=16> */
.L_x_23443:
[----:B------:R-:W-:Y:S05]  /*22b0*/  BSYNC.RECONVERGENT B1 ;  /* 0x0000000000017941 */ /* 0x000fea0003800200 */
.L_x_23441:
        /* <DEDUP_REMOVED lines=35> */
.L_x_23445:
        /* <DEDUP_REMOVED lines=16> */
.L_x_23446:
[----:B------:R-:W-:Y:S05]  /*25f0*/  BSYNC.RECONVERGENT B1 ;  /* 0x0000000000017941 */ /* 0x000fea0003800200 */
.L_x_23444:
        /* <DEDUP_REMOVED lines=35> */
.L_x_23448:
[----:B------:R-:W-:Y:S01]  /*2830*/  MOV R26, R18 ;  /* 0x00000012001a7202 */ /* 0x000fe20000000f00 */
[----:B------:R-:W-:Y:S01]  /*2840*/  IMAD.MOV.U32 R13, RZ, RZ, R19 ;  /* 0x000000ffff0d7224 */ /* 0x000fe200078e0013 */
[----:B------:R-:W-:Y:S02]  /*2850*/  MOV R14, R16 ;  /* 0x00000010000e7202 */ /* 0x000fe40000000f00 */
[----:B------:R-:W-:Y:S02]  /*2860*/  MOV R11, R17 ;  /* 0x00000011000b7202 */ /* 0x000fe40000000f00 */
[----:B------:R-:W-:-:S07]  /*2870*/  MOV R12, 0x2890 ;  /* 0x00002890000c7802 */ /* 0x000fce0000000f00 */
[----:B------:R-:W-:Y:S05]  /*2880*/  CALL.REL.NOINC `($__internal_478_$__cuda_sm20_div_s64) ;  /* 0x0000004c00687944 */ /* 0x000fea0003c00000 */
[----:B------:R-:W-:Y:S01]  /*2890*/  IADD3 R7, P0, PT, RZ, -R24, RZ ;  /* 0x80000018ff077210 */ /* 0x000fe20007f1e0ff */
[----:B------:R-:W-:Y:S01]  /*28a0*/  IMAD.MOV.U32 R20, RZ, RZ, R24 ;  /* 0x000000ffff147224 */ /* 0x000fe200078e0018 */
[----:B------:R-:W-:-:S03]  /*28b0*/  MOV R10, R18 ;  /* 0x00000012000a7202 */ /* 0x000fc60000000f00 */
[----:B------:R-:W-:-:S04]  /*28c0*/  IMAD.X R11, RZ, RZ, ~R25, P0 ;  /* 0x000000ffff0b7224 */ /* 0x000fc800000e0e19 */
[----:B------:R-:W-:Y:S01]  /*28d0*/  IMAD R12, R11, R16, RZ ;  /* 0x000000100b0c7224 */ /* 0x000fe200078e02ff */
[----:B------:R-:W-:-:S03]  /*28e0*/  MOV R11, R19 ;  /* 0x00000013000b7202 */ /* 0x000fc60000000f00 */
[----:B------:R-:W-:-:S04]  /*28f0*/  IMAD.WIDE.U32 R10, R16, R7, R10 ;  /* 0x00000007100a7225 */ /* 0x000fc800078e000a */
[----:B------:R-:W-:-:S05]  /*2900*/  IMAD R7, R17, R7, R12 ;  /* 0x0000000711077224 */ /* 0x000fca00078e020c */
[----:B------:R-:W-:Y:S02]  /*2910*/  IADD3 R11, PT, PT, R7, R11, RZ ;  /* 0x0000000b070b7210 */ /* 0x000fe40007ffe0ff */
[----:B------:R-:W-:-:S07]  /*2920*/  MOV R7, R25 ;  /* 0x0000001900077202 */ /* 0x000fce0000000f00 */
.L_x_23449:
[----:B------:R-:W-:Y:S05]  /*2930*/  BSYNC.RECONVERGENT B1 ;  /* 0x0000000000017941 */ /* 0x000fea0003800200 */
.L_x_23447:
[----:B------:R-:W-:Y:S01]  /*2940*/  IMAD R11, R11, R34, RZ ;  /* 0x000000220b0b7224 */ /* 0x000fe200078e02ff */
[----:B------:R-:W-:Y:S01]  /*2950*/  IADD3 R8, PT, PT, R8, -0x2, RZ ;  /* 0xfffffffe08087810 */ /* 0x000fe20007ffe0ff */
[----:B------:R-:W-:Y:S02]  /*2960*/  IMAD.MOV.U32 R38, RZ, RZ, R22 ;  /* 0x000000ffff267224 */ /* 0x000fe400078e0016 */
[-C--:B------:R-:W-:Y:S02]  /*2970*/  IMAD R11, R35, R10.reuse, R11 ;  /* 0x0000000a230b7224 */ /* 0x080fe400078e020b */
[----:B------:R-:W-:-:S05]  /*2980*/  IMAD.WIDE.U32 R22, R34, R10, R38 ;  /* 0x0000000a22167225 */ /* 0x000fca00078e0026 */
[----:B------:R-:W-:-:S07]  /*2990*/  IADD3 R23, PT, PT, R23, R11, RZ ;  /* 0x0000000b17177210 */ /* 0x000fce0007ffe0ff */
.L_x_23437:
        /* <DEDUP_REMOVED lines=31> */
.L_x_23451:
[----:B------:R-:W-:Y:S01]  /*2b90*/  MOV R18, R6 ;  /* 0x0000000600127202 */ /* 0x000fe20000000f00 */
[----:B------:R-:W-:Y:S01]  /*2ba0*/  IMAD.MOV.U32 R21, RZ, RZ, R9 ;  /* 0x000000ffff157224 */ /* 0x000fe200078e0009 */
[----:B------:R-:W-:Y:S02]  /*2bb0*/  MOV R24, R16 ;  /* 0x0000001000187202 */ /* 0x000fe40000000f00 */
[----:B------:R-:W-:Y:S02]  /*2bc0*/  MOV R19, R17 ;  /* 0x0000001100137202 */ /* 0x000fe40000000f00 */
[----:B------:R-:W-:-:S07]  /*2bd0*/  MOV R26, 0x2bf0 ;  /* 0x00002bf0001a7802 */ /* 0x000fce0000000f00 */
[----:B------:R-:W-:Y:S05]  /*2be0*/  CALL.REL.NOINC `($__internal_479_$__cuda_sm20_rem_s64) ;  /* 0x0000004c00dc7944 */ /* 0x000fea0003c00000 */
.L_x_23452:
[----:B------:R-:W-:Y:S05]  /*2bf0*/  BSYNC.RECONVERGENT B1 ;  /* 0x0000000000017941 */ /* 0x000fea0003800200 */
.L_x_23450:
        /* <DEDUP_REMOVED lines=30> */
.L_x_23454:
[----:B------:R-:W-:Y:S01]  /*2de0*/  MOV R24, R16 ;  /* 0x0000001000187202 */ /* 0x000fe20000000f00 */
[----:B------:R-:W-:Y:S01]  /*2df0*/  IMAD.MOV.U32 R19, RZ, RZ, R17 ;  /* 0x000000ffff137224 */ /* 0x000fe200078e0011 */
[----:B------:R-:W-:Y:S02]  /*2e00*/  MOV R18, R20 ;  /* 0x0000001400127202 */ /* 0x000fe40000000f00 */
[----:B------:R-:W-:Y:S02]  /*2e10*/  MOV R21, R7 ;  /* 0x0000000700157202 */ /* 0x000fe40000000f00 */
[----:B------:R-:W-:-:S07]  /*2e20*/  MOV R26, 0x2e40 ;  /* 0x00002e40001a7802 */ /* 0x000fce0000000f00 */
[----:B------:R-:W-:Y:S05]  /*2e30*/  CALL.REL.NOINC `($__internal_479_$__cuda_sm20_rem_s64) ;  /* 0x0000004c00487944 */ /* 0x000fea0003c00000 */
[----:B------:R-:W-:Y:S01]  /*2e40*/  IMAD.MOV.U32 R6, RZ, RZ, R10 ;  /* 0x000000ffff067224 */ /* 0x000fe200078e000a */
[----:B------:R-:W-:-:S07]  /*2e50*/  MOV R7, R11 ;  /* 0x0000000b00077202 */ /* 0x000fce0000000f00 */
.L_x_23455:
[----:B------:R-:W-:Y:S05]  /*2e60*/  BSYNC.RECONVERGENT B1 ;  /* 0x0000000000017941 */ /* 0x000fea0003800200 */
.L_x_23453:
[----:B------:R-:W-:Y:S02]  /*2e70*/  IMAD R7, R7, R8, RZ ;  /* 0x0000000807077224 */ /* 0x000fe400078e02ff */
[----:B------:R-:W-:-:S04]  /*2e80*/  IMAD.WIDE.U32 R22, R8, R6, R22 ;  /* 0x0000000608167225 */ /* 0x000fc800078e0016 */
[----:B------:R-:W-:-:S05]  /*2e90*/  IMAD R7, R9, R6, R7 ;  /* 0x0000000609077224 */ /* 0x000fca00078e0207 */
[----:B------:R-:W-:-:S07]  /*2ea0*/  IADD3 R23, PT, PT, R23, R7, RZ ;  /* 0x0000000717177210 */ /* 0x000fce0007ffe0ff */
.L_x_23410:
[----:B------:R-:W0:Y:S02]  /*2eb0*/  LDC.64 R6, c[0x0][0x388] ;  /* 0x0000e200ff067b82 */ /* 0x000e240000000a00 */
[----:B0-----:R-:W-:Y:S02]  /*2ec0*/  IADD3 R10, P0, PT, R6, R4, RZ ;  /* 0x00000004060a7210 */ /* 0x001fe40007f1e0ff */
[----:B------:R-:W-:-:S03]  /*2ed0*/  IADD3 R22, P1, PT, R22, R6, RZ ;  /* 0x0000000616167210 */ /* 0x000fc60007f3e0ff */
[----:B------:R-:W-:Y:S01]  /*2ee0*/  IMAD.X R11, R7, 0x1, R5, P0 ;  /* 0x00000001070b7824 */ /* 0x000fe200000e0605 */
[----:B------:R-:W-:-:S04]  /*2ef0*/  IADD3.X R23, PT, PT, R23, R7, RZ, P1, !PT ;  /* 0x0000000717177210 */ /* 0x000fc80000ffe4ff */
[----:B------:R-:W2:Y:S04]  /*2f00*/  LDG.E.U8 R4, desc[UR8][R10.64] ;  /* 0x000000080a047981 */ /* 0x000ea8000c1e1100 */
[----:B------:R-:W3:Y:S01]  /*2f10*/  LDG.E.U8 R5, desc[UR8][R22.64] ;  /* 0x0000000816057981 */ /* 0x000ee2000c1e1100 */
[----:B------:R-:W-:Y:S01]  /*2f20*/  BSSY.RECONVERGENT B1, `(.L_x_23456) ;  /* 0x0000048000017945 */ /* 0x000fe20003800200 */
[----:B------:R-:W-:Y:S02]  /*2f30*/  HFMA2 R6, -RZ, RZ, 1.875, 0 ;  /* 0x3f800000ff067431 */ /* 0x000fe400000001ff */
[----:B------:R-:W-:Y:S01]  /*2f40*/  IMAD.MOV.U32 R9, RZ, RZ, 0x3f800000 ;  /* 0x3f800000ff097424 */ /* 0x000fe200078e00ff */
        /* <DEDUP_REMOVED lines=69> */
.L_x_23457:
[----:B------:R-:W-:Y:S05]  /*33a0*/  BSYNC.RECONVERGENT B1 ;  /* 0x0000000000017941 */ /* 0x000fea0003800200 */
.L_x_23456:
        /* <DEDUP_REMOVED lines=68> */
.L_x_23459:
[----:B------:R-:W-:Y:S05]  /*37f0*/  BSYNC.RECONVERGENT B1 ;  /* 0x0000000000017941 */ /* 0x000fea0003800200 */
.L_x_23458:
[----:B------:R-:W-:-:S05]  /*3800*/  FADD R6, R6, R9 ;  /* 0x0000000906067221 */ /* 0x000fca0000000000 */
[----:B------:R-:W-:-:S05]  /*3810*/  F2FP.F16.F32.PACK_AB R6, RZ, R6 ;  /* 0x00000006ff06723e */ /* 0x000fca00000000ff */
[----:B------:R0:W-:Y:S01]  /*3820*/  STS.U16 [R3], R6 ;  /* 0x0000000603007388 */ /* 0x0001e20000000400 */
[----:B------:R-:W-:Y:S05]  /*3830*/  BRA `(.L_x_23460) ;  /* 0x0000003800c07947 */ /* 0x000fea0003800000 */
.L_x_23409:
        /* <DEDUP_REMOVED lines=22> */
.L_x_23487:
        /* <DEDUP_REMOVED lines=32> */
.L_x_23464:
[----:B------:R-:W-:Y:S01]  /*3ba0*/  MOV R26, R10 ;  /* 0x0000000a001a7202 */ /* 0x000fe20000000f00 */
[----:B------:R-:W-:Y:S01]  /*3bb0*/  IMAD.MOV.U32 R14, RZ, RZ, R20 ;  /* 0x000000ffff0e7224 */ /* 0x000fe200078e0014 */
[----:B------:R-:W-:Y:S02]  /*3bc0*/  MOV R13, R15 ;  /* 0x0000000f000d7202 */ /* 0x000fe40000000f00 */
[----:B------:R-:W-:Y:S02]  /*3bd0*/  MOV R11, R21 ;  /* 0x00000015000b7202 */ /* 0x000fe40000000f00 */
[----:B------:R-:W-:-:S07]  /*3be0*/  MOV R12, 0x3c00 ;  /* 0x00003c00000c7802 */ /* 0x000fce0000000f00 */
[----:B-123--:R-:W-:Y:S05]  /*3bf0*/  CALL.REL.NOINC `($__internal_478_$__cuda_sm20_div_s64) ;  /* 0x00000038008c7944 */ /* 0x00efea0003c00000 */
        /* <DEDUP_REMOVED lines=10> */
.L_x_23465:
[----:B------:R-:W-:Y:S05]  /*3ca0*/  BSYNC.RECONVERGENT B1 ;  /* 0x0000000000017941 */ /* 0x000fea0003800200 */
.L_x_23463:
        /* <DEDUP_REMOVED lines=38> */
.L_x_23467:
[----:B------:R-:W-:Y:S01]  /*3f10*/  MOV R26, R36 ;  /* 0x00000024001a7202 */ /* 0x000fe20000000f00 */
[----:B------:R-:W-:Y:S01]  /*3f20*/  IMAD.MOV.U32 R14, RZ, RZ, R38 ;  /* 0x000000ffff0e7224 */ /* 0x000fe200078e0026 */
[----:B------:R-:W-:Y:S02]  /*3f30*/  MOV R13, R37 ;  /* 0x00000025000d7202 */ /* 0x000fe40000000f00 */
[----:B------:R-:W-:Y:S02]  /*3f40*/  MOV R11, R39 ;  /* 0x00000027000b7202 */ /* 0x000fe40000000f00 */
[----:B------:R-:W-:-:S07]  /*3f50*/  MOV R12, 0x3f70 ;  /* 0x00003f70000c7802 */ /* 0x000fce0000000f00 */
[----:B-1----:R-:W-:Y:S05]  /*3f60*/  CALL.REL.NOINC `($__internal_478_$__cuda_sm20_div_s64) ;  /* 0x0000003400b07944 */ /* 0x002fea0003c00000 */
        /* <DEDUP_REMOVED lines=11> */
.L_x_23468:
[----:B------:R-:W-:Y:S05]  /*4020*/  BSYNC.RECONVERGENT B1 ;  /* 0x0000000000017941 */ /* 0x000fea0003800200 */
.L_x_23466:
        /* <DEDUP_REMOVED lines=38> */
.L_x_23470:
[----:B------:R-:W-:Y:S01]  /*4290*/  MOV R26, R36 ;  /* 0x00000024001a7202 */ /* 0x000fe20000000f00 */
[----:B------:R-:W-:Y:S01]  /*42a0*/  IMAD.MOV.U32 R13, RZ, RZ, R37 ;  /* 0x000000ffff0d7224 */ /* 0x000fe200078e0025 */
[----:B------:R-:W-:Y:S02]  /*42b0*/  MOV R14, R38 ;  /* 0x00000026000e7202 */ /* 0x000fe40000000f00 */
[----:B------:R-:W-:Y:S02]  /*42c0*/  MOV R11, R39 ;  /* 0x00000027000b7202 */ /* 0x000fe40000000f00 */
[----:B------:R-:W-:-:S07]  /*42d0*/  MOV R12, 0x42f0 ;  /* 0x000042f0000c7802 */ /* 0x000fce0000000f00 */
[----:B-1----:R-:W-:Y:S05]  /*42e0*/  CALL.REL.NOINC `($__internal_478_$__cuda_sm20_div_s64) ;  /* 0x0000003000d07944 */ /* 0x002fea0003c00000 */
        /* <DEDUP_REMOVED lines=11> */
.L_x_23471:
[----:B------:R-:W-:Y:S05]  /*43a0*/  BSYNC.RECONVERGENT B1 ;  /* 0x0000000000017941 */ /* 0x000fea0003800200 */
.L_x_23469:
        /* <DEDUP_REMOVED lines=37> */
.L_x_23473:
[----:B------:R-:W-:Y:S01]  /*4600*/  MOV R26, R36 ;  /* 0x00000024001a7202 */ /* 0x000fe20000000f00 */
[----:B------:R-:W-:Y:S01]  /*4610*/  IMAD.MOV.U32 R13, RZ, RZ, R37 ;  /* 0x000000ffff0d7224 */ /* 0x000fe200078e0025 */
[----:B------:R-:W-:Y:S02]  /*4620*/  MOV R14, R38 ;  /* 0x00000026000e7202 */ /* 0x000fe40000000f00 */
[----:B------:R-:W-:Y:S02]  /*4630*/  MOV R11, R39 ;  /* 0x00000027000b7202 */ /* 0x000fe40000000f00 */
[----:B------:R-:W-:-:S07]  /*4640*/  MOV R12, 0x4660 ;  /* 0x00004660000c7802 */ /* 0x000fce0000000f00 */
[----:B-1----:R-:W-:Y:S05]  /*4650*/  CALL.REL.NOINC `($__internal_478_$__cuda_sm20_div_s64) ;  /* 0x0000002c00f47944 */ /* 0x002fea0003c00000 */
        /* <DEDUP_REMOVED lines=11> */
.L_x_23474:
[----:B------:R-:W-:Y:S05]  /*4710*/  BSYNC.RECONVERGENT B1 ;  /* 0x0000000000017941 */ /* 0x000fea0003800200 */
.L_x_23472:
        /* <DEDUP_REMOVED lines=38> */
.L_x_23476:
[----:B------:R-:W-:Y:S01]  /*4980*/  IMAD.MOV.U32 R26, RZ, RZ, R40 ;  /* 0x000000ffff1a7224 */ /* 0x000fe200078e0028 */
[----:B------:R-:W-:Y:S01]  /*4990*/  MOV R13, R41 ;  /* 0x00000029000d7202 */ /* 0x000fe20000000f00 */
[----:B------:R-:W-:Y:S01]  /*49a0*/  IMAD.MOV.U32 R11, RZ, RZ, R39 ;  /* 0x000000ffff0b7224 */ /* 0x000fe200078e0027 */
[----:B------:R-:W-:Y:S02]  /*49b0*/  MOV R14, R38 ;  /* 0x00000026000e7202 */ /* 0x000fe40000000f00 */
[----:B------:R-:W-:-:S07]  /*49c0*/  MOV R12, 0x49e0 ;  /* 0x000049e0000c7802 */ /* 0x000fce0000000f00 */
[----:B-1----:R-:W-:Y:S05]  /*49d0*/  CALL.REL.NOINC `($__internal_478_$__cuda_sm20_div_s64) ;  /* 0x0000002c00147944 */ /* 0x002fea0003c00000 */
        /* <DEDUP_REMOVED lines=11> */
.L_x_23477:
[----:B------:R-:W-:Y:S05]  /*4a90*/  BSYNC.RECONVERGENT B1 ;  /* 0x0000000000017941 */ /* 0x000fea0003800200 */
.L_x_23475:
        /* <DEDUP_REMOVED lines=38> */
.L_x_23479:
        /* <DEDUP_REMOVED lines=17> */
.L_x_23480:
[----:B------:R-:W-:Y:S05]  /*4e10*/  BSYNC.RECONVERGENT B1 ;  /* 0x0000000000017941 */ /* 0x000fea0003800200 */
.L_x_23478:
        /* <DEDUP_REMOVED lines=37> */
.L_x_23482:
        /* <DEDUP_REMOVED lines=17> */
.L_x_23483:
[----:B------:R-:W-:Y:S05]  /*5180*/  BSYNC.RECONVERGENT B1 ;  /* 0x0000000000017941 */ /* 0x000fea0003800200 */
.L_x_23481:
        /* <DEDUP_REMOVED lines=36> */
.L_x_23485:
        /* <DEDUP_REMOVED lines=17> */
.L_x_23486:
[----:B------:R-:W-:Y:S05]  /*54e0*/  BSYNC.RECONVERGENT B1 ;  /* 0x0000000000017941 */ /* 0x000fea0003800200 */
.L_x_23484:
        /* <DEDUP_REMOVED lines=11> */
.L_x_23462:
        /* <DEDUP_REMOVED lines=36> */
.L_x_23490:
[----:B------:R-:W-:Y:S01]  /*57e0*/  MOV R26, R10 ;  /* 0x0000000a001a7202 */ /* 0x000fe20000000f00 */
[----:B------:R-:W-:Y:S01]  /*57f0*/  IMAD.MOV.U32 R13, RZ, RZ, R15 ;  /* 0x000000ffff0d7224 */ /* 0x000fe200078e000f */
[----:B------:R-:W-:Y:S02]  /*5800*/  MOV R14, R16 ;  /* 0x00000010000e7202 */ /* 0x000fe40000000f00 */
[----:B------:R-:W-:Y:S02]  /*5810*/  MOV R11, R17 ;  /* 0x00000011000b7202 */ /* 0x000fe40000000f00 */
[----:B------:R-:W-:-:S07]  /*5820*/  MOV R12, 0x5840 ;  /* 0x00005840000c7802 */ /* 0x000fce0000000f00 */
[----:B------:R-:W-:Y:S05]  /*5830*/  CALL.REL.NOINC `($__internal_478_$__cuda_sm20_div_s64) ;  /* 0x0000001c007c7944 */ /* 0x000fea0003c00000 */
        /* <DEDUP_REMOVED lines=10> */
.L_x_23491:
[----:B------:R-:W-:Y:S05]  /*58e0*/  BSYNC.RECONVERGENT B1 ;  /* 0x0000000000017941 */ /* 0x000fea0003800200 */
.L_x_23489:
        /* <DEDUP_REMOVED lines=41> */
.L_x_23493:
        /* <DEDUP_REMOVED lines=17> */
.L_x_23494:
[----:B------:R-:W-:Y:S05]  /*5c90*/  BSYNC.RECONVERGENT B1 ;  /* 0x0000000000017941 */ /* 0x000fea0003800200 */
.L_x_23492:
        /* <DEDUP_REMOVED lines=40> */
.L_x_23496:
[----:B------:R-:W-:Y:S01]  /*5f20*/  MOV R26, R18 ;  /* 0x00000012001a7202 */ /* 0x000fe20000000f00 */
[----:B------:R-:W-:Y:S01]  /*5f30*/  IMAD.MOV.U32 R14, RZ, RZ, R20 ;  /* 0x000000ffff0e7224 */ /* 0x000fe200078e0014 */
[----:B------:R-:W-:Y:S02]  /*5f40*/  MOV R13, R19 ;  /* 0x00000013000d7202 */ /* 0x000fe40000000f00 */
[----:B------:R-:W-:Y:S02]  /*5f50*/  MOV R11, R21 ;  /* 0x00000015000b7202 */ /* 0x000fe40000000f00 */
[----:B------:R-:W-:-:S07]  /*5f60*/  MOV R12, 0x5f80 ;  /* 0x00005f80000c7802 */ /* 0x000fce0000000f00 */
[----:B------:R-:W-:Y:S05]  /*5f70*/  CALL.REL.NOINC `($__internal_478_$__cuda_sm20_div_s64) ;  /* 0x0000001400ac7944 */ /* 0x000fea0003c00000 */
        /* <DEDUP_REMOVED lines=11> */
.L_x_23497:
[----:B------:R-:W-:Y:S05]  /*6030*/  BSYNC.RECONVERGENT B1 ;  /* 0x0000000000017941 */ /* 0x000fea0003800200 */
.L_x_23495:
        /* <DEDUP_REMOVED lines=39> */
.L_x_23499:
        /* <DEDUP_REMOVED lines=17> */
.L_x_23500:
[----:B------:R-:W-:Y:S05]  /*63c0*/  BSYNC.RECONVERGENT B1 ;  /* 0x0000000000017941 */ /* 0x000fea0003800200 */
.L_x_23498:
        /* <DEDUP_REMOVED lines=9> */
.L_x_23488:
        /* <DEDUP_REMOVED lines=34> */
.L_x_23503:
        /* <DEDUP_REMOVED lines=16> */
.L_x_23504:
[----:B------:R-:W-:Y:S05]  /*6780*/  BSYNC.RECONVERGENT B1 ;  /* 0x0000000000017941 */ /* 0x000fea0003800200 */
.L_x_23502:
        /* <DEDUP_REMOVED lines=39> */
.L_x_23506:
        /* <DEDUP_REMOVED lines=17> */
.L_x_23507:
[----:B------:R-:W-:Y:S05]  /*6b10*/  BSYNC.RECONVERGENT B1 ;  /* 0x0000000000017941 */ /* 0x000fea0003800200 */
.L_x_23505:
        /* <DEDUP_REMOVED lines=9> */
.L_x_23501:
        /* <DEDUP_REMOVED lines=30> */
.L_x_23509:
[----:B------:R-:W-:Y:S01]  /*6d90*/  IMAD.MOV.U32 R24, RZ, RZ, R18 ;  /* 0x000000ffff187224 */ /* 0x000fe200078e0012 */
[----:B------:R-:W-:Y:S02]  /*6da0*/  MOV R18, R10 ;  /* 0x0000000a00127202 */ /* 0x000fe40000000f00 */
[----:B------:R-:W-:Y:S02]  /*6db0*/  MOV R21, R15 ;  /* 0x0000000f00157202 */ /* 0x000fe40000000f00 */
[----:B------:R-:W-:-:S07]  /*6dc0*/  MOV R26, 0x6de0 ;  /* 0x00006de0001a7802 */ /* 0x000fce0000000f00 */
[----:B------:R-:W-:Y:S05]  /*6dd0*/  CALL.REL.NOINC `($__internal_479_$__cuda_sm20_rem_s64) ;  /* 0x0000000c00607944 */ /* 0x000fea0003c00000 */
.L_x_23510:
[----:B------:R-:W-:Y:S05]  /*6de0*/  BSYNC.RECONVERGENT B1 ;  /* 0x0000000000017941 */ /* 0x000fea0003800200 */
.L_x_23508:
        /* <DEDUP_REMOVED lines=8> */
.L_x_23461:
[----:B------:R-:W0:Y:S02]  /*6e70*/  LDCU.64 UR6, c[0x0][0x388] ;  /* 0x00007100ff0677ac */ /* 0x000e240008000a00 */
[----:B0-----:R-:W-:-:S04]  /*6e80*/  IADD3 R4, P0, PT, R6, UR6, RZ ;  /* 0x0000000606047c10 */ /* 0x001fc8000ff1e0ff */
[----:B------:R-:W-:-:S05]  /*6e90*/  IADD3.X R5, PT, PT, R5, UR7, RZ, P0, !PT ;  /* 0x0000000705057c10 */ /* 0x000fca00087fe4ff */
        /* <DEDUP_REMOVED lines=71> */
.L_x_23512:
[----:B------:R-:W-:Y:S05]  /*7310*/  BSYNC.RECONVERGENT B1 ;  /* 0x0000000000017941 */ /* 0x000fea0003800200 */
.L_x_23511:
[----:B------:R-:W-:-:S05]  /*7320*/  F2FP.F16.F32.PACK_AB R6, RZ, R6 ;  /* 0x00000006ff06723e */ /* 0x000fca00000000ff */
[----:B------:R1:W-:Y:S02]  /*7330*/  STS.U16 [R3], R6 ;  /* 0x0000000603007388 */ /* 0x0003e40000000400 */
.L_x_23460:
[----:B------:R-:W-:Y:S05]  /*7340*/  BSYNC.RECONVERGENT B0 ;  /* 0x0000000000007941 */ /* 0x000fea0003800200 */
.L_x_23408:
[----:B------:R-:W-:Y:S01]  /*7350*/  BAR.SYNC.DEFER_BLOCKING 0x0 ;  /* 0x0000000000007b1d */ /* 0x000fe20000010000 */
[----:B------:R-:W-:Y:S01]  /*7360*/  UISETP.GE.U32.AND UP0, UPT, UR5, 0x42, UPT ;  /* 0x000000420500788c */ /* 0x000fe2000bf06070 */
[----:B------:R-:W-:-:S08]  /*7370*/  ISETP.GT.U32.AND P1, PT, R2, 0x1f, PT ;  /* 0x0000001f0200780c */ /* 0x000fd00003f24070 */
[----:B------:R-:W-:Y:S05]  /*7380*/  BRA.U !UP0, `(.L_x_23513) ;  /* 0x0000000108307547 */ /* 0x000fea000b800000 */
.L_x_23514:
        /* <DEDUP_REMOVED lines=12> */
.L_x_23513:
        /* <DEDUP_REMOVED lines=30> */
        .weak           $__internal_478_$__cuda_sm20_div_s64
        .type           $__internal_478_$__cuda_sm20_div_s64,@function
        .size           $__internal_478_$__cuda_sm20_div_s64,($__internal_479_$__cuda_sm20_rem_s64 - $__internal_478_$__cuda_sm20_div_s64)
$__internal_478_$__cuda_sm20_div_s64:
        /* <DEDUP_REMOVED lines=82> */
[----:B------:R-:W-:Y:S06]  /*7b50*/  RET.REL.NODEC R12 `(uncontiguous_reducel3_u8) ;  /* 0xffffff840c287950 */ /* 0x000fec0003c3ffff */
        .weak           $__internal_479_$__cuda_sm20_rem_s64
        .type           $__internal_479_$__cuda_sm20_rem_s64,@function
        .size           $__internal_479_$__cuda_sm20_rem_s64,(.L_x_30803 - $__internal_479_$__cuda_sm20_rem_s64)
$__internal_479_$__cuda_sm20_rem_s64:
        /* <DEDUP_REMOVED lines=76> */
[----:B------:R-:W-:Y:S06]  /*8020*/  RET.REL.NODEC R26 `(uncontiguous_reducel3_u8) ;  /* 0xffffff7c1af47950 */ /* 0x000fec0003c3ffff */
.L_x_23515:
        /* <DEDUP_REMOVED lines=13> */
.L_x_30803:


//--------------------- .text.contiguous_cumulate_reducel3_u8 --------------------------
	.section	.text.contiguous_cumulate_reducel3_u8,"ax",@progbits
	.align	128
        .global         contiguous_cumulate_reducel3_u8
        .type           contiguous_cumulate_reducel3_u8,@function
        .size           contiguous_cumulate_reducel3_u8,(.L_x_31430 - contiguous_cumulate_reducel3_u8)
        .other          contiguous_cumulate_reducel3_u8,@"STO_CUDA_ENTRY STV_DEFAULT"
contiguous_cumulate_reducel3_u8:
.text.contiguous_cumulate_reducel3_u8:
        /* <DEDUP_REMOVED lines=36> */
.L_x_23517:
[----:B------:R-:W-:Y:S05]  /*0240*/  BSYNC.RECONVERGENT B0 ;  /* 0x0000000000007941 */ /* 0x000fea0003800200 */
.L_x_23516:
[----:B------:R-:W-:Y:S01]  /*0250*/  BAR.SYNC.DEFER_BLOCKING 0x0 ;  /* 0x0000000000007b1d */ /* 0x000fe20000010000 */
[----:B------:R-:W-:-:S09]  /*0260*/  UISETP.GE.U32.AND UP0, UPT, UR5, 0x42, UPT ;  /* 0x000000420500788c */ /* 0x000fd2000bf06070 */
[----:B------:R-:W-:Y:S05]  /*0270*/  BRA.U !UP0, `(.L_x_23518) ;  /* 0x0000000108307547 */ /* 0x000fea000b800000 */
.L_x_23519:
        /* <DEDUP_REMOVED lines=12> */
.L_x_23518:
        /* <DEDUP_REMOVED lines=30> */
.L_x_23520:
        /* <DEDUP_REMOVED lines=14> */
.L_x_31430:


//--------------------- .text.contiguous_reducel3_u8 --------------------------
	.section	.text.contiguous_reducel3_u8,"ax",@progbits
	.align	128
        .global         contiguous_reducel3_u8
        .type           contiguous_reducel3_u8,@function
        .size           contiguous_reducel3_u8,(.L_x_31431 - contiguous_reducel3_u8)
        .other          contiguous_reducel3_u8,@"STO_CUDA_ENTRY STV_DEFAULT"
contiguous_reducel3_u8:
.text.contiguous_reducel3_u8:
        /* <DEDUP_REMOVED lines=19> */
[-C--:B0-----:R-:W-:Y:S02]  /*0130*/  IADD3 R10, P0, PT, R5, R6.reuse, RZ ;  /* 0x00000006050a7210 */ /* 0x081fe40007f1e0ff */
[----:B------:R-:W-:Y:S02]  /*0140*/  IADD3 R12, P1, PT, R13, R6, RZ ;  /* 0x000000060d0c7210 */ /* 0x000fe40007f3e0ff */
[-C--:B------:R-:W-:Y:S02]  /*0150*/  IADD3.X R11, PT, PT, RZ, R7.reuse, RZ, P0, !PT ;  /* 0x00000007ff0b7210 */ /* 0x080fe400007fe4ff */
[----:B------:R-:W-:-:S03]  /*0160*/  IADD3.X R13, PT, PT, RZ, R7, RZ, P1, !PT ;  /* 0x00000007ff0d7210 */ /* 0x000fc60000ffe4ff */
[----:B------:R-:W2:Y:S04]  /*0170*/  LDG.E.U8 R5, desc[UR8][R10.64] ;  /* 0x000000080a057981 */ /* 0x000ea8000c1e1100 */
[----:B------:R-:W3:Y:S01]  /*0180*/  LDG.E.U8 R4, desc[UR8][R12.64] ;  /* 0x000000080c047981 */ /* 0x000ee2000c1e1100 */
[----:B------:R-:W-:Y:S01]  /*0190*/  BSSY.RECONVERGENT B1, `(.L_x_23523) ;  /* 0x0000048000017945 */ /* 0x000fe20003800200 */
[----:B------:R-:W-:Y:S01]  /*01a0*/  HFMA2 R6, -RZ, RZ, 1.875, 0 ;  /* 0x3f800000ff067431 */ /* 0x000fe200000001ff */
        /* <DEDUP_REMOVED lines=52> */
[----:B------:R-:W-:-:S02]  /*04f0*/  FSETP.GT.AND P2, PT, R13, RZ, PT ;  /* 0x000000ff0d00720b */ /* 0x000fc40003f44000 */
[----:B-1----:R-:W-:Y:S01]  /*0500*/  FSEL R10, RZ, +INF , !P3 ;  /* 0x7f800000ff0a7808 */ /* 0x002fe20005800000 */
[----:B------:R-:W-:Y:S01]  /*0510*/  FADD R8, R8, R9 ;  /* 0x0000000908087221 */ /* 0x000fe20000000000 */
[----:B------:R-:W-:-:S03]  /*0520*/  FSETP.NEU.AND P3, PT, |R7|, +INF , PT ;  /* 0x7f8000000700780b */ /* 0x000fc60003f6d200 */
[----:B------:R-:W-:-:S04]  /*0530*/  FFMA R9, R8, R11, 0.0013391353422775864601 ;  /* 0x3aaf85ed08097423 */ /* 0x000fc8000000000b */
[----:B------:R-:W-:-:S04]  /*0540*/  FFMA R9, R8, R9, 0.0096188392490148544312 ;  /* 0x3c1d985608097423 */ /* 0x000fc80000000009 */
[----:B------:R-:W-:-:S04]  /*0550*/  FFMA R9, R8, R9, 0.055503588169813156128 ;  /* 0x3d6357bb08097423 */ /* 0x000fc80000000009 */
[C---:B------:R-:W-:Y:S01]  /*0560*/  FFMA R11, R8.reuse, R9, 0.24022644758224487305 ;  /* 0x3e75fdec080b7423 */ /* 0x040fe20000000009 */
[----:B------:R-:W-:Y:S02]  /*0570*/  SEL R9, RZ, 0x83000000, P2 ;  /* 0x83000000ff097807 */ /* 0x000fe40001000000 */
[----:B------:R-:W-:Y:S01]  /*0580*/  ISETP.NE.AND P2, PT, R5, RZ, PT ;  /* 0x000000ff0500720c */ /* 0x000fe20003f45270 */
[----:B------:R-:W-:Y:S01]  /*0590*/  FFMA R13, R8, R11, 0.69314718246459960938 ;  /* 0x3f317218080d7423 */ /* 0x000fe2000000000b */
[----:B------:R-:W-:Y:S02]  /*05a0*/  IADD3 R11, PT, PT, R9, 0x7f000000, RZ ;  /* 0x7f000000090b7810 */ /* 0x000fe40007ffe0ff */
[----:B--2---:R-:W-:Y:S01]  /*05b0*/  LEA R12, R12, -R9, 0x17 ;  /* 0x800000090c0c7211 */ /* 0x004fe200078eb8ff */
[----:B------:R-:W-:Y:S01]  /*05c0*/  FFMA R8, R8, R13, 1 ;  /* 0x3f80000008087423 */ /* 0x000fe2000000000d */
[----:B------:R-:W-:-:S03]  /*05d0*/  FADD R9, R7, R7 ;  /* 0x0000000707097221 */ /* 0x000fc60000000000 */
[----:B------:R-:W-:-:S04]  /*05e0*/  FMUL R11, R11, R8 ;  /* 0x000000080b0b7220 */ /* 0x000fc80000400000 */
[----:B------:R-:W-:-:S05]  /*05f0*/  @!P1 FMUL R10, R12, R11 ;  /* 0x0000000b0c0a9220 */ /* 0x000fca0000400000 */
[----:B------:R-:W-:-:S07]  /*0600*/  @P2 FSEL R9, R9, R10, !P3 ;  /* 0x0000000a09092208 */ /* 0x000fce0005800000 */
.L_x_23524:
[----:B------:R-:W-:Y:S05]  /*0610*/  BSYNC.RECONVERGENT B1 ;  /* 0x0000000000017941 */ /* 0x000fea0003800200 */
.L_x_23523:
        /* <DEDUP_REMOVED lines=68> */
.L_x_23526:
[----:B------:R-:W-:Y:S05]  /*0a60*/  BSYNC.RECONVERGENT B1 ;  /* 0x0000000000017941 */ /* 0x000fea0003800200 */
.L_x_23525:
[----:B------:R-:W-:-:S05]  /*0a70*/  FADD R6, R6, R9 ;  /* 0x0000000906067221 */ /* 0x000fca0000000000 */
[----:B------:R-:W-:-:S05]  /*0a80*/  F2FP.F16.F32.PACK_AB R6, RZ, R6 ;  /* 0x00000006ff06723e */ /* 0x000fca00000000ff */
[----:B------:R1:W-:Y:S01]  /*0a90*/  STS.U16 [R3], R6 ;  /* 0x0000000603007388 */ /* 0x0003e20000000400 */
[----:B------:R-:W-:Y:S05]  /*0aa0*/  BRA `(.L_x_23527) ;  /* 0x0000000400407947 */ /* 0x000fea0003800000 */
.L_x_23522:
[----:B------:R-:W-:-:S04]  /*0ab0*/  ISETP.GE.U32.AND P0, PT, R5, UR10, PT ;  /* 0x0000000a05007c0c */ /* 0x000fc8000bf06070 */
[----:B------:R-:W-:-:S13]  /*0ac0*/  ISETP.GE.U32.AND.EX P0, PT, RZ, UR11, PT, P0 ;  /* 0x0000000bff007c0c */ /* 0x000fda000bf06100 */
[----:B------:R-:W-:Y:S05]  /*0ad0*/  @P0 BRA `(.L_x_23527) ;  /* 0x0000000400340947 */ /* 0x000fea0003800000 */
[----:B------:R-:W0:Y:S02]  /*0ae0*/  LDCU.64 UR6, c[0x0][0x388] ;  /* 0x00007100ff0677ac */ /* 0x000e240008000a00 */
[----:B0-----:R-:W-:-:S04]  /*0af0*/  IADD3 R4, P0, PT, R5, UR6, RZ ;  /* 0x0000000605047c10 */ /* 0x001fc8000ff1e0ff */
[----:B------:R-:W-:-:S05]  /*0b00*/  IADD3.X R5, PT, PT, RZ, UR7, RZ, P0, !PT ;  /* 0x00000007ff057c10 */ /* 0x000fca00087fe4ff */
[----:B------:R-:W2:Y:S01]  /*0b10*/  LDG.E.U8 R4, desc[UR8][R4.64] ;  /* 0x0000000804047981 */ /* 0x000ea2000c1e1100 */
[----:B------:R-:W-:Y:S01]  /*0b20*/  BSSY.RECONVERGENT B1, `(.L_x_23528) ;  /* 0x0000046000017945 */ /* 0x000fe20003800200 */
[----:B------:R-:W-:Y:S01]  /*0b30*/  HFMA2 R6, -RZ, RZ, 1.875, 0 ;  /* 0x3f800000ff067431 */ /* 0x000fe200000001ff */
[----:B--2---:R-:W-:-:S13]  /*0b40*/  ISETP.NE.AND P0, PT, R4, 0x1, PT ;  /* 0x000000010400780c */ /* 0x004fda0003f05270 */
        /* <DEDUP_REMOVED lines=50> */
[----:B------:R-:W-:Y:S01]  /*0e70*/  FADD R6, R6, R7 ;  /* 0x0000000706067221 */ /* 0x000fe20000000000 */
[----:B------:R-:W-:Y:S02]  /*0e80*/  SEL R7, RZ, 0x83000000, P1 ;  /* 0x83000000ff077807 */ /* 0x000fe40000800000 */
[----:B------:R-:W-:Y:S01]  /*0e90*/  ISETP.NE.AND P1, PT, R4, RZ, PT ;  /* 0x000000ff0400720c */ /* 0x000fe20003f25270 */
[----:B------:R-:W-:Y:S01]  /*0ea0*/  FFMA R11, R6, R11, 0.0013391353422775864601 ;  /* 0x3aaf85ed060b7423 */ /* 0x000fe2000000000b */
[----:B------:R-:W-:Y:S02]  /*0eb0*/  IADD3 R9, PT, PT, R7, 0x7f000000, RZ ;  /* 0x7f00000007097810 */ /* 0x000fe40007ffe0ff */
[----:B-1----:R-:W-:Y:S01]  /*0ec0*/  LEA R10, R10, -R7, 0x17 ;  /* 0x800000070a0a7211 */ /* 0x002fe200078eb8ff */
[C---:B------:R-:W-:Y:S01]  /*0ed0*/  FFMA R11, R6.reuse, R11, 0.0096188392490148544312 ;  /* 0x3c1d9856060b7423 */ /* 0x040fe2000000000b */
[----:B------:R-:W-:Y:S02]  /*0ee0*/  FSEL R7, RZ, +INF , !P2 ;  /* 0x7f800000ff077808 */ /* 0x000fe40005000000 */
[----:B------:R-:W-:Y:S01]  /*0ef0*/  FSETP.NEU.AND P2, PT, |R5|, +INF , PT ;  /* 0x7f8000000500780b */ /* 0x000fe20003f4d200 */
[----:B------:R-:W-:-:S04]  /*0f00*/  FFMA R11, R6, R11, 0.055503588169813156128 ;  /* 0x3d6357bb060b7423 */ /* 0x000fc8000000000b */
[----:B------:R-:W-:-:S04]  /*0f10*/  FFMA R11, R6, R11, 0.24022644758224487305 ;  /* 0x3e75fdec060b7423 */ /* 0x000fc8000000000b */
[----:B------:R-:W-:-:S04]  /*0f20*/  FFMA R11, R6, R11, 0.69314718246459960938 ;  /* 0x3f317218060b7423 */ /* 0x000fc8000000000b */
[----:B------:R-:W-:-:S04]  /*0f30*/  FFMA R6, R6, R11, 1 ;  /* 0x3f80000006067423 */ /* 0x000fc8000000000b */
[----:B------:R-:W-:Y:S01]  /*0f40*/  FMUL R9, R9, R6 ;  /* 0x0000000609097220 */ /* 0x000fe20000400000 */
[----:B------:R-:W-:-:S03]  /*0f50*/  FADD R6, R5, R5 ;  /* 0x0000000505067221 */ /* 0x000fc60000000000 */
[----:B------:R-:W-:-:S05]  /*0f60*/  @!P0 FMUL R7, R10, R9 ;  /* 0x000000090a078220 */ /* 0x000fca0000400000 */
[----:B------:R-:W-:-:S07]  /*0f70*/  @P1 FSEL R6, R6, R7, !P2 ;  /* 0x0000000706061208 */ /* 0x000fce0005000000 */
.L_x_23529:
[----:B------:R-:W-:Y:S05]  /*0f80*/  BSYNC.RECONVERGENT B1 ;  /* 0x0000000000017941 */ /* 0x000fea0003800200 */
.L_x_23528:
[----:B------:R-:W-:-:S05]  /*0f90*/  F2FP.F16.F32.PACK_AB R6, RZ, R6 ;  /* 0x00000006ff06723e */ /* 0x000fca00000000ff */
[----:B------:R0:W-:Y:S02]  /*0fa0*/  STS.U16 [R3], R6 ;  /* 0x0000000603007388 */ /* 0x0001e40000000400 */
.L_x_23527:
[----:B------:R-:W-:Y:S05]  /*0fb0*/  BSYNC.RECONVERGENT B0 ;  /* 0x0000000000007941 */ /* 0x000fea0003800200 */
.L_x_23521:
[----:B------:R-:W-:Y:S01]  /*0fc0*/  BAR.SYNC.DEFER_BLOCKING 0x0 ;  /* 0x0000000000007b1d */ /* 0x000fe20000010000 */
[----:B------:R-:W-:Y:S01]  /*0fd0*/  UISETP.GE.U32.AND UP0, UPT, UR5, 0x42, UPT ;  /* 0x000000420500788c */ /* 0x000fe2000bf06070 */
[----:B------:R-:W-:-:S08]  /*0fe0*/  ISETP.GT.U32.AND P1, PT, R2, 0x1f, PT ;  /* 0x0000001f0200780c */ /* 0x000fd00003f24070 */
[----:B------:R-:W-:Y:S05]  /*0ff0*/  BRA.U !UP0, `(.L_x_23530) ;  /* 0x0000000108307547 */ /* 0x000fea000b800000 */
.L_x_23531:
        /* <DEDUP_REMOVED lines=12> */
.L_x_23530:
        /* <DEDUP_REMOVED lines=30> */
.L_x_23532:
        /* <DEDUP_REMOVED lines=14> */
.L_x_31431:


//--------------------- .text.contiguous_reducel333_i64 --------------------------
	.section	.text.contiguous_reducel333_i64,"ax",@progbits
	.align	128
        .global         contiguous_reducel333_i64
        .type           contiguous_reducel333_i64,@function
        .size           contiguous_reducel333_i64,(.L_x_31432 - contiguous_reducel333_i64)
        .other          contiguous_reducel333_i64,@"STO_CUDA_ENTRY STV_DEFAULT"
contiguous_reducel333_i64:
.text.contiguous_reducel333_i64:
        /* <DEDUP_REMOVED lines=50> */
.L_x_23535:
        /* <DEDUP_REMOVED lines=32> */
.L_x_23534:
        /* <DEDUP_REMOVED lines=21> */
.L_x_23537:
        /* <DEDUP_REMOVED lines=14> */
.L_x_23538:
[----:B------:R-:W-:-:S04]  /*0750*/  @!P1 IMAD R5, R5, UR8, RZ ;  /* 0x0000000805059c24 */ /* 0x000fc8000f8e02ff */
[----:B------:R-:W-:-:S06]  /*0760*/  @!P1 IMAD R5, R5, 0x8, R2 ;  /* 0x0000000805059824 */ /* 0x000fcc00078e0202 */
[----:B------:R-:W2:Y:S02]  /*0770*/  @!P1 LDS.64 R4, [R5] ;  /* 0x0000000005049984 */ /* 0x000ea40000000a00 */
[----:B--2---:R-:W-:-:S11]  /*0780*/  @!P1 DADD R14, R14, R4 ;  /* 0x000000000e0e9229 */ /* 0x004fd60000000004 */
.L_x_23536:
[----:B--2---:R3:W-:Y:S02]  /*0790*/  STS.64 [R2], R14 ;  /* 0x0000000e02007388 */ /* 0x0047e40000000a00 */
.L_x_23533:
        /* <DEDUP_REMOVED lines=8> */
.L_x_23539:
        /* <DEDUP_REMOVED lines=14> */
.L_x_31432:


//--------------------- .text.contiguous_reducel33_i64 --------------------------
	.section	.text.contiguous_reducel33_i64,"ax",@progbits
	.align	128
        .global         contiguous_reducel33_i64
        .type           contiguous_reducel33_i64,@function
        .size           contiguous_reducel33_i64,(.L_x_30806 - contiguous_reducel33_i64)
        .other          contiguous_reducel33_i64,@"STO_CUDA_ENTRY STV_DEFAULT"
contiguous_reducel33_i64:
.text.contiguous_reducel33_i64:
        /* <DEDUP_REMOVED lines=43> */
.L_x_23558:
        /* <DEDUP_REMOVED lines=27> */
.L_x_23542:
[----:B------:R-:W-:Y:S01]  /*0460*/  MOV R30, R32 ;  /* 0x00000020001e7202 */ /* 0x000fe20000000f00 */
[----:B------:R-:W-:Y:S01]  /*0470*/  IMAD.MOV.U32 R0, RZ, RZ, R36 ;  /* 0x000000ffff007224 */ /* 0x000fe200078e0024 */
[----:B------:R-:W-:Y:S02]  /*0480*/  MOV R3, R37 ;  /* 0x0000002500037202 */ /* 0x000fe40000000f00 */
[----:B------:R-:W-:-:S07]  /*0490*/  MOV R8, 0x4b0 ;  /* 0x000004b000087802 */ /* 0x000fce0000000f00 */
[----:B01-3--:R-:W-:Y:S05]  /*04a0*/  CALL.REL.NOINC `($__internal_480_$__cuda_sm20_div_s64) ;  /* 0x00000034004c7944 */ /* 0x00bfea0003c00000 */
        /* <DEDUP_REMOVED lines=9> */
.L_x_23543:
        /* <DEDUP_REMOVED lines=33> */
.L_x_23544:
[----:B------:R-:W-:Y:S01]  /*0750*/  IMAD.MOV.U32 R0, RZ, RZ, R36 ;  /* 0x000000ffff007224 */ /* 0x000fe200078e0024 */
[----:B------:R-:W-:Y:S02]  /*0760*/  MOV R3, R37 ;  /* 0x0000002500037202 */ /* 0x000fe40000000f00 */
[----:B------:R-:W-:-:S07]  /*0770*/  MOV R8, 0x790 ;  /* 0x0000079000087802 */ /* 0x000fce0000000f00 */
[----:B---3--:R-:W-:Y:S05]  /*0780*/  CALL.REL.NOINC `($__internal_480_$__cuda_sm20_div_s64) ;  /* 0x0000003000947944 */ /* 0x008fea0003c00000 */
        /* <DEDUP_REMOVED lines=10> */
.L_x_23545:
        /* <DEDUP_REMOVED lines=34> */
.L_x_23546:
[----:B------:R-:W-:Y:S01]  /*0a50*/  IMAD.MOV.U32 R30, RZ, RZ, R28 ;  /* 0x000000ffff1e7224 */ /* 0x000fe200078e001c */
[----:B------:R-:W-:Y:S01]  /*0a60*/  MOV R0, R36 ;  /* 0x0000002400007202 */ /* 0x000fe20000000f00 */
[----:B------:R-:W-:Y:S01]  /*0a70*/  IMAD.MOV.U32 R3, RZ, RZ, R37 ;  /* 0x000000ffff037224 */ /* 0x000fe200078e0025 */
[----:B------:R-:W-:-:S07]  /*0a80*/  MOV R8, 0xaa0 ;  /* 0x00000aa000087802 */ /* 0x000fce0000000f00 */
[----:B---3--:R-:W-:Y:S05]  /*0a90*/  CALL.REL.NOINC `($__internal_480_$__cuda_sm20_div_s64) ;  /* 0x0000002c00d07944 */ /* 0x008fea0003c00000 */
        /* <DEDUP_REMOVED lines=10> */
.L_x_23547:
        /* <DEDUP_REMOVED lines=33> */
.L_x_23548:
[----:B------:R-:W-:Y:S01]  /*0d50*/  IMAD.MOV.U32 R0, RZ, RZ, R36 ;  /* 0x000000ffff007224 */ /* 0x000fe200078e0024 */
[----:B------:R-:W-:Y:S02]  /*0d60*/  MOV R3, R37 ;  /* 0x0000002500037202 */ /* 0x000fe40000000f00 */
[----:B------:R-:W-:-:S07]  /*0d70*/  MOV R8, 0xd90 ;  /* 0x00000d9000087802 */ /* 0x000fce0000000f00 */
[----:B---3--:R-:W-:Y:S05]  /*0d80*/  CALL.REL.NOINC `($__internal_480_$__cuda_sm20_div_s64) ;  /* 0x0000002c00147944 */ /* 0x008fea0003c00000 */
        /* <DEDUP_REMOVED lines=9> */
.L_x_23549:
        /* <DEDUP_REMOVED lines=34> */
.L_x_23550:
[----:B------:R-:W-:Y:S01]  /*1040*/  MOV R30, R28 ;  /* 0x0000001c001e7202 */ /* 0x000fe20000000f00 */
        /* <DEDUP_REMOVED lines=13> */
.L_x_23551:
        /* <DEDUP_REMOVED lines=34> */
.L_x_23552:
        /* <DEDUP_REMOVED lines=14> */
.L_x_23553:
        /* <DEDUP_REMOVED lines=34> */
.L_x_23554:
[----:B------:R-:W-:Y:S01]  /*1640*/  MOV R30, R28 ;  /* 0x0000001c001e7202 */ /* 0x000fe20000000f00 */
        /* <DEDUP_REMOVED lines=14> */
.L_x_23555:
        /* <DEDUP_REMOVED lines=34> */
.L_x_23556:
[----:B------:R-:W-:Y:S01]  /*1950*/  IMAD.MOV.U32 R0, RZ, RZ, R36 ;  /* 0x000000ffff007224 */ /* 0x000fe200078e0024 */
[----:B------:R-:W-:Y:S02]  /*1960*/  MOV R3, R37 ;  /* 0x0000002500037202 */ /* 0x000fe40000000f00 */
[----:B------:R-:W-:-:S07]  /*1970*/  MOV R8, 0x1990 ;  /* 0x0000199000087802 */ /* 0x000fce0000000f00 */
[----:B---3--:R-:W-:Y:S05]  /*1980*/  CALL.REL.NOINC `($__internal_480_$__cuda_sm20_div_s64) ;  /* 0x0000002000147944 */ /* 0x008fea0003c00000 */
        /* <DEDUP_REMOVED lines=9> */
.L_x_23557:
        /* <DEDUP_REMOVED lines=13> */
.L_x_23541:
        /* <DEDUP_REMOVED lines=33> */
.L_x_23560:
[----:B------:R-:W-:Y:S01]  /*1d00*/  MOV R30, R32 ;  /* 0x00000020001e7202 */ /* 0x000fe20000000f00 */
[----:B------:R-:W-:Y:S01]  /*1d10*/  IMAD.MOV.U32 R0, RZ, RZ, R16 ;  /* 0x000000ffff007224 */ /* 0x000fe200078e0010 */
[----:B------:R-:W-:Y:S02]  /*1d20*/  MOV R3, R17 ;  /* 0x0000001100037202 */ /* 0x000fe40000000f00 */
[----:B------:R-:W-:-:S07]  /*1d30*/  MOV R8, 0x1d50 ;  /* 0x00001d5000087802 */ /* 0x000fce0000000f00 */
[----:B------:R-:W-:Y:S05]  /*1d40*/  CALL.REL.NOINC `($__internal_480_$__cuda_sm20_div_s64) ;  /* 0x0000001c00247944 */ /* 0x000fea0003c00000 */
        /* <DEDUP_REMOVED lines=9> */
.L_x_23561:
        /* <DEDUP_REMOVED lines=35> */
.L_x_23562:
        /* <DEDUP_REMOVED lines=13> */
.L_x_23563:
        /* <DEDUP_REMOVED lines=36> */
.L_x_23564:
[----:B------:R-:W-:Y:S01]  /*2320*/  MOV R30, R20 ;  /* 0x00000014001e7202 */ /* 0x000fe20000000f00 */
[----:B------:R-:W-:Y:S01]  /*2330*/  IMAD.MOV.U32 R0, RZ, RZ, R18 ;  /* 0x000000ffff007224 */ /* 0x000fe200078e0012 */
[----:B------:R-:W-:Y:S02]  /*2340*/  MOV R3, R19 ;  /* 0x0000001300037202 */ /* 0x000fe40000000f00 */
[----:B------:R-:W-:-:S07]  /*2350*/  MOV R8, 0x2370 ;  /* 0x0000237000087802 */ /* 0x000fce0000000f00 */
[----:B------:R-:W-:Y:S05]  /*2360*/  CALL.REL.NOINC `($__internal_480_$__cuda_sm20_div_s64) ;  /* 0x00000014009c7944 */ /* 0x000fea0003c00000 */
        /* <DEDUP_REMOVED lines=10> */
.L_x_23565:
        /* <DEDUP_REMOVED lines=37> */
.L_x_23566:
[----:B------:R-:W-:Y:S01]  /*2660*/  MOV R0, R18 ;  /* 0x0000001200007202 */ /* 0x000fe20000000f00 */
[----:B------:R-:W-:Y:S01]  /*2670*/  IMAD.MOV.U32 R3, RZ, RZ, R19 ;  /* 0x000000ffff037224 */ /* 0x000fe200078e0013 */
[----:B------:R-:W-:-:S07]  /*2680*/  MOV R8, 0x26a0 ;  /* 0x000026a000087802 */ /* 0x000fce0000000f00 */
[----:B------:R-:W-:Y:S05]  /*2690*/  CALL.REL.NOINC `($__internal_480_$__cuda_sm20_div_s64) ;  /* 0x0000001000d07944 */ /* 0x000fea0003c00000 */
        /* <DEDUP_REMOVED lines=8> */
.L_x_23567:
        /* <DEDUP_REMOVED lines=10> */
.L_x_23559:
        /* <DEDUP_REMOVED lines=31> */
.L_x_23569:
[----:B------:R-:W-:Y:S01]  /*29b0*/  IMAD.MOV.U32 R30, RZ, RZ, R32 ;  /* 0x000000ffff1e7224 */ /* 0x000fe200078e0020 */
[----:B------:R-:W-:Y:S01]  /*29c0*/  MOV R0, R16 ;  /* 0x0000001000007202 */ /* 0x000fe20000000f00 */
[----:B------:R-:W-:Y:S01]  /*29d0*/  IMAD.MOV.U32 R3, RZ, RZ, R17 ;  /* 0x000000ffff037224 */ /* 0x000fe200078e0011 */
[----:B------:R-:W-:-:S07]  /*29e0*/  MOV R8, 0x2a00 ;  /* 0x00002a0000087802 */ /* 0x000fce0000000f00 */
[----:B------:R-:W-:Y:S05]  /*29f0*/  CALL.REL.NOINC `($__internal_480_$__cuda_sm20_div_s64) ;  /* 0x0000000c00f87944 */ /* 0x000fea0003c00000 */
        /* <DEDUP_REMOVED lines=9> */
.L_x_23570:
        /* <DEDUP_REMOVED lines=36> */
.L_x_23571:
[----:B------:R-:W-:Y:S01]  /*2cd0*/  IMAD.MOV.U32 R0, RZ, RZ, R18 ;  /* 0x000000ffff007224 */ /* 0x000fe200078e0012 */
[----:B------:R-:W-:Y:S02]  /*2ce0*/  MOV R3, R19 ;  /* 0x0000001300037202 */ /* 0x000fe40000000f00 */
[----:B------:R-:W-:-:S07]  /*2cf0*/  MOV R8, 0x2d10 ;  /* 0x00002d1000087802 */ /* 0x000fce0000000f00 */
[----:B------:R-:W-:Y:S05]  /*2d00*/  CALL.REL.NOINC `($__internal_480_$__cuda_sm20_div_s64) ;  /* 0x0000000c00347944 */ /* 0x000fea0003c00000 */
        /* <DEDUP_REMOVED lines=8> */
.L_x_23572:
        /* <DEDUP_REMOVED lines=10> */
.L_x_23568:
        /* <DEDUP_REMOVED lines=29> */
.L_x_23573:
[----:B------:R-:W-:-:S07]  /*3000*/  MOV R0, 0x3020 ;  /* 0x0000302000007802 */ /* 0x000fce0000000f00 */
[----:B------:R-:W-:Y:S05]  /*3010*/  CALL.REL.NOINC `($__internal_481_$__cuda_sm20_rem_s64) ;  /* 0x0000000c00bc7944 */ /* 0x000fea0003c00000 */
[----:B------:R-:W-:Y:S01]  /*3020*/  IMAD.MOV.U32 R8, RZ, RZ, R3 ;  /* 0x000000ffff087224 */ /* 0x000fe200078e0003 */
[----:B------:R-:W-:-:S07]  /*3030*/  MOV R9, R10 ;  /* 0x0000000a00097202 */ /* 0x000fce0000000f00 */
.L_x_23574:
[----:B------:R-:W0:Y:S02]  /*3040*/  LDC.64 R10, c[0x0][0x398] ;  /* 0x0000e600ff0a7b82 */ /* 0x000e240000000a00 */
[----:B0-----:R-:W-:-:S06]  /*3050*/  IMAD.WIDE.U32 R2, R2, 0x8, R10 ;  /* 0x0000000802027825 */ /* 0x001fcc00078e000a */
[----:B------:R-:W2:Y:S02]  /*3060*/  LDG.E.64 R2, desc[UR8][R2.64] ;  /* 0x0000000802027981 */ /* 0x000ea4000c1e1b00 */
[-C--:B--2---:R-:W-:Y:S02]  /*3070*/  IMAD R11, R3, R8.reuse, RZ ;  /* 0x00000008030b7224 */ /* 0x084fe400078e02ff */
[----:B------:R-:W-:-:S04]  /*3080*/  IMAD.WIDE.U32 R28, R2, R8, R28 ;  /* 0x00000008021c7225 */ /* 0x000fc800078e001c */
[----:B------:R-:W-:-:S04]  /*3090*/  IMAD R11, R2, R9, R11 ;  /* 0x00000009020b7224 */ /* 0x000fc800078e020b */
[----:B------:R-:W-:-:S07]  /*30a0*/  IMAD.IADD R29, R29, 0x1, R11 ;  /* 0x000000011d1d7824 */ /* 0x000fce00078e020b */
.L_x_23540:
[----:B------:R-:W0:Y:S02]  /*30b0*/  LDCU.64 UR4, c[0x0][0x388] ;  /* 0x00007100ff0477ac */ /* 0x000e240008000a00 */
[----:B0-----:R-:W-:-:S04]  /*30c0*/  LEA R2, P0, R28, UR4, 0x3 ;  /* 0x000000041c027c11 */ /* 0x001fc8000f8018ff */
[----:B------:R-:W-:-:S06]  /*30d0*/  LEA.HI.X R3, R28, UR5, R29, 0x3, P0 ;  /* 0x000000051c037c11 */ /* 0x000fcc00080f1c1d */
[----:B------:R-:W2:Y:S01]  /*30e0*/  LDG.E.64 R2, desc[UR8][R2.64] ;  /* 0x0000000802027981 */ /* 0x000ea2000c1e1b00 */
[----:B------:R-:W-:Y:S01]  /*30f0*/  BSSY.RECONVERGENT B0, `(.L_x_23575) ;  /* 0x000000d000007945 */ /* 0x000fe20003800200 */
[----:B--2---:R-:W-:Y:S01]  /*3100*/  MOV R11, R3 ;  /* 0x00000003000b7202 */ /* 0x004fe20000000f00 */
[----:B------:R-:W-:-:S03]  /*3110*/  IMAD.MOV.U32 R0, RZ, RZ, R2 ;  /* 0x000000ffff007224 */ /* 0x000fc600078e0002 */
[----:B------:R-:W-:Y:S02]  /*3120*/  ISETP.LT.AND P0, PT, R11, RZ, PT ;  /* 0x000000ff0b00720c */ /* 0x000fe40003f01270 */
[----:B------:R-:W-:-:S04]  /*3130*/  IADD3 R8, P1, PT, RZ, -R0, RZ ;  /* 0x80000000ff087210 */ /* 0x000fc80007f3e0ff */
[----:B------:R-:W-:-:S07]  /*3140*/  IADD3.X R9, PT, PT, RZ, ~R11, RZ, P1, !PT ;  /* 0x8000000bff097210 */ /* 0x000fce0000ffe4ff */
[----:B------:R-:W-:Y:S01]  /*3150*/  @P0 IMAD.MOV.U32 R0, RZ, RZ, R8 ;  /* 0x000000ffff000224 */ /* 0x000fe200078e0008 */
[----:B------:R-:W-:-:S03]  /*3160*/  @P0 MOV R11, R9 ;  /* 0x00000009000b0202 */ /* 0x000fc60000000f00 */
[----:B------:R-:W-:Y:S01]  /*3170*/  IMAD.MOV.U32 R8, RZ, RZ, R0 ;  /* 0x000000ffff087224 */ /* 0x000fe200078e0000 */
[----:B------:R-:W-:Y:S02]  /*3180*/  MOV R9, R11 ;  /* 0x0000000b00097202 */ /* 0x000fe40000000f00 */
[----:B------:R-:W-:-:S04]  /*3190*/  MOV R0, 0x31c0 ;  /* 0x000031c000007802 */ /* 0x000fc80000000f00 */
[----:B------:R-:W0:Y:S03]  /*31a0*/  I2F.F64.S64 R8, R8 ;  /* 0x0000000800087312 */ /* 0x000e260000301c00 */
[----:B0-----:R-:W-:Y:S05]  /*31b0*/  CALL.REL.NOINC `($contiguous_reducel33_i64$__internal_accurate_pow) ;  /* 0x0000001000607944 */ /* 0x001fea0003c00000 */
[----:B------:R-:W-:Y:S05]  /*31c0*/  BSYNC.RECONVERGENT B0 ;  /* 0x0000000000007941 */ /* 0x000fea0003800200 */
.L_x_23575:
[----:B------:R-:W-:Y:S01]  /*31d0*/  ISETP.NE.U32.AND P0, PT, R2, RZ, PT ;  /* 0x000000ff0200720c */ /* 0x000fe20003f05070 */
[----:B------:R-:W-:Y:S01]  /*31e0*/  IMAD.MOV.U32 R10, RZ, RZ, R13 ;  /* 0x000000ffff0a7224 */ /* 0x000fe200078e000d */
[----:B------:R-:W-:Y:S02]  /*31f0*/  MOV R11, R18 ;  /* 0x00000012000b7202 */ /* 0x000fe40000000f00 */
[----:B------:R-:W-:Y:S02]  /*3200*/  IADD3 R17, P2, PT, RZ, -R2, RZ ;  /* 0x80000002ff117210 */ /* 0x000fe40007f5e0ff */
[C---:B------:R-:W-:Y:S02]  /*3210*/  ISETP.NE.AND.EX P0, PT, R3.reuse, RZ, PT, P0 ;  /* 0x000000ff0300720c */ /* 0x040fe40003f05300 */
[----:B------:R-:W-:Y:S01]  /*3220*/  DADD R10, -RZ, -R10 ;  /* 0x00000000ff0a7229 */ /* 0x000fe2000000090a */
[----:B------:R-:W-:Y:S01]  /*3230*/  ISETP.LT.AND P1, PT, R3, RZ, PT ;  /* 0x000000ff0300720c */ /* 0x000fe20003f21270 */
[----:B------:R-:W-:Y:S01]  /*3240*/  IMAD.X R19, RZ, RZ, ~R3, P2 ;  /* 0x000000ffff137224 */ /* 0x000fe200010e0e03 */
[----:B------:R-:W-:-:S02]  /*3250*/  ISETP.GE.AND P2, PT, R9, RZ, PT ;  /* 0x000000ff0900720c */ /* 0x000fc40003f46270 */
[----:B------:R-:W-:Y:S02]  /*3260*/  SEL R0, R17, R2, P1 ;  /* 0x0000000211007207 */ /* 0x000fe40000800000 */
[----:B------:R-:W-:Y:S02]  /*3270*/  SEL R8, R19, R3, P1 ;  /* 0x0000000313087207 */ /* 0x000fe40000800000 */
[----:B------:R-:W-:Y:S02]  /*3280*/  ISETP.NE.U32.AND P1, PT, R0, 0x1, PT ;  /* 0x000000010000780c */ /* 0x000fe40003f25070 */
[----:B------:R-:W-:Y:S01]  /*3290*/  FSEL R3, R11, R18, !P2 ;  /* 0x000000120b037208 */ /* 0x000fe20005000000 */
[----:B------:R-:W-:Y:S01]  /*32a0*/  @!P0 IMAD.MOV.U32 R3, RZ, RZ, R9 ;  /* 0x000000ffff038224 */ /* 0x000fe200078e0009 */
[----:B------:R-:W-:Y:S02]  /*32b0*/  FSEL R2, R10, R13, !P2 ;  /* 0x0000000d0a027208 */ /* 0x000fe40005000000 */
[----:B------:R-:W-:-:S02]  /*32c0*/  ISETP.NE.AND.EX P1, PT, R8, RZ, PT, P1 ;  /* 0x000000ff0800720c */ /* 0x000fc40003f25310 */
        /* <DEDUP_REMOVED lines=32> */
.L_x_23578:
        /* <DEDUP_REMOVED lines=32> */
.L_x_23577:
        /* <DEDUP_REMOVED lines=8> */
[----:B------:R-:W-:-:S04]  /*3750*/  IADD3 R9, PT, PT, R9, 0x4, RZ ;  /* 0x0000000409097810 */ /* 0x000fc80007ffe0ff */
[----:B------:R-:W-:-:S05]  /*3760*/  LEA R6, R3, R0, 0x3 ;  /* 0x0000000003067211 */ /* 0x000fca00078e18ff */
[----:B------:R-:W1:Y:S01]  /*3770*/  LDS.64 R2, [R6] ;  /* 0x0000000006027984 */ /* 0x000e620000000a00 */
[----:B--2---:R-:W-:-:S05]  /*3780*/  IMAD R8, R17, 0x8, R6 ;  /* 0x0000000811087824 */ /* 0x004fca00078e0206 */
[----:B------:R-:W2:Y:S01]  /*3790*/  LDS.64 R4, [R8] ;  /* 0x0000000008047984 */ /* 0x000ea20000000a00 */
[----:B------:R-:W-:-:S05]  /*37a0*/  LEA R18, R17, R8, 0x3 ;  /* 0x0000000811127211 */ /* 0x000fca00078e18ff */
[----:B------:R-:W3:Y:S01]  /*37b0*/  LDS.64 R12, [R18] ;  /* 0x00000000120c7984 */ /* 0x000ee20000000a00 */
[----:B------:R-:W-:-:S06]  /*37c0*/  IMAD R16, R17, 0x8, R18 ;  /* 0x0000000811107824 */ /* 0x000fcc00078e0212 */
[----:B------:R-:W4:Y:S01]  /*37d0*/  LDS.64 R16, [R16] ;  /* 0x0000000010107984 */ /* 0x000f220000000a00 */
[----:B-1----:R-:W-:-:S08]  /*37e0*/  DADD R2, R10, R2 ;  /* 0x000000000a027229 */ /* 0x002fd00000000002 */
[----:B--2---:R-:W-:-:S08]  /*37f0*/  DADD R2, R2, R4 ;  /* 0x0000000002027229 */ /* 0x004fd00000000004 */
[----:B---3--:R-:W-:-:S08]  /*3800*/  DADD R2, R2, R12 ;  /* 0x0000000002027229 */ /* 0x008fd0000000000c */
[----:B----4-:R-:W-:-:S11]  /*3810*/  DADD R10, R2, R16 ;  /* 0x00000000020a7229 */ /* 0x010fd60000000010 */
.L_x_23580:
[----:B------:R-:W-:Y:S05]  /*3820*/  @!P1 BRA `(.L_x_23579) ;  /* 0x0000000000449947 */ /* 0x000fea0003800000 */
[----:B------:R-:W-:Y:S02]  /*3830*/  ISETP.NE.AND P0, PT, R19, 0x1, PT ;  /* 0x000000011300780c */ /* 0x000fe40003f05270 */
[----:B------:R-:W-:-:S04]  /*3840*/  LOP3.LUT R7, R7, 0x1, RZ, 0xc0, !PT ;  /* 0x0000000107077812 */ /* 0x000fc800078ec0ff */
[----:B------:R-:W-:-:S07]  /*3850*/  ISETP.NE.U32.AND P1, PT, R7, 0x1, PT ;  /* 0x000000010700780c */ /* 0x000fce0003f25070 */
[----:B------:R-:W-:Y:S06]  /*3860*/  @!P0 BRA `(.L_x_23581) ;  /* 0x0000000000248947 */ /* 0x000fec0003800000 */
[----:B------:R-:W2:Y:S01]  /*3870*/  LDC R5, c[0x0][0x360] ;  /* 0x0000d800ff057b82 */ /* 0x000ea20000000800 */
[C---:B------:R-:W-:Y:S02]  /*3880*/  IMAD R3, R9.reuse, UR7, RZ ;  /* 0x0000000709037c24 */ /* 0x040fe4000f8e02ff */
[----:B------:R-:W-:Y:S02]  /*3890*/  VIADD R9, R9, 0x2 ;  /* 0x0000000209097836 */ /* 0x000fe40000000000 */
[----:B------:R-:W-:-:S05]  /*38a0*/  IMAD R6, R3, 0x8, R0 ;  /* 0x0000000803067824 */ /* 0x000fca00078e0200 */
[----:B------:R-:W1:Y:S01]  /*38b0*/  LDS.64 R2, [R6] ;  /* 0x0000000006027984 */ /* 0x000e620000000a00 */
[----:B--2---:R-:W-:-:S06]  /*38c0*/  LEA R4, R5, R6, 0x3 ;  /* 0x0000000605047211 */ /* 0x004fcc00078e18ff */
[----:B------:R-:W2:Y:S01]  /*38d0*/  LDS.64 R4, [R4] ;  /* 0x0000000004047984 */ /* 0x000ea20000000a00 */
[----:B-1----:R-:W-:-:S08]  /*38e0*/  DADD R2, R10, R2 ;  /* 0x000000000a027229 */ /* 0x002fd00000000002 */
[----:B--2---:R-:W-:-:S11]  /*38f0*/  DADD R10, R2, R4 ;  /* 0x00000000020a7229 */ /* 0x004fd60000000004 */
.L_x_23581:
[----:B------:R-:W-:-:S05]  /*3900*/  @!P1 IMAD R9, R9, UR7, RZ ;  /* 0x0000000709099c24 */ /* 0x000fca000f8e02ff */
[----:B------:R-:W-:-:S06]  /*3910*/  @!P1 LEA R2, R9, R0, 0x3 ;  /* 0x0000000009029211 */ /* 0x000fcc00078e18ff */
[----:B------:R-:W1:Y:S02]  /*3920*/  @!P1 LDS.64 R2, [R2] ;  /* 0x0000000002029984 */ /* 0x000e640000000a00 */
[----:B-1----:R-:W-:-:S11]  /*3930*/  @!P1 DADD R10, R10, R2 ;  /* 0x000000000a0a9229 */ /* 0x002fd60000000002 */
.L_x_23579:
[----:B-1----:R1:W-:Y:S02]  /*3940*/  STS.64 [R0], R10 ;  /* 0x0000000a00007388 */ /* 0x0023e40000000a00 */
.L_x_23576:
        /* <DEDUP_REMOVED lines=9> */
        .weak           $__internal_480_$__cuda_sm20_div_s64
        .type           $__internal_480_$__cuda_sm20_div_s64,@function
        .size           $__internal_480_$__cuda_sm20_div_s64,($__internal_481_$__cuda_sm20_rem_s64 - $__internal_480_$__cuda_sm20_div_s64)
$__internal_480_$__cuda_sm20_div_s64:
        /* <DEDUP_REMOVED lines=8> */
[----:B0-----:R-:W-:-:S06]  /*3a60*/  VIADD R11, R11, 0x1ffffffe ;  /* 0x1ffffffe0b0b7836 */ /* 0x001fcc0000000000 */
        /* <DEDUP_REMOVED lines=17> */
[----:B------:R-:W-:Y:S02]  /*3b80*/  IADD3 R11, P0, PT, RZ, -R34, RZ ;  /* 0x80000022ff0b7210 */ /* 0x000fe40007f1e0ff */
[----:B------:R-:W-:Y:S01]  /*3b90*/  MOV R35, RZ ;  /* 0x000000ff00237202 */ /* 0x000fe20000000f00 */
        /* <DEDUP_REMOVED lines=9> */
[----:B------:R-:W-:Y:S01]  /*3c30*/  IADD3 R12, P2, PT, R12, R11, RZ ;  /* 0x0000000b0c0c7210 */ /* 0x000fe20007f5e0ff */
[----:B------:R-:W-:Y:S01]  /*3c40*/  IMAD.X R10, R9, 0x1, R10, P0 ;  /* 0x00000001090a7824 */ /* 0x000fe200000e060a */
[----:B------:R-:W-:-:S03]  /*3c50*/  IADD3.X R11, PT, PT, RZ, ~UR4, RZ, P4, !PT ;  /* 0x80000004ff0b7c10 */ /* 0x000fc6000a7fe4ff */
        /* <DEDUP_REMOVED lines=36> */
[----:B------:R-:W-:Y:S01]  /*3ea0*/  SEL R10, R10, R9, !P1 ;  /* 0x000000090a0a7207 */ /* 0x000fe20004800000 */
[----:B------:R-:W-:Y:S01]  /*3eb0*/  HFMA2 R9, -RZ, RZ, 0, 0 ;  /* 0x00000000ff097431 */ /* 0x000fe200000001ff */
[----:B------:R-:W-:-:S02]  /*3ec0*/  ISETP.NE.AND.EX P0, PT, R3, RZ, PT, P0 ;  /* 0x000000ff0300720c */ /* 0x000fc40003f05300 */
[----:B------:R-:W-:Y:S02]  /*3ed0*/  SEL R0, R0, R33, !P1 ;  /* 0x0000002100007207 */ /* 0x000fe40004800000 */
[----:B------:R-:W-:Y:S02]  /*3ee0*/  SEL R10, R10, 0xffffffff, P0 ;  /* 0xffffffff0a0a7807 */ /* 0x000fe40000000000 */
[----:B------:R-:W-:Y:S01]  /*3ef0*/  SEL R0, R0, 0xffffffff, P0 ;  /* 0xffffffff00007807 */ /* 0x000fe20000000000 */
[----:B------:R-:W-:Y:S06]  /*3f00*/  RET.REL.NODEC R8 `(contiguous_reducel33_i64) ;  /* 0xffffffc0083c7950 */ /* 0x000fec0003c3ffff */
        .weak           $__internal_481_$__cuda_sm20_rem_s64
        .type           $__internal_481_$__cuda_sm20_rem_s64,@function
        .size           $__internal_481_$__cuda_sm20_rem_s64,($contiguous_reducel33_i64$__internal_accurate_pow - $__internal_481_$__cuda_sm20_rem_s64)
$__internal_481_$__cuda_sm20_rem_s64:
        /* <DEDUP_REMOVED lines=66> */
[----:B------:R-:W-:Y:S06]  /*4330*/  RET.REL.NODEC R8 `(contiguous_reducel33_i64) ;  /* 0xffffffbc08307950 */ /* 0x000fec0003c3ffff */
        .type           $contiguous_reducel33_i64$__internal_accurate_pow,@function
        .size           $contiguous_reducel33_i64$__internal_accurate_pow,(.L_x_30806 - $contiguous_reducel33_i64$__internal_accurate_pow)
$contiguous_reducel33_i64$__internal_accurate_pow:
        /* <DEDUP_REMOVED lines=85> */
[----:B------:R-:W-:Y:S02]  /*4890*/  DADD R12, R20, R12 ;  /* 0x00000000140c7229 */ /* 0x000fe4000000000c */
[----:B------:R-:W-:Y:S01]  /*48a0*/  DADD R20, R10, -UR4 ;  /* 0x800000040a147e29 */ /* 0x000fe20008000000 */
[----:B------:R-:W-:Y:S01]  /*48b0*/  UMOV UR4, 0xfefa39ef ;  /* 0xfefa39ef00047882 */ /* 0x000fe20000000000 */
[----:B------:R-:W-:-:S04]  /*48c0*/  UMOV UR5, 0x3fe62e42 ;  /* 0x3fe62e4200057882 */ /* 0x000fc80000000000 */
[----:B------:R-:W-:-:S08]  /*48d0*/  DADD R12, R18, R12 ;  /* 0x00000000120c7229 */ /* 0x000fd0000000000c */
        /* <DEDUP_REMOVED lines=73> */
.L_x_23582:
[----:B------:R-:W-:Y:S02]  /*4d70*/  DFMA R18, R18, R10, R10 ;  /* 0x0000000a1212722b */ /* 0x000fe4000000000a */
[----:B------:R-:W-:-:S08]  /*4d80*/  DSETP.NEU.AND P0, PT, |R10|, +INF , PT ;  /* 0x7ff000000a00742a */ /* 0x000fd00003f0d200 */
[----:B------:R-:W-:Y:S02]  /*4d90*/  FSEL R13, R10, R18, !P0 ;  /* 0x000000120a0d7208 */ /* 0x000fe40004000000 */
[----:B------:R-:W-:Y:S02]  /*4da0*/  FSEL R18, R11, R19, !P0 ;  /* 0x000000130b127208 */ /* 0x000fe40004000000 */
[----:B------:R-:W-:Y:S02]  /*4db0*/  MOV R10, R0 ;  /* 0x00000000000a7202 */ /* 0x000fe40000000f00 */
[----:B------:R-:W-:-:S04]  /*4dc0*/  MOV R11, 0x0 ;  /* 0x00000000000b7802 */ /* 0x000fc80000000f00 */
[----:B------:R-:W-:Y:S05]  /*4dd0*/  RET.REL.NODEC R10 `(contiguous_reducel33_i64) ;  /* 0xffffffb00a887950 */ /* 0x000fea0003c3ffff */
.L_x_23583:
        /* <DEDUP_REMOVED lines=10> */
.L_x_30806:


//--------------------- .text.contiguous_reducel322_i64 --------------------------
	.section	.text.contiguous_reducel322_i64,"ax",@progbits
	.align	128
        .global         contiguous_reducel322_i64
        .type           contiguous_reducel322_i64,@function
        .size           contiguous_reducel322_i64,(.L_x_31434 - contiguous_reducel322_i64)
        .other          contiguous_reducel322_i64,@"STO_CUDA_ENTRY STV_DEFAULT"
contiguous_reducel322_i64:
.text.contiguous_reducel322_i64:
        /* <DEDUP_REMOVED lines=45> */
.L_x_23585:
        /* <DEDUP_REMOVED lines=13> */
.L_x_23586:
[----:B------:R-:W-:Y:S05]  /*03a0*/  BSYNC.RECONVERGENT B0 ;  /* 0x0000000000007941 */ /* 0x000fea0003800200 */
.L_x_23584:
[----:B------:R-:W-:Y:S01]  /*03b0*/  BAR.SYNC.DEFER_BLOCKING 0x0 ;  /* 0x0000000000007b1d */ /* 0x000fe20000010000 */
[----:B------:R-:W-:Y:S02]  /*03c0*/  ISETP.GE.U32.AND P1, PT, R3, 0x42, PT ;  /* 0x000000420300780c */ /* 0x000fe40003f26070 */
[----:B------:R-:W-:-:S11]  /*03d0*/  ISETP.GT.U32.AND P0, PT, R0, 0x1f, PT ;  /* 0x0000001f0000780c */ /* 0x000fd60003f04070 */
[----:B------:R-:W-:Y:S05]  /*03e0*/  @!P1 BRA `(.L_x_23587) ;  /* 0x00000000002c9947 */ /* 0x000fea0003800000 */
.L_x_23588:
        /* <DEDUP_REMOVED lines=11> */
.L_x_23587:
        /* <DEDUP_REMOVED lines=45> */
.L_x_23589:
        /* <DEDUP_REMOVED lines=9> */
.L_x_31434:


//--------------------- .text.contiguous_reducel32_i64 --------------------------
	.section	.text.contiguous_reducel32_i64,"ax",@progbits
	.align	128
        .global         contiguous_reducel32_i64
        .type           contiguous_reducel32_i64,@function
        .size           contiguous_reducel32_i64,(.L_x_30809 - contiguous_reducel32_i64)
        .other          contiguous_reducel32_i64,@"STO_CUDA_ENTRY STV_DEFAULT"
contiguous_reducel32_i64:
.text.contiguous_reducel32_i64:
        /* <DEDUP_REMOVED lines=10> */
[----:B------:R-:W-:-:S05]  /*00a0*/  IMAD.U32 R2, RZ, RZ, UR7 ;  /* 0x00000007ff027e24 */ /* 0x000fca000f8e00ff */
[----:B------:R-:W-:Y:S01]  /*00b0*/  ISETP.GE.U32.AND.EX P0, PT, R2, R3, PT, P0 ;  /* 0x000000030200720c */ /* 0x000fe20003f06100 */
[----:B---3--:R-:W-:Y:S01]  /*00c0*/  ULEA UR5, UR5, UR4, 0x18 ;  /* 0x0000000405057291 */ /* 0x008fe2000f8ec0ff */
[----:B------:R-:W0:Y:S05]  /*00d0*/  LDC R3, c[0x0][0x360] ;  /* 0x0000d800ff037b82 */ /* 0x000e2a0000000800 */
[----:B-1----:R-:W-:-:S03]  /*00e0*/  LEA R2, R0, UR5, 0x3 ;  /* 0x0000000500027c11 */ /* 0x002fc6000f8e18ff */
[----:B------:R-:W1:Y:S02]  /*00f0*/  S2UR UR4, SR_CTAID.X ;  /* 0x00000000000479c3 */ /* 0x000e640000002500 */
[----:B------:R2:W-:Y:S01]  /*0100*/  STS.64 [R2], RZ ;  /* 0x000000ff02007388 */ /* 0x0005e20000000a00 */
[----:B-1----:R-:W-:Y:S05]  /*0110*/  @P0 EXIT ;  /* 0x000000000000094d */ /* 0x002fea0003800000 */
[----:B------:R-:W1:Y:S01]  /*0120*/  LDC.64 R18, c[0x0][0x3b0] ;  /* 0x0000ec00ff127b82 */ /* 0x000e620000000a00 */
[----:B0-----:R-:W-:Y:S01]  /*0130*/  IMAD R7, R3, UR4, RZ ;  /* 0x0000000403077c24 */ /* 0x001fe2000f8e02ff */
[----:B------:R-:W0:Y:S01]  /*0140*/  LDCU.64 UR8, c[0x0][0x388] ;  /* 0x00007100ff0877ac */ /* 0x000e220008000a00 */
[----:B------:R-:W-:Y:S03]  /*0150*/  BSSY.RECONVERGENT B0, `(.L_x_23590) ;  /* 0x00006c0000007945 */ /* 0x000fe60003800200 */
[----:B------:R-:W-:Y:S01]  /*0160*/  LEA R6, R7, R0, 0x1 ;  /* 0x0000000007067211 */ /* 0x000fe200078e08ff */
[----:B------:R-:W3:Y:S01]  /*0170*/  LDCU.64 UR16, c[0x0][0x358] ;  /* 0x00006b00ff1077ac */ /* 0x000ee20008000a00 */
[----:B------:R-:W4:Y:S03]  /*0180*/  LDC R11, c[0x0][0x3a0] ;  /* 0x0000e800ff0b7b82 */ /* 0x000f260000000800 */
[----:B------:R-:W-:Y:S01]  /*0190*/  IMAD.IADD R20, R6, 0x1, R3 ;  /* 0x0000000106147824 */ /* 0x000fe200078e0203 */
[----:B0-----:R-:W-:Y:S01]  /*01a0*/  MOV R8, UR8 ;  /* 0x0000000800087c02 */ /* 0x001fe20008000f00 */
[----:B------:R-:W-:-:S03]  /*01b0*/  IMAD.U32 R9, RZ, RZ, UR9 ;  /* 0x00000009ff097e24 */ /* 0x000fc6000f8e00ff */
[----:B-1----:R-:W-:-:S04]  /*01c0*/  ISETP.GE.U32.AND P0, PT, R20, R18, PT ;  /* 0x000000121400720c */ /* 0x002fc80003f06070 */
[----:B------:R-:W-:Y:S02]  /*01d0*/  ISETP.GE.U32.AND.EX P0, PT, RZ, R19, PT, P0 ;  /* 0x00000013ff00720c */ /* 0x000fe40003f06100 */
[----:B----4-:R-:W-:-:S11]  /*01e0*/  IADD3 R10, PT, PT, R11, -0x1, RZ ;  /* 0xffffffff0b0a7810 */ /* 0x010fd60007ffe0ff */
        /* <DEDUP_REMOVED lines=24> */
.L_x_23618:
        /* <DEDUP_REMOVED lines=32> */
.L_x_23595:
[----:B------:R-:W-:Y:S01]  /*0570*/  MOV R26, R6 ;  /* 0x00000006001a7202 */ /* 0x000fe20000000f00 */
[----:B------:R-:W-:Y:S01]  /*0580*/  IMAD.MOV.U32 R13, RZ, RZ, R7 ;  /* 0x000000ffff0d7224 */ /* 0x000fe200078e0007 */
[----:B------:R-:W-:Y:S01]  /*0590*/  MOV R14, R38 ;  /* 0x00000026000e7202 */ /* 0x000fe20000000f00 */
[----:B------:R-:W-:Y:S01]  /*05a0*/  IMAD.MOV.U32 R11, RZ, RZ, R39 ;  /* 0x000000ffff0b7224 */ /* 0x000fe200078e0027 */
[----:B------:R-:W-:-:S07]  /*05b0*/  MOV R12, 0x5d0 ;  /* 0x000005d0000c7802 */ /* 0x000fce0000000f00 */
[----:B-12---:R-:W-:Y:S05]  /*05c0*/  CALL.REL.NOINC `($__internal_482_$__cuda_sm20_div_s64) ;  /* 0x0000006800d07944 */ /* 0x006fea0003c00000 */
        /* <DEDUP_REMOVED lines=9> */
.L_x_23596:
[----:B------:R-:W-:Y:S05]  /*0660*/  BSYNC.RECONVERGENT B1 ;  /* 0x0000000000017941 */ /* 0x000fea0003800200 */
.L_x_23594:
[----:B-1----:R-:W-:-:S06]  /*0670*/  IMAD.WIDE.U32 R6, R15, 0x8, R16 ;  /* 0x000000080f067825 */ /* 0x002fcc00078e0010 */
        /* <DEDUP_REMOVED lines=32> */
.L_x_23598:
[----:B------:R-:W-:Y:S01]  /*0880*/  MOV R26, R20 ;  /* 0x00000014001a7202 */ /* 0x000fe20000000f00 */
[----:B------:R-:W-:Y:S01]  /*0890*/  IMAD.MOV.U32 R13, RZ, RZ, R9 ;  /* 0x000000ffff0d7224 */ /* 0x000fe200078e0009 */
[----:B------:R-:W-:Y:S01]  /*08a0*/  MOV R14, R38 ;  /* 0x00000026000e7202 */ /* 0x000fe20000000f00 */
[----:B------:R-:W-:Y:S01]  /*08b0*/  IMAD.MOV.U32 R11, RZ, RZ, R39 ;  /* 0x000000ffff0b7224 */ /* 0x000fe200078e0027 */
[----:B------:R-:W-:-:S07]  /*08c0*/  MOV R12, 0x8e0 ;  /* 0x000008e0000c7802 */ /* 0x000fce0000000f00 */
[----:B--2---:R-:W-:Y:S05]  /*08d0*/  CALL.REL.NOINC `($__internal_482_$__cuda_sm20_div_s64) ;  /* 0x00000068000c7944 */ /* 0x004fea0003c00000 */
        /* <DEDUP_REMOVED lines=9> */
.L_x_23599:
[----:B------:R-:W-:Y:S05]  /*0970*/  BSYNC.RECONVERGENT B1 ;  /* 0x0000000000017941 */ /* 0x000fea0003800200 */
.L_x_23597:
[----:B------:R-:W-:-:S06]  /*0980*/  IMAD.WIDE.U32 R20, R8, 0x8, R18 ;  /* 0x0000000808147825 */ /* 0x000fcc00078e0012 */
[----:B------:R-:W3:Y:S01]  /*0990*/  LDG.E.64 R20, desc[UR16][R20.64] ;  /* 0x0000001014147981 */ /* 0x000ee2000c1e1b00 */
[----:B------:R-:W-:Y:S01]  /*09a0*/  IMAD R9, R9, R6, RZ ;  /* 0x0000000609097224 */ /* 0x000fe200078e02ff */
[----:B------:R-:W-:Y:S01]  /*09b0*/  BSSY.RECONVERGENT B1, `(.L_x_23600) ;  /* 0x000002f000017945 */ /* 0x000fe20003800200 */
[----:B------:R-:W-:-:S04]  /*09c0*/  IMAD.WIDE.U32 R22, R6, R4, R22 ;  /* 0x0000000406167225 */ /* 0x000fc800078e0016 */
[----:B------:R-:W-:-:S05]  /*09d0*/  IMAD R7, R7, R4, R9 ;  /* 0x0000000407077224 */ /* 0x000fca00078e0209 */
[----:B------:R-:W-:Y:S02]  /*09e0*/  IADD3 R7, PT, PT, R23, R7, RZ ;  /* 0x0000000717077210 */ /* 0x000fe40007ffe0ff */
[----:B---3--:R-:W-:-:S04]  /*09f0*/  LOP3.LUT R5, R35, R21, RZ, 0xfc, !PT ;  /* 0x0000001523057212 */ /* 0x008fc800078efcff */
        /* <DEDUP_REMOVED lines=26> */
.L_x_23601:
[----:B------:R-:W-:Y:S01]  /*0ba0*/  IMAD.MOV.U32 R26, RZ, RZ, R34 ;  /* 0x000000ffff1a7224 */ /* 0x000fe200078e0022 */
[----:B------:R-:W-:Y:S01]  /*0bb0*/  MOV R13, R35 ;  /* 0x00000023000d7202 */ /* 0x000fe20000000f00 */
[----:B------:R-:W-:Y:S01]  /*0bc0*/  IMAD.MOV.U32 R14, RZ, RZ, R20 ;  /* 0x000000ffff0e7224 */ /* 0x000fe200078e0014 */
[----:B------:R-:W-:Y:S02]  /*0bd0*/  MOV R11, R21 ;  /* 0x00000015000b7202 */ /* 0x000fe40000000f00 */
[----:B------:R-:W-:-:S07]  /*0be0*/  MOV R12, 0xc00 ;  /* 0x00000c00000c7802 */ /* 0x000fce0000000f00 */
[----:B--2---:R-:W-:Y:S05]  /*0bf0*/  CALL.REL.NOINC `($__internal_482_$__cuda_sm20_div_s64) ;  /* 0x0000006400447944 */ /* 0x004fea0003c00000 */
        /* <DEDUP_REMOVED lines=10> */
.L_x_23602:
[----:B------:R-:W-:Y:S05]  /*0ca0*/  BSYNC.RECONVERGENT B1 ;  /* 0x0000000000017941 */ /* 0x000fea0003800200 */
.L_x_23600:
        /* <DEDUP_REMOVED lines=34> */
.L_x_23604:
        /* <DEDUP_REMOVED lines=16> */
.L_x_23605:
[----:B------:R-:W-:Y:S05]  /*0fd0*/  BSYNC.RECONVERGENT B1 ;  /* 0x0000000000017941 */ /* 0x000fea0003800200 */
.L_x_23603:
[----:B------:R-:W-:-:S04]  /*0fe0*/  VIADD R15, R8, 0xffffffff ;  /* 0xffffffff080f7836 */ /* 0x000fc80000000000 */
[----:B------:R-:W-:-:S06]  /*0ff0*/  IMAD.WIDE.U32 R20, R15, 0x8, R18 ;  /* 0x000000080f147825 */ /* 0x000fcc00078e0012 */
[----:B------:R-:W3:Y:S01]  /*1000*/  LDG.E.64 R20, desc[UR16][R20.64] ;  /* 0x0000001014147981 */ /* 0x000ee2000c1e1b00 */
[----:B------:R-:W-:Y:S01]  /*1010*/  MOV R6, R22 ;  /* 0x0000001600067202 */ /* 0x000fe20000000f00 */
[----:B------:R-:W-:Y:S01]  /*1020*/  IMAD R11, R11, R40, RZ ;  /* 0x000000280b0b7224 */ /* 0x000fe200078e02ff */
[----:B------:R-:W-:Y:S03]  /*1030*/  BSSY.RECONVERGENT B1, `(.L_x_23606) ;  /* 0x000002f000017945 */ /* 0x000fe60003800200 */
        /* <DEDUP_REMOVED lines=30> */
.L_x_23607:
        /* <DEDUP_REMOVED lines=16> */
.L_x_23608:
[----:B------:R-:W-:Y:S05]  /*1320*/  BSYNC.RECONVERGENT B1 ;  /* 0x0000000000017941 */ /* 0x000fea0003800200 */
.L_x_23606:
        /* <DEDUP_REMOVED lines=35> */
.L_x_23610:
[----:B------:R-:W-:Y:S01]  /*1560*/  MOV R26, R34 ;  /* 0x00000022001a7202 */ /* 0x000fe20000000f00 */
[----:B------:R-:W-:Y:S01]  /*1570*/  IMAD.MOV.U32 R13, RZ, RZ, R35 ;  /* 0x000000ffff0d7224 */ /* 0x000fe200078e0023 */
[----:B------:R-:W-:Y:S01]  /*1580*/  MOV R14, R20 ;  /* 0x00000014000e7202 */ /* 0x000fe20000000f00 */
[----:B------:R-:W-:Y:S01]  /*1590*/  IMAD.MOV.U32 R11, RZ, RZ, R21 ;  /* 0x000000ffff0b7224 */ /* 0x000fe200078e0015 */
[----:B------:R-:W-:-:S07]  /*15a0*/  MOV R12, 0x15c0 ;  /* 0x000015c0000c7802 */ /* 0x000fce0000000f00 */
[----:B--2---:R-:W-:Y:S05]  /*15b0*/  CALL.REL.NOINC `($__internal_482_$__cuda_sm20_div_s64) ;  /* 0x0000005800d47944 */ /* 0x004fea0003c00000 */
        /* <DEDUP_REMOVED lines=10> */
.L_x_23611:
[----:B------:R-:W-:Y:S05]  /*1660*/  BSYNC.RECONVERGENT B1 ;  /* 0x0000000000017941 */ /* 0x000fea0003800200 */
.L_x_23609:
        /* <DEDUP_REMOVED lines=34> */
.L_x_23613:
        /* <DEDUP_REMOVED lines=16> */
.L_x_23614:
[----:B------:R-:W-:Y:S05]  /*1990*/  BSYNC.RECONVERGENT B1 ;  /* 0x0000000000017941 */ /* 0x000fea0003800200 */
.L_x_23612:
        /* <DEDUP_REMOVED lines=35> */
.L_x_23616:
        /* <DEDUP_REMOVED lines=16> */
.L_x_23617:
[----:B------:R-:W-:Y:S05]  /*1cd0*/  BSYNC.RECONVERGENT B1 ;  /* 0x0000000000017941 */ /* 0x000fea0003800200 */
.L_x_23615:
        /* <DEDUP_REMOVED lines=8> */
.L_x_23593:
        /* <DEDUP_REMOVED lines=36> */
.L_x_23621:
[----:B------:R-:W-:Y:S01]  /*1fa0*/  MOV R26, R6 ;  /* 0x00000006001a7202 */ /* 0x000fe20000000f00 */
[----:B------:R-:W-:Y:S01]  /*1fb0*/  IMAD.MOV.U32 R13, RZ, RZ, R7 ;  /* 0x000000ffff0d7224 */ /* 0x000fe200078e0007 */
[----:B------:R-:W-:Y:S01]  /*1fc0*/  MOV R14, R16 ;  /* 0x00000010000e7202 */ /* 0x000fe20000000f00 */
[----:B------:R-:W-:Y:S01]  /*1fd0*/  IMAD.MOV.U32 R11, RZ, RZ, R17 ;  /* 0x000000ffff0b7224 */ /* 0x000fe200078e0011 */
[----:B------:R-:W-:-:S07]  /*1fe0*/  MOV R12, 0x2000 ;  /* 0x00002000000c7802 */ /* 0x000fce0000000f00 */
[----:B--2---:R-:W-:Y:S05]  /*1ff0*/  CALL.REL.NOINC `($__internal_482_$__cuda_sm20_div_s64) ;  /* 0x0000005000447944 */ /* 0x004fea0003c00000 */
        /* <DEDUP_REMOVED lines=9> */
.L_x_23622:
[----:B------:R-:W-:Y:S05]  /*2090*/  BSYNC.RECONVERGENT B1 ;  /* 0x0000000000017941 */ /* 0x000fea0003800200 */
.L_x_23620:
        /* <DEDUP_REMOVED lines=34> */
.L_x_23624:
        /* <DEDUP_REMOVED lines=17> */
.L_x_23625:
[----:B------:R-:W-:Y:S05]  /*23d0*/  BSYNC.RECONVERGENT B1 ;  /* 0x0000000000017941 */ /* 0x000fea0003800200 */
.L_x_23623:
[----:B------:R-:W0:Y:S01]  /*23e0*/  LDC.64 R16, c[0x0][0x390] ;  /* 0x0000e400ff107b82 */ /* 0x000e220000000a00 */
[----:B------:R-:W-:-:S04]  /*23f0*/  VIADD R4, R8, 0xffffffff ;  /* 0xffffffff08047836 */ /* 0x000fc80000000000 */
[----:B0-----:R-:W-:-:S06]  /*2400*/  IMAD.WIDE.U32 R16, R4, 0x8, R16 ;  /* 0x0000000804107825 */ /* 0x001fcc00078e0010 */
[----:B------:R-:W3:Y:S01]  /*2410*/  LDG.E.64 R16, desc[UR16][R16.64] ;  /* 0x0000001010107981 */ /* 0x000ee2000c1e1b00 */
[----:B------:R-:W-:Y:S01]  /*2420*/  IMAD R11, R11, R36, RZ ;  /* 0x000000240b0b7224 */ /* 0x000fe200078e02ff */
[----:B------:R-:W-:Y:S01]  /*2430*/  BSSY.RECONVERGENT B1, `(.L_x_23626) ;  /* 0x000002f000017945 */ /* 0x000fe20003800200 */
        /* <DEDUP_REMOVED lines=30> */
.L_x_23627:
        /* <DEDUP_REMOVED lines=16> */
.L_x_23628:
[----:B------:R-:W-:Y:S05]  /*2720*/  BSYNC.RECONVERGENT B1 ;  /* 0x0000000000017941 */ /* 0x000fea0003800200 */
.L_x_23626:
[----:B------:R-:W0:Y:S02]  /*2730*/  LDC.64 R38, c[0x0][0x398] ;  /* 0x0000e600ff267b82 */ /* 0x000e240000000a00 */
[----:B0-----:R-:W-:-:S06]  /*2740*/  IMAD.WIDE.U32 R38, R4, 0x8, R38 ;  /* 0x0000000804267825 */ /* 0x001fcc00078e0026 */
        /* <DEDUP_REMOVED lines=33> */
.L_x_23630:
[----:B------:R-:W-:Y:S01]  /*2960*/  MOV R26, R18 ;  /* 0x00000012001a7202 */ /* 0x000fe20000000f00 */
[----:B------:R-:W-:Y:S01]  /*2970*/  IMAD.MOV.U32 R13, RZ, RZ, R19 ;  /* 0x000000ffff0d7224 */ /* 0x000fe200078e0013 */
[----:B------:R-:W-:Y:S01]  /*2980*/  MOV R14, R16 ;  /* 0x00000010000e7202 */ /* 0x000fe20000000f00 */
[----:B------:R-:W-:Y:S01]  /*2990*/  IMAD.MOV.U32 R11, RZ, RZ, R17 ;  /* 0x000000ffff0b7224 */ /* 0x000fe200078e0011 */
[----:B------:R-:W-:-:S07]  /*29a0*/  MOV R12, 0x29c0 ;  /* 0x000029c0000c7802 */ /* 0x000fce0000000f00 */
[----:B--2---:R-:W-:Y:S05]  /*29b0*/  CALL.REL.NOINC `($__internal_482_$__cuda_sm20_div_s64) ;  /* 0x0000004400d47944 */ /* 0x004fea0003c00000 */
        /* <DEDUP_REMOVED lines=10> */
.L_x_23631:
[----:B------:R-:W-:Y:S05]  /*2a60*/  BSYNC.RECONVERGENT B1 ;  /* 0x0000000000017941 */ /* 0x000fea0003800200 */
.L_x_23629:
[----:B------:R-:W-:Y:S01]  /*2a70*/  MOV R36, R22 ;  /* 0x0000001600247202 */ /* 0x000fe20000000f00 */
[----:B------:R-:W-:Y:S02]  /*2a80*/  IMAD R11, R11, R38, RZ ;  /* 0x000000260b0b7224 */ /* 0x000fe400078e02ff */
[----:B------:R-:W-:Y:S02]  /*2a90*/  VIADD R8, R8, 0xfffffffe ;  /* 0xfffffffe08087836 */ /* 0x000fe40000000000 */
[----:B------:R-:W-:-:S04]  /*2aa0*/  IMAD.WIDE.U32 R22, R38, R10, R36 ;  /* 0x0000000a26167225 */ /* 0x000fc800078e0024 */
[----:B------:R-:W-:-:S05]  /*2ab0*/  IMAD R11, R39, R10, R11 ;  /* 0x0000000a270b7224 */ /* 0x000fca00078e020b */
[----:B------:R-:W-:-:S07]  /*2ac0*/  IADD3 R23, PT, PT, R23, R11, RZ ;  /* 0x0000000b17177210 */ /* 0x000fce0007ffe0ff */
.L_x_23619:
        /* <DEDUP_REMOVED lines=30> */
.L_x_23633:
[----:B------:R-:W-:Y:S01]  /*2cb0*/  MOV R18, R6 ;  /* 0x0000000600127202 */ /* 0x000fe20000000f00 */
[----:B------:R-:W-:Y:S01]  /*2cc0*/  IMAD.MOV.U32 R19, RZ, RZ, R7 ;  /* 0x000000ffff137224 */ /* 0x000fe200078e0007 */
[----:B------:R-:W-:Y:S01]  /*2cd0*/  MOV R24, R10 ;  /* 0x0000000a00187202 */ /* 0x000fe20000000f00 */
[----:B------:R-:W-:Y:S01]  /*2ce0*/  IMAD.MOV.U32 R21, RZ, RZ, R11 ;  /* 0x000000ffff157224 */ /* 0x000fe200078e000b */
[----:B------:R-:W-:-:S07]  /*2cf0*/  MOV R26, 0x2d10 ;  /* 0x00002d10001a7802 */ /* 0x000fce0000000f00 */
[----:B--2---:R-:W-:Y:S05]  /*2d00*/  CALL.REL.NOINC `($__internal_483_$__cuda_sm20_rem_s64) ;  /* 0x00000048004c7944 */ /* 0x004fea0003c00000 */
.L_x_23634:
[----:B------:R-:W-:Y:S05]  /*2d10*/  BSYNC.RECONVERGENT B1 ;  /* 0x0000000000017941 */ /* 0x000fea0003800200 */
.L_x_23632:
        /* <DEDUP_REMOVED lines=30> */
.L_x_23636:
[----:B------:R-:W-:Y:S01]  /*2f00*/  MOV R24, R10 ;  /* 0x0000000a00187202 */ /* 0x000fe20000000f00 */
[----:B------:R-:W-:Y:S01]  /*2f10*/  IMAD.MOV.U32 R21, RZ, RZ, R11 ;  /* 0x000000ffff157224 */ /* 0x000fe200078e000b */
[----:B------:R-:W-:Y:S01]  /*2f20*/  MOV R18, R20 ;  /* 0x0000001400127202 */ /* 0x000fe20000000f00 */
[----:B------:R-:W-:Y:S01]  /*2f30*/  IMAD.MOV.U32 R19, RZ, RZ, R9 ;  /* 0x000000ffff137224 */ /* 0x000fe200078e0009 */
[----:B------:R-:W-:-:S07]  /*2f40*/  MOV R26, 0x2f60 ;  /* 0x00002f60001a7802 */ /* 0x000fce0000000f00 */
[----:B--2---:R-:W-:Y:S05]  /*2f50*/  CALL.REL.NOINC `($__internal_483_$__cuda_sm20_rem_s64) ;  /* 0x0000004400b87944 */ /* 0x004fea0003c00000 */
.L_x_23637:
[----:B------:R-:W-:Y:S05]  /*2f60*/  BSYNC.RECONVERGENT B1 ;  /* 0x0000000000017941 */ /* 0x000fea0003800200 */
.L_x_23635:
[----:B------:R-:W-:Y:S02]  /*2f70*/  IMAD R7, R7, R16, RZ ;  /* 0x0000001007077224 */ /* 0x000fe400078e02ff */
[----:B------:R-:W-:-:S04]  /*2f80*/  IMAD.WIDE.U32 R22, R16, R6, R22 ;  /* 0x0000000610167225 */ /* 0x000fc800078e0016 */
[----:B------:R-:W-:-:S05]  /*2f90*/  IMAD R7, R17, R6, R7 ;  /* 0x0000000611077224 */ /* 0x000fca00078e0207 */
[----:B------:R-:W-:-:S07]  /*2fa0*/  IADD3 R23, PT, PT, R23, R7, RZ ;  /* 0x0000000717177210 */ /* 0x000fce0007ffe0ff */
.L_x_23592:
[----:B------:R-:W0:Y:S02]  /*2fb0*/  LDCU.64 UR8, c[0x0][0x388] ;  /* 0x00007100ff0877ac */ /* 0x000e240008000a00 */
[----:B0-----:R-:W-:-:S04]  /*2fc0*/  LEA R6, P0, R4, UR8, 0x3 ;  /* 0x0000000804067c11 */ /* 0x001fc8000f8018ff */
[----:B------:R-:W-:-:S06]  /*2fd0*/  LEA.HI.X R7, R4, UR9, R5, 0x3, P0 ;  /* 0x0000000904077c11 */ /* 0x000fcc00080f1c05 */
[----:B------:R-:W3:Y:S01]  /*2fe0*/  LDG.E.64 R6, desc[UR16][R6.64] ;  /* 0x0000001006067981 */ /* 0x000ee2000c1e1b00 */
[----:B------:R-:W-:Y:S01]  /*2ff0*/  BSSY.RECONVERGENT B1, `(.L_x_23638) ;  /* 0x000000f000017945 */ /* 0x000fe20003800200 */
[----:B---3--:R-:W-:Y:S01]  /*3000*/  IMAD.MOV.U32 R9, RZ, RZ, R7 ;  /* 0x000000ffff097224 */ /* 0x008fe200078e0007 */
[----:B------:R-:W-:-:S04]  /*3010*/  MOV R8, R6 ;  /* 0x0000000600087202 */ /* 0x000fc80000000f00 */
[----:B------:R-:W-:Y:S02]  /*3020*/  ISETP.LT.AND P0, PT, R9, RZ, PT ;  /* 0x000000ff0900720c */ /* 0x000fe40003f01270 */
[----:B------:R-:W-:-:S05]  /*3030*/  IADD3 R4, P1, PT, RZ, -R8, RZ ;  /* 0x80000008ff047210 */ /* 0x000fca0007f3e0ff */
[----:B------:R-:W-:-:S06]  /*3040*/  IMAD.X R5, RZ, RZ, ~R9, P1 ;  /* 0x000000ffff057224 */ /* 0x000fcc00008e0e09 */
[----:B------:R-:W-:Y:S01]  /*3050*/  @P0 MOV R8, R4 ;  /* 0x0000000400080202 */ /* 0x000fe20000000f00 */
[----:B------:R-:W-:-:S03]  /*3060*/  @P0 IMAD.MOV.U32 R9, RZ, RZ, R5 ;  /* 0x000000ffff090224 */ /* 0x000fc600078e0005 */
[----:B------:R-:W-:Y:S01]  /*3070*/  MOV R4, R8 ;  /* 0x0000000800047202 */ /* 0x000fe20000000f00 */
[----:B------:R-:W-:-:S06]  /*3080*/  IMAD.MOV.U32 R5, RZ, RZ, R9 ;  /* 0x000000ffff057224 */ /* 0x000fcc00078e0009 */
[----:B------:R-:W0:Y:S02]  /*3090*/  I2F.F64.S64 R4, R4 ;  /* 0x0000000400047312 */ /* 0x000e240000301c00 */
[----:B0-----:R-:W-:-:S10]  /*30a0*/  DADD R34, -RZ, |R4| ;  /* 0x00000000ff227229 */ /* 0x001fd40000000504 */
[----:B------:R-:W-:Y:S02]  /*30b0*/  MOV R28, R34 ;  /* 0x00000022001c7202 */ /* 0x000fe40000000f00 */
[----:B------:R-:W-:-:S07]  /*30c0*/  MOV R34, 0x30e0 ;  /* 0x000030e000227802 */ /* 0x000fce0000000f00 */
[----:B--2---:R-:W-:Y:S05]  /*30d0*/  CALL.REL.NOINC `($contiguous_reducel32_i64$__internal_accurate_pow) ;  /* 0x00000048008c7944 */ /* 0x004fea0003c00000 */
[----:B------:R-:W-:Y:S05]  /*30e0*/  BSYNC.RECONVERGENT B1 ;  /* 0x0000000000017941 */ /* 0x000fea0003800200 */
.L_x_23638:
[----:B------:R-:W0:Y:S02]  /*30f0*/  LDCU.64 UR8, c[0x0][0x388] ;  /* 0x00007100ff0877ac */ /* 0x000e240008000a00 */
[----:B0-----:R-:W-:-:S04]  /*3100*/  LEA R8, P0, R22, UR8, 0x3 ;  /* 0x0000000816087c11 */ /* 0x001fc8000f8018ff */
[----:B------:R-:W-:-:S05]  /*3110*/  LEA.HI.X R9, R22, UR9, R23, 0x3, P0 ;  /* 0x0000000916097c11 */ /* 0x000fca00080f1c17 */
[----:B------:R0:W2:Y:S01]  /*3120*/  LDG.E.64 R22, desc[UR16][R8.64] ;  /* 0x0000001008167981 */ /* 0x0000a2000c1e1b00 */
[----:B------:R-:W-:Y:S01]  /*3130*/  BSSY.RECONVERGENT B1, `(.L_x_23639) ;  /* 0x000001e000017945 */ /* 0x000fe20003800200 */
[----:B0-----:R-:W-:Y:S01]  /*3140*/  DADD R8, -RZ, -R12 ;  /* 0x00000000ff087229 */ /* 0x001fe2000000090c */
[----:B--2---:R-:W-:Y:S01]  /*3150*/  IMAD.MOV.U32 R33, RZ, RZ, R23 ;  /* 0x000000ffff217224 */ /* 0x004fe200078e0017 */
[----:B------:R-:W-:-:S04]  /*3160*/  MOV R32, R22 ;  /* 0x0000001600207202 */ /* 0x000fc80000000f00 */
[----:B------:R-:W-:Y:S02]  /*3170*/  ISETP.LT.AND P0, PT, R33, RZ, PT ;  /* 0x000000ff2100720c */ /* 0x000fe40003f01270 */
[----:B------:R-:W-:-:S05]  /*3180*/  IADD3 R10, P1, PT, RZ, -R32, RZ ;  /* 0x80000020ff0a7210 */ /* 0x000fca0007f3e0ff */
[----:B------:R-:W-:Y:S01]  /*3190*/  IMAD.X R11, RZ, RZ, ~R33, P1 ;  /* 0x000000ffff0b7224 */ /* 0x000fe200008e0e21 */
[----:B------:R-:W-:-:S05]  /*31a0*/  ISETP.LT.AND P1, PT, R7, RZ, PT ;  /* 0x000000ff0700720c */ /* 0x000fca0003f21270 */
[----:B------:R-:W-:Y:S01]  /*31b0*/  @P0 MOV R32, R10 ;  /* 0x0000000a00200202 */ /* 0x000fe20000000f00 */
[----:B------:R-:W-:Y:S01]  /*31c0*/  @P0 IMAD.MOV.U32 R33, RZ, RZ, R11 ;  /* 0x000000ffff210224 */ /* 0x000fe200078e000b */
[----:B------:R-:W-:Y:S02]  /*31d0*/  ISETP.NE.U32.AND P0, PT, R6, RZ, PT ;  /* 0x000000ff0600720c */ /* 0x000fe40003f05070 */
[-C--:B------:R-:W-:Y:S02]  /*31e0*/  IADD3 R11, P2, PT, RZ, -R6.reuse, RZ ;  /* 0x80000006ff0b7210 */ /* 0x080fe40007f5e0ff */
[----:B------:R-:W-:Y:S01]  /*31f0*/  ISETP.NE.AND.EX P0, PT, R7, RZ, PT, P0 ;  /* 0x000000ff0700720c */ /* 0x000fe20003f05300 */
[----:B------:R-:W0:Y:S01]  /*3200*/  I2F.F64.S64 R32, R32 ;  /* 0x0000002000207312 */ /* 0x000e220000301c00 */
[----:B------:R-:W-:Y:S02]  /*3210*/  IADD3.X R15, PT, PT, RZ, ~R7, RZ, P2, !PT ;  /* 0x80000007ff0f7210 */ /* 0x000fe400017fe4ff */
[----:B------:R-:W-:-:S02]  /*3220*/  SEL R4, R11, R6, P1 ;  /* 0x000000060b047207 */ /* 0x000fc40000800000 */
[----:B------:R-:W-:Y:S02]  /*3230*/  ISETP.GE.AND P2, PT, R5, RZ, PT ;  /* 0x000000ff0500720c */ /* 0x000fe40003f46270 */
[----:B------:R-:W-:Y:S02]  /*3240*/  SEL R6, R15, R7, P1 ;  /* 0x000000070f067207 */ /* 0x000fe40000800000 */
[----:B------:R-:W-:Y:S02]  /*3250*/  ISETP.NE.U32.AND P1, PT, R4, 0x1, PT ;  /* 0x000000010400780c */ /* 0x000fe40003f25070 */
[----:B------:R-:W-:Y:S01]  /*3260*/  FSEL R12, R8, R12, !P2 ;  /* 0x0000000c080c7208 */ /* 0x000fe20005000000 */
[----:B------:R-:W-:Y:S01]  /*3270*/  @!P0 IMAD.MOV.U32 R12, RZ, RZ, RZ ;  /* 0x000000ffff0c8224 */ /* 0x000fe200078e00ff */
[----:B------:R-:W-:Y:S01]  /*3280*/  FSEL R13, R9, R13, !P2 ;  /* 0x0000000d090d7208 */ /* 0x000fe20005000000 */
[----:B0-----:R-:W-:Y:S01]  /*3290*/  DADD R34, -RZ, |R32| ;  /* 0x00000000ff227229 */ /* 0x001fe20000000520 */
[----:B------:R-:W-:-:S02]  /*32a0*/  ISETP.NE.AND.EX P1, PT, R6, RZ, PT, P1 ;  /* 0x000000ff0600720c */ /* 0x000fc40003f25310 */
[----:B------:R-:W-:Y:S02]  /*32b0*/  @!P0 MOV R13, R5 ;  /* 0x00000005000d8202 */ /* 0x000fe40000000f00 */
[----:B------:R-:W-:Y:S02]  /*32c0*/  FSEL R4, R12, RZ, P1 ;  /* 0x000000ff0c047208 */ /* 0x000fe40000800000 */
[----:B------:R-:W-:-:S03]  /*32d0*/  FSEL R5, R13, 1.875, P1 ;  /* 0x3ff000000d057808 */ /* 0x000fc60000800000 */
[----:B------:R-:W-:Y:S01]  /*32e0*/  IMAD.MOV.U32 R28, RZ, RZ, R34 ;  /* 0x000000ffff1c7224 */ /* 0x000fe200078e0022 */
[----:B------:R-:W-:-:S07]  /*32f0*/  MOV R34, 0x3310 ;  /* 0x0000331000227802 */ /* 0x000fce0000000f00 */
[----:B------:R-:W-:Y:S05]  /*3300*/  CALL.REL.NOINC `($contiguous_reducel32_i64$__internal_accurate_pow) ;  /* 0x0000004800007944 */ /* 0x000fea0003c00000 */
[----:B------:R-:W-:Y:S05]  /*3310*/  BSYNC.RECONVERGENT B1 ;  /* 0x0000000000017941 */ /* 0x000fea0003800200 */
.L_x_23639:
[----:B------:R-:W-:Y:S01]  /*3320*/  ISETP.NE.U32.AND P0, PT, R22, RZ, PT ;  /* 0x000000ff1600720c */ /* 0x000fe20003f05070 */
[----:B------:R-:W-:Y:S01]  /*3330*/  DADD R6, -RZ, -R12 ;  /* 0x00000000ff067229 */ /* 0x000fe2000000090c */
[-C--:B------:R-:W-:Y:S02]  /*3340*/  IADD3 R9, P2, PT, RZ, -R22.reuse, RZ ;  /* 0x80000016ff097210 */ /* 0x080fe40007f5e0ff */
[C---:B------:R-:W-:Y:S02]  /*3350*/  ISETP.NE.AND.EX P0, PT, R23.reuse, RZ, PT, P0 ;  /* 0x000000ff1700720c */ /* 0x040fe40003f05300 */
[----:B------:R-:W-:Y:S02]  /*3360*/  ISETP.LT.AND P1, PT, R23, RZ, PT ;  /* 0x000000ff1700720c */ /* 0x000fe40003f21270 */
[----:B------:R-:W-:Y:S02]  /*3370*/  IADD3.X R11, PT, PT, RZ, ~R23, RZ, P2, !PT ;  /* 0x80000017ff0b7210 */ /* 0x000fe400017fe4ff */
[----:B------:R-:W-:-:S02]  /*3380*/  SEL R8, R9, R22, P1 ;  /* 0x0000001609087207 */ /* 0x000fc40000800000 */
[----:B------:R-:W-:Y:S02]  /*3390*/  ISETP.GE.AND P2, PT, R33, RZ, PT ;  /* 0x000000ff2100720c */ /* 0x000fe40003f46270 */
[----:B------:R-:W-:Y:S02]  /*33a0*/  SEL R22, R11, R23, P1 ;  /* 0x000000170b167207 */ /* 0x000fe40000800000 */
[----:B------:R-:W-:Y:S02]  /*33b0*/  ISETP.NE.U32.AND P1, PT, R8, 0x1, PT ;  /* 0x000000010800780c */ /* 0x000fe40003f25070 */
[----:B------:R-:W-:Y:S01]  /*33c0*/  FSEL R12, R6, R12, !P2 ;  /* 0x0000000c060c7208 */ /* 0x000fe20005000000 */
[----:B------:R-:W-:Y:S01]  /*33d0*/  @!P0 IMAD.MOV.U32 R12, RZ, RZ, RZ ;  /* 0x000000ffff0c8224 */ /* 0x000fe200078e00ff */
[----:B------:R-:W-:Y:S02]  /*33e0*/  FSEL R13, R7, R13, !P2 ;  /* 0x0000000d070d7208 */ /* 0x000fe40005000000 */
[----:B------:R-:W-:-:S02]  /*33f0*/  ISETP.NE.AND.EX P1, PT, R22, RZ, PT, P1 ;  /* 0x000000ff1600720c */ /* 0x000fc40003f25310 */
[----:B------:R-:W-:Y:S02]  /*3400*/  @!P0 MOV R13, R33 ;  /* 0x00000021000d8202 */ /* 0x000fe40000000f00 */
[----:B------:R-:W-:Y:S02]  /*3410*/  FSEL R6, R12, RZ, P1 ;  /* 0x000000ff0c067208 */ /* 0x000fe40000800000 */
[----:B------:R-:W-:-:S06]  /*3420*/  FSEL R7, R13, 1.875, P1 ;  /* 0x3ff000000d077808 */ /* 0x000fcc0000800000 */
[----:B------:R-:W-:-:S07]  /*3430*/  DADD R4, R4, R6 ;  /* 0x0000000004047229 */ /* 0x000fce0000000006 */
[----:B------:R0:W-:Y:S01]  /*3440*/  STS.64 [R2], R4 ;  /* 0x0000000402007388 */ /* 0x0001e20000000a00 */
[----:B------:R-:W-:Y:S05]  /*3450*/  BRA `(.L_x_23640) ;  /* 0x00000038003c7947 */ /* 0x000fea0003800000 */
.L_x_23591:
        /* <DEDUP_REMOVED lines=18> */
.L_x_23667:
        /* <DEDUP_REMOVED lines=30> */
.L_x_23644:
        /* <DEDUP_REMOVED lines=15> */
.L_x_23645:
[----:B------:R-:W-:Y:S05]  /*3850*/  BSYNC.RECONVERGENT B1 ;  /* 0x0000000000017941 */ /* 0x000fea0003800200 */
.L_x_23643:
        /* <DEDUP_REMOVED lines=39> */
.L_x_23647:
        /* <DEDUP_REMOVED lines=17> */
.L_x_23648:
[----:B------:R-:W-:Y:S05]  /*3be0*/  BSYNC.RECONVERGENT B1 ;  /* 0x0000000000017941 */ /* 0x000fea0003800200 */
.L_x_23646:
        /* <DEDUP_REMOVED lines=37> */
.L_x_23650:
        /* <DEDUP_REMOVED lines=17> */
.L_x_23651:
[----:B------:R-:W-:Y:S05]  /*3f50*/  BSYNC.RECONVERGENT B1 ;  /* 0x0000000000017941 */ /* 0x000fea0003800200 */
.L_x_23649:
        /* <DEDUP_REMOVED lines=38> */
.L_x_23653:
[----:B------:R-:W-:Y:S01]  /*41c0*/  IMAD.MOV.U32 R26, RZ, RZ, R20 ;  /* 0x000000ffff1a7224 */ /* 0x000fe200078e0014 */
[----:B------:R-:W-:Y:S01]  /*41d0*/  MOV R13, R21 ;  /* 0x00000015000d7202 */ /* 0x000fe20000000f00 */
[----:B------:R-:W-:Y:S01]  /*41e0*/  IMAD.MOV.U32 R14, RZ, RZ, R36 ;  /* 0x000000ffff0e7224 */ /* 0x000fe200078e0024 */
[----:B------:R-:W-:Y:S02]  /*41f0*/  MOV R11, R37 ;  /* 0x00000025000b7202 */ /* 0x000fe40000000f00 */
[----:B------:R-:W-:-:S07]  /*4200*/  MOV R12, 0x4220 ;  /* 0x00004220000c7802 */ /* 0x000fce0000000f00 */
[----:B-12---:R-:W-:Y:S05]  /*4210*/  CALL.REL.NOINC `($__internal_482_$__cuda_sm20_div_s64) ;  /* 0x0000002c00bc7944 */ /* 0x006fea0003c00000 */
        /* <DEDUP_REMOVED lines=11> */
.L_x_23654:
[----:B------:R-:W-:Y:S05]  /*42d0*/  BSYNC.RECONVERGENT B1 ;  /* 0x0000000000017941 */ /* 0x000fea0003800200 */
.L_x_23652:
        /* <DEDUP_REMOVED lines=38> */
.L_x_23656:
        /* <DEDUP_REMOVED lines=17> */
.L_x_23657:
[----:B------:R-:W-:Y:S05]  /*4650*/  BSYNC.RECONVERGENT B1 ;  /* 0x0000000000017941 */ /* 0x000fea0003800200 */
.L_x_23655:
        /* <DEDUP_REMOVED lines=40> */
.L_x_23659:
        /* <DEDUP_REMOVED lines=17> */
.L_x_23660:
[----:B------:R-:W-:Y:S05]  /*49f0*/  BSYNC.RECONVERGENT B1 ;  /* 0x0000000000017941 */ /* 0x000fea0003800200 */
.L_x_23658:
        /* <DEDUP_REMOVED lines=40> */
.L_x_23662:
        /* <DEDUP_REMOVED lines=17> */
.L_x_23663:
[----:B------:R-:W-:Y:S05]  /*4d90*/  BSYNC.RECONVERGENT B1 ;  /* 0x0000000000017941 */ /* 0x000fea0003800200 */
.L_x_23661:
        /* <DEDUP_REMOVED lines=38> */
.L_x_23665:
        /* <DEDUP_REMOVED lines=17> */
.L_x_23666:
[----:B------:R-:W-:Y:S05]  /*5110*/  BSYNC.RECONVERGENT B1 ;  /* 0x0000000000017941 */ /* 0x000fea0003800200 */
.L_x_23664:
[----:B-1----:R-:W-:-:S06]  /*5120*/  IMAD.WIDE.U32 R4, R5, 0x8, R16 ;  /* 0x0000000805047825 */ /* 0x002fcc00078e0010 */
[----:B------:R-:W3:Y:S01]  /*5130*/  LDG.E.64 R4, desc[UR16][R4.64] ;  /* 0x0000001004047981 */ /* 0x000ee2000c1e1b00 */
[----:B------:R-:W-:Y:S01]  /*5140*/  IADD3 R6, PT, PT, R6, 0x8, RZ ;  /* 0x0000000806067810 */ /* 0x000fe20007ffe0ff */
[----:B------:R-:W-:Y:S01]  /*5150*/  IMAD.MOV.U32 R13, RZ, RZ, R7 ;  /* 0x000000ffff0d7224 */ /* 0x000fe200078e0007 */
[----:B------:R-:W-:Y:S02]  /*5160*/  MOV R12, R36 ;  /* 0x00000024000c7202 */ /* 0x000fe40000000f00 */
[----:B------:R-:W-:Y:S02]  /*5170*/  ISETP.NE.AND P0, PT, R6, RZ, PT ;  /* 0x000000ff0600720c */ /* 0x000fe40003f05270 */
[----:B------:R-:W-:Y:S01]  /*5180*/  IADD3 R10, PT, PT, R10, -0x8, RZ ;  /* 0xfffffff80a0a7810 */ /* 0x000fe20007ffe0ff */
[-C--:B---3--:R-:W-:Y:S02]  /*5190*/  IMAD R7, R5, R21.reuse, RZ ;  /* 0x0000001505077224 */ /* 0x088fe400078e02ff */
[----:B------:R-:W-:-:S04]  /*51a0*/  IMAD.WIDE.U32 R12, R4, R21, R12 ;  /* 0x00000015040c7225 */ /* 0x000fc800078e000c */
[----:B------:R-:W-:Y:S01]  /*51b0*/  IMAD R7, R4, R11, R7 ;  /* 0x0000000b04077224 */ /* 0x000fe200078e0207 */
[----:B------:R-:W-:-:S03]  /*51c0*/  LEA R8, P1, R12, R8, 0x3 ;  /* 0x000000080c087211 */ /* 0x000fc600078218ff */
[----:B------:R-:W-:-:S05]  /*51d0*/  IMAD.IADD R7, R13, 0x1, R7 ;  /* 0x000000010d077824 */ /* 0x000fca00078e0207 */
[----:B------:R-:W-:Y:S01]  /*51e0*/  LEA.HI.X R9, R12, R9, R7, 0x3, P1 ;  /* 0x000000090c097211 */ /* 0x000fe200008f1c07 */
[----:B------:R-:W-:Y:S06]  /*51f0*/  @P0 BRA `(.L_x_23667) ;  /* 0xffffffe000e00947 */ /* 0x000fec000383ffff */
[----:B------:R-:W-:-:S07]  /*5200*/  VIADD R10, R10, 0x3 ;  /* 0x000000030a0a7836 */ /* 0x000fce0000000000 */
.L_x_23642:
        /* <DEDUP_REMOVED lines=37> */
.L_x_23670:
[----:B------:R-:W-:Y:S01]  /*5460*/  IMAD.MOV.U32 R26, RZ, RZ, R18 ;  /* 0x000000ffff1a7224 */ /* 0x000fe200078e0012 */
[----:B------:R-:W-:Y:S01]  /*5470*/  MOV R13, R19 ;  /* 0x00000013000d7202 */ /* 0x000fe20000000f00 */
[----:B------:R-:W-:Y:S01]  /*5480*/  IMAD.MOV.U32 R14, RZ, RZ, R6 ;  /* 0x000000ffff0e7224 */ /* 0x000fe200078e0006 */
[----:B------:R-:W-:Y:S02]  /*5490*/  MOV R11, R7 ;  /* 0x00000007000b7202 */ /* 0x000fe40000000f00 */
[----:B------:R-:W-:-:S07]  /*54a0*/  MOV R12, 0x54c0 ;  /* 0x000054c0000c7802 */ /* 0x000fce0000000f00 */
[----:B--2---:R-:W-:Y:S05]  /*54b0*/  CALL.REL.NOINC `($__internal_482_$__cuda_sm20_div_s64) ;  /* 0x0000001c00147944 */ /* 0x004fea0003c00000 */
        /* <DEDUP_REMOVED lines=9> */
.L_x_23671:
[----:B------:R-:W-:Y:S05]  /*5550*/  BSYNC.RECONVERGENT B1 ;  /* 0x0000000000017941 */ /* 0x000fea0003800200 */
.L_x_23669:
[----:B------:R-:W0:Y:S01]  /*5560*/  LDC.64 R6, c[0x0][0x390] ;  /* 0x0000e400ff067b82 */ /* 0x000e220000000a00 */
[----:B------:R-:W-:-:S07]  /*5570*/  IADD3 R4, PT, PT, R10, -0x1, RZ ;  /* 0xffffffff0a047810 */ /* 0x000fce0007ffe0ff */
        /* <DEDUP_REMOVED lines=37> */
.L_x_23673:
        /* <DEDUP_REMOVED lines=17> */
.L_x_23674:
[----:B------:R-:W-:Y:S05]  /*58e0*/  BSYNC.RECONVERGENT B1 ;  /* 0x0000000000017941 */ /* 0x000fea0003800200 */
.L_x_23672:
        /* <DEDUP_REMOVED lines=40> */
.L_x_23676:
        /* <DEDUP_REMOVED lines=17> */
.L_x_23677:
[----:B------:R-:W-:Y:S05]  /*5c80*/  BSYNC.RECONVERGENT B1 ;  /* 0x0000000000017941 */ /* 0x000fea0003800200 */
.L_x_23675:
        /* <DEDUP_REMOVED lines=40> */
.L_x_23679:
        /* <DEDUP_REMOVED lines=17> */
.L_x_23680:
[----:B------:R-:W-:Y:S05]  /*6020*/  BSYNC.RECONVERGENT B1 ;  /* 0x0000000000017941 */ /* 0x000fea0003800200 */
.L_x_23678:
[----:B------:R-:W0:Y:S02]  /*6030*/  LDC.64 R12, c[0x0][0x398] ;  /* 0x0000e600ff0c7b82 */ /* 0x000e240000000a00 */
[----:B0-----:R-:W-:-:S06]  /*6040*/  IMAD.WIDE.U32 R12, R4, 0x8, R12 ;  /* 0x00000008040c7825 */ /* 0x001fcc00078e000c */
[----:B------:R-:W3:Y:S01]  /*6050*/  LDG.E.64 R12, desc[UR16][R12.64] ;  /* 0x000000100c0c7981 */ /* 0x000ee2000c1e1b00 */
[----:B------:R-:W-:Y:S02]  /*6060*/  MOV R16, R6 ;  /* 0x0000000600107202 */ /* 0x000fe40000000f00 */
[----:B------:R-:W-:Y:S01]  /*6070*/  IADD3 R10, PT, PT, R10, -0x4, RZ ;  /* 0xfffffffc0a0a7810 */ /* 0x000fe20007ffe0ff */
[-C--:B---3--:R-:W-:Y:S02]  /*6080*/  IMAD R4, R13, R21.reuse, RZ ;  /* 0x000000150d047224 */ /* 0x088fe400078e02ff */
[----:B------:R-:W-:-:S04]  /*6090*/  IMAD.WIDE.U32 R16, R12, R21, R16 ;  /* 0x000000150c107225 */ /* 0x000fc800078e0010 */
[----:B------:R-:W-:Y:S01]  /*60a0*/  IMAD R11, R12, R11, R4 ;  /* 0x0000000b0c0b7224 */ /* 0x000fe200078e0204 */
[----:B------:R-:W-:-:S03]  /*60b0*/  LEA R8, P0, R16, R8, 0x3 ;  /* 0x0000000810087211 */ /* 0x000fc600078018ff */
[----:B------:R-:W-:-:S05]  /*60c0*/  IMAD.IADD R4, R17, 0x1, R11 ;  /* 0x0000000111047824 */ /* 0x000fca00078e020b */
[----:B------:R-:W-:-:S07]  /*60d0*/  LEA.HI.X R9, R16, R9, R4, 0x3, P0 ;  /* 0x0000000910097211 */ /* 0x000fce00000f1c04 */
.L_x_23668:
        /* <DEDUP_REMOVED lines=35> */
.L_x_23683:
        /* <DEDUP_REMOVED lines=14> */
.L_x_23684:
[----:B------:R-:W-:Y:S05]  /*63f0*/  BSYNC.RECONVERGENT B1 ;  /* 0x0000000000017941 */ /* 0x000fea0003800200 */
.L_x_23682:
        /* <DEDUP_REMOVED lines=39> */
.L_x_23686:
        /* <DEDUP_REMOVED lines=17> */
.L_x_23687:
[----:B------:R-:W-:Y:S05]  /*6780*/  BSYNC.RECONVERGENT B1 ;  /* 0x0000000000017941 */ /* 0x000fea0003800200 */
.L_x_23685:
        /* <DEDUP_REMOVED lines=11> */
.L_x_23681:
        /* <DEDUP_REMOVED lines=31> */
.L_x_23689:
[----:B------:R-:W-:Y:S01]  /*6a30*/  IMAD.MOV.U32 R24, RZ, RZ, R20 ;  /* 0x000000ffff187224 */ /* 0x000fe200078e0014 */
[----:B------:R-:W-:-:S07]  /*6a40*/  MOV R26, 0x6a60 ;  /* 0x00006a60001a7802 */ /* 0x000fce0000000f00 */
[----:B--2---:R-:W-:Y:S05]  /*6a50*/  CALL.REL.NOINC `($__internal_483_$__cuda_sm20_rem_s64) ;  /* 0x0000000800f87944 */ /* 0x004fea0003c00000 */
[----:B------:R-:W-:Y:S01]  /*6a60*/  MOV R4, R6 ;  /* 0x0000000600047202 */ /* 0x000fe20000000f00 */
[----:B------:R-:W-:-:S07]  /*6a70*/  IMAD.MOV.U32 R5, RZ, RZ, R7 ;  /* 0x000000ffff057224 */ /* 0x000fce00078e0007 */
.L_x_23690:
[----:B------:R-:W-:Y:S05]  /*6a80*/  BSYNC.RECONVERGENT B1 ;  /* 0x0000000000017941 */ /* 0x000fea0003800200 */
.L_x_23688:
[----:B------:R-:W0:Y:S02]  /*6a90*/  LDC.64 R6, c[0x0][0x398] ;  /* 0x0000e600ff067b82 */ /* 0x000e240000000a00 */
[----:B0-----:R-:W-:-:S06]  /*6aa0*/  IMAD.WIDE.U32 R10, R10, 0x8, R6 ;  /* 0x000000080a0a7825 */ /* 0x001fcc00078e0006 */
[----:B------:R-:W3:Y:S02]  /*6ab0*/  LDG.E.64 R10, desc[UR16][R10.64] ;  /* 0x000000100a0a7981 */ /* 0x000ee4000c1e1b00 */
[-C--:B---3--:R-:W-:Y:S02]  /*6ac0*/  IMAD R13, R11, R4.reuse, RZ ;  /* 0x000000040b0d7224 */ /* 0x088fe400078e02ff */
[----:B------:R-:W-:-:S04]  /*6ad0*/  IMAD.WIDE.U32 R6, R10, R4, RZ ;  /* 0x000000040a067225 */ /* 0x000fc800078e00ff */
[----:B------:R-:W-:Y:S01]  /*6ae0*/  IMAD R13, R10, R5, R13 ;  /* 0x000000050a0d7224 */ /* 0x000fe200078e020d */
[----:B------:R-:W-:-:S04]  /*6af0*/  LEA R8, P0, R6, R8, 0x3 ;  /* 0x0000000806087211 */ /* 0x000fc800078018ff */
[----:B------:R-:W-:-:S04]  /*6b00*/  IADD3 R4, PT, PT, R7, R13, RZ ;  /* 0x0000000d07047210 */ /* 0x000fc80007ffe0ff */
[----:B------:R-:W-:-:S07]  /*6b10*/  LEA.HI.X R9, R6, R9, R4, 0x3, P0 ;  /* 0x0000000906097211 */ /* 0x000fce00000f1c04 */
.L_x_23641:
        /* <DEDUP_REMOVED lines=17> */
.L_x_23691:
[----:B------:R-:W-:Y:S01]  /*6c30*/  ISETP.NE.U32.AND P0, PT, R6, RZ, PT ;  /* 0x000000ff0600720c */ /* 0x000fe20003f05070 */
[----:B------:R-:W-:Y:S01]  /*6c40*/  DADD R8, -RZ, -R12 ;  /* 0x00000000ff087229 */ /* 0x000fe2000000090c */
[-C--:B------:R-:W-:Y:S02]  /*6c50*/  IADD3 R11, P2, PT, RZ, -R6.reuse, RZ ;  /* 0x80000006ff0b7210 */ /* 0x080fe40007f5e0ff */
[C---:B------:R-:W-:Y:S02]  /*6c60*/  ISETP.NE.AND.EX P0, PT, R7.reuse, RZ, PT, P0 ;  /* 0x000000ff0700720c */ /* 0x040fe40003f05300 */
[----:B------:R-:W-:Y:S01]  /*6c70*/  ISETP.LT.AND P1, PT, R7, RZ, PT ;  /* 0x000000ff0700720c */ /* 0x000fe20003f21270 */
[----:B------:R-:W-:Y:S01]  /*6c80*/  IMAD.X R15, RZ, RZ, ~R7, P2 ;  /* 0x000000ffff0f7224 */ /* 0x000fe200010e0e07 */
[----:B------:R-:W-:Y:S02]  /*6c90*/  ISETP.GE.AND P2, PT, R5, RZ, PT ;  /* 0x000000ff0500720c */ /* 0x000fe40003f46270 */
[----:B------:R-:W-:-:S02]  /*6ca0*/  SEL R4, R11, R6, P1 ;  /* 0x000000060b047207 */ /* 0x000fc40000800000 */
[----:B------:R-:W-:Y:S02]  /*6cb0*/  SEL R6, R15, R7, P1 ;  /* 0x000000070f067207 */ /* 0x000fe40000800000 */
[----:B------:R-:W-:Y:S02]  /*6cc0*/  ISETP.NE.U32.AND P1, PT, R4, 0x1, PT ;  /* 0x000000010400780c */ /* 0x000fe40003f25070 */
[----:B------:R-:W-:Y:S01]  /*6cd0*/  FSEL R13, R9, R13, !P2 ;  /* 0x0000000d090d7208 */ /* 0x000fe20005000000 */
[----:B------:R-:W-:Y:S01]  /*6ce0*/  @!P0 IMAD.MOV.U32 R13, RZ, RZ, R5 ;  /* 0x000000ffff0d8224 */ /* 0x000fe200078e0005 */
[----:B------:R-:W-:Y:S02]  /*6cf0*/  FSEL R12, R8, R12, !P2 ;  /* 0x0000000c080c7208 */ /* 0x000fe40005000000 */
[----:B------:R-:W-:Y:S02]  /*6d00*/  ISETP.NE.AND.EX P1, PT, R6, RZ, PT, P1 ;  /* 0x000000ff0600720c */ /* 0x000fe40003f25310 */
[----:B------:R-:W-:-:S02]  /*6d10*/  @!P0 MOV R12, RZ ;  /* 0x000000ff000c8202 */ /* 0x000fc40000000f00 */
[----:B------:R-:W-:Y:S02]  /*6d20*/  FSEL R5, R13, 1.875, P1 ;  /* 0x3ff000000d057808 */ /* 0x000fe40000800000 */
[----:B------:R-:W-:-:S05]  /*6d30*/  FSEL R4, R12, RZ, P1 ;  /* 0x000000ff0c047208 */ /* 0x000fca0000800000 */
[----:B------:R1:W-:Y:S02]  /*6d40*/  STS.64 [R2], R4 ;  /* 0x0000000402007388 */ /* 0x0003e40000000a00 */
.L_x_23640:
[----:B------:R-:W-:Y:S05]  /*6d50*/  BSYNC.RECONVERGENT B0 ;  /* 0x0000000000007941 */ /* 0x000fea0003800200 */
.L_x_23590:
[----:B------:R-:W-:Y:S01]  /*6d60*/  BAR.SYNC.DEFER_BLOCKING 0x0 ;  /* 0x0000000000007b1d */ /* 0x000fe20000010000 */
[----:B------:R-:W-:Y:S02]  /*6d70*/  ISETP.GE.U32.AND P0, PT, R3, 0x42, PT ;  /* 0x000000420300780c */ /* 0x000fe40003f06070 */
[----:B------:R-:W-:-:S11]  /*6d80*/  ISETP.GT.U32.AND P1, PT, R0, 0x1f, PT ;  /* 0x0000001f0000780c */ /* 0x000fd60003f24070 */
[----:B------:R-:W-:Y:S05]  /*6d90*/  @!P0 BRA `(.L_x_23692) ;  /* 0x00000000002c8947 */ /* 0x000fea0003800000 */
.L_x_23693:
        /* <DEDUP_REMOVED lines=11> */
.L_x_23692:
        /* <DEDUP_REMOVED lines=44> */
        .weak           $__internal_482_$__cuda_sm20_div_s64
        .type           $__internal_482_$__cuda_sm20_div_s64,@function
        .size           $__internal_482_$__cuda_sm20_div_s64,($__internal_483_$__cuda_sm20_rem_s64 - $__internal_482_$__cuda_sm20_div_s64)
$__internal_482_$__cuda_sm20_div_s64:
        /* <DEDUP_REMOVED lines=55> */
[----:B------:R-:W-:-:S04]  /*7480*/  IMAD R27, R28, R24, R27 ;  /* 0x000000181c1b7224 */ /* 0x000fc800078e021b */
        /* <DEDUP_REMOVED lines=26> */
[----:B------:R-:W-:Y:S06]  /*7630*/  RET.REL.NODEC R12 `(contiguous_reducel32_i64) ;  /* 0xffffff880c707950 */ /* 0x000fec0003c3ffff */
        .weak           $__internal_483_$__cuda_sm20_rem_s64
        .type           $__internal_483_$__cuda_sm20_rem_s64,@function
        .size           $__internal_483_$__cuda_sm20_rem_s64,($contiguous_reducel32_i64$__internal_accurate_pow - $__internal_483_$__cuda_sm20_rem_s64)
$__internal_483_$__cuda_sm20_rem_s64:
        /* <DEDUP_REMOVED lines=38> */
[----:B------:R-:W-:Y:S01]  /*78a0*/  IADD3.X R25, PT, PT, R12, R25, RZ, P0, !PT ;  /* 0x000000190c197210 */ /* 0x000fe200007fe4ff */
[----:B------:R-:W-:Y:S02]  /*78b0*/  IMAD.MOV.U32 R13, RZ, RZ, RZ ;  /* 0x000000ffff0d7224 */ /* 0x000fe400078e00ff */
        /* <DEDUP_REMOVED lines=14> */
[----:B------:R-:W-:Y:S02]  /*79a0*/  IMAD R12, R27, R6, R25 ;  /* 0x000000061b0c7224 */ /* 0x000fe400078e0219 */
[----:B------:R-:W-:-:S03]  /*79b0*/  HFMA2 R27, -RZ, RZ, 0, 0 ;  /* 0x00000000ff1b7431 */ /* 0x000fc600000001ff */
        /* <DEDUP_REMOVED lines=14> */
[----:B------:R-:W-:Y:S01]  /*7aa0*/  SEL R6, R13, R6, !P1 ;  /* 0x000000060d067207 */ /* 0x000fe20004800000 */
[----:B------:R-:W-:Y:S01]  /*7ab0*/  IMAD.X R12, RZ, RZ, ~R7, P2 ;  /* 0x000000ffff0c7224 */ /* 0x000fe200010e0e07 */
[----:B------:R-:W-:-:S04]  /*7ac0*/  ISETP.NE.AND.EX P0, PT, R21, RZ, PT, P0 ;  /* 0x000000ff1500720c */ /* 0x000fc80003f05300 */
[----:B------:R-:W-:Y:S02]  /*7ad0*/  SEL R7, R12, R7, !P1 ;  /* 0x000000070c077207 */ /* 0x000fe40004800000 */
[----:B------:R-:W-:Y:S02]  /*7ae0*/  SEL R6, R6, 0xffffffff, P0 ;  /* 0xffffffff06067807 */ /* 0x000fe40000000000 */
[----:B------:R-:W-:Y:S01]  /*7af0*/  SEL R7, R7, 0xffffffff, P0 ;  /* 0xffffffff07077807 */ /* 0x000fe20000000000 */
[----:B------:R-:W-:Y:S06]  /*7b00*/  RET.REL.NODEC R26 `(contiguous_reducel32_i64) ;  /* 0xffffff841a3c7950 */ /* 0x000fec0003c3ffff */
        .type           $contiguous_reducel32_i64$__internal_accurate_pow,@function
        .size           $contiguous_reducel32_i64$__internal_accurate_pow,(.L_x_30809 - $contiguous_reducel32_i64$__internal_accurate_pow)
$contiguous_reducel32_i64$__internal_accurate_pow:
[----:B------:R-:W-:Y:S01]  /*7b10*/  ISETP.GT.U32.AND P0, PT, R35, 0xfffff, PT ;  /* 0x000fffff2300780c */ /* 0x000fe20003f04070 */
[----:B------:R-:W-:Y:S01]  /*7b20*/  IMAD.MOV.U32 R8, RZ, RZ, R28 ;  /* 0x000000ffff087224 */ /* 0x000fe200078e001c */
[----:B------:R-:W-:Y:S01]  /*7b30*/  MOV R9, R35 ;  /* 0x0000002300097202 */ /* 0x000fe20000000f00 */
[--C-:B------:R-:W-:Y:S01]  /*7b40*/  IMAD.MOV.U32 R10, RZ, RZ, R35.reuse ;  /* 0x000000ffff0a7224 */ /* 0x100fe200078e0023 */
[----:B------:R-:W-:Y:S01]  /*7b50*/  MOV R20, RZ ;  /* 0x000000ff00147202 */ /* 0x000fe20000000f00 */
[----:B------:R-:W-:Y:S01]  /*7b60*/  IMAD.MOV.U32 R12, RZ, RZ, 0x41ad3b5a ;  /* 0x41ad3b5aff0c7424 */ /* 0x000fe200078e00ff */
[----:B------:R-:W-:Y:S01]  /*7b70*/  MOV R13, 0x3ed0f5d2 ;  /* 0x3ed0f5d2000d7802 */ /* 0x000fe20000000f00 */
[----:B------:R-:W-:Y:S01]  /*7b80*/  UMOV UR8, 0x7d2cafe2 ;  /* 0x7d2cafe200087882 */ /* 0x000fe20000000000 */
[----:B------:R-:W-:Y:S01]  /*7b90*/  UMOV UR9, 0x3eb0f5ff ;  /* 0x3eb0f5ff00097882 */ /* 0x000fe20000000000 */
[----:B------:R-:W-:Y:S01]  /*7ba0*/  SHF.R.U32.HI R35, RZ, 0x14, R35 ;  /* 0x00000014ff237819 */ /* 0x000fe20000011623 */
[----:B------:R-:W-:Y:S01]  /*7bb0*/  UMOV UR10, 0x3b39803f ;  /* 0x3b39803f000a7882 */ /* 0x000fe20000000000 */
[----:B------:R-:W-:-:S02]  /*7bc0*/  UMOV UR11, 0x3c7abc9e ;  /* 0x3c7abc9e000b7882 */ /* 0x000fc40000000000 */
[----:B------:R-:W-:-:S10]  /*7bd0*/  @!P0 DMUL R8, R8, 1.80143985094819840000e+16 ;  /* 0x4350000008088828 */ /* 0x000fd40000000000 */
[----:B------:R-:W-:Y:S01]  /*7be0*/  @!P0 MOV R10, R9 ;  /* 0x00000009000a8202 */ /* 0x000fe20000000f00 */
[----:B------:R-:W-:Y:S01]  /*7bf0*/  @!P0 IMAD.MOV.U32 R28, RZ, RZ, R8 ;  /* 0x000000ffff1c8224 */ /* 0x000fe200078e0008 */
[----:B------:R-:W-:Y:S02]  /*7c00*/  @!P0 LEA.HI R35, R9, 0xffffffca, RZ, 0xc ;  /* 0xffffffca09238811 */ /* 0x000fe400078f60ff */
[----:B------:R-:W-:-:S03]  /*7c10*/  LOP3.LUT R10, R10, 0x800fffff, RZ, 0xc0, !PT ;  /* 0x800fffff0a0a7812 */ /* 0x000fc600078ec0ff */
[----:B------:R-:W-:Y:S01]  /*7c20*/  VIADD R8, R35, 0xfffffc01 ;  /* 0xfffffc0123087836 */ /* 0x000fe20000000000 */
[----:B------:R-:W-:-:S04]  /*7c30*/  LOP3.LUT R29, R10, 0x3ff00000, RZ, 0xfc, !PT ;  /* 0x3ff000000a1d7812 */ /* 0x000fc800078efcff */
[----:B------:R-:W-:-:S13]  /*7c40*/  ISETP.GE.U32.AND P1, PT, R29, 0x3ff6a09f, PT ;  /* 0x3ff6a09f1d00780c */ /* 0x000fda0003f26070 */
[----:B------:R-:W-:Y:S02]  /*7c50*/  @P1 IADD3 R11, PT, PT, R29, -0x100000, RZ ;  /* 0xfff000001d0b1810 */ /* 0x000fe40007ffe0ff */
[----:B------:R-:W-:-:S03]  /*7c60*/  @P1 IADD3 R8, PT, PT, R35, -0x3fe, RZ ;  /* 0xfffffc0223081810 */ /* 0x000fc60007ffe0ff */
        /* <DEDUP_REMOVED lines=62> */
[----:B------:R-:W-:-:S08]  /*8050*/  DADD R10, R14, R10 ;  /* 0x000000000e0a7229 */ /* 0x000fd0000000000a */
        /* <DEDUP_REMOVED lines=63> */
[----:B------:R-:W-:Y:S01]  /*8450*/  LEA R13, R8, R17, 0x14 ;  /* 0x00000011080d7211 */ /* 0x000fe200078ea0ff */
[----:B------:R-:W-:Y:S01]  /*8460*/  IMAD.MOV.U32 R12, RZ, RZ, R16 ;  /* 0x000000ffff0c7224 */ /* 0x000fe200078e0010 */
        /* <DEDUP_REMOVED lines=13> */
.L_x_23694:
[----:B------:R-:W-:Y:S01]  /*8540*/  DFMA R14, R14, R12, R12 ;  /* 0x0000000c0e0e722b */ /* 0x000fe2000000000c */
[----:B------:R-:W-:Y:S01]  /*8550*/  IMAD.MOV.U32 R35, RZ, RZ, 0x0 ;  /* 0x00000000ff237424 */ /* 0x000fe200078e00ff */
[----:B------:R-:W-:-:S08]  /*8560*/  DSETP.NEU.AND P0, PT, |R12|, +INF , PT ;  /* 0x7ff000000c00742a */ /* 0x000fd00003f0d200 */
[----:B------:R-:W-:Y:S02]  /*8570*/  FSEL R12, R12, R14, !P0 ;  /* 0x0000000e0c0c7208 */ /* 0x000fe40004000000 */
[----:B------:R-:W-:Y:S01]  /*8580*/  FSEL R13, R13, R15, !P0 ;  /* 0x0000000f0d0d7208 */ /* 0x000fe20004000000 */
[----:B------:R-:W-:Y:S06]  /*8590*/  RET.REL.NODEC R34 `(contiguous_reducel32_i64) ;  /* 0xffffff7822987950 */ /* 0x000fec0003c3ffff */
.L_x_23695:
        /* <DEDUP_REMOVED lines=14> */
.L_x_30809:


//--------------------- .text.uncontiguous_cumulate_reducel3_i64 --------------------------
	.section	.text.uncontiguous_cumulate_reducel3_i64,"ax",@progbits
	.align	128
        .global         uncontiguous_cumulate_reducel3_i64
        .type           uncontiguous_cumulate_reducel3_i64,@function
        .size           uncontiguous_cumulate_reducel3_i64,(.L_x_30811 - uncontiguous_cumulate_reducel3_i64)
        .other          uncontiguous_cumulate_reducel3_i64,@"STO_CUDA_ENTRY STV_DEFAULT"
uncontiguous_cumulate_reducel3_i64:
.text.uncontiguous_cumulate_reducel3_i64:
        /* <DEDUP_REMOVED lines=41> */
.L_x_23724:
        /* <DEDUP_REMOVED lines=33> */
.L_x_23701:
[----:B------:R-:W-:Y:S01]  /*04a0*/  IMAD.MOV.U32 R29, RZ, RZ, R14 ;  /* 0x000000ffff1d7224 */ /* 0x000fe200078e000e */
[----:B------:R-:W-:Y:S01]  /*04b0*/  MOV R26, R15 ;  /* 0x0000000f001a7202 */ /* 0x000fe20000000f00 */
[----:B------:R-:W-:Y:S01]  /*04c0*/  IMAD.MOV.U32 R13, RZ, RZ, R16 ;  /* 0x000000ffff0d7224 */ /* 0x000fe200078e0010 */
[----:B------:R-:W-:Y:S02]  /*04d0*/  MOV R12, R17 ;  /* 0x00000011000c7202 */ /* 0x000fe40000000f00 */
[----:B------:R-:W-:-:S07]  /*04e0*/  MOV R11, 0x500 ;  /* 0x00000500000b7802 */ /* 0x000fce0000000f00 */
[----:B------:R-:W-:Y:S05]  /*04f0*/  CALL.REL.NOINC `($__internal_484_$__cuda_sm20_div_s64) ;  /* 0x0000006400d07944 */ /* 0x000fea0003c00000 */
        /* <DEDUP_REMOVED lines=9> */
.L_x_23702:
[----:B------:R-:W-:Y:S05]  /*0590*/  BSYNC.RECONVERGENT B1 ;  /* 0x0000000000017941 */ /* 0x000fea0003800200 */
.L_x_23700:
        /* <DEDUP_REMOVED lines=36> */
.L_x_23704:
[----:B------:R-:W-:Y:S01]  /*07e0*/  IMAD.MOV.U32 R29, RZ, RZ, R7 ;  /* 0x000000ffff1d7224 */ /* 0x000fe200078e0007 */
[----:B------:R-:W-:Y:S01]  /*07f0*/  MOV R26, R8 ;  /* 0x00000008001a7202 */ /* 0x000fe20000000f00 */
[----:B------:R-:W-:Y:S01]  /*0800*/  IMAD.MOV.U32 R13, RZ, RZ, R16 ;  /* 0x000000ffff0d7224 */ /* 0x000fe200078e0010 */
[----:B------:R-:W-:Y:S02]  /*0810*/  MOV R12, R17 ;  /* 0x00000011000c7202 */ /* 0x000fe40000000f00 */
[----:B------:R-:W-:-:S07]  /*0820*/  MOV R11, 0x840 ;  /* 0x00000840000b7802 */ /* 0x000fce0000000f00 */
[----:B------:R-:W-:Y:S05]  /*0830*/  CALL.REL.NOINC `($__internal_484_$__cuda_sm20_div_s64) ;  /* 0x0000006400007944 */ /* 0x000fea0003c00000 */
        /* <DEDUP_REMOVED lines=10> */
.L_x_23705:
[----:B------:R-:W-:Y:S05]  /*08e0*/  BSYNC.RECONVERGENT B1 ;  /* 0x0000000000017941 */ /* 0x000fea0003800200 */
.L_x_23703:
        /* <DEDUP_REMOVED lines=37> */
.L_x_23707:
[----:B------:R-:W-:Y:S01]  /*0b40*/  MOV R29, R14 ;  /* 0x0000000e001d7202 */ /* 0x000fe20000000f00 */
[----:B------:R-:W-:Y:S01]  /*0b50*/  IMAD.MOV.U32 R26, RZ, RZ, R15 ;  /* 0x000000ffff1a7224 */ /* 0x000fe200078e000f */
[----:B------:R-:W-:Y:S01]  /*0b60*/  MOV R13, R16 ;  /* 0x00000010000d7202 */ /* 0x000fe20000000f00 */
[----:B------:R-:W-:Y:S01]  /*0b70*/  IMAD.MOV.U32 R12, RZ, RZ, R17 ;  /* 0x000000ffff0c7224 */ /* 0x000fe200078e0011 */
[----:B------:R-:W-:-:S07]  /*0b80*/  MOV R11, 0xba0 ;  /* 0x00000ba0000b7802 */ /* 0x000fce0000000f00 */
[----:B------:R-:W-:Y:S05]  /*0b90*/  CALL.REL.NOINC `($__internal_484_$__cuda_sm20_div_s64) ;  /* 0x0000006000287944 */ /* 0x000fea0003c00000 */
        /* <DEDUP_REMOVED lines=10> */
.L_x_23708:
[----:B------:R-:W-:Y:S05]  /*0c40*/  BSYNC.RECONVERGENT B1 ;  /* 0x0000000000017941 */ /* 0x000fea0003800200 */
.L_x_23706:
        /* <DEDUP_REMOVED lines=34> */
.L_x_23710:
        /* <DEDUP_REMOVED lines=16> */
.L_x_23711:
[----:B------:R-:W-:Y:S05]  /*0f70*/  BSYNC.RECONVERGENT B1 ;  /* 0x0000000000017941 */ /* 0x000fea0003800200 */
.L_x_23709:
        /* <DEDUP_REMOVED lines=37> */
.L_x_23713:
        /* <DEDUP_REMOVED lines=17> */
.L_x_23714:
[----:B------:R-:W-:Y:S05]  /*12e0*/  BSYNC.RECONVERGENT B1 ;  /* 0x0000000000017941 */ /* 0x000fea0003800200 */
.L_x_23712:
        /* <DEDUP_REMOVED lines=35> */
.L_x_23716:
        /* <DEDUP_REMOVED lines=16> */
.L_x_23717:
[----:B------:R-:W-:Y:S05]  /*1620*/  BSYNC.RECONVERGENT B1 ;  /* 0x0000000000017941 */ /* 0x000fea0003800200 */
.L_x_23715:
        /* <DEDUP_REMOVED lines=36> */
.L_x_23719:
[----:B------:R-:W-:Y:S01]  /*1870*/  MOV R29, R14 ;  /* 0x0000000e001d7202 */ /* 0x000fe20000000f00 */
[----:B------:R-:W-:Y:S01]  /*1880*/  IMAD.MOV.U32 R26, RZ, RZ, R15 ;  /* 0x000000ffff1a7224 */ /* 0x000fe200078e000f */
[----:B------:R-:W-:Y:S01]  /*1890*/  MOV R13, R16 ;  /* 0x00000010000d7202 */ /* 0x000fe20000000f00 */
[----:B------:R-:W-:Y:S01]  /*18a0*/  IMAD.MOV.U32 R12, RZ, RZ, R17 ;  /* 0x000000ffff0c7224 */ /* 0x000fe200078e0011 */
[----:B------:R-:W-:-:S07]  /*18b0*/  MOV R11, 0x18d0 ;  /* 0x000018d0000b7802 */ /* 0x000fce0000000f00 */
[----:B------:R-:W-:Y:S05]  /*18c0*/  CALL.REL.NOINC `($__internal_484_$__cuda_sm20_div_s64) ;  /* 0x0000005000dc7944 */ /* 0x000fea0003c00000 */
        /* <DEDUP_REMOVED lines=11> */
.L_x_23720:
[----:B------:R-:W-:Y:S05]  /*1980*/  BSYNC.RECONVERGENT B1 ;  /* 0x0000000000017941 */ /* 0x000fea0003800200 */
.L_x_23718:
        /* <DEDUP_REMOVED lines=36> */
.L_x_23722:
        /* <DEDUP_REMOVED lines=17> */
.L_x_23723:
[----:B------:R-:W-:Y:S05]  /*1ce0*/  BSYNC.RECONVERGENT B1 ;  /* 0x0000000000017941 */ /* 0x000fea0003800200 */
.L_x_23721:
        /* <DEDUP_REMOVED lines=10> */
.L_x_23699:
        /* <DEDUP_REMOVED lines=36> */
.L_x_23727:
[----:B------:R-:W-:Y:S01]  /*1fd0*/  MOV R29, R14 ;  /* 0x0000000e001d7202 */ /* 0x000fe20000000f00 */
[----:B------:R-:W-:Y:S01]  /*1fe0*/  IMAD.MOV.U32 R26, RZ, RZ, R15 ;  /* 0x000000ffff1a7224 */ /* 0x000fe200078e000f */
[----:B------:R-:W-:Y:S01]  /*1ff0*/  MOV R13, R16 ;  /* 0x00000010000d7202 */ /* 0x000fe20000000f00 */
[----:B------:R-:W-:Y:S01]  /*2000*/  IMAD.MOV.U32 R12, RZ, RZ, R17 ;  /* 0x000000ffff0c7224 */ /* 0x000fe200078e0011 */
[----:B------:R-:W-:-:S07]  /*2010*/  MOV R11, 0x2030 ;  /* 0x00002030000b7802 */ /* 0x000fce0000000f00 */
[----:B------:R-:W-:Y:S05]  /*2020*/  CALL.REL.NOINC `($__internal_484_$__cuda_sm20_div_s64) ;  /* 0x0000004c00047944 */ /* 0x000fea0003c00000 */
        /* <DEDUP_REMOVED lines=9> */
.L_x_23728:
[----:B------:R-:W-:Y:S05]  /*20c0*/  BSYNC.RECONVERGENT B1 ;  /* 0x0000000000017941 */ /* 0x000fea0003800200 */
.L_x_23726:
        /* <DEDUP_REMOVED lines=36> */
.L_x_23730:
        /* <DEDUP_REMOVED lines=17> */
.L_x_23731:
[----:B------:R-:W-:Y:S05]  /*2420*/  BSYNC.RECONVERGENT B1 ;  /* 0x0000000000017941 */ /* 0x000fea0003800200 */
.L_x_23729:
        /* <DEDUP_REMOVED lines=38> */
.L_x_23733:
        /* <DEDUP_REMOVED lines=16> */
.L_x_23734:
[----:B------:R-:W-:Y:S05]  /*2790*/  BSYNC.RECONVERGENT B1 ;  /* 0x0000000000017941 */ /* 0x000fea0003800200 */
.L_x_23732:
        /* <DEDUP_REMOVED lines=36> */
.L_x_23736:
        /* <DEDUP_REMOVED lines=16> */
.L_x_23737:
[----:B------:R-:W-:Y:S05]  /*2ae0*/  BSYNC.RECONVERGENT B1 ;  /* 0x0000000000017941 */ /* 0x000fea0003800200 */
.L_x_23735:
[----:B------:R-:W-:Y:S01]  /*2af0*/  IMAD R5, R5, R38, RZ ;  /* 0x0000002605057224 */ /* 0x000fe200078e02ff */
[----:B------:R-:W-:Y:S01]  /*2b00*/  IADD3 R9, PT, PT, R9, -0x2, RZ ;  /* 0xfffffffe09097810 */ /* 0x000fe20007ffe0ff */
[----:B------:R-:W-:Y:S02]  /*2b10*/  IMAD.MOV.U32 R34, RZ, RZ, R20 ;  /* 0x000000ffff227224 */ /* 0x000fe400078e0014 */
[-C--:B------:R-:W-:Y:S02]  /*2b20*/  IMAD R5, R39, R10.reuse, R5 ;  /* 0x0000000a27057224 */ /* 0x080fe400078e0205 */
[----:B------:R-:W-:-:S04]  /*2b30*/  IMAD.WIDE.U32 R34, R38, R10, R34 ;  /* 0x0000000a26227225 */ /* 0x000fc800078e0022 */
[----:B------:R-:W-:Y:S01]  /*2b40*/  IMAD.IADD R6, R35, 0x1, R5 ;  /* 0x0000000123067824 */ /* 0x000fe200078e0205 */
[----:B------:R-:W-:-:S07]  /*2b50*/  MOV R5, R34 ;  /* 0x0000002200057202 */ /* 0x000fce0000000f00 */
.L_x_23725:
        /* <DEDUP_REMOVED lines=31> */
.L_x_23739:
[----:B------:R-:W-:Y:S01]  /*2d50*/  IMAD.MOV.U32 R20, RZ, RZ, R14 ;  /* 0x000000ffff147224 */ /* 0x000fe200078e000e */
[----:B------:R-:W-:Y:S01]  /*2d60*/  MOV R24, R15 ;  /* 0x0000000f00187202 */ /* 0x000fe20000000f00 */
[----:B------:R-:W-:Y:S01]  /*2d70*/  IMAD.MOV.U32 R21, RZ, RZ, R16 ;  /* 0x000000ffff157224 */ /* 0x000fe200078e0010 */
[----:B------:R-:W-:Y:S02]  /*2d80*/  MOV R22, R17 ;  /* 0x0000001100167202 */ /* 0x000fe40000000f00 */
[----:B------:R-:W-:-:S07]  /*2d90*/  MOV R23, 0x2db0 ;  /* 0x00002db000177802 */ /* 0x000fce0000000f00 */
[----:B------:R-:W-:Y:S05]  /*2da0*/  CALL.REL.NOINC `($__internal_485_$__cuda_sm20_rem_s64) ;  /* 0x0000004000f47944 */ /* 0x000fea0003c00000 */
[----:B------:R-:W-:Y:S01]  /*2db0*/  IMAD.MOV.U32 R10, RZ, RZ, R12 ;  /* 0x000000ffff0a7224 */ /* 0x000fe200078e000c */
[----:B------:R-:W-:-:S07]  /*2dc0*/  MOV R11, R13 ;  /* 0x0000000d000b7202 */ /* 0x000fce0000000f00 */
.L_x_23740:
[----:B------:R-:W-:Y:S05]  /*2dd0*/  BSYNC.RECONVERGENT B1 ;  /* 0x0000000000017941 */ /* 0x000fea0003800200 */
.L_x_23738:
        /* <DEDUP_REMOVED lines=33> */
.L_x_23742:
[----:B------:R-:W-:Y:S01]  /*2ff0*/  MOV R21, R16 ;  /* 0x0000001000157202 */ /* 0x000fe20000000f00 */
[----:B------:R-:W-:Y:S01]  /*3000*/  IMAD.MOV.U32 R22, RZ, RZ, R17 ;  /* 0x000000ffff167224 */ /* 0x000fe200078e0011 */
[----:B------:R-:W-:Y:S01]  /*3010*/  MOV R20, R7 ;  /* 0x0000000700147202 */ /* 0x000fe20000000f00 */
[----:B------:R-:W-:Y:S01]  /*3020*/  IMAD.MOV.U32 R24, RZ, RZ, R8 ;  /* 0x000000ffff187224 */ /* 0x000fe200078e0008 */
[----:B------:R-:W-:-:S07]  /*3030*/  MOV R23, 0x3050 ;  /* 0x0000305000177802 */ /* 0x000fce0000000f00 */
[----:B------:R-:W-:Y:S05]  /*3040*/  CALL.REL.NOINC `($__internal_485_$__cuda_sm20_rem_s64) ;  /* 0x00000040004c7944 */ /* 0x000fea0003c00000 */
[----:B------:R-:W-:Y:S01]  /*3050*/  MOV R8, R12 ;  /* 0x0000000c00087202 */ /* 0x000fe20000000f00 */
[----:B------:R-:W-:-:S07]  /*3060*/  IMAD.MOV.U32 R9, RZ, RZ, R13 ;  /* 0x000000ffff097224 */ /* 0x000fce00078e000d */
.L_x_23743:
[----:B------:R-:W-:Y:S05]  /*3070*/  BSYNC.RECONVERGENT B1 ;  /* 0x0000000000017941 */ /* 0x000fea0003800200 */
.L_x_23741:
[----:B------:R-:W-:Y:S01]  /*3080*/  MOV R10, R5 ;  /* 0x00000005000a7202 */ /* 0x000fe20000000f00 */
[----:B------:R-:W-:Y:S02]  /*3090*/  IMAD R7, R9, R18, RZ ;  /* 0x0000001209077224 */ /* 0x000fe400078e02ff */
[----:B------:R-:W-:Y:S02]  /*30a0*/  IMAD.MOV.U32 R11, RZ, RZ, R6 ;  /* 0x000000ffff0b7224 */ /* 0x000fe400078e0006 */
[-C--:B------:R-:W-:Y:S02]  /*30b0*/  IMAD R7, R19, R8.reuse, R7 ;  /* 0x0000000813077224 */ /* 0x080fe400078e0207 */
[----:B------:R-:W-:-:S04]  /*30c0*/  IMAD.WIDE.U32 R10, R18, R8, R10 ;  /* 0x00000008120a7225 */ /* 0x000fc800078e000a */
[----:B------:R-:W-:Y:S01]  /*30d0*/  IMAD.MOV.U32 R5, RZ, RZ, R10 ;  /* 0x000000ffff057224 */ /* 0x000fe200078e000a */
[----:B------:R-:W-:-:S07]  /*30e0*/  IADD3 R6, PT, PT, R11, R7, RZ ;  /* 0x000000070b067210 */ /* 0x000fce0007ffe0ff */
.L_x_23698:
        /* <DEDUP_REMOVED lines=10> */
.L_x_23697:
        /* <DEDUP_REMOVED lines=20> */
.L_x_23771:
        /* <DEDUP_REMOVED lines=33> */
.L_x_23748:
[----:B------:R-:W-:Y:S01]  /*34e0*/  IMAD.MOV.U32 R29, RZ, RZ, R15 ;  /* 0x000000ffff1d7224 */ /* 0x000fe200078e000f */
[----:B------:R-:W-:Y:S01]  /*34f0*/  MOV R26, R14 ;  /* 0x0000000e001a7202 */ /* 0x000fe20000000f00 */
[----:B------:R-:W-:Y:S01]  /*3500*/  IMAD.MOV.U32 R13, RZ, RZ, R34 ;  /* 0x000000ffff0d7224 */ /* 0x000fe200078e0022 */
[----:B------:R-:W-:Y:S02]  /*3510*/  MOV R12, R35 ;  /* 0x00000023000c7202 */ /* 0x000fe40000000f00 */
[----:B------:R-:W-:-:S07]  /*3520*/  MOV R11, 0x3540 ;  /* 0x00003540000b7802 */ /* 0x000fce0000000f00 */
[----:B-123--:R-:W-:Y:S05]  /*3530*/  CALL.REL.NOINC `($__internal_484_$__cuda_sm20_div_s64) ;  /* 0x0000003400c07944 */ /* 0x00efea0003c00000 */
        /* <DEDUP_REMOVED lines=11> */
.L_x_23749:
[----:B------:R-:W-:Y:S05]  /*35f0*/  BSYNC.RECONVERGENT B1 ;  /* 0x0000000000017941 */ /* 0x000fea0003800200 */
.L_x_23747:
        /* <DEDUP_REMOVED lines=39> */
.L_x_23751:
[----:B------:R-:W-:Y:S01]  /*3870*/  IMAD.MOV.U32 R29, RZ, RZ, R34 ;  /* 0x000000ffff1d7224 */ /* 0x000fe200078e0022 */
[----:B------:R-:W-:Y:S01]  /*3880*/  MOV R26, R35 ;  /* 0x00000023001a7202 */ /* 0x000fe20000000f00 */
[----:B------:R-:W-:Y:S01]  /*3890*/  IMAD.MOV.U32 R13, RZ, RZ, R36 ;  /* 0x000000ffff0d7224 */ /* 0x000fe200078e0024 */
[----:B------:R-:W-:Y:S02]  /*38a0*/  MOV R12, R37 ;  /* 0x00000025000c7202 */ /* 0x000fe40000000f00 */
[----:B------:R-:W-:-:S07]  /*38b0*/  MOV R11, 0x38d0 ;  /* 0x000038d0000b7802 */ /* 0x000fce0000000f00 */
[----:B-1----:R-:W-:Y:S05]  /*38c0*/  CALL.REL.NOINC `($__internal_484_$__cuda_sm20_div_s64) ;  /* 0x0000003000dc7944 */ /* 0x002fea0003c00000 */
        /* <DEDUP_REMOVED lines=11> */
.L_x_23752:
[----:B------:R-:W-:Y:S05]  /*3980*/  BSYNC.RECONVERGENT B1 ;  /* 0x0000000000017941 */ /* 0x000fea0003800200 */
.L_x_23750:
        /* <DEDUP_REMOVED lines=38> */
.L_x_23754:
[----:B------:R-:W-:Y:S01]  /*3bf0*/  MOV R29, R34 ;  /* 0x00000022001d7202 */ /* 0x000fe20000000f00 */
[----:B------:R-:W-:Y:S01]  /*3c00*/  IMAD.MOV.U32 R26, RZ, RZ, R35 ;  /* 0x000000ffff1a7224 */ /* 0x000fe200078e0023 */
[----:B------:R-:W-:Y:S01]  /*3c10*/  MOV R13, R36 ;  /* 0x00000024000d7202 */ /* 0x000fe20000000f00 */
[----:B------:R-:W-:Y:S01]  /*3c20*/  IMAD.MOV.U32 R12, RZ, RZ, R37 ;  /* 0x000000ffff0c7224 */ /* 0x000fe200078e0025 */
[----:B------:R-:W-:-:S07]  /*3c30*/  MOV R11, 0x3c50 ;  /* 0x00003c50000b7802 */ /* 0x000fce0000000f00 */
[----:B-1----:R-:W-:Y:S05]  /*3c40*/  CALL.REL.NOINC `($__internal_484_$__cuda_sm20_div_s64) ;  /* 0x0000002c00fc7944 */ /* 0x002fea0003c00000 */
        /* <DEDUP_REMOVED lines=11> */
.L_x_23755:
[----:B------:R-:W-:Y:S05]  /*3d00*/  BSYNC.RECONVERGENT B1 ;  /* 0x0000000000017941 */ /* 0x000fea0003800200 */
.L_x_23753:
        /* <DEDUP_REMOVED lines=38> */
.L_x_23757:
        /* <DEDUP_REMOVED lines=17> */
.L_x_23758:
[----:B------:R-:W-:Y:S05]  /*4080*/  BSYNC.RECONVERGENT B1 ;  /* 0x0000000000017941 */ /* 0x000fea0003800200 */
.L_x_23756:
        /* <DEDUP_REMOVED lines=39> */
.L_x_23760:
        /* <DEDUP_REMOVED lines=17> */
.L_x_23761:
[----:B------:R-:W-:Y:S05]  /*4410*/  BSYNC.RECONVERGENT B1 ;  /* 0x0000000000017941 */ /* 0x000fea0003800200 */
.L_x_23759:
        /* <DEDUP_REMOVED lines=38> */
.L_x_23763:
        /* <DEDUP_REMOVED lines=17> */
.L_x_23764:
[----:B------:R-:W-:Y:S05]  /*4790*/  BSYNC.RECONVERGENT B1 ;  /* 0x0000000000017941 */ /* 0x000fea0003800200 */
.L_x_23762:
        /* <DEDUP_REMOVED lines=38> */
.L_x_23766:
        /* <DEDUP_REMOVED lines=17> */
.L_x_23767:
[----:B------:R-:W-:Y:S05]  /*4b10*/  BSYNC.RECONVERGENT B1 ;  /* 0x0000000000017941 */ /* 0x000fea0003800200 */
.L_x_23765:
        /* <DEDUP_REMOVED lines=36> */
.L_x_23769:
        /* <DEDUP_REMOVED lines=17> */
.L_x_23770:
[----:B------:R-:W-:Y:S05]  /*4e70*/  BSYNC.RECONVERGENT B1 ;  /* 0x0000000000017941 */ /* 0x000fea0003800200 */
.L_x_23768:
        /* <DEDUP_REMOVED lines=12> */
.L_x_23746:
        /* <DEDUP_REMOVED lines=35> */
.L_x_23774:
        /* <DEDUP_REMOVED lines=17> */
.L_x_23775:
[----:B------:R-:W-:Y:S05]  /*5280*/  BSYNC.RECONVERGENT B1 ;  /* 0x0000000000017941 */ /* 0x000fea0003800200 */
.L_x_23773:
        /* <DEDUP_REMOVED lines=41> */
.L_x_23777:
[----:B------:R-:W-:Y:S01]  /*5520*/  MOV R29, R18 ;  /* 0x00000012001d7202 */ /* 0x000fe20000000f00 */
[----:B------:R-:W-:Y:S01]  /*5530*/  IMAD.MOV.U32 R13, RZ, RZ, R16 ;  /* 0x000000ffff0d7224 */ /* 0x000fe200078e0010 */
[----:B------:R-:W-:Y:S02]  /*5540*/  MOV R26, R19 ;  /* 0x00000013001a7202 */ /* 0x000fe40000000f00 */
[----:B------:R-:W-:Y:S02]  /*5550*/  MOV R12, R17 ;  /* 0x00000011000c7202 */ /* 0x000fe40000000f00 */
[----:B------:R-:W-:-:S07]  /*5560*/  MOV R11, 0x5580 ;  /* 0x00005580000b7802 */ /* 0x000fce0000000f00 */
[----:B------:R-:W-:Y:S05]  /*5570*/  CALL.REL.NOINC `($__internal_484_$__cuda_sm20_div_s64) ;  /* 0x0000001400b07944 */ /* 0x000fea0003c00000 */
        /* <DEDUP_REMOVED lines=11> */
.L_x_23778:
[----:B------:R-:W-:Y:S05]  /*5630*/  BSYNC.RECONVERGENT B1 ;  /* 0x0000000000017941 */ /* 0x000fea0003800200 */
.L_x_23776:
        /* <DEDUP_REMOVED lines=40> */
.L_x_23780:
[----:B------:R-:W-:Y:S01]  /*58c0*/  MOV R29, R18 ;  /* 0x00000012001d7202 */ /* 0x000fe20000000f00 */
[----:B------:R-:W-:Y:S01]  /*58d0*/  IMAD.MOV.U32 R26, RZ, RZ, R19 ;  /* 0x000000ffff1a7224 */ /* 0x000fe200078e0013 */
[----:B------:R-:W-:Y:S02]  /*58e0*/  MOV R13, R20 ;  /* 0x00000014000d7202 */ /* 0x000fe40000000f00 */
[----:B------:R-:W-:Y:S02]  /*58f0*/  MOV R12, R21 ;  /* 0x00000015000c7202 */ /* 0x000fe40000000f00 */
[----:B------:R-:W-:-:S07]  /*5900*/  MOV R11, 0x5920 ;  /* 0x00005920000b7802 */ /* 0x000fce0000000f00 */
[----:B------:R-:W-:Y:S05]  /*5910*/  CALL.REL.NOINC `($__internal_484_$__cuda_sm20_div_s64) ;  /* 0x0000001000c87944 */ /* 0x000fea0003c00000 */
        /* <DEDUP_REMOVED lines=11> */
.L_x_23781:
[----:B------:R-:W-:Y:S05]  /*59d0*/  BSYNC.RECONVERGENT B1 ;  /* 0x0000000000017941 */ /* 0x000fea0003800200 */
.L_x_23779:
        /* <DEDUP_REMOVED lines=39> */
.L_x_23783:
[----:B------:R-:W-:Y:S01]  /*5c50*/  MOV R29, R18 ;  /* 0x00000012001d7202 */ /* 0x000fe20000000f00 */
[----:B------:R-:W-:Y:S01]  /*5c60*/  IMAD.MOV.U32 R26, RZ, RZ, R19 ;  /* 0x000000ffff1a7224 */ /* 0x000fe200078e0013 */
[----:B------:R-:W-:Y:S02]  /*5c70*/  MOV R13, R20 ;  /* 0x00000014000d7202 */ /* 0x000fe40000000f00 */
[----:B------:R-:W-:Y:S02]  /*5c80*/  MOV R12, R21 ;  /* 0x00000015000c7202 */ /* 0x000fe40000000f00 */
[----:B------:R-:W-:-:S07]  /*5c90*/  MOV R11, 0x5cb0 ;  /* 0x00005cb0000b7802 */ /* 0x000fce0000000f00 */
[----:B------:R-:W-:Y:S05]  /*5ca0*/  CALL.REL.NOINC `($__internal_484_$__cuda_sm20_div_s64) ;  /* 0x0000000c00e47944 */ /* 0x000fea0003c00000 */
        /* <DEDUP_REMOVED lines=11> */
.L_x_23784:
[----:B------:R-:W-:Y:S05]  /*5d60*/  BSYNC.RECONVERGENT B1 ;  /* 0x0000000000017941 */ /* 0x000fea0003800200 */
.L_x_23782:
        /* <DEDUP_REMOVED lines=10> */
.L_x_23772:
        /* <DEDUP_REMOVED lines=34> */
.L_x_23787:
        /* <DEDUP_REMOVED lines=17> */
.L_x_23788:
[----:B------:R-:W-:Y:S05]  /*6140*/  BSYNC.RECONVERGENT B1 ;  /* 0x0000000000017941 */ /* 0x000fea0003800200 */
.L_x_23786:
        /* <DEDUP_REMOVED lines=41> */
.L_x_23790:
        /* <DEDUP_REMOVED lines=17> */
.L_x_23791:
[----:B------:R-:W-:Y:S05]  /*64f0*/  BSYNC.RECONVERGENT B1 ;  /* 0x0000000000017941 */ /* 0x000fea0003800200 */
.L_x_23789:
        /* <DEDUP_REMOVED lines=10> */
.L_x_23785:
        /* <DEDUP_REMOVED lines=31> */
.L_x_23793:
[----:B------:R-:W-:Y:S01]  /*6790*/  MOV R21, R10 ;  /* 0x0000000a00157202 */ /* 0x000fe20000000f00 */
[----:B------:R-:W-:Y:S01]  /*67a0*/  IMAD.MOV.U32 R20, RZ, RZ, R15 ;  /* 0x000000ffff147224 */ /* 0x000fe200078e000f */
[----:B------:R-:W-:Y:S02]  /*67b0*/  MOV R22, R11 ;  /* 0x0000000b00167202 */ /* 0x000fe40000000f00 */
[----:B------:R-:W-:Y:S02]  /*67c0*/  MOV R24, R14 ;  /* 0x0000000e00187202 */ /* 0x000fe40000000f00 */
[----:B------:R-:W-:-:S07]  /*67d0*/  MOV R23, 0x67f0 ;  /* 0x000067f000177802 */ /* 0x000fce0000000f00 */
[----:B------:R-:W-:Y:S05]  /*67e0*/  CALL.REL.NOINC `($__internal_485_$__cuda_sm20_rem_s64) ;  /* 0x0000000800647944 */ /* 0x000fea0003c00000 */
[----:B------:R-:W-:Y:S01]  /*67f0*/  MOV R10, R12 ;  /* 0x0000000c000a7202 */ /* 0x000fe20000000f00 */
[----:B------:R-:W-:-:S07]  /*6800*/  IMAD.MOV.U32 R11, RZ, RZ, R13 ;  /* 0x000000ffff0b7224 */ /* 0x000fce00078e000d */
.L_x_23794:
[----:B------:R-:W-:Y:S05]  /*6810*/  BSYNC.RECONVERGENT B1 ;  /* 0x0000000000017941 */ /* 0x000fea0003800200 */
.L_x_23792:
        /* <DEDUP_REMOVED lines=10> */
.L_x_23745:
[----:B------:R-:W0:Y:S02]  /*68c0*/  LDCU.64 UR4, c[0x0][0x388] ;  /* 0x00007100ff0477ac */ /* 0x000e240008000a00 */
[----:B0-----:R-:W-:-:S04]  /*68d0*/  LEA R8, P0, R7, UR4, 0x3 ;  /* 0x0000000407087c11 */ /* 0x001fc8000f8018ff */
[----:B------:R-:W-:-:S05]  /*68e0*/  LEA.HI.X R9, R7, UR5, R6, 0x3, P0 ;  /* 0x0000000507097c11 */ /* 0x000fca00080f1c06 */
[----:B------:R-:W2:Y:S04]  /*68f0*/  LDG.E.64 R6, desc[UR6][R8.64] ;  /* 0x0000000608067981 */ /* 0x000ea8000c1e1b00 */
[----:B--2---:R0:W-:Y:S02]  /*6900*/  STS.64 [R3], R6 ;  /* 0x0000000603007388 */ /* 0x0041e40000000a00 */
.L_x_23744:
[----:B------:R-:W-:Y:S05]  /*6910*/  BSYNC.RECONVERGENT B0 ;  /* 0x0000000000007941 */ /* 0x000fea0003800200 */
.L_x_23696:
[----:B------:R-:W-:Y:S01]  /*6920*/  BAR.SYNC.DEFER_BLOCKING 0x0 ;  /* 0x0000000000007b1d */ /* 0x000fe20000010000 */
[----:B------:R-:W-:Y:S02]  /*6930*/  ISETP.GE.U32.AND P0, PT, R4, 0x42, PT ;  /* 0x000000420400780c */ /* 0x000fe40003f06070 */
[----:B------:R-:W-:-:S11]  /*6940*/  ISETP.GT.U32.AND P1, PT, R2, 0x1f, PT ;  /* 0x0000001f0200780c */ /* 0x000fd60003f24070 */
[----:B------:R-:W-:Y:S05]  /*6950*/  @!P0 BRA `(.L_x_23795) ;  /* 0x00000000002c8947 */ /* 0x000fea0003800000 */
.L_x_23796:
        /* <DEDUP_REMOVED lines=11> */
.L_x_23795:
        /* <DEDUP_REMOVED lines=35> */
        .weak           $__internal_484_$__cuda_sm20_div_s64
        .type           $__internal_484_$__cuda_sm20_div_s64,@function
        .size           $__internal_484_$__cuda_sm20_div_s64,($__internal_485_$__cuda_sm20_rem_s64 - $__internal_484_$__cuda_sm20_div_s64)
$__internal_484_$__cuda_sm20_div_s64:
        /* <DEDUP_REMOVED lines=83> */
[----:B------:R-:W-:Y:S05]  /*7170*/  RET.REL.NODEC R12 `(uncontiguous_cumulate_reducel3_i64) ;  /* 0xffffff8c0ca07950 */ /* 0x000fea0003c3ffff */
        .weak           $__internal_485_$__cuda_sm20_rem_s64
        .type           $__internal_485_$__cuda_sm20_rem_s64,@function
        .size           $__internal_485_$__cuda_sm20_rem_s64,(.L_x_30811 - $__internal_485_$__cuda_sm20_rem_s64)
$__internal_485_$__cuda_sm20_rem_s64:
        /* <DEDUP_REMOVED lines=77> */
[----:B------:R-:W-:Y:S06]  /*7650*/  RET.REL.NODEC R10 `(uncontiguous_cumulate_reducel3_i64) ;  /* 0xffffff880a687950 */ /* 0x000fec0003c3ffff */
.L_x_23797:
        /* <DEDUP_REMOVED lines=10> */
.L_x_30811:


//--------------------- .text.uncontiguous_reducel3_i64 --------------------------
	.section	.text.uncontiguous_reducel3_i64,"ax",@progbits
	.align	128
        .global         uncontiguous_reducel3_i64
        .type           uncontiguous_reducel3_i64,@function
        .size           uncontiguous_reducel3_i64,(.L_x_30814 - uncontiguous_reducel3_i64)
        .other          uncontiguous_reducel3_i64,@"STO_CUDA_ENTRY STV_DEFAULT"
uncontiguous_reducel3_i64:
.text.uncontiguous_reducel3_i64:
        /* <DEDUP_REMOVED lines=13> */
[----:B-----5:R-:W-:Y:S02]  /*00d0*/  VIADD R9, R11, 0xffffffff ;  /* 0xffffffff0b097836 */ /* 0x020fe40000000000 */
[----:B---3--:R-:W-:Y:S01]  /*00e0*/  IMAD R14, R5, 0x2, R2 ;  /* 0x00000002050e7824 */ /* 0x008fe200078e0202 */
[----:B------:R-:W-:-:S03]  /*00f0*/  LEA R3, R2, UR4, 0x3 ;  /* 0x0000000402037c11 */ /* 0x000fc6000f8e18ff */
[----:B------:R-:W-:Y:S02]  /*0100*/  VIADD R7, R14, UR8 ;  /* 0x000000080e077c36 */ /* 0x000fe40008000000 */
[----:B------:R0:W-:Y:S03]  /*0110*/  STS.64 [R3], RZ ;  /* 0x000000ff03007388 */ /* 0x0001e60000000a00 */
        /* <DEDUP_REMOVED lines=23> */
.L_x_23826:
        /* <DEDUP_REMOVED lines=33> */
.L_x_23803:
[----:B------:R-:W-:Y:S01]  /*04a0*/  IMAD.MOV.U32 R29, RZ, RZ, R14 ;  /* 0x000000ffff1d7224 */ /* 0x000fe200078e000e */
[----:B------:R-:W-:Y:S01]  /*04b0*/  MOV R26, R15 ;  /* 0x0000000f001a7202 */ /* 0x000fe20000000f00 */
[----:B------:R-:W-:Y:S01]  /*04c0*/  IMAD.MOV.U32 R13, RZ, RZ, R16 ;  /* 0x000000ffff0d7224 */ /* 0x000fe200078e0010 */
[----:B------:R-:W-:Y:S02]  /*04d0*/  MOV R12, R17 ;  /* 0x00000011000c7202 */ /* 0x000fe40000000f00 */
[----:B------:R-:W-:-:S07]  /*04e0*/  MOV R11, 0x500 ;  /* 0x00000500000b7802 */ /* 0x000fce0000000f00 */
[----:B------:R-:W-:Y:S05]  /*04f0*/  CALL.REL.NOINC `($__internal_486_$__cuda_sm20_div_s64) ;  /* 0x0000006c006c7944 */ /* 0x000fea0003c00000 */
        /* <DEDUP_REMOVED lines=9> */
.L_x_23804:
[----:B------:R-:W-:Y:S05]  /*0590*/  BSYNC.RECONVERGENT B1 ;  /* 0x0000000000017941 */ /* 0x000fea0003800200 */
.L_x_23802:
        /* <DEDUP_REMOVED lines=36> */
.L_x_23806:
[----:B------:R-:W-:Y:S01]  /*07e0*/  IMAD.MOV.U32 R29, RZ, RZ, R7 ;  /* 0x000000ffff1d7224 */ /* 0x000fe200078e0007 */
[----:B------:R-:W-:Y:S01]  /*07f0*/  MOV R26, R8 ;  /* 0x00000008001a7202 */ /* 0x000fe20000000f00 */
[----:B------:R-:W-:Y:S01]  /*0800*/  IMAD.MOV.U32 R13, RZ, RZ, R16 ;  /* 0x000000ffff0d7224 */ /* 0x000fe200078e0010 */
[----:B------:R-:W-:Y:S02]  /*0810*/  MOV R12, R17 ;  /* 0x00000011000c7202 */ /* 0x000fe40000000f00 */
[----:B------:R-:W-:-:S07]  /*0820*/  MOV R11, 0x840 ;  /* 0x00000840000b7802 */ /* 0x000fce0000000f00 */
[----:B------:R-:W-:Y:S05]  /*0830*/  CALL.REL.NOINC `($__internal_486_$__cuda_sm20_div_s64) ;  /* 0x00000068009c7944 */ /* 0x000fea0003c00000 */
        /* <DEDUP_REMOVED lines=10> */
.L_x_23807:
[----:B------:R-:W-:Y:S05]  /*08e0*/  BSYNC.RECONVERGENT B1 ;  /* 0x0000000000017941 */ /* 0x000fea0003800200 */
.L_x_23805:
        /* <DEDUP_REMOVED lines=37> */
.L_x_23809:
[----:B------:R-:W-:Y:S01]  /*0b40*/  MOV R29, R14 ;  /* 0x0000000e001d7202 */ /* 0x000fe20000000f00 */
[----:B------:R-:W-:Y:S01]  /*0b50*/  IMAD.MOV.U32 R26, RZ, RZ, R15 ;  /* 0x000000ffff1a7224 */ /* 0x000fe200078e000f */
[----:B------:R-:W-:Y:S01]  /*0b60*/  MOV R13, R16 ;  /* 0x00000010000d7202 */ /* 0x000fe20000000f00 */
[----:B------:R-:W-:Y:S01]  /*0b70*/  IMAD.MOV.U32 R12, RZ, RZ, R17 ;  /* 0x000000ffff0c7224 */ /* 0x000fe200078e0011 */
[----:B------:R-:W-:-:S07]  /*0b80*/  MOV R11, 0xba0 ;  /* 0x00000ba0000b7802 */ /* 0x000fce0000000f00 */
[----:B------:R-:W-:Y:S05]  /*0b90*/  CALL.REL.NOINC `($__internal_486_$__cuda_sm20_div_s64) ;  /* 0x0000006400c47944 */ /* 0x000fea0003c00000 */
        /* <DEDUP_REMOVED lines=10> */
.L_x_23810:
[----:B------:R-:W-:Y:S05]  /*0c40*/  BSYNC.RECONVERGENT B1 ;  /* 0x0000000000017941 */ /* 0x000fea0003800200 */
.L_x_23808:
        /* <DEDUP_REMOVED lines=34> */
.L_x_23812:
        /* <DEDUP_REMOVED lines=16> */
.L_x_23813:
[----:B------:R-:W-:Y:S05]  /*0f70*/  BSYNC.RECONVERGENT B1 ;  /* 0x0000000000017941 */ /* 0x000fea0003800200 */
.L_x_23811:
        /* <DEDUP_REMOVED lines=37> */
.L_x_23815:
        /* <DEDUP_REMOVED lines=17> */
.L_x_23816:
[----:B------:R-:W-:Y:S05]  /*12e0*/  BSYNC.RECONVERGENT B1 ;  /* 0x0000000000017941 */ /* 0x000fea0003800200 */
.L_x_23814:
        /* <DEDUP_REMOVED lines=35> */
.L_x_23818:
        /* <DEDUP_REMOVED lines=16> */
.L_x_23819:
[----:B------:R-:W-:Y:S05]  /*1620*/  BSYNC.RECONVERGENT B1 ;  /* 0x0000000000017941 */ /* 0x000fea0003800200 */
.L_x_23817:
        /* <DEDUP_REMOVED lines=36> */
.L_x_23821:
[----:B------:R-:W-:Y:S01]  /*1870*/  MOV R29, R14 ;  /* 0x0000000e001d7202 */ /* 0x000fe20000000f00 */
[----:B------:R-:W-:Y:S01]  /*1880*/  IMAD.MOV.U32 R26, RZ, RZ, R15 ;  /* 0x000000ffff1a7224 */ /* 0x000fe200078e000f */
[----:B------:R-:W-:Y:S01]  /*1890*/  MOV R13, R16 ;  /* 0x00000010000d7202 */ /* 0x000fe20000000f00 */
[----:B------:R-:W-:Y:S01]  /*18a0*/  IMAD.MOV.U32 R12, RZ, RZ, R17 ;  /* 0x000000ffff0c7224 */ /* 0x000fe200078e0011 */
[----:B------:R-:W-:-:S07]  /*18b0*/  MOV R11, 0x18d0 ;  /* 0x000018d0000b7802 */ /* 0x000fce0000000f00 */
[----:B------:R-:W-:Y:S05]  /*18c0*/  CALL.REL.NOINC `($__internal_486_$__cuda_sm20_div_s64) ;  /* 0x0000005800787944 */ /* 0x000fea0003c00000 */
        /* <DEDUP_REMOVED lines=11> */
.L_x_23822:
[----:B------:R-:W-:Y:S05]  /*1980*/  BSYNC.RECONVERGENT B1 ;  /* 0x0000000000017941 */ /* 0x000fea0003800200 */
.L_x_23820:
        /* <DEDUP_REMOVED lines=36> */
.L_x_23824:
        /* <DEDUP_REMOVED lines=17> */
.L_x_23825:
[----:B------:R-:W-:Y:S05]  /*1ce0*/  BSYNC.RECONVERGENT B1 ;  /* 0x0000000000017941 */ /* 0x000fea0003800200 */
.L_x_23823:
        /* <DEDUP_REMOVED lines=10> */
.L_x_23801:
        /* <DEDUP_REMOVED lines=36> */
.L_x_23829:
[----:B------:R-:W-:Y:S01]  /*1fd0*/  MOV R29, R14 ;  /* 0x0000000e001d7202 */ /* 0x000fe20000000f00 */
[----:B------:R-:W-:Y:S01]  /*1fe0*/  IMAD.MOV.U32 R26, RZ, RZ, R15 ;  /* 0x000000ffff1a7224 */ /* 0x000fe200078e000f */
[----:B------:R-:W-:Y:S01]  /*1ff0*/  MOV R13, R16 ;  /* 0x00000010000d7202 */ /* 0x000fe20000000f00 */
[----:B------:R-:W-:Y:S01]  /*2000*/  IMAD.MOV.U32 R12, RZ, RZ, R17 ;  /* 0x000000ffff0c7224 */ /* 0x000fe200078e0011 */
[----:B------:R-:W-:-:S07]  /*2010*/  MOV R11, 0x2030 ;  /* 0x00002030000b7802 */ /* 0x000fce0000000f00 */
[----:B------:R-:W-:Y:S05]  /*2020*/  CALL.REL.NOINC `($__internal_486_$__cuda_sm20_div_s64) ;  /* 0x0000005000a07944 */ /* 0x000fea0003c00000 */
        /* <DEDUP_REMOVED lines=9> */
.L_x_23830:
[----:B------:R-:W-:Y:S05]  /*20c0*/  BSYNC.RECONVERGENT B1 ;  /* 0x0000000000017941 */ /* 0x000fea0003800200 */
.L_x_23828:
        /* <DEDUP_REMOVED lines=36> */
.L_x_23832:
        /* <DEDUP_REMOVED lines=17> */
.L_x_23833:
[----:B------:R-:W-:Y:S05]  /*2420*/  BSYNC.RECONVERGENT B1 ;  /* 0x0000000000017941 */ /* 0x000fea0003800200 */
.L_x_23831:
        /* <DEDUP_REMOVED lines=38> */
.L_x_23835:
        /* <DEDUP_REMOVED lines=16> */
.L_x_23836:
[----:B------:R-:W-:Y:S05]  /*2790*/  BSYNC.RECONVERGENT B1 ;  /* 0x0000000000017941 */ /* 0x000fea0003800200 */
.L_x_23834:
        /* <DEDUP_REMOVED lines=36> */
.L_x_23838:
        /* <DEDUP_REMOVED lines=16> */
.L_x_23839:
[----:B------:R-:W-:Y:S05]  /*2ae0*/  BSYNC.RECONVERGENT B1 ;  /* 0x0000000000017941 */ /* 0x000fea0003800200 */
.L_x_23837:
[----:B------:R-:W-:Y:S01]  /*2af0*/  IMAD R5, R5, R38, RZ ;  /* 0x0000002605057224 */ /* 0x000fe200078e02ff */
[----:B------:R-:W-:Y:S01]  /*2b00*/  IADD3 R9, PT, PT, R9, -0x2, RZ ;  /* 0xfffffffe09097810 */ /* 0x000fe20007ffe0ff */
[----:B------:R-:W-:Y:S02]  /*2b10*/  IMAD.MOV.U32 R34, RZ, RZ, R20 ;  /* 0x000000ffff227224 */ /* 0x000fe400078e0014 */
[-C--:B------:R-:W-:Y:S02]  /*2b20*/  IMAD R5, R39, R10.reuse, R5 ;  /* 0x0000000a27057224 */ /* 0x080fe400078e0205 */
[----:B------:R-:W-:-:S04]  /*2b30*/  IMAD.WIDE.U32 R34, R38, R10, R34 ;  /* 0x0000000a26227225 */ /* 0x000fc800078e0022 */
[----:B------:R-:W-:Y:S01]  /*2b40*/  IMAD.IADD R6, R35, 0x1, R5 ;  /* 0x0000000123067824 */ /* 0x000fe200078e0205 */
[----:B------:R-:W-:-:S07]  /*2b50*/  MOV R5, R34 ;  /* 0x0000002200057202 */ /* 0x000fce0000000f00 */
.L_x_23827:
        /* <DEDUP_REMOVED lines=31> */
.L_x_23841:
[----:B------:R-:W-:Y:S01]  /*2d50*/  IMAD.MOV.U32 R20, RZ, RZ, R14 ;  /* 0x000000ffff147224 */ /* 0x000fe200078e000e */
[----:B------:R-:W-:Y:S01]  /*2d60*/  MOV R24, R15 ;  /* 0x0000000f00187202 */ /* 0x000fe20000000f00 */
[----:B------:R-:W-:Y:S01]  /*2d70*/  IMAD.MOV.U32 R21, RZ, RZ, R16 ;  /* 0x000000ffff157224 */ /* 0x000fe200078e0010 */
[----:B------:R-:W-:Y:S02]  /*2d80*/  MOV R22, R17 ;  /* 0x0000001100167202 */ /* 0x000fe40000000f00 */
[----:B------:R-:W-:-:S07]  /*2d90*/  MOV R23, 0x2db0 ;  /* 0x00002db000177802 */ /* 0x000fce0000000f00 */
[----:B------:R-:W-:Y:S05]  /*2da0*/  CALL.REL.NOINC `($__internal_487_$__cuda_sm20_rem_s64) ;  /* 0x0000004800907944 */ /* 0x000fea0003c00000 */
[----:B------:R-:W-:Y:S01]  /*2db0*/  IMAD.MOV.U32 R10, RZ, RZ, R12 ;  /* 0x000000ffff0a7224 */ /* 0x000fe200078e000c */
[----:B------:R-:W-:-:S07]  /*2dc0*/  MOV R11, R13 ;  /* 0x0000000d000b7202 */ /* 0x000fce0000000f00 */
.L_x_23842:
[----:B------:R-:W-:Y:S05]  /*2dd0*/  BSYNC.RECONVERGENT B1 ;  /* 0x0000000000017941 */ /* 0x000fea0003800200 */
.L_x_23840:
        /* <DEDUP_REMOVED lines=33> */
.L_x_23844:
[----:B------:R-:W-:Y:S01]  /*2ff0*/  MOV R21, R16 ;  /* 0x0000001000157202 */ /* 0x000fe20000000f00 */
[----:B------:R-:W-:Y:S01]  /*3000*/  IMAD.MOV.U32 R22, RZ, RZ, R17 ;  /* 0x000000ffff167224 */ /* 0x000fe200078e0011 */
[----:B------:R-:W-:Y:S01]  /*3010*/  MOV R20, R7 ;  /* 0x0000000700147202 */ /* 0x000fe20000000f00 */
[----:B------:R-:W-:Y:S01]  /*3020*/  IMAD.MOV.U32 R24, RZ, RZ, R8 ;  /* 0x000000ffff187224 */ /* 0x000fe200078e0008 */
[----:B------:R-:W-:-:S07]  /*3030*/  MOV R23, 0x3050 ;  /* 0x0000305000177802 */ /* 0x000fce0000000f00 */
[----:B------:R-:W-:Y:S05]  /*3040*/  CALL.REL.NOINC `($__internal_487_$__cuda_sm20_rem_s64) ;  /* 0x0000004400e87944 */ /* 0x000fea0003c00000 */
[----:B------:R-:W-:Y:S01]  /*3050*/  MOV R8, R12 ;  /* 0x0000000c00087202 */ /* 0x000fe20000000f00 */
[----:B------:R-:W-:-:S07]  /*3060*/  IMAD.MOV.U32 R9, RZ, RZ, R13 ;  /* 0x000000ffff097224 */ /* 0x000fce00078e000d */
.L_x_23845:
[----:B------:R-:W-:Y:S05]  /*3070*/  BSYNC.RECONVERGENT B1 ;  /* 0x0000000000017941 */ /* 0x000fea0003800200 */
.L_x_23843:
[----:B------:R-:W-:Y:S01]  /*3080*/  MOV R10, R5 ;  /* 0x00000005000a7202 */ /* 0x000fe20000000f00 */
[----:B------:R-:W-:Y:S02]  /*3090*/  IMAD R7, R9, R18, RZ ;  /* 0x0000001209077224 */ /* 0x000fe400078e02ff */
[----:B------:R-:W-:Y:S02]  /*30a0*/  IMAD.MOV.U32 R11, RZ, RZ, R6 ;  /* 0x000000ffff0b7224 */ /* 0x000fe400078e0006 */
[-C--:B------:R-:W-:Y:S02]  /*30b0*/  IMAD R7, R19, R8.reuse, R7 ;  /* 0x0000000813077224 */ /* 0x080fe400078e0207 */
[----:B------:R-:W-:-:S04]  /*30c0*/  IMAD.WIDE.U32 R10, R18, R8, R10 ;  /* 0x00000008120a7225 */ /* 0x000fc800078e000a */
[----:B------:R-:W-:Y:S01]  /*30d0*/  IMAD.MOV.U32 R5, RZ, RZ, R10 ;  /* 0x000000ffff057224 */ /* 0x000fe200078e000a */
[----:B------:R-:W-:-:S07]  /*30e0*/  IADD3 R6, PT, PT, R11, R7, RZ ;  /* 0x000000070b067210 */ /* 0x000fce0007ffe0ff */
.L_x_23800:
[----:B------:R-:W0:Y:S02]  /*30f0*/  LDCU.64 UR4, c[0x0][0x388] ;  /* 0x00007100ff0477ac */ /* 0x000e240008000a00 */
[----:B0-----:R-:W-:-:S04]  /*3100*/  LEA R8, P0, R27, UR4, 0x3 ;  /* 0x000000041b087c11 */ /* 0x001fc8000f8018ff */
[----:B------:R-:W-:-:S06]  /*3110*/  LEA.HI.X R9, R27, UR5, R28, 0x3, P0 ;  /* 0x000000051b097c11 */ /* 0x000fcc00080f1c1c */
[----:B------:R-:W2:Y:S01]  /*3120*/  LDG.E.64 R8, desc[UR6][R8.64] ;  /* 0x0000000608087981 */ /* 0x000ea2000c1e1b00 */
[----:B------:R-:W-:Y:S01]  /*3130*/  BSSY.RECONVERGENT B1, `(.L_x_23846) ;  /* 0x0000010000017945 */ /* 0x000fe20003800200 */
[----:B------:R-:W-:Y:S02]  /*3140*/  MOV R35, 0x3230 ;  /* 0x0000323000237802 */ /* 0x000fe40000000f00 */
        /* <DEDUP_REMOVED lines=8> */
[----:B------:R-:W-:-:S06]  /*31d0*/  MOV R11, R12 ;  /* 0x0000000c000b7202 */ /* 0x000fcc0000000f00 */
[----:B------:R-:W0:Y:S02]  /*31e0*/  I2F.F64.S64 R10, R10 ;  /* 0x0000000a000a7312 */ /* 0x000e240000301c00 */
[----:B0-----:R-:W-:-:S10]  /*31f0*/  DADD R12, -RZ, |R10| ;  /* 0x00000000ff0c7229 */ /* 0x001fd4000000050a */
[----:B------:R-:W-:Y:S01]  /*3200*/  IMAD.MOV.U32 R28, RZ, RZ, R12 ;  /* 0x000000ffff1c7224 */ /* 0x000fe200078e000c */
[----:B------:R-:W-:-:S07]  /*3210*/  MOV R34, R13 ;  /* 0x0000000d00227202 */ /* 0x000fce0000000f00 */
[----:B------:R-:W-:Y:S05]  /*3220*/  CALL.REL.NOINC `($uncontiguous_reducel3_i64$__internal_accurate_pow) ;  /* 0x0000004800a87944 */ /* 0x000fea0003c00000 */
[----:B------:R-:W-:Y:S05]  /*3230*/  BSYNC.RECONVERGENT B1 ;  /* 0x0000000000017941 */ /* 0x000fea0003800200 */
.L_x_23846:
[----:B------:R-:W0:Y:S02]  /*3240*/  LDCU.64 UR4, c[0x0][0x388] ;  /* 0x00007100ff0477ac */ /* 0x000e240008000a00 */
[----:B0-----:R-:W-:-:S04]  /*3250*/  LEA R36, P0, R5, UR4, 0x3 ;  /* 0x0000000405247c11 */ /* 0x001fc8000f8018ff */
[----:B------:R-:W-:-:S06]  /*3260*/  LEA.HI.X R37, R5, UR5, R6, 0x3, P0 ;  /* 0x0000000505257c11 */ /* 0x000fcc00080f1c06 */
[----:B------:R-:W2:Y:S01]  /*3270*/  LDG.E.64 R36, desc[UR6][R36.64] ;  /* 0x0000000624247981 */ /* 0x000ea2000c1e1b00 */
[----:B------:R-:W-:Y:S01]  /*3280*/  DADD R12, -RZ, -R16 ;  /* 0x00000000ff0c7229 */ /* 0x000fe20000000910 */
[----:B------:R-:W-:Y:S01]  /*3290*/  BSSY.RECONVERGENT B1, `(.L_x_23847) ;  /* 0x0000020000017945 */ /* 0x000fe20003800200 */
[----:B------:R-:W-:Y:S01]  /*32a0*/  MOV R35, 0x3490 ;  /* 0x0000349000237802 */ /* 0x000fe20000000f00 */
        /* <DEDUP_REMOVED lines=9> */
[----:B------:R-:W-:Y:S01]  /*3340*/  MOV R6, R5 ;  /* 0x0000000500067202 */ /* 0x000fe20000000f00 */
[----:B------:R-:W-:Y:S01]  /*3350*/  IMAD.MOV.U32 R7, RZ, RZ, R10 ;  /* 0x000000ffff077224 */ /* 0x000fe200078e000a */
[-C--:B------:R-:W-:Y:S02]  /*3360*/  IADD3 R5, P2, PT, RZ, -R8.reuse, RZ ;  /* 0x80000008ff057210 */ /* 0x080fe40007f5e0ff */
[----:B------:R-:W-:Y:S02]  /*3370*/  ISETP.NE.AND.EX P0, PT, R9, RZ, PT, P0 ;  /* 0x000000ff0900720c */ /* 0x000fe40003f05300 */
[----:B------:R-:W-:Y:S01]  /*3380*/  IADD3.X R15, PT, PT, RZ, ~R9, RZ, P2, !PT ;  /* 0x80000009ff0f7210 */ /* 0x000fe200017fe4ff */
[----:B------:R-:W0:Y:S01]  /*3390*/  I2F.F64.S64 R6, R6 ;  /* 0x0000000600067312 */ /* 0x000e220000301c00 */
[----:B------:R-:W-:-:S02]  /*33a0*/  SEL R5, R5, R8, P1 ;  /* 0x0000000805057207 */ /* 0x000fc40000800000 */
[----:B------:R-:W-:Y:S02]  /*33b0*/  SEL R8, R15, R9, P1 ;  /* 0x000000090f087207 */ /* 0x000fe40000800000 */
[----:B------:R-:W-:Y:S02]  /*33c0*/  ISETP.GE.AND P2, PT, R11, RZ, PT ;  /* 0x000000ff0b00720c */ /* 0x000fe40003f46270 */
[----:B------:R-:W-:Y:S02]  /*33d0*/  ISETP.NE.U32.AND P1, PT, R5, 0x1, PT ;  /* 0x000000010500780c */ /* 0x000fe40003f25070 */
[----:B------:R-:W-:Y:S01]  /*33e0*/  FSEL R16, R12, R16, !P2 ;  /* 0x000000100c107208 */ /* 0x000fe20005000000 */
[----:B------:R-:W-:Y:S01]  /*33f0*/  @!P0 IMAD.MOV.U32 R16, RZ, RZ, RZ ;  /* 0x000000ffff108224 */ /* 0x000fe200078e00ff */
[----:B------:R-:W-:Y:S02]  /*3400*/  FSEL R17, R13, R17, !P2 ;  /* 0x000000110d117208 */ /* 0x000fe40005000000 */
[----:B------:R-:W-:Y:S01]  /*3410*/  ISETP.NE.AND.EX P1, PT, R8, RZ, PT, P1 ;  /* 0x000000ff0800720c */ /* 0x000fe20003f25310 */
[----:B0-----:R-:W-:Y:S01]  /*3420*/  DADD R14, -RZ, |R6| ;  /* 0x00000000ff0e7229 */ /* 0x001fe20000000506 */
[----:B------:R-:W-:-:S02]  /*3430*/  @!P0 MOV R17, R11 ;  /* 0x0000000b00118202 */ /* 0x000fc40000000f00 */
[----:B------:R-:W-:Y:S02]  /*3440*/  FSEL R8, R16, RZ, P1 ;  /* 0x000000ff10087208 */ /* 0x000fe40000800000 */
[----:B------:R-:W-:-:S05]  /*3450*/  FSEL R9, R17, 1.875, P1 ;  /* 0x3ff0000011097808 */ /* 0x000fca0000800000 */
[----:B------:R-:W-:Y:S01]  /*3460*/  IMAD.MOV.U32 R28, RZ, RZ, R14 ;  /* 0x000000ffff1c7224 */ /* 0x000fe200078e000e */
[----:B------:R-:W-:-:S07]  /*3470*/  MOV R34, R15 ;  /* 0x0000000f00227202 */ /* 0x000fce0000000f00 */
[----:B------:R-:W-:Y:S05]  /*3480*/  CALL.REL.NOINC `($uncontiguous_reducel3_i64$__internal_accurate_pow) ;  /* 0x0000004800107944 */ /* 0x000fea0003c00000 */
[----:B------:R-:W-:Y:S05]  /*3490*/  BSYNC.RECONVERGENT B1 ;  /* 0x0000000000017941 */ /* 0x000fea0003800200 */
.L_x_23847:
        /* <DEDUP_REMOVED lines=16> */
[----:B------:R-:W-:-:S06]  /*35a0*/  FSEL R6, R16, RZ, P1 ;  /* 0x000000ff10067208 */ /* 0x000fcc0000800000 */
[----:B------:R-:W-:-:S07]  /*35b0*/  DADD R8, R8, R6 ;  /* 0x0000000008087229 */ /* 0x000fce0000000006 */
[----:B------:R0:W-:Y:S01]  /*35c0*/  STS.64 [R3], R8 ;  /* 0x0000000803007388 */ /* 0x0001e20000000a00 */
[----:B------:R-:W-:Y:S05]  /*35d0*/  BRA `(.L_x_23848) ;  /* 0x0000003800687947 */ /* 0x000fea0003800000 */
.L_x_23799:
        /* <DEDUP_REMOVED lines=20> */
.L_x_23875:
        /* <DEDUP_REMOVED lines=33> */
.L_x_23852:
[----:B------:R-:W-:Y:S01]  /*3930*/  IMAD.MOV.U32 R29, RZ, RZ, R15 ;  /* 0x000000ffff1d7224 */ /* 0x000fe200078e000f */
[----:B------:R-:W-:Y:S01]  /*3940*/  MOV R26, R14 ;  /* 0x0000000e001a7202 */ /* 0x000fe20000000f00 */
[----:B------:R-:W-:Y:S01]  /*3950*/  IMAD.MOV.U32 R13, RZ, RZ, R34 ;  /* 0x000000ffff0d7224 */ /* 0x000fe200078e0022 */
[----:B------:R-:W-:Y:S02]  /*3960*/  MOV R12, R35 ;  /* 0x00000023000c7202 */ /* 0x000fe40000000f00 */
[----:B------:R-:W-:-:S07]  /*3970*/  MOV R11, 0x3990 ;  /* 0x00003990000b7802 */ /* 0x000fce0000000f00 */
[----:B-123--:R-:W-:Y:S05]  /*3980*/  CALL.REL.NOINC `($__internal_486_$__cuda_sm20_div_s64) ;  /* 0x0000003800487944 */ /* 0x00efea0003c00000 */
        /* <DEDUP_REMOVED lines=11> */
.L_x_23853:
[----:B------:R-:W-:Y:S05]  /*3a40*/  BSYNC.RECONVERGENT B1 ;  /* 0x0000000000017941 */ /* 0x000fea0003800200 */
.L_x_23851:
        /* <DEDUP_REMOVED lines=39> */
.L_x_23855:
[----:B------:R-:W-:Y:S01]  /*3cc0*/  IMAD.MOV.U32 R29, RZ, RZ, R34 ;  /* 0x000000ffff1d7224 */ /* 0x000fe200078e0022 */
[----:B------:R-:W-:Y:S01]  /*3cd0*/  MOV R26, R35 ;  /* 0x00000023001a7202 */ /* 0x000fe20000000f00 */
[----:B------:R-:W-:Y:S01]  /*3ce0*/  IMAD.MOV.U32 R13, RZ, RZ, R36 ;  /* 0x000000ffff0d7224 */ /* 0x000fe200078e0024 */
[----:B------:R-:W-:Y:S02]  /*3cf0*/  MOV R12, R37 ;  /* 0x00000025000c7202 */ /* 0x000fe40000000f00 */
[----:B------:R-:W-:-:S07]  /*3d00*/  MOV R11, 0x3d20 ;  /* 0x00003d20000b7802 */ /* 0x000fce0000000f00 */
[----:B-1----:R-:W-:Y:S05]  /*3d10*/  CALL.REL.NOINC `($__internal_486_$__cuda_sm20_div_s64) ;  /* 0x0000003400647944 */ /* 0x002fea0003c00000 */
        /* <DEDUP_REMOVED lines=11> */
.L_x_23856:
[----:B------:R-:W-:Y:S05]  /*3dd0*/  BSYNC.RECONVERGENT B1 ;  /* 0x0000000000017941 */ /* 0x000fea0003800200 */
.L_x_23854:
        /* <DEDUP_REMOVED lines=38> */
.L_x_23858:
[----:B------:R-:W-:Y:S01]  /*4040*/  MOV R29, R34 ;  /* 0x00000022001d7202 */ /* 0x000fe20000000f00 */
[----:B------:R-:W-:Y:S01]  /*4050*/  IMAD.MOV.U32 R26, RZ, RZ, R35 ;  /* 0x000000ffff1a7224 */ /* 0x000fe200078e0023 */
[----:B------:R-:W-:Y:S01]  /*4060*/  MOV R13, R36 ;  /* 0x00000024000d7202 */ /* 0x000fe20000000f00 */
[----:B------:R-:W-:Y:S01]  /*4070*/  IMAD.MOV.U32 R12, RZ, RZ, R37 ;  /* 0x000000ffff0c7224 */ /* 0x000fe200078e0025 */
[----:B------:R-:W-:-:S07]  /*4080*/  MOV R11, 0x40a0 ;  /* 0x000040a0000b7802 */ /* 0x000fce0000000f00 */
[----:B-1----:R-:W-:Y:S05]  /*4090*/  CALL.REL.NOINC `($__internal_486_$__cuda_sm20_div_s64) ;  /* 0x0000003000847944 */ /* 0x002fea0003c00000 */
        /* <DEDUP_REMOVED lines=11> */
.L_x_23859:
[----:B------:R-:W-:Y:S05]  /*4150*/  BSYNC.RECONVERGENT B1 ;  /* 0x0000000000017941 */ /* 0x000fea0003800200 */
.L_x_23857:
        /* <DEDUP_REMOVED lines=38> */
.L_x_23861:
        /* <DEDUP_REMOVED lines=17> */
.L_x_23862:
[----:B------:R-:W-:Y:S05]  /*44d0*/  BSYNC.RECONVERGENT B1 ;  /* 0x0000000000017941 */ /* 0x000fea0003800200 */
.L_x_23860:
        /* <DEDUP_REMOVED lines=39> */
.L_x_23864:
        /* <DEDUP_REMOVED lines=17> */
.L_x_23865:
[----:B------:R-:W-:Y:S05]  /*4860*/  BSYNC.RECONVERGENT B1 ;  /* 0x0000000000017941 */ /* 0x000fea0003800200 */
.L_x_23863:
        /* <DEDUP_REMOVED lines=38> */
.L_x_23867:
        /* <DEDUP_REMOVED lines=17> */
.L_x_23868:
[----:B------:R-:W-:Y:S05]  /*4be0*/  BSYNC.RECONVERGENT B1 ;  /* 0x0000000000017941 */ /* 0x000fea0003800200 */
.L_x_23866:
        /* <DEDUP_REMOVED lines=38> */
.L_x_23870:
        /* <DEDUP_REMOVED lines=17> */
.L_x_23871:
[----:B------:R-:W-:Y:S05]  /*4f60*/  BSYNC.RECONVERGENT B1 ;  /* 0x0000000000017941 */ /* 0x000fea0003800200 */
.L_x_23869:
        /* <DEDUP_REMOVED lines=36> */
.L_x_23873:
        /* <DEDUP_REMOVED lines=17> */
.L_x_23874:
[----:B------:R-:W-:Y:S05]  /*52c0*/  BSYNC.RECONVERGENT B1 ;  /* 0x0000000000017941 */ /* 0x000fea0003800200 */
.L_x_23872:
        /* <DEDUP_REMOVED lines=12> */
.L_x_23850:
        /* <DEDUP_REMOVED lines=35> */
.L_x_23878:
        /* <DEDUP_REMOVED lines=17> */
.L_x_23879:
[----:B------:R-:W-:Y:S05]  /*56d0*/  BSYNC.RECONVERGENT B1 ;  /* 0x0000000000017941 */ /* 0x000fea0003800200 */
.L_x_23877:
        /* <DEDUP_REMOVED lines=41> */
.L_x_23881:
        /* <DEDUP_REMOVED lines=17> */
.L_x_23882:
[----:B------:R-:W-:Y:S05]  /*5a80*/  BSYNC.RECONVERGENT B1 ;  /* 0x0000000000017941 */ /* 0x000fea0003800200 */
.L_x_23880:
        /* <DEDUP_REMOVED lines=40> */
.L_x_23884:
        /* <DEDUP_REMOVED lines=17> */
.L_x_23885:
[----:B------:R-:W-:Y:S05]  /*5e20*/  BSYNC.RECONVERGENT B1 ;  /* 0x0000000000017941 */ /* 0x000fea0003800200 */
.L_x_23883:
        /* <DEDUP_REMOVED lines=39> */
.L_x_23887:
        /* <DEDUP_REMOVED lines=17> */
.L_x_23888:
[----:B------:R-:W-:Y:S05]  /*61b0*/  BSYNC.RECONVERGENT B1 ;  /* 0x0000000000017941 */ /* 0x000fea0003800200 */
.L_x_23886:
        /* <DEDUP_REMOVED lines=10> */
.L_x_23876:
        /* <DEDUP_REMOVED lines=34> */
.L_x_23891:
[----:B------:R-:W-:Y:S01]  /*6480*/  IMAD.MOV.U32 R29, RZ, RZ, R15 ;  /* 0x000000ffff1d7224 */ /* 0x000fe200078e000f */
[----:B------:R-:W-:Y:S01]  /*6490*/  MOV R26, R14 ;  /* 0x0000000e001a7202 */ /* 0x000fe20000000f00 */
[----:B------:R-:W-:Y:S01]  /*64a0*/  IMAD.MOV.U32 R13, RZ, RZ, R16 ;  /* 0x000000ffff0d7224 */ /* 0x000fe200078e0010 */
[----:B------:R-:W-:Y:S02]  /*64b0*/  MOV R12, R17 ;  /* 0x00000011000c7202 */ /* 0x000fe40000000f00 */
[----:B------:R-:W-:-:S07]  /*64c0*/  MOV R11, 0x64e0 ;  /* 0x000064e0000b7802 */ /* 0x000fce0000000f00 */
[----:B------:R-:W-:Y:S05]  /*64d0*/  CALL.REL.NOINC `($__internal_486_$__cuda_sm20_div_s64) ;  /* 0x0000000c00747944 */ /* 0x000fea0003c00000 */
        /* <DEDUP_REMOVED lines=11> */
.L_x_23892:
[----:B------:R-:W-:Y:S05]  /*6590*/  BSYNC.RECONVERGENT B1 ;  /* 0x0000000000017941 */ /* 0x000fea0003800200 */
.L_x_23890:
        /* <DEDUP_REMOVED lines=41> */
.L_x_23894:
        /* <DEDUP_REMOVED lines=17> */
.L_x_23895:
[----:B------:R-:W-:Y:S05]  /*6940*/  BSYNC.RECONVERGENT B1 ;  /* 0x0000000000017941 */ /* 0x000fea0003800200 */
.L_x_23893:
        /* <DEDUP_REMOVED lines=10> */
.L_x_23889:
        /* <DEDUP_REMOVED lines=31> */
.L_x_23897:
        /* <DEDUP_REMOVED lines=8> */
.L_x_23898:
[----:B------:R-:W-:Y:S05]  /*6c60*/  BSYNC.RECONVERGENT B1 ;  /* 0x0000000000017941 */ /* 0x000fea0003800200 */
.L_x_23896:
        /* <DEDUP_REMOVED lines=10> */
.L_x_23849:
[----:B------:R-:W0:Y:S02]  /*6d10*/  LDCU.64 UR4, c[0x0][0x388] ;  /* 0x00007100ff0477ac */ /* 0x000e240008000a00 */
[----:B0-----:R-:W-:-:S04]  /*6d20*/  LEA R8, P0, R7, UR4, 0x3 ;  /* 0x0000000407087c11 */ /* 0x001fc8000f8018ff */
[----:B------:R-:W-:-:S06]  /*6d30*/  LEA.HI.X R9, R7, UR5, R6, 0x3, P0 ;  /* 0x0000000507097c11 */ /* 0x000fcc00080f1c06 */
[----:B------:R-:W2:Y:S01]  /*6d40*/  LDG.E.64 R8, desc[UR6][R8.64] ;  /* 0x0000000608087981 */ /* 0x000ea2000c1e1b00 */
[----:B------:R-:W-:Y:S01]  /*6d50*/  BSSY.RECONVERGENT B1, `(.L_x_23899) ;  /* 0x0000010000017945 */ /* 0x000fe20003800200 */
[----:B------:R-:W-:Y:S01]  /*6d60*/  MOV R35, 0x6e50 ;  /* 0x00006e5000237802 */ /* 0x000fe20000000f00 */
[----:B--2---:R-:W-:Y:S01]  /*6d70*/  IMAD.MOV.U32 R10, RZ, RZ, R9 ;  /* 0x000000ffff0a7224 */ /* 0x004fe200078e0009 */
        /* <DEDUP_REMOVED lines=10> */
[----:B------:R-:W-:Y:S01]  /*6e20*/  MOV R28, R10 ;  /* 0x0000000a001c7202 */ /* 0x000fe20000000f00 */
[----:B------:R-:W-:-:S07]  /*6e30*/  IMAD.MOV.U32 R34, RZ, RZ, R11 ;  /* 0x000000ffff227224 */ /* 0x000fce00078e000b */
[----:B------:R-:W-:Y:S05]  /*6e40*/  CALL.REL.NOINC `($uncontiguous_reducel3_i64$__internal_accurate_pow) ;  /* 0x0000000c00a07944 */ /* 0x000fea0003c00000 */
[----:B------:R-:W-:Y:S05]  /*6e50*/  BSYNC.RECONVERGENT B1 ;  /* 0x0000000000017941 */ /* 0x000fea0003800200 */
.L_x_23899:
        /* <DEDUP_REMOVED lines=16> */
[----:B------:R-:W-:-:S05]  /*6f60*/  FSEL R7, R17, 1.875, P1 ;  /* 0x3ff0000011077808 */ /* 0x000fca0000800000 */
[----:B------:R1:W-:Y:S02]  /*6f70*/  STS.64 [R3], R6 ;  /* 0x0000000603007388 */ /* 0x0003e40000000a00 */
.L_x_23848:
[----:B------:R-:W-:Y:S05]  /*6f80*/  BSYNC.RECONVERGENT B0 ;  /* 0x0000000000007941 */ /* 0x000fea0003800200 */
.L_x_23798:
[----:B------:R-:W-:Y:S01]  /*6f90*/  BAR.SYNC.DEFER_BLOCKING 0x0 ;  /* 0x0000000000007b1d */ /* 0x000fe20000010000 */
[----:B------:R-:W-:Y:S02]  /*6fa0*/  ISETP.GE.U32.AND P0, PT, R4, 0x42, PT ;  /* 0x000000420400780c */ /* 0x000fe40003f06070 */
[----:B------:R-:W-:-:S11]  /*6fb0*/  ISETP.GT.U32.AND P1, PT, R2, 0x1f, PT ;  /* 0x0000001f0200780c */ /* 0x000fd60003f24070 */
[----:B------:R-:W-:Y:S05]  /*6fc0*/  @!P0 BRA `(.L_x_23900) ;  /* 0x00000000002c8947 */ /* 0x000fea0003800000 */
.L_x_23901:
        /* <DEDUP_REMOVED lines=11> */
.L_x_23900:
        /* <DEDUP_REMOVED lines=35> */
        .weak           $__internal_486_$__cuda_sm20_div_s64
        .type           $__internal_486_$__cuda_sm20_div_s64,@function
        .size           $__internal_486_$__cuda_sm20_div_s64,($__internal_487_$__cuda_sm20_rem_s64 - $__internal_486_$__cuda_sm20_div_s64)
$__internal_486_$__cuda_sm20_div_s64:
        /* <DEDUP_REMOVED lines=83> */
[----:B------:R-:W-:Y:S05]  /*77e0*/  RET.REL.NODEC R12 `(uncontiguous_reducel3_i64) ;  /* 0xffffff880c047950 */ /* 0x000fea0003c3ffff */
        .weak           $__internal_487_$__cuda_sm20_rem_s64
        .type           $__internal_487_$__cuda_sm20_rem_s64,@function
        .size           $__internal_487_$__cuda_sm20_rem_s64,($uncontiguous_reducel3_i64$__internal_accurate_pow - $__internal_487_$__cuda_sm20_rem_s64)
$__internal_487_$__cuda_sm20_rem_s64:
        /* <DEDUP_REMOVED lines=71> */
[----:B------:R-:W-:Y:S01]  /*7c60*/  ISETP.NE.AND.EX P0, PT, R22, RZ, PT, P0 ;  /* 0x000000ff1600720c */ /* 0x000fe20003f05300 */
[----:B------:R-:W-:-:S03]  /*7c70*/  IMAD.MOV.U32 R11, RZ, RZ, 0x0 ;  /* 0x00000000ff0b7424 */ /* 0x000fc600078e00ff */
[----:B------:R-:W-:Y:S02]  /*7c80*/  SEL R13, R10, R13, !P1 ;  /* 0x0000000d0a0d7207 */ /* 0x000fe40004800000 */
[----:B------:R-:W-:Y:S02]  /*7c90*/  MOV R10, R23 ;  /* 0x00000017000a7202 */ /* 0x000fe40000000f00 */
[----:B------:R-:W-:Y:S02]  /*7ca0*/  SEL R12, R12, 0xffffffff, P0 ;  /* 0xffffffff0c0c7807 */ /* 0x000fe40000000000 */
[----:B------:R-:W-:Y:S01]  /*7cb0*/  SEL R13, R13, 0xffffffff, P0 ;  /* 0xffffffff0d0d7807 */ /* 0x000fe20000000000 */
[----:B------:R-:W-:Y:S06]  /*7cc0*/  RET.REL.NODEC R10 `(uncontiguous_reducel3_i64) ;  /* 0xffffff800acc7950 */ /* 0x000fec0003c3ffff */
        .type           $uncontiguous_reducel3_i64$__internal_accurate_pow,@function
        .size           $uncontiguous_reducel3_i64$__internal_accurate_pow,(.L_x_30814 - $uncontiguous_reducel3_i64$__internal_accurate_pow)
$uncontiguous_reducel3_i64$__internal_accurate_pow:
[----:B------:R-:W-:Y:S01]  /*7cd0*/  ISETP.GT.U32.AND P0, PT, R34, 0xfffff, PT ;  /* 0x000fffff2200780c */ /* 0x000fe20003f04070 */
[----:B------:R-:W-:Y:S01]  /*7ce0*/  IMAD.MOV.U32 R13, RZ, RZ, R34 ;  /* 0x000000ffff0d7224 */ /* 0x000fe200078e0022 */
[----:B------:R-:W-:Y:S01]  /*7cf0*/  MOV R12, R28 ;  /* 0x0000001c000c7202 */ /* 0x000fe20000000f00 */
[----:B------:R-:W-:Y:S01]  /*7d00*/  IMAD.MOV.U32 R15, RZ, RZ, 0x3ed0f5d2 ;  /* 0x3ed0f5d2ff0f7424 */ /* 0x000fe200078e00ff */
[----:B------:R-:W-:Y:S01]  /*7d10*/  MOV R14, 0x41ad3b5a ;  /* 0x41ad3b5a000e7802 */ /* 0x000fe20000000f00 */
[----:B------:R-:W-:Y:S01]  /*7d20*/  UMOV UR4, 0x7d2cafe2 ;  /* 0x7d2cafe200047882 */ /* 0x000fe20000000000 */
[----:B------:R-:W-:Y:S01]  /*7d30*/  UMOV UR5, 0x3eb0f5ff ;  /* 0x3eb0f5ff00057882 */ /* 0x000fe20000000000 */
[----:B------:R-:W-:Y:S01]  /*7d40*/  UMOV UR8, 0x3b39803f ;  /* 0x3b39803f00087882 */ /* 0x000fe20000000000 */
[----:B------:R-:W-:-:S05]  /*7d50*/  UMOV UR9, 0x3c7abc9e ;  /* 0x3c7abc9e00097882 */ /* 0x000fca0000000000 */
[----:B------:R-:W-:Y:S01]  /*7d60*/  @!P0 DMUL R32, R12, 1.80143985094819840000e+16 ;  /* 0x435000000c208828 */ /* 0x000fe20000000000 */
[----:B------:R-:W-:Y:S02]  /*7d70*/  MOV R12, R34 ;  /* 0x00000022000c7202 */ /* 0x000fe40000000f00 */
[----:B------:R-:W-:-:S07]  /*7d80*/  SHF.R.U32.HI R34, RZ, 0x14, R34 ;  /* 0x00000014ff227819 */ /* 0x000fce0000011622 */
[----:B------:R-:W-:Y:S01]  /*7d90*/  @!P0 IMAD.MOV.U32 R12, RZ, RZ, R33 ;  /* 0x000000ffff0c8224 */ /* 0x000fe200078e0021 */
[----:B------:R-:W-:Y:S02]  /*7da0*/  @!P0 MOV R28, R32 ;  /* 0x00000020001c8202 */ /* 0x000fe40000000f00 */
[----:B------:R-:W-:Y:S02]  /*7db0*/  @!P0 LEA.HI R34, R33, 0xffffffca, RZ, 0xc ;  /* 0xffffffca21228811 */ /* 0x000fe400078f60ff */
[----:B------:R-:W-:-:S04]  /*7dc0*/  LOP3.LUT R12, R12, 0x800fffff, RZ, 0xc0, !PT ;  /* 0x800fffff0c0c7812 */ /* 0x000fc800078ec0ff */
[----:B------:R-:W-:Y:S01]  /*7dd0*/  LOP3.LUT R29, R12, 0x3ff00000, RZ, 0xfc, !PT ;  /* 0x3ff000000c1d7812 */ /* 0x000fe200078efcff */
[----:B------:R-:W-:-:S03]  /*7de0*/  IMAD.MOV.U32 R12, RZ, RZ, RZ ;  /* 0x000000ffff0c7224 */ /* 0x000fc600078e00ff */
        /* <DEDUP_REMOVED lines=86> */
[----:B------:R-:W-:Y:S01]  /*8350*/  IMAD.MOV.U32 R12, RZ, RZ, 0x652b82fe ;  /* 0x652b82feff0c7424 */ /* 0x000fe200078e00ff */
        /* <DEDUP_REMOVED lines=58> */
.L_x_23902:
[----:B------:R-:W-:Y:S01]  /*8700*/  DFMA R20, R20, R16, R16 ;  /* 0x000000101414722b */ /* 0x000fe20000000010 */
[----:B------:R-:W-:Y:S01]  /*8710*/  MOV R12, R35 ;  /* 0x00000023000c7202 */ /* 0x000fe20000000f00 */
[----:B------:R-:W-:Y:S01]  /*8720*/  DSETP.NEU.AND P0, PT, |R16|, +INF , PT ;  /* 0x7ff000001000742a */ /* 0x000fe20003f0d200 */
[----:B------:R-:W-:-:S07]  /*8730*/  IMAD.MOV.U32 R13, RZ, RZ, 0x0 ;  /* 0x00000000ff0d7424 */ /* 0x000fce00078e00ff */
[----:B------:R-:W-:Y:S02]  /*8740*/  FSEL R16, R16, R20, !P0 ;  /* 0x0000001410107208 */ /* 0x000fe40004000000 */
[----:B------:R-:W-:Y:S01]  /*8750*/  FSEL R17, R17, R21, !P0 ;  /* 0x0000001511117208 */ /* 0x000fe20004000000 */
[----:B------:R-:W-:Y:S06]  /*8760*/  RET.REL.NODEC R12 `(uncontiguous_reducel3_i64) ;  /* 0xffffff780c247950 */ /* 0x000fec0003c3ffff */
.L_x_23903:
        /* <DEDUP_REMOVED lines=9> */
.L_x_30814:


//--------------------- .text.contiguous_cumulate_reducel3_i64 --------------------------
	.section	.text.contiguous_cumulate_reducel3_i64,"ax",@progbits
	.align	128
        .global         contiguous_cumulate_reducel3_i64
        .type           contiguous_cumulate_reducel3_i64,@function
        .size           contiguous_cumulate_reducel3_i64,(.L_x_31438 - contiguous_cumulate_reducel3_i64)
        .other          contiguous_cumulate_reducel3_i64,@"STO_CUDA_ENTRY STV_DEFAULT"
contiguous_cumulate_reducel3_i64:
.text.contiguous_cumulate_reducel3_i64:
        /* <DEDUP_REMOVED lines=38> */
.L_x_23905:
[----:B------:R-:W-:Y:S05]  /*0260*/  BSYNC.RECONVERGENT B0 ;  /* 0x0000000000007941 */ /* 0x000fea0003800200 */
.L_x_23904:
[----:B------:R-:W-:Y:S06]  /*0270*/  BAR.SYNC.DEFER_BLOCKING 0x0 ;  /* 0x0000000000007b1d */ /* 0x000fec0000010000 */
[----:B------:R-:W-:Y:S05]  /*0280*/  @!P2 BRA `(.L_x_23906) ;  /* 0x00000000002ca947 */ /* 0x000fea0003800000 */
.L_x_23907:
        /* <DEDUP_REMOVED lines=11> */
.L_x_23906:
        /* <DEDUP_REMOVED lines=35> */
.L_x_23908:
        /* <DEDUP_REMOVED lines=9> */
.L_x_31438:


//--------------------- .text.contiguous_reducel3_i64 --------------------------
	.section	.text.contiguous_reducel3_i64,"ax",@progbits
	.align	128
        .global         contiguous_reducel3_i64
        .type           contiguous_reducel3_i64,@function
        .size           contiguous_reducel3_i64,(.L_x_30815 - contiguous_reducel3_i64)
        .other          contiguous_reducel3_i64,@"STO_CUDA_ENTRY STV_DEFAULT"
contiguous_reducel3_i64:
.text.contiguous_reducel3_i64:
        /* <DEDUP_REMOVED lines=24> */
[----:B--2---:R-:W-:Y:S02]  /*0180*/  IMAD.MOV.U32 R8, RZ, RZ, R31 ;  /* 0x000000ffff087224 */ /* 0x004fe400078e001f */
[----:B------:R-:W-:-:S03]  /*0190*/  IMAD.MOV.U32 R7, RZ, RZ, R30 ;  /* 0x000000ffff077224 */ /* 0x000fc600078e001e */
[----:B------:R-:W-:Y:S02]  /*01a0*/  ISETP.LT.AND P0, PT, R8, RZ, PT ;  /* 0x000000ff0800720c */ /* 0x000fe40003f01270 */
[----:B------:R-:W-:-:S05]  /*01b0*/  IADD3 R4, P1, PT, RZ, -R7, RZ ;  /* 0x80000007ff047210 */ /* 0x000fca0007f3e0ff */
[----:B------:R-:W-:-:S06]  /*01c0*/  IMAD.X R5, RZ, RZ, ~R8, P1 ;  /* 0x000000ffff057224 */ /* 0x000fcc00008e0e08 */
[----:B------:R-:W-:Y:S02]  /*01d0*/  @P0 IMAD.MOV.U32 R7, RZ, RZ, R4 ;  /* 0x000000ffff070224 */ /* 0x000fe400078e0004 */
[----:B------:R-:W-:Y:S02]  /*01e0*/  @P0 IMAD.MOV.U32 R8, RZ, RZ, R5 ;  /* 0x000000ffff080224 */ /* 0x000fe400078e0005 */
[----:B------:R-:W-:Y:S02]  /*01f0*/  IMAD.MOV.U32 R4, RZ, RZ, R7 ;  /* 0x000000ffff047224 */ /* 0x000fe400078e0007 */
[----:B------:R-:W-:-:S06]  /*0200*/  IMAD.MOV.U32 R5, RZ, RZ, R8 ;  /* 0x000000ffff057224 */ /* 0x000fcc00078e0008 */
[----:B------:R-:W0:Y:S02]  /*0210*/  I2F.F64.S64 R4, R4 ;  /* 0x0000000400047312 */ /* 0x000e240000301c00 */
[----:B0-----:R-:W-:-:S10]  /*0220*/  DADD R10, -RZ, |R4| ;  /* 0x00000000ff0a7229 */ /* 0x001fd40000000504 */
[----:B------:R-:W-:-:S07]  /*0230*/  IMAD.MOV.U32 R28, RZ, RZ, R11 ;  /* 0x000000ffff1c7224 */ /* 0x000fce00078e000b */
[----:B------:R-:W-:Y:S05]  /*0240*/  CALL.REL.NOINC `($contiguous_reducel3_i64$__internal_accurate_pow) ;  /* 0x00000008005c7944 */ /* 0x000fea0003c00000 */
[----:B------:R-:W-:Y:S05]  /*0250*/  BSYNC.RECONVERGENT B1 ;  /* 0x0000000000017941 */ /* 0x000fea0003800200 */
.L_x_23911:
[----:B------:R-:W0:Y:S02]  /*0260*/  LDCU.64 UR4, c[0x0][0x388] ;  /* 0x00007100ff0477ac */ /* 0x000e240008000a00 */
[----:B0-----:R-:W-:-:S04]  /*0270*/  LEA R10, P0, R6, UR4, 0x3 ;  /* 0x00000004060a7c11 */ /* 0x001fc8000f8018ff */
[----:B------:R-:W-:-:S05]  /*0280*/  LEA.HI.X R11, R6, UR5, RZ, 0x3, P0 ;  /* 0x00000005060b7c11 */ /* 0x000fca00080f1cff */
[----:B------:R0:W2:Y:S01]  /*0290*/  LDG.E.64 R6, desc[UR6][R10.64] ;  /* 0x000000060a067981 */ /* 0x0000a2000c1e1b00 */
[----:B------:R-:W-:Y:S01]  /*02a0*/  ISETP.LT.AND P2, PT, R31, RZ, PT ;  /* 0x000000ff1f00720c */ /* 0x000fe20003f41270 */
[----:B------:R-:W-:Y:S01]  /*02b0*/  BSSY.RECONVERGENT B1, `(.L_x_23912) ;  /* 0x0000020000017945 */ /* 0x000fe20003800200 */
[----:B------:R-:W-:Y:S01]  /*02c0*/  MOV R27, 0x4b0 ;  /* 0x000004b0001b7802 */ /* 0x000fe20000000f00 */
[----:B0-----:R-:W-:Y:S01]  /*02d0*/  DADD R10, -RZ, -R12 ;  /* 0x00000000ff0a7229 */ /* 0x001fe2000000090c */
[----:B--2---:R-:W-:Y:S02]  /*02e0*/  IMAD.MOV.U32 R15, RZ, RZ, R7 ;  /* 0x000000ffff0f7224 */ /* 0x004fe400078e0007 */
[----:B------:R-:W-:-:S03]  /*02f0*/  IMAD.MOV.U32 R4, RZ, RZ, R6 ;  /* 0x000000ffff047224 */ /* 0x000fc600078e0006 */
[----:B------:R-:W-:Y:S02]  /*0300*/  ISETP.LT.AND P0, PT, R15, RZ, PT ;  /* 0x000000ff0f00720c */ /* 0x000fe40003f01270 */
[----:B------:R-:W-:-:S05]  /*0310*/  IADD3 R8, P1, PT, RZ, -R4, RZ ;  /* 0x80000004ff087210 */ /* 0x000fca0007f3e0ff */
[----:B------:R-:W-:-:S06]  /*0320*/  IMAD.X R9, RZ, RZ, ~R15, P1 ;  /* 0x000000ffff097224 */ /* 0x000fcc00008e0e0f */
[----:B------:R-:W-:Y:S02]  /*0330*/  @P0 IMAD.MOV.U32 R4, RZ, RZ, R8 ;  /* 0x000000ffff040224 */ /* 0x000fe400078e0008 */
[----:B------:R-:W-:Y:S01]  /*0340*/  @P0 IMAD.MOV.U32 R15, RZ, RZ, R9 ;  /* 0x000000ffff0f0224 */ /* 0x000fe200078e0009 */
[----:B------:R-:W-:Y:S01]  /*0350*/  ISETP.NE.U32.AND P0, PT, R30, RZ, PT ;  /* 0x000000ff1e00720c */ /* 0x000fe20003f05070 */
[----:B------:R-:W-:Y:S02]  /*0360*/  IMAD.MOV.U32 R8, RZ, RZ, R4 ;  /* 0x000000ffff087224 */ /* 0x000fe400078e0004 */
[----:B------:R-:W-:Y:S01]  /*0370*/  IMAD.MOV.U32 R9, RZ, RZ, R15 ;  /* 0x000000ffff097224 */ /* 0x000fe200078e000f */
[-C--:B------:R-:W-:Y:S02]  /*0380*/  IADD3 R15, P1, PT, RZ, -R30.reuse, RZ ;  /* 0x8000001eff0f7210 */ /* 0x080fe40007f3e0ff */
[----:B------:R-:W-:Y:S02]  /*0390*/  ISETP.NE.AND.EX P0, PT, R31, RZ, PT, P0 ;  /* 0x000000ff1f00720c */ /* 0x000fe40003f05300 */
[----:B------:R-:W-:Y:S01]  /*03a0*/  SEL R4, R15, R30, P2 ;  /* 0x0000001e0f047207 */ /* 0x000fe20001000000 */
[----:B------:R-:W0:Y:S01]  /*03b0*/  I2F.F64.S64 R8, R8 ;  /* 0x0000000800087312 */ /* 0x000e220000301c00 */
[----:B------:R-:W-:Y:S01]  /*03c0*/  IMAD.X R17, RZ, RZ, ~R31, P1 ;  /* 0x000000ffff117224 */ /* 0x000fe200008e0e1f */
[----:B------:R-:W-:-:S04]  /*03d0*/  ISETP.GE.AND P1, PT, R5, RZ, PT ;  /* 0x000000ff0500720c */ /* 0x000fc80003f26270 */
[----:B------:R-:W-:Y:S02]  /*03e0*/  SEL R30, R17, R31, P2 ;  /* 0x0000001f111e7207 */ /* 0x000fe40001000000 */
[----:B------:R-:W-:Y:S02]  /*03f0*/  ISETP.NE.U32.AND P2, PT, R4, 0x1, PT ;  /* 0x000000010400780c */ /* 0x000fe40003f45070 */
[----:B------:R-:W-:Y:S01]  /*0400*/  FSEL R12, R10, R12, !P1 ;  /* 0x0000000c0a0c7208 */ /* 0x000fe20004800000 */
[----:B------:R-:W-:Y:S01]  /*0410*/  @!P0 IMAD.MOV.U32 R12, RZ, RZ, RZ ;  /* 0x000000ffff0c8224 */ /* 0x000fe200078e00ff */
[----:B------:R-:W-:Y:S01]  /*0420*/  FSEL R13, R11, R13, !P1 ;  /* 0x0000000d0b0d7208 */ /* 0x000fe20004800000 */
[----:B------:R-:W-:Y:S01]  /*0430*/  @!P0 IMAD.MOV.U32 R13, RZ, RZ, R5 ;  /* 0x000000ffff0d8224 */ /* 0x000fe200078e0005 */
[----:B------:R-:W-:Y:S01]  /*0440*/  ISETP.NE.AND.EX P1, PT, R30, RZ, PT, P2 ;  /* 0x000000ff1e00720c */ /* 0x000fe20003f25320 */
[----:B0-----:R-:W-:-:S03]  /*0450*/  DADD R14, -RZ, |R8| ;  /* 0x00000000ff0e7229 */ /* 0x001fc60000000508 */
[----:B------:R-:W-:Y:S02]  /*0460*/  FSEL R4, R12, RZ, P1 ;  /* 0x000000ff0c047208 */ /* 0x000fe40000800000 */
[----:B------:R-:W-:-:S05]  /*0470*/  FSEL R5, R13, 1.875, P1 ;  /* 0x3ff000000d057808 */ /* 0x000fca0000800000 */
[----:B------:R-:W-:Y:S02]  /*0480*/  IMAD.MOV.U32 R10, RZ, RZ, R14 ;  /* 0x000000ffff0a7224 */ /* 0x000fe400078e000e */
[----:B------:R-:W-:-:S07]  /*0490*/  IMAD.MOV.U32 R28, RZ, RZ, R15 ;  /* 0x000000ffff1c7224 */ /* 0x000fce00078e000f */
[----:B------:R-:W-:Y:S05]  /*04a0*/  CALL.REL.NOINC `($contiguous_reducel3_i64$__internal_accurate_pow) ;  /* 0x0000000400c47944 */ /* 0x000fea0003c00000 */
[----:B------:R-:W-:Y:S05]  /*04b0*/  BSYNC.RECONVERGENT B1 ;  /* 0x0000000000017941 */ /* 0x000fea0003800200 */
.L_x_23912:
        /* <DEDUP_REMOVED lines=11> */
[----:B------:R-:W-:Y:S01]  /*0570*/  @!P0 IMAD.MOV.U32 R12, RZ, RZ, RZ ;  /* 0x000000ffff0c8224 */ /* 0x000fe200078e00ff */
[----:B------:R-:W-:Y:S01]  /*0580*/  FSEL R13, R11, R13, !P1 ;  /* 0x0000000d0b0d7208 */ /* 0x000fe20004800000 */
[----:B------:R-:W-:Y:S01]  /*0590*/  @!P0 IMAD.MOV.U32 R13, RZ, RZ, R9 ;  /* 0x000000ffff0d8224 */ /* 0x000fe200078e0009 */
[----:B------:R-:W-:-:S04]  /*05a0*/  ISETP.NE.AND.EX P1, PT, R7, RZ, PT, P2 ;  /* 0x000000ff0700720c */ /* 0x000fc80003f25320 */
[----:B------:R-:W-:Y:S02]  /*05b0*/  FSEL R6, R12, RZ, P1 ;  /* 0x000000ff0c067208 */ /* 0x000fe40000800000 */
[----:B------:R-:W-:-:S06]  /*05c0*/  FSEL R7, R13, 1.875, P1 ;  /* 0x3ff000000d077808 */ /* 0x000fcc0000800000 */
[----:B------:R-:W-:-:S07]  /*05d0*/  DADD R4, R4, R6 ;  /* 0x0000000004047229 */ /* 0x000fce0000000006 */
[----:B------:R1:W-:Y:S01]  /*05e0*/  STS.64 [R2], R4 ;  /* 0x0000000402007388 */ /* 0x0003e20000000a00 */
[----:B------:R-:W-:Y:S05]  /*05f0*/  BRA `(.L_x_23913) ;  /* 0x0000000000a47947 */ /* 0x000fea0003800000 */
.L_x_23910:
        /* <DEDUP_REMOVED lines=23> */
.L_x_23914:
        /* <DEDUP_REMOVED lines=16> */
[----:B------:R-:W-:-:S05]  /*0870*/  FSEL R5, R13, 1.875, P1 ;  /* 0x3ff000000d057808 */ /* 0x000fca0000800000 */
[----:B------:R0:W-:Y:S02]  /*0880*/  STS.64 [R2], R4 ;  /* 0x0000000402007388 */ /* 0x0001e40000000a00 */
.L_x_23913:
[----:B------:R-:W-:Y:S05]  /*0890*/  BSYNC.RECONVERGENT B0 ;  /* 0x0000000000007941 */ /* 0x000fea0003800200 */
.L_x_23909:
[----:B------:R-:W-:Y:S01]  /*08a0*/  BAR.SYNC.DEFER_BLOCKING 0x0 ;  /* 0x0000000000007b1d */ /* 0x000fe20000010000 */
[----:B------:R-:W-:Y:S02]  /*08b0*/  ISETP.GE.U32.AND P1, PT, R0, 0x42, PT ;  /* 0x000000420000780c */ /* 0x000fe40003f26070 */
[----:B------:R-:W-:-:S11]  /*08c0*/  ISETP.GT.U32.AND P0, PT, R3, 0x1f, PT ;  /* 0x0000001f0300780c */ /* 0x000fd60003f04070 */
[----:B------:R-:W-:Y:S05]  /*08d0*/  @!P1 BRA `(.L_x_23915) ;  /* 0x00000000002c9947 */ /* 0x000fea0003800000 */
.L_x_23916:
        /* <DEDUP_REMOVED lines=11> */
.L_x_23915:
        /* <DEDUP_REMOVED lines=35> */
        .type           $contiguous_reducel3_i64$__internal_accurate_pow,@function
        .size           $contiguous_reducel3_i64$__internal_accurate_pow,(.L_x_30815 - $contiguous_reducel3_i64$__internal_accurate_pow)
$contiguous_reducel3_i64$__internal_accurate_pow:
[----:B------:R-:W-:Y:S01]  /*0bc0*/  ISETP.GT.U32.AND P0, PT, R28, 0xfffff, PT ;  /* 0x000fffff1c00780c */ /* 0x000fe20003f04070 */
[--C-:B------:R-:W-:Y:S01]  /*0bd0*/  IMAD.MOV.U32 R11, RZ, RZ, R28.reuse ;  /* 0x000000ffff0b7224 */ /* 0x100fe200078e001c */
[----:B------:R-:W-:Y:S01]  /*0be0*/  UMOV UR4, 0x7d2cafe2 ;  /* 0x7d2cafe200047882 */ /* 0x000fe20000000000 */
[----:B------:R-:W-:Y:S01]  /*0bf0*/  IMAD.MOV.U32 R14, RZ, RZ, 0x41ad3b5a ;  /* 0x41ad3b5aff0e7424 */ /* 0x000fe200078e00ff */
[----:B------:R-:W-:Y:S01]  /*0c00*/  UMOV UR5, 0x3eb0f5ff ;  /* 0x3eb0f5ff00057882 */ /* 0x000fe20000000000 */
[----:B------:R-:W-:Y:S01]  /*0c10*/  IMAD.MOV.U32 R15, RZ, RZ, 0x3ed0f5d2 ;  /* 0x3ed0f5d2ff0f7424 */ /* 0x000fe200078e00ff */
[----:B------:R-:W-:Y:S01]  /*0c20*/  SHF.R.U32.HI R28, RZ, 0x14, R28 ;  /* 0x00000014ff1c7819 */ /* 0x000fe2000001161c */
[----:B------:R-:W-:Y:S01]  /*0c30*/  UMOV UR8, 0x3b39803f ;  /* 0x3b39803f00087882 */ /* 0x000fe20000000000 */
[----:B------:R-:W-:-:S05]  /*0c40*/  UMOV UR9, 0x3c7abc9e ;  /* 0x3c7abc9e00097882 */ /* 0x000fca0000000000 */
[----:B------:R-:W-:-:S10]  /*0c50*/  @!P0 DMUL R22, R10, 1.80143985094819840000e+16 ;  /* 0x435000000a168828 */ /* 0x000fd40000000000 */
[----:B------:R-:W-:Y:S01]  /*0c60*/  @!P0 IMAD.MOV.U32 R11, RZ, RZ, R23 ;  /* 0x000000ffff0b8224 */ /* 0x000fe200078e0017 */
[----:B------:R-:W-:Y:S01]  /*0c70*/  @!P0 LEA.HI R28, R23, 0xffffffca, RZ, 0xc ;  /* 0xffffffca171c8811 */ /* 0x000fe200078f60ff */
[----:B------:R-:W-:-:S03]  /*0c80*/  @!P0 IMAD.MOV.U32 R10, RZ, RZ, R22 ;  /* 0x000000ffff0a8224 */ /* 0x000fc600078e0016 */
[----:B------:R-:W-:Y:S01]  /*0c90*/  LOP3.LUT R11, R11, 0x800fffff, RZ, 0xc0, !PT ;  /* 0x800fffff0b0b7812 */ /* 0x000fe200078ec0ff */
[----:B------:R-:W-:Y:S02]  /*0ca0*/  IMAD.MOV.U32 R12, RZ, RZ, R10 ;  /* 0x000000ffff0c7224 */ /* 0x000fe400078e000a */
[----:B------:R-:W-:Y:S01]  /*0cb0*/  IMAD.MOV.U32 R10, RZ, RZ, RZ ;  /* 0x000000ffff0a7224 */ /* 0x000fe200078e00ff */
[----:B------:R-:W-:-:S04]  /*0cc0*/  LOP3.LUT R13, R11, 0x3ff00000, RZ, 0xfc, !PT ;  /* 0x3ff000000b0d7812 */ /* 0x000fc800078efcff */
        /* <DEDUP_REMOVED lines=46> */
[----:B------:R-:W-:-:S06]  /*0fb0*/  DMUL R22, R10, R18 ;  /* 0x000000120a167228 */ /* 0x000fcc0000000000 */
[C---:B------:R-:W-:Y:S02]  /*0fc0*/  DFMA R20, R10.reuse, R24, R20 ;  /* 0x000000180a14722b */ /* 0x040fe40000000014 */
        /* <DEDUP_REMOVED lines=97> */
.L_x_23917:
[----:B------:R-:W-:Y:S01]  /*15e0*/  DFMA R14, R14, R18, R18 ;  /* 0x000000120e0e722b */ /* 0x000fe20000000012 */
[----:B------:R-:W-:Y:S01]  /*15f0*/  IMAD.MOV.U32 R10, RZ, RZ, R27 ;  /* 0x000000ffff0a7224 */ /* 0x000fe200078e001b */
[----:B------:R-:W-:Y:S01]  /*1600*/  DSETP.NEU.AND P0, PT, |R18|, +INF , PT ;  /* 0x7ff000001200742a */ /* 0x000fe20003f0d200 */
[----:B------:R-:W-:-:S07]  /*1610*/  IMAD.MOV.U32 R11, RZ, RZ, 0x0 ;  /* 0x00000000ff0b7424 */ /* 0x000fce00078e00ff */
[----:B------:R-:W-:Y:S02]  /*1620*/  FSEL R12, R18, R14, !P0 ;  /* 0x0000000e120c7208 */ /* 0x000fe40004000000 */
[----:B------:R-:W-:Y:S01]  /*1630*/  FSEL R13, R19, R15, !P0 ;  /* 0x0000000f130d7208 */ /* 0x000fe20004000000 */
[----:B------:R-:W-:Y:S06]  /*1640*/  RET.REL.NODEC R10 `(contiguous_reducel3_i64) ;  /* 0xffffffe80a6c7950 */ /* 0x000fec0003c3ffff */
.L_x_23918:
        /* <DEDUP_REMOVED lines=11> */
.L_x_30815:


//--------------------- .text.contiguous_reducel333_i32 --------------------------
	.section	.text.contiguous_reducel333_i32,"ax",@progbits
	.align	128
        .global         contiguous_reducel333_i32
        .type           contiguous_reducel333_i32,@function
        .size           contiguous_reducel333_i32,(.L_x_31440 - contiguous_reducel333_i32)
        .other          contiguous_reducel333_i32,@"STO_CUDA_ENTRY STV_DEFAULT"
contiguous_reducel333_i32:
.text.contiguous_reducel333_i32:
        /* <DEDUP_REMOVED lines=50> */
.L_x_23921:
        /* <DEDUP_REMOVED lines=32> */
.L_x_23920:
        /* <DEDUP_REMOVED lines=21> */
.L_x_23923:
        /* <DEDUP_REMOVED lines=14> */
.L_x_23924:
[----:B------:R-:W-:-:S05]  /*0750*/  @!P1 IMAD R9, R9, UR8, RZ ;  /* 0x0000000809099c24 */ /* 0x000fca000f8e02ff */
[----:B------:R-:W-:-:S05]  /*0760*/  @!P1 LEA R9, R9, R0, 0x2 ;  /* 0x0000000009099211 */ /* 0x000fca00078e10ff */
[----:B------:R-:W1:Y:S02]  /*0770*/  @!P1 LDS R6, [R9] ;  /* 0x0000000009069984 */ /* 0x000e640000000800 */
[----:B-1----:R-:W-:-:S07]  /*0780*/  @!P1 FADD R7, R7, R6 ;  /* 0x0000000607079221 */ /* 0x002fce0000000000 */
.L_x_23922:
[----:B-1----:R2:W-:Y:S02]  /*0790*/  STS [R0], R7 ;  /* 0x0000000700007388 */ /* 0x0025e40000000800 */
.L_x_23919:
        /* <DEDUP_REMOVED lines=8> */
.L_x_23925:
        /* <DEDUP_REMOVED lines=14> */
.L_x_31440:


//--------------------- .text.contiguous_reducel33_i32 --------------------------
	.section	.text.contiguous_reducel33_i32,"ax",@progbits
	.align	128
        .global         contiguous_reducel33_i32
        .type           contiguous_reducel33_i32,@function
        .size           contiguous_reducel33_i32,(.L_x_30817 - contiguous_reducel33_i32)
        .other          contiguous_reducel33_i32,@"STO_CUDA_ENTRY STV_DEFAULT"
contiguous_reducel33_i32:
.text.contiguous_reducel33_i32:
        /* <DEDUP_REMOVED lines=43> */
.L_x_23944:
        /* <DEDUP_REMOVED lines=27> */
.L_x_23928:
[----:B------:R-:W-:Y:S01]  /*0460*/  MOV R30, R32 ;  /* 0x00000020001e7202 */ /* 0x000fe20000000f00 */
[----:B------:R-:W-:Y:S01]  /*0470*/  IMAD.MOV.U32 R0, RZ, RZ, R36 ;  /* 0x000000ffff007224 */ /* 0x000fe200078e0024 */
[----:B------:R-:W-:Y:S02]  /*0480*/  MOV R3, R37 ;  /* 0x0000002500037202 */ /* 0x000fe40000000f00 */
[----:B------:R-:W-:-:S07]  /*0490*/  MOV R8, 0x4b0 ;  /* 0x000004b000087802 */ /* 0x000fce0000000f00 */
[----:B01-3--:R-:W-:Y:S05]  /*04a0*/  CALL.REL.NOINC `($__internal_488_$__cuda_sm20_div_s64) ;  /* 0x0000003400e87944 */ /* 0x00bfea0003c00000 */
        /* <DEDUP_REMOVED lines=9> */
.L_x_23929:
        /* <DEDUP_REMOVED lines=33> */
.L_x_23930:
[----:B------:R-:W-:Y:S01]  /*0750*/  IMAD.MOV.U32 R0, RZ, RZ, R36 ;  /* 0x000000ffff007224 */ /* 0x000fe200078e0024 */
[----:B------:R-:W-:Y:S02]  /*0760*/  MOV R3, R37 ;  /* 0x0000002500037202 */ /* 0x000fe40000000f00 */
[----:B------:R-:W-:-:S07]  /*0770*/  MOV R8, 0x790 ;  /* 0x0000079000087802 */ /* 0x000fce0000000f00 */
[----:B---3--:R-:W-:Y:S05]  /*0780*/  CALL.REL.NOINC `($__internal_488_$__cuda_sm20_div_s64) ;  /* 0x0000003400307944 */ /* 0x008fea0003c00000 */
        /* <DEDUP_REMOVED lines=10> */
.L_x_23931:
        /* <DEDUP_REMOVED lines=34> */
.L_x_23932:
[----:B------:R-:W-:Y:S01]  /*0a50*/  IMAD.MOV.U32 R30, RZ, RZ, R28 ;  /* 0x000000ffff1e7224 */ /* 0x000fe200078e001c */
[----:B------:R-:W-:Y:S01]  /*0a60*/  MOV R0, R36 ;  /* 0x0000002400007202 */ /* 0x000fe20000000f00 */
[----:B------:R-:W-:Y:S01]  /*0a70*/  IMAD.MOV.U32 R3, RZ, RZ, R37 ;  /* 0x000000ffff037224 */ /* 0x000fe200078e0025 */
[----:B------:R-:W-:-:S07]  /*0a80*/  MOV R8, 0xaa0 ;  /* 0x00000aa000087802 */ /* 0x000fce0000000f00 */
[----:B---3--:R-:W-:Y:S05]  /*0a90*/  CALL.REL.NOINC `($__internal_488_$__cuda_sm20_div_s64) ;  /* 0x00000030006c7944 */ /* 0x008fea0003c00000 */
        /* <DEDUP_REMOVED lines=10> */
.L_x_23933:
        /* <DEDUP_REMOVED lines=33> */
.L_x_23934:
[----:B------:R-:W-:Y:S01]  /*0d50*/  IMAD.MOV.U32 R0, RZ, RZ, R36 ;  /* 0x000000ffff007224 */ /* 0x000fe200078e0024 */
[----:B------:R-:W-:Y:S02]  /*0d60*/  MOV R3, R37 ;  /* 0x0000002500037202 */ /* 0x000fe40000000f00 */
[----:B------:R-:W-:-:S07]  /*0d70*/  MOV R8, 0xd90 ;  /* 0x00000d9000087802 */ /* 0x000fce0000000f00 */
[----:B---3--:R-:W-:Y:S05]  /*0d80*/  CALL.REL.NOINC `($__internal_488_$__cuda_sm20_div_s64) ;  /* 0x0000002c00b07944 */ /* 0x008fea0003c00000 */
        /* <DEDUP_REMOVED lines=9> */
.L_x_23935:
        /* <DEDUP_REMOVED lines=34> */
.L_x_23936:
[----:B------:R-:W-:Y:S01]  /*1040*/  MOV R30, R28 ;  /* 0x0000001c001e7202 */ /* 0x000fe20000000f00 */
        /* <DEDUP_REMOVED lines=13> */
.L_x_23937:
        /* <DEDUP_REMOVED lines=34> */
.L_x_23938:
[----:B------:R-:W-:Y:S02]  /*1340*/  MOV R0, R36 ;  /* 0x0000002400007202 */ /* 0x000fe40000000f00 */
[----:B------:R-:W-:Y:S02]  /*1350*/  MOV R3, R37 ;  /* 0x0000002500037202 */ /* 0x000fe40000000f00 */
[----:B------:R-:W-:-:S07]  /*1360*/  MOV R8, 0x1380 ;  /* 0x0000138000087802 */ /* 0x000fce0000000f00 */
[----:B---3--:R-:W-:Y:S05]  /*1370*/  CALL.REL.NOINC `($__internal_488_$__cuda_sm20_div_s64) ;  /* 0x0000002800347944 */ /* 0x008fea0003c00000 */
        /* <DEDUP_REMOVED lines=10> */
.L_x_23939:
        /* <DEDUP_REMOVED lines=34> */
.L_x_23940:
[----:B------:R-:W-:Y:S01]  /*1640*/  IMAD.MOV.U32 R30, RZ, RZ, R28 ;  /* 0x000000ffff1e7224 */ /* 0x000fe200078e001c */
        /* <DEDUP_REMOVED lines=14> */
.L_x_23941:
        /* <DEDUP_REMOVED lines=34> */
.L_x_23942:
[----:B------:R-:W-:Y:S01]  /*1950*/  IMAD.MOV.U32 R0, RZ, RZ, R36 ;  /* 0x000000ffff007224 */ /* 0x000fe200078e0024 */
[----:B------:R-:W-:Y:S02]  /*1960*/  MOV R3, R37 ;  /* 0x0000002500037202 */ /* 0x000fe40000000f00 */
[----:B------:R-:W-:-:S07]  /*1970*/  MOV R8, 0x1990 ;  /* 0x0000199000087802 */ /* 0x000fce0000000f00 */
[----:B---3--:R-:W-:Y:S05]  /*1980*/  CALL.REL.NOINC `($__internal_488_$__cuda_sm20_div_s64) ;  /* 0x0000002000b07944 */ /* 0x008fea0003c00000 */
        /* <DEDUP_REMOVED lines=9> */
.L_x_23943:
        /* <DEDUP_REMOVED lines=13> */
.L_x_23927:
        /* <DEDUP_REMOVED lines=33> */
.L_x_23946:
[----:B------:R-:W-:Y:S01]  /*1d00*/  IMAD.MOV.U32 R30, RZ, RZ, R32 ;  /* 0x000000ffff1e7224 */ /* 0x000fe200078e0020 */
[----:B------:R-:W-:Y:S02]  /*1d10*/  MOV R0, R16 ;  /* 0x0000001000007202 */ /* 0x000fe40000000f00 */
[----:B------:R-:W-:Y:S02]  /*1d20*/  MOV R3, R17 ;  /* 0x0000001100037202 */ /* 0x000fe40000000f00 */
[----:B------:R-:W-:-:S07]  /*1d30*/  MOV R8, 0x1d50 ;  /* 0x00001d5000087802 */ /* 0x000fce0000000f00 */
[----:B------:R-:W-:Y:S05]  /*1d40*/  CALL.REL.NOINC `($__internal_488_$__cuda_sm20_div_s64) ;  /* 0x0000001c00c07944 */ /* 0x000fea0003c00000 */
        /* <DEDUP_REMOVED lines=9> */
.L_x_23947:
        /* <DEDUP_REMOVED lines=35> */
.L_x_23948:
        /* <DEDUP_REMOVED lines=13> */
.L_x_23949:
        /* <DEDUP_REMOVED lines=36> */
.L_x_23950:
[----:B------:R-:W-:Y:S01]  /*2320*/  MOV R30, R20 ;  /* 0x00000014001e7202 */ /* 0x000fe20000000f00 */
[----:B------:R-:W-:Y:S01]  /*2330*/  IMAD.MOV.U32 R0, RZ, RZ, R18 ;  /* 0x000000ffff007224 */ /* 0x000fe200078e0012 */
[----:B------:R-:W-:Y:S02]  /*2340*/  MOV R3, R19 ;  /* 0x0000001300037202 */ /* 0x000fe40000000f00 */
[----:B------:R-:W-:-:S07]  /*2350*/  MOV R8, 0x2370 ;  /* 0x0000237000087802 */ /* 0x000fce0000000f00 */
[----:B------:R-:W-:Y:S05]  /*2360*/  CALL.REL.NOINC `($__internal_488_$__cuda_sm20_div_s64) ;  /* 0x0000001800387944 */ /* 0x000fea0003c00000 */
        /* <DEDUP_REMOVED lines=10> */
.L_x_23951:
        /* <DEDUP_REMOVED lines=37> */
.L_x_23952:
[----:B------:R-:W-:Y:S01]  /*2660*/  IMAD.MOV.U32 R0, RZ, RZ, R18 ;  /* 0x000000ffff007224 */ /* 0x000fe200078e0012 */
[----:B------:R-:W-:Y:S02]  /*2670*/  MOV R3, R19 ;  /* 0x0000001300037202 */ /* 0x000fe40000000f00 */
[----:B------:R-:W-:-:S07]  /*2680*/  MOV R8, 0x26a0 ;  /* 0x000026a000087802 */ /* 0x000fce0000000f00 */
[----:B------:R-:W-:Y:S05]  /*2690*/  CALL.REL.NOINC `($__internal_488_$__cuda_sm20_div_s64) ;  /* 0x00000014006c7944 */ /* 0x000fea0003c00000 */
        /* <DEDUP_REMOVED lines=8> */
.L_x_23953:
        /* <DEDUP_REMOVED lines=10> */
.L_x_23945:
        /* <DEDUP_REMOVED lines=31> */
.L_x_23955:
[----:B------:R-:W-:Y:S01]  /*29b0*/  MOV R30, R32 ;  /* 0x00000020001e7202 */ /* 0x000fe20000000f00 */
[----:B------:R-:W-:Y:S01]  /*29c0*/  IMAD.MOV.U32 R3, RZ, RZ, R17 ;  /* 0x000000ffff037224 */ /* 0x000fe200078e0011 */
[----:B------:R-:W-:Y:S02]  /*29d0*/  MOV R0, R16 ;  /* 0x0000001000007202 */ /* 0x000fe40000000f00 */
[----:B------:R-:W-:-:S07]  /*29e0*/  MOV R8, 0x2a00 ;  /* 0x00002a0000087802 */ /* 0x000fce0000000f00 */
[----:B------:R-:W-:Y:S05]  /*29f0*/  CALL.REL.NOINC `($__internal_488_$__cuda_sm20_div_s64) ;  /* 0x0000001000947944 */ /* 0x000fea0003c00000 */
        /* <DEDUP_REMOVED lines=9> */
.L_x_23956:
        /* <DEDUP_REMOVED lines=36> */
.L_x_23957:
        /* <DEDUP_REMOVED lines=12> */
.L_x_23958:
        /* <DEDUP_REMOVED lines=10> */
.L_x_23954:
        /* <DEDUP_REMOVED lines=29> */
.L_x_23959:
[----:B------:R-:W-:-:S07]  /*3000*/  MOV R0, 0x3020 ;  /* 0x0000302000007802 */ /* 0x000fce0000000f00 */
[----:B------:R-:W-:Y:S05]  /*3010*/  CALL.REL.NOINC `($__internal_489_$__cuda_sm20_rem_s64) ;  /* 0x0000001000587944 */ /* 0x000fea0003c00000 */
[----:B------:R-:W-:Y:S01]  /*3020*/  IMAD.MOV.U32 R8, RZ, RZ, R3 ;  /* 0x000000ffff087224 */ /* 0x000fe200078e0003 */
[----:B------:R-:W-:-:S07]  /*3030*/  MOV R9, R10 ;  /* 0x0000000a00097202 */ /* 0x000fce0000000f00 */
.L_x_23960:
[----:B------:R-:W0:Y:S02]  /*3040*/  LDC.64 R10, c[0x0][0x398] ;  /* 0x0000e600ff0a7b82 */ /* 0x000e240000000a00 */
[----:B0-----:R-:W-:-:S06]  /*3050*/  IMAD.WIDE.U32 R2, R2, 0x8, R10 ;  /* 0x0000000802027825 */ /* 0x001fcc00078e000a */
[----:B------:R-:W2:Y:S02]  /*3060*/  LDG.E.64 R2, desc[UR10][R2.64] ;  /* 0x0000000a02027981 */ /* 0x000ea4000c1e1b00 */
[-C--:B--2---:R-:W-:Y:S02]  /*3070*/  IMAD R11, R3, R8.reuse, RZ ;  /* 0x00000008030b7224 */ /* 0x084fe400078e02ff */
[----:B------:R-:W-:-:S04]  /*3080*/  IMAD.WIDE.U32 R28, R2, R8, R28 ;  /* 0x00000008021c7225 */ /* 0x000fc800078e001c */
[----:B------:R-:W-:-:S05]  /*3090*/  IMAD R11, R2, R9, R11 ;  /* 0x00000009020b7224 */ /* 0x000fca00078e020b */
[----:B------:R-:W-:-:S07]  /*30a0*/  IADD3 R29, PT, PT, R29, R11, RZ ;  /* 0x0000000b1d1d7210 */ /* 0x000fce0007ffe0ff */
.L_x_23926:
[----:B------:R-:W0:Y:S02]  /*30b0*/  LDCU.64 UR4, c[0x0][0x388] ;  /* 0x00007100ff0477ac */ /* 0x000e240008000a00 */
[----:B0-----:R-:W-:-:S04]  /*30c0*/  LEA R2, P0, R28, UR4, 0x2 ;  /* 0x000000041c027c11 */ /* 0x001fc8000f8010ff */
[----:B------:R-:W-:-:S05]  /*30d0*/  LEA.HI.X R3, R28, UR5, R29, 0x2, P0 ;  /* 0x000000051c037c11 */ /* 0x000fca00080f141d */
[----:B------:R-:W2:Y:S01]  /*30e0*/  LDG.E R2, desc[UR10][R2.64] ;  /* 0x0000000a02027981 */ /* 0x000ea2000c1e1900 */
[----:B------:R-:W-:Y:S01]  /*30f0*/  BSSY.RECONVERGENT B0, `(.L_x_23961) ;  /* 0x0000047000007945 */ /* 0x000fe20003800200 */
[----:B------:R-:W-:Y:S01]  /*3100*/  IMAD.MOV.U32 R9, RZ, RZ, 0x3f800000 ;  /* 0x3f800000ff097424 */ /* 0x000fe200078e00ff */
[----:B--2---:R-:W-:-:S04]  /*3110*/  IABS R0, R2 ;  /* 0x0000000200007213 */ /* 0x004fc80000000000 */
[----:B------:R-:W-:-:S13]  /*3120*/  ISETP.NE.AND P0, PT, R0, 0x1, PT ;  /* 0x000000010000780c */ /* 0x000fda0003f05270 */
[----:B------:R-:W-:Y:S05]  /*3130*/  @!P0 BRA `(.L_x_23962) ;  /* 0x0000000400088947 */ /* 0x000fea0003800000 */
[----:B------:R-:W-:-:S04]  /*3140*/  I2FP.F32.S32 R3, R0 ;  /* 0x0000000000037245 */ /* 0x000fc80000201400 */
[----:B------:R-:W-:-:S13]  /*3150*/  FSETP.NAN.AND P0, PT, |R3|, |R3|, PT ;  /* 0x400000030300720b */ /* 0x000fda0003f08200 */
[----:B------:R-:W-:Y:S01]  /*3160*/  @P0 FADD R9, R3, 3 ;  /* 0x4040000003090421 */ /* 0x000fe20000000000 */
[----:B------:R-:W-:Y:S06]  /*3170*/  @P0 BRA `(.L_x_23962) ;  /* 0x0000000000f80947 */ /* 0x000fec0003800000 */
[----:B------:R-:W-:-:S04]  /*3180*/  FSETP.NEU.AND P0, PT, |R3|, +INF , PT ;  /* 0x7f8000000300780b */ /* 0x000fc80003f0d200 */
[----:B------:R-:W-:-:S13]  /*3190*/  ISETP.NE.AND P0, PT, R2, RZ, P0 ;  /* 0x000000ff0200720c */ /* 0x000fda0000705270 */
[----:B------:R-:W-:Y:S01]  /*31a0*/  @!P0 FADD R9, R3, R3 ;  /* 0x0000000303098221 */ /* 0x000fe20000000000 */
[----:B------:R-:W-:Y:S06]  /*31b0*/  @!P0 BRA `(.L_x_23962) ;  /* 0x0000000000e88947 */ /* 0x000fec0003800000 */
        /* <DEDUP_REMOVED lines=39> */
[----:B------:R-:W-:-:S03]  /*3430*/  FSETP.GT.AND P1, PT, |R3|, 152, PT ;  /* 0x431800000300780b */ /* 0x000fc60003f24200 */
[----:B------:R-:W-:Y:S01]  /*3440*/  FFMA R13, R13, 3, R0 ;  /* 0x404000000d0d7823 */ /* 0x000fe20000000000 */
[----:B0-----:R-:W-:Y:S01]  /*3450*/  FADD R0, R3, -R2 ;  /* 0x8000000203007221 */ /* 0x001fe20000000000 */
[----:B------:R-:W-:-:S03]  /*3460*/  FSETP.GT.AND P0, PT, R2, RZ, PT ;  /* 0x000000ff0200720b */ /* 0x000fc60003f04000 */
[----:B------:R-:W-:Y:S01]  /*3470*/  FADD R0, R0, R13 ;  /* 0x0000000d00007221 */ /* 0x000fe20000000000 */
[----:B------:R-:W-:Y:S02]  /*3480*/  SEL R2, RZ, 0x83000000, P0 ;  /* 0x83000000ff027807 */ /* 0x000fe40000000000 */
[----:B------:R-:W-:Y:S01]  /*3490*/  FSETP.GEU.AND P0, PT, R3, RZ, PT ;  /* 0x000000ff0300720b */ /* 0x000fe20003f0e000 */
[----:B------:R-:W-:Y:S01]  /*34a0*/  FFMA R9, R0, R9, 0.0013391353422775864601 ;  /* 0x3aaf85ed00097423 */ /* 0x000fe20000000009 */
[----:B------:R-:W-:-:S03]  /*34b0*/  IADD3 R8, PT, PT, R2, 0x7f000000, RZ ;  /* 0x7f00000002087810 */ /* 0x000fc60007ffe0ff */
[C---:B------:R-:W-:Y:S02]  /*34c0*/  FFMA R11, R0.reuse, R9, 0.0096188392490148544312 ;  /* 0x3c1d9856000b7423 */ /* 0x040fe40000000009 */
[----:B------:R-:W0:Y:S02]  /*34d0*/  F2I.NTZ R9, R3 ;  /* 0x0000000300097305 */ /* 0x000e240000203100 */
[----:B------:R-:W-:-:S04]  /*34e0*/  FFMA R11, R0, R11, 0.055503588169813156128 ;  /* 0x3d6357bb000b7423 */ /* 0x000fc8000000000b */
[----:B------:R-:W-:-:S04]  /*34f0*/  FFMA R11, R0, R11, 0.24022644758224487305 ;  /* 0x3e75fdec000b7423 */ /* 0x000fc8000000000b */
[----:B------:R-:W-:-:S04]  /*3500*/  FFMA R11, R0, R11, 0.69314718246459960938 ;  /* 0x3f317218000b7423 */ /* 0x000fc8000000000b */
[----:B------:R-:W-:Y:S01]  /*3510*/  FFMA R11, R0, R11, 1 ;  /* 0x3f800000000b7423 */ /* 0x000fe2000000000b */
[----:B0-----:R-:W-:Y:S01]  /*3520*/  IMAD R2, R9, 0x800000, -R2 ;  /* 0x0080000009027824 */ /* 0x001fe200078e0a02 */
[----:B------:R-:W-:Y:S02]  /*3530*/  FSEL R9, RZ, +INF , !P0 ;  /* 0x7f800000ff097808 */ /* 0x000fe40004000000 */
[----:B------:R-:W-:-:S04]  /*3540*/  FMUL R11, R8, R11 ;  /* 0x0000000b080b7220 */ /* 0x000fc80000400000 */
[----:B------:R-:W-:-:S07]  /*3550*/  @!P1 FMUL R9, R2, R11 ;  /* 0x0000000b02099220 */ /* 0x000fce0000400000 */
.L_x_23962:
[----:B------:R-:W-:Y:S05]  /*3560*/  BSYNC.RECONVERGENT B0 ;  /* 0x0000000000007941 */ /* 0x000fea0003800200 */
.L_x_23961:
        /* <DEDUP_REMOVED lines=29> */
.L_x_23965:
        /* <DEDUP_REMOVED lines=32> */
.L_x_23964:
        /* <DEDUP_REMOVED lines=21> */
.L_x_23967:
        /* <DEDUP_REMOVED lines=14> */
.L_x_23968:
[----:B------:R-:W-:-:S05]  /*3b70*/  @!P1 IMAD R5, R4, UR7, RZ ;  /* 0x0000000704059c24 */ /* 0x000fca000f8e02ff */
[----:B------:R-:W-:-:S05]  /*3b80*/  @!P1 LEA R5, R5, R0, 0x2 ;  /* 0x0000000005059211 */ /* 0x000fca00078e10ff */
[----:B------:R-:W1:Y:S02]  /*3b90*/  @!P1 LDS R2, [R5] ;  /* 0x0000000005029984 */ /* 0x000e640000000800 */
[----:B-1----:R-:W-:-:S07]  /*3ba0*/  @!P1 FADD R3, R3, R2 ;  /* 0x0000000203039221 */ /* 0x002fce0000000000 */
.L_x_23966:
[----:B-1----:R1:W-:Y:S02]  /*3bb0*/  STS [R0], R3 ;  /* 0x0000000300007388 */ /* 0x0023e40000000800 */
.L_x_23963:
        /* <DEDUP_REMOVED lines=9> */
        .weak           $__internal_488_$__cuda_sm20_div_s64
        .type           $__internal_488_$__cuda_sm20_div_s64,@function
        .size           $__internal_488_$__cuda_sm20_div_s64,($__internal_489_$__cuda_sm20_rem_s64 - $__internal_488_$__cuda_sm20_div_s64)
$__internal_488_$__cuda_sm20_div_s64:
        /* <DEDUP_REMOVED lines=82> */
[----:B------:R-:W-:Y:S06]  /*4170*/  RET.REL.NODEC R8 `(contiguous_reducel33_i32) ;  /* 0xffffffbc08a07950 */ /* 0x000fec0003c3ffff */
        .weak           $__internal_489_$__cuda_sm20_rem_s64
        .type           $__internal_489_$__cuda_sm20_rem_s64,@function
        .size           $__internal_489_$__cuda_sm20_rem_s64,(.L_x_30817 - $__internal_489_$__cuda_sm20_rem_s64)
$__internal_489_$__cuda_sm20_rem_s64:
        /* <DEDUP_REMOVED lines=66> */
[----:B------:R-:W-:Y:S06]  /*45a0*/  RET.REL.NODEC R8 `(contiguous_reducel33_i32) ;  /* 0xffffffb808947950 */ /* 0x000fec0003c3ffff */
.L_x_23969:
        /* <DEDUP_REMOVED lines=13> */
.L_x_30817:


//--------------------- .text.contiguous_reducel322_i32 --------------------------
	.section	.text.contiguous_reducel322_i32,"ax",@progbits
	.align	128
        .global         contiguous_reducel322_i32
        .type           contiguous_reducel322_i32,@function
        .size           contiguous_reducel322_i32,(.L_x_31442 - contiguous_reducel322_i32)
        .other          contiguous_reducel322_i32,@"STO_CUDA_ENTRY STV_DEFAULT"
contiguous_reducel322_i32:
.text.contiguous_reducel322_i32:
        /* <DEDUP_REMOVED lines=45> */
.L_x_23971:
        /* <DEDUP_REMOVED lines=13> */
.L_x_23972:
[----:B------:R-:W-:Y:S05]  /*03a0*/  BSYNC.RECONVERGENT B0 ;  /* 0x0000000000007941 */ /* 0x000fea0003800200 */
.L_x_23970:
[----:B------:R-:W-:Y:S01]  /*03b0*/  BAR.SYNC.DEFER_BLOCKING 0x0 ;  /* 0x0000000000007b1d */ /* 0x000fe20000010000 */
[----:B------:R-:W-:Y:S02]  /*03c0*/  ISETP.GE.U32.AND P1, PT, R3, 0x42, PT ;  /* 0x000000420300780c */ /* 0x000fe40003f26070 */
[----:B------:R-:W-:-:S11]  /*03d0*/  ISETP.GT.U32.AND P0, PT, R0, 0x1f, PT ;  /* 0x0000001f0000780c */ /* 0x000fd60003f04070 */
[----:B------:R-:W-:Y:S05]  /*03e0*/  @!P1 BRA `(.L_x_23973) ;  /* 0x00000000002c9947 */ /* 0x000fea0003800000 */
.L_x_23974:
        /* <DEDUP_REMOVED lines=11> */
.L_x_23973:
        /* <DEDUP_REMOVED lines=45> */
.L_x_23975:
        /* <DEDUP_REMOVED lines=9> */
.L_x_31442:


//--------------------- .text.contiguous_reducel32_i32 --------------------------
	.section	.text.contiguous_reducel32_i32,"ax",@progbits
	.align	128
        .global         contiguous_reducel32_i32
        .type           contiguous_reducel32_i32,@function
        .size           contiguous_reducel32_i32,(.L_x_30819 - contiguous_reducel32_i32)
        .other          contiguous_reducel32_i32,@"STO_CUDA_ENTRY STV_DEFAULT"
contiguous_reducel32_i32:
.text.contiguous_reducel32_i32:
        /* <DEDUP_REMOVED lines=55> */
.L_x_24004:
        /* <DEDUP_REMOVED lines=32> */
.L_x_23981:
[----:B------:R-:W-:Y:S01]  /*0570*/  IMAD.MOV.U32 R26, RZ, RZ, R6 ;  /* 0x000000ffff1a7224 */ /* 0x000fe200078e0006 */
[----:B------:R-:W-:Y:S01]  /*0580*/  MOV R13, R7 ;  /* 0x00000007000d7202 */ /* 0x000fe20000000f00 */
[----:B------:R-:W-:Y:S01]  /*0590*/  IMAD.MOV.U32 R14, RZ, RZ, R38 ;  /* 0x000000ffff0e7224 */ /* 0x000fe200078e0026 */
[----:B------:R-:W-:Y:S02]  /*05a0*/  MOV R11, R39 ;  /* 0x00000027000b7202 */ /* 0x000fe40000000f00 */
[----:B------:R-:W-:-:S07]  /*05b0*/  MOV R12, 0x5d0 ;  /* 0x000005d0000c7802 */ /* 0x000fce0000000f00 */
[----:B-12---:R-:W-:Y:S05]  /*05c0*/  CALL.REL.NOINC `($__internal_490_$__cuda_sm20_div_s64) ;  /* 0x0000007000ac7944 */ /* 0x006fea0003c00000 */
        /* <DEDUP_REMOVED lines=9> */
.L_x_23982:
[----:B------:R-:W-:Y:S05]  /*0660*/  BSYNC.RECONVERGENT B1 ;  /* 0x0000000000017941 */ /* 0x000fea0003800200 */
.L_x_23980:
        /* <DEDUP_REMOVED lines=33> */
.L_x_23984:
[----:B------:R-:W-:Y:S01]  /*0880*/  IMAD.MOV.U32 R26, RZ, RZ, R20 ;  /* 0x000000ffff1a7224 */ /* 0x000fe200078e0014 */
[----:B------:R-:W-:Y:S01]  /*0890*/  MOV R13, R9 ;  /* 0x00000009000d7202 */ /* 0x000fe20000000f00 */
[----:B------:R-:W-:Y:S01]  /*08a0*/  IMAD.MOV.U32 R14, RZ, RZ, R38 ;  /* 0x000000ffff0e7224 */ /* 0x000fe200078e0026 */
[----:B------:R-:W-:Y:S02]  /*08b0*/  MOV R11, R39 ;  /* 0x00000027000b7202 */ /* 0x000fe40000000f00 */
[----:B------:R-:W-:-:S07]  /*08c0*/  MOV R12, 0x8e0 ;  /* 0x000008e0000c7802 */ /* 0x000fce0000000f00 */
[----:B-1----:R-:W-:Y:S05]  /*08d0*/  CALL.REL.NOINC `($__internal_490_$__cuda_sm20_div_s64) ;  /* 0x0000006c00e87944 */ /* 0x002fea0003c00000 */
        /* <DEDUP_REMOVED lines=9> */
.L_x_23985:
[----:B------:R-:W-:Y:S05]  /*0970*/  BSYNC.RECONVERGENT B1 ;  /* 0x0000000000017941 */ /* 0x000fea0003800200 */
.L_x_23983:
        /* <DEDUP_REMOVED lines=34> */
.L_x_23987:
[----:B------:R-:W-:Y:S01]  /*0ba0*/  MOV R26, R34 ;  /* 0x00000022001a7202 */ /* 0x000fe20000000f00 */
[----:B------:R-:W-:Y:S01]  /*0bb0*/  IMAD.MOV.U32 R13, RZ, RZ, R35 ;  /* 0x000000ffff0d7224 */ /* 0x000fe200078e0023 */
[----:B------:R-:W-:Y:S01]  /*0bc0*/  MOV R14, R20 ;  /* 0x00000014000e7202 */ /* 0x000fe20000000f00 */
[----:B------:R-:W-:Y:S01]  /*0bd0*/  IMAD.MOV.U32 R11, RZ, RZ, R21 ;  /* 0x000000ffff0b7224 */ /* 0x000fe200078e0015 */
[----:B------:R-:W-:-:S07]  /*0be0*/  MOV R12, 0xc00 ;  /* 0x00000c00000c7802 */ /* 0x000fce0000000f00 */
[----:B-1----:R-:W-:Y:S05]  /*0bf0*/  CALL.REL.NOINC `($__internal_490_$__cuda_sm20_div_s64) ;  /* 0x0000006c00207944 */ /* 0x002fea0003c00000 */
        /* <DEDUP_REMOVED lines=10> */
.L_x_23988:
[----:B------:R-:W-:Y:S05]  /*0ca0*/  BSYNC.RECONVERGENT B1 ;  /* 0x0000000000017941 */ /* 0x000fea0003800200 */
.L_x_23986:
        /* <DEDUP_REMOVED lines=34> */
.L_x_23990:
        /* <DEDUP_REMOVED lines=16> */
.L_x_23991:
[----:B------:R-:W-:Y:S05]  /*0fd0*/  BSYNC.RECONVERGENT B1 ;  /* 0x0000000000017941 */ /* 0x000fea0003800200 */
.L_x_23989:
        /* <DEDUP_REMOVED lines=36> */
.L_x_23993:
        /* <DEDUP_REMOVED lines=16> */
.L_x_23994:
[----:B------:R-:W-:Y:S05]  /*1320*/  BSYNC.RECONVERGENT B1 ;  /* 0x0000000000017941 */ /* 0x000fea0003800200 */
.L_x_23992:
        /* <DEDUP_REMOVED lines=35> */
.L_x_23996:
[----:B------:R-:W-:Y:S01]  /*1560*/  IMAD.MOV.U32 R26, RZ, RZ, R34 ;  /* 0x000000ffff1a7224 */ /* 0x000fe200078e0022 */
[----:B------:R-:W-:Y:S01]  /*1570*/  MOV R13, R35 ;  /* 0x00000023000d7202 */ /* 0x000fe20000000f00 */
[----:B------:R-:W-:Y:S01]  /*1580*/  IMAD.MOV.U32 R14, RZ, RZ, R20 ;  /* 0x000000ffff0e7224 */ /* 0x000fe200078e0014 */
[----:B------:R-:W-:Y:S02]  /*1590*/  MOV R11, R21 ;  /* 0x00000015000b7202 */ /* 0x000fe40000000f00 */
[----:B------:R-:W-:-:S07]  /*15a0*/  MOV R12, 0x15c0 ;  /* 0x000015c0000c7802 */ /* 0x000fce0000000f00 */
[----:B-1----:R-:W-:Y:S05]  /*15b0*/  CALL.REL.NOINC `($__internal_490_$__cuda_sm20_div_s64) ;  /* 0x0000006000b07944 */ /* 0x002fea0003c00000 */
        /* <DEDUP_REMOVED lines=10> */
.L_x_23997:
[----:B------:R-:W-:Y:S05]  /*1660*/  BSYNC.RECONVERGENT B1 ;  /* 0x0000000000017941 */ /* 0x000fea0003800200 */
.L_x_23995:
        /* <DEDUP_REMOVED lines=34> */
.L_x_23999:
[----:B------:R-:W-:Y:S01]  /*1890*/  IMAD.MOV.U32 R26, RZ, RZ, R38 ;  /* 0x000000ffff1a7224 */ /* 0x000fe200078e0026 */
[----:B------:R-:W-:Y:S01]  /*18a0*/  MOV R13, R39 ;  /* 0x00000027000d7202 */ /* 0x000fe20000000f00 */
[----:B------:R-:W-:Y:S01]  /*18b0*/  IMAD.MOV.U32 R14, RZ, RZ, R20 ;  /* 0x000000ffff0e7224 */ /* 0x000fe200078e0014 */
[----:B------:R-:W-:Y:S02]  /*18c0*/  MOV R11, R21 ;  /* 0x00000015000b7202 */ /* 0x000fe40000000f00 */
[----:B------:R-:W-:-:S07]  /*18d0*/  MOV R12, 0x18f0 ;  /* 0x000018f0000c7802 */ /* 0x000fce0000000f00 */
[----:B-1----:R-:W-:Y:S05]  /*18e0*/  CALL.REL.NOINC `($__internal_490_$__cuda_sm20_div_s64) ;  /* 0x0000005c00e47944 */ /* 0x002fea0003c00000 */
        /* <DEDUP_REMOVED lines=10> */
.L_x_24000:
[----:B------:R-:W-:Y:S05]  /*1990*/  BSYNC.RECONVERGENT B1 ;  /* 0x0000000000017941 */ /* 0x000fea0003800200 */
.L_x_23998:
        /* <DEDUP_REMOVED lines=35> */
.L_x_24002:
[----:B------:R-:W-:Y:S01]  /*1bd0*/  MOV R26, R34 ;  /* 0x00000022001a7202 */ /* 0x000fe20000000f00 */
[----:B------:R-:W-:Y:S01]  /*1be0*/  IMAD.MOV.U32 R13, RZ, RZ, R35 ;  /* 0x000000ffff0d7224 */ /* 0x000fe200078e0023 */
[----:B------:R-:W-:Y:S01]  /*1bf0*/  MOV R14, R20 ;  /* 0x00000014000e7202 */ /* 0x000fe20000000f00 */
[----:B------:R-:W-:Y:S01]  /*1c00*/  IMAD.MOV.U32 R11, RZ, RZ, R21 ;  /* 0x000000ffff0b7224 */ /* 0x000fe200078e0015 */
[----:B------:R-:W-:-:S07]  /*1c10*/  MOV R12, 0x1c30 ;  /* 0x00001c30000c7802 */ /* 0x000fce0000000f00 */
[----:B-1----:R-:W-:Y:S05]  /*1c20*/  CALL.REL.NOINC `($__internal_490_$__cuda_sm20_div_s64) ;  /* 0x0000005c00147944 */ /* 0x002fea0003c00000 */
        /* <DEDUP_REMOVED lines=10> */
.L_x_24003:
[----:B------:R-:W-:Y:S05]  /*1cd0*/  BSYNC.RECONVERGENT B1 ;  /* 0x0000000000017941 */ /* 0x000fea0003800200 */
.L_x_24001:
        /* <DEDUP_REMOVED lines=8> */
.L_x_23979:
        /* <DEDUP_REMOVED lines=36> */
.L_x_24007:
[----:B------:R-:W-:Y:S01]  /*1fa0*/  IMAD.MOV.U32 R26, RZ, RZ, R6 ;  /* 0x000000ffff1a7224 */ /* 0x000fe200078e0006 */
[----:B------:R-:W-:Y:S01]  /*1fb0*/  MOV R13, R7 ;  /* 0x00000007000d7202 */ /* 0x000fe20000000f00 */
[----:B------:R-:W-:Y:S01]  /*1fc0*/  IMAD.MOV.U32 R14, RZ, RZ, R16 ;  /* 0x000000ffff0e7224 */ /* 0x000fe200078e0010 */
[----:B------:R-:W-:Y:S02]  /*1fd0*/  MOV R11, R17 ;  /* 0x00000011000b7202 */ /* 0x000fe40000000f00 */
[----:B------:R-:W-:-:S07]  /*1fe0*/  MOV R12, 0x2000 ;  /* 0x00002000000c7802 */ /* 0x000fce0000000f00 */
[----:B-1----:R-:W-:Y:S05]  /*1ff0*/  CALL.REL.NOINC `($__internal_490_$__cuda_sm20_div_s64) ;  /* 0x0000005800207944 */ /* 0x002fea0003c00000 */
        /* <DEDUP_REMOVED lines=9> */
.L_x_24008:
[----:B------:R-:W-:Y:S05]  /*2090*/  BSYNC.RECONVERGENT B1 ;  /* 0x0000000000017941 */ /* 0x000fea0003800200 */
.L_x_24006:
        /* <DEDUP_REMOVED lines=34> */
.L_x_24010:
[----:B------:R-:W-:Y:S01]  /*22c0*/  IMAD.MOV.U32 R26, RZ, RZ, R20 ;  /* 0x000000ffff1a7224 */ /* 0x000fe200078e0014 */
[----:B------:R-:W-:Y:S01]  /*22d0*/  MOV R13, R9 ;  /* 0x00000009000d7202 */ /* 0x000fe20000000f00 */
[----:B------:R-:W-:Y:S01]  /*22e0*/  IMAD.MOV.U32 R14, RZ, RZ, R16 ;  /* 0x000000ffff0e7224 */ /* 0x000fe200078e0010 */
[----:B------:R-:W-:Y:S02]  /*22f0*/  MOV R11, R17 ;  /* 0x00000011000b7202 */ /* 0x000fe40000000f00 */
[----:B------:R-:W-:-:S07]  /*2300*/  MOV R12, 0x2320 ;  /* 0x00002320000c7802 */ /* 0x000fce0000000f00 */
[----:B-1----:R-:W-:Y:S05]  /*2310*/  CALL.REL.NOINC `($__internal_490_$__cuda_sm20_div_s64) ;  /* 0x0000005400587944 */ /* 0x002fea0003c00000 */
        /* <DEDUP_REMOVED lines=11> */
.L_x_24011:
[----:B------:R-:W-:Y:S05]  /*23d0*/  BSYNC.RECONVERGENT B1 ;  /* 0x0000000000017941 */ /* 0x000fea0003800200 */
.L_x_24009:
        /* <DEDUP_REMOVED lines=36> */
.L_x_24013:
        /* <DEDUP_REMOVED lines=16> */
.L_x_24014:
[----:B------:R-:W-:Y:S05]  /*2720*/  BSYNC.RECONVERGENT B1 ;  /* 0x0000000000017941 */ /* 0x000fea0003800200 */
.L_x_24012:
        /* <DEDUP_REMOVED lines=35> */
.L_x_24016:
[----:B------:R-:W-:Y:S01]  /*2960*/  IMAD.MOV.U32 R26, RZ, RZ, R18 ;  /* 0x000000ffff1a7224 */ /* 0x000fe200078e0012 */
[----:B------:R-:W-:Y:S01]  /*2970*/  MOV R13, R19 ;  /* 0x00000013000d7202 */ /* 0x000fe20000000f00 */
[----:B------:R-:W-:Y:S01]  /*2980*/  IMAD.MOV.U32 R14, RZ, RZ, R16 ;  /* 0x000000ffff0e7224 */ /* 0x000fe200078e0010 */
[----:B------:R-:W-:Y:S02]  /*2990*/  MOV R11, R17 ;  /* 0x00000011000b7202 */ /* 0x000fe40000000f00 */
[----:B------:R-:W-:-:S07]  /*29a0*/  MOV R12, 0x29c0 ;  /* 0x000029c0000c7802 */ /* 0x000fce0000000f00 */
[----:B-1----:R-:W-:Y:S05]  /*29b0*/  CALL.REL.NOINC `($__internal_490_$__cuda_sm20_div_s64) ;  /* 0x0000004c00b07944 */ /* 0x002fea0003c00000 */
        /* <DEDUP_REMOVED lines=10> */
.L_x_24017:
[----:B------:R-:W-:Y:S05]  /*2a60*/  BSYNC.RECONVERGENT B1 ;  /* 0x0000000000017941 */ /* 0x000fea0003800200 */
.L_x_24015:
[----:B------:R-:W-:Y:S01]  /*2a70*/  IMAD R11, R11, R38, RZ ;  /* 0x000000260b0b7224 */ /* 0x000fe200078e02ff */
[----:B------:R-:W-:Y:S01]  /*2a80*/  IADD3 R8, PT, PT, R8, -0x2, RZ ;  /* 0xfffffffe08087810 */ /* 0x000fe20007ffe0ff */
[----:B------:R-:W-:Y:S02]  /*2a90*/  IMAD.MOV.U32 R36, RZ, RZ, R22 ;  /* 0x000000ffff247224 */ /* 0x000fe400078e0016 */
[-C--:B------:R-:W-:Y:S02]  /*2aa0*/  IMAD R11, R39, R10.reuse, R11 ;  /* 0x0000000a270b7224 */ /* 0x080fe400078e020b */
[----:B------:R-:W-:-:S04]  /*2ab0*/  IMAD.WIDE.U32 R22, R38, R10, R36 ;  /* 0x0000000a26167225 */ /* 0x000fc800078e0024 */
[----:B------:R-:W-:-:S07]  /*2ac0*/  IMAD.IADD R23, R23, 0x1, R11 ;  /* 0x0000000117177824 */ /* 0x000fce00078e020b */
.L_x_24005:
        /* <DEDUP_REMOVED lines=30> */
.L_x_24019:
[----:B------:R-:W-:Y:S01]  /*2cb0*/  MOV R18, R6 ;  /* 0x0000000600127202 */ /* 0x000fe20000000f00 */
[----:B------:R-:W-:Y:S01]  /*2cc0*/  IMAD.MOV.U32 R24, RZ, RZ, R10 ;  /* 0x000000ffff187224 */ /* 0x000fe200078e000a */
[----:B------:R-:W-:Y:S02]  /*2cd0*/  MOV R19, R7 ;  /* 0x0000000700137202 */ /* 0x000fe40000000f00 */
[----:B------:R-:W-:Y:S02]  /*2ce0*/  MOV R21, R11 ;  /* 0x0000000b00157202 */ /* 0x000fe40000000f00 */
[----:B------:R-:W-:-:S07]  /*2cf0*/  MOV R26, 0x2d10 ;  /* 0x00002d10001a7802 */ /* 0x000fce0000000f00 */
[----:B-1----:R-:W-:Y:S05]  /*2d00*/  CALL.REL.NOINC `($__internal_491_$__cuda_sm20_rem_s64) ;  /* 0x0000005000287944 */ /* 0x002fea0003c00000 */
.L_x_24020:
[----:B------:R-:W-:Y:S05]  /*2d10*/  BSYNC.RECONVERGENT B1 ;  /* 0x0000000000017941 */ /* 0x000fea0003800200 */
.L_x_24018:
        /* <DEDUP_REMOVED lines=30> */
.L_x_24022:
[----:B------:R-:W-:Y:S01]  /*2f00*/  MOV R24, R10 ;  /* 0x0000000a00187202 */ /* 0x000fe20000000f00 */
[----:B------:R-:W-:Y:S01]  /*2f10*/  IMAD.MOV.U32 R18, RZ, RZ, R20 ;  /* 0x000000ffff127224 */ /* 0x000fe200078e0014 */
[----:B------:R-:W-:Y:S02]  /*2f20*/  MOV R21, R11 ;  /* 0x0000000b00157202 */ /* 0x000fe40000000f00 */
[----:B------:R-:W-:Y:S02]  /*2f30*/  MOV R19, R9 ;  /* 0x0000000900137202 */ /* 0x000fe40000000f00 */
[----:B------:R-:W-:-:S07]  /*2f40*/  MOV R26, 0x2f60 ;  /* 0x00002f60001a7802 */ /* 0x000fce0000000f00 */
[----:B-1----:R-:W-:Y:S05]  /*2f50*/  CALL.REL.NOINC `($__internal_491_$__cuda_sm20_rem_s64) ;  /* 0x0000004c00947944 */ /* 0x002fea0003c00000 */
.L_x_24023:
[----:B------:R-:W-:Y:S05]  /*2f60*/  BSYNC.RECONVERGENT B1 ;  /* 0x0000000000017941 */ /* 0x000fea0003800200 */
.L_x_24021:
[----:B------:R-:W-:Y:S02]  /*2f70*/  IMAD R7, R7, R16, RZ ;  /* 0x0000001007077224 */ /* 0x000fe400078e02ff */
[----:B------:R-:W-:-:S04]  /*2f80*/  IMAD.WIDE.U32 R22, R16, R6, R22 ;  /* 0x0000000610167225 */ /* 0x000fc800078e0016 */
[----:B------:R-:W-:-:S05]  /*2f90*/  IMAD R7, R17, R6, R7 ;  /* 0x0000000611077224 */ /* 0x000fca00078e0207 */
[----:B------:R-:W-:-:S07]  /*2fa0*/  IADD3 R23, PT, PT, R23, R7, RZ ;  /* 0x0000000717177210 */ /* 0x000fce0007ffe0ff */
.L_x_23978:
[----:B------:R-:W0:Y:S02]  /*2fb0*/  LDC.64 R6, c[0x0][0x388] ;  /* 0x0000e200ff067b82 */ /* 0x000e240000000a00 */
[----:B0-----:R-:W-:-:S04]  /*2fc0*/  LEA R8, P0, R4, R6, 0x2 ;  /* 0x0000000604087211 */ /* 0x001fc800078010ff */
[----:B------:R-:W-:-:S05]  /*2fd0*/  LEA.HI.X R9, R4, R7, R5, 0x2, P0 ;  /* 0x0000000704097211 */ /* 0x000fca00000f1405 */
        /* <DEDUP_REMOVED lines=72> */
.L_x_24025:
[----:B------:R-:W-:Y:S05]  /*3460*/  BSYNC.RECONVERGENT B1 ;  /* 0x0000000000017941 */ /* 0x000fea0003800200 */
.L_x_24024:
[----:B------:R-:W-:-:S04]  /*3470*/  LEA R6, P0, R22, R6, 0x2 ;  /* 0x0000000616067211 */ /* 0x000fc800078010ff */
[----:B------:R-:W-:-:S05]  /*3480*/  LEA.HI.X R7, R22, R7, R23, 0x2, P0 ;  /* 0x0000000716077211 */ /* 0x000fca00000f1417 */
[----:B------:R-:W2:Y:S01]  /*3490*/  LDG.E R6, desc[UR14][R6.64] ;  /* 0x0000000e06067981 */ /* 0x000ea2000c1e1900 */
[----:B------:R-:W-:Y:S01]  /*34a0*/  BSSY.RECONVERGENT B1, `(.L_x_24026) ;  /* 0x0000047000017945 */ /* 0x000fe20003800200 */
[----:B------:R-:W-:Y:S02]  /*34b0*/  MOV R5, 0x3f800000 ;  /* 0x3f80000000057802 */ /* 0x000fe40000000f00 */
        /* <DEDUP_REMOVED lines=57> */
[----:B------:R-:W-:Y:S02]  /*3850*/  FFMA R8, R5, R8, 0.0013391353422775864601 ;  /* 0x3aaf85ed05087423 */ /* 0x000fe40000000008 */
[----:B------:R-:W-:Y:S02]  /*3860*/  VIADD R9, R7, 0x7f000000 ;  /* 0x7f00000007097836 */ /* 0x000fe40000000000 */
[C---:B------:R-:W-:Y:S02]  /*3870*/  FFMA R10, R5.reuse, R8, 0.0096188392490148544312 ;  /* 0x3c1d9856050a7423 */ /* 0x040fe40000000008 */
[----:B------:R-:W0:Y:S02]  /*3880*/  F2I.NTZ R8, R6 ;  /* 0x0000000600087305 */ /* 0x000e240000203100 */
[----:B------:R-:W-:-:S04]  /*3890*/  FFMA R10, R5, R10, 0.055503588169813156128 ;  /* 0x3d6357bb050a7423 */ /* 0x000fc8000000000a */
[----:B------:R-:W-:-:S04]  /*38a0*/  FFMA R10, R5, R10, 0.24022644758224487305 ;  /* 0x3e75fdec050a7423 */ /* 0x000fc8000000000a */
[----:B------:R-:W-:-:S04]  /*38b0*/  FFMA R10, R5, R10, 0.69314718246459960938 ;  /* 0x3f317218050a7423 */ /* 0x000fc8000000000a */
[----:B------:R-:W-:Y:S01]  /*38c0*/  FFMA R10, R5, R10, 1 ;  /* 0x3f800000050a7423 */ /* 0x000fe2000000000a */
[----:B0-----:R-:W-:Y:S02]  /*38d0*/  LEA R8, R8, -R7, 0x17 ;  /* 0x8000000708087211 */ /* 0x001fe400078eb8ff */
[----:B------:R-:W-:Y:S01]  /*38e0*/  FSEL R5, RZ, +INF , !P0 ;  /* 0x7f800000ff057808 */ /* 0x000fe20004000000 */
[----:B------:R-:W-:-:S04]  /*38f0*/  FMUL R9, R9, R10 ;  /* 0x0000000a09097220 */ /* 0x000fc80000400000 */
[----:B------:R-:W-:-:S07]  /*3900*/  @!P1 FMUL R5, R8, R9 ;  /* 0x0000000908059220 */ /* 0x000fce0000400000 */
.L_x_24027:
[----:B------:R-:W-:Y:S05]  /*3910*/  BSYNC.RECONVERGENT B1 ;  /* 0x0000000000017941 */ /* 0x000fea0003800200 */
.L_x_24026:
[----:B------:R-:W-:-:S05]  /*3920*/  FADD R5, R5, R4 ;  /* 0x0000000405057221 */ /* 0x000fca0000000000 */
[----:B------:R0:W-:Y:S01]  /*3930*/  STS [R2], R5 ;  /* 0x0000000502007388 */ /* 0x0001e20000000800 */
[----:B------:R-:W-:Y:S05]  /*3940*/  BRA `(.L_x_24028) ;  /* 0x0000003800d87947 */ /* 0x000fea0003800000 */
.L_x_23977:
        /* <DEDUP_REMOVED lines=18> */
.L_x_24055:
        /* <DEDUP_REMOVED lines=30> */
.L_x_24032:
[----:B------:R-:W-:Y:S01]  /*3c50*/  MOV R26, R18 ;  /* 0x00000012001a7202 */ /* 0x000fe20000000f00 */
[----:B------:R-:W-:Y:S01]  /*3c60*/  IMAD.MOV.U32 R13, RZ, RZ, R19 ;  /* 0x000000ffff0d7224 */ /* 0x000fe200078e0013 */
[----:B------:R-:W-:Y:S02]  /*3c70*/  MOV R14, R20 ;  /* 0x00000014000e7202 */ /* 0x000fe40000000f00 */
[----:B------:R-:W-:Y:S02]  /*3c80*/  MOV R11, R21 ;  /* 0x00000015000b7202 */ /* 0x000fe40000000f00 */
[----:B------:R-:W-:-:S07]  /*3c90*/  MOV R12, 0x3cb0 ;  /* 0x00003cb0000c7802 */ /* 0x000fce0000000f00 */
[----:B-12---:R-:W-:Y:S05]  /*3ca0*/  CALL.REL.NOINC `($__internal_490_$__cuda_sm20_div_s64) ;  /* 0x0000003800f47944 */ /* 0x006fea0003c00000 */
        /* <DEDUP_REMOVED lines=9> */
.L_x_24033:
[----:B------:R-:W-:Y:S05]  /*3d40*/  BSYNC.RECONVERGENT B1 ;  /* 0x0000000000017941 */ /* 0x000fea0003800200 */
.L_x_24031:
        /* <DEDUP_REMOVED lines=39> */
.L_x_24035:
[----:B------:R-:W-:Y:S01]  /*3fc0*/  IMAD.MOV.U32 R26, RZ, RZ, R36 ;  /* 0x000000ffff1a7224 */ /* 0x000fe200078e0024 */
[----:B------:R-:W-:Y:S01]  /*3fd0*/  MOV R13, R37 ;  /* 0x00000025000d7202 */ /* 0x000fe20000000f00 */
[----:B------:R-:W-:Y:S01]  /*3fe0*/  IMAD.MOV.U32 R11, RZ, RZ, R39 ;  /* 0x000000ffff0b7224 */ /* 0x000fe200078e0027 */
[----:B------:R-:W-:Y:S02]  /*3ff0*/  MOV R14, R38 ;  /* 0x00000026000e7202 */ /* 0x000fe40000000f00 */
[----:B------:R-:W-:-:S07]  /*4000*/  MOV R12, 0x4020 ;  /* 0x00004020000c7802 */ /* 0x000fce0000000f00 */
[----:B-12---:R-:W-:Y:S05]  /*4010*/  CALL.REL.NOINC `($__internal_490_$__cuda_sm20_div_s64) ;  /* 0x0000003800187944 */ /* 0x006fea0003c00000 */
        /* <DEDUP_REMOVED lines=11> */
.L_x_24036:
[----:B------:R-:W-:Y:S05]  /*40d0*/  BSYNC.RECONVERGENT B1 ;  /* 0x0000000000017941 */ /* 0x000fea0003800200 */
.L_x_24034:
        /* <DEDUP_REMOVED lines=37> */
.L_x_24038:
        /* <DEDUP_REMOVED lines=17> */
.L_x_24039:
[----:B------:R-:W-:Y:S05]  /*4440*/  BSYNC.RECONVERGENT B1 ;  /* 0x0000000000017941 */ /* 0x000fea0003800200 */
.L_x_24037:
        /* <DEDUP_REMOVED lines=38> */
.L_x_24041:
[----:B------:R-:W-:Y:S01]  /*46b0*/  MOV R26, R20 ;  /* 0x00000014001a7202 */ /* 0x000fe20000000f00 */
[----:B------:R-:W-:Y:S01]  /*46c0*/  IMAD.MOV.U32 R14, RZ, RZ, R36 ;  /* 0x000000ffff0e7224 */ /* 0x000fe200078e0024 */
[----:B------:R-:W-:Y:S02]  /*46d0*/  MOV R13, R21 ;  /* 0x00000015000d7202 */ /* 0x000fe40000000f00 */
[----:B------:R-:W-:Y:S02]  /*46e0*/  MOV R11, R37 ;  /* 0x00000025000b7202 */ /* 0x000fe40000000f00 */
[----:B------:R-:W-:-:S07]  /*46f0*/  MOV R12, 0x4710 ;  /* 0x00004710000c7802 */ /* 0x000fce0000000f00 */
[----:B-12---:R-:W-:Y:S05]  /*4700*/  CALL.REL.NOINC `($__internal_490_$__cuda_sm20_div_s64) ;  /* 0x00000030005c7944 */ /* 0x006fea0003c00000 */
        /* <DEDUP_REMOVED lines=11> */
.L_x_24042:
[----:B------:R-:W-:Y:S05]  /*47c0*/  BSYNC.RECONVERGENT B1 ;  /* 0x0000000000017941 */ /* 0x000fea0003800200 */
.L_x_24040:
        /* <DEDUP_REMOVED lines=38> */
.L_x_24044:
[----:B------:R-:W-:Y:S01]  /*4a30*/  MOV R26, R20 ;  /* 0x00000014001a7202 */ /* 0x000fe20000000f00 */
[----:B------:R-:W-:Y:S01]  /*4a40*/  IMAD.MOV.U32 R13, RZ, RZ, R21 ;  /* 0x000000ffff0d7224 */ /* 0x000fe200078e0015 */
[----:B------:R-:W-:Y:S02]  /*4a50*/  MOV R14, R22 ;  /* 0x00000016000e7202 */ /* 0x000fe40000000f00 */
[----:B------:R-:W-:Y:S02]  /*4a60*/  MOV R11, R23 ;  /* 0x00000017000b7202 */ /* 0x000fe40000000f00 */
[----:B------:R-:W-:-:S07]  /*4a70*/  MOV R12, 0x4a90 ;  /* 0x00004a90000c7802 */ /* 0x000fce0000000f00 */
[----:B-12---:R-:W-:Y:S05]  /*4a80*/  CALL.REL.NOINC `($__internal_490_$__cuda_sm20_div_s64) ;  /* 0x0000002c007c7944 */ /* 0x006fea0003c00000 */
        /* <DEDUP_REMOVED lines=11> */
.L_x_24045:
[----:B------:R-:W-:Y:S05]  /*4b40*/  BSYNC.RECONVERGENT B1 ;  /* 0x0000000000017941 */ /* 0x000fea0003800200 */
.L_x_24043:
        /* <DEDUP_REMOVED lines=40> */
.L_x_24047:
        /* <DEDUP_REMOVED lines=17> */
.L_x_24048:
[----:B------:R-:W-:Y:S05]  /*4ee0*/  BSYNC.RECONVERGENT B1 ;  /* 0x0000000000017941 */ /* 0x000fea0003800200 */
.L_x_24046:
        /* <DEDUP_REMOVED lines=40> */
.L_x_24050:
        /* <DEDUP_REMOVED lines=17> */
.L_x_24051:
[----:B------:R-:W-:Y:S05]  /*5280*/  BSYNC.RECONVERGENT B1 ;  /* 0x0000000000017941 */ /* 0x000fea0003800200 */
.L_x_24049:
        /* <DEDUP_REMOVED lines=38> */
.L_x_24053:
        /* <DEDUP_REMOVED lines=17> */
.L_x_24054:
[----:B------:R-:W-:Y:S05]  /*5600*/  BSYNC.RECONVERGENT B1 ;  /* 0x0000000000017941 */ /* 0x000fea0003800200 */
.L_x_24052:
        /* <DEDUP_REMOVED lines=15> */
.L_x_24030:
        /* <DEDUP_REMOVED lines=37> */
.L_x_24058:
[----:B------:R-:W-:Y:S01]  /*5950*/  MOV R26, R18 ;  /* 0x00000012001a7202 */ /* 0x000fe20000000f00 */
[----:B------:R-:W-:Y:S01]  /*5960*/  IMAD.MOV.U32 R14, RZ, RZ, R6 ;  /* 0x000000ffff0e7224 */ /* 0x000fe200078e0006 */
[----:B------:R-:W-:Y:S02]  /*5970*/  MOV R13, R19 ;  /* 0x00000013000d7202 */ /* 0x000fe40000000f00 */
[----:B------:R-:W-:Y:S02]  /*5980*/  MOV R11, R7 ;  /* 0x00000007000b7202 */ /* 0x000fe40000000f00 */
[----:B------:R-:W-:-:S07]  /*5990*/  MOV R12, 0x59b0 ;  /* 0x000059b0000c7802 */ /* 0x000fce0000000f00 */
[----:B-1----:R-:W-:Y:S05]  /*59a0*/  CALL.REL.NOINC `($__internal_490_$__cuda_sm20_div_s64) ;  /* 0x0000001c00b47944 */ /* 0x002fea0003c00000 */
        /* <DEDUP_REMOVED lines=9> */
.L_x_24059:
[----:B------:R-:W-:Y:S05]  /*5a40*/  BSYNC.RECONVERGENT B1 ;  /* 0x0000000000017941 */ /* 0x000fea0003800200 */
.L_x_24057:
        /* <DEDUP_REMOVED lines=39> */
.L_x_24061:
[----:B------:R-:W-:Y:S01]  /*5cc0*/  MOV R26, R18 ;  /* 0x00000012001a7202 */ /* 0x000fe20000000f00 */
[----:B------:R-:W-:Y:S01]  /*5cd0*/  IMAD.MOV.U32 R13, RZ, RZ, R19 ;  /* 0x000000ffff0d7224 */ /* 0x000fe200078e0013 */
[----:B------:R-:W-:Y:S02]  /*5ce0*/  MOV R14, R6 ;  /* 0x00000006000e7202 */ /* 0x000fe40000000f00 */
[----:B------:R-:W-:Y:S02]  /*5cf0*/  MOV R11, R7 ;  /* 0x00000007000b7202 */ /* 0x000fe40000000f00 */
[----:B------:R-:W-:-:S07]  /*5d00*/  MOV R12, 0x5d20 ;  /* 0x00005d20000c7802 */ /* 0x000fce0000000f00 */
[----:B-1----:R-:W-:Y:S05]  /*5d10*/  CALL.REL.NOINC `($__internal_490_$__cuda_sm20_div_s64) ;  /* 0x0000001800d87944 */ /* 0x002fea0003c00000 */
        /* <DEDUP_REMOVED lines=11> */
.L_x_24062:
[----:B------:R-:W-:Y:S05]  /*5dd0*/  BSYNC.RECONVERGENT B1 ;  /* 0x0000000000017941 */ /* 0x000fea0003800200 */
.L_x_24060:
        /* <DEDUP_REMOVED lines=40> */
.L_x_24064:
        /* <DEDUP_REMOVED lines=17> */
.L_x_24065:
[----:B------:R-:W-:Y:S05]  /*6170*/  BSYNC.RECONVERGENT B1 ;  /* 0x0000000000017941 */ /* 0x000fea0003800200 */
.L_x_24063:
        /* <DEDUP_REMOVED lines=40> */
.L_x_24067:
[----:B------:R-:W-:Y:S01]  /*6400*/  MOV R26, R18 ;  /* 0x00000012001a7202 */ /* 0x000fe20000000f00 */
[----:B------:R-:W-:Y:S01]  /*6410*/  IMAD.MOV.U32 R14, RZ, RZ, R20 ;  /* 0x000000ffff0e7224 */ /* 0x000fe200078e0014 */
[----:B------:R-:W-:Y:S02]  /*6420*/  MOV R13, R19 ;  /* 0x00000013000d7202 */ /* 0x000fe40000000f00 */
[----:B------:R-:W-:Y:S02]  /*6430*/  MOV R11, R21 ;  /* 0x00000015000b7202 */ /* 0x000fe40000000f00 */
[----:B------:R-:W-:-:S07]  /*6440*/  MOV R12, 0x6460 ;  /* 0x00006460000c7802 */ /* 0x000fce0000000f00 */
[----:B-1----:R-:W-:Y:S05]  /*6450*/  CALL.REL.NOINC `($__internal_490_$__cuda_sm20_div_s64) ;  /* 0x0000001400087944 */ /* 0x002fea0003c00000 */
        /* <DEDUP_REMOVED lines=11> */
.L_x_24068:
[----:B------:R-:W-:Y:S05]  /*6510*/  BSYNC.RECONVERGENT B1 ;  /* 0x0000000000017941 */ /* 0x000fea0003800200 */
.L_x_24066:
        /* <DEDUP_REMOVED lines=11> */
.L_x_24056:
        /* <DEDUP_REMOVED lines=35> */
.L_x_24071:
[----:B------:R-:W-:Y:S01]  /*6800*/  MOV R26, R18 ;  /* 0x00000012001a7202 */ /* 0x000fe20000000f00 */
[----:B------:R-:W-:Y:S01]  /*6810*/  IMAD.MOV.U32 R13, RZ, RZ, R19 ;  /* 0x000000ffff0d7224 */ /* 0x000fe200078e0013 */
[----:B------:R-:W-:Y:S02]  /*6820*/  MOV R14, R4 ;  /* 0x00000004000e7202 */ /* 0x000fe40000000f00 */
[----:B------:R-:W-:Y:S02]  /*6830*/  MOV R11, R5 ;  /* 0x00000005000b7202 */ /* 0x000fe40000000f00 */
[----:B------:R-:W-:-:S07]  /*6840*/  MOV R12, 0x6860 ;  /* 0x00006860000c7802 */ /* 0x000fce0000000f00 */
[----:B-1----:R-:W-:Y:S05]  /*6850*/  CALL.REL.NOINC `($__internal_490_$__cuda_sm20_div_s64) ;  /* 0x0000001000087944 */ /* 0x002fea0003c00000 */
        /* <DEDUP_REMOVED lines=8> */
.L_x_24072:
[----:B------:R-:W-:Y:S05]  /*68e0*/  BSYNC.RECONVERGENT B1 ;  /* 0x0000000000017941 */ /* 0x000fea0003800200 */
.L_x_24070:
        /* <DEDUP_REMOVED lines=39> */
.L_x_24074:
[----:B------:R-:W-:Y:S01]  /*6b60*/  MOV R26, R18 ;  /* 0x00000012001a7202 */ /* 0x000fe20000000f00 */
[----:B------:R-:W-:Y:S01]  /*6b70*/  IMAD.MOV.U32 R13, RZ, RZ, R19 ;  /* 0x000000ffff0d7224 */ /* 0x000fe200078e0013 */
[----:B------:R-:W-:Y:S02]  /*6b80*/  MOV R14, R16 ;  /* 0x00000010000e7202 */ /* 0x000fe40000000f00 */
[----:B------:R-:W-:Y:S02]  /*6b90*/  MOV R11, R17 ;  /* 0x00000011000b7202 */ /* 0x000fe40000000f00 */
[----:B------:R-:W-:-:S07]  /*6ba0*/  MOV R12, 0x6bc0 ;  /* 0x00006bc0000c7802 */ /* 0x000fce0000000f00 */
[----:B-1----:R-:W-:Y:S05]  /*6bb0*/  CALL.REL.NOINC `($__internal_490_$__cuda_sm20_div_s64) ;  /* 0x0000000c00307944 */ /* 0x002fea0003c00000 */
        /* <DEDUP_REMOVED lines=11> */
.L_x_24075:
[----:B------:R-:W-:Y:S05]  /*6c70*/  BSYNC.RECONVERGENT B1 ;  /* 0x0000000000017941 */ /* 0x000fea0003800200 */
.L_x_24073:
        /* <DEDUP_REMOVED lines=11> */
.L_x_24069:
        /* <DEDUP_REMOVED lines=31> */
.L_x_24077:
[----:B------:R-:W-:Y:S01]  /*6f20*/  IMAD.MOV.U32 R24, RZ, RZ, R20 ;  /* 0x000000ffff187224 */ /* 0x000fe200078e0014 */
[----:B------:R-:W-:-:S07]  /*6f30*/  MOV R26, 0x6f50 ;  /* 0x00006f50001a7802 */ /* 0x000fce0000000f00 */
[----:B-1----:R-:W-:Y:S05]  /*6f40*/  CALL.REL.NOINC `($__internal_491_$__cuda_sm20_rem_s64) ;  /* 0x0000000c00987944 */ /* 0x002fea0003c00000 */
[----:B------:R-:W-:Y:S02]  /*6f50*/  MOV R4, R6 ;  /* 0x0000000600047202 */ /* 0x000fe40000000f00 */
[----:B------:R-:W-:-:S07]  /*6f60*/  MOV R5, R7 ;  /* 0x0000000700057202 */ /* 0x000fce0000000f00 */
.L_x_24078:
[----:B------:R-:W-:Y:S05]  /*6f70*/  BSYNC.RECONVERGENT B1 ;  /* 0x0000000000017941 */ /* 0x000fea0003800200 */
.L_x_24076:
        /* <DEDUP_REMOVED lines=9> */
.L_x_24029:
        /* <DEDUP_REMOVED lines=63> */
[----:B------:R0:W2:Y:S02]  /*7400*/  F2I.NTZ R7, R5 ;  /* 0x0000000500077305 */ /* 0x0000a40000203100 */
[----:B------:R-:W-:-:S04]  /*7410*/  FFMA R9, R4, R9, 0.055503588169813156128 ;  /* 0x3d6357bb04097423 */ /* 0x000fc80000000009 */
[----:B------:R-:W-:Y:S01]  /*7420*/  FFMA R9, R4, R9, 0.24022644758224487305 ;  /* 0x3e75fdec04097423 */ /* 0x000fe20000000009 */
[----:B0-----:R-:W-:-:S03]  /*7430*/  FSEL R5, RZ, +INF , !P0 ;  /* 0x7f800000ff057808 */ /* 0x001fc60004000000 */
[----:B------:R-:W-:-:S04]  /*7440*/  FFMA R9, R4, R9, 0.69314718246459960938 ;  /* 0x3f31721804097423 */ /* 0x000fc80000000009 */
[----:B------:R-:W-:Y:S01]  /*7450*/  FFMA R9, R4, R9, 1 ;  /* 0x3f80000004097423 */ /* 0x000fe20000000009 */
[----:B--2---:R-:W-:-:S03]  /*7460*/  LEA R7, R7, -R6, 0x17 ;  /* 0x8000000607077211 */ /* 0x004fc600078eb8ff */
[----:B------:R-:W-:-:S04]  /*7470*/  FMUL R8, R8, R9 ;  /* 0x0000000908087220 */ /* 0x000fc80000400000 */
[----:B------:R-:W-:-:S07]  /*7480*/  @!P1 FMUL R5, R7, R8 ;  /* 0x0000000807059220 */ /* 0x000fce0000400000 */
.L_x_24080:
[----:B------:R-:W-:Y:S05]  /*7490*/  BSYNC.RECONVERGENT B1 ;  /* 0x0000000000017941 */ /* 0x000fea0003800200 */
.L_x_24079:
[----:B------:R2:W-:Y:S02]  /*74a0*/  STS [R2], R5 ;  /* 0x0000000502007388 */ /* 0x0005e40000000800 */
.L_x_24028:
[----:B------:R-:W-:Y:S05]  /*74b0*/  BSYNC.RECONVERGENT B0 ;  /* 0x0000000000007941 */ /* 0x000fea0003800200 */
.L_x_23976:
[----:B------:R-:W-:Y:S01]  /*74c0*/  BAR.SYNC.DEFER_BLOCKING 0x0 ;  /* 0x0000000000007b1d */ /* 0x000fe20000010000 */
[----:B------:R-:W-:Y:S02]  /*74d0*/  ISETP.GE.U32.AND P0, PT, R3, 0x42, PT ;  /* 0x000000420300780c */ /* 0x000fe40003f06070 */
[----:B------:R-:W-:-:S11]  /*74e0*/  ISETP.GT.U32.AND P1, PT, R0, 0x1f, PT ;  /* 0x0000001f0000780c */ /* 0x000fd60003f24070 */
[----:B------:R-:W-:Y:S05]  /*74f0*/  @!P0 BRA `(.L_x_24081) ;  /* 0x00000000002c8947 */ /* 0x000fea0003800000 */
.L_x_24082:
        /* <DEDUP_REMOVED lines=11> */
.L_x_24081:
        /* <DEDUP_REMOVED lines=45> */
        .weak           $__internal_490_$__cuda_sm20_div_s64
        .type           $__internal_490_$__cuda_sm20_div_s64,@function
        .size           $__internal_490_$__cuda_sm20_div_s64,($__internal_491_$__cuda_sm20_rem_s64 - $__internal_490_$__cuda_sm20_div_s64)
$__internal_490_$__cuda_sm20_div_s64:
        /* <DEDUP_REMOVED lines=82> */
[----:B------:R-:W-:Y:S06]  /*7da0*/  RET.REL.NODEC R12 `(contiguous_reducel32_i32) ;  /* 0xffffff800c947950 */ /* 0x000fec0003c3ffff */
        .weak           $__internal_491_$__cuda_sm20_rem_s64
        .type           $__internal_491_$__cuda_sm20_rem_s64,@function
        .size           $__internal_491_$__cuda_sm20_rem_s64,(.L_x_30819 - $__internal_491_$__cuda_sm20_rem_s64)
$__internal_491_$__cuda_sm20_rem_s64:
        /* <DEDUP_REMOVED lines=76> */
[----:B------:R-:W-:Y:S06]  /*8270*/  RET.REL.NODEC R26 `(contiguous_reducel32_i32) ;  /* 0xffffff7c1a607950 */ /* 0x000fec0003c3ffff */
.L_x_24083:
        /* <DEDUP_REMOVED lines=16> */
.L_x_30819:


//--------------------- .text.uncontiguous_cumulate_reducel3_i32 --------------------------
	.section	.text.uncontiguous_cumulate_reducel3_i32,"ax",@progbits
	.align	128
        .global         uncontiguous_cumulate_reducel3_i32
        .type           uncontiguous_cumulate_reducel3_i32,@function
        .size           uncontiguous_cumulate_reducel3_i32,(.L_x_30821 - uncontiguous_cumulate_reducel3_i32)
        .other          uncontiguous_cumulate_reducel3_i32,@"STO_CUDA_ENTRY STV_DEFAULT"
uncontiguous_cumulate_reducel3_i32:
.text.uncontiguous_cumulate_reducel3_i32:
        /* <DEDUP_REMOVED lines=41> */
.L_x_24112:
        /* <DEDUP_REMOVED lines=33> */
.L_x_24089:
[----:B------:R-:W-:Y:S01]  /*04a0*/  IMAD.MOV.U32 R29, RZ, RZ, R14 ;  /* 0x000000ffff1d7224 */ /* 0x000fe200078e000e */
[----:B------:R-:W-:Y:S01]  /*04b0*/  MOV R26, R15 ;  /* 0x0000000f001a7202 */ /* 0x000fe20000000f00 */
[----:B------:R-:W-:Y:S01]  /*04c0*/  IMAD.MOV.U32 R13, RZ, RZ, R16 ;  /* 0x000000ffff0d7224 */ /* 0x000fe200078e0010 */
[----:B------:R-:W-:Y:S02]  /*04d0*/  MOV R12, R17 ;  /* 0x00000011000c7202 */ /* 0x000fe40000000f00 */
[----:B------:R-:W-:-:S07]  /*04e0*/  MOV R11, 0x500 ;  /* 0x00000500000b7802 */ /* 0x000fce0000000f00 */
[----:B------:R-:W-:Y:S05]  /*04f0*/  CALL.REL.NOINC `($__internal_492_$__cuda_sm20_div_s64) ;  /* 0x0000006400d07944 */ /* 0x000fea0003c00000 */
        /* <DEDUP_REMOVED lines=9> */
.L_x_24090:
[----:B------:R-:W-:Y:S05]  /*0590*/  BSYNC.RECONVERGENT B1 ;  /* 0x0000000000017941 */ /* 0x000fea0003800200 */
.L_x_24088:
        /* <DEDUP_REMOVED lines=36> */
.L_x_24092:
[----:B------:R-:W-:Y:S01]  /*07e0*/  IMAD.MOV.U32 R29, RZ, RZ, R7 ;  /* 0x000000ffff1d7224 */ /* 0x000fe200078e0007 */
[----:B------:R-:W-:Y:S01]  /*07f0*/  MOV R26, R8 ;  /* 0x00000008001a7202 */ /* 0x000fe20000000f00 */
[----:B------:R-:W-:Y:S01]  /*0800*/  IMAD.MOV.U32 R13, RZ, RZ, R16 ;  /* 0x000000ffff0d7224 */ /* 0x000fe200078e0010 */
[----:B------:R-:W-:Y:S02]  /*0810*/  MOV R12, R17 ;  /* 0x00000011000c7202 */ /* 0x000fe40000000f00 */
[----:B------:R-:W-:-:S07]  /*0820*/  MOV R11, 0x840 ;  /* 0x00000840000b7802 */ /* 0x000fce0000000f00 */
[----:B------:R-:W-:Y:S05]  /*0830*/  CALL.REL.NOINC `($__internal_492_$__cuda_sm20_div_s64) ;  /* 0x0000006400007944 */ /* 0x000fea0003c00000 */
        /* <DEDUP_REMOVED lines=10> */
.L_x_24093:
[----:B------:R-:W-:Y:S05]  /*08e0*/  BSYNC.RECONVERGENT B1 ;  /* 0x0000000000017941 */ /* 0x000fea0003800200 */
.L_x_24091:
        /* <DEDUP_REMOVED lines=37> */
.L_x_24095:
[----:B------:R-:W-:Y:S01]  /*0b40*/  MOV R29, R14 ;  /* 0x0000000e001d7202 */ /* 0x000fe20000000f00 */
[----:B------:R-:W-:Y:S01]  /*0b50*/  IMAD.MOV.U32 R26, RZ, RZ, R15 ;  /* 0x000000ffff1a7224 */ /* 0x000fe200078e000f */
[----:B------:R-:W-:Y:S01]  /*0b60*/  MOV R13, R16 ;  /* 0x00000010000d7202 */ /* 0x000fe20000000f00 */
[----:B------:R-:W-:Y:S01]  /*0b70*/  IMAD.MOV.U32 R12, RZ, RZ, R17 ;  /* 0x000000ffff0c7224 */ /* 0x000fe200078e0011 */
[----:B------:R-:W-:-:S07]  /*0b80*/  MOV R11, 0xba0 ;  /* 0x00000ba0000b7802 */ /* 0x000fce0000000f00 */
[----:B------:R-:W-:Y:S05]  /*0b90*/  CALL.REL.NOINC `($__internal_492_$__cuda_sm20_div_s64) ;  /* 0x0000006000287944 */ /* 0x000fea0003c00000 */
        /* <DEDUP_REMOVED lines=10> */
.L_x_24096:
[----:B------:R-:W-:Y:S05]  /*0c40*/  BSYNC.RECONVERGENT B1 ;  /* 0x0000000000017941 */ /* 0x000fea0003800200 */
.L_x_24094:
        /* <DEDUP_REMOVED lines=34> */
.L_x_24098:
        /* <DEDUP_REMOVED lines=16> */
.L_x_24099:
[----:B------:R-:W-:Y:S05]  /*0f70*/  BSYNC.RECONVERGENT B1 ;  /* 0x0000000000017941 */ /* 0x000fea0003800200 */
.L_x_24097:
        /* <DEDUP_REMOVED lines=37> */
.L_x_24101:
        /* <DEDUP_REMOVED lines=17> */
.L_x_24102:
[----:B------:R-:W-:Y:S05]  /*12e0*/  BSYNC.RECONVERGENT B1 ;  /* 0x0000000000017941 */ /* 0x000fea0003800200 */
.L_x_24100:
        /* <DEDUP_REMOVED lines=35> */
.L_x_24104:
        /* <DEDUP_REMOVED lines=16> */
.L_x_24105:
[----:B------:R-:W-:Y:S05]  /*1620*/  BSYNC.RECONVERGENT B1 ;  /* 0x0000000000017941 */ /* 0x000fea0003800200 */
.L_x_24103:
        /* <DEDUP_REMOVED lines=36> */
.L_x_24107:
[----:B------:R-:W-:Y:S01]  /*1870*/  MOV R29, R14 ;  /* 0x0000000e001d7202 */ /* 0x000fe20000000f00 */
[----:B------:R-:W-:Y:S01]  /*1880*/  IMAD.MOV.U32 R26, RZ, RZ, R15 ;  /* 0x000000ffff1a7224 */ /* 0x000fe200078e000f */
[----:B------:R-:W-:Y:S01]  /*1890*/  MOV R13, R16 ;  /* 0x00000010000d7202 */ /* 0x000fe20000000f00 */
[----:B------:R-:W-:Y:S01]  /*18a0*/  IMAD.MOV.U32 R12, RZ, RZ, R17 ;  /* 0x000000ffff0c7224 */ /* 0x000fe200078e0011 */
[----:B------:R-:W-:-:S07]  /*18b0*/  MOV R11, 0x18d0 ;  /* 0x000018d0000b7802 */ /* 0x000fce0000000f00 */
[----:B------:R-:W-:Y:S05]  /*18c0*/  CALL.REL.NOINC `($__internal_492_$__cuda_sm20_div_s64) ;  /* 0x0000005000dc7944 */ /* 0x000fea0003c00000 */
        /* <DEDUP_REMOVED lines=11> */
.L_x_24108:
[----:B------:R-:W-:Y:S05]  /*1980*/  BSYNC.RECONVERGENT B1 ;  /* 0x0000000000017941 */ /* 0x000fea0003800200 */
.L_x_24106:
        /* <DEDUP_REMOVED lines=36> */
.L_x_24110:
        /* <DEDUP_REMOVED lines=17> */
.L_x_24111:
[----:B------:R-:W-:Y:S05]  /*1ce0*/  BSYNC.RECONVERGENT B1 ;  /* 0x0000000000017941 */ /* 0x000fea0003800200 */
.L_x_24109:
        /* <DEDUP_REMOVED lines=10> */
.L_x_24087:
        /* <DEDUP_REMOVED lines=36> */
.L_x_24115:
[----:B------:R-:W-:Y:S01]  /*1fd0*/  MOV R29, R14 ;  /* 0x0000000e001d7202 */ /* 0x000fe20000000f00 */
[----:B------:R-:W-:Y:S01]  /*1fe0*/  IMAD.MOV.U32 R26, RZ, RZ, R15 ;  /* 0x000000ffff1a7224 */ /* 0x000fe200078e000f */
[----:B------:R-:W-:Y:S01]  /*1ff0*/  MOV R13, R16 ;  /* 0x00000010000d7202 */ /* 0x000fe20000000f00 */
[----:B------:R-:W-:Y:S01]  /*2000*/  IMAD.MOV.U32 R12, RZ, RZ, R17 ;  /* 0x000000ffff0c7224 */ /* 0x000fe200078e0011 */
[----:B------:R-:W-:-:S07]  /*2010*/  MOV R11, 0x2030 ;  /* 0x00002030000b7802 */ /* 0x000fce0000000f00 */
[----:B------:R-:W-:Y:S05]  /*2020*/  CALL.REL.NOINC `($__internal_492_$__cuda_sm20_div_s64) ;  /* 0x0000004c00047944 */ /* 0x000fea0003c00000 */
        /* <DEDUP_REMOVED lines=9> */
.L_x_24116:
[----:B------:R-:W-:Y:S05]  /*20c0*/  BSYNC.RECONVERGENT B1 ;  /* 0x0000000000017941 */ /* 0x000fea0003800200 */
.L_x_24114:
        /* <DEDUP_REMOVED lines=36> */
.L_x_24118:
        /* <DEDUP_REMOVED lines=17> */
.L_x_24119:
[----:B------:R-:W-:Y:S05]  /*2420*/  BSYNC.RECONVERGENT B1 ;  /* 0x0000000000017941 */ /* 0x000fea0003800200 */
.L_x_24117:
        /* <DEDUP_REMOVED lines=38> */
.L_x_24121:
        /* <DEDUP_REMOVED lines=16> */
.L_x_24122:
[----:B------:R-:W-:Y:S05]  /*2790*/  BSYNC.RECONVERGENT B1 ;  /* 0x0000000000017941 */ /* 0x000fea0003800200 */
.L_x_24120:
        /* <DEDUP_REMOVED lines=36> */
.L_x_24124:
        /* <DEDUP_REMOVED lines=16> */
.L_x_24125:
[----:B------:R-:W-:Y:S05]  /*2ae0*/  BSYNC.RECONVERGENT B1 ;  /* 0x0000000000017941 */ /* 0x000fea0003800200 */
.L_x_24123:
[----:B------:R-:W-:Y:S01]  /*2af0*/  IMAD R5, R5, R38, RZ ;  /* 0x0000002605057224 */ /* 0x000fe200078e02ff */
[----:B------:R-:W-:Y:S01]  /*2b00*/  IADD3 R9, PT, PT, R9, -0x2, RZ ;  /* 0xfffffffe09097810 */ /* 0x000fe20007ffe0ff */
[----:B------:R-:W-:Y:S02]  /*2b10*/  IMAD.MOV.U32 R34, RZ, RZ, R20 ;  /* 0x000000ffff227224 */ /* 0x000fe400078e0014 */
[-C--:B------:R-:W-:Y:S02]  /*2b20*/  IMAD R5, R39, R10.reuse, R5 ;  /* 0x0000000a27057224 */ /* 0x080fe400078e0205 */
[----:B------:R-:W-:-:S04]  /*2b30*/  IMAD.WIDE.U32 R34, R38, R10, R34 ;  /* 0x0000000a26227225 */ /* 0x000fc800078e0022 */
[----:B------:R-:W-:Y:S01]  /*2b40*/  IMAD.IADD R6, R35, 0x1, R5 ;  /* 0x0000000123067824 */ /* 0x000fe200078e0205 */
[----:B------:R-:W-:-:S07]  /*2b50*/  MOV R5, R34 ;  /* 0x0000002200057202 */ /* 0x000fce0000000f00 */
.L_x_24113:
        /* <DEDUP_REMOVED lines=31> */
.L_x_24127:
[----:B------:R-:W-:Y:S01]  /*2d50*/  IMAD.MOV.U32 R20, RZ, RZ, R14 ;  /* 0x000000ffff147224 */ /* 0x000fe200078e000e */
[----:B------:R-:W-:Y:S01]  /*2d60*/  MOV R24, R15 ;  /* 0x0000000f00187202 */ /* 0x000fe20000000f00 */
[----:B------:R-:W-:Y:S01]  /*2d70*/  IMAD.MOV.U32 R21, RZ, RZ, R16 ;  /* 0x000000ffff157224 */ /* 0x000fe200078e0010 */
[----:B------:R-:W-:Y:S02]  /*2d80*/  MOV R22, R17 ;  /* 0x0000001100167202 */ /* 0x000fe40000000f00 */
[----:B------:R-:W-:-:S07]  /*2d90*/  MOV R23, 0x2db0 ;  /* 0x00002db000177802 */ /* 0x000fce0000000f00 */
[----:B------:R-:W-:Y:S05]  /*2da0*/  CALL.REL.NOINC `($__internal_493_$__cuda_sm20_rem_s64) ;  /* 0x0000004000f47944 */ /* 0x000fea0003c00000 */
[----:B------:R-:W-:Y:S01]  /*2db0*/  IMAD.MOV.U32 R10, RZ, RZ, R12 ;  /* 0x000000ffff0a7224 */ /* 0x000fe200078e000c */
[----:B------:R-:W-:-:S07]  /*2dc0*/  MOV R11, R13 ;  /* 0x0000000d000b7202 */ /* 0x000fce0000000f00 */
.L_x_24128:
[----:B------:R-:W-:Y:S05]  /*2dd0*/  BSYNC.RECONVERGENT B1 ;  /* 0x0000000000017941 */ /* 0x000fea0003800200 */
.L_x_24126:
        /* <DEDUP_REMOVED lines=33> */
.L_x_24130:
[----:B------:R-:W-:Y:S01]  /*2ff0*/  MOV R21, R16 ;  /* 0x0000001000157202 */ /* 0x000fe20000000f00 */
[----:B------:R-:W-:Y:S01]  /*3000*/  IMAD.MOV.U32 R22, RZ, RZ, R17 ;  /* 0x000000ffff167224 */ /* 0x000fe200078e0011 */
[----:B------:R-:W-:Y:S01]  /*3010*/  MOV R20, R7 ;  /* 0x0000000700147202 */ /* 0x000fe20000000f00 */
[----:B------:R-:W-:Y:S01]  /*3020*/  IMAD.MOV.U32 R24, RZ, RZ, R8 ;  /* 0x000000ffff187224 */ /* 0x000fe200078e0008 */
[----:B------:R-:W-:-:S07]  /*3030*/  MOV R23, 0x3050 ;  /* 0x0000305000177802 */ /* 0x000fce0000000f00 */
[----:B------:R-:W-:Y:S05]  /*3040*/  CALL.REL.NOINC `($__internal_493_$__cuda_sm20_rem_s64) ;  /* 0x00000040004c7944 */ /* 0x000fea0003c00000 */
[----:B------:R-:W-:Y:S01]  /*3050*/  MOV R8, R12 ;  /* 0x0000000c00087202 */ /* 0x000fe20000000f00 */
[----:B------:R-:W-:-:S07]  /*3060*/  IMAD.MOV.U32 R9, RZ, RZ, R13 ;  /* 0x000000ffff097224 */ /* 0x000fce00078e000d */
.L_x_24131:
[----:B------:R-:W-:Y:S05]  /*3070*/  BSYNC.RECONVERGENT B1 ;  /* 0x0000000000017941 */ /* 0x000fea0003800200 */
.L_x_24129:
[----:B------:R-:W-:Y:S01]  /*3080*/  MOV R10, R5 ;  /* 0x00000005000a7202 */ /* 0x000fe20000000f00 */
[----:B------:R-:W-:Y:S02]  /*3090*/  IMAD R7, R9, R18, RZ ;  /* 0x0000001209077224 */ /* 0x000fe400078e02ff */
[----:B------:R-:W-:Y:S02]  /*30a0*/  IMAD.MOV.U32 R11, RZ, RZ, R6 ;  /* 0x000000ffff0b7224 */ /* 0x000fe400078e0006 */
[-C--:B------:R-:W-:Y:S02]  /*30b0*/  IMAD R7, R19, R8.reuse, R7 ;  /* 0x0000000813077224 */ /* 0x080fe400078e0207 */
[----:B------:R-:W-:-:S04]  /*30c0*/  IMAD.WIDE.U32 R10, R18, R8, R10 ;  /* 0x00000008120a7225 */ /* 0x000fc800078e000a */
[----:B------:R-:W-:Y:S01]  /*30d0*/  IMAD.MOV.U32 R5, RZ, RZ, R10 ;  /* 0x000000ffff057224 */ /* 0x000fe200078e000a */
[----:B------:R-:W-:-:S07]  /*30e0*/  IADD3 R6, PT, PT, R11, R7, RZ ;  /* 0x000000070b067210 */ /* 0x000fce0007ffe0ff */
.L_x_24086:
        /* <DEDUP_REMOVED lines=10> */
.L_x_24085:
        /* <DEDUP_REMOVED lines=20> */
.L_x_24159:
        /* <DEDUP_REMOVED lines=33> */
.L_x_24136:
[----:B------:R-:W-:Y:S01]  /*34e0*/  IMAD.MOV.U32 R29, RZ, RZ, R15 ;  /* 0x000000ffff1d7224 */ /* 0x000fe200078e000f */
[----:B------:R-:W-:Y:S01]  /*34f0*/  MOV R26, R14 ;  /* 0x0000000e001a7202 */ /* 0x000fe20000000f00 */
[----:B------:R-:W-:Y:S01]  /*3500*/  IMAD.MOV.U32 R13, RZ, RZ, R34 ;  /* 0x000000ffff0d7224 */ /* 0x000fe200078e0022 */
[----:B------:R-:W-:Y:S02]  /*3510*/  MOV R12, R35 ;  /* 0x00000023000c7202 */ /* 0x000fe40000000f00 */
[----:B------:R-:W-:-:S07]  /*3520*/  MOV R11, 0x3540 ;  /* 0x00003540000b7802 */ /* 0x000fce0000000f00 */
[----:B-123--:R-:W-:Y:S05]  /*3530*/  CALL.REL.NOINC `($__internal_492_$__cuda_sm20_div_s64) ;  /* 0x0000003400c07944 */ /* 0x00efea0003c00000 */
        /* <DEDUP_REMOVED lines=11> */
.L_x_24137:
[----:B------:R-:W-:Y:S05]  /*35f0*/  BSYNC.RECONVERGENT B1 ;  /* 0x0000000000017941 */ /* 0x000fea0003800200 */
.L_x_24135:
        /* <DEDUP_REMOVED lines=39> */
.L_x_24139:
[----:B------:R-:W-:Y:S01]  /*3870*/  IMAD.MOV.U32 R29, RZ, RZ, R34 ;  /* 0x000000ffff1d7224 */ /* 0x000fe200078e0022 */
[----:B------:R-:W-:Y:S01]  /*3880*/  MOV R26, R35 ;  /* 0x00000023001a7202 */ /* 0x000fe20000000f00 */
[----:B------:R-:W-:Y:S01]  /*3890*/  IMAD.MOV.U32 R13, RZ, RZ, R36 ;  /* 0x000000ffff0d7224 */ /* 0x000fe200078e0024 */
[----:B------:R-:W-:Y:S02]  /*38a0*/  MOV R12, R37 ;  /* 0x00000025000c7202 */ /* 0x000fe40000000f00 */
[----:B------:R-:W-:-:S07]  /*38b0*/  MOV R11, 0x38d0 ;  /* 0x000038d0000b7802 */ /* 0x000fce0000000f00 */
[----:B-1----:R-:W-:Y:S05]  /*38c0*/  CALL.REL.NOINC `($__internal_492_$__cuda_sm20_div_s64) ;  /* 0x0000003000dc7944 */ /* 0x002fea0003c00000 */
        /* <DEDUP_REMOVED lines=11> */
.L_x_24140:
[----:B------:R-:W-:Y:S05]  /*3980*/  BSYNC.RECONVERGENT B1 ;  /* 0x0000000000017941 */ /* 0x000fea0003800200 */
.L_x_24138:
        /* <DEDUP_REMOVED lines=38> */
.L_x_24142:
[----:B------:R-:W-:Y:S01]  /*3bf0*/  MOV R29, R34 ;  /* 0x00000022001d7202 */ /* 0x000fe20000000f00 */
[----:B------:R-:W-:Y:S01]  /*3c00*/  IMAD.MOV.U32 R26, RZ, RZ, R35 ;  /* 0x000000ffff1a7224 */ /* 0x000fe200078e0023 */
[----:B------:R-:W-:Y:S01]  /*3c10*/  MOV R13, R36 ;  /* 0x00000024000d7202 */ /* 0x000fe20000000f00 */
[----:B------:R-:W-:Y:S01]  /*3c20*/  IMAD.MOV.U32 R12, RZ, RZ, R37 ;  /* 0x000000ffff0c7224 */ /* 0x000fe200078e0025 */
[----:B------:R-:W-:-:S07]  /*3c30*/  MOV R11, 0x3c50 ;  /* 0x00003c50000b7802 */ /* 0x000fce0000000f00 */
[----:B-1----:R-:W-:Y:S05]  /*3c40*/  CALL.REL.NOINC `($__internal_492_$__cuda_sm20_div_s64) ;  /* 0x0000002c00fc7944 */ /* 0x002fea0003c00000 */
        /* <DEDUP_REMOVED lines=11> */
.L_x_24143:
[----:B------:R-:W-:Y:S05]  /*3d00*/  BSYNC.RECONVERGENT B1 ;  /* 0x0000000000017941 */ /* 0x000fea0003800200 */
.L_x_24141:
        /* <DEDUP_REMOVED lines=38> */
.L_x_24145:
        /* <DEDUP_REMOVED lines=17> */
.L_x_24146:
[----:B------:R-:W-:Y:S05]  /*4080*/  BSYNC.RECONVERGENT B1 ;  /* 0x0000000000017941 */ /* 0x000fea0003800200 */
.L_x_24144:
        /* <DEDUP_REMOVED lines=39> */
.L_x_24148:
        /* <DEDUP_REMOVED lines=17> */
.L_x_24149:
[----:B------:R-:W-:Y:S05]  /*4410*/  BSYNC.RECONVERGENT B1 ;  /* 0x0000000000017941 */ /* 0x000fea0003800200 */
.L_x_24147:
        /* <DEDUP_REMOVED lines=38> */
.L_x_24151:
        /* <DEDUP_REMOVED lines=17> */
.L_x_24152:
[----:B------:R-:W-:Y:S05]  /*4790*/  BSYNC.RECONVERGENT B1 ;  /* 0x0000000000017941 */ /* 0x000fea0003800200 */
.L_x_24150:
        /* <DEDUP_REMOVED lines=38> */
.L_x_24154:
        /* <DEDUP_REMOVED lines=17> */
.L_x_24155:
[----:B------:R-:W-:Y:S05]  /*4b10*/  BSYNC.RECONVERGENT B1 ;  /* 0x0000000000017941 */ /* 0x000fea0003800200 */
.L_x_24153:
        /* <DEDUP_REMOVED lines=36> */
.L_x_24157:
        /* <DEDUP_REMOVED lines=17> */
.L_x_24158:
[----:B------:R-:W-:Y:S05]  /*4e70*/  BSYNC.RECONVERGENT B1 ;  /* 0x0000000000017941 */ /* 0x000fea0003800200 */
.L_x_24156:
        /* <DEDUP_REMOVED lines=12> */
.L_x_24134:
        /* <DEDUP_REMOVED lines=35> */
.L_x_24162:
[----:B------:R-:W-:Y:S01]  /*5170*/  MOV R29, R15 ;  /* 0x0000000f001d7202 */ /* 0x000fe20000000f00 */
[----:B------:R-:W-:Y:S01]  /*5180*/  IMAD.MOV.U32 R26, RZ, RZ, R14 ;  /* 0x000000ffff1a7224 */ /* 0x000fe200078e000e */
[----:B------:R-:W-:Y:S02]  /*5190*/  MOV R13, R16 ;  /* 0x00000010000d7202 */ /* 0x000fe40000000f00 */
[----:B------:R-:W-:Y:S02]  /*51a0*/  MOV R12, R17 ;  /* 0x00000011000c7202 */ /* 0x000fe40000000f00 */
[----:B------:R-:W-:-:S07]  /*51b0*/  MOV R11, 0x51d0 ;  /* 0x000051d0000b7802 */ /* 0x000fce0000000f00 */
[----:B------:R-:W-:Y:S05]  /*51c0*/  CALL.REL.NOINC `($__internal_492_$__cuda_sm20_div_s64) ;  /* 0x00000018009c7944 */ /* 0x000fea0003c00000 */
        /* <DEDUP_REMOVED lines=11> */
.L_x_24163:
[----:B------:R-:W-:Y:S05]  /*5280*/  BSYNC.RECONVERGENT B1 ;  /* 0x0000000000017941 */ /* 0x000fea0003800200 */
.L_x_24161:
        /* <DEDUP_REMOVED lines=41> */
.L_x_24165:
[----:B------:R-:W-:Y:S01]  /*5520*/  MOV R29, R18 ;  /* 0x00000012001d7202 */ /* 0x000fe20000000f00 */
[----:B------:R-:W-:Y:S01]  /*5530*/  IMAD.MOV.U32 R13, RZ, RZ, R16 ;  /* 0x000000ffff0d7224 */ /* 0x000fe200078e0010 */
[----:B------:R-:W-:Y:S02]  /*5540*/  MOV R26, R19 ;  /* 0x00000013001a7202 */ /* 0x000fe40000000f00 */
[----:B------:R-:W-:Y:S02]  /*5550*/  MOV R12, R17 ;  /* 0x00000011000c7202 */ /* 0x000fe40000000f00 */
[----:B------:R-:W-:-:S07]  /*5560*/  MOV R11, 0x5580 ;  /* 0x00005580000b7802 */ /* 0x000fce0000000f00 */
[----:B------:R-:W-:Y:S05]  /*5570*/  CALL.REL.NOINC `($__internal_492_$__cuda_sm20_div_s64) ;  /* 0x0000001400b07944 */ /* 0x000fea0003c00000 */
        /* <DEDUP_REMOVED lines=11> */
.L_x_24166:
[----:B------:R-:W-:Y:S05]  /*5630*/  BSYNC.RECONVERGENT B1 ;  /* 0x0000000000017941 */ /* 0x000fea0003800200 */
.L_x_24164:
        /* <DEDUP_REMOVED lines=40> */
.L_x_24168:
        /* <DEDUP_REMOVED lines=17> */
.L_x_24169:
[----:B------:R-:W-:Y:S05]  /*59d0*/  BSYNC.RECONVERGENT B1 ;  /* 0x0000000000017941 */ /* 0x000fea0003800200 */
.L_x_24167:
        /* <DEDUP_REMOVED lines=39> */
.L_x_24171:
[----:B------:R-:W-:Y:S01]  /*5c50*/  MOV R29, R18 ;  /* 0x00000012001d7202 */ /* 0x000fe20000000f00 */
[----:B------:R-:W-:Y:S01]  /*5c60*/  IMAD.MOV.U32 R26, RZ, RZ, R19 ;  /* 0x000000ffff1a7224 */ /* 0x000fe200078e0013 */
[----:B------:R-:W-:Y:S02]  /*5c70*/  MOV R13, R20 ;  /* 0x00000014000d7202 */ /* 0x000fe40000000f00 */
[----:B------:R-:W-:Y:S02]  /*5c80*/  MOV R12, R21 ;  /* 0x00000015000c7202 */ /* 0x000fe40000000f00 */
[----:B------:R-:W-:-:S07]  /*5c90*/  MOV R11, 0x5cb0 ;  /* 0x00005cb0000b7802 */ /* 0x000fce0000000f00 */
[----:B------:R-:W-:Y:S05]  /*5ca0*/  CALL.REL.NOINC `($__internal_492_$__cuda_sm20_div_s64) ;  /* 0x0000000c00e47944 */ /* 0x000fea0003c00000 */
        /* <DEDUP_REMOVED lines=11> */
.L_x_24172:
[----:B------:R-:W-:Y:S05]  /*5d60*/  BSYNC.RECONVERGENT B1 ;  /* 0x0000000000017941 */ /* 0x000fea0003800200 */
.L_x_24170:
        /* <DEDUP_REMOVED lines=10> */
.L_x_24160:
        /* <DEDUP_REMOVED lines=34> */
.L_x_24175:
        /* <DEDUP_REMOVED lines=17> */
.L_x_24176:
[----:B------:R-:W-:Y:S05]  /*6140*/  BSYNC.RECONVERGENT B1 ;  /* 0x0000000000017941 */ /* 0x000fea0003800200 */
.L_x_24174:
        /* <DEDUP_REMOVED lines=41> */
.L_x_24178:
        /* <DEDUP_REMOVED lines=17> */
.L_x_24179:
[----:B------:R-:W-:Y:S05]  /*64f0*/  BSYNC.RECONVERGENT B1 ;  /* 0x0000000000017941 */ /* 0x000fea0003800200 */
.L_x_24177:
        /* <DEDUP_REMOVED lines=10> */
.L_x_24173:
        /* <DEDUP_REMOVED lines=31> */
.L_x_24181:
[----:B------:R-:W-:Y:S01]  /*6790*/  MOV R21, R10 ;  /* 0x0000000a00157202 */ /* 0x000fe20000000f00 */
[----:B------:R-:W-:Y:S01]  /*67a0*/  IMAD.MOV.U32 R20, RZ, RZ, R15 ;  /* 0x000000ffff147224 */ /* 0x000fe200078e000f */
[----:B------:R-:W-:Y:S02]  /*67b0*/  MOV R22, R11 ;  /* 0x0000000b00167202 */ /* 0x000fe40000000f00 */
[----:B------:R-:W-:Y:S02]  /*67c0*/  MOV R24, R14 ;  /* 0x0000000e00187202 */ /* 0x000fe40000000f00 */
[----:B------:R-:W-:-:S07]  /*67d0*/  MOV R23, 0x67f0 ;  /* 0x000067f000177802 */ /* 0x000fce0000000f00 */
[----:B------:R-:W-:Y:S05]  /*67e0*/  CALL.REL.NOINC `($__internal_493_$__cuda_sm20_rem_s64) ;  /* 0x0000000800647944 */ /* 0x000fea0003c00000 */
[----:B------:R-:W-:Y:S01]  /*67f0*/  MOV R10, R12 ;  /* 0x0000000c000a7202 */ /* 0x000fe20000000f00 */
[----:B------:R-:W-:-:S07]  /*6800*/  IMAD.MOV.U32 R11, RZ, RZ, R13 ;  /* 0x000000ffff0b7224 */ /* 0x000fce00078e000d */
.L_x_24182:
[----:B------:R-:W-:Y:S05]  /*6810*/  BSYNC.RECONVERGENT B1 ;  /* 0x0000000000017941 */ /* 0x000fea0003800200 */
.L_x_24180:
        /* <DEDUP_REMOVED lines=10> */
.L_x_24133:
[----:B------:R-:W0:Y:S02]  /*68c0*/  LDCU.64 UR4, c[0x0][0x388] ;  /* 0x00007100ff0477ac */ /* 0x000e240008000a00 */
[----:B0-----:R-:W-:-:S04]  /*68d0*/  LEA R8, P0, R7, UR4, 0x2 ;  /* 0x0000000407087c11 */ /* 0x001fc8000f8010ff */
[----:B------:R-:W-:-:S05]  /*68e0*/  LEA.HI.X R9, R7, UR5, R6, 0x2, P0 ;  /* 0x0000000507097c11 */ /* 0x000fca00080f1406 */
[----:B------:R-:W2:Y:S04]  /*68f0*/  LDG.E R8, desc[UR6][R8.64] ;  /* 0x0000000608087981 */ /* 0x000ea8000c1e1900 */
[----:B--2---:R0:W-:Y:S02]  /*6900*/  STS [R3], R8 ;  /* 0x0000000803007388 */ /* 0x0041e40000000800 */
.L_x_24132:
[----:B------:R-:W-:Y:S05]  /*6910*/  BSYNC.RECONVERGENT B0 ;  /* 0x0000000000007941 */ /* 0x000fea0003800200 */
.L_x_24084:
[----:B------:R-:W-:Y:S01]  /*6920*/  BAR.SYNC.DEFER_BLOCKING 0x0 ;  /* 0x0000000000007b1d */ /* 0x000fe20000010000 */
[----:B------:R-:W-:Y:S02]  /*6930*/  ISETP.GE.U32.AND P0, PT, R4, 0x42, PT ;  /* 0x000000420400780c */ /* 0x000fe40003f06070 */
[----:B------:R-:W-:-:S11]  /*6940*/  ISETP.GT.U32.AND P1, PT, R2, 0x1f, PT ;  /* 0x0000001f0200780c */ /* 0x000fd60003f24070 */
[----:B------:R-:W-:Y:S05]  /*6950*/  @!P0 BRA `(.L_x_24183) ;  /* 0x00000000002c8947 */ /* 0x000fea0003800000 */
.L_x_24184:
        /* <DEDUP_REMOVED lines=11> */
.L_x_24183:
        /* <DEDUP_REMOVED lines=35> */
        .weak           $__internal_492_$__cuda_sm20_div_s64
        .type           $__internal_492_$__cuda_sm20_div_s64,@function
        .size           $__internal_492_$__cuda_sm20_div_s64,($__internal_493_$__cuda_sm20_rem_s64 - $__internal_492_$__cuda_sm20_div_s64)
$__internal_492_$__cuda_sm20_div_s64:
        /* <DEDUP_REMOVED lines=83> */
[----:B------:R-:W-:Y:S05]  /*7170*/  RET.REL.NODEC R12 `(uncontiguous_cumulate_reducel3_i32) ;  /* 0xffffff8c0ca07950 */ /* 0x000fea0003c3ffff */
        .weak           $__internal_493_$__cuda_sm20_rem_s64
        .type           $__internal_493_$__cuda_sm20_rem_s64,@function
        .size           $__internal_493_$__cuda_sm20_rem_s64,(.L_x_30821 - $__internal_493_$__cuda_sm20_rem_s64)
$__internal_493_$__cuda_sm20_rem_s64:
        /* <DEDUP_REMOVED lines=77> */
[----:B------:R-:W-:Y:S06]  /*7650*/  RET.REL.NODEC R10 `(uncontiguous_cumulate_reducel3_i32) ;  /* 0xffffff880a687950 */ /* 0x000fec0003c3ffff */
.L_x_24185:
        /* <DEDUP_REMOVED lines=10> */
.L_x_30821:


//--------------------- .text.uncontiguous_reducel3_i32 --------------------------
	.section	.text.uncontiguous_reducel3_i32,"ax",@progbits
	.align	128
        .global         uncontiguous_reducel3_i32
        .type           uncontiguous_reducel3_i32,@function
        .size           uncontiguous_reducel3_i32,(.L_x_30823 - uncontiguous_reducel3_i32)
        .other          uncontiguous_reducel3_i32,@"STO_CUDA_ENTRY STV_DEFAULT"
uncontiguous_reducel3_i32:
.text.uncontiguous_reducel3_i32:
        /* <DEDUP_REMOVED lines=41> */
.L_x_24214:
        /* <DEDUP_REMOVED lines=33> */
.L_x_24191:
[----:B------:R-:W-:Y:S01]  /*04a0*/  IMAD.MOV.U32 R29, RZ, RZ, R14 ;  /* 0x000000ffff1d7224 */ /* 0x000fe200078e000e */
[----:B------:R-:W-:Y:S01]  /*04b0*/  MOV R26, R15 ;  /* 0x0000000f001a7202 */ /* 0x000fe20000000f00 */
[----:B------:R-:W-:Y:S01]  /*04c0*/  IMAD.MOV.U32 R13, RZ, RZ, R16 ;  /* 0x000000ffff0d7224 */ /* 0x000fe200078e0010 */
[----:B------:R-:W-:Y:S02]  /*04d0*/  MOV R12, R17 ;  /* 0x00000011000c7202 */ /* 0x000fe40000000f00 */
[----:B------:R-:W-:-:S07]  /*04e0*/  MOV R11, 0x500 ;  /* 0x00000500000b7802 */ /* 0x000fce0000000f00 */
[----:B------:R-:W-:Y:S05]  /*04f0*/  CALL.REL.NOINC `($__internal_494_$__cuda_sm20_div_s64) ;  /* 0x0000007400307944 */ /* 0x000fea0003c00000 */
        /* <DEDUP_REMOVED lines=9> */
.L_x_24192:
[----:B------:R-:W-:Y:S05]  /*0590*/  BSYNC.RECONVERGENT B1 ;  /* 0x0000000000017941 */ /* 0x000fea0003800200 */
.L_x_24190:
        /* <DEDUP_REMOVED lines=36> */
.L_x_24194:
[----:B------:R-:W-:Y:S01]  /*07e0*/  IMAD.MOV.U32 R29, RZ, RZ, R7 ;  /* 0x000000ffff1d7224 */ /* 0x000fe200078e0007 */
[----:B------:R-:W-:Y:S01]  /*07f0*/  MOV R26, R8 ;  /* 0x00000008001a7202 */ /* 0x000fe20000000f00 */
[----:B------:R-:W-:Y:S01]  /*0800*/  IMAD.MOV.U32 R13, RZ, RZ, R16 ;  /* 0x000000ffff0d7224 */ /* 0x000fe200078e0010 */
[----:B------:R-:W-:Y:S02]  /*0810*/  MOV R12, R17 ;  /* 0x00000011000c7202 */ /* 0x000fe40000000f00 */
[----:B------:R-:W-:-:S07]  /*0820*/  MOV R11, 0x840 ;  /* 0x00000840000b7802 */ /* 0x000fce0000000f00 */
[----:B------:R-:W-:Y:S05]  /*0830*/  CALL.REL.NOINC `($__internal_494_$__cuda_sm20_div_s64) ;  /* 0x0000007000607944 */ /* 0x000fea0003c00000 */
        /* <DEDUP_REMOVED lines=10> */
.L_x_24195:
[----:B------:R-:W-:Y:S05]  /*08e0*/  BSYNC.RECONVERGENT B1 ;  /* 0x0000000000017941 */ /* 0x000fea0003800200 */
.L_x_24193:
        /* <DEDUP_REMOVED lines=37> */
.L_x_24197:
[----:B------:R-:W-:Y:S01]  /*0b40*/  MOV R29, R14 ;  /* 0x0000000e001d7202 */ /* 0x000fe20000000f00 */
[----:B------:R-:W-:Y:S01]  /*0b50*/  IMAD.MOV.U32 R26, RZ, RZ, R15 ;  /* 0x000000ffff1a7224 */ /* 0x000fe200078e000f */
[----:B------:R-:W-:Y:S01]  /*0b60*/  MOV R13, R16 ;  /* 0x00000010000d7202 */ /* 0x000fe20000000f00 */
[----:B------:R-:W-:Y:S01]  /*0b70*/  IMAD.MOV.U32 R12, RZ, RZ, R17 ;  /* 0x000000ffff0c7224 */ /* 0x000fe200078e0011 */
[----:B------:R-:W-:-:S07]  /*0b80*/  MOV R11, 0xba0 ;  /* 0x00000ba0000b7802 */ /* 0x000fce0000000f00 */
[----:B------:R-:W-:Y:S05]  /*0b90*/  CALL.REL.NOINC `($__internal_494_$__cuda_sm20_div_s64) ;  /* 0x0000006c00887944 */ /* 0x000fea0003c00000 */
        /* <DEDUP_REMOVED lines=10> */
.L_x_24198:
[----:B------:R-:W-:Y:S05]  /*0c40*/  BSYNC.RECONVERGENT B1 ;  /* 0x0000000000017941 */ /* 0x000fea0003800200 */
.L_x_24196:
        /* <DEDUP_REMOVED lines=34> */
.L_x_24200:
        /* <DEDUP_REMOVED lines=16> */
.L_x_24201:
[----:B------:R-:W-:Y:S05]  /*0f70*/  BSYNC.RECONVERGENT B1 ;  /* 0x0000000000017941 */ /* 0x000fea0003800200 */
.L_x_24199:
        /* <DEDUP_REMOVED lines=37> */
.L_x_24203:
        /* <DEDUP_REMOVED lines=17> */
.L_x_24204:
[----:B------:R-:W-:Y:S05]  /*12e0*/  BSYNC.RECONVERGENT B1 ;  /* 0x0000000000017941 */ /* 0x000fea0003800200 */
.L_x_24202:
        /* <DEDUP_REMOVED lines=35> */
.L_x_24206:
        /* <DEDUP_REMOVED lines=16> */
.L_x_24207:
[----:B------:R-:W-:Y:S05]  /*1620*/  BSYNC.RECONVERGENT B1 ;  /* 0x0000000000017941 */ /* 0x000fea0003800200 */
.L_x_24205:
        /* <DEDUP_REMOVED lines=36> */
.L_x_24209:
[----:B------:R-:W-:Y:S01]  /*1870*/  MOV R29, R14 ;  /* 0x0000000e001d7202 */ /* 0x000fe20000000f00 */
[----:B------:R-:W-:Y:S01]  /*1880*/  IMAD.MOV.U32 R26, RZ, RZ, R15 ;  /* 0x000000ffff1a7224 */ /* 0x000fe200078e000f */
[----:B------:R-:W-:Y:S01]  /*1890*/  MOV R13, R16 ;  /* 0x00000010000d7202 */ /* 0x000fe20000000f00 */
[----:B------:R-:W-:Y:S01]  /*18a0*/  IMAD.MOV.U32 R12, RZ, RZ, R17 ;  /* 0x000000ffff0c7224 */ /* 0x000fe200078e0011 */
[----:B------:R-:W-:-:S07]  /*18b0*/  MOV R11, 0x18d0 ;  /* 0x000018d0000b7802 */ /* 0x000fce0000000f00 */
[----:B------:R-:W-:Y:S05]  /*18c0*/  CALL.REL.NOINC `($__internal_494_$__cuda_sm20_div_s64) ;  /* 0x00000060003c7944 */ /* 0x000fea0003c00000 */
        /* <DEDUP_REMOVED lines=11> */
.L_x_24210:
[----:B------:R-:W-:Y:S05]  /*1980*/  BSYNC.RECONVERGENT B1 ;  /* 0x0000000000017941 */ /* 0x000fea0003800200 */
.L_x_24208:
        /* <DEDUP_REMOVED lines=36> */
.L_x_24212:
        /* <DEDUP_REMOVED lines=17> */
.L_x_24213:
[----:B------:R-:W-:Y:S05]  /*1ce0*/  BSYNC.RECONVERGENT B1 ;  /* 0x0000000000017941 */ /* 0x000fea0003800200 */
.L_x_24211:
        /* <DEDUP_REMOVED lines=10> */
.L_x_24189:
        /* <DEDUP_REMOVED lines=36> */
.L_x_24217:
[----:B------:R-:W-:Y:S01]  /*1fd0*/  MOV R29, R14 ;  /* 0x0000000e001d7202 */ /* 0x000fe20000000f00 */
[----:B------:R-:W-:Y:S01]  /*1fe0*/  IMAD.MOV.U32 R26, RZ, RZ, R15 ;  /* 0x000000ffff1a7224 */ /* 0x000fe200078e000f */
[----:B------:R-:W-:Y:S01]  /*1ff0*/  MOV R13, R16 ;  /* 0x00000010000d7202 */ /* 0x000fe20000000f00 */
[----:B------:R-:W-:Y:S01]  /*2000*/  IMAD.MOV.U32 R12, RZ, RZ, R17 ;  /* 0x000000ffff0c7224 */ /* 0x000fe200078e0011 */
[----:B------:R-:W-:-:S07]  /*2010*/  MOV R11, 0x2030 ;  /* 0x00002030000b7802 */ /* 0x000fce0000000f00 */
[----:B------:R-:W-:Y:S05]  /*2020*/  CALL.REL.NOINC `($__internal_494_$__cuda_sm20_div_s64) ;  /* 0x0000005800647944 */ /* 0x000fea0003c00000 */
        /* <DEDUP_REMOVED lines=9> */
.L_x_24218:
[----:B------:R-:W-:Y:S05]  /*20c0*/  BSYNC.RECONVERGENT B1 ;  /* 0x0000000000017941 */ /* 0x000fea0003800200 */
.L_x_24216:
        /* <DEDUP_REMOVED lines=36> */
.L_x_24220:
        /* <DEDUP_REMOVED lines=17> */
.L_x_24221:
[----:B------:R-:W-:Y:S05]  /*2420*/  BSYNC.RECONVERGENT B1 ;  /* 0x0000000000017941 */ /* 0x000fea0003800200 */
.L_x_24219:
        /* <DEDUP_REMOVED lines=38> */
.L_x_24223:
        /* <DEDUP_REMOVED lines=16> */
.L_x_24224:
[----:B------:R-:W-:Y:S05]  /*2790*/  BSYNC.RECONVERGENT B1 ;  /* 0x0000000000017941 */ /* 0x000fea0003800200 */
.L_x_24222:
        /* <DEDUP_REMOVED lines=36> */
.L_x_24226:
        /* <DEDUP_REMOVED lines=16> */
.L_x_24227:
[----:B------:R-:W-:Y:S05]  /*2ae0*/  BSYNC.RECONVERGENT B1 ;  /* 0x0000000000017941 */ /* 0x000fea0003800200 */
.L_x_24225:
[----:B------:R-:W-:Y:S01]  /*2af0*/  IMAD R5, R5, R38, RZ ;  /* 0x0000002605057224 */ /* 0x000fe200078e02ff */
[----:B------:R-:W-:Y:S01]  /*2b00*/  IADD3 R9, PT, PT, R9, -0x2, RZ ;  /* 0xfffffffe09097810 */ /* 0x000fe20007ffe0ff */
[----:B------:R-:W-:Y:S02]  /*2b10*/  IMAD.MOV.U32 R34, RZ, RZ, R20 ;  /* 0x000000ffff227224 */ /* 0x000fe400078e0014 */
[-C--:B------:R-:W-:Y:S02]  /*2b20*/  IMAD R5, R39, R10.reuse, R5 ;  /* 0x0000000a27057224 */ /* 0x080fe400078e0205 */
[----:B------:R-:W-:-:S04]  /*2b30*/  IMAD.WIDE.U32 R34, R38, R10, R34 ;  /* 0x0000000a26227225 */ /* 0x000fc800078e0022 */
[----:B------:R-:W-:Y:S01]  /*2b40*/  IMAD.IADD R6, R35, 0x1, R5 ;  /* 0x0000000123067824 */ /* 0x000fe200078e0205 */
[----:B------:R-:W-:-:S07]  /*2b50*/  MOV R5, R34 ;  /* 0x0000002200057202 */ /* 0x000fce0000000f00 */
.L_x_24215:
        /* <DEDUP_REMOVED lines=31> */
.L_x_24229:
[----:B------:R-:W-:Y:S01]  /*2d50*/  IMAD.MOV.U32 R20, RZ, RZ, R14 ;  /* 0x000000ffff147224 */ /* 0x000fe200078e000e */
[----:B------:R-:W-:Y:S01]  /*2d60*/  MOV R24, R15 ;  /* 0x0000000f00187202 */ /* 0x000fe20000000f00 */
[----:B------:R-:W-:Y:S01]  /*2d70*/  IMAD.MOV.U32 R21, RZ, RZ, R16 ;  /* 0x000000ffff157224 */ /* 0x000fe200078e0010 */
[----:B------:R-:W-:Y:S02]  /*2d80*/  MOV R22, R17 ;  /* 0x0000001100167202 */ /* 0x000fe40000000f00 */
[----:B------:R-:W-:-:S07]  /*2d90*/  MOV R23, 0x2db0 ;  /* 0x00002db000177802 */ /* 0x000fce0000000f00 */
[----:B------:R-:W-:Y:S05]  /*2da0*/  CALL.REL.NOINC `($__internal_495_$__cuda_sm20_rem_s64) ;  /* 0x0000005000547944 */ /* 0x000fea0003c00000 */
[----:B------:R-:W-:Y:S01]  /*2db0*/  IMAD.MOV.U32 R10, RZ, RZ, R12 ;  /* 0x000000ffff0a7224 */ /* 0x000fe200078e000c */
[----:B------:R-:W-:-:S07]  /*2dc0*/  MOV R11, R13 ;  /* 0x0000000d000b7202 */ /* 0x000fce0000000f00 */
.L_x_24230:
[----:B------:R-:W-:Y:S05]  /*2dd0*/  BSYNC.RECONVERGENT B1 ;  /* 0x0000000000017941 */ /* 0x000fea0003800200 */
.L_x_24228:
        /* <DEDUP_REMOVED lines=33> */
.L_x_24232:
[----:B------:R-:W-:Y:S01]  /*2ff0*/  MOV R21, R16 ;  /* 0x0000001000157202 */ /* 0x000fe20000000f00 */
[----:B------:R-:W-:Y:S01]  /*3000*/  IMAD.MOV.U32 R22, RZ, RZ, R17 ;  /* 0x000000ffff167224 */ /* 0x000fe200078e0011 */
[----:B------:R-:W-:Y:S01]  /*3010*/  MOV R20, R7 ;  /* 0x0000000700147202 */ /* 0x000fe20000000f00 */
[----:B------:R-:W-:Y:S01]  /*3020*/  IMAD.MOV.U32 R24, RZ, RZ, R8 ;  /* 0x000000ffff187224 */ /* 0x000fe200078e0008 */
[----:B------:R-:W-:-:S07]  /*3030*/  MOV R23, 0x3050 ;  /* 0x0000305000177802 */ /* 0x000fce0000000f00 */
[----:B------:R-:W-:Y:S05]  /*3040*/  CALL.REL.NOINC `($__internal_495_$__cuda_sm20_rem_s64) ;  /* 0x0000004c00ac7944 */ /* 0x000fea0003c00000 */
[----:B------:R-:W-:Y:S01]  /*3050*/  MOV R8, R12 ;  /* 0x0000000c00087202 */ /* 0x000fe20000000f00 */
[----:B------:R-:W-:-:S07]  /*3060*/  IMAD.MOV.U32 R9, RZ, RZ, R13 ;  /* 0x000000ffff097224 */ /* 0x000fce00078e000d */
.L_x_24233:
[----:B------:R-:W-:Y:S05]  /*3070*/  BSYNC.RECONVERGENT B1 ;  /* 0x0000000000017941 */ /* 0x000fea0003800200 */
.L_x_24231:
[----:B------:R-:W-:Y:S01]  /*3080*/  MOV R10, R5 ;  /* 0x00000005000a7202 */ /* 0x000fe20000000f00 */
[----:B------:R-:W-:Y:S02]  /*3090*/  IMAD R7, R9, R18, RZ ;  /* 0x0000001209077224 */ /* 0x000fe400078e02ff */
[----:B------:R-:W-:Y:S02]  /*30a0*/  IMAD.MOV.U32 R11, RZ, RZ, R6 ;  /* 0x000000ffff0b7224 */ /* 0x000fe400078e0006 */
[-C--:B------:R-:W-:Y:S02]  /*30b0*/  IMAD R7, R19, R8.reuse, R7 ;  /* 0x0000000813077224 */ /* 0x080fe400078e0207 */
[----:B------:R-:W-:-:S05]  /*30c0*/  IMAD.WIDE.U32 R10, R18, R8, R10 ;  /* 0x00000008120a7225 */ /* 0x000fca00078e000a */
[----:B------:R-:W-:Y:S02]  /*30d0*/  IADD3 R6, PT, PT, R11, R7, RZ ;  /* 0x000000070b067210 */ /* 0x000fe40007ffe0ff */
[----:B------:R-:W-:-:S07]  /*30e0*/  MOV R5, R10 ;  /* 0x0000000a00057202 */ /* 0x000fce0000000f00 */
.L_x_24188:
        /* <DEDUP_REMOVED lines=75> */
.L_x_24235:
[----:B------:R-:W-:Y:S05]  /*35a0*/  BSYNC.RECONVERGENT B1 ;  /* 0x0000000000017941 */ /* 0x000fea0003800200 */
.L_x_24234:
        /* <DEDUP_REMOVED lines=55> */
[----:B------:R-:W-:-:S03]  /*3920*/  FSETP.GT.AND P1, PT, |R6|, 152, PT ;  /* 0x431800000600780b */ /* 0x000fc60003f24200 */
[----:B------:R-:W-:Y:S02]  /*3930*/  FFMA R12, R12, 3, R5 ;  /* 0x404000000c0c7823 */ /* 0x000fe40000000005 */
[----:B------:R-:W1:Y:S01]  /*3940*/  F2I.NTZ R11, R6 ;  /* 0x00000006000b7305 */ /* 0x000e620000203100 */
[----:B0-----:R-:W-:Y:S01]  /*3950*/  FADD R5, R6, -R9 ;  /* 0x8000000906057221 */ /* 0x001fe20000000000 */
[----:B------:R-:W-:-:S03]  /*3960*/  FSETP.GT.AND P0, PT, R9, RZ, PT ;  /* 0x000000ff0900720b */ /* 0x000fc60003f04000 */
[----:B------:R-:W-:-:S04]  /*3970*/  FADD R5, R5, R12 ;  /* 0x0000000c05057221 */ /* 0x000fc80000000000 */
[----:B------:R-:W-:-:S04]  /*3980*/  FFMA R8, R5, R8, 0.0013391353422775864601 ;  /* 0x3aaf85ed05087423 */ /* 0x000fc80000000008 */
[----:B------:R-:W-:-:S04]  /*3990*/  FFMA R8, R5, R8, 0.0096188392490148544312 ;  /* 0x3c1d985605087423 */ /* 0x000fc80000000008 */
[----:B------:R-:W-:-:S04]  /*39a0*/  FFMA R8, R5, R8, 0.055503588169813156128 ;  /* 0x3d6357bb05087423 */ /* 0x000fc80000000008 */
[C---:B------:R-:W-:Y:S01]  /*39b0*/  FFMA R10, R5.reuse, R8, 0.24022644758224487305 ;  /* 0x3e75fdec050a7423 */ /* 0x040fe20000000008 */
[----:B------:R-:W-:Y:S02]  /*39c0*/  SEL R8, RZ, 0x83000000, P0 ;  /* 0x83000000ff087807 */ /* 0x000fe40000000000 */
[----:B------:R-:W-:Y:S01]  /*39d0*/  FSETP.GEU.AND P0, PT, R6, RZ, PT ;  /* 0x000000ff0600720b */ /* 0x000fe20003f0e000 */
[----:B------:R-:W-:Y:S01]  /*39e0*/  FFMA R10, R5, R10, 0.69314718246459960938 ;  /* 0x3f317218050a7423 */ /* 0x000fe2000000000a */
[----:B-1----:R-:W-:Y:S01]  /*39f0*/  LEA R11, R11, -R8, 0x17 ;  /* 0x800000080b0b7211 */ /* 0x002fe200078eb8ff */
[----:B------:R-:W-:Y:S01]  /*3a00*/  VIADD R9, R8, 0x7f000000 ;  /* 0x7f00000008097836 */ /* 0x000fe20000000000 */
[----:B------:R-:W-:Y:S01]  /*3a10*/  FSEL R6, RZ, +INF , !P0 ;  /* 0x7f800000ff067808 */ /* 0x000fe20004000000 */
[----:B------:R-:W-:-:S04]  /*3a20*/  FFMA R10, R5, R10, 1 ;  /* 0x3f800000050a7423 */ /* 0x000fc8000000000a */
[----:B------:R-:W-:-:S04]  /*3a30*/  FMUL R10, R9, R10 ;  /* 0x0000000a090a7220 */ /* 0x000fc80000400000 */
[----:B------:R-:W-:-:S07]  /*3a40*/  @!P1 FMUL R6, R11, R10 ;  /* 0x0000000a0b069220 */ /* 0x000fce0000400000 */
.L_x_24237:
[----:B------:R-:W-:Y:S05]  /*3a50*/  BSYNC.RECONVERGENT B1 ;  /* 0x0000000000017941 */ /* 0x000fea0003800200 */
.L_x_24236:
[----:B------:R-:W-:-:S05]  /*3a60*/  FADD R6, R6, R7 ;  /* 0x0000000706067221 */ /* 0x000fca0000000000 */
[----:B------:R1:W-:Y:S01]  /*3a70*/  STS [R3], R6 ;  /* 0x0000000603007388 */ /* 0x0003e20000000800 */
[----:B------:R-:W-:Y:S05]  /*3a80*/  BRA `(.L_x_24238) ;  /* 0x0000003c00007947 */ /* 0x000fea0003800000 */
.L_x_24187:
        /* <DEDUP_REMOVED lines=20> */
.L_x_24265:
        /* <DEDUP_REMOVED lines=33> */
.L_x_24242:
[----:B------:R-:W-:Y:S01]  /*3de0*/  MOV R29, R15 ;  /* 0x0000000f001d7202 */ /* 0x000fe20000000f00 */
[----:B------:R-:W-:Y:S01]  /*3df0*/  IMAD.MOV.U32 R13, RZ, RZ, R34 ;  /* 0x000000ffff0d7224 */ /* 0x000fe200078e0022 */
[----:B------:R-:W-:Y:S02]  /*3e00*/  MOV R26, R14 ;  /* 0x0000000e001a7202 */ /* 0x000fe40000000f00 */
[----:B------:R-:W-:Y:S02]  /*3e10*/  MOV R12, R35 ;  /* 0x00000023000c7202 */ /* 0x000fe40000000f00 */
[----:B------:R-:W-:-:S07]  /*3e20*/  MOV R11, 0x3e40 ;  /* 0x00003e40000b7802 */ /* 0x000fce0000000f00 */
[----:B-123--:R-:W-:Y:S05]  /*3e30*/  CALL.REL.NOINC `($__internal_494_$__cuda_sm20_div_s64) ;  /* 0x0000003800e07944 */ /* 0x00efea0003c00000 */
        /* <DEDUP_REMOVED lines=11> */
.L_x_24243:
[----:B------:R-:W-:Y:S05]  /*3ef0*/  BSYNC.RECONVERGENT B1 ;  /* 0x0000000000017941 */ /* 0x000fea0003800200 */
.L_x_24241:
        /* <DEDUP_REMOVED lines=39> */
.L_x_24245:
[----:B------:R-:W-:Y:S01]  /*4170*/  IMAD.MOV.U32 R29, RZ, RZ, R34 ;  /* 0x000000ffff1d7224 */ /* 0x000fe200078e0022 */
[----:B------:R-:W-:Y:S01]  /*4180*/  MOV R26, R35 ;  /* 0x00000023001a7202 */ /* 0x000fe20000000f00 */
[----:B------:R-:W-:Y:S01]  /*4190*/  IMAD.MOV.U32 R12, RZ, RZ, R37 ;  /* 0x000000ffff0c7224 */ /* 0x000fe200078e0025 */
[----:B------:R-:W-:Y:S02]  /*41a0*/  MOV R13, R36 ;  /* 0x00000024000d7202 */ /* 0x000fe40000000f00 */
[----:B------:R-:W-:-:S07]  /*41b0*/  MOV R11, 0x41d0 ;  /* 0x000041d0000b7802 */ /* 0x000fce0000000f00 */
[----:B-1----:R-:W-:Y:S05]  /*41c0*/  CALL.REL.NOINC `($__internal_494_$__cuda_sm20_div_s64) ;  /* 0x0000003400fc7944 */ /* 0x002fea0003c00000 */
        /* <DEDUP_REMOVED lines=11> */
.L_x_24246:
[----:B------:R-:W-:Y:S05]  /*4280*/  BSYNC.RECONVERGENT B1 ;  /* 0x0000000000017941 */ /* 0x000fea0003800200 */
.L_x_24244:
        /* <DEDUP_REMOVED lines=38> */
.L_x_24248:
[----:B------:R-:W-:Y:S01]  /*44f0*/  MOV R29, R34 ;  /* 0x00000022001d7202 */ /* 0x000fe20000000f00 */
[----:B------:R-:W-:Y:S01]  /*4500*/  IMAD.MOV.U32 R13, RZ, RZ, R36 ;  /* 0x000000ffff0d7224 */ /* 0x000fe200078e0024 */
[----:B------:R-:W-:Y:S02]  /*4510*/  MOV R26, R35 ;  /* 0x00000023001a7202 */ /* 0x000fe40000000f00 */
[----:B------:R-:W-:Y:S02]  /*4520*/  MOV R12, R37 ;  /* 0x00000025000c7202 */ /* 0x000fe40000000f00 */
[----:B------:R-:W-:-:S07]  /*4530*/  MOV R11, 0x4550 ;  /* 0x00004550000b7802 */ /* 0x000fce0000000f00 */
[----:B-1----:R-:W-:Y:S05]  /*4540*/  CALL.REL.NOINC `($__internal_494_$__cuda_sm20_div_s64) ;  /* 0x00000034001c7944 */ /* 0x002fea0003c00000 */
        /* <DEDUP_REMOVED lines=11> */
.L_x_24249:
[----:B------:R-:W-:Y:S05]  /*4600*/  BSYNC.RECONVERGENT B1 ;  /* 0x0000000000017941 */ /* 0x000fea0003800200 */
.L_x_24247:
        /* <DEDUP_REMOVED lines=38> */
.L_x_24251:
[----:B------:R-:W-:Y:S01]  /*4870*/  MOV R29, R34 ;  /* 0x00000022001d7202 */ /* 0x000fe20000000f00 */
[----:B------:R-:W-:Y:S01]  /*4880*/  IMAD.MOV.U32 R26, RZ, RZ, R35 ;  /* 0x000000ffff1a7224 */ /* 0x000fe200078e0023 */
[----:B------:R-:W-:Y:S02]  /*4890*/  MOV R13, R36 ;  /* 0x00000024000d7202 */ /* 0x000fe40000000f00 */
[----:B------:R-:W-:Y:S02]  /*48a0*/  MOV R12, R37 ;  /* 0x00000025000c7202 */ /* 0x000fe40000000f00 */
[----:B------:R-:W-:-:S07]  /*48b0*/  MOV R11, 0x48d0 ;  /* 0x000048d0000b7802 */ /* 0x000fce0000000f00 */
[----:B-1----:R-:W-:Y:S05]  /*48c0*/  CALL.REL.NOINC `($__internal_494_$__cuda_sm20_div_s64) ;  /* 0x00000030003c7944 */ /* 0x002fea0003c00000 */
        /* <DEDUP_REMOVED lines=11> */
.L_x_24252:
[----:B------:R-:W-:Y:S05]  /*4980*/  BSYNC.RECONVERGENT B1 ;  /* 0x0000000000017941 */ /* 0x000fea0003800200 */
.L_x_24250:
        /* <DEDUP_REMOVED lines=39> */
.L_x_24254:
[----:B------:R-:W-:Y:S01]  /*4c00*/  MOV R29, R36 ;  /* 0x00000024001d7202 */ /* 0x000fe20000000f00 */
[----:B------:R-:W-:Y:S01]  /*4c10*/  IMAD.MOV.U32 R13, RZ, RZ, R34 ;  /* 0x000000ffff0d7224 */ /* 0x000fe200078e0022 */
[----:B------:R-:W-:Y:S02]  /*4c20*/  MOV R26, R37 ;  /* 0x00000025001a7202 */ /* 0x000fe40000000f00 */
[----:B------:R-:W-:Y:S02]  /*4c30*/  MOV R12, R35 ;  /* 0x00000023000c7202 */ /* 0x000fe40000000f00 */
[----:B------:R-:W-:-:S07]  /*4c40*/  MOV R11, 0x4c60 ;  /* 0x00004c60000b7802 */ /* 0x000fce0000000f00 */
[----:B-1----:R-:W-:Y:S05]  /*4c50*/  CALL.REL.NOINC `($__internal_494_$__cuda_sm20_div_s64) ;  /* 0x0000002c00587944 */ /* 0x002fea0003c00000 */
        /* <DEDUP_REMOVED lines=11> */
.L_x_24255:
[----:B------:R-:W-:Y:S05]  /*4d10*/  BSYNC.RECONVERGENT B1 ;  /* 0x0000000000017941 */ /* 0x000fea0003800200 */
.L_x_24253:
        /* <DEDUP_REMOVED lines=38> */
.L_x_24257:
        /* <DEDUP_REMOVED lines=17> */
.L_x_24258:
[----:B------:R-:W-:Y:S05]  /*5090*/  BSYNC.RECONVERGENT B1 ;  /* 0x0000000000017941 */ /* 0x000fea0003800200 */
.L_x_24256:
        /* <DEDUP_REMOVED lines=38> */
.L_x_24260:
        /* <DEDUP_REMOVED lines=17> */
.L_x_24261:
[----:B------:R-:W-:Y:S05]  /*5410*/  BSYNC.RECONVERGENT B1 ;  /* 0x0000000000017941 */ /* 0x000fea0003800200 */
.L_x_24259:
        /* <DEDUP_REMOVED lines=36> */
.L_x_24263:
        /* <DEDUP_REMOVED lines=17> */
.L_x_24264:
[----:B------:R-:W-:Y:S05]  /*5770*/  BSYNC.RECONVERGENT B1 ;  /* 0x0000000000017941 */ /* 0x000fea0003800200 */
.L_x_24262:
        /* <DEDUP_REMOVED lines=12> */
.L_x_24240:
        /* <DEDUP_REMOVED lines=35> */
.L_x_24268:
[----:B------:R-:W-:Y:S01]  /*5a70*/  MOV R29, R15 ;  /* 0x0000000f001d7202 */ /* 0x000fe20000000f00 */
[----:B------:R-:W-:Y:S01]  /*5a80*/  IMAD.MOV.U32 R13, RZ, RZ, R16 ;  /* 0x000000ffff0d7224 */ /* 0x000fe200078e0010 */
[----:B------:R-:W-:Y:S02]  /*5a90*/  MOV R26, R14 ;  /* 0x0000000e001a7202 */ /* 0x000fe40000000f00 */
[----:B------:R-:W-:Y:S02]  /*5aa0*/  MOV R12, R17 ;  /* 0x00000011000c7202 */ /* 0x000fe40000000f00 */
[----:B------:R-:W-:-:S07]  /*5ab0*/  MOV R11, 0x5ad0 ;  /* 0x00005ad0000b7802 */ /* 0x000fce0000000f00 */
[----:B------:R-:W-:Y:S05]  /*5ac0*/  CALL.REL.NOINC `($__internal_494_$__cuda_sm20_div_s64) ;  /* 0x0000001c00bc7944 */ /* 0x000fea0003c00000 */
        /* <DEDUP_REMOVED lines=11> */
.L_x_24269:
[----:B------:R-:W-:Y:S05]  /*5b80*/  BSYNC.RECONVERGENT B1 ;  /* 0x0000000000017941 */ /* 0x000fea0003800200 */
.L_x_24267:
        /* <DEDUP_REMOVED lines=41> */
.L_x_24271:
        /* <DEDUP_REMOVED lines=17> */
.L_x_24272:
[----:B------:R-:W-:Y:S05]  /*5f30*/  BSYNC.RECONVERGENT B1 ;  /* 0x0000000000017941 */ /* 0x000fea0003800200 */
.L_x_24270:
        /* <DEDUP_REMOVED lines=40> */
.L_x_24274:
[----:B------:R-:W-:Y:S01]  /*61c0*/  MOV R29, R18 ;  /* 0x00000012001d7202 */ /* 0x000fe20000000f00 */
[----:B------:R-:W-:Y:S01]  /*61d0*/  IMAD.MOV.U32 R13, RZ, RZ, R20 ;  /* 0x000000ffff0d7224 */ /* 0x000fe200078e0014 */
[----:B------:R-:W-:Y:S02]  /*61e0*/  MOV R26, R19 ;  /* 0x00000013001a7202 */ /* 0x000fe40000000f00 */
[----:B------:R-:W-:Y:S02]  /*61f0*/  MOV R12, R21 ;  /* 0x00000015000c7202 */ /* 0x000fe40000000f00 */
[----:B------:R-:W-:-:S07]  /*6200*/  MOV R11, 0x6220 ;  /* 0x00006220000b7802 */ /* 0x000fce0000000f00 */
[----:B------:R-:W-:Y:S05]  /*6210*/  CALL.REL.NOINC `($__internal_494_$__cuda_sm20_div_s64) ;  /* 0x0000001400e87944 */ /* 0x000fea0003c00000 */
        /* <DEDUP_REMOVED lines=11> */
.L_x_24275:
[----:B------:R-:W-:Y:S05]  /*62d0*/  BSYNC.RECONVERGENT B1 ;  /* 0x0000000000017941 */ /* 0x000fea0003800200 */
.L_x_24273:
        /* <DEDUP_REMOVED lines=39> */
.L_x_24277:
        /* <DEDUP_REMOVED lines=17> */
.L_x_24278:
[----:B------:R-:W-:Y:S05]  /*6660*/  BSYNC.RECONVERGENT B1 ;  /* 0x0000000000017941 */ /* 0x000fea0003800200 */
.L_x_24276:
        /* <DEDUP_REMOVED lines=10> */
.L_x_24266:
        /* <DEDUP_REMOVED lines=34> */
.L_x_24281:
[----:B------:R-:W-:Y:S01]  /*6930*/  MOV R29, R15 ;  /* 0x0000000f001d7202 */ /* 0x000fe20000000f00 */
[----:B------:R-:W-:Y:S01]  /*6940*/  IMAD.MOV.U32 R26, RZ, RZ, R14 ;  /* 0x000000ffff1a7224 */ /* 0x000fe200078e000e */
[----:B------:R-:W-:Y:S02]  /*6950*/  MOV R13, R16 ;  /* 0x00000010000d7202 */ /* 0x000fe40000000f00 */
[----:B------:R-:W-:Y:S02]  /*6960*/  MOV R12, R17 ;  /* 0x00000011000c7202 */ /* 0x000fe40000000f00 */
[----:B------:R-:W-:-:S07]  /*6970*/  MOV R11, 0x6990 ;  /* 0x00006990000b7802 */ /* 0x000fce0000000f00 */
[----:B------:R-:W-:Y:S05]  /*6980*/  CALL.REL.NOINC `($__internal_494_$__cuda_sm20_div_s64) ;  /* 0x00000010000c7944 */ /* 0x000fea0003c00000 */
        /* <DEDUP_REMOVED lines=11> */
.L_x_24282:
[----:B------:R-:W-:Y:S05]  /*6a40*/  BSYNC.RECONVERGENT B1 ;  /* 0x0000000000017941 */ /* 0x000fea0003800200 */
.L_x_24280:
        /* <DEDUP_REMOVED lines=41> */
.L_x_24284:
        /* <DEDUP_REMOVED lines=17> */
.L_x_24285:
[----:B------:R-:W-:Y:S05]  /*6df0*/  BSYNC.RECONVERGENT B1 ;  /* 0x0000000000017941 */ /* 0x000fea0003800200 */
.L_x_24283:
        /* <DEDUP_REMOVED lines=10> */
.L_x_24279:
        /* <DEDUP_REMOVED lines=31> */
.L_x_24287:
[----:B------:R-:W-:Y:S01]  /*7090*/  IMAD.MOV.U32 R21, RZ, RZ, R10 ;  /* 0x000000ffff157224 */ /* 0x000fe200078e000a */
[----:B------:R-:W-:Y:S01]  /*70a0*/  MOV R22, R11 ;  /* 0x0000000b00167202 */ /* 0x000fe20000000f00 */
[----:B------:R-:W-:Y:S01]  /*70b0*/  IMAD.MOV.U32 R24, RZ, RZ, R14 ;  /* 0x000000ffff187224 */ /* 0x000fe200078e000e */
[----:B------:R-:W-:Y:S02]  /*70c0*/  MOV R20, R15 ;  /* 0x0000000f00147202 */ /* 0x000fe40000000f00 */
[----:B------:R-:W-:-:S07]  /*70d0*/  MOV R23, 0x70f0 ;  /* 0x000070f000177802 */ /* 0x000fce0000000f00 */
[----:B------:R-:W-:Y:S05]  /*70e0*/  CALL.REL.NOINC `($__internal_495_$__cuda_sm20_rem_s64) ;  /* 0x0000000c00847944 */ /* 0x000fea0003c00000 */
[----:B------:R-:W-:Y:S02]  /*70f0*/  MOV R10, R12 ;  /* 0x0000000c000a7202 */ /* 0x000fe40000000f00 */
[----:B------:R-:W-:-:S07]  /*7100*/  MOV R11, R13 ;  /* 0x0000000d000b7202 */ /* 0x000fce0000000f00 */
.L_x_24288:
[----:B------:R-:W-:Y:S05]  /*7110*/  BSYNC.RECONVERGENT B1 ;  /* 0x0000000000017941 */ /* 0x000fea0003800200 */
.L_x_24286:
        /* <DEDUP_REMOVED lines=10> */
.L_x_24239:
[----:B------:R-:W0:Y:S02]  /*71c0*/  LDCU.64 UR4, c[0x0][0x388] ;  /* 0x00007100ff0477ac */ /* 0x000e240008000a00 */
[----:B0-----:R-:W-:-:S04]  /*71d0*/  LEA R8, P0, R7, UR4, 0x2 ;  /* 0x0000000407087c11 */ /* 0x001fc8000f8010ff */
[----:B------:R-:W-:-:S05]  /*71e0*/  LEA.HI.X R9, R7, UR5, R6, 0x2, P0 ;  /* 0x0000000507097c11 */ /* 0x000fca00080f1406 */
[----:B------:R-:W2:Y:S01]  /*71f0*/  LDG.E R8, desc[UR6][R8.64] ;  /* 0x0000000608087981 */ /* 0x000ea2000c1e1900 */
[----:B------:R-:W-:Y:S01]  /*7200*/  BSSY.RECONVERGENT B1, `(.L_x_24289) ;  /* 0x0000047000017945 */ /* 0x000fe20003800200 */
[----:B------:R-:W-:Y:S01]  /*7210*/  HFMA2 R6, -RZ, RZ, 1.875, 0 ;  /* 0x3f800000ff067431 */ /* 0x000fe200000001ff */
        /* <DEDUP_REMOVED lines=60> */
[----:B------:R0:W1:Y:S02]  /*75e0*/  F2I.NTZ R8, R6 ;  /* 0x0000000600087305 */ /* 0x0000640000203100 */
[----:B------:R-:W-:-:S04]  /*75f0*/  FFMA R10, R5, R10, 0.055503588169813156128 ;  /* 0x3d6357bb050a7423 */ /* 0x000fc8000000000a */
[----:B------:R-:W-:Y:S01]  /*7600*/  FFMA R10, R5, R10, 0.24022644758224487305 ;  /* 0x3e75fdec050a7423 */ /* 0x000fe2000000000a */
[----:B0-----:R-:W-:-:S03]  /*7610*/  FSEL R6, RZ, +INF , !P0 ;  /* 0x7f800000ff067808 */ /* 0x001fc60004000000 */
[----:B------:R-:W-:-:S04]  /*7620*/  FFMA R10, R5, R10, 0.69314718246459960938 ;  /* 0x3f317218050a7423 */ /* 0x000fc8000000000a */
[----:B------:R-:W-:Y:S01]  /*7630*/  FFMA R10, R5, R10, 1 ;  /* 0x3f800000050a7423 */ /* 0x000fe2000000000a */
[----:B-1----:R-:W-:-:S03]  /*7640*/  LEA R8, R8, -R7, 0x17 ;  /* 0x8000000708087211 */ /* 0x002fc600078eb8ff */
[----:B------:R-:W-:-:S04]  /*7650*/  FMUL R9, R9, R10 ;  /* 0x0000000a09097220 */ /* 0x000fc80000400000 */
[----:B------:R-:W-:-:S07]  /*7660*/  @!P1 FMUL R6, R8, R9 ;  /* 0x0000000908069220 */ /* 0x000fce0000400000 */
.L_x_24290:
[----:B------:R-:W-:Y:S05]  /*7670*/  BSYNC.RECONVERGENT B1 ;  /* 0x0000000000017941 */ /* 0x000fea0003800200 */
.L_x_24289:
[----:B------:R0:W-:Y:S02]  /*7680*/  STS [R3], R6 ;  /* 0x0000000603007388 */ /* 0x0001e40000000800 */
.L_x_24238:
[----:B------:R-:W-:Y:S05]  /*7690*/  BSYNC.RECONVERGENT B0 ;  /* 0x0000000000007941 */ /* 0x000fea0003800200 */
.L_x_24186:
[----:B------:R-:W-:Y:S01]  /*76a0*/  BAR.SYNC.DEFER_BLOCKING 0x0 ;  /* 0x0000000000007b1d */ /* 0x000fe20000010000 */
[----:B------:R-:W-:Y:S02]  /*76b0*/  ISETP.GE.U32.AND P0, PT, R4, 0x42, PT ;  /* 0x000000420400780c */ /* 0x000fe40003f06070 */
[----:B------:R-:W-:-:S11]  /*76c0*/  ISETP.GT.U32.AND P1, PT, R2, 0x1f, PT ;  /* 0x0000001f0200780c */ /* 0x000fd60003f24070 */
[----:B------:R-:W-:Y:S05]  /*76d0*/  @!P0 BRA `(.L_x_24291) ;  /* 0x00000000002c8947 */ /* 0x000fea0003800000 */
.L_x_24292:
        /* <DEDUP_REMOVED lines=11> */
.L_x_24291:
        /* <DEDUP_REMOVED lines=35> */
        .weak           $__internal_494_$__cuda_sm20_div_s64
        .type           $__internal_494_$__cuda_sm20_div_s64,@function
        .size           $__internal_494_$__cuda_sm20_div_s64,($__internal_495_$__cuda_sm20_rem_s64 - $__internal_494_$__cuda_sm20_div_s64)
$__internal_494_$__cuda_sm20_div_s64:
        /* <DEDUP_REMOVED lines=83> */
[----:B------:R-:W-:Y:S05]  /*7ef0*/  RET.REL.NODEC R12 `(uncontiguous_reducel3_i32) ;  /* 0xffffff800c407950 */ /* 0x000fea0003c3ffff */
        .weak           $__internal_495_$__cuda_sm20_rem_s64
        .type           $__internal_495_$__cuda_sm20_rem_s64,@function
        .size           $__internal_495_$__cuda_sm20_rem_s64,(.L_x_30823 - $__internal_495_$__cuda_sm20_rem_s64)
$__internal_495_$__cuda_sm20_rem_s64:
        /* <DEDUP_REMOVED lines=77> */
[----:B------:R-:W-:Y:S06]  /*83d0*/  RET.REL.NODEC R10 `(uncontiguous_reducel3_i32) ;  /* 0xffffff7c0a087950 */ /* 0x000fec0003c3ffff */
.L_x_24293:
        /* <DEDUP_REMOVED lines=10> */
.L_x_30823:


//--------------------- .text.contiguous_cumulate_reducel3_i32 --------------------------
	.section	.text.contiguous_cumulate_reducel3_i32,"ax",@progbits
	.align	128
        .global         contiguous_cumulate_reducel3_i32
        .type           contiguous_cumulate_reducel3_i32,@function
        .size           contiguous_cumulate_reducel3_i32,(.L_x_31446 - contiguous_cumulate_reducel3_i32)
        .other          contiguous_cumulate_reducel3_i32,@"STO_CUDA_ENTRY STV_DEFAULT"
contiguous_cumulate_reducel3_i32:
.text.contiguous_cumulate_reducel3_i32:
        /* <DEDUP_REMOVED lines=38> */
.L_x_24295:
[----:B------:R-:W-:Y:S05]  /*0260*/  BSYNC.RECONVERGENT B0 ;  /* 0x0000000000007941 */ /* 0x000fea0003800200 */
.L_x_24294:
[----:B------:R-:W-:Y:S06]  /*0270*/  BAR.SYNC.DEFER_BLOCKING 0x0 ;  /* 0x0000000000007b1d */ /* 0x000fec0000010000 */
[----:B------:R-:W-:Y:S05]  /*0280*/  @!P2 BRA `(.L_x_24296) ;  /* 0x00000000002ca947 */ /* 0x000fea0003800000 */
.L_x_24297:
        /* <DEDUP_REMOVED lines=11> */
.L_x_24296:
        /* <DEDUP_REMOVED lines=35> */
.L_x_24298:
        /* <DEDUP_REMOVED lines=9> */
.L_x_31446:


//--------------------- .text.contiguous_reducel3_i32 --------------------------
	.section	.text.contiguous_reducel3_i32,"ax",@progbits
	.align	128
        .global         contiguous_reducel3_i32
        .type           contiguous_reducel3_i32,@function
        .size           contiguous_reducel3_i32,(.L_x_31447 - contiguous_reducel3_i32)
        .other          contiguous_reducel3_i32,@"STO_CUDA_ENTRY STV_DEFAULT"
contiguous_reducel3_i32:
.text.contiguous_reducel3_i32:
        /* <DEDUP_REMOVED lines=85> */
[----:B------:R-:W-:Y:S01]  /*0550*/  FSETP.GEU.AND P1, PT, R8, RZ, PT ;  /* 0x000000ff0800720b */ /* 0x000fe20003f2e000 */
[----:B------:R-:W-:Y:S01]  /*0560*/  FFMA R11, R6, R9, 0.69314718246459960938 ;  /* 0x3f317218060b7423 */ /* 0x000fe20000000009 */
[----:B------:R-:W-:Y:S02]  /*0570*/  IADD3 R9, PT, PT, R7, 0x7f000000, RZ ;  /* 0x7f00000007097810 */ /* 0x000fe40007ffe0ff */
[----:B-1----:R-:W-:Y:S01]  /*0580*/  LEA R10, R10, -R7, 0x17 ;  /* 0x800000070a0a7211 */ /* 0x002fe200078eb8ff */
[----:B------:R-:W-:Y:S01]  /*0590*/  FFMA R12, R6, R11, 1 ;  /* 0x3f800000060c7423 */ /* 0x000fe2000000000b */
[----:B------:R-:W-:-:S03]  /*05a0*/  FSEL R6, RZ, +INF , !P1 ;  /* 0x7f800000ff067808 */ /* 0x000fc60004800000 */
[----:B------:R-:W-:-:S04]  /*05b0*/  FMUL R9, R9, R12 ;  /* 0x0000000c09097220 */ /* 0x000fc80000400000 */
[----:B------:R-:W-:-:S07]  /*05c0*/  @!P0 FMUL R6, R10, R9 ;  /* 0x000000090a068220 */ /* 0x000fce0000400000 */
.L_x_24302:
[----:B------:R-:W-:Y:S05]  /*05d0*/  BSYNC.RECONVERGENT B1 ;  /* 0x0000000000017941 */ /* 0x000fea0003800200 */
.L_x_24301:
[----:B------:R-:W0:Y:S02]  /*05e0*/  LDCU.64 UR4, c[0x0][0x388] ;  /* 0x00007100ff0477ac */ /* 0x000e240008000a00 */
[----:B0-----:R-:W-:-:S04]  /*05f0*/  LEA R8, P0, R5, UR4, 0x2 ;  /* 0x0000000405087c11 */ /* 0x001fc8000f8010ff */
[----:B------:R-:W-:-:S05]  /*0600*/  LEA.HI.X R9, R5, UR5, RZ, 0x2, P0 ;  /* 0x0000000505097c11 */ /* 0x000fca00080f14ff */
        /* <DEDUP_REMOVED lines=72> */
.L_x_24304:
[----:B------:R-:W-:Y:S05]  /*0a90*/  BSYNC.RECONVERGENT B1 ;  /* 0x0000000000017941 */ /* 0x000fea0003800200 */
.L_x_24303:
[----:B------:R-:W-:-:S05]  /*0aa0*/  FADD R6, R7, R6 ;  /* 0x0000000607067221 */ /* 0x000fca0000000000 */
[----:B------:R0:W-:Y:S01]  /*0ab0*/  STS [R3], R6 ;  /* 0x0000000603007388 */ /* 0x0001e20000000800 */
[----:B------:R-:W-:Y:S05]  /*0ac0*/  BRA `(.L_x_24305) ;  /* 0x0000000400407947 */ /* 0x000fea0003800000 */
.L_x_24300:
        /* <DEDUP_REMOVED lines=78> */
.L_x_24307:
[----:B------:R-:W-:Y:S05]  /*0fb0*/  BSYNC.RECONVERGENT B1 ;  /* 0x0000000000017941 */ /* 0x000fea0003800200 */
.L_x_24306:
[----:B------:R1:W-:Y:S02]  /*0fc0*/  STS [R3], R8 ;  /* 0x0000000803007388 */ /* 0x0003e40000000800 */
.L_x_24305:
[----:B------:R-:W-:Y:S05]  /*0fd0*/  BSYNC.RECONVERGENT B0 ;  /* 0x0000000000007941 */ /* 0x000fea0003800200 */
.L_x_24299:
[----:B------:R-:W-:Y:S01]  /*0fe0*/  BAR.SYNC.DEFER_BLOCKING 0x0 ;  /* 0x0000000000007b1d */ /* 0x000fe20000010000 */
[----:B------:R-:W-:Y:S02]  /*0ff0*/  ISETP.GE.U32.AND P1, PT, R4, 0x42, PT ;  /* 0x000000420400780c */ /* 0x000fe40003f26070 */
[----:B------:R-:W-:-:S11]  /*1000*/  ISETP.GT.U32.AND P0, PT, R2, 0x1f, PT ;  /* 0x0000001f0200780c */ /* 0x000fd60003f04070 */
[----:B------:R-:W-:Y:S05]  /*1010*/  @!P1 BRA `(.L_x_24308) ;  /* 0x00000000002c9947 */ /* 0x000fea0003800000 */
.L_x_24309:
[----:B------:R-:W-:-:S04]  /*1020*/  SHF.R.U32.HI R7, RZ, 0x1, R4 ;  /* 0x00000001ff077819 */ /* 0x000fc80000011604 */
[----:B------:R-:W-:-:S13]  /*1030*/  ISETP.GE.U32.AND P1, PT, R2, R7, PT ;  /* 0x000000070200720c */ /* 0x000fda0003f26070 */
[----:B0-----:R-:W-:Y:S01]  /*1040*/  @!P1 LEA R6, R7, R3, 0x2 ;  /* 0x0000000307069211 */ /* 0x001fe200078e10ff */
[----:B------:R-:W-:Y:S05]  /*1050*/  @!P1 LDS R5, [R3] ;  /* 0x0000000003059984 */ /* 0x000fea0000000800 */
[----:B------:R-:W1:Y:S02]  /*1060*/  @!P1 LDS R6, [R6] ;  /* 0x0000000006069984 */ /* 0x000e640000000800 */
[----:B-1----:R-:W-:-:S05]  /*1070*/  @!P1 FADD R8, R5, R6 ;  /* 0x0000000605089221 */ /* 0x002fca0000000000 */
[----:B------:R2:W-:Y:S01]  /*1080*/  @!P1 STS [R3], R8 ;  /* 0x0000000803009388 */ /* 0x0005e20000000800 */
[----:B------:R-:W-:Y:S01]  /*1090*/  BAR.SYNC.DEFER_BLOCKING 0x0 ;  /* 0x0000000000007b1d */ /* 0x000fe20000010000 */
[----:B------:R-:W-:Y:S02]  /*10a0*/  ISETP.GT.U32.AND P1, PT, R4, 0x83, PT ;  /* 0x000000830400780c */ /* 0x000fe40003f24070 */
[----:B------:R-:W-:-:S11]  /*10b0*/  MOV R4, R7 ;  /* 0x0000000700047202 */ /* 0x000fd60000000f00 */
[----:B--2---:R-:W-:Y:S05]  /*10c0*/  @P1 BRA `(.L_x_24309) ;  /* 0xfffffffc00d41947 */ /* 0x004fea000383ffff */
.L_x_24308:
        /* <DEDUP_REMOVED lines=35> */
.L_x_24310:
        /* <DEDUP_REMOVED lines=16> */
.L_x_31447:


//--------------------- .text.contiguous_reducel333_i16 --------------------------
	.section	.text.contiguous_reducel333_i16,"ax",@progbits
	.align	128
        .global         contiguous_reducel333_i16
        .type           contiguous_reducel333_i16,@function
        .size           contiguous_reducel333_i16,(.L_x_31448 - contiguous_reducel333_i16)
        .other          contiguous_reducel333_i16,@"STO_CUDA_ENTRY STV_DEFAULT"
contiguous_reducel333_i16:
.text.contiguous_reducel333_i16:
        /* <DEDUP_REMOVED lines=51> */
.L_x_24313:
        /* <DEDUP_REMOVED lines=56> */
.L_x_24312:
        /* <DEDUP_REMOVED lines=32> */
.L_x_24315:
        /* <DEDUP_REMOVED lines=19> */
.L_x_24316:
[----:B------:R-:W-:Y:S05]  /*09e0*/  @!P1 BRA `(.L_x_24314) ;  /* 0x0000000000289947 */ /* 0x000fea0003800000 */
[----:B------:R-:W-:Y:S01]  /*09f0*/  IMAD R8, R0, UR4, RZ ;  /* 0x0000000400087c24 */ /* 0x000fe2000f8e02ff */
[----:B------:R-:W-:-:S04]  /*0a00*/  IADD3 R6, PT, PT, -R6, RZ, RZ ;  /* 0x000000ff06067210 */ /* 0x000fc80007ffe1ff */
[----:B------:R-:W-:-:S05]  /*0a10*/  LEA R8, R8, R7, 0x1 ;  /* 0x0000000708087211 */ /* 0x000fca00078e08ff */
[----:B------:R-:W-:-:S07]  /*0a20*/  VIADD R9, R8, UR5 ;  /* 0x0000000508097c36 */ /* 0x000fce0008000000 */
.L_x_24317:
[----:B------:R0:W1:Y:S01]  /*0a30*/  LDS.U16 R11, [R9] ;  /* 0x00000000090b7984 */ /* 0x0000620000000400 */
[----:B------:R-:W-:-:S04]  /*0a40*/  IADD3 R6, PT, PT, R6, 0x1, RZ ;  /* 0x0000000106067810 */ /* 0x000fc80007ffe0ff */
[----:B------:R-:W-:Y:S02]  /*0a50*/  ISETP.NE.AND P0, PT, R6, RZ, PT ;  /* 0x000000ff0600720c */ /* 0x000fe40003f05270 */
[----:B0-----:R-:W-:Y:S01]  /*0a60*/  LEA R9, R0, R9, 0x1 ;  /* 0x0000000900097211 */ /* 0x001fe200078e08ff */
[----:B-1----:R-:W-:-:S10]  /*0a70*/  HADD2 R12, R12.H0_H0, R11.H0_H0 ;  /* 0x2000000b0c0c7230 */ /* 0x002fd40000000800 */
[----:B------:R-:W-:Y:S05]  /*0a80*/  @P0 BRA `(.L_x_24317) ;  /* 0xfffffffc00e80947 */ /* 0x000fea000383ffff */
.L_x_24314:
[----:B-1----:R2:W-:Y:S02]  /*0a90*/  STS.U16 [R7+UR5], R12 ;  /* 0x0000000c07007988 */ /* 0x0025e40008000405 */
.L_x_24311:
        /* <DEDUP_REMOVED lines=8> */
.L_x_24318:
        /* <DEDUP_REMOVED lines=14> */
.L_x_31448:


//--------------------- .text.contiguous_reducel33_i16 --------------------------
	.section	.text.contiguous_reducel33_i16,"ax",@progbits
	.align	128
        .global         contiguous_reducel33_i16
        .type           contiguous_reducel33_i16,@function
        .size           contiguous_reducel33_i16,(.L_x_30825 - contiguous_reducel33_i16)
        .other          contiguous_reducel33_i16,@"STO_CUDA_ENTRY STV_DEFAULT"
contiguous_reducel33_i16:
.text.contiguous_reducel33_i16:
        /* <DEDUP_REMOVED lines=43> */
.L_x_24337:
        /* <DEDUP_REMOVED lines=27> */
.L_x_24321:
[----:B------:R-:W-:Y:S01]  /*0460*/  MOV R27, R32 ;  /* 0x00000020001b7202 */ /* 0x000fe20000000f00 */
[----:B------:R-:W-:Y:S01]  /*0470*/  IMAD.MOV.U32 R2, RZ, RZ, R34 ;  /* 0x000000ffff027224 */ /* 0x000fe200078e0022 */
[----:B------:R-:W-:Y:S02]  /*0480*/  MOV R0, R35 ;  /* 0x0000002300007202 */ /* 0x000fe40000000f00 */
[----:B------:R-:W-:-:S07]  /*0490*/  MOV R9, 0x4b0 ;  /* 0x000004b000097802 */ /* 0x000fce0000000f00 */
[----:B012-4-:R-:W-:Y:S05]  /*04a0*/  CALL.REL.NOINC `($__internal_496_$__cuda_sm20_div_s64) ;  /* 0x0000003800b87944 */ /* 0x017fea0003c00000 */
        /* <DEDUP_REMOVED lines=8> */
.L_x_24322:
        /* <DEDUP_REMOVED lines=33> */
.L_x_24323:
[----:B------:R-:W-:Y:S01]  /*0740*/  MOV R27, R31 ;  /* 0x0000001f001b7202 */ /* 0x000fe20000000f00 */
[----:B------:R-:W-:Y:S01]  /*0750*/  IMAD.MOV.U32 R2, RZ, RZ, R34 ;  /* 0x000000ffff027224 */ /* 0x000fe200078e0022 */
[----:B------:R-:W-:Y:S02]  /*0760*/  MOV R0, R35 ;  /* 0x0000002300007202 */ /* 0x000fe40000000f00 */
[----:B------:R-:W-:-:S07]  /*0770*/  MOV R9, 0x790 ;  /* 0x0000079000097802 */ /* 0x000fce0000000f00 */
[----:B0---4-:R-:W-:Y:S05]  /*0780*/  CALL.REL.NOINC `($__internal_496_$__cuda_sm20_div_s64) ;  /* 0x0000003800007944 */ /* 0x011fea0003c00000 */
        /* <DEDUP_REMOVED lines=9> */
.L_x_24324:
        /* <DEDUP_REMOVED lines=35> */
.L_x_24325:
[----:B------:R-:W-:Y:S01]  /*0a50*/  IMAD.MOV.U32 R27, RZ, RZ, R29 ;  /* 0x000000ffff1b7224 */ /* 0x000fe200078e001d */
[----:B------:R-:W-:Y:S01]  /*0a60*/  MOV R2, R32 ;  /* 0x0000002000027202 */ /* 0x000fe20000000f00 */
[----:B------:R-:W-:Y:S01]  /*0a70*/  IMAD.MOV.U32 R0, RZ, RZ, R33 ;  /* 0x000000ffff007224 */ /* 0x000fe200078e0021 */
[----:B------:R-:W-:-:S07]  /*0a80*/  MOV R9, 0xaa0 ;  /* 0x00000aa000097802 */ /* 0x000fce0000000f00 */
[----:B0---4-:R-:W-:Y:S05]  /*0a90*/  CALL.REL.NOINC `($__internal_496_$__cuda_sm20_div_s64) ;  /* 0x00000034003c7944 */ /* 0x011fea0003c00000 */
        /* <DEDUP_REMOVED lines=9> */
.L_x_24326:
        /* <DEDUP_REMOVED lines=33> */
.L_x_24327:
[----:B------:R-:W-:Y:S01]  /*0d40*/  MOV R27, R28 ;  /* 0x0000001c001b7202 */ /* 0x000fe20000000f00 */
[----:B------:R-:W-:Y:S01]  /*0d50*/  IMAD.MOV.U32 R2, RZ, RZ, R32 ;  /* 0x000000ffff027224 */ /* 0x000fe200078e0020 */
[----:B------:R-:W-:Y:S02]  /*0d60*/  MOV R0, R33 ;  /* 0x0000002100007202 */ /* 0x000fe40000000f00 */
[----:B------:R-:W-:-:S07]  /*0d70*/  MOV R9, 0xd90 ;  /* 0x00000d9000097802 */ /* 0x000fce0000000f00 */
[----:B0---4-:R-:W-:Y:S05]  /*0d80*/  CALL.REL.NOINC `($__internal_496_$__cuda_sm20_div_s64) ;  /* 0x0000003000807944 */ /* 0x011fea0003c00000 */
        /* <DEDUP_REMOVED lines=8> */
.L_x_24328:
        /* <DEDUP_REMOVED lines=34> */
.L_x_24329:
[----:B------:R-:W-:Y:S01]  /*1030*/  MOV R27, R29 ;  /* 0x0000001d001b7202 */ /* 0x000fe20000000f00 */
[----:B------:R-:W-:Y:S01]  /*1040*/  IMAD.MOV.U32 R2, RZ, RZ, R32 ;  /* 0x000000ffff027224 */ /* 0x000fe200078e0020 */
[----:B------:R-:W-:Y:S02]  /*1050*/  MOV R0, R33 ;  /* 0x0000002100007202 */ /* 0x000fe40000000f00 */
[----:B------:R-:W-:-:S07]  /*1060*/  MOV R9, 0x1080 ;  /* 0x0000108000097802 */ /* 0x000fce0000000f00 */
[----:B0---4-:R-:W-:Y:S05]  /*1070*/  CALL.REL.NOINC `($__internal_496_$__cuda_sm20_div_s64) ;  /* 0x0000002c00c47944 */ /* 0x011fea0003c00000 */
        /* <DEDUP_REMOVED lines=9> */
.L_x_24330:
        /* <DEDUP_REMOVED lines=34> */
.L_x_24331:
[----:B------:R-:W-:Y:S01]  /*1330*/  MOV R27, R28 ;  /* 0x0000001c001b7202 */ /* 0x000fe20000000f00 */
[----:B------:R-:W-:Y:S01]  /*1340*/  IMAD.MOV.U32 R0, RZ, RZ, R33 ;  /* 0x000000ffff007224 */ /* 0x000fe200078e0021 */
[----:B------:R-:W-:Y:S02]  /*1350*/  MOV R2, R32 ;  /* 0x0000002000027202 */ /* 0x000fe40000000f00 */
[----:B------:R-:W-:-:S07]  /*1360*/  MOV R9, 0x1380 ;  /* 0x0000138000097802 */ /* 0x000fce0000000f00 */
[----:B0---4-:R-:W-:Y:S05]  /*1370*/  CALL.REL.NOINC `($__internal_496_$__cuda_sm20_div_s64) ;  /* 0x0000002c00047944 */ /* 0x011fea0003c00000 */
        /* <DEDUP_REMOVED lines=9> */
.L_x_24332:
        /* <DEDUP_REMOVED lines=34> */
.L_x_24333:
[----:B------:R-:W-:Y:S01]  /*1630*/  IMAD.MOV.U32 R27, RZ, RZ, R31 ;  /* 0x000000ffff1b7224 */ /* 0x000fe200078e001f */
[----:B------:R-:W-:Y:S02]  /*1640*/  MOV R2, R32 ;  /* 0x0000002000027202 */ /* 0x000fe40000000f00 */
[----:B------:R-:W-:Y:S02]  /*1650*/  MOV R0, R33 ;  /* 0x0000002100007202 */ /* 0x000fe40000000f00 */
[----:B------:R-:W-:-:S07]  /*1660*/  MOV R9, 0x1680 ;  /* 0x0000168000097802 */ /* 0x000fce0000000f00 */
[----:B0---4-:R-:W-:Y:S05]  /*1670*/  CALL.REL.NOINC `($__internal_496_$__cuda_sm20_div_s64) ;  /* 0x0000002800447944 */ /* 0x011fea0003c00000 */
        /* <DEDUP_REMOVED lines=9> */
.L_x_24334:
        /* <DEDUP_REMOVED lines=34> */
.L_x_24335:
[----:B------:R-:W-:Y:S01]  /*1930*/  MOV R27, R30 ;  /* 0x0000001e001b7202 */ /* 0x000fe20000000f00 */
[----:B------:R-:W-:Y:S01]  /*1940*/  IMAD.MOV.U32 R2, RZ, RZ, R32 ;  /* 0x000000ffff027224 */ /* 0x000fe200078e0020 */
[----:B------:R-:W-:Y:S02]  /*1950*/  MOV R0, R33 ;  /* 0x0000002100007202 */ /* 0x000fe40000000f00 */
[----:B------:R-:W-:-:S07]  /*1960*/  MOV R9, 0x1980 ;  /* 0x0000198000097802 */ /* 0x000fce0000000f00 */
[----:B0---4-:R-:W-:Y:S05]  /*1970*/  CALL.REL.NOINC `($__internal_496_$__cuda_sm20_div_s64) ;  /* 0x0000002400847944 */ /* 0x011fea0003c00000 */
        /* <DEDUP_REMOVED lines=9> */
.L_x_24336:
        /* <DEDUP_REMOVED lines=14> */
.L_x_24320:
        /* <DEDUP_REMOVED lines=33> */
.L_x_24339:
[----:B------:R-:W-:Y:S01]  /*1d00*/  MOV R27, R32 ;  /* 0x00000020001b7202 */ /* 0x000fe20000000f00 */
[----:B------:R-:W-:Y:S01]  /*1d10*/  IMAD.MOV.U32 R0, RZ, RZ, R17 ;  /* 0x000000ffff007224 */ /* 0x000fe200078e0011 */
[----:B------:R-:W-:Y:S02]  /*1d20*/  MOV R2, R16 ;  /* 0x0000001000027202 */ /* 0x000fe40000000f00 */
[----:B------:R-:W-:-:S07]  /*1d30*/  MOV R9, 0x1d50 ;  /* 0x00001d5000097802 */ /* 0x000fce0000000f00 */
[----:B0-----:R-:W-:Y:S05]  /*1d40*/  CALL.REL.NOINC `($__internal_496_$__cuda_sm20_div_s64) ;  /* 0x0000002000907944 */ /* 0x001fea0003c00000 */
        /* <DEDUP_REMOVED lines=8> */
.L_x_24340:
        /* <DEDUP_REMOVED lines=35> */
.L_x_24341:
[----:B------:R-:W-:Y:S01]  /*2000*/  MOV R27, R17 ;  /* 0x00000011001b7202 */ /* 0x000fe20000000f00 */
[----:B------:R-:W-:Y:S01]  /*2010*/  IMAD.MOV.U32 R0, RZ, RZ, R19 ;  /* 0x000000ffff007224 */ /* 0x000fe200078e0013 */
[----:B------:R-:W-:Y:S02]  /*2020*/  MOV R2, R18 ;  /* 0x0000001200027202 */ /* 0x000fe40000000f00 */
[----:B------:R-:W-:-:S07]  /*2030*/  MOV R9, 0x2050 ;  /* 0x0000205000097802 */ /* 0x000fce0000000f00 */
[----:B0-----:R-:W-:Y:S05]  /*2040*/  CALL.REL.NOINC `($__internal_496_$__cuda_sm20_div_s64) ;  /* 0x0000001c00d07944 */ /* 0x001fea0003c00000 */
        /* <DEDUP_REMOVED lines=9> */
.L_x_24342:
        /* <DEDUP_REMOVED lines=36> */
.L_x_24343:
[----:B------:R-:W-:Y:S01]  /*2320*/  IMAD.MOV.U32 R27, RZ, RZ, R19 ;  /* 0x000000ffff1b7224 */ /* 0x000fe200078e0013 */
[----:B------:R-:W-:Y:S02]  /*2330*/  MOV R2, R28 ;  /* 0x0000001c00027202 */ /* 0x000fe40000000f00 */
[----:B------:R-:W-:Y:S02]  /*2340*/  MOV R0, R29 ;  /* 0x0000001d00007202 */ /* 0x000fe40000000f00 */
[----:B------:R-:W-:-:S07]  /*2350*/  MOV R9, 0x2370 ;  /* 0x0000237000097802 */ /* 0x000fce0000000f00 */
[----:B0-----:R-:W-:Y:S05]  /*2360*/  CALL.REL.NOINC `($__internal_496_$__cuda_sm20_div_s64) ;  /* 0x0000001c00087944 */ /* 0x001fea0003c00000 */
        /* <DEDUP_REMOVED lines=9> */
.L_x_24344:
        /* <DEDUP_REMOVED lines=37> */
.L_x_24345:
[----:B------:R-:W-:Y:S01]  /*2650*/  IMAD.MOV.U32 R27, RZ, RZ, R18 ;  /* 0x000000ffff1b7224 */ /* 0x000fe200078e0012 */
[----:B------:R-:W-:Y:S02]  /*2660*/  MOV R2, R28 ;  /* 0x0000001c00027202 */ /* 0x000fe40000000f00 */
[----:B------:R-:W-:Y:S02]  /*2670*/  MOV R0, R29 ;  /* 0x0000001d00007202 */ /* 0x000fe40000000f00 */
[----:B------:R-:W-:-:S07]  /*2680*/  MOV R9, 0x26a0 ;  /* 0x000026a000097802 */ /* 0x000fce0000000f00 */
[----:B0-----:R-:W-:Y:S05]  /*2690*/  CALL.REL.NOINC `($__internal_496_$__cuda_sm20_div_s64) ;  /* 0x00000018003c7944 */ /* 0x001fea0003c00000 */
        /* <DEDUP_REMOVED lines=8> */
.L_x_24346:
        /* <DEDUP_REMOVED lines=9> */
.L_x_24338:
        /* <DEDUP_REMOVED lines=31> */
.L_x_24348:
        /* <DEDUP_REMOVED lines=13> */
.L_x_24349:
        /* <DEDUP_REMOVED lines=35> */
.L_x_24350:
        /* <DEDUP_REMOVED lines=14> */
.L_x_24351:
        /* <DEDUP_REMOVED lines=10> */
.L_x_24347:
        /* <DEDUP_REMOVED lines=29> */
.L_x_24352:
[----:B------:R-:W-:-:S07]  /*2ff0*/  MOV R0, 0x3010 ;  /* 0x0000301000007802 */ /* 0x000fce0000000f00 */
[----:B0-----:R-:W-:Y:S05]  /*3000*/  CALL.REL.NOINC `($__internal_497_$__cuda_sm20_rem_s64) ;  /* 0x0000001400307944 */ /* 0x001fea0003c00000 */
[----:B------:R-:W-:Y:S01]  /*3010*/  IMAD.MOV.U32 R10, RZ, RZ, R2 ;  /* 0x000000ffff0a7224 */ /* 0x000fe200078e0002 */
[----:B------:R-:W-:-:S07]  /*3020*/  MOV R11, R9 ;  /* 0x00000009000b7202 */ /* 0x000fce0000000f00 */
.L_x_24353:
[----:B------:R-:W1:Y:S02]  /*3030*/  LDC.64 R12, c[0x0][0x398] ;  /* 0x0000e600ff0c7b82 */ /* 0x000e640000000a00 */
[----:B-1----:R-:W-:-:S06]  /*3040*/  IMAD.WIDE.U32 R2, R3, 0x8, R12 ;  /* 0x0000000803027825 */ /* 0x002fcc00078e000c */
[----:B------:R-:W2:Y:S02]  /*3050*/  LDG.E.64 R2, desc[UR8][R2.64] ;  /* 0x0000000802027981 */ /* 0x000ea4000c1e1b00 */
[-C--:B--2---:R-:W-:Y:S02]  /*3060*/  IMAD R9, R3, R10.reuse, RZ ;  /* 0x0000000a03097224 */ /* 0x084fe400078e02ff */
[----:B------:R-:W-:-:S04]  /*3070*/  IMAD.WIDE.U32 R28, R2, R10, R28 ;  /* 0x0000000a021c7225 */ /* 0x000fc800078e001c */
[----:B------:R-:W-:-:S05]  /*3080*/  IMAD R9, R2, R11, R9 ;  /* 0x0000000b02097224 */ /* 0x000fca00078e0209 */
[----:B------:R-:W-:-:S07]  /*3090*/  IADD3 R29, PT, PT, R29, R9, RZ ;  /* 0x000000091d1d7210 */ /* 0x000fce0007ffe0ff */
.L_x_24319:
[----:B------:R-:W1:Y:S02]  /*30a0*/  LDCU.64 UR4, c[0x0][0x388] ;  /* 0x00007100ff0477ac */ /* 0x000e640008000a00 */
[----:B-1----:R-:W-:-:S04]  /*30b0*/  LEA R2, P0, R28, UR4, 0x1 ;  /* 0x000000041c027c11 */ /* 0x002fc8000f8008ff */
[----:B------:R-:W-:-:S05]  /*30c0*/  LEA.HI.X R3, R28, UR5, R29, 0x1, P0 ;  /* 0x000000051c037c11 */ /* 0x000fca00080f0c1d */
[----:B------:R-:W2:Y:S01]  /*30d0*/  LDG.E.U16 R0, desc[UR8][R2.64] ;  /* 0x0000000802007981 */ /* 0x000ea2000c1e1500 */
[----:B------:R-:W-:Y:S01]  /*30e0*/  BSSY.RECONVERGENT B0, `(.L_x_24354) ;  /* 0x000004b000007945 */ /* 0x000fe20003800200 */
[----:B--2---:R-:W-:-:S04]  /*30f0*/  PRMT R9, R0, 0x9910, RZ ;  /* 0x0000991000097816 */ /* 0x004fc800000000ff */
[----:B------:R-:W-:-:S04]  /*3100*/  IABS R9, R9 ;  /* 0x0000000900097213 */ /* 0x000fc80000000000 */
[----:B------:R-:W-:Y:S01]  /*3110*/  ISETP.NE.AND P0, PT, R9, 0x1, PT ;  /* 0x000000010900780c */ /* 0x000fe20003f05270 */
[----:B------:R-:W-:-:S12]  /*3120*/  IMAD.MOV.U32 R9, RZ, RZ, 0x3f800000 ;  /* 0x3f800000ff097424 */ /* 0x000fd800078e00ff */
[----:B------:R-:W-:Y:S05]  /*3130*/  @!P0 BRA `(.L_x_24355) ;  /* 0x0000000400148947 */ /* 0x000fea0003800000 */
[----:B------:R-:W-:-:S04]  /*3140*/  PRMT R2, R0, 0x9910, RZ ;  /* 0x0000991000027816 */ /* 0x000fc800000000ff */
[----:B------:R-:W-:-:S04]  /*3150*/  IABS R2, R2 ;  /* 0x0000000200027213 */ /* 0x000fc80000000000 */
[----:B------:R-:W-:-:S06]  /*3160*/  PRMT R2, R2, 0x7710, RZ ;  /* 0x0000771002027816 */ /* 0x000fcc00000000ff */
[----:B------:R-:W1:Y:S02]  /*3170*/  I2F.S16 R2, R2 ;  /* 0x0000000200027306 */ /* 0x000e640000101400 */
        /* <DEDUP_REMOVED lines=65> */
.L_x_24355:
[----:B------:R-:W-:Y:S05]  /*3590*/  BSYNC.RECONVERGENT B0 ;  /* 0x0000000000007941 */ /* 0x000fea0003800200 */
.L_x_24354:
        /* <DEDUP_REMOVED lines=31> */
.L_x_24358:
        /* <DEDUP_REMOVED lines=56> */
.L_x_24357:
        /* <DEDUP_REMOVED lines=32> */
.L_x_24360:
        /* <DEDUP_REMOVED lines=19> */
.L_x_24361:
[----:B------:R-:W-:Y:S05]  /*3e40*/  @!P1 BRA `(.L_x_24359) ;  /* 0x0000000000289947 */ /* 0x000fea0003800000 */
[----:B------:R-:W-:Y:S01]  /*3e50*/  IMAD R0, R6, UR4, RZ ;  /* 0x0000000406007c24 */ /* 0x000fe2000f8e02ff */
[----:B------:R-:W-:-:S03]  /*3e60*/  IADD3 R5, PT, PT, -R5, RZ, RZ ;  /* 0x000000ff05057210 */ /* 0x000fc60007ffe1ff */
[----:B------:R-:W-:-:S05]  /*3e70*/  IMAD R0, R0, 0x2, R7 ;  /* 0x0000000200007824 */ /* 0x000fca00078e0207 */
[----:B------:R-:W-:-:S07]  /*3e80*/  IADD3 R3, PT, PT, R0, UR5, RZ ;  /* 0x0000000500037c10 */ /* 0x000fce000fffe0ff */
.L_x_24362:
[----:B------:R3:W2:Y:S01]  /*3e90*/  LDS.U16 R9, [R3] ;  /* 0x0000000003097984 */ /* 0x0006a20000000400 */
[----:B------:R-:W-:-:S05]  /*3ea0*/  VIADD R5, R5, 0x1 ;  /* 0x0000000105057836 */ /* 0x000fca0000000000 */
[----:B------:R-:W-:Y:S02]  /*3eb0*/  ISETP.NE.AND P0, PT, R5, RZ, PT ;  /* 0x000000ff0500720c */ /* 0x000fe40003f05270 */
[----:B---3--:R-:W-:Y:S01]  /*3ec0*/  LEA R3, R6, R3, 0x1 ;  /* 0x0000000306037211 */ /* 0x008fe200078e08ff */
[----:B--2---:R-:W-:-:S10]  /*3ed0*/  HADD2 R8, R8.H0_H0, R9.H0_H0 ;  /* 0x2000000908087230 */ /* 0x004fd40000000800 */
[----:B------:R-:W-:Y:S05]  /*3ee0*/  @P0 BRA `(.L_x_24362) ;  /* 0xfffffffc00e80947 */ /* 0x000fea000383ffff */
.L_x_24359:
[----:B--2---:R2:W-:Y:S02]  /*3ef0*/  STS.U16 [R7+UR5], R8 ;  /* 0x0000000807007988 */ /* 0x0045e40008000405 */
.L_x_24356:
        /* <DEDUP_REMOVED lines=9> */
        .weak           $__internal_496_$__cuda_sm20_div_s64
        .type           $__internal_496_$__cuda_sm20_div_s64,@function
        .size           $__internal_496_$__cuda_sm20_div_s64,($__internal_497_$__cuda_sm20_rem_s64 - $__internal_496_$__cuda_sm20_div_s64)
$__internal_496_$__cuda_sm20_div_s64:
        /* <DEDUP_REMOVED lines=83> */
[----:B------:R-:W-:Y:S06]  /*44c0*/  RET.REL.NODEC R12 `(contiguous_reducel33_i16) ;  /* 0xffffffb80ccc7950 */ /* 0x000fec0003c3ffff */
        .weak           $__internal_497_$__cuda_sm20_rem_s64
        .type           $__internal_497_$__cuda_sm20_rem_s64,@function
        .size           $__internal_497_$__cuda_sm20_rem_s64,(.L_x_30825 - $__internal_497_$__cuda_sm20_rem_s64)
$__internal_497_$__cuda_sm20_rem_s64:
        /* <DEDUP_REMOVED lines=66> */
[----:B------:R-:W-:Y:S06]  /*48f0*/  RET.REL.NODEC R10 `(contiguous_reducel33_i16) ;  /* 0xffffffb40ac07950 */ /* 0x000fec0003c3ffff */
.L_x_24363:
        /* <DEDUP_REMOVED lines=16> */
.L_x_30825:


//--------------------- .text.contiguous_reducel322_i16 --------------------------
	.section	.text.contiguous_reducel322_i16,"ax",@progbits
	.align	128
        .global         contiguous_reducel322_i16
        .type           contiguous_reducel322_i16,@function
        .size           contiguous_reducel322_i16,(.L_x_31450 - contiguous_reducel322_i16)
        .other          contiguous_reducel322_i16,@"STO_CUDA_ENTRY STV_DEFAULT"
contiguous_reducel322_i16:
.text.contiguous_reducel322_i16:
        /* <DEDUP_REMOVED lines=45> */
.L_x_24365:
        /* <DEDUP_REMOVED lines=13> */
.L_x_24366:
[----:B------:R-:W-:Y:S05]  /*03a0*/  BSYNC.RECONVERGENT B0 ;  /* 0x0000000000007941 */ /* 0x000fea0003800200 */
.L_x_24364:
[----:B------:R-:W-:Y:S01]  /*03b0*/  BAR.SYNC.DEFER_BLOCKING 0x0 ;  /* 0x0000000000007b1d */ /* 0x000fe20000010000 */
[----:B------:R-:W-:Y:S02]  /*03c0*/  ISETP.GE.U32.AND P1, PT, R3, 0x42, PT ;  /* 0x000000420300780c */ /* 0x000fe40003f26070 */
[----:B------:R-:W-:-:S11]  /*03d0*/  ISETP.GT.U32.AND P0, PT, R0, 0x1f, PT ;  /* 0x0000001f0000780c */ /* 0x000fd60003f04070 */
[----:B------:R-:W-:Y:S05]  /*03e0*/  @!P1 BRA `(.L_x_24367) ;  /* 0x0000000000309947 */ /* 0x000fea0003800000 */
.L_x_24368:
        /* <DEDUP_REMOVED lines=12> */
.L_x_24367:
        /* <DEDUP_REMOVED lines=40> */
.L_x_24369:
        /* <DEDUP_REMOVED lines=13> */
.L_x_31450:


//--------------------- .text.contiguous_reducel32_i16 --------------------------
	.section	.text.contiguous_reducel32_i16,"ax",@progbits
	.align	128
        .global         contiguous_reducel32_i16
        .type           contiguous_reducel32_i16,@function
        .size           contiguous_reducel32_i16,(.L_x_30827 - contiguous_reducel32_i16)
        .other          contiguous_reducel32_i16,@"STO_CUDA_ENTRY STV_DEFAULT"
contiguous_reducel32_i16:
.text.contiguous_reducel32_i16:
        /* <DEDUP_REMOVED lines=55> */
.L_x_24398:
        /* <DEDUP_REMOVED lines=32> */
.L_x_24375:
[----:B------:R-:W-:Y:S01]  /*0570*/  IMAD.MOV.U32 R26, RZ, RZ, R6 ;  /* 0x000000ffff1a7224 */ /* 0x000fe200078e0006 */
[----:B------:R-:W-:Y:S01]  /*0580*/  MOV R13, R7 ;  /* 0x00000007000d7202 */ /* 0x000fe20000000f00 */
[----:B------:R-:W-:Y:S01]  /*0590*/  IMAD.MOV.U32 R14, RZ, RZ, R38 ;  /* 0x000000ffff0e7224 */ /* 0x000fe200078e0026 */
[----:B------:R-:W-:Y:S02]  /*05a0*/  MOV R11, R39 ;  /* 0x00000027000b7202 */ /* 0x000fe40000000f00 */
[----:B------:R-:W-:-:S07]  /*05b0*/  MOV R12, 0x5d0 ;  /* 0x000005d0000c7802 */ /* 0x000fce0000000f00 */
[----:B-12---:R-:W-:Y:S05]  /*05c0*/  CALL.REL.NOINC `($__internal_498_$__cuda_sm20_div_s64) ;  /* 0x0000007000d47944 */ /* 0x006fea0003c00000 */
        /* <DEDUP_REMOVED lines=9> */
.L_x_24376:
[----:B------:R-:W-:Y:S05]  /*0660*/  BSYNC.RECONVERGENT B1 ;  /* 0x0000000000017941 */ /* 0x000fea0003800200 */
.L_x_24374:
        /* <DEDUP_REMOVED lines=33> */
.L_x_24378:
[----:B------:R-:W-:Y:S01]  /*0880*/  IMAD.MOV.U32 R26, RZ, RZ, R20 ;  /* 0x000000ffff1a7224 */ /* 0x000fe200078e0014 */
[----:B------:R-:W-:Y:S01]  /*0890*/  MOV R13, R9 ;  /* 0x00000009000d7202 */ /* 0x000fe20000000f00 */
[----:B------:R-:W-:Y:S01]  /*08a0*/  IMAD.MOV.U32 R14, RZ, RZ, R38 ;  /* 0x000000ffff0e7224 */ /* 0x000fe200078e0026 */
[----:B------:R-:W-:Y:S02]  /*08b0*/  MOV R11, R39 ;  /* 0x00000027000b7202 */ /* 0x000fe40000000f00 */
[----:B------:R-:W-:-:S07]  /*08c0*/  MOV R12, 0x8e0 ;  /* 0x000008e0000c7802 */ /* 0x000fce0000000f00 */
[----:B-1----:R-:W-:Y:S05]  /*08d0*/  CALL.REL.NOINC `($__internal_498_$__cuda_sm20_div_s64) ;  /* 0x0000007000107944 */ /* 0x002fea0003c00000 */
        /* <DEDUP_REMOVED lines=9> */
.L_x_24379:
[----:B------:R-:W-:Y:S05]  /*0970*/  BSYNC.RECONVERGENT B1 ;  /* 0x0000000000017941 */ /* 0x000fea0003800200 */
.L_x_24377:
        /* <DEDUP_REMOVED lines=34> */
.L_x_24381:
[----:B------:R-:W-:Y:S01]  /*0ba0*/  MOV R26, R34 ;  /* 0x00000022001a7202 */ /* 0x000fe20000000f00 */
[----:B------:R-:W-:Y:S01]  /*0bb0*/  IMAD.MOV.U32 R13, RZ, RZ, R35 ;  /* 0x000000ffff0d7224 */ /* 0x000fe200078e0023 */
[----:B------:R-:W-:Y:S01]  /*0bc0*/  MOV R14, R20 ;  /* 0x00000014000e7202 */ /* 0x000fe20000000f00 */
[----:B------:R-:W-:Y:S01]  /*0bd0*/  IMAD.MOV.U32 R11, RZ, RZ, R21 ;  /* 0x000000ffff0b7224 */ /* 0x000fe200078e0015 */
[----:B------:R-:W-:-:S07]  /*0be0*/  MOV R12, 0xc00 ;  /* 0x00000c00000c7802 */ /* 0x000fce0000000f00 */
[----:B-1----:R-:W-:Y:S05]  /*0bf0*/  CALL.REL.NOINC `($__internal_498_$__cuda_sm20_div_s64) ;  /* 0x0000006c00487944 */ /* 0x002fea0003c00000 */
        /* <DEDUP_REMOVED lines=10> */
.L_x_24382:
[----:B------:R-:W-:Y:S05]  /*0ca0*/  BSYNC.RECONVERGENT B1 ;  /* 0x0000000000017941 */ /* 0x000fea0003800200 */
.L_x_24380:
        /* <DEDUP_REMOVED lines=34> */
.L_x_24384:
        /* <DEDUP_REMOVED lines=16> */
.L_x_24385:
[----:B------:R-:W-:Y:S05]  /*0fd0*/  BSYNC.RECONVERGENT B1 ;  /* 0x0000000000017941 */ /* 0x000fea0003800200 */
.L_x_24383:
        /* <DEDUP_REMOVED lines=36> */
.L_x_24387:
        /* <DEDUP_REMOVED lines=16> */
.L_x_24388:
[----:B------:R-:W-:Y:S05]  /*1320*/  BSYNC.RECONVERGENT B1 ;  /* 0x0000000000017941 */ /* 0x000fea0003800200 */
.L_x_24386:
        /* <DEDUP_REMOVED lines=35> */
.L_x_24390:
[----:B------:R-:W-:Y:S01]  /*1560*/  IMAD.MOV.U32 R26, RZ, RZ, R34 ;  /* 0x000000ffff1a7224 */ /* 0x000fe200078e0022 */
[----:B------:R-:W-:Y:S01]  /*1570*/  MOV R13, R35 ;  /* 0x00000023000d7202 */ /* 0x000fe20000000f00 */
[----:B------:R-:W-:Y:S01]  /*1580*/  IMAD.MOV.U32 R14, RZ, RZ, R20 ;  /* 0x000000ffff0e7224 */ /* 0x000fe200078e0014 */
[----:B------:R-:W-:Y:S02]  /*1590*/  MOV R11, R21 ;  /* 0x00000015000b7202 */ /* 0x000fe40000000f00 */
[----:B------:R-:W-:-:S07]  /*15a0*/  MOV R12, 0x15c0 ;  /* 0x000015c0000c7802 */ /* 0x000fce0000000f00 */
[----:B-1----:R-:W-:Y:S05]  /*15b0*/  CALL.REL.NOINC `($__internal_498_$__cuda_sm20_div_s64) ;  /* 0x0000006000d87944 */ /* 0x002fea0003c00000 */
        /* <DEDUP_REMOVED lines=10> */
.L_x_24391:
[----:B------:R-:W-:Y:S05]  /*1660*/  BSYNC.RECONVERGENT B1 ;  /* 0x0000000000017941 */ /* 0x000fea0003800200 */
.L_x_24389:
        /* <DEDUP_REMOVED lines=34> */
.L_x_24393:
[----:B------:R-:W-:Y:S01]  /*1890*/  IMAD.MOV.U32 R26, RZ, RZ, R38 ;  /* 0x000000ffff1a7224 */ /* 0x000fe200078e0026 */
[----:B------:R-:W-:Y:S01]  /*18a0*/  MOV R13, R39 ;  /* 0x00000027000d7202 */ /* 0x000fe20000000f00 */
[----:B------:R-:W-:Y:S01]  /*18b0*/  IMAD.MOV.U32 R14, RZ, RZ, R20 ;  /* 0x000000ffff0e7224 */ /* 0x000fe200078e0014 */
[----:B------:R-:W-:Y:S02]  /*18c0*/  MOV R11, R21 ;  /* 0x00000015000b7202 */ /* 0x000fe40000000f00 */
[----:B------:R-:W-:-:S07]  /*18d0*/  MOV R12, 0x18f0 ;  /* 0x000018f0000c7802 */ /* 0x000fce0000000f00 */
[----:B-1----:R-:W-:Y:S05]  /*18e0*/  CALL.REL.NOINC `($__internal_498_$__cuda_sm20_div_s64) ;  /* 0x00000060000c7944 */ /* 0x002fea0003c00000 */
        /* <DEDUP_REMOVED lines=10> */
.L_x_24394:
[----:B------:R-:W-:Y:S05]  /*1990*/  BSYNC.RECONVERGENT B1 ;  /* 0x0000000000017941 */ /* 0x000fea0003800200 */
.L_x_24392:
        /* <DEDUP_REMOVED lines=35> */
.L_x_24396:
[----:B------:R-:W-:Y:S01]  /*1bd0*/  MOV R26, R34 ;  /* 0x00000022001a7202 */ /* 0x000fe20000000f00 */
[----:B------:R-:W-:Y:S01]  /*1be0*/  IMAD.MOV.U32 R13, RZ, RZ, R35 ;  /* 0x000000ffff0d7224 */ /* 0x000fe200078e0023 */
[----:B------:R-:W-:Y:S01]  /*1bf0*/  MOV R14, R20 ;  /* 0x00000014000e7202 */ /* 0x000fe20000000f00 */
[----:B------:R-:W-:Y:S01]  /*1c00*/  IMAD.MOV.U32 R11, RZ, RZ, R21 ;  /* 0x000000ffff0b7224 */ /* 0x000fe200078e0015 */
[----:B------:R-:W-:-:S07]  /*1c10*/  MOV R12, 0x1c30 ;  /* 0x00001c30000c7802 */ /* 0x000fce0000000f00 */
[----:B-1----:R-:W-:Y:S05]  /*1c20*/  CALL.REL.NOINC `($__internal_498_$__cuda_sm20_div_s64) ;  /* 0x0000005c003c7944 */ /* 0x002fea0003c00000 */
        /* <DEDUP_REMOVED lines=10> */
.L_x_24397:
[----:B------:R-:W-:Y:S05]  /*1cd0*/  BSYNC.RECONVERGENT B1 ;  /* 0x0000000000017941 */ /* 0x000fea0003800200 */
.L_x_24395:
        /* <DEDUP_REMOVED lines=8> */
.L_x_24373:
        /* <DEDUP_REMOVED lines=36> */
.L_x_24401:
[----:B------:R-:W-:Y:S01]  /*1fa0*/  IMAD.MOV.U32 R26, RZ, RZ, R6 ;  /* 0x000000ffff1a7224 */ /* 0x000fe200078e0006 */
[----:B------:R-:W-:Y:S01]  /*1fb0*/  MOV R13, R7 ;  /* 0x00000007000d7202 */ /* 0x000fe20000000f00 */
[----:B------:R-:W-:Y:S01]  /*1fc0*/  IMAD.MOV.U32 R14, RZ, RZ, R16 ;  /* 0x000000ffff0e7224 */ /* 0x000fe200078e0010 */
[----:B------:R-:W-:Y:S02]  /*1fd0*/  MOV R11, R17 ;  /* 0x00000011000b7202 */ /* 0x000fe40000000f00 */
[----:B------:R-:W-:-:S07]  /*1fe0*/  MOV R12, 0x2000 ;  /* 0x00002000000c7802 */ /* 0x000fce0000000f00 */
[----:B-1----:R-:W-:Y:S05]  /*1ff0*/  CALL.REL.NOINC `($__internal_498_$__cuda_sm20_div_s64) ;  /* 0x0000005800487944 */ /* 0x002fea0003c00000 */
        /* <DEDUP_REMOVED lines=9> */
.L_x_24402:
[----:B------:R-:W-:Y:S05]  /*2090*/  BSYNC.RECONVERGENT B1 ;  /* 0x0000000000017941 */ /* 0x000fea0003800200 */
.L_x_24400:
        /* <DEDUP_REMOVED lines=34> */
.L_x_24404:
[----:B------:R-:W-:Y:S01]  /*22c0*/  IMAD.MOV.U32 R26, RZ, RZ, R20 ;  /* 0x000000ffff1a7224 */ /* 0x000fe200078e0014 */
[----:B------:R-:W-:Y:S01]  /*22d0*/  MOV R13, R9 ;  /* 0x00000009000d7202 */ /* 0x000fe20000000f00 */
[----:B------:R-:W-:Y:S01]  /*22e0*/  IMAD.MOV.U32 R14, RZ, RZ, R16 ;  /* 0x000000ffff0e7224 */ /* 0x000fe200078e0010 */
[----:B------:R-:W-:Y:S02]  /*22f0*/  MOV R11, R17 ;  /* 0x00000011000b7202 */ /* 0x000fe40000000f00 */
[----:B------:R-:W-:-:S07]  /*2300*/  MOV R12, 0x2320 ;  /* 0x00002320000c7802 */ /* 0x000fce0000000f00 */
[----:B-1----:R-:W-:Y:S05]  /*2310*/  CALL.REL.NOINC `($__internal_498_$__cuda_sm20_div_s64) ;  /* 0x0000005400807944 */ /* 0x002fea0003c00000 */
        /* <DEDUP_REMOVED lines=11> */
.L_x_24405:
[----:B------:R-:W-:Y:S05]  /*23d0*/  BSYNC.RECONVERGENT B1 ;  /* 0x0000000000017941 */ /* 0x000fea0003800200 */
.L_x_24403:
        /* <DEDUP_REMOVED lines=36> */
.L_x_24407:
        /* <DEDUP_REMOVED lines=16> */
.L_x_24408:
[----:B------:R-:W-:Y:S05]  /*2720*/  BSYNC.RECONVERGENT B1 ;  /* 0x0000000000017941 */ /* 0x000fea0003800200 */
.L_x_24406:
        /* <DEDUP_REMOVED lines=35> */
.L_x_24410:
[----:B------:R-:W-:Y:S01]  /*2960*/  IMAD.MOV.U32 R26, RZ, RZ, R18 ;  /* 0x000000ffff1a7224 */ /* 0x000fe200078e0012 */
[----:B------:R-:W-:Y:S01]  /*2970*/  MOV R13, R19 ;  /* 0x00000013000d7202 */ /* 0x000fe20000000f00 */
[----:B------:R-:W-:Y:S01]  /*2980*/  IMAD.MOV.U32 R14, RZ, RZ, R16 ;  /* 0x000000ffff0e7224 */ /* 0x000fe200078e0010 */
[----:B------:R-:W-:Y:S02]  /*2990*/  MOV R11, R17 ;  /* 0x00000011000b7202 */ /* 0x000fe40000000f00 */
[----:B------:R-:W-:-:S07]  /*29a0*/  MOV R12, 0x29c0 ;  /* 0x000029c0000c7802 */ /* 0x000fce0000000f00 */
[----:B-1----:R-:W-:Y:S05]  /*29b0*/  CALL.REL.NOINC `($__internal_498_$__cuda_sm20_div_s64) ;  /* 0x0000004c00d87944 */ /* 0x002fea0003c00000 */
        /* <DEDUP_REMOVED lines=10> */
.L_x_24411:
[----:B------:R-:W-:Y:S05]  /*2a60*/  BSYNC.RECONVERGENT B1 ;  /* 0x0000000000017941 */ /* 0x000fea0003800200 */
.L_x_24409:
[----:B------:R-:W-:Y:S01]  /*2a70*/  IMAD R11, R11, R38, RZ ;  /* 0x000000260b0b7224 */ /* 0x000fe200078e02ff */
[----:B------:R-:W-:Y:S01]  /*2a80*/  IADD3 R8, PT, PT, R8, -0x2, RZ ;  /* 0xfffffffe08087810 */ /* 0x000fe20007ffe0ff */
[----:B------:R-:W-:Y:S02]  /*2a90*/  IMAD.MOV.U32 R36, RZ, RZ, R22 ;  /* 0x000000ffff247224 */ /* 0x000fe400078e0016 */
[-C--:B------:R-:W-:Y:S02]  /*2aa0*/  IMAD R11, R39, R10.reuse, R11 ;  /* 0x0000000a270b7224 */ /* 0x080fe400078e020b */
[----:B------:R-:W-:-:S04]  /*2ab0*/  IMAD.WIDE.U32 R22, R38, R10, R36 ;  /* 0x0000000a26167225 */ /* 0x000fc800078e0024 */
[----:B------:R-:W-:-:S07]  /*2ac0*/  IMAD.IADD R23, R23, 0x1, R11 ;  /* 0x0000000117177824 */ /* 0x000fce00078e020b */
.L_x_24399:
        /* <DEDUP_REMOVED lines=30> */
.L_x_24413:
[----:B------:R-:W-:Y:S01]  /*2cb0*/  IMAD.MOV.U32 R18, RZ, RZ, R6 ;  /* 0x000000ffff127224 */ /* 0x000fe200078e0006 */
[----:B------:R-:W-:Y:S01]  /*2cc0*/  MOV R19, R7 ;  /* 0x0000000700137202 */ /* 0x000fe20000000f00 */
[----:B------:R-:W-:Y:S01]  /*2cd0*/  IMAD.MOV.U32 R24, RZ, RZ, R10 ;  /* 0x000000ffff187224 */ /* 0x000fe200078e000a */
[----:B------:R-:W-:Y:S02]  /*2ce0*/  MOV R21, R11 ;  /* 0x0000000b00157202 */ /* 0x000fe40000000f00 */
[----:B------:R-:W-:-:S07]  /*2cf0*/  MOV R26, 0x2d10 ;  /* 0x00002d10001a7802 */ /* 0x000fce0000000f00 */
[----:B-1----:R-:W-:Y:S05]  /*2d00*/  CALL.REL.NOINC `($__internal_499_$__cuda_sm20_rem_s64) ;  /* 0x0000005000507944 */ /* 0x002fea0003c00000 */
.L_x_24414:
[----:B------:R-:W-:Y:S05]  /*2d10*/  BSYNC.RECONVERGENT B1 ;  /* 0x0000000000017941 */ /* 0x000fea0003800200 */
.L_x_24412:
        /* <DEDUP_REMOVED lines=30> */
.L_x_24416:
[----:B------:R-:W-:Y:S01]  /*2f00*/  IMAD.MOV.U32 R24, RZ, RZ, R10 ;  /* 0x000000ffff187224 */ /* 0x000fe200078e000a */
[----:B------:R-:W-:Y:S01]  /*2f10*/  MOV R21, R11 ;  /* 0x0000000b00157202 */ /* 0x000fe20000000f00 */
[----:B------:R-:W-:Y:S01]  /*2f20*/  IMAD.MOV.U32 R18, RZ, RZ, R20 ;  /* 0x000000ffff127224 */ /* 0x000fe200078e0014 */
[----:B------:R-:W-:Y:S02]  /*2f30*/  MOV R19, R9 ;  /* 0x0000000900137202 */ /* 0x000fe40000000f00 */
[----:B------:R-:W-:-:S07]  /*2f40*/  MOV R26, 0x2f60 ;  /* 0x00002f60001a7802 */ /* 0x000fce0000000f00 */
[----:B-1----:R-:W-:Y:S05]  /*2f50*/  CALL.REL.NOINC `($__internal_499_$__cuda_sm20_rem_s64) ;  /* 0x0000004c00bc7944 */ /* 0x002fea0003c00000 */
.L_x_24417:
[----:B------:R-:W-:Y:S05]  /*2f60*/  BSYNC.RECONVERGENT B1 ;  /* 0x0000000000017941 */ /* 0x000fea0003800200 */
.L_x_24415:
[----:B------:R-:W-:Y:S02]  /*2f70*/  IMAD R7, R7, R16, RZ ;  /* 0x0000001007077224 */ /* 0x000fe400078e02ff */
[----:B------:R-:W-:-:S04]  /*2f80*/  IMAD.WIDE.U32 R22, R16, R6, R22 ;  /* 0x0000000610167225 */ /* 0x000fc800078e0016 */
[----:B------:R-:W-:-:S04]  /*2f90*/  IMAD R7, R17, R6, R7 ;  /* 0x0000000611077224 */ /* 0x000fc800078e0207 */
[----:B------:R-:W-:-:S07]  /*2fa0*/  IMAD.IADD R23, R23, 0x1, R7 ;  /* 0x0000000117177824 */ /* 0x000fce00078e0207 */
.L_x_24372:
[----:B------:R-:W0:Y:S02]  /*2fb0*/  LDC.64 R10, c[0x0][0x388] ;  /* 0x0000e200ff0a7b82 */ /* 0x000e240000000a00 */
[-C--:B0-----:R-:W-:Y:S02]  /*2fc0*/  LEA R8, P0, R4, R10.reuse, 0x1 ;  /* 0x0000000a04087211 */ /* 0x081fe400078008ff */
[----:B------:R-:W-:Y:S02]  /*2fd0*/  LEA R10, P1, R22, R10, 0x1 ;  /* 0x0000000a160a7211 */ /* 0x000fe400078208ff */
[-C--:B------:R-:W-:Y:S02]  /*2fe0*/  LEA.HI.X R9, R4, R11.reuse, R5, 0x1, P0 ;  /* 0x0000000b04097211 */ /* 0x080fe400000f0c05 */
[----:B------:R-:W-:-:S03]  /*2ff0*/  LEA.HI.X R11, R22, R11, R23, 0x1, P1 ;  /* 0x0000000b160b7211 */ /* 0x000fc600008f0c17 */
[----:B------:R0:W2:Y:S04]  /*3000*/  LDG.E.U16 R4, desc[UR14][R8.64] ;  /* 0x0000000e08047981 */ /* 0x0000a8000c1e1500 */
[----:B------:R-:W3:Y:S01]  /*3010*/  LDG.E.U16 R5, desc[UR14][R10.64] ;  /* 0x0000000e0a057981 */ /* 0x000ee2000c1e1500 */
[----:B------:R-:W-:Y:S01]  /*3020*/  BSSY.RECONVERGENT B1, `(.L_x_24418) ;  /* 0x000004f000017945 */ /* 0x000fe20003800200 */
[----:B0-----:R-:W-:Y:S01]  /*3030*/  IMAD.MOV.U32 R9, RZ, RZ, 0x3f800000 ;  /* 0x3f800000ff097424 */ /* 0x001fe200078e00ff */
[----:B--2---:R-:W-:-:S04]  /*3040*/  PRMT R6, R4, 0x9910, RZ ;  /* 0x0000991004067816 */ /* 0x004fc800000000ff */
[----:B------:R-:W-:Y:S02]  /*3050*/  IABS R6, R6 ;  /* 0x0000000600067213 */ /* 0x000fe40000000000 */
[----:B---3--:R-:W-:Y:S02]  /*3060*/  PRMT R7, R5, 0x9910, RZ ;  /* 0x0000991005077816 */ /* 0x008fe400000000ff */
[----:B------:R-:W-:Y:S02]  /*3070*/  ISETP.NE.AND P1, PT, R6, 0x1, PT ;  /* 0x000000010600780c */ /* 0x000fe40003f25270 */
[----:B------:R-:W-:Y:S02]  /*3080*/  IABS R7, R7 ;  /* 0x0000000700077213 */ /* 0x000fe40000000000 */
[----:B------:R-:W-:Y:S02]  /*3090*/  MOV R6, 0x3f800000 ;  /* 0x3f80000000067802 */ /* 0x000fe40000000f00 */
[----:B------:R-:W-:-:S07]  /*30a0*/  ISETP.NE.AND P0, PT, R7, 0x1, PT ;  /* 0x000000010700780c */ /* 0x000fce0003f05270 */
[----:B------:R-:W-:Y:S06]  /*30b0*/  @!P1 BRA `(.L_x_24419) ;  /* 0x0000000400149947 */ /* 0x000fec0003800000 */
[----:B------:R-:W-:-:S04]  /*30c0*/  PRMT R7, R4, 0x9910, RZ ;  /* 0x0000991004077816 */ /* 0x000fc800000000ff */
[----:B------:R-:W-:-:S04]  /*30d0*/  IABS R7, R7 ;  /* 0x0000000700077213 */ /* 0x000fc80000000000 */
[----:B------:R-:W-:-:S06]  /*30e0*/  PRMT R7, R7, 0x7710, RZ ;  /* 0x0000771007077816 */ /* 0x000fcc00000000ff */
[----:B------:R-:W0:Y:S02]  /*30f0*/  I2F.S16 R7, R7 ;  /* 0x0000000700077306 */ /* 0x000e240000101400 */
        /* <DEDUP_REMOVED lines=55> */
[----:B------:R0:W2:Y:S02]  /*3470*/  F2I.NTZ R11, R9 ;  /* 0x00000009000b7305 */ /* 0x0000a40000203100 */
[----:B------:R-:W-:-:S04]  /*3480*/  FFMA R13, R8, R13, 0.055503588169813156128 ;  /* 0x3d6357bb080d7423 */ /* 0x000fc8000000000d */
[----:B------:R-:W-:Y:S01]  /*3490*/  FFMA R13, R8, R13, 0.24022644758224487305 ;  /* 0x3e75fdec080d7423 */ /* 0x000fe2000000000d */
[----:B0-----:R-:W-:-:S03]  /*34a0*/  FADD R9, R7, R7 ;  /* 0x0000000707097221 */ /* 0x001fc60000000000 */
[----:B------:R-:W-:-:S04]  /*34b0*/  FFMA R13, R8, R13, 0.69314718246459960938 ;  /* 0x3f317218080d7423 */ /* 0x000fc8000000000d */
[----:B------:R-:W-:Y:S01]  /*34c0*/  FFMA R13, R8, R13, 1 ;  /* 0x3f800000080d7423 */ /* 0x000fe2000000000d */
[----:B--2---:R-:W-:-:S03]  /*34d0*/  IMAD R11, R11, 0x800000, -R10 ;  /* 0x008000000b0b7824 */ /* 0x004fc600078e0a0a */
[----:B------:R-:W-:-:S04]  /*34e0*/  FMUL R12, R12, R13 ;  /* 0x0000000d0c0c7220 */ /* 0x000fc80000400000 */
[----:B------:R-:W-:-:S05]  /*34f0*/  @!P1 FMUL R4, R11, R12 ;  /* 0x0000000c0b049220 */ /* 0x000fca0000400000 */
[----:B------:R-:W-:-:S07]  /*3500*/  @P2 FSEL R9, R9, R4, !P3 ;  /* 0x0000000409092208 */ /* 0x000fce0005800000 */
.L_x_24419:
[----:B------:R-:W-:Y:S05]  /*3510*/  BSYNC.RECONVERGENT B1 ;  /* 0x0000000000017941 */ /* 0x000fea0003800200 */
.L_x_24418:
[----:B------:R-:W-:Y:S04]  /*3520*/  BSSY.RECONVERGENT B1, `(.L_x_24420) ;  /* 0x0000047000017945 */ /* 0x000fe80003800200 */
[----:B------:R-:W-:Y:S05]  /*3530*/  @!P0 BRA `(.L_x_24421) ;  /* 0x0000000400148947 */ /* 0x000fea0003800000 */
        /* <DEDUP_REMOVED lines=39> */
[----:B------:R-:W-:-:S03]  /*37b0*/  IMAD.MOV.U32 R11, RZ, RZ, 0x391fcb8e ;  /* 0x391fcb8eff0b7424 */ /* 0x000fc600078e00ff */
        /* <DEDUP_REMOVED lines=29> */
.L_x_24421:
[----:B------:R-:W-:Y:S05]  /*3990*/  BSYNC.RECONVERGENT B1 ;  /* 0x0000000000017941 */ /* 0x000fea0003800200 */
.L_x_24420:
[----:B------:R-:W-:-:S05]  /*39a0*/  FADD R6, R6, R9 ;  /* 0x0000000906067221 */ /* 0x000fca0000000000 */
[----:B------:R-:W-:-:S05]  /*39b0*/  F2FP.F16.F32.PACK_AB R6, RZ, R6 ;  /* 0x00000006ff06723e */ /* 0x000fca00000000ff */
[----:B------:R0:W-:Y:S01]  /*39c0*/  STS.U16 [R2], R6 ;  /* 0x0000000602007388 */ /* 0x0001e20000000400 */
[----:B------:R-:W-:Y:S05]  /*39d0*/  BRA `(.L_x_24422) ;  /* 0x0000003800ec7947 */ /* 0x000fea0003800000 */
.L_x_24371:
        /* <DEDUP_REMOVED lines=18> */
.L_x_24449:
        /* <DEDUP_REMOVED lines=30> */
.L_x_24426:
[----:B------:R-:W-:Y:S01]  /*3ce0*/  MOV R26, R18 ;  /* 0x00000012001a7202 */ /* 0x000fe20000000f00 */
[----:B------:R-:W-:Y:S01]  /*3cf0*/  IMAD.MOV.U32 R13, RZ, RZ, R19 ;  /* 0x000000ffff0d7224 */ /* 0x000fe200078e0013 */
[----:B------:R-:W-:Y:S02]  /*3d00*/  MOV R14, R20 ;  /* 0x00000014000e7202 */ /* 0x000fe40000000f00 */
[----:B------:R-:W-:Y:S02]  /*3d10*/  MOV R11, R21 ;  /* 0x00000015000b7202 */ /* 0x000fe40000000f00 */
[----:B------:R-:W-:-:S07]  /*3d20*/  MOV R12, 0x3d40 ;  /* 0x00003d40000c7802 */ /* 0x000fce0000000f00 */
[----:B-12---:R-:W-:Y:S05]  /*3d30*/  CALL.REL.NOINC `($__internal_498_$__cuda_sm20_div_s64) ;  /* 0x0000003800f87944 */ /* 0x006fea0003c00000 */
        /* <DEDUP_REMOVED lines=9> */
.L_x_24427:
[----:B------:R-:W-:Y:S05]  /*3dd0*/  BSYNC.RECONVERGENT B1 ;  /* 0x0000000000017941 */ /* 0x000fea0003800200 */
.L_x_24425:
        /* <DEDUP_REMOVED lines=39> */
.L_x_24429:
[----:B------:R-:W-:Y:S01]  /*4050*/  IMAD.MOV.U32 R26, RZ, RZ, R36 ;  /* 0x000000ffff1a7224 */ /* 0x000fe200078e0024 */
[----:B------:R-:W-:Y:S01]  /*4060*/  MOV R13, R37 ;  /* 0x00000025000d7202 */ /* 0x000fe20000000f00 */
[----:B------:R-:W-:Y:S01]  /*4070*/  IMAD.MOV.U32 R11, RZ, RZ, R39 ;  /* 0x000000ffff0b7224 */ /* 0x000fe200078e0027 */
[----:B------:R-:W-:Y:S02]  /*4080*/  MOV R14, R38 ;  /* 0x00000026000e7202 */ /* 0x000fe40000000f00 */
[----:B------:R-:W-:-:S07]  /*4090*/  MOV R12, 0x40b0 ;  /* 0x000040b0000c7802 */ /* 0x000fce0000000f00 */
[----:B-12---:R-:W-:Y:S05]  /*40a0*/  CALL.REL.NOINC `($__internal_498_$__cuda_sm20_div_s64) ;  /* 0x00000038001c7944 */ /* 0x006fea0003c00000 */
        /* <DEDUP_REMOVED lines=11> */
.L_x_24430:
[----:B------:R-:W-:Y:S05]  /*4160*/  BSYNC.RECONVERGENT B1 ;  /* 0x0000000000017941 */ /* 0x000fea0003800200 */
.L_x_24428:
        /* <DEDUP_REMOVED lines=37> */
.L_x_24432:
        /* <DEDUP_REMOVED lines=17> */
.L_x_24433:
[----:B------:R-:W-:Y:S05]  /*44d0*/  BSYNC.RECONVERGENT B1 ;  /* 0x0000000000017941 */ /* 0x000fea0003800200 */
.L_x_24431:
        /* <DEDUP_REMOVED lines=38> */
.L_x_24435:
[----:B------:R-:W-:Y:S01]  /*4740*/  MOV R26, R20 ;  /* 0x00000014001a7202 */ /* 0x000fe20000000f00 */
[----:B------:R-:W-:Y:S01]  /*4750*/  IMAD.MOV.U32 R14, RZ, RZ, R36 ;  /* 0x000000ffff0e7224 */ /* 0x000fe200078e0024 */
[----:B------:R-:W-:Y:S02]  /*4760*/  MOV R13, R21 ;  /* 0x00000015000d7202 */ /* 0x000fe40000000f00 */
[----:B------:R-:W-:Y:S02]  /*4770*/  MOV R11, R37 ;  /* 0x00000025000b7202 */ /* 0x000fe40000000f00 */
[----:B------:R-:W-:-:S07]  /*4780*/  MOV R12, 0x47a0 ;  /* 0x000047a0000c7802 */ /* 0x000fce0000000f00 */
[----:B-12---:R-:W-:Y:S05]  /*4790*/  CALL.REL.NOINC `($__internal_498_$__cuda_sm20_div_s64) ;  /* 0x0000003000607944 */ /* 0x006fea0003c00000 */
        /* <DEDUP_REMOVED lines=11> */
.L_x_24436:
[----:B------:R-:W-:Y:S05]  /*4850*/  BSYNC.RECONVERGENT B1 ;  /* 0x0000000000017941 */ /* 0x000fea0003800200 */
.L_x_24434:
        /* <DEDUP_REMOVED lines=38> */
.L_x_24438:
[----:B------:R-:W-:Y:S01]  /*4ac0*/  MOV R26, R20 ;  /* 0x00000014001a7202 */ /* 0x000fe20000000f00 */
[----:B------:R-:W-:Y:S01]  /*4ad0*/  IMAD.MOV.U32 R13, RZ, RZ, R21 ;  /* 0x000000ffff0d7224 */ /* 0x000fe200078e0015 */
[----:B------:R-:W-:Y:S02]  /*4ae0*/  MOV R14, R22 ;  /* 0x00000016000e7202 */ /* 0x000fe40000000f00 */
[----:B------:R-:W-:Y:S02]  /*4af0*/  MOV R11, R23 ;  /* 0x00000017000b7202 */ /* 0x000fe40000000f00 */
[----:B------:R-:W-:-:S07]  /*4b00*/  MOV R12, 0x4b20 ;  /* 0x00004b20000c7802 */ /* 0x000fce0000000f00 */
[----:B-12---:R-:W-:Y:S05]  /*4b10*/  CALL.REL.NOINC `($__internal_498_$__cuda_sm20_div_s64) ;  /* 0x0000002c00807944 */ /* 0x006fea0003c00000 */
        /* <DEDUP_REMOVED lines=11> */
.L_x_24439:
[----:B------:R-:W-:Y:S05]  /*4bd0*/  BSYNC.RECONVERGENT B1 ;  /* 0x0000000000017941 */ /* 0x000fea0003800200 */
.L_x_24437:
        /* <DEDUP_REMOVED lines=40> */
.L_x_24441:
        /* <DEDUP_REMOVED lines=17> */
.L_x_24442:
[----:B------:R-:W-:Y:S05]  /*4f70*/  BSYNC.RECONVERGENT B1 ;  /* 0x0000000000017941 */ /* 0x000fea0003800200 */
.L_x_24440:
        /* <DEDUP_REMOVED lines=40> */
.L_x_24444:
        /* <DEDUP_REMOVED lines=17> */
.L_x_24445:
[----:B------:R-:W-:Y:S05]  /*5310*/  BSYNC.RECONVERGENT B1 ;  /* 0x0000000000017941 */ /* 0x000fea0003800200 */
.L_x_24443:
        /* <DEDUP_REMOVED lines=38> */
.L_x_24447:
        /* <DEDUP_REMOVED lines=17> */
.L_x_24448:
[----:B------:R-:W-:Y:S05]  /*5690*/  BSYNC.RECONVERGENT B1 ;  /* 0x0000000000017941 */ /* 0x000fea0003800200 */
.L_x_24446:
        /* <DEDUP_REMOVED lines=15> */
.L_x_24424:
        /* <DEDUP_REMOVED lines=37> */
.L_x_24452:
[----:B------:R-:W-:Y:S01]  /*59e0*/  MOV R26, R18 ;  /* 0x00000012001a7202 */ /* 0x000fe20000000f00 */
[----:B------:R-:W-:Y:S01]  /*59f0*/  IMAD.MOV.U32 R14, RZ, RZ, R6 ;  /* 0x000000ffff0e7224 */ /* 0x000fe200078e0006 */
[----:B------:R-:W-:Y:S02]  /*5a00*/  MOV R13, R19 ;  /* 0x00000013000d7202 */ /* 0x000fe40000000f00 */
[----:B------:R-:W-:Y:S02]  /*5a10*/  MOV R11, R7 ;  /* 0x00000007000b7202 */ /* 0x000fe40000000f00 */
[----:B------:R-:W-:-:S07]  /*5a20*/  MOV R12, 0x5a40 ;  /* 0x00005a40000c7802 */ /* 0x000fce0000000f00 */
[----:B-1----:R-:W-:Y:S05]  /*5a30*/  CALL.REL.NOINC `($__internal_498_$__cuda_sm20_div_s64) ;  /* 0x0000001c00b87944 */ /* 0x002fea0003c00000 */
        /* <DEDUP_REMOVED lines=9> */
.L_x_24453:
[----:B------:R-:W-:Y:S05]  /*5ad0*/  BSYNC.RECONVERGENT B1 ;  /* 0x0000000000017941 */ /* 0x000fea0003800200 */
.L_x_24451:
        /* <DEDUP_REMOVED lines=39> */
.L_x_24455:
[----:B------:R-:W-:Y:S01]  /*5d50*/  MOV R26, R18 ;  /* 0x00000012001a7202 */ /* 0x000fe20000000f00 */
[----:B------:R-:W-:Y:S01]  /*5d60*/  IMAD.MOV.U32 R13, RZ, RZ, R19 ;  /* 0x000000ffff0d7224 */ /* 0x000fe200078e0013 */
[----:B------:R-:W-:Y:S02]  /*5d70*/  MOV R14, R6 ;  /* 0x00000006000e7202 */ /* 0x000fe40000000f00 */
[----:B------:R-:W-:Y:S02]  /*5d80*/  MOV R11, R7 ;  /* 0x00000007000b7202 */ /* 0x000fe40000000f00 */
[----:B------:R-:W-:-:S07]  /*5d90*/  MOV R12, 0x5db0 ;  /* 0x00005db0000c7802 */ /* 0x000fce0000000f00 */
[----:B-1----:R-:W-:Y:S05]  /*5da0*/  CALL.REL.NOINC `($__internal_498_$__cuda_sm20_div_s64) ;  /* 0x0000001800dc7944 */ /* 0x002fea0003c00000 */
        /* <DEDUP_REMOVED lines=11> */
.L_x_24456:
[----:B------:R-:W-:Y:S05]  /*5e60*/  BSYNC.RECONVERGENT B1 ;  /* 0x0000000000017941 */ /* 0x000fea0003800200 */
.L_x_24454:
        /* <DEDUP_REMOVED lines=40> */
.L_x_24458:
        /* <DEDUP_REMOVED lines=17> */
.L_x_24459:
[----:B------:R-:W-:Y:S05]  /*6200*/  BSYNC.RECONVERGENT B1 ;  /* 0x0000000000017941 */ /* 0x000fea0003800200 */
.L_x_24457:
        /* <DEDUP_REMOVED lines=40> */
.L_x_24461:
[----:B------:R-:W-:Y:S01]  /*6490*/  MOV R26, R18 ;  /* 0x00000012001a7202 */ /* 0x000fe20000000f00 */
[----:B------:R-:W-:Y:S01]  /*64a0*/  IMAD.MOV.U32 R14, RZ, RZ, R20 ;  /* 0x000000ffff0e7224 */ /* 0x000fe200078e0014 */
[----:B------:R-:W-:Y:S02]  /*64b0*/  MOV R13, R19 ;  /* 0x00000013000d7202 */ /* 0x000fe40000000f00 */
[----:B------:R-:W-:Y:S02]  /*64c0*/  MOV R11, R21 ;  /* 0x00000015000b7202 */ /* 0x000fe40000000f00 */
[----:B------:R-:W-:-:S07]  /*64d0*/  MOV R12, 0x64f0 ;  /* 0x000064f0000c7802 */ /* 0x000fce0000000f00 */
[----:B-1----:R-:W-:Y:S05]  /*64e0*/  CALL.REL.NOINC `($__internal_498_$__cuda_sm20_div_s64) ;  /* 0x00000014000c7944 */ /* 0x002fea0003c00000 */
        /* <DEDUP_REMOVED lines=11> */
.L_x_24462:
[----:B------:R-:W-:Y:S05]  /*65a0*/  BSYNC.RECONVERGENT B1 ;  /* 0x0000000000017941 */ /* 0x000fea0003800200 */
.L_x_24460:
        /* <DEDUP_REMOVED lines=11> */
.L_x_24450:
        /* <DEDUP_REMOVED lines=35> */
.L_x_24465:
[----:B------:R-:W-:Y:S01]  /*6890*/  MOV R26, R18 ;  /* 0x00000012001a7202 */ /* 0x000fe20000000f00 */
[----:B------:R-:W-:Y:S01]  /*68a0*/  IMAD.MOV.U32 R13, RZ, RZ, R19 ;  /* 0x000000ffff0d7224 */ /* 0x000fe200078e0013 */
[----:B------:R-:W-:Y:S02]  /*68b0*/  MOV R14, R4 ;  /* 0x00000004000e7202 */ /* 0x000fe40000000f00 */
[----:B------:R-:W-:Y:S02]  /*68c0*/  MOV R11, R5 ;  /* 0x00000005000b7202 */ /* 0x000fe40000000f00 */
[----:B------:R-:W-:-:S07]  /*68d0*/  MOV R12, 0x68f0 ;  /* 0x000068f0000c7802 */ /* 0x000fce0000000f00 */
[----:B-1----:R-:W-:Y:S05]  /*68e0*/  CALL.REL.NOINC `($__internal_498_$__cuda_sm20_div_s64) ;  /* 0x00000010000c7944 */ /* 0x002fea0003c00000 */
        /* <DEDUP_REMOVED lines=8> */
.L_x_24466:
[----:B------:R-:W-:Y:S05]  /*6970*/  BSYNC.RECONVERGENT B1 ;  /* 0x0000000000017941 */ /* 0x000fea0003800200 */
.L_x_24464:
        /* <DEDUP_REMOVED lines=39> */
.L_x_24468:
[----:B------:R-:W-:Y:S01]  /*6bf0*/  MOV R26, R18 ;  /* 0x00000012001a7202 */ /* 0x000fe20000000f00 */
[----:B------:R-:W-:Y:S01]  /*6c00*/  IMAD.MOV.U32 R13, RZ, RZ, R19 ;  /* 0x000000ffff0d7224 */ /* 0x000fe200078e0013 */
[----:B------:R-:W-:Y:S02]  /*6c10*/  MOV R14, R16 ;  /* 0x00000010000e7202 */ /* 0x000fe40000000f00 */
[----:B------:R-:W-:Y:S02]  /*6c20*/  MOV R11, R17 ;  /* 0x00000011000b7202 */ /* 0x000fe40000000f00 */
[----:B------:R-:W-:-:S07]  /*6c30*/  MOV R12, 0x6c50 ;  /* 0x00006c50000c7802 */ /* 0x000fce0000000f00 */
[----:B-1----:R-:W-:Y:S05]  /*6c40*/  CALL.REL.NOINC `($__internal_498_$__cuda_sm20_div_s64) ;  /* 0x0000000c00347944 */ /* 0x002fea0003c00000 */
        /* <DEDUP_REMOVED lines=11> */
.L_x_24469:
[----:B------:R-:W-:Y:S05]  /*6d00*/  BSYNC.RECONVERGENT B1 ;  /* 0x0000000000017941 */ /* 0x000fea0003800200 */
.L_x_24467:
        /* <DEDUP_REMOVED lines=11> */
.L_x_24463:
        /* <DEDUP_REMOVED lines=31> */
.L_x_24471:
[----:B------:R-:W-:Y:S01]  /*6fb0*/  IMAD.MOV.U32 R24, RZ, RZ, R20 ;  /* 0x000000ffff187224 */ /* 0x000fe200078e0014 */
[----:B------:R-:W-:-:S07]  /*6fc0*/  MOV R26, 0x6fe0 ;  /* 0x00006fe0001a7802 */ /* 0x000fce0000000f00 */
[----:B-1----:R-:W-:Y:S05]  /*6fd0*/  CALL.REL.NOINC `($__internal_499_$__cuda_sm20_rem_s64) ;  /* 0x0000000c009c7944 */ /* 0x002fea0003c00000 */
[----:B------:R-:W-:Y:S02]  /*6fe0*/  MOV R4, R6 ;  /* 0x0000000600047202 */ /* 0x000fe40000000f00 */
[----:B------:R-:W-:-:S07]  /*6ff0*/  MOV R5, R7 ;  /* 0x0000000700057202 */ /* 0x000fce0000000f00 */
.L_x_24472:
[----:B------:R-:W-:Y:S05]  /*7000*/  BSYNC.RECONVERGENT B1 ;  /* 0x0000000000017941 */ /* 0x000fea0003800200 */
.L_x_24470:
        /* <DEDUP_REMOVED lines=9> */
.L_x_24423:
[----:B------:R-:W2:Y:S01]  /*70a0*/  LDG.E.U16 R4, desc[UR14][R8.64] ;  /* 0x0000000e08047981 */ /* 0x000ea2000c1e1500 */
[----:B------:R-:W-:Y:S01]  /*70b0*/  BSSY.RECONVERGENT B1, `(.L_x_24473) ;  /* 0x000004b000017945 */ /* 0x000fe20003800200 */
[----:B------:R-:W-:Y:S02]  /*70c0*/  MOV R6, 0x3f800000 ;  /* 0x3f80000000067802 */ /* 0x000fe40000000f00 */
[----:B--2---:R-:W-:-:S04]  /*70d0*/  PRMT R5, R4, 0x9910, RZ ;  /* 0x0000991004057816 */ /* 0x004fc800000000ff */
[----:B------:R-:W-:-:S04]  /*70e0*/  IABS R5, R5 ;  /* 0x0000000500057213 */ /* 0x000fc80000000000 */
[----:B------:R-:W-:-:S13]  /*70f0*/  ISETP.NE.AND P0, PT, R5, 0x1, PT ;  /* 0x000000010500780c */ /* 0x000fda0003f05270 */
        /* <DEDUP_REMOVED lines=70> */
.L_x_24474:
[----:B------:R-:W-:Y:S05]  /*7560*/  BSYNC.RECONVERGENT B1 ;  /* 0x0000000000017941 */ /* 0x000fea0003800200 */
.L_x_24473:
[----:B------:R-:W-:-:S05]  /*7570*/  F2FP.F16.F32.PACK_AB R6, RZ, R6 ;  /* 0x00000006ff06723e */ /* 0x000fca00000000ff */
[----:B------:R2:W-:Y:S02]  /*7580*/  STS.U16 [R2], R6 ;  /* 0x0000000602007388 */ /* 0x0005e40000000400 */
.L_x_24422:
[----:B------:R-:W-:Y:S05]  /*7590*/  BSYNC.RECONVERGENT B0 ;  /* 0x0000000000007941 */ /* 0x000fea0003800200 */
.L_x_24370:
[----:B------:R-:W-:Y:S01]  /*75a0*/  BAR.SYNC.DEFER_BLOCKING 0x0 ;  /* 0x0000000000007b1d */ /* 0x000fe20000010000 */
[----:B------:R-:W-:Y:S02]  /*75b0*/  ISETP.GE.U32.AND P0, PT, R3, 0x42, PT ;  /* 0x000000420300780c */ /* 0x000fe40003f06070 */
[----:B------:R-:W-:-:S11]  /*75c0*/  ISETP.GT.U32.AND P1, PT, R0, 0x1f, PT ;  /* 0x0000001f0000780c */ /* 0x000fd60003f24070 */
[----:B------:R-:W-:Y:S05]  /*75d0*/  @!P0 BRA `(.L_x_24475) ;  /* 0x0000000000308947 */ /* 0x000fea0003800000 */
.L_x_24476:
        /* <DEDUP_REMOVED lines=12> */
.L_x_24475:
        /* <DEDUP_REMOVED lines=40> */
        .weak           $__internal_498_$__cuda_sm20_div_s64
        .type           $__internal_498_$__cuda_sm20_div_s64,@function
        .size           $__internal_498_$__cuda_sm20_div_s64,($__internal_499_$__cuda_sm20_rem_s64 - $__internal_498_$__cuda_sm20_div_s64)
$__internal_498_$__cuda_sm20_div_s64:
        /* <DEDUP_REMOVED lines=82> */
[----:B------:R-:W-:Y:S06]  /*7e40*/  RET.REL.NODEC R12 `(contiguous_reducel32_i16) ;  /* 0xffffff800c6c7950 */ /* 0x000fec0003c3ffff */
        .weak           $__internal_499_$__cuda_sm20_rem_s64
        .type           $__internal_499_$__cuda_sm20_rem_s64,@function
        .size           $__internal_499_$__cuda_sm20_rem_s64,(.L_x_30827 - $__internal_499_$__cuda_sm20_rem_s64)
$__internal_499_$__cuda_sm20_rem_s64:
        /* <DEDUP_REMOVED lines=76> */
[----:B------:R-:W-:Y:S06]  /*8310*/  RET.REL.NODEC R26 `(contiguous_reducel32_i16) ;  /* 0xffffff7c1a387950 */ /* 0x000fec0003c3ffff */
.L_x_24477:
        /* <DEDUP_REMOVED lines=14> */
.L_x_30827:


//--------------------- .text.uncontiguous_cumulate_reducel3_i16 --------------------------
	.section	.text.uncontiguous_cumulate_reducel3_i16,"ax",@progbits
	.align	128
        .global         uncontiguous_cumulate_reducel3_i16
        .type           uncontiguous_cumulate_reducel3_i16,@function
        .size           uncontiguous_cumulate_reducel3_i16,(.L_x_30829 - uncontiguous_cumulate_reducel3_i16)
        .other          uncontiguous_cumulate_reducel3_i16,@"STO_CUDA_ENTRY STV_DEFAULT"
uncontiguous_cumulate_reducel3_i16:
.text.uncontiguous_cumulate_reducel3_i16:
        /* <DEDUP_REMOVED lines=37> */
.L_x_24506:
        /* <DEDUP_REMOVED lines=32> */
.L_x_24483:
[----:B------:R-:W-:Y:S01]  /*0450*/  MOV R26, R6 ;  /* 0x00000006001a7202 */ /* 0x000fe20000000f00 */
[----:B------:R-:W-:Y:S01]  /*0460*/  IMAD.MOV.U32 R13, RZ, RZ, R9 ;  /* 0x000000ffff0d7224 */ /* 0x000fe200078e0009 */
[----:B------:R-:W-:Y:S01]  /*0470*/  MOV R14, R40 ;  /* 0x00000028000e7202 */ /* 0x000fe20000000f00 */
[----:B------:R-:W-:Y:S01]  /*0480*/  IMAD.MOV.U32 R11, RZ, RZ, R41 ;  /* 0x000000ffff0b7224 */ /* 0x000fe200078e0029 */
[----:B------:R-:W-:-:S07]  /*0490*/  MOV R12, 0x4b0 ;  /* 0x000004b0000c7802 */ /* 0x000fce0000000f00 */
[----:B-1----:R-:W-:Y:S05]  /*04a0*/  CALL.REL.NOINC `($__internal_500_$__cuda_sm20_div_s64) ;  /* 0x0000006400047944 */ /* 0x002fea0003c00000 */
        /* <DEDUP_REMOVED lines=10> */
.L_x_24484:
[----:B------:R-:W-:Y:S05]  /*0550*/  BSYNC.RECONVERGENT B1 ;  /* 0x0000000000017941 */ /* 0x000fea0003800200 */
.L_x_24482:
        /* <DEDUP_REMOVED lines=33> */
.L_x_24486:
[----:B------:R-:W-:Y:S01]  /*0770*/  IMAD.MOV.U32 R26, RZ, RZ, R20 ;  /* 0x000000ffff1a7224 */ /* 0x000fe200078e0014 */
[----:B------:R-:W-:Y:S01]  /*0780*/  MOV R13, R7 ;  /* 0x00000007000d7202 */ /* 0x000fe20000000f00 */
[----:B------:R-:W-:Y:S01]  /*0790*/  IMAD.MOV.U32 R14, RZ, RZ, R40 ;  /* 0x000000ffff0e7224 */ /* 0x000fe200078e0028 */
[----:B------:R-:W-:Y:S02]  /*07a0*/  MOV R11, R41 ;  /* 0x00000029000b7202 */ /* 0x000fe40000000f00 */
[----:B------:R-:W-:-:S07]  /*07b0*/  MOV R12, 0x7d0 ;  /* 0x000007d0000c7802 */ /* 0x000fce0000000f00 */
[----:B------:R-:W-:Y:S05]  /*07c0*/  CALL.REL.NOINC `($__internal_500_$__cuda_sm20_div_s64) ;  /* 0x00000060003c7944 */ /* 0x000fea0003c00000 */
        /* <DEDUP_REMOVED lines=9> */
.L_x_24487:
[----:B------:R-:W-:Y:S05]  /*0860*/  BSYNC.RECONVERGENT B1 ;  /* 0x0000000000017941 */ /* 0x000fea0003800200 */
.L_x_24485:
        /* <DEDUP_REMOVED lines=34> */
.L_x_24489:
[----:B------:R-:W-:Y:S01]  /*0a90*/  MOV R26, R34 ;  /* 0x00000022001a7202 */ /* 0x000fe20000000f00 */
[----:B------:R-:W-:Y:S01]  /*0aa0*/  IMAD.MOV.U32 R13, RZ, RZ, R35 ;  /* 0x000000ffff0d7224 */ /* 0x000fe200078e0023 */
[----:B------:R-:W-:Y:S01]  /*0ab0*/  MOV R14, R20 ;  /* 0x00000014000e7202 */ /* 0x000fe20000000f00 */
[----:B------:R-:W-:Y:S01]  /*0ac0*/  IMAD.MOV.U32 R11, RZ, RZ, R21 ;  /* 0x000000ffff0b7224 */ /* 0x000fe200078e0015 */
[----:B------:R-:W-:-:S07]  /*0ad0*/  MOV R12, 0xaf0 ;  /* 0x00000af0000c7802 */ /* 0x000fce0000000f00 */
[----:B------:R-:W-:Y:S05]  /*0ae0*/  CALL.REL.NOINC `($__internal_500_$__cuda_sm20_div_s64) ;  /* 0x0000005c00747944 */ /* 0x000fea0003c00000 */
        /* <DEDUP_REMOVED lines=10> */
.L_x_24490:
[----:B------:R-:W-:Y:S05]  /*0b90*/  BSYNC.RECONVERGENT B1 ;  /* 0x0000000000017941 */ /* 0x000fea0003800200 */
.L_x_24488:
        /* <DEDUP_REMOVED lines=34> */
.L_x_24492:
        /* <DEDUP_REMOVED lines=16> */
.L_x_24493:
[----:B------:R-:W-:Y:S05]  /*0ec0*/  BSYNC.RECONVERGENT B1 ;  /* 0x0000000000017941 */ /* 0x000fea0003800200 */
.L_x_24491:
        /* <DEDUP_REMOVED lines=36> */
.L_x_24495:
        /* <DEDUP_REMOVED lines=16> */
.L_x_24496:
[----:B------:R-:W-:Y:S05]  /*1210*/  BSYNC.RECONVERGENT B1 ;  /* 0x0000000000017941 */ /* 0x000fea0003800200 */
.L_x_24494:
        /* <DEDUP_REMOVED lines=35> */
.L_x_24498:
[----:B------:R-:W-:Y:S01]  /*1450*/  IMAD.MOV.U32 R26, RZ, RZ, R34 ;  /* 0x000000ffff1a7224 */ /* 0x000fe200078e0022 */
[----:B------:R-:W-:Y:S01]  /*1460*/  MOV R13, R35 ;  /* 0x00000023000d7202 */ /* 0x000fe20000000f00 */
[----:B------:R-:W-:Y:S01]  /*1470*/  IMAD.MOV.U32 R14, RZ, RZ, R20 ;  /* 0x000000ffff0e7224 */ /* 0x000fe200078e0014 */
[----:B------:R-:W-:Y:S02]  /*1480*/  MOV R11, R21 ;  /* 0x00000015000b7202 */ /* 0x000fe40000000f00 */
[----:B------:R-:W-:-:S07]  /*1490*/  MOV R12, 0x14b0 ;  /* 0x000014b0000c7802 */ /* 0x000fce0000000f00 */
[----:B------:R-:W-:Y:S05]  /*14a0*/  CALL.REL.NOINC `($__internal_500_$__cuda_sm20_div_s64) ;  /* 0x0000005400047944 */ /* 0x000fea0003c00000 */
        /* <DEDUP_REMOVED lines=10> */
.L_x_24499:
[----:B------:R-:W-:Y:S05]  /*1550*/  BSYNC.RECONVERGENT B1 ;  /* 0x0000000000017941 */ /* 0x000fea0003800200 */
.L_x_24497:
        /* <DEDUP_REMOVED lines=34> */
.L_x_24501:
[----:B------:R-:W-:Y:S01]  /*1780*/  IMAD.MOV.U32 R26, RZ, RZ, R38 ;  /* 0x000000ffff1a7224 */ /* 0x000fe200078e0026 */
[----:B------:R-:W-:Y:S01]  /*1790*/  MOV R13, R39 ;  /* 0x00000027000d7202 */ /* 0x000fe20000000f00 */
[----:B------:R-:W-:Y:S01]  /*17a0*/  IMAD.MOV.U32 R14, RZ, RZ, R20 ;  /* 0x000000ffff0e7224 */ /* 0x000fe200078e0014 */
[----:B------:R-:W-:Y:S02]  /*17b0*/  MOV R11, R21 ;  /* 0x00000015000b7202 */ /* 0x000fe40000000f00 */
[----:B------:R-:W-:-:S07]  /*17c0*/  MOV R12, 0x17e0 ;  /* 0x000017e0000c7802 */ /* 0x000fce0000000f00 */
[----:B------:R-:W-:Y:S05]  /*17d0*/  CALL.REL.NOINC `($__internal_500_$__cuda_sm20_div_s64) ;  /* 0x0000005000387944 */ /* 0x000fea0003c00000 */
        /* <DEDUP_REMOVED lines=10> */
.L_x_24502:
[----:B------:R-:W-:Y:S05]  /*1880*/  BSYNC.RECONVERGENT B1 ;  /* 0x0000000000017941 */ /* 0x000fea0003800200 */
.L_x_24500:
        /* <DEDUP_REMOVED lines=35> */
.L_x_24504:
[----:B------:R-:W-:Y:S01]  /*1ac0*/  MOV R26, R34 ;  /* 0x00000022001a7202 */ /* 0x000fe20000000f00 */
[----:B------:R-:W-:Y:S01]  /*1ad0*/  IMAD.MOV.U32 R13, RZ, RZ, R35 ;  /* 0x000000ffff0d7224 */ /* 0x000fe200078e0023 */
[----:B------:R-:W-:Y:S01]  /*1ae0*/  MOV R14, R20 ;  /* 0x00000014000e7202 */ /* 0x000fe20000000f00 */
[----:B------:R-:W-:Y:S01]  /*1af0*/  IMAD.MOV.U32 R11, RZ, RZ, R21 ;  /* 0x000000ffff0b7224 */ /* 0x000fe200078e0015 */
[----:B------:R-:W-:-:S07]  /*1b00*/  MOV R12, 0x1b20 ;  /* 0x00001b20000c7802 */ /* 0x000fce0000000f00 */
[----:B------:R-:W-:Y:S05]  /*1b10*/  CALL.REL.NOINC `($__internal_500_$__cuda_sm20_div_s64) ;  /* 0x0000004c00687944 */ /* 0x000fea0003c00000 */
        /* <DEDUP_REMOVED lines=10> */
.L_x_24505:
[----:B------:R-:W-:Y:S05]  /*1bc0*/  BSYNC.RECONVERGENT B1 ;  /* 0x0000000000017941 */ /* 0x000fea0003800200 */
.L_x_24503:
        /* <DEDUP_REMOVED lines=8> */
.L_x_24481:
        /* <DEDUP_REMOVED lines=35> */
.L_x_24509:
        /* <DEDUP_REMOVED lines=16> */
.L_x_24510:
[----:B------:R-:W-:Y:S05]  /*1f80*/  BSYNC.RECONVERGENT B1 ;  /* 0x0000000000017941 */ /* 0x000fea0003800200 */
.L_x_24508:
        /* <DEDUP_REMOVED lines=34> */
.L_x_24512:
        /* <DEDUP_REMOVED lines=16> */
.L_x_24513:
[----:B------:R-:W-:Y:S05]  /*22b0*/  BSYNC.RECONVERGENT B1 ;  /* 0x0000000000017941 */ /* 0x000fea0003800200 */
.L_x_24511:
        /* <DEDUP_REMOVED lines=35> */
.L_x_24515:
        /* <DEDUP_REMOVED lines=16> */
.L_x_24516:
[----:B------:R-:W-:Y:S05]  /*25f0*/  BSYNC.RECONVERGENT B1 ;  /* 0x0000000000017941 */ /* 0x000fea0003800200 */
.L_x_24514:
        /* <DEDUP_REMOVED lines=35> */
.L_x_24518:
[----:B------:R-:W-:Y:S01]  /*2830*/  IMAD.MOV.U32 R26, RZ, RZ, R18 ;  /* 0x000000ffff1a7224 */ /* 0x000fe200078e0012 */
[----:B------:R-:W-:Y:S01]  /*2840*/  MOV R13, R19 ;  /* 0x00000013000d7202 */ /* 0x000fe20000000f00 */
[----:B------:R-:W-:Y:S01]  /*2850*/  IMAD.MOV.U32 R14, RZ, RZ, R16 ;  /* 0x000000ffff0e7224 */ /* 0x000fe200078e0010 */
[----:B------:R-:W-:Y:S02]  /*2860*/  MOV R11, R17 ;  /* 0x00000011000b7202 */ /* 0x000fe40000000f00 */
[----:B------:R-:W-:-:S07]  /*2870*/  MOV R12, 0x2890 ;  /* 0x00002890000c7802 */ /* 0x000fce0000000f00 */
[----:B------:R-:W-:Y:S05]  /*2880*/  CALL.REL.NOINC `($__internal_500_$__cuda_sm20_div_s64) ;  /* 0x00000040000c7944 */ /* 0x000fea0003c00000 */
        /* <DEDUP_REMOVED lines=10> */
.L_x_24519:
[----:B------:R-:W-:Y:S05]  /*2930*/  BSYNC.RECONVERGENT B1 ;  /* 0x0000000000017941 */ /* 0x000fea0003800200 */
.L_x_24517:
[----:B------:R-:W-:Y:S01]  /*2940*/  IMAD R11, R11, R34, RZ ;  /* 0x000000220b0b7224 */ /* 0x000fe200078e02ff */
[----:B------:R-:W-:Y:S01]  /*2950*/  IADD3 R8, PT, PT, R8, -0x2, RZ ;  /* 0xfffffffe08087810 */ /* 0x000fe20007ffe0ff */
[----:B------:R-:W-:Y:S02]  /*2960*/  IMAD.MOV.U32 R38, RZ, RZ, R22 ;  /* 0x000000ffff267224 */ /* 0x000fe400078e0016 */
[-C--:B------:R-:W-:Y:S02]  /*2970*/  IMAD R11, R35, R10.reuse, R11 ;  /* 0x0000000a230b7224 */ /* 0x080fe400078e020b */
[----:B------:R-:W-:-:S04]  /*2980*/  IMAD.WIDE.U32 R22, R34, R10, R38 ;  /* 0x0000000a22167225 */ /* 0x000fc800078e0026 */
[----:B------:R-:W-:-:S07]  /*2990*/  IMAD.IADD R23, R23, 0x1, R11 ;  /* 0x0000000117177824 */ /* 0x000fce00078e020b */
.L_x_24507:
        /* <DEDUP_REMOVED lines=31> */
.L_x_24521:
[----:B------:R-:W-:Y:S01]  /*2b90*/  MOV R18, R6 ;  /* 0x0000000600127202 */ /* 0x000fe20000000f00 */
[----:B------:R-:W-:Y:S01]  /*2ba0*/  IMAD.MOV.U32 R21, RZ, RZ, R9 ;  /* 0x000000ffff157224 */ /* 0x000fe200078e0009 */
[----:B------:R-:W-:Y:S01]  /*2bb0*/  MOV R24, R16 ;  /* 0x0000001000187202 */ /* 0x000fe20000000f00 */
[----:B------:R-:W-:Y:S01]  /*2bc0*/  IMAD.MOV.U32 R19, RZ, RZ, R17 ;  /* 0x000000ffff137224 */ /* 0x000fe200078e0011 */
[----:B------:R-:W-:-:S07]  /*2bd0*/  MOV R26, 0x2bf0 ;  /* 0x00002bf0001a7802 */ /* 0x000fce0000000f00 */
[----:B------:R-:W-:Y:S05]  /*2be0*/  CALL.REL.NOINC `($__internal_501_$__cuda_sm20_rem_s64) ;  /* 0x0000004000807944 */ /* 0x000fea0003c00000 */
.L_x_24522:
[----:B------:R-:W-:Y:S05]  /*2bf0*/  BSYNC.RECONVERGENT B1 ;  /* 0x0000000000017941 */ /* 0x000fea0003800200 */
.L_x_24520:
        /* <DEDUP_REMOVED lines=30> */
.L_x_24524:
[----:B------:R-:W-:Y:S01]  /*2de0*/  MOV R24, R16 ;  /* 0x0000001000187202 */ /* 0x000fe20000000f00 */
[----:B------:R-:W-:Y:S01]  /*2df0*/  IMAD.MOV.U32 R19, RZ, RZ, R17 ;  /* 0x000000ffff137224 */ /* 0x000fe200078e0011 */
[----:B------:R-:W-:Y:S01]  /*2e00*/  MOV R18, R20 ;  /* 0x0000001400127202 */ /* 0x000fe20000000f00 */
[----:B------:R-:W-:Y:S01]  /*2e10*/  IMAD.MOV.U32 R21, RZ, RZ, R7 ;  /* 0x000000ffff157224 */ /* 0x000fe200078e0007 */
[----:B------:R-:W-:-:S07]  /*2e20*/  MOV R26, 0x2e40 ;  /* 0x00002e40001a7802 */ /* 0x000fce0000000f00 */
[----:B------:R-:W-:Y:S05]  /*2e30*/  CALL.REL.NOINC `($__internal_501_$__cuda_sm20_rem_s64) ;  /* 0x0000003c00ec7944 */ /* 0x000fea0003c00000 */
[----:B------:R-:W-:Y:S01]  /*2e40*/  MOV R6, R10 ;  /* 0x0000000a00067202 */ /* 0x000fe20000000f00 */
[----:B------:R-:W-:-:S07]  /*2e50*/  IMAD.MOV.U32 R7, RZ, RZ, R11 ;  /* 0x000000ffff077224 */ /* 0x000fce00078e000b */
.L_x_24525:
[----:B------:R-:W-:Y:S05]  /*2e60*/  BSYNC.RECONVERGENT B1 ;  /* 0x0000000000017941 */ /* 0x000fea0003800200 */
.L_x_24523:
[----:B------:R-:W-:Y:S02]  /*2e70*/  IMAD R7, R7, R8, RZ ;  /* 0x0000000807077224 */ /* 0x000fe400078e02ff */
[----:B------:R-:W-:-:S04]  /*2e80*/  IMAD.WIDE.U32 R22, R8, R6, R22 ;  /* 0x0000000608167225 */ /* 0x000fc800078e0016 */
[----:B------:R-:W-:-:S05]  /*2e90*/  IMAD R7, R9, R6, R7 ;  /* 0x0000000609077224 */ /* 0x000fca00078e0207 */
[----:B------:R-:W-:-:S07]  /*2ea0*/  IADD3 R23, PT, PT, R23, R7, RZ ;  /* 0x0000000717177210 */ /* 0x000fce0007ffe0ff */
.L_x_24480:
        /* <DEDUP_REMOVED lines=10> */
.L_x_24479:
        /* <DEDUP_REMOVED lines=22> */
.L_x_24553:
        /* <DEDUP_REMOVED lines=32> */
.L_x_24530:
[----:B------:R-:W-:Y:S01]  /*32b0*/  MOV R26, R10 ;  /* 0x0000000a001a7202 */ /* 0x000fe20000000f00 */
[----:B------:R-:W-:Y:S01]  /*32c0*/  IMAD.MOV.U32 R13, RZ, RZ, R15 ;  /* 0x000000ffff0d7224 */ /* 0x000fe200078e000f */
[----:B------:R-:W-:Y:S01]  /*32d0*/  MOV R14, R20 ;  /* 0x00000014000e7202 */ /* 0x000fe20000000f00 */
[----:B------:R-:W-:Y:S01]  /*32e0*/  IMAD.MOV.U32 R11, RZ, RZ, R21 ;  /* 0x000000ffff0b7224 */ /* 0x000fe200078e0015 */
[----:B------:R-:W-:-:S07]  /*32f0*/  MOV R12, 0x3310 ;  /* 0x00003310000c7802 */ /* 0x000fce0000000f00 */
[----:B-123--:R-:W-:Y:S05]  /*3300*/  CALL.REL.NOINC `($__internal_500_$__cuda_sm20_div_s64) ;  /* 0x00000034006c7944 */ /* 0x00efea0003c00000 */
        /* <DEDUP_REMOVED lines=10> */
.L_x_24531:
[----:B------:R-:W-:Y:S05]  /*33b0*/  BSYNC.RECONVERGENT B1 ;  /* 0x0000000000017941 */ /* 0x000fea0003800200 */
.L_x_24529:
        /* <DEDUP_REMOVED lines=38> */
.L_x_24533:
[----:B------:R-:W-:Y:S01]  /*3620*/  MOV R26, R36 ;  /* 0x00000024001a7202 */ /* 0x000fe20000000f00 */
[----:B------:R-:W-:Y:S01]  /*3630*/  IMAD.MOV.U32 R13, RZ, RZ, R37 ;  /* 0x000000ffff0d7224 */ /* 0x000fe200078e0025 */
[----:B------:R-:W-:Y:S01]  /*3640*/  MOV R14, R38 ;  /* 0x00000026000e7202 */ /* 0x000fe20000000f00 */
[----:B------:R-:W-:Y:S01]  /*3650*/  IMAD.MOV.U32 R11, RZ, RZ, R39 ;  /* 0x000000ffff0b7224 */ /* 0x000fe200078e0027 */
[----:B------:R-:W-:-:S07]  /*3660*/  MOV R12, 0x3680 ;  /* 0x00003680000c7802 */ /* 0x000fce0000000f00 */
[----:B-1----:R-:W-:Y:S05]  /*3670*/  CALL.REL.NOINC `($__internal_500_$__cuda_sm20_div_s64) ;  /* 0x0000003000907944 */ /* 0x002fea0003c00000 */
        /* <DEDUP_REMOVED lines=11> */
.L_x_24534:
[----:B------:R-:W-:Y:S05]  /*3730*/  BSYNC.RECONVERGENT B1 ;  /* 0x0000000000017941 */ /* 0x000fea0003800200 */
.L_x_24532:
        /* <DEDUP_REMOVED lines=38> */
.L_x_24536:
[----:B------:R-:W-:Y:S01]  /*39a0*/  IMAD.MOV.U32 R26, RZ, RZ, R36 ;  /* 0x000000ffff1a7224 */ /* 0x000fe200078e0024 */
[----:B------:R-:W-:Y:S01]  /*39b0*/  MOV R13, R37 ;  /* 0x00000025000d7202 */ /* 0x000fe20000000f00 */
[----:B------:R-:W-:Y:S01]  /*39c0*/  IMAD.MOV.U32 R14, RZ, RZ, R38 ;  /* 0x000000ffff0e7224 */ /* 0x000fe200078e0026 */
[----:B------:R-:W-:Y:S02]  /*39d0*/  MOV R11, R39 ;  /* 0x00000027000b7202 */ /* 0x000fe40000000f00 */
[----:B------:R-:W-:-:S07]  /*39e0*/  MOV R12, 0x3a00 ;  /* 0x00003a00000c7802 */ /* 0x000fce0000000f00 */
[----:B-1----:R-:W-:Y:S05]  /*39f0*/  CALL.REL.NOINC `($__internal_500_$__cuda_sm20_div_s64) ;  /* 0x0000002c00b07944 */ /* 0x002fea0003c00000 */
        /* <DEDUP_REMOVED lines=11> */
.L_x_24537:
[----:B------:R-:W-:Y:S05]  /*3ab0*/  BSYNC.RECONVERGENT B1 ;  /* 0x0000000000017941 */ /* 0x000fea0003800200 */
.L_x_24535:
        /* <DEDUP_REMOVED lines=37> */
.L_x_24539:
        /* <DEDUP_REMOVED lines=17> */
.L_x_24540:
[----:B------:R-:W-:Y:S05]  /*3e20*/  BSYNC.RECONVERGENT B1 ;  /* 0x0000000000017941 */ /* 0x000fea0003800200 */
.L_x_24538:
        /* <DEDUP_REMOVED lines=38> */
.L_x_24542:
        /* <DEDUP_REMOVED lines=17> */
.L_x_24543:
[----:B------:R-:W-:Y:S05]  /*41a0*/  BSYNC.RECONVERGENT B1 ;  /* 0x0000000000017941 */ /* 0x000fea0003800200 */
.L_x_24541:
        /* <DEDUP_REMOVED lines=38> */
.L_x_24545:
        /* <DEDUP_REMOVED lines=17> */
.L_x_24546:
[----:B------:R-:W-:Y:S05]  /*4520*/  BSYNC.RECONVERGENT B1 ;  /* 0x0000000000017941 */ /* 0x000fea0003800200 */
.L_x_24544:
        /* <DEDUP_REMOVED lines=37> */
.L_x_24548:
[----:B------:R-:W-:Y:S01]  /*4780*/  IMAD.MOV.U32 R26, RZ, RZ, R38 ;  /* 0x000000ffff1a7224 */ /* 0x000fe200078e0026 */
[----:B------:R-:W-:Y:S01]  /*4790*/  MOV R13, R39 ;  /* 0x00000027000d7202 */ /* 0x000fe20000000f00 */
[----:B------:R-:W-:Y:S01]  /*47a0*/  IMAD.MOV.U32 R14, RZ, RZ, R42 ;  /* 0x000000ffff0e7224 */ /* 0x000fe200078e002a */
[----:B------:R-:W-:Y:S02]  /*47b0*/  MOV R11, R43 ;  /* 0x0000002b000b7202 */ /* 0x000fe40000000f00 */
[----:B------:R-:W-:-:S07]  /*47c0*/  MOV R12, 0x47e0 ;  /* 0x000047e0000c7802 */ /* 0x000fce0000000f00 */
[----:B-1----:R-:W-:Y:S05]  /*47d0*/  CALL.REL.NOINC `($__internal_500_$__cuda_sm20_div_s64) ;  /* 0x0000002000387944 */ /* 0x002fea0003c00000 */
        /* <DEDUP_REMOVED lines=11> */
.L_x_24549:
[----:B------:R-:W-:Y:S05]  /*4890*/  BSYNC.RECONVERGENT B1 ;  /* 0x0000000000017941 */ /* 0x000fea0003800200 */
.L_x_24547:
        /* <DEDUP_REMOVED lines=36> */
.L_x_24551:
[----:B------:R-:W-:Y:S01]  /*4ae0*/  MOV R26, R36 ;  /* 0x00000024001a7202 */ /* 0x000fe20000000f00 */
[----:B------:R-:W-:Y:S01]  /*4af0*/  IMAD.MOV.U32 R14, RZ, RZ, R38 ;  /* 0x000000ffff0e7224 */ /* 0x000fe200078e0026 */
[----:B------:R-:W-:Y:S02]  /*4b00*/  MOV R13, R37 ;  /* 0x00000025000d7202 */ /* 0x000fe40000000f00 */
[----:B------:R-:W-:Y:S02]  /*4b10*/  MOV R11, R39 ;  /* 0x00000027000b7202 */ /* 0x000fe40000000f00 */
[----:B------:R-:W-:-:S07]  /*4b20*/  MOV R12, 0x4b40 ;  /* 0x00004b40000c7802 */ /* 0x000fce0000000f00 */
[----:B-1----:R-:W-:Y:S05]  /*4b30*/  CALL.REL.NOINC `($__internal_500_$__cuda_sm20_div_s64) ;  /* 0x0000001c00607944 */ /* 0x002fea0003c00000 */
        /* <DEDUP_REMOVED lines=11> */
.L_x_24552:
[----:B------:R-:W-:Y:S05]  /*4bf0*/  BSYNC.RECONVERGENT B1 ;  /* 0x0000000000017941 */ /* 0x000fea0003800200 */
.L_x_24550:
        /* <DEDUP_REMOVED lines=11> */
.L_x_24528:
        /* <DEDUP_REMOVED lines=36> */
.L_x_24556:
[----:B------:R-:W-:Y:S01]  /*4ef0*/  IMAD.MOV.U32 R26, RZ, RZ, R10 ;  /* 0x000000ffff1a7224 */ /* 0x000fe200078e000a */
[----:B------:R-:W-:Y:S01]  /*4f00*/  MOV R13, R15 ;  /* 0x0000000f000d7202 */ /* 0x000fe20000000f00 */
[----:B------:R-:W-:Y:S01]  /*4f10*/  IMAD.MOV.U32 R11, RZ, RZ, R17 ;  /* 0x000000ffff0b7224 */ /* 0x000fe200078e0011 */
[----:B------:R-:W-:Y:S02]  /*4f20*/  MOV R14, R16 ;  /* 0x00000010000e7202 */ /* 0x000fe40000000f00 */
[----:B------:R-:W-:-:S07]  /*4f30*/  MOV R12, 0x4f50 ;  /* 0x00004f50000c7802 */ /* 0x000fce0000000f00 */
[----:B------:R-:W-:Y:S05]  /*4f40*/  CALL.REL.NOINC `($__internal_500_$__cuda_sm20_div_s64) ;  /* 0x00000018005c7944 */ /* 0x000fea0003c00000 */
        /* <DEDUP_REMOVED lines=10> */
.L_x_24557:
[----:B------:R-:W-:Y:S05]  /*4ff0*/  BSYNC.RECONVERGENT B1 ;  /* 0x0000000000017941 */ /* 0x000fea0003800200 */
.L_x_24555:
        /* <DEDUP_REMOVED lines=41> */
.L_x_24559:
[----:B------:R-:W-:Y:S01]  /*5290*/  MOV R26, R20 ;  /* 0x00000014001a7202 */ /* 0x000fe20000000f00 */
[----:B------:R-:W-:Y:S01]  /*52a0*/  IMAD.MOV.U32 R14, RZ, RZ, R18 ;  /* 0x000000ffff0e7224 */ /* 0x000fe200078e0012 */
[----:B------:R-:W-:Y:S02]  /*52b0*/  MOV R13, R21 ;  /* 0x00000015000d7202 */ /* 0x000fe40000000f00 */
[----:B------:R-:W-:Y:S02]  /*52c0*/  MOV R11, R19 ;  /* 0x00000013000b7202 */ /* 0x000fe40000000f00 */
[----:B------:R-:W-:-:S07]  /*52d0*/  MOV R12, 0x52f0 ;  /* 0x000052f0000c7802 */ /* 0x000fce0000000f00 */
[----:B------:R-:W-:Y:S05]  /*52e0*/  CALL.REL.NOINC `($__internal_500_$__cuda_sm20_div_s64) ;  /* 0x0000001400747944 */ /* 0x000fea0003c00000 */
        /* <DEDUP_REMOVED lines=11> */
.L_x_24560:
[----:B------:R-:W-:Y:S05]  /*53a0*/  BSYNC.RECONVERGENT B1 ;  /* 0x0000000000017941 */ /* 0x000fea0003800200 */
.L_x_24558:
        /* <DEDUP_REMOVED lines=40> */
.L_x_24562:
[----:B------:R-:W-:Y:S01]  /*5630*/  MOV R26, R18 ;  /* 0x00000012001a7202 */ /* 0x000fe20000000f00 */
[----:B------:R-:W-:Y:S01]  /*5640*/  IMAD.MOV.U32 R13, RZ, RZ, R19 ;  /* 0x000000ffff0d7224 */ /* 0x000fe200078e0013 */
[----:B------:R-:W-:Y:S02]  /*5650*/  MOV R14, R20 ;  /* 0x00000014000e7202 */ /* 0x000fe40000000f00 */
[----:B------:R-:W-:Y:S02]  /*5660*/  MOV R11, R21 ;  /* 0x00000015000b7202 */ /* 0x000fe40000000f00 */
[----:B------:R-:W-:-:S07]  /*5670*/  MOV R12, 0x5690 ;  /* 0x00005690000c7802 */ /* 0x000fce0000000f00 */
[----:B------:R-:W-:Y:S05]  /*5680*/  CALL.REL.NOINC `($__internal_500_$__cuda_sm20_div_s64) ;  /* 0x00000010008c7944 */ /* 0x000fea0003c00000 */
        /* <DEDUP_REMOVED lines=11> */
.L_x_24563:
[----:B------:R-:W-:Y:S05]  /*5740*/  BSYNC.RECONVERGENT B1 ;  /* 0x0000000000017941 */ /* 0x000fea0003800200 */
.L_x_24561:
        /* <DEDUP_REMOVED lines=39> */
.L_x_24565:
        /* <DEDUP_REMOVED lines=17> */
.L_x_24566:
[----:B------:R-:W-:Y:S05]  /*5ad0*/  BSYNC.RECONVERGENT B1 ;  /* 0x0000000000017941 */ /* 0x000fea0003800200 */
.L_x_24564:
        /* <DEDUP_REMOVED lines=9> */
.L_x_24554:
        /* <DEDUP_REMOVED lines=34> */
.L_x_24569:
[----:B------:R-:W-:Y:S01]  /*5d90*/  MOV R26, R10 ;  /* 0x0000000a001a7202 */ /* 0x000fe20000000f00 */
[----:B------:R-:W-:Y:S01]  /*5da0*/  IMAD.MOV.U32 R13, RZ, RZ, R15 ;  /* 0x000000ffff0d7224 */ /* 0x000fe200078e000f */
[----:B------:R-:W-:Y:S02]  /*5db0*/  MOV R14, R16 ;  /* 0x00000010000e7202 */ /* 0x000fe40000000f00 */
[----:B------:R-:W-:Y:S02]  /*5dc0*/  MOV R11, R17 ;  /* 0x00000011000b7202 */ /* 0x000fe40000000f00 */
[----:B------:R-:W-:-:S07]  /*5dd0*/  MOV R12, 0x5df0 ;  /* 0x00005df0000c7802 */ /* 0x000fce0000000f00 */
[----:B------:R-:W-:Y:S05]  /*5de0*/  CALL.REL.NOINC `($__internal_500_$__cuda_sm20_div_s64) ;  /* 0x0000000800b47944 */ /* 0x000fea0003c00000 */
        /* <DEDUP_REMOVED lines=10> */
.L_x_24570:
[----:B------:R-:W-:Y:S05]  /*5e90*/  BSYNC.RECONVERGENT B1 ;  /* 0x0000000000017941 */ /* 0x000fea0003800200 */
.L_x_24568:
        /* <DEDUP_REMOVED lines=39> */
.L_x_24572:
[----:B------:R-:W-:Y:S01]  /*6110*/  MOV R26, R18 ;  /* 0x00000012001a7202 */ /* 0x000fe20000000f00 */
[----:B------:R-:W-:Y:S01]  /*6120*/  IMAD.MOV.U32 R14, RZ, RZ, R16 ;  /* 0x000000ffff0e7224 */ /* 0x000fe200078e0010 */
[----:B------:R-:W-:Y:S02]  /*6130*/  MOV R13, R19 ;  /* 0x00000013000d7202 */ /* 0x000fe40000000f00 */
        /* <DEDUP_REMOVED lines=14> */
.L_x_24573:
[----:B------:R-:W-:Y:S05]  /*6220*/  BSYNC.RECONVERGENT B1 ;  /* 0x0000000000017941 */ /* 0x000fea0003800200 */
.L_x_24571:
        /* <DEDUP_REMOVED lines=9> */
.L_x_24567:
        /* <DEDUP_REMOVED lines=30> */
.L_x_24575:
[----:B------:R-:W-:Y:S01]  /*64a0*/  MOV R24, R18 ;  /* 0x0000001200187202 */ /* 0x000fe20000000f00 */
[----:B------:R-:W-:Y:S01]  /*64b0*/  IMAD.MOV.U32 R21, RZ, RZ, R15 ;  /* 0x000000ffff157224 */ /* 0x000fe200078e000f */
[----:B------:R-:W-:Y:S02]  /*64c0*/  MOV R18, R10 ;  /* 0x0000000a00127202 */ /* 0x000fe40000000f00 */
[----:B------:R-:W-:-:S07]  /*64d0*/  MOV R26, 0x64f0 ;  /* 0x000064f0001a7802 */ /* 0x000fce0000000f00 */
[----:B------:R-:W-:Y:S05]  /*64e0*/  CALL.REL.NOINC `($__internal_501_$__cuda_sm20_rem_s64) ;  /* 0x0000000800407944 */ /* 0x000fea0003c00000 */
.L_x_24576:
[----:B------:R-:W-:Y:S05]  /*64f0*/  BSYNC.RECONVERGENT B1 ;  /* 0x0000000000017941 */ /* 0x000fea0003800200 */
.L_x_24574:
        /* <DEDUP_REMOVED lines=8> */
.L_x_24527:
[----:B------:R-:W0:Y:S02]  /*6580*/  LDCU.64 UR6, c[0x0][0x388] ;  /* 0x00007100ff0677ac */ /* 0x000e240008000a00 */
[----:B0-----:R-:W-:-:S04]  /*6590*/  LEA R4, P0, R6, UR6, 0x1 ;  /* 0x0000000606047c11 */ /* 0x001fc8000f8008ff */
[----:B------:R-:W-:-:S05]  /*65a0*/  LEA.HI.X R5, R6, UR7, R5, 0x1, P0 ;  /* 0x0000000706057c11 */ /* 0x000fca00080f0c05 */
[----:B------:R-:W2:Y:S04]  /*65b0*/  LDG.E.U16 R4, desc[UR8][R4.64] ;  /* 0x0000000804047981 */ /* 0x000ea8000c1e1500 */
[----:B--2---:R1:W-:Y:S02]  /*65c0*/  STS.U16 [R3], R4 ;  /* 0x0000000403007388 */ /* 0x0043e40000000400 */
.L_x_24526:
[----:B------:R-:W-:Y:S05]  /*65d0*/  BSYNC.RECONVERGENT B0 ;  /* 0x0000000000007941 */ /* 0x000fea0003800200 */
.L_x_24478:
[----:B------:R-:W-:Y:S01]  /*65e0*/  BAR.SYNC.DEFER_BLOCKING 0x0 ;  /* 0x0000000000007b1d */ /* 0x000fe20000010000 */
[----:B------:R-:W-:Y:S01]  /*65f0*/  UISETP.GE.U32.AND UP0, UPT, UR5, 0x42, UPT ;  /* 0x000000420500788c */ /* 0x000fe2000bf06070 */
[----:B------:R-:W-:-:S08]  /*6600*/  ISETP.GT.U32.AND P1, PT, R2, 0x1f, PT ;  /* 0x0000001f0200780c */ /* 0x000fd00003f24070 */
[----:B------:R-:W-:Y:S05]  /*6610*/  BRA.U !UP0, `(.L_x_24577) ;  /* 0x0000000108307547 */ /* 0x000fea000b800000 */
.L_x_24578:
        /* <DEDUP_REMOVED lines=12> */
.L_x_24577:
        /* <DEDUP_REMOVED lines=30> */
        .weak           $__internal_500_$__cuda_sm20_div_s64
        .type           $__internal_500_$__cuda_sm20_div_s64,@function
        .size           $__internal_500_$__cuda_sm20_div_s64,($__internal_501_$__cuda_sm20_rem_s64 - $__internal_500_$__cuda_sm20_div_s64)
$__internal_500_$__cuda_sm20_div_s64:
        /* <DEDUP_REMOVED lines=82> */
[----:B------:R-:W-:Y:S06]  /*6de0*/  RET.REL.NODEC R12 `(uncontiguous_cumulate_reducel3_i16) ;  /* 0xffffff900c847950 */ /* 0x000fec0003c3ffff */
        .weak           $__internal_501_$__cuda_sm20_rem_s64
        .type           $__internal_501_$__cuda_sm20_rem_s64,@function
        .size           $__internal_501_$__cuda_sm20_rem_s64,(.L_x_30829 - $__internal_501_$__cuda_sm20_rem_s64)
$__internal_501_$__cuda_sm20_rem_s64:
        /* <DEDUP_REMOVED lines=76> */
[----:B------:R-:W-:Y:S06]  /*72b0*/  RET.REL.NODEC R26 `(uncontiguous_cumulate_reducel3_i16) ;  /* 0xffffff8c1a507950 */ /* 0x000fec0003c3ffff */
.L_x_24579:
        /* <DEDUP_REMOVED lines=12> */
.L_x_30829:


//--------------------- .text.uncontiguous_reducel3_i16 --------------------------
	.section	.text.uncontiguous_reducel3_i16,"ax",@progbits
	.align	128
        .global         uncontiguous_reducel3_i16
        .type           uncontiguous_reducel3_i16,@function
        .size           uncontiguous_reducel3_i16,(.L_x_30831 - uncontiguous_reducel3_i16)
        .other          uncontiguous_reducel3_i16,@"STO_CUDA_ENTRY STV_DEFAULT"
uncontiguous_reducel3_i16:
.text.uncontiguous_reducel3_i16:
        /* <DEDUP_REMOVED lines=37> */
.L_x_24608:
        /* <DEDUP_REMOVED lines=32> */
.L_x_24585:
[----:B------:R-:W-:Y:S01]  /*0450*/  MOV R26, R6 ;  /* 0x00000006001a7202 */ /* 0x000fe20000000f00 */
[----:B------:R-:W-:Y:S01]  /*0460*/  IMAD.MOV.U32 R13, RZ, RZ, R9 ;  /* 0x000000ffff0d7224 */ /* 0x000fe200078e0009 */
[----:B------:R-:W-:Y:S01]  /*0470*/  MOV R14, R40 ;  /* 0x00000028000e7202 */ /* 0x000fe20000000f00 */
[----:B------:R-:W-:Y:S01]  /*0480*/  IMAD.MOV.U32 R11, RZ, RZ, R41 ;  /* 0x000000ffff0b7224 */ /* 0x000fe200078e0029 */
[----:B------:R-:W-:-:S07]  /*0490*/  MOV R12, 0x4b0 ;  /* 0x000004b0000c7802 */ /* 0x000fce0000000f00 */
[----:B-1----:R-:W-:Y:S05]  /*04a0*/  CALL.REL.NOINC `($__internal_502_$__cuda_sm20_div_s64) ;  /* 0x00000070009c7944 */ /* 0x002fea0003c00000 */
        /* <DEDUP_REMOVED lines=10> */
.L_x_24586:
[----:B------:R-:W-:Y:S05]  /*0550*/  BSYNC.RECONVERGENT B1 ;  /* 0x0000000000017941 */ /* 0x000fea0003800200 */
.L_x_24584:
        /* <DEDUP_REMOVED lines=33> */
.L_x_24588:
[----:B------:R-:W-:Y:S01]  /*0770*/  IMAD.MOV.U32 R26, RZ, RZ, R20 ;  /* 0x000000ffff1a7224 */ /* 0x000fe200078e0014 */
[----:B------:R-:W-:Y:S01]  /*0780*/  MOV R13, R7 ;  /* 0x00000007000d7202 */ /* 0x000fe20000000f00 */
[----:B------:R-:W-:Y:S01]  /*0790*/  IMAD.MOV.U32 R14, RZ, RZ, R40 ;  /* 0x000000ffff0e7224 */ /* 0x000fe200078e0028 */
[----:B------:R-:W-:Y:S02]  /*07a0*/  MOV R11, R41 ;  /* 0x00000029000b7202 */ /* 0x000fe40000000f00 */
[----:B------:R-:W-:-:S07]  /*07b0*/  MOV R12, 0x7d0 ;  /* 0x000007d0000c7802 */ /* 0x000fce0000000f00 */
[----:B------:R-:W-:Y:S05]  /*07c0*/  CALL.REL.NOINC `($__internal_502_$__cuda_sm20_div_s64) ;  /* 0x0000006c00d47944 */ /* 0x000fea0003c00000 */
        /* <DEDUP_REMOVED lines=9> */
.L_x_24589:
[----:B------:R-:W-:Y:S05]  /*0860*/  BSYNC.RECONVERGENT B1 ;  /* 0x0000000000017941 */ /* 0x000fea0003800200 */
.L_x_24587:
        /* <DEDUP_REMOVED lines=34> */
.L_x_24591:
[----:B------:R-:W-:Y:S01]  /*0a90*/  MOV R26, R34 ;  /* 0x00000022001a7202 */ /* 0x000fe20000000f00 */
[----:B------:R-:W-:Y:S01]  /*0aa0*/  IMAD.MOV.U32 R13, RZ, RZ, R35 ;  /* 0x000000ffff0d7224 */ /* 0x000fe200078e0023 */
[----:B------:R-:W-:Y:S01]  /*0ab0*/  MOV R14, R20 ;  /* 0x00000014000e7202 */ /* 0x000fe20000000f00 */
[----:B------:R-:W-:Y:S01]  /*0ac0*/  IMAD.MOV.U32 R11, RZ, RZ, R21 ;  /* 0x000000ffff0b7224 */ /* 0x000fe200078e0015 */
[----:B------:R-:W-:-:S07]  /*0ad0*/  MOV R12, 0xaf0 ;  /* 0x00000af0000c7802 */ /* 0x000fce0000000f00 */
[----:B------:R-:W-:Y:S05]  /*0ae0*/  CALL.REL.NOINC `($__internal_502_$__cuda_sm20_div_s64) ;  /* 0x0000006c000c7944 */ /* 0x000fea0003c00000 */
        /* <DEDUP_REMOVED lines=10> */
.L_x_24592:
[----:B------:R-:W-:Y:S05]  /*0b90*/  BSYNC.RECONVERGENT B1 ;  /* 0x0000000000017941 */ /* 0x000fea0003800200 */
.L_x_24590:
        /* <DEDUP_REMOVED lines=34> */
.L_x_24594:
        /* <DEDUP_REMOVED lines=16> */
.L_x_24595:
[----:B------:R-:W-:Y:S05]  /*0ec0*/  BSYNC.RECONVERGENT B1 ;  /* 0x0000000000017941 */ /* 0x000fea0003800200 */
.L_x_24593:
        /* <DEDUP_REMOVED lines=36> */
.L_x_24597:
        /* <DEDUP_REMOVED lines=16> */
.L_x_24598:
[----:B------:R-:W-:Y:S05]  /*1210*/  BSYNC.RECONVERGENT B1 ;  /* 0x0000000000017941 */ /* 0x000fea0003800200 */
.L_x_24596:
        /* <DEDUP_REMOVED lines=35> */
.L_x_24600:
[----:B------:R-:W-:Y:S01]  /*1450*/  IMAD.MOV.U32 R26, RZ, RZ, R34 ;  /* 0x000000ffff1a7224 */ /* 0x000fe200078e0022 */
[----:B------:R-:W-:Y:S01]  /*1460*/  MOV R13, R35 ;  /* 0x00000023000d7202 */ /* 0x000fe20000000f00 */
[----:B------:R-:W-:Y:S01]  /*1470*/  IMAD.MOV.U32 R14, RZ, RZ, R20 ;  /* 0x000000ffff0e7224 */ /* 0x000fe200078e0014 */
[----:B------:R-:W-:Y:S02]  /*1480*/  MOV R11, R21 ;  /* 0x00000015000b7202 */ /* 0x000fe40000000f00 */
[----:B------:R-:W-:-:S07]  /*1490*/  MOV R12, 0x14b0 ;  /* 0x000014b0000c7802 */ /* 0x000fce0000000f00 */
[----:B------:R-:W-:Y:S05]  /*14a0*/  CALL.REL.NOINC `($__internal_502_$__cuda_sm20_div_s64) ;  /* 0x00000060009c7944 */ /* 0x000fea0003c00000 */
        /* <DEDUP_REMOVED lines=10> */
.L_x_24601:
[----:B------:R-:W-:Y:S05]  /*1550*/  BSYNC.RECONVERGENT B1 ;  /* 0x0000000000017941 */ /* 0x000fea0003800200 */
.L_x_24599:
        /* <DEDUP_REMOVED lines=34> */
.L_x_24603:
[----:B------:R-:W-:Y:S01]  /*1780*/  IMAD.MOV.U32 R26, RZ, RZ, R38 ;  /* 0x000000ffff1a7224 */ /* 0x000fe200078e0026 */
[----:B------:R-:W-:Y:S01]  /*1790*/  MOV R13, R39 ;  /* 0x00000027000d7202 */ /* 0x000fe20000000f00 */
[----:B------:R-:W-:Y:S01]  /*17a0*/  IMAD.MOV.U32 R14, RZ, RZ, R20 ;  /* 0x000000ffff0e7224 */ /* 0x000fe200078e0014 */
[----:B------:R-:W-:Y:S02]  /*17b0*/  MOV R11, R21 ;  /* 0x00000015000b7202 */ /* 0x000fe40000000f00 */
[----:B------:R-:W-:-:S07]  /*17c0*/  MOV R12, 0x17e0 ;  /* 0x000017e0000c7802 */ /* 0x000fce0000000f00 */
[----:B------:R-:W-:Y:S05]  /*17d0*/  CALL.REL.NOINC `($__internal_502_$__cuda_sm20_div_s64) ;  /* 0x0000005c00d07944 */ /* 0x000fea0003c00000 */
        /* <DEDUP_REMOVED lines=10> */
.L_x_24604:
[----:B------:R-:W-:Y:S05]  /*1880*/  BSYNC.RECONVERGENT B1 ;  /* 0x0000000000017941 */ /* 0x000fea0003800200 */
.L_x_24602:
        /* <DEDUP_REMOVED lines=35> */
.L_x_24606:
[----:B------:R-:W-:Y:S01]  /*1ac0*/  MOV R26, R34 ;  /* 0x00000022001a7202 */ /* 0x000fe20000000f00 */
[----:B------:R-:W-:Y:S01]  /*1ad0*/  IMAD.MOV.U32 R13, RZ, RZ, R35 ;  /* 0x000000ffff0d7224 */ /* 0x000fe200078e0023 */
[----:B------:R-:W-:Y:S01]  /*1ae0*/  MOV R14, R20 ;  /* 0x00000014000e7202 */ /* 0x000fe20000000f00 */
[----:B------:R-:W-:Y:S01]  /*1af0*/  IMAD.MOV.U32 R11, RZ, RZ, R21 ;  /* 0x000000ffff0b7224 */ /* 0x000fe200078e0015 */
[----:B------:R-:W-:-:S07]  /*1b00*/  MOV R12, 0x1b20 ;  /* 0x00001b20000c7802 */ /* 0x000fce0000000f00 */
[----:B------:R-:W-:Y:S05]  /*1b10*/  CALL.REL.NOINC `($__internal_502_$__cuda_sm20_div_s64) ;  /* 0x0000005c00007944 */ /* 0x000fea0003c00000 */
        /* <DEDUP_REMOVED lines=10> */
.L_x_24607:
[----:B------:R-:W-:Y:S05]  /*1bc0*/  BSYNC.RECONVERGENT B1 ;  /* 0x0000000000017941 */ /* 0x000fea0003800200 */
.L_x_24605:
        /* <DEDUP_REMOVED lines=8> */
.L_x_24583:
        /* <DEDUP_REMOVED lines=35> */
.L_x_24611:
        /* <DEDUP_REMOVED lines=16> */
.L_x_24612:
[----:B------:R-:W-:Y:S05]  /*1f80*/  BSYNC.RECONVERGENT B1 ;  /* 0x0000000000017941 */ /* 0x000fea0003800200 */
.L_x_24610:
        /* <DEDUP_REMOVED lines=34> */
.L_x_24614:
        /* <DEDUP_REMOVED lines=16> */
.L_x_24615:
[----:B------:R-:W-:Y:S05]  /*22b0*/  BSYNC.RECONVERGENT B1 ;  /* 0x0000000000017941 */ /* 0x000fea0003800200 */
.L_x_24613:
        /* <DEDUP_REMOVED lines=35> */
.L_x_24617:
        /* <DEDUP_REMOVED lines=16> */
.L_x_24618:
[----:B------:R-:W-:Y:S05]  /*25f0*/  BSYNC.RECONVERGENT B1 ;  /* 0x0000000000017941 */ /* 0x000fea0003800200 */
.L_x_24616:
        /* <DEDUP_REMOVED lines=35> */
.L_x_24620:
[----:B------:R-:W-:Y:S01]  /*2830*/  IMAD.MOV.U32 R26, RZ, RZ, R18 ;  /* 0x000000ffff1a7224 */ /* 0x000fe200078e0012 */
[----:B------:R-:W-:Y:S01]  /*2840*/  MOV R13, R19 ;  /* 0x00000013000d7202 */ /* 0x000fe20000000f00 */
[----:B------:R-:W-:Y:S01]  /*2850*/  IMAD.MOV.U32 R14, RZ, RZ, R16 ;  /* 0x000000ffff0e7224 */ /* 0x000fe200078e0010 */
[----:B------:R-:W-:Y:S02]  /*2860*/  MOV R11, R17 ;  /* 0x00000011000b7202 */ /* 0x000fe40000000f00 */
[----:B------:R-:W-:-:S07]  /*2870*/  MOV R12, 0x2890 ;  /* 0x00002890000c7802 */ /* 0x000fce0000000f00 */
[----:B------:R-:W-:Y:S05]  /*2880*/  CALL.REL.NOINC `($__internal_502_$__cuda_sm20_div_s64) ;  /* 0x0000004c00a47944 */ /* 0x000fea0003c00000 */
        /* <DEDUP_REMOVED lines=10> */
.L_x_24621:
[----:B------:R-:W-:Y:S05]  /*2930*/  BSYNC.RECONVERGENT B1 ;  /* 0x0000000000017941 */ /* 0x000fea0003800200 */
.L_x_24619:
[----:B------:R-:W-:Y:S01]  /*2940*/  IMAD R11, R11, R34, RZ ;  /* 0x000000220b0b7224 */ /* 0x000fe200078e02ff */
[----:B------:R-:W-:Y:S01]  /*2950*/  IADD3 R8, PT, PT, R8, -0x2, RZ ;  /* 0xfffffffe08087810 */ /* 0x000fe20007ffe0ff */
[----:B------:R-:W-:Y:S02]  /*2960*/  IMAD.MOV.U32 R38, RZ, RZ, R22 ;  /* 0x000000ffff267224 */ /* 0x000fe400078e0016 */
[-C--:B------:R-:W-:Y:S02]  /*2970*/  IMAD R11, R35, R10.reuse, R11 ;  /* 0x0000000a230b7224 */ /* 0x080fe400078e020b */
[----:B------:R-:W-:-:S04]  /*2980*/  IMAD.WIDE.U32 R22, R34, R10, R38 ;  /* 0x0000000a22167225 */ /* 0x000fc800078e0026 */
[----:B------:R-:W-:-:S07]  /*2990*/  IMAD.IADD R23, R23, 0x1, R11 ;  /* 0x0000000117177824 */ /* 0x000fce00078e020b */
.L_x_24609:
        /* <DEDUP_REMOVED lines=31> */
.L_x_24623:
[----:B------:R-:W-:Y:S01]  /*2b90*/  MOV R18, R6 ;  /* 0x0000000600127202 */ /* 0x000fe20000000f00 */
[----:B------:R-:W-:Y:S01]  /*2ba0*/  IMAD.MOV.U32 R21, RZ, RZ, R9 ;  /* 0x000000ffff157224 */ /* 0x000fe200078e0009 */
[----:B------:R-:W-:Y:S01]  /*2bb0*/  MOV R24, R16 ;  /* 0x0000001000187202 */ /* 0x000fe20000000f00 */
[----:B------:R-:W-:Y:S01]  /*2bc0*/  IMAD.MOV.U32 R19, RZ, RZ, R17 ;  /* 0x000000ffff137224 */ /* 0x000fe200078e0011 */
[----:B------:R-:W-:-:S07]  /*2bd0*/  MOV R26, 0x2bf0 ;  /* 0x00002bf0001a7802 */ /* 0x000fce0000000f00 */
[----:B------:R-:W-:Y:S05]  /*2be0*/  CALL.REL.NOINC `($__internal_503_$__cuda_sm20_rem_s64) ;  /* 0x0000005000187944 */ /* 0x000fea0003c00000 */
.L_x_24624:
[----:B------:R-:W-:Y:S05]  /*2bf0*/  BSYNC.RECONVERGENT B1 ;  /* 0x0000000000017941 */ /* 0x000fea0003800200 */
.L_x_24622:
        /* <DEDUP_REMOVED lines=30> */
.L_x_24626:
[----:B------:R-:W-:Y:S01]  /*2de0*/  MOV R24, R16 ;  /* 0x0000001000187202 */ /* 0x000fe20000000f00 */
[----:B------:R-:W-:Y:S01]  /*2df0*/  IMAD.MOV.U32 R19, RZ, RZ, R17 ;  /* 0x000000ffff137224 */ /* 0x000fe200078e0011 */
[----:B------:R-:W-:Y:S01]  /*2e00*/  MOV R18, R20 ;  /* 0x0000001400127202 */ /* 0x000fe20000000f00 */
[----:B------:R-:W-:Y:S01]  /*2e10*/  IMAD.MOV.U32 R21, RZ, RZ, R7 ;  /* 0x000000ffff157224 */ /* 0x000fe200078e0007 */
[----:B------:R-:W-:-:S07]  /*2e20*/  MOV R26, 0x2e40 ;  /* 0x00002e40001a7802 */ /* 0x000fce0000000f00 */
[----:B------:R-:W-:Y:S05]  /*2e30*/  CALL.REL.NOINC `($__internal_503_$__cuda_sm20_rem_s64) ;  /* 0x0000004c00847944 */ /* 0x000fea0003c00000 */
[----:B------:R-:W-:Y:S01]  /*2e40*/  MOV R6, R10 ;  /* 0x0000000a00067202 */ /* 0x000fe20000000f00 */
[----:B------:R-:W-:-:S07]  /*2e50*/  IMAD.MOV.U32 R7, RZ, RZ, R11 ;  /* 0x000000ffff077224 */ /* 0x000fce00078e000b */
.L_x_24627:
[----:B------:R-:W-:Y:S05]  /*2e60*/  BSYNC.RECONVERGENT B1 ;  /* 0x0000000000017941 */ /* 0x000fea0003800200 */
.L_x_24625:
[----:B------:R-:W-:Y:S02]  /*2e70*/  IMAD R7, R7, R8, RZ ;  /* 0x0000000807077224 */ /* 0x000fe400078e02ff */
[----:B------:R-:W-:-:S04]  /*2e80*/  IMAD.WIDE.U32 R22, R8, R6, R22 ;  /* 0x0000000608167225 */ /* 0x000fc800078e0016 */
[----:B------:R-:W-:-:S05]  /*2e90*/  IMAD R7, R9, R6, R7 ;  /* 0x0000000609077224 */ /* 0x000fca00078e0207 */
[----:B------:R-:W-:-:S07]  /*2ea0*/  IADD3 R23, PT, PT, R23, R7, RZ ;  /* 0x0000000717177210 */ /* 0x000fce0007ffe0ff */
.L_x_24582:
        /* <DEDUP_REMOVED lines=8> */
[----:B0-----:R-:W-:Y:S01]  /*2f30*/  HFMA2 R9, -RZ, RZ, 1.875, 0 ;  /* 0x3f800000ff097431 */ /* 0x001fe200000001ff */
[----:B--2---:R-:W-:-:S04]  /*2f40*/  PRMT R6, R4, 0x9910, RZ ;  /* 0x0000991004067816 */ /* 0x004fc800000000ff */
[----:B------:R-:W-:Y:S02]  /*2f50*/  IABS R6, R6 ;  /* 0x0000000600067213 */ /* 0x000fe40000000000 */
[----:B---3--:R-:W-:Y:S02]  /*2f60*/  PRMT R7, R5, 0x9910, RZ ;  /* 0x0000991005077816 */ /* 0x008fe400000000ff */
[----:B------:R-:W-:Y:S01]  /*2f70*/  ISETP.NE.AND P1, PT, R6, 0x1, PT ;  /* 0x000000010600780c */ /* 0x000fe20003f25270 */
[----:B------:R-:W-:Y:S01]  /*2f80*/  IMAD.MOV.U32 R6, RZ, RZ, 0x3f800000 ;  /* 0x3f800000ff067424 */ /* 0x000fe200078e00ff */
[----:B------:R-:W-:-:S04]  /*2f90*/  IABS R7, R7 ;  /* 0x0000000700077213 */ /* 0x000fc80000000000 */
        /* <DEDUP_REMOVED lines=11> */
[----:B------:R-:W-:-:S03]  /*3050*/  IMAD.MOV.U32 R14, RZ, RZ, 0x3a2c32e4 ;  /* 0x3a2c32e4ff0e7424 */ /* 0x000fc600078e00ff */
        /* <DEDUP_REMOVED lines=59> */
.L_x_24629:
[----:B------:R-:W-:Y:S05]  /*3410*/  BSYNC.RECONVERGENT B1 ;  /* 0x0000000000017941 */ /* 0x000fea0003800200 */
.L_x_24628:
        /* <DEDUP_REMOVED lines=71> */
.L_x_24631:
[----:B------:R-:W-:Y:S05]  /*3890*/  BSYNC.RECONVERGENT B1 ;  /* 0x0000000000017941 */ /* 0x000fea0003800200 */
.L_x_24630:
[----:B------:R-:W-:-:S05]  /*38a0*/  FADD R6, R6, R9 ;  /* 0x0000000906067221 */ /* 0x000fca0000000000 */
[----:B------:R-:W-:-:S05]  /*38b0*/  F2FP.F16.F32.PACK_AB R6, RZ, R6 ;  /* 0x00000006ff06723e */ /* 0x000fca00000000ff */
[----:B------:R0:W-:Y:S01]  /*38c0*/  STS.U16 [R3], R6 ;  /* 0x0000000603007388 */ /* 0x0001e20000000400 */
[----:B------:R-:W-:Y:S05]  /*38d0*/  BRA `(.L_x_24632) ;  /* 0x0000003800d47947 */ /* 0x000fea0003800000 */
.L_x_24581:
        /* <DEDUP_REMOVED lines=22> */
.L_x_24659:
        /* <DEDUP_REMOVED lines=32> */
.L_x_24636:
[----:B------:R-:W-:Y:S01]  /*3c40*/  MOV R26, R10 ;  /* 0x0000000a001a7202 */ /* 0x000fe20000000f00 */
[----:B------:R-:W-:Y:S01]  /*3c50*/  IMAD.MOV.U32 R14, RZ, RZ, R20 ;  /* 0x000000ffff0e7224 */ /* 0x000fe200078e0014 */
[----:B------:R-:W-:Y:S02]  /*3c60*/  MOV R13, R15 ;  /* 0x0000000f000d7202 */ /* 0x000fe40000000f00 */
[----:B------:R-:W-:Y:S02]  /*3c70*/  MOV R11, R21 ;  /* 0x00000015000b7202 */ /* 0x000fe40000000f00 */
[----:B------:R-:W-:-:S07]  /*3c80*/  MOV R12, 0x3ca0 ;  /* 0x00003ca0000c7802 */ /* 0x000fce0000000f00 */
[----:B-123--:R-:W-:Y:S05]  /*3c90*/  CALL.REL.NOINC `($__internal_502_$__cuda_sm20_div_s64) ;  /* 0x0000003800a07944 */ /* 0x00efea0003c00000 */
        /* <DEDUP_REMOVED lines=10> */
.L_x_24637:
[----:B------:R-:W-:Y:S05]  /*3d40*/  BSYNC.RECONVERGENT B1 ;  /* 0x0000000000017941 */ /* 0x000fea0003800200 */
.L_x_24635:
        /* <DEDUP_REMOVED lines=38> */
.L_x_24639:
[----:B------:R-:W-:Y:S01]  /*3fb0*/  MOV R26, R36 ;  /* 0x00000024001a7202 */ /* 0x000fe20000000f00 */
[----:B------:R-:W-:Y:S01]  /*3fc0*/  IMAD.MOV.U32 R14, RZ, RZ, R38 ;  /* 0x000000ffff0e7224 */ /* 0x000fe200078e0026 */
[----:B------:R-:W-:Y:S02]  /*3fd0*/  MOV R13, R37 ;  /* 0x00000025000d7202 */ /* 0x000fe40000000f00 */
[----:B------:R-:W-:Y:S02]  /*3fe0*/  MOV R11, R39 ;  /* 0x00000027000b7202 */ /* 0x000fe40000000f00 */
[----:B------:R-:W-:-:S07]  /*3ff0*/  MOV R12, 0x4010 ;  /* 0x00004010000c7802 */ /* 0x000fce0000000f00 */
[----:B-1----:R-:W-:Y:S05]  /*4000*/  CALL.REL.NOINC `($__internal_502_$__cuda_sm20_div_s64) ;  /* 0x0000003400c47944 */ /* 0x002fea0003c00000 */
        /* <DEDUP_REMOVED lines=11> */
.L_x_24640:
[----:B------:R-:W-:Y:S05]  /*40c0*/  BSYNC.RECONVERGENT B1 ;  /* 0x0000000000017941 */ /* 0x000fea0003800200 */
.L_x_24638:
        /* <DEDUP_REMOVED lines=38> */
.L_x_24642:
[----:B------:R-:W-:Y:S01]  /*4330*/  MOV R26, R36 ;  /* 0x00000024001a7202 */ /* 0x000fe20000000f00 */
[----:B------:R-:W-:Y:S01]  /*4340*/  IMAD.MOV.U32 R13, RZ, RZ, R37 ;  /* 0x000000ffff0d7224 */ /* 0x000fe200078e0025 */
[----:B------:R-:W-:Y:S02]  /*4350*/  MOV R14, R38 ;  /* 0x00000026000e7202 */ /* 0x000fe40000000f00 */
[----:B------:R-:W-:Y:S02]  /*4360*/  MOV R11, R39 ;  /* 0x00000027000b7202 */ /* 0x000fe40000000f00 */
[----:B------:R-:W-:-:S07]  /*4370*/  MOV R12, 0x4390 ;  /* 0x00004390000c7802 */ /* 0x000fce0000000f00 */
[----:B-1----:R-:W-:Y:S05]  /*4380*/  CALL.REL.NOINC `($__internal_502_$__cuda_sm20_div_s64) ;  /* 0x0000003000e47944 */ /* 0x002fea0003c00000 */
        /* <DEDUP_REMOVED lines=11> */
.L_x_24643:
[----:B------:R-:W-:Y:S05]  /*4440*/  BSYNC.RECONVERGENT B1 ;  /* 0x0000000000017941 */ /* 0x000fea0003800200 */
.L_x_24641:
        /* <DEDUP_REMOVED lines=37> */
.L_x_24645:
[----:B------:R-:W-:Y:S01]  /*46a0*/  MOV R26, R36 ;  /* 0x00000024001a7202 */ /* 0x000fe20000000f00 */
[----:B------:R-:W-:Y:S01]  /*46b0*/  IMAD.MOV.U32 R13, RZ, RZ, R37 ;  /* 0x000000ffff0d7224 */ /* 0x000fe200078e0025 */
[----:B------:R-:W-:Y:S02]  /*46c0*/  MOV R14, R38 ;  /* 0x00000026000e7202 */ /* 0x000fe40000000f00 */
[----:B------:R-:W-:Y:S02]  /*46d0*/  MOV R11, R39 ;  /* 0x00000027000b7202 */ /* 0x000fe40000000f00 */
[----:B------:R-:W-:-:S07]  /*46e0*/  MOV R12, 0x4700 ;  /* 0x00004700000c7802 */ /* 0x000fce0000000f00 */
[----:B-1----:R-:W-:Y:S05]  /*46f0*/  CALL.REL.NOINC `($__internal_502_$__cuda_sm20_div_s64) ;  /* 0x0000003000087944 */ /* 0x002fea0003c00000 */
        /* <DEDUP_REMOVED lines=11> */
.L_x_24646:
[----:B------:R-:W-:Y:S05]  /*47b0*/  BSYNC.RECONVERGENT B1 ;  /* 0x0000000000017941 */ /* 0x000fea0003800200 */
.L_x_24644:
        /* <DEDUP_REMOVED lines=38> */
.L_x_24648:
[----:B------:R-:W-:Y:S01]  /*4a20*/  IMAD.MOV.U32 R26, RZ, RZ, R40 ;  /* 0x000000ffff1a7224 */ /* 0x000fe200078e0028 */
[----:B------:R-:W-:Y:S01]  /*4a30*/  MOV R13, R41 ;  /* 0x00000029000d7202 */ /* 0x000fe20000000f00 */
[----:B------:R-:W-:Y:S01]  /*4a40*/  IMAD.MOV.U32 R11, RZ, RZ, R39 ;  /* 0x000000ffff0b7224 */ /* 0x000fe200078e0027 */
[----:B------:R-:W-:Y:S02]  /*4a50*/  MOV R14, R38 ;  /* 0x00000026000e7202 */ /* 0x000fe40000000f00 */
[----:B------:R-:W-:-:S07]  /*4a60*/  MOV R12, 0x4a80 ;  /* 0x00004a80000c7802 */ /* 0x000fce0000000f00 */
[----:B-1----:R-:W-:Y:S05]  /*4a70*/  CALL.REL.NOINC `($__internal_502_$__cuda_sm20_div_s64) ;  /* 0x0000002c00287944 */ /* 0x002fea0003c00000 */
        /* <DEDUP_REMOVED lines=11> */
.L_x_24649:
[----:B------:R-:W-:Y:S05]  /*4b30*/  BSYNC.RECONVERGENT B1 ;  /* 0x0000000000017941 */ /* 0x000fea0003800200 */
.L_x_24647:
        /* <DEDUP_REMOVED lines=38> */
.L_x_24651:
        /* <DEDUP_REMOVED lines=17> */
.L_x_24652:
[----:B------:R-:W-:Y:S05]  /*4eb0*/  BSYNC.RECONVERGENT B1 ;  /* 0x0000000000017941 */ /* 0x000fea0003800200 */
.L_x_24650:
        /* <DEDUP_REMOVED lines=37> */
.L_x_24654:
        /* <DEDUP_REMOVED lines=17> */
.L_x_24655:
[----:B------:R-:W-:Y:S05]  /*5220*/  BSYNC.RECONVERGENT B1 ;  /* 0x0000000000017941 */ /* 0x000fea0003800200 */
.L_x_24653:
        /* <DEDUP_REMOVED lines=36> */
.L_x_24657:
        /* <DEDUP_REMOVED lines=17> */
.L_x_24658:
[----:B------:R-:W-:Y:S05]  /*5580*/  BSYNC.RECONVERGENT B1 ;  /* 0x0000000000017941 */ /* 0x000fea0003800200 */
.L_x_24656:
        /* <DEDUP_REMOVED lines=11> */
.L_x_24634:
        /* <DEDUP_REMOVED lines=36> */
.L_x_24662:
[----:B------:R-:W-:Y:S01]  /*5880*/  MOV R26, R10 ;  /* 0x0000000a001a7202 */ /* 0x000fe20000000f00 */
[----:B------:R-:W-:Y:S01]  /*5890*/  IMAD.MOV.U32 R13, RZ, RZ, R15 ;  /* 0x000000ffff0d7224 */ /* 0x000fe200078e000f */
[----:B------:R-:W-:Y:S02]  /*58a0*/  MOV R14, R16 ;  /* 0x00000010000e7202 */ /* 0x000fe40000000f00 */
[----:B------:R-:W-:Y:S02]  /*58b0*/  MOV R11, R17 ;  /* 0x00000011000b7202 */ /* 0x000fe40000000f00 */
[----:B------:R-:W-:-:S07]  /*58c0*/  MOV R12, 0x58e0 ;  /* 0x000058e0000c7802 */ /* 0x000fce0000000f00 */
[----:B------:R-:W-:Y:S05]  /*58d0*/  CALL.REL.NOINC `($__internal_502_$__cuda_sm20_div_s64) ;  /* 0x0000001c00907944 */ /* 0x000fea0003c00000 */
        /* <DEDUP_REMOVED lines=10> */
.L_x_24663:
[----:B------:R-:W-:Y:S05]  /*5980*/  BSYNC.RECONVERGENT B1 ;  /* 0x0000000000017941 */ /* 0x000fea0003800200 */
.L_x_24661:
        /* <DEDUP_REMOVED lines=41> */
.L_x_24665:
        /* <DEDUP_REMOVED lines=17> */
.L_x_24666:
[----:B------:R-:W-:Y:S05]  /*5d30*/  BSYNC.RECONVERGENT B1 ;  /* 0x0000000000017941 */ /* 0x000fea0003800200 */
.L_x_24664:
        /* <DEDUP_REMOVED lines=40> */
.L_x_24668:
[----:B------:R-:W-:Y:S01]  /*5fc0*/  MOV R26, R18 ;  /* 0x00000012001a7202 */ /* 0x000fe20000000f00 */
[----:B------:R-:W-:Y:S01]  /*5fd0*/  IMAD.MOV.U32 R14, RZ, RZ, R20 ;  /* 0x000000ffff0e7224 */ /* 0x000fe200078e0014 */
[----:B------:R-:W-:Y:S02]  /*5fe0*/  MOV R13, R19 ;  /* 0x00000013000d7202 */ /* 0x000fe40000000f00 */
[----:B------:R-:W-:Y:S02]  /*5ff0*/  MOV R11, R21 ;  /* 0x00000015000b7202 */ /* 0x000fe40000000f00 */
[----:B------:R-:W-:-:S07]  /*6000*/  MOV R12, 0x6020 ;  /* 0x00006020000c7802 */ /* 0x000fce0000000f00 */
[----:B------:R-:W-:Y:S05]  /*6010*/  CALL.REL.NOINC `($__internal_502_$__cuda_sm20_div_s64) ;  /* 0x0000001400c07944 */ /* 0x000fea0003c00000 */
        /* <DEDUP_REMOVED lines=11> */
.L_x_24669:
[----:B------:R-:W-:Y:S05]  /*60d0*/  BSYNC.RECONVERGENT B1 ;  /* 0x0000000000017941 */ /* 0x000fea0003800200 */
.L_x_24667:
        /* <DEDUP_REMOVED lines=39> */
.L_x_24671:
        /* <DEDUP_REMOVED lines=17> */
.L_x_24672:
[----:B------:R-:W-:Y:S05]  /*6460*/  BSYNC.RECONVERGENT B1 ;  /* 0x0000000000017941 */ /* 0x000fea0003800200 */
.L_x_24670:
        /* <DEDUP_REMOVED lines=9> */
.L_x_24660:
        /* <DEDUP_REMOVED lines=34> */
.L_x_24675:
[----:B------:R-:W-:Y:S01]  /*6720*/  MOV R26, R10 ;  /* 0x0000000a001a7202 */ /* 0x000fe20000000f00 */
[----:B------:R-:W-:Y:S01]  /*6730*/  IMAD.MOV.U32 R14, RZ, RZ, R16 ;  /* 0x000000ffff0e7224 */ /* 0x000fe200078e0010 */
[----:B------:R-:W-:Y:S02]  /*6740*/  MOV R13, R15 ;  /* 0x0000000f000d7202 */ /* 0x000fe40000000f00 */
[----:B------:R-:W-:Y:S02]  /*6750*/  MOV R11, R17 ;  /* 0x00000011000b7202 */ /* 0x000fe40000000f00 */
[----:B------:R-:W-:-:S07]  /*6760*/  MOV R12, 0x6780 ;  /* 0x00006780000c7802 */ /* 0x000fce0000000f00 */
[----:B------:R-:W-:Y:S05]  /*6770*/  CALL.REL.NOINC `($__internal_502_$__cuda_sm20_div_s64) ;  /* 0x0000000c00e87944 */ /* 0x000fea0003c00000 */
        /* <DEDUP_REMOVED lines=10> */
.L_x_24676:
[----:B------:R-:W-:Y:S05]  /*6820*/  BSYNC.RECONVERGENT B1 ;  /* 0x0000000000017941 */ /* 0x000fea0003800200 */
.L_x_24674:
        /* <DEDUP_REMOVED lines=39> */
.L_x_24678:
        /* <DEDUP_REMOVED lines=17> */
.L_x_24679:
[----:B------:R-:W-:Y:S05]  /*6bb0*/  BSYNC.RECONVERGENT B1 ;  /* 0x0000000000017941 */ /* 0x000fea0003800200 */
.L_x_24677:
        /* <DEDUP_REMOVED lines=9> */
.L_x_24673:
        /* <DEDUP_REMOVED lines=30> */
.L_x_24681:
[----:B------:R-:W-:Y:S01]  /*6e30*/  IMAD.MOV.U32 R24, RZ, RZ, R18 ;  /* 0x000000ffff187224 */ /* 0x000fe200078e0012 */
[----:B------:R-:W-:Y:S02]  /*6e40*/  MOV R18, R10 ;  /* 0x0000000a00127202 */ /* 0x000fe40000000f00 */
[----:B------:R-:W-:Y:S02]  /*6e50*/  MOV R21, R15 ;  /* 0x0000000f00157202 */ /* 0x000fe40000000f00 */
[----:B------:R-:W-:-:S07]  /*6e60*/  MOV R26, 0x6e80 ;  /* 0x00006e80001a7802 */ /* 0x000fce0000000f00 */
[----:B------:R-:W-:Y:S05]  /*6e70*/  CALL.REL.NOINC `($__internal_503_$__cuda_sm20_rem_s64) ;  /* 0x0000000c00747944 */ /* 0x000fea0003c00000 */
.L_x_24682:
[----:B------:R-:W-:Y:S05]  /*6e80*/  BSYNC.RECONVERGENT B1 ;  /* 0x0000000000017941 */ /* 0x000fea0003800200 */
.L_x_24680:
        /* <DEDUP_REMOVED lines=8> */
.L_x_24633:
[----:B------:R-:W0:Y:S02]  /*6f10*/  LDCU.64 UR6, c[0x0][0x388] ;  /* 0x00007100ff0677ac */ /* 0x000e240008000a00 */
[----:B0-----:R-:W-:-:S04]  /*6f20*/  LEA R4, P0, R6, UR6, 0x1 ;  /* 0x0000000606047c11 */ /* 0x001fc8000f8008ff */
[----:B------:R-:W-:-:S05]  /*6f30*/  LEA.HI.X R5, R6, UR7, R5, 0x1, P0 ;  /* 0x0000000706057c11 */ /* 0x000fca00080f0c05 */
[----:B------:R-:W2:Y:S01]  /*6f40*/  LDG.E.U16 R4, desc[UR8][R4.64] ;  /* 0x0000000804047981 */ /* 0x000ea2000c1e1500 */
[----:B------:R-:W-:Y:S01]  /*6f50*/  BSSY.RECONVERGENT B1, `(.L_x_24683) ;  /* 0x000004b000017945 */ /* 0x000fe20003800200 */
[----:B--2---:R-:W-:-:S04]  /*6f60*/  PRMT R6, R4, 0x9910, RZ ;  /* 0x0000991004067816 */ /* 0x004fc800000000ff */
[----:B------:R-:W-:-:S04]  /*6f70*/  IABS R6, R6 ;  /* 0x0000000600067213 */ /* 0x000fc80000000000 */
[----:B------:R-:W-:Y:S02]  /*6f80*/  ISETP.NE.AND P0, PT, R6, 0x1, PT ;  /* 0x000000010600780c */ /* 0x000fe40003f05270 */
[----:B------:R-:W-:-:S11]  /*6f90*/  MOV R6, 0x3f800000 ;  /* 0x3f80000000067802 */ /* 0x000fd60000000f00 */
        /* <DEDUP_REMOVED lines=70> */
.L_x_24684:
[----:B------:R-:W-:Y:S05]  /*7400*/  BSYNC.RECONVERGENT B1 ;  /* 0x0000000000017941 */ /* 0x000fea0003800200 */
.L_x_24683:
[----:B------:R-:W-:-:S05]  /*7410*/  F2FP.F16.F32.PACK_AB R6, RZ, R6 ;  /* 0x00000006ff06723e */ /* 0x000fca00000000ff */
[----:B------:R1:W-:Y:S02]  /*7420*/  STS.U16 [R3], R6 ;  /* 0x0000000603007388 */ /* 0x0003e40000000400 */
.L_x_24632:
[----:B------:R-:W-:Y:S05]  /*7430*/  BSYNC.RECONVERGENT B0 ;  /* 0x0000000000007941 */ /* 0x000fea0003800200 */
.L_x_24580:
[----:B------:R-:W-:Y:S01]  /*7440*/  BAR.SYNC.DEFER_BLOCKING 0x0 ;  /* 0x0000000000007b1d */ /* 0x000fe20000010000 */
[----:B------:R-:W-:Y:S01]  /*7450*/  UISETP.GE.U32.AND UP0, UPT, UR5, 0x42, UPT ;  /* 0x000000420500788c */ /* 0x000fe2000bf06070 */
[----:B------:R-:W-:-:S08]  /*7460*/  ISETP.GT.U32.AND P1, PT, R2, 0x1f, PT ;  /* 0x0000001f0200780c */ /* 0x000fd00003f24070 */
[----:B------:R-:W-:Y:S05]  /*7470*/  BRA.U !UP0, `(.L_x_24685) ;  /* 0x0000000108307547 */ /* 0x000fea000b800000 */
.L_x_24686:
        /* <DEDUP_REMOVED lines=12> */
.L_x_24685:
        /* <DEDUP_REMOVED lines=30> */
        .weak           $__internal_502_$__cuda_sm20_div_s64
        .type           $__internal_502_$__cuda_sm20_div_s64,@function
        .size           $__internal_502_$__cuda_sm20_div_s64,($__internal_503_$__cuda_sm20_rem_s64 - $__internal_502_$__cuda_sm20_div_s64)
$__internal_502_$__cuda_sm20_div_s64:
        /* <DEDUP_REMOVED lines=82> */
[----:B------:R-:W-:Y:S06]  /*7c40*/  RET.REL.NODEC R12 `(uncontiguous_reducel3_i16) ;  /* 0xffffff800cec7950 */ /* 0x000fec0003c3ffff */
        .weak           $__internal_503_$__cuda_sm20_rem_s64
        .type           $__internal_503_$__cuda_sm20_rem_s64,@function
        .size           $__internal_503_$__cuda_sm20_rem_s64,(.L_x_30831 - $__internal_503_$__cuda_sm20_rem_s64)
$__internal_503_$__cuda_sm20_rem_s64:
        /* <DEDUP_REMOVED lines=76> */
[----:B------:R-:W-:Y:S06]  /*8110*/  RET.REL.NODEC R26 `(uncontiguous_reducel3_i16) ;  /* 0xffffff7c1ab87950 */ /* 0x000fec0003c3ffff */
.L_x_24687:
        /* <DEDUP_REMOVED lines=14> */
.L_x_30831:


//--------------------- .text.contiguous_cumulate_reducel3_i16 --------------------------
	.section	.text.contiguous_cumulate_reducel3_i16,"ax",@progbits
	.align	128
        .global         contiguous_cumulate_reducel3_i16
        .type           contiguous_cumulate_reducel3_i16,@function
        .size           contiguous_cumulate_reducel3_i16,(.L_x_31454 - contiguous_cumulate_reducel3_i16)
        .other          contiguous_cumulate_reducel3_i16,@"STO_CUDA_ENTRY STV_DEFAULT"
contiguous_cumulate_reducel3_i16:
.text.contiguous_cumulate_reducel3_i16:
        /* <DEDUP_REMOVED lines=36> */
.L_x_24689:
[----:B------:R-:W-:Y:S05]  /*0240*/  BSYNC.RECONVERGENT B0 ;  /* 0x0000000000007941 */ /* 0x000fea0003800200 */
.L_x_24688:
[----:B------:R-:W-:Y:S01]  /*0250*/  BAR.SYNC.DEFER_BLOCKING 0x0 ;  /* 0x0000000000007b1d */ /* 0x000fe20000010000 */
[----:B------:R-:W-:-:S09]  /*0260*/  UISETP.GE.U32.AND UP0, UPT, UR5, 0x42, UPT ;  /* 0x000000420500788c */ /* 0x000fd2000bf06070 */
[----:B------:R-:W-:Y:S05]  /*0270*/  BRA.U !UP0, `(.L_x_24690) ;  /* 0x0000000108307547 */ /* 0x000fea000b800000 */
.L_x_24691:
        /* <DEDUP_REMOVED lines=12> */
.L_x_24690:
        /* <DEDUP_REMOVED lines=30> */
.L_x_24692:
        /* <DEDUP_REMOVED lines=14> */
.L_x_31454:


//--------------------- .text.contiguous_reducel3_i16 --------------------------
	.section	.text.contiguous_reducel3_i16,"ax",@progbits
	.align	128
        .global         contiguous_reducel3_i16
        .type           contiguous_reducel3_i16,@function
        .size           contiguous_reducel3_i16,(.L_x_31455 - contiguous_reducel3_i16)
        .other          contiguous_reducel3_i16,@"STO_CUDA_ENTRY STV_DEFAULT"
contiguous_reducel3_i16:
.text.contiguous_reducel3_i16:
        /* <DEDUP_REMOVED lines=96> */
.L_x_24696:
[----:B------:R-:W-:Y:S05]  /*0600*/  BSYNC.RECONVERGENT B1 ;  /* 0x0000000000017941 */ /* 0x000fea0003800200 */
.L_x_24695:
[----:B------:R-:W0:Y:S02]  /*0610*/  LDCU.64 UR6, c[0x0][0x388] ;  /* 0x00007100ff0677ac */ /* 0x000e240008000a00 */
[----:B0-----:R-:W-:-:S04]  /*0620*/  LEA R8, P0, R4, UR6, 0x1 ;  /* 0x0000000604087c11 */ /* 0x001fc8000f8008ff */
[----:B------:R-:W-:-:S05]  /*0630*/  LEA.HI.X R9, R4, UR7, RZ, 0x1, P0 ;  /* 0x0000000704097c11 */ /* 0x000fca00080f0cff */
        /* <DEDUP_REMOVED lines=76> */
.L_x_24698:
[----:B------:R-:W-:Y:S05]  /*0b00*/  BSYNC.RECONVERGENT B1 ;  /* 0x0000000000017941 */ /* 0x000fea0003800200 */
.L_x_24697:
[----:B------:R-:W-:-:S05]  /*0b10*/  FADD R6, R6, R7 ;  /* 0x0000000706067221 */ /* 0x000fca0000000000 */
[----:B------:R-:W-:-:S05]  /*0b20*/  F2FP.F16.F32.PACK_AB R6, RZ, R6 ;  /* 0x00000006ff06723e */ /* 0x000fca00000000ff */
[----:B------:R1:W-:Y:S01]  /*0b30*/  STS.U16 [R3], R6 ;  /* 0x0000000603007388 */ /* 0x0003e20000000400 */
[----:B------:R-:W-:Y:S05]  /*0b40*/  BRA `(.L_x_24699) ;  /* 0x0000000400547947 */ /* 0x000fea0003800000 */
.L_x_24694:
        /* <DEDUP_REMOVED lines=9> */
[----:B------:R-:W-:-:S04]  /*0be0*/  IABS R6, R6 ;  /* 0x0000000600067213 */ /* 0x000fc80000000000 */
[----:B------:R-:W-:Y:S01]  /*0bf0*/  ISETP.NE.AND P0, PT, R6, 0x1, PT ;  /* 0x000000010600780c */ /* 0x000fe20003f05270 */
[----:B------:R-:W-:-:S12]  /*0c00*/  HFMA2 R6, -RZ, RZ, 1.875, 0 ;  /* 0x3f800000ff067431 */ /* 0x000fd800000001ff */
        /* <DEDUP_REMOVED lines=70> */
.L_x_24701:
[----:B------:R-:W-:Y:S05]  /*1070*/  BSYNC.RECONVERGENT B1 ;  /* 0x0000000000017941 */ /* 0x000fea0003800200 */
.L_x_24700:
[----:B------:R-:W-:-:S05]  /*1080*/  F2FP.F16.F32.PACK_AB R6, RZ, R6 ;  /* 0x00000006ff06723e */ /* 0x000fca00000000ff */
[----:B------:R0:W-:Y:S02]  /*1090*/  STS.U16 [R3], R6 ;  /* 0x0000000603007388 */ /* 0x0001e40000000400 */
.L_x_24699:
[----:B------:R-:W-:Y:S05]  /*10a0*/  BSYNC.RECONVERGENT B0 ;  /* 0x0000000000007941 */ /* 0x000fea0003800200 */
.L_x_24693:
[----:B------:R-:W-:Y:S01]  /*10b0*/  BAR.SYNC.DEFER_BLOCKING 0x0 ;  /* 0x0000000000007b1d */ /* 0x000fe20000010000 */
[----:B------:R-:W-:Y:S01]  /*10c0*/  UISETP.GE.U32.AND UP0, UPT, UR5, 0x42, UPT ;  /* 0x000000420500788c */ /* 0x000fe2000bf06070 */
[----:B------:R-:W-:-:S08]  /*10d0*/  ISETP.GT.U32.AND P1, PT, R2, 0x1f, PT ;  /* 0x0000001f0200780c */ /* 0x000fd00003f24070 */
[----:B------:R-:W-:Y:S05]  /*10e0*/  BRA.U !UP0, `(.L_x_24702) ;  /* 0x0000000108307547 */ /* 0x000fea000b800000 */
.L_x_24703:
        /* <DEDUP_REMOVED lines=12> */
.L_x_24702:
        /* <DEDUP_REMOVED lines=30> */
.L_x_24704:
        /* <DEDUP_REMOVED lines=15> */
.L_x_31455:


//--------------------- .text.contiguous_reducel333_i8 --------------------------
	.section	.text.contiguous_reducel333_i8,"ax",@progbits
	.align	128
        .global         contiguous_reducel333_i8
        .type           contiguous_reducel333_i8,@function
        .size           contiguous_reducel333_i8,(.L_x_31456 - contiguous_reducel333_i8)
        .other          contiguous_reducel333_i8,@"STO_CUDA_ENTRY STV_DEFAULT"
contiguous_reducel333_i8:
.text.contiguous_reducel333_i8:
        /* <DEDUP_REMOVED lines=51> */
.L_x_24707:
        /* <DEDUP_REMOVED lines=56> */
.L_x_24706:
        /* <DEDUP_REMOVED lines=32> */
.L_x_24709:
        /* <DEDUP_REMOVED lines=19> */
.L_x_24710:
[----:B------:R-:W-:Y:S05]  /*09e0*/  @!P1 BRA `(.L_x_24708) ;  /* 0x0000000000289947 */ /* 0x000fea0003800000 */
[----:B------:R-:W-:Y:S01]  /*09f0*/  IMAD R8, R0, UR4, RZ ;  /* 0x0000000400087c24 */ /* 0x000fe2000f8e02ff */
[----:B------:R-:W-:-:S04]  /*0a00*/  IADD3 R6, PT, PT, -R6, RZ, RZ ;  /* 0x000000ff06067210 */ /* 0x000fc80007ffe1ff */
[----:B------:R-:W-:-:S05]  /*0a10*/  LEA R8, R8, R7, 0x1 ;  /* 0x0000000708087211 */ /* 0x000fca00078e08ff */
[----:B------:R-:W-:-:S07]  /*0a20*/  VIADD R9, R8, UR5 ;  /* 0x0000000508097c36 */ /* 0x000fce0008000000 */
.L_x_24711:
[----:B------:R0:W1:Y:S01]  /*0a30*/  LDS.U16 R11, [R9] ;  /* 0x00000000090b7984 */ /* 0x0000620000000400 */
[----:B------:R-:W-:-:S04]  /*0a40*/  IADD3 R6, PT, PT, R6, 0x1, RZ ;  /* 0x0000000106067810 */ /* 0x000fc80007ffe0ff */
[----:B------:R-:W-:Y:S02]  /*0a50*/  ISETP.NE.AND P0, PT, R6, RZ, PT ;  /* 0x000000ff0600720c */ /* 0x000fe40003f05270 */
[----:B0-----:R-:W-:Y:S01]  /*0a60*/  LEA R9, R0, R9, 0x1 ;  /* 0x0000000900097211 */ /* 0x001fe200078e08ff */
[----:B-1----:R-:W-:-:S10]  /*0a70*/  HADD2 R12, R12.H0_H0, R11.H0_H0 ;  /* 0x2000000b0c0c7230 */ /* 0x002fd40000000800 */
[----:B------:R-:W-:Y:S05]  /*0a80*/  @P0 BRA `(.L_x_24711) ;  /* 0xfffffffc00e80947 */ /* 0x000fea000383ffff */
.L_x_24708:
[----:B-1----:R2:W-:Y:S02]  /*0a90*/  STS.U16 [R7+UR5], R12 ;  /* 0x0000000c07007988 */ /* 0x0025e40008000405 */
.L_x_24705:
        /* <DEDUP_REMOVED lines=8> */
.L_x_24712:
        /* <DEDUP_REMOVED lines=14> */
.L_x_31456:


//--------------------- .text.contiguous_reducel33_i8 --------------------------
	.section	.text.contiguous_reducel33_i8,"ax",@progbits
	.align	128
        .global         contiguous_reducel33_i8
        .type           contiguous_reducel33_i8,@function
        .size           contiguous_reducel33_i8,(.L_x_30833 - contiguous_reducel33_i8)
        .other          contiguous_reducel33_i8,@"STO_CUDA_ENTRY STV_DEFAULT"
contiguous_reducel33_i8:
.text.contiguous_reducel33_i8:
        /* <DEDUP_REMOVED lines=43> */
.L_x_24731:
        /* <DEDUP_REMOVED lines=27> */
.L_x_24715:
[----:B------:R-:W-:Y:S01]  /*0460*/  MOV R27, R32 ;  /* 0x00000020001b7202 */ /* 0x000fe20000000f00 */
[----:B------:R-:W-:Y:S01]  /*0470*/  IMAD.MOV.U32 R2, RZ, RZ, R34 ;  /* 0x000000ffff027224 */ /* 0x000fe200078e0022 */
[----:B------:R-:W-:Y:S02]  /*0480*/  MOV R0, R35 ;  /* 0x0000002300007202 */ /* 0x000fe40000000f00 */
[----:B------:R-:W-:-:S07]  /*0490*/  MOV R9, 0x4b0 ;  /* 0x000004b000097802 */ /* 0x000fce0000000f00 */
[----:B012-4-:R-:W-:Y:S05]  /*04a0*/  CALL.REL.NOINC `($__internal_504_$__cuda_sm20_div_s64) ;  /* 0x0000003800b87944 */ /* 0x017fea0003c00000 */
        /* <DEDUP_REMOVED lines=8> */
.L_x_24716:
        /* <DEDUP_REMOVED lines=33> */
.L_x_24717:
[----:B------:R-:W-:Y:S01]  /*0740*/  MOV R27, R31 ;  /* 0x0000001f001b7202 */ /* 0x000fe20000000f00 */
[----:B------:R-:W-:Y:S01]  /*0750*/  IMAD.MOV.U32 R2, RZ, RZ, R34 ;  /* 0x000000ffff027224 */ /* 0x000fe200078e0022 */
[----:B------:R-:W-:Y:S02]  /*0760*/  MOV R0, R35 ;  /* 0x0000002300007202 */ /* 0x000fe40000000f00 */
[----:B------:R-:W-:-:S07]  /*0770*/  MOV R9, 0x790 ;  /* 0x0000079000097802 */ /* 0x000fce0000000f00 */
[----:B0---4-:R-:W-:Y:S05]  /*0780*/  CALL.REL.NOINC `($__internal_504_$__cuda_sm20_div_s64) ;  /* 0x0000003800007944 */ /* 0x011fea0003c00000 */
        /* <DEDUP_REMOVED lines=9> */
.L_x_24718:
        /* <DEDUP_REMOVED lines=35> */
.L_x_24719:
[----:B------:R-:W-:Y:S01]  /*0a50*/  IMAD.MOV.U32 R27, RZ, RZ, R29 ;  /* 0x000000ffff1b7224 */ /* 0x000fe200078e001d */
[----:B------:R-:W-:Y:S01]  /*0a60*/  MOV R2, R32 ;  /* 0x0000002000027202 */ /* 0x000fe20000000f00 */
[----:B------:R-:W-:Y:S01]  /*0a70*/  IMAD.MOV.U32 R0, RZ, RZ, R33 ;  /* 0x000000ffff007224 */ /* 0x000fe200078e0021 */
[----:B------:R-:W-:-:S07]  /*0a80*/  MOV R9, 0xaa0 ;  /* 0x00000aa000097802 */ /* 0x000fce0000000f00 */
[----:B0---4-:R-:W-:Y:S05]  /*0a90*/  CALL.REL.NOINC `($__internal_504_$__cuda_sm20_div_s64) ;  /* 0x00000034003c7944 */ /* 0x011fea0003c00000 */
        /* <DEDUP_REMOVED lines=9> */
.L_x_24720:
        /* <DEDUP_REMOVED lines=33> */
.L_x_24721:
[----:B------:R-:W-:Y:S01]  /*0d40*/  MOV R27, R28 ;  /* 0x0000001c001b7202 */ /* 0x000fe20000000f00 */
[----:B------:R-:W-:Y:S01]  /*0d50*/  IMAD.MOV.U32 R2, RZ, RZ, R32 ;  /* 0x000000ffff027224 */ /* 0x000fe200078e0020 */
[----:B------:R-:W-:Y:S02]  /*0d60*/  MOV R0, R33 ;  /* 0x0000002100007202 */ /* 0x000fe40000000f00 */
[----:B------:R-:W-:-:S07]  /*0d70*/  MOV R9, 0xd90 ;  /* 0x00000d9000097802 */ /* 0x000fce0000000f00 */
[----:B0---4-:R-:W-:Y:S05]  /*0d80*/  CALL.REL.NOINC `($__internal_504_$__cuda_sm20_div_s64) ;  /* 0x0000003000807944 */ /* 0x011fea0003c00000 */
        /* <DEDUP_REMOVED lines=8> */
.L_x_24722:
        /* <DEDUP_REMOVED lines=34> */
.L_x_24723:
[----:B------:R-:W-:Y:S01]  /*1030*/  MOV R27, R29 ;  /* 0x0000001d001b7202 */ /* 0x000fe20000000f00 */
[----:B------:R-:W-:Y:S01]  /*1040*/  IMAD.MOV.U32 R2, RZ, RZ, R32 ;  /* 0x000000ffff027224 */ /* 0x000fe200078e0020 */
[----:B------:R-:W-:Y:S02]  /*1050*/  MOV R0, R33 ;  /* 0x0000002100007202 */ /* 0x000fe40000000f00 */
[----:B------:R-:W-:-:S07]  /*1060*/  MOV R9, 0x1080 ;  /* 0x0000108000097802 */ /* 0x000fce0000000f00 */
[----:B0---4-:R-:W-:Y:S05]  /*1070*/  CALL.REL.NOINC `($__internal_504_$__cuda_sm20_div_s64) ;  /* 0x0000002c00c47944 */ /* 0x011fea0003c00000 */
        /* <DEDUP_REMOVED lines=9> */
.L_x_24724:
        /* <DEDUP_REMOVED lines=34> */
.L_x_24725:
[----:B------:R-:W-:Y:S01]  /*1330*/  MOV R27, R28 ;  /* 0x0000001c001b7202 */ /* 0x000fe20000000f00 */
[----:B------:R-:W-:Y:S01]  /*1340*/  IMAD.MOV.U32 R0, RZ, RZ, R33 ;  /* 0x000000ffff007224 */ /* 0x000fe200078e0021 */
[----:B------:R-:W-:Y:S02]  /*1350*/  MOV R2, R32 ;  /* 0x0000002000027202 */ /* 0x000fe40000000f00 */
[----:B------:R-:W-:-:S07]  /*1360*/  MOV R9, 0x1380 ;  /* 0x0000138000097802 */ /* 0x000fce0000000f00 */
[----:B0---4-:R-:W-:Y:S05]  /*1370*/  CALL.REL.NOINC `($__internal_504_$__cuda_sm20_div_s64) ;  /* 0x0000002c00047944 */ /* 0x011fea0003c00000 */
        /* <DEDUP_REMOVED lines=9> */
.L_x_24726:
        /* <DEDUP_REMOVED lines=34> */
.L_x_24727:
[----:B------:R-:W-:Y:S01]  /*1630*/  IMAD.MOV.U32 R27, RZ, RZ, R31 ;  /* 0x000000ffff1b7224 */ /* 0x000fe200078e001f */
[----:B------:R-:W-:Y:S02]  /*1640*/  MOV R2, R32 ;  /* 0x0000002000027202 */ /* 0x000fe40000000f00 */
[----:B------:R-:W-:Y:S02]  /*1650*/  MOV R0, R33 ;  /* 0x0000002100007202 */ /* 0x000fe40000000f00 */
[----:B------:R-:W-:-:S07]  /*1660*/  MOV R9, 0x1680 ;  /* 0x0000168000097802 */ /* 0x000fce0000000f00 */
[----:B0---4-:R-:W-:Y:S05]  /*1670*/  CALL.REL.NOINC `($__internal_504_$__cuda_sm20_div_s64) ;  /* 0x0000002800447944 */ /* 0x011fea0003c00000 */
        /* <DEDUP_REMOVED lines=9> */
.L_x_24728:
        /* <DEDUP_REMOVED lines=34> */
.L_x_24729:
[----:B------:R-:W-:Y:S01]  /*1930*/  MOV R27, R30 ;  /* 0x0000001e001b7202 */ /* 0x000fe20000000f00 */
[----:B------:R-:W-:Y:S01]  /*1940*/  IMAD.MOV.U32 R2, RZ, RZ, R32 ;  /* 0x000000ffff027224 */ /* 0x000fe200078e0020 */
[----:B------:R-:W-:Y:S02]  /*1950*/  MOV R0, R33 ;  /* 0x0000002100007202 */ /* 0x000fe40000000f00 */
[----:B------:R-:W-:-:S07]  /*1960*/  MOV R9, 0x1980 ;  /* 0x0000198000097802 */ /* 0x000fce0000000f00 */
[----:B0---4-:R-:W-:Y:S05]  /*1970*/  CALL.REL.NOINC `($__internal_504_$__cuda_sm20_div_s64) ;  /* 0x0000002400847944 */ /* 0x011fea0003c00000 */
        /* <DEDUP_REMOVED lines=9> */
.L_x_24730:
        /* <DEDUP_REMOVED lines=14> */
.L_x_24714:
        /* <DEDUP_REMOVED lines=33> */
.L_x_24733:
[----:B------:R-:W-:Y:S01]  /*1d00*/  MOV R27, R32 ;  /* 0x00000020001b7202 */ /* 0x000fe20000000f00 */
[----:B------:R-:W-:Y:S01]  /*1d10*/  IMAD.MOV.U32 R0, RZ, RZ, R17 ;  /* 0x000000ffff007224 */ /* 0x000fe200078e0011 */
[----:B------:R-:W-:Y:S02]  /*1d20*/  MOV R2, R16 ;  /* 0x0000001000027202 */ /* 0x000fe40000000f00 */
[----:B------:R-:W-:-:S07]  /*1d30*/  MOV R9, 0x1d50 ;  /* 0x00001d5000097802 */ /* 0x000fce0000000f00 */
[----:B0-----:R-:W-:Y:S05]  /*1d40*/  CALL.REL.NOINC `($__internal_504_$__cuda_sm20_div_s64) ;  /* 0x0000002000907944 */ /* 0x001fea0003c00000 */
        /* <DEDUP_REMOVED lines=8> */
.L_x_24734:
        /* <DEDUP_REMOVED lines=35> */
.L_x_24735:
[----:B------:R-:W-:Y:S01]  /*2000*/  MOV R27, R17 ;  /* 0x00000011001b7202 */ /* 0x000fe20000000f00 */
[----:B------:R-:W-:Y:S01]  /*2010*/  IMAD.MOV.U32 R0, RZ, RZ, R19 ;  /* 0x000000ffff007224 */ /* 0x000fe200078e0013 */
[----:B------:R-:W-:Y:S02]  /*2020*/  MOV R2, R18 ;  /* 0x0000001200027202 */ /* 0x000fe40000000f00 */
[----:B------:R-:W-:-:S07]  /*2030*/  MOV R9, 0x2050 ;  /* 0x0000205000097802 */ /* 0x000fce0000000f00 */
[----:B0-----:R-:W-:Y:S05]  /*2040*/  CALL.REL.NOINC `($__internal_504_$__cuda_sm20_div_s64) ;  /* 0x0000001c00d07944 */ /* 0x001fea0003c00000 */
        /* <DEDUP_REMOVED lines=9> */
.L_x_24736:
        /* <DEDUP_REMOVED lines=36> */
.L_x_24737:
[----:B------:R-:W-:Y:S01]  /*2320*/  IMAD.MOV.U32 R27, RZ, RZ, R19 ;  /* 0x000000ffff1b7224 */ /* 0x000fe200078e0013 */
[----:B------:R-:W-:Y:S02]  /*2330*/  MOV R2, R28 ;  /* 0x0000001c00027202 */ /* 0x000fe40000000f00 */
[----:B------:R-:W-:Y:S02]  /*2340*/  MOV R0, R29 ;  /* 0x0000001d00007202 */ /* 0x000fe40000000f00 */
[----:B------:R-:W-:-:S07]  /*2350*/  MOV R9, 0x2370 ;  /* 0x0000237000097802 */ /* 0x000fce0000000f00 */
[----:B0-----:R-:W-:Y:S05]  /*2360*/  CALL.REL.NOINC `($__internal_504_$__cuda_sm20_div_s64) ;  /* 0x0000001c00087944 */ /* 0x001fea0003c00000 */
        /* <DEDUP_REMOVED lines=9> */
.L_x_24738:
        /* <DEDUP_REMOVED lines=37> */
.L_x_24739:
[----:B------:R-:W-:Y:S01]  /*2650*/  IMAD.MOV.U32 R27, RZ, RZ, R18 ;  /* 0x000000ffff1b7224 */ /* 0x000fe200078e0012 */
[----:B------:R-:W-:Y:S02]  /*2660*/  MOV R2, R28 ;  /* 0x0000001c00027202 */ /* 0x000fe40000000f00 */
[----:B------:R-:W-:Y:S02]  /*2670*/  MOV R0, R29 ;  /* 0x0000001d00007202 */ /* 0x000fe40000000f00 */
[----:B------:R-:W-:-:S07]  /*2680*/  MOV R9, 0x26a0 ;  /* 0x000026a000097802 */ /* 0x000fce0000000f00 */
[----:B0-----:R-:W-:Y:S05]  /*2690*/  CALL.REL.NOINC `($__internal_504_$__cuda_sm20_div_s64) ;  /* 0x00000018003c7944 */ /* 0x001fea0003c00000 */
        /* <DEDUP_REMOVED lines=8> */
.L_x_24740:
        /* <DEDUP_REMOVED lines=9> */
.L_x_24732:
        /* <DEDUP_REMOVED lines=31> */
.L_x_24742:
        /* <DEDUP_REMOVED lines=13> */
.L_x_24743:
        /* <DEDUP_REMOVED lines=35> */
.L_x_24744:
        /* <DEDUP_REMOVED lines=14> */
.L_x_24745:
        /* <DEDUP_REMOVED lines=10> */
.L_x_24741:
        /* <DEDUP_REMOVED lines=29> */
.L_x_24746:
[----:B------:R-:W-:-:S07]  /*2ff0*/  MOV R0, 0x3010 ;  /* 0x0000301000007802 */ /* 0x000fce0000000f00 */
[----:B0-----:R-:W-:Y:S05]  /*3000*/  CALL.REL.NOINC `($__internal_505_$__cuda_sm20_rem_s64) ;  /* 0x0000001400307944 */ /* 0x001fea0003c00000 */
[----:B------:R-:W-:Y:S01]  /*3010*/  IMAD.MOV.U32 R10, RZ, RZ, R2 ;  /* 0x000000ffff0a7224 */ /* 0x000fe200078e0002 */
[----:B------:R-:W-:-:S07]  /*3020*/  MOV R11, R9 ;  /* 0x00000009000b7202 */ /* 0x000fce0000000f00 */
.L_x_24747:
[----:B------:R-:W1:Y:S02]  /*3030*/  LDC.64 R12, c[0x0][0x398] ;  /* 0x0000e600ff0c7b82 */ /* 0x000e640000000a00 */
[----:B-1----:R-:W-:-:S06]  /*3040*/  IMAD.WIDE.U32 R2, R3, 0x8, R12 ;  /* 0x0000000803027825 */ /* 0x002fcc00078e000c */
[----:B------:R-:W2:Y:S02]  /*3050*/  LDG.E.64 R2, desc[UR8][R2.64] ;  /* 0x0000000802027981 */ /* 0x000ea4000c1e1b00 */
[-C--:B--2---:R-:W-:Y:S02]  /*3060*/  IMAD R9, R3, R10.reuse, RZ ;  /* 0x0000000a03097224 */ /* 0x084fe400078e02ff */
[----:B------:R-:W-:-:S04]  /*3070*/  IMAD.WIDE.U32 R28, R2, R10, R28 ;  /* 0x0000000a021c7225 */ /* 0x000fc800078e001c */
[----:B------:R-:W-:-:S05]  /*3080*/  IMAD R9, R2, R11, R9 ;  /* 0x0000000b02097224 */ /* 0x000fca00078e0209 */
[----:B------:R-:W-:-:S07]  /*3090*/  IADD3 R29, PT, PT, R29, R9, RZ ;  /* 0x000000091d1d7210 */ /* 0x000fce0007ffe0ff */
.L_x_24713:
[----:B------:R-:W1:Y:S02]  /*30a0*/  LDCU.64 UR4, c[0x0][0x388] ;  /* 0x00007100ff0477ac */ /* 0x000e640008000a00 */
[----:B-1----:R-:W-:-:S04]  /*30b0*/  IADD3 R28, P0, PT, R28, UR4, RZ ;  /* 0x000000041c1c7c10 */ /* 0x002fc8000ff1e0ff */
[----:B------:R-:W-:-:S05]  /*30c0*/  IADD3.X R29, PT, PT, R29, UR5, RZ, P0, !PT ;  /* 0x000000051d1d7c10 */ /* 0x000fca00087fe4ff */
[----:B------:R-:W2:Y:S01]  /*30d0*/  LDG.E.S8 R0, desc[UR8][R28.64] ;  /* 0x000000081c007981 */ /* 0x000ea2000c1e1300 */
[----:B------:R-:W-:Y:S01]  /*30e0*/  BSSY.RECONVERGENT B0, `(.L_x_24748) ;  /* 0x000004b000007945 */ /* 0x000fe20003800200 */
[----:B------:R-:W-:Y:S01]  /*30f0*/  IMAD.MOV.U32 R3, RZ, RZ, 0x3f800000 ;  /* 0x3f800000ff037424 */ /* 0x000fe200078e00ff */
[----:B--2---:R-:W-:-:S04]  /*3100*/  PRMT R2, R0, 0x9910, RZ ;  /* 0x0000991000027816 */ /* 0x004fc800000000ff */
[----:B------:R-:W-:-:S04]  /*3110*/  IABS R2, R2 ;  /* 0x0000000200027213 */ /* 0x000fc80000000000 */
[----:B------:R-:W-:-:S13]  /*3120*/  ISETP.NE.AND P0, PT, R2, 0x1, PT ;  /* 0x000000010200780c */ /* 0x000fda0003f05270 */
        /* <DEDUP_REMOVED lines=70> */
.L_x_24749:
[----:B------:R-:W-:Y:S05]  /*3590*/  BSYNC.RECONVERGENT B0 ;  /* 0x0000000000007941 */ /* 0x000fea0003800200 */
.L_x_24748:
        /* <DEDUP_REMOVED lines=31> */
.L_x_24752:
        /* <DEDUP_REMOVED lines=56> */
.L_x_24751:
        /* <DEDUP_REMOVED lines=32> */
.L_x_24754:
        /* <DEDUP_REMOVED lines=19> */
.L_x_24755:
[----:B------:R-:W-:Y:S05]  /*3e40*/  @!P1 BRA `(.L_x_24753) ;  /* 0x0000000000289947 */ /* 0x000fea0003800000 */
[----:B------:R-:W-:Y:S01]  /*3e50*/  IMAD R0, R6, UR4, RZ ;  /* 0x0000000406007c24 */ /* 0x000fe2000f8e02ff */
[----:B------:R-:W-:-:S03]  /*3e60*/  IADD3 R5, PT, PT, -R5, RZ, RZ ;  /* 0x000000ff05057210 */ /* 0x000fc60007ffe1ff */
[----:B------:R-:W-:-:S05]  /*3e70*/  IMAD R0, R0, 0x2, R7 ;  /* 0x0000000200007824 */ /* 0x000fca00078e0207 */
[----:B------:R-:W-:-:S07]  /*3e80*/  IADD3 R3, PT, PT, R0, UR5, RZ ;  /* 0x0000000500037c10 */ /* 0x000fce000fffe0ff */
.L_x_24756:
[----:B------:R3:W2:Y:S01]  /*3e90*/  LDS.U16 R9, [R3] ;  /* 0x0000000003097984 */ /* 0x0006a20000000400 */
[----:B------:R-:W-:-:S05]  /*3ea0*/  VIADD R5, R5, 0x1 ;  /* 0x0000000105057836 */ /* 0x000fca0000000000 */
[----:B------:R-:W-:Y:S02]  /*3eb0*/  ISETP.NE.AND P0, PT, R5, RZ, PT ;  /* 0x000000ff0500720c */ /* 0x000fe40003f05270 */
[----:B---3--:R-:W-:Y:S01]  /*3ec0*/  LEA R3, R6, R3, 0x1 ;  /* 0x0000000306037211 */ /* 0x008fe200078e08ff */
[----:B--2---:R-:W-:-:S10]  /*3ed0*/  HADD2 R8, R8.H0_H0, R9.H0_H0 ;  /* 0x2000000908087230 */ /* 0x004fd40000000800 */
[----:B------:R-:W-:Y:S05]  /*3ee0*/  @P0 BRA `(.L_x_24756) ;  /* 0xfffffffc00e80947 */ /* 0x000fea000383ffff */
.L_x_24753:
[----:B--2---:R2:W-:Y:S02]  /*3ef0*/  STS.U16 [R7+UR5], R8 ;  /* 0x0000000807007988 */ /* 0x0045e40008000405 */
.L_x_24750:
        /* <DEDUP_REMOVED lines=9> */
        .weak           $__internal_504_$__cuda_sm20_div_s64
        .type           $__internal_504_$__cuda_sm20_div_s64,@function
        .size           $__internal_504_$__cuda_sm20_div_s64,($__internal_505_$__cuda_sm20_rem_s64 - $__internal_504_$__cuda_sm20_div_s64)
$__internal_504_$__cuda_sm20_div_s64:
        /* <DEDUP_REMOVED lines=83> */
[----:B------:R-:W-:Y:S06]  /*44c0*/  RET.REL.NODEC R12 `(contiguous_reducel33_i8) ;  /* 0xffffffb80ccc7950 */ /* 0x000fec0003c3ffff */
        .weak           $__internal_505_$__cuda_sm20_rem_s64
        .type           $__internal_505_$__cuda_sm20_rem_s64,@function
        .size           $__internal_505_$__cuda_sm20_rem_s64,(.L_x_30833 - $__internal_505_$__cuda_sm20_rem_s64)
$__internal_505_$__cuda_sm20_rem_s64:
        /* <DEDUP_REMOVED lines=66> */
[----:B------:R-:W-:Y:S06]  /*48f0*/  RET.REL.NODEC R10 `(contiguous_reducel33_i8) ;  /* 0xffffffb40ac07950 */ /* 0x000fec0003c3ffff */
.L_x_24757:
        /* <DEDUP_REMOVED lines=16> */
.L_x_30833:


//--------------------- .text.contiguous_reducel322_i8 --------------------------
	.section	.text.contiguous_reducel322_i8,"ax",@progbits
	.align	128
        .global         contiguous_reducel322_i8
        .type           contiguous_reducel322_i8,@function
        .size           contiguous_reducel322_i8,(.L_x_31458 - contiguous_reducel322_i8)
        .other          contiguous_reducel322_i8,@"STO_CUDA_ENTRY STV_DEFAULT"
contiguous_reducel322_i8:
.text.contiguous_reducel322_i8:
        /* <DEDUP_REMOVED lines=45> */
.L_x_24759:
        /* <DEDUP_REMOVED lines=13> */
.L_x_24760:
[----:B------:R-:W-:Y:S05]  /*03a0*/  BSYNC.RECONVERGENT B0 ;  /* 0x0000000000007941 */ /* 0x000fea0003800200 */
.L_x_24758:
[----:B------:R-:W-:Y:S01]  /*03b0*/  BAR.SYNC.DEFER_BLOCKING 0x0 ;  /* 0x0000000000007b1d */ /* 0x000fe20000010000 */
[----:B------:R-:W-:Y:S02]  /*03c0*/  ISETP.GE.U32.AND P1, PT, R3, 0x42, PT ;  /* 0x000000420300780c */ /* 0x000fe40003f26070 */
[----:B------:R-:W-:-:S11]  /*03d0*/  ISETP.GT.U32.AND P0, PT, R0, 0x1f, PT ;  /* 0x0000001f0000780c */ /* 0x000fd60003f04070 */
[----:B------:R-:W-:Y:S05]  /*03e0*/  @!P1 BRA `(.L_x_24761) ;  /* 0x0000000000309947 */ /* 0x000fea0003800000 */
.L_x_24762:
        /* <DEDUP_REMOVED lines=12> */
.L_x_24761:
        /* <DEDUP_REMOVED lines=40> */
.L_x_24763:
        /* <DEDUP_REMOVED lines=13> */
.L_x_31458:


//--------------------- .text.contiguous_reducel32_i8 --------------------------
	.section	.text.contiguous_reducel32_i8,"ax",@progbits
	.align	128
        .global         contiguous_reducel32_i8
        .type           contiguous_reducel32_i8,@function
        .size           contiguous_reducel32_i8,(.L_x_30835 - contiguous_reducel32_i8)
        .other          contiguous_reducel32_i8,@"STO_CUDA_ENTRY STV_DEFAULT"
contiguous_reducel32_i8:
.text.contiguous_reducel32_i8:
        /* <DEDUP_REMOVED lines=55> */
.L_x_24792:
        /* <DEDUP_REMOVED lines=32> */
.L_x_24769:
[----:B------:R-:W-:Y:S01]  /*0570*/  IMAD.MOV.U32 R26, RZ, RZ, R6 ;  /* 0x000000ffff1a7224 */ /* 0x000fe200078e0006 */
[----:B------:R-:W-:Y:S01]  /*0580*/  MOV R13, R7 ;  /* 0x00000007000d7202 */ /* 0x000fe20000000f00 */
[----:B------:R-:W-:Y:S01]  /*0590*/  IMAD.MOV.U32 R14, RZ, RZ, R38 ;  /* 0x000000ffff0e7224 */ /* 0x000fe200078e0026 */
[----:B------:R-:W-:Y:S02]  /*05a0*/  MOV R11, R39 ;  /* 0x00000027000b7202 */ /* 0x000fe40000000f00 */
[----:B------:R-:W-:-:S07]  /*05b0*/  MOV R12, 0x5d0 ;  /* 0x000005d0000c7802 */ /* 0x000fce0000000f00 */
[----:B-12---:R-:W-:Y:S05]  /*05c0*/  CALL.REL.NOINC `($__internal_506_$__cuda_sm20_div_s64) ;  /* 0x0000007000c07944 */ /* 0x006fea0003c00000 */
        /* <DEDUP_REMOVED lines=9> */
.L_x_24770:
[----:B------:R-:W-:Y:S05]  /*0660*/  BSYNC.RECONVERGENT B1 ;  /* 0x0000000000017941 */ /* 0x000fea0003800200 */
.L_x_24768:
        /* <DEDUP_REMOVED lines=33> */
.L_x_24772:
[----:B------:R-:W-:Y:S01]  /*0880*/  IMAD.MOV.U32 R26, RZ, RZ, R20 ;  /* 0x000000ffff1a7224 */ /* 0x000fe200078e0014 */
[----:B------:R-:W-:Y:S01]  /*0890*/  MOV R13, R9 ;  /* 0x00000009000d7202 */ /* 0x000fe20000000f00 */
[----:B------:R-:W-:Y:S01]  /*08a0*/  IMAD.MOV.U32 R14, RZ, RZ, R38 ;  /* 0x000000ffff0e7224 */ /* 0x000fe200078e0026 */
[----:B------:R-:W-:Y:S02]  /*08b0*/  MOV R11, R39 ;  /* 0x00000027000b7202 */ /* 0x000fe40000000f00 */
[----:B------:R-:W-:-:S07]  /*08c0*/  MOV R12, 0x8e0 ;  /* 0x000008e0000c7802 */ /* 0x000fce0000000f00 */
[----:B-1----:R-:W-:Y:S05]  /*08d0*/  CALL.REL.NOINC `($__internal_506_$__cuda_sm20_div_s64) ;  /* 0x0000006c00fc7944 */ /* 0x002fea0003c00000 */
        /* <DEDUP_REMOVED lines=9> */
.L_x_24773:
[----:B------:R-:W-:Y:S05]  /*0970*/  BSYNC.RECONVERGENT B1 ;  /* 0x0000000000017941 */ /* 0x000fea0003800200 */
.L_x_24771:
        /* <DEDUP_REMOVED lines=34> */
.L_x_24775:
[----:B------:R-:W-:Y:S01]  /*0ba0*/  MOV R26, R34 ;  /* 0x00000022001a7202 */ /* 0x000fe20000000f00 */
[----:B------:R-:W-:Y:S01]  /*0bb0*/  IMAD.MOV.U32 R13, RZ, RZ, R35 ;  /* 0x000000ffff0d7224 */ /* 0x000fe200078e0023 */
[----:B------:R-:W-:Y:S01]  /*0bc0*/  MOV R14, R20 ;  /* 0x00000014000e7202 */ /* 0x000fe20000000f00 */
[----:B------:R-:W-:Y:S01]  /*0bd0*/  IMAD.MOV.U32 R11, RZ, RZ, R21 ;  /* 0x000000ffff0b7224 */ /* 0x000fe200078e0015 */
[----:B------:R-:W-:-:S07]  /*0be0*/  MOV R12, 0xc00 ;  /* 0x00000c00000c7802 */ /* 0x000fce0000000f00 */
[----:B-1----:R-:W-:Y:S05]  /*0bf0*/  CALL.REL.NOINC `($__internal_506_$__cuda_sm20_div_s64) ;  /* 0x0000006c00347944 */ /* 0x002fea0003c00000 */
        /* <DEDUP_REMOVED lines=10> */
.L_x_24776:
[----:B------:R-:W-:Y:S05]  /*0ca0*/  BSYNC.RECONVERGENT B1 ;  /* 0x0000000000017941 */ /* 0x000fea0003800200 */
.L_x_24774:
        /* <DEDUP_REMOVED lines=34> */
.L_x_24778:
        /* <DEDUP_REMOVED lines=16> */
.L_x_24779:
[----:B------:R-:W-:Y:S05]  /*0fd0*/  BSYNC.RECONVERGENT B1 ;  /* 0x0000000000017941 */ /* 0x000fea0003800200 */
.L_x_24777:
        /* <DEDUP_REMOVED lines=36> */
.L_x_24781:
        /* <DEDUP_REMOVED lines=16> */
.L_x_24782:
[----:B------:R-:W-:Y:S05]  /*1320*/  BSYNC.RECONVERGENT B1 ;  /* 0x0000000000017941 */ /* 0x000fea0003800200 */
.L_x_24780:
        /* <DEDUP_REMOVED lines=35> */
.L_x_24784:
[----:B------:R-:W-:Y:S01]  /*1560*/  IMAD.MOV.U32 R26, RZ, RZ, R34 ;  /* 0x000000ffff1a7224 */ /* 0x000fe200078e0022 */
[----:B------:R-:W-:Y:S01]  /*1570*/  MOV R13, R35 ;  /* 0x00000023000d7202 */ /* 0x000fe20000000f00 */
[----:B------:R-:W-:Y:S01]  /*1580*/  IMAD.MOV.U32 R14, RZ, RZ, R20 ;  /* 0x000000ffff0e7224 */ /* 0x000fe200078e0014 */
[----:B------:R-:W-:Y:S02]  /*1590*/  MOV R11, R21 ;  /* 0x00000015000b7202 */ /* 0x000fe40000000f00 */
[----:B------:R-:W-:-:S07]  /*15a0*/  MOV R12, 0x15c0 ;  /* 0x000015c0000c7802 */ /* 0x000fce0000000f00 */
[----:B-1----:R-:W-:Y:S05]  /*15b0*/  CALL.REL.NOINC `($__internal_506_$__cuda_sm20_div_s64) ;  /* 0x0000006000c47944 */ /* 0x002fea0003c00000 */
        /* <DEDUP_REMOVED lines=10> */
.L_x_24785:
[----:B------:R-:W-:Y:S05]  /*1660*/  BSYNC.RECONVERGENT B1 ;  /* 0x0000000000017941 */ /* 0x000fea0003800200 */
.L_x_24783:
        /* <DEDUP_REMOVED lines=34> */
.L_x_24787:
[----:B------:R-:W-:Y:S01]  /*1890*/  IMAD.MOV.U32 R26, RZ, RZ, R38 ;  /* 0x000000ffff1a7224 */ /* 0x000fe200078e0026 */
[----:B------:R-:W-:Y:S01]  /*18a0*/  MOV R13, R39 ;  /* 0x00000027000d7202 */ /* 0x000fe20000000f00 */
[----:B------:R-:W-:Y:S01]  /*18b0*/  IMAD.MOV.U32 R14, RZ, RZ, R20 ;  /* 0x000000ffff0e7224 */ /* 0x000fe200078e0014 */
[----:B------:R-:W-:Y:S02]  /*18c0*/  MOV R11, R21 ;  /* 0x00000015000b7202 */ /* 0x000fe40000000f00 */
[----:B------:R-:W-:-:S07]  /*18d0*/  MOV R12, 0x18f0 ;  /* 0x000018f0000c7802 */ /* 0x000fce0000000f00 */
[----:B-1----:R-:W-:Y:S05]  /*18e0*/  CALL.REL.NOINC `($__internal_506_$__cuda_sm20_div_s64) ;  /* 0x0000005c00f87944 */ /* 0x002fea0003c00000 */
        /* <DEDUP_REMOVED lines=10> */
.L_x_24788:
[----:B------:R-:W-:Y:S05]  /*1990*/  BSYNC.RECONVERGENT B1 ;  /* 0x0000000000017941 */ /* 0x000fea0003800200 */
.L_x_24786:
        /* <DEDUP_REMOVED lines=35> */
.L_x_24790:
[----:B------:R-:W-:Y:S01]  /*1bd0*/  MOV R26, R34 ;  /* 0x00000022001a7202 */ /* 0x000fe20000000f00 */
[----:B------:R-:W-:Y:S01]  /*1be0*/  IMAD.MOV.U32 R13, RZ, RZ, R35 ;  /* 0x000000ffff0d7224 */ /* 0x000fe200078e0023 */
[----:B------:R-:W-:Y:S01]  /*1bf0*/  MOV R14, R20 ;  /* 0x00000014000e7202 */ /* 0x000fe20000000f00 */
[----:B------:R-:W-:Y:S01]  /*1c00*/  IMAD.MOV.U32 R11, RZ, RZ, R21 ;  /* 0x000000ffff0b7224 */ /* 0x000fe200078e0015 */
[----:B------:R-:W-:-:S07]  /*1c10*/  MOV R12, 0x1c30 ;  /* 0x00001c30000c7802 */ /* 0x000fce0000000f00 */
[----:B-1----:R-:W-:Y:S05]  /*1c20*/  CALL.REL.NOINC `($__internal_506_$__cuda_sm20_div_s64) ;  /* 0x0000005c00287944 */ /* 0x002fea0003c00000 */
        /* <DEDUP_REMOVED lines=10> */
.L_x_24791:
[----:B------:R-:W-:Y:S05]  /*1cd0*/  BSYNC.RECONVERGENT B1 ;  /* 0x0000000000017941 */ /* 0x000fea0003800200 */
.L_x_24789:
        /* <DEDUP_REMOVED lines=8> */
.L_x_24767:
        /* <DEDUP_REMOVED lines=36> */
.L_x_24795:
[----:B------:R-:W-:Y:S01]  /*1fa0*/  IMAD.MOV.U32 R26, RZ, RZ, R6 ;  /* 0x000000ffff1a7224 */ /* 0x000fe200078e0006 */
[----:B------:R-:W-:Y:S01]  /*1fb0*/  MOV R13, R7 ;  /* 0x00000007000d7202 */ /* 0x000fe20000000f00 */
[----:B------:R-:W-:Y:S01]  /*1fc0*/  IMAD.MOV.U32 R14, RZ, RZ, R16 ;  /* 0x000000ffff0e7224 */ /* 0x000fe200078e0010 */
[----:B------:R-:W-:Y:S02]  /*1fd0*/  MOV R11, R17 ;  /* 0x00000011000b7202 */ /* 0x000fe40000000f00 */
[----:B------:R-:W-:-:S07]  /*1fe0*/  MOV R12, 0x2000 ;  /* 0x00002000000c7802 */ /* 0x000fce0000000f00 */
[----:B-1----:R-:W-:Y:S05]  /*1ff0*/  CALL.REL.NOINC `($__internal_506_$__cuda_sm20_div_s64) ;  /* 0x0000005800347944 */ /* 0x002fea0003c00000 */
        /* <DEDUP_REMOVED lines=9> */
.L_x_24796:
[----:B------:R-:W-:Y:S05]  /*2090*/  BSYNC.RECONVERGENT B1 ;  /* 0x0000000000017941 */ /* 0x000fea0003800200 */
.L_x_24794:
        /* <DEDUP_REMOVED lines=34> */
.L_x_24798:
[----:B------:R-:W-:Y:S01]  /*22c0*/  IMAD.MOV.U32 R26, RZ, RZ, R20 ;  /* 0x000000ffff1a7224 */ /* 0x000fe200078e0014 */
[----:B------:R-:W-:Y:S01]  /*22d0*/  MOV R13, R9 ;  /* 0x00000009000d7202 */ /* 0x000fe20000000f00 */
[----:B------:R-:W-:Y:S01]  /*22e0*/  IMAD.MOV.U32 R14, RZ, RZ, R16 ;  /* 0x000000ffff0e7224 */ /* 0x000fe200078e0010 */
[----:B------:R-:W-:Y:S02]  /*22f0*/  MOV R11, R17 ;  /* 0x00000011000b7202 */ /* 0x000fe40000000f00 */
[----:B------:R-:W-:-:S07]  /*2300*/  MOV R12, 0x2320 ;  /* 0x00002320000c7802 */ /* 0x000fce0000000f00 */
[----:B-1----:R-:W-:Y:S05]  /*2310*/  CALL.REL.NOINC `($__internal_506_$__cuda_sm20_div_s64) ;  /* 0x00000054006c7944 */ /* 0x002fea0003c00000 */
        /* <DEDUP_REMOVED lines=11> */
.L_x_24799:
[----:B------:R-:W-:Y:S05]  /*23d0*/  BSYNC.RECONVERGENT B1 ;  /* 0x0000000000017941 */ /* 0x000fea0003800200 */
.L_x_24797:
        /* <DEDUP_REMOVED lines=36> */
.L_x_24801:
        /* <DEDUP_REMOVED lines=16> */
.L_x_24802:
[----:B------:R-:W-:Y:S05]  /*2720*/  BSYNC.RECONVERGENT B1 ;  /* 0x0000000000017941 */ /* 0x000fea0003800200 */
.L_x_24800:
        /* <DEDUP_REMOVED lines=35> */
.L_x_24804:
[----:B------:R-:W-:Y:S01]  /*2960*/  IMAD.MOV.U32 R26, RZ, RZ, R18 ;  /* 0x000000ffff1a7224 */ /* 0x000fe200078e0012 */
[----:B------:R-:W-:Y:S01]  /*2970*/  MOV R13, R19 ;  /* 0x00000013000d7202 */ /* 0x000fe20000000f00 */
[----:B------:R-:W-:Y:S01]  /*2980*/  IMAD.MOV.U32 R14, RZ, RZ, R16 ;  /* 0x000000ffff0e7224 */ /* 0x000fe200078e0010 */
[----:B------:R-:W-:Y:S02]  /*2990*/  MOV R11, R17 ;  /* 0x00000011000b7202 */ /* 0x000fe40000000f00 */
[----:B------:R-:W-:-:S07]  /*29a0*/  MOV R12, 0x29c0 ;  /* 0x000029c0000c7802 */ /* 0x000fce0000000f00 */
[----:B-1----:R-:W-:Y:S05]  /*29b0*/  CALL.REL.NOINC `($__internal_506_$__cuda_sm20_div_s64) ;  /* 0x0000004c00c47944 */ /* 0x002fea0003c00000 */
        /* <DEDUP_REMOVED lines=10> */
.L_x_24805:
[----:B------:R-:W-:Y:S05]  /*2a60*/  BSYNC.RECONVERGENT B1 ;  /* 0x0000000000017941 */ /* 0x000fea0003800200 */
.L_x_24803:
[----:B------:R-:W-:Y:S01]  /*2a70*/  IMAD R11, R11, R38, RZ ;  /* 0x000000260b0b7224 */ /* 0x000fe200078e02ff */
[----:B------:R-:W-:Y:S01]  /*2a80*/  IADD3 R8, PT, PT, R8, -0x2, RZ ;  /* 0xfffffffe08087810 */ /* 0x000fe20007ffe0ff */
[----:B------:R-:W-:Y:S02]  /*2a90*/  IMAD.MOV.U32 R36, RZ, RZ, R22 ;  /* 0x000000ffff247224 */ /* 0x000fe400078e0016 */
[-C--:B------:R-:W-:Y:S02]  /*2aa0*/  IMAD R11, R39, R10.reuse, R11 ;  /* 0x0000000a270b7224 */ /* 0x080fe400078e020b */
[----:B------:R-:W-:-:S04]  /*2ab0*/  IMAD.WIDE.U32 R22, R38, R10, R36 ;  /* 0x0000000a26167225 */ /* 0x000fc800078e0024 */
[----:B------:R-:W-:-:S07]  /*2ac0*/  IMAD.IADD R23, R23, 0x1, R11 ;  /* 0x0000000117177824 */ /* 0x000fce00078e020b */
.L_x_24793:
        /* <DEDUP_REMOVED lines=30> */
.L_x_24807:
[----:B------:R-:W-:Y:S01]  /*2cb0*/  IMAD.MOV.U32 R18, RZ, RZ, R6 ;  /* 0x000000ffff127224 */ /* 0x000fe200078e0006 */
[----:B------:R-:W-:Y:S01]  /*2cc0*/  MOV R19, R7 ;  /* 0x0000000700137202 */ /* 0x000fe20000000f00 */
[----:B------:R-:W-:Y:S01]  /*2cd0*/  IMAD.MOV.U32 R24, RZ, RZ, R10 ;  /* 0x000000ffff187224 */ /* 0x000fe200078e000a */
[----:B------:R-:W-:Y:S02]  /*2ce0*/  MOV R21, R11 ;  /* 0x0000000b00157202 */ /* 0x000fe40000000f00 */
[----:B------:R-:W-:-:S07]  /*2cf0*/  MOV R26, 0x2d10 ;  /* 0x00002d10001a7802 */ /* 0x000fce0000000f00 */
[----:B-1----:R-:W-:Y:S05]  /*2d00*/  CALL.REL.NOINC `($__internal_507_$__cuda_sm20_rem_s64) ;  /* 0x00000050003c7944 */ /* 0x002fea0003c00000 */
.L_x_24808:
[----:B------:R-:W-:Y:S05]  /*2d10*/  BSYNC.RECONVERGENT B1 ;  /* 0x0000000000017941 */ /* 0x000fea0003800200 */
.L_x_24806:
        /* <DEDUP_REMOVED lines=30> */
.L_x_24810:
[----:B------:R-:W-:Y:S01]  /*2f00*/  IMAD.MOV.U32 R24, RZ, RZ, R10 ;  /* 0x000000ffff187224 */ /* 0x000fe200078e000a */
[----:B------:R-:W-:Y:S01]  /*2f10*/  MOV R21, R11 ;  /* 0x0000000b00157202 */ /* 0x000fe20000000f00 */
[----:B------:R-:W-:Y:S01]  /*2f20*/  IMAD.MOV.U32 R18, RZ, RZ, R20 ;  /* 0x000000ffff127224 */ /* 0x000fe200078e0014 */
[----:B------:R-:W-:Y:S02]  /*2f30*/  MOV R19, R9 ;  /* 0x0000000900137202 */ /* 0x000fe40000000f00 */
[----:B------:R-:W-:-:S07]  /*2f40*/  MOV R26, 0x2f60 ;  /* 0x00002f60001a7802 */ /* 0x000fce0000000f00 */
[----:B-1----:R-:W-:Y:S05]  /*2f50*/  CALL.REL.NOINC `($__internal_507_$__cuda_sm20_rem_s64) ;  /* 0x0000004c00a87944 */ /* 0x002fea0003c00000 */
.L_x_24811:
[----:B------:R-:W-:Y:S05]  /*2f60*/  BSYNC.RECONVERGENT B1 ;  /* 0x0000000000017941 */ /* 0x000fea0003800200 */
.L_x_24809:
[----:B------:R-:W-:Y:S02]  /*2f70*/  IMAD R7, R7, R16, RZ ;  /* 0x0000001007077224 */ /* 0x000fe400078e02ff */
[----:B------:R-:W-:-:S04]  /*2f80*/  IMAD.WIDE.U32 R22, R16, R6, R22 ;  /* 0x0000000610167225 */ /* 0x000fc800078e0016 */
[----:B------:R-:W-:-:S04]  /*2f90*/  IMAD R7, R17, R6, R7 ;  /* 0x0000000611077224 */ /* 0x000fc800078e0207 */
[----:B------:R-:W-:-:S07]  /*2fa0*/  IMAD.IADD R23, R23, 0x1, R7 ;  /* 0x0000000117177824 */ /* 0x000fce00078e0207 */
.L_x_24766:
[----:B------:R-:W0:Y:S02]  /*2fb0*/  LDC.64 R6, c[0x0][0x388] ;  /* 0x0000e200ff067b82 */ /* 0x000e240000000a00 */
[----:B0-----:R-:W-:Y:S02]  /*2fc0*/  IADD3 R8, P0, PT, R6, R4, RZ ;  /* 0x0000000406087210 */ /* 0x001fe40007f1e0ff */
[----:B------:R-:W-:Y:S02]  /*2fd0*/  IADD3 R22, P1, PT, R22, R6, RZ ;  /* 0x0000000616167210 */ /* 0x000fe40007f3e0ff */
[----:B------:R-:W-:-:S03]  /*2fe0*/  IADD3.X R9, PT, PT, R7, R5, RZ, P0, !PT ;  /* 0x0000000507097210 */ /* 0x000fc600007fe4ff */
[----:B------:R-:W-:Y:S02]  /*2ff0*/  IMAD.X R23, R23, 0x1, R7, P1 ;  /* 0x0000000117177824 */ /* 0x000fe400008e0607 */
[----:B------:R0:W2:Y:S04]  /*3000*/  LDG.E.S8 R4, desc[UR14][R8.64] ;  /* 0x0000000e08047981 */ /* 0x0000a8000c1e1300 */
[----:B------:R-:W3:Y:S01]  /*3010*/  LDG.E.S8 R5, desc[UR14][R22.64] ;  /* 0x0000000e16057981 */ /* 0x000ee2000c1e1300 */
        /* <DEDUP_REMOVED lines=79> */
.L_x_24813:
[----:B------:R-:W-:Y:S05]  /*3510*/  BSYNC.RECONVERGENT B1 ;  /* 0x0000000000017941 */ /* 0x000fea0003800200 */
.L_x_24812:
        /* <DEDUP_REMOVED lines=71> */
.L_x_24815:
[----:B------:R-:W-:Y:S05]  /*3990*/  BSYNC.RECONVERGENT B1 ;  /* 0x0000000000017941 */ /* 0x000fea0003800200 */
.L_x_24814:
[----:B------:R-:W-:-:S05]  /*39a0*/  FADD R6, R6, R9 ;  /* 0x0000000906067221 */ /* 0x000fca0000000000 */
[----:B------:R-:W-:-:S05]  /*39b0*/  F2FP.F16.F32.PACK_AB R6, RZ, R6 ;  /* 0x00000006ff06723e */ /* 0x000fca00000000ff */
[----:B------:R0:W-:Y:S01]  /*39c0*/  STS.U16 [R2], R6 ;  /* 0x0000000602007388 */ /* 0x0001e20000000400 */
[----:B------:R-:W-:Y:S05]  /*39d0*/  BRA `(.L_x_24816) ;  /* 0x0000003800d87947 */ /* 0x000fea0003800000 */
.L_x_24765:
        /* <DEDUP_REMOVED lines=18> */
.L_x_24843:
        /* <DEDUP_REMOVED lines=30> */
.L_x_24820:
[----:B------:R-:W-:Y:S01]  /*3ce0*/  MOV R26, R18 ;  /* 0x00000012001a7202 */ /* 0x000fe20000000f00 */
[----:B------:R-:W-:Y:S01]  /*3cf0*/  IMAD.MOV.U32 R13, RZ, RZ, R19 ;  /* 0x000000ffff0d7224 */ /* 0x000fe200078e0013 */
[----:B------:R-:W-:Y:S02]  /*3d00*/  MOV R14, R20 ;  /* 0x00000014000e7202 */ /* 0x000fe40000000f00 */
[----:B------:R-:W-:Y:S02]  /*3d10*/  MOV R11, R21 ;  /* 0x00000015000b7202 */ /* 0x000fe40000000f00 */
[----:B------:R-:W-:-:S07]  /*3d20*/  MOV R12, 0x3d40 ;  /* 0x00003d40000c7802 */ /* 0x000fce0000000f00 */
[----:B-12---:R-:W-:Y:S05]  /*3d30*/  CALL.REL.NOINC `($__internal_506_$__cuda_sm20_div_s64) ;  /* 0x0000003800e47944 */ /* 0x006fea0003c00000 */
        /* <DEDUP_REMOVED lines=9> */
.L_x_24821:
[----:B------:R-:W-:Y:S05]  /*3dd0*/  BSYNC.RECONVERGENT B1 ;  /* 0x0000000000017941 */ /* 0x000fea0003800200 */
.L_x_24819:
        /* <DEDUP_REMOVED lines=39> */
.L_x_24823:
[----:B------:R-:W-:Y:S01]  /*4050*/  IMAD.MOV.U32 R26, RZ, RZ, R36 ;  /* 0x000000ffff1a7224 */ /* 0x000fe200078e0024 */
[----:B------:R-:W-:Y:S01]  /*4060*/  MOV R13, R37 ;  /* 0x00000025000d7202 */ /* 0x000fe20000000f00 */
[----:B------:R-:W-:Y:S01]  /*4070*/  IMAD.MOV.U32 R11, RZ, RZ, R39 ;  /* 0x000000ffff0b7224 */ /* 0x000fe200078e0027 */
[----:B------:R-:W-:Y:S02]  /*4080*/  MOV R14, R38 ;  /* 0x00000026000e7202 */ /* 0x000fe40000000f00 */
[----:B------:R-:W-:-:S07]  /*4090*/  MOV R12, 0x40b0 ;  /* 0x000040b0000c7802 */ /* 0x000fce0000000f00 */
[----:B-12---:R-:W-:Y:S05]  /*40a0*/  CALL.REL.NOINC `($__internal_506_$__cuda_sm20_div_s64) ;  /* 0x0000003800087944 */ /* 0x006fea0003c00000 */
        /* <DEDUP_REMOVED lines=11> */
.L_x_24824:
[----:B------:R-:W-:Y:S05]  /*4160*/  BSYNC.RECONVERGENT B1 ;  /* 0x0000000000017941 */ /* 0x000fea0003800200 */
.L_x_24822:
        /* <DEDUP_REMOVED lines=37> */
.L_x_24826:
        /* <DEDUP_REMOVED lines=17> */
.L_x_24827:
[----:B------:R-:W-:Y:S05]  /*44d0*/  BSYNC.RECONVERGENT B1 ;  /* 0x0000000000017941 */ /* 0x000fea0003800200 */
.L_x_24825:
        /* <DEDUP_REMOVED lines=38> */
.L_x_24829:
[----:B------:R-:W-:Y:S01]  /*4740*/  MOV R26, R20 ;  /* 0x00000014001a7202 */ /* 0x000fe20000000f00 */
[----:B------:R-:W-:Y:S01]  /*4750*/  IMAD.MOV.U32 R14, RZ, RZ, R36 ;  /* 0x000000ffff0e7224 */ /* 0x000fe200078e0024 */
[----:B------:R-:W-:Y:S02]  /*4760*/  MOV R13, R21 ;  /* 0x00000015000d7202 */ /* 0x000fe40000000f00 */
[----:B------:R-:W-:Y:S02]  /*4770*/  MOV R11, R37 ;  /* 0x00000025000b7202 */ /* 0x000fe40000000f00 */
[----:B------:R-:W-:-:S07]  /*4780*/  MOV R12, 0x47a0 ;  /* 0x000047a0000c7802 */ /* 0x000fce0000000f00 */
[----:B-12---:R-:W-:Y:S05]  /*4790*/  CALL.REL.NOINC `($__internal_506_$__cuda_sm20_div_s64) ;  /* 0x00000030004c7944 */ /* 0x006fea0003c00000 */
        /* <DEDUP_REMOVED lines=11> */
.L_x_24830:
[----:B------:R-:W-:Y:S05]  /*4850*/  BSYNC.RECONVERGENT B1 ;  /* 0x0000000000017941 */ /* 0x000fea0003800200 */
.L_x_24828:
        /* <DEDUP_REMOVED lines=38> */
.L_x_24832:
[----:B------:R-:W-:Y:S01]  /*4ac0*/  MOV R26, R20 ;  /* 0x00000014001a7202 */ /* 0x000fe20000000f00 */
[----:B------:R-:W-:Y:S01]  /*4ad0*/  IMAD.MOV.U32 R13, RZ, RZ, R21 ;  /* 0x000000ffff0d7224 */ /* 0x000fe200078e0015 */
[----:B------:R-:W-:Y:S02]  /*4ae0*/  MOV R14, R22 ;  /* 0x00000016000e7202 */ /* 0x000fe40000000f00 */
[----:B------:R-:W-:Y:S02]  /*4af0*/  MOV R11, R23 ;  /* 0x00000017000b7202 */ /* 0x000fe40000000f00 */
[----:B------:R-:W-:-:S07]  /*4b00*/  MOV R12, 0x4b20 ;  /* 0x00004b20000c7802 */ /* 0x000fce0000000f00 */
[----:B-12---:R-:W-:Y:S05]  /*4b10*/  CALL.REL.NOINC `($__internal_506_$__cuda_sm20_div_s64) ;  /* 0x0000002c006c7944 */ /* 0x006fea0003c00000 */
        /* <DEDUP_REMOVED lines=11> */
.L_x_24833:
[----:B------:R-:W-:Y:S05]  /*4bd0*/  BSYNC.RECONVERGENT B1 ;  /* 0x0000000000017941 */ /* 0x000fea0003800200 */
.L_x_24831:
        /* <DEDUP_REMOVED lines=40> */
.L_x_24835:
        /* <DEDUP_REMOVED lines=17> */
.L_x_24836:
[----:B------:R-:W-:Y:S05]  /*4f70*/  BSYNC.RECONVERGENT B1 ;  /* 0x0000000000017941 */ /* 0x000fea0003800200 */
.L_x_24834:
        /* <DEDUP_REMOVED lines=40> */
.L_x_24838:
        /* <DEDUP_REMOVED lines=17> */
.L_x_24839:
[----:B------:R-:W-:Y:S05]  /*5310*/  BSYNC.RECONVERGENT B1 ;  /* 0x0000000000017941 */ /* 0x000fea0003800200 */
.L_x_24837:
        /* <DEDUP_REMOVED lines=38> */
.L_x_24841:
        /* <DEDUP_REMOVED lines=17> */
.L_x_24842:
[----:B------:R-:W-:Y:S05]  /*5690*/  BSYNC.RECONVERGENT B1 ;  /* 0x0000000000017941 */ /* 0x000fea0003800200 */
.L_x_24840:
        /* <DEDUP_REMOVED lines=14> */
.L_x_24818:
        /* <DEDUP_REMOVED lines=37> */
.L_x_24846:
[----:B------:R-:W-:Y:S01]  /*59d0*/  IMAD.MOV.U32 R26, RZ, RZ, R18 ;  /* 0x000000ffff1a7224 */ /* 0x000fe200078e0012 */
[----:B------:R-:W-:Y:S01]  /*59e0*/  MOV R13, R19 ;  /* 0x00000013000d7202 */ /* 0x000fe20000000f00 */
[----:B------:R-:W-:Y:S01]  /*59f0*/  IMAD.MOV.U32 R11, RZ, RZ, R7 ;  /* 0x000000ffff0b7224 */ /* 0x000fe200078e0007 */
[----:B------:R-:W-:Y:S02]  /*5a00*/  MOV R14, R6 ;  /* 0x00000006000e7202 */ /* 0x000fe40000000f00 */
[----:B------:R-:W-:-:S07]  /*5a10*/  MOV R12, 0x5a30 ;  /* 0x00005a30000c7802 */ /* 0x000fce0000000f00 */
[----:B-1----:R-:W-:Y:S05]  /*5a20*/  CALL.REL.NOINC `($__internal_506_$__cuda_sm20_div_s64) ;  /* 0x0000001c00a87944 */ /* 0x002fea0003c00000 */
        /* <DEDUP_REMOVED lines=9> */
.L_x_24847:
[----:B------:R-:W-:Y:S05]  /*5ac0*/  BSYNC.RECONVERGENT B1 ;  /* 0x0000000000017941 */ /* 0x000fea0003800200 */
.L_x_24845:
        /* <DEDUP_REMOVED lines=39> */
.L_x_24849:
[----:B------:R-:W-:Y:S01]  /*5d40*/  MOV R26, R18 ;  /* 0x00000012001a7202 */ /* 0x000fe20000000f00 */
[----:B------:R-:W-:Y:S01]  /*5d50*/  IMAD.MOV.U32 R14, RZ, RZ, R6 ;  /* 0x000000ffff0e7224 */ /* 0x000fe200078e0006 */
[----:B------:R-:W-:Y:S02]  /*5d60*/  MOV R13, R19 ;  /* 0x00000013000d7202 */ /* 0x000fe40000000f00 */
[----:B------:R-:W-:Y:S02]  /*5d70*/  MOV R11, R7 ;  /* 0x00000007000b7202 */ /* 0x000fe40000000f00 */
[----:B------:R-:W-:-:S07]  /*5d80*/  MOV R12, 0x5da0 ;  /* 0x00005da0000c7802 */ /* 0x000fce0000000f00 */
[----:B-1----:R-:W-:Y:S05]  /*5d90*/  CALL.REL.NOINC `($__internal_506_$__cuda_sm20_div_s64) ;  /* 0x0000001800cc7944 */ /* 0x002fea0003c00000 */
        /* <DEDUP_REMOVED lines=11> */
.L_x_24850:
[----:B------:R-:W-:Y:S05]  /*5e50*/  BSYNC.RECONVERGENT B1 ;  /* 0x0000000000017941 */ /* 0x000fea0003800200 */
.L_x_24848:
        /* <DEDUP_REMOVED lines=40> */
.L_x_24852:
[----:B------:R-:W-:Y:S01]  /*60e0*/  MOV R26, R18 ;  /* 0x00000012001a7202 */ /* 0x000fe20000000f00 */
[----:B------:R-:W-:Y:S01]  /*60f0*/  IMAD.MOV.U32 R13, RZ, RZ, R19 ;  /* 0x000000ffff0d7224 */ /* 0x000fe200078e0013 */
[----:B------:R-:W-:Y:S02]  /*6100*/  MOV R14, R20 ;  /* 0x00000014000e7202 */ /* 0x000fe40000000f00 */
[----:B------:R-:W-:Y:S02]  /*6110*/  MOV R11, R21 ;  /* 0x00000015000b7202 */ /* 0x000fe40000000f00 */
[----:B------:R-:W-:-:S07]  /*6120*/  MOV R12, 0x6140 ;  /* 0x00006140000c7802 */ /* 0x000fce0000000f00 */
[----:B-1----:R-:W-:Y:S05]  /*6130*/  CALL.REL.NOINC `($__internal_506_$__cuda_sm20_div_s64) ;  /* 0x0000001400e47944 */ /* 0x002fea0003c00000 */
        /* <DEDUP_REMOVED lines=11> */
.L_x_24853:
[----:B------:R-:W-:Y:S05]  /*61f0*/  BSYNC.RECONVERGENT B1 ;  /* 0x0000000000017941 */ /* 0x000fea0003800200 */
.L_x_24851:
        /* <DEDUP_REMOVED lines=40> */
.L_x_24855:
        /* <DEDUP_REMOVED lines=17> */
.L_x_24856:
[----:B------:R-:W-:Y:S05]  /*6590*/  BSYNC.RECONVERGENT B1 ;  /* 0x0000000000017941 */ /* 0x000fea0003800200 */
.L_x_24854:
        /* <DEDUP_REMOVED lines=10> */
.L_x_24844:
        /* <DEDUP_REMOVED lines=35> */
.L_x_24859:
        /* <DEDUP_REMOVED lines=14> */
.L_x_24860:
[----:B------:R-:W-:Y:S05]  /*6950*/  BSYNC.RECONVERGENT B1 ;  /* 0x0000000000017941 */ /* 0x000fea0003800200 */
.L_x_24858:
        /* <DEDUP_REMOVED lines=39> */
.L_x_24862:
        /* <DEDUP_REMOVED lines=17> */
.L_x_24863:
[----:B------:R-:W-:Y:S05]  /*6ce0*/  BSYNC.RECONVERGENT B1 ;  /* 0x0000000000017941 */ /* 0x000fea0003800200 */
.L_x_24861:
        /* <DEDUP_REMOVED lines=10> */
.L_x_24857:
        /* <DEDUP_REMOVED lines=31> */
.L_x_24865:
[----:B------:R-:W-:Y:S01]  /*6f80*/  IMAD.MOV.U32 R24, RZ, RZ, R20 ;  /* 0x000000ffff187224 */ /* 0x000fe200078e0014 */
[----:B------:R-:W-:-:S07]  /*6f90*/  MOV R26, 0x6fb0 ;  /* 0x00006fb0001a7802 */ /* 0x000fce0000000f00 */
[----:B-1----:R-:W-:Y:S05]  /*6fa0*/  CALL.REL.NOINC `($__internal_507_$__cuda_sm20_rem_s64) ;  /* 0x0000000c00947944 */ /* 0x002fea0003c00000 */
[----:B------:R-:W-:Y:S02]  /*6fb0*/  MOV R4, R6 ;  /* 0x0000000600047202 */ /* 0x000fe40000000f00 */
[----:B------:R-:W-:-:S07]  /*6fc0*/  MOV R5, R7 ;  /* 0x0000000700057202 */ /* 0x000fce0000000f00 */
.L_x_24866:
[----:B------:R-:W-:Y:S05]  /*6fd0*/  BSYNC.RECONVERGENT B1 ;  /* 0x0000000000017941 */ /* 0x000fea0003800200 */
.L_x_24864:
[----:B------:R-:W0:Y:S02]  /*6fe0*/  LDC.64 R6, c[0x0][0x398] ;  /* 0x0000e600ff067b82 */ /* 0x000e240000000a00 */
[----:B0-----:R-:W-:-:S06]  /*6ff0*/  IMAD.WIDE.U32 R10, R10, 0x8, R6 ;  /* 0x000000080a0a7825 */ /* 0x001fcc00078e0006 */
[----:B------:R-:W2:Y:S02]  /*7000*/  LDG.E.64 R10, desc[UR14][R10.64] ;  /* 0x0000000e0a0a7981 */ /* 0x000ea4000c1e1b00 */
[-C--:B--2---:R-:W-:Y:S02]  /*7010*/  IMAD R7, R11, R4.reuse, RZ ;  /* 0x000000040b077224 */ /* 0x084fe400078e02ff */
[----:B------:R-:W-:-:S04]  /*7020*/  IMAD.WIDE.U32 R8, R10, R4, R8 ;  /* 0x000000040a087225 */ /* 0x000fc800078e0008 */
[----:B------:R-:W-:-:S04]  /*7030*/  IMAD R7, R10, R5, R7 ;  /* 0x000000050a077224 */ /* 0x000fc800078e0207 */
[----:B------:R-:W-:-:S07]  /*7040*/  IMAD.IADD R9, R9, 0x1, R7 ;  /* 0x0000000109097824 */ /* 0x000fce00078e0207 */
.L_x_24817:
[----:B------:R-:W2:Y:S01]  /*7050*/  LDG.E.S8 R4, desc[UR14][R8.64] ;  /* 0x0000000e08047981 */ /* 0x000ea2000c1e1300 */
        /* <DEDUP_REMOVED lines=75> */
.L_x_24868:
[----:B------:R-:W-:Y:S05]  /*7510*/  BSYNC.RECONVERGENT B1 ;  /* 0x0000000000017941 */ /* 0x000fea0003800200 */
.L_x_24867:
[----:B------:R-:W-:-:S05]  /*7520*/  F2FP.F16.F32.PACK_AB R6, RZ, R6 ;  /* 0x00000006ff06723e */ /* 0x000fca00000000ff */
[----:B------:R2:W-:Y:S02]  /*7530*/  STS.U16 [R2], R6 ;  /* 0x0000000602007388 */ /* 0x0005e40000000400 */
.L_x_24816:
[----:B------:R-:W-:Y:S05]  /*7540*/  BSYNC.RECONVERGENT B0 ;  /* 0x0000000000007941 */ /* 0x000fea0003800200 */
.L_x_24764:
[----:B------:R-:W-:Y:S01]  /*7550*/  BAR.SYNC.DEFER_BLOCKING 0x0 ;  /* 0x0000000000007b1d */ /* 0x000fe20000010000 */
[----:B------:R-:W-:Y:S02]  /*7560*/  ISETP.GE.U32.AND P0, PT, R3, 0x42, PT ;  /* 0x000000420300780c */ /* 0x000fe40003f06070 */
[----:B------:R-:W-:-:S11]  /*7570*/  ISETP.GT.U32.AND P1, PT, R0, 0x1f, PT ;  /* 0x0000001f0000780c */ /* 0x000fd60003f24070 */
[----:B------:R-:W-:Y:S05]  /*7580*/  @!P0 BRA `(.L_x_24869) ;  /* 0x0000000000308947 */ /* 0x000fea0003800000 */
.L_x_24870:
        /* <DEDUP_REMOVED lines=12> */
.L_x_24869:
        /* <DEDUP_REMOVED lines=40> */
        .weak           $__internal_506_$__cuda_sm20_div_s64
        .type           $__internal_506_$__cuda_sm20_div_s64,@function
        .size           $__internal_506_$__cuda_sm20_div_s64,($__internal_507_$__cuda_sm20_rem_s64 - $__internal_506_$__cuda_sm20_div_s64)
$__internal_506_$__cuda_sm20_div_s64:
        /* <DEDUP_REMOVED lines=82> */
[----:B------:R-:W-:Y:S06]  /*7df0*/  RET.REL.NODEC R12 `(contiguous_reducel32_i8) ;  /* 0xffffff800c807950 */ /* 0x000fec0003c3ffff */
        .weak           $__internal_507_$__cuda_sm20_rem_s64
        .type           $__internal_507_$__cuda_sm20_rem_s64,@function
        .size           $__internal_507_$__cuda_sm20_rem_s64,(.L_x_30835 - $__internal_507_$__cuda_sm20_rem_s64)
$__internal_507_$__cuda_sm20_rem_s64:
        /* <DEDUP_REMOVED lines=76> */
[----:B------:R-:W-:Y:S06]  /*82c0*/  RET.REL.NODEC R26 `(contiguous_reducel32_i8) ;  /* 0xffffff7c1a4c7950 */ /* 0x000fec0003c3ffff */
.L_x_24871:
        /* <DEDUP_REMOVED lines=11> */
.L_x_30835:


//--------------------- .text.uncontiguous_cumulate_reducel3_i8 --------------------------
	.section	.text.uncontiguous_cumulate_reducel3_i8,"ax",@progbits
	.align	128
        .global         uncontiguous_cumulate_reducel3_i8
        .type           uncontiguous_cumulate_reducel3_i8,@function
        .size           uncontiguous_cumulate_reducel3_i8,(.L_x_30837 - uncontiguous_cumulate_reducel3_i8)
        .other          uncontiguous_cumulate_reducel3_i8,@"STO_CUDA_ENTRY STV_DEFAULT"
uncontiguous_cumulate_reducel3_i8:
.text.uncontiguous_cumulate_reducel3_i8:
        /* <DEDUP_REMOVED lines=37> */
.L_x_24900:
        /* <DEDUP_REMOVED lines=32> */
.L_x_24877:
[----:B------:R-:W-:Y:S01]  /*0450*/  MOV R26, R6 ;  /* 0x00000006001a7202 */ /* 0x000fe20000000f00 */
[----:B------:R-:W-:Y:S01]  /*0460*/  IMAD.MOV.U32 R13, RZ, RZ, R9 ;  /* 0x000000ffff0d7224 */ /* 0x000fe200078e0009 */
[----:B------:R-:W-:Y:S01]  /*0470*/  MOV R14, R40 ;  /* 0x00000028000e7202 */ /* 0x000fe20000000f00 */
[----:B------:R-:W-:Y:S01]  /*0480*/  IMAD.MOV.U32 R11, RZ, RZ, R41 ;  /* 0x000000ffff0b7224 */ /* 0x000fe200078e0029 */
[----:B------:R-:W-:-:S07]  /*0490*/  MOV R12, 0x4b0 ;  /* 0x000004b0000c7802 */ /* 0x000fce0000000f00 */
[----:B-1----:R-:W-:Y:S05]  /*04a0*/  CALL.REL.NOINC `($__internal_508_$__cuda_sm20_div_s64) ;  /* 0x0000006400047944 */ /* 0x002fea0003c00000 */
        /* <DEDUP_REMOVED lines=10> */
.L_x_24878:
[----:B------:R-:W-:Y:S05]  /*0550*/  BSYNC.RECONVERGENT B1 ;  /* 0x0000000000017941 */ /* 0x000fea0003800200 */
.L_x_24876:
        /* <DEDUP_REMOVED lines=33> */
.L_x_24880:
[----:B------:R-:W-:Y:S01]  /*0770*/  IMAD.MOV.U32 R26, RZ, RZ, R20 ;  /* 0x000000ffff1a7224 */ /* 0x000fe200078e0014 */
[----:B------:R-:W-:Y:S01]  /*0780*/  MOV R13, R7 ;  /* 0x00000007000d7202 */ /* 0x000fe20000000f00 */
[----:B------:R-:W-:Y:S01]  /*0790*/  IMAD.MOV.U32 R14, RZ, RZ, R40 ;  /* 0x000000ffff0e7224 */ /* 0x000fe200078e0028 */
[----:B------:R-:W-:Y:S02]  /*07a0*/  MOV R11, R41 ;  /* 0x00000029000b7202 */ /* 0x000fe40000000f00 */
[----:B------:R-:W-:-:S07]  /*07b0*/  MOV R12, 0x7d0 ;  /* 0x000007d0000c7802 */ /* 0x000fce0000000f00 */
[----:B------:R-:W-:Y:S05]  /*07c0*/  CALL.REL.NOINC `($__internal_508_$__cuda_sm20_div_s64) ;  /* 0x00000060003c7944 */ /* 0x000fea0003c00000 */
        /* <DEDUP_REMOVED lines=9> */
.L_x_24881:
[----:B------:R-:W-:Y:S05]  /*0860*/  BSYNC.RECONVERGENT B1 ;  /* 0x0000000000017941 */ /* 0x000fea0003800200 */
.L_x_24879:
        /* <DEDUP_REMOVED lines=34> */
.L_x_24883:
[----:B------:R-:W-:Y:S01]  /*0a90*/  MOV R26, R34 ;  /* 0x00000022001a7202 */ /* 0x000fe20000000f00 */
[----:B------:R-:W-:Y:S01]  /*0aa0*/  IMAD.MOV.U32 R13, RZ, RZ, R35 ;  /* 0x000000ffff0d7224 */ /* 0x000fe200078e0023 */
[----:B------:R-:W-:Y:S01]  /*0ab0*/  MOV R14, R20 ;  /* 0x00000014000e7202 */ /* 0x000fe20000000f00 */
[----:B------:R-:W-:Y:S01]  /*0ac0*/  IMAD.MOV.U32 R11, RZ, RZ, R21 ;  /* 0x000000ffff0b7224 */ /* 0x000fe200078e0015 */
[----:B------:R-:W-:-:S07]  /*0ad0*/  MOV R12, 0xaf0 ;  /* 0x00000af0000c7802 */ /* 0x000fce0000000f00 */
[----:B------:R-:W-:Y:S05]  /*0ae0*/  CALL.REL.NOINC `($__internal_508_$__cuda_sm20_div_s64) ;  /* 0x0000005c00747944 */ /* 0x000fea0003c00000 */
        /* <DEDUP_REMOVED lines=10> */
.L_x_24884:
[----:B------:R-:W-:Y:S05]  /*0b90*/  BSYNC.RECONVERGENT B1 ;  /* 0x0000000000017941 */ /* 0x000fea0003800200 */
.L_x_24882:
        /* <DEDUP_REMOVED lines=34> */
.L_x_24886:
        /* <DEDUP_REMOVED lines=16> */
.L_x_24887:
[----:B------:R-:W-:Y:S05]  /*0ec0*/  BSYNC.RECONVERGENT B1 ;  /* 0x0000000000017941 */ /* 0x000fea0003800200 */
.L_x_24885:
        /* <DEDUP_REMOVED lines=36> */
.L_x_24889:
        /* <DEDUP_REMOVED lines=16> */
.L_x_24890:
[----:B------:R-:W-:Y:S05]  /*1210*/  BSYNC.RECONVERGENT B1 ;  /* 0x0000000000017941 */ /* 0x000fea0003800200 */
.L_x_24888:
        /* <DEDUP_REMOVED lines=35> */
.L_x_24892:
[----:B------:R-:W-:Y:S01]  /*1450*/  IMAD.MOV.U32 R26, RZ, RZ, R34 ;  /* 0x000000ffff1a7224 */ /* 0x000fe200078e0022 */
[----:B------:R-:W-:Y:S01]  /*1460*/  MOV R13, R35 ;  /* 0x00000023000d7202 */ /* 0x000fe20000000f00 */
[----:B------:R-:W-:Y:S01]  /*1470*/  IMAD.MOV.U32 R14, RZ, RZ, R20 ;  /* 0x000000ffff0e7224 */ /* 0x000fe200078e0014 */
[----:B------:R-:W-:Y:S02]  /*1480*/  MOV R11, R21 ;  /* 0x00000015000b7202 */ /* 0x000fe40000000f00 */
[----:B------:R-:W-:-:S07]  /*1490*/  MOV R12, 0x14b0 ;  /* 0x000014b0000c7802 */ /* 0x000fce0000000f00 */
[----:B------:R-:W-:Y:S05]  /*14a0*/  CALL.REL.NOINC `($__internal_508_$__cuda_sm20_div_s64) ;  /* 0x0000005400047944 */ /* 0x000fea0003c00000 */
        /* <DEDUP_REMOVED lines=10> */
.L_x_24893:
[----:B------:R-:W-:Y:S05]  /*1550*/  BSYNC.RECONVERGENT B1 ;  /* 0x0000000000017941 */ /* 0x000fea0003800200 */
.L_x_24891:
        /* <DEDUP_REMOVED lines=34> */
.L_x_24895:
[----:B------:R-:W-:Y:S01]  /*1780*/  IMAD.MOV.U32 R26, RZ, RZ, R38 ;  /* 0x000000ffff1a7224 */ /* 0x000fe200078e0026 */
[----:B------:R-:W-:Y:S01]  /*1790*/  MOV R13, R39 ;  /* 0x00000027000d7202 */ /* 0x000fe20000000f00 */
[----:B------:R-:W-:Y:S01]  /*17a0*/  IMAD.MOV.U32 R14, RZ, RZ, R20 ;  /* 0x000000ffff0e7224 */ /* 0x000fe200078e0014 */
[----:B------:R-:W-:Y:S02]  /*17b0*/  MOV R11, R21 ;  /* 0x00000015000b7202 */ /* 0x000fe40000000f00 */
[----:B------:R-:W-:-:S07]  /*17c0*/  MOV R12, 0x17e0 ;  /* 0x000017e0000c7802 */ /* 0x000fce0000000f00 */
[----:B------:R-:W-:Y:S05]  /*17d0*/  CALL.REL.NOINC `($__internal_508_$__cuda_sm20_div_s64) ;  /* 0x0000005000387944 */ /* 0x000fea0003c00000 */
        /* <DEDUP_REMOVED lines=10> */
.L_x_24896:
[----:B------:R-:W-:Y:S05]  /*1880*/  BSYNC.RECONVERGENT B1 ;  /* 0x0000000000017941 */ /* 0x000fea0003800200 */
.L_x_24894:
        /* <DEDUP_REMOVED lines=35> */
.L_x_24898:
[----:B------:R-:W-:Y:S01]  /*1ac0*/  MOV R26, R34 ;  /* 0x00000022001a7202 */ /* 0x000fe20000000f00 */
[----:B------:R-:W-:Y:S01]  /*1ad0*/  IMAD.MOV.U32 R13, RZ, RZ, R35 ;  /* 0x000000ffff0d7224 */ /* 0x000fe200078e0023 */
[----:B------:R-:W-:Y:S01]  /*1ae0*/  MOV R14, R20 ;  /* 0x00000014000e7202 */ /* 0x000fe20000000f00 */
[----:B------:R-:W-:Y:S01]  /*1af0*/  IMAD.MOV.U32 R11, RZ, RZ, R21 ;  /* 0x000000ffff0b7224 */ /* 0x000fe200078e0015 */
[----:B------:R-:W-:-:S07]  /*1b00*/  MOV R12, 0x1b20 ;  /* 0x00001b20000c7802 */ /* 0x000fce0000000f00 */
[----:B------:R-:W-:Y:S05]  /*1b10*/  CALL.REL.NOINC `($__internal_508_$__cuda_sm20_div_s64) ;  /* 0x0000004c00687944 */ /* 0x000fea0003c00000 */
        /* <DEDUP_REMOVED lines=10> */
.L_x_24899:
[----:B------:R-:W-:Y:S05]  /*1bc0*/  BSYNC.RECONVERGENT B1 ;  /* 0x0000000000017941 */ /* 0x000fea0003800200 */
.L_x_24897:
        /* <DEDUP_REMOVED lines=8> */
.L_x_24875:
        /* <DEDUP_REMOVED lines=35> */
.L_x_24903:
        /* <DEDUP_REMOVED lines=16> */
.L_x_24904:
[----:B------:R-:W-:Y:S05]  /*1f80*/  BSYNC.RECONVERGENT B1 ;  /* 0x0000000000017941 */ /* 0x000fea0003800200 */
.L_x_24902:
        /* <DEDUP_REMOVED lines=34> */
.L_x_24906:
        /* <DEDUP_REMOVED lines=16> */
.L_x_24907:
[----:B------:R-:W-:Y:S05]  /*22b0*/  BSYNC.RECONVERGENT B1 ;  /* 0x0000000000017941 */ /* 0x000fea0003800200 */
.L_x_24905:
        /* <DEDUP_REMOVED lines=35> */
.L_x_24909:
        /* <DEDUP_REMOVED lines=16> */
.L_x_24910:
[----:B------:R-:W-:Y:S05]  /*25f0*/  BSYNC.RECONVERGENT B1 ;  /* 0x0000000000017941 */ /* 0x000fea0003800200 */
.L_x_24908:
        /* <DEDUP_REMOVED lines=35> */
.L_x_24912:
[----:B------:R-:W-:Y:S01]  /*2830*/  IMAD.MOV.U32 R26, RZ, RZ, R18 ;  /* 0x000000ffff1a7224 */ /* 0x000fe200078e0012 */
[----:B------:R-:W-:Y:S01]  /*2840*/  MOV R13, R19 ;  /* 0x00000013000d7202 */ /* 0x000fe20000000f00 */
[----:B------:R-:W-:Y:S01]  /*2850*/  IMAD.MOV.U32 R14, RZ, RZ, R16 ;  /* 0x000000ffff0e7224 */ /* 0x000fe200078e0010 */
[----:B------:R-:W-:Y:S02]  /*2860*/  MOV R11, R17 ;  /* 0x00000011000b7202 */ /* 0x000fe40000000f00 */
[----:B------:R-:W-:-:S07]  /*2870*/  MOV R12, 0x2890 ;  /* 0x00002890000c7802 */ /* 0x000fce0000000f00 */
[----:B------:R-:W-:Y:S05]  /*2880*/  CALL.REL.NOINC `($__internal_508_$__cuda_sm20_div_s64) ;  /* 0x00000040000c7944 */ /* 0x000fea0003c00000 */
        /* <DEDUP_REMOVED lines=10> */
.L_x_24913:
[----:B------:R-:W-:Y:S05]  /*2930*/  BSYNC.RECONVERGENT B1 ;  /* 0x0000000000017941 */ /* 0x000fea0003800200 */
.L_x_24911:
[----:B------:R-:W-:Y:S01]  /*2940*/  IMAD R11, R11, R34, RZ ;  /* 0x000000220b0b7224 */ /* 0x000fe200078e02ff */
[----:B------:R-:W-:Y:S01]  /*2950*/  IADD3 R8, PT, PT, R8, -0x2, RZ ;  /* 0xfffffffe08087810 */ /* 0x000fe20007ffe0ff */
[----:B------:R-:W-:Y:S02]  /*2960*/  IMAD.MOV.U32 R38, RZ, RZ, R22 ;  /* 0x000000ffff267224 */ /* 0x000fe400078e0016 */
[-C--:B------:R-:W-:Y:S02]  /*2970*/  IMAD R11, R35, R10.reuse, R11 ;  /* 0x0000000a230b7224 */ /* 0x080fe400078e020b */
[----:B------:R-:W-:-:S04]  /*2980*/  IMAD.WIDE.U32 R22, R34, R10, R38 ;  /* 0x0000000a22167225 */ /* 0x000fc800078e0026 */
[----:B------:R-:W-:-:S07]  /*2990*/  IMAD.IADD R23, R23, 0x1, R11 ;  /* 0x0000000117177824 */ /* 0x000fce00078e020b */
.L_x_24901:
        /* <DEDUP_REMOVED lines=31> */
.L_x_24915:
[----:B------:R-:W-:Y:S01]  /*2b90*/  MOV R18, R6 ;  /* 0x0000000600127202 */ /* 0x000fe20000000f00 */
[----:B------:R-:W-:Y:S01]  /*2ba0*/  IMAD.MOV.U32 R21, RZ, RZ, R9 ;  /* 0x000000ffff157224 */ /* 0x000fe200078e0009 */
[----:B------:R-:W-:Y:S01]  /*2bb0*/  MOV R24, R16 ;  /* 0x0000001000187202 */ /* 0x000fe20000000f00 */
[----:B------:R-:W-:Y:S01]  /*2bc0*/  IMAD.MOV.U32 R19, RZ, RZ, R17 ;  /* 0x000000ffff137224 */ /* 0x000fe200078e0011 */
[----:B------:R-:W-:-:S07]  /*2bd0*/  MOV R26, 0x2bf0 ;  /* 0x00002bf0001a7802 */ /* 0x000fce0000000f00 */
[----:B------:R-:W-:Y:S05]  /*2be0*/  CALL.REL.NOINC `($__internal_509_$__cuda_sm20_rem_s64) ;  /* 0x0000004000807944 */ /* 0x000fea0003c00000 */
.L_x_24916:
[----:B------:R-:W-:Y:S05]  /*2bf0*/  BSYNC.RECONVERGENT B1 ;  /* 0x0000000000017941 */ /* 0x000fea0003800200 */
.L_x_24914:
        /* <DEDUP_REMOVED lines=30> */
.L_x_24918:
[----:B------:R-:W-:Y:S01]  /*2de0*/  MOV R24, R16 ;  /* 0x0000001000187202 */ /* 0x000fe20000000f00 */
[----:B------:R-:W-:Y:S01]  /*2df0*/  IMAD.MOV.U32 R19, RZ, RZ, R17 ;  /* 0x000000ffff137224 */ /* 0x000fe200078e0011 */
[----:B------:R-:W-:Y:S01]  /*2e00*/  MOV R18, R20 ;  /* 0x0000001400127202 */ /* 0x000fe20000000f00 */
[----:B------:R-:W-:Y:S01]  /*2e10*/  IMAD.MOV.U32 R21, RZ, RZ, R7 ;  /* 0x000000ffff157224 */ /* 0x000fe200078e0007 */
[----:B------:R-:W-:-:S07]  /*2e20*/  MOV R26, 0x2e40 ;  /* 0x00002e40001a7802 */ /* 0x000fce0000000f00 */
[----:B------:R-:W-:Y:S05]  /*2e30*/  CALL.REL.NOINC `($__internal_509_$__cuda_sm20_rem_s64) ;  /* 0x0000003c00ec7944 */ /* 0x000fea0003c00000 */
[----:B------:R-:W-:Y:S01]  /*2e40*/  MOV R6, R10 ;  /* 0x0000000a00067202 */ /* 0x000fe20000000f00 */
[----:B------:R-:W-:-:S07]  /*2e50*/  IMAD.MOV.U32 R7, RZ, RZ, R11 ;  /* 0x000000ffff077224 */ /* 0x000fce00078e000b */
.L_x_24919:
[----:B------:R-:W-:Y:S05]  /*2e60*/  BSYNC.RECONVERGENT B1 ;  /* 0x0000000000017941 */ /* 0x000fea0003800200 */
.L_x_24917:
[----:B------:R-:W-:Y:S02]  /*2e70*/  IMAD R7, R7, R8, RZ ;  /* 0x0000000807077224 */ /* 0x000fe400078e02ff */
[----:B------:R-:W-:-:S04]  /*2e80*/  IMAD.WIDE.U32 R22, R8, R6, R22 ;  /* 0x0000000608167225 */ /* 0x000fc800078e0016 */
[----:B------:R-:W-:-:S05]  /*2e90*/  IMAD R7, R9, R6, R7 ;  /* 0x0000000609077224 */ /* 0x000fca00078e0207 */
[----:B------:R-:W-:-:S07]  /*2ea0*/  IADD3 R23, PT, PT, R23, R7, RZ ;  /* 0x0000000717177210 */ /* 0x000fce0007ffe0ff */
.L_x_24874:
        /* <DEDUP_REMOVED lines=10> */
.L_x_24873:
        /* <DEDUP_REMOVED lines=22> */
.L_x_24947:
        /* <DEDUP_REMOVED lines=32> */
.L_x_24924:
[----:B------:R-:W-:Y:S01]  /*32b0*/  MOV R26, R10 ;  /* 0x0000000a001a7202 */ /* 0x000fe20000000f00 */
[----:B------:R-:W-:Y:S01]  /*32c0*/  IMAD.MOV.U32 R13, RZ, RZ, R15 ;  /* 0x000000ffff0d7224 */ /* 0x000fe200078e000f */
[----:B------:R-:W-:Y:S01]  /*32d0*/  MOV R14, R20 ;  /* 0x00000014000e7202 */ /* 0x000fe20000000f00 */
[----:B------:R-:W-:Y:S01]  /*32e0*/  IMAD.MOV.U32 R11, RZ, RZ, R21 ;  /* 0x000000ffff0b7224 */ /* 0x000fe200078e0015 */
[----:B------:R-:W-:-:S07]  /*32f0*/  MOV R12, 0x3310 ;  /* 0x00003310000c7802 */ /* 0x000fce0000000f00 */
[----:B-123--:R-:W-:Y:S05]  /*3300*/  CALL.REL.NOINC `($__internal_508_$__cuda_sm20_div_s64) ;  /* 0x00000034006c7944 */ /* 0x00efea0003c00000 */
        /* <DEDUP_REMOVED lines=10> */
.L_x_24925:
[----:B------:R-:W-:Y:S05]  /*33b0*/  BSYNC.RECONVERGENT B1 ;  /* 0x0000000000017941 */ /* 0x000fea0003800200 */
.L_x_24923:
        /* <DEDUP_REMOVED lines=38> */
.L_x_24927:
[----:B------:R-:W-:Y:S01]  /*3620*/  MOV R26, R36 ;  /* 0x00000024001a7202 */ /* 0x000fe20000000f00 */
[----:B------:R-:W-:Y:S01]  /*3630*/  IMAD.MOV.U32 R13, RZ, RZ, R37 ;  /* 0x000000ffff0d7224 */ /* 0x000fe200078e0025 */
[----:B------:R-:W-:Y:S01]  /*3640*/  MOV R14, R38 ;  /* 0x00000026000e7202 */ /* 0x000fe20000000f00 */
[----:B------:R-:W-:Y:S01]  /*3650*/  IMAD.MOV.U32 R11, RZ, RZ, R39 ;  /* 0x000000ffff0b7224 */ /* 0x000fe200078e0027 */
[----:B------:R-:W-:-:S07]  /*3660*/  MOV R12, 0x3680 ;  /* 0x00003680000c7802 */ /* 0x000fce0000000f00 */
[----:B-1----:R-:W-:Y:S05]  /*3670*/  CALL.REL.NOINC `($__internal_508_$__cuda_sm20_div_s64) ;  /* 0x0000003000907944 */ /* 0x002fea0003c00000 */
        /* <DEDUP_REMOVED lines=11> */
.L_x_24928:
[----:B------:R-:W-:Y:S05]  /*3730*/  BSYNC.RECONVERGENT B1 ;  /* 0x0000000000017941 */ /* 0x000fea0003800200 */
.L_x_24926:
        /* <DEDUP_REMOVED lines=38> */
.L_x_24930:
[----:B------:R-:W-:Y:S01]  /*39a0*/  IMAD.MOV.U32 R26, RZ, RZ, R36 ;  /* 0x000000ffff1a7224 */ /* 0x000fe200078e0024 */
[----:B------:R-:W-:Y:S01]  /*39b0*/  MOV R13, R37 ;  /* 0x00000025000d7202 */ /* 0x000fe20000000f00 */
[----:B------:R-:W-:Y:S01]  /*39c0*/  IMAD.MOV.U32 R14, RZ, RZ, R38 ;  /* 0x000000ffff0e7224 */ /* 0x000fe200078e0026 */
[----:B------:R-:W-:Y:S02]  /*39d0*/  MOV R11, R39 ;  /* 0x00000027000b7202 */ /* 0x000fe40000000f00 */
[----:B------:R-:W-:-:S07]  /*39e0*/  MOV R12, 0x3a00 ;  /* 0x00003a00000c7802 */ /* 0x000fce0000000f00 */
[----:B-1----:R-:W-:Y:S05]  /*39f0*/  CALL.REL.NOINC `($__internal_508_$__cuda_sm20_div_s64) ;  /* 0x0000002c00b07944 */ /* 0x002fea0003c00000 */
        /* <DEDUP_REMOVED lines=11> */
.L_x_24931:
[----:B------:R-:W-:Y:S05]  /*3ab0*/  BSYNC.RECONVERGENT B1 ;  /* 0x0000000000017941 */ /* 0x000fea0003800200 */
.L_x_24929:
        /* <DEDUP_REMOVED lines=37> */
.L_x_24933:
        /* <DEDUP_REMOVED lines=17> */
.L_x_24934:
[----:B------:R-:W-:Y:S05]  /*3e20*/  BSYNC.RECONVERGENT B1 ;  /* 0x0000000000017941 */ /* 0x000fea0003800200 */
.L_x_24932:
        /* <DEDUP_REMOVED lines=38> */
.L_x_24936:
        /* <DEDUP_REMOVED lines=17> */
.L_x_24937:
[----:B------:R-:W-:Y:S05]  /*41a0*/  BSYNC.RECONVERGENT B1 ;  /* 0x0000000000017941 */ /* 0x000fea0003800200 */
.L_x_24935:
        /* <DEDUP_REMOVED lines=38> */
.L_x_24939:
        /* <DEDUP_REMOVED lines=17> */
.L_x_24940:
[----:B------:R-:W-:Y:S05]  /*4520*/  BSYNC.RECONVERGENT B1 ;  /* 0x0000000000017941 */ /* 0x000fea0003800200 */
.L_x_24938:
        /* <DEDUP_REMOVED lines=37> */
.L_x_24942:
[----:B------:R-:W-:Y:S01]  /*4780*/  IMAD.MOV.U32 R26, RZ, RZ, R38 ;  /* 0x000000ffff1a7224 */ /* 0x000fe200078e0026 */
[----:B------:R-:W-:Y:S01]  /*4790*/  MOV R13, R39 ;  /* 0x00000027000d7202 */ /* 0x000fe20000000f00 */
[----:B------:R-:W-:Y:S01]  /*47a0*/  IMAD.MOV.U32 R14, RZ, RZ, R42 ;  /* 0x000000ffff0e7224 */ /* 0x000fe200078e002a */
[----:B------:R-:W-:Y:S02]  /*47b0*/  MOV R11, R43 ;  /* 0x0000002b000b7202 */ /* 0x000fe40000000f00 */
[----:B------:R-:W-:-:S07]  /*47c0*/  MOV R12, 0x47e0 ;  /* 0x000047e0000c7802 */ /* 0x000fce0000000f00 */
[----:B-1----:R-:W-:Y:S05]  /*47d0*/  CALL.REL.NOINC `($__internal_508_$__cuda_sm20_div_s64) ;  /* 0x0000002000387944 */ /* 0x002fea0003c00000 */
        /* <DEDUP_REMOVED lines=11> */
.L_x_24943:
[----:B------:R-:W-:Y:S05]  /*4890*/  BSYNC.RECONVERGENT B1 ;  /* 0x0000000000017941 */ /* 0x000fea0003800200 */
.L_x_24941:
        /* <DEDUP_REMOVED lines=36> */
.L_x_24945:
[----:B------:R-:W-:Y:S01]  /*4ae0*/  MOV R26, R36 ;  /* 0x00000024001a7202 */ /* 0x000fe20000000f00 */
[----:B------:R-:W-:Y:S01]  /*4af0*/  IMAD.MOV.U32 R14, RZ, RZ, R38 ;  /* 0x000000ffff0e7224 */ /* 0x000fe200078e0026 */
[----:B------:R-:W-:Y:S02]  /*4b00*/  MOV R13, R37 ;  /* 0x00000025000d7202 */ /* 0x000fe40000000f00 */
[----:B------:R-:W-:Y:S02]  /*4b10*/  MOV R11, R39 ;  /* 0x00000027000b7202 */ /* 0x000fe40000000f00 */
[----:B------:R-:W-:-:S07]  /*4b20*/  MOV R12, 0x4b40 ;  /* 0x00004b40000c7802 */ /* 0x000fce0000000f00 */
[----:B-1----:R-:W-:Y:S05]  /*4b30*/  CALL.REL.NOINC `($__internal_508_$__cuda_sm20_div_s64) ;  /* 0x0000001c00607944 */ /* 0x002fea0003c00000 */
        /* <DEDUP_REMOVED lines=11> */
.L_x_24946:
[----:B------:R-:W-:Y:S05]  /*4bf0*/  BSYNC.RECONVERGENT B1 ;  /* 0x0000000000017941 */ /* 0x000fea0003800200 */
.L_x_24944:
        /* <DEDUP_REMOVED lines=11> */
.L_x_24922:
        /* <DEDUP_REMOVED lines=36> */
.L_x_24950:
[----:B------:R-:W-:Y:S01]  /*4ef0*/  IMAD.MOV.U32 R26, RZ, RZ, R10 ;  /* 0x000000ffff1a7224 */ /* 0x000fe200078e000a */
[----:B------:R-:W-:Y:S01]  /*4f00*/  MOV R13, R15 ;  /* 0x0000000f000d7202 */ /* 0x000fe20000000f00 */
[----:B------:R-:W-:Y:S01]  /*4f10*/  IMAD.MOV.U32 R11, RZ, RZ, R17 ;  /* 0x000000ffff0b7224 */ /* 0x000fe200078e0011 */
[----:B------:R-:W-:Y:S02]  /*4f20*/  MOV R14, R16 ;  /* 0x00000010000e7202 */ /* 0x000fe40000000f00 */
[----:B------:R-:W-:-:S07]  /*4f30*/  MOV R12, 0x4f50 ;  /* 0x00004f50000c7802 */ /* 0x000fce0000000f00 */
[----:B------:R-:W-:Y:S05]  /*4f40*/  CALL.REL.NOINC `($__internal_508_$__cuda_sm20_div_s64) ;  /* 0x00000018005c7944 */ /* 0x000fea0003c00000 */
        /* <DEDUP_REMOVED lines=10> */
.L_x_24951:
[----:B------:R-:W-:Y:S05]  /*4ff0*/  BSYNC.RECONVERGENT B1 ;  /* 0x0000000000017941 */ /* 0x000fea0003800200 */
.L_x_24949:
        /* <DEDUP_REMOVED lines=41> */
.L_x_24953:
[----:B------:R-:W-:Y:S01]  /*5290*/  MOV R26, R20 ;  /* 0x00000014001a7202 */ /* 0x000fe20000000f00 */
[----:B------:R-:W-:Y:S01]  /*52a0*/  IMAD.MOV.U32 R14, RZ, RZ, R18 ;  /* 0x000000ffff0e7224 */ /* 0x000fe200078e0012 */
[----:B------:R-:W-:Y:S02]  /*52b0*/  MOV R13, R21 ;  /* 0x00000015000d7202 */ /* 0x000fe40000000f00 */
[----:B------:R-:W-:Y:S02]  /*52c0*/  MOV R11, R19 ;  /* 0x00000013000b7202 */ /* 0x000fe40000000f00 */
[----:B------:R-:W-:-:S07]  /*52d0*/  MOV R12, 0x52f0 ;  /* 0x000052f0000c7802 */ /* 0x000fce0000000f00 */
[----:B------:R-:W-:Y:S05]  /*52e0*/  CALL.REL.NOINC `($__internal_508_$__cuda_sm20_div_s64) ;  /* 0x0000001400747944 */ /* 0x000fea0003c00000 */
        /* <DEDUP_REMOVED lines=11> */
.L_x_24954:
[----:B------:R-:W-:Y:S05]  /*53a0*/  BSYNC.RECONVERGENT B1 ;  /* 0x0000000000017941 */ /* 0x000fea0003800200 */
.L_x_24952:
        /* <DEDUP_REMOVED lines=40> */
.L_x_24956:
[----:B------:R-:W-:Y:S01]  /*5630*/  MOV R26, R18 ;  /* 0x00000012001a7202 */ /* 0x000fe20000000f00 */
[----:B------:R-:W-:Y:S01]  /*5640*/  IMAD.MOV.U32 R13, RZ, RZ, R19 ;  /* 0x000000ffff0d7224 */ /* 0x000fe200078e0013 */
[----:B------:R-:W-:Y:S02]  /*5650*/  MOV R14, R20 ;  /* 0x00000014000e7202 */ /* 0x000fe40000000f00 */
[----:B------:R-:W-:Y:S02]  /*5660*/  MOV R11, R21 ;  /* 0x00000015000b7202 */ /* 0x000fe40000000f00 */
[----:B------:R-:W-:-:S07]  /*5670*/  MOV R12, 0x5690 ;  /* 0x00005690000c7802 */ /* 0x000fce0000000f00 */
[----:B------:R-:W-:Y:S05]  /*5680*/  CALL.REL.NOINC `($__internal_508_$__cuda_sm20_div_s64) ;  /* 0x00000010008c7944 */ /* 0x000fea0003c00000 */
        /* <DEDUP_REMOVED lines=11> */
.L_x_24957:
[----:B------:R-:W-:Y:S05]  /*5740*/  BSYNC.RECONVERGENT B1 ;  /* 0x0000000000017941 */ /* 0x000fea0003800200 */
.L_x_24955:
        /* <DEDUP_REMOVED lines=39> */
.L_x_24959:
        /* <DEDUP_REMOVED lines=17> */
.L_x_24960:
[----:B------:R-:W-:Y:S05]  /*5ad0*/  BSYNC.RECONVERGENT B1 ;  /* 0x0000000000017941 */ /* 0x000fea0003800200 */
.L_x_24958:
        /* <DEDUP_REMOVED lines=9> */
.L_x_24948:
        /* <DEDUP_REMOVED lines=34> */
.L_x_24963:
[----:B------:R-:W-:Y:S01]  /*5d90*/  MOV R26, R10 ;  /* 0x0000000a001a7202 */ /* 0x000fe20000000f00 */
[----:B------:R-:W-:Y:S01]  /*5da0*/  IMAD.MOV.U32 R13, RZ, RZ, R15 ;  /* 0x000000ffff0d7224 */ /* 0x000fe200078e000f */
[----:B------:R-:W-:Y:S02]  /*5db0*/  MOV R14, R16 ;  /* 0x00000010000e7202 */ /* 0x000fe40000000f00 */
[----:B------:R-:W-:Y:S02]  /*5dc0*/  MOV R11, R17 ;  /* 0x00000011000b7202 */ /* 0x000fe40000000f00 */
[----:B------:R-:W-:-:S07]  /*5dd0*/  MOV R12, 0x5df0 ;  /* 0x00005df0000c7802 */ /* 0x000fce0000000f00 */
[----:B------:R-:W-:Y:S05]  /*5de0*/  CALL.REL.NOINC `($__internal_508_$__cuda_sm20_div_s64) ;  /* 0x0000000800b47944 */ /* 0x000fea0003c00000 */
        /* <DEDUP_REMOVED lines=10> */
.L_x_24964:
[----:B------:R-:W-:Y:S05]  /*5e90*/  BSYNC.RECONVERGENT B1 ;  /* 0x0000000000017941 */ /* 0x000fea0003800200 */
.L_x_24962:
        /* <DEDUP_REMOVED lines=39> */
.L_x_24966:
[----:B------:R-:W-:Y:S01]  /*6110*/  MOV R26, R18 ;  /* 0x00000012001a7202 */ /* 0x000fe20000000f00 */
[----:B------:R-:W-:Y:S01]  /*6120*/  IMAD.MOV.U32 R14, RZ, RZ, R16 ;  /* 0x000000ffff0e7224 */ /* 0x000fe200078e0010 */
[----:B------:R-:W-:Y:S02]  /*6130*/  MOV R13, R19 ;  /* 0x00000013000d7202 */ /* 0x000fe40000000f00 */
        /* <DEDUP_REMOVED lines=14> */
.L_x_24967:
[----:B------:R-:W-:Y:S05]  /*6220*/  BSYNC.RECONVERGENT B1 ;  /* 0x0000000000017941 */ /* 0x000fea0003800200 */
.L_x_24965:
        /* <DEDUP_REMOVED lines=9> */
.L_x_24961:
        /* <DEDUP_REMOVED lines=30> */
.L_x_24969:
[----:B------:R-:W-:Y:S01]  /*64a0*/  MOV R24, R18 ;  /* 0x0000001200187202 */ /* 0x000fe20000000f00 */
[----:B------:R-:W-:Y:S01]  /*64b0*/  IMAD.MOV.U32 R21, RZ, RZ, R15 ;  /* 0x000000ffff157224 */ /* 0x000fe200078e000f */
[----:B------:R-:W-:Y:S02]  /*64c0*/  MOV R18, R10 ;  /* 0x0000000a00127202 */ /* 0x000fe40000000f00 */
[----:B------:R-:W-:-:S07]  /*64d0*/  MOV R26, 0x64f0 ;  /* 0x000064f0001a7802 */ /* 0x000fce0000000f00 */
[----:B------:R-:W-:Y:S05]  /*64e0*/  CALL.REL.NOINC `($__internal_509_$__cuda_sm20_rem_s64) ;  /* 0x0000000800407944 */ /* 0x000fea0003c00000 */
.L_x_24970:
[----:B------:R-:W-:Y:S05]  /*64f0*/  BSYNC.RECONVERGENT B1 ;  /* 0x0000000000017941 */ /* 0x000fea0003800200 */
.L_x_24968:
        /* <DEDUP_REMOVED lines=8> */
.L_x_24921:
[----:B------:R-:W0:Y:S02]  /*6580*/  LDCU.64 UR6, c[0x0][0x388] ;  /* 0x00007100ff0677ac */ /* 0x000e240008000a00 */
[----:B0-----:R-:W-:-:S04]  /*6590*/  LEA R4, P0, R6, UR6, 0x1 ;  /* 0x0000000606047c11 */ /* 0x001fc8000f8008ff */
[----:B------:R-:W-:-:S05]  /*65a0*/  LEA.HI.X R5, R6, UR7, R5, 0x1, P0 ;  /* 0x0000000706057c11 */ /* 0x000fca00080f0c05 */
[----:B------:R-:W2:Y:S04]  /*65b0*/  LDG.E.U16 R4, desc[UR8][R4.64] ;  /* 0x0000000804047981 */ /* 0x000ea8000c1e1500 */
[----:B--2---:R1:W-:Y:S02]  /*65c0*/  STS.U16 [R3], R4 ;  /* 0x0000000403007388 */ /* 0x0043e40000000400 */
.L_x_24920:
[----:B------:R-:W-:Y:S05]  /*65d0*/  BSYNC.RECONVERGENT B0 ;  /* 0x0000000000007941 */ /* 0x000fea0003800200 */
.L_x_24872:
[----:B------:R-:W-:Y:S01]  /*65e0*/  BAR.SYNC.DEFER_BLOCKING 0x0 ;  /* 0x0000000000007b1d */ /* 0x000fe20000010000 */
[----:B------:R-:W-:Y:S01]  /*65f0*/  UISETP.GE.U32.AND UP0, UPT, UR5, 0x42, UPT ;  /* 0x000000420500788c */ /* 0x000fe2000bf06070 */
[----:B------:R-:W-:-:S08]  /*6600*/  ISETP.GT.U32.AND P1, PT, R2, 0x1f, PT ;  /* 0x0000001f0200780c */ /* 0x000fd00003f24070 */
[----:B------:R-:W-:Y:S05]  /*6610*/  BRA.U !UP0, `(.L_x_24971) ;  /* 0x0000000108307547 */ /* 0x000fea000b800000 */
.L_x_24972:
        /* <DEDUP_REMOVED lines=12> */
.L_x_24971:
        /* <DEDUP_REMOVED lines=30> */
        .weak           $__internal_508_$__cuda_sm20_div_s64
        .type           $__internal_508_$__cuda_sm20_div_s64,@function
        .size           $__internal_508_$__cuda_sm20_div_s64,($__internal_509_$__cuda_sm20_rem_s64 - $__internal_508_$__cuda_sm20_div_s64)
$__internal_508_$__cuda_sm20_div_s64:
        /* <DEDUP_REMOVED lines=82> */
[----:B------:R-:W-:Y:S06]  /*6de0*/  RET.REL.NODEC R12 `(uncontiguous_cumulate_reducel3_i8) ;  /* 0xffffff900c847950 */ /* 0x000fec0003c3ffff */
        .weak           $__internal_509_$__cuda_sm20_rem_s64
        .type           $__internal_509_$__cuda_sm20_rem_s64,@function
        .size           $__internal_509_$__cuda_sm20_rem_s64,(.L_x_30837 - $__internal_509_$__cuda_sm20_rem_s64)
$__internal_509_$__cuda_sm20_rem_s64:
        /* <DEDUP_REMOVED lines=76> */
[----:B------:R-:W-:Y:S06]  /*72b0*/  RET.REL.NODEC R26 `(uncontiguous_cumulate_reducel3_i8) ;  /* 0xffffff8c1a507950 */ /* 0x000fec0003c3ffff */
.L_x_24973:
        /* <DEDUP_REMOVED lines=12> */
.L_x_30837:


//--------------------- .text.uncontiguous_reducel3_i8 --------------------------
	.section	.text.uncontiguous_reducel3_i8,"ax",@progbits
	.align	128
        .global         uncontiguous_reducel3_i8
        .type           uncontiguous_reducel3_i8,@function
        .size           uncontiguous_reducel3_i8,(.L_x_30839 - uncontiguous_reducel3_i8)
        .other          uncontiguous_reducel3_i8,@"STO_CUDA_ENTRY STV_DEFAULT"
uncontiguous_reducel3_i8:
.text.uncontiguous_reducel3_i8:
        /* <DEDUP_REMOVED lines=37> */
.L_x_25002:
        /* <DEDUP_REMOVED lines=32> */
.L_x_24979:
[----:B------:R-:W-:Y:S01]  /*0450*/  MOV R26, R6 ;  /* 0x00000006001a7202 */ /* 0x000fe20000000f00 */
[----:B------:R-:W-:Y:S01]  /*0460*/  IMAD.MOV.U32 R13, RZ, RZ, R9 ;  /* 0x000000ffff0d7224 */ /* 0x000fe200078e0009 */
[----:B------:R-:W-:Y:S01]  /*0470*/  MOV R14, R40 ;  /* 0x00000028000e7202 */ /* 0x000fe20000000f00 */
[----:B------:R-:W-:Y:S01]  /*0480*/  IMAD.MOV.U32 R11, RZ, RZ, R41 ;  /* 0x000000ffff0b7224 */ /* 0x000fe200078e0029 */
[----:B------:R-:W-:-:S07]  /*0490*/  MOV R12, 0x4b0 ;  /* 0x000004b0000c7802 */ /* 0x000fce0000000f00 */
[----:B-1----:R-:W-:Y:S05]  /*04a0*/  CALL.REL.NOINC `($__internal_510_$__cuda_sm20_div_s64) ;  /* 0x00000070009c7944 */ /* 0x002fea0003c00000 */
        /* <DEDUP_REMOVED lines=10> */
.L_x_24980:
[----:B------:R-:W-:Y:S05]  /*0550*/  BSYNC.RECONVERGENT B1 ;  /* 0x0000000000017941 */ /* 0x000fea0003800200 */
.L_x_24978:
        /* <DEDUP_REMOVED lines=33> */
.L_x_24982:
[----:B------:R-:W-:Y:S01]  /*0770*/  IMAD.MOV.U32 R26, RZ, RZ, R20 ;  /* 0x000000ffff1a7224 */ /* 0x000fe200078e0014 */
[----:B------:R-:W-:Y:S01]  /*0780*/  MOV R13, R7 ;  /* 0x00000007000d7202 */ /* 0x000fe20000000f00 */
[----:B------:R-:W-:Y:S01]  /*0790*/  IMAD.MOV.U32 R14, RZ, RZ, R40 ;  /* 0x000000ffff0e7224 */ /* 0x000fe200078e0028 */
[----:B------:R-:W-:Y:S02]  /*07a0*/  MOV R11, R41 ;  /* 0x00000029000b7202 */ /* 0x000fe40000000f00 */
[----:B------:R-:W-:-:S07]  /*07b0*/  MOV R12, 0x7d0 ;  /* 0x000007d0000c7802 */ /* 0x000fce0000000f00 */
[----:B------:R-:W-:Y:S05]  /*07c0*/  CALL.REL.NOINC `($__internal_510_$__cuda_sm20_div_s64) ;  /* 0x0000006c00d47944 */ /* 0x000fea0003c00000 */
        /* <DEDUP_REMOVED lines=9> */
.L_x_24983:
[----:B------:R-:W-:Y:S05]  /*0860*/  BSYNC.RECONVERGENT B1 ;  /* 0x0000000000017941 */ /* 0x000fea0003800200 */
.L_x_24981:
        /* <DEDUP_REMOVED lines=34> */
.L_x_24985:
[----:B------:R-:W-:Y:S01]  /*0a90*/  MOV R26, R34 ;  /* 0x00000022001a7202 */ /* 0x000fe20000000f00 */
[----:B------:R-:W-:Y:S01]  /*0aa0*/  IMAD.MOV.U32 R13, RZ, RZ, R35 ;  /* 0x000000ffff0d7224 */ /* 0x000fe200078e0023 */
[----:B------:R-:W-:Y:S01]  /*0ab0*/  MOV R14, R20 ;  /* 0x00000014000e7202 */ /* 0x000fe20000000f00 */
[----:B------:R-:W-:Y:S01]  /*0ac0*/  IMAD.MOV.U32 R11, RZ, RZ, R21 ;  /* 0x000000ffff0b7224 */ /* 0x000fe200078e0015 */
[----:B------:R-:W-:-:S07]  /*0ad0*/  MOV R12, 0xaf0 ;  /* 0x00000af0000c7802 */ /* 0x000fce0000000f00 */
[----:B------:R-:W-:Y:S05]  /*0ae0*/  CALL.REL.NOINC `($__internal_510_$__cuda_sm20_div_s64) ;  /* 0x0000006c000c7944 */ /* 0x000fea0003c00000 */
        /* <DEDUP_REMOVED lines=10> */
.L_x_24986:
[----:B------:R-:W-:Y:S05]  /*0b90*/  BSYNC.RECONVERGENT B1 ;  /* 0x0000000000017941 */ /* 0x000fea0003800200 */
.L_x_24984:
        /* <DEDUP_REMOVED lines=34> */
.L_x_24988:
        /* <DEDUP_REMOVED lines=16> */
.L_x_24989:
[----:B------:R-:W-:Y:S05]  /*0ec0*/  BSYNC.RECONVERGENT B1 ;  /* 0x0000000000017941 */ /* 0x000fea0003800200 */
.L_x_24987:
        /* <DEDUP_REMOVED lines=36> */
.L_x_24991:
        /* <DEDUP_REMOVED lines=16> */
.L_x_24992:
[----:B------:R-:W-:Y:S05]  /*1210*/  BSYNC.RECONVERGENT B1 ;  /* 0x0000000000017941 */ /* 0x000fea0003800200 */
.L_x_24990:
        /* <DEDUP_REMOVED lines=35> */
.L_x_24994:
[----:B------:R-:W-:Y:S01]  /*1450*/  IMAD.MOV.U32 R26, RZ, RZ, R34 ;  /* 0x000000ffff1a7224 */ /* 0x000fe200078e0022 */
[----:B------:R-:W-:Y:S01]  /*1460*/  MOV R13, R35 ;  /* 0x00000023000d7202 */ /* 0x000fe20000000f00 */
[----:B------:R-:W-:Y:S01]  /*1470*/  IMAD.MOV.U32 R14, RZ, RZ, R20 ;  /* 0x000000ffff0e7224 */ /* 0x000fe200078e0014 */
[----:B------:R-:W-:Y:S02]  /*1480*/  MOV R11, R21 ;  /* 0x00000015000b7202 */ /* 0x000fe40000000f00 */
[----:B------:R-:W-:-:S07]  /*1490*/  MOV R12, 0x14b0 ;  /* 0x000014b0000c7802 */ /* 0x000fce0000000f00 */
[----:B------:R-:W-:Y:S05]  /*14a0*/  CALL.REL.NOINC `($__internal_510_$__cuda_sm20_div_s64) ;  /* 0x00000060009c7944 */ /* 0x000fea0003c00000 */
        /* <DEDUP_REMOVED lines=10> */
.L_x_24995:
[----:B------:R-:W-:Y:S05]  /*1550*/  BSYNC.RECONVERGENT B1 ;  /* 0x0000000000017941 */ /* 0x000fea0003800200 */
.L_x_24993:
        /* <DEDUP_REMOVED lines=34> */
.L_x_24997:
[----:B------:R-:W-:Y:S01]  /*1780*/  IMAD.MOV.U32 R26, RZ, RZ, R38 ;  /* 0x000000ffff1a7224 */ /* 0x000fe200078e0026 */
[----:B------:R-:W-:Y:S01]  /*1790*/  MOV R13, R39 ;  /* 0x00000027000d7202 */ /* 0x000fe20000000f00 */
[----:B------:R-:W-:Y:S01]  /*17a0*/  IMAD.MOV.U32 R14, RZ, RZ, R20 ;  /* 0x000000ffff0e7224 */ /* 0x000fe200078e0014 */
[----:B------:R-:W-:Y:S02]  /*17b0*/  MOV R11, R21 ;  /* 0x00000015000b7202 */ /* 0x000fe40000000f00 */
[----:B------:R-:W-:-:S07]  /*17c0*/  MOV R12, 0x17e0 ;  /* 0x000017e0000c7802 */ /* 0x000fce0000000f00 */
[----:B------:R-:W-:Y:S05]  /*17d0*/  CALL.REL.NOINC `($__internal_510_$__cuda_sm20_div_s64) ;  /* 0x0000005c00d07944 */ /* 0x000fea0003c00000 */
        /* <DEDUP_REMOVED lines=10> */
.L_x_24998:
[----:B------:R-:W-:Y:S05]  /*1880*/  BSYNC.RECONVERGENT B1 ;  /* 0x0000000000017941 */ /* 0x000fea0003800200 */
.L_x_24996:
        /* <DEDUP_REMOVED lines=35> */
.L_x_25000:
[----:B------:R-:W-:Y:S01]  /*1ac0*/  MOV R26, R34 ;  /* 0x00000022001a7202 */ /* 0x000fe20000000f00 */
[----:B------:R-:W-:Y:S01]  /*1ad0*/  IMAD.MOV.U32 R13, RZ, RZ, R35 ;  /* 0x000000ffff0d7224 */ /* 0x000fe200078e0023 */
[----:B------:R-:W-:Y:S01]  /*1ae0*/  MOV R14, R20 ;  /* 0x00000014000e7202 */ /* 0x000fe20000000f00 */
[----:B------:R-:W-:Y:S01]  /*1af0*/  IMAD.MOV.U32 R11, RZ, RZ, R21 ;  /* 0x000000ffff0b7224 */ /* 0x000fe200078e0015 */
[----:B------:R-:W-:-:S07]  /*1b00*/  MOV R12, 0x1b20 ;  /* 0x00001b20000c7802 */ /* 0x000fce0000000f00 */
[----:B------:R-:W-:Y:S05]  /*1b10*/  CALL.REL.NOINC `($__internal_510_$__cuda_sm20_div_s64) ;  /* 0x0000005c00007944 */ /* 0x000fea0003c00000 */
        /* <DEDUP_REMOVED lines=10> */
.L_x_25001:
[----:B------:R-:W-:Y:S05]  /*1bc0*/  BSYNC.RECONVERGENT B1 ;  /* 0x0000000000017941 */ /* 0x000fea0003800200 */
.L_x_24999:
        /* <DEDUP_REMOVED lines=8> */
.L_x_24977:
        /* <DEDUP_REMOVED lines=35> */
.L_x_25005:
        /* <DEDUP_REMOVED lines=16> */
.L_x_25006:
[----:B------:R-:W-:Y:S05]  /*1f80*/  BSYNC.RECONVERGENT B1 ;  /* 0x0000000000017941 */ /* 0x000fea0003800200 */
.L_x_25004:
        /* <DEDUP_REMOVED lines=34> */
.L_x_25008:
        /* <DEDUP_REMOVED lines=16> */
.L_x_25009:
[----:B------:R-:W-:Y:S05]  /*22b0*/  BSYNC.RECONVERGENT B1 ;  /* 0x0000000000017941 */ /* 0x000fea0003800200 */
.L_x_25007:
        /* <DEDUP_REMOVED lines=35> */
.L_x_25011:
        /* <DEDUP_REMOVED lines=16> */
.L_x_25012:
[----:B------:R-:W-:Y:S05]  /*25f0*/  BSYNC.RECONVERGENT B1 ;  /* 0x0000000000017941 */ /* 0x000fea0003800200 */
.L_x_25010:
        /* <DEDUP_REMOVED lines=35> */
.L_x_25014:
[----:B------:R-:W-:Y:S01]  /*2830*/  IMAD.MOV.U32 R26, RZ, RZ, R18 ;  /* 0x000000ffff1a7224 */ /* 0x000fe200078e0012 */
[----:B------:R-:W-:Y:S01]  /*2840*/  MOV R13, R19 ;  /* 0x00000013000d7202 */ /* 0x000fe20000000f00 */
[----:B------:R-:W-:Y:S01]  /*2850*/  IMAD.MOV.U32 R14, RZ, RZ, R16 ;  /* 0x000000ffff0e7224 */ /* 0x000fe200078e0010 */
[----:B------:R-:W-:Y:S02]  /*2860*/  MOV R11, R17 ;  /* 0x00000011000b7202 */ /* 0x000fe40000000f00 */
[----:B------:R-:W-:-:S07]  /*2870*/  MOV R12, 0x2890 ;  /* 0x00002890000c7802 */ /* 0x000fce0000000f00 */
[----:B------:R-:W-:Y:S05]  /*2880*/  CALL.REL.NOINC `($__internal_510_$__cuda_sm20_div_s64) ;  /* 0x0000004c00a47944 */ /* 0x000fea0003c00000 */
        /* <DEDUP_REMOVED lines=10> */
.L_x_25015:
[----:B------:R-:W-:Y:S05]  /*2930*/  BSYNC.RECONVERGENT B1 ;  /* 0x0000000000017941 */ /* 0x000fea0003800200 */
.L_x_25013:
[----:B------:R-:W-:Y:S01]  /*2940*/  IMAD R11, R11, R34, RZ ;  /* 0x000000220b0b7224 */ /* 0x000fe200078e02ff */
[----:B------:R-:W-:Y:S01]  /*2950*/  IADD3 R8, PT, PT, R8, -0x2, RZ ;  /* 0xfffffffe08087810 */ /* 0x000fe20007ffe0ff */
[----:B------:R-:W-:Y:S02]  /*2960*/  IMAD.MOV.U32 R38, RZ, RZ, R22 ;  /* 0x000000ffff267224 */ /* 0x000fe400078e0016 */
[-C--:B------:R-:W-:Y:S02]  /*2970*/  IMAD R11, R35, R10.reuse, R11 ;  /* 0x0000000a230b7224 */ /* 0x080fe400078e020b */
[----:B------:R-:W-:-:S04]  /*2980*/  IMAD.WIDE.U32 R22, R34, R10, R38 ;  /* 0x0000000a22167225 */ /* 0x000fc800078e0026 */
[----:B------:R-:W-:-:S07]  /*2990*/  IMAD.IADD R23, R23, 0x1, R11 ;  /* 0x0000000117177824 */ /* 0x000fce00078e020b */
.L_x_25003:
        /* <DEDUP_REMOVED lines=31> */
.L_x_25017:
[----:B------:R-:W-:Y:S01]  /*2b90*/  MOV R18, R6 ;  /* 0x0000000600127202 */ /* 0x000fe20000000f00 */
[----:B------:R-:W-:Y:S01]  /*2ba0*/  IMAD.MOV.U32 R21, RZ, RZ, R9 ;  /* 0x000000ffff157224 */ /* 0x000fe200078e0009 */
[----:B------:R-:W-:Y:S01]  /*2bb0*/  MOV R24, R16 ;  /* 0x0000001000187202 */ /* 0x000fe20000000f00 */
[----:B------:R-:W-:Y:S01]  /*2bc0*/  IMAD.MOV.U32 R19, RZ, RZ, R17 ;  /* 0x000000ffff137224 */ /* 0x000fe200078e0011 */
[----:B------:R-:W-:-:S07]  /*2bd0*/  MOV R26, 0x2bf0 ;  /* 0x00002bf0001a7802 */ /* 0x000fce0000000f00 */
[----:B------:R-:W-:Y:S05]  /*2be0*/  CALL.REL.NOINC `($__internal_511_$__cuda_sm20_rem_s64) ;  /* 0x0000005000187944 */ /* 0x000fea0003c00000 */
.L_x_25018:
[----:B------:R-:W-:Y:S05]  /*2bf0*/  BSYNC.RECONVERGENT B1 ;  /* 0x0000000000017941 */ /* 0x000fea0003800200 */
.L_x_25016:
        /* <DEDUP_REMOVED lines=30> */
.L_x_25020:
[----:B------:R-:W-:Y:S01]  /*2de0*/  MOV R24, R16 ;  /* 0x0000001000187202 */ /* 0x000fe20000000f00 */
[----:B------:R-:W-:Y:S01]  /*2df0*/  IMAD.MOV.U32 R19, RZ, RZ, R17 ;  /* 0x000000ffff137224 */ /* 0x000fe200078e0011 */
[----:B------:R-:W-:Y:S01]  /*2e00*/  MOV R18, R20 ;  /* 0x0000001400127202 */ /* 0x000fe20000000f00 */
[----:B------:R-:W-:Y:S01]  /*2e10*/  IMAD.MOV.U32 R21, RZ, RZ, R7 ;  /* 0x000000ffff157224 */ /* 0x000fe200078e0007 */
[----:B------:R-:W-:-:S07]  /*2e20*/  MOV R26, 0x2e40 ;  /* 0x00002e40001a7802 */ /* 0x000fce0000000f00 */
[----:B------:R-:W-:Y:S05]  /*2e30*/  CALL.REL.NOINC `($__internal_511_$__cuda_sm20_rem_s64) ;  /* 0x0000004c00847944 */ /* 0x000fea0003c00000 */
[----:B------:R-:W-:Y:S01]  /*2e40*/  MOV R6, R10 ;  /* 0x0000000a00067202 */ /* 0x000fe20000000f00 */
[----:B------:R-:W-:-:S07]  /*2e50*/  IMAD.MOV.U32 R7, RZ, RZ, R11 ;  /* 0x000000ffff077224 */ /* 0x000fce00078e000b */
.L_x_25021:
[----:B------:R-:W-:Y:S05]  /*2e60*/  BSYNC.RECONVERGENT B1 ;  /* 0x0000000000017941 */ /* 0x000fea0003800200 */
.L_x_25019:
[----:B------:R-:W-:Y:S02]  /*2e70*/  IMAD R7, R7, R8, RZ ;  /* 0x0000000807077224 */ /* 0x000fe400078e02ff */
[----:B------:R-:W-:-:S04]  /*2e80*/  IMAD.WIDE.U32 R22, R8, R6, R22 ;  /* 0x0000000608167225 */ /* 0x000fc800078e0016 */
[----:B------:R-:W-:-:S05]  /*2e90*/  IMAD R7, R9, R6, R7 ;  /* 0x0000000609077224 */ /* 0x000fca00078e0207 */
[----:B------:R-:W-:-:S07]  /*2ea0*/  IADD3 R23, PT, PT, R23, R7, RZ ;  /* 0x0000000717177210 */ /* 0x000fce0007ffe0ff */
.L_x_24976:
[----:B------:R-:W0:Y:S02]  /*2eb0*/  LDC.64 R6, c[0x0][0x388] ;  /* 0x0000e200ff067b82 */ /* 0x000e240000000a00 */
[----:B0-----:R-:W-:Y:S02]  /*2ec0*/  IADD3 R8, P0, PT, R6, R4, RZ ;  /* 0x0000000406087210 */ /* 0x001fe40007f1e0ff */
[----:B------:R-:W-:-:S03]  /*2ed0*/  IADD3 R22, P1, PT, R22, R6, RZ ;  /* 0x0000000616167210 */ /* 0x000fc60007f3e0ff */
[----:B------:R-:W-:Y:S01]  /*2ee0*/  IMAD.X R9, R7, 0x1, R5, P0 ;  /* 0x0000000107097824 */ /* 0x000fe200000e0605 */
[----:B------:R-:W-:-:S04]  /*2ef0*/  IADD3.X R23, PT, PT, R23, R7, RZ, P1, !PT ;  /* 0x0000000717177210 */ /* 0x000fc80000ffe4ff */
[----:B------:R0:W2:Y:S04]  /*2f00*/  LDG.E.S8 R4, desc[UR8][R8.64] ;  /* 0x0000000808047981 */ /* 0x0000a8000c1e1300 */
[----:B------:R-:W3:Y:S01]  /*2f10*/  LDG.E.S8 R5, desc[UR8][R22.64] ;  /* 0x0000000816057981 */ /* 0x000ee2000c1e1300 */
        /* <DEDUP_REMOVED lines=79> */
.L_x_25023:
[----:B------:R-:W-:Y:S05]  /*3410*/  BSYNC.RECONVERGENT B1 ;  /* 0x0000000000017941 */ /* 0x000fea0003800200 */
.L_x_25022:
        /* <DEDUP_REMOVED lines=71> */
.L_x_25025:
[----:B------:R-:W-:Y:S05]  /*3890*/  BSYNC.RECONVERGENT B1 ;  /* 0x0000000000017941 */ /* 0x000fea0003800200 */
.L_x_25024:
[----:B------:R-:W-:-:S05]  /*38a0*/  FADD R6, R6, R9 ;  /* 0x0000000906067221 */ /* 0x000fca0000000000 */
[----:B------:R-:W-:-:S05]  /*38b0*/  F2FP.F16.F32.PACK_AB R6, RZ, R6 ;  /* 0x00000006ff06723e */ /* 0x000fca00000000ff */
[----:B------:R0:W-:Y:S01]  /*38c0*/  STS.U16 [R3], R6 ;  /* 0x0000000603007388 */ /* 0x0001e20000000400 */
[----:B------:R-:W-:Y:S05]  /*38d0*/  BRA `(.L_x_25026) ;  /* 0x0000003800d47947 */ /* 0x000fea0003800000 */
.L_x_24975:
        /* <DEDUP_REMOVED lines=22> */
.L_x_25053:
        /* <DEDUP_REMOVED lines=32> */
.L_x_25030:
[----:B------:R-:W-:Y:S01]  /*3c40*/  MOV R26, R10 ;  /* 0x0000000a001a7202 */ /* 0x000fe20000000f00 */
[----:B------:R-:W-:Y:S01]  /*3c50*/  IMAD.MOV.U32 R14, RZ, RZ, R20 ;  /* 0x000000ffff0e7224 */ /* 0x000fe200078e0014 */
[----:B------:R-:W-:Y:S02]  /*3c60*/  MOV R13, R15 ;  /* 0x0000000f000d7202 */ /* 0x000fe40000000f00 */
[----:B------:R-:W-:Y:S02]  /*3c70*/  MOV R11, R21 ;  /* 0x00000015000b7202 */ /* 0x000fe40000000f00 */
[----:B------:R-:W-:-:S07]  /*3c80*/  MOV R12, 0x3ca0 ;  /* 0x00003ca0000c7802 */ /* 0x000fce0000000f00 */
[----:B-123--:R-:W-:Y:S05]  /*3c90*/  CALL.REL.NOINC `($__internal_510_$__cuda_sm20_div_s64) ;  /* 0x0000003800a07944 */ /* 0x00efea0003c00000 */
        /* <DEDUP_REMOVED lines=10> */
.L_x_25031:
[----:B------:R-:W-:Y:S05]  /*3d40*/  BSYNC.RECONVERGENT B1 ;  /* 0x0000000000017941 */ /* 0x000fea0003800200 */
.L_x_25029:
        /* <DEDUP_REMOVED lines=38> */
.L_x_25033:
[----:B------:R-:W-:Y:S01]  /*3fb0*/  MOV R26, R36 ;  /* 0x00000024001a7202 */ /* 0x000fe20000000f00 */
[----:B------:R-:W-:Y:S01]  /*3fc0*/  IMAD.MOV.U32 R14, RZ, RZ, R38 ;  /* 0x000000ffff0e7224 */ /* 0x000fe200078e0026 */
[----:B------:R-:W-:Y:S02]  /*3fd0*/  MOV R13, R37 ;  /* 0x00000025000d7202 */ /* 0x000fe40000000f00 */
[----:B------:R-:W-:Y:S02]  /*3fe0*/  MOV R11, R39 ;  /* 0x00000027000b7202 */ /* 0x000fe40000000f00 */
[----:B------:R-:W-:-:S07]  /*3ff0*/  MOV R12, 0x4010 ;  /* 0x00004010000c7802 */ /* 0x000fce0000000f00 */
[----:B-1----:R-:W-:Y:S05]  /*4000*/  CALL.REL.NOINC `($__internal_510_$__cuda_sm20_div_s64) ;  /* 0x0000003400c47944 */ /* 0x002fea0003c00000 */
        /* <DEDUP_REMOVED lines=11> */
.L_x_25034:
[----:B------:R-:W-:Y:S05]  /*40c0*/  BSYNC.RECONVERGENT B1 ;  /* 0x0000000000017941 */ /* 0x000fea0003800200 */
.L_x_25032:
        /* <DEDUP_REMOVED lines=38> */
.L_x_25036:
[----:B------:R-:W-:Y:S01]  /*4330*/  MOV R26, R36 ;  /* 0x00000024001a7202 */ /* 0x000fe20000000f00 */
[----:B------:R-:W-:Y:S01]  /*4340*/  IMAD.MOV.U32 R13, RZ, RZ, R37 ;  /* 0x000000ffff0d7224 */ /* 0x000fe200078e0025 */
[----:B------:R-:W-:Y:S02]  /*4350*/  MOV R14, R38 ;  /* 0x00000026000e7202 */ /* 0x000fe40000000f00 */
[----:B------:R-:W-:Y:S02]  /*4360*/  MOV R11, R39 ;  /* 0x00000027000b7202 */ /* 0x000fe40000000f00 */
[----:B------:R-:W-:-:S07]  /*4370*/  MOV R12, 0x4390 ;  /* 0x00004390000c7802 */ /* 0x000fce0000000f00 */
[----:B-1----:R-:W-:Y:S05]  /*4380*/  CALL.REL.NOINC `($__internal_510_$__cuda_sm20_div_s64) ;  /* 0x0000003000e47944 */ /* 0x002fea0003c00000 */
        /* <DEDUP_REMOVED lines=11> */
.L_x_25037:
[----:B------:R-:W-:Y:S05]  /*4440*/  BSYNC.RECONVERGENT B1 ;  /* 0x0000000000017941 */ /* 0x000fea0003800200 */
.L_x_25035:
        /* <DEDUP_REMOVED lines=37> */
.L_x_25039:
[----:B------:R-:W-:Y:S01]  /*46a0*/  MOV R26, R36 ;  /* 0x00000024001a7202 */ /* 0x000fe20000000f00 */
[----:B------:R-:W-:Y:S01]  /*46b0*/  IMAD.MOV.U32 R13, RZ, RZ, R37 ;  /* 0x000000ffff0d7224 */ /* 0x000fe200078e0025 */
[----:B------:R-:W-:Y:S02]  /*46c0*/  MOV R14, R38 ;  /* 0x00000026000e7202 */ /* 0x000fe40000000f00 */
[----:B------:R-:W-:Y:S02]  /*46d0*/  MOV R11, R39 ;  /* 0x00000027000b7202 */ /* 0x000fe40000000f00 */
[----:B------:R-:W-:-:S07]  /*46e0*/  MOV R12, 0x4700 ;  /* 0x00004700000c7802 */ /* 0x000fce0000000f00 */
[----:B-1----:R-:W-:Y:S05]  /*46f0*/  CALL.REL.NOINC `($__internal_510_$__cuda_sm20_div_s64) ;  /* 0x0000003000087944 */ /* 0x002fea0003c00000 */
        /* <DEDUP_REMOVED lines=11> */
.L_x_25040:
[----:B------:R-:W-:Y:S05]  /*47b0*/  BSYNC.RECONVERGENT B1 ;  /* 0x0000000000017941 */ /* 0x000fea0003800200 */
.L_x_25038:
        /* <DEDUP_REMOVED lines=38> */
.L_x_25042:
[----:B------:R-:W-:Y:S01]  /*4a20*/  IMAD.MOV.U32 R26, RZ, RZ, R40 ;  /* 0x000000ffff1a7224 */ /* 0x000fe200078e0028 */
[----:B------:R-:W-:Y:S01]  /*4a30*/  MOV R13, R41 ;  /* 0x00000029000d7202 */ /* 0x000fe20000000f00 */
[----:B------:R-:W-:Y:S01]  /*4a40*/  IMAD.MOV.U32 R11, RZ, RZ, R39 ;  /* 0x000000ffff0b7224 */ /* 0x000fe200078e0027 */
[----:B------:R-:W-:Y:S02]  /*4a50*/  MOV R14, R38 ;  /* 0x00000026000e7202 */ /* 0x000fe40000000f00 */
[----:B------:R-:W-:-:S07]  /*4a60*/  MOV R12, 0x4a80 ;  /* 0x00004a80000c7802 */ /* 0x000fce0000000f00 */
[----:B-1----:R-:W-:Y:S05]  /*4a70*/  CALL.REL.NOINC `($__internal_510_$__cuda_sm20_div_s64) ;  /* 0x0000002c00287944 */ /* 0x002fea0003c00000 */
        /* <DEDUP_REMOVED lines=11> */
.L_x_25043:
[----:B------:R-:W-:Y:S05]  /*4b30*/  BSYNC.RECONVERGENT B1 ;  /* 0x0000000000017941 */ /* 0x000fea0003800200 */
.L_x_25041:
        /* <DEDUP_REMOVED lines=38> */
.L_x_25045:
        /* <DEDUP_REMOVED lines=17> */
.L_x_25046:
[----:B------:R-:W-:Y:S05]  /*4eb0*/  BSYNC.RECONVERGENT B1 ;  /* 0x0000000000017941 */ /* 0x000fea0003800200 */
.L_x_25044:
        /* <DEDUP_REMOVED lines=37> */
.L_x_25048:
        /* <DEDUP_REMOVED lines=17> */
.L_x_25049:
[----:B------:R-:W-:Y:S05]  /*5220*/  BSYNC.RECONVERGENT B1 ;  /* 0x0000000000017941 */ /* 0x000fea0003800200 */
.L_x_25047:
        /* <DEDUP_REMOVED lines=36> */
.L_x_25051:
        /* <DEDUP_REMOVED lines=17> */
.L_x_25052:
[----:B------:R-:W-:Y:S05]  /*5580*/  BSYNC.RECONVERGENT B1 ;  /* 0x0000000000017941 */ /* 0x000fea0003800200 */
.L_x_25050:
        /* <DEDUP_REMOVED lines=11> */
.L_x_25028:
        /* <DEDUP_REMOVED lines=36> */
.L_x_25056:
[----:B------:R-:W-:Y:S01]  /*5880*/  MOV R26, R10 ;  /* 0x0000000a001a7202 */ /* 0x000fe20000000f00 */
[----:B------:R-:W-:Y:S01]  /*5890*/  IMAD.MOV.U32 R13, RZ, RZ, R15 ;  /* 0x000000ffff0d7224 */ /* 0x000fe200078e000f */
[----:B------:R-:W-:Y:S02]  /*58a0*/  MOV R14, R16 ;  /* 0x00000010000e7202 */ /* 0x000fe40000000f00 */
[----:B------:R-:W-:Y:S02]  /*58b0*/  MOV R11, R17 ;  /* 0x00000011000b7202 */ /* 0x000fe40000000f00 */
[----:B------:R-:W-:-:S07]  /*58c0*/  MOV R12, 0x58e0 ;  /* 0x000058e0000c7802 */ /* 0x000fce0000000f00 */
[----:B------:R-:W-:Y:S05]  /*58d0*/  CALL.REL.NOINC `($__internal_510_$__cuda_sm20_div_s64) ;  /* 0x0000001c00907944 */ /* 0x000fea0003c00000 */
        /* <DEDUP_REMOVED lines=10> */
.L_x_25057:
[----:B------:R-:W-:Y:S05]  /*5980*/  BSYNC.RECONVERGENT B1 ;  /* 0x0000000000017941 */ /* 0x000fea0003800200 */
.L_x_25055:
        /* <DEDUP_REMOVED lines=41> */
.L_x_25059:
        /* <DEDUP_REMOVED lines=17> */
.L_x_25060:
[----:B------:R-:W-:Y:S05]  /*5d30*/  BSYNC.RECONVERGENT B1 ;  /* 0x0000000000017941 */ /* 0x000fea0003800200 */
.L_x_25058:
        /* <DEDUP_REMOVED lines=40> */
.L_x_25062:
[----:B------:R-:W-:Y:S01]  /*5fc0*/  MOV R26, R18 ;  /* 0x00000012001a7202 */ /* 0x000fe20000000f00 */
[----:B------:R-:W-:Y:S01]  /*5fd0*/  IMAD.MOV.U32 R14, RZ, RZ, R20 ;  /* 0x000000ffff0e7224 */ /* 0x000fe200078e0014 */
[----:B------:R-:W-:Y:S02]  /*5fe0*/  MOV R13, R19 ;  /* 0x00000013000d7202 */ /* 0x000fe40000000f00 */
[----:B------:R-:W-:Y:S02]  /*5ff0*/  MOV R11, R21 ;  /* 0x00000015000b7202 */ /* 0x000fe40000000f00 */
[----:B------:R-:W-:-:S07]  /*6000*/  MOV R12, 0x6020 ;  /* 0x00006020000c7802 */ /* 0x000fce0000000f00 */
[----:B------:R-:W-:Y:S05]  /*6010*/  CALL.REL.NOINC `($__internal_510_$__cuda_sm20_div_s64) ;  /* 0x0000001400c07944 */ /* 0x000fea0003c00000 */
        /* <DEDUP_REMOVED lines=11> */
.L_x_25063:
[----:B------:R-:W-:Y:S05]  /*60d0*/  BSYNC.RECONVERGENT B1 ;  /* 0x0000000000017941 */ /* 0x000fea0003800200 */
.L_x_25061:
        /* <DEDUP_REMOVED lines=39> */
.L_x_25065:
        /* <DEDUP_REMOVED lines=17> */
.L_x_25066:
[----:B------:R-:W-:Y:S05]  /*6460*/  BSYNC.RECONVERGENT B1 ;  /* 0x0000000000017941 */ /* 0x000fea0003800200 */
.L_x_25064:
        /* <DEDUP_REMOVED lines=9> */
.L_x_25054:
        /* <DEDUP_REMOVED lines=34> */
.L_x_25069:
[----:B------:R-:W-:Y:S01]  /*6720*/  MOV R26, R10 ;  /* 0x0000000a001a7202 */ /* 0x000fe20000000f00 */
[----:B------:R-:W-:Y:S01]  /*6730*/  IMAD.MOV.U32 R14, RZ, RZ, R16 ;  /* 0x000000ffff0e7224 */ /* 0x000fe200078e0010 */
[----:B------:R-:W-:Y:S02]  /*6740*/  MOV R13, R15 ;  /* 0x0000000f000d7202 */ /* 0x000fe40000000f00 */
[----:B------:R-:W-:Y:S02]  /*6750*/  MOV R11, R17 ;  /* 0x00000011000b7202 */ /* 0x000fe40000000f00 */
[----:B------:R-:W-:-:S07]  /*6760*/  MOV R12, 0x6780 ;  /* 0x00006780000c7802 */ /* 0x000fce0000000f00 */
[----:B------:R-:W-:Y:S05]  /*6770*/  CALL.REL.NOINC `($__internal_510_$__cuda_sm20_div_s64) ;  /* 0x0000000c00e87944 */ /* 0x000fea0003c00000 */
        /* <DEDUP_REMOVED lines=10> */
.L_x_25070:
[----:B------:R-:W-:Y:S05]  /*6820*/  BSYNC.RECONVERGENT B1 ;  /* 0x0000000000017941 */ /* 0x000fea0003800200 */
.L_x_25068:
        /* <DEDUP_REMOVED lines=39> */
.L_x_25072:
        /* <DEDUP_REMOVED lines=17> */
.L_x_25073:
[----:B------:R-:W-:Y:S05]  /*6bb0*/  BSYNC.RECONVERGENT B1 ;  /* 0x0000000000017941 */ /* 0x000fea0003800200 */
.L_x_25071:
        /* <DEDUP_REMOVED lines=9> */
.L_x_25067:
        /* <DEDUP_REMOVED lines=30> */
.L_x_25075:
[----:B------:R-:W-:Y:S01]  /*6e30*/  IMAD.MOV.U32 R24, RZ, RZ, R18 ;  /* 0x000000ffff187224 */ /* 0x000fe200078e0012 */
[----:B------:R-:W-:Y:S02]  /*6e40*/  MOV R18, R10 ;  /* 0x0000000a00127202 */ /* 0x000fe40000000f00 */
[----:B------:R-:W-:Y:S02]  /*6e50*/  MOV R21, R15 ;  /* 0x0000000f00157202 */ /* 0x000fe40000000f00 */
[----:B------:R-:W-:-:S07]  /*6e60*/  MOV R26, 0x6e80 ;  /* 0x00006e80001a7802 */ /* 0x000fce0000000f00 */
[----:B------:R-:W-:Y:S05]  /*6e70*/  CALL.REL.NOINC `($__internal_511_$__cuda_sm20_rem_s64) ;  /* 0x0000000c00747944 */ /* 0x000fea0003c00000 */
.L_x_25076:
[----:B------:R-:W-:Y:S05]  /*6e80*/  BSYNC.RECONVERGENT B1 ;  /* 0x0000000000017941 */ /* 0x000fea0003800200 */
.L_x_25074:
        /* <DEDUP_REMOVED lines=8> */
.L_x_25027:
[----:B------:R-:W0:Y:S02]  /*6f10*/  LDCU.64 UR6, c[0x0][0x388] ;  /* 0x00007100ff0677ac */ /* 0x000e240008000a00 */
[----:B0-----:R-:W-:-:S04]  /*6f20*/  IADD3 R4, P0, PT, R6, UR6, RZ ;  /* 0x0000000606047c10 */ /* 0x001fc8000ff1e0ff */
[----:B------:R-:W-:-:S05]  /*6f30*/  IADD3.X R5, PT, PT, R5, UR7, RZ, P0, !PT ;  /* 0x0000000705057c10 */ /* 0x000fca00087fe4ff */
[----:B------:R-:W2:Y:S01]  /*6f40*/  LDG.E.S8 R4, desc[UR8][R4.64] ;  /* 0x0000000804047981 */ /* 0x000ea2000c1e1300 */
        /* <DEDUP_REMOVED lines=75> */
.L_x_25078:
[----:B------:R-:W-:Y:S05]  /*7400*/  BSYNC.RECONVERGENT B1 ;  /* 0x0000000000017941 */ /* 0x000fea0003800200 */
.L_x_25077:
[----:B------:R-:W-:-:S05]  /*7410*/  F2FP.F16.F32.PACK_AB R6, RZ, R6 ;  /* 0x00000006ff06723e */ /* 0x000fca00000000ff */
[----:B------:R1:W-:Y:S02]  /*7420*/  STS.U16 [R3], R6 ;  /* 0x0000000603007388 */ /* 0x0003e40000000400 */
.L_x_25026:
[----:B------:R-:W-:Y:S05]  /*7430*/  BSYNC.RECONVERGENT B0 ;  /* 0x0000000000007941 */ /* 0x000fea0003800200 */
.L_x_24974:
[----:B------:R-:W-:Y:S01]  /*7440*/  BAR.SYNC.DEFER_BLOCKING 0x0 ;  /* 0x0000000000007b1d */ /* 0x000fe20000010000 */
[----:B------:R-:W-:Y:S01]  /*7450*/  UISETP.GE.U32.AND UP0, UPT, UR5, 0x42, UPT ;  /* 0x000000420500788c */ /* 0x000fe2000bf06070 */
[----:B------:R-:W-:-:S08]  /*7460*/  ISETP.GT.U32.AND P1, PT, R2, 0x1f, PT ;  /* 0x0000001f0200780c */ /* 0x000fd00003f24070 */
[----:B------:R-:W-:Y:S05]  /*7470*/  BRA.U !UP0, `(.L_x_25079) ;  /* 0x0000000108307547 */ /* 0x000fea000b800000 */
.L_x_25080:
        /* <DEDUP_REMOVED lines=12> */
.L_x_25079:
        /* <DEDUP_REMOVED lines=30> */
        .weak           $__internal_510_$__cuda_sm20_div_s64
        .type           $__internal_510_$__cuda_sm20_div_s64,@function
        .size           $__internal_510_$__cuda_sm20_div_s64,($__internal_511_$__cuda_sm20_rem_s64 - $__internal_510_$__cuda_sm20_div_s64)
$__internal_510_$__cuda_sm20_div_s64:
        /* <DEDUP_REMOVED lines=82> */
[----:B------:R-:W-:Y:S06]  /*7c40*/  RET.REL.NODEC R12 `(uncontiguous_reducel3_i8) ;  /* 0xffffff800cec7950 */ /* 0x000fec0003c3ffff */
        .weak           $__internal_511_$__cuda_sm20_rem_s64
        .type           $__internal_511_$__cuda_sm20_rem_s64,@function
        .size           $__internal_511_$__cuda_sm20_rem_s64,(.L_x_30839 - $__internal_511_$__cuda_sm20_rem_s64)
$__internal_511_$__cuda_sm20_rem_s64:
        /* <DEDUP_REMOVED lines=76> */
[----:B------:R-:W-:Y:S06]  /*8110*/  RET.REL.NODEC R26 `(uncontiguous_reducel3_i8) ;  /* 0xffffff7c1ab87950 */ /* 0x000fec0003c3ffff */
.L_x_25081:
        /* <DEDUP_REMOVED lines=14> */
.L_x_30839:


//--------------------- .text.contiguous_cumulate_reducel3_i8 --------------------------
	.section	.text.contiguous_cumulate_reducel3_i8,"ax",@progbits
	.align	128
        .global         contiguous_cumulate_reducel3_i8
        .type           contiguous_cumulate_reducel3_i8,@function
        .size           contiguous_cumulate_reducel3_i8,(.L_x_31462 - contiguous_cumulate_reducel3_i8)
        .other          contiguous_cumulate_reducel3_i8,@"STO_CUDA_ENTRY STV_DEFAULT"
contiguous_cumulate_reducel3_i8:
.text.contiguous_cumulate_reducel3_i8:
        /* <DEDUP_REMOVED lines=36> */
.L_x_25083:
[----:B------:R-:W-:Y:S05]  /*0240*/  BSYNC.RECONVERGENT B0 ;  /* 0x0000000000007941 */ /* 0x000fea0003800200 */
.L_x_25082:
[----:B------:R-:W-:Y:S01]  /*0250*/  BAR.SYNC.DEFER_BLOCKING 0x0 ;  /* 0x0000000000007b1d */ /* 0x000fe20000010000 */
[----:B------:R-:W-:-:S09]  /*0260*/  UISETP.GE.U32.AND UP0, UPT, UR5, 0x42, UPT ;  /* 0x000000420500788c */ /* 0x000fd2000bf06070 */
[----:B------:R-:W-:Y:S05]  /*0270*/  BRA.U !UP0, `(.L_x_25084) ;  /* 0x0000000108307547 */ /* 0x000fea000b800000 */
.L_x_25085:
        /* <DEDUP_REMOVED lines=12> */
.L_x_25084:
        /* <DEDUP_REMOVED lines=30> */
.L_x_25086:
        /* <DEDUP_REMOVED lines=14> */
.L_x_31462:


//--------------------- .text.contiguous_reducel3_i8 --------------------------
	.section	.text.contiguous_reducel3_i8,"ax",@progbits
	.align	128
        .global         contiguous_reducel3_i8
        .type           contiguous_reducel3_i8,@function
        .size           contiguous_reducel3_i8,(.L_x_31463 - contiguous_reducel3_i8)
        .other          contiguous_reducel3_i8,@"STO_CUDA_ENTRY STV_DEFAULT"
contiguous_reducel3_i8:
.text.contiguous_reducel3_i8:
        /* <DEDUP_REMOVED lines=23> */
[----:B------:R0:W2:Y:S04]  /*0170*/  LDG.E.S8 R5, desc[UR8][R8.64] ;  /* 0x0000000808057981 */ /* 0x0000a8000c1e1300 */
[----:B------:R-:W3:Y:S01]  /*0180*/  LDG.E.S8 R4, desc[UR8][R10.64] ;  /* 0x000000080a047981 */ /* 0x000ee2000c1e1300 */
[----:B------:R-:W-:Y:S01]  /*0190*/  BSSY.RECONVERGENT B1, `(.L_x_25089) ;  /* 0x000004f000017945 */ /* 0x000fe20003800200 */
[----:B0-----:R-:W-:Y:S02]  /*01a0*/  MOV R9, 0x3f800000 ;  /* 0x3f80000000097802 */ /* 0x001fe40000000f00 */
[----:B--2---:R-:W-:-:S04]  /*01b0*/  PRMT R6, R5, 0x9910, RZ ;  /* 0x0000991005067816 */ /* 0x004fc800000000ff */
[----:B------:R-:W-:Y:S02]  /*01c0*/  IABS R6, R6 ;  /* 0x0000000600067213 */ /* 0x000fe40000000000 */
[----:B---3--:R-:W-:Y:S02]  /*01d0*/  PRMT R7, R4, 0x9910, RZ ;  /* 0x0000991004077816 */ /* 0x008fe400000000ff */
[----:B------:R-:W-:Y:S01]  /*01e0*/  ISETP.NE.AND P1, PT, R6, 0x1, PT ;  /* 0x000000010600780c */ /* 0x000fe20003f25270 */
[----:B------:R-:W-:Y:S01]  /*01f0*/  HFMA2 R6, -RZ, RZ, 1.875, 0 ;  /* 0x3f800000ff067431 */ /* 0x000fe200000001ff */
        /* <DEDUP_REMOVED lines=72> */
.L_x_25090:
[----:B------:R-:W-:Y:S05]  /*0680*/  BSYNC.RECONVERGENT B1 ;  /* 0x0000000000017941 */ /* 0x000fea0003800200 */
.L_x_25089:
        /* <DEDUP_REMOVED lines=71> */
.L_x_25092:
[----:B------:R-:W-:Y:S05]  /*0b00*/  BSYNC.RECONVERGENT B1 ;  /* 0x0000000000017941 */ /* 0x000fea0003800200 */
.L_x_25091:
[----:B------:R-:W-:-:S05]  /*0b10*/  FADD R6, R6, R9 ;  /* 0x0000000906067221 */ /* 0x000fca0000000000 */
[----:B------:R-:W-:-:S05]  /*0b20*/  F2FP.F16.F32.PACK_AB R6, RZ, R6 ;  /* 0x00000006ff06723e */ /* 0x000fca00000000ff */
[----:B------:R1:W-:Y:S01]  /*0b30*/  STS.U16 [R3], R6 ;  /* 0x0000000603007388 */ /* 0x0003e20000000400 */
[----:B------:R-:W-:Y:S05]  /*0b40*/  BRA `(.L_x_25093) ;  /* 0x0000000400547947 */ /* 0x000fea0003800000 */
.L_x_25088:
[----:B------:R-:W-:-:S04]  /*0b50*/  ISETP.GE.U32.AND P0, PT, R5, UR10, PT ;  /* 0x0000000a05007c0c */ /* 0x000fc8000bf06070 */
[----:B------:R-:W-:-:S13]  /*0b60*/  ISETP.GE.U32.AND.EX P0, PT, RZ, UR11, PT, P0 ;  /* 0x0000000bff007c0c */ /* 0x000fda000bf06100 */
[----:B------:R-:W-:Y:S05]  /*0b70*/  @P0 BRA `(.L_x_25093) ;  /* 0x0000000400480947 */ /* 0x000fea0003800000 */
[----:B------:R-:W0:Y:S02]  /*0b80*/  LDCU.64 UR6, c[0x0][0x388] ;  /* 0x00007100ff0677ac */ /* 0x000e240008000a00 */
[----:B0-----:R-:W-:-:S04]  /*0b90*/  IADD3 R4, P0, PT, R5, UR6, RZ ;  /* 0x0000000605047c10 */ /* 0x001fc8000ff1e0ff */
[----:B------:R-:W-:-:S05]  /*0ba0*/  IADD3.X R5, PT, PT, RZ, UR7, RZ, P0, !PT ;  /* 0x00000007ff057c10 */ /* 0x000fca00087fe4ff */
[----:B------:R-:W2:Y:S01]  /*0bb0*/  LDG.E.S8 R4, desc[UR8][R4.64] ;  /* 0x0000000804047981 */ /* 0x000ea2000c1e1300 */
        /* <DEDUP_REMOVED lines=75> */
.L_x_25095:
[----:B------:R-:W-:Y:S05]  /*1070*/  BSYNC.RECONVERGENT B1 ;  /* 0x0000000000017941 */ /* 0x000fea0003800200 */
.L_x_25094:
[----:B------:R-:W-:-:S05]  /*1080*/  F2FP.F16.F32.PACK_AB R6, RZ, R6 ;  /* 0x00000006ff06723e */ /* 0x000fca00000000ff */
[----:B------:R0:W-:Y:S02]  /*1090*/  STS.U16 [R3], R6 ;  /* 0x0000000603007388 */ /* 0x0001e40000000400 */
.L_x_25093:
[----:B------:R-:W-:Y:S05]  /*10a0*/  BSYNC.RECONVERGENT B0 ;  /* 0x0000000000007941 */ /* 0x000fea0003800200 */
.L_x_25087:
[----:B------:R-:W-:Y:S01]  /*10b0*/  BAR.SYNC.DEFER_BLOCKING 0x0 ;  /* 0x0000000000007b1d */ /* 0x000fe20000010000 */
[----:B------:R-:W-:Y:S01]  /*10c0*/  UISETP.GE.U32.AND UP0, UPT, UR5, 0x42, UPT ;  /* 0x000000420500788c */ /* 0x000fe2000bf06070 */
[----:B------:R-:W-:-:S08]  /*10d0*/  ISETP.GT.U32.AND P1, PT, R2, 0x1f, PT ;  /* 0x0000001f0200780c */ /* 0x000fd00003f24070 */
[----:B------:R-:W-:Y:S05]  /*10e0*/  BRA.U !UP0, `(.L_x_25096) ;  /* 0x0000000108307547 */ /* 0x000fea000b800000 */
.L_x_25097:
        /* <DEDUP_REMOVED lines=12> */
.L_x_25096:
        /* <DEDUP_REMOVED lines=30> */
.L_x_25098:
        /* <DEDUP_REMOVED lines=15> */
.L_x_31463:


//--------------------- .text.contiguous_reducel333_bool --------------------------
	.section	.text.contiguous_reducel333_bool,"ax",@progbits
	.align	128
        .global         contiguous_reducel333_bool
        .type           contiguous_reducel333_bool,@function
        .size           contiguous_reducel333_bool,(.L_x_31464 - contiguous_reducel333_bool)
        .other          contiguous_reducel333_bool,@"STO_CUDA_ENTRY STV_DEFAULT"
contiguous_reducel333_bool:
.text.contiguous_reducel333_bool:
        /* <DEDUP_REMOVED lines=51> */
.L_x_25101:
        /* <DEDUP_REMOVED lines=56> */
.L_x_25100:
        /* <DEDUP_REMOVED lines=32> */
.L_x_25103:
        /* <DEDUP_REMOVED lines=19> */
.L_x_25104:
[----:B------:R-:W-:Y:S05]  /*09e0*/  @!P1 BRA `(.L_x_25102) ;  /* 0x0000000000289947 */ /* 0x000fea0003800000 */
[----:B------:R-:W-:Y:S01]  /*09f0*/  IMAD R8, R0, UR4, RZ ;  /* 0x0000000400087c24 */ /* 0x000fe2000f8e02ff */
[----:B------:R-:W-:-:S04]  /*0a00*/  IADD3 R6, PT, PT, -R6, RZ, RZ ;  /* 0x000000ff06067210 */ /* 0x000fc80007ffe1ff */
[----:B------:R-:W-:-:S05]  /*0a10*/  LEA R8, R8, R7, 0x1 ;  /* 0x0000000708087211 */ /* 0x000fca00078e08ff */
[----:B------:R-:W-:-:S07]  /*0a20*/  VIADD R9, R8, UR5 ;  /* 0x0000000508097c36 */ /* 0x000fce0008000000 */
.L_x_25105:
[----:B------:R0:W1:Y:S01]  /*0a30*/  LDS.U16 R11, [R9] ;  /* 0x00000000090b7984 */ /* 0x0000620000000400 */
[----:B------:R-:W-:-:S04]  /*0a40*/  IADD3 R6, PT, PT, R6, 0x1, RZ ;  /* 0x0000000106067810 */ /* 0x000fc80007ffe0ff */
[----:B------:R-:W-:Y:S02]  /*0a50*/  ISETP.NE.AND P0, PT, R6, RZ, PT ;  /* 0x000000ff0600720c */ /* 0x000fe40003f05270 */
[----:B0-----:R-:W-:Y:S01]  /*0a60*/  LEA R9, R0, R9, 0x1 ;  /* 0x0000000900097211 */ /* 0x001fe200078e08ff */
[----:B-1----:R-:W-:-:S10]  /*0a70*/  HADD2 R12, R12.H0_H0, R11.H0_H0 ;  /* 0x2000000b0c0c7230 */ /* 0x002fd40000000800 */
[----:B------:R-:W-:Y:S05]  /*0a80*/  @P0 BRA `(.L_x_25105) ;  /* 0xfffffffc00e80947 */ /* 0x000fea000383ffff */
.L_x_25102:
[----:B-1----:R2:W-:Y:S02]  /*0a90*/  STS.U16 [R7+UR5], R12 ;  /* 0x0000000c07007988 */ /* 0x0025e40008000405 */
.L_x_25099:
        /* <DEDUP_REMOVED lines=8> */
.L_x_25106:
        /* <DEDUP_REMOVED lines=14> */
.L_x_31464:


//--------------------- .text.contiguous_reducel33_bool --------------------------
	.section	.text.contiguous_reducel33_bool,"ax",@progbits
	.align	128
        .global         contiguous_reducel33_bool
        .type           contiguous_reducel33_bool,@function
        .size           contiguous_reducel33_bool,(.L_x_30841 - contiguous_reducel33_bool)
        .other          contiguous_reducel33_bool,@"STO_CUDA_ENTRY STV_DEFAULT"
contiguous_reducel33_bool:
.text.contiguous_reducel33_bool:
        /* <DEDUP_REMOVED lines=43> */
.L_x_25125:
        /* <DEDUP_REMOVED lines=27> */
.L_x_25109:
[----:B------:R-:W-:Y:S01]  /*0460*/  MOV R27, R32 ;  /* 0x00000020001b7202 */ /* 0x000fe20000000f00 */
[----:B------:R-:W-:Y:S01]  /*0470*/  IMAD.MOV.U32 R2, RZ, RZ, R34 ;  /* 0x000000ffff027224 */ /* 0x000fe200078e0022 */
[----:B------:R-:W-:Y:S02]  /*0480*/  MOV R0, R35 ;  /* 0x0000002300007202 */ /* 0x000fe40000000f00 */
[----:B------:R-:W-:-:S07]  /*0490*/  MOV R9, 0x4b0 ;  /* 0x000004b000097802 */ /* 0x000fce0000000f00 */
[----:B012-4-:R-:W-:Y:S05]  /*04a0*/  CALL.REL.NOINC `($__internal_512_$__cuda_sm20_div_s64) ;  /* 0x0000003800b07944 */ /* 0x017fea0003c00000 */
        /* <DEDUP_REMOVED lines=8> */
.L_x_25110:
        /* <DEDUP_REMOVED lines=33> */
.L_x_25111:
[----:B------:R-:W-:Y:S01]  /*0740*/  MOV R27, R31 ;  /* 0x0000001f001b7202 */ /* 0x000fe20000000f00 */
[----:B------:R-:W-:Y:S01]  /*0750*/  IMAD.MOV.U32 R2, RZ, RZ, R34 ;  /* 0x000000ffff027224 */ /* 0x000fe200078e0022 */
[----:B------:R-:W-:Y:S02]  /*0760*/  MOV R0, R35 ;  /* 0x0000002300007202 */ /* 0x000fe40000000f00 */
[----:B------:R-:W-:-:S07]  /*0770*/  MOV R9, 0x790 ;  /* 0x0000079000097802 */ /* 0x000fce0000000f00 */
[----:B0---4-:R-:W-:Y:S05]  /*0780*/  CALL.REL.NOINC `($__internal_512_$__cuda_sm20_div_s64) ;  /* 0x0000003400f87944 */ /* 0x011fea0003c00000 */
        /* <DEDUP_REMOVED lines=9> */
.L_x_25112:
        /* <DEDUP_REMOVED lines=35> */
.L_x_25113:
[----:B------:R-:W-:Y:S01]  /*0a50*/  IMAD.MOV.U32 R27, RZ, RZ, R29 ;  /* 0x000000ffff1b7224 */ /* 0x000fe200078e001d */
[----:B------:R-:W-:Y:S01]  /*0a60*/  MOV R2, R32 ;  /* 0x0000002000027202 */ /* 0x000fe20000000f00 */
[----:B------:R-:W-:Y:S01]  /*0a70*/  IMAD.MOV.U32 R0, RZ, RZ, R33 ;  /* 0x000000ffff007224 */ /* 0x000fe200078e0021 */
[----:B------:R-:W-:-:S07]  /*0a80*/  MOV R9, 0xaa0 ;  /* 0x00000aa000097802 */ /* 0x000fce0000000f00 */
[----:B0---4-:R-:W-:Y:S05]  /*0a90*/  CALL.REL.NOINC `($__internal_512_$__cuda_sm20_div_s64) ;  /* 0x0000003400347944 */ /* 0x011fea0003c00000 */
        /* <DEDUP_REMOVED lines=9> */
.L_x_25114:
        /* <DEDUP_REMOVED lines=33> */
.L_x_25115:
[----:B------:R-:W-:Y:S01]  /*0d40*/  MOV R27, R28 ;  /* 0x0000001c001b7202 */ /* 0x000fe20000000f00 */
[----:B------:R-:W-:Y:S01]  /*0d50*/  IMAD.MOV.U32 R2, RZ, RZ, R32 ;  /* 0x000000ffff027224 */ /* 0x000fe200078e0020 */
[----:B------:R-:W-:Y:S02]  /*0d60*/  MOV R0, R33 ;  /* 0x0000002100007202 */ /* 0x000fe40000000f00 */
[----:B------:R-:W-:-:S07]  /*0d70*/  MOV R9, 0xd90 ;  /* 0x00000d9000097802 */ /* 0x000fce0000000f00 */
[----:B0---4-:R-:W-:Y:S05]  /*0d80*/  CALL.REL.NOINC `($__internal_512_$__cuda_sm20_div_s64) ;  /* 0x0000003000787944 */ /* 0x011fea0003c00000 */
        /* <DEDUP_REMOVED lines=8> */
.L_x_25116:
        /* <DEDUP_REMOVED lines=34> */
.L_x_25117:
[----:B------:R-:W-:Y:S01]  /*1030*/  MOV R27, R29 ;  /* 0x0000001d001b7202 */ /* 0x000fe20000000f00 */
[----:B------:R-:W-:Y:S01]  /*1040*/  IMAD.MOV.U32 R2, RZ, RZ, R32 ;  /* 0x000000ffff027224 */ /* 0x000fe200078e0020 */
[----:B------:R-:W-:Y:S02]  /*1050*/  MOV R0, R33 ;  /* 0x0000002100007202 */ /* 0x000fe40000000f00 */
[----:B------:R-:W-:-:S07]  /*1060*/  MOV R9, 0x1080 ;  /* 0x0000108000097802 */ /* 0x000fce0000000f00 */
[----:B0---4-:R-:W-:Y:S05]  /*1070*/  CALL.REL.NOINC `($__internal_512_$__cuda_sm20_div_s64) ;  /* 0x0000002c00bc7944 */ /* 0x011fea0003c00000 */
        /* <DEDUP_REMOVED lines=9> */
.L_x_25118:
        /* <DEDUP_REMOVED lines=34> */
.L_x_25119:
[----:B------:R-:W-:Y:S01]  /*1330*/  MOV R27, R28 ;  /* 0x0000001c001b7202 */ /* 0x000fe20000000f00 */
[----:B------:R-:W-:Y:S01]  /*1340*/  IMAD.MOV.U32 R0, RZ, RZ, R33 ;  /* 0x000000ffff007224 */ /* 0x000fe200078e0021 */
[----:B------:R-:W-:Y:S02]  /*1350*/  MOV R2, R32 ;  /* 0x0000002000027202 */ /* 0x000fe40000000f00 */
[----:B------:R-:W-:-:S07]  /*1360*/  MOV R9, 0x1380 ;  /* 0x0000138000097802 */ /* 0x000fce0000000f00 */
[----:B0---4-:R-:W-:Y:S05]  /*1370*/  CALL.REL.NOINC `($__internal_512_$__cuda_sm20_div_s64) ;  /* 0x0000002800fc7944 */ /* 0x011fea0003c00000 */
        /* <DEDUP_REMOVED lines=9> */
.L_x_25120:
        /* <DEDUP_REMOVED lines=34> */
.L_x_25121:
[----:B------:R-:W-:Y:S01]  /*1630*/  IMAD.MOV.U32 R27, RZ, RZ, R31 ;  /* 0x000000ffff1b7224 */ /* 0x000fe200078e001f */
[----:B------:R-:W-:Y:S02]  /*1640*/  MOV R2, R32 ;  /* 0x0000002000027202 */ /* 0x000fe40000000f00 */
[----:B------:R-:W-:Y:S02]  /*1650*/  MOV R0, R33 ;  /* 0x0000002100007202 */ /* 0x000fe40000000f00 */
[----:B------:R-:W-:-:S07]  /*1660*/  MOV R9, 0x1680 ;  /* 0x0000168000097802 */ /* 0x000fce0000000f00 */
[----:B0---4-:R-:W-:Y:S05]  /*1670*/  CALL.REL.NOINC `($__internal_512_$__cuda_sm20_div_s64) ;  /* 0x00000028003c7944 */ /* 0x011fea0003c00000 */
        /* <DEDUP_REMOVED lines=9> */
.L_x_25122:
        /* <DEDUP_REMOVED lines=34> */
.L_x_25123:
[----:B------:R-:W-:Y:S01]  /*1930*/  MOV R27, R30 ;  /* 0x0000001e001b7202 */ /* 0x000fe20000000f00 */
[----:B------:R-:W-:Y:S01]  /*1940*/  IMAD.MOV.U32 R2, RZ, RZ, R32 ;  /* 0x000000ffff027224 */ /* 0x000fe200078e0020 */
[----:B------:R-:W-:Y:S02]  /*1950*/  MOV R0, R33 ;  /* 0x0000002100007202 */ /* 0x000fe40000000f00 */
[----:B------:R-:W-:-:S07]  /*1960*/  MOV R9, 0x1980 ;  /* 0x0000198000097802 */ /* 0x000fce0000000f00 */
[----:B0---4-:R-:W-:Y:S05]  /*1970*/  CALL.REL.NOINC `($__internal_512_$__cuda_sm20_div_s64) ;  /* 0x00000024007c7944 */ /* 0x011fea0003c00000 */
        /* <DEDUP_REMOVED lines=9> */
.L_x_25124:
        /* <DEDUP_REMOVED lines=14> */
.L_x_25108:
        /* <DEDUP_REMOVED lines=33> */
.L_x_25127:
[----:B------:R-:W-:Y:S01]  /*1d00*/  MOV R27, R32 ;  /* 0x00000020001b7202 */ /* 0x000fe20000000f00 */
[----:B------:R-:W-:Y:S01]  /*1d10*/  IMAD.MOV.U32 R0, RZ, RZ, R17 ;  /* 0x000000ffff007224 */ /* 0x000fe200078e0011 */
[----:B------:R-:W-:Y:S02]  /*1d20*/  MOV R2, R16 ;  /* 0x0000001000027202 */ /* 0x000fe40000000f00 */
[----:B------:R-:W-:-:S07]  /*1d30*/  MOV R9, 0x1d50 ;  /* 0x00001d5000097802 */ /* 0x000fce0000000f00 */
[----:B0-----:R-:W-:Y:S05]  /*1d40*/  CALL.REL.NOINC `($__internal_512_$__cuda_sm20_div_s64) ;  /* 0x0000002000887944 */ /* 0x001fea0003c00000 */
        /* <DEDUP_REMOVED lines=8> */
.L_x_25128:
        /* <DEDUP_REMOVED lines=35> */
.L_x_25129:
[----:B------:R-:W-:Y:S01]  /*2000*/  MOV R27, R17 ;  /* 0x00000011001b7202 */ /* 0x000fe20000000f00 */
[----:B------:R-:W-:Y:S01]  /*2010*/  IMAD.MOV.U32 R0, RZ, RZ, R19 ;  /* 0x000000ffff007224 */ /* 0x000fe200078e0013 */
[----:B------:R-:W-:Y:S02]  /*2020*/  MOV R2, R18 ;  /* 0x0000001200027202 */ /* 0x000fe40000000f00 */
[----:B------:R-:W-:-:S07]  /*2030*/  MOV R9, 0x2050 ;  /* 0x0000205000097802 */ /* 0x000fce0000000f00 */
[----:B0-----:R-:W-:Y:S05]  /*2040*/  CALL.REL.NOINC `($__internal_512_$__cuda_sm20_div_s64) ;  /* 0x0000001c00c87944 */ /* 0x001fea0003c00000 */
        /* <DEDUP_REMOVED lines=9> */
.L_x_25130:
        /* <DEDUP_REMOVED lines=36> */
.L_x_25131:
[----:B------:R-:W-:Y:S01]  /*2320*/  IMAD.MOV.U32 R27, RZ, RZ, R19 ;  /* 0x000000ffff1b7224 */ /* 0x000fe200078e0013 */
[----:B------:R-:W-:Y:S02]  /*2330*/  MOV R2, R28 ;  /* 0x0000001c00027202 */ /* 0x000fe40000000f00 */
[----:B------:R-:W-:Y:S02]  /*2340*/  MOV R0, R29 ;  /* 0x0000001d00007202 */ /* 0x000fe40000000f00 */
[----:B------:R-:W-:-:S07]  /*2350*/  MOV R9, 0x2370 ;  /* 0x0000237000097802 */ /* 0x000fce0000000f00 */
[----:B0-----:R-:W-:Y:S05]  /*2360*/  CALL.REL.NOINC `($__internal_512_$__cuda_sm20_div_s64) ;  /* 0x0000001c00007944 */ /* 0x001fea0003c00000 */
        /* <DEDUP_REMOVED lines=9> */
.L_x_25132:
        /* <DEDUP_REMOVED lines=37> */
.L_x_25133:
[----:B------:R-:W-:Y:S01]  /*2650*/  IMAD.MOV.U32 R27, RZ, RZ, R18 ;  /* 0x000000ffff1b7224 */ /* 0x000fe200078e0012 */
[----:B------:R-:W-:Y:S02]  /*2660*/  MOV R2, R28 ;  /* 0x0000001c00027202 */ /* 0x000fe40000000f00 */
[----:B------:R-:W-:Y:S02]  /*2670*/  MOV R0, R29 ;  /* 0x0000001d00007202 */ /* 0x000fe40000000f00 */
[----:B------:R-:W-:-:S07]  /*2680*/  MOV R9, 0x26a0 ;  /* 0x000026a000097802 */ /* 0x000fce0000000f00 */
[----:B0-----:R-:W-:Y:S05]  /*2690*/  CALL.REL.NOINC `($__internal_512_$__cuda_sm20_div_s64) ;  /* 0x0000001800347944 */ /* 0x001fea0003c00000 */
        /* <DEDUP_REMOVED lines=8> */
.L_x_25134:
        /* <DEDUP_REMOVED lines=9> */
.L_x_25126:
        /* <DEDUP_REMOVED lines=31> */
.L_x_25136:
        /* <DEDUP_REMOVED lines=13> */
.L_x_25137:
        /* <DEDUP_REMOVED lines=35> */
.L_x_25138:
        /* <DEDUP_REMOVED lines=14> */
.L_x_25139:
        /* <DEDUP_REMOVED lines=10> */
.L_x_25135:
        /* <DEDUP_REMOVED lines=29> */
.L_x_25140:
[----:B------:R-:W-:-:S07]  /*2ff0*/  MOV R0, 0x3010 ;  /* 0x0000301000007802 */ /* 0x000fce0000000f00 */
[----:B0-----:R-:W-:Y:S05]  /*3000*/  CALL.REL.NOINC `($__internal_513_$__cuda_sm20_rem_s64) ;  /* 0x0000001400287944 */ /* 0x001fea0003c00000 */
[----:B------:R-:W-:Y:S01]  /*3010*/  IMAD.MOV.U32 R10, RZ, RZ, R2 ;  /* 0x000000ffff0a7224 */ /* 0x000fe200078e0002 */
[----:B------:R-:W-:-:S07]  /*3020*/  MOV R11, R9 ;  /* 0x00000009000b7202 */ /* 0x000fce0000000f00 */
.L_x_25141:
[----:B------:R-:W1:Y:S02]  /*3030*/  LDC.64 R12, c[0x0][0x398] ;  /* 0x0000e600ff0c7b82 */ /* 0x000e640000000a00 */
[----:B-1----:R-:W-:-:S06]  /*3040*/  IMAD.WIDE.U32 R2, R3, 0x8, R12 ;  /* 0x0000000803027825 */ /* 0x002fcc00078e000c */
[----:B------:R-:W2:Y:S02]  /*3050*/  LDG.E.64 R2, desc[UR8][R2.64] ;  /* 0x0000000802027981 */ /* 0x000ea4000c1e1b00 */
[-C--:B--2---:R-:W-:Y:S02]  /*3060*/  IMAD R9, R3, R10.reuse, RZ ;  /* 0x0000000a03097224 */ /* 0x084fe400078e02ff */
[----:B------:R-:W-:-:S04]  /*3070*/  IMAD.WIDE.U32 R28, R2, R10, R28 ;  /* 0x0000000a021c7225 */ /* 0x000fc800078e001c */
[----:B------:R-:W-:-:S05]  /*3080*/  IMAD R9, R2, R11, R9 ;  /* 0x0000000b02097224 */ /* 0x000fca00078e0209 */
[----:B------:R-:W-:-:S07]  /*3090*/  IADD3 R29, PT, PT, R29, R9, RZ ;  /* 0x000000091d1d7210 */ /* 0x000fce0007ffe0ff */
.L_x_25107:
        /* <DEDUP_REMOVED lines=8> */
[----:B------:R-:W1:Y:S02]  /*3120*/  I2F.S8 R3, R0 ;  /* 0x0000000000037306 */ /* 0x000e640000001400 */
[----:B-1----:R-:W-:-:S13]  /*3130*/  FSETP.NAN.AND P0, PT, |R3|, |R3|, PT ;  /* 0x400000030300720b */ /* 0x002fda0003f08200 */
        /* <DEDUP_REMOVED lines=45> */
[----:B------:R-:W-:-:S03]  /*3410*/  FSETP.GT.AND P1, PT, |R3|, 152, PT ;  /* 0x431800000300780b */ /* 0x000fc60003f24200 */
[----:B------:R-:W-:Y:S02]  /*3420*/  FFMA R13, R13, 3, R2 ;  /* 0x404000000d0d7823 */ /* 0x000fe40000000002 */
[----:B------:R2:W3:Y:S01]  /*3430*/  F2I.NTZ R12, R3 ;  /* 0x00000003000c7305 */ /* 0x0004e20000203100 */
[----:B-1----:R-:W-:Y:S01]  /*3440*/  FADD R2, R3, -R10 ;  /* 0x8000000a03027221 */ /* 0x002fe20000000000 */
        /* <DEDUP_REMOVED lines=9> */
[----:B--2---:R-:W-:Y:S01]  /*34e0*/  PRMT R3, R0, 0x8880, RZ ;  /* 0x0000888000037816 */ /* 0x004fe200000000ff */
[----:B---3--:R-:W-:Y:S01]  /*34f0*/  IMAD R12, R12, 0x800000, -R9 ;  /* 0x008000000c0c7824 */ /* 0x008fe200078e0a09 */
[----:B------:R-:W-:Y:S01]  /*3500*/  IADD3 R0, PT, PT, R9, 0x7f000000, RZ ;  /* 0x7f00000009007810 */ /* 0x000fe20007ffe0ff */
[----:B------:R-:W-:Y:S01]  /*3510*/  FFMA R11, R2, R11, 1 ;  /* 0x3f800000020b7423 */ /* 0x000fe2000000000b */
[----:B------:R-:W-:Y:S02]  /*3520*/  FSEL R2, RZ, +INF , !P0 ;  /* 0x7f800000ff027808 */ /* 0x000fe40004000000 */
[----:B------:R-:W-:Y:S01]  /*3530*/  ISETP.GE.AND P0, PT, R3, RZ, PT ;  /* 0x000000ff0300720c */ /* 0x000fe20003f06270 */
[----:B------:R-:W-:-:S04]  /*3540*/  FMUL R11, R0, R11 ;  /* 0x0000000b000b7220 */ /* 0x000fc80000400000 */
[----:B------:R-:W-:-:S05]  /*3550*/  @!P1 FMUL R2, R12, R11 ;  /* 0x0000000b0c029220 */ /* 0x000fca0000400000 */
[----:B------:R-:W-:-:S07]  /*3560*/  FSEL R2, -R2, R2, !P0 ;  /* 0x0000000202027208 */ /* 0x000fce0004000100 */
.L_x_25143:
[----:B------:R-:W-:Y:S05]  /*3570*/  BSYNC.RECONVERGENT B0 ;  /* 0x0000000000007941 */ /* 0x000fea0003800200 */
.L_x_25142:
        /* <DEDUP_REMOVED lines=31> */
.L_x_25146:
        /* <DEDUP_REMOVED lines=56> */
.L_x_25145:
        /* <DEDUP_REMOVED lines=32> */
.L_x_25148:
        /* <DEDUP_REMOVED lines=19> */
.L_x_25149:
[----:B------:R-:W-:Y:S05]  /*3e20*/  @!P1 BRA `(.L_x_25147) ;  /* 0x0000000000289947 */ /* 0x000fea0003800000 */
[----:B------:R-:W-:Y:S01]  /*3e30*/  IMAD R0, R6, UR4, RZ ;  /* 0x0000000406007c24 */ /* 0x000fe2000f8e02ff */
[----:B------:R-:W-:-:S03]  /*3e40*/  IADD3 R5, PT, PT, -R5, RZ, RZ ;  /* 0x000000ff05057210 */ /* 0x000fc60007ffe1ff */
[----:B------:R-:W-:-:S05]  /*3e50*/  IMAD R0, R0, 0x2, R7 ;  /* 0x0000000200007824 */ /* 0x000fca00078e0207 */
[----:B------:R-:W-:-:S07]  /*3e60*/  IADD3 R3, PT, PT, R0, UR5, RZ ;  /* 0x0000000500037c10 */ /* 0x000fce000fffe0ff */
.L_x_25150:
[----:B------:R3:W2:Y:S01]  /*3e70*/  LDS.U16 R9, [R3] ;  /* 0x0000000003097984 */ /* 0x0006a20000000400 */
[----:B------:R-:W-:-:S05]  /*3e80*/  VIADD R5, R5, 0x1 ;  /* 0x0000000105057836 */ /* 0x000fca0000000000 */
[----:B------:R-:W-:Y:S02]  /*3e90*/  ISETP.NE.AND P0, PT, R5, RZ, PT ;  /* 0x000000ff0500720c */ /* 0x000fe40003f05270 */
[----:B---3--:R-:W-:Y:S01]  /*3ea0*/  LEA R3, R6, R3, 0x1 ;  /* 0x0000000306037211 */ /* 0x008fe200078e08ff */
[----:B--2---:R-:W-:-:S10]  /*3eb0*/  HADD2 R8, R8.H0_H0, R9.H0_H0 ;  /* 0x2000000908087230 */ /* 0x004fd40000000800 */
[----:B------:R-:W-:Y:S05]  /*3ec0*/  @P0 BRA `(.L_x_25150) ;  /* 0xfffffffc00e80947 */ /* 0x000fea000383ffff */
.L_x_25147:
[----:B--2---:R2:W-:Y:S02]  /*3ed0*/  STS.U16 [R7+UR5], R8 ;  /* 0x0000000807007988 */ /* 0x0045e40008000405 */
.L_x_25144:
        /* <DEDUP_REMOVED lines=9> */
        .weak           $__internal_512_$__cuda_sm20_div_s64
        .type           $__internal_512_$__cuda_sm20_div_s64,@function
        .size           $__internal_512_$__cuda_sm20_div_s64,($__internal_513_$__cuda_sm20_rem_s64 - $__internal_512_$__cuda_sm20_div_s64)
$__internal_512_$__cuda_sm20_div_s64:
        /* <DEDUP_REMOVED lines=83> */
[----:B------:R-:W-:Y:S06]  /*44a0*/  RET.REL.NODEC R12 `(contiguous_reducel33_bool) ;  /* 0xffffffb80cd47950 */ /* 0x000fec0003c3ffff */
        .weak           $__internal_513_$__cuda_sm20_rem_s64
        .type           $__internal_513_$__cuda_sm20_rem_s64,@function
        .size           $__internal_513_$__cuda_sm20_rem_s64,(.L_x_30841 - $__internal_513_$__cuda_sm20_rem_s64)
$__internal_513_$__cuda_sm20_rem_s64:
        /* <DEDUP_REMOVED lines=66> */
[----:B------:R-:W-:Y:S06]  /*48d0*/  RET.REL.NODEC R10 `(contiguous_reducel33_bool) ;  /* 0xffffffb40ac87950 */ /* 0x000fec0003c3ffff */
.L_x_25151:
        /* <DEDUP_REMOVED lines=10> */
.L_x_30841:


//--------------------- .text.contiguous_reducel322_bool --------------------------
	.section	.text.contiguous_reducel322_bool,"ax",@progbits
	.align	128
        .global         contiguous_reducel322_bool
        .type           contiguous_reducel322_bool,@function
        .size           contiguous_reducel322_bool,(.L_x_31466 - contiguous_reducel322_bool)
        .other          contiguous_reducel322_bool,@"STO_CUDA_ENTRY STV_DEFAULT"
contiguous_reducel322_bool:
.text.contiguous_reducel322_bool:
        /* <DEDUP_REMOVED lines=45> */
.L_x_25153:
        /* <DEDUP_REMOVED lines=13> */
.L_x_25154:
[----:B------:R-:W-:Y:S05]  /*03a0*/  BSYNC.RECONVERGENT B0 ;  /* 0x0000000000007941 */ /* 0x000fea0003800200 */
.L_x_25152:
[----:B------:R-:W-:Y:S01]  /*03b0*/  BAR.SYNC.DEFER_BLOCKING 0x0 ;  /* 0x0000000000007b1d */ /* 0x000fe20000010000 */
[----:B------:R-:W-:Y:S02]  /*03c0*/  ISETP.GE.U32.AND P1, PT, R3, 0x42, PT ;  /* 0x000000420300780c */ /* 0x000fe40003f26070 */
[----:B------:R-:W-:-:S11]  /*03d0*/  ISETP.GT.U32.AND P0, PT, R0, 0x1f, PT ;  /* 0x0000001f0000780c */ /* 0x000fd60003f04070 */
[----:B------:R-:W-:Y:S05]  /*03e0*/  @!P1 BRA `(.L_x_25155) ;  /* 0x0000000000309947 */ /* 0x000fea0003800000 */
.L_x_25156:
        /* <DEDUP_REMOVED lines=12> */
.L_x_25155:
        /* <DEDUP_REMOVED lines=40> */
.L_x_25157:
        /* <DEDUP_REMOVED lines=13> */
.L_x_31466:


//--------------------- .text.contiguous_reducel32_bool --------------------------
	.section	.text.contiguous_reducel32_bool,"ax",@progbits
	.align	128
        .global         contiguous_reducel32_bool
        .type           contiguous_reducel32_bool,@function
        .size           contiguous_reducel32_bool,(.L_x_30843 - contiguous_reducel32_bool)
        .other          contiguous_reducel32_bool,@"STO_CUDA_ENTRY STV_DEFAULT"
contiguous_reducel32_bool:
.text.contiguous_reducel32_bool:
        /* <DEDUP_REMOVED lines=55> */
.L_x_25186:
        /* <DEDUP_REMOVED lines=32> */
.L_x_25163:
[----:B------:R-:W-:Y:S01]  /*0570*/  IMAD.MOV.U32 R26, RZ, RZ, R6 ;  /* 0x000000ffff1a7224 */ /* 0x000fe200078e0006 */
[----:B------:R-:W-:Y:S01]  /*0580*/  MOV R13, R7 ;  /* 0x00000007000d7202 */ /* 0x000fe20000000f00 */
[----:B------:R-:W-:Y:S01]  /*0590*/  IMAD.MOV.U32 R14, RZ, RZ, R38 ;  /* 0x000000ffff0e7224 */ /* 0x000fe200078e0026 */
[----:B------:R-:W-:Y:S02]  /*05a0*/  MOV R11, R39 ;  /* 0x00000027000b7202 */ /* 0x000fe40000000f00 */
[----:B------:R-:W-:-:S07]  /*05b0*/  MOV R12, 0x5d0 ;  /* 0x000005d0000c7802 */ /* 0x000fce0000000f00 */
[----:B-12---:R-:W-:Y:S05]  /*05c0*/  CALL.REL.NOINC `($__internal_514_$__cuda_sm20_div_s64) ;  /* 0x0000007000b47944 */ /* 0x006fea0003c00000 */
        /* <DEDUP_REMOVED lines=9> */
.L_x_25164:
[----:B------:R-:W-:Y:S05]  /*0660*/  BSYNC.RECONVERGENT B1 ;  /* 0x0000000000017941 */ /* 0x000fea0003800200 */
.L_x_25162:
        /* <DEDUP_REMOVED lines=33> */
.L_x_25166:
[----:B------:R-:W-:Y:S01]  /*0880*/  IMAD.MOV.U32 R26, RZ, RZ, R20 ;  /* 0x000000ffff1a7224 */ /* 0x000fe200078e0014 */
[----:B------:R-:W-:Y:S01]  /*0890*/  MOV R13, R9 ;  /* 0x00000009000d7202 */ /* 0x000fe20000000f00 */
[----:B------:R-:W-:Y:S01]  /*08a0*/  IMAD.MOV.U32 R14, RZ, RZ, R38 ;  /* 0x000000ffff0e7224 */ /* 0x000fe200078e0026 */
[----:B------:R-:W-:Y:S02]  /*08b0*/  MOV R11, R39 ;  /* 0x00000027000b7202 */ /* 0x000fe40000000f00 */
[----:B------:R-:W-:-:S07]  /*08c0*/  MOV R12, 0x8e0 ;  /* 0x000008e0000c7802 */ /* 0x000fce0000000f00 */
[----:B-1----:R-:W-:Y:S05]  /*08d0*/  CALL.REL.NOINC `($__internal_514_$__cuda_sm20_div_s64) ;  /* 0x0000006c00f07944 */ /* 0x002fea0003c00000 */
        /* <DEDUP_REMOVED lines=9> */
.L_x_25167:
[----:B------:R-:W-:Y:S05]  /*0970*/  BSYNC.RECONVERGENT B1 ;  /* 0x0000000000017941 */ /* 0x000fea0003800200 */
.L_x_25165:
        /* <DEDUP_REMOVED lines=34> */
.L_x_25169:
[----:B------:R-:W-:Y:S01]  /*0ba0*/  MOV R26, R34 ;  /* 0x00000022001a7202 */ /* 0x000fe20000000f00 */
[----:B------:R-:W-:Y:S01]  /*0bb0*/  IMAD.MOV.U32 R13, RZ, RZ, R35 ;  /* 0x000000ffff0d7224 */ /* 0x000fe200078e0023 */
[----:B------:R-:W-:Y:S01]  /*0bc0*/  MOV R14, R20 ;  /* 0x00000014000e7202 */ /* 0x000fe20000000f00 */
[----:B------:R-:W-:Y:S01]  /*0bd0*/  IMAD.MOV.U32 R11, RZ, RZ, R21 ;  /* 0x000000ffff0b7224 */ /* 0x000fe200078e0015 */
[----:B------:R-:W-:-:S07]  /*0be0*/  MOV R12, 0xc00 ;  /* 0x00000c00000c7802 */ /* 0x000fce0000000f00 */
[----:B-1----:R-:W-:Y:S05]  /*0bf0*/  CALL.REL.NOINC `($__internal_514_$__cuda_sm20_div_s64) ;  /* 0x0000006c00287944 */ /* 0x002fea0003c00000 */
        /* <DEDUP_REMOVED lines=10> */
.L_x_25170:
[----:B------:R-:W-:Y:S05]  /*0ca0*/  BSYNC.RECONVERGENT B1 ;  /* 0x0000000000017941 */ /* 0x000fea0003800200 */
.L_x_25168:
        /* <DEDUP_REMOVED lines=34> */
.L_x_25172:
        /* <DEDUP_REMOVED lines=16> */
.L_x_25173:
[----:B------:R-:W-:Y:S05]  /*0fd0*/  BSYNC.RECONVERGENT B1 ;  /* 0x0000000000017941 */ /* 0x000fea0003800200 */
.L_x_25171:
        /* <DEDUP_REMOVED lines=36> */
.L_x_25175:
        /* <DEDUP_REMOVED lines=16> */
.L_x_25176:
[----:B------:R-:W-:Y:S05]  /*1320*/  BSYNC.RECONVERGENT B1 ;  /* 0x0000000000017941 */ /* 0x000fea0003800200 */
.L_x_25174:
        /* <DEDUP_REMOVED lines=35> */
.L_x_25178:
[----:B------:R-:W-:Y:S01]  /*1560*/  IMAD.MOV.U32 R26, RZ, RZ, R34 ;  /* 0x000000ffff1a7224 */ /* 0x000fe200078e0022 */
[----:B------:R-:W-:Y:S01]  /*1570*/  MOV R13, R35 ;  /* 0x00000023000d7202 */ /* 0x000fe20000000f00 */
[----:B------:R-:W-:Y:S01]  /*1580*/  IMAD.MOV.U32 R14, RZ, RZ, R20 ;  /* 0x000000ffff0e7224 */ /* 0x000fe200078e0014 */
[----:B------:R-:W-:Y:S02]  /*1590*/  MOV R11, R21 ;  /* 0x00000015000b7202 */ /* 0x000fe40000000f00 */
[----:B------:R-:W-:-:S07]  /*15a0*/  MOV R12, 0x15c0 ;  /* 0x000015c0000c7802 */ /* 0x000fce0000000f00 */
[----:B-1----:R-:W-:Y:S05]  /*15b0*/  CALL.REL.NOINC `($__internal_514_$__cuda_sm20_div_s64) ;  /* 0x0000006000b87944 */ /* 0x002fea0003c00000 */
        /* <DEDUP_REMOVED lines=10> */
.L_x_25179:
[----:B------:R-:W-:Y:S05]  /*1660*/  BSYNC.RECONVERGENT B1 ;  /* 0x0000000000017941 */ /* 0x000fea0003800200 */
.L_x_25177:
        /* <DEDUP_REMOVED lines=34> */
.L_x_25181:
[----:B------:R-:W-:Y:S01]  /*1890*/  IMAD.MOV.U32 R26, RZ, RZ, R38 ;  /* 0x000000ffff1a7224 */ /* 0x000fe200078e0026 */
[----:B------:R-:W-:Y:S01]  /*18a0*/  MOV R13, R39 ;  /* 0x00000027000d7202 */ /* 0x000fe20000000f00 */
[----:B------:R-:W-:Y:S01]  /*18b0*/  IMAD.MOV.U32 R14, RZ, RZ, R20 ;  /* 0x000000ffff0e7224 */ /* 0x000fe200078e0014 */
[----:B------:R-:W-:Y:S02]  /*18c0*/  MOV R11, R21 ;  /* 0x00000015000b7202 */ /* 0x000fe40000000f00 */
[----:B------:R-:W-:-:S07]  /*18d0*/  MOV R12, 0x18f0 ;  /* 0x000018f0000c7802 */ /* 0x000fce0000000f00 */
[----:B-1----:R-:W-:Y:S05]  /*18e0*/  CALL.REL.NOINC `($__internal_514_$__cuda_sm20_div_s64) ;  /* 0x0000005c00ec7944 */ /* 0x002fea0003c00000 */
        /* <DEDUP_REMOVED lines=10> */
.L_x_25182:
[----:B------:R-:W-:Y:S05]  /*1990*/  BSYNC.RECONVERGENT B1 ;  /* 0x0000000000017941 */ /* 0x000fea0003800200 */
.L_x_25180:
        /* <DEDUP_REMOVED lines=35> */
.L_x_25184:
[----:B------:R-:W-:Y:S01]  /*1bd0*/  MOV R26, R34 ;  /* 0x00000022001a7202 */ /* 0x000fe20000000f00 */
[----:B------:R-:W-:Y:S01]  /*1be0*/  IMAD.MOV.U32 R13, RZ, RZ, R35 ;  /* 0x000000ffff0d7224 */ /* 0x000fe200078e0023 */
[----:B------:R-:W-:Y:S01]  /*1bf0*/  MOV R14, R20 ;  /* 0x00000014000e7202 */ /* 0x000fe20000000f00 */
[----:B------:R-:W-:Y:S01]  /*1c00*/  IMAD.MOV.U32 R11, RZ, RZ, R21 ;  /* 0x000000ffff0b7224 */ /* 0x000fe200078e0015 */
[----:B------:R-:W-:-:S07]  /*1c10*/  MOV R12, 0x1c30 ;  /* 0x00001c30000c7802 */ /* 0x000fce0000000f00 */
[----:B-1----:R-:W-:Y:S05]  /*1c20*/  CALL.REL.NOINC `($__internal_514_$__cuda_sm20_div_s64) ;  /* 0x0000005c001c7944 */ /* 0x002fea0003c00000 */
        /* <DEDUP_REMOVED lines=10> */
.L_x_25185:
[----:B------:R-:W-:Y:S05]  /*1cd0*/  BSYNC.RECONVERGENT B1 ;  /* 0x0000000000017941 */ /* 0x000fea0003800200 */
.L_x_25183:
        /* <DEDUP_REMOVED lines=8> */
.L_x_25161:
        /* <DEDUP_REMOVED lines=36> */
.L_x_25189:
[----:B------:R-:W-:Y:S01]  /*1fa0*/  IMAD.MOV.U32 R26, RZ, RZ, R6 ;  /* 0x000000ffff1a7224 */ /* 0x000fe200078e0006 */
[----:B------:R-:W-:Y:S01]  /*1fb0*/  MOV R13, R7 ;  /* 0x00000007000d7202 */ /* 0x000fe20000000f00 */
[----:B------:R-:W-:Y:S01]  /*1fc0*/  IMAD.MOV.U32 R14, RZ, RZ, R16 ;  /* 0x000000ffff0e7224 */ /* 0x000fe200078e0010 */
[----:B------:R-:W-:Y:S02]  /*1fd0*/  MOV R11, R17 ;  /* 0x00000011000b7202 */ /* 0x000fe40000000f00 */
[----:B------:R-:W-:-:S07]  /*1fe0*/  MOV R12, 0x2000 ;  /* 0x00002000000c7802 */ /* 0x000fce0000000f00 */
[----:B-1----:R-:W-:Y:S05]  /*1ff0*/  CALL.REL.NOINC `($__internal_514_$__cuda_sm20_div_s64) ;  /* 0x0000005800287944 */ /* 0x002fea0003c00000 */
        /* <DEDUP_REMOVED lines=9> */
.L_x_25190:
[----:B------:R-:W-:Y:S05]  /*2090*/  BSYNC.RECONVERGENT B1 ;  /* 0x0000000000017941 */ /* 0x000fea0003800200 */
.L_x_25188:
        /* <DEDUP_REMOVED lines=34> */
.L_x_25192:
[----:B------:R-:W-:Y:S01]  /*22c0*/  IMAD.MOV.U32 R26, RZ, RZ, R20 ;  /* 0x000000ffff1a7224 */ /* 0x000fe200078e0014 */
[----:B------:R-:W-:Y:S01]  /*22d0*/  MOV R13, R9 ;  /* 0x00000009000d7202 */ /* 0x000fe20000000f00 */
[----:B------:R-:W-:Y:S01]  /*22e0*/  IMAD.MOV.U32 R14, RZ, RZ, R16 ;  /* 0x000000ffff0e7224 */ /* 0x000fe200078e0010 */
[----:B------:R-:W-:Y:S02]  /*22f0*/  MOV R11, R17 ;  /* 0x00000011000b7202 */ /* 0x000fe40000000f00 */
[----:B------:R-:W-:-:S07]  /*2300*/  MOV R12, 0x2320 ;  /* 0x00002320000c7802 */ /* 0x000fce0000000f00 */
[----:B-1----:R-:W-:Y:S05]  /*2310*/  CALL.REL.NOINC `($__internal_514_$__cuda_sm20_div_s64) ;  /* 0x0000005400607944 */ /* 0x002fea0003c00000 */
        /* <DEDUP_REMOVED lines=11> */
.L_x_25193:
[----:B------:R-:W-:Y:S05]  /*23d0*/  BSYNC.RECONVERGENT B1 ;  /* 0x0000000000017941 */ /* 0x000fea0003800200 */
.L_x_25191:
        /* <DEDUP_REMOVED lines=36> */
.L_x_25195:
        /* <DEDUP_REMOVED lines=16> */
.L_x_25196:
[----:B------:R-:W-:Y:S05]  /*2720*/  BSYNC.RECONVERGENT B1 ;  /* 0x0000000000017941 */ /* 0x000fea0003800200 */
.L_x_25194:
        /* <DEDUP_REMOVED lines=35> */
.L_x_25198:
[----:B------:R-:W-:Y:S01]  /*2960*/  IMAD.MOV.U32 R26, RZ, RZ, R18 ;  /* 0x000000ffff1a7224 */ /* 0x000fe200078e0012 */
[----:B------:R-:W-:Y:S01]  /*2970*/  MOV R13, R19 ;  /* 0x00000013000d7202 */ /* 0x000fe20000000f00 */
[----:B------:R-:W-:Y:S01]  /*2980*/  IMAD.MOV.U32 R14, RZ, RZ, R16 ;  /* 0x000000ffff0e7224 */ /* 0x000fe200078e0010 */
[----:B------:R-:W-:Y:S02]  /*2990*/  MOV R11, R17 ;  /* 0x00000011000b7202 */ /* 0x000fe40000000f00 */
[----:B------:R-:W-:-:S07]  /*29a0*/  MOV R12, 0x29c0 ;  /* 0x000029c0000c7802 */ /* 0x000fce0000000f00 */
[----:B-1----:R-:W-:Y:S05]  /*29b0*/  CALL.REL.NOINC `($__internal_514_$__cuda_sm20_div_s64) ;  /* 0x0000004c00b87944 */ /* 0x002fea0003c00000 */
        /* <DEDUP_REMOVED lines=10> */
.L_x_25199:
[----:B------:R-:W-:Y:S05]  /*2a60*/  BSYNC.RECONVERGENT B1 ;  /* 0x0000000000017941 */ /* 0x000fea0003800200 */
.L_x_25197:
[----:B------:R-:W-:Y:S01]  /*2a70*/  IMAD R11, R11, R38, RZ ;  /* 0x000000260b0b7224 */ /* 0x000fe200078e02ff */
[----:B------:R-:W-:Y:S01]  /*2a80*/  IADD3 R8, PT, PT, R8, -0x2, RZ ;  /* 0xfffffffe08087810 */ /* 0x000fe20007ffe0ff */
[----:B------:R-:W-:Y:S02]  /*2a90*/  IMAD.MOV.U32 R36, RZ, RZ, R22 ;  /* 0x000000ffff247224 */ /* 0x000fe400078e0016 */
[-C--:B------:R-:W-:Y:S02]  /*2aa0*/  IMAD R11, R39, R10.reuse, R11 ;  /* 0x0000000a270b7224 */ /* 0x080fe400078e020b */
[----:B------:R-:W-:-:S04]  /*2ab0*/  IMAD.WIDE.U32 R22, R38, R10, R36 ;  /* 0x0000000a26167225 */ /* 0x000fc800078e0024 */
[----:B------:R-:W-:-:S07]  /*2ac0*/  IMAD.IADD R23, R23, 0x1, R11 ;  /* 0x0000000117177824 */ /* 0x000fce00078e020b */
.L_x_25187:
        /* <DEDUP_REMOVED lines=30> */
.L_x_25201:
[----:B------:R-:W-:Y:S01]  /*2cb0*/  IMAD.MOV.U32 R18, RZ, RZ, R6 ;  /* 0x000000ffff127224 */ /* 0x000fe200078e0006 */
[----:B------:R-:W-:Y:S01]  /*2cc0*/  MOV R19, R7 ;  /* 0x0000000700137202 */ /* 0x000fe20000000f00 */
[----:B------:R-:W-:Y:S01]  /*2cd0*/  IMAD.MOV.U32 R24, RZ, RZ, R10 ;  /* 0x000000ffff187224 */ /* 0x000fe200078e000a */
[----:B------:R-:W-:Y:S02]  /*2ce0*/  MOV R21, R11 ;  /* 0x0000000b00157202 */ /* 0x000fe40000000f00 */
[----:B------:R-:W-:-:S07]  /*2cf0*/  MOV R26, 0x2d10 ;  /* 0x00002d10001a7802 */ /* 0x000fce0000000f00 */
[----:B-1----:R-:W-:Y:S05]  /*2d00*/  CALL.REL.NOINC `($__internal_515_$__cuda_sm20_rem_s64) ;  /* 0x0000005000307944 */ /* 0x002fea0003c00000 */
.L_x_25202:
[----:B------:R-:W-:Y:S05]  /*2d10*/  BSYNC.RECONVERGENT B1 ;  /* 0x0000000000017941 */ /* 0x000fea0003800200 */
.L_x_25200:
        /* <DEDUP_REMOVED lines=30> */
.L_x_25204:
[----:B------:R-:W-:Y:S01]  /*2f00*/  MOV R24, R10 ;  /* 0x0000000a00187202 */ /* 0x000fe20000000f00 */
[----:B------:R-:W-:Y:S01]  /*2f10*/  IMAD.MOV.U32 R21, RZ, RZ, R11 ;  /* 0x000000ffff157224 */ /* 0x000fe200078e000b */
[----:B------:R-:W-:Y:S02]  /*2f20*/  MOV R18, R20 ;  /* 0x0000001400127202 */ /* 0x000fe40000000f00 */
[----:B------:R-:W-:Y:S02]  /*2f30*/  MOV R19, R9 ;  /* 0x0000000900137202 */ /* 0x000fe40000000f00 */
[----:B------:R-:W-:-:S07]  /*2f40*/  MOV R26, 0x2f60 ;  /* 0x00002f60001a7802 */ /* 0x000fce0000000f00 */
[----:B-1----:R-:W-:Y:S05]  /*2f50*/  CALL.REL.NOINC `($__internal_515_$__cuda_sm20_rem_s64) ;  /* 0x0000004c009c7944 */ /* 0x002fea0003c00000 */
.L_x_25205:
[----:B------:R-:W-:Y:S05]  /*2f60*/  BSYNC.RECONVERGENT B1 ;  /* 0x0000000000017941 */ /* 0x000fea0003800200 */
.L_x_25203:
[----:B------:R-:W-:Y:S02]  /*2f70*/  IMAD R7, R7, R16, RZ ;  /* 0x0000001007077224 */ /* 0x000fe400078e02ff */
[----:B------:R-:W-:-:S04]  /*2f80*/  IMAD.WIDE.U32 R22, R16, R6, R22 ;  /* 0x0000000610167225 */ /* 0x000fc800078e0016 */
[----:B------:R-:W-:-:S04]  /*2f90*/  IMAD R7, R17, R6, R7 ;  /* 0x0000000611077224 */ /* 0x000fc800078e0207 */
[----:B------:R-:W-:-:S07]  /*2fa0*/  IMAD.IADD R23, R23, 0x1, R7 ;  /* 0x0000000117177824 */ /* 0x000fce00078e0207 */
.L_x_25160:
[----:B------:R-:W0:Y:S02]  /*2fb0*/  LDC.64 R6, c[0x0][0x388] ;  /* 0x0000e200ff067b82 */ /* 0x000e240000000a00 */
[----:B0-----:R-:W-:-:S04]  /*2fc0*/  IADD3 R8, P0, PT, R6, R4, RZ ;  /* 0x0000000406087210 */ /* 0x001fc80007f1e0ff */
[----:B------:R-:W-:-:S05]  /*2fd0*/  IADD3.X R9, PT, PT, R7, R5, RZ, P0, !PT ;  /* 0x0000000507097210 */ /* 0x000fca00007fe4ff */
[----:B------:R-:W2:Y:S01]  /*2fe0*/  LDG.E.U8 R4, desc[UR14][R8.64] ;  /* 0x0000000e08047981 */ /* 0x000ea2000c1e1100 */
[----:B------:R-:W-:Y:S01]  /*2ff0*/  BSSY.RECONVERGENT B1, `(.L_x_25206) ;  /* 0x000004a000017945 */ /* 0x000fe20003800200 */
[----:B------:R-:W-:Y:S02]  /*3000*/  MOV R5, 0x3f800000 ;  /* 0x3f80000000057802 */ /* 0x000fe40000000f00 */
[----:B--2---:R-:W-:-:S13]  /*3010*/  ISETP.NE.AND P0, PT, R4, 0x1, PT ;  /* 0x000000010400780c */ /* 0x004fda0003f05270 */
[----:B------:R-:W-:Y:S05]  /*3020*/  @!P0 BRA `(.L_x_25207) ;  /* 0x0000000400188947 */ /* 0x000fea0003800000 */
[----:B------:R-:W0:Y:S02]  /*3030*/  I2F.S8 R8, R4 ;  /* 0x0000000400087306 */ /* 0x000e240000001400 */
[----:B0-----:R-:W-:-:S13]  /*3040*/  FSETP.NAN.AND P0, PT, |R8|, |R8|, PT ;  /* 0x400000080800720b */ /* 0x001fda0003f08200 */
        /* <DEDUP_REMOVED lines=45> */
[----:B------:R-:W-:Y:S02]  /*3320*/  FSETP.GT.AND P1, PT, |R8|, 152, PT ;  /* 0x431800000800780b */ /* 0x000fe40003f24200 */
[----:B------:R-:W-:Y:S01]  /*3330*/  PRMT R11, R4, 0x8880, RZ ;  /* 0x00008880040b7816 */ /* 0x000fe200000000ff */
        /* <DEDUP_REMOVED lines=9> */
[----:B------:R0:W2:Y:S02]  /*33d0*/  F2I.NTZ R10, R8 ;  /* 0x00000008000a7305 */ /* 0x0000a40000203100 */
[----:B------:R-:W-:-:S04]  /*33e0*/  FFMA R12, R5, R12, 0.055503588169813156128 ;  /* 0x3d6357bb050c7423 */ /* 0x000fc8000000000c */
[----:B------:R-:W-:Y:S01]  /*33f0*/  FFMA R12, R5, R12, 0.24022644758224487305 ;  /* 0x3e75fdec050c7423 */ /* 0x000fe2000000000c */
[----:B0-----:R-:W-:-:S03]  /*3400*/  FSEL R8, RZ, +INF , !P0 ;  /* 0x7f800000ff087808 */ /* 0x001fc60004000000 */
[----:B------:R-:W-:-:S04]  /*3410*/  FFMA R12, R5, R12, 0.69314718246459960938 ;  /* 0x3f317218050c7423 */ /* 0x000fc8000000000c */
[----:B------:R-:W-:Y:S01]  /*3420*/  FFMA R5, R5, R12, 1 ;  /* 0x3f80000005057423 */ /* 0x000fe2000000000c */
[----:B--2---:R-:W-:Y:S01]  /*3430*/  LEA R10, R10, -R9, 0x17 ;  /* 0x800000090a0a7211 */ /* 0x004fe200078eb8ff */
[----:B------:R-:W-:Y:S02]  /*3440*/  IMAD.MOV.U32 R9, RZ, RZ, R11 ;  /* 0x000000ffff097224 */ /* 0x000fe400078e000b */
[----:B------:R-:W-:-:S03]  /*3450*/  FMUL R5, R4, R5 ;  /* 0x0000000504057220 */ /* 0x000fc60000400000 */
[----:B------:R-:W-:Y:S01]  /*3460*/  ISETP.GE.AND P0, PT, R9, RZ, PT ;  /* 0x000000ff0900720c */ /* 0x000fe20003f06270 */
[----:B------:R-:W-:-:S05]  /*3470*/  @!P1 FMUL R8, R10, R5 ;  /* 0x000000050a089220 */ /* 0x000fca0000400000 */
[----:B------:R-:W-:-:S07]  /*3480*/  FSEL R5, -R8, R8, !P0 ;  /* 0x0000000808057208 */ /* 0x000fce0004000100 */
.L_x_25207:
[----:B------:R-:W-:Y:S05]  /*3490*/  BSYNC.RECONVERGENT B1 ;  /* 0x0000000000017941 */ /* 0x000fea0003800200 */
.L_x_25206:
[----:B------:R-:W-:-:S04]  /*34a0*/  IADD3 R6, P0, PT, R22, R6, RZ ;  /* 0x0000000616067210 */ /* 0x000fc80007f1e0ff */
        /* <DEDUP_REMOVED lines=69> */
[----:B0-----:R-:W-:Y:S01]  /*3900*/  LEA R9, R9, -R8, 0x17 ;  /* 0x8000000809097211 */ /* 0x001fe200078eb8ff */
[----:B------:R-:W-:Y:S01]  /*3910*/  IMAD.MOV.U32 R6, RZ, RZ, R10 ;  /* 0x000000ffff067224 */ /* 0x000fe200078e000a */
[----:B------:R-:W-:Y:S01]  /*3920*/  FSEL R8, RZ, +INF , !P0 ;  /* 0x7f800000ff087808 */ /* 0x000fe20004000000 */
[----:B------:R-:W-:-:S03]  /*3930*/  FMUL R4, R4, R11 ;  /* 0x0000000b04047220 */ /* 0x000fc60000400000 */
[----:B------:R-:W-:Y:S01]  /*3940*/  ISETP.GE.AND P0, PT, R6, RZ, PT ;  /* 0x000000ff0600720c */ /* 0x000fe20003f06270 */
[----:B------:R-:W-:-:S05]  /*3950*/  @!P1 FMUL R8, R9, R4 ;  /* 0x0000000409089220 */ /* 0x000fca0000400000 */
[----:B------:R-:W-:-:S07]  /*3960*/  FSEL R8, -R8, R8, !P0 ;  /* 0x0000000808087208 */ /* 0x000fce0004000100 */
.L_x_25209:
[----:B------:R-:W-:Y:S05]  /*3970*/  BSYNC.RECONVERGENT B1 ;  /* 0x0000000000017941 */ /* 0x000fea0003800200 */
.L_x_25208:
[----:B------:R-:W-:-:S05]  /*3980*/  FADD R5, R8, R5 ;  /* 0x0000000508057221 */ /* 0x000fca0000000000 */
[----:B------:R-:W-:-:S05]  /*3990*/  F2FP.F16.F32.PACK_AB R5, RZ, R5 ;  /* 0x00000005ff05723e */ /* 0x000fca00000000ff */
[----:B------:R0:W-:Y:S01]  /*39a0*/  STS.U16 [R2], R5 ;  /* 0x0000000502007388 */ /* 0x0001e20000000400 */
[----:B------:R-:W-:Y:S05]  /*39b0*/  BRA `(.L_x_25210) ;  /* 0x0000003800d47947 */ /* 0x000fea0003800000 */
.L_x_25159:
        /* <DEDUP_REMOVED lines=18> */
.L_x_25237:
        /* <DEDUP_REMOVED lines=30> */
.L_x_25214:
[----:B------:R-:W-:Y:S01]  /*3cc0*/  MOV R26, R18 ;  /* 0x00000012001a7202 */ /* 0x000fe20000000f00 */
[----:B------:R-:W-:Y:S01]  /*3cd0*/  IMAD.MOV.U32 R14, RZ, RZ, R20 ;  /* 0x000000ffff0e7224 */ /* 0x000fe200078e0014 */
[----:B------:R-:W-:Y:S02]  /*3ce0*/  MOV R13, R19 ;  /* 0x00000013000d7202 */ /* 0x000fe40000000f00 */
[----:B------:R-:W-:Y:S02]  /*3cf0*/  MOV R11, R21 ;  /* 0x00000015000b7202 */ /* 0x000fe40000000f00 */
[----:B------:R-:W-:-:S07]  /*3d00*/  MOV R12, 0x3d20 ;  /* 0x00003d20000c7802 */ /* 0x000fce0000000f00 */
[----:B-12---:R-:W-:Y:S05]  /*3d10*/  CALL.REL.NOINC `($__internal_514_$__cuda_sm20_div_s64) ;  /* 0x0000003800e07944 */ /* 0x006fea0003c00000 */
        /* <DEDUP_REMOVED lines=9> */
.L_x_25215:
[----:B------:R-:W-:Y:S05]  /*3db0*/  BSYNC.RECONVERGENT B1 ;  /* 0x0000000000017941 */ /* 0x000fea0003800200 */
.L_x_25213:
        /* <DEDUP_REMOVED lines=39> */
.L_x_25217:
[----:B------:R-:W-:Y:S01]  /*4030*/  MOV R26, R36 ;  /* 0x00000024001a7202 */ /* 0x000fe20000000f00 */
[----:B------:R-:W-:Y:S01]  /*4040*/  IMAD.MOV.U32 R13, RZ, RZ, R37 ;  /* 0x000000ffff0d7224 */ /* 0x000fe200078e0025 */
[----:B------:R-:W-:Y:S02]  /*4050*/  MOV R14, R38 ;  /* 0x00000026000e7202 */ /* 0x000fe40000000f00 */
[----:B------:R-:W-:Y:S02]  /*4060*/  MOV R11, R39 ;  /* 0x00000027000b7202 */ /* 0x000fe40000000f00 */
[----:B------:R-:W-:-:S07]  /*4070*/  MOV R12, 0x4090 ;  /* 0x00004090000c7802 */ /* 0x000fce0000000f00 */
[----:B-12---:R-:W-:Y:S05]  /*4080*/  CALL.REL.NOINC `($__internal_514_$__cuda_sm20_div_s64) ;  /* 0x0000003800047944 */ /* 0x006fea0003c00000 */
        /* <DEDUP_REMOVED lines=11> */
.L_x_25218:
[----:B------:R-:W-:Y:S05]  /*4140*/  BSYNC.RECONVERGENT B1 ;  /* 0x0000000000017941 */ /* 0x000fea0003800200 */
.L_x_25216:
        /* <DEDUP_REMOVED lines=37> */
.L_x_25220:
        /* <DEDUP_REMOVED lines=17> */
.L_x_25221:
[----:B------:R-:W-:Y:S05]  /*44b0*/  BSYNC.RECONVERGENT B1 ;  /* 0x0000000000017941 */ /* 0x000fea0003800200 */
.L_x_25219:
        /* <DEDUP_REMOVED lines=38> */
.L_x_25223:
[----:B------:R-:W-:Y:S01]  /*4720*/  IMAD.MOV.U32 R26, RZ, RZ, R20 ;  /* 0x000000ffff1a7224 */ /* 0x000fe200078e0014 */
[----:B------:R-:W-:Y:S01]  /*4730*/  MOV R13, R21 ;  /* 0x00000015000d7202 */ /* 0x000fe20000000f00 */
[----:B------:R-:W-:Y:S01]  /*4740*/  IMAD.MOV.U32 R11, RZ, RZ, R37 ;  /* 0x000000ffff0b7224 */ /* 0x000fe200078e0025 */
[----:B------:R-:W-:Y:S02]  /*4750*/  MOV R14, R36 ;  /* 0x00000024000e7202 */ /* 0x000fe40000000f00 */
[----:B------:R-:W-:-:S07]  /*4760*/  MOV R12, 0x4780 ;  /* 0x00004780000c7802 */ /* 0x000fce0000000f00 */
[----:B-12---:R-:W-:Y:S05]  /*4770*/  CALL.REL.NOINC `($__internal_514_$__cuda_sm20_div_s64) ;  /* 0x0000003000487944 */ /* 0x006fea0003c00000 */
        /* <DEDUP_REMOVED lines=11> */
.L_x_25224:
[----:B------:R-:W-:Y:S05]  /*4830*/  BSYNC.RECONVERGENT B1 ;  /* 0x0000000000017941 */ /* 0x000fea0003800200 */
.L_x_25222:
        /* <DEDUP_REMOVED lines=38> */
.L_x_25226:
        /* <DEDUP_REMOVED lines=17> */
.L_x_25227:
[----:B------:R-:W-:Y:S05]  /*4bb0*/  BSYNC.RECONVERGENT B1 ;  /* 0x0000000000017941 */ /* 0x000fea0003800200 */
.L_x_25225:
        /* <DEDUP_REMOVED lines=40> */
.L_x_25229:
        /* <DEDUP_REMOVED lines=17> */
.L_x_25230:
[----:B------:R-:W-:Y:S05]  /*4f50*/  BSYNC.RECONVERGENT B1 ;  /* 0x0000000000017941 */ /* 0x000fea0003800200 */
.L_x_25228:
        /* <DEDUP_REMOVED lines=40> */
.L_x_25232:
        /* <DEDUP_REMOVED lines=17> */
.L_x_25233:
[----:B------:R-:W-:Y:S05]  /*52f0*/  BSYNC.RECONVERGENT B1 ;  /* 0x0000000000017941 */ /* 0x000fea0003800200 */
.L_x_25231:
        /* <DEDUP_REMOVED lines=38> */
.L_x_25235:
[----:B------:R-:W-:Y:S01]  /*5560*/  MOV R26, R20 ;  /* 0x00000014001a7202 */ /* 0x000fe20000000f00 */
[----:B------:R-:W-:Y:S01]  /*5570*/  IMAD.MOV.U32 R13, RZ, RZ, R21 ;  /* 0x000000ffff0d7224 */ /* 0x000fe200078e0015 */
[----:B------:R-:W-:Y:S02]  /*5580*/  MOV R14, R22 ;  /* 0x00000016000e7202 */ /* 0x000fe40000000f00 */
[----:B------:R-:W-:Y:S02]  /*5590*/  MOV R11, R23 ;  /* 0x00000017000b7202 */ /* 0x000fe40000000f00 */
[----:B------:R-:W-:-:S07]  /*55a0*/  MOV R12, 0x55c0 ;  /* 0x000055c0000c7802 */ /* 0x000fce0000000f00 */
[----:B-12---:R-:W-:Y:S05]  /*55b0*/  CALL.REL.NOINC `($__internal_514_$__cuda_sm20_div_s64) ;  /* 0x0000002000b87944 */ /* 0x006fea0003c00000 */
        /* <DEDUP_REMOVED lines=11> */
.L_x_25236:
[----:B------:R-:W-:Y:S05]  /*5670*/  BSYNC.RECONVERGENT B1 ;  /* 0x0000000000017941 */ /* 0x000fea0003800200 */
.L_x_25234:
[----:B--2---:R-:W-:-:S06]  /*5680*/  IMAD.WIDE.U32 R4, R5, 0x8, R16 ;  /* 0x0000000805047825 */ /* 0x004fcc00078e0010 */
[----:B------:R-:W2:Y:S01]  /*5690*/  LDG.E.64 R4, desc[UR14][R4.64] ;  /* 0x0000000e04047981 */ /* 0x000ea2000c1e1b00 */
[----:B------:R-:W-:Y:S01]  /*56a0*/  VIADD R6, R6, 0x8 ;  /* 0x0000000806067836 */ /* 0x000fe20000000000 */
[----:B------:R-:W-:Y:S02]  /*56b0*/  MOV R12, R36 ;  /* 0x00000024000c7202 */ /* 0x000fe40000000f00 */
        /* <DEDUP_REMOVED lines=9> */
[----:B------:R-:W-:-:S07]  /*5750*/  IADD3 R10, PT, PT, R10, 0x3, RZ ;  /* 0x000000030a0a7810 */ /* 0x000fce0007ffe0ff */
.L_x_25212:
        /* <DEDUP_REMOVED lines=37> */
.L_x_25240:
[----:B------:R-:W-:Y:S01]  /*59b0*/  MOV R26, R18 ;  /* 0x00000012001a7202 */ /* 0x000fe20000000f00 */
[----:B------:R-:W-:Y:S01]  /*59c0*/  IMAD.MOV.U32 R13, RZ, RZ, R19 ;  /* 0x000000ffff0d7224 */ /* 0x000fe200078e0013 */
[----:B------:R-:W-:Y:S02]  /*59d0*/  MOV R14, R6 ;  /* 0x00000006000e7202 */ /* 0x000fe40000000f00 */
[----:B------:R-:W-:Y:S02]  /*59e0*/  MOV R11, R7 ;  /* 0x00000007000b7202 */ /* 0x000fe40000000f00 */
[----:B------:R-:W-:-:S07]  /*59f0*/  MOV R12, 0x5a10 ;  /* 0x00005a10000c7802 */ /* 0x000fce0000000f00 */
[----:B-1----:R-:W-:Y:S05]  /*5a00*/  CALL.REL.NOINC `($__internal_514_$__cuda_sm20_div_s64) ;  /* 0x0000001c00a47944 */ /* 0x002fea0003c00000 */
        /* <DEDUP_REMOVED lines=9> */
.L_x_25241:
[----:B------:R-:W-:Y:S05]  /*5aa0*/  BSYNC.RECONVERGENT B1 ;  /* 0x0000000000017941 */ /* 0x000fea0003800200 */
.L_x_25239:
        /* <DEDUP_REMOVED lines=39> */
.L_x_25243:
        /* <DEDUP_REMOVED lines=17> */
.L_x_25244:
[----:B------:R-:W-:Y:S05]  /*5e30*/  BSYNC.RECONVERGENT B1 ;  /* 0x0000000000017941 */ /* 0x000fea0003800200 */
.L_x_25242:
        /* <DEDUP_REMOVED lines=40> */
.L_x_25246:
[----:B------:R-:W-:Y:S01]  /*60c0*/  MOV R26, R18 ;  /* 0x00000012001a7202 */ /* 0x000fe20000000f00 */
[----:B------:R-:W-:Y:S01]  /*60d0*/  IMAD.MOV.U32 R14, RZ, RZ, R20 ;  /* 0x000000ffff0e7224 */ /* 0x000fe200078e0014 */
[----:B------:R-:W-:Y:S02]  /*60e0*/  MOV R13, R19 ;  /* 0x00000013000d7202 */ /* 0x000fe40000000f00 */
[----:B------:R-:W-:Y:S02]  /*60f0*/  MOV R11, R21 ;  /* 0x00000015000b7202 */ /* 0x000fe40000000f00 */
[----:B------:R-:W-:-:S07]  /*6100*/  MOV R12, 0x6120 ;  /* 0x00006120000c7802 */ /* 0x000fce0000000f00 */
[----:B-1----:R-:W-:Y:S05]  /*6110*/  CALL.REL.NOINC `($__internal_514_$__cuda_sm20_div_s64) ;  /* 0x0000001400e07944 */ /* 0x002fea0003c00000 */
        /* <DEDUP_REMOVED lines=11> */
.L_x_25247:
[----:B------:R-:W-:Y:S05]  /*61d0*/  BSYNC.RECONVERGENT B1 ;  /* 0x0000000000017941 */ /* 0x000fea0003800200 */
.L_x_25245:
        /* <DEDUP_REMOVED lines=40> */
.L_x_25249:
[----:B------:R-:W-:Y:S01]  /*6460*/  MOV R26, R18 ;  /* 0x00000012001a7202 */ /* 0x000fe20000000f00 */
[----:B------:R-:W-:Y:S01]  /*6470*/  IMAD.MOV.U32 R13, RZ, RZ, R19 ;  /* 0x000000ffff0d7224 */ /* 0x000fe200078e0013 */
[----:B------:R-:W-:Y:S02]  /*6480*/  MOV R14, R20 ;  /* 0x00000014000e7202 */ /* 0x000fe40000000f00 */
[----:B------:R-:W-:Y:S02]  /*6490*/  MOV R11, R21 ;  /* 0x00000015000b7202 */ /* 0x000fe40000000f00 */
[----:B------:R-:W-:-:S07]  /*64a0*/  MOV R12, 0x64c0 ;  /* 0x000064c0000c7802 */ /* 0x000fce0000000f00 */
[----:B-1----:R-:W-:Y:S05]  /*64b0*/  CALL.REL.NOINC `($__internal_514_$__cuda_sm20_div_s64) ;  /* 0x0000001000f87944 */ /* 0x002fea0003c00000 */
        /* <DEDUP_REMOVED lines=11> */
.L_x_25250:
[----:B------:R-:W-:Y:S05]  /*6570*/  BSYNC.RECONVERGENT B1 ;  /* 0x0000000000017941 */ /* 0x000fea0003800200 */
.L_x_25248:
        /* <DEDUP_REMOVED lines=10> */
.L_x_25238:
        /* <DEDUP_REMOVED lines=35> */
.L_x_25253:
        /* <DEDUP_REMOVED lines=14> */
.L_x_25254:
[----:B------:R-:W-:Y:S05]  /*6930*/  BSYNC.RECONVERGENT B1 ;  /* 0x0000000000017941 */ /* 0x000fea0003800200 */
.L_x_25252:
        /* <DEDUP_REMOVED lines=39> */
.L_x_25256:
        /* <DEDUP_REMOVED lines=17> */
.L_x_25257:
[----:B------:R-:W-:Y:S05]  /*6cc0*/  BSYNC.RECONVERGENT B1 ;  /* 0x0000000000017941 */ /* 0x000fea0003800200 */
.L_x_25255:
        /* <DEDUP_REMOVED lines=10> */
.L_x_25251:
        /* <DEDUP_REMOVED lines=31> */
.L_x_25259:
[----:B------:R-:W-:Y:S02]  /*6f60*/  MOV R24, R20 ;  /* 0x0000001400187202 */ /* 0x000fe40000000f00 */
[----:B------:R-:W-:-:S07]  /*6f70*/  MOV R26, 0x6f90 ;  /* 0x00006f90001a7802 */ /* 0x000fce0000000f00 */
[----:B-1----:R-:W-:Y:S05]  /*6f80*/  CALL.REL.NOINC `($__internal_515_$__cuda_sm20_rem_s64) ;  /* 0x0000000c00907944 */ /* 0x002fea0003c00000 */
[----:B------:R-:W-:Y:S01]  /*6f90*/  IMAD.MOV.U32 R4, RZ, RZ, R6 ;  /* 0x000000ffff047224 */ /* 0x000fe200078e0006 */
[----:B------:R-:W-:-:S07]  /*6fa0*/  MOV R5, R7 ;  /* 0x0000000700057202 */ /* 0x000fce0000000f00 */
.L_x_25260:
[----:B------:R-:W-:Y:S05]  /*6fb0*/  BSYNC.RECONVERGENT B1 ;  /* 0x0000000000017941 */ /* 0x000fea0003800200 */
.L_x_25258:
[----:B------:R-:W0:Y:S02]  /*6fc0*/  LDC.64 R6, c[0x0][0x398] ;  /* 0x0000e600ff067b82 */ /* 0x000e240000000a00 */
[----:B0-----:R-:W-:-:S06]  /*6fd0*/  IMAD.WIDE.U32 R10, R10, 0x8, R6 ;  /* 0x000000080a0a7825 */ /* 0x001fcc00078e0006 */
[----:B------:R-:W2:Y:S02]  /*6fe0*/  LDG.E.64 R10, desc[UR14][R10.64] ;  /* 0x0000000e0a0a7981 */ /* 0x000ea4000c1e1b00 */
[-C--:B--2---:R-:W-:Y:S02]  /*6ff0*/  IMAD R7, R11, R4.reuse, RZ ;  /* 0x000000040b077224 */ /* 0x084fe400078e02ff */
[----:B------:R-:W-:-:S04]  /*7000*/  IMAD.WIDE.U32 R8, R10, R4, R8 ;  /* 0x000000040a087225 */ /* 0x000fc800078e0008 */
[----:B------:R-:W-:-:S05]  /*7010*/  IMAD R7, R10, R5, R7 ;  /* 0x000000050a077224 */ /* 0x000fca00078e0207 */
[----:B------:R-:W-:-:S07]  /*7020*/  IADD3 R9, PT, PT, R9, R7, RZ ;  /* 0x0000000709097210 */ /* 0x000fce0007ffe0ff */
.L_x_25211:
[----:B------:R-:W2:Y:S01]  /*7030*/  LDG.E.U8 R4, desc[UR14][R8.64] ;  /* 0x0000000e08047981 */ /* 0x000ea2000c1e1100 */
[----:B------:R-:W-:Y:S01]  /*7040*/  BSSY.RECONVERGENT B1, `(.L_x_25261) ;  /* 0x000004a000017945 */ /* 0x000fe20003800200 */
[----:B------:R-:W-:Y:S01]  /*7050*/  IMAD.MOV.U32 R5, RZ, RZ, 0x3f800000 ;  /* 0x3f800000ff057424 */ /* 0x000fe200078e00ff */
        /* <DEDUP_REMOVED lines=66> */
[----:B--2---:R-:W-:Y:S01]  /*7480*/  IMAD R8, R8, 0x800000, -R7 ;  /* 0x0080000008087824 */ /* 0x004fe200078e0a07 */
[----:B------:R-:W-:Y:S02]  /*7490*/  MOV R7, R9 ;  /* 0x0000000900077202 */ /* 0x000fe40000000f00 */
[----:B------:R-:W-:Y:S02]  /*74a0*/  FMUL R5, R4, R5 ;  /* 0x0000000504057220 */ /* 0x000fe40000400000 */
[----:B------:R-:W-:Y:S02]  /*74b0*/  ISETP.GE.AND P0, PT, R7, RZ, PT ;  /* 0x000000ff0700720c */ /* 0x000fe40003f06270 */
[----:B------:R-:W-:-:S05]  /*74c0*/  @!P1 FMUL R6, R8, R5 ;  /* 0x0000000508069220 */ /* 0x000fca0000400000 */
[----:B------:R-:W-:-:S07]  /*74d0*/  FSEL R5, -R6, R6, !P0 ;  /* 0x0000000606057208 */ /* 0x000fce0004000100 */
.L_x_25262:
[----:B------:R-:W-:Y:S05]  /*74e0*/  BSYNC.RECONVERGENT B1 ;  /* 0x0000000000017941 */ /* 0x000fea0003800200 */
.L_x_25261:
[----:B------:R-:W-:-:S05]  /*74f0*/  F2FP.F16.F32.PACK_AB R5, RZ, R5 ;  /* 0x00000005ff05723e */ /* 0x000fca00000000ff */
[----:B------:R2:W-:Y:S02]  /*7500*/  STS.U16 [R2], R5 ;  /* 0x0000000502007388 */ /* 0x0005e40000000400 */
.L_x_25210:
[----:B------:R-:W-:Y:S05]  /*7510*/  BSYNC.RECONVERGENT B0 ;  /* 0x0000000000007941 */ /* 0x000fea0003800200 */
.L_x_25158:
[----:B------:R-:W-:Y:S01]  /*7520*/  BAR.SYNC.DEFER_BLOCKING 0x0 ;  /* 0x0000000000007b1d */ /* 0x000fe20000010000 */
[----:B------:R-:W-:Y:S02]  /*7530*/  ISETP.GE.U32.AND P0, PT, R3, 0x42, PT ;  /* 0x000000420300780c */ /* 0x000fe40003f06070 */
[----:B------:R-:W-:-:S11]  /*7540*/  ISETP.GT.U32.AND P1, PT, R0, 0x1f, PT ;  /* 0x0000001f0000780c */ /* 0x000fd60003f24070 */
[----:B------:R-:W-:Y:S05]  /*7550*/  @!P0 BRA `(.L_x_25263) ;  /* 0x0000000000308947 */ /* 0x000fea0003800000 */
.L_x_25264:
[----:B------:R-:W-:-:S04]  /*7560*/  SHF.R.U32.HI R7, RZ, 0x1, R3 ;  /* 0x00000001ff077819 */ /* 0x000fc80000011603 */
[----:B------:R-:W-:-:S13]  /*7570*/  ISETP.GE.U32.AND P0, PT, R0, R7, PT ;  /* 0x000000070000720c */ /* 0x000fda0003f06070 */
[----:B0-2---:R-:W-:Y:S01]  /*7580*/  @!P0 LOP3.LUT R5, R3, 0x7fe, RZ, 0xc0, !PT ;  /* 0x000007fe03058812 */ /* 0x005fe200078ec0ff */
[----:B------:R-:W-:Y:S03]  /*7590*/  @!P0 LDS.U16 R4, [R2] ;  /* 0x0000000002048984 */ /* 0x000fe60000000400 */
        /* <DEDUP_REMOVED lines=8> */
.L_x_25263:
[----:B------:R-:W-:Y:S05]  /*7620*/  @P1 EXIT ;  /* 0x000000000000194d */ /* 0x000fea0003800000 */
[----:B------:R-:W-:Y:S01]  /*7630*/  LDS.U16 R3, [R2] ;  /* 0x0000000002037984 */ /* 0x000fe20000000400 */
[----:B------:R-:W-:-:S03]  /*7640*/  ISETP.NE.AND P0, PT, R0, RZ, PT ;  /* 0x000000ff0000720c */ /* 0x000fc60003f05270 */
[----:B------:R-:W3:Y:S04]  /*7650*/  LDS.U16 R4, [R2+0x40] ;  /* 0x0000400002047984 */ /* 0x000ee80000000400 */
[----:B------:R-:W4:Y:S04]  /*7660*/  LDS.U16 R6, [R2+0x20] ;  /* 0x0000200002067984 */ /* 0x000f280000000400 */
[----:B0-2---:R-:W0:Y:S04]  /*7670*/  LDS.U16 R5, [R2+0x10] ;  /* 0x0000100002057984 */ /* 0x005e280000000400 */
[----:B------:R-:W2:Y:S04]  /*7680*/  LDS.U16 R8, [R2+0x8] ;  /* 0x0000080002087984 */ /* 0x000ea80000000400 */
[----:B------:R-:W5:Y:S04]  /*7690*/  LDS.U16 R7, [R2+0x4] ;  /* 0x0000040002077984 */ /* 0x000f680000000400 */
[----:B------:R-:W1:Y:S01]  /*76a0*/  LDS.U16 R10, [R2+0x2] ;  /* 0x00000200020a7984 */ /* 0x000e620000000400 */
[----:B---3--:R-:W-:-:S04]  /*76b0*/  HADD2 R3, R3.H0_H0, R4.H0_H0 ;  /* 0x2000000403037230 */ /* 0x008fc80000000800 */
[----:B----4-:R-:W-:Y:S01]  /*76c0*/  HADD2 R6, R3.H0_H0, R6.H0_H0 ;  /* 0x2000000603067230 */ /* 0x010fe20000000800 */
[----:B------:R3:W-:Y:S03]  /*76d0*/  STS.U16 [R2], R3 ;  /* 0x0000000302007388 */ /* 0x0007e60000000400 */
[----:B0-----:R-:W-:Y:S01]  /*76e0*/  HADD2 R5, R6.H0_H0, R5.H0_H0 ;  /* 0x2000000506057230 */ /* 0x001fe20000000800 */
[----:B------:R3:W-:Y:S03]  /*76f0*/  STS.U16 [R2], R6 ;  /* 0x0000000602007388 */ /* 0x0007e60000000400 */
[----:B--2---:R-:W-:Y:S01]  /*7700*/  HADD2 R8, R5.H0_H0, R8.H0_H0 ;  /* 0x2000000805087230 */ /* 0x004fe20000000800 */
[----:B------:R3:W-:Y:S03]  /*7710*/  STS.U16 [R2], R5 ;  /* 0x0000000502007388 */ /* 0x0007e60000000400 */
[----:B-----5:R-:W-:Y:S01]  /*7720*/  HADD2 R7, R8.H0_H0, R7.H0_H0 ;  /* 0x2000000708077230 */ /* 0x020fe20000000800 */
        /* <DEDUP_REMOVED lines=23> */
        .weak           $__internal_514_$__cuda_sm20_div_s64
        .type           $__internal_514_$__cuda_sm20_div_s64,@function
        .size           $__internal_514_$__cuda_sm20_div_s64,($__internal_515_$__cuda_sm20_rem_s64 - $__internal_514_$__cuda_sm20_div_s64)
$__internal_514_$__cuda_sm20_div_s64:
        /* <DEDUP_REMOVED lines=82> */
[----:B------:R-:W-:Y:S06]  /*7dc0*/  RET.REL.NODEC R12 `(contiguous_reducel32_bool) ;  /* 0xffffff800c8c7950 */ /* 0x000fec0003c3ffff */
        .weak           $__internal_515_$__cuda_sm20_rem_s64
        .type           $__internal_515_$__cuda_sm20_rem_s64,@function
        .size           $__internal_515_$__cuda_sm20_rem_s64,(.L_x_30843 - $__internal_515_$__cuda_sm20_rem_s64)
$__internal_515_$__cuda_sm20_rem_s64:
        /* <DEDUP_REMOVED lines=76> */
[----:B------:R-:W-:Y:S06]  /*8290*/  RET.REL.NODEC R26 `(contiguous_reducel32_bool) ;  /* 0xffffff7c1a587950 */ /* 0x000fec0003c3ffff */
.L_x_25265:
        /* <DEDUP_REMOVED lines=14> */
.L_x_30843:


//--------------------- .text.uncontiguous_cumulate_reducel3_bool --------------------------
	.section	.text.uncontiguous_cumulate_reducel3_bool,"ax",@progbits
	.align	128
        .global         uncontiguous_cumulate_reducel3_bool
        .type           uncontiguous_cumulate_reducel3_bool,@function
        .size           uncontiguous_cumulate_reducel3_bool,(.L_x_30845 - uncontiguous_cumulate_reducel3_bool)
        .other          uncontiguous_cumulate_reducel3_bool,@"STO_CUDA_ENTRY STV_DEFAULT"
uncontiguous_cumulate_reducel3_bool:
.text.uncontiguous_cumulate_reducel3_bool:
        /* <DEDUP_REMOVED lines=37> */
.L_x_25294:
        /* <DEDUP_REMOVED lines=32> */
.L_x_25271:
[----:B------:R-:W-:Y:S01]  /*0450*/  MOV R26, R6 ;  /* 0x00000006001a7202 */ /* 0x000fe20000000f00 */
[----:B------:R-:W-:Y:S01]  /*0460*/  IMAD.MOV.U32 R13, RZ, RZ, R9 ;  /* 0x000000ffff0d7224 */ /* 0x000fe200078e0009 */
[----:B------:R-:W-:Y:S01]  /*0470*/  MOV R14, R40 ;  /* 0x00000028000e7202 */ /* 0x000fe20000000f00 */
[----:B------:R-:W-:Y:S01]  /*0480*/  IMAD.MOV.U32 R11, RZ, RZ, R41 ;  /* 0x000000ffff0b7224 */ /* 0x000fe200078e0029 */
[----:B------:R-:W-:-:S07]  /*0490*/  MOV R12, 0x4b0 ;  /* 0x000004b0000c7802 */ /* 0x000fce0000000f00 */
[----:B-1----:R-:W-:Y:S05]  /*04a0*/  CALL.REL.NOINC `($__internal_516_$__cuda_sm20_div_s64) ;  /* 0x0000006400047944 */ /* 0x002fea0003c00000 */
        /* <DEDUP_REMOVED lines=10> */
.L_x_25272:
[----:B------:R-:W-:Y:S05]  /*0550*/  BSYNC.RECONVERGENT B1 ;  /* 0x0000000000017941 */ /* 0x000fea0003800200 */
.L_x_25270:
        /* <DEDUP_REMOVED lines=33> */
.L_x_25274:
[----:B------:R-:W-:Y:S01]  /*0770*/  IMAD.MOV.U32 R26, RZ, RZ, R20 ;  /* 0x000000ffff1a7224 */ /* 0x000fe200078e0014 */
[----:B------:R-:W-:Y:S01]  /*0780*/  MOV R13, R7 ;  /* 0x00000007000d7202 */ /* 0x000fe20000000f00 */
[----:B------:R-:W-:Y:S01]  /*0790*/  IMAD.MOV.U32 R14, RZ, RZ, R40 ;  /* 0x000000ffff0e7224 */ /* 0x000fe200078e0028 */
[----:B------:R-:W-:Y:S02]  /*07a0*/  MOV R11, R41 ;  /* 0x00000029000b7202 */ /* 0x000fe40000000f00 */
[----:B------:R-:W-:-:S07]  /*07b0*/  MOV R12, 0x7d0 ;  /* 0x000007d0000c7802 */ /* 0x000fce0000000f00 */
[----:B------:R-:W-:Y:S05]  /*07c0*/  CALL.REL.NOINC `($__internal_516_$__cuda_sm20_div_s64) ;  /* 0x00000060003c7944 */ /* 0x000fea0003c00000 */
        /* <DEDUP_REMOVED lines=9> */
.L_x_25275:
[----:B------:R-:W-:Y:S05]  /*0860*/  BSYNC.RECONVERGENT B1 ;  /* 0x0000000000017941 */ /* 0x000fea0003800200 */
.L_x_25273:
        /* <DEDUP_REMOVED lines=34> */
.L_x_25277:
[----:B------:R-:W-:Y:S01]  /*0a90*/  MOV R26, R34 ;  /* 0x00000022001a7202 */ /* 0x000fe20000000f00 */
[----:B------:R-:W-:Y:S01]  /*0aa0*/  IMAD.MOV.U32 R13, RZ, RZ, R35 ;  /* 0x000000ffff0d7224 */ /* 0x000fe200078e0023 */
[----:B------:R-:W-:Y:S01]  /*0ab0*/  MOV R14, R20 ;  /* 0x00000014000e7202 */ /* 0x000fe20000000f00 */
[----:B------:R-:W-:Y:S01]  /*0ac0*/  IMAD.MOV.U32 R11, RZ, RZ, R21 ;  /* 0x000000ffff0b7224 */ /* 0x000fe200078e0015 */
[----:B------:R-:W-:-:S07]  /*0ad0*/  MOV R12, 0xaf0 ;  /* 0x00000af0000c7802 */ /* 0x000fce0000000f00 */
[----:B------:R-:W-:Y:S05]  /*0ae0*/  CALL.REL.NOINC `($__internal_516_$__cuda_sm20_div_s64) ;  /* 0x0000005c00747944 */ /* 0x000fea0003c00000 */
        /* <DEDUP_REMOVED lines=10> */
.L_x_25278:
[----:B------:R-:W-:Y:S05]  /*0b90*/  BSYNC.RECONVERGENT B1 ;  /* 0x0000000000017941 */ /* 0x000fea0003800200 */
.L_x_25276:
        /* <DEDUP_REMOVED lines=34> */
.L_x_25280:
        /* <DEDUP_REMOVED lines=16> */
.L_x_25281:
[----:B------:R-:W-:Y:S05]  /*0ec0*/  BSYNC.RECONVERGENT B1 ;  /* 0x0000000000017941 */ /* 0x000fea0003800200 */
.L_x_25279:
        /* <DEDUP_REMOVED lines=36> */
.L_x_25283:
        /* <DEDUP_REMOVED lines=16> */
.L_x_25284:
[----:B------:R-:W-:Y:S05]  /*1210*/  BSYNC.RECONVERGENT B1 ;  /* 0x0000000000017941 */ /* 0x000fea0003800200 */
.L_x_25282:
        /* <DEDUP_REMOVED lines=35> */
.L_x_25286:
[----:B------:R-:W-:Y:S01]  /*1450*/  IMAD.MOV.U32 R26, RZ, RZ, R34 ;  /* 0x000000ffff1a7224 */ /* 0x000fe200078e0022 */
[----:B------:R-:W-:Y:S01]  /*1460*/  MOV R13, R35 ;  /* 0x00000023000d7202 */ /* 0x000fe20000000f00 */
[----:B------:R-:W-:Y:S01]  /*1470*/  IMAD.MOV.U32 R14, RZ, RZ, R20 ;  /* 0x000000ffff0e7224 */ /* 0x000fe200078e0014 */
[----:B------:R-:W-:Y:S02]  /*1480*/  MOV R11, R21 ;  /* 0x00000015000b7202 */ /* 0x000fe40000000f00 */
[----:B------:R-:W-:-:S07]  /*1490*/  MOV R12, 0x14b0 ;  /* 0x000014b0000c7802 */ /* 0x000fce0000000f00 */
[----:B------:R-:W-:Y:S05]  /*14a0*/  CALL.REL.NOINC `($__internal_516_$__cuda_sm20_div_s64) ;  /* 0x0000005400047944 */ /* 0x000fea0003c00000 */
        /* <DEDUP_REMOVED lines=10> */
.L_x_25287:
[----:B------:R-:W-:Y:S05]  /*1550*/  BSYNC.RECONVERGENT B1 ;  /* 0x0000000000017941 */ /* 0x000fea0003800200 */
.L_x_25285:
        /* <DEDUP_REMOVED lines=34> */
.L_x_25289:
[----:B------:R-:W-:Y:S01]  /*1780*/  IMAD.MOV.U32 R26, RZ, RZ, R38 ;  /* 0x000000ffff1a7224 */ /* 0x000fe200078e0026 */
[----:B------:R-:W-:Y:S01]  /*1790*/  MOV R13, R39 ;  /* 0x00000027000d7202 */ /* 0x000fe20000000f00 */
[----:B------:R-:W-:Y:S01]  /*17a0*/  IMAD.MOV.U32 R14, RZ, RZ, R20 ;  /* 0x000000ffff0e7224 */ /* 0x000fe200078e0014 */
[----:B------:R-:W-:Y:S02]  /*17b0*/  MOV R11, R21 ;  /* 0x00000015000b7202 */ /* 0x000fe40000000f00 */
[----:B------:R-:W-:-:S07]  /*17c0*/  MOV R12, 0x17e0 ;  /* 0x000017e0000c7802 */ /* 0x000fce0000000f00 */
[----:B------:R-:W-:Y:S05]  /*17d0*/  CALL.REL.NOINC `($__internal_516_$__cuda_sm20_div_s64) ;  /* 0x0000005000387944 */ /* 0x000fea0003c00000 */
        /* <DEDUP_REMOVED lines=10> */
.L_x_25290:
[----:B------:R-:W-:Y:S05]  /*1880*/  BSYNC.RECONVERGENT B1 ;  /* 0x0000000000017941 */ /* 0x000fea0003800200 */
.L_x_25288:
        /* <DEDUP_REMOVED lines=35> */
.L_x_25292:
[----:B------:R-:W-:Y:S01]  /*1ac0*/  MOV R26, R34 ;  /* 0x00000022001a7202 */ /* 0x000fe20000000f00 */
[----:B------:R-:W-:Y:S01]  /*1ad0*/  IMAD.MOV.U32 R13, RZ, RZ, R35 ;  /* 0x000000ffff0d7224 */ /* 0x000fe200078e0023 */
[----:B------:R-:W-:Y:S01]  /*1ae0*/  MOV R14, R20 ;  /* 0x00000014000e7202 */ /* 0x000fe20000000f00 */
[----:B------:R-:W-:Y:S01]  /*1af0*/  IMAD.MOV.U32 R11, RZ, RZ, R21 ;  /* 0x000000ffff0b7224 */ /* 0x000fe200078e0015 */
[----:B------:R-:W-:-:S07]  /*1b00*/  MOV R12, 0x1b20 ;  /* 0x00001b20000c7802 */ /* 0x000fce0000000f00 */
[----:B------:R-:W-:Y:S05]  /*1b10*/  CALL.REL.NOINC `($__internal_516_$__cuda_sm20_div_s64) ;  /* 0x0000004c00687944 */ /* 0x000fea0003c00000 */
        /* <DEDUP_REMOVED lines=10> */
.L_x_25293:
[----:B------:R-:W-:Y:S05]  /*1bc0*/  BSYNC.RECONVERGENT B1 ;  /* 0x0000000000017941 */ /* 0x000fea0003800200 */
.L_x_25291:
        /* <DEDUP_REMOVED lines=8> */
.L_x_25269:
        /* <DEDUP_REMOVED lines=35> */
.L_x_25297:
        /* <DEDUP_REMOVED lines=16> */
.L_x_25298:
[----:B------:R-:W-:Y:S05]  /*1f80*/  BSYNC.RECONVERGENT B1 ;  /* 0x0000000000017941 */ /* 0x000fea0003800200 */
.L_x_25296:
        /* <DEDUP_REMOVED lines=34> */
.L_x_25300:
        /* <DEDUP_REMOVED lines=16> */
.L_x_25301:
[----:B------:R-:W-:Y:S05]  /*22b0*/  BSYNC.RECONVERGENT B1 ;  /* 0x0000000000017941 */ /* 0x000fea0003800200 */
.L_x_25299:
        /* <DEDUP_REMOVED lines=35> */
.L_x_25303:
        /* <DEDUP_REMOVED lines=16> */
.L_x_25304:
[----:B------:R-:W-:Y:S05]  /*25f0*/  BSYNC.RECONVERGENT B1 ;  /* 0x0000000000017941 */ /* 0x000fea0003800200 */
.L_x_25302:
        /* <DEDUP_REMOVED lines=35> */
.L_x_25306:
[----:B------:R-:W-:Y:S01]  /*2830*/  IMAD.MOV.U32 R26, RZ, RZ, R18 ;  /* 0x000000ffff1a7224 */ /* 0x000fe200078e0012 */
[----:B------:R-:W-:Y:S01]  /*2840*/  MOV R13, R19 ;  /* 0x00000013000d7202 */ /* 0x000fe20000000f00 */
[----:B------:R-:W-:Y:S01]  /*2850*/  IMAD.MOV.U32 R14, RZ, RZ, R16 ;  /* 0x000000ffff0e7224 */ /* 0x000fe200078e0010 */
[----:B------:R-:W-:Y:S02]  /*2860*/  MOV R11, R17 ;  /* 0x00000011000b7202 */ /* 0x000fe40000000f00 */
[----:B------:R-:W-:-:S07]  /*2870*/  MOV R12, 0x2890 ;  /* 0x00002890000c7802 */ /* 0x000fce0000000f00 */
[----:B------:R-:W-:Y:S05]  /*2880*/  CALL.REL.NOINC `($__internal_516_$__cuda_sm20_div_s64) ;  /* 0x00000040000c7944 */ /* 0x000fea0003c00000 */
        /* <DEDUP_REMOVED lines=10> */
.L_x_25307:
[----:B------:R-:W-:Y:S05]  /*2930*/  BSYNC.RECONVERGENT B1 ;  /* 0x0000000000017941 */ /* 0x000fea0003800200 */
.L_x_25305:
[----:B------:R-:W-:Y:S01]  /*2940*/  IMAD R11, R11, R34, RZ ;  /* 0x000000220b0b7224 */ /* 0x000fe200078e02ff */
[----:B------:R-:W-:Y:S01]  /*2950*/  IADD3 R8, PT, PT, R8, -0x2, RZ ;  /* 0xfffffffe08087810 */ /* 0x000fe20007ffe0ff */
[----:B------:R-:W-:Y:S02]  /*2960*/  IMAD.MOV.U32 R38, RZ, RZ, R22 ;  /* 0x000000ffff267224 */ /* 0x000fe400078e0016 */
[-C--:B------:R-:W-:Y:S02]  /*2970*/  IMAD R11, R35, R10.reuse, R11 ;  /* 0x0000000a230b7224 */ /* 0x080fe400078e020b */
[----:B------:R-:W-:-:S04]  /*2980*/  IMAD.WIDE.U32 R22, R34, R10, R38 ;  /* 0x0000000a22167225 */ /* 0x000fc800078e0026 */
[----:B------:R-:W-:-:S07]  /*2990*/  IMAD.IADD R23, R23, 0x1, R11 ;  /* 0x0000000117177824 */ /* 0x000fce00078e020b */
.L_x_25295:
        /* <DEDUP_REMOVED lines=31> */
.L_x_25309:
[----:B------:R-:W-:Y:S01]  /*2b90*/  MOV R18, R6 ;  /* 0x0000000600127202 */ /* 0x000fe20000000f00 */
[----:B------:R-:W-:Y:S01]  /*2ba0*/  IMAD.MOV.U32 R21, RZ, RZ, R9 ;  /* 0x000000ffff157224 */ /* 0x000fe200078e0009 */
[----:B------:R-:W-:Y:S01]  /*2bb0*/  MOV R24, R16 ;  /* 0x0000001000187202 */ /* 0x000fe20000000f00 */
[----:B------:R-:W-:Y:S01]  /*2bc0*/  IMAD.MOV.U32 R19, RZ, RZ, R17 ;  /* 0x000000ffff137224 */ /* 0x000fe200078e0011 */
[----:B------:R-:W-:-:S07]  /*2bd0*/  MOV R26, 0x2bf0 ;  /* 0x00002bf0001a7802 */ /* 0x000fce0000000f00 */
[----:B------:R-:W-:Y:S05]  /*2be0*/  CALL.REL.NOINC `($__internal_517_$__cuda_sm20_rem_s64) ;  /* 0x0000004000807944 */ /* 0x000fea0003c00000 */
.L_x_25310:
[----:B------:R-:W-:Y:S05]  /*2bf0*/  BSYNC.RECONVERGENT B1 ;  /* 0x0000000000017941 */ /* 0x000fea0003800200 */
.L_x_25308:
        /* <DEDUP_REMOVED lines=30> */
.L_x_25312:
[----:B------:R-:W-:Y:S01]  /*2de0*/  MOV R24, R16 ;  /* 0x0000001000187202 */ /* 0x000fe20000000f00 */
[----:B------:R-:W-:Y:S01]  /*2df0*/  IMAD.MOV.U32 R19, RZ, RZ, R17 ;  /* 0x000000ffff137224 */ /* 0x000fe200078e0011 */
[----:B------:R-:W-:Y:S01]  /*2e00*/  MOV R18, R20 ;  /* 0x0000001400127202 */ /* 0x000fe20000000f00 */
[----:B------:R-:W-:Y:S01]  /*2e10*/  IMAD.MOV.U32 R21, RZ, RZ, R7 ;  /* 0x000000ffff157224 */ /* 0x000fe200078e0007 */
[----:B------:R-:W-:-:S07]  /*2e20*/  MOV R26, 0x2e40 ;  /* 0x00002e40001a7802 */ /* 0x000fce0000000f00 */
[----:B------:R-:W-:Y:S05]  /*2e30*/  CALL.REL.NOINC `($__internal_517_$__cuda_sm20_rem_s64) ;  /* 0x0000003c00ec7944 */ /* 0x000fea0003c00000 */
[----:B------:R-:W-:Y:S01]  /*2e40*/  MOV R6, R10 ;  /* 0x0000000a00067202 */ /* 0x000fe20000000f00 */
[----:B------:R-:W-:-:S07]  /*2e50*/  IMAD.MOV.U32 R7, RZ, RZ, R11 ;  /* 0x000000ffff077224 */ /* 0x000fce00078e000b */
.L_x_25313:
[----:B------:R-:W-:Y:S05]  /*2e60*/  BSYNC.RECONVERGENT B1 ;  /* 0x0000000000017941 */ /* 0x000fea0003800200 */
.L_x_25311:
[----:B------:R-:W-:Y:S02]  /*2e70*/  IMAD R7, R7, R8, RZ ;  /* 0x0000000807077224 */ /* 0x000fe400078e02ff */
[----:B------:R-:W-:-:S04]  /*2e80*/  IMAD.WIDE.U32 R22, R8, R6, R22 ;  /* 0x0000000608167225 */ /* 0x000fc800078e0016 */
[----:B------:R-:W-:-:S05]  /*2e90*/  IMAD R7, R9, R6, R7 ;  /* 0x0000000609077224 */ /* 0x000fca00078e0207 */
[----:B------:R-:W-:-:S07]  /*2ea0*/  IADD3 R23, PT, PT, R23, R7, RZ ;  /* 0x0000000717177210 */ /* 0x000fce0007ffe0ff */
.L_x_25268:
        /* <DEDUP_REMOVED lines=10> */
.L_x_25267:
        /* <DEDUP_REMOVED lines=22> */
.L_x_25341:
        /* <DEDUP_REMOVED lines=32> */
.L_x_25318:
[----:B------:R-:W-:Y:S01]  /*32b0*/  MOV R26, R10 ;  /* 0x0000000a001a7202 */ /* 0x000fe20000000f00 */
[----:B------:R-:W-:Y:S01]  /*32c0*/  IMAD.MOV.U32 R13, RZ, RZ, R15 ;  /* 0x000000ffff0d7224 */ /* 0x000fe200078e000f */
[----:B------:R-:W-:Y:S01]  /*32d0*/  MOV R14, R20 ;  /* 0x00000014000e7202 */ /* 0x000fe20000000f00 */
[----:B------:R-:W-:Y:S01]  /*32e0*/  IMAD.MOV.U32 R11, RZ, RZ, R21 ;  /* 0x000000ffff0b7224 */ /* 0x000fe200078e0015 */
[----:B------:R-:W-:-:S07]  /*32f0*/  MOV R12, 0x3310 ;  /* 0x00003310000c7802 */ /* 0x000fce0000000f00 */
[----:B-123--:R-:W-:Y:S05]  /*3300*/  CALL.REL.NOINC `($__internal_516_$__cuda_sm20_div_s64) ;  /* 0x00000034006c7944 */ /* 0x00efea0003c00000 */
        /* <DEDUP_REMOVED lines=10> */
.L_x_25319:
[----:B------:R-:W-:Y:S05]  /*33b0*/  BSYNC.RECONVERGENT B1 ;  /* 0x0000000000017941 */ /* 0x000fea0003800200 */
.L_x_25317:
        /* <DEDUP_REMOVED lines=38> */
.L_x_25321:
[----:B------:R-:W-:Y:S01]  /*3620*/  MOV R26, R36 ;  /* 0x00000024001a7202 */ /* 0x000fe20000000f00 */
[----:B------:R-:W-:Y:S01]  /*3630*/  IMAD.MOV.U32 R13, RZ, RZ, R37 ;  /* 0x000000ffff0d7224 */ /* 0x000fe200078e0025 */
[----:B------:R-:W-:Y:S01]  /*3640*/  MOV R14, R38 ;  /* 0x00000026000e7202 */ /* 0x000fe20000000f00 */
[----:B------:R-:W-:Y:S01]  /*3650*/  IMAD.MOV.U32 R11, RZ, RZ, R39 ;  /* 0x000000ffff0b7224 */ /* 0x000fe200078e0027 */
[----:B------:R-:W-:-:S07]  /*3660*/  MOV R12, 0x3680 ;  /* 0x00003680000c7802 */ /* 0x000fce0000000f00 */
[----:B-1----:R-:W-:Y:S05]  /*3670*/  CALL.REL.NOINC `($__internal_516_$__cuda_sm20_div_s64) ;  /* 0x0000003000907944 */ /* 0x002fea0003c00000 */
        /* <DEDUP_REMOVED lines=11> */
.L_x_25322:
[----:B------:R-:W-:Y:S05]  /*3730*/  BSYNC.RECONVERGENT B1 ;  /* 0x0000000000017941 */ /* 0x000fea0003800200 */
.L_x_25320:
        /* <DEDUP_REMOVED lines=38> */
.L_x_25324:
[----:B------:R-:W-:Y:S01]  /*39a0*/  IMAD.MOV.U32 R26, RZ, RZ, R36 ;  /* 0x000000ffff1a7224 */ /* 0x000fe200078e0024 */
[----:B------:R-:W-:Y:S01]  /*39b0*/  MOV R13, R37 ;  /* 0x00000025000d7202 */ /* 0x000fe20000000f00 */
[----:B------:R-:W-:Y:S01]  /*39c0*/  IMAD.MOV.U32 R14, RZ, RZ, R38 ;  /* 0x000000ffff0e7224 */ /* 0x000fe200078e0026 */
[----:B------:R-:W-:Y:S02]  /*39d0*/  MOV R11, R39 ;  /* 0x00000027000b7202 */ /* 0x000fe40000000f00 */
[----:B------:R-:W-:-:S07]  /*39e0*/  MOV R12, 0x3a00 ;  /* 0x00003a00000c7802 */ /* 0x000fce0000000f00 */
[----:B-1----:R-:W-:Y:S05]  /*39f0*/  CALL.REL.NOINC `($__internal_516_$__cuda_sm20_div_s64) ;  /* 0x0000002c00b07944 */ /* 0x002fea0003c00000 */
        /* <DEDUP_REMOVED lines=11> */
.L_x_25325:
[----:B------:R-:W-:Y:S05]  /*3ab0*/  BSYNC.RECONVERGENT B1 ;  /* 0x0000000000017941 */ /* 0x000fea0003800200 */
.L_x_25323:
        /* <DEDUP_REMOVED lines=37> */
.L_x_25327:
        /* <DEDUP_REMOVED lines=17> */
.L_x_25328:
[----:B------:R-:W-:Y:S05]  /*3e20*/  BSYNC.RECONVERGENT B1 ;  /* 0x0000000000017941 */ /* 0x000fea0003800200 */
.L_x_25326:
        /* <DEDUP_REMOVED lines=38> */
.L_x_25330:
        /* <DEDUP_REMOVED lines=17> */
.L_x_25331:
[----:B------:R-:W-:Y:S05]  /*41a0*/  BSYNC.RECONVERGENT B1 ;  /* 0x0000000000017941 */ /* 0x000fea0003800200 */
.L_x_25329:
        /* <DEDUP_REMOVED lines=38> */
.L_x_25333:
        /* <DEDUP_REMOVED lines=17> */
.L_x_25334:
[----:B------:R-:W-:Y:S05]  /*4520*/  BSYNC.RECONVERGENT B1 ;  /* 0x0000000000017941 */ /* 0x000fea0003800200 */
.L_x_25332:
        /* <DEDUP_REMOVED lines=37> */
.L_x_25336:
[----:B------:R-:W-:Y:S01]  /*4780*/  IMAD.MOV.U32 R26, RZ, RZ, R38 ;  /* 0x000000ffff1a7224 */ /* 0x000fe200078e0026 */
[----:B------:R-:W-:Y:S01]  /*4790*/  MOV R13, R39 ;  /* 0x00000027000d7202 */ /* 0x000fe20000000f00 */
[----:B------:R-:W-:Y:S01]  /*47a0*/  IMAD.MOV.U32 R14, RZ, RZ, R42 ;  /* 0x000000ffff0e7224 */ /* 0x000fe200078e002a */
[----:B------:R-:W-:Y:S02]  /*47b0*/  MOV R11, R43 ;  /* 0x0000002b000b7202 */ /* 0x000fe40000000f00 */
[----:B------:R-:W-:-:S07]  /*47c0*/  MOV R12, 0x47e0 ;  /* 0x000047e0000c7802 */ /* 0x000fce0000000f00 */
[----:B-1----:R-:W-:Y:S05]  /*47d0*/  CALL.REL.NOINC `($__internal_516_$__cuda_sm20_div_s64) ;  /* 0x0000002000387944 */ /* 0x002fea0003c00000 */
        /* <DEDUP_REMOVED lines=11> */
.L_x_25337:
[----:B------:R-:W-:Y:S05]  /*4890*/  BSYNC.RECONVERGENT B1 ;  /* 0x0000000000017941 */ /* 0x000fea0003800200 */
.L_x_25335:
        /* <DEDUP_REMOVED lines=36> */
.L_x_25339:
[----:B------:R-:W-:Y:S01]  /*4ae0*/  MOV R26, R36 ;  /* 0x00000024001a7202 */ /* 0x000fe20000000f00 */
[----:B------:R-:W-:Y:S01]  /*4af0*/  IMAD.MOV.U32 R14, RZ, RZ, R38 ;  /* 0x000000ffff0e7224 */ /* 0x000fe200078e0026 */
[----:B------:R-:W-:Y:S02]  /*4b00*/  MOV R13, R37 ;  /* 0x00000025000d7202 */ /* 0x000fe40000000f00 */
[----:B------:R-:W-:Y:S02]  /*4b10*/  MOV R11, R39 ;  /* 0x00000027000b7202 */ /* 0x000fe40000000f00 */
[----:B------:R-:W-:-:S07]  /*4b20*/  MOV R12, 0x4b40 ;  /* 0x00004b40000c7802 */ /* 0x000fce0000000f00 */
[----:B-1----:R-:W-:Y:S05]  /*4b30*/  CALL.REL.NOINC `($__internal_516_$__cuda_sm20_div_s64) ;  /* 0x0000001c00607944 */ /* 0x002fea0003c00000 */
        /* <DEDUP_REMOVED lines=11> */
.L_x_25340:
[----:B------:R-:W-:Y:S05]  /*4bf0*/  BSYNC.RECONVERGENT B1 ;  /* 0x0000000000017941 */ /* 0x000fea0003800200 */
.L_x_25338:
        /* <DEDUP_REMOVED lines=11> */
.L_x_25316:
        /* <DEDUP_REMOVED lines=36> */
.L_x_25344:
[----:B------:R-:W-:Y:S01]  /*4ef0*/  IMAD.MOV.U32 R26, RZ, RZ, R10 ;  /* 0x000000ffff1a7224 */ /* 0x000fe200078e000a */
[----:B------:R-:W-:Y:S01]  /*4f00*/  MOV R13, R15 ;  /* 0x0000000f000d7202 */ /* 0x000fe20000000f00 */
[----:B------:R-:W-:Y:S01]  /*4f10*/  IMAD.MOV.U32 R11, RZ, RZ, R17 ;  /* 0x000000ffff0b7224 */ /* 0x000fe200078e0011 */
[----:B------:R-:W-:Y:S02]  /*4f20*/  MOV R14, R16 ;  /* 0x00000010000e7202 */ /* 0x000fe40000000f00 */
[----:B------:R-:W-:-:S07]  /*4f30*/  MOV R12, 0x4f50 ;  /* 0x00004f50000c7802 */ /* 0x000fce0000000f00 */
[----:B------:R-:W-:Y:S05]  /*4f40*/  CALL.REL.NOINC `($__internal_516_$__cuda_sm20_div_s64) ;  /* 0x00000018005c7944 */ /* 0x000fea0003c00000 */
        /* <DEDUP_REMOVED lines=10> */
.L_x_25345:
[----:B------:R-:W-:Y:S05]  /*4ff0*/  BSYNC.RECONVERGENT B1 ;  /* 0x0000000000017941 */ /* 0x000fea0003800200 */
.L_x_25343:
        /* <DEDUP_REMOVED lines=41> */
.L_x_25347:
[----:B------:R-:W-:Y:S01]  /*5290*/  MOV R26, R20 ;  /* 0x00000014001a7202 */ /* 0x000fe20000000f00 */
[----:B------:R-:W-:Y:S01]  /*52a0*/  IMAD.MOV.U32 R14, RZ, RZ, R18 ;  /* 0x000000ffff0e7224 */ /* 0x000fe200078e0012 */
[----:B------:R-:W-:Y:S02]  /*52b0*/  MOV R13, R21 ;  /* 0x00000015000d7202 */ /* 0x000fe40000000f00 */
[----:B------:R-:W-:Y:S02]  /*52c0*/  MOV R11, R19 ;  /* 0x00000013000b7202 */ /* 0x000fe40000000f00 */
[----:B------:R-:W-:-:S07]  /*52d0*/  MOV R12, 0x52f0 ;  /* 0x000052f0000c7802 */ /* 0x000fce0000000f00 */
[----:B------:R-:W-:Y:S05]  /*52e0*/  CALL.REL.NOINC `($__internal_516_$__cuda_sm20_div_s64) ;  /* 0x0000001400747944 */ /* 0x000fea0003c00000 */
        /* <DEDUP_REMOVED lines=11> */
.L_x_25348:
[----:B------:R-:W-:Y:S05]  /*53a0*/  BSYNC.RECONVERGENT B1 ;  /* 0x0000000000017941 */ /* 0x000fea0003800200 */
.L_x_25346:
        /* <DEDUP_REMOVED lines=40> */
.L_x_25350:
[----:B------:R-:W-:Y:S01]  /*5630*/  MOV R26, R18 ;  /* 0x00000012001a7202 */ /* 0x000fe20000000f00 */
[----:B------:R-:W-:Y:S01]  /*5640*/  IMAD.MOV.U32 R13, RZ, RZ, R19 ;  /* 0x000000ffff0d7224 */ /* 0x000fe200078e0013 */
[----:B------:R-:W-:Y:S02]  /*5650*/  MOV R14, R20 ;  /* 0x00000014000e7202 */ /* 0x000fe40000000f00 */
[----:B------:R-:W-:Y:S02]  /*5660*/  MOV R11, R21 ;  /* 0x00000015000b7202 */ /* 0x000fe40000000f00 */
[----:B------:R-:W-:-:S07]  /*5670*/  MOV R12, 0x5690 ;  /* 0x00005690000c7802 */ /* 0x000fce0000000f00 */
[----:B------:R-:W-:Y:S05]  /*5680*/  CALL.REL.NOINC `($__internal_516_$__cuda_sm20_div_s64) ;  /* 0x00000010008c7944 */ /* 0x000fea0003c00000 */
        /* <DEDUP_REMOVED lines=11> */
.L_x_25351:
[----:B------:R-:W-:Y:S05]  /*5740*/  BSYNC.RECONVERGENT B1 ;  /* 0x0000000000017941 */ /* 0x000fea0003800200 */
.L_x_25349:
        /* <DEDUP_REMOVED lines=39> */
.L_x_25353:
        /* <DEDUP_REMOVED lines=17> */
.L_x_25354:
[----:B------:R-:W-:Y:S05]  /*5ad0*/  BSYNC.RECONVERGENT B1 ;  /* 0x0000000000017941 */ /* 0x000fea0003800200 */
.L_x_25352:
        /* <DEDUP_REMOVED lines=9> */
.L_x_25342:
        /* <DEDUP_REMOVED lines=34> */
.L_x_25357:
[----:B------:R-:W-:Y:S01]  /*5d90*/  MOV R26, R10 ;  /* 0x0000000a001a7202 */ /* 0x000fe20000000f00 */
[----:B------:R-:W-:Y:S01]  /*5da0*/  IMAD.MOV.U32 R13, RZ, RZ, R15 ;  /* 0x000000ffff0d7224 */ /* 0x000fe200078e000f */
[----:B------:R-:W-:Y:S02]  /*5db0*/  MOV R14, R16 ;  /* 0x00000010000e7202 */ /* 0x000fe40000000f00 */
[----:B------:R-:W-:Y:S02]  /*5dc0*/  MOV R11, R17 ;  /* 0x00000011000b7202 */ /* 0x000fe40000000f00 */
[----:B------:R-:W-:-:S07]  /*5dd0*/  MOV R12, 0x5df0 ;  /* 0x00005df0000c7802 */ /* 0x000fce0000000f00 */
[----:B------:R-:W-:Y:S05]  /*5de0*/  CALL.REL.NOINC `($__internal_516_$__cuda_sm20_div_s64) ;  /* 0x0000000800b47944 */ /* 0x000fea0003c00000 */
        /* <DEDUP_REMOVED lines=10> */
.L_x_25358:
[----:B------:R-:W-:Y:S05]  /*5e90*/  BSYNC.RECONVERGENT B1 ;  /* 0x0000000000017941 */ /* 0x000fea0003800200 */
.L_x_25356:
        /* <DEDUP_REMOVED lines=39> */
.L_x_25360:
[----:B------:R-:W-:Y:S01]  /*6110*/  MOV R26, R18 ;  /* 0x00000012001a7202 */ /* 0x000fe20000000f00 */
[----:B------:R-:W-:Y:S01]  /*6120*/  IMAD.MOV.U32 R14, RZ, RZ, R16 ;  /* 0x000000ffff0e7224 */ /* 0x000fe200078e0010 */
[----:B------:R-:W-:Y:S02]  /*6130*/  MOV R13, R19 ;  /* 0x00000013000d7202 */ /* 0x000fe40000000f00 */
        /* <DEDUP_REMOVED lines=14> */
.L_x_25361:
[----:B------:R-:W-:Y:S05]  /*6220*/  BSYNC.RECONVERGENT B1 ;  /* 0x0000000000017941 */ /* 0x000fea0003800200 */
.L_x_25359:
        /* <DEDUP_REMOVED lines=9> */
.L_x_25355:
        /* <DEDUP_REMOVED lines=30> */
.L_x_25363:
[----:B------:R-:W-:Y:S01]  /*64a0*/  MOV R24, R18 ;  /* 0x0000001200187202 */ /* 0x000fe20000000f00 */
[----:B------:R-:W-:Y:S01]  /*64b0*/  IMAD.MOV.U32 R21, RZ, RZ, R15 ;  /* 0x000000ffff157224 */ /* 0x000fe200078e000f */
[----:B------:R-:W-:Y:S02]  /*64c0*/  MOV R18, R10 ;  /* 0x0000000a00127202 */ /* 0x000fe40000000f00 */
[----:B------:R-:W-:-:S07]  /*64d0*/  MOV R26, 0x64f0 ;  /* 0x000064f0001a7802 */ /* 0x000fce0000000f00 */
[----:B------:R-:W-:Y:S05]  /*64e0*/  CALL.REL.NOINC `($__internal_517_$__cuda_sm20_rem_s64) ;  /* 0x0000000800407944 */ /* 0x000fea0003c00000 */
.L_x_25364:
[----:B------:R-:W-:Y:S05]  /*64f0*/  BSYNC.RECONVERGENT B1 ;  /* 0x0000000000017941 */ /* 0x000fea0003800200 */
.L_x_25362:
        /* <DEDUP_REMOVED lines=8> */
.L_x_25315:
[----:B------:R-:W0:Y:S02]  /*6580*/  LDCU.64 UR6, c[0x0][0x388] ;  /* 0x00007100ff0677ac */ /* 0x000e240008000a00 */
[----:B0-----:R-:W-:-:S04]  /*6590*/  LEA R4, P0, R6, UR6, 0x1 ;  /* 0x0000000606047c11 */ /* 0x001fc8000f8008ff */
[----:B------:R-:W-:-:S05]  /*65a0*/  LEA.HI.X R5, R6, UR7, R5, 0x1, P0 ;  /* 0x0000000706057c11 */ /* 0x000fca00080f0c05 */
[----:B------:R-:W2:Y:S04]  /*65b0*/  LDG.E.U16 R4, desc[UR8][R4.64] ;  /* 0x0000000804047981 */ /* 0x000ea8000c1e1500 */
[----:B--2---:R1:W-:Y:S02]  /*65c0*/  STS.U16 [R3], R4 ;  /* 0x0000000403007388 */ /* 0x0043e40000000400 */
.L_x_25314:
[----:B------:R-:W-:Y:S05]  /*65d0*/  BSYNC.RECONVERGENT B0 ;  /* 0x0000000000007941 */ /* 0x000fea0003800200 */
.L_x_25266:
[----:B------:R-:W-:Y:S01]  /*65e0*/  BAR.SYNC.DEFER_BLOCKING 0x0 ;  /* 0x0000000000007b1d */ /* 0x000fe20000010000 */
[----:B------:R-:W-:Y:S01]  /*65f0*/  UISETP.GE.U32.AND UP0, UPT, UR5, 0x42, UPT ;  /* 0x000000420500788c */ /* 0x000fe2000bf06070 */
[----:B------:R-:W-:-:S08]  /*6600*/  ISETP.GT.U32.AND P1, PT, R2, 0x1f, PT ;  /* 0x0000001f0200780c */ /* 0x000fd00003f24070 */
[----:B------:R-:W-:Y:S05]  /*6610*/  BRA.U !UP0, `(.L_x_25365) ;  /* 0x0000000108307547 */ /* 0x000fea000b800000 */
.L_x_25366:
        /* <DEDUP_REMOVED lines=12> */
.L_x_25365:
        /* <DEDUP_REMOVED lines=30> */
        .weak           $__internal_516_$__cuda_sm20_div_s64
        .type           $__internal_516_$__cuda_sm20_div_s64,@function
        .size           $__internal_516_$__cuda_sm20_div_s64,($__internal_517_$__cuda_sm20_rem_s64 - $__internal_516_$__cuda_sm20_div_s64)
$__internal_516_$__cuda_sm20_div_s64:
        /* <DEDUP_REMOVED lines=82> */
[----:B------:R-:W-:Y:S06]  /*6de0*/  RET.REL.NODEC R12 `(uncontiguous_cumulate_reducel3_bool) ;  /* 0xffffff900c847950 */ /* 0x000fec0003c3ffff */
        .weak           $__internal_517_$__cuda_sm20_rem_s64
        .type           $__internal_517_$__cuda_sm20_rem_s64,@function
        .size           $__internal_517_$__cuda_sm20_rem_s64,(.L_x_30845 - $__internal_517_$__cuda_sm20_rem_s64)
$__internal_517_$__cuda_sm20_rem_s64:
        /* <DEDUP_REMOVED lines=76> */
[----:B------:R-:W-:Y:S06]  /*72b0*/  RET.REL.NODEC R26 `(uncontiguous_cumulate_reducel3_bool) ;  /* 0xffffff8c1a507950 */ /* 0x000fec0003c3ffff */
.L_x_25367:
        /* <DEDUP_REMOVED lines=12> */
.L_x_30845:


//--------------------- .text.uncontiguous_reducel3_bool --------------------------
	.section	.text.uncontiguous_reducel3_bool,"ax",@progbits
	.align	128
        .global         uncontiguous_reducel3_bool
        .type           uncontiguous_reducel3_bool,@function
        .size           uncontiguous_reducel3_bool,(.L_x_30847 - uncontiguous_reducel3_bool)
        .other          uncontiguous_reducel3_bool,@"STO_CUDA_ENTRY STV_DEFAULT"
uncontiguous_reducel3_bool:
.text.uncontiguous_reducel3_bool:
        /* <DEDUP_REMOVED lines=37> */
.L_x_25396:
        /* <DEDUP_REMOVED lines=32> */
.L_x_25373:
[----:B------:R-:W-:Y:S01]  /*0450*/  MOV R26, R6 ;  /* 0x00000006001a7202 */ /* 0x000fe20000000f00 */
[----:B------:R-:W-:Y:S01]  /*0460*/  IMAD.MOV.U32 R13, RZ, RZ, R9 ;  /* 0x000000ffff0d7224 */ /* 0x000fe200078e0009 */
[----:B------:R-:W-:Y:S01]  /*0470*/  MOV R14, R40 ;  /* 0x00000028000e7202 */ /* 0x000fe20000000f00 */
[----:B------:R-:W-:Y:S01]  /*0480*/  IMAD.MOV.U32 R11, RZ, RZ, R41 ;  /* 0x000000ffff0b7224 */ /* 0x000fe200078e0029 */
[----:B------:R-:W-:-:S07]  /*0490*/  MOV R12, 0x4b0 ;  /* 0x000004b0000c7802 */ /* 0x000fce0000000f00 */
[----:B-1----:R-:W-:Y:S05]  /*04a0*/  CALL.REL.NOINC `($__internal_518_$__cuda_sm20_div_s64) ;  /* 0x0000007000907944 */ /* 0x002fea0003c00000 */
        /* <DEDUP_REMOVED lines=10> */
.L_x_25374:
[----:B------:R-:W-:Y:S05]  /*0550*/  BSYNC.RECONVERGENT B1 ;  /* 0x0000000000017941 */ /* 0x000fea0003800200 */
.L_x_25372:
        /* <DEDUP_REMOVED lines=33> */
.L_x_25376:
[----:B------:R-:W-:Y:S01]  /*0770*/  IMAD.MOV.U32 R26, RZ, RZ, R20 ;  /* 0x000000ffff1a7224 */ /* 0x000fe200078e0014 */
[----:B------:R-:W-:Y:S01]  /*0780*/  MOV R13, R7 ;  /* 0x00000007000d7202 */ /* 0x000fe20000000f00 */
[----:B------:R-:W-:Y:S01]  /*0790*/  IMAD.MOV.U32 R14, RZ, RZ, R40 ;  /* 0x000000ffff0e7224 */ /* 0x000fe200078e0028 */
[----:B------:R-:W-:Y:S02]  /*07a0*/  MOV R11, R41 ;  /* 0x00000029000b7202 */ /* 0x000fe40000000f00 */
[----:B------:R-:W-:-:S07]  /*07b0*/  MOV R12, 0x7d0 ;  /* 0x000007d0000c7802 */ /* 0x000fce0000000f00 */
[----:B------:R-:W-:Y:S05]  /*07c0*/  CALL.REL.NOINC `($__internal_518_$__cuda_sm20_div_s64) ;  /* 0x0000006c00c87944 */ /* 0x000fea0003c00000 */
        /* <DEDUP_REMOVED lines=9> */
.L_x_25377:
[----:B------:R-:W-:Y:S05]  /*0860*/  BSYNC.RECONVERGENT B1 ;  /* 0x0000000000017941 */ /* 0x000fea0003800200 */
.L_x_25375:
        /* <DEDUP_REMOVED lines=34> */
.L_x_25379:
[----:B------:R-:W-:Y:S01]  /*0a90*/  MOV R26, R34 ;  /* 0x00000022001a7202 */ /* 0x000fe20000000f00 */
[----:B------:R-:W-:Y:S01]  /*0aa0*/  IMAD.MOV.U32 R13, RZ, RZ, R35 ;  /* 0x000000ffff0d7224 */ /* 0x000fe200078e0023 */
[----:B------:R-:W-:Y:S01]  /*0ab0*/  MOV R14, R20 ;  /* 0x00000014000e7202 */ /* 0x000fe20000000f00 */
[----:B------:R-:W-:Y:S01]  /*0ac0*/  IMAD.MOV.U32 R11, RZ, RZ, R21 ;  /* 0x000000ffff0b7224 */ /* 0x000fe200078e0015 */
[----:B------:R-:W-:-:S07]  /*0ad0*/  MOV R12, 0xaf0 ;  /* 0x00000af0000c7802 */ /* 0x000fce0000000f00 */
[----:B------:R-:W-:Y:S05]  /*0ae0*/  CALL.REL.NOINC `($__internal_518_$__cuda_sm20_div_s64) ;  /* 0x0000006c00007944 */ /* 0x000fea0003c00000 */
        /* <DEDUP_REMOVED lines=10> */
.L_x_25380:
[----:B------:R-:W-:Y:S05]  /*0b90*/  BSYNC.RECONVERGENT B1 ;  /* 0x0000000000017941 */ /* 0x000fea0003800200 */
.L_x_25378:
        /* <DEDUP_REMOVED lines=34> */
.L_x_25382:
        /* <DEDUP_REMOVED lines=16> */
.L_x_25383:
[----:B------:R-:W-:Y:S05]  /*0ec0*/  BSYNC.RECONVERGENT B1 ;  /* 0x0000000000017941 */ /* 0x000fea0003800200 */
.L_x_25381:
        /* <DEDUP_REMOVED lines=36> */
.L_x_25385:
        /* <DEDUP_REMOVED lines=16> */
.L_x_25386:
[----:B------:R-:W-:Y:S05]  /*1210*/  BSYNC.RECONVERGENT B1 ;  /* 0x0000000000017941 */ /* 0x000fea0003800200 */
.L_x_25384:
        /* <DEDUP_REMOVED lines=35> */
.L_x_25388:
[----:B------:R-:W-:Y:S01]  /*1450*/  IMAD.MOV.U32 R26, RZ, RZ, R34 ;  /* 0x000000ffff1a7224 */ /* 0x000fe200078e0022 */
[----:B------:R-:W-:Y:S01]  /*1460*/  MOV R13, R35 ;  /* 0x00000023000d7202 */ /* 0x000fe20000000f00 */
[----:B------:R-:W-:Y:S01]  /*1470*/  IMAD.MOV.U32 R14, RZ, RZ, R20 ;  /* 0x000000ffff0e7224 */ /* 0x000fe200078e0014 */
[----:B------:R-:W-:Y:S02]  /*1480*/  MOV R11, R21 ;  /* 0x00000015000b7202 */ /* 0x000fe40000000f00 */
[----:B------:R-:W-:-:S07]  /*1490*/  MOV R12, 0x14b0 ;  /* 0x000014b0000c7802 */ /* 0x000fce0000000f00 */
[----:B------:R-:W-:Y:S05]  /*14a0*/  CALL.REL.NOINC `($__internal_518_$__cuda_sm20_div_s64) ;  /* 0x0000006000907944 */ /* 0x000fea0003c00000 */
        /* <DEDUP_REMOVED lines=10> */
.L_x_25389:
[----:B------:R-:W-:Y:S05]  /*1550*/  BSYNC.RECONVERGENT B1 ;  /* 0x0000000000017941 */ /* 0x000fea0003800200 */
.L_x_25387:
        /* <DEDUP_REMOVED lines=34> */
.L_x_25391:
[----:B------:R-:W-:Y:S01]  /*1780*/  IMAD.MOV.U32 R26, RZ, RZ, R38 ;  /* 0x000000ffff1a7224 */ /* 0x000fe200078e0026 */
[----:B------:R-:W-:Y:S01]  /*1790*/  MOV R13, R39 ;  /* 0x00000027000d7202 */ /* 0x000fe20000000f00 */
[----:B------:R-:W-:Y:S01]  /*17a0*/  IMAD.MOV.U32 R14, RZ, RZ, R20 ;  /* 0x000000ffff0e7224 */ /* 0x000fe200078e0014 */
[----:B------:R-:W-:Y:S02]  /*17b0*/  MOV R11, R21 ;  /* 0x00000015000b7202 */ /* 0x000fe40000000f00 */
[----:B------:R-:W-:-:S07]  /*17c0*/  MOV R12, 0x17e0 ;  /* 0x000017e0000c7802 */ /* 0x000fce0000000f00 */
[----:B------:R-:W-:Y:S05]  /*17d0*/  CALL.REL.NOINC `($__internal_518_$__cuda_sm20_div_s64) ;  /* 0x0000005c00c47944 */ /* 0x000fea0003c00000 */
        /* <DEDUP_REMOVED lines=10> */
.L_x_25392:
[----:B------:R-:W-:Y:S05]  /*1880*/  BSYNC.RECONVERGENT B1 ;  /* 0x0000000000017941 */ /* 0x000fea0003800200 */
.L_x_25390:
        /* <DEDUP_REMOVED lines=35> */
.L_x_25394:
[----:B------:R-:W-:Y:S01]  /*1ac0*/  MOV R26, R34 ;  /* 0x00000022001a7202 */ /* 0x000fe20000000f00 */
[----:B------:R-:W-:Y:S01]  /*1ad0*/  IMAD.MOV.U32 R13, RZ, RZ, R35 ;  /* 0x000000ffff0d7224 */ /* 0x000fe200078e0023 */
[----:B------:R-:W-:Y:S01]  /*1ae0*/  MOV R14, R20 ;  /* 0x00000014000e7202 */ /* 0x000fe20000000f00 */
[----:B------:R-:W-:Y:S01]  /*1af0*/  IMAD.MOV.U32 R11, RZ, RZ, R21 ;  /* 0x000000ffff0b7224 */ /* 0x000fe200078e0015 */
[----:B------:R-:W-:-:S07]  /*1b00*/  MOV R12, 0x1b20 ;  /* 0x00001b20000c7802 */ /* 0x000fce0000000f00 */
[----:B------:R-:W-:Y:S05]  /*1b10*/  CALL.REL.NOINC `($__internal_518_$__cuda_sm20_div_s64) ;  /* 0x0000005800f47944 */ /* 0x000fea0003c00000 */
        /* <DEDUP_REMOVED lines=10> */
.L_x_25395:
[----:B------:R-:W-:Y:S05]  /*1bc0*/  BSYNC.RECONVERGENT B1 ;  /* 0x0000000000017941 */ /* 0x000fea0003800200 */
.L_x_25393:
        /* <DEDUP_REMOVED lines=8> */
.L_x_25371:
        /* <DEDUP_REMOVED lines=35> */
.L_x_25399:
        /* <DEDUP_REMOVED lines=16> */
.L_x_25400:
[----:B------:R-:W-:Y:S05]  /*1f80*/  BSYNC.RECONVERGENT B1 ;  /* 0x0000000000017941 */ /* 0x000fea0003800200 */
.L_x_25398:
        /* <DEDUP_REMOVED lines=34> */
.L_x_25402:
        /* <DEDUP_REMOVED lines=16> */
.L_x_25403:
[----:B------:R-:W-:Y:S05]  /*22b0*/  BSYNC.RECONVERGENT B1 ;  /* 0x0000000000017941 */ /* 0x000fea0003800200 */
.L_x_25401:
        /* <DEDUP_REMOVED lines=35> */
.L_x_25405:
        /* <DEDUP_REMOVED lines=16> */
.L_x_25406:
[----:B------:R-:W-:Y:S05]  /*25f0*/  BSYNC.RECONVERGENT B1 ;  /* 0x0000000000017941 */ /* 0x000fea0003800200 */
.L_x_25404:
        /* <DEDUP_REMOVED lines=35> */
.L_x_25408:
[----:B------:R-:W-:Y:S01]  /*2830*/  IMAD.MOV.U32 R26, RZ, RZ, R18 ;  /* 0x000000ffff1a7224 */ /* 0x000fe200078e0012 */
[----:B------:R-:W-:Y:S01]  /*2840*/  MOV R13, R19 ;  /* 0x00000013000d7202 */ /* 0x000fe20000000f00 */
[----:B------:R-:W-:Y:S01]  /*2850*/  IMAD.MOV.U32 R14, RZ, RZ, R16 ;  /* 0x000000ffff0e7224 */ /* 0x000fe200078e0010 */
[----:B------:R-:W-:Y:S02]  /*2860*/  MOV R11, R17 ;  /* 0x00000011000b7202 */ /* 0x000fe40000000f00 */
[----:B------:R-:W-:-:S07]  /*2870*/  MOV R12, 0x2890 ;  /* 0x00002890000c7802 */ /* 0x000fce0000000f00 */
[----:B------:R-:W-:Y:S05]  /*2880*/  CALL.REL.NOINC `($__internal_518_$__cuda_sm20_div_s64) ;  /* 0x0000004c00987944 */ /* 0x000fea0003c00000 */
        /* <DEDUP_REMOVED lines=10> */
.L_x_25409:
[----:B------:R-:W-:Y:S05]  /*2930*/  BSYNC.RECONVERGENT B1 ;  /* 0x0000000000017941 */ /* 0x000fea0003800200 */
.L_x_25407:
[----:B------:R-:W-:Y:S01]  /*2940*/  IMAD R11, R11, R34, RZ ;  /* 0x000000220b0b7224 */ /* 0x000fe200078e02ff */
[----:B------:R-:W-:Y:S01]  /*2950*/  IADD3 R8, PT, PT, R8, -0x2, RZ ;  /* 0xfffffffe08087810 */ /* 0x000fe20007ffe0ff */
[----:B------:R-:W-:Y:S02]  /*2960*/  IMAD.MOV.U32 R38, RZ, RZ, R22 ;  /* 0x000000ffff267224 */ /* 0x000fe400078e0016 */
[-C--:B------:R-:W-:Y:S02]  /*2970*/  IMAD R11, R35, R10.reuse, R11 ;  /* 0x0000000a230b7224 */ /* 0x080fe400078e020b */
[----:B------:R-:W-:-:S04]  /*2980*/  IMAD.WIDE.U32 R22, R34, R10, R38 ;  /* 0x0000000a22167225 */ /* 0x000fc800078e0026 */
[----:B------:R-:W-:-:S07]  /*2990*/  IMAD.IADD R23, R23, 0x1, R11 ;  /* 0x0000000117177824 */ /* 0x000fce00078e020b */
.L_x_25397:
        /* <DEDUP_REMOVED lines=31> */
.L_x_25411:
[----:B------:R-:W-:Y:S01]  /*2b90*/  MOV R18, R6 ;  /* 0x0000000600127202 */ /* 0x000fe20000000f00 */
[----:B------:R-:W-:Y:S01]  /*2ba0*/  IMAD.MOV.U32 R21, RZ, RZ, R9 ;  /* 0x000000ffff157224 */ /* 0x000fe200078e0009 */
[----:B------:R-:W-:Y:S02]  /*2bb0*/  MOV R24, R16 ;  /* 0x0000001000187202 */ /* 0x000fe40000000f00 */
[----:B------:R-:W-:Y:S02]  /*2bc0*/  MOV R19, R17 ;  /* 0x0000001100137202 */ /* 0x000fe40000000f00 */
[----:B------:R-:W-:-:S07]  /*2bd0*/  MOV R26, 0x2bf0 ;  /* 0x00002bf0001a7802 */ /* 0x000fce0000000f00 */
[----:B------:R-:W-:Y:S05]  /*2be0*/  CALL.REL.NOINC `($__internal_519_$__cuda_sm20_rem_s64) ;  /* 0x00000050000c7944 */ /* 0x000fea0003c00000 */
.L_x_25412:
[----:B------:R-:W-:Y:S05]  /*2bf0*/  BSYNC.RECONVERGENT B1 ;  /* 0x0000000000017941 */ /* 0x000fea0003800200 */
.L_x_25410:
        /* <DEDUP_REMOVED lines=30> */
.L_x_25414:
[----:B------:R-:W-:Y:S01]  /*2de0*/  MOV R24, R16 ;  /* 0x0000001000187202 */ /* 0x000fe20000000f00 */
[----:B------:R-:W-:Y:S01]  /*2df0*/  IMAD.MOV.U32 R19, RZ, RZ, R17 ;  /* 0x000000ffff137224 */ /* 0x000fe200078e0011 */
[----:B------:R-:W-:Y:S02]  /*2e00*/  MOV R18, R20 ;  /* 0x0000001400127202 */ /* 0x000fe40000000f00 */
[----:B------:R-:W-:Y:S02]  /*2e10*/  MOV R21, R7 ;  /* 0x0000000700157202 */ /* 0x000fe40000000f00 */
[----:B------:R-:W-:-:S07]  /*2e20*/  MOV R26, 0x2e40 ;  /* 0x00002e40001a7802 */ /* 0x000fce0000000f00 */
[----:B------:R-:W-:Y:S05]  /*2e30*/  CALL.REL.NOINC `($__internal_519_$__cuda_sm20_rem_s64) ;  /* 0x0000004c00787944 */ /* 0x000fea0003c00000 */
[----:B------:R-:W-:Y:S01]  /*2e40*/  IMAD.MOV.U32 R6, RZ, RZ, R10 ;  /* 0x000000ffff067224 */ /* 0x000fe200078e000a */
[----:B------:R-:W-:-:S07]  /*2e50*/  MOV R7, R11 ;  /* 0x0000000b00077202 */ /* 0x000fce0000000f00 */
.L_x_25415:
[----:B------:R-:W-:Y:S05]  /*2e60*/  BSYNC.RECONVERGENT B1 ;  /* 0x0000000000017941 */ /* 0x000fea0003800200 */
.L_x_25413:
[----:B------:R-:W-:Y:S02]  /*2e70*/  IMAD R7, R7, R8, RZ ;  /* 0x0000000807077224 */ /* 0x000fe400078e02ff */
[----:B------:R-:W-:-:S04]  /*2e80*/  IMAD.WIDE.U32 R22, R8, R6, R22 ;  /* 0x0000000608167225 */ /* 0x000fc800078e0016 */
[----:B------:R-:W-:-:S05]  /*2e90*/  IMAD R7, R9, R6, R7 ;  /* 0x0000000609077224 */ /* 0x000fca00078e0207 */
[----:B------:R-:W-:-:S07]  /*2ea0*/  IADD3 R23, PT, PT, R23, R7, RZ ;  /* 0x0000000717177210 */ /* 0x000fce0007ffe0ff */
.L_x_25370:
[----:B------:R-:W0:Y:S02]  /*2eb0*/  LDC.64 R6, c[0x0][0x388] ;  /* 0x0000e200ff067b82 */ /* 0x000e240000000a00 */
[----:B0-----:R-:W-:-:S05]  /*2ec0*/  IADD3 R8, P0, PT, R6, R4, RZ ;  /* 0x0000000406087210 */ /* 0x001fca0007f1e0ff */
[----:B------:R-:W-:-:S05]  /*2ed0*/  IMAD.X R9, R7, 0x1, R5, P0 ;  /* 0x0000000107097824 */ /* 0x000fca00000e0605 */
[----:B------:R-:W2:Y:S01]  /*2ee0*/  LDG.E.U8 R4, desc[UR8][R8.64] ;  /* 0x0000000808047981 */ /* 0x000ea2000c1e1100 */
[----:B------:R-:W-:Y:S01]  /*2ef0*/  BSSY.RECONVERGENT B1, `(.L_x_25416) ;  /* 0x000004a000017945 */ /* 0x000fe20003800200 */
[----:B------:R-:W-:Y:S01]  /*2f00*/  HFMA2 R5, -RZ, RZ, 1.875, 0 ;  /* 0x3f800000ff057431 */ /* 0x000fe200000001ff */
        /* <DEDUP_REMOVED lines=66> */
[----:B-1----:R-:W-:Y:S02]  /*3330*/  LEA R10, R10, -R9, 0x17 ;  /* 0x800000090a0a7211 */ /* 0x002fe400078eb8ff */
[----:B------:R-:W-:Y:S01]  /*3340*/  MOV R9, R11 ;  /* 0x0000000b00097202 */ /* 0x000fe20000000f00 */
[----:B------:R-:W-:-:S03]  /*3350*/  FMUL R5, R4, R5 ;  /* 0x0000000504057220 */ /* 0x000fc60000400000 */
[----:B------:R-:W-:Y:S01]  /*3360*/  ISETP.GE.AND P0, PT, R9, RZ, PT ;  /* 0x000000ff0900720c */ /* 0x000fe20003f06270 */
[----:B------:R-:W-:-:S05]  /*3370*/  @!P1 FMUL R8, R10, R5 ;  /* 0x000000050a089220 */ /* 0x000fca0000400000 */
[----:B------:R-:W-:-:S07]  /*3380*/  FSEL R5, -R8, R8, !P0 ;  /* 0x0000000808057208 */ /* 0x000fce0004000100 */
.L_x_25417:
[----:B------:R-:W-:Y:S05]  /*3390*/  BSYNC.RECONVERGENT B1 ;  /* 0x0000000000017941 */ /* 0x000fea0003800200 */
.L_x_25416:
[----:B------:R-:W-:-:S05]  /*33a0*/  IADD3 R6, P0, PT, R22, R6, RZ ;  /* 0x0000000616067210 */ /* 0x000fca0007f1e0ff */
        /* <DEDUP_REMOVED lines=70> */
[----:B------:R-:W-:Y:S01]  /*3810*/  MOV R6, R10 ;  /* 0x0000000a00067202 */ /* 0x000fe20000000f00 */
[----:B------:R-:W-:Y:S01]  /*3820*/  FMUL R4, R4, R11 ;  /* 0x0000000b04047220 */ /* 0x000fe20000400000 */
[----:B------:R-:W-:Y:S02]  /*3830*/  FSEL R8, RZ, +INF , !P0 ;  /* 0x7f800000ff087808 */ /* 0x000fe40004000000 */
[----:B------:R-:W-:Y:S01]  /*3840*/  ISETP.GE.AND P0, PT, R6, RZ, PT ;  /* 0x000000ff0600720c */ /* 0x000fe20003f06270 */
[----:B------:R-:W-:-:S05]  /*3850*/  @!P1 FMUL R8, R9, R4 ;  /* 0x0000000409089220 */ /* 0x000fca0000400000 */
[----:B------:R-:W-:-:S07]  /*3860*/  FSEL R8, -R8, R8, !P0 ;  /* 0x0000000808087208 */ /* 0x000fce0004000100 */
.L_x_25419:
[----:B------:R-:W-:Y:S05]  /*3870*/  BSYNC.RECONVERGENT B1 ;  /* 0x0000000000017941 */ /* 0x000fea0003800200 */
.L_x_25418:
[----:B------:R-:W-:-:S05]  /*3880*/  FADD R5, R8, R5 ;  /* 0x0000000508057221 */ /* 0x000fca0000000000 */
[----:B------:R-:W-:-:S05]  /*3890*/  F2FP.F16.F32.PACK_AB R5, RZ, R5 ;  /* 0x00000005ff05723e */ /* 0x000fca00000000ff */
[----:B------:R1:W-:Y:S01]  /*38a0*/  STS.U16 [R3], R5 ;  /* 0x0000000503007388 */ /* 0x0003e20000000400 */
[----:B------:R-:W-:Y:S05]  /*38b0*/  BRA `(.L_x_25420) ;  /* 0x0000003800d07947 */ /* 0x000fea0003800000 */
.L_x_25369:
        /* <DEDUP_REMOVED lines=22> */
.L_x_25447:
        /* <DEDUP_REMOVED lines=32> */
.L_x_25424:
[----:B------:R-:W-:Y:S01]  /*3c20*/  IMAD.MOV.U32 R26, RZ, RZ, R10 ;  /* 0x000000ffff1a7224 */ /* 0x000fe200078e000a */
[----:B------:R-:W-:Y:S01]  /*3c30*/  MOV R13, R15 ;  /* 0x0000000f000d7202 */ /* 0x000fe20000000f00 */
[----:B------:R-:W-:Y:S01]  /*3c40*/  IMAD.MOV.U32 R11, RZ, RZ, R21 ;  /* 0x000000ffff0b7224 */ /* 0x000fe200078e0015 */
[----:B------:R-:W-:Y:S02]  /*3c50*/  MOV R14, R20 ;  /* 0x00000014000e7202 */ /* 0x000fe40000000f00 */
[----:B------:R-:W-:-:S07]  /*3c60*/  MOV R12, 0x3c80 ;  /* 0x00003c80000c7802 */ /* 0x000fce0000000f00 */
[----:B-123--:R-:W-:Y:S05]  /*3c70*/  CALL.REL.NOINC `($__internal_518_$__cuda_sm20_div_s64) ;  /* 0x00000038009c7944 */ /* 0x00efea0003c00000 */
        /* <DEDUP_REMOVED lines=10> */
.L_x_25425:
[----:B------:R-:W-:Y:S05]  /*3d20*/  BSYNC.RECONVERGENT B1 ;  /* 0x0000000000017941 */ /* 0x000fea0003800200 */
.L_x_25423:
        /* <DEDUP_REMOVED lines=38> */
.L_x_25427:
[----:B------:R-:W-:Y:S01]  /*3f90*/  IMAD.MOV.U32 R26, RZ, RZ, R36 ;  /* 0x000000ffff1a7224 */ /* 0x000fe200078e0024 */
[----:B------:R-:W-:Y:S01]  /*3fa0*/  MOV R13, R37 ;  /* 0x00000025000d7202 */ /* 0x000fe20000000f00 */
[----:B------:R-:W-:Y:S01]  /*3fb0*/  IMAD.MOV.U32 R11, RZ, RZ, R39 ;  /* 0x000000ffff0b7224 */ /* 0x000fe200078e0027 */
[----:B------:R-:W-:Y:S02]  /*3fc0*/  MOV R14, R38 ;  /* 0x00000026000e7202 */ /* 0x000fe40000000f00 */
[----:B------:R-:W-:-:S07]  /*3fd0*/  MOV R12, 0x3ff0 ;  /* 0x00003ff0000c7802 */ /* 0x000fce0000000f00 */
[----:B-1----:R-:W-:Y:S05]  /*3fe0*/  CALL.REL.NOINC `($__internal_518_$__cuda_sm20_div_s64) ;  /* 0x0000003400c07944 */ /* 0x002fea0003c00000 */
        /* <DEDUP_REMOVED lines=11> */
.L_x_25428:
[----:B------:R-:W-:Y:S05]  /*40a0*/  BSYNC.RECONVERGENT B1 ;  /* 0x0000000000017941 */ /* 0x000fea0003800200 */
.L_x_25426:
        /* <DEDUP_REMOVED lines=38> */
.L_x_25430:
[----:B------:R-:W-:Y:S01]  /*4310*/  MOV R26, R36 ;  /* 0x00000024001a7202 */ /* 0x000fe20000000f00 */
[----:B------:R-:W-:Y:S01]  /*4320*/  IMAD.MOV.U32 R14, RZ, RZ, R38 ;  /* 0x000000ffff0e7224 */ /* 0x000fe200078e0026 */
[----:B------:R-:W-:Y:S02]  /*4330*/  MOV R13, R37 ;  /* 0x00000025000d7202 */ /* 0x000fe40000000f00 */
[----:B------:R-:W-:Y:S02]  /*4340*/  MOV R11, R39 ;  /* 0x00000027000b7202 */ /* 0x000fe40000000f00 */
[----:B------:R-:W-:-:S07]  /*4350*/  MOV R12, 0x4370 ;  /* 0x00004370000c7802 */ /* 0x000fce0000000f00 */
[----:B-1----:R-:W-:Y:S05]  /*4360*/  CALL.REL.NOINC `($__internal_518_$__cuda_sm20_div_s64) ;  /* 0x0000003000e07944 */ /* 0x002fea0003c00000 */
        /* <DEDUP_REMOVED lines=11> */
.L_x_25431:
[----:B------:R-:W-:Y:S05]  /*4420*/  BSYNC.RECONVERGENT B1 ;  /* 0x0000000000017941 */ /* 0x000fea0003800200 */
.L_x_25429:
        /* <DEDUP_REMOVED lines=37> */
.L_x_25433:
        /* <DEDUP_REMOVED lines=17> */
.L_x_25434:
[----:B------:R-:W-:Y:S05]  /*4790*/  BSYNC.RECONVERGENT B1 ;  /* 0x0000000000017941 */ /* 0x000fea0003800200 */
.L_x_25432:
        /* <DEDUP_REMOVED lines=38> */
.L_x_25436:
[----:B------:R-:W-:Y:S01]  /*4a00*/  MOV R26, R40 ;  /* 0x00000028001a7202 */ /* 0x000fe20000000f00 */
[----:B------:R-:W-:Y:S01]  /*4a10*/  IMAD.MOV.U32 R13, RZ, RZ, R41 ;  /* 0x000000ffff0d7224 */ /* 0x000fe200078e0029 */
[----:B------:R-:W-:Y:S02]  /*4a20*/  MOV R14, R38 ;  /* 0x00000026000e7202 */ /* 0x000fe40000000f00 */
[----:B------:R-:W-:Y:S02]  /*4a30*/  MOV R11, R39 ;  /* 0x00000027000b7202 */ /* 0x000fe40000000f00 */
[----:B------:R-:W-:-:S07]  /*4a40*/  MOV R12, 0x4a60 ;  /* 0x00004a60000c7802 */ /* 0x000fce0000000f00 */
[----:B-1----:R-:W-:Y:S05]  /*4a50*/  CALL.REL.NOINC `($__internal_518_$__cuda_sm20_div_s64) ;  /* 0x0000002c00247944 */ /* 0x002fea0003c00000 */
        /* <DEDUP_REMOVED lines=11> */
.L_x_25437:
[----:B------:R-:W-:Y:S05]  /*4b10*/  BSYNC.RECONVERGENT B1 ;  /* 0x0000000000017941 */ /* 0x000fea0003800200 */
.L_x_25435:
        /* <DEDUP_REMOVED lines=38> */
.L_x_25439:
        /* <DEDUP_REMOVED lines=17> */
.L_x_25440:
[----:B------:R-:W-:Y:S05]  /*4e90*/  BSYNC.RECONVERGENT B1 ;  /* 0x0000000000017941 */ /* 0x000fea0003800200 */
.L_x_25438:
        /* <DEDUP_REMOVED lines=37> */
.L_x_25442:
        /* <DEDUP_REMOVED lines=17> */
.L_x_25443:
[----:B------:R-:W-:Y:S05]  /*5200*/  BSYNC.RECONVERGENT B1 ;  /* 0x0000000000017941 */ /* 0x000fea0003800200 */
.L_x_25441:
        /* <DEDUP_REMOVED lines=36> */
.L_x_25445:
[----:B------:R-:W-:Y:S01]  /*5450*/  MOV R26, R36 ;  /* 0x00000024001a7202 */ /* 0x000fe20000000f00 */
[----:B------:R-:W-:Y:S01]  /*5460*/  IMAD.MOV.U32 R13, RZ, RZ, R37 ;  /* 0x000000ffff0d7224 */ /* 0x000fe200078e0025 */
[----:B------:R-:W-:Y:S02]  /*5470*/  MOV R14, R38 ;  /* 0x00000026000e7202 */ /* 0x000fe40000000f00 */
[----:B------:R-:W-:Y:S02]  /*5480*/  MOV R11, R39 ;  /* 0x00000027000b7202 */ /* 0x000fe40000000f00 */
[----:B------:R-:W-:-:S07]  /*5490*/  MOV R12, 0x54b0 ;  /* 0x000054b0000c7802 */ /* 0x000fce0000000f00 */
[----:B-1----:R-:W-:Y:S05]  /*54a0*/  CALL.REL.NOINC `($__internal_518_$__cuda_sm20_div_s64) ;  /* 0x0000002000907944 */ /* 0x002fea0003c00000 */
        /* <DEDUP_REMOVED lines=11> */
.L_x_25446:
[----:B------:R-:W-:Y:S05]  /*5560*/  BSYNC.RECONVERGENT B1 ;  /* 0x0000000000017941 */ /* 0x000fea0003800200 */
.L_x_25444:
        /* <DEDUP_REMOVED lines=11> */
.L_x_25422:
        /* <DEDUP_REMOVED lines=36> */
.L_x_25450:
[----:B------:R-:W-:Y:S01]  /*5860*/  MOV R26, R10 ;  /* 0x0000000a001a7202 */ /* 0x000fe20000000f00 */
[----:B------:R-:W-:Y:S01]  /*5870*/  IMAD.MOV.U32 R14, RZ, RZ, R16 ;  /* 0x000000ffff0e7224 */ /* 0x000fe200078e0010 */
[----:B------:R-:W-:Y:S02]  /*5880*/  MOV R13, R15 ;  /* 0x0000000f000d7202 */ /* 0x000fe40000000f00 */
[----:B------:R-:W-:Y:S02]  /*5890*/  MOV R11, R17 ;  /* 0x00000011000b7202 */ /* 0x000fe40000000f00 */
[----:B------:R-:W-:-:S07]  /*58a0*/  MOV R12, 0x58c0 ;  /* 0x000058c0000c7802 */ /* 0x000fce0000000f00 */
[----:B------:R-:W-:Y:S05]  /*58b0*/  CALL.REL.NOINC `($__internal_518_$__cuda_sm20_div_s64) ;  /* 0x0000001c008c7944 */ /* 0x000fea0003c00000 */
        /* <DEDUP_REMOVED lines=10> */
.L_x_25451:
[----:B------:R-:W-:Y:S05]  /*5960*/  BSYNC.RECONVERGENT B1 ;  /* 0x0000000000017941 */ /* 0x000fea0003800200 */
.L_x_25449:
        /* <DEDUP_REMOVED lines=41> */
.L_x_25453:
[----:B------:R-:W-:Y:S01]  /*5c00*/  MOV R26, R20 ;  /* 0x00000014001a7202 */ /* 0x000fe20000000f00 */
[----:B------:R-:W-:Y:S01]  /*5c10*/  IMAD.MOV.U32 R13, RZ, RZ, R21 ;  /* 0x000000ffff0d7224 */ /* 0x000fe200078e0015 */
[----:B------:R-:W-:Y:S02]  /*5c20*/  MOV R14, R18 ;  /* 0x00000012000e7202 */ /* 0x000fe40000000f00 */
        /* <DEDUP_REMOVED lines=14> */
.L_x_25454:
[----:B------:R-:W-:Y:S05]  /*5d10*/  BSYNC.RECONVERGENT B1 ;  /* 0x0000000000017941 */ /* 0x000fea0003800200 */
.L_x_25452:
        /* <DEDUP_REMOVED lines=40> */
.L_x_25456:
        /* <DEDUP_REMOVED lines=17> */
.L_x_25457:
[----:B------:R-:W-:Y:S05]  /*60b0*/  BSYNC.RECONVERGENT B1 ;  /* 0x0000000000017941 */ /* 0x000fea0003800200 */
.L_x_25455:
        /* <DEDUP_REMOVED lines=39> */
.L_x_25459:
        /* <DEDUP_REMOVED lines=17> */
.L_x_25460:
[----:B------:R-:W-:Y:S05]  /*6440*/  BSYNC.RECONVERGENT B1 ;  /* 0x0000000000017941 */ /* 0x000fea0003800200 */
.L_x_25458:
        /* <DEDUP_REMOVED lines=9> */
.L_x_25448:
        /* <DEDUP_REMOVED lines=34> */
.L_x_25463:
[----:B------:R-:W-:Y:S01]  /*6700*/  IMAD.MOV.U32 R26, RZ, RZ, R10 ;  /* 0x000000ffff1a7224 */ /* 0x000fe200078e000a */
[----:B------:R-:W-:Y:S01]  /*6710*/  MOV R13, R15 ;  /* 0x0000000f000d7202 */ /* 0x000fe20000000f00 */
[----:B------:R-:W-:Y:S01]  /*6720*/  IMAD.MOV.U32 R11, RZ, RZ, R17 ;  /* 0x000000ffff0b7224 */ /* 0x000fe200078e0011 */
[----:B------:R-:W-:Y:S02]  /*6730*/  MOV R14, R16 ;  /* 0x00000010000e7202 */ /* 0x000fe40000000f00 */
[----:B------:R-:W-:-:S07]  /*6740*/  MOV R12, 0x6760 ;  /* 0x00006760000c7802 */ /* 0x000fce0000000f00 */
[----:B------:R-:W-:Y:S05]  /*6750*/  CALL.REL.NOINC `($__internal_518_$__cuda_sm20_div_s64) ;  /* 0x0000000c00e47944 */ /* 0x000fea0003c00000 */
        /* <DEDUP_REMOVED lines=10> */
.L_x_25464:
[----:B------:R-:W-:Y:S05]  /*6800*/  BSYNC.RECONVERGENT B1 ;  /* 0x0000000000017941 */ /* 0x000fea0003800200 */
.L_x_25462:
        /* <DEDUP_REMOVED lines=39> */
.L_x_25466:
        /* <DEDUP_REMOVED lines=17> */
.L_x_25467:
[----:B------:R-:W-:Y:S05]  /*6b90*/  BSYNC.RECONVERGENT B1 ;  /* 0x0000000000017941 */ /* 0x000fea0003800200 */
.L_x_25465:
        /* <DEDUP_REMOVED lines=9> */
.L_x_25461:
        /* <DEDUP_REMOVED lines=30> */
.L_x_25469:
[----:B------:R-:W-:Y:S01]  /*6e10*/  MOV R24, R18 ;  /* 0x0000001200187202 */ /* 0x000fe20000000f00 */
[----:B------:R-:W-:Y:S01]  /*6e20*/  IMAD.MOV.U32 R18, RZ, RZ, R10 ;  /* 0x000000ffff127224 */ /* 0x000fe200078e000a */
[----:B------:R-:W-:Y:S02]  /*6e30*/  MOV R21, R15 ;  /* 0x0000000f00157202 */ /* 0x000fe40000000f00 */
[----:B------:R-:W-:-:S07]  /*6e40*/  MOV R26, 0x6e60 ;  /* 0x00006e60001a7802 */ /* 0x000fce0000000f00 */
[----:B------:R-:W-:Y:S05]  /*6e50*/  CALL.REL.NOINC `($__internal_519_$__cuda_sm20_rem_s64) ;  /* 0x0000000c00707944 */ /* 0x000fea0003c00000 */
.L_x_25470:
[----:B------:R-:W-:Y:S05]  /*6e60*/  BSYNC.RECONVERGENT B1 ;  /* 0x0000000000017941 */ /* 0x000fea0003800200 */
.L_x_25468:
        /* <DEDUP_REMOVED lines=8> */
.L_x_25421:
        /* <DEDUP_REMOVED lines=78> */
.L_x_25472:
[----:B------:R-:W-:Y:S05]  /*73d0*/  BSYNC.RECONVERGENT B1 ;  /* 0x0000000000017941 */ /* 0x000fea0003800200 */
.L_x_25471:
[----:B------:R-:W-:-:S05]  /*73e0*/  F2FP.F16.F32.PACK_AB R6, RZ, R6 ;  /* 0x00000006ff06723e */ /* 0x000fca00000000ff */
[----:B------:R0:W-:Y:S02]  /*73f0*/  STS.U16 [R3], R6 ;  /* 0x0000000603007388 */ /* 0x0001e40000000400 */
.L_x_25420:
[----:B------:R-:W-:Y:S05]  /*7400*/  BSYNC.RECONVERGENT B0 ;  /* 0x0000000000007941 */ /* 0x000fea0003800200 */
.L_x_25368:
[----:B------:R-:W-:Y:S01]  /*7410*/  BAR.SYNC.DEFER_BLOCKING 0x0 ;  /* 0x0000000000007b1d */ /* 0x000fe20000010000 */
[----:B------:R-:W-:Y:S01]  /*7420*/  UISETP.GE.U32.AND UP0, UPT, UR5, 0x42, UPT ;  /* 0x000000420500788c */ /* 0x000fe2000bf06070 */
[----:B------:R-:W-:-:S08]  /*7430*/  ISETP.GT.U32.AND P1, PT, R2, 0x1f, PT ;  /* 0x0000001f0200780c */ /* 0x000fd00003f24070 */
[----:B------:R-:W-:Y:S05]  /*7440*/  BRA.U !UP0, `(.L_x_25473) ;  /* 0x0000000108307547 */ /* 0x000fea000b800000 */
.L_x_25474:
[----:B------:R-:W-:-:S06]  /*7450*/  USHF.R.U32.HI UR4, URZ, 0x1, UR5 ;  /* 0x00000001ff047899 */ /* 0x000fcc0008011605 */
[----:B------:R-:W-:-:S13]  /*7460*/  ISETP.GE.U32.AND P0, PT, R2, UR4, PT ;  /* 0x0000000402007c0c */ /* 0x000fda000bf06070 */
[----:B------:R-:W-:Y:S01]  /*7470*/  VOTEU.ALL UP0, P0 ;  /* 0x0000000000ff7886 */ /* 0x000fe20000000000 */
[----:B--2---:R-:W-:Y:S04]  /*7480*/  @!P0 LDS.U16 R4, [R3] ;  /* 0x0000000003048984 */ /* 0x004fe80000000400 */
[----:B------:R-:W-:Y:S02]  /*7490*/  @!UP0 ULOP3.LUT UR6, UR5, 0x7fe, URZ, 0xc0, !UPT ;  /* 0x000007fe05068892 */ /* 0x000fe4000f8ec0ff */
[----:B------:R-:W-:-:S03]  /*74a0*/  UISETP.GT.U32.AND UP0, UPT, UR5, 0x83, UPT ;  /* 0x000000830500788c */ /* 0x000fc6000bf04070 */
[----:B------:R-:W-:-:S04]  /*74b0*/  UMOV UR5, UR4 ;  /* 0x0000000400057c82 */ /* 0x000fc80008000000 */
[----:B-1----:R-:W1:Y:S02]  /*74c0*/  @!P0 LDS.U16 R5, [R3+UR6] ;  /* 0x0000000603058984 */ /* 0x002e640008000400 */
[----:B-1----:R-:W-:-:S05]  /*74d0*/  @!P0 HADD2 R4, R4.H0_H0, R5.H0_H0 ;  /* 0x2000000504048230 */ /* 0x002fca0000000800 */
[----:B------:R2:W-:Y:S01]  /*74e0*/  @!P0 STS.U16 [R3], R4 ;  /* 0x0000000403008388 */ /* 0x0005e20000000400 */
[----:B------:R-:W-:Y:S06]  /*74f0*/  BAR.SYNC.DEFER_BLOCKING 0x0 ;  /* 0x0000000000007b1d */ /* 0x000fec0000010000 */
[----:B------:R-:W-:Y:S05]  /*7500*/  BRA.U UP0, `(.L_x_25474) ;  /* 0xfffffffd00d07547 */ /* 0x000fea000b83ffff */
.L_x_25473:
[----:B------:R-:W-:Y:S05]  /*7510*/  @P1 EXIT ;  /* 0x000000000000194d */ /* 0x000fea0003800000 */
[----:B--2---:R-:W-:Y:S01]  /*7520*/  LDS.U16 R4, [R3] ;  /* 0x0000000003047984 */ /* 0x004fe20000000400 */
[----:B------:R-:W-:-:S03]  /*7530*/  ISETP.NE.AND P0, PT, R2, RZ, PT ;  /* 0x000000ff0200720c */ /* 0x000fc60003f05270 */
[----:B-1----:R-:W1:Y:S04]  /*7540*/  LDS.U16 R5, [R3+0x40] ;  /* 0x0000400003057984 */ /* 0x002e680000000400 */
        /* <DEDUP_REMOVED lines=26> */
        .weak           $__internal_518_$__cuda_sm20_div_s64
        .type           $__internal_518_$__cuda_sm20_div_s64,@function
        .size           $__internal_518_$__cuda_sm20_div_s64,($__internal_519_$__cuda_sm20_rem_s64 - $__internal_518_$__cuda_sm20_div_s64)
$__internal_518_$__cuda_sm20_div_s64:
        /* <DEDUP_REMOVED lines=82> */
[----:B------:R-:W-:Y:S06]  /*7c10*/  RET.REL.NODEC R12 `(uncontiguous_reducel3_bool) ;  /* 0xffffff800cf87950 */ /* 0x000fec0003c3ffff */
        .weak           $__internal_519_$__cuda_sm20_rem_s64
        .type           $__internal_519_$__cuda_sm20_rem_s64,@function
        .size           $__internal_519_$__cuda_sm20_rem_s64,(.L_x_30847 - $__internal_519_$__cuda_sm20_rem_s64)
$__internal_519_$__cuda_sm20_rem_s64:
        /* <DEDUP_REMOVED lines=76> */
[----:B------:R-:W-:Y:S06]  /*80e0*/  RET.REL.NODEC R26 `(uncontiguous_reducel3_bool) ;  /* 0xffffff7c1ac47950 */ /* 0x000fec0003c3ffff */
.L_x_25475:
        /* <DEDUP_REMOVED lines=9> */
.L_x_30847:


//--------------------- .text.contiguous_cumulate_reducel3_bool --------------------------
	.section	.text.contiguous_cumulate_reducel3_bool,"ax",@progbits
	.align	128
        .global         contiguous_cumulate_reducel3_bool
        .type           contiguous_cumulate_reducel3_bool,@function
        .size           contiguous_cumulate_reducel3_bool,(.L_x_31470 - contiguous_cumulate_reducel3_bool)
        .other          contiguous_cumulate_reducel3_bool,@"STO_CUDA_ENTRY STV_DEFAULT"
contiguous_cumulate_reducel3_bool:
.text.contiguous_cumulate_reducel3_bool:
        /* <DEDUP_REMOVED lines=36> */
.L_x_25477:
[----:B------:R-:W-:Y:S05]  /*0240*/  BSYNC.RECONVERGENT B0 ;  /* 0x0000000000007941 */ /* 0x000fea0003800200 */
.L_x_25476:
[----:B------:R-:W-:Y:S01]  /*0250*/  BAR.SYNC.DEFER_BLOCKING 0x0 ;  /* 0x0000000000007b1d */ /* 0x000fe20000010000 */
[----:B------:R-:W-:-:S09]  /*0260*/  UISETP.GE.U32.AND UP0, UPT, UR5, 0x42, UPT ;  /* 0x000000420500788c */ /* 0x000fd2000bf06070 */
[----:B------:R-:W-:Y:S05]  /*0270*/  BRA.U !UP0, `(.L_x_25478) ;  /* 0x0000000108307547 */ /* 0x000fea000b800000 */
.L_x_25479:
        /* <DEDUP_REMOVED lines=12> */
.L_x_25478:
        /* <DEDUP_REMOVED lines=30> */
.L_x_25480:
        /* <DEDUP_REMOVED lines=14> */
.L_x_31470:


//--------------------- .text.contiguous_reducel3_bool --------------------------
	.section	.text.contiguous_reducel3_bool,"ax",@progbits
	.align	128
        .global         contiguous_reducel3_bool
        .type           contiguous_reducel3_bool,@function
        .size           contiguous_reducel3_bool,(.L_x_31471 - contiguous_reducel3_bool)
        .other          contiguous_reducel3_bool,@"STO_CUDA_ENTRY STV_DEFAULT"
contiguous_reducel3_bool:
.text.contiguous_reducel3_bool:
        /* <DEDUP_REMOVED lines=19> */
[----:B0-----:R-:W-:-:S04]  /*0130*/  IADD3 R10, P0, PT, R11, R2, RZ ;  /* 0x000000020b0a7210 */ /* 0x001fc80007f1e0ff */
[----:B------:R-:W-:-:S05]  /*0140*/  IADD3.X R11, PT, PT, RZ, R3, RZ, P0, !PT ;  /* 0x00000003ff0b7210 */ /* 0x000fca00007fe4ff */
        /* <DEDUP_REMOVED lines=56> */
[----:B------:R-:W-:-:S02]  /*04d0*/  FSETP.GT.AND P1, PT, R13, RZ, PT ;  /* 0x000000ff0d00720b */ /* 0x000fc40003f24000 */
[----:B------:R-:W-:Y:S01]  /*04e0*/  PRMT R13, R6, 0x8880, RZ ;  /* 0x00008880060d7816 */ /* 0x000fe200000000ff */
        /* <DEDUP_REMOVED lines=11> */
[----:B------:R-:W-:Y:S02]  /*05a0*/  MOV R9, R13 ;  /* 0x0000000d00097202 */ /* 0x000fe40000000f00 */
[----:B------:R-:W-:Y:S01]  /*05b0*/  FSEL R8, RZ, +INF , !P1 ;  /* 0x7f800000ff087808 */ /* 0x000fe20004800000 */
[----:B------:R-:W-:Y:S01]  /*05c0*/  FMUL R11, R6, R11 ;  /* 0x0000000b060b7220 */ /* 0x000fe20000400000 */
[----:B------:R-:W-:-:S03]  /*05d0*/  ISETP.GE.AND P1, PT, R9, RZ, PT ;  /* 0x000000ff0900720c */ /* 0x000fc60003f26270 */
[----:B------:R-:W-:-:S05]  /*05e0*/  @!P0 FMUL R8, R12, R11 ;  /* 0x0000000b0c088220 */ /* 0x000fca0000400000 */
[----:B------:R-:W-:-:S07]  /*05f0*/  FSEL R8, -R8, R8, !P1 ;  /* 0x0000000808087208 */ /* 0x000fce0004800100 */
.L_x_25484:
[----:B------:R-:W-:Y:S05]  /*0600*/  BSYNC.RECONVERGENT B1 ;  /* 0x0000000000017941 */ /* 0x000fea0003800200 */
.L_x_25483:
[----:B------:R-:W-:-:S04]  /*0610*/  IADD3 R2, P0, PT, R7, R2, RZ ;  /* 0x0000000207027210 */ /* 0x000fc80007f1e0ff */
        /* <DEDUP_REMOVED lines=46> */
[----:B------:R-:W-:-:S03]  /*0900*/  PRMT R11, R2, 0x8880, RZ ;  /* 0x00008880020b7816 */ /* 0x000fc600000000ff */
        /* <DEDUP_REMOVED lines=29> */
.L_x_25486:
[----:B------:R-:W-:Y:S05]  /*0ae0*/  BSYNC.RECONVERGENT B1 ;  /* 0x0000000000017941 */ /* 0x000fea0003800200 */
.L_x_25485:
[----:B------:R-:W-:-:S05]  /*0af0*/  FADD R7, R7, R8 ;  /* 0x0000000807077221 */ /* 0x000fca0000000000 */
[----:B------:R-:W-:-:S05]  /*0b00*/  F2FP.F16.F32.PACK_AB R7, RZ, R7 ;  /* 0x00000007ff07723e */ /* 0x000fca00000000ff */
[----:B------:R0:W-:Y:S01]  /*0b10*/  STS.U16 [R5], R7 ;  /* 0x0000000705007388 */ /* 0x0001e20000000400 */
[----:B------:R-:W-:Y:S05]  /*0b20*/  BRA `(.L_x_25487) ;  /* 0x0000000400507947 */ /* 0x000fea0003800000 */
.L_x_25482:
        /* <DEDUP_REMOVED lines=39> */
[----:B------:R-:W-:Y:S01]  /*0da0*/  FADD R3, R3, -R14 ;  /* 0x8000000e03037221 */ /* 0x000fe20000000000 */
[----:B------:R-:W-:Y:S01]  /*0db0*/  PRMT R9, R2, 0x8880, RZ ;  /* 0x0000888002097816 */ /* 0x000fe200000000ff */
        /* <DEDUP_REMOVED lines=40> */
.L_x_25489:
[----:B------:R-:W-:Y:S05]  /*1040*/  BSYNC.RECONVERGENT B1 ;  /* 0x0000000000017941 */ /* 0x000fea0003800200 */
.L_x_25488:
[----:B------:R-:W-:-:S05]  /*1050*/  F2FP.F16.F32.PACK_AB R6, RZ, R6 ;  /* 0x00000006ff06723e */ /* 0x000fca00000000ff */
[----:B------:R1:W-:Y:S02]  /*1060*/  STS.U16 [R5], R6 ;  /* 0x0000000605007388 */ /* 0x0003e40000000400 */
.L_x_25487:
[----:B------:R-:W-:Y:S05]  /*1070*/  BSYNC.RECONVERGENT B0 ;  /* 0x0000000000007941 */ /* 0x000fea0003800200 */
.L_x_25481:
[----:B------:R-:W-:Y:S01]  /*1080*/  BAR.SYNC.DEFER_BLOCKING 0x0 ;  /* 0x0000000000007b1d */ /* 0x000fe20000010000 */
[----:B------:R-:W-:Y:S01]  /*1090*/  UISETP.GE.U32.AND UP0, UPT, UR5, 0x42, UPT ;  /* 0x000000420500788c */ /* 0x000fe2000bf06070 */
[----:B------:R-:W-:-:S08]  /*10a0*/  ISETP.GT.U32.AND P1, PT, R4, 0x1f, PT ;  /* 0x0000001f0400780c */ /* 0x000fd00003f24070 */
[----:B------:R-:W-:Y:S05]  /*10b0*/  BRA.U !UP0, `(.L_x_25490) ;  /* 0x0000000108307547 */ /* 0x000fea000b800000 */
.L_x_25491:
        /* <DEDUP_REMOVED lines=12> */
.L_x_25490:
[----:B------:R-:W-:Y:S05]  /*1180*/  @P1 EXIT ;  /* 0x000000000000194d */ /* 0x000fea0003800000 */
[----:B--2---:R-:W-:Y:S01]  /*1190*/  LDS.U16 R2, [R5] ;  /* 0x0000000005027984 */ /* 0x004fe20000000400 */
[----:B------:R-:W-:-:S03]  /*11a0*/  ISETP.NE.AND P0, PT, R4, RZ, PT ;  /* 0x000000ff0400720c */ /* 0x000fc60003f05270 */
[----:B------:R-:W2:Y:S04]  /*11b0*/  LDS.U16 R3, [R5+0x40] ;  /* 0x0000400005037984 */ /* 0x000ea80000000400 */
[----:B0-----:R-:W0:Y:S04]  /*11c0*/  LDS.U16 R7, [R5+0x20] ;  /* 0x0000200005077984 */ /* 0x001e280000000400 */
[----:B-1----:R-:W1:Y:S04]  /*11d0*/  LDS.U16 R6, [R5+0x10] ;  /* 0x0000100005067984 */ /* 0x002e680000000400 */
[----:B------:R-:W3:Y:S04]  /*11e0*/  LDS.U16 R9, [R5+0x8] ;  /* 0x0000080005097984 */ /* 0x000ee80000000400 */
[----:B------:R-:W4:Y:S04]  /*11f0*/  LDS.U16 R8, [R5+0x4] ;  /* 0x0000040005087984 */ /* 0x000f280000000400 */
[----:B------:R-:W5:Y:S01]  /*1200*/  LDS.U16 R11, [R5+0x2] ;  /* 0x00000200050b7984 */ /* 0x000f620000000400 */
[----:B--2---:R-:W-:-:S04]  /*1210*/  HADD2 R2, R2.H0_H0, R3.H0_H0 ;  /* 0x2000000302027230 */ /* 0x004fc80000000800 */
[----:B0-----:R-:W-:Y:S01]  /*1220*/  HADD2 R7, R2.H0_H0, R7.H0_H0 ;  /* 0x2000000702077230 */ /* 0x001fe20000000800 */
        /* <DEDUP_REMOVED lines=19> */
.L_x_25492:
        /* <DEDUP_REMOVED lines=10> */
.L_x_31471:


//--------------------- .text.contiguous_sum_square33_bf16 --------------------------
	.section	.text.contiguous_sum_square33_bf16,"ax",@progbits
	.align	128
        .global         contiguous_sum_square33_bf16
        .type           contiguous_sum_square33_bf16,@function
        .size           contiguous_sum_square33_bf16,(.L_x_31472 - contiguous_sum_square33_bf16)
        .other          contiguous_sum_square33_bf16,@"STO_CUDA_ENTRY STV_DEFAULT"
contiguous_sum_square33_bf16:
.text.contiguous_sum_square33_bf16:
        /* <DEDUP_REMOVED lines=52> */
.L_x_25495:
        /* <DEDUP_REMOVED lines=56> */
.L_x_25494:
        /* <DEDUP_REMOVED lines=32> */
.L_x_25497:
        /* <DEDUP_REMOVED lines=19> */
.L_x_25498:
[----:B------:R-:W-:Y:S05]  /*09f0*/  @!P1 BRA `(.L_x_25496) ;  /* 0x0000000000289947 */ /* 0x000fea0003800000 */
[----:B------:R-:W-:Y:S01]  /*0a00*/  IMAD R8, R0, UR4, RZ ;  /* 0x0000000400087c24 */ /* 0x000fe2000f8e02ff */
[----:B------:R-:W-:-:S04]  /*0a10*/  IADD3 R6, PT, PT, -R6, RZ, RZ ;  /* 0x000000ff06067210 */ /* 0x000fc80007ffe1ff */
[----:B------:R-:W-:-:S05]  /*0a20*/  LEA R8, R8, R7, 0x1 ;  /* 0x0000000708087211 */ /* 0x000fca00078e08ff */
[----:B------:R-:W-:-:S07]  /*0a30*/  VIADD R9, R8, UR5 ;  /* 0x0000000508097c36 */ /* 0x000fce0008000000 */
.L_x_25499:
[----:B------:R0:W1:Y:S01]  /*0a40*/  LDS.U16 R11, [R9] ;  /* 0x00000000090b7984 */ /* 0x0000620000000400 */
[----:B------:R-:W-:-:S04]  /*0a50*/  IADD3 R6, PT, PT, R6, 0x1, RZ ;  /* 0x0000000106067810 */ /* 0x000fc80007ffe0ff */
[----:B------:R-:W-:Y:S02]  /*0a60*/  ISETP.NE.AND P0, PT, R6, RZ, PT ;  /* 0x000000ff0600720c */ /* 0x000fe40003f05270 */
[----:B0-----:R-:W-:Y:S01]  /*0a70*/  LEA R9, R0, R9, 0x1 ;  /* 0x0000000900097211 */ /* 0x001fe200078e08ff */
[----:B-1----:R-:W-:-:S10]  /*0a80*/  HADD2.BF16_V2 R12, R12.H0_H0, R11.H0_H0 ;  /* 0x2000000b0c0c7230 */ /* 0x002fd40000200800 */
[----:B------:R-:W-:Y:S05]  /*0a90*/  @P0 BRA `(.L_x_25499) ;  /* 0xfffffffc00e80947 */ /* 0x000fea000383ffff */
.L_x_25496:
[----:B-1----:R1:W-:Y:S02]  /*0aa0*/  STS.U16 [R7+UR5], R12 ;  /* 0x0000000c07007988 */ /* 0x0023e40008000405 */
.L_x_25493:
        /* <DEDUP_REMOVED lines=8> */
.L_x_25500:
        /* <DEDUP_REMOVED lines=13> */
.L_x_31472:


//--------------------- .text.contiguous_sum_square3_bf16 --------------------------
	.section	.text.contiguous_sum_square3_bf16,"ax",@progbits
	.align	128
        .global         contiguous_sum_square3_bf16
        .type           contiguous_sum_square3_bf16,@function
        .size           contiguous_sum_square3_bf16,(.L_x_30849 - contiguous_sum_square3_bf16)
        .other          contiguous_sum_square3_bf16,@"STO_CUDA_ENTRY STV_DEFAULT"
contiguous_sum_square3_bf16:
.text.contiguous_sum_square3_bf16:
        /* <DEDUP_REMOVED lines=44> */
.L_x_25519:
        /* <DEDUP_REMOVED lines=27> */
.L_x_25503:
[----:B------:R-:W-:Y:S01]  /*0470*/  MOV R27, R32 ;  /* 0x00000020001b7202 */ /* 0x000fe20000000f00 */
[----:B------:R-:W-:Y:S01]  /*0480*/  IMAD.MOV.U32 R2, RZ, RZ, R34 ;  /* 0x000000ffff027224 */ /* 0x000fe200078e0022 */
[----:B------:R-:W-:Y:S02]  /*0490*/  MOV R0, R35 ;  /* 0x0000002300007202 */ /* 0x000fe40000000f00 */
[----:B0-----:R-:W-:-:S07]  /*04a0*/  MOV R9, 0x4c0 ;  /* 0x000004c000097802 */ /* 0x001fce0000000f00 */
[----:B-12-4-:R-:W-:Y:S05]  /*04b0*/  CALL.REL.NOINC `($__internal_520_$__cuda_sm20_div_s64) ;  /* 0x0000003400887944 */ /* 0x016fea0003c00000 */
        /* <DEDUP_REMOVED lines=8> */
.L_x_25504:
        /* <DEDUP_REMOVED lines=33> */
.L_x_25505:
[----:B------:R-:W-:Y:S01]  /*0750*/  MOV R27, R31 ;  /* 0x0000001f001b7202 */ /* 0x000fe20000000f00 */
[----:B------:R-:W-:Y:S01]  /*0760*/  IMAD.MOV.U32 R2, RZ, RZ, R34 ;  /* 0x000000ffff027224 */ /* 0x000fe200078e0022 */
[----:B------:R-:W-:Y:S02]  /*0770*/  MOV R0, R35 ;  /* 0x0000002300007202 */ /* 0x000fe40000000f00 */
[----:B------:R-:W-:-:S07]  /*0780*/  MOV R9, 0x7a0 ;  /* 0x000007a000097802 */ /* 0x000fce0000000f00 */
[----:B----4-:R-:W-:Y:S05]  /*0790*/  CALL.REL.NOINC `($__internal_520_$__cuda_sm20_div_s64) ;  /* 0x0000003000d07944 */ /* 0x010fea0003c00000 */
        /* <DEDUP_REMOVED lines=9> */
.L_x_25506:
        /* <DEDUP_REMOVED lines=35> */
.L_x_25507:
[----:B------:R-:W-:Y:S01]  /*0a60*/  IMAD.MOV.U32 R27, RZ, RZ, R29 ;  /* 0x000000ffff1b7224 */ /* 0x000fe200078e001d */
[----:B------:R-:W-:Y:S01]  /*0a70*/  MOV R2, R32 ;  /* 0x0000002000027202 */ /* 0x000fe20000000f00 */
[----:B------:R-:W-:Y:S01]  /*0a80*/  IMAD.MOV.U32 R0, RZ, RZ, R33 ;  /* 0x000000ffff007224 */ /* 0x000fe200078e0021 */
[----:B------:R-:W-:-:S07]  /*0a90*/  MOV R9, 0xab0 ;  /* 0x00000ab000097802 */ /* 0x000fce0000000f00 */
[----:B----4-:R-:W-:Y:S05]  /*0aa0*/  CALL.REL.NOINC `($__internal_520_$__cuda_sm20_div_s64) ;  /* 0x00000030000c7944 */ /* 0x010fea0003c00000 */
        /* <DEDUP_REMOVED lines=9> */
.L_x_25508:
        /* <DEDUP_REMOVED lines=33> */
.L_x_25509:
[----:B------:R-:W-:Y:S01]  /*0d50*/  MOV R27, R28 ;  /* 0x0000001c001b7202 */ /* 0x000fe20000000f00 */
[----:B------:R-:W-:Y:S01]  /*0d60*/  IMAD.MOV.U32 R2, RZ, RZ, R32 ;  /* 0x000000ffff027224 */ /* 0x000fe200078e0020 */
[----:B------:R-:W-:Y:S02]  /*0d70*/  MOV R0, R33 ;  /* 0x0000002100007202 */ /* 0x000fe40000000f00 */
[----:B------:R-:W-:-:S07]  /*0d80*/  MOV R9, 0xda0 ;  /* 0x00000da000097802 */ /* 0x000fce0000000f00 */
[----:B----4-:R-:W-:Y:S05]  /*0d90*/  CALL.REL.NOINC `($__internal_520_$__cuda_sm20_div_s64) ;  /* 0x0000002c00507944 */ /* 0x010fea0003c00000 */
        /* <DEDUP_REMOVED lines=8> */
.L_x_25510:
        /* <DEDUP_REMOVED lines=34> */
.L_x_25511:
        /* <DEDUP_REMOVED lines=14> */
.L_x_25512:
        /* <DEDUP_REMOVED lines=34> */
.L_x_25513:
        /* <DEDUP_REMOVED lines=14> */
.L_x_25514:
        /* <DEDUP_REMOVED lines=34> */
.L_x_25515:
[----:B------:R-:W-:Y:S01]  /*1640*/  IMAD.MOV.U32 R27, RZ, RZ, R31 ;  /* 0x000000ffff1b7224 */ /* 0x000fe200078e001f */
[----:B------:R-:W-:Y:S01]  /*1650*/  MOV R2, R32 ;  /* 0x0000002000027202 */ /* 0x000fe20000000f00 */
[----:B------:R-:W-:Y:S01]  /*1660*/  IMAD.MOV.U32 R0, RZ, RZ, R33 ;  /* 0x000000ffff007224 */ /* 0x000fe200078e0021 */
[----:B------:R-:W-:-:S07]  /*1670*/  MOV R9, 0x1690 ;  /* 0x0000169000097802 */ /* 0x000fce0000000f00 */
[----:B----4-:R-:W-:Y:S05]  /*1680*/  CALL.REL.NOINC `($__internal_520_$__cuda_sm20_div_s64) ;  /* 0x0000002400147944 */ /* 0x010fea0003c00000 */
        /* <DEDUP_REMOVED lines=9> */
.L_x_25516:
        /* <DEDUP_REMOVED lines=34> */
.L_x_25517:
[----:B------:R-:W-:Y:S01]  /*1940*/  IMAD.MOV.U32 R27, RZ, RZ, R30 ;  /* 0x000000ffff1b7224 */ /* 0x000fe200078e001e */
[----:B------:R-:W-:Y:S02]  /*1950*/  MOV R2, R32 ;  /* 0x0000002000027202 */ /* 0x000fe40000000f00 */
[----:B------:R-:W-:Y:S02]  /*1960*/  MOV R0, R33 ;  /* 0x0000002100007202 */ /* 0x000fe40000000f00 */
[----:B------:R-:W-:-:S07]  /*1970*/  MOV R9, 0x1990 ;  /* 0x0000199000097802 */ /* 0x000fce0000000f00 */
[----:B----4-:R-:W-:Y:S05]  /*1980*/  CALL.REL.NOINC `($__internal_520_$__cuda_sm20_div_s64) ;  /* 0x0000002000547944 */ /* 0x010fea0003c00000 */
        /* <DEDUP_REMOVED lines=9> */
.L_x_25518:
        /* <DEDUP_REMOVED lines=14> */
.L_x_25502:
        /* <DEDUP_REMOVED lines=33> */
.L_x_25521:
[----:B------:R-:W-:Y:S01]  /*1d10*/  MOV R27, R32 ;  /* 0x00000020001b7202 */ /* 0x000fe20000000f00 */
[----:B------:R-:W-:Y:S01]  /*1d20*/  IMAD.MOV.U32 R2, RZ, RZ, R16 ;  /* 0x000000ffff027224 */ /* 0x000fe200078e0010 */
[----:B------:R-:W-:Y:S02]  /*1d30*/  MOV R0, R17 ;  /* 0x0000001100007202 */ /* 0x000fe40000000f00 */
[----:B0-----:R-:W-:-:S07]  /*1d40*/  MOV R9, 0x1d60 ;  /* 0x00001d6000097802 */ /* 0x001fce0000000f00 */
[----:B------:R-:W-:Y:S05]  /*1d50*/  CALL.REL.NOINC `($__internal_520_$__cuda_sm20_div_s64) ;  /* 0x0000001c00607944 */ /* 0x000fea0003c00000 */
        /* <DEDUP_REMOVED lines=8> */
.L_x_25522:
        /* <DEDUP_REMOVED lines=35> */
.L_x_25523:
[----:B------:R-:W-:Y:S01]  /*2010*/  MOV R27, R17 ;  /* 0x00000011001b7202 */ /* 0x000fe20000000f00 */
[----:B------:R-:W-:Y:S01]  /*2020*/  IMAD.MOV.U32 R2, RZ, RZ, R18 ;  /* 0x000000ffff027224 */ /* 0x000fe200078e0012 */
[----:B------:R-:W-:Y:S02]  /*2030*/  MOV R0, R19 ;  /* 0x0000001300007202 */ /* 0x000fe40000000f00 */
[----:B------:R-:W-:-:S07]  /*2040*/  MOV R9, 0x2060 ;  /* 0x0000206000097802 */ /* 0x000fce0000000f00 */
[----:B------:R-:W-:Y:S05]  /*2050*/  CALL.REL.NOINC `($__internal_520_$__cuda_sm20_div_s64) ;  /* 0x0000001800a07944 */ /* 0x000fea0003c00000 */
        /* <DEDUP_REMOVED lines=9> */
.L_x_25524:
        /* <DEDUP_REMOVED lines=36> */
.L_x_25525:
[----:B------:R-:W-:Y:S01]  /*2330*/  MOV R27, R19 ;  /* 0x00000013001b7202 */ /* 0x000fe20000000f00 */
[----:B------:R-:W-:Y:S01]  /*2340*/  IMAD.MOV.U32 R0, RZ, RZ, R29 ;  /* 0x000000ffff007224 */ /* 0x000fe200078e001d */
[----:B------:R-:W-:Y:S02]  /*2350*/  MOV R2, R28 ;  /* 0x0000001c00027202 */ /* 0x000fe40000000f00 */
[----:B------:R-:W-:-:S07]  /*2360*/  MOV R9, 0x2380 ;  /* 0x0000238000097802 */ /* 0x000fce0000000f00 */
[----:B------:R-:W-:Y:S05]  /*2370*/  CALL.REL.NOINC `($__internal_520_$__cuda_sm20_div_s64) ;  /* 0x0000001400d87944 */ /* 0x000fea0003c00000 */
        /* <DEDUP_REMOVED lines=9> */
.L_x_25526:
        /* <DEDUP_REMOVED lines=37> */
.L_x_25527:
        /* <DEDUP_REMOVED lines=13> */
.L_x_25528:
        /* <DEDUP_REMOVED lines=9> */
.L_x_25520:
        /* <DEDUP_REMOVED lines=31> */
.L_x_25530:
        /* <DEDUP_REMOVED lines=13> */
.L_x_25531:
        /* <DEDUP_REMOVED lines=35> */
.L_x_25532:
[----:B------:R-:W-:Y:S01]  /*2cb0*/  MOV R27, R17 ;  /* 0x00000011001b7202 */ /* 0x000fe20000000f00 */
[----:B------:R-:W-:Y:S01]  /*2cc0*/  IMAD.MOV.U32 R2, RZ, RZ, R18 ;  /* 0x000000ffff027224 */ /* 0x000fe200078e0012 */
[----:B------:R-:W-:Y:S02]  /*2cd0*/  MOV R0, R19 ;  /* 0x0000001300007202 */ /* 0x000fe40000000f00 */
[----:B------:R-:W-:-:S07]  /*2ce0*/  MOV R9, 0x2d00 ;  /* 0x00002d0000097802 */ /* 0x000fce0000000f00 */
[----:B------:R-:W-:Y:S05]  /*2cf0*/  CALL.REL.NOINC `($__internal_520_$__cuda_sm20_div_s64) ;  /* 0x0000000c00787944 */ /* 0x000fea0003c00000 */
        /* <DEDUP_REMOVED lines=9> */
.L_x_25533:
        /* <DEDUP_REMOVED lines=10> */
.L_x_25529:
        /* <DEDUP_REMOVED lines=29> */
.L_x_25534:
[----:B------:R-:W-:-:S07]  /*3000*/  MOV R0, 0x3020 ;  /* 0x0000302000007802 */ /* 0x000fce0000000f00 */
[----:B0-----:R-:W-:Y:S05]  /*3010*/  CALL.REL.NOINC `($__internal_521_$__cuda_sm20_rem_s64) ;  /* 0x0000001000007944 */ /* 0x001fea0003c00000 */
[----:B------:R-:W-:Y:S02]  /*3020*/  MOV R10, R2 ;  /* 0x00000002000a7202 */ /* 0x000fe40000000f00 */
[----:B------:R-:W-:-:S07]  /*3030*/  MOV R11, R9 ;  /* 0x00000009000b7202 */ /* 0x000fce0000000f00 */
.L_x_25535:
[----:B------:R-:W0:Y:S02]  /*3040*/  LDC.64 R12, c[0x0][0x398] ;  /* 0x0000e600ff0c7b82 */ /* 0x000e240000000a00 */
[----:B0-----:R-:W-:-:S06]  /*3050*/  IMAD.WIDE.U32 R2, R3, 0x8, R12 ;  /* 0x0000000803027825 */ /* 0x001fcc00078e000c */
[----:B------:R-:W2:Y:S02]  /*3060*/  LDG.E.64 R2, desc[UR8][R2.64] ;  /* 0x0000000802027981 */ /* 0x000ea4000c1e1b00 */
[-C--:B--2---:R-:W-:Y:S02]  /*3070*/  IMAD R9, R3, R10.reuse, RZ ;  /* 0x0000000a03097224 */ /* 0x084fe400078e02ff */
[----:B------:R-:W-:-:S04]  /*3080*/  IMAD.WIDE.U32 R28, R2, R10, R28 ;  /* 0x0000000a021c7225 */ /* 0x000fc800078e001c */
[----:B------:R-:W-:-:S04]  /*3090*/  IMAD R9, R2, R11, R9 ;  /* 0x0000000b02097224 */ /* 0x000fc800078e0209 */
[----:B------:R-:W-:-:S07]  /*30a0*/  IMAD.IADD R29, R29, 0x1, R9 ;  /* 0x000000011d1d7824 */ /* 0x000fce00078e0209 */
.L_x_25501:
[----:B------:R-:W1:Y:S02]  /*30b0*/  LDCU.64 UR10, c[0x0][0x388] ;  /* 0x00007100ff0a77ac */ /* 0x000e640008000a00 */
[----:B-1----:R-:W-:-:S04]  /*30c0*/  LEA R2, P0, R28, UR10, 0x1 ;  /* 0x0000000a1c027c11 */ /* 0x002fc8000f8008ff */
[----:B------:R-:W-:-:S05]  /*30d0*/  LEA.HI.X R3, R28, UR11, R29, 0x1, P0 ;  /* 0x0000000b1c037c11 */ /* 0x000fca00080f0c1d */
[----:B------:R-:W2:Y:S01]  /*30e0*/  LDG.E.U16 R2, desc[UR8][R2.64] ;  /* 0x0000000802027981 */ /* 0x000ea2000c1e1500 */
[----:B------:R-:W-:Y:S01]  /*30f0*/  ISETP.NE.AND P0, PT, R8, RZ, PT ;  /* 0x000000ff0800720c */ /* 0x000fe20003f05270 */
[----:B--2---:R-:W-:-:S05]  /*3100*/  HMUL2.BF16_V2 R0, R2.H0_H0, R2.H0_H0 ;  /* 0x2000000202007232 */ /* 0x004fca0000200800 */
        /* <DEDUP_REMOVED lines=29> */
.L_x_25538:
        /* <DEDUP_REMOVED lines=56> */
.L_x_25537:
        /* <DEDUP_REMOVED lines=32> */
.L_x_25540:
        /* <DEDUP_REMOVED lines=19> */
.L_x_25541:
[----:B------:R-:W-:Y:S05]  /*3990*/  @!P1 BRA `(.L_x_25539) ;  /* 0x0000000000289947 */ /* 0x000fea0003800000 */
[----:B------:R-:W-:Y:S01]  /*39a0*/  IMAD R0, R6, UR4, RZ ;  /* 0x0000000406007c24 */ /* 0x000fe2000f8e02ff */
[----:B------:R-:W-:-:S03]  /*39b0*/  IADD3 R5, PT, PT, -R5, RZ, RZ ;  /* 0x000000ff05057210 */ /* 0x000fc60007ffe1ff */
[----:B------:R-:W-:-:S05]  /*39c0*/  IMAD R0, R0, 0x2, R7 ;  /* 0x0000000200007824 */ /* 0x000fca00078e0207 */
[----:B------:R-:W-:-:S07]  /*39d0*/  IADD3 R3, PT, PT, R0, UR5, RZ ;  /* 0x0000000500037c10 */ /* 0x000fce000fffe0ff */
.L_x_25542:
[----:B0-----:R0:W2:Y:S01]  /*39e0*/  LDS.U16 R9, [R3] ;  /* 0x0000000003097984 */ /* 0x0010a20000000400 */
[----:B------:R-:W-:-:S05]  /*39f0*/  VIADD R5, R5, 0x1 ;  /* 0x0000000105057836 */ /* 0x000fca0000000000 */
[----:B------:R-:W-:Y:S02]  /*3a00*/  ISETP.NE.AND P0, PT, R5, RZ, PT ;  /* 0x000000ff0500720c */ /* 0x000fe40003f05270 */
[----:B0-----:R-:W-:Y:S01]  /*3a10*/  LEA R3, R6, R3, 0x1 ;  /* 0x0000000306037211 */ /* 0x001fe200078e08ff */
[----:B--2---:R-:W-:-:S10]  /*3a20*/  HADD2.BF16_V2 R8, R8.H0_H0, R9.H0_H0 ;  /* 0x2000000908087230 */ /* 0x004fd40000200800 */
[----:B------:R-:W-:Y:S05]  /*3a30*/  @P0 BRA `(.L_x_25542) ;  /* 0xfffffffc00e80947 */ /* 0x000fea000383ffff */
.L_x_25539:
[----:B--2---:R2:W-:Y:S02]  /*3a40*/  STS.U16 [R7+UR5], R8 ;  /* 0x0000000807007988 */ /* 0x0045e40008000405 */
.L_x_25536:
        /* <DEDUP_REMOVED lines=9> */
        .weak           $__internal_520_$__cuda_sm20_div_s64
        .type           $__internal_520_$__cuda_sm20_div_s64,@function
        .size           $__internal_520_$__cuda_sm20_div_s64,($__internal_521_$__cuda_sm20_rem_s64 - $__internal_520_$__cuda_sm20_div_s64)
$__internal_520_$__cuda_sm20_div_s64:
        /* <DEDUP_REMOVED lines=83> */
[----:B------:R-:W-:Y:S06]  /*4010*/  RET.REL.NODEC R12 `(contiguous_sum_square3_bf16) ;  /* 0xffffffbc0cf87950 */ /* 0x000fec0003c3ffff */
        .weak           $__internal_521_$__cuda_sm20_rem_s64
        .type           $__internal_521_$__cuda_sm20_rem_s64,@function
        .size           $__internal_521_$__cuda_sm20_rem_s64,(.L_x_30849 - $__internal_521_$__cuda_sm20_rem_s64)
$__internal_521_$__cuda_sm20_rem_s64:
        /* <DEDUP_REMOVED lines=66> */
[----:B------:R-:W-:Y:S06]  /*4440*/  RET.REL.NODEC R10 `(contiguous_sum_square3_bf16) ;  /* 0xffffffb80aec7950 */ /* 0x000fec0003c3ffff */
.L_x_25543:
        /* <DEDUP_REMOVED lines=11> */
.L_x_30849:


//--------------------- .text.contiguous_sum_square22_bf16 --------------------------
	.section	.text.contiguous_sum_square22_bf16,"ax",@progbits
	.align	128
        .global         contiguous_sum_square22_bf16
        .type           contiguous_sum_square22_bf16,@function
        .size           contiguous_sum_square22_bf16,(.L_x_31474 - contiguous_sum_square22_bf16)
        .other          contiguous_sum_square22_bf16,@"STO_CUDA_ENTRY STV_DEFAULT"
contiguous_sum_square22_bf16:
.text.contiguous_sum_square22_bf16:
        /* <DEDUP_REMOVED lines=47> */
.L_x_25545:
        /* <DEDUP_REMOVED lines=13> */
.L_x_25546:
[----:B------:R-:W-:Y:S05]  /*03c0*/  BSYNC.RECONVERGENT B0 ;  /* 0x0000000000007941 */ /* 0x000fea0003800200 */
.L_x_25544:
[----:B------:R-:W-:Y:S01]  /*03d0*/  BAR.SYNC.DEFER_BLOCKING 0x0 ;  /* 0x0000000000007b1d */ /* 0x000fe20000010000 */
[----:B------:R-:W-:Y:S02]  /*03e0*/  ISETP.GE.U32.AND P1, PT, R3, 0x42, PT ;  /* 0x000000420300780c */ /* 0x000fe40003f26070 */
[----:B------:R-:W-:-:S11]  /*03f0*/  ISETP.GT.U32.AND P0, PT, R0, 0x1f, PT ;  /* 0x0000001f0000780c */ /* 0x000fd60003f04070 */
[----:B------:R-:W-:Y:S05]  /*0400*/  @!P1 BRA `(.L_x_25547) ;  /* 0x0000000000309947 */ /* 0x000fea0003800000 */
.L_x_25548:
        /* <DEDUP_REMOVED lines=12> */
.L_x_25547:
        /* <DEDUP_REMOVED lines=40> */
.L_x_25549:
        /* <DEDUP_REMOVED lines=11> */
.L_x_31474:


//--------------------- .text.contiguous_sum_square2_bf16 --------------------------
	.section	.text.contiguous_sum_square2_bf16,"ax",@progbits
	.align	128
        .global         contiguous_sum_square2_bf16
        .type           contiguous_sum_square2_bf16,@function
        .size           contiguous_sum_square2_bf16,(.L_x_30851 - contiguous_sum_square2_bf16)
        .other          contiguous_sum_square2_bf16,@"STO_CUDA_ENTRY STV_DEFAULT"
contiguous_sum_square2_bf16:
.text.contiguous_sum_square2_bf16:
        /* <DEDUP_REMOVED lines=57> */
.L_x_25578:
        /* <DEDUP_REMOVED lines=32> */
.L_x_25555:
[----:B------:R-:W-:Y:S01]  /*0590*/  MOV R26, R6 ;  /* 0x00000006001a7202 */ /* 0x000fe20000000f00 */
[----:B------:R-:W-:Y:S01]  /*05a0*/  IMAD.MOV.U32 R13, RZ, RZ, R7 ;  /* 0x000000ffff0d7224 */ /* 0x000fe200078e0007 */
[----:B------:R-:W-:Y:S01]  /*05b0*/  MOV R14, R38 ;  /* 0x00000026000e7202 */ /* 0x000fe20000000f00 */
[----:B------:R-:W-:Y:S01]  /*05c0*/  IMAD.MOV.U32 R11, RZ, RZ, R39 ;  /* 0x000000ffff0b7224 */ /* 0x000fe200078e0027 */
[----:B------:R-:W-:-:S07]  /*05d0*/  MOV R12, 0x5f0 ;  /* 0x000005f0000c7802 */ /* 0x000fce0000000f00 */
[----:B-1----:R-:W-:Y:S05]  /*05e0*/  CALL.REL.NOINC `($__internal_522_$__cuda_sm20_div_s64) ;  /* 0x0000006400447944 */ /* 0x002fea0003c00000 */
        /* <DEDUP_REMOVED lines=9> */
.L_x_25556:
[----:B------:R-:W-:Y:S05]  /*0680*/  BSYNC.RECONVERGENT B1 ;  /* 0x0000000000017941 */ /* 0x000fea0003800200 */
.L_x_25554:
        /* <DEDUP_REMOVED lines=33> */
.L_x_25558:
[----:B------:R-:W-:Y:S01]  /*08a0*/  MOV R26, R20 ;  /* 0x00000014001a7202 */ /* 0x000fe20000000f00 */
[----:B------:R-:W-:Y:S01]  /*08b0*/  IMAD.MOV.U32 R13, RZ, RZ, R9 ;  /* 0x000000ffff0d7224 */ /* 0x000fe200078e0009 */
[----:B------:R-:W-:Y:S01]  /*08c0*/  MOV R14, R38 ;  /* 0x00000026000e7202 */ /* 0x000fe20000000f00 */
[----:B------:R-:W-:Y:S01]  /*08d0*/  IMAD.MOV.U32 R11, RZ, RZ, R39 ;  /* 0x000000ffff0b7224 */ /* 0x000fe200078e0027 */
[----:B------:R-:W-:-:S07]  /*08e0*/  MOV R12, 0x900 ;  /* 0x00000900000c7802 */ /* 0x000fce0000000f00 */
[----:B------:R-:W-:Y:S05]  /*08f0*/  CALL.REL.NOINC `($__internal_522_$__cuda_sm20_div_s64) ;  /* 0x0000006000807944 */ /* 0x000fea0003c00000 */
        /* <DEDUP_REMOVED lines=9> */
.L_x_25559:
[----:B------:R-:W-:Y:S05]  /*0990*/  BSYNC.RECONVERGENT B1 ;  /* 0x0000000000017941 */ /* 0x000fea0003800200 */
.L_x_25557:
        /* <DEDUP_REMOVED lines=34> */
.L_x_25561:
[----:B------:R-:W-:Y:S01]  /*0bc0*/  IMAD.MOV.U32 R26, RZ, RZ, R34 ;  /* 0x000000ffff1a7224 */ /* 0x000fe200078e0022 */
[----:B------:R-:W-:Y:S01]  /*0bd0*/  MOV R13, R35 ;  /* 0x00000023000d7202 */ /* 0x000fe20000000f00 */
[----:B------:R-:W-:Y:S01]  /*0be0*/  IMAD.MOV.U32 R14, RZ, RZ, R20 ;  /* 0x000000ffff0e7224 */ /* 0x000fe200078e0014 */
[----:B------:R-:W-:Y:S02]  /*0bf0*/  MOV R11, R21 ;  /* 0x00000015000b7202 */ /* 0x000fe40000000f00 */
[----:B------:R-:W-:-:S07]  /*0c00*/  MOV R12, 0xc20 ;  /* 0x00000c20000c7802 */ /* 0x000fce0000000f00 */
[----:B------:R-:W-:Y:S05]  /*0c10*/  CALL.REL.NOINC `($__internal_522_$__cuda_sm20_div_s64) ;  /* 0x0000005c00b87944 */ /* 0x000fea0003c00000 */
        /* <DEDUP_REMOVED lines=10> */
.L_x_25562:
[----:B------:R-:W-:Y:S05]  /*0cc0*/  BSYNC.RECONVERGENT B1 ;  /* 0x0000000000017941 */ /* 0x000fea0003800200 */
.L_x_25560:
        /* <DEDUP_REMOVED lines=34> */
.L_x_25564:
        /* <DEDUP_REMOVED lines=16> */
.L_x_25565:
[----:B------:R-:W-:Y:S05]  /*0ff0*/  BSYNC.RECONVERGENT B1 ;  /* 0x0000000000017941 */ /* 0x000fea0003800200 */
.L_x_25563:
        /* <DEDUP_REMOVED lines=36> */
.L_x_25567:
        /* <DEDUP_REMOVED lines=16> */
.L_x_25568:
[----:B------:R-:W-:Y:S05]  /*1340*/  BSYNC.RECONVERGENT B1 ;  /* 0x0000000000017941 */ /* 0x000fea0003800200 */
.L_x_25566:
        /* <DEDUP_REMOVED lines=35> */
.L_x_25570:
[----:B------:R-:W-:Y:S01]  /*1580*/  MOV R26, R34 ;  /* 0x00000022001a7202 */ /* 0x000fe20000000f00 */
[----:B------:R-:W-:Y:S01]  /*1590*/  IMAD.MOV.U32 R13, RZ, RZ, R35 ;  /* 0x000000ffff0d7224 */ /* 0x000fe200078e0023 */
[----:B------:R-:W-:Y:S01]  /*15a0*/  MOV R14, R20 ;  /* 0x00000014000e7202 */ /* 0x000fe20000000f00 */
[----:B------:R-:W-:Y:S01]  /*15b0*/  IMAD.MOV.U32 R11, RZ, RZ, R21 ;  /* 0x000000ffff0b7224 */ /* 0x000fe200078e0015 */
[----:B------:R-:W-:-:S07]  /*15c0*/  MOV R12, 0x15e0 ;  /* 0x000015e0000c7802 */ /* 0x000fce0000000f00 */
[----:B------:R-:W-:Y:S05]  /*15d0*/  CALL.REL.NOINC `($__internal_522_$__cuda_sm20_div_s64) ;  /* 0x0000005400487944 */ /* 0x000fea0003c00000 */
        /* <DEDUP_REMOVED lines=10> */
.L_x_25571:
[----:B------:R-:W-:Y:S05]  /*1680*/  BSYNC.RECONVERGENT B1 ;  /* 0x0000000000017941 */ /* 0x000fea0003800200 */
.L_x_25569:
        /* <DEDUP_REMOVED lines=34> */
.L_x_25573:
        /* <DEDUP_REMOVED lines=16> */
.L_x_25574:
[----:B------:R-:W-:Y:S05]  /*19b0*/  BSYNC.RECONVERGENT B1 ;  /* 0x0000000000017941 */ /* 0x000fea0003800200 */
.L_x_25572:
        /* <DEDUP_REMOVED lines=35> */
.L_x_25576:
        /* <DEDUP_REMOVED lines=16> */
.L_x_25577:
[----:B------:R-:W-:Y:S05]  /*1cf0*/  BSYNC.RECONVERGENT B1 ;  /* 0x0000000000017941 */ /* 0x000fea0003800200 */
.L_x_25575:
        /* <DEDUP_REMOVED lines=8> */
.L_x_25553:
        /* <DEDUP_REMOVED lines=36> */
.L_x_25581:
[----:B------:R-:W-:Y:S01]  /*1fc0*/  MOV R26, R6 ;  /* 0x00000006001a7202 */ /* 0x000fe20000000f00 */
[----:B------:R-:W-:Y:S01]  /*1fd0*/  IMAD.MOV.U32 R13, RZ, RZ, R7 ;  /* 0x000000ffff0d7224 */ /* 0x000fe200078e0007 */
[----:B------:R-:W-:Y:S01]  /*1fe0*/  MOV R14, R16 ;  /* 0x00000010000e7202 */ /* 0x000fe20000000f00 */
[----:B------:R-:W-:Y:S01]  /*1ff0*/  IMAD.MOV.U32 R11, RZ, RZ, R17 ;  /* 0x000000ffff0b7224 */ /* 0x000fe200078e0011 */
[----:B------:R-:W-:-:S07]  /*2000*/  MOV R12, 0x2020 ;  /* 0x00002020000c7802 */ /* 0x000fce0000000f00 */
[----:B------:R-:W-:Y:S05]  /*2010*/  CALL.REL.NOINC `($__internal_522_$__cuda_sm20_div_s64) ;  /* 0x0000004800b87944 */ /* 0x000fea0003c00000 */
        /* <DEDUP_REMOVED lines=9> */
.L_x_25582:
[----:B------:R-:W-:Y:S05]  /*20b0*/  BSYNC.RECONVERGENT B1 ;  /* 0x0000000000017941 */ /* 0x000fea0003800200 */
.L_x_25580:
        /* <DEDUP_REMOVED lines=34> */
.L_x_25584:
        /* <DEDUP_REMOVED lines=17> */
.L_x_25585:
[----:B------:R-:W-:Y:S05]  /*23f0*/  BSYNC.RECONVERGENT B1 ;  /* 0x0000000000017941 */ /* 0x000fea0003800200 */
.L_x_25583:
        /* <DEDUP_REMOVED lines=36> */
.L_x_25587:
        /* <DEDUP_REMOVED lines=16> */
.L_x_25588:
[----:B------:R-:W-:Y:S05]  /*2740*/  BSYNC.RECONVERGENT B1 ;  /* 0x0000000000017941 */ /* 0x000fea0003800200 */
.L_x_25586:
        /* <DEDUP_REMOVED lines=35> */
.L_x_25590:
[----:B------:R-:W-:Y:S01]  /*2980*/  MOV R26, R18 ;  /* 0x00000012001a7202 */ /* 0x000fe20000000f00 */
[----:B------:R-:W-:Y:S01]  /*2990*/  IMAD.MOV.U32 R13, RZ, RZ, R19 ;  /* 0x000000ffff0d7224 */ /* 0x000fe200078e0013 */
[----:B------:R-:W-:Y:S01]  /*29a0*/  MOV R14, R16 ;  /* 0x00000010000e7202 */ /* 0x000fe20000000f00 */
[----:B------:R-:W-:Y:S01]  /*29b0*/  IMAD.MOV.U32 R11, RZ, RZ, R17 ;  /* 0x000000ffff0b7224 */ /* 0x000fe200078e0011 */
[----:B------:R-:W-:-:S07]  /*29c0*/  MOV R12, 0x29e0 ;  /* 0x000029e0000c7802 */ /* 0x000fce0000000f00 */
[----:B------:R-:W-:Y:S05]  /*29d0*/  CALL.REL.NOINC `($__internal_522_$__cuda_sm20_div_s64) ;  /* 0x0000004000487944 */ /* 0x000fea0003c00000 */
        /* <DEDUP_REMOVED lines=10> */
.L_x_25591:
[----:B------:R-:W-:Y:S05]  /*2a80*/  BSYNC.RECONVERGENT B1 ;  /* 0x0000000000017941 */ /* 0x000fea0003800200 */
.L_x_25589:
[----:B------:R-:W-:Y:S01]  /*2a90*/  MOV R36, R22 ;  /* 0x0000001600247202 */ /* 0x000fe20000000f00 */
[----:B------:R-:W-:Y:S02]  /*2aa0*/  IMAD R11, R11, R38, RZ ;  /* 0x000000260b0b7224 */ /* 0x000fe400078e02ff */
[----:B------:R-:W-:Y:S02]  /*2ab0*/  VIADD R8, R8, 0xfffffffe ;  /* 0xfffffffe08087836 */ /* 0x000fe40000000000 */
[----:B------:R-:W-:-:S04]  /*2ac0*/  IMAD.WIDE.U32 R22, R38, R10, R36 ;  /* 0x0000000a26167225 */ /* 0x000fc800078e0024 */
[----:B------:R-:W-:-:S05]  /*2ad0*/  IMAD R11, R39, R10, R11 ;  /* 0x0000000a270b7224 */ /* 0x000fca00078e020b */
[----:B------:R-:W-:-:S07]  /*2ae0*/  IADD3 R23, PT, PT, R23, R11, RZ ;  /* 0x0000000b17177210 */ /* 0x000fce0007ffe0ff */
.L_x_25579:
        /* <DEDUP_REMOVED lines=30> */
.L_x_25593:
[----:B------:R-:W-:Y:S01]  /*2cd0*/  MOV R18, R6 ;  /* 0x0000000600127202 */ /* 0x000fe20000000f00 */
[----:B------:R-:W-:Y:S01]  /*2ce0*/  IMAD.MOV.U32 R19, RZ, RZ, R7 ;  /* 0x000000ffff137224 */ /* 0x000fe200078e0007 */
[----:B------:R-:W-:Y:S01]  /*2cf0*/  MOV R24, R10 ;  /* 0x0000000a00187202 */ /* 0x000fe20000000f00 */
[----:B------:R-:W-:Y:S01]  /*2d00*/  IMAD.MOV.U32 R21, RZ, RZ, R11 ;  /* 0x000000ffff157224 */ /* 0x000fe200078e000b */
[----:B------:R-:W-:-:S07]  /*2d10*/  MOV R26, 0x2d30 ;  /* 0x00002d30001a7802 */ /* 0x000fce0000000f00 */
[----:B------:R-:W-:Y:S05]  /*2d20*/  CALL.REL.NOINC `($__internal_523_$__cuda_sm20_rem_s64) ;  /* 0x0000004000c07944 */ /* 0x000fea0003c00000 */
.L_x_25594:
[----:B------:R-:W-:Y:S05]  /*2d30*/  BSYNC.RECONVERGENT B1 ;  /* 0x0000000000017941 */ /* 0x000fea0003800200 */
.L_x_25592:
        /* <DEDUP_REMOVED lines=30> */
.L_x_25596:
[----:B------:R-:W-:Y:S01]  /*2f20*/  MOV R24, R10 ;  /* 0x0000000a00187202 */ /* 0x000fe20000000f00 */
[----:B------:R-:W-:Y:S01]  /*2f30*/  IMAD.MOV.U32 R21, RZ, RZ, R11 ;  /* 0x000000ffff157224 */ /* 0x000fe200078e000b */
[----:B------:R-:W-:Y:S01]  /*2f40*/  MOV R18, R20 ;  /* 0x0000001400127202 */ /* 0x000fe20000000f00 */
[----:B------:R-:W-:Y:S01]  /*2f50*/  IMAD.MOV.U32 R19, RZ, RZ, R9 ;  /* 0x000000ffff137224 */ /* 0x000fe200078e0009 */
[----:B------:R-:W-:-:S07]  /*2f60*/  MOV R26, 0x2f80 ;  /* 0x00002f80001a7802 */ /* 0x000fce0000000f00 */
[----:B------:R-:W-:Y:S05]  /*2f70*/  CALL.REL.NOINC `($__internal_523_$__cuda_sm20_rem_s64) ;  /* 0x00000040002c7944 */ /* 0x000fea0003c00000 */
.L_x_25597:
[----:B------:R-:W-:Y:S05]  /*2f80*/  BSYNC.RECONVERGENT B1 ;  /* 0x0000000000017941 */ /* 0x000fea0003800200 */
.L_x_25595:
[----:B------:R-:W-:Y:S02]  /*2f90*/  IMAD R7, R7, R16, RZ ;  /* 0x0000001007077224 */ /* 0x000fe400078e02ff */
[----:B------:R-:W-:-:S04]  /*2fa0*/  IMAD.WIDE.U32 R22, R16, R6, R22 ;  /* 0x0000000610167225 */ /* 0x000fc800078e0016 */
[----:B------:R-:W-:-:S05]  /*2fb0*/  IMAD R7, R17, R6, R7 ;  /* 0x0000000611077224 */ /* 0x000fca00078e0207 */
[----:B------:R-:W-:-:S07]  /*2fc0*/  IADD3 R23, PT, PT, R23, R7, RZ ;  /* 0x0000000717177210 */ /* 0x000fce0007ffe0ff */
.L_x_25552:
[----:B------:R-:W0:Y:S02]  /*2fd0*/  LDCU.64 UR4, c[0x0][0x388] ;  /* 0x00007100ff0477ac */ /* 0x000e240008000a00 */
[----:B0-----:R-:W-:Y:S02]  /*2fe0*/  LEA R8, P1, R22, UR4, 0x1 ;  /* 0x0000000416087c11 */ /* 0x001fe4000f8208ff */
[----:B------:R-:W-:Y:S02]  /*2ff0*/  LEA R6, P0, R4, UR4, 0x1 ;  /* 0x0000000404067c11 */ /* 0x000fe4000f8008ff */
[----:B------:R-:W-:Y:S02]  /*3000*/  LEA.HI.X R9, R22, UR5, R23, 0x1, P1 ;  /* 0x0000000516097c11 */ /* 0x000fe400088f0c17 */
[----:B------:R-:W-:-:S03]  /*3010*/  LEA.HI.X R7, R4, UR5, R5, 0x1, P0 ;  /* 0x0000000504077c11 */ /* 0x000fc600080f0c05 */
[----:B------:R-:W2:Y:S04]  /*3020*/  LDG.E.U16 R8, desc[UR14][R8.64] ;  /* 0x0000000e08087981 */ /* 0x000ea8000c1e1500 */
[----:B------:R-:W3:Y:S01]  /*3030*/  LDG.E.U16 R7, desc[UR14][R6.64] ;  /* 0x0000000e06077981 */ /* 0x000ee2000c1e1500 */
[----:B--2---:R-:W-:-:S04]  /*3040*/  HMUL2.BF16_V2 R4, R8.H0_H0, R8.H0_H0 ;  /* 0x2000000808047232 */ /* 0x004fc80000200800 */
[----:B---3--:R-:W-:-:S05]  /*3050*/  HFMA2.BF16_V2 R4, R7.H0_H0, R7.H0_H0, R4.H0_H0 ;  /* 0x2000000707047231 */ /* 0x008fca0000240804 */
[----:B------:R0:W-:Y:S01]  /*3060*/  STS.U16 [R2], R4 ;  /* 0x0000000402007388 */ /* 0x0001e20000000400 */
[----:B------:R-:W-:Y:S05]  /*3070*/  BRA `(.L_x_25598) ;  /* 0x0000003400bc7947 */ /* 0x000fea0003800000 */
.L_x_25551:
        /* <DEDUP_REMOVED lines=18> */
.L_x_25625:
        /* <DEDUP_REMOVED lines=30> */
.L_x_25602:
        /* <DEDUP_REMOVED lines=15> */
.L_x_25603:
[----:B------:R-:W-:Y:S05]  /*3470*/  BSYNC.RECONVERGENT B1 ;  /* 0x0000000000017941 */ /* 0x000fea0003800200 */
.L_x_25601:
        /* <DEDUP_REMOVED lines=39> */
.L_x_25605:
        /* <DEDUP_REMOVED lines=17> */
.L_x_25606:
[----:B------:R-:W-:Y:S05]  /*3800*/  BSYNC.RECONVERGENT B1 ;  /* 0x0000000000017941 */ /* 0x000fea0003800200 */
.L_x_25604:
        /* <DEDUP_REMOVED lines=37> */
.L_x_25608:
        /* <DEDUP_REMOVED lines=17> */
.L_x_25609:
[----:B------:R-:W-:Y:S05]  /*3b70*/  BSYNC.RECONVERGENT B1 ;  /* 0x0000000000017941 */ /* 0x000fea0003800200 */
.L_x_25607:
        /* <DEDUP_REMOVED lines=38> */
.L_x_25611:
[----:B------:R-:W-:Y:S01]  /*3de0*/  IMAD.MOV.U32 R26, RZ, RZ, R20 ;  /* 0x000000ffff1a7224 */ /* 0x000fe200078e0014 */
[----:B------:R-:W-:Y:S01]  /*3df0*/  MOV R13, R21 ;  /* 0x00000015000d7202 */ /* 0x000fe20000000f00 */
[----:B------:R-:W-:Y:S01]  /*3e00*/  IMAD.MOV.U32 R14, RZ, RZ, R36 ;  /* 0x000000ffff0e7224 */ /* 0x000fe200078e0024 */
[----:B------:R-:W-:Y:S02]  /*3e10*/  MOV R11, R37 ;  /* 0x00000025000b7202 */ /* 0x000fe40000000f00 */
[----:B------:R-:W-:-:S07]  /*3e20*/  MOV R12, 0x3e40 ;  /* 0x00003e40000c7802 */ /* 0x000fce0000000f00 */
[----:B-1----:R-:W-:Y:S05]  /*3e30*/  CALL.REL.NOINC `($__internal_522_$__cuda_sm20_div_s64) ;  /* 0x0000002c00307944 */ /* 0x002fea0003c00000 */
        /* <DEDUP_REMOVED lines=11> */
.L_x_25612:
[----:B------:R-:W-:Y:S05]  /*3ef0*/  BSYNC.RECONVERGENT B1 ;  /* 0x0000000000017941 */ /* 0x000fea0003800200 */
.L_x_25610:
        /* <DEDUP_REMOVED lines=38> */
.L_x_25614:
        /* <DEDUP_REMOVED lines=17> */
.L_x_25615:
[----:B------:R-:W-:Y:S05]  /*4270*/  BSYNC.RECONVERGENT B1 ;  /* 0x0000000000017941 */ /* 0x000fea0003800200 */
.L_x_25613:
        /* <DEDUP_REMOVED lines=40> */
.L_x_25617:
        /* <DEDUP_REMOVED lines=17> */
.L_x_25618:
[----:B------:R-:W-:Y:S05]  /*4610*/  BSYNC.RECONVERGENT B1 ;  /* 0x0000000000017941 */ /* 0x000fea0003800200 */
.L_x_25616:
        /* <DEDUP_REMOVED lines=40> */
.L_x_25620:
        /* <DEDUP_REMOVED lines=17> */
.L_x_25621:
[----:B------:R-:W-:Y:S05]  /*49b0*/  BSYNC.RECONVERGENT B1 ;  /* 0x0000000000017941 */ /* 0x000fea0003800200 */
.L_x_25619:
        /* <DEDUP_REMOVED lines=38> */
.L_x_25623:
[----:B------:R-:W-:Y:S01]  /*4c20*/  MOV R26, R20 ;  /* 0x00000014001a7202 */ /* 0x000fe20000000f00 */
[----:B------:R-:W-:Y:S01]  /*4c30*/  IMAD.MOV.U32 R14, RZ, RZ, R22 ;  /* 0x000000ffff0e7224 */ /* 0x000fe200078e0016 */
[----:B------:R-:W-:Y:S02]  /*4c40*/  MOV R13, R21 ;  /* 0x00000015000d7202 */ /* 0x000fe40000000f00 */
[----:B------:R-:W-:Y:S02]  /*4c50*/  MOV R11, R23 ;  /* 0x00000017000b7202 */ /* 0x000fe40000000f00 */
[----:B------:R-:W-:-:S07]  /*4c60*/  MOV R12, 0x4c80 ;  /* 0x00004c80000c7802 */ /* 0x000fce0000000f00 */
[----:B-1----:R-:W-:Y:S05]  /*4c70*/  CALL.REL.NOINC `($__internal_522_$__cuda_sm20_div_s64) ;  /* 0x0000001c00a07944 */ /* 0x002fea0003c00000 */
        /* <DEDUP_REMOVED lines=11> */
.L_x_25624:
[----:B------:R-:W-:Y:S05]  /*4d30*/  BSYNC.RECONVERGENT B1 ;  /* 0x0000000000017941 */ /* 0x000fea0003800200 */
.L_x_25622:
        /* <DEDUP_REMOVED lines=15> */
.L_x_25600:
        /* <DEDUP_REMOVED lines=37> */
.L_x_25628:
[----:B------:R-:W-:Y:S01]  /*5080*/  MOV R26, R18 ;  /* 0x00000012001a7202 */ /* 0x000fe20000000f00 */
[----:B------:R-:W-:Y:S01]  /*5090*/  IMAD.MOV.U32 R13, RZ, RZ, R19 ;  /* 0x000000ffff0d7224 */ /* 0x000fe200078e0013 */
[----:B------:R-:W-:Y:S02]  /*50a0*/  MOV R14, R6 ;  /* 0x00000006000e7202 */ /* 0x000fe40000000f00 */
[----:B------:R-:W-:Y:S02]  /*50b0*/  MOV R11, R7 ;  /* 0x00000007000b7202 */ /* 0x000fe40000000f00 */
[----:B------:R-:W-:-:S07]  /*50c0*/  MOV R12, 0x50e0 ;  /* 0x000050e0000c7802 */ /* 0x000fce0000000f00 */
[----:B------:R-:W-:Y:S05]  /*50d0*/  CALL.REL.NOINC `($__internal_522_$__cuda_sm20_div_s64) ;  /* 0x0000001800887944 */ /* 0x000fea0003c00000 */
        /* <DEDUP_REMOVED lines=9> */
.L_x_25629:
[----:B------:R-:W-:Y:S05]  /*5170*/  BSYNC.RECONVERGENT B1 ;  /* 0x0000000000017941 */ /* 0x000fea0003800200 */
.L_x_25627:
        /* <DEDUP_REMOVED lines=39> */
.L_x_25631:
        /* <DEDUP_REMOVED lines=17> */
.L_x_25632:
[----:B------:R-:W-:Y:S05]  /*5500*/  BSYNC.RECONVERGENT B1 ;  /* 0x0000000000017941 */ /* 0x000fea0003800200 */
.L_x_25630:
        /* <DEDUP_REMOVED lines=40> */
.L_x_25634:
[----:B------:R-:W-:Y:S01]  /*5790*/  MOV R26, R18 ;  /* 0x00000012001a7202 */ /* 0x000fe20000000f00 */
[----:B------:R-:W-:Y:S01]  /*57a0*/  IMAD.MOV.U32 R14, RZ, RZ, R20 ;  /* 0x000000ffff0e7224 */ /* 0x000fe200078e0014 */
[----:B------:R-:W-:Y:S02]  /*57b0*/  MOV R13, R19 ;  /* 0x00000013000d7202 */ /* 0x000fe40000000f00 */
[----:B------:R-:W-:Y:S02]  /*57c0*/  MOV R11, R21 ;  /* 0x00000015000b7202 */ /* 0x000fe40000000f00 */
[----:B------:R-:W-:-:S07]  /*57d0*/  MOV R12, 0x57f0 ;  /* 0x000057f0000c7802 */ /* 0x000fce0000000f00 */
[----:B------:R-:W-:Y:S05]  /*57e0*/  CALL.REL.NOINC `($__internal_522_$__cuda_sm20_div_s64) ;  /* 0x0000001000c47944 */ /* 0x000fea0003c00000 */
        /* <DEDUP_REMOVED lines=11> */
.L_x_25635:
[----:B------:R-:W-:Y:S05]  /*58a0*/  BSYNC.RECONVERGENT B1 ;  /* 0x0000000000017941 */ /* 0x000fea0003800200 */
.L_x_25633:
        /* <DEDUP_REMOVED lines=40> */
.L_x_25637:
[----:B------:R-:W-:Y:S01]  /*5b30*/  MOV R26, R18 ;  /* 0x00000012001a7202 */ /* 0x000fe20000000f00 */
[----:B------:R-:W-:Y:S01]  /*5b40*/  IMAD.MOV.U32 R13, RZ, RZ, R19 ;  /* 0x000000ffff0d7224 */ /* 0x000fe200078e0013 */
[----:B------:R-:W-:Y:S02]  /*5b50*/  MOV R14, R20 ;  /* 0x00000014000e7202 */ /* 0x000fe40000000f00 */
[----:B------:R-:W-:Y:S02]  /*5b60*/  MOV R11, R21 ;  /* 0x00000015000b7202 */ /* 0x000fe40000000f00 */
[----:B------:R-:W-:-:S07]  /*5b70*/  MOV R12, 0x5b90 ;  /* 0x00005b90000c7802 */ /* 0x000fce0000000f00 */
[----:B------:R-:W-:Y:S05]  /*5b80*/  CALL.REL.NOINC `($__internal_522_$__cuda_sm20_div_s64) ;  /* 0x0000000c00dc7944 */ /* 0x000fea0003c00000 */
        /* <DEDUP_REMOVED lines=11> */
.L_x_25638:
[----:B------:R-:W-:Y:S05]  /*5c40*/  BSYNC.RECONVERGENT B1 ;  /* 0x0000000000017941 */ /* 0x000fea0003800200 */
.L_x_25636:
        /* <DEDUP_REMOVED lines=11> */
.L_x_25626:
        /* <DEDUP_REMOVED lines=35> */
.L_x_25641:
[----:B------:R-:W-:Y:S01]  /*5f30*/  IMAD.MOV.U32 R26, RZ, RZ, R18 ;  /* 0x000000ffff1a7224 */ /* 0x000fe200078e0012 */
[----:B------:R-:W-:Y:S01]  /*5f40*/  MOV R13, R19 ;  /* 0x00000013000d7202 */ /* 0x000fe20000000f00 */
[----:B------:R-:W-:Y:S01]  /*5f50*/  IMAD.MOV.U32 R11, RZ, RZ, R5 ;  /* 0x000000ffff0b7224 */ /* 0x000fe200078e0005 */
[----:B------:R-:W-:Y:S02]  /*5f60*/  MOV R14, R4 ;  /* 0x00000004000e7202 */ /* 0x000fe40000000f00 */
[----:B------:R-:W-:-:S07]  /*5f70*/  MOV R12, 0x5f90 ;  /* 0x00005f90000c7802 */ /* 0x000fce0000000f00 */
[----:B------:R-:W-:Y:S05]  /*5f80*/  CALL.REL.NOINC `($__internal_522_$__cuda_sm20_div_s64) ;  /* 0x0000000800dc7944 */ /* 0x000fea0003c00000 */
        /* <DEDUP_REMOVED lines=8> */
.L_x_25642:
[----:B------:R-:W-:Y:S05]  /*6010*/  BSYNC.RECONVERGENT B1 ;  /* 0x0000000000017941 */ /* 0x000fea0003800200 */
.L_x_25640:
        /* <DEDUP_REMOVED lines=39> */
.L_x_25644:
        /* <DEDUP_REMOVED lines=17> */
.L_x_25645:
[----:B------:R-:W-:Y:S05]  /*63a0*/  BSYNC.RECONVERGENT B1 ;  /* 0x0000000000017941 */ /* 0x000fea0003800200 */
.L_x_25643:
        /* <DEDUP_REMOVED lines=11> */
.L_x_25639:
        /* <DEDUP_REMOVED lines=31> */
.L_x_25647:
[----:B------:R-:W-:Y:S02]  /*6650*/  MOV R24, R20 ;  /* 0x0000001400187202 */ /* 0x000fe40000000f00 */
[----:B------:R-:W-:-:S07]  /*6660*/  MOV R26, 0x6680 ;  /* 0x00006680001a7802 */ /* 0x000fce0000000f00 */
[----:B------:R-:W-:Y:S05]  /*6670*/  CALL.REL.NOINC `($__internal_523_$__cuda_sm20_rem_s64) ;  /* 0x00000008006c7944 */ /* 0x000fea0003c00000 */
[----:B------:R-:W-:Y:S01]  /*6680*/  MOV R4, R6 ;  /* 0x0000000600047202 */ /* 0x000fe20000000f00 */
[----:B------:R-:W-:-:S07]  /*6690*/  IMAD.MOV.U32 R5, RZ, RZ, R7 ;  /* 0x000000ffff057224 */ /* 0x000fce00078e0007 */
.L_x_25648:
[----:B------:R-:W-:Y:S05]  /*66a0*/  BSYNC.RECONVERGENT B1 ;  /* 0x0000000000017941 */ /* 0x000fea0003800200 */
.L_x_25646:
        /* <DEDUP_REMOVED lines=9> */
.L_x_25599:
[----:B------:R-:W2:Y:S02]  /*6740*/  LDG.E.U16 R8, desc[UR14][R8.64] ;  /* 0x0000000e08087981 */ /* 0x000ea4000c1e1500 */
[----:B--2---:R-:W-:-:S05]  /*6750*/  HMUL2.BF16_V2 R4, R8.H0_H0, R8.H0_H0 ;  /* 0x2000000808047232 */ /* 0x004fca0000200800 */
[----:B------:R1:W-:Y:S02]  /*6760*/  STS.U16 [R2], R4 ;  /* 0x0000000402007388 */ /* 0x0003e40000000400 */
.L_x_25598:
[----:B------:R-:W-:Y:S05]  /*6770*/  BSYNC.RECONVERGENT B0 ;  /* 0x0000000000007941 */ /* 0x000fea0003800200 */
.L_x_25550:
[----:B------:R-:W-:Y:S01]  /*6780*/  BAR.SYNC.DEFER_BLOCKING 0x0 ;  /* 0x0000000000007b1d */ /* 0x000fe20000010000 */
[----:B------:R-:W-:Y:S02]  /*6790*/  ISETP.GE.U32.AND P0, PT, R3, 0x42, PT ;  /* 0x000000420300780c */ /* 0x000fe40003f06070 */
[----:B------:R-:W-:-:S11]  /*67a0*/  ISETP.GT.U32.AND P1, PT, R0, 0x1f, PT ;  /* 0x0000001f0000780c */ /* 0x000fd60003f24070 */
[----:B------:R-:W-:Y:S05]  /*67b0*/  @!P0 BRA `(.L_x_25649) ;  /* 0x0000000000308947 */ /* 0x000fea0003800000 */
.L_x_25650:
        /* <DEDUP_REMOVED lines=12> */
.L_x_25649:
        /* <DEDUP_REMOVED lines=40> */
        .weak           $__internal_522_$__cuda_sm20_div_s64
        .type           $__internal_522_$__cuda_sm20_div_s64,@function
        .size           $__internal_522_$__cuda_sm20_div_s64,($__internal_523_$__cuda_sm20_rem_s64 - $__internal_522_$__cuda_sm20_div_s64)
$__internal_522_$__cuda_sm20_div_s64:
        /* <DEDUP_REMOVED lines=82> */
[----:B------:R-:W-:Y:S06]  /*7020*/  RET.REL.NODEC R12 `(contiguous_sum_square2_bf16) ;  /* 0xffffff8c0cf47950 */ /* 0x000fec0003c3ffff */
        .weak           $__internal_523_$__cuda_sm20_rem_s64
        .type           $__internal_523_$__cuda_sm20_rem_s64,@function
        .size           $__internal_523_$__cuda_sm20_rem_s64,(.L_x_30851 - $__internal_523_$__cuda_sm20_rem_s64)
$__internal_523_$__cuda_sm20_rem_s64:
        /* <DEDUP_REMOVED lines=76> */
[----:B------:R-:W-:Y:S06]  /*74f0*/  RET.REL.NODEC R26 `(contiguous_sum_square2_bf16) ;  /* 0xffffff881ac07950 */ /* 0x000fec0003c3ffff */
.L_x_25651:
        /* <DEDUP_REMOVED lines=16> */
.L_x_30851:


//--------------------- .text.uncontiguous_cumulate_sum_square_bf16 --------------------------
	.section	.text.uncontiguous_cumulate_sum_square_bf16,"ax",@progbits
	.align	128
        .global         uncontiguous_cumulate_sum_square_bf16
        .type           uncontiguous_cumulate_sum_square_bf16,@function
        .size           uncontiguous_cumulate_sum_square_bf16,(.L_x_30853 - uncontiguous_cumulate_sum_square_bf16)
        .other          uncontiguous_cumulate_sum_square_bf16,@"STO_CUDA_ENTRY STV_DEFAULT"
uncontiguous_cumulate_sum_square_bf16:
.text.uncontiguous_cumulate_sum_square_bf16:
        /* <DEDUP_REMOVED lines=38> */
.L_x_25680:
        /* <DEDUP_REMOVED lines=32> */
.L_x_25657:
[----:B------:R-:W-:Y:S01]  /*0460*/  MOV R26, R6 ;  /* 0x00000006001a7202 */ /* 0x000fe20000000f00 */
[----:B------:R-:W-:Y:S01]  /*0470*/  IMAD.MOV.U32 R13, RZ, RZ, R9 ;  /* 0x000000ffff0d7224 */ /* 0x000fe200078e0009 */
[----:B------:R-:W-:Y:S01]  /*0480*/  MOV R14, R40 ;  /* 0x00000028000e7202 */ /* 0x000fe20000000f00 */
[----:B------:R-:W-:Y:S01]  /*0490*/  IMAD.MOV.U32 R11, RZ, RZ, R41 ;  /* 0x000000ffff0b7224 */ /* 0x000fe200078e0029 */
[----:B------:R-:W-:-:S07]  /*04a0*/  MOV R12, 0x4c0 ;  /* 0x000004c0000c7802 */ /* 0x000fce0000000f00 */
[----:B-1----:R-:W-:Y:S05]  /*04b0*/  CALL.REL.NOINC `($__internal_524_$__cuda_sm20_div_s64) ;  /* 0x0000006400047944 */ /* 0x002fea0003c00000 */
        /* <DEDUP_REMOVED lines=10> */
.L_x_25658:
[----:B------:R-:W-:Y:S05]  /*0560*/  BSYNC.RECONVERGENT B1 ;  /* 0x0000000000017941 */ /* 0x000fea0003800200 */
.L_x_25656:
        /* <DEDUP_REMOVED lines=33> */
.L_x_25660:
[----:B------:R-:W-:Y:S01]  /*0780*/  IMAD.MOV.U32 R26, RZ, RZ, R20 ;  /* 0x000000ffff1a7224 */ /* 0x000fe200078e0014 */
[----:B------:R-:W-:Y:S01]  /*0790*/  MOV R13, R7 ;  /* 0x00000007000d7202 */ /* 0x000fe20000000f00 */
[----:B------:R-:W-:Y:S01]  /*07a0*/  IMAD.MOV.U32 R14, RZ, RZ, R40 ;  /* 0x000000ffff0e7224 */ /* 0x000fe200078e0028 */
[----:B------:R-:W-:Y:S02]  /*07b0*/  MOV R11, R41 ;  /* 0x00000029000b7202 */ /* 0x000fe40000000f00 */
[----:B------:R-:W-:-:S07]  /*07c0*/  MOV R12, 0x7e0 ;  /* 0x000007e0000c7802 */ /* 0x000fce0000000f00 */
[----:B------:R-:W-:Y:S05]  /*07d0*/  CALL.REL.NOINC `($__internal_524_$__cuda_sm20_div_s64) ;  /* 0x00000060003c7944 */ /* 0x000fea0003c00000 */
        /* <DEDUP_REMOVED lines=9> */
.L_x_25661:
[----:B------:R-:W-:Y:S05]  /*0870*/  BSYNC.RECONVERGENT B1 ;  /* 0x0000000000017941 */ /* 0x000fea0003800200 */
.L_x_25659:
        /* <DEDUP_REMOVED lines=34> */
.L_x_25663:
[----:B------:R-:W-:Y:S01]  /*0aa0*/  MOV R26, R34 ;  /* 0x00000022001a7202 */ /* 0x000fe20000000f00 */
[----:B------:R-:W-:Y:S01]  /*0ab0*/  IMAD.MOV.U32 R13, RZ, RZ, R35 ;  /* 0x000000ffff0d7224 */ /* 0x000fe200078e0023 */
[----:B------:R-:W-:Y:S01]  /*0ac0*/  MOV R14, R20 ;  /* 0x00000014000e7202 */ /* 0x000fe20000000f00 */
[----:B------:R-:W-:Y:S01]  /*0ad0*/  IMAD.MOV.U32 R11, RZ, RZ, R21 ;  /* 0x000000ffff0b7224 */ /* 0x000fe200078e0015 */
[----:B------:R-:W-:-:S07]  /*0ae0*/  MOV R12, 0xb00 ;  /* 0x00000b00000c7802 */ /* 0x000fce0000000f00 */
[----:B------:R-:W-:Y:S05]  /*0af0*/  CALL.REL.NOINC `($__internal_524_$__cuda_sm20_div_s64) ;  /* 0x0000005c00747944 */ /* 0x000fea0003c00000 */
        /* <DEDUP_REMOVED lines=10> */
.L_x_25664:
[----:B------:R-:W-:Y:S05]  /*0ba0*/  BSYNC.RECONVERGENT B1 ;  /* 0x0000000000017941 */ /* 0x000fea0003800200 */
.L_x_25662:
        /* <DEDUP_REMOVED lines=34> */
.L_x_25666:
        /* <DEDUP_REMOVED lines=16> */
.L_x_25667:
[----:B------:R-:W-:Y:S05]  /*0ed0*/  BSYNC.RECONVERGENT B1 ;  /* 0x0000000000017941 */ /* 0x000fea0003800200 */
.L_x_25665:
        /* <DEDUP_REMOVED lines=36> */
.L_x_25669:
        /* <DEDUP_REMOVED lines=16> */
.L_x_25670:
[----:B------:R-:W-:Y:S05]  /*1220*/  BSYNC.RECONVERGENT B1 ;  /* 0x0000000000017941 */ /* 0x000fea0003800200 */
.L_x_25668:
        /* <DEDUP_REMOVED lines=35> */
.L_x_25672:
[----:B------:R-:W-:Y:S01]  /*1460*/  IMAD.MOV.U32 R26, RZ, RZ, R34 ;  /* 0x000000ffff1a7224 */ /* 0x000fe200078e0022 */
[----:B------:R-:W-:Y:S01]  /*1470*/  MOV R13, R35 ;  /* 0x00000023000d7202 */ /* 0x000fe20000000f00 */
[----:B------:R-:W-:Y:S01]  /*1480*/  IMAD.MOV.U32 R14, RZ, RZ, R20 ;  /* 0x000000ffff0e7224 */ /* 0x000fe200078e0014 */
[----:B------:R-:W-:Y:S02]  /*1490*/  MOV R11, R21 ;  /* 0x00000015000b7202 */ /* 0x000fe40000000f00 */
[----:B------:R-:W-:-:S07]  /*14a0*/  MOV R12, 0x14c0 ;  /* 0x000014c0000c7802 */ /* 0x000fce0000000f00 */
[----:B------:R-:W-:Y:S05]  /*14b0*/  CALL.REL.NOINC `($__internal_524_$__cuda_sm20_div_s64) ;  /* 0x0000005400047944 */ /* 0x000fea0003c00000 */
        /* <DEDUP_REMOVED lines=10> */
.L_x_25673:
[----:B------:R-:W-:Y:S05]  /*1560*/  BSYNC.RECONVERGENT B1 ;  /* 0x0000000000017941 */ /* 0x000fea0003800200 */
.L_x_25671:
        /* <DEDUP_REMOVED lines=34> */
.L_x_25675:
[----:B------:R-:W-:Y:S01]  /*1790*/  IMAD.MOV.U32 R26, RZ, RZ, R38 ;  /* 0x000000ffff1a7224 */ /* 0x000fe200078e0026 */
[----:B------:R-:W-:Y:S01]  /*17a0*/  MOV R13, R39 ;  /* 0x00000027000d7202 */ /* 0x000fe20000000f00 */
[----:B------:R-:W-:Y:S01]  /*17b0*/  IMAD.MOV.U32 R14, RZ, RZ, R20 ;  /* 0x000000ffff0e7224 */ /* 0x000fe200078e0014 */
[----:B------:R-:W-:Y:S02]  /*17c0*/  MOV R11, R21 ;  /* 0x00000015000b7202 */ /* 0x000fe40000000f00 */
[----:B------:R-:W-:-:S07]  /*17d0*/  MOV R12, 0x17f0 ;  /* 0x000017f0000c7802 */ /* 0x000fce0000000f00 */
[----:B------:R-:W-:Y:S05]  /*17e0*/  CALL.REL.NOINC `($__internal_524_$__cuda_sm20_div_s64) ;  /* 0x0000005000387944 */ /* 0x000fea0003c00000 */
        /* <DEDUP_REMOVED lines=10> */
.L_x_25676:
[----:B------:R-:W-:Y:S05]  /*1890*/  BSYNC.RECONVERGENT B1 ;  /* 0x0000000000017941 */ /* 0x000fea0003800200 */
.L_x_25674:
        /* <DEDUP_REMOVED lines=35> */
.L_x_25678:
[----:B------:R-:W-:Y:S01]  /*1ad0*/  MOV R26, R34 ;  /* 0x00000022001a7202 */ /* 0x000fe20000000f00 */
[----:B------:R-:W-:Y:S01]  /*1ae0*/  IMAD.MOV.U32 R13, RZ, RZ, R35 ;  /* 0x000000ffff0d7224 */ /* 0x000fe200078e0023 */
[----:B------:R-:W-:Y:S01]  /*1af0*/  MOV R14, R20 ;  /* 0x00000014000e7202 */ /* 0x000fe20000000f00 */
[----:B------:R-:W-:Y:S01]  /*1b00*/  IMAD.MOV.U32 R11, RZ, RZ, R21 ;  /* 0x000000ffff0b7224 */ /* 0x000fe200078e0015 */
[----:B------:R-:W-:-:S07]  /*1b10*/  MOV R12, 0x1b30 ;  /* 0x00001b30000c7802 */ /* 0x000fce0000000f00 */
[----:B------:R-:W-:Y:S05]  /*1b20*/  CALL.REL.NOINC `($__internal_524_$__cuda_sm20_div_s64) ;  /* 0x0000004c00687944 */ /* 0x000fea0003c00000 */
        /* <DEDUP_REMOVED lines=10> */
.L_x_25679:
[----:B------:R-:W-:Y:S05]  /*1bd0*/  BSYNC.RECONVERGENT B1 ;  /* 0x0000000000017941 */ /* 0x000fea0003800200 */
.L_x_25677:
        /* <DEDUP_REMOVED lines=8> */
.L_x_25655:
        /* <DEDUP_REMOVED lines=35> */
.L_x_25683:
        /* <DEDUP_REMOVED lines=16> */
.L_x_25684:
[----:B------:R-:W-:Y:S05]  /*1f90*/  BSYNC.RECONVERGENT B1 ;  /* 0x0000000000017941 */ /* 0x000fea0003800200 */
.L_x_25682:
        /* <DEDUP_REMOVED lines=34> */
.L_x_25686:
        /* <DEDUP_REMOVED lines=16> */
.L_x_25687:
[----:B------:R-:W-:Y:S05]  /*22c0*/  BSYNC.RECONVERGENT B1 ;  /* 0x0000000000017941 */ /* 0x000fea0003800200 */
.L_x_25685:
        /* <DEDUP_REMOVED lines=35> */
.L_x_25689:
        /* <DEDUP_REMOVED lines=16> */
.L_x_25690:
[----:B------:R-:W-:Y:S05]  /*2600*/  BSYNC.RECONVERGENT B1 ;  /* 0x0000000000017941 */ /* 0x000fea0003800200 */
.L_x_25688:
        /* <DEDUP_REMOVED lines=35> */
.L_x_25692:
[----:B------:R-:W-:Y:S01]  /*2840*/  IMAD.MOV.U32 R26, RZ, RZ, R18 ;  /* 0x000000ffff1a7224 */ /* 0x000fe200078e0012 */
[----:B------:R-:W-:Y:S01]  /*2850*/  MOV R13, R19 ;  /* 0x00000013000d7202 */ /* 0x000fe20000000f00 */
[----:B------:R-:W-:Y:S01]  /*2860*/  IMAD.MOV.U32 R14, RZ, RZ, R16 ;  /* 0x000000ffff0e7224 */ /* 0x000fe200078e0010 */
[----:B------:R-:W-:Y:S02]  /*2870*/  MOV R11, R17 ;  /* 0x00000011000b7202 */ /* 0x000fe40000000f00 */
[----:B------:R-:W-:-:S07]  /*2880*/  MOV R12, 0x28a0 ;  /* 0x000028a0000c7802 */ /* 0x000fce0000000f00 */
[----:B------:R-:W-:Y:S05]  /*2890*/  CALL.REL.NOINC `($__internal_524_$__cuda_sm20_div_s64) ;  /* 0x00000040000c7944 */ /* 0x000fea0003c00000 */
        /* <DEDUP_REMOVED lines=10> */
.L_x_25693:
[----:B------:R-:W-:Y:S05]  /*2940*/  BSYNC.RECONVERGENT B1 ;  /* 0x0000000000017941 */ /* 0x000fea0003800200 */
.L_x_25691:
[----:B------:R-:W-:Y:S01]  /*2950*/  IMAD R11, R11, R34, RZ ;  /* 0x000000220b0b7224 */ /* 0x000fe200078e02ff */
[----:B------:R-:W-:Y:S01]  /*2960*/  IADD3 R8, PT, PT, R8, -0x2, RZ ;  /* 0xfffffffe08087810 */ /* 0x000fe20007ffe0ff */
[----:B------:R-:W-:Y:S02]  /*2970*/  IMAD.MOV.U32 R38, RZ, RZ, R22 ;  /* 0x000000ffff267224 */ /* 0x000fe400078e0016 */
[-C--:B------:R-:W-:Y:S02]  /*2980*/  IMAD R11, R35, R10.reuse, R11 ;  /* 0x0000000a230b7224 */ /* 0x080fe400078e020b */
[----:B------:R-:W-:-:S04]  /*2990*/  IMAD.WIDE.U32 R22, R34, R10, R38 ;  /* 0x0000000a22167225 */ /* 0x000fc800078e0026 */
[----:B------:R-:W-:-:S07]  /*29a0*/  IMAD.IADD R23, R23, 0x1, R11 ;  /* 0x0000000117177824 */ /* 0x000fce00078e020b */
.L_x_25681:
        /* <DEDUP_REMOVED lines=31> */
.L_x_25695:
[----:B------:R-:W-:Y:S01]  /*2ba0*/  MOV R18, R6 ;  /* 0x0000000600127202 */ /* 0x000fe20000000f00 */
[----:B------:R-:W-:Y:S01]  /*2bb0*/  IMAD.MOV.U32 R21, RZ, RZ, R9 ;  /* 0x000000ffff157224 */ /* 0x000fe200078e0009 */
[----:B------:R-:W-:Y:S01]  /*2bc0*/  MOV R24, R16 ;  /* 0x0000001000187202 */ /* 0x000fe20000000f00 */
[----:B------:R-:W-:Y:S01]  /*2bd0*/  IMAD.MOV.U32 R19, RZ, RZ, R17 ;  /* 0x000000ffff137224 */ /* 0x000fe200078e0011 */
[----:B------:R-:W-:-:S07]  /*2be0*/  MOV R26, 0x2c00 ;  /* 0x00002c00001a7802 */ /* 0x000fce0000000f00 */
[----:B------:R-:W-:Y:S05]  /*2bf0*/  CALL.REL.NOINC `($__internal_525_$__cuda_sm20_rem_s64) ;  /* 0x0000004000807944 */ /* 0x000fea0003c00000 */
.L_x_25696:
[----:B------:R-:W-:Y:S05]  /*2c00*/  BSYNC.RECONVERGENT B1 ;  /* 0x0000000000017941 */ /* 0x000fea0003800200 */
.L_x_25694:
        /* <DEDUP_REMOVED lines=30> */
.L_x_25698:
[----:B------:R-:W-:Y:S01]  /*2df0*/  MOV R24, R16 ;  /* 0x0000001000187202 */ /* 0x000fe20000000f00 */
[----:B------:R-:W-:Y:S01]  /*2e00*/  IMAD.MOV.U32 R19, RZ, RZ, R17 ;  /* 0x000000ffff137224 */ /* 0x000fe200078e0011 */
[----:B------:R-:W-:Y:S01]  /*2e10*/  MOV R18, R20 ;  /* 0x0000001400127202 */ /* 0x000fe20000000f00 */
[----:B------:R-:W-:Y:S01]  /*2e20*/  IMAD.MOV.U32 R21, RZ, RZ, R7 ;  /* 0x000000ffff157224 */ /* 0x000fe200078e0007 */
[----:B------:R-:W-:-:S07]  /*2e30*/  MOV R26, 0x2e50 ;  /* 0x00002e50001a7802 */ /* 0x000fce0000000f00 */
[----:B------:R-:W-:Y:S05]  /*2e40*/  CALL.REL.NOINC `($__internal_525_$__cuda_sm20_rem_s64) ;  /* 0x0000003c00ec7944 */ /* 0x000fea0003c00000 */
[----:B------:R-:W-:Y:S01]  /*2e50*/  MOV R6, R10 ;  /* 0x0000000a00067202 */ /* 0x000fe20000000f00 */
[----:B------:R-:W-:-:S07]  /*2e60*/  IMAD.MOV.U32 R7, RZ, RZ, R11 ;  /* 0x000000ffff077224 */ /* 0x000fce00078e000b */
.L_x_25699:
[----:B------:R-:W-:Y:S05]  /*2e70*/  BSYNC.RECONVERGENT B1 ;  /* 0x0000000000017941 */ /* 0x000fea0003800200 */
.L_x_25697:
[----:B------:R-:W-:Y:S02]  /*2e80*/  IMAD R7, R7, R8, RZ ;  /* 0x0000000807077224 */ /* 0x000fe400078e02ff */
[----:B------:R-:W-:-:S04]  /*2e90*/  IMAD.WIDE.U32 R22, R8, R6, R22 ;  /* 0x0000000608167225 */ /* 0x000fc800078e0016 */
[----:B------:R-:W-:-:S05]  /*2ea0*/  IMAD R7, R9, R6, R7 ;  /* 0x0000000609077224 */ /* 0x000fca00078e0207 */
[----:B------:R-:W-:-:S07]  /*2eb0*/  IADD3 R23, PT, PT, R23, R7, RZ ;  /* 0x0000000717177210 */ /* 0x000fce0007ffe0ff */
.L_x_25654:
        /* <DEDUP_REMOVED lines=10> */
.L_x_25653:
        /* <DEDUP_REMOVED lines=22> */
.L_x_25727:
        /* <DEDUP_REMOVED lines=32> */
.L_x_25704:
[----:B------:R-:W-:Y:S01]  /*32c0*/  MOV R26, R10 ;  /* 0x0000000a001a7202 */ /* 0x000fe20000000f00 */
[----:B------:R-:W-:Y:S01]  /*32d0*/  IMAD.MOV.U32 R13, RZ, RZ, R15 ;  /* 0x000000ffff0d7224 */ /* 0x000fe200078e000f */
[----:B------:R-:W-:Y:S01]  /*32e0*/  MOV R14, R20 ;  /* 0x00000014000e7202 */ /* 0x000fe20000000f00 */
[----:B------:R-:W-:Y:S01]  /*32f0*/  IMAD.MOV.U32 R11, RZ, RZ, R21 ;  /* 0x000000ffff0b7224 */ /* 0x000fe200078e0015 */
[----:B------:R-:W-:-:S07]  /*3300*/  MOV R12, 0x3320 ;  /* 0x00003320000c7802 */ /* 0x000fce0000000f00 */
[----:B-123--:R-:W-:Y:S05]  /*3310*/  CALL.REL.NOINC `($__internal_524_$__cuda_sm20_div_s64) ;  /* 0x00000034006c7944 */ /* 0x00efea0003c00000 */
        /* <DEDUP_REMOVED lines=10> */
.L_x_25705:
[----:B------:R-:W-:Y:S05]  /*33c0*/  BSYNC.RECONVERGENT B1 ;  /* 0x0000000000017941 */ /* 0x000fea0003800200 */
.L_x_25703:
        /* <DEDUP_REMOVED lines=38> */
.L_x_25707:
[----:B------:R-:W-:Y:S01]  /*3630*/  MOV R26, R36 ;  /* 0x00000024001a7202 */ /* 0x000fe20000000f00 */
[----:B------:R-:W-:Y:S01]  /*3640*/  IMAD.MOV.U32 R13, RZ, RZ, R37 ;  /* 0x000000ffff0d7224 */ /* 0x000fe200078e0025 */
[----:B------:R-:W-:Y:S01]  /*3650*/  MOV R14, R38 ;  /* 0x00000026000e7202 */ /* 0x000fe20000000f00 */
[----:B------:R-:W-:Y:S01]  /*3660*/  IMAD.MOV.U32 R11, RZ, RZ, R39 ;  /* 0x000000ffff0b7224 */ /* 0x000fe200078e0027 */
[----:B------:R-:W-:-:S07]  /*3670*/  MOV R12, 0x3690 ;  /* 0x00003690000c7802 */ /* 0x000fce0000000f00 */
[----:B-1----:R-:W-:Y:S05]  /*3680*/  CALL.REL.NOINC `($__internal_524_$__cuda_sm20_div_s64) ;  /* 0x0000003000907944 */ /* 0x002fea0003c00000 */
        /* <DEDUP_REMOVED lines=11> */
.L_x_25708:
[----:B------:R-:W-:Y:S05]  /*3740*/  BSYNC.RECONVERGENT B1 ;  /* 0x0000000000017941 */ /* 0x000fea0003800200 */
.L_x_25706:
        /* <DEDUP_REMOVED lines=38> */
.L_x_25710:
[----:B------:R-:W-:Y:S01]  /*39b0*/  IMAD.MOV.U32 R26, RZ, RZ, R36 ;  /* 0x000000ffff1a7224 */ /* 0x000fe200078e0024 */
[----:B------:R-:W-:Y:S01]  /*39c0*/  MOV R13, R37 ;  /* 0x00000025000d7202 */ /* 0x000fe20000000f00 */
[----:B------:R-:W-:Y:S01]  /*39d0*/  IMAD.MOV.U32 R14, RZ, RZ, R38 ;  /* 0x000000ffff0e7224 */ /* 0x000fe200078e0026 */
[----:B------:R-:W-:Y:S02]  /*39e0*/  MOV R11, R39 ;  /* 0x00000027000b7202 */ /* 0x000fe40000000f00 */
[----:B------:R-:W-:-:S07]  /*39f0*/  MOV R12, 0x3a10 ;  /* 0x00003a10000c7802 */ /* 0x000fce0000000f00 */
[----:B-1----:R-:W-:Y:S05]  /*3a00*/  CALL.REL.NOINC `($__internal_524_$__cuda_sm20_div_s64) ;  /* 0x0000002c00b07944 */ /* 0x002fea0003c00000 */
        /* <DEDUP_REMOVED lines=11> */
.L_x_25711:
[----:B------:R-:W-:Y:S05]  /*3ac0*/  BSYNC.RECONVERGENT B1 ;  /* 0x0000000000017941 */ /* 0x000fea0003800200 */
.L_x_25709:
        /* <DEDUP_REMOVED lines=37> */
.L_x_25713:
        /* <DEDUP_REMOVED lines=17> */
.L_x_25714:
[----:B------:R-:W-:Y:S05]  /*3e30*/  BSYNC.RECONVERGENT B1 ;  /* 0x0000000000017941 */ /* 0x000fea0003800200 */
.L_x_25712:
        /* <DEDUP_REMOVED lines=38> */
.L_x_25716:
        /* <DEDUP_REMOVED lines=17> */
.L_x_25717:
[----:B------:R-:W-:Y:S05]  /*41b0*/  BSYNC.RECONVERGENT B1 ;  /* 0x0000000000017941 */ /* 0x000fea0003800200 */
.L_x_25715:
        /* <DEDUP_REMOVED lines=38> */
.L_x_25719:
        /* <DEDUP_REMOVED lines=17> */
.L_x_25720:
[----:B------:R-:W-:Y:S05]  /*4530*/  BSYNC.RECONVERGENT B1 ;  /* 0x0000000000017941 */ /* 0x000fea0003800200 */
.L_x_25718:
        /* <DEDUP_REMOVED lines=37> */
.L_x_25722:
[----:B------:R-:W-:Y:S01]  /*4790*/  IMAD.MOV.U32 R26, RZ, RZ, R38 ;  /* 0x000000ffff1a7224 */ /* 0x000fe200078e0026 */
[----:B------:R-:W-:Y:S01]  /*47a0*/  MOV R13, R39 ;  /* 0x00000027000d7202 */ /* 0x000fe20000000f00 */
[----:B------:R-:W-:Y:S01]  /*47b0*/  IMAD.MOV.U32 R14, RZ, RZ, R42 ;  /* 0x000000ffff0e7224 */ /* 0x000fe200078e002a */
[----:B------:R-:W-:Y:S02]  /*47c0*/  MOV R11, R43 ;  /* 0x0000002b000b7202 */ /* 0x000fe40000000f00 */
[----:B------:R-:W-:-:S07]  /*47d0*/  MOV R12, 0x47f0 ;  /* 0x000047f0000c7802 */ /* 0x000fce0000000f00 */
[----:B-1----:R-:W-:Y:S05]  /*47e0*/  CALL.REL.NOINC `($__internal_524_$__cuda_sm20_div_s64) ;  /* 0x0000002000387944 */ /* 0x002fea0003c00000 */
        /* <DEDUP_REMOVED lines=11> */
.L_x_25723:
[----:B------:R-:W-:Y:S05]  /*48a0*/  BSYNC.RECONVERGENT B1 ;  /* 0x0000000000017941 */ /* 0x000fea0003800200 */
.L_x_25721:
        /* <DEDUP_REMOVED lines=36> */
.L_x_25725:
[----:B------:R-:W-:Y:S01]  /*4af0*/  MOV R26, R36 ;  /* 0x00000024001a7202 */ /* 0x000fe20000000f00 */
[----:B------:R-:W-:Y:S01]  /*4b00*/  IMAD.MOV.U32 R14, RZ, RZ, R38 ;  /* 0x000000ffff0e7224 */ /* 0x000fe200078e0026 */
[----:B------:R-:W-:Y:S02]  /*4b10*/  MOV R13, R37 ;  /* 0x00000025000d7202 */ /* 0x000fe40000000f00 */
[----:B------:R-:W-:Y:S02]  /*4b20*/  MOV R11, R39 ;  /* 0x00000027000b7202 */ /* 0x000fe40000000f00 */
[----:B------:R-:W-:-:S07]  /*4b30*/  MOV R12, 0x4b50 ;  /* 0x00004b50000c7802 */ /* 0x000fce0000000f00 */
[----:B-1----:R-:W-:Y:S05]  /*4b40*/  CALL.REL.NOINC `($__internal_524_$__cuda_sm20_div_s64) ;  /* 0x0000001c00607944 */ /* 0x002fea0003c00000 */
        /* <DEDUP_REMOVED lines=11> */
.L_x_25726:
[----:B------:R-:W-:Y:S05]  /*4c00*/  BSYNC.RECONVERGENT B1 ;  /* 0x0000000000017941 */ /* 0x000fea0003800200 */
.L_x_25724:
        /* <DEDUP_REMOVED lines=11> */
.L_x_25702:
        /* <DEDUP_REMOVED lines=36> */
.L_x_25730:
[----:B------:R-:W-:Y:S01]  /*4f00*/  IMAD.MOV.U32 R26, RZ, RZ, R10 ;  /* 0x000000ffff1a7224 */ /* 0x000fe200078e000a */
[----:B------:R-:W-:Y:S01]  /*4f10*/  MOV R13, R15 ;  /* 0x0000000f000d7202 */ /* 0x000fe20000000f00 */
[----:B------:R-:W-:Y:S01]  /*4f20*/  IMAD.MOV.U32 R11, RZ, RZ, R17 ;  /* 0x000000ffff0b7224 */ /* 0x000fe200078e0011 */
[----:B------:R-:W-:Y:S02]  /*4f30*/  MOV R14, R16 ;  /* 0x00000010000e7202 */ /* 0x000fe40000000f00 */
[----:B------:R-:W-:-:S07]  /*4f40*/  MOV R12, 0x4f60 ;  /* 0x00004f60000c7802 */ /* 0x000fce0000000f00 */
[----:B------:R-:W-:Y:S05]  /*4f50*/  CALL.REL.NOINC `($__internal_524_$__cuda_sm20_div_s64) ;  /* 0x00000018005c7944 */ /* 0x000fea0003c00000 */
        /* <DEDUP_REMOVED lines=10> */
.L_x_25731:
[----:B------:R-:W-:Y:S05]  /*5000*/  BSYNC.RECONVERGENT B1 ;  /* 0x0000000000017941 */ /* 0x000fea0003800200 */
.L_x_25729:
        /* <DEDUP_REMOVED lines=41> */
.L_x_25733:
[----:B------:R-:W-:Y:S01]  /*52a0*/  MOV R26, R20 ;  /* 0x00000014001a7202 */ /* 0x000fe20000000f00 */
[----:B------:R-:W-:Y:S01]  /*52b0*/  IMAD.MOV.U32 R14, RZ, RZ, R18 ;  /* 0x000000ffff0e7224 */ /* 0x000fe200078e0012 */
[----:B------:R-:W-:Y:S02]  /*52c0*/  MOV R13, R21 ;  /* 0x00000015000d7202 */ /* 0x000fe40000000f00 */
[----:B------:R-:W-:Y:S02]  /*52d0*/  MOV R11, R19 ;  /* 0x00000013000b7202 */ /* 0x000fe40000000f00 */
[----:B------:R-:W-:-:S07]  /*52e0*/  MOV R12, 0x5300 ;  /* 0x00005300000c7802 */ /* 0x000fce0000000f00 */
[----:B------:R-:W-:Y:S05]  /*52f0*/  CALL.REL.NOINC `($__internal_524_$__cuda_sm20_div_s64) ;  /* 0x0000001400747944 */ /* 0x000fea0003c00000 */
        /* <DEDUP_REMOVED lines=11> */
.L_x_25734:
[----:B------:R-:W-:Y:S05]  /*53b0*/  BSYNC.RECONVERGENT B1 ;  /* 0x0000000000017941 */ /* 0x000fea0003800200 */
.L_x_25732:
        /* <DEDUP_REMOVED lines=40> */
.L_x_25736:
[----:B------:R-:W-:Y:S01]  /*5640*/  MOV R26, R18 ;  /* 0x00000012001a7202 */ /* 0x000fe20000000f00 */
[----:B------:R-:W-:Y:S01]  /*5650*/  IMAD.MOV.U32 R13, RZ, RZ, R19 ;  /* 0x000000ffff0d7224 */ /* 0x000fe200078e0013 */
[----:B------:R-:W-:Y:S02]  /*5660*/  MOV R14, R20 ;  /* 0x00000014000e7202 */ /* 0x000fe40000000f00 */
[----:B------:R-:W-:Y:S02]  /*5670*/  MOV R11, R21 ;  /* 0x00000015000b7202 */ /* 0x000fe40000000f00 */
[----:B------:R-:W-:-:S07]  /*5680*/  MOV R12, 0x56a0 ;  /* 0x000056a0000c7802 */ /* 0x000fce0000000f00 */
[----:B------:R-:W-:Y:S05]  /*5690*/  CALL.REL.NOINC `($__internal_524_$__cuda_sm20_div_s64) ;  /* 0x00000010008c7944 */ /* 0x000fea0003c00000 */
        /* <DEDUP_REMOVED lines=11> */
.L_x_25737:
[----:B------:R-:W-:Y:S05]  /*5750*/  BSYNC.RECONVERGENT B1 ;  /* 0x0000000000017941 */ /* 0x000fea0003800200 */
.L_x_25735:
        /* <DEDUP_REMOVED lines=39> */
.L_x_25739:
        /* <DEDUP_REMOVED lines=17> */
.L_x_25740:
[----:B------:R-:W-:Y:S05]  /*5ae0*/  BSYNC.RECONVERGENT B1 ;  /* 0x0000000000017941 */ /* 0x000fea0003800200 */
.L_x_25738:
        /* <DEDUP_REMOVED lines=9> */
.L_x_25728:
        /* <DEDUP_REMOVED lines=34> */
.L_x_25743:
[----:B------:R-:W-:Y:S01]  /*5da0*/  MOV R26, R10 ;  /* 0x0000000a001a7202 */ /* 0x000fe20000000f00 */
[----:B------:R-:W-:Y:S01]  /*5db0*/  IMAD.MOV.U32 R13, RZ, RZ, R15 ;  /* 0x000000ffff0d7224 */ /* 0x000fe200078e000f */
[----:B------:R-:W-:Y:S02]  /*5dc0*/  MOV R14, R16 ;  /* 0x00000010000e7202 */ /* 0x000fe40000000f00 */
[----:B------:R-:W-:Y:S02]  /*5dd0*/  MOV R11, R17 ;  /* 0x00000011000b7202 */ /* 0x000fe40000000f00 */
[----:B------:R-:W-:-:S07]  /*5de0*/  MOV R12, 0x5e00 ;  /* 0x00005e00000c7802 */ /* 0x000fce0000000f00 */
[----:B------:R-:W-:Y:S05]  /*5df0*/  CALL.REL.NOINC `($__internal_524_$__cuda_sm20_div_s64) ;  /* 0x0000000800b47944 */ /* 0x000fea0003c00000 */
        /* <DEDUP_REMOVED lines=10> */
.L_x_25744:
[----:B------:R-:W-:Y:S05]  /*5ea0*/  BSYNC.RECONVERGENT B1 ;  /* 0x0000000000017941 */ /* 0x000fea0003800200 */
.L_x_25742:
        /* <DEDUP_REMOVED lines=39> */
.L_x_25746:
[----:B------:R-:W-:Y:S01]  /*6120*/  MOV R26, R18 ;  /* 0x00000012001a7202 */ /* 0x000fe20000000f00 */
[----:B------:R-:W-:Y:S01]  /*6130*/  IMAD.MOV.U32 R14, RZ, RZ, R16 ;  /* 0x000000ffff0e7224 */ /* 0x000fe200078e0010 */
[----:B------:R-:W-:Y:S02]  /*6140*/  MOV R13, R19 ;  /* 0x00000013000d7202 */ /* 0x000fe40000000f00 */
        /* <DEDUP_REMOVED lines=14> */
.L_x_25747:
[----:B------:R-:W-:Y:S05]  /*6230*/  BSYNC.RECONVERGENT B1 ;  /* 0x0000000000017941 */ /* 0x000fea0003800200 */
.L_x_25745:
        /* <DEDUP_REMOVED lines=9> */
.L_x_25741:
        /* <DEDUP_REMOVED lines=30> */
.L_x_25749:
[----:B------:R-:W-:Y:S01]  /*64b0*/  MOV R24, R18 ;  /* 0x0000001200187202 */ /* 0x000fe20000000f00 */
[----:B------:R-:W-:Y:S01]  /*64c0*/  IMAD.MOV.U32 R21, RZ, RZ, R15 ;  /* 0x000000ffff157224 */ /* 0x000fe200078e000f */
[----:B------:R-:W-:Y:S02]  /*64d0*/  MOV R18, R10 ;  /* 0x0000000a00127202 */ /* 0x000fe40000000f00 */
[----:B------:R-:W-:-:S07]  /*64e0*/  MOV R26, 0x6500 ;  /* 0x00006500001a7802 */ /* 0x000fce0000000f00 */
[----:B------:R-:W-:Y:S05]  /*64f0*/  CALL.REL.NOINC `($__internal_525_$__cuda_sm20_rem_s64) ;  /* 0x0000000800407944 */ /* 0x000fea0003c00000 */
.L_x_25750:
[----:B------:R-:W-:Y:S05]  /*6500*/  BSYNC.RECONVERGENT B1 ;  /* 0x0000000000017941 */ /* 0x000fea0003800200 */
.L_x_25748:
        /* <DEDUP_REMOVED lines=8> */
.L_x_25701:
[----:B------:R-:W0:Y:S02]  /*6590*/  LDCU.64 UR6, c[0x0][0x388] ;  /* 0x00007100ff0677ac */ /* 0x000e240008000a00 */
[----:B0-----:R-:W-:-:S04]  /*65a0*/  LEA R4, P0, R6, UR6, 0x1 ;  /* 0x0000000606047c11 */ /* 0x001fc8000f8008ff */
[----:B------:R-:W-:-:S05]  /*65b0*/  LEA.HI.X R5, R6, UR7, R5, 0x1, P0 ;  /* 0x0000000706057c11 */ /* 0x000fca00080f0c05 */
[----:B------:R-:W2:Y:S04]  /*65c0*/  LDG.E.U16 R4, desc[UR8][R4.64] ;  /* 0x0000000804047981 */ /* 0x000ea8000c1e1500 */
[----:B--2---:R1:W-:Y:S02]  /*65d0*/  STS.U16 [R3], R4 ;  /* 0x0000000403007388 */ /* 0x0043e40000000400 */
.L_x_25700:
[----:B------:R-:W-:Y:S05]  /*65e0*/  BSYNC.RECONVERGENT B0 ;  /* 0x0000000000007941 */ /* 0x000fea0003800200 */
.L_x_25652:
[----:B------:R-:W-:Y:S01]  /*65f0*/  BAR.SYNC.DEFER_BLOCKING 0x0 ;  /* 0x0000000000007b1d */ /* 0x000fe20000010000 */
[----:B------:R-:W-:Y:S01]  /*6600*/  UISETP.GE.U32.AND UP0, UPT, UR5, 0x42, UPT ;  /* 0x000000420500788c */ /* 0x000fe2000bf06070 */
[----:B------:R-:W-:-:S08]  /*6610*/  ISETP.GT.U32.AND P1, PT, R2, 0x1f, PT ;  /* 0x0000001f0200780c */ /* 0x000fd00003f24070 */
[----:B------:R-:W-:Y:S05]  /*6620*/  BRA.U !UP0, `(.L_x_25751) ;  /* 0x0000000108307547 */ /* 0x000fea000b800000 */
.L_x_25752:
        /* <DEDUP_REMOVED lines=12> */
.L_x_25751:
        /* <DEDUP_REMOVED lines=30> */
        .weak           $__internal_524_$__cuda_sm20_div_s64
        .type           $__internal_524_$__cuda_sm20_div_s64,@function
        .size           $__internal_524_$__cuda_sm20_div_s64,($__internal_525_$__cuda_sm20_rem_s64 - $__internal_524_$__cuda_sm20_div_s64)
$__internal_524_$__cuda_sm20_div_s64:
        /* <DEDUP_REMOVED lines=82> */
[----:B------:R-:W-:Y:S06]  /*6df0*/  RET.REL.NODEC R12 `(uncontiguous_cumulate_sum_square_bf16) ;  /* 0xffffff900c807950 */ /* 0x000fec0003c3ffff */
        .weak           $__internal_525_$__cuda_sm20_rem_s64
        .type           $__internal_525_$__cuda_sm20_rem_s64,@function
        .size           $__internal_525_$__cuda_sm20_rem_s64,(.L_x_30853 - $__internal_525_$__cuda_sm20_rem_s64)
$__internal_525_$__cuda_sm20_rem_s64:
        /* <DEDUP_REMOVED lines=76> */
[----:B------:R-:W-:Y:S06]  /*72c0*/  RET.REL.NODEC R26 `(uncontiguous_cumulate_sum_square_bf16) ;  /* 0xffffff8c1a4c7950 */ /* 0x000fec0003c3ffff */
.L_x_25753:
        /* <DEDUP_REMOVED lines=11> */
.L_x_30853:


//--------------------- .text.uncontiguous_sum_square_bf16 --------------------------
	.section	.text.uncontiguous_sum_square_bf16,"ax",@progbits
	.align	128
        .global         uncontiguous_sum_square_bf16
        .type           uncontiguous_sum_square_bf16,@function
        .size           uncontiguous_sum_square_bf16,(.L_x_30855 - uncontiguous_sum_square_bf16)
        .other          uncontiguous_sum_square_bf16,@"STO_CUDA_ENTRY STV_DEFAULT"
uncontiguous_sum_square_bf16:
.text.uncontiguous_sum_square_bf16:
        /* <DEDUP_REMOVED lines=38> */
.L_x_25782:
        /* <DEDUP_REMOVED lines=32> */
.L_x_25759:
[----:B------:R-:W-:Y:S01]  /*0460*/  MOV R26, R6 ;  /* 0x00000006001a7202 */ /* 0x000fe20000000f00 */
[----:B------:R-:W-:Y:S01]  /*0470*/  IMAD.MOV.U32 R13, RZ, RZ, R9 ;  /* 0x000000ffff0d7224 */ /* 0x000fe200078e0009 */
[----:B------:R-:W-:Y:S01]  /*0480*/  MOV R14, R40 ;  /* 0x00000028000e7202 */ /* 0x000fe20000000f00 */
[----:B------:R-:W-:Y:S01]  /*0490*/  IMAD.MOV.U32 R11, RZ, RZ, R41 ;  /* 0x000000ffff0b7224 */ /* 0x000fe200078e0029 */
[----:B------:R-:W-:-:S07]  /*04a0*/  MOV R12, 0x4c0 ;  /* 0x000004c0000c7802 */ /* 0x000fce0000000f00 */
[----:B-1----:R-:W-:Y:S05]  /*04b0*/  CALL.REL.NOINC `($__internal_526_$__cuda_sm20_div_s64) ;  /* 0x00000064000c7944 */ /* 0x002fea0003c00000 */
        /* <DEDUP_REMOVED lines=10> */
.L_x_25760:
[----:B------:R-:W-:Y:S05]  /*0560*/  BSYNC.RECONVERGENT B1 ;  /* 0x0000000000017941 */ /* 0x000fea0003800200 */
.L_x_25758:
        /* <DEDUP_REMOVED lines=33> */
.L_x_25762:
[----:B------:R-:W-:Y:S01]  /*0780*/  IMAD.MOV.U32 R26, RZ, RZ, R20 ;  /* 0x000000ffff1a7224 */ /* 0x000fe200078e0014 */
[----:B------:R-:W-:Y:S01]  /*0790*/  MOV R13, R7 ;  /* 0x00000007000d7202 */ /* 0x000fe20000000f00 */
[----:B------:R-:W-:Y:S01]  /*07a0*/  IMAD.MOV.U32 R14, RZ, RZ, R40 ;  /* 0x000000ffff0e7224 */ /* 0x000fe200078e0028 */
[----:B------:R-:W-:Y:S02]  /*07b0*/  MOV R11, R41 ;  /* 0x00000029000b7202 */ /* 0x000fe40000000f00 */
[----:B------:R-:W-:-:S07]  /*07c0*/  MOV R12, 0x7e0 ;  /* 0x000007e0000c7802 */ /* 0x000fce0000000f00 */
[----:B------:R-:W-:Y:S05]  /*07d0*/  CALL.REL.NOINC `($__internal_526_$__cuda_sm20_div_s64) ;  /* 0x0000006000447944 */ /* 0x000fea0003c00000 */
        /* <DEDUP_REMOVED lines=9> */
.L_x_25763:
[----:B------:R-:W-:Y:S05]  /*0870*/  BSYNC.RECONVERGENT B1 ;  /* 0x0000000000017941 */ /* 0x000fea0003800200 */
.L_x_25761:
        /* <DEDUP_REMOVED lines=34> */
.L_x_25765:
[----:B------:R-:W-:Y:S01]  /*0aa0*/  MOV R26, R34 ;  /* 0x00000022001a7202 */ /* 0x000fe20000000f00 */
[----:B------:R-:W-:Y:S01]  /*0ab0*/  IMAD.MOV.U32 R13, RZ, RZ, R35 ;  /* 0x000000ffff0d7224 */ /* 0x000fe200078e0023 */
[----:B------:R-:W-:Y:S01]  /*0ac0*/  MOV R14, R20 ;  /* 0x00000014000e7202 */ /* 0x000fe20000000f00 */
[----:B------:R-:W-:Y:S01]  /*0ad0*/  IMAD.MOV.U32 R11, RZ, RZ, R21 ;  /* 0x000000ffff0b7224 */ /* 0x000fe200078e0015 */
[----:B------:R-:W-:-:S07]  /*0ae0*/  MOV R12, 0xb00 ;  /* 0x00000b00000c7802 */ /* 0x000fce0000000f00 */
[----:B------:R-:W-:Y:S05]  /*0af0*/  CALL.REL.NOINC `($__internal_526_$__cuda_sm20_div_s64) ;  /* 0x0000005c007c7944 */ /* 0x000fea0003c00000 */
        /* <DEDUP_REMOVED lines=10> */
.L_x_25766:
[----:B------:R-:W-:Y:S05]  /*0ba0*/  BSYNC.RECONVERGENT B1 ;  /* 0x0000000000017941 */ /* 0x000fea0003800200 */
.L_x_25764:
        /* <DEDUP_REMOVED lines=34> */
.L_x_25768:
        /* <DEDUP_REMOVED lines=16> */
.L_x_25769:
[----:B------:R-:W-:Y:S05]  /*0ed0*/  BSYNC.RECONVERGENT B1 ;  /* 0x0000000000017941 */ /* 0x000fea0003800200 */
.L_x_25767:
        /* <DEDUP_REMOVED lines=36> */
.L_x_25771:
        /* <DEDUP_REMOVED lines=16> */
.L_x_25772:
[----:B------:R-:W-:Y:S05]  /*1220*/  BSYNC.RECONVERGENT B1 ;  /* 0x0000000000017941 */ /* 0x000fea0003800200 */
.L_x_25770:
        /* <DEDUP_REMOVED lines=35> */
.L_x_25774:
[----:B------:R-:W-:Y:S01]  /*1460*/  IMAD.MOV.U32 R26, RZ, RZ, R34 ;  /* 0x000000ffff1a7224 */ /* 0x000fe200078e0022 */
[----:B------:R-:W-:Y:S01]  /*1470*/  MOV R13, R35 ;  /* 0x00000023000d7202 */ /* 0x000fe20000000f00 */
[----:B------:R-:W-:Y:S01]  /*1480*/  IMAD.MOV.U32 R14, RZ, RZ, R20 ;  /* 0x000000ffff0e7224 */ /* 0x000fe200078e0014 */
[----:B------:R-:W-:Y:S02]  /*1490*/  MOV R11, R21 ;  /* 0x00000015000b7202 */ /* 0x000fe40000000f00 */
[----:B------:R-:W-:-:S07]  /*14a0*/  MOV R12, 0x14c0 ;  /* 0x000014c0000c7802 */ /* 0x000fce0000000f00 */
[----:B------:R-:W-:Y:S05]  /*14b0*/  CALL.REL.NOINC `($__internal_526_$__cuda_sm20_div_s64) ;  /* 0x00000054000c7944 */ /* 0x000fea0003c00000 */
        /* <DEDUP_REMOVED lines=10> */
.L_x_25775:
[----:B------:R-:W-:Y:S05]  /*1560*/  BSYNC.RECONVERGENT B1 ;  /* 0x0000000000017941 */ /* 0x000fea0003800200 */
.L_x_25773:
        /* <DEDUP_REMOVED lines=34> */
.L_x_25777:
[----:B------:R-:W-:Y:S01]  /*1790*/  IMAD.MOV.U32 R26, RZ, RZ, R38 ;  /* 0x000000ffff1a7224 */ /* 0x000fe200078e0026 */
[----:B------:R-:W-:Y:S01]  /*17a0*/  MOV R13, R39 ;  /* 0x00000027000d7202 */ /* 0x000fe20000000f00 */
[----:B------:R-:W-:Y:S01]  /*17b0*/  IMAD.MOV.U32 R14, RZ, RZ, R20 ;  /* 0x000000ffff0e7224 */ /* 0x000fe200078e0014 */
[----:B------:R-:W-:Y:S02]  /*17c0*/  MOV R11, R21 ;  /* 0x00000015000b7202 */ /* 0x000fe40000000f00 */
[----:B------:R-:W-:-:S07]  /*17d0*/  MOV R12, 0x17f0 ;  /* 0x000017f0000c7802 */ /* 0x000fce0000000f00 */
[----:B------:R-:W-:Y:S05]  /*17e0*/  CALL.REL.NOINC `($__internal_526_$__cuda_sm20_div_s64) ;  /* 0x0000005000407944 */ /* 0x000fea0003c00000 */
        /* <DEDUP_REMOVED lines=10> */
.L_x_25778:
[----:B------:R-:W-:Y:S05]  /*1890*/  BSYNC.RECONVERGENT B1 ;  /* 0x0000000000017941 */ /* 0x000fea0003800200 */
.L_x_25776:
        /* <DEDUP_REMOVED lines=35> */
.L_x_25780:
[----:B------:R-:W-:Y:S01]  /*1ad0*/  MOV R26, R34 ;  /* 0x00000022001a7202 */ /* 0x000fe20000000f00 */
[----:B------:R-:W-:Y:S01]  /*1ae0*/  IMAD.MOV.U32 R13, RZ, RZ, R35 ;  /* 0x000000ffff0d7224 */ /* 0x000fe200078e0023 */
[----:B------:R-:W-:Y:S01]  /*1af0*/  MOV R14, R20 ;  /* 0x00000014000e7202 */ /* 0x000fe20000000f00 */
[----:B------:R-:W-:Y:S01]  /*1b00*/  IMAD.MOV.U32 R11, RZ, RZ, R21 ;  /* 0x000000ffff0b7224 */ /* 0x000fe200078e0015 */
[----:B------:R-:W-:-:S07]  /*1b10*/  MOV R12, 0x1b30 ;  /* 0x00001b30000c7802 */ /* 0x000fce0000000f00 */
[----:B------:R-:W-:Y:S05]  /*1b20*/  CALL.REL.NOINC `($__internal_526_$__cuda_sm20_div_s64) ;  /* 0x0000004c00707944 */ /* 0x000fea0003c00000 */
        /* <DEDUP_REMOVED lines=10> */
.L_x_25781:
[----:B------:R-:W-:Y:S05]  /*1bd0*/  BSYNC.RECONVERGENT B1 ;  /* 0x0000000000017941 */ /* 0x000fea0003800200 */
.L_x_25779:
        /* <DEDUP_REMOVED lines=8> */
.L_x_25757:
        /* <DEDUP_REMOVED lines=35> */
.L_x_25785:
        /* <DEDUP_REMOVED lines=16> */
.L_x_25786:
[----:B------:R-:W-:Y:S05]  /*1f90*/  BSYNC.RECONVERGENT B1 ;  /* 0x0000000000017941 */ /* 0x000fea0003800200 */
.L_x_25784:
        /* <DEDUP_REMOVED lines=34> */
.L_x_25788:
        /* <DEDUP_REMOVED lines=16> */
.L_x_25789:
[----:B------:R-:W-:Y:S05]  /*22c0*/  BSYNC.RECONVERGENT B1 ;  /* 0x0000000000017941 */ /* 0x000fea0003800200 */
.L_x_25787:
        /* <DEDUP_REMOVED lines=35> */
.L_x_25791:
        /* <DEDUP_REMOVED lines=16> */
.L_x_25792:
[----:B------:R-:W-:Y:S05]  /*2600*/  BSYNC.RECONVERGENT B1 ;  /* 0x0000000000017941 */ /* 0x000fea0003800200 */
.L_x_25790:
        /* <DEDUP_REMOVED lines=35> */
.L_x_25794:
[----:B------:R-:W-:Y:S01]  /*2840*/  IMAD.MOV.U32 R26, RZ, RZ, R18 ;  /* 0x000000ffff1a7224 */ /* 0x000fe200078e0012 */
[----:B------:R-:W-:Y:S01]  /*2850*/  MOV R13, R19 ;  /* 0x00000013000d7202 */ /* 0x000fe20000000f00 */
[----:B------:R-:W-:Y:S01]  /*2860*/  IMAD.MOV.U32 R14, RZ, RZ, R16 ;  /* 0x000000ffff0e7224 */ /* 0x000fe200078e0010 */
[----:B------:R-:W-:Y:S02]  /*2870*/  MOV R11, R17 ;  /* 0x00000011000b7202 */ /* 0x000fe40000000f00 */
[----:B------:R-:W-:-:S07]  /*2880*/  MOV R12, 0x28a0 ;  /* 0x000028a0000c7802 */ /* 0x000fce0000000f00 */
[----:B------:R-:W-:Y:S05]  /*2890*/  CALL.REL.NOINC `($__internal_526_$__cuda_sm20_div_s64) ;  /* 0x0000004000147944 */ /* 0x000fea0003c00000 */
        /* <DEDUP_REMOVED lines=10> */
.L_x_25795:
[----:B------:R-:W-:Y:S05]  /*2940*/  BSYNC.RECONVERGENT B1 ;  /* 0x0000000000017941 */ /* 0x000fea0003800200 */
.L_x_25793:
[----:B------:R-:W-:Y:S01]  /*2950*/  IMAD R11, R11, R34, RZ ;  /* 0x000000220b0b7224 */ /* 0x000fe200078e02ff */
[----:B------:R-:W-:Y:S01]  /*2960*/  IADD3 R8, PT, PT, R8, -0x2, RZ ;  /* 0xfffffffe08087810 */ /* 0x000fe20007ffe0ff */
[----:B------:R-:W-:Y:S02]  /*2970*/  IMAD.MOV.U32 R38, RZ, RZ, R22 ;  /* 0x000000ffff267224 */ /* 0x000fe400078e0016 */
[-C--:B------:R-:W-:Y:S02]  /*2980*/  IMAD R11, R35, R10.reuse, R11 ;  /* 0x0000000a230b7224 */ /* 0x080fe400078e020b */
[----:B------:R-:W-:-:S04]  /*2990*/  IMAD.WIDE.U32 R22, R34, R10, R38 ;  /* 0x0000000a22167225 */ /* 0x000fc800078e0026 */
[----:B------:R-:W-:-:S07]  /*29a0*/  IMAD.IADD R23, R23, 0x1, R11 ;  /* 0x0000000117177824 */ /* 0x000fce00078e020b */
.L_x_25783:
        /* <DEDUP_REMOVED lines=31> */
.L_x_25797:
[----:B------:R-:W-:Y:S01]  /*2ba0*/  MOV R18, R6 ;  /* 0x0000000600127202 */ /* 0x000fe20000000f00 */
[----:B------:R-:W-:Y:S01]  /*2bb0*/  IMAD.MOV.U32 R21, RZ, RZ, R9 ;  /* 0x000000ffff157224 */ /* 0x000fe200078e0009 */
[----:B------:R-:W-:Y:S01]  /*2bc0*/  MOV R24, R16 ;  /* 0x0000001000187202 */ /* 0x000fe20000000f00 */
[----:B------:R-:W-:Y:S01]  /*2bd0*/  IMAD.MOV.U32 R19, RZ, RZ, R17 ;  /* 0x000000ffff137224 */ /* 0x000fe200078e0011 */
[----:B------:R-:W-:-:S07]  /*2be0*/  MOV R26, 0x2c00 ;  /* 0x00002c00001a7802 */ /* 0x000fce0000000f00 */
[----:B------:R-:W-:Y:S05]  /*2bf0*/  CALL.REL.NOINC `($__internal_527_$__cuda_sm20_rem_s64) ;  /* 0x0000004000887944 */ /* 0x000fea0003c00000 */
.L_x_25798:
[----:B------:R-:W-:Y:S05]  /*2c00*/  BSYNC.RECONVERGENT B1 ;  /* 0x0000000000017941 */ /* 0x000fea0003800200 */
.L_x_25796:
        /* <DEDUP_REMOVED lines=30> */
.L_x_25800:
[----:B------:R-:W-:Y:S01]  /*2df0*/  MOV R24, R16 ;  /* 0x0000001000187202 */ /* 0x000fe20000000f00 */
[----:B------:R-:W-:Y:S01]  /*2e00*/  IMAD.MOV.U32 R19, RZ, RZ, R17 ;  /* 0x000000ffff137224 */ /* 0x000fe200078e0011 */
[----:B------:R-:W-:Y:S01]  /*2e10*/  MOV R18, R20 ;  /* 0x0000001400127202 */ /* 0x000fe20000000f00 */
[----:B------:R-:W-:Y:S01]  /*2e20*/  IMAD.MOV.U32 R21, RZ, RZ, R7 ;  /* 0x000000ffff157224 */ /* 0x000fe200078e0007 */
[----:B------:R-:W-:-:S07]  /*2e30*/  MOV R26, 0x2e50 ;  /* 0x00002e50001a7802 */ /* 0x000fce0000000f00 */
[----:B------:R-:W-:Y:S05]  /*2e40*/  CALL.REL.NOINC `($__internal_527_$__cuda_sm20_rem_s64) ;  /* 0x0000003c00f47944 */ /* 0x000fea0003c00000 */
[----:B------:R-:W-:Y:S01]  /*2e50*/  MOV R6, R10 ;  /* 0x0000000a00067202 */ /* 0x000fe20000000f00 */
[----:B------:R-:W-:-:S07]  /*2e60*/  IMAD.MOV.U32 R7, RZ, RZ, R11 ;  /* 0x000000ffff077224 */ /* 0x000fce00078e000b */
.L_x_25801:
[----:B------:R-:W-:Y:S05]  /*2e70*/  BSYNC.RECONVERGENT B1 ;  /* 0x0000000000017941 */ /* 0x000fea0003800200 */
.L_x_25799:
[----:B------:R-:W-:Y:S02]  /*2e80*/  IMAD R7, R7, R8, RZ ;  /* 0x0000000807077224 */ /* 0x000fe400078e02ff */
[----:B------:R-:W-:-:S04]  /*2e90*/  IMAD.WIDE.U32 R22, R8, R6, R22 ;  /* 0x0000000608167225 */ /* 0x000fc800078e0016 */
[----:B------:R-:W-:-:S05]  /*2ea0*/  IMAD R7, R9, R6, R7 ;  /* 0x0000000609077224 */ /* 0x000fca00078e0207 */
[----:B------:R-:W-:-:S07]  /*2eb0*/  IADD3 R23, PT, PT, R23, R7, RZ ;  /* 0x0000000717177210 */ /* 0x000fce0007ffe0ff */
.L_x_25756:
        /* <DEDUP_REMOVED lines=11> */
.L_x_25755:
        /* <DEDUP_REMOVED lines=22> */
.L_x_25829:
        /* <DEDUP_REMOVED lines=32> */
.L_x_25806:
[----:B------:R-:W-:Y:S01]  /*32d0*/  MOV R26, R10 ;  /* 0x0000000a001a7202 */ /* 0x000fe20000000f00 */
[----:B------:R-:W-:Y:S01]  /*32e0*/  IMAD.MOV.U32 R13, RZ, RZ, R15 ;  /* 0x000000ffff0d7224 */ /* 0x000fe200078e000f */
[----:B------:R-:W-:Y:S01]  /*32f0*/  MOV R14, R20 ;  /* 0x00000014000e7202 */ /* 0x000fe20000000f00 */
[----:B------:R-:W-:Y:S01]  /*3300*/  IMAD.MOV.U32 R11, RZ, RZ, R21 ;  /* 0x000000ffff0b7224 */ /* 0x000fe200078e0015 */
[----:B------:R-:W-:-:S07]  /*3310*/  MOV R12, 0x3330 ;  /* 0x00003330000c7802 */ /* 0x000fce0000000f00 */
[----:B-123--:R-:W-:Y:S05]  /*3320*/  CALL.REL.NOINC `($__internal_526_$__cuda_sm20_div_s64) ;  /* 0x0000003400707944 */ /* 0x00efea0003c00000 */
        /* <DEDUP_REMOVED lines=10> */
.L_x_25807:
[----:B------:R-:W-:Y:S05]  /*33d0*/  BSYNC.RECONVERGENT B1 ;  /* 0x0000000000017941 */ /* 0x000fea0003800200 */
.L_x_25805:
        /* <DEDUP_REMOVED lines=38> */
.L_x_25809:
[----:B------:R-:W-:Y:S01]  /*3640*/  MOV R26, R36 ;  /* 0x00000024001a7202 */ /* 0x000fe20000000f00 */
[----:B------:R-:W-:Y:S01]  /*3650*/  IMAD.MOV.U32 R13, RZ, RZ, R37 ;  /* 0x000000ffff0d7224 */ /* 0x000fe200078e0025 */
[----:B------:R-:W-:Y:S01]  /*3660*/  MOV R14, R38 ;  /* 0x00000026000e7202 */ /* 0x000fe20000000f00 */
[----:B------:R-:W-:Y:S01]  /*3670*/  IMAD.MOV.U32 R11, RZ, RZ, R39 ;  /* 0x000000ffff0b7224 */ /* 0x000fe200078e0027 */
[----:B------:R-:W-:-:S07]  /*3680*/  MOV R12, 0x36a0 ;  /* 0x000036a0000c7802 */ /* 0x000fce0000000f00 */
[----:B-1----:R-:W-:Y:S05]  /*3690*/  CALL.REL.NOINC `($__internal_526_$__cuda_sm20_div_s64) ;  /* 0x0000003000947944 */ /* 0x002fea0003c00000 */
        /* <DEDUP_REMOVED lines=11> */
.L_x_25810:
[----:B------:R-:W-:Y:S05]  /*3750*/  BSYNC.RECONVERGENT B1 ;  /* 0x0000000000017941 */ /* 0x000fea0003800200 */
.L_x_25808:
        /* <DEDUP_REMOVED lines=38> */
.L_x_25812:
[----:B------:R-:W-:Y:S01]  /*39c0*/  IMAD.MOV.U32 R26, RZ, RZ, R36 ;  /* 0x000000ffff1a7224 */ /* 0x000fe200078e0024 */
[----:B------:R-:W-:Y:S01]  /*39d0*/  MOV R13, R37 ;  /* 0x00000025000d7202 */ /* 0x000fe20000000f00 */
[----:B------:R-:W-:Y:S01]  /*39e0*/  IMAD.MOV.U32 R14, RZ, RZ, R38 ;  /* 0x000000ffff0e7224 */ /* 0x000fe200078e0026 */
[----:B------:R-:W-:Y:S02]  /*39f0*/  MOV R11, R39 ;  /* 0x00000027000b7202 */ /* 0x000fe40000000f00 */
[----:B------:R-:W-:-:S07]  /*3a00*/  MOV R12, 0x3a20 ;  /* 0x00003a20000c7802 */ /* 0x000fce0000000f00 */
[----:B-1----:R-:W-:Y:S05]  /*3a10*/  CALL.REL.NOINC `($__internal_526_$__cuda_sm20_div_s64) ;  /* 0x0000002c00b47944 */ /* 0x002fea0003c00000 */
        /* <DEDUP_REMOVED lines=11> */
.L_x_25813:
[----:B------:R-:W-:Y:S05]  /*3ad0*/  BSYNC.RECONVERGENT B1 ;  /* 0x0000000000017941 */ /* 0x000fea0003800200 */
.L_x_25811:
        /* <DEDUP_REMOVED lines=37> */
.L_x_25815:
        /* <DEDUP_REMOVED lines=17> */
.L_x_25816:
[----:B------:R-:W-:Y:S05]  /*3e40*/  BSYNC.RECONVERGENT B1 ;  /* 0x0000000000017941 */ /* 0x000fea0003800200 */
.L_x_25814:
        /* <DEDUP_REMOVED lines=38> */
.L_x_25818:
        /* <DEDUP_REMOVED lines=17> */
.L_x_25819:
[----:B------:R-:W-:Y:S05]  /*41c0*/  BSYNC.RECONVERGENT B1 ;  /* 0x0000000000017941 */ /* 0x000fea0003800200 */
.L_x_25817:
        /* <DEDUP_REMOVED lines=38> */
.L_x_25821:
        /* <DEDUP_REMOVED lines=17> */
.L_x_25822:
[----:B------:R-:W-:Y:S05]  /*4540*/  BSYNC.RECONVERGENT B1 ;  /* 0x0000000000017941 */ /* 0x000fea0003800200 */
.L_x_25820:
        /* <DEDUP_REMOVED lines=37> */
.L_x_25824:
[----:B------:R-:W-:Y:S01]  /*47a0*/  MOV R26, R38 ;  /* 0x00000026001a7202 */ /* 0x000fe20000000f00 */
[----:B------:R-:W-:Y:S01]  /*47b0*/  IMAD.MOV.U32 R13, RZ, RZ, R39 ;  /* 0x000000ffff0d7224 */ /* 0x000fe200078e0027 */
[----:B------:R-:W-:Y:S02]  /*47c0*/  MOV R14, R42 ;  /* 0x0000002a000e7202 */ /* 0x000fe40000000f00 */
[----:B------:R-:W-:Y:S02]  /*47d0*/  MOV R11, R43 ;  /* 0x0000002b000b7202 */ /* 0x000fe40000000f00 */
[----:B------:R-:W-:-:S07]  /*47e0*/  MOV R12, 0x4800 ;  /* 0x00004800000c7802 */ /* 0x000fce0000000f00 */
[----:B-1----:R-:W-:Y:S05]  /*47f0*/  CALL.REL.NOINC `($__internal_526_$__cuda_sm20_div_s64) ;  /* 0x00000020003c7944 */ /* 0x002fea0003c00000 */
        /* <DEDUP_REMOVED lines=11> */
.L_x_25825:
[----:B------:R-:W-:Y:S05]  /*48b0*/  BSYNC.RECONVERGENT B1 ;  /* 0x0000000000017941 */ /* 0x000fea0003800200 */
.L_x_25823:
        /* <DEDUP_REMOVED lines=36> */
.L_x_25827:
[----:B------:R-:W-:Y:S01]  /*4b00*/  MOV R26, R36 ;  /* 0x00000024001a7202 */ /* 0x000fe20000000f00 */
[----:B------:R-:W-:Y:S01]  /*4b10*/  IMAD.MOV.U32 R14, RZ, RZ, R38 ;  /* 0x000000ffff0e7224 */ /* 0x000fe200078e0026 */
[----:B------:R-:W-:Y:S02]  /*4b20*/  MOV R13, R37 ;  /* 0x00000025000d7202 */ /* 0x000fe40000000f00 */
[----:B------:R-:W-:Y:S02]  /*4b30*/  MOV R11, R39 ;  /* 0x00000027000b7202 */ /* 0x000fe40000000f00 */
[----:B------:R-:W-:-:S07]  /*4b40*/  MOV R12, 0x4b60 ;  /* 0x00004b60000c7802 */ /* 0x000fce0000000f00 */
[----:B-1----:R-:W-:Y:S05]  /*4b50*/  CALL.REL.NOINC `($__internal_526_$__cuda_sm20_div_s64) ;  /* 0x0000001c00647944 */ /* 0x002fea0003c00000 */
        /* <DEDUP_REMOVED lines=11> */
.L_x_25828:
[----:B------:R-:W-:Y:S05]  /*4c10*/  BSYNC.RECONVERGENT B1 ;  /* 0x0000000000017941 */ /* 0x000fea0003800200 */
.L_x_25826:
        /* <DEDUP_REMOVED lines=11> */
.L_x_25804:
        /* <DEDUP_REMOVED lines=36> */
.L_x_25832:
[----:B------:R-:W-:Y:S01]  /*4f10*/  IMAD.MOV.U32 R26, RZ, RZ, R10 ;  /* 0x000000ffff1a7224 */ /* 0x000fe200078e000a */
[----:B------:R-:W-:Y:S01]  /*4f20*/  MOV R13, R15 ;  /* 0x0000000f000d7202 */ /* 0x000fe20000000f00 */
[----:B------:R-:W-:Y:S01]  /*4f30*/  IMAD.MOV.U32 R11, RZ, RZ, R17 ;  /* 0x000000ffff0b7224 */ /* 0x000fe200078e0011 */
[----:B------:R-:W-:Y:S02]  /*4f40*/  MOV R14, R16 ;  /* 0x00000010000e7202 */ /* 0x000fe40000000f00 */
[----:B------:R-:W-:-:S07]  /*4f50*/  MOV R12, 0x4f70 ;  /* 0x00004f70000c7802 */ /* 0x000fce0000000f00 */
[----:B------:R-:W-:Y:S05]  /*4f60*/  CALL.REL.NOINC `($__internal_526_$__cuda_sm20_div_s64) ;  /* 0x0000001800607944 */ /* 0x000fea0003c00000 */
        /* <DEDUP_REMOVED lines=10> */
.L_x_25833:
[----:B------:R-:W-:Y:S05]  /*5010*/  BSYNC.RECONVERGENT B1 ;  /* 0x0000000000017941 */ /* 0x000fea0003800200 */
.L_x_25831:
        /* <DEDUP_REMOVED lines=41> */
.L_x_25835:
[----:B------:R-:W-:Y:S01]  /*52b0*/  MOV R26, R20 ;  /* 0x00000014001a7202 */ /* 0x000fe20000000f00 */
[----:B------:R-:W-:Y:S01]  /*52c0*/  IMAD.MOV.U32 R14, RZ, RZ, R18 ;  /* 0x000000ffff0e7224 */ /* 0x000fe200078e0012 */
[----:B------:R-:W-:Y:S02]  /*52d0*/  MOV R13, R21 ;  /* 0x00000015000d7202 */ /* 0x000fe40000000f00 */
[----:B------:R-:W-:Y:S02]  /*52e0*/  MOV R11, R19 ;  /* 0x00000013000b7202 */ /* 0x000fe40000000f00 */
[----:B------:R-:W-:-:S07]  /*52f0*/  MOV R12, 0x5310 ;  /* 0x00005310000c7802 */ /* 0x000fce0000000f00 */
[----:B------:R-:W-:Y:S05]  /*5300*/  CALL.REL.NOINC `($__internal_526_$__cuda_sm20_div_s64) ;  /* 0x0000001400787944 */ /* 0x000fea0003c00000 */
        /* <DEDUP_REMOVED lines=11> */
.L_x_25836:
[----:B------:R-:W-:Y:S05]  /*53c0*/  BSYNC.RECONVERGENT B1 ;  /* 0x0000000000017941 */ /* 0x000fea0003800200 */
.L_x_25834:
        /* <DEDUP_REMOVED lines=40> */
.L_x_25838:
[----:B------:R-:W-:Y:S01]  /*5650*/  MOV R26, R18 ;  /* 0x00000012001a7202 */ /* 0x000fe20000000f00 */
[----:B------:R-:W-:Y:S01]  /*5660*/  IMAD.MOV.U32 R13, RZ, RZ, R19 ;  /* 0x000000ffff0d7224 */ /* 0x000fe200078e0013 */
[----:B------:R-:W-:Y:S02]  /*5670*/  MOV R14, R20 ;  /* 0x00000014000e7202 */ /* 0x000fe40000000f00 */
[----:B------:R-:W-:Y:S02]  /*5680*/  MOV R11, R21 ;  /* 0x00000015000b7202 */ /* 0x000fe40000000f00 */
[----:B------:R-:W-:-:S07]  /*5690*/  MOV R12, 0x56b0 ;  /* 0x000056b0000c7802 */ /* 0x000fce0000000f00 */
[----:B------:R-:W-:Y:S05]  /*56a0*/  CALL.REL.NOINC `($__internal_526_$__cuda_sm20_div_s64) ;  /* 0x0000001000907944 */ /* 0x000fea0003c00000 */
        /* <DEDUP_REMOVED lines=11> */
.L_x_25839:
[----:B------:R-:W-:Y:S05]  /*5760*/  BSYNC.RECONVERGENT B1 ;  /* 0x0000000000017941 */ /* 0x000fea0003800200 */
.L_x_25837:
        /* <DEDUP_REMOVED lines=39> */
.L_x_25841:
        /* <DEDUP_REMOVED lines=17> */
.L_x_25842:
[----:B------:R-:W-:Y:S05]  /*5af0*/  BSYNC.RECONVERGENT B1 ;  /* 0x0000000000017941 */ /* 0x000fea0003800200 */
.L_x_25840:
        /* <DEDUP_REMOVED lines=9> */
.L_x_25830:
        /* <DEDUP_REMOVED lines=34> */
.L_x_25845:
[----:B------:R-:W-:Y:S01]  /*5db0*/  MOV R26, R10 ;  /* 0x0000000a001a7202 */ /* 0x000fe20000000f00 */
[----:B------:R-:W-:Y:S01]  /*5dc0*/  IMAD.MOV.U32 R13, RZ, RZ, R15 ;  /* 0x000000ffff0d7224 */ /* 0x000fe200078e000f */
[----:B------:R-:W-:Y:S02]  /*5dd0*/  MOV R14, R16 ;  /* 0x00000010000e7202 */ /* 0x000fe40000000f00 */
[----:B------:R-:W-:Y:S02]  /*5de0*/  MOV R11, R17 ;  /* 0x00000011000b7202 */ /* 0x000fe40000000f00 */
[----:B------:R-:W-:-:S07]  /*5df0*/  MOV R12, 0x5e10 ;  /* 0x00005e10000c7802 */ /* 0x000fce0000000f00 */
[----:B------:R-:W-:Y:S05]  /*5e00*/  CALL.REL.NOINC `($__internal_526_$__cuda_sm20_div_s64) ;  /* 0x0000000800b87944 */ /* 0x000fea0003c00000 */
        /* <DEDUP_REMOVED lines=10> */
.L_x_25846:
[----:B------:R-:W-:Y:S05]  /*5eb0*/  BSYNC.RECONVERGENT B1 ;  /* 0x0000000000017941 */ /* 0x000fea0003800200 */
.L_x_25844:
        /* <DEDUP_REMOVED lines=39> */
.L_x_25848:
[----:B------:R-:W-:Y:S01]  /*6130*/  MOV R26, R18 ;  /* 0x00000012001a7202 */ /* 0x000fe20000000f00 */
[----:B------:R-:W-:Y:S01]  /*6140*/  IMAD.MOV.U32 R14, RZ, RZ, R16 ;  /* 0x000000ffff0e7224 */ /* 0x000fe200078e0010 */
[----:B------:R-:W-:Y:S02]  /*6150*/  MOV R13, R19 ;  /* 0x00000013000d7202 */ /* 0x000fe40000000f00 */
        /* <DEDUP_REMOVED lines=14> */
.L_x_25849:
[----:B------:R-:W-:Y:S05]  /*6240*/  BSYNC.RECONVERGENT B1 ;  /* 0x0000000000017941 */ /* 0x000fea0003800200 */
.L_x_25847:
        /* <DEDUP_REMOVED lines=9> */
.L_x_25843:
        /* <DEDUP_REMOVED lines=30> */
.L_x_25851:
[----:B------:R-:W-:Y:S01]  /*64c0*/  MOV R24, R18 ;  /* 0x0000001200187202 */ /* 0x000fe20000000f00 */
[----:B------:R-:W-:Y:S01]  /*64d0*/  IMAD.MOV.U32 R21, RZ, RZ, R15 ;  /* 0x000000ffff157224 */ /* 0x000fe200078e000f */
[----:B------:R-:W-:Y:S02]  /*64e0*/  MOV R18, R10 ;  /* 0x0000000a00127202 */ /* 0x000fe40000000f00 */
[----:B------:R-:W-:-:S07]  /*64f0*/  MOV R26, 0x6510 ;  /* 0x00006510001a7802 */ /* 0x000fce0000000f00 */
[----:B------:R-:W-:Y:S05]  /*6500*/  CALL.REL.NOINC `($__internal_527_$__cuda_sm20_rem_s64) ;  /* 0x0000000800447944 */ /* 0x000fea0003c00000 */
.L_x_25852:
[----:B------:R-:W-:Y:S05]  /*6510*/  BSYNC.RECONVERGENT B1 ;  /* 0x0000000000017941 */ /* 0x000fea0003800200 */
.L_x_25850:
        /* <DEDUP_REMOVED lines=8> */
.L_x_25803:
[----:B------:R-:W0:Y:S02]  /*65a0*/  LDCU.64 UR6, c[0x0][0x388] ;  /* 0x00007100ff0677ac */ /* 0x000e240008000a00 */
[----:B0-----:R-:W-:-:S04]  /*65b0*/  LEA R4, P0, R6, UR6, 0x1 ;  /* 0x0000000606047c11 */ /* 0x001fc8000f8008ff */
[----:B------:R-:W-:-:S05]  /*65c0*/  LEA.HI.X R5, R6, UR7, R5, 0x1, P0 ;  /* 0x0000000706057c11 */ /* 0x000fca00080f0c05 */
[----:B------:R-:W2:Y:S02]  /*65d0*/  LDG.E.U16 R4, desc[UR8][R4.64] ;  /* 0x0000000804047981 */ /* 0x000ea4000c1e1500 */
[----:B--2---:R-:W-:-:S05]  /*65e0*/  HMUL2.BF16_V2 R5, R4.H0_H0, R4.H0_H0 ;  /* 0x2000000404057232 */ /* 0x004fca0000200800 */
[----:B------:R1:W-:Y:S02]  /*65f0*/  STS.U16 [R3], R5 ;  /* 0x0000000503007388 */ /* 0x0003e40000000400 */
.L_x_25802:
[----:B------:R-:W-:Y:S05]  /*6600*/  BSYNC.RECONVERGENT B0 ;  /* 0x0000000000007941 */ /* 0x000fea0003800200 */
.L_x_25754:
[----:B------:R-:W-:Y:S01]  /*6610*/  BAR.SYNC.DEFER_BLOCKING 0x0 ;  /* 0x0000000000007b1d */ /* 0x000fe20000010000 */
[----:B------:R-:W-:Y:S01]  /*6620*/  UISETP.GE.U32.AND UP0, UPT, UR5, 0x42, UPT ;  /* 0x000000420500788c */ /* 0x000fe2000bf06070 */
[----:B------:R-:W-:-:S08]  /*6630*/  ISETP.GT.U32.AND P1, PT, R2, 0x1f, PT ;  /* 0x0000001f0200780c */ /* 0x000fd00003f24070 */
[----:B------:R-:W-:Y:S05]  /*6640*/  BRA.U !UP0, `(.L_x_25853) ;  /* 0x0000000108307547 */ /* 0x000fea000b800000 */
.L_x_25854:
[----:B------:R-:W-:-:S06]  /*6650*/  USHF.R.U32.HI UR4, URZ, 0x1, UR5 ;  /* 0x00000001ff047899 */ /* 0x000fcc0008011605 */
[----:B------:R-:W-:-:S13]  /*6660*/  ISETP.GE.U32.AND P0, PT, R2, UR4, PT ;  /* 0x0000000402007c0c */ /* 0x000fda000bf06070 */
[----:B------:R-:W-:Y:S01]  /*6670*/  VOTEU.ALL UP0, P0 ;  /* 0x0000000000ff7886 */ /* 0x000fe20000000000 */
[----:B0-2---:R-:W-:Y:S04]  /*6680*/  @!P0 LDS.U16 R4, [R3] ;  /* 0x0000000003048984 */ /* 0x005fe80000000400 */
[----:B------:R-:W-:Y:S02]  /*6690*/  @!UP0 ULOP3.LUT UR6, UR5, 0x7fe, URZ, 0xc0, !UPT ;  /* 0x000007fe05068892 */ /* 0x000fe4000f8ec0ff */
[----:B------:R-:W-:-:S03]  /*66a0*/  UISETP.GT.U32.AND UP0, UPT, UR5, 0x83, UPT ;  /* 0x000000830500788c */ /* 0x000fc6000bf04070 */
[----:B------:R-:W-:-:S04]  /*66b0*/  UMOV UR5, UR4 ;  /* 0x0000000400057c82 */ /* 0x000fc80008000000 */
[----:B-1----:R-:W0:Y:S02]  /*66c0*/  @!P0 LDS.U16 R5, [R3+UR6] ;  /* 0x0000000603058984 */ /* 0x002e240008000400 */
[----:B0-----:R-:W-:-:S05]  /*66d0*/  @!P0 HADD2.BF16_V2 R4, R4.H0_H0, R5.H0_H0 ;  /* 0x2000000504048230 */ /* 0x001fca0000200800 */
[----:B------:R2:W-:Y:S01]  /*66e0*/  @!P0 STS.U16 [R3], R4 ;  /* 0x0000000403008388 */ /* 0x0005e20000000400 */
[----:B------:R-:W-:Y:S06]  /*66f0*/  BAR.SYNC.DEFER_BLOCKING 0x0 ;  /* 0x0000000000007b1d */ /* 0x000fec0000010000 */
[----:B------:R-:W-:Y:S05]  /*6700*/  BRA.U UP0, `(.L_x_25854) ;  /* 0xfffffffd00d07547 */ /* 0x000fea000b83ffff */
.L_x_25853:
[----:B------:R-:W-:Y:S05]  /*6710*/  @P1 EXIT ;  /* 0x000000000000194d */ /* 0x000fea0003800000 */
[----:B0-2---:R-:W-:Y:S01]  /*6720*/  LDS.U16 R4, [R3] ;  /* 0x0000000003047984 */ /* 0x005fe20000000400 */
[----:B------:R-:W-:-:S03]  /*6730*/  ISETP.NE.AND P0, PT, R2, RZ, PT ;  /* 0x000000ff0200720c */ /* 0x000fc60003f05270 */
[----:B-1----:R-:W0:Y:S04]  /*6740*/  LDS.U16 R5, [R3+0x40] ;  /* 0x0000400003057984 */ /* 0x002e280000000400 */
        /* <DEDUP_REMOVED lines=26> */
        .weak           $__internal_526_$__cuda_sm20_div_s64
        .type           $__internal_526_$__cuda_sm20_div_s64,@function
        .size           $__internal_526_$__cuda_sm20_div_s64,($__internal_527_$__cuda_sm20_rem_s64 - $__internal_526_$__cuda_sm20_div_s64)
$__internal_526_$__cuda_sm20_div_s64:
        /* <DEDUP_REMOVED lines=82> */
[----:B------:R-:W-:Y:S06]  /*6e10*/  RET.REL.NODEC R12 `(uncontiguous_sum_square_bf16) ;  /* 0xffffff900c787950 */ /* 0x000fec0003c3ffff */
        .weak           $__internal_527_$__cuda_sm20_rem_s64
        .type           $__internal_527_$__cuda_sm20_rem_s64,@function
        .size           $__internal_527_$__cuda_sm20_rem_s64,(.L_x_30855 - $__internal_527_$__cuda_sm20_rem_s64)
$__internal_527_$__cuda_sm20_rem_s64:
        /* <DEDUP_REMOVED lines=76> */
[----:B------:R-:W-:Y:S06]  /*72e0*/  RET.REL.NODEC R26 `(uncontiguous_sum_square_bf16) ;  /* 0xffffff8c1a447950 */ /* 0x000fec0003c3ffff */
.L_x_25855:
        /* <DEDUP_REMOVED lines=9> */
.L_x_30855:


//--------------------- .text.contiguous_cumulate_sum_square_bf16 --------------------------
	.section	.text.contiguous_cumulate_sum_square_bf16,"ax",@progbits
	.align	128
        .global         contiguous_cumulate_sum_square_bf16
        .type           contiguous_cumulate_sum_square_bf16,@function
        .size           contiguous_cumulate_sum_square_bf16,(.L_x_31478 - contiguous_cumulate_sum_square_bf16)
        .other          contiguous_cumulate_sum_square_bf16,@"STO_CUDA_ENTRY STV_DEFAULT"
contiguous_cumulate_sum_square_bf16:
.text.contiguous_cumulate_sum_square_bf16:
        /* <DEDUP_REMOVED lines=37> */
.L_x_25857:
[----:B------:R-:W-:Y:S05]  /*0250*/  BSYNC.RECONVERGENT B0 ;  /* 0x0000000000007941 */ /* 0x000fea0003800200 */
.L_x_25856:
[----:B------:R-:W-:Y:S01]  /*0260*/  BAR.SYNC.DEFER_BLOCKING 0x0 ;  /* 0x0000000000007b1d */ /* 0x000fe20000010000 */
[----:B------:R-:W-:-:S09]  /*0270*/  UISETP.GE.U32.AND UP0, UPT, UR5, 0x42, UPT ;  /* 0x000000420500788c */ /* 0x000fd2000bf06070 */
[----:B------:R-:W-:Y:S05]  /*0280*/  BRA.U !UP0, `(.L_x_25858) ;  /* 0x0000000108307547 */ /* 0x000fea000b800000 */
.L_x_25859:
        /* <DEDUP_REMOVED lines=12> */
.L_x_25858:
        /* <DEDUP_REMOVED lines=30> */
.L_x_25860:
        /* <DEDUP_REMOVED lines=13> */
.L_x_31478:


//--------------------- .text.contiguous_sum_square_bf16 --------------------------
	.section	.text.contiguous_sum_square_bf16,"ax",@progbits
	.align	128
        .global         contiguous_sum_square_bf16
        .type           contiguous_sum_square_bf16,@function
        .size           contiguous_sum_square_bf16,(.L_x_31479 - contiguous_sum_square_bf16)
        .other          contiguous_sum_square_bf16,@"STO_CUDA_ENTRY STV_DEFAULT"
contiguous_sum_square_bf16:
.text.contiguous_sum_square_bf16:
[----:B------:R-:W-:Y:S01]  /*0000*/  LDC R1, c[0x0][0x37c] ;  /* 0x0000df00ff017b82 */ /* 0x000fe20000000800 */
[----:B------:R-:W0:Y:S01]  /*0010*/  S2R R0, SR_CTAID.X ;  /* 0x0000000000007919 */ /* 0x000e220000002500 */
[----:B------:R-:W0:Y:S01]  /*0020*/  LDCU UR5, c[0x0][0x360] ;  /* 0x00006c00ff0577ac */ /* 0x000e220008000800 */
[----:B------:R-:W1:Y:S01]  /*0030*/  S2R R2, SR_TID.X ;  /* 0x0000000000027919 */ /* 0x000e620000002100 */
[----:B------:R-:W2:Y:S01]  /*0040*/  LDCU.64 UR10, c[0x0][0x390] ;  /* 0x00007200ff0a77ac */ /* 0x000ea20008000a00 */
[----:B------:R-:W3:Y:S01]  /*0050*/  LDCU.64 UR8, c[0x0][0x358] ;  /* 0x00006b00ff0877ac */ /* 0x000ee20008000a00 */
[----:B0-----:R-:W-:-:S05]  /*0060*/  IMAD R3, R0, UR5, RZ ;  /* 0x0000000500037c24 */ /* 0x001fca000f8e02ff */
[----:B-1----:R-:W-:-:S04]  /*0070*/  LEA R9, R3, R2, 0x1 ;  /* 0x0000000203097211 */ /* 0x002fc800078e08ff */
[----:B------:R-:W-:-:S04]  /*0080*/  IADD3 R3, PT, PT, R9, UR5, RZ ;  /* 0x0000000509037c10 */ /* 0x000fc8000fffe0ff */
[----:B--2---:R-:W-:-:S04]  /*0090*/  ISETP.GE.U32.AND P0, PT, R3, UR10, PT ;  /* 0x0000000a03007c0c */ /* 0x004fc8000bf06070 */
[----:B------:R-:W-:-:S13]  /*00a0*/  ISETP.GE.U32.AND.EX P0, PT, RZ, UR11, PT, P0 ;  /* 0x0000000bff007c0c */ /* 0x000fda000bf06100 */
[----:B------:R-:W0:Y:S08]  /*00b0*/  @!P0 LDC.64 R6, c[0x0][0x388] ;  /* 0x0000e200ff068b82 */ /* 0x000e300000000a00 */
[----:B------:R-:W1:Y:S01]  /*00c0*/  @!P0 LDC.64 R4, c[0x0][0x388] ;  /* 0x0000e200ff048b82 */ /* 0x000e620000000a00 */
[----:B0-----:R-:W-:-:S04]  /*00d0*/  @!P0 LEA R6, P1, R3, R6, 0x1 ;  /* 0x0000000603068211 */ /* 0x001fc800078208ff */
[----:B------:R-:W-:Y:S01]  /*00e0*/  @!P0 LEA.HI.X R7, R3, R7, RZ, 0x1, P1 ;  /* 0x0000000703078211 */ /* 0x000fe200008f0cff */
[----:B-1----:R-:W-:-:S04]  /*00f0*/  @!P0 IMAD.WIDE.U32 R4, R9, 0x2, R4 ;  /* 0x0000000209048825 */ /* 0x002fc800078e0004 */
[----:B---3--:R-:W2:Y:S04]  /*0100*/  @!P0 LDG.E.U16 R6, desc[UR8][R6.64] ;  /* 0x0000000806068981 */ /* 0x008ea8000c1e1500 */
[----:B------:R-:W3:Y:S01]  /*0110*/  @!P0 LDG.E.U16 R5, desc[UR8][R4.64] ;  /* 0x0000000804058981 */ /* 0x000ee2000c1e1500 */
[----:B------:R-:W0:Y:S01]  /*0120*/  S2UR UR6, SR_CgaCtaId ;  /* 0x00000000000679c3 */ /* 0x000e220000008800 */
[----:B------:R-:W1:Y:S01]  /*0130*/  I2F.BF16 R8, RZ ;  /* 0x000000ff00087306 */ /* 0x000e620000202400 */
[----:B------:R-:W-:Y:S01]  /*0140*/  UMOV UR4, 0x400 ;  /* 0x0000040000047882 */ /* 0x000fe20000000000 */
[----:B------:R-:W-:Y:S01]  /*0150*/  BSSY.RECONVERGENT B0, `(.L_x_25861) ;  /* 0x0000012000007945 */ /* 0x000fe20003800200 */
[----:B------:R-:W-:Y:S01]  /*0160*/  ISETP.GT.U32.AND P1, PT, R2, 0x1f, PT ;  /* 0x0000001f0200780c */ /* 0x000fe20003f24070 */
[----:B0-----:R-:W-:Y:S01]  /*0170*/  ULEA UR4, UR6, UR4, 0x18 ;  /* 0x0000000406047291 */ /* 0x001fe2000f8ec0ff */
[----:B--2---:R-:W-:-:S04]  /*0180*/  @!P0 HMUL2.BF16_V2 R3, R6.H0_H0, R6.H0_H0 ;  /* 0x2000000606038232 */ /* 0x004fc80000200800 */
[----:B---3--:R-:W-:Y:S01]  /*0190*/  @!P0 HFMA2.BF16_V2 R5, R5.H0_H0, R5.H0_H0, R3.H0_H0 ;  /* 0x2000000505058231 */ /* 0x008fe20000240803 */
[----:B------:R-:W-:-:S05]  /*01a0*/  LEA R3, R2, UR4, 0x1 ;  /* 0x0000000402037c11 */ /* 0x000fca000f8e08ff */
[----:B-1----:R0:W-:Y:S04]  /*01b0*/  STS.U16 [R3], R8 ;  /* 0x0000000803007388 */ /* 0x0021e80000000400 */
        /* <DEDUP_REMOVED lines=9> */
[----:B--2---:R-:W-:-:S05]  /*0250*/  HMUL2.BF16_V2 R5, R4.H0_H0, R4.H0_H0 ;  /* 0x2000000404057232 */ /* 0x004fca0000200800 */
[----:B------:R1:W-:Y:S02]  /*0260*/  STS.U16 [R3], R5 ;  /* 0x0000000503007388 */ /* 0x0003e40000000400 */
.L_x_25862:
[----:B------:R-:W-:Y:S05]  /*0270*/  BSYNC.RECONVERGENT B0 ;  /* 0x0000000000007941 */ /* 0x000fea0003800200 */
.L_x_25861:
[----:B------:R-:W-:Y:S01]  /*0280*/  BAR.SYNC.DEFER_BLOCKING 0x0 ;  /* 0x0000000000007b1d */ /* 0x000fe20000010000 */
[----:B------:R-:W-:-:S09]  /*0290*/  UISETP.GE.U32.AND UP0, UPT, UR5, 0x42, UPT ;  /* 0x000000420500788c */ /* 0x000fd2000bf06070 */
[----:B------:R-:W-:Y:S05]  /*02a0*/  BRA.U !UP0, `(.L_x_25863) ;  /* 0x0000000108307547 */ /* 0x000fea000b800000 */
.L_x_25864:
        /* <DEDUP_REMOVED lines=12> */
.L_x_25863:
        /* <DEDUP_REMOVED lines=30> */
.L_x_25865:
        /* <DEDUP_REMOVED lines=11> */
.L_x_31479:


//--------------------- .text.contiguous_sum_square33_f16 --------------------------
	.section	.text.contiguous_sum_square33_f16,"ax",@progbits
	.align	128
        .global         contiguous_sum_square33_f16
        .type           contiguous_sum_square33_f16,@function
        .size           contiguous_sum_square33_f16,(.L_x_31480 - contiguous_sum_square33_f16)
        .other          contiguous_sum_square33_f16,@"STO_CUDA_ENTRY STV_DEFAULT"
contiguous_sum_square33_f16:
.text.contiguous_sum_square33_f16:
        /* <DEDUP_REMOVED lines=51> */
.L_x_25868:
        /* <DEDUP_REMOVED lines=56> */
.L_x_25867:
        /* <DEDUP_REMOVED lines=32> */
.L_x_25870:
        /* <DEDUP_REMOVED lines=19> */
.L_x_25871:
[----:B------:R-:W-:Y:S05]  /*09e0*/  @!P1 BRA `(.L_x_25869) ;  /* 0x0000000000289947 */ /* 0x000fea0003800000 */
[----:B------:R-:W-:Y:S01]  /*09f0*/  IMAD R8, R0, UR4, RZ ;  /* 0x0000000400087c24 */ /* 0x000fe2000f8e02ff */
[----:B------:R-:W-:-:S04]  /*0a00*/  IADD3 R6, PT, PT, -R6, RZ, RZ ;  /* 0x000000ff06067210 */ /* 0x000fc80007ffe1ff */
[----:B------:R-:W-:-:S05]  /*0a10*/  LEA R8, R8, R7, 0x1 ;  /* 0x0000000708087211 */ /* 0x000fca00078e08ff */
[----:B------:R-:W-:-:S07]  /*0a20*/  VIADD R9, R8, UR5 ;  /* 0x0000000508097c36 */ /* 0x000fce0008000000 */
.L_x_25872:
[----:B------:R0:W1:Y:S01]  /*0a30*/  LDS.U16 R11, [R9] ;  /* 0x00000000090b7984 */ /* 0x0000620000000400 */
[----:B------:R-:W-:-:S04]  /*0a40*/  IADD3 R6, PT, PT, R6, 0x1, RZ ;  /* 0x0000000106067810 */ /* 0x000fc80007ffe0ff */
[----:B------:R-:W-:Y:S02]  /*0a50*/  ISETP.NE.AND P0, PT, R6, RZ, PT ;  /* 0x000000ff0600720c */ /* 0x000fe40003f05270 */
[----:B0-----:R-:W-:Y:S01]  /*0a60*/  LEA R9, R0, R9, 0x1 ;  /* 0x0000000900097211 */ /* 0x001fe200078e08ff */
[----:B-1----:R-:W-:-:S10]  /*0a70*/  HADD2 R12, R12.H0_H0, R11.H0_H0 ;  /* 0x2000000b0c0c7230 */ /* 0x002fd40000000800 */
[----:B------:R-:W-:Y:S05]  /*0a80*/  @P0 BRA `(.L_x_25872) ;  /* 0xfffffffc00e80947 */ /* 0x000fea000383ffff */
.L_x_25869:
[----:B-1----:R2:W-:Y:S02]  /*0a90*/  STS.U16 [R7+UR5], R12 ;  /* 0x0000000c07007988 */ /* 0x0025e40008000405 */
.L_x_25866:
        /* <DEDUP_REMOVED lines=8> */
.L_x_25873:
        /* <DEDUP_REMOVED lines=14> */
.L_x_31480:


//--------------------- .text.contiguous_sum_square3_f16 --------------------------
	.section	.text.contiguous_sum_square3_f16,"ax",@progbits
	.align	128
        .global         contiguous_sum_square3_f16
        .type           contiguous_sum_square3_f16,@function
        .size           contiguous_sum_square3_f16,(.L_x_30857 - contiguous_sum_square3_f16)
        .other          contiguous_sum_square3_f16,@"STO_CUDA_ENTRY STV_DEFAULT"
contiguous_sum_square3_f16:
.text.contiguous_sum_square3_f16:
        /* <DEDUP_REMOVED lines=43> */
.L_x_25892:
        /* <DEDUP_REMOVED lines=27> */
.L_x_25876:
[----:B------:R-:W-:Y:S01]  /*0460*/  MOV R27, R32 ;  /* 0x00000020001b7202 */ /* 0x000fe20000000f00 */
[----:B------:R-:W-:Y:S01]  /*0470*/  IMAD.MOV.U32 R2, RZ, RZ, R34 ;  /* 0x000000ffff027224 */ /* 0x000fe200078e0022 */
[----:B------:R-:W-:Y:S02]  /*0480*/  MOV R0, R35 ;  /* 0x0000002300007202 */ /* 0x000fe40000000f00 */
[----:B------:R-:W-:-:S07]  /*0490*/  MOV R9, 0x4b0 ;  /* 0x000004b000097802 */ /* 0x000fce0000000f00 */
[----:B012-4-:R-:W-:Y:S05]  /*04a0*/  CALL.REL.NOINC `($__internal_528_$__cuda_sm20_div_s64) ;  /* 0x0000003400887944 */ /* 0x017fea0003c00000 */
        /* <DEDUP_REMOVED lines=8> */
.L_x_25877:
        /* <DEDUP_REMOVED lines=33> */
.L_x_25878:
[----:B------:R-:W-:Y:S01]  /*0740*/  MOV R27, R31 ;  /* 0x0000001f001b7202 */ /* 0x000fe20000000f00 */
[----:B------:R-:W-:Y:S01]  /*0750*/  IMAD.MOV.U32 R2, RZ, RZ, R34 ;  /* 0x000000ffff027224 */ /* 0x000fe200078e0022 */
[----:B------:R-:W-:Y:S02]  /*0760*/  MOV R0, R35 ;  /* 0x0000002300007202 */ /* 0x000fe40000000f00 */
[----:B------:R-:W-:-:S07]  /*0770*/  MOV R9, 0x790 ;  /* 0x0000079000097802 */ /* 0x000fce0000000f00 */
[----:B0---4-:R-:W-:Y:S05]  /*0780*/  CALL.REL.NOINC `($__internal_528_$__cuda_sm20_div_s64) ;  /* 0x0000003000d07944 */ /* 0x011fea0003c00000 */
        /* <DEDUP_REMOVED lines=9> */
.L_x_25879:
        /* <DEDUP_REMOVED lines=35> */
.L_x_25880:
[----:B------:R-:W-:Y:S01]  /*0a50*/  IMAD.MOV.U32 R27, RZ, RZ, R29 ;  /* 0x000000ffff1b7224 */ /* 0x000fe200078e001d */
[----:B------:R-:W-:Y:S01]  /*0a60*/  MOV R2, R32 ;  /* 0x0000002000027202 */ /* 0x000fe20000000f00 */
[----:B------:R-:W-:Y:S01]  /*0a70*/  IMAD.MOV.U32 R0, RZ, RZ, R33 ;  /* 0x000000ffff007224 */ /* 0x000fe200078e0021 */
[----:B------:R-:W-:-:S07]  /*0a80*/  MOV R9, 0xaa0 ;  /* 0x00000aa000097802 */ /* 0x000fce0000000f00 */
[----:B0---4-:R-:W-:Y:S05]  /*0a90*/  CALL.REL.NOINC `($__internal_528_$__cuda_sm20_div_s64) ;  /* 0x00000030000c7944 */ /* 0x011fea0003c00000 */
        /* <DEDUP_REMOVED lines=9> */
.L_x_25881:
        /* <DEDUP_REMOVED lines=33> */
.L_x_25882:
[----:B------:R-:W-:Y:S01]  /*0d40*/  MOV R27, R28 ;  /* 0x0000001c001b7202 */ /* 0x000fe20000000f00 */
[----:B------:R-:W-:Y:S01]  /*0d50*/  IMAD.MOV.U32 R2, RZ, RZ, R32 ;  /* 0x000000ffff027224 */ /* 0x000fe200078e0020 */
[----:B------:R-:W-:Y:S02]  /*0d60*/  MOV R0, R33 ;  /* 0x0000002100007202 */ /* 0x000fe40000000f00 */
[----:B------:R-:W-:-:S07]  /*0d70*/  MOV R9, 0xd90 ;  /* 0x00000d9000097802 */ /* 0x000fce0000000f00 */
[----:B0---4-:R-:W-:Y:S05]  /*0d80*/  CALL.REL.NOINC `($__internal_528_$__cuda_sm20_div_s64) ;  /* 0x0000002c00507944 */ /* 0x011fea0003c00000 */
        /* <DEDUP_REMOVED lines=8> */
.L_x_25883:
        /* <DEDUP_REMOVED lines=34> */
.L_x_25884:
        /* <DEDUP_REMOVED lines=14> */
.L_x_25885:
        /* <DEDUP_REMOVED lines=34> */
.L_x_25886:
        /* <DEDUP_REMOVED lines=14> */
.L_x_25887:
        /* <DEDUP_REMOVED lines=34> */
.L_x_25888:
[----:B------:R-:W-:Y:S01]  /*1630*/  IMAD.MOV.U32 R27, RZ, RZ, R31 ;  /* 0x000000ffff1b7224 */ /* 0x000fe200078e001f */
[----:B------:R-:W-:Y:S01]  /*1640*/  MOV R2, R32 ;  /* 0x0000002000027202 */ /* 0x000fe20000000f00 */
[----:B------:R-:W-:Y:S01]  /*1650*/  IMAD.MOV.U32 R0, RZ, RZ, R33 ;  /* 0x000000ffff007224 */ /* 0x000fe200078e0021 */
[----:B------:R-:W-:-:S07]  /*1660*/  MOV R9, 0x1680 ;  /* 0x0000168000097802 */ /* 0x000fce0000000f00 */
[----:B0---4-:R-:W-:Y:S05]  /*1670*/  CALL.REL.NOINC `($__internal_528_$__cuda_sm20_div_s64) ;  /* 0x0000002400147944 */ /* 0x011fea0003c00000 */
        /* <DEDUP_REMOVED lines=9> */
.L_x_25889:
        /* <DEDUP_REMOVED lines=34> */
.L_x_25890:
[----:B------:R-:W-:Y:S01]  /*1930*/  IMAD.MOV.U32 R27, RZ, RZ, R30 ;  /* 0x000000ffff1b7224 */ /* 0x000fe200078e001e */
[----:B------:R-:W-:Y:S02]  /*1940*/  MOV R2, R32 ;  /* 0x0000002000027202 */ /* 0x000fe40000000f00 */
[----:B------:R-:W-:Y:S02]  /*1950*/  MOV R0, R33 ;  /* 0x0000002100007202 */ /* 0x000fe40000000f00 */
[----:B------:R-:W-:-:S07]  /*1960*/  MOV R9, 0x1980 ;  /* 0x0000198000097802 */ /* 0x000fce0000000f00 */
[----:B0---4-:R-:W-:Y:S05]  /*1970*/  CALL.REL.NOINC `($__internal_528_$__cuda_sm20_div_s64) ;  /* 0x0000002000547944 */ /* 0x011fea0003c00000 */
        /* <DEDUP_REMOVED lines=9> */
.L_x_25891:
        /* <DEDUP_REMOVED lines=14> */
.L_x_25875:
        /* <DEDUP_REMOVED lines=33> */
.L_x_25894:
[----:B------:R-:W-:Y:S01]  /*1d00*/  MOV R27, R32 ;  /* 0x00000020001b7202 */ /* 0x000fe20000000f00 */
[----:B------:R-:W-:Y:S01]  /*1d10*/  IMAD.MOV.U32 R2, RZ, RZ, R16 ;  /* 0x000000ffff027224 */ /* 0x000fe200078e0010 */
[----:B------:R-:W-:Y:S02]  /*1d20*/  MOV R0, R17 ;  /* 0x0000001100007202 */ /* 0x000fe40000000f00 */
[----:B------:R-:W-:-:S07]  /*1d30*/  MOV R9, 0x1d50 ;  /* 0x00001d5000097802 */ /* 0x000fce0000000f00 */
[----:B0-----:R-:W-:Y:S05]  /*1d40*/  CALL.REL.NOINC `($__internal_528_$__cuda_sm20_div_s64) ;  /* 0x0000001c00607944 */ /* 0x001fea0003c00000 */
        /* <DEDUP_REMOVED lines=8> */
.L_x_25895:
        /* <DEDUP_REMOVED lines=35> */
.L_x_25896:
[----:B------:R-:W-:Y:S01]  /*2000*/  MOV R27, R17 ;  /* 0x00000011001b7202 */ /* 0x000fe20000000f00 */
[----:B------:R-:W-:Y:S01]  /*2010*/  IMAD.MOV.U32 R2, RZ, RZ, R18 ;  /* 0x000000ffff027224 */ /* 0x000fe200078e0012 */
[----:B------:R-:W-:Y:S02]  /*2020*/  MOV R0, R19 ;  /* 0x0000001300007202 */ /* 0x000fe40000000f00 */
[----:B------:R-:W-:-:S07]  /*2030*/  MOV R9, 0x2050 ;  /* 0x0000205000097802 */ /* 0x000fce0000000f00 */
[----:B0-----:R-:W-:Y:S05]  /*2040*/  CALL.REL.NOINC `($__internal_528_$__cuda_sm20_div_s64) ;  /* 0x0000001800a07944 */ /* 0x001fea0003c00000 */
        /* <DEDUP_REMOVED lines=9> */
.L_x_25897:
        /* <DEDUP_REMOVED lines=36> */
.L_x_25898:
[----:B------:R-:W-:Y:S01]  /*2320*/  MOV R27, R19 ;  /* 0x00000013001b7202 */ /* 0x000fe20000000f00 */
[----:B------:R-:W-:Y:S01]  /*2330*/  IMAD.MOV.U32 R0, RZ, RZ, R29 ;  /* 0x000000ffff007224 */ /* 0x000fe200078e001d */
[----:B------:R-:W-:Y:S02]  /*2340*/  MOV R2, R28 ;  /* 0x0000001c00027202 */ /* 0x000fe40000000f00 */
[----:B------:R-:W-:-:S07]  /*2350*/  MOV R9, 0x2370 ;  /* 0x0000237000097802 */ /* 0x000fce0000000f00 */
[----:B0-----:R-:W-:Y:S05]  /*2360*/  CALL.REL.NOINC `($__internal_528_$__cuda_sm20_div_s64) ;  /* 0x0000001400d87944 */ /* 0x001fea0003c00000 */
        /* <DEDUP_REMOVED lines=9> */
.L_x_25899:
        /* <DEDUP_REMOVED lines=37> */
.L_x_25900:
        /* <DEDUP_REMOVED lines=13> */
.L_x_25901:
        /* <DEDUP_REMOVED lines=9> */
.L_x_25893:
        /* <DEDUP_REMOVED lines=31> */
.L_x_25903:
        /* <DEDUP_REMOVED lines=13> */
.L_x_25904:
        /* <DEDUP_REMOVED lines=35> */
.L_x_25905:
[----:B------:R-:W-:Y:S01]  /*2ca0*/  MOV R27, R17 ;  /* 0x00000011001b7202 */ /* 0x000fe20000000f00 */
[----:B------:R-:W-:Y:S01]  /*2cb0*/  IMAD.MOV.U32 R2, RZ, RZ, R18 ;  /* 0x000000ffff027224 */ /* 0x000fe200078e0012 */
[----:B------:R-:W-:Y:S02]  /*2cc0*/  MOV R0, R19 ;  /* 0x0000001300007202 */ /* 0x000fe40000000f00 */
[----:B------:R-:W-:-:S07]  /*2cd0*/  MOV R9, 0x2cf0 ;  /* 0x00002cf000097802 */ /* 0x000fce0000000f00 */
[----:B0-----:R-:W-:Y:S05]  /*2ce0*/  CALL.REL.NOINC `($__internal_528_$__cuda_sm20_div_s64) ;  /* 0x0000000c00787944 */ /* 0x001fea0003c00000 */
        /* <DEDUP_REMOVED lines=9> */
.L_x_25906:
        /* <DEDUP_REMOVED lines=10> */
.L_x_25902:
        /* <DEDUP_REMOVED lines=29> */
.L_x_25907:
[----:B------:R-:W-:-:S07]  /*2ff0*/  MOV R0, 0x3010 ;  /* 0x0000301000007802 */ /* 0x000fce0000000f00 */
[----:B0-----:R-:W-:Y:S05]  /*3000*/  CALL.REL.NOINC `($__internal_529_$__cuda_sm20_rem_s64) ;  /* 0x0000001000007944 */ /* 0x001fea0003c00000 */
[----:B------:R-:W-:Y:S02]  /*3010*/  MOV R10, R2 ;  /* 0x00000002000a7202 */ /* 0x000fe40000000f00 */
[----:B------:R-:W-:-:S07]  /*3020*/  MOV R11, R9 ;  /* 0x00000009000b7202 */ /* 0x000fce0000000f00 */
.L_x_25908:
[----:B------:R-:W1:Y:S02]  /*3030*/  LDC.64 R12, c[0x0][0x398] ;  /* 0x0000e600ff0c7b82 */ /* 0x000e640000000a00 */
[----:B-1----:R-:W-:-:S06]  /*3040*/  IMAD.WIDE.U32 R2, R3, 0x8, R12 ;  /* 0x0000000803027825 */ /* 0x002fcc00078e000c */
[----:B------:R-:W2:Y:S02]  /*3050*/  LDG.E.64 R2, desc[UR8][R2.64] ;  /* 0x0000000802027981 */ /* 0x000ea4000c1e1b00 */
[-C--:B--2---:R-:W-:Y:S02]  /*3060*/  IMAD R9, R3, R10.reuse, RZ ;  /* 0x0000000a03097224 */ /* 0x084fe400078e02ff */
[----:B------:R-:W-:-:S04]  /*3070*/  IMAD.WIDE.U32 R28, R2, R10, R28 ;  /* 0x0000000a021c7225 */ /* 0x000fc800078e001c */
[----:B------:R-:W-:-:S04]  /*3080*/  IMAD R9, R2, R11, R9 ;  /* 0x0000000b02097224 */ /* 0x000fc800078e0209 */
[----:B------:R-:W-:-:S07]  /*3090*/  IMAD.IADD R29, R29, 0x1, R9 ;  /* 0x000000011d1d7824 */ /* 0x000fce00078e0209 */
.L_x_25874:
[----:B------:R-:W1:Y:S02]  /*30a0*/  LDCU.64 UR10, c[0x0][0x388] ;  /* 0x00007100ff0a77ac */ /* 0x000e640008000a00 */
[----:B-1----:R-:W-:-:S04]  /*30b0*/  LEA R2, P0, R28, UR10, 0x1 ;  /* 0x0000000a1c027c11 */ /* 0x002fc8000f8008ff */
[----:B------:R-:W-:-:S05]  /*30c0*/  LEA.HI.X R3, R28, UR11, R29, 0x1, P0 ;  /* 0x0000000b1c037c11 */ /* 0x000fca00080f0c1d */
[----:B------:R-:W2:Y:S01]  /*30d0*/  LDG.E.U16 R2, desc[UR8][R2.64] ;  /* 0x0000000802027981 */ /* 0x000ea2000c1e1500 */
[----:B------:R-:W-:Y:S01]  /*30e0*/  ISETP.NE.AND P0, PT, R8, RZ, PT ;  /* 0x000000ff0800720c */ /* 0x000fe20003f05270 */
[----:B--2---:R-:W-:-:S05]  /*30f0*/  HMUL2 R0, R2.H0_H0, R2.H0_H0 ;  /* 0x2000000202007232 */ /* 0x004fca0000000800 */
        /* <DEDUP_REMOVED lines=29> */
.L_x_25911:
        /* <DEDUP_REMOVED lines=56> */
.L_x_25910:
        /* <DEDUP_REMOVED lines=32> */
.L_x_25913:
        /* <DEDUP_REMOVED lines=19> */
.L_x_25914:
[----:B------:R-:W-:Y:S05]  /*3980*/  @!P1 BRA `(.L_x_25912) ;  /* 0x0000000000289947 */ /* 0x000fea0003800000 */
[----:B------:R-:W-:Y:S01]  /*3990*/  IMAD R0, R6, UR4, RZ ;  /* 0x0000000406007c24 */ /* 0x000fe2000f8e02ff */
[----:B------:R-:W-:-:S03]  /*39a0*/  IADD3 R5, PT, PT, -R5, RZ, RZ ;  /* 0x000000ff05057210 */ /* 0x000fc60007ffe1ff */
[----:B------:R-:W-:-:S05]  /*39b0*/  IMAD R0, R0, 0x2, R7 ;  /* 0x0000000200007824 */ /* 0x000fca00078e0207 */
[----:B------:R-:W-:-:S07]  /*39c0*/  IADD3 R3, PT, PT, R0, UR5, RZ ;  /* 0x0000000500037c10 */ /* 0x000fce000fffe0ff */
.L_x_25915:
[----:B------:R3:W2:Y:S01]  /*39d0*/  LDS.U16 R9, [R3] ;  /* 0x0000000003097984 */ /* 0x0006a20000000400 */
[----:B------:R-:W-:-:S05]  /*39e0*/  VIADD R5, R5, 0x1 ;  /* 0x0000000105057836 */ /* 0x000fca0000000000 */
[----:B------:R-:W-:Y:S02]  /*39f0*/  ISETP.NE.AND P0, PT, R5, RZ, PT ;  /* 0x000000ff0500720c */ /* 0x000fe40003f05270 */
[----:B---3--:R-:W-:Y:S01]  /*3a00*/  LEA R3, R6, R3, 0x1 ;  /* 0x0000000306037211 */ /* 0x008fe200078e08ff */
[----:B--2---:R-:W-:-:S10]  /*3a10*/  HADD2 R8, R8.H0_H0, R9.H0_H0 ;  /* 0x2000000908087230 */ /* 0x004fd40000000800 */
[----:B------:R-:W-:Y:S05]  /*3a20*/  @P0 BRA `(.L_x_25915) ;  /* 0xfffffffc00e80947 */ /* 0x000fea000383ffff */
.L_x_25912:
[----:B--2---:R2:W-:Y:S02]  /*3a30*/  STS.U16 [R7+UR5], R8 ;  /* 0x0000000807007988 */ /* 0x0045e40008000405 */
.L_x_25909:
        /* <DEDUP_REMOVED lines=9> */
        .weak           $__internal_528_$__cuda_sm20_div_s64
        .type           $__internal_528_$__cuda_sm20_div_s64,@function
        .size           $__internal_528_$__cuda_sm20_div_s64,($__internal_529_$__cuda_sm20_rem_s64 - $__internal_528_$__cuda_sm20_div_s64)
$__internal_528_$__cuda_sm20_div_s64:
        /* <DEDUP_REMOVED lines=83> */
[----:B------:R-:W-:Y:S06]  /*4000*/  RET.REL.NODEC R12 `(contiguous_sum_square3_f16) ;  /* 0xffffffbc0cfc7950 */ /* 0x000fec0003c3ffff */
        .weak           $__internal_529_$__cuda_sm20_rem_s64
        .type           $__internal_529_$__cuda_sm20_rem_s64,@function
        .size           $__internal_529_$__cuda_sm20_rem_s64,(.L_x_30857 - $__internal_529_$__cuda_sm20_rem_s64)
$__internal_529_$__cuda_sm20_rem_s64:
        /* <DEDUP_REMOVED lines=66> */
[----:B------:R-:W-:Y:S06]  /*4430*/  RET.REL.NODEC R10 `(contiguous_sum_square3_f16) ;  /* 0xffffffb80af07950 */ /* 0x000fec0003c3ffff */
.L_x_25916:
        /* <DEDUP_REMOVED lines=12> */
.L_x_30857:


//--------------------- .text.contiguous_sum_square22_f16 --------------------------
	.section	.text.contiguous_sum_square22_f16,"ax",@progbits
	.align	128
        .global         contiguous_sum_square22_f16
        .type           contiguous_sum_square22_f16,@function
        .size           contiguous_sum_square22_f16,(.L_x_31482 - contiguous_sum_square22_f16)
        .other          contiguous_sum_square22_f16,@"STO_CUDA_ENTRY STV_DEFAULT"
contiguous_sum_square22_f16:
.text.contiguous_sum_square22_f16:
        /* <DEDUP_REMOVED lines=45> */
.L_x_25918:
        /* <DEDUP_REMOVED lines=13> */
.L_x_25919:
[----:B------:R-:W-:Y:S05]  /*03a0*/  BSYNC.RECONVERGENT B0 ;  /* 0x0000000000007941 */ /* 0x000fea0003800200 */
.L_x_25917:
[----:B------:R-:W-:Y:S01]  /*03b0*/  BAR.SYNC.DEFER_BLOCKING 0x0 ;  /* 0x0000000000007b1d */ /* 0x000fe20000010000 */
[----:B------:R-:W-:Y:S02]  /*03c0*/  ISETP.GE.U32.AND P1, PT, R3, 0x42, PT ;  /* 0x000000420300780c */ /* 0x000fe40003f26070 */
[----:B------:R-:W-:-:S11]  /*03d0*/  ISETP.GT.U32.AND P0, PT, R0, 0x1f, PT ;  /* 0x0000001f0000780c */ /* 0x000fd60003f04070 */
[----:B------:R-:W-:Y:S05]  /*03e0*/  @!P1 BRA `(.L_x_25920) ;  /* 0x0000000000309947 */ /* 0x000fea0003800000 */
.L_x_25921:
        /* <DEDUP_REMOVED lines=12> */
.L_x_25920:
        /* <DEDUP_REMOVED lines=40> */
.L_x_25922:
        /* <DEDUP_REMOVED lines=13> */
.L_x_31482:


//--------------------- .text.contiguous_sum_square2_f16 --------------------------
	.section	.text.contiguous_sum_square2_f16,"ax",@progbits
	.align	128
        .global         contiguous_sum_square2_f16
        .type           contiguous_sum_square2_f16,@function
        .size           contiguous_sum_square2_f16,(.L_x_30859 - contiguous_sum_square2_f16)
        .other          contiguous_sum_square2_f16,@"STO_CUDA_ENTRY STV_DEFAULT"
contiguous_sum_square2_f16:
.text.contiguous_sum_square2_f16:
        /* <DEDUP_REMOVED lines=55> */
.L_x_25951:
        /* <DEDUP_REMOVED lines=32> */
.L_x_25928:
[----:B------:R-:W-:Y:S01]  /*0570*/  IMAD.MOV.U32 R26, RZ, RZ, R6 ;  /* 0x000000ffff1a7224 */ /* 0x000fe200078e0006 */
[----:B------:R-:W-:Y:S01]  /*0580*/  MOV R13, R7 ;  /* 0x00000007000d7202 */ /* 0x000fe20000000f00 */
[----:B------:R-:W-:Y:S01]  /*0590*/  IMAD.MOV.U32 R14, RZ, RZ, R38 ;  /* 0x000000ffff0e7224 */ /* 0x000fe200078e0026 */
[----:B------:R-:W-:Y:S02]  /*05a0*/  MOV R11, R39 ;  /* 0x00000027000b7202 */ /* 0x000fe40000000f00 */
[----:B------:R-:W-:-:S07]  /*05b0*/  MOV R12, 0x5d0 ;  /* 0x000005d0000c7802 */ /* 0x000fce0000000f00 */
[----:B-12---:R-:W-:Y:S05]  /*05c0*/  CALL.REL.NOINC `($__internal_530_$__cuda_sm20_div_s64) ;  /* 0x0000006400447944 */ /* 0x006fea0003c00000 */
        /* <DEDUP_REMOVED lines=9> */
.L_x_25929:
[----:B------:R-:W-:Y:S05]  /*0660*/  BSYNC.RECONVERGENT B1 ;  /* 0x0000000000017941 */ /* 0x000fea0003800200 */
.L_x_25927:
        /* <DEDUP_REMOVED lines=33> */
.L_x_25931:
[----:B------:R-:W-:Y:S01]  /*0880*/  IMAD.MOV.U32 R26, RZ, RZ, R20 ;  /* 0x000000ffff1a7224 */ /* 0x000fe200078e0014 */
[----:B------:R-:W-:Y:S01]  /*0890*/  MOV R13, R9 ;  /* 0x00000009000d7202 */ /* 0x000fe20000000f00 */
[----:B------:R-:W-:Y:S01]  /*08a0*/  IMAD.MOV.U32 R14, RZ, RZ, R38 ;  /* 0x000000ffff0e7224 */ /* 0x000fe200078e0026 */
[----:B------:R-:W-:Y:S02]  /*08b0*/  MOV R11, R39 ;  /* 0x00000027000b7202 */ /* 0x000fe40000000f00 */
[----:B------:R-:W-:-:S07]  /*08c0*/  MOV R12, 0x8e0 ;  /* 0x000008e0000c7802 */ /* 0x000fce0000000f00 */
[----:B-1----:R-:W-:Y:S05]  /*08d0*/  CALL.REL.NOINC `($__internal_530_$__cuda_sm20_div_s64) ;  /* 0x0000006000807944 */ /* 0x002fea0003c00000 */
        /* <DEDUP_REMOVED lines=9> */
.L_x_25932:
[----:B------:R-:W-:Y:S05]  /*0970*/  BSYNC.RECONVERGENT B1 ;  /* 0x0000000000017941 */ /* 0x000fea0003800200 */
.L_x_25930:
        /* <DEDUP_REMOVED lines=34> */
.L_x_25934:
[----:B------:R-:W-:Y:S01]  /*0ba0*/  MOV R26, R34 ;  /* 0x00000022001a7202 */ /* 0x000fe20000000f00 */
[----:B------:R-:W-:Y:S01]  /*0bb0*/  IMAD.MOV.U32 R13, RZ, RZ, R35 ;  /* 0x000000ffff0d7224 */ /* 0x000fe200078e0023 */
[----:B------:R-:W-:Y:S01]  /*0bc0*/  MOV R14, R20 ;  /* 0x00000014000e7202 */ /* 0x000fe20000000f00 */
[----:B------:R-:W-:Y:S01]  /*0bd0*/  IMAD.MOV.U32 R11, RZ, RZ, R21 ;  /* 0x000000ffff0b7224 */ /* 0x000fe200078e0015 */
[----:B------:R-:W-:-:S07]  /*0be0*/  MOV R12, 0xc00 ;  /* 0x00000c00000c7802 */ /* 0x000fce0000000f00 */
[----:B-1----:R-:W-:Y:S05]  /*0bf0*/  CALL.REL.NOINC `($__internal_530_$__cuda_sm20_div_s64) ;  /* 0x0000005c00b87944 */ /* 0x002fea0003c00000 */
        /* <DEDUP_REMOVED lines=10> */
.L_x_25935:
[----:B------:R-:W-:Y:S05]  /*0ca0*/  BSYNC.RECONVERGENT B1 ;  /* 0x0000000000017941 */ /* 0x000fea0003800200 */
.L_x_25933:
        /* <DEDUP_REMOVED lines=34> */
.L_x_25937:
        /* <DEDUP_REMOVED lines=16> */
.L_x_25938:
[----:B------:R-:W-:Y:S05]  /*0fd0*/  BSYNC.RECONVERGENT B1 ;  /* 0x0000000000017941 */ /* 0x000fea0003800200 */
.L_x_25936:
        /* <DEDUP_REMOVED lines=36> */
.L_x_25940:
        /* <DEDUP_REMOVED lines=16> */
.L_x_25941:
[----:B------:R-:W-:Y:S05]  /*1320*/  BSYNC.RECONVERGENT B1 ;  /* 0x0000000000017941 */ /* 0x000fea0003800200 */
.L_x_25939:
        /* <DEDUP_REMOVED lines=35> */
.L_x_25943:
[----:B------:R-:W-:Y:S01]  /*1560*/  IMAD.MOV.U32 R26, RZ, RZ, R34 ;  /* 0x000000ffff1a7224 */ /* 0x000fe200078e0022 */
[----:B------:R-:W-:Y:S01]  /*1570*/  MOV R13, R35 ;  /* 0x00000023000d7202 */ /* 0x000fe20000000f00 */
[----:B------:R-:W-:Y:S01]  /*1580*/  IMAD.MOV.U32 R14, RZ, RZ, R20 ;  /* 0x000000ffff0e7224 */ /* 0x000fe200078e0014 */
[----:B------:R-:W-:Y:S02]  /*1590*/  MOV R11, R21 ;  /* 0x00000015000b7202 */ /* 0x000fe40000000f00 */
[----:B------:R-:W-:-:S07]  /*15a0*/  MOV R12, 0x15c0 ;  /* 0x000015c0000c7802 */ /* 0x000fce0000000f00 */
[----:B-1----:R-:W-:Y:S05]  /*15b0*/  CALL.REL.NOINC `($__internal_530_$__cuda_sm20_div_s64) ;  /* 0x0000005400487944 */ /* 0x002fea0003c00000 */
        /* <DEDUP_REMOVED lines=10> */
.L_x_25944:
[----:B------:R-:W-:Y:S05]  /*1660*/  BSYNC.RECONVERGENT B1 ;  /* 0x0000000000017941 */ /* 0x000fea0003800200 */
.L_x_25942:
        /* <DEDUP_REMOVED lines=34> */
.L_x_25946:
[----:B------:R-:W-:Y:S01]  /*1890*/  IMAD.MOV.U32 R26, RZ, RZ, R38 ;  /* 0x000000ffff1a7224 */ /* 0x000fe200078e0026 */
[----:B------:R-:W-:Y:S01]  /*18a0*/  MOV R13, R39 ;  /* 0x00000027000d7202 */ /* 0x000fe20000000f00 */
[----:B------:R-:W-:Y:S01]  /*18b0*/  IMAD.MOV.U32 R14, RZ, RZ, R20 ;  /* 0x000000ffff0e7224 */ /* 0x000fe200078e0014 */
[----:B------:R-:W-:Y:S02]  /*18c0*/  MOV R11, R21 ;  /* 0x00000015000b7202 */ /* 0x000fe40000000f00 */
[----:B------:R-:W-:-:S07]  /*18d0*/  MOV R12, 0x18f0 ;  /* 0x000018f0000c7802 */ /* 0x000fce0000000f00 */
[----:B-1----:R-:W-:Y:S05]  /*18e0*/  CALL.REL.NOINC `($__internal_530_$__cuda_sm20_div_s64) ;  /* 0x00000050007c7944 */ /* 0x002fea0003c00000 */
        /* <DEDUP_REMOVED lines=10> */
.L_x_25947:
[----:B------:R-:W-:Y:S05]  /*1990*/  BSYNC.RECONVERGENT B1 ;  /* 0x0000000000017941 */ /* 0x000fea0003800200 */
.L_x_25945:
        /* <DEDUP_REMOVED lines=35> */
.L_x_25949:
[----:B------:R-:W-:Y:S01]  /*1bd0*/  MOV R26, R34 ;  /* 0x00000022001a7202 */ /* 0x000fe20000000f00 */
[----:B------:R-:W-:Y:S01]  /*1be0*/  IMAD.MOV.U32 R13, RZ, RZ, R35 ;  /* 0x000000ffff0d7224 */ /* 0x000fe200078e0023 */
[----:B------:R-:W-:Y:S01]  /*1bf0*/  MOV R14, R20 ;  /* 0x00000014000e7202 */ /* 0x000fe20000000f00 */
[----:B------:R-:W-:Y:S01]  /*1c00*/  IMAD.MOV.U32 R11, RZ, RZ, R21 ;  /* 0x000000ffff0b7224 */ /* 0x000fe200078e0015 */
[----:B------:R-:W-:-:S07]  /*1c10*/  MOV R12, 0x1c30 ;  /* 0x00001c30000c7802 */ /* 0x000fce0000000f00 */
[----:B-1----:R-:W-:Y:S05]  /*1c20*/  CALL.REL.NOINC `($__internal_530_$__cuda_sm20_div_s64) ;  /* 0x0000004c00ac7944 */ /* 0x002fea0003c00000 */
        /* <DEDUP_REMOVED lines=10> */
.L_x_25950:
[----:B------:R-:W-:Y:S05]  /*1cd0*/  BSYNC.RECONVERGENT B1 ;  /* 0x0000000000017941 */ /* 0x000fea0003800200 */
.L_x_25948:
        /* <DEDUP_REMOVED lines=8> */
.L_x_25926:
        /* <DEDUP_REMOVED lines=36> */
.L_x_25954:
[----:B------:R-:W-:Y:S01]  /*1fa0*/  IMAD.MOV.U32 R26, RZ, RZ, R6 ;  /* 0x000000ffff1a7224 */ /* 0x000fe200078e0006 */
[----:B------:R-:W-:Y:S01]  /*1fb0*/  MOV R13, R7 ;  /* 0x00000007000d7202 */ /* 0x000fe20000000f00 */
[----:B------:R-:W-:Y:S01]  /*1fc0*/  IMAD.MOV.U32 R14, RZ, RZ, R16 ;  /* 0x000000ffff0e7224 */ /* 0x000fe200078e0010 */
[----:B------:R-:W-:Y:S02]  /*1fd0*/  MOV R11, R17 ;  /* 0x00000011000b7202 */ /* 0x000fe40000000f00 */
[----:B------:R-:W-:-:S07]  /*1fe0*/  MOV R12, 0x2000 ;  /* 0x00002000000c7802 */ /* 0x000fce0000000f00 */
[----:B-1----:R-:W-:Y:S05]  /*1ff0*/  CALL.REL.NOINC `($__internal_530_$__cuda_sm20_div_s64) ;  /* 0x0000004800b87944 */ /* 0x002fea0003c00000 */
        /* <DEDUP_REMOVED lines=9> */
.L_x_25955:
[----:B------:R-:W-:Y:S05]  /*2090*/  BSYNC.RECONVERGENT B1 ;  /* 0x0000000000017941 */ /* 0x000fea0003800200 */
.L_x_25953:
        /* <DEDUP_REMOVED lines=34> */
.L_x_25957:
[----:B------:R-:W-:Y:S01]  /*22c0*/  IMAD.MOV.U32 R26, RZ, RZ, R20 ;  /* 0x000000ffff1a7224 */ /* 0x000fe200078e0014 */
[----:B------:R-:W-:Y:S01]  /*22d0*/  MOV R13, R9 ;  /* 0x00000009000d7202 */ /* 0x000fe20000000f00 */
[----:B------:R-:W-:Y:S01]  /*22e0*/  IMAD.MOV.U32 R14, RZ, RZ, R16 ;  /* 0x000000ffff0e7224 */ /* 0x000fe200078e0010 */
[----:B------:R-:W-:Y:S02]  /*22f0*/  MOV R11, R17 ;  /* 0x00000011000b7202 */ /* 0x000fe40000000f00 */
[----:B------:R-:W-:-:S07]  /*2300*/  MOV R12, 0x2320 ;  /* 0x00002320000c7802 */ /* 0x000fce0000000f00 */
[----:B-1----:R-:W-:Y:S05]  /*2310*/  CALL.REL.NOINC `($__internal_530_$__cuda_sm20_div_s64) ;  /* 0x0000004400f07944 */ /* 0x002fea0003c00000 */
        /* <DEDUP_REMOVED lines=11> */
.L_x_25958:
[----:B------:R-:W-:Y:S05]  /*23d0*/  BSYNC.RECONVERGENT B1 ;  /* 0x0000000000017941 */ /* 0x000fea0003800200 */
.L_x_25956:
        /* <DEDUP_REMOVED lines=36> */
.L_x_25960:
        /* <DEDUP_REMOVED lines=16> */
.L_x_25961:
[----:B------:R-:W-:Y:S05]  /*2720*/  BSYNC.RECONVERGENT B1 ;  /* 0x0000000000017941 */ /* 0x000fea0003800200 */
.L_x_25959:
        /* <DEDUP_REMOVED lines=35> */
.L_x_25963:
[----:B------:R-:W-:Y:S01]  /*2960*/  IMAD.MOV.U32 R26, RZ, RZ, R18 ;  /* 0x000000ffff1a7224 */ /* 0x000fe200078e0012 */
[----:B------:R-:W-:Y:S01]  /*2970*/  MOV R13, R19 ;  /* 0x00000013000d7202 */ /* 0x000fe20000000f00 */
[----:B------:R-:W-:Y:S01]  /*2980*/  IMAD.MOV.U32 R14, RZ, RZ, R16 ;  /* 0x000000ffff0e7224 */ /* 0x000fe200078e0010 */
[----:B------:R-:W-:Y:S02]  /*2990*/  MOV R11, R17 ;  /* 0x00000011000b7202 */ /* 0x000fe40000000f00 */
[----:B------:R-:W-:-:S07]  /*29a0*/  MOV R12, 0x29c0 ;  /* 0x000029c0000c7802 */ /* 0x000fce0000000f00 */
[----:B-1----:R-:W-:Y:S05]  /*29b0*/  CALL.REL.NOINC `($__internal_530_$__cuda_sm20_div_s64) ;  /* 0x0000004000487944 */ /* 0x002fea0003c00000 */
        /* <DEDUP_REMOVED lines=10> */
.L_x_25964:
[----:B------:R-:W-:Y:S05]  /*2a60*/  BSYNC.RECONVERGENT B1 ;  /* 0x0000000000017941 */ /* 0x000fea0003800200 */
.L_x_25962:
[----:B------:R-:W-:Y:S01]  /*2a70*/  IMAD R11, R11, R38, RZ ;  /* 0x000000260b0b7224 */ /* 0x000fe200078e02ff */
[----:B------:R-:W-:Y:S01]  /*2a80*/  IADD3 R8, PT, PT, R8, -0x2, RZ ;  /* 0xfffffffe08087810 */ /* 0x000fe20007ffe0ff */
[----:B------:R-:W-:Y:S02]  /*2a90*/  IMAD.MOV.U32 R36, RZ, RZ, R22 ;  /* 0x000000ffff247224 */ /* 0x000fe400078e0016 */
[-C--:B------:R-:W-:Y:S02]  /*2aa0*/  IMAD R11, R39, R10.reuse, R11 ;  /* 0x0000000a270b7224 */ /* 0x080fe400078e020b */
[----:B------:R-:W-:-:S04]  /*2ab0*/  IMAD.WIDE.U32 R22, R38, R10, R36 ;  /* 0x0000000a26167225 */ /* 0x000fc800078e0024 */
[----:B------:R-:W-:-:S07]  /*2ac0*/  IMAD.IADD R23, R23, 0x1, R11 ;  /* 0x0000000117177824 */ /* 0x000fce00078e020b */
.L_x_25952:
        /* <DEDUP_REMOVED lines=30> */
.L_x_25966:
[----:B------:R-:W-:Y:S01]  /*2cb0*/  IMAD.MOV.U32 R18, RZ, RZ, R6 ;  /* 0x000000ffff127224 */ /* 0x000fe200078e0006 */
[----:B------:R-:W-:Y:S01]  /*2cc0*/  MOV R19, R7 ;  /* 0x0000000700137202 */ /* 0x000fe20000000f00 */
[----:B------:R-:W-:Y:S01]  /*2cd0*/  IMAD.MOV.U32 R24, RZ, RZ, R10 ;  /* 0x000000ffff187224 */ /* 0x000fe200078e000a */
[----:B------:R-:W-:Y:S02]  /*2ce0*/  MOV R21, R11 ;  /* 0x0000000b00157202 */ /* 0x000fe40000000f00 */
[----:B------:R-:W-:-:S07]  /*2cf0*/  MOV R26, 0x2d10 ;  /* 0x00002d10001a7802 */ /* 0x000fce0000000f00 */
[----:B-1----:R-:W-:Y:S05]  /*2d00*/  CALL.REL.NOINC `($__internal_531_$__cuda_sm20_rem_s64) ;  /* 0x0000004000c07944 */ /* 0x002fea0003c00000 */
.L_x_25967:
[----:B------:R-:W-:Y:S05]  /*2d10*/  BSYNC.RECONVERGENT B1 ;  /* 0x0000000000017941 */ /* 0x000fea0003800200 */
.L_x_25965:
        /* <DEDUP_REMOVED lines=30> */
.L_x_25969:
[----:B------:R-:W-:Y:S01]  /*2f00*/  IMAD.MOV.U32 R24, RZ, RZ, R10 ;  /* 0x000000ffff187224 */ /* 0x000fe200078e000a */
[----:B------:R-:W-:Y:S01]  /*2f10*/  MOV R21, R11 ;  /* 0x0000000b00157202 */ /* 0x000fe20000000f00 */
[----:B------:R-:W-:Y:S01]  /*2f20*/  IMAD.MOV.U32 R18, RZ, RZ, R20 ;  /* 0x000000ffff127224 */ /* 0x000fe200078e0014 */
[----:B------:R-:W-:Y:S02]  /*2f30*/  MOV R19, R9 ;  /* 0x0000000900137202 */ /* 0x000fe40000000f00 */
[----:B------:R-:W-:-:S07]  /*2f40*/  MOV R26, 0x2f60 ;  /* 0x00002f60001a7802 */ /* 0x000fce0000000f00 */
[----:B-1----:R-:W-:Y:S05]  /*2f50*/  CALL.REL.NOINC `($__internal_531_$__cuda_sm20_rem_s64) ;  /* 0x00000040002c7944 */ /* 0x002fea0003c00000 */
.L_x_25970:
[----:B------:R-:W-:Y:S05]  /*2f60*/  BSYNC.RECONVERGENT B1 ;  /* 0x0000000000017941 */ /* 0x000fea0003800200 */
.L_x_25968:
[----:B------:R-:W-:Y:S02]  /*2f70*/  IMAD R7, R7, R16, RZ ;  /* 0x0000001007077224 */ /* 0x000fe400078e02ff */
[----:B------:R-:W-:-:S04]  /*2f80*/  IMAD.WIDE.U32 R22, R16, R6, R22 ;  /* 0x0000000610167225 */ /* 0x000fc800078e0016 */
[----:B------:R-:W-:-:S04]  /*2f90*/  IMAD R7, R17, R6, R7 ;  /* 0x0000000611077224 */ /* 0x000fc800078e0207 */
[----:B------:R-:W-:-:S07]  /*2fa0*/  IMAD.IADD R23, R23, 0x1, R7 ;  /* 0x0000000117177824 */ /* 0x000fce00078e0207 */
.L_x_25925:
[----:B------:R-:W0:Y:S02]  /*2fb0*/  LDCU.64 UR4, c[0x0][0x388] ;  /* 0x00007100ff0477ac */ /* 0x000e240008000a00 */
[----:B0-----:R-:W-:Y:S02]  /*2fc0*/  LEA R8, P1, R22, UR4, 0x1 ;  /* 0x0000000416087c11 */ /* 0x001fe4000f8208ff */
[----:B------:R-:W-:Y:S02]  /*2fd0*/  LEA R6, P0, R4, UR4, 0x1 ;  /* 0x0000000404067c11 */ /* 0x000fe4000f8008ff */
[----:B------:R-:W-:Y:S02]  /*2fe0*/  LEA.HI.X R9, R22, UR5, R23, 0x1, P1 ;  /* 0x0000000516097c11 */ /* 0x000fe400088f0c17 */
[----:B------:R-:W-:-:S03]  /*2ff0*/  LEA.HI.X R7, R4, UR5, R5, 0x1, P0 ;  /* 0x0000000504077c11 */ /* 0x000fc600080f0c05 */
[----:B------:R-:W2:Y:S04]  /*3000*/  LDG.E.U16 R8, desc[UR14][R8.64] ;  /* 0x0000000e08087981 */ /* 0x000ea8000c1e1500 */
[----:B------:R-:W3:Y:S01]  /*3010*/  LDG.E.U16 R7, desc[UR14][R6.64] ;  /* 0x0000000e06077981 */ /* 0x000ee2000c1e1500 */
[----:B--2---:R-:W-:-:S04]  /*3020*/  HMUL2 R4, R8.H0_H0, R8.H0_H0 ;  /* 0x2000000808047232 */ /* 0x004fc80000000800 */
[----:B---3--:R-:W-:-:S05]  /*3030*/  HFMA2 R4, R7.H0_H0, R7.H0_H0, R4.H0_H0 ;  /* 0x2000000707047231 */ /* 0x008fca0000040804 */
[----:B------:R0:W-:Y:S01]  /*3040*/  STS.U16 [R2], R4 ;  /* 0x0000000402007388 */ /* 0x0001e20000000400 */
[----:B------:R-:W-:Y:S05]  /*3050*/  BRA `(.L_x_25971) ;  /* 0x0000003400bc7947 */ /* 0x000fea0003800000 */
.L_x_25924:
        /* <DEDUP_REMOVED lines=18> */
.L_x_25998:
        /* <DEDUP_REMOVED lines=30> */
.L_x_25975:
        /* <DEDUP_REMOVED lines=15> */
.L_x_25976:
[----:B------:R-:W-:Y:S05]  /*3450*/  BSYNC.RECONVERGENT B1 ;  /* 0x0000000000017941 */ /* 0x000fea0003800200 */
.L_x_25974:
        /* <DEDUP_REMOVED lines=39> */
.L_x_25978:
[----:B------:R-:W-:Y:S01]  /*36d0*/  IMAD.MOV.U32 R26, RZ, RZ, R36 ;  /* 0x000000ffff1a7224 */ /* 0x000fe200078e0024 */
[----:B------:R-:W-:Y:S01]  /*36e0*/  MOV R13, R37 ;  /* 0x00000025000d7202 */ /* 0x000fe20000000f00 */
[----:B------:R-:W-:Y:S01]  /*36f0*/  IMAD.MOV.U32 R14, RZ, RZ, R38 ;  /* 0x000000ffff0e7224 */ /* 0x000fe200078e0026 */
[----:B------:R-:W-:Y:S02]  /*3700*/  MOV R11, R39 ;  /* 0x00000027000b7202 */ /* 0x000fe40000000f00 */
[----:B------:R-:W-:-:S07]  /*3710*/  MOV R12, 0x3730 ;  /* 0x00003730000c7802 */ /* 0x000fce0000000f00 */
[----:B-12---:R-:W-:Y:S05]  /*3720*/  CALL.REL.NOINC `($__internal_530_$__cuda_sm20_div_s64) ;  /* 0x0000003000ec7944 */ /* 0x006fea0003c00000 */
        /* <DEDUP_REMOVED lines=11> */
.L_x_25979:
[----:B------:R-:W-:Y:S05]  /*37e0*/  BSYNC.RECONVERGENT B1 ;  /* 0x0000000000017941 */ /* 0x000fea0003800200 */
.L_x_25977:
        /* <DEDUP_REMOVED lines=37> */
.L_x_25981:
        /* <DEDUP_REMOVED lines=17> */
.L_x_25982:
[----:B------:R-:W-:Y:S05]  /*3b50*/  BSYNC.RECONVERGENT B1 ;  /* 0x0000000000017941 */ /* 0x000fea0003800200 */
.L_x_25980:
        /* <DEDUP_REMOVED lines=38> */
.L_x_25984:
[----:B------:R-:W-:Y:S01]  /*3dc0*/  MOV R26, R20 ;  /* 0x00000014001a7202 */ /* 0x000fe20000000f00 */
[----:B------:R-:W-:Y:S01]  /*3dd0*/  IMAD.MOV.U32 R13, RZ, RZ, R21 ;  /* 0x000000ffff0d7224 */ /* 0x000fe200078e0015 */
[----:B------:R-:W-:Y:S01]  /*3de0*/  MOV R14, R36 ;  /* 0x00000024000e7202 */ /* 0x000fe20000000f00 */
[----:B------:R-:W-:Y:S01]  /*3df0*/  IMAD.MOV.U32 R11, RZ, RZ, R37 ;  /* 0x000000ffff0b7224 */ /* 0x000fe200078e0025 */
[----:B------:R-:W-:-:S07]  /*3e00*/  MOV R12, 0x3e20 ;  /* 0x00003e20000c7802 */ /* 0x000fce0000000f00 */
[----:B-12---:R-:W-:Y:S05]  /*3e10*/  CALL.REL.NOINC `($__internal_530_$__cuda_sm20_div_s64) ;  /* 0x0000002c00307944 */ /* 0x006fea0003c00000 */
        /* <DEDUP_REMOVED lines=11> */
.L_x_25985:
[----:B------:R-:W-:Y:S05]  /*3ed0*/  BSYNC.RECONVERGENT B1 ;  /* 0x0000000000017941 */ /* 0x000fea0003800200 */
.L_x_25983:
        /* <DEDUP_REMOVED lines=38> */
.L_x_25987:
        /* <DEDUP_REMOVED lines=17> */
.L_x_25988:
[----:B------:R-:W-:Y:S05]  /*4250*/  BSYNC.RECONVERGENT B1 ;  /* 0x0000000000017941 */ /* 0x000fea0003800200 */
.L_x_25986:
        /* <DEDUP_REMOVED lines=40> */
.L_x_25990:
        /* <DEDUP_REMOVED lines=17> */
.L_x_25991:
[----:B------:R-:W-:Y:S05]  /*45f0*/  BSYNC.RECONVERGENT B1 ;  /* 0x0000000000017941 */ /* 0x000fea0003800200 */
.L_x_25989:
        /* <DEDUP_REMOVED lines=40> */
.L_x_25993:
        /* <DEDUP_REMOVED lines=17> */
.L_x_25994:
[----:B------:R-:W-:Y:S05]  /*4990*/  BSYNC.RECONVERGENT B1 ;  /* 0x0000000000017941 */ /* 0x000fea0003800200 */
.L_x_25992:
        /* <DEDUP_REMOVED lines=38> */
.L_x_25996:
[----:B------:R-:W-:Y:S01]  /*4c00*/  MOV R26, R20 ;  /* 0x00000014001a7202 */ /* 0x000fe20000000f00 */
[----:B------:R-:W-:Y:S01]  /*4c10*/  IMAD.MOV.U32 R14, RZ, RZ, R22 ;  /* 0x000000ffff0e7224 */ /* 0x000fe200078e0016 */
[----:B------:R-:W-:Y:S02]  /*4c20*/  MOV R13, R21 ;  /* 0x00000015000d7202 */ /* 0x000fe40000000f00 */
[----:B------:R-:W-:Y:S02]  /*4c30*/  MOV R11, R23 ;  /* 0x00000017000b7202 */ /* 0x000fe40000000f00 */
[----:B------:R-:W-:-:S07]  /*4c40*/  MOV R12, 0x4c60 ;  /* 0x00004c60000c7802 */ /* 0x000fce0000000f00 */
[----:B-12---:R-:W-:Y:S05]  /*4c50*/  CALL.REL.NOINC `($__internal_530_$__cuda_sm20_div_s64) ;  /* 0x0000001c00a07944 */ /* 0x006fea0003c00000 */
        /* <DEDUP_REMOVED lines=11> */
.L_x_25997:
[----:B------:R-:W-:Y:S05]  /*4d10*/  BSYNC.RECONVERGENT B1 ;  /* 0x0000000000017941 */ /* 0x000fea0003800200 */
.L_x_25995:
        /* <DEDUP_REMOVED lines=15> */
.L_x_25973:
        /* <DEDUP_REMOVED lines=37> */
.L_x_26001:
[----:B------:R-:W-:Y:S01]  /*5060*/  MOV R26, R18 ;  /* 0x00000012001a7202 */ /* 0x000fe20000000f00 */
[----:B------:R-:W-:Y:S01]  /*5070*/  IMAD.MOV.U32 R13, RZ, RZ, R19 ;  /* 0x000000ffff0d7224 */ /* 0x000fe200078e0013 */
[----:B------:R-:W-:Y:S02]  /*5080*/  MOV R14, R6 ;  /* 0x00000006000e7202 */ /* 0x000fe40000000f00 */
[----:B------:R-:W-:Y:S02]  /*5090*/  MOV R11, R7 ;  /* 0x00000007000b7202 */ /* 0x000fe40000000f00 */
[----:B------:R-:W-:-:S07]  /*50a0*/  MOV R12, 0x50c0 ;  /* 0x000050c0000c7802 */ /* 0x000fce0000000f00 */
[----:B-1----:R-:W-:Y:S05]  /*50b0*/  CALL.REL.NOINC `($__internal_530_$__cuda_sm20_div_s64) ;  /* 0x0000001800887944 */ /* 0x002fea0003c00000 */
        /* <DEDUP_REMOVED lines=9> */
.L_x_26002:
[----:B------:R-:W-:Y:S05]  /*5150*/  BSYNC.RECONVERGENT B1 ;  /* 0x0000000000017941 */ /* 0x000fea0003800200 */
.L_x_26000:
        /* <DEDUP_REMOVED lines=39> */
.L_x_26004:
        /* <DEDUP_REMOVED lines=17> */
.L_x_26005:
[----:B------:R-:W-:Y:S05]  /*54e0*/  BSYNC.RECONVERGENT B1 ;  /* 0x0000000000017941 */ /* 0x000fea0003800200 */
.L_x_26003:
        /* <DEDUP_REMOVED lines=40> */
.L_x_26007:
[----:B------:R-:W-:Y:S01]  /*5770*/  MOV R26, R18 ;  /* 0x00000012001a7202 */ /* 0x000fe20000000f00 */
[----:B------:R-:W-:Y:S01]  /*5780*/  IMAD.MOV.U32 R14, RZ, RZ, R20 ;  /* 0x000000ffff0e7224 */ /* 0x000fe200078e0014 */
[----:B------:R-:W-:Y:S02]  /*5790*/  MOV R13, R19 ;  /* 0x00000013000d7202 */ /* 0x000fe40000000f00 */
[----:B------:R-:W-:Y:S02]  /*57a0*/  MOV R11, R21 ;  /* 0x00000015000b7202 */ /* 0x000fe40000000f00 */
[----:B------:R-:W-:-:S07]  /*57b0*/  MOV R12, 0x57d0 ;  /* 0x000057d0000c7802 */ /* 0x000fce0000000f00 */
[----:B-1----:R-:W-:Y:S05]  /*57c0*/  CALL.REL.NOINC `($__internal_530_$__cuda_sm20_div_s64) ;  /* 0x0000001000c47944 */ /* 0x002fea0003c00000 */
        /* <DEDUP_REMOVED lines=11> */
.L_x_26008:
[----:B------:R-:W-:Y:S05]  /*5880*/  BSYNC.RECONVERGENT B1 ;  /* 0x0000000000017941 */ /* 0x000fea0003800200 */
.L_x_26006:
        /* <DEDUP_REMOVED lines=40> */
.L_x_26010:
[----:B------:R-:W-:Y:S01]  /*5b10*/  MOV R26, R18 ;  /* 0x00000012001a7202 */ /* 0x000fe20000000f00 */
[----:B------:R-:W-:Y:S01]  /*5b20*/  IMAD.MOV.U32 R13, RZ, RZ, R19 ;  /* 0x000000ffff0d7224 */ /* 0x000fe200078e0013 */
[----:B------:R-:W-:Y:S02]  /*5b30*/  MOV R14, R20 ;  /* 0x00000014000e7202 */ /* 0x000fe40000000f00 */
[----:B------:R-:W-:Y:S02]  /*5b40*/  MOV R11, R21 ;  /* 0x00000015000b7202 */ /* 0x000fe40000000f00 */
[----:B------:R-:W-:-:S07]  /*5b50*/  MOV R12, 0x5b70 ;  /* 0x00005b70000c7802 */ /* 0x000fce0000000f00 */
[----:B-1----:R-:W-:Y:S05]  /*5b60*/  CALL.REL.NOINC `($__internal_530_$__cuda_sm20_div_s64) ;  /* 0x0000000c00dc7944 */ /* 0x002fea0003c00000 */
        /* <DEDUP_REMOVED lines=11> */
.L_x_26011:
[----:B------:R-:W-:Y:S05]  /*5c20*/  BSYNC.RECONVERGENT B1 ;  /* 0x0000000000017941 */ /* 0x000fea0003800200 */
.L_x_26009:
        /* <DEDUP_REMOVED lines=11> */
.L_x_25999:
        /* <DEDUP_REMOVED lines=35> */
.L_x_26014:
[----:B------:R-:W-:Y:S01]  /*5f10*/  IMAD.MOV.U32 R26, RZ, RZ, R18 ;  /* 0x000000ffff1a7224 */ /* 0x000fe200078e0012 */
[----:B------:R-:W-:Y:S01]  /*5f20*/  MOV R13, R19 ;  /* 0x00000013000d7202 */ /* 0x000fe20000000f00 */
[----:B------:R-:W-:Y:S01]  /*5f30*/  IMAD.MOV.U32 R11, RZ, RZ, R5 ;  /* 0x000000ffff0b7224 */ /* 0x000fe200078e0005 */
[----:B------:R-:W-:Y:S02]  /*5f40*/  MOV R14, R4 ;  /* 0x00000004000e7202 */ /* 0x000fe40000000f00 */
[----:B------:R-:W-:-:S07]  /*5f50*/  MOV R12, 0x5f70 ;  /* 0x00005f70000c7802 */ /* 0x000fce0000000f00 */
[----:B-1----:R-:W-:Y:S05]  /*5f60*/  CALL.REL.NOINC `($__internal_530_$__cuda_sm20_div_s64) ;  /* 0x0000000800dc7944 */ /* 0x002fea0003c00000 */
        /* <DEDUP_REMOVED lines=8> */
.L_x_26015:
[----:B------:R-:W-:Y:S05]  /*5ff0*/  BSYNC.RECONVERGENT B1 ;  /* 0x0000000000017941 */ /* 0x000fea0003800200 */
.L_x_26013:
        /* <DEDUP_REMOVED lines=39> */
.L_x_26017:
        /* <DEDUP_REMOVED lines=17> */
.L_x_26018:
[----:B------:R-:W-:Y:S05]  /*6380*/  BSYNC.RECONVERGENT B1 ;  /* 0x0000000000017941 */ /* 0x000fea0003800200 */
.L_x_26016:
        /* <DEDUP_REMOVED lines=11> */
.L_x_26012:
        /* <DEDUP_REMOVED lines=31> */
.L_x_26020:
[----:B------:R-:W-:Y:S02]  /*6630*/  MOV R24, R20 ;  /* 0x0000001400187202 */ /* 0x000fe40000000f00 */
[----:B------:R-:W-:-:S07]  /*6640*/  MOV R26, 0x6660 ;  /* 0x00006660001a7802 */ /* 0x000fce0000000f00 */
[----:B-1----:R-:W-:Y:S05]  /*6650*/  CALL.REL.NOINC `($__internal_531_$__cuda_sm20_rem_s64) ;  /* 0x00000008006c7944 */ /* 0x002fea0003c00000 */
[----:B------:R-:W-:Y:S01]  /*6660*/  MOV R4, R6 ;  /* 0x0000000600047202 */ /* 0x000fe20000000f00 */
[----:B------:R-:W-:-:S07]  /*6670*/  IMAD.MOV.U32 R5, RZ, RZ, R7 ;  /* 0x000000ffff057224 */ /* 0x000fce00078e0007 */
.L_x_26021:
[----:B------:R-:W-:Y:S05]  /*6680*/  BSYNC.RECONVERGENT B1 ;  /* 0x0000000000017941 */ /* 0x000fea0003800200 */
.L_x_26019:
        /* <DEDUP_REMOVED lines=9> */
.L_x_25972:
[----:B------:R-:W2:Y:S02]  /*6720*/  LDG.E.U16 R8, desc[UR14][R8.64] ;  /* 0x0000000e08087981 */ /* 0x000ea4000c1e1500 */
[----:B--2---:R-:W-:-:S05]  /*6730*/  HMUL2 R4, R8.H0_H0, R8.H0_H0 ;  /* 0x2000000808047232 */ /* 0x004fca0000000800 */
[----:B------:R2:W-:Y:S02]  /*6740*/  STS.U16 [R2], R4 ;  /* 0x0000000402007388 */ /* 0x0005e40000000400 */
.L_x_25971:
[----:B------:R-:W-:Y:S05]  /*6750*/  BSYNC.RECONVERGENT B0 ;  /* 0x0000000000007941 */ /* 0x000fea0003800200 */
.L_x_25923:
[----:B------:R-:W-:Y:S01]  /*6760*/  BAR.SYNC.DEFER_BLOCKING 0x0 ;  /* 0x0000000000007b1d */ /* 0x000fe20000010000 */
[----:B------:R-:W-:Y:S02]  /*6770*/  ISETP.GE.U32.AND P0, PT, R3, 0x42, PT ;  /* 0x000000420300780c */ /* 0x000fe40003f06070 */
[----:B------:R-:W-:-:S11]  /*6780*/  ISETP.GT.U32.AND P1, PT, R0, 0x1f, PT ;  /* 0x0000001f0000780c */ /* 0x000fd60003f24070 */
[----:B------:R-:W-:Y:S05]  /*6790*/  @!P0 BRA `(.L_x_26022) ;  /* 0x0000000000308947 */ /* 0x000fea0003800000 */
.L_x_26023:
        /* <DEDUP_REMOVED lines=12> */
.L_x_26022:
        /* <DEDUP_REMOVED lines=40> */
        .weak           $__internal_530_$__cuda_sm20_div_s64
        .type           $__internal_530_$__cuda_sm20_div_s64,@function
        .size           $__internal_530_$__cuda_sm20_div_s64,($__internal_531_$__cuda_sm20_rem_s64 - $__internal_530_$__cuda_sm20_div_s64)
$__internal_530_$__cuda_sm20_div_s64:
        /* <DEDUP_REMOVED lines=82> */
[----:B------:R-:W-:Y:S06]  /*7000*/  RET.REL.NODEC R12 `(contiguous_sum_square2_f16) ;  /* 0xffffff8c0cfc7950 */ /* 0x000fec0003c3ffff */
        .weak           $__internal_531_$__cuda_sm20_rem_s64
        .type           $__internal_531_$__cuda_sm20_rem_s64,@function
        .size           $__internal_531_$__cuda_sm20_rem_s64,(.L_x_30859 - $__internal_531_$__cuda_sm20_rem_s64)
$__internal_531_$__cuda_sm20_rem_s64:
        /* <DEDUP_REMOVED lines=76> */
[----:B------:R-:W-:Y:S06]  /*74d0*/  RET.REL.NODEC R26 `(contiguous_sum_square2_f16) ;  /* 0xffffff881ac87950 */ /* 0x000fec0003c3ffff */
.L_x_26024:
        /* <DEDUP_REMOVED lines=10> */
.L_x_30859:


//--------------------- .text.uncontiguous_cumulate_sum_square_f16 --------------------------
	.section	.text.uncontiguous_cumulate_sum_square_f16,"ax",@progbits
	.align	128
        .global         uncontiguous_cumulate_sum_square_f16
        .type           uncontiguous_cumulate_sum_square_f16,@function
        .size           uncontiguous_cumulate_sum_square_f16,(.L_x_30861 - uncontiguous_cumulate_sum_square_f16)
        .other          uncontiguous_cumulate_sum_square_f16,@"STO_CUDA_ENTRY STV_DEFAULT"
uncontiguous_cumulate_sum_square_f16:
.text.uncontiguous_cumulate_sum_square_f16:
        /* <DEDUP_REMOVED lines=37> */
.L_x_26053:
        /* <DEDUP_REMOVED lines=32> */
.L_x_26030:
[----:B------:R-:W-:Y:S01]  /*0450*/  MOV R26, R6 ;  /* 0x00000006001a7202 */ /* 0x000fe20000000f00 */
[----:B------:R-:W-:Y:S01]  /*0460*/  IMAD.MOV.U32 R13, RZ, RZ, R9 ;  /* 0x000000ffff0d7224 */ /* 0x000fe200078e0009 */
[----:B------:R-:W-:Y:S01]  /*0470*/  MOV R14, R40 ;  /* 0x00000028000e7202 */ /* 0x000fe20000000f00 */
[----:B------:R-:W-:Y:S01]  /*0480*/  IMAD.MOV.U32 R11, RZ, RZ, R41 ;  /* 0x000000ffff0b7224 */ /* 0x000fe200078e0029 */
[----:B------:R-:W-:-:S07]  /*0490*/  MOV R12, 0x4b0 ;  /* 0x000004b0000c7802 */ /* 0x000fce0000000f00 */
[----:B-1----:R-:W-:Y:S05]  /*04a0*/  CALL.REL.NOINC `($__internal_532_$__cuda_sm20_div_s64) ;  /* 0x0000006400047944 */ /* 0x002fea0003c00000 */
        /* <DEDUP_REMOVED lines=10> */
.L_x_26031:
[----:B------:R-:W-:Y:S05]  /*0550*/  BSYNC.RECONVERGENT B1 ;  /* 0x0000000000017941 */ /* 0x000fea0003800200 */
.L_x_26029:
        /* <DEDUP_REMOVED lines=33> */
.L_x_26033:
[----:B------:R-:W-:Y:S01]  /*0770*/  IMAD.MOV.U32 R26, RZ, RZ, R20 ;  /* 0x000000ffff1a7224 */ /* 0x000fe200078e0014 */
[----:B------:R-:W-:Y:S01]  /*0780*/  MOV R13, R7 ;  /* 0x00000007000d7202 */ /* 0x000fe20000000f00 */
[----:B------:R-:W-:Y:S01]  /*0790*/  IMAD.MOV.U32 R14, RZ, RZ, R40 ;  /* 0x000000ffff0e7224 */ /* 0x000fe200078e0028 */
[----:B------:R-:W-:Y:S02]  /*07a0*/  MOV R11, R41 ;  /* 0x00000029000b7202 */ /* 0x000fe40000000f00 */
[----:B------:R-:W-:-:S07]  /*07b0*/  MOV R12, 0x7d0 ;  /* 0x000007d0000c7802 */ /* 0x000fce0000000f00 */
[----:B------:R-:W-:Y:S05]  /*07c0*/  CALL.REL.NOINC `($__internal_532_$__cuda_sm20_div_s64) ;  /* 0x00000060003c7944 */ /* 0x000fea0003c00000 */
        /* <DEDUP_REMOVED lines=9> */
.L_x_26034:
[----:B------:R-:W-:Y:S05]  /*0860*/  BSYNC.RECONVERGENT B1 ;  /* 0x0000000000017941 */ /* 0x000fea0003800200 */
.L_x_26032:
        /* <DEDUP_REMOVED lines=34> */
.L_x_26036:
[----:B------:R-:W-:Y:S01]  /*0a90*/  MOV R26, R34 ;  /* 0x00000022001a7202 */ /* 0x000fe20000000f00 */
[----:B------:R-:W-:Y:S01]  /*0aa0*/  IMAD.MOV.U32 R13, RZ, RZ, R35 ;  /* 0x000000ffff0d7224 */ /* 0x000fe200078e0023 */
[----:B------:R-:W-:Y:S01]  /*0ab0*/  MOV R14, R20 ;  /* 0x00000014000e7202 */ /* 0x000fe20000000f00 */
[----:B------:R-:W-:Y:S01]  /*0ac0*/  IMAD.MOV.U32 R11, RZ, RZ, R21 ;  /* 0x000000ffff0b7224 */ /* 0x000fe200078e0015 */
[----:B------:R-:W-:-:S07]  /*0ad0*/  MOV R12, 0xaf0 ;  /* 0x00000af0000c7802 */ /* 0x000fce0000000f00 */
[----:B------:R-:W-:Y:S05]  /*0ae0*/  CALL.REL.NOINC `($__internal_532_$__cuda_sm20_div_s64) ;  /* 0x0000005c00747944 */ /* 0x000fea0003c00000 */
        /* <DEDUP_REMOVED lines=10> */
.L_x_26037:
[----:B------:R-:W-:Y:S05]  /*0b90*/  BSYNC.RECONVERGENT B1 ;  /* 0x0000000000017941 */ /* 0x000fea0003800200 */
.L_x_26035:
        /* <DEDUP_REMOVED lines=34> */
.L_x_26039:
        /* <DEDUP_REMOVED lines=16> */
.L_x_26040:
[----:B------:R-:W-:Y:S05]  /*0ec0*/  BSYNC.RECONVERGENT B1 ;  /* 0x0000000000017941 */ /* 0x000fea0003800200 */
.L_x_26038:
        /* <DEDUP_REMOVED lines=36> */
.L_x_26042:
        /* <DEDUP_REMOVED lines=16> */
.L_x_26043:
[----:B------:R-:W-:Y:S05]  /*1210*/  BSYNC.RECONVERGENT B1 ;  /* 0x0000000000017941 */ /* 0x000fea0003800200 */
.L_x_26041:
        /* <DEDUP_REMOVED lines=35> */
.L_x_26045:
[----:B------:R-:W-:Y:S01]  /*1450*/  IMAD.MOV.U32 R26, RZ, RZ, R34 ;  /* 0x000000ffff1a7224 */ /* 0x000fe200078e0022 */
[----:B------:R-:W-:Y:S01]  /*1460*/  MOV R13, R35 ;  /* 0x00000023000d7202 */ /* 0x000fe20000000f00 */
[----:B------:R-:W-:Y:S01]  /*1470*/  IMAD.MOV.U32 R14, RZ, RZ, R20 ;  /* 0x000000ffff0e7224 */ /* 0x000fe200078e0014 */
[----:B------:R-:W-:Y:S02]  /*1480*/  MOV R11, R21 ;  /* 0x00000015000b7202 */ /* 0x000fe40000000f00 */
[----:B------:R-:W-:-:S07]  /*1490*/  MOV R12, 0x14b0 ;  /* 0x000014b0000c7802 */ /* 0x000fce0000000f00 */
[----:B------:R-:W-:Y:S05]  /*14a0*/  CALL.REL.NOINC `($__internal_532_$__cuda_sm20_div_s64) ;  /* 0x0000005400047944 */ /* 0x000fea0003c00000 */
        /* <DEDUP_REMOVED lines=10> */
.L_x_26046:
[----:B------:R-:W-:Y:S05]  /*1550*/  BSYNC.RECONVERGENT B1 ;  /* 0x0000000000017941 */ /* 0x000fea0003800200 */
.L_x_26044:
        /* <DEDUP_REMOVED lines=34> */
.L_x_26048:
[----:B------:R-:W-:Y:S01]  /*1780*/  IMAD.MOV.U32 R26, RZ, RZ, R38 ;  /* 0x000000ffff1a7224 */ /* 0x000fe200078e0026 */
[----:B------:R-:W-:Y:S01]  /*1790*/  MOV R13, R39 ;  /* 0x00000027000d7202 */ /* 0x000fe20000000f00 */
[----:B------:R-:W-:Y:S01]  /*17a0*/  IMAD.MOV.U32 R14, RZ, RZ, R20 ;  /* 0x000000ffff0e7224 */ /* 0x000fe200078e0014 */
[----:B------:R-:W-:Y:S02]  /*17b0*/  MOV R11, R21 ;  /* 0x00000015000b7202 */ /* 0x000fe40000000f00 */
[----:B------:R-:W-:-:S07]  /*17c0*/  MOV R12, 0x17e0 ;  /* 0x000017e0000c7802 */ /* 0x000fce0000000f00 */
[----:B------:R-:W-:Y:S05]  /*17d0*/  CALL.REL.NOINC `($__internal_532_$__cuda_sm20_div_s64) ;  /* 0x0000005000387944 */ /* 0x000fea0003c00000 */
        /* <DEDUP_REMOVED lines=10> */
.L_x_26049:
[----:B------:R-:W-:Y:S05]  /*1880*/  BSYNC.RECONVERGENT B1 ;  /* 0x0000000000017941 */ /* 0x000fea0003800200 */
.L_x_26047:
        /* <DEDUP_REMOVED lines=35> */
.L_x_26051:
[----:B------:R-:W-:Y:S01]  /*1ac0*/  MOV R26, R34 ;  /* 0x00000022001a7202 */ /* 0x000fe20000000f00 */
[----:B------:R-:W-:Y:S01]  /*1ad0*/  IMAD.MOV.U32 R13, RZ, RZ, R35 ;  /* 0x000000ffff0d7224 */ /* 0x000fe200078e0023 */
[----:B------:R-:W-:Y:S01]  /*1ae0*/  MOV R14, R20 ;  /* 0x00000014000e7202 */ /* 0x000fe20000000f00 */
[----:B------:R-:W-:Y:S01]  /*1af0*/  IMAD.MOV.U32 R11, RZ, RZ, R21 ;  /* 0x000000ffff0b7224 */ /* 0x000fe200078e0015 */
[----:B------:R-:W-:-:S07]  /*1b00*/  MOV R12, 0x1b20 ;  /* 0x00001b20000c7802 */ /* 0x000fce0000000f00 */
[----:B------:R-:W-:Y:S05]  /*1b10*/  CALL.REL.NOINC `($__internal_532_$__cuda_sm20_div_s64) ;  /* 0x0000004c00687944 */ /* 0x000fea0003c00000 */
        /* <DEDUP_REMOVED lines=10> */
.L_x_26052:
[----:B------:R-:W-:Y:S05]  /*1bc0*/  BSYNC.RECONVERGENT B1 ;  /* 0x0000000000017941 */ /* 0x000fea0003800200 */
.L_x_26050:
        /* <DEDUP_REMOVED lines=8> */
.L_x_26028:
        /* <DEDUP_REMOVED lines=35> */
.L_x_26056:
        /* <DEDUP_REMOVED lines=16> */
.L_x_26057:
[----:B------:R-:W-:Y:S05]  /*1f80*/  BSYNC.RECONVERGENT B1 ;  /* 0x0000000000017941 */ /* 0x000fea0003800200 */
.L_x_26055:
        /* <DEDUP_REMOVED lines=34> */
.L_x_26059:
        /* <DEDUP_REMOVED lines=16> */
.L_x_26060:
[----:B------:R-:W-:Y:S05]  /*22b0*/  BSYNC.RECONVERGENT B1 ;  /* 0x0000000000017941 */ /* 0x000fea0003800200 */
.L_x_26058:
        /* <DEDUP_REMOVED lines=35> */
.L_x_26062:
        /* <DEDUP_REMOVED lines=16> */
.L_x_26063:
[----:B------:R-:W-:Y:S05]  /*25f0*/  BSYNC.RECONVERGENT B1 ;  /* 0x0000000000017941 */ /* 0x000fea0003800200 */
.L_x_26061:
        /* <DEDUP_REMOVED lines=35> */
.L_x_26065:
[----:B------:R-:W-:Y:S01]  /*2830*/  IMAD.MOV.U32 R26, RZ, RZ, R18 ;  /* 0x000000ffff1a7224 */ /* 0x000fe200078e0012 */
[----:B------:R-:W-:Y:S01]  /*2840*/  MOV R13, R19 ;  /* 0x00000013000d7202 */ /* 0x000fe20000000f00 */
[----:B------:R-:W-:Y:S01]  /*2850*/  IMAD.MOV.U32 R14, RZ, RZ, R16 ;  /* 0x000000ffff0e7224 */ /* 0x000fe200078e0010 */
[----:B------:R-:W-:Y:S02]  /*2860*/  MOV R11, R17 ;  /* 0x00000011000b7202 */ /* 0x000fe40000000f00 */
[----:B------:R-:W-:-:S07]  /*2870*/  MOV R12, 0x2890 ;  /* 0x00002890000c7802 */ /* 0x000fce0000000f00 */
[----:B------:R-:W-:Y:S05]  /*2880*/  CALL.REL.NOINC `($__internal_532_$__cuda_sm20_div_s64) ;  /* 0x00000040000c7944 */ /* 0x000fea0003c00000 */
        /* <DEDUP_REMOVED lines=10> */
.L_x_26066:
[----:B------:R-:W-:Y:S05]  /*2930*/  BSYNC.RECONVERGENT B1 ;  /* 0x0000000000017941 */ /* 0x000fea0003800200 */
.L_x_26064:
[----:B------:R-:W-:Y:S01]  /*2940*/  IMAD R11, R11, R34, RZ ;  /* 0x000000220b0b7224 */ /* 0x000fe200078e02ff */
[----:B------:R-:W-:Y:S01]  /*2950*/  IADD3 R8, PT, PT, R8, -0x2, RZ ;  /* 0xfffffffe08087810 */ /* 0x000fe20007ffe0ff */
[----:B------:R-:W-:Y:S02]  /*2960*/  IMAD.MOV.U32 R38, RZ, RZ, R22 ;  /* 0x000000ffff267224 */ /* 0x000fe400078e0016 */
[-C--:B------:R-:W-:Y:S02]  /*2970*/  IMAD R11, R35, R10.reuse, R11 ;  /* 0x0000000a230b7224 */ /* 0x080fe400078e020b */
[----:B------:R-:W-:-:S04]  /*2980*/  IMAD.WIDE.U32 R22, R34, R10, R38 ;  /* 0x0000000a22167225 */ /* 0x000fc800078e0026 */
[----:B------:R-:W-:-:S07]  /*2990*/  IMAD.IADD R23, R23, 0x1, R11 ;  /* 0x0000000117177824 */ /* 0x000fce00078e020b */
.L_x_26054:
        /* <DEDUP_REMOVED lines=31> */
.L_x_26068:
[----:B------:R-:W-:Y:S01]  /*2b90*/  MOV R18, R6 ;  /* 0x0000000600127202 */ /* 0x000fe20000000f00 */
[----:B------:R-:W-:Y:S01]  /*2ba0*/  IMAD.MOV.U32 R21, RZ, RZ, R9 ;  /* 0x000000ffff157224 */ /* 0x000fe200078e0009 */
[----:B------:R-:W-:Y:S01]  /*2bb0*/  MOV R24, R16 ;  /* 0x0000001000187202 */ /* 0x000fe20000000f00 */
[----:B------:R-:W-:Y:S01]  /*2bc0*/  IMAD.MOV.U32 R19, RZ, RZ, R17 ;  /* 0x000000ffff137224 */ /* 0x000fe200078e0011 */
[----:B------:R-:W-:-:S07]  /*2bd0*/  MOV R26, 0x2bf0 ;  /* 0x00002bf0001a7802 */ /* 0x000fce0000000f00 */
[----:B------:R-:W-:Y:S05]  /*2be0*/  CALL.REL.NOINC `($__internal_533_$__cuda_sm20_rem_s64) ;  /* 0x0000004000807944 */ /* 0x000fea0003c00000 */
.L_x_26069:
[----:B------:R-:W-:Y:S05]  /*2bf0*/  BSYNC.RECONVERGENT B1 ;  /* 0x0000000000017941 */ /* 0x000fea0003800200 */
.L_x_26067:
        /* <DEDUP_REMOVED lines=30> */
.L_x_26071:
[----:B------:R-:W-:Y:S01]  /*2de0*/  MOV R24, R16 ;  /* 0x0000001000187202 */ /* 0x000fe20000000f00 */
[----:B------:R-:W-:Y:S01]  /*2df0*/  IMAD.MOV.U32 R19, RZ, RZ, R17 ;  /* 0x000000ffff137224 */ /* 0x000fe200078e0011 */
[----:B------:R-:W-:Y:S01]  /*2e00*/  MOV R18, R20 ;  /* 0x0000001400127202 */ /* 0x000fe20000000f00 */
[----:B------:R-:W-:Y:S01]  /*2e10*/  IMAD.MOV.U32 R21, RZ, RZ, R7 ;  /* 0x000000ffff157224 */ /* 0x000fe200078e0007 */
[----:B------:R-:W-:-:S07]  /*2e20*/  MOV R26, 0x2e40 ;  /* 0x00002e40001a7802 */ /* 0x000fce0000000f00 */
[----:B------:R-:W-:Y:S05]  /*2e30*/  CALL.REL.NOINC `($__internal_533_$__cuda_sm20_rem_s64) ;  /* 0x0000003c00ec7944 */ /* 0x000fea0003c00000 */
[----:B------:R-:W-:Y:S01]  /*2e40*/  MOV R6, R10 ;  /* 0x0000000a00067202 */ /* 0x000fe20000000f00 */
[----:B------:R-:W-:-:S07]  /*2e50*/  IMAD.MOV.U32 R7, RZ, RZ, R11 ;  /* 0x000000ffff077224 */ /* 0x000fce00078e000b */
.L_x_26072:
[----:B------:R-:W-:Y:S05]  /*2e60*/  BSYNC.RECONVERGENT B1 ;  /* 0x0000000000017941 */ /* 0x000fea0003800200 */
.L_x_26070:
[----:B------:R-:W-:Y:S02]  /*2e70*/  IMAD R7, R7, R8, RZ ;  /* 0x0000000807077224 */ /* 0x000fe400078e02ff */
[----:B------:R-:W-:-:S04]  /*2e80*/  IMAD.WIDE.U32 R22, R8, R6, R22 ;  /* 0x0000000608167225 */ /* 0x000fc800078e0016 */
[----:B------:R-:W-:-:S05]  /*2e90*/  IMAD R7, R9, R6, R7 ;  /* 0x0000000609077224 */ /* 0x000fca00078e0207 */
[----:B------:R-:W-:-:S07]  /*2ea0*/  IADD3 R23, PT, PT, R23, R7, RZ ;  /* 0x0000000717177210 */ /* 0x000fce0007ffe0ff */
.L_x_26027:
        /* <DEDUP_REMOVED lines=10> */
.L_x_26026:
        /* <DEDUP_REMOVED lines=22> */
.L_x_26100:
        /* <DEDUP_REMOVED lines=32> */
.L_x_26077:
[----:B------:R-:W-:Y:S01]  /*32b0*/  MOV R26, R10 ;  /* 0x0000000a001a7202 */ /* 0x000fe20000000f00 */
[----:B------:R-:W-:Y:S01]  /*32c0*/  IMAD.MOV.U32 R13, RZ, RZ, R15 ;  /* 0x000000ffff0d7224 */ /* 0x000fe200078e000f */
[----:B------:R-:W-:Y:S01]  /*32d0*/  MOV R14, R20 ;  /* 0x00000014000e7202 */ /* 0x000fe20000000f00 */
[----:B------:R-:W-:Y:S01]  /*32e0*/  IMAD.MOV.U32 R11, RZ, RZ, R21 ;  /* 0x000000ffff0b7224 */ /* 0x000fe200078e0015 */
[----:B------:R-:W-:-:S07]  /*32f0*/  MOV R12, 0x3310 ;  /* 0x00003310000c7802 */ /* 0x000fce0000000f00 */
[----:B-123--:R-:W-:Y:S05]  /*3300*/  CALL.REL.NOINC `($__internal_532_$__cuda_sm20_div_s64) ;  /* 0x00000034006c7944 */ /* 0x00efea0003c00000 */
        /* <DEDUP_REMOVED lines=10> */
.L_x_26078:
[----:B------:R-:W-:Y:S05]  /*33b0*/  BSYNC.RECONVERGENT B1 ;  /* 0x0000000000017941 */ /* 0x000fea0003800200 */
.L_x_26076:
        /* <DEDUP_REMOVED lines=38> */
.L_x_26080:
[----:B------:R-:W-:Y:S01]  /*3620*/  MOV R26, R36 ;  /* 0x00000024001a7202 */ /* 0x000fe20000000f00 */
[----:B------:R-:W-:Y:S01]  /*3630*/  IMAD.MOV.U32 R13, RZ, RZ, R37 ;  /* 0x000000ffff0d7224 */ /* 0x000fe200078e0025 */
[----:B------:R-:W-:Y:S01]  /*3640*/  MOV R14, R38 ;  /* 0x00000026000e7202 */ /* 0x000fe20000000f00 */
[----:B------:R-:W-:Y:S01]  /*3650*/  IMAD.MOV.U32 R11, RZ, RZ, R39 ;  /* 0x000000ffff0b7224 */ /* 0x000fe200078e0027 */
[----:B------:R-:W-:-:S07]  /*3660*/  MOV R12, 0x3680 ;  /* 0x00003680000c7802 */ /* 0x000fce0000000f00 */
[----:B-1----:R-:W-:Y:S05]  /*3670*/  CALL.REL.NOINC `($__internal_532_$__cuda_sm20_div_s64) ;  /* 0x0000003000907944 */ /* 0x002fea0003c00000 */
        /* <DEDUP_REMOVED lines=11> */
.L_x_26081:
[----:B------:R-:W-:Y:S05]  /*3730*/  BSYNC.RECONVERGENT B1 ;  /* 0x0000000000017941 */ /* 0x000fea0003800200 */
.L_x_26079:
        /* <DEDUP_REMOVED lines=38> */
.L_x_26083:
[----:B------:R-:W-:Y:S01]  /*39a0*/  IMAD.MOV.U32 R26, RZ, RZ, R36 ;  /* 0x000000ffff1a7224 */ /* 0x000fe200078e0024 */
[----:B------:R-:W-:Y:S01]  /*39b0*/  MOV R13, R37 ;  /* 0x00000025000d7202 */ /* 0x000fe20000000f00 */
[----:B------:R-:W-:Y:S01]  /*39c0*/  IMAD.MOV.U32 R14, RZ, RZ, R38 ;  /* 0x000000ffff0e7224 */ /* 0x000fe200078e0026 */
[----:B------:R-:W-:Y:S02]  /*39d0*/  MOV R11, R39 ;  /* 0x00000027000b7202 */ /* 0x000fe40000000f00 */
[----:B------:R-:W-:-:S07]  /*39e0*/  MOV R12, 0x3a00 ;  /* 0x00003a00000c7802 */ /* 0x000fce0000000f00 */
[----:B-1----:R-:W-:Y:S05]  /*39f0*/  CALL.REL.NOINC `($__internal_532_$__cuda_sm20_div_s64) ;  /* 0x0000002c00b07944 */ /* 0x002fea0003c00000 */
        /* <DEDUP_REMOVED lines=11> */
.L_x_26084:
[----:B------:R-:W-:Y:S05]  /*3ab0*/  BSYNC.RECONVERGENT B1 ;  /* 0x0000000000017941 */ /* 0x000fea0003800200 */
.L_x_26082:
        /* <DEDUP_REMOVED lines=37> */
.L_x_26086:
        /* <DEDUP_REMOVED lines=17> */
.L_x_26087:
[----:B------:R-:W-:Y:S05]  /*3e20*/  BSYNC.RECONVERGENT B1 ;  /* 0x0000000000017941 */ /* 0x000fea0003800200 */
.L_x_26085:
        /* <DEDUP_REMOVED lines=38> */
.L_x_26089:
        /* <DEDUP_REMOVED lines=17> */
.L_x_26090:
[----:B------:R-:W-:Y:S05]  /*41a0*/  BSYNC.RECONVERGENT B1 ;  /* 0x0000000000017941 */ /* 0x000fea0003800200 */
.L_x_26088:
        /* <DEDUP_REMOVED lines=38> */
.L_x_26092:
        /* <DEDUP_REMOVED lines=17> */
.L_x_26093:
[----:B------:R-:W-:Y:S05]  /*4520*/  BSYNC.RECONVERGENT B1 ;  /* 0x0000000000017941 */ /* 0x000fea0003800200 */
.L_x_26091:
        /* <DEDUP_REMOVED lines=37> */
.L_x_26095:
[----:B------:R-:W-:Y:S01]  /*4780*/  IMAD.MOV.U32 R26, RZ, RZ, R38 ;  /* 0x000000ffff1a7224 */ /* 0x000fe200078e0026 */
[----:B------:R-:W-:Y:S01]  /*4790*/  MOV R13, R39 ;  /* 0x00000027000d7202 */ /* 0x000fe20000000f00 */
[----:B------:R-:W-:Y:S01]  /*47a0*/  IMAD.MOV.U32 R14, RZ, RZ, R42 ;  /* 0x000000ffff0e7224 */ /* 0x000fe200078e002a */
[----:B------:R-:W-:Y:S02]  /*47b0*/  MOV R11, R43 ;  /* 0x0000002b000b7202 */ /* 0x000fe40000000f00 */
[----:B------:R-:W-:-:S07]  /*47c0*/  MOV R12, 0x47e0 ;  /* 0x000047e0000c7802 */ /* 0x000fce0000000f00 */
[----:B-1----:R-:W-:Y:S05]  /*47d0*/  CALL.REL.NOINC `($__internal_532_$__cuda_sm20_div_s64) ;  /* 0x0000002000387944 */ /* 0x002fea0003c00000 */
        /* <DEDUP_REMOVED lines=11> */
.L_x_26096:
[----:B------:R-:W-:Y:S05]  /*4890*/  BSYNC.RECONVERGENT B1 ;  /* 0x0000000000017941 */ /* 0x000fea0003800200 */
.L_x_26094:
        /* <DEDUP_REMOVED lines=36> */
.L_x_26098:
[----:B------:R-:W-:Y:S01]  /*4ae0*/  MOV R26, R36 ;  /* 0x00000024001a7202 */ /* 0x000fe20000000f00 */
[----:B------:R-:W-:Y:S01]  /*4af0*/  IMAD.MOV.U32 R14, RZ, RZ, R38 ;  /* 0x000000ffff0e7224 */ /* 0x000fe200078e0026 */
[----:B------:R-:W-:Y:S02]  /*4b00*/  MOV R13, R37 ;  /* 0x00000025000d7202 */ /* 0x000fe40000000f00 */
[----:B------:R-:W-:Y:S02]  /*4b10*/  MOV R11, R39 ;  /* 0x00000027000b7202 */ /* 0x000fe40000000f00 */
[----:B------:R-:W-:-:S07]  /*4b20*/  MOV R12, 0x4b40 ;  /* 0x00004b40000c7802 */ /* 0x000fce0000000f00 */
[----:B-1----:R-:W-:Y:S05]  /*4b30*/  CALL.REL.NOINC `($__internal_532_$__cuda_sm20_div_s64) ;  /* 0x0000001c00607944 */ /* 0x002fea0003c00000 */
        /* <DEDUP_REMOVED lines=11> */
.L_x_26099:
[----:B------:R-:W-:Y:S05]  /*4bf0*/  BSYNC.RECONVERGENT B1 ;  /* 0x0000000000017941 */ /* 0x000fea0003800200 */
.L_x_26097:
        /* <DEDUP_REMOVED lines=11> */
.L_x_26075:
        /* <DEDUP_REMOVED lines=36> */
.L_x_26103:
[----:B------:R-:W-:Y:S01]  /*4ef0*/  IMAD.MOV.U32 R26, RZ, RZ, R10 ;  /* 0x000000ffff1a7224 */ /* 0x000fe200078e000a */
[----:B------:R-:W-:Y:S01]  /*4f00*/  MOV R13, R15 ;  /* 0x0000000f000d7202 */ /* 0x000fe20000000f00 */
[----:B------:R-:W-:Y:S01]  /*4f10*/  IMAD.MOV.U32 R11, RZ, RZ, R17 ;  /* 0x000000ffff0b7224 */ /* 0x000fe200078e0011 */
[----:B------:R-:W-:Y:S02]  /*4f20*/  MOV R14, R16 ;  /* 0x00000010000e7202 */ /* 0x000fe40000000f00 */
[----:B------:R-:W-:-:S07]  /*4f30*/  MOV R12, 0x4f50 ;  /* 0x00004f50000c7802 */ /* 0x000fce0000000f00 */
[----:B------:R-:W-:Y:S05]  /*4f40*/  CALL.REL.NOINC `($__internal_532_$__cuda_sm20_div_s64) ;  /* 0x00000018005c7944 */ /* 0x000fea0003c00000 */
        /* <DEDUP_REMOVED lines=10> */
.L_x_26104:
[----:B------:R-:W-:Y:S05]  /*4ff0*/  BSYNC.RECONVERGENT B1 ;  /* 0x0000000000017941 */ /* 0x000fea0003800200 */
.L_x_26102:
        /* <DEDUP_REMOVED lines=41> */
.L_x_26106:
[----:B------:R-:W-:Y:S01]  /*5290*/  MOV R26, R20 ;  /* 0x00000014001a7202 */ /* 0x000fe20000000f00 */
[----:B------:R-:W-:Y:S01]  /*52a0*/  IMAD.MOV.U32 R14, RZ, RZ, R18 ;  /* 0x000000ffff0e7224 */ /* 0x000fe200078e0012 */
[----:B------:R-:W-:Y:S02]  /*52b0*/  MOV R13, R21 ;  /* 0x00000015000d7202 */ /* 0x000fe40000000f00 */
[----:B------:R-:W-:Y:S02]  /*52c0*/  MOV R11, R19 ;  /* 0x00000013000b7202 */ /* 0x000fe40000000f00 */
[----:B------:R-:W-:-:S07]  /*52d0*/  MOV R12, 0x52f0 ;  /* 0x000052f0000c7802 */ /* 0x000fce0000000f00 */
[----:B------:R-:W-:Y:S05]  /*52e0*/  CALL.REL.NOINC `($__internal_532_$__cuda_sm20_div_s64) ;  /* 0x0000001400747944 */ /* 0x000fea0003c00000 */
        /* <DEDUP_REMOVED lines=11> */
.L_x_26107:
[----:B------:R-:W-:Y:S05]  /*53a0*/  BSYNC.RECONVERGENT B1 ;  /* 0x0000000000017941 */ /* 0x000fea0003800200 */
.L_x_26105:
        /* <DEDUP_REMOVED lines=40> */
.L_x_26109:
[----:B------:R-:W-:Y:S01]  /*5630*/  MOV R26, R18 ;  /* 0x00000012001a7202 */ /* 0x000fe20000000f00 */
[----:B------:R-:W-:Y:S01]  /*5640*/  IMAD.MOV.U32 R13, RZ, RZ, R19 ;  /* 0x000000ffff0d7224 */ /* 0x000fe200078e0013 */
[----:B------:R-:W-:Y:S02]  /*5650*/  MOV R14, R20 ;  /* 0x00000014000e7202 */ /* 0x000fe40000000f00 */
[----:B------:R-:W-:Y:S02]  /*5660*/  MOV R11, R21 ;  /* 0x00000015000b7202 */ /* 0x000fe40000000f00 */
[----:B------:R-:W-:-:S07]  /*5670*/  MOV R12, 0x5690 ;  /* 0x00005690000c7802 */ /* 0x000fce0000000f00 */
[----:B------:R-:W-:Y:S05]  /*5680*/  CALL.REL.NOINC `($__internal_532_$__cuda_sm20_div_s64) ;  /* 0x00000010008c7944 */ /* 0x000fea0003c00000 */
        /* <DEDUP_REMOVED lines=11> */
.L_x_26110:
[----:B------:R-:W-:Y:S05]  /*5740*/  BSYNC.RECONVERGENT B1 ;  /* 0x0000000000017941 */ /* 0x000fea0003800200 */
.L_x_26108:
        /* <DEDUP_REMOVED lines=39> */
.L_x_26112:
        /* <DEDUP_REMOVED lines=17> */
.L_x_26113:
[----:B------:R-:W-:Y:S05]  /*5ad0*/  BSYNC.RECONVERGENT B1 ;  /* 0x0000000000017941 */ /* 0x000fea0003800200 */
.L_x_26111:
        /* <DEDUP_REMOVED lines=9> */
.L_x_26101:
        /* <DEDUP_REMOVED lines=34> */
.L_x_26116:
[----:B------:R-:W-:Y:S01]  /*5d90*/  MOV R26, R10 ;  /* 0x0000000a001a7202 */ /* 0x000fe20000000f00 */
[----:B------:R-:W-:Y:S01]  /*5da0*/  IMAD.MOV.U32 R13, RZ, RZ, R15 ;  /* 0x000000ffff0d7224 */ /* 0x000fe200078e000f */
[----:B------:R-:W-:Y:S02]  /*5db0*/  MOV R14, R16 ;  /* 0x00000010000e7202 */ /* 0x000fe40000000f00 */
[----:B------:R-:W-:Y:S02]  /*5dc0*/  MOV R11, R17 ;  /* 0x00000011000b7202 */ /* 0x000fe40000000f00 */
[----:B------:R-:W-:-:S07]  /*5dd0*/  MOV R12, 0x5df0 ;  /* 0x00005df0000c7802 */ /* 0x000fce0000000f00 */
[----:B------:R-:W-:Y:S05]  /*5de0*/  CALL.REL.NOINC `($__internal_532_$__cuda_sm20_div_s64) ;  /* 0x0000000800b47944 */ /* 0x000fea0003c00000 */
        /* <DEDUP_REMOVED lines=10> */
.L_x_26117:
[----:B------:R-:W-:Y:S05]  /*5e90*/  BSYNC.RECONVERGENT B1 ;  /* 0x0000000000017941 */ /* 0x000fea0003800200 */
.L_x_26115:
        /* <DEDUP_REMOVED lines=39> */
.L_x_26119:
[----:B------:R-:W-:Y:S01]  /*6110*/  MOV R26, R18 ;  /* 0x00000012001a7202 */ /* 0x000fe20000000f00 */
[----:B------:R-:W-:Y:S01]  /*6120*/  IMAD.MOV.U32 R14, RZ, RZ, R16 ;  /* 0x000000ffff0e7224 */ /* 0x000fe200078e0010 */
[----:B------:R-:W-:Y:S02]  /*6130*/  MOV R13, R19 ;  /* 0x00000013000d7202 */ /* 0x000fe40000000f00 */
        /* <DEDUP_REMOVED lines=14> */
.L_x_26120:
[----:B------:R-:W-:Y:S05]  /*6220*/  BSYNC.RECONVERGENT B1 ;  /* 0x0000000000017941 */ /* 0x000fea0003800200 */
.L_x_26118:
        /* <DEDUP_REMOVED lines=9> */
.L_x_26114:
        /* <DEDUP_REMOVED lines=30> */
.L_x_26122:
[----:B------:R-:W-:Y:S01]  /*64a0*/  MOV R24, R18 ;  /* 0x0000001200187202 */ /* 0x000fe20000000f00 */
[----:B------:R-:W-:Y:S01]  /*64b0*/  IMAD.MOV.U32 R21, RZ, RZ, R15 ;  /* 0x000000ffff157224 */ /* 0x000fe200078e000f */
[----:B------:R-:W-:Y:S02]  /*64c0*/  MOV R18, R10 ;  /* 0x0000000a00127202 */ /* 0x000fe40000000f00 */
[----:B------:R-:W-:-:S07]  /*64d0*/  MOV R26, 0x64f0 ;  /* 0x000064f0001a7802 */ /* 0x000fce0000000f00 */
[----:B------:R-:W-:Y:S05]  /*64e0*/  CALL.REL.NOINC `($__internal_533_$__cuda_sm20_rem_s64) ;  /* 0x0000000800407944 */ /* 0x000fea0003c00000 */
.L_x_26123:
[----:B------:R-:W-:Y:S05]  /*64f0*/  BSYNC.RECONVERGENT B1 ;  /* 0x0000000000017941 */ /* 0x000fea0003800200 */
.L_x_26121:
        /* <DEDUP_REMOVED lines=8> */
.L_x_26074:
[----:B------:R-:W0:Y:S02]  /*6580*/  LDCU.64 UR6, c[0x0][0x388] ;  /* 0x00007100ff0677ac */ /* 0x000e240008000a00 */
[----:B0-----:R-:W-:-:S04]  /*6590*/  LEA R4, P0, R6, UR6, 0x1 ;  /* 0x0000000606047c11 */ /* 0x001fc8000f8008ff */
[----:B------:R-:W-:-:S05]  /*65a0*/  LEA.HI.X R5, R6, UR7, R5, 0x1, P0 ;  /* 0x0000000706057c11 */ /* 0x000fca00080f0c05 */
[----:B------:R-:W2:Y:S04]  /*65b0*/  LDG.E.U16 R4, desc[UR8][R4.64] ;  /* 0x0000000804047981 */ /* 0x000ea8000c1e1500 */
[----:B--2---:R1:W-:Y:S02]  /*65c0*/  STS.U16 [R3], R4 ;  /* 0x0000000403007388 */ /* 0x0043e40000000400 */
.L_x_26073:
[----:B------:R-:W-:Y:S05]  /*65d0*/  BSYNC.RECONVERGENT B0 ;  /* 0x0000000000007941 */ /* 0x000fea0003800200 */
.L_x_26025:
[----:B------:R-:W-:Y:S01]  /*65e0*/  BAR.SYNC.DEFER_BLOCKING 0x0 ;  /* 0x0000000000007b1d */ /* 0x000fe20000010000 */
[----:B------:R-:W-:Y:S01]  /*65f0*/  UISETP.GE.U32.AND UP0, UPT, UR5, 0x42, UPT ;  /* 0x000000420500788c */ /* 0x000fe2000bf06070 */
[----:B------:R-:W-:-:S08]  /*6600*/  ISETP.GT.U32.AND P1, PT, R2, 0x1f, PT ;  /* 0x0000001f0200780c */ /* 0x000fd00003f24070 */
[----:B------:R-:W-:Y:S05]  /*6610*/  BRA.U !UP0, `(.L_x_26124) ;  /* 0x0000000108307547 */ /* 0x000fea000b800000 */
.L_x_26125:
        /* <DEDUP_REMOVED lines=12> */
.L_x_26124:
        /* <DEDUP_REMOVED lines=30> */
        .weak           $__internal_532_$__cuda_sm20_div_s64
        .type           $__internal_532_$__cuda_sm20_div_s64,@function
        .size           $__internal_532_$__cuda_sm20_div_s64,($__internal_533_$__cuda_sm20_rem_s64 - $__internal_532_$__cuda_sm20_div_s64)
$__internal_532_$__cuda_sm20_div_s64:
        /* <DEDUP_REMOVED lines=82> */
[----:B------:R-:W-:Y:S06]  /*6de0*/  RET.REL.NODEC R12 `(uncontiguous_cumulate_sum_square_f16) ;  /* 0xffffff900c847950 */ /* 0x000fec0003c3ffff */
        .weak           $__internal_533_$__cuda_sm20_rem_s64
        .type           $__internal_533_$__cuda_sm20_rem_s64,@function
        .size           $__internal_533_$__cuda_sm20_rem_s64,(.L_x_30861 - $__internal_533_$__cuda_sm20_rem_s64)
$__internal_533_$__cuda_sm20_rem_s64:
        /* <DEDUP_REMOVED lines=76> */
[----:B------:R-:W-:Y:S06]  /*72b0*/  RET.REL.NODEC R26 `(uncontiguous_cumulate_sum_square_f16) ;  /* 0xffffff8c1a507950 */ /* 0x000fec0003c3ffff */
.L_x_26126:
        /* <DEDUP_REMOVED lines=12> */
.L_x_30861:


//--------------------- .text.uncontiguous_sum_square_f16 --------------------------
	.section	.text.uncontiguous_sum_square_f16,"ax",@progbits
	.align	128
        .global         uncontiguous_sum_square_f16
        .type           uncontiguous_sum_square_f16,@function
        .size           uncontiguous_sum_square_f16,(.L_x_30863 - uncontiguous_sum_square_f16)
        .other          uncontiguous_sum_square_f16,@"STO_CUDA_ENTRY STV_DEFAULT"
uncontiguous_sum_square_f16:
.text.uncontiguous_sum_square_f16:
        /* <DEDUP_REMOVED lines=37> */
.L_x_26155:
        /* <DEDUP_REMOVED lines=32> */
.L_x_26132:
[----:B------:R-:W-:Y:S01]  /*0450*/  MOV R26, R6 ;  /* 0x00000006001a7202 */ /* 0x000fe20000000f00 */
[----:B------:R-:W-:Y:S01]  /*0460*/  IMAD.MOV.U32 R13, RZ, RZ, R9 ;  /* 0x000000ffff0d7224 */ /* 0x000fe200078e0009 */
[----:B------:R-:W-:Y:S01]  /*0470*/  MOV R14, R40 ;  /* 0x00000028000e7202 */ /* 0x000fe20000000f00 */
[----:B------:R-:W-:Y:S01]  /*0480*/  IMAD.MOV.U32 R11, RZ, RZ, R41 ;  /* 0x000000ffff0b7224 */ /* 0x000fe200078e0029 */
[----:B------:R-:W-:-:S07]  /*0490*/  MOV R12, 0x4b0 ;  /* 0x000004b0000c7802 */ /* 0x000fce0000000f00 */
[----:B-1----:R-:W-:Y:S05]  /*04a0*/  CALL.REL.NOINC `($__internal_534_$__cuda_sm20_div_s64) ;  /* 0x00000064000c7944 */ /* 0x002fea0003c00000 */
        /* <DEDUP_REMOVED lines=10> */
.L_x_26133:
[----:B------:R-:W-:Y:S05]  /*0550*/  BSYNC.RECONVERGENT B1 ;  /* 0x0000000000017941 */ /* 0x000fea0003800200 */
.L_x_26131:
        /* <DEDUP_REMOVED lines=33> */
.L_x_26135:
[----:B------:R-:W-:Y:S01]  /*0770*/  IMAD.MOV.U32 R26, RZ, RZ, R20 ;  /* 0x000000ffff1a7224 */ /* 0x000fe200078e0014 */
[----:B------:R-:W-:Y:S01]  /*0780*/  MOV R13, R7 ;  /* 0x00000007000d7202 */ /* 0x000fe20000000f00 */
[----:B------:R-:W-:Y:S01]  /*0790*/  IMAD.MOV.U32 R14, RZ, RZ, R40 ;  /* 0x000000ffff0e7224 */ /* 0x000fe200078e0028 */
[----:B------:R-:W-:Y:S02]  /*07a0*/  MOV R11, R41 ;  /* 0x00000029000b7202 */ /* 0x000fe40000000f00 */
[----:B------:R-:W-:-:S07]  /*07b0*/  MOV R12, 0x7d0 ;  /* 0x000007d0000c7802 */ /* 0x000fce0000000f00 */
[----:B------:R-:W-:Y:S05]  /*07c0*/  CALL.REL.NOINC `($__internal_534_$__cuda_sm20_div_s64) ;  /* 0x0000006000447944 */ /* 0x000fea0003c00000 */
        /* <DEDUP_REMOVED lines=9> */
.L_x_26136:
[----:B------:R-:W-:Y:S05]  /*0860*/  BSYNC.RECONVERGENT B1 ;  /* 0x0000000000017941 */ /* 0x000fea0003800200 */
.L_x_26134:
        /* <DEDUP_REMOVED lines=34> */
.L_x_26138:
[----:B------:R-:W-:Y:S01]  /*0a90*/  MOV R26, R34 ;  /* 0x00000022001a7202 */ /* 0x000fe20000000f00 */
[----:B------:R-:W-:Y:S01]  /*0aa0*/  IMAD.MOV.U32 R13, RZ, RZ, R35 ;  /* 0x000000ffff0d7224 */ /* 0x000fe200078e0023 */
[----:B------:R-:W-:Y:S01]  /*0ab0*/  MOV R14, R20 ;  /* 0x00000014000e7202 */ /* 0x000fe20000000f00 */
[----:B------:R-:W-:Y:S01]  /*0ac0*/  IMAD.MOV.U32 R11, RZ, RZ, R21 ;  /* 0x000000ffff0b7224 */ /* 0x000fe200078e0015 */
[----:B------:R-:W-:-:S07]  /*0ad0*/  MOV R12, 0xaf0 ;  /* 0x00000af0000c7802 */ /* 0x000fce0000000f00 */
[----:B------:R-:W-:Y:S05]  /*0ae0*/  CALL.REL.NOINC `($__internal_534_$__cuda_sm20_div_s64) ;  /* 0x0000005c007c7944 */ /* 0x000fea0003c00000 */
        /* <DEDUP_REMOVED lines=10> */
.L_x_26139:
[----:B------:R-:W-:Y:S05]  /*0b90*/  BSYNC.RECONVERGENT B1 ;  /* 0x0000000000017941 */ /* 0x000fea0003800200 */
.L_x_26137:
        /* <DEDUP_REMOVED lines=34> */
.L_x_26141:
        /* <DEDUP_REMOVED lines=16> */
.L_x_26142:
[----:B------:R-:W-:Y:S05]  /*0ec0*/  BSYNC.RECONVERGENT B1 ;  /* 0x0000000000017941 */ /* 0x000fea0003800200 */
.L_x_26140:
        /* <DEDUP_REMOVED lines=36> */
.L_x_26144:
        /* <DEDUP_REMOVED lines=16> */
.L_x_26145:
[----:B------:R-:W-:Y:S05]  /*1210*/  BSYNC.RECONVERGENT B1 ;  /* 0x0000000000017941 */ /* 0x000fea0003800200 */
.L_x_26143:
        /* <DEDUP_REMOVED lines=35> */
.L_x_26147:
[----:B------:R-:W-:Y:S01]  /*1450*/  IMAD.MOV.U32 R26, RZ, RZ, R34 ;  /* 0x000000ffff1a7224 */ /* 0x000fe200078e0022 */
[----:B------:R-:W-:Y:S01]  /*1460*/  MOV R13, R35 ;  /* 0x00000023000d7202 */ /* 0x000fe20000000f00 */
[----:B------:R-:W-:Y:S01]  /*1470*/  IMAD.MOV.U32 R14, RZ, RZ, R20 ;  /* 0x000000ffff0e7224 */ /* 0x000fe200078e0014 */
[----:B------:R-:W-:Y:S02]  /*1480*/  MOV R11, R21 ;  /* 0x00000015000b7202 */ /* 0x000fe40000000f00 */
[----:B------:R-:W-:-:S07]  /*1490*/  MOV R12, 0x14b0 ;  /* 0x000014b0000c7802 */ /* 0x000fce0000000f00 */
[----:B------:R-:W-:Y:S05]  /*14a0*/  CALL.REL.NOINC `($__internal_534_$__cuda_sm20_div_s64) ;  /* 0x00000054000c7944 */ /* 0x000fea0003c00000 */
        /* <DEDUP_REMOVED lines=10> */
.L_x_26148:
[----:B------:R-:W-:Y:S05]  /*1550*/  BSYNC.RECONVERGENT B1 ;  /* 0x0000000000017941 */ /* 0x000fea0003800200 */
.L_x_26146:
        /* <DEDUP_REMOVED lines=34> */
.L_x_26150:
[----:B------:R-:W-:Y:S01]  /*1780*/  IMAD.MOV.U32 R26, RZ, RZ, R38 ;  /* 0x000000ffff1a7224 */ /* 0x000fe200078e0026 */
[----:B------:R-:W-:Y:S01]  /*1790*/  MOV R13, R39 ;  /* 0x00000027000d7202 */ /* 0x000fe20000000f00 */
[----:B------:R-:W-:Y:S01]  /*17a0*/  IMAD.MOV.U32 R14, RZ, RZ, R20 ;  /* 0x000000ffff0e7224 */ /* 0x000fe200078e0014 */
[----:B------:R-:W-:Y:S02]  /*17b0*/  MOV R11, R21 ;  /* 0x00000015000b7202 */ /* 0x000fe40000000f00 */
[----:B------:R-:W-:-:S07]  /*17c0*/  MOV R12, 0x17e0 ;  /* 0x000017e0000c7802 */ /* 0x000fce0000000f00 */
[----:B------:R-:W-:Y:S05]  /*17d0*/  CALL.REL.NOINC `($__internal_534_$__cuda_sm20_div_s64) ;  /* 0x0000005000407944 */ /* 0x000fea0003c00000 */
        /* <DEDUP_REMOVED lines=10> */
.L_x_26151:
[----:B------:R-:W-:Y:S05]  /*1880*/  BSYNC.RECONVERGENT B1 ;  /* 0x0000000000017941 */ /* 0x000fea0003800200 */
.L_x_26149:
        /* <DEDUP_REMOVED lines=35> */
.L_x_26153:
[----:B------:R-:W-:Y:S01]  /*1ac0*/  MOV R26, R34 ;  /* 0x00000022001a7202 */ /* 0x000fe20000000f00 */
[----:B------:R-:W-:Y:S01]  /*1ad0*/  IMAD.MOV.U32 R13, RZ, RZ, R35 ;  /* 0x000000ffff0d7224 */ /* 0x000fe200078e0023 */
[----:B------:R-:W-:Y:S01]  /*1ae0*/  MOV R14, R20 ;  /* 0x00000014000e7202 */ /* 0x000fe20000000f00 */
[----:B------:R-:W-:Y:S01]  /*1af0*/  IMAD.MOV.U32 R11, RZ, RZ, R21 ;  /* 0x000000ffff0b7224 */ /* 0x000fe200078e0015 */
[----:B------:R-:W-:-:S07]  /*1b00*/  MOV R12, 0x1b20 ;  /* 0x00001b20000c7802 */ /* 0x000fce0000000f00 */
[----:B------:R-:W-:Y:S05]  /*1b10*/  CALL.REL.NOINC `($__internal_534_$__cuda_sm20_div_s64) ;  /* 0x0000004c00707944 */ /* 0x000fea0003c00000 */
        /* <DEDUP_REMOVED lines=10> */
.L_x_26154:
[----:B------:R-:W-:Y:S05]  /*1bc0*/  BSYNC.RECONVERGENT B1 ;  /* 0x0000000000017941 */ /* 0x000fea0003800200 */
.L_x_26152:
        /* <DEDUP_REMOVED lines=8> */
.L_x_26130:
        /* <DEDUP_REMOVED lines=35> */
.L_x_26158:
        /* <DEDUP_REMOVED lines=16> */
.L_x_26159:
[----:B------:R-:W-:Y:S05]  /*1f80*/  BSYNC.RECONVERGENT B1 ;  /* 0x0000000000017941 */ /* 0x000fea0003800200 */
.L_x_26157:
        /* <DEDUP_REMOVED lines=34> */
.L_x_26161:
        /* <DEDUP_REMOVED lines=16> */
.L_x_26162:
[----:B------:R-:W-:Y:S05]  /*22b0*/  BSYNC.RECONVERGENT B1 ;  /* 0x0000000000017941 */ /* 0x000fea0003800200 */
.L_x_26160:
        /* <DEDUP_REMOVED lines=35> */
.L_x_26164:
        /* <DEDUP_REMOVED lines=16> */
.L_x_26165:
[----:B------:R-:W-:Y:S05]  /*25f0*/  BSYNC.RECONVERGENT B1 ;  /* 0x0000000000017941 */ /* 0x000fea0003800200 */
.L_x_26163:
        /* <DEDUP_REMOVED lines=35> */
.L_x_26167:
[----:B------:R-:W-:Y:S01]  /*2830*/  IMAD.MOV.U32 R26, RZ, RZ, R18 ;  /* 0x000000ffff1a7224 */ /* 0x000fe200078e0012 */
[----:B------:R-:W-:Y:S01]  /*2840*/  MOV R13, R19 ;  /* 0x00000013000d7202 */ /* 0x000fe20000000f00 */
[----:B------:R-:W-:Y:S01]  /*2850*/  IMAD.MOV.U32 R14, RZ, RZ, R16 ;  /* 0x000000ffff0e7224 */ /* 0x000fe200078e0010 */
[----:B------:R-:W-:Y:S02]  /*2860*/  MOV R11, R17 ;  /* 0x00000011000b7202 */ /* 0x000fe40000000f00 */
[----:B------:R-:W-:-:S07]  /*2870*/  MOV R12, 0x2890 ;  /* 0x00002890000c7802 */ /* 0x000fce0000000f00 */
[----:B------:R-:W-:Y:S05]  /*2880*/  CALL.REL.NOINC `($__internal_534_$__cuda_sm20_div_s64) ;  /* 0x0000004000147944 */ /* 0x000fea0003c00000 */
        /* <DEDUP_REMOVED lines=10> */
.L_x_26168:
[----:B------:R-:W-:Y:S05]  /*2930*/  BSYNC.RECONVERGENT B1 ;  /* 0x0000000000017941 */ /* 0x000fea0003800200 */
.L_x_26166:
[----:B------:R-:W-:Y:S01]  /*2940*/  IMAD R11, R11, R34, RZ ;  /* 0x000000220b0b7224 */ /* 0x000fe200078e02ff */
[----:B------:R-:W-:Y:S01]  /*2950*/  IADD3 R8, PT, PT, R8, -0x2, RZ ;  /* 0xfffffffe08087810 */ /* 0x000fe20007ffe0ff */
[----:B------:R-:W-:Y:S02]  /*2960*/  IMAD.MOV.U32 R38, RZ, RZ, R22 ;  /* 0x000000ffff267224 */ /* 0x000fe400078e0016 */
[-C--:B------:R-:W-:Y:S02]  /*2970*/  IMAD R11, R35, R10.reuse, R11 ;  /* 0x0000000a230b7224 */ /* 0x080fe400078e020b */
[----:B------:R-:W-:-:S04]  /*2980*/  IMAD.WIDE.U32 R22, R34, R10, R38 ;  /* 0x0000000a22167225 */ /* 0x000fc800078e0026 */
[----:B------:R-:W-:-:S07]  /*2990*/  IMAD.IADD R23, R23, 0x1, R11 ;  /* 0x0000000117177824 */ /* 0x000fce00078e020b */
.L_x_26156:
        /* <DEDUP_REMOVED lines=31> */
.L_x_26170:
[----:B------:R-:W-:Y:S01]  /*2b90*/  MOV R18, R6 ;  /* 0x0000000600127202 */ /* 0x000fe20000000f00 */
[----:B------:R-:W-:Y:S01]  /*2ba0*/  IMAD.MOV.U32 R21, RZ, RZ, R9 ;  /* 0x000000ffff157224 */ /* 0x000fe200078e0009 */
[----:B------:R-:W-:Y:S01]  /*2bb0*/  MOV R24, R16 ;  /* 0x0000001000187202 */ /* 0x000fe20000000f00 */
[----:B------:R-:W-:Y:S01]  /*2bc0*/  IMAD.MOV.U32 R19, RZ, RZ, R17 ;  /* 0x000000ffff137224 */ /* 0x000fe200078e0011 */
[----:B------:R-:W-:-:S07]  /*2bd0*/  MOV R26, 0x2bf0 ;  /* 0x00002bf0001a7802 */ /* 0x000fce0000000f00 */
[----:B------:R-:W-:Y:S05]  /*2be0*/  CALL.REL.NOINC `($__internal_535_$__cuda_sm20_rem_s64) ;  /* 0x0000004000887944 */ /* 0x000fea0003c00000 */
.L_x_26171:
[----:B------:R-:W-:Y:S05]  /*2bf0*/  BSYNC.RECONVERGENT B1 ;  /* 0x0000000000017941 */ /* 0x000fea0003800200 */
.L_x_26169:
        /* <DEDUP_REMOVED lines=30> */
.L_x_26173:
[----:B------:R-:W-:Y:S01]  /*2de0*/  MOV R24, R16 ;  /* 0x0000001000187202 */ /* 0x000fe20000000f00 */
[----:B------:R-:W-:Y:S01]  /*2df0*/  IMAD.MOV.U32 R19, RZ, RZ, R17 ;  /* 0x000000ffff137224 */ /* 0x000fe200078e0011 */
[----:B------:R-:W-:Y:S01]  /*2e00*/  MOV R18, R20 ;  /* 0x0000001400127202 */ /* 0x000fe20000000f00 */
[----:B------:R-:W-:Y:S01]  /*2e10*/  IMAD.MOV.U32 R21, RZ, RZ, R7 ;  /* 0x000000ffff157224 */ /* 0x000fe200078e0007 */
[----:B------:R-:W-:-:S07]  /*2e20*/  MOV R26, 0x2e40 ;  /* 0x00002e40001a7802 */ /* 0x000fce0000000f00 */
[----:B------:R-:W-:Y:S05]  /*2e30*/  CALL.REL.NOINC `($__internal_535_$__cuda_sm20_rem_s64) ;  /* 0x0000003c00f47944 */ /* 0x000fea0003c00000 */
[----:B------:R-:W-:Y:S01]  /*2e40*/  MOV R6, R10 ;  /* 0x0000000a00067202 */ /* 0x000fe20000000f00 */
[----:B------:R-:W-:-:S07]  /*2e50*/  IMAD.MOV.U32 R7, RZ, RZ, R11 ;  /* 0x000000ffff077224 */ /* 0x000fce00078e000b */
.L_x_26174:
[----:B------:R-:W-:Y:S05]  /*2e60*/  BSYNC.RECONVERGENT B1 ;  /* 0x0000000000017941 */ /* 0x000fea0003800200 */
.L_x_26172:
[----:B------:R-:W-:Y:S02]  /*2e70*/  IMAD R7, R7, R8, RZ ;  /* 0x0000000807077224 */ /* 0x000fe400078e02ff */
[----:B------:R-:W-:-:S04]  /*2e80*/  IMAD.WIDE.U32 R22, R8, R6, R22 ;  /* 0x0000000608167225 */ /* 0x000fc800078e0016 */
[----:B------:R-:W-:-:S05]  /*2e90*/  IMAD R7, R9, R6, R7 ;  /* 0x0000000609077224 */ /* 0x000fca00078e0207 */
[----:B------:R-:W-:-:S07]  /*2ea0*/  IADD3 R23, PT, PT, R23, R7, RZ ;  /* 0x0000000717177210 */ /* 0x000fce0007ffe0ff */
.L_x_26129:
        /* <DEDUP_REMOVED lines=11> */
.L_x_26128:
        /* <DEDUP_REMOVED lines=22> */
.L_x_26202:
        /* <DEDUP_REMOVED lines=32> */
.L_x_26179:
[----:B------:R-:W-:Y:S01]  /*32c0*/  MOV R26, R10 ;  /* 0x0000000a001a7202 */ /* 0x000fe20000000f00 */
[----:B------:R-:W-:Y:S01]  /*32d0*/  IMAD.MOV.U32 R13, RZ, RZ, R15 ;  /* 0x000000ffff0d7224 */ /* 0x000fe200078e000f */
[----:B------:R-:W-:Y:S01]  /*32e0*/  MOV R14, R20 ;  /* 0x00000014000e7202 */ /* 0x000fe20000000f00 */
[----:B------:R-:W-:Y:S01]  /*32f0*/  IMAD.MOV.U32 R11, RZ, RZ, R21 ;  /* 0x000000ffff0b7224 */ /* 0x000fe200078e0015 */
[----:B------:R-:W-:-:S07]  /*3300*/  MOV R12, 0x3320 ;  /* 0x00003320000c7802 */ /* 0x000fce0000000f00 */
[----:B-123--:R-:W-:Y:S05]  /*3310*/  CALL.REL.NOINC `($__internal_534_$__cuda_sm20_div_s64) ;  /* 0x0000003400707944 */ /* 0x00efea0003c00000 */
        /* <DEDUP_REMOVED lines=10> */
.L_x_26180:
[----:B------:R-:W-:Y:S05]  /*33c0*/  BSYNC.RECONVERGENT B1 ;  /* 0x0000000000017941 */ /* 0x000fea0003800200 */
.L_x_26178:
        /* <DEDUP_REMOVED lines=38> */
.L_x_26182:
[----:B------:R-:W-:Y:S01]  /*3630*/  MOV R26, R36 ;  /* 0x00000024001a7202 */ /* 0x000fe20000000f00 */
[----:B------:R-:W-:Y:S01]  /*3640*/  IMAD.MOV.U32 R13, RZ, RZ, R37 ;  /* 0x000000ffff0d7224 */ /* 0x000fe200078e0025 */
[----:B------:R-:W-:Y:S01]  /*3650*/  MOV R14, R38 ;  /* 0x00000026000e7202 */ /* 0x000fe20000000f00 */
[----:B------:R-:W-:Y:S01]  /*3660*/  IMAD.MOV.U32 R11, RZ, RZ, R39 ;  /* 0x000000ffff0b7224 */ /* 0x000fe200078e0027 */
[----:B------:R-:W-:-:S07]  /*3670*/  MOV R12, 0x3690 ;  /* 0x00003690000c7802 */ /* 0x000fce0000000f00 */
[----:B-1----:R-:W-:Y:S05]  /*3680*/  CALL.REL.NOINC `($__internal_534_$__cuda_sm20_div_s64) ;  /* 0x0000003000947944 */ /* 0x002fea0003c00000 */
        /* <DEDUP_REMOVED lines=11> */
.L_x_26183:
[----:B------:R-:W-:Y:S05]  /*3740*/  BSYNC.RECONVERGENT B1 ;  /* 0x0000000000017941 */ /* 0x000fea0003800200 */
.L_x_26181:
        /* <DEDUP_REMOVED lines=38> */
.L_x_26185:
[----:B------:R-:W-:Y:S01]  /*39b0*/  IMAD.MOV.U32 R26, RZ, RZ, R36 ;  /* 0x000000ffff1a7224 */ /* 0x000fe200078e0024 */
[----:B------:R-:W-:Y:S01]  /*39c0*/  MOV R13, R37 ;  /* 0x00000025000d7202 */ /* 0x000fe20000000f00 */
[----:B------:R-:W-:Y:S01]  /*39d0*/  IMAD.MOV.U32 R14, RZ, RZ, R38 ;  /* 0x000000ffff0e7224 */ /* 0x000fe200078e0026 */
[----:B------:R-:W-:Y:S02]  /*39e0*/  MOV R11, R39 ;  /* 0x00000027000b7202 */ /* 0x000fe40000000f00 */
[----:B------:R-:W-:-:S07]  /*39f0*/  MOV R12, 0x3a10 ;  /* 0x00003a10000c7802 */ /* 0x000fce0000000f00 */
[----:B-1----:R-:W-:Y:S05]  /*3a00*/  CALL.REL.NOINC `($__internal_534_$__cuda_sm20_div_s64) ;  /* 0x0000002c00b47944 */ /* 0x002fea0003c00000 */
        /* <DEDUP_REMOVED lines=11> */
.L_x_26186:
[----:B------:R-:W-:Y:S05]  /*3ac0*/  BSYNC.RECONVERGENT B1 ;  /* 0x0000000000017941 */ /* 0x000fea0003800200 */
.L_x_26184:
        /* <DEDUP_REMOVED lines=37> */
.L_x_26188:
        /* <DEDUP_REMOVED lines=17> */
.L_x_26189:
[----:B------:R-:W-:Y:S05]  /*3e30*/  BSYNC.RECONVERGENT B1 ;  /* 0x0000000000017941 */ /* 0x000fea0003800200 */
.L_x_26187:
        /* <DEDUP_REMOVED lines=38> */
.L_x_26191:
        /* <DEDUP_REMOVED lines=17> */
.L_x_26192:
[----:B------:R-:W-:Y:S05]  /*41b0*/  BSYNC.RECONVERGENT B1 ;  /* 0x0000000000017941 */ /* 0x000fea0003800200 */
.L_x_26190:
        /* <DEDUP_REMOVED lines=38> */
.L_x_26194:
        /* <DEDUP_REMOVED lines=17> */
.L_x_26195:
[----:B------:R-:W-:Y:S05]  /*4530*/  BSYNC.RECONVERGENT B1 ;  /* 0x0000000000017941 */ /* 0x000fea0003800200 */
.L_x_26193:
        /* <DEDUP_REMOVED lines=37> */
.L_x_26197:
[----:B------:R-:W-:Y:S01]  /*4790*/  MOV R26, R38 ;  /* 0x00000026001a7202 */ /* 0x000fe20000000f00 */
[----:B------:R-:W-:Y:S01]  /*47a0*/  IMAD.MOV.U32 R13, RZ, RZ, R39 ;  /* 0x000000ffff0d7224 */ /* 0x000fe200078e0027 */
[----:B------:R-:W-:Y:S02]  /*47b0*/  MOV R14, R42 ;  /* 0x0000002a000e7202 */ /* 0x000fe40000000f00 */
[----:B------:R-:W-:Y:S02]  /*47c0*/  MOV R11, R43 ;  /* 0x0000002b000b7202 */ /* 0x000fe40000000f00 */
[----:B------:R-:W-:-:S07]  /*47d0*/  MOV R12, 0x47f0 ;  /* 0x000047f0000c7802 */ /* 0x000fce0000000f00 */
[----:B-1----:R-:W-:Y:S05]  /*47e0*/  CALL.REL.NOINC `($__internal_534_$__cuda_sm20_div_s64) ;  /* 0x00000020003c7944 */ /* 0x002fea0003c00000 */
        /* <DEDUP_REMOVED lines=11> */
.L_x_26198:
[----:B------:R-:W-:Y:S05]  /*48a0*/  BSYNC.RECONVERGENT B1 ;  /* 0x0000000000017941 */ /* 0x000fea0003800200 */
.L_x_26196:
        /* <DEDUP_REMOVED lines=36> */
.L_x_26200:
[----:B------:R-:W-:Y:S01]  /*4af0*/  MOV R26, R36 ;  /* 0x00000024001a7202 */ /* 0x000fe20000000f00 */
[----:B------:R-:W-:Y:S01]  /*4b00*/  IMAD.MOV.U32 R14, RZ, RZ, R38 ;  /* 0x000000ffff0e7224 */ /* 0x000fe200078e0026 */
[----:B------:R-:W-:Y:S02]  /*4b10*/  MOV R13, R37 ;  /* 0x00000025000d7202 */ /* 0x000fe40000000f00 */
[----:B------:R-:W-:Y:S02]  /*4b20*/  MOV R11, R39 ;  /* 0x00000027000b7202 */ /* 0x000fe40000000f00 */
[----:B------:R-:W-:-:S07]  /*4b30*/  MOV R12, 0x4b50 ;  /* 0x00004b50000c7802 */ /* 0x000fce0000000f00 */
[----:B-1----:R-:W-:Y:S05]  /*4b40*/  CALL.REL.NOINC `($__internal_534_$__cuda_sm20_div_s64) ;  /* 0x0000001c00647944 */ /* 0x002fea0003c00000 */
        /* <DEDUP_REMOVED lines=11> */
.L_x_26201:
[----:B------:R-:W-:Y:S05]  /*4c00*/  BSYNC.RECONVERGENT B1 ;  /* 0x0000000000017941 */ /* 0x000fea0003800200 */
.L_x_26199:
        /* <DEDUP_REMOVED lines=11> */
.L_x_26177:
        /* <DEDUP_REMOVED lines=36> */
.L_x_26205:
[----:B------:R-:W-:Y:S01]  /*4f00*/  IMAD.MOV.U32 R26, RZ, RZ, R10 ;  /* 0x000000ffff1a7224 */ /* 0x000fe200078e000a */
[----:B------:R-:W-:Y:S01]  /*4f10*/  MOV R13, R15 ;  /* 0x0000000f000d7202 */ /* 0x000fe20000000f00 */
[----:B------:R-:W-:Y:S01]  /*4f20*/  IMAD.MOV.U32 R11, RZ, RZ, R17 ;  /* 0x000000ffff0b7224 */ /* 0x000fe200078e0011 */
[----:B------:R-:W-:Y:S02]  /*4f30*/  MOV R14, R16 ;  /* 0x00000010000e7202 */ /* 0x000fe40000000f00 */
[----:B------:R-:W-:-:S07]  /*4f40*/  MOV R12, 0x4f60 ;  /* 0x00004f60000c7802 */ /* 0x000fce0000000f00 */
[----:B------:R-:W-:Y:S05]  /*4f50*/  CALL.REL.NOINC `($__internal_534_$__cuda_sm20_div_s64) ;  /* 0x0000001800607944 */ /* 0x000fea0003c00000 */
        /* <DEDUP_REMOVED lines=10> */
.L_x_26206:
[----:B------:R-:W-:Y:S05]  /*5000*/  BSYNC.RECONVERGENT B1 ;  /* 0x0000000000017941 */ /* 0x000fea0003800200 */
.L_x_26204:
        /* <DEDUP_REMOVED lines=41> */
.L_x_26208:
[----:B------:R-:W-:Y:S01]  /*52a0*/  MOV R26, R20 ;  /* 0x00000014001a7202 */ /* 0x000fe20000000f00 */
[----:B------:R-:W-:Y:S01]  /*52b0*/  IMAD.MOV.U32 R14, RZ, RZ, R18 ;  /* 0x000000ffff0e7224 */ /* 0x000fe200078e0012 */
[----:B------:R-:W-:Y:S02]  /*52c0*/  MOV R13, R21 ;  /* 0x00000015000d7202 */ /* 0x000fe40000000f00 */
[----:B------:R-:W-:Y:S02]  /*52d0*/  MOV R11, R19 ;  /* 0x00000013000b7202 */ /* 0x000fe40000000f00 */
[----:B------:R-:W-:-:S07]  /*52e0*/  MOV R12, 0x5300 ;  /* 0x00005300000c7802 */ /* 0x000fce0000000f00 */
[----:B------:R-:W-:Y:S05]  /*52f0*/  CALL.REL.NOINC `($__internal_534_$__cuda_sm20_div_s64) ;  /* 0x0000001400787944 */ /* 0x000fea0003c00000 */
        /* <DEDUP_REMOVED lines=11> */
.L_x_26209:
[----:B------:R-:W-:Y:S05]  /*53b0*/  BSYNC.RECONVERGENT B1 ;  /* 0x0000000000017941 */ /* 0x000fea0003800200 */
.L_x_26207:
        /* <DEDUP_REMOVED lines=40> */
.L_x_26211:
[----:B------:R-:W-:Y:S01]  /*5640*/  MOV R26, R18 ;  /* 0x00000012001a7202 */ /* 0x000fe20000000f00 */
[----:B------:R-:W-:Y:S01]  /*5650*/  IMAD.MOV.U32 R13, RZ, RZ, R19 ;  /* 0x000000ffff0d7224 */ /* 0x000fe200078e0013 */
[----:B------:R-:W-:Y:S02]  /*5660*/  MOV R14, R20 ;  /* 0x00000014000e7202 */ /* 0x000fe40000000f00 */
[----:B------:R-:W-:Y:S02]  /*5670*/  MOV R11, R21 ;  /* 0x00000015000b7202 */ /* 0x000fe40000000f00 */
[----:B------:R-:W-:-:S07]  /*5680*/  MOV R12, 0x56a0 ;  /* 0x000056a0000c7802 */ /* 0x000fce0000000f00 */
[----:B------:R-:W-:Y:S05]  /*5690*/  CALL.REL.NOINC `($__internal_534_$__cuda_sm20_div_s64) ;  /* 0x0000001000907944 */ /* 0x000fea0003c00000 */
        /* <DEDUP_REMOVED lines=11> */
.L_x_26212:
[----:B------:R-:W-:Y:S05]  /*5750*/  BSYNC.RECONVERGENT B1 ;  /* 0x0000000000017941 */ /* 0x000fea0003800200 */
.L_x_26210:
        /* <DEDUP_REMOVED lines=39> */
.L_x_26214:
        /* <DEDUP_REMOVED lines=17> */
.L_x_26215:
[----:B------:R-:W-:Y:S05]  /*5ae0*/  BSYNC.RECONVERGENT B1 ;  /* 0x0000000000017941 */ /* 0x000fea0003800200 */
.L_x_26213:
        /* <DEDUP_REMOVED lines=9> */
.L_x_26203:
        /* <DEDUP_REMOVED lines=34> */
.L_x_26218:
[----:B------:R-:W-:Y:S01]  /*5da0*/  MOV R26, R10 ;  /* 0x0000000a001a7202 */ /* 0x000fe20000000f00 */
[----:B------:R-:W-:Y:S01]  /*5db0*/  IMAD.MOV.U32 R13, RZ, RZ, R15 ;  /* 0x000000ffff0d7224 */ /* 0x000fe200078e000f */
[----:B------:R-:W-:Y:S02]  /*5dc0*/  MOV R14, R16 ;  /* 0x00000010000e7202 */ /* 0x000fe40000000f00 */
[----:B------:R-:W-:Y:S02]  /*5dd0*/  MOV R11, R17 ;  /* 0x00000011000b7202 */ /* 0x000fe40000000f00 */
[----:B------:R-:W-:-:S07]  /*5de0*/  MOV R12, 0x5e00 ;  /* 0x00005e00000c7802 */ /* 0x000fce0000000f00 */
[----:B------:R-:W-:Y:S05]  /*5df0*/  CALL.REL.NOINC `($__internal_534_$__cuda_sm20_div_s64) ;  /* 0x0000000800b87944 */ /* 0x000fea0003c00000 */
        /* <DEDUP_REMOVED lines=10> */
.L_x_26219:
[----:B------:R-:W-:Y:S05]  /*5ea0*/  BSYNC.RECONVERGENT B1 ;  /* 0x0000000000017941 */ /* 0x000fea0003800200 */
.L_x_26217:
        /* <DEDUP_REMOVED lines=39> */
.L_x_26221:
[----:B------:R-:W-:Y:S01]  /*6120*/  MOV R26, R18 ;  /* 0x00000012001a7202 */ /* 0x000fe20000000f00 */
[----:B------:R-:W-:Y:S01]  /*6130*/  IMAD.MOV.U32 R14, RZ, RZ, R16 ;  /* 0x000000ffff0e7224 */ /* 0x000fe200078e0010 */
[----:B------:R-:W-:Y:S02]  /*6140*/  MOV R13, R19 ;  /* 0x00000013000d7202 */ /* 0x000fe40000000f00 */
        /* <DEDUP_REMOVED lines=14> */
.L_x_26222:
[----:B------:R-:W-:Y:S05]  /*6230*/  BSYNC.RECONVERGENT B1 ;  /* 0x0000000000017941 */ /* 0x000fea0003800200 */
.L_x_26220:
        /* <DEDUP_REMOVED lines=9> */
.L_x_26216:
        /* <DEDUP_REMOVED lines=30> */
.L_x_26224:
[----:B------:R-:W-:Y:S01]  /*64b0*/  MOV R24, R18 ;  /* 0x0000001200187202 */ /* 0x000fe20000000f00 */
[----:B------:R-:W-:Y:S01]  /*64c0*/  IMAD.MOV.U32 R21, RZ, RZ, R15 ;  /* 0x000000ffff157224 */ /* 0x000fe200078e000f */
[----:B------:R-:W-:Y:S02]  /*64d0*/  MOV R18, R10 ;  /* 0x0000000a00127202 */ /* 0x000fe40000000f00 */
[----:B------:R-:W-:-:S07]  /*64e0*/  MOV R26, 0x6500 ;  /* 0x00006500001a7802 */ /* 0x000fce0000000f00 */
[----:B------:R-:W-:Y:S05]  /*64f0*/  CALL.REL.NOINC `($__internal_535_$__cuda_sm20_rem_s64) ;  /* 0x0000000800447944 */ /* 0x000fea0003c00000 */
.L_x_26225:
[----:B------:R-:W-:Y:S05]  /*6500*/  BSYNC.RECONVERGENT B1 ;  /* 0x0000000000017941 */ /* 0x000fea0003800200 */
.L_x_26223:
        /* <DEDUP_REMOVED lines=8> */
.L_x_26176:
[----:B------:R-:W0:Y:S02]  /*6590*/  LDCU.64 UR6, c[0x0][0x388] ;  /* 0x00007100ff0677ac */ /* 0x000e240008000a00 */
[----:B0-----:R-:W-:-:S04]  /*65a0*/  LEA R4, P0, R6, UR6, 0x1 ;  /* 0x0000000606047c11 */ /* 0x001fc8000f8008ff */
[----:B------:R-:W-:-:S05]  /*65b0*/  LEA.HI.X R5, R6, UR7, R5, 0x1, P0 ;  /* 0x0000000706057c11 */ /* 0x000fca00080f0c05 */
[----:B------:R-:W2:Y:S02]  /*65c0*/  LDG.E.U16 R4, desc[UR8][R4.64] ;  /* 0x0000000804047981 */ /* 0x000ea4000c1e1500 */
[----:B--2---:R-:W-:-:S05]  /*65d0*/  HMUL2 R5, R4.H0_H0, R4.H0_H0 ;  /* 0x2000000404057232 */ /* 0x004fca0000000800 */
[----:B------:R1:W-:Y:S02]  /*65e0*/  STS.U16 [R3], R5 ;  /* 0x0000000503007388 */ /* 0x0003e40000000400 */
.L_x_26175:
[----:B------:R-:W-:Y:S05]  /*65f0*/  BSYNC.RECONVERGENT B0 ;  /* 0x0000000000007941 */ /* 0x000fea0003800200 */
.L_x_26127:
[----:B------:R-:W-:Y:S01]  /*6600*/  BAR.SYNC.DEFER_BLOCKING 0x0 ;  /* 0x0000000000007b1d */ /* 0x000fe20000010000 */
[----:B------:R-:W-:Y:S01]  /*6610*/  UISETP.GE.U32.AND UP0, UPT, UR5, 0x42, UPT ;  /* 0x000000420500788c */ /* 0x000fe2000bf06070 */
[----:B------:R-:W-:-:S08]  /*6620*/  ISETP.GT.U32.AND P1, PT, R2, 0x1f, PT ;  /* 0x0000001f0200780c */ /* 0x000fd00003f24070 */
[----:B------:R-:W-:Y:S05]  /*6630*/  BRA.U !UP0, `(.L_x_26226) ;  /* 0x0000000108307547 */ /* 0x000fea000b800000 */
.L_x_26227:
        /* <DEDUP_REMOVED lines=8> */
[----:B0-----:R-:W-:-:S05]  /*66c0*/  @!P0 HADD2 R4, R4.H0_H0, R5.H0_H0 ;  /* 0x2000000504048230 */ /* 0x001fca0000000800 */
[----:B------:R2:W-:Y:S01]  /*66d0*/  @!P0 STS.U16 [R3], R4 ;  /* 0x0000000403008388 */ /* 0x0005e20000000400 */
[----:B------:R-:W-:Y:S06]  /*66e0*/  BAR.SYNC.DEFER_BLOCKING 0x0 ;  /* 0x0000000000007b1d */ /* 0x000fec0000010000 */
[----:B------:R-:W-:Y:S05]  /*66f0*/  BRA.U UP0, `(.L_x_26227) ;  /* 0xfffffffd00d07547 */ /* 0x000fea000b83ffff */
.L_x_26226:
        /* <DEDUP_REMOVED lines=30> */
        .weak           $__internal_534_$__cuda_sm20_div_s64
        .type           $__internal_534_$__cuda_sm20_div_s64,@function
        .size           $__internal_534_$__cuda_sm20_div_s64,($__internal_535_$__cuda_sm20_rem_s64 - $__internal_534_$__cuda_sm20_div_s64)
$__internal_534_$__cuda_sm20_div_s64:
        /* <DEDUP_REMOVED lines=82> */
[----:B------:R-:W-:Y:S06]  /*6e00*/  RET.REL.NODEC R12 `(uncontiguous_sum_square_f16) ;  /* 0xffffff900c7c7950 */ /* 0x000fec0003c3ffff */
        .weak           $__internal_535_$__cuda_sm20_rem_s64
        .type           $__internal_535_$__cuda_sm20_rem_s64,@function
        .size           $__internal_535_$__cuda_sm20_rem_s64,(.L_x_30863 - $__internal_535_$__cuda_sm20_rem_s64)
$__internal_535_$__cuda_sm20_rem_s64:
        /* <DEDUP_REMOVED lines=76> */
[----:B------:R-:W-:Y:S06]  /*72d0*/  RET.REL.NODEC R26 `(uncontiguous_sum_square_f16) ;  /* 0xffffff8c1a487950 */ /* 0x000fec0003c3ffff */
.L_x_26228:
        /* <DEDUP_REMOVED lines=10> */
.L_x_30863:


//--------------------- .text.contiguous_cumulate_sum_square_f16 --------------------------
	.section	.text.contiguous_cumulate_sum_square_f16,"ax",@progbits
	.align	128
        .global         contiguous_cumulate_sum_square_f16
        .type           contiguous_cumulate_sum_square_f16,@function
        .size           contiguous_cumulate_sum_square_f16,(.L_x_31486 - contiguous_cumulate_sum_square_f16)
        .other          contiguous_cumulate_sum_square_f16,@"STO_CUDA_ENTRY STV_DEFAULT"
contiguous_cumulate_sum_square_f16:
.text.contiguous_cumulate_sum_square_f16:
        /* <DEDUP_REMOVED lines=36> */
.L_x_26230:
[----:B------:R-:W-:Y:S05]  /*0240*/  BSYNC.RECONVERGENT B0 ;  /* 0x0000000000007941 */ /* 0x000fea0003800200 */
.L_x_26229:
[----:B------:R-:W-:Y:S01]  /*0250*/  BAR.SYNC.DEFER_BLOCKING 0x0 ;  /* 0x0000000000007b1d */ /* 0x000fe20000010000 */
[----:B------:R-:W-:-:S09]  /*0260*/  UISETP.GE.U32.AND UP0, UPT, UR5, 0x42, UPT ;  /* 0x000000420500788c */ /* 0x000fd2000bf06070 */
[----:B------:R-:W-:Y:S05]  /*0270*/  BRA.U !UP0, `(.L_x_26231) ;  /* 0x0000000108307547 */ /* 0x000fea000b800000 */
.L_x_26232:
        /* <DEDUP_REMOVED lines=12> */
.L_x_26231:
        /* <DEDUP_REMOVED lines=30> */
.L_x_26233:
        /* <DEDUP_REMOVED lines=14> */
.L_x_31486:


//--------------------- .text.contiguous_sum_square_f16 --------------------------
	.section	.text.contiguous_sum_square_f16,"ax",@progbits
	.align	128
        .global         contiguous_sum_square_f16
        .type           contiguous_sum_square_f16,@function
        .size           contiguous_sum_square_f16,(.L_x_31487 - contiguous_sum_square_f16)
        .other          contiguous_sum_square_f16,@"STO_CUDA_ENTRY STV_DEFAULT"
contiguous_sum_square_f16:
.text.contiguous_sum_square_f16:
        /* <DEDUP_REMOVED lines=19> */
[----:B------:R-:W-:Y:S01]  /*0130*/  UMOV UR4, 0x400 ;  /* 0x0000040000047882 */ /* 0x000fe20000000000 */
[----:B------:R-:W-:Y:S01]  /*0140*/  BSSY.RECONVERGENT B0, `(.L_x_26234) ;  /* 0x0000012000007945 */ /* 0x000fe20003800200 */
[----:B------:R-:W-:Y:S01]  /*0150*/  ISETP.GT.U32.AND P1, PT, R2, 0x1f, PT ;  /* 0x0000001f0200780c */ /* 0x000fe20003f24070 */
[----:B0-----:R-:W-:Y:S01]  /*0160*/  ULEA UR4, UR6, UR4, 0x18 ;  /* 0x0000000406047291 */ /* 0x001fe2000f8ec0ff */
[----:B--2---:R-:W-:-:S04]  /*0170*/  @!P0 HMUL2 R3, R6.H0_H0, R6.H0_H0 ;  /* 0x2000000606038232 */ /* 0x004fc80000000800 */
[----:B---3--:R-:W-:Y:S01]  /*0180*/  @!P0 HFMA2 R5, R5.H0_H0, R5.H0_H0, R3.H0_H0 ;  /* 0x2000000505058231 */ /* 0x008fe20000040803 */
        /* <DEDUP_REMOVED lines=11> */
[----:B--2---:R-:W-:-:S05]  /*0240*/  HMUL2 R5, R4.H0_H0, R4.H0_H0 ;  /* 0x2000000404057232 */ /* 0x004fca0000000800 */
[----:B------:R1:W-:Y:S02]  /*0250*/  STS.U16 [R3], R5 ;  /* 0x0000000503007388 */ /* 0x0003e40000000400 */
.L_x_26235:
[----:B------:R-:W-:Y:S05]  /*0260*/  BSYNC.RECONVERGENT B0 ;  /* 0x0000000000007941 */ /* 0x000fea0003800200 */
.L_x_26234:
[----:B------:R-:W-:Y:S01]  /*0270*/  BAR.SYNC.DEFER_BLOCKING 0x0 ;  /* 0x0000000000007b1d */ /* 0x000fe20000010000 */
[----:B------:R-:W-:-:S09]  /*0280*/  UISETP.GE.U32.AND UP0, UPT, UR5, 0x42, UPT ;  /* 0x000000420500788c */ /* 0x000fd2000bf06070 */
[----:B------:R-:W-:Y:S05]  /*0290*/  BRA.U !UP0, `(.L_x_26236) ;  /* 0x0000000108307547 */ /* 0x000fea000b800000 */
.L_x_26237:
        /* <DEDUP_REMOVED lines=12> */
.L_x_26236:
        /* <DEDUP_REMOVED lines=30> */
.L_x_26238:
        /* <DEDUP_REMOVED lines=12> */
.L_x_31487:


//--------------------- .text.contiguous_sum_square33_f64 --------------------------
	.section	.text.contiguous_sum_square33_f64,"ax",@progbits
	.align	128
        .global         contiguous_sum_square33_f64
        .type           contiguous_sum_square33_f64,@function
        .size           contiguous_sum_square33_f64,(.L_x_31488 - contiguous_sum_square33_f64)
        .other          contiguous_sum_square33_f64,@"STO_CUDA_ENTRY STV_DEFAULT"
contiguous_sum_square33_f64:
.text.contiguous_sum_square33_f64:
        /* <DEDUP_REMOVED lines=50> */
.L_x_26241:
        /* <DEDUP_REMOVED lines=32> */
.L_x_26240:
        /* <DEDUP_REMOVED lines=21> */
.L_x_26243:
        /* <DEDUP_REMOVED lines=14> */
.L_x_26244:
[----:B------:R-:W-:-:S04]  /*0750*/  @!P1 IMAD R5, R5, UR8, RZ ;  /* 0x0000000805059c24 */ /* 0x000fc8000f8e02ff */
[----:B------:R-:W-:-:S06]  /*0760*/  @!P1 IMAD R5, R5, 0x8, R2 ;  /* 0x0000000805059824 */ /* 0x000fcc00078e0202 */
[----:B------:R-:W2:Y:S02]  /*0770*/  @!P1 LDS.64 R4, [R5] ;  /* 0x0000000005049984 */ /* 0x000ea40000000a00 */
[----:B--2---:R-:W-:-:S11]  /*0780*/  @!P1 DADD R14, R14, R4 ;  /* 0x000000000e0e9229 */ /* 0x004fd60000000004 */
.L_x_26242:
[----:B--2---:R3:W-:Y:S02]  /*0790*/  STS.64 [R2], R14 ;  /* 0x0000000e02007388 */ /* 0x0047e40000000a00 */
.L_x_26239:
        /* <DEDUP_REMOVED lines=8> */
.L_x_26245:
        /* <DEDUP_REMOVED lines=14> */
.L_x_31488:


//--------------------- .text.contiguous_sum_square3_f64 --------------------------
	.section	.text.contiguous_sum_square3_f64,"ax",@progbits
	.align	128
        .global         contiguous_sum_square3_f64
        .type           contiguous_sum_square3_f64,@function
        .size           contiguous_sum_square3_f64,(.L_x_30865 - contiguous_sum_square3_f64)
        .other          contiguous_sum_square3_f64,@"STO_CUDA_ENTRY STV_DEFAULT"
contiguous_sum_square3_f64:
.text.contiguous_sum_square3_f64:
        /* <DEDUP_REMOVED lines=43> */
.L_x_26264:
        /* <DEDUP_REMOVED lines=27> */
.L_x_26248:
[----:B------:R-:W-:Y:S01]  /*0460*/  MOV R30, R32 ;  /* 0x00000020001e7202 */ /* 0x000fe20000000f00 */
[----:B------:R-:W-:Y:S01]  /*0470*/  IMAD.MOV.U32 R0, RZ, RZ, R36 ;  /* 0x000000ffff007224 */ /* 0x000fe200078e0024 */
[----:B------:R-:W-:Y:S02]  /*0480*/  MOV R3, R37 ;  /* 0x0000002500037202 */ /* 0x000fe40000000f00 */
[----:B------:R-:W-:-:S07]  /*0490*/  MOV R8, 0x4b0 ;  /* 0x000004b000087802 */ /* 0x000fce0000000f00 */
[----:B01-3--:R-:W-:Y:S05]  /*04a0*/  CALL.REL.NOINC `($__internal_536_$__cuda_sm20_div_s64) ;  /* 0x0000003000cc7944 */ /* 0x00bfea0003c00000 */
        /* <DEDUP_REMOVED lines=9> */
.L_x_26249:
        /* <DEDUP_REMOVED lines=33> */
.L_x_26250:
[----:B------:R-:W-:Y:S01]  /*0750*/  IMAD.MOV.U32 R0, RZ, RZ, R36 ;  /* 0x000000ffff007224 */ /* 0x000fe200078e0024 */
[----:B------:R-:W-:Y:S02]  /*0760*/  MOV R3, R37 ;  /* 0x0000002500037202 */ /* 0x000fe40000000f00 */
[----:B------:R-:W-:-:S07]  /*0770*/  MOV R8, 0x790 ;  /* 0x0000079000087802 */ /* 0x000fce0000000f00 */
[----:B---3--:R-:W-:Y:S05]  /*0780*/  CALL.REL.NOINC `($__internal_536_$__cuda_sm20_div_s64) ;  /* 0x0000003000147944 */ /* 0x008fea0003c00000 */
        /* <DEDUP_REMOVED lines=10> */
.L_x_26251:
        /* <DEDUP_REMOVED lines=34> */
.L_x_26252:
[----:B------:R-:W-:Y:S01]  /*0a50*/  IMAD.MOV.U32 R30, RZ, RZ, R28 ;  /* 0x000000ffff1e7224 */ /* 0x000fe200078e001c */
[----:B------:R-:W-:Y:S01]  /*0a60*/  MOV R0, R36 ;  /* 0x0000002400007202 */ /* 0x000fe20000000f00 */
[----:B------:R-:W-:Y:S01]  /*0a70*/  IMAD.MOV.U32 R3, RZ, RZ, R37 ;  /* 0x000000ffff037224 */ /* 0x000fe200078e0025 */
[----:B------:R-:W-:-:S07]  /*0a80*/  MOV R8, 0xaa0 ;  /* 0x00000aa000087802 */ /* 0x000fce0000000f00 */
[----:B---3--:R-:W-:Y:S05]  /*0a90*/  CALL.REL.NOINC `($__internal_536_$__cuda_sm20_div_s64) ;  /* 0x0000002c00507944 */ /* 0x008fea0003c00000 */
        /* <DEDUP_REMOVED lines=10> */
.L_x_26253:
        /* <DEDUP_REMOVED lines=33> */
.L_x_26254:
[----:B------:R-:W-:Y:S01]  /*0d50*/  IMAD.MOV.U32 R0, RZ, RZ, R36 ;  /* 0x000000ffff007224 */ /* 0x000fe200078e0024 */
[----:B------:R-:W-:Y:S02]  /*0d60*/  MOV R3, R37 ;  /* 0x0000002500037202 */ /* 0x000fe40000000f00 */
[----:B------:R-:W-:-:S07]  /*0d70*/  MOV R8, 0xd90 ;  /* 0x00000d9000087802 */ /* 0x000fce0000000f00 */
[----:B---3--:R-:W-:Y:S05]  /*0d80*/  CALL.REL.NOINC `($__internal_536_$__cuda_sm20_div_s64) ;  /* 0x0000002800947944 */ /* 0x008fea0003c00000 */
        /* <DEDUP_REMOVED lines=9> */
.L_x_26255:
        /* <DEDUP_REMOVED lines=34> */
.L_x_26256:
[----:B------:R-:W-:Y:S01]  /*1040*/  MOV R30, R28 ;  /* 0x0000001c001e7202 */ /* 0x000fe20000000f00 */
        /* <DEDUP_REMOVED lines=13> */
.L_x_26257:
        /* <DEDUP_REMOVED lines=34> */
.L_x_26258:
        /* <DEDUP_REMOVED lines=14> */
.L_x_26259:
        /* <DEDUP_REMOVED lines=34> */
.L_x_26260:
[----:B------:R-:W-:Y:S01]  /*1640*/  MOV R30, R28 ;  /* 0x0000001c001e7202 */ /* 0x000fe20000000f00 */
        /* <DEDUP_REMOVED lines=14> */
.L_x_26261:
        /* <DEDUP_REMOVED lines=34> */
.L_x_26262:
[----:B------:R-:W-:Y:S01]  /*1950*/  IMAD.MOV.U32 R0, RZ, RZ, R36 ;  /* 0x000000ffff007224 */ /* 0x000fe200078e0024 */
[----:B------:R-:W-:Y:S02]  /*1960*/  MOV R3, R37 ;  /* 0x0000002500037202 */ /* 0x000fe40000000f00 */
[----:B------:R-:W-:-:S07]  /*1970*/  MOV R8, 0x1990 ;  /* 0x0000199000087802 */ /* 0x000fce0000000f00 */
[----:B---3--:R-:W-:Y:S05]  /*1980*/  CALL.REL.NOINC `($__internal_536_$__cuda_sm20_div_s64) ;  /* 0x0000001c00947944 */ /* 0x008fea0003c00000 */
        /* <DEDUP_REMOVED lines=9> */
.L_x_26263:
        /* <DEDUP_REMOVED lines=13> */
.L_x_26247:
        /* <DEDUP_REMOVED lines=33> */
.L_x_26266:
[----:B------:R-:W-:Y:S01]  /*1d00*/  MOV R30, R32 ;  /* 0x00000020001e7202 */ /* 0x000fe20000000f00 */
[----:B------:R-:W-:Y:S01]  /*1d10*/  IMAD.MOV.U32 R0, RZ, RZ, R16 ;  /* 0x000000ffff007224 */ /* 0x000fe200078e0010 */
[----:B------:R-:W-:Y:S02]  /*1d20*/  MOV R3, R17 ;  /* 0x0000001100037202 */ /* 0x000fe40000000f00 */
[----:B------:R-:W-:-:S07]  /*1d30*/  MOV R8, 0x1d50 ;  /* 0x00001d5000087802 */ /* 0x000fce0000000f00 */
[----:B------:R-:W-:Y:S05]  /*1d40*/  CALL.REL.NOINC `($__internal_536_$__cuda_sm20_div_s64) ;  /* 0x0000001800a47944 */ /* 0x000fea0003c00000 */
        /* <DEDUP_REMOVED lines=9> */
.L_x_26267:
        /* <DEDUP_REMOVED lines=35> */
.L_x_26268:
        /* <DEDUP_REMOVED lines=13> */
.L_x_26269:
        /* <DEDUP_REMOVED lines=36> */
.L_x_26270:
[----:B------:R-:W-:Y:S01]  /*2320*/  IMAD.MOV.U32 R30, RZ, RZ, R20 ;  /* 0x000000ffff1e7224 */ /* 0x000fe200078e0014 */
[----:B------:R-:W-:Y:S02]  /*2330*/  MOV R0, R18 ;  /* 0x0000001200007202 */ /* 0x000fe40000000f00 */
[----:B------:R-:W-:Y:S02]  /*2340*/  MOV R3, R19 ;  /* 0x0000001300037202 */ /* 0x000fe40000000f00 */
[----:B------:R-:W-:-:S07]  /*2350*/  MOV R8, 0x2370 ;  /* 0x0000237000087802 */ /* 0x000fce0000000f00 */
[----:B------:R-:W-:Y:S05]  /*2360*/  CALL.REL.NOINC `($__internal_536_$__cuda_sm20_div_s64) ;  /* 0x00000014001c7944 */ /* 0x000fea0003c00000 */
        /* <DEDUP_REMOVED lines=10> */
.L_x_26271:
        /* <DEDUP_REMOVED lines=37> */
.L_x_26272:
[----:B------:R-:W-:Y:S02]  /*2660*/  MOV R0, R18 ;  /* 0x0000001200007202 */ /* 0x000fe40000000f00 */
[----:B------:R-:W-:Y:S02]  /*2670*/  MOV R3, R19 ;  /* 0x0000001300037202 */ /* 0x000fe40000000f00 */
[----:B------:R-:W-:-:S07]  /*2680*/  MOV R8, 0x26a0 ;  /* 0x000026a000087802 */ /* 0x000fce0000000f00 */
[----:B------:R-:W-:Y:S05]  /*2690*/  CALL.REL.NOINC `($__internal_536_$__cuda_sm20_div_s64) ;  /* 0x0000001000507944 */ /* 0x000fea0003c00000 */
        /* <DEDUP_REMOVED lines=8> */
.L_x_26273:
        /* <DEDUP_REMOVED lines=10> */
.L_x_26265:
        /* <DEDUP_REMOVED lines=31> */
.L_x_26275:
[----:B------:R-:W-:Y:S01]  /*29b0*/  MOV R30, R32 ;  /* 0x00000020001e7202 */ /* 0x000fe20000000f00 */
[----:B------:R-:W-:Y:S01]  /*29c0*/  IMAD.MOV.U32 R0, RZ, RZ, R16 ;  /* 0x000000ffff007224 */ /* 0x000fe200078e0010 */
[----:B------:R-:W-:Y:S02]  /*29d0*/  MOV R3, R17 ;  /* 0x0000001100037202 */ /* 0x000fe40000000f00 */
[----:B------:R-:W-:-:S07]  /*29e0*/  MOV R8, 0x2a00 ;  /* 0x00002a0000087802 */ /* 0x000fce0000000f00 */
[----:B------:R-:W-:Y:S05]  /*29f0*/  CALL.REL.NOINC `($__internal_536_$__cuda_sm20_div_s64) ;  /* 0x0000000c00787944 */ /* 0x000fea0003c00000 */
        /* <DEDUP_REMOVED lines=9> */
.L_x_26276:
        /* <DEDUP_REMOVED lines=36> */
.L_x_26277:
        /* <DEDUP_REMOVED lines=12> */
.L_x_26278:
        /* <DEDUP_REMOVED lines=10> */
.L_x_26274:
        /* <DEDUP_REMOVED lines=29> */
.L_x_26279:
[----:B------:R-:W-:-:S07]  /*3000*/  MOV R0, 0x3020 ;  /* 0x0000302000007802 */ /* 0x000fce0000000f00 */
[----:B------:R-:W-:Y:S05]  /*3010*/  CALL.REL.NOINC `($__internal_537_$__cuda_sm20_rem_s64) ;  /* 0x0000000c003c7944 */ /* 0x000fea0003c00000 */
[----:B------:R-:W-:Y:S02]  /*3020*/  MOV R8, R3 ;  /* 0x0000000300087202 */ /* 0x000fe40000000f00 */
[----:B------:R-:W-:-:S07]  /*3030*/  MOV R9, R10 ;  /* 0x0000000a00097202 */ /* 0x000fce0000000f00 */
.L_x_26280:
[----:B------:R-:W0:Y:S02]  /*3040*/  LDC.64 R10, c[0x0][0x398] ;  /* 0x0000e600ff0a7b82 */ /* 0x000e240000000a00 */
[----:B0-----:R-:W-:-:S06]  /*3050*/  IMAD.WIDE.U32 R2, R2, 0x8, R10 ;  /* 0x0000000802027825 */ /* 0x001fcc00078e000a */
[----:B------:R-:W2:Y:S02]  /*3060*/  LDG.E.64 R2, desc[UR10][R2.64] ;  /* 0x0000000a02027981 */ /* 0x000ea4000c1e1b00 */
[-C--:B--2---:R-:W-:Y:S02]  /*3070*/  IMAD R11, R3, R8.reuse, RZ ;  /* 0x00000008030b7224 */ /* 0x084fe400078e02ff */
[----:B------:R-:W-:-:S04]  /*3080*/  IMAD.WIDE.U32 R28, R2, R8, R28 ;  /* 0x00000008021c7225 */ /* 0x000fc800078e001c */
[----:B------:R-:W-:-:S04]  /*3090*/  IMAD R11, R2, R9, R11 ;  /* 0x00000009020b7224 */ /* 0x000fc800078e020b */
[----:B------:R-:W-:-:S07]  /*30a0*/  IMAD.IADD R29, R29, 0x1, R11 ;  /* 0x000000011d1d7824 */ /* 0x000fce00078e020b */
.L_x_26246:
[----:B------:R-:W0:Y:S02]  /*30b0*/  LDCU.64 UR12, c[0x0][0x388] ;  /* 0x00007100ff0c77ac */ /* 0x000e240008000a00 */
[----:B0-----:R-:W-:-:S04]  /*30c0*/  LEA R8, P0, R28, UR12, 0x3 ;  /* 0x0000000c1c087c11 */ /* 0x001fc8000f8018ff */
[----:B------:R-:W-:-:S05]  /*30d0*/  LEA.HI.X R9, R28, UR13, R29, 0x3, P0 ;  /* 0x0000000d1c097c11 */ /* 0x000fca00080f1c1d */
[----:B------:R-:W2:Y:S01]  /*30e0*/  LDG.E.64 R2, desc[UR10][R8.64] ;  /* 0x0000000a08027981 */ /* 0x000ea2000c1e1b00 */
[----:B------:R-:W-:Y:S01]  /*30f0*/  ISETP.NE.AND P0, PT, R7, RZ, PT ;  /* 0x000000ff0700720c */ /* 0x000fe20003f05270 */
[----:B--2---:R-:W-:-:S07]  /*3100*/  DMUL R2, R2, R2 ;  /* 0x0000000202027228 */ /* 0x004fce0000000000 */
[----:B------:R0:W-:Y:S01]  /*3110*/  STS.64 [R4], R2 ;  /* 0x0000000204007388 */ /* 0x0001e20000000a00 */
[----:B------:R-:W-:Y:S06]  /*3120*/  BAR.SYNC.DEFER_BLOCKING 0x0 ;  /* 0x0000000000007b1d */ /* 0x000fec0000010000 */
        /* <DEDUP_REMOVED lines=26> */
.L_x_26283:
        /* <DEDUP_REMOVED lines=32> */
.L_x_26282:
        /* <DEDUP_REMOVED lines=21> */
.L_x_26285:
        /* <DEDUP_REMOVED lines=14> */
.L_x_26286:
[----:B------:R-:W-:-:S05]  /*3700*/  @!P1 IMAD R9, R9, UR7, RZ ;  /* 0x0000000709099c24 */ /* 0x000fca000f8e02ff */
[----:B------:R-:W-:-:S06]  /*3710*/  @!P1 LEA R2, R9, R0, 0x3 ;  /* 0x0000000009029211 */ /* 0x000fcc00078e18ff */
[----:B------:R-:W1:Y:S02]  /*3720*/  @!P1 LDS.64 R2, [R2] ;  /* 0x0000000002029984 */ /* 0x000e640000000a00 */
[----:B-1----:R-:W-:-:S11]  /*3730*/  @!P1 DADD R10, R10, R2 ;  /* 0x000000000a0a9229 */ /* 0x002fd60000000002 */
.L_x_26284:
[----:B-1----:R1:W-:Y:S02]  /*3740*/  STS.64 [R0], R10 ;  /* 0x0000000a00007388 */ /* 0x0023e40000000a00 */
.L_x_26281:
        /* <DEDUP_REMOVED lines=9> */
        .weak           $__internal_536_$__cuda_sm20_div_s64
        .type           $__internal_536_$__cuda_sm20_div_s64,@function
        .size           $__internal_536_$__cuda_sm20_div_s64,($__internal_537_$__cuda_sm20_rem_s64 - $__internal_536_$__cuda_sm20_div_s64)
$__internal_536_$__cuda_sm20_div_s64:
        /* <DEDUP_REMOVED lines=82> */
[----:B------:R-:W-:Y:S06]  /*3d00*/  RET.REL.NODEC R8 `(contiguous_sum_square3_f64) ;  /* 0xffffffc008bc7950 */ /* 0x000fec0003c3ffff */
        .weak           $__internal_537_$__cuda_sm20_rem_s64
        .type           $__internal_537_$__cuda_sm20_rem_s64,@function
        .size           $__internal_537_$__cuda_sm20_rem_s64,(.L_x_30865 - $__internal_537_$__cuda_sm20_rem_s64)
$__internal_537_$__cuda_sm20_rem_s64:
        /* <DEDUP_REMOVED lines=66> */
[----:B------:R-:W-:Y:S06]  /*4130*/  RET.REL.NODEC R8 `(contiguous_sum_square3_f64) ;  /* 0xffffffbc08b07950 */ /* 0x000fec0003c3ffff */
.L_x_26287:
        /* <DEDUP_REMOVED lines=12> */
.L_x_30865:


//--------------------- .text.contiguous_sum_square22_f64 --------------------------
	.section	.text.contiguous_sum_square22_f64,"ax",@progbits
	.align	128
        .global         contiguous_sum_square22_f64
        .type           contiguous_sum_square22_f64,@function
        .size           contiguous_sum_square22_f64,(.L_x_31490 - contiguous_sum_square22_f64)
        .other          contiguous_sum_square22_f64,@"STO_CUDA_ENTRY STV_DEFAULT"
contiguous_sum_square22_f64:
.text.contiguous_sum_square22_f64:
        /* <DEDUP_REMOVED lines=45> */
.L_x_26289:
        /* <DEDUP_REMOVED lines=13> */
.L_x_26290:
[----:B------:R-:W-:Y:S05]  /*03a0*/  BSYNC.RECONVERGENT B0 ;  /* 0x0000000000007941 */ /* 0x000fea0003800200 */
.L_x_26288:
[----:B------:R-:W-:Y:S01]  /*03b0*/  BAR.SYNC.DEFER_BLOCKING 0x0 ;  /* 0x0000000000007b1d */ /* 0x000fe20000010000 */
[----:B------:R-:W-:Y:S02]  /*03c0*/  ISETP.GE.U32.AND P1, PT, R3, 0x42, PT ;  /* 0x000000420300780c */ /* 0x000fe40003f26070 */
[----:B------:R-:W-:-:S11]  /*03d0*/  ISETP.GT.U32.AND P0, PT, R0, 0x1f, PT ;  /* 0x0000001f0000780c */ /* 0x000fd60003f04070 */
[----:B------:R-:W-:Y:S05]  /*03e0*/  @!P1 BRA `(.L_x_26291) ;  /* 0x00000000002c9947 */ /* 0x000fea0003800000 */
.L_x_26292:
        /* <DEDUP_REMOVED lines=11> */
.L_x_26291:
        /* <DEDUP_REMOVED lines=45> */
.L_x_26293:
        /* <DEDUP_REMOVED lines=9> */
.L_x_31490:


//--------------------- .text.contiguous_sum_square2_f64 --------------------------
	.section	.text.contiguous_sum_square2_f64,"ax",@progbits
	.align	128
        .global         contiguous_sum_square2_f64
        .type           contiguous_sum_square2_f64,@function
        .size           contiguous_sum_square2_f64,(.L_x_30867 - contiguous_sum_square2_f64)
        .other          contiguous_sum_square2_f64,@"STO_CUDA_ENTRY STV_DEFAULT"
contiguous_sum_square2_f64:
.text.contiguous_sum_square2_f64:
        /* <DEDUP_REMOVED lines=55> */
.L_x_26322:
        /* <DEDUP_REMOVED lines=32> */
.L_x_26299:
[----:B------:R-:W-:Y:S01]  /*0570*/  IMAD.MOV.U32 R26, RZ, RZ, R6 ;  /* 0x000000ffff1a7224 */ /* 0x000fe200078e0006 */
[----:B------:R-:W-:Y:S01]  /*0580*/  MOV R13, R7 ;  /* 0x00000007000d7202 */ /* 0x000fe20000000f00 */
[----:B------:R-:W-:Y:S01]  /*0590*/  IMAD.MOV.U32 R14, RZ, RZ, R38 ;  /* 0x000000ffff0e7224 */ /* 0x000fe200078e0026 */
[----:B------:R-:W-:Y:S02]  /*05a0*/  MOV R11, R39 ;  /* 0x00000027000b7202 */ /* 0x000fe40000000f00 */
[----:B------:R-:W-:-:S07]  /*05b0*/  MOV R12, 0x5d0 ;  /* 0x000005d0000c7802 */ /* 0x000fce0000000f00 */
[----:B-12---:R-:W-:Y:S05]  /*05c0*/  CALL.REL.NOINC `($__internal_538_$__cuda_sm20_div_s64) ;  /* 0x0000006400547944 */ /* 0x006fea0003c00000 */
        /* <DEDUP_REMOVED lines=9> */
.L_x_26300:
[----:B------:R-:W-:Y:S05]  /*0660*/  BSYNC.RECONVERGENT B1 ;  /* 0x0000000000017941 */ /* 0x000fea0003800200 */
.L_x_26298:
        /* <DEDUP_REMOVED lines=33> */
.L_x_26302:
[----:B------:R-:W-:Y:S01]  /*0880*/  IMAD.MOV.U32 R26, RZ, RZ, R20 ;  /* 0x000000ffff1a7224 */ /* 0x000fe200078e0014 */
[----:B------:R-:W-:Y:S01]  /*0890*/  MOV R13, R9 ;  /* 0x00000009000d7202 */ /* 0x000fe20000000f00 */
[----:B------:R-:W-:Y:S01]  /*08a0*/  IMAD.MOV.U32 R14, RZ, RZ, R38 ;  /* 0x000000ffff0e7224 */ /* 0x000fe200078e0026 */
[----:B------:R-:W-:Y:S02]  /*08b0*/  MOV R11, R39 ;  /* 0x00000027000b7202 */ /* 0x000fe40000000f00 */
[----:B------:R-:W-:-:S07]  /*08c0*/  MOV R12, 0x8e0 ;  /* 0x000008e0000c7802 */ /* 0x000fce0000000f00 */
[----:B-1----:R-:W-:Y:S05]  /*08d0*/  CALL.REL.NOINC `($__internal_538_$__cuda_sm20_div_s64) ;  /* 0x0000006000907944 */ /* 0x002fea0003c00000 */
        /* <DEDUP_REMOVED lines=9> */
.L_x_26303:
[----:B------:R-:W-:Y:S05]  /*0970*/  BSYNC.RECONVERGENT B1 ;  /* 0x0000000000017941 */ /* 0x000fea0003800200 */
.L_x_26301:
        /* <DEDUP_REMOVED lines=34> */
.L_x_26305:
[----:B------:R-:W-:Y:S01]  /*0ba0*/  MOV R26, R34 ;  /* 0x00000022001a7202 */ /* 0x000fe20000000f00 */
[----:B------:R-:W-:Y:S01]  /*0bb0*/  IMAD.MOV.U32 R13, RZ, RZ, R35 ;  /* 0x000000ffff0d7224 */ /* 0x000fe200078e0023 */
[----:B------:R-:W-:Y:S01]  /*0bc0*/  MOV R14, R20 ;  /* 0x00000014000e7202 */ /* 0x000fe20000000f00 */
[----:B------:R-:W-:Y:S01]  /*0bd0*/  IMAD.MOV.U32 R11, RZ, RZ, R21 ;  /* 0x000000ffff0b7224 */ /* 0x000fe200078e0015 */
[----:B------:R-:W-:-:S07]  /*0be0*/  MOV R12, 0xc00 ;  /* 0x00000c00000c7802 */ /* 0x000fce0000000f00 */
[----:B-1----:R-:W-:Y:S05]  /*0bf0*/  CALL.REL.NOINC `($__internal_538_$__cuda_sm20_div_s64) ;  /* 0x0000005c00c87944 */ /* 0x002fea0003c00000 */
        /* <DEDUP_REMOVED lines=10> */
.L_x_26306:
[----:B------:R-:W-:Y:S05]  /*0ca0*/  BSYNC.RECONVERGENT B1 ;  /* 0x0000000000017941 */ /* 0x000fea0003800200 */
.L_x_26304:
        /* <DEDUP_REMOVED lines=34> */
.L_x_26308:
        /* <DEDUP_REMOVED lines=16> */
.L_x_26309:
[----:B------:R-:W-:Y:S05]  /*0fd0*/  BSYNC.RECONVERGENT B1 ;  /* 0x0000000000017941 */ /* 0x000fea0003800200 */
.L_x_26307:
        /* <DEDUP_REMOVED lines=36> */
.L_x_26311:
        /* <DEDUP_REMOVED lines=16> */
.L_x_26312:
[----:B------:R-:W-:Y:S05]  /*1320*/  BSYNC.RECONVERGENT B1 ;  /* 0x0000000000017941 */ /* 0x000fea0003800200 */
.L_x_26310:
        /* <DEDUP_REMOVED lines=35> */
.L_x_26314:
[----:B------:R-:W-:Y:S01]  /*1560*/  IMAD.MOV.U32 R26, RZ, RZ, R34 ;  /* 0x000000ffff1a7224 */ /* 0x000fe200078e0022 */
[----:B------:R-:W-:Y:S01]  /*1570*/  MOV R13, R35 ;  /* 0x00000023000d7202 */ /* 0x000fe20000000f00 */
[----:B------:R-:W-:Y:S01]  /*1580*/  IMAD.MOV.U32 R14, RZ, RZ, R20 ;  /* 0x000000ffff0e7224 */ /* 0x000fe200078e0014 */
[----:B------:R-:W-:Y:S02]  /*1590*/  MOV R11, R21 ;  /* 0x00000015000b7202 */ /* 0x000fe40000000f00 */
[----:B------:R-:W-:-:S07]  /*15a0*/  MOV R12, 0x15c0 ;  /* 0x000015c0000c7802 */ /* 0x000fce0000000f00 */
[----:B-1----:R-:W-:Y:S05]  /*15b0*/  CALL.REL.NOINC `($__internal_538_$__cuda_sm20_div_s64) ;  /* 0x0000005400587944 */ /* 0x002fea0003c00000 */
        /* <DEDUP_REMOVED lines=10> */
.L_x_26315:
[----:B------:R-:W-:Y:S05]  /*1660*/  BSYNC.RECONVERGENT B1 ;  /* 0x0000000000017941 */ /* 0x000fea0003800200 */
.L_x_26313:
        /* <DEDUP_REMOVED lines=34> */
.L_x_26317:
[----:B------:R-:W-:Y:S01]  /*1890*/  IMAD.MOV.U32 R26, RZ, RZ, R38 ;  /* 0x000000ffff1a7224 */ /* 0x000fe200078e0026 */
[----:B------:R-:W-:Y:S01]  /*18a0*/  MOV R13, R39 ;  /* 0x00000027000d7202 */ /* 0x000fe20000000f00 */
[----:B------:R-:W-:Y:S01]  /*18b0*/  IMAD.MOV.U32 R14, RZ, RZ, R20 ;  /* 0x000000ffff0e7224 */ /* 0x000fe200078e0014 */
[----:B------:R-:W-:Y:S02]  /*18c0*/  MOV R11, R21 ;  /* 0x00000015000b7202 */ /* 0x000fe40000000f00 */
[----:B------:R-:W-:-:S07]  /*18d0*/  MOV R12, 0x18f0 ;  /* 0x000018f0000c7802 */ /* 0x000fce0000000f00 */
[----:B-1----:R-:W-:Y:S05]  /*18e0*/  CALL.REL.NOINC `($__internal_538_$__cuda_sm20_div_s64) ;  /* 0x00000050008c7944 */ /* 0x002fea0003c00000 */
        /* <DEDUP_REMOVED lines=10> */
.L_x_26318:
[----:B------:R-:W-:Y:S05]  /*1990*/  BSYNC.RECONVERGENT B1 ;  /* 0x0000000000017941 */ /* 0x000fea0003800200 */
.L_x_26316:
        /* <DEDUP_REMOVED lines=35> */
.L_x_26320:
[----:B------:R-:W-:Y:S01]  /*1bd0*/  MOV R26, R34 ;  /* 0x00000022001a7202 */ /* 0x000fe20000000f00 */
[----:B------:R-:W-:Y:S01]  /*1be0*/  IMAD.MOV.U32 R13, RZ, RZ, R35 ;  /* 0x000000ffff0d7224 */ /* 0x000fe200078e0023 */
[----:B------:R-:W-:Y:S01]  /*1bf0*/  MOV R14, R20 ;  /* 0x00000014000e7202 */ /* 0x000fe20000000f00 */
[----:B------:R-:W-:Y:S01]  /*1c00*/  IMAD.MOV.U32 R11, RZ, RZ, R21 ;  /* 0x000000ffff0b7224 */ /* 0x000fe200078e0015 */
[----:B------:R-:W-:-:S07]  /*1c10*/  MOV R12, 0x1c30 ;  /* 0x00001c30000c7802 */ /* 0x000fce0000000f00 */
[----:B-1----:R-:W-:Y:S05]  /*1c20*/  CALL.REL.NOINC `($__internal_538_$__cuda_sm20_div_s64) ;  /* 0x0000004c00bc7944 */ /* 0x002fea0003c00000 */
        /* <DEDUP_REMOVED lines=10> */
.L_x_26321:
[----:B------:R-:W-:Y:S05]  /*1cd0*/  BSYNC.RECONVERGENT B1 ;  /* 0x0000000000017941 */ /* 0x000fea0003800200 */
.L_x_26319:
        /* <DEDUP_REMOVED lines=8> */
.L_x_26297:
        /* <DEDUP_REMOVED lines=36> */
.L_x_26325:
[----:B------:R-:W-:Y:S01]  /*1fa0*/  IMAD.MOV.U32 R26, RZ, RZ, R6 ;  /* 0x000000ffff1a7224 */ /* 0x000fe200078e0006 */
[----:B------:R-:W-:Y:S01]  /*1fb0*/  MOV R13, R7 ;  /* 0x00000007000d7202 */ /* 0x000fe20000000f00 */
[----:B------:R-:W-:Y:S01]  /*1fc0*/  IMAD.MOV.U32 R14, RZ, RZ, R16 ;  /* 0x000000ffff0e7224 */ /* 0x000fe200078e0010 */
[----:B------:R-:W-:Y:S02]  /*1fd0*/  MOV R11, R17 ;  /* 0x00000011000b7202 */ /* 0x000fe40000000f00 */
[----:B------:R-:W-:-:S07]  /*1fe0*/  MOV R12, 0x2000 ;  /* 0x00002000000c7802 */ /* 0x000fce0000000f00 */
[----:B-1----:R-:W-:Y:S05]  /*1ff0*/  CALL.REL.NOINC `($__internal_538_$__cuda_sm20_div_s64) ;  /* 0x0000004800c87944 */ /* 0x002fea0003c00000 */
        /* <DEDUP_REMOVED lines=9> */
.L_x_26326:
[----:B------:R-:W-:Y:S05]  /*2090*/  BSYNC.RECONVERGENT B1 ;  /* 0x0000000000017941 */ /* 0x000fea0003800200 */
.L_x_26324:
        /* <DEDUP_REMOVED lines=34> */
.L_x_26328:
[----:B------:R-:W-:Y:S01]  /*22c0*/  IMAD.MOV.U32 R26, RZ, RZ, R20 ;  /* 0x000000ffff1a7224 */ /* 0x000fe200078e0014 */
[----:B------:R-:W-:Y:S01]  /*22d0*/  MOV R13, R9 ;  /* 0x00000009000d7202 */ /* 0x000fe20000000f00 */
[----:B------:R-:W-:Y:S01]  /*22e0*/  IMAD.MOV.U32 R14, RZ, RZ, R16 ;  /* 0x000000ffff0e7224 */ /* 0x000fe200078e0010 */
[----:B------:R-:W-:Y:S02]  /*22f0*/  MOV R11, R17 ;  /* 0x00000011000b7202 */ /* 0x000fe40000000f00 */
[----:B------:R-:W-:-:S07]  /*2300*/  MOV R12, 0x2320 ;  /* 0x00002320000c7802 */ /* 0x000fce0000000f00 */
[----:B-1----:R-:W-:Y:S05]  /*2310*/  CALL.REL.NOINC `($__internal_538_$__cuda_sm20_div_s64) ;  /* 0x0000004800007944 */ /* 0x002fea0003c00000 */
        /* <DEDUP_REMOVED lines=11> */
.L_x_26329:
[----:B------:R-:W-:Y:S05]  /*23d0*/  BSYNC.RECONVERGENT B1 ;  /* 0x0000000000017941 */ /* 0x000fea0003800200 */
.L_x_26327:
        /* <DEDUP_REMOVED lines=36> */
.L_x_26331:
        /* <DEDUP_REMOVED lines=16> */
.L_x_26332:
[----:B------:R-:W-:Y:S05]  /*2720*/  BSYNC.RECONVERGENT B1 ;  /* 0x0000000000017941 */ /* 0x000fea0003800200 */
.L_x_26330:
        /* <DEDUP_REMOVED lines=35> */
.L_x_26334:
[----:B------:R-:W-:Y:S01]  /*2960*/  IMAD.MOV.U32 R26, RZ, RZ, R18 ;  /* 0x000000ffff1a7224 */ /* 0x000fe200078e0012 */
[----:B------:R-:W-:Y:S01]  /*2970*/  MOV R13, R19 ;  /* 0x00000013000d7202 */ /* 0x000fe20000000f00 */
[----:B------:R-:W-:Y:S01]  /*2980*/  IMAD.MOV.U32 R14, RZ, RZ, R16 ;  /* 0x000000ffff0e7224 */ /* 0x000fe200078e0010 */
[----:B------:R-:W-:Y:S02]  /*2990*/  MOV R11, R17 ;  /* 0x00000011000b7202 */ /* 0x000fe40000000f00 */
[----:B------:R-:W-:-:S07]  /*29a0*/  MOV R12, 0x29c0 ;  /* 0x000029c0000c7802 */ /* 0x000fce0000000f00 */
[----:B-1----:R-:W-:Y:S05]  /*29b0*/  CALL.REL.NOINC `($__internal_538_$__cuda_sm20_div_s64) ;  /* 0x0000004000587944 */ /* 0x002fea0003c00000 */
        /* <DEDUP_REMOVED lines=10> */
.L_x_26335:
[----:B------:R-:W-:Y:S05]  /*2a60*/  BSYNC.RECONVERGENT B1 ;  /* 0x0000000000017941 */ /* 0x000fea0003800200 */
.L_x_26333:
[----:B------:R-:W-:Y:S01]  /*2a70*/  IMAD R11, R11, R38, RZ ;  /* 0x000000260b0b7224 */ /* 0x000fe200078e02ff */
[----:B------:R-:W-:Y:S01]  /*2a80*/  IADD3 R8, PT, PT, R8, -0x2, RZ ;  /* 0xfffffffe08087810 */ /* 0x000fe20007ffe0ff */
[----:B------:R-:W-:Y:S02]  /*2a90*/  IMAD.MOV.U32 R36, RZ, RZ, R22 ;  /* 0x000000ffff247224 */ /* 0x000fe400078e0016 */
[-C--:B------:R-:W-:Y:S02]  /*2aa0*/  IMAD R11, R39, R10.reuse, R11 ;  /* 0x0000000a270b7224 */ /* 0x080fe400078e020b */
[----:B------:R-:W-:-:S04]  /*2ab0*/  IMAD.WIDE.U32 R22, R38, R10, R36 ;  /* 0x0000000a26167225 */ /* 0x000fc800078e0024 */
[----:B------:R-:W-:-:S07]  /*2ac0*/  IMAD.IADD R23, R23, 0x1, R11 ;  /* 0x0000000117177824 */ /* 0x000fce00078e020b */
.L_x_26323:
        /* <DEDUP_REMOVED lines=30> */
.L_x_26337:
[----:B------:R-:W-:Y:S01]  /*2cb0*/  IMAD.MOV.U32 R18, RZ, RZ, R6 ;  /* 0x000000ffff127224 */ /* 0x000fe200078e0006 */
[----:B------:R-:W-:Y:S01]  /*2cc0*/  MOV R19, R7 ;  /* 0x0000000700137202 */ /* 0x000fe20000000f00 */
[----:B------:R-:W-:Y:S01]  /*2cd0*/  IMAD.MOV.U32 R24, RZ, RZ, R10 ;  /* 0x000000ffff187224 */ /* 0x000fe200078e000a */
[----:B------:R-:W-:Y:S02]  /*2ce0*/  MOV R21, R11 ;  /* 0x0000000b00157202 */ /* 0x000fe40000000f00 */
[----:B------:R-:W-:-:S07]  /*2cf0*/  MOV R26, 0x2d10 ;  /* 0x00002d10001a7802 */ /* 0x000fce0000000f00 */
[----:B-1----:R-:W-:Y:S05]  /*2d00*/  CALL.REL.NOINC `($__internal_539_$__cuda_sm20_rem_s64) ;  /* 0x0000004000d07944 */ /* 0x002fea0003c00000 */
.L_x_26338:
[----:B------:R-:W-:Y:S05]  /*2d10*/  BSYNC.RECONVERGENT B1 ;  /* 0x0000000000017941 */ /* 0x000fea0003800200 */
.L_x_26336:
        /* <DEDUP_REMOVED lines=30> */
.L_x_26340:
[----:B------:R-:W-:Y:S01]  /*2f00*/  IMAD.MOV.U32 R24, RZ, RZ, R10 ;  /* 0x000000ffff187224 */ /* 0x000fe200078e000a */
[----:B------:R-:W-:Y:S01]  /*2f10*/  MOV R21, R11 ;  /* 0x0000000b00157202 */ /* 0x000fe20000000f00 */
[----:B------:R-:W-:Y:S01]  /*2f20*/  IMAD.MOV.U32 R18, RZ, RZ, R20 ;  /* 0x000000ffff127224 */ /* 0x000fe200078e0014 */
[----:B------:R-:W-:Y:S02]  /*2f30*/  MOV R19, R9 ;  /* 0x0000000900137202 */ /* 0x000fe40000000f00 */
[----:B------:R-:W-:-:S07]  /*2f40*/  MOV R26, 0x2f60 ;  /* 0x00002f60001a7802 */ /* 0x000fce0000000f00 */
[----:B-1----:R-:W-:Y:S05]  /*2f50*/  CALL.REL.NOINC `($__internal_539_$__cuda_sm20_rem_s64) ;  /* 0x00000040003c7944 */ /* 0x002fea0003c00000 */
.L_x_26341:
[----:B------:R-:W-:Y:S05]  /*2f60*/  BSYNC.RECONVERGENT B1 ;  /* 0x0000000000017941 */ /* 0x000fea0003800200 */
.L_x_26339:
[----:B------:R-:W-:Y:S02]  /*2f70*/  IMAD R7, R7, R16, RZ ;  /* 0x0000001007077224 */ /* 0x000fe400078e02ff */
[----:B------:R-:W-:-:S04]  /*2f80*/  IMAD.WIDE.U32 R22, R16, R6, R22 ;  /* 0x0000000610167225 */ /* 0x000fc800078e0016 */
[----:B------:R-:W-:-:S04]  /*2f90*/  IMAD R7, R17, R6, R7 ;  /* 0x0000000611077224 */ /* 0x000fc800078e0207 */
[----:B------:R-:W-:-:S07]  /*2fa0*/  IMAD.IADD R23, R23, 0x1, R7 ;  /* 0x0000000117177824 */ /* 0x000fce00078e0207 */
.L_x_26296:
[----:B------:R-:W0:Y:S02]  /*2fb0*/  LDCU.64 UR4, c[0x0][0x388] ;  /* 0x00007100ff0477ac */ /* 0x000e240008000a00 */
[----:B0-----:R-:W-:-:S04]  /*2fc0*/  LEA R10, P0, R22, UR4, 0x3 ;  /* 0x00000004160a7c11 */ /* 0x001fc8000f8018ff */
[----:B------:R-:W-:Y:S02]  /*2fd0*/  LEA.HI.X R11, R22, UR5, R23, 0x3, P0 ;  /* 0x00000005160b7c11 */ /* 0x000fe400080f1c17 */
[----:B------:R-:W-:-:S03]  /*2fe0*/  LEA R8, P0, R4, UR4, 0x3 ;  /* 0x0000000404087c11 */ /* 0x000fc6000f8018ff */
[----:B------:R-:W2:Y:S01]  /*2ff0*/  LDG.E.64 R6, desc[UR14][R10.64] ;  /* 0x0000000e0a067981 */ /* 0x000ea2000c1e1b00 */
[----:B------:R-:W-:-:S05]  /*3000*/  LEA.HI.X R9, R4, UR5, R5, 0x3, P0 ;  /* 0x0000000504097c11 */ /* 0x000fca00080f1c05 */
[----:B------:R-:W3:Y:S01]  /*3010*/  LDG.E.64 R4, desc[UR14][R8.64] ;  /* 0x0000000e08047981 */ /* 0x000ee2000c1e1b00 */
[----:B--2---:R-:W-:-:S08]  /*3020*/  DMUL R6, R6, R6 ;  /* 0x0000000606067228 */ /* 0x004fd00000000000 */
[----:B---3--:R-:W-:-:S07]  /*3030*/  DFMA R6, R4, R4, R6 ;  /* 0x000000040406722b */ /* 0x008fce0000000006 */
[----:B------:R0:W-:Y:S01]  /*3040*/  STS.64 [R2], R6 ;  /* 0x0000000602007388 */ /* 0x0001e20000000a00 */
[----:B------:R-:W-:Y:S05]  /*3050*/  BRA `(.L_x_26342) ;  /* 0x0000003400bc7947 */ /* 0x000fea0003800000 */
.L_x_26295:
        /* <DEDUP_REMOVED lines=18> */
.L_x_26369:
        /* <DEDUP_REMOVED lines=30> */
.L_x_26346:
        /* <DEDUP_REMOVED lines=15> */
.L_x_26347:
[----:B------:R-:W-:Y:S05]  /*3450*/  BSYNC.RECONVERGENT B1 ;  /* 0x0000000000017941 */ /* 0x000fea0003800200 */
.L_x_26345:
        /* <DEDUP_REMOVED lines=39> */
.L_x_26349:
[----:B------:R-:W-:Y:S01]  /*36d0*/  IMAD.MOV.U32 R26, RZ, RZ, R36 ;  /* 0x000000ffff1a7224 */ /* 0x000fe200078e0024 */
[----:B------:R-:W-:Y:S01]  /*36e0*/  MOV R13, R37 ;  /* 0x00000025000d7202 */ /* 0x000fe20000000f00 */
[----:B------:R-:W-:Y:S01]  /*36f0*/  IMAD.MOV.U32 R14, RZ, RZ, R38 ;  /* 0x000000ffff0e7224 */ /* 0x000fe200078e0026 */
[----:B------:R-:W-:Y:S02]  /*3700*/  MOV R11, R39 ;  /* 0x00000027000b7202 */ /* 0x000fe40000000f00 */
[----:B------:R-:W-:-:S07]  /*3710*/  MOV R12, 0x3730 ;  /* 0x00003730000c7802 */ /* 0x000fce0000000f00 */
[----:B-12---:R-:W-:Y:S05]  /*3720*/  CALL.REL.NOINC `($__internal_538_$__cuda_sm20_div_s64) ;  /* 0x0000003000fc7944 */ /* 0x006fea0003c00000 */
        /* <DEDUP_REMOVED lines=11> */
.L_x_26350:
[----:B------:R-:W-:Y:S05]  /*37e0*/  BSYNC.RECONVERGENT B1 ;  /* 0x0000000000017941 */ /* 0x000fea0003800200 */
.L_x_26348:
        /* <DEDUP_REMOVED lines=37> */
.L_x_26352:
        /* <DEDUP_REMOVED lines=17> */
.L_x_26353:
[----:B------:R-:W-:Y:S05]  /*3b50*/  BSYNC.RECONVERGENT B1 ;  /* 0x0000000000017941 */ /* 0x000fea0003800200 */
.L_x_26351:
        /* <DEDUP_REMOVED lines=38> */
.L_x_26355:
[----:B------:R-:W-:Y:S01]  /*3dc0*/  MOV R26, R20 ;  /* 0x00000014001a7202 */ /* 0x000fe20000000f00 */
[----:B------:R-:W-:Y:S01]  /*3dd0*/  IMAD.MOV.U32 R13, RZ, RZ, R21 ;  /* 0x000000ffff0d7224 */ /* 0x000fe200078e0015 */
[----:B------:R-:W-:Y:S01]  /*3de0*/  MOV R14, R36 ;  /* 0x00000024000e7202 */ /* 0x000fe20000000f00 */
[----:B------:R-:W-:Y:S01]  /*3df0*/  IMAD.MOV.U32 R11, RZ, RZ, R37 ;  /* 0x000000ffff0b7224 */ /* 0x000fe200078e0025 */
[----:B------:R-:W-:-:S07]  /*3e00*/  MOV R12, 0x3e20 ;  /* 0x00003e20000c7802 */ /* 0x000fce0000000f00 */
[----:B-12---:R-:W-:Y:S05]  /*3e10*/  CALL.REL.NOINC `($__internal_538_$__cuda_sm20_div_s64) ;  /* 0x0000002c00407944 */ /* 0x006fea0003c00000 */
        /* <DEDUP_REMOVED lines=11> */
.L_x_26356:
[----:B------:R-:W-:Y:S05]  /*3ed0*/  BSYNC.RECONVERGENT B1 ;  /* 0x0000000000017941 */ /* 0x000fea0003800200 */
.L_x_26354:
        /* <DEDUP_REMOVED lines=38> */
.L_x_26358:
        /* <DEDUP_REMOVED lines=17> */
.L_x_26359:
[----:B------:R-:W-:Y:S05]  /*4250*/  BSYNC.RECONVERGENT B1 ;  /* 0x0000000000017941 */ /* 0x000fea0003800200 */
.L_x_26357:
        /* <DEDUP_REMOVED lines=40> */
.L_x_26361:
        /* <DEDUP_REMOVED lines=17> */
.L_x_26362:
[----:B------:R-:W-:Y:S05]  /*45f0*/  BSYNC.RECONVERGENT B1 ;  /* 0x0000000000017941 */ /* 0x000fea0003800200 */
.L_x_26360:
        /* <DEDUP_REMOVED lines=40> */
.L_x_26364:
        /* <DEDUP_REMOVED lines=17> */
.L_x_26365:
[----:B------:R-:W-:Y:S05]  /*4990*/  BSYNC.RECONVERGENT B1 ;  /* 0x0000000000017941 */ /* 0x000fea0003800200 */
.L_x_26363:
        /* <DEDUP_REMOVED lines=38> */
.L_x_26367:
        /* <DEDUP_REMOVED lines=17> */
.L_x_26368:
[----:B------:R-:W-:Y:S05]  /*4d10*/  BSYNC.RECONVERGENT B1 ;  /* 0x0000000000017941 */ /* 0x000fea0003800200 */
.L_x_26366:
        /* <DEDUP_REMOVED lines=15> */
.L_x_26344:
        /* <DEDUP_REMOVED lines=37> */
.L_x_26372:
[----:B------:R-:W-:Y:S01]  /*5060*/  MOV R26, R18 ;  /* 0x00000012001a7202 */ /* 0x000fe20000000f00 */
[----:B------:R-:W-:Y:S01]  /*5070*/  IMAD.MOV.U32 R13, RZ, RZ, R19 ;  /* 0x000000ffff0d7224 */ /* 0x000fe200078e0013 */
[----:B------:R-:W-:Y:S02]  /*5080*/  MOV R14, R6 ;  /* 0x00000006000e7202 */ /* 0x000fe40000000f00 */
[----:B------:R-:W-:Y:S02]  /*5090*/  MOV R11, R7 ;  /* 0x00000007000b7202 */ /* 0x000fe40000000f00 */
[----:B------:R-:W-:-:S07]  /*50a0*/  MOV R12, 0x50c0 ;  /* 0x000050c0000c7802 */ /* 0x000fce0000000f00 */
[----:B-1----:R-:W-:Y:S05]  /*50b0*/  CALL.REL.NOINC `($__internal_538_$__cuda_sm20_div_s64) ;  /* 0x0000001800987944 */ /* 0x002fea0003c00000 */
        /* <DEDUP_REMOVED lines=9> */
.L_x_26373:
[----:B------:R-:W-:Y:S05]  /*5150*/  BSYNC.RECONVERGENT B1 ;  /* 0x0000000000017941 */ /* 0x000fea0003800200 */
.L_x_26371:
        /* <DEDUP_REMOVED lines=39> */
.L_x_26375:
        /* <DEDUP_REMOVED lines=17> */
.L_x_26376:
[----:B------:R-:W-:Y:S05]  /*54e0*/  BSYNC.RECONVERGENT B1 ;  /* 0x0000000000017941 */ /* 0x000fea0003800200 */
.L_x_26374:
        /* <DEDUP_REMOVED lines=40> */
.L_x_26378:
[----:B------:R-:W-:Y:S01]  /*5770*/  MOV R26, R18 ;  /* 0x00000012001a7202 */ /* 0x000fe20000000f00 */
[----:B------:R-:W-:Y:S01]  /*5780*/  IMAD.MOV.U32 R14, RZ, RZ, R20 ;  /* 0x000000ffff0e7224 */ /* 0x000fe200078e0014 */
[----:B------:R-:W-:Y:S02]  /*5790*/  MOV R13, R19 ;  /* 0x00000013000d7202 */ /* 0x000fe40000000f00 */
[----:B------:R-:W-:Y:S02]  /*57a0*/  MOV R11, R21 ;  /* 0x00000015000b7202 */ /* 0x000fe40000000f00 */
[----:B------:R-:W-:-:S07]  /*57b0*/  MOV R12, 0x57d0 ;  /* 0x000057d0000c7802 */ /* 0x000fce0000000f00 */
[----:B-1----:R-:W-:Y:S05]  /*57c0*/  CALL.REL.NOINC `($__internal_538_$__cuda_sm20_div_s64) ;  /* 0x0000001000d47944 */ /* 0x002fea0003c00000 */
        /* <DEDUP_REMOVED lines=11> */
.L_x_26379:
[----:B------:R-:W-:Y:S05]  /*5880*/  BSYNC.RECONVERGENT B1 ;  /* 0x0000000000017941 */ /* 0x000fea0003800200 */
.L_x_26377:
        /* <DEDUP_REMOVED lines=40> */
.L_x_26381:
[----:B------:R-:W-:Y:S01]  /*5b10*/  MOV R26, R18 ;  /* 0x00000012001a7202 */ /* 0x000fe20000000f00 */
[----:B------:R-:W-:Y:S01]  /*5b20*/  IMAD.MOV.U32 R13, RZ, RZ, R19 ;  /* 0x000000ffff0d7224 */ /* 0x000fe200078e0013 */
[----:B------:R-:W-:Y:S02]  /*5b30*/  MOV R14, R20 ;  /* 0x00000014000e7202 */ /* 0x000fe40000000f00 */
[----:B------:R-:W-:Y:S02]  /*5b40*/  MOV R11, R21 ;  /* 0x00000015000b7202 */ /* 0x000fe40000000f00 */
[----:B------:R-:W-:-:S07]  /*5b50*/  MOV R12, 0x5b70 ;  /* 0x00005b70000c7802 */ /* 0x000fce0000000f00 */
[----:B-1----:R-:W-:Y:S05]  /*5b60*/  CALL.REL.NOINC `($__internal_538_$__cuda_sm20_div_s64) ;  /* 0x0000000c00ec7944 */ /* 0x002fea0003c00000 */
        /* <DEDUP_REMOVED lines=11> */
.L_x_26382:
[----:B------:R-:W-:Y:S05]  /*5c20*/  BSYNC.RECONVERGENT B1 ;  /* 0x0000000000017941 */ /* 0x000fea0003800200 */
.L_x_26380:
        /* <DEDUP_REMOVED lines=11> */
.L_x_26370:
        /* <DEDUP_REMOVED lines=35> */
.L_x_26385:
[----:B------:R-:W-:Y:S01]  /*5f10*/  IMAD.MOV.U32 R26, RZ, RZ, R18 ;  /* 0x000000ffff1a7224 */ /* 0x000fe200078e0012 */
[----:B------:R-:W-:Y:S01]  /*5f20*/  MOV R13, R19 ;  /* 0x00000013000d7202 */ /* 0x000fe20000000f00 */
[----:B------:R-:W-:Y:S01]  /*5f30*/  IMAD.MOV.U32 R11, RZ, RZ, R5 ;  /* 0x000000ffff0b7224 */ /* 0x000fe200078e0005 */
[----:B------:R-:W-:Y:S02]  /*5f40*/  MOV R14, R4 ;  /* 0x00000004000e7202 */ /* 0x000fe40000000f00 */
[----:B------:R-:W-:-:S07]  /*5f50*/  MOV R12, 0x5f70 ;  /* 0x00005f70000c7802 */ /* 0x000fce0000000f00 */
[----:B-1----:R-:W-:Y:S05]  /*5f60*/  CALL.REL.NOINC `($__internal_538_$__cuda_sm20_div_s64) ;  /* 0x0000000800ec7944 */ /* 0x002fea0003c00000 */
        /* <DEDUP_REMOVED lines=8> */
.L_x_26386:
[----:B------:R-:W-:Y:S05]  /*5ff0*/  BSYNC.RECONVERGENT B1 ;  /* 0x0000000000017941 */ /* 0x000fea0003800200 */
.L_x_26384:
        /* <DEDUP_REMOVED lines=39> */
.L_x_26388:
        /* <DEDUP_REMOVED lines=17> */
.L_x_26389:
[----:B------:R-:W-:Y:S05]  /*6380*/  BSYNC.RECONVERGENT B1 ;  /* 0x0000000000017941 */ /* 0x000fea0003800200 */
.L_x_26387:
        /* <DEDUP_REMOVED lines=11> */
.L_x_26383:
        /* <DEDUP_REMOVED lines=31> */
.L_x_26391:
[----:B------:R-:W-:Y:S02]  /*6630*/  MOV R24, R20 ;  /* 0x0000001400187202 */ /* 0x000fe40000000f00 */
[----:B------:R-:W-:-:S07]  /*6640*/  MOV R26, 0x6660 ;  /* 0x00006660001a7802 */ /* 0x000fce0000000f00 */
[----:B-1----:R-:W-:Y:S05]  /*6650*/  CALL.REL.NOINC `($__internal_539_$__cuda_sm20_rem_s64) ;  /* 0x00000008007c7944 */ /* 0x002fea0003c00000 */
[----:B------:R-:W-:Y:S01]  /*6660*/  MOV R4, R6 ;  /* 0x0000000600047202 */ /* 0x000fe20000000f00 */
[----:B------:R-:W-:-:S07]  /*6670*/  IMAD.MOV.U32 R5, RZ, RZ, R7 ;  /* 0x000000ffff057224 */ /* 0x000fce00078e0007 */
.L_x_26392:
[----:B------:R-:W-:Y:S05]  /*6680*/  BSYNC.RECONVERGENT B1 ;  /* 0x0000000000017941 */ /* 0x000fea0003800200 */
.L_x_26390:
        /* <DEDUP_REMOVED lines=9> */
.L_x_26343:
[----:B------:R-:W2:Y:S02]  /*6720*/  LDG.E.64 R4, desc[UR14][R8.64] ;  /* 0x0000000e08047981 */ /* 0x000ea4000c1e1b00 */
[----:B--2---:R-:W-:-:S07]  /*6730*/  DMUL R4, R4, R4 ;  /* 0x0000000404047228 */ /* 0x004fce0000000000 */
[----:B------:R2:W-:Y:S04]  /*6740*/  STS.64 [R2], R4 ;  /* 0x0000000402007388 */ /* 0x0005e80000000a00 */
.L_x_26342:
[----:B------:R-:W-:Y:S05]  /*6750*/  BSYNC.RECONVERGENT B0 ;  /* 0x0000000000007941 */ /* 0x000fea0003800200 */
.L_x_26294:
[----:B------:R-:W-:Y:S01]  /*6760*/  BAR.SYNC.DEFER_BLOCKING 0x0 ;  /* 0x0000000000007b1d */ /* 0x000fe20000010000 */
[----:B------:R-:W-:Y:S02]  /*6770*/  ISETP.GE.U32.AND P0, PT, R3, 0x42, PT ;  /* 0x000000420300780c */ /* 0x000fe40003f06070 */
[----:B------:R-:W-:-:S11]  /*6780*/  ISETP.GT.U32.AND P1, PT, R0, 0x1f, PT ;  /* 0x0000001f0000780c */ /* 0x000fd60003f24070 */
[----:B------:R-:W-:Y:S05]  /*6790*/  @!P0 BRA `(.L_x_26393) ;  /* 0x00000000002c8947 */ /* 0x000fea0003800000 */
.L_x_26394:
[----:B------:R-:W-:-:S04]  /*67a0*/  SHF.R.U32.HI R9, RZ, 0x1, R3 ;  /* 0x00000001ff097819 */ /* 0x000fc80000011603 */
[----:B------:R-:W-:-:S13]  /*67b0*/  ISETP.GE.U32.AND P0, PT, R0, R9, PT ;  /* 0x000000090000720c */ /* 0x000fda0003f06070 */
[----:B0-----:R-:W-:Y:S01]  /*67c0*/  @!P0 LEA R6, R9, R2, 0x3 ;  /* 0x0000000209068211 */ /* 0x001fe200078e18ff */
[----:B--2---:R-:W-:Y:S05]  /*67d0*/  @!P0 LDS.64 R4, [R2] ;  /* 0x0000000002048984 */ /* 0x004fea0000000a00 */
[----:B------:R-:W0:Y:S02]  /*67e0*/  @!P0 LDS.64 R6, [R6] ;  /* 0x0000000006068984 */ /* 0x000e240000000a00 */
[----:B0-----:R-:W-:-:S07]  /*67f0*/  @!P0 DADD R4, R4, R6 ;  /* 0x0000000004048229 */ /* 0x001fce0000000006 */
[----:B------:R3:W-:Y:S01]  /*6800*/  @!P0 STS.64 [R2], R4 ;  /* 0x0000000402008388 */ /* 0x0007e20000000a00 */
[----:B------:R-:W-:Y:S01]  /*6810*/  BAR.SYNC.DEFER_BLOCKING 0x0 ;  /* 0x0000000000007b1d */ /* 0x000fe20000010000 */
[----:B------:R-:W-:Y:S01]  /*6820*/  ISETP.GT.U32.AND P0, PT, R3, 0x83, PT ;  /* 0x000000830300780c */ /* 0x000fe20003f04070 */
[----:B------:R-:W-:-:S12]  /*6830*/  IMAD.MOV.U32 R3, RZ, RZ, R9 ;  /* 0x000000ffff037224 */ /* 0x000fd800078e0009 */
[----:B---3--:R-:W-:Y:S05]  /*6840*/  @P0 BRA `(.L_x_26394) ;  /* 0xfffffffc00d40947 */ /* 0x008fea000383ffff */
.L_x_26393:
[----:B------:R-:W-:Y:S05]  /*6850*/  @P1 EXIT ;  /* 0x000000000000194d */ /* 0x000fea0003800000 */
[----:B--2---:R-:W-:Y:S01]  /*6860*/  LDS.64 R4, [R2] ;  /* 0x0000000002047984 */ /* 0x004fe20000000a00 */
        /* <DEDUP_REMOVED lines=43> */
        .weak           $__internal_538_$__cuda_sm20_div_s64
        .type           $__internal_538_$__cuda_sm20_div_s64,@function
        .size           $__internal_538_$__cuda_sm20_div_s64,($__internal_539_$__cuda_sm20_rem_s64 - $__internal_538_$__cuda_sm20_div_s64)
$__internal_538_$__cuda_sm20_div_s64:
        /* <DEDUP_REMOVED lines=82> */
[----:B------:R-:W-:Y:S06]  /*7040*/  RET.REL.NODEC R12 `(contiguous_sum_square2_f64) ;  /* 0xffffff8c0cec7950 */ /* 0x000fec0003c3ffff */
        .weak           $__internal_539_$__cuda_sm20_rem_s64
        .type           $__internal_539_$__cuda_sm20_rem_s64,@function
        .size           $__internal_539_$__cuda_sm20_rem_s64,(.L_x_30867 - $__internal_539_$__cuda_sm20_rem_s64)
$__internal_539_$__cuda_sm20_rem_s64:
        /* <DEDUP_REMOVED lines=76> */
[----:B------:R-:W-:Y:S06]  /*7510*/  RET.REL.NODEC R26 `(contiguous_sum_square2_f64) ;  /* 0xffffff881ab87950 */ /* 0x000fec0003c3ffff */
.L_x_26395:
        /* <DEDUP_REMOVED lines=14> */
.L_x_30867:


//--------------------- .text.uncontiguous_cumulate_sum_square_f64 --------------------------
	.section	.text.uncontiguous_cumulate_sum_square_f64,"ax",@progbits
	.align	128
        .global         uncontiguous_cumulate_sum_square_f64
        .type           uncontiguous_cumulate_sum_square_f64,@function
        .size           uncontiguous_cumulate_sum_square_f64,(.L_x_30869 - uncontiguous_cumulate_sum_square_f64)
        .other          uncontiguous_cumulate_sum_square_f64,@"STO_CUDA_ENTRY STV_DEFAULT"
uncontiguous_cumulate_sum_square_f64:
.text.uncontiguous_cumulate_sum_square_f64:
        /* <DEDUP_REMOVED lines=41> */
.L_x_26424:
        /* <DEDUP_REMOVED lines=33> */
.L_x_26401:
[----:B------:R-:W-:Y:S01]  /*04a0*/  IMAD.MOV.U32 R29, RZ, RZ, R14 ;  /* 0x000000ffff1d7224 */ /* 0x000fe200078e000e */
[----:B------:R-:W-:Y:S01]  /*04b0*/  MOV R26, R15 ;  /* 0x0000000f001a7202 */ /* 0x000fe20000000f00 */
[----:B------:R-:W-:Y:S01]  /*04c0*/  IMAD.MOV.U32 R13, RZ, RZ, R16 ;  /* 0x000000ffff0d7224 */ /* 0x000fe200078e0010 */
[----:B------:R-:W-:Y:S02]  /*04d0*/  MOV R12, R17 ;  /* 0x00000011000c7202 */ /* 0x000fe40000000f00 */
[----:B------:R-:W-:-:S07]  /*04e0*/  MOV R11, 0x500 ;  /* 0x00000500000b7802 */ /* 0x000fce0000000f00 */
[----:B------:R-:W-:Y:S05]  /*04f0*/  CALL.REL.NOINC `($__internal_540_$__cuda_sm20_div_s64) ;  /* 0x0000006400d07944 */ /* 0x000fea0003c00000 */
        /* <DEDUP_REMOVED lines=9> */
.L_x_26402:
[----:B------:R-:W-:Y:S05]  /*0590*/  BSYNC.RECONVERGENT B1 ;  /* 0x0000000000017941 */ /* 0x000fea0003800200 */
.L_x_26400:
        /* <DEDUP_REMOVED lines=36> */
.L_x_26404:
[----:B------:R-:W-:Y:S01]  /*07e0*/  IMAD.MOV.U32 R29, RZ, RZ, R7 ;  /* 0x000000ffff1d7224 */ /* 0x000fe200078e0007 */
[----:B------:R-:W-:Y:S01]  /*07f0*/  MOV R26, R8 ;  /* 0x00000008001a7202 */ /* 0x000fe20000000f00 */
[----:B------:R-:W-:Y:S01]  /*0800*/  IMAD.MOV.U32 R13, RZ, RZ, R16 ;  /* 0x000000ffff0d7224 */ /* 0x000fe200078e0010 */
[----:B------:R-:W-:Y:S02]  /*0810*/  MOV R12, R17 ;  /* 0x00000011000c7202 */ /* 0x000fe40000000f00 */
[----:B------:R-:W-:-:S07]  /*0820*/  MOV R11, 0x840 ;  /* 0x00000840000b7802 */ /* 0x000fce0000000f00 */
[----:B------:R-:W-:Y:S05]  /*0830*/  CALL.REL.NOINC `($__internal_540_$__cuda_sm20_div_s64) ;  /* 0x0000006400007944 */ /* 0x000fea0003c00000 */
        /* <DEDUP_REMOVED lines=10> */
.L_x_26405:
[----:B------:R-:W-:Y:S05]  /*08e0*/  BSYNC.RECONVERGENT B1 ;  /* 0x0000000000017941 */ /* 0x000fea0003800200 */
.L_x_26403:
        /* <DEDUP_REMOVED lines=37> */
.L_x_26407:
[----:B------:R-:W-:Y:S01]  /*0b40*/  MOV R29, R14 ;  /* 0x0000000e001d7202 */ /* 0x000fe20000000f00 */
[----:B------:R-:W-:Y:S01]  /*0b50*/  IMAD.MOV.U32 R26, RZ, RZ, R15 ;  /* 0x000000ffff1a7224 */ /* 0x000fe200078e000f */
[----:B------:R-:W-:Y:S01]  /*0b60*/  MOV R13, R16 ;  /* 0x00000010000d7202 */ /* 0x000fe20000000f00 */
[----:B------:R-:W-:Y:S01]  /*0b70*/  IMAD.MOV.U32 R12, RZ, RZ, R17 ;  /* 0x000000ffff0c7224 */ /* 0x000fe200078e0011 */
[----:B------:R-:W-:-:S07]  /*0b80*/  MOV R11, 0xba0 ;  /* 0x00000ba0000b7802 */ /* 0x000fce0000000f00 */
[----:B------:R-:W-:Y:S05]  /*0b90*/  CALL.REL.NOINC `($__internal_540_$__cuda_sm20_div_s64) ;  /* 0x0000006000287944 */ /* 0x000fea0003c00000 */
        /* <DEDUP_REMOVED lines=10> */
.L_x_26408:
[----:B------:R-:W-:Y:S05]  /*0c40*/  BSYNC.RECONVERGENT B1 ;  /* 0x0000000000017941 */ /* 0x000fea0003800200 */
.L_x_26406:
        /* <DEDUP_REMOVED lines=34> */
.L_x_26410:
        /* <DEDUP_REMOVED lines=16> */
.L_x_26411:
[----:B------:R-:W-:Y:S05]  /*0f70*/  BSYNC.RECONVERGENT B1 ;  /* 0x0000000000017941 */ /* 0x000fea0003800200 */
.L_x_26409:
        /* <DEDUP_REMOVED lines=37> */
.L_x_26413:
        /* <DEDUP_REMOVED lines=17> */
.L_x_26414:
[----:B------:R-:W-:Y:S05]  /*12e0*/  BSYNC.RECONVERGENT B1 ;  /* 0x0000000000017941 */ /* 0x000fea0003800200 */
.L_x_26412:
        /* <DEDUP_REMOVED lines=35> */
.L_x_26416:
        /* <DEDUP_REMOVED lines=16> */
.L_x_26417:
[----:B------:R-:W-:Y:S05]  /*1620*/  BSYNC.RECONVERGENT B1 ;  /* 0x0000000000017941 */ /* 0x000fea0003800200 */
.L_x_26415:
        /* <DEDUP_REMOVED lines=36> */
.L_x_26419:
[----:B------:R-:W-:Y:S01]  /*1870*/  MOV R29, R14 ;  /* 0x0000000e001d7202 */ /* 0x000fe20000000f00 */
[----:B------:R-:W-:Y:S01]  /*1880*/  IMAD.MOV.U32 R26, RZ, RZ, R15 ;  /* 0x000000ffff1a7224 */ /* 0x000fe200078e000f */
[----:B------:R-:W-:Y:S01]  /*1890*/  MOV R13, R16 ;  /* 0x00000010000d7202 */ /* 0x000fe20000000f00 */
[----:B------:R-:W-:Y:S01]  /*18a0*/  IMAD.MOV.U32 R12, RZ, RZ, R17 ;  /* 0x000000ffff0c7224 */ /* 0x000fe200078e0011 */
[----:B------:R-:W-:-:S07]  /*18b0*/  MOV R11, 0x18d0 ;  /* 0x000018d0000b7802 */ /* 0x000fce0000000f00 */
[----:B------:R-:W-:Y:S05]  /*18c0*/  CALL.REL.NOINC `($__internal_540_$__cuda_sm20_div_s64) ;  /* 0x0000005000dc7944 */ /* 0x000fea0003c00000 */
        /* <DEDUP_REMOVED lines=11> */
.L_x_26420:
[----:B------:R-:W-:Y:S05]  /*1980*/  BSYNC.RECONVERGENT B1 ;  /* 0x0000000000017941 */ /* 0x000fea0003800200 */
.L_x_26418:
        /* <DEDUP_REMOVED lines=36> */
.L_x_26422:
        /* <DEDUP_REMOVED lines=17> */
.L_x_26423:
[----:B------:R-:W-:Y:S05]  /*1ce0*/  BSYNC.RECONVERGENT B1 ;  /* 0x0000000000017941 */ /* 0x000fea0003800200 */
.L_x_26421:
        /* <DEDUP_REMOVED lines=10> */
.L_x_26399:
        /* <DEDUP_REMOVED lines=36> */
.L_x_26427:
[----:B------:R-:W-:Y:S01]  /*1fd0*/  MOV R29, R14 ;  /* 0x0000000e001d7202 */ /* 0x000fe20000000f00 */
[----:B------:R-:W-:Y:S01]  /*1fe0*/  IMAD.MOV.U32 R26, RZ, RZ, R15 ;  /* 0x000000ffff1a7224 */ /* 0x000fe200078e000f */
[----:B------:R-:W-:Y:S01]  /*1ff0*/  MOV R13, R16 ;  /* 0x00000010000d7202 */ /* 0x000fe20000000f00 */
[----:B------:R-:W-:Y:S01]  /*2000*/  IMAD.MOV.U32 R12, RZ, RZ, R17 ;  /* 0x000000ffff0c7224 */ /* 0x000fe200078e0011 */
[----:B------:R-:W-:-:S07]  /*2010*/  MOV R11, 0x2030 ;  /* 0x00002030000b7802 */ /* 0x000fce0000000f00 */
[----:B------:R-:W-:Y:S05]  /*2020*/  CALL.REL.NOINC `($__internal_540_$__cuda_sm20_div_s64) ;  /* 0x0000004c00047944 */ /* 0x000fea0003c00000 */
        /* <DEDUP_REMOVED lines=9> */
.L_x_26428:
[----:B------:R-:W-:Y:S05]  /*20c0*/  BSYNC.RECONVERGENT B1 ;  /* 0x0000000000017941 */ /* 0x000fea0003800200 */
.L_x_26426:
        /* <DEDUP_REMOVED lines=36> */
.L_x_26430:
        /* <DEDUP_REMOVED lines=17> */
.L_x_26431:
[----:B------:R-:W-:Y:S05]  /*2420*/  BSYNC.RECONVERGENT B1 ;  /* 0x0000000000017941 */ /* 0x000fea0003800200 */
.L_x_26429:
        /* <DEDUP_REMOVED lines=38> */
.L_x_26433:
        /* <DEDUP_REMOVED lines=16> */
.L_x_26434:
[----:B------:R-:W-:Y:S05]  /*2790*/  BSYNC.RECONVERGENT B1 ;  /* 0x0000000000017941 */ /* 0x000fea0003800200 */
.L_x_26432:
        /* <DEDUP_REMOVED lines=36> */
.L_x_26436:
        /* <DEDUP_REMOVED lines=16> */
.L_x_26437:
[----:B------:R-:W-:Y:S05]  /*2ae0*/  BSYNC.RECONVERGENT B1 ;  /* 0x0000000000017941 */ /* 0x000fea0003800200 */
.L_x_26435:
[----:B------:R-:W-:Y:S01]  /*2af0*/  IMAD R5, R5, R38, RZ ;  /* 0x0000002605057224 */ /* 0x000fe200078e02ff */
[----:B------:R-:W-:Y:S01]  /*2b00*/  IADD3 R9, PT, PT, R9, -0x2, RZ ;  /* 0xfffffffe09097810 */ /* 0x000fe20007ffe0ff */
[----:B------:R-:W-:Y:S02]  /*2b10*/  IMAD.MOV.U32 R34, RZ, RZ, R20 ;  /* 0x000000ffff227224 */ /* 0x000fe400078e0014 */
[-C--:B------:R-:W-:Y:S02]  /*2b20*/  IMAD R5, R39, R10.reuse, R5 ;  /* 0x0000000a27057224 */ /* 0x080fe400078e0205 */
[----:B------:R-:W-:-:S04]  /*2b30*/  IMAD.WIDE.U32 R34, R38, R10, R34 ;  /* 0x0000000a26227225 */ /* 0x000fc800078e0022 */
[----:B------:R-:W-:Y:S01]  /*2b40*/  IMAD.IADD R6, R35, 0x1, R5 ;  /* 0x0000000123067824 */ /* 0x000fe200078e0205 */
[----:B------:R-:W-:-:S07]  /*2b50*/  MOV R5, R34 ;  /* 0x0000002200057202 */ /* 0x000fce0000000f00 */
.L_x_26425:
        /* <DEDUP_REMOVED lines=31> */
.L_x_26439:
[----:B------:R-:W-:Y:S01]  /*2d50*/  IMAD.MOV.U32 R20, RZ, RZ, R14 ;  /* 0x000000ffff147224 */ /* 0x000fe200078e000e */
[----:B------:R-:W-:Y:S01]  /*2d60*/  MOV R24, R15 ;  /* 0x0000000f00187202 */ /* 0x000fe20000000f00 */
[----:B------:R-:W-:Y:S01]  /*2d70*/  IMAD.MOV.U32 R21, RZ, RZ, R16 ;  /* 0x000000ffff157224 */ /* 0x000fe200078e0010 */
[----:B------:R-:W-:Y:S02]  /*2d80*/  MOV R22, R17 ;  /* 0x0000001100167202 */ /* 0x000fe40000000f00 */
[----:B------:R-:W-:-:S07]  /*2d90*/  MOV R23, 0x2db0 ;  /* 0x00002db000177802 */ /* 0x000fce0000000f00 */
[----:B------:R-:W-:Y:S05]  /*2da0*/  CALL.REL.NOINC `($__internal_541_$__cuda_sm20_rem_s64) ;  /* 0x0000004000f47944 */ /* 0x000fea0003c00000 */
[----:B------:R-:W-:Y:S01]  /*2db0*/  IMAD.MOV.U32 R10, RZ, RZ, R12 ;  /* 0x000000ffff0a7224 */ /* 0x000fe200078e000c */
[----:B------:R-:W-:-:S07]  /*2dc0*/  MOV R11, R13 ;  /* 0x0000000d000b7202 */ /* 0x000fce0000000f00 */
.L_x_26440:
[----:B------:R-:W-:Y:S05]  /*2dd0*/  BSYNC.RECONVERGENT B1 ;  /* 0x0000000000017941 */ /* 0x000fea0003800200 */
.L_x_26438:
        /* <DEDUP_REMOVED lines=33> */
.L_x_26442:
[----:B------:R-:W-:Y:S01]  /*2ff0*/  MOV R21, R16 ;  /* 0x0000001000157202 */ /* 0x000fe20000000f00 */
[----:B------:R-:W-:Y:S01]  /*3000*/  IMAD.MOV.U32 R22, RZ, RZ, R17 ;  /* 0x000000ffff167224 */ /* 0x000fe200078e0011 */
[----:B------:R-:W-:Y:S01]  /*3010*/  MOV R20, R7 ;  /* 0x0000000700147202 */ /* 0x000fe20000000f00 */
[----:B------:R-:W-:Y:S01]  /*3020*/  IMAD.MOV.U32 R24, RZ, RZ, R8 ;  /* 0x000000ffff187224 */ /* 0x000fe200078e0008 */
[----:B------:R-:W-:-:S07]  /*3030*/  MOV R23, 0x3050 ;  /* 0x0000305000177802 */ /* 0x000fce0000000f00 */
[----:B------:R-:W-:Y:S05]  /*3040*/  CALL.REL.NOINC `($__internal_541_$__cuda_sm20_rem_s64) ;  /* 0x00000040004c7944 */ /* 0x000fea0003c00000 */
[----:B------:R-:W-:Y:S01]  /*3050*/  MOV R8, R12 ;  /* 0x0000000c00087202 */ /* 0x000fe20000000f00 */
[----:B------:R-:W-:-:S07]  /*3060*/  IMAD.MOV.U32 R9, RZ, RZ, R13 ;  /* 0x000000ffff097224 */ /* 0x000fce00078e000d */
.L_x_26443:
[----:B------:R-:W-:Y:S05]  /*3070*/  BSYNC.RECONVERGENT B1 ;  /* 0x0000000000017941 */ /* 0x000fea0003800200 */
.L_x_26441:
[----:B------:R-:W-:Y:S01]  /*3080*/  MOV R10, R5 ;  /* 0x00000005000a7202 */ /* 0x000fe20000000f00 */
[----:B------:R-:W-:Y:S02]  /*3090*/  IMAD R7, R9, R18, RZ ;  /* 0x0000001209077224 */ /* 0x000fe400078e02ff */
[----:B------:R-:W-:Y:S02]  /*30a0*/  IMAD.MOV.U32 R11, RZ, RZ, R6 ;  /* 0x000000ffff0b7224 */ /* 0x000fe400078e0006 */
[-C--:B------:R-:W-:Y:S02]  /*30b0*/  IMAD R7, R19, R8.reuse, R7 ;  /* 0x0000000813077224 */ /* 0x080fe400078e0207 */
[----:B------:R-:W-:-:S04]  /*30c0*/  IMAD.WIDE.U32 R10, R18, R8, R10 ;  /* 0x00000008120a7225 */ /* 0x000fc800078e000a */
[----:B------:R-:W-:Y:S01]  /*30d0*/  IMAD.MOV.U32 R5, RZ, RZ, R10 ;  /* 0x000000ffff057224 */ /* 0x000fe200078e000a */
[----:B------:R-:W-:-:S07]  /*30e0*/  IADD3 R6, PT, PT, R11, R7, RZ ;  /* 0x000000070b067210 */ /* 0x000fce0007ffe0ff */
.L_x_26398:
        /* <DEDUP_REMOVED lines=10> */
.L_x_26397:
        /* <DEDUP_REMOVED lines=20> */
.L_x_26471:
        /* <DEDUP_REMOVED lines=33> */
.L_x_26448:
[----:B------:R-:W-:Y:S01]  /*34e0*/  IMAD.MOV.U32 R29, RZ, RZ, R15 ;  /* 0x000000ffff1d7224 */ /* 0x000fe200078e000f */
[----:B------:R-:W-:Y:S01]  /*34f0*/  MOV R26, R14 ;  /* 0x0000000e001a7202 */ /* 0x000fe20000000f00 */
[----:B------:R-:W-:Y:S01]  /*3500*/  IMAD.MOV.U32 R13, RZ, RZ, R34 ;  /* 0x000000ffff0d7224 */ /* 0x000fe200078e0022 */
[----:B------:R-:W-:Y:S02]  /*3510*/  MOV R12, R35 ;  /* 0x00000023000c7202 */ /* 0x000fe40000000f00 */
[----:B------:R-:W-:-:S07]  /*3520*/  MOV R11, 0x3540 ;  /* 0x00003540000b7802 */ /* 0x000fce0000000f00 */
[----:B-123--:R-:W-:Y:S05]  /*3530*/  CALL.REL.NOINC `($__internal_540_$__cuda_sm20_div_s64) ;  /* 0x0000003400c07944 */ /* 0x00efea0003c00000 */
        /* <DEDUP_REMOVED lines=11> */
.L_x_26449:
[----:B------:R-:W-:Y:S05]  /*35f0*/  BSYNC.RECONVERGENT B1 ;  /* 0x0000000000017941 */ /* 0x000fea0003800200 */
.L_x_26447:
        /* <DEDUP_REMOVED lines=39> */
.L_x_26451:
[----:B------:R-:W-:Y:S01]  /*3870*/  IMAD.MOV.U32 R29, RZ, RZ, R34 ;  /* 0x000000ffff1d7224 */ /* 0x000fe200078e0022 */
[----:B------:R-:W-:Y:S01]  /*3880*/  MOV R26, R35 ;  /* 0x00000023001a7202 */ /* 0x000fe20000000f00 */
[----:B------:R-:W-:Y:S01]  /*3890*/  IMAD.MOV.U32 R13, RZ, RZ, R36 ;  /* 0x000000ffff0d7224 */ /* 0x000fe200078e0024 */
[----:B------:R-:W-:Y:S02]  /*38a0*/  MOV R12, R37 ;  /* 0x00000025000c7202 */ /* 0x000fe40000000f00 */
[----:B------:R-:W-:-:S07]  /*38b0*/  MOV R11, 0x38d0 ;  /* 0x000038d0000b7802 */ /* 0x000fce0000000f00 */
[----:B-1----:R-:W-:Y:S05]  /*38c0*/  CALL.REL.NOINC `($__internal_540_$__cuda_sm20_div_s64) ;  /* 0x0000003000dc7944 */ /* 0x002fea0003c00000 */
        /* <DEDUP_REMOVED lines=11> */
.L_x_26452:
[----:B------:R-:W-:Y:S05]  /*3980*/  BSYNC.RECONVERGENT B1 ;  /* 0x0000000000017941 */ /* 0x000fea0003800200 */
.L_x_26450:
        /* <DEDUP_REMOVED lines=38> */
.L_x_26454:
[----:B------:R-:W-:Y:S01]  /*3bf0*/  MOV R29, R34 ;  /* 0x00000022001d7202 */ /* 0x000fe20000000f00 */
[----:B------:R-:W-:Y:S01]  /*3c00*/  IMAD.MOV.U32 R26, RZ, RZ, R35 ;  /* 0x000000ffff1a7224 */ /* 0x000fe200078e0023 */
[----:B------:R-:W-:Y:S01]  /*3c10*/  MOV R13, R36 ;  /* 0x00000024000d7202 */ /* 0x000fe20000000f00 */
[----:B------:R-:W-:Y:S01]  /*3c20*/  IMAD.MOV.U32 R12, RZ, RZ, R37 ;  /* 0x000000ffff0c7224 */ /* 0x000fe200078e0025 */
[----:B------:R-:W-:-:S07]  /*3c30*/  MOV R11, 0x3c50 ;  /* 0x00003c50000b7802 */ /* 0x000fce0000000f00 */
[----:B-1----:R-:W-:Y:S05]  /*3c40*/  CALL.REL.NOINC `($__internal_540_$__cuda_sm20_div_s64) ;  /* 0x0000002c00fc7944 */ /* 0x002fea0003c00000 */
        /* <DEDUP_REMOVED lines=11> */
.L_x_26455:
[----:B------:R-:W-:Y:S05]  /*3d00*/  BSYNC.RECONVERGENT B1 ;  /* 0x0000000000017941 */ /* 0x000fea0003800200 */
.L_x_26453:
        /* <DEDUP_REMOVED lines=38> */
.L_x_26457:
        /* <DEDUP_REMOVED lines=17> */
.L_x_26458:
[----:B------:R-:W-:Y:S05]  /*4080*/  BSYNC.RECONVERGENT B1 ;  /* 0x0000000000017941 */ /* 0x000fea0003800200 */
.L_x_26456:
        /* <DEDUP_REMOVED lines=39> */
.L_x_26460:
        /* <DEDUP_REMOVED lines=17> */
.L_x_26461:
[----:B------:R-:W-:Y:S05]  /*4410*/  BSYNC.RECONVERGENT B1 ;  /* 0x0000000000017941 */ /* 0x000fea0003800200 */
.L_x_26459:
        /* <DEDUP_REMOVED lines=38> */
.L_x_26463:
        /* <DEDUP_REMOVED lines=17> */
.L_x_26464:
[----:B------:R-:W-:Y:S05]  /*4790*/  BSYNC.RECONVERGENT B1 ;  /* 0x0000000000017941 */ /* 0x000fea0003800200 */
.L_x_26462:
        /* <DEDUP_REMOVED lines=38> */
.L_x_26466:
        /* <DEDUP_REMOVED lines=17> */
.L_x_26467:
[----:B------:R-:W-:Y:S05]  /*4b10*/  BSYNC.RECONVERGENT B1 ;  /* 0x0000000000017941 */ /* 0x000fea0003800200 */
.L_x_26465:
        /* <DEDUP_REMOVED lines=36> */
.L_x_26469:
        /* <DEDUP_REMOVED lines=17> */
.L_x_26470:
[----:B------:R-:W-:Y:S05]  /*4e70*/  BSYNC.RECONVERGENT B1 ;  /* 0x0000000000017941 */ /* 0x000fea0003800200 */
.L_x_26468:
        /* <DEDUP_REMOVED lines=12> */
.L_x_26446:
        /* <DEDUP_REMOVED lines=35> */
.L_x_26474:
        /* <DEDUP_REMOVED lines=17> */
.L_x_26475:
[----:B------:R-:W-:Y:S05]  /*5280*/  BSYNC.RECONVERGENT B1 ;  /* 0x0000000000017941 */ /* 0x000fea0003800200 */
.L_x_26473:
        /* <DEDUP_REMOVED lines=41> */
.L_x_26477:
[----:B------:R-:W-:Y:S01]  /*5520*/  MOV R29, R18 ;  /* 0x00000012001d7202 */ /* 0x000fe20000000f00 */
[----:B------:R-:W-:Y:S01]  /*5530*/  IMAD.MOV.U32 R13, RZ, RZ, R16 ;  /* 0x000000ffff0d7224 */ /* 0x000fe200078e0010 */
[----:B------:R-:W-:Y:S02]  /*5540*/  MOV R26, R19 ;  /* 0x00000013001a7202 */ /* 0x000fe40000000f00 */
[----:B------:R-:W-:Y:S02]  /*5550*/  MOV R12, R17 ;  /* 0x00000011000c7202 */ /* 0x000fe40000000f00 */
[----:B------:R-:W-:-:S07]  /*5560*/  MOV R11, 0x5580 ;  /* 0x00005580000b7802 */ /* 0x000fce0000000f00 */
[----:B------:R-:W-:Y:S05]  /*5570*/  CALL.REL.NOINC `($__internal_540_$__cuda_sm20_div_s64) ;  /* 0x0000001400b07944 */ /* 0x000fea0003c00000 */
        /* <DEDUP_REMOVED lines=11> */
.L_x_26478:
[----:B------:R-:W-:Y:S05]  /*5630*/  BSYNC.RECONVERGENT B1 ;  /* 0x0000000000017941 */ /* 0x000fea0003800200 */
.L_x_26476:
        /* <DEDUP_REMOVED lines=40> */
.L_x_26480:
[----:B------:R-:W-:Y:S01]  /*58c0*/  MOV R29, R18 ;  /* 0x00000012001d7202 */ /* 0x000fe20000000f00 */
[----:B------:R-:W-:Y:S01]  /*58d0*/  IMAD.MOV.U32 R26, RZ, RZ, R19 ;  /* 0x000000ffff1a7224 */ /* 0x000fe200078e0013 */
[----:B------:R-:W-:Y:S02]  /*58e0*/  MOV R13, R20 ;  /* 0x00000014000d7202 */ /* 0x000fe40000000f00 */
[----:B------:R-:W-:Y:S02]  /*58f0*/  MOV R12, R21 ;  /* 0x00000015000c7202 */ /* 0x000fe40000000f00 */
[----:B------:R-:W-:-:S07]  /*5900*/  MOV R11, 0x5920 ;  /* 0x00005920000b7802 */ /* 0x000fce0000000f00 */
[----:B------:R-:W-:Y:S05]  /*5910*/  CALL.REL.NOINC `($__internal_540_$__cuda_sm20_div_s64) ;  /* 0x0000001000c87944 */ /* 0x000fea0003c00000 */
        /* <DEDUP_REMOVED lines=11> */
.L_x_26481:
[----:B------:R-:W-:Y:S05]  /*59d0*/  BSYNC.RECONVERGENT B1 ;  /* 0x0000000000017941 */ /* 0x000fea0003800200 */
.L_x_26479:
        /* <DEDUP_REMOVED lines=39> */
.L_x_26483:
[----:B------:R-:W-:Y:S01]  /*5c50*/  MOV R29, R18 ;  /* 0x00000012001d7202 */ /* 0x000fe20000000f00 */
[----:B------:R-:W-:Y:S01]  /*5c60*/  IMAD.MOV.U32 R26, RZ, RZ, R19 ;  /* 0x000000ffff1a7224 */ /* 0x000fe200078e0013 */
[----:B------:R-:W-:Y:S02]  /*5c70*/  MOV R13, R20 ;  /* 0x00000014000d7202 */ /* 0x000fe40000000f00 */
[----:B------:R-:W-:Y:S02]  /*5c80*/  MOV R12, R21 ;  /* 0x00000015000c7202 */ /* 0x000fe40000000f00 */
[----:B------:R-:W-:-:S07]  /*5c90*/  MOV R11, 0x5cb0 ;  /* 0x00005cb0000b7802 */ /* 0x000fce0000000f00 */
[----:B------:R-:W-:Y:S05]  /*5ca0*/  CALL.REL.NOINC `($__internal_540_$__cuda_sm20_div_s64) ;  /* 0x0000000c00e47944 */ /* 0x000fea0003c00000 */
        /* <DEDUP_REMOVED lines=11> */
.L_x_26484:
[----:B------:R-:W-:Y:S05]  /*5d60*/  BSYNC.RECONVERGENT B1 ;  /* 0x0000000000017941 */ /* 0x000fea0003800200 */
.L_x_26482:
        /* <DEDUP_REMOVED lines=10> */
.L_x_26472:
        /* <DEDUP_REMOVED lines=34> */
.L_x_26487:
        /* <DEDUP_REMOVED lines=17> */
.L_x_26488:
[----:B------:R-:W-:Y:S05]  /*6140*/  BSYNC.RECONVERGENT B1 ;  /* 0x0000000000017941 */ /* 0x000fea0003800200 */
.L_x_26486:
        /* <DEDUP_REMOVED lines=41> */
.L_x_26490:
        /* <DEDUP_REMOVED lines=17> */
.L_x_26491:
[----:B------:R-:W-:Y:S05]  /*64f0*/  BSYNC.RECONVERGENT B1 ;  /* 0x0000000000017941 */ /* 0x000fea0003800200 */
.L_x_26489:
        /* <DEDUP_REMOVED lines=10> */
.L_x_26485:
        /* <DEDUP_REMOVED lines=31> */
.L_x_26493:
[----:B------:R-:W-:Y:S01]  /*6790*/  MOV R21, R10 ;  /* 0x0000000a00157202 */ /* 0x000fe20000000f00 */
[----:B------:R-:W-:Y:S01]  /*67a0*/  IMAD.MOV.U32 R20, RZ, RZ, R15 ;  /* 0x000000ffff147224 */ /* 0x000fe200078e000f */
[----:B------:R-:W-:Y:S02]  /*67b0*/  MOV R22, R11 ;  /* 0x0000000b00167202 */ /* 0x000fe40000000f00 */
[----:B------:R-:W-:Y:S02]  /*67c0*/  MOV R24, R14 ;  /* 0x0000000e00187202 */ /* 0x000fe40000000f00 */
[----:B------:R-:W-:-:S07]  /*67d0*/  MOV R23, 0x67f0 ;  /* 0x000067f000177802 */ /* 0x000fce0000000f00 */
[----:B------:R-:W-:Y:S05]  /*67e0*/  CALL.REL.NOINC `($__internal_541_$__cuda_sm20_rem_s64) ;  /* 0x0000000800647944 */ /* 0x000fea0003c00000 */
[----:B------:R-:W-:Y:S01]  /*67f0*/  MOV R10, R12 ;  /* 0x0000000c000a7202 */ /* 0x000fe20000000f00 */
[----:B------:R-:W-:-:S07]  /*6800*/  IMAD.MOV.U32 R11, RZ, RZ, R13 ;  /* 0x000000ffff0b7224 */ /* 0x000fce00078e000d */
.L_x_26494:
[----:B------:R-:W-:Y:S05]  /*6810*/  BSYNC.RECONVERGENT B1 ;  /* 0x0000000000017941 */ /* 0x000fea0003800200 */
.L_x_26492:
        /* <DEDUP_REMOVED lines=10> */
.L_x_26445:
[----:B------:R-:W0:Y:S02]  /*68c0*/  LDCU.64 UR4, c[0x0][0x388] ;  /* 0x00007100ff0477ac */ /* 0x000e240008000a00 */
[----:B0-----:R-:W-:-:S04]  /*68d0*/  LEA R8, P0, R7, UR4, 0x3 ;  /* 0x0000000407087c11 */ /* 0x001fc8000f8018ff */
[----:B------:R-:W-:-:S05]  /*68e0*/  LEA.HI.X R9, R7, UR5, R6, 0x3, P0 ;  /* 0x0000000507097c11 */ /* 0x000fca00080f1c06 */
[----:B------:R-:W2:Y:S04]  /*68f0*/  LDG.E.64 R6, desc[UR6][R8.64] ;  /* 0x0000000608067981 */ /* 0x000ea8000c1e1b00 */
[----:B--2---:R0:W-:Y:S02]  /*6900*/  STS.64 [R3], R6 ;  /* 0x0000000603007388 */ /* 0x0041e40000000a00 */
.L_x_26444:
[----:B------:R-:W-:Y:S05]  /*6910*/  BSYNC.RECONVERGENT B0 ;  /* 0x0000000000007941 */ /* 0x000fea0003800200 */
.L_x_26396:
[----:B------:R-:W-:Y:S01]  /*6920*/  BAR.SYNC.DEFER_BLOCKING 0x0 ;  /* 0x0000000000007b1d */ /* 0x000fe20000010000 */
[----:B------:R-:W-:Y:S02]  /*6930*/  ISETP.GE.U32.AND P0, PT, R4, 0x42, PT ;  /* 0x000000420400780c */ /* 0x000fe40003f06070 */
[----:B------:R-:W-:-:S11]  /*6940*/  ISETP.GT.U32.AND P1, PT, R2, 0x1f, PT ;  /* 0x0000001f0200780c */ /* 0x000fd60003f24070 */
[----:B------:R-:W-:Y:S05]  /*6950*/  @!P0 BRA `(.L_x_26495) ;  /* 0x00000000002c8947 */ /* 0x000fea0003800000 */
.L_x_26496:
        /* <DEDUP_REMOVED lines=11> */
.L_x_26495:
        /* <DEDUP_REMOVED lines=35> */
        .weak           $__internal_540_$__cuda_sm20_div_s64
        .type           $__internal_540_$__cuda_sm20_div_s64,@function
        .size           $__internal_540_$__cuda_sm20_div_s64,($__internal_541_$__cuda_sm20_rem_s64 - $__internal_540_$__cuda_sm20_div_s64)
$__internal_540_$__cuda_sm20_div_s64:
        /* <DEDUP_REMOVED lines=83> */
[----:B------:R-:W-:Y:S05]  /*7170*/  RET.REL.NODEC R12 `(uncontiguous_cumulate_sum_square_f64) ;  /* 0xffffff8c0ca07950 */ /* 0x000fea0003c3ffff */
        .weak           $__internal_541_$__cuda_sm20_rem_s64
        .type           $__internal_541_$__cuda_sm20_rem_s64,@function
        .size           $__internal_541_$__cuda_sm20_rem_s64,(.L_x_30869 - $__internal_541_$__cuda_sm20_rem_s64)
$__internal_541_$__cuda_sm20_rem_s64:
        /* <DEDUP_REMOVED lines=77> */
[----:B------:R-:W-:Y:S06]  /*7650*/  RET.REL.NODEC R10 `(uncontiguous_cumulate_sum_square_f64) ;  /* 0xffffff880a687950 */ /* 0x000fec0003c3ffff */
.L_x_26497:
        /* <DEDUP_REMOVED lines=10> */
.L_x_30869:


//--------------------- .text.uncontiguous_sum_square_f64 --------------------------
	.section	.text.uncontiguous_sum_square_f64,"ax",@progbits
	.align	128
        .global         uncontiguous_sum_square_f64
        .type           uncontiguous_sum_square_f64,@function
        .size           uncontiguous_sum_square_f64,(.L_x_30871 - uncontiguous_sum_square_f64)
        .other          uncontiguous_sum_square_f64,@"STO_CUDA_ENTRY STV_DEFAULT"
uncontiguous_sum_square_f64:
.text.uncontiguous_sum_square_f64:
        /* <DEDUP_REMOVED lines=41> */
.L_x_26526:
        /* <DEDUP_REMOVED lines=33> */
.L_x_26503:
[----:B------:R-:W-:Y:S01]  /*04a0*/  IMAD.MOV.U32 R29, RZ, RZ, R14 ;  /* 0x000000ffff1d7224 */ /* 0x000fe200078e000e */
[----:B------:R-:W-:Y:S01]  /*04b0*/  MOV R26, R15 ;  /* 0x0000000f001a7202 */ /* 0x000fe20000000f00 */
[----:B------:R-:W-:Y:S01]  /*04c0*/  IMAD.MOV.U32 R13, RZ, RZ, R16 ;  /* 0x000000ffff0d7224 */ /* 0x000fe200078e0010 */
[----:B------:R-:W-:Y:S02]  /*04d0*/  MOV R12, R17 ;  /* 0x00000011000c7202 */ /* 0x000fe40000000f00 */
[----:B------:R-:W-:-:S07]  /*04e0*/  MOV R11, 0x500 ;  /* 0x00000500000b7802 */ /* 0x000fce0000000f00 */
[----:B------:R-:W-:Y:S05]  /*04f0*/  CALL.REL.NOINC `($__internal_542_$__cuda_sm20_div_s64) ;  /* 0x0000006400d87944 */ /* 0x000fea0003c00000 */
        /* <DEDUP_REMOVED lines=9> */
.L_x_26504:
[----:B------:R-:W-:Y:S05]  /*0590*/  BSYNC.RECONVERGENT B1 ;  /* 0x0000000000017941 */ /* 0x000fea0003800200 */
.L_x_26502:
        /* <DEDUP_REMOVED lines=36> */
.L_x_26506:
[----:B------:R-:W-:Y:S01]  /*07e0*/  IMAD.MOV.U32 R29, RZ, RZ, R7 ;  /* 0x000000ffff1d7224 */ /* 0x000fe200078e0007 */
[----:B------:R-:W-:Y:S01]  /*07f0*/  MOV R26, R8 ;  /* 0x00000008001a7202 */ /* 0x000fe20000000f00 */
[----:B------:R-:W-:Y:S01]  /*0800*/  IMAD.MOV.U32 R13, RZ, RZ, R16 ;  /* 0x000000ffff0d7224 */ /* 0x000fe200078e0010 */
[----:B------:R-:W-:Y:S02]  /*0810*/  MOV R12, R17 ;  /* 0x00000011000c7202 */ /* 0x000fe40000000f00 */
[----:B------:R-:W-:-:S07]  /*0820*/  MOV R11, 0x840 ;  /* 0x00000840000b7802 */ /* 0x000fce0000000f00 */
[----:B------:R-:W-:Y:S05]  /*0830*/  CALL.REL.NOINC `($__internal_542_$__cuda_sm20_div_s64) ;  /* 0x0000006400087944 */ /* 0x000fea0003c00000 */
        /* <DEDUP_REMOVED lines=10> */
.L_x_26507:
[----:B------:R-:W-:Y:S05]  /*08e0*/  BSYNC.RECONVERGENT B1 ;  /* 0x0000000000017941 */ /* 0x000fea0003800200 */
.L_x_26505:
        /* <DEDUP_REMOVED lines=37> */
.L_x_26509:
[----:B------:R-:W-:Y:S01]  /*0b40*/  MOV R29, R14 ;  /* 0x0000000e001d7202 */ /* 0x000fe20000000f00 */
[----:B------:R-:W-:Y:S01]  /*0b50*/  IMAD.MOV.U32 R26, RZ, RZ, R15 ;  /* 0x000000ffff1a7224 */ /* 0x000fe200078e000f */
[----:B------:R-:W-:Y:S01]  /*0b60*/  MOV R13, R16 ;  /* 0x00000010000d7202 */ /* 0x000fe20000000f00 */
[----:B------:R-:W-:Y:S01]  /*0b70*/  IMAD.MOV.U32 R12, RZ, RZ, R17 ;  /* 0x000000ffff0c7224 */ /* 0x000fe200078e0011 */
[----:B------:R-:W-:-:S07]  /*0b80*/  MOV R11, 0xba0 ;  /* 0x00000ba0000b7802 */ /* 0x000fce0000000f00 */
[----:B------:R-:W-:Y:S05]  /*0b90*/  CALL.REL.NOINC `($__internal_542_$__cuda_sm20_div_s64) ;  /* 0x0000006000307944 */ /* 0x000fea0003c00000 */
        /* <DEDUP_REMOVED lines=10> */
.L_x_26510:
[----:B------:R-:W-:Y:S05]  /*0c40*/  BSYNC.RECONVERGENT B1 ;  /* 0x0000000000017941 */ /* 0x000fea0003800200 */
.L_x_26508:
        /* <DEDUP_REMOVED lines=34> */
.L_x_26512:
        /* <DEDUP_REMOVED lines=16> */
.L_x_26513:
[----:B------:R-:W-:Y:S05]  /*0f70*/  BSYNC.RECONVERGENT B1 ;  /* 0x0000000000017941 */ /* 0x000fea0003800200 */
.L_x_26511:
        /* <DEDUP_REMOVED lines=37> */
.L_x_26515:
        /* <DEDUP_REMOVED lines=17> */
.L_x_26516:
[----:B------:R-:W-:Y:S05]  /*12e0*/  BSYNC.RECONVERGENT B1 ;  /* 0x0000000000017941 */ /* 0x000fea0003800200 */
.L_x_26514:
        /* <DEDUP_REMOVED lines=35> */
.L_x_26518:
        /* <DEDUP_REMOVED lines=16> */
.L_x_26519:
[----:B------:R-:W-:Y:S05]  /*1620*/  BSYNC.RECONVERGENT B1 ;  /* 0x0000000000017941 */ /* 0x000fea0003800200 */
.L_x_26517:
        /* <DEDUP_REMOVED lines=36> */
.L_x_26521:
[----:B------:R-:W-:Y:S01]  /*1870*/  MOV R29, R14 ;  /* 0x0000000e001d7202 */ /* 0x000fe20000000f00 */
[----:B------:R-:W-:Y:S01]  /*1880*/  IMAD.MOV.U32 R26, RZ, RZ, R15 ;  /* 0x000000ffff1a7224 */ /* 0x000fe200078e000f */
[----:B------:R-:W-:Y:S01]  /*1890*/  MOV R13, R16 ;  /* 0x00000010000d7202 */ /* 0x000fe20000000f00 */
[----:B------:R-:W-:Y:S01]  /*18a0*/  IMAD.MOV.U32 R12, RZ, RZ, R17 ;  /* 0x000000ffff0c7224 */ /* 0x000fe200078e0011 */
[----:B------:R-:W-:-:S07]  /*18b0*/  MOV R11, 0x18d0 ;  /* 0x000018d0000b7802 */ /* 0x000fce0000000f00 */
[----:B------:R-:W-:Y:S05]  /*18c0*/  CALL.REL.NOINC `($__internal_542_$__cuda_sm20_div_s64) ;  /* 0x0000005000e47944 */ /* 0x000fea0003c00000 */
        /* <DEDUP_REMOVED lines=11> */
.L_x_26522:
[----:B------:R-:W-:Y:S05]  /*1980*/  BSYNC.RECONVERGENT B1 ;  /* 0x0000000000017941 */ /* 0x000fea0003800200 */
.L_x_26520:
        /* <DEDUP_REMOVED lines=36> */
.L_x_26524:
        /* <DEDUP_REMOVED lines=17> */
.L_x_26525:
[----:B------:R-:W-:Y:S05]  /*1ce0*/  BSYNC.RECONVERGENT B1 ;  /* 0x0000000000017941 */ /* 0x000fea0003800200 */
.L_x_26523:
        /* <DEDUP_REMOVED lines=10> */
.L_x_26501:
        /* <DEDUP_REMOVED lines=36> */
.L_x_26529:
[----:B------:R-:W-:Y:S01]  /*1fd0*/  MOV R29, R14 ;  /* 0x0000000e001d7202 */ /* 0x000fe20000000f00 */
[----:B------:R-:W-:Y:S01]  /*1fe0*/  IMAD.MOV.U32 R26, RZ, RZ, R15 ;  /* 0x000000ffff1a7224 */ /* 0x000fe200078e000f */
[----:B------:R-:W-:Y:S01]  /*1ff0*/  MOV R13, R16 ;  /* 0x00000010000d7202 */ /* 0x000fe20000000f00 */
[----:B------:R-:W-:Y:S01]  /*2000*/  IMAD.MOV.U32 R12, RZ, RZ, R17 ;  /* 0x000000ffff0c7224 */ /* 0x000fe200078e0011 */
[----:B------:R-:W-:-:S07]  /*2010*/  MOV R11, 0x2030 ;  /* 0x00002030000b7802 */ /* 0x000fce0000000f00 */
[----:B------:R-:W-:Y:S05]  /*2020*/  CALL.REL.NOINC `($__internal_542_$__cuda_sm20_div_s64) ;  /* 0x0000004c000c7944 */ /* 0x000fea0003c00000 */
        /* <DEDUP_REMOVED lines=9> */
.L_x_26530:
[----:B------:R-:W-:Y:S05]  /*20c0*/  BSYNC.RECONVERGENT B1 ;  /* 0x0000000000017941 */ /* 0x000fea0003800200 */
.L_x_26528:
        /* <DEDUP_REMOVED lines=36> */
.L_x_26532:
        /* <DEDUP_REMOVED lines=17> */
.L_x_26533:
[----:B------:R-:W-:Y:S05]  /*2420*/  BSYNC.RECONVERGENT B1 ;  /* 0x0000000000017941 */ /* 0x000fea0003800200 */
.L_x_26531:
        /* <DEDUP_REMOVED lines=38> */
.L_x_26535:
        /* <DEDUP_REMOVED lines=16> */
.L_x_26536:
[----:B------:R-:W-:Y:S05]  /*2790*/  BSYNC.RECONVERGENT B1 ;  /* 0x0000000000017941 */ /* 0x000fea0003800200 */
.L_x_26534:
        /* <DEDUP_REMOVED lines=36> */
.L_x_26538:
        /* <DEDUP_REMOVED lines=16> */
.L_x_26539:
[----:B------:R-:W-:Y:S05]  /*2ae0*/  BSYNC.RECONVERGENT B1 ;  /* 0x0000000000017941 */ /* 0x000fea0003800200 */
.L_x_26537:
[----:B------:R-:W-:Y:S01]  /*2af0*/  IMAD R5, R5, R38, RZ ;  /* 0x0000002605057224 */ /* 0x000fe200078e02ff */
[----:B------:R-:W-:Y:S01]  /*2b00*/  IADD3 R9, PT, PT, R9, -0x2, RZ ;  /* 0xfffffffe09097810 */ /* 0x000fe20007ffe0ff */
[----:B------:R-:W-:Y:S02]  /*2b10*/  IMAD.MOV.U32 R34, RZ, RZ, R20 ;  /* 0x000000ffff227224 */ /* 0x000fe400078e0014 */
[-C--:B------:R-:W-:Y:S02]  /*2b20*/  IMAD R5, R39, R10.reuse, R5 ;  /* 0x0000000a27057224 */ /* 0x080fe400078e0205 */
[----:B------:R-:W-:-:S04]  /*2b30*/  IMAD.WIDE.U32 R34, R38, R10, R34 ;  /* 0x0000000a26227225 */ /* 0x000fc800078e0022 */
[----:B------:R-:W-:Y:S01]  /*2b40*/  IMAD.IADD R6, R35, 0x1, R5 ;  /* 0x0000000123067824 */ /* 0x000fe200078e0205 */
[----:B------:R-:W-:-:S07]  /*2b50*/  MOV R5, R34 ;  /* 0x0000002200057202 */ /* 0x000fce0000000f00 */
.L_x_26527:
        /* <DEDUP_REMOVED lines=31> */
.L_x_26541:
[----:B------:R-:W-:Y:S01]  /*2d50*/  IMAD.MOV.U32 R20, RZ, RZ, R14 ;  /* 0x000000ffff147224 */ /* 0x000fe200078e000e */
[----:B------:R-:W-:Y:S01]  /*2d60*/  MOV R24, R15 ;  /* 0x0000000f00187202 */ /* 0x000fe20000000f00 */
[----:B------:R-:W-:Y:S01]  /*2d70*/  IMAD.MOV.U32 R21, RZ, RZ, R16 ;  /* 0x000000ffff157224 */ /* 0x000fe200078e0010 */
[----:B------:R-:W-:Y:S02]  /*2d80*/  MOV R22, R17 ;  /* 0x0000001100167202 */ /* 0x000fe40000000f00 */
[----:B------:R-:W-:-:S07]  /*2d90*/  MOV R23, 0x2db0 ;  /* 0x00002db000177802 */ /* 0x000fce0000000f00 */
[----:B------:R-:W-:Y:S05]  /*2da0*/  CALL.REL.NOINC `($__internal_543_$__cuda_sm20_rem_s64) ;  /* 0x0000004000fc7944 */ /* 0x000fea0003c00000 */
[----:B------:R-:W-:Y:S01]  /*2db0*/  IMAD.MOV.U32 R10, RZ, RZ, R12 ;  /* 0x000000ffff0a7224 */ /* 0x000fe200078e000c */
[----:B------:R-:W-:-:S07]  /*2dc0*/  MOV R11, R13 ;  /* 0x0000000d000b7202 */ /* 0x000fce0000000f00 */
.L_x_26542:
[----:B------:R-:W-:Y:S05]  /*2dd0*/  BSYNC.RECONVERGENT B1 ;  /* 0x0000000000017941 */ /* 0x000fea0003800200 */
.L_x_26540:
        /* <DEDUP_REMOVED lines=33> */
.L_x_26544:
[----:B------:R-:W-:Y:S01]  /*2ff0*/  MOV R21, R16 ;  /* 0x0000001000157202 */ /* 0x000fe20000000f00 */
[----:B------:R-:W-:Y:S01]  /*3000*/  IMAD.MOV.U32 R22, RZ, RZ, R17 ;  /* 0x000000ffff167224 */ /* 0x000fe200078e0011 */
[----:B------:R-:W-:Y:S01]  /*3010*/  MOV R20, R7 ;  /* 0x0000000700147202 */ /* 0x000fe20000000f00 */
[----:B------:R-:W-:Y:S01]  /*3020*/  IMAD.MOV.U32 R24, RZ, RZ, R8 ;  /* 0x000000ffff187224 */ /* 0x000fe200078e0008 */
[----:B------:R-:W-:-:S07]  /*3030*/  MOV R23, 0x3050 ;  /* 0x0000305000177802 */ /* 0x000fce0000000f00 */
[----:B------:R-:W-:Y:S05]  /*3040*/  CALL.REL.NOINC `($__internal_543_$__cuda_sm20_rem_s64) ;  /* 0x0000004000547944 */ /* 0x000fea0003c00000 */
[----:B------:R-:W-:Y:S01]  /*3050*/  MOV R8, R12 ;  /* 0x0000000c00087202 */ /* 0x000fe20000000f00 */
[----:B------:R-:W-:-:S07]  /*3060*/  IMAD.MOV.U32 R9, RZ, RZ, R13 ;  /* 0x000000ffff097224 */ /* 0x000fce00078e000d */
.L_x_26545:
[----:B------:R-:W-:Y:S05]  /*3070*/  BSYNC.RECONVERGENT B1 ;  /* 0x0000000000017941 */ /* 0x000fea0003800200 */
.L_x_26543:
[----:B------:R-:W-:Y:S01]  /*3080*/  MOV R10, R5 ;  /* 0x00000005000a7202 */ /* 0x000fe20000000f00 */
[----:B------:R-:W-:Y:S02]  /*3090*/  IMAD R7, R9, R18, RZ ;  /* 0x0000001209077224 */ /* 0x000fe400078e02ff */
[----:B------:R-:W-:Y:S02]  /*30a0*/  IMAD.MOV.U32 R11, RZ, RZ, R6 ;  /* 0x000000ffff0b7224 */ /* 0x000fe400078e0006 */
[-C--:B------:R-:W-:Y:S02]  /*30b0*/  IMAD R7, R19, R8.reuse, R7 ;  /* 0x0000000813077224 */ /* 0x080fe400078e0207 */
[----:B------:R-:W-:-:S04]  /*30c0*/  IMAD.WIDE.U32 R10, R18, R8, R10 ;  /* 0x00000008120a7225 */ /* 0x000fc800078e000a */
[----:B------:R-:W-:Y:S01]  /*30d0*/  IMAD.MOV.U32 R5, RZ, RZ, R10 ;  /* 0x000000ffff057224 */ /* 0x000fe200078e000a */
[----:B------:R-:W-:-:S07]  /*30e0*/  IADD3 R6, PT, PT, R11, R7, RZ ;  /* 0x000000070b067210 */ /* 0x000fce0007ffe0ff */
.L_x_26500:
[----:B------:R-:W0:Y:S02]  /*30f0*/  LDCU.64 UR4, c[0x0][0x388] ;  /* 0x00007100ff0477ac */ /* 0x000e240008000a00 */
[----:B0-----:R-:W-:-:S04]  /*3100*/  LEA R10, P0, R5, UR4, 0x3 ;  /* 0x00000004050a7c11 */ /* 0x001fc8000f8018ff */
[----:B------:R-:W-:Y:S02]  /*3110*/  LEA.HI.X R11, R5, UR5, R6, 0x3, P0 ;  /* 0x00000005050b7c11 */ /* 0x000fe400080f1c06 */
[----:B------:R-:W-:-:S03]  /*3120*/  LEA R6, P0, R27, UR4, 0x3 ;  /* 0x000000041b067c11 */ /* 0x000fc6000f8018ff */
[----:B------:R-:W2:Y:S01]  /*3130*/  LDG.E.64 R8, desc[UR6][R10.64] ;  /* 0x000000060a087981 */ /* 0x000ea2000c1e1b00 */
[----:B------:R-:W-:-:S06]  /*3140*/  LEA.HI.X R7, R27, UR5, R28, 0x3, P0 ;  /* 0x000000051b077c11 */ /* 0x000fcc00080f1c1c */
[----:B------:R-:W3:Y:S01]  /*3150*/  LDG.E.64 R6, desc[UR6][R6.64] ;  /* 0x0000000606067981 */ /* 0x000ee2000c1e1b00 */
[----:B--2---:R-:W-:-:S08]  /*3160*/  DMUL R8, R8, R8 ;  /* 0x0000000808087228 */ /* 0x004fd00000000000 */
[----:B---3--:R-:W-:-:S07]  /*3170*/  DFMA R8, R6, R6, R8 ;  /* 0x000000060608722b */ /* 0x008fce0000000008 */
[----:B------:R1:W-:Y:S01]  /*3180*/  STS.64 [R3], R8 ;  /* 0x0000000803007388 */ /* 0x0003e20000000a00 */
[----:B------:R-:W-:Y:S05]  /*3190*/  BRA `(.L_x_26546) ;  /* 0x0000003400e47947 */ /* 0x000fea0003800000 */
.L_x_26499:
        /* <DEDUP_REMOVED lines=20> */
.L_x_26573:
        /* <DEDUP_REMOVED lines=33> */
.L_x_26550:
[----:B------:R-:W-:Y:S01]  /*34f0*/  IMAD.MOV.U32 R29, RZ, RZ, R15 ;  /* 0x000000ffff1d7224 */ /* 0x000fe200078e000f */
[----:B------:R-:W-:Y:S01]  /*3500*/  MOV R26, R14 ;  /* 0x0000000e001a7202 */ /* 0x000fe20000000f00 */
[----:B------:R-:W-:Y:S01]  /*3510*/  IMAD.MOV.U32 R13, RZ, RZ, R34 ;  /* 0x000000ffff0d7224 */ /* 0x000fe200078e0022 */
[----:B------:R-:W-:Y:S02]  /*3520*/  MOV R12, R35 ;  /* 0x00000023000c7202 */ /* 0x000fe40000000f00 */
[----:B------:R-:W-:-:S07]  /*3530*/  MOV R11, 0x3550 ;  /* 0x00003550000b7802 */ /* 0x000fce0000000f00 */
[----:B-123--:R-:W-:Y:S05]  /*3540*/  CALL.REL.NOINC `($__internal_542_$__cuda_sm20_div_s64) ;  /* 0x0000003400c47944 */ /* 0x00efea0003c00000 */
        /* <DEDUP_REMOVED lines=11> */
.L_x_26551:
[----:B------:R-:W-:Y:S05]  /*3600*/  BSYNC.RECONVERGENT B1 ;  /* 0x0000000000017941 */ /* 0x000fea0003800200 */
.L_x_26549:
        /* <DEDUP_REMOVED lines=39> */
.L_x_26553:
[----:B------:R-:W-:Y:S01]  /*3880*/  IMAD.MOV.U32 R29, RZ, RZ, R34 ;  /* 0x000000ffff1d7224 */ /* 0x000fe200078e0022 */
[----:B------:R-:W-:Y:S01]  /*3890*/  MOV R26, R35 ;  /* 0x00000023001a7202 */ /* 0x000fe20000000f00 */
[----:B------:R-:W-:Y:S01]  /*38a0*/  IMAD.MOV.U32 R13, RZ, RZ, R36 ;  /* 0x000000ffff0d7224 */ /* 0x000fe200078e0024 */
[----:B------:R-:W-:Y:S02]  /*38b0*/  MOV R12, R37 ;  /* 0x00000025000c7202 */ /* 0x000fe40000000f00 */
[----:B------:R-:W-:-:S07]  /*38c0*/  MOV R11, 0x38e0 ;  /* 0x000038e0000b7802 */ /* 0x000fce0000000f00 */
[----:B-1----:R-:W-:Y:S05]  /*38d0*/  CALL.REL.NOINC `($__internal_542_$__cuda_sm20_div_s64) ;  /* 0x0000003000e07944 */ /* 0x002fea0003c00000 */
        /* <DEDUP_REMOVED lines=11> */
.L_x_26554:
[----:B------:R-:W-:Y:S05]  /*3990*/  BSYNC.RECONVERGENT B1 ;  /* 0x0000000000017941 */ /* 0x000fea0003800200 */
.L_x_26552:
        /* <DEDUP_REMOVED lines=38> */
.L_x_26556:
[----:B------:R-:W-:Y:S01]  /*3c00*/  MOV R29, R34 ;  /* 0x00000022001d7202 */ /* 0x000fe20000000f00 */
[----:B------:R-:W-:Y:S01]  /*3c10*/  IMAD.MOV.U32 R26, RZ, RZ, R35 ;  /* 0x000000ffff1a7224 */ /* 0x000fe200078e0023 */
[----:B------:R-:W-:Y:S01]  /*3c20*/  MOV R13, R36 ;  /* 0x00000024000d7202 */ /* 0x000fe20000000f00 */
[----:B------:R-:W-:Y:S01]  /*3c30*/  IMAD.MOV.U32 R12, RZ, RZ, R37 ;  /* 0x000000ffff0c7224 */ /* 0x000fe200078e0025 */
[----:B------:R-:W-:-:S07]  /*3c40*/  MOV R11, 0x3c60 ;  /* 0x00003c60000b7802 */ /* 0x000fce0000000f00 */
[----:B-1----:R-:W-:Y:S05]  /*3c50*/  CALL.REL.NOINC `($__internal_542_$__cuda_sm20_div_s64) ;  /* 0x0000003000007944 */ /* 0x002fea0003c00000 */
        /* <DEDUP_REMOVED lines=11> */
.L_x_26557:
[----:B------:R-:W-:Y:S05]  /*3d10*/  BSYNC.RECONVERGENT B1 ;  /* 0x0000000000017941 */ /* 0x000fea0003800200 */
.L_x_26555:
        /* <DEDUP_REMOVED lines=38> */
.L_x_26559:
        /* <DEDUP_REMOVED lines=17> */
.L_x_26560:
[----:B------:R-:W-:Y:S05]  /*4090*/  BSYNC.RECONVERGENT B1 ;  /* 0x0000000000017941 */ /* 0x000fea0003800200 */
.L_x_26558:
        /* <DEDUP_REMOVED lines=39> */
.L_x_26562:
        /* <DEDUP_REMOVED lines=17> */
.L_x_26563:
[----:B------:R-:W-:Y:S05]  /*4420*/  BSYNC.RECONVERGENT B1 ;  /* 0x0000000000017941 */ /* 0x000fea0003800200 */
.L_x_26561:
        /* <DEDUP_REMOVED lines=38> */
.L_x_26565:
        /* <DEDUP_REMOVED lines=17> */
.L_x_26566:
[----:B------:R-:W-:Y:S05]  /*47a0*/  BSYNC.RECONVERGENT B1 ;  /* 0x0000000000017941 */ /* 0x000fea0003800200 */
.L_x_26564:
        /* <DEDUP_REMOVED lines=38> */
.L_x_26568:
        /* <DEDUP_REMOVED lines=17> */
.L_x_26569:
[----:B------:R-:W-:Y:S05]  /*4b20*/  BSYNC.RECONVERGENT B1 ;  /* 0x0000000000017941 */ /* 0x000fea0003800200 */
.L_x_26567:
        /* <DEDUP_REMOVED lines=36> */
.L_x_26571:
        /* <DEDUP_REMOVED lines=17> */
.L_x_26572:
[----:B------:R-:W-:Y:S05]  /*4e80*/  BSYNC.RECONVERGENT B1 ;  /* 0x0000000000017941 */ /* 0x000fea0003800200 */
.L_x_26570:
        /* <DEDUP_REMOVED lines=12> */
.L_x_26548:
        /* <DEDUP_REMOVED lines=35> */
.L_x_26576:
        /* <DEDUP_REMOVED lines=17> */
.L_x_26577:
[----:B------:R-:W-:Y:S05]  /*5290*/  BSYNC.RECONVERGENT B1 ;  /* 0x0000000000017941 */ /* 0x000fea0003800200 */
.L_x_26575:
        /* <DEDUP_REMOVED lines=41> */
.L_x_26579:
[----:B------:R-:W-:Y:S01]  /*5530*/  MOV R29, R18 ;  /* 0x00000012001d7202 */ /* 0x000fe20000000f00 */
[----:B------:R-:W-:Y:S01]  /*5540*/  IMAD.MOV.U32 R13, RZ, RZ, R16 ;  /* 0x000000ffff0d7224 */ /* 0x000fe200078e0010 */
[----:B------:R-:W-:Y:S02]  /*5550*/  MOV R26, R19 ;  /* 0x00000013001a7202 */ /* 0x000fe40000000f00 */
[----:B------:R-:W-:Y:S02]  /*5560*/  MOV R12, R17 ;  /* 0x00000011000c7202 */ /* 0x000fe40000000f00 */
[----:B------:R-:W-:-:S07]  /*5570*/  MOV R11, 0x5590 ;  /* 0x00005590000b7802 */ /* 0x000fce0000000f00 */
[----:B------:R-:W-:Y:S05]  /*5580*/  CALL.REL.NOINC `($__internal_542_$__cuda_sm20_div_s64) ;  /* 0x0000001400b47944 */ /* 0x000fea0003c00000 */
        /* <DEDUP_REMOVED lines=11> */
.L_x_26580:
[----:B------:R-:W-:Y:S05]  /*5640*/  BSYNC.RECONVERGENT B1 ;  /* 0x0000000000017941 */ /* 0x000fea0003800200 */
.L_x_26578:
        /* <DEDUP_REMOVED lines=40> */
.L_x_26582:
[----:B------:R-:W-:Y:S01]  /*58d0*/  MOV R29, R18 ;  /* 0x00000012001d7202 */ /* 0x000fe20000000f00 */
[----:B------:R-:W-:Y:S01]  /*58e0*/  IMAD.MOV.U32 R26, RZ, RZ, R19 ;  /* 0x000000ffff1a7224 */ /* 0x000fe200078e0013 */
[----:B------:R-:W-:Y:S02]  /*58f0*/  MOV R13, R20 ;  /* 0x00000014000d7202 */ /* 0x000fe40000000f00 */
[----:B------:R-:W-:Y:S02]  /*5900*/  MOV R12, R21 ;  /* 0x00000015000c7202 */ /* 0x000fe40000000f00 */
[----:B------:R-:W-:-:S07]  /*5910*/  MOV R11, 0x5930 ;  /* 0x00005930000b7802 */ /* 0x000fce0000000f00 */
[----:B------:R-:W-:Y:S05]  /*5920*/  CALL.REL.NOINC `($__internal_542_$__cuda_sm20_div_s64) ;  /* 0x0000001000cc7944 */ /* 0x000fea0003c00000 */
        /* <DEDUP_REMOVED lines=11> */
.L_x_26583:
[----:B------:R-:W-:Y:S05]  /*59e0*/  BSYNC.RECONVERGENT B1 ;  /* 0x0000000000017941 */ /* 0x000fea0003800200 */
.L_x_26581:
        /* <DEDUP_REMOVED lines=39> */
.L_x_26585:
[----:B------:R-:W-:Y:S01]  /*5c60*/  MOV R29, R18 ;  /* 0x00000012001d7202 */ /* 0x000fe20000000f00 */
[----:B------:R-:W-:Y:S01]  /*5c70*/  IMAD.MOV.U32 R26, RZ, RZ, R19 ;  /* 0x000000ffff1a7224 */ /* 0x000fe200078e0013 */
[----:B------:R-:W-:Y:S02]  /*5c80*/  MOV R13, R20 ;  /* 0x00000014000d7202 */ /* 0x000fe40000000f00 */
[----:B------:R-:W-:Y:S02]  /*5c90*/  MOV R12, R21 ;  /* 0x00000015000c7202 */ /* 0x000fe40000000f00 */
[----:B------:R-:W-:-:S07]  /*5ca0*/  MOV R11, 0x5cc0 ;  /* 0x00005cc0000b7802 */ /* 0x000fce0000000f00 */
[----:B------:R-:W-:Y:S05]  /*5cb0*/  CALL.REL.NOINC `($__internal_542_$__cuda_sm20_div_s64) ;  /* 0x0000000c00e87944 */ /* 0x000fea0003c00000 */
        /* <DEDUP_REMOVED lines=11> */
.L_x_26586:
[----:B------:R-:W-:Y:S05]  /*5d70*/  BSYNC.RECONVERGENT B1 ;  /* 0x0000000000017941 */ /* 0x000fea0003800200 */
.L_x_26584:
        /* <DEDUP_REMOVED lines=10> */
.L_x_26574:
        /* <DEDUP_REMOVED lines=34> */
.L_x_26589:
        /* <DEDUP_REMOVED lines=17> */
.L_x_26590:
[----:B------:R-:W-:Y:S05]  /*6150*/  BSYNC.RECONVERGENT B1 ;  /* 0x0000000000017941 */ /* 0x000fea0003800200 */
.L_x_26588:
        /* <DEDUP_REMOVED lines=41> */
.L_x_26592:
        /* <DEDUP_REMOVED lines=17> */
.L_x_26593:
[----:B------:R-:W-:Y:S05]  /*6500*/  BSYNC.RECONVERGENT B1 ;  /* 0x0000000000017941 */ /* 0x000fea0003800200 */
.L_x_26591:
        /* <DEDUP_REMOVED lines=10> */
.L_x_26587:
        /* <DEDUP_REMOVED lines=31> */
.L_x_26595:
[----:B------:R-:W-:Y:S01]  /*67a0*/  MOV R21, R10 ;  /* 0x0000000a00157202 */ /* 0x000fe20000000f00 */
[----:B------:R-:W-:Y:S01]  /*67b0*/  IMAD.MOV.U32 R20, RZ, RZ, R15 ;  /* 0x000000ffff147224 */ /* 0x000fe200078e000f */
[----:B------:R-:W-:Y:S02]  /*67c0*/  MOV R22, R11 ;  /* 0x0000000b00167202 */ /* 0x000fe40000000f00 */
[----:B------:R-:W-:Y:S02]  /*67d0*/  MOV R24, R14 ;  /* 0x0000000e00187202 */ /* 0x000fe40000000f00 */
[----:B------:R-:W-:-:S07]  /*67e0*/  MOV R23, 0x6800 ;  /* 0x0000680000177802 */ /* 0x000fce0000000f00 */
[----:B------:R-:W-:Y:S05]  /*67f0*/  CALL.REL.NOINC `($__internal_543_$__cuda_sm20_rem_s64) ;  /* 0x0000000800687944 */ /* 0x000fea0003c00000 */
[----:B------:R-:W-:Y:S01]  /*6800*/  MOV R10, R12 ;  /* 0x0000000c000a7202 */ /* 0x000fe20000000f00 */
[----:B------:R-:W-:-:S07]  /*6810*/  IMAD.MOV.U32 R11, RZ, RZ, R13 ;  /* 0x000000ffff0b7224 */ /* 0x000fce00078e000d */
.L_x_26596:
[----:B------:R-:W-:Y:S05]  /*6820*/  BSYNC.RECONVERGENT B1 ;  /* 0x0000000000017941 */ /* 0x000fea0003800200 */
.L_x_26594:
        /* <DEDUP_REMOVED lines=10> */
.L_x_26547:
[----:B------:R-:W0:Y:S02]  /*68d0*/  LDCU.64 UR4, c[0x0][0x388] ;  /* 0x00007100ff0477ac */ /* 0x000e240008000a00 */
[----:B0-----:R-:W-:-:S04]  /*68e0*/  LEA R8, P0, R7, UR4, 0x3 ;  /* 0x0000000407087c11 */ /* 0x001fc8000f8018ff */
[----:B------:R-:W-:-:S05]  /*68f0*/  LEA.HI.X R9, R7, UR5, R6, 0x3, P0 ;  /* 0x0000000507097c11 */ /* 0x000fca00080f1c06 */
[----:B------:R-:W2:Y:S02]  /*6900*/  LDG.E.64 R6, desc[UR6][R8.64] ;  /* 0x0000000608067981 */ /* 0x000ea4000c1e1b00 */
[----:B--2---:R-:W-:-:S07]  /*6910*/  DMUL R6, R6, R6 ;  /* 0x0000000606067228 */ /* 0x004fce0000000000 */
[----:B------:R0:W-:Y:S04]  /*6920*/  STS.64 [R3], R6 ;  /* 0x0000000603007388 */ /* 0x0001e80000000a00 */
.L_x_26546:
[----:B------:R-:W-:Y:S05]  /*6930*/  BSYNC.RECONVERGENT B0 ;  /* 0x0000000000007941 */ /* 0x000fea0003800200 */
.L_x_26498:
[----:B------:R-:W-:Y:S01]  /*6940*/  BAR.SYNC.DEFER_BLOCKING 0x0 ;  /* 0x0000000000007b1d */ /* 0x000fe20000010000 */
[----:B------:R-:W-:Y:S02]  /*6950*/  ISETP.GE.U32.AND P0, PT, R4, 0x42, PT ;  /* 0x000000420400780c */ /* 0x000fe40003f06070 */
[----:B------:R-:W-:-:S11]  /*6960*/  ISETP.GT.U32.AND P1, PT, R2, 0x1f, PT ;  /* 0x0000001f0200780c */ /* 0x000fd60003f24070 */
[----:B------:R-:W-:Y:S05]  /*6970*/  @!P0 BRA `(.L_x_26597) ;  /* 0x00000000002c8947 */ /* 0x000fea0003800000 */
.L_x_26598:
[----:B------:R-:W-:-:S04]  /*6980*/  SHF.R.U32.HI R5, RZ, 0x1, R4 ;  /* 0x00000001ff057819 */ /* 0x000fc80000011604 */
[----:B------:R-:W-:-:S13]  /*6990*/  ISETP.GE.U32.AND P0, PT, R2, R5, PT ;  /* 0x000000050200720c */ /* 0x000fda0003f06070 */
[----:B-1----:R-:W-:Y:S01]  /*69a0*/  @!P0 LEA R8, R5, R3, 0x3 ;  /* 0x0000000305088211 */ /* 0x002fe200078e18ff */
        /* <DEDUP_REMOVED lines=8> */
.L_x_26597:
[----:B------:R-:W-:Y:S05]  /*6a30*/  @P1 EXIT ;  /* 0x000000000000194d */ /* 0x000fea0003800000 */
[----:B------:R-:W-:Y:S01]  /*6a40*/  LDS.64 R4, [R3] ;  /* 0x0000000003047984 */ /* 0x000fe20000000a00 */
[----:B------:R-:W-:-:S03]  /*6a50*/  ISETP.NE.AND P0, PT, R2, RZ, PT ;  /* 0x000000ff0200720c */ /* 0x000fc60003f05270 */
        /* <DEDUP_REMOVED lines=32> */
        .weak           $__internal_542_$__cuda_sm20_div_s64
        .type           $__internal_542_$__cuda_sm20_div_s64,@function
        .size           $__internal_542_$__cuda_sm20_div_s64,($__internal_543_$__cuda_sm20_rem_s64 - $__internal_542_$__cuda_sm20_div_s64)
$__internal_542_$__cuda_sm20_div_s64:
        /* <DEDUP_REMOVED lines=83> */
[----:B------:R-:W-:Y:S05]  /*7190*/  RET.REL.NODEC R12 `(uncontiguous_sum_square_f64) ;  /* 0xffffff8c0c987950 */ /* 0x000fea0003c3ffff */
        .weak           $__internal_543_$__cuda_sm20_rem_s64
        .type           $__internal_543_$__cuda_sm20_rem_s64,@function
        .size           $__internal_543_$__cuda_sm20_rem_s64,(.L_x_30871 - $__internal_543_$__cuda_sm20_rem_s64)
$__internal_543_$__cuda_sm20_rem_s64:
        /* <DEDUP_REMOVED lines=77> */
[----:B------:R-:W-:Y:S06]  /*7670*/  RET.REL.NODEC R10 `(uncontiguous_sum_square_f64) ;  /* 0xffffff880a607950 */ /* 0x000fec0003c3ffff */
.L_x_26599:
        /* <DEDUP_REMOVED lines=16> */
.L_x_30871:


//--------------------- .text.contiguous_cumulate_sum_square_f64 --------------------------
	.section	.text.contiguous_cumulate_sum_square_f64,"ax",@progbits
	.align	128
        .global         contiguous_cumulate_sum_square_f64
        .type           contiguous_cumulate_sum_square_f64,@function
        .size           contiguous_cumulate_sum_square_f64,(.L_x_31494 - contiguous_cumulate_sum_square_f64)
        .other          contiguous_cumulate_sum_square_f64,@"STO_CUDA_ENTRY STV_DEFAULT"
contiguous_cumulate_sum_square_f64:
.text.contiguous_cumulate_sum_square_f64:
        /* <DEDUP_REMOVED lines=38> */
.L_x_26601:
[----:B------:R-:W-:Y:S05]  /*0260*/  BSYNC.RECONVERGENT B0 ;  /* 0x0000000000007941 */ /* 0x000fea0003800200 */
.L_x_26600:
[----:B------:R-:W-:Y:S06]  /*0270*/  BAR.SYNC.DEFER_BLOCKING 0x0 ;  /* 0x0000000000007b1d */ /* 0x000fec0000010000 */
[----:B------:R-:W-:Y:S05]  /*0280*/  @!P2 BRA `(.L_x_26602) ;  /* 0x00000000002ca947 */ /* 0x000fea0003800000 */
.L_x_26603:
        /* <DEDUP_REMOVED lines=11> */
.L_x_26602:
        /* <DEDUP_REMOVED lines=35> */
.L_x_26604:
        /* <DEDUP_REMOVED lines=9> */
.L_x_31494:


//--------------------- .text.contiguous_sum_square_f64 --------------------------
	.section	.text.contiguous_sum_square_f64,"ax",@progbits
	.align	128
        .global         contiguous_sum_square_f64
        .type           contiguous_sum_square_f64,@function
        .size           contiguous_sum_square_f64,(.L_x_31495 - contiguous_sum_square_f64)
        .other          contiguous_sum_square_f64,@"STO_CUDA_ENTRY STV_DEFAULT"
contiguous_sum_square_f64:
.text.contiguous_sum_square_f64:
        /* <DEDUP_REMOVED lines=14> */
[----:B------:R-:W-:-:S05]  /*00e0*/  @!P0 LEA.HI.X R9, R3, R9, RZ, 0x3, P1 ;  /* 0x0000000903098211 */ /* 0x000fca00008f1cff */
[----:B---3--:R-:W2:Y:S01]  /*00f0*/  @!P0 LDG.E.64 R6, desc[UR6][R8.64] ;  /* 0x0000000608068981 */ /* 0x008ea2000c1e1b00 */
[----:B-1----:R-:W-:-:S06]  /*0100*/  @!P0 IMAD.WIDE.U32 R4, R11, 0x8, R4 ;  /* 0x000000080b048825 */ /* 0x002fcc00078e0004 */
[----:B------:R-:W3:Y:S01]  /*0110*/  @!P0 LDG.E.64 R4, desc[UR6][R4.64] ;  /* 0x0000000604048981 */ /* 0x000ee2000c1e1b00 */
[----:B------:R-:W0:Y:S01]  /*0120*/  S2UR UR5, SR_CgaCtaId ;  /* 0x00000000000579c3 */ /* 0x000e220000008800 */
[----:B------:R-:W-:Y:S01]  /*0130*/  UMOV UR4, 0x400 ;  /* 0x0000040000047882 */ /* 0x000fe20000000000 */
[----:B------:R-:W-:Y:S01]  /*0140*/  IMAD.U32 R10, RZ, RZ, UR8 ;  /* 0x00000008ff0a7e24 */ /* 0x000fe2000f8e00ff */
[----:B------:R-:W-:Y:S01]  /*0150*/  BSSY.RECONVERGENT B0, `(.L_x_26605) ;  /* 0x0000013000007945 */ /* 0x000fe20003800200 */
[----:B------:R-:W-:-:S03]  /*0160*/  ISETP.GT.U32.AND P1, PT, R2, 0x1f, PT ;  /* 0x0000001f0200780c */ /* 0x000fc60003f24070 */
[----:B------:R-:W-:Y:S01]  /*0170*/  ISETP.GE.U32.AND P2, PT, R10, 0x42, PT ;  /* 0x000000420a00780c */ /* 0x000fe20003f46070 */
[----:B0-----:R-:W-:-:S06]  /*0180*/  ULEA UR4, UR5, UR4, 0x18 ;  /* 0x0000000405047291 */ /* 0x001fcc000f8ec0ff */
[----:B------:R-:W-:-:S05]  /*0190*/  LEA R3, R2, UR4, 0x3 ;  /* 0x0000000402037c11 */ /* 0x000fca000f8e18ff */
[----:B------:R0:W-:Y:S01]  /*01a0*/  STS.64 [R3], RZ ;  /* 0x000000ff03007388 */ /* 0x0001e20000000a00 */
[----:B--2---:R-:W-:-:S08]  /*01b0*/  @!P0 DMUL R6, R6, R6 ;  /* 0x0000000606068228 */ /* 0x004fd00000000000 */
[----:B---3--:R-:W-:-:S07]  /*01c0*/  @!P0 DFMA R6, R4, R4, R6 ;  /* 0x000000040406822b */ /* 0x008fce0000000006 */
[----:B------:R0:W-:Y:S01]  /*01d0*/  @!P0 STS.64 [R3], R6 ;  /* 0x0000000603008388 */ /* 0x0001e20000000a00 */
[----:B------:R-:W-:Y:S05]  /*01e0*/  @!P0 BRA `(.L_x_26606) ;  /* 0x0000000000248947 */ /* 0x000fea0003800000 */
[----:B------:R-:W-:-:S04]  /*01f0*/  ISETP.GE.U32.AND P0, PT, R11, UR10, PT ;  /* 0x0000000a0b007c0c */ /* 0x000fc8000bf06070 */
[----:B------:R-:W-:-:S13]  /*0200*/  ISETP.GE.U32.AND.EX P0, PT, RZ, UR11, PT, P0 ;  /* 0x0000000bff007c0c */ /* 0x000fda000bf06100 */
[----:B------:R-:W-:Y:S05]  /*0210*/  @P0 BRA `(.L_x_26606) ;  /* 0x0000000000180947 */ /* 0x000fea0003800000 */
[----:B------:R-:W0:Y:S02]  /*0220*/  LDCU.64 UR4, c[0x0][0x388] ;  /* 0x00007100ff0477ac */ /* 0x000e240008000a00 */
[----:B0-----:R-:W-:-:S04]  /*0230*/  LEA R6, P0, R11, UR4, 0x3 ;  /* 0x000000040b067c11 */ /* 0x001fc8000f8018ff */
[----:B------:R-:W-:-:S05]  /*0240*/  LEA.HI.X R7, R11, UR5, RZ, 0x3, P0 ;  /* 0x000000050b077c11 */ /* 0x000fca00080f1cff */
[----:B------:R-:W2:Y:S02]  /*0250*/  LDG.E.64 R4, desc[UR6][R6.64] ;  /* 0x0000000606047981 */ /* 0x000ea4000c1e1b00 */
[----:B--2---:R-:W-:-:S07]  /*0260*/  DMUL R4, R4, R4 ;  /* 0x0000000404047228 */ /* 0x004fce0000000000 */
[----:B------:R1:W-:Y:S04]  /*0270*/  STS.64 [R3], R4 ;  /* 0x0000000403007388 */ /* 0x0003e80000000a00 */
.L_x_26606:
[----:B------:R-:W-:Y:S05]  /*0280*/  BSYNC.RECONVERGENT B0 ;  /* 0x0000000000007941 */ /* 0x000fea0003800200 */
.L_x_26605:
[----:B------:R-:W-:Y:S06]  /*0290*/  BAR.SYNC.DEFER_BLOCKING 0x0 ;  /* 0x0000000000007b1d */ /* 0x000fec0000010000 */
[----:B------:R-:W-:Y:S05]  /*02a0*/  @!P2 BRA `(.L_x_26607) ;  /* 0x00000000002ca947 */ /* 0x000fea0003800000 */
.L_x_26608:
        /* <DEDUP_REMOVED lines=11> */
.L_x_26607:
        /* <DEDUP_REMOVED lines=35> */
.L_x_26609:
        /* <DEDUP_REMOVED lines=15> */
.L_x_31495:


//--------------------- .text.contiguous_sum_square33_f32 --------------------------
	.section	.text.contiguous_sum_square33_f32,"ax",@progbits
	.align	128
        .global         contiguous_sum_square33_f32
        .type           contiguous_sum_square33_f32,@function
        .size           contiguous_sum_square33_f32,(.L_x_31496 - contiguous_sum_square33_f32)
        .other          contiguous_sum_square33_f32,@"STO_CUDA_ENTRY STV_DEFAULT"
contiguous_sum_square33_f32:
.text.contiguous_sum_square33_f32:
        /* <DEDUP_REMOVED lines=50> */
.L_x_26612:
        /* <DEDUP_REMOVED lines=32> */
.L_x_26611:
        /* <DEDUP_REMOVED lines=21> */
.L_x_26614:
        /* <DEDUP_REMOVED lines=14> */
.L_x_26615:
[----:B------:R-:W-:-:S05]  /*0750*/  @!P1 IMAD R9, R9, UR8, RZ ;  /* 0x0000000809099c24 */ /* 0x000fca000f8e02ff */
[----:B------:R-:W-:-:S05]  /*0760*/  @!P1 LEA R9, R9, R0, 0x2 ;  /* 0x0000000009099211 */ /* 0x000fca00078e10ff */
[----:B------:R-:W1:Y:S02]  /*0770*/  @!P1 LDS R6, [R9] ;  /* 0x0000000009069984 */ /* 0x000e640000000800 */
[----:B-1----:R-:W-:-:S07]  /*0780*/  @!P1 FADD R7, R7, R6 ;  /* 0x0000000607079221 */ /* 0x002fce0000000000 */
.L_x_26613:
[----:B-1----:R2:W-:Y:S02]  /*0790*/  STS [R0], R7 ;  /* 0x0000000700007388 */ /* 0x0025e40000000800 */
.L_x_26610:
        /* <DEDUP_REMOVED lines=8> */
.L_x_26616:
        /* <DEDUP_REMOVED lines=14> */
.L_x_31496:


//--------------------- .text.contiguous_sum_square3_f32 --------------------------
	.section	.text.contiguous_sum_square3_f32,"ax",@progbits
	.align	128
        .global         contiguous_sum_square3_f32
        .type           contiguous_sum_square3_f32,@function
        .size           contiguous_sum_square3_f32,(.L_x_30873 - contiguous_sum_square3_f32)
        .other          contiguous_sum_square3_f32,@"STO_CUDA_ENTRY STV_DEFAULT"
contiguous_sum_square3_f32:
.text.contiguous_sum_square3_f32:
        /* <DEDUP_REMOVED lines=43> */
.L_x_26635:
        /* <DEDUP_REMOVED lines=27> */
.L_x_26619:
[----:B------:R-:W-:Y:S01]  /*0460*/  MOV R30, R32 ;  /* 0x00000020001e7202 */ /* 0x000fe20000000f00 */
[----:B------:R-:W-:Y:S01]  /*0470*/  IMAD.MOV.U32 R0, RZ, RZ, R36 ;  /* 0x000000ffff007224 */ /* 0x000fe200078e0024 */
[----:B------:R-:W-:Y:S02]  /*0480*/  MOV R3, R37 ;  /* 0x0000002500037202 */ /* 0x000fe40000000f00 */
[----:B------:R-:W-:-:S07]  /*0490*/  MOV R8, 0x4b0 ;  /* 0x000004b000087802 */ /* 0x000fce0000000f00 */
[----:B01-3--:R-:W-:Y:S05]  /*04a0*/  CALL.REL.NOINC `($__internal_544_$__cuda_sm20_div_s64) ;  /* 0x0000003000cc7944 */ /* 0x00bfea0003c00000 */
        /* <DEDUP_REMOVED lines=9> */
.L_x_26620:
        /* <DEDUP_REMOVED lines=33> */
.L_x_26621:
[----:B------:R-:W-:Y:S01]  /*0750*/  IMAD.MOV.U32 R0, RZ, RZ, R36 ;  /* 0x000000ffff007224 */ /* 0x000fe200078e0024 */
[----:B------:R-:W-:Y:S02]  /*0760*/  MOV R3, R37 ;  /* 0x0000002500037202 */ /* 0x000fe40000000f00 */
[----:B------:R-:W-:-:S07]  /*0770*/  MOV R8, 0x790 ;  /* 0x0000079000087802 */ /* 0x000fce0000000f00 */
[----:B---3--:R-:W-:Y:S05]  /*0780*/  CALL.REL.NOINC `($__internal_544_$__cuda_sm20_div_s64) ;  /* 0x0000003000147944 */ /* 0x008fea0003c00000 */
        /* <DEDUP_REMOVED lines=10> */
.L_x_26622:
        /* <DEDUP_REMOVED lines=34> */
.L_x_26623:
[----:B------:R-:W-:Y:S01]  /*0a50*/  IMAD.MOV.U32 R30, RZ, RZ, R28 ;  /* 0x000000ffff1e7224 */ /* 0x000fe200078e001c */
[----:B------:R-:W-:Y:S01]  /*0a60*/  MOV R0, R36 ;  /* 0x0000002400007202 */ /* 0x000fe20000000f00 */
[----:B------:R-:W-:Y:S01]  /*0a70*/  IMAD.MOV.U32 R3, RZ, RZ, R37 ;  /* 0x000000ffff037224 */ /* 0x000fe200078e0025 */
[----:B------:R-:W-:-:S07]  /*0a80*/  MOV R8, 0xaa0 ;  /* 0x00000aa000087802 */ /* 0x000fce0000000f00 */
[----:B---3--:R-:W-:Y:S05]  /*0a90*/  CALL.REL.NOINC `($__internal_544_$__cuda_sm20_div_s64) ;  /* 0x0000002c00507944 */ /* 0x008fea0003c00000 */
        /* <DEDUP_REMOVED lines=10> */
.L_x_26624:
        /* <DEDUP_REMOVED lines=33> */
.L_x_26625:
[----:B------:R-:W-:Y:S01]  /*0d50*/  IMAD.MOV.U32 R0, RZ, RZ, R36 ;  /* 0x000000ffff007224 */ /* 0x000fe200078e0024 */
[----:B------:R-:W-:Y:S02]  /*0d60*/  MOV R3, R37 ;  /* 0x0000002500037202 */ /* 0x000fe40000000f00 */
[----:B------:R-:W-:-:S07]  /*0d70*/  MOV R8, 0xd90 ;  /* 0x00000d9000087802 */ /* 0x000fce0000000f00 */
[----:B---3--:R-:W-:Y:S05]  /*0d80*/  CALL.REL.NOINC `($__internal_544_$__cuda_sm20_div_s64) ;  /* 0x0000002800947944 */ /* 0x008fea0003c00000 */
        /* <DEDUP_REMOVED lines=9> */
.L_x_26626:
        /* <DEDUP_REMOVED lines=34> */
.L_x_26627:
[----:B------:R-:W-:Y:S01]  /*1040*/  MOV R30, R28 ;  /* 0x0000001c001e7202 */ /* 0x000fe20000000f00 */
        /* <DEDUP_REMOVED lines=13> */
.L_x_26628:
        /* <DEDUP_REMOVED lines=34> */
.L_x_26629:
        /* <DEDUP_REMOVED lines=14> */
.L_x_26630:
        /* <DEDUP_REMOVED lines=34> */
.L_x_26631:
[----:B------:R-:W-:Y:S01]  /*1640*/  MOV R30, R28 ;  /* 0x0000001c001e7202 */ /* 0x000fe20000000f00 */
        /* <DEDUP_REMOVED lines=14> */
.L_x_26632:
        /* <DEDUP_REMOVED lines=34> */
.L_x_26633:
[----:B------:R-:W-:Y:S01]  /*1950*/  IMAD.MOV.U32 R0, RZ, RZ, R36 ;  /* 0x000000ffff007224 */ /* 0x000fe200078e0024 */
[----:B------:R-:W-:Y:S02]  /*1960*/  MOV R3, R37 ;  /* 0x0000002500037202 */ /* 0x000fe40000000f00 */
[----:B------:R-:W-:-:S07]  /*1970*/  MOV R8, 0x1990 ;  /* 0x0000199000087802 */ /* 0x000fce0000000f00 */
[----:B---3--:R-:W-:Y:S05]  /*1980*/  CALL.REL.NOINC `($__internal_544_$__cuda_sm20_div_s64) ;  /* 0x0000001c00947944 */ /* 0x008fea0003c00000 */
        /* <DEDUP_REMOVED lines=9> */
.L_x_26634:
        /* <DEDUP_REMOVED lines=13> */
.L_x_26618:
        /* <DEDUP_REMOVED lines=33> */
.L_x_26637:
[----:B------:R-:W-:Y:S01]  /*1d00*/  MOV R30, R32 ;  /* 0x00000020001e7202 */ /* 0x000fe20000000f00 */
[----:B------:R-:W-:Y:S01]  /*1d10*/  IMAD.MOV.U32 R3, RZ, RZ, R17 ;  /* 0x000000ffff037224 */ /* 0x000fe200078e0011 */
[----:B------:R-:W-:Y:S02]  /*1d20*/  MOV R0, R16 ;  /* 0x0000001000007202 */ /* 0x000fe40000000f00 */
[----:B------:R-:W-:-:S07]  /*1d30*/  MOV R8, 0x1d50 ;  /* 0x00001d5000087802 */ /* 0x000fce0000000f00 */
[----:B------:R-:W-:Y:S05]  /*1d40*/  CALL.REL.NOINC `($__internal_544_$__cuda_sm20_div_s64) ;  /* 0x0000001800a47944 */ /* 0x000fea0003c00000 */
        /* <DEDUP_REMOVED lines=9> */
.L_x_26638:
        /* <DEDUP_REMOVED lines=35> */
.L_x_26639:
[----:B------:R-:W-:Y:S01]  /*2010*/  MOV R0, R18 ;  /* 0x0000001200007202 */ /* 0x000fe20000000f00 */
[----:B------:R-:W-:Y:S01]  /*2020*/  IMAD.MOV.U32 R3, RZ, RZ, R19 ;  /* 0x000000ffff037224 */ /* 0x000fe200078e0013 */
        /* <DEDUP_REMOVED lines=11> */
.L_x_26640:
        /* <DEDUP_REMOVED lines=36> */
.L_x_26641:
[----:B------:R-:W-:Y:S01]  /*2320*/  IMAD.MOV.U32 R30, RZ, RZ, R20 ;  /* 0x000000ffff1e7224 */ /* 0x000fe200078e0014 */
[----:B------:R-:W-:Y:S02]  /*2330*/  MOV R0, R18 ;  /* 0x0000001200007202 */ /* 0x000fe40000000f00 */
[----:B------:R-:W-:Y:S02]  /*2340*/  MOV R3, R19 ;  /* 0x0000001300037202 */ /* 0x000fe40000000f00 */
[----:B------:R-:W-:-:S07]  /*2350*/  MOV R8, 0x2370 ;  /* 0x0000237000087802 */ /* 0x000fce0000000f00 */
[----:B------:R-:W-:Y:S05]  /*2360*/  CALL.REL.NOINC `($__internal_544_$__cuda_sm20_div_s64) ;  /* 0x00000014001c7944 */ /* 0x000fea0003c00000 */
        /* <DEDUP_REMOVED lines=10> */
.L_x_26642:
        /* <DEDUP_REMOVED lines=37> */
.L_x_26643:
[----:B------:R-:W-:Y:S02]  /*2660*/  MOV R0, R18 ;  /* 0x0000001200007202 */ /* 0x000fe40000000f00 */
[----:B------:R-:W-:Y:S02]  /*2670*/  MOV R3, R19 ;  /* 0x0000001300037202 */ /* 0x000fe40000000f00 */
[----:B------:R-:W-:-:S07]  /*2680*/  MOV R8, 0x26a0 ;  /* 0x000026a000087802 */ /* 0x000fce0000000f00 */
[----:B------:R-:W-:Y:S05]  /*2690*/  CALL.REL.NOINC `($__internal_544_$__cuda_sm20_div_s64) ;  /* 0x0000001000507944 */ /* 0x000fea0003c00000 */
        /* <DEDUP_REMOVED lines=8> */
.L_x_26644:
        /* <DEDUP_REMOVED lines=10> */
.L_x_26636:
        /* <DEDUP_REMOVED lines=31> */
.L_x_26646:
[----:B------:R-:W-:Y:S01]  /*29b0*/  MOV R30, R32 ;  /* 0x00000020001e7202 */ /* 0x000fe20000000f00 */
[----:B------:R-:W-:Y:S01]  /*29c0*/  IMAD.MOV.U32 R0, RZ, RZ, R16 ;  /* 0x000000ffff007224 */ /* 0x000fe200078e0010 */
[----:B------:R-:W-:Y:S02]  /*29d0*/  MOV R3, R17 ;  /* 0x0000001100037202 */ /* 0x000fe40000000f00 */
[----:B------:R-:W-:-:S07]  /*29e0*/  MOV R8, 0x2a00 ;  /* 0x00002a0000087802 */ /* 0x000fce0000000f00 */
[----:B------:R-:W-:Y:S05]  /*29f0*/  CALL.REL.NOINC `($__internal_544_$__cuda_sm20_div_s64) ;  /* 0x0000000c00787944 */ /* 0x000fea0003c00000 */
        /* <DEDUP_REMOVED lines=9> */
.L_x_26647:
        /* <DEDUP_REMOVED lines=36> */
.L_x_26648:
        /* <DEDUP_REMOVED lines=12> */
.L_x_26649:
        /* <DEDUP_REMOVED lines=10> */
.L_x_26645:
        /* <DEDUP_REMOVED lines=29> */
.L_x_26650:
[----:B------:R-:W-:-:S07]  /*3000*/  MOV R0, 0x3020 ;  /* 0x0000302000007802 */ /* 0x000fce0000000f00 */
[----:B------:R-:W-:Y:S05]  /*3010*/  CALL.REL.NOINC `($__internal_545_$__cuda_sm20_rem_s64) ;  /* 0x0000000c003c7944 */ /* 0x000fea0003c00000 */
[----:B------:R-:W-:Y:S02]  /*3020*/  MOV R8, R3 ;  /* 0x0000000300087202 */ /* 0x000fe40000000f00 */
[----:B------:R-:W-:-:S07]  /*3030*/  MOV R9, R10 ;  /* 0x0000000a00097202 */ /* 0x000fce0000000f00 */
.L_x_26651:
[----:B------:R-:W0:Y:S02]  /*3040*/  LDC.64 R10, c[0x0][0x398] ;  /* 0x0000e600ff0a7b82 */ /* 0x000e240000000a00 */
[----:B0-----:R-:W-:-:S06]  /*3050*/  IMAD.WIDE.U32 R2, R2, 0x8, R10 ;  /* 0x0000000802027825 */ /* 0x001fcc00078e000a */
[----:B------:R-:W2:Y:S02]  /*3060*/  LDG.E.64 R2, desc[UR10][R2.64] ;  /* 0x0000000a02027981 */ /* 0x000ea4000c1e1b00 */
[-C--:B--2---:R-:W-:Y:S02]  /*3070*/  IMAD R11, R3, R8.reuse, RZ ;  /* 0x00000008030b7224 */ /* 0x084fe400078e02ff */
[----:B------:R-:W-:-:S04]  /*3080*/  IMAD.WIDE.U32 R28, R2, R8, R28 ;  /* 0x00000008021c7225 */ /* 0x000fc800078e001c */
[----:B------:R-:W-:-:S04]  /*3090*/  IMAD R11, R2, R9, R11 ;  /* 0x00000009020b7224 */ /* 0x000fc800078e020b */
[----:B------:R-:W-:-:S07]  /*30a0*/  IMAD.IADD R29, R29, 0x1, R11 ;  /* 0x000000011d1d7824 */ /* 0x000fce00078e020b */
.L_x_26617:
[----:B------:R-:W0:Y:S02]  /*30b0*/  LDCU.64 UR12, c[0x0][0x388] ;  /* 0x00007100ff0c77ac */ /* 0x000e240008000a00 */
[----:B0-----:R-:W-:-:S04]  /*30c0*/  LEA R2, P0, R28, UR12, 0x2 ;  /* 0x0000000c1c027c11 */ /* 0x001fc8000f8010ff */
[----:B------:R-:W-:-:S05]  /*30d0*/  LEA.HI.X R3, R28, UR13, R29, 0x2, P0 ;  /* 0x0000000d1c037c11 */ /* 0x000fca00080f141d */
[----:B------:R-:W2:Y:S01]  /*30e0*/  LDG.E R2, desc[UR10][R2.64] ;  /* 0x0000000a02027981 */ /* 0x000ea2000c1e1900 */
[----:B------:R-:W-:Y:S01]  /*30f0*/  ISETP.NE.AND P0, PT, R7, RZ, PT ;  /* 0x000000ff0700720c */ /* 0x000fe20003f05270 */
[----:B--2---:R-:W-:-:S05]  /*3100*/  FMUL R9, R2, R2 ;  /* 0x0000000202097220 */ /* 0x004fca0000400000 */
        /* <DEDUP_REMOVED lines=28> */
.L_x_26654:
        /* <DEDUP_REMOVED lines=32> */
.L_x_26653:
        /* <DEDUP_REMOVED lines=21> */
.L_x_26656:
        /* <DEDUP_REMOVED lines=14> */
.L_x_26657:
[----:B------:R-:W-:-:S05]  /*3700*/  @!P1 IMAD R5, R4, UR7, RZ ;  /* 0x0000000704059c24 */ /* 0x000fca000f8e02ff */
[----:B------:R-:W-:-:S05]  /*3710*/  @!P1 LEA R5, R5, R0, 0x2 ;  /* 0x0000000005059211 */ /* 0x000fca00078e10ff */
[----:B------:R-:W1:Y:S02]  /*3720*/  @!P1 LDS R2, [R5] ;  /* 0x0000000005029984 */ /* 0x000e640000000800 */
[----:B-1----:R-:W-:-:S07]  /*3730*/  @!P1 FADD R3, R3, R2 ;  /* 0x0000000203039221 */ /* 0x002fce0000000000 */
.L_x_26655:
[----:B-1----:R2:W-:Y:S02]  /*3740*/  STS [R0], R3 ;  /* 0x0000000300007388 */ /* 0x0025e40000000800 */
.L_x_26652:
        /* <DEDUP_REMOVED lines=9> */
        .weak           $__internal_544_$__cuda_sm20_div_s64
        .type           $__internal_544_$__cuda_sm20_div_s64,@function
        .size           $__internal_544_$__cuda_sm20_div_s64,($__internal_545_$__cuda_sm20_rem_s64 - $__internal_544_$__cuda_sm20_div_s64)
$__internal_544_$__cuda_sm20_div_s64:
        /* <DEDUP_REMOVED lines=82> */
[----:B------:R-:W-:Y:S06]  /*3d00*/  RET.REL.NODEC R8 `(contiguous_sum_square3_f32) ;  /* 0xffffffc008bc7950 */ /* 0x000fec0003c3ffff */
        .weak           $__internal_545_$__cuda_sm20_rem_s64
        .type           $__internal_545_$__cuda_sm20_rem_s64,@function
        .size           $__internal_545_$__cuda_sm20_rem_s64,(.L_x_30873 - $__internal_545_$__cuda_sm20_rem_s64)
$__internal_545_$__cuda_sm20_rem_s64:
        /* <DEDUP_REMOVED lines=66> */
[----:B------:R-:W-:Y:S06]  /*4130*/  RET.REL.NODEC R8 `(contiguous_sum_square3_f32) ;  /* 0xffffffbc08b07950 */ /* 0x000fec0003c3ffff */
.L_x_26658:
        /* <DEDUP_REMOVED lines=12> */
.L_x_30873:


//--------------------- .text.contiguous_sum_square22_f32 --------------------------
	.section	.text.contiguous_sum_square22_f32,"ax",@progbits
	.align	128
        .global         contiguous_sum_square22_f32
        .type           contiguous_sum_square22_f32,@function
        .size           contiguous_sum_square22_f32,(.L_x_31498 - contiguous_sum_square22_f32)
        .other          contiguous_sum_square22_f32,@"STO_CUDA_ENTRY STV_DEFAULT"
contiguous_sum_square22_f32:
.text.contiguous_sum_square22_f32:
        /* <DEDUP_REMOVED lines=45> */
.L_x_26660:
        /* <DEDUP_REMOVED lines=13> */
.L_x_26661:
[----:B------:R-:W-:Y:S05]  /*03a0*/  BSYNC.RECONVERGENT B0 ;  /* 0x0000000000007941 */ /* 0x000fea0003800200 */
.L_x_26659:
[----:B------:R-:W-:Y:S01]  /*03b0*/  BAR.SYNC.DEFER_BLOCKING 0x0 ;  /* 0x0000000000007b1d */ /* 0x000fe20000010000 */
[----:B------:R-:W-:Y:S02]  /*03c0*/  ISETP.GE.U32.AND P1, PT, R3, 0x42, PT ;  /* 0x000000420300780c */ /* 0x000fe40003f26070 */
[----:B------:R-:W-:-:S11]  /*03d0*/  ISETP.GT.U32.AND P0, PT, R0, 0x1f, PT ;  /* 0x0000001f0000780c */ /* 0x000fd60003f04070 */
[----:B------:R-:W-:Y:S05]  /*03e0*/  @!P1 BRA `(.L_x_26662) ;  /* 0x00000000002c9947 */ /* 0x000fea0003800000 */
.L_x_26663:
        /* <DEDUP_REMOVED lines=11> */
.L_x_26662:
        /* <DEDUP_REMOVED lines=45> */
.L_x_26664:
        /* <DEDUP_REMOVED lines=9> */
.L_x_31498:


//--------------------- .text.contiguous_sum_square2_f32 --------------------------
	.section	.text.contiguous_sum_square2_f32,"ax",@progbits
	.align	128
        .global         contiguous_sum_square2_f32
        .type           contiguous_sum_square2_f32,@function
        .size           contiguous_sum_square2_f32,(.L_x_30875 - contiguous_sum_square2_f32)
        .other          contiguous_sum_square2_f32,@"STO_CUDA_ENTRY STV_DEFAULT"
contiguous_sum_square2_f32:
.text.contiguous_sum_square2_f32:
        /* <DEDUP_REMOVED lines=55> */
.L_x_26693:
        /* <DEDUP_REMOVED lines=32> */
.L_x_26670:
[----:B------:R-:W-:Y:S01]  /*0570*/  IMAD.MOV.U32 R26, RZ, RZ, R6 ;  /* 0x000000ffff1a7224 */ /* 0x000fe200078e0006 */
[----:B------:R-:W-:Y:S01]  /*0580*/  MOV R13, R7 ;  /* 0x00000007000d7202 */ /* 0x000fe20000000f00 */
[----:B------:R-:W-:Y:S01]  /*0590*/  IMAD.MOV.U32 R14, RZ, RZ, R38 ;  /* 0x000000ffff0e7224 */ /* 0x000fe200078e0026 */
[----:B------:R-:W-:Y:S02]  /*05a0*/  MOV R11, R39 ;  /* 0x00000027000b7202 */ /* 0x000fe40000000f00 */
[----:B------:R-:W-:-:S07]  /*05b0*/  MOV R12, 0x5d0 ;  /* 0x000005d0000c7802 */ /* 0x000fce0000000f00 */
[----:B-12---:R-:W-:Y:S05]  /*05c0*/  CALL.REL.NOINC `($__internal_546_$__cuda_sm20_div_s64) ;  /* 0x0000006400547944 */ /* 0x006fea0003c00000 */
        /* <DEDUP_REMOVED lines=9> */
.L_x_26671:
[----:B------:R-:W-:Y:S05]  /*0660*/  BSYNC.RECONVERGENT B1 ;  /* 0x0000000000017941 */ /* 0x000fea0003800200 */
.L_x_26669:
        /* <DEDUP_REMOVED lines=33> */
.L_x_26673:
[----:B------:R-:W-:Y:S01]  /*0880*/  IMAD.MOV.U32 R26, RZ, RZ, R20 ;  /* 0x000000ffff1a7224 */ /* 0x000fe200078e0014 */
[----:B------:R-:W-:Y:S01]  /*0890*/  MOV R13, R9 ;  /* 0x00000009000d7202 */ /* 0x000fe20000000f00 */
[----:B------:R-:W-:Y:S01]  /*08a0*/  IMAD.MOV.U32 R14, RZ, RZ, R38 ;  /* 0x000000ffff0e7224 */ /* 0x000fe200078e0026 */
[----:B------:R-:W-:Y:S02]  /*08b0*/  MOV R11, R39 ;  /* 0x00000027000b7202 */ /* 0x000fe40000000f00 */
[----:B------:R-:W-:-:S07]  /*08c0*/  MOV R12, 0x8e0 ;  /* 0x000008e0000c7802 */ /* 0x000fce0000000f00 */
[----:B-1----:R-:W-:Y:S05]  /*08d0*/  CALL.REL.NOINC `($__internal_546_$__cuda_sm20_div_s64) ;  /* 0x0000006000907944 */ /* 0x002fea0003c00000 */
        /* <DEDUP_REMOVED lines=9> */
.L_x_26674:
[----:B------:R-:W-:Y:S05]  /*0970*/  BSYNC.RECONVERGENT B1 ;  /* 0x0000000000017941 */ /* 0x000fea0003800200 */
.L_x_26672:
        /* <DEDUP_REMOVED lines=34> */
.L_x_26676:
[----:B------:R-:W-:Y:S01]  /*0ba0*/  MOV R26, R34 ;  /* 0x00000022001a7202 */ /* 0x000fe20000000f00 */
[----:B------:R-:W-:Y:S01]  /*0bb0*/  IMAD.MOV.U32 R13, RZ, RZ, R35 ;  /* 0x000000ffff0d7224 */ /* 0x000fe200078e0023 */
[----:B------:R-:W-:Y:S01]  /*0bc0*/  MOV R14, R20 ;  /* 0x00000014000e7202 */ /* 0x000fe20000000f00 */
[----:B------:R-:W-:Y:S01]  /*0bd0*/  IMAD.MOV.U32 R11, RZ, RZ, R21 ;  /* 0x000000ffff0b7224 */ /* 0x000fe200078e0015 */
[----:B------:R-:W-:-:S07]  /*0be0*/  MOV R12, 0xc00 ;  /* 0x00000c00000c7802 */ /* 0x000fce0000000f00 */
[----:B-1----:R-:W-:Y:S05]  /*0bf0*/  CALL.REL.NOINC `($__internal_546_$__cuda_sm20_div_s64) ;  /* 0x0000005c00c87944 */ /* 0x002fea0003c00000 */
        /* <DEDUP_REMOVED lines=10> */
.L_x_26677:
[----:B------:R-:W-:Y:S05]  /*0ca0*/  BSYNC.RECONVERGENT B1 ;  /* 0x0000000000017941 */ /* 0x000fea0003800200 */
.L_x_26675:
        /* <DEDUP_REMOVED lines=34> */
.L_x_26679:
        /* <DEDUP_REMOVED lines=16> */
.L_x_26680:
[----:B------:R-:W-:Y:S05]  /*0fd0*/  BSYNC.RECONVERGENT B1 ;  /* 0x0000000000017941 */ /* 0x000fea0003800200 */
.L_x_26678:
        /* <DEDUP_REMOVED lines=36> */
.L_x_26682:
        /* <DEDUP_REMOVED lines=16> */
.L_x_26683:
[----:B------:R-:W-:Y:S05]  /*1320*/  BSYNC.RECONVERGENT B1 ;  /* 0x0000000000017941 */ /* 0x000fea0003800200 */
.L_x_26681:
        /* <DEDUP_REMOVED lines=35> */
.L_x_26685:
[----:B------:R-:W-:Y:S01]  /*1560*/  IMAD.MOV.U32 R26, RZ, RZ, R34 ;  /* 0x000000ffff1a7224 */ /* 0x000fe200078e0022 */
[----:B------:R-:W-:Y:S01]  /*1570*/  MOV R13, R35 ;  /* 0x00000023000d7202 */ /* 0x000fe20000000f00 */
[----:B------:R-:W-:Y:S01]  /*1580*/  IMAD.MOV.U32 R14, RZ, RZ, R20 ;  /* 0x000000ffff0e7224 */ /* 0x000fe200078e0014 */
[----:B------:R-:W-:Y:S02]  /*1590*/  MOV R11, R21 ;  /* 0x00000015000b7202 */ /* 0x000fe40000000f00 */
[----:B------:R-:W-:-:S07]  /*15a0*/  MOV R12, 0x15c0 ;  /* 0x000015c0000c7802 */ /* 0x000fce0000000f00 */
[----:B-1----:R-:W-:Y:S05]  /*15b0*/  CALL.REL.NOINC `($__internal_546_$__cuda_sm20_div_s64) ;  /* 0x0000005400587944 */ /* 0x002fea0003c00000 */
        /* <DEDUP_REMOVED lines=10> */
.L_x_26686:
[----:B------:R-:W-:Y:S05]  /*1660*/  BSYNC.RECONVERGENT B1 ;  /* 0x0000000000017941 */ /* 0x000fea0003800200 */
.L_x_26684:
        /* <DEDUP_REMOVED lines=34> */
.L_x_26688:
[----:B------:R-:W-:Y:S01]  /*1890*/  IMAD.MOV.U32 R26, RZ, RZ, R38 ;  /* 0x000000ffff1a7224 */ /* 0x000fe200078e0026 */
[----:B------:R-:W-:Y:S01]  /*18a0*/  MOV R13, R39 ;  /* 0x00000027000d7202 */ /* 0x000fe20000000f00 */
[----:B------:R-:W-:Y:S01]  /*18b0*/  IMAD.MOV.U32 R14, RZ, RZ, R20 ;  /* 0x000000ffff0e7224 */ /* 0x000fe200078e0014 */
[----:B------:R-:W-:Y:S02]  /*18c0*/  MOV R11, R21 ;  /* 0x00000015000b7202 */ /* 0x000fe40000000f00 */
[----:B------:R-:W-:-:S07]  /*18d0*/  MOV R12, 0x18f0 ;  /* 0x000018f0000c7802 */ /* 0x000fce0000000f00 */
[----:B-1----:R-:W-:Y:S05]  /*18e0*/  CALL.REL.NOINC `($__internal_546_$__cuda_sm20_div_s64) ;  /* 0x00000050008c7944 */ /* 0x002fea0003c00000 */
        /* <DEDUP_REMOVED lines=10> */
.L_x_26689:
[----:B------:R-:W-:Y:S05]  /*1990*/  BSYNC.RECONVERGENT B1 ;  /* 0x0000000000017941 */ /* 0x000fea0003800200 */
.L_x_26687:
        /* <DEDUP_REMOVED lines=35> */
.L_x_26691:
[----:B------:R-:W-:Y:S01]  /*1bd0*/  MOV R26, R34 ;  /* 0x00000022001a7202 */ /* 0x000fe20000000f00 */
[----:B------:R-:W-:Y:S01]  /*1be0*/  IMAD.MOV.U32 R13, RZ, RZ, R35 ;  /* 0x000000ffff0d7224 */ /* 0x000fe200078e0023 */
[----:B------:R-:W-:Y:S01]  /*1bf0*/  MOV R14, R20 ;  /* 0x00000014000e7202 */ /* 0x000fe20000000f00 */
[----:B------:R-:W-:Y:S01]  /*1c00*/  IMAD.MOV.U32 R11, RZ, RZ, R21 ;  /* 0x000000ffff0b7224 */ /* 0x000fe200078e0015 */
[----:B------:R-:W-:-:S07]  /*1c10*/  MOV R12, 0x1c30 ;  /* 0x00001c30000c7802 */ /* 0x000fce0000000f00 */
[----:B-1----:R-:W-:Y:S05]  /*1c20*/  CALL.REL.NOINC `($__internal_546_$__cuda_sm20_div_s64) ;  /* 0x0000004c00bc7944 */ /* 0x002fea0003c00000 */
        /* <DEDUP_REMOVED lines=10> */
.L_x_26692:
[----:B------:R-:W-:Y:S05]  /*1cd0*/  BSYNC.RECONVERGENT B1 ;  /* 0x0000000000017941 */ /* 0x000fea0003800200 */
.L_x_26690:
        /* <DEDUP_REMOVED lines=8> */
.L_x_26668:
        /* <DEDUP_REMOVED lines=36> */
.L_x_26696:
[----:B------:R-:W-:Y:S01]  /*1fa0*/  IMAD.MOV.U32 R26, RZ, RZ, R6 ;  /* 0x000000ffff1a7224 */ /* 0x000fe200078e0006 */
[----:B------:R-:W-:Y:S01]  /*1fb0*/  MOV R13, R7 ;  /* 0x00000007000d7202 */ /* 0x000fe20000000f00 */
[----:B------:R-:W-:Y:S01]  /*1fc0*/  IMAD.MOV.U32 R14, RZ, RZ, R16 ;  /* 0x000000ffff0e7224 */ /* 0x000fe200078e0010 */
[----:B------:R-:W-:Y:S02]  /*1fd0*/  MOV R11, R17 ;  /* 0x00000011000b7202 */ /* 0x000fe40000000f00 */
[----:B------:R-:W-:-:S07]  /*1fe0*/  MOV R12, 0x2000 ;  /* 0x00002000000c7802 */ /* 0x000fce0000000f00 */
[----:B-1----:R-:W-:Y:S05]  /*1ff0*/  CALL.REL.NOINC `($__internal_546_$__cuda_sm20_div_s64) ;  /* 0x0000004800c87944 */ /* 0x002fea0003c00000 */
        /* <DEDUP_REMOVED lines=9> */
.L_x_26697:
[----:B------:R-:W-:Y:S05]  /*2090*/  BSYNC.RECONVERGENT B1 ;  /* 0x0000000000017941 */ /* 0x000fea0003800200 */
.L_x_26695:
        /* <DEDUP_REMOVED lines=34> */
.L_x_26699:
[----:B------:R-:W-:Y:S01]  /*22c0*/  IMAD.MOV.U32 R26, RZ, RZ, R20 ;  /* 0x000000ffff1a7224 */ /* 0x000fe200078e0014 */
[----:B------:R-:W-:Y:S01]  /*22d0*/  MOV R13, R9 ;  /* 0x00000009000d7202 */ /* 0x000fe20000000f00 */
[----:B------:R-:W-:Y:S01]  /*22e0*/  IMAD.MOV.U32 R14, RZ, RZ, R16 ;  /* 0x000000ffff0e7224 */ /* 0x000fe200078e0010 */
[----:B------:R-:W-:Y:S02]  /*22f0*/  MOV R11, R17 ;  /* 0x00000011000b7202 */ /* 0x000fe40000000f00 */
[----:B------:R-:W-:-:S07]  /*2300*/  MOV R12, 0x2320 ;  /* 0x00002320000c7802 */ /* 0x000fce0000000f00 */
[----:B-1----:R-:W-:Y:S05]  /*2310*/  CALL.REL.NOINC `($__internal_546_$__cuda_sm20_div_s64) ;  /* 0x0000004800007944 */ /* 0x002fea0003c00000 */
        /* <DEDUP_REMOVED lines=11> */
.L_x_26700:
[----:B------:R-:W-:Y:S05]  /*23d0*/  BSYNC.RECONVERGENT B1 ;  /* 0x0000000000017941 */ /* 0x000fea0003800200 */
.L_x_26698:
        /* <DEDUP_REMOVED lines=36> */
.L_x_26702:
        /* <DEDUP_REMOVED lines=16> */
.L_x_26703:
[----:B------:R-:W-:Y:S05]  /*2720*/  BSYNC.RECONVERGENT B1 ;  /* 0x0000000000017941 */ /* 0x000fea0003800200 */
.L_x_26701:
        /* <DEDUP_REMOVED lines=35> */
.L_x_26705:
[----:B------:R-:W-:Y:S01]  /*2960*/  IMAD.MOV.U32 R26, RZ, RZ, R18 ;  /* 0x000000ffff1a7224 */ /* 0x000fe200078e0012 */
[----:B------:R-:W-:Y:S01]  /*2970*/  MOV R13, R19 ;  /* 0x00000013000d7202 */ /* 0x000fe20000000f00 */
[----:B------:R-:W-:Y:S01]  /*2980*/  IMAD.MOV.U32 R14, RZ, RZ, R16 ;  /* 0x000000ffff0e7224 */ /* 0x000fe200078e0010 */
[----:B------:R-:W-:Y:S02]  /*2990*/  MOV R11, R17 ;  /* 0x00000011000b7202 */ /* 0x000fe40000000f00 */
[----:B------:R-:W-:-:S07]  /*29a0*/  MOV R12, 0x29c0 ;  /* 0x000029c0000c7802 */ /* 0x000fce0000000f00 */
[----:B-1----:R-:W-:Y:S05]  /*29b0*/  CALL.REL.NOINC `($__internal_546_$__cuda_sm20_div_s64) ;  /* 0x0000004000587944 */ /* 0x002fea0003c00000 */
        /* <DEDUP_REMOVED lines=10> */
.L_x_26706:
[----:B------:R-:W-:Y:S05]  /*2a60*/  BSYNC.RECONVERGENT B1 ;  /* 0x0000000000017941 */ /* 0x000fea0003800200 */
.L_x_26704:
[----:B------:R-:W-:Y:S01]  /*2a70*/  IMAD R11, R11, R38, RZ ;  /* 0x000000260b0b7224 */ /* 0x000fe200078e02ff */
[----:B------:R-:W-:Y:S01]  /*2a80*/  IADD3 R8, PT, PT, R8, -0x2, RZ ;  /* 0xfffffffe08087810 */ /* 0x000fe20007ffe0ff */
[----:B------:R-:W-:Y:S02]  /*2a90*/  IMAD.MOV.U32 R36, RZ, RZ, R22 ;  /* 0x000000ffff247224 */ /* 0x000fe400078e0016 */
[-C--:B------:R-:W-:Y:S02]  /*2aa0*/  IMAD R11, R39, R10.reuse, R11 ;  /* 0x0000000a270b7224 */ /* 0x080fe400078e020b */
[----:B------:R-:W-:-:S04]  /*2ab0*/  IMAD.WIDE.U32 R22, R38, R10, R36 ;  /* 0x0000000a26167225 */ /* 0x000fc800078e0024 */
[----:B------:R-:W-:-:S07]  /*2ac0*/  IMAD.IADD R23, R23, 0x1, R11 ;  /* 0x0000000117177824 */ /* 0x000fce00078e020b */
.L_x_26694:
        /* <DEDUP_REMOVED lines=30> */
.L_x_26708:
[----:B------:R-:W-:Y:S01]  /*2cb0*/  IMAD.MOV.U32 R18, RZ, RZ, R6 ;  /* 0x000000ffff127224 */ /* 0x000fe200078e0006 */
[----:B------:R-:W-:Y:S01]  /*2cc0*/  MOV R19, R7 ;  /* 0x0000000700137202 */ /* 0x000fe20000000f00 */
[----:B------:R-:W-:Y:S01]  /*2cd0*/  IMAD.MOV.U32 R24, RZ, RZ, R10 ;  /* 0x000000ffff187224 */ /* 0x000fe200078e000a */
[----:B------:R-:W-:Y:S02]  /*2ce0*/  MOV R21, R11 ;  /* 0x0000000b00157202 */ /* 0x000fe40000000f00 */
[----:B------:R-:W-:-:S07]  /*2cf0*/  MOV R26, 0x2d10 ;  /* 0x00002d10001a7802 */ /* 0x000fce0000000f00 */
[----:B-1----:R-:W-:Y:S05]  /*2d00*/  CALL.REL.NOINC `($__internal_547_$__cuda_sm20_rem_s64) ;  /* 0x0000004000d07944 */ /* 0x002fea0003c00000 */
.L_x_26709:
[----:B------:R-:W-:Y:S05]  /*2d10*/  BSYNC.RECONVERGENT B1 ;  /* 0x0000000000017941 */ /* 0x000fea0003800200 */
.L_x_26707:
        /* <DEDUP_REMOVED lines=30> */
.L_x_26711:
[----:B------:R-:W-:Y:S01]  /*2f00*/  IMAD.MOV.U32 R24, RZ, RZ, R10 ;  /* 0x000000ffff187224 */ /* 0x000fe200078e000a */
[----:B------:R-:W-:Y:S01]  /*2f10*/  MOV R21, R11 ;  /* 0x0000000b00157202 */ /* 0x000fe20000000f00 */
[----:B------:R-:W-:Y:S01]  /*2f20*/  IMAD.MOV.U32 R18, RZ, RZ, R20 ;  /* 0x000000ffff127224 */ /* 0x000fe200078e0014 */
[----:B------:R-:W-:Y:S02]  /*2f30*/  MOV R19, R9 ;  /* 0x0000000900137202 */ /* 0x000fe40000000f00 */
[----:B------:R-:W-:-:S07]  /*2f40*/  MOV R26, 0x2f60 ;  /* 0x00002f60001a7802 */ /* 0x000fce0000000f00 */
[----:B-1----:R-:W-:Y:S05]  /*2f50*/  CALL.REL.NOINC `($__internal_547_$__cuda_sm20_rem_s64) ;  /* 0x00000040003c7944 */ /* 0x002fea0003c00000 */
.L_x_26712:
[----:B------:R-:W-:Y:S05]  /*2f60*/  BSYNC.RECONVERGENT B1 ;  /* 0x0000000000017941 */ /* 0x000fea0003800200 */
.L_x_26710:
[----:B------:R-:W-:Y:S02]  /*2f70*/  IMAD R7, R7, R16, RZ ;  /* 0x0000001007077224 */ /* 0x000fe400078e02ff */
[----:B------:R-:W-:-:S04]  /*2f80*/  IMAD.WIDE.U32 R22, R16, R6, R22 ;  /* 0x0000000610167225 */ /* 0x000fc800078e0016 */
[----:B------:R-:W-:-:S04]  /*2f90*/  IMAD R7, R17, R6, R7 ;  /* 0x0000000611077224 */ /* 0x000fc800078e0207 */
[----:B------:R-:W-:-:S07]  /*2fa0*/  IMAD.IADD R23, R23, 0x1, R7 ;  /* 0x0000000117177824 */ /* 0x000fce00078e0207 */
.L_x_26667:
[----:B------:R-:W0:Y:S02]  /*2fb0*/  LDCU.64 UR4, c[0x0][0x388] ;  /* 0x00007100ff0477ac */ /* 0x000e240008000a00 */
[----:B0-----:R-:W-:Y:S02]  /*2fc0*/  LEA R8, P1, R22, UR4, 0x2 ;  /* 0x0000000416087c11 */ /* 0x001fe4000f8210ff */
[----:B------:R-:W-:Y:S02]  /*2fd0*/  LEA R6, P0, R4, UR4, 0x2 ;  /* 0x0000000404067c11 */ /* 0x000fe4000f8010ff */
[----:B------:R-:W-:Y:S02]  /*2fe0*/  LEA.HI.X R9, R22, UR5, R23, 0x2, P1 ;  /* 0x0000000516097c11 */ /* 0x000fe400088f1417 */
[----:B------:R-:W-:-:S03]  /*2ff0*/  LEA.HI.X R7, R4, UR5, R5, 0x2, P0 ;  /* 0x0000000504077c11 */ /* 0x000fc600080f1405 */
[----:B------:R-:W2:Y:S04]  /*3000*/  LDG.E R8, desc[UR14][R8.64] ;  /* 0x0000000e08087981 */ /* 0x000ea8000c1e1900 */
[----:B------:R-:W3:Y:S01]  /*3010*/  LDG.E R6, desc[UR14][R6.64] ;  /* 0x0000000e06067981 */ /* 0x000ee2000c1e1900 */
[----:B--2---:R-:W-:-:S04]  /*3020*/  FMUL R5, R8, R8 ;  /* 0x0000000808057220 */ /* 0x004fc80000400000 */
[----:B---3--:R-:W-:-:S05]  /*3030*/  FFMA R5, R6, R6, R5 ;  /* 0x0000000606057223 */ /* 0x008fca0000000005 */
[----:B------:R0:W-:Y:S01]  /*3040*/  STS [R2], R5 ;  /* 0x0000000502007388 */ /* 0x0001e20000000800 */
[----:B------:R-:W-:Y:S05]  /*3050*/  BRA `(.L_x_26713) ;  /* 0x0000003400bc7947 */ /* 0x000fea0003800000 */
.L_x_26666:
        /* <DEDUP_REMOVED lines=18> */
.L_x_26740:
        /* <DEDUP_REMOVED lines=30> */
.L_x_26717:
        /* <DEDUP_REMOVED lines=15> */
.L_x_26718:
[----:B------:R-:W-:Y:S05]  /*3450*/  BSYNC.RECONVERGENT B1 ;  /* 0x0000000000017941 */ /* 0x000fea0003800200 */
.L_x_26716:
        /* <DEDUP_REMOVED lines=39> */
.L_x_26720:
[----:B------:R-:W-:Y:S01]  /*36d0*/  IMAD.MOV.U32 R26, RZ, RZ, R36 ;  /* 0x000000ffff1a7224 */ /* 0x000fe200078e0024 */
[----:B------:R-:W-:Y:S01]  /*36e0*/  MOV R13, R37 ;  /* 0x00000025000d7202 */ /* 0x000fe20000000f00 */
[----:B------:R-:W-:Y:S01]  /*36f0*/  IMAD.MOV.U32 R14, RZ, RZ, R38 ;  /* 0x000000ffff0e7224 */ /* 0x000fe200078e0026 */
[----:B------:R-:W-:Y:S02]  /*3700*/  MOV R11, R39 ;  /* 0x00000027000b7202 */ /* 0x000fe40000000f00 */
[----:B------:R-:W-:-:S07]  /*3710*/  MOV R12, 0x3730 ;  /* 0x00003730000c7802 */ /* 0x000fce0000000f00 */
[----:B-12---:R-:W-:Y:S05]  /*3720*/  CALL.REL.NOINC `($__internal_546_$__cuda_sm20_div_s64) ;  /* 0x0000003000fc7944 */ /* 0x006fea0003c00000 */
        /* <DEDUP_REMOVED lines=11> */
.L_x_26721:
[----:B------:R-:W-:Y:S05]  /*37e0*/  BSYNC.RECONVERGENT B1 ;  /* 0x0000000000017941 */ /* 0x000fea0003800200 */
.L_x_26719:
        /* <DEDUP_REMOVED lines=37> */
.L_x_26723:
        /* <DEDUP_REMOVED lines=17> */
.L_x_26724:
[----:B------:R-:W-:Y:S05]  /*3b50*/  BSYNC.RECONVERGENT B1 ;  /* 0x0000000000017941 */ /* 0x000fea0003800200 */
.L_x_26722:
        /* <DEDUP_REMOVED lines=38> */
.L_x_26726:
[----:B------:R-:W-:Y:S01]  /*3dc0*/  MOV R26, R20 ;  /* 0x00000014001a7202 */ /* 0x000fe20000000f00 */
[----:B------:R-:W-:Y:S01]  /*3dd0*/  IMAD.MOV.U32 R13, RZ, RZ, R21 ;  /* 0x000000ffff0d7224 */ /* 0x000fe200078e0015 */
[----:B------:R-:W-:Y:S01]  /*3de0*/  MOV R14, R36 ;  /* 0x00000024000e7202 */ /* 0x000fe20000000f00 */
[----:B------:R-:W-:Y:S01]  /*3df0*/  IMAD.MOV.U32 R11, RZ, RZ, R37 ;  /* 0x000000ffff0b7224 */ /* 0x000fe200078e0025 */
[----:B------:R-:W-:-:S07]  /*3e00*/  MOV R12, 0x3e20 ;  /* 0x00003e20000c7802 */ /* 0x000fce0000000f00 */
[----:B-12---:R-:W-:Y:S05]  /*3e10*/  CALL.REL.NOINC `($__internal_546_$__cuda_sm20_div_s64) ;  /* 0x0000002c00407944 */ /* 0x006fea0003c00000 */
        /* <DEDUP_REMOVED lines=11> */
.L_x_26727:
[----:B------:R-:W-:Y:S05]  /*3ed0*/  BSYNC.RECONVERGENT B1 ;  /* 0x0000000000017941 */ /* 0x000fea0003800200 */
.L_x_26725:
        /* <DEDUP_REMOVED lines=38> */
.L_x_26729:
        /* <DEDUP_REMOVED lines=17> */
.L_x_26730:
[----:B------:R-:W-:Y:S05]  /*4250*/  BSYNC.RECONVERGENT B1 ;  /* 0x0000000000017941 */ /* 0x000fea0003800200 */
.L_x_26728:
        /* <DEDUP_REMOVED lines=40> */
.L_x_26732:
        /* <DEDUP_REMOVED lines=17> */
.L_x_26733:
[----:B------:R-:W-:Y:S05]  /*45f0*/  BSYNC.RECONVERGENT B1 ;  /* 0x0000000000017941 */ /* 0x000fea0003800200 */
.L_x_26731:
        /* <DEDUP_REMOVED lines=40> */
.L_x_26735:
        /* <DEDUP_REMOVED lines=17> */
.L_x_26736:
[----:B------:R-:W-:Y:S05]  /*4990*/  BSYNC.RECONVERGENT B1 ;  /* 0x0000000000017941 */ /* 0x000fea0003800200 */
.L_x_26734:
        /* <DEDUP_REMOVED lines=38> */
.L_x_26738:
[----:B------:R-:W-:Y:S01]  /*4c00*/  MOV R26, R20 ;  /* 0x00000014001a7202 */ /* 0x000fe20000000f00 */
[----:B------:R-:W-:Y:S01]  /*4c10*/  IMAD.MOV.U32 R14, RZ, RZ, R22 ;  /* 0x000000ffff0e7224 */ /* 0x000fe200078e0016 */
[----:B------:R-:W-:Y:S02]  /*4c20*/  MOV R13, R21 ;  /* 0x00000015000d7202 */ /* 0x000fe40000000f00 */
[----:B------:R-:W-:Y:S02]  /*4c30*/  MOV R11, R23 ;  /* 0x00000017000b7202 */ /* 0x000fe40000000f00 */
[----:B------:R-:W-:-:S07]  /*4c40*/  MOV R12, 0x4c60 ;  /* 0x00004c60000c7802 */ /* 0x000fce0000000f00 */
[----:B-12---:R-:W-:Y:S05]  /*4c50*/  CALL.REL.NOINC `($__internal_546_$__cuda_sm20_div_s64) ;  /* 0x0000001c00b07944 */ /* 0x006fea0003c00000 */
        /* <DEDUP_REMOVED lines=11> */
.L_x_26739:
[----:B------:R-:W-:Y:S05]  /*4d10*/  BSYNC.RECONVERGENT B1 ;  /* 0x0000000000017941 */ /* 0x000fea0003800200 */
.L_x_26737:
        /* <DEDUP_REMOVED lines=15> */
.L_x_26715:
        /* <DEDUP_REMOVED lines=37> */
.L_x_26743:
[----:B------:R-:W-:Y:S01]  /*5060*/  MOV R26, R18 ;  /* 0x00000012001a7202 */ /* 0x000fe20000000f00 */
[----:B------:R-:W-:Y:S01]  /*5070*/  IMAD.MOV.U32 R13, RZ, RZ, R19 ;  /* 0x000000ffff0d7224 */ /* 0x000fe200078e0013 */
[----:B------:R-:W-:Y:S02]  /*5080*/  MOV R14, R6 ;  /* 0x00000006000e7202 */ /* 0x000fe40000000f00 */
[----:B------:R-:W-:Y:S02]  /*5090*/  MOV R11, R7 ;  /* 0x00000007000b7202 */ /* 0x000fe40000000f00 */
[----:B------:R-:W-:-:S07]  /*50a0*/  MOV R12, 0x50c0 ;  /* 0x000050c0000c7802 */ /* 0x000fce0000000f00 */
[----:B-1----:R-:W-:Y:S05]  /*50b0*/  CALL.REL.NOINC `($__internal_546_$__cuda_sm20_div_s64) ;  /* 0x0000001800987944 */ /* 0x002fea0003c00000 */
        /* <DEDUP_REMOVED lines=9> */
.L_x_26744:
[----:B------:R-:W-:Y:S05]  /*5150*/  BSYNC.RECONVERGENT B1 ;  /* 0x0000000000017941 */ /* 0x000fea0003800200 */
.L_x_26742:
        /* <DEDUP_REMOVED lines=39> */
.L_x_26746:
        /* <DEDUP_REMOVED lines=17> */
.L_x_26747:
[----:B------:R-:W-:Y:S05]  /*54e0*/  BSYNC.RECONVERGENT B1 ;  /* 0x0000000000017941 */ /* 0x000fea0003800200 */
.L_x_26745:
        /* <DEDUP_REMOVED lines=40> */
.L_x_26749:
[----:B------:R-:W-:Y:S01]  /*5770*/  MOV R26, R18 ;  /* 0x00000012001a7202 */ /* 0x000fe20000000f00 */
[----:B------:R-:W-:Y:S01]  /*5780*/  IMAD.MOV.U32 R14, RZ, RZ, R20 ;  /* 0x000000ffff0e7224 */ /* 0x000fe200078e0014 */
[----:B------:R-:W-:Y:S02]  /*5790*/  MOV R13, R19 ;  /* 0x00000013000d7202 */ /* 0x000fe40000000f00 */
[----:B------:R-:W-:Y:S02]  /*57a0*/  MOV R11, R21 ;  /* 0x00000015000b7202 */ /* 0x000fe40000000f00 */
[----:B------:R-:W-:-:S07]  /*57b0*/  MOV R12, 0x57d0 ;  /* 0x000057d0000c7802 */ /* 0x000fce0000000f00 */
[----:B-1----:R-:W-:Y:S05]  /*57c0*/  CALL.REL.NOINC `($__internal_546_$__cuda_sm20_div_s64) ;  /* 0x0000001000d47944 */ /* 0x002fea0003c00000 */
        /* <DEDUP_REMOVED lines=11> */
.L_x_26750:
[----:B------:R-:W-:Y:S05]  /*5880*/  BSYNC.RECONVERGENT B1 ;  /* 0x0000000000017941 */ /* 0x000fea0003800200 */
.L_x_26748:
        /* <DEDUP_REMOVED lines=40> */
.L_x_26752:
[----:B------:R-:W-:Y:S01]  /*5b10*/  MOV R26, R18 ;  /* 0x00000012001a7202 */ /* 0x000fe20000000f00 */
[----:B------:R-:W-:Y:S01]  /*5b20*/  IMAD.MOV.U32 R13, RZ, RZ, R19 ;  /* 0x000000ffff0d7224 */ /* 0x000fe200078e0013 */
[----:B------:R-:W-:Y:S02]  /*5b30*/  MOV R14, R20 ;  /* 0x00000014000e7202 */ /* 0x000fe40000000f00 */
[----:B------:R-:W-:Y:S02]  /*5b40*/  MOV R11, R21 ;  /* 0x00000015000b7202 */ /* 0x000fe40000000f00 */
[----:B------:R-:W-:-:S07]  /*5b50*/  MOV R12, 0x5b70 ;  /* 0x00005b70000c7802 */ /* 0x000fce0000000f00 */
[----:B-1----:R-:W-:Y:S05]  /*5b60*/  CALL.REL.NOINC `($__internal_546_$__cuda_sm20_div_s64) ;  /* 0x0000000c00ec7944 */ /* 0x002fea0003c00000 */
        /* <DEDUP_REMOVED lines=11> */
.L_x_26753:
[----:B------:R-:W-:Y:S05]  /*5c20*/  BSYNC.RECONVERGENT B1 ;  /* 0x0000000000017941 */ /* 0x000fea0003800200 */
.L_x_26751:
        /* <DEDUP_REMOVED lines=11> */
.L_x_26741:
        /* <DEDUP_REMOVED lines=35> */
.L_x_26756:
[----:B------:R-:W-:Y:S01]  /*5f10*/  IMAD.MOV.U32 R26, RZ, RZ, R18 ;  /* 0x000000ffff1a7224 */ /* 0x000fe200078e0012 */
[----:B------:R-:W-:Y:S01]  /*5f20*/  MOV R13, R19 ;  /* 0x00000013000d7202 */ /* 0x000fe20000000f00 */
[----:B------:R-:W-:Y:S01]  /*5f30*/  IMAD.MOV.U32 R11, RZ, RZ, R5 ;  /* 0x000000ffff0b7224 */ /* 0x000fe200078e0005 */
[----:B------:R-:W-:Y:S02]  /*5f40*/  MOV R14, R4 ;  /* 0x00000004000e7202 */ /* 0x000fe40000000f00 */
[----:B------:R-:W-:-:S07]  /*5f50*/  MOV R12, 0x5f70 ;  /* 0x00005f70000c7802 */ /* 0x000fce0000000f00 */
[----:B-1----:R-:W-:Y:S05]  /*5f60*/  CALL.REL.NOINC `($__internal_546_$__cuda_sm20_div_s64) ;  /* 0x0000000800ec7944 */ /* 0x002fea0003c00000 */
        /* <DEDUP_REMOVED lines=8> */
.L_x_26757:
[----:B------:R-:W-:Y:S05]  /*5ff0*/  BSYNC.RECONVERGENT B1 ;  /* 0x0000000000017941 */ /* 0x000fea0003800200 */
.L_x_26755:
        /* <DEDUP_REMOVED lines=39> */
.L_x_26759:
        /* <DEDUP_REMOVED lines=17> */
.L_x_26760:
[----:B------:R-:W-:Y:S05]  /*6380*/  BSYNC.RECONVERGENT B1 ;  /* 0x0000000000017941 */ /* 0x000fea0003800200 */
.L_x_26758:
        /* <DEDUP_REMOVED lines=11> */
.L_x_26754:
        /* <DEDUP_REMOVED lines=31> */
.L_x_26762:
[----:B------:R-:W-:Y:S02]  /*6630*/  MOV R24, R20 ;  /* 0x0000001400187202 */ /* 0x000fe40000000f00 */
[----:B------:R-:W-:-:S07]  /*6640*/  MOV R26, 0x6660 ;  /* 0x00006660001a7802 */ /* 0x000fce0000000f00 */
[----:B-1----:R-:W-:Y:S05]  /*6650*/  CALL.REL.NOINC `($__internal_547_$__cuda_sm20_rem_s64) ;  /* 0x00000008007c7944 */ /* 0x002fea0003c00000 */
[----:B------:R-:W-:Y:S01]  /*6660*/  MOV R4, R6 ;  /* 0x0000000600047202 */ /* 0x000fe20000000f00 */
[----:B------:R-:W-:-:S07]  /*6670*/  IMAD.MOV.U32 R5, RZ, RZ, R7 ;  /* 0x000000ffff057224 */ /* 0x000fce00078e0007 */
.L_x_26763:
[----:B------:R-:W-:Y:S05]  /*6680*/  BSYNC.RECONVERGENT B1 ;  /* 0x0000000000017941 */ /* 0x000fea0003800200 */
.L_x_26761:
        /* <DEDUP_REMOVED lines=9> */
.L_x_26714:
[----:B------:R-:W2:Y:S02]  /*6720*/  LDG.E R8, desc[UR14][R8.64] ;  /* 0x0000000e08087981 */ /* 0x000ea4000c1e1900 */
[----:B--2---:R-:W-:-:S05]  /*6730*/  FMUL R5, R8, R8 ;  /* 0x0000000808057220 */ /* 0x004fca0000400000 */
[----:B------:R2:W-:Y:S02]  /*6740*/  STS [R2], R5 ;  /* 0x0000000502007388 */ /* 0x0005e40000000800 */
.L_x_26713:
[----:B------:R-:W-:Y:S05]  /*6750*/  BSYNC.RECONVERGENT B0 ;  /* 0x0000000000007941 */ /* 0x000fea0003800200 */
.L_x_26665:
[----:B------:R-:W-:Y:S01]  /*6760*/  BAR.SYNC.DEFER_BLOCKING 0x0 ;  /* 0x0000000000007b1d */ /* 0x000fe20000010000 */
[----:B------:R-:W-:Y:S02]  /*6770*/  ISETP.GE.U32.AND P0, PT, R3, 0x42, PT ;  /* 0x000000420300780c */ /* 0x000fe40003f06070 */
[----:B------:R-:W-:-:S11]  /*6780*/  ISETP.GT.U32.AND P1, PT, R0, 0x1f, PT ;  /* 0x0000001f0000780c */ /* 0x000fd60003f24070 */
[----:B------:R-:W-:Y:S05]  /*6790*/  @!P0 BRA `(.L_x_26764) ;  /* 0x00000000002c8947 */ /* 0x000fea0003800000 */
.L_x_26765:
        /* <DEDUP_REMOVED lines=11> */
.L_x_26764:
        /* <DEDUP_REMOVED lines=45> */
        .weak           $__internal_546_$__cuda_sm20_div_s64
        .type           $__internal_546_$__cuda_sm20_div_s64,@function
        .size           $__internal_546_$__cuda_sm20_div_s64,($__internal_547_$__cuda_sm20_rem_s64 - $__internal_546_$__cuda_sm20_div_s64)
$__internal_546_$__cuda_sm20_div_s64:
        /* <DEDUP_REMOVED lines=82> */
[----:B------:R-:W-:Y:S06]  /*7040*/  RET.REL.NODEC R12 `(contiguous_sum_square2_f32) ;  /* 0xffffff8c0cec7950 */ /* 0x000fec0003c3ffff */
        .weak           $__internal_547_$__cuda_sm20_rem_s64
        .type           $__internal_547_$__cuda_sm20_rem_s64,@function
        .size           $__internal_547_$__cuda_sm20_rem_s64,(.L_x_30875 - $__internal_547_$__cuda_sm20_rem_s64)
$__internal_547_$__cuda_sm20_rem_s64:
        /* <DEDUP_REMOVED lines=76> */
[----:B------:R-:W-:Y:S06]  /*7510*/  RET.REL.NODEC R26 `(contiguous_sum_square2_f32) ;  /* 0xffffff881ab87950 */ /* 0x000fec0003c3ffff */
.L_x_26766:
        /* <DEDUP_REMOVED lines=14> */
.L_x_30875:


//--------------------- .text.uncontiguous_cumulate_sum_square_f32 --------------------------
	.section	.text.uncontiguous_cumulate_sum_square_f32,"ax",@progbits
	.align	128
        .global         uncontiguous_cumulate_sum_square_f32
        .type           uncontiguous_cumulate_sum_square_f32,@function
        .size           uncontiguous_cumulate_sum_square_f32,(.L_x_30877 - uncontiguous_cumulate_sum_square_f32)
        .other          uncontiguous_cumulate_sum_square_f32,@"STO_CUDA_ENTRY STV_DEFAULT"
uncontiguous_cumulate_sum_square_f32:
.text.uncontiguous_cumulate_sum_square_f32:
        /* <DEDUP_REMOVED lines=41> */
.L_x_26795:
        /* <DEDUP_REMOVED lines=33> */
.L_x_26772:
[----:B------:R-:W-:Y:S01]  /*04a0*/  IMAD.MOV.U32 R29, RZ, RZ, R14 ;  /* 0x000000ffff1d7224 */ /* 0x000fe200078e000e */
[----:B------:R-:W-:Y:S01]  /*04b0*/  MOV R26, R15 ;  /* 0x0000000f001a7202 */ /* 0x000fe20000000f00 */
[----:B------:R-:W-:Y:S01]  /*04c0*/  IMAD.MOV.U32 R13, RZ, RZ, R16 ;  /* 0x000000ffff0d7224 */ /* 0x000fe200078e0010 */
[----:B------:R-:W-:Y:S02]  /*04d0*/  MOV R12, R17 ;  /* 0x00000011000c7202 */ /* 0x000fe40000000f00 */
[----:B------:R-:W-:-:S07]  /*04e0*/  MOV R11, 0x500 ;  /* 0x00000500000b7802 */ /* 0x000fce0000000f00 */
[----:B------:R-:W-:Y:S05]  /*04f0*/  CALL.REL.NOINC `($__internal_548_$__cuda_sm20_div_s64) ;  /* 0x0000006400d07944 */ /* 0x000fea0003c00000 */
        /* <DEDUP_REMOVED lines=9> */
.L_x_26773:
[----:B------:R-:W-:Y:S05]  /*0590*/  BSYNC.RECONVERGENT B1 ;  /* 0x0000000000017941 */ /* 0x000fea0003800200 */
.L_x_26771:
        /* <DEDUP_REMOVED lines=36> */
.L_x_26775:
[----:B------:R-:W-:Y:S01]  /*07e0*/  IMAD.MOV.U32 R29, RZ, RZ, R7 ;  /* 0x000000ffff1d7224 */ /* 0x000fe200078e0007 */
[----:B------:R-:W-:Y:S01]  /*07f0*/  MOV R26, R8 ;  /* 0x00000008001a7202 */ /* 0x000fe20000000f00 */
[----:B------:R-:W-:Y:S01]  /*0800*/  IMAD.MOV.U32 R13, RZ, RZ, R16 ;  /* 0x000000ffff0d7224 */ /* 0x000fe200078e0010 */
[----:B------:R-:W-:Y:S02]  /*0810*/  MOV R12, R17 ;  /* 0x00000011000c7202 */ /* 0x000fe40000000f00 */
[----:B------:R-:W-:-:S07]  /*0820*/  MOV R11, 0x840 ;  /* 0x00000840000b7802 */ /* 0x000fce0000000f00 */
[----:B------:R-:W-:Y:S05]  /*0830*/  CALL.REL.NOINC `($__internal_548_$__cuda_sm20_div_s64) ;  /* 0x0000006400007944 */ /* 0x000fea0003c00000 */
        /* <DEDUP_REMOVED lines=10> */
.L_x_26776:
[----:B------:R-:W-:Y:S05]  /*08e0*/  BSYNC.RECONVERGENT B1 ;  /* 0x0000000000017941 */ /* 0x000fea0003800200 */
.L_x_26774:
        /* <DEDUP_REMOVED lines=37> */
.L_x_26778:
[----:B------:R-:W-:Y:S01]  /*0b40*/  MOV R29, R14 ;  /* 0x0000000e001d7202 */ /* 0x000fe20000000f00 */
[----:B------:R-:W-:Y:S01]  /*0b50*/  IMAD.MOV.U32 R26, RZ, RZ, R15 ;  /* 0x000000ffff1a7224 */ /* 0x000fe200078e000f */
[----:B------:R-:W-:Y:S01]  /*0b60*/  MOV R13, R16 ;  /* 0x00000010000d7202 */ /* 0x000fe20000000f00 */
[----:B------:R-:W-:Y:S01]  /*0b70*/  IMAD.MOV.U32 R12, RZ, RZ, R17 ;  /* 0x000000ffff0c7224 */ /* 0x000fe200078e0011 */
[----:B------:R-:W-:-:S07]  /*0b80*/  MOV R11, 0xba0 ;  /* 0x00000ba0000b7802 */ /* 0x000fce0000000f00 */
[----:B------:R-:W-:Y:S05]  /*0b90*/  CALL.REL.NOINC `($__internal_548_$__cuda_sm20_div_s64) ;  /* 0x0000006000287944 */ /* 0x000fea0003c00000 */
        /* <DEDUP_REMOVED lines=10> */
.L_x_26779:
[----:B------:R-:W-:Y:S05]  /*0c40*/  BSYNC.RECONVERGENT B1 ;  /* 0x0000000000017941 */ /* 0x000fea0003800200 */
.L_x_26777:
        /* <DEDUP_REMOVED lines=34> */
.L_x_26781:
        /* <DEDUP_REMOVED lines=16> */
.L_x_26782:
[----:B------:R-:W-:Y:S05]  /*0f70*/  BSYNC.RECONVERGENT B1 ;  /* 0x0000000000017941 */ /* 0x000fea0003800200 */
.L_x_26780:
        /* <DEDUP_REMOVED lines=37> */
.L_x_26784:
        /* <DEDUP_REMOVED lines=17> */
.L_x_26785:
[----:B------:R-:W-:Y:S05]  /*12e0*/  BSYNC.RECONVERGENT B1 ;  /* 0x0000000000017941 */ /* 0x000fea0003800200 */
.L_x_26783:
        /* <DEDUP_REMOVED lines=35> */
.L_x_26787:
        /* <DEDUP_REMOVED lines=16> */
.L_x_26788:
[----:B------:R-:W-:Y:S05]  /*1620*/  BSYNC.RECONVERGENT B1 ;  /* 0x0000000000017941 */ /* 0x000fea0003800200 */
.L_x_26786:
        /* <DEDUP_REMOVED lines=36> */
.L_x_26790:
[----:B------:R-:W-:Y:S01]  /*1870*/  MOV R29, R14 ;  /* 0x0000000e001d7202 */ /* 0x000fe20000000f00 */
[----:B------:R-:W-:Y:S01]  /*1880*/  IMAD.MOV.U32 R26, RZ, RZ, R15 ;  /* 0x000000ffff1a7224 */ /* 0x000fe200078e000f */
[----:B------:R-:W-:Y:S01]  /*1890*/  MOV R13, R16 ;  /* 0x00000010000d7202 */ /* 0x000fe20000000f00 */
[----:B------:R-:W-:Y:S01]  /*18a0*/  IMAD.MOV.U32 R12, RZ, RZ, R17 ;  /* 0x000000ffff0c7224 */ /* 0x000fe200078e0011 */
[----:B------:R-:W-:-:S07]  /*18b0*/  MOV R11, 0x18d0 ;  /* 0x000018d0000b7802 */ /* 0x000fce0000000f00 */
[----:B------:R-:W-:Y:S05]  /*18c0*/  CALL.REL.NOINC `($__internal_548_$__cuda_sm20_div_s64) ;  /* 0x0000005000dc7944 */ /* 0x000fea0003c00000 */
        /* <DEDUP_REMOVED lines=11> */
.L_x_26791:
[----:B------:R-:W-:Y:S05]  /*1980*/  BSYNC.RECONVERGENT B1 ;  /* 0x0000000000017941 */ /* 0x000fea0003800200 */
.L_x_26789:
        /* <DEDUP_REMOVED lines=36> */
.L_x_26793:
        /* <DEDUP_REMOVED lines=17> */
.L_x_26794:
[----:B------:R-:W-:Y:S05]  /*1ce0*/  BSYNC.RECONVERGENT B1 ;  /* 0x0000000000017941 */ /* 0x000fea0003800200 */
.L_x_26792:
        /* <DEDUP_REMOVED lines=10> */
.L_x_26770:
        /* <DEDUP_REMOVED lines=36> */
.L_x_26798:
[----:B------:R-:W-:Y:S01]  /*1fd0*/  MOV R29, R14 ;  /* 0x0000000e001d7202 */ /* 0x000fe20000000f00 */
[----:B------:R-:W-:Y:S01]  /*1fe0*/  IMAD.MOV.U32 R26, RZ, RZ, R15 ;  /* 0x000000ffff1a7224 */ /* 0x000fe200078e000f */
[----:B------:R-:W-:Y:S01]  /*1ff0*/  MOV R13, R16 ;  /* 0x00000010000d7202 */ /* 0x000fe20000000f00 */
[----:B------:R-:W-:Y:S01]  /*2000*/  IMAD.MOV.U32 R12, RZ, RZ, R17 ;  /* 0x000000ffff0c7224 */ /* 0x000fe200078e0011 */
[----:B------:R-:W-:-:S07]  /*2010*/  MOV R11, 0x2030 ;  /* 0x00002030000b7802 */ /* 0x000fce0000000f00 */
[----:B------:R-:W-:Y:S05]  /*2020*/  CALL.REL.NOINC `($__internal_548_$__cuda_sm20_div_s64) ;  /* 0x0000004c00047944 */ /* 0x000fea0003c00000 */
        /* <DEDUP_REMOVED lines=9> */
.L_x_26799:
[----:B------:R-:W-:Y:S05]  /*20c0*/  BSYNC.RECONVERGENT B1 ;  /* 0x0000000000017941 */ /* 0x000fea0003800200 */
.L_x_26797:
        /* <DEDUP_REMOVED lines=36> */
.L_x_26801:
        /* <DEDUP_REMOVED lines=17> */
.L_x_26802:
[----:B------:R-:W-:Y:S05]  /*2420*/  BSYNC.RECONVERGENT B1 ;  /* 0x0000000000017941 */ /* 0x000fea0003800200 */
.L_x_26800:
        /* <DEDUP_REMOVED lines=38> */
.L_x_26804:
        /* <DEDUP_REMOVED lines=16> */
.L_x_26805:
[----:B------:R-:W-:Y:S05]  /*2790*/  BSYNC.RECONVERGENT B1 ;  /* 0x0000000000017941 */ /* 0x000fea0003800200 */
.L_x_26803:
        /* <DEDUP_REMOVED lines=36> */
.L_x_26807:
        /* <DEDUP_REMOVED lines=16> */
.L_x_26808:
[----:B------:R-:W-:Y:S05]  /*2ae0*/  BSYNC.RECONVERGENT B1 ;  /* 0x0000000000017941 */ /* 0x000fea0003800200 */
.L_x_26806:
[----:B------:R-:W-:Y:S01]  /*2af0*/  IMAD R5, R5, R38, RZ ;  /* 0x0000002605057224 */ /* 0x000fe200078e02ff */
[----:B------:R-:W-:Y:S01]  /*2b00*/  IADD3 R9, PT, PT, R9, -0x2, RZ ;  /* 0xfffffffe09097810 */ /* 0x000fe20007ffe0ff */
[----:B------:R-:W-:Y:S02]  /*2b10*/  IMAD.MOV.U32 R34, RZ, RZ, R20 ;  /* 0x000000ffff227224 */ /* 0x000fe400078e0014 */
[-C--:B------:R-:W-:Y:S02]  /*2b20*/  IMAD R5, R39, R10.reuse, R5 ;  /* 0x0000000a27057224 */ /* 0x080fe400078e0205 */
[----:B------:R-:W-:-:S04]  /*2b30*/  IMAD.WIDE.U32 R34, R38, R10, R34 ;  /* 0x0000000a26227225 */ /* 0x000fc800078e0022 */
[----:B------:R-:W-:Y:S01]  /*2b40*/  IMAD.IADD R6, R35, 0x1, R5 ;  /* 0x0000000123067824 */ /* 0x000fe200078e0205 */
[----:B------:R-:W-:-:S07]  /*2b50*/  MOV R5, R34 ;  /* 0x0000002200057202 */ /* 0x000fce0000000f00 */
.L_x_26796:
        /* <DEDUP_REMOVED lines=31> */
.L_x_26810:
[----:B------:R-:W-:Y:S01]  /*2d50*/  IMAD.MOV.U32 R20, RZ, RZ, R14 ;  /* 0x000000ffff147224 */ /* 0x000fe200078e000e */
[----:B------:R-:W-:Y:S01]  /*2d60*/  MOV R24, R15 ;  /* 0x0000000f00187202 */ /* 0x000fe20000000f00 */
[----:B------:R-:W-:Y:S01]  /*2d70*/  IMAD.MOV.U32 R21, RZ, RZ, R16 ;  /* 0x000000ffff157224 */ /* 0x000fe200078e0010 */
[----:B------:R-:W-:Y:S02]  /*2d80*/  MOV R22, R17 ;  /* 0x0000001100167202 */ /* 0x000fe40000000f00 */
[----:B------:R-:W-:-:S07]  /*2d90*/  MOV R23, 0x2db0 ;  /* 0x00002db000177802 */ /* 0x000fce0000000f00 */
[----:B------:R-:W-:Y:S05]  /*2da0*/  CALL.REL.NOINC `($__internal_549_$__cuda_sm20_rem_s64) ;  /* 0x0000004000f47944 */ /* 0x000fea0003c00000 */
[----:B------:R-:W-:Y:S01]  /*2db0*/  IMAD.MOV.U32 R10, RZ, RZ, R12 ;  /* 0x000000ffff0a7224 */ /* 0x000fe200078e000c */
[----:B------:R-:W-:-:S07]  /*2dc0*/  MOV R11, R13 ;  /* 0x0000000d000b7202 */ /* 0x000fce0000000f00 */
.L_x_26811:
[----:B------:R-:W-:Y:S05]  /*2dd0*/  BSYNC.RECONVERGENT B1 ;  /* 0x0000000000017941 */ /* 0x000fea0003800200 */
.L_x_26809:
        /* <DEDUP_REMOVED lines=33> */
.L_x_26813:
[----:B------:R-:W-:Y:S01]  /*2ff0*/  MOV R21, R16 ;  /* 0x0000001000157202 */ /* 0x000fe20000000f00 */
[----:B------:R-:W-:Y:S01]  /*3000*/  IMAD.MOV.U32 R22, RZ, RZ, R17 ;  /* 0x000000ffff167224 */ /* 0x000fe200078e0011 */
[----:B------:R-:W-:Y:S01]  /*3010*/  MOV R20, R7 ;  /* 0x0000000700147202 */ /* 0x000fe20000000f00 */
[----:B------:R-:W-:Y:S01]  /*3020*/  IMAD.MOV.U32 R24, RZ, RZ, R8 ;  /* 0x000000ffff187224 */ /* 0x000fe200078e0008 */
[----:B------:R-:W-:-:S07]  /*3030*/  MOV R23, 0x3050 ;  /* 0x0000305000177802 */ /* 0x000fce0000000f00 */
[----:B------:R-:W-:Y:S05]  /*3040*/  CALL.REL.NOINC `($__internal_549_$__cuda_sm20_rem_s64) ;  /* 0x00000040004c7944 */ /* 0x000fea0003c00000 */
[----:B------:R-:W-:Y:S01]  /*3050*/  MOV R8, R12 ;  /* 0x0000000c00087202 */ /* 0x000fe20000000f00 */
[----:B------:R-:W-:-:S07]  /*3060*/  IMAD.MOV.U32 R9, RZ, RZ, R13 ;  /* 0x000000ffff097224 */ /* 0x000fce00078e000d */
.L_x_26814:
[----:B------:R-:W-:Y:S05]  /*3070*/  BSYNC.RECONVERGENT B1 ;  /* 0x0000000000017941 */ /* 0x000fea0003800200 */
.L_x_26812:
[----:B------:R-:W-:Y:S01]  /*3080*/  MOV R10, R5 ;  /* 0x00000005000a7202 */ /* 0x000fe20000000f00 */
[----:B------:R-:W-:Y:S02]  /*3090*/  IMAD R7, R9, R18, RZ ;  /* 0x0000001209077224 */ /* 0x000fe400078e02ff */
[----:B------:R-:W-:Y:S02]  /*30a0*/  IMAD.MOV.U32 R11, RZ, RZ, R6 ;  /* 0x000000ffff0b7224 */ /* 0x000fe400078e0006 */
[-C--:B------:R-:W-:Y:S02]  /*30b0*/  IMAD R7, R19, R8.reuse, R7 ;  /* 0x0000000813077224 */ /* 0x080fe400078e0207 */
[----:B------:R-:W-:-:S04]  /*30c0*/  IMAD.WIDE.U32 R10, R18, R8, R10 ;  /* 0x00000008120a7225 */ /* 0x000fc800078e000a */
[----:B------:R-:W-:Y:S01]  /*30d0*/  IMAD.MOV.U32 R5, RZ, RZ, R10 ;  /* 0x000000ffff057224 */ /* 0x000fe200078e000a */
[----:B------:R-:W-:-:S07]  /*30e0*/  IADD3 R6, PT, PT, R11, R7, RZ ;  /* 0x000000070b067210 */ /* 0x000fce0007ffe0ff */
.L_x_26769:
        /* <DEDUP_REMOVED lines=10> */
.L_x_26768:
        /* <DEDUP_REMOVED lines=20> */
.L_x_26842:
        /* <DEDUP_REMOVED lines=33> */
.L_x_26819:
[----:B------:R-:W-:Y:S01]  /*34e0*/  IMAD.MOV.U32 R29, RZ, RZ, R15 ;  /* 0x000000ffff1d7224 */ /* 0x000fe200078e000f */
[----:B------:R-:W-:Y:S01]  /*34f0*/  MOV R26, R14 ;  /* 0x0000000e001a7202 */ /* 0x000fe20000000f00 */
[----:B------:R-:W-:Y:S01]  /*3500*/  IMAD.MOV.U32 R13, RZ, RZ, R34 ;  /* 0x000000ffff0d7224 */ /* 0x000fe200078e0022 */
[----:B------:R-:W-:Y:S02]  /*3510*/  MOV R12, R35 ;  /* 0x00000023000c7202 */ /* 0x000fe40000000f00 */
[----:B------:R-:W-:-:S07]  /*3520*/  MOV R11, 0x3540 ;  /* 0x00003540000b7802 */ /* 0x000fce0000000f00 */
[----:B-123--:R-:W-:Y:S05]  /*3530*/  CALL.REL.NOINC `($__internal_548_$__cuda_sm20_div_s64) ;  /* 0x0000003400c07944 */ /* 0x00efea0003c00000 */
        /* <DEDUP_REMOVED lines=11> */
.L_x_26820:
[----:B------:R-:W-:Y:S05]  /*35f0*/  BSYNC.RECONVERGENT B1 ;  /* 0x0000000000017941 */ /* 0x000fea0003800200 */
.L_x_26818:
        /* <DEDUP_REMOVED lines=39> */
.L_x_26822:
[----:B------:R-:W-:Y:S01]  /*3870*/  IMAD.MOV.U32 R29, RZ, RZ, R34 ;  /* 0x000000ffff1d7224 */ /* 0x000fe200078e0022 */
[----:B------:R-:W-:Y:S01]  /*3880*/  MOV R26, R35 ;  /* 0x00000023001a7202 */ /* 0x000fe20000000f00 */
[----:B------:R-:W-:Y:S01]  /*3890*/  IMAD.MOV.U32 R13, RZ, RZ, R36 ;  /* 0x000000ffff0d7224 */ /* 0x000fe200078e0024 */
[----:B------:R-:W-:Y:S02]  /*38a0*/  MOV R12, R37 ;  /* 0x00000025000c7202 */ /* 0x000fe40000000f00 */
[----:B------:R-:W-:-:S07]  /*38b0*/  MOV R11, 0x38d0 ;  /* 0x000038d0000b7802 */ /* 0x000fce0000000f00 */
[----:B-1----:R-:W-:Y:S05]  /*38c0*/  CALL.REL.NOINC `($__internal_548_$__cuda_sm20_div_s64) ;  /* 0x0000003000dc7944 */ /* 0x002fea0003c00000 */
        /* <DEDUP_REMOVED lines=11> */
.L_x_26823:
[----:B------:R-:W-:Y:S05]  /*3980*/  BSYNC.RECONVERGENT B1 ;  /* 0x0000000000017941 */ /* 0x000fea0003800200 */
.L_x_26821:
        /* <DEDUP_REMOVED lines=38> */
.L_x_26825:
[----:B------:R-:W-:Y:S01]  /*3bf0*/  MOV R29, R34 ;  /* 0x00000022001d7202 */ /* 0x000fe20000000f00 */
[----:B------:R-:W-:Y:S01]  /*3c00*/  IMAD.MOV.U32 R26, RZ, RZ, R35 ;  /* 0x000000ffff1a7224 */ /* 0x000fe200078e0023 */
[----:B------:R-:W-:Y:S01]  /*3c10*/  MOV R13, R36 ;  /* 0x00000024000d7202 */ /* 0x000fe20000000f00 */
[----:B------:R-:W-:Y:S01]  /*3c20*/  IMAD.MOV.U32 R12, RZ, RZ, R37 ;  /* 0x000000ffff0c7224 */ /* 0x000fe200078e0025 */
[----:B------:R-:W-:-:S07]  /*3c30*/  MOV R11, 0x3c50 ;  /* 0x00003c50000b7802 */ /* 0x000fce0000000f00 */
[----:B-1----:R-:W-:Y:S05]  /*3c40*/  CALL.REL.NOINC `($__internal_548_$__cuda_sm20_div_s64) ;  /* 0x0000002c00fc7944 */ /* 0x002fea0003c00000 */
        /* <DEDUP_REMOVED lines=11> */
.L_x_26826:
[----:B------:R-:W-:Y:S05]  /*3d00*/  BSYNC.RECONVERGENT B1 ;  /* 0x0000000000017941 */ /* 0x000fea0003800200 */
.L_x_26824:
        /* <DEDUP_REMOVED lines=38> */
.L_x_26828:
        /* <DEDUP_REMOVED lines=17> */
.L_x_26829:
[----:B------:R-:W-:Y:S05]  /*4080*/  BSYNC.RECONVERGENT B1 ;  /* 0x0000000000017941 */ /* 0x000fea0003800200 */
.L_x_26827:
        /* <DEDUP_REMOVED lines=39> */
.L_x_26831:
        /* <DEDUP_REMOVED lines=17> */
.L_x_26832:
[----:B------:R-:W-:Y:S05]  /*4410*/  BSYNC.RECONVERGENT B1 ;  /* 0x0000000000017941 */ /* 0x000fea0003800200 */
.L_x_26830:
        /* <DEDUP_REMOVED lines=38> */
.L_x_26834:
        /* <DEDUP_REMOVED lines=17> */
.L_x_26835:
[----:B------:R-:W-:Y:S05]  /*4790*/  BSYNC.RECONVERGENT B1 ;  /* 0x0000000000017941 */ /* 0x000fea0003800200 */
.L_x_26833:
        /* <DEDUP_REMOVED lines=38> */
.L_x_26837:
        /* <DEDUP_REMOVED lines=17> */
.L_x_26838:
[----:B------:R-:W-:Y:S05]  /*4b10*/  BSYNC.RECONVERGENT B1 ;  /* 0x0000000000017941 */ /* 0x000fea0003800200 */
.L_x_26836:
        /* <DEDUP_REMOVED lines=36> */
.L_x_26840:
        /* <DEDUP_REMOVED lines=17> */
.L_x_26841:
[----:B------:R-:W-:Y:S05]  /*4e70*/  BSYNC.RECONVERGENT B1 ;  /* 0x0000000000017941 */ /* 0x000fea0003800200 */
.L_x_26839:
        /* <DEDUP_REMOVED lines=12> */
.L_x_26817:
        /* <DEDUP_REMOVED lines=35> */
.L_x_26845:
[----:B------:R-:W-:Y:S01]  /*5170*/  MOV R29, R15 ;  /* 0x0000000f001d7202 */ /* 0x000fe20000000f00 */
[----:B------:R-:W-:Y:S01]  /*5180*/  IMAD.MOV.U32 R26, RZ, RZ, R14 ;  /* 0x000000ffff1a7224 */ /* 0x000fe200078e000e */
[----:B------:R-:W-:Y:S02]  /*5190*/  MOV R13, R16 ;  /* 0x00000010000d7202 */ /* 0x000fe40000000f00 */
[----:B------:R-:W-:Y:S02]  /*51a0*/  MOV R12, R17 ;  /* 0x00000011000c7202 */ /* 0x000fe40000000f00 */
[----:B------:R-:W-:-:S07]  /*51b0*/  MOV R11, 0x51d0 ;  /* 0x000051d0000b7802 */ /* 0x000fce0000000f00 */
[----:B------:R-:W-:Y:S05]  /*51c0*/  CALL.REL.NOINC `($__internal_548_$__cuda_sm20_div_s64) ;  /* 0x00000018009c7944 */ /* 0x000fea0003c00000 */
        /* <DEDUP_REMOVED lines=11> */
.L_x_26846:
[----:B------:R-:W-:Y:S05]  /*5280*/  BSYNC.RECONVERGENT B1 ;  /* 0x0000000000017941 */ /* 0x000fea0003800200 */
.L_x_26844:
        /* <DEDUP_REMOVED lines=41> */
.L_x_26848:
[----:B------:R-:W-:Y:S01]  /*5520*/  MOV R29, R18 ;  /* 0x00000012001d7202 */ /* 0x000fe20000000f00 */
[----:B------:R-:W-:Y:S01]  /*5530*/  IMAD.MOV.U32 R13, RZ, RZ, R16 ;  /* 0x000000ffff0d7224 */ /* 0x000fe200078e0010 */
[----:B------:R-:W-:Y:S02]  /*5540*/  MOV R26, R19 ;  /* 0x00000013001a7202 */ /* 0x000fe40000000f00 */
[----:B------:R-:W-:Y:S02]  /*5550*/  MOV R12, R17 ;  /* 0x00000011000c7202 */ /* 0x000fe40000000f00 */
[----:B------:R-:W-:-:S07]  /*5560*/  MOV R11, 0x5580 ;  /* 0x00005580000b7802 */ /* 0x000fce0000000f00 */
[----:B------:R-:W-:Y:S05]  /*5570*/  CALL.REL.NOINC `($__internal_548_$__cuda_sm20_div_s64) ;  /* 0x0000001400b07944 */ /* 0x000fea0003c00000 */
        /* <DEDUP_REMOVED lines=11> */
.L_x_26849:
[----:B------:R-:W-:Y:S05]  /*5630*/  BSYNC.RECONVERGENT B1 ;  /* 0x0000000000017941 */ /* 0x000fea0003800200 */
.L_x_26847:
        /* <DEDUP_REMOVED lines=40> */
.L_x_26851:
        /* <DEDUP_REMOVED lines=17> */
.L_x_26852:
[----:B------:R-:W-:Y:S05]  /*59d0*/  BSYNC.RECONVERGENT B1 ;  /* 0x0000000000017941 */ /* 0x000fea0003800200 */
.L_x_26850:
        /* <DEDUP_REMOVED lines=39> */
.L_x_26854:
[----:B------:R-:W-:Y:S01]  /*5c50*/  MOV R29, R18 ;  /* 0x00000012001d7202 */ /* 0x000fe20000000f00 */
[----:B------:R-:W-:Y:S01]  /*5c60*/  IMAD.MOV.U32 R26, RZ, RZ, R19 ;  /* 0x000000ffff1a7224 */ /* 0x000fe200078e0013 */
[----:B------:R-:W-:Y:S02]  /*5c70*/  MOV R13, R20 ;  /* 0x00000014000d7202 */ /* 0x000fe40000000f00 */
[----:B------:R-:W-:Y:S02]  /*5c80*/  MOV R12, R21 ;  /* 0x00000015000c7202 */ /* 0x000fe40000000f00 */
[----:B------:R-:W-:-:S07]  /*5c90*/  MOV R11, 0x5cb0 ;  /* 0x00005cb0000b7802 */ /* 0x000fce0000000f00 */
[----:B------:R-:W-:Y:S05]  /*5ca0*/  CALL.REL.NOINC `($__internal_548_$__cuda_sm20_div_s64) ;  /* 0x0000000c00e47944 */ /* 0x000fea0003c00000 */
        /* <DEDUP_REMOVED lines=11> */
.L_x_26855:
[----:B------:R-:W-:Y:S05]  /*5d60*/  BSYNC.RECONVERGENT B1 ;  /* 0x0000000000017941 */ /* 0x000fea0003800200 */
.L_x_26853:
        /* <DEDUP_REMOVED lines=10> */
.L_x_26843:
        /* <DEDUP_REMOVED lines=34> */
.L_x_26858:
        /* <DEDUP_REMOVED lines=17> */
.L_x_26859:
[----:B------:R-:W-:Y:S05]  /*6140*/  BSYNC.RECONVERGENT B1 ;  /* 0x0000000000017941 */ /* 0x000fea0003800200 */
.L_x_26857:
        /* <DEDUP_REMOVED lines=41> */
.L_x_26861:
        /* <DEDUP_REMOVED lines=17> */
.L_x_26862:
[----:B------:R-:W-:Y:S05]  /*64f0*/  BSYNC.RECONVERGENT B1 ;  /* 0x0000000000017941 */ /* 0x000fea0003800200 */
.L_x_26860:
        /* <DEDUP_REMOVED lines=10> */
.L_x_26856:
        /* <DEDUP_REMOVED lines=31> */
.L_x_26864:
[----:B------:R-:W-:Y:S01]  /*6790*/  MOV R21, R10 ;  /* 0x0000000a00157202 */ /* 0x000fe20000000f00 */
[----:B------:R-:W-:Y:S01]  /*67a0*/  IMAD.MOV.U32 R20, RZ, RZ, R15 ;  /* 0x000000ffff147224 */ /* 0x000fe200078e000f */
[----:B------:R-:W-:Y:S02]  /*67b0*/  MOV R22, R11 ;  /* 0x0000000b00167202 */ /* 0x000fe40000000f00 */
[----:B------:R-:W-:Y:S02]  /*67c0*/  MOV R24, R14 ;  /* 0x0000000e00187202 */ /* 0x000fe40000000f00 */
[----:B------:R-:W-:-:S07]  /*67d0*/  MOV R23, 0x67f0 ;  /* 0x000067f000177802 */ /* 0x000fce0000000f00 */
[----:B------:R-:W-:Y:S05]  /*67e0*/  CALL.REL.NOINC `($__internal_549_$__cuda_sm20_rem_s64) ;  /* 0x0000000800647944 */ /* 0x000fea0003c00000 */
[----:B------:R-:W-:Y:S01]  /*67f0*/  MOV R10, R12 ;  /* 0x0000000c000a7202 */ /* 0x000fe20000000f00 */
[----:B------:R-:W-:-:S07]  /*6800*/  IMAD.MOV.U32 R11, RZ, RZ, R13 ;  /* 0x000000ffff0b7224 */ /* 0x000fce00078e000d */
.L_x_26865:
[----:B------:R-:W-:Y:S05]  /*6810*/  BSYNC.RECONVERGENT B1 ;  /* 0x0000000000017941 */ /* 0x000fea0003800200 */
.L_x_26863:
        /* <DEDUP_REMOVED lines=10> */
.L_x_26816:
[----:B------:R-:W0:Y:S02]  /*68c0*/  LDCU.64 UR4, c[0x0][0x388] ;  /* 0x00007100ff0477ac */ /* 0x000e240008000a00 */
[----:B0-----:R-:W-:-:S04]  /*68d0*/  LEA R8, P0, R7, UR4, 0x2 ;  /* 0x0000000407087c11 */ /* 0x001fc8000f8010ff */
[----:B------:R-:W-:-:S05]  /*68e0*/  LEA.HI.X R9, R7, UR5, R6, 0x2, P0 ;  /* 0x0000000507097c11 */ /* 0x000fca00080f1406 */
[----:B------:R-:W2:Y:S04]  /*68f0*/  LDG.E R8, desc[UR6][R8.64] ;  /* 0x0000000608087981 */ /* 0x000ea8000c1e1900 */
[----:B--2---:R0:W-:Y:S02]  /*6900*/  STS [R3], R8 ;  /* 0x0000000803007388 */ /* 0x0041e40000000800 */
.L_x_26815:
[----:B------:R-:W-:Y:S05]  /*6910*/  BSYNC.RECONVERGENT B0 ;  /* 0x0000000000007941 */ /* 0x000fea0003800200 */
.L_x_26767:
[----:B------:R-:W-:Y:S01]  /*6920*/  BAR.SYNC.DEFER_BLOCKING 0x0 ;  /* 0x0000000000007b1d */ /* 0x000fe20000010000 */
[----:B------:R-:W-:Y:S02]  /*6930*/  ISETP.GE.U32.AND P0, PT, R4, 0x42, PT ;  /* 0x000000420400780c */ /* 0x000fe40003f06070 */
[----:B------:R-:W-:-:S11]  /*6940*/  ISETP.GT.U32.AND P1, PT, R2, 0x1f, PT ;  /* 0x0000001f0200780c */ /* 0x000fd60003f24070 */
[----:B------:R-:W-:Y:S05]  /*6950*/  @!P0 BRA `(.L_x_26866) ;  /* 0x00000000002c8947 */ /* 0x000fea0003800000 */
.L_x_26867:
        /* <DEDUP_REMOVED lines=11> */
.L_x_26866:
        /* <DEDUP_REMOVED lines=35> */
        .weak           $__internal_548_$__cuda_sm20_div_s64
        .type           $__internal_548_$__cuda_sm20_div_s64,@function
        .size           $__internal_548_$__cuda_sm20_div_s64,($__internal_549_$__cuda_sm20_rem_s64 - $__internal_548_$__cuda_sm20_div_s64)
$__internal_548_$__cuda_sm20_div_s64:
        /* <DEDUP_REMOVED lines=83> */
[----:B------:R-:W-:Y:S05]  /*7170*/  RET.REL.NODEC R12 `(uncontiguous_cumulate_sum_square_f32) ;  /* 0xffffff8c0ca07950 */ /* 0x000fea0003c3ffff */
        .weak           $__internal_549_$__cuda_sm20_rem_s64
        .type           $__internal_549_$__cuda_sm20_rem_s64,@function
        .size           $__internal_549_$__cuda_sm20_rem_s64,(.L_x_30877 - $__internal_549_$__cuda_sm20_rem_s64)
$__internal_549_$__cuda_sm20_rem_s64:
        /* <DEDUP_REMOVED lines=77> */
[----:B------:R-:W-:Y:S06]  /*7650*/  RET.REL.NODEC R10 `(uncontiguous_cumulate_sum_square_f32) ;  /* 0xffffff880a687950 */ /* 0x000fec0003c3ffff */
.L_x_26868:
        /* <DEDUP_REMOVED lines=10> */
.L_x_30877:


//--------------------- .text.uncontiguous_sum_square_f32 --------------------------
	.section	.text.uncontiguous_sum_square_f32,"ax",@progbits
	.align	128
        .global         uncontiguous_sum_square_f32
        .type           uncontiguous_sum_square_f32,@function
        .size           uncontiguous_sum_square_f32,(.L_x_30879 - uncontiguous_sum_square_f32)
        .other          uncontiguous_sum_square_f32,@"STO_CUDA_ENTRY STV_DEFAULT"
uncontiguous_sum_square_f32:
.text.uncontiguous_sum_square_f32:
        /* <DEDUP_REMOVED lines=41> */
.L_x_26897:
        /* <DEDUP_REMOVED lines=33> */
.L_x_26874:
[----:B------:R-:W-:Y:S01]  /*04a0*/  IMAD.MOV.U32 R29, RZ, RZ, R14 ;  /* 0x000000ffff1d7224 */ /* 0x000fe200078e000e */
[----:B------:R-:W-:Y:S01]  /*04b0*/  MOV R26, R15 ;  /* 0x0000000f001a7202 */ /* 0x000fe20000000f00 */
[----:B------:R-:W-:Y:S01]  /*04c0*/  IMAD.MOV.U32 R13, RZ, RZ, R16 ;  /* 0x000000ffff0d7224 */ /* 0x000fe200078e0010 */
[----:B------:R-:W-:Y:S02]  /*04d0*/  MOV R12, R17 ;  /* 0x00000011000c7202 */ /* 0x000fe40000000f00 */
[----:B------:R-:W-:-:S07]  /*04e0*/  MOV R11, 0x500 ;  /* 0x00000500000b7802 */ /* 0x000fce0000000f00 */
[----:B------:R-:W-:Y:S05]  /*04f0*/  CALL.REL.NOINC `($__internal_550_$__cuda_sm20_div_s64) ;  /* 0x0000006400d87944 */ /* 0x000fea0003c00000 */
        /* <DEDUP_REMOVED lines=9> */
.L_x_26875:
[----:B------:R-:W-:Y:S05]  /*0590*/  BSYNC.RECONVERGENT B1 ;  /* 0x0000000000017941 */ /* 0x000fea0003800200 */
.L_x_26873:
        /* <DEDUP_REMOVED lines=36> */
.L_x_26877:
[----:B------:R-:W-:Y:S01]  /*07e0*/  IMAD.MOV.U32 R29, RZ, RZ, R7 ;  /* 0x000000ffff1d7224 */ /* 0x000fe200078e0007 */
[----:B------:R-:W-:Y:S01]  /*07f0*/  MOV R26, R8 ;  /* 0x00000008001a7202 */ /* 0x000fe20000000f00 */
[----:B------:R-:W-:Y:S01]  /*0800*/  IMAD.MOV.U32 R13, RZ, RZ, R16 ;  /* 0x000000ffff0d7224 */ /* 0x000fe200078e0010 */
[----:B------:R-:W-:Y:S02]  /*0810*/  MOV R12, R17 ;  /* 0x00000011000c7202 */ /* 0x000fe40000000f00 */
[----:B------:R-:W-:-:S07]  /*0820*/  MOV R11, 0x840 ;  /* 0x00000840000b7802 */ /* 0x000fce0000000f00 */
[----:B------:R-:W-:Y:S05]  /*0830*/  CALL.REL.NOINC `($__internal_550_$__cuda_sm20_div_s64) ;  /* 0x0000006400087944 */ /* 0x000fea0003c00000 */
        /* <DEDUP_REMOVED lines=10> */
.L_x_26878:
[----:B------:R-:W-:Y:S05]  /*08e0*/  BSYNC.RECONVERGENT B1 ;  /* 0x0000000000017941 */ /* 0x000fea0003800200 */
.L_x_26876:
        /* <DEDUP_REMOVED lines=37> */
.L_x_26880:
[----:B------:R-:W-:Y:S01]  /*0b40*/  MOV R29, R14 ;  /* 0x0000000e001d7202 */ /* 0x000fe20000000f00 */
[----:B------:R-:W-:Y:S01]  /*0b50*/  IMAD.MOV.U32 R26, RZ, RZ, R15 ;  /* 0x000000ffff1a7224 */ /* 0x000fe200078e000f */
[----:B------:R-:W-:Y:S01]  /*0b60*/  MOV R13, R16 ;  /* 0x00000010000d7202 */ /* 0x000fe20000000f00 */
[----:B------:R-:W-:Y:S01]  /*0b70*/  IMAD.MOV.U32 R12, RZ, RZ, R17 ;  /* 0x000000ffff0c7224 */ /* 0x000fe200078e0011 */
[----:B------:R-:W-:-:S07]  /*0b80*/  MOV R11, 0xba0 ;  /* 0x00000ba0000b7802 */ /* 0x000fce0000000f00 */
[----:B------:R-:W-:Y:S05]  /*0b90*/  CALL.REL.NOINC `($__internal_550_$__cuda_sm20_div_s64) ;  /* 0x0000006000307944 */ /* 0x000fea0003c00000 */
        /* <DEDUP_REMOVED lines=10> */
.L_x_26881:
[----:B------:R-:W-:Y:S05]  /*0c40*/  BSYNC.RECONVERGENT B1 ;  /* 0x0000000000017941 */ /* 0x000fea0003800200 */
.L_x_26879:
        /* <DEDUP_REMOVED lines=34> */
.L_x_26883:
        /* <DEDUP_REMOVED lines=16> */
.L_x_26884:
[----:B------:R-:W-:Y:S05]  /*0f70*/  BSYNC.RECONVERGENT B1 ;  /* 0x0000000000017941 */ /* 0x000fea0003800200 */
.L_x_26882:
        /* <DEDUP_REMOVED lines=37> */
.L_x_26886:
        /* <DEDUP_REMOVED lines=17> */
.L_x_26887:
[----:B------:R-:W-:Y:S05]  /*12e0*/  BSYNC.RECONVERGENT B1 ;  /* 0x0000000000017941 */ /* 0x000fea0003800200 */
.L_x_26885:
        /* <DEDUP_REMOVED lines=35> */
.L_x_26889:
        /* <DEDUP_REMOVED lines=16> */
.L_x_26890:
[----:B------:R-:W-:Y:S05]  /*1620*/  BSYNC.RECONVERGENT B1 ;  /* 0x0000000000017941 */ /* 0x000fea0003800200 */
.L_x_26888:
        /* <DEDUP_REMOVED lines=36> */
.L_x_26892:
[----:B------:R-:W-:Y:S01]  /*1870*/  MOV R29, R14 ;  /* 0x0000000e001d7202 */ /* 0x000fe20000000f00 */
[----:B------:R-:W-:Y:S01]  /*1880*/  IMAD.MOV.U32 R26, RZ, RZ, R15 ;  /* 0x000000ffff1a7224 */ /* 0x000fe200078e000f */
[----:B------:R-:W-:Y:S01]  /*1890*/  MOV R13, R16 ;  /* 0x00000010000d7202 */ /* 0x000fe20000000f00 */
[----:B------:R-:W-:Y:S01]  /*18a0*/  IMAD.MOV.U32 R12, RZ, RZ, R17 ;  /* 0x000000ffff0c7224 */ /* 0x000fe200078e0011 */
[----:B------:R-:W-:-:S07]  /*18b0*/  MOV R11, 0x18d0 ;  /* 0x000018d0000b7802 */ /* 0x000fce0000000f00 */
[----:B------:R-:W-:Y:S05]  /*18c0*/  CALL.REL.NOINC `($__internal_550_$__cuda_sm20_div_s64) ;  /* 0x0000005000e47944 */ /* 0x000fea0003c00000 */
        /* <DEDUP_REMOVED lines=11> */
.L_x_26893:
[----:B------:R-:W-:Y:S05]  /*1980*/  BSYNC.RECONVERGENT B1 ;  /* 0x0000000000017941 */ /* 0x000fea0003800200 */
.L_x_26891:
        /* <DEDUP_REMOVED lines=36> */
.L_x_26895:
        /* <DEDUP_REMOVED lines=17> */
.L_x_26896:
[----:B------:R-:W-:Y:S05]  /*1ce0*/  BSYNC.RECONVERGENT B1 ;  /* 0x0000000000017941 */ /* 0x000fea0003800200 */
.L_x_26894:
        /* <DEDUP_REMOVED lines=10> */
.L_x_26872:
        /* <DEDUP_REMOVED lines=36> */
.L_x_26900:
[----:B------:R-:W-:Y:S01]  /*1fd0*/  MOV R29, R14 ;  /* 0x0000000e001d7202 */ /* 0x000fe20000000f00 */
[----:B------:R-:W-:Y:S01]  /*1fe0*/  IMAD.MOV.U32 R26, RZ, RZ, R15 ;  /* 0x000000ffff1a7224 */ /* 0x000fe200078e000f */
[----:B------:R-:W-:Y:S01]  /*1ff0*/  MOV R13, R16 ;  /* 0x00000010000d7202 */ /* 0x000fe20000000f00 */
[----:B------:R-:W-:Y:S01]  /*2000*/  IMAD.MOV.U32 R12, RZ, RZ, R17 ;  /* 0x000000ffff0c7224 */ /* 0x000fe200078e0011 */
[----:B------:R-:W-:-:S07]  /*2010*/  MOV R11, 0x2030 ;  /* 0x00002030000b7802 */ /* 0x000fce0000000f00 */
[----:B------:R-:W-:Y:S05]  /*2020*/  CALL.REL.NOINC `($__internal_550_$__cuda_sm20_div_s64) ;  /* 0x0000004c000c7944 */ /* 0x000fea0003c00000 */
        /* <DEDUP_REMOVED lines=9> */
.L_x_26901:
[----:B------:R-:W-:Y:S05]  /*20c0*/  BSYNC.RECONVERGENT B1 ;  /* 0x0000000000017941 */ /* 0x000fea0003800200 */
.L_x_26899:
        /* <DEDUP_REMOVED lines=36> */
.L_x_26903:
        /* <DEDUP_REMOVED lines=17> */
.L_x_26904:
[----:B------:R-:W-:Y:S05]  /*2420*/  BSYNC.RECONVERGENT B1 ;  /* 0x0000000000017941 */ /* 0x000fea0003800200 */
.L_x_26902:
        /* <DEDUP_REMOVED lines=38> */
.L_x_26906:
        /* <DEDUP_REMOVED lines=16> */
.L_x_26907:
[----:B------:R-:W-:Y:S05]  /*2790*/  BSYNC.RECONVERGENT B1 ;  /* 0x0000000000017941 */ /* 0x000fea0003800200 */
.L_x_26905:
        /* <DEDUP_REMOVED lines=36> */
.L_x_26909:
        /* <DEDUP_REMOVED lines=16> */
.L_x_26910:
[----:B------:R-:W-:Y:S05]  /*2ae0*/  BSYNC.RECONVERGENT B1 ;  /* 0x0000000000017941 */ /* 0x000fea0003800200 */
.L_x_26908:
[----:B------:R-:W-:Y:S01]  /*2af0*/  IMAD R5, R5, R38, RZ ;  /* 0x0000002605057224 */ /* 0x000fe200078e02ff */
[----:B------:R-:W-:Y:S01]  /*2b00*/  IADD3 R9, PT, PT, R9, -0x2, RZ ;  /* 0xfffffffe09097810 */ /* 0x000fe20007ffe0ff */
[----:B------:R-:W-:Y:S02]  /*2b10*/  IMAD.MOV.U32 R34, RZ, RZ, R20 ;  /* 0x000000ffff227224 */ /* 0x000fe400078e0014 */
[-C--:B------:R-:W-:Y:S02]  /*2b20*/  IMAD R5, R39, R10.reuse, R5 ;  /* 0x0000000a27057224 */ /* 0x080fe400078e0205 */
[----:B------:R-:W-:-:S04]  /*2b30*/  IMAD.WIDE.U32 R34, R38, R10, R34 ;  /* 0x0000000a26227225 */ /* 0x000fc800078e0022 */
[----:B------:R-:W-:Y:S01]  /*2b40*/  IMAD.IADD R6, R35, 0x1, R5 ;  /* 0x0000000123067824 */ /* 0x000fe200078e0205 */
[----:B------:R-:W-:-:S07]  /*2b50*/  MOV R5, R34 ;  /* 0x0000002200057202 */ /* 0x000fce0000000f00 */
.L_x_26898:
        /* <DEDUP_REMOVED lines=31> */
.L_x_26912:
[----:B------:R-:W-:Y:S01]  /*2d50*/  IMAD.MOV.U32 R20, RZ, RZ, R14 ;  /* 0x000000ffff147224 */ /* 0x000fe200078e000e */
[----:B------:R-:W-:Y:S01]  /*2d60*/  MOV R24, R15 ;  /* 0x0000000f00187202 */ /* 0x000fe20000000f00 */
[----:B------:R-:W-:Y:S01]  /*2d70*/  IMAD.MOV.U32 R21, RZ, RZ, R16 ;  /* 0x000000ffff157224 */ /* 0x000fe200078e0010 */
[----:B------:R-:W-:Y:S02]  /*2d80*/  MOV R22, R17 ;  /* 0x0000001100167202 */ /* 0x000fe40000000f00 */
[----:B------:R-:W-:-:S07]  /*2d90*/  MOV R23, 0x2db0 ;  /* 0x00002db000177802 */ /* 0x000fce0000000f00 */
[----:B------:R-:W-:Y:S05]  /*2da0*/  CALL.REL.NOINC `($__internal_551_$__cuda_sm20_rem_s64) ;  /* 0x0000004000fc7944 */ /* 0x000fea0003c00000 */
[----:B------:R-:W-:Y:S01]  /*2db0*/  IMAD.MOV.U32 R10, RZ, RZ, R12 ;  /* 0x000000ffff0a7224 */ /* 0x000fe200078e000c */
[----:B------:R-:W-:-:S07]  /*2dc0*/  MOV R11, R13 ;  /* 0x0000000d000b7202 */ /* 0x000fce0000000f00 */
.L_x_26913:
[----:B------:R-:W-:Y:S05]  /*2dd0*/  BSYNC.RECONVERGENT B1 ;  /* 0x0000000000017941 */ /* 0x000fea0003800200 */
.L_x_26911:
        /* <DEDUP_REMOVED lines=33> */
.L_x_26915:
[----:B------:R-:W-:Y:S01]  /*2ff0*/  MOV R21, R16 ;  /* 0x0000001000157202 */ /* 0x000fe20000000f00 */
[----:B------:R-:W-:Y:S01]  /*3000*/  IMAD.MOV.U32 R22, RZ, RZ, R17 ;  /* 0x000000ffff167224 */ /* 0x000fe200078e0011 */
[----:B------:R-:W-:Y:S01]  /*3010*/  MOV R20, R7 ;  /* 0x0000000700147202 */ /* 0x000fe20000000f00 */
[----:B------:R-:W-:Y:S01]  /*3020*/  IMAD.MOV.U32 R24, RZ, RZ, R8 ;  /* 0x000000ffff187224 */ /* 0x000fe200078e0008 */
[----:B------:R-:W-:-:S07]  /*3030*/  MOV R23, 0x3050 ;  /* 0x0000305000177802 */ /* 0x000fce0000000f00 */
[----:B------:R-:W-:Y:S05]  /*3040*/  CALL.REL.NOINC `($__internal_551_$__cuda_sm20_rem_s64) ;  /* 0x0000004000547944 */ /* 0x000fea0003c00000 */
[----:B------:R-:W-:Y:S01]  /*3050*/  MOV R8, R12 ;  /* 0x0000000c00087202 */ /* 0x000fe20000000f00 */
[----:B------:R-:W-:-:S07]  /*3060*/  IMAD.MOV.U32 R9, RZ, RZ, R13 ;  /* 0x000000ffff097224 */ /* 0x000fce00078e000d */
.L_x_26916:
[----:B------:R-:W-:Y:S05]  /*3070*/  BSYNC.RECONVERGENT B1 ;  /* 0x0000000000017941 */ /* 0x000fea0003800200 */
.L_x_26914:
[----:B------:R-:W-:Y:S01]  /*3080*/  MOV R10, R5 ;  /* 0x00000005000a7202 */ /* 0x000fe20000000f00 */
[----:B------:R-:W-:Y:S02]  /*3090*/  IMAD R7, R9, R18, RZ ;  /* 0x0000001209077224 */ /* 0x000fe400078e02ff */
[----:B------:R-:W-:Y:S02]  /*30a0*/  IMAD.MOV.U32 R11, RZ, RZ, R6 ;  /* 0x000000ffff0b7224 */ /* 0x000fe400078e0006 */
[-C--:B------:R-:W-:Y:S02]  /*30b0*/  IMAD R7, R19, R8.reuse, R7 ;  /* 0x0000000813077224 */ /* 0x080fe400078e0207 */
[----:B------:R-:W-:-:S04]  /*30c0*/  IMAD.WIDE.U32 R10, R18, R8, R10 ;  /* 0x00000008120a7225 */ /* 0x000fc800078e000a */
[----:B------:R-:W-:Y:S01]  /*30d0*/  IMAD.MOV.U32 R5, RZ, RZ, R10 ;  /* 0x000000ffff057224 */ /* 0x000fe200078e000a */
[----:B------:R-:W-:-:S07]  /*30e0*/  IADD3 R6, PT, PT, R11, R7, RZ ;  /* 0x000000070b067210 */ /* 0x000fce0007ffe0ff */
.L_x_26871:
        /* <DEDUP_REMOVED lines=11> */
.L_x_26870:
        /* <DEDUP_REMOVED lines=20> */
.L_x_26944:
        /* <DEDUP_REMOVED lines=33> */
.L_x_26921:
[----:B------:R-:W-:Y:S01]  /*34f0*/  IMAD.MOV.U32 R29, RZ, RZ, R15 ;  /* 0x000000ffff1d7224 */ /* 0x000fe200078e000f */
[----:B------:R-:W-:Y:S01]  /*3500*/  MOV R26, R14 ;  /* 0x0000000e001a7202 */ /* 0x000fe20000000f00 */
[----:B------:R-:W-:Y:S01]  /*3510*/  IMAD.MOV.U32 R13, RZ, RZ, R34 ;  /* 0x000000ffff0d7224 */ /* 0x000fe200078e0022 */
[----:B------:R-:W-:Y:S02]  /*3520*/  MOV R12, R35 ;  /* 0x00000023000c7202 */ /* 0x000fe40000000f00 */
[----:B------:R-:W-:-:S07]  /*3530*/  MOV R11, 0x3550 ;  /* 0x00003550000b7802 */ /* 0x000fce0000000f00 */
[----:B-123--:R-:W-:Y:S05]  /*3540*/  CALL.REL.NOINC `($__internal_550_$__cuda_sm20_div_s64) ;  /* 0x0000003400c47944 */ /* 0x00efea0003c00000 */
        /* <DEDUP_REMOVED lines=11> */
.L_x_26922:
[----:B------:R-:W-:Y:S05]  /*3600*/  BSYNC.RECONVERGENT B1 ;  /* 0x0000000000017941 */ /* 0x000fea0003800200 */
.L_x_26920:
        /* <DEDUP_REMOVED lines=39> */
.L_x_26924:
[----:B------:R-:W-:Y:S01]  /*3880*/  IMAD.MOV.U32 R29, RZ, RZ, R34 ;  /* 0x000000ffff1d7224 */ /* 0x000fe200078e0022 */
[----:B------:R-:W-:Y:S01]  /*3890*/  MOV R26, R35 ;  /* 0x00000023001a7202 */ /* 0x000fe20000000f00 */
[----:B------:R-:W-:Y:S01]  /*38a0*/  IMAD.MOV.U32 R13, RZ, RZ, R36 ;  /* 0x000000ffff0d7224 */ /* 0x000fe200078e0024 */
[----:B------:R-:W-:Y:S02]  /*38b0*/  MOV R12, R37 ;  /* 0x00000025000c7202 */ /* 0x000fe40000000f00 */
[----:B------:R-:W-:-:S07]  /*38c0*/  MOV R11, 0x38e0 ;  /* 0x000038e0000b7802 */ /* 0x000fce0000000f00 */
[----:B-1----:R-:W-:Y:S05]  /*38d0*/  CALL.REL.NOINC `($__internal_550_$__cuda_sm20_div_s64) ;  /* 0x0000003000e07944 */ /* 0x002fea0003c00000 */
        /* <DEDUP_REMOVED lines=11> */
.L_x_26925:
[----:B------:R-:W-:Y:S05]  /*3990*/  BSYNC.RECONVERGENT B1 ;  /* 0x0000000000017941 */ /* 0x000fea0003800200 */
.L_x_26923:
        /* <DEDUP_REMOVED lines=38> */
.L_x_26927:
[----:B------:R-:W-:Y:S01]  /*3c00*/  MOV R29, R34 ;  /* 0x00000022001d7202 */ /* 0x000fe20000000f00 */
[----:B------:R-:W-:Y:S01]  /*3c10*/  IMAD.MOV.U32 R26, RZ, RZ, R35 ;  /* 0x000000ffff1a7224 */ /* 0x000fe200078e0023 */
[----:B------:R-:W-:Y:S01]  /*3c20*/  MOV R13, R36 ;  /* 0x00000024000d7202 */ /* 0x000fe20000000f00 */
[----:B------:R-:W-:Y:S01]  /*3c30*/  IMAD.MOV.U32 R12, RZ, RZ, R37 ;  /* 0x000000ffff0c7224 */ /* 0x000fe200078e0025 */
[----:B------:R-:W-:-:S07]  /*3c40*/  MOV R11, 0x3c60 ;  /* 0x00003c60000b7802 */ /* 0x000fce0000000f00 */
[----:B-1----:R-:W-:Y:S05]  /*3c50*/  CALL.REL.NOINC `($__internal_550_$__cuda_sm20_div_s64) ;  /* 0x0000003000007944 */ /* 0x002fea0003c00000 */
        /* <DEDUP_REMOVED lines=11> */
.L_x_26928:
[----:B------:R-:W-:Y:S05]  /*3d10*/  BSYNC.RECONVERGENT B1 ;  /* 0x0000000000017941 */ /* 0x000fea0003800200 */
.L_x_26926:
        /* <DEDUP_REMOVED lines=38> */
.L_x_26930:
        /* <DEDUP_REMOVED lines=17> */
.L_x_26931:
[----:B------:R-:W-:Y:S05]  /*4090*/  BSYNC.RECONVERGENT B1 ;  /* 0x0000000000017941 */ /* 0x000fea0003800200 */
.L_x_26929:
        /* <DEDUP_REMOVED lines=39> */
.L_x_26933:
        /* <DEDUP_REMOVED lines=17> */
.L_x_26934:
[----:B------:R-:W-:Y:S05]  /*4420*/  BSYNC.RECONVERGENT B1 ;  /* 0x0000000000017941 */ /* 0x000fea0003800200 */
.L_x_26932:
        /* <DEDUP_REMOVED lines=38> */
.L_x_26936:
        /* <DEDUP_REMOVED lines=17> */
.L_x_26937:
[----:B------:R-:W-:Y:S05]  /*47a0*/  BSYNC.RECONVERGENT B1 ;  /* 0x0000000000017941 */ /* 0x000fea0003800200 */
.L_x_26935:
        /* <DEDUP_REMOVED lines=38> */
.L_x_26939:
        /* <DEDUP_REMOVED lines=17> */
.L_x_26940:
[----:B------:R-:W-:Y:S05]  /*4b20*/  BSYNC.RECONVERGENT B1 ;  /* 0x0000000000017941 */ /* 0x000fea0003800200 */
.L_x_26938:
        /* <DEDUP_REMOVED lines=36> */
.L_x_26942:
        /* <DEDUP_REMOVED lines=17> */
.L_x_26943:
[----:B------:R-:W-:Y:S05]  /*4e80*/  BSYNC.RECONVERGENT B1 ;  /* 0x0000000000017941 */ /* 0x000fea0003800200 */
.L_x_26941:
        /* <DEDUP_REMOVED lines=12> */
.L_x_26919:
        /* <DEDUP_REMOVED lines=35> */
.L_x_26947:
[----:B------:R-:W-:Y:S01]  /*5180*/  MOV R29, R15 ;  /* 0x0000000f001d7202 */ /* 0x000fe20000000f00 */
[----:B------:R-:W-:Y:S01]  /*5190*/  IMAD.MOV.U32 R26, RZ, RZ, R14 ;  /* 0x000000ffff1a7224 */ /* 0x000fe200078e000e */
[----:B------:R-:W-:Y:S02]  /*51a0*/  MOV R13, R16 ;  /* 0x00000010000d7202 */ /* 0x000fe40000000f00 */
[----:B------:R-:W-:Y:S02]  /*51b0*/  MOV R12, R17 ;  /* 0x00000011000c7202 */ /* 0x000fe40000000f00 */
[----:B------:R-:W-:-:S07]  /*51c0*/  MOV R11, 0x51e0 ;  /* 0x000051e0000b7802 */ /* 0x000fce0000000f00 */
[----:B------:R-:W-:Y:S05]  /*51d0*/  CALL.REL.NOINC `($__internal_550_$__cuda_sm20_div_s64) ;  /* 0x0000001800a07944 */ /* 0x000fea0003c00000 */
        /* <DEDUP_REMOVED lines=11> */
.L_x_26948:
[----:B------:R-:W-:Y:S05]  /*5290*/  BSYNC.RECONVERGENT B1 ;  /* 0x0000000000017941 */ /* 0x000fea0003800200 */
.L_x_26946:
        /* <DEDUP_REMOVED lines=41> */
.L_x_26950:
[----:B------:R-:W-:Y:S01]  /*5530*/  MOV R29, R18 ;  /* 0x00000012001d7202 */ /* 0x000fe20000000f00 */
[----:B------:R-:W-:Y:S01]  /*5540*/  IMAD.MOV.U32 R13, RZ, RZ, R16 ;  /* 0x000000ffff0d7224 */ /* 0x000fe200078e0010 */
[----:B------:R-:W-:Y:S02]  /*5550*/  MOV R26, R19 ;  /* 0x00000013001a7202 */ /* 0x000fe40000000f00 */
[----:B------:R-:W-:Y:S02]  /*5560*/  MOV R12, R17 ;  /* 0x00000011000c7202 */ /* 0x000fe40000000f00 */
[----:B------:R-:W-:-:S07]  /*5570*/  MOV R11, 0x5590 ;  /* 0x00005590000b7802 */ /* 0x000fce0000000f00 */
[----:B------:R-:W-:Y:S05]  /*5580*/  CALL.REL.NOINC `($__internal_550_$__cuda_sm20_div_s64) ;  /* 0x0000001400b47944 */ /* 0x000fea0003c00000 */
        /* <DEDUP_REMOVED lines=11> */
.L_x_26951:
[----:B------:R-:W-:Y:S05]  /*5640*/  BSYNC.RECONVERGENT B1 ;  /* 0x0000000000017941 */ /* 0x000fea0003800200 */
.L_x_26949:
        /* <DEDUP_REMOVED lines=40> */
.L_x_26953:
        /* <DEDUP_REMOVED lines=17> */
.L_x_26954:
[----:B------:R-:W-:Y:S05]  /*59e0*/  BSYNC.RECONVERGENT B1 ;  /* 0x0000000000017941 */ /* 0x000fea0003800200 */
.L_x_26952:
        /* <DEDUP_REMOVED lines=39> */
.L_x_26956:
[----:B------:R-:W-:Y:S01]  /*5c60*/  MOV R29, R18 ;  /* 0x00000012001d7202 */ /* 0x000fe20000000f00 */
[----:B------:R-:W-:Y:S01]  /*5c70*/  IMAD.MOV.U32 R26, RZ, RZ, R19 ;  /* 0x000000ffff1a7224 */ /* 0x000fe200078e0013 */
[----:B------:R-:W-:Y:S02]  /*5c80*/  MOV R13, R20 ;  /* 0x00000014000d7202 */ /* 0x000fe40000000f00 */
[----:B------:R-:W-:Y:S02]  /*5c90*/  MOV R12, R21 ;  /* 0x00000015000c7202 */ /* 0x000fe40000000f00 */
[----:B------:R-:W-:-:S07]  /*5ca0*/  MOV R11, 0x5cc0 ;  /* 0x00005cc0000b7802 */ /* 0x000fce0000000f00 */
[----:B------:R-:W-:Y:S05]  /*5cb0*/  CALL.REL.NOINC `($__internal_550_$__cuda_sm20_div_s64) ;  /* 0x0000000c00e87944 */ /* 0x000fea0003c00000 */
        /* <DEDUP_REMOVED lines=11> */
.L_x_26957:
[----:B------:R-:W-:Y:S05]  /*5d70*/  BSYNC.RECONVERGENT B1 ;  /* 0x0000000000017941 */ /* 0x000fea0003800200 */
.L_x_26955:
        /* <DEDUP_REMOVED lines=10> */
.L_x_26945:
        /* <DEDUP_REMOVED lines=34> */
.L_x_26960:
        /* <DEDUP_REMOVED lines=17> */
.L_x_26961:
[----:B------:R-:W-:Y:S05]  /*6150*/  BSYNC.RECONVERGENT B1 ;  /* 0x0000000000017941 */ /* 0x000fea0003800200 */
.L_x_26959:
        /* <DEDUP_REMOVED lines=41> */
.L_x_26963:
        /* <DEDUP_REMOVED lines=17> */
.L_x_26964:
[----:B------:R-:W-:Y:S05]  /*6500*/  BSYNC.RECONVERGENT B1 ;  /* 0x0000000000017941 */ /* 0x000fea0003800200 */
.L_x_26962:
        /* <DEDUP_REMOVED lines=10> */
.L_x_26958:
        /* <DEDUP_REMOVED lines=31> */
.L_x_26966:
[----:B------:R-:W-:Y:S01]  /*67a0*/  MOV R21, R10 ;  /* 0x0000000a00157202 */ /* 0x000fe20000000f00 */
[----:B------:R-:W-:Y:S01]  /*67b0*/  IMAD.MOV.U32 R20, RZ, RZ, R15 ;  /* 0x000000ffff147224 */ /* 0x000fe200078e000f */
[----:B------:R-:W-:Y:S02]  /*67c0*/  MOV R22, R11 ;  /* 0x0000000b00167202 */ /* 0x000fe40000000f00 */
[----:B------:R-:W-:Y:S02]  /*67d0*/  MOV R24, R14 ;  /* 0x0000000e00187202 */ /* 0x000fe40000000f00 */
[----:B------:R-:W-:-:S07]  /*67e0*/  MOV R23, 0x6800 ;  /* 0x0000680000177802 */ /* 0x000fce0000000f00 */
[----:B------:R-:W-:Y:S05]  /*67f0*/  CALL.REL.NOINC `($__internal_551_$__cuda_sm20_rem_s64) ;  /* 0x0000000800687944 */ /* 0x000fea0003c00000 */
[----:B------:R-:W-:Y:S01]  /*6800*/  MOV R10, R12 ;  /* 0x0000000c000a7202 */ /* 0x000fe20000000f00 */
[----:B------:R-:W-:-:S07]  /*6810*/  IMAD.MOV.U32 R11, RZ, RZ, R13 ;  /* 0x000000ffff0b7224 */ /* 0x000fce00078e000d */
.L_x_26967:
[----:B------:R-:W-:Y:S05]  /*6820*/  BSYNC.RECONVERGENT B1 ;  /* 0x0000000000017941 */ /* 0x000fea0003800200 */
.L_x_26965:
        /* <DEDUP_REMOVED lines=10> */
.L_x_26918:
[----:B------:R-:W0:Y:S02]  /*68d0*/  LDCU.64 UR4, c[0x0][0x388] ;  /* 0x00007100ff0477ac */ /* 0x000e240008000a00 */
[----:B0-----:R-:W-:-:S04]  /*68e0*/  LEA R8, P0, R7, UR4, 0x2 ;  /* 0x0000000407087c11 */ /* 0x001fc8000f8010ff */
[----:B------:R-:W-:-:S05]  /*68f0*/  LEA.HI.X R9, R7, UR5, R6, 0x2, P0 ;  /* 0x0000000507097c11 */ /* 0x000fca00080f1406 */
[----:B------:R-:W2:Y:S02]  /*6900*/  LDG.E R8, desc[UR6][R8.64] ;  /* 0x0000000608087981 */ /* 0x000ea4000c1e1900 */
[----:B--2---:R-:W-:-:S05]  /*6910*/  FMUL R6, R8, R8 ;  /* 0x0000000808067220 */ /* 0x004fca0000400000 */
[----:B------:R0:W-:Y:S02]  /*6920*/  STS [R3], R6 ;  /* 0x0000000603007388 */ /* 0x0001e40000000800 */
.L_x_26917:
[----:B------:R-:W-:Y:S05]  /*6930*/  BSYNC.RECONVERGENT B0 ;  /* 0x0000000000007941 */ /* 0x000fea0003800200 */
.L_x_26869:
[----:B------:R-:W-:Y:S01]  /*6940*/  BAR.SYNC.DEFER_BLOCKING 0x0 ;  /* 0x0000000000007b1d */ /* 0x000fe20000010000 */
[----:B------:R-:W-:Y:S02]  /*6950*/  ISETP.GE.U32.AND P0, PT, R4, 0x42, PT ;  /* 0x000000420400780c */ /* 0x000fe40003f06070 */
[----:B------:R-:W-:-:S11]  /*6960*/  ISETP.GT.U32.AND P1, PT, R2, 0x1f, PT ;  /* 0x0000001f0200780c */ /* 0x000fd60003f24070 */
[----:B------:R-:W-:Y:S05]  /*6970*/  @!P0 BRA `(.L_x_26968) ;  /* 0x00000000002c8947 */ /* 0x000fea0003800000 */
.L_x_26969:
        /* <DEDUP_REMOVED lines=11> */
.L_x_26968:
        /* <DEDUP_REMOVED lines=35> */
        .weak           $__internal_550_$__cuda_sm20_div_s64
        .type           $__internal_550_$__cuda_sm20_div_s64,@function
        .size           $__internal_550_$__cuda_sm20_div_s64,($__internal_551_$__cuda_sm20_rem_s64 - $__internal_550_$__cuda_sm20_div_s64)
$__internal_550_$__cuda_sm20_div_s64:
        /* <DEDUP_REMOVED lines=83> */
[----:B------:R-:W-:Y:S05]  /*7190*/  RET.REL.NODEC R12 `(uncontiguous_sum_square_f32) ;  /* 0xffffff8c0c987950 */ /* 0x000fea0003c3ffff */
        .weak           $__internal_551_$__cuda_sm20_rem_s64
        .type           $__internal_551_$__cuda_sm20_rem_s64,@function
        .size           $__internal_551_$__cuda_sm20_rem_s64,(.L_x_30879 - $__internal_551_$__cuda_sm20_rem_s64)
$__internal_551_$__cuda_sm20_rem_s64:
        /* <DEDUP_REMOVED lines=77> */
[----:B------:R-:W-:Y:S06]  /*7670*/  RET.REL.NODEC R10 `(uncontiguous_sum_square_f32) ;  /* 0xffffff880a607950 */ /* 0x000fec0003c3ffff */
.L_x_26970:
        /* <DEDUP_REMOVED lines=16> */
.L_x_30879:


//--------------------- .text.contiguous_cumulate_sum_square_f32 --------------------------
	.section	.text.contiguous_cumulate_sum_square_f32,"ax",@progbits
	.align	128
        .global         contiguous_cumulate_sum_square_f32
        .type           contiguous_cumulate_sum_square_f32,@function
        .size           contiguous_cumulate_sum_square_f32,(.L_x_31502 - contiguous_cumulate_sum_square_f32)
        .other          contiguous_cumulate_sum_square_f32,@"STO_CUDA_ENTRY STV_DEFAULT"
contiguous_cumulate_sum_square_f32:
.text.contiguous_cumulate_sum_square_f32:
        /* <DEDUP_REMOVED lines=38> */
.L_x_26972:
[----:B------:R-:W-:Y:S05]  /*0260*/  BSYNC.RECONVERGENT B0 ;  /* 0x0000000000007941 */ /* 0x000fea0003800200 */
.L_x_26971:
[----:B------:R-:W-:Y:S06]  /*0270*/  BAR.SYNC.DEFER_BLOCKING 0x0 ;  /* 0x0000000000007b1d */ /* 0x000fec0000010000 */
[----:B------:R-:W-:Y:S05]  /*0280*/  @!P2 BRA `(.L_x_26973) ;  /* 0x00000000002ca947 */ /* 0x000fea0003800000 */
.L_x_26974:
        /* <DEDUP_REMOVED lines=11> */
.L_x_26973:
        /* <DEDUP_REMOVED lines=35> */
.L_x_26975:
        /* <DEDUP_REMOVED lines=9> */
.L_x_31502:


//--------------------- .text.contiguous_sum_square_f32 --------------------------
	.section	.text.contiguous_sum_square_f32,"ax",@progbits
	.align	128
        .global         contiguous_sum_square_f32
        .type           contiguous_sum_square_f32,@function
        .size           contiguous_sum_square_f32,(.L_x_31503 - contiguous_sum_square_f32)
        .other          contiguous_sum_square_f32,@"STO_CUDA_ENTRY STV_DEFAULT"
contiguous_sum_square_f32:
.text.contiguous_sum_square_f32:
        /* <DEDUP_REMOVED lines=16> */
[----:B---3--:R-:W2:Y:S04]  /*0100*/  @!P0 LDG.E R6, desc[UR6][R6.64] ;  /* 0x0000000606068981 */ /* 0x008ea8000c1e1900 */
[----:B------:R-:W3:Y:S01]  /*0110*/  @!P0 LDG.E R4, desc[UR6][R4.64] ;  /* 0x0000000604048981 */ /* 0x000ee2000c1e1900 */
        /* <DEDUP_REMOVED lines=8> */
[----:B------:R0:W-:Y:S01]  /*01a0*/  STS [R3], RZ ;  /* 0x000000ff03007388 */ /* 0x0001e20000000800 */
[----:B--2---:R-:W-:-:S04]  /*01b0*/  @!P0 FMUL R11, R6, R6 ;  /* 0x00000006060b8220 */ /* 0x004fc80000400000 */
[----:B---3--:R-:W-:-:S05]  /*01c0*/  @!P0 FFMA R10, R4, R4, R11 ;  /* 0x00000004040a8223 */ /* 0x008fca000000000b */
        /* <DEDUP_REMOVED lines=9> */
[----:B--2---:R-:W-:-:S05]  /*0260*/  FMUL R6, R4, R4 ;  /* 0x0000000404067220 */ /* 0x004fca0000400000 */
[----:B------:R1:W-:Y:S02]  /*0270*/  STS [R3], R6 ;  /* 0x0000000603007388 */ /* 0x0003e40000000800 */
.L_x_26977:
[----:B------:R-:W-:Y:S05]  /*0280*/  BSYNC.RECONVERGENT B0 ;  /* 0x0000000000007941 */ /* 0x000fea0003800200 */
.L_x_26976:
[----:B------:R-:W-:Y:S06]  /*0290*/  BAR.SYNC.DEFER_BLOCKING 0x0 ;  /* 0x0000000000007b1d */ /* 0x000fec0000010000 */
[----:B------:R-:W-:Y:S05]  /*02a0*/  @!P2 BRA `(.L_x_26978) ;  /* 0x00000000002ca947 */ /* 0x000fea0003800000 */
.L_x_26979:
[----:B-1----:R-:W-:-:S04]  /*02b0*/  SHF.R.U32.HI R6, RZ, 0x1, R8 ;  /* 0x00000001ff067819 */ /* 0x002fc80000011608 */
[----:B------:R-:W-:-:S13]  /*02c0*/  ISETP.GE.U32.AND P0, PT, R2, R6, PT ;  /* 0x000000060200720c */ /* 0x000fda0003f06070 */
[----:B------:R-:W-:Y:S01]  /*02d0*/  @!P0 LEA R5, R6, R3, 0x2 ;  /* 0x0000000306058211 */ /* 0x000fe200078e10ff */
        /* <DEDUP_REMOVED lines=8> */
.L_x_26978:
        /* <DEDUP_REMOVED lines=35> */
.L_x_26980:
        /* <DEDUP_REMOVED lines=15> */
.L_x_31503:


//--------------------- .text.contiguous_sum_square33_u64 --------------------------
	.section	.text.contiguous_sum_square33_u64,"ax",@progbits
	.align	128
        .global         contiguous_sum_square33_u64
        .type           contiguous_sum_square33_u64,@function
        .size           contiguous_sum_square33_u64,(.L_x_31504 - contiguous_sum_square33_u64)
        .other          contiguous_sum_square33_u64,@"STO_CUDA_ENTRY STV_DEFAULT"
contiguous_sum_square33_u64:
.text.contiguous_sum_square33_u64:
        /* <DEDUP_REMOVED lines=35> */
[----:B------:R-:W-:Y:S01]  /*0230*/  LEA R19, R13, UR4, 0x3 ;  /* 0x000000040d137c11 */ /* 0x000fe2000f8e18ff */
[C---:B------:R-:W-:Y:S02]  /*0240*/  VIADD R0, R15.reuse, 0xfffffffe ;  /* 0xfffffffe0f007836 */ /* 0x040fe40000000000 */
[----:B------:R-:W-:Y:S02]  /*0250*/  VIADD R20, R15, 0xffffffff ;  /* 0xffffffff0f147836 */ /* 0x000fe40000000000 */
[----:B--2---:R2:W3:Y:S01]  /*0260*/  LDS.64 R10, [R19] ;  /* 0x00000000130a7984 */ /* 0x0044e20000000a00 */
[----:B------:R-:W-:Y:S01]  /*0270*/  ISETP.GE.U32.AND P0, PT, R0, 0x7, PT ;  /* 0x000000070000780c */ /* 0x000fe20003f06070 */
[----:B------:R-:W-:Y:S01]  /*0280*/  IMAD.MOV.U32 R18, RZ, RZ, 0x1 ;  /* 0x00000001ff127424 */ /* 0x000fe200078e00ff */
[----:B------:R-:W-:-:S11]  /*0290*/  LOP3.LUT R21, R20, 0x7, RZ, 0xc0, !PT ;  /* 0x0000000714157812 */ /* 0x000fd600078ec0ff */
[----:B------:R-:W-:Y:S05]  /*02a0*/  @!P0 BRA `(.L_x_26982) ;  /* 0x00000000009c8947 */ /* 0x000fea0003800000 */
[----:B------:R-:W-:Y:S01]  /*02b0*/  USHF.L.U32 UR5, UR8, 0x3, URZ ;  /* 0x0000000308057899 */ /* 0x000fe200080006ff */
[----:B------:R-:W-:Y:S01]  /*02c0*/  LOP3.LUT R22, R20, 0xfffffff8, RZ, 0xc0, !PT ;  /* 0xfffffff814167812 */ /* 0x000fe200078ec0ff */
[----:B------:R-:W-:Y:S02]  /*02d0*/  IMAD.MOV.U32 R23, RZ, RZ, 0x1 ;  /* 0x00000001ff177424 */ /* 0x000fe400078e00ff */
[----:B------:R-:W-:Y:S02]  /*02e0*/  IMAD.MOV.U32 R18, RZ, RZ, RZ ;  /* 0x000000ffff127224 */ /* 0x000fe400078e00ff */
[----:B------:R-:W-:Y:S01]  /*02f0*/  LEA R0, R13, UR5, 0x3 ;  /* 0x000000050d007c11 */ /* 0x000fe2000f8e18ff */
[----:B------:R-:W-:-:S04]  /*0300*/  IMAD.MOV R22, RZ, RZ, -R22 ;  /* 0x000000ffff167224 */ /* 0x000fc800078e0a16 */
[----:B------:R-:W-:-:S07]  /*0310*/  VIADD R0, R0, UR4 ;  /* 0x0000000400007c36 */ /* 0x000fce0008000000 */
.L_x_26983:
[C---:B-1----:R-:W-:Y:S01]  /*0320*/  IMAD R6, R23.reuse, UR8, RZ ;  /* 0x0000000817067c24 */ /* 0x042fe2000f8e02ff */
[----:B------:R1:W-:Y:S01]  /*0330*/  LDS.64 R12, [R0] ;  /* 0x00000000000c7984 */ /* 0x0003e20000000a00 */
[----:B------:R-:W1:Y:S01]  /*0340*/  LDC R29, c[0x0][0x360] ;  /* 0x0000d800ff1d7b82 */ /* 0x000e620000000800 */
[----:B------:R-:W-:Y:S01]  /*0350*/  VIADD R22, R22, 0x8 ;  /* 0x0000000816167836 */ /* 0x000fe20000000000 */
[----:B------:R-:W-:Y:S01]  /*0360*/  IADD3 R23, PT, PT, R23, 0x8, RZ ;  /* 0x0000000817177810 */ /* 0x000fe20007ffe0ff */
[----:B------:R-:W-:Y:S02]  /*0370*/  IMAD R16, R6, 0x8, R19 ;  /* 0x0000000806107824 */ /* 0x000fe400078e0213 */
[----:B------:R-:W-:Y:S02]  /*0380*/  VIADD R18, R18, 0x8 ;  /* 0x0000000812127836 */ /* 0x000fe40000000000 */
[----:B------:R-:W-:Y:S01]  /*0390*/  VIADD R6, R16, UR5 ;  /* 0x0000000510067c36 */ /* 0x000fe20008000000 */
[----:B------:R-:W3:Y:S03]  /*03a0*/  LDS.64 R14, [R16+UR5] ;  /* 0x00000005100e7984 */ /* 0x000ee60008000a00 */
[----:B------:R-:W-:-:S02]  /*03b0*/  VIADD R8, R6, UR5 ;  /* 0x0000000506087c36 */ /* 0x000fc40008000000 */
[----:B------:R-:W-:Y:S03]  /*03c0*/  LDS.64 R6, [R6+UR5] ;  /* 0x0000000506067984 */ /* 0x000fe60008000a00 */
[----:B------:R-:W-:Y:S02]  /*03d0*/  IADD3 R26, PT, PT, R8, UR5, RZ ;  /* 0x00000005081a7c10 */ /* 0x000fe4000fffe0ff */
[----:B0-----:R-:W0:Y:S03]  /*03e0*/  LDS.64 R8, [R8+UR5] ;  /* 0x0000000508087984 */ /* 0x001e260008000a00 */
[----:B------:R-:W-:Y:S02]  /*03f0*/  VIADD R17, R26, UR5 ;  /* 0x000000051a117c36 */ /* 0x000fe40008000000 */
[----:B-1----:R-:W-:-:S02]  /*0400*/  IMAD R0, R29, 0x40, R0 ;  /* 0x000000401d007824 */ /* 0x002fc400078e0200 */
[----:B------:R-:W-:Y:S02]  /*0410*/  VIADD R24, R17, UR5 ;  /* 0x0000000511187c36 */ /* 0x000fe40008000000 */
[----:B------:R-:W-:Y:S01]  /*0420*/  LDS.64 R16, [R17+UR5] ;  /* 0x0000000511107984 */ /* 0x000fe20008000a00 */
[----:B---3--:R-:W-:Y:S01]  /*0430*/  IADD3 R25, P0, P1, R14, R12, R10 ;  /* 0x0000000c0e197210 */ /* 0x008fe2000791e00a */
[----:B------:R-:W-:-:S03]  /*0440*/  VIADD R12, R24, UR5 ;  /* 0x00000005180c7c36 */ /* 0x000fc60008000000 */
[----:B------:R-:W-:Y:S02]  /*0450*/  IADD3.X R27, PT, PT, R15, R13, R11, P0, P1 ;  /* 0x0000000d0f1b7210 */ /* 0x000fe400007e240b */
[----:B------:R-:W1:Y:S04]  /*0460*/  LDS.64 R14, [R26+UR5] ;  /* 0x000000051a0e7984 */ /* 0x000e680008000a00 */
[----:B------:R-:W-:Y:S01]  /*0470*/  LDS.64 R10, [R24+UR5] ;  /* 0x00000005180a7984 */ /* 0x000fe20008000a00 */
[----:B0-----:R-:W-:-:S03]  /*0480*/  IADD3 R25, P0, P1, R8, R6, R25 ;  /* 0x0000000608197210 */ /* 0x001fc6000791e019 */
[----:B------:R-:W0:Y:S01]  /*0490*/  LDS.64 R12, [R12+UR5] ;  /* 0x000000050c0c7984 */ /* 0x000e220008000a00 */
[----:B------:R-:W-:Y:S02]  /*04a0*/  IADD3.X R27, PT, PT, R9, R7, R27, P0, P1 ;  /* 0x00000007091b7210 */ /* 0x000fe400007e241b */
[----:B-1----:R-:W-:-:S04]  /*04b0*/  IADD3 R7, P0, P1, R16, R14, R25 ;  /* 0x0000000e10077210 */ /* 0x002fc8000791e019 */
[----:B------:R-:W-:Y:S02]  /*04c0*/  IADD3.X R15, PT, PT, R17, R15, R27, P0, P1 ;  /* 0x0000000f110f7210 */ /* 0x000fe400007e241b */
[----:B------:R-:W-:Y:S02]  /*04d0*/  ISETP.NE.AND P0, PT, R22, RZ, PT ;  /* 0x000000ff1600720c */ /* 0x000fe40003f05270 */
[----:B0-----:R-:W-:-:S04]  /*04e0*/  IADD3 R10, P1, P2, R12, R10, R7 ;  /* 0x0000000a0c0a7210 */ /* 0x001fc80007a3e007 */
[----:B------:R-:W-:-:S07]  /*04f0*/  IADD3.X R11, PT, PT, R13, R11, R15, P1, P2 ;  /* 0x0000000b0d0b7210 */ /* 0x000fce0000fe440f */
[----:B------:R-:W-:Y:S05]  /*0500*/  @P0 BRA `(.L_x_26983) ;  /* 0xfffffffc00840947 */ /* 0x000fea000383ffff */
[----:B------:R-:W-:-:S07]  /*0510*/  VIADD R18, R18, 0x1 ;  /* 0x0000000112127836 */ /* 0x000fce0000000000 */
.L_x_26982:
[----:B------:R-:W-:-:S13]  /*0520*/  ISETP.NE.AND P0, PT, R21, RZ, PT ;  /* 0x000000ff1500720c */ /* 0x000fda0003f05270 */
[----:B------:R-:W-:Y:S05]  /*0530*/  @!P0 BRA `(.L_x_26984) ;  /* 0x0000000000988947 */ /* 0x000fea0003800000 */
[----:B------:R-:W-:Y:S02]  /*0540*/  ISETP.GE.U32.AND P1, PT, R21, 0x4, PT ;  /* 0x000000041500780c */ /* 0x000fe40003f26070 */
[----:B------:R-:W-:-:S04]  /*0550*/  LOP3.LUT R16, R20, 0x3, RZ, 0xc0, !PT ;  /* 0x0000000314107812 */ /* 0x000fc800078ec0ff */
[----:B------:R-:W-:-:S07]  /*0560*/  ISETP.NE.AND P0, PT, R16, RZ, PT ;  /* 0x000000ff1000720c */ /* 0x000fce0003f05270 */
[----:B------:R-:W-:Y:S06]  /*0570*/  @!P1 BRA `(.L_x_26985) ;  /* 0x00000000003c9947 */ /* 0x000fec0003800000 */
[----:B01----:R-:W0:Y:S01]  /*0580*/  LDC R9, c[0x0][0x360] ;  /* 0x0000d800ff097b82 */ /* 0x003e220000000800 */
[C---:B------:R-:W-:Y:S02]  /*0590*/  IMAD R0, R18.reuse, UR8, RZ ;  /* 0x0000000812007c24 */ /* 0x040fe4000f8e02ff */
[----:B------:R-:W-:Y:S02]  /*05a0*/  VIADD R18, R18, 0x4 ;  /* 0x0000000412127836 */ /* 0x000fe40000000000 */
[----:B------:R-:W-:-:S05]  /*05b0*/  IMAD R0, R0, 0x8, R19 ;  /* 0x0000000800007824 */ /* 0x000fca00078e0213 */
[----:B------:R-:W-:Y:S01]  /*05c0*/  LDS.64 R6, [R0] ;  /* 0x0000000000067984 */ /* 0x000fe20000000a00 */
[----:B0-----:R-:W-:-:S04]  /*05d0*/  IMAD R8, R9, 0x8, R0 ;  /* 0x0000000809087824 */ /* 0x001fc800078e0200 */
[----:B------:R-:W-:-:S04]  /*05e0*/  IMAD R12, R9, 0x8, R8 ;  /* 0x00000008090c7824 */ /* 0x000fc800078e0208 */
[----:B------:R-:W-:Y:S02]  /*05f0*/  IMAD R14, R9, 0x8, R12 ;  /* 0x00000008090e7824 */ /* 0x000fe400078e020c */
[----:B------:R-:W3:Y:S04]  /*0600*/  LDS.64 R8, [R8] ;  /* 0x0000000008087984 */ /* 0x000ee80000000a00 */
[----:B------:R-:W-:Y:S04]  /*0610*/  LDS.64 R12, [R12] ;  /* 0x000000000c0c7984 */ /* 0x000fe80000000a00 */
[----:B------:R-:W0:Y:S01]  /*0620*/  LDS.64 R14, [R14] ;  /* 0x000000000e0e7984 */ /* 0x000e220000000a00 */
[----:B---3--:R-:W-:-:S04]  /*0630*/  IADD3 R17, P1, P2, R8, R6, R10 ;  /* 0x0000000608117210 */ /* 0x008fc80007a3e00a */
[----:B------:R-:W-:Y:S02]  /*0640*/  IADD3.X R11, PT, PT, R9, R7, R11, P1, P2 ;  /* 0x00000007090b7210 */ /* 0x000fe40000fe440b */
[----:B0-----:R-:W-:-:S04]  /*0650*/  IADD3 R10, P3, P4, R14, R12, R17 ;  /* 0x0000000c0e0a7210 */ /* 0x001fc80007c7e011 */
[----:B------:R-:W-:-:S09]  /*0660*/  IADD3.X R11, PT, PT, R15, R13, R11, P3, P4 ;  /* 0x0000000d0f0b7210 */ /* 0x000fd20001fe840b */
.L_x_26985:
[----:B------:R-:W-:Y:S05]  /*0670*/  @!P0 BRA `(.L_x_26984) ;  /* 0x0000000000488947 */ /* 0x000fea0003800000 */
[----:B------:R-:W-:Y:S02]  /*0680*/  ISETP.NE.AND P0, PT, R16, 0x1, PT ;  /* 0x000000011000780c */ /* 0x000fe40003f05270 */
[----:B------:R-:W-:-:S04]  /*0690*/  LOP3.LUT R20, R20, 0x1, RZ, 0xc0, !PT ;  /* 0x0000000114147812 */ /* 0x000fc800078ec0ff */
[----:B------:R-:W-:-:S07]  /*06a0*/  ISETP.NE.U32.AND P1, PT, R20, 0x1, PT ;  /* 0x000000011400780c */ /* 0x000fce0003f25070 */
[----:B------:R-:W-:Y:S06]  /*06b0*/  @!P0 BRA `(.L_x_26986) ;  /* 0x0000000000248947 */ /* 0x000fec0003800000 */
[----:B-1----:R-:W1:Y:S01]  /*06c0*/  LDC R7, c[0x0][0x360] ;  /* 0x0000d800ff077b82 */ /* 0x002e620000000800 */
[C---:B------:R-:W-:Y:S02]  /*06d0*/  IMAD R0, R18.reuse, UR8, RZ ;  /* 0x0000000812007c24 */ /* 0x040fe4000f8e02ff */
[----:B------:R-:W-:-:S03]  /*06e0*/  VIADD R18, R18, 0x2 ;  /* 0x0000000212127836 */ /* 0x000fc60000000000 */
[----:B------:R-:W-:-:S05]  /*06f0*/  LEA R0, R0, R19, 0x3 ;  /* 0x0000001300007211 */ /* 0x000fca00078e18ff */
[----:B-1----:R-:W-:Y:S02]  /*0700*/  IMAD R8, R7, 0x8, R0 ;  /* 0x0000000807087824 */ /* 0x002fe400078e0200 */
[----:B------:R-:W-:Y:S04]  /*0710*/  LDS.64 R6, [R0] ;  /* 0x0000000000067984 */ /* 0x000fe80000000a00 */
[----:B0-----:R-:W3:Y:S02]  /*0720*/  LDS.64 R8, [R8] ;  /* 0x0000000008087984 */ /* 0x001ee40000000a00 */
[----:B---3--:R-:W-:-:S04]  /*0730*/  IADD3 R10, P0, P2, R8, R6, R10 ;  /* 0x00000006080a7210 */ /* 0x008fc80007a1e00a */
[----:B------:R-:W-:-:S09]  /*0740*/  IADD3.X R11, PT, PT, R9, R7, R11, P0, P2 ;  /* 0x00000007090b7210 */ /* 0x000fd200007e440b */
.L_x_26986:
[----:B------:R-:W-:-:S04]  /*0750*/  @!P1 IMAD R18, R18, UR8, RZ ;  /* 0x0000000812129c24 */ /* 0x000fc8000f8e02ff */
[----:B-1----:R-:W-:-:S06]  /*0760*/  @!P1 IMAD R6, R18, 0x8, R19 ;  /* 0x0000000812069824 */ /* 0x002fcc00078e0213 */
[----:B------:R-:W3:Y:S02]  /*0770*/  @!P1 LDS.64 R6, [R6] ;  /* 0x0000000006069984 */ /* 0x000ee40000000a00 */
[----:B---3--:R-:W-:-:S05]  /*0780*/  @!P1 IADD3 R10, P0, PT, R6, R10, RZ ;  /* 0x0000000a060a9210 */ /* 0x008fca0007f1e0ff */
[----:B------:R-:W-:-:S08]  /*0790*/  @!P1 IMAD.X R11, R7, 0x1, R11, P0 ;  /* 0x00000001070b9824 */ /* 0x000fd000000e060b */
.L_x_26984:
[----:B---3--:R3:W-:Y:S02]  /*07a0*/  STS.64 [R19], R10 ;  /* 0x0000000a13007388 */ /* 0x0087e40000000a00 */
.L_x_26981:
[----:B------:R-:W4:Y:S01]  /*07b0*/  LDCU.64 UR10, c[0x0][0x380] ;  /* 0x00007000ff0a77ac */ /* 0x000f220008000a00 */
[----:B------:R-:W-:Y:S02]  /*07c0*/  IMAD.MOV.U32 R3, RZ, RZ, RZ ;  /* 0x000000ffff037224 */ /* 0x000fe400078e00ff */
[----:B------:R-:W-:-:S04]  /*07d0*/  IMAD.WIDE.U32 R2, R4, UR9, R2 ;  /* 0x0000000904027c25 */ /* 0x000fc8000f8e0002 */
[----:B------:R-:W-:Y:S01]  /*07e0*/  IMAD R5, R5, UR9, R3 ;  /* 0x0000000905057c24 */ /* 0x000fe2000f8e0203 */
[----:B----4-:R-:W-:-:S04]  /*07f0*/  LEA R4, P0, R2, UR10, 0x3 ;  /* 0x0000000a02047c11 */ /* 0x010fc8000f8018ff */
[----:B------:R-:W-:-:S05]  /*0800*/  LEA.HI.X R5, R2, UR11, R5, 0x3, P0 ;  /* 0x0000000b02057c11 */ /* 0x000fca00080f1c05 */
[----:B--2---:R-:W-:Y:S01]  /*0810*/  STG.E.64 desc[UR6][R4.64], R10 ;  /* 0x0000000a04007986 */ /* 0x004fe2000c101b06 */
[----:B------:R-:W-:Y:S05]  /*0820*/  EXIT ;  /* 0x000000000000794d */ /* 0x000fea0003800000 */
.L_x_26987:
        /* <DEDUP_REMOVED lines=13> */
.L_x_31504:


//--------------------- .text.contiguous_sum_square3_u64 --------------------------
	.section	.text.contiguous_sum_square3_u64,"ax",@progbits
	.align	128
        .global         contiguous_sum_square3_u64
        .type           contiguous_sum_square3_u64,@function
        .size           contiguous_sum_square3_u64,(.L_x_30881 - contiguous_sum_square3_u64)
        .other          contiguous_sum_square3_u64,@"STO_CUDA_ENTRY STV_DEFAULT"
contiguous_sum_square3_u64:
.text.contiguous_sum_square3_u64:
        /* <DEDUP_REMOVED lines=43> */
.L_x_27006:
        /* <DEDUP_REMOVED lines=27> */
.L_x_26990:
[----:B------:R-:W-:Y:S01]  /*0460*/  MOV R30, R32 ;  /* 0x00000020001e7202 */ /* 0x000fe20000000f00 */
[----:B------:R-:W-:Y:S01]  /*0470*/  IMAD.MOV.U32 R0, RZ, RZ, R36 ;  /* 0x000000ffff007224 */ /* 0x000fe200078e0024 */
[----:B------:R-:W-:Y:S02]  /*0480*/  MOV R3, R37 ;  /* 0x0000002500037202 */ /* 0x000fe40000000f00 */
[----:B------:R-:W-:-:S07]  /*0490*/  MOV R8, 0x4b0 ;  /* 0x000004b000087802 */ /* 0x000fce0000000f00 */
[----:B01-3--:R-:W-:Y:S05]  /*04a0*/  CALL.REL.NOINC `($__internal_552_$__cuda_sm20_div_s64) ;  /* 0x0000003000dc7944 */ /* 0x00bfea0003c00000 */
        /* <DEDUP_REMOVED lines=9> */
.L_x_26991:
        /* <DEDUP_REMOVED lines=33> */
.L_x_26992:
[----:B------:R-:W-:Y:S01]  /*0750*/  IMAD.MOV.U32 R0, RZ, RZ, R36 ;  /* 0x000000ffff007224 */ /* 0x000fe200078e0024 */
[----:B------:R-:W-:Y:S02]  /*0760*/  MOV R3, R37 ;  /* 0x0000002500037202 */ /* 0x000fe40000000f00 */
[----:B------:R-:W-:-:S07]  /*0770*/  MOV R8, 0x790 ;  /* 0x0000079000087802 */ /* 0x000fce0000000f00 */
[----:B---3--:R-:W-:Y:S05]  /*0780*/  CALL.REL.NOINC `($__internal_552_$__cuda_sm20_div_s64) ;  /* 0x0000003000247944 */ /* 0x008fea0003c00000 */
        /* <DEDUP_REMOVED lines=10> */
.L_x_26993:
        /* <DEDUP_REMOVED lines=34> */
.L_x_26994:
[----:B------:R-:W-:Y:S01]  /*0a50*/  IMAD.MOV.U32 R30, RZ, RZ, R28 ;  /* 0x000000ffff1e7224 */ /* 0x000fe200078e001c */
[----:B------:R-:W-:Y:S01]  /*0a60*/  MOV R0, R36 ;  /* 0x0000002400007202 */ /* 0x000fe20000000f00 */
[----:B------:R-:W-:Y:S01]  /*0a70*/  IMAD.MOV.U32 R3, RZ, RZ, R37 ;  /* 0x000000ffff037224 */ /* 0x000fe200078e0025 */
[----:B------:R-:W-:-:S07]  /*0a80*/  MOV R8, 0xaa0 ;  /* 0x00000aa000087802 */ /* 0x000fce0000000f00 */
[----:B---3--:R-:W-:Y:S05]  /*0a90*/  CALL.REL.NOINC `($__internal_552_$__cuda_sm20_div_s64) ;  /* 0x0000002c00607944 */ /* 0x008fea0003c00000 */
        /* <DEDUP_REMOVED lines=10> */
.L_x_26995:
        /* <DEDUP_REMOVED lines=33> */
.L_x_26996:
[----:B------:R-:W-:Y:S01]  /*0d50*/  IMAD.MOV.U32 R0, RZ, RZ, R36 ;  /* 0x000000ffff007224 */ /* 0x000fe200078e0024 */
[----:B------:R-:W-:Y:S02]  /*0d60*/  MOV R3, R37 ;  /* 0x0000002500037202 */ /* 0x000fe40000000f00 */
[----:B------:R-:W-:-:S07]  /*0d70*/  MOV R8, 0xd90 ;  /* 0x00000d9000087802 */ /* 0x000fce0000000f00 */
[----:B---3--:R-:W-:Y:S05]  /*0d80*/  CALL.REL.NOINC `($__internal_552_$__cuda_sm20_div_s64) ;  /* 0x0000002800a47944 */ /* 0x008fea0003c00000 */
        /* <DEDUP_REMOVED lines=9> */
.L_x_26997:
        /* <DEDUP_REMOVED lines=34> */
.L_x_26998:
[----:B------:R-:W-:Y:S01]  /*1040*/  MOV R30, R28 ;  /* 0x0000001c001e7202 */ /* 0x000fe20000000f00 */
        /* <DEDUP_REMOVED lines=13> */
.L_x_26999:
        /* <DEDUP_REMOVED lines=34> */
.L_x_27000:
        /* <DEDUP_REMOVED lines=14> */
.L_x_27001:
        /* <DEDUP_REMOVED lines=34> */
.L_x_27002:
[----:B------:R-:W-:Y:S01]  /*1640*/  MOV R30, R28 ;  /* 0x0000001c001e7202 */ /* 0x000fe20000000f00 */
        /* <DEDUP_REMOVED lines=14> */
.L_x_27003:
        /* <DEDUP_REMOVED lines=34> */
.L_x_27004:
[----:B------:R-:W-:Y:S01]  /*1950*/  IMAD.MOV.U32 R0, RZ, RZ, R36 ;  /* 0x000000ffff007224 */ /* 0x000fe200078e0024 */
[----:B------:R-:W-:Y:S02]  /*1960*/  MOV R3, R37 ;  /* 0x0000002500037202 */ /* 0x000fe40000000f00 */
[----:B------:R-:W-:-:S07]  /*1970*/  MOV R8, 0x1990 ;  /* 0x0000199000087802 */ /* 0x000fce0000000f00 */
[----:B---3--:R-:W-:Y:S05]  /*1980*/  CALL.REL.NOINC `($__internal_552_$__cuda_sm20_div_s64) ;  /* 0x0000001c00a47944 */ /* 0x008fea0003c00000 */
        /* <DEDUP_REMOVED lines=9> */
.L_x_27005:
        /* <DEDUP_REMOVED lines=13> */
.L_x_26989:
        /* <DEDUP_REMOVED lines=33> */
.L_x_27008:
[----:B------:R-:W-:Y:S01]  /*1d00*/  MOV R30, R32 ;  /* 0x00000020001e7202 */ /* 0x000fe20000000f00 */
[----:B------:R-:W-:Y:S01]  /*1d10*/  IMAD.MOV.U32 R0, RZ, RZ, R16 ;  /* 0x000000ffff007224 */ /* 0x000fe200078e0010 */
[----:B------:R-:W-:Y:S02]  /*1d20*/  MOV R3, R17 ;  /* 0x0000001100037202 */ /* 0x000fe40000000f00 */
[----:B------:R-:W-:-:S07]  /*1d30*/  MOV R8, 0x1d50 ;  /* 0x00001d5000087802 */ /* 0x000fce0000000f00 */
[----:B------:R-:W-:Y:S05]  /*1d40*/  CALL.REL.NOINC `($__internal_552_$__cuda_sm20_div_s64) ;  /* 0x0000001800b47944 */ /* 0x000fea0003c00000 */
        /* <DEDUP_REMOVED lines=9> */
.L_x_27009:
        /* <DEDUP_REMOVED lines=35> */
.L_x_27010:
        /* <DEDUP_REMOVED lines=13> */
.L_x_27011:
        /* <DEDUP_REMOVED lines=36> */
.L_x_27012:
[----:B------:R-:W-:Y:S01]  /*2320*/  MOV R30, R20 ;  /* 0x00000014001e7202 */ /* 0x000fe20000000f00 */
[----:B------:R-:W-:Y:S01]  /*2330*/  IMAD.MOV.U32 R0, RZ, RZ, R18 ;  /* 0x000000ffff007224 */ /* 0x000fe200078e0012 */
[----:B------:R-:W-:Y:S02]  /*2340*/  MOV R3, R19 ;  /* 0x0000001300037202 */ /* 0x000fe40000000f00 */
[----:B------:R-:W-:-:S07]  /*2350*/  MOV R8, 0x2370 ;  /* 0x0000237000087802 */ /* 0x000fce0000000f00 */
[----:B------:R-:W-:Y:S05]  /*2360*/  CALL.REL.NOINC `($__internal_552_$__cuda_sm20_div_s64) ;  /* 0x00000014002c7944 */ /* 0x000fea0003c00000 */
        /* <DEDUP_REMOVED lines=10> */
.L_x_27013:
        /* <DEDUP_REMOVED lines=37> */
.L_x_27014:
[----:B------:R-:W-:Y:S01]  /*2660*/  MOV R0, R18 ;  /* 0x0000001200007202 */ /* 0x000fe20000000f00 */
[----:B------:R-:W-:Y:S01]  /*2670*/  IMAD.MOV.U32 R3, RZ, RZ, R19 ;  /* 0x000000ffff037224 */ /* 0x000fe200078e0013 */
[----:B------:R-:W-:-:S07]  /*2680*/  MOV R8, 0x26a0 ;  /* 0x000026a000087802 */ /* 0x000fce0000000f00 */
[----:B------:R-:W-:Y:S05]  /*2690*/  CALL.REL.NOINC `($__internal_552_$__cuda_sm20_div_s64) ;  /* 0x0000001000607944 */ /* 0x000fea0003c00000 */
        /* <DEDUP_REMOVED lines=8> */
.L_x_27015:
        /* <DEDUP_REMOVED lines=10> */
.L_x_27007:
        /* <DEDUP_REMOVED lines=31> */
.L_x_27017:
[----:B------:R-:W-:Y:S01]  /*29b0*/  IMAD.MOV.U32 R30, RZ, RZ, R32 ;  /* 0x000000ffff1e7224 */ /* 0x000fe200078e0020 */
[----:B------:R-:W-:Y:S02]  /*29c0*/  MOV R0, R16 ;  /* 0x0000001000007202 */ /* 0x000fe40000000f00 */
[----:B------:R-:W-:Y:S02]  /*29d0*/  MOV R3, R17 ;  /* 0x0000001100037202 */ /* 0x000fe40000000f00 */
[----:B------:R-:W-:-:S07]  /*29e0*/  MOV R8, 0x2a00 ;  /* 0x00002a0000087802 */ /* 0x000fce0000000f00 */
[----:B------:R-:W-:Y:S05]  /*29f0*/  CALL.REL.NOINC `($__internal_552_$__cuda_sm20_div_s64) ;  /* 0x0000000c00887944 */ /* 0x000fea0003c00000 */
        /* <DEDUP_REMOVED lines=9> */
.L_x_27018:
        /* <DEDUP_REMOVED lines=36> */
.L_x_27019:
[----:B------:R-:W-:Y:S01]  /*2cd0*/  MOV R0, R18 ;  /* 0x0000001200007202 */ /* 0x000fe20000000f00 */
[----:B------:R-:W-:Y:S01]  /*2ce0*/  IMAD.MOV.U32 R3, RZ, RZ, R19 ;  /* 0x000000ffff037224 */ /* 0x000fe200078e0013 */
[----:B------:R-:W-:-:S07]  /*2cf0*/  MOV R8, 0x2d10 ;  /* 0x00002d1000087802 */ /* 0x000fce0000000f00 */
[----:B------:R-:W-:Y:S05]  /*2d00*/  CALL.REL.NOINC `($__internal_552_$__cuda_sm20_div_s64) ;  /* 0x0000000800c47944 */ /* 0x000fea0003c00000 */
        /* <DEDUP_REMOVED lines=8> */
.L_x_27020:
        /* <DEDUP_REMOVED lines=10> */
.L_x_27016:
        /* <DEDUP_REMOVED lines=29> */
.L_x_27021:
[----:B------:R-:W-:-:S07]  /*3000*/  MOV R0, 0x3020 ;  /* 0x0000302000007802 */ /* 0x000fce0000000f00 */
[----:B------:R-:W-:Y:S05]  /*3010*/  CALL.REL.NOINC `($__internal_553_$__cuda_sm20_rem_s64) ;  /* 0x0000000c004c7944 */ /* 0x000fea0003c00000 */
[----:B------:R-:W-:Y:S01]  /*3020*/  MOV R8, R3 ;  /* 0x0000000300087202 */ /* 0x000fe20000000f00 */
[----:B------:R-:W-:-:S07]  /*3030*/  IMAD.MOV.U32 R9, RZ, RZ, R10 ;  /* 0x000000ffff097224 */ /* 0x000fce00078e000a */
.L_x_27022:
[----:B------:R-:W0:Y:S02]  /*3040*/  LDC.64 R10, c[0x0][0x398] ;  /* 0x0000e600ff0a7b82 */ /* 0x000e240000000a00 */
[----:B0-----:R-:W-:-:S06]  /*3050*/  IMAD.WIDE.U32 R2, R2, 0x8, R10 ;  /* 0x0000000802027825 */ /* 0x001fcc00078e000a */
[----:B------:R-:W2:Y:S02]  /*3060*/  LDG.E.64 R2, desc[UR10][R2.64] ;  /* 0x0000000a02027981 */ /* 0x000ea4000c1e1b00 */
[-C--:B--2---:R-:W-:Y:S02]  /*3070*/  IMAD R11, R3, R8.reuse, RZ ;  /* 0x00000008030b7224 */ /* 0x084fe400078e02ff */
[----:B------:R-:W-:-:S04]  /*3080*/  IMAD.WIDE.U32 R28, R2, R8, R28 ;  /* 0x00000008021c7225 */ /* 0x000fc800078e001c */
[----:B------:R-:W-:-:S05]  /*3090*/  IMAD R11, R2, R9, R11 ;  /* 0x00000009020b7224 */ /* 0x000fca00078e020b */
[----:B------:R-:W-:-:S07]  /*30a0*/  IADD3 R29, PT, PT, R29, R11, RZ ;  /* 0x0000000b1d1d7210 */ /* 0x000fce0007ffe0ff */
.L_x_26988:
[----:B------:R-:W0:Y:S02]  /*30b0*/  LDCU.64 UR12, c[0x0][0x388] ;  /* 0x00007100ff0c77ac */ /* 0x000e240008000a00 */
[----:B0-----:R-:W-:-:S04]  /*30c0*/  LEA R2, P0, R28, UR12, 0x3 ;  /* 0x0000000c1c027c11 */ /* 0x001fc8000f8018ff */
[----:B------:R-:W-:-:S06]  /*30d0*/  LEA.HI.X R3, R28, UR13, R29, 0x3, P0 ;  /* 0x0000000d1c037c11 */ /* 0x000fcc00080f1c1d */
[----:B------:R-:W2:Y:S01]  /*30e0*/  LDG.E.64 R2, desc[UR10][R2.64] ;  /* 0x0000000a02027981 */ /* 0x000ea2000c1e1b00 */
[----:B------:R-:W-:Y:S01]  /*30f0*/  ISETP.NE.AND P0, PT, R7, RZ, PT ;  /* 0x000000ff0700720c */ /* 0x000fe20003f05270 */
[-C--:B--2---:R-:W-:Y:S02]  /*3100*/  IMAD R11, R3, R2.reuse, RZ ;  /* 0x00000002030b7224 */ /* 0x084fe400078e02ff */
[----:B------:R-:W-:-:S04]  /*3110*/  IMAD.WIDE.U32 R8, R2, R2, RZ ;  /* 0x0000000202087225 */ /* 0x000fc800078e00ff */
[----:B------:R-:W-:-:S05]  /*3120*/  IMAD R11, R2, R3, R11 ;  /* 0x00000003020b7224 */ /* 0x000fca00078e020b */
[----:B------:R-:W-:-:S05]  /*3130*/  IADD3 R9, PT, PT, R9, R11, RZ ;  /* 0x0000000b09097210 */ /* 0x000fca0007ffe0ff */
[----:B------:R0:W-:Y:S01]  /*3140*/  STS.64 [R4], R8 ;  /* 0x0000000804007388 */ /* 0x0001e20000000a00 */
[----:B------:R-:W-:Y:S06]  /*3150*/  BAR.SYNC.DEFER_BLOCKING 0x0 ;  /* 0x0000000000007b1d */ /* 0x000fec0000010000 */
[----:B------:R-:W-:Y:S05]  /*3160*/  @P0 EXIT ;  /* 0x000000000000094d */ /* 0x000fea0003800000 */
[----:B------:R-:W-:-:S13]  /*3170*/  ISETP.GT.U32.AND P0, PT, R5, 0x1, PT ;  /* 0x000000010500780c */ /* 0x000fda0003f04070 */
[----:B------:R-:W1:Y:S01]  /*3180*/  @!P0 S2R R3, SR_CgaCtaId ;  /* 0x0000000000038919 */ /* 0x000e620000008800 */
[----:B------:R-:W-:-:S04]  /*3190*/  @!P0 MOV R0, 0x400 ;  /* 0x0000040000008802 */ /* 0x000fc80000000f00 */
[----:B-1----:R-:W-:-:S05]  /*31a0*/  @!P0 LEA R3, R3, R0, 0x18 ;  /* 0x0000000003038211 */ /* 0x002fca00078ec0ff */
[----:B------:R-:W-:-:S06]  /*31b0*/  @!P0 IMAD R2, R6, 0x8, R3 ;  /* 0x0000000806028824 */ /* 0x000fcc00078e0203 */
[----:B------:R-:W1:Y:S01]  /*31c0*/  @!P0 LDS.64 R2, [R2] ;  /* 0x0000000002028984 */ /* 0x000e620000000a00 */
[----:B------:R-:W-:Y:S05]  /*31d0*/  @!P0 BRA `(.L_x_27023) ;  /* 0x00000004006c8947 */ /* 0x000fea0003800000 */
[----:B------:R-:W2:Y:S01]  /*31e0*/  S2UR UR5, SR_CgaCtaId ;  /* 0x00000000000579c3 */ /* 0x000ea20000008800 */
[----:B------:R-:W-:Y:S01]  /*31f0*/  UMOV UR4, 0x400 ;  /* 0x0000040000047882 */ /* 0x000fe20000000000 */
[C---:B0-----:R-:W-:Y:S01]  /*3200*/  IADD3 R4, PT, PT, R5.reuse, -0x2, RZ ;  /* 0xfffffffe05047810 */ /* 0x041fe20007ffe0ff */
[----:B------:R-:W-:Y:S01]  /*3210*/  IMAD.MOV.U32 R20, RZ, RZ, 0x1 ;  /* 0x00000001ff147424 */ /* 0x000fe200078e00ff */
[----:B------:R-:W-:Y:S02]  /*3220*/  IADD3 R5, PT, PT, R5, -0x1, RZ ;  /* 0xffffffff05057810 */ /* 0x000fe40007ffe0ff */
[----:B------:R-:W-:Y:S02]  /*3230*/  ISETP.GE.U32.AND P0, PT, R4, 0x7, PT ;  /* 0x000000070400780c */ /* 0x000fe40003f06070 */
[----:B------:R-:W-:Y:S01]  /*3240*/  LOP3.LUT R4, R5, 0x7, RZ, 0xc0, !PT ;  /* 0x0000000705047812 */ /* 0x000fe200078ec0ff */
[----:B--2---:R-:W-:-:S06]  /*3250*/  ULEA UR4, UR5, UR4, 0x18 ;  /* 0x0000000405047291 */ /* 0x004fcc000f8ec0ff */
[----:B------:R-:W-:-:S05]  /*3260*/  LEA R0, R6, UR4, 0x3 ;  /* 0x0000000406007c11 */ /* 0x000fca000f8e18ff */
[----:B-1----:R0:W1:Y:S01]  /*3270*/  LDS.64 R2, [R0] ;  /* 0x0000000000027984 */ /* 0x0020620000000a00 */
[----:B------:R-:W-:Y:S05]  /*3280*/  @!P0 BRA `(.L_x_27024) ;  /* 0x00000000009c8947 */ /* 0x000fea0003800000 */
[----:B------:R-:W-:Y:S01]  /*3290*/  USHF.L.U32 UR5, UR7, 0x3, URZ ;  /* 0x0000000307057899 */ /* 0x000fe200080006ff */
[----:B------:R-:W-:Y:S01]  /*32a0*/  LOP3.LUT R21, R5, 0xfffffff8, RZ, 0xc0, !PT ;  /* 0xfffffff805157812 */ /* 0x000fe200078ec0ff */
[----:B------:R-:W-:Y:S01]  /*32b0*/  HFMA2 R27, -RZ, RZ, 0, 5.9604644775390625e-08 ;  /* 0x00000001ff1b7431 */ /* 0x000fe200000001ff */
[----:B------:R-:W-:-:S03]  /*32c0*/  MOV R20, RZ ;  /* 0x000000ff00147202 */ /* 0x000fc60000000f00 */
[----:B------:R-:W-:Y:S01]  /*32d0*/  LEA R6, R6, UR5, 0x3 ;  /* 0x0000000506067c11 */ /* 0x000fe2000f8e18ff */
[----:B------:R-:W-:-:S03]  /*32e0*/  IMAD.MOV R21, RZ, RZ, -R21 ;  /* 0x000000ffff157224 */ /* 0x000fc600078e0a15 */
[----:B------:R-:W-:-:S07]  /*32f0*/  IADD3 R26, PT, PT, R6, UR4, RZ ;  /* 0x00000004061a7c10 */ /* 0x000fce000fffe0ff */
.L_x_27025:
[----:B------:R-:W-:Y:S01]  /*3300*/  IMAD R7, R27, UR7, RZ ;  /* 0x000000071b077c24 */ /* 0x000fe2000f8e02ff */
[----:B------:R-:W2:Y:S01]  /*3310*/  LDC R31, c[0x0][0x360] ;  /* 0x0000d800ff1f7b82 */ /* 0x000ea20000000800 */
[----:B------:R-:W-:Y:S01]  /*3320*/  VIADD R21, R21, 0x8 ;  /* 0x0000000815157836 */ /* 0x000fe20000000000 */
[----:B------:R-:W-:Y:S01]  /*3330*/  IADD3 R20, PT, PT, R20, 0x8, RZ ;  /* 0x0000000814147810 */ /* 0x000fe20007ffe0ff */
[----:B------:R-:W-:Y:S01]  /*3340*/  VIADD R27, R27, 0x8 ;  /* 0x000000081b1b7836 */ /* 0x000fe20000000000 */
[----:B------:R-:W-:Y:S02]  /*3350*/  LEA R8, R7, R0, 0x3 ;  /* 0x0000000007087211 */ /* 0x000fe400078e18ff */
[----:B------:R2:W-:Y:S03]  /*3360*/  LDS.64 R6, [R26] ;  /* 0x000000001a067984 */ /* 0x0005e60000000a00 */
[----:B------:R-:W-:-:S02]  /*3370*/  VIADD R10, R8, UR5 ;  /* 0x00000005080a7c36 */ /* 0x000fc40008000000 */
[----:B------:R-:W1:Y:S03]  /*3380*/  LDS.64 R8, [R8+UR5] ;  /* 0x0000000508087984 */ /* 0x000e660008000a00 */
[----:B------:R-:W-:Y:S02]  /*3390*/  IADD3 R12, PT, PT, R10, UR5, RZ ;  /* 0x000000050a0c7c10 */ /* 0x000fe4000fffe0ff */
[----:B------:R-:W-:Y:S02]  /*33a0*/  LDS.64 R10, [R10+UR5] ;  /* 0x000000050a0a7984 */ /* 0x000fe40008000a00 */
[----:B------:R-:W-:Y:S02]  /*33b0*/  IADD3 R16, PT, PT, R12, UR5, RZ ;  /* 0x000000050c107c10 */ /* 0x000fe4000fffe0ff */
[----:B------:R-:W3:Y:S03]  /*33c0*/  LDS.64 R12, [R12+UR5] ;  /* 0x000000050c0c7984 */ /* 0x000ee60008000a00 */
[----:B------:R-:W-:Y:S01]  /*33d0*/  VIADD R18, R16, UR5 ;  /* 0x0000000510127c36 */ /* 0x000fe20008000000 */
[----:B--2---:R-:W-:Y:S01]  /*33e0*/  LEA R26, R31, R26, 0x6 ;  /* 0x0000001a1f1a7211 */ /* 0x004fe200078e30ff */
[----:B------:R-:W-:Y:S03]  /*33f0*/  LDS.64 R16, [R16+UR5] ;  /* 0x0000000510107984 */ /* 0x000fe60008000a00 */
[----:B------:R-:W-:-:S02]  /*3400*/  IADD3 R22, PT, PT, R18, UR5, RZ ;  /* 0x0000000512167c10 */ /* 0x000fc4000fffe0ff */
[----:B------:R-:W2:Y:S02]  /*3410*/  LDS.64 R18, [R18+UR5] ;  /* 0x0000000512127984 */ /* 0x000ea40008000a00 */
[----:B------:R-:W-:Y:S02]  /*3420*/  IADD3 R24, PT, PT, R22, UR5, RZ ;  /* 0x0000000516187c10 */ /* 0x000fe4000fffe0ff */
[----:B------:R-:W-:Y:S04]  /*3430*/  LDS.64 R22, [R22+UR5] ;  /* 0x0000000516167984 */ /* 0x000fe80008000a00 */
[----:B------:R-:W4:Y:S01]  /*3440*/  LDS.64 R24, [R24+UR5] ;  /* 0x0000000518187984 */ /* 0x000f220008000a00 */
[----:B-1----:R-:W-:-:S04]  /*3450*/  IADD3 R29, P0, P1, R8, R6, R2 ;  /* 0x00000006081d7210 */ /* 0x002fc8000791e002 */
[----:B------:R-:W-:Y:S02]  /*3460*/  IADD3.X R7, PT, PT, R9, R7, R3, P0, P1 ;  /* 0x0000000709077210 */ /* 0x000fe400007e2403 */
[----:B---3--:R-:W-:-:S04]  /*3470*/  IADD3 R3, P0, P1, R12, R10, R29 ;  /* 0x0000000a0c037210 */ /* 0x008fc8000791e01d */
[----:B------:R-:W-:Y:S02]  /*3480*/  IADD3.X R11, PT, PT, R13, R11, R7, P0, P1 ;  /* 0x0000000b0d0b7210 */ /* 0x000fe400007e2407 */
[----:B--2---:R-:W-:-:S04]  /*3490*/  IADD3 R3, P0, P1, R18, R16, R3 ;  /* 0x0000001012037210 */ /* 0x004fc8000791e003 */
[----:B------:R-:W-:Y:S02]  /*34a0*/  IADD3.X R17, PT, PT, R19, R17, R11, P0, P1 ;  /* 0x0000001113117210 */ /* 0x000fe400007e240b */
[----:B------:R-:W-:Y:S02]  /*34b0*/  ISETP.NE.AND P0, PT, R21, RZ, PT ;  /* 0x000000ff1500720c */ /* 0x000fe40003f05270 */
[----:B----4-:R-:W-:-:S04]  /*34c0*/  IADD3 R2, P1, P2, R24, R22, R3 ;  /* 0x0000001618027210 */ /* 0x010fc80007a3e003 */
[----:B------:R-:W-:-:S07]  /*34d0*/  IADD3.X R3, PT, PT, R25, R23, R17, P1, P2 ;  /* 0x0000001719037210 */ /* 0x000fce0000fe4411 */
[----:B------:R-:W-:Y:S05]  /*34e0*/  @P0 BRA `(.L_x_27025) ;  /* 0xfffffffc00840947 */ /* 0x000fea000383ffff */
[----:B------:R-:W-:-:S07]  /*34f0*/  IADD3 R20, PT, PT, R20, 0x1, RZ ;  /* 0x0000000114147810 */ /* 0x000fce0007ffe0ff */
.L_x_27024:
        /* <DEDUP_REMOVED lines=10> */
[C---:B--2---:R-:W-:Y:S02]  /*35a0*/  IMAD R8, R9.reuse, 0x8, R7 ;  /* 0x0000000809087824 */ /* 0x044fe400078e0207 */
[----:B------:R-:W-:Y:S03]  /*35b0*/  LDS.64 R6, [R7] ;  /* 0x0000000007067984 */ /* 0x000fe60000000a00 */
[----:B------:R-:W-:-:S04]  /*35c0*/  LEA R10, R9, R8, 0x3 ;  /* 0x00000008090a7211 */ /* 0x000fc800078e18ff */
[----:B------:R-:W-:Y:S02]  /*35d0*/  LEA R12, R9, R10, 0x3 ;  /* 0x0000000a090c7211 */ /* 0x000fe400078e18ff */
[----:B------:R-:W1:Y:S04]  /*35e0*/  LDS.64 R8, [R8] ;  /* 0x0000000008087984 */ /* 0x000e680000000a00 */
[----:B------:R-:W-:Y:S04]  /*35f0*/  LDS.64 R10, [R10] ;  /* 0x000000000a0a7984 */ /* 0x000fe80000000a00 */
[----:B------:R-:W2:Y:S01]  /*3600*/  LDS.64 R12, [R12] ;  /* 0x000000000c0c7984 */ /* 0x000ea20000000a00 */
[----:B-1----:R-:W-:-:S04]  /*3610*/  IADD3 R17, P1, P2, R8, R6, R2 ;  /* 0x0000000608117210 */ /* 0x002fc80007a3e002 */
[----:B------:R-:W-:Y:S02]  /*3620*/  IADD3.X R3, PT, PT, R9, R7, R3, P1, P2 ;  /* 0x0000000709037210 */ /* 0x000fe40000fe4403 */
[----:B--2---:R-:W-:-:S04]  /*3630*/  IADD3 R2, P3, P4, R12, R10, R17 ;  /* 0x0000000a0c027210 */ /* 0x004fc80007c7e011 */
[----:B------:R-:W-:-:S09]  /*3640*/  IADD3.X R3, PT, PT, R13, R11, R3, P3, P4 ;  /* 0x0000000b0d037210 */ /* 0x000fd20001fe8403 */
.L_x_27027:
        /* <DEDUP_REMOVED lines=8> */
[----:B------:R-:W-:-:S04]  /*36d0*/  LEA R5, R5, R0, 0x3 ;  /* 0x0000000005057211 */ /* 0x000fc800078e18ff */
[----:B--2---:R-:W-:Y:S02]  /*36e0*/  LEA R6, R6, R5, 0x3 ;  /* 0x0000000506067211 */ /* 0x004fe400078e18ff */
[----:B------:R-:W-:Y:S04]  /*36f0*/  LDS.64 R4, [R5] ;  /* 0x0000000005047984 */ /* 0x000fe80000000a00 */
[----:B------:R-:W1:Y:S02]  /*3700*/  LDS.64 R6, [R6] ;  /* 0x0000000006067984 */ /* 0x000e640000000a00 */
[----:B-1----:R-:W-:-:S04]  /*3710*/  IADD3 R2, P0, P2, R6, R4, R2 ;  /* 0x0000000406027210 */ /* 0x002fc80007a1e002 */
[----:B------:R-:W-:-:S09]  /*3720*/  IADD3.X R3, PT, PT, R7, R5, R3, P0, P2 ;  /* 0x0000000507037210 */ /* 0x000fd200007e4403 */
.L_x_27028:
[----:B------:R-:W-:-:S05]  /*3730*/  @!P1 IMAD R5, R20, UR7, RZ ;  /* 0x0000000714059c24 */ /* 0x000fca000f8e02ff */
[----:B------:R-:W-:-:S06]  /*3740*/  @!P1 LEA R5, R5, R0, 0x3 ;  /* 0x0000000005059211 */ /* 0x000fcc00078e18ff */
[----:B------:R-:W1:Y:S02]  /*3750*/  @!P1 LDS.64 R4, [R5] ;  /* 0x0000000005049984 */ /* 0x000e640000000a00 */
[----:B-1----:R-:W-:-:S04]  /*3760*/  @!P1 IADD3 R2, P0, PT, R4, R2, RZ ;  /* 0x0000000204029210 */ /* 0x002fc80007f1e0ff */
[----:B------:R-:W-:-:S09]  /*3770*/  @!P1 IADD3.X R3, PT, PT, R5, R3, RZ, P0, !PT ;  /* 0x0000000305039210 */ /* 0x000fd200007fe4ff */
.L_x_27026:
[----:B-1----:R2:W-:Y:S02]  /*3780*/  STS.64 [R0], R2 ;  /* 0x0000000200007388 */ /* 0x0025e40000000a00 */
.L_x_27023:
[----:B0-----:R-:W0:Y:S01]  /*3790*/  LDC.64 R4, c[0x0][0x3a8] ;  /* 0x0000ea00ff047b82 */ /* 0x001e220000000a00 */
[----:B------:R-:W3:Y:S01]  /*37a0*/  LDCU.64 UR4, c[0x0][0x380] ;  /* 0x00007000ff0477ac */ /* 0x000ee20008000a00 */
[----:B------:R-:W-:Y:S02]  /*37b0*/  IMAD.MOV.U32 R15, RZ, RZ, RZ ;  /* 0x000000ffff0f7224 */ /* 0x000fe400078e00ff */
[----:B0-----:R-:W-:-:S04]  /*37c0*/  IMAD.WIDE.U32 R14, R4, UR8, R14 ;  /* 0x00000008040e7c25 */ /* 0x001fc8000f8e000e */
[----:B------:R-:W-:Y:S01]  /*37d0*/  IMAD R5, R5, UR8, R15 ;  /* 0x0000000805057c24 */ /* 0x000fe2000f8e020f */
[----:B---3--:R-:W-:-:S04]  /*37e0*/  LEA R4, P0, R14, UR4, 0x3 ;  /* 0x000000040e047c11 */ /* 0x008fc8000f8018ff */
[----:B------:R-:W-:-:S05]  /*37f0*/  LEA.HI.X R5, R14, UR5, R5, 0x3, P0 ;  /* 0x000000050e057c11 */ /* 0x000fca00080f1c05 */
[----:B-1----:R-:W-:Y:S01]  /*3800*/  STG.E.64 desc[UR10][R4.64], R2 ;  /* 0x0000000204007986 */ /* 0x002fe2000c101b0a */
[----:B------:R-:W-:Y:S05]  /*3810*/  EXIT ;  /* 0x000000000000794d */ /* 0x000fea0003800000 */
        .weak           $__internal_552_$__cuda_sm20_div_s64
        .type           $__internal_552_$__cuda_sm20_div_s64,@function
        .size           $__internal_552_$__cuda_sm20_div_s64,($__internal_553_$__cuda_sm20_rem_s64 - $__internal_552_$__cuda_sm20_div_s64)
$__internal_552_$__cuda_sm20_div_s64:
        /* <DEDUP_REMOVED lines=82> */
[----:B------:R-:W-:Y:S06]  /*3d40*/  RET.REL.NODEC R8 `(contiguous_sum_square3_u64) ;  /* 0xffffffc008ac7950 */ /* 0x000fec0003c3ffff */
        .weak           $__internal_553_$__cuda_sm20_rem_s64
        .type           $__internal_553_$__cuda_sm20_rem_s64,@function
        .size           $__internal_553_$__cuda_sm20_rem_s64,(.L_x_30881 - $__internal_553_$__cuda_sm20_rem_s64)
$__internal_553_$__cuda_sm20_rem_s64:
        /* <DEDUP_REMOVED lines=66> */
[----:B------:R-:W-:Y:S06]  /*4170*/  RET.REL.NODEC R8 `(contiguous_sum_square3_u64) ;  /* 0xffffffbc08a07950 */ /* 0x000fec0003c3ffff */
.L_x_27029:
        /* <DEDUP_REMOVED lines=16> */
.L_x_30881:


//--------------------- .text.contiguous_sum_square22_u64 --------------------------
	.section	.text.contiguous_sum_square22_u64,"ax",@progbits
	.align	128
        .global         contiguous_sum_square22_u64
        .type           contiguous_sum_square22_u64,@function
        .size           contiguous_sum_square22_u64,(.L_x_31506 - contiguous_sum_square22_u64)
        .other          contiguous_sum_square22_u64,@"STO_CUDA_ENTRY STV_DEFAULT"
contiguous_sum_square22_u64:
.text.contiguous_sum_square22_u64:
        /* <DEDUP_REMOVED lines=35> */
[----:B0-----:R-:W-:Y:S01]  /*0230*/  LEA R8, P0, R4, UR4, 0x3 ;  /* 0x0000000404087c11 */ /* 0x001fe2000f8018ff */
[----:B------:R-:W-:Y:S01]  /*0240*/  IMAD.IADD R5, R11, 0x1, R7 ;  /* 0x000000010b057824 */ /* 0x000fe200078e0207 */
[----:B------:R-:W-:Y:S02]  /*0250*/  LEA R10, P1, R6, UR4, 0x3 ;  /* 0x00000004060a7c11 */ /* 0x000fe4000f8218ff */
[----:B------:R-:W-:Y:S02]  /*0260*/  LEA.HI.X R9, R4, UR5, R9, 0x3, P0 ;  /* 0x0000000504097c11 */ /* 0x000fe400080f1c09 */
[----:B------:R-:W-:-:S03]  /*0270*/  LEA.HI.X R11, R6, UR5, R5, 0x3, P1 ;  /* 0x00000005060b7c11 */ /* 0x000fc600088f1c05 */
[----:B------:R-:W2:Y:S04]  /*0280*/  LDG.E.64 R4, desc[UR14][R8.64] ;  /* 0x0000000e08047981 */ /* 0x000ea8000c1e1b00 */
[----:B------:R-:W2:Y:S02]  /*0290*/  LDG.E.64 R6, desc[UR14][R10.64] ;  /* 0x0000000e0a067981 */ /* 0x000ea4000c1e1b00 */
[----:B--2---:R-:W-:-:S05]  /*02a0*/  IADD3 R4, P0, PT, R4, R6, RZ ;  /* 0x0000000604047210 */ /* 0x004fca0007f1e0ff */
[----:B------:R-:W-:-:S05]  /*02b0*/  IMAD.X R5, R5, 0x1, R7, P0 ;  /* 0x0000000105057824 */ /* 0x000fca00000e0607 */
[----:B------:R0:W-:Y:S01]  /*02c0*/  STS.64 [R2], R4 ;  /* 0x0000000402007388 */ /* 0x0001e20000000a00 */
[----:B------:R-:W-:Y:S05]  /*02d0*/  BRA `(.L_x_27032) ;  /* 0x0000000000347947 */ /* 0x000fea0003800000 */
.L_x_27031:
        /* <DEDUP_REMOVED lines=13> */
.L_x_27032:
[----:B------:R-:W-:Y:S05]  /*03b0*/  BSYNC.RECONVERGENT B0 ;  /* 0x0000000000007941 */ /* 0x000fea0003800200 */
.L_x_27030:
[----:B------:R-:W-:Y:S01]  /*03c0*/  BAR.SYNC.DEFER_BLOCKING 0x0 ;  /* 0x0000000000007b1d */ /* 0x000fe20000010000 */
[----:B------:R-:W-:Y:S02]  /*03d0*/  ISETP.GE.U32.AND P1, PT, R3, 0x42, PT ;  /* 0x000000420300780c */ /* 0x000fe40003f26070 */
[----:B------:R-:W-:-:S11]  /*03e0*/  ISETP.GT.U32.AND P0, PT, R0, 0x1f, PT ;  /* 0x0000001f0000780c */ /* 0x000fd60003f04070 */
[----:B------:R-:W-:Y:S05]  /*03f0*/  @!P1 BRA `(.L_x_27033) ;  /* 0x0000000000309947 */ /* 0x000fea0003800000 */
.L_x_27034:
[----:B------:R-:W-:-:S04]  /*0400*/  SHF.R.U32.HI R9, RZ, 0x1, R3 ;  /* 0x00000001ff097819 */ /* 0x000fc80000011603 */
[----:B------:R-:W-:-:S13]  /*0410*/  ISETP.GE.U32.AND P1, PT, R0, R9, PT ;  /* 0x000000090000720c */ /* 0x000fda0003f26070 */
[----:B--2---:R-:W-:Y:S01]  /*0420*/  @!P1 LEA R6, R9, R2, 0x3 ;  /* 0x0000000209069211 */ /* 0x004fe200078e18ff */
[----:B0-----:R-:W-:Y:S05]  /*0430*/  @!P1 LDS.64 R4, [R2] ;  /* 0x0000000002049984 */ /* 0x001fea0000000a00 */
[----:B------:R-:W0:Y:S02]  /*0440*/  @!P1 LDS.64 R6, [R6] ;  /* 0x0000000006069984 */ /* 0x000e240000000a00 */
[----:B0-----:R-:W-:-:S05]  /*0450*/  @!P1 IADD3 R4, P2, PT, R4, R6, RZ ;  /* 0x0000000604049210 */ /* 0x001fca0007f5e0ff */
[----:B------:R-:W-:-:S05]  /*0460*/  @!P1 IMAD.X R5, R5, 0x1, R7, P2 ;  /* 0x0000000105059824 */ /* 0x000fca00010e0607 */
[----:B------:R3:W-:Y:S01]  /*0470*/  @!P1 STS.64 [R2], R4 ;  /* 0x0000000402009388 */ /* 0x0007e20000000a00 */
[----:B------:R-:W-:Y:S01]  /*0480*/  BAR.SYNC.DEFER_BLOCKING 0x0 ;  /* 0x0000000000007b1d */ /* 0x000fe20000010000 */
[----:B------:R-:W-:Y:S01]  /*0490*/  ISETP.GT.U32.AND P1, PT, R3, 0x83, PT ;  /* 0x000000830300780c */ /* 0x000fe20003f24070 */
[----:B------:R-:W-:-:S12]  /*04a0*/  IMAD.MOV.U32 R3, RZ, RZ, R9 ;  /* 0x000000ffff037224 */ /* 0x000fd800078e0009 */
[----:B---3--:R-:W-:Y:S05]  /*04b0*/  @P1 BRA `(.L_x_27034) ;  /* 0xfffffffc00d01947 */ /* 0x008fea000383ffff */
.L_x_27033:
[----:B------:R-:W-:Y:S05]  /*04c0*/  @P0 EXIT ;  /* 0x000000000000094d */ /* 0x000fea0003800000 */
[----:B0-----:R-:W-:Y:S04]  /*04d0*/  LDS.64 R4, [R2] ;  /* 0x0000000002047984 */ /* 0x001fe80000000a00 */
[----:B--2---:R-:W0:Y:S02]  /*04e0*/  LDS.64 R6, [R2+0x100] ;  /* 0x0001000002067984 */ /* 0x004e240000000a00 */
[----:B0-----:R-:W-:-:S05]  /*04f0*/  IADD3 R8, P0, PT, R4, R6, RZ ;  /* 0x0000000604087210 */ /* 0x001fca0007f1e0ff */
[----:B------:R-:W-:-:S05]  /*0500*/  IMAD.X R9, R5, 0x1, R7, P0 ;  /* 0x0000000105097824 */ /* 0x000fca00000e0607 */
[----:B------:R-:W-:Y:S04]  /*0510*/  STS.64 [R2], R8 ;  /* 0x0000000802007388 */ /* 0x000fe80000000a00 */
[----:B------:R-:W-:Y:S04]  /*0520*/  LDS.64 R4, [R2] ;  /* 0x0000000002047984 */ /* 0x000fe80000000a00 */
[----:B------:R-:W0:Y:S02]  /*0530*/  LDS.64 R6, [R2+0x80] ;  /* 0x0000800002067984 */ /* 0x000e240000000a00 */
        /* <DEDUP_REMOVED lines=10> */
[----:B0-----:R-:W-:-:S04]  /*05e0*/  IADD3 R8, P0, PT, R4, R6, RZ ;  /* 0x0000000604087210 */ /* 0x001fc80007f1e0ff */
[----:B------:R-:W-:-:S05]  /*05f0*/  IADD3.X R9, PT, PT, R5, R7, RZ, P0, !PT ;  /* 0x0000000705097210 */ /* 0x000fca00007fe4ff */
        /* <DEDUP_REMOVED lines=9> */
[----:B------:R-:W-:Y:S01]  /*0690*/  IMAD.X R5, R5, 0x1, R7, P0 ;  /* 0x0000000105057824 */ /* 0x000fe200000e0607 */
[----:B------:R-:W-:-:S04]  /*06a0*/  ISETP.NE.AND P0, PT, R0, RZ, PT ;  /* 0x000000ff0000720c */ /* 0x000fc80003f05270 */
[----:B------:R0:W-:Y:S09]  /*06b0*/  STS.64 [R2], R4 ;  /* 0x0000000402007388 */ /* 0x0001f20000000a00 */
        /* <DEDUP_REMOVED lines=19> */
.L_x_27035:
        /* <DEDUP_REMOVED lines=9> */
.L_x_31506:


//--------------------- .text.contiguous_sum_square2_u64 --------------------------
	.section	.text.contiguous_sum_square2_u64,"ax",@progbits
	.align	128
        .global         contiguous_sum_square2_u64
        .type           contiguous_sum_square2_u64,@function
        .size           contiguous_sum_square2_u64,(.L_x_30883 - contiguous_sum_square2_u64)
        .other          contiguous_sum_square2_u64,@"STO_CUDA_ENTRY STV_DEFAULT"
contiguous_sum_square2_u64:
.text.contiguous_sum_square2_u64:
        /* <DEDUP_REMOVED lines=55> */
.L_x_27064:
        /* <DEDUP_REMOVED lines=32> */
.L_x_27041:
[----:B------:R-:W-:Y:S01]  /*0570*/  IMAD.MOV.U32 R26, RZ, RZ, R6 ;  /* 0x000000ffff1a7224 */ /* 0x000fe200078e0006 */
[----:B------:R-:W-:Y:S01]  /*0580*/  MOV R13, R7 ;  /* 0x00000007000d7202 */ /* 0x000fe20000000f00 */
[----:B------:R-:W-:Y:S01]  /*0590*/  IMAD.MOV.U32 R14, RZ, RZ, R38 ;  /* 0x000000ffff0e7224 */ /* 0x000fe200078e0026 */
[----:B------:R-:W-:Y:S02]  /*05a0*/  MOV R11, R39 ;  /* 0x00000027000b7202 */ /* 0x000fe40000000f00 */
[----:B------:R-:W-:-:S07]  /*05b0*/  MOV R12, 0x5d0 ;  /* 0x000005d0000c7802 */ /* 0x000fce0000000f00 */
[----:B-12---:R-:W-:Y:S05]  /*05c0*/  CALL.REL.NOINC `($__internal_554_$__cuda_sm20_div_s64) ;  /* 0x0000006400947944 */ /* 0x006fea0003c00000 */
        /* <DEDUP_REMOVED lines=9> */
.L_x_27042:
[----:B------:R-:W-:Y:S05]  /*0660*/  BSYNC.RECONVERGENT B1 ;  /* 0x0000000000017941 */ /* 0x000fea0003800200 */
.L_x_27040:
        /* <DEDUP_REMOVED lines=33> */
.L_x_27044:
[----:B------:R-:W-:Y:S01]  /*0880*/  IMAD.MOV.U32 R26, RZ, RZ, R20 ;  /* 0x000000ffff1a7224 */ /* 0x000fe200078e0014 */
[----:B------:R-:W-:Y:S01]  /*0890*/  MOV R13, R9 ;  /* 0x00000009000d7202 */ /* 0x000fe20000000f00 */
[----:B------:R-:W-:Y:S01]  /*08a0*/  IMAD.MOV.U32 R14, RZ, RZ, R38 ;  /* 0x000000ffff0e7224 */ /* 0x000fe200078e0026 */
[----:B------:R-:W-:Y:S02]  /*08b0*/  MOV R11, R39 ;  /* 0x00000027000b7202 */ /* 0x000fe40000000f00 */
[----:B------:R-:W-:-:S07]  /*08c0*/  MOV R12, 0x8e0 ;  /* 0x000008e0000c7802 */ /* 0x000fce0000000f00 */
[----:B-1----:R-:W-:Y:S05]  /*08d0*/  CALL.REL.NOINC `($__internal_554_$__cuda_sm20_div_s64) ;  /* 0x0000006000d07944 */ /* 0x002fea0003c00000 */
        /* <DEDUP_REMOVED lines=9> */
.L_x_27045:
[----:B------:R-:W-:Y:S05]  /*0970*/  BSYNC.RECONVERGENT B1 ;  /* 0x0000000000017941 */ /* 0x000fea0003800200 */
.L_x_27043:
        /* <DEDUP_REMOVED lines=34> */
.L_x_27047:
[----:B------:R-:W-:Y:S01]  /*0ba0*/  MOV R26, R34 ;  /* 0x00000022001a7202 */ /* 0x000fe20000000f00 */
[----:B------:R-:W-:Y:S01]  /*0bb0*/  IMAD.MOV.U32 R13, RZ, RZ, R35 ;  /* 0x000000ffff0d7224 */ /* 0x000fe200078e0023 */
[----:B------:R-:W-:Y:S01]  /*0bc0*/  MOV R14, R20 ;  /* 0x00000014000e7202 */ /* 0x000fe20000000f00 */
[----:B------:R-:W-:Y:S01]  /*0bd0*/  IMAD.MOV.U32 R11, RZ, RZ, R21 ;  /* 0x000000ffff0b7224 */ /* 0x000fe200078e0015 */
[----:B------:R-:W-:-:S07]  /*0be0*/  MOV R12, 0xc00 ;  /* 0x00000c00000c7802 */ /* 0x000fce0000000f00 */
[----:B-1----:R-:W-:Y:S05]  /*0bf0*/  CALL.REL.NOINC `($__internal_554_$__cuda_sm20_div_s64) ;  /* 0x0000006000087944 */ /* 0x002fea0003c00000 */
        /* <DEDUP_REMOVED lines=10> */
.L_x_27048:
[----:B------:R-:W-:Y:S05]  /*0ca0*/  BSYNC.RECONVERGENT B1 ;  /* 0x0000000000017941 */ /* 0x000fea0003800200 */
.L_x_27046:
        /* <DEDUP_REMOVED lines=34> */
.L_x_27050:
        /* <DEDUP_REMOVED lines=16> */
.L_x_27051:
[----:B------:R-:W-:Y:S05]  /*0fd0*/  BSYNC.RECONVERGENT B1 ;  /* 0x0000000000017941 */ /* 0x000fea0003800200 */
.L_x_27049:
        /* <DEDUP_REMOVED lines=36> */
.L_x_27053:
        /* <DEDUP_REMOVED lines=16> */
.L_x_27054:
[----:B------:R-:W-:Y:S05]  /*1320*/  BSYNC.RECONVERGENT B1 ;  /* 0x0000000000017941 */ /* 0x000fea0003800200 */
.L_x_27052:
        /* <DEDUP_REMOVED lines=35> */
.L_x_27056:
[----:B------:R-:W-:Y:S01]  /*1560*/  IMAD.MOV.U32 R26, RZ, RZ, R34 ;  /* 0x000000ffff1a7224 */ /* 0x000fe200078e0022 */
[----:B------:R-:W-:Y:S01]  /*1570*/  MOV R13, R35 ;  /* 0x00000023000d7202 */ /* 0x000fe20000000f00 */
[----:B------:R-:W-:Y:S01]  /*1580*/  IMAD.MOV.U32 R14, RZ, RZ, R20 ;  /* 0x000000ffff0e7224 */ /* 0x000fe200078e0014 */
[----:B------:R-:W-:Y:S02]  /*1590*/  MOV R11, R21 ;  /* 0x00000015000b7202 */ /* 0x000fe40000000f00 */
[----:B------:R-:W-:-:S07]  /*15a0*/  MOV R12, 0x15c0 ;  /* 0x000015c0000c7802 */ /* 0x000fce0000000f00 */
[----:B-1----:R-:W-:Y:S05]  /*15b0*/  CALL.REL.NOINC `($__internal_554_$__cuda_sm20_div_s64) ;  /* 0x0000005400987944 */ /* 0x002fea0003c00000 */
        /* <DEDUP_REMOVED lines=10> */
.L_x_27057:
[----:B------:R-:W-:Y:S05]  /*1660*/  BSYNC.RECONVERGENT B1 ;  /* 0x0000000000017941 */ /* 0x000fea0003800200 */
.L_x_27055:
        /* <DEDUP_REMOVED lines=34> */
.L_x_27059:
[----:B------:R-:W-:Y:S01]  /*1890*/  IMAD.MOV.U32 R26, RZ, RZ, R38 ;  /* 0x000000ffff1a7224 */ /* 0x000fe200078e0026 */
[----:B------:R-:W-:Y:S01]  /*18a0*/  MOV R13, R39 ;  /* 0x00000027000d7202 */ /* 0x000fe20000000f00 */
[----:B------:R-:W-:Y:S01]  /*18b0*/  IMAD.MOV.U32 R14, RZ, RZ, R20 ;  /* 0x000000ffff0e7224 */ /* 0x000fe200078e0014 */
[----:B------:R-:W-:Y:S02]  /*18c0*/  MOV R11, R21 ;  /* 0x00000015000b7202 */ /* 0x000fe40000000f00 */
[----:B------:R-:W-:-:S07]  /*18d0*/  MOV R12, 0x18f0 ;  /* 0x000018f0000c7802 */ /* 0x000fce0000000f00 */
[----:B-1----:R-:W-:Y:S05]  /*18e0*/  CALL.REL.NOINC `($__internal_554_$__cuda_sm20_div_s64) ;  /* 0x0000005000cc7944 */ /* 0x002fea0003c00000 */
        /* <DEDUP_REMOVED lines=10> */
.L_x_27060:
[----:B------:R-:W-:Y:S05]  /*1990*/  BSYNC.RECONVERGENT B1 ;  /* 0x0000000000017941 */ /* 0x000fea0003800200 */
.L_x_27058:
        /* <DEDUP_REMOVED lines=35> */
.L_x_27062:
[----:B------:R-:W-:Y:S01]  /*1bd0*/  MOV R26, R34 ;  /* 0x00000022001a7202 */ /* 0x000fe20000000f00 */
[----:B------:R-:W-:Y:S01]  /*1be0*/  IMAD.MOV.U32 R13, RZ, RZ, R35 ;  /* 0x000000ffff0d7224 */ /* 0x000fe200078e0023 */
[----:B------:R-:W-:Y:S01]  /*1bf0*/  MOV R14, R20 ;  /* 0x00000014000e7202 */ /* 0x000fe20000000f00 */
[----:B------:R-:W-:Y:S01]  /*1c00*/  IMAD.MOV.U32 R11, RZ, RZ, R21 ;  /* 0x000000ffff0b7224 */ /* 0x000fe200078e0015 */
[----:B------:R-:W-:-:S07]  /*1c10*/  MOV R12, 0x1c30 ;  /* 0x00001c30000c7802 */ /* 0x000fce0000000f00 */
[----:B-1----:R-:W-:Y:S05]  /*1c20*/  CALL.REL.NOINC `($__internal_554_$__cuda_sm20_div_s64) ;  /* 0x0000004c00fc7944 */ /* 0x002fea0003c00000 */
        /* <DEDUP_REMOVED lines=10> */
.L_x_27063:
[----:B------:R-:W-:Y:S05]  /*1cd0*/  BSYNC.RECONVERGENT B1 ;  /* 0x0000000000017941 */ /* 0x000fea0003800200 */
.L_x_27061:
        /* <DEDUP_REMOVED lines=8> */
.L_x_27039:
        /* <DEDUP_REMOVED lines=36> */
.L_x_27067:
[----:B------:R-:W-:Y:S01]  /*1fa0*/  IMAD.MOV.U32 R26, RZ, RZ, R6 ;  /* 0x000000ffff1a7224 */ /* 0x000fe200078e0006 */
[----:B------:R-:W-:Y:S01]  /*1fb0*/  MOV R13, R7 ;  /* 0x00000007000d7202 */ /* 0x000fe20000000f00 */
[----:B------:R-:W-:Y:S01]  /*1fc0*/  IMAD.MOV.U32 R14, RZ, RZ, R16 ;  /* 0x000000ffff0e7224 */ /* 0x000fe200078e0010 */
[----:B------:R-:W-:Y:S02]  /*1fd0*/  MOV R11, R17 ;  /* 0x00000011000b7202 */ /* 0x000fe40000000f00 */
[----:B------:R-:W-:-:S07]  /*1fe0*/  MOV R12, 0x2000 ;  /* 0x00002000000c7802 */ /* 0x000fce0000000f00 */
[----:B-1----:R-:W-:Y:S05]  /*1ff0*/  CALL.REL.NOINC `($__internal_554_$__cuda_sm20_div_s64) ;  /* 0x0000004c00087944 */ /* 0x002fea0003c00000 */
        /* <DEDUP_REMOVED lines=9> */
.L_x_27068:
[----:B------:R-:W-:Y:S05]  /*2090*/  BSYNC.RECONVERGENT B1 ;  /* 0x0000000000017941 */ /* 0x000fea0003800200 */
.L_x_27066:
        /* <DEDUP_REMOVED lines=34> */
.L_x_27070:
[----:B------:R-:W-:Y:S01]  /*22c0*/  IMAD.MOV.U32 R26, RZ, RZ, R20 ;  /* 0x000000ffff1a7224 */ /* 0x000fe200078e0014 */
[----:B------:R-:W-:Y:S01]  /*22d0*/  MOV R13, R9 ;  /* 0x00000009000d7202 */ /* 0x000fe20000000f00 */
[----:B------:R-:W-:Y:S01]  /*22e0*/  IMAD.MOV.U32 R14, RZ, RZ, R16 ;  /* 0x000000ffff0e7224 */ /* 0x000fe200078e0010 */
[----:B------:R-:W-:Y:S02]  /*22f0*/  MOV R11, R17 ;  /* 0x00000011000b7202 */ /* 0x000fe40000000f00 */
[----:B------:R-:W-:-:S07]  /*2300*/  MOV R12, 0x2320 ;  /* 0x00002320000c7802 */ /* 0x000fce0000000f00 */
[----:B-1----:R-:W-:Y:S05]  /*2310*/  CALL.REL.NOINC `($__internal_554_$__cuda_sm20_div_s64) ;  /* 0x0000004800407944 */ /* 0x002fea0003c00000 */
        /* <DEDUP_REMOVED lines=11> */
.L_x_27071:
[----:B------:R-:W-:Y:S05]  /*23d0*/  BSYNC.RECONVERGENT B1 ;  /* 0x0000000000017941 */ /* 0x000fea0003800200 */
.L_x_27069:
        /* <DEDUP_REMOVED lines=36> */
.L_x_27073:
        /* <DEDUP_REMOVED lines=16> */
.L_x_27074:
[----:B------:R-:W-:Y:S05]  /*2720*/  BSYNC.RECONVERGENT B1 ;  /* 0x0000000000017941 */ /* 0x000fea0003800200 */
.L_x_27072:
        /* <DEDUP_REMOVED lines=35> */
.L_x_27076:
[----:B------:R-:W-:Y:S01]  /*2960*/  IMAD.MOV.U32 R26, RZ, RZ, R18 ;  /* 0x000000ffff1a7224 */ /* 0x000fe200078e0012 */
[----:B------:R-:W-:Y:S01]  /*2970*/  MOV R13, R19 ;  /* 0x00000013000d7202 */ /* 0x000fe20000000f00 */
[----:B------:R-:W-:Y:S01]  /*2980*/  IMAD.MOV.U32 R14, RZ, RZ, R16 ;  /* 0x000000ffff0e7224 */ /* 0x000fe200078e0010 */
[----:B------:R-:W-:Y:S02]  /*2990*/  MOV R11, R17 ;  /* 0x00000011000b7202 */ /* 0x000fe40000000f00 */
[----:B------:R-:W-:-:S07]  /*29a0*/  MOV R12, 0x29c0 ;  /* 0x000029c0000c7802 */ /* 0x000fce0000000f00 */
[----:B-1----:R-:W-:Y:S05]  /*29b0*/  CALL.REL.NOINC `($__internal_554_$__cuda_sm20_div_s64) ;  /* 0x0000004000987944 */ /* 0x002fea0003c00000 */
        /* <DEDUP_REMOVED lines=10> */
.L_x_27077:
[----:B------:R-:W-:Y:S05]  /*2a60*/  BSYNC.RECONVERGENT B1 ;  /* 0x0000000000017941 */ /* 0x000fea0003800200 */
.L_x_27075:
[----:B------:R-:W-:Y:S01]  /*2a70*/  IMAD R11, R11, R38, RZ ;  /* 0x000000260b0b7224 */ /* 0x000fe200078e02ff */
[----:B------:R-:W-:Y:S01]  /*2a80*/  IADD3 R8, PT, PT, R8, -0x2, RZ ;  /* 0xfffffffe08087810 */ /* 0x000fe20007ffe0ff */
[----:B------:R-:W-:Y:S02]  /*2a90*/  IMAD.MOV.U32 R36, RZ, RZ, R22 ;  /* 0x000000ffff247224 */ /* 0x000fe400078e0016 */
[-C--:B------:R-:W-:Y:S02]  /*2aa0*/  IMAD R11, R39, R10.reuse, R11 ;  /* 0x0000000a270b7224 */ /* 0x080fe400078e020b */
[----:B------:R-:W-:-:S04]  /*2ab0*/  IMAD.WIDE.U32 R22, R38, R10, R36 ;  /* 0x0000000a26167225 */ /* 0x000fc800078e0024 */
[----:B------:R-:W-:-:S07]  /*2ac0*/  IMAD.IADD R23, R23, 0x1, R11 ;  /* 0x0000000117177824 */ /* 0x000fce00078e020b */
.L_x_27065:
        /* <DEDUP_REMOVED lines=30> */
.L_x_27079:
[----:B------:R-:W-:Y:S01]  /*2cb0*/  IMAD.MOV.U32 R18, RZ, RZ, R6 ;  /* 0x000000ffff127224 */ /* 0x000fe200078e0006 */
[----:B------:R-:W-:Y:S01]  /*2cc0*/  MOV R19, R7 ;  /* 0x0000000700137202 */ /* 0x000fe20000000f00 */
[----:B------:R-:W-:Y:S01]  /*2cd0*/  IMAD.MOV.U32 R24, RZ, RZ, R10 ;  /* 0x000000ffff187224 */ /* 0x000fe200078e000a */
[----:B------:R-:W-:Y:S02]  /*2ce0*/  MOV R21, R11 ;  /* 0x0000000b00157202 */ /* 0x000fe40000000f00 */
[----:B------:R-:W-:-:S07]  /*2cf0*/  MOV R26, 0x2d10 ;  /* 0x00002d10001a7802 */ /* 0x000fce0000000f00 */
[----:B-1----:R-:W-:Y:S05]  /*2d00*/  CALL.REL.NOINC `($__internal_555_$__cuda_sm20_rem_s64) ;  /* 0x0000004400107944 */ /* 0x002fea0003c00000 */
.L_x_27080:
[----:B------:R-:W-:Y:S05]  /*2d10*/  BSYNC.RECONVERGENT B1 ;  /* 0x0000000000017941 */ /* 0x000fea0003800200 */
.L_x_27078:
        /* <DEDUP_REMOVED lines=30> */
.L_x_27082:
[----:B------:R-:W-:Y:S01]  /*2f00*/  IMAD.MOV.U32 R24, RZ, RZ, R10 ;  /* 0x000000ffff187224 */ /* 0x000fe200078e000a */
[----:B------:R-:W-:Y:S01]  /*2f10*/  MOV R21, R11 ;  /* 0x0000000b00157202 */ /* 0x000fe20000000f00 */
[----:B------:R-:W-:Y:S01]  /*2f20*/  IMAD.MOV.U32 R18, RZ, RZ, R20 ;  /* 0x000000ffff127224 */ /* 0x000fe200078e0014 */
[----:B------:R-:W-:Y:S02]  /*2f30*/  MOV R19, R9 ;  /* 0x0000000900137202 */ /* 0x000fe40000000f00 */
[----:B------:R-:W-:-:S07]  /*2f40*/  MOV R26, 0x2f60 ;  /* 0x00002f60001a7802 */ /* 0x000fce0000000f00 */
[----:B-1----:R-:W-:Y:S05]  /*2f50*/  CALL.REL.NOINC `($__internal_555_$__cuda_sm20_rem_s64) ;  /* 0x00000040007c7944 */ /* 0x002fea0003c00000 */
.L_x_27083:
[----:B------:R-:W-:Y:S05]  /*2f60*/  BSYNC.RECONVERGENT B1 ;  /* 0x0000000000017941 */ /* 0x000fea0003800200 */
.L_x_27081:
[----:B------:R-:W-:Y:S02]  /*2f70*/  IMAD R7, R7, R16, RZ ;  /* 0x0000001007077224 */ /* 0x000fe400078e02ff */
[----:B------:R-:W-:-:S04]  /*2f80*/  IMAD.WIDE.U32 R22, R16, R6, R22 ;  /* 0x0000000610167225 */ /* 0x000fc800078e0016 */
[----:B------:R-:W-:-:S04]  /*2f90*/  IMAD R7, R17, R6, R7 ;  /* 0x0000000611077224 */ /* 0x000fc800078e0207 */
[----:B------:R-:W-:-:S07]  /*2fa0*/  IMAD.IADD R23, R23, 0x1, R7 ;  /* 0x0000000117177824 */ /* 0x000fce00078e0207 */
.L_x_27038:
[----:B------:R-:W0:Y:S02]  /*2fb0*/  LDCU.64 UR4, c[0x0][0x388] ;  /* 0x00007100ff0477ac */ /* 0x000e240008000a00 */
[----:B0-----:R-:W-:-:S04]  /*2fc0*/  LEA R8, P0, R4, UR4, 0x3 ;  /* 0x0000000404087c11 */ /* 0x001fc8000f8018ff */
[----:B------:R-:W-:Y:S02]  /*2fd0*/  LEA.HI.X R9, R4, UR5, R5, 0x3, P0 ;  /* 0x0000000504097c11 */ /* 0x000fe400080f1c05 */
[----:B------:R-:W-:-:S03]  /*2fe0*/  LEA R6, P0, R22, UR4, 0x3 ;  /* 0x0000000416067c11 */ /* 0x000fc6000f8018ff */
[----:B------:R-:W2:Y:S01]  /*2ff0*/  LDG.E.64 R4, desc[UR14][R8.64] ;  /* 0x0000000e08047981 */ /* 0x000ea2000c1e1b00 */
[----:B------:R-:W-:-:S06]  /*3000*/  LEA.HI.X R7, R22, UR5, R23, 0x3, P0 ;  /* 0x0000000516077c11 */ /* 0x000fcc00080f1c17 */
[----:B------:R-:W3:Y:S01]  /*3010*/  LDG.E.64 R6, desc[UR14][R6.64] ;  /* 0x0000000e06067981 */ /* 0x000ee2000c1e1b00 */
[-C--:B--2---:R-:W-:Y:S02]  /*3020*/  IMAD R13, R5, R4.reuse, RZ ;  /* 0x00000004050d7224 */ /* 0x084fe400078e02ff */
[----:B------:R-:W-:-:S04]  /*3030*/  IMAD.WIDE.U32 R10, R4, R4, RZ ;  /* 0x00000004040a7225 */ /* 0x000fc800078e00ff */
[----:B------:R-:W-:Y:S02]  /*3040*/  IMAD R13, R4, R5, R13 ;  /* 0x00000005040d7224 */ /* 0x000fe400078e020d */
[----:B---3--:R-:W-:-:S03]  /*3050*/  IMAD R5, R7, R6, RZ ;  /* 0x0000000607057224 */ /* 0x008fc600078e02ff */
[----:B------:R-:W-:Y:S01]  /*3060*/  IADD3 R11, PT, PT, R11, R13, RZ ;  /* 0x0000000d0b0b7210 */ /* 0x000fe20007ffe0ff */
[C---:B------:R-:W-:Y:S02]  /*3070*/  IMAD R13, R6.reuse, R7, R5 ;  /* 0x00000007060d7224 */ /* 0x040fe400078e0205 */
[----:B------:R-:W-:-:S04]  /*3080*/  IMAD.WIDE.U32 R4, R6, R6, R10 ;  /* 0x0000000606047225 */ /* 0x000fc800078e000a */
[----:B------:R-:W-:-:S05]  /*3090*/  IMAD.IADD R5, R5, 0x1, R13 ;  /* 0x0000000105057824 */ /* 0x000fca00078e020d */
[----:B------:R0:W-:Y:S01]  /*30a0*/  STS.64 [R2], R4 ;  /* 0x0000000402007388 */ /* 0x0001e20000000a00 */
[----:B------:R-:W-:Y:S05]  /*30b0*/  BRA `(.L_x_27084) ;  /* 0x0000003400c87947 */ /* 0x000fea0003800000 */
.L_x_27037:
        /* <DEDUP_REMOVED lines=18> */
.L_x_27111:
        /* <DEDUP_REMOVED lines=30> */
.L_x_27088:
        /* <DEDUP_REMOVED lines=15> */
.L_x_27089:
[----:B------:R-:W-:Y:S05]  /*34b0*/  BSYNC.RECONVERGENT B1 ;  /* 0x0000000000017941 */ /* 0x000fea0003800200 */
.L_x_27087:
        /* <DEDUP_REMOVED lines=39> */
.L_x_27091:
[----:B------:R-:W-:Y:S01]  /*3730*/  IMAD.MOV.U32 R26, RZ, RZ, R36 ;  /* 0x000000ffff1a7224 */ /* 0x000fe200078e0024 */
[----:B------:R-:W-:Y:S01]  /*3740*/  MOV R13, R37 ;  /* 0x00000025000d7202 */ /* 0x000fe20000000f00 */
[----:B------:R-:W-:Y:S01]  /*3750*/  IMAD.MOV.U32 R14, RZ, RZ, R38 ;  /* 0x000000ffff0e7224 */ /* 0x000fe200078e0026 */
[----:B------:R-:W-:Y:S02]  /*3760*/  MOV R11, R39 ;  /* 0x00000027000b7202 */ /* 0x000fe40000000f00 */
[----:B------:R-:W-:-:S07]  /*3770*/  MOV R12, 0x3790 ;  /* 0x00003790000c7802 */ /* 0x000fce0000000f00 */
[----:B-12---:R-:W-:Y:S05]  /*3780*/  CALL.REL.NOINC `($__internal_554_$__cuda_sm20_div_s64) ;  /* 0x0000003400247944 */ /* 0x006fea0003c00000 */
        /* <DEDUP_REMOVED lines=11> */
.L_x_27092:
[----:B------:R-:W-:Y:S05]  /*3840*/  BSYNC.RECONVERGENT B1 ;  /* 0x0000000000017941 */ /* 0x000fea0003800200 */
.L_x_27090:
        /* <DEDUP_REMOVED lines=37> */
.L_x_27094:
        /* <DEDUP_REMOVED lines=17> */
.L_x_27095:
[----:B------:R-:W-:Y:S05]  /*3bb0*/  BSYNC.RECONVERGENT B1 ;  /* 0x0000000000017941 */ /* 0x000fea0003800200 */
.L_x_27093:
        /* <DEDUP_REMOVED lines=38> */
.L_x_27097:
[----:B------:R-:W-:Y:S01]  /*3e20*/  MOV R26, R20 ;  /* 0x00000014001a7202 */ /* 0x000fe20000000f00 */
[----:B------:R-:W-:Y:S01]  /*3e30*/  IMAD.MOV.U32 R13, RZ, RZ, R21 ;  /* 0x000000ffff0d7224 */ /* 0x000fe200078e0015 */
[----:B------:R-:W-:Y:S01]  /*3e40*/  MOV R14, R36 ;  /* 0x00000024000e7202 */ /* 0x000fe20000000f00 */
[----:B------:R-:W-:Y:S01]  /*3e50*/  IMAD.MOV.U32 R11, RZ, RZ, R37 ;  /* 0x000000ffff0b7224 */ /* 0x000fe200078e0025 */
[----:B------:R-:W-:-:S07]  /*3e60*/  MOV R12, 0x3e80 ;  /* 0x00003e80000c7802 */ /* 0x000fce0000000f00 */
[----:B-12---:R-:W-:Y:S05]  /*3e70*/  CALL.REL.NOINC `($__internal_554_$__cuda_sm20_div_s64) ;  /* 0x0000002c00687944 */ /* 0x006fea0003c00000 */
        /* <DEDUP_REMOVED lines=11> */
.L_x_27098:
[----:B------:R-:W-:Y:S05]  /*3f30*/  BSYNC.RECONVERGENT B1 ;  /* 0x0000000000017941 */ /* 0x000fea0003800200 */
.L_x_27096:
        /* <DEDUP_REMOVED lines=38> */
.L_x_27100:
        /* <DEDUP_REMOVED lines=17> */
.L_x_27101:
[----:B------:R-:W-:Y:S05]  /*42b0*/  BSYNC.RECONVERGENT B1 ;  /* 0x0000000000017941 */ /* 0x000fea0003800200 */
.L_x_27099:
        /* <DEDUP_REMOVED lines=40> */
.L_x_27103:
        /* <DEDUP_REMOVED lines=17> */
.L_x_27104:
[----:B------:R-:W-:Y:S05]  /*4650*/  BSYNC.RECONVERGENT B1 ;  /* 0x0000000000017941 */ /* 0x000fea0003800200 */
.L_x_27102:
        /* <DEDUP_REMOVED lines=40> */
.L_x_27106:
        /* <DEDUP_REMOVED lines=17> */
.L_x_27107:
[----:B------:R-:W-:Y:S05]  /*49f0*/  BSYNC.RECONVERGENT B1 ;  /* 0x0000000000017941 */ /* 0x000fea0003800200 */
.L_x_27105:
        /* <DEDUP_REMOVED lines=38> */
.L_x_27109:
        /* <DEDUP_REMOVED lines=17> */
.L_x_27110:
[----:B------:R-:W-:Y:S05]  /*4d70*/  BSYNC.RECONVERGENT B1 ;  /* 0x0000000000017941 */ /* 0x000fea0003800200 */
.L_x_27108:
        /* <DEDUP_REMOVED lines=15> */
.L_x_27086:
        /* <DEDUP_REMOVED lines=37> */
.L_x_27114:
[----:B------:R-:W-:Y:S01]  /*50c0*/  IMAD.MOV.U32 R26, RZ, RZ, R18 ;  /* 0x000000ffff1a7224 */ /* 0x000fe200078e0012 */
[----:B------:R-:W-:Y:S01]  /*50d0*/  MOV R13, R19 ;  /* 0x00000013000d7202 */ /* 0x000fe20000000f00 */
[----:B------:R-:W-:Y:S01]  /*50e0*/  IMAD.MOV.U32 R11, RZ, RZ, R7 ;  /* 0x000000ffff0b7224 */ /* 0x000fe200078e0007 */
[----:B------:R-:W-:Y:S02]  /*50f0*/  MOV R14, R6 ;  /* 0x00000006000e7202 */ /* 0x000fe40000000f00 */
[----:B------:R-:W-:-:S07]  /*5100*/  MOV R12, 0x5120 ;  /* 0x00005120000c7802 */ /* 0x000fce0000000f00 */
[----:B-1----:R-:W-:Y:S05]  /*5110*/  CALL.REL.NOINC `($__internal_554_$__cuda_sm20_div_s64) ;  /* 0x0000001800c07944 */ /* 0x002fea0003c00000 */
        /* <DEDUP_REMOVED lines=9> */
.L_x_27115:
[----:B------:R-:W-:Y:S05]  /*51b0*/  BSYNC.RECONVERGENT B1 ;  /* 0x0000000000017941 */ /* 0x000fea0003800200 */
.L_x_27113:
        /* <DEDUP_REMOVED lines=39> */
.L_x_27117:
[----:B------:R-:W-:Y:S01]  /*5430*/  MOV R26, R18 ;  /* 0x00000012001a7202 */ /* 0x000fe20000000f00 */
[----:B------:R-:W-:Y:S01]  /*5440*/  IMAD.MOV.U32 R14, RZ, RZ, R6 ;  /* 0x000000ffff0e7224 */ /* 0x000fe200078e0006 */
[----:B------:R-:W-:Y:S02]  /*5450*/  MOV R13, R19 ;  /* 0x00000013000d7202 */ /* 0x000fe40000000f00 */
[----:B------:R-:W-:Y:S02]  /*5460*/  MOV R11, R7 ;  /* 0x00000007000b7202 */ /* 0x000fe40000000f00 */
[----:B------:R-:W-:-:S07]  /*5470*/  MOV R12, 0x5490 ;  /* 0x00005490000c7802 */ /* 0x000fce0000000f00 */
[----:B-1----:R-:W-:Y:S05]  /*5480*/  CALL.REL.NOINC `($__internal_554_$__cuda_sm20_div_s64) ;  /* 0x0000001400e47944 */ /* 0x002fea0003c00000 */
        /* <DEDUP_REMOVED lines=11> */
.L_x_27118:
[----:B------:R-:W-:Y:S05]  /*5540*/  BSYNC.RECONVERGENT B1 ;  /* 0x0000000000017941 */ /* 0x000fea0003800200 */
.L_x_27116:
        /* <DEDUP_REMOVED lines=40> */
.L_x_27120:
[----:B------:R-:W-:Y:S01]  /*57d0*/  MOV R26, R18 ;  /* 0x00000012001a7202 */ /* 0x000fe20000000f00 */
[----:B------:R-:W-:Y:S01]  /*57e0*/  IMAD.MOV.U32 R13, RZ, RZ, R19 ;  /* 0x000000ffff0d7224 */ /* 0x000fe200078e0013 */
[----:B------:R-:W-:Y:S02]  /*57f0*/  MOV R14, R20 ;  /* 0x00000014000e7202 */ /* 0x000fe40000000f00 */
[----:B------:R-:W-:Y:S02]  /*5800*/  MOV R11, R21 ;  /* 0x00000015000b7202 */ /* 0x000fe40000000f00 */
[----:B------:R-:W-:-:S07]  /*5810*/  MOV R12, 0x5830 ;  /* 0x00005830000c7802 */ /* 0x000fce0000000f00 */
[----:B-1----:R-:W-:Y:S05]  /*5820*/  CALL.REL.NOINC `($__internal_554_$__cuda_sm20_div_s64) ;  /* 0x0000001000fc7944 */ /* 0x002fea0003c00000 */
        /* <DEDUP_REMOVED lines=11> */
.L_x_27121:
[----:B------:R-:W-:Y:S05]  /*58e0*/  BSYNC.RECONVERGENT B1 ;  /* 0x0000000000017941 */ /* 0x000fea0003800200 */
.L_x_27119:
        /* <DEDUP_REMOVED lines=40> */
.L_x_27123:
        /* <DEDUP_REMOVED lines=17> */
.L_x_27124:
[----:B------:R-:W-:Y:S05]  /*5c80*/  BSYNC.RECONVERGENT B1 ;  /* 0x0000000000017941 */ /* 0x000fea0003800200 */
.L_x_27122:
        /* <DEDUP_REMOVED lines=11> */
.L_x_27112:
        /* <DEDUP_REMOVED lines=35> */
.L_x_27127:
[----:B------:R-:W-:Y:S01]  /*5f70*/  MOV R26, R18 ;  /* 0x00000012001a7202 */ /* 0x000fe20000000f00 */
[----:B------:R-:W-:Y:S01]  /*5f80*/  IMAD.MOV.U32 R14, RZ, RZ, R4 ;  /* 0x000000ffff0e7224 */ /* 0x000fe200078e0004 */
[----:B------:R-:W-:Y:S02]  /*5f90*/  MOV R13, R19 ;  /* 0x00000013000d7202 */ /* 0x000fe40000000f00 */
        /* <DEDUP_REMOVED lines=11> */
.L_x_27128:
[----:B------:R-:W-:Y:S05]  /*6050*/  BSYNC.RECONVERGENT B1 ;  /* 0x0000000000017941 */ /* 0x000fea0003800200 */
.L_x_27126:
        /* <DEDUP_REMOVED lines=39> */
.L_x_27130:
        /* <DEDUP_REMOVED lines=17> */
.L_x_27131:
[----:B------:R-:W-:Y:S05]  /*63e0*/  BSYNC.RECONVERGENT B1 ;  /* 0x0000000000017941 */ /* 0x000fea0003800200 */
.L_x_27129:
        /* <DEDUP_REMOVED lines=11> */
.L_x_27125:
        /* <DEDUP_REMOVED lines=31> */
.L_x_27133:
[----:B------:R-:W-:Y:S02]  /*6690*/  MOV R24, R20 ;  /* 0x0000001400187202 */ /* 0x000fe40000000f00 */
[----:B------:R-:W-:-:S07]  /*66a0*/  MOV R26, 0x66c0 ;  /* 0x000066c0001a7802 */ /* 0x000fce0000000f00 */
[----:B-1----:R-:W-:Y:S05]  /*66b0*/  CALL.REL.NOINC `($__internal_555_$__cuda_sm20_rem_s64) ;  /* 0x0000000800a47944 */ /* 0x002fea0003c00000 */
[----:B------:R-:W-:Y:S01]  /*66c0*/  IMAD.MOV.U32 R4, RZ, RZ, R6 ;  /* 0x000000ffff047224 */ /* 0x000fe200078e0006 */
[----:B------:R-:W-:-:S07]  /*66d0*/  MOV R5, R7 ;  /* 0x0000000700057202 */ /* 0x000fce0000000f00 */
.L_x_27134:
[----:B------:R-:W-:Y:S05]  /*66e0*/  BSYNC.RECONVERGENT B1 ;  /* 0x0000000000017941 */ /* 0x000fea0003800200 */
.L_x_27132:
        /* <DEDUP_REMOVED lines=9> */
.L_x_27085:
[----:B------:R-:W2:Y:S02]  /*6780*/  LDG.E.64 R4, desc[UR14][R8.64] ;  /* 0x0000000e08047981 */ /* 0x000ea4000c1e1b00 */
[-C--:B--2---:R-:W-:Y:S02]  /*6790*/  IMAD R11, R5, R4.reuse, RZ ;  /* 0x00000004050b7224 */ /* 0x084fe400078e02ff */
[----:B------:R-:W-:-:S04]  /*67a0*/  IMAD.WIDE.U32 R6, R4, R4, RZ ;  /* 0x0000000404067225 */ /* 0x000fc800078e00ff */
[----:B------:R-:W-:-:S04]  /*67b0*/  IMAD R11, R4, R5, R11 ;  /* 0x00000005040b7224 */ /* 0x000fc800078e020b */
[----:B------:R-:W-:-:S05]  /*67c0*/  IMAD.IADD R7, R7, 0x1, R11 ;  /* 0x0000000107077824 */ /* 0x000fca00078e020b */
[----:B------:R2:W-:Y:S02]  /*67d0*/  STS.64 [R2], R6 ;  /* 0x0000000602007388 */ /* 0x0005e40000000a00 */
.L_x_27084:
[----:B------:R-:W-:Y:S05]  /*67e0*/  BSYNC.RECONVERGENT B0 ;  /* 0x0000000000007941 */ /* 0x000fea0003800200 */
.L_x_27036:
[----:B------:R-:W-:Y:S01]  /*67f0*/  BAR.SYNC.DEFER_BLOCKING 0x0 ;  /* 0x0000000000007b1d */ /* 0x000fe20000010000 */
[----:B------:R-:W-:Y:S02]  /*6800*/  ISETP.GE.U32.AND P0, PT, R3, 0x42, PT ;  /* 0x000000420300780c */ /* 0x000fe40003f06070 */
[----:B------:R-:W-:-:S11]  /*6810*/  ISETP.GT.U32.AND P1, PT, R0, 0x1f, PT ;  /* 0x0000001f0000780c */ /* 0x000fd60003f24070 */
[----:B------:R-:W-:Y:S05]  /*6820*/  @!P0 BRA `(.L_x_27135) ;  /* 0x0000000000308947 */ /* 0x000fea0003800000 */
.L_x_27136:
[----:B------:R-:W-:-:S04]  /*6830*/  SHF.R.U32.HI R9, RZ, 0x1, R3 ;  /* 0x00000001ff097819 */ /* 0x000fc80000011603 */
[----:B------:R-:W-:-:S13]  /*6840*/  ISETP.GE.U32.AND P0, PT, R0, R9, PT ;  /* 0x000000090000720c */ /* 0x000fda0003f06070 */
[----:B--2---:R-:W-:Y:S01]  /*6850*/  @!P0 LEA R6, R9, R2, 0x3 ;  /* 0x0000000209068211 */ /* 0x004fe200078e18ff */
[----:B0-----:R-:W-:Y:S05]  /*6860*/  @!P0 LDS.64 R4, [R2] ;  /* 0x0000000002048984 */ /* 0x001fea0000000a00 */
[----:B------:R-:W0:Y:S02]  /*6870*/  @!P0 LDS.64 R6, [R6] ;  /* 0x0000000006068984 */ /* 0x000e240000000a00 */
[----:B0-----:R-:W-:-:S04]  /*6880*/  @!P0 IADD3 R4, P2, PT, R4, R6, RZ ;  /* 0x0000000604048210 */ /* 0x001fc80007f5e0ff */
[----:B------:R-:W-:-:S05]  /*6890*/  @!P0 IADD3.X R5, PT, PT, R5, R7, RZ, P2, !PT ;  /* 0x0000000705058210 */ /* 0x000fca00017fe4ff */
[----:B------:R3:W-:Y:S01]  /*68a0*/  @!P0 STS.64 [R2], R4 ;  /* 0x0000000402008388 */ /* 0x0007e20000000a00 */
[----:B------:R-:W-:Y:S01]  /*68b0*/  BAR.SYNC.DEFER_BLOCKING 0x0 ;  /* 0x0000000000007b1d */ /* 0x000fe20000010000 */
[----:B------:R-:W-:Y:S01]  /*68c0*/  ISETP.GT.U32.AND P0, PT, R3, 0x83, PT ;  /* 0x000000830300780c */ /* 0x000fe20003f04070 */
[----:B------:R-:W-:-:S12]  /*68d0*/  IMAD.MOV.U32 R3, RZ, RZ, R9 ;  /* 0x000000ffff037224 */ /* 0x000fd800078e0009 */
[----:B---3--:R-:W-:Y:S05]  /*68e0*/  @P0 BRA `(.L_x_27136) ;  /* 0xfffffffc00d00947 */ /* 0x008fea000383ffff */
.L_x_27135:
[----:B------:R-:W-:Y:S05]  /*68f0*/  @P1 EXIT ;  /* 0x000000000000194d */ /* 0x000fea0003800000 */
[----:B0-----:R-:W-:Y:S04]  /*6900*/  LDS.64 R4, [R2] ;  /* 0x0000000002047984 */ /* 0x001fe80000000a00 */
[----:B--2---:R-:W0:Y:S02]  /*6910*/  LDS.64 R6, [R2+0x100] ;  /* 0x0001000002067984 */ /* 0x004e240000000a00 */
[----:B0-----:R-:W-:-:S04]  /*6920*/  IADD3 R8, P0, PT, R4, R6, RZ ;  /* 0x0000000604087210 */ /* 0x001fc80007f1e0ff */
[----:B------:R-:W-:-:S05]  /*6930*/  IADD3.X R9, PT, PT, R5, R7, RZ, P0, !PT ;  /* 0x0000000705097210 */ /* 0x000fca00007fe4ff */
        /* <DEDUP_REMOVED lines=46> */
        .weak           $__internal_554_$__cuda_sm20_div_s64
        .type           $__internal_554_$__cuda_sm20_div_s64,@function
        .size           $__internal_554_$__cuda_sm20_div_s64,($__internal_555_$__cuda_sm20_rem_s64 - $__internal_554_$__cuda_sm20_div_s64)
$__internal_554_$__cuda_sm20_div_s64:
        /* <DEDUP_REMOVED lines=82> */
[----:B------:R-:W-:Y:S06]  /*7140*/  RET.REL.NODEC R12 `(contiguous_sum_square2_u64) ;  /* 0xffffff8c0cac7950 */ /* 0x000fec0003c3ffff */
        .weak           $__internal_555_$__cuda_sm20_rem_s64
        .type           $__internal_555_$__cuda_sm20_rem_s64,@function
        .size           $__internal_555_$__cuda_sm20_rem_s64,(.L_x_30883 - $__internal_555_$__cuda_sm20_rem_s64)
$__internal_555_$__cuda_sm20_rem_s64:
        /* <DEDUP_REMOVED lines=76> */
[----:B------:R-:W-:Y:S06]  /*7610*/  RET.REL.NODEC R26 `(contiguous_sum_square2_u64) ;  /* 0xffffff881a787950 */ /* 0x000fec0003c3ffff */
.L_x_27137:
        /* <DEDUP_REMOVED lines=14> */
.L_x_30883:


//--------------------- .text.uncontiguous_cumulate_sum_square_u64 --------------------------
	.section	.text.uncontiguous_cumulate_sum_square_u64,"ax",@progbits
	.align	128
        .global         uncontiguous_cumulate_sum_square_u64
        .type           uncontiguous_cumulate_sum_square_u64,@function
        .size           uncontiguous_cumulate_sum_square_u64,(.L_x_30885 - uncontiguous_cumulate_sum_square_u64)
        .other          uncontiguous_cumulate_sum_square_u64,@"STO_CUDA_ENTRY STV_DEFAULT"
uncontiguous_cumulate_sum_square_u64:
.text.uncontiguous_cumulate_sum_square_u64:
        /* <DEDUP_REMOVED lines=41> */
.L_x_27166:
        /* <DEDUP_REMOVED lines=33> */
.L_x_27143:
[----:B------:R-:W-:Y:S01]  /*04a0*/  IMAD.MOV.U32 R29, RZ, RZ, R14 ;  /* 0x000000ffff1d7224 */ /* 0x000fe200078e000e */
[----:B------:R-:W-:Y:S01]  /*04b0*/  MOV R26, R15 ;  /* 0x0000000f001a7202 */ /* 0x000fe20000000f00 */
[----:B------:R-:W-:Y:S01]  /*04c0*/  IMAD.MOV.U32 R13, RZ, RZ, R16 ;  /* 0x000000ffff0d7224 */ /* 0x000fe200078e0010 */
[----:B------:R-:W-:Y:S02]  /*04d0*/  MOV R12, R17 ;  /* 0x00000011000c7202 */ /* 0x000fe40000000f00 */
[----:B------:R-:W-:-:S07]  /*04e0*/  MOV R11, 0x500 ;  /* 0x00000500000b7802 */ /* 0x000fce0000000f00 */
[----:B------:R-:W-:Y:S05]  /*04f0*/  CALL.REL.NOINC `($__internal_556_$__cuda_sm20_div_s64) ;  /* 0x0000006400f07944 */ /* 0x000fea0003c00000 */
        /* <DEDUP_REMOVED lines=9> */
.L_x_27144:
[----:B------:R-:W-:Y:S05]  /*0590*/  BSYNC.RECONVERGENT B1 ;  /* 0x0000000000017941 */ /* 0x000fea0003800200 */
.L_x_27142:
        /* <DEDUP_REMOVED lines=36> */
.L_x_27146:
[----:B------:R-:W-:Y:S01]  /*07e0*/  IMAD.MOV.U32 R29, RZ, RZ, R7 ;  /* 0x000000ffff1d7224 */ /* 0x000fe200078e0007 */
[----:B------:R-:W-:Y:S01]  /*07f0*/  MOV R26, R8 ;  /* 0x00000008001a7202 */ /* 0x000fe20000000f00 */
[----:B------:R-:W-:Y:S01]  /*0800*/  IMAD.MOV.U32 R13, RZ, RZ, R16 ;  /* 0x000000ffff0d7224 */ /* 0x000fe200078e0010 */
[----:B------:R-:W-:Y:S02]  /*0810*/  MOV R12, R17 ;  /* 0x00000011000c7202 */ /* 0x000fe40000000f00 */
[----:B------:R-:W-:-:S07]  /*0820*/  MOV R11, 0x840 ;  /* 0x00000840000b7802 */ /* 0x000fce0000000f00 */
[----:B------:R-:W-:Y:S05]  /*0830*/  CALL.REL.NOINC `($__internal_556_$__cuda_sm20_div_s64) ;  /* 0x0000006400207944 */ /* 0x000fea0003c00000 */
        /* <DEDUP_REMOVED lines=10> */
.L_x_27147:
[----:B------:R-:W-:Y:S05]  /*08e0*/  BSYNC.RECONVERGENT B1 ;  /* 0x0000000000017941 */ /* 0x000fea0003800200 */
.L_x_27145:
        /* <DEDUP_REMOVED lines=37> */
.L_x_27149:
[----:B------:R-:W-:Y:S01]  /*0b40*/  MOV R29, R14 ;  /* 0x0000000e001d7202 */ /* 0x000fe20000000f00 */
[----:B------:R-:W-:Y:S01]  /*0b50*/  IMAD.MOV.U32 R26, RZ, RZ, R15 ;  /* 0x000000ffff1a7224 */ /* 0x000fe200078e000f */
[----:B------:R-:W-:Y:S01]  /*0b60*/  MOV R13, R16 ;  /* 0x00000010000d7202 */ /* 0x000fe20000000f00 */
[----:B------:R-:W-:Y:S01]  /*0b70*/  IMAD.MOV.U32 R12, RZ, RZ, R17 ;  /* 0x000000ffff0c7224 */ /* 0x000fe200078e0011 */
[----:B------:R-:W-:-:S07]  /*0b80*/  MOV R11, 0xba0 ;  /* 0x00000ba0000b7802 */ /* 0x000fce0000000f00 */
[----:B------:R-:W-:Y:S05]  /*0b90*/  CALL.REL.NOINC `($__internal_556_$__cuda_sm20_div_s64) ;  /* 0x0000006000487944 */ /* 0x000fea0003c00000 */
        /* <DEDUP_REMOVED lines=10> */
.L_x_27150:
[----:B------:R-:W-:Y:S05]  /*0c40*/  BSYNC.RECONVERGENT B1 ;  /* 0x0000000000017941 */ /* 0x000fea0003800200 */
.L_x_27148:
        /* <DEDUP_REMOVED lines=34> */
.L_x_27152:
        /* <DEDUP_REMOVED lines=16> */
.L_x_27153:
[----:B------:R-:W-:Y:S05]  /*0f70*/  BSYNC.RECONVERGENT B1 ;  /* 0x0000000000017941 */ /* 0x000fea0003800200 */
.L_x_27151:
        /* <DEDUP_REMOVED lines=37> */
.L_x_27155:
        /* <DEDUP_REMOVED lines=17> */
.L_x_27156:
[----:B------:R-:W-:Y:S05]  /*12e0*/  BSYNC.RECONVERGENT B1 ;  /* 0x0000000000017941 */ /* 0x000fea0003800200 */
.L_x_27154:
        /* <DEDUP_REMOVED lines=35> */
.L_x_27158:
        /* <DEDUP_REMOVED lines=16> */
.L_x_27159:
[----:B------:R-:W-:Y:S05]  /*1620*/  BSYNC.RECONVERGENT B1 ;  /* 0x0000000000017941 */ /* 0x000fea0003800200 */
.L_x_27157:
        /* <DEDUP_REMOVED lines=36> */
.L_x_27161:
[----:B------:R-:W-:Y:S01]  /*1870*/  MOV R29, R14 ;  /* 0x0000000e001d7202 */ /* 0x000fe20000000f00 */
[----:B------:R-:W-:Y:S01]  /*1880*/  IMAD.MOV.U32 R26, RZ, RZ, R15 ;  /* 0x000000ffff1a7224 */ /* 0x000fe200078e000f */
[----:B------:R-:W-:Y:S01]  /*1890*/  MOV R13, R16 ;  /* 0x00000010000d7202 */ /* 0x000fe20000000f00 */
[----:B------:R-:W-:Y:S01]  /*18a0*/  IMAD.MOV.U32 R12, RZ, RZ, R17 ;  /* 0x000000ffff0c7224 */ /* 0x000fe200078e0011 */
[----:B------:R-:W-:-:S07]  /*18b0*/  MOV R11, 0x18d0 ;  /* 0x000018d0000b7802 */ /* 0x000fce0000000f00 */
[----:B------:R-:W-:Y:S05]  /*18c0*/  CALL.REL.NOINC `($__internal_556_$__cuda_sm20_div_s64) ;  /* 0x0000005000fc7944 */ /* 0x000fea0003c00000 */
        /* <DEDUP_REMOVED lines=11> */
.L_x_27162:
[----:B------:R-:W-:Y:S05]  /*1980*/  BSYNC.RECONVERGENT B1 ;  /* 0x0000000000017941 */ /* 0x000fea0003800200 */
.L_x_27160:
        /* <DEDUP_REMOVED lines=36> */
.L_x_27164:
        /* <DEDUP_REMOVED lines=17> */
.L_x_27165:
[----:B------:R-:W-:Y:S05]  /*1ce0*/  BSYNC.RECONVERGENT B1 ;  /* 0x0000000000017941 */ /* 0x000fea0003800200 */
.L_x_27163:
        /* <DEDUP_REMOVED lines=10> */
.L_x_27141:
        /* <DEDUP_REMOVED lines=36> */
.L_x_27169:
[----:B------:R-:W-:Y:S01]  /*1fd0*/  MOV R29, R14 ;  /* 0x0000000e001d7202 */ /* 0x000fe20000000f00 */
[----:B------:R-:W-:Y:S01]  /*1fe0*/  IMAD.MOV.U32 R26, RZ, RZ, R15 ;  /* 0x000000ffff1a7224 */ /* 0x000fe200078e000f */
[----:B------:R-:W-:Y:S01]  /*1ff0*/  MOV R13, R16 ;  /* 0x00000010000d7202 */ /* 0x000fe20000000f00 */
[----:B------:R-:W-:Y:S01]  /*2000*/  IMAD.MOV.U32 R12, RZ, RZ, R17 ;  /* 0x000000ffff0c7224 */ /* 0x000fe200078e0011 */
[----:B------:R-:W-:-:S07]  /*2010*/  MOV R11, 0x2030 ;  /* 0x00002030000b7802 */ /* 0x000fce0000000f00 */
[----:B------:R-:W-:Y:S05]  /*2020*/  CALL.REL.NOINC `($__internal_556_$__cuda_sm20_div_s64) ;  /* 0x0000004c00247944 */ /* 0x000fea0003c00000 */
        /* <DEDUP_REMOVED lines=9> */
.L_x_27170:
[----:B------:R-:W-:Y:S05]  /*20c0*/  BSYNC.RECONVERGENT B1 ;  /* 0x0000000000017941 */ /* 0x000fea0003800200 */
.L_x_27168:
        /* <DEDUP_REMOVED lines=36> */
.L_x_27172:
        /* <DEDUP_REMOVED lines=17> */
.L_x_27173:
[----:B------:R-:W-:Y:S05]  /*2420*/  BSYNC.RECONVERGENT B1 ;  /* 0x0000000000017941 */ /* 0x000fea0003800200 */
.L_x_27171:
        /* <DEDUP_REMOVED lines=38> */
.L_x_27175:
        /* <DEDUP_REMOVED lines=16> */
.L_x_27176:
[----:B------:R-:W-:Y:S05]  /*2790*/  BSYNC.RECONVERGENT B1 ;  /* 0x0000000000017941 */ /* 0x000fea0003800200 */
.L_x_27174:
        /* <DEDUP_REMOVED lines=36> */
.L_x_27178:
        /* <DEDUP_REMOVED lines=16> */
.L_x_27179:
[----:B------:R-:W-:Y:S05]  /*2ae0*/  BSYNC.RECONVERGENT B1 ;  /* 0x0000000000017941 */ /* 0x000fea0003800200 */
.L_x_27177:
[----:B------:R-:W-:Y:S01]  /*2af0*/  IMAD R5, R5, R38, RZ ;  /* 0x0000002605057224 */ /* 0x000fe200078e02ff */
[----:B------:R-:W-:Y:S01]  /*2b00*/  IADD3 R9, PT, PT, R9, -0x2, RZ ;  /* 0xfffffffe09097810 */ /* 0x000fe20007ffe0ff */
[----:B------:R-:W-:Y:S02]  /*2b10*/  IMAD.MOV.U32 R34, RZ, RZ, R20 ;  /* 0x000000ffff227224 */ /* 0x000fe400078e0014 */
[-C--:B------:R-:W-:Y:S02]  /*2b20*/  IMAD R5, R39, R10.reuse, R5 ;  /* 0x0000000a27057224 */ /* 0x080fe400078e0205 */
[----:B------:R-:W-:-:S04]  /*2b30*/  IMAD.WIDE.U32 R34, R38, R10, R34 ;  /* 0x0000000a26227225 */ /* 0x000fc800078e0022 */
[----:B------:R-:W-:Y:S01]  /*2b40*/  IMAD.IADD R6, R35, 0x1, R5 ;  /* 0x0000000123067824 */ /* 0x000fe200078e0205 */
[----:B------:R-:W-:-:S07]  /*2b50*/  MOV R5, R34 ;  /* 0x0000002200057202 */ /* 0x000fce0000000f00 */
.L_x_27167:
        /* <DEDUP_REMOVED lines=31> */
.L_x_27181:
[----:B------:R-:W-:Y:S01]  /*2d50*/  IMAD.MOV.U32 R20, RZ, RZ, R14 ;  /* 0x000000ffff147224 */ /* 0x000fe200078e000e */
[----:B------:R-:W-:Y:S01]  /*2d60*/  MOV R24, R15 ;  /* 0x0000000f00187202 */ /* 0x000fe20000000f00 */
[----:B------:R-:W-:Y:S01]  /*2d70*/  IMAD.MOV.U32 R21, RZ, RZ, R16 ;  /* 0x000000ffff157224 */ /* 0x000fe200078e0010 */
[----:B------:R-:W-:Y:S02]  /*2d80*/  MOV R22, R17 ;  /* 0x0000001100167202 */ /* 0x000fe40000000f00 */
[----:B------:R-:W-:-:S07]  /*2d90*/  MOV R23, 0x2db0 ;  /* 0x00002db000177802 */ /* 0x000fce0000000f00 */
[----:B------:R-:W-:Y:S05]  /*2da0*/  CALL.REL.NOINC `($__internal_557_$__cuda_sm20_rem_s64) ;  /* 0x0000004400147944 */ /* 0x000fea0003c00000 */
[----:B------:R-:W-:Y:S01]  /*2db0*/  IMAD.MOV.U32 R10, RZ, RZ, R12 ;  /* 0x000000ffff0a7224 */ /* 0x000fe200078e000c */
[----:B------:R-:W-:-:S07]  /*2dc0*/  MOV R11, R13 ;  /* 0x0000000d000b7202 */ /* 0x000fce0000000f00 */
.L_x_27182:
[----:B------:R-:W-:Y:S05]  /*2dd0*/  BSYNC.RECONVERGENT B1 ;  /* 0x0000000000017941 */ /* 0x000fea0003800200 */
.L_x_27180:
        /* <DEDUP_REMOVED lines=33> */
.L_x_27184:
[----:B------:R-:W-:Y:S01]  /*2ff0*/  MOV R21, R16 ;  /* 0x0000001000157202 */ /* 0x000fe20000000f00 */
[----:B------:R-:W-:Y:S01]  /*3000*/  IMAD.MOV.U32 R22, RZ, RZ, R17 ;  /* 0x000000ffff167224 */ /* 0x000fe200078e0011 */
[----:B------:R-:W-:Y:S01]  /*3010*/  MOV R20, R7 ;  /* 0x0000000700147202 */ /* 0x000fe20000000f00 */
[----:B------:R-:W-:Y:S01]  /*3020*/  IMAD.MOV.U32 R24, RZ, RZ, R8 ;  /* 0x000000ffff187224 */ /* 0x000fe200078e0008 */
[----:B------:R-:W-:-:S07]  /*3030*/  MOV R23, 0x3050 ;  /* 0x0000305000177802 */ /* 0x000fce0000000f00 */
[----:B------:R-:W-:Y:S05]  /*3040*/  CALL.REL.NOINC `($__internal_557_$__cuda_sm20_rem_s64) ;  /* 0x00000040006c7944 */ /* 0x000fea0003c00000 */
[----:B------:R-:W-:Y:S01]  /*3050*/  MOV R8, R12 ;  /* 0x0000000c00087202 */ /* 0x000fe20000000f00 */
[----:B------:R-:W-:-:S07]  /*3060*/  IMAD.MOV.U32 R9, RZ, RZ, R13 ;  /* 0x000000ffff097224 */ /* 0x000fce00078e000d */
.L_x_27185:
[----:B------:R-:W-:Y:S05]  /*3070*/  BSYNC.RECONVERGENT B1 ;  /* 0x0000000000017941 */ /* 0x000fea0003800200 */
.L_x_27183:
[----:B------:R-:W-:Y:S01]  /*3080*/  MOV R10, R5 ;  /* 0x00000005000a7202 */ /* 0x000fe20000000f00 */
[----:B------:R-:W-:Y:S02]  /*3090*/  IMAD R7, R9, R18, RZ ;  /* 0x0000001209077224 */ /* 0x000fe400078e02ff */
[----:B------:R-:W-:Y:S02]  /*30a0*/  IMAD.MOV.U32 R11, RZ, RZ, R6 ;  /* 0x000000ffff0b7224 */ /* 0x000fe400078e0006 */
[-C--:B------:R-:W-:Y:S02]  /*30b0*/  IMAD R7, R19, R8.reuse, R7 ;  /* 0x0000000813077224 */ /* 0x080fe400078e0207 */
[----:B------:R-:W-:-:S04]  /*30c0*/  IMAD.WIDE.U32 R10, R18, R8, R10 ;  /* 0x00000008120a7225 */ /* 0x000fc800078e000a */
[----:B------:R-:W-:Y:S01]  /*30d0*/  IMAD.MOV.U32 R5, RZ, RZ, R10 ;  /* 0x000000ffff057224 */ /* 0x000fe200078e000a */
[----:B------:R-:W-:-:S07]  /*30e0*/  IADD3 R6, PT, PT, R11, R7, RZ ;  /* 0x000000070b067210 */ /* 0x000fce0007ffe0ff */
.L_x_27140:
        /* <DEDUP_REMOVED lines=8> */
[----:B------:R-:W-:-:S05]  /*3170*/  IADD3.X R7, PT, PT, R7, R9, RZ, P0, !PT ;  /* 0x0000000907077210 */ /* 0x000fca00007fe4ff */
[----:B------:R1:W-:Y:S01]  /*3180*/  STS.64 [R3], R6 ;  /* 0x0000000603007388 */ /* 0x0003e20000000a00 */
[----:B------:R-:W-:Y:S05]  /*3190*/  BRA `(.L_x_27186) ;  /* 0x0000003400e07947 */ /* 0x000fea0003800000 */
.L_x_27139:
        /* <DEDUP_REMOVED lines=20> */
.L_x_27213:
        /* <DEDUP_REMOVED lines=33> */
.L_x_27190:
[----:B------:R-:W-:Y:S01]  /*34f0*/  MOV R29, R15 ;  /* 0x0000000f001d7202 */ /* 0x000fe20000000f00 */
[----:B------:R-:W-:Y:S01]  /*3500*/  IMAD.MOV.U32 R26, RZ, RZ, R14 ;  /* 0x000000ffff1a7224 */ /* 0x000fe200078e000e */
[----:B------:R-:W-:Y:S01]  /*3510*/  MOV R13, R34 ;  /* 0x00000022000d7202 */ /* 0x000fe20000000f00 */
[----:B------:R-:W-:Y:S01]  /*3520*/  IMAD.MOV.U32 R12, RZ, RZ, R35 ;  /* 0x000000ffff0c7224 */ /* 0x000fe200078e0023 */
[----:B------:R-:W-:-:S07]  /*3530*/  MOV R11, 0x3550 ;  /* 0x00003550000b7802 */ /* 0x000fce0000000f00 */
[----:B-123--:R-:W-:Y:S05]  /*3540*/  CALL.REL.NOINC `($__internal_556_$__cuda_sm20_div_s64) ;  /* 0x0000003400dc7944 */ /* 0x00efea0003c00000 */
        /* <DEDUP_REMOVED lines=11> */
.L_x_27191:
[----:B------:R-:W-:Y:S05]  /*3600*/  BSYNC.RECONVERGENT B1 ;  /* 0x0000000000017941 */ /* 0x000fea0003800200 */
.L_x_27189:
        /* <DEDUP_REMOVED lines=39> */
.L_x_27193:
[----:B------:R-:W-:Y:S01]  /*3880*/  MOV R29, R34 ;  /* 0x00000022001d7202 */ /* 0x000fe20000000f00 */
[----:B------:R-:W-:Y:S01]  /*3890*/  IMAD.MOV.U32 R26, RZ, RZ, R35 ;  /* 0x000000ffff1a7224 */ /* 0x000fe200078e0023 */
[----:B------:R-:W-:Y:S01]  /*38a0*/  MOV R13, R36 ;  /* 0x00000024000d7202 */ /* 0x000fe20000000f00 */
[----:B------:R-:W-:Y:S01]  /*38b0*/  IMAD.MOV.U32 R12, RZ, RZ, R37 ;  /* 0x000000ffff0c7224 */ /* 0x000fe200078e0025 */
[----:B------:R-:W-:-:S07]  /*38c0*/  MOV R11, 0x38e0 ;  /* 0x000038e0000b7802 */ /* 0x000fce0000000f00 */
[----:B-1----:R-:W-:Y:S05]  /*38d0*/  CALL.REL.NOINC `($__internal_556_$__cuda_sm20_div_s64) ;  /* 0x0000003000f87944 */ /* 0x002fea0003c00000 */
        /* <DEDUP_REMOVED lines=11> */
.L_x_27194:
[----:B------:R-:W-:Y:S05]  /*3990*/  BSYNC.RECONVERGENT B1 ;  /* 0x0000000000017941 */ /* 0x000fea0003800200 */
.L_x_27192:
        /* <DEDUP_REMOVED lines=38> */
.L_x_27196:
[----:B------:R-:W-:Y:S01]  /*3c00*/  IMAD.MOV.U32 R29, RZ, RZ, R34 ;  /* 0x000000ffff1d7224 */ /* 0x000fe200078e0022 */
[----:B------:R-:W-:Y:S01]  /*3c10*/  MOV R26, R35 ;  /* 0x00000023001a7202 */ /* 0x000fe20000000f00 */
[----:B------:R-:W-:Y:S01]  /*3c20*/  IMAD.MOV.U32 R13, RZ, RZ, R36 ;  /* 0x000000ffff0d7224 */ /* 0x000fe200078e0024 */
[----:B------:R-:W-:Y:S02]  /*3c30*/  MOV R12, R37 ;  /* 0x00000025000c7202 */ /* 0x000fe40000000f00 */
[----:B------:R-:W-:-:S07]  /*3c40*/  MOV R11, 0x3c60 ;  /* 0x00003c60000b7802 */ /* 0x000fce0000000f00 */
[----:B-1----:R-:W-:Y:S05]  /*3c50*/  CALL.REL.NOINC `($__internal_556_$__cuda_sm20_div_s64) ;  /* 0x0000003000187944 */ /* 0x002fea0003c00000 */
        /* <DEDUP_REMOVED lines=11> */
.L_x_27197:
[----:B------:R-:W-:Y:S05]  /*3d10*/  BSYNC.RECONVERGENT B1 ;  /* 0x0000000000017941 */ /* 0x000fea0003800200 */
.L_x_27195:
        /* <DEDUP_REMOVED lines=38> */
.L_x_27199:
        /* <DEDUP_REMOVED lines=17> */
.L_x_27200:
[----:B------:R-:W-:Y:S05]  /*4090*/  BSYNC.RECONVERGENT B1 ;  /* 0x0000000000017941 */ /* 0x000fea0003800200 */
.L_x_27198:
        /* <DEDUP_REMOVED lines=39> */
.L_x_27202:
        /* <DEDUP_REMOVED lines=17> */
.L_x_27203:
[----:B------:R-:W-:Y:S05]  /*4420*/  BSYNC.RECONVERGENT B1 ;  /* 0x0000000000017941 */ /* 0x000fea0003800200 */
.L_x_27201:
        /* <DEDUP_REMOVED lines=38> */
.L_x_27205:
        /* <DEDUP_REMOVED lines=17> */
.L_x_27206:
[----:B------:R-:W-:Y:S05]  /*47a0*/  BSYNC.RECONVERGENT B1 ;  /* 0x0000000000017941 */ /* 0x000fea0003800200 */
.L_x_27204:
        /* <DEDUP_REMOVED lines=38> */
.L_x_27208:
        /* <DEDUP_REMOVED lines=17> */
.L_x_27209:
[----:B------:R-:W-:Y:S05]  /*4b20*/  BSYNC.RECONVERGENT B1 ;  /* 0x0000000000017941 */ /* 0x000fea0003800200 */
.L_x_27207:
        /* <DEDUP_REMOVED lines=36> */
.L_x_27211:
        /* <DEDUP_REMOVED lines=17> */
.L_x_27212:
[----:B------:R-:W-:Y:S05]  /*4e80*/  BSYNC.RECONVERGENT B1 ;  /* 0x0000000000017941 */ /* 0x000fea0003800200 */
.L_x_27210:
        /* <DEDUP_REMOVED lines=12> */
.L_x_27188:
        /* <DEDUP_REMOVED lines=35> */
.L_x_27216:
[----:B------:R-:W-:Y:S01]  /*5180*/  IMAD.MOV.U32 R29, RZ, RZ, R15 ;  /* 0x000000ffff1d7224 */ /* 0x000fe200078e000f */
[----:B------:R-:W-:Y:S01]  /*5190*/  MOV R26, R14 ;  /* 0x0000000e001a7202 */ /* 0x000fe20000000f00 */
[----:B------:R-:W-:Y:S01]  /*51a0*/  IMAD.MOV.U32 R13, RZ, RZ, R16 ;  /* 0x000000ffff0d7224 */ /* 0x000fe200078e0010 */
[----:B------:R-:W-:Y:S02]  /*51b0*/  MOV R12, R17 ;  /* 0x00000011000c7202 */ /* 0x000fe40000000f00 */
[----:B------:R-:W-:-:S07]  /*51c0*/  MOV R11, 0x51e0 ;  /* 0x000051e0000b7802 */ /* 0x000fce0000000f00 */
[----:B------:R-:W-:Y:S05]  /*51d0*/  CALL.REL.NOINC `($__internal_556_$__cuda_sm20_div_s64) ;  /* 0x0000001800b87944 */ /* 0x000fea0003c00000 */
        /* <DEDUP_REMOVED lines=11> */
.L_x_27217:
[----:B------:R-:W-:Y:S05]  /*5290*/  BSYNC.RECONVERGENT B1 ;  /* 0x0000000000017941 */ /* 0x000fea0003800200 */
.L_x_27215:
        /* <DEDUP_REMOVED lines=41> */
.L_x_27219:
        /* <DEDUP_REMOVED lines=17> */
.L_x_27220:
[----:B------:R-:W-:Y:S05]  /*5640*/  BSYNC.RECONVERGENT B1 ;  /* 0x0000000000017941 */ /* 0x000fea0003800200 */
.L_x_27218:
        /* <DEDUP_REMOVED lines=40> */
.L_x_27222:
[----:B------:R-:W-:Y:S01]  /*58d0*/  MOV R29, R18 ;  /* 0x00000012001d7202 */ /* 0x000fe20000000f00 */
[----:B------:R-:W-:Y:S01]  /*58e0*/  IMAD.MOV.U32 R13, RZ, RZ, R20 ;  /* 0x000000ffff0d7224 */ /* 0x000fe200078e0014 */
[----:B------:R-:W-:Y:S02]  /*58f0*/  MOV R26, R19 ;  /* 0x00000013001a7202 */ /* 0x000fe40000000f00 */
[----:B------:R-:W-:Y:S02]  /*5900*/  MOV R12, R21 ;  /* 0x00000015000c7202 */ /* 0x000fe40000000f00 */
[----:B------:R-:W-:-:S07]  /*5910*/  MOV R11, 0x5930 ;  /* 0x00005930000b7802 */ /* 0x000fce0000000f00 */
[----:B------:R-:W-:Y:S05]  /*5920*/  CALL.REL.NOINC `($__internal_556_$__cuda_sm20_div_s64) ;  /* 0x0000001000e47944 */ /* 0x000fea0003c00000 */
        /* <DEDUP_REMOVED lines=11> */
.L_x_27223:
[----:B------:R-:W-:Y:S05]  /*59e0*/  BSYNC.RECONVERGENT B1 ;  /* 0x0000000000017941 */ /* 0x000fea0003800200 */
.L_x_27221:
        /* <DEDUP_REMOVED lines=39> */
.L_x_27225:
[----:B------:R-:W-:Y:S01]  /*5c60*/  MOV R29, R18 ;  /* 0x00000012001d7202 */ /* 0x000fe20000000f00 */
[----:B------:R-:W-:Y:S01]  /*5c70*/  IMAD.MOV.U32 R13, RZ, RZ, R20 ;  /* 0x000000ffff0d7224 */ /* 0x000fe200078e0014 */
[----:B------:R-:W-:Y:S02]  /*5c80*/  MOV R26, R19 ;  /* 0x00000013001a7202 */ /* 0x000fe40000000f00 */
[----:B------:R-:W-:Y:S02]  /*5c90*/  MOV R12, R21 ;  /* 0x00000015000c7202 */ /* 0x000fe40000000f00 */
        /* <DEDUP_REMOVED lines=13> */
.L_x_27226:
[----:B------:R-:W-:Y:S05]  /*5d70*/  BSYNC.RECONVERGENT B1 ;  /* 0x0000000000017941 */ /* 0x000fea0003800200 */
.L_x_27224:
        /* <DEDUP_REMOVED lines=10> */
.L_x_27214:
        /* <DEDUP_REMOVED lines=34> */
.L_x_27229:
[----:B------:R-:W-:Y:S01]  /*6040*/  MOV R29, R15 ;  /* 0x0000000f001d7202 */ /* 0x000fe20000000f00 */
[----:B------:R-:W-:Y:S01]  /*6050*/  IMAD.MOV.U32 R26, RZ, RZ, R14 ;  /* 0x000000ffff1a7224 */ /* 0x000fe200078e000e */
[----:B------:R-:W-:Y:S02]  /*6060*/  MOV R13, R16 ;  /* 0x00000010000d7202 */ /* 0x000fe40000000f00 */
[----:B------:R-:W-:Y:S02]  /*6070*/  MOV R12, R17 ;  /* 0x00000011000c7202 */ /* 0x000fe40000000f00 */
[----:B------:R-:W-:-:S07]  /*6080*/  MOV R11, 0x60a0 ;  /* 0x000060a0000b7802 */ /* 0x000fce0000000f00 */
[----:B------:R-:W-:Y:S05]  /*6090*/  CALL.REL.NOINC `($__internal_556_$__cuda_sm20_div_s64) ;  /* 0x0000000c00087944 */ /* 0x000fea0003c00000 */
        /* <DEDUP_REMOVED lines=11> */
.L_x_27230:
[----:B------:R-:W-:Y:S05]  /*6150*/  BSYNC.RECONVERGENT B1 ;  /* 0x0000000000017941 */ /* 0x000fea0003800200 */
.L_x_27228:
        /* <DEDUP_REMOVED lines=41> */
.L_x_27232:
        /* <DEDUP_REMOVED lines=17> */
.L_x_27233:
[----:B------:R-:W-:Y:S05]  /*6500*/  BSYNC.RECONVERGENT B1 ;  /* 0x0000000000017941 */ /* 0x000fea0003800200 */
.L_x_27231:
        /* <DEDUP_REMOVED lines=10> */
.L_x_27227:
        /* <DEDUP_REMOVED lines=31> */
.L_x_27235:
[----:B------:R-:W-:Y:S01]  /*67a0*/  IMAD.MOV.U32 R21, RZ, RZ, R10 ;  /* 0x000000ffff157224 */ /* 0x000fe200078e000a */
[----:B------:R-:W-:Y:S01]  /*67b0*/  MOV R22, R11 ;  /* 0x0000000b00167202 */ /* 0x000fe20000000f00 */
[----:B------:R-:W-:Y:S01]  /*67c0*/  IMAD.MOV.U32 R24, RZ, RZ, R14 ;  /* 0x000000ffff187224 */ /* 0x000fe200078e000e */
[----:B------:R-:W-:Y:S02]  /*67d0*/  MOV R20, R15 ;  /* 0x0000000f00147202 */ /* 0x000fe40000000f00 */
[----:B------:R-:W-:-:S07]  /*67e0*/  MOV R23, 0x6800 ;  /* 0x0000680000177802 */ /* 0x000fce0000000f00 */
[----:B------:R-:W-:Y:S05]  /*67f0*/  CALL.REL.NOINC `($__internal_557_$__cuda_sm20_rem_s64) ;  /* 0x0000000800807944 */ /* 0x000fea0003c00000 */
[----:B------:R-:W-:Y:S02]  /*6800*/  MOV R10, R12 ;  /* 0x0000000c000a7202 */ /* 0x000fe40000000f00 */
[----:B------:R-:W-:-:S07]  /*6810*/  MOV R11, R13 ;  /* 0x0000000d000b7202 */ /* 0x000fce0000000f00 */
.L_x_27236:
[----:B------:R-:W-:Y:S05]  /*6820*/  BSYNC.RECONVERGENT B1 ;  /* 0x0000000000017941 */ /* 0x000fea0003800200 */
.L_x_27234:
        /* <DEDUP_REMOVED lines=10> */
.L_x_27187:
[----:B------:R-:W0:Y:S02]  /*68d0*/  LDCU.64 UR4, c[0x0][0x388] ;  /* 0x00007100ff0477ac */ /* 0x000e240008000a00 */
[----:B0-----:R-:W-:-:S04]  /*68e0*/  LEA R8, P0, R7, UR4, 0x3 ;  /* 0x0000000407087c11 */ /* 0x001fc8000f8018ff */
[----:B------:R-:W-:-:S05]  /*68f0*/  LEA.HI.X R9, R7, UR5, R6, 0x3, P0 ;  /* 0x0000000507097c11 */ /* 0x000fca00080f1c06 */
[----:B------:R-:W2:Y:S04]  /*6900*/  LDG.E.64 R6, desc[UR6][R8.64] ;  /* 0x0000000608067981 */ /* 0x000ea8000c1e1b00 */
[----:B--2---:R0:W-:Y:S02]  /*6910*/  STS.64 [R3], R6 ;  /* 0x0000000603007388 */ /* 0x0041e40000000a00 */
.L_x_27186:
[----:B------:R-:W-:Y:S05]  /*6920*/  BSYNC.RECONVERGENT B0 ;  /* 0x0000000000007941 */ /* 0x000fea0003800200 */
.L_x_27138:
[----:B------:R-:W-:Y:S01]  /*6930*/  BAR.SYNC.DEFER_BLOCKING 0x0 ;  /* 0x0000000000007b1d */ /* 0x000fe20000010000 */
[----:B------:R-:W-:Y:S02]  /*6940*/  ISETP.GE.U32.AND P0, PT, R4, 0x42, PT ;  /* 0x000000420400780c */ /* 0x000fe40003f06070 */
[----:B------:R-:W-:-:S11]  /*6950*/  ISETP.GT.U32.AND P1, PT, R2, 0x1f, PT ;  /* 0x0000001f0200780c */ /* 0x000fd60003f24070 */
[----:B------:R-:W-:Y:S05]  /*6960*/  @!P0 BRA `(.L_x_27237) ;  /* 0x0000000000308947 */ /* 0x000fea0003800000 */
.L_x_27238:
[----:B------:R-:W-:-:S04]  /*6970*/  SHF.R.U32.HI R5, RZ, 0x1, R4 ;  /* 0x00000001ff057819 */ /* 0x000fc80000011604 */
[----:B------:R-:W-:-:S13]  /*6980*/  ISETP.GE.U32.AND P0, PT, R2, R5, PT ;  /* 0x000000050200720c */ /* 0x000fda0003f06070 */
[----:B------:R-:W-:Y:S01]  /*6990*/  @!P0 LEA R8, R5, R3, 0x3 ;  /* 0x0000000305088211 */ /* 0x000fe200078e18ff */
[----:B01----:R-:W-:Y:S05]  /*69a0*/  @!P0 LDS.64 R6, [R3] ;  /* 0x0000000003068984 */ /* 0x003fea0000000a00 */
[----:B------:R-:W0:Y:S02]  /*69b0*/  @!P0 LDS.64 R8, [R8] ;  /* 0x0000000008088984 */ /* 0x000e240000000a00 */
[----:B0-----:R-:W-:-:S04]  /*69c0*/  @!P0 IADD3 R6, P2, PT, R6, R8, RZ ;  /* 0x0000000806068210 */ /* 0x001fc80007f5e0ff */
[----:B------:R-:W-:-:S05]  /*69d0*/  @!P0 IADD3.X R7, PT, PT, R7, R9, RZ, P2, !PT ;  /* 0x0000000907078210 */ /* 0x000fca00017fe4ff */
[----:B------:R2:W-:Y:S01]  /*69e0*/  @!P0 STS.64 [R3], R6 ;  /* 0x0000000603008388 */ /* 0x0005e20000000a00 */
[----:B------:R-:W-:Y:S01]  /*69f0*/  BAR.SYNC.DEFER_BLOCKING 0x0 ;  /* 0x0000000000007b1d */ /* 0x000fe20000010000 */
[----:B------:R-:W-:Y:S01]  /*6a00*/  ISETP.GT.U32.AND P0, PT, R4, 0x83, PT ;  /* 0x000000830400780c */ /* 0x000fe20003f04070 */
[----:B------:R-:W-:-:S12]  /*6a10*/  IMAD.MOV.U32 R4, RZ, RZ, R5 ;  /* 0x000000ffff047224 */ /* 0x000fd800078e0005 */
[----:B--2---:R-:W-:Y:S05]  /*6a20*/  @P0 BRA `(.L_x_27238) ;  /* 0xfffffffc00d00947 */ /* 0x004fea000383ffff */
.L_x_27237:
[----:B------:R-:W-:Y:S05]  /*6a30*/  @P1 EXIT ;  /* 0x000000000000194d */ /* 0x000fea0003800000 */
[----:B------:R-:W-:Y:S04]  /*6a40*/  LDS.64 R4, [R3] ;  /* 0x0000000003047984 */ /* 0x000fe80000000a00 */
[----:B01----:R-:W0:Y:S02]  /*6a50*/  LDS.64 R6, [R3+0x100] ;  /* 0x0001000003067984 */ /* 0x003e240000000a00 */
        /* <DEDUP_REMOVED lines=21> */
[----:B------:R-:W-:Y:S02]  /*6bb0*/  IADD3.X R11, PT, PT, R5, R7, RZ, P0, !PT ;  /* 0x00000007050b7210 */ /* 0x000fe400007fe4ff */
[----:B------:R-:W-:-:S03]  /*6bc0*/  ISETP.NE.AND P0, PT, R2, RZ, PT ;  /* 0x000000ff0200720c */ /* 0x000fc60003f05270 */
[----:B------:R-:W-:Y:S04]  /*6bd0*/  STS.64 [R3], R10 ;  /* 0x0000000a03007388 */ /* 0x000fe80000000a00 */
[----:B------:R-:W-:Y:S04]  /*6be0*/  LDS.64 R4, [R3] ;  /* 0x0000000003047984 */ /* 0x000fe80000000a00 */
[----:B------:R-:W0:Y:S02]  /*6bf0*/  LDS.64 R6, [R3+0x8] ;  /* 0x0000080003067984 */ /* 0x000e240000000a00 */
[----:B0-----:R-:W-:-:S05]  /*6c00*/  IADD3 R4, P1, PT, R4, R6, RZ ;  /* 0x0000000604047210 */ /* 0x001fca0007f3e0ff */
[----:B------:R-:W-:-:S05]  /*6c10*/  IMAD.X R5, R5, 0x1, R7, P1 ;  /* 0x0000000105057824 */ /* 0x000fca00008e0607 */
        /* <DEDUP_REMOVED lines=10> */
        .weak           $__internal_556_$__cuda_sm20_div_s64
        .type           $__internal_556_$__cuda_sm20_div_s64,@function
        .size           $__internal_556_$__cuda_sm20_div_s64,($__internal_557_$__cuda_sm20_rem_s64 - $__internal_556_$__cuda_sm20_div_s64)
$__internal_556_$__cuda_sm20_div_s64:
        /* <DEDUP_REMOVED lines=83> */
[----:B------:R-:W-:Y:S05]  /*71f0*/  RET.REL.NODEC R12 `(uncontiguous_cumulate_sum_square_u64) ;  /* 0xffffff8c0c807950 */ /* 0x000fea0003c3ffff */
        .weak           $__internal_557_$__cuda_sm20_rem_s64
        .type           $__internal_557_$__cuda_sm20_rem_s64,@function
        .size           $__internal_557_$__cuda_sm20_rem_s64,(.L_x_30885 - $__internal_557_$__cuda_sm20_rem_s64)
$__internal_557_$__cuda_sm20_rem_s64:
        /* <DEDUP_REMOVED lines=77> */
[----:B------:R-:W-:Y:S06]  /*76d0*/  RET.REL.NODEC R10 `(uncontiguous_cumulate_sum_square_u64) ;  /* 0xffffff880a487950 */ /* 0x000fec0003c3ffff */
.L_x_27239:
        /* <DEDUP_REMOVED lines=10> */
.L_x_30885:


//--------------------- .text.uncontiguous_sum_square_u64 --------------------------
	.section	.text.uncontiguous_sum_square_u64,"ax",@progbits
	.align	128
        .global         uncontiguous_sum_square_u64
        .type           uncontiguous_sum_square_u64,@function
        .size           uncontiguous_sum_square_u64,(.L_x_30887 - uncontiguous_sum_square_u64)
        .other          uncontiguous_sum_square_u64,@"STO_CUDA_ENTRY STV_DEFAULT"
uncontiguous_sum_square_u64:
.text.uncontiguous_sum_square_u64:
        /* <DEDUP_REMOVED lines=41> */
.L_x_27268:
        /* <DEDUP_REMOVED lines=33> */
.L_x_27245:
[----:B------:R-:W-:Y:S01]  /*04a0*/  IMAD.MOV.U32 R29, RZ, RZ, R14 ;  /* 0x000000ffff1d7224 */ /* 0x000fe200078e000e */
[----:B------:R-:W-:Y:S01]  /*04b0*/  MOV R26, R15 ;  /* 0x0000000f001a7202 */ /* 0x000fe20000000f00 */
[----:B------:R-:W-:Y:S01]  /*04c0*/  IMAD.MOV.U32 R13, RZ, RZ, R16 ;  /* 0x000000ffff0d7224 */ /* 0x000fe200078e0010 */
[----:B------:R-:W-:Y:S02]  /*04d0*/  MOV R12, R17 ;  /* 0x00000011000c7202 */ /* 0x000fe40000000f00 */
[----:B------:R-:W-:-:S07]  /*04e0*/  MOV R11, 0x500 ;  /* 0x00000500000b7802 */ /* 0x000fce0000000f00 */
[----:B------:R-:W-:Y:S05]  /*04f0*/  CALL.REL.NOINC `($__internal_558_$__cuda_sm20_div_s64) ;  /* 0x0000006800187944 */ /* 0x000fea0003c00000 */
        /* <DEDUP_REMOVED lines=9> */
.L_x_27246:
[----:B------:R-:W-:Y:S05]  /*0590*/  BSYNC.RECONVERGENT B1 ;  /* 0x0000000000017941 */ /* 0x000fea0003800200 */
.L_x_27244:
        /* <DEDUP_REMOVED lines=36> */
.L_x_27248:
[----:B------:R-:W-:Y:S01]  /*07e0*/  IMAD.MOV.U32 R29, RZ, RZ, R7 ;  /* 0x000000ffff1d7224 */ /* 0x000fe200078e0007 */
[----:B------:R-:W-:Y:S01]  /*07f0*/  MOV R26, R8 ;  /* 0x00000008001a7202 */ /* 0x000fe20000000f00 */
[----:B------:R-:W-:Y:S01]  /*0800*/  IMAD.MOV.U32 R13, RZ, RZ, R16 ;  /* 0x000000ffff0d7224 */ /* 0x000fe200078e0010 */
[----:B------:R-:W-:Y:S02]  /*0810*/  MOV R12, R17 ;  /* 0x00000011000c7202 */ /* 0x000fe40000000f00 */
[----:B------:R-:W-:-:S07]  /*0820*/  MOV R11, 0x840 ;  /* 0x00000840000b7802 */ /* 0x000fce0000000f00 */
[----:B------:R-:W-:Y:S05]  /*0830*/  CALL.REL.NOINC `($__internal_558_$__cuda_sm20_div_s64) ;  /* 0x0000006400487944 */ /* 0x000fea0003c00000 */
        /* <DEDUP_REMOVED lines=10> */
.L_x_27249:
[----:B------:R-:W-:Y:S05]  /*08e0*/  BSYNC.RECONVERGENT B1 ;  /* 0x0000000000017941 */ /* 0x000fea0003800200 */
.L_x_27247:
        /* <DEDUP_REMOVED lines=37> */
.L_x_27251:
[----:B------:R-:W-:Y:S01]  /*0b40*/  MOV R29, R14 ;  /* 0x0000000e001d7202 */ /* 0x000fe20000000f00 */
[----:B------:R-:W-:Y:S01]  /*0b50*/  IMAD.MOV.U32 R26, RZ, RZ, R15 ;  /* 0x000000ffff1a7224 */ /* 0x000fe200078e000f */
[----:B------:R-:W-:Y:S01]  /*0b60*/  MOV R13, R16 ;  /* 0x00000010000d7202 */ /* 0x000fe20000000f00 */
[----:B------:R-:W-:Y:S01]  /*0b70*/  IMAD.MOV.U32 R12, RZ, RZ, R17 ;  /* 0x000000ffff0c7224 */ /* 0x000fe200078e0011 */
[----:B------:R-:W-:-:S07]  /*0b80*/  MOV R11, 0xba0 ;  /* 0x00000ba0000b7802 */ /* 0x000fce0000000f00 */
[----:B------:R-:W-:Y:S05]  /*0b90*/  CALL.REL.NOINC `($__internal_558_$__cuda_sm20_div_s64) ;  /* 0x0000006000707944 */ /* 0x000fea0003c00000 */
        /* <DEDUP_REMOVED lines=10> */
.L_x_27252:
[----:B------:R-:W-:Y:S05]  /*0c40*/  BSYNC.RECONVERGENT B1 ;  /* 0x0000000000017941 */ /* 0x000fea0003800200 */
.L_x_27250:
        /* <DEDUP_REMOVED lines=34> */
.L_x_27254:
        /* <DEDUP_REMOVED lines=16> */
.L_x_27255:
[----:B------:R-:W-:Y:S05]  /*0f70*/  BSYNC.RECONVERGENT B1 ;  /* 0x0000000000017941 */ /* 0x000fea0003800200 */
.L_x_27253:
        /* <DEDUP_REMOVED lines=37> */
.L_x_27257:
        /* <DEDUP_REMOVED lines=17> */
.L_x_27258:
[----:B------:R-:W-:Y:S05]  /*12e0*/  BSYNC.RECONVERGENT B1 ;  /* 0x0000000000017941 */ /* 0x000fea0003800200 */
.L_x_27256:
        /* <DEDUP_REMOVED lines=35> */
.L_x_27260:
        /* <DEDUP_REMOVED lines=16> */
.L_x_27261:
[----:B------:R-:W-:Y:S05]  /*1620*/  BSYNC.RECONVERGENT B1 ;  /* 0x0000000000017941 */ /* 0x000fea0003800200 */
.L_x_27259:
        /* <DEDUP_REMOVED lines=36> */
.L_x_27263:
[----:B------:R-:W-:Y:S01]  /*1870*/  MOV R29, R14 ;  /* 0x0000000e001d7202 */ /* 0x000fe20000000f00 */
[----:B------:R-:W-:Y:S01]  /*1880*/  IMAD.MOV.U32 R26, RZ, RZ, R15 ;  /* 0x000000ffff1a7224 */ /* 0x000fe200078e000f */
[----:B------:R-:W-:Y:S01]  /*1890*/  MOV R13, R16 ;  /* 0x00000010000d7202 */ /* 0x000fe20000000f00 */
[----:B------:R-:W-:Y:S01]  /*18a0*/  IMAD.MOV.U32 R12, RZ, RZ, R17 ;  /* 0x000000ffff0c7224 */ /* 0x000fe200078e0011 */
[----:B------:R-:W-:-:S07]  /*18b0*/  MOV R11, 0x18d0 ;  /* 0x000018d0000b7802 */ /* 0x000fce0000000f00 */
[----:B------:R-:W-:Y:S05]  /*18c0*/  CALL.REL.NOINC `($__internal_558_$__cuda_sm20_div_s64) ;  /* 0x0000005400247944 */ /* 0x000fea0003c00000 */
        /* <DEDUP_REMOVED lines=11> */
.L_x_27264:
[----:B------:R-:W-:Y:S05]  /*1980*/  BSYNC.RECONVERGENT B1 ;  /* 0x0000000000017941 */ /* 0x000fea0003800200 */
.L_x_27262:
        /* <DEDUP_REMOVED lines=36> */
.L_x_27266:
        /* <DEDUP_REMOVED lines=17> */
.L_x_27267:
[----:B------:R-:W-:Y:S05]  /*1ce0*/  BSYNC.RECONVERGENT B1 ;  /* 0x0000000000017941 */ /* 0x000fea0003800200 */
.L_x_27265:
        /* <DEDUP_REMOVED lines=10> */
.L_x_27243:
        /* <DEDUP_REMOVED lines=36> */
.L_x_27271:
[----:B------:R-:W-:Y:S01]  /*1fd0*/  MOV R29, R14 ;  /* 0x0000000e001d7202 */ /* 0x000fe20000000f00 */
[----:B------:R-:W-:Y:S01]  /*1fe0*/  IMAD.MOV.U32 R26, RZ, RZ, R15 ;  /* 0x000000ffff1a7224 */ /* 0x000fe200078e000f */
[----:B------:R-:W-:Y:S01]  /*1ff0*/  MOV R13, R16 ;  /* 0x00000010000d7202 */ /* 0x000fe20000000f00 */
[----:B------:R-:W-:Y:S01]  /*2000*/  IMAD.MOV.U32 R12, RZ, RZ, R17 ;  /* 0x000000ffff0c7224 */ /* 0x000fe200078e0011 */
[----:B------:R-:W-:-:S07]  /*2010*/  MOV R11, 0x2030 ;  /* 0x00002030000b7802 */ /* 0x000fce0000000f00 */
[----:B------:R-:W-:Y:S05]  /*2020*/  CALL.REL.NOINC `($__internal_558_$__cuda_sm20_div_s64) ;  /* 0x0000004c004c7944 */ /* 0x000fea0003c00000 */
        /* <DEDUP_REMOVED lines=9> */
.L_x_27272:
[----:B------:R-:W-:Y:S05]  /*20c0*/  BSYNC.RECONVERGENT B1 ;  /* 0x0000000000017941 */ /* 0x000fea0003800200 */
.L_x_27270:
        /* <DEDUP_REMOVED lines=36> */
.L_x_27274:
        /* <DEDUP_REMOVED lines=17> */
.L_x_27275:
[----:B------:R-:W-:Y:S05]  /*2420*/  BSYNC.RECONVERGENT B1 ;  /* 0x0000000000017941 */ /* 0x000fea0003800200 */
.L_x_27273:
        /* <DEDUP_REMOVED lines=38> */
.L_x_27277:
        /* <DEDUP_REMOVED lines=16> */
.L_x_27278:
[----:B------:R-:W-:Y:S05]  /*2790*/  BSYNC.RECONVERGENT B1 ;  /* 0x0000000000017941 */ /* 0x000fea0003800200 */
.L_x_27276:
        /* <DEDUP_REMOVED lines=36> */
.L_x_27280:
        /* <DEDUP_REMOVED lines=16> */
.L_x_27281:
[----:B------:R-:W-:Y:S05]  /*2ae0*/  BSYNC.RECONVERGENT B1 ;  /* 0x0000000000017941 */ /* 0x000fea0003800200 */
.L_x_27279:
[----:B------:R-:W-:Y:S01]  /*2af0*/  IMAD R5, R5, R38, RZ ;  /* 0x0000002605057224 */ /* 0x000fe200078e02ff */
[----:B------:R-:W-:Y:S01]  /*2b00*/  IADD3 R9, PT, PT, R9, -0x2, RZ ;  /* 0xfffffffe09097810 */ /* 0x000fe20007ffe0ff */
[----:B------:R-:W-:Y:S02]  /*2b10*/  IMAD.MOV.U32 R34, RZ, RZ, R20 ;  /* 0x000000ffff227224 */ /* 0x000fe400078e0014 */
[-C--:B------:R-:W-:Y:S02]  /*2b20*/  IMAD R5, R39, R10.reuse, R5 ;  /* 0x0000000a27057224 */ /* 0x080fe400078e0205 */
[----:B------:R-:W-:-:S04]  /*2b30*/  IMAD.WIDE.U32 R34, R38, R10, R34 ;  /* 0x0000000a26227225 */ /* 0x000fc800078e0022 */
[----:B------:R-:W-:Y:S01]  /*2b40*/  IMAD.IADD R6, R35, 0x1, R5 ;  /* 0x0000000123067824 */ /* 0x000fe200078e0205 */
[----:B------:R-:W-:-:S07]  /*2b50*/  MOV R5, R34 ;  /* 0x0000002200057202 */ /* 0x000fce0000000f00 */
.L_x_27269:
        /* <DEDUP_REMOVED lines=31> */
.L_x_27283:
[----:B------:R-:W-:Y:S01]  /*2d50*/  IMAD.MOV.U32 R20, RZ, RZ, R14 ;  /* 0x000000ffff147224 */ /* 0x000fe200078e000e */
[----:B------:R-:W-:Y:S01]  /*2d60*/  MOV R24, R15 ;  /* 0x0000000f00187202 */ /* 0x000fe20000000f00 */
[----:B------:R-:W-:Y:S01]  /*2d70*/  IMAD.MOV.U32 R21, RZ, RZ, R16 ;  /* 0x000000ffff157224 */ /* 0x000fe200078e0010 */
[----:B------:R-:W-:Y:S02]  /*2d80*/  MOV R22, R17 ;  /* 0x0000001100167202 */ /* 0x000fe40000000f00 */
[----:B------:R-:W-:-:S07]  /*2d90*/  MOV R23, 0x2db0 ;  /* 0x00002db000177802 */ /* 0x000fce0000000f00 */
[----:B------:R-:W-:Y:S05]  /*2da0*/  CALL.REL.NOINC `($__internal_559_$__cuda_sm20_rem_s64) ;  /* 0x00000044003c7944 */ /* 0x000fea0003c00000 */
[----:B------:R-:W-:Y:S01]  /*2db0*/  IMAD.MOV.U32 R10, RZ, RZ, R12 ;  /* 0x000000ffff0a7224 */ /* 0x000fe200078e000c */
[----:B------:R-:W-:-:S07]  /*2dc0*/  MOV R11, R13 ;  /* 0x0000000d000b7202 */ /* 0x000fce0000000f00 */
.L_x_27284:
[----:B------:R-:W-:Y:S05]  /*2dd0*/  BSYNC.RECONVERGENT B1 ;  /* 0x0000000000017941 */ /* 0x000fea0003800200 */
.L_x_27282:
        /* <DEDUP_REMOVED lines=33> */
.L_x_27286:
[----:B------:R-:W-:Y:S01]  /*2ff0*/  MOV R21, R16 ;  /* 0x0000001000157202 */ /* 0x000fe20000000f00 */
[----:B------:R-:W-:Y:S01]  /*3000*/  IMAD.MOV.U32 R22, RZ, RZ, R17 ;  /* 0x000000ffff167224 */ /* 0x000fe200078e0011 */
[----:B------:R-:W-:Y:S01]  /*3010*/  MOV R20, R7 ;  /* 0x0000000700147202 */ /* 0x000fe20000000f00 */
[----:B------:R-:W-:Y:S01]  /*3020*/  IMAD.MOV.U32 R24, RZ, RZ, R8 ;  /* 0x000000ffff187224 */ /* 0x000fe200078e0008 */
[----:B------:R-:W-:-:S07]  /*3030*/  MOV R23, 0x3050 ;  /* 0x0000305000177802 */ /* 0x000fce0000000f00 */
[----:B------:R-:W-:Y:S05]  /*3040*/  CALL.REL.NOINC `($__internal_559_$__cuda_sm20_rem_s64) ;  /* 0x0000004000947944 */ /* 0x000fea0003c00000 */
[----:B------:R-:W-:Y:S01]  /*3050*/  MOV R8, R12 ;  /* 0x0000000c00087202 */ /* 0x000fe20000000f00 */
[----:B------:R-:W-:-:S07]  /*3060*/  IMAD.MOV.U32 R9, RZ, RZ, R13 ;  /* 0x000000ffff097224 */ /* 0x000fce00078e000d */
.L_x_27287:
[----:B------:R-:W-:Y:S05]  /*3070*/  BSYNC.RECONVERGENT B1 ;  /* 0x0000000000017941 */ /* 0x000fea0003800200 */
.L_x_27285:
[----:B------:R-:W-:Y:S01]  /*3080*/  MOV R10, R5 ;  /* 0x00000005000a7202 */ /* 0x000fe20000000f00 */
[----:B------:R-:W-:Y:S02]  /*3090*/  IMAD R7, R9, R18, RZ ;  /* 0x0000001209077224 */ /* 0x000fe400078e02ff */
[----:B------:R-:W-:Y:S02]  /*30a0*/  IMAD.MOV.U32 R11, RZ, RZ, R6 ;  /* 0x000000ffff0b7224 */ /* 0x000fe400078e0006 */
[-C--:B------:R-:W-:Y:S02]  /*30b0*/  IMAD R7, R19, R8.reuse, R7 ;  /* 0x0000000813077224 */ /* 0x080fe400078e0207 */
[----:B------:R-:W-:-:S04]  /*30c0*/  IMAD.WIDE.U32 R10, R18, R8, R10 ;  /* 0x00000008120a7225 */ /* 0x000fc800078e000a */
[----:B------:R-:W-:Y:S01]  /*30d0*/  IMAD.MOV.U32 R5, RZ, RZ, R10 ;  /* 0x000000ffff057224 */ /* 0x000fe200078e000a */
[----:B------:R-:W-:-:S07]  /*30e0*/  IADD3 R6, PT, PT, R11, R7, RZ ;  /* 0x000000070b067210 */ /* 0x000fce0007ffe0ff */
.L_x_27242:
[----:B------:R-:W0:Y:S02]  /*30f0*/  LDCU.64 UR4, c[0x0][0x388] ;  /* 0x00007100ff0477ac */ /* 0x000e240008000a00 */
[----:B0-----:R-:W-:-:S04]  /*3100*/  LEA R8, P0, R27, UR4, 0x3 ;  /* 0x000000041b087c11 */ /* 0x001fc8000f8018ff */
[----:B------:R-:W-:Y:S02]  /*3110*/  LEA.HI.X R9, R27, UR5, R28, 0x3, P0 ;  /* 0x000000051b097c11 */ /* 0x000fe400080f1c1c */
[----:B------:R-:W-:-:S04]  /*3120*/  LEA R12, P0, R5, UR4, 0x3 ;  /* 0x00000004050c7c11 */ /* 0x000fc8000f8018ff */
[----:B------:R-:W2:Y:S01]  /*3130*/  LDG.E.64 R8, desc[UR6][R8.64] ;  /* 0x0000000608087981 */ /* 0x000ea2000c1e1b00 */
[----:B------:R-:W-:-:S05]  /*3140*/  LEA.HI.X R13, R5, UR5, R6, 0x3, P0 ;  /* 0x00000005050d7c11 */ /* 0x000fca00080f1c06 */
        /* <DEDUP_REMOVED lines=11> */
.L_x_27241:
        /* <DEDUP_REMOVED lines=20> */
.L_x_27315:
        /* <DEDUP_REMOVED lines=33> */
.L_x_27292:
[----:B------:R-:W-:Y:S01]  /*3550*/  IMAD.MOV.U32 R29, RZ, RZ, R15 ;  /* 0x000000ffff1d7224 */ /* 0x000fe200078e000f */
[----:B------:R-:W-:Y:S01]  /*3560*/  MOV R26, R14 ;  /* 0x0000000e001a7202 */ /* 0x000fe20000000f00 */
[----:B------:R-:W-:Y:S01]  /*3570*/  IMAD.MOV.U32 R13, RZ, RZ, R34 ;  /* 0x000000ffff0d7224 */ /* 0x000fe200078e0022 */
[----:B------:R-:W-:Y:S02]  /*3580*/  MOV R12, R35 ;  /* 0x00000023000c7202 */ /* 0x000fe40000000f00 */
[----:B------:R-:W-:-:S07]  /*3590*/  MOV R11, 0x35b0 ;  /* 0x000035b0000b7802 */ /* 0x000fce0000000f00 */
[----:B-123--:R-:W-:Y:S05]  /*35a0*/  CALL.REL.NOINC `($__internal_558_$__cuda_sm20_div_s64) ;  /* 0x0000003400ec7944 */ /* 0x00efea0003c00000 */
        /* <DEDUP_REMOVED lines=11> */
.L_x_27293:
[----:B------:R-:W-:Y:S05]  /*3660*/  BSYNC.RECONVERGENT B1 ;  /* 0x0000000000017941 */ /* 0x000fea0003800200 */
.L_x_27291:
        /* <DEDUP_REMOVED lines=39> */
.L_x_27295:
[----:B------:R-:W-:Y:S01]  /*38e0*/  IMAD.MOV.U32 R29, RZ, RZ, R34 ;  /* 0x000000ffff1d7224 */ /* 0x000fe200078e0022 */
[----:B------:R-:W-:Y:S01]  /*38f0*/  MOV R26, R35 ;  /* 0x00000023001a7202 */ /* 0x000fe20000000f00 */
[----:B------:R-:W-:Y:S01]  /*3900*/  IMAD.MOV.U32 R13, RZ, RZ, R36 ;  /* 0x000000ffff0d7224 */ /* 0x000fe200078e0024 */
[----:B------:R-:W-:Y:S02]  /*3910*/  MOV R12, R37 ;  /* 0x00000025000c7202 */ /* 0x000fe40000000f00 */
[----:B------:R-:W-:-:S07]  /*3920*/  MOV R11, 0x3940 ;  /* 0x00003940000b7802 */ /* 0x000fce0000000f00 */
[----:B-1----:R-:W-:Y:S05]  /*3930*/  CALL.REL.NOINC `($__internal_558_$__cuda_sm20_div_s64) ;  /* 0x0000003400087944 */ /* 0x002fea0003c00000 */
        /* <DEDUP_REMOVED lines=11> */
.L_x_27296:
[----:B------:R-:W-:Y:S05]  /*39f0*/  BSYNC.RECONVERGENT B1 ;  /* 0x0000000000017941 */ /* 0x000fea0003800200 */
.L_x_27294:
        /* <DEDUP_REMOVED lines=38> */
.L_x_27298:
[----:B------:R-:W-:Y:S01]  /*3c60*/  MOV R29, R34 ;  /* 0x00000022001d7202 */ /* 0x000fe20000000f00 */
[----:B------:R-:W-:Y:S01]  /*3c70*/  IMAD.MOV.U32 R26, RZ, RZ, R35 ;  /* 0x000000ffff1a7224 */ /* 0x000fe200078e0023 */
[----:B------:R-:W-:Y:S01]  /*3c80*/  MOV R13, R36 ;  /* 0x00000024000d7202 */ /* 0x000fe20000000f00 */
[----:B------:R-:W-:Y:S01]  /*3c90*/  IMAD.MOV.U32 R12, RZ, RZ, R37 ;  /* 0x000000ffff0c7224 */ /* 0x000fe200078e0025 */
[----:B------:R-:W-:-:S07]  /*3ca0*/  MOV R11, 0x3cc0 ;  /* 0x00003cc0000b7802 */ /* 0x000fce0000000f00 */
[----:B-1----:R-:W-:Y:S05]  /*3cb0*/  CALL.REL.NOINC `($__internal_558_$__cuda_sm20_div_s64) ;  /* 0x0000003000287944 */ /* 0x002fea0003c00000 */
        /* <DEDUP_REMOVED lines=11> */
.L_x_27299:
[----:B------:R-:W-:Y:S05]  /*3d70*/  BSYNC.RECONVERGENT B1 ;  /* 0x0000000000017941 */ /* 0x000fea0003800200 */
.L_x_27297:
        /* <DEDUP_REMOVED lines=38> */
.L_x_27301:
        /* <DEDUP_REMOVED lines=17> */
.L_x_27302:
[----:B------:R-:W-:Y:S05]  /*40f0*/  BSYNC.RECONVERGENT B1 ;  /* 0x0000000000017941 */ /* 0x000fea0003800200 */
.L_x_27300:
        /* <DEDUP_REMOVED lines=39> */
.L_x_27304:
        /* <DEDUP_REMOVED lines=17> */
.L_x_27305:
[----:B------:R-:W-:Y:S05]  /*4480*/  BSYNC.RECONVERGENT B1 ;  /* 0x0000000000017941 */ /* 0x000fea0003800200 */
.L_x_27303:
        /* <DEDUP_REMOVED lines=38> */
.L_x_27307:
        /* <DEDUP_REMOVED lines=17> */
.L_x_27308:
[----:B------:R-:W-:Y:S05]  /*4800*/  BSYNC.RECONVERGENT B1 ;  /* 0x0000000000017941 */ /* 0x000fea0003800200 */
.L_x_27306:
        /* <DEDUP_REMOVED lines=38> */
.L_x_27310:
        /* <DEDUP_REMOVED lines=17> */
.L_x_27311:
[----:B------:R-:W-:Y:S05]  /*4b80*/  BSYNC.RECONVERGENT B1 ;  /* 0x0000000000017941 */ /* 0x000fea0003800200 */
.L_x_27309:
        /* <DEDUP_REMOVED lines=36> */
.L_x_27313:
        /* <DEDUP_REMOVED lines=17> */
.L_x_27314:
[----:B------:R-:W-:Y:S05]  /*4ee0*/  BSYNC.RECONVERGENT B1 ;  /* 0x0000000000017941 */ /* 0x000fea0003800200 */
.L_x_27312:
        /* <DEDUP_REMOVED lines=12> */
.L_x_27290:
        /* <DEDUP_REMOVED lines=35> */
.L_x_27318:
        /* <DEDUP_REMOVED lines=17> */
.L_x_27319:
[----:B------:R-:W-:Y:S05]  /*52f0*/  BSYNC.RECONVERGENT B1 ;  /* 0x0000000000017941 */ /* 0x000fea0003800200 */
.L_x_27317:
        /* <DEDUP_REMOVED lines=41> */
.L_x_27321:
[----:B------:R-:W-:Y:S01]  /*5590*/  MOV R29, R18 ;  /* 0x00000012001d7202 */ /* 0x000fe20000000f00 */
[----:B------:R-:W-:Y:S01]  /*55a0*/  IMAD.MOV.U32 R26, RZ, RZ, R19 ;  /* 0x000000ffff1a7224 */ /* 0x000fe200078e0013 */
[----:B------:R-:W-:Y:S02]  /*55b0*/  MOV R13, R16 ;  /* 0x00000010000d7202 */ /* 0x000fe40000000f00 */
[----:B------:R-:W-:Y:S02]  /*55c0*/  MOV R12, R17 ;  /* 0x00000011000c7202 */ /* 0x000fe40000000f00 */
[----:B------:R-:W-:-:S07]  /*55d0*/  MOV R11, 0x55f0 ;  /* 0x000055f0000b7802 */ /* 0x000fce0000000f00 */
[----:B------:R-:W-:Y:S05]  /*55e0*/  CALL.REL.NOINC `($__internal_558_$__cuda_sm20_div_s64) ;  /* 0x0000001400dc7944 */ /* 0x000fea0003c00000 */
        /* <DEDUP_REMOVED lines=11> */
.L_x_27322:
[----:B------:R-:W-:Y:S05]  /*56a0*/  BSYNC.RECONVERGENT B1 ;  /* 0x0000000000017941 */ /* 0x000fea0003800200 */
.L_x_27320:
        /* <DEDUP_REMOVED lines=40> */
.L_x_27324:
        /* <DEDUP_REMOVED lines=17> */
.L_x_27325:
[----:B------:R-:W-:Y:S05]  /*5a40*/  BSYNC.RECONVERGENT B1 ;  /* 0x0000000000017941 */ /* 0x000fea0003800200 */
.L_x_27323:
        /* <DEDUP_REMOVED lines=39> */
.L_x_27327:
        /* <DEDUP_REMOVED lines=17> */
.L_x_27328:
[----:B------:R-:W-:Y:S05]  /*5dd0*/  BSYNC.RECONVERGENT B1 ;  /* 0x0000000000017941 */ /* 0x000fea0003800200 */
.L_x_27326:
        /* <DEDUP_REMOVED lines=10> */
.L_x_27316:
        /* <DEDUP_REMOVED lines=34> */
.L_x_27331:
[----:B------:R-:W-:Y:S01]  /*60a0*/  MOV R29, R15 ;  /* 0x0000000f001d7202 */ /* 0x000fe20000000f00 */
[----:B------:R-:W-:Y:S01]  /*60b0*/  IMAD.MOV.U32 R13, RZ, RZ, R16 ;  /* 0x000000ffff0d7224 */ /* 0x000fe200078e0010 */
[----:B------:R-:W-:Y:S02]  /*60c0*/  MOV R26, R14 ;  /* 0x0000000e001a7202 */ /* 0x000fe40000000f00 */
[----:B------:R-:W-:Y:S02]  /*60d0*/  MOV R12, R17 ;  /* 0x00000011000c7202 */ /* 0x000fe40000000f00 */
[----:B------:R-:W-:-:S07]  /*60e0*/  MOV R11, 0x6100 ;  /* 0x00006100000b7802 */ /* 0x000fce0000000f00 */
[----:B------:R-:W-:Y:S05]  /*60f0*/  CALL.REL.NOINC `($__internal_558_$__cuda_sm20_div_s64) ;  /* 0x0000000c00187944 */ /* 0x000fea0003c00000 */
        /* <DEDUP_REMOVED lines=11> */
.L_x_27332:
[----:B------:R-:W-:Y:S05]  /*61b0*/  BSYNC.RECONVERGENT B1 ;  /* 0x0000000000017941 */ /* 0x000fea0003800200 */
.L_x_27330:
        /* <DEDUP_REMOVED lines=41> */
.L_x_27334:
        /* <DEDUP_REMOVED lines=17> */
.L_x_27335:
[----:B------:R-:W-:Y:S05]  /*6560*/  BSYNC.RECONVERGENT B1 ;  /* 0x0000000000017941 */ /* 0x000fea0003800200 */
.L_x_27333:
        /* <DEDUP_REMOVED lines=10> */
.L_x_27329:
        /* <DEDUP_REMOVED lines=31> */
.L_x_27337:
[----:B------:R-:W-:Y:S01]  /*6800*/  MOV R21, R10 ;  /* 0x0000000a00157202 */ /* 0x000fe20000000f00 */
[----:B------:R-:W-:Y:S01]  /*6810*/  IMAD.MOV.U32 R22, RZ, RZ, R11 ;  /* 0x000000ffff167224 */ /* 0x000fe200078e000b */
[----:B------:R-:W-:Y:S02]  /*6820*/  MOV R20, R15 ;  /* 0x0000000f00147202 */ /* 0x000fe40000000f00 */
[----:B------:R-:W-:Y:S02]  /*6830*/  MOV R24, R14 ;  /* 0x0000000e00187202 */ /* 0x000fe40000000f00 */
[----:B------:R-:W-:-:S07]  /*6840*/  MOV R23, 0x6860 ;  /* 0x0000686000177802 */ /* 0x000fce0000000f00 */
[----:B------:R-:W-:Y:S05]  /*6850*/  CALL.REL.NOINC `($__internal_559_$__cuda_sm20_rem_s64) ;  /* 0x0000000800907944 */ /* 0x000fea0003c00000 */
[----:B------:R-:W-:Y:S01]  /*6860*/  IMAD.MOV.U32 R10, RZ, RZ, R12 ;  /* 0x000000ffff0a7224 */ /* 0x000fe200078e000c */
[----:B------:R-:W-:-:S07]  /*6870*/  MOV R11, R13 ;  /* 0x0000000d000b7202 */ /* 0x000fce0000000f00 */
.L_x_27338:
[----:B------:R-:W-:Y:S05]  /*6880*/  BSYNC.RECONVERGENT B1 ;  /* 0x0000000000017941 */ /* 0x000fea0003800200 */
.L_x_27336:
        /* <DEDUP_REMOVED lines=10> */
.L_x_27289:
[----:B------:R-:W0:Y:S02]  /*6930*/  LDCU.64 UR4, c[0x0][0x388] ;  /* 0x00007100ff0477ac */ /* 0x000e240008000a00 */
[----:B0-----:R-:W-:-:S04]  /*6940*/  LEA R8, P0, R7, UR4, 0x3 ;  /* 0x0000000407087c11 */ /* 0x001fc8000f8018ff */
[----:B------:R-:W-:-:S05]  /*6950*/  LEA.HI.X R9, R7, UR5, R6, 0x3, P0 ;  /* 0x0000000507097c11 */ /* 0x000fca00080f1c06 */
[----:B------:R-:W2:Y:S02]  /*6960*/  LDG.E.64 R6, desc[UR6][R8.64] ;  /* 0x0000000608067981 */ /* 0x000ea4000c1e1b00 */
[-C--:B--2---:R-:W-:Y:S02]  /*6970*/  IMAD R5, R7, R6.reuse, RZ ;  /* 0x0000000607057224 */ /* 0x084fe400078e02ff */
[----:B------:R-:W-:-:S04]  /*6980*/  IMAD.WIDE.U32 R10, R6, R6, RZ ;  /* 0x00000006060a7225 */ /* 0x000fc800078e00ff */
[----:B------:R-:W-:-:S04]  /*6990*/  IMAD R5, R6, R7, R5 ;  /* 0x0000000706057224 */ /* 0x000fc800078e0205 */
[----:B------:R-:W-:-:S05]  /*69a0*/  IMAD.IADD R11, R11, 0x1, R5 ;  /* 0x000000010b0b7824 */ /* 0x000fca00078e0205 */
[----:B------:R0:W-:Y:S02]  /*69b0*/  STS.64 [R3], R10 ;  /* 0x0000000a03007388 */ /* 0x0001e40000000a00 */
.L_x_27288:
[----:B------:R-:W-:Y:S05]  /*69c0*/  BSYNC.RECONVERGENT B0 ;  /* 0x0000000000007941 */ /* 0x000fea0003800200 */
.L_x_27240:
[----:B------:R-:W-:Y:S01]  /*69d0*/  BAR.SYNC.DEFER_BLOCKING 0x0 ;  /* 0x0000000000007b1d */ /* 0x000fe20000010000 */
[----:B------:R-:W-:Y:S02]  /*69e0*/  ISETP.GE.U32.AND P0, PT, R4, 0x42, PT ;  /* 0x000000420400780c */ /* 0x000fe40003f06070 */
[----:B------:R-:W-:-:S11]  /*69f0*/  ISETP.GT.U32.AND P1, PT, R2, 0x1f, PT ;  /* 0x0000001f0200780c */ /* 0x000fd60003f24070 */
[----:B------:R-:W-:Y:S05]  /*6a00*/  @!P0 BRA `(.L_x_27339) ;  /* 0x0000000000308947 */ /* 0x000fea0003800000 */
.L_x_27340:
[----:B------:R-:W-:-:S04]  /*6a10*/  SHF.R.U32.HI R5, RZ, 0x1, R4 ;  /* 0x00000001ff057819 */ /* 0x000fc80000011604 */
[----:B------:R-:W-:-:S13]  /*6a20*/  ISETP.GE.U32.AND P0, PT, R2, R5, PT ;  /* 0x000000050200720c */ /* 0x000fda0003f06070 */
[----:B------:R-:W-:Y:S01]  /*6a30*/  @!P0 LEA R8, R5, R3, 0x3 ;  /* 0x0000000305088211 */ /* 0x000fe200078e18ff */
[----:B-1----:R-:W-:Y:S05]  /*6a40*/  @!P0 LDS.64 R6, [R3] ;  /* 0x0000000003068984 */ /* 0x002fea0000000a00 */
[----:B------:R-:W1:Y:S02]  /*6a50*/  @!P0 LDS.64 R8, [R8] ;  /* 0x0000000008088984 */ /* 0x000e640000000a00 */
[----:B-1----:R-:W-:-:S04]  /*6a60*/  @!P0 IADD3 R6, P2, PT, R6, R8, RZ ;  /* 0x0000000806068210 */ /* 0x002fc80007f5e0ff */
[----:B------:R-:W-:-:S05]  /*6a70*/  @!P0 IADD3.X R7, PT, PT, R7, R9, RZ, P2, !PT ;  /* 0x0000000907078210 */ /* 0x000fca00017fe4ff */
[----:B------:R2:W-:Y:S01]  /*6a80*/  @!P0 STS.64 [R3], R6 ;  /* 0x0000000603008388 */ /* 0x0005e20000000a00 */
[----:B------:R-:W-:Y:S01]  /*6a90*/  BAR.SYNC.DEFER_BLOCKING 0x0 ;  /* 0x0000000000007b1d */ /* 0x000fe20000010000 */
[----:B------:R-:W-:Y:S01]  /*6aa0*/  ISETP.GT.U32.AND P0, PT, R4, 0x83, PT ;  /* 0x000000830400780c */ /* 0x000fe20003f04070 */
[----:B------:R-:W-:-:S12]  /*6ab0*/  IMAD.MOV.U32 R4, RZ, RZ, R5 ;  /* 0x000000ffff047224 */ /* 0x000fd800078e0005 */
[----:B--2---:R-:W-:Y:S05]  /*6ac0*/  @P0 BRA `(.L_x_27340) ;  /* 0xfffffffc00d00947 */ /* 0x004fea000383ffff */
.L_x_27339:
[----:B------:R-:W-:Y:S05]  /*6ad0*/  @P1 EXIT ;  /* 0x000000000000194d */ /* 0x000fea0003800000 */
[----:B------:R-:W-:Y:S04]  /*6ae0*/  LDS.64 R4, [R3] ;  /* 0x0000000003047984 */ /* 0x000fe80000000a00 */
[----:B-1----:R-:W1:Y:S02]  /*6af0*/  LDS.64 R6, [R3+0x100] ;  /* 0x0001000003067984 */ /* 0x002e640000000a00 */
[----:B-1----:R-:W-:-:S04]  /*6b00*/  IADD3 R8, P0, PT, R4, R6, RZ ;  /* 0x0000000604087210 */ /* 0x002fc80007f1e0ff */
        /* <DEDUP_REMOVED lines=37> */
        .weak           $__internal_558_$__cuda_sm20_div_s64
        .type           $__internal_558_$__cuda_sm20_div_s64,@function
        .size           $__internal_558_$__cuda_sm20_div_s64,($__internal_559_$__cuda_sm20_rem_s64 - $__internal_558_$__cuda_sm20_div_s64)
$__internal_558_$__cuda_sm20_div_s64:
        /* <DEDUP_REMOVED lines=83> */
[----:B------:R-:W-:Y:S05]  /*7290*/  RET.REL.NODEC R12 `(uncontiguous_sum_square_u64) ;  /* 0xffffff8c0c587950 */ /* 0x000fea0003c3ffff */
        .weak           $__internal_559_$__cuda_sm20_rem_s64
        .type           $__internal_559_$__cuda_sm20_rem_s64,@function
        .size           $__internal_559_$__cuda_sm20_rem_s64,(.L_x_30887 - $__internal_559_$__cuda_sm20_rem_s64)
$__internal_559_$__cuda_sm20_rem_s64:
        /* <DEDUP_REMOVED lines=77> */
[----:B------:R-:W-:Y:S06]  /*7770*/  RET.REL.NODEC R10 `(uncontiguous_sum_square_u64) ;  /* 0xffffff880a207950 */ /* 0x000fec0003c3ffff */
.L_x_27341:
        /* <DEDUP_REMOVED lines=16> */
.L_x_30887:


//--------------------- .text.contiguous_cumulate_sum_square_u64 --------------------------
	.section	.text.contiguous_cumulate_sum_square_u64,"ax",@progbits
	.align	128
        .global         contiguous_cumulate_sum_square_u64
        .type           contiguous_cumulate_sum_square_u64,@function
        .size           contiguous_cumulate_sum_square_u64,(.L_x_31510 - contiguous_cumulate_sum_square_u64)
        .other          contiguous_cumulate_sum_square_u64,@"STO_CUDA_ENTRY STV_DEFAULT"
contiguous_cumulate_sum_square_u64:
.text.contiguous_cumulate_sum_square_u64:
        /* <DEDUP_REMOVED lines=26> */
[----:B------:R-:W-:Y:S02]  /*01a0*/  ISETP.GE.U32.AND P2, PT, R10, 0x42, PT ;  /* 0x000000420a00780c */ /* 0x000fe40003f46070 */
[----:B--2---:R-:W-:-:S05]  /*01b0*/  @!P0 IADD3 R8, P3, PT, R4, R6, RZ ;  /* 0x0000000604088210 */ /* 0x004fca0007f7e0ff */
[----:B------:R-:W-:-:S05]  /*01c0*/  @!P0 IMAD.X R9, R5, 0x1, R7, P3 ;  /* 0x0000000105098824 */ /* 0x000fca00018e0607 */
        /* <DEDUP_REMOVED lines=10> */
.L_x_27343:
[----:B------:R-:W-:Y:S05]  /*0270*/  BSYNC.RECONVERGENT B0 ;  /* 0x0000000000007941 */ /* 0x000fea0003800200 */
.L_x_27342:
[----:B------:R-:W-:Y:S06]  /*0280*/  BAR.SYNC.DEFER_BLOCKING 0x0 ;  /* 0x0000000000007b1d */ /* 0x000fec0000010000 */
[----:B------:R-:W-:Y:S05]  /*0290*/  @!P2 BRA `(.L_x_27344) ;  /* 0x000000000030a947 */ /* 0x000fea0003800000 */
.L_x_27345:
[----:B0-----:R-:W-:-:S04]  /*02a0*/  SHF.R.U32.HI R8, RZ, 0x1, R10 ;  /* 0x00000001ff087819 */ /* 0x001fc8000001160a */
[----:B------:R-:W-:-:S13]  /*02b0*/  ISETP.GE.U32.AND P0, PT, R2, R8, PT ;  /* 0x000000080200720c */ /* 0x000fda0003f06070 */
[----:B------:R-:W-:Y:S01]  /*02c0*/  @!P0 IMAD R6, R8, 0x8, R3 ;  /* 0x0000000808068824 */ /* 0x000fe200078e0203 */
[----:B-1----:R-:W-:Y:S05]  /*02d0*/  @!P0 LDS.64 R4, [R3] ;  /* 0x0000000003048984 */ /* 0x002fea0000000a00 */
[----:B------:R-:W0:Y:S02]  /*02e0*/  @!P0 LDS.64 R6, [R6] ;  /* 0x0000000006068984 */ /* 0x000e240000000a00 */
[----:B0-----:R-:W-:-:S05]  /*02f0*/  @!P0 IADD3 R4, P2, PT, R4, R6, RZ ;  /* 0x0000000604048210 */ /* 0x001fca0007f5e0ff */
[----:B------:R-:W-:-:S05]  /*0300*/  @!P0 IMAD.X R5, R5, 0x1, R7, P2 ;  /* 0x0000000105058824 */ /* 0x000fca00010e0607 */
[----:B------:R2:W-:Y:S01]  /*0310*/  @!P0 STS.64 [R3], R4 ;  /* 0x0000000403008388 */ /* 0x0005e20000000a00 */
[----:B------:R-:W-:Y:S01]  /*0320*/  BAR.SYNC.DEFER_BLOCKING 0x0 ;  /* 0x0000000000007b1d */ /* 0x000fe20000010000 */
[----:B------:R-:W-:Y:S01]  /*0330*/  ISETP.GT.U32.AND P0, PT, R10, 0x83, PT ;  /* 0x000000830a00780c */ /* 0x000fe20003f04070 */
[----:B------:R-:W-:-:S12]  /*0340*/  IMAD.MOV.U32 R10, RZ, RZ, R8 ;  /* 0x000000ffff0a7224 */ /* 0x000fd800078e0008 */
[----:B--2---:R-:W-:Y:S05]  /*0350*/  @P0 BRA `(.L_x_27345) ;  /* 0xfffffffc00d00947 */ /* 0x004fea000383ffff */
.L_x_27344:
[----:B------:R-:W-:Y:S05]  /*0360*/  @P1 EXIT ;  /* 0x000000000000194d */ /* 0x000fea0003800000 */
[----:B-1----:R-:W-:Y:S04]  /*0370*/  LDS.64 R4, [R3] ;  /* 0x0000000003047984 */ /* 0x002fe80000000a00 */
        /* <DEDUP_REMOVED lines=39> */
.L_x_27346:
        /* <DEDUP_REMOVED lines=9> */
.L_x_31510:


//--------------------- .text.contiguous_sum_square_u64 --------------------------
	.section	.text.contiguous_sum_square_u64,"ax",@progbits
	.align	128
        .global         contiguous_sum_square_u64
        .type           contiguous_sum_square_u64,@function
        .size           contiguous_sum_square_u64,(.L_x_31511 - contiguous_sum_square_u64)
        .other          contiguous_sum_square_u64,@"STO_CUDA_ENTRY STV_DEFAULT"
contiguous_sum_square_u64:
.text.contiguous_sum_square_u64:
        /* <DEDUP_REMOVED lines=13> */
[----:B0-----:R-:W-:-:S06]  /*00d0*/  @!P0 IMAD.WIDE.U32 R6, R4, 0x8, R6 ;  /* 0x0000000804068825 */ /* 0x001fcc00078e0006 */
[----:B---3--:R-:W2:Y:S01]  /*00e0*/  @!P0 LDG.E.64 R6, desc[UR6][R6.64] ;  /* 0x0000000606068981 */ /* 0x008ea2000c1e1b00 */
[----:B-1----:R-:W-:-:S04]  /*00f0*/  @!P0 LEA R8, P1, R3, R8, 0x3 ;  /* 0x0000000803088211 */ /* 0x002fc800078218ff */
[----:B------:R-:W-:-:S06]  /*0100*/  @!P0 LEA.HI.X R9, R3, R9, RZ, 0x3, P1 ;  /* 0x0000000903098211 */ /* 0x000fcc00008f1cff */
[----:B------:R-:W3:Y:S01]  /*0110*/  @!P0 LDG.E.64 R8, desc[UR6][R8.64] ;  /* 0x0000000608088981 */ /* 0x000ee2000c1e1b00 */
[----:B------:R-:W0:Y:S01]  /*0120*/  S2UR UR5, SR_CgaCtaId ;  /* 0x00000000000579c3 */ /* 0x000e220000008800 */
[----:B------:R-:W-:Y:S01]  /*0130*/  UMOV UR4, 0x400 ;  /* 0x0000040000047882 */ /* 0x000fe20000000000 */
[----:B------:R-:W-:Y:S01]  /*0140*/  BSSY.RECONVERGENT B0, `(.L_x_27347) ;  /* 0x000001d000007945 */ /* 0x000fe20003800200 */
[----:B------:R-:W-:Y:S01]  /*0150*/  ISETP.GT.U32.AND P1, PT, R2, 0x1f, PT ;  /* 0x0000001f0200780c */ /* 0x000fe20003f24070 */
[----:B0-----:R-:W-:Y:S01]  /*0160*/  ULEA UR4, UR5, UR4, 0x18 ;  /* 0x0000000405047291 */ /* 0x001fe2000f8ec0ff */
[-C--:B--2---:R-:W-:Y:S02]  /*0170*/  @!P0 IMAD R3, R7, R6.reuse, RZ ;  /* 0x0000000607038224 */ /* 0x084fe400078e02ff */
[----:B------:R-:W-:-:S04]  /*0180*/  @!P0 IMAD.WIDE.U32 R10, R6, R6, RZ ;  /* 0x00000006060a8225 */ /* 0x000fc800078e00ff */
[----:B------:R-:W-:-:S04]  /*0190*/  @!P0 IMAD R3, R6, R7, R3 ;  /* 0x0000000706038224 */ /* 0x000fc800078e0203 */
[----:B------:R-:W-:Y:S02]  /*01a0*/  @!P0 IMAD.IADD R11, R11, 0x1, R3 ;  /* 0x000000010b0b8824 */ /* 0x000fe400078e0203 */
[----:B---3--:R-:W-:-:S04]  /*01b0*/  @!P0 IMAD R3, R9, R8, RZ ;  /* 0x0000000809038224 */ /* 0x008fc800078e02ff */
[C---:B------:R-:W-:Y:S02]  /*01c0*/  @!P0 IMAD R3, R8.reuse, R9, R3 ;  /* 0x0000000908038224 */ /* 0x040fe400078e0203 */
[----:B------:R-:W-:Y:S01]  /*01d0*/  @!P0 IMAD.WIDE.U32 R8, R8, R8, R10 ;  /* 0x0000000808088225 */ /* 0x000fe200078e000a */
[----:B------:R-:W-:-:S03]  /*01e0*/  MOV R10, UR8 ;  /* 0x00000008000a7c02 */ /* 0x000fc60008000f00 */
[----:B------:R-:W-:Y:S01]  /*01f0*/  @!P0 IMAD.IADD R9, R9, 0x1, R3 ;  /* 0x0000000109098824 */ /* 0x000fe200078e0203 */
[----:B------:R-:W-:Y:S02]  /*0200*/  LEA R3, R2, UR4, 0x3 ;  /* 0x0000000402037c11 */ /* 0x000fe4000f8e18ff */
[----:B------:R-:W-:-:S03]  /*0210*/  ISETP.GE.U32.AND P2, PT, R10, 0x42, PT ;  /* 0x000000420a00780c */ /* 0x000fc60003f46070 */
[----:B------:R0:W-:Y:S04]  /*0220*/  STS.64 [R3], RZ ;  /* 0x000000ff03007388 */ /* 0x0001e80000000a00 */
[----:B------:R0:W-:Y:S01]  /*0230*/  @!P0 STS.64 [R3], R8 ;  /* 0x0000000803008388 */ /* 0x0001e20000000a00 */
[----:B------:R-:W-:Y:S05]  /*0240*/  @!P0 BRA `(.L_x_27348) ;  /* 0x0000000000308947 */ /* 0x000fea0003800000 */
[----:B------:R-:W-:-:S04]  /*0250*/  ISETP.GE.U32.AND P0, PT, R4, UR10, PT ;  /* 0x0000000a04007c0c */ /* 0x000fc8000bf06070 */
[----:B------:R-:W-:-:S13]  /*0260*/  ISETP.GE.U32.AND.EX P0, PT, RZ, UR11, PT, P0 ;  /* 0x0000000bff007c0c */ /* 0x000fda000bf06100 */
[----:B------:R-:W-:Y:S05]  /*0270*/  @P0 BRA `(.L_x_27348) ;  /* 0x0000000000240947 */ /* 0x000fea0003800000 */
[----:B------:R-:W1:Y:S02]  /*0280*/  LDCU.64 UR4, c[0x0][0x388] ;  /* 0x00007100ff0477ac */ /* 0x000e640008000a00 */
[----:B-1----:R-:W-:-:S04]  /*0290*/  LEA R6, P0, R4, UR4, 0x3 ;  /* 0x0000000404067c11 */ /* 0x002fc8000f8018ff */
[----:B------:R-:W-:-:S05]  /*02a0*/  LEA.HI.X R7, R4, UR5, RZ, 0x3, P0 ;  /* 0x0000000504077c11 */ /* 0x000fca00080f1cff */
[----:B------:R-:W2:Y:S02]  /*02b0*/  LDG.E.64 R4, desc[UR6][R6.64] ;  /* 0x0000000606047981 */ /* 0x000ea4000c1e1b00 */
[-C--:B--2---:R-:W-:Y:S02]  /*02c0*/  IMAD R11, R5, R4.reuse, RZ ;  /* 0x00000004050b7224 */ /* 0x084fe400078e02ff */
[----:B0-----:R-:W-:-:S04]  /*02d0*/  IMAD.WIDE.U32 R8, R4, R4, RZ ;  /* 0x0000000404087225 */ /* 0x001fc800078e00ff */
[----:B------:R-:W-:-:S04]  /*02e0*/  IMAD R11, R4, R5, R11 ;  /* 0x00000005040b7224 */ /* 0x000fc800078e020b */
[----:B------:R-:W-:-:S05]  /*02f0*/  IMAD.IADD R9, R9, 0x1, R11 ;  /* 0x0000000109097824 */ /* 0x000fca00078e020b */
[----:B------:R1:W-:Y:S02]  /*0300*/  STS.64 [R3], R8 ;  /* 0x0000000803007388 */ /* 0x0003e40000000a00 */
.L_x_27348:
[----:B------:R-:W-:Y:S05]  /*0310*/  BSYNC.RECONVERGENT B0 ;  /* 0x0000000000007941 */ /* 0x000fea0003800200 */
.L_x_27347:
[----:B------:R-:W-:Y:S06]  /*0320*/  BAR.SYNC.DEFER_BLOCKING 0x0 ;  /* 0x0000000000007b1d */ /* 0x000fec0000010000 */
[----:B------:R-:W-:Y:S05]  /*0330*/  @!P2 BRA `(.L_x_27349) ;  /* 0x000000000030a947 */ /* 0x000fea0003800000 */
.L_x_27350:
[----:B01----:R-:W-:-:S04]  /*0340*/  SHF.R.U32.HI R8, RZ, 0x1, R10 ;  /* 0x00000001ff087819 */ /* 0x003fc8000001160a */
[----:B------:R-:W-:-:S13]  /*0350*/  ISETP.GE.U32.AND P0, PT, R2, R8, PT ;  /* 0x000000080200720c */ /* 0x000fda0003f06070 */
[----:B------:R-:W-:Y:S01]  /*0360*/  @!P0 IMAD R6, R8, 0x8, R3 ;  /* 0x0000000808068824 */ /* 0x000fe200078e0203 */
[----:B------:R-:W-:Y:S05]  /*0370*/  @!P0 LDS.64 R4, [R3] ;  /* 0x0000000003048984 */ /* 0x000fea0000000a00 */
        /* <DEDUP_REMOVED lines=8> */
.L_x_27349:
[----:B------:R-:W-:Y:S05]  /*0400*/  @P1 EXIT ;  /* 0x000000000000194d */ /* 0x000fea0003800000 */
[----:B------:R-:W-:Y:S04]  /*0410*/  LDS.64 R4, [R3] ;  /* 0x0000000003047984 */ /* 0x000fe80000000a00 */
[----:B------:R-:W0:Y:S02]  /*0420*/  LDS.64 R6, [R3+0x100] ;  /* 0x0001000003067984 */ /* 0x000e240000000a00 */
[----:B01----:R-:W-:-:S05]  /*0430*/  IADD3 R8, P0, PT, R4, R6, RZ ;  /* 0x0000000604087210 */ /* 0x003fca0007f1e0ff */
        /* <DEDUP_REMOVED lines=37> */
.L_x_27351:
        /* <DEDUP_REMOVED lines=15> */
.L_x_31511:


//--------------------- .text.contiguous_sum_square33_u32 --------------------------
	.section	.text.contiguous_sum_square33_u32,"ax",@progbits
	.align	128
        .global         contiguous_sum_square33_u32
        .type           contiguous_sum_square33_u32,@function
        .size           contiguous_sum_square33_u32,(.L_x_31512 - contiguous_sum_square33_u32)
        .other          contiguous_sum_square33_u32,@"STO_CUDA_ENTRY STV_DEFAULT"
contiguous_sum_square33_u32:
.text.contiguous_sum_square33_u32:
        /* <DEDUP_REMOVED lines=32> */
[----:B01----:R-:W-:-:S06]  /*0200*/  @!P0 LEA R0, R13, UR4, 0x2 ;  /* 0x000000040d008c11 */ /* 0x003fcc000f8e10ff */
[----:B------:R-:W0:Y:S01]  /*0210*/  @!P0 LDS R0, [R0] ;  /* 0x0000000000008984 */ /* 0x000e220000000800 */
[----:B------:R-:W-:Y:S05]  /*0220*/  @!P0 BRA `(.L_x_27352) ;  /* 0x0000000400408947 */ /* 0x000fea0003800000 */
[----:B------:R-:W-:Y:S01]  /*0230*/  LEA R7, R13, UR4, 0x2 ;  /* 0x000000040d077c11 */ /* 0x000fe2000f8e10ff */
[C---:B------:R-:W-:Y:S02]  /*0240*/  VIADD R6, R11.reuse, 0xfffffffe ;  /* 0xfffffffe0b067836 */ /* 0x040fe40000000000 */
[----:B------:R-:W-:Y:S02]  /*0250*/  IMAD.MOV.U32 R9, RZ, RZ, 0x1 ;  /* 0x00000001ff097424 */ /* 0x000fe400078e00ff */
[----:B0-----:R0:W1:Y:S01]  /*0260*/  LDS R0, [R7] ;  /* 0x0000000007007984 */ /* 0x0010620000000800 */
[----:B------:R-:W-:Y:S01]  /*0270*/  ISETP.GE.U32.AND P0, PT, R6, 0x7, PT ;  /* 0x000000070600780c */ /* 0x000fe20003f06070 */
[----:B------:R-:W-:-:S05]  /*0280*/  VIADD R6, R11, 0xffffffff ;  /* 0xffffffff0b067836 */ /* 0x000fca0000000000 */
[----:B------:R-:W-:-:S07]  /*0290*/  LOP3.LUT R8, R6, 0x7, RZ, 0xc0, !PT ;  /* 0x0000000706087812 */ /* 0x000fce00078ec0ff */
[----:B------:R-:W-:Y:S05]  /*02a0*/  @!P0 BRA `(.L_x_27353) ;  /* 0x00000000008c8947 */ /* 0x000fea0003800000 */
[----:B------:R-:W-:Y:S01]  /*02b0*/  USHF.L.U32 UR5, UR8, 0x2, URZ ;  /* 0x0000000208057899 */ /* 0x000fe200080006ff */
[----:B------:R-:W-:Y:S01]  /*02c0*/  LOP3.LUT R11, R6, 0xfffffff8, RZ, 0xc0, !PT ;  /* 0xfffffff8060b7812 */ /* 0x000fe200078ec0ff */
[----:B------:R-:W-:Y:S02]  /*02d0*/  HFMA2 R9, -RZ, RZ, 0, 0 ;  /* 0x00000000ff097431 */ /* 0x000fe400000001ff */
[----:B------:R-:W-:Y:S02]  /*02e0*/  IMAD.MOV.U32 R10, RZ, RZ, 0x1 ;  /* 0x00000001ff0a7424 */ /* 0x000fe400078e00ff */
[----:B------:R-:W-:Y:S01]  /*02f0*/  LEA R12, R13, UR5, 0x2 ;  /* 0x000000050d0c7c11 */ /* 0x000fe2000f8e10ff */
[----:B------:R-:W-:-:S04]  /*0300*/  IMAD.MOV R11, RZ, RZ, -R11 ;  /* 0x000000ffff0b7224 */ /* 0x000fc800078e0a0b */
[----:B------:R-:W-:-:S07]  /*0310*/  VIADD R12, R12, UR4 ;  /* 0x000000040c0c7c36 */ /* 0x000fce0008000000 */
.L_x_27354:
[----:B------:R-:W-:Y:S01]  /*0320*/  IMAD R14, R10, UR8, RZ ;  /* 0x000000080a0e7c24 */ /* 0x000fe2000f8e02ff */
[----:B------:R2:W-:Y:S01]  /*0330*/  LDS R13, [R12] ;  /* 0x000000000c0d7984 */ /* 0x0005e20000000800 */
[----:B------:R-:W2:Y:S01]  /*0340*/  LDC R23, c[0x0][0x360] ;  /* 0x0000d800ff177b82 */ /* 0x000ea20000000800 */
[----:B------:R-:W-:Y:S01]  /*0350*/  VIADD R11, R11, 0x8 ;  /* 0x000000080b0b7836 */ /* 0x000fe20000000000 */
[----:B------:R-:W-:Y:S01]  /*0360*/  IADD3 R9, PT, PT, R9, 0x8, RZ ;  /* 0x0000000809097810 */ /* 0x000fe20007ffe0ff */
[----:B------:R-:W-:Y:S02]  /*0370*/  IMAD R14, R14, 0x4, R7 ;  /* 0x000000040e0e7824 */ /* 0x000fe400078e0207 */
[----:B------:R-:W-:Y:S01]  /*0380*/  VIADD R10, R10, 0x8 ;  /* 0x000000080a0a7836 */ /* 0x000fe20000000000 */
[----:B------:R-:W-:Y:S02]  /*0390*/  ISETP.NE.AND P0, PT, R11, RZ, PT ;  /* 0x000000ff0b00720c */ /* 0x000fe40003f05270 */
[----:B------:R-:W-:-:S02]  /*03a0*/  IADD3 R15, PT, PT, R14, UR5, RZ ;  /* 0x000000050e0f7c10 */ /* 0x000fc4000fffe0ff */
[----:B------:R-:W1:Y:S03]  /*03b0*/  LDS R14, [R14+UR5] ;  /* 0x000000050e0e7984 */ /* 0x000e660008000800 */
[----:B------:R-:W-:Y:S01]  /*03c0*/  VIADD R16, R15, UR5 ;  /* 0x000000050f107c36 */ /* 0x000fe20008000000 */
[----:B------:R-:W-:Y:S03]  /*03d0*/  LDS R18, [R15+UR5] ;  /* 0x000000050f127984 */ /* 0x000fe60008000800 */
[----:B------:R-:W-:Y:S02]  /*03e0*/  VIADD R17, R16, UR5 ;  /* 0x0000000510117c36 */ /* 0x000fe40008000000 */
[----:B------:R-:W3:Y:S02]  /*03f0*/  LDS R16, [R16+UR5] ;  /* 0x0000000510107984 */ /* 0x000ee40008000800 */
[----:B------:R-:W-:-:S02]  /*0400*/  VIADD R19, R17, UR5 ;  /* 0x0000000511137c36 */ /* 0x000fc40008000000 */
[----:B------:R-:W-:Y:S01]  /*0410*/  LDS R20, [R17+UR5] ;  /* 0x0000000511147984 */ /* 0x000fe20008000800 */
[----:B--2---:R-:W-:Y:S02]  /*0420*/  IMAD R12, R23, 0x20, R12 ;  /* 0x00000020170c7824 */ /* 0x004fe400078e020c */
[----:B------:R-:W-:Y:S02]  /*0430*/  IADD3 R21, PT, PT, R19, UR5, RZ ;  /* 0x0000000513157c10 */ /* 0x000fe4000fffe0ff */
[----:B------:R-:W2:Y:S03]  /*0440*/  LDS R19, [R19+UR5] ;  /* 0x0000000513137984 */ /* 0x000ea60008000800 */
[----:B------:R-:W-:Y:S01]  /*0450*/  VIADD R22, R21, UR5 ;  /* 0x0000000515167c36 */ /* 0x000fe20008000000 */
[----:B------:R-:W-:Y:S05]  /*0460*/  LDS R24, [R21+UR5] ;  /* 0x0000000515187984 */ /* 0x000fea0008000800 */
[----:B------:R-:W4:Y:S01]  /*0470*/  LDS R22, [R22+UR5] ;  /* 0x0000000516167984 */ /* 0x000f220008000800 */
[----:B-1----:R-:W-:-:S04]  /*0480*/  IADD3 R13, PT, PT, R14, R13, R0 ;  /* 0x0000000d0e0d7210 */ /* 0x002fc80007ffe000 */
[----:B---3--:R-:W-:-:S04]  /*0490*/  IADD3 R13, PT, PT, R16, R18, R13 ;  /* 0x00000012100d7210 */ /* 0x008fc80007ffe00d */
[----:B--2---:R-:W-:-:S04]  /*04a0*/  IADD3 R13, PT, PT, R19, R20, R13 ;  /* 0x00000014130d7210 */ /* 0x004fc80007ffe00d */
[----:B----4-:R-:W-:Y:S01]  /*04b0*/  IADD3 R0, PT, PT, R22, R24, R13 ;  /* 0x0000001816007210 */ /* 0x010fe20007ffe00d */
[----:B------:R-:W-:Y:S06]  /*04c0*/  @P0 BRA `(.L_x_27354) ;  /* 0xfffffffc00940947 */ /* 0x000fec000383ffff */
[----:B------:R-:W-:-:S07]  /*04d0*/  VIADD R9, R9, 0x1 ;  /* 0x0000000109097836 */ /* 0x000fce0000000000 */
.L_x_27353:
        /* <DEDUP_REMOVED lines=8> */
[----:B------:R-:W-:Y:S02]  /*0560*/  VIADD R9, R9, 0x4 ;  /* 0x0000000409097836 */ /* 0x000fe40000000000 */
[----:B------:R-:W-:-:S05]  /*0570*/  IMAD R8, R8, 0x4, R7 ;  /* 0x0000000408087824 */ /* 0x000fca00078e0207 */
[----:B------:R-:W-:Y:S01]  /*0580*/  LDS R11, [R8] ;  /* 0x00000000080b7984 */ /* 0x000fe20000000800 */
[----:B--2---:R-:W-:-:S05]  /*0590*/  LEA R10, R13, R8, 0x2 ;  /* 0x000000080d0a7211 */ /* 0x004fca00078e10ff */
[C---:B------:R-:W-:Y:S02]  /*05a0*/  IMAD R12, R13.reuse, 0x4, R10 ;  /* 0x000000040d0c7824 */ /* 0x040fe400078e020a */
[----:B------:R-:W1:Y:S02]  /*05b0*/  LDS R10, [R10] ;  /* 0x000000000a0a7984 */ /* 0x000e640000000800 */
[----:B------:R-:W-:Y:S02]  /*05c0*/  IMAD R14, R13, 0x4, R12 ;  /* 0x000000040d0e7824 */ /* 0x000fe400078e020c */
[----:B------:R-:W-:Y:S04]  /*05d0*/  LDS R13, [R12] ;  /* 0x000000000c0d7984 */ /* 0x000fe80000000800 */
[----:B------:R-:W2:Y:S01]  /*05e0*/  LDS R14, [R14] ;  /* 0x000000000e0e7984 */ /* 0x000ea20000000800 */
[----:B-1----:R-:W-:-:S04]  /*05f0*/  IADD3 R0, PT, PT, R10, R11, R0 ;  /* 0x0000000b0a007210 */ /* 0x002fc80007ffe000 */
[----:B--2---:R-:W-:-:S07]  /*0600*/  IADD3 R0, PT, PT, R14, R13, R0 ;  /* 0x0000000d0e007210 */ /* 0x004fce0007ffe000 */
.L_x_27356:
        /* <DEDUP_REMOVED lines=9> */
[----:B--2---:R-:W-:Y:S02]  /*06a0*/  IMAD R8, R11, 0x4, R6 ;  /* 0x000000040b087824 */ /* 0x004fe400078e0206 */
[----:B------:R-:W-:Y:S04]  /*06b0*/  LDS R11, [R6] ;  /* 0x00000000060b7984 */ /* 0x000fe80000000800 */
[----:B------:R-:W1:Y:S02]  /*06c0*/  LDS R8, [R8] ;  /* 0x0000000008087984 */ /* 0x000e640000000800 */
[----:B-1----:R-:W-:-:S07]  /*06d0*/  IADD3 R0, PT, PT, R8, R11, R0 ;  /* 0x0000000b08007210 */ /* 0x002fce0007ffe000 */
.L_x_27357:
[----:B------:R-:W-:-:S04]  /*06e0*/  @!P1 IMAD R6, R9, UR8, RZ ;  /* 0x0000000809069c24 */ /* 0x000fc8000f8e02ff */
[----:B------:R-:W-:-:S05]  /*06f0*/  @!P1 IMAD R6, R6, 0x4, R7 ;  /* 0x0000000406069824 */ /* 0x000fca00078e0207 */
[----:B------:R-:W1:Y:S02]  /*0700*/  @!P1 LDS R9, [R6] ;  /* 0x0000000006099984 */ /* 0x000e640000000800 */
[----:B-1----:R-:W-:-:S07]  /*0710*/  @!P1 IADD3 R0, PT, PT, R0, R9, RZ ;  /* 0x0000000900009210 */ /* 0x002fce0007ffe0ff */
.L_x_27355:
[----:B-1----:R1:W-:Y:S02]  /*0720*/  STS [R7], R0 ;  /* 0x0000000007007388 */ /* 0x0023e40000000800 */
.L_x_27352:
[----:B------:R-:W2:Y:S01]  /*0730*/  LDCU.64 UR10, c[0x0][0x380] ;  /* 0x00007000ff0a77ac */ /* 0x000ea20008000a00 */
[----:B------:R-:W-:Y:S02]  /*0740*/  IMAD.MOV.U32 R5, RZ, RZ, RZ ;  /* 0x000000ffff057224 */ /* 0x000fe400078e00ff */
[----:B------:R-:W-:-:S04]  /*0750*/  IMAD.WIDE.U32 R4, R2, UR9, R4 ;  /* 0x0000000902047c25 */ /* 0x000fc8000f8e0004 */
[----:B------:R-:W-:Y:S01]  /*0760*/  IMAD R3, R3, UR9, R5 ;  /* 0x0000000903037c24 */ /* 0x000fe2000f8e0205 */
[----:B--2---:R-:W-:-:S04]  /*0770*/  LEA R2, P0, R4, UR10, 0x2 ;  /* 0x0000000a04027c11 */ /* 0x004fc8000f8010ff */
[----:B------:R-:W-:-:S05]  /*0780*/  LEA.HI.X R3, R4, UR11, R3, 0x2, P0 ;  /* 0x0000000b04037c11 */ /* 0x000fca00080f1403 */
[----:B0-----:R-:W-:Y:S01]  /*0790*/  STG.E desc[UR6][R2.64], R0 ;  /* 0x0000000002007986 */ /* 0x001fe2000c101906 */
[----:B------:R-:W-:Y:S05]  /*07a0*/  EXIT ;  /* 0x000000000000794d */ /* 0x000fea0003800000 */
.L_x_27358:
        /* <DEDUP_REMOVED lines=13> */
.L_x_31512:


//--------------------- .text.contiguous_sum_square3_u32 --------------------------
	.section	.text.contiguous_sum_square3_u32,"ax",@progbits
	.align	128
        .global         contiguous_sum_square3_u32
        .type           contiguous_sum_square3_u32,@function
        .size           contiguous_sum_square3_u32,(.L_x_30889 - contiguous_sum_square3_u32)
        .other          contiguous_sum_square3_u32,@"STO_CUDA_ENTRY STV_DEFAULT"
contiguous_sum_square3_u32:
.text.contiguous_sum_square3_u32:
        /* <DEDUP_REMOVED lines=43> */
.L_x_27377:
        /* <DEDUP_REMOVED lines=27> */
.L_x_27361:
[----:B------:R-:W-:Y:S01]  /*0460*/  MOV R30, R32 ;  /* 0x00000020001e7202 */ /* 0x000fe20000000f00 */
[----:B------:R-:W-:Y:S01]  /*0470*/  IMAD.MOV.U32 R0, RZ, RZ, R36 ;  /* 0x000000ffff007224 */ /* 0x000fe200078e0024 */
[----:B------:R-:W-:Y:S02]  /*0480*/  MOV R3, R37 ;  /* 0x0000002500037202 */ /* 0x000fe40000000f00 */
[----:B------:R-:W-:-:S07]  /*0490*/  MOV R8, 0x4b0 ;  /* 0x000004b000087802 */ /* 0x000fce0000000f00 */
[----:B01-3--:R-:W-:Y:S05]  /*04a0*/  CALL.REL.NOINC `($__internal_560_$__cuda_sm20_div_s64) ;  /* 0x0000003000b07944 */ /* 0x00bfea0003c00000 */
        /* <DEDUP_REMOVED lines=9> */
.L_x_27362:
        /* <DEDUP_REMOVED lines=33> */
.L_x_27363:
[----:B------:R-:W-:Y:S01]  /*0750*/  IMAD.MOV.U32 R0, RZ, RZ, R36 ;  /* 0x000000ffff007224 */ /* 0x000fe200078e0024 */
[----:B------:R-:W-:Y:S02]  /*0760*/  MOV R3, R37 ;  /* 0x0000002500037202 */ /* 0x000fe40000000f00 */
[----:B------:R-:W-:-:S07]  /*0770*/  MOV R8, 0x790 ;  /* 0x0000079000087802 */ /* 0x000fce0000000f00 */
[----:B---3--:R-:W-:Y:S05]  /*0780*/  CALL.REL.NOINC `($__internal_560_$__cuda_sm20_div_s64) ;  /* 0x0000002c00f87944 */ /* 0x008fea0003c00000 */
        /* <DEDUP_REMOVED lines=10> */
.L_x_27364:
        /* <DEDUP_REMOVED lines=34> */
.L_x_27365:
[----:B------:R-:W-:Y:S01]  /*0a50*/  IMAD.MOV.U32 R30, RZ, RZ, R28 ;  /* 0x000000ffff1e7224 */ /* 0x000fe200078e001c */
[----:B------:R-:W-:Y:S01]  /*0a60*/  MOV R0, R36 ;  /* 0x0000002400007202 */ /* 0x000fe20000000f00 */
[----:B------:R-:W-:Y:S01]  /*0a70*/  IMAD.MOV.U32 R3, RZ, RZ, R37 ;  /* 0x000000ffff037224 */ /* 0x000fe200078e0025 */
[----:B------:R-:W-:-:S07]  /*0a80*/  MOV R8, 0xaa0 ;  /* 0x00000aa000087802 */ /* 0x000fce0000000f00 */
[----:B---3--:R-:W-:Y:S05]  /*0a90*/  CALL.REL.NOINC `($__internal_560_$__cuda_sm20_div_s64) ;  /* 0x0000002c00347944 */ /* 0x008fea0003c00000 */
        /* <DEDUP_REMOVED lines=10> */
.L_x_27366:
        /* <DEDUP_REMOVED lines=33> */
.L_x_27367:
[----:B------:R-:W-:Y:S01]  /*0d50*/  IMAD.MOV.U32 R0, RZ, RZ, R36 ;  /* 0x000000ffff007224 */ /* 0x000fe200078e0024 */
[----:B------:R-:W-:Y:S02]  /*0d60*/  MOV R3, R37 ;  /* 0x0000002500037202 */ /* 0x000fe40000000f00 */
[----:B------:R-:W-:-:S07]  /*0d70*/  MOV R8, 0xd90 ;  /* 0x00000d9000087802 */ /* 0x000fce0000000f00 */
[----:B---3--:R-:W-:Y:S05]  /*0d80*/  CALL.REL.NOINC `($__internal_560_$__cuda_sm20_div_s64) ;  /* 0x0000002800787944 */ /* 0x008fea0003c00000 */
        /* <DEDUP_REMOVED lines=9> */
.L_x_27368:
        /* <DEDUP_REMOVED lines=34> */
.L_x_27369:
[----:B------:R-:W-:Y:S01]  /*1040*/  MOV R30, R28 ;  /* 0x0000001c001e7202 */ /* 0x000fe20000000f00 */
        /* <DEDUP_REMOVED lines=13> */
.L_x_27370:
        /* <DEDUP_REMOVED lines=34> */
.L_x_27371:
        /* <DEDUP_REMOVED lines=14> */
.L_x_27372:
        /* <DEDUP_REMOVED lines=34> */
.L_x_27373:
[----:B------:R-:W-:Y:S01]  /*1640*/  MOV R30, R28 ;  /* 0x0000001c001e7202 */ /* 0x000fe20000000f00 */
        /* <DEDUP_REMOVED lines=14> */
.L_x_27374:
        /* <DEDUP_REMOVED lines=34> */
.L_x_27375:
[----:B------:R-:W-:Y:S01]  /*1950*/  IMAD.MOV.U32 R0, RZ, RZ, R36 ;  /* 0x000000ffff007224 */ /* 0x000fe200078e0024 */
[----:B------:R-:W-:Y:S02]  /*1960*/  MOV R3, R37 ;  /* 0x0000002500037202 */ /* 0x000fe40000000f00 */
[----:B------:R-:W-:-:S07]  /*1970*/  MOV R8, 0x1990 ;  /* 0x0000199000087802 */ /* 0x000fce0000000f00 */
[----:B---3--:R-:W-:Y:S05]  /*1980*/  CALL.REL.NOINC `($__internal_560_$__cuda_sm20_div_s64) ;  /* 0x0000001c00787944 */ /* 0x008fea0003c00000 */
        /* <DEDUP_REMOVED lines=9> */
.L_x_27376:
        /* <DEDUP_REMOVED lines=13> */
.L_x_27360:
        /* <DEDUP_REMOVED lines=33> */
.L_x_27379:
[----:B------:R-:W-:Y:S01]  /*1d00*/  MOV R30, R32 ;  /* 0x00000020001e7202 */ /* 0x000fe20000000f00 */
[----:B------:R-:W-:Y:S01]  /*1d10*/  IMAD.MOV.U32 R0, RZ, RZ, R16 ;  /* 0x000000ffff007224 */ /* 0x000fe200078e0010 */
[----:B------:R-:W-:Y:S02]  /*1d20*/  MOV R3, R17 ;  /* 0x0000001100037202 */ /* 0x000fe40000000f00 */
[----:B------:R-:W-:-:S07]  /*1d30*/  MOV R8, 0x1d50 ;  /* 0x00001d5000087802 */ /* 0x000fce0000000f00 */
[----:B------:R-:W-:Y:S05]  /*1d40*/  CALL.REL.NOINC `($__internal_560_$__cuda_sm20_div_s64) ;  /* 0x0000001800887944 */ /* 0x000fea0003c00000 */
        /* <DEDUP_REMOVED lines=9> */
.L_x_27380:
        /* <DEDUP_REMOVED lines=35> */
.L_x_27381:
        /* <DEDUP_REMOVED lines=13> */
.L_x_27382:
        /* <DEDUP_REMOVED lines=36> */
.L_x_27383:
[----:B------:R-:W-:Y:S01]  /*2320*/  MOV R30, R20 ;  /* 0x00000014001e7202 */ /* 0x000fe20000000f00 */
[----:B------:R-:W-:Y:S01]  /*2330*/  IMAD.MOV.U32 R0, RZ, RZ, R18 ;  /* 0x000000ffff007224 */ /* 0x000fe200078e0012 */
[----:B------:R-:W-:Y:S02]  /*2340*/  MOV R3, R19 ;  /* 0x0000001300037202 */ /* 0x000fe40000000f00 */
[----:B------:R-:W-:-:S07]  /*2350*/  MOV R8, 0x2370 ;  /* 0x0000237000087802 */ /* 0x000fce0000000f00 */
[----:B------:R-:W-:Y:S05]  /*2360*/  CALL.REL.NOINC `($__internal_560_$__cuda_sm20_div_s64) ;  /* 0x0000001400007944 */ /* 0x000fea0003c00000 */
        /* <DEDUP_REMOVED lines=10> */
.L_x_27384:
        /* <DEDUP_REMOVED lines=37> */
.L_x_27385:
[----:B------:R-:W-:Y:S01]  /*2660*/  IMAD.MOV.U32 R0, RZ, RZ, R18 ;  /* 0x000000ffff007224 */ /* 0x000fe200078e0012 */
[----:B------:R-:W-:Y:S02]  /*2670*/  MOV R3, R19 ;  /* 0x0000001300037202 */ /* 0x000fe40000000f00 */
[----:B------:R-:W-:-:S07]  /*2680*/  MOV R8, 0x26a0 ;  /* 0x000026a000087802 */ /* 0x000fce0000000f00 */
[----:B------:R-:W-:Y:S05]  /*2690*/  CALL.REL.NOINC `($__internal_560_$__cuda_sm20_div_s64) ;  /* 0x0000001000347944 */ /* 0x000fea0003c00000 */
        /* <DEDUP_REMOVED lines=8> */
.L_x_27386:
        /* <DEDUP_REMOVED lines=10> */
.L_x_27378:
        /* <DEDUP_REMOVED lines=31> */
.L_x_27388:
[----:B------:R-:W-:Y:S01]  /*29b0*/  MOV R30, R32 ;  /* 0x00000020001e7202 */ /* 0x000fe20000000f00 */
[----:B------:R-:W-:Y:S01]  /*29c0*/  IMAD.MOV.U32 R3, RZ, RZ, R17 ;  /* 0x000000ffff037224 */ /* 0x000fe200078e0011 */
[----:B------:R-:W-:Y:S02]  /*29d0*/  MOV R0, R16 ;  /* 0x0000001000007202 */ /* 0x000fe40000000f00 */
[----:B------:R-:W-:-:S07]  /*29e0*/  MOV R8, 0x2a00 ;  /* 0x00002a0000087802 */ /* 0x000fce0000000f00 */
[----:B------:R-:W-:Y:S05]  /*29f0*/  CALL.REL.NOINC `($__internal_560_$__cuda_sm20_div_s64) ;  /* 0x0000000c005c7944 */ /* 0x000fea0003c00000 */
        /* <DEDUP_REMOVED lines=9> */
.L_x_27389:
        /* <DEDUP_REMOVED lines=36> */
.L_x_27390:
        /* <DEDUP_REMOVED lines=12> */
.L_x_27391:
        /* <DEDUP_REMOVED lines=10> */
.L_x_27387:
        /* <DEDUP_REMOVED lines=29> */
.L_x_27392:
[----:B------:R-:W-:-:S07]  /*3000*/  MOV R0, 0x3020 ;  /* 0x0000302000007802 */ /* 0x000fce0000000f00 */
[----:B------:R-:W-:Y:S05]  /*3010*/  CALL.REL.NOINC `($__internal_561_$__cuda_sm20_rem_s64) ;  /* 0x0000000c00207944 */ /* 0x000fea0003c00000 */
[----:B------:R-:W-:Y:S01]  /*3020*/  IMAD.MOV.U32 R8, RZ, RZ, R3 ;  /* 0x000000ffff087224 */ /* 0x000fe200078e0003 */
[----:B------:R-:W-:-:S07]  /*3030*/  MOV R9, R10 ;  /* 0x0000000a00097202 */ /* 0x000fce0000000f00 */
.L_x_27393:
[----:B------:R-:W0:Y:S02]  /*3040*/  LDC.64 R10, c[0x0][0x398] ;  /* 0x0000e600ff0a7b82 */ /* 0x000e240000000a00 */
[----:B0-----:R-:W-:-:S06]  /*3050*/  IMAD.WIDE.U32 R2, R2, 0x8, R10 ;  /* 0x0000000802027825 */ /* 0x001fcc00078e000a */
[----:B------:R-:W2:Y:S02]  /*3060*/  LDG.E.64 R2, desc[UR10][R2.64] ;  /* 0x0000000a02027981 */ /* 0x000ea4000c1e1b00 */
[-C--:B--2---:R-:W-:Y:S02]  /*3070*/  IMAD R11, R3, R8.reuse, RZ ;  /* 0x00000008030b7224 */ /* 0x084fe400078e02ff */
[----:B------:R-:W-:-:S04]  /*3080*/  IMAD.WIDE.U32 R28, R2, R8, R28 ;  /* 0x00000008021c7225 */ /* 0x000fc800078e001c */
[----:B------:R-:W-:-:S05]  /*3090*/  IMAD R11, R2, R9, R11 ;  /* 0x00000009020b7224 */ /* 0x000fca00078e020b */
[----:B------:R-:W-:-:S07]  /*30a0*/  IADD3 R29, PT, PT, R29, R11, RZ ;  /* 0x0000000b1d1d7210 */ /* 0x000fce0007ffe0ff */
.L_x_27359:
[----:B------:R-:W0:Y:S02]  /*30b0*/  LDCU.64 UR12, c[0x0][0x388] ;  /* 0x00007100ff0c77ac */ /* 0x000e240008000a00 */
[----:B0-----:R-:W-:-:S04]  /*30c0*/  LEA R2, P0, R28, UR12, 0x2 ;  /* 0x0000000c1c027c11 */ /* 0x001fc8000f8010ff */
[----:B------:R-:W-:-:S05]  /*30d0*/  LEA.HI.X R3, R28, UR13, R29, 0x2, P0 ;  /* 0x0000000d1c037c11 */ /* 0x000fca00080f141d */
[----:B------:R-:W2:Y:S01]  /*30e0*/  LDG.E R2, desc[UR10][R2.64] ;  /* 0x0000000a02027981 */ /* 0x000ea2000c1e1900 */
[----:B------:R-:W-:Y:S01]  /*30f0*/  ISETP.NE.AND P0, PT, R7, RZ, PT ;  /* 0x000000ff0700720c */ /* 0x000fe20003f05270 */
[----:B--2---:R-:W-:-:S05]  /*3100*/  IMAD R9, R2, R2, RZ ;  /* 0x0000000202097224 */ /* 0x004fca00078e02ff */
[----:B------:R0:W-:Y:S01]  /*3110*/  STS [R4], R9 ;  /* 0x0000000904007388 */ /* 0x0001e20000000800 */
[----:B------:R-:W-:Y:S06]  /*3120*/  BAR.SYNC.DEFER_BLOCKING 0x0 ;  /* 0x0000000000007b1d */ /* 0x000fec0000010000 */
[----:B------:R-:W-:Y:S05]  /*3130*/  @P0 EXIT ;  /* 0x000000000000094d */ /* 0x000fea0003800000 */
[----:B------:R-:W-:-:S13]  /*3140*/  ISETP.GT.U32.AND P0, PT, R5, 0x1, PT ;  /* 0x000000010500780c */ /* 0x000fda0003f04070 */
[----:B------:R-:W1:Y:S01]  /*3150*/  @!P0 S2R R3, SR_CgaCtaId ;  /* 0x0000000000038919 */ /* 0x000e620000008800 */
[----:B------:R-:W-:-:S04]  /*3160*/  @!P0 MOV R0, 0x400 ;  /* 0x0000040000008802 */ /* 0x000fc80000000f00 */
[----:B-1----:R-:W-:-:S05]  /*3170*/  @!P0 LEA R3, R3, R0, 0x18 ;  /* 0x0000000003038211 */ /* 0x002fca00078ec0ff */
[----:B------:R-:W-:-:S06]  /*3180*/  @!P0 IMAD R0, R6, 0x4, R3 ;  /* 0x0000000406008824 */ /* 0x000fcc00078e0203 */
[----:B------:R-:W1:Y:S01]  /*3190*/  @!P0 LDS R0, [R0] ;  /* 0x0000000000008984 */ /* 0x000e620000000800 */
[----:B------:R-:W-:Y:S05]  /*31a0*/  @!P0 BRA `(.L_x_27394) ;  /* 0x00000004004c8947 */ /* 0x000fea0003800000 */
[----:B------:R-:W2:Y:S01]  /*31b0*/  S2UR UR5, SR_CgaCtaId ;  /* 0x00000000000579c3 */ /* 0x000ea20000008800 */
[----:B------:R-:W-:Y:S01]  /*31c0*/  UMOV UR4, 0x400 ;  /* 0x0000040000047882 */ /* 0x000fe20000000000 */
[C---:B------:R-:W-:Y:S01]  /*31d0*/  IADD3 R2, PT, PT, R5.reuse, -0x2, RZ ;  /* 0xfffffffe05027810 */ /* 0x040fe20007ffe0ff */
[----:B0-----:R-:W-:Y:S01]  /*31e0*/  IMAD.MOV.U32 R4, RZ, RZ, 0x1 ;  /* 0x00000001ff047424 */ /* 0x001fe200078e00ff */
[----:B------:R-:W-:Y:S02]  /*31f0*/  IADD3 R5, PT, PT, R5, -0x1, RZ ;  /* 0xffffffff05057810 */ /* 0x000fe40007ffe0ff */
        /* <DEDUP_REMOVED lines=13> */
.L_x_27396:
[C---:B------:R-:W-:Y:S01]  /*32d0*/  IMAD R10, R7.reuse, UR7, RZ ;  /* 0x00000007070a7c24 */ /* 0x040fe2000f8e02ff */
[----:B------:R2:W-:Y:S01]  /*32e0*/  LDS R9, [R6] ;  /* 0x0000000006097984 */ /* 0x0005e20000000800 */
[----:B------:R-:W2:Y:S01]  /*32f0*/  LDC R21, c[0x0][0x360] ;  /* 0x0000d800ff157b82 */ /* 0x000ea20000000800 */
[----:B------:R-:W-:Y:S01]  /*3300*/  VIADD R4, R4, 0x8 ;  /* 0x0000000804047836 */ /* 0x000fe20000000000 */
[----:B------:R-:W-:Y:S01]  /*3310*/  IADD3 R8, PT, PT, R8, 0x8, RZ ;  /* 0x0000000808087810 */ /* 0x000fe20007ffe0ff */
[----:B------:R-:W-:Y:S01]  /*3320*/  VIADD R7, R7, 0x8 ;  /* 0x0000000807077836 */ /* 0x000fe20000000000 */
[----:B------:R-:W-:Y:S02]  /*3330*/  LEA R10, R10, R3, 0x2 ;  /* 0x000000030a0a7211 */ /* 0x000fe400078e10ff */
[----:B------:R-:W-:-:S03]  /*3340*/  ISETP.NE.AND P0, PT, R4, RZ, PT ;  /* 0x000000ff0400720c */ /* 0x000fc60003f05270 */
[----:B------:R-:W-:Y:S02]  /*3350*/  VIADD R11, R10, UR5 ;  /* 0x000000050a0b7c36 */ /* 0x000fe40008000000 */
[----:B------:R-:W1:Y:S03]  /*3360*/  LDS R10, [R10+UR5] ;  /* 0x000000050a0a7984 */ /* 0x000e660008000800 */
[----:B------:R-:W-:Y:S01]  /*3370*/  IADD3 R12, PT, PT, R11, UR5, RZ ;  /* 0x000000050b0c7c10 */ /* 0x000fe2000fffe0ff */
[----:B------:R-:W-:Y:S03]  /*3380*/  LDS R16, [R11+UR5] ;  /* 0x000000050b107984 */ /* 0x000fe60008000800 */
[----:B------:R-:W-:Y:S02]  /*3390*/  IADD3 R13, PT, PT, R12, UR5, RZ ;  /* 0x000000050c0d7c10 */ /* 0x000fe4000fffe0ff */
[----:B------:R-:W3:Y:S03]  /*33a0*/  LDS R12, [R12+UR5] ;  /* 0x000000050c0c7984 */ /* 0x000ee60008000800 */
[----:B------:R-:W-:Y:S01]  /*33b0*/  VIADD R17, R13, UR5 ;  /* 0x000000050d117c36 */ /* 0x000fe20008000000 */
[----:B------:R-:W-:Y:S01]  /*33c0*/  LDS R18, [R13+UR5] ;  /* 0x000000050d127984 */ /* 0x000fe20008000800 */
[----:B--2---:R-:W-:-:S03]  /*33d0*/  LEA R6, R21, R6, 0x5 ;  /* 0x0000000615067211 */ /* 0x004fc600078e28ff */
[----:B------:R-:W-:Y:S02]  /*33e0*/  IADD3 R19, PT, PT, R17, UR5, RZ ;  /* 0x0000000511137c10 */ /* 0x000fe4000fffe0ff */
[----:B------:R-:W2:Y:S02]  /*33f0*/  LDS R17, [R17+UR5] ;  /* 0x0000000511117984 */ /* 0x000ea40008000800 */
[----:B------:R-:W-:Y:S02]  /*3400*/  IADD3 R20, PT, PT, R19, UR5, RZ ;  /* 0x0000000513147c10 */ /* 0x000fe4000fffe0ff */
[----:B------:R-:W-:Y:S04]  /*3410*/  LDS R22, [R19+UR5] ;  /* 0x0000000513167984 */ /* 0x000fe80008000800 */
[----:B------:R-:W4:Y:S01]  /*3420*/  LDS R20, [R20+UR5] ;  /* 0x0000000514147984 */ /* 0x000f220008000800 */
[----:B-1----:R-:W-:-:S04]  /*3430*/  IADD3 R9, PT, PT, R10, R9, R0 ;  /* 0x000000090a097210 */ /* 0x002fc80007ffe000 */
[----:B---3--:R-:W-:-:S04]  /*3440*/  IADD3 R9, PT, PT, R12, R16, R9 ;  /* 0x000000100c097210 */ /* 0x008fc80007ffe009 */
[----:B--2---:R-:W-:-:S04]  /*3450*/  IADD3 R9, PT, PT, R17, R18, R9 ;  /* 0x0000001211097210 */ /* 0x004fc80007ffe009 */
[----:B----4-:R-:W-:Y:S01]  /*3460*/  IADD3 R0, PT, PT, R20, R22, R9 ;  /* 0x0000001614007210 */ /* 0x010fe20007ffe009 */
[----:B------:R-:W-:Y:S06]  /*3470*/  @P0 BRA `(.L_x_27396) ;  /* 0xfffffffc00940947 */ /* 0x000fec000383ffff */
[----:B------:R-:W-:-:S07]  /*3480*/  IADD3 R4, PT, PT, R8, 0x1, RZ ;  /* 0x0000000108047810 */ /* 0x000fce0007ffe0ff */
.L_x_27395:
        /* <DEDUP_REMOVED lines=10> */
[----:B------:R-:W-:Y:S01]  /*3530*/  LDS R7, [R2] ;  /* 0x0000000002077984 */ /* 0x000fe20000000800 */
[----:B--2---:R-:W-:-:S05]  /*3540*/  IMAD R6, R9, 0x4, R2 ;  /* 0x0000000409067824 */ /* 0x004fca00078e0202 */
[C---:B------:R-:W-:Y:S02]  /*3550*/  LEA R8, R9.reuse, R6, 0x2 ;  /* 0x0000000609087211 */ /* 0x040fe400078e10ff */
[----:B------:R-:W1:Y:S02]  /*3560*/  LDS R6, [R6] ;  /* 0x0000000006067984 */ /* 0x000e640000000800 */
[----:B------:R-:W-:Y:S02]  /*3570*/  LEA R10, R9, R8, 0x2 ;  /* 0x00000008090a7211 */ /* 0x000fe400078e10ff */
[----:B------:R-:W-:Y:S04]  /*3580*/  LDS R9, [R8] ;  /* 0x0000000008097984 */ /* 0x000fe80000000800 */
[----:B------:R-:W2:Y:S01]  /*3590*/  LDS R10, [R10] ;  /* 0x000000000a0a7984 */ /* 0x000ea20000000800 */
[----:B-1----:R-:W-:-:S04]  /*35a0*/  IADD3 R0, PT, PT, R6, R7, R0 ;  /* 0x0000000706007210 */ /* 0x002fc80007ffe000 */
[----:B--2---:R-:W-:-:S07]  /*35b0*/  IADD3 R0, PT, PT, R10, R9, R0 ;  /* 0x000000090a007210 */ /* 0x004fce0007ffe000 */
.L_x_27398:
        /* <DEDUP_REMOVED lines=10> */
[----:B------:R-:W-:Y:S04]  /*3660*/  LDS R5, [R2] ;  /* 0x0000000002057984 */ /* 0x000fe80000000800 */
[----:B------:R-:W1:Y:S02]  /*3670*/  LDS R6, [R6] ;  /* 0x0000000006067984 */ /* 0x000e640000000800 */
[----:B-1----:R-:W-:-:S07]  /*3680*/  IADD3 R0, PT, PT, R6, R5, R0 ;  /* 0x0000000506007210 */ /* 0x002fce0007ffe000 */
.L_x_27399:
[----:B------:R-:W-:-:S05]  /*3690*/  @!P1 IMAD R4, R4, UR7, RZ ;  /* 0x0000000704049c24 */ /* 0x000fca000f8e02ff */
[----:B------:R-:W-:-:S05]  /*36a0*/  @!P1 LEA R4, R4, R3, 0x2 ;  /* 0x0000000304049211 */ /* 0x000fca00078e10ff */
[----:B------:R-:W1:Y:S02]  /*36b0*/  @!P1 LDS R5, [R4] ;  /* 0x0000000004059984 */ /* 0x000e640000000800 */
[----:B-1----:R-:W-:-:S07]  /*36c0*/  @!P1 IADD3 R0, PT, PT, R0, R5, RZ ;  /* 0x0000000500009210 */ /* 0x002fce0007ffe0ff */
.L_x_27397:
[----:B-1----:R2:W-:Y:S02]  /*36d0*/  STS [R3], R0 ;  /* 0x0000000003007388 */ /* 0x0025e40000000800 */
.L_x_27394:
[----:B0-2---:R-:W0:Y:S01]  /*36e0*/  LDC.64 R2, c[0x0][0x3a8] ;  /* 0x0000ea00ff027b82 */ /* 0x005e220000000a00 */
[----:B------:R-:W2:Y:S01]  /*36f0*/  LDCU.64 UR4, c[0x0][0x380] ;  /* 0x00007000ff0477ac */ /* 0x000ea20008000a00 */
[----:B------:R-:W-:Y:S02]  /*3700*/  IMAD.MOV.U32 R15, RZ, RZ, RZ ;  /* 0x000000ffff0f7224 */ /* 0x000fe400078e00ff */
[----:B0-----:R-:W-:-:S04]  /*3710*/  IMAD.WIDE.U32 R14, R2, UR8, R14 ;  /* 0x00000008020e7c25 */ /* 0x001fc8000f8e000e */
[----:B------:R-:W-:Y:S01]  /*3720*/  IMAD R3, R3, UR8, R15 ;  /* 0x0000000803037c24 */ /* 0x000fe2000f8e020f */
[----:B--2---:R-:W-:-:S04]  /*3730*/  LEA R2, P0, R14, UR4, 0x2 ;  /* 0x000000040e027c11 */ /* 0x004fc8000f8010ff */
[----:B------:R-:W-:-:S05]  /*3740*/  LEA.HI.X R3, R14, UR5, R3, 0x2, P0 ;  /* 0x000000050e037c11 */ /* 0x000fca00080f1403 */
[----:B-1----:R-:W-:Y:S01]  /*3750*/  STG.E desc[UR10][R2.64], R0 ;  /* 0x0000000002007986 */ /* 0x002fe2000c10190a */
[----:B------:R-:W-:Y:S05]  /*3760*/  EXIT ;  /* 0x000000000000794d */ /* 0x000fea0003800000 */
        .weak           $__internal_560_$__cuda_sm20_div_s64
        .type           $__internal_560_$__cuda_sm20_div_s64,@function
        .size           $__internal_560_$__cuda_sm20_div_s64,($__internal_561_$__cuda_sm20_rem_s64 - $__internal_560_$__cuda_sm20_div_s64)
$__internal_560_$__cuda_sm20_div_s64:
        /* <DEDUP_REMOVED lines=82> */
[----:B------:R-:W-:Y:S06]  /*3c90*/  RET.REL.NODEC R8 `(contiguous_sum_square3_u32) ;  /* 0xffffffc008d87950 */ /* 0x000fec0003c3ffff */
        .weak           $__internal_561_$__cuda_sm20_rem_s64
        .type           $__internal_561_$__cuda_sm20_rem_s64,@function
        .size           $__internal_561_$__cuda_sm20_rem_s64,(.L_x_30889 - $__internal_561_$__cuda_sm20_rem_s64)
$__internal_561_$__cuda_sm20_rem_s64:
        /* <DEDUP_REMOVED lines=66> */
[----:B------:R-:W-:Y:S06]  /*40c0*/  RET.REL.NODEC R8 `(contiguous_sum_square3_u32) ;  /* 0xffffffbc08cc7950 */ /* 0x000fec0003c3ffff */
.L_x_27400:
        /* <DEDUP_REMOVED lines=11> */
.L_x_30889:


//--------------------- .text.contiguous_sum_square22_u32 --------------------------
	.section	.text.contiguous_sum_square22_u32,"ax",@progbits
	.align	128
        .global         contiguous_sum_square22_u32
        .type           contiguous_sum_square22_u32,@function
        .size           contiguous_sum_square22_u32,(.L_x_31514 - contiguous_sum_square22_u32)
        .other          contiguous_sum_square22_u32,@"STO_CUDA_ENTRY STV_DEFAULT"
contiguous_sum_square22_u32:
.text.contiguous_sum_square22_u32:
        /* <DEDUP_REMOVED lines=34> */
[----:B------:R-:W-:Y:S02]  /*0220*/  IMAD.IADD R7, R5, 0x1, R11 ;  /* 0x0000000105077824 */ /* 0x000fe400078e020b */
[----:B------:R-:W-:Y:S01]  /*0230*/  IMAD.IADD R5, R11, 0x1, R9 ;  /* 0x000000010b057824 */ /* 0x000fe200078e0209 */
[----:B0-----:R-:W-:Y:S02]  /*0240*/  LEA R10, P1, R8, UR4, 0x2 ;  /* 0x00000004080a7c11 */ /* 0x001fe4000f8210ff */
[----:B------:R-:W-:Y:S02]  /*0250*/  LEA R6, P0, R4, UR4, 0x2 ;  /* 0x0000000404067c11 */ /* 0x000fe4000f8010ff */
[----:B------:R-:W-:Y:S02]  /*0260*/  LEA.HI.X R11, R8, UR5, R5, 0x2, P1 ;  /* 0x00000005080b7c11 */ /* 0x000fe400088f1405 */
[----:B------:R-:W-:-:S04]  /*0270*/  LEA.HI.X R7, R4, UR5, R7, 0x2, P0 ;  /* 0x0000000504077c11 */ /* 0x000fc800080f1407 */
[----:B------:R-:W2:Y:S04]  /*0280*/  LDG.E R11, desc[UR14][R10.64] ;  /* 0x0000000e0a0b7981 */ /* 0x000ea8000c1e1900 */
[----:B------:R-:W2:Y:S02]  /*0290*/  LDG.E R6, desc[UR14][R6.64] ;  /* 0x0000000e06067981 */ /* 0x000ea4000c1e1900 */
[----:B--2---:R-:W-:-:S05]  /*02a0*/  IADD3 R5, PT, PT, R6, R11, RZ ;  /* 0x0000000b06057210 */ /* 0x004fca0007ffe0ff */
[----:B------:R0:W-:Y:S01]  /*02b0*/  STS [R2], R5 ;  /* 0x0000000502007388 */ /* 0x0001e20000000800 */
[----:B------:R-:W-:Y:S05]  /*02c0*/  BRA `(.L_x_27403) ;  /* 0x0000000000347947 */ /* 0x000fea0003800000 */
.L_x_27402:
        /* <DEDUP_REMOVED lines=11> */
[----:B------:R-:W2:Y:S04]  /*0380*/  LDG.E R7, desc[UR14][R6.64] ;  /* 0x0000000e06077981 */ /* 0x000ea8000c1e1900 */
[----:B--2---:R2:W-:Y:S02]  /*0390*/  STS [R2], R7 ;  /* 0x0000000702007388 */ /* 0x0045e40000000800 */
.L_x_27403:
[----:B------:R-:W-:Y:S05]  /*03a0*/  BSYNC.RECONVERGENT B0 ;  /* 0x0000000000007941 */ /* 0x000fea0003800200 */
.L_x_27401:
[----:B------:R-:W-:Y:S01]  /*03b0*/  BAR.SYNC.DEFER_BLOCKING 0x0 ;  /* 0x0000000000007b1d */ /* 0x000fe20000010000 */
[----:B------:R-:W-:Y:S02]  /*03c0*/  ISETP.GE.U32.AND P1, PT, R3, 0x42, PT ;  /* 0x000000420300780c */ /* 0x000fe40003f26070 */
[----:B------:R-:W-:-:S11]  /*03d0*/  ISETP.GT.U32.AND P0, PT, R0, 0x1f, PT ;  /* 0x0000001f0000780c */ /* 0x000fd60003f04070 */
[----:B------:R-:W-:Y:S05]  /*03e0*/  @!P1 BRA `(.L_x_27404) ;  /* 0x00000000002c9947 */ /* 0x000fea0003800000 */
.L_x_27405:
[----:B------:R-:W-:-:S04]  /*03f0*/  SHF.R.U32.HI R9, RZ, 0x1, R3 ;  /* 0x00000001ff097819 */ /* 0x000fc80000011603 */
[----:B------:R-:W-:-:S13]  /*0400*/  ISETP.GE.U32.AND P1, PT, R0, R9, PT ;  /* 0x000000090000720c */ /* 0x000fda0003f26070 */
[----:B0-----:R-:W-:Y:S01]  /*0410*/  @!P1 LEA R5, R9, R2, 0x2 ;  /* 0x0000000209059211 */ /* 0x001fe200078e10ff */
[----:B------:R-:W-:Y:S05]  /*0420*/  @!P1 LDS R4, [R2] ;  /* 0x0000000002049984 */ /* 0x000fea0000000800 */
[----:B------:R-:W2:Y:S02]  /*0430*/  @!P1 LDS R5, [R5] ;  /* 0x0000000005059984 */ /* 0x000ea40000000800 */
[----:B--2---:R-:W-:-:S05]  /*0440*/  @!P1 IMAD.IADD R7, R4, 0x1, R5 ;  /* 0x0000000104079824 */ /* 0x004fca00078e0205 */
[----:B------:R3:W-:Y:S01]  /*0450*/  @!P1 STS [R2], R7 ;  /* 0x0000000702009388 */ /* 0x0007e20000000800 */
[----:B------:R-:W-:Y:S01]  /*0460*/  BAR.SYNC.DEFER_BLOCKING 0x0 ;  /* 0x0000000000007b1d */ /* 0x000fe20000010000 */
[----:B------:R-:W-:Y:S01]  /*0470*/  ISETP.GT.U32.AND P1, PT, R3, 0x83, PT ;  /* 0x000000830300780c */ /* 0x000fe20003f24070 */
[----:B------:R-:W-:-:S12]  /*0480*/  IMAD.MOV.U32 R3, RZ, RZ, R9 ;  /* 0x000000ffff037224 */ /* 0x000fd800078e0009 */
[----:B---3--:R-:W-:Y:S05]  /*0490*/  @P1 BRA `(.L_x_27405) ;  /* 0xfffffffc00d41947 */ /* 0x008fea000383ffff */
.L_x_27404:
[----:B------:R-:W-:Y:S05]  /*04a0*/  @P0 EXIT ;  /* 0x000000000000094d */ /* 0x000fea0003800000 */
[----:B------:R-:W-:Y:S01]  /*04b0*/  LDS R3, [R2] ;  /* 0x0000000002037984 */ /* 0x000fe20000000800 */
[----:B------:R-:W-:-:S03]  /*04c0*/  ISETP.NE.AND P0, PT, R0, RZ, PT ;  /* 0x000000ff0000720c */ /* 0x000fc60003f05270 */
[----:B------:R-:W3:Y:S02]  /*04d0*/  LDS R4, [R2+0x80] ;  /* 0x0000800002047984 */ /* 0x000ee40000000800 */
[----:B---3--:R-:W-:-:S05]  /*04e0*/  IADD3 R3, PT, PT, R3, R4, RZ ;  /* 0x0000000403037210 */ /* 0x008fca0007ffe0ff */
[----:B------:R-:W-:Y:S04]  /*04f0*/  STS [R2], R3 ;  /* 0x0000000302007388 */ /* 0x000fe80000000800 */
[----:B------:R-:W-:Y:S04]  /*0500*/  LDS R4, [R2] ;  /* 0x0000000002047984 */ /* 0x000fe80000000800 */
[----:B0-----:R-:W0:Y:S02]  /*0510*/  LDS R5, [R2+0x40] ;  /* 0x0000400002057984 */ /* 0x001e240000000800 */
[----:B0-----:R-:W-:-:S05]  /*0520*/  IMAD.IADD R5, R4, 0x1, R5 ;  /* 0x0000000104057824 */ /* 0x001fca00078e0205 */
[----:B------:R-:W-:Y:S04]  /*0530*/  STS [R2], R5 ;  /* 0x0000000502007388 */ /* 0x000fe80000000800 */
[----:B------:R-:W-:Y:S04]  /*0540*/  LDS R4, [R2] ;  /* 0x0000000002047984 */ /* 0x000fe80000000800 */
[----:B--2---:R-:W0:Y:S02]  /*0550*/  LDS R7, [R2+0x20] ;  /* 0x0000200002077984 */ /* 0x004e240000000800 */
[----:B0-----:R-:W-:-:S05]  /*0560*/  IMAD.IADD R7, R4, 0x1, R7 ;  /* 0x0000000104077824 */ /* 0x001fca00078e0207 */
[----:B------:R-:W-:Y:S04]  /*0570*/  STS [R2], R7 ;  /* 0x0000000702007388 */ /* 0x000fe80000000800 */
[----:B------:R-:W-:Y:S04]  /*0580*/  LDS R4, [R2] ;  /* 0x0000000002047984 */ /* 0x000fe80000000800 */
[----:B------:R-:W0:Y:S02]  /*0590*/  LDS R9, [R2+0x10] ;  /* 0x0000100002097984 */ /* 0x000e240000000800 */
[----:B0-----:R-:W-:-:S05]  /*05a0*/  IADD3 R9, PT, PT, R4, R9, RZ ;  /* 0x0000000904097210 */ /* 0x001fca0007ffe0ff */
[----:B------:R-:W-:Y:S04]  /*05b0*/  STS [R2], R9 ;  /* 0x0000000902007388 */ /* 0x000fe80000000800 */
[----:B------:R-:W-:Y:S04]  /*05c0*/  LDS R3, [R2] ;  /* 0x0000000002037984 */ /* 0x000fe80000000800 */
[----:B------:R-:W0:Y:S02]  /*05d0*/  LDS R4, [R2+0x8] ;  /* 0x0000080002047984 */ /* 0x000e240000000800 */
[----:B0-----:R-:W-:-:S05]  /*05e0*/  IMAD.IADD R3, R3, 0x1, R4 ;  /* 0x0000000103037824 */ /* 0x001fca00078e0204 */
[----:B------:R-:W-:Y:S04]  /*05f0*/  STS [R2], R3 ;  /* 0x0000000302007388 */ /* 0x000fe80000000800 */
[----:B------:R-:W-:Y:S04]  /*0600*/  LDS R4, [R2] ;  /* 0x0000000002047984 */ /* 0x000fe80000000800 */
[----:B------:R-:W0:Y:S02]  /*0610*/  LDS R5, [R2+0x4] ;  /* 0x0000040002057984 */ /* 0x000e240000000800 */
[----:B0-----:R-:W-:-:S05]  /*0620*/  IMAD.IADD R5, R4, 0x1, R5 ;  /* 0x0000000104057824 */ /* 0x001fca00078e0205 */
        /* <DEDUP_REMOVED lines=17> */
[----:B------:R-:W-:-:S05]  /*0740*/  IMAD.U32 R3, RZ, RZ, UR4 ;  /* 0x00000004ff037e24 */ /* 0x000fca000f8e00ff */
[----:B0-----:R-:W-:Y:S01]  /*0750*/  STG.E desc[UR14][R2.64], R5 ;  /* 0x0000000502007986 */ /* 0x001fe2000c10190e */
[----:B------:R-:W-:Y:S05]  /*0760*/  EXIT ;  /* 0x000000000000794d */ /* 0x000fea0003800000 */
.L_x_27406:
        /* <DEDUP_REMOVED lines=9> */
.L_x_31514:


//--------------------- .text.contiguous_sum_square2_u32 --------------------------
	.section	.text.contiguous_sum_square2_u32,"ax",@progbits
	.align	128
        .global         contiguous_sum_square2_u32
        .type           contiguous_sum_square2_u32,@function
        .size           contiguous_sum_square2_u32,(.L_x_30891 - contiguous_sum_square2_u32)
        .other          contiguous_sum_square2_u32,@"STO_CUDA_ENTRY STV_DEFAULT"
contiguous_sum_square2_u32:
.text.contiguous_sum_square2_u32:
        /* <DEDUP_REMOVED lines=55> */
.L_x_27435:
        /* <DEDUP_REMOVED lines=32> */
.L_x_27412:
[----:B------:R-:W-:Y:S01]  /*0570*/  IMAD.MOV.U32 R26, RZ, RZ, R6 ;  /* 0x000000ffff1a7224 */ /* 0x000fe200078e0006 */
[----:B------:R-:W-:Y:S01]  /*0580*/  MOV R13, R7 ;  /* 0x00000007000d7202 */ /* 0x000fe20000000f00 */
[----:B------:R-:W-:Y:S01]  /*0590*/  IMAD.MOV.U32 R14, RZ, RZ, R38 ;  /* 0x000000ffff0e7224 */ /* 0x000fe200078e0026 */
[----:B------:R-:W-:Y:S02]  /*05a0*/  MOV R11, R39 ;  /* 0x00000027000b7202 */ /* 0x000fe40000000f00 */
[----:B------:R-:W-:-:S07]  /*05b0*/  MOV R12, 0x5d0 ;  /* 0x000005d0000c7802 */ /* 0x000fce0000000f00 */
[----:B-12---:R-:W-:Y:S05]  /*05c0*/  CALL.REL.NOINC `($__internal_562_$__cuda_sm20_div_s64) ;  /* 0x0000006400547944 */ /* 0x006fea0003c00000 */
        /* <DEDUP_REMOVED lines=9> */
.L_x_27413:
[----:B------:R-:W-:Y:S05]  /*0660*/  BSYNC.RECONVERGENT B1 ;  /* 0x0000000000017941 */ /* 0x000fea0003800200 */
.L_x_27411:
        /* <DEDUP_REMOVED lines=33> */
.L_x_27415:
[----:B------:R-:W-:Y:S01]  /*0880*/  IMAD.MOV.U32 R26, RZ, RZ, R20 ;  /* 0x000000ffff1a7224 */ /* 0x000fe200078e0014 */
[----:B------:R-:W-:Y:S01]  /*0890*/  MOV R13, R9 ;  /* 0x00000009000d7202 */ /* 0x000fe20000000f00 */
[----:B------:R-:W-:Y:S01]  /*08a0*/  IMAD.MOV.U32 R14, RZ, RZ, R38 ;  /* 0x000000ffff0e7224 */ /* 0x000fe200078e0026 */
[----:B------:R-:W-:Y:S02]  /*08b0*/  MOV R11, R39 ;  /* 0x00000027000b7202 */ /* 0x000fe40000000f00 */
[----:B------:R-:W-:-:S07]  /*08c0*/  MOV R12, 0x8e0 ;  /* 0x000008e0000c7802 */ /* 0x000fce0000000f00 */
[----:B-1----:R-:W-:Y:S05]  /*08d0*/  CALL.REL.NOINC `($__internal_562_$__cuda_sm20_div_s64) ;  /* 0x0000006000907944 */ /* 0x002fea0003c00000 */
        /* <DEDUP_REMOVED lines=9> */
.L_x_27416:
[----:B------:R-:W-:Y:S05]  /*0970*/  BSYNC.RECONVERGENT B1 ;  /* 0x0000000000017941 */ /* 0x000fea0003800200 */
.L_x_27414:
        /* <DEDUP_REMOVED lines=34> */
.L_x_27418:
[----:B------:R-:W-:Y:S01]  /*0ba0*/  MOV R26, R34 ;  /* 0x00000022001a7202 */ /* 0x000fe20000000f00 */
[----:B------:R-:W-:Y:S01]  /*0bb0*/  IMAD.MOV.U32 R13, RZ, RZ, R35 ;  /* 0x000000ffff0d7224 */ /* 0x000fe200078e0023 */
[----:B------:R-:W-:Y:S01]  /*0bc0*/  MOV R14, R20 ;  /* 0x00000014000e7202 */ /* 0x000fe20000000f00 */
[----:B------:R-:W-:Y:S01]  /*0bd0*/  IMAD.MOV.U32 R11, RZ, RZ, R21 ;  /* 0x000000ffff0b7224 */ /* 0x000fe200078e0015 */
[----:B------:R-:W-:-:S07]  /*0be0*/  MOV R12, 0xc00 ;  /* 0x00000c00000c7802 */ /* 0x000fce0000000f00 */
[----:B-1----:R-:W-:Y:S05]  /*0bf0*/  CALL.REL.NOINC `($__internal_562_$__cuda_sm20_div_s64) ;  /* 0x0000005c00c87944 */ /* 0x002fea0003c00000 */
        /* <DEDUP_REMOVED lines=10> */
.L_x_27419:
[----:B------:R-:W-:Y:S05]  /*0ca0*/  BSYNC.RECONVERGENT B1 ;  /* 0x0000000000017941 */ /* 0x000fea0003800200 */
.L_x_27417:
        /* <DEDUP_REMOVED lines=34> */
.L_x_27421:
        /* <DEDUP_REMOVED lines=16> */
.L_x_27422:
[----:B------:R-:W-:Y:S05]  /*0fd0*/  BSYNC.RECONVERGENT B1 ;  /* 0x0000000000017941 */ /* 0x000fea0003800200 */
.L_x_27420:
        /* <DEDUP_REMOVED lines=36> */
.L_x_27424:
        /* <DEDUP_REMOVED lines=16> */
.L_x_27425:
[----:B------:R-:W-:Y:S05]  /*1320*/  BSYNC.RECONVERGENT B1 ;  /* 0x0000000000017941 */ /* 0x000fea0003800200 */
.L_x_27423:
        /* <DEDUP_REMOVED lines=35> */
.L_x_27427:
[----:B------:R-:W-:Y:S01]  /*1560*/  IMAD.MOV.U32 R26, RZ, RZ, R34 ;  /* 0x000000ffff1a7224 */ /* 0x000fe200078e0022 */
[----:B------:R-:W-:Y:S01]  /*1570*/  MOV R13, R35 ;  /* 0x00000023000d7202 */ /* 0x000fe20000000f00 */
[----:B------:R-:W-:Y:S01]  /*1580*/  IMAD.MOV.U32 R14, RZ, RZ, R20 ;  /* 0x000000ffff0e7224 */ /* 0x000fe200078e0014 */
[----:B------:R-:W-:Y:S02]  /*1590*/  MOV R11, R21 ;  /* 0x00000015000b7202 */ /* 0x000fe40000000f00 */
[----:B------:R-:W-:-:S07]  /*15a0*/  MOV R12, 0x15c0 ;  /* 0x000015c0000c7802 */ /* 0x000fce0000000f00 */
[----:B-1----:R-:W-:Y:S05]  /*15b0*/  CALL.REL.NOINC `($__internal_562_$__cuda_sm20_div_s64) ;  /* 0x0000005400587944 */ /* 0x002fea0003c00000 */
        /* <DEDUP_REMOVED lines=10> */
.L_x_27428:
[----:B------:R-:W-:Y:S05]  /*1660*/  BSYNC.RECONVERGENT B1 ;  /* 0x0000000000017941 */ /* 0x000fea0003800200 */
.L_x_27426:
        /* <DEDUP_REMOVED lines=34> */
.L_x_27430:
[----:B------:R-:W-:Y:S01]  /*1890*/  IMAD.MOV.U32 R26, RZ, RZ, R38 ;  /* 0x000000ffff1a7224 */ /* 0x000fe200078e0026 */
[----:B------:R-:W-:Y:S01]  /*18a0*/  MOV R13, R39 ;  /* 0x00000027000d7202 */ /* 0x000fe20000000f00 */
[----:B------:R-:W-:Y:S01]  /*18b0*/  IMAD.MOV.U32 R14, RZ, RZ, R20 ;  /* 0x000000ffff0e7224 */ /* 0x000fe200078e0014 */
[----:B------:R-:W-:Y:S02]  /*18c0*/  MOV R11, R21 ;  /* 0x00000015000b7202 */ /* 0x000fe40000000f00 */
[----:B------:R-:W-:-:S07]  /*18d0*/  MOV R12, 0x18f0 ;  /* 0x000018f0000c7802 */ /* 0x000fce0000000f00 */
[----:B-1----:R-:W-:Y:S05]  /*18e0*/  CALL.REL.NOINC `($__internal_562_$__cuda_sm20_div_s64) ;  /* 0x00000050008c7944 */ /* 0x002fea0003c00000 */
        /* <DEDUP_REMOVED lines=10> */
.L_x_27431:
[----:B------:R-:W-:Y:S05]  /*1990*/  BSYNC.RECONVERGENT B1 ;  /* 0x0000000000017941 */ /* 0x000fea0003800200 */
.L_x_27429:
        /* <DEDUP_REMOVED lines=35> */
.L_x_27433:
[----:B------:R-:W-:Y:S01]  /*1bd0*/  MOV R26, R34 ;  /* 0x00000022001a7202 */ /* 0x000fe20000000f00 */
[----:B------:R-:W-:Y:S01]  /*1be0*/  IMAD.MOV.U32 R13, RZ, RZ, R35 ;  /* 0x000000ffff0d7224 */ /* 0x000fe200078e0023 */
[----:B------:R-:W-:Y:S01]  /*1bf0*/  MOV R14, R20 ;  /* 0x00000014000e7202 */ /* 0x000fe20000000f00 */
[----:B------:R-:W-:Y:S01]  /*1c00*/  IMAD.MOV.U32 R11, RZ, RZ, R21 ;  /* 0x000000ffff0b7224 */ /* 0x000fe200078e0015 */
[----:B------:R-:W-:-:S07]  /*1c10*/  MOV R12, 0x1c30 ;  /* 0x00001c30000c7802 */ /* 0x000fce0000000f00 */
[----:B-1----:R-:W-:Y:S05]  /*1c20*/  CALL.REL.NOINC `($__internal_562_$__cuda_sm20_div_s64) ;  /* 0x0000004c00bc7944 */ /* 0x002fea0003c00000 */
        /* <DEDUP_REMOVED lines=10> */
.L_x_27434:
[----:B------:R-:W-:Y:S05]  /*1cd0*/  BSYNC.RECONVERGENT B1 ;  /* 0x0000000000017941 */ /* 0x000fea0003800200 */
.L_x_27432:
        /* <DEDUP_REMOVED lines=8> */
.L_x_27410:
        /* <DEDUP_REMOVED lines=36> */
.L_x_27438:
[----:B------:R-:W-:Y:S01]  /*1fa0*/  IMAD.MOV.U32 R26, RZ, RZ, R6 ;  /* 0x000000ffff1a7224 */ /* 0x000fe200078e0006 */
[----:B------:R-:W-:Y:S01]  /*1fb0*/  MOV R13, R7 ;  /* 0x00000007000d7202 */ /* 0x000fe20000000f00 */
[----:B------:R-:W-:Y:S01]  /*1fc0*/  IMAD.MOV.U32 R14, RZ, RZ, R16 ;  /* 0x000000ffff0e7224 */ /* 0x000fe200078e0010 */
[----:B------:R-:W-:Y:S02]  /*1fd0*/  MOV R11, R17 ;  /* 0x00000011000b7202 */ /* 0x000fe40000000f00 */
[----:B------:R-:W-:-:S07]  /*1fe0*/  MOV R12, 0x2000 ;  /* 0x00002000000c7802 */ /* 0x000fce0000000f00 */
[----:B-1----:R-:W-:Y:S05]  /*1ff0*/  CALL.REL.NOINC `($__internal_562_$__cuda_sm20_div_s64) ;  /* 0x0000004800c87944 */ /* 0x002fea0003c00000 */
        /* <DEDUP_REMOVED lines=9> */
.L_x_27439:
[----:B------:R-:W-:Y:S05]  /*2090*/  BSYNC.RECONVERGENT B1 ;  /* 0x0000000000017941 */ /* 0x000fea0003800200 */
.L_x_27437:
        /* <DEDUP_REMOVED lines=34> */
.L_x_27441:
[----:B------:R-:W-:Y:S01]  /*22c0*/  IMAD.MOV.U32 R26, RZ, RZ, R20 ;  /* 0x000000ffff1a7224 */ /* 0x000fe200078e0014 */
[----:B------:R-:W-:Y:S01]  /*22d0*/  MOV R13, R9 ;  /* 0x00000009000d7202 */ /* 0x000fe20000000f00 */
[----:B------:R-:W-:Y:S01]  /*22e0*/  IMAD.MOV.U32 R14, RZ, RZ, R16 ;  /* 0x000000ffff0e7224 */ /* 0x000fe200078e0010 */
[----:B------:R-:W-:Y:S02]  /*22f0*/  MOV R11, R17 ;  /* 0x00000011000b7202 */ /* 0x000fe40000000f00 */
[----:B------:R-:W-:-:S07]  /*2300*/  MOV R12, 0x2320 ;  /* 0x00002320000c7802 */ /* 0x000fce0000000f00 */
[----:B-1----:R-:W-:Y:S05]  /*2310*/  CALL.REL.NOINC `($__internal_562_$__cuda_sm20_div_s64) ;  /* 0x0000004800007944 */ /* 0x002fea0003c00000 */
        /* <DEDUP_REMOVED lines=11> */
.L_x_27442:
[----:B------:R-:W-:Y:S05]  /*23d0*/  BSYNC.RECONVERGENT B1 ;  /* 0x0000000000017941 */ /* 0x000fea0003800200 */
.L_x_27440:
        /* <DEDUP_REMOVED lines=36> */
.L_x_27444:
        /* <DEDUP_REMOVED lines=16> */
.L_x_27445:
[----:B------:R-:W-:Y:S05]  /*2720*/  BSYNC.RECONVERGENT B1 ;  /* 0x0000000000017941 */ /* 0x000fea0003800200 */
.L_x_27443:
        /* <DEDUP_REMOVED lines=35> */
.L_x_27447:
[----:B------:R-:W-:Y:S01]  /*2960*/  IMAD.MOV.U32 R26, RZ, RZ, R18 ;  /* 0x000000ffff1a7224 */ /* 0x000fe200078e0012 */
[----:B------:R-:W-:Y:S01]  /*2970*/  MOV R13, R19 ;  /* 0x00000013000d7202 */ /* 0x000fe20000000f00 */
[----:B------:R-:W-:Y:S01]  /*2980*/  IMAD.MOV.U32 R14, RZ, RZ, R16 ;  /* 0x000000ffff0e7224 */ /* 0x000fe200078e0010 */
[----:B------:R-:W-:Y:S02]  /*2990*/  MOV R11, R17 ;  /* 0x00000011000b7202 */ /* 0x000fe40000000f00 */
[----:B------:R-:W-:-:S07]  /*29a0*/  MOV R12, 0x29c0 ;  /* 0x000029c0000c7802 */ /* 0x000fce0000000f00 */
[----:B-1----:R-:W-:Y:S05]  /*29b0*/  CALL.REL.NOINC `($__internal_562_$__cuda_sm20_div_s64) ;  /* 0x0000004000587944 */ /* 0x002fea0003c00000 */
        /* <DEDUP_REMOVED lines=10> */
.L_x_27448:
[----:B------:R-:W-:Y:S05]  /*2a60*/  BSYNC.RECONVERGENT B1 ;  /* 0x0000000000017941 */ /* 0x000fea0003800200 */
.L_x_27446:
[----:B------:R-:W-:Y:S01]  /*2a70*/  IMAD R11, R11, R38, RZ ;  /* 0x000000260b0b7224 */ /* 0x000fe200078e02ff */
[----:B------:R-:W-:Y:S01]  /*2a80*/  IADD3 R8, PT, PT, R8, -0x2, RZ ;  /* 0xfffffffe08087810 */ /* 0x000fe20007ffe0ff */
[----:B------:R-:W-:Y:S02]  /*2a90*/  IMAD.MOV.U32 R36, RZ, RZ, R22 ;  /* 0x000000ffff247224 */ /* 0x000fe400078e0016 */
[-C--:B------:R-:W-:Y:S02]  /*2aa0*/  IMAD R11, R39, R10.reuse, R11 ;  /* 0x0000000a270b7224 */ /* 0x080fe400078e020b */
[----:B------:R-:W-:-:S04]  /*2ab0*/  IMAD.WIDE.U32 R22, R38, R10, R36 ;  /* 0x0000000a26167225 */ /* 0x000fc800078e0024 */
[----:B------:R-:W-:-:S07]  /*2ac0*/  IMAD.IADD R23, R23, 0x1, R11 ;  /* 0x0000000117177824 */ /* 0x000fce00078e020b */
.L_x_27436:
        /* <DEDUP_REMOVED lines=30> */
.L_x_27450:
[----:B------:R-:W-:Y:S01]  /*2cb0*/  IMAD.MOV.U32 R18, RZ, RZ, R6 ;  /* 0x000000ffff127224 */ /* 0x000fe200078e0006 */
[----:B------:R-:W-:Y:S01]  /*2cc0*/  MOV R19, R7 ;  /* 0x0000000700137202 */ /* 0x000fe20000000f00 */
[----:B------:R-:W-:Y:S01]  /*2cd0*/  IMAD.MOV.U32 R24, RZ, RZ, R10 ;  /* 0x000000ffff187224 */ /* 0x000fe200078e000a */
[----:B------:R-:W-:Y:S02]  /*2ce0*/  MOV R21, R11 ;  /* 0x0000000b00157202 */ /* 0x000fe40000000f00 */
[----:B------:R-:W-:-:S07]  /*2cf0*/  MOV R26, 0x2d10 ;  /* 0x00002d10001a7802 */ /* 0x000fce0000000f00 */
[----:B-1----:R-:W-:Y:S05]  /*2d00*/  CALL.REL.NOINC `($__internal_563_$__cuda_sm20_rem_s64) ;  /* 0x0000004000d07944 */ /* 0x002fea0003c00000 */
.L_x_27451:
[----:B------:R-:W-:Y:S05]  /*2d10*/  BSYNC.RECONVERGENT B1 ;  /* 0x0000000000017941 */ /* 0x000fea0003800200 */
.L_x_27449:
        /* <DEDUP_REMOVED lines=30> */
.L_x_27453:
[----:B------:R-:W-:Y:S01]  /*2f00*/  IMAD.MOV.U32 R24, RZ, RZ, R10 ;  /* 0x000000ffff187224 */ /* 0x000fe200078e000a */
[----:B------:R-:W-:Y:S01]  /*2f10*/  MOV R21, R11 ;  /* 0x0000000b00157202 */ /* 0x000fe20000000f00 */
[----:B------:R-:W-:Y:S01]  /*2f20*/  IMAD.MOV.U32 R18, RZ, RZ, R20 ;  /* 0x000000ffff127224 */ /* 0x000fe200078e0014 */
[----:B------:R-:W-:Y:S02]  /*2f30*/  MOV R19, R9 ;  /* 0x0000000900137202 */ /* 0x000fe40000000f00 */
[----:B------:R-:W-:-:S07]  /*2f40*/  MOV R26, 0x2f60 ;  /* 0x00002f60001a7802 */ /* 0x000fce0000000f00 */
[----:B-1----:R-:W-:Y:S05]  /*2f50*/  CALL.REL.NOINC `($__internal_563_$__cuda_sm20_rem_s64) ;  /* 0x00000040003c7944 */ /* 0x002fea0003c00000 */
.L_x_27454:
[----:B------:R-:W-:Y:S05]  /*2f60*/  BSYNC.RECONVERGENT B1 ;  /* 0x0000000000017941 */ /* 0x000fea0003800200 */
.L_x_27452:
[----:B------:R-:W-:Y:S02]  /*2f70*/  IMAD R7, R7, R16, RZ ;  /* 0x0000001007077224 */ /* 0x000fe400078e02ff */
[----:B------:R-:W-:-:S04]  /*2f80*/  IMAD.WIDE.U32 R22, R16, R6, R22 ;  /* 0x0000000610167225 */ /* 0x000fc800078e0016 */
[----:B------:R-:W-:-:S04]  /*2f90*/  IMAD R7, R17, R6, R7 ;  /* 0x0000000611077224 */ /* 0x000fc800078e0207 */
[----:B------:R-:W-:-:S07]  /*2fa0*/  IMAD.IADD R23, R23, 0x1, R7 ;  /* 0x0000000117177824 */ /* 0x000fce00078e0207 */
.L_x_27409:
[----:B------:R-:W0:Y:S02]  /*2fb0*/  LDCU.64 UR4, c[0x0][0x388] ;  /* 0x00007100ff0477ac */ /* 0x000e240008000a00 */
[----:B0-----:R-:W-:Y:S02]  /*2fc0*/  LEA R6, P0, R4, UR4, 0x2 ;  /* 0x0000000404067c11 */ /* 0x001fe4000f8010ff */
[----:B------:R-:W-:Y:S02]  /*2fd0*/  LEA R8, P1, R22, UR4, 0x2 ;  /* 0x0000000416087c11 */ /* 0x000fe4000f8210ff */
[----:B------:R-:W-:Y:S02]  /*2fe0*/  LEA.HI.X R7, R4, UR5, R5, 0x2, P0 ;  /* 0x0000000504077c11 */ /* 0x000fe400080f1405 */
[----:B------:R-:W-:-:S03]  /*2ff0*/  LEA.HI.X R9, R22, UR5, R23, 0x2, P1 ;  /* 0x0000000516097c11 */ /* 0x000fc600088f1417 */
[----:B------:R-:W2:Y:S04]  /*3000*/  LDG.E R6, desc[UR14][R6.64] ;  /* 0x0000000e06067981 */ /* 0x000ea8000c1e1900 */
[----:B------:R-:W3:Y:S01]  /*3010*/  LDG.E R9, desc[UR14][R8.64] ;  /* 0x0000000e08097981 */ /* 0x000ee2000c1e1900 */
[----:B--2---:R-:W-:-:S04]  /*3020*/  IMAD R4, R6, R6, RZ ;  /* 0x0000000606047224 */ /* 0x004fc800078e02ff */
[----:B---3--:R-:W-:-:S05]  /*3030*/  IMAD R5, R9, R9, R4 ;  /* 0x0000000909057224 */ /* 0x008fca00078e0204 */
[----:B------:R0:W-:Y:S01]  /*3040*/  STS [R2], R5 ;  /* 0x0000000502007388 */ /* 0x0001e20000000800 */
[----:B------:R-:W-:Y:S05]  /*3050*/  BRA `(.L_x_27455) ;  /* 0x0000003400bc7947 */ /* 0x000fea0003800000 */
.L_x_27408:
        /* <DEDUP_REMOVED lines=18> */
.L_x_27482:
        /* <DEDUP_REMOVED lines=30> */
.L_x_27459:
        /* <DEDUP_REMOVED lines=15> */
.L_x_27460:
[----:B------:R-:W-:Y:S05]  /*3450*/  BSYNC.RECONVERGENT B1 ;  /* 0x0000000000017941 */ /* 0x000fea0003800200 */
.L_x_27458:
        /* <DEDUP_REMOVED lines=39> */
.L_x_27462:
[----:B------:R-:W-:Y:S01]  /*36d0*/  IMAD.MOV.U32 R26, RZ, RZ, R36 ;  /* 0x000000ffff1a7224 */ /* 0x000fe200078e0024 */
[----:B------:R-:W-:Y:S01]  /*36e0*/  MOV R13, R37 ;  /* 0x00000025000d7202 */ /* 0x000fe20000000f00 */
[----:B------:R-:W-:Y:S01]  /*36f0*/  IMAD.MOV.U32 R14, RZ, RZ, R38 ;  /* 0x000000ffff0e7224 */ /* 0x000fe200078e0026 */
[----:B------:R-:W-:Y:S02]  /*3700*/  MOV R11, R39 ;  /* 0x00000027000b7202 */ /* 0x000fe40000000f00 */
[----:B------:R-:W-:-:S07]  /*3710*/  MOV R12, 0x3730 ;  /* 0x00003730000c7802 */ /* 0x000fce0000000f00 */
[----:B-12---:R-:W-:Y:S05]  /*3720*/  CALL.REL.NOINC `($__internal_562_$__cuda_sm20_div_s64) ;  /* 0x0000003000fc7944 */ /* 0x006fea0003c00000 */
        /* <DEDUP_REMOVED lines=11> */
.L_x_27463:
[----:B------:R-:W-:Y:S05]  /*37e0*/  BSYNC.RECONVERGENT B1 ;  /* 0x0000000000017941 */ /* 0x000fea0003800200 */
.L_x_27461:
        /* <DEDUP_REMOVED lines=37> */
.L_x_27465:
        /* <DEDUP_REMOVED lines=17> */
.L_x_27466:
[----:B------:R-:W-:Y:S05]  /*3b50*/  BSYNC.RECONVERGENT B1 ;  /* 0x0000000000017941 */ /* 0x000fea0003800200 */
.L_x_27464:
        /* <DEDUP_REMOVED lines=38> */
.L_x_27468:
[----:B------:R-:W-:Y:S01]  /*3dc0*/  MOV R26, R20 ;  /* 0x00000014001a7202 */ /* 0x000fe20000000f00 */
[----:B------:R-:W-:Y:S01]  /*3dd0*/  IMAD.MOV.U32 R13, RZ, RZ, R21 ;  /* 0x000000ffff0d7224 */ /* 0x000fe200078e0015 */
[----:B------:R-:W-:Y:S01]  /*3de0*/  MOV R14, R36 ;  /* 0x00000024000e7202 */ /* 0x000fe20000000f00 */
[----:B------:R-:W-:Y:S01]  /*3df0*/  IMAD.MOV.U32 R11, RZ, RZ, R37 ;  /* 0x000000ffff0b7224 */ /* 0x000fe200078e0025 */
[----:B------:R-:W-:-:S07]  /*3e00*/  MOV R12, 0x3e20 ;  /* 0x00003e20000c7802 */ /* 0x000fce0000000f00 */
[----:B-12---:R-:W-:Y:S05]  /*3e10*/  CALL.REL.NOINC `($__internal_562_$__cuda_sm20_div_s64) ;  /* 0x0000002c00407944 */ /* 0x006fea0003c00000 */
        /* <DEDUP_REMOVED lines=11> */
.L_x_27469:
[----:B------:R-:W-:Y:S05]  /*3ed0*/  BSYNC.RECONVERGENT B1 ;  /* 0x0000000000017941 */ /* 0x000fea0003800200 */
.L_x_27467:
        /* <DEDUP_REMOVED lines=38> */
.L_x_27471:
        /* <DEDUP_REMOVED lines=17> */
.L_x_27472:
[----:B------:R-:W-:Y:S05]  /*4250*/  BSYNC.RECONVERGENT B1 ;  /* 0x0000000000017941 */ /* 0x000fea0003800200 */
.L_x_27470:
        /* <DEDUP_REMOVED lines=40> */
.L_x_27474:
        /* <DEDUP_REMOVED lines=17> */
.L_x_27475:
[----:B------:R-:W-:Y:S05]  /*45f0*/  BSYNC.RECONVERGENT B1 ;  /* 0x0000000000017941 */ /* 0x000fea0003800200 */
.L_x_27473:
        /* <DEDUP_REMOVED lines=40> */
.L_x_27477:
        /* <DEDUP_REMOVED lines=17> */
.L_x_27478:
[----:B------:R-:W-:Y:S05]  /*4990*/  BSYNC.RECONVERGENT B1 ;  /* 0x0000000000017941 */ /* 0x000fea0003800200 */
.L_x_27476:
        /* <DEDUP_REMOVED lines=38> */
.L_x_27480:
        /* <DEDUP_REMOVED lines=17> */
.L_x_27481:
[----:B------:R-:W-:Y:S05]  /*4d10*/  BSYNC.RECONVERGENT B1 ;  /* 0x0000000000017941 */ /* 0x000fea0003800200 */
.L_x_27479:
        /* <DEDUP_REMOVED lines=15> */
.L_x_27457:
        /* <DEDUP_REMOVED lines=37> */
.L_x_27485:
[----:B------:R-:W-:Y:S01]  /*5060*/  MOV R26, R18 ;  /* 0x00000012001a7202 */ /* 0x000fe20000000f00 */
[----:B------:R-:W-:Y:S01]  /*5070*/  IMAD.MOV.U32 R14, RZ, RZ, R6 ;  /* 0x000000ffff0e7224 */ /* 0x000fe200078e0006 */
[----:B------:R-:W-:Y:S02]  /*5080*/  MOV R13, R19 ;  /* 0x00000013000d7202 */ /* 0x000fe40000000f00 */
[----:B------:R-:W-:Y:S02]  /*5090*/  MOV R11, R7 ;  /* 0x00000007000b7202 */ /* 0x000fe40000000f00 */
[----:B------:R-:W-:-:S07]  /*50a0*/  MOV R12, 0x50c0 ;  /* 0x000050c0000c7802 */ /* 0x000fce0000000f00 */
[----:B-1----:R-:W-:Y:S05]  /*50b0*/  CALL.REL.NOINC `($__internal_562_$__cuda_sm20_div_s64) ;  /* 0x0000001800987944 */ /* 0x002fea0003c00000 */
        /* <DEDUP_REMOVED lines=9> */
.L_x_27486:
[----:B------:R-:W-:Y:S05]  /*5150*/  BSYNC.RECONVERGENT B1 ;  /* 0x0000000000017941 */ /* 0x000fea0003800200 */
.L_x_27484:
        /* <DEDUP_REMOVED lines=39> */
.L_x_27488:
[----:B------:R-:W-:Y:S01]  /*53d0*/  MOV R26, R18 ;  /* 0x00000012001a7202 */ /* 0x000fe20000000f00 */
[----:B------:R-:W-:Y:S01]  /*53e0*/  IMAD.MOV.U32 R13, RZ, RZ, R19 ;  /* 0x000000ffff0d7224 */ /* 0x000fe200078e0013 */
[----:B------:R-:W-:Y:S02]  /*53f0*/  MOV R14, R6 ;  /* 0x00000006000e7202 */ /* 0x000fe40000000f00 */
[----:B------:R-:W-:Y:S02]  /*5400*/  MOV R11, R7 ;  /* 0x00000007000b7202 */ /* 0x000fe40000000f00 */
[----:B------:R-:W-:-:S07]  /*5410*/  MOV R12, 0x5430 ;  /* 0x00005430000c7802 */ /* 0x000fce0000000f00 */
[----:B-1----:R-:W-:Y:S05]  /*5420*/  CALL.REL.NOINC `($__internal_562_$__cuda_sm20_div_s64) ;  /* 0x0000001400bc7944 */ /* 0x002fea0003c00000 */
        /* <DEDUP_REMOVED lines=11> */
.L_x_27489:
[----:B------:R-:W-:Y:S05]  /*54e0*/  BSYNC.RECONVERGENT B1 ;  /* 0x0000000000017941 */ /* 0x000fea0003800200 */
.L_x_27487:
        /* <DEDUP_REMOVED lines=40> */
.L_x_27491:
        /* <DEDUP_REMOVED lines=17> */
.L_x_27492:
[----:B------:R-:W-:Y:S05]  /*5880*/  BSYNC.RECONVERGENT B1 ;  /* 0x0000000000017941 */ /* 0x000fea0003800200 */
.L_x_27490:
        /* <DEDUP_REMOVED lines=40> */
.L_x_27494:
[----:B------:R-:W-:Y:S01]  /*5b10*/  MOV R26, R18 ;  /* 0x00000012001a7202 */ /* 0x000fe20000000f00 */
[----:B------:R-:W-:Y:S01]  /*5b20*/  IMAD.MOV.U32 R14, RZ, RZ, R20 ;  /* 0x000000ffff0e7224 */ /* 0x000fe200078e0014 */
[----:B------:R-:W-:Y:S02]  /*5b30*/  MOV R13, R19 ;  /* 0x00000013000d7202 */ /* 0x000fe40000000f00 */
[----:B------:R-:W-:Y:S02]  /*5b40*/  MOV R11, R21 ;  /* 0x00000015000b7202 */ /* 0x000fe40000000f00 */
[----:B------:R-:W-:-:S07]  /*5b50*/  MOV R12, 0x5b70 ;  /* 0x00005b70000c7802 */ /* 0x000fce0000000f00 */
[----:B-1----:R-:W-:Y:S05]  /*5b60*/  CALL.REL.NOINC `($__internal_562_$__cuda_sm20_div_s64) ;  /* 0x0000000c00ec7944 */ /* 0x002fea0003c00000 */
        /* <DEDUP_REMOVED lines=11> */
.L_x_27495:
[----:B------:R-:W-:Y:S05]  /*5c20*/  BSYNC.RECONVERGENT B1 ;  /* 0x0000000000017941 */ /* 0x000fea0003800200 */
.L_x_27493:
        /* <DEDUP_REMOVED lines=11> */
.L_x_27483:
        /* <DEDUP_REMOVED lines=35> */
.L_x_27498:
[----:B------:R-:W-:Y:S01]  /*5f10*/  MOV R26, R18 ;  /* 0x00000012001a7202 */ /* 0x000fe20000000f00 */
[----:B------:R-:W-:Y:S01]  /*5f20*/  IMAD.MOV.U32 R13, RZ, RZ, R19 ;  /* 0x000000ffff0d7224 */ /* 0x000fe200078e0013 */
[----:B------:R-:W-:Y:S02]  /*5f30*/  MOV R14, R4 ;  /* 0x00000004000e7202 */ /* 0x000fe40000000f00 */
[----:B------:R-:W-:Y:S02]  /*5f40*/  MOV R11, R5 ;  /* 0x00000005000b7202 */ /* 0x000fe40000000f00 */
[----:B------:R-:W-:-:S07]  /*5f50*/  MOV R12, 0x5f70 ;  /* 0x00005f70000c7802 */ /* 0x000fce0000000f00 */
[----:B-1----:R-:W-:Y:S05]  /*5f60*/  CALL.REL.NOINC `($__internal_562_$__cuda_sm20_div_s64) ;  /* 0x0000000800ec7944 */ /* 0x002fea0003c00000 */
        /* <DEDUP_REMOVED lines=8> */
.L_x_27499:
[----:B------:R-:W-:Y:S05]  /*5ff0*/  BSYNC.RECONVERGENT B1 ;  /* 0x0000000000017941 */ /* 0x000fea0003800200 */
.L_x_27497:
        /* <DEDUP_REMOVED lines=39> */
.L_x_27501:
[----:B------:R-:W-:Y:S01]  /*6270*/  MOV R26, R18 ;  /* 0x00000012001a7202 */ /* 0x000fe20000000f00 */
[----:B------:R-:W-:Y:S01]  /*6280*/  IMAD.MOV.U32 R13, RZ, RZ, R19 ;  /* 0x000000ffff0d7224 */ /* 0x000fe200078e0013 */
[----:B------:R-:W-:Y:S02]  /*6290*/  MOV R14, R16 ;  /* 0x00000010000e7202 */ /* 0x000fe40000000f00 */
[----:B------:R-:W-:Y:S02]  /*62a0*/  MOV R11, R17 ;  /* 0x00000011000b7202 */ /* 0x000fe40000000f00 */
[----:B------:R-:W-:-:S07]  /*62b0*/  MOV R12, 0x62d0 ;  /* 0x000062d0000c7802 */ /* 0x000fce0000000f00 */
[----:B-1----:R-:W-:Y:S05]  /*62c0*/  CALL.REL.NOINC `($__internal_562_$__cuda_sm20_div_s64) ;  /* 0x0000000800147944 */ /* 0x002fea0003c00000 */
        /* <DEDUP_REMOVED lines=11> */
.L_x_27502:
[----:B------:R-:W-:Y:S05]  /*6380*/  BSYNC.RECONVERGENT B1 ;  /* 0x0000000000017941 */ /* 0x000fea0003800200 */
.L_x_27500:
        /* <DEDUP_REMOVED lines=11> */
.L_x_27496:
        /* <DEDUP_REMOVED lines=31> */
.L_x_27504:
[----:B------:R-:W-:Y:S01]  /*6630*/  IMAD.MOV.U32 R24, RZ, RZ, R20 ;  /* 0x000000ffff187224 */ /* 0x000fe200078e0014 */
[----:B------:R-:W-:-:S07]  /*6640*/  MOV R26, 0x6660 ;  /* 0x00006660001a7802 */ /* 0x000fce0000000f00 */
[----:B-1----:R-:W-:Y:S05]  /*6650*/  CALL.REL.NOINC `($__internal_563_$__cuda_sm20_rem_s64) ;  /* 0x00000008007c7944 */ /* 0x002fea0003c00000 */
[----:B------:R-:W-:Y:S02]  /*6660*/  MOV R4, R6 ;  /* 0x0000000600047202 */ /* 0x000fe40000000f00 */
[----:B------:R-:W-:-:S07]  /*6670*/  MOV R5, R7 ;  /* 0x0000000700057202 */ /* 0x000fce0000000f00 */
.L_x_27505:
[----:B------:R-:W-:Y:S05]  /*6680*/  BSYNC.RECONVERGENT B1 ;  /* 0x0000000000017941 */ /* 0x000fea0003800200 */
.L_x_27503:
        /* <DEDUP_REMOVED lines=9> */
.L_x_27456:
[----:B------:R-:W2:Y:S02]  /*6720*/  LDG.E R8, desc[UR14][R8.64] ;  /* 0x0000000e08087981 */ /* 0x000ea4000c1e1900 */
[----:B--2---:R-:W-:-:S05]  /*6730*/  IMAD R5, R8, R8, RZ ;  /* 0x0000000808057224 */ /* 0x004fca00078e02ff */
[----:B------:R2:W-:Y:S02]  /*6740*/  STS [R2], R5 ;  /* 0x0000000502007388 */ /* 0x0005e40000000800 */
.L_x_27455:
[----:B------:R-:W-:Y:S05]  /*6750*/  BSYNC.RECONVERGENT B0 ;  /* 0x0000000000007941 */ /* 0x000fea0003800200 */
.L_x_27407:
[----:B------:R-:W-:Y:S01]  /*6760*/  BAR.SYNC.DEFER_BLOCKING 0x0 ;  /* 0x0000000000007b1d */ /* 0x000fe20000010000 */
[----:B------:R-:W-:Y:S02]  /*6770*/  ISETP.GE.U32.AND P0, PT, R3, 0x42, PT ;  /* 0x000000420300780c */ /* 0x000fe40003f06070 */
[----:B------:R-:W-:-:S11]  /*6780*/  ISETP.GT.U32.AND P1, PT, R0, 0x1f, PT ;  /* 0x0000001f0000780c */ /* 0x000fd60003f24070 */
[----:B------:R-:W-:Y:S05]  /*6790*/  @!P0 BRA `(.L_x_27506) ;  /* 0x00000000002c8947 */ /* 0x000fea0003800000 */
.L_x_27507:
[----:B------:R-:W-:-:S04]  /*67a0*/  SHF.R.U32.HI R9, RZ, 0x1, R3 ;  /* 0x00000001ff097819 */ /* 0x000fc80000011603 */
[----:B------:R-:W-:-:S13]  /*67b0*/  ISETP.GE.U32.AND P0, PT, R0, R9, PT ;  /* 0x000000090000720c */ /* 0x000fda0003f06070 */
[----:B0-2---:R-:W-:Y:S01]  /*67c0*/  @!P0 LEA R5, R9, R2, 0x2 ;  /* 0x0000000209058211 */ /* 0x005fe200078e10ff */
[----:B------:R-:W-:Y:S05]  /*67d0*/  @!P0 LDS R4, [R2] ;  /* 0x0000000002048984 */ /* 0x000fea0000000800 */
[----:B------:R-:W0:Y:S02]  /*67e0*/  @!P0 LDS R5, [R5] ;  /* 0x0000000005058984 */ /* 0x000e240000000800 */
[----:B0-----:R-:W-:-:S05]  /*67f0*/  @!P0 IADD3 R7, PT, PT, R4, R5, RZ ;  /* 0x0000000504078210 */ /* 0x001fca0007ffe0ff */
[----:B------:R3:W-:Y:S01]  /*6800*/  @!P0 STS [R2], R7 ;  /* 0x0000000702008388 */ /* 0x0007e20000000800 */
[----:B------:R-:W-:Y:S01]  /*6810*/  BAR.SYNC.DEFER_BLOCKING 0x0 ;  /* 0x0000000000007b1d */ /* 0x000fe20000010000 */
[----:B------:R-:W-:Y:S01]  /*6820*/  ISETP.GT.U32.AND P0, PT, R3, 0x83, PT ;  /* 0x000000830300780c */ /* 0x000fe20003f04070 */
[----:B------:R-:W-:-:S12]  /*6830*/  IMAD.MOV.U32 R3, RZ, RZ, R9 ;  /* 0x000000ffff037224 */ /* 0x000fd800078e0009 */
[----:B---3--:R-:W-:Y:S05]  /*6840*/  @P0 BRA `(.L_x_27507) ;  /* 0xfffffffc00d40947 */ /* 0x008fea000383ffff */
.L_x_27506:
[----:B------:R-:W-:Y:S05]  /*6850*/  @P1 EXIT ;  /* 0x000000000000194d */ /* 0x000fea0003800000 */
[----:B------:R-:W-:Y:S01]  /*6860*/  LDS R3, [R2] ;  /* 0x0000000002037984 */ /* 0x000fe20000000800 */
[----:B------:R-:W-:-:S03]  /*6870*/  ISETP.NE.AND P0, PT, R0, RZ, PT ;  /* 0x000000ff0000720c */ /* 0x000fc60003f05270 */
[----:B------:R-:W3:Y:S02]  /*6880*/  LDS R4, [R2+0x80] ;  /* 0x0000800002047984 */ /* 0x000ee40000000800 */
[----:B---3--:R-:W-:-:S05]  /*6890*/  IADD3 R3, PT, PT, R3, R4, RZ ;  /* 0x0000000403037210 */ /* 0x008fca0007ffe0ff */
[----:B------:R-:W-:Y:S04]  /*68a0*/  STS [R2], R3 ;  /* 0x0000000302007388 */ /* 0x000fe80000000800 */
[----:B------:R-:W-:Y:S04]  /*68b0*/  LDS R4, [R2] ;  /* 0x0000000002047984 */ /* 0x000fe80000000800 */
[----:B0-2---:R-:W0:Y:S02]  /*68c0*/  LDS R5, [R2+0x40] ;  /* 0x0000400002057984 */ /* 0x005e240000000800 */
        /* <DEDUP_REMOVED lines=37> */
        .weak           $__internal_562_$__cuda_sm20_div_s64
        .type           $__internal_562_$__cuda_sm20_div_s64,@function
        .size           $__internal_562_$__cuda_sm20_div_s64,($__internal_563_$__cuda_sm20_rem_s64 - $__internal_562_$__cuda_sm20_div_s64)
$__internal_562_$__cuda_sm20_div_s64:
        /* <DEDUP_REMOVED lines=82> */
[----:B------:R-:W-:Y:S06]  /*7040*/  RET.REL.NODEC R12 `(contiguous_sum_square2_u32) ;  /* 0xffffff8c0cec7950 */ /* 0x000fec0003c3ffff */
        .weak           $__internal_563_$__cuda_sm20_rem_s64
        .type           $__internal_563_$__cuda_sm20_rem_s64,@function
        .size           $__internal_563_$__cuda_sm20_rem_s64,(.L_x_30891 - $__internal_563_$__cuda_sm20_rem_s64)
$__internal_563_$__cuda_sm20_rem_s64:
        /* <DEDUP_REMOVED lines=76> */
[----:B------:R-:W-:Y:S06]  /*7510*/  RET.REL.NODEC R26 `(contiguous_sum_square2_u32) ;  /* 0xffffff881ab87950 */ /* 0x000fec0003c3ffff */
.L_x_27508:
        /* <DEDUP_REMOVED lines=14> */
.L_x_30891:


//--------------------- .text.uncontiguous_cumulate_sum_square_u32 --------------------------
	.section	.text.uncontiguous_cumulate_sum_square_u32,"ax",@progbits
	.align	128
        .global         uncontiguous_cumulate_sum_square_u32
        .type           uncontiguous_cumulate_sum_square_u32,@function
        .size           uncontiguous_cumulate_sum_square_u32,(.L_x_30893 - uncontiguous_cumulate_sum_square_u32)
        .other          uncontiguous_cumulate_sum_square_u32,@"STO_CUDA_ENTRY STV_DEFAULT"
uncontiguous_cumulate_sum_square_u32:
.text.uncontiguous_cumulate_sum_square_u32:
        /* <DEDUP_REMOVED lines=41> */
.L_x_27537:
        /* <DEDUP_REMOVED lines=33> */
.L_x_27514:
[----:B------:R-:W-:Y:S01]  /*04a0*/  IMAD.MOV.U32 R29, RZ, RZ, R14 ;  /* 0x000000ffff1d7224 */ /* 0x000fe200078e000e */
[----:B------:R-:W-:Y:S01]  /*04b0*/  MOV R26, R15 ;  /* 0x0000000f001a7202 */ /* 0x000fe20000000f00 */
[----:B------:R-:W-:Y:S01]  /*04c0*/  IMAD.MOV.U32 R13, RZ, RZ, R16 ;  /* 0x000000ffff0d7224 */ /* 0x000fe200078e0010 */
[----:B------:R-:W-:Y:S02]  /*04d0*/  MOV R12, R17 ;  /* 0x00000011000c7202 */ /* 0x000fe40000000f00 */
[----:B------:R-:W-:-:S07]  /*04e0*/  MOV R11, 0x500 ;  /* 0x00000500000b7802 */ /* 0x000fce0000000f00 */
[----:B------:R-:W-:Y:S05]  /*04f0*/  CALL.REL.NOINC `($__internal_564_$__cuda_sm20_div_s64) ;  /* 0x0000006400d07944 */ /* 0x000fea0003c00000 */
        /* <DEDUP_REMOVED lines=9> */
.L_x_27515:
[----:B------:R-:W-:Y:S05]  /*0590*/  BSYNC.RECONVERGENT B1 ;  /* 0x0000000000017941 */ /* 0x000fea0003800200 */
.L_x_27513:
        /* <DEDUP_REMOVED lines=36> */
.L_x_27517:
[----:B------:R-:W-:Y:S01]  /*07e0*/  IMAD.MOV.U32 R29, RZ, RZ, R7 ;  /* 0x000000ffff1d7224 */ /* 0x000fe200078e0007 */
[----:B------:R-:W-:Y:S01]  /*07f0*/  MOV R26, R8 ;  /* 0x00000008001a7202 */ /* 0x000fe20000000f00 */
[----:B------:R-:W-:Y:S01]  /*0800*/  IMAD.MOV.U32 R13, RZ, RZ, R16 ;  /* 0x000000ffff0d7224 */ /* 0x000fe200078e0010 */
[----:B------:R-:W-:Y:S02]  /*0810*/  MOV R12, R17 ;  /* 0x00000011000c7202 */ /* 0x000fe40000000f00 */
[----:B------:R-:W-:-:S07]  /*0820*/  MOV R11, 0x840 ;  /* 0x00000840000b7802 */ /* 0x000fce0000000f00 */
[----:B------:R-:W-:Y:S05]  /*0830*/  CALL.REL.NOINC `($__internal_564_$__cuda_sm20_div_s64) ;  /* 0x0000006400007944 */ /* 0x000fea0003c00000 */
        /* <DEDUP_REMOVED lines=10> */
.L_x_27518:
[----:B------:R-:W-:Y:S05]  /*08e0*/  BSYNC.RECONVERGENT B1 ;  /* 0x0000000000017941 */ /* 0x000fea0003800200 */
.L_x_27516:
        /* <DEDUP_REMOVED lines=37> */
.L_x_27520:
[----:B------:R-:W-:Y:S01]  /*0b40*/  MOV R29, R14 ;  /* 0x0000000e001d7202 */ /* 0x000fe20000000f00 */
[----:B------:R-:W-:Y:S01]  /*0b50*/  IMAD.MOV.U32 R26, RZ, RZ, R15 ;  /* 0x000000ffff1a7224 */ /* 0x000fe200078e000f */
[----:B------:R-:W-:Y:S01]  /*0b60*/  MOV R13, R16 ;  /* 0x00000010000d7202 */ /* 0x000fe20000000f00 */
[----:B------:R-:W-:Y:S01]  /*0b70*/  IMAD.MOV.U32 R12, RZ, RZ, R17 ;  /* 0x000000ffff0c7224 */ /* 0x000fe200078e0011 */
[----:B------:R-:W-:-:S07]  /*0b80*/  MOV R11, 0xba0 ;  /* 0x00000ba0000b7802 */ /* 0x000fce0000000f00 */
[----:B------:R-:W-:Y:S05]  /*0b90*/  CALL.REL.NOINC `($__internal_564_$__cuda_sm20_div_s64) ;  /* 0x0000006000287944 */ /* 0x000fea0003c00000 */
        /* <DEDUP_REMOVED lines=10> */
.L_x_27521:
[----:B------:R-:W-:Y:S05]  /*0c40*/  BSYNC.RECONVERGENT B1 ;  /* 0x0000000000017941 */ /* 0x000fea0003800200 */
.L_x_27519:
        /* <DEDUP_REMOVED lines=34> */
.L_x_27523:
        /* <DEDUP_REMOVED lines=16> */
.L_x_27524:
[----:B------:R-:W-:Y:S05]  /*0f70*/  BSYNC.RECONVERGENT B1 ;  /* 0x0000000000017941 */ /* 0x000fea0003800200 */
.L_x_27522:
        /* <DEDUP_REMOVED lines=37> */
.L_x_27526:
        /* <DEDUP_REMOVED lines=17> */
.L_x_27527:
[----:B------:R-:W-:Y:S05]  /*12e0*/  BSYNC.RECONVERGENT B1 ;  /* 0x0000000000017941 */ /* 0x000fea0003800200 */
.L_x_27525:
        /* <DEDUP_REMOVED lines=35> */
.L_x_27529:
        /* <DEDUP_REMOVED lines=16> */
.L_x_27530:
[----:B------:R-:W-:Y:S05]  /*1620*/  BSYNC.RECONVERGENT B1 ;  /* 0x0000000000017941 */ /* 0x000fea0003800200 */
.L_x_27528:
        /* <DEDUP_REMOVED lines=36> */
.L_x_27532:
[----:B------:R-:W-:Y:S01]  /*1870*/  MOV R29, R14 ;  /* 0x0000000e001d7202 */ /* 0x000fe20000000f00 */
[----:B------:R-:W-:Y:S01]  /*1880*/  IMAD.MOV.U32 R26, RZ, RZ, R15 ;  /* 0x000000ffff1a7224 */ /* 0x000fe200078e000f */
[----:B------:R-:W-:Y:S01]  /*1890*/  MOV R13, R16 ;  /* 0x00000010000d7202 */ /* 0x000fe20000000f00 */
[----:B------:R-:W-:Y:S01]  /*18a0*/  IMAD.MOV.U32 R12, RZ, RZ, R17 ;  /* 0x000000ffff0c7224 */ /* 0x000fe200078e0011 */
[----:B------:R-:W-:-:S07]  /*18b0*/  MOV R11, 0x18d0 ;  /* 0x000018d0000b7802 */ /* 0x000fce0000000f00 */
[----:B------:R-:W-:Y:S05]  /*18c0*/  CALL.REL.NOINC `($__internal_564_$__cuda_sm20_div_s64) ;  /* 0x0000005000dc7944 */ /* 0x000fea0003c00000 */
        /* <DEDUP_REMOVED lines=11> */
.L_x_27533:
[----:B------:R-:W-:Y:S05]  /*1980*/  BSYNC.RECONVERGENT B1 ;  /* 0x0000000000017941 */ /* 0x000fea0003800200 */
.L_x_27531:
        /* <DEDUP_REMOVED lines=36> */
.L_x_27535:
        /* <DEDUP_REMOVED lines=17> */
.L_x_27536:
[----:B------:R-:W-:Y:S05]  /*1ce0*/  BSYNC.RECONVERGENT B1 ;  /* 0x0000000000017941 */ /* 0x000fea0003800200 */
.L_x_27534:
        /* <DEDUP_REMOVED lines=10> */
.L_x_27512:
        /* <DEDUP_REMOVED lines=36> */
.L_x_27540:
[----:B------:R-:W-:Y:S01]  /*1fd0*/  MOV R29, R14 ;  /* 0x0000000e001d7202 */ /* 0x000fe20000000f00 */
[----:B------:R-:W-:Y:S01]  /*1fe0*/  IMAD.MOV.U32 R26, RZ, RZ, R15 ;  /* 0x000000ffff1a7224 */ /* 0x000fe200078e000f */
[----:B------:R-:W-:Y:S01]  /*1ff0*/  MOV R13, R16 ;  /* 0x00000010000d7202 */ /* 0x000fe20000000f00 */
[----:B------:R-:W-:Y:S01]  /*2000*/  IMAD.MOV.U32 R12, RZ, RZ, R17 ;  /* 0x000000ffff0c7224 */ /* 0x000fe200078e0011 */
[----:B------:R-:W-:-:S07]  /*2010*/  MOV R11, 0x2030 ;  /* 0x00002030000b7802 */ /* 0x000fce0000000f00 */
[----:B------:R-:W-:Y:S05]  /*2020*/  CALL.REL.NOINC `($__internal_564_$__cuda_sm20_div_s64) ;  /* 0x0000004c00047944 */ /* 0x000fea0003c00000 */
        /* <DEDUP_REMOVED lines=9> */
.L_x_27541:
[----:B------:R-:W-:Y:S05]  /*20c0*/  BSYNC.RECONVERGENT B1 ;  /* 0x0000000000017941 */ /* 0x000fea0003800200 */
.L_x_27539:
        /* <DEDUP_REMOVED lines=36> */
.L_x_27543:
        /* <DEDUP_REMOVED lines=17> */
.L_x_27544:
[----:B------:R-:W-:Y:S05]  /*2420*/  BSYNC.RECONVERGENT B1 ;  /* 0x0000000000017941 */ /* 0x000fea0003800200 */
.L_x_27542:
        /* <DEDUP_REMOVED lines=38> */
.L_x_27546:
        /* <DEDUP_REMOVED lines=16> */
.L_x_27547:
[----:B------:R-:W-:Y:S05]  /*2790*/  BSYNC.RECONVERGENT B1 ;  /* 0x0000000000017941 */ /* 0x000fea0003800200 */
.L_x_27545:
        /* <DEDUP_REMOVED lines=36> */
.L_x_27549:
        /* <DEDUP_REMOVED lines=16> */
.L_x_27550:
[----:B------:R-:W-:Y:S05]  /*2ae0*/  BSYNC.RECONVERGENT B1 ;  /* 0x0000000000017941 */ /* 0x000fea0003800200 */
.L_x_27548:
[----:B------:R-:W-:Y:S01]  /*2af0*/  IMAD R5, R5, R38, RZ ;  /* 0x0000002605057224 */ /* 0x000fe200078e02ff */
[----:B------:R-:W-:Y:S01]  /*2b00*/  IADD3 R9, PT, PT, R9, -0x2, RZ ;  /* 0xfffffffe09097810 */ /* 0x000fe20007ffe0ff */
[----:B------:R-:W-:Y:S02]  /*2b10*/  IMAD.MOV.U32 R34, RZ, RZ, R20 ;  /* 0x000000ffff227224 */ /* 0x000fe400078e0014 */
[-C--:B------:R-:W-:Y:S02]  /*2b20*/  IMAD R5, R39, R10.reuse, R5 ;  /* 0x0000000a27057224 */ /* 0x080fe400078e0205 */
[----:B------:R-:W-:-:S04]  /*2b30*/  IMAD.WIDE.U32 R34, R38, R10, R34 ;  /* 0x0000000a26227225 */ /* 0x000fc800078e0022 */
[----:B------:R-:W-:Y:S01]  /*2b40*/  IMAD.IADD R6, R35, 0x1, R5 ;  /* 0x0000000123067824 */ /* 0x000fe200078e0205 */
[----:B------:R-:W-:-:S07]  /*2b50*/  MOV R5, R34 ;  /* 0x0000002200057202 */ /* 0x000fce0000000f00 */
.L_x_27538:
        /* <DEDUP_REMOVED lines=31> */
.L_x_27552:
[----:B------:R-:W-:Y:S01]  /*2d50*/  IMAD.MOV.U32 R20, RZ, RZ, R14 ;  /* 0x000000ffff147224 */ /* 0x000fe200078e000e */
[----:B------:R-:W-:Y:S01]  /*2d60*/  MOV R24, R15 ;  /* 0x0000000f00187202 */ /* 0x000fe20000000f00 */
[----:B------:R-:W-:Y:S01]  /*2d70*/  IMAD.MOV.U32 R21, RZ, RZ, R16 ;  /* 0x000000ffff157224 */ /* 0x000fe200078e0010 */
[----:B------:R-:W-:Y:S02]  /*2d80*/  MOV R22, R17 ;  /* 0x0000001100167202 */ /* 0x000fe40000000f00 */
[----:B------:R-:W-:-:S07]  /*2d90*/  MOV R23, 0x2db0 ;  /* 0x00002db000177802 */ /* 0x000fce0000000f00 */
[----:B------:R-:W-:Y:S05]  /*2da0*/  CALL.REL.NOINC `($__internal_565_$__cuda_sm20_rem_s64) ;  /* 0x0000004000f47944 */ /* 0x000fea0003c00000 */
[----:B------:R-:W-:Y:S01]  /*2db0*/  IMAD.MOV.U32 R10, RZ, RZ, R12 ;  /* 0x000000ffff0a7224 */ /* 0x000fe200078e000c */
[----:B------:R-:W-:-:S07]  /*2dc0*/  MOV R11, R13 ;  /* 0x0000000d000b7202 */ /* 0x000fce0000000f00 */
.L_x_27553:
[----:B------:R-:W-:Y:S05]  /*2dd0*/  BSYNC.RECONVERGENT B1 ;  /* 0x0000000000017941 */ /* 0x000fea0003800200 */
.L_x_27551:
        /* <DEDUP_REMOVED lines=33> */
.L_x_27555:
[----:B------:R-:W-:Y:S01]  /*2ff0*/  MOV R21, R16 ;  /* 0x0000001000157202 */ /* 0x000fe20000000f00 */
[----:B------:R-:W-:Y:S01]  /*3000*/  IMAD.MOV.U32 R22, RZ, RZ, R17 ;  /* 0x000000ffff167224 */ /* 0x000fe200078e0011 */
[----:B------:R-:W-:Y:S01]  /*3010*/  MOV R20, R7 ;  /* 0x0000000700147202 */ /* 0x000fe20000000f00 */
[----:B------:R-:W-:Y:S01]  /*3020*/  IMAD.MOV.U32 R24, RZ, RZ, R8 ;  /* 0x000000ffff187224 */ /* 0x000fe200078e0008 */
[----:B------:R-:W-:-:S07]  /*3030*/  MOV R23, 0x3050 ;  /* 0x0000305000177802 */ /* 0x000fce0000000f00 */
[----:B------:R-:W-:Y:S05]  /*3040*/  CALL.REL.NOINC `($__internal_565_$__cuda_sm20_rem_s64) ;  /* 0x00000040004c7944 */ /* 0x000fea0003c00000 */
[----:B------:R-:W-:Y:S01]  /*3050*/  MOV R8, R12 ;  /* 0x0000000c00087202 */ /* 0x000fe20000000f00 */
[----:B------:R-:W-:-:S07]  /*3060*/  IMAD.MOV.U32 R9, RZ, RZ, R13 ;  /* 0x000000ffff097224 */ /* 0x000fce00078e000d */
.L_x_27556:
[----:B------:R-:W-:Y:S05]  /*3070*/  BSYNC.RECONVERGENT B1 ;  /* 0x0000000000017941 */ /* 0x000fea0003800200 */
.L_x_27554:
[----:B------:R-:W-:Y:S01]  /*3080*/  MOV R10, R5 ;  /* 0x00000005000a7202 */ /* 0x000fe20000000f00 */
[----:B------:R-:W-:Y:S02]  /*3090*/  IMAD R7, R9, R18, RZ ;  /* 0x0000001209077224 */ /* 0x000fe400078e02ff */
[----:B------:R-:W-:Y:S02]  /*30a0*/  IMAD.MOV.U32 R11, RZ, RZ, R6 ;  /* 0x000000ffff0b7224 */ /* 0x000fe400078e0006 */
[-C--:B------:R-:W-:Y:S02]  /*30b0*/  IMAD R7, R19, R8.reuse, R7 ;  /* 0x0000000813077224 */ /* 0x080fe400078e0207 */
[----:B------:R-:W-:-:S04]  /*30c0*/  IMAD.WIDE.U32 R10, R18, R8, R10 ;  /* 0x00000008120a7225 */ /* 0x000fc800078e000a */
[----:B------:R-:W-:Y:S01]  /*30d0*/  IMAD.MOV.U32 R5, RZ, RZ, R10 ;  /* 0x000000ffff057224 */ /* 0x000fe200078e000a */
[----:B------:R-:W-:-:S07]  /*30e0*/  IADD3 R6, PT, PT, R11, R7, RZ ;  /* 0x000000070b067210 */ /* 0x000fce0007ffe0ff */
.L_x_27511:
[----:B------:R-:W0:Y:S02]  /*30f0*/  LDCU.64 UR4, c[0x0][0x388] ;  /* 0x00007100ff0477ac */ /* 0x000e240008000a00 */
        /* <DEDUP_REMOVED lines=9> */
.L_x_27510:
        /* <DEDUP_REMOVED lines=20> */
.L_x_27584:
        /* <DEDUP_REMOVED lines=33> */
.L_x_27561:
[----:B------:R-:W-:Y:S01]  /*34e0*/  MOV R29, R15 ;  /* 0x0000000f001d7202 */ /* 0x000fe20000000f00 */
[----:B------:R-:W-:Y:S01]  /*34f0*/  IMAD.MOV.U32 R26, RZ, RZ, R14 ;  /* 0x000000ffff1a7224 */ /* 0x000fe200078e000e */
[----:B------:R-:W-:Y:S01]  /*3500*/  MOV R13, R34 ;  /* 0x00000022000d7202 */ /* 0x000fe20000000f00 */
[----:B------:R-:W-:Y:S01]  /*3510*/  IMAD.MOV.U32 R12, RZ, RZ, R35 ;  /* 0x000000ffff0c7224 */ /* 0x000fe200078e0023 */
[----:B------:R-:W-:-:S07]  /*3520*/  MOV R11, 0x3540 ;  /* 0x00003540000b7802 */ /* 0x000fce0000000f00 */
[----:B-123--:R-:W-:Y:S05]  /*3530*/  CALL.REL.NOINC `($__internal_564_$__cuda_sm20_div_s64) ;  /* 0x0000003400c07944 */ /* 0x00efea0003c00000 */
        /* <DEDUP_REMOVED lines=11> */
.L_x_27562:
[----:B------:R-:W-:Y:S05]  /*35f0*/  BSYNC.RECONVERGENT B1 ;  /* 0x0000000000017941 */ /* 0x000fea0003800200 */
.L_x_27560:
        /* <DEDUP_REMOVED lines=39> */
.L_x_27564:
[----:B------:R-:W-:Y:S01]  /*3870*/  MOV R29, R34 ;  /* 0x00000022001d7202 */ /* 0x000fe20000000f00 */
[----:B------:R-:W-:Y:S01]  /*3880*/  IMAD.MOV.U32 R26, RZ, RZ, R35 ;  /* 0x000000ffff1a7224 */ /* 0x000fe200078e0023 */
[----:B------:R-:W-:Y:S01]  /*3890*/  MOV R13, R36 ;  /* 0x00000024000d7202 */ /* 0x000fe20000000f00 */
[----:B------:R-:W-:Y:S01]  /*38a0*/  IMAD.MOV.U32 R12, RZ, RZ, R37 ;  /* 0x000000ffff0c7224 */ /* 0x000fe200078e0025 */
[----:B------:R-:W-:-:S07]  /*38b0*/  MOV R11, 0x38d0 ;  /* 0x000038d0000b7802 */ /* 0x000fce0000000f00 */
[----:B-1----:R-:W-:Y:S05]  /*38c0*/  CALL.REL.NOINC `($__internal_564_$__cuda_sm20_div_s64) ;  /* 0x0000003000dc7944 */ /* 0x002fea0003c00000 */
        /* <DEDUP_REMOVED lines=11> */
.L_x_27565:
[----:B------:R-:W-:Y:S05]  /*3980*/  BSYNC.RECONVERGENT B1 ;  /* 0x0000000000017941 */ /* 0x000fea0003800200 */
.L_x_27563:
        /* <DEDUP_REMOVED lines=38> */
.L_x_27567:
[----:B------:R-:W-:Y:S01]  /*3bf0*/  IMAD.MOV.U32 R29, RZ, RZ, R34 ;  /* 0x000000ffff1d7224 */ /* 0x000fe200078e0022 */
[----:B------:R-:W-:Y:S01]  /*3c00*/  MOV R26, R35 ;  /* 0x00000023001a7202 */ /* 0x000fe20000000f00 */
[----:B------:R-:W-:Y:S01]  /*3c10*/  IMAD.MOV.U32 R13, RZ, RZ, R36 ;  /* 0x000000ffff0d7224 */ /* 0x000fe200078e0024 */
[----:B------:R-:W-:Y:S02]  /*3c20*/  MOV R12, R37 ;  /* 0x00000025000c7202 */ /* 0x000fe40000000f00 */
[----:B------:R-:W-:-:S07]  /*3c30*/  MOV R11, 0x3c50 ;  /* 0x00003c50000b7802 */ /* 0x000fce0000000f00 */
[----:B-1----:R-:W-:Y:S05]  /*3c40*/  CALL.REL.NOINC `($__internal_564_$__cuda_sm20_div_s64) ;  /* 0x0000002c00fc7944 */ /* 0x002fea0003c00000 */
        /* <DEDUP_REMOVED lines=11> */
.L_x_27568:
[----:B------:R-:W-:Y:S05]  /*3d00*/  BSYNC.RECONVERGENT B1 ;  /* 0x0000000000017941 */ /* 0x000fea0003800200 */
.L_x_27566:
        /* <DEDUP_REMOVED lines=38> */
.L_x_27570:
        /* <DEDUP_REMOVED lines=17> */
.L_x_27571:
[----:B------:R-:W-:Y:S05]  /*4080*/  BSYNC.RECONVERGENT B1 ;  /* 0x0000000000017941 */ /* 0x000fea0003800200 */
.L_x_27569:
        /* <DEDUP_REMOVED lines=39> */
.L_x_27573:
        /* <DEDUP_REMOVED lines=17> */
.L_x_27574:
[----:B------:R-:W-:Y:S05]  /*4410*/  BSYNC.RECONVERGENT B1 ;  /* 0x0000000000017941 */ /* 0x000fea0003800200 */
.L_x_27572:
        /* <DEDUP_REMOVED lines=38> */
.L_x_27576:
        /* <DEDUP_REMOVED lines=17> */
.L_x_27577:
[----:B------:R-:W-:Y:S05]  /*4790*/  BSYNC.RECONVERGENT B1 ;  /* 0x0000000000017941 */ /* 0x000fea0003800200 */
.L_x_27575:
        /* <DEDUP_REMOVED lines=38> */
.L_x_27579:
        /* <DEDUP_REMOVED lines=17> */
.L_x_27580:
[----:B------:R-:W-:Y:S05]  /*4b10*/  BSYNC.RECONVERGENT B1 ;  /* 0x0000000000017941 */ /* 0x000fea0003800200 */
.L_x_27578:
        /* <DEDUP_REMOVED lines=36> */
.L_x_27582:
        /* <DEDUP_REMOVED lines=17> */
.L_x_27583:
[----:B------:R-:W-:Y:S05]  /*4e70*/  BSYNC.RECONVERGENT B1 ;  /* 0x0000000000017941 */ /* 0x000fea0003800200 */
.L_x_27581:
        /* <DEDUP_REMOVED lines=12> */
.L_x_27559:
        /* <DEDUP_REMOVED lines=35> */
.L_x_27587:
[----:B------:R-:W-:Y:S01]  /*5170*/  IMAD.MOV.U32 R29, RZ, RZ, R15 ;  /* 0x000000ffff1d7224 */ /* 0x000fe200078e000f */
[----:B------:R-:W-:Y:S01]  /*5180*/  MOV R26, R14 ;  /* 0x0000000e001a7202 */ /* 0x000fe20000000f00 */
[----:B------:R-:W-:Y:S01]  /*5190*/  IMAD.MOV.U32 R13, RZ, RZ, R16 ;  /* 0x000000ffff0d7224 */ /* 0x000fe200078e0010 */
[----:B------:R-:W-:Y:S02]  /*51a0*/  MOV R12, R17 ;  /* 0x00000011000c7202 */ /* 0x000fe40000000f00 */
[----:B------:R-:W-:-:S07]  /*51b0*/  MOV R11, 0x51d0 ;  /* 0x000051d0000b7802 */ /* 0x000fce0000000f00 */
[----:B------:R-:W-:Y:S05]  /*51c0*/  CALL.REL.NOINC `($__internal_564_$__cuda_sm20_div_s64) ;  /* 0x00000018009c7944 */ /* 0x000fea0003c00000 */
        /* <DEDUP_REMOVED lines=11> */
.L_x_27588:
[----:B------:R-:W-:Y:S05]  /*5280*/  BSYNC.RECONVERGENT B1 ;  /* 0x0000000000017941 */ /* 0x000fea0003800200 */
.L_x_27586:
        /* <DEDUP_REMOVED lines=41> */
.L_x_27590:
        /* <DEDUP_REMOVED lines=17> */
.L_x_27591:
[----:B------:R-:W-:Y:S05]  /*5630*/  BSYNC.RECONVERGENT B1 ;  /* 0x0000000000017941 */ /* 0x000fea0003800200 */
.L_x_27589:
        /* <DEDUP_REMOVED lines=40> */
.L_x_27593:
[----:B------:R-:W-:Y:S01]  /*58c0*/  MOV R29, R18 ;  /* 0x00000012001d7202 */ /* 0x000fe20000000f00 */
[----:B------:R-:W-:Y:S01]  /*58d0*/  IMAD.MOV.U32 R13, RZ, RZ, R20 ;  /* 0x000000ffff0d7224 */ /* 0x000fe200078e0014 */
[----:B------:R-:W-:Y:S02]  /*58e0*/  MOV R26, R19 ;  /* 0x00000013001a7202 */ /* 0x000fe40000000f00 */
[----:B------:R-:W-:Y:S02]  /*58f0*/  MOV R12, R21 ;  /* 0x00000015000c7202 */ /* 0x000fe40000000f00 */
[----:B------:R-:W-:-:S07]  /*5900*/  MOV R11, 0x5920 ;  /* 0x00005920000b7802 */ /* 0x000fce0000000f00 */
[----:B------:R-:W-:Y:S05]  /*5910*/  CALL.REL.NOINC `($__internal_564_$__cuda_sm20_div_s64) ;  /* 0x0000001000c87944 */ /* 0x000fea0003c00000 */
        /* <DEDUP_REMOVED lines=11> */
.L_x_27594:
[----:B------:R-:W-:Y:S05]  /*59d0*/  BSYNC.RECONVERGENT B1 ;  /* 0x0000000000017941 */ /* 0x000fea0003800200 */
.L_x_27592:
        /* <DEDUP_REMOVED lines=39> */
.L_x_27596:
[----:B------:R-:W-:Y:S01]  /*5c50*/  MOV R29, R18 ;  /* 0x00000012001d7202 */ /* 0x000fe20000000f00 */
[----:B------:R-:W-:Y:S01]  /*5c60*/  IMAD.MOV.U32 R13, RZ, RZ, R20 ;  /* 0x000000ffff0d7224 */ /* 0x000fe200078e0014 */
[----:B------:R-:W-:Y:S02]  /*5c70*/  MOV R26, R19 ;  /* 0x00000013001a7202 */ /* 0x000fe40000000f00 */
[----:B------:R-:W-:Y:S02]  /*5c80*/  MOV R12, R21 ;  /* 0x00000015000c7202 */ /* 0x000fe40000000f00 */
        /* <DEDUP_REMOVED lines=13> */
.L_x_27597:
[----:B------:R-:W-:Y:S05]  /*5d60*/  BSYNC.RECONVERGENT B1 ;  /* 0x0000000000017941 */ /* 0x000fea0003800200 */
.L_x_27595:
        /* <DEDUP_REMOVED lines=10> */
.L_x_27585:
        /* <DEDUP_REMOVED lines=34> */
.L_x_27600:
[----:B------:R-:W-:Y:S01]  /*6030*/  MOV R29, R15 ;  /* 0x0000000f001d7202 */ /* 0x000fe20000000f00 */
[----:B------:R-:W-:Y:S01]  /*6040*/  IMAD.MOV.U32 R26, RZ, RZ, R14 ;  /* 0x000000ffff1a7224 */ /* 0x000fe200078e000e */
[----:B------:R-:W-:Y:S02]  /*6050*/  MOV R13, R16 ;  /* 0x00000010000d7202 */ /* 0x000fe40000000f00 */
[----:B------:R-:W-:Y:S02]  /*6060*/  MOV R12, R17 ;  /* 0x00000011000c7202 */ /* 0x000fe40000000f00 */
[----:B------:R-:W-:-:S07]  /*6070*/  MOV R11, 0x6090 ;  /* 0x00006090000b7802 */ /* 0x000fce0000000f00 */
[----:B------:R-:W-:Y:S05]  /*6080*/  CALL.REL.NOINC `($__internal_564_$__cuda_sm20_div_s64) ;  /* 0x0000000800ec7944 */ /* 0x000fea0003c00000 */
        /* <DEDUP_REMOVED lines=11> */
.L_x_27601:
[----:B------:R-:W-:Y:S05]  /*6140*/  BSYNC.RECONVERGENT B1 ;  /* 0x0000000000017941 */ /* 0x000fea0003800200 */
.L_x_27599:
        /* <DEDUP_REMOVED lines=41> */
.L_x_27603:
        /* <DEDUP_REMOVED lines=17> */
.L_x_27604:
[----:B------:R-:W-:Y:S05]  /*64f0*/  BSYNC.RECONVERGENT B1 ;  /* 0x0000000000017941 */ /* 0x000fea0003800200 */
.L_x_27602:
        /* <DEDUP_REMOVED lines=10> */
.L_x_27598:
        /* <DEDUP_REMOVED lines=31> */
.L_x_27606:
[----:B------:R-:W-:Y:S01]  /*6790*/  IMAD.MOV.U32 R21, RZ, RZ, R10 ;  /* 0x000000ffff157224 */ /* 0x000fe200078e000a */
[----:B------:R-:W-:Y:S01]  /*67a0*/  MOV R22, R11 ;  /* 0x0000000b00167202 */ /* 0x000fe20000000f00 */
[----:B------:R-:W-:Y:S01]  /*67b0*/  IMAD.MOV.U32 R24, RZ, RZ, R14 ;  /* 0x000000ffff187224 */ /* 0x000fe200078e000e */
[----:B------:R-:W-:Y:S02]  /*67c0*/  MOV R20, R15 ;  /* 0x0000000f00147202 */ /* 0x000fe40000000f00 */
[----:B------:R-:W-:-:S07]  /*67d0*/  MOV R23, 0x67f0 ;  /* 0x000067f000177802 */ /* 0x000fce0000000f00 */
[----:B------:R-:W-:Y:S05]  /*67e0*/  CALL.REL.NOINC `($__internal_565_$__cuda_sm20_rem_s64) ;  /* 0x0000000800647944 */ /* 0x000fea0003c00000 */
[----:B------:R-:W-:Y:S02]  /*67f0*/  MOV R10, R12 ;  /* 0x0000000c000a7202 */ /* 0x000fe40000000f00 */
[----:B------:R-:W-:-:S07]  /*6800*/  MOV R11, R13 ;  /* 0x0000000d000b7202 */ /* 0x000fce0000000f00 */
.L_x_27607:
[----:B------:R-:W-:Y:S05]  /*6810*/  BSYNC.RECONVERGENT B1 ;  /* 0x0000000000017941 */ /* 0x000fea0003800200 */
.L_x_27605:
        /* <DEDUP_REMOVED lines=10> */
.L_x_27558:
[----:B------:R-:W0:Y:S02]  /*68c0*/  LDCU.64 UR4, c[0x0][0x388] ;  /* 0x00007100ff0477ac */ /* 0x000e240008000a00 */
[----:B0-----:R-:W-:-:S04]  /*68d0*/  LEA R8, P0, R7, UR4, 0x2 ;  /* 0x0000000407087c11 */ /* 0x001fc8000f8010ff */
[----:B------:R-:W-:-:S05]  /*68e0*/  LEA.HI.X R9, R7, UR5, R6, 0x2, P0 ;  /* 0x0000000507097c11 */ /* 0x000fca00080f1406 */
[----:B------:R-:W2:Y:S04]  /*68f0*/  LDG.E R8, desc[UR6][R8.64] ;  /* 0x0000000608087981 */ /* 0x000ea8000c1e1900 */
[----:B--2---:R0:W-:Y:S02]  /*6900*/  STS [R3], R8 ;  /* 0x0000000803007388 */ /* 0x0041e40000000800 */
.L_x_27557:
[----:B------:R-:W-:Y:S05]  /*6910*/  BSYNC.RECONVERGENT B0 ;  /* 0x0000000000007941 */ /* 0x000fea0003800200 */
.L_x_27509:
[----:B------:R-:W-:Y:S01]  /*6920*/  BAR.SYNC.DEFER_BLOCKING 0x0 ;  /* 0x0000000000007b1d */ /* 0x000fe20000010000 */
[----:B------:R-:W-:Y:S02]  /*6930*/  ISETP.GE.U32.AND P0, PT, R4, 0x42, PT ;  /* 0x000000420400780c */ /* 0x000fe40003f06070 */
[----:B------:R-:W-:-:S11]  /*6940*/  ISETP.GT.U32.AND P1, PT, R2, 0x1f, PT ;  /* 0x0000001f0200780c */ /* 0x000fd60003f24070 */
[----:B------:R-:W-:Y:S05]  /*6950*/  @!P0 BRA `(.L_x_27608) ;  /* 0x00000000002c8947 */ /* 0x000fea0003800000 */
.L_x_27609:
[----:B------:R-:W-:-:S04]  /*6960*/  SHF.R.U32.HI R7, RZ, 0x1, R4 ;  /* 0x00000001ff077819 */ /* 0x000fc80000011604 */
[----:B------:R-:W-:-:S13]  /*6970*/  ISETP.GE.U32.AND P0, PT, R2, R7, PT ;  /* 0x000000070200720c */ /* 0x000fda0003f06070 */
[----:B-1----:R-:W-:Y:S01]  /*6980*/  @!P0 LEA R6, R7, R3, 0x2 ;  /* 0x0000000307068211 */ /* 0x002fe200078e10ff */
[----:B------:R-:W-:Y:S05]  /*6990*/  @!P0 LDS R5, [R3] ;  /* 0x0000000003058984 */ /* 0x000fea0000000800 */
[----:B------:R-:W0:Y:S02]  /*69a0*/  @!P0 LDS R6, [R6] ;  /* 0x0000000006068984 */ /* 0x000e240000000800 */
[----:B0-----:R-:W-:-:S05]  /*69b0*/  @!P0 IADD3 R8, PT, PT, R5, R6, RZ ;  /* 0x0000000605088210 */ /* 0x001fca0007ffe0ff */
[----:B------:R2:W-:Y:S01]  /*69c0*/  @!P0 STS [R3], R8 ;  /* 0x0000000803008388 */ /* 0x0005e20000000800 */
[----:B------:R-:W-:Y:S01]  /*69d0*/  BAR.SYNC.DEFER_BLOCKING 0x0 ;  /* 0x0000000000007b1d */ /* 0x000fe20000010000 */
[----:B------:R-:W-:Y:S01]  /*69e0*/  ISETP.GT.U32.AND P0, PT, R4, 0x83, PT ;  /* 0x000000830400780c */ /* 0x000fe20003f04070 */
[----:B------:R-:W-:-:S12]  /*69f0*/  IMAD.MOV.U32 R4, RZ, RZ, R7 ;  /* 0x000000ffff047224 */ /* 0x000fd800078e0007 */
[----:B--2---:R-:W-:Y:S05]  /*6a00*/  @P0 BRA `(.L_x_27609) ;  /* 0xfffffffc00d40947 */ /* 0x004fea000383ffff */
.L_x_27608:
[----:B------:R-:W-:Y:S05]  /*6a10*/  @P1 EXIT ;  /* 0x000000000000194d */ /* 0x000fea0003800000 */
[----:B------:R-:W-:Y:S01]  /*6a20*/  LDS R4, [R3] ;  /* 0x0000000003047984 */ /* 0x000fe20000000800 */
[----:B------:R-:W-:-:S03]  /*6a30*/  ISETP.NE.AND P0, PT, R2, RZ, PT ;  /* 0x000000ff0200720c */ /* 0x000fc60003f05270 */
[----:B------:R-:W2:Y:S02]  /*6a40*/  LDS R5, [R3+0x80] ;  /* 0x0000800003057984 */ /* 0x000ea40000000800 */
[----:B--2---:R-:W-:-:S05]  /*6a50*/  IADD3 R4, PT, PT, R4, R5, RZ ;  /* 0x0000000504047210 */ /* 0x004fca0007ffe0ff */
[----:B------:R-:W-:Y:S04]  /*6a60*/  STS [R3], R4 ;  /* 0x0000000403007388 */ /* 0x000fe80000000800 */
[----:B------:R-:W-:Y:S04]  /*6a70*/  LDS R5, [R3] ;  /* 0x0000000003057984 */ /* 0x000fe80000000800 */
[----:B-1----:R-:W1:Y:S02]  /*6a80*/  LDS R6, [R3+0x40] ;  /* 0x0000400003067984 */ /* 0x002e640000000800 */
[----:B-1----:R-:W-:-:S05]  /*6a90*/  IADD3 R6, PT, PT, R5, R6, RZ ;  /* 0x0000000605067210 */ /* 0x002fca0007ffe0ff */
[----:B------:R-:W-:Y:S04]  /*6aa0*/  STS [R3], R6 ;  /* 0x0000000603007388 */ /* 0x000fe80000000800 */
[----:B------:R-:W-:Y:S04]  /*6ab0*/  LDS R5, [R3] ;  /* 0x0000000003057984 */ /* 0x000fe80000000800 */
[----:B0-----:R-:W0:Y:S02]  /*6ac0*/  LDS R8, [R3+0x20] ;  /* 0x0000200003087984 */ /* 0x001e240000000800 */
        /* <DEDUP_REMOVED lines=23> */
        .weak           $__internal_564_$__cuda_sm20_div_s64
        .type           $__internal_564_$__cuda_sm20_div_s64,@function
        .size           $__internal_564_$__cuda_sm20_div_s64,($__internal_565_$__cuda_sm20_rem_s64 - $__internal_564_$__cuda_sm20_div_s64)
$__internal_564_$__cuda_sm20_div_s64:
        /* <DEDUP_REMOVED lines=83> */
[----:B------:R-:W-:Y:S05]  /*7170*/  RET.REL.NODEC R12 `(uncontiguous_cumulate_sum_square_u32) ;  /* 0xffffff8c0ca07950 */ /* 0x000fea0003c3ffff */
        .weak           $__internal_565_$__cuda_sm20_rem_s64
        .type           $__internal_565_$__cuda_sm20_rem_s64,@function
        .size           $__internal_565_$__cuda_sm20_rem_s64,(.L_x_30893 - $__internal_565_$__cuda_sm20_rem_s64)
$__internal_565_$__cuda_sm20_rem_s64:
        /* <DEDUP_REMOVED lines=77> */
[----:B------:R-:W-:Y:S06]  /*7650*/  RET.REL.NODEC R10 `(uncontiguous_cumulate_sum_square_u32) ;  /* 0xffffff880a687950 */ /* 0x000fec0003c3ffff */
.L_x_27610:
        /* <DEDUP_REMOVED lines=10> */
.L_x_30893:


//--------------------- .text.uncontiguous_sum_square_u32 --------------------------
	.section	.text.uncontiguous_sum_square_u32,"ax",@progbits
	.align	128
        .global         uncontiguous_sum_square_u32
        .type           uncontiguous_sum_square_u32,@function
        .size           uncontiguous_sum_square_u32,(.L_x_30895 - uncontiguous_sum_square_u32)
        .other          uncontiguous_sum_square_u32,@"STO_CUDA_ENTRY STV_DEFAULT"
uncontiguous_sum_square_u32:
.text.uncontiguous_sum_square_u32:
        /* <DEDUP_REMOVED lines=41> */
.L_x_27639:
        /* <DEDUP_REMOVED lines=33> */
.L_x_27616:
[----:B------:R-:W-:Y:S01]  /*04a0*/  IMAD.MOV.U32 R29, RZ, RZ, R14 ;  /* 0x000000ffff1d7224 */ /* 0x000fe200078e000e */
[----:B------:R-:W-:Y:S01]  /*04b0*/  MOV R26, R15 ;  /* 0x0000000f001a7202 */ /* 0x000fe20000000f00 */
[----:B------:R-:W-:Y:S01]  /*04c0*/  IMAD.MOV.U32 R13, RZ, RZ, R16 ;  /* 0x000000ffff0d7224 */ /* 0x000fe200078e0010 */
[----:B------:R-:W-:Y:S02]  /*04d0*/  MOV R12, R17 ;  /* 0x00000011000c7202 */ /* 0x000fe40000000f00 */
[----:B------:R-:W-:-:S07]  /*04e0*/  MOV R11, 0x500 ;  /* 0x00000500000b7802 */ /* 0x000fce0000000f00 */
[----:B------:R-:W-:Y:S05]  /*04f0*/  CALL.REL.NOINC `($__internal_566_$__cuda_sm20_div_s64) ;  /* 0x0000006400d87944 */ /* 0x000fea0003c00000 */
        /* <DEDUP_REMOVED lines=9> */
.L_x_27617:
[----:B------:R-:W-:Y:S05]  /*0590*/  BSYNC.RECONVERGENT B1 ;  /* 0x0000000000017941 */ /* 0x000fea0003800200 */
.L_x_27615:
        /* <DEDUP_REMOVED lines=36> */
.L_x_27619:
[----:B------:R-:W-:Y:S01]  /*07e0*/  IMAD.MOV.U32 R29, RZ, RZ, R7 ;  /* 0x000000ffff1d7224 */ /* 0x000fe200078e0007 */
[----:B------:R-:W-:Y:S01]  /*07f0*/  MOV R26, R8 ;  /* 0x00000008001a7202 */ /* 0x000fe20000000f00 */
[----:B------:R-:W-:Y:S01]  /*0800*/  IMAD.MOV.U32 R13, RZ, RZ, R16 ;  /* 0x000000ffff0d7224 */ /* 0x000fe200078e0010 */
[----:B------:R-:W-:Y:S02]  /*0810*/  MOV R12, R17 ;  /* 0x00000011000c7202 */ /* 0x000fe40000000f00 */
[----:B------:R-:W-:-:S07]  /*0820*/  MOV R11, 0x840 ;  /* 0x00000840000b7802 */ /* 0x000fce0000000f00 */
[----:B------:R-:W-:Y:S05]  /*0830*/  CALL.REL.NOINC `($__internal_566_$__cuda_sm20_div_s64) ;  /* 0x0000006400087944 */ /* 0x000fea0003c00000 */
        /* <DEDUP_REMOVED lines=10> */
.L_x_27620:
[----:B------:R-:W-:Y:S05]  /*08e0*/  BSYNC.RECONVERGENT B1 ;  /* 0x0000000000017941 */ /* 0x000fea0003800200 */
.L_x_27618:
        /* <DEDUP_REMOVED lines=37> */
.L_x_27622:
[----:B------:R-:W-:Y:S01]  /*0b40*/  MOV R29, R14 ;  /* 0x0000000e001d7202 */ /* 0x000fe20000000f00 */
[----:B------:R-:W-:Y:S01]  /*0b50*/  IMAD.MOV.U32 R26, RZ, RZ, R15 ;  /* 0x000000ffff1a7224 */ /* 0x000fe200078e000f */
[----:B------:R-:W-:Y:S01]  /*0b60*/  MOV R13, R16 ;  /* 0x00000010000d7202 */ /* 0x000fe20000000f00 */
[----:B------:R-:W-:Y:S01]  /*0b70*/  IMAD.MOV.U32 R12, RZ, RZ, R17 ;  /* 0x000000ffff0c7224 */ /* 0x000fe200078e0011 */
[----:B------:R-:W-:-:S07]  /*0b80*/  MOV R11, 0xba0 ;  /* 0x00000ba0000b7802 */ /* 0x000fce0000000f00 */
[----:B------:R-:W-:Y:S05]  /*0b90*/  CALL.REL.NOINC `($__internal_566_$__cuda_sm20_div_s64) ;  /* 0x0000006000307944 */ /* 0x000fea0003c00000 */
        /* <DEDUP_REMOVED lines=10> */
.L_x_27623:
[----:B------:R-:W-:Y:S05]  /*0c40*/  BSYNC.RECONVERGENT B1 ;  /* 0x0000000000017941 */ /* 0x000fea0003800200 */
.L_x_27621:
        /* <DEDUP_REMOVED lines=34> */
.L_x_27625:
        /* <DEDUP_REMOVED lines=16> */
.L_x_27626:
[----:B------:R-:W-:Y:S05]  /*0f70*/  BSYNC.RECONVERGENT B1 ;  /* 0x0000000000017941 */ /* 0x000fea0003800200 */
.L_x_27624:
        /* <DEDUP_REMOVED lines=37> */
.L_x_27628:
        /* <DEDUP_REMOVED lines=17> */
.L_x_27629:
[----:B------:R-:W-:Y:S05]  /*12e0*/  BSYNC.RECONVERGENT B1 ;  /* 0x0000000000017941 */ /* 0x000fea0003800200 */
.L_x_27627:
        /* <DEDUP_REMOVED lines=35> */
.L_x_27631:
        /* <DEDUP_REMOVED lines=16> */
.L_x_27632:
[----:B------:R-:W-:Y:S05]  /*1620*/  BSYNC.RECONVERGENT B1 ;  /* 0x0000000000017941 */ /* 0x000fea0003800200 */
.L_x_27630:
        /* <DEDUP_REMOVED lines=36> */
.L_x_27634:
[----:B------:R-:W-:Y:S01]  /*1870*/  MOV R29, R14 ;  /* 0x0000000e001d7202 */ /* 0x000fe20000000f00 */
[----:B------:R-:W-:Y:S01]  /*1880*/  IMAD.MOV.U32 R26, RZ, RZ, R15 ;  /* 0x000000ffff1a7224 */ /* 0x000fe200078e000f */
[----:B------:R-:W-:Y:S01]  /*1890*/  MOV R13, R16 ;  /* 0x00000010000d7202 */ /* 0x000fe20000000f00 */
[----:B------:R-:W-:Y:S01]  /*18a0*/  IMAD.MOV.U32 R12, RZ, RZ, R17 ;  /* 0x000000ffff0c7224 */ /* 0x000fe200078e0011 */
[----:B------:R-:W-:-:S07]  /*18b0*/  MOV R11, 0x18d0 ;  /* 0x000018d0000b7802 */ /* 0x000fce0000000f00 */
[----:B------:R-:W-:Y:S05]  /*18c0*/  CALL.REL.NOINC `($__internal_566_$__cuda_sm20_div_s64) ;  /* 0x0000005000e47944 */ /* 0x000fea0003c00000 */
        /* <DEDUP_REMOVED lines=11> */
.L_x_27635:
[----:B------:R-:W-:Y:S05]  /*1980*/  BSYNC.RECONVERGENT B1 ;  /* 0x0000000000017941 */ /* 0x000fea0003800200 */
.L_x_27633:
        /* <DEDUP_REMOVED lines=36> */
.L_x_27637:
        /* <DEDUP_REMOVED lines=17> */
.L_x_27638:
[----:B------:R-:W-:Y:S05]  /*1ce0*/  BSYNC.RECONVERGENT B1 ;  /* 0x0000000000017941 */ /* 0x000fea0003800200 */
.L_x_27636:
        /* <DEDUP_REMOVED lines=10> */
.L_x_27614:
        /* <DEDUP_REMOVED lines=36> */
.L_x_27642:
[----:B------:R-:W-:Y:S01]  /*1fd0*/  MOV R29, R14 ;  /* 0x0000000e001d7202 */ /* 0x000fe20000000f00 */
[----:B------:R-:W-:Y:S01]  /*1fe0*/  IMAD.MOV.U32 R26, RZ, RZ, R15 ;  /* 0x000000ffff1a7224 */ /* 0x000fe200078e000f */
[----:B------:R-:W-:Y:S01]  /*1ff0*/  MOV R13, R16 ;  /* 0x00000010000d7202 */ /* 0x000fe20000000f00 */
[----:B------:R-:W-:Y:S01]  /*2000*/  IMAD.MOV.U32 R12, RZ, RZ, R17 ;  /* 0x000000ffff0c7224 */ /* 0x000fe200078e0011 */
[----:B------:R-:W-:-:S07]  /*2010*/  MOV R11, 0x2030 ;  /* 0x00002030000b7802 */ /* 0x000fce0000000f00 */
[----:B------:R-:W-:Y:S05]  /*2020*/  CALL.REL.NOINC `($__internal_566_$__cuda_sm20_div_s64) ;  /* 0x0000004c000c7944 */ /* 0x000fea0003c00000 */
        /* <DEDUP_REMOVED lines=9> */
.L_x_27643:
[----:B------:R-:W-:Y:S05]  /*20c0*/  BSYNC.RECONVERGENT B1 ;  /* 0x0000000000017941 */ /* 0x000fea0003800200 */
.L_x_27641:
        /* <DEDUP_REMOVED lines=36> */
.L_x_27645:
        /* <DEDUP_REMOVED lines=17> */
.L_x_27646:
[----:B------:R-:W-:Y:S05]  /*2420*/  BSYNC.RECONVERGENT B1 ;  /* 0x0000000000017941 */ /* 0x000fea0003800200 */
.L_x_27644:
        /* <DEDUP_REMOVED lines=38> */
.L_x_27648:
        /* <DEDUP_REMOVED lines=16> */
.L_x_27649:
[----:B------:R-:W-:Y:S05]  /*2790*/  BSYNC.RECONVERGENT B1 ;  /* 0x0000000000017941 */ /* 0x000fea0003800200 */
.L_x_27647:
        /* <DEDUP_REMOVED lines=36> */
.L_x_27651:
        /* <DEDUP_REMOVED lines=16> */
.L_x_27652:
[----:B------:R-:W-:Y:S05]  /*2ae0*/  BSYNC.RECONVERGENT B1 ;  /* 0x0000000000017941 */ /* 0x000fea0003800200 */
.L_x_27650:
[----:B------:R-:W-:Y:S01]  /*2af0*/  IMAD R5, R5, R38, RZ ;  /* 0x0000002605057224 */ /* 0x000fe200078e02ff */
[----:B------:R-:W-:Y:S01]  /*2b00*/  IADD3 R9, PT, PT, R9, -0x2, RZ ;  /* 0xfffffffe09097810 */ /* 0x000fe20007ffe0ff */
[----:B------:R-:W-:Y:S02]  /*2b10*/  IMAD.MOV.U32 R34, RZ, RZ, R20 ;  /* 0x000000ffff227224 */ /* 0x000fe400078e0014 */
[-C--:B------:R-:W-:Y:S02]  /*2b20*/  IMAD R5, R39, R10.reuse, R5 ;  /* 0x0000000a27057224 */ /* 0x080fe400078e0205 */
[----:B------:R-:W-:-:S04]  /*2b30*/  IMAD.WIDE.U32 R34, R38, R10, R34 ;  /* 0x0000000a26227225 */ /* 0x000fc800078e0022 */
[----:B------:R-:W-:Y:S01]  /*2b40*/  IMAD.IADD R6, R35, 0x1, R5 ;  /* 0x0000000123067824 */ /* 0x000fe200078e0205 */
[----:B------:R-:W-:-:S07]  /*2b50*/  MOV R5, R34 ;  /* 0x0000002200057202 */ /* 0x000fce0000000f00 */
.L_x_27640:
        /* <DEDUP_REMOVED lines=31> */
.L_x_27654:
[----:B------:R-:W-:Y:S01]  /*2d50*/  IMAD.MOV.U32 R20, RZ, RZ, R14 ;  /* 0x000000ffff147224 */ /* 0x000fe200078e000e */
[----:B------:R-:W-:Y:S01]  /*2d60*/  MOV R24, R15 ;  /* 0x0000000f00187202 */ /* 0x000fe20000000f00 */
[----:B------:R-:W-:Y:S01]  /*2d70*/  IMAD.MOV.U32 R21, RZ, RZ, R16 ;  /* 0x000000ffff157224 */ /* 0x000fe200078e0010 */
[----:B------:R-:W-:Y:S02]  /*2d80*/  MOV R22, R17 ;  /* 0x0000001100167202 */ /* 0x000fe40000000f00 */
[----:B------:R-:W-:-:S07]  /*2d90*/  MOV R23, 0x2db0 ;  /* 0x00002db000177802 */ /* 0x000fce0000000f00 */
[----:B------:R-:W-:Y:S05]  /*2da0*/  CALL.REL.NOINC `($__internal_567_$__cuda_sm20_rem_s64) ;  /* 0x0000004000fc7944 */ /* 0x000fea0003c00000 */
[----:B------:R-:W-:Y:S01]  /*2db0*/  IMAD.MOV.U32 R10, RZ, RZ, R12 ;  /* 0x000000ffff0a7224 */ /* 0x000fe200078e000c */
[----:B------:R-:W-:-:S07]  /*2dc0*/  MOV R11, R13 ;  /* 0x0000000d000b7202 */ /* 0x000fce0000000f00 */
.L_x_27655:
[----:B------:R-:W-:Y:S05]  /*2dd0*/  BSYNC.RECONVERGENT B1 ;  /* 0x0000000000017941 */ /* 0x000fea0003800200 */
.L_x_27653:
        /* <DEDUP_REMOVED lines=33> */
.L_x_27657:
[----:B------:R-:W-:Y:S01]  /*2ff0*/  MOV R21, R16 ;  /* 0x0000001000157202 */ /* 0x000fe20000000f00 */
[----:B------:R-:W-:Y:S01]  /*3000*/  IMAD.MOV.U32 R22, RZ, RZ, R17 ;  /* 0x000000ffff167224 */ /* 0x000fe200078e0011 */
[----:B------:R-:W-:Y:S01]  /*3010*/  MOV R20, R7 ;  /* 0x0000000700147202 */ /* 0x000fe20000000f00 */
[----:B------:R-:W-:Y:S01]  /*3020*/  IMAD.MOV.U32 R24, RZ, RZ, R8 ;  /* 0x000000ffff187224 */ /* 0x000fe200078e0008 */
[----:B------:R-:W-:-:S07]  /*3030*/  MOV R23, 0x3050 ;  /* 0x0000305000177802 */ /* 0x000fce0000000f00 */
[----:B------:R-:W-:Y:S05]  /*3040*/  CALL.REL.NOINC `($__internal_567_$__cuda_sm20_rem_s64) ;  /* 0x0000004000547944 */ /* 0x000fea0003c00000 */
[----:B------:R-:W-:Y:S01]  /*3050*/  MOV R8, R12 ;  /* 0x0000000c00087202 */ /* 0x000fe20000000f00 */
[----:B------:R-:W-:-:S07]  /*3060*/  IMAD.MOV.U32 R9, RZ, RZ, R13 ;  /* 0x000000ffff097224 */ /* 0x000fce00078e000d */
.L_x_27658:
[----:B------:R-:W-:Y:S05]  /*3070*/  BSYNC.RECONVERGENT B1 ;  /* 0x0000000000017941 */ /* 0x000fea0003800200 */
.L_x_27656:
[----:B------:R-:W-:Y:S01]  /*3080*/  MOV R10, R5 ;  /* 0x00000005000a7202 */ /* 0x000fe20000000f00 */
[----:B------:R-:W-:Y:S02]  /*3090*/  IMAD R7, R9, R18, RZ ;  /* 0x0000001209077224 */ /* 0x000fe400078e02ff */
[----:B------:R-:W-:Y:S02]  /*30a0*/  IMAD.MOV.U32 R11, RZ, RZ, R6 ;  /* 0x000000ffff0b7224 */ /* 0x000fe400078e0006 */
[-C--:B------:R-:W-:Y:S02]  /*30b0*/  IMAD R7, R19, R8.reuse, R7 ;  /* 0x0000000813077224 */ /* 0x080fe400078e0207 */
[----:B------:R-:W-:-:S04]  /*30c0*/  IMAD.WIDE.U32 R10, R18, R8, R10 ;  /* 0x00000008120a7225 */ /* 0x000fc800078e000a */
[----:B------:R-:W-:Y:S01]  /*30d0*/  IMAD.MOV.U32 R5, RZ, RZ, R10 ;  /* 0x000000ffff057224 */ /* 0x000fe200078e000a */
[----:B------:R-:W-:-:S07]  /*30e0*/  IADD3 R6, PT, PT, R11, R7, RZ ;  /* 0x000000070b067210 */ /* 0x000fce0007ffe0ff */
.L_x_27613:
        /* <DEDUP_REMOVED lines=11> */
.L_x_27612:
        /* <DEDUP_REMOVED lines=20> */
.L_x_27686:
        /* <DEDUP_REMOVED lines=33> */
.L_x_27663:
[----:B------:R-:W-:Y:S01]  /*34f0*/  IMAD.MOV.U32 R29, RZ, RZ, R15 ;  /* 0x000000ffff1d7224 */ /* 0x000fe200078e000f */
[----:B------:R-:W-:Y:S01]  /*3500*/  MOV R26, R14 ;  /* 0x0000000e001a7202 */ /* 0x000fe20000000f00 */
[----:B------:R-:W-:Y:S01]  /*3510*/  IMAD.MOV.U32 R13, RZ, RZ, R34 ;  /* 0x000000ffff0d7224 */ /* 0x000fe200078e0022 */
[----:B------:R-:W-:Y:S02]  /*3520*/  MOV R12, R35 ;  /* 0x00000023000c7202 */ /* 0x000fe40000000f00 */
[----:B------:R-:W-:-:S07]  /*3530*/  MOV R11, 0x3550 ;  /* 0x00003550000b7802 */ /* 0x000fce0000000f00 */
[----:B-123--:R-:W-:Y:S05]  /*3540*/  CALL.REL.NOINC `($__internal_566_$__cuda_sm20_div_s64) ;  /* 0x0000003400c47944 */ /* 0x00efea0003c00000 */
        /* <DEDUP_REMOVED lines=11> */
.L_x_27664:
[----:B------:R-:W-:Y:S05]  /*3600*/  BSYNC.RECONVERGENT B1 ;  /* 0x0000000000017941 */ /* 0x000fea0003800200 */
.L_x_27662:
        /* <DEDUP_REMOVED lines=39> */
.L_x_27666:
[----:B------:R-:W-:Y:S01]  /*3880*/  IMAD.MOV.U32 R29, RZ, RZ, R34 ;  /* 0x000000ffff1d7224 */ /* 0x000fe200078e0022 */
[----:B------:R-:W-:Y:S01]  /*3890*/  MOV R26, R35 ;  /* 0x00000023001a7202 */ /* 0x000fe20000000f00 */
[----:B------:R-:W-:Y:S01]  /*38a0*/  IMAD.MOV.U32 R13, RZ, RZ, R36 ;  /* 0x000000ffff0d7224 */ /* 0x000fe200078e0024 */
[----:B------:R-:W-:Y:S02]  /*38b0*/  MOV R12, R37 ;  /* 0x00000025000c7202 */ /* 0x000fe40000000f00 */
[----:B------:R-:W-:-:S07]  /*38c0*/  MOV R11, 0x38e0 ;  /* 0x000038e0000b7802 */ /* 0x000fce0000000f00 */
[----:B-1----:R-:W-:Y:S05]  /*38d0*/  CALL.REL.NOINC `($__internal_566_$__cuda_sm20_div_s64) ;  /* 0x0000003000e07944 */ /* 0x002fea0003c00000 */
        /* <DEDUP_REMOVED lines=11> */
.L_x_27667:
[----:B------:R-:W-:Y:S05]  /*3990*/  BSYNC.RECONVERGENT B1 ;  /* 0x0000000000017941 */ /* 0x000fea0003800200 */
.L_x_27665:
        /* <DEDUP_REMOVED lines=38> */
.L_x_27669:
[----:B------:R-:W-:Y:S01]  /*3c00*/  MOV R29, R34 ;  /* 0x00000022001d7202 */ /* 0x000fe20000000f00 */
[----:B------:R-:W-:Y:S01]  /*3c10*/  IMAD.MOV.U32 R26, RZ, RZ, R35 ;  /* 0x000000ffff1a7224 */ /* 0x000fe200078e0023 */
[----:B------:R-:W-:Y:S01]  /*3c20*/  MOV R13, R36 ;  /* 0x00000024000d7202 */ /* 0x000fe20000000f00 */
[----:B------:R-:W-:Y:S01]  /*3c30*/  IMAD.MOV.U32 R12, RZ, RZ, R37 ;  /* 0x000000ffff0c7224 */ /* 0x000fe200078e0025 */
[----:B------:R-:W-:-:S07]  /*3c40*/  MOV R11, 0x3c60 ;  /* 0x00003c60000b7802 */ /* 0x000fce0000000f00 */
[----:B-1----:R-:W-:Y:S05]  /*3c50*/  CALL.REL.NOINC `($__internal_566_$__cuda_sm20_div_s64) ;  /* 0x0000003000007944 */ /* 0x002fea0003c00000 */
        /* <DEDUP_REMOVED lines=11> */
.L_x_27670:
[----:B------:R-:W-:Y:S05]  /*3d10*/  BSYNC.RECONVERGENT B1 ;  /* 0x0000000000017941 */ /* 0x000fea0003800200 */
.L_x_27668:
        /* <DEDUP_REMOVED lines=38> */
.L_x_27672:
        /* <DEDUP_REMOVED lines=17> */
.L_x_27673:
[----:B------:R-:W-:Y:S05]  /*4090*/  BSYNC.RECONVERGENT B1 ;  /* 0x0000000000017941 */ /* 0x000fea0003800200 */
.L_x_27671:
        /* <DEDUP_REMOVED lines=39> */
.L_x_27675:
        /* <DEDUP_REMOVED lines=17> */
.L_x_27676:
[----:B------:R-:W-:Y:S05]  /*4420*/  BSYNC.RECONVERGENT B1 ;  /* 0x0000000000017941 */ /* 0x000fea0003800200 */
.L_x_27674:
        /* <DEDUP_REMOVED lines=38> */
.L_x_27678:
        /* <DEDUP_REMOVED lines=17> */
.L_x_27679:
[----:B------:R-:W-:Y:S05]  /*47a0*/  BSYNC.RECONVERGENT B1 ;  /* 0x0000000000017941 */ /* 0x000fea0003800200 */
.L_x_27677:
        /* <DEDUP_REMOVED lines=38> */
.L_x_27681:
        /* <DEDUP_REMOVED lines=17> */
.L_x_27682:
[----:B------:R-:W-:Y:S05]  /*4b20*/  BSYNC.RECONVERGENT B1 ;  /* 0x0000000000017941 */ /* 0x000fea0003800200 */
.L_x_27680:
        /* <DEDUP_REMOVED lines=36> */
.L_x_27684:
        /* <DEDUP_REMOVED lines=17> */
.L_x_27685:
[----:B------:R-:W-:Y:S05]  /*4e80*/  BSYNC.RECONVERGENT B1 ;  /* 0x0000000000017941 */ /* 0x000fea0003800200 */
.L_x_27683:
        /* <DEDUP_REMOVED lines=12> */
.L_x_27661:
        /* <DEDUP_REMOVED lines=35> */
.L_x_27689:
        /* <DEDUP_REMOVED lines=17> */
.L_x_27690:
[----:B------:R-:W-:Y:S05]  /*5290*/  BSYNC.RECONVERGENT B1 ;  /* 0x0000000000017941 */ /* 0x000fea0003800200 */
.L_x_27688:
        /* <DEDUP_REMOVED lines=41> */
.L_x_27692:
        /* <DEDUP_REMOVED lines=17> */
.L_x_27693:
[----:B------:R-:W-:Y:S05]  /*5640*/  BSYNC.RECONVERGENT B1 ;  /* 0x0000000000017941 */ /* 0x000fea0003800200 */
.L_x_27691:
        /* <DEDUP_REMOVED lines=40> */
.L_x_27695:
[----:B------:R-:W-:Y:S01]  /*58d0*/  MOV R29, R18 ;  /* 0x00000012001d7202 */ /* 0x000fe20000000f00 */
[----:B------:R-:W-:Y:S01]  /*58e0*/  IMAD.MOV.U32 R13, RZ, RZ, R20 ;  /* 0x000000ffff0d7224 */ /* 0x000fe200078e0014 */
[----:B------:R-:W-:Y:S02]  /*58f0*/  MOV R26, R19 ;  /* 0x00000013001a7202 */ /* 0x000fe40000000f00 */
[----:B------:R-:W-:Y:S02]  /*5900*/  MOV R12, R21 ;  /* 0x00000015000c7202 */ /* 0x000fe40000000f00 */
[----:B------:R-:W-:-:S07]  /*5910*/  MOV R11, 0x5930 ;  /* 0x00005930000b7802 */ /* 0x000fce0000000f00 */
[----:B------:R-:W-:Y:S05]  /*5920*/  CALL.REL.NOINC `($__internal_566_$__cuda_sm20_div_s64) ;  /* 0x0000001000cc7944 */ /* 0x000fea0003c00000 */
        /* <DEDUP_REMOVED lines=11> */
.L_x_27696:
[----:B------:R-:W-:Y:S05]  /*59e0*/  BSYNC.RECONVERGENT B1 ;  /* 0x0000000000017941 */ /* 0x000fea0003800200 */
.L_x_27694:
        /* <DEDUP_REMOVED lines=39> */
.L_x_27698:
[----:B------:R-:W-:Y:S01]  /*5c60*/  MOV R29, R18 ;  /* 0x00000012001d7202 */ /* 0x000fe20000000f00 */
[----:B------:R-:W-:Y:S01]  /*5c70*/  IMAD.MOV.U32 R13, RZ, RZ, R20 ;  /* 0x000000ffff0d7224 */ /* 0x000fe200078e0014 */
[----:B------:R-:W-:Y:S02]  /*5c80*/  MOV R26, R19 ;  /* 0x00000013001a7202 */ /* 0x000fe40000000f00 */
[----:B------:R-:W-:Y:S02]  /*5c90*/  MOV R12, R21 ;  /* 0x00000015000c7202 */ /* 0x000fe40000000f00 */
        /* <DEDUP_REMOVED lines=13> */
.L_x_27699:
[----:B------:R-:W-:Y:S05]  /*5d70*/  BSYNC.RECONVERGENT B1 ;  /* 0x0000000000017941 */ /* 0x000fea0003800200 */
.L_x_27697:
        /* <DEDUP_REMOVED lines=10> */
.L_x_27687:
        /* <DEDUP_REMOVED lines=34> */
.L_x_27702:
[----:B------:R-:W-:Y:S01]  /*6040*/  MOV R29, R15 ;  /* 0x0000000f001d7202 */ /* 0x000fe20000000f00 */
[----:B------:R-:W-:Y:S01]  /*6050*/  IMAD.MOV.U32 R26, RZ, RZ, R14 ;  /* 0x000000ffff1a7224 */ /* 0x000fe200078e000e */
[----:B------:R-:W-:Y:S02]  /*6060*/  MOV R13, R16 ;  /* 0x00000010000d7202 */ /* 0x000fe40000000f00 */
[----:B------:R-:W-:Y:S02]  /*6070*/  MOV R12, R17 ;  /* 0x00000011000c7202 */ /* 0x000fe40000000f00 */
[----:B------:R-:W-:-:S07]  /*6080*/  MOV R11, 0x60a0 ;  /* 0x000060a0000b7802 */ /* 0x000fce0000000f00 */
[----:B------:R-:W-:Y:S05]  /*6090*/  CALL.REL.NOINC `($__internal_566_$__cuda_sm20_div_s64) ;  /* 0x0000000800f07944 */ /* 0x000fea0003c00000 */
        /* <DEDUP_REMOVED lines=11> */
.L_x_27703:
[----:B------:R-:W-:Y:S05]  /*6150*/  BSYNC.RECONVERGENT B1 ;  /* 0x0000000000017941 */ /* 0x000fea0003800200 */
.L_x_27701:
        /* <DEDUP_REMOVED lines=41> */
.L_x_27705:
        /* <DEDUP_REMOVED lines=17> */
.L_x_27706:
[----:B------:R-:W-:Y:S05]  /*6500*/  BSYNC.RECONVERGENT B1 ;  /* 0x0000000000017941 */ /* 0x000fea0003800200 */
.L_x_27704:
        /* <DEDUP_REMOVED lines=10> */
.L_x_27700:
        /* <DEDUP_REMOVED lines=31> */
.L_x_27708:
[----:B------:R-:W-:Y:S01]  /*67a0*/  IMAD.MOV.U32 R21, RZ, RZ, R10 ;  /* 0x000000ffff157224 */ /* 0x000fe200078e000a */
[----:B------:R-:W-:Y:S01]  /*67b0*/  MOV R22, R11 ;  /* 0x0000000b00167202 */ /* 0x000fe20000000f00 */
[----:B------:R-:W-:Y:S01]  /*67c0*/  IMAD.MOV.U32 R24, RZ, RZ, R14 ;  /* 0x000000ffff187224 */ /* 0x000fe200078e000e */
[----:B------:R-:W-:Y:S02]  /*67d0*/  MOV R20, R15 ;  /* 0x0000000f00147202 */ /* 0x000fe40000000f00 */
[----:B------:R-:W-:-:S07]  /*67e0*/  MOV R23, 0x6800 ;  /* 0x0000680000177802 */ /* 0x000fce0000000f00 */
[----:B------:R-:W-:Y:S05]  /*67f0*/  CALL.REL.NOINC `($__internal_567_$__cuda_sm20_rem_s64) ;  /* 0x0000000800687944 */ /* 0x000fea0003c00000 */
[----:B------:R-:W-:Y:S02]  /*6800*/  MOV R10, R12 ;  /* 0x0000000c000a7202 */ /* 0x000fe40000000f00 */
[----:B------:R-:W-:-:S07]  /*6810*/  MOV R11, R13 ;  /* 0x0000000d000b7202 */ /* 0x000fce0000000f00 */
.L_x_27709:
[----:B------:R-:W-:Y:S05]  /*6820*/  BSYNC.RECONVERGENT B1 ;  /* 0x0000000000017941 */ /* 0x000fea0003800200 */
.L_x_27707:
        /* <DEDUP_REMOVED lines=10> */
.L_x_27660:
[----:B------:R-:W0:Y:S02]  /*68d0*/  LDCU.64 UR4, c[0x0][0x388] ;  /* 0x00007100ff0477ac */ /* 0x000e240008000a00 */
[----:B0-----:R-:W-:-:S04]  /*68e0*/  LEA R8, P0, R7, UR4, 0x2 ;  /* 0x0000000407087c11 */ /* 0x001fc8000f8010ff */
[----:B------:R-:W-:-:S05]  /*68f0*/  LEA.HI.X R9, R7, UR5, R6, 0x2, P0 ;  /* 0x0000000507097c11 */ /* 0x000fca00080f1406 */
[----:B------:R-:W2:Y:S02]  /*6900*/  LDG.E R8, desc[UR6][R8.64] ;  /* 0x0000000608087981 */ /* 0x000ea4000c1e1900 */
[----:B--2---:R-:W-:-:S05]  /*6910*/  IMAD R6, R8, R8, RZ ;  /* 0x0000000808067224 */ /* 0x004fca00078e02ff */
[----:B------:R0:W-:Y:S02]  /*6920*/  STS [R3], R6 ;  /* 0x0000000603007388 */ /* 0x0001e40000000800 */
.L_x_27659:
[----:B------:R-:W-:Y:S05]  /*6930*/  BSYNC.RECONVERGENT B0 ;  /* 0x0000000000007941 */ /* 0x000fea0003800200 */
.L_x_27611:
[----:B------:R-:W-:Y:S01]  /*6940*/  BAR.SYNC.DEFER_BLOCKING 0x0 ;  /* 0x0000000000007b1d */ /* 0x000fe20000010000 */
[----:B------:R-:W-:Y:S02]  /*6950*/  ISETP.GE.U32.AND P0, PT, R4, 0x42, PT ;  /* 0x000000420400780c */ /* 0x000fe40003f06070 */
[----:B------:R-:W-:-:S11]  /*6960*/  ISETP.GT.U32.AND P1, PT, R2, 0x1f, PT ;  /* 0x0000001f0200780c */ /* 0x000fd60003f24070 */
[----:B------:R-:W-:Y:S05]  /*6970*/  @!P0 BRA `(.L_x_27710) ;  /* 0x00000000002c8947 */ /* 0x000fea0003800000 */
.L_x_27711:
[----:B------:R-:W-:-:S04]  /*6980*/  SHF.R.U32.HI R7, RZ, 0x1, R4 ;  /* 0x00000001ff077819 */ /* 0x000fc80000011604 */
[----:B------:R-:W-:-:S13]  /*6990*/  ISETP.GE.U32.AND P0, PT, R2, R7, PT ;  /* 0x000000070200720c */ /* 0x000fda0003f06070 */
[----:B01----:R-:W-:Y:S01]  /*69a0*/  @!P0 LEA R6, R7, R3, 0x2 ;  /* 0x0000000307068211 */ /* 0x003fe200078e10ff */
        /* <DEDUP_REMOVED lines=8> */
.L_x_27710:
[----:B------:R-:W-:Y:S05]  /*6a30*/  @P1 EXIT ;  /* 0x000000000000194d */ /* 0x000fea0003800000 */
[----:B------:R-:W-:Y:S01]  /*6a40*/  LDS R4, [R3] ;  /* 0x0000000003047984 */ /* 0x000fe20000000800 */
[----:B------:R-:W-:-:S03]  /*6a50*/  ISETP.NE.AND P0, PT, R2, RZ, PT ;  /* 0x000000ff0200720c */ /* 0x000fc60003f05270 */
[----:B------:R-:W2:Y:S02]  /*6a60*/  LDS R5, [R3+0x80] ;  /* 0x0000800003057984 */ /* 0x000ea40000000800 */
[----:B--2---:R-:W-:-:S05]  /*6a70*/  IADD3 R4, PT, PT, R4, R5, RZ ;  /* 0x0000000504047210 */ /* 0x004fca0007ffe0ff */
[----:B------:R-:W-:Y:S04]  /*6a80*/  STS [R3], R4 ;  /* 0x0000000403007388 */ /* 0x000fe80000000800 */
[----:B------:R-:W-:Y:S04]  /*6a90*/  LDS R5, [R3] ;  /* 0x0000000003057984 */ /* 0x000fe80000000800 */
[----:B01----:R-:W0:Y:S02]  /*6aa0*/  LDS R6, [R3+0x40] ;  /* 0x0000400003067984 */ /* 0x003e240000000800 */
        /* <DEDUP_REMOVED lines=27> */
        .weak           $__internal_566_$__cuda_sm20_div_s64
        .type           $__internal_566_$__cuda_sm20_div_s64,@function
        .size           $__internal_566_$__cuda_sm20_div_s64,($__internal_567_$__cuda_sm20_rem_s64 - $__internal_566_$__cuda_sm20_div_s64)
$__internal_566_$__cuda_sm20_div_s64:
        /* <DEDUP_REMOVED lines=83> */
[----:B------:R-:W-:Y:S05]  /*7190*/  RET.REL.NODEC R12 `(uncontiguous_sum_square_u32) ;  /* 0xffffff8c0c987950 */ /* 0x000fea0003c3ffff */
        .weak           $__internal_567_$__cuda_sm20_rem_s64
        .type           $__internal_567_$__cuda_sm20_rem_s64,@function
        .size           $__internal_567_$__cuda_sm20_rem_s64,(.L_x_30895 - $__internal_567_$__cuda_sm20_rem_s64)
$__internal_567_$__cuda_sm20_rem_s64:
        /* <DEDUP_REMOVED lines=77> */
[----:B------:R-:W-:Y:S06]  /*7670*/  RET.REL.NODEC R10 `(uncontiguous_sum_square_u32) ;  /* 0xffffff880a607950 */ /* 0x000fec0003c3ffff */
.L_x_27712:
        /* <DEDUP_REMOVED lines=16> */
.L_x_30895:


//--------------------- .text.contiguous_cumulate_sum_square_u32 --------------------------
	.section	.text.contiguous_cumulate_sum_square_u32,"ax",@progbits
	.align	128
        .global         contiguous_cumulate_sum_square_u32
        .type           contiguous_cumulate_sum_square_u32,@function
        .size           contiguous_cumulate_sum_square_u32,(.L_x_31518 - contiguous_cumulate_sum_square_u32)
        .other          contiguous_cumulate_sum_square_u32,@"STO_CUDA_ENTRY STV_DEFAULT"
contiguous_cumulate_sum_square_u32:
.text.contiguous_cumulate_sum_square_u32:
        /* <DEDUP_REMOVED lines=38> */
.L_x_27714:
[----:B------:R-:W-:Y:S05]  /*0260*/  BSYNC.RECONVERGENT B0 ;  /* 0x0000000000007941 */ /* 0x000fea0003800200 */
.L_x_27713:
[----:B------:R-:W-:Y:S06]  /*0270*/  BAR.SYNC.DEFER_BLOCKING 0x0 ;  /* 0x0000000000007b1d */ /* 0x000fec0000010000 */
[----:B------:R-:W-:Y:S05]  /*0280*/  @!P2 BRA `(.L_x_27715) ;  /* 0x00000000002ca947 */ /* 0x000fea0003800000 */
.L_x_27716:
[----:B------:R-:W-:-:S04]  /*0290*/  SHF.R.U32.HI R6, RZ, 0x1, R8 ;  /* 0x00000001ff067819 */ /* 0x000fc80000011608 */
[----:B------:R-:W-:-:S13]  /*02a0*/  ISETP.GE.U32.AND P0, PT, R2, R6, PT ;  /* 0x000000060200720c */ /* 0x000fda0003f06070 */
[----:B------:R-:W-:Y:S01]  /*02b0*/  @!P0 IMAD R5, R6, 0x4, R3 ;  /* 0x0000000406058824 */ /* 0x000fe200078e0203 */
[----:B-1----:R-:W-:Y:S05]  /*02c0*/  @!P0 LDS R4, [R3] ;  /* 0x0000000003048984 */ /* 0x002fea0000000800 */
[----:B------:R-:W1:Y:S02]  /*02d0*/  @!P0 LDS R5, [R5] ;  /* 0x0000000005058984 */ /* 0x000e640000000800 */
[----:B-1----:R-:W-:-:S05]  /*02e0*/  @!P0 IMAD.IADD R4, R4, 0x1, R5 ;  /* 0x0000000104048824 */ /* 0x002fca00078e0205 */
[----:B------:R2:W-:Y:S01]  /*02f0*/  @!P0 STS [R3], R4 ;  /* 0x0000000403008388 */ /* 0x0005e20000000800 */
[----:B------:R-:W-:Y:S01]  /*0300*/  BAR.SYNC.DEFER_BLOCKING 0x0 ;  /* 0x0000000000007b1d */ /* 0x000fe20000010000 */
[----:B------:R-:W-:Y:S02]  /*0310*/  ISETP.GT.U32.AND P0, PT, R8, 0x83, PT ;  /* 0x000000830800780c */ /* 0x000fe40003f04070 */
[----:B------:R-:W-:-:S11]  /*0320*/  MOV R8, R6 ;  /* 0x0000000600087202 */ /* 0x000fd60000000f00 */
[----:B--2---:R-:W-:Y:S05]  /*0330*/  @P0 BRA `(.L_x_27716) ;  /* 0xfffffffc00d40947 */ /* 0x004fea000383ffff */
.L_x_27715:
[----:B------:R-:W-:Y:S05]  /*0340*/  @P1 EXIT ;  /* 0x000000000000194d */ /* 0x000fea0003800000 */
[----:B-1----:R-:W-:Y:S01]  /*0350*/  LDS R4, [R3] ;  /* 0x0000000003047984 */ /* 0x002fe20000000800 */
[----:B------:R-:W-:-:S03]  /*0360*/  ISETP.NE.AND P0, PT, R2, RZ, PT ;  /* 0x000000ff0200720c */ /* 0x000fc60003f05270 */
[----:B------:R-:W1:Y:S02]  /*0370*/  LDS R5, [R3+0x80] ;  /* 0x0000800003057984 */ /* 0x000e640000000800 */
[----:B-1----:R-:W-:-:S05]  /*0380*/  IMAD.IADD R4, R4, 0x1, R5 ;  /* 0x0000000104047824 */ /* 0x002fca00078e0205 */
[----:B------:R-:W-:Y:S04]  /*0390*/  STS [R3], R4 ;  /* 0x0000000403007388 */ /* 0x000fe80000000800 */
[----:B------:R-:W-:Y:S04]  /*03a0*/  LDS R5, [R3] ;  /* 0x0000000003057984 */ /* 0x000fe80000000800 */
        /* <DEDUP_REMOVED lines=8> */
[----:B0-----:R-:W0:Y:S02]  /*0430*/  LDS R10, [R3+0x10] ;  /* 0x00001000030a7984 */ /* 0x001e240000000800 */
        /* <DEDUP_REMOVED lines=19> */
.L_x_27717:
        /* <DEDUP_REMOVED lines=9> */
.L_x_31518:


//--------------------- .text.contiguous_sum_square_u32 --------------------------
	.section	.text.contiguous_sum_square_u32,"ax",@progbits
	.align	128
        .global         contiguous_sum_square_u32
        .type           contiguous_sum_square_u32,@function
        .size           contiguous_sum_square_u32,(.L_x_31519 - contiguous_sum_square_u32)
        .other          contiguous_sum_square_u32,@"STO_CUDA_ENTRY STV_DEFAULT"
contiguous_sum_square_u32:
.text.contiguous_sum_square_u32:
        /* <DEDUP_REMOVED lines=17> */
[----:B------:R-:W3:Y:S01]  /*0110*/  @!P0 LDG.E R4, desc[UR6][R4.64] ;  /* 0x0000000604048981 */ /* 0x000ee2000c1e1900 */
        /* <DEDUP_REMOVED lines=9> */
[----:B---3--:R-:W-:-:S04]  /*01b0*/  @!P0 IMAD R10, R4, R4, RZ ;  /* 0x00000004040a8224 */ /* 0x008fc800078e02ff */
[----:B--2---:R-:W-:-:S05]  /*01c0*/  @!P0 IMAD R10, R7, R7, R10 ;  /* 0x00000007070a8224 */ /* 0x004fca00078e020a */
        /* <DEDUP_REMOVED lines=9> */
[----:B--2---:R-:W-:-:S05]  /*0260*/  IMAD R6, R4, R4, RZ ;  /* 0x0000000404067224 */ /* 0x004fca00078e02ff */
[----:B------:R1:W-:Y:S02]  /*0270*/  STS [R3], R6 ;  /* 0x0000000603007388 */ /* 0x0003e40000000800 */
.L_x_27719:
[----:B------:R-:W-:Y:S05]  /*0280*/  BSYNC.RECONVERGENT B0 ;  /* 0x0000000000007941 */ /* 0x000fea0003800200 */
.L_x_27718:
[----:B------:R-:W-:Y:S06]  /*0290*/  BAR.SYNC.DEFER_BLOCKING 0x0 ;  /* 0x0000000000007b1d */ /* 0x000fec0000010000 */
[----:B------:R-:W-:Y:S05]  /*02a0*/  @!P2 BRA `(.L_x_27720) ;  /* 0x00000000002ca947 */ /* 0x000fea0003800000 */
.L_x_27721:
[----:B-1----:R-:W-:-:S04]  /*02b0*/  SHF.R.U32.HI R6, RZ, 0x1, R8 ;  /* 0x00000001ff067819 */ /* 0x002fc80000011608 */
[----:B------:R-:W-:-:S13]  /*02c0*/  ISETP.GE.U32.AND P0, PT, R2, R6, PT ;  /* 0x000000060200720c */ /* 0x000fda0003f06070 */
[----:B------:R-:W-:Y:S01]  /*02d0*/  @!P0 IMAD R5, R6, 0x4, R3 ;  /* 0x0000000406058824 */ /* 0x000fe200078e0203 */
[----:B------:R-:W-:Y:S05]  /*02e0*/  @!P0 LDS R4, [R3] ;  /* 0x0000000003048984 */ /* 0x000fea0000000800 */
[----:B------:R-:W1:Y:S02]  /*02f0*/  @!P0 LDS R5, [R5] ;  /* 0x0000000005058984 */ /* 0x000e640000000800 */
[----:B-1----:R-:W-:-:S05]  /*0300*/  @!P0 IADD3 R4, PT, PT, R4, R5, RZ ;  /* 0x0000000504048210 */ /* 0x002fca0007ffe0ff */
[----:B------:R2:W-:Y:S01]  /*0310*/  @!P0 STS [R3], R4 ;  /* 0x0000000403008388 */ /* 0x0005e20000000800 */
[----:B------:R-:W-:Y:S01]  /*0320*/  BAR.SYNC.DEFER_BLOCKING 0x0 ;  /* 0x0000000000007b1d */ /* 0x000fe20000010000 */
[----:B------:R-:W-:Y:S01]  /*0330*/  ISETP.GT.U32.AND P0, PT, R8, 0x83, PT ;  /* 0x000000830800780c */ /* 0x000fe20003f04070 */
[----:B------:R-:W-:-:S12]  /*0340*/  IMAD.MOV.U32 R8, RZ, RZ, R6 ;  /* 0x000000ffff087224 */ /* 0x000fd800078e0006 */
[----:B--2---:R-:W-:Y:S05]  /*0350*/  @P0 BRA `(.L_x_27721) ;  /* 0xfffffffc00d40947 */ /* 0x004fea000383ffff */
.L_x_27720:
[----:B------:R-:W-:Y:S05]  /*0360*/  @P1 EXIT ;  /* 0x000000000000194d */ /* 0x000fea0003800000 */
[----:B------:R-:W-:Y:S01]  /*0370*/  LDS R4, [R3] ;  /* 0x0000000003047984 */ /* 0x000fe20000000800 */
[----:B------:R-:W-:-:S03]  /*0380*/  ISETP.NE.AND P0, PT, R2, RZ, PT ;  /* 0x000000ff0200720c */ /* 0x000fc60003f05270 */
[----:B------:R-:W2:Y:S02]  /*0390*/  LDS R5, [R3+0x80] ;  /* 0x0000800003057984 */ /* 0x000ea40000000800 */
[----:B--2---:R-:W-:-:S05]  /*03a0*/  IMAD.IADD R4, R4, 0x1, R5 ;  /* 0x0000000104047824 */ /* 0x004fca00078e0205 */
[----:B------:R-:W-:Y:S04]  /*03b0*/  STS [R3], R4 ;  /* 0x0000000403007388 */ /* 0x000fe80000000800 */
[----:B------:R-:W-:Y:S04]  /*03c0*/  LDS R5, [R3] ;  /* 0x0000000003057984 */ /* 0x000fe80000000800 */
[----:B-1----:R-:W1:Y:S02]  /*03d0*/  LDS R6, [R3+0x40] ;  /* 0x0000400003067984 */ /* 0x002e640000000800 */
[----:B-1----:R-:W-:-:S05]  /*03e0*/  IADD3 R6, PT, PT, R5, R6, RZ ;  /* 0x0000000605067210 */ /* 0x002fca0007ffe0ff */
[----:B------:R-:W-:Y:S04]  /*03f0*/  STS [R3], R6 ;  /* 0x0000000603007388 */ /* 0x000fe80000000800 */
[----:B------:R-:W-:Y:S04]  /*0400*/  LDS R5, [R3] ;  /* 0x0000000003057984 */ /* 0x000fe80000000800 */
[----:B------:R-:W1:Y:S02]  /*0410*/  LDS R8, [R3+0x20] ;  /* 0x0000200003087984 */ /* 0x000e640000000800 */
[----:B-1----:R-:W-:-:S05]  /*0420*/  IMAD.IADD R8, R5, 0x1, R8 ;  /* 0x0000000105087824 */ /* 0x002fca00078e0208 */
        /* <DEDUP_REMOVED lines=22> */
.L_x_27722:
        /* <DEDUP_REMOVED lines=15> */
.L_x_31519:


//--------------------- .text.contiguous_sum_square33_u16 --------------------------
	.section	.text.contiguous_sum_square33_u16,"ax",@progbits
	.align	128
        .global         contiguous_sum_square33_u16
        .type           contiguous_sum_square33_u16,@function
        .size           contiguous_sum_square33_u16,(.L_x_31520 - contiguous_sum_square33_u16)
        .other          contiguous_sum_square33_u16,@"STO_CUDA_ENTRY STV_DEFAULT"
contiguous_sum_square33_u16:
.text.contiguous_sum_square33_u16:
        /* <DEDUP_REMOVED lines=33> */
[----:B------:R-:W0:Y:S02]  /*0210*/  @!P0 LDS.U16 R6, [R6] ;  /* 0x0000000006068984 */ /* 0x000e240000000400 */
[----:B01----:R-:W-:Y:S01]  /*0220*/  @!P0 PRMT R0, R6, 0x7610, R0 ;  /* 0x0000761006008816 */ /* 0x003fe20000000000 */
[----:B------:R-:W-:Y:S06]  /*0230*/  @!P0 BRA `(.L_x_27723) ;  /* 0x0000000400508947 */ /* 0x000fec0003800000 */
[----:B------:R-:W-:Y:S01]  /*0240*/  LEA R7, R13, UR4, 0x1 ;  /* 0x000000040d077c11 */ /* 0x000fe2000f8e08ff */
[C---:B------:R-:W-:Y:S02]  /*0250*/  VIADD R0, R11.reuse, 0xfffffffe ;  /* 0xfffffffe0b007836 */ /* 0x040fe40000000000 */
[----:B------:R-:W-:Y:S02]  /*0260*/  VIADD R6, R11, 0xffffffff ;  /* 0xffffffff0b067836 */ /* 0x000fe40000000000 */
[----:B------:R-:W0:Y:S01]  /*0270*/  LDS.U16 R10, [R7] ;  /* 0x00000000070a7984 */ /* 0x000e220000000400 */
[----:B------:R-:W-:Y:S01]  /*0280*/  ISETP.GE.U32.AND P0, PT, R0, 0x7, PT ;  /* 0x000000070000780c */ /* 0x000fe20003f06070 */
[----:B------:R-:W-:Y:S01]  /*0290*/  IMAD.MOV.U32 R9, RZ, RZ, 0x1 ;  /* 0x00000001ff097424 */ /* 0x000fe200078e00ff */
[----:B------:R-:W-:Y:S02]  /*02a0*/  LOP3.LUT R8, R6, 0x7, RZ, 0xc0, !PT ;  /* 0x0000000706087812 */ /* 0x000fe400078ec0ff */
[----:B0-----:R-:W-:-:S09]  /*02b0*/  PRMT R0, R10, 0x7610, R0 ;  /* 0x000076100a007816 */ /* 0x001fd20000000000 */
        /* <DEDUP_REMOVED lines=8> */
.L_x_27725:
[----:B------:R-:W-:Y:S01]  /*0340*/  IMAD R14, R10, UR8, RZ ;  /* 0x000000080a0e7c24 */ /* 0x000fe2000f8e02ff */
[----:B------:R0:W-:Y:S01]  /*0350*/  LDS.U16 R13, [R12] ;  /* 0x000000000c0d7984 */ /* 0x0001e20000000400 */
[----:B------:R-:W0:Y:S01]  /*0360*/  LDC R23, c[0x0][0x360] ;  /* 0x0000d800ff177b82 */ /* 0x000e220000000800 */
[----:B------:R-:W-:Y:S02]  /*0370*/  VIADD R11, R11, 0x8 ;  /* 0x000000080b0b7836 */ /* 0x000fe40000000000 */
[----:B------:R-:W-:Y:S01]  /*0380*/  LEA R14, R14, R7, 0x1 ;  /* 0x000000070e0e7211 */ /* 0x000fe200078e08ff */
[----:B------:R-:W-:Y:S02]  /*0390*/  VIADD R9, R9, 0x8 ;  /* 0x0000000809097836 */ /* 0x000fe40000000000 */
[----:B------:R-:W-:Y:S01]  /*03a0*/  ISETP.NE.AND P0, PT, R11, RZ, PT ;  /* 0x000000ff0b00720c */ /* 0x000fe20003f05270 */
[----:B------:R-:W-:Y:S02]  /*03b0*/  VIADD R10, R10, 0x8 ;  /* 0x000000080a0a7836 */ /* 0x000fe40000000000 */
[----:B------:R-:W-:-:S02]  /*03c0*/  VIADD R15, R14, UR5 ;  /* 0x000000050e0f7c36 */ /* 0x000fc40008000000 */
[----:B------:R-:W1:Y:S02]  /*03d0*/  LDS.U16 R14, [R14+UR5] ;  /* 0x000000050e0e7984 */ /* 0x000e640008000400 */
[----:B------:R-:W-:Y:S02]  /*03e0*/  VIADD R16, R15, UR5 ;  /* 0x000000050f107c36 */ /* 0x000fe40008000000 */
[----:B------:R-:W-:Y:S02]  /*03f0*/  LDS.U16 R18, [R15+UR5] ;  /* 0x000000050f127984 */ /* 0x000fe40008000400 */
[----:B------:R-:W-:Y:S02]  /*0400*/  VIADD R17, R16, UR5 ;  /* 0x0000000510117c36 */ /* 0x000fe40008000000 */
[----:B------:R-:W2:Y:S02]  /*0410*/  LDS.U16 R16, [R16+UR5] ;  /* 0x0000000510107984 */ /* 0x000ea40008000400 */
[----:B------:R-:W-:-:S02]  /*0420*/  VIADD R19, R17, UR5 ;  /* 0x0000000511137c36 */ /* 0x000fc40008000000 */
[----:B------:R-:W-:Y:S01]  /*0430*/  LDS.U16 R20, [R17+UR5] ;  /* 0x0000000511147984 */ /* 0x000fe20008000400 */
[----:B0-----:R-:W-:Y:S02]  /*0440*/  IMAD R12, R23, 0x10, R12 ;  /* 0x00000010170c7824 */ /* 0x001fe400078e020c */
[----:B------:R-:W-:Y:S02]  /*0450*/  VIADD R21, R19, UR5 ;  /* 0x0000000513157c36 */ /* 0x000fe40008000000 */
[----:B------:R-:W0:Y:S03]  /*0460*/  LDS.U16 R19, [R19+UR5] ;  /* 0x0000000513137984 */ /* 0x000e260008000400 */
[----:B------:R-:W-:Y:S01]  /*0470*/  IADD3 R22, PT, PT, R21, UR5, RZ ;  /* 0x0000000515167c10 */ /* 0x000fe2000fffe0ff */
[----:B------:R-:W-:Y:S05]  /*0480*/  LDS.U16 R24, [R21+UR5] ;  /* 0x0000000515187984 */ /* 0x000fea0008000400 */
[----:B------:R-:W3:Y:S01]  /*0490*/  LDS.U16 R22, [R22+UR5] ;  /* 0x0000000516167984 */ /* 0x000ee20008000400 */
[----:B-1----:R-:W-:-:S04]  /*04a0*/  IADD3 R13, PT, PT, R14, R13, R0 ;  /* 0x0000000d0e0d7210 */ /* 0x002fc80007ffe000 */
[----:B--2---:R-:W-:-:S04]  /*04b0*/  IADD3 R13, PT, PT, R16, R18, R13 ;  /* 0x00000012100d7210 */ /* 0x004fc80007ffe00d */
[----:B0-----:R-:W-:-:S04]  /*04c0*/  IADD3 R13, PT, PT, R19, R20, R13 ;  /* 0x00000014130d7210 */ /* 0x001fc80007ffe00d */
[----:B---3--:R-:W-:-:S04]  /*04d0*/  IADD3 R13, PT, PT, R22, R24, R13 ;  /* 0x00000018160d7210 */ /* 0x008fc80007ffe00d */
[----:B------:R-:W-:Y:S01]  /*04e0*/  PRMT R0, R13, 0x7610, R0 ;  /* 0x000076100d007816 */ /* 0x000fe20000000000 */
[----:B------:R-:W-:Y:S06]  /*04f0*/  @P0 BRA `(.L_x_27725) ;  /* 0xfffffffc00900947 */ /* 0x000fec000383ffff */
[----:B------:R-:W-:-:S07]  /*0500*/  VIADD R9, R9, 0x1 ;  /* 0x0000000109097836 */ /* 0x000fce0000000000 */
.L_x_27724:
        /* <DEDUP_REMOVED lines=8> */
[----:B------:R-:W-:-:S03]  /*0590*/  VIADD R9, R9, 0x4 ;  /* 0x0000000409097836 */ /* 0x000fc60000000000 */
[----:B------:R-:W-:-:S05]  /*05a0*/  LEA R8, R8, R7, 0x1 ;  /* 0x0000000708087211 */ /* 0x000fca00078e08ff */
[----:B------:R-:W-:Y:S01]  /*05b0*/  LDS.U16 R11, [R8] ;  /* 0x00000000080b7984 */ /* 0x000fe20000000400 */
[----:B0-----:R-:W-:-:S04]  /*05c0*/  IMAD R10, R13, 0x2, R8 ;  /* 0x000000020d0a7824 */ /* 0x001fc800078e0208 */
[C---:B------:R-:W-:Y:S02]  /*05d0*/  IMAD R12, R13.reuse, 0x2, R10 ;  /* 0x000000020d0c7824 */ /* 0x040fe400078e020a */
[----:B------:R-:W0:Y:S02]  /*05e0*/  LDS.U16 R10, [R10] ;  /* 0x000000000a0a7984 */ /* 0x000e240000000400 */
[----:B------:R-:W-:Y:S02]  /*05f0*/  IMAD R13, R13, 0x2, R12 ;  /* 0x000000020d0d7824 */ /* 0x000fe400078e020c */
[----:B------:R-:W-:Y:S04]  /*0600*/  LDS.U16 R12, [R12] ;  /* 0x000000000c0c7984 */ /* 0x000fe80000000400 */
[----:B------:R-:W1:Y:S01]  /*0610*/  LDS.U16 R13, [R13] ;  /* 0x000000000d0d7984 */ /* 0x000e620000000400 */
[----:B0-----:R-:W-:-:S04]  /*0620*/  IADD3 R11, PT, PT, R10, R11, R0 ;  /* 0x0000000b0a0b7210 */ /* 0x001fc80007ffe000 */
[----:B-1----:R-:W-:-:S04]  /*0630*/  IADD3 R11, PT, PT, R13, R12, R11 ;  /* 0x0000000c0d0b7210 */ /* 0x002fc80007ffe00b */
[----:B------:R-:W-:-:S07]  /*0640*/  PRMT R0, R11, 0x7610, R0 ;  /* 0x000076100b007816 */ /* 0x000fce0000000000 */
.L_x_27727:
[----:B------:R-:W-:Y:S05]  /*0650*/  @!P1 BRA `(.L_x_27726) ;  /* 0x0000000000449947 */ /* 0x000fea0003800000 */
[----:B------:R-:W-:Y:S02]  /*0660*/  ISETP.NE.AND P0, PT, R14, 0x1, PT ;  /* 0x000000010e00780c */ /* 0x000fe40003f05270 */
[----:B------:R-:W-:-:S04]  /*0670*/  LOP3.LUT R6, R6, 0x1, RZ, 0xc0, !PT ;  /* 0x0000000106067812 */ /* 0x000fc800078ec0ff */
[----:B------:R-:W-:-:S07]  /*0680*/  ISETP.NE.U32.AND P1, PT, R6, 0x1, PT ;  /* 0x000000010600780c */ /* 0x000fce0003f25070 */
[----:B------:R-:W-:Y:S06]  /*0690*/  @!P0 BRA `(.L_x_27728) ;  /* 0x0000000000208947 */ /* 0x000fec0003800000 */
[----:B------:R-:W0:Y:S01]  /*06a0*/  LDC R11, c[0x0][0x360] ;  /* 0x0000d800ff0b7b82 */ /* 0x000e220000000800 */
[C---:B------:R-:W-:Y:S02]  /*06b0*/  IMAD R6, R9.reuse, UR8, RZ ;  /* 0x0000000809067c24 */ /* 0x040fe4000f8e02ff */
[----:B------:R-:W-:Y:S02]  /*06c0*/  VIADD R9, R9, 0x2 ;  /* 0x0000000209097836 */ /* 0x000fe40000000000 */
[----:B------:R-:W-:-:S05]  /*06d0*/  IMAD R6, R6, 0x2, R7 ;  /* 0x0000000206067824 */ /* 0x000fca00078e0207 */
[----:B0-----:R-:W-:Y:S02]  /*06e0*/  LEA R8, R11, R6, 0x1 ;  /* 0x000000060b087211 */ /* 0x001fe400078e08ff */
[----:B------:R-:W-:Y:S04]  /*06f0*/  LDS.U16 R11, [R6] ;  /* 0x00000000060b7984 */ /* 0x000fe80000000400 */
[----:B------:R-:W0:Y:S02]  /*0700*/  LDS.U16 R8, [R8] ;  /* 0x0000000008087984 */ /* 0x000e240000000400 */
[----:B0-----:R-:W-:-:S07]  /*0710*/  IADD3 R0, PT, PT, R8, R11, R0 ;  /* 0x0000000b08007210 */ /* 0x001fce0007ffe000 */
.L_x_27728:
[----:B------:R-:W-:-:S04]  /*0720*/  @!P1 IMAD R6, R9, UR8, RZ ;  /* 0x0000000809069c24 */ /* 0x000fc8000f8e02ff */
[----:B------:R-:W-:-:S05]  /*0730*/  @!P1 IMAD R6, R6, 0x2, R7 ;  /* 0x0000000206069824 */ /* 0x000fca00078e0207 */
[----:B------:R-:W0:Y:S02]  /*0740*/  @!P1 LDS.U16 R9, [R6] ;  /* 0x0000000006099984 */ /* 0x000e240000000400 */
[----:B0-----:R-:W-:-:S05]  /*0750*/  @!P1 IMAD.IADD R9, R0, 0x1, R9 ;  /* 0x0000000100099824 */ /* 0x001fca00078e0209 */
[----:B------:R-:W-:-:S07]  /*0760*/  @!P1 PRMT R0, R9, 0x7610, R0 ;  /* 0x0000761009009816 */ /* 0x000fce0000000000 */
.L_x_27726:
[----:B------:R0:W-:Y:S02]  /*0770*/  STS.U16 [R7], R0 ;  /* 0x0000000007007388 */ /* 0x0001e40000000400 */
.L_x_27723:
[----:B------:R-:W1:Y:S01]  /*0780*/  LDCU.64 UR10, c[0x0][0x380] ;  /* 0x00007000ff0a77ac */ /* 0x000e620008000a00 */
[----:B------:R-:W-:Y:S02]  /*0790*/  IMAD.MOV.U32 R5, RZ, RZ, RZ ;  /* 0x000000ffff057224 */ /* 0x000fe400078e00ff */
[----:B------:R-:W-:-:S04]  /*07a0*/  IMAD.WIDE.U32 R4, R2, UR9, R4 ;  /* 0x0000000902047c25 */ /* 0x000fc8000f8e0004 */
[----:B------:R-:W-:Y:S01]  /*07b0*/  IMAD R3, R3, UR9, R5 ;  /* 0x0000000903037c24 */ /* 0x000fe2000f8e0205 */
[----:B-1----:R-:W-:-:S04]  /*07c0*/  LEA R2, P0, R4, UR10, 0x1 ;  /* 0x0000000a04027c11 */ /* 0x002fc8000f8008ff */
[----:B------:R-:W-:-:S05]  /*07d0*/  LEA.HI.X R3, R4, UR11, R3, 0x1, P0 ;  /* 0x0000000b04037c11 */ /* 0x000fca00080f0c03 */
[----:B------:R-:W-:Y:S01]  /*07e0*/  STG.E.U16 desc[UR6][R2.64], R0 ;  /* 0x0000000002007986 */ /* 0x000fe2000c101506 */
[----:B------:R-:W-:Y:S05]  /*07f0*/  EXIT ;  /* 0x000000000000794d */ /* 0x000fea0003800000 */
.L_x_27729:
        /* <DEDUP_REMOVED lines=16> */
.L_x_31520:


//--------------------- .text.contiguous_sum_square3_u16 --------------------------
	.section	.text.contiguous_sum_square3_u16,"ax",@progbits
	.align	128
        .global         contiguous_sum_square3_u16
        .type           contiguous_sum_square3_u16,@function
        .size           contiguous_sum_square3_u16,(.L_x_30897 - contiguous_sum_square3_u16)
        .other          contiguous_sum_square3_u16,@"STO_CUDA_ENTRY STV_DEFAULT"
contiguous_sum_square3_u16:
.text.contiguous_sum_square3_u16:
        /* <DEDUP_REMOVED lines=20> */
[----:B------:R0:W-:Y:S10]  /*0140*/  STS.U16 [R4], RZ ;  /* 0x000000ff04007388 */ /* 0x0001f40000000400 */
        /* <DEDUP_REMOVED lines=22> */
.L_x_27748:
        /* <DEDUP_REMOVED lines=27> */
.L_x_27732:
[----:B------:R-:W-:Y:S01]  /*0460*/  MOV R30, R32 ;  /* 0x00000020001e7202 */ /* 0x000fe20000000f00 */
[----:B------:R-:W-:Y:S01]  /*0470*/  IMAD.MOV.U32 R0, RZ, RZ, R36 ;  /* 0x000000ffff007224 */ /* 0x000fe200078e0024 */
[----:B------:R-:W-:Y:S02]  /*0480*/  MOV R3, R37 ;  /* 0x0000002500037202 */ /* 0x000fe40000000f00 */
[----:B------:R-:W-:-:S07]  /*0490*/  MOV R8, 0x4b0 ;  /* 0x000004b000087802 */ /* 0x000fce0000000f00 */
[----:B01-3--:R-:W-:Y:S05]  /*04a0*/  CALL.REL.NOINC `($__internal_568_$__cuda_sm20_div_s64) ;  /* 0x0000003000c87944 */ /* 0x00bfea0003c00000 */
        /* <DEDUP_REMOVED lines=9> */
.L_x_27733:
        /* <DEDUP_REMOVED lines=33> */
.L_x_27734:
[----:B------:R-:W-:Y:S01]  /*0750*/  IMAD.MOV.U32 R0, RZ, RZ, R36 ;  /* 0x000000ffff007224 */ /* 0x000fe200078e0024 */
[----:B------:R-:W-:Y:S02]  /*0760*/  MOV R3, R37 ;  /* 0x0000002500037202 */ /* 0x000fe40000000f00 */
[----:B------:R-:W-:-:S07]  /*0770*/  MOV R8, 0x790 ;  /* 0x0000079000087802 */ /* 0x000fce0000000f00 */
[----:B---3--:R-:W-:Y:S05]  /*0780*/  CALL.REL.NOINC `($__internal_568_$__cuda_sm20_div_s64) ;  /* 0x0000003000107944 */ /* 0x008fea0003c00000 */
        /* <DEDUP_REMOVED lines=10> */
.L_x_27735:
        /* <DEDUP_REMOVED lines=34> */
.L_x_27736:
[----:B------:R-:W-:Y:S01]  /*0a50*/  IMAD.MOV.U32 R30, RZ, RZ, R28 ;  /* 0x000000ffff1e7224 */ /* 0x000fe200078e001c */
[----:B------:R-:W-:Y:S01]  /*0a60*/  MOV R0, R36 ;  /* 0x0000002400007202 */ /* 0x000fe20000000f00 */
[----:B------:R-:W-:Y:S01]  /*0a70*/  IMAD.MOV.U32 R3, RZ, RZ, R37 ;  /* 0x000000ffff037224 */ /* 0x000fe200078e0025 */
[----:B------:R-:W-:-:S07]  /*0a80*/  MOV R8, 0xaa0 ;  /* 0x00000aa000087802 */ /* 0x000fce0000000f00 */
[----:B---3--:R-:W-:Y:S05]  /*0a90*/  CALL.REL.NOINC `($__internal_568_$__cuda_sm20_div_s64) ;  /* 0x0000002c004c7944 */ /* 0x008fea0003c00000 */
        /* <DEDUP_REMOVED lines=10> */
.L_x_27737:
        /* <DEDUP_REMOVED lines=33> */
.L_x_27738:
[----:B------:R-:W-:Y:S01]  /*0d50*/  IMAD.MOV.U32 R0, RZ, RZ, R36 ;  /* 0x000000ffff007224 */ /* 0x000fe200078e0024 */
[----:B------:R-:W-:Y:S02]  /*0d60*/  MOV R3, R37 ;  /* 0x0000002500037202 */ /* 0x000fe40000000f00 */
[----:B------:R-:W-:-:S07]  /*0d70*/  MOV R8, 0xd90 ;  /* 0x00000d9000087802 */ /* 0x000fce0000000f00 */
[----:B---3--:R-:W-:Y:S05]  /*0d80*/  CALL.REL.NOINC `($__internal_568_$__cuda_sm20_div_s64) ;  /* 0x0000002800907944 */ /* 0x008fea0003c00000 */
        /* <DEDUP_REMOVED lines=9> */
.L_x_27739:
        /* <DEDUP_REMOVED lines=34> */
.L_x_27740:
[----:B------:R-:W-:Y:S01]  /*1040*/  MOV R30, R28 ;  /* 0x0000001c001e7202 */ /* 0x000fe20000000f00 */
        /* <DEDUP_REMOVED lines=13> */
.L_x_27741:
        /* <DEDUP_REMOVED lines=34> */
.L_x_27742:
        /* <DEDUP_REMOVED lines=14> */
.L_x_27743:
        /* <DEDUP_REMOVED lines=34> */
.L_x_27744:
[----:B------:R-:W-:Y:S01]  /*1640*/  MOV R30, R28 ;  /* 0x0000001c001e7202 */ /* 0x000fe20000000f00 */
        /* <DEDUP_REMOVED lines=14> */
.L_x_27745:
        /* <DEDUP_REMOVED lines=34> */
.L_x_27746:
[----:B------:R-:W-:Y:S01]  /*1950*/  IMAD.MOV.U32 R0, RZ, RZ, R36 ;  /* 0x000000ffff007224 */ /* 0x000fe200078e0024 */
[----:B------:R-:W-:Y:S02]  /*1960*/  MOV R3, R37 ;  /* 0x0000002500037202 */ /* 0x000fe40000000f00 */
[----:B------:R-:W-:-:S07]  /*1970*/  MOV R8, 0x1990 ;  /* 0x0000199000087802 */ /* 0x000fce0000000f00 */
[----:B---3--:R-:W-:Y:S05]  /*1980*/  CALL.REL.NOINC `($__internal_568_$__cuda_sm20_div_s64) ;  /* 0x0000001c00907944 */ /* 0x008fea0003c00000 */
        /* <DEDUP_REMOVED lines=9> */
.L_x_27747:
        /* <DEDUP_REMOVED lines=13> */
.L_x_27731:
        /* <DEDUP_REMOVED lines=33> */
.L_x_27750:
[----:B------:R-:W-:Y:S01]  /*1d00*/  MOV R30, R32 ;  /* 0x00000020001e7202 */ /* 0x000fe20000000f00 */
[----:B------:R-:W-:Y:S01]  /*1d10*/  IMAD.MOV.U32 R0, RZ, RZ, R16 ;  /* 0x000000ffff007224 */ /* 0x000fe200078e0010 */
[----:B------:R-:W-:Y:S02]  /*1d20*/  MOV R3, R17 ;  /* 0x0000001100037202 */ /* 0x000fe40000000f00 */
[----:B------:R-:W-:-:S07]  /*1d30*/  MOV R8, 0x1d50 ;  /* 0x00001d5000087802 */ /* 0x000fce0000000f00 */
[----:B------:R-:W-:Y:S05]  /*1d40*/  CALL.REL.NOINC `($__internal_568_$__cuda_sm20_div_s64) ;  /* 0x0000001800a07944 */ /* 0x000fea0003c00000 */
        /* <DEDUP_REMOVED lines=9> */
.L_x_27751:
        /* <DEDUP_REMOVED lines=35> */
.L_x_27752:
        /* <DEDUP_REMOVED lines=13> */
.L_x_27753:
        /* <DEDUP_REMOVED lines=36> */
.L_x_27754:
[----:B------:R-:W-:Y:S01]  /*2320*/  MOV R30, R20 ;  /* 0x00000014001e7202 */ /* 0x000fe20000000f00 */
[----:B------:R-:W-:Y:S01]  /*2330*/  IMAD.MOV.U32 R0, RZ, RZ, R18 ;  /* 0x000000ffff007224 */ /* 0x000fe200078e0012 */
[----:B------:R-:W-:Y:S02]  /*2340*/  MOV R3, R19 ;  /* 0x0000001300037202 */ /* 0x000fe40000000f00 */
[----:B------:R-:W-:-:S07]  /*2350*/  MOV R8, 0x2370 ;  /* 0x0000237000087802 */ /* 0x000fce0000000f00 */
[----:B------:R-:W-:Y:S05]  /*2360*/  CALL.REL.NOINC `($__internal_568_$__cuda_sm20_div_s64) ;  /* 0x0000001400187944 */ /* 0x000fea0003c00000 */
        /* <DEDUP_REMOVED lines=10> */
.L_x_27755:
        /* <DEDUP_REMOVED lines=37> */
.L_x_27756:
[----:B------:R-:W-:Y:S01]  /*2660*/  MOV R0, R18 ;  /* 0x0000001200007202 */ /* 0x000fe20000000f00 */
[----:B------:R-:W-:Y:S01]  /*2670*/  IMAD.MOV.U32 R3, RZ, RZ, R19 ;  /* 0x000000ffff037224 */ /* 0x000fe200078e0013 */
[----:B------:R-:W-:-:S07]  /*2680*/  MOV R8, 0x26a0 ;  /* 0x000026a000087802 */ /* 0x000fce0000000f00 */
[----:B------:R-:W-:Y:S05]  /*2690*/  CALL.REL.NOINC `($__internal_568_$__cuda_sm20_div_s64) ;  /* 0x00000010004c7944 */ /* 0x000fea0003c00000 */
        /* <DEDUP_REMOVED lines=8> */
.L_x_27757:
        /* <DEDUP_REMOVED lines=10> */
.L_x_27749:
        /* <DEDUP_REMOVED lines=31> */
.L_x_27759:
[----:B------:R-:W-:Y:S01]  /*29b0*/  MOV R30, R32 ;  /* 0x00000020001e7202 */ /* 0x000fe20000000f00 */
[----:B------:R-:W-:Y:S01]  /*29c0*/  IMAD.MOV.U32 R3, RZ, RZ, R17 ;  /* 0x000000ffff037224 */ /* 0x000fe200078e0011 */
[----:B------:R-:W-:Y:S02]  /*29d0*/  MOV R0, R16 ;  /* 0x0000001000007202 */ /* 0x000fe40000000f00 */
[----:B------:R-:W-:-:S07]  /*29e0*/  MOV R8, 0x2a00 ;  /* 0x00002a0000087802 */ /* 0x000fce0000000f00 */
[----:B------:R-:W-:Y:S05]  /*29f0*/  CALL.REL.NOINC `($__internal_568_$__cuda_sm20_div_s64) ;  /* 0x0000000c00747944 */ /* 0x000fea0003c00000 */
        /* <DEDUP_REMOVED lines=9> */
.L_x_27760:
        /* <DEDUP_REMOVED lines=36> */
.L_x_27761:
[----:B------:R-:W-:Y:S01]  /*2cd0*/  IMAD.MOV.U32 R0, RZ, RZ, R18 ;  /* 0x000000ffff007224 */ /* 0x000fe200078e0012 */
[----:B------:R-:W-:Y:S02]  /*2ce0*/  MOV R3, R19 ;  /* 0x0000001300037202 */ /* 0x000fe40000000f00 */
        /* <DEDUP_REMOVED lines=10> */
.L_x_27762:
        /* <DEDUP_REMOVED lines=10> */
.L_x_27758:
        /* <DEDUP_REMOVED lines=29> */
.L_x_27763:
[----:B------:R-:W-:-:S07]  /*3000*/  MOV R0, 0x3020 ;  /* 0x0000302000007802 */ /* 0x000fce0000000f00 */
[----:B------:R-:W-:Y:S05]  /*3010*/  CALL.REL.NOINC `($__internal_569_$__cuda_sm20_rem_s64) ;  /* 0x0000000c00387944 */ /* 0x000fea0003c00000 */
[----:B------:R-:W-:Y:S01]  /*3020*/  IMAD.MOV.U32 R8, RZ, RZ, R3 ;  /* 0x000000ffff087224 */ /* 0x000fe200078e0003 */
[----:B------:R-:W-:-:S07]  /*3030*/  MOV R9, R10 ;  /* 0x0000000a00097202 */ /* 0x000fce0000000f00 */
.L_x_27764:
[----:B------:R-:W0:Y:S02]  /*3040*/  LDC.64 R10, c[0x0][0x398] ;  /* 0x0000e600ff0a7b82 */ /* 0x000e240000000a00 */
[----:B0-----:R-:W-:-:S06]  /*3050*/  IMAD.WIDE.U32 R2, R2, 0x8, R10 ;  /* 0x0000000802027825 */ /* 0x001fcc00078e000a */
[----:B------:R-:W2:Y:S02]  /*3060*/  LDG.E.64 R2, desc[UR10][R2.64] ;  /* 0x0000000a02027981 */ /* 0x000ea4000c1e1b00 */
[-C--:B--2---:R-:W-:Y:S02]  /*3070*/  IMAD R11, R3, R8.reuse, RZ ;  /* 0x00000008030b7224 */ /* 0x084fe400078e02ff */
[----:B------:R-:W-:-:S04]  /*3080*/  IMAD.WIDE.U32 R28, R2, R8, R28 ;  /* 0x00000008021c7225 */ /* 0x000fc800078e001c */
[----:B------:R-:W-:-:S05]  /*3090*/  IMAD R11, R2, R9, R11 ;  /* 0x00000009020b7224 */ /* 0x000fca00078e020b */
[----:B------:R-:W-:-:S07]  /*30a0*/  IADD3 R29, PT, PT, R29, R11, RZ ;  /* 0x0000000b1d1d7210 */ /* 0x000fce0007ffe0ff */
.L_x_27730:
[----:B------:R-:W0:Y:S02]  /*30b0*/  LDCU.64 UR12, c[0x0][0x388] ;  /* 0x00007100ff0c77ac */ /* 0x000e240008000a00 */
[----:B0-----:R-:W-:-:S04]  /*30c0*/  LEA R2, P0, R28, UR12, 0x1 ;  /* 0x0000000c1c027c11 */ /* 0x001fc8000f8008ff */
[----:B------:R-:W-:-:S05]  /*30d0*/  LEA.HI.X R3, R28, UR13, R29, 0x1, P0 ;  /* 0x0000000d1c037c11 */ /* 0x000fca00080f0c1d */
[----:B------:R-:W2:Y:S01]  /*30e0*/  LDG.E.U16 R2, desc[UR10][R2.64] ;  /* 0x0000000a02027981 */ /* 0x000ea2000c1e1500 */
[----:B------:R-:W-:Y:S02]  /*30f0*/  ISETP.NE.AND P0, PT, R7, RZ, PT ;  /* 0x000000ff0700720c */ /* 0x000fe40003f05270 */
[----:B--2---:R-:W-:-:S05]  /*3100*/  PRMT R9, R2, 0x9910, RZ ;  /* 0x0000991002097816 */ /* 0x004fca00000000ff */
[----:B------:R-:W-:-:S05]  /*3110*/  IMAD R9, R9, R9, RZ ;  /* 0x0000000909097224 */ /* 0x000fca00078e02ff */
[----:B------:R0:W-:Y:S01]  /*3120*/  STS.U16 [R4], R9 ;  /* 0x0000000904007388 */ /* 0x0001e20000000400 */
[----:B------:R-:W-:Y:S06]  /*3130*/  BAR.SYNC.DEFER_BLOCKING 0x0 ;  /* 0x0000000000007b1d */ /* 0x000fec0000010000 */
[----:B------:R-:W-:Y:S05]  /*3140*/  @P0 EXIT ;  /* 0x000000000000094d */ /* 0x000fea0003800000 */
[----:B------:R-:W-:-:S13]  /*3150*/  ISETP.GT.U32.AND P0, PT, R5, 0x1, PT ;  /* 0x000000010500780c */ /* 0x000fda0003f04070 */
[----:B------:R-:W1:Y:S01]  /*3160*/  @!P0 S2R R3, SR_CgaCtaId ;  /* 0x0000000000038919 */ /* 0x000e620000008800 */
[----:B------:R-:W-:-:S04]  /*3170*/  @!P0 MOV R0, 0x400 ;  /* 0x0000040000008802 */ /* 0x000fc80000000f00 */
[----:B-1----:R-:W-:-:S05]  /*3180*/  @!P0 LEA R3, R3, R0, 0x18 ;  /* 0x0000000003038211 */ /* 0x002fca00078ec0ff */
[----:B------:R-:W-:-:S06]  /*3190*/  @!P0 IMAD R0, R6, 0x2, R3 ;  /* 0x0000000206008824 */ /* 0x000fcc00078e0203 */
[----:B------:R-:W1:Y:S02]  /*31a0*/  @!P0 LDS.U16 R0, [R0] ;  /* 0x0000000000008984 */ /* 0x000e640000000400 */
[----:B-1----:R-:W-:Y:S01]  /*31b0*/  @!P0 PRMT R3, R0, 0x7610, R3 ;  /* 0x0000761000038816 */ /* 0x002fe20000000003 */
[----:B------:R-:W-:Y:S06]  /*31c0*/  @!P0 BRA `(.L_x_27765) ;  /* 0x00000004005c8947 */ /* 0x000fec0003800000 */
[----:B------:R-:W1:Y:S01]  /*31d0*/  S2UR UR5, SR_CgaCtaId ;  /* 0x00000000000579c3 */ /* 0x000e620000008800 */
[----:B------:R-:W-:Y:S01]  /*31e0*/  UMOV UR4, 0x400 ;  /* 0x0000040000047882 */ /* 0x000fe20000000000 */
[C---:B------:R-:W-:Y:S01]  /*31f0*/  IADD3 R2, PT, PT, R5.reuse, -0x2, RZ ;  /* 0xfffffffe05027810 */ /* 0x040fe20007ffe0ff */
[----:B0-----:R-:W-:Y:S01]  /*3200*/  IMAD.MOV.U32 R4, RZ, RZ, 0x1 ;  /* 0x00000001ff047424 */ /* 0x001fe200078e00ff */
[----:B------:R-:W-:Y:S02]  /*3210*/  IADD3 R5, PT, PT, R5, -0x1, RZ ;  /* 0xffffffff05057810 */ /* 0x000fe40007ffe0ff */
[----:B------:R-:W-:Y:S02]  /*3220*/  ISETP.GE.U32.AND P0, PT, R2, 0x7, PT ;  /* 0x000000070200780c */ /* 0x000fe40003f06070 */
[----:B------:R-:W-:Y:S01]  /*3230*/  LOP3.LUT R2, R5, 0x7, RZ, 0xc0, !PT ;  /* 0x0000000705027812 */ /* 0x000fe200078ec0ff */
[----:B-1----:R-:W-:-:S06]  /*3240*/  ULEA UR4, UR5, UR4, 0x18 ;  /* 0x0000000405047291 */ /* 0x002fcc000f8ec0ff */
[----:B------:R-:W-:-:S05]  /*3250*/  LEA R0, R6, UR4, 0x1 ;  /* 0x0000000406007c11 */ /* 0x000fca000f8e08ff */
[----:B------:R0:W1:Y:S01]  /*3260*/  LDS.U16 R3, [R0] ;  /* 0x0000000000037984 */ /* 0x0000620000000400 */
        /* <DEDUP_REMOVED lines=8> */
.L_x_27767:
[C---:B------:R-:W-:Y:S01]  /*32f0*/  IMAD R9, R7.reuse, UR7, RZ ;  /* 0x0000000707097c24 */ /* 0x040fe2000f8e02ff */
[----:B------:R2:W-:Y:S01]  /*3300*/  LDS.U16 R10, [R6] ;  /* 0x00000000060a7984 */ /* 0x0005e20000000400 */
[----:B------:R-:W2:Y:S01]  /*3310*/  LDC R19, c[0x0][0x360] ;  /* 0x0000d800ff137b82 */ /* 0x000ea20000000800 */
[----:B------:R-:W-:Y:S01]  /*3320*/  VIADD R4, R4, 0x8 ;  /* 0x0000000804047836 */ /* 0x000fe20000000000 */
[----:B------:R-:W-:Y:S01]  /*3330*/  IADD3 R8, PT, PT, R8, 0x8, RZ ;  /* 0x0000000808087810 */ /* 0x000fe20007ffe0ff */
[----:B------:R-:W-:Y:S01]  /*3340*/  VIADD R7, R7, 0x8 ;  /* 0x0000000807077836 */ /* 0x000fe20000000000 */
[----:B------:R-:W-:Y:S02]  /*3350*/  LEA R9, R9, R0, 0x1 ;  /* 0x0000000009097211 */ /* 0x000fe400078e08ff */
[----:B------:R-:W-:-:S03]  /*3360*/  ISETP.NE.AND P0, PT, R4, RZ, PT ;  /* 0x000000ff0400720c */ /* 0x000fc60003f05270 */
[----:B------:R-:W-:Y:S02]  /*3370*/  VIADD R11, R9, UR5 ;  /* 0x00000005090b7c36 */ /* 0x000fe40008000000 */
[----:B------:R-:W1:Y:S03]  /*3380*/  LDS.U16 R9, [R9+UR5] ;  /* 0x0000000509097984 */ /* 0x000e660008000400 */
[----:B------:R-:W-:Y:S02]  /*3390*/  IADD3 R12, PT, PT, R11, UR5, RZ ;  /* 0x000000050b0c7c10 */ /* 0x000fe4000fffe0ff */
[----:B------:R-:W-:Y:S02]  /*33a0*/  LDS.U16 R11, [R11+UR5] ;  /* 0x000000050b0b7984 */ /* 0x000fe40008000400 */
[----:B------:R-:W-:Y:S02]  /*33b0*/  IADD3 R13, PT, PT, R12, UR5, RZ ;  /* 0x000000050c0d7c10 */ /* 0x000fe4000fffe0ff */
[----:B------:R-:W3:Y:S03]  /*33c0*/  LDS.U16 R12, [R12+UR5] ;  /* 0x000000050c0c7984 */ /* 0x000ee60008000400 */
[----:B------:R-:W-:Y:S01]  /*33d0*/  VIADD R16, R13, UR5 ;  /* 0x000000050d107c36 */ /* 0x000fe20008000000 */
[----:B--2---:R-:W-:Y:S01]  /*33e0*/  LEA R6, R19, R6, 0x4 ;  /* 0x0000000613067211 */ /* 0x004fe200078e20ff */
[----:B------:R-:W-:Y:S03]  /*33f0*/  LDS.U16 R13, [R13+UR5] ;  /* 0x000000050d0d7984 */ /* 0x000fe60008000400 */
[----:B------:R-:W-:-:S02]  /*3400*/  IADD3 R17, PT, PT, R16, UR5, RZ ;  /* 0x0000000510117c10 */ /* 0x000fc4000fffe0ff */
[----:B------:R-:W2:Y:S02]  /*3410*/  LDS.U16 R16, [R16+UR5] ;  /* 0x0000000510107984 */ /* 0x000ea40008000400 */
[----:B------:R-:W-:Y:S02]  /*3420*/  IADD3 R18, PT, PT, R17, UR5, RZ ;  /* 0x0000000511127c10 */ /* 0x000fe4000fffe0ff */
[----:B------:R-:W-:Y:S04]  /*3430*/  LDS.U16 R17, [R17+UR5] ;  /* 0x0000000511117984 */ /* 0x000fe80008000400 */
[----:B------:R-:W4:Y:S01]  /*3440*/  LDS.U16 R18, [R18+UR5] ;  /* 0x0000000512127984 */ /* 0x000f220008000400 */
[----:B-1----:R-:W-:-:S04]  /*3450*/  IADD3 R10, PT, PT, R9, R10, R3 ;  /* 0x0000000a090a7210 */ /* 0x002fc80007ffe003 */
[----:B---3--:R-:W-:-:S04]  /*3460*/  IADD3 R10, PT, PT, R12, R11, R10 ;  /* 0x0000000b0c0a7210 */ /* 0x008fc80007ffe00a */
[----:B--2---:R-:W-:-:S04]  /*3470*/  IADD3 R10, PT, PT, R16, R13, R10 ;  /* 0x0000000d100a7210 */ /* 0x004fc80007ffe00a */
[----:B----4-:R-:W-:-:S04]  /*3480*/  IADD3 R10, PT, PT, R18, R17, R10 ;  /* 0x00000011120a7210 */ /* 0x010fc80007ffe00a */
[----:B------:R-:W-:Y:S01]  /*3490*/  PRMT R3, R10, 0x7610, R3 ;  /* 0x000076100a037816 */ /* 0x000fe20000000003 */
[----:B------:R-:W-:Y:S06]  /*34a0*/  @P0 BRA `(.L_x_27767) ;  /* 0xfffffffc00900947 */ /* 0x000fec000383ffff */
[----:B------:R-:W-:-:S07]  /*34b0*/  IADD3 R4, PT, PT, R8, 0x1, RZ ;  /* 0x0000000108047810 */ /* 0x000fce0007ffe0ff */
.L_x_27766:
        /* <DEDUP_REMOVED lines=10> */
[----:B------:R-:W-:Y:S01]  /*3560*/  LDS.U16 R2, [R7] ;  /* 0x0000000007027984 */ /* 0x000fe20000000400 */
[----:B--2---:R-:W-:-:S05]  /*3570*/  IMAD R6, R9, 0x2, R7 ;  /* 0x0000000209067824 */ /* 0x004fca00078e0207 */
[C---:B------:R-:W-:Y:S02]  /*3580*/  LEA R8, R9.reuse, R6, 0x1 ;  /* 0x0000000609087211 */ /* 0x040fe400078e08ff */
[----:B------:R-:W1:Y:S02]  /*3590*/  LDS.U16 R6, [R6] ;  /* 0x0000000006067984 */ /* 0x000e640000000400 */
[----:B------:R-:W-:Y:S02]  /*35a0*/  LEA R10, R9, R8, 0x1 ;  /* 0x00000008090a7211 */ /* 0x000fe400078e08ff */
[----:B------:R-:W-:Y:S04]  /*35b0*/  LDS.U16 R9, [R8] ;  /* 0x0000000008097984 */ /* 0x000fe80000000400 */
[----:B------:R-:W2:Y:S01]  /*35c0*/  LDS.U16 R10, [R10] ;  /* 0x000000000a0a7984 */ /* 0x000ea20000000400 */
[----:B-1----:R-:W-:-:S04]  /*35d0*/  IADD3 R2, PT, PT, R6, R2, R3 ;  /* 0x0000000206027210 */ /* 0x002fc80007ffe003 */
[----:B--2---:R-:W-:-:S04]  /*35e0*/  IADD3 R2, PT, PT, R10, R9, R2 ;  /* 0x000000090a027210 */ /* 0x004fc80007ffe002 */
[----:B------:R-:W-:-:S07]  /*35f0*/  PRMT R3, R2, 0x7610, R3 ;  /* 0x0000761002037816 */ /* 0x000fce0000000003 */
.L_x_27769:
        /* <DEDUP_REMOVED lines=9> */
[----:B------:R-:W-:Y:S01]  /*3690*/  LDS.U16 R2, [R5] ;  /* 0x0000000005027984 */ /* 0x000fe20000000400 */
[----:B--2---:R-:W-:-:S06]  /*36a0*/  LEA R6, R6, R5, 0x1 ;  /* 0x0000000506067211 */ /* 0x004fcc00078e08ff */
[----:B------:R-:W1:Y:S02]  /*36b0*/  LDS.U16 R6, [R6] ;  /* 0x0000000006067984 */ /* 0x000e640000000400 */
[----:B-1----:R-:W-:-:S04]  /*36c0*/  IADD3 R2, PT, PT, R6, R2, R3 ;  /* 0x0000000206027210 */ /* 0x002fc80007ffe003 */
[----:B------:R-:W-:-:S07]  /*36d0*/  PRMT R3, R2, 0x7610, R3 ;  /* 0x0000761002037816 */ /* 0x000fce0000000003 */
.L_x_27770:
[----:B------:R-:W-:-:S05]  /*36e0*/  @!P1 IMAD R5, R4, UR7, RZ ;  /* 0x0000000704059c24 */ /* 0x000fca000f8e02ff */
[----:B------:R-:W-:-:S05]  /*36f0*/  @!P1 LEA R5, R5, R0, 0x1 ;  /* 0x0000000005059211 */ /* 0x000fca00078e08ff */
[----:B------:R-:W1:Y:S02]  /*3700*/  @!P1 LDS.U16 R2, [R5] ;  /* 0x0000000005029984 */ /* 0x000e640000000400 */
[----:B-1----:R-:W-:-:S04]  /*3710*/  @!P1 IADD3 R2, PT, PT, R3, R2, RZ ;  /* 0x0000000203029210 */ /* 0x002fc80007ffe0ff */
[----:B------:R-:W-:-:S07]  /*3720*/  @!P1 PRMT R3, R2, 0x7610, R3 ;  /* 0x0000761002039816 */ /* 0x000fce0000000003 */
.L_x_27768:
[----:B-1----:R1:W-:Y:S02]  /*3730*/  STS.U16 [R0], R3 ;  /* 0x0000000300007388 */ /* 0x0023e40000000400 */
.L_x_27765:
[----:B0-----:R-:W0:Y:S01]  /*3740*/  LDC.64 R4, c[0x0][0x3a8] ;  /* 0x0000ea00ff047b82 */ /* 0x001e220000000a00 */
[----:B------:R-:W2:Y:S01]  /*3750*/  LDCU.64 UR4, c[0x0][0x380] ;  /* 0x00007000ff0477ac */ /* 0x000ea20008000a00 */
[----:B------:R-:W-:Y:S02]  /*3760*/  IMAD.MOV.U32 R15, RZ, RZ, RZ ;  /* 0x000000ffff0f7224 */ /* 0x000fe400078e00ff */
[----:B0-----:R-:W-:-:S04]  /*3770*/  IMAD.WIDE.U32 R14, R4, UR8, R14 ;  /* 0x00000008040e7c25 */ /* 0x001fc8000f8e000e */
[----:B------:R-:W-:Y:S01]  /*3780*/  IMAD R5, R5, UR8, R15 ;  /* 0x0000000805057c24 */ /* 0x000fe2000f8e020f */
[----:B--2---:R-:W-:-:S04]  /*3790*/  LEA R4, P0, R14, UR4, 0x1 ;  /* 0x000000040e047c11 */ /* 0x004fc8000f8008ff */
[----:B------:R-:W-:-:S05]  /*37a0*/  LEA.HI.X R5, R14, UR5, R5, 0x1, P0 ;  /* 0x000000050e057c11 */ /* 0x000fca00080f0c05 */
[----:B------:R-:W-:Y:S01]  /*37b0*/  STG.E.U16 desc[UR10][R4.64], R3 ;  /* 0x0000000304007986 */ /* 0x000fe2000c10150a */
[----:B------:R-:W-:Y:S05]  /*37c0*/  EXIT ;  /* 0x000000000000794d */ /* 0x000fea0003800000 */
        .weak           $__internal_568_$__cuda_sm20_div_s64
        .type           $__internal_568_$__cuda_sm20_div_s64,@function
        .size           $__internal_568_$__cuda_sm20_div_s64,($__internal_569_$__cuda_sm20_rem_s64 - $__internal_568_$__cuda_sm20_div_s64)
$__internal_568_$__cuda_sm20_div_s64:
        /* <DEDUP_REMOVED lines=82> */
[----:B------:R-:W-:Y:S06]  /*3cf0*/  RET.REL.NODEC R8 `(contiguous_sum_square3_u16) ;  /* 0xffffffc008c07950 */ /* 0x000fec0003c3ffff */
        .weak           $__internal_569_$__cuda_sm20_rem_s64
        .type           $__internal_569_$__cuda_sm20_rem_s64,@function
        .size           $__internal_569_$__cuda_sm20_rem_s64,(.L_x_30897 - $__internal_569_$__cuda_sm20_rem_s64)
$__internal_569_$__cuda_sm20_rem_s64:
        /* <DEDUP_REMOVED lines=66> */
[----:B------:R-:W-:Y:S06]  /*4120*/  RET.REL.NODEC R8 `(contiguous_sum_square3_u16) ;  /* 0xffffffbc08b47950 */ /* 0x000fec0003c3ffff */
.L_x_27771:
        /* <DEDUP_REMOVED lines=13> */
.L_x_30897:


//--------------------- .text.contiguous_sum_square22_u16 --------------------------
	.section	.text.contiguous_sum_square22_u16,"ax",@progbits
	.align	128
        .global         contiguous_sum_square22_u16
        .type           contiguous_sum_square22_u16,@function
        .size           contiguous_sum_square22_u16,(.L_x_31522 - contiguous_sum_square22_u16)
        .other          contiguous_sum_square22_u16,@"STO_CUDA_ENTRY STV_DEFAULT"
contiguous_sum_square22_u16:
.text.contiguous_sum_square22_u16:
        /* <DEDUP_REMOVED lines=40> */
[----:B------:R-:W2:Y:S04]  /*0280*/  LDG.E.U16 R11, desc[UR14][R10.64] ;  /* 0x0000000e0a0b7981 */ /* 0x000ea8000c1e1500 */
[----:B------:R-:W2:Y:S02]  /*0290*/  LDG.E.U16 R6, desc[UR14][R6.64] ;  /* 0x0000000e06067981 */ /* 0x000ea4000c1e1500 */
[----:B--2---:R-:W-:-:S05]  /*02a0*/  IADD3 R5, PT, PT, R6, R11, RZ ;  /* 0x0000000b06057210 */ /* 0x004fca0007ffe0ff */
[----:B------:R0:W-:Y:S01]  /*02b0*/  STS.U16 [R2], R5 ;  /* 0x0000000502007388 */ /* 0x0001e20000000400 */
[----:B------:R-:W-:Y:S05]  /*02c0*/  BRA `(.L_x_27774) ;  /* 0x0000000000347947 */ /* 0x000fea0003800000 */
.L_x_27773:
        /* <DEDUP_REMOVED lines=11> */
[----:B------:R-:W2:Y:S04]  /*0380*/  LDG.E.U16 R7, desc[UR14][R6.64] ;  /* 0x0000000e06077981 */ /* 0x000ea8000c1e1500 */
[----:B--2---:R2:W-:Y:S02]  /*0390*/  STS.U16 [R2], R7 ;  /* 0x0000000702007388 */ /* 0x0045e40000000400 */
.L_x_27774:
[----:B------:R-:W-:Y:S05]  /*03a0*/  BSYNC.RECONVERGENT B0 ;  /* 0x0000000000007941 */ /* 0x000fea0003800200 */
.L_x_27772:
[----:B------:R-:W-:Y:S01]  /*03b0*/  BAR.SYNC.DEFER_BLOCKING 0x0 ;  /* 0x0000000000007b1d */ /* 0x000fe20000010000 */
[----:B------:R-:W-:Y:S02]  /*03c0*/  ISETP.GE.U32.AND P1, PT, R3, 0x42, PT ;  /* 0x000000420300780c */ /* 0x000fe40003f26070 */
[----:B------:R-:W-:-:S11]  /*03d0*/  ISETP.GT.U32.AND P0, PT, R0, 0x1f, PT ;  /* 0x0000001f0000780c */ /* 0x000fd60003f04070 */
[----:B------:R-:W-:Y:S05]  /*03e0*/  @!P1 BRA `(.L_x_27775) ;  /* 0x0000000000309947 */ /* 0x000fea0003800000 */
.L_x_27776:
[----:B------:R-:W-:-:S04]  /*03f0*/  SHF.R.U32.HI R9, RZ, 0x1, R3 ;  /* 0x00000001ff097819 */ /* 0x000fc80000011603 */
[----:B------:R-:W-:-:S13]  /*0400*/  ISETP.GE.U32.AND P1, PT, R0, R9, PT ;  /* 0x000000090000720c */ /* 0x000fda0003f26070 */
[----:B0-----:R-:W-:Y:S01]  /*0410*/  @!P1 LOP3.LUT R5, R3, 0x7fe, RZ, 0xc0, !PT ;  /* 0x000007fe03059812 */ /* 0x001fe200078ec0ff */
[----:B------:R-:W-:Y:S03]  /*0420*/  @!P1 LDS.U16 R4, [R2] ;  /* 0x0000000002049984 */ /* 0x000fe60000000400 */
[----:B------:R-:W-:-:S06]  /*0430*/  @!P1 IADD3 R5, PT, PT, R2, R5, RZ ;  /* 0x0000000502059210 */ /* 0x000fcc0007ffe0ff */
[----:B------:R-:W2:Y:S02]  /*0440*/  @!P1 LDS.U16 R5, [R5] ;  /* 0x0000000005059984 */ /* 0x000ea40000000400 */
[----:B--2---:R-:W-:-:S05]  /*0450*/  @!P1 IMAD.IADD R7, R4, 0x1, R5 ;  /* 0x0000000104079824 */ /* 0x004fca00078e0205 */
[----:B------:R3:W-:Y:S01]  /*0460*/  @!P1 STS.U16 [R2], R7 ;  /* 0x0000000702009388 */ /* 0x0007e20000000400 */
[----:B------:R-:W-:Y:S01]  /*0470*/  BAR.SYNC.DEFER_BLOCKING 0x0 ;  /* 0x0000000000007b1d */ /* 0x000fe20000010000 */
[----:B------:R-:W-:Y:S01]  /*0480*/  ISETP.GT.U32.AND P1, PT, R3, 0x83, PT ;  /* 0x000000830300780c */ /* 0x000fe20003f24070 */
[----:B------:R-:W-:-:S12]  /*0490*/  IMAD.MOV.U32 R3, RZ, RZ, R9 ;  /* 0x000000ffff037224 */ /* 0x000fd800078e0009 */
[----:B---3--:R-:W-:Y:S05]  /*04a0*/  @P1 BRA `(.L_x_27776) ;  /* 0xfffffffc00d01947 */ /* 0x008fea000383ffff */
.L_x_27775:
[----:B------:R-:W-:Y:S05]  /*04b0*/  @P0 EXIT ;  /* 0x000000000000094d */ /* 0x000fea0003800000 */
[----:B------:R-:W-:Y:S01]  /*04c0*/  LDS.U16 R3, [R2] ;  /* 0x0000000002037984 */ /* 0x000fe20000000400 */
[----:B------:R-:W-:-:S03]  /*04d0*/  ISETP.NE.AND P0, PT, R0, RZ, PT ;  /* 0x000000ff0000720c */ /* 0x000fc60003f05270 */
[----:B------:R-:W3:Y:S02]  /*04e0*/  LDS.U16 R4, [R2+0x40] ;  /* 0x0000400002047984 */ /* 0x000ee40000000400 */
[----:B---3--:R-:W-:-:S05]  /*04f0*/  IADD3 R3, PT, PT, R3, R4, RZ ;  /* 0x0000000403037210 */ /* 0x008fca0007ffe0ff */
[----:B------:R-:W-:Y:S04]  /*0500*/  STS.U16 [R2], R3 ;  /* 0x0000000302007388 */ /* 0x000fe80000000400 */
[----:B------:R-:W-:Y:S04]  /*0510*/  LDS.U16 R4, [R2] ;  /* 0x0000000002047984 */ /* 0x000fe80000000400 */
[----:B0-----:R-:W0:Y:S02]  /*0520*/  LDS.U16 R5, [R2+0x20] ;  /* 0x0000200002057984 */ /* 0x001e240000000400 */
[----:B0-----:R-:W-:-:S05]  /*0530*/  IMAD.IADD R5, R4, 0x1, R5 ;  /* 0x0000000104057824 */ /* 0x001fca00078e0205 */
[----:B------:R-:W-:Y:S04]  /*0540*/  STS.U16 [R2], R5 ;  /* 0x0000000502007388 */ /* 0x000fe80000000400 */
[----:B------:R-:W-:Y:S04]  /*0550*/  LDS.U16 R4, [R2] ;  /* 0x0000000002047984 */ /* 0x000fe80000000400 */
[----:B--2---:R-:W0:Y:S02]  /*0560*/  LDS.U16 R7, [R2+0x10] ;  /* 0x0000100002077984 */ /* 0x004e240000000400 */
[----:B0-----:R-:W-:-:S05]  /*0570*/  IMAD.IADD R7, R4, 0x1, R7 ;  /* 0x0000000104077824 */ /* 0x001fca00078e0207 */
[----:B------:R-:W-:Y:S04]  /*0580*/  STS.U16 [R2], R7 ;  /* 0x0000000702007388 */ /* 0x000fe80000000400 */
[----:B------:R-:W-:Y:S04]  /*0590*/  LDS.U16 R4, [R2] ;  /* 0x0000000002047984 */ /* 0x000fe80000000400 */
[----:B------:R-:W0:Y:S02]  /*05a0*/  LDS.U16 R9, [R2+0x8] ;  /* 0x0000080002097984 */ /* 0x000e240000000400 */
[----:B0-----:R-:W-:-:S05]  /*05b0*/  IADD3 R9, PT, PT, R4, R9, RZ ;  /* 0x0000000904097210 */ /* 0x001fca0007ffe0ff */
[----:B------:R-:W-:Y:S04]  /*05c0*/  STS.U16 [R2], R9 ;  /* 0x0000000902007388 */ /* 0x000fe80000000400 */
[----:B------:R-:W-:Y:S04]  /*05d0*/  LDS.U16 R3, [R2] ;  /* 0x0000000002037984 */ /* 0x000fe80000000400 */
[----:B------:R-:W0:Y:S02]  /*05e0*/  LDS.U16 R4, [R2+0x4] ;  /* 0x0000040002047984 */ /* 0x000e240000000400 */
[----:B0-----:R-:W-:-:S05]  /*05f0*/  IMAD.IADD R3, R3, 0x1, R4 ;  /* 0x0000000103037824 */ /* 0x001fca00078e0204 */
[----:B------:R-:W-:Y:S04]  /*0600*/  STS.U16 [R2], R3 ;  /* 0x0000000302007388 */ /* 0x000fe80000000400 */
[----:B------:R-:W-:Y:S04]  /*0610*/  LDS.U16 R4, [R2] ;  /* 0x0000000002047984 */ /* 0x000fe80000000400 */
[----:B------:R-:W0:Y:S02]  /*0620*/  LDS.U16 R5, [R2+0x2] ;  /* 0x0000020002057984 */ /* 0x000e240000000400 */
[----:B0-----:R-:W-:-:S05]  /*0630*/  IMAD.IADD R5, R4, 0x1, R5 ;  /* 0x0000000104057824 */ /* 0x001fca00078e0205 */
[----:B------:R0:W-:Y:S01]  /*0640*/  STS.U16 [R2], R5 ;  /* 0x0000000502007388 */ /* 0x0001e20000000400 */
        /* <DEDUP_REMOVED lines=8> */
[----:B0-----:R-:W0:Y:S01]  /*06d0*/  LDS.U16 R5, [UR4] ;  /* 0x00000004ff057984 */ /* 0x001e220008000400 */
        /* <DEDUP_REMOVED lines=8> */
[----:B0-----:R-:W-:Y:S01]  /*0760*/  STG.E.U16 desc[UR14][R2.64], R5 ;  /* 0x0000000502007986 */ /* 0x001fe2000c10150e */
[----:B------:R-:W-:Y:S05]  /*0770*/  EXIT ;  /* 0x000000000000794d */ /* 0x000fea0003800000 */
.L_x_27777:
        /* <DEDUP_REMOVED lines=16> */
.L_x_31522:


//--------------------- .text.contiguous_sum_square2_u16 --------------------------
	.section	.text.contiguous_sum_square2_u16,"ax",@progbits
	.align	128
        .global         contiguous_sum_square2_u16
        .type           contiguous_sum_square2_u16,@function
        .size           contiguous_sum_square2_u16,(.L_x_30899 - contiguous_sum_square2_u16)
        .other          contiguous_sum_square2_u16,@"STO_CUDA_ENTRY STV_DEFAULT"
contiguous_sum_square2_u16:
.text.contiguous_sum_square2_u16:
        /* <DEDUP_REMOVED lines=55> */
.L_x_27806:
        /* <DEDUP_REMOVED lines=32> */
.L_x_27783:
[----:B------:R-:W-:Y:S01]  /*0570*/  IMAD.MOV.U32 R26, RZ, RZ, R6 ;  /* 0x000000ffff1a7224 */ /* 0x000fe200078e0006 */
[----:B------:R-:W-:Y:S01]  /*0580*/  MOV R13, R7 ;  /* 0x00000007000d7202 */ /* 0x000fe20000000f00 */
[----:B------:R-:W-:Y:S01]  /*0590*/  IMAD.MOV.U32 R14, RZ, RZ, R38 ;  /* 0x000000ffff0e7224 */ /* 0x000fe200078e0026 */
[----:B------:R-:W-:Y:S02]  /*05a0*/  MOV R11, R39 ;  /* 0x00000027000b7202 */ /* 0x000fe40000000f00 */
[----:B------:R-:W-:-:S07]  /*05b0*/  MOV R12, 0x5d0 ;  /* 0x000005d0000c7802 */ /* 0x000fce0000000f00 */
[----:B-12---:R-:W-:Y:S05]  /*05c0*/  CALL.REL.NOINC `($__internal_570_$__cuda_sm20_div_s64) ;  /* 0x00000064005c7944 */ /* 0x006fea0003c00000 */
        /* <DEDUP_REMOVED lines=9> */
.L_x_27784:
[----:B------:R-:W-:Y:S05]  /*0660*/  BSYNC.RECONVERGENT B1 ;  /* 0x0000000000017941 */ /* 0x000fea0003800200 */
.L_x_27782:
        /* <DEDUP_REMOVED lines=33> */
.L_x_27786:
[----:B------:R-:W-:Y:S01]  /*0880*/  IMAD.MOV.U32 R26, RZ, RZ, R20 ;  /* 0x000000ffff1a7224 */ /* 0x000fe200078e0014 */
[----:B------:R-:W-:Y:S01]  /*0890*/  MOV R13, R9 ;  /* 0x00000009000d7202 */ /* 0x000fe20000000f00 */
[----:B------:R-:W-:Y:S01]  /*08a0*/  IMAD.MOV.U32 R14, RZ, RZ, R38 ;  /* 0x000000ffff0e7224 */ /* 0x000fe200078e0026 */
[----:B------:R-:W-:Y:S02]  /*08b0*/  MOV R11, R39 ;  /* 0x00000027000b7202 */ /* 0x000fe40000000f00 */
[----:B------:R-:W-:-:S07]  /*08c0*/  MOV R12, 0x8e0 ;  /* 0x000008e0000c7802 */ /* 0x000fce0000000f00 */
[----:B-1----:R-:W-:Y:S05]  /*08d0*/  CALL.REL.NOINC `($__internal_570_$__cuda_sm20_div_s64) ;  /* 0x0000006000987944 */ /* 0x002fea0003c00000 */
        /* <DEDUP_REMOVED lines=9> */
.L_x_27787:
[----:B------:R-:W-:Y:S05]  /*0970*/  BSYNC.RECONVERGENT B1 ;  /* 0x0000000000017941 */ /* 0x000fea0003800200 */
.L_x_27785:
        /* <DEDUP_REMOVED lines=34> */
.L_x_27789:
[----:B------:R-:W-:Y:S01]  /*0ba0*/  MOV R26, R34 ;  /* 0x00000022001a7202 */ /* 0x000fe20000000f00 */
[----:B------:R-:W-:Y:S01]  /*0bb0*/  IMAD.MOV.U32 R13, RZ, RZ, R35 ;  /* 0x000000ffff0d7224 */ /* 0x000fe200078e0023 */
[----:B------:R-:W-:Y:S01]  /*0bc0*/  MOV R14, R20 ;  /* 0x00000014000e7202 */ /* 0x000fe20000000f00 */
[----:B------:R-:W-:Y:S01]  /*0bd0*/  IMAD.MOV.U32 R11, RZ, RZ, R21 ;  /* 0x000000ffff0b7224 */ /* 0x000fe200078e0015 */
[----:B------:R-:W-:-:S07]  /*0be0*/  MOV R12, 0xc00 ;  /* 0x00000c00000c7802 */ /* 0x000fce0000000f00 */
[----:B-1----:R-:W-:Y:S05]  /*0bf0*/  CALL.REL.NOINC `($__internal_570_$__cuda_sm20_div_s64) ;  /* 0x0000005c00d07944 */ /* 0x002fea0003c00000 */
        /* <DEDUP_REMOVED lines=10> */
.L_x_27790:
[----:B------:R-:W-:Y:S05]  /*0ca0*/  BSYNC.RECONVERGENT B1 ;  /* 0x0000000000017941 */ /* 0x000fea0003800200 */
.L_x_27788:
        /* <DEDUP_REMOVED lines=34> */
.L_x_27792:
        /* <DEDUP_REMOVED lines=16> */
.L_x_27793:
[----:B------:R-:W-:Y:S05]  /*0fd0*/  BSYNC.RECONVERGENT B1 ;  /* 0x0000000000017941 */ /* 0x000fea0003800200 */
.L_x_27791:
        /* <DEDUP_REMOVED lines=36> */
.L_x_27795:
        /* <DEDUP_REMOVED lines=16> */
.L_x_27796:
[----:B------:R-:W-:Y:S05]  /*1320*/  BSYNC.RECONVERGENT B1 ;  /* 0x0000000000017941 */ /* 0x000fea0003800200 */
.L_x_27794:
        /* <DEDUP_REMOVED lines=35> */
.L_x_27798:
[----:B------:R-:W-:Y:S01]  /*1560*/  IMAD.MOV.U32 R26, RZ, RZ, R34 ;  /* 0x000000ffff1a7224 */ /* 0x000fe200078e0022 */
[----:B------:R-:W-:Y:S01]  /*1570*/  MOV R13, R35 ;  /* 0x00000023000d7202 */ /* 0x000fe20000000f00 */
[----:B------:R-:W-:Y:S01]  /*1580*/  IMAD.MOV.U32 R14, RZ, RZ, R20 ;  /* 0x000000ffff0e7224 */ /* 0x000fe200078e0014 */
[----:B------:R-:W-:Y:S02]  /*1590*/  MOV R11, R21 ;  /* 0x00000015000b7202 */ /* 0x000fe40000000f00 */
[----:B------:R-:W-:-:S07]  /*15a0*/  MOV R12, 0x15c0 ;  /* 0x000015c0000c7802 */ /* 0x000fce0000000f00 */
[----:B-1----:R-:W-:Y:S05]  /*15b0*/  CALL.REL.NOINC `($__internal_570_$__cuda_sm20_div_s64) ;  /* 0x0000005400607944 */ /* 0x002fea0003c00000 */
        /* <DEDUP_REMOVED lines=10> */
.L_x_27799:
[----:B------:R-:W-:Y:S05]  /*1660*/  BSYNC.RECONVERGENT B1 ;  /* 0x0000000000017941 */ /* 0x000fea0003800200 */
.L_x_27797:
        /* <DEDUP_REMOVED lines=34> */
.L_x_27801:
[----:B------:R-:W-:Y:S01]  /*1890*/  IMAD.MOV.U32 R26, RZ, RZ, R38 ;  /* 0x000000ffff1a7224 */ /* 0x000fe200078e0026 */
[----:B------:R-:W-:Y:S01]  /*18a0*/  MOV R13, R39 ;  /* 0x00000027000d7202 */ /* 0x000fe20000000f00 */
[----:B------:R-:W-:Y:S01]  /*18b0*/  IMAD.MOV.U32 R14, RZ, RZ, R20 ;  /* 0x000000ffff0e7224 */ /* 0x000fe200078e0014 */
[----:B------:R-:W-:Y:S02]  /*18c0*/  MOV R11, R21 ;  /* 0x00000015000b7202 */ /* 0x000fe40000000f00 */
[----:B------:R-:W-:-:S07]  /*18d0*/  MOV R12, 0x18f0 ;  /* 0x000018f0000c7802 */ /* 0x000fce0000000f00 */
[----:B-1----:R-:W-:Y:S05]  /*18e0*/  CALL.REL.NOINC `($__internal_570_$__cuda_sm20_div_s64) ;  /* 0x0000005000947944 */ /* 0x002fea0003c00000 */
        /* <DEDUP_REMOVED lines=10> */
.L_x_27802:
[----:B------:R-:W-:Y:S05]  /*1990*/  BSYNC.RECONVERGENT B1 ;  /* 0x0000000000017941 */ /* 0x000fea0003800200 */
.L_x_27800:
        /* <DEDUP_REMOVED lines=35> */
.L_x_27804:
[----:B------:R-:W-:Y:S01]  /*1bd0*/  MOV R26, R34 ;  /* 0x00000022001a7202 */ /* 0x000fe20000000f00 */
[----:B------:R-:W-:Y:S01]  /*1be0*/  IMAD.MOV.U32 R13, RZ, RZ, R35 ;  /* 0x000000ffff0d7224 */ /* 0x000fe200078e0023 */
[----:B------:R-:W-:Y:S01]  /*1bf0*/  MOV R14, R20 ;  /* 0x00000014000e7202 */ /* 0x000fe20000000f00 */
[----:B------:R-:W-:Y:S01]  /*1c00*/  IMAD.MOV.U32 R11, RZ, RZ, R21 ;  /* 0x000000ffff0b7224 */ /* 0x000fe200078e0015 */
[----:B------:R-:W-:-:S07]  /*1c10*/  MOV R12, 0x1c30 ;  /* 0x00001c30000c7802 */ /* 0x000fce0000000f00 */
[----:B-1----:R-:W-:Y:S05]  /*1c20*/  CALL.REL.NOINC `($__internal_570_$__cuda_sm20_div_s64) ;  /* 0x0000004c00c47944 */ /* 0x002fea0003c00000 */
        /* <DEDUP_REMOVED lines=10> */
.L_x_27805:
[----:B------:R-:W-:Y:S05]  /*1cd0*/  BSYNC.RECONVERGENT B1 ;  /* 0x0000000000017941 */ /* 0x000fea0003800200 */
.L_x_27803:
        /* <DEDUP_REMOVED lines=8> */
.L_x_27781:
        /* <DEDUP_REMOVED lines=36> */
.L_x_27809:
[----:B------:R-:W-:Y:S01]  /*1fa0*/  IMAD.MOV.U32 R26, RZ, RZ, R6 ;  /* 0x000000ffff1a7224 */ /* 0x000fe200078e0006 */
[----:B------:R-:W-:Y:S01]  /*1fb0*/  MOV R13, R7 ;  /* 0x00000007000d7202 */ /* 0x000fe20000000f00 */
[----:B------:R-:W-:Y:S01]  /*1fc0*/  IMAD.MOV.U32 R14, RZ, RZ, R16 ;  /* 0x000000ffff0e7224 */ /* 0x000fe200078e0010 */
[----:B------:R-:W-:Y:S02]  /*1fd0*/  MOV R11, R17 ;  /* 0x00000011000b7202 */ /* 0x000fe40000000f00 */
[----:B------:R-:W-:-:S07]  /*1fe0*/  MOV R12, 0x2000 ;  /* 0x00002000000c7802 */ /* 0x000fce0000000f00 */
[----:B-1----:R-:W-:Y:S05]  /*1ff0*/  CALL.REL.NOINC `($__internal_570_$__cuda_sm20_div_s64) ;  /* 0x0000004800d07944 */ /* 0x002fea0003c00000 */
        /* <DEDUP_REMOVED lines=9> */
.L_x_27810:
[----:B------:R-:W-:Y:S05]  /*2090*/  BSYNC.RECONVERGENT B1 ;  /* 0x0000000000017941 */ /* 0x000fea0003800200 */
.L_x_27808:
        /* <DEDUP_REMOVED lines=34> */
.L_x_27812:
[----:B------:R-:W-:Y:S01]  /*22c0*/  IMAD.MOV.U32 R26, RZ, RZ, R20 ;  /* 0x000000ffff1a7224 */ /* 0x000fe200078e0014 */
[----:B------:R-:W-:Y:S01]  /*22d0*/  MOV R13, R9 ;  /* 0x00000009000d7202 */ /* 0x000fe20000000f00 */
[----:B------:R-:W-:Y:S01]  /*22e0*/  IMAD.MOV.U32 R14, RZ, RZ, R16 ;  /* 0x000000ffff0e7224 */ /* 0x000fe200078e0010 */
[----:B------:R-:W-:Y:S02]  /*22f0*/  MOV R11, R17 ;  /* 0x00000011000b7202 */ /* 0x000fe40000000f00 */
[----:B------:R-:W-:-:S07]  /*2300*/  MOV R12, 0x2320 ;  /* 0x00002320000c7802 */ /* 0x000fce0000000f00 */
[----:B-1----:R-:W-:Y:S05]  /*2310*/  CALL.REL.NOINC `($__internal_570_$__cuda_sm20_div_s64) ;  /* 0x0000004800087944 */ /* 0x002fea0003c00000 */
        /* <DEDUP_REMOVED lines=11> */
.L_x_27813:
[----:B------:R-:W-:Y:S05]  /*23d0*/  BSYNC.RECONVERGENT B1 ;  /* 0x0000000000017941 */ /* 0x000fea0003800200 */
.L_x_27811:
        /* <DEDUP_REMOVED lines=36> */
.L_x_27815:
        /* <DEDUP_REMOVED lines=16> */
.L_x_27816:
[----:B------:R-:W-:Y:S05]  /*2720*/  BSYNC.RECONVERGENT B1 ;  /* 0x0000000000017941 */ /* 0x000fea0003800200 */
.L_x_27814:
        /* <DEDUP_REMOVED lines=35> */
.L_x_27818:
[----:B------:R-:W-:Y:S01]  /*2960*/  IMAD.MOV.U32 R26, RZ, RZ, R18 ;  /* 0x000000ffff1a7224 */ /* 0x000fe200078e0012 */
[----:B------:R-:W-:Y:S01]  /*2970*/  MOV R13, R19 ;  /* 0x00000013000d7202 */ /* 0x000fe20000000f00 */
[----:B------:R-:W-:Y:S01]  /*2980*/  IMAD.MOV.U32 R14, RZ, RZ, R16 ;  /* 0x000000ffff0e7224 */ /* 0x000fe200078e0010 */
[----:B------:R-:W-:Y:S02]  /*2990*/  MOV R11, R17 ;  /* 0x00000011000b7202 */ /* 0x000fe40000000f00 */
[----:B------:R-:W-:-:S07]  /*29a0*/  MOV R12, 0x29c0 ;  /* 0x000029c0000c7802 */ /* 0x000fce0000000f00 */
[----:B-1----:R-:W-:Y:S05]  /*29b0*/  CALL.REL.NOINC `($__internal_570_$__cuda_sm20_div_s64) ;  /* 0x0000004000607944 */ /* 0x002fea0003c00000 */
        /* <DEDUP_REMOVED lines=10> */
.L_x_27819:
[----:B------:R-:W-:Y:S05]  /*2a60*/  BSYNC.RECONVERGENT B1 ;  /* 0x0000000000017941 */ /* 0x000fea0003800200 */
.L_x_27817:
[----:B------:R-:W-:Y:S01]  /*2a70*/  IMAD R11, R11, R38, RZ ;  /* 0x000000260b0b7224 */ /* 0x000fe200078e02ff */
[----:B------:R-:W-:Y:S01]  /*2a80*/  IADD3 R8, PT, PT, R8, -0x2, RZ ;  /* 0xfffffffe08087810 */ /* 0x000fe20007ffe0ff */
[----:B------:R-:W-:Y:S02]  /*2a90*/  IMAD.MOV.U32 R36, RZ, RZ, R22 ;  /* 0x000000ffff247224 */ /* 0x000fe400078e0016 */
[-C--:B------:R-:W-:Y:S02]  /*2aa0*/  IMAD R11, R39, R10.reuse, R11 ;  /* 0x0000000a270b7224 */ /* 0x080fe400078e020b */
[----:B------:R-:W-:-:S04]  /*2ab0*/  IMAD.WIDE.U32 R22, R38, R10, R36 ;  /* 0x0000000a26167225 */ /* 0x000fc800078e0024 */
[----:B------:R-:W-:-:S07]  /*2ac0*/  IMAD.IADD R23, R23, 0x1, R11 ;  /* 0x0000000117177824 */ /* 0x000fce00078e020b */
.L_x_27807:
        /* <DEDUP_REMOVED lines=30> */
.L_x_27821:
[----:B------:R-:W-:Y:S01]  /*2cb0*/  IMAD.MOV.U32 R18, RZ, RZ, R6 ;  /* 0x000000ffff127224 */ /* 0x000fe200078e0006 */
[----:B------:R-:W-:Y:S01]  /*2cc0*/  MOV R19, R7 ;  /* 0x0000000700137202 */ /* 0x000fe20000000f00 */
[----:B------:R-:W-:Y:S01]  /*2cd0*/  IMAD.MOV.U32 R24, RZ, RZ, R10 ;  /* 0x000000ffff187224 */ /* 0x000fe200078e000a */
[----:B------:R-:W-:Y:S02]  /*2ce0*/  MOV R21, R11 ;  /* 0x0000000b00157202 */ /* 0x000fe40000000f00 */
[----:B------:R-:W-:-:S07]  /*2cf0*/  MOV R26, 0x2d10 ;  /* 0x00002d10001a7802 */ /* 0x000fce0000000f00 */
[----:B-1----:R-:W-:Y:S05]  /*2d00*/  CALL.REL.NOINC `($__internal_571_$__cuda_sm20_rem_s64) ;  /* 0x0000004000d87944 */ /* 0x002fea0003c00000 */
.L_x_27822:
[----:B------:R-:W-:Y:S05]  /*2d10*/  BSYNC.RECONVERGENT B1 ;  /* 0x0000000000017941 */ /* 0x000fea0003800200 */
.L_x_27820:
        /* <DEDUP_REMOVED lines=30> */
.L_x_27824:
[----:B------:R-:W-:Y:S01]  /*2f00*/  IMAD.MOV.U32 R24, RZ, RZ, R10 ;  /* 0x000000ffff187224 */ /* 0x000fe200078e000a */
[----:B------:R-:W-:Y:S01]  /*2f10*/  MOV R21, R11 ;  /* 0x0000000b00157202 */ /* 0x000fe20000000f00 */
[----:B------:R-:W-:Y:S01]  /*2f20*/  IMAD.MOV.U32 R18, RZ, RZ, R20 ;  /* 0x000000ffff127224 */ /* 0x000fe200078e0014 */
[----:B------:R-:W-:Y:S02]  /*2f30*/  MOV R19, R9 ;  /* 0x0000000900137202 */ /* 0x000fe40000000f00 */
[----:B------:R-:W-:-:S07]  /*2f40*/  MOV R26, 0x2f60 ;  /* 0x00002f60001a7802 */ /* 0x000fce0000000f00 */
[----:B-1----:R-:W-:Y:S05]  /*2f50*/  CALL.REL.NOINC `($__internal_571_$__cuda_sm20_rem_s64) ;  /* 0x0000004000447944 */ /* 0x002fea0003c00000 */
.L_x_27825:
[----:B------:R-:W-:Y:S05]  /*2f60*/  BSYNC.RECONVERGENT B1 ;  /* 0x0000000000017941 */ /* 0x000fea0003800200 */
.L_x_27823:
[----:B------:R-:W-:Y:S02]  /*2f70*/  IMAD R7, R7, R16, RZ ;  /* 0x0000001007077224 */ /* 0x000fe400078e02ff */
[----:B------:R-:W-:-:S04]  /*2f80*/  IMAD.WIDE.U32 R22, R16, R6, R22 ;  /* 0x0000000610167225 */ /* 0x000fc800078e0016 */
[----:B------:R-:W-:-:S04]  /*2f90*/  IMAD R7, R17, R6, R7 ;  /* 0x0000000611077224 */ /* 0x000fc800078e0207 */
[----:B------:R-:W-:-:S07]  /*2fa0*/  IMAD.IADD R23, R23, 0x1, R7 ;  /* 0x0000000117177824 */ /* 0x000fce00078e0207 */
.L_x_27780:
[----:B------:R-:W0:Y:S02]  /*2fb0*/  LDCU.64 UR4, c[0x0][0x388] ;  /* 0x00007100ff0477ac */ /* 0x000e240008000a00 */
[----:B0-----:R-:W-:Y:S02]  /*2fc0*/  LEA R6, P0, R4, UR4, 0x1 ;  /* 0x0000000404067c11 */ /* 0x001fe4000f8008ff */
[----:B------:R-:W-:Y:S02]  /*2fd0*/  LEA R8, P1, R22, UR4, 0x1 ;  /* 0x0000000416087c11 */ /* 0x000fe4000f8208ff */
[----:B------:R-:W-:Y:S02]  /*2fe0*/  LEA.HI.X R7, R4, UR5, R5, 0x1, P0 ;  /* 0x0000000504077c11 */ /* 0x000fe400080f0c05 */
[----:B------:R-:W-:-:S03]  /*2ff0*/  LEA.HI.X R9, R22, UR5, R23, 0x1, P1 ;  /* 0x0000000516097c11 */ /* 0x000fc600088f0c17 */
[----:B------:R-:W2:Y:S04]  /*3000*/  LDG.E.U16 R6, desc[UR14][R6.64] ;  /* 0x0000000e06067981 */ /* 0x000ea8000c1e1500 */
[----:B------:R-:W3:Y:S01]  /*3010*/  LDG.E.U16 R9, desc[UR14][R8.64] ;  /* 0x0000000e08097981 */ /* 0x000ee2000c1e1500 */
[----:B--2---:R-:W-:-:S04]  /*3020*/  IMAD R4, R6, R6, RZ ;  /* 0x0000000606047224 */ /* 0x004fc800078e02ff */
[----:B---3--:R-:W-:-:S05]  /*3030*/  IMAD R5, R9, R9, R4 ;  /* 0x0000000909057224 */ /* 0x008fca00078e0204 */
[----:B------:R0:W-:Y:S01]  /*3040*/  STS.U16 [R2], R5 ;  /* 0x0000000502007388 */ /* 0x0001e20000000400 */
[----:B------:R-:W-:Y:S05]  /*3050*/  BRA `(.L_x_27826) ;  /* 0x0000003400c07947 */ /* 0x000fea0003800000 */
.L_x_27779:
        /* <DEDUP_REMOVED lines=18> */
.L_x_27853:
        /* <DEDUP_REMOVED lines=30> */
.L_x_27830:
        /* <DEDUP_REMOVED lines=15> */
.L_x_27831:
[----:B------:R-:W-:Y:S05]  /*3450*/  BSYNC.RECONVERGENT B1 ;  /* 0x0000000000017941 */ /* 0x000fea0003800200 */
.L_x_27829:
        /* <DEDUP_REMOVED lines=39> */
.L_x_27833:
[----:B------:R-:W-:Y:S01]  /*36d0*/  IMAD.MOV.U32 R26, RZ, RZ, R36 ;  /* 0x000000ffff1a7224 */ /* 0x000fe200078e0024 */
[----:B------:R-:W-:Y:S01]  /*36e0*/  MOV R13, R37 ;  /* 0x00000025000d7202 */ /* 0x000fe20000000f00 */
[----:B------:R-:W-:Y:S01]  /*36f0*/  IMAD.MOV.U32 R14, RZ, RZ, R38 ;  /* 0x000000ffff0e7224 */ /* 0x000fe200078e0026 */
[----:B------:R-:W-:Y:S02]  /*3700*/  MOV R11, R39 ;  /* 0x00000027000b7202 */ /* 0x000fe40000000f00 */
[----:B------:R-:W-:-:S07]  /*3710*/  MOV R12, 0x3730 ;  /* 0x00003730000c7802 */ /* 0x000fce0000000f00 */
[----:B-12---:R-:W-:Y:S05]  /*3720*/  CALL.REL.NOINC `($__internal_570_$__cuda_sm20_div_s64) ;  /* 0x0000003400047944 */ /* 0x006fea0003c00000 */
        /* <DEDUP_REMOVED lines=11> */
.L_x_27834:
[----:B------:R-:W-:Y:S05]  /*37e0*/  BSYNC.RECONVERGENT B1 ;  /* 0x0000000000017941 */ /* 0x000fea0003800200 */
.L_x_27832:
        /* <DEDUP_REMOVED lines=37> */
.L_x_27836:
        /* <DEDUP_REMOVED lines=17> */
.L_x_27837:
[----:B------:R-:W-:Y:S05]  /*3b50*/  BSYNC.RECONVERGENT B1 ;  /* 0x0000000000017941 */ /* 0x000fea0003800200 */
.L_x_27835:
        /* <DEDUP_REMOVED lines=38> */
.L_x_27839:
[----:B------:R-:W-:Y:S01]  /*3dc0*/  MOV R26, R20 ;  /* 0x00000014001a7202 */ /* 0x000fe20000000f00 */
[----:B------:R-:W-:Y:S01]  /*3dd0*/  IMAD.MOV.U32 R13, RZ, RZ, R21 ;  /* 0x000000ffff0d7224 */ /* 0x000fe200078e0015 */
[----:B------:R-:W-:Y:S01]  /*3de0*/  MOV R14, R36 ;  /* 0x00000024000e7202 */ /* 0x000fe20000000f00 */
[----:B------:R-:W-:Y:S01]  /*3df0*/  IMAD.MOV.U32 R11, RZ, RZ, R37 ;  /* 0x000000ffff0b7224 */ /* 0x000fe200078e0025 */
[----:B------:R-:W-:-:S07]  /*3e00*/  MOV R12, 0x3e20 ;  /* 0x00003e20000c7802 */ /* 0x000fce0000000f00 */
[----:B-12---:R-:W-:Y:S05]  /*3e10*/  CALL.REL.NOINC `($__internal_570_$__cuda_sm20_div_s64) ;  /* 0x0000002c00487944 */ /* 0x006fea0003c00000 */
        /* <DEDUP_REMOVED lines=11> */
.L_x_27840:
[----:B------:R-:W-:Y:S05]  /*3ed0*/  BSYNC.RECONVERGENT B1 ;  /* 0x0000000000017941 */ /* 0x000fea0003800200 */
.L_x_27838:
        /* <DEDUP_REMOVED lines=38> */
.L_x_27842:
        /* <DEDUP_REMOVED lines=17> */
.L_x_27843:
[----:B------:R-:W-:Y:S05]  /*4250*/  BSYNC.RECONVERGENT B1 ;  /* 0x0000000000017941 */ /* 0x000fea0003800200 */
.L_x_27841:
        /* <DEDUP_REMOVED lines=40> */
.L_x_27845:
        /* <DEDUP_REMOVED lines=17> */
.L_x_27846:
[----:B------:R-:W-:Y:S05]  /*45f0*/  BSYNC.RECONVERGENT B1 ;  /* 0x0000000000017941 */ /* 0x000fea0003800200 */
.L_x_27844:
        /* <DEDUP_REMOVED lines=40> */
.L_x_27848:
        /* <DEDUP_REMOVED lines=17> */
.L_x_27849:
[----:B------:R-:W-:Y:S05]  /*4990*/  BSYNC.RECONVERGENT B1 ;  /* 0x0000000000017941 */ /* 0x000fea0003800200 */
.L_x_27847:
        /* <DEDUP_REMOVED lines=38> */
.L_x_27851:
        /* <DEDUP_REMOVED lines=17> */
.L_x_27852:
[----:B------:R-:W-:Y:S05]  /*4d10*/  BSYNC.RECONVERGENT B1 ;  /* 0x0000000000017941 */ /* 0x000fea0003800200 */
.L_x_27850:
        /* <DEDUP_REMOVED lines=15> */
.L_x_27828:
        /* <DEDUP_REMOVED lines=37> */
.L_x_27856:
[----:B------:R-:W-:Y:S01]  /*5060*/  MOV R26, R18 ;  /* 0x00000012001a7202 */ /* 0x000fe20000000f00 */
[----:B------:R-:W-:Y:S01]  /*5070*/  IMAD.MOV.U32 R14, RZ, RZ, R6 ;  /* 0x000000ffff0e7224 */ /* 0x000fe200078e0006 */
[----:B------:R-:W-:Y:S02]  /*5080*/  MOV R13, R19 ;  /* 0x00000013000d7202 */ /* 0x000fe40000000f00 */
[----:B------:R-:W-:Y:S02]  /*5090*/  MOV R11, R7 ;  /* 0x00000007000b7202 */ /* 0x000fe40000000f00 */
[----:B------:R-:W-:-:S07]  /*50a0*/  MOV R12, 0x50c0 ;  /* 0x000050c0000c7802 */ /* 0x000fce0000000f00 */
[----:B-1----:R-:W-:Y:S05]  /*50b0*/  CALL.REL.NOINC `($__internal_570_$__cuda_sm20_div_s64) ;  /* 0x0000001800a07944 */ /* 0x002fea0003c00000 */
        /* <DEDUP_REMOVED lines=9> */
.L_x_27857:
[----:B------:R-:W-:Y:S05]  /*5150*/  BSYNC.RECONVERGENT B1 ;  /* 0x0000000000017941 */ /* 0x000fea0003800200 */
.L_x_27855:
        /* <DEDUP_REMOVED lines=39> */
.L_x_27859:
[----:B------:R-:W-:Y:S01]  /*53d0*/  MOV R26, R18 ;  /* 0x00000012001a7202 */ /* 0x000fe20000000f00 */
[----:B------:R-:W-:Y:S01]  /*53e0*/  IMAD.MOV.U32 R13, RZ, RZ, R19 ;  /* 0x000000ffff0d7224 */ /* 0x000fe200078e0013 */
[----:B------:R-:W-:Y:S02]  /*53f0*/  MOV R14, R6 ;  /* 0x00000006000e7202 */ /* 0x000fe40000000f00 */
[----:B------:R-:W-:Y:S02]  /*5400*/  MOV R11, R7 ;  /* 0x00000007000b7202 */ /* 0x000fe40000000f00 */
[----:B------:R-:W-:-:S07]  /*5410*/  MOV R12, 0x5430 ;  /* 0x00005430000c7802 */ /* 0x000fce0000000f00 */
[----:B-1----:R-:W-:Y:S05]  /*5420*/  CALL.REL.NOINC `($__internal_570_$__cuda_sm20_div_s64) ;  /* 0x0000001400c47944 */ /* 0x002fea0003c00000 */
        /* <DEDUP_REMOVED lines=11> */
.L_x_27860:
[----:B------:R-:W-:Y:S05]  /*54e0*/  BSYNC.RECONVERGENT B1 ;  /* 0x0000000000017941 */ /* 0x000fea0003800200 */
.L_x_27858:
        /* <DEDUP_REMOVED lines=40> */
.L_x_27862:
        /* <DEDUP_REMOVED lines=17> */
.L_x_27863:
[----:B------:R-:W-:Y:S05]  /*5880*/  BSYNC.RECONVERGENT B1 ;  /* 0x0000000000017941 */ /* 0x000fea0003800200 */
.L_x_27861:
        /* <DEDUP_REMOVED lines=40> */
.L_x_27865:
[----:B------:R-:W-:Y:S01]  /*5b10*/  MOV R26, R18 ;  /* 0x00000012001a7202 */ /* 0x000fe20000000f00 */
[----:B------:R-:W-:Y:S01]  /*5b20*/  IMAD.MOV.U32 R14, RZ, RZ, R20 ;  /* 0x000000ffff0e7224 */ /* 0x000fe200078e0014 */
[----:B------:R-:W-:Y:S02]  /*5b30*/  MOV R13, R19 ;  /* 0x00000013000d7202 */ /* 0x000fe40000000f00 */
[----:B------:R-:W-:Y:S02]  /*5b40*/  MOV R11, R21 ;  /* 0x00000015000b7202 */ /* 0x000fe40000000f00 */
[----:B------:R-:W-:-:S07]  /*5b50*/  MOV R12, 0x5b70 ;  /* 0x00005b70000c7802 */ /* 0x000fce0000000f00 */
[----:B-1----:R-:W-:Y:S05]  /*5b60*/  CALL.REL.NOINC `($__internal_570_$__cuda_sm20_div_s64) ;  /* 0x0000000c00f47944 */ /* 0x002fea0003c00000 */
        /* <DEDUP_REMOVED lines=11> */
.L_x_27866:
[----:B------:R-:W-:Y:S05]  /*5c20*/  BSYNC.RECONVERGENT B1 ;  /* 0x0000000000017941 */ /* 0x000fea0003800200 */
.L_x_27864:
        /* <DEDUP_REMOVED lines=11> */
.L_x_27854:
        /* <DEDUP_REMOVED lines=35> */
.L_x_27869:
[----:B------:R-:W-:Y:S01]  /*5f10*/  MOV R26, R18 ;  /* 0x00000012001a7202 */ /* 0x000fe20000000f00 */
[----:B------:R-:W-:Y:S01]  /*5f20*/  IMAD.MOV.U32 R13, RZ, RZ, R19 ;  /* 0x000000ffff0d7224 */ /* 0x000fe200078e0013 */
[----:B------:R-:W-:Y:S02]  /*5f30*/  MOV R14, R4 ;  /* 0x00000004000e7202 */ /* 0x000fe40000000f00 */
[----:B------:R-:W-:Y:S02]  /*5f40*/  MOV R11, R5 ;  /* 0x00000005000b7202 */ /* 0x000fe40000000f00 */
[----:B------:R-:W-:-:S07]  /*5f50*/  MOV R12, 0x5f70 ;  /* 0x00005f70000c7802 */ /* 0x000fce0000000f00 */
[----:B-1----:R-:W-:Y:S05]  /*5f60*/  CALL.REL.NOINC `($__internal_570_$__cuda_sm20_div_s64) ;  /* 0x0000000800f47944 */ /* 0x002fea0003c00000 */
        /* <DEDUP_REMOVED lines=8> */
.L_x_27870:
[----:B------:R-:W-:Y:S05]  /*5ff0*/  BSYNC.RECONVERGENT B1 ;  /* 0x0000000000017941 */ /* 0x000fea0003800200 */
.L_x_27868:
        /* <DEDUP_REMOVED lines=39> */
.L_x_27872:
[----:B------:R-:W-:Y:S01]  /*6270*/  MOV R26, R18 ;  /* 0x00000012001a7202 */ /* 0x000fe20000000f00 */
[----:B------:R-:W-:Y:S01]  /*6280*/  IMAD.MOV.U32 R13, RZ, RZ, R19 ;  /* 0x000000ffff0d7224 */ /* 0x000fe200078e0013 */
[----:B------:R-:W-:Y:S02]  /*6290*/  MOV R14, R16 ;  /* 0x00000010000e7202 */ /* 0x000fe40000000f00 */
[----:B------:R-:W-:Y:S02]  /*62a0*/  MOV R11, R17 ;  /* 0x00000011000b7202 */ /* 0x000fe40000000f00 */
[----:B------:R-:W-:-:S07]  /*62b0*/  MOV R12, 0x62d0 ;  /* 0x000062d0000c7802 */ /* 0x000fce0000000f00 */
[----:B-1----:R-:W-:Y:S05]  /*62c0*/  CALL.REL.NOINC `($__internal_570_$__cuda_sm20_div_s64) ;  /* 0x00000008001c7944 */ /* 0x002fea0003c00000 */
        /* <DEDUP_REMOVED lines=11> */
.L_x_27873:
[----:B------:R-:W-:Y:S05]  /*6380*/  BSYNC.RECONVERGENT B1 ;  /* 0x0000000000017941 */ /* 0x000fea0003800200 */
.L_x_27871:
        /* <DEDUP_REMOVED lines=11> */
.L_x_27867:
        /* <DEDUP_REMOVED lines=31> */
.L_x_27875:
[----:B------:R-:W-:Y:S01]  /*6630*/  IMAD.MOV.U32 R24, RZ, RZ, R20 ;  /* 0x000000ffff187224 */ /* 0x000fe200078e0014 */
[----:B------:R-:W-:-:S07]  /*6640*/  MOV R26, 0x6660 ;  /* 0x00006660001a7802 */ /* 0x000fce0000000f00 */
[----:B-1----:R-:W-:Y:S05]  /*6650*/  CALL.REL.NOINC `($__internal_571_$__cuda_sm20_rem_s64) ;  /* 0x0000000800847944 */ /* 0x002fea0003c00000 */
[----:B------:R-:W-:Y:S02]  /*6660*/  MOV R4, R6 ;  /* 0x0000000600047202 */ /* 0x000fe40000000f00 */
[----:B------:R-:W-:-:S07]  /*6670*/  MOV R5, R7 ;  /* 0x0000000700057202 */ /* 0x000fce0000000f00 */
.L_x_27876:
[----:B------:R-:W-:Y:S05]  /*6680*/  BSYNC.RECONVERGENT B1 ;  /* 0x0000000000017941 */ /* 0x000fea0003800200 */
.L_x_27874:
        /* <DEDUP_REMOVED lines=9> */
.L_x_27827:
[----:B------:R-:W2:Y:S02]  /*6720*/  LDG.E.U16 R8, desc[UR14][R8.64] ;  /* 0x0000000e08087981 */ /* 0x000ea4000c1e1500 */
[----:B--2---:R-:W-:-:S05]  /*6730*/  PRMT R5, R8, 0x9910, RZ ;  /* 0x0000991008057816 */ /* 0x004fca00000000ff */
[----:B------:R-:W-:-:S05]  /*6740*/  IMAD R5, R5, R5, RZ ;  /* 0x0000000505057224 */ /* 0x000fca00078e02ff */
[----:B------:R2:W-:Y:S02]  /*6750*/  STS.U16 [R2], R5 ;  /* 0x0000000502007388 */ /* 0x0005e40000000400 */
.L_x_27826:
[----:B------:R-:W-:Y:S05]  /*6760*/  BSYNC.RECONVERGENT B0 ;  /* 0x0000000000007941 */ /* 0x000fea0003800200 */
.L_x_27778:
[----:B------:R-:W-:Y:S01]  /*6770*/  BAR.SYNC.DEFER_BLOCKING 0x0 ;  /* 0x0000000000007b1d */ /* 0x000fe20000010000 */
[----:B------:R-:W-:Y:S02]  /*6780*/  ISETP.GE.U32.AND P0, PT, R3, 0x42, PT ;  /* 0x000000420300780c */ /* 0x000fe40003f06070 */
[----:B------:R-:W-:-:S11]  /*6790*/  ISETP.GT.U32.AND P1, PT, R0, 0x1f, PT ;  /* 0x0000001f0000780c */ /* 0x000fd60003f24070 */
[----:B------:R-:W-:Y:S05]  /*67a0*/  @!P0 BRA `(.L_x_27877) ;  /* 0x0000000000308947 */ /* 0x000fea0003800000 */
.L_x_27878:
[----:B------:R-:W-:-:S04]  /*67b0*/  SHF.R.U32.HI R9, RZ, 0x1, R3 ;  /* 0x00000001ff097819 */ /* 0x000fc80000011603 */
[----:B------:R-:W-:-:S13]  /*67c0*/  ISETP.GE.U32.AND P0, PT, R0, R9, PT ;  /* 0x000000090000720c */ /* 0x000fda0003f06070 */
[----:B0-2---:R-:W-:Y:S01]  /*67d0*/  @!P0 LOP3.LUT R5, R3, 0x7fe, RZ, 0xc0, !PT ;  /* 0x000007fe03058812 */ /* 0x005fe200078ec0ff */
[----:B------:R-:W-:Y:S03]  /*67e0*/  @!P0 LDS.U16 R4, [R2] ;  /* 0x0000000002048984 */ /* 0x000fe60000000400 */
[----:B------:R-:W-:-:S06]  /*67f0*/  @!P0 IADD3 R5, PT, PT, R2, R5, RZ ;  /* 0x0000000502058210 */ /* 0x000fcc0007ffe0ff */
[----:B------:R-:W0:Y:S02]  /*6800*/  @!P0 LDS.U16 R5, [R5] ;  /* 0x0000000005058984 */ /* 0x000e240000000400 */
[----:B0-----:R-:W-:-:S05]  /*6810*/  @!P0 IADD3 R7, PT, PT, R4, R5, RZ ;  /* 0x0000000504078210 */ /* 0x001fca0007ffe0ff */
[----:B------:R3:W-:Y:S01]  /*6820*/  @!P0 STS.U16 [R2], R7 ;  /* 0x0000000702008388 */ /* 0x0007e20000000400 */
[----:B------:R-:W-:Y:S01]  /*6830*/  BAR.SYNC.DEFER_BLOCKING 0x0 ;  /* 0x0000000000007b1d */ /* 0x000fe20000010000 */
[----:B------:R-:W-:Y:S01]  /*6840*/  ISETP.GT.U32.AND P0, PT, R3, 0x83, PT ;  /* 0x000000830300780c */ /* 0x000fe20003f04070 */
[----:B------:R-:W-:-:S12]  /*6850*/  IMAD.MOV.U32 R3, RZ, RZ, R9 ;  /* 0x000000ffff037224 */ /* 0x000fd800078e0009 */
[----:B---3--:R-:W-:Y:S05]  /*6860*/  @P0 BRA `(.L_x_27878) ;  /* 0xfffffffc00d00947 */ /* 0x008fea000383ffff */
.L_x_27877:
[----:B------:R-:W-:Y:S05]  /*6870*/  @P1 EXIT ;  /* 0x000000000000194d */ /* 0x000fea0003800000 */
[----:B------:R-:W-:Y:S01]  /*6880*/  LDS.U16 R3, [R2] ;  /* 0x0000000002037984 */ /* 0x000fe20000000400 */
[----:B------:R-:W-:-:S03]  /*6890*/  ISETP.NE.AND P0, PT, R0, RZ, PT ;  /* 0x000000ff0000720c */ /* 0x000fc60003f05270 */
[----:B------:R-:W3:Y:S02]  /*68a0*/  LDS.U16 R4, [R2+0x40] ;  /* 0x0000400002047984 */ /* 0x000ee40000000400 */
[----:B---3--:R-:W-:-:S05]  /*68b0*/  IADD3 R3, PT, PT, R3, R4, RZ ;  /* 0x0000000403037210 */ /* 0x008fca0007ffe0ff */
[----:B------:R-:W-:Y:S04]  /*68c0*/  STS.U16 [R2], R3 ;  /* 0x0000000302007388 */ /* 0x000fe80000000400 */
[----:B------:R-:W-:Y:S04]  /*68d0*/  LDS.U16 R4, [R2] ;  /* 0x0000000002047984 */ /* 0x000fe80000000400 */
[----:B0-2---:R-:W0:Y:S02]  /*68e0*/  LDS.U16 R5, [R2+0x20] ;  /* 0x0000200002057984 */ /* 0x005e240000000400 */
        /* <DEDUP_REMOVED lines=35> */
[----:B0-----:R-:W-:Y:S01]  /*6b20*/  STG.E.U16 desc[UR14][R2.64], R5 ;  /* 0x0000000502007986 */ /* 0x001fe2000c10150e */
[----:B------:R-:W-:Y:S05]  /*6b30*/  EXIT ;  /* 0x000000000000794d */ /* 0x000fea0003800000 */
        .weak           $__internal_570_$__cuda_sm20_div_s64
        .type           $__internal_570_$__cuda_sm20_div_s64,@function
        .size           $__internal_570_$__cuda_sm20_div_s64,($__internal_571_$__cuda_sm20_rem_s64 - $__internal_570_$__cuda_sm20_div_s64)
$__internal_570_$__cuda_sm20_div_s64:
        /* <DEDUP_REMOVED lines=82> */
[----:B------:R-:W-:Y:S06]  /*7060*/  RET.REL.NODEC R12 `(contiguous_sum_square2_u16) ;  /* 0xffffff8c0ce47950 */ /* 0x000fec0003c3ffff */
        .weak           $__internal_571_$__cuda_sm20_rem_s64
        .type           $__internal_571_$__cuda_sm20_rem_s64,@function
        .size           $__internal_571_$__cuda_sm20_rem_s64,(.L_x_30899 - $__internal_571_$__cuda_sm20_rem_s64)
$__internal_571_$__cuda_sm20_rem_s64:
        /* <DEDUP_REMOVED lines=76> */
[----:B------:R-:W-:Y:S06]  /*7530*/  RET.REL.NODEC R26 `(contiguous_sum_square2_u16) ;  /* 0xffffff881ab07950 */ /* 0x000fec0003c3ffff */
.L_x_27879:
        /* <DEDUP_REMOVED lines=12> */
.L_x_30899:


//--------------------- .text.uncontiguous_cumulate_sum_square_u16 --------------------------
	.section	.text.uncontiguous_cumulate_sum_square_u16,"ax",@progbits
	.align	128
        .global         uncontiguous_cumulate_sum_square_u16
        .type           uncontiguous_cumulate_sum_square_u16,@function
        .size           uncontiguous_cumulate_sum_square_u16,(.L_x_30901 - uncontiguous_cumulate_sum_square_u16)
        .other          uncontiguous_cumulate_sum_square_u16,@"STO_CUDA_ENTRY STV_DEFAULT"
uncontiguous_cumulate_sum_square_u16:
.text.uncontiguous_cumulate_sum_square_u16:
        /* <DEDUP_REMOVED lines=37> */
.L_x_27908:
        /* <DEDUP_REMOVED lines=32> */
.L_x_27885:
[----:B------:R-:W-:Y:S01]  /*0450*/  MOV R26, R6 ;  /* 0x00000006001a7202 */ /* 0x000fe20000000f00 */
[----:B------:R-:W-:Y:S01]  /*0460*/  IMAD.MOV.U32 R13, RZ, RZ, R9 ;  /* 0x000000ffff0d7224 */ /* 0x000fe200078e0009 */
[----:B------:R-:W-:Y:S01]  /*0470*/  MOV R14, R40 ;  /* 0x00000028000e7202 */ /* 0x000fe20000000f00 */
[----:B------:R-:W-:Y:S01]  /*0480*/  IMAD.MOV.U32 R11, RZ, RZ, R41 ;  /* 0x000000ffff0b7224 */ /* 0x000fe200078e0029 */
[----:B------:R-:W-:-:S07]  /*0490*/  MOV R12, 0x4b0 ;  /* 0x000004b0000c7802 */ /* 0x000fce0000000f00 */
[----:B-1----:R-:W-:Y:S05]  /*04a0*/  CALL.REL.NOINC `($__internal_572_$__cuda_sm20_div_s64) ;  /* 0x0000006400187944 */ /* 0x002fea0003c00000 */
        /* <DEDUP_REMOVED lines=10> */
.L_x_27886:
[----:B------:R-:W-:Y:S05]  /*0550*/  BSYNC.RECONVERGENT B1 ;  /* 0x0000000000017941 */ /* 0x000fea0003800200 */
.L_x_27884:
        /* <DEDUP_REMOVED lines=33> */
.L_x_27888:
[----:B------:R-:W-:Y:S01]  /*0770*/  IMAD.MOV.U32 R26, RZ, RZ, R20 ;  /* 0x000000ffff1a7224 */ /* 0x000fe200078e0014 */
[----:B------:R-:W-:Y:S01]  /*0780*/  MOV R13, R7 ;  /* 0x00000007000d7202 */ /* 0x000fe20000000f00 */
[----:B------:R-:W-:Y:S01]  /*0790*/  IMAD.MOV.U32 R14, RZ, RZ, R40 ;  /* 0x000000ffff0e7224 */ /* 0x000fe200078e0028 */
[----:B------:R-:W-:Y:S02]  /*07a0*/  MOV R11, R41 ;  /* 0x00000029000b7202 */ /* 0x000fe40000000f00 */
[----:B------:R-:W-:-:S07]  /*07b0*/  MOV R12, 0x7d0 ;  /* 0x000007d0000c7802 */ /* 0x000fce0000000f00 */
[----:B------:R-:W-:Y:S05]  /*07c0*/  CALL.REL.NOINC `($__internal_572_$__cuda_sm20_div_s64) ;  /* 0x0000006000507944 */ /* 0x000fea0003c00000 */
        /* <DEDUP_REMOVED lines=9> */
.L_x_27889:
[----:B------:R-:W-:Y:S05]  /*0860*/  BSYNC.RECONVERGENT B1 ;  /* 0x0000000000017941 */ /* 0x000fea0003800200 */
.L_x_27887:
        /* <DEDUP_REMOVED lines=34> */
.L_x_27891:
[----:B------:R-:W-:Y:S01]  /*0a90*/  MOV R26, R34 ;  /* 0x00000022001a7202 */ /* 0x000fe20000000f00 */
[----:B------:R-:W-:Y:S01]  /*0aa0*/  IMAD.MOV.U32 R13, RZ, RZ, R35 ;  /* 0x000000ffff0d7224 */ /* 0x000fe200078e0023 */
[----:B------:R-:W-:Y:S01]  /*0ab0*/  MOV R14, R20 ;  /* 0x00000014000e7202 */ /* 0x000fe20000000f00 */
[----:B------:R-:W-:Y:S01]  /*0ac0*/  IMAD.MOV.U32 R11, RZ, RZ, R21 ;  /* 0x000000ffff0b7224 */ /* 0x000fe200078e0015 */
[----:B------:R-:W-:-:S07]  /*0ad0*/  MOV R12, 0xaf0 ;  /* 0x00000af0000c7802 */ /* 0x000fce0000000f00 */
[----:B------:R-:W-:Y:S05]  /*0ae0*/  CALL.REL.NOINC `($__internal_572_$__cuda_sm20_div_s64) ;  /* 0x0000005c00887944 */ /* 0x000fea0003c00000 */
        /* <DEDUP_REMOVED lines=10> */
.L_x_27892:
[----:B------:R-:W-:Y:S05]  /*0b90*/  BSYNC.RECONVERGENT B1 ;  /* 0x0000000000017941 */ /* 0x000fea0003800200 */
.L_x_27890:
        /* <DEDUP_REMOVED lines=34> */
.L_x_27894:
        /* <DEDUP_REMOVED lines=16> */
.L_x_27895:
[----:B------:R-:W-:Y:S05]  /*0ec0*/  BSYNC.RECONVERGENT B1 ;  /* 0x0000000000017941 */ /* 0x000fea0003800200 */
.L_x_27893:
        /* <DEDUP_REMOVED lines=36> */
.L_x_27897:
        /* <DEDUP_REMOVED lines=16> */
.L_x_27898:
[----:B------:R-:W-:Y:S05]  /*1210*/  BSYNC.RECONVERGENT B1 ;  /* 0x0000000000017941 */ /* 0x000fea0003800200 */
.L_x_27896:
        /* <DEDUP_REMOVED lines=35> */
.L_x_27900:
[----:B------:R-:W-:Y:S01]  /*1450*/  IMAD.MOV.U32 R26, RZ, RZ, R34 ;  /* 0x000000ffff1a7224 */ /* 0x000fe200078e0022 */
[----:B------:R-:W-:Y:S01]  /*1460*/  MOV R13, R35 ;  /* 0x00000023000d7202 */ /* 0x000fe20000000f00 */
[----:B------:R-:W-:Y:S01]  /*1470*/  IMAD.MOV.U32 R14, RZ, RZ, R20 ;  /* 0x000000ffff0e7224 */ /* 0x000fe200078e0014 */
[----:B------:R-:W-:Y:S02]  /*1480*/  MOV R11, R21 ;  /* 0x00000015000b7202 */ /* 0x000fe40000000f00 */
[----:B------:R-:W-:-:S07]  /*1490*/  MOV R12, 0x14b0 ;  /* 0x000014b0000c7802 */ /* 0x000fce0000000f00 */
[----:B------:R-:W-:Y:S05]  /*14a0*/  CALL.REL.NOINC `($__internal_572_$__cuda_sm20_div_s64) ;  /* 0x0000005400187944 */ /* 0x000fea0003c00000 */
        /* <DEDUP_REMOVED lines=10> */
.L_x_27901:
[----:B------:R-:W-:Y:S05]  /*1550*/  BSYNC.RECONVERGENT B1 ;  /* 0x0000000000017941 */ /* 0x000fea0003800200 */
.L_x_27899:
        /* <DEDUP_REMOVED lines=34> */
.L_x_27903:
[----:B------:R-:W-:Y:S01]  /*1780*/  IMAD.MOV.U32 R26, RZ, RZ, R38 ;  /* 0x000000ffff1a7224 */ /* 0x000fe200078e0026 */
[----:B------:R-:W-:Y:S01]  /*1790*/  MOV R13, R39 ;  /* 0x00000027000d7202 */ /* 0x000fe20000000f00 */
[----:B------:R-:W-:Y:S01]  /*17a0*/  IMAD.MOV.U32 R14, RZ, RZ, R20 ;  /* 0x000000ffff0e7224 */ /* 0x000fe200078e0014 */
[----:B------:R-:W-:Y:S02]  /*17b0*/  MOV R11, R21 ;  /* 0x00000015000b7202 */ /* 0x000fe40000000f00 */
[----:B------:R-:W-:-:S07]  /*17c0*/  MOV R12, 0x17e0 ;  /* 0x000017e0000c7802 */ /* 0x000fce0000000f00 */
[----:B------:R-:W-:Y:S05]  /*17d0*/  CALL.REL.NOINC `($__internal_572_$__cuda_sm20_div_s64) ;  /* 0x00000050004c7944 */ /* 0x000fea0003c00000 */
        /* <DEDUP_REMOVED lines=10> */
.L_x_27904:
[----:B------:R-:W-:Y:S05]  /*1880*/  BSYNC.RECONVERGENT B1 ;  /* 0x0000000000017941 */ /* 0x000fea0003800200 */
.L_x_27902:
        /* <DEDUP_REMOVED lines=35> */
.L_x_27906:
[----:B------:R-:W-:Y:S01]  /*1ac0*/  MOV R26, R34 ;  /* 0x00000022001a7202 */ /* 0x000fe20000000f00 */
[----:B------:R-:W-:Y:S01]  /*1ad0*/  IMAD.MOV.U32 R13, RZ, RZ, R35 ;  /* 0x000000ffff0d7224 */ /* 0x000fe200078e0023 */
[----:B------:R-:W-:Y:S01]  /*1ae0*/  MOV R14, R20 ;  /* 0x00000014000e7202 */ /* 0x000fe20000000f00 */
[----:B------:R-:W-:Y:S01]  /*1af0*/  IMAD.MOV.U32 R11, RZ, RZ, R21 ;  /* 0x000000ffff0b7224 */ /* 0x000fe200078e0015 */
[----:B------:R-:W-:-:S07]  /*1b00*/  MOV R12, 0x1b20 ;  /* 0x00001b20000c7802 */ /* 0x000fce0000000f00 */
[----:B------:R-:W-:Y:S05]  /*1b10*/  CALL.REL.NOINC `($__internal_572_$__cuda_sm20_div_s64) ;  /* 0x0000004c007c7944 */ /* 0x000fea0003c00000 */
        /* <DEDUP_REMOVED lines=10> */
.L_x_27907:
[----:B------:R-:W-:Y:S05]  /*1bc0*/  BSYNC.RECONVERGENT B1 ;  /* 0x0000000000017941 */ /* 0x000fea0003800200 */
.L_x_27905:
        /* <DEDUP_REMOVED lines=8> */
.L_x_27883:
        /* <DEDUP_REMOVED lines=35> */
.L_x_27911:
        /* <DEDUP_REMOVED lines=16> */
.L_x_27912:
[----:B------:R-:W-:Y:S05]  /*1f80*/  BSYNC.RECONVERGENT B1 ;  /* 0x0000000000017941 */ /* 0x000fea0003800200 */
.L_x_27910:
        /* <DEDUP_REMOVED lines=34> */
.L_x_27914:
        /* <DEDUP_REMOVED lines=16> */
.L_x_27915:
[----:B------:R-:W-:Y:S05]  /*22b0*/  BSYNC.RECONVERGENT B1 ;  /* 0x0000000000017941 */ /* 0x000fea0003800200 */
.L_x_27913:
        /* <DEDUP_REMOVED lines=35> */
.L_x_27917:
        /* <DEDUP_REMOVED lines=16> */
.L_x_27918:
[----:B------:R-:W-:Y:S05]  /*25f0*/  BSYNC.RECONVERGENT B1 ;  /* 0x0000000000017941 */ /* 0x000fea0003800200 */
.L_x_27916:
        /* <DEDUP_REMOVED lines=35> */
.L_x_27920:
[----:B------:R-:W-:Y:S01]  /*2830*/  IMAD.MOV.U32 R26, RZ, RZ, R18 ;  /* 0x000000ffff1a7224 */ /* 0x000fe200078e0012 */
[----:B------:R-:W-:Y:S01]  /*2840*/  MOV R13, R19 ;  /* 0x00000013000d7202 */ /* 0x000fe20000000f00 */
[----:B------:R-:W-:Y:S01]  /*2850*/  IMAD.MOV.U32 R14, RZ, RZ, R16 ;  /* 0x000000ffff0e7224 */ /* 0x000fe200078e0010 */
[----:B------:R-:W-:Y:S02]  /*2860*/  MOV R11, R17 ;  /* 0x00000011000b7202 */ /* 0x000fe40000000f00 */
[----:B------:R-:W-:-:S07]  /*2870*/  MOV R12, 0x2890 ;  /* 0x00002890000c7802 */ /* 0x000fce0000000f00 */
[----:B------:R-:W-:Y:S05]  /*2880*/  CALL.REL.NOINC `($__internal_572_$__cuda_sm20_div_s64) ;  /* 0x0000004000207944 */ /* 0x000fea0003c00000 */
        /* <DEDUP_REMOVED lines=10> */
.L_x_27921:
[----:B------:R-:W-:Y:S05]  /*2930*/  BSYNC.RECONVERGENT B1 ;  /* 0x0000000000017941 */ /* 0x000fea0003800200 */
.L_x_27919:
[----:B------:R-:W-:Y:S01]  /*2940*/  IMAD R11, R11, R34, RZ ;  /* 0x000000220b0b7224 */ /* 0x000fe200078e02ff */
[----:B------:R-:W-:Y:S01]  /*2950*/  IADD3 R8, PT, PT, R8, -0x2, RZ ;  /* 0xfffffffe08087810 */ /* 0x000fe20007ffe0ff */
[----:B------:R-:W-:Y:S02]  /*2960*/  IMAD.MOV.U32 R38, RZ, RZ, R22 ;  /* 0x000000ffff267224 */ /* 0x000fe400078e0016 */
[-C--:B------:R-:W-:Y:S02]  /*2970*/  IMAD R11, R35, R10.reuse, R11 ;  /* 0x0000000a230b7224 */ /* 0x080fe400078e020b */
[----:B------:R-:W-:-:S04]  /*2980*/  IMAD.WIDE.U32 R22, R34, R10, R38 ;  /* 0x0000000a22167225 */ /* 0x000fc800078e0026 */
[----:B------:R-:W-:-:S07]  /*2990*/  IMAD.IADD R23, R23, 0x1, R11 ;  /* 0x0000000117177824 */ /* 0x000fce00078e020b */
.L_x_27909:
        /* <DEDUP_REMOVED lines=31> */
.L_x_27923:
[----:B------:R-:W-:Y:S01]  /*2b90*/  MOV R18, R6 ;  /* 0x0000000600127202 */ /* 0x000fe20000000f00 */
[----:B------:R-:W-:Y:S01]  /*2ba0*/  IMAD.MOV.U32 R21, RZ, RZ, R9 ;  /* 0x000000ffff157224 */ /* 0x000fe200078e0009 */
[----:B------:R-:W-:Y:S01]  /*2bb0*/  MOV R24, R16 ;  /* 0x0000001000187202 */ /* 0x000fe20000000f00 */
[----:B------:R-:W-:Y:S01]  /*2bc0*/  IMAD.MOV.U32 R19, RZ, RZ, R17 ;  /* 0x000000ffff137224 */ /* 0x000fe200078e0011 */
[----:B------:R-:W-:-:S07]  /*2bd0*/  MOV R26, 0x2bf0 ;  /* 0x00002bf0001a7802 */ /* 0x000fce0000000f00 */
[----:B------:R-:W-:Y:S05]  /*2be0*/  CALL.REL.NOINC `($__internal_573_$__cuda_sm20_rem_s64) ;  /* 0x0000004000947944 */ /* 0x000fea0003c00000 */
.L_x_27924:
[----:B------:R-:W-:Y:S05]  /*2bf0*/  BSYNC.RECONVERGENT B1 ;  /* 0x0000000000017941 */ /* 0x000fea0003800200 */
.L_x_27922:
        /* <DEDUP_REMOVED lines=30> */
.L_x_27926:
[----:B------:R-:W-:Y:S01]  /*2de0*/  MOV R24, R16 ;  /* 0x0000001000187202 */ /* 0x000fe20000000f00 */
[----:B------:R-:W-:Y:S01]  /*2df0*/  IMAD.MOV.U32 R19, RZ, RZ, R17 ;  /* 0x000000ffff137224 */ /* 0x000fe200078e0011 */
[----:B------:R-:W-:Y:S01]  /*2e00*/  MOV R18, R20 ;  /* 0x0000001400127202 */ /* 0x000fe20000000f00 */
[----:B------:R-:W-:Y:S01]  /*2e10*/  IMAD.MOV.U32 R21, RZ, RZ, R7 ;  /* 0x000000ffff157224 */ /* 0x000fe200078e0007 */
[----:B------:R-:W-:-:S07]  /*2e20*/  MOV R26, 0x2e40 ;  /* 0x00002e40001a7802 */ /* 0x000fce0000000f00 */
[----:B------:R-:W-:Y:S05]  /*2e30*/  CALL.REL.NOINC `($__internal_573_$__cuda_sm20_rem_s64) ;  /* 0x0000004000007944 */ /* 0x000fea0003c00000 */
[----:B------:R-:W-:Y:S01]  /*2e40*/  MOV R6, R10 ;  /* 0x0000000a00067202 */ /* 0x000fe20000000f00 */
[----:B------:R-:W-:-:S07]  /*2e50*/  IMAD.MOV.U32 R7, RZ, RZ, R11 ;  /* 0x000000ffff077224 */ /* 0x000fce00078e000b */
.L_x_27927:
[----:B------:R-:W-:Y:S05]  /*2e60*/  BSYNC.RECONVERGENT B1 ;  /* 0x0000000000017941 */ /* 0x000fea0003800200 */
.L_x_27925:
[----:B------:R-:W-:Y:S02]  /*2e70*/  IMAD R7, R7, R8, RZ ;  /* 0x0000000807077224 */ /* 0x000fe400078e02ff */
[----:B------:R-:W-:-:S04]  /*2e80*/  IMAD.WIDE.U32 R22, R8, R6, R22 ;  /* 0x0000000608167225 */ /* 0x000fc800078e0016 */
[----:B------:R-:W-:-:S05]  /*2e90*/  IMAD R7, R9, R6, R7 ;  /* 0x0000000609077224 */ /* 0x000fca00078e0207 */
[----:B------:R-:W-:-:S07]  /*2ea0*/  IADD3 R23, PT, PT, R23, R7, RZ ;  /* 0x0000000717177210 */ /* 0x000fce0007ffe0ff */
.L_x_27882:
        /* <DEDUP_REMOVED lines=8> */
[----:B------:R0:W-:Y:S01]  /*2f30*/  STS.U16 [R3], R4 ;  /* 0x0000000403007388 */ /* 0x0001e20000000400 */
[----:B------:R-:W-:Y:S05]  /*2f40*/  BRA `(.L_x_27928) ;  /* 0x0000003400a07947 */ /* 0x000fea0003800000 */
.L_x_27881:
        /* <DEDUP_REMOVED lines=22> */
.L_x_27955:
        /* <DEDUP_REMOVED lines=32> */
.L_x_27932:
[----:B------:R-:W-:Y:S01]  /*32b0*/  IMAD.MOV.U32 R26, RZ, RZ, R10 ;  /* 0x000000ffff1a7224 */ /* 0x000fe200078e000a */
[----:B------:R-:W-:Y:S01]  /*32c0*/  MOV R13, R15 ;  /* 0x0000000f000d7202 */ /* 0x000fe20000000f00 */
[----:B------:R-:W-:Y:S01]  /*32d0*/  IMAD.MOV.U32 R14, RZ, RZ, R20 ;  /* 0x000000ffff0e7224 */ /* 0x000fe200078e0014 */
[----:B------:R-:W-:Y:S02]  /*32e0*/  MOV R11, R21 ;  /* 0x00000015000b7202 */ /* 0x000fe40000000f00 */
[----:B------:R-:W-:-:S07]  /*32f0*/  MOV R12, 0x3310 ;  /* 0x00003310000c7802 */ /* 0x000fce0000000f00 */
[----:B-123--:R-:W-:Y:S05]  /*3300*/  CALL.REL.NOINC `($__internal_572_$__cuda_sm20_div_s64) ;  /* 0x0000003400807944 */ /* 0x00efea0003c00000 */
        /* <DEDUP_REMOVED lines=10> */
.L_x_27933:
[----:B------:R-:W-:Y:S05]  /*33b0*/  BSYNC.RECONVERGENT B1 ;  /* 0x0000000000017941 */ /* 0x000fea0003800200 */
.L_x_27931:
        /* <DEDUP_REMOVED lines=38> */
.L_x_27935:
[----:B------:R-:W-:Y:S01]  /*3620*/  IMAD.MOV.U32 R26, RZ, RZ, R36 ;  /* 0x000000ffff1a7224 */ /* 0x000fe200078e0024 */
[----:B------:R-:W-:Y:S01]  /*3630*/  MOV R13, R37 ;  /* 0x00000025000d7202 */ /* 0x000fe20000000f00 */
[----:B------:R-:W-:Y:S01]  /*3640*/  IMAD.MOV.U32 R14, RZ, RZ, R38 ;  /* 0x000000ffff0e7224 */ /* 0x000fe200078e0026 */
[----:B------:R-:W-:Y:S02]  /*3650*/  MOV R11, R39 ;  /* 0x00000027000b7202 */ /* 0x000fe40000000f00 */
[----:B------:R-:W-:-:S07]  /*3660*/  MOV R12, 0x3680 ;  /* 0x00003680000c7802 */ /* 0x000fce0000000f00 */
[----:B-1----:R-:W-:Y:S05]  /*3670*/  CALL.REL.NOINC `($__internal_572_$__cuda_sm20_div_s64) ;  /* 0x0000003000a47944 */ /* 0x002fea0003c00000 */
        /* <DEDUP_REMOVED lines=11> */
.L_x_27936:
[----:B------:R-:W-:Y:S05]  /*3730*/  BSYNC.RECONVERGENT B1 ;  /* 0x0000000000017941 */ /* 0x000fea0003800200 */
.L_x_27934:
        /* <DEDUP_REMOVED lines=38> */
.L_x_27938:
[----:B------:R-:W-:Y:S01]  /*39a0*/  MOV R26, R36 ;  /* 0x00000024001a7202 */ /* 0x000fe20000000f00 */
[----:B------:R-:W-:Y:S01]  /*39b0*/  IMAD.MOV.U32 R13, RZ, RZ, R37 ;  /* 0x000000ffff0d7224 */ /* 0x000fe200078e0025 */
[----:B------:R-:W-:Y:S01]  /*39c0*/  MOV R14, R38 ;  /* 0x00000026000e7202 */ /* 0x000fe20000000f00 */
[----:B------:R-:W-:Y:S01]  /*39d0*/  IMAD.MOV.U32 R11, RZ, RZ, R39 ;  /* 0x000000ffff0b7224 */ /* 0x000fe200078e0027 */
[----:B------:R-:W-:-:S07]  /*39e0*/  MOV R12, 0x3a00 ;  /* 0x00003a00000c7802 */ /* 0x000fce0000000f00 */
[----:B-1----:R-:W-:Y:S05]  /*39f0*/  CALL.REL.NOINC `($__internal_572_$__cuda_sm20_div_s64) ;  /* 0x0000002c00c47944 */ /* 0x002fea0003c00000 */
        /* <DEDUP_REMOVED lines=11> */
.L_x_27939:
[----:B------:R-:W-:Y:S05]  /*3ab0*/  BSYNC.RECONVERGENT B1 ;  /* 0x0000000000017941 */ /* 0x000fea0003800200 */
.L_x_27937:
        /* <DEDUP_REMOVED lines=37> */
.L_x_27941:
        /* <DEDUP_REMOVED lines=17> */
.L_x_27942:
[----:B------:R-:W-:Y:S05]  /*3e20*/  BSYNC.RECONVERGENT B1 ;  /* 0x0000000000017941 */ /* 0x000fea0003800200 */
.L_x_27940:
        /* <DEDUP_REMOVED lines=38> */
.L_x_27944:
        /* <DEDUP_REMOVED lines=17> */
.L_x_27945:
[----:B------:R-:W-:Y:S05]  /*41a0*/  BSYNC.RECONVERGENT B1 ;  /* 0x0000000000017941 */ /* 0x000fea0003800200 */
.L_x_27943:
        /* <DEDUP_REMOVED lines=38> */
.L_x_27947:
        /* <DEDUP_REMOVED lines=17> */
.L_x_27948:
[----:B------:R-:W-:Y:S05]  /*4520*/  BSYNC.RECONVERGENT B1 ;  /* 0x0000000000017941 */ /* 0x000fea0003800200 */
.L_x_27946:
        /* <DEDUP_REMOVED lines=37> */
.L_x_27950:
        /* <DEDUP_REMOVED lines=17> */
.L_x_27951:
[----:B------:R-:W-:Y:S05]  /*4890*/  BSYNC.RECONVERGENT B1 ;  /* 0x0000000000017941 */ /* 0x000fea0003800200 */
.L_x_27949:
        /* <DEDUP_REMOVED lines=36> */
.L_x_27953:
        /* <DEDUP_REMOVED lines=17> */
.L_x_27954:
[----:B------:R-:W-:Y:S05]  /*4bf0*/  BSYNC.RECONVERGENT B1 ;  /* 0x0000000000017941 */ /* 0x000fea0003800200 */
.L_x_27952:
        /* <DEDUP_REMOVED lines=11> */
.L_x_27930:
        /* <DEDUP_REMOVED lines=36> */
.L_x_27958:
[----:B------:R-:W-:Y:S01]  /*4ef0*/  MOV R26, R10 ;  /* 0x0000000a001a7202 */ /* 0x000fe20000000f00 */
[----:B------:R-:W-:Y:S01]  /*4f00*/  IMAD.MOV.U32 R13, RZ, RZ, R15 ;  /* 0x000000ffff0d7224 */ /* 0x000fe200078e000f */
[----:B------:R-:W-:Y:S02]  /*4f10*/  MOV R14, R16 ;  /* 0x00000010000e7202 */ /* 0x000fe40000000f00 */
[----:B------:R-:W-:Y:S02]  /*4f20*/  MOV R11, R17 ;  /* 0x00000011000b7202 */ /* 0x000fe40000000f00 */
[----:B------:R-:W-:-:S07]  /*4f30*/  MOV R12, 0x4f50 ;  /* 0x00004f50000c7802 */ /* 0x000fce0000000f00 */
[----:B------:R-:W-:Y:S05]  /*4f40*/  CALL.REL.NOINC `($__internal_572_$__cuda_sm20_div_s64) ;  /* 0x0000001800707944 */ /* 0x000fea0003c00000 */
        /* <DEDUP_REMOVED lines=10> */
.L_x_27959:
[----:B------:R-:W-:Y:S05]  /*4ff0*/  BSYNC.RECONVERGENT B1 ;  /* 0x0000000000017941 */ /* 0x000fea0003800200 */
.L_x_27957:
        /* <DEDUP_REMOVED lines=41> */
.L_x_27961:
        /* <DEDUP_REMOVED lines=17> */
.L_x_27962:
[----:B------:R-:W-:Y:S05]  /*53a0*/  BSYNC.RECONVERGENT B1 ;  /* 0x0000000000017941 */ /* 0x000fea0003800200 */
.L_x_27960:
        /* <DEDUP_REMOVED lines=40> */
.L_x_27964:
[----:B------:R-:W-:Y:S01]  /*5630*/  MOV R26, R18 ;  /* 0x00000012001a7202 */ /* 0x000fe20000000f00 */
[----:B------:R-:W-:Y:S01]  /*5640*/  IMAD.MOV.U32 R14, RZ, RZ, R20 ;  /* 0x000000ffff0e7224 */ /* 0x000fe200078e0014 */
[----:B------:R-:W-:Y:S02]  /*5650*/  MOV R13, R19 ;  /* 0x00000013000d7202 */ /* 0x000fe40000000f00 */
[----:B------:R-:W-:Y:S02]  /*5660*/  MOV R11, R21 ;  /* 0x00000015000b7202 */ /* 0x000fe40000000f00 */
[----:B------:R-:W-:-:S07]  /*5670*/  MOV R12, 0x5690 ;  /* 0x00005690000c7802 */ /* 0x000fce0000000f00 */
[----:B------:R-:W-:Y:S05]  /*5680*/  CALL.REL.NOINC `($__internal_572_$__cuda_sm20_div_s64) ;  /* 0x0000001000a07944 */ /* 0x000fea0003c00000 */
        /* <DEDUP_REMOVED lines=11> */
.L_x_27965:
[----:B------:R-:W-:Y:S05]  /*5740*/  BSYNC.RECONVERGENT B1 ;  /* 0x0000000000017941 */ /* 0x000fea0003800200 */
.L_x_27963:
        /* <DEDUP_REMOVED lines=39> */
.L_x_27967:
        /* <DEDUP_REMOVED lines=17> */
.L_x_27968:
[----:B------:R-:W-:Y:S05]  /*5ad0*/  BSYNC.RECONVERGENT B1 ;  /* 0x0000000000017941 */ /* 0x000fea0003800200 */
.L_x_27966:
        /* <DEDUP_REMOVED lines=9> */
.L_x_27956:
        /* <DEDUP_REMOVED lines=34> */
.L_x_27971:
[----:B------:R-:W-:Y:S01]  /*5d90*/  MOV R26, R10 ;  /* 0x0000000a001a7202 */ /* 0x000fe20000000f00 */
[----:B------:R-:W-:Y:S01]  /*5da0*/  IMAD.MOV.U32 R14, RZ, RZ, R16 ;  /* 0x000000ffff0e7224 */ /* 0x000fe200078e0010 */
[----:B------:R-:W-:Y:S02]  /*5db0*/  MOV R13, R15 ;  /* 0x0000000f000d7202 */ /* 0x000fe40000000f00 */
[----:B------:R-:W-:Y:S02]  /*5dc0*/  MOV R11, R17 ;  /* 0x00000011000b7202 */ /* 0x000fe40000000f00 */
[----:B------:R-:W-:-:S07]  /*5dd0*/  MOV R12, 0x5df0 ;  /* 0x00005df0000c7802 */ /* 0x000fce0000000f00 */
[----:B------:R-:W-:Y:S05]  /*5de0*/  CALL.REL.NOINC `($__internal_572_$__cuda_sm20_div_s64) ;  /* 0x0000000800c87944 */ /* 0x000fea0003c00000 */
        /* <DEDUP_REMOVED lines=10> */
.L_x_27972:
[----:B------:R-:W-:Y:S05]  /*5e90*/  BSYNC.RECONVERGENT B1 ;  /* 0x0000000000017941 */ /* 0x000fea0003800200 */
.L_x_27970:
        /* <DEDUP_REMOVED lines=39> */
.L_x_27974:
        /* <DEDUP_REMOVED lines=17> */
.L_x_27975:
[----:B------:R-:W-:Y:S05]  /*6220*/  BSYNC.RECONVERGENT B1 ;  /* 0x0000000000017941 */ /* 0x000fea0003800200 */
.L_x_27973:
        /* <DEDUP_REMOVED lines=9> */
.L_x_27969:
        /* <DEDUP_REMOVED lines=30> */
.L_x_27977:
[----:B------:R-:W-:Y:S01]  /*64a0*/  IMAD.MOV.U32 R24, RZ, RZ, R18 ;  /* 0x000000ffff187224 */ /* 0x000fe200078e0012 */
[----:B------:R-:W-:Y:S02]  /*64b0*/  MOV R18, R10 ;  /* 0x0000000a00127202 */ /* 0x000fe40000000f00 */
[----:B------:R-:W-:Y:S02]  /*64c0*/  MOV R21, R15 ;  /* 0x0000000f00157202 */ /* 0x000fe40000000f00 */
[----:B------:R-:W-:-:S07]  /*64d0*/  MOV R26, 0x64f0 ;  /* 0x000064f0001a7802 */ /* 0x000fce0000000f00 */
[----:B------:R-:W-:Y:S05]  /*64e0*/  CALL.REL.NOINC `($__internal_573_$__cuda_sm20_rem_s64) ;  /* 0x0000000800547944 */ /* 0x000fea0003c00000 */
.L_x_27978:
[----:B------:R-:W-:Y:S05]  /*64f0*/  BSYNC.RECONVERGENT B1 ;  /* 0x0000000000017941 */ /* 0x000fea0003800200 */
.L_x_27976:
        /* <DEDUP_REMOVED lines=8> */
.L_x_27929:
[----:B------:R-:W0:Y:S02]  /*6580*/  LDCU.64 UR6, c[0x0][0x388] ;  /* 0x00007100ff0677ac */ /* 0x000e240008000a00 */
[----:B0-----:R-:W-:-:S04]  /*6590*/  LEA R4, P0, R6, UR6, 0x1 ;  /* 0x0000000606047c11 */ /* 0x001fc8000f8008ff */
[----:B------:R-:W-:-:S05]  /*65a0*/  LEA.HI.X R5, R6, UR7, R5, 0x1, P0 ;  /* 0x0000000706057c11 */ /* 0x000fca00080f0c05 */
[----:B------:R-:W2:Y:S04]  /*65b0*/  LDG.E.U16 R4, desc[UR8][R4.64] ;  /* 0x0000000804047981 */ /* 0x000ea8000c1e1500 */
[----:B--2---:R1:W-:Y:S02]  /*65c0*/  STS.U16 [R3], R4 ;  /* 0x0000000403007388 */ /* 0x0043e40000000400 */
.L_x_27928:
[----:B------:R-:W-:Y:S05]  /*65d0*/  BSYNC.RECONVERGENT B0 ;  /* 0x0000000000007941 */ /* 0x000fea0003800200 */
.L_x_27880:
[----:B------:R-:W-:Y:S01]  /*65e0*/  BAR.SYNC.DEFER_BLOCKING 0x0 ;  /* 0x0000000000007b1d */ /* 0x000fe20000010000 */
[----:B------:R-:W-:Y:S01]  /*65f0*/  UISETP.GE.U32.AND UP0, UPT, UR5, 0x42, UPT ;  /* 0x000000420500788c */ /* 0x000fe2000bf06070 */
[----:B------:R-:W-:-:S08]  /*6600*/  ISETP.GT.U32.AND P1, PT, R2, 0x1f, PT ;  /* 0x0000001f0200780c */ /* 0x000fd00003f24070 */
[----:B------:R-:W-:Y:S05]  /*6610*/  BRA.U !UP0, `(.L_x_27979) ;  /* 0x0000000108307547 */ /* 0x000fea000b800000 */
.L_x_27980:
        /* <DEDUP_REMOVED lines=8> */
[----:B0-----:R-:W-:-:S05]  /*66a0*/  @!P0 IADD3 R4, PT, PT, R4, R5, RZ ;  /* 0x0000000504048210 */ /* 0x001fca0007ffe0ff */
[----:B------:R2:W-:Y:S01]  /*66b0*/  @!P0 STS.U16 [R3], R4 ;  /* 0x0000000403008388 */ /* 0x0005e20000000400 */
[----:B------:R-:W-:Y:S06]  /*66c0*/  BAR.SYNC.DEFER_BLOCKING 0x0 ;  /* 0x0000000000007b1d */ /* 0x000fec0000010000 */
[----:B------:R-:W-:Y:S05]  /*66d0*/  BRA.U UP0, `(.L_x_27980) ;  /* 0xfffffffd00d07547 */ /* 0x000fea000b83ffff */
.L_x_27979:
[----:B------:R-:W-:Y:S05]  /*66e0*/  @P1 EXIT ;  /* 0x000000000000194d */ /* 0x000fea0003800000 */
[----:B012---:R-:W-:Y:S01]  /*66f0*/  LDS.U16 R4, [R3] ;  /* 0x0000000003047984 */ /* 0x007fe20000000400 */
[----:B------:R-:W-:-:S03]  /*6700*/  ISETP.NE.AND P0, PT, R2, RZ, PT ;  /* 0x000000ff0200720c */ /* 0x000fc60003f05270 */
        /* <DEDUP_REMOVED lines=32> */
        .weak           $__internal_572_$__cuda_sm20_div_s64
        .type           $__internal_572_$__cuda_sm20_div_s64,@function
        .size           $__internal_572_$__cuda_sm20_div_s64,($__internal_573_$__cuda_sm20_rem_s64 - $__internal_572_$__cuda_sm20_div_s64)
$__internal_572_$__cuda_sm20_div_s64:
        /* <DEDUP_REMOVED lines=82> */
[----:B------:R-:W-:Y:S06]  /*6e30*/  RET.REL.NODEC R12 `(uncontiguous_cumulate_sum_square_u16) ;  /* 0xffffff900c707950 */ /* 0x000fec0003c3ffff */
        .weak           $__internal_573_$__cuda_sm20_rem_s64
        .type           $__internal_573_$__cuda_sm20_rem_s64,@function
        .size           $__internal_573_$__cuda_sm20_rem_s64,(.L_x_30901 - $__internal_573_$__cuda_sm20_rem_s64)
$__internal_573_$__cuda_sm20_rem_s64:
        /* <DEDUP_REMOVED lines=76> */
[----:B------:R-:W-:Y:S06]  /*7300*/  RET.REL.NODEC R26 `(uncontiguous_cumulate_sum_square_u16) ;  /* 0xffffff8c1a3c7950 */ /* 0x000fec0003c3ffff */
.L_x_27981:
        /* <DEDUP_REMOVED lines=15> */
.L_x_30901:


//--------------------- .text.uncontiguous_sum_square_u16 --------------------------
	.section	.text.uncontiguous_sum_square_u16,"ax",@progbits
	.align	128
        .global         uncontiguous_sum_square_u16
        .type           uncontiguous_sum_square_u16,@function
        .size           uncontiguous_sum_square_u16,(.L_x_30903 - uncontiguous_sum_square_u16)
        .other          uncontiguous_sum_square_u16,@"STO_CUDA_ENTRY STV_DEFAULT"
uncontiguous_sum_square_u16:
.text.uncontiguous_sum_square_u16:
        /* <DEDUP_REMOVED lines=37> */
.L_x_28010:
        /* <DEDUP_REMOVED lines=32> */
.L_x_27987:
[----:B------:R-:W-:Y:S01]  /*0450*/  MOV R26, R6 ;  /* 0x00000006001a7202 */ /* 0x000fe20000000f00 */
[----:B------:R-:W-:Y:S01]  /*0460*/  IMAD.MOV.U32 R13, RZ, RZ, R9 ;  /* 0x000000ffff0d7224 */ /* 0x000fe200078e0009 */
[----:B------:R-:W-:Y:S01]  /*0470*/  MOV R14, R40 ;  /* 0x00000028000e7202 */ /* 0x000fe20000000f00 */
[----:B------:R-:W-:Y:S01]  /*0480*/  IMAD.MOV.U32 R11, RZ, RZ, R41 ;  /* 0x000000ffff0b7224 */ /* 0x000fe200078e0029 */
[----:B------:R-:W-:-:S07]  /*0490*/  MOV R12, 0x4b0 ;  /* 0x000004b0000c7802 */ /* 0x000fce0000000f00 */
[----:B-1----:R-:W-:Y:S05]  /*04a0*/  CALL.REL.NOINC `($__internal_574_$__cuda_sm20_div_s64) ;  /* 0x0000006400247944 */ /* 0x002fea0003c00000 */
        /* <DEDUP_REMOVED lines=10> */
.L_x_27988:
[----:B------:R-:W-:Y:S05]  /*0550*/  BSYNC.RECONVERGENT B1 ;  /* 0x0000000000017941 */ /* 0x000fea0003800200 */
.L_x_27986:
        /* <DEDUP_REMOVED lines=33> */
.L_x_27990:
[----:B------:R-:W-:Y:S01]  /*0770*/  IMAD.MOV.U32 R26, RZ, RZ, R20 ;  /* 0x000000ffff1a7224 */ /* 0x000fe200078e0014 */
[----:B------:R-:W-:Y:S01]  /*0780*/  MOV R13, R7 ;  /* 0x00000007000d7202 */ /* 0x000fe20000000f00 */
[----:B------:R-:W-:Y:S01]  /*0790*/  IMAD.MOV.U32 R14, RZ, RZ, R40 ;  /* 0x000000ffff0e7224 */ /* 0x000fe200078e0028 */
[----:B------:R-:W-:Y:S02]  /*07a0*/  MOV R11, R41 ;  /* 0x00000029000b7202 */ /* 0x000fe40000000f00 */
[----:B------:R-:W-:-:S07]  /*07b0*/  MOV R12, 0x7d0 ;  /* 0x000007d0000c7802 */ /* 0x000fce0000000f00 */
[----:B------:R-:W-:Y:S05]  /*07c0*/  CALL.REL.NOINC `($__internal_574_$__cuda_sm20_div_s64) ;  /* 0x00000060005c7944 */ /* 0x000fea0003c00000 */
        /* <DEDUP_REMOVED lines=9> */
.L_x_27991:
[----:B------:R-:W-:Y:S05]  /*0860*/  BSYNC.RECONVERGENT B1 ;  /* 0x0000000000017941 */ /* 0x000fea0003800200 */
.L_x_27989:
        /* <DEDUP_REMOVED lines=34> */
.L_x_27993:
[----:B------:R-:W-:Y:S01]  /*0a90*/  MOV R26, R34 ;  /* 0x00000022001a7202 */ /* 0x000fe20000000f00 */
[----:B------:R-:W-:Y:S01]  /*0aa0*/  IMAD.MOV.U32 R13, RZ, RZ, R35 ;  /* 0x000000ffff0d7224 */ /* 0x000fe200078e0023 */
[----:B------:R-:W-:Y:S01]  /*0ab0*/  MOV R14, R20 ;  /* 0x00000014000e7202 */ /* 0x000fe20000000f00 */
[----:B------:R-:W-:Y:S01]  /*0ac0*/  IMAD.MOV.U32 R11, RZ, RZ, R21 ;  /* 0x000000ffff0b7224 */ /* 0x000fe200078e0015 */
[----:B------:R-:W-:-:S07]  /*0ad0*/  MOV R12, 0xaf0 ;  /* 0x00000af0000c7802 */ /* 0x000fce0000000f00 */
[----:B------:R-:W-:Y:S05]  /*0ae0*/  CALL.REL.NOINC `($__internal_574_$__cuda_sm20_div_s64) ;  /* 0x0000005c00947944 */ /* 0x000fea0003c00000 */
        /* <DEDUP_REMOVED lines=10> */
.L_x_27994:
[----:B------:R-:W-:Y:S05]  /*0b90*/  BSYNC.RECONVERGENT B1 ;  /* 0x0000000000017941 */ /* 0x000fea0003800200 */
.L_x_27992:
        /* <DEDUP_REMOVED lines=34> */
.L_x_27996:
        /* <DEDUP_REMOVED lines=16> */
.L_x_27997:
[----:B------:R-:W-:Y:S05]  /*0ec0*/  BSYNC.RECONVERGENT B1 ;  /* 0x0000000000017941 */ /* 0x000fea0003800200 */
.L_x_27995:
        /* <DEDUP_REMOVED lines=36> */
.L_x_27999:
        /* <DEDUP_REMOVED lines=16> */
.L_x_28000:
[----:B------:R-:W-:Y:S05]  /*1210*/  BSYNC.RECONVERGENT B1 ;  /* 0x0000000000017941 */ /* 0x000fea0003800200 */
.L_x_27998:
        /* <DEDUP_REMOVED lines=35> */
.L_x_28002:
[----:B------:R-:W-:Y:S01]  /*1450*/  IMAD.MOV.U32 R26, RZ, RZ, R34 ;  /* 0x000000ffff1a7224 */ /* 0x000fe200078e0022 */
[----:B------:R-:W-:Y:S01]  /*1460*/  MOV R13, R35 ;  /* 0x00000023000d7202 */ /* 0x000fe20000000f00 */
[----:B------:R-:W-:Y:S01]  /*1470*/  IMAD.MOV.U32 R14, RZ, RZ, R20 ;  /* 0x000000ffff0e7224 */ /* 0x000fe200078e0014 */
[----:B------:R-:W-:Y:S02]  /*1480*/  MOV R11, R21 ;  /* 0x00000015000b7202 */ /* 0x000fe40000000f00 */
[----:B------:R-:W-:-:S07]  /*1490*/  MOV R12, 0x14b0 ;  /* 0x000014b0000c7802 */ /* 0x000fce0000000f00 */
[----:B------:R-:W-:Y:S05]  /*14a0*/  CALL.REL.NOINC `($__internal_574_$__cuda_sm20_div_s64) ;  /* 0x0000005400247944 */ /* 0x000fea0003c00000 */
        /* <DEDUP_REMOVED lines=10> */
.L_x_28003:
[----:B------:R-:W-:Y:S05]  /*1550*/  BSYNC.RECONVERGENT B1 ;  /* 0x0000000000017941 */ /* 0x000fea0003800200 */
.L_x_28001:
        /* <DEDUP_REMOVED lines=34> */
.L_x_28005:
[----:B------:R-:W-:Y:S01]  /*1780*/  IMAD.MOV.U32 R26, RZ, RZ, R38 ;  /* 0x000000ffff1a7224 */ /* 0x000fe200078e0026 */
[----:B------:R-:W-:Y:S01]  /*1790*/  MOV R13, R39 ;  /* 0x00000027000d7202 */ /* 0x000fe20000000f00 */
[----:B------:R-:W-:Y:S01]  /*17a0*/  IMAD.MOV.U32 R14, RZ, RZ, R20 ;  /* 0x000000ffff0e7224 */ /* 0x000fe200078e0014 */
[----:B------:R-:W-:Y:S02]  /*17b0*/  MOV R11, R21 ;  /* 0x00000015000b7202 */ /* 0x000fe40000000f00 */
[----:B------:R-:W-:-:S07]  /*17c0*/  MOV R12, 0x17e0 ;  /* 0x000017e0000c7802 */ /* 0x000fce0000000f00 */
[----:B------:R-:W-:Y:S05]  /*17d0*/  CALL.REL.NOINC `($__internal_574_$__cuda_sm20_div_s64) ;  /* 0x0000005000587944 */ /* 0x000fea0003c00000 */
        /* <DEDUP_REMOVED lines=10> */
.L_x_28006:
[----:B------:R-:W-:Y:S05]  /*1880*/  BSYNC.RECONVERGENT B1 ;  /* 0x0000000000017941 */ /* 0x000fea0003800200 */
.L_x_28004:
        /* <DEDUP_REMOVED lines=35> */
.L_x_28008:
[----:B------:R-:W-:Y:S01]  /*1ac0*/  MOV R26, R34 ;  /* 0x00000022001a7202 */ /* 0x000fe20000000f00 */
[----:B------:R-:W-:Y:S01]  /*1ad0*/  IMAD.MOV.U32 R13, RZ, RZ, R35 ;  /* 0x000000ffff0d7224 */ /* 0x000fe200078e0023 */
[----:B------:R-:W-:Y:S01]  /*1ae0*/  MOV R14, R20 ;  /* 0x00000014000e7202 */ /* 0x000fe20000000f00 */
[----:B------:R-:W-:Y:S01]  /*1af0*/  IMAD.MOV.U32 R11, RZ, RZ, R21 ;  /* 0x000000ffff0b7224 */ /* 0x000fe200078e0015 */
[----:B------:R-:W-:-:S07]  /*1b00*/  MOV R12, 0x1b20 ;  /* 0x00001b20000c7802 */ /* 0x000fce0000000f00 */
[----:B------:R-:W-:Y:S05]  /*1b10*/  CALL.REL.NOINC `($__internal_574_$__cuda_sm20_div_s64) ;  /* 0x0000004c00887944 */ /* 0x000fea0003c00000 */
        /* <DEDUP_REMOVED lines=10> */
.L_x_28009:
[----:B------:R-:W-:Y:S05]  /*1bc0*/  BSYNC.RECONVERGENT B1 ;  /* 0x0000000000017941 */ /* 0x000fea0003800200 */
.L_x_28007:
        /* <DEDUP_REMOVED lines=8> */
.L_x_27985:
        /* <DEDUP_REMOVED lines=35> */
.L_x_28013:
        /* <DEDUP_REMOVED lines=16> */
.L_x_28014:
[----:B------:R-:W-:Y:S05]  /*1f80*/  BSYNC.RECONVERGENT B1 ;  /* 0x0000000000017941 */ /* 0x000fea0003800200 */
.L_x_28012:
        /* <DEDUP_REMOVED lines=34> */
.L_x_28016:
        /* <DEDUP_REMOVED lines=16> */
.L_x_28017:
[----:B------:R-:W-:Y:S05]  /*22b0*/  BSYNC.RECONVERGENT B1 ;  /* 0x0000000000017941 */ /* 0x000fea0003800200 */
.L_x_28015:
        /* <DEDUP_REMOVED lines=35> */
.L_x_28019:
        /* <DEDUP_REMOVED lines=16> */
.L_x_28020:
[----:B------:R-:W-:Y:S05]  /*25f0*/  BSYNC.RECONVERGENT B1 ;  /* 0x0000000000017941 */ /* 0x000fea0003800200 */
.L_x_28018:
        /* <DEDUP_REMOVED lines=35> */
.L_x_28022:
[----:B------:R-:W-:Y:S01]  /*2830*/  IMAD.MOV.U32 R26, RZ, RZ, R18 ;  /* 0x000000ffff1a7224 */ /* 0x000fe200078e0012 */
[----:B------:R-:W-:Y:S01]  /*2840*/  MOV R13, R19 ;  /* 0x00000013000d7202 */ /* 0x000fe20000000f00 */
[----:B------:R-:W-:Y:S01]  /*2850*/  IMAD.MOV.U32 R14, RZ, RZ, R16 ;  /* 0x000000ffff0e7224 */ /* 0x000fe200078e0010 */
[----:B------:R-:W-:Y:S02]  /*2860*/  MOV R11, R17 ;  /* 0x00000011000b7202 */ /* 0x000fe40000000f00 */
[----:B------:R-:W-:-:S07]  /*2870*/  MOV R12, 0x2890 ;  /* 0x00002890000c7802 */ /* 0x000fce0000000f00 */
[----:B------:R-:W-:Y:S05]  /*2880*/  CALL.REL.NOINC `($__internal_574_$__cuda_sm20_div_s64) ;  /* 0x00000040002c7944 */ /* 0x000fea0003c00000 */
        /* <DEDUP_REMOVED lines=10> */
.L_x_28023:
[----:B------:R-:W-:Y:S05]  /*2930*/  BSYNC.RECONVERGENT B1 ;  /* 0x0000000000017941 */ /* 0x000fea0003800200 */
.L_x_28021:
[----:B------:R-:W-:Y:S01]  /*2940*/  IMAD R11, R11, R34, RZ ;  /* 0x000000220b0b7224 */ /* 0x000fe200078e02ff */
[----:B------:R-:W-:Y:S01]  /*2950*/  IADD3 R8, PT, PT, R8, -0x2, RZ ;  /* 0xfffffffe08087810 */ /* 0x000fe20007ffe0ff */
[----:B------:R-:W-:Y:S02]  /*2960*/  IMAD.MOV.U32 R38, RZ, RZ, R22 ;  /* 0x000000ffff267224 */ /* 0x000fe400078e0016 */
[-C--:B------:R-:W-:Y:S02]  /*2970*/  IMAD R11, R35, R10.reuse, R11 ;  /* 0x0000000a230b7224 */ /* 0x080fe400078e020b */
[----:B------:R-:W-:-:S04]  /*2980*/  IMAD.WIDE.U32 R22, R34, R10, R38 ;  /* 0x0000000a22167225 */ /* 0x000fc800078e0026 */
[----:B------:R-:W-:-:S07]  /*2990*/  IMAD.IADD R23, R23, 0x1, R11 ;  /* 0x0000000117177824 */ /* 0x000fce00078e020b */
.L_x_28011:
        /* <DEDUP_REMOVED lines=31> */
.L_x_28025:
[----:B------:R-:W-:Y:S01]  /*2b90*/  MOV R18, R6 ;  /* 0x0000000600127202 */ /* 0x000fe20000000f00 */
[----:B------:R-:W-:Y:S01]  /*2ba0*/  IMAD.MOV.U32 R21, RZ, RZ, R9 ;  /* 0x000000ffff157224 */ /* 0x000fe200078e0009 */
[----:B------:R-:W-:Y:S01]  /*2bb0*/  MOV R24, R16 ;  /* 0x0000001000187202 */ /* 0x000fe20000000f00 */
[----:B------:R-:W-:Y:S01]  /*2bc0*/  IMAD.MOV.U32 R19, RZ, RZ, R17 ;  /* 0x000000ffff137224 */ /* 0x000fe200078e0011 */
[----:B------:R-:W-:-:S07]  /*2bd0*/  MOV R26, 0x2bf0 ;  /* 0x00002bf0001a7802 */ /* 0x000fce0000000f00 */
[----:B------:R-:W-:Y:S05]  /*2be0*/  CALL.REL.NOINC `($__internal_575_$__cuda_sm20_rem_s64) ;  /* 0x0000004000a07944 */ /* 0x000fea0003c00000 */
.L_x_28026:
[----:B------:R-:W-:Y:S05]  /*2bf0*/  BSYNC.RECONVERGENT B1 ;  /* 0x0000000000017941 */ /* 0x000fea0003800200 */
.L_x_28024:
        /* <DEDUP_REMOVED lines=30> */
.L_x_28028:
[----:B------:R-:W-:Y:S01]  /*2de0*/  MOV R24, R16 ;  /* 0x0000001000187202 */ /* 0x000fe20000000f00 */
[----:B------:R-:W-:Y:S01]  /*2df0*/  IMAD.MOV.U32 R19, RZ, RZ, R17 ;  /* 0x000000ffff137224 */ /* 0x000fe200078e0011 */
[----:B------:R-:W-:Y:S01]  /*2e00*/  MOV R18, R20 ;  /* 0x0000001400127202 */ /* 0x000fe20000000f00 */
[----:B------:R-:W-:Y:S01]  /*2e10*/  IMAD.MOV.U32 R21, RZ, RZ, R7 ;  /* 0x000000ffff157224 */ /* 0x000fe200078e0007 */
[----:B------:R-:W-:-:S07]  /*2e20*/  MOV R26, 0x2e40 ;  /* 0x00002e40001a7802 */ /* 0x000fce0000000f00 */
[----:B------:R-:W-:Y:S05]  /*2e30*/  CALL.REL.NOINC `($__internal_575_$__cuda_sm20_rem_s64) ;  /* 0x00000040000c7944 */ /* 0x000fea0003c00000 */
[----:B------:R-:W-:Y:S01]  /*2e40*/  MOV R6, R10 ;  /* 0x0000000a00067202 */ /* 0x000fe20000000f00 */
[----:B------:R-:W-:-:S07]  /*2e50*/  IMAD.MOV.U32 R7, RZ, RZ, R11 ;  /* 0x000000ffff077224 */ /* 0x000fce00078e000b */
.L_x_28029:
[----:B------:R-:W-:Y:S05]  /*2e60*/  BSYNC.RECONVERGENT B1 ;  /* 0x0000000000017941 */ /* 0x000fea0003800200 */
.L_x_28027:
[----:B------:R-:W-:Y:S02]  /*2e70*/  IMAD R7, R7, R8, RZ ;  /* 0x0000000807077224 */ /* 0x000fe400078e02ff */
[----:B------:R-:W-:-:S04]  /*2e80*/  IMAD.WIDE.U32 R22, R8, R6, R22 ;  /* 0x0000000608167225 */ /* 0x000fc800078e0016 */
[----:B------:R-:W-:-:S05]  /*2e90*/  IMAD R7, R9, R6, R7 ;  /* 0x0000000609077224 */ /* 0x000fca00078e0207 */
[----:B------:R-:W-:-:S07]  /*2ea0*/  IADD3 R23, PT, PT, R23, R7, RZ ;  /* 0x0000000717177210 */ /* 0x000fce0007ffe0ff */
.L_x_27984:
        /* <DEDUP_REMOVED lines=11> */
.L_x_27983:
        /* <DEDUP_REMOVED lines=22> */
.L_x_28057:
        /* <DEDUP_REMOVED lines=32> */
.L_x_28034:
[----:B------:R-:W-:Y:S01]  /*32c0*/  MOV R26, R10 ;  /* 0x0000000a001a7202 */ /* 0x000fe20000000f00 */
[----:B------:R-:W-:Y:S01]  /*32d0*/  IMAD.MOV.U32 R13, RZ, RZ, R15 ;  /* 0x000000ffff0d7224 */ /* 0x000fe200078e000f */
[----:B------:R-:W-:Y:S01]  /*32e0*/  MOV R14, R20 ;  /* 0x00000014000e7202 */ /* 0x000fe20000000f00 */
[----:B------:R-:W-:Y:S01]  /*32f0*/  IMAD.MOV.U32 R11, RZ, RZ, R21 ;  /* 0x000000ffff0b7224 */ /* 0x000fe200078e0015 */
[----:B------:R-:W-:-:S07]  /*3300*/  MOV R12, 0x3320 ;  /* 0x00003320000c7802 */ /* 0x000fce0000000f00 */
[----:B-123--:R-:W-:Y:S05]  /*3310*/  CALL.REL.NOINC `($__internal_574_$__cuda_sm20_div_s64) ;  /* 0x0000003400887944 */ /* 0x00efea0003c00000 */
        /* <DEDUP_REMOVED lines=10> */
.L_x_28035:
[----:B------:R-:W-:Y:S05]  /*33c0*/  BSYNC.RECONVERGENT B1 ;  /* 0x0000000000017941 */ /* 0x000fea0003800200 */
.L_x_28033:
        /* <DEDUP_REMOVED lines=38> */
.L_x_28037:
[----:B------:R-:W-:Y:S01]  /*3630*/  MOV R26, R36 ;  /* 0x00000024001a7202 */ /* 0x000fe20000000f00 */
[----:B------:R-:W-:Y:S01]  /*3640*/  IMAD.MOV.U32 R13, RZ, RZ, R37 ;  /* 0x000000ffff0d7224 */ /* 0x000fe200078e0025 */
[----:B------:R-:W-:Y:S01]  /*3650*/  MOV R14, R38 ;  /* 0x00000026000e7202 */ /* 0x000fe20000000f00 */
[----:B------:R-:W-:Y:S01]  /*3660*/  IMAD.MOV.U32 R11, RZ, RZ, R39 ;  /* 0x000000ffff0b7224 */ /* 0x000fe200078e0027 */
[----:B------:R-:W-:-:S07]  /*3670*/  MOV R12, 0x3690 ;  /* 0x00003690000c7802 */ /* 0x000fce0000000f00 */
[----:B-1----:R-:W-:Y:S05]  /*3680*/  CALL.REL.NOINC `($__internal_574_$__cuda_sm20_div_s64) ;  /* 0x0000003000ac7944 */ /* 0x002fea0003c00000 */
        /* <DEDUP_REMOVED lines=11> */
.L_x_28038:
[----:B------:R-:W-:Y:S05]  /*3740*/  BSYNC.RECONVERGENT B1 ;  /* 0x0000000000017941 */ /* 0x000fea0003800200 */
.L_x_28036:
        /* <DEDUP_REMOVED lines=38> */
.L_x_28040:
[----:B------:R-:W-:Y:S01]  /*39b0*/  IMAD.MOV.U32 R26, RZ, RZ, R36 ;  /* 0x000000ffff1a7224 */ /* 0x000fe200078e0024 */
[----:B------:R-:W-:Y:S01]  /*39c0*/  MOV R13, R37 ;  /* 0x00000025000d7202 */ /* 0x000fe20000000f00 */
[----:B------:R-:W-:Y:S01]  /*39d0*/  IMAD.MOV.U32 R14, RZ, RZ, R38 ;  /* 0x000000ffff0e7224 */ /* 0x000fe200078e0026 */
[----:B------:R-:W-:Y:S02]  /*39e0*/  MOV R11, R39 ;  /* 0x00000027000b7202 */ /* 0x000fe40000000f00 */
[----:B------:R-:W-:-:S07]  /*39f0*/  MOV R12, 0x3a10 ;  /* 0x00003a10000c7802 */ /* 0x000fce0000000f00 */
[----:B-1----:R-:W-:Y:S05]  /*3a00*/  CALL.REL.NOINC `($__internal_574_$__cuda_sm20_div_s64) ;  /* 0x0000002c00cc7944 */ /* 0x002fea0003c00000 */
        /* <DEDUP_REMOVED lines=11> */
.L_x_28041:
[----:B------:R-:W-:Y:S05]  /*3ac0*/  BSYNC.RECONVERGENT B1 ;  /* 0x0000000000017941 */ /* 0x000fea0003800200 */
.L_x_28039:
        /* <DEDUP_REMOVED lines=37> */
.L_x_28043:
        /* <DEDUP_REMOVED lines=17> */
.L_x_28044:
[----:B------:R-:W-:Y:S05]  /*3e30*/  BSYNC.RECONVERGENT B1 ;  /* 0x0000000000017941 */ /* 0x000fea0003800200 */
.L_x_28042:
        /* <DEDUP_REMOVED lines=38> */
.L_x_28046:
        /* <DEDUP_REMOVED lines=17> */
.L_x_28047:
[----:B------:R-:W-:Y:S05]  /*41b0*/  BSYNC.RECONVERGENT B1 ;  /* 0x0000000000017941 */ /* 0x000fea0003800200 */
.L_x_28045:
        /* <DEDUP_REMOVED lines=38> */
.L_x_28049:
        /* <DEDUP_REMOVED lines=17> */
.L_x_28050:
[----:B------:R-:W-:Y:S05]  /*4530*/  BSYNC.RECONVERGENT B1 ;  /* 0x0000000000017941 */ /* 0x000fea0003800200 */
.L_x_28048:
        /* <DEDUP_REMOVED lines=37> */
.L_x_28052:
        /* <DEDUP_REMOVED lines=17> */
.L_x_28053:
[----:B------:R-:W-:Y:S05]  /*48a0*/  BSYNC.RECONVERGENT B1 ;  /* 0x0000000000017941 */ /* 0x000fea0003800200 */
.L_x_28051:
        /* <DEDUP_REMOVED lines=36> */
.L_x_28055:
        /* <DEDUP_REMOVED lines=17> */
.L_x_28056:
[----:B------:R-:W-:Y:S05]  /*4c00*/  BSYNC.RECONVERGENT B1 ;  /* 0x0000000000017941 */ /* 0x000fea0003800200 */
.L_x_28054:
        /* <DEDUP_REMOVED lines=11> */
.L_x_28032:
        /* <DEDUP_REMOVED lines=36> */
.L_x_28060:
[----:B------:R-:W-:Y:S01]  /*4f00*/  MOV R26, R10 ;  /* 0x0000000a001a7202 */ /* 0x000fe20000000f00 */
[----:B------:R-:W-:Y:S01]  /*4f10*/  IMAD.MOV.U32 R13, RZ, RZ, R15 ;  /* 0x000000ffff0d7224 */ /* 0x000fe200078e000f */
[----:B------:R-:W-:Y:S02]  /*4f20*/  MOV R14, R16 ;  /* 0x00000010000e7202 */ /* 0x000fe40000000f00 */
[----:B------:R-:W-:Y:S02]  /*4f30*/  MOV R11, R17 ;  /* 0x00000011000b7202 */ /* 0x000fe40000000f00 */
[----:B------:R-:W-:-:S07]  /*4f40*/  MOV R12, 0x4f60 ;  /* 0x00004f60000c7802 */ /* 0x000fce0000000f00 */
[----:B------:R-:W-:Y:S05]  /*4f50*/  CALL.REL.NOINC `($__internal_574_$__cuda_sm20_div_s64) ;  /* 0x0000001800787944 */ /* 0x000fea0003c00000 */
        /* <DEDUP_REMOVED lines=10> */
.L_x_28061:
[----:B------:R-:W-:Y:S05]  /*5000*/  BSYNC.RECONVERGENT B1 ;  /* 0x0000000000017941 */ /* 0x000fea0003800200 */
.L_x_28059:
        /* <DEDUP_REMOVED lines=41> */
.L_x_28063:
        /* <DEDUP_REMOVED lines=17> */
.L_x_28064:
[----:B------:R-:W-:Y:S05]  /*53b0*/  BSYNC.RECONVERGENT B1 ;  /* 0x0000000000017941 */ /* 0x000fea0003800200 */
.L_x_28062:
        /* <DEDUP_REMOVED lines=40> */
.L_x_28066:
[----:B------:R-:W-:Y:S01]  /*5640*/  MOV R26, R18 ;  /* 0x00000012001a7202 */ /* 0x000fe20000000f00 */
[----:B------:R-:W-:Y:S01]  /*5650*/  IMAD.MOV.U32 R14, RZ, RZ, R20 ;  /* 0x000000ffff0e7224 */ /* 0x000fe200078e0014 */
[----:B------:R-:W-:Y:S02]  /*5660*/  MOV R13, R19 ;  /* 0x00000013000d7202 */ /* 0x000fe40000000f00 */
[----:B------:R-:W-:Y:S02]  /*5670*/  MOV R11, R21 ;  /* 0x00000015000b7202 */ /* 0x000fe40000000f00 */
[----:B------:R-:W-:-:S07]  /*5680*/  MOV R12, 0x56a0 ;  /* 0x000056a0000c7802 */ /* 0x000fce0000000f00 */
[----:B------:R-:W-:Y:S05]  /*5690*/  CALL.REL.NOINC `($__internal_574_$__cuda_sm20_div_s64) ;  /* 0x0000001000a87944 */ /* 0x000fea0003c00000 */
        /* <DEDUP_REMOVED lines=11> */
.L_x_28067:
[----:B------:R-:W-:Y:S05]  /*5750*/  BSYNC.RECONVERGENT B1 ;  /* 0x0000000000017941 */ /* 0x000fea0003800200 */
.L_x_28065:
        /* <DEDUP_REMOVED lines=39> */
.L_x_28069:
        /* <DEDUP_REMOVED lines=17> */
.L_x_28070:
[----:B------:R-:W-:Y:S05]  /*5ae0*/  BSYNC.RECONVERGENT B1 ;  /* 0x0000000000017941 */ /* 0x000fea0003800200 */
.L_x_28068:
        /* <DEDUP_REMOVED lines=9> */
.L_x_28058:
        /* <DEDUP_REMOVED lines=34> */
.L_x_28073:
[----:B------:R-:W-:Y:S01]  /*5da0*/  MOV R26, R10 ;  /* 0x0000000a001a7202 */ /* 0x000fe20000000f00 */
[----:B------:R-:W-:Y:S01]  /*5db0*/  IMAD.MOV.U32 R14, RZ, RZ, R16 ;  /* 0x000000ffff0e7224 */ /* 0x000fe200078e0010 */
[----:B------:R-:W-:Y:S02]  /*5dc0*/  MOV R13, R15 ;  /* 0x0000000f000d7202 */ /* 0x000fe40000000f00 */
[----:B------:R-:W-:Y:S02]  /*5dd0*/  MOV R11, R17 ;  /* 0x00000011000b7202 */ /* 0x000fe40000000f00 */
[----:B------:R-:W-:-:S07]  /*5de0*/  MOV R12, 0x5e00 ;  /* 0x00005e00000c7802 */ /* 0x000fce0000000f00 */
[----:B------:R-:W-:Y:S05]  /*5df0*/  CALL.REL.NOINC `($__internal_574_$__cuda_sm20_div_s64) ;  /* 0x0000000800d07944 */ /* 0x000fea0003c00000 */
        /* <DEDUP_REMOVED lines=10> */
.L_x_28074:
[----:B------:R-:W-:Y:S05]  /*5ea0*/  BSYNC.RECONVERGENT B1 ;  /* 0x0000000000017941 */ /* 0x000fea0003800200 */
.L_x_28072:
        /* <DEDUP_REMOVED lines=39> */
.L_x_28076:
        /* <DEDUP_REMOVED lines=17> */
.L_x_28077:
[----:B------:R-:W-:Y:S05]  /*6230*/  BSYNC.RECONVERGENT B1 ;  /* 0x0000000000017941 */ /* 0x000fea0003800200 */
.L_x_28075:
        /* <DEDUP_REMOVED lines=9> */
.L_x_28071:
        /* <DEDUP_REMOVED lines=30> */
.L_x_28079:
[----:B------:R-:W-:Y:S01]  /*64b0*/  IMAD.MOV.U32 R24, RZ, RZ, R18 ;  /* 0x000000ffff187224 */ /* 0x000fe200078e0012 */
[----:B------:R-:W-:Y:S02]  /*64c0*/  MOV R18, R10 ;  /* 0x0000000a00127202 */ /* 0x000fe40000000f00 */
[----:B------:R-:W-:Y:S02]  /*64d0*/  MOV R21, R15 ;  /* 0x0000000f00157202 */ /* 0x000fe40000000f00 */
[----:B------:R-:W-:-:S07]  /*64e0*/  MOV R26, 0x6500 ;  /* 0x00006500001a7802 */ /* 0x000fce0000000f00 */
[----:B------:R-:W-:Y:S05]  /*64f0*/  CALL.REL.NOINC `($__internal_575_$__cuda_sm20_rem_s64) ;  /* 0x00000008005c7944 */ /* 0x000fea0003c00000 */
.L_x_28080:
[----:B------:R-:W-:Y:S05]  /*6500*/  BSYNC.RECONVERGENT B1 ;  /* 0x0000000000017941 */ /* 0x000fea0003800200 */
.L_x_28078:
        /* <DEDUP_REMOVED lines=8> */
.L_x_28031:
[----:B------:R-:W0:Y:S02]  /*6590*/  LDCU.64 UR6, c[0x0][0x388] ;  /* 0x00007100ff0677ac */ /* 0x000e240008000a00 */
[----:B0-----:R-:W-:-:S04]  /*65a0*/  LEA R4, P0, R6, UR6, 0x1 ;  /* 0x0000000606047c11 */ /* 0x001fc8000f8008ff */
[----:B------:R-:W-:-:S05]  /*65b0*/  LEA.HI.X R5, R6, UR7, R5, 0x1, P0 ;  /* 0x0000000706057c11 */ /* 0x000fca00080f0c05 */
[----:B------:R-:W2:Y:S02]  /*65c0*/  LDG.E.U16 R4, desc[UR8][R4.64] ;  /* 0x0000000804047981 */ /* 0x000ea4000c1e1500 */
[----:B--2---:R-:W-:-:S05]  /*65d0*/  PRMT R6, R4, 0x9910, RZ ;  /* 0x0000991004067816 */ /* 0x004fca00000000ff */
[----:B------:R-:W-:-:S05]  /*65e0*/  IMAD R6, R6, R6, RZ ;  /* 0x0000000606067224 */ /* 0x000fca00078e02ff */
[----:B------:R1:W-:Y:S02]  /*65f0*/  STS.U16 [R3], R6 ;  /* 0x0000000603007388 */ /* 0x0003e40000000400 */
.L_x_28030:
[----:B------:R-:W-:Y:S05]  /*6600*/  BSYNC.RECONVERGENT B0 ;  /* 0x0000000000007941 */ /* 0x000fea0003800200 */
.L_x_27982:
[----:B------:R-:W-:Y:S01]  /*6610*/  BAR.SYNC.DEFER_BLOCKING 0x0 ;  /* 0x0000000000007b1d */ /* 0x000fe20000010000 */
[----:B------:R-:W-:Y:S01]  /*6620*/  UISETP.GE.U32.AND UP0, UPT, UR5, 0x42, UPT ;  /* 0x000000420500788c */ /* 0x000fe2000bf06070 */
[----:B------:R-:W-:-:S08]  /*6630*/  ISETP.GT.U32.AND P1, PT, R2, 0x1f, PT ;  /* 0x0000001f0200780c */ /* 0x000fd00003f24070 */
[----:B------:R-:W-:Y:S05]  /*6640*/  BRA.U !UP0, `(.L_x_28081) ;  /* 0x0000000108307547 */ /* 0x000fea000b800000 */
.L_x_28082:
        /* <DEDUP_REMOVED lines=12> */
.L_x_28081:
[----:B------:R-:W-:Y:S05]  /*6710*/  @P1 EXIT ;  /* 0x000000000000194d */ /* 0x000fea0003800000 */
[----:B0-2---:R-:W-:Y:S01]  /*6720*/  LDS.U16 R4, [R3] ;  /* 0x0000000003047984 */ /* 0x005fe20000000400 */
[----:B------:R-:W-:-:S03]  /*6730*/  ISETP.NE.AND P0, PT, R2, RZ, PT ;  /* 0x000000ff0200720c */ /* 0x000fc60003f05270 */
[----:B------:R-:W0:Y:S02]  /*6740*/  LDS.U16 R5, [R3+0x40] ;  /* 0x0000400003057984 */ /* 0x000e240000000400 */
[----:B0-----:R-:W-:-:S05]  /*6750*/  IMAD.IADD R4, R4, 0x1, R5 ;  /* 0x0000000104047824 */ /* 0x001fca00078e0205 */
[----:B------:R-:W-:Y:S04]  /*6760*/  STS.U16 [R3], R4 ;  /* 0x0000000403007388 */ /* 0x000fe80000000400 */
[----:B------:R-:W-:Y:S04]  /*6770*/  LDS.U16 R5, [R3] ;  /* 0x0000000003057984 */ /* 0x000fe80000000400 */
[----:B-1----:R-:W0:Y:S02]  /*6780*/  LDS.U16 R6, [R3+0x20] ;  /* 0x0000200003067984 */ /* 0x002e240000000400 */
        /* <DEDUP_REMOVED lines=27> */
        .weak           $__internal_574_$__cuda_sm20_div_s64
        .type           $__internal_574_$__cuda_sm20_div_s64,@function
        .size           $__internal_574_$__cuda_sm20_div_s64,($__internal_575_$__cuda_sm20_rem_s64 - $__internal_574_$__cuda_sm20_div_s64)
$__internal_574_$__cuda_sm20_div_s64:
        /* <DEDUP_REMOVED lines=82> */
[----:B------:R-:W-:Y:S06]  /*6e60*/  RET.REL.NODEC R12 `(uncontiguous_sum_square_u16) ;  /* 0xffffff900c647950 */ /* 0x000fec0003c3ffff */
        .weak           $__internal_575_$__cuda_sm20_rem_s64
        .type           $__internal_575_$__cuda_sm20_rem_s64,@function
        .size           $__internal_575_$__cuda_sm20_rem_s64,(.L_x_30903 - $__internal_575_$__cuda_sm20_rem_s64)
$__internal_575_$__cuda_sm20_rem_s64:
        /* <DEDUP_REMOVED lines=76> */
[----:B------:R-:W-:Y:S06]  /*7330*/  RET.REL.NODEC R26 `(uncontiguous_sum_square_u16) ;  /* 0xffffff8c1a307950 */ /* 0x000fec0003c3ffff */
.L_x_28083:
        /* <DEDUP_REMOVED lines=12> */
.L_x_30903:


//--------------------- .text.contiguous_cumulate_sum_square_u16 --------------------------
	.section	.text.contiguous_cumulate_sum_square_u16,"ax",@progbits
	.align	128
        .global         contiguous_cumulate_sum_square_u16
        .type           contiguous_cumulate_sum_square_u16,@function
        .size           contiguous_cumulate_sum_square_u16,(.L_x_31526 - contiguous_cumulate_sum_square_u16)
        .other          contiguous_cumulate_sum_square_u16,@"STO_CUDA_ENTRY STV_DEFAULT"
contiguous_cumulate_sum_square_u16:
.text.contiguous_cumulate_sum_square_u16:
        /* <DEDUP_REMOVED lines=25> */
[----:B--2---:R-:W-:-:S05]  /*0190*/  @!P0 IMAD.IADD R8, R4, 0x1, R7 ;  /* 0x0000000104088824 */ /* 0x004fca00078e0207 */
        /* <DEDUP_REMOVED lines=10> */
.L_x_28085:
[----:B------:R-:W-:Y:S05]  /*0240*/  BSYNC.RECONVERGENT B0 ;  /* 0x0000000000007941 */ /* 0x000fea0003800200 */
.L_x_28084:
[----:B------:R-:W-:Y:S01]  /*0250*/  BAR.SYNC.DEFER_BLOCKING 0x0 ;  /* 0x0000000000007b1d */ /* 0x000fe20000010000 */
[----:B------:R-:W-:-:S09]  /*0260*/  UISETP.GE.U32.AND UP0, UPT, UR5, 0x42, UPT ;  /* 0x000000420500788c */ /* 0x000fd2000bf06070 */
[----:B------:R-:W-:Y:S05]  /*0270*/  BRA.U !UP0, `(.L_x_28086) ;  /* 0x0000000108307547 */ /* 0x000fea000b800000 */
.L_x_28087:
        /* <DEDUP_REMOVED lines=8> */
[----:B-1----:R-:W-:-:S05]  /*0300*/  @!P0 IMAD.IADD R4, R4, 0x1, R5 ;  /* 0x0000000104048824 */ /* 0x002fca00078e0205 */
[----:B------:R2:W-:Y:S01]  /*0310*/  @!P0 STS.U16 [R3], R4 ;  /* 0x0000000403008388 */ /* 0x0005e20000000400 */
[----:B------:R-:W-:Y:S06]  /*0320*/  BAR.SYNC.DEFER_BLOCKING 0x0 ;  /* 0x0000000000007b1d */ /* 0x000fec0000010000 */
[----:B------:R-:W-:Y:S05]  /*0330*/  BRA.U UP0, `(.L_x_28087) ;  /* 0xfffffffd00d07547 */ /* 0x000fea000b83ffff */
.L_x_28086:
[----:B------:R-:W-:Y:S05]  /*0340*/  @P1 EXIT ;  /* 0x000000000000194d */ /* 0x000fea0003800000 */
[----:B-12---:R-:W-:Y:S01]  /*0350*/  LDS.U16 R4, [R3] ;  /* 0x0000000003047984 */ /* 0x006fe20000000400 */
[----:B------:R-:W-:-:S03]  /*0360*/  ISETP.NE.AND P0, PT, R2, RZ, PT ;  /* 0x000000ff0200720c */ /* 0x000fc60003f05270 */
[----:B------:R-:W1:Y:S02]  /*0370*/  LDS.U16 R5, [R3+0x40] ;  /* 0x0000400003057984 */ /* 0x000e640000000400 */
[----:B-1----:R-:W-:-:S05]  /*0380*/  IMAD.IADD R4, R4, 0x1, R5 ;  /* 0x0000000104047824 */ /* 0x002fca00078e0205 */
[----:B------:R-:W-:Y:S04]  /*0390*/  STS.U16 [R3], R4 ;  /* 0x0000000403007388 */ /* 0x000fe80000000400 */
[----:B------:R-:W-:Y:S04]  /*03a0*/  LDS.U16 R5, [R3] ;  /* 0x0000000003057984 */ /* 0x000fe80000000400 */
[----:B------:R-:W1:Y:S02]  /*03b0*/  LDS.U16 R6, [R3+0x20] ;  /* 0x0000200003067984 */ /* 0x000e640000000400 */
[----:B-1----:R-:W-:-:S05]  /*03c0*/  IADD3 R6, PT, PT, R5, R6, RZ ;  /* 0x0000000605067210 */ /* 0x002fca0007ffe0ff */
[----:B------:R-:W-:Y:S04]  /*03d0*/  STS.U16 [R3], R6 ;  /* 0x0000000603007388 */ /* 0x000fe80000000400 */
[----:B------:R-:W-:Y:S04]  /*03e0*/  LDS.U16 R5, [R3] ;  /* 0x0000000003057984 */ /* 0x000fe80000000400 */
[----:B0-----:R-:W0:Y:S02]  /*03f0*/  LDS.U16 R8, [R3+0x10] ;  /* 0x0000100003087984 */ /* 0x001e240000000400 */
[----:B0-----:R-:W-:-:S05]  /*0400*/  IMAD.IADD R8, R5, 0x1, R8 ;  /* 0x0000000105087824 */ /* 0x001fca00078e0208 */
        /* <DEDUP_REMOVED lines=22> */
.L_x_28088:
        /* <DEDUP_REMOVED lines=9> */
.L_x_31526:


//--------------------- .text.contiguous_sum_square_u16 --------------------------
	.section	.text.contiguous_sum_square_u16,"ax",@progbits
	.align	128
        .global         contiguous_sum_square_u16
        .type           contiguous_sum_square_u16,@function
        .size           contiguous_sum_square_u16,(.L_x_31527 - contiguous_sum_square_u16)
        .other          contiguous_sum_square_u16,@"STO_CUDA_ENTRY STV_DEFAULT"
contiguous_sum_square_u16:
.text.contiguous_sum_square_u16:
        /* <DEDUP_REMOVED lines=17> */
[----:B------:R-:W3:Y:S01]  /*0110*/  @!P0 LDG.E.U16 R4, desc[UR8][R4.64] ;  /* 0x0000000804048981 */ /* 0x000ee2000c1e1500 */
[----:B------:R-:W0:Y:S01]  /*0120*/  S2UR UR6, SR_CgaCtaId ;  /* 0x00000000000679c3 */ /* 0x000e220000008800 */
[----:B------:R-:W-:Y:S02]  /*0130*/  UMOV UR4, 0x400 ;  /* 0x0000040000047882 */ /* 0x000fe40000000000 */
[----:B0-----:R-:W-:-:S06]  /*0140*/  ULEA UR4, UR6, UR4, 0x18 ;  /* 0x0000000406047291 */ /* 0x001fcc000f8ec0ff */
[----:B------:R-:W-:-:S05]  /*0150*/  LEA R3, R2, UR4, 0x1 ;  /* 0x0000000402037c11 */ /* 0x000fca000f8e08ff */
[----:B------:R0:W-:Y:S01]  /*0160*/  STS.U16 [R3], RZ ;  /* 0x000000ff03007388 */ /* 0x0001e20000000400 */
[----:B------:R-:W-:Y:S01]  /*0170*/  BSSY.RECONVERGENT B0, `(.L_x_28089) ;  /* 0x0000010000007945 */ /* 0x000fe20003800200 */
[----:B------:R-:W-:Y:S01]  /*0180*/  ISETP.GT.U32.AND P1, PT, R2, 0x1f, PT ;  /* 0x0000001f0200780c */ /* 0x000fe20003f24070 */
[----:B---3--:R-:W-:-:S04]  /*0190*/  @!P0 IMAD R8, R4, R4, RZ ;  /* 0x0000000404088224 */ /* 0x008fc800078e02ff */
[----:B--2---:R-:W-:-:S05]  /*01a0*/  @!P0 IMAD R8, R7, R7, R8 ;  /* 0x0000000707088224 */ /* 0x004fca00078e0208 */
[----:B------:R0:W-:Y:S01]  /*01b0*/  @!P0 STS.U16 [R3], R8 ;  /* 0x0000000803008388 */ /* 0x0001e20000000400 */
[----:B------:R-:W-:Y:S05]  /*01c0*/  @!P0 BRA `(.L_x_28090) ;  /* 0x0000000000288947 */ /* 0x000fea0003800000 */
[----:B------:R-:W-:-:S04]  /*01d0*/  ISETP.GE.U32.AND P0, PT, R9, UR10, PT ;  /* 0x0000000a09007c0c */ /* 0x000fc8000bf06070 */
[----:B------:R-:W-:-:S13]  /*01e0*/  ISETP.GE.U32.AND.EX P0, PT, RZ, UR11, PT, P0 ;  /* 0x0000000bff007c0c */ /* 0x000fda000bf06100 */
[----:B------:R-:W-:Y:S05]  /*01f0*/  @P0 BRA `(.L_x_28090) ;  /* 0x00000000001c0947 */ /* 0x000fea0003800000 */
[----:B------:R-:W1:Y:S02]  /*0200*/  LDCU.64 UR6, c[0x0][0x388] ;  /* 0x00007100ff0677ac */ /* 0x000e640008000a00 */
[----:B-1----:R-:W-:-:S04]  /*0210*/  LEA R4, P0, R9, UR6, 0x1 ;  /* 0x0000000609047c11 */ /* 0x002fc8000f8008ff */
[----:B------:R-:W-:-:S05]  /*0220*/  LEA.HI.X R5, R9, UR7, RZ, 0x1, P0 ;  /* 0x0000000709057c11 */ /* 0x000fca00080f0cff */
[----:B------:R-:W2:Y:S02]  /*0230*/  LDG.E.U16 R4, desc[UR8][R4.64] ;  /* 0x0000000804047981 */ /* 0x000ea4000c1e1500 */
[----:B--2---:R-:W-:-:S05]  /*0240*/  PRMT R6, R4, 0x9910, RZ ;  /* 0x0000991004067816 */ /* 0x004fca00000000ff */
[----:B------:R-:W-:-:S05]  /*0250*/  IMAD R6, R6, R6, RZ ;  /* 0x0000000606067224 */ /* 0x000fca00078e02ff */
[----:B------:R1:W-:Y:S02]  /*0260*/  STS.U16 [R3], R6 ;  /* 0x0000000603007388 */ /* 0x0003e40000000400 */
.L_x_28090:
[----:B------:R-:W-:Y:S05]  /*0270*/  BSYNC.RECONVERGENT B0 ;  /* 0x0000000000007941 */ /* 0x000fea0003800200 */
.L_x_28089:
[----:B------:R-:W-:Y:S01]  /*0280*/  BAR.SYNC.DEFER_BLOCKING 0x0 ;  /* 0x0000000000007b1d */ /* 0x000fe20000010000 */
[----:B------:R-:W-:-:S09]  /*0290*/  UISETP.GE.U32.AND UP0, UPT, UR5, 0x42, UPT ;  /* 0x000000420500788c */ /* 0x000fd2000bf06070 */
[----:B------:R-:W-:Y:S05]  /*02a0*/  BRA.U !UP0, `(.L_x_28091) ;  /* 0x0000000108307547 */ /* 0x000fea000b800000 */
.L_x_28092:
        /* <DEDUP_REMOVED lines=8> */
[----:B--2---:R-:W-:-:S05]  /*0330*/  @!P0 IMAD.IADD R4, R4, 0x1, R5 ;  /* 0x0000000104048824 */ /* 0x004fca00078e0205 */
[----:B------:R2:W-:Y:S01]  /*0340*/  @!P0 STS.U16 [R3], R4 ;  /* 0x0000000403008388 */ /* 0x0005e20000000400 */
[----:B------:R-:W-:Y:S06]  /*0350*/  BAR.SYNC.DEFER_BLOCKING 0x0 ;  /* 0x0000000000007b1d */ /* 0x000fec0000010000 */
[----:B------:R-:W-:Y:S05]  /*0360*/  BRA.U UP0, `(.L_x_28092) ;  /* 0xfffffffd00d07547 */ /* 0x000fea000b83ffff */
.L_x_28091:
[----:B------:R-:W-:Y:S05]  /*0370*/  @P1 EXIT ;  /* 0x000000000000194d */ /* 0x000fea0003800000 */
[----:B--2---:R-:W-:Y:S01]  /*0380*/  LDS.U16 R4, [R3] ;  /* 0x0000000003047984 */ /* 0x004fe20000000400 */
[----:B------:R-:W-:-:S03]  /*0390*/  ISETP.NE.AND P0, PT, R2, RZ, PT ;  /* 0x000000ff0200720c */ /* 0x000fc60003f05270 */
[----:B------:R-:W2:Y:S02]  /*03a0*/  LDS.U16 R5, [R3+0x40] ;  /* 0x0000400003057984 */ /* 0x000ea40000000400 */
[----:B--2---:R-:W-:-:S05]  /*03b0*/  IMAD.IADD R4, R4, 0x1, R5 ;  /* 0x0000000104047824 */ /* 0x004fca00078e0205 */
[----:B------:R-:W-:Y:S04]  /*03c0*/  STS.U16 [R3], R4 ;  /* 0x0000000403007388 */ /* 0x000fe80000000400 */
[----:B------:R-:W-:Y:S04]  /*03d0*/  LDS.U16 R5, [R3] ;  /* 0x0000000003057984 */ /* 0x000fe80000000400 */
[----:B-1----:R-:W1:Y:S02]  /*03e0*/  LDS.U16 R6, [R3+0x20] ;  /* 0x0000200003067984 */ /* 0x002e640000000400 */
        /* <DEDUP_REMOVED lines=27> */
.L_x_28093:
        /* <DEDUP_REMOVED lines=14> */
.L_x_31527:


//--------------------- .text.contiguous_sum_square33_u8 --------------------------
	.section	.text.contiguous_sum_square33_u8,"ax",@progbits
	.align	128
        .global         contiguous_sum_square33_u8
        .type           contiguous_sum_square33_u8,@function
        .size           contiguous_sum_square33_u8,(.L_x_31528 - contiguous_sum_square33_u8)
        .other          contiguous_sum_square33_u8,@"STO_CUDA_ENTRY STV_DEFAULT"
contiguous_sum_square33_u8:
.text.contiguous_sum_square33_u8:
        /* <DEDUP_REMOVED lines=18> */
[----:B-----5:R-:W-:-:S09]  /*0120*/  ULEA UR4, UR5, UR4, 0x18 ;  /* 0x0000000405047291 */ /* 0x020fd2000f8ec0ff */
[----:B------:R0:W-:Y:S03]  /*0130*/  STS.U8 [R8+UR4], RZ ;  /* 0x000000ff08007988 */ /* 0x0001e60008000004 */
[----:B------:R-:W-:Y:S05]  /*0140*/  @P0 EXIT ;  /* 0x000000000000094d */ /* 0x000fea0003800000 */
[----:B------:R-:W1:Y:S01]  /*0150*/  LDCU.64 UR10, c[0x0][0x388] ;  /* 0x00007100ff0a77ac */ /* 0x000e620008000a00 */
[----:B------:R-:W-:Y:S01]  /*0160*/  IMAD R6, R5, R2, R4 ;  /* 0x0000000205067224 */ /* 0x000fe200078e0204 */
        /* <DEDUP_REMOVED lines=9> */
[----:B-1----:R1:W2:Y:S01]  /*0200*/  @!P0 LDS.U8 R7, [R0+UR4] ;  /* 0x0000000400078984 */ /* 0x0022a20008000000 */
[----:B------:R-:W-:Y:S05]  /*0210*/  @!P0 BRA `(.L_x_28094) ;  /* 0x0000000400188947 */ /* 0x000fea0003800000 */
[----:B--2---:R2:W3:Y:S01]  /*0220*/  LDS.U8 R7, [R0+UR4] ;  /* 0x0000000400077984 */ /* 0x0044e20008000000 */
[----:B------:R-:W-:Y:S02]  /*0230*/  VIADD R6, R10, 0xfffffffe ;  /* 0xfffffffe0a067836 */ /* 0x000fe40000000000 */
[----:B0-----:R-:W-:Y:S02]  /*0240*/  VIADD R8, R0, UR4 ;  /* 0x0000000400087c36 */ /* 0x001fe40008000000 */
[----:B------:R-:W-:Y:S01]  /*0250*/  IMAD.MOV.U32 R11, RZ, RZ, 0x1 ;  /* 0x00000001ff0b7424 */ /* 0x000fe200078e00ff */
[----:B------:R-:W-:Y:S01]  /*0260*/  ISETP.GE.U32.AND P0, PT, R6, 0x7, PT ;  /* 0x000000070600780c */ /* 0x000fe20003f06070 */
[----:B------:R-:W-:-:S05]  /*0270*/  VIADD R6, R10, 0xffffffff ;  /* 0xffffffff0a067836 */ /* 0x000fca0000000000 */
[----:B------:R-:W-:-:S07]  /*0280*/  LOP3.LUT R9, R6, 0x7, RZ, 0xc0, !PT ;  /* 0x0000000706097812 */ /* 0x000fce00078ec0ff */
[----:B------:R-:W-:Y:S05]  /*0290*/  @!P0 BRA `(.L_x_28095) ;  /* 0x0000000000788947 */ /* 0x000fea0003800000 */
[----:B------:R-:W0:Y:S01]  /*02a0*/  LDC R11, c[0x0][0x360] ;  /* 0x0000d800ff0b7b82 */ /* 0x000e220000000800 */
[----:B------:R-:W-:Y:S01]  /*02b0*/  LOP3.LUT R12, R6, 0xfffffff8, RZ, 0xc0, !PT ;  /* 0xfffffff8060c7812 */ /* 0x000fe200078ec0ff */
[----:B------:R-:W-:-:S04]  /*02c0*/  IMAD.MOV.U32 R10, RZ, RZ, RZ ;  /* 0x000000ffff0a7224 */ /* 0x000fc800078e00ff */
[----:B------:R-:W-:Y:S01]  /*02d0*/  IMAD.MOV R12, RZ, RZ, -R12 ;  /* 0x000000ffff0c7224 */ /* 0x000fe200078e0a0c */
[----:B0-----:R-:W-:-:S07]  /*02e0*/  IADD3 R14, PT, PT, R0, UR4, R11 ;  /* 0x00000004000e7c10 */ /* 0x001fce000fffe00b */
.L_x_28096:
[----:B------:R-:W-:Y:S01]  /*02f0*/  VIADD R13, R14, UR8 ;  /* 0x000000080e0d7c36 */ /* 0x000fe20008000000 */
[----:B------:R-:W-:Y:S01]  /*0300*/  LDS.U8 R16, [R14] ;  /* 0x000000000e107984 */ /* 0x000fe20000000000 */
[----:B------:R-:W-:Y:S02]  /*0310*/  VIADD R12, R12, 0x8 ;  /* 0x000000080c0c7836 */ /* 0x000fe40000000000 */
[----:B------:R-:W-:Y:S01]  /*0320*/  VIADD R17, R13, UR8 ;  /* 0x000000080d117c36 */ /* 0x000fe20008000000 */
[----:B------:R0:W3:Y:S01]  /*0330*/  LDS.U8 R15, [R14+UR8] ;  /* 0x000000080e0f7984 */ /* 0x0000e20008000000 */
[----:B------:R-:W-:Y:S01]  /*0340*/  VIADD R10, R10, 0x8 ;  /* 0x000000080a0a7836 */ /* 0x000fe20000000000 */
[----:B------:R-:W-:Y:S01]  /*0350*/  ISETP.NE.AND P0, PT, R12, RZ, PT ;  /* 0x000000ff0c00720c */ /* 0x000fe20003f05270 */
[----:B------:R-:W-:Y:S01]  /*0360*/  VIADD R19, R17, UR8 ;  /* 0x0000000811137c36 */ /* 0x000fe20008000000 */
[----:B------:R-:W-:Y:S03]  /*0370*/  LDS.U8 R18, [R13+UR8] ;  /* 0x000000080d127984 */ /* 0x000fe60008000000 */
[----:B------:R-:W-:Y:S01]  /*0380*/  VIADD R20, R19, UR8 ;  /* 0x0000000813147c36 */ /* 0x000fe20008000000 */
[----:B------:R-:W4:Y:S01]  /*0390*/  LDS.U8 R17, [R17+UR8] ;  /* 0x0000000811117984 */ /* 0x000f220008000000 */
[----:B0-----:R-:W-:-:S02]  /*03a0*/  IMAD R14, R11, 0x8, R14 ;  /* 0x000000080b0e7824 */ /* 0x001fc400078e020e */
[----:B------:R-:W-:Y:S01]  /*03b0*/  VIADD R21, R20, UR8 ;  /* 0x0000000814157c36 */ /* 0x000fe20008000000 */
[----:B------:R-:W-:Y:S03]  /*03c0*/  LDS.U8 R22, [R19+UR8] ;  /* 0x0000000813167984 */ /* 0x000fe60008000000 */
[----:B------:R-:W-:Y:S01]  /*03d0*/  VIADD R23, R21, UR8 ;  /* 0x0000000815177c36 */ /* 0x000fe20008000000 */
[----:B------:R-:W0:Y:S04]  /*03e0*/  LDS.U8 R20, [R20+UR8] ;  /* 0x0000000814147984 */ /* 0x000e280008000000 */
[----:B------:R-:W-:Y:S04]  /*03f0*/  LDS.U8 R24, [R21+UR8] ;  /* 0x0000000815187984 */ /* 0x000fe80008000000 */
[----:B------:R-:W5:Y:S01]  /*0400*/  LDS.U8 R23, [R23+UR8] ;  /* 0x0000000817177984 */ /* 0x000f620008000000 */
[----:B---3--:R-:W-:-:S04]  /*0410*/  IADD3 R15, PT, PT, R15, R16, R7 ;  /* 0x000000100f0f7210 */ /* 0x008fc80007ffe007 */
[----:B----4-:R-:W-:-:S04]  /*0420*/  IADD3 R15, PT, PT, R17, R18, R15 ;  /* 0x00000012110f7210 */ /* 0x010fc80007ffe00f */
[----:B0-----:R-:W-:-:S04]  /*0430*/  IADD3 R15, PT, PT, R20, R22, R15 ;  /* 0x00000016140f7210 */ /* 0x001fc80007ffe00f */
[----:B-----5:R-:W-:-:S04]  /*0440*/  IADD3 R15, PT, PT, R23, R24, R15 ;  /* 0x00000018170f7210 */ /* 0x020fc80007ffe00f */
[----:B------:R-:W-:Y:S01]  /*0450*/  PRMT R7, R15, 0x7610, R7 ;  /* 0x000076100f077816 */ /* 0x000fe20000000007 */
[----:B------:R-:W-:Y:S06]  /*0460*/  @P0 BRA `(.L_x_28096) ;  /* 0xfffffffc00a00947 */ /* 0x000fec000383ffff */
[----:B------:R-:W-:-:S07]  /*0470*/  VIADD R11, R10, 0x1 ;  /* 0x000000010a0b7836 */ /* 0x000fce0000000000 */
.L_x_28095:
[----:B------:R-:W-:-:S13]  /*0480*/  ISETP.NE.AND P0, PT, R9, RZ, PT ;  /* 0x000000ff0900720c */ /* 0x000fda0003f05270 */
[----:B------:R-:W-:Y:S05]  /*0490*/  @!P0 BRA `(.L_x_28097) ;  /* 0x0000000000748947 */ /* 0x000fea0003800000 */
[----:B------:R-:W-:Y:S02]  /*04a0*/  ISETP.GE.U32.AND P0, PT, R9, 0x4, PT ;  /* 0x000000040900780c */ /* 0x000fe40003f06070 */
[----:B------:R-:W-:-:S04]  /*04b0*/  LOP3.LUT R16, R6, 0x3, RZ, 0xc0, !PT ;  /* 0x0000000306107812 */ /* 0x000fc800078ec0ff */
[----:B------:R-:W-:-:S07]  /*04c0*/  ISETP.NE.AND P1, PT, R16, RZ, PT ;  /* 0x000000ff1000720c */ /* 0x000fce0003f25270 */
[----:B------:R-:W-:Y:S06]  /*04d0*/  @!P0 BRA `(.L_x_28098) ;  /* 0x00000000002c8947 */ /* 0x000fec0003800000 */
[C---:B------:R-:W-:Y:S02]  /*04e0*/  IMAD R9, R11.reuse, UR8, R8 ;  /* 0x000000080b097c24 */ /* 0x040fe4000f8e0208 */
[----:B------:R-:W-:Y:S02]  /*04f0*/  VIADD R11, R11, 0x4 ;  /* 0x000000040b0b7836 */ /* 0x000fe40000000000 */
[----:B------:R-:W-:Y:S01]  /*0500*/  VIADD R12, R9, UR8 ;  /* 0x00000008090c7c36 */ /* 0x000fe20008000000 */
[----:B------:R-:W-:Y:S03]  /*0510*/  LDS.U8 R10, [R9] ;  /* 0x00000000090a7984 */ /* 0x000fe60000000000 */
[----:B------:R-:W-:Y:S01]  /*0520*/  VIADD R14, R12, UR8 ;  /* 0x000000080c0e7c36 */ /* 0x000fe20008000000 */
[----:B------:R-:W3:Y:S04]  /*0530*/  LDS.U8 R13, [R9+UR8] ;  /* 0x00000008090d7984 */ /* 0x000ee80008000000 */
[----:B------:R-:W-:Y:S04]  /*0540*/  LDS.U8 R15, [R12+UR8] ;  /* 0x000000080c0f7984 */ /* 0x000fe80008000000 */
[----:B------:R-:W0:Y:S01]  /*0550*/  LDS.U8 R14, [R14+UR8] ;  /* 0x000000080e0e7984 */ /* 0x000e220008000000 */
[----:B---3--:R-:W-:-:S04]  /*0560*/  IADD3 R10, PT, PT, R13, R10, R7 ;  /* 0x0000000a0d0a7210 */ /* 0x008fc80007ffe007 */
[----:B0-----:R-:W-:-:S04]  /*0570*/  IADD3 R10, PT, PT, R14, R15, R10 ;  /* 0x0000000f0e0a7210 */ /* 0x001fc80007ffe00a */
[----:B------:R-:W-:-:S07]  /*0580*/  PRMT R7, R10, 0x7610, R7 ;  /* 0x000076100a077816 */ /* 0x000fce0000000007 */
.L_x_28098:
[----:B------:R-:W-:Y:S05]  /*0590*/  @!P1 BRA `(.L_x_28097) ;  /* 0x0000000000349947 */ /* 0x000fea0003800000 */
[----:B------:R-:W-:Y:S02]  /*05a0*/  ISETP.NE.AND P0, PT, R16, 0x1, PT ;  /* 0x000000011000780c */ /* 0x000fe40003f05270 */
[----:B------:R-:W-:-:S04]  /*05b0*/  LOP3.LUT R6, R6, 0x1, RZ, 0xc0, !PT ;  /* 0x0000000106067812 */ /* 0x000fc800078ec0ff */
[----:B------:R-:W-:-:S07]  /*05c0*/  ISETP.NE.U32.AND P1, PT, R6, 0x1, PT ;  /* 0x000000010600780c */ /* 0x000fce0003f25070 */
[C---:B------:R-:W-:Y:S02]  /*05d0*/  @P0 IMAD R9, R11.reuse, UR8, R8 ;  /* 0x000000080b090c24 */ /* 0x040fe4000f8e0208 */
[----:B------:R-:W-:-:S03]  /*05e0*/  @P0 VIADD R11, R11, 0x2 ;  /* 0x000000020b0b0836 */ /* 0x000fc60000000000 */
[----:B------:R-:W-:Y:S01]  /*05f0*/  @P0 LDS.U8 R6, [R9] ;  /* 0x0000000009060984 */ /* 0x000fe20000000000 */
[----:B------:R-:W-:-:S03]  /*0600*/  @!P1 IMAD R8, R11, UR8, R8 ;  /* 0x000000080b089c24 */ /* 0x000fc6000f8e0208 */
[----:B------:R-:W3:Y:S04]  /*0610*/  @P0 LDS.U8 R10, [R9+UR8] ;  /* 0x00000008090a0984 */ /* 0x000ee80008000000 */
[----:B------:R-:W0:Y:S01]  /*0620*/  @!P1 LDS.U8 R8, [R8] ;  /* 0x0000000008089984 */ /* 0x000e220000000000 */
[----:B---3--:R-:W-:-:S04]  /*0630*/  @P0 IADD3 R6, PT, PT, R10, R6, R7 ;  /* 0x000000060a060210 */ /* 0x008fc80007ffe007 */
[----:B------:R-:W-:-:S05]  /*0640*/  @P0 PRMT R7, R6, 0x7610, R7 ;  /* 0x0000761006070816 */ /* 0x000fca0000000007 */
[----:B0-----:R-:W-:-:S05]  /*0650*/  @!P1 IMAD.IADD R6, R7, 0x1, R8 ;  /* 0x0000000107069824 */ /* 0x001fca00078e0208 */
[----:B------:R-:W-:-:S07]  /*0660*/  @!P1 PRMT R7, R6, 0x7610, R7 ;  /* 0x0000761006079816 */ /* 0x000fce0000000007 */
.L_x_28097:
[----:B---3--:R3:W-:Y:S02]  /*0670*/  STS.U8 [R0+UR4], R7 ;  /* 0x0000000700007988 */ /* 0x0087e40008000004 */
.L_x_28094:
[----:B------:R-:W4:Y:S01]  /*0680*/  LDCU.64 UR10, c[0x0][0x380] ;  /* 0x00007000ff0a77ac */ /* 0x000f220008000a00 */
[----:B------:R-:W-:Y:S02]  /*0690*/  IMAD.MOV.U32 R5, RZ, RZ, RZ ;  /* 0x000000ffff057224 */ /* 0x000fe400078e00ff */
[----:B------:R-:W-:-:S04]  /*06a0*/  IMAD.WIDE.U32 R4, R2, UR9, R4 ;  /* 0x0000000902047c25 */ /* 0x000fc8000f8e0004 */
[----:B------:R-:W-:Y:S01]  /*06b0*/  IMAD R3, R3, UR9, R5 ;  /* 0x0000000903037c24 */ /* 0x000fe2000f8e0205 */
[----:B----4-:R-:W-:-:S04]  /*06c0*/  IADD3 R4, P0, PT, R4, UR10, RZ ;  /* 0x0000000a04047c10 */ /* 0x010fc8000ff1e0ff */
[----:B------:R-:W-:-:S05]  /*06d0*/  IADD3.X R5, PT, PT, R3, UR11, RZ, P0, !PT ;  /* 0x0000000b03057c10 */ /* 0x000fca00087fe4ff */
[----:B--2---:R-:W-:Y:S01]  /*06e0*/  STG.E.U8 desc[UR6][R4.64], R7 ;  /* 0x0000000704007986 */ /* 0x004fe2000c101106 */
[----:B------:R-:W-:Y:S05]  /*06f0*/  EXIT ;  /* 0x000000000000794d */ /* 0x000fea0003800000 */
.L_x_28099:
        /* <DEDUP_REMOVED lines=16> */
.L_x_31528:


//--------------------- .text.contiguous_sum_square3_u8 --------------------------
	.section	.text.contiguous_sum_square3_u8,"ax",@progbits
	.align	128
        .global         contiguous_sum_square3_u8
        .type           contiguous_sum_square3_u8,@function
        .size           contiguous_sum_square3_u8,(.L_x_30905 - contiguous_sum_square3_u8)
        .other          contiguous_sum_square3_u8,@"STO_CUDA_ENTRY STV_DEFAULT"
contiguous_sum_square3_u8:
.text.contiguous_sum_square3_u8:
        /* <DEDUP_REMOVED lines=17> */
[----:B----4-:R-:W-:-:S04]  /*0110*/  ISETP.GE.U32.AND P1, PT, R14, UR12, PT ;  /* 0x0000000c0e007c0c */ /* 0x010fc8000bf26070 */
[----:B------:R-:W-:Y:S01]  /*0120*/  ISETP.GE.U32.OR.EX P0, PT, RZ, UR13, P0, P1 ;  /* 0x0000000dff007c0c */ /* 0x000fe20008706510 */
[----:B------:R0:W-:-:S12]  /*0130*/  STS.U8 [R4+UR5], RZ ;  /* 0x000000ff04007988 */ /* 0x0001d80008000005 */
        /* <DEDUP_REMOVED lines=22> */
.L_x_28118:
        /* <DEDUP_REMOVED lines=27> */
.L_x_28102:
[----:B------:R-:W-:Y:S01]  /*0450*/  MOV R30, R32 ;  /* 0x00000020001e7202 */ /* 0x000fe20000000f00 */
[----:B------:R-:W-:Y:S01]  /*0460*/  IMAD.MOV.U32 R0, RZ, RZ, R36 ;  /* 0x000000ffff007224 */ /* 0x000fe200078e0024 */
[----:B------:R-:W-:Y:S02]  /*0470*/  MOV R3, R37 ;  /* 0x0000002500037202 */ /* 0x000fe40000000f00 */
[----:B------:R-:W-:-:S07]  /*0480*/  MOV R8, 0x4a0 ;  /* 0x000004a000087802 */ /* 0x000fce0000000f00 */
[----:B01-3--:R-:W-:Y:S05]  /*0490*/  CALL.REL.NOINC `($__internal_576_$__cuda_sm20_div_s64) ;  /* 0x00000030008c7944 */ /* 0x00bfea0003c00000 */
        /* <DEDUP_REMOVED lines=9> */
.L_x_28103:
        /* <DEDUP_REMOVED lines=33> */
.L_x_28104:
[----:B------:R-:W-:Y:S01]  /*0740*/  IMAD.MOV.U32 R0, RZ, RZ, R36 ;  /* 0x000000ffff007224 */ /* 0x000fe200078e0024 */
[----:B------:R-:W-:Y:S02]  /*0750*/  MOV R3, R37 ;  /* 0x0000002500037202 */ /* 0x000fe40000000f00 */
[----:B------:R-:W-:-:S07]  /*0760*/  MOV R8, 0x780 ;  /* 0x0000078000087802 */ /* 0x000fce0000000f00 */
[----:B---3--:R-:W-:Y:S05]  /*0770*/  CALL.REL.NOINC `($__internal_576_$__cuda_sm20_div_s64) ;  /* 0x0000002c00d47944 */ /* 0x008fea0003c00000 */
        /* <DEDUP_REMOVED lines=10> */
.L_x_28105:
        /* <DEDUP_REMOVED lines=34> */
.L_x_28106:
[----:B------:R-:W-:Y:S01]  /*0a40*/  IMAD.MOV.U32 R30, RZ, RZ, R28 ;  /* 0x000000ffff1e7224 */ /* 0x000fe200078e001c */
[----:B------:R-:W-:Y:S01]  /*0a50*/  MOV R0, R36 ;  /* 0x0000002400007202 */ /* 0x000fe20000000f00 */
[----:B------:R-:W-:Y:S01]  /*0a60*/  IMAD.MOV.U32 R3, RZ, RZ, R37 ;  /* 0x000000ffff037224 */ /* 0x000fe200078e0025 */
[----:B------:R-:W-:-:S07]  /*0a70*/  MOV R8, 0xa90 ;  /* 0x00000a9000087802 */ /* 0x000fce0000000f00 */
[----:B---3--:R-:W-:Y:S05]  /*0a80*/  CALL.REL.NOINC `($__internal_576_$__cuda_sm20_div_s64) ;  /* 0x0000002c00107944 */ /* 0x008fea0003c00000 */
        /* <DEDUP_REMOVED lines=10> */
.L_x_28107:
        /* <DEDUP_REMOVED lines=33> */
.L_x_28108:
[----:B------:R-:W-:Y:S01]  /*0d40*/  IMAD.MOV.U32 R0, RZ, RZ, R36 ;  /* 0x000000ffff007224 */ /* 0x000fe200078e0024 */
[----:B------:R-:W-:Y:S02]  /*0d50*/  MOV R3, R37 ;  /* 0x0000002500037202 */ /* 0x000fe40000000f00 */
[----:B------:R-:W-:-:S07]  /*0d60*/  MOV R8, 0xd80 ;  /* 0x00000d8000087802 */ /* 0x000fce0000000f00 */
[----:B---3--:R-:W-:Y:S05]  /*0d70*/  CALL.REL.NOINC `($__internal_576_$__cuda_sm20_div_s64) ;  /* 0x0000002800547944 */ /* 0x008fea0003c00000 */
        /* <DEDUP_REMOVED lines=9> */
.L_x_28109:
        /* <DEDUP_REMOVED lines=34> */
.L_x_28110:
[----:B------:R-:W-:Y:S01]  /*1030*/  MOV R30, R28 ;  /* 0x0000001c001e7202 */ /* 0x000fe20000000f00 */
        /* <DEDUP_REMOVED lines=13> */
.L_x_28111:
        /* <DEDUP_REMOVED lines=34> */
.L_x_28112:
        /* <DEDUP_REMOVED lines=14> */
.L_x_28113:
        /* <DEDUP_REMOVED lines=34> */
.L_x_28114:
[----:B------:R-:W-:Y:S01]  /*1630*/  MOV R30, R28 ;  /* 0x0000001c001e7202 */ /* 0x000fe20000000f00 */
        /* <DEDUP_REMOVED lines=14> */
.L_x_28115:
        /* <DEDUP_REMOVED lines=34> */
.L_x_28116:
[----:B------:R-:W-:Y:S01]  /*1940*/  IMAD.MOV.U32 R0, RZ, RZ, R36 ;  /* 0x000000ffff007224 */ /* 0x000fe200078e0024 */
[----:B------:R-:W-:Y:S02]  /*1950*/  MOV R3, R37 ;  /* 0x0000002500037202 */ /* 0x000fe40000000f00 */
[----:B------:R-:W-:-:S07]  /*1960*/  MOV R8, 0x1980 ;  /* 0x0000198000087802 */ /* 0x000fce0000000f00 */
[----:B---3--:R-:W-:Y:S05]  /*1970*/  CALL.REL.NOINC `($__internal_576_$__cuda_sm20_div_s64) ;  /* 0x0000001c00547944 */ /* 0x008fea0003c00000 */
        /* <DEDUP_REMOVED lines=9> */
.L_x_28117:
        /* <DEDUP_REMOVED lines=13> */
.L_x_28101:
        /* <DEDUP_REMOVED lines=33> */
.L_x_28120:
[----:B------:R-:W-:Y:S01]  /*1cf0*/  MOV R30, R32 ;  /* 0x00000020001e7202 */ /* 0x000fe20000000f00 */
[----:B------:R-:W-:Y:S01]  /*1d00*/  IMAD.MOV.U32 R0, RZ, RZ, R16 ;  /* 0x000000ffff007224 */ /* 0x000fe200078e0010 */
[----:B------:R-:W-:Y:S02]  /*1d10*/  MOV R3, R17 ;  /* 0x0000001100037202 */ /* 0x000fe40000000f00 */
[----:B------:R-:W-:-:S07]  /*1d20*/  MOV R8, 0x1d40 ;  /* 0x00001d4000087802 */ /* 0x000fce0000000f00 */
[----:B------:R-:W-:Y:S05]  /*1d30*/  CALL.REL.NOINC `($__internal_576_$__cuda_sm20_div_s64) ;  /* 0x0000001800647944 */ /* 0x000fea0003c00000 */
        /* <DEDUP_REMOVED lines=9> */
.L_x_28121:
        /* <DEDUP_REMOVED lines=35> */
.L_x_28122:
        /* <DEDUP_REMOVED lines=13> */
.L_x_28123:
        /* <DEDUP_REMOVED lines=36> */
.L_x_28124:
[----:B------:R-:W-:Y:S01]  /*2310*/  MOV R30, R20 ;  /* 0x00000014001e7202 */ /* 0x000fe20000000f00 */
[----:B------:R-:W-:Y:S01]  /*2320*/  IMAD.MOV.U32 R0, RZ, RZ, R18 ;  /* 0x000000ffff007224 */ /* 0x000fe200078e0012 */
[----:B------:R-:W-:Y:S02]  /*2330*/  MOV R3, R19 ;  /* 0x0000001300037202 */ /* 0x000fe40000000f00 */
[----:B------:R-:W-:-:S07]  /*2340*/  MOV R8, 0x2360 ;  /* 0x0000236000087802 */ /* 0x000fce0000000f00 */
[----:B------:R-:W-:Y:S05]  /*2350*/  CALL.REL.NOINC `($__internal_576_$__cuda_sm20_div_s64) ;  /* 0x0000001000dc7944 */ /* 0x000fea0003c00000 */
        /* <DEDUP_REMOVED lines=10> */
.L_x_28125:
        /* <DEDUP_REMOVED lines=37> */
.L_x_28126:
[----:B------:R-:W-:Y:S01]  /*2650*/  MOV R0, R18 ;  /* 0x0000001200007202 */ /* 0x000fe20000000f00 */
[----:B------:R-:W-:Y:S01]  /*2660*/  IMAD.MOV.U32 R3, RZ, RZ, R19 ;  /* 0x000000ffff037224 */ /* 0x000fe200078e0013 */
[----:B------:R-:W-:-:S07]  /*2670*/  MOV R8, 0x2690 ;  /* 0x0000269000087802 */ /* 0x000fce0000000f00 */
[----:B------:R-:W-:Y:S05]  /*2680*/  CALL.REL.NOINC `($__internal_576_$__cuda_sm20_div_s64) ;  /* 0x0000001000107944 */ /* 0x000fea0003c00000 */
        /* <DEDUP_REMOVED lines=8> */
.L_x_28127:
        /* <DEDUP_REMOVED lines=10> */
.L_x_28119:
        /* <DEDUP_REMOVED lines=31> */
.L_x_28129:
[----:B------:R-:W-:Y:S01]  /*29a0*/  IMAD.MOV.U32 R30, RZ, RZ, R32 ;  /* 0x000000ffff1e7224 */ /* 0x000fe200078e0020 */
[----:B------:R-:W-:Y:S02]  /*29b0*/  MOV R0, R16 ;  /* 0x0000001000007202 */ /* 0x000fe40000000f00 */
[----:B------:R-:W-:Y:S02]  /*29c0*/  MOV R3, R17 ;  /* 0x0000001100037202 */ /* 0x000fe40000000f00 */
[----:B------:R-:W-:-:S07]  /*29d0*/  MOV R8, 0x29f0 ;  /* 0x000029f000087802 */ /* 0x000fce0000000f00 */
[----:B------:R-:W-:Y:S05]  /*29e0*/  CALL.REL.NOINC `($__internal_576_$__cuda_sm20_div_s64) ;  /* 0x0000000c00387944 */ /* 0x000fea0003c00000 */
        /* <DEDUP_REMOVED lines=9> */
.L_x_28130:
        /* <DEDUP_REMOVED lines=36> */
.L_x_28131:
        /* <DEDUP_REMOVED lines=12> */
.L_x_28132:
        /* <DEDUP_REMOVED lines=10> */
.L_x_28128:
        /* <DEDUP_REMOVED lines=29> */
.L_x_28133:
[----:B------:R-:W-:-:S07]  /*2ff0*/  MOV R0, 0x3010 ;  /* 0x0000301000007802 */ /* 0x000fce0000000f00 */
[----:B------:R-:W-:Y:S05]  /*3000*/  CALL.REL.NOINC `($__internal_577_$__cuda_sm20_rem_s64) ;  /* 0x0000000800fc7944 */ /* 0x000fea0003c00000 */
[----:B------:R-:W-:Y:S01]  /*3010*/  MOV R8, R3 ;  /* 0x0000000300087202 */ /* 0x000fe20000000f00 */
[----:B------:R-:W-:-:S07]  /*3020*/  IMAD.MOV.U32 R9, RZ, RZ, R10 ;  /* 0x000000ffff097224 */ /* 0x000fce00078e000a */
.L_x_28134:
[----:B------:R-:W0:Y:S02]  /*3030*/  LDC.64 R10, c[0x0][0x398] ;  /* 0x0000e600ff0a7b82 */ /* 0x000e240000000a00 */
[----:B0-----:R-:W-:-:S06]  /*3040*/  IMAD.WIDE.U32 R2, R2, 0x8, R10 ;  /* 0x0000000802027825 */ /* 0x001fcc00078e000a */
[----:B------:R-:W2:Y:S02]  /*3050*/  LDG.E.64 R2, desc[UR10][R2.64] ;  /* 0x0000000a02027981 */ /* 0x000ea4000c1e1b00 */
[-C--:B--2---:R-:W-:Y:S02]  /*3060*/  IMAD R11, R3, R8.reuse, RZ ;  /* 0x00000008030b7224 */ /* 0x084fe400078e02ff */
[----:B------:R-:W-:-:S04]  /*3070*/  IMAD.WIDE.U32 R28, R2, R8, R28 ;  /* 0x00000008021c7225 */ /* 0x000fc800078e001c */
[----:B------:R-:W-:-:S05]  /*3080*/  IMAD R11, R2, R9, R11 ;  /* 0x00000009020b7224 */ /* 0x000fca00078e020b */
[----:B------:R-:W-:-:S07]  /*3090*/  IADD3 R29, PT, PT, R29, R11, RZ ;  /* 0x0000000b1d1d7210 */ /* 0x000fce0007ffe0ff */
.L_x_28100:
[----:B------:R-:W0:Y:S02]  /*30a0*/  LDCU.64 UR12, c[0x0][0x388] ;  /* 0x00007100ff0c77ac */ /* 0x000e240008000a00 */
[----:B0-----:R-:W-:-:S04]  /*30b0*/  IADD3 R28, P0, PT, R28, UR12, RZ ;  /* 0x0000000c1c1c7c10 */ /* 0x001fc8000ff1e0ff */
[----:B------:R-:W-:-:S05]  /*30c0*/  IADD3.X R29, PT, PT, R29, UR13, RZ, P0, !PT ;  /* 0x0000000d1d1d7c10 */ /* 0x000fca00087fe4ff */
[----:B------:R-:W2:Y:S01]  /*30d0*/  LDG.E.U8 R28, desc[UR10][R28.64] ;  /* 0x0000000a1c1c7981 */ /* 0x000ea2000c1e1100 */
[----:B------:R-:W-:Y:S01]  /*30e0*/  ISETP.NE.AND P0, PT, R7, RZ, PT ;  /* 0x000000ff0700720c */ /* 0x000fe20003f05270 */
[----:B--2---:R-:W-:-:S05]  /*30f0*/  IMAD R3, R28, R28, RZ ;  /* 0x0000001c1c037224 */ /* 0x004fca00078e02ff */
[----:B------:R0:W-:Y:S01]  /*3100*/  STS.U8 [R4+UR5], R3 ;  /* 0x0000000304007988 */ /* 0x0001e20008000005 */
[----:B------:R-:W-:Y:S06]  /*3110*/  BAR.SYNC.DEFER_BLOCKING 0x0 ;  /* 0x0000000000007b1d */ /* 0x000fec0000010000 */
[----:B------:R-:W-:Y:S05]  /*3120*/  @P0 EXIT ;  /* 0x000000000000094d */ /* 0x000fea0003800000 */
[----:B------:R-:W-:-:S13]  /*3130*/  ISETP.GT.U32.AND P0, PT, R5, 0x1, PT ;  /* 0x000000010500780c */ /* 0x000fda0003f04070 */
[----:B0-----:R-:W0:Y:S01]  /*3140*/  @!P0 S2R R3, SR_CgaCtaId ;  /* 0x0000000000038919 */ /* 0x001e220000008800 */
[----:B------:R-:W-:-:S04]  /*3150*/  @!P0 MOV R0, 0x400 ;  /* 0x0000040000008802 */ /* 0x000fc80000000f00 */
[----:B0-----:R-:W-:-:S04]  /*3160*/  @!P0 LEA R3, R3, R0, 0x18 ;  /* 0x0000000003038211 */ /* 0x001fc800078ec0ff */
[----:B------:R-:W-:-:S06]  /*3170*/  @!P0 IADD3 R0, PT, PT, R3, R6, RZ ;  /* 0x0000000603008210 */ /* 0x000fcc0007ffe0ff */
[----:B------:R-:W0:Y:S02]  /*3180*/  @!P0 LDS.U8 R0, [R0] ;  /* 0x0000000000008984 */ /* 0x000e240000000000 */
[----:B0-----:R-:W-:Y:S01]  /*3190*/  @!P0 PRMT R3, R0, 0x7610, R3 ;  /* 0x0000761000038816 */ /* 0x001fe20000000003 */
[----:B------:R-:W-:Y:S06]  /*31a0*/  @!P0 BRA `(.L_x_28135) ;  /* 0x0000000400248947 */ /* 0x000fec0003800000 */
[----:B------:R-:W0:Y:S01]  /*31b0*/  S2UR UR5, SR_CgaCtaId ;  /* 0x00000000000579c3 */ /* 0x000e220000008800 */
[C---:B------:R-:W-:Y:S01]  /*31c0*/  VIADD R0, R5.reuse, 0xfffffffe ;  /* 0xfffffffe05007836 */ /* 0x040fe20000000000 */
[----:B------:R-:W-:Y:S01]  /*31d0*/  UMOV UR4, 0x400 ;  /* 0x0000040000047882 */ /* 0x000fe20000000000 */
[----:B------:R-:W-:Y:S01]  /*31e0*/  IADD3 R5, PT, PT, R5, -0x1, RZ ;  /* 0xffffffff05057810 */ /* 0x000fe20007ffe0ff */
[----:B------:R-:W-:Y:S02]  /*31f0*/  HFMA2 R7, -RZ, RZ, 0, 5.9604644775390625e-08 ;  /* 0x00000001ff077431 */ /* 0x000fe400000001ff */
[----:B------:R-:W-:Y:S02]  /*3200*/  ISETP.GE.U32.AND P0, PT, R0, 0x7, PT ;  /* 0x000000070000780c */ /* 0x000fe40003f06070 */
[----:B------:R-:W-:Y:S01]  /*3210*/  LOP3.LUT R2, R5, 0x7, RZ, 0xc0, !PT ;  /* 0x0000000705027812 */ /* 0x000fe200078ec0ff */
[----:B0-----:R-:W-:-:S06]  /*3220*/  ULEA UR4, UR5, UR4, 0x18 ;  /* 0x0000000405047291 */ /* 0x001fcc000f8ec0ff */
[----:B------:R-:W-:-:S03]  /*3230*/  VIADD R0, R6, UR4 ;  /* 0x0000000406007c36 */ /* 0x000fc60008000000 */
[----:B------:R0:W1:Y:S01]  /*3240*/  LDS.U8 R3, [R6+UR4] ;  /* 0x0000000406037984 */ /* 0x0000620008000000 */
[----:B------:R-:W-:Y:S05]  /*3250*/  @!P0 BRA `(.L_x_28136) ;  /* 0x0000000000788947 */ /* 0x000fea0003800000 */
[----:B------:R-:W2:Y:S01]  /*3260*/  LDC R19, c[0x0][0x360] ;  /* 0x0000d800ff137b82 */ /* 0x000ea20000000800 */
[----:B------:R-:W-:Y:S02]  /*3270*/  LOP3.LUT R4, R5, 0xfffffff8, RZ, 0xc0, !PT ;  /* 0xfffffff805047812 */ /* 0x000fe400078ec0ff */
[----:B------:R-:W-:Y:S02]  /*3280*/  MOV R8, RZ ;  /* 0x000000ff00087202 */ /* 0x000fe40000000f00 */
[----:B------:R-:W-:Y:S02]  /*3290*/  IADD3 R4, PT, PT, -R4, RZ, RZ ;  /* 0x000000ff04047210 */ /* 0x000fe40007ffe1ff */
[----:B--2---:R-:W-:-:S07]  /*32a0*/  IADD3 R7, PT, PT, R6, UR4, R19 ;  /* 0x0000000406077c10 */ /* 0x004fce000fffe013 */
.L_x_28137:
[----:B------:R-:W-:Y:S01]  /*32b0*/  VIADD R9, R7, UR8 ;  /* 0x0000000807097c36 */ /* 0x000fe20008000000 */
[----:B------:R-:W-:Y:S01]  /*32c0*/  LDS.U8 R10, [R7] ;  /* 0x00000000070a7984 */ /* 0x000fe20000000000 */
[----:B------:R-:W-:Y:S01]  /*32d0*/  VIADD R4, R4, 0x8 ;  /* 0x0000000804047836 */ /* 0x000fe20000000000 */
[----:B------:R-:W-:Y:S02]  /*32e0*/  IADD3 R8, PT, PT, R8, 0x8, RZ ;  /* 0x0000000808087810 */ /* 0x000fe40007ffe0ff */
[----:B------:R-:W-:Y:S01]  /*32f0*/  IADD3 R12, PT, PT, R9, UR8, RZ ;  /* 0x00000008090c7c10 */ /* 0x000fe2000fffe0ff */
[----:B------:R2:W1:Y:S01]  /*3300*/  LDS.U8 R11, [R7+UR8] ;  /* 0x00000008070b7984 */ /* 0x0004620008000000 */
[----:B------:R-:W-:Y:S02]  /*3310*/  ISETP.NE.AND P0, PT, R4, RZ, PT ;  /* 0x000000ff0400720c */ /* 0x000fe40003f05270 */
[----:B------:R-:W-:Y:S01]  /*3320*/  IADD3 R13, PT, PT, R12, UR8, RZ ;  /* 0x000000080c0d7c10 */ /* 0x000fe2000fffe0ff */
[----:B------:R-:W-:Y:S04]  /*3330*/  LDS.U8 R9, [R9+UR8] ;  /* 0x0000000809097984 */ /* 0x000fe80008000000 */
[----:B------:R-:W-:Y:S01]  /*3340*/  VIADD R16, R13, UR8 ;  /* 0x000000080d107c36 */ /* 0x000fe20008000000 */
[----:B------:R-:W3:Y:S01]  /*3350*/  LDS.U8 R12, [R12+UR8] ;  /* 0x000000080c0c7984 */ /* 0x000ee20008000000 */
[----:B--2---:R-:W-:-:S03]  /*3360*/  LEA R7, R19, R7, 0x3 ;  /* 0x0000000713077211 */ /* 0x004fc600078e18ff */
[----:B------:R-:W-:Y:S01]  /*3370*/  IADD3 R17, PT, PT, R16, UR8, RZ ;  /* 0x0000000810117c10 */ /* 0x000fe2000fffe0ff */
[----:B------:R-:W-:Y:S03]  /*3380*/  LDS.U8 R13, [R13+UR8] ;  /* 0x000000080d0d7984 */ /* 0x000fe60008000000 */
[----:B------:R-:W-:Y:S01]  /*3390*/  IADD3 R18, PT, PT, R17, UR8, RZ ;  /* 0x0000000811127c10 */ /* 0x000fe2000fffe0ff */
[----:B------:R-:W2:Y:S04]  /*33a0*/  LDS.U8 R16, [R16+UR8] ;  /* 0x0000000810107984 */ /* 0x000ea80008000000 */
[----:B------:R-:W-:Y:S04]  /*33b0*/  LDS.U8 R17, [R17+UR8] ;  /* 0x0000000811117984 */ /* 0x000fe80008000000 */
[----:B------:R-:W4:Y:S01]  /*33c0*/  LDS.U8 R18, [R18+UR8] ;  /* 0x0000000812127984 */ /* 0x000f220008000000 */
[----:B-1----:R-:W-:-:S04]  /*33d0*/  IADD3 R10, PT, PT, R11, R10, R3 ;  /* 0x0000000a0b0a7210 */ /* 0x002fc80007ffe003 */
[----:B---3--:R-:W-:-:S04]  /*33e0*/  IADD3 R10, PT, PT, R12, R9, R10 ;  /* 0x000000090c0a7210 */ /* 0x008fc80007ffe00a */
[----:B--2---:R-:W-:-:S04]  /*33f0*/  IADD3 R10, PT, PT, R16, R13, R10 ;  /* 0x0000000d100a7210 */ /* 0x004fc80007ffe00a */
[----:B----4-:R-:W-:-:S04]  /*3400*/  IADD3 R10, PT, PT, R18, R17, R10 ;  /* 0x00000011120a7210 */ /* 0x010fc80007ffe00a */
[----:B------:R-:W-:Y:S01]  /*3410*/  PRMT R3, R10, 0x7610, R3 ;  /* 0x000076100a037816 */ /* 0x000fe20000000003 */
[----:B------:R-:W-:Y:S06]  /*3420*/  @P0 BRA `(.L_x_28137) ;  /* 0xfffffffc00a00947 */ /* 0x000fec000383ffff */
[----:B------:R-:W-:-:S07]  /*3430*/  VIADD R7, R8, 0x1 ;  /* 0x0000000108077836 */ /* 0x000fce0000000000 */
.L_x_28136:
[----:B------:R-:W-:-:S13]  /*3440*/  ISETP.NE.AND P0, PT, R2, RZ, PT ;  /* 0x000000ff0200720c */ /* 0x000fda0003f05270 */
[----:B------:R-:W-:Y:S05]  /*3450*/  @!P0 BRA `(.L_x_28138) ;  /* 0x0000000000748947 */ /* 0x000fea0003800000 */
[----:B------:R-:W-:Y:S02]  /*3460*/  ISETP.GE.U32.AND P0, PT, R2, 0x4, PT ;  /* 0x000000040200780c */ /* 0x000fe40003f06070 */
[----:B------:R-:W-:-:S04]  /*3470*/  LOP3.LUT R12, R5, 0x3, RZ, 0xc0, !PT ;  /* 0x00000003050c7812 */ /* 0x000fc800078ec0ff */
[----:B------:R-:W-:-:S07]  /*3480*/  ISETP.NE.AND P1, PT, R12, RZ, PT ;  /* 0x000000ff0c00720c */ /* 0x000fce0003f25270 */
[----:B------:R-:W-:Y:S06]  /*3490*/  @!P0 BRA `(.L_x_28139) ;  /* 0x00000000002c8947 */ /* 0x000fec0003800000 */
[C---:B------:R-:W-:Y:S02]  /*34a0*/  IMAD R2, R7.reuse, UR8, R0 ;  /* 0x0000000807027c24 */ /* 0x040fe4000f8e0200 */
[----:B------:R-:W-:-:S03]  /*34b0*/  VIADD R7, R7, 0x4 ;  /* 0x0000000407077836 */ /* 0x000fc60000000000 */
[----:B------:R-:W-:Y:S01]  /*34c0*/  IADD3 R8, PT, PT, R2, UR8, RZ ;  /* 0x0000000802087c10 */ /* 0x000fe2000fffe0ff */
[----:B------:R-:W-:Y:S03]  /*34d0*/  LDS.U8 R4, [R2] ;  /* 0x0000000002047984 */ /* 0x000fe60000000000 */
[----:B------:R-:W-:Y:S01]  /*34e0*/  IADD3 R10, PT, PT, R8, UR8, RZ ;  /* 0x00000008080a7c10 */ /* 0x000fe2000fffe0ff */
[----:B------:R-:W1:Y:S04]  /*34f0*/  LDS.U8 R9, [R2+UR8] ;  /* 0x0000000802097984 */ /* 0x000e680008000000 */
[----:B------:R-:W-:Y:S04]  /*3500*/  LDS.U8 R11, [R8+UR8] ;  /* 0x00000008080b7984 */ /* 0x000fe80008000000 */
[----:B------:R-:W2:Y:S01]  /*3510*/  LDS.U8 R10, [R10+UR8] ;  /* 0x000000080a0a7984 */ /* 0x000ea20008000000 */
[----:B-1----:R-:W-:-:S04]  /*3520*/  IADD3 R4, PT, PT, R9, R4, R3 ;  /* 0x0000000409047210 */ /* 0x002fc80007ffe003 */
[----:B--2---:R-:W-:-:S04]  /*3530*/  IADD3 R4, PT, PT, R10, R11, R4 ;  /* 0x0000000b0a047210 */ /* 0x004fc80007ffe004 */
[----:B------:R-:W-:-:S07]  /*3540*/  PRMT R3, R4, 0x7610, R3 ;  /* 0x0000761004037816 */ /* 0x000fce0000000003 */
.L_x_28139:
[----:B------:R-:W-:Y:S05]  /*3550*/  @!P1 BRA `(.L_x_28138) ;  /* 0x0000000000349947 */ /* 0x000fea0003800000 */
[----:B------:R-:W-:Y:S02]  /*3560*/  ISETP.NE.AND P0, PT, R12, 0x1, PT ;  /* 0x000000010c00780c */ /* 0x000fe40003f05270 */
[----:B------:R-:W-:-:S04]  /*3570*/  LOP3.LUT R5, R5, 0x1, RZ, 0xc0, !PT ;  /* 0x0000000105057812 */ /* 0x000fc800078ec0ff */
[----:B------:R-:W-:-:S07]  /*3580*/  ISETP.NE.U32.AND P1, PT, R5, 0x1, PT ;  /* 0x000000010500780c */ /* 0x000fce0003f25070 */
[C---:B------:R-:W-:Y:S01]  /*3590*/  @P0 IMAD R4, R7.reuse, UR8, R0 ;  /* 0x0000000807040c24 */ /* 0x040fe2000f8e0200 */
[----:B------:R-:W-:-:S04]  /*35a0*/  @P0 IADD3 R7, PT, PT, R7, 0x2, RZ ;  /* 0x0000000207070810 */ /* 0x000fc80007ffe0ff */
[----:B------:R-:W-:Y:S01]  /*35b0*/  @P0 LDS.U8 R2, [R4] ;  /* 0x0000000004020984 */ /* 0x000fe20000000000 */
[----:B------:R-:W-:-:S03]  /*35c0*/  @!P1 IMAD R0, R7, UR8, R0 ;  /* 0x0000000807009c24 */ /* 0x000fc6000f8e0200 */
[----:B------:R-:W1:Y:S04]  /*35d0*/  @P0 LDS.U8 R5, [R4+UR8] ;  /* 0x0000000804050984 */ /* 0x000e680008000000 */
[----:B------:R-:W2:Y:S01]  /*35e0*/  @!P1 LDS.U8 R0, [R0] ;  /* 0x0000000000009984 */ /* 0x000ea20000000000 */
[----:B-1----:R-:W-:-:S04]  /*35f0*/  @P0 IADD3 R2, PT, PT, R5, R2, R3 ;  /* 0x0000000205020210 */ /* 0x002fc80007ffe003 */
[----:B------:R-:W-:-:S04]  /*3600*/  @P0 PRMT R3, R2, 0x7610, R3 ;  /* 0x0000761002030816 */ /* 0x000fc80000000003 */
[----:B--2---:R-:W-:-:S04]  /*3610*/  @!P1 IADD3 R2, PT, PT, R3, R0, RZ ;  /* 0x0000000003029210 */ /* 0x004fc80007ffe0ff */
[----:B------:R-:W-:-:S07]  /*3620*/  @!P1 PRMT R3, R2, 0x7610, R3 ;  /* 0x0000761002039816 */ /* 0x000fce0000000003 */
.L_x_28138:
[----:B-1----:R1:W-:Y:S02]  /*3630*/  STS.U8 [R6+UR4], R3 ;  /* 0x0000000306007988 */ /* 0x0023e40008000004 */
.L_x_28135:
[----:B------:R-:W2:Y:S01]  /*3640*/  LDC.64 R4, c[0x0][0x3a8] ;  /* 0x0000ea00ff047b82 */ /* 0x000ea20000000a00 */
[----:B------:R-:W3:Y:S01]  /*3650*/  LDCU.64 UR4, c[0x0][0x380] ;  /* 0x00007000ff0477ac */ /* 0x000ee20008000a00 */
[----:B------:R-:W-:Y:S02]  /*3660*/  IMAD.MOV.U32 R15, RZ, RZ, RZ ;  /* 0x000000ffff0f7224 */ /* 0x000fe400078e00ff */
[----:B--2---:R-:W-:-:S04]  /*3670*/  IMAD.WIDE.U32 R14, R4, UR9, R14 ;  /* 0x00000009040e7c25 */ /* 0x004fc8000f8e000e */
[----:B------:R-:W-:Y:S01]  /*3680*/  IMAD R0, R5, UR9, R15 ;  /* 0x0000000905007c24 */ /* 0x000fe2000f8e020f */
[----:B---3--:R-:W-:-:S04]  /*3690*/  IADD3 R14, P0, PT, R14, UR4, RZ ;  /* 0x000000040e0e7c10 */ /* 0x008fc8000ff1e0ff */
[----:B------:R-:W-:-:S05]  /*36a0*/  IADD3.X R15, PT, PT, R0, UR5, RZ, P0, !PT ;  /* 0x00000005000f7c10 */ /* 0x000fca00087fe4ff */
[----:B------:R-:W-:Y:S01]  /*36b0*/  STG.E.U8 desc[UR10][R14.64], R3 ;  /* 0x000000030e007986 */ /* 0x000fe2000c10110a */
[----:B------:R-:W-:Y:S05]  /*36c0*/  EXIT ;  /* 0x000000000000794d */ /* 0x000fea0003800000 */
        .weak           $__internal_576_$__cuda_sm20_div_s64
        .type           $__internal_576_$__cuda_sm20_div_s64,@function
        .size           $__internal_576_$__cuda_sm20_div_s64,($__internal_577_$__cuda_sm20_rem_s64 - $__internal_576_$__cuda_sm20_div_s64)
$__internal_576_$__cuda_sm20_div_s64:
        /* <DEDUP_REMOVED lines=82> */
[----:B------:R-:W-:Y:S06]  /*3bf0*/  RET.REL.NODEC R8 `(contiguous_sum_square3_u8) ;  /* 0xffffffc408007950 */ /* 0x000fec0003c3ffff */
        .weak           $__internal_577_$__cuda_sm20_rem_s64
        .type           $__internal_577_$__cuda_sm20_rem_s64,@function
        .size           $__internal_577_$__cuda_sm20_rem_s64,(.L_x_30905 - $__internal_577_$__cuda_sm20_rem_s64)
$__internal_577_$__cuda_sm20_rem_s64:
        /* <DEDUP_REMOVED lines=66> */
[----:B------:R-:W-:Y:S06]  /*4020*/  RET.REL.NODEC R8 `(contiguous_sum_square3_u8) ;  /* 0xffffffbc08f47950 */ /* 0x000fec0003c3ffff */
.L_x_28140:
        /* <DEDUP_REMOVED lines=13> */
.L_x_30905:


//--------------------- .text.contiguous_sum_square22_u8 --------------------------
	.section	.text.contiguous_sum_square22_u8,"ax",@progbits
	.align	128
        .global         contiguous_sum_square22_u8
        .type           contiguous_sum_square22_u8,@function
        .size           contiguous_sum_square22_u8,(.L_x_31530 - contiguous_sum_square22_u8)
        .other          contiguous_sum_square22_u8,@"STO_CUDA_ENTRY STV_DEFAULT"
contiguous_sum_square22_u8:
.text.contiguous_sum_square22_u8:
        /* <DEDUP_REMOVED lines=23> */
[----:B------:R-:W-:-:S05]  /*0170*/  IMAD R4, R5, 0x2, R0 ;  /* 0x0000000205047824 */ /* 0x000fca00078e0200 */
[----:B--2---:R-:W-:-:S04]  /*0180*/  IADD3 R6, PT, PT, R4, UR5, RZ ;  /* 0x0000000504067c10 */ /* 0x004fc8000fffe0ff */
[----:B0-----:R-:W-:-:S04]  /*0190*/  ISETP.GE.U32.AND P0, PT, R6, R10, PT ;  /* 0x0000000a0600720c */ /* 0x001fc80003f06070 */
[----:B------:R-:W-:-:S13]  /*01a0*/  ISETP.GE.U32.AND.EX P0, PT, RZ, R11, PT, P0 ;  /* 0x0000000bff00720c */ /* 0x000fda0003f06100 */
[----:B---3--:R-:W-:Y:S05]  /*01b0*/  @P0 BRA `(.L_x_28142) ;  /* 0x0000000000400947 */ /* 0x008fea0003800000 */
[----:B------:R-:W0:Y:S01]  /*01c0*/  LDCU.64 UR10, c[0x0][0x388] ;  /* 0x00007100ff0a77ac */ /* 0x000e220008000a00 */
[----:B------:R-:W-:Y:S02]  /*01d0*/  HFMA2 R7, -RZ, RZ, 0, 0 ;  /* 0x00000000ff077431 */ /* 0x000fe400000001ff */
[----:B------:R-:W-:Y:S02]  /*01e0*/  IMAD.MOV.U32 R5, RZ, RZ, RZ ;  /* 0x000000ffff057224 */ /* 0x000fe400078e00ff */
[C---:B------:R-:W-:Y:S02]  /*01f0*/  IMAD R8, R10.reuse, UR8, RZ ;  /* 0x000000080a087c24 */ /* 0x040fe4000f8e02ff */
[----:B------:R-:W-:-:S04]  /*0200*/  IMAD.WIDE.U32 R4, R10, UR7, R4 ;  /* 0x000000070a047c25 */ /* 0x000fc8000f8e0004 */
[----:B------:R-:W-:Y:S02]  /*0210*/  IMAD R3, R11, UR7, R8 ;  /* 0x000000070b037c24 */ /* 0x000fe4000f8e0208 */
[----:B------:R-:W-:-:S03]  /*0220*/  IMAD.WIDE.U32 R6, R10, UR7, R6 ;  /* 0x000000070a067c25 */ /* 0x000fc6000f8e0006 */
[----:B0-----:R-:W-:Y:S02]  /*0230*/  IADD3 R6, P1, PT, R6, UR10, RZ ;  /* 0x0000000a06067c10 */ /* 0x001fe4000ff3e0ff */
[----:B------:R-:W-:Y:S02]  /*0240*/  IADD3 R4, P0, PT, R4, UR10, RZ ;  /* 0x0000000a04047c10 */ /* 0x000fe4000ff1e0ff */
[----:B------:R-:W-:Y:S02]  /*0250*/  IADD3.X R7, PT, PT, R3, UR11, R7, P1, !PT ;  /* 0x0000000b03077c10 */ /* 0x000fe40008ffe407 */
[----:B------:R-:W-:-:S04]  /*0260*/  IADD3.X R5, PT, PT, R5, UR11, R3, P0, !PT ;  /* 0x0000000b05057c10 */ /* 0x000fc800087fe403 */
[----:B------:R-:W2:Y:S04]  /*0270*/  LDG.E.U8 R7, desc[UR14][R6.64] ;  /* 0x0000000e06077981 */ /* 0x000ea8000c1e1100 */
[----:B------:R-:W2:Y:S02]  /*0280*/  LDG.E.U8 R4, desc[UR14][R4.64] ;  /* 0x0000000e04047981 */ /* 0x000ea4000c1e1100 */
[----:B--2---:R-:W-:-:S05]  /*0290*/  IMAD.IADD R3, R4, 0x1, R7 ;  /* 0x0000000104037824 */ /* 0x004fca00078e0207 */
[----:B------:R0:W-:Y:S01]  /*02a0*/  STS.U8 [R0+UR4], R3 ;  /* 0x0000000300007988 */ /* 0x0001e20008000004 */
[----:B------:R-:W-:Y:S05]  /*02b0*/  BRA `(.L_x_28143) ;  /* 0x0000000000307947 */ /* 0x000fea0003800000 */
.L_x_28142:
        /* <DEDUP_REMOVED lines=12> */
.L_x_28143:
[----:B------:R-:W-:Y:S05]  /*0380*/  BSYNC.RECONVERGENT B0 ;  /* 0x0000000000007941 */ /* 0x000fea0003800200 */
.L_x_28141:
[----:B------:R-:W-:Y:S01]  /*0390*/  BAR.SYNC.DEFER_BLOCKING 0x0 ;  /* 0x0000000000007b1d */ /* 0x000fe20000010000 */
[----:B------:R-:W-:Y:S01]  /*03a0*/  UISETP.GE.U32.AND UP0, UPT, UR5, 0x42, UPT ;  /* 0x000000420500788c */ /* 0x000fe2000bf06070 */
[----:B------:R-:W-:-:S08]  /*03b0*/  ISETP.GT.U32.AND P1, PT, R0, 0x1f, PT ;  /* 0x0000001f0000780c */ /* 0x000fd00003f24070 */
[----:B------:R-:W-:Y:S05]  /*03c0*/  BRA.U !UP0, `(.L_x_28144) ;  /* 0x0000000108287547 */ /* 0x000fea000b800000 */
.L_x_28145:
[----:B------:R-:W-:Y:S02]  /*03d0*/  USHF.R.U32.HI UR9, URZ, 0x1, UR5 ;  /* 0x00000001ff097899 */ /* 0x000fe40008011605 */
[----:B------:R-:W-:-:S04]  /*03e0*/  UISETP.GT.U32.AND UP0, UPT, UR5, 0x83, UPT ;  /* 0x000000830500788c */ /* 0x000fc8000bf04070 */
[----:B------:R-:W-:Y:S01]  /*03f0*/  ISETP.GE.U32.AND P0, PT, R0, UR9, PT ;  /* 0x0000000900007c0c */ /* 0x000fe2000bf06070 */
[----:B------:R-:W-:-:S12]  /*0400*/  UMOV UR5, UR9 ;  /* 0x0000000900057c82 */ /* 0x000fd80008000000 */
[----:B0--3--:R-:W-:Y:S04]  /*0410*/  @!P0 LDS.U8 R3, [R0+UR4] ;  /* 0x0000000400038984 */ /* 0x009fe80008000000 */
[----:B------:R-:W0:Y:S02]  /*0420*/  @!P0 LDS.U8 R4, [R2+UR9] ;  /* 0x0000000902048984 */ /* 0x000e240008000000 */
[----:B0-----:R-:W-:-:S05]  /*0430*/  @!P0 IADD3 R3, PT, PT, R3, R4, RZ ;  /* 0x0000000403038210 */ /* 0x001fca0007ffe0ff */
[----:B------:R3:W-:Y:S01]  /*0440*/  @!P0 STS.U8 [R0+UR4], R3 ;  /* 0x0000000300008988 */ /* 0x0007e20008000004 */
[----:B------:R-:W-:Y:S06]  /*0450*/  BAR.SYNC.DEFER_BLOCKING 0x0 ;  /* 0x0000000000007b1d */ /* 0x000fec0000010000 */
[----:B------:R-:W-:Y:S05]  /*0460*/  BRA.U UP0, `(.L_x_28145) ;  /* 0xfffffffd00d87547 */ /* 0x000fea000b83ffff */
.L_x_28144:
[----:B------:R-:W-:Y:S05]  /*0470*/  @P1 EXIT ;  /* 0x000000000000194d */ /* 0x000fea0003800000 */
[----:B------:R-:W-:Y:S01]  /*0480*/  LDS.U8 R2, [R0+UR4] ;  /* 0x0000000400027984 */ /* 0x000fe20008000000 */
[----:B------:R-:W-:-:S03]  /*0490*/  ISETP.NE.AND P0, PT, R0, RZ, PT ;  /* 0x000000ff0000720c */ /* 0x000fc60003f05270 */
[----:B0--3--:R-:W0:Y:S02]  /*04a0*/  LDS.U8 R3, [R0+UR4+0x20] ;  /* 0x0000200400037984 */ /* 0x009e240008000000 */
[----:B0-----:R-:W-:-:S05]  /*04b0*/  IMAD.IADD R3, R2, 0x1, R3 ;  /* 0x0000000102037824 */ /* 0x001fca00078e0203 */
[----:B------:R-:W-:Y:S04]  /*04c0*/  STS.U8 [R0+UR4], R3 ;  /* 0x0000000300007988 */ /* 0x000fe80008000004 */
[----:B------:R-:W-:Y:S04]  /*04d0*/  LDS.U8 R2, [R0+UR4] ;  /* 0x0000000400027984 */ /* 0x000fe80008000000 */
[----:B--2---:R-:W0:Y:S02]  /*04e0*/  LDS.U8 R5, [R0+UR4+0x10] ;  /* 0x0000100400057984 */ /* 0x004e240008000000 */
[----:B0-----:R-:W-:-:S05]  /*04f0*/  IMAD.IADD R5, R2, 0x1, R5 ;  /* 0x0000000102057824 */ /* 0x001fca00078e0205 */
[----:B------:R-:W-:Y:S04]  /*0500*/  STS.U8 [R0+UR4], R5 ;  /* 0x0000000500007988 */ /* 0x000fe80008000004 */
[----:B------:R-:W-:Y:S04]  /*0510*/  LDS.U8 R2, [R0+UR4] ;  /* 0x0000000400027984 */ /* 0x000fe80008000000 */
[----:B------:R-:W0:Y:S02]  /*0520*/  LDS.U8 R7, [R0+UR4+0x8] ;  /* 0x0000080400077984 */ /* 0x000e240008000000 */
[----:B0-----:R-:W-:-:S05]  /*0530*/  IADD3 R7, PT, PT, R2, R7, RZ ;  /* 0x0000000702077210 */ /* 0x001fca0007ffe0ff */
[----:B------:R-:W-:Y:S04]  /*0540*/  STS.U8 [R0+UR4], R7 ;  /* 0x0000000700007988 */ /* 0x000fe80008000004 */
[----:B------:R-:W-:Y:S04]  /*0550*/  LDS.U8 R2, [R0+UR4] ;  /* 0x0000000400027984 */ /* 0x000fe80008000000 */
[----:B------:R-:W0:Y:S02]  /*0560*/  LDS.U8 R9, [R0+UR4+0x4] ;  /* 0x0000040400097984 */ /* 0x000e240008000000 */
[----:B0-----:R-:W-:-:S05]  /*0570*/  IMAD.IADD R9, R2, 0x1, R9 ;  /* 0x0000000102097824 */ /* 0x001fca00078e0209 */
[----:B------:R-:W-:Y:S04]  /*0580*/  STS.U8 [R0+UR4], R9 ;  /* 0x0000000900007988 */ /* 0x000fe80008000004 */
[----:B------:R-:W-:Y:S04]  /*0590*/  LDS.U8 R2, [R0+UR4] ;  /* 0x0000000400027984 */ /* 0x000fe80008000000 */
[----:B------:R-:W0:Y:S02]  /*05a0*/  LDS.U8 R3, [R0+UR4+0x2] ;  /* 0x0000020400037984 */ /* 0x000e240008000000 */
[----:B0-----:R-:W-:-:S05]  /*05b0*/  IMAD.IADD R3, R2, 0x1, R3 ;  /* 0x0000000102037824 */ /* 0x001fca00078e0203 */
[----:B------:R-:W-:Y:S04]  /*05c0*/  STS.U8 [R0+UR4], R3 ;  /* 0x0000000300007988 */ /* 0x000fe80008000004 */
[----:B------:R-:W-:Y:S04]  /*05d0*/  LDS.U8 R2, [R0+UR4] ;  /* 0x0000000400027984 */ /* 0x000fe80008000000 */
[----:B------:R-:W0:Y:S02]  /*05e0*/  LDS.U8 R5, [R0+UR4+0x1] ;  /* 0x0000010400057984 */ /* 0x000e240008000000 */
[----:B0-----:R-:W-:-:S05]  /*05f0*/  IADD3 R5, PT, PT, R2, R5, RZ ;  /* 0x0000000502057210 */ /* 0x001fca0007ffe0ff */
[----:B------:R0:W-:Y:S01]  /*0600*/  STS.U8 [R0+UR4], R5 ;  /* 0x0000000500007988 */ /* 0x0001e20008000004 */
[----:B------:R-:W-:Y:S05]  /*0610*/  @P0 EXIT ;  /* 0x000000000000094d */ /* 0x000fea0003800000 */
[----:B------:R-:W2:Y:S01]  /*0620*/  S2UR UR5, SR_CgaCtaId ;  /* 0x00000000000579c3 */ /* 0x000ea20000008800 */
[----:B------:R-:W-:Y:S01]  /*0630*/  UMOV UR4, 0x400 ;  /* 0x0000040000047882 */ /* 0x000fe20000000000 */
[----:B------:R-:W3:Y:S01]  /*0640*/  LDCU.64 UR10, c[0x0][0x3a8] ;  /* 0x00007500ff0a77ac */ /* 0x000ee20008000a00 */
[----:B------:R-:W4:Y:S01]  /*0650*/  LDCU.64 UR12, c[0x0][0x380] ;  /* 0x00007000ff0c77ac */ /* 0x000f220008000a00 */
[----:B---3--:R-:W-:Y:S02]  /*0660*/  UIMAD UR9, UR8, UR10, URZ ;  /* 0x0000000a080972a4 */ /* 0x008fe4000f8e02ff */
[----:B--2---:R-:W-:Y:S02]  /*0670*/  ULEA UR4, UR5, UR4, 0x18 ;  /* 0x0000000405047291 */ /* 0x004fe4000f8ec0ff */
[----:B------:R-:W-:Y:S01]  /*0680*/  UIMAD UR9, UR7, UR11, UR9 ;  /* 0x0000000b070972a4 */ /* 0x000fe2000f8e0209 */
[----:B------:R-:W-:-:S06]  /*0690*/  UMOV UR5, URZ ;  /* 0x000000ff00057c82 */ /* 0x000fcc0008000000 */
[----:B0-----:R-:W0:Y:S01]  /*06a0*/  LDS.U8 R5, [UR4] ;  /* 0x00000004ff057984 */ /* 0x001e220008000000 */
[----:B------:R-:W-:Y:S02]  /*06b0*/  UMOV UR4, UR6 ;  /* 0x0000000600047c82 */ /* 0x000fe40008000000 */
[----:B------:R-:W-:-:S04]  /*06c0*/  UIMAD.WIDE.U32 UR4, UR7, UR10, UR4 ;  /* 0x0000000a070472a5 */ /* 0x000fc8000f8e0004 */
[----:B----4-:R-:W-:-:S04]  /*06d0*/  UIADD3 UR4, UP0, UPT, UR4, UR12, URZ ;  /* 0x0000000c04047290 */ /* 0x010fc8000ff1e0ff */
[----:B------:R-:W-:Y:S02]  /*06e0*/  UIADD3.X UR5, UPT, UPT, UR13, UR5, UR9, UP0, !UPT ;  /* 0x000000050d057290 */ /* 0x000fe400087fe409 */
[----:B------:R-:W-:-:S04]  /*06f0*/  IMAD.U32 R2, RZ, RZ, UR4 ;  /* 0x00000004ff027e24 */ /* 0x000fc8000f8e00ff */
[----:B------:R-:W-:-:S05]  /*0700*/  MOV R3, UR5 ;  /* 0x0000000500037c02 */ /* 0x000fca0008000f00 */
[----:B0-----:R-:W-:Y:S01]  /*0710*/  STG.E.U8 desc[UR14][R2.64], R5 ;  /* 0x0000000502007986 */ /* 0x001fe2000c10110e */
[----:B------:R-:W-:Y:S05]  /*0720*/  EXIT ;  /* 0x000000000000794d */ /* 0x000fea0003800000 */
.L_x_28146:
        /* <DEDUP_REMOVED lines=13> */
.L_x_31530:


//--------------------- .text.contiguous_sum_square2_u8 --------------------------
	.section	.text.contiguous_sum_square2_u8,"ax",@progbits
	.align	128
        .global         contiguous_sum_square2_u8
        .type           contiguous_sum_square2_u8,@function
        .size           contiguous_sum_square2_u8,(.L_x_30907 - contiguous_sum_square2_u8)
        .other          contiguous_sum_square2_u8,@"STO_CUDA_ENTRY STV_DEFAULT"
contiguous_sum_square2_u8:
.text.contiguous_sum_square2_u8:
        /* <DEDUP_REMOVED lines=57> */
.L_x_28175:
        /* <DEDUP_REMOVED lines=32> */
.L_x_28152:
[----:B------:R-:W-:Y:S01]  /*0590*/  IMAD.MOV.U32 R26, RZ, RZ, R4 ;  /* 0x000000ffff1a7224 */ /* 0x000fe200078e0004 */
[----:B------:R-:W-:Y:S01]  /*05a0*/  MOV R11, R3 ;  /* 0x00000003000b7202 */ /* 0x000fe20000000f00 */
[----:B------:R-:W-:Y:S01]  /*05b0*/  IMAD.MOV.U32 R10, RZ, RZ, R40 ;  /* 0x000000ffff0a7224 */ /* 0x000fe200078e0028 */
[----:B------:R-:W-:Y:S02]  /*05c0*/  MOV R9, R41 ;  /* 0x0000002900097202 */ /* 0x000fe40000000f00 */
[----:B------:R-:W-:-:S07]  /*05d0*/  MOV R8, 0x5f0 ;  /* 0x000005f000087802 */ /* 0x000fce0000000f00 */
[----:B-12---:R-:W-:Y:S05]  /*05e0*/  CALL.REL.NOINC `($__internal_578_$__cuda_sm20_div_s64) ;  /* 0x0000006400347944 */ /* 0x006fea0003c00000 */
        /* <DEDUP_REMOVED lines=10> */
.L_x_28153:
[----:B------:R-:W-:Y:S05]  /*0690*/  BSYNC.RECONVERGENT B1 ;  /* 0x0000000000017941 */ /* 0x000fea0003800200 */
.L_x_28151:
        /* <DEDUP_REMOVED lines=33> */
.L_x_28155:
[----:B------:R-:W-:Y:S01]  /*08b0*/  MOV R26, R18 ;  /* 0x00000012001a7202 */ /* 0x000fe20000000f00 */
[----:B------:R-:W-:Y:S01]  /*08c0*/  IMAD.MOV.U32 R11, RZ, RZ, R19 ;  /* 0x000000ffff0b7224 */ /* 0x000fe200078e0013 */
[----:B------:R-:W-:Y:S01]  /*08d0*/  MOV R10, R40 ;  /* 0x00000028000a7202 */ /* 0x000fe20000000f00 */
[----:B------:R-:W-:Y:S01]  /*08e0*/  IMAD.MOV.U32 R9, RZ, RZ, R41 ;  /* 0x000000ffff097224 */ /* 0x000fe200078e0029 */
[----:B------:R-:W-:-:S07]  /*08f0*/  MOV R8, 0x910 ;  /* 0x0000091000087802 */ /* 0x000fce0000000f00 */
[----:B-1----:R-:W-:Y:S05]  /*0900*/  CALL.REL.NOINC `($__internal_578_$__cuda_sm20_div_s64) ;  /* 0x00000060006c7944 */ /* 0x002fea0003c00000 */
        /* <DEDUP_REMOVED lines=8> */
.L_x_28156:
[----:B------:R-:W-:Y:S05]  /*0990*/  BSYNC.RECONVERGENT B1 ;  /* 0x0000000000017941 */ /* 0x000fea0003800200 */
.L_x_28154:
        /* <DEDUP_REMOVED lines=34> */
.L_x_28158:
        /* <DEDUP_REMOVED lines=16> */
.L_x_28159:
[----:B------:R-:W-:Y:S05]  /*0cc0*/  BSYNC.RECONVERGENT B1 ;  /* 0x0000000000017941 */ /* 0x000fea0003800200 */
.L_x_28157:
        /* <DEDUP_REMOVED lines=35> */
.L_x_28161:
[----:B------:R-:W-:Y:S01]  /*0f00*/  IMAD.MOV.U32 R26, RZ, RZ, R44 ;  /* 0x000000ffff1a7224 */ /* 0x000fe200078e002c */
[----:B------:R-:W-:Y:S01]  /*0f10*/  MOV R11, R45 ;  /* 0x0000002d000b7202 */ /* 0x000fe20000000f00 */
[----:B------:R-:W-:Y:S01]  /*0f20*/  IMAD.MOV.U32 R10, RZ, RZ, R42 ;  /* 0x000000ffff0a7224 */ /* 0x000fe200078e002a */
[----:B------:R-:W-:Y:S02]  /*0f30*/  MOV R9, R43 ;  /* 0x0000002b00097202 */ /* 0x000fe40000000f00 */
[----:B------:R-:W-:-:S07]  /*0f40*/  MOV R8, 0xf60 ;  /* 0x00000f6000087802 */ /* 0x000fce0000000f00 */
[----:B-1----:R-:W-:Y:S05]  /*0f50*/  CALL.REL.NOINC `($__internal_578_$__cuda_sm20_div_s64) ;  /* 0x0000005800d87944 */ /* 0x002fea0003c00000 */
        /* <DEDUP_REMOVED lines=11> */
.L_x_28162:
[----:B------:R-:W-:Y:S05]  /*1010*/  BSYNC.RECONVERGENT B1 ;  /* 0x0000000000017941 */ /* 0x000fea0003800200 */
.L_x_28160:
        /* <DEDUP_REMOVED lines=37> */
.L_x_28164:
[----:B------:R-:W-:Y:S01]  /*1270*/  IMAD.MOV.U32 R26, RZ, RZ, R38 ;  /* 0x000000ffff1a7224 */ /* 0x000fe200078e0026 */
[----:B------:R-:W-:Y:S01]  /*1280*/  MOV R11, R39 ;  /* 0x00000027000b7202 */ /* 0x000fe20000000f00 */
[----:B------:R-:W-:Y:S01]  /*1290*/  IMAD.MOV.U32 R10, RZ, RZ, R20 ;  /* 0x000000ffff0a7224 */ /* 0x000fe200078e0014 */
[----:B------:R-:W-:Y:S02]  /*12a0*/  MOV R9, R21 ;  /* 0x0000001500097202 */ /* 0x000fe40000000f00 */
[----:B------:R-:W-:-:S07]  /*12b0*/  MOV R8, 0x12d0 ;  /* 0x000012d000087802 */ /* 0x000fce0000000f00 */
[----:B-1----:R-:W-:Y:S05]  /*12c0*/  CALL.REL.NOINC `($__internal_578_$__cuda_sm20_div_s64) ;  /* 0x0000005400fc7944 */ /* 0x002fea0003c00000 */
        /* <DEDUP_REMOVED lines=10> */
.L_x_28165:
[----:B------:R-:W-:Y:S05]  /*1370*/  BSYNC.RECONVERGENT B1 ;  /* 0x0000000000017941 */ /* 0x000fea0003800200 */
.L_x_28163:
        /* <DEDUP_REMOVED lines=34> */
.L_x_28167:
[----:B------:R-:W-:Y:S01]  /*15a0*/  IMAD.MOV.U32 R26, RZ, RZ, R42 ;  /* 0x000000ffff1a7224 */ /* 0x000fe200078e002a */
[----:B------:R-:W-:Y:S01]  /*15b0*/  MOV R11, R43 ;  /* 0x0000002b000b7202 */ /* 0x000fe20000000f00 */
[----:B------:R-:W-:Y:S01]  /*15c0*/  IMAD.MOV.U32 R10, RZ, RZ, R20 ;  /* 0x000000ffff0a7224 */ /* 0x000fe200078e0014 */
[----:B------:R-:W-:Y:S02]  /*15d0*/  MOV R9, R21 ;  /* 0x0000001500097202 */ /* 0x000fe40000000f00 */
[----:B------:R-:W-:-:S07]  /*15e0*/  MOV R8, 0x1600 ;  /* 0x0000160000087802 */ /* 0x000fce0000000f00 */
[----:B-1----:R-:W-:Y:S05]  /*15f0*/  CALL.REL.NOINC `($__internal_578_$__cuda_sm20_div_s64) ;  /* 0x0000005400307944 */ /* 0x002fea0003c00000 */
        /* <DEDUP_REMOVED lines=11> */
.L_x_28168:
[----:B------:R-:W-:Y:S05]  /*16b0*/  BSYNC.RECONVERGENT B1 ;  /* 0x0000000000017941 */ /* 0x000fea0003800200 */
.L_x_28166:
        /* <DEDUP_REMOVED lines=34> */
.L_x_28170:
[----:B------:R-:W-:Y:S01]  /*18e0*/  MOV R26, R38 ;  /* 0x00000026001a7202 */ /* 0x000fe20000000f00 */
[----:B------:R-:W-:Y:S01]  /*18f0*/  IMAD.MOV.U32 R11, RZ, RZ, R39 ;  /* 0x000000ffff0b7224 */ /* 0x000fe200078e0027 */
[----:B------:R-:W-:Y:S01]  /*1900*/  MOV R10, R20 ;  /* 0x00000014000a7202 */ /* 0x000fe20000000f00 */
[----:B------:R-:W-:Y:S01]  /*1910*/  IMAD.MOV.U32 R9, RZ, RZ, R21 ;  /* 0x000000ffff097224 */ /* 0x000fe200078e0015 */
[----:B------:R-:W-:-:S07]  /*1920*/  MOV R8, 0x1940 ;  /* 0x0000194000087802 */ /* 0x000fce0000000f00 */
[----:B-1----:R-:W-:Y:S05]  /*1930*/  CALL.REL.NOINC `($__internal_578_$__cuda_sm20_div_s64) ;  /* 0x0000005000607944 */ /* 0x002fea0003c00000 */
        /* <DEDUP_REMOVED lines=11> */
.L_x_28171:
[----:B------:R-:W-:Y:S05]  /*19f0*/  BSYNC.RECONVERGENT B1 ;  /* 0x0000000000017941 */ /* 0x000fea0003800200 */
.L_x_28169:
        /* <DEDUP_REMOVED lines=35> */
.L_x_28173:
[----:B------:R-:W-:Y:S01]  /*1c30*/  MOV R26, R18 ;  /* 0x00000012001a7202 */ /* 0x000fe20000000f00 */
[----:B------:R-:W-:Y:S01]  /*1c40*/  IMAD.MOV.U32 R11, RZ, RZ, R19 ;  /* 0x000000ffff0b7224 */ /* 0x000fe200078e0013 */
[----:B------:R-:W-:Y:S01]  /*1c50*/  MOV R10, R20 ;  /* 0x00000014000a7202 */ /* 0x000fe20000000f00 */
[----:B------:R-:W-:Y:S01]  /*1c60*/  IMAD.MOV.U32 R9, RZ, RZ, R21 ;  /* 0x000000ffff097224 */ /* 0x000fe200078e0015 */
[----:B------:R-:W-:-:S07]  /*1c70*/  MOV R8, 0x1c90 ;  /* 0x00001c9000087802 */ /* 0x000fce0000000f00 */
[----:B-1----:R-:W-:Y:S05]  /*1c80*/  CALL.REL.NOINC `($__internal_578_$__cuda_sm20_div_s64) ;  /* 0x0000004c008c7944 */ /* 0x002fea0003c00000 */
        /* <DEDUP_REMOVED lines=11> */
.L_x_28174:
[----:B------:R-:W-:Y:S05]  /*1d40*/  BSYNC.RECONVERGENT B1 ;  /* 0x0000000000017941 */ /* 0x000fea0003800200 */
.L_x_28172:
        /* <DEDUP_REMOVED lines=9> */
.L_x_28150:
        /* <DEDUP_REMOVED lines=35> */
.L_x_28178:
        /* <DEDUP_REMOVED lines=16> */
.L_x_28179:
[----:B------:R-:W-:Y:S05]  /*2110*/  BSYNC.RECONVERGENT B1 ;  /* 0x0000000000017941 */ /* 0x000fea0003800200 */
.L_x_28177:
        /* <DEDUP_REMOVED lines=34> */
.L_x_28181:
        /* <DEDUP_REMOVED lines=14> */
.L_x_28182:
[----:B------:R-:W-:Y:S05]  /*2420*/  BSYNC.RECONVERGENT B1 ;  /* 0x0000000000017941 */ /* 0x000fea0003800200 */
.L_x_28180:
        /* <DEDUP_REMOVED lines=35> */
.L_x_28184:
        /* <DEDUP_REMOVED lines=17> */
.L_x_28185:
[----:B------:R-:W-:Y:S05]  /*2770*/  BSYNC.RECONVERGENT B1 ;  /* 0x0000000000017941 */ /* 0x000fea0003800200 */
.L_x_28183:
        /* <DEDUP_REMOVED lines=35> */
.L_x_28187:
        /* <DEDUP_REMOVED lines=16> */
.L_x_28188:
[----:B------:R-:W-:Y:S05]  /*2ab0*/  BSYNC.RECONVERGENT B1 ;  /* 0x0000000000017941 */ /* 0x000fea0003800200 */
.L_x_28186:
[----:B------:R-:W-:Y:S01]  /*2ac0*/  MOV R6, R20 ;  /* 0x0000001400067202 */ /* 0x000fe20000000f00 */
[----:B------:R-:W-:Y:S02]  /*2ad0*/  IMAD R9, R9, R22, RZ ;  /* 0x0000001609097224 */ /* 0x000fe400078e02ff */
[----:B------:R-:W-:Y:S02]  /*2ae0*/  VIADD R5, R5, 0xfffffffe ;  /* 0xfffffffe05057836 */ /* 0x000fe40000000000 */
[----:B------:R-:W-:-:S04]  /*2af0*/  IMAD.WIDE.U32 R20, R22, R8, R6 ;  /* 0x0000000816147225 */ /* 0x000fc800078e0006 */
[----:B------:R-:W-:-:S05]  /*2b00*/  IMAD R9, R23, R8, R9 ;  /* 0x0000000817097224 */ /* 0x000fca00078e0209 */
[----:B------:R-:W-:-:S07]  /*2b10*/  IADD3 R21, PT, PT, R21, R9, RZ ;  /* 0x0000000915157210 */ /* 0x000fce0007ffe0ff */
.L_x_28176:
        /* <DEDUP_REMOVED lines=31> */
.L_x_28190:
[----:B------:R-:W-:Y:S01]  /*2d10*/  IMAD.MOV.U32 R23, RZ, RZ, R3 ;  /* 0x000000ffff177224 */ /* 0x000fe200078e0003 */
[----:B------:R-:W-:Y:S01]  /*2d20*/  MOV R22, R6 ;  /* 0x0000000600167202 */ /* 0x000fe20000000f00 */
[----:B------:R-:W-:Y:S01]  /*2d30*/  IMAD.MOV.U32 R3, RZ, RZ, R7 ;  /* 0x000000ffff037224 */ /* 0x000fe200078e0007 */
[----:B------:R-:W-:-:S07]  /*2d40*/  MOV R24, 0x2d60 ;  /* 0x00002d6000187802 */ /* 0x000fce0000000f00 */
[----:B-1----:R-:W-:Y:S05]  /*2d50*/  CALL.REL.NOINC `($__internal_579_$__cuda_sm20_rem_s64) ;  /* 0x0000004000a47944 */ /* 0x002fea0003c00000 */
[----:B------:R-:W-:-:S07]  /*2d60*/  MOV R8, R4 ;  /* 0x0000000400087202 */ /* 0x000fce0000000f00 */
.L_x_28191:
[----:B------:R-:W-:Y:S05]  /*2d70*/  BSYNC.RECONVERGENT B1 ;  /* 0x0000000000017941 */ /* 0x000fea0003800200 */
.L_x_28189:
        /* <DEDUP_REMOVED lines=30> */
.L_x_28193:
[----:B------:R-:W-:Y:S01]  /*2f60*/  IMAD.MOV.U32 R22, RZ, RZ, R6 ;  /* 0x000000ffff167224 */ /* 0x000fe200078e0006 */
[----:B------:R-:W-:Y:S01]  /*2f70*/  MOV R3, R7 ;  /* 0x0000000700037202 */ /* 0x000fe20000000f00 */
[----:B------:R-:W-:Y:S01]  /*2f80*/  IMAD.MOV.U32 R4, RZ, RZ, R18 ;  /* 0x000000ffff047224 */ /* 0x000fe200078e0012 */
[----:B------:R-:W-:Y:S02]  /*2f90*/  MOV R23, R19 ;  /* 0x0000001300177202 */ /* 0x000fe40000000f00 */
[----:B------:R-:W-:-:S07]  /*2fa0*/  MOV R24, 0x2fc0 ;  /* 0x00002fc000187802 */ /* 0x000fce0000000f00 */
[----:B-1----:R-:W-:Y:S05]  /*2fb0*/  CALL.REL.NOINC `($__internal_579_$__cuda_sm20_rem_s64) ;  /* 0x00000040000c7944 */ /* 0x002fea0003c00000 */
[----:B------:R-:W-:-:S07]  /*2fc0*/  IMAD.MOV.U32 R5, RZ, RZ, R9 ;  /* 0x000000ffff057224 */ /* 0x000fce00078e0009 */
.L_x_28194:
[----:B------:R-:W-:Y:S05]  /*2fd0*/  BSYNC.RECONVERGENT B1 ;  /* 0x0000000000017941 */ /* 0x000fea0003800200 */
.L_x_28192:
[----:B------:R-:W-:Y:S02]  /*2fe0*/  IMAD R3, R5, R14, RZ ;  /* 0x0000000e05037224 */ /* 0x000fe400078e02ff */
[----:B------:R-:W-:-:S04]  /*2ff0*/  IMAD.WIDE.U32 R20, R14, R4, R20 ;  /* 0x000000040e147225 */ /* 0x000fc800078e0014 */
[----:B------:R-:W-:-:S05]  /*3000*/  IMAD R3, R15, R4, R3 ;  /* 0x000000040f037224 */ /* 0x000fca00078e0203 */
[----:B------:R-:W-:-:S07]  /*3010*/  IADD3 R21, PT, PT, R21, R3, RZ ;  /* 0x0000000315157210 */ /* 0x000fce0007ffe0ff */
.L_x_28149:
[----:B------:R-:W0:Y:S02]  /*3020*/  LDCU.64 UR10, c[0x0][0x388] ;  /* 0x00007100ff0a77ac */ /* 0x000e240008000a00 */
[----:B0-----:R-:W-:-:S04]  /*3030*/  IADD3 R12, P0, PT, R12, UR10, RZ ;  /* 0x0000000a0c0c7c10 */ /* 0x001fc8000ff1e0ff */
[----:B------:R-:W-:Y:S02]  /*3040*/  IADD3.X R13, PT, PT, R13, UR11, RZ, P0, !PT ;  /* 0x0000000b0d0d7c10 */ /* 0x000fe400087fe4ff */
[----:B------:R-:W-:-:S03]  /*3050*/  IADD3 R20, P0, PT, R20, UR10, RZ ;  /* 0x0000000a14147c10 */ /* 0x000fc6000ff1e0ff */
[----:B------:R-:W2:Y:S01]  /*3060*/  LDG.E.U8 R12, desc[UR14][R12.64] ;  /* 0x0000000e0c0c7981 */ /* 0x000ea2000c1e1100 */
[----:B------:R-:W-:-:S05]  /*3070*/  IADD3.X R21, PT, PT, R21, UR11, RZ, P0, !PT ;  /* 0x0000000b15157c10 */ /* 0x000fca00087fe4ff */
[----:B------:R-:W3:Y:S01]  /*3080*/  LDG.E.U8 R20, desc[UR14][R20.64] ;  /* 0x0000000e14147981 */ /* 0x000ee2000c1e1100 */
[----:B--2---:R-:W-:-:S05]  /*3090*/  IMAD R3, R12, R12, RZ ;  /* 0x0000000c0c037224 */ /* 0x004fca00078e02ff */
[----:B------:R-:W-:-:S05]  /*30a0*/  PRMT R3, R3, 0x9910, RZ ;  /* 0x0000991003037816 */ /* 0x000fca00000000ff */
[----:B---3--:R-:W-:-:S05]  /*30b0*/  IMAD R3, R20, R20, R3 ;  /* 0x0000001414037224 */ /* 0x008fca00078e0203 */
[----:B------:R0:W-:Y:S01]  /*30c0*/  STS.U8 [R0+UR4], R3 ;  /* 0x0000000300007988 */ /* 0x0001e20008000004 */
[----:B------:R-:W-:Y:S05]  /*30d0*/  BRA `(.L_x_28195) ;  /* 0x00000034008c7947 */ /* 0x000fea0003800000 */
.L_x_28148:
        /* <DEDUP_REMOVED lines=20> */
.L_x_28222:
        /* <DEDUP_REMOVED lines=31> */
.L_x_28199:
[----:B------:R-:W-:Y:S01]  /*3410*/  IMAD.MOV.U32 R26, RZ, RZ, R4 ;  /* 0x000000ffff1a7224 */ /* 0x000fe200078e0004 */
[----:B------:R-:W-:Y:S01]  /*3420*/  MOV R11, R5 ;  /* 0x00000005000b7202 */ /* 0x000fe20000000f00 */
[----:B------:R-:W-:Y:S01]  /*3430*/  IMAD.MOV.U32 R10, RZ, RZ, R36 ;  /* 0x000000ffff0a7224 */ /* 0x000fe200078e0024 */
[----:B------:R-:W-:Y:S02]  /*3440*/  MOV R9, R37 ;  /* 0x0000002500097202 */ /* 0x000fe40000000f00 */
[----:B------:R-:W-:-:S07]  /*3450*/  MOV R8, 0x3470 ;  /* 0x0000347000087802 */ /* 0x000fce0000000f00 */
[----:B-1234-:R-:W-:Y:S05]  /*3460*/  CALL.REL.NOINC `($__internal_578_$__cuda_sm20_div_s64) ;  /* 0x0000003400947944 */ /* 0x01efea0003c00000 */
        /* <DEDUP_REMOVED lines=8> */
.L_x_28200:
[----:B------:R-:W-:Y:S05]  /*34f0*/  BSYNC.RECONVERGENT B1 ;  /* 0x0000000000017941 */ /* 0x000fea0003800200 */
.L_x_28198:
        /* <DEDUP_REMOVED lines=37> */
.L_x_28202:
[----:B------:R-:W-:Y:S01]  /*3750*/  MOV R26, R36 ;  /* 0x00000024001a7202 */ /* 0x000fe20000000f00 */
[----:B------:R-:W-:Y:S01]  /*3760*/  IMAD.MOV.U32 R11, RZ, RZ, R37 ;  /* 0x000000ffff0b7224 */ /* 0x000fe200078e0025 */
[----:B------:R-:W-:Y:S01]  /*3770*/  MOV R10, R38 ;  /* 0x00000026000a7202 */ /* 0x000fe20000000f00 */
[----:B------:R-:W-:Y:S01]  /*3780*/  IMAD.MOV.U32 R9, RZ, RZ, R39 ;  /* 0x000000ffff097224 */ /* 0x000fe200078e0027 */
[----:B------:R-:W-:-:S07]  /*3790*/  MOV R8, 0x37b0 ;  /* 0x000037b000087802 */ /* 0x000fce0000000f00 */
[----:B-12---:R-:W-:Y:S05]  /*37a0*/  CALL.REL.NOINC `($__internal_578_$__cuda_sm20_div_s64) ;  /* 0x0000003000c47944 */ /* 0x006fea0003c00000 */
        /* <DEDUP_REMOVED lines=10> */
.L_x_28203:
[----:B------:R-:W-:Y:S05]  /*3850*/  BSYNC.RECONVERGENT B1 ;  /* 0x0000000000017941 */ /* 0x000fea0003800200 */
.L_x_28201:
        /* <DEDUP_REMOVED lines=38> */
.L_x_28205:
[----:B------:R-:W-:Y:S01]  /*3ac0*/  MOV R26, R36 ;  /* 0x00000024001a7202 */ /* 0x000fe20000000f00 */
[----:B------:R-:W-:Y:S01]  /*3ad0*/  IMAD.MOV.U32 R11, RZ, RZ, R37 ;  /* 0x000000ffff0b7224 */ /* 0x000fe200078e0025 */
[----:B------:R-:W-:Y:S01]  /*3ae0*/  MOV R10, R38 ;  /* 0x00000026000a7202 */ /* 0x000fe20000000f00 */
[----:B------:R-:W-:Y:S01]  /*3af0*/  IMAD.MOV.U32 R9, RZ, RZ, R39 ;  /* 0x000000ffff097224 */ /* 0x000fe200078e0027 */
[----:B------:R-:W-:-:S07]  /*3b00*/  MOV R8, 0x3b20 ;  /* 0x00003b2000087802 */ /* 0x000fce0000000f00 */
[----:B-12---:R-:W-:Y:S05]  /*3b10*/  CALL.REL.NOINC `($__internal_578_$__cuda_sm20_div_s64) ;  /* 0x0000002c00e87944 */ /* 0x006fea0003c00000 */
        /* <DEDUP_REMOVED lines=11> */
.L_x_28206:
[----:B------:R-:W-:Y:S05]  /*3bd0*/  BSYNC.RECONVERGENT B1 ;  /* 0x0000000000017941 */ /* 0x000fea0003800200 */
.L_x_28204:
        /* <DEDUP_REMOVED lines=38> */
.L_x_28208:
        /* <DEDUP_REMOVED lines=17> */
.L_x_28209:
[----:B------:R-:W-:Y:S05]  /*3f50*/  BSYNC.RECONVERGENT B1 ;  /* 0x0000000000017941 */ /* 0x000fea0003800200 */
.L_x_28207:
        /* <DEDUP_REMOVED lines=38> */
.L_x_28211:
        /* <DEDUP_REMOVED lines=17> */
.L_x_28212:
[----:B------:R-:W-:Y:S05]  /*42d0*/  BSYNC.RECONVERGENT B1 ;  /* 0x0000000000017941 */ /* 0x000fea0003800200 */
.L_x_28210:
        /* <DEDUP_REMOVED lines=38> */
.L_x_28214:
        /* <DEDUP_REMOVED lines=17> */
.L_x_28215:
[----:B------:R-:W-:Y:S05]  /*4650*/  BSYNC.RECONVERGENT B1 ;  /* 0x0000000000017941 */ /* 0x000fea0003800200 */
.L_x_28213:
        /* <DEDUP_REMOVED lines=38> */
.L_x_28217:
        /* <DEDUP_REMOVED lines=17> */
.L_x_28218:
[----:B------:R-:W-:Y:S05]  /*49d0*/  BSYNC.RECONVERGENT B1 ;  /* 0x0000000000017941 */ /* 0x000fea0003800200 */
.L_x_28216:
        /* <DEDUP_REMOVED lines=36> */
.L_x_28220:
        /* <DEDUP_REMOVED lines=14> */
[----:B------:R-:W-:-:S04]  /*4d00*/  IMAD R5, R39, R11, R5 ;  /* 0x0000000b27057224 */ /* 0x000fc800078e0205 */
[----:B------:R-:W-:Y:S01]  /*4d10*/  IMAD.IADD R11, R9, 0x1, R5 ;  /* 0x00000001090b7824 */ /* 0x000fe200078e0205 */
[----:B------:R-:W-:-:S07]  /*4d20*/  MOV R5, R25 ;  /* 0x0000001900057202 */ /* 0x000fce0000000f00 */
.L_x_28221:
[----:B------:R-:W-:Y:S05]  /*4d30*/  BSYNC.RECONVERGENT B1 ;  /* 0x0000000000017941 */ /* 0x000fea0003800200 */
.L_x_28219:
        /* <DEDUP_REMOVED lines=14> */
.L_x_28197:
        /* <DEDUP_REMOVED lines=36> */
.L_x_28225:
[----:B------:R-:W-:Y:S01]  /*5060*/  MOV R26, R4 ;  /* 0x00000004001a7202 */ /* 0x000fe20000000f00 */
[----:B------:R-:W-:Y:S01]  /*5070*/  IMAD.MOV.U32 R11, RZ, RZ, R5 ;  /* 0x000000ffff0b7224 */ /* 0x000fe200078e0005 */
[----:B------:R-:W-:Y:S02]  /*5080*/  MOV R10, R16 ;  /* 0x00000010000a7202 */ /* 0x000fe40000000f00 */
[----:B------:R-:W-:Y:S02]  /*5090*/  MOV R9, R17 ;  /* 0x0000001100097202 */ /* 0x000fe40000000f00 */
[----:B------:R-:W-:-:S07]  /*50a0*/  MOV R8, 0x50c0 ;  /* 0x000050c000087802 */ /* 0x000fce0000000f00 */
[----:B-1----:R-:W-:Y:S05]  /*50b0*/  CALL.REL.NOINC `($__internal_578_$__cuda_sm20_div_s64) ;  /* 0x0000001800807944 */ /* 0x002fea0003c00000 */
        /* <DEDUP_REMOVED lines=9> */
.L_x_28226:
[----:B------:R-:W-:Y:S05]  /*5150*/  BSYNC.RECONVERGENT B1 ;  /* 0x0000000000017941 */ /* 0x000fea0003800200 */
.L_x_28224:
        /* <DEDUP_REMOVED lines=39> */
.L_x_28228:
        /* <DEDUP_REMOVED lines=17> */
.L_x_28229:
[----:B------:R-:W-:Y:S05]  /*54e0*/  BSYNC.RECONVERGENT B1 ;  /* 0x0000000000017941 */ /* 0x000fea0003800200 */
.L_x_28227:
        /* <DEDUP_REMOVED lines=39> */
.L_x_28231:
        /* <DEDUP_REMOVED lines=17> */
.L_x_28232:
[----:B------:R-:W-:Y:S05]  /*5870*/  BSYNC.RECONVERGENT B1 ;  /* 0x0000000000017941 */ /* 0x000fea0003800200 */
.L_x_28230:
        /* <DEDUP_REMOVED lines=40> */
.L_x_28234:
        /* <DEDUP_REMOVED lines=17> */
.L_x_28235:
[----:B------:R-:W-:Y:S05]  /*5c10*/  BSYNC.RECONVERGENT B1 ;  /* 0x0000000000017941 */ /* 0x000fea0003800200 */
.L_x_28233:
        /* <DEDUP_REMOVED lines=10> */
.L_x_28223:
        /* <DEDUP_REMOVED lines=34> */
.L_x_28238:
[----:B------:R-:W-:Y:S01]  /*5ee0*/  IMAD.MOV.U32 R26, RZ, RZ, R4 ;  /* 0x000000ffff1a7224 */ /* 0x000fe200078e0004 */
[----:B------:R-:W-:Y:S01]  /*5ef0*/  MOV R11, R5 ;  /* 0x00000005000b7202 */ /* 0x000fe20000000f00 */
[----:B------:R-:W-:Y:S01]  /*5f00*/  IMAD.MOV.U32 R9, RZ, RZ, R17 ;  /* 0x000000ffff097224 */ /* 0x000fe200078e0011 */
[----:B------:R-:W-:Y:S02]  /*5f10*/  MOV R10, R16 ;  /* 0x00000010000a7202 */ /* 0x000fe40000000f00 */
[----:B------:R-:W-:-:S07]  /*5f20*/  MOV R8, 0x5f40 ;  /* 0x00005f4000087802 */ /* 0x000fce0000000f00 */
[----:B-1----:R-:W-:Y:S05]  /*5f30*/  CALL.REL.NOINC `($__internal_578_$__cuda_sm20_div_s64) ;  /* 0x0000000800e07944 */ /* 0x002fea0003c00000 */
        /* <DEDUP_REMOVED lines=9> */
.L_x_28239:
[----:B------:R-:W-:Y:S05]  /*5fd0*/  BSYNC.RECONVERGENT B1 ;  /* 0x0000000000017941 */ /* 0x000fea0003800200 */
.L_x_28237:
        /* <DEDUP_REMOVED lines=39> */
.L_x_28241:
        /* <DEDUP_REMOVED lines=17> */
.L_x_28242:
[----:B------:R-:W-:Y:S05]  /*6360*/  BSYNC.RECONVERGENT B1 ;  /* 0x0000000000017941 */ /* 0x000fea0003800200 */
.L_x_28240:
        /* <DEDUP_REMOVED lines=10> */
.L_x_28236:
        /* <DEDUP_REMOVED lines=30> */
.L_x_28244:
[----:B------:R-:W-:Y:S01]  /*65f0*/  IMAD.MOV.U32 R3, RZ, RZ, R23 ;  /* 0x000000ffff037224 */ /* 0x000fe200078e0017 */
[----:B------:R-:W-:Y:S02]  /*6600*/  MOV R23, R5 ;  /* 0x0000000500177202 */ /* 0x000fe40000000f00 */
[----:B------:R-:W-:-:S07]  /*6610*/  MOV R24, 0x6630 ;  /* 0x0000663000187802 */ /* 0x000fce0000000f00 */
[----:B-1----:R-:W-:Y:S05]  /*6620*/  CALL.REL.NOINC `($__internal_579_$__cuda_sm20_rem_s64) ;  /* 0x0000000800707944 */ /* 0x002fea0003c00000 */
[----:B------:R-:W-:-:S07]  /*6630*/  MOV R5, R9 ;  /* 0x0000000900057202 */ /* 0x000fce0000000f00 */
.L_x_28245:
[----:B------:R-:W-:Y:S05]  /*6640*/  BSYNC.RECONVERGENT B1 ;  /* 0x0000000000017941 */ /* 0x000fea0003800200 */
.L_x_28243:
        /* <DEDUP_REMOVED lines=8> */
.L_x_28196:
[----:B------:R-:W-:-:S05]  /*66d0*/  MOV R13, R7 ;  /* 0x00000007000d7202 */ /* 0x000fca0000000f00 */
[----:B------:R-:W2:Y:S02]  /*66e0*/  LDG.E.U8 R12, desc[UR14][R12.64] ;  /* 0x0000000e0c0c7981 */ /* 0x000ea4000c1e1100 */
[----:B--2---:R-:W-:-:S05]  /*66f0*/  IMAD R3, R12, R12, RZ ;  /* 0x0000000c0c037224 */ /* 0x004fca00078e02ff */
[----:B------:R2:W-:Y:S02]  /*6700*/  STS.U8 [R0+UR4], R3 ;  /* 0x0000000300007988 */ /* 0x0005e40008000004 */
.L_x_28195:
[----:B------:R-:W-:Y:S05]  /*6710*/  BSYNC.RECONVERGENT B0 ;  /* 0x0000000000007941 */ /* 0x000fea0003800200 */
.L_x_28147:
[----:B------:R-:W-:Y:S01]  /*6720*/  BAR.SYNC.DEFER_BLOCKING 0x0 ;  /* 0x0000000000007b1d */ /* 0x000fe20000010000 */
[----:B------:R-:W-:Y:S01]  /*6730*/  UISETP.GE.U32.AND UP0, UPT, UR5, 0x42, UPT ;  /* 0x000000420500788c */ /* 0x000fe2000bf06070 */
[----:B------:R-:W-:-:S08]  /*6740*/  ISETP.GT.U32.AND P1, PT, R0, 0x1f, PT ;  /* 0x0000001f0000780c */ /* 0x000fd00003f24070 */
[----:B------:R-:W-:Y:S05]  /*6750*/  BRA.U !UP0, `(.L_x_28246) ;  /* 0x0000000108287547 */ /* 0x000fea000b800000 */
.L_x_28247:
[----:B------:R-:W-:Y:S02]  /*6760*/  USHF.R.U32.HI UR6, URZ, 0x1, UR5 ;  /* 0x00000001ff067899 */ /* 0x000fe40008011605 */
[----:B------:R-:W-:-:S04]  /*6770*/  UISETP.GT.U32.AND UP0, UPT, UR5, 0x83, UPT ;  /* 0x000000830500788c */ /* 0x000fc8000bf04070 */
[----:B------:R-:W-:Y:S01]  /*6780*/  ISETP.GE.U32.AND P0, PT, R0, UR6, PT ;  /* 0x0000000600007c0c */ /* 0x000fe2000bf06070 */
[----:B------:R-:W-:-:S12]  /*6790*/  UMOV UR5, UR6 ;  /* 0x0000000600057c82 */ /* 0x000fd80008000000 */
[----:B0-23--:R-:W-:Y:S04]  /*67a0*/  @!P0 LDS.U8 R3, [R0+UR4] ;  /* 0x0000000400038984 */ /* 0x00dfe80008000000 */
[----:B------:R-:W0:Y:S02]  /*67b0*/  @!P0 LDS.U8 R4, [R2+UR6] ;  /* 0x0000000602048984 */ /* 0x000e240008000000 */
[----:B0-----:R-:W-:-:S05]  /*67c0*/  @!P0 IMAD.IADD R3, R3, 0x1, R4 ;  /* 0x0000000103038824 */ /* 0x001fca00078e0204 */
[----:B------:R3:W-:Y:S01]  /*67d0*/  @!P0 STS.U8 [R0+UR4], R3 ;  /* 0x0000000300008988 */ /* 0x0007e20008000004 */
[----:B------:R-:W-:Y:S06]  /*67e0*/  BAR.SYNC.DEFER_BLOCKING 0x0 ;  /* 0x0000000000007b1d */ /* 0x000fec0000010000 */
[----:B------:R-:W-:Y:S05]  /*67f0*/  BRA.U UP0, `(.L_x_28247) ;  /* 0xfffffffd00d87547 */ /* 0x000fea000b83ffff */
.L_x_28246:
[----:B------:R-:W-:Y:S05]  /*6800*/  @P1 EXIT ;  /* 0x000000000000194d */ /* 0x000fea0003800000 */
[----:B------:R-:W-:Y:S01]  /*6810*/  LDS.U8 R2, [R0+UR4] ;  /* 0x0000000400027984 */ /* 0x000fe20008000000 */
[----:B------:R-:W-:-:S03]  /*6820*/  ISETP.NE.AND P0, PT, R0, RZ, PT ;  /* 0x000000ff0000720c */ /* 0x000fc60003f05270 */
[----:B0-23--:R-:W0:Y:S02]  /*6830*/  LDS.U8 R3, [R0+UR4+0x20] ;  /* 0x0000200400037984 */ /* 0x00de240008000000 */
[----:B0-----:R-:W-:-:S05]  /*6840*/  IADD3 R3, PT, PT, R2, R3, RZ ;  /* 0x0000000302037210 */ /* 0x001fca0007ffe0ff */
        /* <DEDUP_REMOVED lines=39> */
        .weak           $__internal_578_$__cuda_sm20_div_s64
        .type           $__internal_578_$__cuda_sm20_div_s64,@function
        .size           $__internal_578_$__cuda_sm20_div_s64,($__internal_579_$__cuda_sm20_rem_s64 - $__internal_578_$__cuda_sm20_div_s64)
$__internal_578_$__cuda_sm20_div_s64:
        /* <DEDUP_REMOVED lines=82> */
[----:B------:R-:W-:Y:S06]  /*6fe0*/  RET.REL.NODEC R8 `(contiguous_sum_square2_u8) ;  /* 0xffffff9008047950 */ /* 0x000fec0003c3ffff */
        .weak           $__internal_579_$__cuda_sm20_rem_s64
        .type           $__internal_579_$__cuda_sm20_rem_s64,@function
        .size           $__internal_579_$__cuda_sm20_rem_s64,(.L_x_30907 - $__internal_579_$__cuda_sm20_rem_s64)
$__internal_579_$__cuda_sm20_rem_s64:
        /* <DEDUP_REMOVED lines=76> */
[----:B------:R-:W-:Y:S06]  /*74b0*/  RET.REL.NODEC R24 `(contiguous_sum_square2_u8) ;  /* 0xffffff8818d07950 */ /* 0x000fec0003c3ffff */
.L_x_28248:
        /* <DEDUP_REMOVED lines=12> */
.L_x_30907:


//--------------------- .text.uncontiguous_cumulate_sum_square_u8 --------------------------
	.section	.text.uncontiguous_cumulate_sum_square_u8,"ax",@progbits
	.align	128
        .global         uncontiguous_cumulate_sum_square_u8
        .type           uncontiguous_cumulate_sum_square_u8,@function
        .size           uncontiguous_cumulate_sum_square_u8,(.L_x_30909 - uncontiguous_cumulate_sum_square_u8)
        .other          uncontiguous_cumulate_sum_square_u8,@"STO_CUDA_ENTRY STV_DEFAULT"
uncontiguous_cumulate_sum_square_u8:
.text.uncontiguous_cumulate_sum_square_u8:
        /* <DEDUP_REMOVED lines=38> */
.L_x_28277:
        /* <DEDUP_REMOVED lines=32> */
.L_x_28254:
[----:B------:R-:W-:Y:S01]  /*0460*/  IMAD.MOV.U32 R26, RZ, RZ, R4 ;  /* 0x000000ffff1a7224 */ /* 0x000fe200078e0004 */
[----:B------:R-:W-:Y:S01]  /*0470*/  MOV R11, R5 ;  /* 0x00000005000b7202 */ /* 0x000fe20000000f00 */
[----:B------:R-:W-:Y:S01]  /*0480*/  IMAD.MOV.U32 R10, RZ, RZ, R36 ;  /* 0x000000ffff0a7224 */ /* 0x000fe200078e0024 */
[----:B------:R-:W-:Y:S02]  /*0490*/  MOV R9, R37 ;  /* 0x0000002500097202 */ /* 0x000fe40000000f00 */
[----:B------:R-:W-:-:S07]  /*04a0*/  MOV R8, 0x4c0 ;  /* 0x000004c000087802 */ /* 0x000fce0000000f00 */
[----:B-1----:R-:W-:Y:S05]  /*04b0*/  CALL.REL.NOINC `($__internal_580_$__cuda_sm20_div_s64) ;  /* 0x00000064002c7944 */ /* 0x002fea0003c00000 */
        /* <DEDUP_REMOVED lines=9> */
.L_x_28255:
[----:B------:R-:W-:Y:S05]  /*0550*/  BSYNC.RECONVERGENT B1 ;  /* 0x0000000000017941 */ /* 0x000fea0003800200 */
.L_x_28253:
        /* <DEDUP_REMOVED lines=33> */
.L_x_28257:
[----:B------:R-:W-:Y:S01]  /*0770*/  IMAD.MOV.U32 R26, RZ, RZ, R18 ;  /* 0x000000ffff1a7224 */ /* 0x000fe200078e0012 */
[----:B------:R-:W-:Y:S01]  /*0780*/  MOV R11, R19 ;  /* 0x00000013000b7202 */ /* 0x000fe20000000f00 */
[----:B------:R-:W-:Y:S01]  /*0790*/  IMAD.MOV.U32 R10, RZ, RZ, R36 ;  /* 0x000000ffff0a7224 */ /* 0x000fe200078e0024 */
[----:B------:R-:W-:Y:S02]  /*07a0*/  MOV R9, R37 ;  /* 0x0000002500097202 */ /* 0x000fe40000000f00 */
[----:B------:R-:W-:-:S07]  /*07b0*/  MOV R8, 0x7d0 ;  /* 0x000007d000087802 */ /* 0x000fce0000000f00 */
[----:B------:R-:W-:Y:S05]  /*07c0*/  CALL.REL.NOINC `($__internal_580_$__cuda_sm20_div_s64) ;  /* 0x0000006000687944 */ /* 0x000fea0003c00000 */
        /* <DEDUP_REMOVED lines=9> */
.L_x_28258:
[----:B------:R-:W-:Y:S05]  /*0860*/  BSYNC.RECONVERGENT B1 ;  /* 0x0000000000017941 */ /* 0x000fea0003800200 */
.L_x_28256:
        /* <DEDUP_REMOVED lines=34> */
.L_x_28260:
[----:B------:R-:W-:Y:S01]  /*0a90*/  MOV R26, R22 ;  /* 0x00000016001a7202 */ /* 0x000fe20000000f00 */
[----:B------:R-:W-:Y:S01]  /*0aa0*/  IMAD.MOV.U32 R11, RZ, RZ, R23 ;  /* 0x000000ffff0b7224 */ /* 0x000fe200078e0017 */
[----:B------:R-:W-:Y:S01]  /*0ab0*/  MOV R10, R40 ;  /* 0x00000028000a7202 */ /* 0x000fe20000000f00 */
[----:B------:R-:W-:Y:S01]  /*0ac0*/  IMAD.MOV.U32 R9, RZ, RZ, R41 ;  /* 0x000000ffff097224 */ /* 0x000fe200078e0029 */
[----:B------:R-:W-:-:S07]  /*0ad0*/  MOV R8, 0xaf0 ;  /* 0x00000af000087802 */ /* 0x000fce0000000f00 */
[----:B------:R-:W-:Y:S05]  /*0ae0*/  CALL.REL.NOINC `($__internal_580_$__cuda_sm20_div_s64) ;  /* 0x0000005c00a07944 */ /* 0x000fea0003c00000 */
        /* <DEDUP_REMOVED lines=10> */
.L_x_28261:
[----:B------:R-:W-:Y:S05]  /*0b90*/  BSYNC.RECONVERGENT B1 ;  /* 0x0000000000017941 */ /* 0x000fea0003800200 */
.L_x_28259:
        /* <DEDUP_REMOVED lines=35> */
.L_x_28263:
[----:B------:R-:W-:Y:S01]  /*0dd0*/  IMAD.MOV.U32 R26, RZ, RZ, R42 ;  /* 0x000000ffff1a7224 */ /* 0x000fe200078e002a */
[----:B------:R-:W-:Y:S01]  /*0de0*/  MOV R11, R43 ;  /* 0x0000002b000b7202 */ /* 0x000fe20000000f00 */
[----:B------:R-:W-:Y:S01]  /*0df0*/  IMAD.MOV.U32 R10, RZ, RZ, R40 ;  /* 0x000000ffff0a7224 */ /* 0x000fe200078e0028 */
[----:B------:R-:W-:Y:S02]  /*0e00*/  MOV R9, R41 ;  /* 0x0000002900097202 */ /* 0x000fe40000000f00 */
[----:B------:R-:W-:-:S07]  /*0e10*/  MOV R8, 0xe30 ;  /* 0x00000e3000087802 */ /* 0x000fce0000000f00 */
[----:B------:R-:W-:Y:S05]  /*0e20*/  CALL.REL.NOINC `($__internal_580_$__cuda_sm20_div_s64) ;  /* 0x0000005800d07944 */ /* 0x000fea0003c00000 */
        /* <DEDUP_REMOVED lines=11> */
.L_x_28264:
[----:B------:R-:W-:Y:S05]  /*0ee0*/  BSYNC.RECONVERGENT B1 ;  /* 0x0000000000017941 */ /* 0x000fea0003800200 */
.L_x_28262:
        /* <DEDUP_REMOVED lines=36> */
.L_x_28266:
        /* <DEDUP_REMOVED lines=16> */
.L_x_28267:
[----:B------:R-:W-:Y:S05]  /*1230*/  BSYNC.RECONVERGENT B1 ;  /* 0x0000000000017941 */ /* 0x000fea0003800200 */
.L_x_28265:
        /* <DEDUP_REMOVED lines=34> */
.L_x_28269:
[----:B------:R-:W-:Y:S01]  /*1460*/  MOV R26, R40 ;  /* 0x00000028001a7202 */ /* 0x000fe20000000f00 */
[----:B------:R-:W-:Y:S01]  /*1470*/  IMAD.MOV.U32 R11, RZ, RZ, R41 ;  /* 0x000000ffff0b7224 */ /* 0x000fe200078e0029 */
[----:B------:R-:W-:Y:S01]  /*1480*/  MOV R10, R20 ;  /* 0x00000014000a7202 */ /* 0x000fe20000000f00 */
[----:B------:R-:W-:Y:S01]  /*1490*/  IMAD.MOV.U32 R9, RZ, RZ, R21 ;  /* 0x000000ffff097224 */ /* 0x000fe200078e0015 */
[----:B------:R-:W-:-:S07]  /*14a0*/  MOV R8, 0x14c0 ;  /* 0x000014c000087802 */ /* 0x000fce0000000f00 */
[----:B------:R-:W-:Y:S05]  /*14b0*/  CALL.REL.NOINC `($__internal_580_$__cuda_sm20_div_s64) ;  /* 0x00000054002c7944 */ /* 0x000fea0003c00000 */
        /* <DEDUP_REMOVED lines=11> */
.L_x_28270:
[----:B------:R-:W-:Y:S05]  /*1570*/  BSYNC.RECONVERGENT B1 ;  /* 0x0000000000017941 */ /* 0x000fea0003800200 */
.L_x_28268:
        /* <DEDUP_REMOVED lines=34> */
.L_x_28272:
[----:B------:R-:W-:Y:S01]  /*17a0*/  IMAD.MOV.U32 R26, RZ, RZ, R36 ;  /* 0x000000ffff1a7224 */ /* 0x000fe200078e0024 */
[----:B------:R-:W-:Y:S01]  /*17b0*/  MOV R11, R37 ;  /* 0x00000025000b7202 */ /* 0x000fe20000000f00 */
[----:B------:R-:W-:Y:S01]  /*17c0*/  IMAD.MOV.U32 R10, RZ, RZ, R20 ;  /* 0x000000ffff0a7224 */ /* 0x000fe200078e0014 */
[----:B------:R-:W-:Y:S02]  /*17d0*/  MOV R9, R21 ;  /* 0x0000001500097202 */ /* 0x000fe40000000f00 */
[----:B------:R-:W-:-:S07]  /*17e0*/  MOV R8, 0x1800 ;  /* 0x0000180000087802 */ /* 0x000fce0000000f00 */
[----:B------:R-:W-:Y:S05]  /*17f0*/  CALL.REL.NOINC `($__internal_580_$__cuda_sm20_div_s64) ;  /* 0x00000050005c7944 */ /* 0x000fea0003c00000 */
        /* <DEDUP_REMOVED lines=11> */
.L_x_28273:
[----:B------:R-:W-:Y:S05]  /*18b0*/  BSYNC.RECONVERGENT B1 ;  /* 0x0000000000017941 */ /* 0x000fea0003800200 */
.L_x_28271:
        /* <DEDUP_REMOVED lines=35> */
.L_x_28275:
[----:B------:R-:W-:Y:S01]  /*1af0*/  IMAD.MOV.U32 R26, RZ, RZ, R18 ;  /* 0x000000ffff1a7224 */ /* 0x000fe200078e0012 */
[----:B------:R-:W-:Y:S01]  /*1b00*/  MOV R11, R19 ;  /* 0x00000013000b7202 */ /* 0x000fe20000000f00 */
[----:B------:R-:W-:Y:S01]  /*1b10*/  IMAD.MOV.U32 R10, RZ, RZ, R20 ;  /* 0x000000ffff0a7224 */ /* 0x000fe200078e0014 */
[----:B------:R-:W-:Y:S02]  /*1b20*/  MOV R9, R21 ;  /* 0x0000001500097202 */ /* 0x000fe40000000f00 */
[----:B------:R-:W-:-:S07]  /*1b30*/  MOV R8, 0x1b50 ;  /* 0x00001b5000087802 */ /* 0x000fce0000000f00 */
[----:B------:R-:W-:Y:S05]  /*1b40*/  CALL.REL.NOINC `($__internal_580_$__cuda_sm20_div_s64) ;  /* 0x0000004c00887944 */ /* 0x000fea0003c00000 */
        /* <DEDUP_REMOVED lines=11> */
.L_x_28276:
[----:B------:R-:W-:Y:S05]  /*1c00*/  BSYNC.RECONVERGENT B1 ;  /* 0x0000000000017941 */ /* 0x000fea0003800200 */
.L_x_28274:
        /* <DEDUP_REMOVED lines=9> */
.L_x_28252:
        /* <DEDUP_REMOVED lines=36> */
.L_x_28280:
[----:B------:R-:W-:Y:S01]  /*1ee0*/  MOV R26, R4 ;  /* 0x00000004001a7202 */ /* 0x000fe20000000f00 */
[----:B------:R-:W-:Y:S01]  /*1ef0*/  IMAD.MOV.U32 R11, RZ, RZ, R5 ;  /* 0x000000ffff0b7224 */ /* 0x000fe200078e0005 */
[----:B------:R-:W-:Y:S01]  /*1f00*/  MOV R10, R6 ;  /* 0x00000006000a7202 */ /* 0x000fe20000000f00 */
[----:B------:R-:W-:Y:S01]  /*1f10*/  IMAD.MOV.U32 R9, RZ, RZ, R7 ;  /* 0x000000ffff097224 */ /* 0x000fe200078e0007 */
[----:B------:R-:W-:-:S07]  /*1f20*/  MOV R8, 0x1f40 ;  /* 0x00001f4000087802 */ /* 0x000fce0000000f00 */
[----:B------:R-:W-:Y:S05]  /*1f30*/  CALL.REL.NOINC `($__internal_580_$__cuda_sm20_div_s64) ;  /* 0x00000048008c7944 */ /* 0x000fea0003c00000 */
        /* <DEDUP_REMOVED lines=9> */
.L_x_28281:
[----:B------:R-:W-:Y:S05]  /*1fd0*/  BSYNC.RECONVERGENT B1 ;  /* 0x0000000000017941 */ /* 0x000fea0003800200 */
.L_x_28279:
        /* <DEDUP_REMOVED lines=34> */
.L_x_28283:
        /* <DEDUP_REMOVED lines=14> */
.L_x_28284:
[----:B------:R-:W-:Y:S05]  /*22e0*/  BSYNC.RECONVERGENT B1 ;  /* 0x0000000000017941 */ /* 0x000fea0003800200 */
.L_x_28282:
        /* <DEDUP_REMOVED lines=36> */
.L_x_28286:
        /* <DEDUP_REMOVED lines=17> */
.L_x_28287:
[----:B------:R-:W-:Y:S05]  /*2640*/  BSYNC.RECONVERGENT B1 ;  /* 0x0000000000017941 */ /* 0x000fea0003800200 */
.L_x_28285:
        /* <DEDUP_REMOVED lines=35> */
.L_x_28289:
[----:B------:R-:W-:Y:S01]  /*2880*/  MOV R26, R16 ;  /* 0x00000010001a7202 */ /* 0x000fe20000000f00 */
[----:B------:R-:W-:Y:S01]  /*2890*/  IMAD.MOV.U32 R11, RZ, RZ, R17 ;  /* 0x000000ffff0b7224 */ /* 0x000fe200078e0011 */
[----:B------:R-:W-:Y:S01]  /*28a0*/  MOV R10, R14 ;  /* 0x0000000e000a7202 */ /* 0x000fe20000000f00 */
[----:B------:R-:W-:Y:S01]  /*28b0*/  IMAD.MOV.U32 R9, RZ, RZ, R15 ;  /* 0x000000ffff097224 */ /* 0x000fe200078e000f */
[----:B------:R-:W-:-:S07]  /*28c0*/  MOV R8, 0x28e0 ;  /* 0x000028e000087802 */ /* 0x000fce0000000f00 */
[----:B------:R-:W-:Y:S05]  /*28d0*/  CALL.REL.NOINC `($__internal_580_$__cuda_sm20_div_s64) ;  /* 0x0000004000247944 */ /* 0x000fea0003c00000 */
        /* <DEDUP_REMOVED lines=10> */
.L_x_28290:
[----:B------:R-:W-:Y:S05]  /*2980*/  BSYNC.RECONVERGENT B1 ;  /* 0x0000000000017941 */ /* 0x000fea0003800200 */
.L_x_28288:
[----:B------:R-:W-:Y:S01]  /*2990*/  MOV R6, R20 ;  /* 0x0000001400067202 */ /* 0x000fe20000000f00 */
[----:B------:R-:W-:Y:S02]  /*29a0*/  IMAD R9, R9, R22, RZ ;  /* 0x0000001609097224 */ /* 0x000fe400078e02ff */
[----:B------:R-:W-:Y:S02]  /*29b0*/  VIADD R3, R3, 0xfffffffe ;  /* 0xfffffffe03037836 */ /* 0x000fe40000000000 */
[----:B------:R-:W-:-:S04]  /*29c0*/  IMAD.WIDE.U32 R20, R22, R8, R6 ;  /* 0x0000000816147225 */ /* 0x000fc800078e0006 */
[----:B------:R-:W-:-:S05]  /*29d0*/  IMAD R9, R23, R8, R9 ;  /* 0x0000000817097224 */ /* 0x000fca00078e0209 */
[----:B------:R-:W-:-:S07]  /*29e0*/  IADD3 R21, PT, PT, R21, R9, RZ ;  /* 0x0000000915157210 */ /* 0x000fce0007ffe0ff */
.L_x_28278:
        /* <DEDUP_REMOVED lines=31> */
.L_x_28292:
[----:B------:R-:W-:Y:S01]  /*2be0*/  IMAD.MOV.U32 R14, RZ, RZ, R4 ;  /* 0x000000ffff0e7224 */ /* 0x000fe200078e0004 */
[----:B------:R-:W-:Y:S01]  /*2bf0*/  MOV R23, R5 ;  /* 0x0000000500177202 */ /* 0x000fe20000000f00 */
[----:B------:R-:W-:Y:S01]  /*2c00*/  IMAD.MOV.U32 R22, RZ, RZ, R6 ;  /* 0x000000ffff167224 */ /* 0x000fe200078e0006 */
[----:B------:R-:W-:Y:S02]  /*2c10*/  MOV R15, R7 ;  /* 0x00000007000f7202 */ /* 0x000fe40000000f00 */
[----:B------:R-:W-:-:S07]  /*2c20*/  MOV R24, 0x2c40 ;  /* 0x00002c4000187802 */ /* 0x000fce0000000f00 */
[----:B------:R-:W-:Y:S05]  /*2c30*/  CALL.REL.NOINC `($__internal_581_$__cuda_sm20_rem_s64) ;  /* 0x0000004000987944 */ /* 0x000fea0003c00000 */
.L_x_28293:
[----:B------:R-:W-:Y:S05]  /*2c40*/  BSYNC.RECONVERGENT B1 ;  /* 0x0000000000017941 */ /* 0x000fea0003800200 */
.L_x_28291:
        /* <DEDUP_REMOVED lines=31> */
.L_x_28295:
[----:B------:R-:W-:Y:S01]  /*2e40*/  MOV R22, R6 ;  /* 0x0000000600167202 */ /* 0x000fe20000000f00 */
[----:B------:R-:W-:Y:S01]  /*2e50*/  IMAD.MOV.U32 R15, RZ, RZ, R7 ;  /* 0x000000ffff0f7224 */ /* 0x000fe200078e0007 */
[----:B------:R-:W-:Y:S01]  /*2e60*/  MOV R14, R18 ;  /* 0x00000012000e7202 */ /* 0x000fe20000000f00 */
[----:B------:R-:W-:Y:S01]  /*2e70*/  IMAD.MOV.U32 R23, RZ, RZ, R19 ;  /* 0x000000ffff177224 */ /* 0x000fe200078e0013 */
[----:B------:R-:W-:-:S07]  /*2e80*/  MOV R24, 0x2ea0 ;  /* 0x00002ea000187802 */ /* 0x000fce0000000f00 */
[----:B------:R-:W-:Y:S05]  /*2e90*/  CALL.REL.NOINC `($__internal_581_$__cuda_sm20_rem_s64) ;  /* 0x0000004000007944 */ /* 0x000fea0003c00000 */
[----:B------:R-:W-:Y:S01]  /*2ea0*/  MOV R6, R8 ;  /* 0x0000000800067202 */ /* 0x000fe20000000f00 */
[----:B------:R-:W-:-:S07]  /*2eb0*/  IMAD.MOV.U32 R7, RZ, RZ, R9 ;  /* 0x000000ffff077224 */ /* 0x000fce00078e0009 */
.L_x_28296:
[----:B------:R-:W-:Y:S05]  /*2ec0*/  BSYNC.RECONVERGENT B1 ;  /* 0x0000000000017941 */ /* 0x000fea0003800200 */
.L_x_28294:
[----:B------:R-:W-:Y:S02]  /*2ed0*/  IMAD R3, R7, R4, RZ ;  /* 0x0000000407037224 */ /* 0x000fe400078e02ff */
[----:B------:R-:W-:-:S04]  /*2ee0*/  IMAD.WIDE.U32 R20, R4, R6, R20 ;  /* 0x0000000604147225 */ /* 0x000fc800078e0014 */
[----:B------:R-:W-:-:S05]  /*2ef0*/  IMAD R3, R5, R6, R3 ;  /* 0x0000000605037224 */ /* 0x000fca00078e0203 */
[----:B------:R-:W-:-:S07]  /*2f00*/  IADD3 R21, PT, PT, R21, R3, RZ ;  /* 0x0000000315157210 */ /* 0x000fce0007ffe0ff */
.L_x_28251:
        /* <DEDUP_REMOVED lines=8> */
[----:B------:R0:W-:Y:S01]  /*2f90*/  STS.U8 [R0+UR4], R3 ;  /* 0x0000000300007988 */ /* 0x0001e20008000004 */
[----:B------:R-:W-:Y:S05]  /*2fa0*/  BRA `(.L_x_28297) ;  /* 0x00000034009c7947 */ /* 0x000fea0003800000 */
.L_x_28250:
        /* <DEDUP_REMOVED lines=20> */
.L_x_28324:
        /* <DEDUP_REMOVED lines=33> */
.L_x_28301:
[----:B------:R-:W-:Y:S01]  /*3300*/  IMAD.MOV.U32 R26, RZ, RZ, R14 ;  /* 0x000000ffff1a7224 */ /* 0x000fe200078e000e */
[----:B------:R-:W-:Y:S01]  /*3310*/  MOV R11, R13 ;  /* 0x0000000d000b7202 */ /* 0x000fe20000000f00 */
[----:B------:R-:W-:Y:S01]  /*3320*/  IMAD.MOV.U32 R10, RZ, RZ, R34 ;  /* 0x000000ffff0a7224 */ /* 0x000fe200078e0022 */
[----:B------:R-:W-:Y:S02]  /*3330*/  MOV R9, R35 ;  /* 0x0000002300097202 */ /* 0x000fe40000000f00 */
[----:B------:R-:W-:-:S07]  /*3340*/  MOV R8, 0x3360 ;  /* 0x0000336000087802 */ /* 0x000fce0000000f00 */
[----:B-123--:R-:W-:Y:S05]  /*3350*/  CALL.REL.NOINC `($__internal_580_$__cuda_sm20_div_s64) ;  /* 0x0000003400847944 */ /* 0x00efea0003c00000 */
        /* <DEDUP_REMOVED lines=10> */
.L_x_28302:
[----:B------:R-:W-:Y:S05]  /*3400*/  BSYNC.RECONVERGENT B1 ;  /* 0x0000000000017941 */ /* 0x000fea0003800200 */
.L_x_28300:
        /* <DEDUP_REMOVED lines=37> */
.L_x_28304:
[----:B------:R-:W-:Y:S01]  /*3660*/  MOV R26, R34 ;  /* 0x00000022001a7202 */ /* 0x000fe20000000f00 */
[----:B------:R-:W-:Y:S01]  /*3670*/  IMAD.MOV.U32 R11, RZ, RZ, R35 ;  /* 0x000000ffff0b7224 */ /* 0x000fe200078e0023 */
[----:B------:R-:W-:Y:S01]  /*3680*/  MOV R10, R36 ;  /* 0x00000024000a7202 */ /* 0x000fe20000000f00 */
[----:B------:R-:W-:Y:S01]  /*3690*/  IMAD.MOV.U32 R9, RZ, RZ, R37 ;  /* 0x000000ffff097224 */ /* 0x000fe200078e0025 */
[----:B------:R-:W-:-:S07]  /*36a0*/  MOV R8, 0x36c0 ;  /* 0x000036c000087802 */ /* 0x000fce0000000f00 */
[----:B-1----:R-:W-:Y:S05]  /*36b0*/  CALL.REL.NOINC `($__internal_580_$__cuda_sm20_div_s64) ;  /* 0x0000003000ac7944 */ /* 0x002fea0003c00000 */
        /* <DEDUP_REMOVED lines=11> */
.L_x_28305:
[----:B------:R-:W-:Y:S05]  /*3770*/  BSYNC.RECONVERGENT B1 ;  /* 0x0000000000017941 */ /* 0x000fea0003800200 */
.L_x_28303:
        /* <DEDUP_REMOVED lines=38> */
.L_x_28307:
[----:B------:R-:W-:Y:S01]  /*39e0*/  IMAD.MOV.U32 R26, RZ, RZ, R34 ;  /* 0x000000ffff1a7224 */ /* 0x000fe200078e0022 */
[----:B------:R-:W-:Y:S01]  /*39f0*/  MOV R11, R35 ;  /* 0x00000023000b7202 */ /* 0x000fe20000000f00 */
[----:B------:R-:W-:Y:S01]  /*3a00*/  IMAD.MOV.U32 R10, RZ, RZ, R36 ;  /* 0x000000ffff0a7224 */ /* 0x000fe200078e0024 */
[----:B------:R-:W-:Y:S02]  /*3a10*/  MOV R9, R37 ;  /* 0x0000002500097202 */ /* 0x000fe40000000f00 */
[----:B------:R-:W-:-:S07]  /*3a20*/  MOV R8, 0x3a40 ;  /* 0x00003a4000087802 */ /* 0x000fce0000000f00 */
[----:B-1----:R-:W-:Y:S05]  /*3a30*/  CALL.REL.NOINC `($__internal_580_$__cuda_sm20_div_s64) ;  /* 0x0000002c00cc7944 */ /* 0x002fea0003c00000 */
        /* <DEDUP_REMOVED lines=11> */
.L_x_28308:
[----:B------:R-:W-:Y:S05]  /*3af0*/  BSYNC.RECONVERGENT B1 ;  /* 0x0000000000017941 */ /* 0x000fea0003800200 */
.L_x_28306:
        /* <DEDUP_REMOVED lines=37> */
.L_x_28310:
        /* <DEDUP_REMOVED lines=17> */
.L_x_28311:
[----:B------:R-:W-:Y:S05]  /*3e60*/  BSYNC.RECONVERGENT B1 ;  /* 0x0000000000017941 */ /* 0x000fea0003800200 */
.L_x_28309:
        /* <DEDUP_REMOVED lines=38> */
.L_x_28313:
        /* <DEDUP_REMOVED lines=17> */
.L_x_28314:
[----:B------:R-:W-:Y:S05]  /*41e0*/  BSYNC.RECONVERGENT B1 ;  /* 0x0000000000017941 */ /* 0x000fea0003800200 */
.L_x_28312:
        /* <DEDUP_REMOVED lines=38> */
.L_x_28316:
        /* <DEDUP_REMOVED lines=17> */
.L_x_28317:
[----:B------:R-:W-:Y:S05]  /*4560*/  BSYNC.RECONVERGENT B1 ;  /* 0x0000000000017941 */ /* 0x000fea0003800200 */
.L_x_28315:
        /* <DEDUP_REMOVED lines=37> */
.L_x_28319:
        /* <DEDUP_REMOVED lines=17> */
.L_x_28320:
[----:B------:R-:W-:Y:S05]  /*48d0*/  BSYNC.RECONVERGENT B1 ;  /* 0x0000000000017941 */ /* 0x000fea0003800200 */
.L_x_28318:
        /* <DEDUP_REMOVED lines=37> */
.L_x_28322:
        /* <DEDUP_REMOVED lines=17> */
.L_x_28323:
[----:B------:R-:W-:Y:S05]  /*4c40*/  BSYNC.RECONVERGENT B1 ;  /* 0x0000000000017941 */ /* 0x000fea0003800200 */
.L_x_28321:
        /* <DEDUP_REMOVED lines=12> */
.L_x_28299:
        /* <DEDUP_REMOVED lines=37> */
.L_x_28327:
[----:B------:R-:W-:Y:S01]  /*4f60*/  MOV R26, R14 ;  /* 0x0000000e001a7202 */ /* 0x000fe20000000f00 */
[----:B------:R-:W-:Y:S01]  /*4f70*/  IMAD.MOV.U32 R11, RZ, RZ, R13 ;  /* 0x000000ffff0b7224 */ /* 0x000fe200078e000d */
[----:B------:R-:W-:Y:S02]  /*4f80*/  MOV R10, R16 ;  /* 0x00000010000a7202 */ /* 0x000fe40000000f00 */
[----:B------:R-:W-:Y:S02]  /*4f90*/  MOV R9, R17 ;  /* 0x0000001100097202 */ /* 0x000fe40000000f00 */
[----:B------:R-:W-:-:S07]  /*4fa0*/  MOV R8, 0x4fc0 ;  /* 0x00004fc000087802 */ /* 0x000fce0000000f00 */
[----:B------:R-:W-:Y:S05]  /*4fb0*/  CALL.REL.NOINC `($__internal_580_$__cuda_sm20_div_s64) ;  /* 0x00000018006c7944 */ /* 0x000fea0003c00000 */
[----:B------:R-:W-:Y:S02]  /*4fc0*/  IADD3 R15, P0, PT, RZ, -R24, RZ ;  /* 0x80000018ff0f7210 */ /* 0x000fe40007f1e0ff */
[----:B------:R-:W-:Y:S02]  /*4fd0*/  MOV R12, R14 ;  /* 0x0000000e000c7202 */ /* 0x000fe40000000f00 */
[----:B------:R-:W-:Y:S01]  /*4fe0*/  MOV R14, R24 ;  /* 0x00000018000e7202 */ /* 0x000fe20000000f00 */
[----:B------:R-:W-:Y:S02]  /*4ff0*/  IMAD.X R11, RZ, RZ, ~R25, P0 ;  /* 0x000000ffff0b7224 */ /* 0x000fe400000e0e19 */
[----:B------:R-:W-:-:S04]  /*5000*/  IMAD.WIDE.U32 R8, R16, R15, R12 ;  /* 0x0000000f10087225 */ /* 0x000fc800078e000c */
[----:B------:R-:W-:-:S04]  /*5010*/  IMAD R11, R11, R16, RZ ;  /* 0x000000100b0b7224 */ /* 0x000fc800078e02ff */
[----:B------:R-:W-:Y:S01]  /*5020*/  IMAD R11, R17, R15, R11 ;  /* 0x0000000f110b7224 */ /* 0x000fe200078e020b */
[----:B------:R-:W-:Y:S02]  /*5030*/  MOV R17, R8 ;  /* 0x0000000800117202 */ /* 0x000fe40000000f00 */
[----:B------:R-:W-:Y:S01]  /*5040*/  MOV R15, R25 ;  /* 0x00000019000f7202 */ /* 0x000fe20000000f00 */
[----:B------:R-:W-:-:S07]  /*5050*/  IMAD.IADD R11, R9, 0x1, R11 ;  /* 0x00000001090b7824 */ /* 0x000fce00078e020b */
.L_x_28328:
[----:B------:R-:W-:Y:S05]  /*5060*/  BSYNC.RECONVERGENT B1 ;  /* 0x0000000000017941 */ /* 0x000fea0003800200 */
.L_x_28326:
        /* <DEDUP_REMOVED lines=38> */
.L_x_28330:
        /* <DEDUP_REMOVED lines=17> */
.L_x_28331:
[----:B------:R-:W-:Y:S05]  /*53e0*/  BSYNC.RECONVERGENT B1 ;  /* 0x0000000000017941 */ /* 0x000fea0003800200 */
.L_x_28329:
        /* <DEDUP_REMOVED lines=40> */
.L_x_28333:
[----:B------:R-:W-:Y:S01]  /*5670*/  MOV R26, R12 ;  /* 0x0000000c001a7202 */ /* 0x000fe20000000f00 */
[----:B------:R-:W-:Y:S01]  /*5680*/  IMAD.MOV.U32 R10, RZ, RZ, R14 ;  /* 0x000000ffff0a7224 */ /* 0x000fe200078e000e */
[----:B------:R-:W-:Y:S02]  /*5690*/  MOV R11, R13 ;  /* 0x0000000d000b7202 */ /* 0x000fe40000000f00 */
[----:B------:R-:W-:Y:S02]  /*56a0*/  MOV R9, R15 ;  /* 0x0000000f00097202 */ /* 0x000fe40000000f00 */
[----:B------:R-:W-:-:S07]  /*56b0*/  MOV R8, 0x56d0 ;  /* 0x000056d000087802 */ /* 0x000fce0000000f00 */
[----:B------:R-:W-:Y:S05]  /*56c0*/  CALL.REL.NOINC `($__internal_580_$__cuda_sm20_div_s64) ;  /* 0x0000001000a87944 */ /* 0x000fea0003c00000 */
        /* <DEDUP_REMOVED lines=11> */
.L_x_28334:
[----:B------:R-:W-:Y:S05]  /*5780*/  BSYNC.RECONVERGENT B1 ;  /* 0x0000000000017941 */ /* 0x000fea0003800200 */
.L_x_28332:
        /* <DEDUP_REMOVED lines=40> */
.L_x_28336:
        /* <DEDUP_REMOVED lines=17> */
.L_x_28337:
[----:B------:R-:W-:Y:S05]  /*5b20*/  BSYNC.RECONVERGENT B1 ;  /* 0x0000000000017941 */ /* 0x000fea0003800200 */
.L_x_28335:
        /* <DEDUP_REMOVED lines=9> */
.L_x_28325:
        /* <DEDUP_REMOVED lines=35> */
.L_x_28340:
        /* <DEDUP_REMOVED lines=16> */
.L_x_28341:
[----:B------:R-:W-:Y:S05]  /*5ef0*/  BSYNC.RECONVERGENT B1 ;  /* 0x0000000000017941 */ /* 0x000fea0003800200 */
.L_x_28339:
        /* <DEDUP_REMOVED lines=39> */
.L_x_28343:
[----:B------:R-:W-:Y:S01]  /*6170*/  MOV R26, R14 ;  /* 0x0000000e001a7202 */ /* 0x000fe20000000f00 */
[----:B------:R-:W-:Y:S01]  /*6180*/  IMAD.MOV.U32 R11, RZ, RZ, R15 ;  /* 0x000000ffff0b7224 */ /* 0x000fe200078e000f */
[----:B------:R-:W-:Y:S02]  /*6190*/  MOV R10, R12 ;  /* 0x0000000c000a7202 */ /* 0x000fe40000000f00 */
[----:B------:R-:W-:Y:S02]  /*61a0*/  MOV R9, R13 ;  /* 0x0000000d00097202 */ /* 0x000fe40000000f00 */
[----:B------:R-:W-:-:S07]  /*61b0*/  MOV R8, 0x61d0 ;  /* 0x000061d000087802 */ /* 0x000fce0000000f00 */
[----:B------:R-:W-:Y:S05]  /*61c0*/  CALL.REL.NOINC `($__internal_580_$__cuda_sm20_div_s64) ;  /* 0x0000000400e87944 */ /* 0x000fea0003c00000 */
        /* <DEDUP_REMOVED lines=11> */
.L_x_28344:
[----:B------:R-:W-:Y:S05]  /*6280*/  BSYNC.RECONVERGENT B1 ;  /* 0x0000000000017941 */ /* 0x000fea0003800200 */
.L_x_28342:
        /* <DEDUP_REMOVED lines=9> */
.L_x_28338:
        /* <DEDUP_REMOVED lines=31> */
.L_x_28346:
[----:B------:R-:W-:Y:S01]  /*6510*/  IMAD.MOV.U32 R15, RZ, RZ, R23 ;  /* 0x000000ffff0f7224 */ /* 0x000fe200078e0017 */
[----:B------:R-:W-:Y:S02]  /*6520*/  MOV R23, R13 ;  /* 0x0000000d00177202 */ /* 0x000fe40000000f00 */
[----:B------:R-:W-:-:S07]  /*6530*/  MOV R24, 0x6550 ;  /* 0x0000655000187802 */ /* 0x000fce0000000f00 */
[----:B------:R-:W-:Y:S05]  /*6540*/  CALL.REL.NOINC `($__internal_581_$__cuda_sm20_rem_s64) ;  /* 0x0000000800547944 */ /* 0x000fea0003c00000 */
.L_x_28347:
[----:B------:R-:W-:Y:S05]  /*6550*/  BSYNC.RECONVERGENT B1 ;  /* 0x0000000000017941 */ /* 0x000fea0003800200 */
.L_x_28345:
[----:B------:R-:W0:Y:S02]  /*6560*/  LDC.64 R10, c[0x0][0x398] ;  /* 0x0000e600ff0a7b82 */ /* 0x000e240000000a00 */
[----:B0-----:R-:W-:-:S06]  /*6570*/  IMAD.WIDE.U32 R6, R7, 0x8, R10 ;  /* 0x0000000807067825 */ /* 0x001fcc00078e000a */
[----:B------:R-:W2:Y:S02]  /*6580*/  LDG.E.64 R6, desc[UR8][R6.64] ;  /* 0x0000000806067981 */ /* 0x000ea4000c1e1b00 */
[-C--:B--2---:R-:W-:Y:S02]  /*6590*/  IMAD R3, R7, R8.reuse, RZ ;  /* 0x0000000807037224 */ /* 0x084fe400078e02ff */
[----:B------:R-:W-:-:S04]  /*65a0*/  IMAD.WIDE.U32 R4, R6, R8, R4 ;  /* 0x0000000806047225 */ /* 0x000fc800078e0004 */
[----:B------:R-:W-:-:S05]  /*65b0*/  IMAD R3, R6, R9, R3 ;  /* 0x0000000906037224 */ /* 0x000fca00078e0203 */
[----:B------:R-:W-:-:S07]  /*65c0*/  IADD3 R5, PT, PT, R5, R3, RZ ;  /* 0x0000000305057210 */ /* 0x000fce0007ffe0ff */
.L_x_28298:
[----:B------:R-:W0:Y:S02]  /*65d0*/  LDCU.64 UR12, c[0x0][0x388] ;  /* 0x00007100ff0c77ac */ /* 0x000e240008000a00 */
[----:B0-----:R-:W-:-:S04]  /*65e0*/  IADD3 R4, P0, PT, R4, UR12, RZ ;  /* 0x0000000c04047c10 */ /* 0x001fc8000ff1e0ff */
[----:B------:R-:W-:-:S06]  /*65f0*/  IADD3.X R5, PT, PT, R5, UR13, RZ, P0, !PT ;  /* 0x0000000d05057c10 */ /* 0x000fcc00087fe4ff */
[----:B------:R-:W2:Y:S04]  /*6600*/  LDG.E.U8 R5, desc[UR8][R4.64] ;  /* 0x0000000804057981 */ /* 0x000ea8000c1e1100 */
[----:B--2---:R1:W-:Y:S02]  /*6610*/  STS.U8 [R0+UR4], R5 ;  /* 0x0000000500007988 */ /* 0x0043e40008000004 */
.L_x_28297:
[----:B------:R-:W-:Y:S05]  /*6620*/  BSYNC.RECONVERGENT B0 ;  /* 0x0000000000007941 */ /* 0x000fea0003800200 */
.L_x_28249:
[----:B------:R-:W-:Y:S01]  /*6630*/  BAR.SYNC.DEFER_BLOCKING 0x0 ;  /* 0x0000000000007b1d */ /* 0x000fe20000010000 */
[----:B------:R-:W-:Y:S01]  /*6640*/  UISETP.GE.U32.AND UP0, UPT, UR5, 0x42, UPT ;  /* 0x000000420500788c */ /* 0x000fe2000bf06070 */
[----:B------:R-:W-:-:S08]  /*6650*/  ISETP.GT.U32.AND P1, PT, R0, 0x1f, PT ;  /* 0x0000001f0000780c */ /* 0x000fd00003f24070 */
[----:B------:R-:W-:Y:S05]  /*6660*/  BRA.U !UP0, `(.L_x_28348) ;  /* 0x0000000108287547 */ /* 0x000fea000b800000 */
.L_x_28349:
[----:B------:R-:W-:Y:S02]  /*6670*/  USHF.R.U32.HI UR6, URZ, 0x1, UR5 ;  /* 0x00000001ff067899 */ /* 0x000fe40008011605 */
[----:B------:R-:W-:-:S04]  /*6680*/  UISETP.GT.U32.AND UP0, UPT, UR5, 0x83, UPT ;  /* 0x000000830500788c */ /* 0x000fc8000bf04070 */
[----:B------:R-:W-:Y:S01]  /*6690*/  ISETP.GE.U32.AND P0, PT, R0, UR6, PT ;  /* 0x0000000600007c0c */ /* 0x000fe2000bf06070 */
[----:B------:R-:W-:-:S12]  /*66a0*/  UMOV UR5, UR6 ;  /* 0x0000000600057c82 */ /* 0x000fd80008000000 */
[----:B0-2---:R-:W-:Y:S04]  /*66b0*/  @!P0 LDS.U8 R3, [R0+UR4] ;  /* 0x0000000400038984 */ /* 0x005fe80008000000 */
[----:B------:R-:W0:Y:S02]  /*66c0*/  @!P0 LDS.U8 R4, [R2+UR6] ;  /* 0x0000000602048984 */ /* 0x000e240008000000 */
[----:B0-----:R-:W-:-:S05]  /*66d0*/  @!P0 IMAD.IADD R3, R3, 0x1, R4 ;  /* 0x0000000103038824 */ /* 0x001fca00078e0204 */
[----:B------:R2:W-:Y:S01]  /*66e0*/  @!P0 STS.U8 [R0+UR4], R3 ;  /* 0x0000000300008988 */ /* 0x0005e20008000004 */
[----:B------:R-:W-:Y:S06]  /*66f0*/  BAR.SYNC.DEFER_BLOCKING 0x0 ;  /* 0x0000000000007b1d */ /* 0x000fec0000010000 */
[----:B------:R-:W-:Y:S05]  /*6700*/  BRA.U UP0, `(.L_x_28349) ;  /* 0xfffffffd00d87547 */ /* 0x000fea000b83ffff */
.L_x_28348:
[----:B------:R-:W-:Y:S05]  /*6710*/  @P1 EXIT ;  /* 0x000000000000194d */ /* 0x000fea0003800000 */
[----:B------:R-:W-:Y:S01]  /*6720*/  LDS.U8 R2, [R0+UR4] ;  /* 0x0000000400027984 */ /* 0x000fe20008000000 */
[----:B------:R-:W-:-:S03]  /*6730*/  ISETP.NE.AND P0, PT, R0, RZ, PT ;  /* 0x000000ff0000720c */ /* 0x000fc60003f05270 */
[----:B0-2---:R-:W0:Y:S02]  /*6740*/  LDS.U8 R3, [R0+UR4+0x20] ;  /* 0x0000200400037984 */ /* 0x005e240008000000 */
[----:B0-----:R-:W-:-:S05]  /*6750*/  IADD3 R3, PT, PT, R2, R3, RZ ;  /* 0x0000000302037210 */ /* 0x001fca0007ffe0ff */
[----:B------:R-:W-:Y:S04]  /*6760*/  STS.U8 [R0+UR4], R3 ;  /* 0x0000000300007988 */ /* 0x000fe80008000004 */
[----:B------:R-:W-:Y:S04]  /*6770*/  LDS.U8 R2, [R0+UR4] ;  /* 0x0000000400027984 */ /* 0x000fe80008000000 */
[----:B-1----:R-:W0:Y:S02]  /*6780*/  LDS.U8 R5, [R0+UR4+0x10] ;  /* 0x0000100400057984 */ /* 0x002e240008000000 */
        /* <DEDUP_REMOVED lines=30> */
        .weak           $__internal_580_$__cuda_sm20_div_s64
        .type           $__internal_580_$__cuda_sm20_div_s64,@function
        .size           $__internal_580_$__cuda_sm20_div_s64,($__internal_581_$__cuda_sm20_rem_s64 - $__internal_580_$__cuda_sm20_div_s64)
$__internal_580_$__cuda_sm20_div_s64:
        /* <DEDUP_REMOVED lines=82> */
[----:B------:R-:W-:Y:S06]  /*6e90*/  RET.REL.NODEC R8 `(uncontiguous_cumulate_sum_square_u8) ;  /* 0xffffff9008587950 */ /* 0x000fec0003c3ffff */
        .weak           $__internal_581_$__cuda_sm20_rem_s64
        .type           $__internal_581_$__cuda_sm20_rem_s64,@function
        .size           $__internal_581_$__cuda_sm20_rem_s64,(.L_x_30909 - $__internal_581_$__cuda_sm20_rem_s64)
$__internal_581_$__cuda_sm20_rem_s64:
        /* <DEDUP_REMOVED lines=76> */
[----:B------:R-:W-:Y:S06]  /*7360*/  RET.REL.NODEC R24 `(uncontiguous_cumulate_sum_square_u8) ;  /* 0xffffff8c18247950 */ /* 0x000fec0003c3ffff */
.L_x_28350:
        /* <DEDUP_REMOVED lines=9> */
.L_x_30909:


//--------------------- .text.uncontiguous_sum_square_u8 --------------------------
	.section	.text.uncontiguous_sum_square_u8,"ax",@progbits
	.align	128
        .global         uncontiguous_sum_square_u8
        .type           uncontiguous_sum_square_u8,@function
        .size           uncontiguous_sum_square_u8,(.L_x_30911 - uncontiguous_sum_square_u8)
        .other          uncontiguous_sum_square_u8,@"STO_CUDA_ENTRY STV_DEFAULT"
uncontiguous_sum_square_u8:
.text.uncontiguous_sum_square_u8:
        /* <DEDUP_REMOVED lines=38> */
.L_x_28379:
        /* <DEDUP_REMOVED lines=32> */
.L_x_28356:
[----:B------:R-:W-:Y:S01]  /*0460*/  IMAD.MOV.U32 R26, RZ, RZ, R4 ;  /* 0x000000ffff1a7224 */ /* 0x000fe200078e0004 */
[----:B------:R-:W-:Y:S01]  /*0470*/  MOV R11, R5 ;  /* 0x00000005000b7202 */ /* 0x000fe20000000f00 */
[----:B------:R-:W-:Y:S01]  /*0480*/  IMAD.MOV.U32 R10, RZ, RZ, R36 ;  /* 0x000000ffff0a7224 */ /* 0x000fe200078e0024 */
[----:B------:R-:W-:Y:S02]  /*0490*/  MOV R9, R37 ;  /* 0x0000002500097202 */ /* 0x000fe40000000f00 */
[----:B------:R-:W-:-:S07]  /*04a0*/  MOV R8, 0x4c0 ;  /* 0x000004c000087802 */ /* 0x000fce0000000f00 */
[----:B-1----:R-:W-:Y:S05]  /*04b0*/  CALL.REL.NOINC `($__internal_582_$__cuda_sm20_div_s64) ;  /* 0x0000006400387944 */ /* 0x002fea0003c00000 */
        /* <DEDUP_REMOVED lines=9> */
.L_x_28357:
[----:B------:R-:W-:Y:S05]  /*0550*/  BSYNC.RECONVERGENT B1 ;  /* 0x0000000000017941 */ /* 0x000fea0003800200 */
.L_x_28355:
        /* <DEDUP_REMOVED lines=33> */
.L_x_28359:
[----:B------:R-:W-:Y:S01]  /*0770*/  IMAD.MOV.U32 R26, RZ, RZ, R18 ;  /* 0x000000ffff1a7224 */ /* 0x000fe200078e0012 */
[----:B------:R-:W-:Y:S01]  /*0780*/  MOV R11, R19 ;  /* 0x00000013000b7202 */ /* 0x000fe20000000f00 */
[----:B------:R-:W-:Y:S01]  /*0790*/  IMAD.MOV.U32 R10, RZ, RZ, R36 ;  /* 0x000000ffff0a7224 */ /* 0x000fe200078e0024 */
[----:B------:R-:W-:Y:S02]  /*07a0*/  MOV R9, R37 ;  /* 0x0000002500097202 */ /* 0x000fe40000000f00 */
[----:B------:R-:W-:-:S07]  /*07b0*/  MOV R8, 0x7d0 ;  /* 0x000007d000087802 */ /* 0x000fce0000000f00 */
[----:B------:R-:W-:Y:S05]  /*07c0*/  CALL.REL.NOINC `($__internal_582_$__cuda_sm20_div_s64) ;  /* 0x0000006000747944 */ /* 0x000fea0003c00000 */
        /* <DEDUP_REMOVED lines=9> */
.L_x_28360:
[----:B------:R-:W-:Y:S05]  /*0860*/  BSYNC.RECONVERGENT B1 ;  /* 0x0000000000017941 */ /* 0x000fea0003800200 */
.L_x_28358:
        /* <DEDUP_REMOVED lines=34> */
.L_x_28362:
[----:B------:R-:W-:Y:S01]  /*0a90*/  MOV R26, R22 ;  /* 0x00000016001a7202 */ /* 0x000fe20000000f00 */
[----:B------:R-:W-:Y:S01]  /*0aa0*/  IMAD.MOV.U32 R11, RZ, RZ, R23 ;  /* 0x000000ffff0b7224 */ /* 0x000fe200078e0017 */
[----:B------:R-:W-:Y:S01]  /*0ab0*/  MOV R10, R40 ;  /* 0x00000028000a7202 */ /* 0x000fe20000000f00 */
[----:B------:R-:W-:Y:S01]  /*0ac0*/  IMAD.MOV.U32 R9, RZ, RZ, R41 ;  /* 0x000000ffff097224 */ /* 0x000fe200078e0029 */
[----:B------:R-:W-:-:S07]  /*0ad0*/  MOV R8, 0xaf0 ;  /* 0x00000af000087802 */ /* 0x000fce0000000f00 */
[----:B------:R-:W-:Y:S05]  /*0ae0*/  CALL.REL.NOINC `($__internal_582_$__cuda_sm20_div_s64) ;  /* 0x0000005c00ac7944 */ /* 0x000fea0003c00000 */
        /* <DEDUP_REMOVED lines=10> */
.L_x_28363:
[----:B------:R-:W-:Y:S05]  /*0b90*/  BSYNC.RECONVERGENT B1 ;  /* 0x0000000000017941 */ /* 0x000fea0003800200 */
.L_x_28361:
        /* <DEDUP_REMOVED lines=35> */
.L_x_28365:
[----:B------:R-:W-:Y:S01]  /*0dd0*/  IMAD.MOV.U32 R26, RZ, RZ, R42 ;  /* 0x000000ffff1a7224 */ /* 0x000fe200078e002a */
[----:B------:R-:W-:Y:S01]  /*0de0*/  MOV R11, R43 ;  /* 0x0000002b000b7202 */ /* 0x000fe20000000f00 */
[----:B------:R-:W-:Y:S01]  /*0df0*/  IMAD.MOV.U32 R10, RZ, RZ, R40 ;  /* 0x000000ffff0a7224 */ /* 0x000fe200078e0028 */
[----:B------:R-:W-:Y:S02]  /*0e00*/  MOV R9, R41 ;  /* 0x0000002900097202 */ /* 0x000fe40000000f00 */
[----:B------:R-:W-:-:S07]  /*0e10*/  MOV R8, 0xe30 ;  /* 0x00000e3000087802 */ /* 0x000fce0000000f00 */
[----:B------:R-:W-:Y:S05]  /*0e20*/  CALL.REL.NOINC `($__internal_582_$__cuda_sm20_div_s64) ;  /* 0x0000005800dc7944 */ /* 0x000fea0003c00000 */
        /* <DEDUP_REMOVED lines=11> */
.L_x_28366:
[----:B------:R-:W-:Y:S05]  /*0ee0*/  BSYNC.RECONVERGENT B1 ;  /* 0x0000000000017941 */ /* 0x000fea0003800200 */
.L_x_28364:
        /* <DEDUP_REMOVED lines=36> */
.L_x_28368:
        /* <DEDUP_REMOVED lines=16> */
.L_x_28369:
[----:B------:R-:W-:Y:S05]  /*1230*/  BSYNC.RECONVERGENT B1 ;  /* 0x0000000000017941 */ /* 0x000fea0003800200 */
.L_x_28367:
        /* <DEDUP_REMOVED lines=34> */
.L_x_28371:
[----:B------:R-:W-:Y:S01]  /*1460*/  MOV R26, R40 ;  /* 0x00000028001a7202 */ /* 0x000fe20000000f00 */
[----:B------:R-:W-:Y:S01]  /*1470*/  IMAD.MOV.U32 R11, RZ, RZ, R41 ;  /* 0x000000ffff0b7224 */ /* 0x000fe200078e0029 */
[----:B------:R-:W-:Y:S01]  /*1480*/  MOV R10, R20 ;  /* 0x00000014000a7202 */ /* 0x000fe20000000f00 */
[----:B------:R-:W-:Y:S01]  /*1490*/  IMAD.MOV.U32 R9, RZ, RZ, R21 ;  /* 0x000000ffff097224 */ /* 0x000fe200078e0015 */
[----:B------:R-:W-:-:S07]  /*14a0*/  MOV R8, 0x14c0 ;  /* 0x000014c000087802 */ /* 0x000fce0000000f00 */
[----:B------:R-:W-:Y:S05]  /*14b0*/  CALL.REL.NOINC `($__internal_582_$__cuda_sm20_div_s64) ;  /* 0x0000005400387944 */ /* 0x000fea0003c00000 */
        /* <DEDUP_REMOVED lines=11> */
.L_x_28372:
[----:B------:R-:W-:Y:S05]  /*1570*/  BSYNC.RECONVERGENT B1 ;  /* 0x0000000000017941 */ /* 0x000fea0003800200 */
.L_x_28370:
        /* <DEDUP_REMOVED lines=34> */
.L_x_28374:
[----:B------:R-:W-:Y:S01]  /*17a0*/  IMAD.MOV.U32 R26, RZ, RZ, R36 ;  /* 0x000000ffff1a7224 */ /* 0x000fe200078e0024 */
[----:B------:R-:W-:Y:S01]  /*17b0*/  MOV R11, R37 ;  /* 0x00000025000b7202 */ /* 0x000fe20000000f00 */
[----:B------:R-:W-:Y:S01]  /*17c0*/  IMAD.MOV.U32 R10, RZ, RZ, R20 ;  /* 0x000000ffff0a7224 */ /* 0x000fe200078e0014 */
[----:B------:R-:W-:Y:S02]  /*17d0*/  MOV R9, R21 ;  /* 0x0000001500097202 */ /* 0x000fe40000000f00 */
[----:B------:R-:W-:-:S07]  /*17e0*/  MOV R8, 0x1800 ;  /* 0x0000180000087802 */ /* 0x000fce0000000f00 */
[----:B------:R-:W-:Y:S05]  /*17f0*/  CALL.REL.NOINC `($__internal_582_$__cuda_sm20_div_s64) ;  /* 0x0000005000687944 */ /* 0x000fea0003c00000 */
        /* <DEDUP_REMOVED lines=11> */
.L_x_28375:
[----:B------:R-:W-:Y:S05]  /*18b0*/  BSYNC.RECONVERGENT B1 ;  /* 0x0000000000017941 */ /* 0x000fea0003800200 */
.L_x_28373:
        /* <DEDUP_REMOVED lines=35> */
.L_x_28377:
[----:B------:R-:W-:Y:S01]  /*1af0*/  IMAD.MOV.U32 R26, RZ, RZ, R18 ;  /* 0x000000ffff1a7224 */ /* 0x000fe200078e0012 */
[----:B------:R-:W-:Y:S01]  /*1b00*/  MOV R11, R19 ;  /* 0x00000013000b7202 */ /* 0x000fe20000000f00 */
[----:B------:R-:W-:Y:S01]  /*1b10*/  IMAD.MOV.U32 R10, RZ, RZ, R20 ;  /* 0x000000ffff0a7224 */ /* 0x000fe200078e0014 */
[----:B------:R-:W-:Y:S02]  /*1b20*/  MOV R9, R21 ;  /* 0x0000001500097202 */ /* 0x000fe40000000f00 */
[----:B------:R-:W-:-:S07]  /*1b30*/  MOV R8, 0x1b50 ;  /* 0x00001b5000087802 */ /* 0x000fce0000000f00 */
[----:B------:R-:W-:Y:S05]  /*1b40*/  CALL.REL.NOINC `($__internal_582_$__cuda_sm20_div_s64) ;  /* 0x0000004c00947944 */ /* 0x000fea0003c00000 */
        /* <DEDUP_REMOVED lines=11> */
.L_x_28378:
[----:B------:R-:W-:Y:S05]  /*1c00*/  BSYNC.RECONVERGENT B1 ;  /* 0x0000000000017941 */ /* 0x000fea0003800200 */
.L_x_28376:
        /* <DEDUP_REMOVED lines=9> */
.L_x_28354:
        /* <DEDUP_REMOVED lines=36> */
.L_x_28382:
[----:B------:R-:W-:Y:S01]  /*1ee0*/  MOV R26, R4 ;  /* 0x00000004001a7202 */ /* 0x000fe20000000f00 */
[----:B------:R-:W-:Y:S01]  /*1ef0*/  IMAD.MOV.U32 R11, RZ, RZ, R5 ;  /* 0x000000ffff0b7224 */ /* 0x000fe200078e0005 */
[----:B------:R-:W-:Y:S01]  /*1f00*/  MOV R10, R6 ;  /* 0x00000006000a7202 */ /* 0x000fe20000000f00 */
[----:B------:R-:W-:Y:S01]  /*1f10*/  IMAD.MOV.U32 R9, RZ, RZ, R7 ;  /* 0x000000ffff097224 */ /* 0x000fe200078e0007 */
[----:B------:R-:W-:-:S07]  /*1f20*/  MOV R8, 0x1f40 ;  /* 0x00001f4000087802 */ /* 0x000fce0000000f00 */
[----:B------:R-:W-:Y:S05]  /*1f30*/  CALL.REL.NOINC `($__internal_582_$__cuda_sm20_div_s64) ;  /* 0x0000004800987944 */ /* 0x000fea0003c00000 */
        /* <DEDUP_REMOVED lines=9> */
.L_x_28383:
[----:B------:R-:W-:Y:S05]  /*1fd0*/  BSYNC.RECONVERGENT B1 ;  /* 0x0000000000017941 */ /* 0x000fea0003800200 */
.L_x_28381:
        /* <DEDUP_REMOVED lines=34> */
.L_x_28385:
        /* <DEDUP_REMOVED lines=14> */
.L_x_28386:
[----:B------:R-:W-:Y:S05]  /*22e0*/  BSYNC.RECONVERGENT B1 ;  /* 0x0000000000017941 */ /* 0x000fea0003800200 */
.L_x_28384:
        /* <DEDUP_REMOVED lines=36> */
.L_x_28388:
        /* <DEDUP_REMOVED lines=17> */
.L_x_28389:
[----:B------:R-:W-:Y:S05]  /*2640*/  BSYNC.RECONVERGENT B1 ;  /* 0x0000000000017941 */ /* 0x000fea0003800200 */
.L_x_28387:
        /* <DEDUP_REMOVED lines=35> */
.L_x_28391:
[----:B------:R-:W-:Y:S01]  /*2880*/  MOV R26, R16 ;  /* 0x00000010001a7202 */ /* 0x000fe20000000f00 */
[----:B------:R-:W-:Y:S01]  /*2890*/  IMAD.MOV.U32 R11, RZ, RZ, R17 ;  /* 0x000000ffff0b7224 */ /* 0x000fe200078e0011 */
[----:B------:R-:W-:Y:S01]  /*28a0*/  MOV R10, R14 ;  /* 0x0000000e000a7202 */ /* 0x000fe20000000f00 */
[----:B------:R-:W-:Y:S01]  /*28b0*/  IMAD.MOV.U32 R9, RZ, RZ, R15 ;  /* 0x000000ffff097224 */ /* 0x000fe200078e000f */
[----:B------:R-:W-:-:S07]  /*28c0*/  MOV R8, 0x28e0 ;  /* 0x000028e000087802 */ /* 0x000fce0000000f00 */
[----:B------:R-:W-:Y:S05]  /*28d0*/  CALL.REL.NOINC `($__internal_582_$__cuda_sm20_div_s64) ;  /* 0x0000004000307944 */ /* 0x000fea0003c00000 */
        /* <DEDUP_REMOVED lines=10> */
.L_x_28392:
[----:B------:R-:W-:Y:S05]  /*2980*/  BSYNC.RECONVERGENT B1 ;  /* 0x0000000000017941 */ /* 0x000fea0003800200 */
.L_x_28390:
[----:B------:R-:W-:Y:S01]  /*2990*/  MOV R6, R20 ;  /* 0x0000001400067202 */ /* 0x000fe20000000f00 */
[----:B------:R-:W-:Y:S02]  /*29a0*/  IMAD R9, R9, R22, RZ ;  /* 0x0000001609097224 */ /* 0x000fe400078e02ff */
[----:B------:R-:W-:Y:S02]  /*29b0*/  VIADD R3, R3, 0xfffffffe ;  /* 0xfffffffe03037836 */ /* 0x000fe40000000000 */
[----:B------:R-:W-:-:S04]  /*29c0*/  IMAD.WIDE.U32 R20, R22, R8, R6 ;  /* 0x0000000816147225 */ /* 0x000fc800078e0006 */
[----:B------:R-:W-:-:S05]  /*29d0*/  IMAD R9, R23, R8, R9 ;  /* 0x0000000817097224 */ /* 0x000fca00078e0209 */
[----:B------:R-:W-:-:S07]  /*29e0*/  IADD3 R21, PT, PT, R21, R9, RZ ;  /* 0x0000000915157210 */ /* 0x000fce0007ffe0ff */
.L_x_28380:
        /* <DEDUP_REMOVED lines=31> */
.L_x_28394:
[----:B------:R-:W-:Y:S01]  /*2be0*/  IMAD.MOV.U32 R14, RZ, RZ, R4 ;  /* 0x000000ffff0e7224 */ /* 0x000fe200078e0004 */
[----:B------:R-:W-:Y:S01]  /*2bf0*/  MOV R23, R5 ;  /* 0x0000000500177202 */ /* 0x000fe20000000f00 */
[----:B------:R-:W-:Y:S01]  /*2c00*/  IMAD.MOV.U32 R22, RZ, RZ, R6 ;  /* 0x000000ffff167224 */ /* 0x000fe200078e0006 */
[----:B------:R-:W-:Y:S02]  /*2c10*/  MOV R15, R7 ;  /* 0x00000007000f7202 */ /* 0x000fe40000000f00 */
[----:B------:R-:W-:-:S07]  /*2c20*/  MOV R24, 0x2c40 ;  /* 0x00002c4000187802 */ /* 0x000fce0000000f00 */
[----:B------:R-:W-:Y:S05]  /*2c30*/  CALL.REL.NOINC `($__internal_583_$__cuda_sm20_rem_s64) ;  /* 0x0000004000a47944 */ /* 0x000fea0003c00000 */
.L_x_28395:
[----:B------:R-:W-:Y:S05]  /*2c40*/  BSYNC.RECONVERGENT B1 ;  /* 0x0000000000017941 */ /* 0x000fea0003800200 */
.L_x_28393:
        /* <DEDUP_REMOVED lines=31> */
.L_x_28397:
[----:B------:R-:W-:Y:S01]  /*2e40*/  MOV R22, R6 ;  /* 0x0000000600167202 */ /* 0x000fe20000000f00 */
[----:B------:R-:W-:Y:S01]  /*2e50*/  IMAD.MOV.U32 R15, RZ, RZ, R7 ;  /* 0x000000ffff0f7224 */ /* 0x000fe200078e0007 */
[----:B------:R-:W-:Y:S01]  /*2e60*/  MOV R14, R18 ;  /* 0x00000012000e7202 */ /* 0x000fe20000000f00 */
[----:B------:R-:W-:Y:S01]  /*2e70*/  IMAD.MOV.U32 R23, RZ, RZ, R19 ;  /* 0x000000ffff177224 */ /* 0x000fe200078e0013 */
[----:B------:R-:W-:-:S07]  /*2e80*/  MOV R24, 0x2ea0 ;  /* 0x00002ea000187802 */ /* 0x000fce0000000f00 */
[----:B------:R-:W-:Y:S05]  /*2e90*/  CALL.REL.NOINC `($__internal_583_$__cuda_sm20_rem_s64) ;  /* 0x00000040000c7944 */ /* 0x000fea0003c00000 */
[----:B------:R-:W-:Y:S01]  /*2ea0*/  MOV R6, R8 ;  /* 0x0000000800067202 */ /* 0x000fe20000000f00 */
[----:B------:R-:W-:-:S07]  /*2eb0*/  IMAD.MOV.U32 R7, RZ, RZ, R9 ;  /* 0x000000ffff077224 */ /* 0x000fce00078e0009 */
.L_x_28398:
[----:B------:R-:W-:Y:S05]  /*2ec0*/  BSYNC.RECONVERGENT B1 ;  /* 0x0000000000017941 */ /* 0x000fea0003800200 */
.L_x_28396:
[----:B------:R-:W-:Y:S02]  /*2ed0*/  IMAD R3, R7, R4, RZ ;  /* 0x0000000407037224 */ /* 0x000fe400078e02ff */
[----:B------:R-:W-:-:S04]  /*2ee0*/  IMAD.WIDE.U32 R20, R4, R6, R20 ;  /* 0x0000000604147225 */ /* 0x000fc800078e0014 */
[----:B------:R-:W-:-:S05]  /*2ef0*/  IMAD R3, R5, R6, R3 ;  /* 0x0000000605037224 */ /* 0x000fca00078e0203 */
[----:B------:R-:W-:-:S07]  /*2f00*/  IADD3 R21, PT, PT, R21, R3, RZ ;  /* 0x0000000315157210 */ /* 0x000fce0007ffe0ff */
.L_x_28353:
        /* <DEDUP_REMOVED lines=12> */
.L_x_28352:
        /* <DEDUP_REMOVED lines=20> */
.L_x_28426:
        /* <DEDUP_REMOVED lines=33> */
.L_x_28403:
[----:B------:R-:W-:Y:S01]  /*3320*/  MOV R26, R14 ;  /* 0x0000000e001a7202 */ /* 0x000fe20000000f00 */
[----:B------:R-:W-:Y:S01]  /*3330*/  IMAD.MOV.U32 R11, RZ, RZ, R13 ;  /* 0x000000ffff0b7224 */ /* 0x000fe200078e000d */
[----:B------:R-:W-:Y:S01]  /*3340*/  MOV R10, R34 ;  /* 0x00000022000a7202 */ /* 0x000fe20000000f00 */
[----:B------:R-:W-:Y:S01]  /*3350*/  IMAD.MOV.U32 R9, RZ, RZ, R35 ;  /* 0x000000ffff097224 */ /* 0x000fe200078e0023 */
[----:B------:R-:W-:-:S07]  /*3360*/  MOV R8, 0x3380 ;  /* 0x0000338000087802 */ /* 0x000fce0000000f00 */
[----:B-123--:R-:W-:Y:S05]  /*3370*/  CALL.REL.NOINC `($__internal_582_$__cuda_sm20_div_s64) ;  /* 0x0000003400887944 */ /* 0x00efea0003c00000 */
        /* <DEDUP_REMOVED lines=10> */
.L_x_28404:
[----:B------:R-:W-:Y:S05]  /*3420*/  BSYNC.RECONVERGENT B1 ;  /* 0x0000000000017941 */ /* 0x000fea0003800200 */
.L_x_28402:
        /* <DEDUP_REMOVED lines=37> */
.L_x_28406:
[----:B------:R-:W-:Y:S01]  /*3680*/  IMAD.MOV.U32 R26, RZ, RZ, R34 ;  /* 0x000000ffff1a7224 */ /* 0x000fe200078e0022 */
[----:B------:R-:W-:Y:S01]  /*3690*/  MOV R11, R35 ;  /* 0x00000023000b7202 */ /* 0x000fe20000000f00 */
[----:B------:R-:W-:Y:S01]  /*36a0*/  IMAD.MOV.U32 R10, RZ, RZ, R36 ;  /* 0x000000ffff0a7224 */ /* 0x000fe200078e0024 */
[----:B------:R-:W-:Y:S02]  /*36b0*/  MOV R9, R37 ;  /* 0x0000002500097202 */ /* 0x000fe40000000f00 */
[----:B------:R-:W-:-:S07]  /*36c0*/  MOV R8, 0x36e0 ;  /* 0x000036e000087802 */ /* 0x000fce0000000f00 */
[----:B-1----:R-:W-:Y:S05]  /*36d0*/  CALL.REL.NOINC `($__internal_582_$__cuda_sm20_div_s64) ;  /* 0x0000003000b07944 */ /* 0x002fea0003c00000 */
        /* <DEDUP_REMOVED lines=11> */
.L_x_28407:
[----:B------:R-:W-:Y:S05]  /*3790*/  BSYNC.RECONVERGENT B1 ;  /* 0x0000000000017941 */ /* 0x000fea0003800200 */
.L_x_28405:
        /* <DEDUP_REMOVED lines=38> */
.L_x_28409:
[----:B------:R-:W-:Y:S01]  /*3a00*/  MOV R26, R34 ;  /* 0x00000022001a7202 */ /* 0x000fe20000000f00 */
[----:B------:R-:W-:Y:S01]  /*3a10*/  IMAD.MOV.U32 R11, RZ, RZ, R35 ;  /* 0x000000ffff0b7224 */ /* 0x000fe200078e0023 */
[----:B------:R-:W-:Y:S01]  /*3a20*/  MOV R10, R36 ;  /* 0x00000024000a7202 */ /* 0x000fe20000000f00 */
[----:B------:R-:W-:Y:S01]  /*3a30*/  IMAD.MOV.U32 R9, RZ, RZ, R37 ;  /* 0x000000ffff097224 */ /* 0x000fe200078e0025 */
[----:B------:R-:W-:-:S07]  /*3a40*/  MOV R8, 0x3a60 ;  /* 0x00003a6000087802 */ /* 0x000fce0000000f00 */
[----:B-1----:R-:W-:Y:S05]  /*3a50*/  CALL.REL.NOINC `($__internal_582_$__cuda_sm20_div_s64) ;  /* 0x0000002c00d07944 */ /* 0x002fea0003c00000 */
        /* <DEDUP_REMOVED lines=11> */
.L_x_28410:
[----:B------:R-:W-:Y:S05]  /*3b10*/  BSYNC.RECONVERGENT B1 ;  /* 0x0000000000017941 */ /* 0x000fea0003800200 */
.L_x_28408:
        /* <DEDUP_REMOVED lines=37> */
.L_x_28412:
        /* <DEDUP_REMOVED lines=17> */
.L_x_28413:
[----:B------:R-:W-:Y:S05]  /*3e80*/  BSYNC.RECONVERGENT B1 ;  /* 0x0000000000017941 */ /* 0x000fea0003800200 */
.L_x_28411:
        /* <DEDUP_REMOVED lines=38> */
.L_x_28415:
        /* <DEDUP_REMOVED lines=17> */
.L_x_28416:
[----:B------:R-:W-:Y:S05]  /*4200*/  BSYNC.RECONVERGENT B1 ;  /* 0x0000000000017941 */ /* 0x000fea0003800200 */
.L_x_28414:
        /* <DEDUP_REMOVED lines=38> */
.L_x_28418:
        /* <DEDUP_REMOVED lines=17> */
.L_x_28419:
[----:B------:R-:W-:Y:S05]  /*4580*/  BSYNC.RECONVERGENT B1 ;  /* 0x0000000000017941 */ /* 0x000fea0003800200 */
.L_x_28417:
        /* <DEDUP_REMOVED lines=37> */
.L_x_28421:
        /* <DEDUP_REMOVED lines=17> */
.L_x_28422:
[----:B------:R-:W-:Y:S05]  /*48f0*/  BSYNC.RECONVERGENT B1 ;  /* 0x0000000000017941 */ /* 0x000fea0003800200 */
.L_x_28420:
        /* <DEDUP_REMOVED lines=37> */
.L_x_28424:
        /* <DEDUP_REMOVED lines=17> */
.L_x_28425:
[----:B------:R-:W-:Y:S05]  /*4c60*/  BSYNC.RECONVERGENT B1 ;  /* 0x0000000000017941 */ /* 0x000fea0003800200 */
.L_x_28423:
        /* <DEDUP_REMOVED lines=12> */
.L_x_28401:
        /* <DEDUP_REMOVED lines=37> */
.L_x_28429:
[----:B------:R-:W-:Y:S01]  /*4f80*/  MOV R26, R14 ;  /* 0x0000000e001a7202 */ /* 0x000fe20000000f00 */
[----:B------:R-:W-:Y:S01]  /*4f90*/  IMAD.MOV.U32 R11, RZ, RZ, R13 ;  /* 0x000000ffff0b7224 */ /* 0x000fe200078e000d */
[----:B------:R-:W-:Y:S02]  /*4fa0*/  MOV R10, R16 ;  /* 0x00000010000a7202 */ /* 0x000fe40000000f00 */
[----:B------:R-:W-:Y:S02]  /*4fb0*/  MOV R9, R17 ;  /* 0x0000001100097202 */ /* 0x000fe40000000f00 */
[----:B------:R-:W-:-:S07]  /*4fc0*/  MOV R8, 0x4fe0 ;  /* 0x00004fe000087802 */ /* 0x000fce0000000f00 */
[----:B------:R-:W-:Y:S05]  /*4fd0*/  CALL.REL.NOINC `($__internal_582_$__cuda_sm20_div_s64) ;  /* 0x0000001800707944 */ /* 0x000fea0003c00000 */
        /* <DEDUP_REMOVED lines=10> */
.L_x_28430:
[----:B------:R-:W-:Y:S05]  /*5080*/  BSYNC.RECONVERGENT B1 ;  /* 0x0000000000017941 */ /* 0x000fea0003800200 */
.L_x_28428:
        /* <DEDUP_REMOVED lines=38> */
.L_x_28432:
        /* <DEDUP_REMOVED lines=17> */
.L_x_28433:
[----:B------:R-:W-:Y:S05]  /*5400*/  BSYNC.RECONVERGENT B1 ;  /* 0x0000000000017941 */ /* 0x000fea0003800200 */
.L_x_28431:
        /* <DEDUP_REMOVED lines=40> */
.L_x_28435:
[----:B------:R-:W-:Y:S01]  /*5690*/  MOV R26, R12 ;  /* 0x0000000c001a7202 */ /* 0x000fe20000000f00 */
[----:B------:R-:W-:Y:S01]  /*56a0*/  IMAD.MOV.U32 R10, RZ, RZ, R14 ;  /* 0x000000ffff0a7224 */ /* 0x000fe200078e000e */
[----:B------:R-:W-:Y:S02]  /*56b0*/  MOV R11, R13 ;  /* 0x0000000d000b7202 */ /* 0x000fe40000000f00 */
[----:B------:R-:W-:Y:S02]  /*56c0*/  MOV R9, R15 ;  /* 0x0000000f00097202 */ /* 0x000fe40000000f00 */
[----:B------:R-:W-:-:S07]  /*56d0*/  MOV R8, 0x56f0 ;  /* 0x000056f000087802 */ /* 0x000fce0000000f00 */
[----:B------:R-:W-:Y:S05]  /*56e0*/  CALL.REL.NOINC `($__internal_582_$__cuda_sm20_div_s64) ;  /* 0x0000001000ac7944 */ /* 0x000fea0003c00000 */
        /* <DEDUP_REMOVED lines=11> */
.L_x_28436:
[----:B------:R-:W-:Y:S05]  /*57a0*/  BSYNC.RECONVERGENT B1 ;  /* 0x0000000000017941 */ /* 0x000fea0003800200 */
.L_x_28434:
        /* <DEDUP_REMOVED lines=40> */
.L_x_28438:
        /* <DEDUP_REMOVED lines=17> */
.L_x_28439:
[----:B------:R-:W-:Y:S05]  /*5b40*/  BSYNC.RECONVERGENT B1 ;  /* 0x0000000000017941 */ /* 0x000fea0003800200 */
.L_x_28437:
        /* <DEDUP_REMOVED lines=9> */
.L_x_28427:
        /* <DEDUP_REMOVED lines=35> */
.L_x_28442:
        /* <DEDUP_REMOVED lines=16> */
.L_x_28443:
[----:B------:R-:W-:Y:S05]  /*5f10*/  BSYNC.RECONVERGENT B1 ;  /* 0x0000000000017941 */ /* 0x000fea0003800200 */
.L_x_28441:
        /* <DEDUP_REMOVED lines=39> */
.L_x_28445:
[----:B------:R-:W-:Y:S01]  /*6190*/  MOV R26, R14 ;  /* 0x0000000e001a7202 */ /* 0x000fe20000000f00 */
[----:B------:R-:W-:Y:S01]  /*61a0*/  IMAD.MOV.U32 R11, RZ, RZ, R15 ;  /* 0x000000ffff0b7224 */ /* 0x000fe200078e000f */
[----:B------:R-:W-:Y:S02]  /*61b0*/  MOV R10, R12 ;  /* 0x0000000c000a7202 */ /* 0x000fe40000000f00 */
[----:B------:R-:W-:Y:S02]  /*61c0*/  MOV R9, R13 ;  /* 0x0000000d00097202 */ /* 0x000fe40000000f00 */
[----:B------:R-:W-:-:S07]  /*61d0*/  MOV R8, 0x61f0 ;  /* 0x000061f000087802 */ /* 0x000fce0000000f00 */
[----:B------:R-:W-:Y:S05]  /*61e0*/  CALL.REL.NOINC `($__internal_582_$__cuda_sm20_div_s64) ;  /* 0x0000000400ec7944 */ /* 0x000fea0003c00000 */
        /* <DEDUP_REMOVED lines=11> */
.L_x_28446:
[----:B------:R-:W-:Y:S05]  /*62a0*/  BSYNC.RECONVERGENT B1 ;  /* 0x0000000000017941 */ /* 0x000fea0003800200 */
.L_x_28444:
        /* <DEDUP_REMOVED lines=9> */
.L_x_28440:
        /* <DEDUP_REMOVED lines=31> */
.L_x_28448:
[----:B------:R-:W-:Y:S01]  /*6530*/  IMAD.MOV.U32 R15, RZ, RZ, R23 ;  /* 0x000000ffff0f7224 */ /* 0x000fe200078e0017 */
[----:B------:R-:W-:Y:S02]  /*6540*/  MOV R23, R13 ;  /* 0x0000000d00177202 */ /* 0x000fe40000000f00 */
[----:B------:R-:W-:-:S07]  /*6550*/  MOV R24, 0x6570 ;  /* 0x0000657000187802 */ /* 0x000fce0000000f00 */
[----:B------:R-:W-:Y:S05]  /*6560*/  CALL.REL.NOINC `($__internal_583_$__cuda_sm20_rem_s64) ;  /* 0x0000000800587944 */ /* 0x000fea0003c00000 */
.L_x_28449:
[----:B------:R-:W-:Y:S05]  /*6570*/  BSYNC.RECONVERGENT B1 ;  /* 0x0000000000017941 */ /* 0x000fea0003800200 */
.L_x_28447:
[----:B------:R-:W0:Y:S02]  /*6580*/  LDC.64 R10, c[0x0][0x398] ;  /* 0x0000e600ff0a7b82 */ /* 0x000e240000000a00 */
[----:B0-----:R-:W-:-:S06]  /*6590*/  IMAD.WIDE.U32 R6, R7, 0x8, R10 ;  /* 0x0000000807067825 */ /* 0x001fcc00078e000a */
[----:B------:R-:W2:Y:S02]  /*65a0*/  LDG.E.64 R6, desc[UR8][R6.64] ;  /* 0x0000000806067981 */ /* 0x000ea4000c1e1b00 */
[-C--:B--2---:R-:W-:Y:S02]  /*65b0*/  IMAD R3, R7, R8.reuse, RZ ;  /* 0x0000000807037224 */ /* 0x084fe400078e02ff */
[----:B------:R-:W-:-:S04]  /*65c0*/  IMAD.WIDE.U32 R4, R6, R8, R4 ;  /* 0x0000000806047225 */ /* 0x000fc800078e0004 */
[----:B------:R-:W-:-:S05]  /*65d0*/  IMAD R3, R6, R9, R3 ;  /* 0x0000000906037224 */ /* 0x000fca00078e0203 */
[----:B------:R-:W-:-:S07]  /*65e0*/  IADD3 R5, PT, PT, R5, R3, RZ ;  /* 0x0000000305057210 */ /* 0x000fce0007ffe0ff */
.L_x_28400:
[----:B------:R-:W0:Y:S02]  /*65f0*/  LDCU.64 UR12, c[0x0][0x388] ;  /* 0x00007100ff0c77ac */ /* 0x000e240008000a00 */
[----:B0-----:R-:W-:-:S04]  /*6600*/  IADD3 R4, P0, PT, R4, UR12, RZ ;  /* 0x0000000c04047c10 */ /* 0x001fc8000ff1e0ff */
[----:B------:R-:W-:-:S05]  /*6610*/  IADD3.X R5, PT, PT, R5, UR13, RZ, P0, !PT ;  /* 0x0000000d05057c10 */ /* 0x000fca00087fe4ff */
[----:B------:R-:W2:Y:S02]  /*6620*/  LDG.E.U8 R4, desc[UR8][R4.64] ;  /* 0x0000000804047981 */ /* 0x000ea4000c1e1100 */
[----:B--2---:R-:W-:-:S05]  /*6630*/  IMAD R3, R4, R4, RZ ;  /* 0x0000000404037224 */ /* 0x004fca00078e02ff */
[----:B------:R1:W-:Y:S02]  /*6640*/  STS.U8 [R0+UR4], R3 ;  /* 0x0000000300007988 */ /* 0x0003e40008000004 */
.L_x_28399:
[----:B------:R-:W-:Y:S05]  /*6650*/  BSYNC.RECONVERGENT B0 ;  /* 0x0000000000007941 */ /* 0x000fea0003800200 */
.L_x_28351:
[----:B------:R-:W-:Y:S01]  /*6660*/  BAR.SYNC.DEFER_BLOCKING 0x0 ;  /* 0x0000000000007b1d */ /* 0x000fe20000010000 */
[----:B------:R-:W-:Y:S01]  /*6670*/  UISETP.GE.U32.AND UP0, UPT, UR5, 0x42, UPT ;  /* 0x000000420500788c */ /* 0x000fe2000bf06070 */
[----:B------:R-:W-:-:S08]  /*6680*/  ISETP.GT.U32.AND P1, PT, R0, 0x1f, PT ;  /* 0x0000001f0000780c */ /* 0x000fd00003f24070 */
[----:B------:R-:W-:Y:S05]  /*6690*/  BRA.U !UP0, `(.L_x_28450) ;  /* 0x0000000108287547 */ /* 0x000fea000b800000 */
.L_x_28451:
[----:B------:R-:W-:Y:S02]  /*66a0*/  USHF.R.U32.HI UR6, URZ, 0x1, UR5 ;  /* 0x00000001ff067899 */ /* 0x000fe40008011605 */
[----:B------:R-:W-:-:S04]  /*66b0*/  UISETP.GT.U32.AND UP0, UPT, UR5, 0x83, UPT ;  /* 0x000000830500788c */ /* 0x000fc8000bf04070 */
[----:B------:R-:W-:Y:S01]  /*66c0*/  ISETP.GE.U32.AND P0, PT, R0, UR6, PT ;  /* 0x0000000600007c0c */ /* 0x000fe2000bf06070 */
[----:B------:R-:W-:-:S12]  /*66d0*/  UMOV UR5, UR6 ;  /* 0x0000000600057c82 */ /* 0x000fd80008000000 */
[----:B012---:R-:W-:Y:S04]  /*66e0*/  @!P0 LDS.U8 R3, [R0+UR4] ;  /* 0x0000000400038984 */ /* 0x007fe80008000000 */
[----:B------:R-:W0:Y:S02]  /*66f0*/  @!P0 LDS.U8 R4, [R2+UR6] ;  /* 0x0000000602048984 */ /* 0x000e240008000000 */
[----:B0-----:R-:W-:-:S05]  /*6700*/  @!P0 IMAD.IADD R3, R3, 0x1, R4 ;  /* 0x0000000103038824 */ /* 0x001fca00078e0204 */
[----:B------:R2:W-:Y:S01]  /*6710*/  @!P0 STS.U8 [R0+UR4], R3 ;  /* 0x0000000300008988 */ /* 0x0005e20008000004 */
[----:B------:R-:W-:Y:S06]  /*6720*/  BAR.SYNC.DEFER_BLOCKING 0x0 ;  /* 0x0000000000007b1d */ /* 0x000fec0000010000 */
[----:B------:R-:W-:Y:S05]  /*6730*/  BRA.U UP0, `(.L_x_28451) ;  /* 0xfffffffd00d87547 */ /* 0x000fea000b83ffff */
.L_x_28450:
[----:B------:R-:W-:Y:S05]  /*6740*/  @P1 EXIT ;  /* 0x000000000000194d */ /* 0x000fea0003800000 */
[----:B------:R-:W-:Y:S01]  /*6750*/  LDS.U8 R2, [R0+UR4] ;  /* 0x0000000400027984 */ /* 0x000fe20008000000 */
[----:B------:R-:W-:-:S03]  /*6760*/  ISETP.NE.AND P0, PT, R0, RZ, PT ;  /* 0x000000ff0000720c */ /* 0x000fc60003f05270 */
[----:B012---:R-:W0:Y:S02]  /*6770*/  LDS.U8 R3, [R0+UR4+0x20] ;  /* 0x0000200400037984 */ /* 0x007e240008000000 */
        /* <DEDUP_REMOVED lines=34> */
        .weak           $__internal_582_$__cuda_sm20_div_s64
        .type           $__internal_582_$__cuda_sm20_div_s64,@function
        .size           $__internal_582_$__cuda_sm20_div_s64,($__internal_583_$__cuda_sm20_rem_s64 - $__internal_582_$__cuda_sm20_div_s64)
$__internal_582_$__cuda_sm20_div_s64:
        /* <DEDUP_REMOVED lines=82> */
[----:B------:R-:W-:Y:S06]  /*6ec0*/  RET.REL.NODEC R8 `(uncontiguous_sum_square_u8) ;  /* 0xffffff90084c7950 */ /* 0x000fec0003c3ffff */
        .weak           $__internal_583_$__cuda_sm20_rem_s64
        .type           $__internal_583_$__cuda_sm20_rem_s64,@function
        .size           $__internal_583_$__cuda_sm20_rem_s64,(.L_x_30911 - $__internal_583_$__cuda_sm20_rem_s64)
$__internal_583_$__cuda_sm20_rem_s64:
        /* <DEDUP_REMOVED lines=76> */
[----:B------:R-:W-:Y:S06]  /*7390*/  RET.REL.NODEC R24 `(uncontiguous_sum_square_u8) ;  /* 0xffffff8c18187950 */ /* 0x000fec0003c3ffff */
.L_x_28452:
        /* <DEDUP_REMOVED lines=14> */
.L_x_30911:


//--------------------- .text.contiguous_cumulate_sum_square_u8 --------------------------
	.section	.text.contiguous_cumulate_sum_square_u8,"ax",@progbits
	.align	128
        .global         contiguous_cumulate_sum_square_u8
        .type           contiguous_cumulate_sum_square_u8,@function
        .size           contiguous_cumulate_sum_square_u8,(.L_x_31534 - contiguous_cumulate_sum_square_u8)
        .other          contiguous_cumulate_sum_square_u8,@"STO_CUDA_ENTRY STV_DEFAULT"
contiguous_cumulate_sum_square_u8:
.text.contiguous_cumulate_sum_square_u8:
[----:B------:R-:W-:Y:S01]  /*0000*/  LDC R1, c[0x0][0x37c] ;  /* 0x0000df00ff017b82 */ /* 0x000fe20000000800 */
[----:B------:R-:W0:Y:S07]  /*0010*/  S2R R0, SR_TID.X ;  /* 0x0000000000007919 */ /* 0x000e2e0000002100 */
[----:B------:R-:W1:Y:S01]  /*0020*/  S2UR UR7, SR_CTAID.X ;  /* 0x00000000000779c3 */ /* 0x000e620000002500 */
[----:B------:R-:W2:Y:S01]  /*0030*/  LDCU.64 UR10, c[0x0][0x390] ;  /* 0x00007200ff0a77ac */ /* 0x000ea20008000a00 */
[----:B------:R-:W3:Y:S06]  /*0040*/  LDCU.64 UR8, c[0x0][0x358] ;  /* 0x00006b00ff0877ac */ /* 0x000eec0008000a00 */
[----:B------:R-:W1:Y:S02]  /*0050*/  LDC R2, c[0x0][0x360] ;  /* 0x0000d800ff027b82 */ /* 0x000e640000000800 */
[----:B-1----:R-:W-:-:S04]  /*0060*/  IMAD R3, R2, UR7, RZ ;  /* 0x0000000702037c24 */ /* 0x002fc8000f8e02ff */
[----:B0-----:R-:W-:-:S04]  /*0070*/  IMAD R7, R3, 0x2, R0 ;  /* 0x0000000203077824 */ /* 0x001fc800078e0200 */
[----:B------:R-:W-:-:S05]  /*0080*/  IMAD.IADD R5, R7, 0x1, R2 ;  /* 0x0000000107057824 */ /* 0x000fca00078e0202 */
[----:B--2---:R-:W-:-:S04]  /*0090*/  ISETP.GE.U32.AND P0, PT, R5, UR10, PT ;  /* 0x0000000a05007c0c */ /* 0x004fc8000bf06070 */
[----:B------:R-:W-:-:S13]  /*00a0*/  ISETP.GE.U32.AND.EX P0, PT, RZ, UR11, PT, P0 ;  /* 0x0000000bff007c0c */ /* 0x000fda000bf06100 */
[----:B------:R-:W0:Y:S02]  /*00b0*/  @!P0 LDC.64 R8, c[0x0][0x388] ;  /* 0x0000e200ff088b82 */ /* 0x000e240000000a00 */
[-C--:B0-----:R-:W-:Y:S02]  /*00c0*/  @!P0 IADD3 R2, P1, PT, R7, R8.reuse, RZ ;  /* 0x0000000807028210 */ /* 0x081fe40007f3e0ff */
[----:B------:R-:W-:-:S03]  /*00d0*/  @!P0 IADD3 R4, P2, PT, R5, R8, RZ ;  /* 0x0000000805048210 */ /* 0x000fc60007f5e0ff */
[----:B------:R-:W-:Y:S01]  /*00e0*/  @!P0 IMAD.X R3, RZ, RZ, R9, P1 ;  /* 0x000000ffff038224 */ /* 0x000fe200008e0609 */
[----:B------:R-:W-:-:S04]  /*00f0*/  @!P0 IADD3.X R5, PT, PT, RZ, R9, RZ, P2, !PT ;  /* 0x00000009ff058210 */ /* 0x000fc800017fe4ff */
[----:B---3--:R-:W2:Y:S04]  /*0100*/  @!P0 LDG.E.U8 R2, desc[UR8][R2.64] ;  /* 0x0000000802028981 */ /* 0x008ea8000c1e1100 */
[----:B------:R-:W2:Y:S01]  /*0110*/  @!P0 LDG.E.U8 R5, desc[UR8][R4.64] ;  /* 0x0000000804058981 */ /* 0x000ea2000c1e1100 */
[----:B------:R-:W0:Y:S01]  /*0120*/  S2UR UR6, SR_CgaCtaId ;  /* 0x00000000000679c3 */ /* 0x000e220000008800 */
[----:B------:R-:W-:Y:S01]  /*0130*/  UMOV UR4, 0x400 ;  /* 0x0000040000047882 */ /* 0x000fe20000000000 */
[----:B------:R-:W1:Y:S01]  /*0140*/  LDCU UR5, c[0x0][0x360] ;  /* 0x00006c00ff0577ac */ /* 0x000e620008000800 */
[----:B------:R-:W-:Y:S01]  /*0150*/  BSSY.RECONVERGENT B0, `(.L_x_28453) ;  /* 0x000000f000007945 */ /* 0x000fe20003800200 */
[----:B------:R-:W-:Y:S01]  /*0160*/  ISETP.GT.U32.AND P1, PT, R0, 0x1f, PT ;  /* 0x0000001f0000780c */ /* 0x000fe20003f24070 */
[----:B0-----:R-:W-:-:S09]  /*0170*/  ULEA UR4, UR6, UR4, 0x18 ;  /* 0x0000000406047291 */ /* 0x001fd2000f8ec0ff */
[----:B------:R0:W-:Y:S01]  /*0180*/  STS.U8 [R0+UR4], RZ ;  /* 0x000000ff00007988 */ /* 0x0001e20008000004 */
[----:B--2---:R-:W-:-:S05]  /*0190*/  @!P0 IMAD.IADD R9, R2, 0x1, R5 ;  /* 0x0000000102098824 */ /* 0x004fca00078e0205 */
[----:B------:R0:W-:Y:S01]  /*01a0*/  @!P0 STS.U8 [R0+UR4], R9 ;  /* 0x0000000900008988 */ /* 0x0001e20008000004 */
[----:B-1----:R-:W-:Y:S05]  /*01b0*/  @!P0 BRA `(.L_x_28454) ;  /* 0x0000000000208947 */ /* 0x002fea0003800000 */
[----:B------:R-:W-:-:S04]  /*01c0*/  ISETP.GE.U32.AND P0, PT, R7, UR10, PT ;  /* 0x0000000a07007c0c */ /* 0x000fc8000bf06070 */
[----:B------:R-:W-:-:S13]  /*01d0*/  ISETP.GE.U32.AND.EX P0, PT, RZ, UR11, PT, P0 ;  /* 0x0000000bff007c0c */ /* 0x000fda000bf06100 */
[----:B------:R-:W-:Y:S05]  /*01e0*/  @P0 BRA `(.L_x_28454) ;  /* 0x0000000000140947 */ /* 0x000fea0003800000 */
[----:B------:R-:W1:Y:S02]  /*01f0*/  LDCU.64 UR12, c[0x0][0x388] ;  /* 0x00007100ff0c77ac */ /* 0x000e640008000a00 */
[----:B-1----:R-:W-:-:S05]  /*0200*/  IADD3 R2, P0, PT, R7, UR12, RZ ;  /* 0x0000000c07027c10 */ /* 0x002fca000ff1e0ff */
[----:B------:R-:W-:-:S06]  /*0210*/  IMAD.X R3, RZ, RZ, UR13, P0 ;  /* 0x0000000dff037e24 */ /* 0x000fcc00080e06ff */
[----:B------:R-:W2:Y:S04]  /*0220*/  LDG.E.U8 R3, desc[UR8][R2.64] ;  /* 0x0000000802037981 */ /* 0x000ea8000c1e1100 */
[----:B--2---:R1:W-:Y:S02]  /*0230*/  STS.U8 [R0+UR4], R3 ;  /* 0x0000000300007988 */ /* 0x0043e40008000004 */
.L_x_28454:
[----:B------:R-:W-:Y:S05]  /*0240*/  BSYNC.RECONVERGENT B0 ;  /* 0x0000000000007941 */ /* 0x000fea0003800200 */
.L_x_28453:
[----:B------:R-:W-:Y:S01]  /*0250*/  BAR.SYNC.DEFER_BLOCKING 0x0 ;  /* 0x0000000000007b1d */ /* 0x000fe20000010000 */
[----:B------:R-:W-:Y:S01]  /*0260*/  UISETP.GE.U32.AND UP0, UPT, UR5, 0x42, UPT ;  /* 0x000000420500788c */ /* 0x000fe2000bf06070 */
[----:B------:R-:W-:-:S08]  /*0270*/  IADD3 R2, PT, PT, R0, UR4, RZ ;  /* 0x0000000400027c10 */ /* 0x000fd0000fffe0ff */
[----:B------:R-:W-:Y:S05]  /*0280*/  BRA.U !UP0, `(.L_x_28455) ;  /* 0x0000000108287547 */ /* 0x000fea000b800000 */
.L_x_28456:
[----:B------:R-:W-:Y:S02]  /*0290*/  USHF.R.U32.HI UR6, URZ, 0x1, UR5 ;  /* 0x00000001ff067899 */ /* 0x000fe40008011605 */
[----:B------:R-:W-:-:S04]  /*02a0*/  UISETP.GT.U32.AND UP0, UPT, UR5, 0x83, UPT ;  /* 0x000000830500788c */ /* 0x000fc8000bf04070 */
[----:B------:R-:W-:Y:S01]  /*02b0*/  ISETP.GE.U32.AND P0, PT, R0, UR6, PT ;  /* 0x0000000600007c0c */ /* 0x000fe2000bf06070 */
[----:B------:R-:W-:-:S12]  /*02c0*/  UMOV UR5, UR6 ;  /* 0x0000000600057c82 */ /* 0x000fd80008000000 */
[----:B-12---:R-:W-:Y:S04]  /*02d0*/  @!P0 LDS.U8 R3, [R0+UR4] ;  /* 0x0000000400038984 */ /* 0x006fe80008000000 */
[----:B------:R-:W1:Y:S02]  /*02e0*/  @!P0 LDS.U8 R4, [R2+UR6] ;  /* 0x0000000602048984 */ /* 0x000e640008000000 */
[----:B-1----:R-:W-:-:S05]  /*02f0*/  @!P0 IMAD.IADD R3, R3, 0x1, R4 ;  /* 0x0000000103038824 */ /* 0x002fca00078e0204 */
[----:B------:R2:W-:Y:S01]  /*0300*/  @!P0 STS.U8 [R0+UR4], R3 ;  /* 0x0000000300008988 */ /* 0x0005e20008000004 */
[----:B------:R-:W-:Y:S06]  /*0310*/  BAR.SYNC.DEFER_BLOCKING 0x0 ;  /* 0x0000000000007b1d */ /* 0x000fec0000010000 */
[----:B------:R-:W-:Y:S05]  /*0320*/  BRA.U UP0, `(.L_x_28456) ;  /* 0xfffffffd00d87547 */ /* 0x000fea000b83ffff */
.L_x_28455:
[----:B------:R-:W-:Y:S05]  /*0330*/  @P1 EXIT ;  /* 0x000000000000194d */ /* 0x000fea0003800000 */
[----:B------:R-:W-:Y:S01]  /*0340*/  LDS.U8 R2, [R0+UR4] ;  /* 0x0000000400027984 */ /* 0x000fe20008000000 */
[----:B------:R-:W-:-:S03]  /*0350*/  ISETP.NE.AND P0, PT, R0, RZ, PT ;  /* 0x000000ff0000720c */ /* 0x000fc60003f05270 */
[----:B-12---:R-:W1:Y:S02]  /*0360*/  LDS.U8 R3, [R0+UR4+0x20] ;  /* 0x0000200400037984 */ /* 0x006e640008000000 */
[----:B-1----:R-:W-:-:S05]  /*0370*/  IMAD.IADD R3, R2, 0x1, R3 ;  /* 0x0000000102037824 */ /* 0x002fca00078e0203 */
[----:B------:R-:W-:Y:S04]  /*0380*/  STS.U8 [R0+UR4], R3 ;  /* 0x0000000300007988 */ /* 0x000fe80008000004 */
[----:B------:R-:W-:Y:S04]  /*0390*/  LDS.U8 R2, [R0+UR4] ;  /* 0x0000000400027984 */ /* 0x000fe80008000000 */
[----:B------:R-:W1:Y:S02]  /*03a0*/  LDS.U8 R5, [R0+UR4+0x10] ;  /* 0x0000100400057984 */ /* 0x000e640008000000 */
[----:B-1----:R-:W-:-:S05]  /*03b0*/  IADD3 R5, PT, PT, R2, R5, RZ ;  /* 0x0000000502057210 */ /* 0x002fca0007ffe0ff */
[----:B------:R-:W-:Y:S04]  /*03c0*/  STS.U8 [R0+UR4], R5 ;  /* 0x0000000500007988 */ /* 0x000fe80008000004 */
[----:B------:R-:W-:Y:S04]  /*03d0*/  LDS.U8 R2, [R0+UR4] ;  /* 0x0000000400027984 */ /* 0x000fe80008000000 */
[----:B------:R-:W1:Y:S02]  /*03e0*/  LDS.U8 R7, [R0+UR4+0x8] ;  /* 0x0000080400077984 */ /* 0x000e640008000000 */
[----:B-1----:R-:W-:-:S05]  /*03f0*/  IMAD.IADD R7, R2, 0x1, R7 ;  /* 0x0000000102077824 */ /* 0x002fca00078e0207 */
[----:B------:R-:W-:Y:S04]  /*0400*/  STS.U8 [R0+UR4], R7 ;  /* 0x0000000700007988 */ /* 0x000fe80008000004 */
[----:B------:R-:W-:Y:S04]  /*0410*/  LDS.U8 R2, [R0+UR4] ;  /* 0x0000000400027984 */ /* 0x000fe80008000000 */
[----:B0-----:R-:W0:Y:S02]  /*0420*/  LDS.U8 R9, [R0+UR4+0x4] ;  /* 0x0000040400097984 */ /* 0x001e240008000000 */
        /* <DEDUP_REMOVED lines=19> */
[----:B------:R-:W-:-:S05]  /*0560*/  MOV R3, UR5 ;  /* 0x0000000500037c02 */ /* 0x000fca0008000f00 */
[----:B0-----:R-:W-:Y:S01]  /*0570*/  STG.E.U8 desc[UR8][R2.64], R5 ;  /* 0x0000000502007986 */ /* 0x001fe2000c101108 */
[----:B------:R-:W-:Y:S05]  /*0580*/  EXIT ;  /* 0x000000000000794d */ /* 0x000fea0003800000 */
.L_x_28457:
        /* <DEDUP_REMOVED lines=15> */
.L_x_31534:


//--------------------- .text.contiguous_sum_square_u8 --------------------------
	.section	.text.contiguous_sum_square_u8,"ax",@progbits
	.align	128
        .global         contiguous_sum_square_u8
        .type           contiguous_sum_square_u8,@function
        .size           contiguous_sum_square_u8,(.L_x_31535 - contiguous_sum_square_u8)
        .other          contiguous_sum_square_u8,@"STO_CUDA_ENTRY STV_DEFAULT"
contiguous_sum_square_u8:
.text.contiguous_sum_square_u8:
        /* <DEDUP_REMOVED lines=12> */
[----:B0-----:R-:W-:-:S05]  /*00c0*/  @!P0 IADD3 R2, P1, PT, R7, R8, RZ ;  /* 0x0000000807028210 */ /* 0x001fca0007f3e0ff */
[----:B------:R-:W-:Y:S01]  /*00d0*/  @!P0 IMAD.X R3, RZ, RZ, R9, P1 ;  /* 0x000000ffff038224 */ /* 0x000fe200008e0609 */
[----:B------:R-:W-:-:S04]  /*00e0*/  @!P0 IADD3 R4, P1, PT, R5, R8, RZ ;  /* 0x0000000805048210 */ /* 0x000fc80007f3e0ff */
[----:B---3--:R-:W2:Y:S01]  /*00f0*/  @!P0 LDG.E.U8 R2, desc[UR8][R2.64] ;  /* 0x0000000802028981 */ /* 0x008ea2000c1e1100 */
[----:B------:R-:W-:-:S05]  /*0100*/  @!P0 IADD3.X R5, PT, PT, RZ, R9, RZ, P1, !PT ;  /* 0x00000009ff058210 */ /* 0x000fca0000ffe4ff */
[----:B------:R-:W3:Y:S01]  /*0110*/  @!P0 LDG.E.U8 R4, desc[UR8][R4.64] ;  /* 0x0000000804048981 */ /* 0x000ee2000c1e1100 */
[----:B------:R-:W0:Y:S01]  /*0120*/  S2UR UR5, SR_CgaCtaId ;  /* 0x00000000000579c3 */ /* 0x000e220000008800 */
[----:B------:R-:W-:Y:S01]  /*0130*/  UMOV UR4, 0x400 ;  /* 0x0000040000047882 */ /* 0x000fe20000000000 */
[----:B------:R-:W-:Y:S01]  /*0140*/  BSSY.RECONVERGENT B0, `(.L_x_28458) ;  /* 0x0000013000007945 */ /* 0x000fe20003800200 */
[----:B------:R-:W-:Y:S01]  /*0150*/  ISETP.GT.U32.AND P1, PT, R0, 0x1f, PT ;  /* 0x0000001f0000780c */ /* 0x000fe20003f24070 */
[----:B0-----:R-:W-:Y:S01]  /*0160*/  ULEA UR4, UR5, UR4, 0x18 ;  /* 0x0000000405047291 */ /* 0x001fe2000f8ec0ff */
[----:B------:R-:W0:Y:S08]  /*0170*/  LDCU UR5, c[0x0][0x360] ;  /* 0x00006c00ff0577ac */ /* 0x000e300008000800 */
[----:B------:R1:W-:Y:S01]  /*0180*/  STS.U8 [R0+UR4], RZ ;  /* 0x000000ff00007988 */ /* 0x0003e20008000004 */
[----:B--2---:R-:W-:-:S05]  /*0190*/  @!P0 IMAD R6, R2, R2, RZ ;  /* 0x0000000202068224 */ /* 0x004fca00078e02ff */
[----:B------:R-:W-:-:S05]  /*01a0*/  @!P0 PRMT R9, R6, 0x9910, RZ ;  /* 0x0000991006098816 */ /* 0x000fca00000000ff */
[----:B---3--:R-:W-:-:S05]  /*01b0*/  @!P0 IMAD R9, R4, R4, R9 ;  /* 0x0000000404098224 */ /* 0x008fca00078e0209 */
[----:B------:R1:W-:Y:S01]  /*01c0*/  @!P0 STS.U8 [R0+UR4], R9 ;  /* 0x0000000900008988 */ /* 0x0003e20008000004 */
[----:B0-----:R-:W-:Y:S05]  /*01d0*/  @!P0 BRA `(.L_x_28459) ;  /* 0x0000000000248947 */ /* 0x001fea0003800000 */
[----:B------:R-:W-:-:S04]  /*01e0*/  ISETP.GE.U32.AND P0, PT, R7, UR10, PT ;  /* 0x0000000a07007c0c */ /* 0x000fc8000bf06070 */
[----:B------:R-:W-:-:S13]  /*01f0*/  ISETP.GE.U32.AND.EX P0, PT, RZ, UR11, PT, P0 ;  /* 0x0000000bff007c0c */ /* 0x000fda000bf06100 */
[----:B------:R-:W-:Y:S05]  /*0200*/  @P0 BRA `(.L_x_28459) ;  /* 0x0000000000180947 */ /* 0x000fea0003800000 */
[----:B------:R-:W0:Y:S02]  /*0210*/  LDCU.64 UR12, c[0x0][0x388] ;  /* 0x00007100ff0c77ac */ /* 0x000e240008000a00 */
[----:B0-----:R-:W-:-:S05]  /*0220*/  IADD3 R2, P0, PT, R7, UR12, RZ ;  /* 0x0000000c07027c10 */ /* 0x001fca000ff1e0ff */
[----:B------:R-:W-:-:S05]  /*0230*/  IMAD.X R3, RZ, RZ, UR13, P0 ;  /* 0x0000000dff037e24 */ /* 0x000fca00080e06ff */
[----:B------:R-:W2:Y:S02]  /*0240*/  LDG.E.U8 R2, desc[UR8][R2.64] ;  /* 0x0000000802027981 */ /* 0x000ea4000c1e1100 */
[----:B--2---:R-:W-:-:S05]  /*0250*/  IMAD R5, R2, R2, RZ ;  /* 0x0000000202057224 */ /* 0x004fca00078e02ff */
[----:B------:R0:W-:Y:S02]  /*0260*/  STS.U8 [R0+UR4], R5 ;  /* 0x0000000500007988 */ /* 0x0001e40008000004 */
.L_x_28459:
[----:B------:R-:W-:Y:S05]  /*0270*/  BSYNC.RECONVERGENT B0 ;  /* 0x0000000000007941 */ /* 0x000fea0003800200 */
.L_x_28458:
[----:B------:R-:W-:Y:S01]  /*0280*/  BAR.SYNC.DEFER_BLOCKING 0x0 ;  /* 0x0000000000007b1d */ /* 0x000fe20000010000 */
[----:B------:R-:W-:Y:S01]  /*0290*/  UISETP.GE.U32.AND UP0, UPT, UR5, 0x42, UPT ;  /* 0x000000420500788c */ /* 0x000fe2000bf06070 */
[----:B------:R-:W-:-:S08]  /*02a0*/  VIADD R2, R0, UR4 ;  /* 0x0000000400027c36 */ /* 0x000fd00008000000 */
[----:B------:R-:W-:Y:S05]  /*02b0*/  BRA.U !UP0, `(.L_x_28460) ;  /* 0x0000000108287547 */ /* 0x000fea000b800000 */
.L_x_28461:
[----:B------:R-:W-:Y:S02]  /*02c0*/  USHF.R.U32.HI UR6, URZ, 0x1, UR5 ;  /* 0x00000001ff067899 */ /* 0x000fe40008011605 */
[----:B------:R-:W-:-:S04]  /*02d0*/  UISETP.GT.U32.AND UP0, UPT, UR5, 0x83, UPT ;  /* 0x000000830500788c */ /* 0x000fc8000bf04070 */
[----:B------:R-:W-:Y:S01]  /*02e0*/  ISETP.GE.U32.AND P0, PT, R0, UR6, PT ;  /* 0x0000000600007c0c */ /* 0x000fe2000bf06070 */
[----:B------:R-:W-:-:S12]  /*02f0*/  UMOV UR5, UR6 ;  /* 0x0000000600057c82 */ /* 0x000fd80008000000 */
[----:B--2---:R-:W-:Y:S04]  /*0300*/  @!P0 LDS.U8 R3, [R0+UR4] ;  /* 0x0000000400038984 */ /* 0x004fe80008000000 */
[----:B------:R-:W2:Y:S02]  /*0310*/  @!P0 LDS.U8 R4, [R2+UR6] ;  /* 0x0000000602048984 */ /* 0x000ea40008000000 */
[----:B--2---:R-:W-:-:S05]  /*0320*/  @!P0 IADD3 R3, PT, PT, R3, R4, RZ ;  /* 0x0000000403038210 */ /* 0x004fca0007ffe0ff */
[----:B------:R2:W-:Y:S01]  /*0330*/  @!P0 STS.U8 [R0+UR4], R3 ;  /* 0x0000000300008988 */ /* 0x0005e20008000004 */
[----:B------:R-:W-:Y:S06]  /*0340*/  BAR.SYNC.DEFER_BLOCKING 0x0 ;  /* 0x0000000000007b1d */ /* 0x000fec0000010000 */
[----:B------:R-:W-:Y:S05]  /*0350*/  BRA.U UP0, `(.L_x_28461) ;  /* 0xfffffffd00d87547 */ /* 0x000fea000b83ffff */
.L_x_28460:
[----:B------:R-:W-:Y:S05]  /*0360*/  @P1 EXIT ;  /* 0x000000000000194d */ /* 0x000fea0003800000 */
[----:B------:R-:W-:Y:S01]  /*0370*/  LDS.U8 R2, [R0+UR4] ;  /* 0x0000000400027984 */ /* 0x000fe20008000000 */
[----:B------:R-:W-:-:S03]  /*0380*/  ISETP.NE.AND P0, PT, R0, RZ, PT ;  /* 0x000000ff0000720c */ /* 0x000fc60003f05270 */
[----:B--2---:R-:W2:Y:S02]  /*0390*/  LDS.U8 R3, [R0+UR4+0x20] ;  /* 0x0000200400037984 */ /* 0x004ea40008000000 */
[----:B--2---:R-:W-:-:S05]  /*03a0*/  IMAD.IADD R3, R2, 0x1, R3 ;  /* 0x0000000102037824 */ /* 0x004fca00078e0203 */
        /* <DEDUP_REMOVED lines=10> */
[----:B-1----:R-:W0:Y:S02]  /*0450*/  LDS.U8 R9, [R0+UR4+0x4] ;  /* 0x0000040400097984 */ /* 0x002e240008000000 */
        /* <DEDUP_REMOVED lines=22> */
.L_x_28462:
        /* <DEDUP_REMOVED lines=12> */
.L_x_31535:


//--------------------- .text.contiguous_sum_square33_i64 --------------------------
	.section	.text.contiguous_sum_square33_i64,"ax",@progbits
	.align	128
        .global         contiguous_sum_square33_i64
        .type           contiguous_sum_square33_i64,@function
        .size           contiguous_sum_square33_i64,(.L_x_31536 - contiguous_sum_square33_i64)
        .other          contiguous_sum_square33_i64,@"STO_CUDA_ENTRY STV_DEFAULT"
contiguous_sum_square33_i64:
.text.contiguous_sum_square33_i64:
        /* <DEDUP_REMOVED lines=50> */
.L_x_28465:
        /* <DEDUP_REMOVED lines=32> */
.L_x_28464:
        /* <DEDUP_REMOVED lines=21> */
.L_x_28467:
        /* <DEDUP_REMOVED lines=14> */
.L_x_28468:
[----:B------:R-:W-:-:S04]  /*0750*/  @!P1 IMAD R18, R18, UR8, RZ ;  /* 0x0000000812129c24 */ /* 0x000fc8000f8e02ff */
[----:B-1----:R-:W-:-:S06]  /*0760*/  @!P1 IMAD R6, R18, 0x8, R19 ;  /* 0x0000000812069824 */ /* 0x002fcc00078e0213 */
[----:B------:R-:W3:Y:S02]  /*0770*/  @!P1 LDS.64 R6, [R6] ;  /* 0x0000000006069984 */ /* 0x000ee40000000a00 */
[----:B---3--:R-:W-:-:S05]  /*0780*/  @!P1 IADD3 R10, P0, PT, R6, R10, RZ ;  /* 0x0000000a060a9210 */ /* 0x008fca0007f1e0ff */
[----:B------:R-:W-:-:S08]  /*0790*/  @!P1 IMAD.X R11, R7, 0x1, R11, P0 ;  /* 0x00000001070b9824 */ /* 0x000fd000000e060b */
.L_x_28466:
[----:B---3--:R3:W-:Y:S02]  /*07a0*/  STS.64 [R19], R10 ;  /* 0x0000000a13007388 */ /* 0x0087e40000000a00 */
.L_x_28463:
        /* <DEDUP_REMOVED lines=8> */
.L_x_28469:
        /* <DEDUP_REMOVED lines=13> */
.L_x_31536:


//--------------------- .text.contiguous_sum_square3_i64 --------------------------
	.section	.text.contiguous_sum_square3_i64,"ax",@progbits
	.align	128
        .global         contiguous_sum_square3_i64
        .type           contiguous_sum_square3_i64,@function
        .size           contiguous_sum_square3_i64,(.L_x_30913 - contiguous_sum_square3_i64)
        .other          contiguous_sum_square3_i64,@"STO_CUDA_ENTRY STV_DEFAULT"
contiguous_sum_square3_i64:
.text.contiguous_sum_square3_i64:
        /* <DEDUP_REMOVED lines=43> */
.L_x_28488:
        /* <DEDUP_REMOVED lines=27> */
.L_x_28472:
[----:B------:R-:W-:Y:S01]  /*0460*/  MOV R30, R32 ;  /* 0x00000020001e7202 */ /* 0x000fe20000000f00 */
[----:B------:R-:W-:Y:S01]  /*0470*/  IMAD.MOV.U32 R0, RZ, RZ, R36 ;  /* 0x000000ffff007224 */ /* 0x000fe200078e0024 */
[----:B------:R-:W-:Y:S02]  /*0480*/  MOV R3, R37 ;  /* 0x0000002500037202 */ /* 0x000fe40000000f00 */
[----:B------:R-:W-:-:S07]  /*0490*/  MOV R8, 0x4b0 ;  /* 0x000004b000087802 */ /* 0x000fce0000000f00 */
[----:B01-3--:R-:W-:Y:S05]  /*04a0*/  CALL.REL.NOINC `($__internal_584_$__cuda_sm20_div_s64) ;  /* 0x0000003000dc7944 */ /* 0x00bfea0003c00000 */
        /* <DEDUP_REMOVED lines=9> */
.L_x_28473:
        /* <DEDUP_REMOVED lines=33> */
.L_x_28474:
[----:B------:R-:W-:Y:S01]  /*0750*/  IMAD.MOV.U32 R0, RZ, RZ, R36 ;  /* 0x000000ffff007224 */ /* 0x000fe200078e0024 */
[----:B------:R-:W-:Y:S02]  /*0760*/  MOV R3, R37 ;  /* 0x0000002500037202 */ /* 0x000fe40000000f00 */
[----:B------:R-:W-:-:S07]  /*0770*/  MOV R8, 0x790 ;  /* 0x0000079000087802 */ /* 0x000fce0000000f00 */
[----:B---3--:R-:W-:Y:S05]  /*0780*/  CALL.REL.NOINC `($__internal_584_$__cuda_sm20_div_s64) ;  /* 0x0000003000247944 */ /* 0x008fea0003c00000 */
        /* <DEDUP_REMOVED lines=10> */
.L_x_28475:
        /* <DEDUP_REMOVED lines=34> */
.L_x_28476:
[----:B------:R-:W-:Y:S01]  /*0a50*/  IMAD.MOV.U32 R30, RZ, RZ, R28 ;  /* 0x000000ffff1e7224 */ /* 0x000fe200078e001c */
[----:B------:R-:W-:Y:S01]  /*0a60*/  MOV R0, R36 ;  /* 0x0000002400007202 */ /* 0x000fe20000000f00 */
[----:B------:R-:W-:Y:S01]  /*0a70*/  IMAD.MOV.U32 R3, RZ, RZ, R37 ;  /* 0x000000ffff037224 */ /* 0x000fe200078e0025 */
[----:B------:R-:W-:-:S07]  /*0a80*/  MOV R8, 0xaa0 ;  /* 0x00000aa000087802 */ /* 0x000fce0000000f00 */
[----:B---3--:R-:W-:Y:S05]  /*0a90*/  CALL.REL.NOINC `($__internal_584_$__cuda_sm20_div_s64) ;  /* 0x0000002c00607944 */ /* 0x008fea0003c00000 */
        /* <DEDUP_REMOVED lines=10> */
.L_x_28477:
        /* <DEDUP_REMOVED lines=33> */
.L_x_28478:
[----:B------:R-:W-:Y:S01]  /*0d50*/  IMAD.MOV.U32 R0, RZ, RZ, R36 ;  /* 0x000000ffff007224 */ /* 0x000fe200078e0024 */
[----:B------:R-:W-:Y:S02]  /*0d60*/  MOV R3, R37 ;  /* 0x0000002500037202 */ /* 0x000fe40000000f00 */
[----:B------:R-:W-:-:S07]  /*0d70*/  MOV R8, 0xd90 ;  /* 0x00000d9000087802 */ /* 0x000fce0000000f00 */
[----:B---3--:R-:W-:Y:S05]  /*0d80*/  CALL.REL.NOINC `($__internal_584_$__cuda_sm20_div_s64) ;  /* 0x0000002800a47944 */ /* 0x008fea0003c00000 */
        /* <DEDUP_REMOVED lines=9> */
.L_x_28479:
        /* <DEDUP_REMOVED lines=34> */
.L_x_28480:
[----:B------:R-:W-:Y:S01]  /*1040*/  MOV R30, R28 ;  /* 0x0000001c001e7202 */ /* 0x000fe20000000f00 */
        /* <DEDUP_REMOVED lines=13> */
.L_x_28481:
        /* <DEDUP_REMOVED lines=34> */
.L_x_28482:
        /* <DEDUP_REMOVED lines=14> */
.L_x_28483:
        /* <DEDUP_REMOVED lines=34> */
.L_x_28484:
[----:B------:R-:W-:Y:S01]  /*1640*/  MOV R30, R28 ;  /* 0x0000001c001e7202 */ /* 0x000fe20000000f00 */
        /* <DEDUP_REMOVED lines=14> */
.L_x_28485:
        /* <DEDUP_REMOVED lines=34> */
.L_x_28486:
[----:B------:R-:W-:Y:S01]  /*1950*/  IMAD.MOV.U32 R0, RZ, RZ, R36 ;  /* 0x000000ffff007224 */ /* 0x000fe200078e0024 */
[----:B------:R-:W-:Y:S02]  /*1960*/  MOV R3, R37 ;  /* 0x0000002500037202 */ /* 0x000fe40000000f00 */
[----:B------:R-:W-:-:S07]  /*1970*/  MOV R8, 0x1990 ;  /* 0x0000199000087802 */ /* 0x000fce0000000f00 */
[----:B---3--:R-:W-:Y:S05]  /*1980*/  CALL.REL.NOINC `($__internal_584_$__cuda_sm20_div_s64) ;  /* 0x0000001c00a47944 */ /* 0x008fea0003c00000 */
        /* <DEDUP_REMOVED lines=9> */
.L_x_28487:
        /* <DEDUP_REMOVED lines=13> */
.L_x_28471:
        /* <DEDUP_REMOVED lines=33> */
.L_x_28490:
[----:B------:R-:W-:Y:S01]  /*1d00*/  MOV R30, R32 ;  /* 0x00000020001e7202 */ /* 0x000fe20000000f00 */
[----:B------:R-:W-:Y:S01]  /*1d10*/  IMAD.MOV.U32 R0, RZ, RZ, R16 ;  /* 0x000000ffff007224 */ /* 0x000fe200078e0010 */
[----:B------:R-:W-:Y:S02]  /*1d20*/  MOV R3, R17 ;  /* 0x0000001100037202 */ /* 0x000fe40000000f00 */
[----:B------:R-:W-:-:S07]  /*1d30*/  MOV R8, 0x1d50 ;  /* 0x00001d5000087802 */ /* 0x000fce0000000f00 */
[----:B------:R-:W-:Y:S05]  /*1d40*/  CALL.REL.NOINC `($__internal_584_$__cuda_sm20_div_s64) ;  /* 0x0000001800b47944 */ /* 0x000fea0003c00000 */
        /* <DEDUP_REMOVED lines=9> */
.L_x_28491:
        /* <DEDUP_REMOVED lines=35> */
.L_x_28492:
        /* <DEDUP_REMOVED lines=13> */
.L_x_28493:
        /* <DEDUP_REMOVED lines=36> */
.L_x_28494:
[----:B------:R-:W-:Y:S01]  /*2320*/  MOV R30, R20 ;  /* 0x00000014001e7202 */ /* 0x000fe20000000f00 */
[----:B------:R-:W-:Y:S01]  /*2330*/  IMAD.MOV.U32 R0, RZ, RZ, R18 ;  /* 0x000000ffff007224 */ /* 0x000fe200078e0012 */
[----:B------:R-:W-:Y:S02]  /*2340*/  MOV R3, R19 ;  /* 0x0000001300037202 */ /* 0x000fe40000000f00 */
[----:B------:R-:W-:-:S07]  /*2350*/  MOV R8, 0x2370 ;  /* 0x0000237000087802 */ /* 0x000fce0000000f00 */
[----:B------:R-:W-:Y:S05]  /*2360*/  CALL.REL.NOINC `($__internal_584_$__cuda_sm20_div_s64) ;  /* 0x00000014002c7944 */ /* 0x000fea0003c00000 */
        /* <DEDUP_REMOVED lines=10> */
.L_x_28495:
        /* <DEDUP_REMOVED lines=37> */
.L_x_28496:
[----:B------:R-:W-:Y:S01]  /*2660*/  MOV R0, R18 ;  /* 0x0000001200007202 */ /* 0x000fe20000000f00 */
[----:B------:R-:W-:Y:S01]  /*2670*/  IMAD.MOV.U32 R3, RZ, RZ, R19 ;  /* 0x000000ffff037224 */ /* 0x000fe200078e0013 */
[----:B------:R-:W-:-:S07]  /*2680*/  MOV R8, 0x26a0 ;  /* 0x000026a000087802 */ /* 0x000fce0000000f00 */
[----:B------:R-:W-:Y:S05]  /*2690*/  CALL.REL.NOINC `($__internal_584_$__cuda_sm20_div_s64) ;  /* 0x0000001000607944 */ /* 0x000fea0003c00000 */
        /* <DEDUP_REMOVED lines=8> */
.L_x_28497:
        /* <DEDUP_REMOVED lines=10> */
.L_x_28489:
        /* <DEDUP_REMOVED lines=31> */
.L_x_28499:
[----:B------:R-:W-:Y:S01]  /*29b0*/  IMAD.MOV.U32 R30, RZ, RZ, R32 ;  /* 0x000000ffff1e7224 */ /* 0x000fe200078e0020 */
[----:B------:R-:W-:Y:S02]  /*29c0*/  MOV R0, R16 ;  /* 0x0000001000007202 */ /* 0x000fe40000000f00 */
[----:B------:R-:W-:Y:S02]  /*29d0*/  MOV R3, R17 ;  /* 0x0000001100037202 */ /* 0x000fe40000000f00 */
[----:B------:R-:W-:-:S07]  /*29e0*/  MOV R8, 0x2a00 ;  /* 0x00002a0000087802 */ /* 0x000fce0000000f00 */
[----:B------:R-:W-:Y:S05]  /*29f0*/  CALL.REL.NOINC `($__internal_584_$__cuda_sm20_div_s64) ;  /* 0x0000000c00887944 */ /* 0x000fea0003c00000 */
        /* <DEDUP_REMOVED lines=9> */
.L_x_28500:
        /* <DEDUP_REMOVED lines=36> */
.L_x_28501:
[----:B------:R-:W-:Y:S01]  /*2cd0*/  MOV R0, R18 ;  /* 0x0000001200007202 */ /* 0x000fe20000000f00 */
[----:B------:R-:W-:Y:S01]  /*2ce0*/  IMAD.MOV.U32 R3, RZ, RZ, R19 ;  /* 0x000000ffff037224 */ /* 0x000fe200078e0013 */
[----:B------:R-:W-:-:S07]  /*2cf0*/  MOV R8, 0x2d10 ;  /* 0x00002d1000087802 */ /* 0x000fce0000000f00 */
[----:B------:R-:W-:Y:S05]  /*2d00*/  CALL.REL.NOINC `($__internal_584_$__cuda_sm20_div_s64) ;  /* 0x0000000800c47944 */ /* 0x000fea0003c00000 */
        /* <DEDUP_REMOVED lines=8> */
.L_x_28502:
        /* <DEDUP_REMOVED lines=10> */
.L_x_28498:
        /* <DEDUP_REMOVED lines=29> */
.L_x_28503:
[----:B------:R-:W-:-:S07]  /*3000*/  MOV R0, 0x3020 ;  /* 0x0000302000007802 */ /* 0x000fce0000000f00 */
[----:B------:R-:W-:Y:S05]  /*3010*/  CALL.REL.NOINC `($__internal_585_$__cuda_sm20_rem_s64) ;  /* 0x0000000c004c7944 */ /* 0x000fea0003c00000 */
[----:B------:R-:W-:Y:S01]  /*3020*/  MOV R8, R3 ;  /* 0x0000000300087202 */ /* 0x000fe20000000f00 */
[----:B------:R-:W-:-:S07]  /*3030*/  IMAD.MOV.U32 R9, RZ, RZ, R10 ;  /* 0x000000ffff097224 */ /* 0x000fce00078e000a */
.L_x_28504:
[----:B------:R-:W0:Y:S02]  /*3040*/  LDC.64 R10, c[0x0][0x398] ;  /* 0x0000e600ff0a7b82 */ /* 0x000e240000000a00 */
[----:B0-----:R-:W-:-:S06]  /*3050*/  IMAD.WIDE.U32 R2, R2, 0x8, R10 ;  /* 0x0000000802027825 */ /* 0x001fcc00078e000a */
[----:B------:R-:W2:Y:S02]  /*3060*/  LDG.E.64 R2, desc[UR10][R2.64] ;  /* 0x0000000a02027981 */ /* 0x000ea4000c1e1b00 */
[-C--:B--2---:R-:W-:Y:S02]  /*3070*/  IMAD R11, R3, R8.reuse, RZ ;  /* 0x00000008030b7224 */ /* 0x084fe400078e02ff */
[----:B------:R-:W-:-:S04]  /*3080*/  IMAD.WIDE.U32 R28, R2, R8, R28 ;  /* 0x00000008021c7225 */ /* 0x000fc800078e001c */
[----:B------:R-:W-:-:S05]  /*3090*/  IMAD R11, R2, R9, R11 ;  /* 0x00000009020b7224 */ /* 0x000fca00078e020b */
[----:B------:R-:W-:-:S07]  /*30a0*/  IADD3 R29, PT, PT, R29, R11, RZ ;  /* 0x0000000b1d1d7210 */ /* 0x000fce0007ffe0ff */
.L_x_28470:
        /* <DEDUP_REMOVED lines=37> */
.L_x_28507:
        /* <DEDUP_REMOVED lines=32> */
.L_x_28506:
        /* <DEDUP_REMOVED lines=21> */
.L_x_28509:
        /* <DEDUP_REMOVED lines=14> */
.L_x_28510:
[----:B------:R-:W-:-:S05]  /*3730*/  @!P1 IMAD R5, R20, UR7, RZ ;  /* 0x0000000714059c24 */ /* 0x000fca000f8e02ff */
[----:B------:R-:W-:-:S06]  /*3740*/  @!P1 LEA R5, R5, R0, 0x3 ;  /* 0x0000000005059211 */ /* 0x000fcc00078e18ff */
[----:B------:R-:W1:Y:S02]  /*3750*/  @!P1 LDS.64 R4, [R5] ;  /* 0x0000000005049984 */ /* 0x000e640000000a00 */
[----:B-1----:R-:W-:-:S04]  /*3760*/  @!P1 IADD3 R2, P0, PT, R4, R2, RZ ;  /* 0x0000000204029210 */ /* 0x002fc80007f1e0ff */
[----:B------:R-:W-:-:S09]  /*3770*/  @!P1 IADD3.X R3, PT, PT, R5, R3, RZ, P0, !PT ;  /* 0x0000000305039210 */ /* 0x000fd200007fe4ff */
.L_x_28508:
[----:B-1----:R2:W-:Y:S02]  /*3780*/  STS.64 [R0], R2 ;  /* 0x0000000200007388 */ /* 0x0025e40000000a00 */
.L_x_28505:
        /* <DEDUP_REMOVED lines=9> */
        .weak           $__internal_584_$__cuda_sm20_div_s64
        .type           $__internal_584_$__cuda_sm20_div_s64,@function
        .size           $__internal_584_$__cuda_sm20_div_s64,($__internal_585_$__cuda_sm20_rem_s64 - $__internal_584_$__cuda_sm20_div_s64)
$__internal_584_$__cuda_sm20_div_s64:
        /* <DEDUP_REMOVED lines=82> */
[----:B------:R-:W-:Y:S06]  /*3d40*/  RET.REL.NODEC R8 `(contiguous_sum_square3_i64) ;  /* 0xffffffc008ac7950 */ /* 0x000fec0003c3ffff */
        .weak           $__internal_585_$__cuda_sm20_rem_s64
        .type           $__internal_585_$__cuda_sm20_rem_s64,@function
        .size           $__internal_585_$__cuda_sm20_rem_s64,(.L_x_30913 - $__internal_585_$__cuda_sm20_rem_s64)
$__internal_585_$__cuda_sm20_rem_s64:
        /* <DEDUP_REMOVED lines=66> */
[----:B------:R-:W-:Y:S06]  /*4170*/  RET.REL.NODEC R8 `(contiguous_sum_square3_i64) ;  /* 0xffffffbc08a07950 */ /* 0x000fec0003c3ffff */
.L_x_28511:
        /* <DEDUP_REMOVED lines=16> */
.L_x_30913:


//--------------------- .text.contiguous_sum_square22_i64 --------------------------
	.section	.text.contiguous_sum_square22_i64,"ax",@progbits
	.align	128
        .global         contiguous_sum_square22_i64
        .type           contiguous_sum_square22_i64,@function
        .size           contiguous_sum_square22_i64,(.L_x_31538 - contiguous_sum_square22_i64)
        .other          contiguous_sum_square22_i64,@"STO_CUDA_ENTRY STV_DEFAULT"
contiguous_sum_square22_i64:
.text.contiguous_sum_square22_i64:
        /* <DEDUP_REMOVED lines=46> */
.L_x_28513:
        /* <DEDUP_REMOVED lines=13> */
.L_x_28514:
[----:B------:R-:W-:Y:S05]  /*03b0*/  BSYNC.RECONVERGENT B0 ;  /* 0x0000000000007941 */ /* 0x000fea0003800200 */
.L_x_28512:
[----:B------:R-:W-:Y:S01]  /*03c0*/  BAR.SYNC.DEFER_BLOCKING 0x0 ;  /* 0x0000000000007b1d */ /* 0x000fe20000010000 */
[----:B------:R-:W-:Y:S02]  /*03d0*/  ISETP.GE.U32.AND P1, PT, R3, 0x42, PT ;  /* 0x000000420300780c */ /* 0x000fe40003f26070 */
[----:B------:R-:W-:-:S11]  /*03e0*/  ISETP.GT.U32.AND P0, PT, R0, 0x1f, PT ;  /* 0x0000001f0000780c */ /* 0x000fd60003f04070 */
[----:B------:R-:W-:Y:S05]  /*03f0*/  @!P1 BRA `(.L_x_28515) ;  /* 0x0000000000309947 */ /* 0x000fea0003800000 */
.L_x_28516:
        /* <DEDUP_REMOVED lines=12> */
.L_x_28515:
        /* <DEDUP_REMOVED lines=51> */
.L_x_28517:
        /* <DEDUP_REMOVED lines=9> */
.L_x_31538:


//--------------------- .text.contiguous_sum_square2_i64 --------------------------
	.section	.text.contiguous_sum_square2_i64,"ax",@progbits
	.align	128
        .global         contiguous_sum_square2_i64
        .type           contiguous_sum_square2_i64,@function
        .size           contiguous_sum_square2_i64,(.L_x_30915 - contiguous_sum_square2_i64)
        .other          contiguous_sum_square2_i64,@"STO_CUDA_ENTRY STV_DEFAULT"
contiguous_sum_square2_i64:
.text.contiguous_sum_square2_i64:
        /* <DEDUP_REMOVED lines=55> */
.L_x_28546:
        /* <DEDUP_REMOVED lines=32> */
.L_x_28523:
[----:B------:R-:W-:Y:S01]  /*0570*/  IMAD.MOV.U32 R26, RZ, RZ, R6 ;  /* 0x000000ffff1a7224 */ /* 0x000fe200078e0006 */
[----:B------:R-:W-:Y:S01]  /*0580*/  MOV R13, R7 ;  /* 0x00000007000d7202 */ /* 0x000fe20000000f00 */
[----:B------:R-:W-:Y:S01]  /*0590*/  IMAD.MOV.U32 R14, RZ, RZ, R38 ;  /* 0x000000ffff0e7224 */ /* 0x000fe200078e0026 */
[----:B------:R-:W-:Y:S02]  /*05a0*/  MOV R11, R39 ;  /* 0x00000027000b7202 */ /* 0x000fe40000000f00 */
[----:B------:R-:W-:-:S07]  /*05b0*/  MOV R12, 0x5d0 ;  /* 0x000005d0000c7802 */ /* 0x000fce0000000f00 */
[----:B-12---:R-:W-:Y:S05]  /*05c0*/  CALL.REL.NOINC `($__internal_586_$__cuda_sm20_div_s64) ;  /* 0x0000006400947944 */ /* 0x006fea0003c00000 */
        /* <DEDUP_REMOVED lines=9> */
.L_x_28524:
[----:B------:R-:W-:Y:S05]  /*0660*/  BSYNC.RECONVERGENT B1 ;  /* 0x0000000000017941 */ /* 0x000fea0003800200 */
.L_x_28522:
        /* <DEDUP_REMOVED lines=33> */
.L_x_28526:
[----:B------:R-:W-:Y:S01]  /*0880*/  IMAD.MOV.U32 R26, RZ, RZ, R20 ;  /* 0x000000ffff1a7224 */ /* 0x000fe200078e0014 */
[----:B------:R-:W-:Y:S01]  /*0890*/  MOV R13, R9 ;  /* 0x00000009000d7202 */ /* 0x000fe20000000f00 */
[----:B------:R-:W-:Y:S01]  /*08a0*/  IMAD.MOV.U32 R14, RZ, RZ, R38 ;  /* 0x000000ffff0e7224 */ /* 0x000fe200078e0026 */
[----:B------:R-:W-:Y:S02]  /*08b0*/  MOV R11, R39 ;  /* 0x00000027000b7202 */ /* 0x000fe40000000f00 */
[----:B------:R-:W-:-:S07]  /*08c0*/  MOV R12, 0x8e0 ;  /* 0x000008e0000c7802 */ /* 0x000fce0000000f00 */
[----:B-1----:R-:W-:Y:S05]  /*08d0*/  CALL.REL.NOINC `($__internal_586_$__cuda_sm20_div_s64) ;  /* 0x0000006000d07944 */ /* 0x002fea0003c00000 */
        /* <DEDUP_REMOVED lines=9> */
.L_x_28527:
[----:B------:R-:W-:Y:S05]  /*0970*/  BSYNC.RECONVERGENT B1 ;  /* 0x0000000000017941 */ /* 0x000fea0003800200 */
.L_x_28525:
        /* <DEDUP_REMOVED lines=34> */
.L_x_28529:
[----:B------:R-:W-:Y:S01]  /*0ba0*/  MOV R26, R34 ;  /* 0x00000022001a7202 */ /* 0x000fe20000000f00 */
[----:B------:R-:W-:Y:S01]  /*0bb0*/  IMAD.MOV.U32 R13, RZ, RZ, R35 ;  /* 0x000000ffff0d7224 */ /* 0x000fe200078e0023 */
[----:B------:R-:W-:Y:S01]  /*0bc0*/  MOV R14, R20 ;  /* 0x00000014000e7202 */ /* 0x000fe20000000f00 */
[----:B------:R-:W-:Y:S01]  /*0bd0*/  IMAD.MOV.U32 R11, RZ, RZ, R21 ;  /* 0x000000ffff0b7224 */ /* 0x000fe200078e0015 */
[----:B------:R-:W-:-:S07]  /*0be0*/  MOV R12, 0xc00 ;  /* 0x00000c00000c7802 */ /* 0x000fce0000000f00 */
[----:B-1----:R-:W-:Y:S05]  /*0bf0*/  CALL.REL.NOINC `($__internal_586_$__cuda_sm20_div_s64) ;  /* 0x0000006000087944 */ /* 0x002fea0003c00000 */
        /* <DEDUP_REMOVED lines=10> */
.L_x_28530:
[----:B------:R-:W-:Y:S05]  /*0ca0*/  BSYNC.RECONVERGENT B1 ;  /* 0x0000000000017941 */ /* 0x000fea0003800200 */
.L_x_28528:
        /* <DEDUP_REMOVED lines=34> */
.L_x_28532:
        /* <DEDUP_REMOVED lines=16> */
.L_x_28533:
[----:B------:R-:W-:Y:S05]  /*0fd0*/  BSYNC.RECONVERGENT B1 ;  /* 0x0000000000017941 */ /* 0x000fea0003800200 */
.L_x_28531:
        /* <DEDUP_REMOVED lines=36> */
.L_x_28535:
        /* <DEDUP_REMOVED lines=16> */
.L_x_28536:
[----:B------:R-:W-:Y:S05]  /*1320*/  BSYNC.RECONVERGENT B1 ;  /* 0x0000000000017941 */ /* 0x000fea0003800200 */
.L_x_28534:
        /* <DEDUP_REMOVED lines=35> */
.L_x_28538:
[----:B------:R-:W-:Y:S01]  /*1560*/  IMAD.MOV.U32 R26, RZ, RZ, R34 ;  /* 0x000000ffff1a7224 */ /* 0x000fe200078e0022 */
[----:B------:R-:W-:Y:S01]  /*1570*/  MOV R13, R35 ;  /* 0x00000023000d7202 */ /* 0x000fe20000000f00 */
[----:B------:R-:W-:Y:S01]  /*1580*/  IMAD.MOV.U32 R14, RZ, RZ, R20 ;  /* 0x000000ffff0e7224 */ /* 0x000fe200078e0014 */
[----:B------:R-:W-:Y:S02]  /*1590*/  MOV R11, R21 ;  /* 0x00000015000b7202 */ /* 0x000fe40000000f00 */
[----:B------:R-:W-:-:S07]  /*15a0*/  MOV R12, 0x15c0 ;  /* 0x000015c0000c7802 */ /* 0x000fce0000000f00 */
[----:B-1----:R-:W-:Y:S05]  /*15b0*/  CALL.REL.NOINC `($__internal_586_$__cuda_sm20_div_s64) ;  /* 0x0000005400987944 */ /* 0x002fea0003c00000 */
        /* <DEDUP_REMOVED lines=10> */
.L_x_28539:
[----:B------:R-:W-:Y:S05]  /*1660*/  BSYNC.RECONVERGENT B1 ;  /* 0x0000000000017941 */ /* 0x000fea0003800200 */
.L_x_28537:
        /* <DEDUP_REMOVED lines=34> */
.L_x_28541:
[----:B------:R-:W-:Y:S01]  /*1890*/  IMAD.MOV.U32 R26, RZ, RZ, R38 ;  /* 0x000000ffff1a7224 */ /* 0x000fe200078e0026 */
[----:B------:R-:W-:Y:S01]  /*18a0*/  MOV R13, R39 ;  /* 0x00000027000d7202 */ /* 0x000fe20000000f00 */
[----:B------:R-:W-:Y:S01]  /*18b0*/  IMAD.MOV.U32 R14, RZ, RZ, R20 ;  /* 0x000000ffff0e7224 */ /* 0x000fe200078e0014 */
[----:B------:R-:W-:Y:S02]  /*18c0*/  MOV R11, R21 ;  /* 0x00000015000b7202 */ /* 0x000fe40000000f00 */
[----:B------:R-:W-:-:S07]  /*18d0*/  MOV R12, 0x18f0 ;  /* 0x000018f0000c7802 */ /* 0x000fce0000000f00 */
[----:B-1----:R-:W-:Y:S05]  /*18e0*/  CALL.REL.NOINC `($__internal_586_$__cuda_sm20_div_s64) ;  /* 0x0000005000cc7944 */ /* 0x002fea0003c00000 */
        /* <DEDUP_REMOVED lines=10> */
.L_x_28542:
[----:B------:R-:W-:Y:S05]  /*1990*/  BSYNC.RECONVERGENT B1 ;  /* 0x0000000000017941 */ /* 0x000fea0003800200 */
.L_x_28540:
        /* <DEDUP_REMOVED lines=35> */
.L_x_28544:
[----:B------:R-:W-:Y:S01]  /*1bd0*/  MOV R26, R34 ;  /* 0x00000022001a7202 */ /* 0x000fe20000000f00 */
[----:B------:R-:W-:Y:S01]  /*1be0*/  IMAD.MOV.U32 R13, RZ, RZ, R35 ;  /* 0x000000ffff0d7224 */ /* 0x000fe200078e0023 */
[----:B------:R-:W-:Y:S01]  /*1bf0*/  MOV R14, R20 ;  /* 0x00000014000e7202 */ /* 0x000fe20000000f00 */
[----:B------:R-:W-:Y:S01]  /*1c00*/  IMAD.MOV.U32 R11, RZ, RZ, R21 ;  /* 0x000000ffff0b7224 */ /* 0x000fe200078e0015 */
[----:B------:R-:W-:-:S07]  /*1c10*/  MOV R12, 0x1c30 ;  /* 0x00001c30000c7802 */ /* 0x000fce0000000f00 */
[----:B-1----:R-:W-:Y:S05]  /*1c20*/  CALL.REL.NOINC `($__internal_586_$__cuda_sm20_div_s64) ;  /* 0x0000004c00fc7944 */ /* 0x002fea0003c00000 */
        /* <DEDUP_REMOVED lines=10> */
.L_x_28545:
[----:B------:R-:W-:Y:S05]  /*1cd0*/  BSYNC.RECONVERGENT B1 ;  /* 0x0000000000017941 */ /* 0x000fea0003800200 */
.L_x_28543:
        /* <DEDUP_REMOVED lines=8> */
.L_x_28521:
        /* <DEDUP_REMOVED lines=36> */
.L_x_28549:
[----:B------:R-:W-:Y:S01]  /*1fa0*/  IMAD.MOV.U32 R26, RZ, RZ, R6 ;  /* 0x000000ffff1a7224 */ /* 0x000fe200078e0006 */
[----:B------:R-:W-:Y:S01]  /*1fb0*/  MOV R13, R7 ;  /* 0x00000007000d7202 */ /* 0x000fe20000000f00 */
[----:B------:R-:W-:Y:S01]  /*1fc0*/  IMAD.MOV.U32 R14, RZ, RZ, R16 ;  /* 0x000000ffff0e7224 */ /* 0x000fe200078e0010 */
[----:B------:R-:W-:Y:S02]  /*1fd0*/  MOV R11, R17 ;  /* 0x00000011000b7202 */ /* 0x000fe40000000f00 */
[----:B------:R-:W-:-:S07]  /*1fe0*/  MOV R12, 0x2000 ;  /* 0x00002000000c7802 */ /* 0x000fce0000000f00 */
[----:B-1----:R-:W-:Y:S05]  /*1ff0*/  CALL.REL.NOINC `($__internal_586_$__cuda_sm20_div_s64) ;  /* 0x0000004c00087944 */ /* 0x002fea0003c00000 */
        /* <DEDUP_REMOVED lines=9> */
.L_x_28550:
[----:B------:R-:W-:Y:S05]  /*2090*/  BSYNC.RECONVERGENT B1 ;  /* 0x0000000000017941 */ /* 0x000fea0003800200 */
.L_x_28548:
        /* <DEDUP_REMOVED lines=34> */
.L_x_28552:
[----:B------:R-:W-:Y:S01]  /*22c0*/  IMAD.MOV.U32 R26, RZ, RZ, R20 ;  /* 0x000000ffff1a7224 */ /* 0x000fe200078e0014 */
[----:B------:R-:W-:Y:S01]  /*22d0*/  MOV R13, R9 ;  /* 0x00000009000d7202 */ /* 0x000fe20000000f00 */
[----:B------:R-:W-:Y:S01]  /*22e0*/  IMAD.MOV.U32 R14, RZ, RZ, R16 ;  /* 0x000000ffff0e7224 */ /* 0x000fe200078e0010 */
[----:B------:R-:W-:Y:S02]  /*22f0*/  MOV R11, R17 ;  /* 0x00000011000b7202 */ /* 0x000fe40000000f00 */
[----:B------:R-:W-:-:S07]  /*2300*/  MOV R12, 0x2320 ;  /* 0x00002320000c7802 */ /* 0x000fce0000000f00 */
[----:B-1----:R-:W-:Y:S05]  /*2310*/  CALL.REL.NOINC `($__internal_586_$__cuda_sm20_div_s64) ;  /* 0x0000004800407944 */ /* 0x002fea0003c00000 */
        /* <DEDUP_REMOVED lines=11> */
.L_x_28553:
[----:B------:R-:W-:Y:S05]  /*23d0*/  BSYNC.RECONVERGENT B1 ;  /* 0x0000000000017941 */ /* 0x000fea0003800200 */
.L_x_28551:
        /* <DEDUP_REMOVED lines=36> */
.L_x_28555:
        /* <DEDUP_REMOVED lines=16> */
.L_x_28556:
[----:B------:R-:W-:Y:S05]  /*2720*/  BSYNC.RECONVERGENT B1 ;  /* 0x0000000000017941 */ /* 0x000fea0003800200 */
.L_x_28554:
        /* <DEDUP_REMOVED lines=35> */
.L_x_28558:
[----:B------:R-:W-:Y:S01]  /*2960*/  IMAD.MOV.U32 R26, RZ, RZ, R18 ;  /* 0x000000ffff1a7224 */ /* 0x000fe200078e0012 */
[----:B------:R-:W-:Y:S01]  /*2970*/  MOV R13, R19 ;  /* 0x00000013000d7202 */ /* 0x000fe20000000f00 */
[----:B------:R-:W-:Y:S01]  /*2980*/  IMAD.MOV.U32 R14, RZ, RZ, R16 ;  /* 0x000000ffff0e7224 */ /* 0x000fe200078e0010 */
[----:B------:R-:W-:Y:S02]  /*2990*/  MOV R11, R17 ;  /* 0x00000011000b7202 */ /* 0x000fe40000000f00 */
[----:B------:R-:W-:-:S07]  /*29a0*/  MOV R12, 0x29c0 ;  /* 0x000029c0000c7802 */ /* 0x000fce0000000f00 */
[----:B-1----:R-:W-:Y:S05]  /*29b0*/  CALL.REL.NOINC `($__internal_586_$__cuda_sm20_div_s64) ;  /* 0x0000004000987944 */ /* 0x002fea0003c00000 */
        /* <DEDUP_REMOVED lines=10> */
.L_x_28559:
[----:B------:R-:W-:Y:S05]  /*2a60*/  BSYNC.RECONVERGENT B1 ;  /* 0x0000000000017941 */ /* 0x000fea0003800200 */
.L_x_28557:
[----:B------:R-:W-:Y:S01]  /*2a70*/  IMAD R11, R11, R38, RZ ;  /* 0x000000260b0b7224 */ /* 0x000fe200078e02ff */
[----:B------:R-:W-:Y:S01]  /*2a80*/  IADD3 R8, PT, PT, R8, -0x2, RZ ;  /* 0xfffffffe08087810 */ /* 0x000fe20007ffe0ff */
[----:B------:R-:W-:Y:S02]  /*2a90*/  IMAD.MOV.U32 R36, RZ, RZ, R22 ;  /* 0x000000ffff247224 */ /* 0x000fe400078e0016 */
[-C--:B------:R-:W-:Y:S02]  /*2aa0*/  IMAD R11, R39, R10.reuse, R11 ;  /* 0x0000000a270b7224 */ /* 0x080fe400078e020b */
[----:B------:R-:W-:-:S04]  /*2ab0*/  IMAD.WIDE.U32 R22, R38, R10, R36 ;  /* 0x0000000a26167225 */ /* 0x000fc800078e0024 */
[----:B------:R-:W-:-:S07]  /*2ac0*/  IMAD.IADD R23, R23, 0x1, R11 ;  /* 0x0000000117177824 */ /* 0x000fce00078e020b */
.L_x_28547:
        /* <DEDUP_REMOVED lines=30> */
.L_x_28561:
[----:B------:R-:W-:Y:S01]  /*2cb0*/  IMAD.MOV.U32 R18, RZ, RZ, R6 ;  /* 0x000000ffff127224 */ /* 0x000fe200078e0006 */
[----:B------:R-:W-:Y:S01]  /*2cc0*/  MOV R19, R7 ;  /* 0x0000000700137202 */ /* 0x000fe20000000f00 */
[----:B------:R-:W-:Y:S01]  /*2cd0*/  IMAD.MOV.U32 R24, RZ, RZ, R10 ;  /* 0x000000ffff187224 */ /* 0x000fe200078e000a */
[----:B------:R-:W-:Y:S02]  /*2ce0*/  MOV R21, R11 ;  /* 0x0000000b00157202 */ /* 0x000fe40000000f00 */
[----:B------:R-:W-:-:S07]  /*2cf0*/  MOV R26, 0x2d10 ;  /* 0x00002d10001a7802 */ /* 0x000fce0000000f00 */
[----:B-1----:R-:W-:Y:S05]  /*2d00*/  CALL.REL.NOINC `($__internal_587_$__cuda_sm20_rem_s64) ;  /* 0x0000004400107944 */ /* 0x002fea0003c00000 */
.L_x_28562:
[----:B------:R-:W-:Y:S05]  /*2d10*/  BSYNC.RECONVERGENT B1 ;  /* 0x0000000000017941 */ /* 0x000fea0003800200 */
.L_x_28560:
        /* <DEDUP_REMOVED lines=30> */
.L_x_28564:
[----:B------:R-:W-:Y:S01]  /*2f00*/  IMAD.MOV.U32 R24, RZ, RZ, R10 ;  /* 0x000000ffff187224 */ /* 0x000fe200078e000a */
[----:B------:R-:W-:Y:S01]  /*2f10*/  MOV R21, R11 ;  /* 0x0000000b00157202 */ /* 0x000fe20000000f00 */
[----:B------:R-:W-:Y:S01]  /*2f20*/  IMAD.MOV.U32 R18, RZ, RZ, R20 ;  /* 0x000000ffff127224 */ /* 0x000fe200078e0014 */
[----:B------:R-:W-:Y:S02]  /*2f30*/  MOV R19, R9 ;  /* 0x0000000900137202 */ /* 0x000fe40000000f00 */
[----:B------:R-:W-:-:S07]  /*2f40*/  MOV R26, 0x2f60 ;  /* 0x00002f60001a7802 */ /* 0x000fce0000000f00 */
[----:B-1----:R-:W-:Y:S05]  /*2f50*/  CALL.REL.NOINC `($__internal_587_$__cuda_sm20_rem_s64) ;  /* 0x00000040007c7944 */ /* 0x002fea0003c00000 */
.L_x_28565:
[----:B------:R-:W-:Y:S05]  /*2f60*/  BSYNC.RECONVERGENT B1 ;  /* 0x0000000000017941 */ /* 0x000fea0003800200 */
.L_x_28563:
[----:B------:R-:W-:Y:S02]  /*2f70*/  IMAD R7, R7, R16, RZ ;  /* 0x0000001007077224 */ /* 0x000fe400078e02ff */
[----:B------:R-:W-:-:S04]  /*2f80*/  IMAD.WIDE.U32 R22, R16, R6, R22 ;  /* 0x0000000610167225 */ /* 0x000fc800078e0016 */
[----:B------:R-:W-:-:S04]  /*2f90*/  IMAD R7, R17, R6, R7 ;  /* 0x0000000611077224 */ /* 0x000fc800078e0207 */
[----:B------:R-:W-:-:S07]  /*2fa0*/  IMAD.IADD R23, R23, 0x1, R7 ;  /* 0x0000000117177824 */ /* 0x000fce00078e0207 */
.L_x_28520:
        /* <DEDUP_REMOVED lines=17> */
.L_x_28519:
        /* <DEDUP_REMOVED lines=18> */
.L_x_28593:
        /* <DEDUP_REMOVED lines=30> */
.L_x_28570:
        /* <DEDUP_REMOVED lines=15> */
.L_x_28571:
[----:B------:R-:W-:Y:S05]  /*34b0*/  BSYNC.RECONVERGENT B1 ;  /* 0x0000000000017941 */ /* 0x000fea0003800200 */
.L_x_28569:
        /* <DEDUP_REMOVED lines=39> */
.L_x_28573:
[----:B------:R-:W-:Y:S01]  /*3730*/  IMAD.MOV.U32 R26, RZ, RZ, R36 ;  /* 0x000000ffff1a7224 */ /* 0x000fe200078e0024 */
[----:B------:R-:W-:Y:S01]  /*3740*/  MOV R13, R37 ;  /* 0x00000025000d7202 */ /* 0x000fe20000000f00 */
[----:B------:R-:W-:Y:S01]  /*3750*/  IMAD.MOV.U32 R14, RZ, RZ, R38 ;  /* 0x000000ffff0e7224 */ /* 0x000fe200078e0026 */
[----:B------:R-:W-:Y:S02]  /*3760*/  MOV R11, R39 ;  /* 0x00000027000b7202 */ /* 0x000fe40000000f00 */
[----:B------:R-:W-:-:S07]  /*3770*/  MOV R12, 0x3790 ;  /* 0x00003790000c7802 */ /* 0x000fce0000000f00 */
[----:B-12---:R-:W-:Y:S05]  /*3780*/  CALL.REL.NOINC `($__internal_586_$__cuda_sm20_div_s64) ;  /* 0x0000003400247944 */ /* 0x006fea0003c00000 */
        /* <DEDUP_REMOVED lines=11> */
.L_x_28574:
[----:B------:R-:W-:Y:S05]  /*3840*/  BSYNC.RECONVERGENT B1 ;  /* 0x0000000000017941 */ /* 0x000fea0003800200 */
.L_x_28572:
        /* <DEDUP_REMOVED lines=37> */
.L_x_28576:
        /* <DEDUP_REMOVED lines=17> */
.L_x_28577:
[----:B------:R-:W-:Y:S05]  /*3bb0*/  BSYNC.RECONVERGENT B1 ;  /* 0x0000000000017941 */ /* 0x000fea0003800200 */
.L_x_28575:
        /* <DEDUP_REMOVED lines=38> */
.L_x_28579:
[----:B------:R-:W-:Y:S01]  /*3e20*/  MOV R26, R20 ;  /* 0x00000014001a7202 */ /* 0x000fe20000000f00 */
[----:B------:R-:W-:Y:S01]  /*3e30*/  IMAD.MOV.U32 R13, RZ, RZ, R21 ;  /* 0x000000ffff0d7224 */ /* 0x000fe200078e0015 */
[----:B------:R-:W-:Y:S01]  /*3e40*/  MOV R14, R36 ;  /* 0x00000024000e7202 */ /* 0x000fe20000000f00 */
[----:B------:R-:W-:Y:S01]  /*3e50*/  IMAD.MOV.U32 R11, RZ, RZ, R37 ;  /* 0x000000ffff0b7224 */ /* 0x000fe200078e0025 */
[----:B------:R-:W-:-:S07]  /*3e60*/  MOV R12, 0x3e80 ;  /* 0x00003e80000c7802 */ /* 0x000fce0000000f00 */
[----:B-12---:R-:W-:Y:S05]  /*3e70*/  CALL.REL.NOINC `($__internal_586_$__cuda_sm20_div_s64) ;  /* 0x0000002c00687944 */ /* 0x006fea0003c00000 */
        /* <DEDUP_REMOVED lines=11> */
.L_x_28580:
[----:B------:R-:W-:Y:S05]  /*3f30*/  BSYNC.RECONVERGENT B1 ;  /* 0x0000000000017941 */ /* 0x000fea0003800200 */
.L_x_28578:
        /* <DEDUP_REMOVED lines=38> */
.L_x_28582:
        /* <DEDUP_REMOVED lines=17> */
.L_x_28583:
[----:B------:R-:W-:Y:S05]  /*42b0*/  BSYNC.RECONVERGENT B1 ;  /* 0x0000000000017941 */ /* 0x000fea0003800200 */
.L_x_28581:
        /* <DEDUP_REMOVED lines=40> */
.L_x_28585:
        /* <DEDUP_REMOVED lines=17> */
.L_x_28586:
[----:B------:R-:W-:Y:S05]  /*4650*/  BSYNC.RECONVERGENT B1 ;  /* 0x0000000000017941 */ /* 0x000fea0003800200 */
.L_x_28584:
        /* <DEDUP_REMOVED lines=40> */
.L_x_28588:
        /* <DEDUP_REMOVED lines=17> */
.L_x_28589:
[----:B------:R-:W-:Y:S05]  /*49f0*/  BSYNC.RECONVERGENT B1 ;  /* 0x0000000000017941 */ /* 0x000fea0003800200 */
.L_x_28587:
        /* <DEDUP_REMOVED lines=38> */
.L_x_28591:
        /* <DEDUP_REMOVED lines=17> */
.L_x_28592:
[----:B------:R-:W-:Y:S05]  /*4d70*/  BSYNC.RECONVERGENT B1 ;  /* 0x0000000000017941 */ /* 0x000fea0003800200 */
.L_x_28590:
        /* <DEDUP_REMOVED lines=15> */
.L_x_28568:
        /* <DEDUP_REMOVED lines=37> */
.L_x_28596:
[----:B------:R-:W-:Y:S01]  /*50c0*/  IMAD.MOV.U32 R26, RZ, RZ, R18 ;  /* 0x000000ffff1a7224 */ /* 0x000fe200078e0012 */
[----:B------:R-:W-:Y:S01]  /*50d0*/  MOV R13, R19 ;  /* 0x00000013000d7202 */ /* 0x000fe20000000f00 */
[----:B------:R-:W-:Y:S01]  /*50e0*/  IMAD.MOV.U32 R11, RZ, RZ, R7 ;  /* 0x000000ffff0b7224 */ /* 0x000fe200078e0007 */
[----:B------:R-:W-:Y:S02]  /*50f0*/  MOV R14, R6 ;  /* 0x00000006000e7202 */ /* 0x000fe40000000f00 */
[----:B------:R-:W-:-:S07]  /*5100*/  MOV R12, 0x5120 ;  /* 0x00005120000c7802 */ /* 0x000fce0000000f00 */
[----:B-1----:R-:W-:Y:S05]  /*5110*/  CALL.REL.NOINC `($__internal_586_$__cuda_sm20_div_s64) ;  /* 0x0000001800c07944 */ /* 0x002fea0003c00000 */
        /* <DEDUP_REMOVED lines=9> */
.L_x_28597:
[----:B------:R-:W-:Y:S05]  /*51b0*/  BSYNC.RECONVERGENT B1 ;  /* 0x0000000000017941 */ /* 0x000fea0003800200 */
.L_x_28595:
        /* <DEDUP_REMOVED lines=39> */
.L_x_28599:
[----:B------:R-:W-:Y:S01]  /*5430*/  MOV R26, R18 ;  /* 0x00000012001a7202 */ /* 0x000fe20000000f00 */
[----:B------:R-:W-:Y:S01]  /*5440*/  IMAD.MOV.U32 R14, RZ, RZ, R6 ;  /* 0x000000ffff0e7224 */ /* 0x000fe200078e0006 */
[----:B------:R-:W-:Y:S02]  /*5450*/  MOV R13, R19 ;  /* 0x00000013000d7202 */ /* 0x000fe40000000f00 */
[----:B------:R-:W-:Y:S02]  /*5460*/  MOV R11, R7 ;  /* 0x00000007000b7202 */ /* 0x000fe40000000f00 */
[----:B------:R-:W-:-:S07]  /*5470*/  MOV R12, 0x5490 ;  /* 0x00005490000c7802 */ /* 0x000fce0000000f00 */
[----:B-1----:R-:W-:Y:S05]  /*5480*/  CALL.REL.NOINC `($__internal_586_$__cuda_sm20_div_s64) ;  /* 0x0000001400e47944 */ /* 0x002fea0003c00000 */
        /* <DEDUP_REMOVED lines=11> */
.L_x_28600:
[----:B------:R-:W-:Y:S05]  /*5540*/  BSYNC.RECONVERGENT B1 ;  /* 0x0000000000017941 */ /* 0x000fea0003800200 */
.L_x_28598:
        /* <DEDUP_REMOVED lines=40> */
.L_x_28602:
[----:B------:R-:W-:Y:S01]  /*57d0*/  MOV R26, R18 ;  /* 0x00000012001a7202 */ /* 0x000fe20000000f00 */
[----:B------:R-:W-:Y:S01]  /*57e0*/  IMAD.MOV.U32 R13, RZ, RZ, R19 ;  /* 0x000000ffff0d7224 */ /* 0x000fe200078e0013 */
[----:B------:R-:W-:Y:S02]  /*57f0*/  MOV R14, R20 ;  /* 0x00000014000e7202 */ /* 0x000fe40000000f00 */
[----:B------:R-:W-:Y:S02]  /*5800*/  MOV R11, R21 ;  /* 0x00000015000b7202 */ /* 0x000fe40000000f00 */
[----:B------:R-:W-:-:S07]  /*5810*/  MOV R12, 0x5830 ;  /* 0x00005830000c7802 */ /* 0x000fce0000000f00 */
[----:B-1----:R-:W-:Y:S05]  /*5820*/  CALL.REL.NOINC `($__internal_586_$__cuda_sm20_div_s64) ;  /* 0x0000001000fc7944 */ /* 0x002fea0003c00000 */
        /* <DEDUP_REMOVED lines=11> */
.L_x_28603:
[----:B------:R-:W-:Y:S05]  /*58e0*/  BSYNC.RECONVERGENT B1 ;  /* 0x0000000000017941 */ /* 0x000fea0003800200 */
.L_x_28601:
        /* <DEDUP_REMOVED lines=40> */
.L_x_28605:
        /* <DEDUP_REMOVED lines=17> */
.L_x_28606:
[----:B------:R-:W-:Y:S05]  /*5c80*/  BSYNC.RECONVERGENT B1 ;  /* 0x0000000000017941 */ /* 0x000fea0003800200 */
.L_x_28604:
        /* <DEDUP_REMOVED lines=11> */
.L_x_28594:
        /* <DEDUP_REMOVED lines=35> */
.L_x_28609:
[----:B------:R-:W-:Y:S01]  /*5f70*/  MOV R26, R18 ;  /* 0x00000012001a7202 */ /* 0x000fe20000000f00 */
[----:B------:R-:W-:Y:S01]  /*5f80*/  IMAD.MOV.U32 R14, RZ, RZ, R4 ;  /* 0x000000ffff0e7224 */ /* 0x000fe200078e0004 */
[----:B------:R-:W-:Y:S02]  /*5f90*/  MOV R13, R19 ;  /* 0x00000013000d7202 */ /* 0x000fe40000000f00 */
        /* <DEDUP_REMOVED lines=11> */
.L_x_28610:
[----:B------:R-:W-:Y:S05]  /*6050*/  BSYNC.RECONVERGENT B1 ;  /* 0x0000000000017941 */ /* 0x000fea0003800200 */
.L_x_28608:
        /* <DEDUP_REMOVED lines=39> */
.L_x_28612:
        /* <DEDUP_REMOVED lines=17> */
.L_x_28613:
[----:B------:R-:W-:Y:S05]  /*63e0*/  BSYNC.RECONVERGENT B1 ;  /* 0x0000000000017941 */ /* 0x000fea0003800200 */
.L_x_28611:
        /* <DEDUP_REMOVED lines=11> */
.L_x_28607:
        /* <DEDUP_REMOVED lines=31> */
.L_x_28615:
[----:B------:R-:W-:Y:S02]  /*6690*/  MOV R24, R20 ;  /* 0x0000001400187202 */ /* 0x000fe40000000f00 */
[----:B------:R-:W-:-:S07]  /*66a0*/  MOV R26, 0x66c0 ;  /* 0x000066c0001a7802 */ /* 0x000fce0000000f00 */
[----:B-1----:R-:W-:Y:S05]  /*66b0*/  CALL.REL.NOINC `($__internal_587_$__cuda_sm20_rem_s64) ;  /* 0x0000000800a47944 */ /* 0x002fea0003c00000 */
[----:B------:R-:W-:Y:S01]  /*66c0*/  IMAD.MOV.U32 R4, RZ, RZ, R6 ;  /* 0x000000ffff047224 */ /* 0x000fe200078e0006 */
[----:B------:R-:W-:-:S07]  /*66d0*/  MOV R5, R7 ;  /* 0x0000000700057202 */ /* 0x000fce0000000f00 */
.L_x_28616:
[----:B------:R-:W-:Y:S05]  /*66e0*/  BSYNC.RECONVERGENT B1 ;  /* 0x0000000000017941 */ /* 0x000fea0003800200 */
.L_x_28614:
        /* <DEDUP_REMOVED lines=9> */
.L_x_28567:
[----:B------:R-:W2:Y:S02]  /*6780*/  LDG.E.64 R4, desc[UR14][R8.64] ;  /* 0x0000000e08047981 */ /* 0x000ea4000c1e1b00 */
[-C--:B--2---:R-:W-:Y:S02]  /*6790*/  IMAD R11, R5, R4.reuse, RZ ;  /* 0x00000004050b7224 */ /* 0x084fe400078e02ff */
[----:B------:R-:W-:-:S04]  /*67a0*/  IMAD.WIDE.U32 R6, R4, R4, RZ ;  /* 0x0000000404067225 */ /* 0x000fc800078e00ff */
[----:B------:R-:W-:-:S04]  /*67b0*/  IMAD R11, R4, R5, R11 ;  /* 0x00000005040b7224 */ /* 0x000fc800078e020b */
[----:B------:R-:W-:-:S05]  /*67c0*/  IMAD.IADD R7, R7, 0x1, R11 ;  /* 0x0000000107077824 */ /* 0x000fca00078e020b */
[----:B------:R2:W-:Y:S02]  /*67d0*/  STS.64 [R2], R6 ;  /* 0x0000000602007388 */ /* 0x0005e40000000a00 */
.L_x_28566:
[----:B------:R-:W-:Y:S05]  /*67e0*/  BSYNC.RECONVERGENT B0 ;  /* 0x0000000000007941 */ /* 0x000fea0003800200 */
.L_x_28518:
[----:B------:R-:W-:Y:S01]  /*67f0*/  BAR.SYNC.DEFER_BLOCKING 0x0 ;  /* 0x0000000000007b1d */ /* 0x000fe20000010000 */
[----:B------:R-:W-:Y:S02]  /*6800*/  ISETP.GE.U32.AND P0, PT, R3, 0x42, PT ;  /* 0x000000420300780c */ /* 0x000fe40003f06070 */
[----:B------:R-:W-:-:S11]  /*6810*/  ISETP.GT.U32.AND P1, PT, R0, 0x1f, PT ;  /* 0x0000001f0000780c */ /* 0x000fd60003f24070 */
[----:B------:R-:W-:Y:S05]  /*6820*/  @!P0 BRA `(.L_x_28617) ;  /* 0x0000000000308947 */ /* 0x000fea0003800000 */
.L_x_28618:
        /* <DEDUP_REMOVED lines=12> */
.L_x_28617:
        /* <DEDUP_REMOVED lines=51> */
        .weak           $__internal_586_$__cuda_sm20_div_s64
        .type           $__internal_586_$__cuda_sm20_div_s64,@function
        .size           $__internal_586_$__cuda_sm20_div_s64,($__internal_587_$__cuda_sm20_rem_s64 - $__internal_586_$__cuda_sm20_div_s64)
$__internal_586_$__cuda_sm20_div_s64:
        /* <DEDUP_REMOVED lines=82> */
[----:B------:R-:W-:Y:S06]  /*7140*/  RET.REL.NODEC R12 `(contiguous_sum_square2_i64) ;  /* 0xffffff8c0cac7950 */ /* 0x000fec0003c3ffff */
        .weak           $__internal_587_$__cuda_sm20_rem_s64
        .type           $__internal_587_$__cuda_sm20_rem_s64,@function
        .size           $__internal_587_$__cuda_sm20_rem_s64,(.L_x_30915 - $__internal_587_$__cuda_sm20_rem_s64)
$__internal_587_$__cuda_sm20_rem_s64:
        /* <DEDUP_REMOVED lines=76> */
[----:B------:R-:W-:Y:S06]  /*7610*/  RET.REL.NODEC R26 `(contiguous_sum_square2_i64) ;  /* 0xffffff881a787950 */ /* 0x000fec0003c3ffff */
.L_x_28619:
        /* <DEDUP_REMOVED lines=14> */
.L_x_30915:


//--------------------- .text.uncontiguous_cumulate_sum_square_i64 --------------------------
	.section	.text.uncontiguous_cumulate_sum_square_i64,"ax",@progbits
	.align	128
        .global         uncontiguous_cumulate_sum_square_i64
        .type           uncontiguous_cumulate_sum_square_i64,@function
        .size           uncontiguous_cumulate_sum_square_i64,(.L_x_30917 - uncontiguous_cumulate_sum_square_i64)
        .other          uncontiguous_cumulate_sum_square_i64,@"STO_CUDA_ENTRY STV_DEFAULT"
uncontiguous_cumulate_sum_square_i64:
.text.uncontiguous_cumulate_sum_square_i64:
        /* <DEDUP_REMOVED lines=41> */
.L_x_28648:
        /* <DEDUP_REMOVED lines=33> */
.L_x_28625:
[----:B------:R-:W-:Y:S01]  /*04a0*/  IMAD.MOV.U32 R29, RZ, RZ, R14 ;  /* 0x000000ffff1d7224 */ /* 0x000fe200078e000e */
[----:B------:R-:W-:Y:S01]  /*04b0*/  MOV R26, R15 ;  /* 0x0000000f001a7202 */ /* 0x000fe20000000f00 */
[----:B------:R-:W-:Y:S01]  /*04c0*/  IMAD.MOV.U32 R13, RZ, RZ, R16 ;  /* 0x000000ffff0d7224 */ /* 0x000fe200078e0010 */
[----:B------:R-:W-:Y:S02]  /*04d0*/  MOV R12, R17 ;  /* 0x00000011000c7202 */ /* 0x000fe40000000f00 */
[----:B------:R-:W-:-:S07]  /*04e0*/  MOV R11, 0x500 ;  /* 0x00000500000b7802 */ /* 0x000fce0000000f00 */
[----:B------:R-:W-:Y:S05]  /*04f0*/  CALL.REL.NOINC `($__internal_588_$__cuda_sm20_div_s64) ;  /* 0x0000006400f07944 */ /* 0x000fea0003c00000 */
        /* <DEDUP_REMOVED lines=9> */
.L_x_28626:
[----:B------:R-:W-:Y:S05]  /*0590*/  BSYNC.RECONVERGENT B1 ;  /* 0x0000000000017941 */ /* 0x000fea0003800200 */
.L_x_28624:
        /* <DEDUP_REMOVED lines=36> */
.L_x_28628:
[----:B------:R-:W-:Y:S01]  /*07e0*/  IMAD.MOV.U32 R29, RZ, RZ, R7 ;  /* 0x000000ffff1d7224 */ /* 0x000fe200078e0007 */
[----:B------:R-:W-:Y:S01]  /*07f0*/  MOV R26, R8 ;  /* 0x00000008001a7202 */ /* 0x000fe20000000f00 */
[----:B------:R-:W-:Y:S01]  /*0800*/  IMAD.MOV.U32 R13, RZ, RZ, R16 ;  /* 0x000000ffff0d7224 */ /* 0x000fe200078e0010 */
[----:B------:R-:W-:Y:S02]  /*0810*/  MOV R12, R17 ;  /* 0x00000011000c7202 */ /* 0x000fe40000000f00 */
[----:B------:R-:W-:-:S07]  /*0820*/  MOV R11, 0x840 ;  /* 0x00000840000b7802 */ /* 0x000fce0000000f00 */
[----:B------:R-:W-:Y:S05]  /*0830*/  CALL.REL.NOINC `($__internal_588_$__cuda_sm20_div_s64) ;  /* 0x0000006400207944 */ /* 0x000fea0003c00000 */
        /* <DEDUP_REMOVED lines=10> */
.L_x_28629:
[----:B------:R-:W-:Y:S05]  /*08e0*/  BSYNC.RECONVERGENT B1 ;  /* 0x0000000000017941 */ /* 0x000fea0003800200 */
.L_x_28627:
        /* <DEDUP_REMOVED lines=37> */
.L_x_28631:
[----:B------:R-:W-:Y:S01]  /*0b40*/  MOV R29, R14 ;  /* 0x0000000e001d7202 */ /* 0x000fe20000000f00 */
[----:B------:R-:W-:Y:S01]  /*0b50*/  IMAD.MOV.U32 R26, RZ, RZ, R15 ;  /* 0x000000ffff1a7224 */ /* 0x000fe200078e000f */
[----:B------:R-:W-:Y:S01]  /*0b60*/  MOV R13, R16 ;  /* 0x00000010000d7202 */ /* 0x000fe20000000f00 */
[----:B------:R-:W-:Y:S01]  /*0b70*/  IMAD.MOV.U32 R12, RZ, RZ, R17 ;  /* 0x000000ffff0c7224 */ /* 0x000fe200078e0011 */
[----:B------:R-:W-:-:S07]  /*0b80*/  MOV R11, 0xba0 ;  /* 0x00000ba0000b7802 */ /* 0x000fce0000000f00 */
[----:B------:R-:W-:Y:S05]  /*0b90*/  CALL.REL.NOINC `($__internal_588_$__cuda_sm20_div_s64) ;  /* 0x0000006000487944 */ /* 0x000fea0003c00000 */
        /* <DEDUP_REMOVED lines=10> */
.L_x_28632:
[----:B------:R-:W-:Y:S05]  /*0c40*/  BSYNC.RECONVERGENT B1 ;  /* 0x0000000000017941 */ /* 0x000fea0003800200 */
.L_x_28630:
        /* <DEDUP_REMOVED lines=34> */
.L_x_28634:
        /* <DEDUP_REMOVED lines=16> */
.L_x_28635:
[----:B------:R-:W-:Y:S05]  /*0f70*/  BSYNC.RECONVERGENT B1 ;  /* 0x0000000000017941 */ /* 0x000fea0003800200 */
.L_x_28633:
        /* <DEDUP_REMOVED lines=37> */
.L_x_28637:
        /* <DEDUP_REMOVED lines=17> */
.L_x_28638:
[----:B------:R-:W-:Y:S05]  /*12e0*/  BSYNC.RECONVERGENT B1 ;  /* 0x0000000000017941 */ /* 0x000fea0003800200 */
.L_x_28636:
        /* <DEDUP_REMOVED lines=35> */
.L_x_28640:
        /* <DEDUP_REMOVED lines=16> */
.L_x_28641:
[----:B------:R-:W-:Y:S05]  /*1620*/  BSYNC.RECONVERGENT B1 ;  /* 0x0000000000017941 */ /* 0x000fea0003800200 */
.L_x_28639:
        /* <DEDUP_REMOVED lines=36> */
.L_x_28643:
[----:B------:R-:W-:Y:S01]  /*1870*/  MOV R29, R14 ;  /* 0x0000000e001d7202 */ /* 0x000fe20000000f00 */
[----:B------:R-:W-:Y:S01]  /*1880*/  IMAD.MOV.U32 R26, RZ, RZ, R15 ;  /* 0x000000ffff1a7224 */ /* 0x000fe200078e000f */
[----:B------:R-:W-:Y:S01]  /*1890*/  MOV R13, R16 ;  /* 0x00000010000d7202 */ /* 0x000fe20000000f00 */
[----:B------:R-:W-:Y:S01]  /*18a0*/  IMAD.MOV.U32 R12, RZ, RZ, R17 ;  /* 0x000000ffff0c7224 */ /* 0x000fe200078e0011 */
[----:B------:R-:W-:-:S07]  /*18b0*/  MOV R11, 0x18d0 ;  /* 0x000018d0000b7802 */ /* 0x000fce0000000f00 */
[----:B------:R-:W-:Y:S05]  /*18c0*/  CALL.REL.NOINC `($__internal_588_$__cuda_sm20_div_s64) ;  /* 0x0000005000fc7944 */ /* 0x000fea0003c00000 */
        /* <DEDUP_REMOVED lines=11> */
.L_x_28644:
[----:B------:R-:W-:Y:S05]  /*1980*/  BSYNC.RECONVERGENT B1 ;  /* 0x0000000000017941 */ /* 0x000fea0003800200 */
.L_x_28642:
        /* <DEDUP_REMOVED lines=36> */
.L_x_28646:
        /* <DEDUP_REMOVED lines=17> */
.L_x_28647:
[----:B------:R-:W-:Y:S05]  /*1ce0*/  BSYNC.RECONVERGENT B1 ;  /* 0x0000000000017941 */ /* 0x000fea0003800200 */
.L_x_28645:
        /* <DEDUP_REMOVED lines=10> */
.L_x_28623:
        /* <DEDUP_REMOVED lines=36> */
.L_x_28651:
[----:B------:R-:W-:Y:S01]  /*1fd0*/  MOV R29, R14 ;  /* 0x0000000e001d7202 */ /* 0x000fe20000000f00 */
[----:B------:R-:W-:Y:S01]  /*1fe0*/  IMAD.MOV.U32 R26, RZ, RZ, R15 ;  /* 0x000000ffff1a7224 */ /* 0x000fe200078e000f */
[----:B------:R-:W-:Y:S01]  /*1ff0*/  MOV R13, R16 ;  /* 0x00000010000d7202 */ /* 0x000fe20000000f00 */
[----:B------:R-:W-:Y:S01]  /*2000*/  IMAD.MOV.U32 R12, RZ, RZ, R17 ;  /* 0x000000ffff0c7224 */ /* 0x000fe200078e0011 */
[----:B------:R-:W-:-:S07]  /*2010*/  MOV R11, 0x2030 ;  /* 0x00002030000b7802 */ /* 0x000fce0000000f00 */
[----:B------:R-:W-:Y:S05]  /*2020*/  CALL.REL.NOINC `($__internal_588_$__cuda_sm20_div_s64) ;  /* 0x0000004c00247944 */ /* 0x000fea0003c00000 */
        /* <DEDUP_REMOVED lines=9> */
.L_x_28652:
[----:B------:R-:W-:Y:S05]  /*20c0*/  BSYNC.RECONVERGENT B1 ;  /* 0x0000000000017941 */ /* 0x000fea0003800200 */
.L_x_28650:
        /* <DEDUP_REMOVED lines=36> */
.L_x_28654:
        /* <DEDUP_REMOVED lines=17> */
.L_x_28655:
[----:B------:R-:W-:Y:S05]  /*2420*/  BSYNC.RECONVERGENT B1 ;  /* 0x0000000000017941 */ /* 0x000fea0003800200 */
.L_x_28653:
        /* <DEDUP_REMOVED lines=38> */
.L_x_28657:
        /* <DEDUP_REMOVED lines=16> */
.L_x_28658:
[----:B------:R-:W-:Y:S05]  /*2790*/  BSYNC.RECONVERGENT B1 ;  /* 0x0000000000017941 */ /* 0x000fea0003800200 */
.L_x_28656:
        /* <DEDUP_REMOVED lines=36> */
.L_x_28660:
        /* <DEDUP_REMOVED lines=16> */
.L_x_28661:
[----:B------:R-:W-:Y:S05]  /*2ae0*/  BSYNC.RECONVERGENT B1 ;  /* 0x0000000000017941 */ /* 0x000fea0003800200 */
.L_x_28659:
[----:B------:R-:W-:Y:S01]  /*2af0*/  IMAD R5, R5, R38, RZ ;  /* 0x0000002605057224 */ /* 0x000fe200078e02ff */
[----:B------:R-:W-:Y:S01]  /*2b00*/  IADD3 R9, PT, PT, R9, -0x2, RZ ;  /* 0xfffffffe09097810 */ /* 0x000fe20007ffe0ff */
[----:B------:R-:W-:Y:S02]  /*2b10*/  IMAD.MOV.U32 R34, RZ, RZ, R20 ;  /* 0x000000ffff227224 */ /* 0x000fe400078e0014 */
[-C--:B------:R-:W-:Y:S02]  /*2b20*/  IMAD R5, R39, R10.reuse, R5 ;  /* 0x0000000a27057224 */ /* 0x080fe400078e0205 */
[----:B------:R-:W-:-:S04]  /*2b30*/  IMAD.WIDE.U32 R34, R38, R10, R34 ;  /* 0x0000000a26227225 */ /* 0x000fc800078e0022 */
[----:B------:R-:W-:Y:S01]  /*2b40*/  IMAD.IADD R6, R35, 0x1, R5 ;  /* 0x0000000123067824 */ /* 0x000fe200078e0205 */
[----:B------:R-:W-:-:S07]  /*2b50*/  MOV R5, R34 ;  /* 0x0000002200057202 */ /* 0x000fce0000000f00 */
.L_x_28649:
        /* <DEDUP_REMOVED lines=31> */
.L_x_28663:
[----:B------:R-:W-:Y:S01]  /*2d50*/  IMAD.MOV.U32 R20, RZ, RZ, R14 ;  /* 0x000000ffff147224 */ /* 0x000fe200078e000e */
[----:B------:R-:W-:Y:S01]  /*2d60*/  MOV R24, R15 ;  /* 0x0000000f00187202 */ /* 0x000fe20000000f00 */
[----:B------:R-:W-:Y:S01]  /*2d70*/  IMAD.MOV.U32 R21, RZ, RZ, R16 ;  /* 0x000000ffff157224 */ /* 0x000fe200078e0010 */
[----:B------:R-:W-:Y:S02]  /*2d80*/  MOV R22, R17 ;  /* 0x0000001100167202 */ /* 0x000fe40000000f00 */
[----:B------:R-:W-:-:S07]  /*2d90*/  MOV R23, 0x2db0 ;  /* 0x00002db000177802 */ /* 0x000fce0000000f00 */
[----:B------:R-:W-:Y:S05]  /*2da0*/  CALL.REL.NOINC `($__internal_589_$__cuda_sm20_rem_s64) ;  /* 0x0000004400147944 */ /* 0x000fea0003c00000 */
[----:B------:R-:W-:Y:S01]  /*2db0*/  IMAD.MOV.U32 R10, RZ, RZ, R12 ;  /* 0x000000ffff0a7224 */ /* 0x000fe200078e000c */
[----:B------:R-:W-:-:S07]  /*2dc0*/  MOV R11, R13 ;  /* 0x0000000d000b7202 */ /* 0x000fce0000000f00 */
.L_x_28664:
[----:B------:R-:W-:Y:S05]  /*2dd0*/  BSYNC.RECONVERGENT B1 ;  /* 0x0000000000017941 */ /* 0x000fea0003800200 */
.L_x_28662:
        /* <DEDUP_REMOVED lines=33> */
.L_x_28666:
[----:B------:R-:W-:Y:S01]  /*2ff0*/  MOV R21, R16 ;  /* 0x0000001000157202 */ /* 0x000fe20000000f00 */
[----:B------:R-:W-:Y:S01]  /*3000*/  IMAD.MOV.U32 R22, RZ, RZ, R17 ;  /* 0x000000ffff167224 */ /* 0x000fe200078e0011 */
[----:B------:R-:W-:Y:S01]  /*3010*/  MOV R20, R7 ;  /* 0x0000000700147202 */ /* 0x000fe20000000f00 */
[----:B------:R-:W-:Y:S01]  /*3020*/  IMAD.MOV.U32 R24, RZ, RZ, R8 ;  /* 0x000000ffff187224 */ /* 0x000fe200078e0008 */
[----:B------:R-:W-:-:S07]  /*3030*/  MOV R23, 0x3050 ;  /* 0x0000305000177802 */ /* 0x000fce0000000f00 */
[----:B------:R-:W-:Y:S05]  /*3040*/  CALL.REL.NOINC `($__internal_589_$__cuda_sm20_rem_s64) ;  /* 0x00000040006c7944 */ /* 0x000fea0003c00000 */
[----:B------:R-:W-:Y:S01]  /*3050*/  MOV R8, R12 ;  /* 0x0000000c00087202 */ /* 0x000fe20000000f00 */
[----:B------:R-:W-:-:S07]  /*3060*/  IMAD.MOV.U32 R9, RZ, RZ, R13 ;  /* 0x000000ffff097224 */ /* 0x000fce00078e000d */
.L_x_28667:
[----:B------:R-:W-:Y:S05]  /*3070*/  BSYNC.RECONVERGENT B1 ;  /* 0x0000000000017941 */ /* 0x000fea0003800200 */
.L_x_28665:
[----:B------:R-:W-:Y:S01]  /*3080*/  MOV R10, R5 ;  /* 0x00000005000a7202 */ /* 0x000fe20000000f00 */
[----:B------:R-:W-:Y:S02]  /*3090*/  IMAD R7, R9, R18, RZ ;  /* 0x0000001209077224 */ /* 0x000fe400078e02ff */
[----:B------:R-:W-:Y:S02]  /*30a0*/  IMAD.MOV.U32 R11, RZ, RZ, R6 ;  /* 0x000000ffff0b7224 */ /* 0x000fe400078e0006 */
[-C--:B------:R-:W-:Y:S02]  /*30b0*/  IMAD R7, R19, R8.reuse, R7 ;  /* 0x0000000813077224 */ /* 0x080fe400078e0207 */
[----:B------:R-:W-:-:S04]  /*30c0*/  IMAD.WIDE.U32 R10, R18, R8, R10 ;  /* 0x00000008120a7225 */ /* 0x000fc800078e000a */
[----:B------:R-:W-:Y:S01]  /*30d0*/  IMAD.MOV.U32 R5, RZ, RZ, R10 ;  /* 0x000000ffff057224 */ /* 0x000fe200078e000a */
[----:B------:R-:W-:-:S07]  /*30e0*/  IADD3 R6, PT, PT, R11, R7, RZ ;  /* 0x000000070b067210 */ /* 0x000fce0007ffe0ff */
.L_x_28622:
        /* <DEDUP_REMOVED lines=11> */
.L_x_28621:
        /* <DEDUP_REMOVED lines=20> */
.L_x_28695:
        /* <DEDUP_REMOVED lines=33> */
.L_x_28672:
[----:B------:R-:W-:Y:S01]  /*34f0*/  MOV R29, R15 ;  /* 0x0000000f001d7202 */ /* 0x000fe20000000f00 */
[----:B------:R-:W-:Y:S01]  /*3500*/  IMAD.MOV.U32 R26, RZ, RZ, R14 ;  /* 0x000000ffff1a7224 */ /* 0x000fe200078e000e */
[----:B------:R-:W-:Y:S01]  /*3510*/  MOV R13, R34 ;  /* 0x00000022000d7202 */ /* 0x000fe20000000f00 */
[----:B------:R-:W-:Y:S01]  /*3520*/  IMAD.MOV.U32 R12, RZ, RZ, R35 ;  /* 0x000000ffff0c7224 */ /* 0x000fe200078e0023 */
[----:B------:R-:W-:-:S07]  /*3530*/  MOV R11, 0x3550 ;  /* 0x00003550000b7802 */ /* 0x000fce0000000f00 */
[----:B-123--:R-:W-:Y:S05]  /*3540*/  CALL.REL.NOINC `($__internal_588_$__cuda_sm20_div_s64) ;  /* 0x0000003400dc7944 */ /* 0x00efea0003c00000 */
        /* <DEDUP_REMOVED lines=11> */
.L_x_28673:
[----:B------:R-:W-:Y:S05]  /*3600*/  BSYNC.RECONVERGENT B1 ;  /* 0x0000000000017941 */ /* 0x000fea0003800200 */
.L_x_28671:
        /* <DEDUP_REMOVED lines=39> */
.L_x_28675:
[----:B------:R-:W-:Y:S01]  /*3880*/  MOV R29, R34 ;  /* 0x00000022001d7202 */ /* 0x000fe20000000f00 */
[----:B------:R-:W-:Y:S01]  /*3890*/  IMAD.MOV.U32 R26, RZ, RZ, R35 ;  /* 0x000000ffff1a7224 */ /* 0x000fe200078e0023 */
[----:B------:R-:W-:Y:S01]  /*38a0*/  MOV R13, R36 ;  /* 0x00000024000d7202 */ /* 0x000fe20000000f00 */
[----:B------:R-:W-:Y:S01]  /*38b0*/  IMAD.MOV.U32 R12, RZ, RZ, R37 ;  /* 0x000000ffff0c7224 */ /* 0x000fe200078e0025 */
[----:B------:R-:W-:-:S07]  /*38c0*/  MOV R11, 0x38e0 ;  /* 0x000038e0000b7802 */ /* 0x000fce0000000f00 */
[----:B-1----:R-:W-:Y:S05]  /*38d0*/  CALL.REL.NOINC `($__internal_588_$__cuda_sm20_div_s64) ;  /* 0x0000003000f87944 */ /* 0x002fea0003c00000 */
        /* <DEDUP_REMOVED lines=11> */
.L_x_28676:
[----:B------:R-:W-:Y:S05]  /*3990*/  BSYNC.RECONVERGENT B1 ;  /* 0x0000000000017941 */ /* 0x000fea0003800200 */
.L_x_28674:
        /* <DEDUP_REMOVED lines=38> */
.L_x_28678:
[----:B------:R-:W-:Y:S01]  /*3c00*/  IMAD.MOV.U32 R29, RZ, RZ, R34 ;  /* 0x000000ffff1d7224 */ /* 0x000fe200078e0022 */
[----:B------:R-:W-:Y:S01]  /*3c10*/  MOV R26, R35 ;  /* 0x00000023001a7202 */ /* 0x000fe20000000f00 */
[----:B------:R-:W-:Y:S01]  /*3c20*/  IMAD.MOV.U32 R13, RZ, RZ, R36 ;  /* 0x000000ffff0d7224 */ /* 0x000fe200078e0024 */
[----:B------:R-:W-:Y:S02]  /*3c30*/  MOV R12, R37 ;  /* 0x00000025000c7202 */ /* 0x000fe40000000f00 */
[----:B------:R-:W-:-:S07]  /*3c40*/  MOV R11, 0x3c60 ;  /* 0x00003c60000b7802 */ /* 0x000fce0000000f00 */
[----:B-1----:R-:W-:Y:S05]  /*3c50*/  CALL.REL.NOINC `($__internal_588_$__cuda_sm20_div_s64) ;  /* 0x0000003000187944 */ /* 0x002fea0003c00000 */
        /* <DEDUP_REMOVED lines=11> */
.L_x_28679:
[----:B------:R-:W-:Y:S05]  /*3d10*/  BSYNC.RECONVERGENT B1 ;  /* 0x0000000000017941 */ /* 0x000fea0003800200 */
.L_x_28677:
        /* <DEDUP_REMOVED lines=38> */
.L_x_28681:
        /* <DEDUP_REMOVED lines=17> */
.L_x_28682:
[----:B------:R-:W-:Y:S05]  /*4090*/  BSYNC.RECONVERGENT B1 ;  /* 0x0000000000017941 */ /* 0x000fea0003800200 */
.L_x_28680:
        /* <DEDUP_REMOVED lines=39> */
.L_x_28684:
        /* <DEDUP_REMOVED lines=17> */
.L_x_28685:
[----:B------:R-:W-:Y:S05]  /*4420*/  BSYNC.RECONVERGENT B1 ;  /* 0x0000000000017941 */ /* 0x000fea0003800200 */
.L_x_28683:
        /* <DEDUP_REMOVED lines=38> */
.L_x_28687:
        /* <DEDUP_REMOVED lines=17> */
.L_x_28688:
[----:B------:R-:W-:Y:S05]  /*47a0*/  BSYNC.RECONVERGENT B1 ;  /* 0x0000000000017941 */ /* 0x000fea0003800200 */
.L_x_28686:
        /* <DEDUP_REMOVED lines=38> */
.L_x_28690:
        /* <DEDUP_REMOVED lines=17> */
.L_x_28691:
[----:B------:R-:W-:Y:S05]  /*4b20*/  BSYNC.RECONVERGENT B1 ;  /* 0x0000000000017941 */ /* 0x000fea0003800200 */
.L_x_28689:
        /* <DEDUP_REMOVED lines=36> */
.L_x_28693:
        /* <DEDUP_REMOVED lines=17> */
.L_x_28694:
[----:B------:R-:W-:Y:S05]  /*4e80*/  BSYNC.RECONVERGENT B1 ;  /* 0x0000000000017941 */ /* 0x000fea0003800200 */
.L_x_28692:
        /* <DEDUP_REMOVED lines=12> */
.L_x_28670:
        /* <DEDUP_REMOVED lines=35> */
.L_x_28698:
[----:B------:R-:W-:Y:S01]  /*5180*/  IMAD.MOV.U32 R29, RZ, RZ, R15 ;  /* 0x000000ffff1d7224 */ /* 0x000fe200078e000f */
[----:B------:R-:W-:Y:S01]  /*5190*/  MOV R26, R14 ;  /* 0x0000000e001a7202 */ /* 0x000fe20000000f00 */
[----:B------:R-:W-:Y:S01]  /*51a0*/  IMAD.MOV.U32 R13, RZ, RZ, R16 ;  /* 0x000000ffff0d7224 */ /* 0x000fe200078e0010 */
[----:B------:R-:W-:Y:S02]  /*51b0*/  MOV R12, R17 ;  /* 0x00000011000c7202 */ /* 0x000fe40000000f00 */
[----:B------:R-:W-:-:S07]  /*51c0*/  MOV R11, 0x51e0 ;  /* 0x000051e0000b7802 */ /* 0x000fce0000000f00 */
[----:B------:R-:W-:Y:S05]  /*51d0*/  CALL.REL.NOINC `($__internal_588_$__cuda_sm20_div_s64) ;  /* 0x0000001800b87944 */ /* 0x000fea0003c00000 */
        /* <DEDUP_REMOVED lines=11> */
.L_x_28699:
[----:B------:R-:W-:Y:S05]  /*5290*/  BSYNC.RECONVERGENT B1 ;  /* 0x0000000000017941 */ /* 0x000fea0003800200 */
.L_x_28697:
        /* <DEDUP_REMOVED lines=41> */
.L_x_28701:
        /* <DEDUP_REMOVED lines=17> */
.L_x_28702:
[----:B------:R-:W-:Y:S05]  /*5640*/  BSYNC.RECONVERGENT B1 ;  /* 0x0000000000017941 */ /* 0x000fea0003800200 */
.L_x_28700:
        /* <DEDUP_REMOVED lines=40> */
.L_x_28704:
[----:B------:R-:W-:Y:S01]  /*58d0*/  MOV R29, R18 ;  /* 0x00000012001d7202 */ /* 0x000fe20000000f00 */
[----:B------:R-:W-:Y:S01]  /*58e0*/  IMAD.MOV.U32 R13, RZ, RZ, R20 ;  /* 0x000000ffff0d7224 */ /* 0x000fe200078e0014 */
[----:B------:R-:W-:Y:S02]  /*58f0*/  MOV R26, R19 ;  /* 0x00000013001a7202 */ /* 0x000fe40000000f00 */
[----:B------:R-:W-:Y:S02]  /*5900*/  MOV R12, R21 ;  /* 0x00000015000c7202 */ /* 0x000fe40000000f00 */
[----:B------:R-:W-:-:S07]  /*5910*/  MOV R11, 0x5930 ;  /* 0x00005930000b7802 */ /* 0x000fce0000000f00 */
[----:B------:R-:W-:Y:S05]  /*5920*/  CALL.REL.NOINC `($__internal_588_$__cuda_sm20_div_s64) ;  /* 0x0000001000e47944 */ /* 0x000fea0003c00000 */
        /* <DEDUP_REMOVED lines=11> */
.L_x_28705:
[----:B------:R-:W-:Y:S05]  /*59e0*/  BSYNC.RECONVERGENT B1 ;  /* 0x0000000000017941 */ /* 0x000fea0003800200 */
.L_x_28703:
        /* <DEDUP_REMOVED lines=39> */
.L_x_28707:
[----:B------:R-:W-:Y:S01]  /*5c60*/  MOV R29, R18 ;  /* 0x00000012001d7202 */ /* 0x000fe20000000f00 */
[----:B------:R-:W-:Y:S01]  /*5c70*/  IMAD.MOV.U32 R13, RZ, RZ, R20 ;  /* 0x000000ffff0d7224 */ /* 0x000fe200078e0014 */
[----:B------:R-:W-:Y:S02]  /*5c80*/  MOV R26, R19 ;  /* 0x00000013001a7202 */ /* 0x000fe40000000f00 */
[----:B------:R-:W-:Y:S02]  /*5c90*/  MOV R12, R21 ;  /* 0x00000015000c7202 */ /* 0x000fe40000000f00 */
        /* <DEDUP_REMOVED lines=13> */
.L_x_28708:
[----:B------:R-:W-:Y:S05]  /*5d70*/  BSYNC.RECONVERGENT B1 ;  /* 0x0000000000017941 */ /* 0x000fea0003800200 */
.L_x_28706:
        /* <DEDUP_REMOVED lines=10> */
.L_x_28696:
        /* <DEDUP_REMOVED lines=34> */
.L_x_28711:
[----:B------:R-:W-:Y:S01]  /*6040*/  MOV R29, R15 ;  /* 0x0000000f001d7202 */ /* 0x000fe20000000f00 */
[----:B------:R-:W-:Y:S01]  /*6050*/  IMAD.MOV.U32 R26, RZ, RZ, R14 ;  /* 0x000000ffff1a7224 */ /* 0x000fe200078e000e */
[----:B------:R-:W-:Y:S02]  /*6060*/  MOV R13, R16 ;  /* 0x00000010000d7202 */ /* 0x000fe40000000f00 */
[----:B------:R-:W-:Y:S02]  /*6070*/  MOV R12, R17 ;  /* 0x00000011000c7202 */ /* 0x000fe40000000f00 */
[----:B------:R-:W-:-:S07]  /*6080*/  MOV R11, 0x60a0 ;  /* 0x000060a0000b7802 */ /* 0x000fce0000000f00 */
[----:B------:R-:W-:Y:S05]  /*6090*/  CALL.REL.NOINC `($__internal_588_$__cuda_sm20_div_s64) ;  /* 0x0000000c00087944 */ /* 0x000fea0003c00000 */
        /* <DEDUP_REMOVED lines=11> */
.L_x_28712:
[----:B------:R-:W-:Y:S05]  /*6150*/  BSYNC.RECONVERGENT B1 ;  /* 0x0000000000017941 */ /* 0x000fea0003800200 */
.L_x_28710:
        /* <DEDUP_REMOVED lines=41> */
.L_x_28714:
        /* <DEDUP_REMOVED lines=17> */
.L_x_28715:
[----:B------:R-:W-:Y:S05]  /*6500*/  BSYNC.RECONVERGENT B1 ;  /* 0x0000000000017941 */ /* 0x000fea0003800200 */
.L_x_28713:
        /* <DEDUP_REMOVED lines=10> */
.L_x_28709:
        /* <DEDUP_REMOVED lines=31> */
.L_x_28717:
[----:B------:R-:W-:Y:S01]  /*67a0*/  IMAD.MOV.U32 R21, RZ, RZ, R10 ;  /* 0x000000ffff157224 */ /* 0x000fe200078e000a */
[----:B------:R-:W-:Y:S01]  /*67b0*/  MOV R22, R11 ;  /* 0x0000000b00167202 */ /* 0x000fe20000000f00 */
[----:B------:R-:W-:Y:S01]  /*67c0*/  IMAD.MOV.U32 R24, RZ, RZ, R14 ;  /* 0x000000ffff187224 */ /* 0x000fe200078e000e */
[----:B------:R-:W-:Y:S02]  /*67d0*/  MOV R20, R15 ;  /* 0x0000000f00147202 */ /* 0x000fe40000000f00 */
[----:B------:R-:W-:-:S07]  /*67e0*/  MOV R23, 0x6800 ;  /* 0x0000680000177802 */ /* 0x000fce0000000f00 */
[----:B------:R-:W-:Y:S05]  /*67f0*/  CALL.REL.NOINC `($__internal_589_$__cuda_sm20_rem_s64) ;  /* 0x0000000800807944 */ /* 0x000fea0003c00000 */
[----:B------:R-:W-:Y:S02]  /*6800*/  MOV R10, R12 ;  /* 0x0000000c000a7202 */ /* 0x000fe40000000f00 */
[----:B------:R-:W-:-:S07]  /*6810*/  MOV R11, R13 ;  /* 0x0000000d000b7202 */ /* 0x000fce0000000f00 */
.L_x_28718:
[----:B------:R-:W-:Y:S05]  /*6820*/  BSYNC.RECONVERGENT B1 ;  /* 0x0000000000017941 */ /* 0x000fea0003800200 */
.L_x_28716:
        /* <DEDUP_REMOVED lines=10> */
.L_x_28669:
[----:B------:R-:W0:Y:S02]  /*68d0*/  LDCU.64 UR4, c[0x0][0x388] ;  /* 0x00007100ff0477ac */ /* 0x000e240008000a00 */
[----:B0-----:R-:W-:-:S04]  /*68e0*/  LEA R8, P0, R7, UR4, 0x3 ;  /* 0x0000000407087c11 */ /* 0x001fc8000f8018ff */
[----:B------:R-:W-:-:S05]  /*68f0*/  LEA.HI.X R9, R7, UR5, R6, 0x3, P0 ;  /* 0x0000000507097c11 */ /* 0x000fca00080f1c06 */
[----:B------:R-:W2:Y:S04]  /*6900*/  LDG.E.64 R6, desc[UR6][R8.64] ;  /* 0x0000000608067981 */ /* 0x000ea8000c1e1b00 */
[----:B--2---:R0:W-:Y:S02]  /*6910*/  STS.64 [R3], R6 ;  /* 0x0000000603007388 */ /* 0x0041e40000000a00 */
.L_x_28668:
[----:B------:R-:W-:Y:S05]  /*6920*/  BSYNC.RECONVERGENT B0 ;  /* 0x0000000000007941 */ /* 0x000fea0003800200 */
.L_x_28620:
[----:B------:R-:W-:Y:S01]  /*6930*/  BAR.SYNC.DEFER_BLOCKING 0x0 ;  /* 0x0000000000007b1d */ /* 0x000fe20000010000 */
[----:B------:R-:W-:Y:S02]  /*6940*/  ISETP.GE.U32.AND P0, PT, R4, 0x42, PT ;  /* 0x000000420400780c */ /* 0x000fe40003f06070 */
[----:B------:R-:W-:-:S11]  /*6950*/  ISETP.GT.U32.AND P1, PT, R2, 0x1f, PT ;  /* 0x0000001f0200780c */ /* 0x000fd60003f24070 */
[----:B------:R-:W-:Y:S05]  /*6960*/  @!P0 BRA `(.L_x_28719) ;  /* 0x0000000000308947 */ /* 0x000fea0003800000 */
.L_x_28720:
        /* <DEDUP_REMOVED lines=12> */
.L_x_28719:
        /* <DEDUP_REMOVED lines=41> */
        .weak           $__internal_588_$__cuda_sm20_div_s64
        .type           $__internal_588_$__cuda_sm20_div_s64,@function
        .size           $__internal_588_$__cuda_sm20_div_s64,($__internal_589_$__cuda_sm20_rem_s64 - $__internal_588_$__cuda_sm20_div_s64)
$__internal_588_$__cuda_sm20_div_s64:
        /* <DEDUP_REMOVED lines=83> */
[----:B------:R-:W-:Y:S05]  /*71f0*/  RET.REL.NODEC R12 `(uncontiguous_cumulate_sum_square_i64) ;  /* 0xffffff8c0c807950 */ /* 0x000fea0003c3ffff */
        .weak           $__internal_589_$__cuda_sm20_rem_s64
        .type           $__internal_589_$__cuda_sm20_rem_s64,@function
        .size           $__internal_589_$__cuda_sm20_rem_s64,(.L_x_30917 - $__internal_589_$__cuda_sm20_rem_s64)
$__internal_589_$__cuda_sm20_rem_s64:
        /* <DEDUP_REMOVED lines=77> */
[----:B------:R-:W-:Y:S06]  /*76d0*/  RET.REL.NODEC R10 `(uncontiguous_cumulate_sum_square_i64) ;  /* 0xffffff880a487950 */ /* 0x000fec0003c3ffff */
.L_x_28721:
        /* <DEDUP_REMOVED lines=10> */
.L_x_30917:


//--------------------- .text.uncontiguous_sum_square_i64 --------------------------
	.section	.text.uncontiguous_sum_square_i64,"ax",@progbits
	.align	128
        .global         uncontiguous_sum_square_i64
        .type           uncontiguous_sum_square_i64,@function
        .size           uncontiguous_sum_square_i64,(.L_x_30919 - uncontiguous_sum_square_i64)
        .other          uncontiguous_sum_square_i64,@"STO_CUDA_ENTRY STV_DEFAULT"
uncontiguous_sum_square_i64:
.text.uncontiguous_sum_square_i64:
        /* <DEDUP_REMOVED lines=41> */
.L_x_28750:
        /* <DEDUP_REMOVED lines=33> */
.L_x_28727:
[----:B------:R-:W-:Y:S01]  /*04a0*/  IMAD.MOV.U32 R29, RZ, RZ, R14 ;  /* 0x000000ffff1d7224 */ /* 0x000fe200078e000e */
[----:B------:R-:W-:Y:S01]  /*04b0*/  MOV R26, R15 ;  /* 0x0000000f001a7202 */ /* 0x000fe20000000f00 */
[----:B------:R-:W-:Y:S01]  /*04c0*/  IMAD.MOV.U32 R13, RZ, RZ, R16 ;  /* 0x000000ffff0d7224 */ /* 0x000fe200078e0010 */
[----:B------:R-:W-:Y:S02]  /*04d0*/  MOV R12, R17 ;  /* 0x00000011000c7202 */ /* 0x000fe40000000f00 */
[----:B------:R-:W-:-:S07]  /*04e0*/  MOV R11, 0x500 ;  /* 0x00000500000b7802 */ /* 0x000fce0000000f00 */
[----:B------:R-:W-:Y:S05]  /*04f0*/  CALL.REL.NOINC `($__internal_590_$__cuda_sm20_div_s64) ;  /* 0x0000006800187944 */ /* 0x000fea0003c00000 */
        /* <DEDUP_REMOVED lines=9> */
.L_x_28728:
[----:B------:R-:W-:Y:S05]  /*0590*/  BSYNC.RECONVERGENT B1 ;  /* 0x0000000000017941 */ /* 0x000fea0003800200 */
.L_x_28726:
        /* <DEDUP_REMOVED lines=36> */
.L_x_28730:
[----:B------:R-:W-:Y:S01]  /*07e0*/  IMAD.MOV.U32 R29, RZ, RZ, R7 ;  /* 0x000000ffff1d7224 */ /* 0x000fe200078e0007 */
[----:B------:R-:W-:Y:S01]  /*07f0*/  MOV R26, R8 ;  /* 0x00000008001a7202 */ /* 0x000fe20000000f00 */
[----:B------:R-:W-:Y:S01]  /*0800*/  IMAD.MOV.U32 R13, RZ, RZ, R16 ;  /* 0x000000ffff0d7224 */ /* 0x000fe200078e0010 */
[----:B------:R-:W-:Y:S02]  /*0810*/  MOV R12, R17 ;  /* 0x00000011000c7202 */ /* 0x000fe40000000f00 */
[----:B------:R-:W-:-:S07]  /*0820*/  MOV R11, 0x840 ;  /* 0x00000840000b7802 */ /* 0x000fce0000000f00 */
[----:B------:R-:W-:Y:S05]  /*0830*/  CALL.REL.NOINC `($__internal_590_$__cuda_sm20_div_s64) ;  /* 0x0000006400487944 */ /* 0x000fea0003c00000 */
        /* <DEDUP_REMOVED lines=10> */
.L_x_28731:
[----:B------:R-:W-:Y:S05]  /*08e0*/  BSYNC.RECONVERGENT B1 ;  /* 0x0000000000017941 */ /* 0x000fea0003800200 */
.L_x_28729:
        /* <DEDUP_REMOVED lines=37> */
.L_x_28733:
[----:B------:R-:W-:Y:S01]  /*0b40*/  MOV R29, R14 ;  /* 0x0000000e001d7202 */ /* 0x000fe20000000f00 */
[----:B------:R-:W-:Y:S01]  /*0b50*/  IMAD.MOV.U32 R26, RZ, RZ, R15 ;  /* 0x000000ffff1a7224 */ /* 0x000fe200078e000f */
[----:B------:R-:W-:Y:S01]  /*0b60*/  MOV R13, R16 ;  /* 0x00000010000d7202 */ /* 0x000fe20000000f00 */
[----:B------:R-:W-:Y:S01]  /*0b70*/  IMAD.MOV.U32 R12, RZ, RZ, R17 ;  /* 0x000000ffff0c7224 */ /* 0x000fe200078e0011 */
[----:B------:R-:W-:-:S07]  /*0b80*/  MOV R11, 0xba0 ;  /* 0x00000ba0000b7802 */ /* 0x000fce0000000f00 */
[----:B------:R-:W-:Y:S05]  /*0b90*/  CALL.REL.NOINC `($__internal_590_$__cuda_sm20_div_s64) ;  /* 0x0000006000707944 */ /* 0x000fea0003c00000 */
        /* <DEDUP_REMOVED lines=10> */
.L_x_28734:
[----:B------:R-:W-:Y:S05]  /*0c40*/  BSYNC.RECONVERGENT B1 ;  /* 0x0000000000017941 */ /* 0x000fea0003800200 */
.L_x_28732:
        /* <DEDUP_REMOVED lines=34> */
.L_x_28736:
        /* <DEDUP_REMOVED lines=16> */
.L_x_28737:
[----:B------:R-:W-:Y:S05]  /*0f70*/  BSYNC.RECONVERGENT B1 ;  /* 0x0000000000017941 */ /* 0x000fea0003800200 */
.L_x_28735:
        /* <DEDUP_REMOVED lines=37> */
.L_x_28739:
        /* <DEDUP_REMOVED lines=17> */
.L_x_28740:
[----:B------:R-:W-:Y:S05]  /*12e0*/  BSYNC.RECONVERGENT B1 ;  /* 0x0000000000017941 */ /* 0x000fea0003800200 */
.L_x_28738:
        /* <DEDUP_REMOVED lines=35> */
.L_x_28742:
        /* <DEDUP_REMOVED lines=16> */
.L_x_28743:
[----:B------:R-:W-:Y:S05]  /*1620*/  BSYNC.RECONVERGENT B1 ;  /* 0x0000000000017941 */ /* 0x000fea0003800200 */
.L_x_28741:
        /* <DEDUP_REMOVED lines=36> */
.L_x_28745:
[----:B------:R-:W-:Y:S01]  /*1870*/  MOV R29, R14 ;  /* 0x0000000e001d7202 */ /* 0x000fe20000000f00 */
[----:B------:R-:W-:Y:S01]  /*1880*/  IMAD.MOV.U32 R26, RZ, RZ, R15 ;  /* 0x000000ffff1a7224 */ /* 0x000fe200078e000f */
[----:B------:R-:W-:Y:S01]  /*1890*/  MOV R13, R16 ;  /* 0x00000010000d7202 */ /* 0x000fe20000000f00 */
[----:B------:R-:W-:Y:S01]  /*18a0*/  IMAD.MOV.U32 R12, RZ, RZ, R17 ;  /* 0x000000ffff0c7224 */ /* 0x000fe200078e0011 */
[----:B------:R-:W-:-:S07]  /*18b0*/  MOV R11, 0x18d0 ;  /* 0x000018d0000b7802 */ /* 0x000fce0000000f00 */
[----:B------:R-:W-:Y:S05]  /*18c0*/  CALL.REL.NOINC `($__internal_590_$__cuda_sm20_div_s64) ;  /* 0x0000005400247944 */ /* 0x000fea0003c00000 */
        /* <DEDUP_REMOVED lines=11> */
.L_x_28746:
[----:B------:R-:W-:Y:S05]  /*1980*/  BSYNC.RECONVERGENT B1 ;  /* 0x0000000000017941 */ /* 0x000fea0003800200 */
.L_x_28744:
        /* <DEDUP_REMOVED lines=36> */
.L_x_28748:
        /* <DEDUP_REMOVED lines=17> */
.L_x_28749:
[----:B------:R-:W-:Y:S05]  /*1ce0*/  BSYNC.RECONVERGENT B1 ;  /* 0x0000000000017941 */ /* 0x000fea0003800200 */
.L_x_28747:
        /* <DEDUP_REMOVED lines=10> */
.L_x_28725:
        /* <DEDUP_REMOVED lines=36> */
.L_x_28753:
[----:B------:R-:W-:Y:S01]  /*1fd0*/  MOV R29, R14 ;  /* 0x0000000e001d7202 */ /* 0x000fe20000000f00 */
[----:B------:R-:W-:Y:S01]  /*1fe0*/  IMAD.MOV.U32 R26, RZ, RZ, R15 ;  /* 0x000000ffff1a7224 */ /* 0x000fe200078e000f */
[----:B------:R-:W-:Y:S01]  /*1ff0*/  MOV R13, R16 ;  /* 0x00000010000d7202 */ /* 0x000fe20000000f00 */
[----:B------:R-:W-:Y:S01]  /*2000*/  IMAD.MOV.U32 R12, RZ, RZ, R17 ;  /* 0x000000ffff0c7224 */ /* 0x000fe200078e0011 */
[----:B------:R-:W-:-:S07]  /*2010*/  MOV R11, 0x2030 ;  /* 0x00002030000b7802 */ /* 0x000fce0000000f00 */
[----:B------:R-:W-:Y:S05]  /*2020*/  CALL.REL.NOINC `($__internal_590_$__cuda_sm20_div_s64) ;  /* 0x0000004c004c7944 */ /* 0x000fea0003c00000 */
        /* <DEDUP_REMOVED lines=9> */
.L_x_28754:
[----:B------:R-:W-:Y:S05]  /*20c0*/  BSYNC.RECONVERGENT B1 ;  /* 0x0000000000017941 */ /* 0x000fea0003800200 */
.L_x_28752:
        /* <DEDUP_REMOVED lines=36> */
.L_x_28756:
        /* <DEDUP_REMOVED lines=17> */
.L_x_28757:
[----:B------:R-:W-:Y:S05]  /*2420*/  BSYNC.RECONVERGENT B1 ;  /* 0x0000000000017941 */ /* 0x000fea0003800200 */
.L_x_28755:
        /* <DEDUP_REMOVED lines=38> */
.L_x_28759:
        /* <DEDUP_REMOVED lines=16> */
.L_x_28760:
[----:B------:R-:W-:Y:S05]  /*2790*/  BSYNC.RECONVERGENT B1 ;  /* 0x0000000000017941 */ /* 0x000fea0003800200 */
.L_x_28758:
        /* <DEDUP_REMOVED lines=36> */
.L_x_28762:
        /* <DEDUP_REMOVED lines=16> */
.L_x_28763:
[----:B------:R-:W-:Y:S05]  /*2ae0*/  BSYNC.RECONVERGENT B1 ;  /* 0x0000000000017941 */ /* 0x000fea0003800200 */
.L_x_28761:
[----:B------:R-:W-:Y:S01]  /*2af0*/  IMAD R5, R5, R38, RZ ;  /* 0x0000002605057224 */ /* 0x000fe200078e02ff */
[----:B------:R-:W-:Y:S01]  /*2b00*/  IADD3 R9, PT, PT, R9, -0x2, RZ ;  /* 0xfffffffe09097810 */ /* 0x000fe20007ffe0ff */
[----:B------:R-:W-:Y:S02]  /*2b10*/  IMAD.MOV.U32 R34, RZ, RZ, R20 ;  /* 0x000000ffff227224 */ /* 0x000fe400078e0014 */
[-C--:B------:R-:W-:Y:S02]  /*2b20*/  IMAD R5, R39, R10.reuse, R5 ;  /* 0x0000000a27057224 */ /* 0x080fe400078e0205 */
[----:B------:R-:W-:-:S04]  /*2b30*/  IMAD.WIDE.U32 R34, R38, R10, R34 ;  /* 0x0000000a26227225 */ /* 0x000fc800078e0022 */
[----:B------:R-:W-:Y:S01]  /*2b40*/  IMAD.IADD R6, R35, 0x1, R5 ;  /* 0x0000000123067824 */ /* 0x000fe200078e0205 */
[----:B------:R-:W-:-:S07]  /*2b50*/  MOV R5, R34 ;  /* 0x0000002200057202 */ /* 0x000fce0000000f00 */
.L_x_28751:
        /* <DEDUP_REMOVED lines=31> */
.L_x_28765:
[----:B------:R-:W-:Y:S01]  /*2d50*/  IMAD.MOV.U32 R20, RZ, RZ, R14 ;  /* 0x000000ffff147224 */ /* 0x000fe200078e000e */
[----:B------:R-:W-:Y:S01]  /*2d60*/  MOV R24, R15 ;  /* 0x0000000f00187202 */ /* 0x000fe20000000f00 */
[----:B------:R-:W-:Y:S01]  /*2d70*/  IMAD.MOV.U32 R21, RZ, RZ, R16 ;  /* 0x000000ffff157224 */ /* 0x000fe200078e0010 */
[----:B------:R-:W-:Y:S02]  /*2d80*/  MOV R22, R17 ;  /* 0x0000001100167202 */ /* 0x000fe40000000f00 */
[----:B------:R-:W-:-:S07]  /*2d90*/  MOV R23, 0x2db0 ;  /* 0x00002db000177802 */ /* 0x000fce0000000f00 */
[----:B------:R-:W-:Y:S05]  /*2da0*/  CALL.REL.NOINC `($__internal_591_$__cuda_sm20_rem_s64) ;  /* 0x00000044003c7944 */ /* 0x000fea0003c00000 */
[----:B------:R-:W-:Y:S01]  /*2db0*/  IMAD.MOV.U32 R10, RZ, RZ, R12 ;  /* 0x000000ffff0a7224 */ /* 0x000fe200078e000c */
[----:B------:R-:W-:-:S07]  /*2dc0*/  MOV R11, R13 ;  /* 0x0000000d000b7202 */ /* 0x000fce0000000f00 */
.L_x_28766:
[----:B------:R-:W-:Y:S05]  /*2dd0*/  BSYNC.RECONVERGENT B1 ;  /* 0x0000000000017941 */ /* 0x000fea0003800200 */
.L_x_28764:
        /* <DEDUP_REMOVED lines=33> */
.L_x_28768:
[----:B------:R-:W-:Y:S01]  /*2ff0*/  MOV R21, R16 ;  /* 0x0000001000157202 */ /* 0x000fe20000000f00 */
[----:B------:R-:W-:Y:S01]  /*3000*/  IMAD.MOV.U32 R22, RZ, RZ, R17 ;  /* 0x000000ffff167224 */ /* 0x000fe200078e0011 */
[----:B------:R-:W-:Y:S01]  /*3010*/  MOV R20, R7 ;  /* 0x0000000700147202 */ /* 0x000fe20000000f00 */
[----:B------:R-:W-:Y:S01]  /*3020*/  IMAD.MOV.U32 R24, RZ, RZ, R8 ;  /* 0x000000ffff187224 */ /* 0x000fe200078e0008 */
[----:B------:R-:W-:-:S07]  /*3030*/  MOV R23, 0x3050 ;  /* 0x0000305000177802 */ /* 0x000fce0000000f00 */
[----:B------:R-:W-:Y:S05]  /*3040*/  CALL.REL.NOINC `($__internal_591_$__cuda_sm20_rem_s64) ;  /* 0x0000004000947944 */ /* 0x000fea0003c00000 */
[----:B------:R-:W-:Y:S01]  /*3050*/  MOV R8, R12 ;  /* 0x0000000c00087202 */ /* 0x000fe20000000f00 */
[----:B------:R-:W-:-:S07]  /*3060*/  IMAD.MOV.U32 R9, RZ, RZ, R13 ;  /* 0x000000ffff097224 */ /* 0x000fce00078e000d */
.L_x_28769:
[----:B------:R-:W-:Y:S05]  /*3070*/  BSYNC.RECONVERGENT B1 ;  /* 0x0000000000017941 */ /* 0x000fea0003800200 */
.L_x_28767:
[----:B------:R-:W-:Y:S01]  /*3080*/  MOV R10, R5 ;  /* 0x00000005000a7202 */ /* 0x000fe20000000f00 */
[----:B------:R-:W-:Y:S02]  /*3090*/  IMAD R7, R9, R18, RZ ;  /* 0x0000001209077224 */ /* 0x000fe400078e02ff */
[----:B------:R-:W-:Y:S02]  /*30a0*/  IMAD.MOV.U32 R11, RZ, RZ, R6 ;  /* 0x000000ffff0b7224 */ /* 0x000fe400078e0006 */
[-C--:B------:R-:W-:Y:S02]  /*30b0*/  IMAD R7, R19, R8.reuse, R7 ;  /* 0x0000000813077224 */ /* 0x080fe400078e0207 */
[----:B------:R-:W-:-:S04]  /*30c0*/  IMAD.WIDE.U32 R10, R18, R8, R10 ;  /* 0x00000008120a7225 */ /* 0x000fc800078e000a */
[----:B------:R-:W-:Y:S01]  /*30d0*/  IMAD.MOV.U32 R5, RZ, RZ, R10 ;  /* 0x000000ffff057224 */ /* 0x000fe200078e000a */
[----:B------:R-:W-:-:S07]  /*30e0*/  IADD3 R6, PT, PT, R11, R7, RZ ;  /* 0x000000070b067210 */ /* 0x000fce0007ffe0ff */
.L_x_28724:
        /* <DEDUP_REMOVED lines=17> */
.L_x_28723:
        /* <DEDUP_REMOVED lines=20> */
.L_x_28797:
        /* <DEDUP_REMOVED lines=33> */
.L_x_28774:
[----:B------:R-:W-:Y:S01]  /*3550*/  IMAD.MOV.U32 R29, RZ, RZ, R15 ;  /* 0x000000ffff1d7224 */ /* 0x000fe200078e000f */
[----:B------:R-:W-:Y:S01]  /*3560*/  MOV R26, R14 ;  /* 0x0000000e001a7202 */ /* 0x000fe20000000f00 */
[----:B------:R-:W-:Y:S01]  /*3570*/  IMAD.MOV.U32 R13, RZ, RZ, R34 ;  /* 0x000000ffff0d7224 */ /* 0x000fe200078e0022 */
[----:B------:R-:W-:Y:S02]  /*3580*/  MOV R12, R35 ;  /* 0x00000023000c7202 */ /* 0x000fe40000000f00 */
[----:B------:R-:W-:-:S07]  /*3590*/  MOV R11, 0x35b0 ;  /* 0x000035b0000b7802 */ /* 0x000fce0000000f00 */
[----:B-123--:R-:W-:Y:S05]  /*35a0*/  CALL.REL.NOINC `($__internal_590_$__cuda_sm20_div_s64) ;  /* 0x0000003400ec7944 */ /* 0x00efea0003c00000 */
        /* <DEDUP_REMOVED lines=11> */
.L_x_28775:
[----:B------:R-:W-:Y:S05]  /*3660*/  BSYNC.RECONVERGENT B1 ;  /* 0x0000000000017941 */ /* 0x000fea0003800200 */
.L_x_28773:
        /* <DEDUP_REMOVED lines=39> */
.L_x_28777:
[----:B------:R-:W-:Y:S01]  /*38e0*/  IMAD.MOV.U32 R29, RZ, RZ, R34 ;  /* 0x000000ffff1d7224 */ /* 0x000fe200078e0022 */
[----:B------:R-:W-:Y:S01]  /*38f0*/  MOV R26, R35 ;  /* 0x00000023001a7202 */ /* 0x000fe20000000f00 */
[----:B------:R-:W-:Y:S01]  /*3900*/  IMAD.MOV.U32 R13, RZ, RZ, R36 ;  /* 0x000000ffff0d7224 */ /* 0x000fe200078e0024 */
[----:B------:R-:W-:Y:S02]  /*3910*/  MOV R12, R37 ;  /* 0x00000025000c7202 */ /* 0x000fe40000000f00 */
[----:B------:R-:W-:-:S07]  /*3920*/  MOV R11, 0x3940 ;  /* 0x00003940000b7802 */ /* 0x000fce0000000f00 */
[----:B-1----:R-:W-:Y:S05]  /*3930*/  CALL.REL.NOINC `($__internal_590_$__cuda_sm20_div_s64) ;  /* 0x0000003400087944 */ /* 0x002fea0003c00000 */
        /* <DEDUP_REMOVED lines=11> */
.L_x_28778:
[----:B------:R-:W-:Y:S05]  /*39f0*/  BSYNC.RECONVERGENT B1 ;  /* 0x0000000000017941 */ /* 0x000fea0003800200 */
.L_x_28776:
        /* <DEDUP_REMOVED lines=38> */
.L_x_28780:
[----:B------:R-:W-:Y:S01]  /*3c60*/  MOV R29, R34 ;  /* 0x00000022001d7202 */ /* 0x000fe20000000f00 */
[----:B------:R-:W-:Y:S01]  /*3c70*/  IMAD.MOV.U32 R26, RZ, RZ, R35 ;  /* 0x000000ffff1a7224 */ /* 0x000fe200078e0023 */
[----:B------:R-:W-:Y:S01]  /*3c80*/  MOV R13, R36 ;  /* 0x00000024000d7202 */ /* 0x000fe20000000f00 */
[----:B------:R-:W-:Y:S01]  /*3c90*/  IMAD.MOV.U32 R12, RZ, RZ, R37 ;  /* 0x000000ffff0c7224 */ /* 0x000fe200078e0025 */
[----:B------:R-:W-:-:S07]  /*3ca0*/  MOV R11, 0x3cc0 ;  /* 0x00003cc0000b7802 */ /* 0x000fce0000000f00 */
[----:B-1----:R-:W-:Y:S05]  /*3cb0*/  CALL.REL.NOINC `($__internal_590_$__cuda_sm20_div_s64) ;  /* 0x0000003000287944 */ /* 0x002fea0003c00000 */
        /* <DEDUP_REMOVED lines=11> */
.L_x_28781:
[----:B------:R-:W-:Y:S05]  /*3d70*/  BSYNC.RECONVERGENT B1 ;  /* 0x0000000000017941 */ /* 0x000fea0003800200 */
.L_x_28779:
        /* <DEDUP_REMOVED lines=38> */
.L_x_28783:
        /* <DEDUP_REMOVED lines=17> */
.L_x_28784:
[----:B------:R-:W-:Y:S05]  /*40f0*/  BSYNC.RECONVERGENT B1 ;  /* 0x0000000000017941 */ /* 0x000fea0003800200 */
.L_x_28782:
        /* <DEDUP_REMOVED lines=39> */
.L_x_28786:
        /* <DEDUP_REMOVED lines=17> */
.L_x_28787:
[----:B------:R-:W-:Y:S05]  /*4480*/  BSYNC.RECONVERGENT B1 ;  /* 0x0000000000017941 */ /* 0x000fea0003800200 */
.L_x_28785:
        /* <DEDUP_REMOVED lines=38> */
.L_x_28789:
        /* <DEDUP_REMOVED lines=17> */
.L_x_28790:
[----:B------:R-:W-:Y:S05]  /*4800*/  BSYNC.RECONVERGENT B1 ;  /* 0x0000000000017941 */ /* 0x000fea0003800200 */
.L_x_28788:
        /* <DEDUP_REMOVED lines=38> */
.L_x_28792:
        /* <DEDUP_REMOVED lines=17> */
.L_x_28793:
[----:B------:R-:W-:Y:S05]  /*4b80*/  BSYNC.RECONVERGENT B1 ;  /* 0x0000000000017941 */ /* 0x000fea0003800200 */
.L_x_28791:
        /* <DEDUP_REMOVED lines=36> */
.L_x_28795:
        /* <DEDUP_REMOVED lines=17> */
.L_x_28796:
[----:B------:R-:W-:Y:S05]  /*4ee0*/  BSYNC.RECONVERGENT B1 ;  /* 0x0000000000017941 */ /* 0x000fea0003800200 */
.L_x_28794:
        /* <DEDUP_REMOVED lines=12> */
.L_x_28772:
        /* <DEDUP_REMOVED lines=35> */
.L_x_28800:
        /* <DEDUP_REMOVED lines=17> */
.L_x_28801:
[----:B------:R-:W-:Y:S05]  /*52f0*/  BSYNC.RECONVERGENT B1 ;  /* 0x0000000000017941 */ /* 0x000fea0003800200 */
.L_x_28799:
        /* <DEDUP_REMOVED lines=41> */
.L_x_28803:
[----:B------:R-:W-:Y:S01]  /*5590*/  MOV R29, R18 ;  /* 0x00000012001d7202 */ /* 0x000fe20000000f00 */
[----:B------:R-:W-:Y:S01]  /*55a0*/  IMAD.MOV.U32 R26, RZ, RZ, R19 ;  /* 0x000000ffff1a7224 */ /* 0x000fe200078e0013 */
[----:B------:R-:W-:Y:S02]  /*55b0*/  MOV R13, R16 ;  /* 0x00000010000d7202 */ /* 0x000fe40000000f00 */
[----:B------:R-:W-:Y:S02]  /*55c0*/  MOV R12, R17 ;  /* 0x00000011000c7202 */ /* 0x000fe40000000f00 */
[----:B------:R-:W-:-:S07]  /*55d0*/  MOV R11, 0x55f0 ;  /* 0x000055f0000b7802 */ /* 0x000fce0000000f00 */
[----:B------:R-:W-:Y:S05]  /*55e0*/  CALL.REL.NOINC `($__internal_590_$__cuda_sm20_div_s64) ;  /* 0x0000001400dc7944 */ /* 0x000fea0003c00000 */
        /* <DEDUP_REMOVED lines=11> */
.L_x_28804:
[----:B------:R-:W-:Y:S05]  /*56a0*/  BSYNC.RECONVERGENT B1 ;  /* 0x0000000000017941 */ /* 0x000fea0003800200 */
.L_x_28802:
        /* <DEDUP_REMOVED lines=40> */
.L_x_28806:
        /* <DEDUP_REMOVED lines=17> */
.L_x_28807:
[----:B------:R-:W-:Y:S05]  /*5a40*/  BSYNC.RECONVERGENT B1 ;  /* 0x0000000000017941 */ /* 0x000fea0003800200 */
.L_x_28805:
        /* <DEDUP_REMOVED lines=39> */
.L_x_28809:
        /* <DEDUP_REMOVED lines=17> */
.L_x_28810:
[----:B------:R-:W-:Y:S05]  /*5dd0*/  BSYNC.RECONVERGENT B1 ;  /* 0x0000000000017941 */ /* 0x000fea0003800200 */
.L_x_28808:
        /* <DEDUP_REMOVED lines=10> */
.L_x_28798:
        /* <DEDUP_REMOVED lines=34> */
.L_x_28813:
[----:B------:R-:W-:Y:S01]  /*60a0*/  MOV R29, R15 ;  /* 0x0000000f001d7202 */ /* 0x000fe20000000f00 */
[----:B------:R-:W-:Y:S01]  /*60b0*/  IMAD.MOV.U32 R13, RZ, RZ, R16 ;  /* 0x000000ffff0d7224 */ /* 0x000fe200078e0010 */
[----:B------:R-:W-:Y:S02]  /*60c0*/  MOV R26, R14 ;  /* 0x0000000e001a7202 */ /* 0x000fe40000000f00 */
[----:B------:R-:W-:Y:S02]  /*60d0*/  MOV R12, R17 ;  /* 0x00000011000c7202 */ /* 0x000fe40000000f00 */
[----:B------:R-:W-:-:S07]  /*60e0*/  MOV R11, 0x6100 ;  /* 0x00006100000b7802 */ /* 0x000fce0000000f00 */
[----:B------:R-:W-:Y:S05]  /*60f0*/  CALL.REL.NOINC `($__internal_590_$__cuda_sm20_div_s64) ;  /* 0x0000000c00187944 */ /* 0x000fea0003c00000 */
        /* <DEDUP_REMOVED lines=11> */
.L_x_28814:
[----:B------:R-:W-:Y:S05]  /*61b0*/  BSYNC.RECONVERGENT B1 ;  /* 0x0000000000017941 */ /* 0x000fea0003800200 */
.L_x_28812:
        /* <DEDUP_REMOVED lines=41> */
.L_x_28816:
        /* <DEDUP_REMOVED lines=17> */
.L_x_28817:
[----:B------:R-:W-:Y:S05]  /*6560*/  BSYNC.RECONVERGENT B1 ;  /* 0x0000000000017941 */ /* 0x000fea0003800200 */
.L_x_28815:
        /* <DEDUP_REMOVED lines=10> */
.L_x_28811:
        /* <DEDUP_REMOVED lines=31> */
.L_x_28819:
[----:B------:R-:W-:Y:S01]  /*6800*/  MOV R21, R10 ;  /* 0x0000000a00157202 */ /* 0x000fe20000000f00 */
[----:B------:R-:W-:Y:S01]  /*6810*/  IMAD.MOV.U32 R22, RZ, RZ, R11 ;  /* 0x000000ffff167224 */ /* 0x000fe200078e000b */
[----:B------:R-:W-:Y:S02]  /*6820*/  MOV R20, R15 ;  /* 0x0000000f00147202 */ /* 0x000fe40000000f00 */
[----:B------:R-:W-:Y:S02]  /*6830*/  MOV R24, R14 ;  /* 0x0000000e00187202 */ /* 0x000fe40000000f00 */
[----:B------:R-:W-:-:S07]  /*6840*/  MOV R23, 0x6860 ;  /* 0x0000686000177802 */ /* 0x000fce0000000f00 */
[----:B------:R-:W-:Y:S05]  /*6850*/  CALL.REL.NOINC `($__internal_591_$__cuda_sm20_rem_s64) ;  /* 0x0000000800907944 */ /* 0x000fea0003c00000 */
[----:B------:R-:W-:Y:S01]  /*6860*/  IMAD.MOV.U32 R10, RZ, RZ, R12 ;  /* 0x000000ffff0a7224 */ /* 0x000fe200078e000c */
[----:B------:R-:W-:-:S07]  /*6870*/  MOV R11, R13 ;  /* 0x0000000d000b7202 */ /* 0x000fce0000000f00 */
.L_x_28820:
[----:B------:R-:W-:Y:S05]  /*6880*/  BSYNC.RECONVERGENT B1 ;  /* 0x0000000000017941 */ /* 0x000fea0003800200 */
.L_x_28818:
        /* <DEDUP_REMOVED lines=10> */
.L_x_28771:
        /* <DEDUP_REMOVED lines=9> */
.L_x_28770:
[----:B------:R-:W-:Y:S05]  /*69c0*/  BSYNC.RECONVERGENT B0 ;  /* 0x0000000000007941 */ /* 0x000fea0003800200 */
.L_x_28722:
[----:B------:R-:W-:Y:S01]  /*69d0*/  BAR.SYNC.DEFER_BLOCKING 0x0 ;  /* 0x0000000000007b1d */ /* 0x000fe20000010000 */
[----:B------:R-:W-:Y:S02]  /*69e0*/  ISETP.GE.U32.AND P0, PT, R4, 0x42, PT ;  /* 0x000000420400780c */ /* 0x000fe40003f06070 */
[----:B------:R-:W-:-:S11]  /*69f0*/  ISETP.GT.U32.AND P1, PT, R2, 0x1f, PT ;  /* 0x0000001f0200780c */ /* 0x000fd60003f24070 */
[----:B------:R-:W-:Y:S05]  /*6a00*/  @!P0 BRA `(.L_x_28821) ;  /* 0x0000000000308947 */ /* 0x000fea0003800000 */
.L_x_28822:
        /* <DEDUP_REMOVED lines=12> */
.L_x_28821:
        /* <DEDUP_REMOVED lines=41> */
        .weak           $__internal_590_$__cuda_sm20_div_s64
        .type           $__internal_590_$__cuda_sm20_div_s64,@function
        .size           $__internal_590_$__cuda_sm20_div_s64,($__internal_591_$__cuda_sm20_rem_s64 - $__internal_590_$__cuda_sm20_div_s64)
$__internal_590_$__cuda_sm20_div_s64:
        /* <DEDUP_REMOVED lines=83> */
[----:B------:R-:W-:Y:S05]  /*7290*/  RET.REL.NODEC R12 `(uncontiguous_sum_square_i64) ;  /* 0xffffff8c0c587950 */ /* 0x000fea0003c3ffff */
        .weak           $__internal_591_$__cuda_sm20_rem_s64
        .type           $__internal_591_$__cuda_sm20_rem_s64,@function
        .size           $__internal_591_$__cuda_sm20_rem_s64,(.L_x_30919 - $__internal_591_$__cuda_sm20_rem_s64)
$__internal_591_$__cuda_sm20_rem_s64:
        /* <DEDUP_REMOVED lines=77> */
[----:B------:R-:W-:Y:S06]  /*7770*/  RET.REL.NODEC R10 `(uncontiguous_sum_square_i64) ;  /* 0xffffff880a207950 */ /* 0x000fec0003c3ffff */
.L_x_28823:
        /* <DEDUP_REMOVED lines=16> */
.L_x_30919:


//--------------------- .text.contiguous_cumulate_sum_square_i64 --------------------------
	.section	.text.contiguous_cumulate_sum_square_i64,"ax",@progbits
	.align	128
        .global         contiguous_cumulate_sum_square_i64
        .type           contiguous_cumulate_sum_square_i64,@function
        .size           contiguous_cumulate_sum_square_i64,(.L_x_31542 - contiguous_cumulate_sum_square_i64)
        .other          contiguous_cumulate_sum_square_i64,@"STO_CUDA_ENTRY STV_DEFAULT"
contiguous_cumulate_sum_square_i64:
.text.contiguous_cumulate_sum_square_i64:
        /* <DEDUP_REMOVED lines=39> */
.L_x_28825:
[----:B------:R-:W-:Y:S05]  /*0270*/  BSYNC.RECONVERGENT B0 ;  /* 0x0000000000007941 */ /* 0x000fea0003800200 */
.L_x_28824:
[----:B------:R-:W-:Y:S06]  /*0280*/  BAR.SYNC.DEFER_BLOCKING 0x0 ;  /* 0x0000000000007b1d */ /* 0x000fec0000010000 */
[----:B------:R-:W-:Y:S05]  /*0290*/  @!P2 BRA `(.L_x_28826) ;  /* 0x000000000030a947 */ /* 0x000fea0003800000 */
.L_x_28827:
        /* <DEDUP_REMOVED lines=12> */
.L_x_28826:
        /* <DEDUP_REMOVED lines=41> */
.L_x_28828:
        /* <DEDUP_REMOVED lines=9> */
.L_x_31542:


//--------------------- .text.contiguous_sum_square_i64 --------------------------
	.section	.text.contiguous_sum_square_i64,"ax",@progbits
	.align	128
        .global         contiguous_sum_square_i64
        .type           contiguous_sum_square_i64,@function
        .size           contiguous_sum_square_i64,(.L_x_31543 - contiguous_sum_square_i64)
        .other          contiguous_sum_square_i64,@"STO_CUDA_ENTRY STV_DEFAULT"
contiguous_sum_square_i64:
.text.contiguous_sum_square_i64:
        /* <DEDUP_REMOVED lines=49> */
.L_x_28830:
[----:B------:R-:W-:Y:S05]  /*0310*/  BSYNC.RECONVERGENT B0 ;  /* 0x0000000000007941 */ /* 0x000fea0003800200 */
.L_x_28829:
[----:B------:R-:W-:Y:S06]  /*0320*/  BAR.SYNC.DEFER_BLOCKING 0x0 ;  /* 0x0000000000007b1d */ /* 0x000fec0000010000 */
[----:B------:R-:W-:Y:S05]  /*0330*/  @!P2 BRA `(.L_x_28831) ;  /* 0x000000000030a947 */ /* 0x000fea0003800000 */
.L_x_28832:
        /* <DEDUP_REMOVED lines=12> */
.L_x_28831:
        /* <DEDUP_REMOVED lines=41> */
.L_x_28833:
        /* <DEDUP_REMOVED lines=15> */
.L_x_31543:


//--------------------- .text.contiguous_sum_square33_i32 --------------------------
	.section	.text.contiguous_sum_square33_i32,"ax",@progbits
	.align	128
        .global         contiguous_sum_square33_i32
        .type           contiguous_sum_square33_i32,@function
        .size           contiguous_sum_square33_i32,(.L_x_31544 - contiguous_sum_square33_i32)
        .other          contiguous_sum_square33_i32,@"STO_CUDA_ENTRY STV_DEFAULT"
contiguous_sum_square33_i32:
.text.contiguous_sum_square33_i32:
        /* <DEDUP_REMOVED lines=50> */
.L_x_28836:
        /* <DEDUP_REMOVED lines=28> */
.L_x_28835:
        /* <DEDUP_REMOVED lines=19> */
.L_x_28838:
        /* <DEDUP_REMOVED lines=13> */
.L_x_28839:
[----:B------:R-:W-:-:S04]  /*06e0*/  @!P1 IMAD R6, R9, UR8, RZ ;  /* 0x0000000809069c24 */ /* 0x000fc8000f8e02ff */
[----:B------:R-:W-:-:S05]  /*06f0*/  @!P1 IMAD R6, R6, 0x4, R7 ;  /* 0x0000000406069824 */ /* 0x000fca00078e0207 */
[----:B------:R-:W1:Y:S02]  /*0700*/  @!P1 LDS R9, [R6] ;  /* 0x0000000006099984 */ /* 0x000e640000000800 */
[----:B-1----:R-:W-:-:S07]  /*0710*/  @!P1 IADD3 R0, PT, PT, R0, R9, RZ ;  /* 0x0000000900009210 */ /* 0x002fce0007ffe0ff */
.L_x_28837:
[----:B-1----:R1:W-:Y:S02]  /*0720*/  STS [R7], R0 ;  /* 0x0000000007007388 */ /* 0x0023e40000000800 */
.L_x_28834:
        /* <DEDUP_REMOVED lines=8> */
.L_x_28840:
        /* <DEDUP_REMOVED lines=13> */
.L_x_31544:


//--------------------- .text.contiguous_sum_square3_i32 --------------------------
	.section	.text.contiguous_sum_square3_i32,"ax",@progbits
	.align	128
        .global         contiguous_sum_square3_i32
        .type           contiguous_sum_square3_i32,@function
        .size           contiguous_sum_square3_i32,(.L_x_30921 - contiguous_sum_square3_i32)
        .other          contiguous_sum_square3_i32,@"STO_CUDA_ENTRY STV_DEFAULT"
contiguous_sum_square3_i32:
.text.contiguous_sum_square3_i32:
        /* <DEDUP_REMOVED lines=43> */
.L_x_28859:
        /* <DEDUP_REMOVED lines=27> */
.L_x_28843:
[----:B------:R-:W-:Y:S01]  /*0460*/  MOV R30, R32 ;  /* 0x00000020001e7202 */ /* 0x000fe20000000f00 */
[----:B------:R-:W-:Y:S01]  /*0470*/  IMAD.MOV.U32 R0, RZ, RZ, R36 ;  /* 0x000000ffff007224 */ /* 0x000fe200078e0024 */
[----:B------:R-:W-:Y:S02]  /*0480*/  MOV R3, R37 ;  /* 0x0000002500037202 */ /* 0x000fe40000000f00 */
[----:B------:R-:W-:-:S07]  /*0490*/  MOV R8, 0x4b0 ;  /* 0x000004b000087802 */ /* 0x000fce0000000f00 */
[----:B01-3--:R-:W-:Y:S05]  /*04a0*/  CALL.REL.NOINC `($__internal_592_$__cuda_sm20_div_s64) ;  /* 0x0000003000b07944 */ /* 0x00bfea0003c00000 */
        /* <DEDUP_REMOVED lines=9> */
.L_x_28844:
        /* <DEDUP_REMOVED lines=33> */
.L_x_28845:
[----:B------:R-:W-:Y:S01]  /*0750*/  IMAD.MOV.U32 R0, RZ, RZ, R36 ;  /* 0x000000ffff007224 */ /* 0x000fe200078e0024 */
[----:B------:R-:W-:Y:S02]  /*0760*/  MOV R3, R37 ;  /* 0x0000002500037202 */ /* 0x000fe40000000f00 */
[----:B------:R-:W-:-:S07]  /*0770*/  MOV R8, 0x790 ;  /* 0x0000079000087802 */ /* 0x000fce0000000f00 */
[----:B---3--:R-:W-:Y:S05]  /*0780*/  CALL.REL.NOINC `($__internal_592_$__cuda_sm20_div_s64) ;  /* 0x0000002c00f87944 */ /* 0x008fea0003c00000 */
        /* <DEDUP_REMOVED lines=10> */
.L_x_28846:
        /* <DEDUP_REMOVED lines=34> */
.L_x_28847:
[----:B------:R-:W-:Y:S01]  /*0a50*/  IMAD.MOV.U32 R30, RZ, RZ, R28 ;  /* 0x000000ffff1e7224 */ /* 0x000fe200078e001c */
[----:B------:R-:W-:Y:S01]  /*0a60*/  MOV R0, R36 ;  /* 0x0000002400007202 */ /* 0x000fe20000000f00 */
[----:B------:R-:W-:Y:S01]  /*0a70*/  IMAD.MOV.U32 R3, RZ, RZ, R37 ;  /* 0x000000ffff037224 */ /* 0x000fe200078e0025 */
[----:B------:R-:W-:-:S07]  /*0a80*/  MOV R8, 0xaa0 ;  /* 0x00000aa000087802 */ /* 0x000fce0000000f00 */
[----:B---3--:R-:W-:Y:S05]  /*0a90*/  CALL.REL.NOINC `($__internal_592_$__cuda_sm20_div_s64) ;  /* 0x0000002c00347944 */ /* 0x008fea0003c00000 */
        /* <DEDUP_REMOVED lines=10> */
.L_x_28848:
        /* <DEDUP_REMOVED lines=33> */
.L_x_28849:
[----:B------:R-:W-:Y:S01]  /*0d50*/  IMAD.MOV.U32 R0, RZ, RZ, R36 ;  /* 0x000000ffff007224 */ /* 0x000fe200078e0024 */
[----:B------:R-:W-:Y:S02]  /*0d60*/  MOV R3, R37 ;  /* 0x0000002500037202 */ /* 0x000fe40000000f00 */
[----:B------:R-:W-:-:S07]  /*0d70*/  MOV R8, 0xd90 ;  /* 0x00000d9000087802 */ /* 0x000fce0000000f00 */
[----:B---3--:R-:W-:Y:S05]  /*0d80*/  CALL.REL.NOINC `($__internal_592_$__cuda_sm20_div_s64) ;  /* 0x0000002800787944 */ /* 0x008fea0003c00000 */
        /* <DEDUP_REMOVED lines=9> */
.L_x_28850:
        /* <DEDUP_REMOVED lines=34> */
.L_x_28851:
[----:B------:R-:W-:Y:S01]  /*1040*/  MOV R30, R28 ;  /* 0x0000001c001e7202 */ /* 0x000fe20000000f00 */
        /* <DEDUP_REMOVED lines=13> */
.L_x_28852:
        /* <DEDUP_REMOVED lines=34> */
.L_x_28853:
        /* <DEDUP_REMOVED lines=14> */
.L_x_28854:
        /* <DEDUP_REMOVED lines=34> */
.L_x_28855:
[----:B------:R-:W-:Y:S01]  /*1640*/  MOV R30, R28 ;  /* 0x0000001c001e7202 */ /* 0x000fe20000000f00 */
        /* <DEDUP_REMOVED lines=14> */
.L_x_28856:
        /* <DEDUP_REMOVED lines=34> */
.L_x_28857:
[----:B------:R-:W-:Y:S01]  /*1950*/  IMAD.MOV.U32 R0, RZ, RZ, R36 ;  /* 0x000000ffff007224 */ /* 0x000fe200078e0024 */
[----:B------:R-:W-:Y:S02]  /*1960*/  MOV R3, R37 ;  /* 0x0000002500037202 */ /* 0x000fe40000000f00 */
[----:B------:R-:W-:-:S07]  /*1970*/  MOV R8, 0x1990 ;  /* 0x0000199000087802 */ /* 0x000fce0000000f00 */
[----:B---3--:R-:W-:Y:S05]  /*1980*/  CALL.REL.NOINC `($__internal_592_$__cuda_sm20_div_s64) ;  /* 0x0000001c00787944 */ /* 0x008fea0003c00000 */
        /* <DEDUP_REMOVED lines=9> */
.L_x_28858:
        /* <DEDUP_REMOVED lines=13> */
.L_x_28842:
        /* <DEDUP_REMOVED lines=33> */
.L_x_28861:
[----:B------:R-:W-:Y:S01]  /*1d00*/  MOV R30, R32 ;  /* 0x00000020001e7202 */ /* 0x000fe20000000f00 */
[----:B------:R-:W-:Y:S01]  /*1d10*/  IMAD.MOV.U32 R0, RZ, RZ, R16 ;  /* 0x000000ffff007224 */ /* 0x000fe200078e0010 */
[----:B------:R-:W-:Y:S02]  /*1d20*/  MOV R3, R17 ;  /* 0x0000001100037202 */ /* 0x000fe40000000f00 */
[----:B------:R-:W-:-:S07]  /*1d30*/  MOV R8, 0x1d50 ;  /* 0x00001d5000087802 */ /* 0x000fce0000000f00 */
[----:B------:R-:W-:Y:S05]  /*1d40*/  CALL.REL.NOINC `($__internal_592_$__cuda_sm20_div_s64) ;  /* 0x0000001800887944 */ /* 0x000fea0003c00000 */
        /* <DEDUP_REMOVED lines=9> */
.L_x_28862:
        /* <DEDUP_REMOVED lines=35> */
.L_x_28863:
        /* <DEDUP_REMOVED lines=13> */
.L_x_28864:
        /* <DEDUP_REMOVED lines=36> */
.L_x_28865:
[----:B------:R-:W-:Y:S01]  /*2320*/  MOV R30, R20 ;  /* 0x00000014001e7202 */ /* 0x000fe20000000f00 */
[----:B------:R-:W-:Y:S01]  /*2330*/  IMAD.MOV.U32 R0, RZ, RZ, R18 ;  /* 0x000000ffff007224 */ /* 0x000fe200078e0012 */
[----:B------:R-:W-:Y:S02]  /*2340*/  MOV R3, R19 ;  /* 0x0000001300037202 */ /* 0x000fe40000000f00 */
[----:B------:R-:W-:-:S07]  /*2350*/  MOV R8, 0x2370 ;  /* 0x0000237000087802 */ /* 0x000fce0000000f00 */
[----:B------:R-:W-:Y:S05]  /*2360*/  CALL.REL.NOINC `($__internal_592_$__cuda_sm20_div_s64) ;  /* 0x0000001400007944 */ /* 0x000fea0003c00000 */
        /* <DEDUP_REMOVED lines=10> */
.L_x_28866:
        /* <DEDUP_REMOVED lines=37> */
.L_x_28867:
[----:B------:R-:W-:Y:S01]  /*2660*/  IMAD.MOV.U32 R0, RZ, RZ, R18 ;  /* 0x000000ffff007224 */ /* 0x000fe200078e0012 */
[----:B------:R-:W-:Y:S02]  /*2670*/  MOV R3, R19 ;  /* 0x0000001300037202 */ /* 0x000fe40000000f00 */
[----:B------:R-:W-:-:S07]  /*2680*/  MOV R8, 0x26a0 ;  /* 0x000026a000087802 */ /* 0x000fce0000000f00 */
[----:B------:R-:W-:Y:S05]  /*2690*/  CALL.REL.NOINC `($__internal_592_$__cuda_sm20_div_s64) ;  /* 0x0000001000347944 */ /* 0x000fea0003c00000 */
        /* <DEDUP_REMOVED lines=8> */
.L_x_28868:
        /* <DEDUP_REMOVED lines=10> */
.L_x_28860:
        /* <DEDUP_REMOVED lines=31> */
.L_x_28870:
[----:B------:R-:W-:Y:S01]  /*29b0*/  MOV R30, R32 ;  /* 0x00000020001e7202 */ /* 0x000fe20000000f00 */
[----:B------:R-:W-:Y:S01]  /*29c0*/  IMAD.MOV.U32 R3, RZ, RZ, R17 ;  /* 0x000000ffff037224 */ /* 0x000fe200078e0011 */
[----:B------:R-:W-:Y:S02]  /*29d0*/  MOV R0, R16 ;  /* 0x0000001000007202 */ /* 0x000fe40000000f00 */
[----:B------:R-:W-:-:S07]  /*29e0*/  MOV R8, 0x2a00 ;  /* 0x00002a0000087802 */ /* 0x000fce0000000f00 */
[----:B------:R-:W-:Y:S05]  /*29f0*/  CALL.REL.NOINC `($__internal_592_$__cuda_sm20_div_s64) ;  /* 0x0000000c005c7944 */ /* 0x000fea0003c00000 */
        /* <DEDUP_REMOVED lines=9> */
.L_x_28871:
        /* <DEDUP_REMOVED lines=36> */
.L_x_28872:
        /* <DEDUP_REMOVED lines=12> */
.L_x_28873:
        /* <DEDUP_REMOVED lines=10> */
.L_x_28869:
        /* <DEDUP_REMOVED lines=29> */
.L_x_28874:
[----:B------:R-:W-:-:S07]  /*3000*/  MOV R0, 0x3020 ;  /* 0x0000302000007802 */ /* 0x000fce0000000f00 */
[----:B------:R-:W-:Y:S05]  /*3010*/  CALL.REL.NOINC `($__internal_593_$__cuda_sm20_rem_s64) ;  /* 0x0000000c00207944 */ /* 0x000fea0003c00000 */
[----:B------:R-:W-:Y:S01]  /*3020*/  IMAD.MOV.U32 R8, RZ, RZ, R3 ;  /* 0x000000ffff087224 */ /* 0x000fe200078e0003 */
[----:B------:R-:W-:-:S07]  /*3030*/  MOV R9, R10 ;  /* 0x0000000a00097202 */ /* 0x000fce0000000f00 */
.L_x_28875:
[----:B------:R-:W0:Y:S02]  /*3040*/  LDC.64 R10, c[0x0][0x398] ;  /* 0x0000e600ff0a7b82 */ /* 0x000e240000000a00 */
[----:B0-----:R-:W-:-:S06]  /*3050*/  IMAD.WIDE.U32 R2, R2, 0x8, R10 ;  /* 0x0000000802027825 */ /* 0x001fcc00078e000a */
[----:B------:R-:W2:Y:S02]  /*3060*/  LDG.E.64 R2, desc[UR10][R2.64] ;  /* 0x0000000a02027981 */ /* 0x000ea4000c1e1b00 */
[-C--:B--2---:R-:W-:Y:S02]  /*3070*/  IMAD R11, R3, R8.reuse, RZ ;  /* 0x00000008030b7224 */ /* 0x084fe400078e02ff */
[----:B------:R-:W-:-:S04]  /*3080*/  IMAD.WIDE.U32 R28, R2, R8, R28 ;  /* 0x00000008021c7225 */ /* 0x000fc800078e001c */
[----:B------:R-:W-:-:S05]  /*3090*/  IMAD R11, R2, R9, R11 ;  /* 0x00000009020b7224 */ /* 0x000fca00078e020b */
[----:B------:R-:W-:-:S07]  /*30a0*/  IADD3 R29, PT, PT, R29, R11, RZ ;  /* 0x0000000b1d1d7210 */ /* 0x000fce0007ffe0ff */
.L_x_28841:
        /* <DEDUP_REMOVED lines=34> */
.L_x_28878:
        /* <DEDUP_REMOVED lines=28> */
.L_x_28877:
        /* <DEDUP_REMOVED lines=19> */
.L_x_28880:
        /* <DEDUP_REMOVED lines=13> */
.L_x_28881:
[----:B------:R-:W-:-:S05]  /*3690*/  @!P1 IMAD R4, R4, UR7, RZ ;  /* 0x0000000704049c24 */ /* 0x000fca000f8e02ff */
[----:B------:R-:W-:-:S05]  /*36a0*/  @!P1 LEA R4, R4, R3, 0x2 ;  /* 0x0000000304049211 */ /* 0x000fca00078e10ff */
[----:B------:R-:W1:Y:S02]  /*36b0*/  @!P1 LDS R5, [R4] ;  /* 0x0000000004059984 */ /* 0x000e640000000800 */
[----:B-1----:R-:W-:-:S07]  /*36c0*/  @!P1 IADD3 R0, PT, PT, R0, R5, RZ ;  /* 0x0000000500009210 */ /* 0x002fce0007ffe0ff */
.L_x_28879:
[----:B-1----:R2:W-:Y:S02]  /*36d0*/  STS [R3], R0 ;  /* 0x0000000003007388 */ /* 0x0025e40000000800 */
.L_x_28876:
        /* <DEDUP_REMOVED lines=9> */
        .weak           $__internal_592_$__cuda_sm20_div_s64
        .type           $__internal_592_$__cuda_sm20_div_s64,@function
        .size           $__internal_592_$__cuda_sm20_div_s64,($__internal_593_$__cuda_sm20_rem_s64 - $__internal_592_$__cuda_sm20_div_s64)
$__internal_592_$__cuda_sm20_div_s64:
        /* <DEDUP_REMOVED lines=82> */
[----:B------:R-:W-:Y:S06]  /*3c90*/  RET.REL.NODEC R8 `(contiguous_sum_square3_i32) ;  /* 0xffffffc008d87950 */ /* 0x000fec0003c3ffff */
        .weak           $__internal_593_$__cuda_sm20_rem_s64
        .type           $__internal_593_$__cuda_sm20_rem_s64,@function
        .size           $__internal_593_$__cuda_sm20_rem_s64,(.L_x_30921 - $__internal_593_$__cuda_sm20_rem_s64)
$__internal_593_$__cuda_sm20_rem_s64:
        /* <DEDUP_REMOVED lines=66> */
[----:B------:R-:W-:Y:S06]  /*40c0*/  RET.REL.NODEC R8 `(contiguous_sum_square3_i32) ;  /* 0xffffffbc08cc7950 */ /* 0x000fec0003c3ffff */
.L_x_28882:
        /* <DEDUP_REMOVED lines=11> */
.L_x_30921:


//--------------------- .text.contiguous_sum_square22_i32 --------------------------
	.section	.text.contiguous_sum_square22_i32,"ax",@progbits
	.align	128
        .global         contiguous_sum_square22_i32
        .type           contiguous_sum_square22_i32,@function
        .size           contiguous_sum_square22_i32,(.L_x_31546 - contiguous_sum_square22_i32)
        .other          contiguous_sum_square22_i32,@"STO_CUDA_ENTRY STV_DEFAULT"
contiguous_sum_square22_i32:
.text.contiguous_sum_square22_i32:
        /* <DEDUP_REMOVED lines=45> */
.L_x_28884:
        /* <DEDUP_REMOVED lines=13> */
.L_x_28885:
[----:B------:R-:W-:Y:S05]  /*03a0*/  BSYNC.RECONVERGENT B0 ;  /* 0x0000000000007941 */ /* 0x000fea0003800200 */
.L_x_28883:
[----:B------:R-:W-:Y:S01]  /*03b0*/  BAR.SYNC.DEFER_BLOCKING 0x0 ;  /* 0x0000000000007b1d */ /* 0x000fe20000010000 */
[----:B------:R-:W-:Y:S02]  /*03c0*/  ISETP.GE.U32.AND P1, PT, R3, 0x42, PT ;  /* 0x000000420300780c */ /* 0x000fe40003f26070 */
[----:B------:R-:W-:-:S11]  /*03d0*/  ISETP.GT.U32.AND P0, PT, R0, 0x1f, PT ;  /* 0x0000001f0000780c */ /* 0x000fd60003f04070 */
[----:B------:R-:W-:Y:S05]  /*03e0*/  @!P1 BRA `(.L_x_28886) ;  /* 0x00000000002c9947 */ /* 0x000fea0003800000 */
.L_x_28887:
        /* <DEDUP_REMOVED lines=11> */
.L_x_28886:
        /* <DEDUP_REMOVED lines=45> */
.L_x_28888:
        /* <DEDUP_REMOVED lines=9> */
.L_x_31546:


//--------------------- .text.contiguous_sum_square2_i32 --------------------------
	.section	.text.contiguous_sum_square2_i32,"ax",@progbits
	.align	128
        .global         contiguous_sum_square2_i32
        .type           contiguous_sum_square2_i32,@function
        .size           contiguous_sum_square2_i32,(.L_x_30923 - contiguous_sum_square2_i32)
        .other          contiguous_sum_square2_i32,@"STO_CUDA_ENTRY STV_DEFAULT"
contiguous_sum_square2_i32:
.text.contiguous_sum_square2_i32:
        /* <DEDUP_REMOVED lines=55> */
.L_x_28917:
        /* <DEDUP_REMOVED lines=32> */
.L_x_28894:
[----:B------:R-:W-:Y:S01]  /*0570*/  IMAD.MOV.U32 R26, RZ, RZ, R6 ;  /* 0x000000ffff1a7224 */ /* 0x000fe200078e0006 */
[----:B------:R-:W-:Y:S01]  /*0580*/  MOV R13, R7 ;  /* 0x00000007000d7202 */ /* 0x000fe20000000f00 */
[----:B------:R-:W-:Y:S01]  /*0590*/  IMAD.MOV.U32 R14, RZ, RZ, R38 ;  /* 0x000000ffff0e7224 */ /* 0x000fe200078e0026 */
[----:B------:R-:W-:Y:S02]  /*05a0*/  MOV R11, R39 ;  /* 0x00000027000b7202 */ /* 0x000fe40000000f00 */
[----:B------:R-:W-:-:S07]  /*05b0*/  MOV R12, 0x5d0 ;  /* 0x000005d0000c7802 */ /* 0x000fce0000000f00 */
[----:B-12---:R-:W-:Y:S05]  /*05c0*/  CALL.REL.NOINC `($__internal_594_$__cuda_sm20_div_s64) ;  /* 0x0000006400547944 */ /* 0x006fea0003c00000 */
        /* <DEDUP_REMOVED lines=9> */
.L_x_28895:
[----:B------:R-:W-:Y:S05]  /*0660*/  BSYNC.RECONVERGENT B1 ;  /* 0x0000000000017941 */ /* 0x000fea0003800200 */
.L_x_28893:
        /* <DEDUP_REMOVED lines=33> */
.L_x_28897:
[----:B------:R-:W-:Y:S01]  /*0880*/  IMAD.MOV.U32 R26, RZ, RZ, R20 ;  /* 0x000000ffff1a7224 */ /* 0x000fe200078e0014 */
[----:B------:R-:W-:Y:S01]  /*0890*/  MOV R13, R9 ;  /* 0x00000009000d7202 */ /* 0x000fe20000000f00 */
[----:B------:R-:W-:Y:S01]  /*08a0*/  IMAD.MOV.U32 R14, RZ, RZ, R38 ;  /* 0x000000ffff0e7224 */ /* 0x000fe200078e0026 */
[----:B------:R-:W-:Y:S02]  /*08b0*/  MOV R11, R39 ;  /* 0x00000027000b7202 */ /* 0x000fe40000000f00 */
[----:B------:R-:W-:-:S07]  /*08c0*/  MOV R12, 0x8e0 ;  /* 0x000008e0000c7802 */ /* 0x000fce0000000f00 */
[----:B-1----:R-:W-:Y:S05]  /*08d0*/  CALL.REL.NOINC `($__internal_594_$__cuda_sm20_div_s64) ;  /* 0x0000006000907944 */ /* 0x002fea0003c00000 */
        /* <DEDUP_REMOVED lines=9> */
.L_x_28898:
[----:B------:R-:W-:Y:S05]  /*0970*/  BSYNC.RECONVERGENT B1 ;  /* 0x0000000000017941 */ /* 0x000fea0003800200 */
.L_x_28896:
        /* <DEDUP_REMOVED lines=34> */
.L_x_28900:
[----:B------:R-:W-:Y:S01]  /*0ba0*/  MOV R26, R34 ;  /* 0x00000022001a7202 */ /* 0x000fe20000000f00 */
[----:B------:R-:W-:Y:S01]  /*0bb0*/  IMAD.MOV.U32 R13, RZ, RZ, R35 ;  /* 0x000000ffff0d7224 */ /* 0x000fe200078e0023 */
[----:B------:R-:W-:Y:S01]  /*0bc0*/  MOV R14, R20 ;  /* 0x00000014000e7202 */ /* 0x000fe20000000f00 */
[----:B------:R-:W-:Y:S01]  /*0bd0*/  IMAD.MOV.U32 R11, RZ, RZ, R21 ;  /* 0x000000ffff0b7224 */ /* 0x000fe200078e0015 */
[----:B------:R-:W-:-:S07]  /*0be0*/  MOV R12, 0xc00 ;  /* 0x00000c00000c7802 */ /* 0x000fce0000000f00 */
[----:B-1----:R-:W-:Y:S05]  /*0bf0*/  CALL.REL.NOINC `($__internal_594_$__cuda_sm20_div_s64) ;  /* 0x0000005c00c87944 */ /* 0x002fea0003c00000 */
        /* <DEDUP_REMOVED lines=10> */
.L_x_28901:
[----:B------:R-:W-:Y:S05]  /*0ca0*/  BSYNC.RECONVERGENT B1 ;  /* 0x0000000000017941 */ /* 0x000fea0003800200 */
.L_x_28899:
        /* <DEDUP_REMOVED lines=34> */
.L_x_28903:
        /* <DEDUP_REMOVED lines=16> */
.L_x_28904:
[----:B------:R-:W-:Y:S05]  /*0fd0*/  BSYNC.RECONVERGENT B1 ;  /* 0x0000000000017941 */ /* 0x000fea0003800200 */
.L_x_28902:
        /* <DEDUP_REMOVED lines=36> */
.L_x_28906:
        /* <DEDUP_REMOVED lines=16> */
.L_x_28907:
[----:B------:R-:W-:Y:S05]  /*1320*/  BSYNC.RECONVERGENT B1 ;  /* 0x0000000000017941 */ /* 0x000fea0003800200 */
.L_x_28905:
        /* <DEDUP_REMOVED lines=35> */
.L_x_28909:
[----:B------:R-:W-:Y:S01]  /*1560*/  IMAD.MOV.U32 R26, RZ, RZ, R34 ;  /* 0x000000ffff1a7224 */ /* 0x000fe200078e0022 */
[----:B------:R-:W-:Y:S01]  /*1570*/  MOV R13, R35 ;  /* 0x00000023000d7202 */ /* 0x000fe20000000f00 */
[----:B------:R-:W-:Y:S01]  /*1580*/  IMAD.MOV.U32 R14, RZ, RZ, R20 ;  /* 0x000000ffff0e7224 */ /* 0x000fe200078e0014 */
[----:B------:R-:W-:Y:S02]  /*1590*/  MOV R11, R21 ;  /* 0x00000015000b7202 */ /* 0x000fe40000000f00 */
[----:B------:R-:W-:-:S07]  /*15a0*/  MOV R12, 0x15c0 ;  /* 0x000015c0000c7802 */ /* 0x000fce0000000f00 */
[----:B-1----:R-:W-:Y:S05]  /*15b0*/  CALL.REL.NOINC `($__internal_594_$__cuda_sm20_div_s64) ;  /* 0x0000005400587944 */ /* 0x002fea0003c00000 */
        /* <DEDUP_REMOVED lines=10> */
.L_x_28910:
[----:B------:R-:W-:Y:S05]  /*1660*/  BSYNC.RECONVERGENT B1 ;  /* 0x0000000000017941 */ /* 0x000fea0003800200 */
.L_x_28908:
        /* <DEDUP_REMOVED lines=34> */
.L_x_28912:
[----:B------:R-:W-:Y:S01]  /*1890*/  IMAD.MOV.U32 R26, RZ, RZ, R38 ;  /* 0x000000ffff1a7224 */ /* 0x000fe200078e0026 */
[----:B------:R-:W-:Y:S01]  /*18a0*/  MOV R13, R39 ;  /* 0x00000027000d7202 */ /* 0x000fe20000000f00 */
[----:B------:R-:W-:Y:S01]  /*18b0*/  IMAD.MOV.U32 R14, RZ, RZ, R20 ;  /* 0x000000ffff0e7224 */ /* 0x000fe200078e0014 */
[----:B------:R-:W-:Y:S02]  /*18c0*/  MOV R11, R21 ;  /* 0x00000015000b7202 */ /* 0x000fe40000000f00 */
[----:B------:R-:W-:-:S07]  /*18d0*/  MOV R12, 0x18f0 ;  /* 0x000018f0000c7802 */ /* 0x000fce0000000f00 */
[----:B-1----:R-:W-:Y:S05]  /*18e0*/  CALL.REL.NOINC `($__internal_594_$__cuda_sm20_div_s64) ;  /* 0x00000050008c7944 */ /* 0x002fea0003c00000 */
        /* <DEDUP_REMOVED lines=10> */
.L_x_28913:
[----:B------:R-:W-:Y:S05]  /*1990*/  BSYNC.RECONVERGENT B1 ;  /* 0x0000000000017941 */ /* 0x000fea0003800200 */
.L_x_28911:
        /* <DEDUP_REMOVED lines=35> */
.L_x_28915:
[----:B------:R-:W-:Y:S01]  /*1bd0*/  MOV R26, R34 ;  /* 0x00000022001a7202 */ /* 0x000fe20000000f00 */
[----:B------:R-:W-:Y:S01]  /*1be0*/  IMAD.MOV.U32 R13, RZ, RZ, R35 ;  /* 0x000000ffff0d7224 */ /* 0x000fe200078e0023 */
[----:B------:R-:W-:Y:S01]  /*1bf0*/  MOV R14, R20 ;  /* 0x00000014000e7202 */ /* 0x000fe20000000f00 */
[----:B------:R-:W-:Y:S01]  /*1c00*/  IMAD.MOV.U32 R11, RZ, RZ, R21 ;  /* 0x000000ffff0b7224 */ /* 0x000fe200078e0015 */
[----:B------:R-:W-:-:S07]  /*1c10*/  MOV R12, 0x1c30 ;  /* 0x00001c30000c7802 */ /* 0x000fce0000000f00 */
[----:B-1----:R-:W-:Y:S05]  /*1c20*/  CALL.REL.NOINC `($__internal_594_$__cuda_sm20_div_s64) ;  /* 0x0000004c00bc7944 */ /* 0x002fea0003c00000 */
        /* <DEDUP_REMOVED lines=10> */
.L_x_28916:
[----:B------:R-:W-:Y:S05]  /*1cd0*/  BSYNC.RECONVERGENT B1 ;  /* 0x0000000000017941 */ /* 0x000fea0003800200 */
.L_x_28914:
        /* <DEDUP_REMOVED lines=8> */
.L_x_28892:
        /* <DEDUP_REMOVED lines=36> */
.L_x_28920:
[----:B------:R-:W-:Y:S01]  /*1fa0*/  IMAD.MOV.U32 R26, RZ, RZ, R6 ;  /* 0x000000ffff1a7224 */ /* 0x000fe200078e0006 */
[----:B------:R-:W-:Y:S01]  /*1fb0*/  MOV R13, R7 ;  /* 0x00000007000d7202 */ /* 0x000fe20000000f00 */
[----:B------:R-:W-:Y:S01]  /*1fc0*/  IMAD.MOV.U32 R14, RZ, RZ, R16 ;  /* 0x000000ffff0e7224 */ /* 0x000fe200078e0010 */
[----:B------:R-:W-:Y:S02]  /*1fd0*/  MOV R11, R17 ;  /* 0x00000011000b7202 */ /* 0x000fe40000000f00 */
[----:B------:R-:W-:-:S07]  /*1fe0*/  MOV R12, 0x2000 ;  /* 0x00002000000c7802 */ /* 0x000fce0000000f00 */
[----:B-1----:R-:W-:Y:S05]  /*1ff0*/  CALL.REL.NOINC `($__internal_594_$__cuda_sm20_div_s64) ;  /* 0x0000004800c87944 */ /* 0x002fea0003c00000 */
        /* <DEDUP_REMOVED lines=9> */
.L_x_28921:
[----:B------:R-:W-:Y:S05]  /*2090*/  BSYNC.RECONVERGENT B1 ;  /* 0x0000000000017941 */ /* 0x000fea0003800200 */
.L_x_28919:
        /* <DEDUP_REMOVED lines=34> */
.L_x_28923:
[----:B------:R-:W-:Y:S01]  /*22c0*/  IMAD.MOV.U32 R26, RZ, RZ, R20 ;  /* 0x000000ffff1a7224 */ /* 0x000fe200078e0014 */
[----:B------:R-:W-:Y:S01]  /*22d0*/  MOV R13, R9 ;  /* 0x00000009000d7202 */ /* 0x000fe20000000f00 */
[----:B------:R-:W-:Y:S01]  /*22e0*/  IMAD.MOV.U32 R14, RZ, RZ, R16 ;  /* 0x000000ffff0e7224 */ /* 0x000fe200078e0010 */
[----:B------:R-:W-:Y:S02]  /*22f0*/  MOV R11, R17 ;  /* 0x00000011000b7202 */ /* 0x000fe40000000f00 */
[----:B------:R-:W-:-:S07]  /*2300*/  MOV R12, 0x2320 ;  /* 0x00002320000c7802 */ /* 0x000fce0000000f00 */
[----:B-1----:R-:W-:Y:S05]  /*2310*/  CALL.REL.NOINC `($__internal_594_$__cuda_sm20_div_s64) ;  /* 0x0000004800007944 */ /* 0x002fea0003c00000 */
        /* <DEDUP_REMOVED lines=11> */
.L_x_28924:
[----:B------:R-:W-:Y:S05]  /*23d0*/  BSYNC.RECONVERGENT B1 ;  /* 0x0000000000017941 */ /* 0x000fea0003800200 */
.L_x_28922:
        /* <DEDUP_REMOVED lines=36> */
.L_x_28926:
        /* <DEDUP_REMOVED lines=16> */
.L_x_28927:
[----:B------:R-:W-:Y:S05]  /*2720*/  BSYNC.RECONVERGENT B1 ;  /* 0x0000000000017941 */ /* 0x000fea0003800200 */
.L_x_28925:
        /* <DEDUP_REMOVED lines=35> */
.L_x_28929:
[----:B------:R-:W-:Y:S01]  /*2960*/  IMAD.MOV.U32 R26, RZ, RZ, R18 ;  /* 0x000000ffff1a7224 */ /* 0x000fe200078e0012 */
[----:B------:R-:W-:Y:S01]  /*2970*/  MOV R13, R19 ;  /* 0x00000013000d7202 */ /* 0x000fe20000000f00 */
[----:B------:R-:W-:Y:S01]  /*2980*/  IMAD.MOV.U32 R14, RZ, RZ, R16 ;  /* 0x000000ffff0e7224 */ /* 0x000fe200078e0010 */
[----:B------:R-:W-:Y:S02]  /*2990*/  MOV R11, R17 ;  /* 0x00000011000b7202 */ /* 0x000fe40000000f00 */
[----:B------:R-:W-:-:S07]  /*29a0*/  MOV R12, 0x29c0 ;  /* 0x000029c0000c7802 */ /* 0x000fce0000000f00 */
[----:B-1----:R-:W-:Y:S05]  /*29b0*/  CALL.REL.NOINC `($__internal_594_$__cuda_sm20_div_s64) ;  /* 0x0000004000587944 */ /* 0x002fea0003c00000 */
        /* <DEDUP_REMOVED lines=10> */
.L_x_28930:
[----:B------:R-:W-:Y:S05]  /*2a60*/  BSYNC.RECONVERGENT B1 ;  /* 0x0000000000017941 */ /* 0x000fea0003800200 */
.L_x_28928:
[----:B------:R-:W-:Y:S01]  /*2a70*/  IMAD R11, R11, R38, RZ ;  /* 0x000000260b0b7224 */ /* 0x000fe200078e02ff */
[----:B------:R-:W-:Y:S01]  /*2a80*/  IADD3 R8, PT, PT, R8, -0x2, RZ ;  /* 0xfffffffe08087810 */ /* 0x000fe20007ffe0ff */
[----:B------:R-:W-:Y:S02]  /*2a90*/  IMAD.MOV.U32 R36, RZ, RZ, R22 ;  /* 0x000000ffff247224 */ /* 0x000fe400078e0016 */
[-C--:B------:R-:W-:Y:S02]  /*2aa0*/  IMAD R11, R39, R10.reuse, R11 ;  /* 0x0000000a270b7224 */ /* 0x080fe400078e020b */
[----:B------:R-:W-:-:S04]  /*2ab0*/  IMAD.WIDE.U32 R22, R38, R10, R36 ;  /* 0x0000000a26167225 */ /* 0x000fc800078e0024 */
[----:B------:R-:W-:-:S07]  /*2ac0*/  IMAD.IADD R23, R23, 0x1, R11 ;  /* 0x0000000117177824 */ /* 0x000fce00078e020b */
.L_x_28918:
        /* <DEDUP_REMOVED lines=30> */
.L_x_28932:
[----:B------:R-:W-:Y:S01]  /*2cb0*/  IMAD.MOV.U32 R18, RZ, RZ, R6 ;  /* 0x000000ffff127224 */ /* 0x000fe200078e0006 */
[----:B------:R-:W-:Y:S01]  /*2cc0*/  MOV R19, R7 ;  /* 0x0000000700137202 */ /* 0x000fe20000000f00 */
[----:B------:R-:W-:Y:S01]  /*2cd0*/  IMAD.MOV.U32 R24, RZ, RZ, R10 ;  /* 0x000000ffff187224 */ /* 0x000fe200078e000a */
[----:B------:R-:W-:Y:S02]  /*2ce0*/  MOV R21, R11 ;  /* 0x0000000b00157202 */ /* 0x000fe40000000f00 */
[----:B------:R-:W-:-:S07]  /*2cf0*/  MOV R26, 0x2d10 ;  /* 0x00002d10001a7802 */ /* 0x000fce0000000f00 */
[----:B-1----:R-:W-:Y:S05]  /*2d00*/  CALL.REL.NOINC `($__internal_595_$__cuda_sm20_rem_s64) ;  /* 0x0000004000d07944 */ /* 0x002fea0003c00000 */
.L_x_28933:
[----:B------:R-:W-:Y:S05]  /*2d10*/  BSYNC.RECONVERGENT B1 ;  /* 0x0000000000017941 */ /* 0x000fea0003800200 */
.L_x_28931:
        /* <DEDUP_REMOVED lines=30> */
.L_x_28935:
[----:B------:R-:W-:Y:S01]  /*2f00*/  IMAD.MOV.U32 R24, RZ, RZ, R10 ;  /* 0x000000ffff187224 */ /* 0x000fe200078e000a */
[----:B------:R-:W-:Y:S01]  /*2f10*/  MOV R21, R11 ;  /* 0x0000000b00157202 */ /* 0x000fe20000000f00 */
[----:B------:R-:W-:Y:S01]  /*2f20*/  IMAD.MOV.U32 R18, RZ, RZ, R20 ;  /* 0x000000ffff127224 */ /* 0x000fe200078e0014 */
[----:B------:R-:W-:Y:S02]  /*2f30*/  MOV R19, R9 ;  /* 0x0000000900137202 */ /* 0x000fe40000000f00 */
[----:B------:R-:W-:-:S07]  /*2f40*/  MOV R26, 0x2f60 ;  /* 0x00002f60001a7802 */ /* 0x000fce0000000f00 */
[----:B-1----:R-:W-:Y:S05]  /*2f50*/  CALL.REL.NOINC `($__internal_595_$__cuda_sm20_rem_s64) ;  /* 0x00000040003c7944 */ /* 0x002fea0003c00000 */
.L_x_28936:
[----:B------:R-:W-:Y:S05]  /*2f60*/  BSYNC.RECONVERGENT B1 ;  /* 0x0000000000017941 */ /* 0x000fea0003800200 */
.L_x_28934:
[----:B------:R-:W-:Y:S02]  /*2f70*/  IMAD R7, R7, R16, RZ ;  /* 0x0000001007077224 */ /* 0x000fe400078e02ff */
[----:B------:R-:W-:-:S04]  /*2f80*/  IMAD.WIDE.U32 R22, R16, R6, R22 ;  /* 0x0000000610167225 */ /* 0x000fc800078e0016 */
[----:B------:R-:W-:-:S04]  /*2f90*/  IMAD R7, R17, R6, R7 ;  /* 0x0000000611077224 */ /* 0x000fc800078e0207 */
[----:B------:R-:W-:-:S07]  /*2fa0*/  IMAD.IADD R23, R23, 0x1, R7 ;  /* 0x0000000117177824 */ /* 0x000fce00078e0207 */
.L_x_28891:
        /* <DEDUP_REMOVED lines=11> */
.L_x_28890:
        /* <DEDUP_REMOVED lines=18> */
.L_x_28964:
        /* <DEDUP_REMOVED lines=30> */
.L_x_28941:
        /* <DEDUP_REMOVED lines=15> */
.L_x_28942:
[----:B------:R-:W-:Y:S05]  /*3450*/  BSYNC.RECONVERGENT B1 ;  /* 0x0000000000017941 */ /* 0x000fea0003800200 */
.L_x_28940:
        /* <DEDUP_REMOVED lines=39> */
.L_x_28944:
[----:B------:R-:W-:Y:S01]  /*36d0*/  IMAD.MOV.U32 R26, RZ, RZ, R36 ;  /* 0x000000ffff1a7224 */ /* 0x000fe200078e0024 */
[----:B------:R-:W-:Y:S01]  /*36e0*/  MOV R13, R37 ;  /* 0x00000025000d7202 */ /* 0x000fe20000000f00 */
[----:B------:R-:W-:Y:S01]  /*36f0*/  IMAD.MOV.U32 R14, RZ, RZ, R38 ;  /* 0x000000ffff0e7224 */ /* 0x000fe200078e0026 */
[----:B------:R-:W-:Y:S02]  /*3700*/  MOV R11, R39 ;  /* 0x00000027000b7202 */ /* 0x000fe40000000f00 */
[----:B------:R-:W-:-:S07]  /*3710*/  MOV R12, 0x3730 ;  /* 0x00003730000c7802 */ /* 0x000fce0000000f00 */
[----:B-12---:R-:W-:Y:S05]  /*3720*/  CALL.REL.NOINC `($__internal_594_$__cuda_sm20_div_s64) ;  /* 0x0000003000fc7944 */ /* 0x006fea0003c00000 */
        /* <DEDUP_REMOVED lines=11> */
.L_x_28945:
[----:B------:R-:W-:Y:S05]  /*37e0*/  BSYNC.RECONVERGENT B1 ;  /* 0x0000000000017941 */ /* 0x000fea0003800200 */
.L_x_28943:
        /* <DEDUP_REMOVED lines=37> */
.L_x_28947:
        /* <DEDUP_REMOVED lines=17> */
.L_x_28948:
[----:B------:R-:W-:Y:S05]  /*3b50*/  BSYNC.RECONVERGENT B1 ;  /* 0x0000000000017941 */ /* 0x000fea0003800200 */
.L_x_28946:
        /* <DEDUP_REMOVED lines=38> */
.L_x_28950:
[----:B------:R-:W-:Y:S01]  /*3dc0*/  MOV R26, R20 ;  /* 0x00000014001a7202 */ /* 0x000fe20000000f00 */
[----:B------:R-:W-:Y:S01]  /*3dd0*/  IMAD.MOV.U32 R13, RZ, RZ, R21 ;  /* 0x000000ffff0d7224 */ /* 0x000fe200078e0015 */
[----:B------:R-:W-:Y:S01]  /*3de0*/  MOV R14, R36 ;  /* 0x00000024000e7202 */ /* 0x000fe20000000f00 */
[----:B------:R-:W-:Y:S01]  /*3df0*/  IMAD.MOV.U32 R11, RZ, RZ, R37 ;  /* 0x000000ffff0b7224 */ /* 0x000fe200078e0025 */
[----:B------:R-:W-:-:S07]  /*3e00*/  MOV R12, 0x3e20 ;  /* 0x00003e20000c7802 */ /* 0x000fce0000000f00 */
[----:B-12---:R-:W-:Y:S05]  /*3e10*/  CALL.REL.NOINC `($__internal_594_$__cuda_sm20_div_s64) ;  /* 0x0000002c00407944 */ /* 0x006fea0003c00000 */
        /* <DEDUP_REMOVED lines=11> */
.L_x_28951:
[----:B------:R-:W-:Y:S05]  /*3ed0*/  BSYNC.RECONVERGENT B1 ;  /* 0x0000000000017941 */ /* 0x000fea0003800200 */
.L_x_28949:
        /* <DEDUP_REMOVED lines=38> */
.L_x_28953:
        /* <DEDUP_REMOVED lines=17> */
.L_x_28954:
[----:B------:R-:W-:Y:S05]  /*4250*/  BSYNC.RECONVERGENT B1 ;  /* 0x0000000000017941 */ /* 0x000fea0003800200 */
.L_x_28952:
        /* <DEDUP_REMOVED lines=40> */
.L_x_28956:
        /* <DEDUP_REMOVED lines=17> */
.L_x_28957:
[----:B------:R-:W-:Y:S05]  /*45f0*/  BSYNC.RECONVERGENT B1 ;  /* 0x0000000000017941 */ /* 0x000fea0003800200 */
.L_x_28955:
        /* <DEDUP_REMOVED lines=40> */
.L_x_28959:
        /* <DEDUP_REMOVED lines=17> */
.L_x_28960:
[----:B------:R-:W-:Y:S05]  /*4990*/  BSYNC.RECONVERGENT B1 ;  /* 0x0000000000017941 */ /* 0x000fea0003800200 */
.L_x_28958:
        /* <DEDUP_REMOVED lines=38> */
.L_x_28962:
        /* <DEDUP_REMOVED lines=17> */
.L_x_28963:
[----:B------:R-:W-:Y:S05]  /*4d10*/  BSYNC.RECONVERGENT B1 ;  /* 0x0000000000017941 */ /* 0x000fea0003800200 */
.L_x_28961:
        /* <DEDUP_REMOVED lines=15> */
.L_x_28939:
        /* <DEDUP_REMOVED lines=37> */
.L_x_28967:
[----:B------:R-:W-:Y:S01]  /*5060*/  MOV R26, R18 ;  /* 0x00000012001a7202 */ /* 0x000fe20000000f00 */
[----:B------:R-:W-:Y:S01]  /*5070*/  IMAD.MOV.U32 R14, RZ, RZ, R6 ;  /* 0x000000ffff0e7224 */ /* 0x000fe200078e0006 */
[----:B------:R-:W-:Y:S02]  /*5080*/  MOV R13, R19 ;  /* 0x00000013000d7202 */ /* 0x000fe40000000f00 */
[----:B------:R-:W-:Y:S02]  /*5090*/  MOV R11, R7 ;  /* 0x00000007000b7202 */ /* 0x000fe40000000f00 */
[----:B------:R-:W-:-:S07]  /*50a0*/  MOV R12, 0x50c0 ;  /* 0x000050c0000c7802 */ /* 0x000fce0000000f00 */
[----:B-1----:R-:W-:Y:S05]  /*50b0*/  CALL.REL.NOINC `($__internal_594_$__cuda_sm20_div_s64) ;  /* 0x0000001800987944 */ /* 0x002fea0003c00000 */
        /* <DEDUP_REMOVED lines=9> */
.L_x_28968:
[----:B------:R-:W-:Y:S05]  /*5150*/  BSYNC.RECONVERGENT B1 ;  /* 0x0000000000017941 */ /* 0x000fea0003800200 */
.L_x_28966:
        /* <DEDUP_REMOVED lines=39> */
.L_x_28970:
[----:B------:R-:W-:Y:S01]  /*53d0*/  MOV R26, R18 ;  /* 0x00000012001a7202 */ /* 0x000fe20000000f00 */
[----:B------:R-:W-:Y:S01]  /*53e0*/  IMAD.MOV.U32 R13, RZ, RZ, R19 ;  /* 0x000000ffff0d7224 */ /* 0x000fe200078e0013 */
[----:B------:R-:W-:Y:S02]  /*53f0*/  MOV R14, R6 ;  /* 0x00000006000e7202 */ /* 0x000fe40000000f00 */
[----:B------:R-:W-:Y:S02]  /*5400*/  MOV R11, R7 ;  /* 0x00000007000b7202 */ /* 0x000fe40000000f00 */
[----:B------:R-:W-:-:S07]  /*5410*/  MOV R12, 0x5430 ;  /* 0x00005430000c7802 */ /* 0x000fce0000000f00 */
[----:B-1----:R-:W-:Y:S05]  /*5420*/  CALL.REL.NOINC `($__internal_594_$__cuda_sm20_div_s64) ;  /* 0x0000001400bc7944 */ /* 0x002fea0003c00000 */
        /* <DEDUP_REMOVED lines=11> */
.L_x_28971:
[----:B------:R-:W-:Y:S05]  /*54e0*/  BSYNC.RECONVERGENT B1 ;  /* 0x0000000000017941 */ /* 0x000fea0003800200 */
.L_x_28969:
        /* <DEDUP_REMOVED lines=40> */
.L_x_28973:
        /* <DEDUP_REMOVED lines=17> */
.L_x_28974:
[----:B------:R-:W-:Y:S05]  /*5880*/  BSYNC.RECONVERGENT B1 ;  /* 0x0000000000017941 */ /* 0x000fea0003800200 */
.L_x_28972:
        /* <DEDUP_REMOVED lines=40> */
.L_x_28976:
[----:B------:R-:W-:Y:S01]  /*5b10*/  MOV R26, R18 ;  /* 0x00000012001a7202 */ /* 0x000fe20000000f00 */
[----:B------:R-:W-:Y:S01]  /*5b20*/  IMAD.MOV.U32 R14, RZ, RZ, R20 ;  /* 0x000000ffff0e7224 */ /* 0x000fe200078e0014 */
[----:B------:R-:W-:Y:S02]  /*5b30*/  MOV R13, R19 ;  /* 0x00000013000d7202 */ /* 0x000fe40000000f00 */
[----:B------:R-:W-:Y:S02]  /*5b40*/  MOV R11, R21 ;  /* 0x00000015000b7202 */ /* 0x000fe40000000f00 */
[----:B------:R-:W-:-:S07]  /*5b50*/  MOV R12, 0x5b70 ;  /* 0x00005b70000c7802 */ /* 0x000fce0000000f00 */
[----:B-1----:R-:W-:Y:S05]  /*5b60*/  CALL.REL.NOINC `($__internal_594_$__cuda_sm20_div_s64) ;  /* 0x0000000c00ec7944 */ /* 0x002fea0003c00000 */
        /* <DEDUP_REMOVED lines=11> */
.L_x_28977:
[----:B------:R-:W-:Y:S05]  /*5c20*/  BSYNC.RECONVERGENT B1 ;  /* 0x0000000000017941 */ /* 0x000fea0003800200 */
.L_x_28975:
        /* <DEDUP_REMOVED lines=11> */
.L_x_28965:
        /* <DEDUP_REMOVED lines=35> */
.L_x_28980:
[----:B------:R-:W-:Y:S01]  /*5f10*/  MOV R26, R18 ;  /* 0x00000012001a7202 */ /* 0x000fe20000000f00 */
[----:B------:R-:W-:Y:S01]  /*5f20*/  IMAD.MOV.U32 R13, RZ, RZ, R19 ;  /* 0x000000ffff0d7224 */ /* 0x000fe200078e0013 */
[----:B------:R-:W-:Y:S02]  /*5f30*/  MOV R14, R4 ;  /* 0x00000004000e7202 */ /* 0x000fe40000000f00 */
[----:B------:R-:W-:Y:S02]  /*5f40*/  MOV R11, R5 ;  /* 0x00000005000b7202 */ /* 0x000fe40000000f00 */
[----:B------:R-:W-:-:S07]  /*5f50*/  MOV R12, 0x5f70 ;  /* 0x00005f70000c7802 */ /* 0x000fce0000000f00 */
[----:B-1----:R-:W-:Y:S05]  /*5f60*/  CALL.REL.NOINC `($__internal_594_$__cuda_sm20_div_s64) ;  /* 0x0000000800ec7944 */ /* 0x002fea0003c00000 */
        /* <DEDUP_REMOVED lines=8> */
.L_x_28981:
[----:B------:R-:W-:Y:S05]  /*5ff0*/  BSYNC.RECONVERGENT B1 ;  /* 0x0000000000017941 */ /* 0x000fea0003800200 */
.L_x_28979:
        /* <DEDUP_REMOVED lines=39> */
.L_x_28983:
[----:B------:R-:W-:Y:S01]  /*6270*/  MOV R26, R18 ;  /* 0x00000012001a7202 */ /* 0x000fe20000000f00 */
[----:B------:R-:W-:Y:S01]  /*6280*/  IMAD.MOV.U32 R13, RZ, RZ, R19 ;  /* 0x000000ffff0d7224 */ /* 0x000fe200078e0013 */
[----:B------:R-:W-:Y:S02]  /*6290*/  MOV R14, R16 ;  /* 0x00000010000e7202 */ /* 0x000fe40000000f00 */
[----:B------:R-:W-:Y:S02]  /*62a0*/  MOV R11, R17 ;  /* 0x00000011000b7202 */ /* 0x000fe40000000f00 */
[----:B------:R-:W-:-:S07]  /*62b0*/  MOV R12, 0x62d0 ;  /* 0x000062d0000c7802 */ /* 0x000fce0000000f00 */
[----:B-1----:R-:W-:Y:S05]  /*62c0*/  CALL.REL.NOINC `($__internal_594_$__cuda_sm20_div_s64) ;  /* 0x0000000800147944 */ /* 0x002fea0003c00000 */
        /* <DEDUP_REMOVED lines=11> */
.L_x_28984:
[----:B------:R-:W-:Y:S05]  /*6380*/  BSYNC.RECONVERGENT B1 ;  /* 0x0000000000017941 */ /* 0x000fea0003800200 */
.L_x_28982:
        /* <DEDUP_REMOVED lines=11> */
.L_x_28978:
        /* <DEDUP_REMOVED lines=31> */
.L_x_28986:
[----:B------:R-:W-:Y:S01]  /*6630*/  IMAD.MOV.U32 R24, RZ, RZ, R20 ;  /* 0x000000ffff187224 */ /* 0x000fe200078e0014 */
[----:B------:R-:W-:-:S07]  /*6640*/  MOV R26, 0x6660 ;  /* 0x00006660001a7802 */ /* 0x000fce0000000f00 */
[----:B-1----:R-:W-:Y:S05]  /*6650*/  CALL.REL.NOINC `($__internal_595_$__cuda_sm20_rem_s64) ;  /* 0x00000008007c7944 */ /* 0x002fea0003c00000 */
[----:B------:R-:W-:Y:S02]  /*6660*/  MOV R4, R6 ;  /* 0x0000000600047202 */ /* 0x000fe40000000f00 */
[----:B------:R-:W-:-:S07]  /*6670*/  MOV R5, R7 ;  /* 0x0000000700057202 */ /* 0x000fce0000000f00 */
.L_x_28987:
[----:B------:R-:W-:Y:S05]  /*6680*/  BSYNC.RECONVERGENT B1 ;  /* 0x0000000000017941 */ /* 0x000fea0003800200 */
.L_x_28985:
        /* <DEDUP_REMOVED lines=9> */
.L_x_28938:
[----:B------:R-:W2:Y:S02]  /*6720*/  LDG.E R8, desc[UR14][R8.64] ;  /* 0x0000000e08087981 */ /* 0x000ea4000c1e1900 */
[----:B--2---:R-:W-:-:S05]  /*6730*/  IMAD R5, R8, R8, RZ ;  /* 0x0000000808057224 */ /* 0x004fca00078e02ff */
[----:B------:R2:W-:Y:S02]  /*6740*/  STS [R2], R5 ;  /* 0x0000000502007388 */ /* 0x0005e40000000800 */
.L_x_28937:
[----:B------:R-:W-:Y:S05]  /*6750*/  BSYNC.RECONVERGENT B0 ;  /* 0x0000000000007941 */ /* 0x000fea0003800200 */
.L_x_28889:
[----:B------:R-:W-:Y:S01]  /*6760*/  BAR.SYNC.DEFER_BLOCKING 0x0 ;  /* 0x0000000000007b1d */ /* 0x000fe20000010000 */
[----:B------:R-:W-:Y:S02]  /*6770*/  ISETP.GE.U32.AND P0, PT, R3, 0x42, PT ;  /* 0x000000420300780c */ /* 0x000fe40003f06070 */
[----:B------:R-:W-:-:S11]  /*6780*/  ISETP.GT.U32.AND P1, PT, R0, 0x1f, PT ;  /* 0x0000001f0000780c */ /* 0x000fd60003f24070 */
[----:B------:R-:W-:Y:S05]  /*6790*/  @!P0 BRA `(.L_x_28988) ;  /* 0x00000000002c8947 */ /* 0x000fea0003800000 */
.L_x_28989:
        /* <DEDUP_REMOVED lines=11> */
.L_x_28988:
        /* <DEDUP_REMOVED lines=45> */
        .weak           $__internal_594_$__cuda_sm20_div_s64
        .type           $__internal_594_$__cuda_sm20_div_s64,@function
        .size           $__internal_594_$__cuda_sm20_div_s64,($__internal_595_$__cuda_sm20_rem_s64 - $__internal_594_$__cuda_sm20_div_s64)
$__internal_594_$__cuda_sm20_div_s64:
        /* <DEDUP_REMOVED lines=82> */
[----:B------:R-:W-:Y:S06]  /*7040*/  RET.REL.NODEC R12 `(contiguous_sum_square2_i32) ;  /* 0xffffff8c0cec7950 */ /* 0x000fec0003c3ffff */
        .weak           $__internal_595_$__cuda_sm20_rem_s64
        .type           $__internal_595_$__cuda_sm20_rem_s64,@function
        .size           $__internal_595_$__cuda_sm20_rem_s64,(.L_x_30923 - $__internal_595_$__cuda_sm20_rem_s64)
$__internal_595_$__cuda_sm20_rem_s64:
        /* <DEDUP_REMOVED lines=76> */
[----:B------:R-:W-:Y:S06]  /*7510*/  RET.REL.NODEC R26 `(contiguous_sum_square2_i32) ;  /* 0xffffff881ab87950 */ /* 0x000fec0003c3ffff */
.L_x_28990:
        /* <DEDUP_REMOVED lines=14> */
.L_x_30923:


//--------------------- .text.uncontiguous_cumulate_sum_square_i32 --------------------------
	.section	.text.uncontiguous_cumulate_sum_square_i32,"ax",@progbits
	.align	128
        .global         uncontiguous_cumulate_sum_square_i32
        .type           uncontiguous_cumulate_sum_square_i32,@function
        .size           uncontiguous_cumulate_sum_square_i32,(.L_x_30925 - uncontiguous_cumulate_sum_square_i32)
        .other          uncontiguous_cumulate_sum_square_i32,@"STO_CUDA_ENTRY STV_DEFAULT"
uncontiguous_cumulate_sum_square_i32:
.text.uncontiguous_cumulate_sum_square_i32:
        /* <DEDUP_REMOVED lines=41> */
.L_x_29019:
        /* <DEDUP_REMOVED lines=33> */
.L_x_28996:
[----:B------:R-:W-:Y:S01]  /*04a0*/  IMAD.MOV.U32 R29, RZ, RZ, R14 ;  /* 0x000000ffff1d7224 */ /* 0x000fe200078e000e */
[----:B------:R-:W-:Y:S01]  /*04b0*/  MOV R26, R15 ;  /* 0x0000000f001a7202 */ /* 0x000fe20000000f00 */
[----:B------:R-:W-:Y:S01]  /*04c0*/  IMAD.MOV.U32 R13, RZ, RZ, R16 ;  /* 0x000000ffff0d7224 */ /* 0x000fe200078e0010 */
[----:B------:R-:W-:Y:S02]  /*04d0*/  MOV R12, R17 ;  /* 0x00000011000c7202 */ /* 0x000fe40000000f00 */
[----:B------:R-:W-:-:S07]  /*04e0*/  MOV R11, 0x500 ;  /* 0x00000500000b7802 */ /* 0x000fce0000000f00 */
[----:B------:R-:W-:Y:S05]  /*04f0*/  CALL.REL.NOINC `($__internal_596_$__cuda_sm20_div_s64) ;  /* 0x0000006400d07944 */ /* 0x000fea0003c00000 */
        /* <DEDUP_REMOVED lines=9> */
.L_x_28997:
[----:B------:R-:W-:Y:S05]  /*0590*/  BSYNC.RECONVERGENT B1 ;  /* 0x0000000000017941 */ /* 0x000fea0003800200 */
.L_x_28995:
        /* <DEDUP_REMOVED lines=36> */
.L_x_28999:
[----:B------:R-:W-:Y:S01]  /*07e0*/  IMAD.MOV.U32 R29, RZ, RZ, R7 ;  /* 0x000000ffff1d7224 */ /* 0x000fe200078e0007 */
[----:B------:R-:W-:Y:S01]  /*07f0*/  MOV R26, R8 ;  /* 0x00000008001a7202 */ /* 0x000fe20000000f00 */
[----:B------:R-:W-:Y:S01]  /*0800*/  IMAD.MOV.U32 R13, RZ, RZ, R16 ;  /* 0x000000ffff0d7224 */ /* 0x000fe200078e0010 */
[----:B------:R-:W-:Y:S02]  /*0810*/  MOV R12, R17 ;  /* 0x00000011000c7202 */ /* 0x000fe40000000f00 */
[----:B------:R-:W-:-:S07]  /*0820*/  MOV R11, 0x840 ;  /* 0x00000840000b7802 */ /* 0x000fce0000000f00 */
[----:B------:R-:W-:Y:S05]  /*0830*/  CALL.REL.NOINC `($__internal_596_$__cuda_sm20_div_s64) ;  /* 0x0000006400007944 */ /* 0x000fea0003c00000 */
        /* <DEDUP_REMOVED lines=10> */
.L_x_29000:
[----:B------:R-:W-:Y:S05]  /*08e0*/  BSYNC.RECONVERGENT B1 ;  /* 0x0000000000017941 */ /* 0x000fea0003800200 */
.L_x_28998:
        /* <DEDUP_REMOVED lines=37> */
.L_x_29002:
[----:B------:R-:W-:Y:S01]  /*0b40*/  MOV R29, R14 ;  /* 0x0000000e001d7202 */ /* 0x000fe20000000f00 */
[----:B------:R-:W-:Y:S01]  /*0b50*/  IMAD.MOV.U32 R26, RZ, RZ, R15 ;  /* 0x000000ffff1a7224 */ /* 0x000fe200078e000f */
[----:B------:R-:W-:Y:S01]  /*0b60*/  MOV R13, R16 ;  /* 0x00000010000d7202 */ /* 0x000fe20000000f00 */
[----:B------:R-:W-:Y:S01]  /*0b70*/  IMAD.MOV.U32 R12, RZ, RZ, R17 ;  /* 0x000000ffff0c7224 */ /* 0x000fe200078e0011 */
[----:B------:R-:W-:-:S07]  /*0b80*/  MOV R11, 0xba0 ;  /* 0x00000ba0000b7802 */ /* 0x000fce0000000f00 */
[----:B------:R-:W-:Y:S05]  /*0b90*/  CALL.REL.NOINC `($__internal_596_$__cuda_sm20_div_s64) ;  /* 0x0000006000287944 */ /* 0x000fea0003c00000 */
        /* <DEDUP_REMOVED lines=10> */
.L_x_29003:
[----:B------:R-:W-:Y:S05]  /*0c40*/  BSYNC.RECONVERGENT B1 ;  /* 0x0000000000017941 */ /* 0x000fea0003800200 */
.L_x_29001:
        /* <DEDUP_REMOVED lines=34> */
.L_x_29005:
        /* <DEDUP_REMOVED lines=16> */
.L_x_29006:
[----:B------:R-:W-:Y:S05]  /*0f70*/  BSYNC.RECONVERGENT B1 ;  /* 0x0000000000017941 */ /* 0x000fea0003800200 */
.L_x_29004:
        /* <DEDUP_REMOVED lines=37> */
.L_x_29008:
        /* <DEDUP_REMOVED lines=17> */
.L_x_29009:
[----:B------:R-:W-:Y:S05]  /*12e0*/  BSYNC.RECONVERGENT B1 ;  /* 0x0000000000017941 */ /* 0x000fea0003800200 */
.L_x_29007:
        /* <DEDUP_REMOVED lines=35> */
.L_x_29011:
        /* <DEDUP_REMOVED lines=16> */
.L_x_29012:
[----:B------:R-:W-:Y:S05]  /*1620*/  BSYNC.RECONVERGENT B1 ;  /* 0x0000000000017941 */ /* 0x000fea0003800200 */
.L_x_29010:
        /* <DEDUP_REMOVED lines=36> */
.L_x_29014:
[----:B------:R-:W-:Y:S01]  /*1870*/  MOV R29, R14 ;  /* 0x0000000e001d7202 */ /* 0x000fe20000000f00 */
[----:B------:R-:W-:Y:S01]  /*1880*/  IMAD.MOV.U32 R26, RZ, RZ, R15 ;  /* 0x000000ffff1a7224 */ /* 0x000fe200078e000f */
[----:B------:R-:W-:Y:S01]  /*1890*/  MOV R13, R16 ;  /* 0x00000010000d7202 */ /* 0x000fe20000000f00 */
[----:B------:R-:W-:Y:S01]  /*18a0*/  IMAD.MOV.U32 R12, RZ, RZ, R17 ;  /* 0x000000ffff0c7224 */ /* 0x000fe200078e0011 */
[----:B------:R-:W-:-:S07]  /*18b0*/  MOV R11, 0x18d0 ;  /* 0x000018d0000b7802 */ /* 0x000fce0000000f00 */
[----:B------:R-:W-:Y:S05]  /*18c0*/  CALL.REL.NOINC `($__internal_596_$__cuda_sm20_div_s64) ;  /* 0x0000005000dc7944 */ /* 0x000fea0003c00000 */
        /* <DEDUP_REMOVED lines=11> */
.L_x_29015:
[----:B------:R-:W-:Y:S05]  /*1980*/  BSYNC.RECONVERGENT B1 ;  /* 0x0000000000017941 */ /* 0x000fea0003800200 */
.L_x_29013:
        /* <DEDUP_REMOVED lines=36> */
.L_x_29017:
        /* <DEDUP_REMOVED lines=17> */
.L_x_29018:
[----:B------:R-:W-:Y:S05]  /*1ce0*/  BSYNC.RECONVERGENT B1 ;  /* 0x0000000000017941 */ /* 0x000fea0003800200 */
.L_x_29016:
        /* <DEDUP_REMOVED lines=10> */
.L_x_28994:
        /* <DEDUP_REMOVED lines=36> */
.L_x_29022:
[----:B------:R-:W-:Y:S01]  /*1fd0*/  MOV R29, R14 ;  /* 0x0000000e001d7202 */ /* 0x000fe20000000f00 */
[----:B------:R-:W-:Y:S01]  /*1fe0*/  IMAD.MOV.U32 R26, RZ, RZ, R15 ;  /* 0x000000ffff1a7224 */ /* 0x000fe200078e000f */
[----:B------:R-:W-:Y:S01]  /*1ff0*/  MOV R13, R16 ;  /* 0x00000010000d7202 */ /* 0x000fe20000000f00 */
[----:B------:R-:W-:Y:S01]  /*2000*/  IMAD.MOV.U32 R12, RZ, RZ, R17 ;  /* 0x000000ffff0c7224 */ /* 0x000fe200078e0011 */
[----:B------:R-:W-:-:S07]  /*2010*/  MOV R11, 0x2030 ;  /* 0x00002030000b7802 */ /* 0x000fce0000000f00 */
[----:B------:R-:W-:Y:S05]  /*2020*/  CALL.REL.NOINC `($__internal_596_$__cuda_sm20_div_s64) ;  /* 0x0000004c00047944 */ /* 0x000fea0003c00000 */
        /* <DEDUP_REMOVED lines=9> */
.L_x_29023:
[----:B------:R-:W-:Y:S05]  /*20c0*/  BSYNC.RECONVERGENT B1 ;  /* 0x0000000000017941 */ /* 0x000fea0003800200 */
.L_x_29021:
        /* <DEDUP_REMOVED lines=36> */
.L_x_29025:
        /* <DEDUP_REMOVED lines=17> */
.L_x_29026:
[----:B------:R-:W-:Y:S05]  /*2420*/  BSYNC.RECONVERGENT B1 ;  /* 0x0000000000017941 */ /* 0x000fea0003800200 */
.L_x_29024:
        /* <DEDUP_REMOVED lines=38> */
.L_x_29028:
        /* <DEDUP_REMOVED lines=16> */
.L_x_29029:
[----:B------:R-:W-:Y:S05]  /*2790*/  BSYNC.RECONVERGENT B1 ;  /* 0x0000000000017941 */ /* 0x000fea0003800200 */
.L_x_29027:
        /* <DEDUP_REMOVED lines=36> */
.L_x_29031:
        /* <DEDUP_REMOVED lines=16> */
.L_x_29032:
[----:B------:R-:W-:Y:S05]  /*2ae0*/  BSYNC.RECONVERGENT B1 ;  /* 0x0000000000017941 */ /* 0x000fea0003800200 */
.L_x_29030:
[----:B------:R-:W-:Y:S01]  /*2af0*/  IMAD R5, R5, R38, RZ ;  /* 0x0000002605057224 */ /* 0x000fe200078e02ff */
[----:B------:R-:W-:Y:S01]  /*2b00*/  IADD3 R9, PT, PT, R9, -0x2, RZ ;  /* 0xfffffffe09097810 */ /* 0x000fe20007ffe0ff */
[----:B------:R-:W-:Y:S02]  /*2b10*/  IMAD.MOV.U32 R34, RZ, RZ, R20 ;  /* 0x000000ffff227224 */ /* 0x000fe400078e0014 */
[-C--:B------:R-:W-:Y:S02]  /*2b20*/  IMAD R5, R39, R10.reuse, R5 ;  /* 0x0000000a27057224 */ /* 0x080fe400078e0205 */
[----:B------:R-:W-:-:S04]  /*2b30*/  IMAD.WIDE.U32 R34, R38, R10, R34 ;  /* 0x0000000a26227225 */ /* 0x000fc800078e0022 */
[----:B------:R-:W-:Y:S01]  /*2b40*/  IMAD.IADD R6, R35, 0x1, R5 ;  /* 0x0000000123067824 */ /* 0x000fe200078e0205 */
[----:B------:R-:W-:-:S07]  /*2b50*/  MOV R5, R34 ;  /* 0x0000002200057202 */ /* 0x000fce0000000f00 */
.L_x_29020:
        /* <DEDUP_REMOVED lines=31> */
.L_x_29034:
[----:B------:R-:W-:Y:S01]  /*2d50*/  IMAD.MOV.U32 R20, RZ, RZ, R14 ;  /* 0x000000ffff147224 */ /* 0x000fe200078e000e */
[----:B------:R-:W-:Y:S01]  /*2d60*/  MOV R24, R15 ;  /* 0x0000000f00187202 */ /* 0x000fe20000000f00 */
[----:B------:R-:W-:Y:S01]  /*2d70*/  IMAD.MOV.U32 R21, RZ, RZ, R16 ;  /* 0x000000ffff157224 */ /* 0x000fe200078e0010 */
[----:B------:R-:W-:Y:S02]  /*2d80*/  MOV R22, R17 ;  /* 0x0000001100167202 */ /* 0x000fe40000000f00 */
[----:B------:R-:W-:-:S07]  /*2d90*/  MOV R23, 0x2db0 ;  /* 0x00002db000177802 */ /* 0x000fce0000000f00 */
[----:B------:R-:W-:Y:S05]  /*2da0*/  CALL.REL.NOINC `($__internal_597_$__cuda_sm20_rem_s64) ;  /* 0x0000004000f47944 */ /* 0x000fea0003c00000 */
[----:B------:R-:W-:Y:S01]  /*2db0*/  IMAD.MOV.U32 R10, RZ, RZ, R12 ;  /* 0x000000ffff0a7224 */ /* 0x000fe200078e000c */
[----:B------:R-:W-:-:S07]  /*2dc0*/  MOV R11, R13 ;  /* 0x0000000d000b7202 */ /* 0x000fce0000000f00 */
.L_x_29035:
[----:B------:R-:W-:Y:S05]  /*2dd0*/  BSYNC.RECONVERGENT B1 ;  /* 0x0000000000017941 */ /* 0x000fea0003800200 */
.L_x_29033:
        /* <DEDUP_REMOVED lines=33> */
.L_x_29037:
[----:B------:R-:W-:Y:S01]  /*2ff0*/  MOV R21, R16 ;  /* 0x0000001000157202 */ /* 0x000fe20000000f00 */
[----:B------:R-:W-:Y:S01]  /*3000*/  IMAD.MOV.U32 R22, RZ, RZ, R17 ;  /* 0x000000ffff167224 */ /* 0x000fe200078e0011 */
[----:B------:R-:W-:Y:S01]  /*3010*/  MOV R20, R7 ;  /* 0x0000000700147202 */ /* 0x000fe20000000f00 */
[----:B------:R-:W-:Y:S01]  /*3020*/  IMAD.MOV.U32 R24, RZ, RZ, R8 ;  /* 0x000000ffff187224 */ /* 0x000fe200078e0008 */
[----:B------:R-:W-:-:S07]  /*3030*/  MOV R23, 0x3050 ;  /* 0x0000305000177802 */ /* 0x000fce0000000f00 */
[----:B------:R-:W-:Y:S05]  /*3040*/  CALL.REL.NOINC `($__internal_597_$__cuda_sm20_rem_s64) ;  /* 0x00000040004c7944 */ /* 0x000fea0003c00000 */
[----:B------:R-:W-:Y:S01]  /*3050*/  MOV R8, R12 ;  /* 0x0000000c00087202 */ /* 0x000fe20000000f00 */
[----:B------:R-:W-:-:S07]  /*3060*/  IMAD.MOV.U32 R9, RZ, RZ, R13 ;  /* 0x000000ffff097224 */ /* 0x000fce00078e000d */
.L_x_29038:
[----:B------:R-:W-:Y:S05]  /*3070*/  BSYNC.RECONVERGENT B1 ;  /* 0x0000000000017941 */ /* 0x000fea0003800200 */
.L_x_29036:
[----:B------:R-:W-:Y:S01]  /*3080*/  MOV R10, R5 ;  /* 0x00000005000a7202 */ /* 0x000fe20000000f00 */
[----:B------:R-:W-:Y:S02]  /*3090*/  IMAD R7, R9, R18, RZ ;  /* 0x0000001209077224 */ /* 0x000fe400078e02ff */
[----:B------:R-:W-:Y:S02]  /*30a0*/  IMAD.MOV.U32 R11, RZ, RZ, R6 ;  /* 0x000000ffff0b7224 */ /* 0x000fe400078e0006 */
[-C--:B------:R-:W-:Y:S02]  /*30b0*/  IMAD R7, R19, R8.reuse, R7 ;  /* 0x0000000813077224 */ /* 0x080fe400078e0207 */
[----:B------:R-:W-:-:S04]  /*30c0*/  IMAD.WIDE.U32 R10, R18, R8, R10 ;  /* 0x00000008120a7225 */ /* 0x000fc800078e000a */
[----:B------:R-:W-:Y:S01]  /*30d0*/  IMAD.MOV.U32 R5, RZ, RZ, R10 ;  /* 0x000000ffff057224 */ /* 0x000fe200078e000a */
[----:B------:R-:W-:-:S07]  /*30e0*/  IADD3 R6, PT, PT, R11, R7, RZ ;  /* 0x000000070b067210 */ /* 0x000fce0007ffe0ff */
.L_x_28993:
        /* <DEDUP_REMOVED lines=10> */
.L_x_28992:
        /* <DEDUP_REMOVED lines=20> */
.L_x_29066:
        /* <DEDUP_REMOVED lines=33> */
.L_x_29043:
[----:B------:R-:W-:Y:S01]  /*34e0*/  MOV R29, R15 ;  /* 0x0000000f001d7202 */ /* 0x000fe20000000f00 */
[----:B------:R-:W-:Y:S01]  /*34f0*/  IMAD.MOV.U32 R26, RZ, RZ, R14 ;  /* 0x000000ffff1a7224 */ /* 0x000fe200078e000e */
[----:B------:R-:W-:Y:S01]  /*3500*/  MOV R13, R34 ;  /* 0x00000022000d7202 */ /* 0x000fe20000000f00 */
[----:B------:R-:W-:Y:S01]  /*3510*/  IMAD.MOV.U32 R12, RZ, RZ, R35 ;  /* 0x000000ffff0c7224 */ /* 0x000fe200078e0023 */
[----:B------:R-:W-:-:S07]  /*3520*/  MOV R11, 0x3540 ;  /* 0x00003540000b7802 */ /* 0x000fce0000000f00 */
[----:B-123--:R-:W-:Y:S05]  /*3530*/  CALL.REL.NOINC `($__internal_596_$__cuda_sm20_div_s64) ;  /* 0x0000003400c07944 */ /* 0x00efea0003c00000 */
        /* <DEDUP_REMOVED lines=11> */
.L_x_29044:
[----:B------:R-:W-:Y:S05]  /*35f0*/  BSYNC.RECONVERGENT B1 ;  /* 0x0000000000017941 */ /* 0x000fea0003800200 */
.L_x_29042:
        /* <DEDUP_REMOVED lines=39> */
.L_x_29046:
[----:B------:R-:W-:Y:S01]  /*3870*/  MOV R29, R34 ;  /* 0x00000022001d7202 */ /* 0x000fe20000000f00 */
[----:B------:R-:W-:Y:S01]  /*3880*/  IMAD.MOV.U32 R26, RZ, RZ, R35 ;  /* 0x000000ffff1a7224 */ /* 0x000fe200078e0023 */
[----:B------:R-:W-:Y:S01]  /*3890*/  MOV R13, R36 ;  /* 0x00000024000d7202 */ /* 0x000fe20000000f00 */
[----:B------:R-:W-:Y:S01]  /*38a0*/  IMAD.MOV.U32 R12, RZ, RZ, R37 ;  /* 0x000000ffff0c7224 */ /* 0x000fe200078e0025 */
[----:B------:R-:W-:-:S07]  /*38b0*/  MOV R11, 0x38d0 ;  /* 0x000038d0000b7802 */ /* 0x000fce0000000f00 */
[----:B-1----:R-:W-:Y:S05]  /*38c0*/  CALL.REL.NOINC `($__internal_596_$__cuda_sm20_div_s64) ;  /* 0x0000003000dc7944 */ /* 0x002fea0003c00000 */
        /* <DEDUP_REMOVED lines=11> */
.L_x_29047:
[----:B------:R-:W-:Y:S05]  /*3980*/  BSYNC.RECONVERGENT B1 ;  /* 0x0000000000017941 */ /* 0x000fea0003800200 */
.L_x_29045:
        /* <DEDUP_REMOVED lines=38> */
.L_x_29049:
[----:B------:R-:W-:Y:S01]  /*3bf0*/  IMAD.MOV.U32 R29, RZ, RZ, R34 ;  /* 0x000000ffff1d7224 */ /* 0x000fe200078e0022 */
[----:B------:R-:W-:Y:S01]  /*3c00*/  MOV R26, R35 ;  /* 0x00000023001a7202 */ /* 0x000fe20000000f00 */
[----:B------:R-:W-:Y:S01]  /*3c10*/  IMAD.MOV.U32 R13, RZ, RZ, R36 ;  /* 0x000000ffff0d7224 */ /* 0x000fe200078e0024 */
[----:B------:R-:W-:Y:S02]  /*3c20*/  MOV R12, R37 ;  /* 0x00000025000c7202 */ /* 0x000fe40000000f00 */
[----:B------:R-:W-:-:S07]  /*3c30*/  MOV R11, 0x3c50 ;  /* 0x00003c50000b7802 */ /* 0x000fce0000000f00 */
[----:B-1----:R-:W-:Y:S05]  /*3c40*/  CALL.REL.NOINC `($__internal_596_$__cuda_sm20_div_s64) ;  /* 0x0000002c00fc7944 */ /* 0x002fea0003c00000 */
        /* <DEDUP_REMOVED lines=11> */
.L_x_29050:
[----:B------:R-:W-:Y:S05]  /*3d00*/  BSYNC.RECONVERGENT B1 ;  /* 0x0000000000017941 */ /* 0x000fea0003800200 */
.L_x_29048:
        /* <DEDUP_REMOVED lines=38> */
.L_x_29052:
        /* <DEDUP_REMOVED lines=17> */
.L_x_29053:
[----:B------:R-:W-:Y:S05]  /*4080*/  BSYNC.RECONVERGENT B1 ;  /* 0x0000000000017941 */ /* 0x000fea0003800200 */
.L_x_29051:
        /* <DEDUP_REMOVED lines=39> */
.L_x_29055:
        /* <DEDUP_REMOVED lines=17> */
.L_x_29056:
[----:B------:R-:W-:Y:S05]  /*4410*/  BSYNC.RECONVERGENT B1 ;  /* 0x0000000000017941 */ /* 0x000fea0003800200 */
.L_x_29054:
        /* <DEDUP_REMOVED lines=38> */
.L_x_29058:
        /* <DEDUP_REMOVED lines=17> */
.L_x_29059:
[----:B------:R-:W-:Y:S05]  /*4790*/  BSYNC.RECONVERGENT B1 ;  /* 0x0000000000017941 */ /* 0x000fea0003800200 */
.L_x_29057:
        /* <DEDUP_REMOVED lines=38> */
.L_x_29061:
        /* <DEDUP_REMOVED lines=17> */
.L_x_29062:
[----:B------:R-:W-:Y:S05]  /*4b10*/  BSYNC.RECONVERGENT B1 ;  /* 0x0000000000017941 */ /* 0x000fea0003800200 */
.L_x_29060:
        /* <DEDUP_REMOVED lines=36> */
.L_x_29064:
        /* <DEDUP_REMOVED lines=17> */
.L_x_29065:
[----:B------:R-:W-:Y:S05]  /*4e70*/  BSYNC.RECONVERGENT B1 ;  /* 0x0000000000017941 */ /* 0x000fea0003800200 */
.L_x_29063:
        /* <DEDUP_REMOVED lines=12> */
.L_x_29041:
        /* <DEDUP_REMOVED lines=35> */
.L_x_29069:
[----:B------:R-:W-:Y:S01]  /*5170*/  IMAD.MOV.U32 R29, RZ, RZ, R15 ;  /* 0x000000ffff1d7224 */ /* 0x000fe200078e000f */
[----:B------:R-:W-:Y:S01]  /*5180*/  MOV R26, R14 ;  /* 0x0000000e001a7202 */ /* 0x000fe20000000f00 */
[----:B------:R-:W-:Y:S01]  /*5190*/  IMAD.MOV.U32 R13, RZ, RZ, R16 ;  /* 0x000000ffff0d7224 */ /* 0x000fe200078e0010 */
[----:B------:R-:W-:Y:S02]  /*51a0*/  MOV R12, R17 ;  /* 0x00000011000c7202 */ /* 0x000fe40000000f00 */
[----:B------:R-:W-:-:S07]  /*51b0*/  MOV R11, 0x51d0 ;  /* 0x000051d0000b7802 */ /* 0x000fce0000000f00 */
[----:B------:R-:W-:Y:S05]  /*51c0*/  CALL.REL.NOINC `($__internal_596_$__cuda_sm20_div_s64) ;  /* 0x00000018009c7944 */ /* 0x000fea0003c00000 */
        /* <DEDUP_REMOVED lines=11> */
.L_x_29070:
[----:B------:R-:W-:Y:S05]  /*5280*/  BSYNC.RECONVERGENT B1 ;  /* 0x0000000000017941 */ /* 0x000fea0003800200 */
.L_x_29068:
        /* <DEDUP_REMOVED lines=41> */
.L_x_29072:
        /* <DEDUP_REMOVED lines=17> */
.L_x_29073:
[----:B------:R-:W-:Y:S05]  /*5630*/  BSYNC.RECONVERGENT B1 ;  /* 0x0000000000017941 */ /* 0x000fea0003800200 */
.L_x_29071:
        /* <DEDUP_REMOVED lines=40> */
.L_x_29075:
[----:B------:R-:W-:Y:S01]  /*58c0*/  MOV R29, R18 ;  /* 0x00000012001d7202 */ /* 0x000fe20000000f00 */
[----:B------:R-:W-:Y:S01]  /*58d0*/  IMAD.MOV.U32 R13, RZ, RZ, R20 ;  /* 0x000000ffff0d7224 */ /* 0x000fe200078e0014 */
[----:B------:R-:W-:Y:S02]  /*58e0*/  MOV R26, R19 ;  /* 0x00000013001a7202 */ /* 0x000fe40000000f00 */
[----:B------:R-:W-:Y:S02]  /*58f0*/  MOV R12, R21 ;  /* 0x00000015000c7202 */ /* 0x000fe40000000f00 */
[----:B------:R-:W-:-:S07]  /*5900*/  MOV R11, 0x5920 ;  /* 0x00005920000b7802 */ /* 0x000fce0000000f00 */
[----:B------:R-:W-:Y:S05]  /*5910*/  CALL.REL.NOINC `($__internal_596_$__cuda_sm20_div_s64) ;  /* 0x0000001000c87944 */ /* 0x000fea0003c00000 */
        /* <DEDUP_REMOVED lines=11> */
.L_x_29076:
[----:B------:R-:W-:Y:S05]  /*59d0*/  BSYNC.RECONVERGENT B1 ;  /* 0x0000000000017941 */ /* 0x000fea0003800200 */
.L_x_29074:
        /* <DEDUP_REMOVED lines=39> */
.L_x_29078:
[----:B------:R-:W-:Y:S01]  /*5c50*/  MOV R29, R18 ;  /* 0x00000012001d7202 */ /* 0x000fe20000000f00 */
[----:B------:R-:W-:Y:S01]  /*5c60*/  IMAD.MOV.U32 R13, RZ, RZ, R20 ;  /* 0x000000ffff0d7224 */ /* 0x000fe200078e0014 */
[----:B------:R-:W-:Y:S02]  /*5c70*/  MOV R26, R19 ;  /* 0x00000013001a7202 */ /* 0x000fe40000000f00 */
[----:B------:R-:W-:Y:S02]  /*5c80*/  MOV R12, R21 ;  /* 0x00000015000c7202 */ /* 0x000fe40000000f00 */
        /* <DEDUP_REMOVED lines=13> */
.L_x_29079:
[----:B------:R-:W-:Y:S05]  /*5d60*/  BSYNC.RECONVERGENT B1 ;  /* 0x0000000000017941 */ /* 0x000fea0003800200 */
.L_x_29077:
        /* <DEDUP_REMOVED lines=10> */
.L_x_29067:
        /* <DEDUP_REMOVED lines=34> */
.L_x_29082:
[----:B------:R-:W-:Y:S01]  /*6030*/  MOV R29, R15 ;  /* 0x0000000f001d7202 */ /* 0x000fe20000000f00 */
[----:B------:R-:W-:Y:S01]  /*6040*/  IMAD.MOV.U32 R26, RZ, RZ, R14 ;  /* 0x000000ffff1a7224 */ /* 0x000fe200078e000e */
[----:B------:R-:W-:Y:S02]  /*6050*/  MOV R13, R16 ;  /* 0x00000010000d7202 */ /* 0x000fe40000000f00 */
[----:B------:R-:W-:Y:S02]  /*6060*/  MOV R12, R17 ;  /* 0x00000011000c7202 */ /* 0x000fe40000000f00 */
[----:B------:R-:W-:-:S07]  /*6070*/  MOV R11, 0x6090 ;  /* 0x00006090000b7802 */ /* 0x000fce0000000f00 */
[----:B------:R-:W-:Y:S05]  /*6080*/  CALL.REL.NOINC `($__internal_596_$__cuda_sm20_div_s64) ;  /* 0x0000000800ec7944 */ /* 0x000fea0003c00000 */
        /* <DEDUP_REMOVED lines=11> */
.L_x_29083:
[----:B------:R-:W-:Y:S05]  /*6140*/  BSYNC.RECONVERGENT B1 ;  /* 0x0000000000017941 */ /* 0x000fea0003800200 */
.L_x_29081:
        /* <DEDUP_REMOVED lines=41> */
.L_x_29085:
        /* <DEDUP_REMOVED lines=17> */
.L_x_29086:
[----:B------:R-:W-:Y:S05]  /*64f0*/  BSYNC.RECONVERGENT B1 ;  /* 0x0000000000017941 */ /* 0x000fea0003800200 */
.L_x_29084:
        /* <DEDUP_REMOVED lines=10> */
.L_x_29080:
        /* <DEDUP_REMOVED lines=31> */
.L_x_29088:
[----:B------:R-:W-:Y:S01]  /*6790*/  IMAD.MOV.U32 R21, RZ, RZ, R10 ;  /* 0x000000ffff157224 */ /* 0x000fe200078e000a */
[----:B------:R-:W-:Y:S01]  /*67a0*/  MOV R22, R11 ;  /* 0x0000000b00167202 */ /* 0x000fe20000000f00 */
[----:B------:R-:W-:Y:S01]  /*67b0*/  IMAD.MOV.U32 R24, RZ, RZ, R14 ;  /* 0x000000ffff187224 */ /* 0x000fe200078e000e */
[----:B------:R-:W-:Y:S02]  /*67c0*/  MOV R20, R15 ;  /* 0x0000000f00147202 */ /* 0x000fe40000000f00 */
[----:B------:R-:W-:-:S07]  /*67d0*/  MOV R23, 0x67f0 ;  /* 0x000067f000177802 */ /* 0x000fce0000000f00 */
[----:B------:R-:W-:Y:S05]  /*67e0*/  CALL.REL.NOINC `($__internal_597_$__cuda_sm20_rem_s64) ;  /* 0x0000000800647944 */ /* 0x000fea0003c00000 */
[----:B------:R-:W-:Y:S02]  /*67f0*/  MOV R10, R12 ;  /* 0x0000000c000a7202 */ /* 0x000fe40000000f00 */
[----:B------:R-:W-:-:S07]  /*6800*/  MOV R11, R13 ;  /* 0x0000000d000b7202 */ /* 0x000fce0000000f00 */
.L_x_29089:
[----:B------:R-:W-:Y:S05]  /*6810*/  BSYNC.RECONVERGENT B1 ;  /* 0x0000000000017941 */ /* 0x000fea0003800200 */
.L_x_29087:
        /* <DEDUP_REMOVED lines=10> */
.L_x_29040:
[----:B------:R-:W0:Y:S02]  /*68c0*/  LDCU.64 UR4, c[0x0][0x388] ;  /* 0x00007100ff0477ac */ /* 0x000e240008000a00 */
[----:B0-----:R-:W-:-:S04]  /*68d0*/  LEA R8, P0, R7, UR4, 0x2 ;  /* 0x0000000407087c11 */ /* 0x001fc8000f8010ff */
[----:B------:R-:W-:-:S05]  /*68e0*/  LEA.HI.X R9, R7, UR5, R6, 0x2, P0 ;  /* 0x0000000507097c11 */ /* 0x000fca00080f1406 */
[----:B------:R-:W2:Y:S04]  /*68f0*/  LDG.E R8, desc[UR6][R8.64] ;  /* 0x0000000608087981 */ /* 0x000ea8000c1e1900 */
[----:B--2---:R0:W-:Y:S02]  /*6900*/  STS [R3], R8 ;  /* 0x0000000803007388 */ /* 0x0041e40000000800 */
.L_x_29039:
[----:B------:R-:W-:Y:S05]  /*6910*/  BSYNC.RECONVERGENT B0 ;  /* 0x0000000000007941 */ /* 0x000fea0003800200 */
.L_x_28991:
[----:B------:R-:W-:Y:S01]  /*6920*/  BAR.SYNC.DEFER_BLOCKING 0x0 ;  /* 0x0000000000007b1d */ /* 0x000fe20000010000 */
[----:B------:R-:W-:Y:S02]  /*6930*/  ISETP.GE.U32.AND P0, PT, R4, 0x42, PT ;  /* 0x000000420400780c */ /* 0x000fe40003f06070 */
[----:B------:R-:W-:-:S11]  /*6940*/  ISETP.GT.U32.AND P1, PT, R2, 0x1f, PT ;  /* 0x0000001f0200780c */ /* 0x000fd60003f24070 */
[----:B------:R-:W-:Y:S05]  /*6950*/  @!P0 BRA `(.L_x_29090) ;  /* 0x00000000002c8947 */ /* 0x000fea0003800000 */
.L_x_29091:
        /* <DEDUP_REMOVED lines=11> */
.L_x_29090:
        /* <DEDUP_REMOVED lines=35> */
        .weak           $__internal_596_$__cuda_sm20_div_s64
        .type           $__internal_596_$__cuda_sm20_div_s64,@function
        .size           $__internal_596_$__cuda_sm20_div_s64,($__internal_597_$__cuda_sm20_rem_s64 - $__internal_596_$__cuda_sm20_div_s64)
$__internal_596_$__cuda_sm20_div_s64:
        /* <DEDUP_REMOVED lines=83> */
[----:B------:R-:W-:Y:S05]  /*7170*/  RET.REL.NODEC R12 `(uncontiguous_cumulate_sum_square_i32) ;  /* 0xffffff8c0ca07950 */ /* 0x000fea0003c3ffff */
        .weak           $__internal_597_$__cuda_sm20_rem_s64
        .type           $__internal_597_$__cuda_sm20_rem_s64,@function
        .size           $__internal_597_$__cuda_sm20_rem_s64,(.L_x_30925 - $__internal_597_$__cuda_sm20_rem_s64)
$__internal_597_$__cuda_sm20_rem_s64:
        /* <DEDUP_REMOVED lines=77> */
[----:B------:R-:W-:Y:S06]  /*7650*/  RET.REL.NODEC R10 `(uncontiguous_cumulate_sum_square_i32) ;  /* 0xffffff880a687950 */ /* 0x000fec0003c3ffff */
.L_x_29092:
        /* <DEDUP_REMOVED lines=10> */
.L_x_30925:


//--------------------- .text.uncontiguous_sum_square_i32 --------------------------
	.section	.text.uncontiguous_sum_square_i32,"ax",@progbits
	.align	128
        .global         uncontiguous_sum_square_i32
        .type           uncontiguous_sum_square_i32,@function
        .size           uncontiguous_sum_square_i32,(.L_x_30927 - uncontiguous_sum_square_i32)
        .other          uncontiguous_sum_square_i32,@"STO_CUDA_ENTRY STV_DEFAULT"
uncontiguous_sum_square_i32:
.text.uncontiguous_sum_square_i32:
        /* <DEDUP_REMOVED lines=41> */
.L_x_29121:
        /* <DEDUP_REMOVED lines=33> */
.L_x_29098:
[----:B------:R-:W-:Y:S01]  /*04a0*/  IMAD.MOV.U32 R29, RZ, RZ, R14 ;  /* 0x000000ffff1d7224 */ /* 0x000fe200078e000e */
[----:B------:R-:W-:Y:S01]  /*04b0*/  MOV R26, R15 ;  /* 0x0000000f001a7202 */ /* 0x000fe20000000f00 */
[----:B------:R-:W-:Y:S01]  /*04c0*/  IMAD.MOV.U32 R13, RZ, RZ, R16 ;  /* 0x000000ffff0d7224 */ /* 0x000fe200078e0010 */
[----:B------:R-:W-:Y:S02]  /*04d0*/  MOV R12, R17 ;  /* 0x00000011000c7202 */ /* 0x000fe40000000f00 */
[----:B------:R-:W-:-:S07]  /*04e0*/  MOV R11, 0x500 ;  /* 0x00000500000b7802 */ /* 0x000fce0000000f00 */
[----:B------:R-:W-:Y:S05]  /*04f0*/  CALL.REL.NOINC `($__internal_598_$__cuda_sm20_div_s64) ;  /* 0x0000006400d87944 */ /* 0x000fea0003c00000 */
        /* <DEDUP_REMOVED lines=9> */
.L_x_29099:
[----:B------:R-:W-:Y:S05]  /*0590*/  BSYNC.RECONVERGENT B1 ;  /* 0x0000000000017941 */ /* 0x000fea0003800200 */
.L_x_29097:
        /* <DEDUP_REMOVED lines=36> */
.L_x_29101:
[----:B------:R-:W-:Y:S01]  /*07e0*/  IMAD.MOV.U32 R29, RZ, RZ, R7 ;  /* 0x000000ffff1d7224 */ /* 0x000fe200078e0007 */
[----:B------:R-:W-:Y:S01]  /*07f0*/  MOV R26, R8 ;  /* 0x00000008001a7202 */ /* 0x000fe20000000f00 */
[----:B------:R-:W-:Y:S01]  /*0800*/  IMAD.MOV.U32 R13, RZ, RZ, R16 ;  /* 0x000000ffff0d7224 */ /* 0x000fe200078e0010 */
[----:B------:R-:W-:Y:S02]  /*0810*/  MOV R12, R17 ;  /* 0x00000011000c7202 */ /* 0x000fe40000000f00 */
[----:B------:R-:W-:-:S07]  /*0820*/  MOV R11, 0x840 ;  /* 0x00000840000b7802 */ /* 0x000fce0000000f00 */
[----:B------:R-:W-:Y:S05]  /*0830*/  CALL.REL.NOINC `($__internal_598_$__cuda_sm20_div_s64) ;  /* 0x0000006400087944 */ /* 0x000fea0003c00000 */
        /* <DEDUP_REMOVED lines=10> */
.L_x_29102:
[----:B------:R-:W-:Y:S05]  /*08e0*/  BSYNC.RECONVERGENT B1 ;  /* 0x0000000000017941 */ /* 0x000fea0003800200 */
.L_x_29100:
        /* <DEDUP_REMOVED lines=37> */
.L_x_29104:
[----:B------:R-:W-:Y:S01]  /*0b40*/  MOV R29, R14 ;  /* 0x0000000e001d7202 */ /* 0x000fe20000000f00 */
[----:B------:R-:W-:Y:S01]  /*0b50*/  IMAD.MOV.U32 R26, RZ, RZ, R15 ;  /* 0x000000ffff1a7224 */ /* 0x000fe200078e000f */
[----:B------:R-:W-:Y:S01]  /*0b60*/  MOV R13, R16 ;  /* 0x00000010000d7202 */ /* 0x000fe20000000f00 */
[----:B------:R-:W-:Y:S01]  /*0b70*/  IMAD.MOV.U32 R12, RZ, RZ, R17 ;  /* 0x000000ffff0c7224 */ /* 0x000fe200078e0011 */
[----:B------:R-:W-:-:S07]  /*0b80*/  MOV R11, 0xba0 ;  /* 0x00000ba0000b7802 */ /* 0x000fce0000000f00 */
[----:B------:R-:W-:Y:S05]  /*0b90*/  CALL.REL.NOINC `($__internal_598_$__cuda_sm20_div_s64) ;  /* 0x0000006000307944 */ /* 0x000fea0003c00000 */
        /* <DEDUP_REMOVED lines=10> */
.L_x_29105:
[----:B------:R-:W-:Y:S05]  /*0c40*/  BSYNC.RECONVERGENT B1 ;  /* 0x0000000000017941 */ /* 0x000fea0003800200 */
.L_x_29103:
        /* <DEDUP_REMOVED lines=34> */
.L_x_29107:
        /* <DEDUP_REMOVED lines=16> */
.L_x_29108:
[----:B------:R-:W-:Y:S05]  /*0f70*/  BSYNC.RECONVERGENT B1 ;  /* 0x0000000000017941 */ /* 0x000fea0003800200 */
.L_x_29106:
        /* <DEDUP_REMOVED lines=37> */
.L_x_29110:
        /* <DEDUP_REMOVED lines=17> */
.L_x_29111:
[----:B------:R-:W-:Y:S05]  /*12e0*/  BSYNC.RECONVERGENT B1 ;  /* 0x0000000000017941 */ /* 0x000fea0003800200 */
.L_x_29109:
        /* <DEDUP_REMOVED lines=35> */
.L_x_29113:
        /* <DEDUP_REMOVED lines=16> */
.L_x_29114:
[----:B------:R-:W-:Y:S05]  /*1620*/  BSYNC.RECONVERGENT B1 ;  /* 0x0000000000017941 */ /* 0x000fea0003800200 */
.L_x_29112:
        /* <DEDUP_REMOVED lines=36> */
.L_x_29116:
[----:B------:R-:W-:Y:S01]  /*1870*/  MOV R29, R14 ;  /* 0x0000000e001d7202 */ /* 0x000fe20000000f00 */
[----:B------:R-:W-:Y:S01]  /*1880*/  IMAD.MOV.U32 R26, RZ, RZ, R15 ;  /* 0x000000ffff1a7224 */ /* 0x000fe200078e000f */
[----:B------:R-:W-:Y:S01]  /*1890*/  MOV R13, R16 ;  /* 0x00000010000d7202 */ /* 0x000fe20000000f00 */
[----:B------:R-:W-:Y:S01]  /*18a0*/  IMAD.MOV.U32 R12, RZ, RZ, R17 ;  /* 0x000000ffff0c7224 */ /* 0x000fe200078e0011 */
[----:B------:R-:W-:-:S07]  /*18b0*/  MOV R11, 0x18d0 ;  /* 0x000018d0000b7802 */ /* 0x000fce0000000f00 */
[----:B------:R-:W-:Y:S05]  /*18c0*/  CALL.REL.NOINC `($__internal_598_$__cuda_sm20_div_s64) ;  /* 0x0000005000e47944 */ /* 0x000fea0003c00000 */
        /* <DEDUP_REMOVED lines=11> */
.L_x_29117:
[----:B------:R-:W-:Y:S05]  /*1980*/  BSYNC.RECONVERGENT B1 ;  /* 0x0000000000017941 */ /* 0x000fea0003800200 */
.L_x_29115:
        /* <DEDUP_REMOVED lines=36> */
.L_x_29119:
        /* <DEDUP_REMOVED lines=17> */
.L_x_29120:
[----:B------:R-:W-:Y:S05]  /*1ce0*/  BSYNC.RECONVERGENT B1 ;  /* 0x0000000000017941 */ /* 0x000fea0003800200 */
.L_x_29118:
        /* <DEDUP_REMOVED lines=10> */
.L_x_29096:
        /* <DEDUP_REMOVED lines=36> */
.L_x_29124:
[----:B------:R-:W-:Y:S01]  /*1fd0*/  MOV R29, R14 ;  /* 0x0000000e001d7202 */ /* 0x000fe20000000f00 */
[----:B------:R-:W-:Y:S01]  /*1fe0*/  IMAD.MOV.U32 R26, RZ, RZ, R15 ;  /* 0x000000ffff1a7224 */ /* 0x000fe200078e000f */
[----:B------:R-:W-:Y:S01]  /*1ff0*/  MOV R13, R16 ;  /* 0x00000010000d7202 */ /* 0x000fe20000000f00 */
[----:B------:R-:W-:Y:S01]  /*2000*/  IMAD.MOV.U32 R12, RZ, RZ, R17 ;  /* 0x000000ffff0c7224 */ /* 0x000fe200078e0011 */
[----:B------:R-:W-:-:S07]  /*2010*/  MOV R11, 0x2030 ;  /* 0x00002030000b7802 */ /* 0x000fce0000000f00 */
[----:B------:R-:W-:Y:S05]  /*2020*/  CALL.REL.NOINC `($__internal_598_$__cuda_sm20_div_s64) ;  /* 0x0000004c000c7944 */ /* 0x000fea0003c00000 */
        /* <DEDUP_REMOVED lines=9> */
.L_x_29125:
[----:B------:R-:W-:Y:S05]  /*20c0*/  BSYNC.RECONVERGENT B1 ;  /* 0x0000000000017941 */ /* 0x000fea0003800200 */
.L_x_29123:
        /* <DEDUP_REMOVED lines=36> */
.L_x_29127:
        /* <DEDUP_REMOVED lines=17> */
.L_x_29128:
[----:B------:R-:W-:Y:S05]  /*2420*/  BSYNC.RECONVERGENT B1 ;  /* 0x0000000000017941 */ /* 0x000fea0003800200 */
.L_x_29126:
        /* <DEDUP_REMOVED lines=38> */
.L_x_29130:
        /* <DEDUP_REMOVED lines=16> */
.L_x_29131:
[----:B------:R-:W-:Y:S05]  /*2790*/  BSYNC.RECONVERGENT B1 ;  /* 0x0000000000017941 */ /* 0x000fea0003800200 */
.L_x_29129:
        /* <DEDUP_REMOVED lines=36> */
.L_x_29133:
        /* <DEDUP_REMOVED lines=16> */
.L_x_29134:
[----:B------:R-:W-:Y:S05]  /*2ae0*/  BSYNC.RECONVERGENT B1 ;  /* 0x0000000000017941 */ /* 0x000fea0003800200 */
.L_x_29132:
[----:B------:R-:W-:Y:S01]  /*2af0*/  IMAD R5, R5, R38, RZ ;  /* 0x0000002605057224 */ /* 0x000fe200078e02ff */
[----:B------:R-:W-:Y:S01]  /*2b00*/  IADD3 R9, PT, PT, R9, -0x2, RZ ;  /* 0xfffffffe09097810 */ /* 0x000fe20007ffe0ff */
[----:B------:R-:W-:Y:S02]  /*2b10*/  IMAD.MOV.U32 R34, RZ, RZ, R20 ;  /* 0x000000ffff227224 */ /* 0x000fe400078e0014 */
[-C--:B------:R-:W-:Y:S02]  /*2b20*/  IMAD R5, R39, R10.reuse, R5 ;  /* 0x0000000a27057224 */ /* 0x080fe400078e0205 */
[----:B------:R-:W-:-:S04]  /*2b30*/  IMAD.WIDE.U32 R34, R38, R10, R34 ;  /* 0x0000000a26227225 */ /* 0x000fc800078e0022 */
[----:B------:R-:W-:Y:S01]  /*2b40*/  IMAD.IADD R6, R35, 0x1, R5 ;  /* 0x0000000123067824 */ /* 0x000fe200078e0205 */
[----:B------:R-:W-:-:S07]  /*2b50*/  MOV R5, R34 ;  /* 0x0000002200057202 */ /* 0x000fce0000000f00 */
.L_x_29122:
        /* <DEDUP_REMOVED lines=31> */
.L_x_29136:
[----:B------:R-:W-:Y:S01]  /*2d50*/  IMAD.MOV.U32 R20, RZ, RZ, R14 ;  /* 0x000000ffff147224 */ /* 0x000fe200078e000e */
[----:B------:R-:W-:Y:S01]  /*2d60*/  MOV R24, R15 ;  /* 0x0000000f00187202 */ /* 0x000fe20000000f00 */
[----:B------:R-:W-:Y:S01]  /*2d70*/  IMAD.MOV.U32 R21, RZ, RZ, R16 ;  /* 0x000000ffff157224 */ /* 0x000fe200078e0010 */
[----:B------:R-:W-:Y:S02]  /*2d80*/  MOV R22, R17 ;  /* 0x0000001100167202 */ /* 0x000fe40000000f00 */
[----:B------:R-:W-:-:S07]  /*2d90*/  MOV R23, 0x2db0 ;  /* 0x00002db000177802 */ /* 0x000fce0000000f00 */
[----:B------:R-:W-:Y:S05]  /*2da0*/  CALL.REL.NOINC `($__internal_599_$__cuda_sm20_rem_s64) ;  /* 0x0000004000fc7944 */ /* 0x000fea0003c00000 */
[----:B------:R-:W-:Y:S01]  /*2db0*/  IMAD.MOV.U32 R10, RZ, RZ, R12 ;  /* 0x000000ffff0a7224 */ /* 0x000fe200078e000c */
[----:B------:R-:W-:-:S07]  /*2dc0*/  MOV R11, R13 ;  /* 0x0000000d000b7202 */ /* 0x000fce0000000f00 */
.L_x_29137:
[----:B------:R-:W-:Y:S05]  /*2dd0*/  BSYNC.RECONVERGENT B1 ;  /* 0x0000000000017941 */ /* 0x000fea0003800200 */
.L_x_29135:
        /* <DEDUP_REMOVED lines=33> */
.L_x_29139:
[----:B------:R-:W-:Y:S01]  /*2ff0*/  MOV R21, R16 ;  /* 0x0000001000157202 */ /* 0x000fe20000000f00 */
[----:B------:R-:W-:Y:S01]  /*3000*/  IMAD.MOV.U32 R22, RZ, RZ, R17 ;  /* 0x000000ffff167224 */ /* 0x000fe200078e0011 */
[----:B------:R-:W-:Y:S01]  /*3010*/  MOV R20, R7 ;  /* 0x0000000700147202 */ /* 0x000fe20000000f00 */
[----:B------:R-:W-:Y:S01]  /*3020*/  IMAD.MOV.U32 R24, RZ, RZ, R8 ;  /* 0x000000ffff187224 */ /* 0x000fe200078e0008 */
[----:B------:R-:W-:-:S07]  /*3030*/  MOV R23, 0x3050 ;  /* 0x0000305000177802 */ /* 0x000fce0000000f00 */
[----:B------:R-:W-:Y:S05]  /*3040*/  CALL.REL.NOINC `($__internal_599_$__cuda_sm20_rem_s64) ;  /* 0x0000004000547944 */ /* 0x000fea0003c00000 */
[----:B------:R-:W-:Y:S01]  /*3050*/  MOV R8, R12 ;  /* 0x0000000c00087202 */ /* 0x000fe20000000f00 */
[----:B------:R-:W-:-:S07]  /*3060*/  IMAD.MOV.U32 R9, RZ, RZ, R13 ;  /* 0x000000ffff097224 */ /* 0x000fce00078e000d */
.L_x_29140:
[----:B------:R-:W-:Y:S05]  /*3070*/  BSYNC.RECONVERGENT B1 ;  /* 0x0000000000017941 */ /* 0x000fea0003800200 */
.L_x_29138:
[----:B------:R-:W-:Y:S01]  /*3080*/  MOV R10, R5 ;  /* 0x00000005000a7202 */ /* 0x000fe20000000f00 */
[----:B------:R-:W-:Y:S02]  /*3090*/  IMAD R7, R9, R18, RZ ;  /* 0x0000001209077224 */ /* 0x000fe400078e02ff */
[----:B------:R-:W-:Y:S02]  /*30a0*/  IMAD.MOV.U32 R11, RZ, RZ, R6 ;  /* 0x000000ffff0b7224 */ /* 0x000fe400078e0006 */
[-C--:B------:R-:W-:Y:S02]  /*30b0*/  IMAD R7, R19, R8.reuse, R7 ;  /* 0x0000000813077224 */ /* 0x080fe400078e0207 */
[----:B------:R-:W-:-:S04]  /*30c0*/  IMAD.WIDE.U32 R10, R18, R8, R10 ;  /* 0x00000008120a7225 */ /* 0x000fc800078e000a */
[----:B------:R-:W-:Y:S01]  /*30d0*/  IMAD.MOV.U32 R5, RZ, RZ, R10 ;  /* 0x000000ffff057224 */ /* 0x000fe200078e000a */
[----:B------:R-:W-:-:S07]  /*30e0*/  IADD3 R6, PT, PT, R11, R7, RZ ;  /* 0x000000070b067210 */ /* 0x000fce0007ffe0ff */
.L_x_29095:
        /* <DEDUP_REMOVED lines=11> */
.L_x_29094:
        /* <DEDUP_REMOVED lines=20> */
.L_x_29168:
        /* <DEDUP_REMOVED lines=33> */
.L_x_29145:
[----:B------:R-:W-:Y:S01]  /*34f0*/  IMAD.MOV.U32 R29, RZ, RZ, R15 ;  /* 0x000000ffff1d7224 */ /* 0x000fe200078e000f */
[----:B------:R-:W-:Y:S01]  /*3500*/  MOV R26, R14 ;  /* 0x0000000e001a7202 */ /* 0x000fe20000000f00 */
[----:B------:R-:W-:Y:S01]  /*3510*/  IMAD.MOV.U32 R13, RZ, RZ, R34 ;  /* 0x000000ffff0d7224 */ /* 0x000fe200078e0022 */
[----:B------:R-:W-:Y:S02]  /*3520*/  MOV R12, R35 ;  /* 0x00000023000c7202 */ /* 0x000fe40000000f00 */
[----:B------:R-:W-:-:S07]  /*3530*/  MOV R11, 0x3550 ;  /* 0x00003550000b7802 */ /* 0x000fce0000000f00 */
[----:B-123--:R-:W-:Y:S05]  /*3540*/  CALL.REL.NOINC `($__internal_598_$__cuda_sm20_div_s64) ;  /* 0x0000003400c47944 */ /* 0x00efea0003c00000 */
        /* <DEDUP_REMOVED lines=11> */
.L_x_29146:
[----:B------:R-:W-:Y:S05]  /*3600*/  BSYNC.RECONVERGENT B1 ;  /* 0x0000000000017941 */ /* 0x000fea0003800200 */
.L_x_29144:
        /* <DEDUP_REMOVED lines=39> */
.L_x_29148:
[----:B------:R-:W-:Y:S01]  /*3880*/  IMAD.MOV.U32 R29, RZ, RZ, R34 ;  /* 0x000000ffff1d7224 */ /* 0x000fe200078e0022 */
[----:B------:R-:W-:Y:S01]  /*3890*/  MOV R26, R35 ;  /* 0x00000023001a7202 */ /* 0x000fe20000000f00 */
[----:B------:R-:W-:Y:S01]  /*38a0*/  IMAD.MOV.U32 R13, RZ, RZ, R36 ;  /* 0x000000ffff0d7224 */ /* 0x000fe200078e0024 */
[----:B------:R-:W-:Y:S02]  /*38b0*/  MOV R12, R37 ;  /* 0x00000025000c7202 */ /* 0x000fe40000000f00 */
[----:B------:R-:W-:-:S07]  /*38c0*/  MOV R11, 0x38e0 ;  /* 0x000038e0000b7802 */ /* 0x000fce0000000f00 */
[----:B-1----:R-:W-:Y:S05]  /*38d0*/  CALL.REL.NOINC `($__internal_598_$__cuda_sm20_div_s64) ;  /* 0x0000003000e07944 */ /* 0x002fea0003c00000 */
        /* <DEDUP_REMOVED lines=11> */
.L_x_29149:
[----:B------:R-:W-:Y:S05]  /*3990*/  BSYNC.RECONVERGENT B1 ;  /* 0x0000000000017941 */ /* 0x000fea0003800200 */
.L_x_29147:
        /* <DEDUP_REMOVED lines=38> */
.L_x_29151:
[----:B------:R-:W-:Y:S01]  /*3c00*/  MOV R29, R34 ;  /* 0x00000022001d7202 */ /* 0x000fe20000000f00 */
[----:B------:R-:W-:Y:S01]  /*3c10*/  IMAD.MOV.U32 R26, RZ, RZ, R35 ;  /* 0x000000ffff1a7224 */ /* 0x000fe200078e0023 */
[----:B------:R-:W-:Y:S01]  /*3c20*/  MOV R13, R36 ;  /* 0x00000024000d7202 */ /* 0x000fe20000000f00 */
[----:B------:R-:W-:Y:S01]  /*3c30*/  IMAD.MOV.U32 R12, RZ, RZ, R37 ;  /* 0x000000ffff0c7224 */ /* 0x000fe200078e0025 */
[----:B------:R-:W-:-:S07]  /*3c40*/  MOV R11, 0x3c60 ;  /* 0x00003c60000b7802 */ /* 0x000fce0000000f00 */
[----:B-1----:R-:W-:Y:S05]  /*3c50*/  CALL.REL.NOINC `($__internal_598_$__cuda_sm20_div_s64) ;  /* 0x0000003000007944 */ /* 0x002fea0003c00000 */
        /* <DEDUP_REMOVED lines=11> */
.L_x_29152:
[----:B------:R-:W-:Y:S05]  /*3d10*/  BSYNC.RECONVERGENT B1 ;  /* 0x0000000000017941 */ /* 0x000fea0003800200 */
.L_x_29150:
        /* <DEDUP_REMOVED lines=38> */
.L_x_29154:
        /* <DEDUP_REMOVED lines=17> */
.L_x_29155:
[----:B------:R-:W-:Y:S05]  /*4090*/  BSYNC.RECONVERGENT B1 ;  /* 0x0000000000017941 */ /* 0x000fea0003800200 */
.L_x_29153:
        /* <DEDUP_REMOVED lines=39> */
.L_x_29157:
        /* <DEDUP_REMOVED lines=17> */
.L_x_29158:
[----:B------:R-:W-:Y:S05]  /*4420*/  BSYNC.RECONVERGENT B1 ;  /* 0x0000000000017941 */ /* 0x000fea0003800200 */
.L_x_29156:
        /* <DEDUP_REMOVED lines=38> */
.L_x_29160:
        /* <DEDUP_REMOVED lines=17> */
.L_x_29161:
[----:B------:R-:W-:Y:S05]  /*47a0*/  BSYNC.RECONVERGENT B1 ;  /* 0x0000000000017941 */ /* 0x000fea0003800200 */
.L_x_29159:
        /* <DEDUP_REMOVED lines=38> */
.L_x_29163:
        /* <DEDUP_REMOVED lines=17> */
.L_x_29164:
[----:B------:R-:W-:Y:S05]  /*4b20*/  BSYNC.RECONVERGENT B1 ;  /* 0x0000000000017941 */ /* 0x000fea0003800200 */
.L_x_29162:
        /* <DEDUP_REMOVED lines=36> */
.L_x_29166:
        /* <DEDUP_REMOVED lines=17> */
.L_x_29167:
[----:B------:R-:W-:Y:S05]  /*4e80*/  BSYNC.RECONVERGENT B1 ;  /* 0x0000000000017941 */ /* 0x000fea0003800200 */
.L_x_29165:
        /* <DEDUP_REMOVED lines=12> */
.L_x_29143:
        /* <DEDUP_REMOVED lines=35> */
.L_x_29171:
        /* <DEDUP_REMOVED lines=17> */
.L_x_29172:
[----:B------:R-:W-:Y:S05]  /*5290*/  BSYNC.RECONVERGENT B1 ;  /* 0x0000000000017941 */ /* 0x000fea0003800200 */
.L_x_29170:
        /* <DEDUP_REMOVED lines=41> */
.L_x_29174:
        /* <DEDUP_REMOVED lines=17> */
.L_x_29175:
[----:B------:R-:W-:Y:S05]  /*5640*/  BSYNC.RECONVERGENT B1 ;  /* 0x0000000000017941 */ /* 0x000fea0003800200 */
.L_x_29173:
        /* <DEDUP_REMOVED lines=40> */
.L_x_29177:
[----:B------:R-:W-:Y:S01]  /*58d0*/  MOV R29, R18 ;  /* 0x00000012001d7202 */ /* 0x000fe20000000f00 */
[----:B------:R-:W-:Y:S01]  /*58e0*/  IMAD.MOV.U32 R13, RZ, RZ, R20 ;  /* 0x000000ffff0d7224 */ /* 0x000fe200078e0014 */
[----:B------:R-:W-:Y:S02]  /*58f0*/  MOV R26, R19 ;  /* 0x00000013001a7202 */ /* 0x000fe40000000f00 */
[----:B------:R-:W-:Y:S02]  /*5900*/  MOV R12, R21 ;  /* 0x00000015000c7202 */ /* 0x000fe40000000f00 */
[----:B------:R-:W-:-:S07]  /*5910*/  MOV R11, 0x5930 ;  /* 0x00005930000b7802 */ /* 0x000fce0000000f00 */
[----:B------:R-:W-:Y:S05]  /*5920*/  CALL.REL.NOINC `($__internal_598_$__cuda_sm20_div_s64) ;  /* 0x0000001000cc7944 */ /* 0x000fea0003c00000 */
        /* <DEDUP_REMOVED lines=11> */
.L_x_29178:
[----:B------:R-:W-:Y:S05]  /*59e0*/  BSYNC.RECONVERGENT B1 ;  /* 0x0000000000017941 */ /* 0x000fea0003800200 */
.L_x_29176:
        /* <DEDUP_REMOVED lines=39> */
.L_x_29180:
[----:B------:R-:W-:Y:S01]  /*5c60*/  MOV R29, R18 ;  /* 0x00000012001d7202 */ /* 0x000fe20000000f00 */
[----:B------:R-:W-:Y:S01]  /*5c70*/  IMAD.MOV.U32 R13, RZ, RZ, R20 ;  /* 0x000000ffff0d7224 */ /* 0x000fe200078e0014 */
[----:B------:R-:W-:Y:S02]  /*5c80*/  MOV R26, R19 ;  /* 0x00000013001a7202 */ /* 0x000fe40000000f00 */
[----:B------:R-:W-:Y:S02]  /*5c90*/  MOV R12, R21 ;  /* 0x00000015000c7202 */ /* 0x000fe40000000f00 */
        /* <DEDUP_REMOVED lines=13> */
.L_x_29181:
[----:B------:R-:W-:Y:S05]  /*5d70*/  BSYNC.RECONVERGENT B1 ;  /* 0x0000000000017941 */ /* 0x000fea0003800200 */
.L_x_29179:
        /* <DEDUP_REMOVED lines=10> */
.L_x_29169:
        /* <DEDUP_REMOVED lines=34> */
.L_x_29184:
[----:B------:R-:W-:Y:S01]  /*6040*/  MOV R29, R15 ;  /* 0x0000000f001d7202 */ /* 0x000fe20000000f00 */
[----:B------:R-:W-:Y:S01]  /*6050*/  IMAD.MOV.U32 R26, RZ, RZ, R14 ;  /* 0x000000ffff1a7224 */ /* 0x000fe200078e000e */
[----:B------:R-:W-:Y:S02]  /*6060*/  MOV R13, R16 ;  /* 0x00000010000d7202 */ /* 0x000fe40000000f00 */
[----:B------:R-:W-:Y:S02]  /*6070*/  MOV R12, R17 ;  /* 0x00000011000c7202 */ /* 0x000fe40000000f00 */
[----:B------:R-:W-:-:S07]  /*6080*/  MOV R11, 0x60a0 ;  /* 0x000060a0000b7802 */ /* 0x000fce0000000f00 */
[----:B------:R-:W-:Y:S05]  /*6090*/  CALL.REL.NOINC `($__internal_598_$__cuda_sm20_div_s64) ;  /* 0x0000000800f07944 */ /* 0x000fea0003c00000 */
        /* <DEDUP_REMOVED lines=11> */
.L_x_29185:
[----:B------:R-:W-:Y:S05]  /*6150*/  BSYNC.RECONVERGENT B1 ;  /* 0x0000000000017941 */ /* 0x000fea0003800200 */
.L_x_29183:
        /* <DEDUP_REMOVED lines=41> */
.L_x_29187:
        /* <DEDUP_REMOVED lines=17> */
.L_x_29188:
[----:B------:R-:W-:Y:S05]  /*6500*/  BSYNC.RECONVERGENT B1 ;  /* 0x0000000000017941 */ /* 0x000fea0003800200 */
.L_x_29186:
        /* <DEDUP_REMOVED lines=10> */
.L_x_29182:
        /* <DEDUP_REMOVED lines=31> */
.L_x_29190:
[----:B------:R-:W-:Y:S01]  /*67a0*/  IMAD.MOV.U32 R21, RZ, RZ, R10 ;  /* 0x000000ffff157224 */ /* 0x000fe200078e000a */
[----:B------:R-:W-:Y:S01]  /*67b0*/  MOV R22, R11 ;  /* 0x0000000b00167202 */ /* 0x000fe20000000f00 */
[----:B------:R-:W-:Y:S01]  /*67c0*/  IMAD.MOV.U32 R24, RZ, RZ, R14 ;  /* 0x000000ffff187224 */ /* 0x000fe200078e000e */
[----:B------:R-:W-:Y:S02]  /*67d0*/  MOV R20, R15 ;  /* 0x0000000f00147202 */ /* 0x000fe40000000f00 */
[----:B------:R-:W-:-:S07]  /*67e0*/  MOV R23, 0x6800 ;  /* 0x0000680000177802 */ /* 0x000fce0000000f00 */
[----:B------:R-:W-:Y:S05]  /*67f0*/  CALL.REL.NOINC `($__internal_599_$__cuda_sm20_rem_s64) ;  /* 0x0000000800687944 */ /* 0x000fea0003c00000 */
[----:B------:R-:W-:Y:S02]  /*6800*/  MOV R10, R12 ;  /* 0x0000000c000a7202 */ /* 0x000fe40000000f00 */
[----:B------:R-:W-:-:S07]  /*6810*/  MOV R11, R13 ;  /* 0x0000000d000b7202 */ /* 0x000fce0000000f00 */
.L_x_29191:
[----:B------:R-:W-:Y:S05]  /*6820*/  BSYNC.RECONVERGENT B1 ;  /* 0x0000000000017941 */ /* 0x000fea0003800200 */
.L_x_29189:
        /* <DEDUP_REMOVED lines=10> */
.L_x_29142:
[----:B------:R-:W0:Y:S02]  /*68d0*/  LDCU.64 UR4, c[0x0][0x388] ;  /* 0x00007100ff0477ac */ /* 0x000e240008000a00 */
[----:B0-----:R-:W-:-:S04]  /*68e0*/  LEA R8, P0, R7, UR4, 0x2 ;  /* 0x0000000407087c11 */ /* 0x001fc8000f8010ff */
[----:B------:R-:W-:-:S05]  /*68f0*/  LEA.HI.X R9, R7, UR5, R6, 0x2, P0 ;  /* 0x0000000507097c11 */ /* 0x000fca00080f1406 */
[----:B------:R-:W2:Y:S02]  /*6900*/  LDG.E R8, desc[UR6][R8.64] ;  /* 0x0000000608087981 */ /* 0x000ea4000c1e1900 */
[----:B--2---:R-:W-:-:S05]  /*6910*/  IMAD R6, R8, R8, RZ ;  /* 0x0000000808067224 */ /* 0x004fca00078e02ff */
[----:B------:R0:W-:Y:S02]  /*6920*/  STS [R3], R6 ;  /* 0x0000000603007388 */ /* 0x0001e40000000800 */
.L_x_29141:
[----:B------:R-:W-:Y:S05]  /*6930*/  BSYNC.RECONVERGENT B0 ;  /* 0x0000000000007941 */ /* 0x000fea0003800200 */
.L_x_29093:
[----:B------:R-:W-:Y:S01]  /*6940*/  BAR.SYNC.DEFER_BLOCKING 0x0 ;  /* 0x0000000000007b1d */ /* 0x000fe20000010000 */
[----:B------:R-:W-:Y:S02]  /*6950*/  ISETP.GE.U32.AND P0, PT, R4, 0x42, PT ;  /* 0x000000420400780c */ /* 0x000fe40003f06070 */
[----:B------:R-:W-:-:S11]  /*6960*/  ISETP.GT.U32.AND P1, PT, R2, 0x1f, PT ;  /* 0x0000001f0200780c */ /* 0x000fd60003f24070 */
[----:B------:R-:W-:Y:S05]  /*6970*/  @!P0 BRA `(.L_x_29192) ;  /* 0x00000000002c8947 */ /* 0x000fea0003800000 */
.L_x_29193:
        /* <DEDUP_REMOVED lines=11> */
.L_x_29192:
        /* <DEDUP_REMOVED lines=35> */
        .weak           $__internal_598_$__cuda_sm20_div_s64
        .type           $__internal_598_$__cuda_sm20_div_s64,@function
        .size           $__internal_598_$__cuda_sm20_div_s64,($__internal_599_$__cuda_sm20_rem_s64 - $__internal_598_$__cuda_sm20_div_s64)
$__internal_598_$__cuda_sm20_div_s64:
        /* <DEDUP_REMOVED lines=83> */
[----:B------:R-:W-:Y:S05]  /*7190*/  RET.REL.NODEC R12 `(uncontiguous_sum_square_i32) ;  /* 0xffffff8c0c987950 */ /* 0x000fea0003c3ffff */
        .weak           $__internal_599_$__cuda_sm20_rem_s64
        .type           $__internal_599_$__cuda_sm20_rem_s64,@function
        .size           $__internal_599_$__cuda_sm20_rem_s64,(.L_x_30927 - $__internal_599_$__cuda_sm20_rem_s64)
$__internal_599_$__cuda_sm20_rem_s64:
        /* <DEDUP_REMOVED lines=77> */
[----:B------:R-:W-:Y:S06]  /*7670*/  RET.REL.NODEC R10 `(uncontiguous_sum_square_i32) ;  /* 0xffffff880a607950 */ /* 0x000fec0003c3ffff */
.L_x_29194:
        /* <DEDUP_REMOVED lines=16> */
.L_x_30927:


//--------------------- .text.contiguous_cumulate_sum_square_i32 --------------------------
	.section	.text.contiguous_cumulate_sum_square_i32,"ax",@progbits
	.align	128
        .global         contiguous_cumulate_sum_square_i32
        .type           contiguous_cumulate_sum_square_i32,@function
        .size           contiguous_cumulate_sum_square_i32,(.L_x_31550 - contiguous_cumulate_sum_square_i32)
        .other          contiguous_cumulate_sum_square_i32,@"STO_CUDA_ENTRY STV_DEFAULT"
contiguous_cumulate_sum_square_i32:
.text.contiguous_cumulate_sum_square_i32:
        /* <DEDUP_REMOVED lines=38> */
.L_x_29196:
[----:B------:R-:W-:Y:S05]  /*0260*/  BSYNC.RECONVERGENT B0 ;  /* 0x0000000000007941 */ /* 0x000fea0003800200 */
.L_x_29195:
[----:B------:R-:W-:Y:S06]  /*0270*/  BAR.SYNC.DEFER_BLOCKING 0x0 ;  /* 0x0000000000007b1d */ /* 0x000fec0000010000 */
[----:B------:R-:W-:Y:S05]  /*0280*/  @!P2 BRA `(.L_x_29197) ;  /* 0x00000000002ca947 */ /* 0x000fea0003800000 */
.L_x_29198:
        /* <DEDUP_REMOVED lines=11> */
.L_x_29197:
        /* <DEDUP_REMOVED lines=35> */
.L_x_29199:
        /* <DEDUP_REMOVED lines=9> */
.L_x_31550:


//--------------------- .text.contiguous_sum_square_i32 --------------------------
	.section	.text.contiguous_sum_square_i32,"ax",@progbits
	.align	128
        .global         contiguous_sum_square_i32
        .type           contiguous_sum_square_i32,@function
        .size           contiguous_sum_square_i32,(.L_x_31551 - contiguous_sum_square_i32)
        .other          contiguous_sum_square_i32,@"STO_CUDA_ENTRY STV_DEFAULT"
contiguous_sum_square_i32:
.text.contiguous_sum_square_i32:
        /* <DEDUP_REMOVED lines=40> */
.L_x_29201:
[----:B------:R-:W-:Y:S05]  /*0280*/  BSYNC.RECONVERGENT B0 ;  /* 0x0000000000007941 */ /* 0x000fea0003800200 */
.L_x_29200:
[----:B------:R-:W-:Y:S06]  /*0290*/  BAR.SYNC.DEFER_BLOCKING 0x0 ;  /* 0x0000000000007b1d */ /* 0x000fec0000010000 */
[----:B------:R-:W-:Y:S05]  /*02a0*/  @!P2 BRA `(.L_x_29202) ;  /* 0x00000000002ca947 */ /* 0x000fea0003800000 */
.L_x_29203:
        /* <DEDUP_REMOVED lines=11> */
.L_x_29202:
        /* <DEDUP_REMOVED lines=35> */
.L_x_29204:
        /* <DEDUP_REMOVED lines=15> */
.L_x_31551:


//--------------------- .text.contiguous_sum_square33_i16 --------------------------
	.section	.text.contiguous_sum_square33_i16,"ax",@progbits
	.align	128
        .global         contiguous_sum_square33_i16
        .type           contiguous_sum_square33_i16,@function
        .size           contiguous_sum_square33_i16,(.L_x_31552 - contiguous_sum_square33_i16)
        .other          contiguous_sum_square33_i16,@"STO_CUDA_ENTRY STV_DEFAULT"
contiguous_sum_square33_i16:
.text.contiguous_sum_square33_i16:
        /* <DEDUP_REMOVED lines=52> */
.L_x_29207:
        /* <DEDUP_REMOVED lines=29> */
.L_x_29206:
        /* <DEDUP_REMOVED lines=20> */
.L_x_29209:
        /* <DEDUP_REMOVED lines=13> */
.L_x_29210:
[----:B------:R-:W-:-:S04]  /*0720*/  @!P1 IMAD R6, R9, UR8, RZ ;  /* 0x0000000809069c24 */ /* 0x000fc8000f8e02ff */
[----:B------:R-:W-:-:S05]  /*0730*/  @!P1 IMAD R6, R6, 0x2, R7 ;  /* 0x0000000206069824 */ /* 0x000fca00078e0207 */
[----:B------:R-:W0:Y:S02]  /*0740*/  @!P1 LDS.U16 R9, [R6] ;  /* 0x0000000006099984 */ /* 0x000e240000000400 */
[----:B0-----:R-:W-:-:S05]  /*0750*/  @!P1 IMAD.IADD R9, R0, 0x1, R9 ;  /* 0x0000000100099824 */ /* 0x001fca00078e0209 */
[----:B------:R-:W-:-:S07]  /*0760*/  @!P1 PRMT R0, R9, 0x7610, R0 ;  /* 0x0000761009009816 */ /* 0x000fce0000000000 */
.L_x_29208:
[----:B------:R0:W-:Y:S02]  /*0770*/  STS.U16 [R7], R0 ;  /* 0x0000000007007388 */ /* 0x0001e40000000400 */
.L_x_29205:
        /* <DEDUP_REMOVED lines=8> */
.L_x_29211:
        /* <DEDUP_REMOVED lines=16> */
.L_x_31552:


//--------------------- .text.contiguous_sum_square3_i16 --------------------------
	.section	.text.contiguous_sum_square3_i16,"ax",@progbits
	.align	128
        .global         contiguous_sum_square3_i16
        .type           contiguous_sum_square3_i16,@function
        .size           contiguous_sum_square3_i16,(.L_x_30929 - contiguous_sum_square3_i16)
        .other          contiguous_sum_square3_i16,@"STO_CUDA_ENTRY STV_DEFAULT"
contiguous_sum_square3_i16:
.text.contiguous_sum_square3_i16:
        /* <DEDUP_REMOVED lines=43> */
.L_x_29230:
        /* <DEDUP_REMOVED lines=27> */
.L_x_29214:
[----:B------:R-:W-:Y:S01]  /*0460*/  MOV R30, R32 ;  /* 0x00000020001e7202 */ /* 0x000fe20000000f00 */
[----:B------:R-:W-:Y:S01]  /*0470*/  IMAD.MOV.U32 R0, RZ, RZ, R36 ;  /* 0x000000ffff007224 */ /* 0x000fe200078e0024 */
[----:B------:R-:W-:Y:S02]  /*0480*/  MOV R3, R37 ;  /* 0x0000002500037202 */ /* 0x000fe40000000f00 */
[----:B------:R-:W-:-:S07]  /*0490*/  MOV R8, 0x4b0 ;  /* 0x000004b000087802 */ /* 0x000fce0000000f00 */
[----:B01-3--:R-:W-:Y:S05]  /*04a0*/  CALL.REL.NOINC `($__internal_600_$__cuda_sm20_div_s64) ;  /* 0x0000003000c87944 */ /* 0x00bfea0003c00000 */
        /* <DEDUP_REMOVED lines=9> */
.L_x_29215:
        /* <DEDUP_REMOVED lines=33> */
.L_x_29216:
[----:B------:R-:W-:Y:S01]  /*0750*/  IMAD.MOV.U32 R0, RZ, RZ, R36 ;  /* 0x000000ffff007224 */ /* 0x000fe200078e0024 */
[----:B------:R-:W-:Y:S02]  /*0760*/  MOV R3, R37 ;  /* 0x0000002500037202 */ /* 0x000fe40000000f00 */
[----:B------:R-:W-:-:S07]  /*0770*/  MOV R8, 0x790 ;  /* 0x0000079000087802 */ /* 0x000fce0000000f00 */
[----:B---3--:R-:W-:Y:S05]  /*0780*/  CALL.REL.NOINC `($__internal_600_$__cuda_sm20_div_s64) ;  /* 0x0000003000107944 */ /* 0x008fea0003c00000 */
        /* <DEDUP_REMOVED lines=10> */
.L_x_29217:
        /* <DEDUP_REMOVED lines=34> */
.L_x_29218:
[----:B------:R-:W-:Y:S01]  /*0a50*/  IMAD.MOV.U32 R30, RZ, RZ, R28 ;  /* 0x000000ffff1e7224 */ /* 0x000fe200078e001c */
[----:B------:R-:W-:Y:S01]  /*0a60*/  MOV R0, R36 ;  /* 0x0000002400007202 */ /* 0x000fe20000000f00 */
[----:B------:R-:W-:Y:S01]  /*0a70*/  IMAD.MOV.U32 R3, RZ, RZ, R37 ;  /* 0x000000ffff037224 */ /* 0x000fe200078e0025 */
[----:B------:R-:W-:-:S07]  /*0a80*/  MOV R8, 0xaa0 ;  /* 0x00000aa000087802 */ /* 0x000fce0000000f00 */
[----:B---3--:R-:W-:Y:S05]  /*0a90*/  CALL.REL.NOINC `($__internal_600_$__cuda_sm20_div_s64) ;  /* 0x0000002c004c7944 */ /* 0x008fea0003c00000 */
        /* <DEDUP_REMOVED lines=10> */
.L_x_29219:
        /* <DEDUP_REMOVED lines=33> */
.L_x_29220:
[----:B------:R-:W-:Y:S01]  /*0d50*/  IMAD.MOV.U32 R0, RZ, RZ, R36 ;  /* 0x000000ffff007224 */ /* 0x000fe200078e0024 */
[----:B------:R-:W-:Y:S02]  /*0d60*/  MOV R3, R37 ;  /* 0x0000002500037202 */ /* 0x000fe40000000f00 */
[----:B------:R-:W-:-:S07]  /*0d70*/  MOV R8, 0xd90 ;  /* 0x00000d9000087802 */ /* 0x000fce0000000f00 */
[----:B---3--:R-:W-:Y:S05]  /*0d80*/  CALL.REL.NOINC `($__internal_600_$__cuda_sm20_div_s64) ;  /* 0x0000002800907944 */ /* 0x008fea0003c00000 */
        /* <DEDUP_REMOVED lines=9> */
.L_x_29221:
        /* <DEDUP_REMOVED lines=34> */
.L_x_29222:
[----:B------:R-:W-:Y:S01]  /*1040*/  MOV R30, R28 ;  /* 0x0000001c001e7202 */ /* 0x000fe20000000f00 */
        /* <DEDUP_REMOVED lines=13> */
.L_x_29223:
        /* <DEDUP_REMOVED lines=34> */
.L_x_29224:
        /* <DEDUP_REMOVED lines=14> */
.L_x_29225:
        /* <DEDUP_REMOVED lines=34> */
.L_x_29226:
[----:B------:R-:W-:Y:S01]  /*1640*/  MOV R30, R28 ;  /* 0x0000001c001e7202 */ /* 0x000fe20000000f00 */
        /* <DEDUP_REMOVED lines=14> */
.L_x_29227:
        /* <DEDUP_REMOVED lines=34> */
.L_x_29228:
[----:B------:R-:W-:Y:S01]  /*1950*/  IMAD.MOV.U32 R0, RZ, RZ, R36 ;  /* 0x000000ffff007224 */ /* 0x000fe200078e0024 */
[----:B------:R-:W-:Y:S02]  /*1960*/  MOV R3, R37 ;  /* 0x0000002500037202 */ /* 0x000fe40000000f00 */
[----:B------:R-:W-:-:S07]  /*1970*/  MOV R8, 0x1990 ;  /* 0x0000199000087802 */ /* 0x000fce0000000f00 */
[----:B---3--:R-:W-:Y:S05]  /*1980*/  CALL.REL.NOINC `($__internal_600_$__cuda_sm20_div_s64) ;  /* 0x0000001c00907944 */ /* 0x008fea0003c00000 */
        /* <DEDUP_REMOVED lines=9> */
.L_x_29229:
        /* <DEDUP_REMOVED lines=13> */
.L_x_29213:
        /* <DEDUP_REMOVED lines=33> */
.L_x_29232:
[----:B------:R-:W-:Y:S01]  /*1d00*/  MOV R30, R32 ;  /* 0x00000020001e7202 */ /* 0x000fe20000000f00 */
[----:B------:R-:W-:Y:S01]  /*1d10*/  IMAD.MOV.U32 R0, RZ, RZ, R16 ;  /* 0x000000ffff007224 */ /* 0x000fe200078e0010 */
[----:B------:R-:W-:Y:S02]  /*1d20*/  MOV R3, R17 ;  /* 0x0000001100037202 */ /* 0x000fe40000000f00 */
[----:B------:R-:W-:-:S07]  /*1d30*/  MOV R8, 0x1d50 ;  /* 0x00001d5000087802 */ /* 0x000fce0000000f00 */
[----:B------:R-:W-:Y:S05]  /*1d40*/  CALL.REL.NOINC `($__internal_600_$__cuda_sm20_div_s64) ;  /* 0x0000001800a07944 */ /* 0x000fea0003c00000 */
        /* <DEDUP_REMOVED lines=9> */
.L_x_29233:
        /* <DEDUP_REMOVED lines=35> */
.L_x_29234:
        /* <DEDUP_REMOVED lines=13> */
.L_x_29235:
        /* <DEDUP_REMOVED lines=36> */
.L_x_29236:
[----:B------:R-:W-:Y:S01]  /*2320*/  MOV R30, R20 ;  /* 0x00000014001e7202 */ /* 0x000fe20000000f00 */
[----:B------:R-:W-:Y:S01]  /*2330*/  IMAD.MOV.U32 R0, RZ, RZ, R18 ;  /* 0x000000ffff007224 */ /* 0x000fe200078e0012 */
[----:B------:R-:W-:Y:S02]  /*2340*/  MOV R3, R19 ;  /* 0x0000001300037202 */ /* 0x000fe40000000f00 */
[----:B------:R-:W-:-:S07]  /*2350*/  MOV R8, 0x2370 ;  /* 0x0000237000087802 */ /* 0x000fce0000000f00 */
[----:B------:R-:W-:Y:S05]  /*2360*/  CALL.REL.NOINC `($__internal_600_$__cuda_sm20_div_s64) ;  /* 0x0000001400187944 */ /* 0x000fea0003c00000 */
        /* <DEDUP_REMOVED lines=10> */
.L_x_29237:
        /* <DEDUP_REMOVED lines=37> */
.L_x_29238:
[----:B------:R-:W-:Y:S01]  /*2660*/  MOV R0, R18 ;  /* 0x0000001200007202 */ /* 0x000fe20000000f00 */
[----:B------:R-:W-:Y:S01]  /*2670*/  IMAD.MOV.U32 R3, RZ, RZ, R19 ;  /* 0x000000ffff037224 */ /* 0x000fe200078e0013 */
[----:B------:R-:W-:-:S07]  /*2680*/  MOV R8, 0x26a0 ;  /* 0x000026a000087802 */ /* 0x000fce0000000f00 */
[----:B------:R-:W-:Y:S05]  /*2690*/  CALL.REL.NOINC `($__internal_600_$__cuda_sm20_div_s64) ;  /* 0x00000010004c7944 */ /* 0x000fea0003c00000 */
        /* <DEDUP_REMOVED lines=8> */
.L_x_29239:
        /* <DEDUP_REMOVED lines=10> */
.L_x_29231:
        /* <DEDUP_REMOVED lines=31> */
.L_x_29241:
[----:B------:R-:W-:Y:S01]  /*29b0*/  MOV R30, R32 ;  /* 0x00000020001e7202 */ /* 0x000fe20000000f00 */
[----:B------:R-:W-:Y:S01]  /*29c0*/  IMAD.MOV.U32 R3, RZ, RZ, R17 ;  /* 0x000000ffff037224 */ /* 0x000fe200078e0011 */
[----:B------:R-:W-:Y:S02]  /*29d0*/  MOV R0, R16 ;  /* 0x0000001000007202 */ /* 0x000fe40000000f00 */
[----:B------:R-:W-:-:S07]  /*29e0*/  MOV R8, 0x2a00 ;  /* 0x00002a0000087802 */ /* 0x000fce0000000f00 */
[----:B------:R-:W-:Y:S05]  /*29f0*/  CALL.REL.NOINC `($__internal_600_$__cuda_sm20_div_s64) ;  /* 0x0000000c00747944 */ /* 0x000fea0003c00000 */
        /* <DEDUP_REMOVED lines=9> */
.L_x_29242:
        /* <DEDUP_REMOVED lines=36> */
.L_x_29243:
[----:B------:R-:W-:Y:S01]  /*2cd0*/  IMAD.MOV.U32 R0, RZ, RZ, R18 ;  /* 0x000000ffff007224 */ /* 0x000fe200078e0012 */
[----:B------:R-:W-:Y:S02]  /*2ce0*/  MOV R3, R19 ;  /* 0x0000001300037202 */ /* 0x000fe40000000f00 */
        /* <DEDUP_REMOVED lines=10> */
.L_x_29244:
        /* <DEDUP_REMOVED lines=10> */
.L_x_29240:
        /* <DEDUP_REMOVED lines=29> */
.L_x_29245:
[----:B------:R-:W-:-:S07]  /*3000*/  MOV R0, 0x3020 ;  /* 0x0000302000007802 */ /* 0x000fce0000000f00 */
[----:B------:R-:W-:Y:S05]  /*3010*/  CALL.REL.NOINC `($__internal_601_$__cuda_sm20_rem_s64) ;  /* 0x0000000c00387944 */ /* 0x000fea0003c00000 */
[----:B------:R-:W-:Y:S01]  /*3020*/  IMAD.MOV.U32 R8, RZ, RZ, R3 ;  /* 0x000000ffff087224 */ /* 0x000fe200078e0003 */
[----:B------:R-:W-:-:S07]  /*3030*/  MOV R9, R10 ;  /* 0x0000000a00097202 */ /* 0x000fce0000000f00 */
.L_x_29246:
[----:B------:R-:W0:Y:S02]  /*3040*/  LDC.64 R10, c[0x0][0x398] ;  /* 0x0000e600ff0a7b82 */ /* 0x000e240000000a00 */
[----:B0-----:R-:W-:-:S06]  /*3050*/  IMAD.WIDE.U32 R2, R2, 0x8, R10 ;  /* 0x0000000802027825 */ /* 0x001fcc00078e000a */
[----:B------:R-:W2:Y:S02]  /*3060*/  LDG.E.64 R2, desc[UR10][R2.64] ;  /* 0x0000000a02027981 */ /* 0x000ea4000c1e1b00 */
[-C--:B--2---:R-:W-:Y:S02]  /*3070*/  IMAD R11, R3, R8.reuse, RZ ;  /* 0x00000008030b7224 */ /* 0x084fe400078e02ff */
[----:B------:R-:W-:-:S04]  /*3080*/  IMAD.WIDE.U32 R28, R2, R8, R28 ;  /* 0x00000008021c7225 */ /* 0x000fc800078e001c */
[----:B------:R-:W-:-:S05]  /*3090*/  IMAD R11, R2, R9, R11 ;  /* 0x00000009020b7224 */ /* 0x000fca00078e020b */
[----:B------:R-:W-:-:S07]  /*30a0*/  IADD3 R29, PT, PT, R29, R11, RZ ;  /* 0x0000000b1d1d7210 */ /* 0x000fce0007ffe0ff */
.L_x_29212:
        /* <DEDUP_REMOVED lines=36> */
.L_x_29249:
        /* <DEDUP_REMOVED lines=29> */
.L_x_29248:
        /* <DEDUP_REMOVED lines=20> */
.L_x_29251:
        /* <DEDUP_REMOVED lines=14> */
.L_x_29252:
[----:B------:R-:W-:-:S05]  /*36e0*/  @!P1 IMAD R5, R4, UR7, RZ ;  /* 0x0000000704059c24 */ /* 0x000fca000f8e02ff */
[----:B------:R-:W-:-:S05]  /*36f0*/  @!P1 LEA R5, R5, R0, 0x1 ;  /* 0x0000000005059211 */ /* 0x000fca00078e08ff */
[----:B------:R-:W1:Y:S02]  /*3700*/  @!P1 LDS.U16 R2, [R5] ;  /* 0x0000000005029984 */ /* 0x000e640000000400 */
[----:B-1----:R-:W-:-:S04]  /*3710*/  @!P1 IADD3 R2, PT, PT, R3, R2, RZ ;  /* 0x0000000203029210 */ /* 0x002fc80007ffe0ff */
[----:B------:R-:W-:-:S07]  /*3720*/  @!P1 PRMT R3, R2, 0x7610, R3 ;  /* 0x0000761002039816 */ /* 0x000fce0000000003 */
.L_x_29250:
[----:B-1----:R1:W-:Y:S02]  /*3730*/  STS.U16 [R0], R3 ;  /* 0x0000000300007388 */ /* 0x0023e40000000400 */
.L_x_29247:
        /* <DEDUP_REMOVED lines=9> */
        .weak           $__internal_600_$__cuda_sm20_div_s64
        .type           $__internal_600_$__cuda_sm20_div_s64,@function
        .size           $__internal_600_$__cuda_sm20_div_s64,($__internal_601_$__cuda_sm20_rem_s64 - $__internal_600_$__cuda_sm20_div_s64)
$__internal_600_$__cuda_sm20_div_s64:
        /* <DEDUP_REMOVED lines=82> */
[----:B------:R-:W-:Y:S06]  /*3cf0*/  RET.REL.NODEC R8 `(contiguous_sum_square3_i16) ;  /* 0xffffffc008c07950 */ /* 0x000fec0003c3ffff */
        .weak           $__internal_601_$__cuda_sm20_rem_s64
        .type           $__internal_601_$__cuda_sm20_rem_s64,@function
        .size           $__internal_601_$__cuda_sm20_rem_s64,(.L_x_30929 - $__internal_601_$__cuda_sm20_rem_s64)
$__internal_601_$__cuda_sm20_rem_s64:
        /* <DEDUP_REMOVED lines=66> */
[----:B------:R-:W-:Y:S06]  /*4120*/  RET.REL.NODEC R8 `(contiguous_sum_square3_i16) ;  /* 0xffffffbc08b47950 */ /* 0x000fec0003c3ffff */
.L_x_29253:
        /* <DEDUP_REMOVED lines=13> */
.L_x_30929:


//--------------------- .text.contiguous_sum_square22_i16 --------------------------
	.section	.text.contiguous_sum_square22_i16,"ax",@progbits
	.align	128
        .global         contiguous_sum_square22_i16
        .type           contiguous_sum_square22_i16,@function
        .size           contiguous_sum_square22_i16,(.L_x_31554 - contiguous_sum_square22_i16)
        .other          contiguous_sum_square22_i16,@"STO_CUDA_ENTRY STV_DEFAULT"
contiguous_sum_square22_i16:
.text.contiguous_sum_square22_i16:
        /* <DEDUP_REMOVED lines=45> */
.L_x_29255:
        /* <DEDUP_REMOVED lines=13> */
.L_x_29256:
[----:B------:R-:W-:Y:S05]  /*03a0*/  BSYNC.RECONVERGENT B0 ;  /* 0x0000000000007941 */ /* 0x000fea0003800200 */
.L_x_29254:
[----:B------:R-:W-:Y:S01]  /*03b0*/  BAR.SYNC.DEFER_BLOCKING 0x0 ;  /* 0x0000000000007b1d */ /* 0x000fe20000010000 */
[----:B------:R-:W-:Y:S02]  /*03c0*/  ISETP.GE.U32.AND P1, PT, R3, 0x42, PT ;  /* 0x000000420300780c */ /* 0x000fe40003f26070 */
[----:B------:R-:W-:-:S11]  /*03d0*/  ISETP.GT.U32.AND P0, PT, R0, 0x1f, PT ;  /* 0x0000001f0000780c */ /* 0x000fd60003f04070 */
[----:B------:R-:W-:Y:S05]  /*03e0*/  @!P1 BRA `(.L_x_29257) ;  /* 0x0000000000309947 */ /* 0x000fea0003800000 */
.L_x_29258:
        /* <DEDUP_REMOVED lines=12> */
.L_x_29257:
        /* <DEDUP_REMOVED lines=45> */
.L_x_29259:
        /* <DEDUP_REMOVED lines=16> */
.L_x_31554:


//--------------------- .text.contiguous_sum_square2_i16 --------------------------
	.section	.text.contiguous_sum_square2_i16,"ax",@progbits
	.align	128
        .global         contiguous_sum_square2_i16
        .type           contiguous_sum_square2_i16,@function
        .size           contiguous_sum_square2_i16,(.L_x_30931 - contiguous_sum_square2_i16)
        .other          contiguous_sum_square2_i16,@"STO_CUDA_ENTRY STV_DEFAULT"
contiguous_sum_square2_i16:
.text.contiguous_sum_square2_i16:
        /* <DEDUP_REMOVED lines=55> */
.L_x_29288:
        /* <DEDUP_REMOVED lines=32> */
.L_x_29265:
[----:B------:R-:W-:Y:S01]  /*0570*/  IMAD.MOV.U32 R26, RZ, RZ, R6 ;  /* 0x000000ffff1a7224 */ /* 0x000fe200078e0006 */
[----:B------:R-:W-:Y:S01]  /*0580*/  MOV R13, R7 ;  /* 0x00000007000d7202 */ /* 0x000fe20000000f00 */
[----:B------:R-:W-:Y:S01]  /*0590*/  IMAD.MOV.U32 R14, RZ, RZ, R38 ;  /* 0x000000ffff0e7224 */ /* 0x000fe200078e0026 */
[----:B------:R-:W-:Y:S02]  /*05a0*/  MOV R11, R39 ;  /* 0x00000027000b7202 */ /* 0x000fe40000000f00 */
[----:B------:R-:W-:-:S07]  /*05b0*/  MOV R12, 0x5d0 ;  /* 0x000005d0000c7802 */ /* 0x000fce0000000f00 */
[----:B-12---:R-:W-:Y:S05]  /*05c0*/  CALL.REL.NOINC `($__internal_602_$__cuda_sm20_div_s64) ;  /* 0x00000064005c7944 */ /* 0x006fea0003c00000 */
        /* <DEDUP_REMOVED lines=9> */
.L_x_29266:
[----:B------:R-:W-:Y:S05]  /*0660*/  BSYNC.RECONVERGENT B1 ;  /* 0x0000000000017941 */ /* 0x000fea0003800200 */
.L_x_29264:
        /* <DEDUP_REMOVED lines=33> */
.L_x_29268:
[----:B------:R-:W-:Y:S01]  /*0880*/  IMAD.MOV.U32 R26, RZ, RZ, R20 ;  /* 0x000000ffff1a7224 */ /* 0x000fe200078e0014 */
[----:B------:R-:W-:Y:S01]  /*0890*/  MOV R13, R9 ;  /* 0x00000009000d7202 */ /* 0x000fe20000000f00 */
[----:B------:R-:W-:Y:S01]  /*08a0*/  IMAD.MOV.U32 R14, RZ, RZ, R38 ;  /* 0x000000ffff0e7224 */ /* 0x000fe200078e0026 */
[----:B------:R-:W-:Y:S02]  /*08b0*/  MOV R11, R39 ;  /* 0x00000027000b7202 */ /* 0x000fe40000000f00 */
[----:B------:R-:W-:-:S07]  /*08c0*/  MOV R12, 0x8e0 ;  /* 0x000008e0000c7802 */ /* 0x000fce0000000f00 */
[----:B-1----:R-:W-:Y:S05]  /*08d0*/  CALL.REL.NOINC `($__internal_602_$__cuda_sm20_div_s64) ;  /* 0x0000006000987944 */ /* 0x002fea0003c00000 */
        /* <DEDUP_REMOVED lines=9> */
.L_x_29269:
[----:B------:R-:W-:Y:S05]  /*0970*/  BSYNC.RECONVERGENT B1 ;  /* 0x0000000000017941 */ /* 0x000fea0003800200 */
.L_x_29267:
        /* <DEDUP_REMOVED lines=34> */
.L_x_29271:
[----:B------:R-:W-:Y:S01]  /*0ba0*/  MOV R26, R34 ;  /* 0x00000022001a7202 */ /* 0x000fe20000000f00 */
[----:B------:R-:W-:Y:S01]  /*0bb0*/  IMAD.MOV.U32 R13, RZ, RZ, R35 ;  /* 0x000000ffff0d7224 */ /* 0x000fe200078e0023 */
[----:B------:R-:W-:Y:S01]  /*0bc0*/  MOV R14, R20 ;  /* 0x00000014000e7202 */ /* 0x000fe20000000f00 */
[----:B------:R-:W-:Y:S01]  /*0bd0*/  IMAD.MOV.U32 R11, RZ, RZ, R21 ;  /* 0x000000ffff0b7224 */ /* 0x000fe200078e0015 */
[----:B------:R-:W-:-:S07]  /*0be0*/  MOV R12, 0xc00 ;  /* 0x00000c00000c7802 */ /* 0x000fce0000000f00 */
[----:B-1----:R-:W-:Y:S05]  /*0bf0*/  CALL.REL.NOINC `($__internal_602_$__cuda_sm20_div_s64) ;  /* 0x0000005c00d07944 */ /* 0x002fea0003c00000 */
        /* <DEDUP_REMOVED lines=10> */
.L_x_29272:
[----:B------:R-:W-:Y:S05]  /*0ca0*/  BSYNC.RECONVERGENT B1 ;  /* 0x0000000000017941 */ /* 0x000fea0003800200 */
.L_x_29270:
        /* <DEDUP_REMOVED lines=34> */
.L_x_29274:
        /* <DEDUP_REMOVED lines=16> */
.L_x_29275:
[----:B------:R-:W-:Y:S05]  /*0fd0*/  BSYNC.RECONVERGENT B1 ;  /* 0x0000000000017941 */ /* 0x000fea0003800200 */
.L_x_29273:
        /* <DEDUP_REMOVED lines=36> */
.L_x_29277:
        /* <DEDUP_REMOVED lines=16> */
.L_x_29278:
[----:B------:R-:W-:Y:S05]  /*1320*/  BSYNC.RECONVERGENT B1 ;  /* 0x0000000000017941 */ /* 0x000fea0003800200 */
.L_x_29276:
        /* <DEDUP_REMOVED lines=35> */
.L_x_29280:
[----:B------:R-:W-:Y:S01]  /*1560*/  IMAD.MOV.U32 R26, RZ, RZ, R34 ;  /* 0x000000ffff1a7224 */ /* 0x000fe200078e0022 */
[----:B------:R-:W-:Y:S01]  /*1570*/  MOV R13, R35 ;  /* 0x00000023000d7202 */ /* 0x000fe20000000f00 */
[----:B------:R-:W-:Y:S01]  /*1580*/  IMAD.MOV.U32 R14, RZ, RZ, R20 ;  /* 0x000000ffff0e7224 */ /* 0x000fe200078e0014 */
[----:B------:R-:W-:Y:S02]  /*1590*/  MOV R11, R21 ;  /* 0x00000015000b7202 */ /* 0x000fe40000000f00 */
[----:B------:R-:W-:-:S07]  /*15a0*/  MOV R12, 0x15c0 ;  /* 0x000015c0000c7802 */ /* 0x000fce0000000f00 */
[----:B-1----:R-:W-:Y:S05]  /*15b0*/  CALL.REL.NOINC `($__internal_602_$__cuda_sm20_div_s64) ;  /* 0x0000005400607944 */ /* 0x002fea0003c00000 */
        /* <DEDUP_REMOVED lines=10> */
.L_x_29281:
[----:B------:R-:W-:Y:S05]  /*1660*/  BSYNC.RECONVERGENT B1 ;  /* 0x0000000000017941 */ /* 0x000fea0003800200 */
.L_x_29279:
        /* <DEDUP_REMOVED lines=34> */
.L_x_29283:
[----:B------:R-:W-:Y:S01]  /*1890*/  IMAD.MOV.U32 R26, RZ, RZ, R38 ;  /* 0x000000ffff1a7224 */ /* 0x000fe200078e0026 */
[----:B------:R-:W-:Y:S01]  /*18a0*/  MOV R13, R39 ;  /* 0x00000027000d7202 */ /* 0x000fe20000000f00 */
[----:B------:R-:W-:Y:S01]  /*18b0*/  IMAD.MOV.U32 R14, RZ, RZ, R20 ;  /* 0x000000ffff0e7224 */ /* 0x000fe200078e0014 */
[----:B------:R-:W-:Y:S02]  /*18c0*/  MOV R11, R21 ;  /* 0x00000015000b7202 */ /* 0x000fe40000000f00 */
[----:B------:R-:W-:-:S07]  /*18d0*/  MOV R12, 0x18f0 ;  /* 0x000018f0000c7802 */ /* 0x000fce0000000f00 */
[----:B-1----:R-:W-:Y:S05]  /*18e0*/  CALL.REL.NOINC `($__internal_602_$__cuda_sm20_div_s64) ;  /* 0x0000005000947944 */ /* 0x002fea0003c00000 */
        /* <DEDUP_REMOVED lines=10> */
.L_x_29284:
[----:B------:R-:W-:Y:S05]  /*1990*/  BSYNC.RECONVERGENT B1 ;  /* 0x0000000000017941 */ /* 0x000fea0003800200 */
.L_x_29282:
        /* <DEDUP_REMOVED lines=35> */
.L_x_29286:
[----:B------:R-:W-:Y:S01]  /*1bd0*/  MOV R26, R34 ;  /* 0x00000022001a7202 */ /* 0x000fe20000000f00 */
[----:B------:R-:W-:Y:S01]  /*1be0*/  IMAD.MOV.U32 R13, RZ, RZ, R35 ;  /* 0x000000ffff0d7224 */ /* 0x000fe200078e0023 */
[----:B------:R-:W-:Y:S01]  /*1bf0*/  MOV R14, R20 ;  /* 0x00000014000e7202 */ /* 0x000fe20000000f00 */
[----:B------:R-:W-:Y:S01]  /*1c00*/  IMAD.MOV.U32 R11, RZ, RZ, R21 ;  /* 0x000000ffff0b7224 */ /* 0x000fe200078e0015 */
[----:B------:R-:W-:-:S07]  /*1c10*/  MOV R12, 0x1c30 ;  /* 0x00001c30000c7802 */ /* 0x000fce0000000f00 */
[----:B-1----:R-:W-:Y:S05]  /*1c20*/  CALL.REL.NOINC `($__internal_602_$__cuda_sm20_div_s64) ;  /* 0x0000004c00c47944 */ /* 0x002fea0003c00000 */
        /* <DEDUP_REMOVED lines=10> */
.L_x_29287:
[----:B------:R-:W-:Y:S05]  /*1cd0*/  BSYNC.RECONVERGENT B1 ;  /* 0x0000000000017941 */ /* 0x000fea0003800200 */
.L_x_29285:
        /* <DEDUP_REMOVED lines=8> */
.L_x_29263:
        /* <DEDUP_REMOVED lines=36> */
.L_x_29291:
[----:B------:R-:W-:Y:S01]  /*1fa0*/  IMAD.MOV.U32 R26, RZ, RZ, R6 ;  /* 0x000000ffff1a7224 */ /* 0x000fe200078e0006 */
[----:B------:R-:W-:Y:S01]  /*1fb0*/  MOV R13, R7 ;  /* 0x00000007000d7202 */ /* 0x000fe20000000f00 */
[----:B------:R-:W-:Y:S01]  /*1fc0*/  IMAD.MOV.U32 R14, RZ, RZ, R16 ;  /* 0x000000ffff0e7224 */ /* 0x000fe200078e0010 */
[----:B------:R-:W-:Y:S02]  /*1fd0*/  MOV R11, R17 ;  /* 0x00000011000b7202 */ /* 0x000fe40000000f00 */
[----:B------:R-:W-:-:S07]  /*1fe0*/  MOV R12, 0x2000 ;  /* 0x00002000000c7802 */ /* 0x000fce0000000f00 */
[----:B-1----:R-:W-:Y:S05]  /*1ff0*/  CALL.REL.NOINC `($__internal_602_$__cuda_sm20_div_s64) ;  /* 0x0000004800d07944 */ /* 0x002fea0003c00000 */
        /* <DEDUP_REMOVED lines=9> */
.L_x_29292:
[----:B------:R-:W-:Y:S05]  /*2090*/  BSYNC.RECONVERGENT B1 ;  /* 0x0000000000017941 */ /* 0x000fea0003800200 */
.L_x_29290:
        /* <DEDUP_REMOVED lines=34> */
.L_x_29294:
[----:B------:R-:W-:Y:S01]  /*22c0*/  IMAD.MOV.U32 R26, RZ, RZ, R20 ;  /* 0x000000ffff1a7224 */ /* 0x000fe200078e0014 */
[----:B------:R-:W-:Y:S01]  /*22d0*/  MOV R13, R9 ;  /* 0x00000009000d7202 */ /* 0x000fe20000000f00 */
[----:B------:R-:W-:Y:S01]  /*22e0*/  IMAD.MOV.U32 R14, RZ, RZ, R16 ;  /* 0x000000ffff0e7224 */ /* 0x000fe200078e0010 */
[----:B------:R-:W-:Y:S02]  /*22f0*/  MOV R11, R17 ;  /* 0x00000011000b7202 */ /* 0x000fe40000000f00 */
[----:B------:R-:W-:-:S07]  /*2300*/  MOV R12, 0x2320 ;  /* 0x00002320000c7802 */ /* 0x000fce0000000f00 */
[----:B-1----:R-:W-:Y:S05]  /*2310*/  CALL.REL.NOINC `($__internal_602_$__cuda_sm20_div_s64) ;  /* 0x0000004800087944 */ /* 0x002fea0003c00000 */
        /* <DEDUP_REMOVED lines=11> */
.L_x_29295:
[----:B------:R-:W-:Y:S05]  /*23d0*/  BSYNC.RECONVERGENT B1 ;  /* 0x0000000000017941 */ /* 0x000fea0003800200 */
.L_x_29293:
        /* <DEDUP_REMOVED lines=36> */
.L_x_29297:
        /* <DEDUP_REMOVED lines=16> */
.L_x_29298:
[----:B------:R-:W-:Y:S05]  /*2720*/  BSYNC.RECONVERGENT B1 ;  /* 0x0000000000017941 */ /* 0x000fea0003800200 */
.L_x_29296:
        /* <DEDUP_REMOVED lines=35> */
.L_x_29300:
[----:B------:R-:W-:Y:S01]  /*2960*/  IMAD.MOV.U32 R26, RZ, RZ, R18 ;  /* 0x000000ffff1a7224 */ /* 0x000fe200078e0012 */
[----:B------:R-:W-:Y:S01]  /*2970*/  MOV R13, R19 ;  /* 0x00000013000d7202 */ /* 0x000fe20000000f00 */
[----:B------:R-:W-:Y:S01]  /*2980*/  IMAD.MOV.U32 R14, RZ, RZ, R16 ;  /* 0x000000ffff0e7224 */ /* 0x000fe200078e0010 */
[----:B------:R-:W-:Y:S02]  /*2990*/  MOV R11, R17 ;  /* 0x00000011000b7202 */ /* 0x000fe40000000f00 */
[----:B------:R-:W-:-:S07]  /*29a0*/  MOV R12, 0x29c0 ;  /* 0x000029c0000c7802 */ /* 0x000fce0000000f00 */
[----:B-1----:R-:W-:Y:S05]  /*29b0*/  CALL.REL.NOINC `($__internal_602_$__cuda_sm20_div_s64) ;  /* 0x0000004000607944 */ /* 0x002fea0003c00000 */
        /* <DEDUP_REMOVED lines=10> */
.L_x_29301:
[----:B------:R-:W-:Y:S05]  /*2a60*/  BSYNC.RECONVERGENT B1 ;  /* 0x0000000000017941 */ /* 0x000fea0003800200 */
.L_x_29299:
[----:B------:R-:W-:Y:S01]  /*2a70*/  IMAD R11, R11, R38, RZ ;  /* 0x000000260b0b7224 */ /* 0x000fe200078e02ff */
[----:B------:R-:W-:Y:S01]  /*2a80*/  IADD3 R8, PT, PT, R8, -0x2, RZ ;  /* 0xfffffffe08087810 */ /* 0x000fe20007ffe0ff */
[----:B------:R-:W-:Y:S02]  /*2a90*/  IMAD.MOV.U32 R36, RZ, RZ, R22 ;  /* 0x000000ffff247224 */ /* 0x000fe400078e0016 */
[-C--:B------:R-:W-:Y:S02]  /*2aa0*/  IMAD R11, R39, R10.reuse, R11 ;  /* 0x0000000a270b7224 */ /* 0x080fe400078e020b */
[----:B------:R-:W-:-:S04]  /*2ab0*/  IMAD.WIDE.U32 R22, R38, R10, R36 ;  /* 0x0000000a26167225 */ /* 0x000fc800078e0024 */
[----:B------:R-:W-:-:S07]  /*2ac0*/  IMAD.IADD R23, R23, 0x1, R11 ;  /* 0x0000000117177824 */ /* 0x000fce00078e020b */
.L_x_29289:
        /* <DEDUP_REMOVED lines=30> */
.L_x_29303:
[----:B------:R-:W-:Y:S01]  /*2cb0*/  IMAD.MOV.U32 R18, RZ, RZ, R6 ;  /* 0x000000ffff127224 */ /* 0x000fe200078e0006 */
[----:B------:R-:W-:Y:S01]  /*2cc0*/  MOV R19, R7 ;  /* 0x0000000700137202 */ /* 0x000fe20000000f00 */
[----:B------:R-:W-:Y:S01]  /*2cd0*/  IMAD.MOV.U32 R24, RZ, RZ, R10 ;  /* 0x000000ffff187224 */ /* 0x000fe200078e000a */
[----:B------:R-:W-:Y:S02]  /*2ce0*/  MOV R21, R11 ;  /* 0x0000000b00157202 */ /* 0x000fe40000000f00 */
[----:B------:R-:W-:-:S07]  /*2cf0*/  MOV R26, 0x2d10 ;  /* 0x00002d10001a7802 */ /* 0x000fce0000000f00 */
[----:B-1----:R-:W-:Y:S05]  /*2d00*/  CALL.REL.NOINC `($__internal_603_$__cuda_sm20_rem_s64) ;  /* 0x0000004000d87944 */ /* 0x002fea0003c00000 */
.L_x_29304:
[----:B------:R-:W-:Y:S05]  /*2d10*/  BSYNC.RECONVERGENT B1 ;  /* 0x0000000000017941 */ /* 0x000fea0003800200 */
.L_x_29302:
        /* <DEDUP_REMOVED lines=30> */
.L_x_29306:
[----:B------:R-:W-:Y:S01]  /*2f00*/  IMAD.MOV.U32 R24, RZ, RZ, R10 ;  /* 0x000000ffff187224 */ /* 0x000fe200078e000a */
[----:B------:R-:W-:Y:S01]  /*2f10*/  MOV R21, R11 ;  /* 0x0000000b00157202 */ /* 0x000fe20000000f00 */
[----:B------:R-:W-:Y:S01]  /*2f20*/  IMAD.MOV.U32 R18, RZ, RZ, R20 ;  /* 0x000000ffff127224 */ /* 0x000fe200078e0014 */
[----:B------:R-:W-:Y:S02]  /*2f30*/  MOV R19, R9 ;  /* 0x0000000900137202 */ /* 0x000fe40000000f00 */
[----:B------:R-:W-:-:S07]  /*2f40*/  MOV R26, 0x2f60 ;  /* 0x00002f60001a7802 */ /* 0x000fce0000000f00 */
[----:B-1----:R-:W-:Y:S05]  /*2f50*/  CALL.REL.NOINC `($__internal_603_$__cuda_sm20_rem_s64) ;  /* 0x0000004000447944 */ /* 0x002fea0003c00000 */
.L_x_29307:
[----:B------:R-:W-:Y:S05]  /*2f60*/  BSYNC.RECONVERGENT B1 ;  /* 0x0000000000017941 */ /* 0x000fea0003800200 */
.L_x_29305:
[----:B------:R-:W-:Y:S02]  /*2f70*/  IMAD R7, R7, R16, RZ ;  /* 0x0000001007077224 */ /* 0x000fe400078e02ff */
[----:B------:R-:W-:-:S04]  /*2f80*/  IMAD.WIDE.U32 R22, R16, R6, R22 ;  /* 0x0000000610167225 */ /* 0x000fc800078e0016 */
[----:B------:R-:W-:-:S04]  /*2f90*/  IMAD R7, R17, R6, R7 ;  /* 0x0000000611077224 */ /* 0x000fc800078e0207 */
[----:B------:R-:W-:-:S07]  /*2fa0*/  IMAD.IADD R23, R23, 0x1, R7 ;  /* 0x0000000117177824 */ /* 0x000fce00078e0207 */
.L_x_29262:
        /* <DEDUP_REMOVED lines=11> */
.L_x_29261:
        /* <DEDUP_REMOVED lines=18> */
.L_x_29335:
        /* <DEDUP_REMOVED lines=30> */
.L_x_29312:
        /* <DEDUP_REMOVED lines=15> */
.L_x_29313:
[----:B------:R-:W-:Y:S05]  /*3450*/  BSYNC.RECONVERGENT B1 ;  /* 0x0000000000017941 */ /* 0x000fea0003800200 */
.L_x_29311:
        /* <DEDUP_REMOVED lines=39> */
.L_x_29315:
[----:B------:R-:W-:Y:S01]  /*36d0*/  IMAD.MOV.U32 R26, RZ, RZ, R36 ;  /* 0x000000ffff1a7224 */ /* 0x000fe200078e0024 */
[----:B------:R-:W-:Y:S01]  /*36e0*/  MOV R13, R37 ;  /* 0x00000025000d7202 */ /* 0x000fe20000000f00 */
[----:B------:R-:W-:Y:S01]  /*36f0*/  IMAD.MOV.U32 R14, RZ, RZ, R38 ;  /* 0x000000ffff0e7224 */ /* 0x000fe200078e0026 */
[----:B------:R-:W-:Y:S02]  /*3700*/  MOV R11, R39 ;  /* 0x00000027000b7202 */ /* 0x000fe40000000f00 */
[----:B------:R-:W-:-:S07]  /*3710*/  MOV R12, 0x3730 ;  /* 0x00003730000c7802 */ /* 0x000fce0000000f00 */
[----:B-12---:R-:W-:Y:S05]  /*3720*/  CALL.REL.NOINC `($__internal_602_$__cuda_sm20_div_s64) ;  /* 0x0000003400047944 */ /* 0x006fea0003c00000 */
        /* <DEDUP_REMOVED lines=11> */
.L_x_29316:
[----:B------:R-:W-:Y:S05]  /*37e0*/  BSYNC.RECONVERGENT B1 ;  /* 0x0000000000017941 */ /* 0x000fea0003800200 */
.L_x_29314:
        /* <DEDUP_REMOVED lines=37> */
.L_x_29318:
        /* <DEDUP_REMOVED lines=17> */
.L_x_29319:
[----:B------:R-:W-:Y:S05]  /*3b50*/  BSYNC.RECONVERGENT B1 ;  /* 0x0000000000017941 */ /* 0x000fea0003800200 */
.L_x_29317:
        /* <DEDUP_REMOVED lines=38> */
.L_x_29321:
[----:B------:R-:W-:Y:S01]  /*3dc0*/  MOV R26, R20 ;  /* 0x00000014001a7202 */ /* 0x000fe20000000f00 */
[----:B------:R-:W-:Y:S01]  /*3dd0*/  IMAD.MOV.U32 R13, RZ, RZ, R21 ;  /* 0x000000ffff0d7224 */ /* 0x000fe200078e0015 */
[----:B------:R-:W-:Y:S01]  /*3de0*/  MOV R14, R36 ;  /* 0x00000024000e7202 */ /* 0x000fe20000000f00 */
[----:B------:R-:W-:Y:S01]  /*3df0*/  IMAD.MOV.U32 R11, RZ, RZ, R37 ;  /* 0x000000ffff0b7224 */ /* 0x000fe200078e0025 */
[----:B------:R-:W-:-:S07]  /*3e00*/  MOV R12, 0x3e20 ;  /* 0x00003e20000c7802 */ /* 0x000fce0000000f00 */
[----:B-12---:R-:W-:Y:S05]  /*3e10*/  CALL.REL.NOINC `($__internal_602_$__cuda_sm20_div_s64) ;  /* 0x0000002c00487944 */ /* 0x006fea0003c00000 */
        /* <DEDUP_REMOVED lines=11> */
.L_x_29322:
[----:B------:R-:W-:Y:S05]  /*3ed0*/  BSYNC.RECONVERGENT B1 ;  /* 0x0000000000017941 */ /* 0x000fea0003800200 */
.L_x_29320:
        /* <DEDUP_REMOVED lines=38> */
.L_x_29324:
        /* <DEDUP_REMOVED lines=17> */
.L_x_29325:
[----:B------:R-:W-:Y:S05]  /*4250*/  BSYNC.RECONVERGENT B1 ;  /* 0x0000000000017941 */ /* 0x000fea0003800200 */
.L_x_29323:
        /* <DEDUP_REMOVED lines=40> */
.L_x_29327:
        /* <DEDUP_REMOVED lines=17> */
.L_x_29328:
[----:B------:R-:W-:Y:S05]  /*45f0*/  BSYNC.RECONVERGENT B1 ;  /* 0x0000000000017941 */ /* 0x000fea0003800200 */
.L_x_29326:
        /* <DEDUP_REMOVED lines=40> */
.L_x_29330:
        /* <DEDUP_REMOVED lines=17> */
.L_x_29331:
[----:B------:R-:W-:Y:S05]  /*4990*/  BSYNC.RECONVERGENT B1 ;  /* 0x0000000000017941 */ /* 0x000fea0003800200 */
.L_x_29329:
        /* <DEDUP_REMOVED lines=38> */
.L_x_29333:
        /* <DEDUP_REMOVED lines=17> */
.L_x_29334:
[----:B------:R-:W-:Y:S05]  /*4d10*/  BSYNC.RECONVERGENT B1 ;  /* 0x0000000000017941 */ /* 0x000fea0003800200 */
.L_x_29332:
        /* <DEDUP_REMOVED lines=15> */
.L_x_29310:
        /* <DEDUP_REMOVED lines=37> */
.L_x_29338:
[----:B------:R-:W-:Y:S01]  /*5060*/  MOV R26, R18 ;  /* 0x00000012001a7202 */ /* 0x000fe20000000f00 */
[----:B------:R-:W-:Y:S01]  /*5070*/  IMAD.MOV.U32 R14, RZ, RZ, R6 ;  /* 0x000000ffff0e7224 */ /* 0x000fe200078e0006 */
[----:B------:R-:W-:Y:S02]  /*5080*/  MOV R13, R19 ;  /* 0x00000013000d7202 */ /* 0x000fe40000000f00 */
[----:B------:R-:W-:Y:S02]  /*5090*/  MOV R11, R7 ;  /* 0x00000007000b7202 */ /* 0x000fe40000000f00 */
[----:B------:R-:W-:-:S07]  /*50a0*/  MOV R12, 0x50c0 ;  /* 0x000050c0000c7802 */ /* 0x000fce0000000f00 */
[----:B-1----:R-:W-:Y:S05]  /*50b0*/  CALL.REL.NOINC `($__internal_602_$__cuda_sm20_div_s64) ;  /* 0x0000001800a07944 */ /* 0x002fea0003c00000 */
        /* <DEDUP_REMOVED lines=9> */
.L_x_29339:
[----:B------:R-:W-:Y:S05]  /*5150*/  BSYNC.RECONVERGENT B1 ;  /* 0x0000000000017941 */ /* 0x000fea0003800200 */
.L_x_29337:
        /* <DEDUP_REMOVED lines=39> */
.L_x_29341:
[----:B------:R-:W-:Y:S01]  /*53d0*/  MOV R26, R18 ;  /* 0x00000012001a7202 */ /* 0x000fe20000000f00 */
[----:B------:R-:W-:Y:S01]  /*53e0*/  IMAD.MOV.U32 R13, RZ, RZ, R19 ;  /* 0x000000ffff0d7224 */ /* 0x000fe200078e0013 */
[----:B------:R-:W-:Y:S02]  /*53f0*/  MOV R14, R6 ;  /* 0x00000006000e7202 */ /* 0x000fe40000000f00 */
[----:B------:R-:W-:Y:S02]  /*5400*/  MOV R11, R7 ;  /* 0x00000007000b7202 */ /* 0x000fe40000000f00 */
[----:B------:R-:W-:-:S07]  /*5410*/  MOV R12, 0x5430 ;  /* 0x00005430000c7802 */ /* 0x000fce0000000f00 */
[----:B-1----:R-:W-:Y:S05]  /*5420*/  CALL.REL.NOINC `($__internal_602_$__cuda_sm20_div_s64) ;  /* 0x0000001400c47944 */ /* 0x002fea0003c00000 */
        /* <DEDUP_REMOVED lines=11> */
.L_x_29342:
[----:B------:R-:W-:Y:S05]  /*54e0*/  BSYNC.RECONVERGENT B1 ;  /* 0x0000000000017941 */ /* 0x000fea0003800200 */
.L_x_29340:
        /* <DEDUP_REMOVED lines=40> */
.L_x_29344:
        /* <DEDUP_REMOVED lines=17> */
.L_x_29345:
[----:B------:R-:W-:Y:S05]  /*5880*/  BSYNC.RECONVERGENT B1 ;  /* 0x0000000000017941 */ /* 0x000fea0003800200 */
.L_x_29343:
        /* <DEDUP_REMOVED lines=40> */
.L_x_29347:
[----:B------:R-:W-:Y:S01]  /*5b10*/  MOV R26, R18 ;  /* 0x00000012001a7202 */ /* 0x000fe20000000f00 */
[----:B------:R-:W-:Y:S01]  /*5b20*/  IMAD.MOV.U32 R14, RZ, RZ, R20 ;  /* 0x000000ffff0e7224 */ /* 0x000fe200078e0014 */
[----:B------:R-:W-:Y:S02]  /*5b30*/  MOV R13, R19 ;  /* 0x00000013000d7202 */ /* 0x000fe40000000f00 */
[----:B------:R-:W-:Y:S02]  /*5b40*/  MOV R11, R21 ;  /* 0x00000015000b7202 */ /* 0x000fe40000000f00 */
[----:B------:R-:W-:-:S07]  /*5b50*/  MOV R12, 0x5b70 ;  /* 0x00005b70000c7802 */ /* 0x000fce0000000f00 */
[----:B-1----:R-:W-:Y:S05]  /*5b60*/  CALL.REL.NOINC `($__internal_602_$__cuda_sm20_div_s64) ;  /* 0x0000000c00f47944 */ /* 0x002fea0003c00000 */
        /* <DEDUP_REMOVED lines=11> */
.L_x_29348:
[----:B------:R-:W-:Y:S05]  /*5c20*/  BSYNC.RECONVERGENT B1 ;  /* 0x0000000000017941 */ /* 0x000fea0003800200 */
.L_x_29346:
        /* <DEDUP_REMOVED lines=11> */
.L_x_29336:
        /* <DEDUP_REMOVED lines=35> */
.L_x_29351:
[----:B------:R-:W-:Y:S01]  /*5f10*/  MOV R26, R18 ;  /* 0x00000012001a7202 */ /* 0x000fe20000000f00 */
[----:B------:R-:W-:Y:S01]  /*5f20*/  IMAD.MOV.U32 R13, RZ, RZ, R19 ;  /* 0x000000ffff0d7224 */ /* 0x000fe200078e0013 */
[----:B------:R-:W-:Y:S02]  /*5f30*/  MOV R14, R4 ;  /* 0x00000004000e7202 */ /* 0x000fe40000000f00 */
[----:B------:R-:W-:Y:S02]  /*5f40*/  MOV R11, R5 ;  /* 0x00000005000b7202 */ /* 0x000fe40000000f00 */
[----:B------:R-:W-:-:S07]  /*5f50*/  MOV R12, 0x5f70 ;  /* 0x00005f70000c7802 */ /* 0x000fce0000000f00 */
[----:B-1----:R-:W-:Y:S05]  /*5f60*/  CALL.REL.NOINC `($__internal_602_$__cuda_sm20_div_s64) ;  /* 0x0000000800f47944 */ /* 0x002fea0003c00000 */
        /* <DEDUP_REMOVED lines=8> */
.L_x_29352:
[----:B------:R-:W-:Y:S05]  /*5ff0*/  BSYNC.RECONVERGENT B1 ;  /* 0x0000000000017941 */ /* 0x000fea0003800200 */
.L_x_29350:
        /* <DEDUP_REMOVED lines=39> */
.L_x_29354:
[----:B------:R-:W-:Y:S01]  /*6270*/  MOV R26, R18 ;  /* 0x00000012001a7202 */ /* 0x000fe20000000f00 */
[----:B------:R-:W-:Y:S01]  /*6280*/  IMAD.MOV.U32 R13, RZ, RZ, R19 ;  /* 0x000000ffff0d7224 */ /* 0x000fe200078e0013 */
[----:B------:R-:W-:Y:S02]  /*6290*/  MOV R14, R16 ;  /* 0x00000010000e7202 */ /* 0x000fe40000000f00 */
[----:B------:R-:W-:Y:S02]  /*62a0*/  MOV R11, R17 ;  /* 0x00000011000b7202 */ /* 0x000fe40000000f00 */
[----:B------:R-:W-:-:S07]  /*62b0*/  MOV R12, 0x62d0 ;  /* 0x000062d0000c7802 */ /* 0x000fce0000000f00 */
[----:B-1----:R-:W-:Y:S05]  /*62c0*/  CALL.REL.NOINC `($__internal_602_$__cuda_sm20_div_s64) ;  /* 0x00000008001c7944 */ /* 0x002fea0003c00000 */
        /* <DEDUP_REMOVED lines=11> */
.L_x_29355:
[----:B------:R-:W-:Y:S05]  /*6380*/  BSYNC.RECONVERGENT B1 ;  /* 0x0000000000017941 */ /* 0x000fea0003800200 */
.L_x_29353:
        /* <DEDUP_REMOVED lines=11> */
.L_x_29349:
        /* <DEDUP_REMOVED lines=31> */
.L_x_29357:
[----:B------:R-:W-:Y:S01]  /*6630*/  IMAD.MOV.U32 R24, RZ, RZ, R20 ;  /* 0x000000ffff187224 */ /* 0x000fe200078e0014 */
[----:B------:R-:W-:-:S07]  /*6640*/  MOV R26, 0x6660 ;  /* 0x00006660001a7802 */ /* 0x000fce0000000f00 */
[----:B-1----:R-:W-:Y:S05]  /*6650*/  CALL.REL.NOINC `($__internal_603_$__cuda_sm20_rem_s64) ;  /* 0x0000000800847944 */ /* 0x002fea0003c00000 */
[----:B------:R-:W-:Y:S02]  /*6660*/  MOV R4, R6 ;  /* 0x0000000600047202 */ /* 0x000fe40000000f00 */
[----:B------:R-:W-:-:S07]  /*6670*/  MOV R5, R7 ;  /* 0x0000000700057202 */ /* 0x000fce0000000f00 */
.L_x_29358:
[----:B------:R-:W-:Y:S05]  /*6680*/  BSYNC.RECONVERGENT B1 ;  /* 0x0000000000017941 */ /* 0x000fea0003800200 */
.L_x_29356:
        /* <DEDUP_REMOVED lines=9> */
.L_x_29309:
[----:B------:R-:W2:Y:S02]  /*6720*/  LDG.E.U16 R8, desc[UR14][R8.64] ;  /* 0x0000000e08087981 */ /* 0x000ea4000c1e1500 */
[----:B--2---:R-:W-:-:S05]  /*6730*/  PRMT R5, R8, 0x9910, RZ ;  /* 0x0000991008057816 */ /* 0x004fca00000000ff */
[----:B------:R-:W-:-:S05]  /*6740*/  IMAD R5, R5, R5, RZ ;  /* 0x0000000505057224 */ /* 0x000fca00078e02ff */
[----:B------:R2:W-:Y:S02]  /*6750*/  STS.U16 [R2], R5 ;  /* 0x0000000502007388 */ /* 0x0005e40000000400 */
.L_x_29308:
[----:B------:R-:W-:Y:S05]  /*6760*/  BSYNC.RECONVERGENT B0 ;  /* 0x0000000000007941 */ /* 0x000fea0003800200 */
.L_x_29260:
[----:B------:R-:W-:Y:S01]  /*6770*/  BAR.SYNC.DEFER_BLOCKING 0x0 ;  /* 0x0000000000007b1d */ /* 0x000fe20000010000 */
[----:B------:R-:W-:Y:S02]  /*6780*/  ISETP.GE.U32.AND P0, PT, R3, 0x42, PT ;  /* 0x000000420300780c */ /* 0x000fe40003f06070 */
[----:B------:R-:W-:-:S11]  /*6790*/  ISETP.GT.U32.AND P1, PT, R0, 0x1f, PT ;  /* 0x0000001f0000780c */ /* 0x000fd60003f24070 */
[----:B------:R-:W-:Y:S05]  /*67a0*/  @!P0 BRA `(.L_x_29359) ;  /* 0x0000000000308947 */ /* 0x000fea0003800000 */
.L_x_29360:
        /* <DEDUP_REMOVED lines=12> */
.L_x_29359:
        /* <DEDUP_REMOVED lines=45> */
        .weak           $__internal_602_$__cuda_sm20_div_s64
        .type           $__internal_602_$__cuda_sm20_div_s64,@function
        .size           $__internal_602_$__cuda_sm20_div_s64,($__internal_603_$__cuda_sm20_rem_s64 - $__internal_602_$__cuda_sm20_div_s64)
$__internal_602_$__cuda_sm20_div_s64:
        /* <DEDUP_REMOVED lines=82> */
[----:B------:R-:W-:Y:S06]  /*7060*/  RET.REL.NODEC R12 `(contiguous_sum_square2_i16) ;  /* 0xffffff8c0ce47950 */ /* 0x000fec0003c3ffff */
        .weak           $__internal_603_$__cuda_sm20_rem_s64
        .type           $__internal_603_$__cuda_sm20_rem_s64,@function
        .size           $__internal_603_$__cuda_sm20_rem_s64,(.L_x_30931 - $__internal_603_$__cuda_sm20_rem_s64)
$__internal_603_$__cuda_sm20_rem_s64:
        /* <DEDUP_REMOVED lines=76> */
[----:B------:R-:W-:Y:S06]  /*7530*/  RET.REL.NODEC R26 `(contiguous_sum_square2_i16) ;  /* 0xffffff881ab07950 */ /* 0x000fec0003c3ffff */
.L_x_29361:
        /* <DEDUP_REMOVED lines=12> */
.L_x_30931:


//--------------------- .text.uncontiguous_cumulate_sum_square_i16 --------------------------
	.section	.text.uncontiguous_cumulate_sum_square_i16,"ax",@progbits
	.align	128
        .global         uncontiguous_cumulate_sum_square_i16
        .type           uncontiguous_cumulate_sum_square_i16,@function
        .size           uncontiguous_cumulate_sum_square_i16,(.L_x_30933 - uncontiguous_cumulate_sum_square_i16)
        .other          uncontiguous_cumulate_sum_square_i16,@"STO_CUDA_ENTRY STV_DEFAULT"
uncontiguous_cumulate_sum_square_i16:
.text.uncontiguous_cumulate_sum_square_i16:
        /* <DEDUP_REMOVED lines=37> */
.L_x_29390:
        /* <DEDUP_REMOVED lines=32> */
.L_x_29367:
[----:B------:R-:W-:Y:S01]  /*0450*/  MOV R26, R6 ;  /* 0x00000006001a7202 */ /* 0x000fe20000000f00 */
[----:B------:R-:W-:Y:S01]  /*0460*/  IMAD.MOV.U32 R13, RZ, RZ, R9 ;  /* 0x000000ffff0d7224 */ /* 0x000fe200078e0009 */
[----:B------:R-:W-:Y:S01]  /*0470*/  MOV R14, R40 ;  /* 0x00000028000e7202 */ /* 0x000fe20000000f00 */
[----:B------:R-:W-:Y:S01]  /*0480*/  IMAD.MOV.U32 R11, RZ, RZ, R41 ;  /* 0x000000ffff0b7224 */ /* 0x000fe200078e0029 */
[----:B------:R-:W-:-:S07]  /*0490*/  MOV R12, 0x4b0 ;  /* 0x000004b0000c7802 */ /* 0x000fce0000000f00 */
[----:B-1----:R-:W-:Y:S05]  /*04a0*/  CALL.REL.NOINC `($__internal_604_$__cuda_sm20_div_s64) ;  /* 0x0000006400187944 */ /* 0x002fea0003c00000 */
        /* <DEDUP_REMOVED lines=10> */
.L_x_29368:
[----:B------:R-:W-:Y:S05]  /*0550*/  BSYNC.RECONVERGENT B1 ;  /* 0x0000000000017941 */ /* 0x000fea0003800200 */
.L_x_29366:
        /* <DEDUP_REMOVED lines=33> */
.L_x_29370:
[----:B------:R-:W-:Y:S01]  /*0770*/  IMAD.MOV.U32 R26, RZ, RZ, R20 ;  /* 0x000000ffff1a7224 */ /* 0x000fe200078e0014 */
[----:B------:R-:W-:Y:S01]  /*0780*/  MOV R13, R7 ;  /* 0x00000007000d7202 */ /* 0x000fe20000000f00 */
[----:B------:R-:W-:Y:S01]  /*0790*/  IMAD.MOV.U32 R14, RZ, RZ, R40 ;  /* 0x000000ffff0e7224 */ /* 0x000fe200078e0028 */
[----:B------:R-:W-:Y:S02]  /*07a0*/  MOV R11, R41 ;  /* 0x00000029000b7202 */ /* 0x000fe40000000f00 */
[----:B------:R-:W-:-:S07]  /*07b0*/  MOV R12, 0x7d0 ;  /* 0x000007d0000c7802 */ /* 0x000fce0000000f00 */
[----:B------:R-:W-:Y:S05]  /*07c0*/  CALL.REL.NOINC `($__internal_604_$__cuda_sm20_div_s64) ;  /* 0x0000006000507944 */ /* 0x000fea0003c00000 */
        /* <DEDUP_REMOVED lines=9> */
.L_x_29371:
[----:B------:R-:W-:Y:S05]  /*0860*/  BSYNC.RECONVERGENT B1 ;  /* 0x0000000000017941 */ /* 0x000fea0003800200 */
.L_x_29369:
        /* <DEDUP_REMOVED lines=34> */
.L_x_29373:
[----:B------:R-:W-:Y:S01]  /*0a90*/  MOV R26, R34 ;  /* 0x00000022001a7202 */ /* 0x000fe20000000f00 */
[----:B------:R-:W-:Y:S01]  /*0aa0*/  IMAD.MOV.U32 R13, RZ, RZ, R35 ;  /* 0x000000ffff0d7224 */ /* 0x000fe200078e0023 */
[----:B------:R-:W-:Y:S01]  /*0ab0*/  MOV R14, R20 ;  /* 0x00000014000e7202 */ /* 0x000fe20000000f00 */
[----:B------:R-:W-:Y:S01]  /*0ac0*/  IMAD.MOV.U32 R11, RZ, RZ, R21 ;  /* 0x000000ffff0b7224 */ /* 0x000fe200078e0015 */
[----:B------:R-:W-:-:S07]  /*0ad0*/  MOV R12, 0xaf0 ;  /* 0x00000af0000c7802 */ /* 0x000fce0000000f00 */
[----:B------:R-:W-:Y:S05]  /*0ae0*/  CALL.REL.NOINC `($__internal_604_$__cuda_sm20_div_s64) ;  /* 0x0000005c00887944 */ /* 0x000fea0003c00000 */
        /* <DEDUP_REMOVED lines=10> */
.L_x_29374:
[----:B------:R-:W-:Y:S05]  /*0b90*/  BSYNC.RECONVERGENT B1 ;  /* 0x0000000000017941 */ /* 0x000fea0003800200 */
.L_x_29372:
        /* <DEDUP_REMOVED lines=34> */
.L_x_29376:
        /* <DEDUP_REMOVED lines=16> */
.L_x_29377:
[----:B------:R-:W-:Y:S05]  /*0ec0*/  BSYNC.RECONVERGENT B1 ;  /* 0x0000000000017941 */ /* 0x000fea0003800200 */
.L_x_29375:
        /* <DEDUP_REMOVED lines=36> */
.L_x_29379:
        /* <DEDUP_REMOVED lines=16> */
.L_x_29380:
[----:B------:R-:W-:Y:S05]  /*1210*/  BSYNC.RECONVERGENT B1 ;  /* 0x0000000000017941 */ /* 0x000fea0003800200 */
.L_x_29378:
        /* <DEDUP_REMOVED lines=35> */
.L_x_29382:
[----:B------:R-:W-:Y:S01]  /*1450*/  IMAD.MOV.U32 R26, RZ, RZ, R34 ;  /* 0x000000ffff1a7224 */ /* 0x000fe200078e0022 */
[----:B------:R-:W-:Y:S01]  /*1460*/  MOV R13, R35 ;  /* 0x00000023000d7202 */ /* 0x000fe20000000f00 */
[----:B------:R-:W-:Y:S01]  /*1470*/  IMAD.MOV.U32 R14, RZ, RZ, R20 ;  /* 0x000000ffff0e7224 */ /* 0x000fe200078e0014 */
[----:B------:R-:W-:Y:S02]  /*1480*/  MOV R11, R21 ;  /* 0x00000015000b7202 */ /* 0x000fe40000000f00 */
[----:B------:R-:W-:-:S07]  /*1490*/  MOV R12, 0x14b0 ;  /* 0x000014b0000c7802 */ /* 0x000fce0000000f00 */
[----:B------:R-:W-:Y:S05]  /*14a0*/  CALL.REL.NOINC `($__internal_604_$__cuda_sm20_div_s64) ;  /* 0x0000005400187944 */ /* 0x000fea0003c00000 */
        /* <DEDUP_REMOVED lines=10> */
.L_x_29383:
[----:B------:R-:W-:Y:S05]  /*1550*/  BSYNC.RECONVERGENT B1 ;  /* 0x0000000000017941 */ /* 0x000fea0003800200 */
.L_x_29381:
        /* <DEDUP_REMOVED lines=34> */
.L_x_29385:
[----:B------:R-:W-:Y:S01]  /*1780*/  IMAD.MOV.U32 R26, RZ, RZ, R38 ;  /* 0x000000ffff1a7224 */ /* 0x000fe200078e0026 */
[----:B------:R-:W-:Y:S01]  /*1790*/  MOV R13, R39 ;  /* 0x00000027000d7202 */ /* 0x000fe20000000f00 */
[----:B------:R-:W-:Y:S01]  /*17a0*/  IMAD.MOV.U32 R14, RZ, RZ, R20 ;  /* 0x000000ffff0e7224 */ /* 0x000fe200078e0014 */
[----:B------:R-:W-:Y:S02]  /*17b0*/  MOV R11, R21 ;  /* 0x00000015000b7202 */ /* 0x000fe40000000f00 */
[----:B------:R-:W-:-:S07]  /*17c0*/  MOV R12, 0x17e0 ;  /* 0x000017e0000c7802 */ /* 0x000fce0000000f00 */
[----:B------:R-:W-:Y:S05]  /*17d0*/  CALL.REL.NOINC `($__internal_604_$__cuda_sm20_div_s64) ;  /* 0x00000050004c7944 */ /* 0x000fea0003c00000 */
        /* <DEDUP_REMOVED lines=10> */
.L_x_29386:
[----:B------:R-:W-:Y:S05]  /*1880*/  BSYNC.RECONVERGENT B1 ;  /* 0x0000000000017941 */ /* 0x000fea0003800200 */
.L_x_29384:
        /* <DEDUP_REMOVED lines=35> */
.L_x_29388:
[----:B------:R-:W-:Y:S01]  /*1ac0*/  MOV R26, R34 ;  /* 0x00000022001a7202 */ /* 0x000fe20000000f00 */
[----:B------:R-:W-:Y:S01]  /*1ad0*/  IMAD.MOV.U32 R13, RZ, RZ, R35 ;  /* 0x000000ffff0d7224 */ /* 0x000fe200078e0023 */
[----:B------:R-:W-:Y:S01]  /*1ae0*/  MOV R14, R20 ;  /* 0x00000014000e7202 */ /* 0x000fe20000000f00 */
[----:B------:R-:W-:Y:S01]  /*1af0*/  IMAD.MOV.U32 R11, RZ, RZ, R21 ;  /* 0x000000ffff0b7224 */ /* 0x000fe200078e0015 */
[----:B------:R-:W-:-:S07]  /*1b00*/  MOV R12, 0x1b20 ;  /* 0x00001b20000c7802 */ /* 0x000fce0000000f00 */
[----:B------:R-:W-:Y:S05]  /*1b10*/  CALL.REL.NOINC `($__internal_604_$__cuda_sm20_div_s64) ;  /* 0x0000004c007c7944 */ /* 0x000fea0003c00000 */
        /* <DEDUP_REMOVED lines=10> */
.L_x_29389:
[----:B------:R-:W-:Y:S05]  /*1bc0*/  BSYNC.RECONVERGENT B1 ;  /* 0x0000000000017941 */ /* 0x000fea0003800200 */
.L_x_29387:
        /* <DEDUP_REMOVED lines=8> */
.L_x_29365:
        /* <DEDUP_REMOVED lines=35> */
.L_x_29393:
        /* <DEDUP_REMOVED lines=16> */
.L_x_29394:
[----:B------:R-:W-:Y:S05]  /*1f80*/  BSYNC.RECONVERGENT B1 ;  /* 0x0000000000017941 */ /* 0x000fea0003800200 */
.L_x_29392:
        /* <DEDUP_REMOVED lines=34> */
.L_x_29396:
        /* <DEDUP_REMOVED lines=16> */
.L_x_29397:
[----:B------:R-:W-:Y:S05]  /*22b0*/  BSYNC.RECONVERGENT B1 ;  /* 0x0000000000017941 */ /* 0x000fea0003800200 */
.L_x_29395:
        /* <DEDUP_REMOVED lines=35> */
.L_x_29399:
        /* <DEDUP_REMOVED lines=16> */
.L_x_29400:
[----:B------:R-:W-:Y:S05]  /*25f0*/  BSYNC.RECONVERGENT B1 ;  /* 0x0000000000017941 */ /* 0x000fea0003800200 */
.L_x_29398:
        /* <DEDUP_REMOVED lines=35> */
.L_x_29402:
[----:B------:R-:W-:Y:S01]  /*2830*/  IMAD.MOV.U32 R26, RZ, RZ, R18 ;  /* 0x000000ffff1a7224 */ /* 0x000fe200078e0012 */
[----:B------:R-:W-:Y:S01]  /*2840*/  MOV R13, R19 ;  /* 0x00000013000d7202 */ /* 0x000fe20000000f00 */
[----:B------:R-:W-:Y:S01]  /*2850*/  IMAD.MOV.U32 R14, RZ, RZ, R16 ;  /* 0x000000ffff0e7224 */ /* 0x000fe200078e0010 */
[----:B------:R-:W-:Y:S02]  /*2860*/  MOV R11, R17 ;  /* 0x00000011000b7202 */ /* 0x000fe40000000f00 */
[----:B------:R-:W-:-:S07]  /*2870*/  MOV R12, 0x2890 ;  /* 0x00002890000c7802 */ /* 0x000fce0000000f00 */
[----:B------:R-:W-:Y:S05]  /*2880*/  CALL.REL.NOINC `($__internal_604_$__cuda_sm20_div_s64) ;  /* 0x0000004000207944 */ /* 0x000fea0003c00000 */
        /* <DEDUP_REMOVED lines=10> */
.L_x_29403:
[----:B------:R-:W-:Y:S05]  /*2930*/  BSYNC.RECONVERGENT B1 ;  /* 0x0000000000017941 */ /* 0x000fea0003800200 */
.L_x_29401:
[----:B------:R-:W-:Y:S01]  /*2940*/  IMAD R11, R11, R34, RZ ;  /* 0x000000220b0b7224 */ /* 0x000fe200078e02ff */
[----:B------:R-:W-:Y:S01]  /*2950*/  IADD3 R8, PT, PT, R8, -0x2, RZ ;  /* 0xfffffffe08087810 */ /* 0x000fe20007ffe0ff */
[----:B------:R-:W-:Y:S02]  /*2960*/  IMAD.MOV.U32 R38, RZ, RZ, R22 ;  /* 0x000000ffff267224 */ /* 0x000fe400078e0016 */
[-C--:B------:R-:W-:Y:S02]  /*2970*/  IMAD R11, R35, R10.reuse, R11 ;  /* 0x0000000a230b7224 */ /* 0x080fe400078e020b */
[----:B------:R-:W-:-:S04]  /*2980*/  IMAD.WIDE.U32 R22, R34, R10, R38 ;  /* 0x0000000a22167225 */ /* 0x000fc800078e0026 */
[----:B------:R-:W-:-:S07]  /*2990*/  IMAD.IADD R23, R23, 0x1, R11 ;  /* 0x0000000117177824 */ /* 0x000fce00078e020b */
.L_x_29391:
        /* <DEDUP_REMOVED lines=31> */
.L_x_29405:
[----:B------:R-:W-:Y:S01]  /*2b90*/  MOV R18, R6 ;  /* 0x0000000600127202 */ /* 0x000fe20000000f00 */
[----:B------:R-:W-:Y:S01]  /*2ba0*/  IMAD.MOV.U32 R21, RZ, RZ, R9 ;  /* 0x000000ffff157224 */ /* 0x000fe200078e0009 */
[----:B------:R-:W-:Y:S01]  /*2bb0*/  MOV R24, R16 ;  /* 0x0000001000187202 */ /* 0x000fe20000000f00 */
[----:B------:R-:W-:Y:S01]  /*2bc0*/  IMAD.MOV.U32 R19, RZ, RZ, R17 ;  /* 0x000000ffff137224 */ /* 0x000fe200078e0011 */
[----:B------:R-:W-:-:S07]  /*2bd0*/  MOV R26, 0x2bf0 ;  /* 0x00002bf0001a7802 */ /* 0x000fce0000000f00 */
[----:B------:R-:W-:Y:S05]  /*2be0*/  CALL.REL.NOINC `($__internal_605_$__cuda_sm20_rem_s64) ;  /* 0x0000004000947944 */ /* 0x000fea0003c00000 */
.L_x_29406:
[----:B------:R-:W-:Y:S05]  /*2bf0*/  BSYNC.RECONVERGENT B1 ;  /* 0x0000000000017941 */ /* 0x000fea0003800200 */
.L_x_29404:
        /* <DEDUP_REMOVED lines=30> */
.L_x_29408:
[----:B------:R-:W-:Y:S01]  /*2de0*/  MOV R24, R16 ;  /* 0x0000001000187202 */ /* 0x000fe20000000f00 */
[----:B------:R-:W-:Y:S01]  /*2df0*/  IMAD.MOV.U32 R19, RZ, RZ, R17 ;  /* 0x000000ffff137224 */ /* 0x000fe200078e0011 */
[----:B------:R-:W-:Y:S01]  /*2e00*/  MOV R18, R20 ;  /* 0x0000001400127202 */ /* 0x000fe20000000f00 */
[----:B------:R-:W-:Y:S01]  /*2e10*/  IMAD.MOV.U32 R21, RZ, RZ, R7 ;  /* 0x000000ffff157224 */ /* 0x000fe200078e0007 */
[----:B------:R-:W-:-:S07]  /*2e20*/  MOV R26, 0x2e40 ;  /* 0x00002e40001a7802 */ /* 0x000fce0000000f00 */
[----:B------:R-:W-:Y:S05]  /*2e30*/  CALL.REL.NOINC `($__internal_605_$__cuda_sm20_rem_s64) ;  /* 0x0000004000007944 */ /* 0x000fea0003c00000 */
[----:B------:R-:W-:Y:S01]  /*2e40*/  MOV R6, R10 ;  /* 0x0000000a00067202 */ /* 0x000fe20000000f00 */
[----:B------:R-:W-:-:S07]  /*2e50*/  IMAD.MOV.U32 R7, RZ, RZ, R11 ;  /* 0x000000ffff077224 */ /* 0x000fce00078e000b */
.L_x_29409:
[----:B------:R-:W-:Y:S05]  /*2e60*/  BSYNC.RECONVERGENT B1 ;  /* 0x0000000000017941 */ /* 0x000fea0003800200 */
.L_x_29407:
[----:B------:R-:W-:Y:S02]  /*2e70*/  IMAD R7, R7, R8, RZ ;  /* 0x0000000807077224 */ /* 0x000fe400078e02ff */
[----:B------:R-:W-:-:S04]  /*2e80*/  IMAD.WIDE.U32 R22, R8, R6, R22 ;  /* 0x0000000608167225 */ /* 0x000fc800078e0016 */
[----:B------:R-:W-:-:S05]  /*2e90*/  IMAD R7, R9, R6, R7 ;  /* 0x0000000609077224 */ /* 0x000fca00078e0207 */
[----:B------:R-:W-:-:S07]  /*2ea0*/  IADD3 R23, PT, PT, R23, R7, RZ ;  /* 0x0000000717177210 */ /* 0x000fce0007ffe0ff */
.L_x_29364:
        /* <DEDUP_REMOVED lines=10> */
.L_x_29363:
        /* <DEDUP_REMOVED lines=22> */
.L_x_29437:
        /* <DEDUP_REMOVED lines=32> */
.L_x_29414:
[----:B------:R-:W-:Y:S01]  /*32b0*/  IMAD.MOV.U32 R26, RZ, RZ, R10 ;  /* 0x000000ffff1a7224 */ /* 0x000fe200078e000a */
[----:B------:R-:W-:Y:S01]  /*32c0*/  MOV R13, R15 ;  /* 0x0000000f000d7202 */ /* 0x000fe20000000f00 */
[----:B------:R-:W-:Y:S01]  /*32d0*/  IMAD.MOV.U32 R14, RZ, RZ, R20 ;  /* 0x000000ffff0e7224 */ /* 0x000fe200078e0014 */
[----:B------:R-:W-:Y:S02]  /*32e0*/  MOV R11, R21 ;  /* 0x00000015000b7202 */ /* 0x000fe40000000f00 */
[----:B------:R-:W-:-:S07]  /*32f0*/  MOV R12, 0x3310 ;  /* 0x00003310000c7802 */ /* 0x000fce0000000f00 */
[----:B-123--:R-:W-:Y:S05]  /*3300*/  CALL.REL.NOINC `($__internal_604_$__cuda_sm20_div_s64) ;  /* 0x0000003400807944 */ /* 0x00efea0003c00000 */
        /* <DEDUP_REMOVED lines=10> */
.L_x_29415:
[----:B------:R-:W-:Y:S05]  /*33b0*/  BSYNC.RECONVERGENT B1 ;  /* 0x0000000000017941 */ /* 0x000fea0003800200 */
.L_x_29413:
        /* <DEDUP_REMOVED lines=38> */
.L_x_29417:
[----:B------:R-:W-:Y:S01]  /*3620*/  IMAD.MOV.U32 R26, RZ, RZ, R36 ;  /* 0x000000ffff1a7224 */ /* 0x000fe200078e0024 */
[----:B------:R-:W-:Y:S01]  /*3630*/  MOV R13, R37 ;  /* 0x00000025000d7202 */ /* 0x000fe20000000f00 */
[----:B------:R-:W-:Y:S01]  /*3640*/  IMAD.MOV.U32 R14, RZ, RZ, R38 ;  /* 0x000000ffff0e7224 */ /* 0x000fe200078e0026 */
[----:B------:R-:W-:Y:S02]  /*3650*/  MOV R11, R39 ;  /* 0x00000027000b7202 */ /* 0x000fe40000000f00 */
[----:B------:R-:W-:-:S07]  /*3660*/  MOV R12, 0x3680 ;  /* 0x00003680000c7802 */ /* 0x000fce0000000f00 */
[----:B-1----:R-:W-:Y:S05]  /*3670*/  CALL.REL.NOINC `($__internal_604_$__cuda_sm20_div_s64) ;  /* 0x0000003000a47944 */ /* 0x002fea0003c00000 */
        /* <DEDUP_REMOVED lines=11> */
.L_x_29418:
[----:B------:R-:W-:Y:S05]  /*3730*/  BSYNC.RECONVERGENT B1 ;  /* 0x0000000000017941 */ /* 0x000fea0003800200 */
.L_x_29416:
        /* <DEDUP_REMOVED lines=38> */
.L_x_29420:
[----:B------:R-:W-:Y:S01]  /*39a0*/  MOV R26, R36 ;  /* 0x00000024001a7202 */ /* 0x000fe20000000f00 */
[----:B------:R-:W-:Y:S01]  /*39b0*/  IMAD.MOV.U32 R13, RZ, RZ, R37 ;  /* 0x000000ffff0d7224 */ /* 0x000fe200078e0025 */
[----:B------:R-:W-:Y:S01]  /*39c0*/  MOV R14, R38 ;  /* 0x00000026000e7202 */ /* 0x000fe20000000f00 */
[----:B------:R-:W-:Y:S01]  /*39d0*/  IMAD.MOV.U32 R11, RZ, RZ, R39 ;  /* 0x000000ffff0b7224 */ /* 0x000fe200078e0027 */
[----:B------:R-:W-:-:S07]  /*39e0*/  MOV R12, 0x3a00 ;  /* 0x00003a00000c7802 */ /* 0x000fce0000000f00 */
[----:B-1----:R-:W-:Y:S05]  /*39f0*/  CALL.REL.NOINC `($__internal_604_$__cuda_sm20_div_s64) ;  /* 0x0000002c00c47944 */ /* 0x002fea0003c00000 */
        /* <DEDUP_REMOVED lines=11> */
.L_x_29421:
[----:B------:R-:W-:Y:S05]  /*3ab0*/  BSYNC.RECONVERGENT B1 ;  /* 0x0000000000017941 */ /* 0x000fea0003800200 */
.L_x_29419:
        /* <DEDUP_REMOVED lines=37> */
.L_x_29423:
        /* <DEDUP_REMOVED lines=17> */
.L_x_29424:
[----:B------:R-:W-:Y:S05]  /*3e20*/  BSYNC.RECONVERGENT B1 ;  /* 0x0000000000017941 */ /* 0x000fea0003800200 */
.L_x_29422:
        /* <DEDUP_REMOVED lines=38> */
.L_x_29426:
        /* <DEDUP_REMOVED lines=17> */
.L_x_29427:
[----:B------:R-:W-:Y:S05]  /*41a0*/  BSYNC.RECONVERGENT B1 ;  /* 0x0000000000017941 */ /* 0x000fea0003800200 */
.L_x_29425:
        /* <DEDUP_REMOVED lines=38> */
.L_x_29429:
        /* <DEDUP_REMOVED lines=17> */
.L_x_29430:
[----:B------:R-:W-:Y:S05]  /*4520*/  BSYNC.RECONVERGENT B1 ;  /* 0x0000000000017941 */ /* 0x000fea0003800200 */
.L_x_29428:
        /* <DEDUP_REMOVED lines=37> */
.L_x_29432:
        /* <DEDUP_REMOVED lines=17> */
.L_x_29433:
[----:B------:R-:W-:Y:S05]  /*4890*/  BSYNC.RECONVERGENT B1 ;  /* 0x0000000000017941 */ /* 0x000fea0003800200 */
.L_x_29431:
        /* <DEDUP_REMOVED lines=36> */
.L_x_29435:
        /* <DEDUP_REMOVED lines=17> */
.L_x_29436:
[----:B------:R-:W-:Y:S05]  /*4bf0*/  BSYNC.RECONVERGENT B1 ;  /* 0x0000000000017941 */ /* 0x000fea0003800200 */
.L_x_29434:
        /* <DEDUP_REMOVED lines=11> */
.L_x_29412:
        /* <DEDUP_REMOVED lines=36> */
.L_x_29440:
[----:B------:R-:W-:Y:S01]  /*4ef0*/  MOV R26, R10 ;  /* 0x0000000a001a7202 */ /* 0x000fe20000000f00 */
[----:B------:R-:W-:Y:S01]  /*4f00*/  IMAD.MOV.U32 R13, RZ, RZ, R15 ;  /* 0x000000ffff0d7224 */ /* 0x000fe200078e000f */
[----:B------:R-:W-:Y:S02]  /*4f10*/  MOV R14, R16 ;  /* 0x00000010000e7202 */ /* 0x000fe40000000f00 */
[----:B------:R-:W-:Y:S02]  /*4f20*/  MOV R11, R17 ;  /* 0x00000011000b7202 */ /* 0x000fe40000000f00 */
[----:B------:R-:W-:-:S07]  /*4f30*/  MOV R12, 0x4f50 ;  /* 0x00004f50000c7802 */ /* 0x000fce0000000f00 */
[----:B------:R-:W-:Y:S05]  /*4f40*/  CALL.REL.NOINC `($__internal_604_$__cuda_sm20_div_s64) ;  /* 0x0000001800707944 */ /* 0x000fea0003c00000 */
        /* <DEDUP_REMOVED lines=10> */
.L_x_29441:
[----:B------:R-:W-:Y:S05]  /*4ff0*/  BSYNC.RECONVERGENT B1 ;  /* 0x0000000000017941 */ /* 0x000fea0003800200 */
.L_x_29439:
        /* <DEDUP_REMOVED lines=41> */
.L_x_29443:
        /* <DEDUP_REMOVED lines=17> */
.L_x_29444:
[----:B------:R-:W-:Y:S05]  /*53a0*/  BSYNC.RECONVERGENT B1 ;  /* 0x0000000000017941 */ /* 0x000fea0003800200 */
.L_x_29442:
        /* <DEDUP_REMOVED lines=40> */
.L_x_29446:
[----:B------:R-:W-:Y:S01]  /*5630*/  MOV R26, R18 ;  /* 0x00000012001a7202 */ /* 0x000fe20000000f00 */
[----:B------:R-:W-:Y:S01]  /*5640*/  IMAD.MOV.U32 R14, RZ, RZ, R20 ;  /* 0x000000ffff0e7224 */ /* 0x000fe200078e0014 */
[----:B------:R-:W-:Y:S02]  /*5650*/  MOV R13, R19 ;  /* 0x00000013000d7202 */ /* 0x000fe40000000f00 */
[----:B------:R-:W-:Y:S02]  /*5660*/  MOV R11, R21 ;  /* 0x00000015000b7202 */ /* 0x000fe40000000f00 */
[----:B------:R-:W-:-:S07]  /*5670*/  MOV R12, 0x5690 ;  /* 0x00005690000c7802 */ /* 0x000fce0000000f00 */
[----:B------:R-:W-:Y:S05]  /*5680*/  CALL.REL.NOINC `($__internal_604_$__cuda_sm20_div_s64) ;  /* 0x0000001000a07944 */ /* 0x000fea0003c00000 */
        /* <DEDUP_REMOVED lines=11> */
.L_x_29447:
[----:B------:R-:W-:Y:S05]  /*5740*/  BSYNC.RECONVERGENT B1 ;  /* 0x0000000000017941 */ /* 0x000fea0003800200 */
.L_x_29445:
        /* <DEDUP_REMOVED lines=39> */
.L_x_29449:
        /* <DEDUP_REMOVED lines=17> */
.L_x_29450:
[----:B------:R-:W-:Y:S05]  /*5ad0*/  BSYNC.RECONVERGENT B1 ;  /* 0x0000000000017941 */ /* 0x000fea0003800200 */
.L_x_29448:
        /* <DEDUP_REMOVED lines=9> */
.L_x_29438:
        /* <DEDUP_REMOVED lines=34> */
.L_x_29453:
[----:B------:R-:W-:Y:S01]  /*5d90*/  MOV R26, R10 ;  /* 0x0000000a001a7202 */ /* 0x000fe20000000f00 */
[----:B------:R-:W-:Y:S01]  /*5da0*/  IMAD.MOV.U32 R14, RZ, RZ, R16 ;  /* 0x000000ffff0e7224 */ /* 0x000fe200078e0010 */
[----:B------:R-:W-:Y:S02]  /*5db0*/  MOV R13, R15 ;  /* 0x0000000f000d7202 */ /* 0x000fe40000000f00 */
[----:B------:R-:W-:Y:S02]  /*5dc0*/  MOV R11, R17 ;  /* 0x00000011000b7202 */ /* 0x000fe40000000f00 */
[----:B------:R-:W-:-:S07]  /*5dd0*/  MOV R12, 0x5df0 ;  /* 0x00005df0000c7802 */ /* 0x000fce0000000f00 */
[----:B------:R-:W-:Y:S05]  /*5de0*/  CALL.REL.NOINC `($__internal_604_$__cuda_sm20_div_s64) ;  /* 0x0000000800c87944 */ /* 0x000fea0003c00000 */
        /* <DEDUP_REMOVED lines=10> */
.L_x_29454:
[----:B------:R-:W-:Y:S05]  /*5e90*/  BSYNC.RECONVERGENT B1 ;  /* 0x0000000000017941 */ /* 0x000fea0003800200 */
.L_x_29452:
        /* <DEDUP_REMOVED lines=39> */
.L_x_29456:
        /* <DEDUP_REMOVED lines=17> */
.L_x_29457:
[----:B------:R-:W-:Y:S05]  /*6220*/  BSYNC.RECONVERGENT B1 ;  /* 0x0000000000017941 */ /* 0x000fea0003800200 */
.L_x_29455:
        /* <DEDUP_REMOVED lines=9> */
.L_x_29451:
        /* <DEDUP_REMOVED lines=30> */
.L_x_29459:
[----:B------:R-:W-:Y:S01]  /*64a0*/  IMAD.MOV.U32 R24, RZ, RZ, R18 ;  /* 0x000000ffff187224 */ /* 0x000fe200078e0012 */
[----:B------:R-:W-:Y:S02]  /*64b0*/  MOV R18, R10 ;  /* 0x0000000a00127202 */ /* 0x000fe40000000f00 */
[----:B------:R-:W-:Y:S02]  /*64c0*/  MOV R21, R15 ;  /* 0x0000000f00157202 */ /* 0x000fe40000000f00 */
[----:B------:R-:W-:-:S07]  /*64d0*/  MOV R26, 0x64f0 ;  /* 0x000064f0001a7802 */ /* 0x000fce0000000f00 */
[----:B------:R-:W-:Y:S05]  /*64e0*/  CALL.REL.NOINC `($__internal_605_$__cuda_sm20_rem_s64) ;  /* 0x0000000800547944 */ /* 0x000fea0003c00000 */
.L_x_29460:
[----:B------:R-:W-:Y:S05]  /*64f0*/  BSYNC.RECONVERGENT B1 ;  /* 0x0000000000017941 */ /* 0x000fea0003800200 */
.L_x_29458:
        /* <DEDUP_REMOVED lines=8> */
.L_x_29411:
[----:B------:R-:W0:Y:S02]  /*6580*/  LDCU.64 UR6, c[0x0][0x388] ;  /* 0x00007100ff0677ac */ /* 0x000e240008000a00 */
[----:B0-----:R-:W-:-:S04]  /*6590*/  LEA R4, P0, R6, UR6, 0x1 ;  /* 0x0000000606047c11 */ /* 0x001fc8000f8008ff */
[----:B------:R-:W-:-:S05]  /*65a0*/  LEA.HI.X R5, R6, UR7, R5, 0x1, P0 ;  /* 0x0000000706057c11 */ /* 0x000fca00080f0c05 */
[----:B------:R-:W2:Y:S04]  /*65b0*/  LDG.E.U16 R4, desc[UR8][R4.64] ;  /* 0x0000000804047981 */ /* 0x000ea8000c1e1500 */
[----:B--2---:R1:W-:Y:S02]  /*65c0*/  STS.U16 [R3], R4 ;  /* 0x0000000403007388 */ /* 0x0043e40000000400 */
.L_x_29410:
[----:B------:R-:W-:Y:S05]  /*65d0*/  BSYNC.RECONVERGENT B0 ;  /* 0x0000000000007941 */ /* 0x000fea0003800200 */
.L_x_29362:
[----:B------:R-:W-:Y:S01]  /*65e0*/  BAR.SYNC.DEFER_BLOCKING 0x0 ;  /* 0x0000000000007b1d */ /* 0x000fe20000010000 */
[----:B------:R-:W-:Y:S01]  /*65f0*/  UISETP.GE.U32.AND UP0, UPT, UR5, 0x42, UPT ;  /* 0x000000420500788c */ /* 0x000fe2000bf06070 */
[----:B------:R-:W-:-:S08]  /*6600*/  ISETP.GT.U32.AND P1, PT, R2, 0x1f, PT ;  /* 0x0000001f0200780c */ /* 0x000fd00003f24070 */
[----:B------:R-:W-:Y:S05]  /*6610*/  BRA.U !UP0, `(.L_x_29461) ;  /* 0x0000000108307547 */ /* 0x000fea000b800000 */
.L_x_29462:
        /* <DEDUP_REMOVED lines=12> */
.L_x_29461:
        /* <DEDUP_REMOVED lines=35> */
        .weak           $__internal_604_$__cuda_sm20_div_s64
        .type           $__internal_604_$__cuda_sm20_div_s64,@function
        .size           $__internal_604_$__cuda_sm20_div_s64,($__internal_605_$__cuda_sm20_rem_s64 - $__internal_604_$__cuda_sm20_div_s64)
$__internal_604_$__cuda_sm20_div_s64:
        /* <DEDUP_REMOVED lines=82> */
[----:B------:R-:W-:Y:S06]  /*6e30*/  RET.REL.NODEC R12 `(uncontiguous_cumulate_sum_square_i16) ;  /* 0xffffff900c707950 */ /* 0x000fec0003c3ffff */
        .weak           $__internal_605_$__cuda_sm20_rem_s64
        .type           $__internal_605_$__cuda_sm20_rem_s64,@function
        .size           $__internal_605_$__cuda_sm20_rem_s64,(.L_x_30933 - $__internal_605_$__cuda_sm20_rem_s64)
$__internal_605_$__cuda_sm20_rem_s64:
        /* <DEDUP_REMOVED lines=76> */
[----:B------:R-:W-:Y:S06]  /*7300*/  RET.REL.NODEC R26 `(uncontiguous_cumulate_sum_square_i16) ;  /* 0xffffff8c1a3c7950 */ /* 0x000fec0003c3ffff */
.L_x_29463:
        /* <DEDUP_REMOVED lines=15> */
.L_x_30933:


//--------------------- .text.uncontiguous_sum_square_i16 --------------------------
	.section	.text.uncontiguous_sum_square_i16,"ax",@progbits
	.align	128
        .global         uncontiguous_sum_square_i16
        .type           uncontiguous_sum_square_i16,@function
        .size           uncontiguous_sum_square_i16,(.L_x_30935 - uncontiguous_sum_square_i16)
        .other          uncontiguous_sum_square_i16,@"STO_CUDA_ENTRY STV_DEFAULT"
uncontiguous_sum_square_i16:
.text.uncontiguous_sum_square_i16:
        /* <DEDUP_REMOVED lines=37> */
.L_x_29492:
        /* <DEDUP_REMOVED lines=32> */
.L_x_29469:
[----:B------:R-:W-:Y:S01]  /*0450*/  MOV R26, R6 ;  /* 0x00000006001a7202 */ /* 0x000fe20000000f00 */
[----:B------:R-:W-:Y:S01]  /*0460*/  IMAD.MOV.U32 R13, RZ, RZ, R9 ;  /* 0x000000ffff0d7224 */ /* 0x000fe200078e0009 */
[----:B------:R-:W-:Y:S01]  /*0470*/  MOV R14, R40 ;  /* 0x00000028000e7202 */ /* 0x000fe20000000f00 */
[----:B------:R-:W-:Y:S01]  /*0480*/  IMAD.MOV.U32 R11, RZ, RZ, R41 ;  /* 0x000000ffff0b7224 */ /* 0x000fe200078e0029 */
[----:B------:R-:W-:-:S07]  /*0490*/  MOV R12, 0x4b0 ;  /* 0x000004b0000c7802 */ /* 0x000fce0000000f00 */
[----:B-1----:R-:W-:Y:S05]  /*04a0*/  CALL.REL.NOINC `($__internal_606_$__cuda_sm20_div_s64) ;  /* 0x0000006400247944 */ /* 0x002fea0003c00000 */
        /* <DEDUP_REMOVED lines=10> */
.L_x_29470:
[----:B------:R-:W-:Y:S05]  /*0550*/  BSYNC.RECONVERGENT B1 ;  /* 0x0000000000017941 */ /* 0x000fea0003800200 */
.L_x_29468:
        /* <DEDUP_REMOVED lines=33> */
.L_x_29472:
[----:B------:R-:W-:Y:S01]  /*0770*/  IMAD.MOV.U32 R26, RZ, RZ, R20 ;  /* 0x000000ffff1a7224 */ /* 0x000fe200078e0014 */
[----:B------:R-:W-:Y:S01]  /*0780*/  MOV R13, R7 ;  /* 0x00000007000d7202 */ /* 0x000fe20000000f00 */
[----:B------:R-:W-:Y:S01]  /*0790*/  IMAD.MOV.U32 R14, RZ, RZ, R40 ;  /* 0x000000ffff0e7224 */ /* 0x000fe200078e0028 */
[----:B------:R-:W-:Y:S02]  /*07a0*/  MOV R11, R41 ;  /* 0x00000029000b7202 */ /* 0x000fe40000000f00 */
[----:B------:R-:W-:-:S07]  /*07b0*/  MOV R12, 0x7d0 ;  /* 0x000007d0000c7802 */ /* 0x000fce0000000f00 */
[----:B------:R-:W-:Y:S05]  /*07c0*/  CALL.REL.NOINC `($__internal_606_$__cuda_sm20_div_s64) ;  /* 0x00000060005c7944 */ /* 0x000fea0003c00000 */
        /* <DEDUP_REMOVED lines=9> */
.L_x_29473:
[----:B------:R-:W-:Y:S05]  /*0860*/  BSYNC.RECONVERGENT B1 ;  /* 0x0000000000017941 */ /* 0x000fea0003800200 */
.L_x_29471:
        /* <DEDUP_REMOVED lines=34> */
.L_x_29475:
[----:B------:R-:W-:Y:S01]  /*0a90*/  MOV R26, R34 ;  /* 0x00000022001a7202 */ /* 0x000fe20000000f00 */
[----:B------:R-:W-:Y:S01]  /*0aa0*/  IMAD.MOV.U32 R13, RZ, RZ, R35 ;  /* 0x000000ffff0d7224 */ /* 0x000fe200078e0023 */
[----:B------:R-:W-:Y:S01]  /*0ab0*/  MOV R14, R20 ;  /* 0x00000014000e7202 */ /* 0x000fe20000000f00 */
[----:B------:R-:W-:Y:S01]  /*0ac0*/  IMAD.MOV.U32 R11, RZ, RZ, R21 ;  /* 0x000000ffff0b7224 */ /* 0x000fe200078e0015 */
[----:B------:R-:W-:-:S07]  /*0ad0*/  MOV R12, 0xaf0 ;  /* 0x00000af0000c7802 */ /* 0x000fce0000000f00 */
[----:B------:R-:W-:Y:S05]  /*0ae0*/  CALL.REL.NOINC `($__internal_606_$__cuda_sm20_div_s64) ;  /* 0x0000005c00947944 */ /* 0x000fea0003c00000 */
        /* <DEDUP_REMOVED lines=10> */
.L_x_29476:
[----:B------:R-:W-:Y:S05]  /*0b90*/  BSYNC.RECONVERGENT B1 ;  /* 0x0000000000017941 */ /* 0x000fea0003800200 */
.L_x_29474:
        /* <DEDUP_REMOVED lines=34> */
.L_x_29478:
        /* <DEDUP_REMOVED lines=16> */
.L_x_29479:
[----:B------:R-:W-:Y:S05]  /*0ec0*/  BSYNC.RECONVERGENT B1 ;  /* 0x0000000000017941 */ /* 0x000fea0003800200 */
.L_x_29477:
        /* <DEDUP_REMOVED lines=36> */
.L_x_29481:
        /* <DEDUP_REMOVED lines=16> */
.L_x_29482:
[----:B------:R-:W-:Y:S05]  /*1210*/  BSYNC.RECONVERGENT B1 ;  /* 0x0000000000017941 */ /* 0x000fea0003800200 */
.L_x_29480:
        /* <DEDUP_REMOVED lines=35> */
.L_x_29484:
[----:B------:R-:W-:Y:S01]  /*1450*/  IMAD.MOV.U32 R26, RZ, RZ, R34 ;  /* 0x000000ffff1a7224 */ /* 0x000fe200078e0022 */
[----:B------:R-:W-:Y:S01]  /*1460*/  MOV R13, R35 ;  /* 0x00000023000d7202 */ /* 0x000fe20000000f00 */
[----:B------:R-:W-:Y:S01]  /*1470*/  IMAD.MOV.U32 R14, RZ, RZ, R20 ;  /* 0x000000ffff0e7224 */ /* 0x000fe200078e0014 */
[----:B------:R-:W-:Y:S02]  /*1480*/  MOV R11, R21 ;  /* 0x00000015000b7202 */ /* 0x000fe40000000f00 */
[----:B------:R-:W-:-:S07]  /*1490*/  MOV R12, 0x14b0 ;  /* 0x000014b0000c7802 */ /* 0x000fce0000000f00 */
[----:B------:R-:W-:Y:S05]  /*14a0*/  CALL.REL.NOINC `($__internal_606_$__cuda_sm20_div_s64) ;  /* 0x0000005400247944 */ /* 0x000fea0003c00000 */
        /* <DEDUP_REMOVED lines=10> */
.L_x_29485:
[----:B------:R-:W-:Y:S05]  /*1550*/  BSYNC.RECONVERGENT B1 ;  /* 0x0000000000017941 */ /* 0x000fea0003800200 */
.L_x_29483:
        /* <DEDUP_REMOVED lines=34> */
.L_x_29487:
[----:B------:R-:W-:Y:S01]  /*1780*/  IMAD.MOV.U32 R26, RZ, RZ, R38 ;  /* 0x000000ffff1a7224 */ /* 0x000fe200078e0026 */
[----:B------:R-:W-:Y:S01]  /*1790*/  MOV R13, R39 ;  /* 0x00000027000d7202 */ /* 0x000fe20000000f00 */
[----:B------:R-:W-:Y:S01]  /*17a0*/  IMAD.MOV.U32 R14, RZ, RZ, R20 ;  /* 0x000000ffff0e7224 */ /* 0x000fe200078e0014 */
[----:B------:R-:W-:Y:S02]  /*17b0*/  MOV R11, R21 ;  /* 0x00000015000b7202 */ /* 0x000fe40000000f00 */
[----:B------:R-:W-:-:S07]  /*17c0*/  MOV R12, 0x17e0 ;  /* 0x000017e0000c7802 */ /* 0x000fce0000000f00 */
[----:B------:R-:W-:Y:S05]  /*17d0*/  CALL.REL.NOINC `($__internal_606_$__cuda_sm20_div_s64) ;  /* 0x0000005000587944 */ /* 0x000fea0003c00000 */
        /* <DEDUP_REMOVED lines=10> */
.L_x_29488:
[----:B------:R-:W-:Y:S05]  /*1880*/  BSYNC.RECONVERGENT B1 ;  /* 0x0000000000017941 */ /* 0x000fea0003800200 */
.L_x_29486:
        /* <DEDUP_REMOVED lines=35> */
.L_x_29490:
[----:B------:R-:W-:Y:S01]  /*1ac0*/  MOV R26, R34 ;  /* 0x00000022001a7202 */ /* 0x000fe20000000f00 */
[----:B------:R-:W-:Y:S01]  /*1ad0*/  IMAD.MOV.U32 R13, RZ, RZ, R35 ;  /* 0x000000ffff0d7224 */ /* 0x000fe200078e0023 */
[----:B------:R-:W-:Y:S01]  /*1ae0*/  MOV R14, R20 ;  /* 0x00000014000e7202 */ /* 0x000fe20000000f00 */
[----:B------:R-:W-:Y:S01]  /*1af0*/  IMAD.MOV.U32 R11, RZ, RZ, R21 ;  /* 0x000000ffff0b7224 */ /* 0x000fe200078e0015 */
[----:B------:R-:W-:-:S07]  /*1b00*/  MOV R12, 0x1b20 ;  /* 0x00001b20000c7802 */ /* 0x000fce0000000f00 */
[----:B------:R-:W-:Y:S05]  /*1b10*/  CALL.REL.NOINC `($__internal_606_$__cuda_sm20_div_s64) ;  /* 0x0000004c00887944 */ /* 0x000fea0003c00000 */
        /* <DEDUP_REMOVED lines=10> */
.L_x_29491:
[----:B------:R-:W-:Y:S05]  /*1bc0*/  BSYNC.RECONVERGENT B1 ;  /* 0x0000000000017941 */ /* 0x000fea0003800200 */
.L_x_29489:
        /* <DEDUP_REMOVED lines=8> */
.L_x_29467:
        /* <DEDUP_REMOVED lines=35> */
.L_x_29495:
        /* <DEDUP_REMOVED lines=16> */
.L_x_29496:
[----:B------:R-:W-:Y:S05]  /*1f80*/  BSYNC.RECONVERGENT B1 ;  /* 0x0000000000017941 */ /* 0x000fea0003800200 */
.L_x_29494:
        /* <DEDUP_REMOVED lines=34> */
.L_x_29498:
        /* <DEDUP_REMOVED lines=16> */
.L_x_29499:
[----:B------:R-:W-:Y:S05]  /*22b0*/  BSYNC.RECONVERGENT B1 ;  /* 0x0000000000017941 */ /* 0x000fea0003800200 */
.L_x_29497:
        /* <DEDUP_REMOVED lines=35> */
.L_x_29501:
        /* <DEDUP_REMOVED lines=16> */
.L_x_29502:
[----:B------:R-:W-:Y:S05]  /*25f0*/  BSYNC.RECONVERGENT B1 ;  /* 0x0000000000017941 */ /* 0x000fea0003800200 */
.L_x_29500:
        /* <DEDUP_REMOVED lines=35> */
.L_x_29504:
[----:B------:R-:W-:Y:S01]  /*2830*/  IMAD.MOV.U32 R26, RZ, RZ, R18 ;  /* 0x000000ffff1a7224 */ /* 0x000fe200078e0012 */
[----:B------:R-:W-:Y:S01]  /*2840*/  MOV R13, R19 ;  /* 0x00000013000d7202 */ /* 0x000fe20000000f00 */
[----:B------:R-:W-:Y:S01]  /*2850*/  IMAD.MOV.U32 R14, RZ, RZ, R16 ;  /* 0x000000ffff0e7224 */ /* 0x000fe200078e0010 */
[----:B------:R-:W-:Y:S02]  /*2860*/  MOV R11, R17 ;  /* 0x00000011000b7202 */ /* 0x000fe40000000f00 */
[----:B------:R-:W-:-:S07]  /*2870*/  MOV R12, 0x2890 ;  /* 0x00002890000c7802 */ /* 0x000fce0000000f00 */
[----:B------:R-:W-:Y:S05]  /*2880*/  CALL.REL.NOINC `($__internal_606_$__cuda_sm20_div_s64) ;  /* 0x00000040002c7944 */ /* 0x000fea0003c00000 */
        /* <DEDUP_REMOVED lines=10> */
.L_x_29505:
[----:B------:R-:W-:Y:S05]  /*2930*/  BSYNC.RECONVERGENT B1 ;  /* 0x0000000000017941 */ /* 0x000fea0003800200 */
.L_x_29503:
[----:B------:R-:W-:Y:S01]  /*2940*/  IMAD R11, R11, R34, RZ ;  /* 0x000000220b0b7224 */ /* 0x000fe200078e02ff */
[----:B------:R-:W-:Y:S01]  /*2950*/  IADD3 R8, PT, PT, R8, -0x2, RZ ;  /* 0xfffffffe08087810 */ /* 0x000fe20007ffe0ff */
[----:B------:R-:W-:Y:S02]  /*2960*/  IMAD.MOV.U32 R38, RZ, RZ, R22 ;  /* 0x000000ffff267224 */ /* 0x000fe400078e0016 */
[-C--:B------:R-:W-:Y:S02]  /*2970*/  IMAD R11, R35, R10.reuse, R11 ;  /* 0x0000000a230b7224 */ /* 0x080fe400078e020b */
[----:B------:R-:W-:-:S04]  /*2980*/  IMAD.WIDE.U32 R22, R34, R10, R38 ;  /* 0x0000000a22167225 */ /* 0x000fc800078e0026 */
[----:B------:R-:W-:-:S07]  /*2990*/  IMAD.IADD R23, R23, 0x1, R11 ;  /* 0x0000000117177824 */ /* 0x000fce00078e020b */
.L_x_29493:
        /* <DEDUP_REMOVED lines=31> */
.L_x_29507:
[----:B------:R-:W-:Y:S01]  /*2b90*/  MOV R18, R6 ;  /* 0x0000000600127202 */ /* 0x000fe20000000f00 */
[----:B------:R-:W-:Y:S01]  /*2ba0*/  IMAD.MOV.U32 R21, RZ, RZ, R9 ;  /* 0x000000ffff157224 */ /* 0x000fe200078e0009 */
[----:B------:R-:W-:Y:S01]  /*2bb0*/  MOV R24, R16 ;  /* 0x0000001000187202 */ /* 0x000fe20000000f00 */
[----:B------:R-:W-:Y:S01]  /*2bc0*/  IMAD.MOV.U32 R19, RZ, RZ, R17 ;  /* 0x000000ffff137224 */ /* 0x000fe200078e0011 */
[----:B------:R-:W-:-:S07]  /*2bd0*/  MOV R26, 0x2bf0 ;  /* 0x00002bf0001a7802 */ /* 0x000fce0000000f00 */
[----:B------:R-:W-:Y:S05]  /*2be0*/  CALL.REL.NOINC `($__internal_607_$__cuda_sm20_rem_s64) ;  /* 0x0000004000a07944 */ /* 0x000fea0003c00000 */
.L_x_29508:
[----:B------:R-:W-:Y:S05]  /*2bf0*/  BSYNC.RECONVERGENT B1 ;  /* 0x0000000000017941 */ /* 0x000fea0003800200 */
.L_x_29506:
        /* <DEDUP_REMOVED lines=30> */
.L_x_29510:
[----:B------:R-:W-:Y:S01]  /*2de0*/  MOV R24, R16 ;  /* 0x0000001000187202 */ /* 0x000fe20000000f00 */
[----:B------:R-:W-:Y:S01]  /*2df0*/  IMAD.MOV.U32 R19, RZ, RZ, R17 ;  /* 0x000000ffff137224 */ /* 0x000fe200078e0011 */
[----:B------:R-:W-:Y:S01]  /*2e00*/  MOV R18, R20 ;  /* 0x0000001400127202 */ /* 0x000fe20000000f00 */
[----:B------:R-:W-:Y:S01]  /*2e10*/  IMAD.MOV.U32 R21, RZ, RZ, R7 ;  /* 0x000000ffff157224 */ /* 0x000fe200078e0007 */
[----:B------:R-:W-:-:S07]  /*2e20*/  MOV R26, 0x2e40 ;  /* 0x00002e40001a7802 */ /* 0x000fce0000000f00 */
[----:B------:R-:W-:Y:S05]  /*2e30*/  CALL.REL.NOINC `($__internal_607_$__cuda_sm20_rem_s64) ;  /* 0x00000040000c7944 */ /* 0x000fea0003c00000 */
[----:B------:R-:W-:Y:S01]  /*2e40*/  MOV R6, R10 ;  /* 0x0000000a00067202 */ /* 0x000fe20000000f00 */
[----:B------:R-:W-:-:S07]  /*2e50*/  IMAD.MOV.U32 R7, RZ, RZ, R11 ;  /* 0x000000ffff077224 */ /* 0x000fce00078e000b */
.L_x_29511:
[----:B------:R-:W-:Y:S05]  /*2e60*/  BSYNC.RECONVERGENT B1 ;  /* 0x0000000000017941 */ /* 0x000fea0003800200 */
.L_x_29509:
[----:B------:R-:W-:Y:S02]  /*2e70*/  IMAD R7, R7, R8, RZ ;  /* 0x0000000807077224 */ /* 0x000fe400078e02ff */
[----:B------:R-:W-:-:S04]  /*2e80*/  IMAD.WIDE.U32 R22, R8, R6, R22 ;  /* 0x0000000608167225 */ /* 0x000fc800078e0016 */
[----:B------:R-:W-:-:S05]  /*2e90*/  IMAD R7, R9, R6, R7 ;  /* 0x0000000609077224 */ /* 0x000fca00078e0207 */
[----:B------:R-:W-:-:S07]  /*2ea0*/  IADD3 R23, PT, PT, R23, R7, RZ ;  /* 0x0000000717177210 */ /* 0x000fce0007ffe0ff */
.L_x_29466:
        /* <DEDUP_REMOVED lines=11> */
.L_x_29465:
        /* <DEDUP_REMOVED lines=22> */
.L_x_29539:
        /* <DEDUP_REMOVED lines=32> */
.L_x_29516:
[----:B------:R-:W-:Y:S01]  /*32c0*/  MOV R26, R10 ;  /* 0x0000000a001a7202 */ /* 0x000fe20000000f00 */
[----:B------:R-:W-:Y:S01]  /*32d0*/  IMAD.MOV.U32 R13, RZ, RZ, R15 ;  /* 0x000000ffff0d7224 */ /* 0x000fe200078e000f */
[----:B------:R-:W-:Y:S01]  /*32e0*/  MOV R14, R20 ;  /* 0x00000014000e7202 */ /* 0x000fe20000000f00 */
[----:B------:R-:W-:Y:S01]  /*32f0*/  IMAD.MOV.U32 R11, RZ, RZ, R21 ;  /* 0x000000ffff0b7224 */ /* 0x000fe200078e0015 */
[----:B------:R-:W-:-:S07]  /*3300*/  MOV R12, 0x3320 ;  /* 0x00003320000c7802 */ /* 0x000fce0000000f00 */
[----:B-123--:R-:W-:Y:S05]  /*3310*/  CALL.REL.NOINC `($__internal_606_$__cuda_sm20_div_s64) ;  /* 0x0000003400887944 */ /* 0x00efea0003c00000 */
        /* <DEDUP_REMOVED lines=10> */
.L_x_29517:
[----:B------:R-:W-:Y:S05]  /*33c0*/  BSYNC.RECONVERGENT B1 ;  /* 0x0000000000017941 */ /* 0x000fea0003800200 */
.L_x_29515:
        /* <DEDUP_REMOVED lines=38> */
.L_x_29519:
[----:B------:R-:W-:Y:S01]  /*3630*/  MOV R26, R36 ;  /* 0x00000024001a7202 */ /* 0x000fe20000000f00 */
[----:B------:R-:W-:Y:S01]  /*3640*/  IMAD.MOV.U32 R13, RZ, RZ, R37 ;  /* 0x000000ffff0d7224 */ /* 0x000fe200078e0025 */
[----:B------:R-:W-:Y:S01]  /*3650*/  MOV R14, R38 ;  /* 0x00000026000e7202 */ /* 0x000fe20000000f00 */
[----:B------:R-:W-:Y:S01]  /*3660*/  IMAD.MOV.U32 R11, RZ, RZ, R39 ;  /* 0x000000ffff0b7224 */ /* 0x000fe200078e0027 */
[----:B------:R-:W-:-:S07]  /*3670*/  MOV R12, 0x3690 ;  /* 0x00003690000c7802 */ /* 0x000fce0000000f00 */
[----:B-1----:R-:W-:Y:S05]  /*3680*/  CALL.REL.NOINC `($__internal_606_$__cuda_sm20_div_s64) ;  /* 0x0000003000ac7944 */ /* 0x002fea0003c00000 */
        /* <DEDUP_REMOVED lines=11> */
.L_x_29520:
[----:B------:R-:W-:Y:S05]  /*3740*/  BSYNC.RECONVERGENT B1 ;  /* 0x0000000000017941 */ /* 0x000fea0003800200 */
.L_x_29518:
        /* <DEDUP_REMOVED lines=38> */
.L_x_29522:
[----:B------:R-:W-:Y:S01]  /*39b0*/  IMAD.MOV.U32 R26, RZ, RZ, R36 ;  /* 0x000000ffff1a7224 */ /* 0x000fe200078e0024 */
[----:B------:R-:W-:Y:S01]  /*39c0*/  MOV R13, R37 ;  /* 0x00000025000d7202 */ /* 0x000fe20000000f00 */
[----:B------:R-:W-:Y:S01]  /*39d0*/  IMAD.MOV.U32 R14, RZ, RZ, R38 ;  /* 0x000000ffff0e7224 */ /* 0x000fe200078e0026 */
[----:B------:R-:W-:Y:S02]  /*39e0*/  MOV R11, R39 ;  /* 0x00000027000b7202 */ /* 0x000fe40000000f00 */
[----:B------:R-:W-:-:S07]  /*39f0*/  MOV R12, 0x3a10 ;  /* 0x00003a10000c7802 */ /* 0x000fce0000000f00 */
[----:B-1----:R-:W-:Y:S05]  /*3a00*/  CALL.REL.NOINC `($__internal_606_$__cuda_sm20_div_s64) ;  /* 0x0000002c00cc7944 */ /* 0x002fea0003c00000 */
        /* <DEDUP_REMOVED lines=11> */
.L_x_29523:
[----:B------:R-:W-:Y:S05]  /*3ac0*/  BSYNC.RECONVERGENT B1 ;  /* 0x0000000000017941 */ /* 0x000fea0003800200 */
.L_x_29521:
        /* <DEDUP_REMOVED lines=37> */
.L_x_29525:
        /* <DEDUP_REMOVED lines=17> */
.L_x_29526:
[----:B------:R-:W-:Y:S05]  /*3e30*/  BSYNC.RECONVERGENT B1 ;  /* 0x0000000000017941 */ /* 0x000fea0003800200 */
.L_x_29524:
        /* <DEDUP_REMOVED lines=38> */
.L_x_29528:
        /* <DEDUP_REMOVED lines=17> */
.L_x_29529:
[----:B------:R-:W-:Y:S05]  /*41b0*/  BSYNC.RECONVERGENT B1 ;  /* 0x0000000000017941 */ /* 0x000fea0003800200 */
.L_x_29527:
        /* <DEDUP_REMOVED lines=38> */
.L_x_29531:
        /* <DEDUP_REMOVED lines=17> */
.L_x_29532:
[----:B------:R-:W-:Y:S05]  /*4530*/  BSYNC.RECONVERGENT B1 ;  /* 0x0000000000017941 */ /* 0x000fea0003800200 */
.L_x_29530:
        /* <DEDUP_REMOVED lines=37> */
.L_x_29534:
        /* <DEDUP_REMOVED lines=17> */
.L_x_29535:
[----:B------:R-:W-:Y:S05]  /*48a0*/  BSYNC.RECONVERGENT B1 ;  /* 0x0000000000017941 */ /* 0x000fea0003800200 */
.L_x_29533:
        /* <DEDUP_REMOVED lines=36> */
.L_x_29537:
        /* <DEDUP_REMOVED lines=17> */
.L_x_29538:
[----:B------:R-:W-:Y:S05]  /*4c00*/  BSYNC.RECONVERGENT B1 ;  /* 0x0000000000017941 */ /* 0x000fea0003800200 */
.L_x_29536:
        /* <DEDUP_REMOVED lines=11> */
.L_x_29514:
        /* <DEDUP_REMOVED lines=36> */
.L_x_29542:
[----:B------:R-:W-:Y:S01]  /*4f00*/  MOV R26, R10 ;  /* 0x0000000a001a7202 */ /* 0x000fe20000000f00 */
[----:B------:R-:W-:Y:S01]  /*4f10*/  IMAD.MOV.U32 R13, RZ, RZ, R15 ;  /* 0x000000ffff0d7224 */ /* 0x000fe200078e000f */
[----:B------:R-:W-:Y:S02]  /*4f20*/  MOV R14, R16 ;  /* 0x00000010000e7202 */ /* 0x000fe40000000f00 */
[----:B------:R-:W-:Y:S02]  /*4f30*/  MOV R11, R17 ;  /* 0x00000011000b7202 */ /* 0x000fe40000000f00 */
[----:B------:R-:W-:-:S07]  /*4f40*/  MOV R12, 0x4f60 ;  /* 0x00004f60000c7802 */ /* 0x000fce0000000f00 */
[----:B------:R-:W-:Y:S05]  /*4f50*/  CALL.REL.NOINC `($__internal_606_$__cuda_sm20_div_s64) ;  /* 0x0000001800787944 */ /* 0x000fea0003c00000 */
        /* <DEDUP_REMOVED lines=10> */
.L_x_29543:
[----:B------:R-:W-:Y:S05]  /*5000*/  BSYNC.RECONVERGENT B1 ;  /* 0x0000000000017941 */ /* 0x000fea0003800200 */
.L_x_29541:
        /* <DEDUP_REMOVED lines=41> */
.L_x_29545:
        /* <DEDUP_REMOVED lines=17> */
.L_x_29546:
[----:B------:R-:W-:Y:S05]  /*53b0*/  BSYNC.RECONVERGENT B1 ;  /* 0x0000000000017941 */ /* 0x000fea0003800200 */
.L_x_29544:
        /* <DEDUP_REMOVED lines=40> */
.L_x_29548:
[----:B------:R-:W-:Y:S01]  /*5640*/  MOV R26, R18 ;  /* 0x00000012001a7202 */ /* 0x000fe20000000f00 */
[----:B------:R-:W-:Y:S01]  /*5650*/  IMAD.MOV.U32 R14, RZ, RZ, R20 ;  /* 0x000000ffff0e7224 */ /* 0x000fe200078e0014 */
[----:B------:R-:W-:Y:S02]  /*5660*/  MOV R13, R19 ;  /* 0x00000013000d7202 */ /* 0x000fe40000000f00 */
[----:B------:R-:W-:Y:S02]  /*5670*/  MOV R11, R21 ;  /* 0x00000015000b7202 */ /* 0x000fe40000000f00 */
[----:B------:R-:W-:-:S07]  /*5680*/  MOV R12, 0x56a0 ;  /* 0x000056a0000c7802 */ /* 0x000fce0000000f00 */
[----:B------:R-:W-:Y:S05]  /*5690*/  CALL.REL.NOINC `($__internal_606_$__cuda_sm20_div_s64) ;  /* 0x0000001000a87944 */ /* 0x000fea0003c00000 */
        /* <DEDUP_REMOVED lines=11> */
.L_x_29549:
[----:B------:R-:W-:Y:S05]  /*5750*/  BSYNC.RECONVERGENT B1 ;  /* 0x0000000000017941 */ /* 0x000fea0003800200 */
.L_x_29547:
        /* <DEDUP_REMOVED lines=39> */
.L_x_29551:
        /* <DEDUP_REMOVED lines=17> */
.L_x_29552:
[----:B------:R-:W-:Y:S05]  /*5ae0*/  BSYNC.RECONVERGENT B1 ;  /* 0x0000000000017941 */ /* 0x000fea0003800200 */
.L_x_29550:
        /* <DEDUP_REMOVED lines=9> */
.L_x_29540:
        /* <DEDUP_REMOVED lines=34> */
.L_x_29555:
[----:B------:R-:W-:Y:S01]  /*5da0*/  MOV R26, R10 ;  /* 0x0000000a001a7202 */ /* 0x000fe20000000f00 */
[----:B------:R-:W-:Y:S01]  /*5db0*/  IMAD.MOV.U32 R14, RZ, RZ, R16 ;  /* 0x000000ffff0e7224 */ /* 0x000fe200078e0010 */
[----:B------:R-:W-:Y:S02]  /*5dc0*/  MOV R13, R15 ;  /* 0x0000000f000d7202 */ /* 0x000fe40000000f00 */
[----:B------:R-:W-:Y:S02]  /*5dd0*/  MOV R11, R17 ;  /* 0x00000011000b7202 */ /* 0x000fe40000000f00 */
[----:B------:R-:W-:-:S07]  /*5de0*/  MOV R12, 0x5e00 ;  /* 0x00005e00000c7802 */ /* 0x000fce0000000f00 */
[----:B------:R-:W-:Y:S05]  /*5df0*/  CALL.REL.NOINC `($__internal_606_$__cuda_sm20_div_s64) ;  /* 0x0000000800d07944 */ /* 0x000fea0003c00000 */
        /* <DEDUP_REMOVED lines=10> */
.L_x_29556:
[----:B------:R-:W-:Y:S05]  /*5ea0*/  BSYNC.RECONVERGENT B1 ;  /* 0x0000000000017941 */ /* 0x000fea0003800200 */
.L_x_29554:
        /* <DEDUP_REMOVED lines=39> */
.L_x_29558:
        /* <DEDUP_REMOVED lines=17> */
.L_x_29559:
[----:B------:R-:W-:Y:S05]  /*6230*/  BSYNC.RECONVERGENT B1 ;  /* 0x0000000000017941 */ /* 0x000fea0003800200 */
.L_x_29557:
        /* <DEDUP_REMOVED lines=9> */
.L_x_29553:
        /* <DEDUP_REMOVED lines=30> */
.L_x_29561:
[----:B------:R-:W-:Y:S01]  /*64b0*/  IMAD.MOV.U32 R24, RZ, RZ, R18 ;  /* 0x000000ffff187224 */ /* 0x000fe200078e0012 */
[----:B------:R-:W-:Y:S02]  /*64c0*/  MOV R18, R10 ;  /* 0x0000000a00127202 */ /* 0x000fe40000000f00 */
[----:B------:R-:W-:Y:S02]  /*64d0*/  MOV R21, R15 ;  /* 0x0000000f00157202 */ /* 0x000fe40000000f00 */
[----:B------:R-:W-:-:S07]  /*64e0*/  MOV R26, 0x6500 ;  /* 0x00006500001a7802 */ /* 0x000fce0000000f00 */
[----:B------:R-:W-:Y:S05]  /*64f0*/  CALL.REL.NOINC `($__internal_607_$__cuda_sm20_rem_s64) ;  /* 0x00000008005c7944 */ /* 0x000fea0003c00000 */
.L_x_29562:
[----:B------:R-:W-:Y:S05]  /*6500*/  BSYNC.RECONVERGENT B1 ;  /* 0x0000000000017941 */ /* 0x000fea0003800200 */
.L_x_29560:
        /* <DEDUP_REMOVED lines=8> */
.L_x_29513:
[----:B------:R-:W0:Y:S02]  /*6590*/  LDCU.64 UR6, c[0x0][0x388] ;  /* 0x00007100ff0677ac */ /* 0x000e240008000a00 */
[----:B0-----:R-:W-:-:S04]  /*65a0*/  LEA R4, P0, R6, UR6, 0x1 ;  /* 0x0000000606047c11 */ /* 0x001fc8000f8008ff */
[----:B------:R-:W-:-:S05]  /*65b0*/  LEA.HI.X R5, R6, UR7, R5, 0x1, P0 ;  /* 0x0000000706057c11 */ /* 0x000fca00080f0c05 */
[----:B------:R-:W2:Y:S02]  /*65c0*/  LDG.E.U16 R4, desc[UR8][R4.64] ;  /* 0x0000000804047981 */ /* 0x000ea4000c1e1500 */
[----:B--2---:R-:W-:-:S05]  /*65d0*/  PRMT R6, R4, 0x9910, RZ ;  /* 0x0000991004067816 */ /* 0x004fca00000000ff */
[----:B------:R-:W-:-:S05]  /*65e0*/  IMAD R6, R6, R6, RZ ;  /* 0x0000000606067224 */ /* 0x000fca00078e02ff */
[----:B------:R1:W-:Y:S02]  /*65f0*/  STS.U16 [R3], R6 ;  /* 0x0000000603007388 */ /* 0x0003e40000000400 */
.L_x_29512:
[----:B------:R-:W-:Y:S05]  /*6600*/  BSYNC.RECONVERGENT B0 ;  /* 0x0000000000007941 */ /* 0x000fea0003800200 */
.L_x_29464:
[----:B------:R-:W-:Y:S01]  /*6610*/  BAR.SYNC.DEFER_BLOCKING 0x0 ;  /* 0x0000000000007b1d */ /* 0x000fe20000010000 */
[----:B------:R-:W-:Y:S01]  /*6620*/  UISETP.GE.U32.AND UP0, UPT, UR5, 0x42, UPT ;  /* 0x000000420500788c */ /* 0x000fe2000bf06070 */
[----:B------:R-:W-:-:S08]  /*6630*/  ISETP.GT.U32.AND P1, PT, R2, 0x1f, PT ;  /* 0x0000001f0200780c */ /* 0x000fd00003f24070 */
[----:B------:R-:W-:Y:S05]  /*6640*/  BRA.U !UP0, `(.L_x_29563) ;  /* 0x0000000108307547 */ /* 0x000fea000b800000 */
.L_x_29564:
        /* <DEDUP_REMOVED lines=12> */
.L_x_29563:
        /* <DEDUP_REMOVED lines=35> */
        .weak           $__internal_606_$__cuda_sm20_div_s64
        .type           $__internal_606_$__cuda_sm20_div_s64,@function
        .size           $__internal_606_$__cuda_sm20_div_s64,($__internal_607_$__cuda_sm20_rem_s64 - $__internal_606_$__cuda_sm20_div_s64)
$__internal_606_$__cuda_sm20_div_s64:
        /* <DEDUP_REMOVED lines=82> */
[----:B------:R-:W-:Y:S06]  /*6e60*/  RET.REL.NODEC R12 `(uncontiguous_sum_square_i16) ;  /* 0xffffff900c647950 */ /* 0x000fec0003c3ffff */
        .weak           $__internal_607_$__cuda_sm20_rem_s64
        .type           $__internal_607_$__cuda_sm20_rem_s64,@function
        .size           $__internal_607_$__cuda_sm20_rem_s64,(.L_x_30935 - $__internal_607_$__cuda_sm20_rem_s64)
$__internal_607_$__cuda_sm20_rem_s64:
        /* <DEDUP_REMOVED lines=76> */
[----:B------:R-:W-:Y:S06]  /*7330*/  RET.REL.NODEC R26 `(uncontiguous_sum_square_i16) ;  /* 0xffffff8c1a307950 */ /* 0x000fec0003c3ffff */
.L_x_29565:
        /* <DEDUP_REMOVED lines=12> */
.L_x_30935:


//--------------------- .text.contiguous_cumulate_sum_square_i16 --------------------------
	.section	.text.contiguous_cumulate_sum_square_i16,"ax",@progbits
	.align	128
        .global         contiguous_cumulate_sum_square_i16
        .type           contiguous_cumulate_sum_square_i16,@function
        .size           contiguous_cumulate_sum_square_i16,(.L_x_31558 - contiguous_cumulate_sum_square_i16)
        .other          contiguous_cumulate_sum_square_i16,@"STO_CUDA_ENTRY STV_DEFAULT"
contiguous_cumulate_sum_square_i16:
.text.contiguous_cumulate_sum_square_i16:
        /* <DEDUP_REMOVED lines=36> */
.L_x_29567:
[----:B------:R-:W-:Y:S05]  /*0240*/  BSYNC.RECONVERGENT B0 ;  /* 0x0000000000007941 */ /* 0x000fea0003800200 */
.L_x_29566:
[----:B------:R-:W-:Y:S01]  /*0250*/  BAR.SYNC.DEFER_BLOCKING 0x0 ;  /* 0x0000000000007b1d */ /* 0x000fe20000010000 */
[----:B------:R-:W-:-:S09]  /*0260*/  UISETP.GE.U32.AND UP0, UPT, UR5, 0x42, UPT ;  /* 0x000000420500788c */ /* 0x000fd2000bf06070 */
[----:B------:R-:W-:Y:S05]  /*0270*/  BRA.U !UP0, `(.L_x_29568) ;  /* 0x0000000108307547 */ /* 0x000fea000b800000 */
.L_x_29569:
        /* <DEDUP_REMOVED lines=12> */
.L_x_29568:
        /* <DEDUP_REMOVED lines=35> */
.L_x_29570:
        /* <DEDUP_REMOVED lines=9> */
.L_x_31558:


//--------------------- .text.contiguous_sum_square_i16 --------------------------
	.section	.text.contiguous_sum_square_i16,"ax",@progbits
	.align	128
        .global         contiguous_sum_square_i16
        .type           contiguous_sum_square_i16,@function
        .size           contiguous_sum_square_i16,(.L_x_31559 - contiguous_sum_square_i16)
        .other          contiguous_sum_square_i16,@"STO_CUDA_ENTRY STV_DEFAULT"
contiguous_sum_square_i16:
.text.contiguous_sum_square_i16:
        /* <DEDUP_REMOVED lines=39> */
.L_x_29572:
[----:B------:R-:W-:Y:S05]  /*0270*/  BSYNC.RECONVERGENT B0 ;  /* 0x0000000000007941 */ /* 0x000fea0003800200 */
.L_x_29571:
[----:B------:R-:W-:Y:S01]  /*0280*/  BAR.SYNC.DEFER_BLOCKING 0x0 ;  /* 0x0000000000007b1d */ /* 0x000fe20000010000 */
[----:B------:R-:W-:-:S09]  /*0290*/  UISETP.GE.U32.AND UP0, UPT, UR5, 0x42, UPT ;  /* 0x000000420500788c */ /* 0x000fd2000bf06070 */
[----:B------:R-:W-:Y:S05]  /*02a0*/  BRA.U !UP0, `(.L_x_29573) ;  /* 0x0000000108307547 */ /* 0x000fea000b800000 */
.L_x_29574:
        /* <DEDUP_REMOVED lines=12> */
.L_x_29573:
        /* <DEDUP_REMOVED lines=35> */
.L_x_29575:
        /* <DEDUP_REMOVED lines=14> */
.L_x_31559:


//--------------------- .text.contiguous_sum_square33_i8 --------------------------
	.section	.text.contiguous_sum_square33_i8,"ax",@progbits
	.align	128
        .global         contiguous_sum_square33_i8
        .type           contiguous_sum_square33_i8,@function
        .size           contiguous_sum_square33_i8,(.L_x_31560 - contiguous_sum_square33_i8)
        .other          contiguous_sum_square33_i8,@"STO_CUDA_ENTRY STV_DEFAULT"
contiguous_sum_square33_i8:
.text.contiguous_sum_square33_i8:
        /* <DEDUP_REMOVED lines=47> */
.L_x_29578:
        /* <DEDUP_REMOVED lines=25> */
.L_x_29577:
        /* <DEDUP_REMOVED lines=17> */
.L_x_29580:
        /* <DEDUP_REMOVED lines=14> */
.L_x_29579:
[----:B---3--:R3:W-:Y:S02]  /*0670*/  STS.U8 [R0+UR4], R7 ;  /* 0x0000000700007988 */ /* 0x0087e40008000004 */
.L_x_29576:
        /* <DEDUP_REMOVED lines=8> */
.L_x_29581:
        /* <DEDUP_REMOVED lines=16> */
.L_x_31560:


//--------------------- .text.contiguous_sum_square3_i8 --------------------------
	.section	.text.contiguous_sum_square3_i8,"ax",@progbits
	.align	128
        .global         contiguous_sum_square3_i8
        .type           contiguous_sum_square3_i8,@function
        .size           contiguous_sum_square3_i8,(.L_x_30937 - contiguous_sum_square3_i8)
        .other          contiguous_sum_square3_i8,@"STO_CUDA_ENTRY STV_DEFAULT"
contiguous_sum_square3_i8:
.text.contiguous_sum_square3_i8:
        /* <DEDUP_REMOVED lines=42> */
.L_x_29600:
        /* <DEDUP_REMOVED lines=27> */
.L_x_29584:
[----:B------:R-:W-:Y:S01]  /*0450*/  MOV R30, R32 ;  /* 0x00000020001e7202 */ /* 0x000fe20000000f00 */
[----:B------:R-:W-:Y:S01]  /*0460*/  IMAD.MOV.U32 R0, RZ, RZ, R36 ;  /* 0x000000ffff007224 */ /* 0x000fe200078e0024 */
[----:B------:R-:W-:Y:S02]  /*0470*/  MOV R3, R37 ;  /* 0x0000002500037202 */ /* 0x000fe40000000f00 */
[----:B------:R-:W-:-:S07]  /*0480*/  MOV R8, 0x4a0 ;  /* 0x000004a000087802 */ /* 0x000fce0000000f00 */
[----:B01-3--:R-:W-:Y:S05]  /*0490*/  CALL.REL.NOINC `($__internal_608_$__cuda_sm20_div_s64) ;  /* 0x00000030008c7944 */ /* 0x00bfea0003c00000 */
        /* <DEDUP_REMOVED lines=9> */
.L_x_29585:
        /* <DEDUP_REMOVED lines=33> */
.L_x_29586:
[----:B------:R-:W-:Y:S01]  /*0740*/  IMAD.MOV.U32 R0, RZ, RZ, R36 ;  /* 0x000000ffff007224 */ /* 0x000fe200078e0024 */
[----:B------:R-:W-:Y:S02]  /*0750*/  MOV R3, R37 ;  /* 0x0000002500037202 */ /* 0x000fe40000000f00 */
[----:B------:R-:W-:-:S07]  /*0760*/  MOV R8, 0x780 ;  /* 0x0000078000087802 */ /* 0x000fce0000000f00 */
[----:B---3--:R-:W-:Y:S05]  /*0770*/  CALL.REL.NOINC `($__internal_608_$__cuda_sm20_div_s64) ;  /* 0x0000002c00d47944 */ /* 0x008fea0003c00000 */
        /* <DEDUP_REMOVED lines=10> */
.L_x_29587:
        /* <DEDUP_REMOVED lines=34> */
.L_x_29588:
[----:B------:R-:W-:Y:S01]  /*0a40*/  IMAD.MOV.U32 R30, RZ, RZ, R28 ;  /* 0x000000ffff1e7224 */ /* 0x000fe200078e001c */
[----:B------:R-:W-:Y:S01]  /*0a50*/  MOV R0, R36 ;  /* 0x0000002400007202 */ /* 0x000fe20000000f00 */
[----:B------:R-:W-:Y:S01]  /*0a60*/  IMAD.MOV.U32 R3, RZ, RZ, R37 ;  /* 0x000000ffff037224 */ /* 0x000fe200078e0025 */
[----:B------:R-:W-:-:S07]  /*0a70*/  MOV R8, 0xa90 ;  /* 0x00000a9000087802 */ /* 0x000fce0000000f00 */
[----:B---3--:R-:W-:Y:S05]  /*0a80*/  CALL.REL.NOINC `($__internal_608_$__cuda_sm20_div_s64) ;  /* 0x0000002c00107944 */ /* 0x008fea0003c00000 */
        /* <DEDUP_REMOVED lines=10> */
.L_x_29589:
        /* <DEDUP_REMOVED lines=33> */
.L_x_29590:
[----:B------:R-:W-:Y:S01]  /*0d40*/  IMAD.MOV.U32 R0, RZ, RZ, R36 ;  /* 0x000000ffff007224 */ /* 0x000fe200078e0024 */
[----:B------:R-:W-:Y:S02]  /*0d50*/  MOV R3, R37 ;  /* 0x0000002500037202 */ /* 0x000fe40000000f00 */
[----:B------:R-:W-:-:S07]  /*0d60*/  MOV R8, 0xd80 ;  /* 0x00000d8000087802 */ /* 0x000fce0000000f00 */
[----:B---3--:R-:W-:Y:S05]  /*0d70*/  CALL.REL.NOINC `($__internal_608_$__cuda_sm20_div_s64) ;  /* 0x0000002800547944 */ /* 0x008fea0003c00000 */
        /* <DEDUP_REMOVED lines=9> */
.L_x_29591:
        /* <DEDUP_REMOVED lines=34> */
.L_x_29592:
[----:B------:R-:W-:Y:S01]  /*1030*/  MOV R30, R28 ;  /* 0x0000001c001e7202 */ /* 0x000fe20000000f00 */
        /* <DEDUP_REMOVED lines=13> */
.L_x_29593:
        /* <DEDUP_REMOVED lines=34> */
.L_x_29594:
        /* <DEDUP_REMOVED lines=14> */
.L_x_29595:
        /* <DEDUP_REMOVED lines=34> */
.L_x_29596:
[----:B------:R-:W-:Y:S01]  /*1630*/  MOV R30, R28 ;  /* 0x0000001c001e7202 */ /* 0x000fe20000000f00 */
        /* <DEDUP_REMOVED lines=14> */
.L_x_29597:
        /* <DEDUP_REMOVED lines=34> */
.L_x_29598:
[----:B------:R-:W-:Y:S01]  /*1940*/  IMAD.MOV.U32 R0, RZ, RZ, R36 ;  /* 0x000000ffff007224 */ /* 0x000fe200078e0024 */
[----:B------:R-:W-:Y:S02]  /*1950*/  MOV R3, R37 ;  /* 0x0000002500037202 */ /* 0x000fe40000000f00 */
[----:B------:R-:W-:-:S07]  /*1960*/  MOV R8, 0x1980 ;  /* 0x0000198000087802 */ /* 0x000fce0000000f00 */
[----:B---3--:R-:W-:Y:S05]  /*1970*/  CALL.REL.NOINC `($__internal_608_$__cuda_sm20_div_s64) ;  /* 0x0000001c00547944 */ /* 0x008fea0003c00000 */
        /* <DEDUP_REMOVED lines=9> */
.L_x_29599:
        /* <DEDUP_REMOVED lines=13> */
.L_x_29583:
        /* <DEDUP_REMOVED lines=33> */
.L_x_29602:
[----:B------:R-:W-:Y:S01]  /*1cf0*/  MOV R30, R32 ;  /* 0x00000020001e7202 */ /* 0x000fe20000000f00 */
[----:B------:R-:W-:Y:S01]  /*1d00*/  IMAD.MOV.U32 R0, RZ, RZ, R16 ;  /* 0x000000ffff007224 */ /* 0x000fe200078e0010 */
[----:B------:R-:W-:Y:S02]  /*1d10*/  MOV R3, R17 ;  /* 0x0000001100037202 */ /* 0x000fe40000000f00 */
[----:B------:R-:W-:-:S07]  /*1d20*/  MOV R8, 0x1d40 ;  /* 0x00001d4000087802 */ /* 0x000fce0000000f00 */
[----:B------:R-:W-:Y:S05]  /*1d30*/  CALL.REL.NOINC `($__internal_608_$__cuda_sm20_div_s64) ;  /* 0x0000001800647944 */ /* 0x000fea0003c00000 */
        /* <DEDUP_REMOVED lines=9> */
.L_x_29603:
        /* <DEDUP_REMOVED lines=35> */
.L_x_29604:
        /* <DEDUP_REMOVED lines=13> */
.L_x_29605:
        /* <DEDUP_REMOVED lines=36> */
.L_x_29606:
[----:B------:R-:W-:Y:S01]  /*2310*/  MOV R30, R20 ;  /* 0x00000014001e7202 */ /* 0x000fe20000000f00 */
[----:B------:R-:W-:Y:S01]  /*2320*/  IMAD.MOV.U32 R0, RZ, RZ, R18 ;  /* 0x000000ffff007224 */ /* 0x000fe200078e0012 */
[----:B------:R-:W-:Y:S02]  /*2330*/  MOV R3, R19 ;  /* 0x0000001300037202 */ /* 0x000fe40000000f00 */
[----:B------:R-:W-:-:S07]  /*2340*/  MOV R8, 0x2360 ;  /* 0x0000236000087802 */ /* 0x000fce0000000f00 */
[----:B------:R-:W-:Y:S05]  /*2350*/  CALL.REL.NOINC `($__internal_608_$__cuda_sm20_div_s64) ;  /* 0x0000001000dc7944 */ /* 0x000fea0003c00000 */
        /* <DEDUP_REMOVED lines=10> */
.L_x_29607:
        /* <DEDUP_REMOVED lines=37> */
.L_x_29608:
[----:B------:R-:W-:Y:S01]  /*2650*/  MOV R0, R18 ;  /* 0x0000001200007202 */ /* 0x000fe20000000f00 */
[----:B------:R-:W-:Y:S01]  /*2660*/  IMAD.MOV.U32 R3, RZ, RZ, R19 ;  /* 0x000000ffff037224 */ /* 0x000fe200078e0013 */
[----:B------:R-:W-:-:S07]  /*2670*/  MOV R8, 0x2690 ;  /* 0x0000269000087802 */ /* 0x000fce0000000f00 */
[----:B------:R-:W-:Y:S05]  /*2680*/  CALL.REL.NOINC `($__internal_608_$__cuda_sm20_div_s64) ;  /* 0x0000001000107944 */ /* 0x000fea0003c00000 */
        /* <DEDUP_REMOVED lines=8> */
.L_x_29609:
        /* <DEDUP_REMOVED lines=10> */
.L_x_29601:
        /* <DEDUP_REMOVED lines=31> */
.L_x_29611:
[----:B------:R-:W-:Y:S01]  /*29a0*/  IMAD.MOV.U32 R30, RZ, RZ, R32 ;  /* 0x000000ffff1e7224 */ /* 0x000fe200078e0020 */
[----:B------:R-:W-:Y:S02]  /*29b0*/  MOV R0, R16 ;  /* 0x0000001000007202 */ /* 0x000fe40000000f00 */
[----:B------:R-:W-:Y:S02]  /*29c0*/  MOV R3, R17 ;  /* 0x0000001100037202 */ /* 0x000fe40000000f00 */
[----:B------:R-:W-:-:S07]  /*29d0*/  MOV R8, 0x29f0 ;  /* 0x000029f000087802 */ /* 0x000fce0000000f00 */
[----:B------:R-:W-:Y:S05]  /*29e0*/  CALL.REL.NOINC `($__internal_608_$__cuda_sm20_div_s64) ;  /* 0x0000000c00387944 */ /* 0x000fea0003c00000 */
        /* <DEDUP_REMOVED lines=9> */
.L_x_29612:
        /* <DEDUP_REMOVED lines=36> */
.L_x_29613:
        /* <DEDUP_REMOVED lines=12> */
.L_x_29614:
        /* <DEDUP_REMOVED lines=10> */
.L_x_29610:
        /* <DEDUP_REMOVED lines=29> */
.L_x_29615:
[----:B------:R-:W-:-:S07]  /*2ff0*/  MOV R0, 0x3010 ;  /* 0x0000301000007802 */ /* 0x000fce0000000f00 */
[----:B------:R-:W-:Y:S05]  /*3000*/  CALL.REL.NOINC `($__internal_609_$__cuda_sm20_rem_s64) ;  /* 0x0000000800fc7944 */ /* 0x000fea0003c00000 */
[----:B------:R-:W-:Y:S01]  /*3010*/  MOV R8, R3 ;  /* 0x0000000300087202 */ /* 0x000fe20000000f00 */
[----:B------:R-:W-:-:S07]  /*3020*/  IMAD.MOV.U32 R9, RZ, RZ, R10 ;  /* 0x000000ffff097224 */ /* 0x000fce00078e000a */
.L_x_29616:
[----:B------:R-:W0:Y:S02]  /*3030*/  LDC.64 R10, c[0x0][0x398] ;  /* 0x0000e600ff0a7b82 */ /* 0x000e240000000a00 */
[----:B0-----:R-:W-:-:S06]  /*3040*/  IMAD.WIDE.U32 R2, R2, 0x8, R10 ;  /* 0x0000000802027825 */ /* 0x001fcc00078e000a */
[----:B------:R-:W2:Y:S02]  /*3050*/  LDG.E.64 R2, desc[UR10][R2.64] ;  /* 0x0000000a02027981 */ /* 0x000ea4000c1e1b00 */
[-C--:B--2---:R-:W-:Y:S02]  /*3060*/  IMAD R11, R3, R8.reuse, RZ ;  /* 0x00000008030b7224 */ /* 0x084fe400078e02ff */
[----:B------:R-:W-:-:S04]  /*3070*/  IMAD.WIDE.U32 R28, R2, R8, R28 ;  /* 0x00000008021c7225 */ /* 0x000fc800078e001c */
[----:B------:R-:W-:-:S05]  /*3080*/  IMAD R11, R2, R9, R11 ;  /* 0x00000009020b7224 */ /* 0x000fca00078e020b */
[----:B------:R-:W-:-:S07]  /*3090*/  IADD3 R29, PT, PT, R29, R11, RZ ;  /* 0x0000000b1d1d7210 */ /* 0x000fce0007ffe0ff */
.L_x_29582:
        /* <DEDUP_REMOVED lines=33> */
.L_x_29619:
        /* <DEDUP_REMOVED lines=25> */
.L_x_29618:
        /* <DEDUP_REMOVED lines=17> */
.L_x_29621:
        /* <DEDUP_REMOVED lines=14> */
.L_x_29620:
[----:B-1----:R1:W-:Y:S02]  /*3630*/  STS.U8 [R6+UR4], R3 ;  /* 0x0000000306007988 */ /* 0x0023e40008000004 */
.L_x_29617:
        /* <DEDUP_REMOVED lines=9> */
        .weak           $__internal_608_$__cuda_sm20_div_s64
        .type           $__internal_608_$__cuda_sm20_div_s64,@function
        .size           $__internal_608_$__cuda_sm20_div_s64,($__internal_609_$__cuda_sm20_rem_s64 - $__internal_608_$__cuda_sm20_div_s64)
$__internal_608_$__cuda_sm20_div_s64:
        /* <DEDUP_REMOVED lines=82> */
[----:B------:R-:W-:Y:S06]  /*3bf0*/  RET.REL.NODEC R8 `(contiguous_sum_square3_i8) ;  /* 0xffffffc408007950 */ /* 0x000fec0003c3ffff */
        .weak           $__internal_609_$__cuda_sm20_rem_s64
        .type           $__internal_609_$__cuda_sm20_rem_s64,@function
        .size           $__internal_609_$__cuda_sm20_rem_s64,(.L_x_30937 - $__internal_609_$__cuda_sm20_rem_s64)
$__internal_609_$__cuda_sm20_rem_s64:
        /* <DEDUP_REMOVED lines=66> */
[----:B------:R-:W-:Y:S06]  /*4020*/  RET.REL.NODEC R8 `(contiguous_sum_square3_i8) ;  /* 0xffffffbc08f47950 */ /* 0x000fec0003c3ffff */
.L_x_29622:
        /* <DEDUP_REMOVED lines=13> */
.L_x_30937:


//--------------------- .text.contiguous_sum_square22_i8 --------------------------
	.section	.text.contiguous_sum_square22_i8,"ax",@progbits
	.align	128
        .global         contiguous_sum_square22_i8
        .type           contiguous_sum_square22_i8,@function
        .size           contiguous_sum_square22_i8,(.L_x_31562 - contiguous_sum_square22_i8)
        .other          contiguous_sum_square22_i8,@"STO_CUDA_ENTRY STV_DEFAULT"
contiguous_sum_square22_i8:
.text.contiguous_sum_square22_i8:
        /* <DEDUP_REMOVED lines=44> */
.L_x_29624:
        /* <DEDUP_REMOVED lines=12> */
.L_x_29625:
[----:B------:R-:W-:Y:S05]  /*0380*/  BSYNC.RECONVERGENT B0 ;  /* 0x0000000000007941 */ /* 0x000fea0003800200 */
.L_x_29623:
[----:B------:R-:W-:Y:S01]  /*0390*/  BAR.SYNC.DEFER_BLOCKING 0x0 ;  /* 0x0000000000007b1d */ /* 0x000fe20000010000 */
[----:B------:R-:W-:Y:S01]  /*03a0*/  UISETP.GE.U32.AND UP0, UPT, UR5, 0x42, UPT ;  /* 0x000000420500788c */ /* 0x000fe2000bf06070 */
[----:B------:R-:W-:-:S08]  /*03b0*/  ISETP.GT.U32.AND P1, PT, R0, 0x1f, PT ;  /* 0x0000001f0000780c */ /* 0x000fd00003f24070 */
[----:B------:R-:W-:Y:S05]  /*03c0*/  BRA.U !UP0, `(.L_x_29626) ;  /* 0x0000000108287547 */ /* 0x000fea000b800000 */
.L_x_29627:
        /* <DEDUP_REMOVED lines=10> */
.L_x_29626:
        /* <DEDUP_REMOVED lines=44> */
.L_x_29628:
        /* <DEDUP_REMOVED lines=13> */
.L_x_31562:


//--------------------- .text.contiguous_sum_square2_i8 --------------------------
	.section	.text.contiguous_sum_square2_i8,"ax",@progbits
	.align	128
        .global         contiguous_sum_square2_i8
        .type           contiguous_sum_square2_i8,@function
        .size           contiguous_sum_square2_i8,(.L_x_30939 - contiguous_sum_square2_i8)
        .other          contiguous_sum_square2_i8,@"STO_CUDA_ENTRY STV_DEFAULT"
contiguous_sum_square2_i8:
.text.contiguous_sum_square2_i8:
        /* <DEDUP_REMOVED lines=57> */
.L_x_29657:
        /* <DEDUP_REMOVED lines=32> */
.L_x_29634:
[----:B------:R-:W-:Y:S01]  /*0590*/  IMAD.MOV.U32 R26, RZ, RZ, R4 ;  /* 0x000000ffff1a7224 */ /* 0x000fe200078e0004 */
[----:B------:R-:W-:Y:S01]  /*05a0*/  MOV R11, R3 ;  /* 0x00000003000b7202 */ /* 0x000fe20000000f00 */
[----:B------:R-:W-:Y:S01]  /*05b0*/  IMAD.MOV.U32 R10, RZ, RZ, R40 ;  /* 0x000000ffff0a7224 */ /* 0x000fe200078e0028 */
[----:B------:R-:W-:Y:S02]  /*05c0*/  MOV R9, R41 ;  /* 0x0000002900097202 */ /* 0x000fe40000000f00 */
[----:B------:R-:W-:-:S07]  /*05d0*/  MOV R8, 0x5f0 ;  /* 0x000005f000087802 */ /* 0x000fce0000000f00 */
[----:B-12---:R-:W-:Y:S05]  /*05e0*/  CALL.REL.NOINC `($__internal_610_$__cuda_sm20_div_s64) ;  /* 0x0000006400347944 */ /* 0x006fea0003c00000 */
        /* <DEDUP_REMOVED lines=10> */
.L_x_29635:
[----:B------:R-:W-:Y:S05]  /*0690*/  BSYNC.RECONVERGENT B1 ;  /* 0x0000000000017941 */ /* 0x000fea0003800200 */
.L_x_29633:
        /* <DEDUP_REMOVED lines=33> */
.L_x_29637:
[----:B------:R-:W-:Y:S01]  /*08b0*/  MOV R26, R18 ;  /* 0x00000012001a7202 */ /* 0x000fe20000000f00 */
[----:B------:R-:W-:Y:S01]  /*08c0*/  IMAD.MOV.U32 R11, RZ, RZ, R19 ;  /* 0x000000ffff0b7224 */ /* 0x000fe200078e0013 */
[----:B------:R-:W-:Y:S01]  /*08d0*/  MOV R10, R40 ;  /* 0x00000028000a7202 */ /* 0x000fe20000000f00 */
[----:B------:R-:W-:Y:S01]  /*08e0*/  IMAD.MOV.U32 R9, RZ, RZ, R41 ;  /* 0x000000ffff097224 */ /* 0x000fe200078e0029 */
[----:B------:R-:W-:-:S07]  /*08f0*/  MOV R8, 0x910 ;  /* 0x0000091000087802 */ /* 0x000fce0000000f00 */
[----:B-1----:R-:W-:Y:S05]  /*0900*/  CALL.REL.NOINC `($__internal_610_$__cuda_sm20_div_s64) ;  /* 0x00000060006c7944 */ /* 0x002fea0003c00000 */
        /* <DEDUP_REMOVED lines=8> */
.L_x_29638:
[----:B------:R-:W-:Y:S05]  /*0990*/  BSYNC.RECONVERGENT B1 ;  /* 0x0000000000017941 */ /* 0x000fea0003800200 */
.L_x_29636:
        /* <DEDUP_REMOVED lines=34> */
.L_x_29640:
        /* <DEDUP_REMOVED lines=16> */
.L_x_29641:
[----:B------:R-:W-:Y:S05]  /*0cc0*/  BSYNC.RECONVERGENT B1 ;  /* 0x0000000000017941 */ /* 0x000fea0003800200 */
.L_x_29639:
        /* <DEDUP_REMOVED lines=35> */
.L_x_29643:
[----:B------:R-:W-:Y:S01]  /*0f00*/  IMAD.MOV.U32 R26, RZ, RZ, R44 ;  /* 0x000000ffff1a7224 */ /* 0x000fe200078e002c */
[----:B------:R-:W-:Y:S01]  /*0f10*/  MOV R11, R45 ;  /* 0x0000002d000b7202 */ /* 0x000fe20000000f00 */
[----:B------:R-:W-:Y:S01]  /*0f20*/  IMAD.MOV.U32 R10, RZ, RZ, R42 ;  /* 0x000000ffff0a7224 */ /* 0x000fe200078e002a */
[----:B------:R-:W-:Y:S02]  /*0f30*/  MOV R9, R43 ;  /* 0x0000002b00097202 */ /* 0x000fe40000000f00 */
[----:B------:R-:W-:-:S07]  /*0f40*/  MOV R8, 0xf60 ;  /* 0x00000f6000087802 */ /* 0x000fce0000000f00 */
[----:B-1----:R-:W-:Y:S05]  /*0f50*/  CALL.REL.NOINC `($__internal_610_$__cuda_sm20_div_s64) ;  /* 0x0000005800d87944 */ /* 0x002fea0003c00000 */
        /* <DEDUP_REMOVED lines=11> */
.L_x_29644:
[----:B------:R-:W-:Y:S05]  /*1010*/  BSYNC.RECONVERGENT B1 ;  /* 0x0000000000017941 */ /* 0x000fea0003800200 */
.L_x_29642:
        /* <DEDUP_REMOVED lines=37> */
.L_x_29646:
[----:B------:R-:W-:Y:S01]  /*1270*/  IMAD.MOV.U32 R26, RZ, RZ, R38 ;  /* 0x000000ffff1a7224 */ /* 0x000fe200078e0026 */
[----:B------:R-:W-:Y:S01]  /*1280*/  MOV R11, R39 ;  /* 0x00000027000b7202 */ /* 0x000fe20000000f00 */
[----:B------:R-:W-:Y:S01]  /*1290*/  IMAD.MOV.U32 R10, RZ, RZ, R20 ;  /* 0x000000ffff0a7224 */ /* 0x000fe200078e0014 */
[----:B------:R-:W-:Y:S02]  /*12a0*/  MOV R9, R21 ;  /* 0x0000001500097202 */ /* 0x000fe40000000f00 */
[----:B------:R-:W-:-:S07]  /*12b0*/  MOV R8, 0x12d0 ;  /* 0x000012d000087802 */ /* 0x000fce0000000f00 */
[----:B-1----:R-:W-:Y:S05]  /*12c0*/  CALL.REL.NOINC `($__internal_610_$__cuda_sm20_div_s64) ;  /* 0x0000005400fc7944 */ /* 0x002fea0003c00000 */
        /* <DEDUP_REMOVED lines=10> */
.L_x_29647:
[----:B------:R-:W-:Y:S05]  /*1370*/  BSYNC.RECONVERGENT B1 ;  /* 0x0000000000017941 */ /* 0x000fea0003800200 */
.L_x_29645:
        /* <DEDUP_REMOVED lines=34> */
.L_x_29649:
[----:B------:R-:W-:Y:S01]  /*15a0*/  IMAD.MOV.U32 R26, RZ, RZ, R42 ;  /* 0x000000ffff1a7224 */ /* 0x000fe200078e002a */
[----:B------:R-:W-:Y:S01]  /*15b0*/  MOV R11, R43 ;  /* 0x0000002b000b7202 */ /* 0x000fe20000000f00 */
[----:B------:R-:W-:Y:S01]  /*15c0*/  IMAD.MOV.U32 R10, RZ, RZ, R20 ;  /* 0x000000ffff0a7224 */ /* 0x000fe200078e0014 */
[----:B------:R-:W-:Y:S02]  /*15d0*/  MOV R9, R21 ;  /* 0x0000001500097202 */ /* 0x000fe40000000f00 */
[----:B------:R-:W-:-:S07]  /*15e0*/  MOV R8, 0x1600 ;  /* 0x0000160000087802 */ /* 0x000fce0000000f00 */
[----:B-1----:R-:W-:Y:S05]  /*15f0*/  CALL.REL.NOINC `($__internal_610_$__cuda_sm20_div_s64) ;  /* 0x0000005400307944 */ /* 0x002fea0003c00000 */
        /* <DEDUP_REMOVED lines=11> */
.L_x_29650:
[----:B------:R-:W-:Y:S05]  /*16b0*/  BSYNC.RECONVERGENT B1 ;  /* 0x0000000000017941 */ /* 0x000fea0003800200 */
.L_x_29648:
        /* <DEDUP_REMOVED lines=34> */
.L_x_29652:
[----:B------:R-:W-:Y:S01]  /*18e0*/  MOV R26, R38 ;  /* 0x00000026001a7202 */ /* 0x000fe20000000f00 */
[----:B------:R-:W-:Y:S01]  /*18f0*/  IMAD.MOV.U32 R11, RZ, RZ, R39 ;  /* 0x000000ffff0b7224 */ /* 0x000fe200078e0027 */
[----:B------:R-:W-:Y:S01]  /*1900*/  MOV R10, R20 ;  /* 0x00000014000a7202 */ /* 0x000fe20000000f00 */
[----:B------:R-:W-:Y:S01]  /*1910*/  IMAD.MOV.U32 R9, RZ, RZ, R21 ;  /* 0x000000ffff097224 */ /* 0x000fe200078e0015 */
[----:B------:R-:W-:-:S07]  /*1920*/  MOV R8, 0x1940 ;  /* 0x0000194000087802 */ /* 0x000fce0000000f00 */
[----:B-1----:R-:W-:Y:S05]  /*1930*/  CALL.REL.NOINC `($__internal_610_$__cuda_sm20_div_s64) ;  /* 0x0000005000607944 */ /* 0x002fea0003c00000 */
        /* <DEDUP_REMOVED lines=11> */
.L_x_29653:
[----:B------:R-:W-:Y:S05]  /*19f0*/  BSYNC.RECONVERGENT B1 ;  /* 0x0000000000017941 */ /* 0x000fea0003800200 */
.L_x_29651:
        /* <DEDUP_REMOVED lines=35> */
.L_x_29655:
[----:B------:R-:W-:Y:S01]  /*1c30*/  MOV R26, R18 ;  /* 0x00000012001a7202 */ /* 0x000fe20000000f00 */
[----:B------:R-:W-:Y:S01]  /*1c40*/  IMAD.MOV.U32 R11, RZ, RZ, R19 ;  /* 0x000000ffff0b7224 */ /* 0x000fe200078e0013 */
[----:B------:R-:W-:Y:S01]  /*1c50*/  MOV R10, R20 ;  /* 0x00000014000a7202 */ /* 0x000fe20000000f00 */
[----:B------:R-:W-:Y:S01]  /*1c60*/  IMAD.MOV.U32 R9, RZ, RZ, R21 ;  /* 0x000000ffff097224 */ /* 0x000fe200078e0015 */
[----:B------:R-:W-:-:S07]  /*1c70*/  MOV R8, 0x1c90 ;  /* 0x00001c9000087802 */ /* 0x000fce0000000f00 */
[----:B-1----:R-:W-:Y:S05]  /*1c80*/  CALL.REL.NOINC `($__internal_610_$__cuda_sm20_div_s64) ;  /* 0x0000004c008c7944 */ /* 0x002fea0003c00000 */
        /* <DEDUP_REMOVED lines=11> */
.L_x_29656:
[----:B------:R-:W-:Y:S05]  /*1d40*/  BSYNC.RECONVERGENT B1 ;  /* 0x0000000000017941 */ /* 0x000fea0003800200 */
.L_x_29654:
        /* <DEDUP_REMOVED lines=9> */
.L_x_29632:
        /* <DEDUP_REMOVED lines=35> */
.L_x_29660:
        /* <DEDUP_REMOVED lines=16> */
.L_x_29661:
[----:B------:R-:W-:Y:S05]  /*2110*/  BSYNC.RECONVERGENT B1 ;  /* 0x0000000000017941 */ /* 0x000fea0003800200 */
.L_x_29659:
        /* <DEDUP_REMOVED lines=34> */
.L_x_29663:
        /* <DEDUP_REMOVED lines=14> */
.L_x_29664:
[----:B------:R-:W-:Y:S05]  /*2420*/  BSYNC.RECONVERGENT B1 ;  /* 0x0000000000017941 */ /* 0x000fea0003800200 */
.L_x_29662:
        /* <DEDUP_REMOVED lines=35> */
.L_x_29666:
        /* <DEDUP_REMOVED lines=17> */
.L_x_29667:
[----:B------:R-:W-:Y:S05]  /*2770*/  BSYNC.RECONVERGENT B1 ;  /* 0x0000000000017941 */ /* 0x000fea0003800200 */
.L_x_29665:
        /* <DEDUP_REMOVED lines=35> */
.L_x_29669:
        /* <DEDUP_REMOVED lines=16> */
.L_x_29670:
[----:B------:R-:W-:Y:S05]  /*2ab0*/  BSYNC.RECONVERGENT B1 ;  /* 0x0000000000017941 */ /* 0x000fea0003800200 */
.L_x_29668:
[----:B------:R-:W-:Y:S01]  /*2ac0*/  MOV R6, R20 ;  /* 0x0000001400067202 */ /* 0x000fe20000000f00 */
[----:B------:R-:W-:Y:S02]  /*2ad0*/  IMAD R9, R9, R22, RZ ;  /* 0x0000001609097224 */ /* 0x000fe400078e02ff */
[----:B------:R-:W-:Y:S02]  /*2ae0*/  VIADD R5, R5, 0xfffffffe ;  /* 0xfffffffe05057836 */ /* 0x000fe40000000000 */
[----:B------:R-:W-:-:S04]  /*2af0*/  IMAD.WIDE.U32 R20, R22, R8, R6 ;  /* 0x0000000816147225 */ /* 0x000fc800078e0006 */
[----:B------:R-:W-:-:S05]  /*2b00*/  IMAD R9, R23, R8, R9 ;  /* 0x0000000817097224 */ /* 0x000fca00078e0209 */
[----:B------:R-:W-:-:S07]  /*2b10*/  IADD3 R21, PT, PT, R21, R9, RZ ;  /* 0x0000000915157210 */ /* 0x000fce0007ffe0ff */
.L_x_29658:
        /* <DEDUP_REMOVED lines=31> */
.L_x_29672:
[----:B------:R-:W-:Y:S01]  /*2d10*/  IMAD.MOV.U32 R23, RZ, RZ, R3 ;  /* 0x000000ffff177224 */ /* 0x000fe200078e0003 */
[----:B------:R-:W-:Y:S01]  /*2d20*/  MOV R22, R6 ;  /* 0x0000000600167202 */ /* 0x000fe20000000f00 */
[----:B------:R-:W-:Y:S01]  /*2d30*/  IMAD.MOV.U32 R3, RZ, RZ, R7 ;  /* 0x000000ffff037224 */ /* 0x000fe200078e0007 */
[----:B------:R-:W-:-:S07]  /*2d40*/  MOV R24, 0x2d60 ;  /* 0x00002d6000187802 */ /* 0x000fce0000000f00 */
[----:B-1----:R-:W-:Y:S05]  /*2d50*/  CALL.REL.NOINC `($__internal_611_$__cuda_sm20_rem_s64) ;  /* 0x0000004000a47944 */ /* 0x002fea0003c00000 */
[----:B------:R-:W-:-:S07]  /*2d60*/  MOV R8, R4 ;  /* 0x0000000400087202 */ /* 0x000fce0000000f00 */
.L_x_29673:
[----:B------:R-:W-:Y:S05]  /*2d70*/  BSYNC.RECONVERGENT B1 ;  /* 0x0000000000017941 */ /* 0x000fea0003800200 */
.L_x_29671:
        /* <DEDUP_REMOVED lines=30> */
.L_x_29675:
[----:B------:R-:W-:Y:S01]  /*2f60*/  IMAD.MOV.U32 R22, RZ, RZ, R6 ;  /* 0x000000ffff167224 */ /* 0x000fe200078e0006 */
[----:B------:R-:W-:Y:S01]  /*2f70*/  MOV R3, R7 ;  /* 0x0000000700037202 */ /* 0x000fe20000000f00 */
[----:B------:R-:W-:Y:S01]  /*2f80*/  IMAD.MOV.U32 R4, RZ, RZ, R18 ;  /* 0x000000ffff047224 */ /* 0x000fe200078e0012 */
[----:B------:R-:W-:Y:S02]  /*2f90*/  MOV R23, R19 ;  /* 0x0000001300177202 */ /* 0x000fe40000000f00 */
[----:B------:R-:W-:-:S07]  /*2fa0*/  MOV R24, 0x2fc0 ;  /* 0x00002fc000187802 */ /* 0x000fce0000000f00 */
[----:B-1----:R-:W-:Y:S05]  /*2fb0*/  CALL.REL.NOINC `($__internal_611_$__cuda_sm20_rem_s64) ;  /* 0x00000040000c7944 */ /* 0x002fea0003c00000 */
[----:B------:R-:W-:-:S07]  /*2fc0*/  IMAD.MOV.U32 R5, RZ, RZ, R9 ;  /* 0x000000ffff057224 */ /* 0x000fce00078e0009 */
.L_x_29676:
[----:B------:R-:W-:Y:S05]  /*2fd0*/  BSYNC.RECONVERGENT B1 ;  /* 0x0000000000017941 */ /* 0x000fea0003800200 */
.L_x_29674:
[----:B------:R-:W-:Y:S02]  /*2fe0*/  IMAD R3, R5, R14, RZ ;  /* 0x0000000e05037224 */ /* 0x000fe400078e02ff */
[----:B------:R-:W-:-:S04]  /*2ff0*/  IMAD.WIDE.U32 R20, R14, R4, R20 ;  /* 0x000000040e147225 */ /* 0x000fc800078e0014 */
[----:B------:R-:W-:-:S05]  /*3000*/  IMAD R3, R15, R4, R3 ;  /* 0x000000040f037224 */ /* 0x000fca00078e0203 */
[----:B------:R-:W-:-:S07]  /*3010*/  IADD3 R21, PT, PT, R21, R3, RZ ;  /* 0x0000000315157210 */ /* 0x000fce0007ffe0ff */
.L_x_29631:
        /* <DEDUP_REMOVED lines=12> */
.L_x_29630:
        /* <DEDUP_REMOVED lines=20> */
.L_x_29704:
        /* <DEDUP_REMOVED lines=31> */
.L_x_29681:
[----:B------:R-:W-:Y:S01]  /*3410*/  IMAD.MOV.U32 R26, RZ, RZ, R4 ;  /* 0x000000ffff1a7224 */ /* 0x000fe200078e0004 */
[----:B------:R-:W-:Y:S01]  /*3420*/  MOV R11, R5 ;  /* 0x00000005000b7202 */ /* 0x000fe20000000f00 */
[----:B------:R-:W-:Y:S01]  /*3430*/  IMAD.MOV.U32 R10, RZ, RZ, R36 ;  /* 0x000000ffff0a7224 */ /* 0x000fe200078e0024 */
[----:B------:R-:W-:Y:S02]  /*3440*/  MOV R9, R37 ;  /* 0x0000002500097202 */ /* 0x000fe40000000f00 */
[----:B------:R-:W-:-:S07]  /*3450*/  MOV R8, 0x3470 ;  /* 0x0000347000087802 */ /* 0x000fce0000000f00 */
[----:B-1234-:R-:W-:Y:S05]  /*3460*/  CALL.REL.NOINC `($__internal_610_$__cuda_sm20_div_s64) ;  /* 0x0000003400947944 */ /* 0x01efea0003c00000 */
        /* <DEDUP_REMOVED lines=8> */
.L_x_29682:
[----:B------:R-:W-:Y:S05]  /*34f0*/  BSYNC.RECONVERGENT B1 ;  /* 0x0000000000017941 */ /* 0x000fea0003800200 */
.L_x_29680:
        /* <DEDUP_REMOVED lines=37> */
.L_x_29684:
[----:B------:R-:W-:Y:S01]  /*3750*/  MOV R26, R36 ;  /* 0x00000024001a7202 */ /* 0x000fe20000000f00 */
[----:B------:R-:W-:Y:S01]  /*3760*/  IMAD.MOV.U32 R11, RZ, RZ, R37 ;  /* 0x000000ffff0b7224 */ /* 0x000fe200078e0025 */
[----:B------:R-:W-:Y:S01]  /*3770*/  MOV R10, R38 ;  /* 0x00000026000a7202 */ /* 0x000fe20000000f00 */
[----:B------:R-:W-:Y:S01]  /*3780*/  IMAD.MOV.U32 R9, RZ, RZ, R39 ;  /* 0x000000ffff097224 */ /* 0x000fe200078e0027 */
[----:B------:R-:W-:-:S07]  /*3790*/  MOV R8, 0x37b0 ;  /* 0x000037b000087802 */ /* 0x000fce0000000f00 */
[----:B-12---:R-:W-:Y:S05]  /*37a0*/  CALL.REL.NOINC `($__internal_610_$__cuda_sm20_div_s64) ;  /* 0x0000003000c47944 */ /* 0x006fea0003c00000 */
        /* <DEDUP_REMOVED lines=10> */
.L_x_29685:
[----:B------:R-:W-:Y:S05]  /*3850*/  BSYNC.RECONVERGENT B1 ;  /* 0x0000000000017941 */ /* 0x000fea0003800200 */
.L_x_29683:
        /* <DEDUP_REMOVED lines=38> */
.L_x_29687:
[----:B------:R-:W-:Y:S01]  /*3ac0*/  MOV R26, R36 ;  /* 0x00000024001a7202 */ /* 0x000fe20000000f00 */
[----:B------:R-:W-:Y:S01]  /*3ad0*/  IMAD.MOV.U32 R11, RZ, RZ, R37 ;  /* 0x000000ffff0b7224 */ /* 0x000fe200078e0025 */
[----:B------:R-:W-:Y:S01]  /*3ae0*/  MOV R10, R38 ;  /* 0x00000026000a7202 */ /* 0x000fe20000000f00 */
[----:B------:R-:W-:Y:S01]  /*3af0*/  IMAD.MOV.U32 R9, RZ, RZ, R39 ;  /* 0x000000ffff097224 */ /* 0x000fe200078e0027 */
[----:B------:R-:W-:-:S07]  /*3b00*/  MOV R8, 0x3b20 ;  /* 0x00003b2000087802 */ /* 0x000fce0000000f00 */
[----:B-12---:R-:W-:Y:S05]  /*3b10*/  CALL.REL.NOINC `($__internal_610_$__cuda_sm20_div_s64) ;  /* 0x0000002c00e87944 */ /* 0x006fea0003c00000 */
        /* <DEDUP_REMOVED lines=11> */
.L_x_29688:
[----:B------:R-:W-:Y:S05]  /*3bd0*/  BSYNC.RECONVERGENT B1 ;  /* 0x0000000000017941 */ /* 0x000fea0003800200 */
.L_x_29686:
        /* <DEDUP_REMOVED lines=38> */
.L_x_29690:
        /* <DEDUP_REMOVED lines=17> */
.L_x_29691:
[----:B------:R-:W-:Y:S05]  /*3f50*/  BSYNC.RECONVERGENT B1 ;  /* 0x0000000000017941 */ /* 0x000fea0003800200 */
.L_x_29689:
        /* <DEDUP_REMOVED lines=38> */
.L_x_29693:
        /* <DEDUP_REMOVED lines=17> */
.L_x_29694:
[----:B------:R-:W-:Y:S05]  /*42d0*/  BSYNC.RECONVERGENT B1 ;  /* 0x0000000000017941 */ /* 0x000fea0003800200 */
.L_x_29692:
        /* <DEDUP_REMOVED lines=38> */
.L_x_29696:
        /* <DEDUP_REMOVED lines=17> */
.L_x_29697:
[----:B------:R-:W-:Y:S05]  /*4650*/  BSYNC.RECONVERGENT B1 ;  /* 0x0000000000017941 */ /* 0x000fea0003800200 */
.L_x_29695:
        /* <DEDUP_REMOVED lines=38> */
.L_x_29699:
        /* <DEDUP_REMOVED lines=17> */
.L_x_29700:
[----:B------:R-:W-:Y:S05]  /*49d0*/  BSYNC.RECONVERGENT B1 ;  /* 0x0000000000017941 */ /* 0x000fea0003800200 */
.L_x_29698:
        /* <DEDUP_REMOVED lines=36> */
.L_x_29702:
        /* <DEDUP_REMOVED lines=17> */
.L_x_29703:
[----:B------:R-:W-:Y:S05]  /*4d30*/  BSYNC.RECONVERGENT B1 ;  /* 0x0000000000017941 */ /* 0x000fea0003800200 */
.L_x_29701:
        /* <DEDUP_REMOVED lines=14> */
.L_x_29679:
        /* <DEDUP_REMOVED lines=36> */
.L_x_29707:
[----:B------:R-:W-:Y:S01]  /*5060*/  MOV R26, R4 ;  /* 0x00000004001a7202 */ /* 0x000fe20000000f00 */
[----:B------:R-:W-:Y:S01]  /*5070*/  IMAD.MOV.U32 R11, RZ, RZ, R5 ;  /* 0x000000ffff0b7224 */ /* 0x000fe200078e0005 */
[----:B------:R-:W-:Y:S02]  /*5080*/  MOV R10, R16 ;  /* 0x00000010000a7202 */ /* 0x000fe40000000f00 */
[----:B------:R-:W-:Y:S02]  /*5090*/  MOV R9, R17 ;  /* 0x0000001100097202 */ /* 0x000fe40000000f00 */
[----:B------:R-:W-:-:S07]  /*50a0*/  MOV R8, 0x50c0 ;  /* 0x000050c000087802 */ /* 0x000fce0000000f00 */
[----:B-1----:R-:W-:Y:S05]  /*50b0*/  CALL.REL.NOINC `($__internal_610_$__cuda_sm20_div_s64) ;  /* 0x0000001800807944 */ /* 0x002fea0003c00000 */
        /* <DEDUP_REMOVED lines=9> */
.L_x_29708:
[----:B------:R-:W-:Y:S05]  /*5150*/  BSYNC.RECONVERGENT B1 ;  /* 0x0000000000017941 */ /* 0x000fea0003800200 */
.L_x_29706:
        /* <DEDUP_REMOVED lines=39> */
.L_x_29710:
        /* <DEDUP_REMOVED lines=17> */
.L_x_29711:
[----:B------:R-:W-:Y:S05]  /*54e0*/  BSYNC.RECONVERGENT B1 ;  /* 0x0000000000017941 */ /* 0x000fea0003800200 */
.L_x_29709:
        /* <DEDUP_REMOVED lines=39> */
.L_x_29713:
        /* <DEDUP_REMOVED lines=17> */
.L_x_29714:
[----:B------:R-:W-:Y:S05]  /*5870*/  BSYNC.RECONVERGENT B1 ;  /* 0x0000000000017941 */ /* 0x000fea0003800200 */
.L_x_29712:
        /* <DEDUP_REMOVED lines=40> */
.L_x_29716:
        /* <DEDUP_REMOVED lines=17> */
.L_x_29717:
[----:B------:R-:W-:Y:S05]  /*5c10*/  BSYNC.RECONVERGENT B1 ;  /* 0x0000000000017941 */ /* 0x000fea0003800200 */
.L_x_29715:
        /* <DEDUP_REMOVED lines=10> */
.L_x_29705:
        /* <DEDUP_REMOVED lines=34> */
.L_x_29720:
[----:B------:R-:W-:Y:S01]  /*5ee0*/  IMAD.MOV.U32 R26, RZ, RZ, R4 ;  /* 0x000000ffff1a7224 */ /* 0x000fe200078e0004 */
[----:B------:R-:W-:Y:S01]  /*5ef0*/  MOV R11, R5 ;  /* 0x00000005000b7202 */ /* 0x000fe20000000f00 */
[----:B------:R-:W-:Y:S01]  /*5f00*/  IMAD.MOV.U32 R9, RZ, RZ, R17 ;  /* 0x000000ffff097224 */ /* 0x000fe200078e0011 */
[----:B------:R-:W-:Y:S02]  /*5f10*/  MOV R10, R16 ;  /* 0x00000010000a7202 */ /* 0x000fe40000000f00 */
[----:B------:R-:W-:-:S07]  /*5f20*/  MOV R8, 0x5f40 ;  /* 0x00005f4000087802 */ /* 0x000fce0000000f00 */
[----:B-1----:R-:W-:Y:S05]  /*5f30*/  CALL.REL.NOINC `($__internal_610_$__cuda_sm20_div_s64) ;  /* 0x0000000800e07944 */ /* 0x002fea0003c00000 */
        /* <DEDUP_REMOVED lines=9> */
.L_x_29721:
[----:B------:R-:W-:Y:S05]  /*5fd0*/  BSYNC.RECONVERGENT B1 ;  /* 0x0000000000017941 */ /* 0x000fea0003800200 */
.L_x_29719:
        /* <DEDUP_REMOVED lines=39> */
.L_x_29723:
        /* <DEDUP_REMOVED lines=17> */
.L_x_29724:
[----:B------:R-:W-:Y:S05]  /*6360*/  BSYNC.RECONVERGENT B1 ;  /* 0x0000000000017941 */ /* 0x000fea0003800200 */
.L_x_29722:
        /* <DEDUP_REMOVED lines=10> */
.L_x_29718:
        /* <DEDUP_REMOVED lines=30> */
.L_x_29726:
[----:B------:R-:W-:Y:S01]  /*65f0*/  IMAD.MOV.U32 R3, RZ, RZ, R23 ;  /* 0x000000ffff037224 */ /* 0x000fe200078e0017 */
[----:B------:R-:W-:Y:S02]  /*6600*/  MOV R23, R5 ;  /* 0x0000000500177202 */ /* 0x000fe40000000f00 */
[----:B------:R-:W-:-:S07]  /*6610*/  MOV R24, 0x6630 ;  /* 0x0000663000187802 */ /* 0x000fce0000000f00 */
[----:B-1----:R-:W-:Y:S05]  /*6620*/  CALL.REL.NOINC `($__internal_611_$__cuda_sm20_rem_s64) ;  /* 0x0000000800707944 */ /* 0x002fea0003c00000 */
[----:B------:R-:W-:-:S07]  /*6630*/  MOV R5, R9 ;  /* 0x0000000900057202 */ /* 0x000fce0000000f00 */
.L_x_29727:
[----:B------:R-:W-:Y:S05]  /*6640*/  BSYNC.RECONVERGENT B1 ;  /* 0x0000000000017941 */ /* 0x000fea0003800200 */
.L_x_29725:
        /* <DEDUP_REMOVED lines=8> */
.L_x_29678:
[----:B------:R-:W-:-:S05]  /*66d0*/  MOV R13, R7 ;  /* 0x00000007000d7202 */ /* 0x000fca0000000f00 */
[----:B------:R-:W2:Y:S02]  /*66e0*/  LDG.E.U8 R12, desc[UR14][R12.64] ;  /* 0x0000000e0c0c7981 */ /* 0x000ea4000c1e1100 */
[----:B--2---:R-:W-:-:S05]  /*66f0*/  IMAD R3, R12, R12, RZ ;  /* 0x0000000c0c037224 */ /* 0x004fca00078e02ff */
[----:B------:R2:W-:Y:S02]  /*6700*/  STS.U8 [R0+UR4], R3 ;  /* 0x0000000300007988 */ /* 0x0005e40008000004 */
.L_x_29677:
[----:B------:R-:W-:Y:S05]  /*6710*/  BSYNC.RECONVERGENT B0 ;  /* 0x0000000000007941 */ /* 0x000fea0003800200 */
.L_x_29629:
[----:B------:R-:W-:Y:S01]  /*6720*/  BAR.SYNC.DEFER_BLOCKING 0x0 ;  /* 0x0000000000007b1d */ /* 0x000fe20000010000 */
[----:B------:R-:W-:Y:S01]  /*6730*/  UISETP.GE.U32.AND UP0, UPT, UR5, 0x42, UPT ;  /* 0x000000420500788c */ /* 0x000fe2000bf06070 */
[----:B------:R-:W-:-:S08]  /*6740*/  ISETP.GT.U32.AND P1, PT, R0, 0x1f, PT ;  /* 0x0000001f0000780c */ /* 0x000fd00003f24070 */
[----:B------:R-:W-:Y:S05]  /*6750*/  BRA.U !UP0, `(.L_x_29728) ;  /* 0x0000000108287547 */ /* 0x000fea000b800000 */
.L_x_29729:
        /* <DEDUP_REMOVED lines=10> */
.L_x_29728:
        /* <DEDUP_REMOVED lines=44> */
        .weak           $__internal_610_$__cuda_sm20_div_s64
        .type           $__internal_610_$__cuda_sm20_div_s64,@function
        .size           $__internal_610_$__cuda_sm20_div_s64,($__internal_611_$__cuda_sm20_rem_s64 - $__internal_610_$__cuda_sm20_div_s64)
$__internal_610_$__cuda_sm20_div_s64:
        /* <DEDUP_REMOVED lines=82> */
[----:B------:R-:W-:Y:S06]  /*6fe0*/  RET.REL.NODEC R8 `(contiguous_sum_square2_i8) ;  /* 0xffffff9008047950 */ /* 0x000fec0003c3ffff */
        .weak           $__internal_611_$__cuda_sm20_rem_s64
        .type           $__internal_611_$__cuda_sm20_rem_s64,@function
        .size           $__internal_611_$__cuda_sm20_rem_s64,(.L_x_30939 - $__internal_611_$__cuda_sm20_rem_s64)
$__internal_611_$__cuda_sm20_rem_s64:
        /* <DEDUP_REMOVED lines=76> */
[----:B------:R-:W-:Y:S06]  /*74b0*/  RET.REL.NODEC R24 `(contiguous_sum_square2_i8) ;  /* 0xffffff8818d07950 */ /* 0x000fec0003c3ffff */
.L_x_29730:
        /* <DEDUP_REMOVED lines=12> */
.L_x_30939:


//--------------------- .text.uncontiguous_cumulate_sum_square_i8 --------------------------
	.section	.text.uncontiguous_cumulate_sum_square_i8,"ax",@progbits
	.align	128
        .global         uncontiguous_cumulate_sum_square_i8
        .type           uncontiguous_cumulate_sum_square_i8,@function
        .size           uncontiguous_cumulate_sum_square_i8,(.L_x_30941 - uncontiguous_cumulate_sum_square_i8)
        .other          uncontiguous_cumulate_sum_square_i8,@"STO_CUDA_ENTRY STV_DEFAULT"
uncontiguous_cumulate_sum_square_i8:
.text.uncontiguous_cumulate_sum_square_i8:
        /* <DEDUP_REMOVED lines=38> */
.L_x_29759:
        /* <DEDUP_REMOVED lines=32> */
.L_x_29736:
[----:B------:R-:W-:Y:S01]  /*0460*/  IMAD.MOV.U32 R26, RZ, RZ, R4 ;  /* 0x000000ffff1a7224 */ /* 0x000fe200078e0004 */
[----:B------:R-:W-:Y:S01]  /*0470*/  MOV R11, R5 ;  /* 0x00000005000b7202 */ /* 0x000fe20000000f00 */
[----:B------:R-:W-:Y:S01]  /*0480*/  IMAD.MOV.U32 R10, RZ, RZ, R36 ;  /* 0x000000ffff0a7224 */ /* 0x000fe200078e0024 */
[----:B------:R-:W-:Y:S02]  /*0490*/  MOV R9, R37 ;  /* 0x0000002500097202 */ /* 0x000fe40000000f00 */
[----:B------:R-:W-:-:S07]  /*04a0*/  MOV R8, 0x4c0 ;  /* 0x000004c000087802 */ /* 0x000fce0000000f00 */
[----:B-1----:R-:W-:Y:S05]  /*04b0*/  CALL.REL.NOINC `($__internal_612_$__cuda_sm20_div_s64) ;  /* 0x00000064002c7944 */ /* 0x002fea0003c00000 */
        /* <DEDUP_REMOVED lines=9> */
.L_x_29737:
[----:B------:R-:W-:Y:S05]  /*0550*/  BSYNC.RECONVERGENT B1 ;  /* 0x0000000000017941 */ /* 0x000fea0003800200 */
.L_x_29735:
        /* <DEDUP_REMOVED lines=33> */
.L_x_29739:
[----:B------:R-:W-:Y:S01]  /*0770*/  IMAD.MOV.U32 R26, RZ, RZ, R18 ;  /* 0x000000ffff1a7224 */ /* 0x000fe200078e0012 */
[----:B------:R-:W-:Y:S01]  /*0780*/  MOV R11, R19 ;  /* 0x00000013000b7202 */ /* 0x000fe20000000f00 */
[----:B------:R-:W-:Y:S01]  /*0790*/  IMAD.MOV.U32 R10, RZ, RZ, R36 ;  /* 0x000000ffff0a7224 */ /* 0x000fe200078e0024 */
[----:B------:R-:W-:Y:S02]  /*07a0*/  MOV R9, R37 ;  /* 0x0000002500097202 */ /* 0x000fe40000000f00 */
[----:B------:R-:W-:-:S07]  /*07b0*/  MOV R8, 0x7d0 ;  /* 0x000007d000087802 */ /* 0x000fce0000000f00 */
[----:B------:R-:W-:Y:S05]  /*07c0*/  CALL.REL.NOINC `($__internal_612_$__cuda_sm20_div_s64) ;  /* 0x0000006000687944 */ /* 0x000fea0003c00000 */
        /* <DEDUP_REMOVED lines=9> */
.L_x_29740:
[----:B------:R-:W-:Y:S05]  /*0860*/  BSYNC.RECONVERGENT B1 ;  /* 0x0000000000017941 */ /* 0x000fea0003800200 */
.L_x_29738:
        /* <DEDUP_REMOVED lines=34> */
.L_x_29742:
[----:B------:R-:W-:Y:S01]  /*0a90*/  MOV R26, R22 ;  /* 0x00000016001a7202 */ /* 0x000fe20000000f00 */
[----:B------:R-:W-:Y:S01]  /*0aa0*/  IMAD.MOV.U32 R11, RZ, RZ, R23 ;  /* 0x000000ffff0b7224 */ /* 0x000fe200078e0017 */
[----:B------:R-:W-:Y:S01]  /*0ab0*/  MOV R10, R40 ;  /* 0x00000028000a7202 */ /* 0x000fe20000000f00 */
[----:B------:R-:W-:Y:S01]  /*0ac0*/  IMAD.MOV.U32 R9, RZ, RZ, R41 ;  /* 0x000000ffff097224 */ /* 0x000fe200078e0029 */
[----:B------:R-:W-:-:S07]  /*0ad0*/  MOV R8, 0xaf0 ;  /* 0x00000af000087802 */ /* 0x000fce0000000f00 */
[----:B------:R-:W-:Y:S05]  /*0ae0*/  CALL.REL.NOINC `($__internal_612_$__cuda_sm20_div_s64) ;  /* 0x0000005c00a07944 */ /* 0x000fea0003c00000 */
        /* <DEDUP_REMOVED lines=10> */
.L_x_29743:
[----:B------:R-:W-:Y:S05]  /*0b90*/  BSYNC.RECONVERGENT B1 ;  /* 0x0000000000017941 */ /* 0x000fea0003800200 */
.L_x_29741:
        /* <DEDUP_REMOVED lines=35> */
.L_x_29745:
[----:B------:R-:W-:Y:S01]  /*0dd0*/  IMAD.MOV.U32 R26, RZ, RZ, R42 ;  /* 0x000000ffff1a7224 */ /* 0x000fe200078e002a */
[----:B------:R-:W-:Y:S01]  /*0de0*/  MOV R11, R43 ;  /* 0x0000002b000b7202 */ /* 0x000fe20000000f00 */
[----:B------:R-:W-:Y:S01]  /*0df0*/  IMAD.MOV.U32 R10, RZ, RZ, R40 ;  /* 0x000000ffff0a7224 */ /* 0x000fe200078e0028 */
[----:B------:R-:W-:Y:S02]  /*0e00*/  MOV R9, R41 ;  /* 0x0000002900097202 */ /* 0x000fe40000000f00 */
[----:B------:R-:W-:-:S07]  /*0e10*/  MOV R8, 0xe30 ;  /* 0x00000e3000087802 */ /* 0x000fce0000000f00 */
[----:B------:R-:W-:Y:S05]  /*0e20*/  CALL.REL.NOINC `($__internal_612_$__cuda_sm20_div_s64) ;  /* 0x0000005800d07944 */ /* 0x000fea0003c00000 */
        /* <DEDUP_REMOVED lines=11> */
.L_x_29746:
[----:B------:R-:W-:Y:S05]  /*0ee0*/  BSYNC.RECONVERGENT B1 ;  /* 0x0000000000017941 */ /* 0x000fea0003800200 */
.L_x_29744:
        /* <DEDUP_REMOVED lines=36> */
.L_x_29748:
        /* <DEDUP_REMOVED lines=16> */
.L_x_29749:
[----:B------:R-:W-:Y:S05]  /*1230*/  BSYNC.RECONVERGENT B1 ;  /* 0x0000000000017941 */ /* 0x000fea0003800200 */
.L_x_29747:
        /* <DEDUP_REMOVED lines=34> */
.L_x_29751:
[----:B------:R-:W-:Y:S01]  /*1460*/  MOV R26, R40 ;  /* 0x00000028001a7202 */ /* 0x000fe20000000f00 */
[----:B------:R-:W-:Y:S01]  /*1470*/  IMAD.MOV.U32 R11, RZ, RZ, R41 ;  /* 0x000000ffff0b7224 */ /* 0x000fe200078e0029 */
[----:B------:R-:W-:Y:S01]  /*1480*/  MOV R10, R20 ;  /* 0x00000014000a7202 */ /* 0x000fe20000000f00 */
[----:B------:R-:W-:Y:S01]  /*1490*/  IMAD.MOV.U32 R9, RZ, RZ, R21 ;  /* 0x000000ffff097224 */ /* 0x000fe200078e0015 */
[----:B------:R-:W-:-:S07]  /*14a0*/  MOV R8, 0x14c0 ;  /* 0x000014c000087802 */ /* 0x000fce0000000f00 */
[----:B------:R-:W-:Y:S05]  /*14b0*/  CALL.REL.NOINC `($__internal_612_$__cuda_sm20_div_s64) ;  /* 0x00000054002c7944 */ /* 0x000fea0003c00000 */
        /* <DEDUP_REMOVED lines=11> */
.L_x_29752:
[----:B------:R-:W-:Y:S05]  /*1570*/  BSYNC.RECONVERGENT B1 ;  /* 0x0000000000017941 */ /* 0x000fea0003800200 */
.L_x_29750:
        /* <DEDUP_REMOVED lines=34> */
.L_x_29754:
[----:B------:R-:W-:Y:S01]  /*17a0*/  IMAD.MOV.U32 R26, RZ, RZ, R36 ;  /* 0x000000ffff1a7224 */ /* 0x000fe200078e0024 */
[----:B------:R-:W-:Y:S01]  /*17b0*/  MOV R11, R37 ;  /* 0x00000025000b7202 */ /* 0x000fe20000000f00 */
[----:B------:R-:W-:Y:S01]  /*17c0*/  IMAD.MOV.U32 R10, RZ, RZ, R20 ;  /* 0x000000ffff0a7224 */ /* 0x000fe200078e0014 */
[----:B------:R-:W-:Y:S02]  /*17d0*/  MOV R9, R21 ;  /* 0x0000001500097202 */ /* 0x000fe40000000f00 */
[----:B------:R-:W-:-:S07]  /*17e0*/  MOV R8, 0x1800 ;  /* 0x0000180000087802 */ /* 0x000fce0000000f00 */
[----:B------:R-:W-:Y:S05]  /*17f0*/  CALL.REL.NOINC `($__internal_612_$__cuda_sm20_div_s64) ;  /* 0x00000050005c7944 */ /* 0x000fea0003c00000 */
        /* <DEDUP_REMOVED lines=11> */
.L_x_29755:
[----:B------:R-:W-:Y:S05]  /*18b0*/  BSYNC.RECONVERGENT B1 ;  /* 0x0000000000017941 */ /* 0x000fea0003800200 */
.L_x_29753:
        /* <DEDUP_REMOVED lines=35> */
.L_x_29757:
[----:B------:R-:W-:Y:S01]  /*1af0*/  IMAD.MOV.U32 R26, RZ, RZ, R18 ;  /* 0x000000ffff1a7224 */ /* 0x000fe200078e0012 */
[----:B------:R-:W-:Y:S01]  /*1b00*/  MOV R11, R19 ;  /* 0x00000013000b7202 */ /* 0x000fe20000000f00 */
[----:B------:R-:W-:Y:S01]  /*1b10*/  IMAD.MOV.U32 R10, RZ, RZ, R20 ;  /* 0x000000ffff0a7224 */ /* 0x000fe200078e0014 */
[----:B------:R-:W-:Y:S02]  /*1b20*/  MOV R9, R21 ;  /* 0x0000001500097202 */ /* 0x000fe40000000f00 */
[----:B------:R-:W-:-:S07]  /*1b30*/  MOV R8, 0x1b50 ;  /* 0x00001b5000087802 */ /* 0x000fce0000000f00 */
[----:B------:R-:W-:Y:S05]  /*1b40*/  CALL.REL.NOINC `($__internal_612_$__cuda_sm20_div_s64) ;  /* 0x0000004c00887944 */ /* 0x000fea0003c00000 */
        /* <DEDUP_REMOVED lines=11> */
.L_x_29758:
[----:B------:R-:W-:Y:S05]  /*1c00*/  BSYNC.RECONVERGENT B1 ;  /* 0x0000000000017941 */ /* 0x000fea0003800200 */
.L_x_29756:
        /* <DEDUP_REMOVED lines=9> */
.L_x_29734:
        /* <DEDUP_REMOVED lines=36> */
.L_x_29762:
[----:B------:R-:W-:Y:S01]  /*1ee0*/  MOV R26, R4 ;  /* 0x00000004001a7202 */ /* 0x000fe20000000f00 */
[----:B------:R-:W-:Y:S01]  /*1ef0*/  IMAD.MOV.U32 R11, RZ, RZ, R5 ;  /* 0x000000ffff0b7224 */ /* 0x000fe200078e0005 */
[----:B------:R-:W-:Y:S01]  /*1f00*/  MOV R10, R6 ;  /* 0x00000006000a7202 */ /* 0x000fe20000000f00 */
[----:B------:R-:W-:Y:S01]  /*1f10*/  IMAD.MOV.U32 R9, RZ, RZ, R7 ;  /* 0x000000ffff097224 */ /* 0x000fe200078e0007 */
[----:B------:R-:W-:-:S07]  /*1f20*/  MOV R8, 0x1f40 ;  /* 0x00001f4000087802 */ /* 0x000fce0000000f00 */
[----:B------:R-:W-:Y:S05]  /*1f30*/  CALL.REL.NOINC `($__internal_612_$__cuda_sm20_div_s64) ;  /* 0x00000048008c7944 */ /* 0x000fea0003c00000 */
        /* <DEDUP_REMOVED lines=9> */
.L_x_29763:
[----:B------:R-:W-:Y:S05]  /*1fd0*/  BSYNC.RECONVERGENT B1 ;  /* 0x0000000000017941 */ /* 0x000fea0003800200 */
.L_x_29761:
        /* <DEDUP_REMOVED lines=34> */
.L_x_29765:
        /* <DEDUP_REMOVED lines=14> */
.L_x_29766:
[----:B------:R-:W-:Y:S05]  /*22e0*/  BSYNC.RECONVERGENT B1 ;  /* 0x0000000000017941 */ /* 0x000fea0003800200 */
.L_x_29764:
        /* <DEDUP_REMOVED lines=36> */
.L_x_29768:
        /* <DEDUP_REMOVED lines=17> */
.L_x_29769:
[----:B------:R-:W-:Y:S05]  /*2640*/  BSYNC.RECONVERGENT B1 ;  /* 0x0000000000017941 */ /* 0x000fea0003800200 */
.L_x_29767:
        /* <DEDUP_REMOVED lines=35> */
.L_x_29771:
[----:B------:R-:W-:Y:S01]  /*2880*/  MOV R26, R16 ;  /* 0x00000010001a7202 */ /* 0x000fe20000000f00 */
[----:B------:R-:W-:Y:S01]  /*2890*/  IMAD.MOV.U32 R11, RZ, RZ, R17 ;  /* 0x000000ffff0b7224 */ /* 0x000fe200078e0011 */
[----:B------:R-:W-:Y:S01]  /*28a0*/  MOV R10, R14 ;  /* 0x0000000e000a7202 */ /* 0x000fe20000000f00 */
[----:B------:R-:W-:Y:S01]  /*28b0*/  IMAD.MOV.U32 R9, RZ, RZ, R15 ;  /* 0x000000ffff097224 */ /* 0x000fe200078e000f */
[----:B------:R-:W-:-:S07]  /*28c0*/  MOV R8, 0x28e0 ;  /* 0x000028e000087802 */ /* 0x000fce0000000f00 */
[----:B------:R-:W-:Y:S05]  /*28d0*/  CALL.REL.NOINC `($__internal_612_$__cuda_sm20_div_s64) ;  /* 0x0000004000247944 */ /* 0x000fea0003c00000 */
        /* <DEDUP_REMOVED lines=10> */
.L_x_29772:
[----:B------:R-:W-:Y:S05]  /*2980*/  BSYNC.RECONVERGENT B1 ;  /* 0x0000000000017941 */ /* 0x000fea0003800200 */
.L_x_29770:
[----:B------:R-:W-:Y:S01]  /*2990*/  MOV R6, R20 ;  /* 0x0000001400067202 */ /* 0x000fe20000000f00 */
[----:B------:R-:W-:Y:S02]  /*29a0*/  IMAD R9, R9, R22, RZ ;  /* 0x0000001609097224 */ /* 0x000fe400078e02ff */
[----:B------:R-:W-:Y:S02]  /*29b0*/  VIADD R3, R3, 0xfffffffe ;  /* 0xfffffffe03037836 */ /* 0x000fe40000000000 */
[----:B------:R-:W-:-:S04]  /*29c0*/  IMAD.WIDE.U32 R20, R22, R8, R6 ;  /* 0x0000000816147225 */ /* 0x000fc800078e0006 */
[----:B------:R-:W-:-:S05]  /*29d0*/  IMAD R9, R23, R8, R9 ;  /* 0x0000000817097224 */ /* 0x000fca00078e0209 */
[----:B------:R-:W-:-:S07]  /*29e0*/  IADD3 R21, PT, PT, R21, R9, RZ ;  /* 0x0000000915157210 */ /* 0x000fce0007ffe0ff */
.L_x_29760:
        /* <DEDUP_REMOVED lines=31> */
.L_x_29774:
[----:B------:R-:W-:Y:S01]  /*2be0*/  IMAD.MOV.U32 R14, RZ, RZ, R4 ;  /* 0x000000ffff0e7224 */ /* 0x000fe200078e0004 */
[----:B------:R-:W-:Y:S01]  /*2bf0*/  MOV R23, R5 ;  /* 0x0000000500177202 */ /* 0x000fe20000000f00 */
[----:B------:R-:W-:Y:S01]  /*2c00*/  IMAD.MOV.U32 R22, RZ, RZ, R6 ;  /* 0x000000ffff167224 */ /* 0x000fe200078e0006 */
[----:B------:R-:W-:Y:S02]  /*2c10*/  MOV R15, R7 ;  /* 0x00000007000f7202 */ /* 0x000fe40000000f00 */
[----:B------:R-:W-:-:S07]  /*2c20*/  MOV R24, 0x2c40 ;  /* 0x00002c4000187802 */ /* 0x000fce0000000f00 */
[----:B------:R-:W-:Y:S05]  /*2c30*/  CALL.REL.NOINC `($__internal_613_$__cuda_sm20_rem_s64) ;  /* 0x0000004000987944 */ /* 0x000fea0003c00000 */
.L_x_29775:
[----:B------:R-:W-:Y:S05]  /*2c40*/  BSYNC.RECONVERGENT B1 ;  /* 0x0000000000017941 */ /* 0x000fea0003800200 */
.L_x_29773:
        /* <DEDUP_REMOVED lines=31> */
.L_x_29777:
[----:B------:R-:W-:Y:S01]  /*2e40*/  MOV R22, R6 ;  /* 0x0000000600167202 */ /* 0x000fe20000000f00 */
[----:B------:R-:W-:Y:S01]  /*2e50*/  IMAD.MOV.U32 R15, RZ, RZ, R7 ;  /* 0x000000ffff0f7224 */ /* 0x000fe200078e0007 */
[----:B------:R-:W-:Y:S01]  /*2e60*/  MOV R14, R18 ;  /* 0x00000012000e7202 */ /* 0x000fe20000000f00 */
[----:B------:R-:W-:Y:S01]  /*2e70*/  IMAD.MOV.U32 R23, RZ, RZ, R19 ;  /* 0x000000ffff177224 */ /* 0x000fe200078e0013 */
[----:B------:R-:W-:-:S07]  /*2e80*/  MOV R24, 0x2ea0 ;  /* 0x00002ea000187802 */ /* 0x000fce0000000f00 */
[----:B------:R-:W-:Y:S05]  /*2e90*/  CALL.REL.NOINC `($__internal_613_$__cuda_sm20_rem_s64) ;  /* 0x0000004000007944 */ /* 0x000fea0003c00000 */
[----:B------:R-:W-:Y:S01]  /*2ea0*/  MOV R6, R8 ;  /* 0x0000000800067202 */ /* 0x000fe20000000f00 */
[----:B------:R-:W-:-:S07]  /*2eb0*/  IMAD.MOV.U32 R7, RZ, RZ, R9 ;  /* 0x000000ffff077224 */ /* 0x000fce00078e0009 */
.L_x_29778:
[----:B------:R-:W-:Y:S05]  /*2ec0*/  BSYNC.RECONVERGENT B1 ;  /* 0x0000000000017941 */ /* 0x000fea0003800200 */
.L_x_29776:
[----:B------:R-:W-:Y:S02]  /*2ed0*/  IMAD R3, R7, R4, RZ ;  /* 0x0000000407037224 */ /* 0x000fe400078e02ff */
[----:B------:R-:W-:-:S04]  /*2ee0*/  IMAD.WIDE.U32 R20, R4, R6, R20 ;  /* 0x0000000604147225 */ /* 0x000fc800078e0014 */
[----:B------:R-:W-:-:S05]  /*2ef0*/  IMAD R3, R5, R6, R3 ;  /* 0x0000000605037224 */ /* 0x000fca00078e0203 */
[----:B------:R-:W-:-:S07]  /*2f00*/  IADD3 R21, PT, PT, R21, R3, RZ ;  /* 0x0000000315157210 */ /* 0x000fce0007ffe0ff */
.L_x_29733:
        /* <DEDUP_REMOVED lines=10> */
.L_x_29732:
        /* <DEDUP_REMOVED lines=20> */
.L_x_29806:
        /* <DEDUP_REMOVED lines=33> */
.L_x_29783:
[----:B------:R-:W-:Y:S01]  /*3300*/  IMAD.MOV.U32 R26, RZ, RZ, R14 ;  /* 0x000000ffff1a7224 */ /* 0x000fe200078e000e */
[----:B------:R-:W-:Y:S01]  /*3310*/  MOV R11, R13 ;  /* 0x0000000d000b7202 */ /* 0x000fe20000000f00 */
[----:B------:R-:W-:Y:S01]  /*3320*/  IMAD.MOV.U32 R10, RZ, RZ, R34 ;  /* 0x000000ffff0a7224 */ /* 0x000fe200078e0022 */
[----:B------:R-:W-:Y:S02]  /*3330*/  MOV R9, R35 ;  /* 0x0000002300097202 */ /* 0x000fe40000000f00 */
[----:B------:R-:W-:-:S07]  /*3340*/  MOV R8, 0x3360 ;  /* 0x0000336000087802 */ /* 0x000fce0000000f00 */
[----:B-123--:R-:W-:Y:S05]  /*3350*/  CALL.REL.NOINC `($__internal_612_$__cuda_sm20_div_s64) ;  /* 0x0000003400847944 */ /* 0x00efea0003c00000 */
        /* <DEDUP_REMOVED lines=10> */
.L_x_29784:
[----:B------:R-:W-:Y:S05]  /*3400*/  BSYNC.RECONVERGENT B1 ;  /* 0x0000000000017941 */ /* 0x000fea0003800200 */
.L_x_29782:
        /* <DEDUP_REMOVED lines=37> */
.L_x_29786:
[----:B------:R-:W-:Y:S01]  /*3660*/  MOV R26, R34 ;  /* 0x00000022001a7202 */ /* 0x000fe20000000f00 */
[----:B------:R-:W-:Y:S01]  /*3670*/  IMAD.MOV.U32 R11, RZ, RZ, R35 ;  /* 0x000000ffff0b7224 */ /* 0x000fe200078e0023 */
[----:B------:R-:W-:Y:S01]  /*3680*/  MOV R10, R36 ;  /* 0x00000024000a7202 */ /* 0x000fe20000000f00 */
[----:B------:R-:W-:Y:S01]  /*3690*/  IMAD.MOV.U32 R9, RZ, RZ, R37 ;  /* 0x000000ffff097224 */ /* 0x000fe200078e0025 */
[----:B------:R-:W-:-:S07]  /*36a0*/  MOV R8, 0x36c0 ;  /* 0x000036c000087802 */ /* 0x000fce0000000f00 */
[----:B-1----:R-:W-:Y:S05]  /*36b0*/  CALL.REL.NOINC `($__internal_612_$__cuda_sm20_div_s64) ;  /* 0x0000003000ac7944 */ /* 0x002fea0003c00000 */
        /* <DEDUP_REMOVED lines=11> */
.L_x_29787:
[----:B------:R-:W-:Y:S05]  /*3770*/  BSYNC.RECONVERGENT B1 ;  /* 0x0000000000017941 */ /* 0x000fea0003800200 */
.L_x_29785:
        /* <DEDUP_REMOVED lines=38> */
.L_x_29789:
[----:B------:R-:W-:Y:S01]  /*39e0*/  IMAD.MOV.U32 R26, RZ, RZ, R34 ;  /* 0x000000ffff1a7224 */ /* 0x000fe200078e0022 */
[----:B------:R-:W-:Y:S01]  /*39f0*/  MOV R11, R35 ;  /* 0x00000023000b7202 */ /* 0x000fe20000000f00 */
[----:B------:R-:W-:Y:S01]  /*3a00*/  IMAD.MOV.U32 R10, RZ, RZ, R36 ;  /* 0x000000ffff0a7224 */ /* 0x000fe200078e0024 */
[----:B------:R-:W-:Y:S02]  /*3a10*/  MOV R9, R37 ;  /* 0x0000002500097202 */ /* 0x000fe40000000f00 */
[----:B------:R-:W-:-:S07]  /*3a20*/  MOV R8, 0x3a40 ;  /* 0x00003a4000087802 */ /* 0x000fce0000000f00 */
[----:B-1----:R-:W-:Y:S05]  /*3a30*/  CALL.REL.NOINC `($__internal_612_$__cuda_sm20_div_s64) ;  /* 0x0000002c00cc7944 */ /* 0x002fea0003c00000 */
        /* <DEDUP_REMOVED lines=11> */
.L_x_29790:
[----:B------:R-:W-:Y:S05]  /*3af0*/  BSYNC.RECONVERGENT B1 ;  /* 0x0000000000017941 */ /* 0x000fea0003800200 */
.L_x_29788:
        /* <DEDUP_REMOVED lines=37> */
.L_x_29792:
        /* <DEDUP_REMOVED lines=17> */
.L_x_29793:
[----:B------:R-:W-:Y:S05]  /*3e60*/  BSYNC.RECONVERGENT B1 ;  /* 0x0000000000017941 */ /* 0x000fea0003800200 */
.L_x_29791:
        /* <DEDUP_REMOVED lines=38> */
.L_x_29795:
        /* <DEDUP_REMOVED lines=17> */
.L_x_29796:
[----:B------:R-:W-:Y:S05]  /*41e0*/  BSYNC.RECONVERGENT B1 ;  /* 0x0000000000017941 */ /* 0x000fea0003800200 */
.L_x_29794:
        /* <DEDUP_REMOVED lines=38> */
.L_x_29798:
        /* <DEDUP_REMOVED lines=17> */
.L_x_29799:
[----:B------:R-:W-:Y:S05]  /*4560*/  BSYNC.RECONVERGENT B1 ;  /* 0x0000000000017941 */ /* 0x000fea0003800200 */
.L_x_29797:
        /* <DEDUP_REMOVED lines=37> */
.L_x_29801:
        /* <DEDUP_REMOVED lines=17> */
.L_x_29802:
[----:B------:R-:W-:Y:S05]  /*48d0*/  BSYNC.RECONVERGENT B1 ;  /* 0x0000000000017941 */ /* 0x000fea0003800200 */
.L_x_29800:
        /* <DEDUP_REMOVED lines=37> */
.L_x_29804:
        /* <DEDUP_REMOVED lines=17> */
.L_x_29805:
[----:B------:R-:W-:Y:S05]  /*4c40*/  BSYNC.RECONVERGENT B1 ;  /* 0x0000000000017941 */ /* 0x000fea0003800200 */
.L_x_29803:
        /* <DEDUP_REMOVED lines=12> */
.L_x_29781:
        /* <DEDUP_REMOVED lines=37> */
.L_x_29809:
[----:B------:R-:W-:Y:S01]  /*4f60*/  MOV R26, R14 ;  /* 0x0000000e001a7202 */ /* 0x000fe20000000f00 */
[----:B------:R-:W-:Y:S01]  /*4f70*/  IMAD.MOV.U32 R11, RZ, RZ, R13 ;  /* 0x000000ffff0b7224 */ /* 0x000fe200078e000d */
[----:B------:R-:W-:Y:S02]  /*4f80*/  MOV R10, R16 ;  /* 0x00000010000a7202 */ /* 0x000fe40000000f00 */
[----:B------:R-:W-:Y:S02]  /*4f90*/  MOV R9, R17 ;  /* 0x0000001100097202 */ /* 0x000fe40000000f00 */
[----:B------:R-:W-:-:S07]  /*4fa0*/  MOV R8, 0x4fc0 ;  /* 0x00004fc000087802 */ /* 0x000fce0000000f00 */
[----:B------:R-:W-:Y:S05]  /*4fb0*/  CALL.REL.NOINC `($__internal_612_$__cuda_sm20_div_s64) ;  /* 0x00000018006c7944 */ /* 0x000fea0003c00000 */
        /* <DEDUP_REMOVED lines=10> */
.L_x_29810:
[----:B------:R-:W-:Y:S05]  /*5060*/  BSYNC.RECONVERGENT B1 ;  /* 0x0000000000017941 */ /* 0x000fea0003800200 */
.L_x_29808:
        /* <DEDUP_REMOVED lines=38> */
.L_x_29812:
        /* <DEDUP_REMOVED lines=17> */
.L_x_29813:
[----:B------:R-:W-:Y:S05]  /*53e0*/  BSYNC.RECONVERGENT B1 ;  /* 0x0000000000017941 */ /* 0x000fea0003800200 */
.L_x_29811:
        /* <DEDUP_REMOVED lines=40> */
.L_x_29815:
[----:B------:R-:W-:Y:S01]  /*5670*/  MOV R26, R12 ;  /* 0x0000000c001a7202 */ /* 0x000fe20000000f00 */
[----:B------:R-:W-:Y:S01]  /*5680*/  IMAD.MOV.U32 R10, RZ, RZ, R14 ;  /* 0x000000ffff0a7224 */ /* 0x000fe200078e000e */
[----:B------:R-:W-:Y:S02]  /*5690*/  MOV R11, R13 ;  /* 0x0000000d000b7202 */ /* 0x000fe40000000f00 */
[----:B------:R-:W-:Y:S02]  /*56a0*/  MOV R9, R15 ;  /* 0x0000000f00097202 */ /* 0x000fe40000000f00 */
[----:B------:R-:W-:-:S07]  /*56b0*/  MOV R8, 0x56d0 ;  /* 0x000056d000087802 */ /* 0x000fce0000000f00 */
[----:B------:R-:W-:Y:S05]  /*56c0*/  CALL.REL.NOINC `($__internal_612_$__cuda_sm20_div_s64) ;  /* 0x0000001000a87944 */ /* 0x000fea0003c00000 */
        /* <DEDUP_REMOVED lines=11> */
.L_x_29816:
[----:B------:R-:W-:Y:S05]  /*5780*/  BSYNC.RECONVERGENT B1 ;  /* 0x0000000000017941 */ /* 0x000fea0003800200 */
.L_x_29814:
        /* <DEDUP_REMOVED lines=40> */
.L_x_29818:
        /* <DEDUP_REMOVED lines=17> */
.L_x_29819:
[----:B------:R-:W-:Y:S05]  /*5b20*/  BSYNC.RECONVERGENT B1 ;  /* 0x0000000000017941 */ /* 0x000fea0003800200 */
.L_x_29817:
        /* <DEDUP_REMOVED lines=9> */
.L_x_29807:
        /* <DEDUP_REMOVED lines=35> */
.L_x_29822:
        /* <DEDUP_REMOVED lines=16> */
.L_x_29823:
[----:B------:R-:W-:Y:S05]  /*5ef0*/  BSYNC.RECONVERGENT B1 ;  /* 0x0000000000017941 */ /* 0x000fea0003800200 */
.L_x_29821:
        /* <DEDUP_REMOVED lines=39> */
.L_x_29825:
[----:B------:R-:W-:Y:S01]  /*6170*/  MOV R26, R14 ;  /* 0x0000000e001a7202 */ /* 0x000fe20000000f00 */
[----:B------:R-:W-:Y:S01]  /*6180*/  IMAD.MOV.U32 R11, RZ, RZ, R15 ;  /* 0x000000ffff0b7224 */ /* 0x000fe200078e000f */
[----:B------:R-:W-:Y:S02]  /*6190*/  MOV R10, R12 ;  /* 0x0000000c000a7202 */ /* 0x000fe40000000f00 */
[----:B------:R-:W-:Y:S02]  /*61a0*/  MOV R9, R13 ;  /* 0x0000000d00097202 */ /* 0x000fe40000000f00 */
[----:B------:R-:W-:-:S07]  /*61b0*/  MOV R8, 0x61d0 ;  /* 0x000061d000087802 */ /* 0x000fce0000000f00 */
[----:B------:R-:W-:Y:S05]  /*61c0*/  CALL.REL.NOINC `($__internal_612_$__cuda_sm20_div_s64) ;  /* 0x0000000400e87944 */ /* 0x000fea0003c00000 */
        /* <DEDUP_REMOVED lines=11> */
.L_x_29826:
[----:B------:R-:W-:Y:S05]  /*6280*/  BSYNC.RECONVERGENT B1 ;  /* 0x0000000000017941 */ /* 0x000fea0003800200 */
.L_x_29824:
        /* <DEDUP_REMOVED lines=9> */
.L_x_29820:
        /* <DEDUP_REMOVED lines=31> */
.L_x_29828:
[----:B------:R-:W-:Y:S01]  /*6510*/  IMAD.MOV.U32 R15, RZ, RZ, R23 ;  /* 0x000000ffff0f7224 */ /* 0x000fe200078e0017 */
[----:B------:R-:W-:Y:S02]  /*6520*/  MOV R23, R13 ;  /* 0x0000000d00177202 */ /* 0x000fe40000000f00 */
[----:B------:R-:W-:-:S07]  /*6530*/  MOV R24, 0x6550 ;  /* 0x0000655000187802 */ /* 0x000fce0000000f00 */
[----:B------:R-:W-:Y:S05]  /*6540*/  CALL.REL.NOINC `($__internal_613_$__cuda_sm20_rem_s64) ;  /* 0x0000000800547944 */ /* 0x000fea0003c00000 */
.L_x_29829:
[----:B------:R-:W-:Y:S05]  /*6550*/  BSYNC.RECONVERGENT B1 ;  /* 0x0000000000017941 */ /* 0x000fea0003800200 */
.L_x_29827:
[----:B------:R-:W0:Y:S02]  /*6560*/  LDC.64 R10, c[0x0][0x398] ;  /* 0x0000e600ff0a7b82 */ /* 0x000e240000000a00 */
[----:B0-----:R-:W-:-:S06]  /*6570*/  IMAD.WIDE.U32 R6, R7, 0x8, R10 ;  /* 0x0000000807067825 */ /* 0x001fcc00078e000a */
[----:B------:R-:W2:Y:S02]  /*6580*/  LDG.E.64 R6, desc[UR8][R6.64] ;  /* 0x0000000806067981 */ /* 0x000ea4000c1e1b00 */
[-C--:B--2---:R-:W-:Y:S02]  /*6590*/  IMAD R3, R7, R8.reuse, RZ ;  /* 0x0000000807037224 */ /* 0x084fe400078e02ff */
[----:B------:R-:W-:-:S04]  /*65a0*/  IMAD.WIDE.U32 R4, R6, R8, R4 ;  /* 0x0000000806047225 */ /* 0x000fc800078e0004 */
[----:B------:R-:W-:-:S05]  /*65b0*/  IMAD R3, R6, R9, R3 ;  /* 0x0000000906037224 */ /* 0x000fca00078e0203 */
[----:B------:R-:W-:-:S07]  /*65c0*/  IADD3 R5, PT, PT, R5, R3, RZ ;  /* 0x0000000305057210 */ /* 0x000fce0007ffe0ff */
.L_x_29780:
[----:B------:R-:W0:Y:S02]  /*65d0*/  LDCU.64 UR12, c[0x0][0x388] ;  /* 0x00007100ff0c77ac */ /* 0x000e240008000a00 */
[----:B0-----:R-:W-:-:S04]  /*65e0*/  IADD3 R4, P0, PT, R4, UR12, RZ ;  /* 0x0000000c04047c10 */ /* 0x001fc8000ff1e0ff */
[----:B------:R-:W-:-:S06]  /*65f0*/  IADD3.X R5, PT, PT, R5, UR13, RZ, P0, !PT ;  /* 0x0000000d05057c10 */ /* 0x000fcc00087fe4ff */
[----:B------:R-:W2:Y:S04]  /*6600*/  LDG.E.U8 R5, desc[UR8][R4.64] ;  /* 0x0000000804057981 */ /* 0x000ea8000c1e1100 */
[----:B--2---:R1:W-:Y:S02]  /*6610*/  STS.U8 [R0+UR4], R5 ;  /* 0x0000000500007988 */ /* 0x0043e40008000004 */
.L_x_29779:
[----:B------:R-:W-:Y:S05]  /*6620*/  BSYNC.RECONVERGENT B0 ;  /* 0x0000000000007941 */ /* 0x000fea0003800200 */
.L_x_29731:
[----:B------:R-:W-:Y:S01]  /*6630*/  BAR.SYNC.DEFER_BLOCKING 0x0 ;  /* 0x0000000000007b1d */ /* 0x000fe20000010000 */
[----:B------:R-:W-:Y:S01]  /*6640*/  UISETP.GE.U32.AND UP0, UPT, UR5, 0x42, UPT ;  /* 0x000000420500788c */ /* 0x000fe2000bf06070 */
[----:B------:R-:W-:-:S08]  /*6650*/  ISETP.GT.U32.AND P1, PT, R0, 0x1f, PT ;  /* 0x0000001f0000780c */ /* 0x000fd00003f24070 */
[----:B------:R-:W-:Y:S05]  /*6660*/  BRA.U !UP0, `(.L_x_29830) ;  /* 0x0000000108287547 */ /* 0x000fea000b800000 */
.L_x_29831:
        /* <DEDUP_REMOVED lines=10> */
.L_x_29830:
        /* <DEDUP_REMOVED lines=38> */
        .weak           $__internal_612_$__cuda_sm20_div_s64
        .type           $__internal_612_$__cuda_sm20_div_s64,@function
        .size           $__internal_612_$__cuda_sm20_div_s64,($__internal_613_$__cuda_sm20_rem_s64 - $__internal_612_$__cuda_sm20_div_s64)
$__internal_612_$__cuda_sm20_div_s64:
        /* <DEDUP_REMOVED lines=82> */
[----:B------:R-:W-:Y:S06]  /*6e90*/  RET.REL.NODEC R8 `(uncontiguous_cumulate_sum_square_i8) ;  /* 0xffffff9008587950 */ /* 0x000fec0003c3ffff */
        .weak           $__internal_613_$__cuda_sm20_rem_s64
        .type           $__internal_613_$__cuda_sm20_rem_s64,@function
        .size           $__internal_613_$__cuda_sm20_rem_s64,(.L_x_30941 - $__internal_613_$__cuda_sm20_rem_s64)
$__internal_613_$__cuda_sm20_rem_s64:
        /* <DEDUP_REMOVED lines=76> */
[----:B------:R-:W-:Y:S06]  /*7360*/  RET.REL.NODEC R24 `(uncontiguous_cumulate_sum_square_i8) ;  /* 0xffffff8c18247950 */ /* 0x000fec0003c3ffff */
.L_x_29832:
        /* <DEDUP_REMOVED lines=9> */
.L_x_30941:


//--------------------- .text.uncontiguous_sum_square_i8 --------------------------
	.section	.text.uncontiguous_sum_square_i8,"ax",@progbits
	.align	128
        .global         uncontiguous_sum_square_i8
        .type           uncontiguous_sum_square_i8,@function
        .size           uncontiguous_sum_square_i8,(.L_x_30943 - uncontiguous_sum_square_i8)
        .other          uncontiguous_sum_square_i8,@"STO_CUDA_ENTRY STV_DEFAULT"
uncontiguous_sum_square_i8:
.text.uncontiguous_sum_square_i8:
        /* <DEDUP_REMOVED lines=38> */
.L_x_29861:
        /* <DEDUP_REMOVED lines=32> */
.L_x_29838:
[----:B------:R-:W-:Y:S01]  /*0460*/  IMAD.MOV.U32 R26, RZ, RZ, R4 ;  /* 0x000000ffff1a7224 */ /* 0x000fe200078e0004 */
[----:B------:R-:W-:Y:S01]  /*0470*/  MOV R11, R5 ;  /* 0x00000005000b7202 */ /* 0x000fe20000000f00 */
[----:B------:R-:W-:Y:S01]  /*0480*/  IMAD.MOV.U32 R10, RZ, RZ, R36 ;  /* 0x000000ffff0a7224 */ /* 0x000fe200078e0024 */
[----:B------:R-:W-:Y:S02]  /*0490*/  MOV R9, R37 ;  /* 0x0000002500097202 */ /* 0x000fe40000000f00 */
[----:B------:R-:W-:-:S07]  /*04a0*/  MOV R8, 0x4c0 ;  /* 0x000004c000087802 */ /* 0x000fce0000000f00 */
[----:B-1----:R-:W-:Y:S05]  /*04b0*/  CALL.REL.NOINC `($__internal_614_$__cuda_sm20_div_s64) ;  /* 0x0000006400387944 */ /* 0x002fea0003c00000 */
        /* <DEDUP_REMOVED lines=9> */
.L_x_29839:
[----:B------:R-:W-:Y:S05]  /*0550*/  BSYNC.RECONVERGENT B1 ;  /* 0x0000000000017941 */ /* 0x000fea0003800200 */
.L_x_29837:
        /* <DEDUP_REMOVED lines=33> */
.L_x_29841:
[----:B------:R-:W-:Y:S01]  /*0770*/  IMAD.MOV.U32 R26, RZ, RZ, R18 ;  /* 0x000000ffff1a7224 */ /* 0x000fe200078e0012 */
[----:B------:R-:W-:Y:S01]  /*0780*/  MOV R11, R19 ;  /* 0x00000013000b7202 */ /* 0x000fe20000000f00 */
[----:B------:R-:W-:Y:S01]  /*0790*/  IMAD.MOV.U32 R10, RZ, RZ, R36 ;  /* 0x000000ffff0a7224 */ /* 0x000fe200078e0024 */
[----:B------:R-:W-:Y:S02]  /*07a0*/  MOV R9, R37 ;  /* 0x0000002500097202 */ /* 0x000fe40000000f00 */
[----:B------:R-:W-:-:S07]  /*07b0*/  MOV R8, 0x7d0 ;  /* 0x000007d000087802 */ /* 0x000fce0000000f00 */
[----:B------:R-:W-:Y:S05]  /*07c0*/  CALL.REL.NOINC `($__internal_614_$__cuda_sm20_div_s64) ;  /* 0x0000006000747944 */ /* 0x000fea0003c00000 */
        /* <DEDUP_REMOVED lines=9> */
.L_x_29842:
[----:B------:R-:W-:Y:S05]  /*0860*/  BSYNC.RECONVERGENT B1 ;  /* 0x0000000000017941 */ /* 0x000fea0003800200 */
.L_x_29840:
        /* <DEDUP_REMOVED lines=34> */
.L_x_29844:
[----:B------:R-:W-:Y:S01]  /*0a90*/  MOV R26, R22 ;  /* 0x00000016001a7202 */ /* 0x000fe20000000f00 */
[----:B------:R-:W-:Y:S01]  /*0aa0*/  IMAD.MOV.U32 R11, RZ, RZ, R23 ;  /* 0x000000ffff0b7224 */ /* 0x000fe200078e0017 */
[----:B------:R-:W-:Y:S01]  /*0ab0*/  MOV R10, R40 ;  /* 0x00000028000a7202 */ /* 0x000fe20000000f00 */
[----:B------:R-:W-:Y:S01]  /*0ac0*/  IMAD.MOV.U32 R9, RZ, RZ, R41 ;  /* 0x000000ffff097224 */ /* 0x000fe200078e0029 */
[----:B------:R-:W-:-:S07]  /*0ad0*/  MOV R8, 0xaf0 ;  /* 0x00000af000087802 */ /* 0x000fce0000000f00 */
[----:B------:R-:W-:Y:S05]  /*0ae0*/  CALL.REL.NOINC `($__internal_614_$__cuda_sm20_div_s64) ;  /* 0x0000005c00ac7944 */ /* 0x000fea0003c00000 */
        /* <DEDUP_REMOVED lines=10> */
.L_x_29845:
[----:B------:R-:W-:Y:S05]  /*0b90*/  BSYNC.RECONVERGENT B1 ;  /* 0x0000000000017941 */ /* 0x000fea0003800200 */
.L_x_29843:
        /* <DEDUP_REMOVED lines=35> */
.L_x_29847:
[----:B------:R-:W-:Y:S01]  /*0dd0*/  IMAD.MOV.U32 R26, RZ, RZ, R42 ;  /* 0x000000ffff1a7224 */ /* 0x000fe200078e002a */
[----:B------:R-:W-:Y:S01]  /*0de0*/  MOV R11, R43 ;  /* 0x0000002b000b7202 */ /* 0x000fe20000000f00 */
[----:B------:R-:W-:Y:S01]  /*0df0*/  IMAD.MOV.U32 R10, RZ, RZ, R40 ;  /* 0x000000ffff0a7224 */ /* 0x000fe200078e0028 */
[----:B------:R-:W-:Y:S02]  /*0e00*/  MOV R9, R41 ;  /* 0x0000002900097202 */ /* 0x000fe40000000f00 */
[----:B------:R-:W-:-:S07]  /*0e10*/  MOV R8, 0xe30 ;  /* 0x00000e3000087802 */ /* 0x000fce0000000f00 */
[----:B------:R-:W-:Y:S05]  /*0e20*/  CALL.REL.NOINC `($__internal_614_$__cuda_sm20_div_s64) ;  /* 0x0000005800dc7944 */ /* 0x000fea0003c00000 */
        /* <DEDUP_REMOVED lines=11> */
.L_x_29848:
[----:B------:R-:W-:Y:S05]  /*0ee0*/  BSYNC.RECONVERGENT B1 ;  /* 0x0000000000017941 */ /* 0x000fea0003800200 */
.L_x_29846:
        /* <DEDUP_REMOVED lines=36> */
.L_x_29850:
        /* <DEDUP_REMOVED lines=16> */
.L_x_29851:
[----:B------:R-:W-:Y:S05]  /*1230*/  BSYNC.RECONVERGENT B1 ;  /* 0x0000000000017941 */ /* 0x000fea0003800200 */
.L_x_29849:
        /* <DEDUP_REMOVED lines=34> */
.L_x_29853:
[----:B------:R-:W-:Y:S01]  /*1460*/  MOV R26, R40 ;  /* 0x00000028001a7202 */ /* 0x000fe20000000f00 */
[----:B------:R-:W-:Y:S01]  /*1470*/  IMAD.MOV.U32 R11, RZ, RZ, R41 ;  /* 0x000000ffff0b7224 */ /* 0x000fe200078e0029 */
[----:B------:R-:W-:Y:S01]  /*1480*/  MOV R10, R20 ;  /* 0x00000014000a7202 */ /* 0x000fe20000000f00 */
[----:B------:R-:W-:Y:S01]  /*1490*/  IMAD.MOV.U32 R9, RZ, RZ, R21 ;  /* 0x000000ffff097224 */ /* 0x000fe200078e0015 */
[----:B------:R-:W-:-:S07]  /*14a0*/  MOV R8, 0x14c0 ;  /* 0x000014c000087802 */ /* 0x000fce0000000f00 */
[----:B------:R-:W-:Y:S05]  /*14b0*/  CALL.REL.NOINC `($__internal_614_$__cuda_sm20_div_s64) ;  /* 0x0000005400387944 */ /* 0x000fea0003c00000 */
        /* <DEDUP_REMOVED lines=11> */
.L_x_29854:
[----:B------:R-:W-:Y:S05]  /*1570*/  BSYNC.RECONVERGENT B1 ;  /* 0x0000000000017941 */ /* 0x000fea0003800200 */
.L_x_29852:
        /* <DEDUP_REMOVED lines=34> */
.L_x_29856:
[----:B------:R-:W-:Y:S01]  /*17a0*/  IMAD.MOV.U32 R26, RZ, RZ, R36 ;  /* 0x000000ffff1a7224 */ /* 0x000fe200078e0024 */
[----:B------:R-:W-:Y:S01]  /*17b0*/  MOV R11, R37 ;  /* 0x00000025000b7202 */ /* 0x000fe20000000f00 */
[----:B------:R-:W-:Y:S01]  /*17c0*/  IMAD.MOV.U32 R10, RZ, RZ, R20 ;  /* 0x000000ffff0a7224 */ /* 0x000fe200078e0014 */
[----:B------:R-:W-:Y:S02]  /*17d0*/  MOV R9, R21 ;  /* 0x0000001500097202 */ /* 0x000fe40000000f00 */
[----:B------:R-:W-:-:S07]  /*17e0*/  MOV R8, 0x1800 ;  /* 0x0000180000087802 */ /* 0x000fce0000000f00 */
[----:B------:R-:W-:Y:S05]  /*17f0*/  CALL.REL.NOINC `($__internal_614_$__cuda_sm20_div_s64) ;  /* 0x0000005000687944 */ /* 0x000fea0003c00000 */
        /* <DEDUP_REMOVED lines=11> */
.L_x_29857:
[----:B------:R-:W-:Y:S05]  /*18b0*/  BSYNC.RECONVERGENT B1 ;  /* 0x0000000000017941 */ /* 0x000fea0003800200 */
.L_x_29855:
        /* <DEDUP_REMOVED lines=35> */
.L_x_29859:
[----:B------:R-:W-:Y:S01]  /*1af0*/  IMAD.MOV.U32 R26, RZ, RZ, R18 ;  /* 0x000000ffff1a7224 */ /* 0x000fe200078e0012 */
[----:B------:R-:W-:Y:S01]  /*1b00*/  MOV R11, R19 ;  /* 0x00000013000b7202 */ /* 0x000fe20000000f00 */
[----:B------:R-:W-:Y:S01]  /*1b10*/  IMAD.MOV.U32 R10, RZ, RZ, R20 ;  /* 0x000000ffff0a7224 */ /* 0x000fe200078e0014 */
[----:B------:R-:W-:Y:S02]  /*1b20*/  MOV R9, R21 ;  /* 0x0000001500097202 */ /* 0x000fe40000000f00 */
[----:B------:R-:W-:-:S07]  /*1b30*/  MOV R8, 0x1b50 ;  /* 0x00001b5000087802 */ /* 0x000fce0000000f00 */
[----:B------:R-:W-:Y:S05]  /*1b40*/  CALL.REL.NOINC `($__internal_614_$__cuda_sm20_div_s64) ;  /* 0x0000004c00947944 */ /* 0x000fea0003c00000 */
        /* <DEDUP_REMOVED lines=11> */
.L_x_29860:
[----:B------:R-:W-:Y:S05]  /*1c00*/  BSYNC.RECONVERGENT B1 ;  /* 0x0000000000017941 */ /* 0x000fea0003800200 */
.L_x_29858:
        /* <DEDUP_REMOVED lines=9> */
.L_x_29836:
        /* <DEDUP_REMOVED lines=36> */
.L_x_29864:
[----:B------:R-:W-:Y:S01]  /*1ee0*/  MOV R26, R4 ;  /* 0x00000004001a7202 */ /* 0x000fe20000000f00 */
[----:B------:R-:W-:Y:S01]  /*1ef0*/  IMAD.MOV.U32 R11, RZ, RZ, R5 ;  /* 0x000000ffff0b7224 */ /* 0x000fe200078e0005 */
[----:B------:R-:W-:Y:S01]  /*1f00*/  MOV R10, R6 ;  /* 0x00000006000a7202 */ /* 0x000fe20000000f00 */
[----:B------:R-:W-:Y:S01]  /*1f10*/  IMAD.MOV.U32 R9, RZ, RZ, R7 ;  /* 0x000000ffff097224 */ /* 0x000fe200078e0007 */
[----:B------:R-:W-:-:S07]  /*1f20*/  MOV R8, 0x1f40 ;  /* 0x00001f4000087802 */ /* 0x000fce0000000f00 */
[----:B------:R-:W-:Y:S05]  /*1f30*/  CALL.REL.NOINC `($__internal_614_$__cuda_sm20_div_s64) ;  /* 0x0000004800987944 */ /* 0x000fea0003c00000 */
        /* <DEDUP_REMOVED lines=9> */
.L_x_29865:
[----:B------:R-:W-:Y:S05]  /*1fd0*/  BSYNC.RECONVERGENT B1 ;  /* 0x0000000000017941 */ /* 0x000fea0003800200 */
.L_x_29863:
        /* <DEDUP_REMOVED lines=34> */
.L_x_29867:
        /* <DEDUP_REMOVED lines=14> */
.L_x_29868:
[----:B------:R-:W-:Y:S05]  /*22e0*/  BSYNC.RECONVERGENT B1 ;  /* 0x0000000000017941 */ /* 0x000fea0003800200 */
.L_x_29866:
        /* <DEDUP_REMOVED lines=36> */
.L_x_29870:
        /* <DEDUP_REMOVED lines=17> */
.L_x_29871:
[----:B------:R-:W-:Y:S05]  /*2640*/  BSYNC.RECONVERGENT B1 ;  /* 0x0000000000017941 */ /* 0x000fea0003800200 */
.L_x_29869:
        /* <DEDUP_REMOVED lines=35> */
.L_x_29873:
[----:B------:R-:W-:Y:S01]  /*2880*/  MOV R26, R16 ;  /* 0x00000010001a7202 */ /* 0x000fe20000000f00 */
[----:B------:R-:W-:Y:S01]  /*2890*/  IMAD.MOV.U32 R11, RZ, RZ, R17 ;  /* 0x000000ffff0b7224 */ /* 0x000fe200078e0011 */
[----:B------:R-:W-:Y:S01]  /*28a0*/  MOV R10, R14 ;  /* 0x0000000e000a7202 */ /* 0x000fe20000000f00 */
[----:B------:R-:W-:Y:S01]  /*28b0*/  IMAD.MOV.U32 R9, RZ, RZ, R15 ;  /* 0x000000ffff097224 */ /* 0x000fe200078e000f */
[----:B------:R-:W-:-:S07]  /*28c0*/  MOV R8, 0x28e0 ;  /* 0x000028e000087802 */ /* 0x000fce0000000f00 */
[----:B------:R-:W-:Y:S05]  /*28d0*/  CALL.REL.NOINC `($__internal_614_$__cuda_sm20_div_s64) ;  /* 0x0000004000307944 */ /* 0x000fea0003c00000 */
        /* <DEDUP_REMOVED lines=10> */
.L_x_29874:
[----:B------:R-:W-:Y:S05]  /*2980*/  BSYNC.RECONVERGENT B1 ;  /* 0x0000000000017941 */ /* 0x000fea0003800200 */
.L_x_29872:
[----:B------:R-:W-:Y:S01]  /*2990*/  MOV R6, R20 ;  /* 0x0000001400067202 */ /* 0x000fe20000000f00 */
[----:B------:R-:W-:Y:S02]  /*29a0*/  IMAD R9, R9, R22, RZ ;  /* 0x0000001609097224 */ /* 0x000fe400078e02ff */
[----:B------:R-:W-:Y:S02]  /*29b0*/  VIADD R3, R3, 0xfffffffe ;  /* 0xfffffffe03037836 */ /* 0x000fe40000000000 */
[----:B------:R-:W-:-:S04]  /*29c0*/  IMAD.WIDE.U32 R20, R22, R8, R6 ;  /* 0x0000000816147225 */ /* 0x000fc800078e0006 */
[----:B------:R-:W-:-:S05]  /*29d0*/  IMAD R9, R23, R8, R9 ;  /* 0x0000000817097224 */ /* 0x000fca00078e0209 */
[----:B------:R-:W-:-:S07]  /*29e0*/  IADD3 R21, PT, PT, R21, R9, RZ ;  /* 0x0000000915157210 */ /* 0x000fce0007ffe0ff */
.L_x_29862:
        /* <DEDUP_REMOVED lines=31> */
.L_x_29876:
[----:B------:R-:W-:Y:S01]  /*2be0*/  IMAD.MOV.U32 R14, RZ, RZ, R4 ;  /* 0x000000ffff0e7224 */ /* 0x000fe200078e0004 */
[----:B------:R-:W-:Y:S01]  /*2bf0*/  MOV R23, R5 ;  /* 0x0000000500177202 */ /* 0x000fe20000000f00 */
[----:B------:R-:W-:Y:S01]  /*2c00*/  IMAD.MOV.U32 R22, RZ, RZ, R6 ;  /* 0x000000ffff167224 */ /* 0x000fe200078e0006 */
[----:B------:R-:W-:Y:S02]  /*2c10*/  MOV R15, R7 ;  /* 0x00000007000f7202 */ /* 0x000fe40000000f00 */
[----:B------:R-:W-:-:S07]  /*2c20*/  MOV R24, 0x2c40 ;  /* 0x00002c4000187802 */ /* 0x000fce0000000f00 */
[----:B------:R-:W-:Y:S05]  /*2c30*/  CALL.REL.NOINC `($__internal_615_$__cuda_sm20_rem_s64) ;  /* 0x0000004000a47944 */ /* 0x000fea0003c00000 */
.L_x_29877:
[----:B------:R-:W-:Y:S05]  /*2c40*/  BSYNC.RECONVERGENT B1 ;  /* 0x0000000000017941 */ /* 0x000fea0003800200 */
.L_x_29875:
        /* <DEDUP_REMOVED lines=31> */
.L_x_29879:
[----:B------:R-:W-:Y:S01]  /*2e40*/  MOV R22, R6 ;  /* 0x0000000600167202 */ /* 0x000fe20000000f00 */
[----:B------:R-:W-:Y:S01]  /*2e50*/  IMAD.MOV.U32 R15, RZ, RZ, R7 ;  /* 0x000000ffff0f7224 */ /* 0x000fe200078e0007 */
[----:B------:R-:W-:Y:S01]  /*2e60*/  MOV R14, R18 ;  /* 0x00000012000e7202 */ /* 0x000fe20000000f00 */
[----:B------:R-:W-:Y:S01]  /*2e70*/  IMAD.MOV.U32 R23, RZ, RZ, R19 ;  /* 0x000000ffff177224 */ /* 0x000fe200078e0013 */
[----:B------:R-:W-:-:S07]  /*2e80*/  MOV R24, 0x2ea0 ;  /* 0x00002ea000187802 */ /* 0x000fce0000000f00 */
[----:B------:R-:W-:Y:S05]  /*2e90*/  CALL.REL.NOINC `($__internal_615_$__cuda_sm20_rem_s64) ;  /* 0x00000040000c7944 */ /* 0x000fea0003c00000 */
[----:B------:R-:W-:Y:S01]  /*2ea0*/  MOV R6, R8 ;  /* 0x0000000800067202 */ /* 0x000fe20000000f00 */
[----:B------:R-:W-:-:S07]  /*2eb0*/  IMAD.MOV.U32 R7, RZ, RZ, R9 ;  /* 0x000000ffff077224 */ /* 0x000fce00078e0009 */
.L_x_29880:
[----:B------:R-:W-:Y:S05]  /*2ec0*/  BSYNC.RECONVERGENT B1 ;  /* 0x0000000000017941 */ /* 0x000fea0003800200 */
.L_x_29878:
[----:B------:R-:W-:Y:S02]  /*2ed0*/  IMAD R3, R7, R4, RZ ;  /* 0x0000000407037224 */ /* 0x000fe400078e02ff */
[----:B------:R-:W-:-:S04]  /*2ee0*/  IMAD.WIDE.U32 R20, R4, R6, R20 ;  /* 0x0000000604147225 */ /* 0x000fc800078e0014 */
[----:B------:R-:W-:-:S05]  /*2ef0*/  IMAD R3, R5, R6, R3 ;  /* 0x0000000605037224 */ /* 0x000fca00078e0203 */
[----:B------:R-:W-:-:S07]  /*2f00*/  IADD3 R21, PT, PT, R21, R3, RZ ;  /* 0x0000000315157210 */ /* 0x000fce0007ffe0ff */
.L_x_29835:
        /* <DEDUP_REMOVED lines=12> */
.L_x_29834:
        /* <DEDUP_REMOVED lines=20> */
.L_x_29908:
        /* <DEDUP_REMOVED lines=33> */
.L_x_29885:
[----:B------:R-:W-:Y:S01]  /*3320*/  MOV R26, R14 ;  /* 0x0000000e001a7202 */ /* 0x000fe20000000f00 */
[----:B------:R-:W-:Y:S01]  /*3330*/  IMAD.MOV.U32 R11, RZ, RZ, R13 ;  /* 0x000000ffff0b7224 */ /* 0x000fe200078e000d */
[----:B------:R-:W-:Y:S01]  /*3340*/  MOV R10, R34 ;  /* 0x00000022000a7202 */ /* 0x000fe20000000f00 */
[----:B------:R-:W-:Y:S01]  /*3350*/  IMAD.MOV.U32 R9, RZ, RZ, R35 ;  /* 0x000000ffff097224 */ /* 0x000fe200078e0023 */
[----:B------:R-:W-:-:S07]  /*3360*/  MOV R8, 0x3380 ;  /* 0x0000338000087802 */ /* 0x000fce0000000f00 */
[----:B-123--:R-:W-:Y:S05]  /*3370*/  CALL.REL.NOINC `($__internal_614_$__cuda_sm20_div_s64) ;  /* 0x0000003400887944 */ /* 0x00efea0003c00000 */
        /* <DEDUP_REMOVED lines=10> */
.L_x_29886:
[----:B------:R-:W-:Y:S05]  /*3420*/  BSYNC.RECONVERGENT B1 ;  /* 0x0000000000017941 */ /* 0x000fea0003800200 */
.L_x_29884:
        /* <DEDUP_REMOVED lines=37> */
.L_x_29888:
[----:B------:R-:W-:Y:S01]  /*3680*/  IMAD.MOV.U32 R26, RZ, RZ, R34 ;  /* 0x000000ffff1a7224 */ /* 0x000fe200078e0022 */
[----:B------:R-:W-:Y:S01]  /*3690*/  MOV R11, R35 ;  /* 0x00000023000b7202 */ /* 0x000fe20000000f00 */
[----:B------:R-:W-:Y:S01]  /*36a0*/  IMAD.MOV.U32 R10, RZ, RZ, R36 ;  /* 0x000000ffff0a7224 */ /* 0x000fe200078e0024 */
[----:B------:R-:W-:Y:S02]  /*36b0*/  MOV R9, R37 ;  /* 0x0000002500097202 */ /* 0x000fe40000000f00 */
[----:B------:R-:W-:-:S07]  /*36c0*/  MOV R8, 0x36e0 ;  /* 0x000036e000087802 */ /* 0x000fce0000000f00 */
[----:B-1----:R-:W-:Y:S05]  /*36d0*/  CALL.REL.NOINC `($__internal_614_$__cuda_sm20_div_s64) ;  /* 0x0000003000b07944 */ /* 0x002fea0003c00000 */
        /* <DEDUP_REMOVED lines=11> */
.L_x_29889:
[----:B------:R-:W-:Y:S05]  /*3790*/  BSYNC.RECONVERGENT B1 ;  /* 0x0000000000017941 */ /* 0x000fea0003800200 */
.L_x_29887:
        /* <DEDUP_REMOVED lines=38> */
.L_x_29891:
[----:B------:R-:W-:Y:S01]  /*3a00*/  MOV R26, R34 ;  /* 0x00000022001a7202 */ /* 0x000fe20000000f00 */
[----:B------:R-:W-:Y:S01]  /*3a10*/  IMAD.MOV.U32 R11, RZ, RZ, R35 ;  /* 0x000000ffff0b7224 */ /* 0x000fe200078e0023 */
[----:B------:R-:W-:Y:S01]  /*3a20*/  MOV R10, R36 ;  /* 0x00000024000a7202 */ /* 0x000fe20000000f00 */
[----:B------:R-:W-:Y:S01]  /*3a30*/  IMAD.MOV.U32 R9, RZ, RZ, R37 ;  /* 0x000000ffff097224 */ /* 0x000fe200078e0025 */
[----:B------:R-:W-:-:S07]  /*3a40*/  MOV R8, 0x3a60 ;  /* 0x00003a6000087802 */ /* 0x000fce0000000f00 */
[----:B-1----:R-:W-:Y:S05]  /*3a50*/  CALL.REL.NOINC `($__internal_614_$__cuda_sm20_div_s64) ;  /* 0x0000002c00d07944 */ /* 0x002fea0003c00000 */
        /* <DEDUP_REMOVED lines=11> */
.L_x_29892:
[----:B------:R-:W-:Y:S05]  /*3b10*/  BSYNC.RECONVERGENT B1 ;  /* 0x0000000000017941 */ /* 0x000fea0003800200 */
.L_x_29890:
        /* <DEDUP_REMOVED lines=37> */
.L_x_29894:
        /* <DEDUP_REMOVED lines=17> */
.L_x_29895:
[----:B------:R-:W-:Y:S05]  /*3e80*/  BSYNC.RECONVERGENT B1 ;  /* 0x0000000000017941 */ /* 0x000fea0003800200 */
.L_x_29893:
        /* <DEDUP_REMOVED lines=38> */
.L_x_29897:
        /* <DEDUP_REMOVED lines=17> */
.L_x_29898:
[----:B------:R-:W-:Y:S05]  /*4200*/  BSYNC.RECONVERGENT B1 ;  /* 0x0000000000017941 */ /* 0x000fea0003800200 */
.L_x_29896:
        /* <DEDUP_REMOVED lines=38> */
.L_x_29900:
        /* <DEDUP_REMOVED lines=17> */
.L_x_29901:
[----:B------:R-:W-:Y:S05]  /*4580*/  BSYNC.RECONVERGENT B1 ;  /* 0x0000000000017941 */ /* 0x000fea0003800200 */
.L_x_29899:
        /* <DEDUP_REMOVED lines=37> */
.L_x_29903:
        /* <DEDUP_REMOVED lines=17> */
.L_x_29904:
[----:B------:R-:W-:Y:S05]  /*48f0*/  BSYNC.RECONVERGENT B1 ;  /* 0x0000000000017941 */ /* 0x000fea0003800200 */
.L_x_29902:
        /* <DEDUP_REMOVED lines=37> */
.L_x_29906:
        /* <DEDUP_REMOVED lines=17> */
.L_x_29907:
[----:B------:R-:W-:Y:S05]  /*4c60*/  BSYNC.RECONVERGENT B1 ;  /* 0x0000000000017941 */ /* 0x000fea0003800200 */
.L_x_29905:
        /* <DEDUP_REMOVED lines=12> */
.L_x_29883:
        /* <DEDUP_REMOVED lines=37> */
.L_x_29911:
[----:B------:R-:W-:Y:S01]  /*4f80*/  MOV R26, R14 ;  /* 0x0000000e001a7202 */ /* 0x000fe20000000f00 */
[----:B------:R-:W-:Y:S01]  /*4f90*/  IMAD.MOV.U32 R11, RZ, RZ, R13 ;  /* 0x000000ffff0b7224 */ /* 0x000fe200078e000d */
[----:B------:R-:W-:Y:S02]  /*4fa0*/  MOV R10, R16 ;  /* 0x00000010000a7202 */ /* 0x000fe40000000f00 */
[----:B------:R-:W-:Y:S02]  /*4fb0*/  MOV R9, R17 ;  /* 0x0000001100097202 */ /* 0x000fe40000000f00 */
[----:B------:R-:W-:-:S07]  /*4fc0*/  MOV R8, 0x4fe0 ;  /* 0x00004fe000087802 */ /* 0x000fce0000000f00 */
[----:B------:R-:W-:Y:S05]  /*4fd0*/  CALL.REL.NOINC `($__internal_614_$__cuda_sm20_div_s64) ;  /* 0x0000001800707944 */ /* 0x000fea0003c00000 */
        /* <DEDUP_REMOVED lines=10> */
.L_x_29912:
[----:B------:R-:W-:Y:S05]  /*5080*/  BSYNC.RECONVERGENT B1 ;  /* 0x0000000000017941 */ /* 0x000fea0003800200 */
.L_x_29910:
        /* <DEDUP_REMOVED lines=38> */
.L_x_29914:
        /* <DEDUP_REMOVED lines=17> */
.L_x_29915:
[----:B------:R-:W-:Y:S05]  /*5400*/  BSYNC.RECONVERGENT B1 ;  /* 0x0000000000017941 */ /* 0x000fea0003800200 */
.L_x_29913:
        /* <DEDUP_REMOVED lines=40> */
.L_x_29917:
[----:B------:R-:W-:Y:S01]  /*5690*/  MOV R26, R12 ;  /* 0x0000000c001a7202 */ /* 0x000fe20000000f00 */
[----:B------:R-:W-:Y:S01]  /*56a0*/  IMAD.MOV.U32 R10, RZ, RZ, R14 ;  /* 0x000000ffff0a7224 */ /* 0x000fe200078e000e */
[----:B------:R-:W-:Y:S02]  /*56b0*/  MOV R11, R13 ;  /* 0x0000000d000b7202 */ /* 0x000fe40000000f00 */
[----:B------:R-:W-:Y:S02]  /*56c0*/  MOV R9, R15 ;  /* 0x0000000f00097202 */ /* 0x000fe40000000f00 */
[----:B------:R-:W-:-:S07]  /*56d0*/  MOV R8, 0x56f0 ;  /* 0x000056f000087802 */ /* 0x000fce0000000f00 */
[----:B------:R-:W-:Y:S05]  /*56e0*/  CALL.REL.NOINC `($__internal_614_$__cuda_sm20_div_s64) ;  /* 0x0000001000ac7944 */ /* 0x000fea0003c00000 */
        /* <DEDUP_REMOVED lines=11> */
.L_x_29918:
[----:B------:R-:W-:Y:S05]  /*57a0*/  BSYNC.RECONVERGENT B1 ;  /* 0x0000000000017941 */ /* 0x000fea0003800200 */
.L_x_29916:
        /* <DEDUP_REMOVED lines=40> */
.L_x_29920:
        /* <DEDUP_REMOVED lines=17> */
.L_x_29921:
[----:B------:R-:W-:Y:S05]  /*5b40*/  BSYNC.RECONVERGENT B1 ;  /* 0x0000000000017941 */ /* 0x000fea0003800200 */
.L_x_29919:
        /* <DEDUP_REMOVED lines=9> */
.L_x_29909:
        /* <DEDUP_REMOVED lines=35> */
.L_x_29924:
        /* <DEDUP_REMOVED lines=16> */
.L_x_29925:
[----:B------:R-:W-:Y:S05]  /*5f10*/  BSYNC.RECONVERGENT B1 ;  /* 0x0000000000017941 */ /* 0x000fea0003800200 */
.L_x_29923:
        /* <DEDUP_REMOVED lines=39> */
.L_x_29927:
[----:B------:R-:W-:Y:S01]  /*6190*/  MOV R26, R14 ;  /* 0x0000000e001a7202 */ /* 0x000fe20000000f00 */
[----:B------:R-:W-:Y:S01]  /*61a0*/  IMAD.MOV.U32 R11, RZ, RZ, R15 ;  /* 0x000000ffff0b7224 */ /* 0x000fe200078e000f */
[----:B------:R-:W-:Y:S02]  /*61b0*/  MOV R10, R12 ;  /* 0x0000000c000a7202 */ /* 0x000fe40000000f00 */
[----:B------:R-:W-:Y:S02]  /*61c0*/  MOV R9, R13 ;  /* 0x0000000d00097202 */ /* 0x000fe40000000f00 */
[----:B------:R-:W-:-:S07]  /*61d0*/  MOV R8, 0x61f0 ;  /* 0x000061f000087802 */ /* 0x000fce0000000f00 */
[----:B------:R-:W-:Y:S05]  /*61e0*/  CALL.REL.NOINC `($__internal_614_$__cuda_sm20_div_s64) ;  /* 0x0000000400ec7944 */ /* 0x000fea0003c00000 */
        /* <DEDUP_REMOVED lines=11> */
.L_x_29928:
[----:B------:R-:W-:Y:S05]  /*62a0*/  BSYNC.RECONVERGENT B1 ;  /* 0x0000000000017941 */ /* 0x000fea0003800200 */
.L_x_29926:
        /* <DEDUP_REMOVED lines=9> */
.L_x_29922:
        /* <DEDUP_REMOVED lines=31> */
.L_x_29930:
[----:B------:R-:W-:Y:S01]  /*6530*/  IMAD.MOV.U32 R15, RZ, RZ, R23 ;  /* 0x000000ffff0f7224 */ /* 0x000fe200078e0017 */
[----:B------:R-:W-:Y:S02]  /*6540*/  MOV R23, R13 ;  /* 0x0000000d00177202 */ /* 0x000fe40000000f00 */
[----:B------:R-:W-:-:S07]  /*6550*/  MOV R24, 0x6570 ;  /* 0x0000657000187802 */ /* 0x000fce0000000f00 */
[----:B------:R-:W-:Y:S05]  /*6560*/  CALL.REL.NOINC `($__internal_615_$__cuda_sm20_rem_s64) ;  /* 0x0000000800587944 */ /* 0x000fea0003c00000 */
.L_x_29931:
[----:B------:R-:W-:Y:S05]  /*6570*/  BSYNC.RECONVERGENT B1 ;  /* 0x0000000000017941 */ /* 0x000fea0003800200 */
.L_x_29929:
[----:B------:R-:W0:Y:S02]  /*6580*/  LDC.64 R10, c[0x0][0x398] ;  /* 0x0000e600ff0a7b82 */ /* 0x000e240000000a00 */
[----:B0-----:R-:W-:-:S06]  /*6590*/  IMAD.WIDE.U32 R6, R7, 0x8, R10 ;  /* 0x0000000807067825 */ /* 0x001fcc00078e000a */
[----:B------:R-:W2:Y:S02]  /*65a0*/  LDG.E.64 R6, desc[UR8][R6.64] ;  /* 0x0000000806067981 */ /* 0x000ea4000c1e1b00 */
[-C--:B--2---:R-:W-:Y:S02]  /*65b0*/  IMAD R3, R7, R8.reuse, RZ ;  /* 0x0000000807037224 */ /* 0x084fe400078e02ff */
[----:B------:R-:W-:-:S04]  /*65c0*/  IMAD.WIDE.U32 R4, R6, R8, R4 ;  /* 0x0000000806047225 */ /* 0x000fc800078e0004 */
[----:B------:R-:W-:-:S05]  /*65d0*/  IMAD R3, R6, R9, R3 ;  /* 0x0000000906037224 */ /* 0x000fca00078e0203 */
[----:B------:R-:W-:-:S07]  /*65e0*/  IADD3 R5, PT, PT, R5, R3, RZ ;  /* 0x0000000305057210 */ /* 0x000fce0007ffe0ff */
.L_x_29882:
[----:B------:R-:W0:Y:S02]  /*65f0*/  LDCU.64 UR12, c[0x0][0x388] ;  /* 0x00007100ff0c77ac */ /* 0x000e240008000a00 */
[----:B0-----:R-:W-:-:S04]  /*6600*/  IADD3 R4, P0, PT, R4, UR12, RZ ;  /* 0x0000000c04047c10 */ /* 0x001fc8000ff1e0ff */
[----:B------:R-:W-:-:S05]  /*6610*/  IADD3.X R5, PT, PT, R5, UR13, RZ, P0, !PT ;  /* 0x0000000d05057c10 */ /* 0x000fca00087fe4ff */
[----:B------:R-:W2:Y:S02]  /*6620*/  LDG.E.U8 R4, desc[UR8][R4.64] ;  /* 0x0000000804047981 */ /* 0x000ea4000c1e1100 */
[----:B--2---:R-:W-:-:S05]  /*6630*/  IMAD R3, R4, R4, RZ ;  /* 0x0000000404037224 */ /* 0x004fca00078e02ff */
[----:B------:R1:W-:Y:S02]  /*6640*/  STS.U8 [R0+UR4], R3 ;  /* 0x0000000300007988 */ /* 0x0003e40008000004 */
.L_x_29881:
[----:B------:R-:W-:Y:S05]  /*6650*/  BSYNC.RECONVERGENT B0 ;  /* 0x0000000000007941 */ /* 0x000fea0003800200 */
.L_x_29833:
[----:B------:R-:W-:Y:S01]  /*6660*/  BAR.SYNC.DEFER_BLOCKING 0x0 ;  /* 0x0000000000007b1d */ /* 0x000fe20000010000 */
[----:B------:R-:W-:Y:S01]  /*6670*/  UISETP.GE.U32.AND UP0, UPT, UR5, 0x42, UPT ;  /* 0x000000420500788c */ /* 0x000fe2000bf06070 */
[----:B------:R-:W-:-:S08]  /*6680*/  ISETP.GT.U32.AND P1, PT, R0, 0x1f, PT ;  /* 0x0000001f0000780c */ /* 0x000fd00003f24070 */
[----:B------:R-:W-:Y:S05]  /*6690*/  BRA.U !UP0, `(.L_x_29932) ;  /* 0x0000000108287547 */ /* 0x000fea000b800000 */
.L_x_29933:
        /* <DEDUP_REMOVED lines=10> */
.L_x_29932:
        /* <DEDUP_REMOVED lines=38> */
        .weak           $__internal_614_$__cuda_sm20_div_s64
        .type           $__internal_614_$__cuda_sm20_div_s64,@function
        .size           $__internal_614_$__cuda_sm20_div_s64,($__internal_615_$__cuda_sm20_rem_s64 - $__internal_614_$__cuda_sm20_div_s64)
$__internal_614_$__cuda_sm20_div_s64:
        /* <DEDUP_REMOVED lines=82> */
[----:B------:R-:W-:Y:S06]  /*6ec0*/  RET.REL.NODEC R8 `(uncontiguous_sum_square_i8) ;  /* 0xffffff90084c7950 */ /* 0x000fec0003c3ffff */
        .weak           $__internal_615_$__cuda_sm20_rem_s64
        .type           $__internal_615_$__cuda_sm20_rem_s64,@function
        .size           $__internal_615_$__cuda_sm20_rem_s64,(.L_x_30943 - $__internal_615_$__cuda_sm20_rem_s64)
$__internal_615_$__cuda_sm20_rem_s64:
        /* <DEDUP_REMOVED lines=76> */
[----:B------:R-:W-:Y:S06]  /*7390*/  RET.REL.NODEC R24 `(uncontiguous_sum_square_i8) ;  /* 0xffffff8c18187950 */ /* 0x000fec0003c3ffff */
.L_x_29934:
        /* <DEDUP_REMOVED lines=14> */
.L_x_30943:


//--------------------- .text.contiguous_cumulate_sum_square_i8 --------------------------
	.section	.text.contiguous_cumulate_sum_square_i8,"ax",@progbits
	.align	128
        .global         contiguous_cumulate_sum_square_i8
        .type           contiguous_cumulate_sum_square_i8,@function
        .size           contiguous_cumulate_sum_square_i8,(.L_x_31566 - contiguous_cumulate_sum_square_i8)
        .other          contiguous_cumulate_sum_square_i8,@"STO_CUDA_ENTRY STV_DEFAULT"
contiguous_cumulate_sum_square_i8:
.text.contiguous_cumulate_sum_square_i8:
        /* <DEDUP_REMOVED lines=36> */
.L_x_29936:
[----:B------:R-:W-:Y:S05]  /*0240*/  BSYNC.RECONVERGENT B0 ;  /* 0x0000000000007941 */ /* 0x000fea0003800200 */
.L_x_29935:
[----:B------:R-:W-:Y:S01]  /*0250*/  BAR.SYNC.DEFER_BLOCKING 0x0 ;  /* 0x0000000000007b1d */ /* 0x000fe20000010000 */
[----:B------:R-:W-:Y:S01]  /*0260*/  UISETP.GE.U32.AND UP0, UPT, UR5, 0x42, UPT ;  /* 0x000000420500788c */ /* 0x000fe2000bf06070 */
[----:B------:R-:W-:-:S08]  /*0270*/  IADD3 R2, PT, PT, R0, UR4, RZ ;  /* 0x0000000400027c10 */ /* 0x000fd0000fffe0ff */
[----:B------:R-:W-:Y:S05]  /*0280*/  BRA.U !UP0, `(.L_x_29937) ;  /* 0x0000000108287547 */ /* 0x000fea000b800000 */
.L_x_29938:
        /* <DEDUP_REMOVED lines=10> */
.L_x_29937:
        /* <DEDUP_REMOVED lines=38> */
.L_x_29939:
        /* <DEDUP_REMOVED lines=15> */
.L_x_31566:


//--------------------- .text.contiguous_sum_square_i8 --------------------------
	.section	.text.contiguous_sum_square_i8,"ax",@progbits
	.align	128
        .global         contiguous_sum_square_i8
        .type           contiguous_sum_square_i8,@function
        .size           contiguous_sum_square_i8,(.L_x_31567 - contiguous_sum_square_i8)
        .other          contiguous_sum_square_i8,@"STO_CUDA_ENTRY STV_DEFAULT"
contiguous_sum_square_i8:
.text.contiguous_sum_square_i8:
        /* <DEDUP_REMOVED lines=39> */
.L_x_29941:
[----:B------:R-:W-:Y:S05]  /*0270*/  BSYNC.RECONVERGENT B0 ;  /* 0x0000000000007941 */ /* 0x000fea0003800200 */
.L_x_29940:
[----:B------:R-:W-:Y:S01]  /*0280*/  BAR.SYNC.DEFER_BLOCKING 0x0 ;  /* 0x0000000000007b1d */ /* 0x000fe20000010000 */
[----:B------:R-:W-:Y:S01]  /*0290*/  UISETP.GE.U32.AND UP0, UPT, UR5, 0x42, UPT ;  /* 0x000000420500788c */ /* 0x000fe2000bf06070 */
[----:B------:R-:W-:-:S08]  /*02a0*/  VIADD R2, R0, UR4 ;  /* 0x0000000400027c36 */ /* 0x000fd00008000000 */
[----:B------:R-:W-:Y:S05]  /*02b0*/  BRA.U !UP0, `(.L_x_29942) ;  /* 0x0000000108287547 */ /* 0x000fea000b800000 */
.L_x_29943:
        /* <DEDUP_REMOVED lines=10> */
.L_x_29942:
        /* <DEDUP_REMOVED lines=38> */
.L_x_29944:
        /* <DEDUP_REMOVED lines=12> */
.L_x_31567:


//--------------------- .text.contiguous_sum_square33_bool --------------------------
	.section	.text.contiguous_sum_square33_bool,"ax",@progbits
	.align	128
        .global         contiguous_sum_square33_bool
        .type           contiguous_sum_square33_bool,@function
        .size           contiguous_sum_square33_bool,(.L_x_31568 - contiguous_sum_square33_bool)
        .other          contiguous_sum_square33_bool,@"STO_CUDA_ENTRY STV_DEFAULT"
contiguous_sum_square33_bool:
.text.contiguous_sum_square33_bool:
        /* <DEDUP_REMOVED lines=32> */
[----:B------:R2:W3:Y:S01]  /*0200*/  @!P0 LDS.U8 R15, [R0+UR4] ;  /* 0x00000004000f8984 */ /* 0x0004e20008000000 */
[----:B------:R-:W-:Y:S05]  /*0210*/  @!P0 BRA `(.L_x_29945) ;  /* 0x0000000400c88947 */ /* 0x000fea0003800000 */
[----:B---3--:R3:W4:Y:S01]  /*0220*/  LDS.U8 R15, [R0+UR4] ;  /* 0x00000004000f7984 */ /* 0x0087220008000000 */
[----:B------:R-:W-:Y:S02]  /*0230*/  VIADD R6, R10, 0xfffffffe ;  /* 0xfffffffe0a067836 */ /* 0x000fe40000000000 */
[----:B-1----:R-:W-:-:S03]  /*0240*/  VIADD R7, R0, UR4 ;  /* 0x0000000400077c36 */ /* 0x002fc60008000000 */
[----:B------:R-:W-:Y:S01]  /*0250*/  ISETP.GE.U32.AND P0, PT, R6, 0x7, PT ;  /* 0x000000070600780c */ /* 0x000fe20003f06070 */
[----:B------:R-:W-:Y:S02]  /*0260*/  VIADD R6, R10, 0xffffffff ;  /* 0xffffffff0a067836 */ /* 0x000fe40000000000 */
[----:B------:R-:W-:-:S03]  /*0270*/  IMAD.MOV.U32 R10, RZ, RZ, 0x1 ;  /* 0x00000001ff0a7424 */ /* 0x000fc600078e00ff */
[----:B0-----:R-:W-:-:S07]  /*0280*/  LOP3.LUT R8, R6, 0x7, RZ, 0xc0, !PT ;  /* 0x0000000706087812 */ /* 0x001fce00078ec0ff */
[----:B------:R-:W-:Y:S05]  /*0290*/  @!P0 BRA `(.L_x_29946) ;  /* 0x0000000000d08947 */ /* 0x000fea0003800000 */
[----:B------:R-:W0:Y:S01]  /*02a0*/  LDC R11, c[0x0][0x360] ;  /* 0x0000d800ff0b7b82 */ /* 0x000e220000000800 */
[----:B------:R-:W-:Y:S01]  /*02b0*/  LOP3.LUT R12, R6, 0xfffffff8, RZ, 0xc0, !PT ;  /* 0xfffffff8060c7812 */ /* 0x000fe200078ec0ff */
[----:B------:R-:W-:-:S04]  /*02c0*/  IMAD.MOV.U32 R9, RZ, RZ, RZ ;  /* 0x000000ffff097224 */ /* 0x000fc800078e00ff */
[----:B------:R-:W-:Y:S01]  /*02d0*/  IMAD.MOV R12, RZ, RZ, -R12 ;  /* 0x000000ffff0c7224 */ /* 0x000fe200078e0a0c */
[----:B0-----:R-:W-:-:S07]  /*02e0*/  IADD3 R10, PT, PT, R0, UR4, R11 ;  /* 0x00000004000a7c10 */ /* 0x001fce000fffe00b */
.L_x_29947:
[----:B------:R-:W0:Y:S01]  /*02f0*/  LDS.S8 R17, [R10] ;  /* 0x000000000a117984 */ /* 0x000e220000000200 */
[----:B------:R-:W-:Y:S01]  /*0300*/  VIADD R18, R10, UR8 ;  /* 0x000000080a127c36 */ /* 0x000fe20008000000 */
[----:B----4-:R-:W-:Y:S01]  /*0310*/  LOP3.LUT R15, R15, 0xffff, RZ, 0xc0, !PT ;  /* 0x0000ffff0f0f7812 */ /* 0x010fe200078ec0ff */
[----:B------:R-:W-:Y:S01]  /*0320*/  VIADD R12, R12, 0x8 ;  /* 0x000000080c0c7836 */ /* 0x000fe20000000000 */
[----:B------:R1:W4:Y:S01]  /*0330*/  LDS.S8 R19, [R10+UR8] ;  /* 0x000000080a137984 */ /* 0x0003220008000200 */
[----:B------:R-:W-:Y:S01]  /*0340*/  VIADD R20, R18, UR8 ;  /* 0x0000000812147c36 */ /* 0x000fe20008000000 */
[----:B------:R-:W-:Y:S01]  /*0350*/  PRMT R23, R15, 0x8880, RZ ;  /* 0x000088800f177816 */ /* 0x000fe200000000ff */
[----:B------:R-:W-:Y:S01]  /*0360*/  VIADD R9, R9, 0x8 ;  /* 0x0000000809097836 */ /* 0x000fe20000000000 */
[----:B------:R-:W5:Y:S01]  /*0370*/  LDS.S8 R16, [R18+UR8] ;  /* 0x0000000812107984 */ /* 0x000f620008000200 */
[----:B------:R-:W-:Y:S01]  /*0380*/  VIADD R21, R20, UR8 ;  /* 0x0000000814157c36 */ /* 0x000fe20008000000 */
[----:B------:R-:W-:-:S02]  /*0390*/  ISETP.NE.AND P1, PT, R12, RZ, PT ;  /* 0x000000ff0c00720c */ /* 0x000fc40003f25270 */
[----:B------:R-:W2:Y:S01]  /*03a0*/  LDS.S8 R14, [R20+UR8] ;  /* 0x00000008140e7984 */ /* 0x000ea20008000200 */
[----:B------:R-:W-:Y:S02]  /*03b0*/  VIADD R22, R21, UR8 ;  /* 0x0000000815167c36 */ /* 0x000fe40008000000 */
[----:B-1----:R-:W-:Y:S01]  /*03c0*/  IMAD R10, R11, 0x8, R10 ;  /* 0x000000080b0a7824 */ /* 0x002fe200078e020a */
[----:B------:R5:W1:Y:S04]  /*03d0*/  LDS.S8 R13, [R21+UR8] ;  /* 0x00000008150d7984 */ /* 0x000a680008000200 */
[----:B------:R-:W3:Y:S01]  /*03e0*/  LDS.S8 R15, [R22+UR8] ;  /* 0x00000008160f7984 */ /* 0x000ee20008000200 */
[----:B0-----:R-:W-:Y:S02]  /*03f0*/  IMAD.MOV R24, RZ, RZ, -R17 ;  /* 0x000000ffff187224 */ /* 0x001fe400078e0a11 */
[----:B------:R-:W-:-:S02]  /*0400*/  IMAD.MOV.U32 R17, RZ, RZ, R23 ;  /* 0x000000ffff117224 */ /* 0x000fc400078e0017 */
[----:B------:R-:W-:Y:S02]  /*0410*/  VIADD R23, R22, UR8 ;  /* 0x0000000816177c36 */ /* 0x000fe40008000000 */
[----:B----4-:R-:W-:Y:S01]  /*0420*/  IMAD.MOV R25, RZ, RZ, -R19 ;  /* 0x000000ffff197224 */ /* 0x010fe200078e0a13 */
[----:B------:R-:W-:Y:S01]  /*0430*/  ISETP.NE.AND P0, PT, R17, R24, PT ;  /* 0x000000181100720c */ /* 0x000fe20003f05270 */
[----:B------:R-:W-:Y:S01]  /*0440*/  VIADD R19, R23, UR8 ;  /* 0x0000000817137c36 */ /* 0x000fe20008000000 */
[----:B------:R-:W0:Y:S01]  /*0450*/  LDS.S8 R17, [R23+UR8] ;  /* 0x0000000817117984 */ /* 0x000e220008000200 */
[----:B-----5:R-:W-:Y:S01]  /*0460*/  IMAD.MOV R21, RZ, RZ, -R16 ;  /* 0x000000ffff157224 */ /* 0x020fe200078e0a10 */
[----:B------:R-:W-:-:S03]  /*0470*/  SEL R18, RZ, 0x1, !P0 ;  /* 0x00000001ff127807 */ /* 0x000fc60004000000 */
[----:B------:R-:W4:Y:S01]  /*0480*/  LDS.S8 R19, [R19+UR8] ;  /* 0x0000000813137984 */ /* 0x000f220008000200 */
[----:B------:R-:W-:-:S04]  /*0490*/  ISETP.NE.AND P0, PT, R18, R25, PT ;  /* 0x000000191200720c */ /* 0x000fc80003f05270 */
[----:B------:R-:W-:-:S04]  /*04a0*/  SEL R16, RZ, 0x1, !P0 ;  /* 0x00000001ff107807 */ /* 0x000fc80004000000 */
[----:B------:R-:W-:Y:S01]  /*04b0*/  ISETP.NE.AND P0, PT, R16, R21, PT ;  /* 0x000000151000720c */ /* 0x000fe20003f05270 */
[----:B--2---:R-:W-:-:S03]  /*04c0*/  IMAD.MOV R21, RZ, RZ, -R14 ;  /* 0x000000ffff157224 */ /* 0x004fc600078e0a0e */
[----:B------:R-:W-:-:S04]  /*04d0*/  SEL R14, RZ, 0x1, !P0 ;  /* 0x00000001ff0e7807 */ /* 0x000fc80004000000 */
[----:B------:R-:W-:Y:S01]  /*04e0*/  ISETP.NE.AND P0, PT, R14, R21, PT ;  /* 0x000000150e00720c */ /* 0x000fe20003f05270 */
[----:B-1----:R-:W-:-:S03]  /*04f0*/  IMAD.MOV R14, RZ, RZ, -R13 ;  /* 0x000000ffff0e7224 */ /* 0x002fc600078e0a0d */
[----:B------:R-:W-:-:S04]  /*0500*/  SEL R13, RZ, 0x1, !P0 ;  /* 0x00000001ff0d7807 */ /* 0x000fc80004000000 */
[----:B------:R-:W-:Y:S01]  /*0510*/  ISETP.NE.AND P0, PT, R13, R14, PT ;  /* 0x0000000e0d00720c */ /* 0x000fe20003f05270 */
[----:B---3--:R-:W-:-:S03]  /*0520*/  IMAD.MOV R14, RZ, RZ, -R15 ;  /* 0x000000ffff0e7224 */ /* 0x008fc600078e0a0f */
[----:B------:R-:W-:-:S04]  /*0530*/  SEL R13, RZ, 0x1, !P0 ;  /* 0x00000001ff0d7807 */ /* 0x000fc80004000000 */
[----:B------:R-:W-:Y:S01]  /*0540*/  ISETP.NE.AND P0, PT, R13, R14, PT ;  /* 0x0000000e0d00720c */ /* 0x000fe20003f05270 */
[----:B0-----:R-:W-:-:S03]  /*0550*/  IMAD.MOV R14, RZ, RZ, -R17 ;  /* 0x000000ffff0e7224 */ /* 0x001fc600078e0a11 */
[----:B------:R-:W-:-:S04]  /*0560*/  SEL R13, RZ, 0x1, !P0 ;  /* 0x00000001ff0d7807 */ /* 0x000fc80004000000 */
[----:B------:R-:W-:Y:S01]  /*0570*/  ISETP.NE.AND P0, PT, R13, R14, PT ;  /* 0x0000000e0d00720c */ /* 0x000fe20003f05270 */
[----:B----4-:R-:W-:-:S03]  /*0580*/  IMAD.MOV R14, RZ, RZ, -R19 ;  /* 0x000000ffff0e7224 */ /* 0x010fc600078e0a13 */
[----:B------:R-:W-:-:S04]  /*0590*/  SEL R13, RZ, 0x1, !P0 ;  /* 0x00000001ff0d7807 */ /* 0x000fc80004000000 */
[----:B------:R-:W-:-:S04]  /*05a0*/  ISETP.NE.AND P0, PT, R13, R14, PT ;  /* 0x0000000e0d00720c */ /* 0x000fc80003f05270 */
[----:B------:R-:W-:Y:S01]  /*05b0*/  SEL R15, RZ, 0x1, !P0 ;  /* 0x00000001ff0f7807 */ /* 0x000fe20004000000 */
[----:B------:R-:W-:Y:S08]  /*05c0*/  @P1 BRA `(.L_x_29947) ;  /* 0xfffffffc00481947 */ /* 0x000ff0000383ffff */
[----:B------:R-:W-:-:S07]  /*05d0*/  VIADD R10, R9, 0x1 ;  /* 0x00000001090a7836 */ /* 0x000fce0000000000 */
.L_x_29946:
[----:B------:R-:W-:-:S13]  /*05e0*/  ISETP.NE.AND P0, PT, R8, RZ, PT ;  /* 0x000000ff0800720c */ /* 0x000fda0003f05270 */
[----:B------:R-:W-:Y:S05]  /*05f0*/  @!P0 BRA `(.L_x_29948) ;  /* 0x0000000000cc8947 */ /* 0x000fea0003800000 */
[----:B------:R-:W-:Y:S02]  /*0600*/  ISETP.GE.U32.AND P1, PT, R8, 0x4, PT ;  /* 0x000000040800780c */ /* 0x000fe40003f26070 */
[----:B------:R-:W-:-:S04]  /*0610*/  LOP3.LUT R17, R6, 0x3, RZ, 0xc0, !PT ;  /* 0x0000000306117812 */ /* 0x000fc800078ec0ff */
[----:B------:R-:W-:-:S07]  /*0620*/  ISETP.NE.AND P0, PT, R17, RZ, PT ;  /* 0x000000ff1100720c */ /* 0x000fce0003f05270 */
[----:B------:R-:W-:Y:S06]  /*0630*/  @!P1 BRA `(.L_x_29949) ;  /* 0x0000000000589947 */ /* 0x000fec0003800000 */
[C---:B------:R-:W-:Y:S01]  /*0640*/  IMAD R9, R10.reuse, UR8, R7 ;  /* 0x000000080a097c24 */ /* 0x040fe2000f8e0207 */
[----:B----4-:R-:W-:Y:S01]  /*0650*/  LOP3.LUT R15, R15, 0xffff, RZ, 0xc0, !PT ;  /* 0x0000ffff0f0f7812 */ /* 0x010fe200078ec0ff */
[----:B------:R-:W-:Y:S02]  /*0660*/  VIADD R10, R10, 0x4 ;  /* 0x000000040a0a7836 */ /* 0x000fe40000000000 */
[----:B------:R-:W-:Y:S01]  /*0670*/  VIADD R12, R9, UR8 ;  /* 0x00000008090c7c36 */ /* 0x000fe20008000000 */
[----:B------:R-:W0:Y:S01]  /*0680*/  LDS.S8 R11, [R9] ;  /* 0x00000000090b7984 */ /* 0x000e220000000200 */
[----:B------:R-:W-:Y:S02]  /*0690*/  PRMT R8, R15, 0x8880, RZ ;  /* 0x000088800f087816 */ /* 0x000fe400000000ff */
[----:B------:R-:W-:Y:S01]  /*06a0*/  VIADD R14, R12, UR8 ;  /* 0x000000080c0e7c36 */ /* 0x000fe20008000000 */
[----:B------:R-:W1:Y:S04]  /*06b0*/  LDS.S8 R13, [R9+UR8] ;  /* 0x00000008090d7984 */ /* 0x000e680008000200 */
[----:B------:R-:W4:Y:S04]  /*06c0*/  LDS.S8 R16, [R12+UR8] ;  /* 0x000000080c107984 */ /* 0x000f280008000200 */
[----:B------:R-:W5:Y:S01]  /*06d0*/  LDS.S8 R14, [R14+UR8] ;  /* 0x000000080e0e7984 */ /* 0x000f620008000200 */
[----:B0-----:R-:W-:-:S02]  /*06e0*/  IMAD.MOV R11, RZ, RZ, -R11 ;  /* 0x000000ffff0b7224 */ /* 0x001fc400078e0a0b */
[----:B-1----:R-:W-:-:S03]  /*06f0*/  IMAD.MOV R13, RZ, RZ, -R13 ;  /* 0x000000ffff0d7224 */ /* 0x002fc600078e0a0d */
[----:B------:R-:W-:Y:S01]  /*0700*/  ISETP.NE.AND P1, PT, R8, R11, PT ;  /* 0x0000000b0800720c */ /* 0x000fe20003f25270 */
[----:B----4-:R-:W-:-:S03]  /*0710*/  IMAD.MOV R9, RZ, RZ, -R16 ;  /* 0x000000ffff097224 */ /* 0x010fc600078e0a10 */
[----:B------:R-:W-:-:S04]  /*0720*/  SEL R8, RZ, 0x1, !P1 ;  /* 0x00000001ff087807 */ /* 0x000fc80004800000 */
[----:B------:R-:W-:-:S04]  /*0730*/  ISETP.NE.AND P1, PT, R8, R13, PT ;  /* 0x0000000d0800720c */ /* 0x000fc80003f25270 */
[----:B------:R-:W-:-:S04]  /*0740*/  SEL R8, RZ, 0x1, !P1 ;  /* 0x00000001ff087807 */ /* 0x000fc80004800000 */
[----:B------:R-:W-:Y:S01]  /*0750*/  ISETP.NE.AND P1, PT, R8, R9, PT ;  /* 0x000000090800720c */ /* 0x000fe20003f25270 */
[----:B-----5:R-:W-:-:S03]  /*0760*/  IMAD.MOV R9, RZ, RZ, -R14 ;  /* 0x000000ffff097224 */ /* 0x020fc600078e0a0e */
[----:B------:R-:W-:-:S04]  /*0770*/  SEL R8, RZ, 0x1, !P1 ;  /* 0x00000001ff087807 */ /* 0x000fc80004800000 */
[----:B------:R-:W-:-:S04]  /*0780*/  ISETP.NE.AND P1, PT, R8, R9, PT ;  /* 0x000000090800720c */ /* 0x000fc80003f25270 */
[----:B------:R-:W-:-:S09]  /*0790*/  SEL R15, RZ, 0x1, !P1 ;  /* 0x00000001ff0f7807 */ /* 0x000fd20004800000 */
.L_x_29949:
[----:B------:R-:W-:Y:S05]  /*07a0*/  @!P0 BRA `(.L_x_29948) ;  /* 0x0000000000608947 */ /* 0x000fea0003800000 */
[----:B------:R-:W-:Y:S02]  /*07b0*/  ISETP.NE.AND P1, PT, R17, 0x1, PT ;  /* 0x000000011100780c */ /* 0x000fe40003f25270 */
[----:B------:R-:W-:-:S04]  /*07c0*/  LOP3.LUT R6, R6, 0x1, RZ, 0xc0, !PT ;  /* 0x0000000106067812 */ /* 0x000fc800078ec0ff */
[----:B------:R-:W-:-:S07]  /*07d0*/  ISETP.NE.U32.AND P0, PT, R6, 0x1, PT ;  /* 0x000000010600780c */ /* 0x000fce0003f05070 */
[----:B------:R-:W-:Y:S06]  /*07e0*/  @!P1 BRA `(.L_x_29950) ;  /* 0x0000000000309947 */ /* 0x000fec0003800000 */
[C---:B------:R-:W-:Y:S01]  /*07f0*/  IMAD R8, R10.reuse, UR8, R7 ;  /* 0x000000080a087c24 */ /* 0x040fe2000f8e0207 */
[----:B----4-:R-:W-:Y:S01]  /*0800*/  LOP3.LUT R15, R15, 0xffff, RZ, 0xc0, !PT ;  /* 0x0000ffff0f0f7812 */ /* 0x010fe200078ec0ff */
[----:B------:R-:W-:-:S03]  /*0810*/  VIADD R10, R10, 0x2 ;  /* 0x000000020a0a7836 */ /* 0x000fc60000000000 */
[----:B------:R-:W0:Y:S01]  /*0820*/  LDS.S8 R9, [R8] ;  /* 0x0000000008097984 */ /* 0x000e220000000200 */
[----:B------:R-:W-:-:S03]  /*0830*/  PRMT R6, R15, 0x8880, RZ ;  /* 0x000088800f067816 */ /* 0x000fc600000000ff */
[----:B------:R-:W1:Y:S01]  /*0840*/  LDS.S8 R11, [R8+UR8] ;  /* 0x00000008080b7984 */ /* 0x000e620008000200 */
[----:B0-----:R-:W-:Y:S02]  /*0850*/  IMAD.MOV R9, RZ, RZ, -R9 ;  /* 0x000000ffff097224 */ /* 0x001fe400078e0a09 */
[----:B-1----:R-:W-:-:S03]  /*0860*/  IMAD.MOV R11, RZ, RZ, -R11 ;  /* 0x000000ffff0b7224 */ /* 0x002fc600078e0a0b */
[----:B------:R-:W-:-:S04]  /*0870*/  ISETP.NE.AND P1, PT, R6, R9, PT ;  /* 0x000000090600720c */ /* 0x000fc80003f25270 */
[----:B------:R-:W-:-:S04]  /*0880*/  SEL R6, RZ, 0x1, !P1 ;  /* 0x00000001ff067807 */ /* 0x000fc80004800000 */
[----:B------:R-:W-:-:S04]  /*0890*/  ISETP.NE.AND P1, PT, R6, R11, PT ;  /* 0x0000000b0600720c */ /* 0x000fc80003f25270 */
[----:B------:R-:W-:-:S09]  /*08a0*/  SEL R15, RZ, 0x1, !P1 ;  /* 0x00000001ff0f7807 */ /* 0x000fd20004800000 */
.L_x_29950:
[----:B------:R-:W-:Y:S05]  /*08b0*/  @P0 BRA `(.L_x_29948) ;  /* 0x00000000001c0947 */ /* 0x000fea0003800000 */
[----:B------:R-:W-:Y:S01]  /*08c0*/  IMAD R7, R10, UR8, R7 ;  /* 0x000000080a077c24 */ /* 0x000fe2000f8e0207 */
[----:B----4-:R-:W-:-:S04]  /*08d0*/  LOP3.LUT R15, R15, 0xffff, RZ, 0xc0, !PT ;  /* 0x0000ffff0f0f7812 */ /* 0x010fc800078ec0ff */
[----:B------:R-:W-:Y:S01]  /*08e0*/  PRMT R9, R15, 0x8880, RZ ;  /* 0x000088800f097816 */ /* 0x000fe200000000ff */
[----:B------:R-:W0:Y:S02]  /*08f0*/  LDS.S8 R7, [R7] ;  /* 0x0000000007077984 */ /* 0x000e240000000200 */
[----:B0-----:R-:W-:-:S05]  /*0900*/  IMAD.MOV R6, RZ, RZ, -R7 ;  /* 0x000000ffff067224 */ /* 0x001fca00078e0a07 */
[----:B------:R-:W-:-:S04]  /*0910*/  ISETP.NE.AND P0, PT, R9, R6, PT ;  /* 0x000000060900720c */ /* 0x000fc80003f05270 */
[----:B------:R-:W-:-:S09]  /*0920*/  SEL R15, RZ, 0x1, !P0 ;  /* 0x00000001ff0f7807 */ /* 0x000fd20004000000 */
.L_x_29948:
[----:B----4-:R4:W-:Y:S02]  /*0930*/  STS.U8 [R0+UR4], R15 ;  /* 0x0000000f00007988 */ /* 0x0109e40008000004 */
.L_x_29945:
[----:B------:R-:W5:Y:S01]  /*0940*/  LDCU.64 UR10, c[0x0][0x380] ;  /* 0x00007000ff0a77ac */ /* 0x000f620008000a00 */
[----:B------:R-:W-:Y:S02]  /*0950*/  IMAD.MOV.U32 R5, RZ, RZ, RZ ;  /* 0x000000ffff057224 */ /* 0x000fe400078e00ff */
[----:B------:R-:W-:-:S04]  /*0960*/  IMAD.WIDE.U32 R4, R2, UR9, R4 ;  /* 0x0000000902047c25 */ /* 0x000fc8000f8e0004 */
[----:B------:R-:W-:Y:S01]  /*0970*/  IMAD R3, R3, UR9, R5 ;  /* 0x0000000903037c24 */ /* 0x000fe2000f8e0205 */
[----:B-----5:R-:W-:-:S04]  /*0980*/  IADD3 R4, P0, PT, R4, UR10, RZ ;  /* 0x0000000a04047c10 */ /* 0x020fc8000ff1e0ff */
[----:B------:R-:W-:-:S05]  /*0990*/  IADD3.X R5, PT, PT, R3, UR11, RZ, P0, !PT ;  /* 0x0000000b03057c10 */ /* 0x000fca00087fe4ff */
[----:B---3--:R-:W-:Y:S01]  /*09a0*/  STG.E.U8 desc[UR6][R4.64], R15 ;  /* 0x0000000f04007986 */ /* 0x008fe2000c101106 */
[----:B------:R-:W-:Y:S05]  /*09b0*/  EXIT ;  /* 0x000000000000794d */ /* 0x000fea0003800000 */
.L_x_29951:
        /* <DEDUP_REMOVED lines=12> */
.L_x_31568:


//--------------------- .text.contiguous_sum_square3_bool --------------------------
	.section	.text.contiguous_sum_square3_bool,"ax",@progbits
	.align	128
        .global         contiguous_sum_square3_bool
        .type           contiguous_sum_square3_bool,@function
        .size           contiguous_sum_square3_bool,(.L_x_30945 - contiguous_sum_square3_bool)
        .other          contiguous_sum_square3_bool,@"STO_CUDA_ENTRY STV_DEFAULT"
contiguous_sum_square3_bool:
.text.contiguous_sum_square3_bool:
        /* <DEDUP_REMOVED lines=42> */
.L_x_29970:
        /* <DEDUP_REMOVED lines=27> */
.L_x_29954:
[----:B------:R-:W-:Y:S01]  /*0450*/  MOV R30, R32 ;  /* 0x00000020001e7202 */ /* 0x000fe20000000f00 */
[----:B------:R-:W-:Y:S01]  /*0460*/  IMAD.MOV.U32 R0, RZ, RZ, R36 ;  /* 0x000000ffff007224 */ /* 0x000fe200078e0024 */
[----:B------:R-:W-:Y:S02]  /*0470*/  MOV R3, R37 ;  /* 0x0000002500037202 */ /* 0x000fe40000000f00 */
[----:B------:R-:W-:-:S07]  /*0480*/  MOV R8, 0x4a0 ;  /* 0x000004a000087802 */ /* 0x000fce0000000f00 */
[----:B01-3--:R-:W-:Y:S05]  /*0490*/  CALL.REL.NOINC `($__internal_616_$__cuda_sm20_div_s64) ;  /* 0x00000034003c7944 */ /* 0x00bfea0003c00000 */
        /* <DEDUP_REMOVED lines=9> */
.L_x_29955:
        /* <DEDUP_REMOVED lines=33> */
.L_x_29956:
[----:B------:R-:W-:Y:S01]  /*0740*/  IMAD.MOV.U32 R0, RZ, RZ, R36 ;  /* 0x000000ffff007224 */ /* 0x000fe200078e0024 */
[----:B------:R-:W-:Y:S02]  /*0750*/  MOV R3, R37 ;  /* 0x0000002500037202 */ /* 0x000fe40000000f00 */
[----:B------:R-:W-:-:S07]  /*0760*/  MOV R8, 0x780 ;  /* 0x0000078000087802 */ /* 0x000fce0000000f00 */
[----:B---3--:R-:W-:Y:S05]  /*0770*/  CALL.REL.NOINC `($__internal_616_$__cuda_sm20_div_s64) ;  /* 0x0000003000847944 */ /* 0x008fea0003c00000 */
        /* <DEDUP_REMOVED lines=10> */
.L_x_29957:
        /* <DEDUP_REMOVED lines=34> */
.L_x_29958:
[----:B------:R-:W-:Y:S01]  /*0a40*/  IMAD.MOV.U32 R30, RZ, RZ, R28 ;  /* 0x000000ffff1e7224 */ /* 0x000fe200078e001c */
[----:B------:R-:W-:Y:S01]  /*0a50*/  MOV R0, R36 ;  /* 0x0000002400007202 */ /* 0x000fe20000000f00 */
[----:B------:R-:W-:Y:S01]  /*0a60*/  IMAD.MOV.U32 R3, RZ, RZ, R37 ;  /* 0x000000ffff037224 */ /* 0x000fe200078e0025 */
[----:B------:R-:W-:-:S07]  /*0a70*/  MOV R8, 0xa90 ;  /* 0x00000a9000087802 */ /* 0x000fce0000000f00 */
[----:B---3--:R-:W-:Y:S05]  /*0a80*/  CALL.REL.NOINC `($__internal_616_$__cuda_sm20_div_s64) ;  /* 0x0000002c00c07944 */ /* 0x008fea0003c00000 */
        /* <DEDUP_REMOVED lines=10> */
.L_x_29959:
        /* <DEDUP_REMOVED lines=33> */
.L_x_29960:
[----:B------:R-:W-:Y:S01]  /*0d40*/  IMAD.MOV.U32 R0, RZ, RZ, R36 ;  /* 0x000000ffff007224 */ /* 0x000fe200078e0024 */
[----:B------:R-:W-:Y:S02]  /*0d50*/  MOV R3, R37 ;  /* 0x0000002500037202 */ /* 0x000fe40000000f00 */
[----:B------:R-:W-:-:S07]  /*0d60*/  MOV R8, 0xd80 ;  /* 0x00000d8000087802 */ /* 0x000fce0000000f00 */
[----:B---3--:R-:W-:Y:S05]  /*0d70*/  CALL.REL.NOINC `($__internal_616_$__cuda_sm20_div_s64) ;  /* 0x0000002c00047944 */ /* 0x008fea0003c00000 */
        /* <DEDUP_REMOVED lines=9> */
.L_x_29961:
        /* <DEDUP_REMOVED lines=34> */
.L_x_29962:
[----:B------:R-:W-:Y:S01]  /*1030*/  MOV R30, R28 ;  /* 0x0000001c001e7202 */ /* 0x000fe20000000f00 */
        /* <DEDUP_REMOVED lines=13> */
.L_x_29963:
        /* <DEDUP_REMOVED lines=34> */
.L_x_29964:
        /* <DEDUP_REMOVED lines=14> */
.L_x_29965:
        /* <DEDUP_REMOVED lines=34> */
.L_x_29966:
[----:B------:R-:W-:Y:S01]  /*1630*/  MOV R30, R28 ;  /* 0x0000001c001e7202 */ /* 0x000fe20000000f00 */
        /* <DEDUP_REMOVED lines=14> */
.L_x_29967:
        /* <DEDUP_REMOVED lines=34> */
.L_x_29968:
[----:B------:R-:W-:Y:S01]  /*1940*/  IMAD.MOV.U32 R0, RZ, RZ, R36 ;  /* 0x000000ffff007224 */ /* 0x000fe200078e0024 */
[----:B------:R-:W-:Y:S02]  /*1950*/  MOV R3, R37 ;  /* 0x0000002500037202 */ /* 0x000fe40000000f00 */
[----:B------:R-:W-:-:S07]  /*1960*/  MOV R8, 0x1980 ;  /* 0x0000198000087802 */ /* 0x000fce0000000f00 */
[----:B---3--:R-:W-:Y:S05]  /*1970*/  CALL.REL.NOINC `($__internal_616_$__cuda_sm20_div_s64) ;  /* 0x0000002000047944 */ /* 0x008fea0003c00000 */
        /* <DEDUP_REMOVED lines=9> */
.L_x_29969:
        /* <DEDUP_REMOVED lines=13> */
.L_x_29953:
        /* <DEDUP_REMOVED lines=33> */
.L_x_29972:
[----:B------:R-:W-:Y:S01]  /*1cf0*/  MOV R30, R32 ;  /* 0x00000020001e7202 */ /* 0x000fe20000000f00 */
[----:B------:R-:W-:Y:S01]  /*1d00*/  IMAD.MOV.U32 R0, RZ, RZ, R16 ;  /* 0x000000ffff007224 */ /* 0x000fe200078e0010 */
[----:B------:R-:W-:Y:S02]  /*1d10*/  MOV R3, R17 ;  /* 0x0000001100037202 */ /* 0x000fe40000000f00 */
[----:B------:R-:W-:-:S07]  /*1d20*/  MOV R8, 0x1d40 ;  /* 0x00001d4000087802 */ /* 0x000fce0000000f00 */
[----:B------:R-:W-:Y:S05]  /*1d30*/  CALL.REL.NOINC `($__internal_616_$__cuda_sm20_div_s64) ;  /* 0x0000001c00147944 */ /* 0x000fea0003c00000 */
        /* <DEDUP_REMOVED lines=9> */
.L_x_29973:
        /* <DEDUP_REMOVED lines=35> */
.L_x_29974:
        /* <DEDUP_REMOVED lines=13> */
.L_x_29975:
        /* <DEDUP_REMOVED lines=36> */
.L_x_29976:
[----:B------:R-:W-:Y:S01]  /*2310*/  MOV R30, R20 ;  /* 0x00000014001e7202 */ /* 0x000fe20000000f00 */
[----:B------:R-:W-:Y:S01]  /*2320*/  IMAD.MOV.U32 R0, RZ, RZ, R18 ;  /* 0x000000ffff007224 */ /* 0x000fe200078e0012 */
[----:B------:R-:W-:Y:S02]  /*2330*/  MOV R3, R19 ;  /* 0x0000001300037202 */ /* 0x000fe40000000f00 */
[----:B------:R-:W-:-:S07]  /*2340*/  MOV R8, 0x2360 ;  /* 0x0000236000087802 */ /* 0x000fce0000000f00 */
[----:B------:R-:W-:Y:S05]  /*2350*/  CALL.REL.NOINC `($__internal_616_$__cuda_sm20_div_s64) ;  /* 0x00000014008c7944 */ /* 0x000fea0003c00000 */
        /* <DEDUP_REMOVED lines=10> */
.L_x_29977:
        /* <DEDUP_REMOVED lines=37> */
.L_x_29978:
[----:B------:R-:W-:Y:S01]  /*2650*/  MOV R0, R18 ;  /* 0x0000001200007202 */ /* 0x000fe20000000f00 */
[----:B------:R-:W-:Y:S01]  /*2660*/  IMAD.MOV.U32 R3, RZ, RZ, R19 ;  /* 0x000000ffff037224 */ /* 0x000fe200078e0013 */
[----:B------:R-:W-:-:S07]  /*2670*/  MOV R8, 0x2690 ;  /* 0x0000269000087802 */ /* 0x000fce0000000f00 */
[----:B------:R-:W-:Y:S05]  /*2680*/  CALL.REL.NOINC `($__internal_616_$__cuda_sm20_div_s64) ;  /* 0x0000001000c07944 */ /* 0x000fea0003c00000 */
        /* <DEDUP_REMOVED lines=8> */
.L_x_29979:
        /* <DEDUP_REMOVED lines=10> */
.L_x_29971:
        /* <DEDUP_REMOVED lines=31> */
.L_x_29981:
[----:B------:R-:W-:Y:S01]  /*29a0*/  IMAD.MOV.U32 R30, RZ, RZ, R32 ;  /* 0x000000ffff1e7224 */ /* 0x000fe200078e0020 */
[----:B------:R-:W-:Y:S01]  /*29b0*/  MOV R0, R16 ;  /* 0x0000001000007202 */ /* 0x000fe20000000f00 */
[----:B------:R-:W-:Y:S01]  /*29c0*/  IMAD.MOV.U32 R3, RZ, RZ, R17 ;  /* 0x000000ffff037224 */ /* 0x000fe200078e0011 */
[----:B------:R-:W-:-:S07]  /*29d0*/  MOV R8, 0x29f0 ;  /* 0x000029f000087802 */ /* 0x000fce0000000f00 */
[----:B------:R-:W-:Y:S05]  /*29e0*/  CALL.REL.NOINC `($__internal_616_$__cuda_sm20_div_s64) ;  /* 0x0000000c00e87944 */ /* 0x000fea0003c00000 */
        /* <DEDUP_REMOVED lines=9> */
.L_x_29982:
        /* <DEDUP_REMOVED lines=36> */
.L_x_29983:
[----:B------:R-:W-:Y:S01]  /*2cc0*/  IMAD.MOV.U32 R0, RZ, RZ, R18 ;  /* 0x000000ffff007224 */ /* 0x000fe200078e0012 */
[----:B------:R-:W-:Y:S02]  /*2cd0*/  MOV R3, R19 ;  /* 0x0000001300037202 */ /* 0x000fe40000000f00 */
[----:B------:R-:W-:-:S07]  /*2ce0*/  MOV R8, 0x2d00 ;  /* 0x00002d0000087802 */ /* 0x000fce0000000f00 */
[----:B------:R-:W-:Y:S05]  /*2cf0*/  CALL.REL.NOINC `($__internal_616_$__cuda_sm20_div_s64) ;  /* 0x0000000c00247944 */ /* 0x000fea0003c00000 */
        /* <DEDUP_REMOVED lines=8> */
.L_x_29984:
        /* <DEDUP_REMOVED lines=10> */
.L_x_29980:
        /* <DEDUP_REMOVED lines=29> */
.L_x_29985:
[----:B------:R-:W-:-:S07]  /*2ff0*/  MOV R0, 0x3010 ;  /* 0x0000301000007802 */ /* 0x000fce0000000f00 */
[----:B------:R-:W-:Y:S05]  /*3000*/  CALL.REL.NOINC `($__internal_617_$__cuda_sm20_rem_s64) ;  /* 0x0000000c00ac7944 */ /* 0x000fea0003c00000 */
[----:B------:R-:W-:Y:S01]  /*3010*/  IMAD.MOV.U32 R8, RZ, RZ, R3 ;  /* 0x000000ffff087224 */ /* 0x000fe200078e0003 */
[----:B------:R-:W-:-:S07]  /*3020*/  MOV R9, R10 ;  /* 0x0000000a00097202 */ /* 0x000fce0000000f00 */
.L_x_29986:
[----:B------:R-:W0:Y:S02]  /*3030*/  LDC.64 R10, c[0x0][0x398] ;  /* 0x0000e600ff0a7b82 */ /* 0x000e240000000a00 */
[----:B0-----:R-:W-:-:S06]  /*3040*/  IMAD.WIDE.U32 R2, R2, 0x8, R10 ;  /* 0x0000000802027825 */ /* 0x001fcc00078e000a */
[----:B------:R-:W2:Y:S02]  /*3050*/  LDG.E.64 R2, desc[UR10][R2.64] ;  /* 0x0000000a02027981 */ /* 0x000ea4000c1e1b00 */
[-C--:B--2---:R-:W-:Y:S02]  /*3060*/  IMAD R11, R3, R8.reuse, RZ ;  /* 0x00000008030b7224 */ /* 0x084fe400078e02ff */
[----:B------:R-:W-:-:S04]  /*3070*/  IMAD.WIDE.U32 R28, R2, R8, R28 ;  /* 0x00000008021c7225 */ /* 0x000fc800078e001c */
[----:B------:R-:W-:-:S04]  /*3080*/  IMAD R11, R2, R9, R11 ;  /* 0x00000009020b7224 */ /* 0x000fc800078e020b */
[----:B------:R-:W-:-:S07]  /*3090*/  IMAD.IADD R29, R29, 0x1, R11 ;  /* 0x000000011d1d7824 */ /* 0x000fce00078e020b */
.L_x_29952:
[----:B------:R-:W0:Y:S02]  /*30a0*/  LDCU.64 UR12, c[0x0][0x388] ;  /* 0x00007100ff0c77ac */ /* 0x000e240008000a00 */
[----:B0-----:R-:W-:-:S04]  /*30b0*/  IADD3 R28, P0, PT, R28, UR12, RZ ;  /* 0x0000000c1c1c7c10 */ /* 0x001fc8000ff1e0ff */
[----:B------:R-:W-:-:S05]  /*30c0*/  IADD3.X R29, PT, PT, R29, UR13, RZ, P0, !PT ;  /* 0x0000000d1d1d7c10 */ /* 0x000fca00087fe4ff */
[----:B------:R-:W2:Y:S02]  /*30d0*/  LDG.E.U8 R28, desc[UR10][R28.64] ;  /* 0x0000000a1c1c7981 */ /* 0x000ea4000c1e1100 */
        /* <DEDUP_REMOVED lines=18> */
[----:B------:R-:W-:Y:S02]  /*3200*/  IMAD.MOV.U32 R3, RZ, RZ, 0x1 ;  /* 0x00000001ff037424 */ /* 0x000fe400078e00ff */
[----:B------:R-:W-:Y:S02]  /*3210*/  ISETP.GE.U32.AND P0, PT, R0, 0x7, PT ;  /* 0x000000070000780c */ /* 0x000fe40003f06070 */
[----:B------:R-:W-:Y:S01]  /*3220*/  LOP3.LUT R2, R5, 0x7, RZ, 0xc0, !PT ;  /* 0x0000000705027812 */ /* 0x000fe200078ec0ff */
[----:B0-----:R-:W-:-:S06]  /*3230*/  ULEA UR4, UR5, UR4, 0x18 ;  /* 0x0000000405047291 */ /* 0x001fcc000f8ec0ff */
[----:B------:R-:W-:-:S03]  /*3240*/  IADD3 R0, PT, PT, R6, UR4, RZ ;  /* 0x0000000406007c10 */ /* 0x000fc6000fffe0ff */
[----:B------:R0:W1:Y:S01]  /*3250*/  LDS.U8 R9, [R6+UR4] ;  /* 0x0000000406097984 */ /* 0x0000620008000000 */
[----:B------:R-:W-:Y:S05]  /*3260*/  @!P0 BRA `(.L_x_29988) ;  /* 0x0000000000cc8947 */ /* 0x000fea0003800000 */
[----:B------:R-:W2:Y:S01]  /*3270*/  LDC R7, c[0x0][0x360] ;  /* 0x0000d800ff077b82 */ /* 0x000ea20000000800 */
[----:B------:R-:W-:Y:S01]  /*3280*/  LOP3.LUT R8, R5, 0xfffffff8, RZ, 0xc0, !PT ;  /* 0xfffffff805087812 */ /* 0x000fe200078ec0ff */
[----:B------:R-:W-:-:S03]  /*3290*/  IMAD.MOV.U32 R3, RZ, RZ, RZ ;  /* 0x000000ffff037224 */ /* 0x000fc600078e00ff */
[----:B------:R-:W-:Y:S02]  /*32a0*/  IADD3 R8, PT, PT, -R8, RZ, RZ ;  /* 0x000000ff08087210 */ /* 0x000fe40007ffe1ff */
[----:B--2---:R-:W-:-:S07]  /*32b0*/  IADD3 R4, PT, PT, R6, UR4, R7 ;  /* 0x0000000406047c10 */ /* 0x004fce000fffe007 */
.L_x_29989:
[----:B------:R-:W2:Y:S01]  /*32c0*/  LDS.S8 R10, [R4] ;  /* 0x00000000040a7984 */ /* 0x000ea20000000200 */
[----:B------:R-:W-:Y:S01]  /*32d0*/  VIADD R11, R4, UR8 ;  /* 0x00000008040b7c36 */ /* 0x000fe20008000000 */
[----:B-1----:R-:W-:Y:S01]  /*32e0*/  LOP3.LUT R9, R9, 0xffff, RZ, 0xc0, !PT ;  /* 0x0000ffff09097812 */ /* 0x002fe200078ec0ff */
[----:B------:R-:W-:Y:S01]  /*32f0*/  VIADD R8, R8, 0x8 ;  /* 0x0000000808087836 */ /* 0x000fe20000000000 */
[----:B------:R1:W3:Y:S01]  /*3300*/  LDS.S8 R12, [R4+UR8] ;  /* 0x00000008040c7984 */ /* 0x0002e20008000200 */
[----:B------:R-:W-:Y:S02]  /*3310*/  IADD3 R3, PT, PT, R3, 0x8, RZ ;  /* 0x0000000803037810 */ /* 0x000fe40007ffe0ff */
[----:B------:R-:W-:Y:S01]  /*3320*/  IADD3 R13, PT, PT, R11, UR8, RZ ;  /* 0x000000080b0d7c10 */ /* 0x000fe2000fffe0ff */
[----:B------:R4:W5:Y:S01]  /*3330*/  LDS.S8 R16, [R11+UR8] ;  /* 0x000000080b107984 */ /* 0x0009620008000200 */
[----:B------:R-:W-:Y:S02]  /*3340*/  PRMT R9, R9, 0x8880, RZ ;  /* 0x0000888009097816 */ /* 0x000fe400000000ff */
[----:B------:R-:W-:Y:S01]  /*3350*/  ISETP.NE.AND P1, PT, R8, RZ, PT ;  /* 0x000000ff0800720c */ /* 0x000fe20003f25270 */
[----:B------:R-:W0:Y:S01]  /*3360*/  LDS.S8 R18, [R13+UR8] ;  /* 0x000000080d127984 */ /* 0x000e220008000200 */
[----:B------:R-:W-:-:S02]  /*3370*/  VIADD R17, R13, UR8 ;  /* 0x000000080d117c36 */ /* 0x000fc40008000000 */
[----:B-1----:R-:W-:-:S03]  /*3380*/  IMAD R4, R7, 0x8, R4 ;  /* 0x0000000807047824 */ /* 0x002fc600078e0204 */
[----:B------:R-:W1:Y:S01]  /*3390*/  LDS.S8 R20, [R17+UR8] ;  /* 0x0000000811147984 */ /* 0x000e620008000200 */
[----:B------:R-:W-:-:S05]  /*33a0*/  IADD3 R19, PT, PT, R17, UR8, RZ ;  /* 0x0000000811137c10 */ /* 0x000fca000fffe0ff */
[----:B------:R-:W1:Y:S01]  /*33b0*/  LDS.S8 R21, [R19+UR8] ;  /* 0x0000000813157984 */ /* 0x000e620008000200 */
[----:B--2---:R-:W-:Y:S01]  /*33c0*/  IMAD.MOV R22, RZ, RZ, -R10 ;  /* 0x000000ffff167224 */ /* 0x004fe200078e0a0a */
[----:B------:R-:W-:-:S04]  /*33d0*/  IADD3 R10, PT, PT, R19, UR8, RZ ;  /* 0x00000008130a7c10 */ /* 0x000fc8000fffe0ff */
[----:B------:R-:W-:Y:S01]  /*33e0*/  ISETP.NE.AND P0, PT, R9, R22, PT ;  /* 0x000000160900720c */ /* 0x000fe20003f05270 */
[----:B---3--:R-:W-:Y:S01]  /*33f0*/  IMAD.MOV R22, RZ, RZ, -R12 ;  /* 0x000000ffff167224 */ /* 0x008fe200078e0a0c */
[----:B----4-:R-:W-:Y:S01]  /*3400*/  IADD3 R11, PT, PT, R10, UR8, RZ ;  /* 0x000000080a0b7c10 */ /* 0x010fe2000fffe0ff */
[----:B------:R2:W3:Y:S01]  /*3410*/  LDS.S8 R12, [R10+UR8] ;  /* 0x000000080a0c7984 */ /* 0x0004e20008000200 */
[----:B------:R-:W-:Y:S01]  /*3420*/  SEL R9, RZ, 0x1, !P0 ;  /* 0x00000001ff097807 */ /* 0x000fe20004000000 */
[----:B-----5:R-:W-:Y:S01]  /*3430*/  IMAD.MOV R16, RZ, RZ, -R16 ;  /* 0x000000ffff107224 */ /* 0x020fe200078e0a10 */
[----:B0-----:R-:W-:Y:S02]  /*3440*/  IADD3 R18, PT, PT, -R18, RZ, RZ ;  /* 0x000000ff12127210 */ /* 0x001fe40007ffe1ff */
[----:B------:R-:W0:Y:S01]  /*3450*/  LDS.S8 R11, [R11+UR8] ;  /* 0x000000080b0b7984 */ /* 0x000e220008000200 */
[----:B------:R-:W-:-:S04]  /*3460*/  ISETP.NE.AND P0, PT, R9, R22, PT ;  /* 0x000000160900720c */ /* 0x000fc80003f05270 */
[----:B------:R-:W-:Y:S01]  /*3470*/  SEL R9, RZ, 0x1, !P0 ;  /* 0x00000001ff097807 */ /* 0x000fe20004000000 */
[----:B-1----:R-:W-:-:S03]  /*3480*/  IMAD.MOV R20, RZ, RZ, -R20 ;  /* 0x000000ffff147224 */ /* 0x002fc600078e0a14 */
[----:B------:R-:W-:Y:S02]  /*3490*/  ISETP.NE.AND P0, PT, R9, R16, PT ;  /* 0x000000100900720c */ /* 0x000fe40003f05270 */
[----:B--2---:R-:W-:Y:S02]  /*34a0*/  IADD3 R10, PT, PT, -R21, RZ, RZ ;  /* 0x000000ff150a7210 */ /* 0x004fe40007ffe1ff */
[----:B------:R-:W-:-:S04]  /*34b0*/  SEL R9, RZ, 0x1, !P0 ;  /* 0x00000001ff097807 */ /* 0x000fc80004000000 */
[----:B------:R-:W-:-:S04]  /*34c0*/  ISETP.NE.AND P0, PT, R9, R18, PT ;  /* 0x000000120900720c */ /* 0x000fc80003f05270 */
[----:B------:R-:W-:-:S04]  /*34d0*/  SEL R9, RZ, 0x1, !P0 ;  /* 0x00000001ff097807 */ /* 0x000fc80004000000 */
[----:B------:R-:W-:-:S04]  /*34e0*/  ISETP.NE.AND P0, PT, R9, R20, PT ;  /* 0x000000140900720c */ /* 0x000fc80003f05270 */
[----:B------:R-:W-:-:S04]  /*34f0*/  SEL R9, RZ, 0x1, !P0 ;  /* 0x00000001ff097807 */ /* 0x000fc80004000000 */
[----:B------:R-:W-:Y:S01]  /*3500*/  ISETP.NE.AND P0, PT, R9, R10, PT ;  /* 0x0000000a0900720c */ /* 0x000fe20003f05270 */
[----:B---3--:R-:W-:-:S03]  /*3510*/  IMAD.MOV R12, RZ, RZ, -R12 ;  /* 0x000000ffff0c7224 */ /* 0x008fc600078e0a0c */
[----:B------:R-:W-:Y:S02]  /*3520*/  SEL R9, RZ, 0x1, !P0 ;  /* 0x00000001ff097807 */ /* 0x000fe40004000000 */
[----:B0-----:R-:W-:Y:S02]  /*3530*/  IADD3 R10, PT, PT, -R11, RZ, RZ ;  /* 0x000000ff0b0a7210 */ /* 0x001fe40007ffe1ff */
[----:B------:R-:W-:-:S04]  /*3540*/  ISETP.NE.AND P0, PT, R9, R12, PT ;  /* 0x0000000c0900720c */ /* 0x000fc80003f05270 */
[----:B------:R-:W-:-:S04]  /*3550*/  SEL R9, RZ, 0x1, !P0 ;  /* 0x00000001ff097807 */ /* 0x000fc80004000000 */
[----:B------:R-:W-:-:S04]  /*3560*/  ISETP.NE.AND P0, PT, R9, R10, PT ;  /* 0x0000000a0900720c */ /* 0x000fc80003f05270 */
[----:B------:R-:W-:Y:S01]  /*3570*/  SEL R9, RZ, 0x1, !P0 ;  /* 0x00000001ff097807 */ /* 0x000fe20004000000 */
[----:B------:R-:W-:Y:S08]  /*3580*/  @P1 BRA `(.L_x_29989) ;  /* 0xfffffffc004c1947 */ /* 0x000ff0000383ffff */
[----:B------:R-:W-:-:S07]  /*3590*/  IADD3 R3, PT, PT, R3, 0x1, RZ ;  /* 0x0000000103037810 */ /* 0x000fce0007ffe0ff */
.L_x_29988:
[----:B------:R-:W-:-:S13]  /*35a0*/  ISETP.NE.AND P0, PT, R2, RZ, PT ;  /* 0x000000ff0200720c */ /* 0x000fda0003f05270 */
[----:B------:R-:W-:Y:S05]  /*35b0*/  @!P0 BRA `(.L_x_29990) ;  /* 0x0000000000cc8947 */ /* 0x000fea0003800000 */
[----:B------:R-:W-:Y:S02]  /*35c0*/  ISETP.GE.U32.AND P1, PT, R2, 0x4, PT ;  /* 0x000000040200780c */ /* 0x000fe40003f26070 */
[----:B------:R-:W-:-:S04]  /*35d0*/  LOP3.LUT R13, R5, 0x3, RZ, 0xc0, !PT ;  /* 0x00000003050d7812 */ /* 0x000fc800078ec0ff */
[----:B------:R-:W-:-:S07]  /*35e0*/  ISETP.NE.AND P0, PT, R13, RZ, PT ;  /* 0x000000ff0d00720c */ /* 0x000fce0003f05270 */
[----:B------:R-:W-:Y:S06]  /*35f0*/  @!P1 BRA `(.L_x_29991) ;  /* 0x0000000000589947 */ /* 0x000fec0003800000 */
[----:B------:R-:W-:Y:S01]  /*3600*/  IMAD R4, R3, UR8, R0 ;  /* 0x0000000803047c24 */ /* 0x000fe2000f8e0200 */
[----:B-1----:R-:W-:Y:S01]  /*3610*/  LOP3.LUT R9, R9, 0xffff, RZ, 0xc0, !PT ;  /* 0x0000ffff09097812 */ /* 0x002fe200078ec0ff */
[----:B------:R-:W-:Y:S02]  /*3620*/  VIADD R3, R3, 0x4 ;  /* 0x0000000403037836 */ /* 0x000fe40000000000 */
[----:B------:R-:W-:Y:S01]  /*3630*/  VIADD R8, R4, UR8 ;  /* 0x0000000804087c36 */ /* 0x000fe20008000000 */
[----:B------:R-:W1:Y:S01]  /*3640*/  LDS.S8 R7, [R4] ;  /* 0x0000000004077984 */ /* 0x000e620000000200 */
[----:B------:R-:W-:-:S03]  /*3650*/  PRMT R2, R9, 0x8880, RZ ;  /* 0x0000888009027816 */ /* 0x000fc600000000ff */
[----:B------:R-:W2:Y:S01]  /*3660*/  LDS.S8 R10, [R4+UR8] ;  /* 0x00000008040a7984 */ /* 0x000ea20008000200 */
[----:B------:R-:W-:-:S03]  /*3670*/  IADD3 R11, PT, PT, R8, UR8, RZ ;  /* 0x00000008080b7c10 */ /* 0x000fc6000fffe0ff */
[----:B------:R-:W-:Y:S04]  /*3680*/  LDS.S8 R12, [R8+UR8] ;  /* 0x00000008080c7984 */ /* 0x000fe80008000200 */
[----:B------:R-:W3:Y:S01]  /*3690*/  LDS.S8 R11, [R11+UR8] ;  /* 0x000000080b0b7984 */ /* 0x000ee20008000200 */
[----:B-1----:R-:W-:-:S05]  /*36a0*/  IMAD.MOV R7, RZ, RZ, -R7 ;  /* 0x000000ffff077224 */ /* 0x002fca00078e0a07 */
[----:B------:R-:W-:Y:S02]  /*36b0*/  ISETP.NE.AND P1, PT, R2, R7, PT ;  /* 0x000000070200720c */ /* 0x000fe40003f25270 */
[----:B--2---:R-:W-:Y:S02]  /*36c0*/  IADD3 R7, PT, PT, -R10, RZ, RZ ;  /* 0x000000ff0a077210 */ /* 0x004fe40007ffe1ff */
[----:B------:R-:W-:Y:S02]  /*36d0*/  SEL R2, RZ, 0x1, !P1 ;  /* 0x00000001ff027807 */ /* 0x000fe40004800000 */
[----:B---3--:R-:W-:Y:S02]  /*36e0*/  IADD3 R11, PT, PT, -R11, RZ, RZ ;  /* 0x000000ff0b0b7210 */ /* 0x008fe40007ffe1ff */
[----:B------:R-:W-:Y:S01]  /*36f0*/  ISETP.NE.AND P1, PT, R2, R7, PT ;  /* 0x000000070200720c */ /* 0x000fe20003f25270 */
[----:B------:R-:W-:-:S03]  /*3700*/  IMAD.MOV R7, RZ, RZ, -R12 ;  /* 0x000000ffff077224 */ /* 0x000fc600078e0a0c */
[----:B------:R-:W-:-:S04]  /*3710*/  SEL R2, RZ, 0x1, !P1 ;  /* 0x00000001ff027807 */ /* 0x000fc80004800000 */
[----:B------:R-:W-:-:S04]  /*3720*/  ISETP.NE.AND P1, PT, R2, R7, PT ;  /* 0x000000070200720c */ /* 0x000fc80003f25270 */
[----:B------:R-:W-:-:S04]  /*3730*/  SEL R2, RZ, 0x1, !P1 ;  /* 0x00000001ff027807 */ /* 0x000fc80004800000 */
[----:B------:R-:W-:-:S04]  /*3740*/  ISETP.NE.AND P1, PT, R2, R11, PT ;  /* 0x0000000b0200720c */ /* 0x000fc80003f25270 */
[----:B------:R-:W-:-:S09]  /*3750*/  SEL R9, RZ, 0x1, !P1 ;  /* 0x00000001ff097807 */ /* 0x000fd20004800000 */
.L_x_29991:
[----:B------:R-:W-:Y:S05]  /*3760*/  @!P0 BRA `(.L_x_29990) ;  /* 0x0000000000608947 */ /* 0x000fea0003800000 */
[----:B------:R-:W-:Y:S02]  /*3770*/  ISETP.NE.AND P0, PT, R13, 0x1, PT ;  /* 0x000000010d00780c */ /* 0x000fe40003f05270 */
[----:B------:R-:W-:-:S04]  /*3780*/  LOP3.LUT R5, R5, 0x1, RZ, 0xc0, !PT ;  /* 0x0000000105057812 */ /* 0x000fc800078ec0ff */
[----:B------:R-:W-:-:S07]  /*3790*/  ISETP.NE.U32.AND P1, PT, R5, 0x1, PT ;  /* 0x000000010500780c */ /* 0x000fce0003f25070 */
[----:B------:R-:W-:Y:S06]  /*37a0*/  @!P0 BRA `(.L_x_29992) ;  /* 0x0000000000308947 */ /* 0x000fec0003800000 */
[----:B------:R-:W-:Y:S01]  /*37b0*/  IMAD R4, R3, UR8, R0 ;  /* 0x0000000803047c24 */ /* 0x000fe2000f8e0200 */
[----:B-1----:R-:W-:Y:S02]  /*37c0*/  LOP3.LUT R9, R9, 0xffff, RZ, 0xc0, !PT ;  /* 0x0000ffff09097812 */ /* 0x002fe400078ec0ff */
[----:B------:R-:W-:Y:S02]  /*37d0*/  IADD3 R3, PT, PT, R3, 0x2, RZ ;  /* 0x0000000203037810 */ /* 0x000fe40007ffe0ff */
[----:B------:R-:W1:Y:S01]  /*37e0*/  LDS.S8 R5, [R4] ;  /* 0x0000000004057984 */ /* 0x000e620000000200 */
[----:B------:R-:W-:-:S03]  /*37f0*/  PRMT R2, R9, 0x8880, RZ ;  /* 0x0000888009027816 */ /* 0x000fc600000000ff */
[----:B------:R-:W2:Y:S01]  /*3800*/  LDS.S8 R7, [R4+UR8] ;  /* 0x0000000804077984 */ /* 0x000ea20008000200 */
[----:B-1----:R-:W-:-:S04]  /*3810*/  IADD3 R5, PT, PT, -R5, RZ, RZ ;  /* 0x000000ff05057210 */ /* 0x002fc80007ffe1ff */
[----:B------:R-:W-:Y:S01]  /*3820*/  ISETP.NE.AND P0, PT, R2, R5, PT ;  /* 0x000000050200720c */ /* 0x000fe20003f05270 */
[----:B--2---:R-:W-:-:S03]  /*3830*/  IMAD.MOV R7, RZ, RZ, -R7 ;  /* 0x000000ffff077224 */ /* 0x004fc600078e0a07 */
[----:B------:R-:W-:-:S04]  /*3840*/  SEL R2, RZ, 0x1, !P0 ;  /* 0x00000001ff027807 */ /* 0x000fc80004000000 */
[----:B------:R-:W-:-:S04]  /*3850*/  ISETP.NE.AND P0, PT, R2, R7, PT ;  /* 0x000000070200720c */ /* 0x000fc80003f05270 */
[----:B------:R-:W-:-:S09]  /*3860*/  SEL R9, RZ, 0x1, !P0 ;  /* 0x00000001ff097807 */ /* 0x000fd20004000000 */
.L_x_29992:
[----:B------:R-:W-:Y:S05]  /*3870*/  @P1 BRA `(.L_x_29990) ;  /* 0x00000000001c1947 */ /* 0x000fea0003800000 */
[----:B------:R-:W-:Y:S01]  /*3880*/  IMAD R0, R3, UR8, R0 ;  /* 0x0000000803007c24 */ /* 0x000fe2000f8e0200 */
[----:B-1----:R-:W-:-:S04]  /*3890*/  LOP3.LUT R9, R9, 0xffff, RZ, 0xc0, !PT ;  /* 0x0000ffff09097812 */ /* 0x002fc800078ec0ff */
[----:B------:R-:W-:Y:S01]  /*38a0*/  PRMT R3, R9, 0x8880, RZ ;  /* 0x0000888009037816 */ /* 0x000fe200000000ff */
[----:B------:R-:W1:Y:S02]  /*38b0*/  LDS.S8 R0, [R0] ;  /* 0x0000000000007984 */ /* 0x000e640000000200 */
[----:B-1----:R-:W-:-:S05]  /*38c0*/  IMAD.MOV R2, RZ, RZ, -R0 ;  /* 0x000000ffff027224 */ /* 0x002fca00078e0a00 */
[----:B------:R-:W-:-:S04]  /*38d0*/  ISETP.NE.AND P0, PT, R3, R2, PT ;  /* 0x000000020300720c */ /* 0x000fc80003f05270 */
[----:B------:R-:W-:-:S09]  /*38e0*/  SEL R9, RZ, 0x1, !P0 ;  /* 0x00000001ff097807 */ /* 0x000fd20004000000 */
.L_x_29990:
[----:B-1----:R1:W-:Y:S02]  /*38f0*/  STS.U8 [R6+UR4], R9 ;  /* 0x0000000906007988 */ /* 0x0023e40008000004 */
.L_x_29987:
        /* <DEDUP_REMOVED lines=9> */
        .weak           $__internal_616_$__cuda_sm20_div_s64
        .type           $__internal_616_$__cuda_sm20_div_s64,@function
        .size           $__internal_616_$__cuda_sm20_div_s64,($__internal_617_$__cuda_sm20_rem_s64 - $__internal_616_$__cuda_sm20_div_s64)
$__internal_616_$__cuda_sm20_div_s64:
        /* <DEDUP_REMOVED lines=25> */
[C---:B------:R-:W-:Y:S01]  /*3b20*/  IMAD R9, R13.reuse, R25, R35 ;  /* 0x000000190d097224 */ /* 0x040fe200078e0223 */
[----:B------:R-:W-:Y:S01]  /*3b30*/  IADD3 R11, P0, PT, RZ, -R34, RZ ;  /* 0x80000022ff0b7210 */ /* 0x000fe20007f1e0ff */
[----:B------:R-:W-:Y:S02]  /*3b40*/  IMAD.MOV.U32 R35, RZ, RZ, RZ ;  /* 0x000000ffff237224 */ /* 0x000fe400078e00ff */
        /* <DEDUP_REMOVED lines=54> */
[----:B------:R-:W-:Y:S06]  /*3eb0*/  RET.REL.NODEC R8 `(contiguous_sum_square3_bool) ;  /* 0xffffffc008507950 */ /* 0x000fec0003c3ffff */
        .weak           $__internal_617_$__cuda_sm20_rem_s64
        .type           $__internal_617_$__cuda_sm20_rem_s64,@function
        .size           $__internal_617_$__cuda_sm20_rem_s64,(.L_x_30945 - $__internal_617_$__cuda_sm20_rem_s64)
$__internal_617_$__cuda_sm20_rem_s64:
        /* <DEDUP_REMOVED lines=66> */
[----:B------:R-:W-:Y:S06]  /*42e0*/  RET.REL.NODEC R8 `(contiguous_sum_square3_bool) ;  /* 0xffffffbc08447950 */ /* 0x000fec0003c3ffff */
.L_x_29993:
        /* <DEDUP_REMOVED lines=9> */
.L_x_30945:


//--------------------- .text.contiguous_sum_square22_bool --------------------------
	.section	.text.contiguous_sum_square22_bool,"ax",@progbits
	.align	128
        .global         contiguous_sum_square22_bool
        .type           contiguous_sum_square22_bool,@function
        .size           contiguous_sum_square22_bool,(.L_x_31570 - contiguous_sum_square22_bool)
        .other          contiguous_sum_square22_bool,@"STO_CUDA_ENTRY STV_DEFAULT"
contiguous_sum_square22_bool:
.text.contiguous_sum_square22_bool:
        /* <DEDUP_REMOVED lines=28> */
[----:B------:R-:W0:Y:S01]  /*01c0*/  LDCU.64 UR10, c[0x0][0x388] ;  /* 0x00007100ff0a77ac */ /* 0x000e220008000a00 */
[----:B------:R-:W-:Y:S02]  /*01d0*/  IMAD.MOV.U32 R7, RZ, RZ, RZ ;  /* 0x000000ffff077224 */ /* 0x000fe400078e00ff */
[C---:B------:R-:W-:Y:S02]  /*01e0*/  IMAD R8, R10.reuse, UR8, RZ ;  /* 0x000000080a087c24 */ /* 0x040fe4000f8e02ff */
[----:B------:R-:W-:-:S04]  /*01f0*/  IMAD.WIDE.U32 R6, R10, UR7, R6 ;  /* 0x000000070a067c25 */ /* 0x000fc8000f8e0006 */
[----:B------:R-:W-:Y:S02]  /*0200*/  IMAD.MOV.U32 R5, RZ, RZ, RZ ;  /* 0x000000ffff057224 */ /* 0x000fe400078e00ff */
[----:B------:R-:W-:Y:S02]  /*0210*/  IMAD R3, R11, UR7, R8 ;  /* 0x000000070b037c24 */ /* 0x000fe4000f8e0208 */
[----:B------:R-:W-:Y:S01]  /*0220*/  IMAD.WIDE.U32 R4, R10, UR7, R4 ;  /* 0x000000070a047c25 */ /* 0x000fe2000f8e0004 */
[----:B0-----:R-:W-:Y:S02]  /*0230*/  IADD3 R6, P1, PT, R6, UR10, RZ ;  /* 0x0000000a06067c10 */ /* 0x001fe4000ff3e0ff */
[----:B------:R-:W-:Y:S02]  /*0240*/  IADD3 R4, P0, PT, R4, UR10, RZ ;  /* 0x0000000a04047c10 */ /* 0x000fe4000ff1e0ff */
[----:B------:R-:W-:Y:S02]  /*0250*/  IADD3.X R7, PT, PT, R3, UR11, R7, P1, !PT ;  /* 0x0000000b03077c10 */ /* 0x000fe40008ffe407 */
[----:B------:R-:W-:-:S03]  /*0260*/  IADD3.X R5, PT, PT, R5, UR11, R3, P0, !PT ;  /* 0x0000000b05057c10 */ /* 0x000fc600087fe403 */
[----:B------:R-:W2:Y:S04]  /*0270*/  LDG.E.S8 R6, desc[UR14][R6.64] ;  /* 0x0000000e06067981 */ /* 0x000ea8000c1e1300 */
[----:B------:R-:W3:Y:S01]  /*0280*/  LDG.E.S8 R4, desc[UR14][R4.64] ;  /* 0x0000000e04047981 */ /* 0x000ee2000c1e1300 */
[----:B--2---:R-:W-:-:S05]  /*0290*/  IMAD.MOV R3, RZ, RZ, -R6 ;  /* 0x000000ffff037224 */ /* 0x004fca00078e0a06 */
[----:B---3--:R-:W-:-:S04]  /*02a0*/  ISETP.NE.AND P0, PT, R4, R3, PT ;  /* 0x000000030400720c */ /* 0x008fc80003f05270 */
[----:B------:R-:W-:-:S05]  /*02b0*/  SEL R3, RZ, 0x1, !P0 ;  /* 0x00000001ff037807 */ /* 0x000fca0004000000 */
[----:B------:R0:W-:Y:S01]  /*02c0*/  STS.U8 [R0+UR4], R3 ;  /* 0x0000000300007988 */ /* 0x0001e20008000004 */
[----:B------:R-:W-:Y:S05]  /*02d0*/  BRA `(.L_x_29996) ;  /* 0x0000000000307947 */ /* 0x000fea0003800000 */
.L_x_29995:
        /* <DEDUP_REMOVED lines=12> */
.L_x_29996:
[----:B------:R-:W-:Y:S05]  /*03a0*/  BSYNC.RECONVERGENT B0 ;  /* 0x0000000000007941 */ /* 0x000fea0003800200 */
.L_x_29994:
[----:B------:R-:W-:Y:S01]  /*03b0*/  BAR.SYNC.DEFER_BLOCKING 0x0 ;  /* 0x0000000000007b1d */ /* 0x000fe20000010000 */
[----:B------:R-:W-:Y:S01]  /*03c0*/  UISETP.GE.U32.AND UP0, UPT, UR5, 0x42, UPT ;  /* 0x000000420500788c */ /* 0x000fe2000bf06070 */
[----:B------:R-:W-:-:S08]  /*03d0*/  ISETP.GT.U32.AND P2, PT, R0, 0x1f, PT ;  /* 0x0000001f0000780c */ /* 0x000fd00003f44070 */
[----:B------:R-:W-:Y:S05]  /*03e0*/  BRA.U !UP0, `(.L_x_29997) ;  /* 0x0000000108307547 */ /* 0x000fea000b800000 */
.L_x_29998:
[----:B------:R-:W-:Y:S02]  /*03f0*/  USHF.R.U32.HI UR9, URZ, 0x1, UR5 ;  /* 0x00000001ff097899 */ /* 0x000fe40008011605 */
[----:B------:R-:W-:-:S04]  /*0400*/  UISETP.GT.U32.AND UP0, UPT, UR5, 0x83, UPT ;  /* 0x000000830500788c */ /* 0x000fc8000bf04070 */
[----:B------:R-:W-:Y:S01]  /*0410*/  ISETP.GE.U32.AND P1, PT, R0, UR9, PT ;  /* 0x0000000900007c0c */ /* 0x000fe2000bf26070 */
[----:B------:R-:W-:-:S12]  /*0420*/  UMOV UR5, UR9 ;  /* 0x0000000900057c82 */ /* 0x000fd80008000000 */
[----:B---3--:R-:W3:Y:S04]  /*0430*/  @!P1 LDS.S8 R4, [R2+UR9] ;  /* 0x0000000902049984 */ /* 0x008ee80008000200 */
[----:B0-----:R-:W0:Y:S01]  /*0440*/  @!P1 LDS.S8 R3, [R0+UR4] ;  /* 0x0000000400039984 */ /* 0x001e220008000200 */
[----:B---3--:R-:W-:-:S05]  /*0450*/  @!P1 IMAD.MOV R4, RZ, RZ, -R4 ;  /* 0x000000ffff049224 */ /* 0x008fca00078e0a04 */
[----:B0-----:R-:W-:-:S04]  /*0460*/  @!P1 ISETP.NE.AND P0, PT, R3, R4, PT ;  /* 0x000000040300920c */ /* 0x001fc80003f05270 */
[----:B------:R-:W-:-:S05]  /*0470*/  @!P1 SEL R3, RZ, 0x1, !P0 ;  /* 0x00000001ff039807 */ /* 0x000fca0004000000 */
[----:B------:R3:W-:Y:S01]  /*0480*/  @!P1 STS.U8 [R0+UR4], R3 ;  /* 0x0000000300009988 */ /* 0x0007e20008000004 */
[----:B------:R-:W-:Y:S06]  /*0490*/  BAR.SYNC.DEFER_BLOCKING 0x0 ;  /* 0x0000000000007b1d */ /* 0x000fec0000010000 */
[----:B------:R-:W-:Y:S05]  /*04a0*/  BRA.U UP0, `(.L_x_29998) ;  /* 0xfffffffd00d07547 */ /* 0x000fea000b83ffff */
.L_x_29997:
[----:B------:R-:W-:Y:S05]  /*04b0*/  @P2 EXIT ;  /* 0x000000000000294d */ /* 0x000fea0003800000 */
[----:B------:R-:W-:Y:S04]  /*04c0*/  LDS.S8 R2, [R0+UR4] ;  /* 0x0000000400027984 */ /* 0x000fe80008000200 */
[----:B0--3--:R-:W0:Y:S02]  /*04d0*/  LDS.S8 R3, [R0+UR4+0x20] ;  /* 0x0000200400037984 */ /* 0x009e240008000200 */
[----:B0-----:R-:W-:-:S05]  /*04e0*/  IMAD.MOV R3, RZ, RZ, -R3 ;  /* 0x000000ffff037224 */ /* 0x001fca00078e0a03 */
[----:B------:R-:W-:-:S04]  /*04f0*/  ISETP.NE.AND P0, PT, R2, R3, PT ;  /* 0x000000030200720c */ /* 0x000fc80003f05270 */
[----:B------:R-:W-:-:S05]  /*0500*/  SEL R3, RZ, 0x1, !P0 ;  /* 0x00000001ff037807 */ /* 0x000fca0004000000 */
[----:B------:R-:W-:Y:S04]  /*0510*/  STS.U8 [R0+UR4], R3 ;  /* 0x0000000300007988 */ /* 0x000fe80008000004 */
[----:B------:R-:W-:Y:S04]  /*0520*/  LDS.S8 R2, [R0+UR4] ;  /* 0x0000000400027984 */ /* 0x000fe80008000200 */
[----:B------:R-:W2:Y:S02]  /*0530*/  LDS.S8 R4, [R0+UR4+0x10] ;  /* 0x0000100400047984 */ /* 0x000ea40008000200 */
[----:B--2---:R-:W-:-:S05]  /*0540*/  IMAD.MOV R5, RZ, RZ, -R4 ;  /* 0x000000ffff057224 */ /* 0x004fca00078e0a04 */
[----:B------:R-:W-:-:S04]  /*0550*/  ISETP.NE.AND P0, PT, R2, R5, PT ;  /* 0x000000050200720c */ /* 0x000fc80003f05270 */
[----:B------:R-:W-:-:S05]  /*0560*/  SEL R5, RZ, 0x1, !P0 ;  /* 0x00000001ff057807 */ /* 0x000fca0004000000 */
[----:B------:R-:W-:Y:S04]  /*0570*/  STS.U8 [R0+UR4], R5 ;  /* 0x0000000500007988 */ /* 0x000fe80008000004 */
[----:B------:R-:W-:Y:S04]  /*0580*/  LDS.S8 R2, [R0+UR4] ;  /* 0x0000000400027984 */ /* 0x000fe80008000200 */
[----:B------:R-:W0:Y:S02]  /*0590*/  LDS.S8 R4, [R0+UR4+0x8] ;  /* 0x0000080400047984 */ /* 0x000e240008000200 */
[----:B0-----:R-:W-:-:S05]  /*05a0*/  IMAD.MOV R7, RZ, RZ, -R4 ;  /* 0x000000ffff077224 */ /* 0x001fca00078e0a04 */
        /* <DEDUP_REMOVED lines=40> */
.L_x_29999:
        /* <DEDUP_REMOVED lines=13> */
.L_x_31570:


//--------------------- .text.contiguous_sum_square2_bool --------------------------
	.section	.text.contiguous_sum_square2_bool,"ax",@progbits
	.align	128
        .global         contiguous_sum_square2_bool
        .type           contiguous_sum_square2_bool,@function
        .size           contiguous_sum_square2_bool,(.L_x_30947 - contiguous_sum_square2_bool)
        .other          contiguous_sum_square2_bool,@"STO_CUDA_ENTRY STV_DEFAULT"
contiguous_sum_square2_bool:
.text.contiguous_sum_square2_bool:
        /* <DEDUP_REMOVED lines=57> */
.L_x_30028:
        /* <DEDUP_REMOVED lines=32> */
.L_x_30005:
[----:B------:R-:W-:Y:S01]  /*0590*/  IMAD.MOV.U32 R26, RZ, RZ, R4 ;  /* 0x000000ffff1a7224 */ /* 0x000fe200078e0004 */
[----:B------:R-:W-:Y:S01]  /*05a0*/  MOV R11, R3 ;  /* 0x00000003000b7202 */ /* 0x000fe20000000f00 */
[----:B------:R-:W-:Y:S01]  /*05b0*/  IMAD.MOV.U32 R10, RZ, RZ, R40 ;  /* 0x000000ffff0a7224 */ /* 0x000fe200078e0028 */
[----:B------:R-:W-:Y:S02]  /*05c0*/  MOV R9, R41 ;  /* 0x0000002900097202 */ /* 0x000fe40000000f00 */
[----:B------:R-:W-:-:S07]  /*05d0*/  MOV R8, 0x5f0 ;  /* 0x000005f000087802 */ /* 0x000fce0000000f00 */
[----:B-12---:R-:W-:Y:S05]  /*05e0*/  CALL.REL.NOINC `($__internal_618_$__cuda_sm20_div_s64) ;  /* 0x0000006400787944 */ /* 0x006fea0003c00000 */
        /* <DEDUP_REMOVED lines=10> */
.L_x_30006:
[----:B------:R-:W-:Y:S05]  /*0690*/  BSYNC.RECONVERGENT B1 ;  /* 0x0000000000017941 */ /* 0x000fea0003800200 */
.L_x_30004:
        /* <DEDUP_REMOVED lines=33> */
.L_x_30008:
[----:B------:R-:W-:Y:S01]  /*08b0*/  MOV R26, R18 ;  /* 0x00000012001a7202 */ /* 0x000fe20000000f00 */
[----:B------:R-:W-:Y:S01]  /*08c0*/  IMAD.MOV.U32 R11, RZ, RZ, R19 ;  /* 0x000000ffff0b7224 */ /* 0x000fe200078e0013 */
[----:B------:R-:W-:Y:S01]  /*08d0*/  MOV R10, R40 ;  /* 0x00000028000a7202 */ /* 0x000fe20000000f00 */
[----:B------:R-:W-:Y:S01]  /*08e0*/  IMAD.MOV.U32 R9, RZ, RZ, R41 ;  /* 0x000000ffff097224 */ /* 0x000fe200078e0029 */
[----:B------:R-:W-:-:S07]  /*08f0*/  MOV R8, 0x910 ;  /* 0x0000091000087802 */ /* 0x000fce0000000f00 */
[----:B-1----:R-:W-:Y:S05]  /*0900*/  CALL.REL.NOINC `($__internal_618_$__cuda_sm20_div_s64) ;  /* 0x0000006000b07944 */ /* 0x002fea0003c00000 */
        /* <DEDUP_REMOVED lines=8> */
.L_x_30009:
[----:B------:R-:W-:Y:S05]  /*0990*/  BSYNC.RECONVERGENT B1 ;  /* 0x0000000000017941 */ /* 0x000fea0003800200 */
.L_x_30007:
        /* <DEDUP_REMOVED lines=34> */
.L_x_30011:
        /* <DEDUP_REMOVED lines=16> */
.L_x_30012:
[----:B------:R-:W-:Y:S05]  /*0cc0*/  BSYNC.RECONVERGENT B1 ;  /* 0x0000000000017941 */ /* 0x000fea0003800200 */
.L_x_30010:
        /* <DEDUP_REMOVED lines=35> */
.L_x_30014:
[----:B------:R-:W-:Y:S01]  /*0f00*/  IMAD.MOV.U32 R26, RZ, RZ, R44 ;  /* 0x000000ffff1a7224 */ /* 0x000fe200078e002c */
[----:B------:R-:W-:Y:S01]  /*0f10*/  MOV R11, R45 ;  /* 0x0000002d000b7202 */ /* 0x000fe20000000f00 */
[----:B------:R-:W-:Y:S01]  /*0f20*/  IMAD.MOV.U32 R10, RZ, RZ, R42 ;  /* 0x000000ffff0a7224 */ /* 0x000fe200078e002a */
[----:B------:R-:W-:Y:S02]  /*0f30*/  MOV R9, R43 ;  /* 0x0000002b00097202 */ /* 0x000fe40000000f00 */
[----:B------:R-:W-:-:S07]  /*0f40*/  MOV R8, 0xf60 ;  /* 0x00000f6000087802 */ /* 0x000fce0000000f00 */
[----:B-1----:R-:W-:Y:S05]  /*0f50*/  CALL.REL.NOINC `($__internal_618_$__cuda_sm20_div_s64) ;  /* 0x0000005c001c7944 */ /* 0x002fea0003c00000 */
        /* <DEDUP_REMOVED lines=11> */
.L_x_30015:
[----:B------:R-:W-:Y:S05]  /*1010*/  BSYNC.RECONVERGENT B1 ;  /* 0x0000000000017941 */ /* 0x000fea0003800200 */
.L_x_30013:
        /* <DEDUP_REMOVED lines=37> */
.L_x_30017:
[----:B------:R-:W-:Y:S01]  /*1270*/  IMAD.MOV.U32 R26, RZ, RZ, R38 ;  /* 0x000000ffff1a7224 */ /* 0x000fe200078e0026 */
[----:B------:R-:W-:Y:S01]  /*1280*/  MOV R11, R39 ;  /* 0x00000027000b7202 */ /* 0x000fe20000000f00 */
[----:B------:R-:W-:Y:S01]  /*1290*/  IMAD.MOV.U32 R10, RZ, RZ, R20 ;  /* 0x000000ffff0a7224 */ /* 0x000fe200078e0014 */
[----:B------:R-:W-:Y:S02]  /*12a0*/  MOV R9, R21 ;  /* 0x0000001500097202 */ /* 0x000fe40000000f00 */
[----:B------:R-:W-:-:S07]  /*12b0*/  MOV R8, 0x12d0 ;  /* 0x000012d000087802 */ /* 0x000fce0000000f00 */
[----:B-1----:R-:W-:Y:S05]  /*12c0*/  CALL.REL.NOINC `($__internal_618_$__cuda_sm20_div_s64) ;  /* 0x0000005800407944 */ /* 0x002fea0003c00000 */
        /* <DEDUP_REMOVED lines=10> */
.L_x_30018:
[----:B------:R-:W-:Y:S05]  /*1370*/  BSYNC.RECONVERGENT B1 ;  /* 0x0000000000017941 */ /* 0x000fea0003800200 */
.L_x_30016:
        /* <DEDUP_REMOVED lines=34> */
.L_x_30020:
[----:B------:R-:W-:Y:S01]  /*15a0*/  IMAD.MOV.U32 R26, RZ, RZ, R42 ;  /* 0x000000ffff1a7224 */ /* 0x000fe200078e002a */
[----:B------:R-:W-:Y:S01]  /*15b0*/  MOV R11, R43 ;  /* 0x0000002b000b7202 */ /* 0x000fe20000000f00 */
[----:B------:R-:W-:Y:S01]  /*15c0*/  IMAD.MOV.U32 R10, RZ, RZ, R20 ;  /* 0x000000ffff0a7224 */ /* 0x000fe200078e0014 */
[----:B------:R-:W-:Y:S02]  /*15d0*/  MOV R9, R21 ;  /* 0x0000001500097202 */ /* 0x000fe40000000f00 */
[----:B------:R-:W-:-:S07]  /*15e0*/  MOV R8, 0x1600 ;  /* 0x0000160000087802 */ /* 0x000fce0000000f00 */
[----:B-1----:R-:W-:Y:S05]  /*15f0*/  CALL.REL.NOINC `($__internal_618_$__cuda_sm20_div_s64) ;  /* 0x0000005400747944 */ /* 0x002fea0003c00000 */
        /* <DEDUP_REMOVED lines=11> */
.L_x_30021:
[----:B------:R-:W-:Y:S05]  /*16b0*/  BSYNC.RECONVERGENT B1 ;  /* 0x0000000000017941 */ /* 0x000fea0003800200 */
.L_x_30019:
        /* <DEDUP_REMOVED lines=34> */
.L_x_30023:
[----:B------:R-:W-:Y:S01]  /*18e0*/  MOV R26, R38 ;  /* 0x00000026001a7202 */ /* 0x000fe20000000f00 */
[----:B------:R-:W-:Y:S01]  /*18f0*/  IMAD.MOV.U32 R11, RZ, RZ, R39 ;  /* 0x000000ffff0b7224 */ /* 0x000fe200078e0027 */
[----:B------:R-:W-:Y:S01]  /*1900*/  MOV R10, R20 ;  /* 0x00000014000a7202 */ /* 0x000fe20000000f00 */
[----:B------:R-:W-:Y:S01]  /*1910*/  IMAD.MOV.U32 R9, RZ, RZ, R21 ;  /* 0x000000ffff097224 */ /* 0x000fe200078e0015 */
[----:B------:R-:W-:-:S07]  /*1920*/  MOV R8, 0x1940 ;  /* 0x0000194000087802 */ /* 0x000fce0000000f00 */
[----:B-1----:R-:W-:Y:S05]  /*1930*/  CALL.REL.NOINC `($__internal_618_$__cuda_sm20_div_s64) ;  /* 0x0000005000a47944 */ /* 0x002fea0003c00000 */
        /* <DEDUP_REMOVED lines=11> */
.L_x_30024:
[----:B------:R-:W-:Y:S05]  /*19f0*/  BSYNC.RECONVERGENT B1 ;  /* 0x0000000000017941 */ /* 0x000fea0003800200 */
.L_x_30022:
        /* <DEDUP_REMOVED lines=35> */
.L_x_30026:
[----:B------:R-:W-:Y:S01]  /*1c30*/  MOV R26, R18 ;  /* 0x00000012001a7202 */ /* 0x000fe20000000f00 */
[----:B------:R-:W-:Y:S01]  /*1c40*/  IMAD.MOV.U32 R11, RZ, RZ, R19 ;  /* 0x000000ffff0b7224 */ /* 0x000fe200078e0013 */
[----:B------:R-:W-:Y:S01]  /*1c50*/  MOV R10, R20 ;  /* 0x00000014000a7202 */ /* 0x000fe20000000f00 */
[----:B------:R-:W-:Y:S01]  /*1c60*/  IMAD.MOV.U32 R9, RZ, RZ, R21 ;  /* 0x000000ffff097224 */ /* 0x000fe200078e0015 */
[----:B------:R-:W-:-:S07]  /*1c70*/  MOV R8, 0x1c90 ;  /* 0x00001c9000087802 */ /* 0x000fce0000000f00 */
[----:B-1----:R-:W-:Y:S05]  /*1c80*/  CALL.REL.NOINC `($__internal_618_$__cuda_sm20_div_s64) ;  /* 0x0000004c00d07944 */ /* 0x002fea0003c00000 */
        /* <DEDUP_REMOVED lines=11> */
.L_x_30027:
[----:B------:R-:W-:Y:S05]  /*1d40*/  BSYNC.RECONVERGENT B1 ;  /* 0x0000000000017941 */ /* 0x000fea0003800200 */
.L_x_30025:
        /* <DEDUP_REMOVED lines=9> */
.L_x_30003:
        /* <DEDUP_REMOVED lines=35> */
.L_x_30031:
        /* <DEDUP_REMOVED lines=16> */
.L_x_30032:
[----:B------:R-:W-:Y:S05]  /*2110*/  BSYNC.RECONVERGENT B1 ;  /* 0x0000000000017941 */ /* 0x000fea0003800200 */
.L_x_30030:
        /* <DEDUP_REMOVED lines=34> */
.L_x_30034:
        /* <DEDUP_REMOVED lines=14> */
.L_x_30035:
[----:B------:R-:W-:Y:S05]  /*2420*/  BSYNC.RECONVERGENT B1 ;  /* 0x0000000000017941 */ /* 0x000fea0003800200 */
.L_x_30033:
        /* <DEDUP_REMOVED lines=35> */
.L_x_30037:
        /* <DEDUP_REMOVED lines=17> */
.L_x_30038:
[----:B------:R-:W-:Y:S05]  /*2770*/  BSYNC.RECONVERGENT B1 ;  /* 0x0000000000017941 */ /* 0x000fea0003800200 */
.L_x_30036:
        /* <DEDUP_REMOVED lines=35> */
.L_x_30040:
        /* <DEDUP_REMOVED lines=16> */
.L_x_30041:
[----:B------:R-:W-:Y:S05]  /*2ab0*/  BSYNC.RECONVERGENT B1 ;  /* 0x0000000000017941 */ /* 0x000fea0003800200 */
.L_x_30039:
[----:B------:R-:W-:Y:S01]  /*2ac0*/  MOV R6, R20 ;  /* 0x0000001400067202 */ /* 0x000fe20000000f00 */
[----:B------:R-:W-:Y:S02]  /*2ad0*/  IMAD R9, R9, R22, RZ ;  /* 0x0000001609097224 */ /* 0x000fe400078e02ff */
[----:B------:R-:W-:Y:S02]  /*2ae0*/  VIADD R5, R5, 0xfffffffe ;  /* 0xfffffffe05057836 */ /* 0x000fe40000000000 */
[----:B------:R-:W-:-:S04]  /*2af0*/  IMAD.WIDE.U32 R20, R22, R8, R6 ;  /* 0x0000000816147225 */ /* 0x000fc800078e0006 */
[----:B------:R-:W-:-:S05]  /*2b00*/  IMAD R9, R23, R8, R9 ;  /* 0x0000000817097224 */ /* 0x000fca00078e0209 */
[----:B------:R-:W-:-:S07]  /*2b10*/  IADD3 R21, PT, PT, R21, R9, RZ ;  /* 0x0000000915157210 */ /* 0x000fce0007ffe0ff */
.L_x_30029:
        /* <DEDUP_REMOVED lines=31> */
.L_x_30043:
[----:B------:R-:W-:Y:S01]  /*2d10*/  IMAD.MOV.U32 R23, RZ, RZ, R3 ;  /* 0x000000ffff177224 */ /* 0x000fe200078e0003 */
[----:B------:R-:W-:Y:S01]  /*2d20*/  MOV R22, R6 ;  /* 0x0000000600167202 */ /* 0x000fe20000000f00 */
[----:B------:R-:W-:Y:S01]  /*2d30*/  IMAD.MOV.U32 R3, RZ, RZ, R7 ;  /* 0x000000ffff037224 */ /* 0x000fe200078e0007 */
[----:B------:R-:W-:-:S07]  /*2d40*/  MOV R24, 0x2d60 ;  /* 0x00002d6000187802 */ /* 0x000fce0000000f00 */
[----:B-1----:R-:W-:Y:S05]  /*2d50*/  CALL.REL.NOINC `($__internal_619_$__cuda_sm20_rem_s64) ;  /* 0x0000004000e87944 */ /* 0x002fea0003c00000 */
[----:B------:R-:W-:-:S07]  /*2d60*/  MOV R8, R4 ;  /* 0x0000000400087202 */ /* 0x000fce0000000f00 */
.L_x_30044:
[----:B------:R-:W-:Y:S05]  /*2d70*/  BSYNC.RECONVERGENT B1 ;  /* 0x0000000000017941 */ /* 0x000fea0003800200 */
.L_x_30042:
        /* <DEDUP_REMOVED lines=30> */
.L_x_30046:
[----:B------:R-:W-:Y:S01]  /*2f60*/  IMAD.MOV.U32 R22, RZ, RZ, R6 ;  /* 0x000000ffff167224 */ /* 0x000fe200078e0006 */
[----:B------:R-:W-:Y:S01]  /*2f70*/  MOV R3, R7 ;  /* 0x0000000700037202 */ /* 0x000fe20000000f00 */
[----:B------:R-:W-:Y:S01]  /*2f80*/  IMAD.MOV.U32 R4, RZ, RZ, R18 ;  /* 0x000000ffff047224 */ /* 0x000fe200078e0012 */
[----:B------:R-:W-:Y:S02]  /*2f90*/  MOV R23, R19 ;  /* 0x0000001300177202 */ /* 0x000fe40000000f00 */
[----:B------:R-:W-:-:S07]  /*2fa0*/  MOV R24, 0x2fc0 ;  /* 0x00002fc000187802 */ /* 0x000fce0000000f00 */
[----:B-1----:R-:W-:Y:S05]  /*2fb0*/  CALL.REL.NOINC `($__internal_619_$__cuda_sm20_rem_s64) ;  /* 0x0000004000507944 */ /* 0x002fea0003c00000 */
[----:B------:R-:W-:-:S07]  /*2fc0*/  IMAD.MOV.U32 R5, RZ, RZ, R9 ;  /* 0x000000ffff057224 */ /* 0x000fce00078e0009 */
.L_x_30047:
[----:B------:R-:W-:Y:S05]  /*2fd0*/  BSYNC.RECONVERGENT B1 ;  /* 0x0000000000017941 */ /* 0x000fea0003800200 */
.L_x_30045:
[----:B------:R-:W-:Y:S02]  /*2fe0*/  IMAD R3, R5, R14, RZ ;  /* 0x0000000e05037224 */ /* 0x000fe400078e02ff */
[----:B------:R-:W-:-:S04]  /*2ff0*/  IMAD.WIDE.U32 R20, R14, R4, R20 ;  /* 0x000000040e147225 */ /* 0x000fc800078e0014 */
[----:B------:R-:W-:-:S05]  /*3000*/  IMAD R3, R15, R4, R3 ;  /* 0x000000040f037224 */ /* 0x000fca00078e0203 */
[----:B------:R-:W-:-:S07]  /*3010*/  IADD3 R21, PT, PT, R21, R3, RZ ;  /* 0x0000000315157210 */ /* 0x000fce0007ffe0ff */
.L_x_30002:
[----:B------:R-:W0:Y:S02]  /*3020*/  LDCU.64 UR10, c[0x0][0x388] ;  /* 0x00007100ff0a77ac */ /* 0x000e240008000a00 */
[----:B0-----:R-:W-:-:S04]  /*3030*/  IADD3 R20, P0, PT, R20, UR10, RZ ;  /* 0x0000000a14147c10 */ /* 0x001fc8000ff1e0ff */
[----:B------:R-:W-:Y:S02]  /*3040*/  IADD3.X R21, PT, PT, R21, UR11, RZ, P0, !PT ;  /* 0x0000000b15157c10 */ /* 0x000fe400087fe4ff */
[----:B------:R-:W-:-:S03]  /*3050*/  IADD3 R12, P0, PT, R12, UR10, RZ ;  /* 0x0000000a0c0c7c10 */ /* 0x000fc6000ff1e0ff */
[----:B------:R-:W2:Y:S01]  /*3060*/  LDG.E.S8 R20, desc[UR14][R20.64] ;  /* 0x0000000e14147981 */ /* 0x000ea2000c1e1300 */
[----:B------:R-:W-:-:S05]  /*3070*/  IADD3.X R13, PT, PT, R13, UR11, RZ, P0, !PT ;  /* 0x0000000b0d0d7c10 */ /* 0x000fca00087fe4ff */
[----:B------:R-:W3:Y:S01]  /*3080*/  LDG.E.S8 R12, desc[UR14][R12.64] ;  /* 0x0000000e0c0c7981 */ /* 0x000ee2000c1e1300 */
[----:B--2---:R-:W-:-:S04]  /*3090*/  IMAD.MOV R5, RZ, RZ, -R20 ;  /* 0x000000ffff057224 */ /* 0x004fc800078e0a14 */
[----:B------:R-:W-:Y:S02]  /*30a0*/  IMAD R4, R5, R20, RZ ;  /* 0x0000001405047224 */ /* 0x000fe400078e02ff */
[----:B---3--:R-:W-:-:S05]  /*30b0*/  IMAD R3, R12, R12, RZ ;  /* 0x0000000c0c037224 */ /* 0x008fca00078e02ff */
[----:B------:R-:W-:-:S04]  /*30c0*/  ISETP.NE.AND P0, PT, R3, R4, PT ;  /* 0x000000040300720c */ /* 0x000fc80003f05270 */
[----:B------:R-:W-:-:S05]  /*30d0*/  SEL R3, RZ, 0x1, !P0 ;  /* 0x00000001ff037807 */ /* 0x000fca0004000000 */
[----:B------:R0:W-:Y:S01]  /*30e0*/  STS.U8 [R0+UR4], R3 ;  /* 0x0000000300007988 */ /* 0x0001e20008000004 */
[----:B------:R-:W-:Y:S05]  /*30f0*/  BRA `(.L_x_30048) ;  /* 0x0000003400907947 */ /* 0x000fea0003800000 */
.L_x_30001:
        /* <DEDUP_REMOVED lines=17> */
[----:B------:R-:W2:Y:S08]  /*3210*/  LDC.64 R16, c[0x0][0x398] ;  /* 0x0000e600ff107b82 */ /* 0x000eb00000000a00 */
[----:B------:R-:W3:Y:S08]  /*3220*/  LDC.64 R18, c[0x0][0x390] ;  /* 0x0000e400ff127b82 */ /* 0x000ef00000000a00 */
[----:B------:R-:W4:Y:S02]  /*3230*/  LDC.64 R20, c[0x0][0x398] ;  /* 0x0000e600ff147b82 */ /* 0x000f240000000a00 */
.L_x_30075:
[----:B------:R-:W-:-:S05]  /*3240*/  IADD3 R3, PT, PT, R14, 0x3, RZ ;  /* 0x000000030e037810 */ /* 0x000fca0007ffe0ff */
[----:B0-----:R-:W-:-:S06]  /*3250*/  IMAD.WIDE.U32 R36, R3, 0x8, R22 ;  /* 0x0000000803247825 */ /* 0x001fcc00078e0016 */
[----:B------:R-:W5:Y:S01]  /*3260*/  LDG.E.64 R36, desc[UR14][R36.64] ;  /* 0x0000000e24247981 */ /* 0x000f62000c1e1b00 */
[----:B------:R-:W-:Y:S01]  /*3270*/  BSSY.RECONVERGENT B1, `(.L_x_30051) ;  /* 0x000002a000017945 */ /* 0x000fe20003800200 */
[----:B-----5:R-:W-:-:S04]  /*3280*/  LOP3.LUT R6, R5, R37, RZ, 0xfc, !PT ;  /* 0x0000002505067212 */ /* 0x020fc800078efcff */
        /* <DEDUP_REMOVED lines=9> */
[----:B------:R0:W5:Y:S02]  /*3320*/  F2I.FTZ.U32.TRUNC.NTZ R9, R8 ;  /* 0x0000000800097305 */ /* 0x000164000021f000 */
[----:B0-----:R-:W-:Y:S02]  /*3330*/  IMAD.MOV.U32 R8, RZ, RZ, RZ ;  /* 0x000000ffff087224 */ /* 0x001fe400078e00ff */
        /* <DEDUP_REMOVED lines=15> */
.L_x_30052:
[----:B------:R-:W-:Y:S01]  /*3430*/  MOV R26, R4 ;  /* 0x00000004001a7202 */ /* 0x000fe20000000f00 */
[----:B------:R-:W-:Y:S01]  /*3440*/  IMAD.MOV.U32 R11, RZ, RZ, R5 ;  /* 0x000000ffff0b7224 */ /* 0x000fe200078e0005 */
[----:B------:R-:W-:Y:S01]  /*3450*/  MOV R10, R36 ;  /* 0x00000024000a7202 */ /* 0x000fe20000000f00 */
[----:B------:R-:W-:Y:S01]  /*3460*/  IMAD.MOV.U32 R9, RZ, RZ, R37 ;  /* 0x000000ffff097224 */ /* 0x000fe200078e0025 */
[----:B------:R-:W-:-:S07]  /*3470*/  MOV R8, 0x3490 ;  /* 0x0000349000087802 */ /* 0x000fce0000000f00 */
[----:B-1234-:R-:W-:Y:S05]  /*3480*/  CALL.REL.NOINC `($__internal_618_$__cuda_sm20_div_s64) ;  /* 0x0000003400d07944 */ /* 0x01efea0003c00000 */
        /* <DEDUP_REMOVED lines=8> */
.L_x_30053:
[----:B------:R-:W-:Y:S05]  /*3510*/  BSYNC.RECONVERGENT B1 ;  /* 0x0000000000017941 */ /* 0x000fea0003800200 */
.L_x_30051:
[----:B------:R-:W-:Y:S01]  /*3520*/  IADD3 R5, PT, PT, R14, 0x2, RZ ;  /* 0x000000020e057810 */ /* 0x000fe20007ffe0ff */
        /* <DEDUP_REMOVED lines=36> */
.L_x_30055:
        /* <DEDUP_REMOVED lines=16> */
.L_x_30056:
[----:B------:R-:W-:Y:S05]  /*3870*/  BSYNC.RECONVERGENT B1 ;  /* 0x0000000000017941 */ /* 0x000fea0003800200 */
.L_x_30054:
[----:B------:R-:W-:Y:S02]  /*3880*/  VIADD R3, R14, 0x1 ;  /* 0x000000010e037836 */ /* 0x000fe40000000000 */
[----:B------:R-:W-:-:S04]  /*3890*/  IMAD.WIDE.U32 R10, R5, 0x8, R20 ;  /* 0x00000008050a7825 */ /* 0x000fc800078e0014 */
[----:B------:R-:W-:Y:S01]  /*38a0*/  IMAD.WIDE.U32 R38, R3, 0x8, R18 ;  /* 0x0000000803267825 */ /* 0x000fe200078e0012 */
[----:B------:R-:W3:Y:S05]  /*38b0*/  LDG.E.64 R4, desc[UR14][R10.64] ;  /* 0x0000000e0a047981 */ /* 0x000eea000c1e1b00 */
        /* <DEDUP_REMOVED lines=34> */
.L_x_30058:
        /* <DEDUP_REMOVED lines=17> */
.L_x_30059:
[----:B------:R-:W-:Y:S05]  /*3bf0*/  BSYNC.RECONVERGENT B1 ;  /* 0x0000000000017941 */ /* 0x000fea0003800200 */
.L_x_30057:
[----:B------:R-:W-:-:S04]  /*3c00*/  IMAD.WIDE.U32 R38, R14, 0x8, R18 ;  /* 0x000000080e267825 */ /* 0x000fc800078e0012 */
[----:B------:R-:W-:Y:S02]  /*3c10*/  IMAD.WIDE.U32 R8, R3, 0x8, R20 ;  /* 0x0000000803087825 */ /* 0x000fe400078e0014 */
[----:B------:R-:W3:Y:S04]  /*3c20*/  LDG.E.64 R38, desc[UR14][R38.64] ;  /* 0x0000000e26267981 */ /* 0x000ee8000c1e1b00 */
[----:B------:R-:W4:Y:S01]  /*3c30*/  LDG.E.64 R8, desc[UR14][R8.64] ;  /* 0x0000000e08087981 */ /* 0x000f22000c1e1b00 */
[----:B------:R-:W-:Y:S01]  /*3c40*/  MOV R41, R5 ;  /* 0x0000000500297202 */ /* 0x000fe20000000f00 */
[----:B------:R-:W-:Y:S01]  /*3c50*/  BSSY.RECONVERGENT B1, `(.L_x_30060) ;  /* 0x0000032000017945 */ /* 0x000fe20003800200 */
[----:B------:R-:W-:Y:S01]  /*3c60*/  VIADD R6, R14, 0xfffffffc ;  /* 0xfffffffc0e067836 */ /* 0x000fe20000000000 */
        /* <DEDUP_REMOVED lines=31> */
.L_x_30061:
[----:B------:R-:W-:Y:S01]  /*3e60*/  MOV R26, R36 ;  /* 0x00000024001a7202 */ /* 0x000fe20000000f00 */
[----:B------:R-:W-:Y:S01]  /*3e70*/  IMAD.MOV.U32 R11, RZ, RZ, R37 ;  /* 0x000000ffff0b7224 */ /* 0x000fe200078e0025 */
[----:B------:R-:W-:Y:S01]  /*3e80*/  MOV R10, R38 ;  /* 0x00000026000a7202 */ /* 0x000fe20000000f00 */
[----:B------:R-:W-:Y:S01]  /*3e90*/  IMAD.MOV.U32 R9, RZ, RZ, R39 ;  /* 0x000000ffff097224 */ /* 0x000fe200078e0027 */
[----:B------:R-:W-:-:S07]  /*3ea0*/  MOV R8, 0x3ec0 ;  /* 0x00003ec000087802 */ /* 0x000fce0000000f00 */
[----:B-12---:R-:W-:Y:S05]  /*3eb0*/  CALL.REL.NOINC `($__internal_618_$__cuda_sm20_div_s64) ;  /* 0x0000002c00447944 */ /* 0x006fea0003c00000 */
        /* <DEDUP_REMOVED lines=11> */
.L_x_30062:
[----:B------:R-:W-:Y:S05]  /*3f70*/  BSYNC.RECONVERGENT B1 ;  /* 0x0000000000017941 */ /* 0x000fea0003800200 */
.L_x_30060:
        /* <DEDUP_REMOVED lines=38> */
.L_x_30064:
        /* <DEDUP_REMOVED lines=17> */
.L_x_30065:
[----:B------:R-:W-:Y:S05]  /*42f0*/  BSYNC.RECONVERGENT B1 ;  /* 0x0000000000017941 */ /* 0x000fea0003800200 */
.L_x_30063:
        /* <DEDUP_REMOVED lines=38> */
.L_x_30067:
        /* <DEDUP_REMOVED lines=17> */
.L_x_30068:
[----:B------:R-:W-:Y:S05]  /*4670*/  BSYNC.RECONVERGENT B1 ;  /* 0x0000000000017941 */ /* 0x000fea0003800200 */
.L_x_30066:
        /* <DEDUP_REMOVED lines=38> */
.L_x_30070:
        /* <DEDUP_REMOVED lines=17> */
.L_x_30071:
[----:B------:R-:W-:Y:S05]  /*49f0*/  BSYNC.RECONVERGENT B1 ;  /* 0x0000000000017941 */ /* 0x000fea0003800200 */
.L_x_30069:
        /* <DEDUP_REMOVED lines=36> */
.L_x_30073:
        /* <DEDUP_REMOVED lines=17> */
.L_x_30074:
[----:B------:R-:W-:Y:S05]  /*4d50*/  BSYNC.RECONVERGENT B1 ;  /* 0x0000000000017941 */ /* 0x000fea0003800200 */
.L_x_30072:
[----:B--2---:R-:W-:-:S06]  /*4d60*/  IMAD.WIDE.U32 R8, R6, 0x8, R16 ;  /* 0x0000000806087825 */ /* 0x004fcc00078e0010 */
        /* <DEDUP_REMOVED lines=13> */
.L_x_30050:
        /* <DEDUP_REMOVED lines=36> */
.L_x_30078:
        /* <DEDUP_REMOVED lines=15> */
.L_x_30079:
[----:B------:R-:W-:Y:S05]  /*5170*/  BSYNC.RECONVERGENT B1 ;  /* 0x0000000000017941 */ /* 0x000fea0003800200 */
.L_x_30077:
        /* <DEDUP_REMOVED lines=39> */
.L_x_30081:
        /* <DEDUP_REMOVED lines=17> */
.L_x_30082:
[----:B------:R-:W-:Y:S05]  /*5500*/  BSYNC.RECONVERGENT B1 ;  /* 0x0000000000017941 */ /* 0x000fea0003800200 */
.L_x_30080:
        /* <DEDUP_REMOVED lines=39> */
.L_x_30084:
        /* <DEDUP_REMOVED lines=17> */
.L_x_30085:
[----:B------:R-:W-:Y:S05]  /*5890*/  BSYNC.RECONVERGENT B1 ;  /* 0x0000000000017941 */ /* 0x000fea0003800200 */
.L_x_30083:
        /* <DEDUP_REMOVED lines=40> */
.L_x_30087:
[----:B------:R-:W-:Y:S01]  /*5b20*/  MOV R26, R20 ;  /* 0x00000014001a7202 */ /* 0x000fe20000000f00 */
[----:B------:R-:W-:Y:S01]  /*5b30*/  IMAD.MOV.U32 R10, RZ, RZ, R4 ;  /* 0x000000ffff0a7224 */ /* 0x000fe200078e0004 */
[----:B------:R-:W-:Y:S02]  /*5b40*/  MOV R11, R21 ;  /* 0x00000015000b7202 */ /* 0x000fe40000000f00 */
[----:B------:R-:W-:Y:S02]  /*5b50*/  MOV R9, R5 ;  /* 0x0000000500097202 */ /* 0x000fe40000000f00 */
[----:B------:R-:W-:-:S07]  /*5b60*/  MOV R8, 0x5b80 ;  /* 0x00005b8000087802 */ /* 0x000fce0000000f00 */
[----:B-1----:R-:W-:Y:S05]  /*5b70*/  CALL.REL.NOINC `($__internal_618_$__cuda_sm20_div_s64) ;  /* 0x0000001000147944 */ /* 0x002fea0003c00000 */
        /* <DEDUP_REMOVED lines=11> */
.L_x_30088:
[----:B------:R-:W-:Y:S05]  /*5c30*/  BSYNC.RECONVERGENT B1 ;  /* 0x0000000000017941 */ /* 0x000fea0003800200 */
.L_x_30086:
        /* <DEDUP_REMOVED lines=10> */
.L_x_30076:
        /* <DEDUP_REMOVED lines=34> */
.L_x_30091:
[----:B------:R-:W-:Y:S01]  /*5f00*/  IMAD.MOV.U32 R26, RZ, RZ, R4 ;  /* 0x000000ffff1a7224 */ /* 0x000fe200078e0004 */
[----:B------:R-:W-:Y:S01]  /*5f10*/  MOV R11, R5 ;  /* 0x00000005000b7202 */ /* 0x000fe20000000f00 */
[----:B------:R-:W-:Y:S01]  /*5f20*/  IMAD.MOV.U32 R9, RZ, RZ, R17 ;  /* 0x000000ffff097224 */ /* 0x000fe200078e0011 */
[----:B------:R-:W-:Y:S02]  /*5f30*/  MOV R10, R16 ;  /* 0x00000010000a7202 */ /* 0x000fe40000000f00 */
[----:B------:R-:W-:-:S07]  /*5f40*/  MOV R8, 0x5f60 ;  /* 0x00005f6000087802 */ /* 0x000fce0000000f00 */
[----:B-1----:R-:W-:Y:S05]  /*5f50*/  CALL.REL.NOINC `($__internal_618_$__cuda_sm20_div_s64) ;  /* 0x0000000c001c7944 */ /* 0x002fea0003c00000 */
        /* <DEDUP_REMOVED lines=9> */
.L_x_30092:
[----:B------:R-:W-:Y:S05]  /*5ff0*/  BSYNC.RECONVERGENT B1 ;  /* 0x0000000000017941 */ /* 0x000fea0003800200 */
.L_x_30090:
        /* <DEDUP_REMOVED lines=39> */
.L_x_30094:
        /* <DEDUP_REMOVED lines=17> */
.L_x_30095:
[----:B------:R-:W-:Y:S05]  /*6380*/  BSYNC.RECONVERGENT B1 ;  /* 0x0000000000017941 */ /* 0x000fea0003800200 */
.L_x_30093:
        /* <DEDUP_REMOVED lines=10> */
.L_x_30089:
        /* <DEDUP_REMOVED lines=30> */
.L_x_30097:
[----:B------:R-:W-:Y:S01]  /*6610*/  IMAD.MOV.U32 R3, RZ, RZ, R23 ;  /* 0x000000ffff037224 */ /* 0x000fe200078e0017 */
[----:B------:R-:W-:Y:S02]  /*6620*/  MOV R23, R5 ;  /* 0x0000000500177202 */ /* 0x000fe40000000f00 */
[----:B------:R-:W-:-:S07]  /*6630*/  MOV R24, 0x6650 ;  /* 0x0000665000187802 */ /* 0x000fce0000000f00 */
[----:B-1----:R-:W-:Y:S05]  /*6640*/  CALL.REL.NOINC `($__internal_619_$__cuda_sm20_rem_s64) ;  /* 0x0000000800ac7944 */ /* 0x002fea0003c00000 */
[----:B------:R-:W-:-:S07]  /*6650*/  MOV R5, R9 ;  /* 0x0000000900057202 */ /* 0x000fce0000000f00 */
.L_x_30098:
[----:B------:R-:W-:Y:S05]  /*6660*/  BSYNC.RECONVERGENT B1 ;  /* 0x0000000000017941 */ /* 0x000fea0003800200 */
.L_x_30096:
        /* <DEDUP_REMOVED lines=8> */
.L_x_30049:
[----:B------:R-:W-:-:S05]  /*66f0*/  MOV R13, R7 ;  /* 0x00000007000d7202 */ /* 0x000fca0000000f00 */
[----:B------:R-:W2:Y:S02]  /*6700*/  LDG.E.U8 R12, desc[UR14][R12.64] ;  /* 0x0000000e0c0c7981 */ /* 0x000ea4000c1e1100 */
[----:B--2---:R-:W-:-:S04]  /*6710*/  ISETP.NE.AND P0, PT, R12, RZ, PT ;  /* 0x000000ff0c00720c */ /* 0x004fc80003f05270 */
[----:B------:R-:W-:-:S05]  /*6720*/  SEL R3, RZ, 0x1, !P0 ;  /* 0x00000001ff037807 */ /* 0x000fca0004000000 */
[----:B------:R2:W-:Y:S04]  /*6730*/  STS.U8 [R0+UR4], R3 ;  /* 0x0000000300007988 */ /* 0x0005e80008000004 */
.L_x_30048:
[----:B------:R-:W-:Y:S05]  /*6740*/  BSYNC.RECONVERGENT B0 ;  /* 0x0000000000007941 */ /* 0x000fea0003800200 */
.L_x_30000:
[----:B------:R-:W-:Y:S01]  /*6750*/  BAR.SYNC.DEFER_BLOCKING 0x0 ;  /* 0x0000000000007b1d */ /* 0x000fe20000010000 */
[----:B------:R-:W-:Y:S01]  /*6760*/  UISETP.GE.U32.AND UP0, UPT, UR5, 0x42, UPT ;  /* 0x000000420500788c */ /* 0x000fe2000bf06070 */
[----:B------:R-:W-:-:S08]  /*6770*/  ISETP.GT.U32.AND P2, PT, R0, 0x1f, PT ;  /* 0x0000001f0000780c */ /* 0x000fd00003f44070 */
[----:B------:R-:W-:Y:S05]  /*6780*/  BRA.U !UP0, `(.L_x_30099) ;  /* 0x0000000108307547 */ /* 0x000fea000b800000 */
.L_x_30100:
[----:B------:R-:W-:Y:S02]  /*6790*/  USHF.R.U32.HI UR6, URZ, 0x1, UR5 ;  /* 0x00000001ff067899 */ /* 0x000fe40008011605 */
[----:B------:R-:W-:-:S04]  /*67a0*/  UISETP.GT.U32.AND UP0, UPT, UR5, 0x83, UPT ;  /* 0x000000830500788c */ /* 0x000fc8000bf04070 */
[----:B------:R-:W-:Y:S01]  /*67b0*/  ISETP.GE.U32.AND P1, PT, R0, UR6, PT ;  /* 0x0000000600007c0c */ /* 0x000fe2000bf26070 */
[----:B------:R-:W-:-:S12]  /*67c0*/  UMOV UR5, UR6 ;  /* 0x0000000600057c82 */ /* 0x000fd80008000000 */
[----:B---3--:R-:W3:Y:S04]  /*67d0*/  @!P1 LDS.S8 R4, [R2+UR6] ;  /* 0x0000000602049984 */ /* 0x008ee80008000200 */
[----:B0-2---:R-:W0:Y:S01]  /*67e0*/  @!P1 LDS.S8 R3, [R0+UR4] ;  /* 0x0000000400039984 */ /* 0x005e220008000200 */
[----:B---3--:R-:W-:-:S05]  /*67f0*/  @!P1 IMAD.MOV R4, RZ, RZ, -R4 ;  /* 0x000000ffff049224 */ /* 0x008fca00078e0a04 */
[----:B0-----:R-:W-:-:S04]  /*6800*/  @!P1 ISETP.NE.AND P0, PT, R3, R4, PT ;  /* 0x000000040300920c */ /* 0x001fc80003f05270 */
[----:B------:R-:W-:-:S05]  /*6810*/  @!P1 SEL R3, RZ, 0x1, !P0 ;  /* 0x00000001ff039807 */ /* 0x000fca0004000000 */
[----:B------:R3:W-:Y:S01]  /*6820*/  @!P1 STS.U8 [R0+UR4], R3 ;  /* 0x0000000300009988 */ /* 0x0007e20008000004 */
[----:B------:R-:W-:Y:S06]  /*6830*/  BAR.SYNC.DEFER_BLOCKING 0x0 ;  /* 0x0000000000007b1d */ /* 0x000fec0000010000 */
[----:B------:R-:W-:Y:S05]  /*6840*/  BRA.U UP0, `(.L_x_30100) ;  /* 0xfffffffd00d07547 */ /* 0x000fea000b83ffff */
.L_x_30099:
[----:B------:R-:W-:Y:S05]  /*6850*/  @P2 EXIT ;  /* 0x000000000000294d */ /* 0x000fea0003800000 */
[----:B------:R-:W-:Y:S04]  /*6860*/  LDS.S8 R2, [R0+UR4] ;  /* 0x0000000400027984 */ /* 0x000fe80008000200 */
[----:B0-23--:R-:W0:Y:S02]  /*6870*/  LDS.S8 R3, [R0+UR4+0x20] ;  /* 0x0000200400037984 */ /* 0x00de240008000200 */
[----:B0-----:R-:W-:-:S04]  /*6880*/  IADD3 R3, PT, PT, -R3, RZ, RZ ;  /* 0x000000ff03037210 */ /* 0x001fc80007ffe1ff */
[----:B------:R-:W-:-:S04]  /*6890*/  ISETP.NE.AND P0, PT, R2, R3, PT ;  /* 0x000000030200720c */ /* 0x000fc80003f05270 */
[----:B------:R-:W-:-:S05]  /*68a0*/  SEL R3, RZ, 0x1, !P0 ;  /* 0x00000001ff037807 */ /* 0x000fca0004000000 */
[----:B------:R-:W-:Y:S04]  /*68b0*/  STS.U8 [R0+UR4], R3 ;  /* 0x0000000300007988 */ /* 0x000fe80008000004 */
[----:B------:R-:W-:Y:S04]  /*68c0*/  LDS.S8 R2, [R0+UR4] ;  /* 0x0000000400027984 */ /* 0x000fe80008000200 */
[----:B------:R-:W0:Y:S02]  /*68d0*/  LDS.S8 R4, [R0+UR4+0x10] ;  /* 0x0000100400047984 */ /* 0x000e240008000200 */
[----:B0-----:R-:W-:-:S04]  /*68e0*/  IADD3 R5, PT, PT, -R4, RZ, RZ ;  /* 0x000000ff04057210 */ /* 0x001fc80007ffe1ff */
        /* <DEDUP_REMOVED lines=46> */
        .weak           $__internal_618_$__cuda_sm20_div_s64
        .type           $__internal_618_$__cuda_sm20_div_s64,@function
        .size           $__internal_618_$__cuda_sm20_div_s64,($__internal_619_$__cuda_sm20_rem_s64 - $__internal_618_$__cuda_sm20_div_s64)
$__internal_618_$__cuda_sm20_div_s64:
        /* <DEDUP_REMOVED lines=82> */
[----:B------:R-:W-:Y:S06]  /*70f0*/  RET.REL.NODEC R8 `(contiguous_sum_square2_bool) ;  /* 0xffffff8c08c07950 */ /* 0x000fec0003c3ffff */
        .weak           $__internal_619_$__cuda_sm20_rem_s64
        .type           $__internal_619_$__cuda_sm20_rem_s64,@function
        .size           $__internal_619_$__cuda_sm20_rem_s64,(.L_x_30947 - $__internal_619_$__cuda_sm20_rem_s64)
$__internal_619_$__cuda_sm20_rem_s64:
        /* <DEDUP_REMOVED lines=76> */
[----:B------:R-:W-:Y:S06]  /*75c0*/  RET.REL.NODEC R24 `(contiguous_sum_square2_bool) ;  /* 0xffffff88188c7950 */ /* 0x000fec0003c3ffff */
.L_x_30101:
        /* <DEDUP_REMOVED lines=11> */
.L_x_30947:


//--------------------- .text.uncontiguous_cumulate_sum_square_bool --------------------------
	.section	.text.uncontiguous_cumulate_sum_square_bool,"ax",@progbits
	.align	128
        .global         uncontiguous_cumulate_sum_square_bool
        .type           uncontiguous_cumulate_sum_square_bool,@function
        .size           uncontiguous_cumulate_sum_square_bool,(.L_x_30949 - uncontiguous_cumulate_sum_square_bool)
        .other          uncontiguous_cumulate_sum_square_bool,@"STO_CUDA_ENTRY STV_DEFAULT"
uncontiguous_cumulate_sum_square_bool:
.text.uncontiguous_cumulate_sum_square_bool:
        /* <DEDUP_REMOVED lines=38> */
.L_x_30130:
        /* <DEDUP_REMOVED lines=32> */
.L_x_30107:
[----:B------:R-:W-:Y:S01]  /*0460*/  IMAD.MOV.U32 R26, RZ, RZ, R4 ;  /* 0x000000ffff1a7224 */ /* 0x000fe200078e0004 */
[----:B------:R-:W-:Y:S01]  /*0470*/  MOV R11, R5 ;  /* 0x00000005000b7202 */ /* 0x000fe20000000f00 */
[----:B------:R-:W-:Y:S01]  /*0480*/  IMAD.MOV.U32 R10, RZ, RZ, R36 ;  /* 0x000000ffff0a7224 */ /* 0x000fe200078e0024 */
[----:B------:R-:W-:Y:S02]  /*0490*/  MOV R9, R37 ;  /* 0x0000002500097202 */ /* 0x000fe40000000f00 */
[----:B------:R-:W-:-:S07]  /*04a0*/  MOV R8, 0x4c0 ;  /* 0x000004c000087802 */ /* 0x000fce0000000f00 */
[----:B-1----:R-:W-:Y:S05]  /*04b0*/  CALL.REL.NOINC `($__internal_620_$__cuda_sm20_div_s64) ;  /* 0x00000064006c7944 */ /* 0x002fea0003c00000 */
        /* <DEDUP_REMOVED lines=9> */
.L_x_30108:
[----:B------:R-:W-:Y:S05]  /*0550*/  BSYNC.RECONVERGENT B1 ;  /* 0x0000000000017941 */ /* 0x000fea0003800200 */
.L_x_30106:
        /* <DEDUP_REMOVED lines=33> */
.L_x_30110:
[----:B------:R-:W-:Y:S01]  /*0770*/  IMAD.MOV.U32 R26, RZ, RZ, R18 ;  /* 0x000000ffff1a7224 */ /* 0x000fe200078e0012 */
[----:B------:R-:W-:Y:S01]  /*0780*/  MOV R11, R19 ;  /* 0x00000013000b7202 */ /* 0x000fe20000000f00 */
[----:B------:R-:W-:Y:S01]  /*0790*/  IMAD.MOV.U32 R10, RZ, RZ, R36 ;  /* 0x000000ffff0a7224 */ /* 0x000fe200078e0024 */
[----:B------:R-:W-:Y:S02]  /*07a0*/  MOV R9, R37 ;  /* 0x0000002500097202 */ /* 0x000fe40000000f00 */
[----:B------:R-:W-:-:S07]  /*07b0*/  MOV R8, 0x7d0 ;  /* 0x000007d000087802 */ /* 0x000fce0000000f00 */
[----:B------:R-:W-:Y:S05]  /*07c0*/  CALL.REL.NOINC `($__internal_620_$__cuda_sm20_div_s64) ;  /* 0x0000006000a87944 */ /* 0x000fea0003c00000 */
        /* <DEDUP_REMOVED lines=9> */
.L_x_30111:
[----:B------:R-:W-:Y:S05]  /*0860*/  BSYNC.RECONVERGENT B1 ;  /* 0x0000000000017941 */ /* 0x000fea0003800200 */
.L_x_30109:
        /* <DEDUP_REMOVED lines=34> */
.L_x_30113:
[----:B------:R-:W-:Y:S01]  /*0a90*/  MOV R26, R22 ;  /* 0x00000016001a7202 */ /* 0x000fe20000000f00 */
[----:B------:R-:W-:Y:S01]  /*0aa0*/  IMAD.MOV.U32 R11, RZ, RZ, R23 ;  /* 0x000000ffff0b7224 */ /* 0x000fe200078e0017 */
[----:B------:R-:W-:Y:S01]  /*0ab0*/  MOV R10, R40 ;  /* 0x00000028000a7202 */ /* 0x000fe20000000f00 */
[----:B------:R-:W-:Y:S01]  /*0ac0*/  IMAD.MOV.U32 R9, RZ, RZ, R41 ;  /* 0x000000ffff097224 */ /* 0x000fe200078e0029 */
[----:B------:R-:W-:-:S07]  /*0ad0*/  MOV R8, 0xaf0 ;  /* 0x00000af000087802 */ /* 0x000fce0000000f00 */
[----:B------:R-:W-:Y:S05]  /*0ae0*/  CALL.REL.NOINC `($__internal_620_$__cuda_sm20_div_s64) ;  /* 0x0000005c00e07944 */ /* 0x000fea0003c00000 */
        /* <DEDUP_REMOVED lines=10> */
.L_x_30114:
[----:B------:R-:W-:Y:S05]  /*0b90*/  BSYNC.RECONVERGENT B1 ;  /* 0x0000000000017941 */ /* 0x000fea0003800200 */
.L_x_30112:
        /* <DEDUP_REMOVED lines=35> */
.L_x_30116:
[----:B------:R-:W-:Y:S01]  /*0dd0*/  IMAD.MOV.U32 R26, RZ, RZ, R42 ;  /* 0x000000ffff1a7224 */ /* 0x000fe200078e002a */
[----:B------:R-:W-:Y:S01]  /*0de0*/  MOV R11, R43 ;  /* 0x0000002b000b7202 */ /* 0x000fe20000000f00 */
[----:B------:R-:W-:Y:S01]  /*0df0*/  IMAD.MOV.U32 R10, RZ, RZ, R40 ;  /* 0x000000ffff0a7224 */ /* 0x000fe200078e0028 */
[----:B------:R-:W-:Y:S02]  /*0e00*/  MOV R9, R41 ;  /* 0x0000002900097202 */ /* 0x000fe40000000f00 */
[----:B------:R-:W-:-:S07]  /*0e10*/  MOV R8, 0xe30 ;  /* 0x00000e3000087802 */ /* 0x000fce0000000f00 */
[----:B------:R-:W-:Y:S05]  /*0e20*/  CALL.REL.NOINC `($__internal_620_$__cuda_sm20_div_s64) ;  /* 0x0000005c00107944 */ /* 0x000fea0003c00000 */
        /* <DEDUP_REMOVED lines=11> */
.L_x_30117:
[----:B------:R-:W-:Y:S05]  /*0ee0*/  BSYNC.RECONVERGENT B1 ;  /* 0x0000000000017941 */ /* 0x000fea0003800200 */
.L_x_30115:
        /* <DEDUP_REMOVED lines=36> */
.L_x_30119:
        /* <DEDUP_REMOVED lines=16> */
.L_x_30120:
[----:B------:R-:W-:Y:S05]  /*1230*/  BSYNC.RECONVERGENT B1 ;  /* 0x0000000000017941 */ /* 0x000fea0003800200 */
.L_x_30118:
        /* <DEDUP_REMOVED lines=34> */
.L_x_30122:
[----:B------:R-:W-:Y:S01]  /*1460*/  MOV R26, R40 ;  /* 0x00000028001a7202 */ /* 0x000fe20000000f00 */
[----:B------:R-:W-:Y:S01]  /*1470*/  IMAD.MOV.U32 R11, RZ, RZ, R41 ;  /* 0x000000ffff0b7224 */ /* 0x000fe200078e0029 */
[----:B------:R-:W-:Y:S01]  /*1480*/  MOV R10, R20 ;  /* 0x00000014000a7202 */ /* 0x000fe20000000f00 */
[----:B------:R-:W-:Y:S01]  /*1490*/  IMAD.MOV.U32 R9, RZ, RZ, R21 ;  /* 0x000000ffff097224 */ /* 0x000fe200078e0015 */
[----:B------:R-:W-:-:S07]  /*14a0*/  MOV R8, 0x14c0 ;  /* 0x000014c000087802 */ /* 0x000fce0000000f00 */
[----:B------:R-:W-:Y:S05]  /*14b0*/  CALL.REL.NOINC `($__internal_620_$__cuda_sm20_div_s64) ;  /* 0x00000054006c7944 */ /* 0x000fea0003c00000 */
        /* <DEDUP_REMOVED lines=11> */
.L_x_30123:
[----:B------:R-:W-:Y:S05]  /*1570*/  BSYNC.RECONVERGENT B1 ;  /* 0x0000000000017941 */ /* 0x000fea0003800200 */
.L_x_30121:
        /* <DEDUP_REMOVED lines=34> */
.L_x_30125:
[----:B------:R-:W-:Y:S01]  /*17a0*/  IMAD.MOV.U32 R26, RZ, RZ, R36 ;  /* 0x000000ffff1a7224 */ /* 0x000fe200078e0024 */
[----:B------:R-:W-:Y:S01]  /*17b0*/  MOV R11, R37 ;  /* 0x00000025000b7202 */ /* 0x000fe20000000f00 */
[----:B------:R-:W-:Y:S01]  /*17c0*/  IMAD.MOV.U32 R10, RZ, RZ, R20 ;  /* 0x000000ffff0a7224 */ /* 0x000fe200078e0014 */
[----:B------:R-:W-:Y:S02]  /*17d0*/  MOV R9, R21 ;  /* 0x0000001500097202 */ /* 0x000fe40000000f00 */
[----:B------:R-:W-:-:S07]  /*17e0*/  MOV R8, 0x1800 ;  /* 0x0000180000087802 */ /* 0x000fce0000000f00 */
[----:B------:R-:W-:Y:S05]  /*17f0*/  CALL.REL.NOINC `($__internal_620_$__cuda_sm20_div_s64) ;  /* 0x00000050009c7944 */ /* 0x000fea0003c00000 */
        /* <DEDUP_REMOVED lines=11> */
.L_x_30126:
[----:B------:R-:W-:Y:S05]  /*18b0*/  BSYNC.RECONVERGENT B1 ;  /* 0x0000000000017941 */ /* 0x000fea0003800200 */
.L_x_30124:
        /* <DEDUP_REMOVED lines=35> */
.L_x_30128:
[----:B------:R-:W-:Y:S01]  /*1af0*/  IMAD.MOV.U32 R26, RZ, RZ, R18 ;  /* 0x000000ffff1a7224 */ /* 0x000fe200078e0012 */
[----:B------:R-:W-:Y:S01]  /*1b00*/  MOV R11, R19 ;  /* 0x00000013000b7202 */ /* 0x000fe20000000f00 */
[----:B------:R-:W-:Y:S01]  /*1b10*/  IMAD.MOV.U32 R10, RZ, RZ, R20 ;  /* 0x000000ffff0a7224 */ /* 0x000fe200078e0014 */
[----:B------:R-:W-:Y:S02]  /*1b20*/  MOV R9, R21 ;  /* 0x0000001500097202 */ /* 0x000fe40000000f00 */
[----:B------:R-:W-:-:S07]  /*1b30*/  MOV R8, 0x1b50 ;  /* 0x00001b5000087802 */ /* 0x000fce0000000f00 */
[----:B------:R-:W-:Y:S05]  /*1b40*/  CALL.REL.NOINC `($__internal_620_$__cuda_sm20_div_s64) ;  /* 0x0000004c00c87944 */ /* 0x000fea0003c00000 */
        /* <DEDUP_REMOVED lines=11> */
.L_x_30129:
[----:B------:R-:W-:Y:S05]  /*1c00*/  BSYNC.RECONVERGENT B1 ;  /* 0x0000000000017941 */ /* 0x000fea0003800200 */
.L_x_30127:
        /* <DEDUP_REMOVED lines=9> */
.L_x_30105:
        /* <DEDUP_REMOVED lines=36> */
.L_x_30133:
[----:B------:R-:W-:Y:S01]  /*1ee0*/  MOV R26, R4 ;  /* 0x00000004001a7202 */ /* 0x000fe20000000f00 */
[----:B------:R-:W-:Y:S01]  /*1ef0*/  IMAD.MOV.U32 R11, RZ, RZ, R5 ;  /* 0x000000ffff0b7224 */ /* 0x000fe200078e0005 */
[----:B------:R-:W-:Y:S01]  /*1f00*/  MOV R10, R6 ;  /* 0x00000006000a7202 */ /* 0x000fe20000000f00 */
[----:B------:R-:W-:Y:S01]  /*1f10*/  IMAD.MOV.U32 R9, RZ, RZ, R7 ;  /* 0x000000ffff097224 */ /* 0x000fe200078e0007 */
[----:B------:R-:W-:-:S07]  /*1f20*/  MOV R8, 0x1f40 ;  /* 0x00001f4000087802 */ /* 0x000fce0000000f00 */
[----:B------:R-:W-:Y:S05]  /*1f30*/  CALL.REL.NOINC `($__internal_620_$__cuda_sm20_div_s64) ;  /* 0x0000004800cc7944 */ /* 0x000fea0003c00000 */
        /* <DEDUP_REMOVED lines=9> */
.L_x_30134:
[----:B------:R-:W-:Y:S05]  /*1fd0*/  BSYNC.RECONVERGENT B1 ;  /* 0x0000000000017941 */ /* 0x000fea0003800200 */
.L_x_30132:
        /* <DEDUP_REMOVED lines=34> */
.L_x_30136:
        /* <DEDUP_REMOVED lines=14> */
.L_x_30137:
[----:B------:R-:W-:Y:S05]  /*22e0*/  BSYNC.RECONVERGENT B1 ;  /* 0x0000000000017941 */ /* 0x000fea0003800200 */
.L_x_30135:
        /* <DEDUP_REMOVED lines=36> */
.L_x_30139:
        /* <DEDUP_REMOVED lines=17> */
.L_x_30140:
[----:B------:R-:W-:Y:S05]  /*2640*/  BSYNC.RECONVERGENT B1 ;  /* 0x0000000000017941 */ /* 0x000fea0003800200 */
.L_x_30138:
        /* <DEDUP_REMOVED lines=35> */
.L_x_30142:
[----:B------:R-:W-:Y:S01]  /*2880*/  MOV R26, R16 ;  /* 0x00000010001a7202 */ /* 0x000fe20000000f00 */
[----:B------:R-:W-:Y:S01]  /*2890*/  IMAD.MOV.U32 R11, RZ, RZ, R17 ;  /* 0x000000ffff0b7224 */ /* 0x000fe200078e0011 */
[----:B------:R-:W-:Y:S01]  /*28a0*/  MOV R10, R14 ;  /* 0x0000000e000a7202 */ /* 0x000fe20000000f00 */
[----:B------:R-:W-:Y:S01]  /*28b0*/  IMAD.MOV.U32 R9, RZ, RZ, R15 ;  /* 0x000000ffff097224 */ /* 0x000fe200078e000f */
[----:B------:R-:W-:-:S07]  /*28c0*/  MOV R8, 0x28e0 ;  /* 0x000028e000087802 */ /* 0x000fce0000000f00 */
[----:B------:R-:W-:Y:S05]  /*28d0*/  CALL.REL.NOINC `($__internal_620_$__cuda_sm20_div_s64) ;  /* 0x0000004000647944 */ /* 0x000fea0003c00000 */
        /* <DEDUP_REMOVED lines=10> */
.L_x_30143:
[----:B------:R-:W-:Y:S05]  /*2980*/  BSYNC.RECONVERGENT B1 ;  /* 0x0000000000017941 */ /* 0x000fea0003800200 */
.L_x_30141:
[----:B------:R-:W-:Y:S01]  /*2990*/  MOV R6, R20 ;  /* 0x0000001400067202 */ /* 0x000fe20000000f00 */
[----:B------:R-:W-:Y:S02]  /*29a0*/  IMAD R9, R9, R22, RZ ;  /* 0x0000001609097224 */ /* 0x000fe400078e02ff */
[----:B------:R-:W-:Y:S02]  /*29b0*/  VIADD R3, R3, 0xfffffffe ;  /* 0xfffffffe03037836 */ /* 0x000fe40000000000 */
[----:B------:R-:W-:-:S04]  /*29c0*/  IMAD.WIDE.U32 R20, R22, R8, R6 ;  /* 0x0000000816147225 */ /* 0x000fc800078e0006 */
[----:B------:R-:W-:-:S05]  /*29d0*/  IMAD R9, R23, R8, R9 ;  /* 0x0000000817097224 */ /* 0x000fca00078e0209 */
[----:B------:R-:W-:-:S07]  /*29e0*/  IADD3 R21, PT, PT, R21, R9, RZ ;  /* 0x0000000915157210 */ /* 0x000fce0007ffe0ff */
.L_x_30131:
        /* <DEDUP_REMOVED lines=31> */
.L_x_30145:
[----:B------:R-:W-:Y:S01]  /*2be0*/  IMAD.MOV.U32 R14, RZ, RZ, R4 ;  /* 0x000000ffff0e7224 */ /* 0x000fe200078e0004 */
[----:B------:R-:W-:Y:S01]  /*2bf0*/  MOV R23, R5 ;  /* 0x0000000500177202 */ /* 0x000fe20000000f00 */
[----:B------:R-:W-:Y:S01]  /*2c00*/  IMAD.MOV.U32 R22, RZ, RZ, R6 ;  /* 0x000000ffff167224 */ /* 0x000fe200078e0006 */
[----:B------:R-:W-:Y:S02]  /*2c10*/  MOV R15, R7 ;  /* 0x00000007000f7202 */ /* 0x000fe40000000f00 */
[----:B------:R-:W-:-:S07]  /*2c20*/  MOV R24, 0x2c40 ;  /* 0x00002c4000187802 */ /* 0x000fce0000000f00 */
[----:B------:R-:W-:Y:S05]  /*2c30*/  CALL.REL.NOINC `($__internal_621_$__cuda_sm20_rem_s64) ;  /* 0x0000004000d87944 */ /* 0x000fea0003c00000 */
.L_x_30146:
[----:B------:R-:W-:Y:S05]  /*2c40*/  BSYNC.RECONVERGENT B1 ;  /* 0x0000000000017941 */ /* 0x000fea0003800200 */
.L_x_30144:
        /* <DEDUP_REMOVED lines=31> */
.L_x_30148:
[----:B------:R-:W-:Y:S01]  /*2e40*/  MOV R22, R6 ;  /* 0x0000000600167202 */ /* 0x000fe20000000f00 */
[----:B------:R-:W-:Y:S01]  /*2e50*/  IMAD.MOV.U32 R15, RZ, RZ, R7 ;  /* 0x000000ffff0f7224 */ /* 0x000fe200078e0007 */
[----:B------:R-:W-:Y:S01]  /*2e60*/  MOV R14, R18 ;  /* 0x00000012000e7202 */ /* 0x000fe20000000f00 */
[----:B------:R-:W-:Y:S01]  /*2e70*/  IMAD.MOV.U32 R23, RZ, RZ, R19 ;  /* 0x000000ffff177224 */ /* 0x000fe200078e0013 */
[----:B------:R-:W-:-:S07]  /*2e80*/  MOV R24, 0x2ea0 ;  /* 0x00002ea000187802 */ /* 0x000fce0000000f00 */
[----:B------:R-:W-:Y:S05]  /*2e90*/  CALL.REL.NOINC `($__internal_621_$__cuda_sm20_rem_s64) ;  /* 0x0000004000407944 */ /* 0x000fea0003c00000 */
[----:B------:R-:W-:Y:S01]  /*2ea0*/  MOV R6, R8 ;  /* 0x0000000800067202 */ /* 0x000fe20000000f00 */
[----:B------:R-:W-:-:S07]  /*2eb0*/  IMAD.MOV.U32 R7, RZ, RZ, R9 ;  /* 0x000000ffff077224 */ /* 0x000fce00078e0009 */
.L_x_30149:
[----:B------:R-:W-:Y:S05]  /*2ec0*/  BSYNC.RECONVERGENT B1 ;  /* 0x0000000000017941 */ /* 0x000fea0003800200 */
.L_x_30147:
[----:B------:R-:W-:Y:S02]  /*2ed0*/  IMAD R3, R7, R4, RZ ;  /* 0x0000000407037224 */ /* 0x000fe400078e02ff */
[----:B------:R-:W-:-:S04]  /*2ee0*/  IMAD.WIDE.U32 R20, R4, R6, R20 ;  /* 0x0000000604147225 */ /* 0x000fc800078e0014 */
[----:B------:R-:W-:-:S05]  /*2ef0*/  IMAD R3, R5, R6, R3 ;  /* 0x0000000605037224 */ /* 0x000fca00078e0203 */
[----:B------:R-:W-:-:S07]  /*2f00*/  IADD3 R21, PT, PT, R21, R3, RZ ;  /* 0x0000000315157210 */ /* 0x000fce0007ffe0ff */
.L_x_30104:
[----:B------:R-:W0:Y:S02]  /*2f10*/  LDCU.64 UR12, c[0x0][0x388] ;  /* 0x00007100ff0c77ac */ /* 0x000e240008000a00 */
[----:B0-----:R-:W-:Y:S02]  /*2f20*/  IADD3 R20, P1, PT, R20, UR12, RZ ;  /* 0x0000000c14147c10 */ /* 0x001fe4000ff3e0ff */
[----:B------:R-:W-:Y:S02]  /*2f30*/  IADD3 R12, P0, PT, R12, UR12, RZ ;  /* 0x0000000c0c0c7c10 */ /* 0x000fe4000ff1e0ff */
[----:B------:R-:W-:Y:S02]  /*2f40*/  IADD3.X R21, PT, PT, R21, UR13, RZ, P1, !PT ;  /* 0x0000000d15157c10 */ /* 0x000fe40008ffe4ff */
[----:B------:R-:W-:-:S03]  /*2f50*/  IADD3.X R13, PT, PT, R13, UR13, RZ, P0, !PT ;  /* 0x0000000d0d0d7c10 */ /* 0x000fc600087fe4ff */
[----:B------:R-:W2:Y:S04]  /*2f60*/  LDG.E.S8 R20, desc[UR8][R20.64] ;  /* 0x0000000814147981 */ /* 0x000ea8000c1e1300 */
[----:B------:R-:W3:Y:S01]  /*2f70*/  LDG.E.S8 R12, desc[UR8][R12.64] ;  /* 0x000000080c0c7981 */ /* 0x000ee2000c1e1300 */
[----:B--2---:R-:W-:-:S05]  /*2f80*/  IMAD.MOV R3, RZ, RZ, -R20 ;  /* 0x000000ffff037224 */ /* 0x004fca00078e0a14 */
[----:B---3--:R-:W-:-:S04]  /*2f90*/  ISETP.NE.AND P0, PT, R12, R3, PT ;  /* 0x000000030c00720c */ /* 0x008fc80003f05270 */
[----:B------:R-:W-:-:S05]  /*2fa0*/  SEL R3, RZ, 0x1, !P0 ;  /* 0x00000001ff037807 */ /* 0x000fca0004000000 */
[----:B------:R0:W-:Y:S01]  /*2fb0*/  STS.U8 [R0+UR4], R3 ;  /* 0x0000000300007988 */ /* 0x0001e20008000004 */
[----:B------:R-:W-:Y:S05]  /*2fc0*/  BRA `(.L_x_30150) ;  /* 0x00000034009c7947 */ /* 0x000fea0003800000 */
.L_x_30103:
        /* <DEDUP_REMOVED lines=20> */
.L_x_30177:
        /* <DEDUP_REMOVED lines=33> */
.L_x_30154:
[----:B------:R-:W-:Y:S01]  /*3320*/  IMAD.MOV.U32 R26, RZ, RZ, R14 ;  /* 0x000000ffff1a7224 */ /* 0x000fe200078e000e */
[----:B------:R-:W-:Y:S01]  /*3330*/  MOV R11, R13 ;  /* 0x0000000d000b7202 */ /* 0x000fe20000000f00 */
[----:B------:R-:W-:Y:S01]  /*3340*/  IMAD.MOV.U32 R10, RZ, RZ, R34 ;  /* 0x000000ffff0a7224 */ /* 0x000fe200078e0022 */
[----:B------:R-:W-:Y:S02]  /*3350*/  MOV R9, R35 ;  /* 0x0000002300097202 */ /* 0x000fe40000000f00 */
[----:B------:R-:W-:-:S07]  /*3360*/  MOV R8, 0x3380 ;  /* 0x0000338000087802 */ /* 0x000fce0000000f00 */
[----:B-123--:R-:W-:Y:S05]  /*3370*/  CALL.REL.NOINC `($__internal_620_$__cuda_sm20_div_s64) ;  /* 0x0000003400bc7944 */ /* 0x00efea0003c00000 */
        /* <DEDUP_REMOVED lines=10> */
.L_x_30155:
[----:B------:R-:W-:Y:S05]  /*3420*/  BSYNC.RECONVERGENT B1 ;  /* 0x0000000000017941 */ /* 0x000fea0003800200 */
.L_x_30153:
        /* <DEDUP_REMOVED lines=37> */
.L_x_30157:
[----:B------:R-:W-:Y:S01]  /*3680*/  MOV R26, R34 ;  /* 0x00000022001a7202 */ /* 0x000fe20000000f00 */
[----:B------:R-:W-:Y:S01]  /*3690*/  IMAD.MOV.U32 R11, RZ, RZ, R35 ;  /* 0x000000ffff0b7224 */ /* 0x000fe200078e0023 */
[----:B------:R-:W-:Y:S01]  /*36a0*/  MOV R10, R36 ;  /* 0x00000024000a7202 */ /* 0x000fe20000000f00 */
[----:B------:R-:W-:Y:S01]  /*36b0*/  IMAD.MOV.U32 R9, RZ, RZ, R37 ;  /* 0x000000ffff097224 */ /* 0x000fe200078e0025 */
[----:B------:R-:W-:-:S07]  /*36c0*/  MOV R8, 0x36e0 ;  /* 0x000036e000087802 */ /* 0x000fce0000000f00 */
[----:B-1----:R-:W-:Y:S05]  /*36d0*/  CALL.REL.NOINC `($__internal_620_$__cuda_sm20_div_s64) ;  /* 0x0000003000e47944 */ /* 0x002fea0003c00000 */
        /* <DEDUP_REMOVED lines=11> */
.L_x_30158:
[----:B------:R-:W-:Y:S05]  /*3790*/  BSYNC.RECONVERGENT B1 ;  /* 0x0000000000017941 */ /* 0x000fea0003800200 */
.L_x_30156:
        /* <DEDUP_REMOVED lines=38> */
.L_x_30160:
[----:B------:R-:W-:Y:S01]  /*3a00*/  IMAD.MOV.U32 R26, RZ, RZ, R34 ;  /* 0x000000ffff1a7224 */ /* 0x000fe200078e0022 */
[----:B------:R-:W-:Y:S01]  /*3a10*/  MOV R11, R35 ;  /* 0x00000023000b7202 */ /* 0x000fe20000000f00 */
[----:B------:R-:W-:Y:S01]  /*3a20*/  IMAD.MOV.U32 R10, RZ, RZ, R36 ;  /* 0x000000ffff0a7224 */ /* 0x000fe200078e0024 */
[----:B------:R-:W-:Y:S02]  /*3a30*/  MOV R9, R37 ;  /* 0x0000002500097202 */ /* 0x000fe40000000f00 */
[----:B------:R-:W-:-:S07]  /*3a40*/  MOV R8, 0x3a60 ;  /* 0x00003a6000087802 */ /* 0x000fce0000000f00 */
[----:B-1----:R-:W-:Y:S05]  /*3a50*/  CALL.REL.NOINC `($__internal_620_$__cuda_sm20_div_s64) ;  /* 0x0000003000047944 */ /* 0x002fea0003c00000 */
        /* <DEDUP_REMOVED lines=11> */
.L_x_30161:
[----:B------:R-:W-:Y:S05]  /*3b10*/  BSYNC.RECONVERGENT B1 ;  /* 0x0000000000017941 */ /* 0x000fea0003800200 */
.L_x_30159:
        /* <DEDUP_REMOVED lines=37> */
.L_x_30163:
        /* <DEDUP_REMOVED lines=17> */
.L_x_30164:
[----:B------:R-:W-:Y:S05]  /*3e80*/  BSYNC.RECONVERGENT B1 ;  /* 0x0000000000017941 */ /* 0x000fea0003800200 */
.L_x_30162:
        /* <DEDUP_REMOVED lines=38> */
.L_x_30166:
        /* <DEDUP_REMOVED lines=17> */
.L_x_30167:
[----:B------:R-:W-:Y:S05]  /*4200*/  BSYNC.RECONVERGENT B1 ;  /* 0x0000000000017941 */ /* 0x000fea0003800200 */
.L_x_30165:
        /* <DEDUP_REMOVED lines=38> */
.L_x_30169:
        /* <DEDUP_REMOVED lines=17> */
.L_x_30170:
[----:B------:R-:W-:Y:S05]  /*4580*/  BSYNC.RECONVERGENT B1 ;  /* 0x0000000000017941 */ /* 0x000fea0003800200 */
.L_x_30168:
        /* <DEDUP_REMOVED lines=37> */
.L_x_30172:
        /* <DEDUP_REMOVED lines=17> */
.L_x_30173:
[----:B------:R-:W-:Y:S05]  /*48f0*/  BSYNC.RECONVERGENT B1 ;  /* 0x0000000000017941 */ /* 0x000fea0003800200 */
.L_x_30171:
        /* <DEDUP_REMOVED lines=37> */
.L_x_30175:
        /* <DEDUP_REMOVED lines=17> */
.L_x_30176:
[----:B------:R-:W-:Y:S05]  /*4c60*/  BSYNC.RECONVERGENT B1 ;  /* 0x0000000000017941 */ /* 0x000fea0003800200 */
.L_x_30174:
        /* <DEDUP_REMOVED lines=12> */
.L_x_30152:
        /* <DEDUP_REMOVED lines=37> */
.L_x_30180:
[----:B------:R-:W-:Y:S01]  /*4f80*/  IMAD.MOV.U32 R26, RZ, RZ, R14 ;  /* 0x000000ffff1a7224 */ /* 0x000fe200078e000e */
[----:B------:R-:W-:Y:S01]  /*4f90*/  MOV R11, R13 ;  /* 0x0000000d000b7202 */ /* 0x000fe20000000f00 */
[----:B------:R-:W-:Y:S01]  /*4fa0*/  IMAD.MOV.U32 R10, RZ, RZ, R16 ;  /* 0x000000ffff0a7224 */ /* 0x000fe200078e0010 */
[----:B------:R-:W-:Y:S02]  /*4fb0*/  MOV R9, R17 ;  /* 0x0000001100097202 */ /* 0x000fe40000000f00 */
[----:B------:R-:W-:-:S07]  /*4fc0*/  MOV R8, 0x4fe0 ;  /* 0x00004fe000087802 */ /* 0x000fce0000000f00 */
[----:B------:R-:W-:Y:S05]  /*4fd0*/  CALL.REL.NOINC `($__internal_620_$__cuda_sm20_div_s64) ;  /* 0x0000001800a47944 */ /* 0x000fea0003c00000 */
        /* <DEDUP_REMOVED lines=10> */
.L_x_30181:
[----:B------:R-:W-:Y:S05]  /*5080*/  BSYNC.RECONVERGENT B1 ;  /* 0x0000000000017941 */ /* 0x000fea0003800200 */
.L_x_30179:
        /* <DEDUP_REMOVED lines=38> */
.L_x_30183:
        /* <DEDUP_REMOVED lines=17> */
.L_x_30184:
[----:B------:R-:W-:Y:S05]  /*5400*/  BSYNC.RECONVERGENT B1 ;  /* 0x0000000000017941 */ /* 0x000fea0003800200 */
.L_x_30182:
        /* <DEDUP_REMOVED lines=40> */
.L_x_30186:
[----:B------:R-:W-:Y:S01]  /*5690*/  MOV R26, R12 ;  /* 0x0000000c001a7202 */ /* 0x000fe20000000f00 */
[----:B------:R-:W-:Y:S01]  /*56a0*/  IMAD.MOV.U32 R10, RZ, RZ, R14 ;  /* 0x000000ffff0a7224 */ /* 0x000fe200078e000e */
[----:B------:R-:W-:Y:S02]  /*56b0*/  MOV R11, R13 ;  /* 0x0000000d000b7202 */ /* 0x000fe40000000f00 */
[----:B------:R-:W-:Y:S02]  /*56c0*/  MOV R9, R15 ;  /* 0x0000000f00097202 */ /* 0x000fe40000000f00 */
[----:B------:R-:W-:-:S07]  /*56d0*/  MOV R8, 0x56f0 ;  /* 0x000056f000087802 */ /* 0x000fce0000000f00 */
[----:B------:R-:W-:Y:S05]  /*56e0*/  CALL.REL.NOINC `($__internal_620_$__cuda_sm20_div_s64) ;  /* 0x0000001000e07944 */ /* 0x000fea0003c00000 */
        /* <DEDUP_REMOVED lines=11> */
.L_x_30187:
[----:B------:R-:W-:Y:S05]  /*57a0*/  BSYNC.RECONVERGENT B1 ;  /* 0x0000000000017941 */ /* 0x000fea0003800200 */
.L_x_30185:
        /* <DEDUP_REMOVED lines=40> */
.L_x_30189:
[----:B------:R-:W-:Y:S01]  /*5a30*/  MOV R26, R12 ;  /* 0x0000000c001a7202 */ /* 0x000fe20000000f00 */
[----:B------:R-:W-:Y:S01]  /*5a40*/  IMAD.MOV.U32 R11, RZ, RZ, R13 ;  /* 0x000000ffff0b7224 */ /* 0x000fe200078e000d */
[----:B------:R-:W-:Y:S02]  /*5a50*/  MOV R10, R14 ;  /* 0x0000000e000a7202 */ /* 0x000fe40000000f00 */
[----:B------:R-:W-:Y:S02]  /*5a60*/  MOV R9, R15 ;  /* 0x0000000f00097202 */ /* 0x000fe40000000f00 */
[----:B------:R-:W-:-:S07]  /*5a70*/  MOV R8, 0x5a90 ;  /* 0x00005a9000087802 */ /* 0x000fce0000000f00 */
[----:B------:R-:W-:Y:S05]  /*5a80*/  CALL.REL.NOINC `($__internal_620_$__cuda_sm20_div_s64) ;  /* 0x0000000c00f87944 */ /* 0x000fea0003c00000 */
        /* <DEDUP_REMOVED lines=11> */
.L_x_30190:
[----:B------:R-:W-:Y:S05]  /*5b40*/  BSYNC.RECONVERGENT B1 ;  /* 0x0000000000017941 */ /* 0x000fea0003800200 */
.L_x_30188:
        /* <DEDUP_REMOVED lines=9> */
.L_x_30178:
        /* <DEDUP_REMOVED lines=35> */
.L_x_30193:
        /* <DEDUP_REMOVED lines=16> */
.L_x_30194:
[----:B------:R-:W-:Y:S05]  /*5f10*/  BSYNC.RECONVERGENT B1 ;  /* 0x0000000000017941 */ /* 0x000fea0003800200 */
.L_x_30192:
        /* <DEDUP_REMOVED lines=39> */
.L_x_30196:
[----:B------:R-:W-:Y:S01]  /*6190*/  MOV R26, R14 ;  /* 0x0000000e001a7202 */ /* 0x000fe20000000f00 */
[----:B------:R-:W-:Y:S01]  /*61a0*/  IMAD.MOV.U32 R11, RZ, RZ, R15 ;  /* 0x000000ffff0b7224 */ /* 0x000fe200078e000f */
[----:B------:R-:W-:Y:S02]  /*61b0*/  MOV R10, R12 ;  /* 0x0000000c000a7202 */ /* 0x000fe40000000f00 */
[----:B------:R-:W-:Y:S02]  /*61c0*/  MOV R9, R13 ;  /* 0x0000000d00097202 */ /* 0x000fe40000000f00 */
[----:B------:R-:W-:-:S07]  /*61d0*/  MOV R8, 0x61f0 ;  /* 0x000061f000087802 */ /* 0x000fce0000000f00 */
[----:B------:R-:W-:Y:S05]  /*61e0*/  CALL.REL.NOINC `($__internal_620_$__cuda_sm20_div_s64) ;  /* 0x0000000800207944 */ /* 0x000fea0003c00000 */
        /* <DEDUP_REMOVED lines=11> */
.L_x_30197:
[----:B------:R-:W-:Y:S05]  /*62a0*/  BSYNC.RECONVERGENT B1 ;  /* 0x0000000000017941 */ /* 0x000fea0003800200 */
.L_x_30195:
        /* <DEDUP_REMOVED lines=9> */
.L_x_30191:
        /* <DEDUP_REMOVED lines=31> */
.L_x_30199:
[----:B------:R-:W-:Y:S01]  /*6530*/  IMAD.MOV.U32 R15, RZ, RZ, R23 ;  /* 0x000000ffff0f7224 */ /* 0x000fe200078e0017 */
[----:B------:R-:W-:Y:S02]  /*6540*/  MOV R23, R13 ;  /* 0x0000000d00177202 */ /* 0x000fe40000000f00 */
[----:B------:R-:W-:-:S07]  /*6550*/  MOV R24, 0x6570 ;  /* 0x0000657000187802 */ /* 0x000fce0000000f00 */
[----:B------:R-:W-:Y:S05]  /*6560*/  CALL.REL.NOINC `($__internal_621_$__cuda_sm20_rem_s64) ;  /* 0x00000008008c7944 */ /* 0x000fea0003c00000 */
.L_x_30200:
[----:B------:R-:W-:Y:S05]  /*6570*/  BSYNC.RECONVERGENT B1 ;  /* 0x0000000000017941 */ /* 0x000fea0003800200 */
.L_x_30198:
[----:B------:R-:W0:Y:S02]  /*6580*/  LDC.64 R10, c[0x0][0x398] ;  /* 0x0000e600ff0a7b82 */ /* 0x000e240000000a00 */
[----:B0-----:R-:W-:-:S06]  /*6590*/  IMAD.WIDE.U32 R6, R7, 0x8, R10 ;  /* 0x0000000807067825 */ /* 0x001fcc00078e000a */
[----:B------:R-:W2:Y:S02]  /*65a0*/  LDG.E.64 R6, desc[UR8][R6.64] ;  /* 0x0000000806067981 */ /* 0x000ea4000c1e1b00 */
[-C--:B--2---:R-:W-:Y:S02]  /*65b0*/  IMAD R3, R7, R8.reuse, RZ ;  /* 0x0000000807037224 */ /* 0x084fe400078e02ff */
[----:B------:R-:W-:-:S04]  /*65c0*/  IMAD.WIDE.U32 R4, R6, R8, R4 ;  /* 0x0000000806047225 */ /* 0x000fc800078e0004 */
[----:B------:R-:W-:-:S05]  /*65d0*/  IMAD R3, R6, R9, R3 ;  /* 0x0000000906037224 */ /* 0x000fca00078e0203 */
[----:B------:R-:W-:-:S07]  /*65e0*/  IADD3 R5, PT, PT, R5, R3, RZ ;  /* 0x0000000305057210 */ /* 0x000fce0007ffe0ff */
.L_x_30151:
[----:B------:R-:W0:Y:S02]  /*65f0*/  LDCU.64 UR12, c[0x0][0x388] ;  /* 0x00007100ff0c77ac */ /* 0x000e240008000a00 */
[----:B0-----:R-:W-:-:S04]  /*6600*/  IADD3 R4, P0, PT, R4, UR12, RZ ;  /* 0x0000000c04047c10 */ /* 0x001fc8000ff1e0ff */
[----:B------:R-:W-:-:S06]  /*6610*/  IADD3.X R5, PT, PT, R5, UR13, RZ, P0, !PT ;  /* 0x0000000d05057c10 */ /* 0x000fcc00087fe4ff */
[----:B------:R-:W2:Y:S04]  /*6620*/  LDG.E.U8 R5, desc[UR8][R4.64] ;  /* 0x0000000804057981 */ /* 0x000ea8000c1e1100 */
[----:B--2---:R1:W-:Y:S02]  /*6630*/  STS.U8 [R0+UR4], R5 ;  /* 0x0000000500007988 */ /* 0x0043e40008000004 */
.L_x_30150:
[----:B------:R-:W-:Y:S05]  /*6640*/  BSYNC.RECONVERGENT B0 ;  /* 0x0000000000007941 */ /* 0x000fea0003800200 */
.L_x_30102:
[----:B------:R-:W-:Y:S01]  /*6650*/  BAR.SYNC.DEFER_BLOCKING 0x0 ;  /* 0x0000000000007b1d */ /* 0x000fe20000010000 */
[----:B------:R-:W-:Y:S01]  /*6660*/  UISETP.GE.U32.AND UP0, UPT, UR5, 0x42, UPT ;  /* 0x000000420500788c */ /* 0x000fe2000bf06070 */
[----:B------:R-:W-:-:S08]  /*6670*/  ISETP.GT.U32.AND P2, PT, R0, 0x1f, PT ;  /* 0x0000001f0000780c */ /* 0x000fd00003f44070 */
[----:B------:R-:W-:Y:S05]  /*6680*/  BRA.U !UP0, `(.L_x_30201) ;  /* 0x0000000108307547 */ /* 0x000fea000b800000 */
.L_x_30202:
[----:B------:R-:W-:Y:S02]  /*6690*/  USHF.R.U32.HI UR6, URZ, 0x1, UR5 ;  /* 0x00000001ff067899 */ /* 0x000fe40008011605 */
[----:B------:R-:W-:-:S04]  /*66a0*/  UISETP.GT.U32.AND UP0, UPT, UR5, 0x83, UPT ;  /* 0x000000830500788c */ /* 0x000fc8000bf04070 */
[----:B------:R-:W-:Y:S01]  /*66b0*/  ISETP.GE.U32.AND P1, PT, R0, UR6, PT ;  /* 0x0000000600007c0c */ /* 0x000fe2000bf26070 */
[----:B------:R-:W-:-:S12]  /*66c0*/  UMOV UR5, UR6 ;  /* 0x0000000600057c82 */ /* 0x000fd80008000000 */
[----:B--2---:R-:W2:Y:S04]  /*66d0*/  @!P1 LDS.S8 R4, [R2+UR6] ;  /* 0x0000000602049984 */ /* 0x004ea80008000200 */
[----:B0-----:R-:W0:Y:S01]  /*66e0*/  @!P1 LDS.S8 R3, [R0+UR4] ;  /* 0x0000000400039984 */ /* 0x001e220008000200 */
[----:B--2---:R-:W-:-:S05]  /*66f0*/  @!P1 IMAD.MOV R4, RZ, RZ, -R4 ;  /* 0x000000ffff049224 */ /* 0x004fca00078e0a04 */
[----:B0-----:R-:W-:-:S04]  /*6700*/  @!P1 ISETP.NE.AND P0, PT, R3, R4, PT ;  /* 0x000000040300920c */ /* 0x001fc80003f05270 */
[----:B------:R-:W-:-:S05]  /*6710*/  @!P1 SEL R3, RZ, 0x1, !P0 ;  /* 0x00000001ff039807 */ /* 0x000fca0004000000 */
[----:B------:R2:W-:Y:S01]  /*6720*/  @!P1 STS.U8 [R0+UR4], R3 ;  /* 0x0000000300009988 */ /* 0x0005e20008000004 */
[----:B------:R-:W-:Y:S06]  /*6730*/  BAR.SYNC.DEFER_BLOCKING 0x0 ;  /* 0x0000000000007b1d */ /* 0x000fec0000010000 */
[----:B------:R-:W-:Y:S05]  /*6740*/  BRA.U UP0, `(.L_x_30202) ;  /* 0xfffffffd00d07547 */ /* 0x000fea000b83ffff */
.L_x_30201:
[----:B------:R-:W-:Y:S05]  /*6750*/  @P2 EXIT ;  /* 0x000000000000294d */ /* 0x000fea0003800000 */
[----:B------:R-:W-:Y:S01]  /*6760*/  LDS.S8 R2, [R0+UR4] ;  /* 0x0000000400027984 */ /* 0x000fe20008000200 */
[----:B------:R-:W-:-:S03]  /*6770*/  ISETP.NE.AND P1, PT, R0, RZ, PT ;  /* 0x000000ff0000720c */ /* 0x000fc60003f25270 */
[----:B0-2---:R-:W0:Y:S02]  /*6780*/  LDS.S8 R3, [R0+UR4+0x20] ;  /* 0x0000200400037984 */ /* 0x005e240008000200 */
[----:B0-----:R-:W-:-:S04]  /*6790*/  IADD3 R3, PT, PT, -R3, RZ, RZ ;  /* 0x000000ff03037210 */ /* 0x001fc80007ffe1ff */
[----:B------:R-:W-:-:S04]  /*67a0*/  ISETP.NE.AND P0, PT, R2, R3, PT ;  /* 0x000000030200720c */ /* 0x000fc80003f05270 */
[----:B------:R-:W-:-:S05]  /*67b0*/  SEL R3, RZ, 0x1, !P0 ;  /* 0x00000001ff037807 */ /* 0x000fca0004000000 */
[----:B------:R-:W-:Y:S04]  /*67c0*/  STS.U8 [R0+UR4], R3 ;  /* 0x0000000300007988 */ /* 0x000fe80008000004 */
[----:B------:R-:W-:Y:S04]  /*67d0*/  LDS.S8 R2, [R0+UR4] ;  /* 0x0000000400027984 */ /* 0x000fe80008000200 */
[----:B------:R-:W1:Y:S02]  /*67e0*/  LDS.S8 R4, [R0+UR4+0x10] ;  /* 0x0000100400047984 */ /* 0x000e640008000200 */
[----:B-1----:R-:W-:-:S04]  /*67f0*/  IADD3 R5, PT, PT, -R4, RZ, RZ ;  /* 0x000000ff04057210 */ /* 0x002fc80007ffe1ff */
        /* <DEDUP_REMOVED lines=39> */
        .weak           $__internal_620_$__cuda_sm20_div_s64
        .type           $__internal_620_$__cuda_sm20_div_s64,@function
        .size           $__internal_620_$__cuda_sm20_div_s64,($__internal_621_$__cuda_sm20_rem_s64 - $__internal_620_$__cuda_sm20_div_s64)
$__internal_620_$__cuda_sm20_div_s64:
        /* <DEDUP_REMOVED lines=82> */
[----:B------:R-:W-:Y:S06]  /*6f90*/  RET.REL.NODEC R8 `(uncontiguous_cumulate_sum_square_bool) ;  /* 0xffffff9008187950 */ /* 0x000fec0003c3ffff */
        .weak           $__internal_621_$__cuda_sm20_rem_s64
        .type           $__internal_621_$__cuda_sm20_rem_s64,@function
        .size           $__internal_621_$__cuda_sm20_rem_s64,(.L_x_30949 - $__internal_621_$__cuda_sm20_rem_s64)
$__internal_621_$__cuda_sm20_rem_s64:
        /* <DEDUP_REMOVED lines=76> */
[----:B------:R-:W-:Y:S06]  /*7460*/  RET.REL.NODEC R24 `(uncontiguous_cumulate_sum_square_bool) ;  /* 0xffffff8818e47950 */ /* 0x000fec0003c3ffff */
.L_x_30203:
        /* <DEDUP_REMOVED lines=9> */
.L_x_30949:


//--------------------- .text.uncontiguous_sum_square_bool --------------------------
	.section	.text.uncontiguous_sum_square_bool,"ax",@progbits
	.align	128
        .global         uncontiguous_sum_square_bool
        .type           uncontiguous_sum_square_bool,@function
        .size           uncontiguous_sum_square_bool,(.L_x_30951 - uncontiguous_sum_square_bool)
        .other          uncontiguous_sum_square_bool,@"STO_CUDA_ENTRY STV_DEFAULT"
uncontiguous_sum_square_bool:
.text.uncontiguous_sum_square_bool:
        /* <DEDUP_REMOVED lines=38> */
.L_x_30232:
        /* <DEDUP_REMOVED lines=32> */
.L_x_30209:
[----:B------:R-:W-:Y:S01]  /*0460*/  IMAD.MOV.U32 R26, RZ, RZ, R4 ;  /* 0x000000ffff1a7224 */ /* 0x000fe200078e0004 */
[----:B------:R-:W-:Y:S01]  /*0470*/  MOV R11, R5 ;  /* 0x00000005000b7202 */ /* 0x000fe20000000f00 */
[----:B------:R-:W-:Y:S01]  /*0480*/  IMAD.MOV.U32 R10, RZ, RZ, R36 ;  /* 0x000000ffff0a7224 */ /* 0x000fe200078e0024 */
[----:B------:R-:W-:Y:S02]  /*0490*/  MOV R9, R37 ;  /* 0x0000002500097202 */ /* 0x000fe40000000f00 */
[----:B------:R-:W-:-:S07]  /*04a0*/  MOV R8, 0x4c0 ;  /* 0x000004c000087802 */ /* 0x000fce0000000f00 */
[----:B-1----:R-:W-:Y:S05]  /*04b0*/  CALL.REL.NOINC `($__internal_622_$__cuda_sm20_div_s64) ;  /* 0x00000064007c7944 */ /* 0x002fea0003c00000 */
        /* <DEDUP_REMOVED lines=9> */
.L_x_30210:
[----:B------:R-:W-:Y:S05]  /*0550*/  BSYNC.RECONVERGENT B1 ;  /* 0x0000000000017941 */ /* 0x000fea0003800200 */
.L_x_30208:
        /* <DEDUP_REMOVED lines=33> */
.L_x_30212:
[----:B------:R-:W-:Y:S01]  /*0770*/  IMAD.MOV.U32 R26, RZ, RZ, R18 ;  /* 0x000000ffff1a7224 */ /* 0x000fe200078e0012 */
[----:B------:R-:W-:Y:S01]  /*0780*/  MOV R11, R19 ;  /* 0x00000013000b7202 */ /* 0x000fe20000000f00 */
[----:B------:R-:W-:Y:S01]  /*0790*/  IMAD.MOV.U32 R10, RZ, RZ, R36 ;  /* 0x000000ffff0a7224 */ /* 0x000fe200078e0024 */
[----:B------:R-:W-:Y:S02]  /*07a0*/  MOV R9, R37 ;  /* 0x0000002500097202 */ /* 0x000fe40000000f00 */
[----:B------:R-:W-:-:S07]  /*07b0*/  MOV R8, 0x7d0 ;  /* 0x000007d000087802 */ /* 0x000fce0000000f00 */
[----:B------:R-:W-:Y:S05]  /*07c0*/  CALL.REL.NOINC `($__internal_622_$__cuda_sm20_div_s64) ;  /* 0x0000006000b87944 */ /* 0x000fea0003c00000 */
        /* <DEDUP_REMOVED lines=9> */
.L_x_30213:
[----:B------:R-:W-:Y:S05]  /*0860*/  BSYNC.RECONVERGENT B1 ;  /* 0x0000000000017941 */ /* 0x000fea0003800200 */
.L_x_30211:
        /* <DEDUP_REMOVED lines=34> */
.L_x_30215:
[----:B------:R-:W-:Y:S01]  /*0a90*/  MOV R26, R22 ;  /* 0x00000016001a7202 */ /* 0x000fe20000000f00 */
[----:B------:R-:W-:Y:S01]  /*0aa0*/  IMAD.MOV.U32 R11, RZ, RZ, R23 ;  /* 0x000000ffff0b7224 */ /* 0x000fe200078e0017 */
[----:B------:R-:W-:Y:S01]  /*0ab0*/  MOV R10, R40 ;  /* 0x00000028000a7202 */ /* 0x000fe20000000f00 */
[----:B------:R-:W-:Y:S01]  /*0ac0*/  IMAD.MOV.U32 R9, RZ, RZ, R41 ;  /* 0x000000ffff097224 */ /* 0x000fe200078e0029 */
[----:B------:R-:W-:-:S07]  /*0ad0*/  MOV R8, 0xaf0 ;  /* 0x00000af000087802 */ /* 0x000fce0000000f00 */
[----:B------:R-:W-:Y:S05]  /*0ae0*/  CALL.REL.NOINC `($__internal_622_$__cuda_sm20_div_s64) ;  /* 0x0000005c00f07944 */ /* 0x000fea0003c00000 */
        /* <DEDUP_REMOVED lines=10> */
.L_x_30216:
[----:B------:R-:W-:Y:S05]  /*0b90*/  BSYNC.RECONVERGENT B1 ;  /* 0x0000000000017941 */ /* 0x000fea0003800200 */
.L_x_30214:
        /* <DEDUP_REMOVED lines=35> */
.L_x_30218:
[----:B------:R-:W-:Y:S01]  /*0dd0*/  IMAD.MOV.U32 R26, RZ, RZ, R42 ;  /* 0x000000ffff1a7224 */ /* 0x000fe200078e002a */
[----:B------:R-:W-:Y:S01]  /*0de0*/  MOV R11, R43 ;  /* 0x0000002b000b7202 */ /* 0x000fe20000000f00 */
[----:B------:R-:W-:Y:S01]  /*0df0*/  IMAD.MOV.U32 R10, RZ, RZ, R40 ;  /* 0x000000ffff0a7224 */ /* 0x000fe200078e0028 */
[----:B------:R-:W-:Y:S02]  /*0e00*/  MOV R9, R41 ;  /* 0x0000002900097202 */ /* 0x000fe40000000f00 */
[----:B------:R-:W-:-:S07]  /*0e10*/  MOV R8, 0xe30 ;  /* 0x00000e3000087802 */ /* 0x000fce0000000f00 */
[----:B------:R-:W-:Y:S05]  /*0e20*/  CALL.REL.NOINC `($__internal_622_$__cuda_sm20_div_s64) ;  /* 0x0000005c00207944 */ /* 0x000fea0003c00000 */
        /* <DEDUP_REMOVED lines=11> */
.L_x_30219:
[----:B------:R-:W-:Y:S05]  /*0ee0*/  BSYNC.RECONVERGENT B1 ;  /* 0x0000000000017941 */ /* 0x000fea0003800200 */
.L_x_30217:
        /* <DEDUP_REMOVED lines=36> */
.L_x_30221:
        /* <DEDUP_REMOVED lines=16> */
.L_x_30222:
[----:B------:R-:W-:Y:S05]  /*1230*/  BSYNC.RECONVERGENT B1 ;  /* 0x0000000000017941 */ /* 0x000fea0003800200 */
.L_x_30220:
        /* <DEDUP_REMOVED lines=34> */
.L_x_30224:
[----:B------:R-:W-:Y:S01]  /*1460*/  MOV R26, R40 ;  /* 0x00000028001a7202 */ /* 0x000fe20000000f00 */
[----:B------:R-:W-:Y:S01]  /*1470*/  IMAD.MOV.U32 R11, RZ, RZ, R41 ;  /* 0x000000ffff0b7224 */ /* 0x000fe200078e0029 */
[----:B------:R-:W-:Y:S01]  /*1480*/  MOV R10, R20 ;  /* 0x00000014000a7202 */ /* 0x000fe20000000f00 */
[----:B------:R-:W-:Y:S01]  /*1490*/  IMAD.MOV.U32 R9, RZ, RZ, R21 ;  /* 0x000000ffff097224 */ /* 0x000fe200078e0015 */
[----:B------:R-:W-:-:S07]  /*14a0*/  MOV R8, 0x14c0 ;  /* 0x000014c000087802 */ /* 0x000fce0000000f00 */
[----:B------:R-:W-:Y:S05]  /*14b0*/  CALL.REL.NOINC `($__internal_622_$__cuda_sm20_div_s64) ;  /* 0x00000054007c7944 */ /* 0x000fea0003c00000 */
        /* <DEDUP_REMOVED lines=11> */
.L_x_30225:
[----:B------:R-:W-:Y:S05]  /*1570*/  BSYNC.RECONVERGENT B1 ;  /* 0x0000000000017941 */ /* 0x000fea0003800200 */
.L_x_30223:
        /* <DEDUP_REMOVED lines=34> */
.L_x_30227:
[----:B------:R-:W-:Y:S01]  /*17a0*/  IMAD.MOV.U32 R26, RZ, RZ, R36 ;  /* 0x000000ffff1a7224 */ /* 0x000fe200078e0024 */
[----:B------:R-:W-:Y:S01]  /*17b0*/  MOV R11, R37 ;  /* 0x00000025000b7202 */ /* 0x000fe20000000f00 */
[----:B------:R-:W-:Y:S01]  /*17c0*/  IMAD.MOV.U32 R10, RZ, RZ, R20 ;  /* 0x000000ffff0a7224 */ /* 0x000fe200078e0014 */
[----:B------:R-:W-:Y:S02]  /*17d0*/  MOV R9, R21 ;  /* 0x0000001500097202 */ /* 0x000fe40000000f00 */
[----:B------:R-:W-:-:S07]  /*17e0*/  MOV R8, 0x1800 ;  /* 0x0000180000087802 */ /* 0x000fce0000000f00 */
[----:B------:R-:W-:Y:S05]  /*17f0*/  CALL.REL.NOINC `($__internal_622_$__cuda_sm20_div_s64) ;  /* 0x0000005000ac7944 */ /* 0x000fea0003c00000 */
        /* <DEDUP_REMOVED lines=11> */
.L_x_30228:
[----:B------:R-:W-:Y:S05]  /*18b0*/  BSYNC.RECONVERGENT B1 ;  /* 0x0000000000017941 */ /* 0x000fea0003800200 */
.L_x_30226:
        /* <DEDUP_REMOVED lines=35> */
.L_x_30230:
[----:B------:R-:W-:Y:S01]  /*1af0*/  IMAD.MOV.U32 R26, RZ, RZ, R18 ;  /* 0x000000ffff1a7224 */ /* 0x000fe200078e0012 */
[----:B------:R-:W-:Y:S01]  /*1b00*/  MOV R11, R19 ;  /* 0x00000013000b7202 */ /* 0x000fe20000000f00 */
[----:B------:R-:W-:Y:S01]  /*1b10*/  IMAD.MOV.U32 R10, RZ, RZ, R20 ;  /* 0x000000ffff0a7224 */ /* 0x000fe200078e0014 */
[----:B------:R-:W-:Y:S02]  /*1b20*/  MOV R9, R21 ;  /* 0x0000001500097202 */ /* 0x000fe40000000f00 */
[----:B------:R-:W-:-:S07]  /*1b30*/  MOV R8, 0x1b50 ;  /* 0x00001b5000087802 */ /* 0x000fce0000000f00 */
[----:B------:R-:W-:Y:S05]  /*1b40*/  CALL.REL.NOINC `($__internal_622_$__cuda_sm20_div_s64) ;  /* 0x0000004c00d87944 */ /* 0x000fea0003c00000 */
        /* <DEDUP_REMOVED lines=11> */
.L_x_30231:
[----:B------:R-:W-:Y:S05]  /*1c00*/  BSYNC.RECONVERGENT B1 ;  /* 0x0000000000017941 */ /* 0x000fea0003800200 */
.L_x_30229:
        /* <DEDUP_REMOVED lines=9> */
.L_x_30207:
        /* <DEDUP_REMOVED lines=36> */
.L_x_30235:
[----:B------:R-:W-:Y:S01]  /*1ee0*/  MOV R26, R4 ;  /* 0x00000004001a7202 */ /* 0x000fe20000000f00 */
[----:B------:R-:W-:Y:S01]  /*1ef0*/  IMAD.MOV.U32 R11, RZ, RZ, R5 ;  /* 0x000000ffff0b7224 */ /* 0x000fe200078e0005 */
[----:B------:R-:W-:Y:S01]  /*1f00*/  MOV R10, R6 ;  /* 0x00000006000a7202 */ /* 0x000fe20000000f00 */
[----:B------:R-:W-:Y:S01]  /*1f10*/  IMAD.MOV.U32 R9, RZ, RZ, R7 ;  /* 0x000000ffff097224 */ /* 0x000fe200078e0007 */
[----:B------:R-:W-:-:S07]  /*1f20*/  MOV R8, 0x1f40 ;  /* 0x00001f4000087802 */ /* 0x000fce0000000f00 */
[----:B------:R-:W-:Y:S05]  /*1f30*/  CALL.REL.NOINC `($__internal_622_$__cuda_sm20_div_s64) ;  /* 0x0000004800dc7944 */ /* 0x000fea0003c00000 */
        /* <DEDUP_REMOVED lines=9> */
.L_x_30236:
[----:B------:R-:W-:Y:S05]  /*1fd0*/  BSYNC.RECONVERGENT B1 ;  /* 0x0000000000017941 */ /* 0x000fea0003800200 */
.L_x_30234:
        /* <DEDUP_REMOVED lines=34> */
.L_x_30238:
        /* <DEDUP_REMOVED lines=14> */
.L_x_30239:
[----:B------:R-:W-:Y:S05]  /*22e0*/  BSYNC.RECONVERGENT B1 ;  /* 0x0000000000017941 */ /* 0x000fea0003800200 */
.L_x_30237:
        /* <DEDUP_REMOVED lines=36> */
.L_x_30241:
        /* <DEDUP_REMOVED lines=17> */
.L_x_30242:
[----:B------:R-:W-:Y:S05]  /*2640*/  BSYNC.RECONVERGENT B1 ;  /* 0x0000000000017941 */ /* 0x000fea0003800200 */
.L_x_30240:
        /* <DEDUP_REMOVED lines=35> */
.L_x_30244:
[----:B------:R-:W-:Y:S01]  /*2880*/  MOV R26, R16 ;  /* 0x00000010001a7202 */ /* 0x000fe20000000f00 */
[----:B------:R-:W-:Y:S01]  /*2890*/  IMAD.MOV.U32 R11, RZ, RZ, R17 ;  /* 0x000000ffff0b7224 */ /* 0x000fe200078e0011 */
[----:B------:R-:W-:Y:S01]  /*28a0*/  MOV R10, R14 ;  /* 0x0000000e000a7202 */ /* 0x000fe20000000f00 */
[----:B------:R-:W-:Y:S01]  /*28b0*/  IMAD.MOV.U32 R9, RZ, RZ, R15 ;  /* 0x000000ffff097224 */ /* 0x000fe200078e000f */
[----:B------:R-:W-:-:S07]  /*28c0*/  MOV R8, 0x28e0 ;  /* 0x000028e000087802 */ /* 0x000fce0000000f00 */
[----:B------:R-:W-:Y:S05]  /*28d0*/  CALL.REL.NOINC `($__internal_622_$__cuda_sm20_div_s64) ;  /* 0x0000004000747944 */ /* 0x000fea0003c00000 */
        /* <DEDUP_REMOVED lines=10> */
.L_x_30245:
[----:B------:R-:W-:Y:S05]  /*2980*/  BSYNC.RECONVERGENT B1 ;  /* 0x0000000000017941 */ /* 0x000fea0003800200 */
.L_x_30243:
[----:B------:R-:W-:Y:S01]  /*2990*/  MOV R6, R20 ;  /* 0x0000001400067202 */ /* 0x000fe20000000f00 */
[----:B------:R-:W-:Y:S02]  /*29a0*/  IMAD R9, R9, R22, RZ ;  /* 0x0000001609097224 */ /* 0x000fe400078e02ff */
[----:B------:R-:W-:Y:S02]  /*29b0*/  VIADD R3, R3, 0xfffffffe ;  /* 0xfffffffe03037836 */ /* 0x000fe40000000000 */
[----:B------:R-:W-:-:S04]  /*29c0*/  IMAD.WIDE.U32 R20, R22, R8, R6 ;  /* 0x0000000816147225 */ /* 0x000fc800078e0006 */
[----:B------:R-:W-:-:S05]  /*29d0*/  IMAD R9, R23, R8, R9 ;  /* 0x0000000817097224 */ /* 0x000fca00078e0209 */
[----:B------:R-:W-:-:S07]  /*29e0*/  IADD3 R21, PT, PT, R21, R9, RZ ;  /* 0x0000000915157210 */ /* 0x000fce0007ffe0ff */
.L_x_30233:
        /* <DEDUP_REMOVED lines=31> */
.L_x_30247:
[----:B------:R-:W-:Y:S01]  /*2be0*/  IMAD.MOV.U32 R14, RZ, RZ, R4 ;  /* 0x000000ffff0e7224 */ /* 0x000fe200078e0004 */
[----:B------:R-:W-:Y:S01]  /*2bf0*/  MOV R23, R5 ;  /* 0x0000000500177202 */ /* 0x000fe20000000f00 */
[----:B------:R-:W-:Y:S01]  /*2c00*/  IMAD.MOV.U32 R22, RZ, RZ, R6 ;  /* 0x000000ffff167224 */ /* 0x000fe200078e0006 */
[----:B------:R-:W-:Y:S02]  /*2c10*/  MOV R15, R7 ;  /* 0x00000007000f7202 */ /* 0x000fe40000000f00 */
[----:B------:R-:W-:-:S07]  /*2c20*/  MOV R24, 0x2c40 ;  /* 0x00002c4000187802 */ /* 0x000fce0000000f00 */
[----:B------:R-:W-:Y:S05]  /*2c30*/  CALL.REL.NOINC `($__internal_623_$__cuda_sm20_rem_s64) ;  /* 0x0000004000e87944 */ /* 0x000fea0003c00000 */
.L_x_30248:
[----:B------:R-:W-:Y:S05]  /*2c40*/  BSYNC.RECONVERGENT B1 ;  /* 0x0000000000017941 */ /* 0x000fea0003800200 */
.L_x_30246:
        /* <DEDUP_REMOVED lines=31> */
.L_x_30250:
[----:B------:R-:W-:Y:S01]  /*2e40*/  MOV R22, R6 ;  /* 0x0000000600167202 */ /* 0x000fe20000000f00 */
[----:B------:R-:W-:Y:S01]  /*2e50*/  IMAD.MOV.U32 R15, RZ, RZ, R7 ;  /* 0x000000ffff0f7224 */ /* 0x000fe200078e0007 */
[----:B------:R-:W-:Y:S01]  /*2e60*/  MOV R14, R18 ;  /* 0x00000012000e7202 */ /* 0x000fe20000000f00 */
[----:B------:R-:W-:Y:S01]  /*2e70*/  IMAD.MOV.U32 R23, RZ, RZ, R19 ;  /* 0x000000ffff177224 */ /* 0x000fe200078e0013 */
[----:B------:R-:W-:-:S07]  /*2e80*/  MOV R24, 0x2ea0 ;  /* 0x00002ea000187802 */ /* 0x000fce0000000f00 */
[----:B------:R-:W-:Y:S05]  /*2e90*/  CALL.REL.NOINC `($__internal_623_$__cuda_sm20_rem_s64) ;  /* 0x0000004000507944 */ /* 0x000fea0003c00000 */
[----:B------:R-:W-:Y:S01]  /*2ea0*/  MOV R6, R8 ;  /* 0x0000000800067202 */ /* 0x000fe20000000f00 */
[----:B------:R-:W-:-:S07]  /*2eb0*/  IMAD.MOV.U32 R7, RZ, RZ, R9 ;  /* 0x000000ffff077224 */ /* 0x000fce00078e0009 */
.L_x_30251:
[----:B------:R-:W-:Y:S05]  /*2ec0*/  BSYNC.RECONVERGENT B1 ;  /* 0x0000000000017941 */ /* 0x000fea0003800200 */
.L_x_30249:
[----:B------:R-:W-:Y:S02]  /*2ed0*/  IMAD R3, R7, R4, RZ ;  /* 0x0000000407037224 */ /* 0x000fe400078e02ff */
[----:B------:R-:W-:-:S04]  /*2ee0*/  IMAD.WIDE.U32 R20, R4, R6, R20 ;  /* 0x0000000604147225 */ /* 0x000fc800078e0014 */
[----:B------:R-:W-:-:S05]  /*2ef0*/  IMAD R3, R5, R6, R3 ;  /* 0x0000000605037224 */ /* 0x000fca00078e0203 */
[----:B------:R-:W-:-:S07]  /*2f00*/  IADD3 R21, PT, PT, R21, R3, RZ ;  /* 0x0000000315157210 */ /* 0x000fce0007ffe0ff */
.L_x_30206:
        /* <DEDUP_REMOVED lines=14> */
.L_x_30205:
        /* <DEDUP_REMOVED lines=20> */
.L_x_30279:
        /* <DEDUP_REMOVED lines=33> */
.L_x_30256:
[----:B------:R-:W-:Y:S01]  /*3340*/  IMAD.MOV.U32 R26, RZ, RZ, R14 ;  /* 0x000000ffff1a7224 */ /* 0x000fe200078e000e */
[----:B------:R-:W-:Y:S01]  /*3350*/  MOV R11, R13 ;  /* 0x0000000d000b7202 */ /* 0x000fe20000000f00 */
[----:B------:R-:W-:Y:S01]  /*3360*/  IMAD.MOV.U32 R10, RZ, RZ, R34 ;  /* 0x000000ffff0a7224 */ /* 0x000fe200078e0022 */
[----:B------:R-:W-:Y:S02]  /*3370*/  MOV R9, R35 ;  /* 0x0000002300097202 */ /* 0x000fe40000000f00 */
[----:B------:R-:W-:-:S07]  /*3380*/  MOV R8, 0x33a0 ;  /* 0x000033a000087802 */ /* 0x000fce0000000f00 */
[----:B-123--:R-:W-:Y:S05]  /*3390*/  CALL.REL.NOINC `($__internal_622_$__cuda_sm20_div_s64) ;  /* 0x0000003400c47944 */ /* 0x00efea0003c00000 */
        /* <DEDUP_REMOVED lines=10> */
.L_x_30257:
[----:B------:R-:W-:Y:S05]  /*3440*/  BSYNC.RECONVERGENT B1 ;  /* 0x0000000000017941 */ /* 0x000fea0003800200 */
.L_x_30255:
        /* <DEDUP_REMOVED lines=37> */
.L_x_30259:
[----:B------:R-:W-:Y:S01]  /*36a0*/  MOV R26, R34 ;  /* 0x00000022001a7202 */ /* 0x000fe20000000f00 */
[----:B------:R-:W-:Y:S01]  /*36b0*/  IMAD.MOV.U32 R11, RZ, RZ, R35 ;  /* 0x000000ffff0b7224 */ /* 0x000fe200078e0023 */
[----:B------:R-:W-:Y:S01]  /*36c0*/  MOV R10, R36 ;  /* 0x00000024000a7202 */ /* 0x000fe20000000f00 */
[----:B------:R-:W-:Y:S01]  /*36d0*/  IMAD.MOV.U32 R9, RZ, RZ, R37 ;  /* 0x000000ffff097224 */ /* 0x000fe200078e0025 */
[----:B------:R-:W-:-:S07]  /*36e0*/  MOV R8, 0x3700 ;  /* 0x0000370000087802 */ /* 0x000fce0000000f00 */
[----:B-1----:R-:W-:Y:S05]  /*36f0*/  CALL.REL.NOINC `($__internal_622_$__cuda_sm20_div_s64) ;  /* 0x0000003000ec7944 */ /* 0x002fea0003c00000 */
        /* <DEDUP_REMOVED lines=11> */
.L_x_30260:
[----:B------:R-:W-:Y:S05]  /*37b0*/  BSYNC.RECONVERGENT B1 ;  /* 0x0000000000017941 */ /* 0x000fea0003800200 */
.L_x_30258:
        /* <DEDUP_REMOVED lines=38> */
.L_x_30262:
[----:B------:R-:W-:Y:S01]  /*3a20*/  IMAD.MOV.U32 R26, RZ, RZ, R34 ;  /* 0x000000ffff1a7224 */ /* 0x000fe200078e0022 */
[----:B------:R-:W-:Y:S01]  /*3a30*/  MOV R11, R35 ;  /* 0x00000023000b7202 */ /* 0x000fe20000000f00 */
[----:B------:R-:W-:Y:S01]  /*3a40*/  IMAD.MOV.U32 R10, RZ, RZ, R36 ;  /* 0x000000ffff0a7224 */ /* 0x000fe200078e0024 */
[----:B------:R-:W-:Y:S02]  /*3a50*/  MOV R9, R37 ;  /* 0x0000002500097202 */ /* 0x000fe40000000f00 */
[----:B------:R-:W-:-:S07]  /*3a60*/  MOV R8, 0x3a80 ;  /* 0x00003a8000087802 */ /* 0x000fce0000000f00 */
[----:B-1----:R-:W-:Y:S05]  /*3a70*/  CALL.REL.NOINC `($__internal_622_$__cuda_sm20_div_s64) ;  /* 0x00000030000c7944 */ /* 0x002fea0003c00000 */
        /* <DEDUP_REMOVED lines=11> */
.L_x_30263:
[----:B------:R-:W-:Y:S05]  /*3b30*/  BSYNC.RECONVERGENT B1 ;  /* 0x0000000000017941 */ /* 0x000fea0003800200 */
.L_x_30261:
        /* <DEDUP_REMOVED lines=37> */
.L_x_30265:
        /* <DEDUP_REMOVED lines=17> */
.L_x_30266:
[----:B------:R-:W-:Y:S05]  /*3ea0*/  BSYNC.RECONVERGENT B1 ;  /* 0x0000000000017941 */ /* 0x000fea0003800200 */
.L_x_30264:
        /* <DEDUP_REMOVED lines=38> */
.L_x_30268:
        /* <DEDUP_REMOVED lines=17> */
.L_x_30269:
[----:B------:R-:W-:Y:S05]  /*4220*/  BSYNC.RECONVERGENT B1 ;  /* 0x0000000000017941 */ /* 0x000fea0003800200 */
.L_x_30267:
        /* <DEDUP_REMOVED lines=38> */
.L_x_30271:
        /* <DEDUP_REMOVED lines=17> */
.L_x_30272:
[----:B------:R-:W-:Y:S05]  /*45a0*/  BSYNC.RECONVERGENT B1 ;  /* 0x0000000000017941 */ /* 0x000fea0003800200 */
.L_x_30270:
        /* <DEDUP_REMOVED lines=37> */
.L_x_30274:
        /* <DEDUP_REMOVED lines=17> */
.L_x_30275:
[----:B------:R-:W-:Y:S05]  /*4910*/  BSYNC.RECONVERGENT B1 ;  /* 0x0000000000017941 */ /* 0x000fea0003800200 */
.L_x_30273:
        /* <DEDUP_REMOVED lines=37> */
.L_x_30277:
        /* <DEDUP_REMOVED lines=17> */
.L_x_30278:
[----:B------:R-:W-:Y:S05]  /*4c80*/  BSYNC.RECONVERGENT B1 ;  /* 0x0000000000017941 */ /* 0x000fea0003800200 */
.L_x_30276:
        /* <DEDUP_REMOVED lines=12> */
.L_x_30254:
        /* <DEDUP_REMOVED lines=37> */
.L_x_30282:
[----:B------:R-:W-:Y:S01]  /*4fa0*/  IMAD.MOV.U32 R26, RZ, RZ, R14 ;  /* 0x000000ffff1a7224 */ /* 0x000fe200078e000e */
[----:B------:R-:W-:Y:S01]  /*4fb0*/  MOV R11, R13 ;  /* 0x0000000d000b7202 */ /* 0x000fe20000000f00 */
[----:B------:R-:W-:Y:S01]  /*4fc0*/  IMAD.MOV.U32 R10, RZ, RZ, R16 ;  /* 0x000000ffff0a7224 */ /* 0x000fe200078e0010 */
[----:B------:R-:W-:Y:S02]  /*4fd0*/  MOV R9, R17 ;  /* 0x0000001100097202 */ /* 0x000fe40000000f00 */
[----:B------:R-:W-:-:S07]  /*4fe0*/  MOV R8, 0x5000 ;  /* 0x0000500000087802 */ /* 0x000fce0000000f00 */
[----:B------:R-:W-:Y:S05]  /*4ff0*/  CALL.REL.NOINC `($__internal_622_$__cuda_sm20_div_s64) ;  /* 0x0000001800ac7944 */ /* 0x000fea0003c00000 */
        /* <DEDUP_REMOVED lines=10> */
.L_x_30283:
[----:B------:R-:W-:Y:S05]  /*50a0*/  BSYNC.RECONVERGENT B1 ;  /* 0x0000000000017941 */ /* 0x000fea0003800200 */
.L_x_30281:
        /* <DEDUP_REMOVED lines=38> */
.L_x_30285:
        /* <DEDUP_REMOVED lines=17> */
.L_x_30286:
[----:B------:R-:W-:Y:S05]  /*5420*/  BSYNC.RECONVERGENT B1 ;  /* 0x0000000000017941 */ /* 0x000fea0003800200 */
.L_x_30284:
        /* <DEDUP_REMOVED lines=40> */
.L_x_30288:
[----:B------:R-:W-:Y:S01]  /*56b0*/  MOV R26, R12 ;  /* 0x0000000c001a7202 */ /* 0x000fe20000000f00 */
[----:B------:R-:W-:Y:S01]  /*56c0*/  IMAD.MOV.U32 R10, RZ, RZ, R14 ;  /* 0x000000ffff0a7224 */ /* 0x000fe200078e000e */
[----:B------:R-:W-:Y:S02]  /*56d0*/  MOV R11, R13 ;  /* 0x0000000d000b7202 */ /* 0x000fe40000000f00 */
[----:B------:R-:W-:Y:S02]  /*56e0*/  MOV R9, R15 ;  /* 0x0000000f00097202 */ /* 0x000fe40000000f00 */
[----:B------:R-:W-:-:S07]  /*56f0*/  MOV R8, 0x5710 ;  /* 0x0000571000087802 */ /* 0x000fce0000000f00 */
[----:B------:R-:W-:Y:S05]  /*5700*/  CALL.REL.NOINC `($__internal_622_$__cuda_sm20_div_s64) ;  /* 0x0000001000e87944 */ /* 0x000fea0003c00000 */
        /* <DEDUP_REMOVED lines=11> */
.L_x_30289:
[----:B------:R-:W-:Y:S05]  /*57c0*/  BSYNC.RECONVERGENT B1 ;  /* 0x0000000000017941 */ /* 0x000fea0003800200 */
.L_x_30287:
        /* <DEDUP_REMOVED lines=40> */
.L_x_30291:
[----:B------:R-:W-:Y:S01]  /*5a50*/  MOV R26, R12 ;  /* 0x0000000c001a7202 */ /* 0x000fe20000000f00 */
[----:B------:R-:W-:Y:S01]  /*5a60*/  IMAD.MOV.U32 R11, RZ, RZ, R13 ;  /* 0x000000ffff0b7224 */ /* 0x000fe200078e000d */
[----:B------:R-:W-:Y:S02]  /*5a70*/  MOV R10, R14 ;  /* 0x0000000e000a7202 */ /* 0x000fe40000000f00 */
[----:B------:R-:W-:Y:S02]  /*5a80*/  MOV R9, R15 ;  /* 0x0000000f00097202 */ /* 0x000fe40000000f00 */
[----:B------:R-:W-:-:S07]  /*5a90*/  MOV R8, 0x5ab0 ;  /* 0x00005ab000087802 */ /* 0x000fce0000000f00 */
[----:B------:R-:W-:Y:S05]  /*5aa0*/  CALL.REL.NOINC `($__internal_622_$__cuda_sm20_div_s64) ;  /* 0x0000001000007944 */ /* 0x000fea0003c00000 */
        /* <DEDUP_REMOVED lines=11> */
.L_x_30292:
[----:B------:R-:W-:Y:S05]  /*5b60*/  BSYNC.RECONVERGENT B1 ;  /* 0x0000000000017941 */ /* 0x000fea0003800200 */
.L_x_30290:
        /* <DEDUP_REMOVED lines=9> */
.L_x_30280:
        /* <DEDUP_REMOVED lines=35> */
.L_x_30295:
        /* <DEDUP_REMOVED lines=16> */
.L_x_30296:
[----:B------:R-:W-:Y:S05]  /*5f30*/  BSYNC.RECONVERGENT B1 ;  /* 0x0000000000017941 */ /* 0x000fea0003800200 */
.L_x_30294:
        /* <DEDUP_REMOVED lines=39> */
.L_x_30298:
[----:B------:R-:W-:Y:S01]  /*61b0*/  MOV R26, R14 ;  /* 0x0000000e001a7202 */ /* 0x000fe20000000f00 */
[----:B------:R-:W-:Y:S01]  /*61c0*/  IMAD.MOV.U32 R11, RZ, RZ, R15 ;  /* 0x000000ffff0b7224 */ /* 0x000fe200078e000f */
[----:B------:R-:W-:Y:S02]  /*61d0*/  MOV R10, R12 ;  /* 0x0000000c000a7202 */ /* 0x000fe40000000f00 */
[----:B------:R-:W-:Y:S02]  /*61e0*/  MOV R9, R13 ;  /* 0x0000000d00097202 */ /* 0x000fe40000000f00 */
[----:B------:R-:W-:-:S07]  /*61f0*/  MOV R8, 0x6210 ;  /* 0x0000621000087802 */ /* 0x000fce0000000f00 */
[----:B------:R-:W-:Y:S05]  /*6200*/  CALL.REL.NOINC `($__internal_622_$__cuda_sm20_div_s64) ;  /* 0x0000000800287944 */ /* 0x000fea0003c00000 */
        /* <DEDUP_REMOVED lines=11> */
.L_x_30299:
[----:B------:R-:W-:Y:S05]  /*62c0*/  BSYNC.RECONVERGENT B1 ;  /* 0x0000000000017941 */ /* 0x000fea0003800200 */
.L_x_30297:
        /* <DEDUP_REMOVED lines=9> */
.L_x_30293:
        /* <DEDUP_REMOVED lines=31> */
.L_x_30301:
[----:B------:R-:W-:Y:S01]  /*6550*/  IMAD.MOV.U32 R15, RZ, RZ, R23 ;  /* 0x000000ffff0f7224 */ /* 0x000fe200078e0017 */
[----:B------:R-:W-:Y:S02]  /*6560*/  MOV R23, R13 ;  /* 0x0000000d00177202 */ /* 0x000fe40000000f00 */
[----:B------:R-:W-:-:S07]  /*6570*/  MOV R24, 0x6590 ;  /* 0x0000659000187802 */ /* 0x000fce0000000f00 */
[----:B------:R-:W-:Y:S05]  /*6580*/  CALL.REL.NOINC `($__internal_623_$__cuda_sm20_rem_s64) ;  /* 0x0000000800947944 */ /* 0x000fea0003c00000 */
.L_x_30302:
[----:B------:R-:W-:Y:S05]  /*6590*/  BSYNC.RECONVERGENT B1 ;  /* 0x0000000000017941 */ /* 0x000fea0003800200 */
.L_x_30300:
[----:B------:R-:W0:Y:S02]  /*65a0*/  LDC.64 R10, c[0x0][0x398] ;  /* 0x0000e600ff0a7b82 */ /* 0x000e240000000a00 */
[----:B0-----:R-:W-:-:S06]  /*65b0*/  IMAD.WIDE.U32 R6, R7, 0x8, R10 ;  /* 0x0000000807067825 */ /* 0x001fcc00078e000a */
[----:B------:R-:W2:Y:S02]  /*65c0*/  LDG.E.64 R6, desc[UR8][R6.64] ;  /* 0x0000000806067981 */ /* 0x000ea4000c1e1b00 */
[-C--:B--2---:R-:W-:Y:S02]  /*65d0*/  IMAD R3, R7, R8.reuse, RZ ;  /* 0x0000000807037224 */ /* 0x084fe400078e02ff */
[----:B------:R-:W-:-:S04]  /*65e0*/  IMAD.WIDE.U32 R4, R6, R8, R4 ;  /* 0x0000000806047225 */ /* 0x000fc800078e0004 */
[----:B------:R-:W-:-:S05]  /*65f0*/  IMAD R3, R6, R9, R3 ;  /* 0x0000000906037224 */ /* 0x000fca00078e0203 */
[----:B------:R-:W-:-:S07]  /*6600*/  IADD3 R5, PT, PT, R5, R3, RZ ;  /* 0x0000000305057210 */ /* 0x000fce0007ffe0ff */
.L_x_30253:
[----:B------:R-:W0:Y:S02]  /*6610*/  LDCU.64 UR12, c[0x0][0x388] ;  /* 0x00007100ff0c77ac */ /* 0x000e240008000a00 */
[----:B0-----:R-:W-:-:S04]  /*6620*/  IADD3 R4, P0, PT, R4, UR12, RZ ;  /* 0x0000000c04047c10 */ /* 0x001fc8000ff1e0ff */
[----:B------:R-:W-:-:S05]  /*6630*/  IADD3.X R5, PT, PT, R5, UR13, RZ, P0, !PT ;  /* 0x0000000d05057c10 */ /* 0x000fca00087fe4ff */
[----:B------:R-:W2:Y:S02]  /*6640*/  LDG.E.U8 R4, desc[UR8][R4.64] ;  /* 0x0000000804047981 */ /* 0x000ea4000c1e1100 */
[----:B--2---:R-:W-:-:S04]  /*6650*/  ISETP.NE.AND P0, PT, R4, RZ, PT ;  /* 0x000000ff0400720c */ /* 0x004fc80003f05270 */
[----:B------:R-:W-:-:S05]  /*6660*/  SEL R3, RZ, 0x1, !P0 ;  /* 0x00000001ff037807 */ /* 0x000fca0004000000 */
[----:B------:R1:W-:Y:S04]  /*6670*/  STS.U8 [R0+UR4], R3 ;  /* 0x0000000300007988 */ /* 0x0003e80008000004 */
.L_x_30252:
[----:B------:R-:W-:Y:S05]  /*6680*/  BSYNC.RECONVERGENT B0 ;  /* 0x0000000000007941 */ /* 0x000fea0003800200 */
.L_x_30204:
[----:B------:R-:W-:Y:S01]  /*6690*/  BAR.SYNC.DEFER_BLOCKING 0x0 ;  /* 0x0000000000007b1d */ /* 0x000fe20000010000 */
[----:B------:R-:W-:Y:S01]  /*66a0*/  UISETP.GE.U32.AND UP0, UPT, UR5, 0x42, UPT ;  /* 0x000000420500788c */ /* 0x000fe2000bf06070 */
[----:B------:R-:W-:-:S08]  /*66b0*/  ISETP.GT.U32.AND P2, PT, R0, 0x1f, PT ;  /* 0x0000001f0000780c */ /* 0x000fd00003f44070 */
[----:B------:R-:W-:Y:S05]  /*66c0*/  BRA.U !UP0, `(.L_x_30303) ;  /* 0x0000000108307547 */ /* 0x000fea000b800000 */
.L_x_30304:
[----:B------:R-:W-:Y:S02]  /*66d0*/  USHF.R.U32.HI UR6, URZ, 0x1, UR5 ;  /* 0x00000001ff067899 */ /* 0x000fe40008011605 */
[----:B------:R-:W-:-:S04]  /*66e0*/  UISETP.GT.U32.AND UP0, UPT, UR5, 0x83, UPT ;  /* 0x000000830500788c */ /* 0x000fc8000bf04070 */
[----:B------:R-:W-:Y:S01]  /*66f0*/  ISETP.GE.U32.AND P1, PT, R0, UR6, PT ;  /* 0x0000000600007c0c */ /* 0x000fe2000bf26070 */
[----:B------:R-:W-:-:S12]  /*6700*/  UMOV UR5, UR6 ;  /* 0x0000000600057c82 */ /* 0x000fd80008000000 */
[----:B--2---:R-:W2:Y:S04]  /*6710*/  @!P1 LDS.S8 R4, [R2+UR6] ;  /* 0x0000000602049984 */ /* 0x004ea80008000200 */
[----:B01----:R-:W0:Y:S01]  /*6720*/  @!P1 LDS.S8 R3, [R0+UR4] ;  /* 0x0000000400039984 */ /* 0x003e220008000200 */
[----:B--2---:R-:W-:-:S05]  /*6730*/  @!P1 IMAD.MOV R4, RZ, RZ, -R4 ;  /* 0x000000ffff049224 */ /* 0x004fca00078e0a04 */
[----:B0-----:R-:W-:-:S04]  /*6740*/  @!P1 ISETP.NE.AND P0, PT, R3, R4, PT ;  /* 0x000000040300920c */ /* 0x001fc80003f05270 */
[----:B------:R-:W-:-:S05]  /*6750*/  @!P1 SEL R3, RZ, 0x1, !P0 ;  /* 0x00000001ff039807 */ /* 0x000fca0004000000 */
[----:B------:R2:W-:Y:S01]  /*6760*/  @!P1 STS.U8 [R0+UR4], R3 ;  /* 0x0000000300009988 */ /* 0x0005e20008000004 */
[----:B------:R-:W-:Y:S06]  /*6770*/  BAR.SYNC.DEFER_BLOCKING 0x0 ;  /* 0x0000000000007b1d */ /* 0x000fec0000010000 */
[----:B------:R-:W-:Y:S05]  /*6780*/  BRA.U UP0, `(.L_x_30304) ;  /* 0xfffffffd00d07547 */ /* 0x000fea000b83ffff */
.L_x_30303:
[----:B------:R-:W-:Y:S05]  /*6790*/  @P2 EXIT ;  /* 0x000000000000294d */ /* 0x000fea0003800000 */
[----:B------:R-:W-:Y:S01]  /*67a0*/  LDS.S8 R2, [R0+UR4] ;  /* 0x0000000400027984 */ /* 0x000fe20008000200 */
[----:B------:R-:W-:-:S03]  /*67b0*/  ISETP.NE.AND P1, PT, R0, RZ, PT ;  /* 0x000000ff0000720c */ /* 0x000fc60003f25270 */
[----:B012---:R-:W0:Y:S02]  /*67c0*/  LDS.S8 R3, [R0+UR4+0x20] ;  /* 0x0000200400037984 */ /* 0x007e240008000200 */
        /* <DEDUP_REMOVED lines=46> */
        .weak           $__internal_622_$__cuda_sm20_div_s64
        .type           $__internal_622_$__cuda_sm20_div_s64,@function
        .size           $__internal_622_$__cuda_sm20_div_s64,($__internal_623_$__cuda_sm20_rem_s64 - $__internal_622_$__cuda_sm20_div_s64)
$__internal_622_$__cuda_sm20_div_s64:
        /* <DEDUP_REMOVED lines=82> */
[----:B------:R-:W-:Y:S06]  /*6fd0*/  RET.REL.NODEC R8 `(uncontiguous_sum_square_bool) ;  /* 0xffffff9008087950 */ /* 0x000fec0003c3ffff */
        .weak           $__internal_623_$__cuda_sm20_rem_s64
        .type           $__internal_623_$__cuda_sm20_rem_s64,@function
        .size           $__internal_623_$__cuda_sm20_rem_s64,(.L_x_30951 - $__internal_623_$__cuda_sm20_rem_s64)
$__internal_623_$__cuda_sm20_rem_s64:
        /* <DEDUP_REMOVED lines=76> */
[----:B------:R-:W-:Y:S06]  /*74a0*/  RET.REL.NODEC R24 `(uncontiguous_sum_square_bool) ;  /* 0xffffff8818d47950 */ /* 0x000fec0003c3ffff */
.L_x_30305:
        /* <DEDUP_REMOVED lines=13> */
.L_x_30951:


//--------------------- .text.contiguous_cumulate_sum_square_bool --------------------------
	.section	.text.contiguous_cumulate_sum_square_bool,"ax",@progbits
	.align	128
        .global         contiguous_cumulate_sum_square_bool
        .type           contiguous_cumulate_sum_square_bool,@function
        .size           contiguous_cumulate_sum_square_bool,(.L_x_31574 - contiguous_cumulate_sum_square_bool)
        .other          contiguous_cumulate_sum_square_bool,@"STO_CUDA_ENTRY STV_DEFAULT"
contiguous_cumulate_sum_square_bool:
.text.contiguous_cumulate_sum_square_bool:
        /* <DEDUP_REMOVED lines=14> */
[--C-:B------:R-:W-:Y:S02]  /*00e0*/  @!P0 IMAD.X R5, RZ, RZ, R3.reuse, P2 ;  /* 0x000000ffff058224 */ /* 0x100fe400010e0603 */
[----:B------:R-:W-:-:S03]  /*00f0*/  @!P0 IMAD.X R3, RZ, RZ, R3, P1 ;  /* 0x000000ffff038224 */ /* 0x000fc600008e0603 */
[----:B---3--:R-:W2:Y:S04]  /*0100*/  @!P0 LDG.E.S8 R4, desc[UR8][R4.64] ;  /* 0x0000000804048981 */ /* 0x008ea8000c1e1300 */
[----:B------:R-:W3:Y:S01]  /*0110*/  @!P0 LDG.E.S8 R2, desc[UR8][R2.64] ;  /* 0x0000000802028981 */ /* 0x000ee2000c1e1300 */
[----:B------:R-:W0:Y:S01]  /*0120*/  S2UR UR6, SR_CgaCtaId ;  /* 0x00000000000679c3 */ /* 0x000e220000008800 */
[----:B------:R-:W-:Y:S01]  /*0130*/  UMOV UR4, 0x400 ;  /* 0x0000040000047882 */ /* 0x000fe20000000000 */
[----:B------:R-:W1:Y:S01]  /*0140*/  LDCU UR5, c[0x0][0x360] ;  /* 0x00006c00ff0577ac */ /* 0x000e620008000800 */
[----:B------:R-:W-:Y:S01]  /*0150*/  BSSY.RECONVERGENT B0, `(.L_x_30306) ;  /* 0x0000011000007945 */ /* 0x000fe20003800200 */
[----:B------:R-:W-:Y:S01]  /*0160*/  ISETP.GT.U32.AND P1, PT, R0, 0x1f, PT ;  /* 0x0000001f0000780c */ /* 0x000fe20003f24070 */
[----:B0-----:R-:W-:-:S09]  /*0170*/  ULEA UR4, UR6, UR4, 0x18 ;  /* 0x0000000406047291 */ /* 0x001fd2000f8ec0ff */
[----:B------:R0:W-:Y:S01]  /*0180*/  STS.U8 [R0+UR4], RZ ;  /* 0x000000ff00007988 */ /* 0x0001e20008000004 */
[----:B--2---:R-:W-:-:S05]  /*0190*/  @!P0 IMAD.MOV R9, RZ, RZ, -R4 ;  /* 0x000000ffff098224 */ /* 0x004fca00078e0a04 */
[----:B---3--:R-:W-:-:S04]  /*01a0*/  @!P0 ISETP.NE.AND P2, PT, R2, R9, PT ;  /* 0x000000090200820c */ /* 0x008fc80003f45270 */
[----:B------:R-:W-:-:S05]  /*01b0*/  @!P0 SEL R9, RZ, 0x1, !P2 ;  /* 0x00000001ff098807 */ /* 0x000fca0005000000 */
        /* <DEDUP_REMOVED lines=10> */
.L_x_30307:
[----:B------:R-:W-:Y:S05]  /*0260*/  BSYNC.RECONVERGENT B0 ;  /* 0x0000000000007941 */ /* 0x000fea0003800200 */
.L_x_30306:
[----:B------:R-:W-:Y:S01]  /*0270*/  BAR.SYNC.DEFER_BLOCKING 0x0 ;  /* 0x0000000000007b1d */ /* 0x000fe20000010000 */
[----:B------:R-:W-:Y:S01]  /*0280*/  UISETP.GE.U32.AND UP0, UPT, UR5, 0x42, UPT ;  /* 0x000000420500788c */ /* 0x000fe2000bf06070 */
[----:B------:R-:W-:-:S08]  /*0290*/  VIADD R2, R0, UR4 ;  /* 0x0000000400027c36 */ /* 0x000fd00008000000 */
[----:B------:R-:W-:Y:S05]  /*02a0*/  BRA.U !UP0, `(.L_x_30308) ;  /* 0x0000000108307547 */ /* 0x000fea000b800000 */
.L_x_30309:
[----:B------:R-:W-:Y:S02]  /*02b0*/  USHF.R.U32.HI UR6, URZ, 0x1, UR5 ;  /* 0x00000001ff067899 */ /* 0x000fe40008011605 */
[----:B------:R-:W-:-:S04]  /*02c0*/  UISETP.GT.U32.AND UP0, UPT, UR5, 0x83, UPT ;  /* 0x000000830500788c */ /* 0x000fc8000bf04070 */
[----:B------:R-:W-:Y:S01]  /*02d0*/  ISETP.GE.U32.AND P2, PT, R0, UR6, PT ;  /* 0x0000000600007c0c */ /* 0x000fe2000bf46070 */
[----:B------:R-:W-:-:S12]  /*02e0*/  UMOV UR5, UR6 ;  /* 0x0000000600057c82 */ /* 0x000fd80008000000 */
[----:B--2---:R-:W2:Y:S04]  /*02f0*/  @!P2 LDS.S8 R4, [R2+UR6] ;  /* 0x000000060204a984 */ /* 0x004ea80008000200 */
[----:B-1----:R-:W1:Y:S01]  /*0300*/  @!P2 LDS.S8 R3, [R0+UR4] ;  /* 0x000000040003a984 */ /* 0x002e620008000200 */
[----:B--2---:R-:W-:-:S05]  /*0310*/  @!P2 IMAD.MOV R4, RZ, RZ, -R4 ;  /* 0x000000ffff04a224 */ /* 0x004fca00078e0a04 */
[----:B-1----:R-:W-:-:S04]  /*0320*/  @!P2 ISETP.NE.AND P0, PT, R3, R4, PT ;  /* 0x000000040300a20c */ /* 0x002fc80003f05270 */
[----:B------:R-:W-:-:S05]  /*0330*/  @!P2 SEL R3, RZ, 0x1, !P0 ;  /* 0x00000001ff03a807 */ /* 0x000fca0004000000 */
[----:B------:R2:W-:Y:S01]  /*0340*/  @!P2 STS.U8 [R0+UR4], R3 ;  /* 0x000000030000a988 */ /* 0x0005e20008000004 */
[----:B------:R-:W-:Y:S06]  /*0350*/  BAR.SYNC.DEFER_BLOCKING 0x0 ;  /* 0x0000000000007b1d */ /* 0x000fec0000010000 */
[----:B------:R-:W-:Y:S05]  /*0360*/  BRA.U UP0, `(.L_x_30309) ;  /* 0xfffffffd00d07547 */ /* 0x000fea000b83ffff */
.L_x_30308:
[----:B------:R-:W-:Y:S05]  /*0370*/  @P1 EXIT ;  /* 0x000000000000194d */ /* 0x000fea0003800000 */
[----:B------:R-:W-:Y:S01]  /*0380*/  LDS.S8 R2, [R0+UR4] ;  /* 0x0000000400027984 */ /* 0x000fe20008000200 */
[----:B------:R-:W-:-:S03]  /*0390*/  ISETP.NE.AND P1, PT, R0, RZ, PT ;  /* 0x000000ff0000720c */ /* 0x000fc60003f25270 */
[----:B-12---:R-:W1:Y:S02]  /*03a0*/  LDS.S8 R3, [R0+UR4+0x20] ;  /* 0x0000200400037984 */ /* 0x006e640008000200 */
[----:B-1----:R-:W-:-:S05]  /*03b0*/  IMAD.MOV R3, RZ, RZ, -R3 ;  /* 0x000000ffff037224 */ /* 0x002fca00078e0a03 */
[----:B------:R-:W-:-:S04]  /*03c0*/  ISETP.NE.AND P0, PT, R2, R3, PT ;  /* 0x000000030200720c */ /* 0x000fc80003f05270 */
[----:B------:R-:W-:-:S05]  /*03d0*/  SEL R3, RZ, 0x1, !P0 ;  /* 0x00000001ff037807 */ /* 0x000fca0004000000 */
[----:B------:R-:W-:Y:S04]  /*03e0*/  STS.U8 [R0+UR4], R3 ;  /* 0x0000000300007988 */ /* 0x000fe80008000004 */
[----:B------:R-:W-:Y:S04]  /*03f0*/  LDS.S8 R2, [R0+UR4] ;  /* 0x0000000400027984 */ /* 0x000fe80008000200 */
[----:B------:R-:W1:Y:S02]  /*0400*/  LDS.S8 R4, [R0+UR4+0x10] ;  /* 0x0000100400047984 */ /* 0x000e640008000200 */
        /* <DEDUP_REMOVED lines=27> */
[----:B------:R1:W-:Y:S01]  /*05c0*/  STS.U8 [R0+UR4], R5 ;  /* 0x0000000500007988 */ /* 0x0003e20008000004 */
[----:B------:R-:W-:Y:S05]  /*05d0*/  @P1 EXIT ;  /* 0x000000000000194d */ /* 0x000fea0003800000 */
[----:B------:R-:W2:Y:S01]  /*05e0*/  S2UR UR5, SR_CgaCtaId ;  /* 0x00000000000579c3 */ /* 0x000ea20000008800 */
[----:B------:R-:W-:Y:S02]  /*05f0*/  UMOV UR4, 0x400 ;  /* 0x0000040000047882 */ /* 0x000fe40000000000 */
[----:B--2---:R-:W-:-:S09]  /*0600*/  ULEA UR4, UR5, UR4, 0x18 ;  /* 0x0000000405047291 */ /* 0x004fd2000f8ec0ff */
[----:B-1----:R-:W1:Y:S02]  /*0610*/  LDS.U8 R5, [UR4] ;  /* 0x00000004ff057984 */ /* 0x002e640008000000 */
[----:B------:R-:W2:Y:S02]  /*0620*/  LDCU.64 UR4, c[0x0][0x380] ;  /* 0x00007000ff0477ac */ /* 0x000ea40008000a00 */
[----:B--2---:R-:W-:-:S04]  /*0630*/  UIADD3 UR4, UP0, UPT, UR7, UR4, URZ ;  /* 0x0000000407047290 */ /* 0x004fc8000ff1e0ff */
[----:B------:R-:W-:Y:S02]  /*0640*/  UIADD3.X UR5, UPT, UPT, URZ, UR5, URZ, UP0, !UPT ;  /* 0x00000005ff057290 */ /* 0x000fe400087fe4ff */
[----:B------:R-:W-:-:S04]  /*0650*/  IMAD.U32 R2, RZ, RZ, UR4 ;  /* 0x00000004ff027e24 */ /* 0x000fc8000f8e00ff */
[----:B------:R-:W-:-:S05]  /*0660*/  IMAD.U32 R3, RZ, RZ, UR5 ;  /* 0x00000005ff037e24 */ /* 0x000fca000f8e00ff */
[----:B-1----:R-:W-:Y:S01]  /*0670*/  STG.E.U8 desc[UR8][R2.64], R5 ;  /* 0x0000000502007986 */ /* 0x002fe2000c101108 */
[----:B------:R-:W-:Y:S05]  /*0680*/  EXIT ;  /* 0x000000000000794d */ /* 0x000fea0003800000 */
.L_x_30310:
        /* <DEDUP_REMOVED lines=15> */
.L_x_31574:


//--------------------- .text.contiguous_sum_square_bool --------------------------
	.section	.text.contiguous_sum_square_bool,"ax",@progbits
	.align	128
        .global         contiguous_sum_square_bool
        .type           contiguous_sum_square_bool,@function
        .size           contiguous_sum_square_bool,(.L_x_31575 - contiguous_sum_square_bool)
        .other          contiguous_sum_square_bool,@"STO_CUDA_ENTRY STV_DEFAULT"
contiguous_sum_square_bool:
.text.contiguous_sum_square_bool:
        /* <DEDUP_REMOVED lines=15> */
[----:B---3--:R-:W2:Y:S01]  /*00f0*/  @!P0 LDG.E.S8 R4, desc[UR8][R4.64] ;  /* 0x0000000804048981 */ /* 0x008ea2000c1e1300 */
[----:B------:R-:W-:-:S05]  /*0100*/  @!P0 IMAD.X R3, RZ, RZ, R3, P1 ;  /* 0x000000ffff038224 */ /* 0x000fca00008e0603 */
        /* <DEDUP_REMOVED lines=8> */
[----:B--2---:R-:W-:-:S04]  /*0190*/  IMAD.MOV R9, RZ, RZ, -R4 ;  /* 0x000000ffff097224 */ /* 0x004fc800078e0a04 */
[----:B------:R-:W-:Y:S02]  /*01a0*/  @!P0 IMAD R9, R9, R4, RZ ;  /* 0x0000000409098224 */ /* 0x000fe400078e02ff */
[----:B---3--:R-:W-:-:S05]  /*01b0*/  @!P0 IMAD R6, R2, R2, RZ ;  /* 0x0000000202068224 */ /* 0x008fca00078e02ff */
[----:B------:R-:W-:-:S04]  /*01c0*/  @!P0 ISETP.NE.AND P2, PT, R6, R9, PT ;  /* 0x000000090600820c */ /* 0x000fc80003f45270 */
        /* <DEDUP_REMOVED lines=8> */
[----:B0-----:R-:W-:-:S05]  /*0250*/  IMAD.X R3, RZ, RZ, UR13, P0 ;  /* 0x0000000dff037e24 */ /* 0x001fca00080e06ff */
[----:B------:R-:W2:Y:S02]  /*0260*/  LDG.E.U8 R2, desc[UR8][R2.64] ;  /* 0x0000000802027981 */ /* 0x000ea4000c1e1100 */
[----:B--2---:R-:W-:-:S04]  /*0270*/  ISETP.NE.AND P0, PT, R2, RZ, PT ;  /* 0x000000ff0200720c */ /* 0x004fc80003f05270 */
[----:B------:R-:W-:-:S05]  /*0280*/  SEL R5, RZ, 0x1, !P0 ;  /* 0x00000001ff057807 */ /* 0x000fca0004000000 */
[----:B------:R1:W-:Y:S04]  /*0290*/  STS.U8 [R0+UR4], R5 ;  /* 0x0000000500007988 */ /* 0x0003e80008000004 */
.L_x_30312:
[----:B------:R-:W-:Y:S05]  /*02a0*/  BSYNC.RECONVERGENT B0 ;  /* 0x0000000000007941 */ /* 0x000fea0003800200 */
.L_x_30311:
[----:B------:R-:W-:Y:S01]  /*02b0*/  BAR.SYNC.DEFER_BLOCKING 0x0 ;  /* 0x0000000000007b1d */ /* 0x000fe20000010000 */
[----:B------:R-:W-:Y:S01]  /*02c0*/  UISETP.GE.U32.AND UP0, UPT, UR5, 0x42, UPT ;  /* 0x000000420500788c */ /* 0x000fe2000bf06070 */
[----:B------:R-:W-:-:S08]  /*02d0*/  VIADD R2, R0, UR4 ;  /* 0x0000000400027c36 */ /* 0x000fd00008000000 */
[----:B------:R-:W-:Y:S05]  /*02e0*/  BRA.U !UP0, `(.L_x_30313) ;  /* 0x0000000108307547 */ /* 0x000fea000b800000 */
.L_x_30314:
        /* <DEDUP_REMOVED lines=12> */
.L_x_30313:
[----:B------:R-:W-:Y:S05]  /*03b0*/  @P1 EXIT ;  /* 0x000000000000194d */ /* 0x000fea0003800000 */
[----:B------:R-:W-:Y:S01]  /*03c0*/  LDS.S8 R2, [R0+UR4] ;  /* 0x0000000400027984 */ /* 0x000fe20008000200 */
[----:B------:R-:W-:-:S03]  /*03d0*/  ISETP.NE.AND P1, PT, R0, RZ, PT ;  /* 0x000000ff0000720c */ /* 0x000fc60003f25270 */
[----:B0-2---:R-:W0:Y:S02]  /*03e0*/  LDS.S8 R3, [R0+UR4+0x20] ;  /* 0x0000200400037984 */ /* 0x005e240008000200 */
[----:B0-----:R-:W-:-:S05]  /*03f0*/  IMAD.MOV R3, RZ, RZ, -R3 ;  /* 0x000000ffff037224 */ /* 0x001fca00078e0a03 */
        /* <DEDUP_REMOVED lines=45> */
.L_x_30315:
        /* <DEDUP_REMOVED lines=11> */
.L_x_31575:


//--------------------- .nv.shared.contiguous_logsumexp33_bf16 --------------------------
	.section	.nv.shared.contiguous_logsumexp33_bf16,"aw",@nobits
	.sectionflags	@""
	.align	16
	.zero		1024


//--------------------- .nv.shared.reserved.0     --------------------------
	.section	.nv.shared.reserved.0,"aw",@nobits
	.weak		__nv_reservedSMEM_offset_0_alias
	.size		__nv_reservedSMEM_offset_0_alias, 0, 64
	.other		__nv_reservedSMEM_offset_0_alias,@"STO_CUDA_RESERVED_SHARED STV_DEFAULT"
__nv_reservedSMEM_offset_0_alias:
	.zero		0
	.zero		64


//--------------------- .nv.shared.contiguous_logsumexp3_bf16 --------------------------
	.section	.nv.shared.contiguous_logsumexp3_bf16,"aw",@nobits
	.sectionflags	@""
	.align	16
	.zero		1024


//--------------------- .nv.shared.contiguous_logsumexp22_bf16 --------------------------
	.section	.nv.shared.contiguous_logsumexp22_bf16,"aw",@nobits
	.sectionflags	@""
	.align	16
	.zero		1024


//--------------------- .nv.shared.contiguous_logsumexp2_bf16 --------------------------
	.section	.nv.shared.contiguous_logsumexp2_bf16,"aw",@nobits
	.sectionflags	@""
	.align	16
	.zero		1024


//--------------------- .nv.shared.uncontiguous_cumulate_logsumexp_bf16 --------------------------
	.section	.nv.shared.uncontiguous_cumulate_logsumexp_bf16,"aw",@nobits
	.sectionflags	@""
	.align	16
	.zero		1024


//--------------------- .nv.shared.uncontiguous_logsumexp_bf16 --------------------------
	.section	.nv.shared.uncontiguous_logsumexp_bf16,"aw",@nobits
	.sectionflags	@""
	.align	16
	.zero		1024


//--------------------- .nv.shared.contiguous_cumulate_logsumexp_bf16 --------------------------
	.section	.nv.shared.contiguous_cumulate_logsumexp_bf16,"aw",@nobits
	.sectionflags	@""
	.align	16
	.zero		1024


//--------------------- .nv.shared.contiguous_logsumexp_bf16 --------------------------
	.section	.nv.shared.contiguous_logsumexp_bf16,"aw",@nobits
	.sectionflags	@""
	.align	16
	.zero		1024


//--------------------- .nv.shared.contiguous_logsumexp33_f16 --------------------------
	.section	.nv.shared.contiguous_logsumexp33_f16,"aw",@nobits
	.sectionflags	@""
	.align	16
	.zero		1024


//--------------------- .nv.shared.contiguous_logsumexp3_f16 --------------------------
	.section	.nv.shared.contiguous_logsumexp3_f16,"aw",@nobits
	.sectionflags	@""
	.align	16
	.zero		1024


//--------------------- .nv.shared.contiguous_logsumexp22_f16 --------------------------
	.section	.nv.shared.contiguous_logsumexp22_f16,"aw",@nobits
	.sectionflags	@""
	.align	16
	.zero		1024


//--------------------- .nv.shared.contiguous_logsumexp2_f16 --------------------------
	.section	.nv.shared.contiguous_logsumexp2_f16,"aw",@nobits
	.sectionflags	@""
	.align	16
	.zero		1024


//--------------------- .nv.shared.uncontiguous_cumulate_logsumexp_f16 --------------------------
	.section	.nv.shared.uncontiguous_cumulate_logsumexp_f16,"aw",@nobits
	.sectionflags	@""
	.align	16
	.zero		1024


//--------------------- .nv.shared.uncontiguous_logsumexp_f16 --------------------------
	.section	.nv.shared.uncontiguous_logsumexp_f16,"aw",@nobits
	.sectionflags	@""
	.align	16
	.zero		1024


//--------------------- .nv.shared.contiguous_cumulate_logsumexp_f16 --------------------------
	.section	.nv.shared.contiguous_cumulate_logsumexp_f16,"aw",@nobits
	.sectionflags	@""
	.align	16
	.zero		1024


//--------------------- .nv.shared.contiguous_logsumexp_f16 --------------------------
	.section	.nv.shared.contiguous_logsumexp_f16,"aw",@nobits
	.sectionflags	@""
	.align	16
	.zero		1024


//--------------------- .nv.shared.contiguous_logsumexp33_f64 --------------------------
	.section	.nv.shared.contiguous_logsumexp33_f64,"aw",@nobits
	.sectionflags	@""
	.align	16
	.zero		1024


//--------------------- .nv.shared.contiguous_logsumexp3_f64 --------------------------
	.section	.nv.shared.contiguous_logsumexp3_f64,"aw",@nobits
	.sectionflags	@""
	.align	16
	.zero		1024


//--------------------- .nv.shared.contiguous_logsumexp22_f64 --------------------------
	.section	.nv.shared.contiguous_logsumexp22_f64,"aw",@nobits
	.sectionflags	@""
	.align	16
	.zero		1024


//--------------------- .nv.shared.contiguous_logsumexp2_f64 --------------------------
	.section	.nv.shared.contiguous_logsumexp2_f64,"aw",@nobits
	.sectionflags	@""
	.align	16
	.zero		1024


//--------------------- .nv.shared.uncontiguous_cumulate_logsumexp_f64 --------------------------
	.section	.nv.shared.uncontiguous_cumulate_logsumexp_f64,"aw",@nobits
	.sectionflags	@""
	.align	16
	.zero		1024


//--------------------- .nv.shared.uncontiguous_logsumexp_f64 --------------------------
	.section	.nv.shared.uncontiguous_logsumexp_f64,"aw",@nobits
	.sectionflags	@""
	.align	16
	.zero		1024


//--------------------- .nv.shared.contiguous_cumulate_logsumexp_f64 --------------------------
	.section	.nv.shared.contiguous_cumulate_logsumexp_f64,"aw",@nobits
	.sectionflags	@""
	.align	16
	.zero		1024


//--------------------- .nv.shared.contiguous_logsumexp_f64 --------------------------
	.section	.nv.shared.contiguous_logsumexp_f64,"aw",@nobits
	.sectionflags	@""
	.align	16
	.zero		1024


//--------------------- .nv.shared.contiguous_logsumexp33_f32 --------------------------
	.section	.nv.shared.contiguous_logsumexp33_f32,"aw",@nobits
	.sectionflags	@""
	.align	16
	.zero		1024


//--------------------- .nv.shared.contiguous_logsumexp3_f32 --------------------------
	.section	.nv.shared.contiguous_logsumexp3_f32,"aw",@nobits
	.sectionflags	@""
	.align	16
	.zero		1024


//--------------------- .nv.shared.contiguous_logsumexp22_f32 --------------------------
	.section	.nv.shared.contiguous_logsumexp22_f32,"aw",@nobits
	.sectionflags	@""
	.align	16
	.zero		1024


//--------------------- .nv.shared.contiguous_logsumexp2_f32 --------------------------
	.section	.nv.shared.contiguous_logsumexp2_f32,"aw",@nobits
	.sectionflags	@""
	.align	16
	.zero		1024


//--------------------- .nv.shared.uncontiguous_cumulate_logsumexp_f32 --------------------------
	.section	.nv.shared.uncontiguous_cumulate_logsumexp_f32,"aw",@nobits
	.sectionflags	@""
	.align	16
	.zero		1024


//--------------------- .nv.shared.uncontiguous_logsumexp_f32 --------------------------
	.section	.nv.shared.uncontiguous_logsumexp_f32,"aw",@nobits
	.sectionflags	@""
	.align	16
	.zero		1024


//--------------------- .nv.shared.contiguous_cumulate_logsumexp_f32 --------------------------
	.section	.nv.shared.contiguous_cumulate_logsumexp_f32,"aw",@nobits
	.sectionflags	@""
	.align	16
	.zero		1024


//--------------------- .nv.shared.contiguous_logsumexp_f32 --------------------------
	.section	.nv.shared.contiguous_logsumexp_f32,"aw",@nobits
	.sectionflags	@""
	.align	16
	.zero		1024


//--------------------- .nv.shared.contiguous_logsumexp33_u64 --------------------------
	.section	.nv.shared.contiguous_logsumexp33_u64,"aw",@nobits
	.sectionflags	@""
	.align	16
	.zero		1024


//--------------------- .nv.shared.contiguous_logsumexp3_u64 --------------------------
	.section	.nv.shared.contiguous_logsumexp3_u64,"aw",@nobits
	.sectionflags	@""
	.align	16
	.zero		1024


//--------------------- .nv.shared.contiguous_logsumexp22_u64 --------------------------
	.section	.nv.shared.contiguous_logsumexp22_u64,"aw",@nobits
	.sectionflags	@""
	.align	16
	.zero		1024


//--------------------- .nv.shared.contiguous_logsumexp2_u64 --------------------------
	.section	.nv.shared.contiguous_logsumexp2_u64,"aw",@nobits
	.sectionflags	@""
	.align	16
	.zero		1024


//--------------------- .nv.shared.uncontiguous_cumulate_logsumexp_u64 --------------------------
	.section	.nv.shared.uncontiguous_cumulate_logsumexp_u64,"aw",@nobits
	.sectionflags	@""
	.align	16
	.zero		1024


//--------------------- .nv.shared.uncontiguous_logsumexp_u64 --------------------------
	.section	.nv.shared.uncontiguous_logsumexp_u64,"aw",@nobits
	.sectionflags	@""
	.align	16
	.zero		1024


//--------------------- .nv.shared.contiguous_cumulate_logsumexp_u64 --------------------------
	.section	.nv.shared.contiguous_cumulate_logsumexp_u64,"aw",@nobits
	.sectionflags	@""
	.align	16
	.zero		1024


//--------------------- .nv.shared.contiguous_logsumexp_u64 --------------------------
	.section	.nv.shared.contiguous_logsumexp_u64,"aw",@nobits
	.sectionflags	@""
	.align	16
	.zero		1024


//--------------------- .nv.shared.contiguous_logsumexp33_u32 --------------------------
	.section	.nv.shared.contiguous_logsumexp33_u32,"aw",@nobits
	.sectionflags	@""
	.align	16
	.zero		1024


//--------------------- .nv.shared.contiguous_logsumexp3_u32 --------------------------
	.section	.nv.shared.contiguous_logsumexp3_u32,"aw",@nobits
	.sectionflags	@""
	.align	16
	.zero		1024


//--------------------- .nv.shared.contiguous_logsumexp22_u32 --------------------------
	.section	.nv.shared.contiguous_logsumexp22_u32,"aw",@nobits
	.sectionflags	@""
	.align	16
	.zero		1024


//--------------------- .nv.shared.contiguous_logsumexp2_u32 --------------------------
	.section	.nv.shared.contiguous_logsumexp2_u32,"aw",@nobits
	.sectionflags	@""
	.align	16
	.zero		1024


//--------------------- .nv.shared.uncontiguous_cumulate_logsumexp_u32 --------------------------
	.section	.nv.shared.uncontiguous_cumulate_logsumexp_u32,"aw",@nobits
	.sectionflags	@""
	.align	16
	.zero		1024


//--------------------- .nv.shared.uncontiguous_logsumexp_u32 --------------------------
	.section	.nv.shared.uncontiguous_logsumexp_u32,"aw",@nobits
	.sectionflags	@""
	.align	16
	.zero		1024


//--------------------- .nv.shared.contiguous_cumulate_logsumexp_u32 --------------------------
	.section	.nv.shared.contiguous_cumulate_logsumexp_u32,"aw",@nobits
	.sectionflags	@""
	.align	16
	.zero		1024


//--------------------- .nv.shared.contiguous_logsumexp_u32 --------------------------
	.section	.nv.shared.contiguous_logsumexp_u32,"aw",@nobits
	.sectionflags	@""
	.align	16
	.zero		1024


//--------------------- .nv.shared.contiguous_logsumexp33_u16 --------------------------
	.section	.nv.shared.contiguous_logsumexp33_u16,"aw",@nobits
	.sectionflags	@""
	.align	16
	.zero		1024


//--------------------- .nv.shared.contiguous_logsumexp3_u16 --------------------------
	.section	.nv.shared.contiguous_logsumexp3_u16,"aw",@nobits
	.sectionflags	@""
	.align	16
	.zero		1024


//--------------------- .nv.shared.contiguous_logsumexp22_u16 --------------------------
	.section	.nv.shared.contiguous_logsumexp22_u16,"aw",@nobits
	.sectionflags	@""
	.align	16
	.zero		1024


//--------------------- .nv.shared.contiguous_logsumexp2_u16 --------------------------
	.section	.nv.shared.contiguous_logsumexp2_u16,"aw",@nobits
	.sectionflags	@""
	.align	16
	.zero		1024


//--------------------- .nv.shared.uncontiguous_cumulate_logsumexp_u16 --------------------------
	.section	.nv.shared.uncontiguous_cumulate_logsumexp_u16,"aw",@nobits
	.sectionflags	@""
	.align	16
	.zero		1024


//--------------------- .nv.shared.uncontiguous_logsumexp_u16 --------------------------
	.section	.nv.shared.uncontiguous_logsumexp_u16,"aw",@nobits
	.sectionflags	@""
	.align	16
	.zero		1024


//--------------------- .nv.shared.contiguous_cumulate_logsumexp_u16 --------------------------
	.section	.nv.shared.contiguous_cumulate_logsumexp_u16,"aw",@nobits
	.sectionflags	@""
	.align	16
	.zero		1024


//--------------------- .nv.shared.contiguous_logsumexp_u16 --------------------------
	.section	.nv.shared.contiguous_logsumexp_u16,"aw",@nobits
	.sectionflags	@""
	.align	16
	.zero		1024


//--------------------- .nv.shared.contiguous_logsumexp33_u8 --------------------------
	.section	.nv.shared.contiguous_logsumexp33_u8,"aw",@nobits
	.sectionflags	@""
	.align	16
	.zero		1024


//--------------------- .nv.shared.contiguous_logsumexp3_u8 --------------------------
	.section	.nv.shared.contiguous_logsumexp3_u8,"aw",@nobits
	.sectionflags	@""
	.align	16
	.zero		1024


//--------------------- .nv.shared.contiguous_logsumexp22_u8 --------------------------
	.section	.nv.shared.contiguous_logsumexp22_u8,"aw",@nobits
	.sectionflags	@""
	.align	16
	.zero		1024


//--------------------- .nv.shared.contiguous_logsumexp2_u8 --------------------------
	.section	.nv.shared.contiguous_logsumexp2_u8,"aw",@nobits
	.sectionflags	@""
	.align	16
	.zero		1024


//--------------------- .nv.shared.uncontiguous_cumulate_logsumexp_u8 --------------------------
	.section	.nv.shared.uncontiguous_cumulate_logsumexp_u8,"aw",@nobits
	.sectionflags	@""
	.align	16
	.zero		1024


//--------------------- .nv.shared.uncontiguous_logsumexp_u8 --------------------------
	.section	.nv.shared.uncontiguous_logsumexp_u8,"aw",@nobits
	.sectionflags	@""
	.align	16
	.zero		1024


//--------------------- .nv.shared.contiguous_cumulate_logsumexp_u8 --------------------------
	.section	.nv.shared.contiguous_cumulate_logsumexp_u8,"aw",@nobits
	.sectionflags	@""
	.align	16
	.zero		1024


//--------------------- .nv.shared.contiguous_logsumexp_u8 --------------------------
	.section	.nv.shared.contiguous_logsumexp_u8,"aw",@nobits
	.sectionflags	@""
	.align	16
	.zero		1024


//--------------------- .nv.shared.contiguous_logsumexp33_i64 --------------------------
	.section	.nv.shared.contiguous_logsumexp33_i64,"aw",@nobits
	.sectionflags	@""
	.align	16
	.zero		1024


//--------------------- .nv.shared.contiguous_logsumexp3_i64 --------------------------
	.section	.nv.shared.contiguous_logsumexp3_i64,"aw",@nobits
	.sectionflags	@""
	.align	16
	.zero		1024


//--------------------- .nv.shared.contiguous_logsumexp22_i64 --------------------------
	.section	.nv.shared.contiguous_logsumexp22_i64,"aw",@nobits
	.sectionflags	@""
	.align	16
	.zero		1024


//--------------------- .nv.shared.contiguous_logsumexp2_i64 --------------------------
	.section	.nv.shared.contiguous_logsumexp2_i64,"aw",@nobits
	.sectionflags	@""
	.align	16
	.zero		1024


//--------------------- .nv.shared.uncontiguous_cumulate_logsumexp_i64 --------------------------
	.section	.nv.shared.uncontiguous_cumulate_logsumexp_i64,"aw",@nobits
	.sectionflags	@""
	.align	16
	.zero		1024


//--------------------- .nv.shared.uncontiguous_logsumexp_i64 --------------------------
	.section	.nv.shared.uncontiguous_logsumexp_i64,"aw",@nobits
	.sectionflags	@""
	.align	16
	.zero		1024


//--------------------- .nv.shared.contiguous_cumulate_logsumexp_i64 --------------------------
	.section	.nv.shared.contiguous_cumulate_logsumexp_i64,"aw",@nobits
	.sectionflags	@""
	.align	16
	.zero		1024


//--------------------- .nv.shared.contiguous_logsumexp_i64 --------------------------
	.section	.nv.shared.contiguous_logsumexp_i64,"aw",@nobits
	.sectionflags	@""
	.align	16
	.zero		1024


//--------------------- .nv.shared.contiguous_logsumexp33_i32 --------------------------
	.section	.nv.shared.contiguous_logsumexp33_i32,"aw",@nobits
	.sectionflags	@""
	.align	16
	.zero		1024


//--------------------- .nv.shared.contiguous_logsumexp3_i32 --------------------------
	.section	.nv.shared.contiguous_logsumexp3_i32,"aw",@nobits
	.sectionflags	@""
	.align	16
	.zero		1024


//--------------------- .nv.shared.contiguous_logsumexp22_i32 --------------------------
	.section	.nv.shared.contiguous_logsumexp22_i32,"aw",@nobits
	.sectionflags	@""
	.align	16
	.zero		1024


//--------------------- .nv.shared.contiguous_logsumexp2_i32 --------------------------
	.section	.nv.shared.contiguous_logsumexp2_i32,"aw",@nobits
	.sectionflags	@""
	.align	16
	.zero		1024


//--------------------- .nv.shared.uncontiguous_cumulate_logsumexp_i32 --------------------------
	.section	.nv.shared.uncontiguous_cumulate_logsumexp_i32,"aw",@nobits
	.sectionflags	@""
	.align	16
	.zero		1024


//--------------------- .nv.shared.uncontiguous_logsumexp_i32 --------------------------
	.section	.nv.shared.uncontiguous_logsumexp_i32,"aw",@nobits
	.sectionflags	@""
	.align	16
	.zero		1024


//--------------------- .nv.shared.contiguous_cumulate_logsumexp_i32 --------------------------
	.section	.nv.shared.contiguous_cumulate_logsumexp_i32,"aw",@nobits
	.sectionflags	@""
	.align	16
	.zero		1024


//--------------------- .nv.shared.contiguous_logsumexp_i32 --------------------------
	.section	.nv.shared.contiguous_logsumexp_i32,"aw",@nobits
	.sectionflags	@""
	.align	16
	.zero		1024


//--------------------- .nv.shared.contiguous_logsumexp33_i16 --------------------------
	.section	.nv.shared.contiguous_logsumexp33_i16,"aw",@nobits
	.sectionflags	@""
	.align	16
	.zero		1024


//--------------------- .nv.shared.contiguous_logsumexp3_i16 --------------------------
	.section	.nv.shared.contiguous_logsumexp3_i16,"aw",@nobits
	.sectionflags	@""
	.align	16
	.zero		1024


//--------------------- .nv.shared.contiguous_logsumexp22_i16 --------------------------
	.section	.nv.shared.contiguous_logsumexp22_i16,"aw",@nobits
	.sectionflags	@""
	.align	16
	.zero		1024


//--------------------- .nv.shared.contiguous_logsumexp2_i16 --------------------------
	.section	.nv.shared.contiguous_logsumexp2_i16,"aw",@nobits
	.sectionflags	@""
	.align	16
	.zero		1024


//--------------------- .nv.shared.uncontiguous_cumulate_logsumexp_i16 --------------------------
	.section	.nv.shared.uncontiguous_cumulate_logsumexp_i16,"aw",@nobits
	.sectionflags	@""
	.align	16
	.zero		1024


//--------------------- .nv.shared.uncontiguous_logsumexp_i16 --------------------------
	.section	.nv.shared.uncontiguous_logsumexp_i16,"aw",@nobits
	.sectionflags	@""
	.align	16
	.zero		1024


//--------------------- .nv.shared.contiguous_cumulate_logsumexp_i16 --------------------------
	.section	.nv.shared.contiguous_cumulate_logsumexp_i16,"aw",@nobits
	.sectionflags	@""
	.align	16
	.zero		1024


//--------------------- .nv.shared.contiguous_logsumexp_i16 --------------------------
	.section	.nv.shared.contiguous_logsumexp_i16,"aw",@nobits
	.sectionflags	@""
	.align	16
	.zero		1024


//--------------------- .nv.shared.contiguous_logsumexp33_i8 --------------------------
	.section	.nv.shared.contiguous_logsumexp33_i8,"aw",@nobits
	.sectionflags	@""
	.align	16
	.zero		1024


//--------------------- .nv.shared.contiguous_logsumexp3_i8 --------------------------
	.section	.nv.shared.contiguous_logsumexp3_i8,"aw",@nobits
	.sectionflags	@""
	.align	16
	.zero		1024


//--------------------- .nv.shared.contiguous_logsumexp22_i8 --------------------------
	.section	.nv.shared.contiguous_logsumexp22_i8,"aw",@nobits
	.sectionflags	@""
	.align	16
	.zero		1024


//--------------------- .nv.shared.contiguous_logsumexp2_i8 --------------------------
	.section	.nv.shared.contiguous_logsumexp2_i8,"aw",@nobits
	.sectionflags	@""
	.align	16
	.zero		1024


//--------------------- .nv.shared.uncontiguous_cumulate_logsumexp_i8 --------------------------
	.section	.nv.shared.uncontiguous_cumulate_logsumexp_i8,"aw",@nobits
	.sectionflags	@""
	.align	16
	.zero		1024


//--------------------- .nv.shared.uncontiguous_logsumexp_i8 --------------------------
	.section	.nv.shared.uncontiguous_logsumexp_i8,"aw",@nobits
	.sectionflags	@""
	.align	16
	.zero		1024


//--------------------- .nv.shared.contiguous_cumulate_logsumexp_i8 --------------------------
	.section	.nv.shared.contiguous_cumulate_logsumexp_i8,"aw",@nobits
	.sectionflags	@""
	.align	16
	.zero		1024


//--------------------- .nv.shared.contiguous_logsumexp_i8 --------------------------
	.section	.nv.shared.contiguous_logsumexp_i8,"aw",@nobits
	.sectionflags	@""
	.align	16
	.zero		1024


//--------------------- .nv.shared.contiguous_logsumexp33_bool --------------------------
	.section	.nv.shared.contiguous_logsumexp33_bool,"aw",@nobits
	.sectionflags	@""
	.align	16
	.zero		1024


//--------------------- .nv.shared.contiguous_logsumexp3_bool --------------------------
	.section	.nv.shared.contiguous_logsumexp3_bool,"aw",@nobits
	.sectionflags	@""
	.align	16
	.zero		1024


//--------------------- .nv.shared.contiguous_logsumexp22_bool --------------------------
	.section	.nv.shared.contiguous_logsumexp22_bool,"aw",@nobits
	.sectionflags	@""
	.align	16
	.zero		1024


//--------------------- .nv.shared.contiguous_logsumexp2_bool --------------------------
	.section	.nv.shared.contiguous_logsumexp2_bool,"aw",@nobits
	.sectionflags	@""
	.align	16
	.zero		1024


//--------------------- .nv.shared.uncontiguous_cumulate_logsumexp_bool --------------------------
	.section	.nv.shared.uncontiguous_cumulate_logsumexp_bool,"aw",@nobits
	.sectionflags	@""
	.align	16
	.zero		1024


//--------------------- .nv.shared.uncontiguous_logsumexp_bool --------------------------
	.section	.nv.shared.uncontiguous_logsumexp_bool,"aw",@nobits
	.sectionflags	@""
	.align	16
	.zero		1024


//--------------------- .nv.shared.contiguous_cumulate_logsumexp_bool --------------------------
	.section	.nv.shared.contiguous_cumulate_logsumexp_bool,"aw",@nobits
	.sectionflags	@""
	.align	16
	.zero		1024


//--------------------- .nv.shared.contiguous_logsumexp_bool --------------------------
	.section	.nv.shared.contiguous_logsumexp_bool,"aw",@nobits
	.sectionflags	@""
	.align	16
	.zero		1024


//--------------------- .nv.shared.contiguous_all33_bf16 --------------------------
	.section	.nv.shared.contiguous_all33_bf16,"aw",@nobits
	.sectionflags	@""
	.align	16
	.zero		1024


//--------------------- .nv.shared.contiguous_all3_bf16 --------------------------
	.section	.nv.shared.contiguous_all3_bf16,"aw",@nobits
	.sectionflags	@""
	.align	16
	.zero		1024


//--------------------- .nv.shared.contiguous_all22_bf16 --------------------------
	.section	.nv.shared.contiguous_all22_bf16,"aw",@nobits
	.sectionflags	@""
	.align	16
	.zero		1024


//--------------------- .nv.shared.contiguous_all2_bf16 --------------------------
	.section	.nv.shared.contiguous_all2_bf16,"aw",@nobits
	.sectionflags	@""
	.align	16
	.zero		1024


//--------------------- .nv.shared.uncontiguous_cumulate_all_bf16 --------------------------
	.section	.nv.shared.uncontiguous_cumulate_all_bf16,"aw",@nobits
	.sectionflags	@""
	.align	16
	.zero		1024


//--------------------- .nv.shared.uncontiguous_all_bf16 --------------------------
	.section	.nv.shared.uncontiguous_all_bf16,"aw",@nobits
	.sectionflags	@""
	.align	16
	.zero		1024


//--------------------- .nv.shared.contiguous_cumulate_all_bf16 --------------------------
	.section	.nv.shared.contiguous_cumulate_all_bf16,"aw",@nobits
	.sectionflags	@""
	.align	16
	.zero		1024


//--------------------- .nv.shared.contiguous_all_bf16 --------------------------
	.section	.nv.shared.contiguous_all_bf16,"aw",@nobits
	.sectionflags	@""
	.align	16
	.zero		1024


//--------------------- .nv.shared.contiguous_all33_f16 --------------------------
	.section	.nv.shared.contiguous_all33_f16,"aw",@nobits
	.sectionflags	@""
	.align	16
	.zero		1024


//--------------------- .nv.shared.contiguous_all3_f16 --------------------------
	.section	.nv.shared.contiguous_all3_f16,"aw",@nobits
	.sectionflags	@""
	.align	16
	.zero		1024


//--------------------- .nv.shared.contiguous_all22_f16 --------------------------
	.section	.nv.shared.contiguous_all22_f16,"aw",@nobits
	.sectionflags	@""
	.align	16
	.zero		1024


//--------------------- .nv.shared.contiguous_all2_f16 --------------------------
	.section	.nv.shared.contiguous_all2_f16,"aw",@nobits
	.sectionflags	@""
	.align	16
	.zero		1024


//--------------------- .nv.shared.uncontiguous_cumulate_all_f16 --------------------------
	.section	.nv.shared.uncontiguous_cumulate_all_f16,"aw",@nobits
	.sectionflags	@""
	.align	16
	.zero		1024


//--------------------- .nv.shared.uncontiguous_all_f16 --------------------------
	.section	.nv.shared.uncontiguous_all_f16,"aw",@nobits
	.sectionflags	@""
	.align	16
	.zero		1024


//--------------------- .nv.shared.contiguous_cumulate_all_f16 --------------------------
	.section	.nv.shared.contiguous_cumulate_all_f16,"aw",@nobits
	.sectionflags	@""
	.align	16
	.zero		1024


//--------------------- .nv.shared.contiguous_all_f16 --------------------------
	.section	.nv.shared.contiguous_all_f16,"aw",@nobits
	.sectionflags	@""
	.align	16
	.zero		1024


//--------------------- .nv.shared.contiguous_all33_f64 --------------------------
	.section	.nv.shared.contiguous_all33_f64,"aw",@nobits
	.sectionflags	@""
	.align	16
	.zero		1024


//--------------------- .nv.shared.contiguous_all3_f64 --------------------------
	.section	.nv.shared.contiguous_all3_f64,"aw",@nobits
	.sectionflags	@""
	.align	16
	.zero		1024


//--------------------- .nv.shared.contiguous_all22_f64 --------------------------
	.section	.nv.shared.contiguous_all22_f64,"aw",@nobits
	.sectionflags	@""
	.align	16
	.zero		1024


//--------------------- .nv.shared.contiguous_all2_f64 --------------------------
	.section	.nv.shared.contiguous_all2_f64,"aw",@nobits
	.sectionflags	@""
	.align	16
	.zero		1024


//--------------------- .nv.shared.uncontiguous_cumulate_all_f64 --------------------------
	.section	.nv.shared.uncontiguous_cumulate_all_f64,"aw",@nobits
	.sectionflags	@""
	.align	16
	.zero		1024


//--------------------- .nv.shared.uncontiguous_all_f64 --------------------------
	.section	.nv.shared.uncontiguous_all_f64,"aw",@nobits
	.sectionflags	@""
	.align	16
	.zero		1024


//--------------------- .nv.shared.contiguous_cumulate_all_f64 --------------------------
	.section	.nv.shared.contiguous_cumulate_all_f64,"aw",@nobits
	.sectionflags	@""
	.align	16
	.zero		1024


//--------------------- .nv.shared.contiguous_all_f64 --------------------------
	.section	.nv.shared.contiguous_all_f64,"aw",@nobits
	.sectionflags	@""
	.align	16
	.zero		1024


//--------------------- .nv.shared.contiguous_all33_f32 --------------------------
	.section	.nv.shared.contiguous_all33_f32,"aw",@nobits
	.sectionflags	@""
	.align	16
	.zero		1024


//--------------------- .nv.shared.contiguous_all3_f32 --------------------------
	.section	.nv.shared.contiguous_all3_f32,"aw",@nobits
	.sectionflags	@""
	.align	16
	.zero		1024


//--------------------- .nv.shared.contiguous_all22_f32 --------------------------
	.section	.nv.shared.contiguous_all22_f32,"aw",@nobits
	.sectionflags	@""
	.align	16
	.zero		1024


//--------------------- .nv.shared.contiguous_all2_f32 --------------------------
	.section	.nv.shared.contiguous_all2_f32,"aw",@nobits
	.sectionflags	@""
	.align	16
	.zero		1024


//--------------------- .nv.shared.uncontiguous_cumulate_all_f32 --------------------------
	.section	.nv.shared.uncontiguous_cumulate_all_f32,"aw",@nobits
	.sectionflags	@""
	.align	16
	.zero		1024


//--------------------- .nv.shared.uncontiguous_all_f32 --------------------------
	.section	.nv.shared.uncontiguous_all_f32,"aw",@nobits
	.sectionflags	@""
	.align	16
	.zero		1024


//--------------------- .nv.shared.contiguous_cumulate_all_f32 --------------------------
	.section	.nv.shared.contiguous_cumulate_all_f32,"aw",@nobits
	.sectionflags	@""
	.align	16
	.zero		1024


//--------------------- .nv.shared.contiguous_all_f32 --------------------------
	.section	.nv.shared.contiguous_all_f32,"aw",@nobits
	.sectionflags	@""
	.align	16
	.zero		1024


//--------------------- .nv.shared.contiguous_all33_u64 --------------------------
	.section	.nv.shared.contiguous_all33_u64,"aw",@nobits
	.sectionflags	@""
	.align	16
	.zero		1024


//--------------------- .nv.shared.contiguous_all3_u64 --------------------------
	.section	.nv.shared.contiguous_all3_u64,"aw",@nobits
	.sectionflags	@""
	.align	16
	.zero		1024


//--------------------- .nv.shared.contiguous_all22_u64 --------------------------
	.section	.nv.shared.contiguous_all22_u64,"aw",@nobits
	.sectionflags	@""
	.align	16
	.zero		1024


//--------------------- .nv.shared.contiguous_all2_u64 --------------------------
	.section	.nv.shared.contiguous_all2_u64,"aw",@nobits
	.sectionflags	@""
	.align	16
	.zero		1024


//--------------------- .nv.shared.uncontiguous_cumulate_all_u64 --------------------------
	.section	.nv.shared.uncontiguous_cumulate_all_u64,"aw",@nobits
	.sectionflags	@""
	.align	16
	.zero		1024


//--------------------- .nv.shared.uncontiguous_all_u64 --------------------------
	.section	.nv.shared.uncontiguous_all_u64,"aw",@nobits
	.sectionflags	@""
	.align	16
	.zero		1024


//--------------------- .nv.shared.contiguous_cumulate_all_u64 --------------------------
	.section	.nv.shared.contiguous_cumulate_all_u64,"aw",@nobits
	.sectionflags	@""
	.align	16
	.zero		1024


//--------------------- .nv.shared.contiguous_all_u64 --------------------------
	.section	.nv.shared.contiguous_all_u64,"aw",@nobits
	.sectionflags	@""
	.align	16
	.zero		1024


//--------------------- .nv.shared.contiguous_all33_u32 --------------------------
	.section	.nv.shared.contiguous_all33_u32,"aw",@nobits
	.sectionflags	@""
	.align	16
	.zero		1024


//--------------------- .nv.shared.contiguous_all3_u32 --------------------------
	.section	.nv.shared.contiguous_all3_u32,"aw",@nobits
	.sectionflags	@""
	.align	16
	.zero		1024


//--------------------- .nv.shared.contiguous_all22_u32 --------------------------
	.section	.nv.shared.contiguous_all22_u32,"aw",@nobits
	.sectionflags	@""
	.align	16
	.zero		1024


//--------------------- .nv.shared.contiguous_all2_u32 --------------------------
	.section	.nv.shared.contiguous_all2_u32,"aw",@nobits
	.sectionflags	@""
	.align	16
	.zero		1024


//--------------------- .nv.shared.uncontiguous_cumulate_all_u32 --------------------------
	.section	.nv.shared.uncontiguous_cumulate_all_u32,"aw",@nobits
	.sectionflags	@""
	.align	16
	.zero		1024


//--------------------- .nv.shared.uncontiguous_all_u32 --------------------------
	.section	.nv.shared.uncontiguous_all_u32,"aw",@nobits
	.sectionflags	@""
	.align	16
	.zero		1024


//--------------------- .nv.shared.contiguous_cumulate_all_u32 --------------------------
	.section	.nv.shared.contiguous_cumulate_all_u32,"aw",@nobits
	.sectionflags	@""
	.align	16
	.zero		1024


//--------------------- .nv.shared.contiguous_all_u32 --------------------------
	.section	.nv.shared.contiguous_all_u32,"aw",@nobits
	.sectionflags	@""
	.align	16
	.zero		1024


//--------------------- .nv.shared.contiguous_all33_u16 --------------------------
	.section	.nv.shared.contiguous_all33_u16,"aw",@nobits
	.sectionflags	@""
	.align	16
	.zero		1024


//--------------------- .nv.shared.contiguous_all3_u16 --------------------------
	.section	.nv.shared.contiguous_all3_u16,"aw",@nobits
	.sectionflags	@""
	.align	16
	.zero		1024


//--------------------- .nv.shared.contiguous_all22_u16 --------------------------
	.section	.nv.shared.contiguous_all22_u16,"aw",@nobits
	.sectionflags	@""
	.align	16
	.zero		1024


//--------------------- .nv.shared.contiguous_all2_u16 --------------------------
	.section	.nv.shared.contiguous_all2_u16,"aw",@nobits
	.sectionflags	@""
	.align	16
	.zero		1024


//--------------------- .nv.shared.uncontiguous_cumulate_all_u16 --------------------------
	.section	.nv.shared.uncontiguous_cumulate_all_u16,"aw",@nobits
	.sectionflags	@""
	.align	16
	.zero		1024


//--------------------- .nv.shared.uncontiguous_all_u16 --------------------------
	.section	.nv.shared.uncontiguous_all_u16,"aw",@nobits
	.sectionflags	@""
	.align	16
	.zero		1024


//--------------------- .nv.shared.contiguous_cumulate_all_u16 --------------------------
	.section	.nv.shared.contiguous_cumulate_all_u16,"aw",@nobits
	.sectionflags	@""
	.align	16
	.zero		1024


//--------------------- .nv.shared.contiguous_all_u16 --------------------------
	.section	.nv.shared.contiguous_all_u16,"aw",@nobits
	.sectionflags	@""
	.align	16
	.zero		1024


//--------------------- .nv.shared.contiguous_all33_u8 --------------------------
	.section	.nv.shared.contiguous_all33_u8,"aw",@nobits
	.sectionflags	@""
	.align	16
	.zero		1024


//--------------------- .nv.shared.contiguous_all3_u8 --------------------------
	.section	.nv.shared.contiguous_all3_u8,"aw",@nobits
	.sectionflags	@""
	.align	16
	.zero		1024


//--------------------- .nv.shared.contiguous_all22_u8 --------------------------
	.section	.nv.shared.contiguous_all22_u8,"aw",@nobits
	.sectionflags	@""
	.align	16
	.zero		1024


//--------------------- .nv.shared.contiguous_all2_u8 --------------------------
	.section	.nv.shared.contiguous_all2_u8,"aw",@nobits
	.sectionflags	@""
	.align	16
	.zero		1024


//--------------------- .nv.shared.uncontiguous_cumulate_all_u8 --------------------------
	.section	.nv.shared.uncontiguous_cumulate_all_u8,"aw",@nobits
	.sectionflags	@""
	.align	16
	.zero		1024


//--------------------- .nv.shared.uncontiguous_all_u8 --------------------------
	.section	.nv.shared.uncontiguous_all_u8,"aw",@nobits
	.sectionflags	@""
	.align	16
	.zero		1024


//--------------------- .nv.shared.contiguous_cumulate_all_u8 --------------------------
	.section	.nv.shared.contiguous_cumulate_all_u8,"aw",@nobits
	.sectionflags	@""
	.align	16
	.zero		1024


//--------------------- .nv.shared.contiguous_all_u8 --------------------------
	.section	.nv.shared.contiguous_all_u8,"aw",@nobits
	.sectionflags	@""
	.align	16
	.zero		1024


//--------------------- .nv.shared.contiguous_all33_i64 --------------------------
	.section	.nv.shared.contiguous_all33_i64,"aw",@nobits
	.sectionflags	@""
	.align	16
	.zero		1024


//--------------------- .nv.shared.contiguous_all3_i64 --------------------------
	.section	.nv.shared.contiguous_all3_i64,"aw",@nobits
	.sectionflags	@""
	.align	16
	.zero		1024


//--------------------- .nv.shared.contiguous_all22_i64 --------------------------
	.section	.nv.shared.contiguous_all22_i64,"aw",@nobits
	.sectionflags	@""
	.align	16
	.zero		1024


//--------------------- .nv.shared.contiguous_all2_i64 --------------------------
	.section	.nv.shared.contiguous_all2_i64,"aw",@nobits
	.sectionflags	@""
	.align	16
	.zero		1024


//--------------------- .nv.shared.uncontiguous_cumulate_all_i64 --------------------------
	.section	.nv.shared.uncontiguous_cumulate_all_i64,"aw",@nobits
	.sectionflags	@""
	.align	16
	.zero		1024


//--------------------- .nv.shared.uncontiguous_all_i64 --------------------------
	.section	.nv.shared.uncontiguous_all_i64,"aw",@nobits
	.sectionflags	@""
	.align	16
	.zero		1024


//--------------------- .nv.shared.contiguous_cumulate_all_i64 --------------------------
	.section	.nv.shared.contiguous_cumulate_all_i64,"aw",@nobits
	.sectionflags	@""
	.align	16
	.zero		1024


//--------------------- .nv.shared.contiguous_all_i64 --------------------------
	.section	.nv.shared.contiguous_all_i64,"aw",@nobits
	.sectionflags	@""
	.align	16
	.zero		1024


//--------------------- .nv.shared.contiguous_all33_i32 --------------------------
	.section	.nv.shared.contiguous_all33_i32,"aw",@nobits
	.sectionflags	@""
	.align	16
	.zero		1024


//--------------------- .nv.shared.contiguous_all3_i32 --------------------------
	.section	.nv.shared.contiguous_all3_i32,"aw",@nobits
	.sectionflags	@""
	.align	16
	.zero		1024


//--------------------- .nv.shared.contiguous_all22_i32 --------------------------
	.section	.nv.shared.contiguous_all22_i32,"aw",@nobits
	.sectionflags	@""
	.align	16
	.zero		1024


//--------------------- .nv.shared.contiguous_all2_i32 --------------------------
	.section	.nv.shared.contiguous_all2_i32,"aw",@nobits
	.sectionflags	@""
	.align	16
	.zero		1024


//--------------------- .nv.shared.uncontiguous_cumulate_all_i32 --------------------------
	.section	.nv.shared.uncontiguous_cumulate_all_i32,"aw",@nobits
	.sectionflags	@""
	.align	16
	.zero		1024


//--------------------- .nv.shared.uncontiguous_all_i32 --------------------------
	.section	.nv.shared.uncontiguous_all_i32,"aw",@nobits
	.sectionflags	@""
	.align	16
	.zero		1024


//--------------------- .nv.shared.contiguous_cumulate_all_i32 --------------------------
	.section	.nv.shared.contiguous_cumulate_all_i32,"aw",@nobits
	.sectionflags	@""
	.align	16
	.zero		1024


//--------------------- .nv.shared.contiguous_all_i32 --------------------------
	.section	.nv.shared.contiguous_all_i32,"aw",@nobits
	.sectionflags	@""
	.align	16
	.zero		1024


//--------------------- .nv.shared.contiguous_all33_i16 --------------------------
	.section	.nv.shared.contiguous_all33_i16,"aw",@nobits
	.sectionflags	@""
	.align	16
	.zero		1024


//--------------------- .nv.shared.contiguous_all3_i16 --------------------------
	.section	.nv.shared.contiguous_all3_i16,"aw",@nobits
	.sectionflags	@""
	.align	16
	.zero		1024


//--------------------- .nv.shared.contiguous_all22_i16 --------------------------
	.section	.nv.shared.contiguous_all22_i16,"aw",@nobits
	.sectionflags	@""
	.align	16
	.zero		1024


//--------------------- .nv.shared.contiguous_all2_i16 --------------------------
	.section	.nv.shared.contiguous_all2_i16,"aw",@nobits
	.sectionflags	@""
	.align	16
	.zero		1024


//--------------------- .nv.shared.uncontiguous_cumulate_all_i16 --------------------------
	.section	.nv.shared.uncontiguous_cumulate_all_i16,"aw",@nobits
	.sectionflags	@""
	.align	16
	.zero		1024


//--------------------- .nv.shared.uncontiguous_all_i16 --------------------------
	.section	.nv.shared.uncontiguous_all_i16,"aw",@nobits
	.sectionflags	@""
	.align	16
	.zero		1024


//--------------------- .nv.shared.contiguous_cumulate_all_i16 --------------------------
	.section	.nv.shared.contiguous_cumulate_all_i16,"aw",@nobits
	.sectionflags	@""
	.align	16
	.zero		1024


//--------------------- .nv.shared.contiguous_all_i16 --------------------------
	.section	.nv.shared.contiguous_all_i16,"aw",@nobits
	.sectionflags	@""
	.align	16
	.zero		1024


//--------------------- .nv.shared.contiguous_all33_i8 --------------------------
	.section	.nv.shared.contiguous_all33_i8,"aw",@nobits
	.sectionflags	@""
	.align	16
	.zero		1024


//--------------------- .nv.shared.contiguous_all3_i8 --------------------------
	.section	.nv.shared.contiguous_all3_i8,"aw",@nobits
	.sectionflags	@""
	.align	16
	.zero		1024


//--------------------- .nv.shared.contiguous_all22_i8 --------------------------
	.section	.nv.shared.contiguous_all22_i8,"aw",@nobits
	.sectionflags	@""
	.align	16
	.zero		1024


//--------------------- .nv.shared.contiguous_all2_i8 --------------------------
	.section	.nv.shared.contiguous_all2_i8,"aw",@nobits
	.sectionflags	@""
	.align	16
	.zero		1024


//--------------------- .nv.shared.uncontiguous_cumulate_all_i8 --------------------------
	.section	.nv.shared.uncontiguous_cumulate_all_i8,"aw",@nobits
	.sectionflags	@""
	.align	16
	.zero		1024


//--------------------- .nv.shared.uncontiguous_all_i8 --------------------------
	.section	.nv.shared.uncontiguous_all_i8,"aw",@nobits
	.sectionflags	@""
	.align	16
	.zero		1024


//--------------------- .nv.shared.contiguous_cumulate_all_i8 --------------------------
	.section	.nv.shared.contiguous_cumulate_all_i8,"aw",@nobits
	.sectionflags	@""
	.align	16
	.zero		1024


//--------------------- .nv.shared.contiguous_all_i8 --------------------------
	.section	.nv.shared.contiguous_all_i8,"aw",@nobits
	.sectionflags	@""
	.align	16
	.zero		1024


//--------------------- .nv.shared.contiguous_all33_bool --------------------------
	.section	.nv.shared.contiguous_all33_bool,"aw",@nobits
	.sectionflags	@""
	.align	16
	.zero		1024


//--------------------- .nv.shared.contiguous_all3_bool --------------------------
	.section	.nv.shared.contiguous_all3_bool,"aw",@nobits
	.sectionflags	@""
	.align	16
	.zero		1024


//--------------------- .nv.shared.contiguous_all22_bool --------------------------
	.section	.nv.shared.contiguous_all22_bool,"aw",@nobits
	.sectionflags	@""
	.align	16
	.zero		1024


//--------------------- .nv.shared.contiguous_all2_bool --------------------------
	.section	.nv.shared.contiguous_all2_bool,"aw",@nobits
	.sectionflags	@""
	.align	16
	.zero		1024


//--------------------- .nv.shared.uncontiguous_cumulate_all_bool --------------------------
	.section	.nv.shared.uncontiguous_cumulate_all_bool,"aw",@nobits
	.sectionflags	@""
	.align	16
	.zero		1024


//--------------------- .nv.shared.uncontiguous_all_bool --------------------------
	.section	.nv.shared.uncontiguous_all_bool,"aw",@nobits
	.sectionflags	@""
	.align	16
	.zero		1024


//--------------------- .nv.shared.contiguous_cumulate_all_bool --------------------------
	.section	.nv.shared.contiguous_cumulate_all_bool,"aw",@nobits
	.sectionflags	@""
	.align	16
	.zero		1024


//--------------------- .nv.shared.contiguous_all_bool --------------------------
	.section	.nv.shared.contiguous_all_bool,"aw",@nobits
	.sectionflags	@""
	.align	16
	.zero		1024


//--------------------- .nv.shared.contiguous_any33_bf16 --------------------------
	.section	.nv.shared.contiguous_any33_bf16,"aw",@nobits
	.sectionflags	@""
	.align	16
	.zero		1024


//--------------------- .nv.shared.contiguous_any3_bf16 --------------------------
	.section	.nv.shared.contiguous_any3_bf16,"aw",@nobits
	.sectionflags	@""
	.align	16
	.zero		1024


//--------------------- .nv.shared.contiguous_any22_bf16 --------------------------
	.section	.nv.shared.contiguous_any22_bf16,"aw",@nobits
	.sectionflags	@""
	.align	16
	.zero		1024


//--------------------- .nv.shared.contiguous_any2_bf16 --------------------------
	.section	.nv.shared.contiguous_any2_bf16,"aw",@nobits
	.sectionflags	@""
	.align	16
	.zero		1024


//--------------------- .nv.shared.uncontiguous_cumulate_any_bf16 --------------------------
	.section	.nv.shared.uncontiguous_cumulate_any_bf16,"aw",@nobits
	.sectionflags	@""
	.align	16
	.zero		1024


//--------------------- .nv.shared.uncontiguous_any_bf16 --------------------------
	.section	.nv.shared.uncontiguous_any_bf16,"aw",@nobits
	.sectionflags	@""
	.align	16
	.zero		1024


//--------------------- .nv.shared.contiguous_cumulate_any_bf16 --------------------------
	.section	.nv.shared.contiguous_cumulate_any_bf16,"aw",@nobits
	.sectionflags	@""
	.align	16
	.zero		1024


//--------------------- .nv.shared.contiguous_any_bf16 --------------------------
	.section	.nv.shared.contiguous_any_bf16,"aw",@nobits
	.sectionflags	@""
	.align	16
	.zero		1024


//--------------------- .nv.shared.contiguous_any33_f16 --------------------------
	.section	.nv.shared.contiguous_any33_f16,"aw",@nobits
	.sectionflags	@""
	.align	16
	.zero		1024


//--------------------- .nv.shared.contiguous_any3_f16 --------------------------
	.section	.nv.shared.contiguous_any3_f16,"aw",@nobits
	.sectionflags	@""
	.align	16
	.zero		1024


//--------------------- .nv.shared.contiguous_any22_f16 --------------------------
	.section	.nv.shared.contiguous_any22_f16,"aw",@nobits
	.sectionflags	@""
	.align	16
	.zero		1024


//--------------------- .nv.shared.contiguous_any2_f16 --------------------------
	.section	.nv.shared.contiguous_any2_f16,"aw",@nobits
	.sectionflags	@""
	.align	16
	.zero		1024


//--------------------- .nv.shared.uncontiguous_cumulate_any_f16 --------------------------
	.section	.nv.shared.uncontiguous_cumulate_any_f16,"aw",@nobits
	.sectionflags	@""
	.align	16
	.zero		1024


//--------------------- .nv.shared.uncontiguous_any_f16 --------------------------
	.section	.nv.shared.uncontiguous_any_f16,"aw",@nobits
	.sectionflags	@""
	.align	16
	.zero		1024


//--------------------- .nv.shared.contiguous_cumulate_any_f16 --------------------------
	.section	.nv.shared.contiguous_cumulate_any_f16,"aw",@nobits
	.sectionflags	@""
	.align	16
	.zero		1024


//--------------------- .nv.shared.contiguous_any_f16 --------------------------
	.section	.nv.shared.contiguous_any_f16,"aw",@nobits
	.sectionflags	@""
	.align	16
	.zero		1024


//--------------------- .nv.shared.contiguous_any33_f64 --------------------------
	.section	.nv.shared.contiguous_any33_f64,"aw",@nobits
	.sectionflags	@""
	.align	16
	.zero		1024


//--------------------- .nv.shared.contiguous_any3_f64 --------------------------
	.section	.nv.shared.contiguous_any3_f64,"aw",@nobits
	.sectionflags	@""
	.align	16
	.zero		1024


//--------------------- .nv.shared.contiguous_any22_f64 --------------------------
	.section	.nv.shared.contiguous_any22_f64,"aw",@nobits
	.sectionflags	@""
	.align	16
	.zero		1024


//--------------------- .nv.shared.contiguous_any2_f64 --------------------------
	.section	.nv.shared.contiguous_any2_f64,"aw",@nobits
	.sectionflags	@""
	.align	16
	.zero		1024


//--------------------- .nv.shared.uncontiguous_cumulate_any_f64 --------------------------
	.section	.nv.shared.uncontiguous_cumulate_any_f64,"aw",@nobits
	.sectionflags	@""
	.align	16
	.zero		1024


//--------------------- .nv.shared.uncontiguous_any_f64 --------------------------
	.section	.nv.shared.uncontiguous_any_f64,"aw",@nobits
	.sectionflags	@""
	.align	16
	.zero		1024


//--------------------- .nv.shared.contiguous_cumulate_any_f64 --------------------------
	.section	.nv.shared.contiguous_cumulate_any_f64,"aw",@nobits
	.sectionflags	@""
	.align	16
	.zero		1024


//--------------------- .nv.shared.contiguous_any_f64 --------------------------
	.section	.nv.shared.contiguous_any_f64,"aw",@nobits
	.sectionflags	@""
	.align	16
	.zero		1024


//--------------------- .nv.shared.contiguous_any33_f32 --------------------------
	.section	.nv.shared.contiguous_any33_f32,"aw",@nobits
	.sectionflags	@""
	.align	16
	.zero		1024


//--------------------- .nv.shared.contiguous_any3_f32 --------------------------
	.section	.nv.shared.contiguous_any3_f32,"aw",@nobits
	.sectionflags	@""
	.align	16
	.zero		1024


//--------------------- .nv.shared.contiguous_any22_f32 --------------------------
	.section	.nv.shared.contiguous_any22_f32,"aw",@nobits
	.sectionflags	@""
	.align	16
	.zero		1024


//--------------------- .nv.shared.contiguous_any2_f32 --------------------------
	.section	.nv.shared.contiguous_any2_f32,"aw",@nobits
	.sectionflags	@""
	.align	16
	.zero		1024


//--------------------- .nv.shared.uncontiguous_cumulate_any_f32 --------------------------
	.section	.nv.shared.uncontiguous_cumulate_any_f32,"aw",@nobits
	.sectionflags	@""
	.align	16
	.zero		1024


//--------------------- .nv.shared.uncontiguous_any_f32 --------------------------
	.section	.nv.shared.uncontiguous_any_f32,"aw",@nobits
	.sectionflags	@""
	.align	16
	.zero		1024


//--------------------- .nv.shared.contiguous_cumulate_any_f32 --------------------------
	.section	.nv.shared.contiguous_cumulate_any_f32,"aw",@nobits
	.sectionflags	@""
	.align	16
	.zero		1024


//--------------------- .nv.shared.contiguous_any_f32 --------------------------
	.section	.nv.shared.contiguous_any_f32,"aw",@nobits
	.sectionflags	@""
	.align	16
	.zero		1024


//--------------------- .nv.shared.contiguous_any33_u64 --------------------------
	.section	.nv.shared.contiguous_any33_u64,"aw",@nobits
	.sectionflags	@""
	.align	16
	.zero		1024


//--------------------- .nv.shared.contiguous_any3_u64 --------------------------
	.section	.nv.shared.contiguous_any3_u64,"aw",@nobits
	.sectionflags	@""
	.align	16
	.zero		1024


//--------------------- .nv.shared.contiguous_any22_u64 --------------------------
	.section	.nv.shared.contiguous_any22_u64,"aw",@nobits
	.sectionflags	@""
	.align	16
	.zero		1024


//--------------------- .nv.shared.contiguous_any2_u64 --------------------------
	.section	.nv.shared.contiguous_any2_u64,"aw",@nobits
	.sectionflags	@""
	.align	16
	.zero		1024


//--------------------- .nv.shared.uncontiguous_cumulate_any_u64 --------------------------
	.section	.nv.shared.uncontiguous_cumulate_any_u64,"aw",@nobits
	.sectionflags	@""
	.align	16
	.zero		1024


//--------------------- .nv.shared.uncontiguous_any_u64 --------------------------
	.section	.nv.shared.uncontiguous_any_u64,"aw",@nobits
	.sectionflags	@""
	.align	16
	.zero		1024


//--------------------- .nv.shared.contiguous_cumulate_any_u64 --------------------------
	.section	.nv.shared.contiguous_cumulate_any_u64,"aw",@nobits
	.sectionflags	@""
	.align	16
	.zero		1024


//--------------------- .nv.shared.contiguous_any_u64 --------------------------
	.section	.nv.shared.contiguous_any_u64,"aw",@nobits
	.sectionflags	@""
	.align	16
	.zero		1024


//--------------------- .nv.shared.contiguous_any33_u32 --------------------------
	.section	.nv.shared.contiguous_any33_u32,"aw",@nobits
	.sectionflags	@""
	.align	16
	.zero		1024


//--------------------- .nv.shared.contiguous_any3_u32 --------------------------
	.section	.nv.shared.contiguous_any3_u32,"aw",@nobits
	.sectionflags	@""
	.align	16
	.zero		1024


//--------------------- .nv.shared.contiguous_any22_u32 --------------------------
	.section	.nv.shared.contiguous_any22_u32,"aw",@nobits
	.sectionflags	@""
	.align	16
	.zero		1024


//--------------------- .nv.shared.contiguous_any2_u32 --------------------------
	.section	.nv.shared.contiguous_any2_u32,"aw",@nobits
	.sectionflags	@""
	.align	16
	.zero		1024


//--------------------- .nv.shared.uncontiguous_cumulate_any_u32 --------------------------
	.section	.nv.shared.uncontiguous_cumulate_any_u32,"aw",@nobits
	.sectionflags	@""
	.align	16
	.zero		1024


//--------------------- .nv.shared.uncontiguous_any_u32 --------------------------
	.section	.nv.shared.uncontiguous_any_u32,"aw",@nobits
	.sectionflags	@""
	.align	16
	.zero		1024


//--------------------- .nv.shared.contiguous_cumulate_any_u32 --------------------------
	.section	.nv.shared.contiguous_cumulate_any_u32,"aw",@nobits
	.sectionflags	@""
	.align	16
	.zero		1024


//--------------------- .nv.shared.contiguous_any_u32 --------------------------
	.section	.nv.shared.contiguous_any_u32,"aw",@nobits
	.sectionflags	@""
	.align	16
	.zero		1024


//--------------------- .nv.shared.contiguous_any33_u16 --------------------------
	.section	.nv.shared.contiguous_any33_u16,"aw",@nobits
	.sectionflags	@""
	.align	16
	.zero		1024


//--------------------- .nv.shared.contiguous_any3_u16 --------------------------
	.section	.nv.shared.contiguous_any3_u16,"aw",@nobits
	.sectionflags	@""
	.align	16
	.zero		1024


//--------------------- .nv.shared.contiguous_any22_u16 --------------------------
	.section	.nv.shared.contiguous_any22_u16,"aw",@nobits
	.sectionflags	@""
	.align	16
	.zero		1024


//--------------------- .nv.shared.contiguous_any2_u16 --------------------------
	.section	.nv.shared.contiguous_any2_u16,"aw",@nobits
	.sectionflags	@""
	.align	16
	.zero		1024


//--------------------- .nv.shared.uncontiguous_cumulate_any_u16 --------------------------
	.section	.nv.shared.uncontiguous_cumulate_any_u16,"aw",@nobits
	.sectionflags	@""
	.align	16
	.zero		1024


//--------------------- .nv.shared.uncontiguous_any_u16 --------------------------
	.section	.nv.shared.uncontiguous_any_u16,"aw",@nobits
	.sectionflags	@""
	.align	16
	.zero		1024


//--------------------- .nv.shared.contiguous_cumulate_any_u16 --------------------------
	.section	.nv.shared.contiguous_cumulate_any_u16,"aw",@nobits
	.sectionflags	@""
	.align	16
	.zero		1024


//--------------------- .nv.shared.contiguous_any_u16 --------------------------
	.section	.nv.shared.contiguous_any_u16,"aw",@nobits
	.sectionflags	@""
	.align	16
	.zero		1024


//--------------------- .nv.shared.contiguous_any33_u8 --------------------------
	.section	.nv.shared.contiguous_any33_u8,"aw",@nobits
	.sectionflags	@""
	.align	16
	.zero		1024


//--------------------- .nv.shared.contiguous_any3_u8 --------------------------
	.section	.nv.shared.contiguous_any3_u8,"aw",@nobits
	.sectionflags	@""
	.align	16
	.zero		1024


//--------------------- .nv.shared.contiguous_any22_u8 --------------------------
	.section	.nv.shared.contiguous_any22_u8,"aw",@nobits
	.sectionflags	@""
	.align	16
	.zero		1024


//--------------------- .nv.shared.contiguous_any2_u8 --------------------------
	.section	.nv.shared.contiguous_any2_u8,"aw",@nobits
	.sectionflags	@""
	.align	16
	.zero		1024


//--------------------- .nv.shared.uncontiguous_cumulate_any_u8 --------------------------
	.section	.nv.shared.uncontiguous_cumulate_any_u8,"aw",@nobits
	.sectionflags	@""
	.align	16
	.zero		1024


//--------------------- .nv.shared.uncontiguous_any_u8 --------------------------
	.section	.nv.shared.uncontiguous_any_u8,"aw",@nobits
	.sectionflags	@""
	.align	16
	.zero		1024


//--------------------- .nv.shared.contiguous_cumulate_any_u8 --------------------------
	.section	.nv.shared.contiguous_cumulate_any_u8,"aw",@nobits
	.sectionflags	@""
	.align	16
	.zero		1024


//--------------------- .nv.shared.contiguous_any_u8 --------------------------
	.section	.nv.shared.contiguous_any_u8,"aw",@nobits
	.sectionflags	@""
	.align	16
	.zero		1024


//--------------------- .nv.shared.contiguous_any33_i64 --------------------------
	.section	.nv.shared.contiguous_any33_i64,"aw",@nobits
	.sectionflags	@""
	.align	16
	.zero		1024


//--------------------- .nv.shared.contiguous_any3_i64 --------------------------
	.section	.nv.shared.contiguous_any3_i64,"aw",@nobits
	.sectionflags	@""
	.align	16
	.zero		1024


//--------------------- .nv.shared.contiguous_any22_i64 --------------------------
	.section	.nv.shared.contiguous_any22_i64,"aw",@nobits
	.sectionflags	@""
	.align	16
	.zero		1024


//--------------------- .nv.shared.contiguous_any2_i64 --------------------------
	.section	.nv.shared.contiguous_any2_i64,"aw",@nobits
	.sectionflags	@""
	.align	16
	.zero		1024


//--------------------- .nv.shared.uncontiguous_cumulate_any_i64 --------------------------
	.section	.nv.shared.uncontiguous_cumulate_any_i64,"aw",@nobits
	.sectionflags	@""
	.align	16
	.zero		1024


//--------------------- .nv.shared.uncontiguous_any_i64 --------------------------
	.section	.nv.shared.uncontiguous_any_i64,"aw",@nobits
	.sectionflags	@""
	.align	16
	.zero		1024


//--------------------- .nv.shared.contiguous_cumulate_any_i64 --------------------------
	.section	.nv.shared.contiguous_cumulate_any_i64,"aw",@nobits
	.sectionflags	@""
	.align	16
	.zero		1024


//--------------------- .nv.shared.contiguous_any_i64 --------------------------
	.section	.nv.shared.contiguous_any_i64,"aw",@nobits
	.sectionflags	@""
	.align	16
	.zero		1024


//--------------------- .nv.shared.contiguous_any33_i32 --------------------------
	.section	.nv.shared.contiguous_any33_i32,"aw",@nobits
	.sectionflags	@""
	.align	16
	.zero		1024


//--------------------- .nv.shared.contiguous_any3_i32 --------------------------
	.section	.nv.shared.contiguous_any3_i32,"aw",@nobits
	.sectionflags	@""
	.align	16
	.zero		1024


//--------------------- .nv.shared.contiguous_any22_i32 --------------------------
	.section	.nv.shared.contiguous_any22_i32,"aw",@nobits
	.sectionflags	@""
	.align	16
	.zero		1024


//--------------------- .nv.shared.contiguous_any2_i32 --------------------------
	.section	.nv.shared.contiguous_any2_i32,"aw",@nobits
	.sectionflags	@""
	.align	16
	.zero		1024


//--------------------- .nv.shared.uncontiguous_cumulate_any_i32 --------------------------
	.section	.nv.shared.uncontiguous_cumulate_any_i32,"aw",@nobits
	.sectionflags	@""
	.align	16
	.zero		1024


//--------------------- .nv.shared.uncontiguous_any_i32 --------------------------
	.section	.nv.shared.uncontiguous_any_i32,"aw",@nobits
	.sectionflags	@""
	.align	16
	.zero		1024


//--------------------- .nv.shared.contiguous_cumulate_any_i32 --------------------------
	.section	.nv.shared.contiguous_cumulate_any_i32,"aw",@nobits
	.sectionflags	@""
	.align	16
	.zero		1024


//--------------------- .nv.shared.contiguous_any_i32 --------------------------
	.section	.nv.shared.contiguous_any_i32,"aw",@nobits
	.sectionflags	@""
	.align	16
	.zero		1024


//--------------------- .nv.shared.contiguous_any33_i16 --------------------------
	.section	.nv.shared.contiguous_any33_i16,"aw",@nobits
	.sectionflags	@""
	.align	16
	.zero		1024


//--------------------- .nv.shared.contiguous_any3_i16 --------------------------
	.section	.nv.shared.contiguous_any3_i16,"aw",@nobits
	.sectionflags	@""
	.align	16
	.zero		1024


//--------------------- .nv.shared.contiguous_any22_i16 --------------------------
	.section	.nv.shared.contiguous_any22_i16,"aw",@nobits
	.sectionflags	@""
	.align	16
	.zero		1024


//--------------------- .nv.shared.contiguous_any2_i16 --------------------------
	.section	.nv.shared.contiguous_any2_i16,"aw",@nobits
	.sectionflags	@""
	.align	16
	.zero		1024


//--------------------- .nv.shared.uncontiguous_cumulate_any_i16 --------------------------
	.section	.nv.shared.uncontiguous_cumulate_any_i16,"aw",@nobits
	.sectionflags	@""
	.align	16
	.zero		1024


//--------------------- .nv.shared.uncontiguous_any_i16 --------------------------
	.section	.nv.shared.uncontiguous_any_i16,"aw",@nobits
	.sectionflags	@""
	.align	16
	.zero		1024


//--------------------- .nv.shared.contiguous_cumulate_any_i16 --------------------------
	.section	.nv.shared.contiguous_cumulate_any_i16,"aw",@nobits
	.sectionflags	@""
	.align	16
	.zero		1024


//--------------------- .nv.shared.contiguous_any_i16 --------------------------
	.section	.nv.shared.contiguous_any_i16,"aw",@nobits
	.sectionflags	@""
	.align	16
	.zero		1024


//--------------------- .nv.shared.contiguous_any33_i8 --------------------------
	.section	.nv.shared.contiguous_any33_i8,"aw",@nobits
	.sectionflags	@""
	.align	16
	.zero		1024


//--------------------- .nv.shared.contiguous_any3_i8 --------------------------
	.section	.nv.shared.contiguous_any3_i8,"aw",@nobits
	.sectionflags	@""
	.align	16
	.zero		1024


//--------------------- .nv.shared.contiguous_any22_i8 --------------------------
	.section	.nv.shared.contiguous_any22_i8,"aw",@nobits
	.sectionflags	@""
	.align	16
	.zero		1024


//--------------------- .nv.shared.contiguous_any2_i8 --------------------------
	.section	.nv.shared.contiguous_any2_i8,"aw",@nobits
	.sectionflags	@""
	.align	16
	.zero		1024


//--------------------- .nv.shared.uncontiguous_cumulate_any_i8 --------------------------
	.section	.nv.shared.uncontiguous_cumulate_any_i8,"aw",@nobits
	.sectionflags	@""
	.align	16
	.zero		1024


//--------------------- .nv.shared.uncontiguous_any_i8 --------------------------
	.section	.nv.shared.uncontiguous_any_i8,"aw",@nobits
	.sectionflags	@""
	.align	16
	.zero		1024


//--------------------- .nv.shared.contiguous_cumulate_any_i8 --------------------------
	.section	.nv.shared.contiguous_cumulate_any_i8,"aw",@nobits
	.sectionflags	@""
	.align	16
	.zero		1024


//--------------------- .nv.shared.contiguous_any_i8 --------------------------
	.section	.nv.shared.contiguous_any_i8,"aw",@nobits
	.sectionflags	@""
	.align	16
	.zero		1024


//--------------------- .nv.shared.contiguous_any33_bool --------------------------
	.section	.nv.shared.contiguous_any33_bool,"aw",@nobits
	.sectionflags	@""
	.align	16
	.zero		1024


//--------------------- .nv.shared.contiguous_any3_bool --------------------------
	.section	.nv.shared.contiguous_any3_bool,"aw",@nobits
	.sectionflags	@""
	.align	16
	.zero		1024


//--------------------- .nv.shared.contiguous_any22_bool --------------------------
	.section	.nv.shared.contiguous_any22_bool,"aw",@nobits
	.sectionflags	@""
	.align	16
	.zero		1024


//--------------------- .nv.shared.contiguous_any2_bool --------------------------
	.section	.nv.shared.contiguous_any2_bool,"aw",@nobits
	.sectionflags	@""
	.align	16
	.zero		1024


//--------------------- .nv.shared.uncontiguous_cumulate_any_bool --------------------------
	.section	.nv.shared.uncontiguous_cumulate_any_bool,"aw",@nobits
	.sectionflags	@""
	.align	16
	.zero		1024


//--------------------- .nv.shared.uncontiguous_any_bool --------------------------
	.section	.nv.shared.uncontiguous_any_bool,"aw",@nobits
	.sectionflags	@""
	.align	16
	.zero		1024


//--------------------- .nv.shared.contiguous_cumulate_any_bool --------------------------
	.section	.nv.shared.contiguous_cumulate_any_bool,"aw",@nobits
	.sectionflags	@""
	.align	16
	.zero		1024


//--------------------- .nv.shared.contiguous_any_bool --------------------------
	.section	.nv.shared.contiguous_any_bool,"aw",@nobits
	.sectionflags	@""
	.align	16
	.zero		1024


//--------------------- .nv.shared.contiguous_mean33_bf16 --------------------------
	.section	.nv.shared.contiguous_mean33_bf16,"aw",@nobits
	.sectionflags	@""
	.align	16
	.zero		1024


//--------------------- .nv.shared.contiguous_mean3_bf16 --------------------------
	.section	.nv.shared.contiguous_mean3_bf16,"aw",@nobits
	.sectionflags	@""
	.align	16
	.zero		1024


//--------------------- .nv.shared.contiguous_mean22_bf16 --------------------------
	.section	.nv.shared.contiguous_mean22_bf16,"aw",@nobits
	.sectionflags	@""
	.align	16
	.zero		1024


//--------------------- .nv.shared.contiguous_mean2_bf16 --------------------------
	.section	.nv.shared.contiguous_mean2_bf16,"aw",@nobits
	.sectionflags	@""
	.align	16
	.zero		1024


//--------------------- .nv.shared.uncontiguous_cumulate_mean_bf16 --------------------------
	.section	.nv.shared.uncontiguous_cumulate_mean_bf16,"aw",@nobits
	.sectionflags	@""
	.align	16
	.zero		1024


//--------------------- .nv.shared.uncontiguous_mean_bf16 --------------------------
	.section	.nv.shared.uncontiguous_mean_bf16,"aw",@nobits
	.sectionflags	@""
	.align	16
	.zero		1024


//--------------------- .nv.shared.contiguous_cumulate_mean_bf16 --------------------------
	.section	.nv.shared.contiguous_cumulate_mean_bf16,"aw",@nobits
	.sectionflags	@""
	.align	16
	.zero		1024


//--------------------- .nv.shared.contiguous_mean_bf16 --------------------------
	.section	.nv.shared.contiguous_mean_bf16,"aw",@nobits
	.sectionflags	@""
	.align	16
	.zero		1024


//--------------------- .nv.shared.contiguous_mean33_f16 --------------------------
	.section	.nv.shared.contiguous_mean33_f16,"aw",@nobits
	.sectionflags	@""
	.align	16
	.zero		1024


//--------------------- .nv.shared.contiguous_mean3_f16 --------------------------
	.section	.nv.shared.contiguous_mean3_f16,"aw",@nobits
	.sectionflags	@""
	.align	16
	.zero		1024


//--------------------- .nv.shared.contiguous_mean22_f16 --------------------------
	.section	.nv.shared.contiguous_mean22_f16,"aw",@nobits
	.sectionflags	@""
	.align	16
	.zero		1024


//--------------------- .nv.shared.contiguous_mean2_f16 --------------------------
	.section	.nv.shared.contiguous_mean2_f16,"aw",@nobits
	.sectionflags	@""
	.align	16
	.zero		1024


//--------------------- .nv.shared.uncontiguous_cumulate_mean_f16 --------------------------
	.section	.nv.shared.uncontiguous_cumulate_mean_f16,"aw",@nobits
	.sectionflags	@""
	.align	16
	.zero		1024


//--------------------- .nv.shared.uncontiguous_mean_f16 --------------------------
	.section	.nv.shared.uncontiguous_mean_f16,"aw",@nobits
	.sectionflags	@""
	.align	16
	.zero		1024


//--------------------- .nv.shared.contiguous_cumulate_mean_f16 --------------------------
	.section	.nv.shared.contiguous_cumulate_mean_f16,"aw",@nobits
	.sectionflags	@""
	.align	16
	.zero		1024


//--------------------- .nv.shared.contiguous_mean_f16 --------------------------
	.section	.nv.shared.contiguous_mean_f16,"aw",@nobits
	.sectionflags	@""
	.align	16
	.zero		1024


//--------------------- .nv.shared.contiguous_mean33_f64 --------------------------
	.section	.nv.shared.contiguous_mean33_f64,"aw",@nobits
	.sectionflags	@""
	.align	16
	.zero		1024


//--------------------- .nv.shared.contiguous_mean3_f64 --------------------------
	.section	.nv.shared.contiguous_mean3_f64,"aw",@nobits
	.sectionflags	@""
	.align	16
	.zero		1024


//--------------------- .nv.shared.contiguous_mean22_f64 --------------------------
	.section	.nv.shared.contiguous_mean22_f64,"aw",@nobits
	.sectionflags	@""
	.align	16
	.zero		1024


//--------------------- .nv.shared.contiguous_mean2_f64 --------------------------
	.section	.nv.shared.contiguous_mean2_f64,"aw",@nobits
	.sectionflags	@""
	.align	16
	.zero		1024


//--------------------- .nv.shared.uncontiguous_cumulate_mean_f64 --------------------------
	.section	.nv.shared.uncontiguous_cumulate_mean_f64,"aw",@nobits
	.sectionflags	@""
	.align	16
	.zero		1024


//--------------------- .nv.shared.uncontiguous_mean_f64 --------------------------
	.section	.nv.shared.uncontiguous_mean_f64,"aw",@nobits
	.sectionflags	@""
	.align	16
	.zero		1024


//--------------------- .nv.shared.contiguous_cumulate_mean_f64 --------------------------
	.section	.nv.shared.contiguous_cumulate_mean_f64,"aw",@nobits
	.sectionflags	@""
	.align	16
	.zero		1024


//--------------------- .nv.shared.contiguous_mean_f64 --------------------------
	.section	.nv.shared.contiguous_mean_f64,"aw",@nobits
	.sectionflags	@""
	.align	16
	.zero		1024


//--------------------- .nv.shared.contiguous_mean33_f32 --------------------------
	.section	.nv.shared.contiguous_mean33_f32,"aw",@nobits
	.sectionflags	@""
	.align	16
	.zero		1024


//--------------------- .nv.shared.contiguous_mean3_f32 --------------------------
	.section	.nv.shared.contiguous_mean3_f32,"aw",@nobits
	.sectionflags	@""
	.align	16
	.zero		1024


//--------------------- .nv.shared.contiguous_mean22_f32 --------------------------
	.section	.nv.shared.contiguous_mean22_f32,"aw",@nobits
	.sectionflags	@""
	.align	16
	.zero		1024


//--------------------- .nv.shared.contiguous_mean2_f32 --------------------------
	.section	.nv.shared.contiguous_mean2_f32,"aw",@nobits
	.sectionflags	@""
	.align	16
	.zero		1024


//--------------------- .nv.shared.uncontiguous_cumulate_mean_f32 --------------------------
	.section	.nv.shared.uncontiguous_cumulate_mean_f32,"aw",@nobits
	.sectionflags	@""
	.align	16
	.zero		1024


//--------------------- .nv.shared.uncontiguous_mean_f32 --------------------------
	.section	.nv.shared.uncontiguous_mean_f32,"aw",@nobits
	.sectionflags	@""
	.align	16
	.zero		1024


//--------------------- .nv.shared.contiguous_cumulate_mean_f32 --------------------------
	.section	.nv.shared.contiguous_cumulate_mean_f32,"aw",@nobits
	.sectionflags	@""
	.align	16
	.zero		1024


//--------------------- .nv.shared.contiguous_mean_f32 --------------------------
	.section	.nv.shared.contiguous_mean_f32,"aw",@nobits
	.sectionflags	@""
	.align	16
	.zero		1024


//--------------------- .nv.shared.contiguous_mean33_u64 --------------------------
	.section	.nv.shared.contiguous_mean33_u64,"aw",@nobits
	.sectionflags	@""
	.align	16
	.zero		1024


//--------------------- .nv.shared.contiguous_mean3_u64 --------------------------
	.section	.nv.shared.contiguous_mean3_u64,"aw",@nobits
	.sectionflags	@""
	.align	16
	.zero		1024


//--------------------- .nv.shared.contiguous_mean22_u64 --------------------------
	.section	.nv.shared.contiguous_mean22_u64,"aw",@nobits
	.sectionflags	@""
	.align	16
	.zero		1024


//--------------------- .nv.shared.contiguous_mean2_u64 --------------------------
	.section	.nv.shared.contiguous_mean2_u64,"aw",@nobits
	.sectionflags	@""
	.align	16
	.zero		1024


//--------------------- .nv.shared.uncontiguous_cumulate_mean_u64 --------------------------
	.section	.nv.shared.uncontiguous_cumulate_mean_u64,"aw",@nobits
	.sectionflags	@""
	.align	16
	.zero		1024


//--------------------- .nv.shared.uncontiguous_mean_u64 --------------------------
	.section	.nv.shared.uncontiguous_mean_u64,"aw",@nobits
	.sectionflags	@""
	.align	16
	.zero		1024


//--------------------- .nv.shared.contiguous_cumulate_mean_u64 --------------------------
	.section	.nv.shared.contiguous_cumulate_mean_u64,"aw",@nobits
	.sectionflags	@""
	.align	16
	.zero		1024


//--------------------- .nv.shared.contiguous_mean_u64 --------------------------
	.section	.nv.shared.contiguous_mean_u64,"aw",@nobits
	.sectionflags	@""
	.align	16
	.zero		1024


//--------------------- .nv.shared.contiguous_mean33_u32 --------------------------
	.section	.nv.shared.contiguous_mean33_u32,"aw",@nobits
	.sectionflags	@""
	.align	16
	.zero		1024


//--------------------- .nv.shared.contiguous_mean3_u32 --------------------------
	.section	.nv.shared.contiguous_mean3_u32,"aw",@nobits
	.sectionflags	@""
	.align	16
	.zero		1024


//--------------------- .nv.shared.contiguous_mean22_u32 --------------------------
	.section	.nv.shared.contiguous_mean22_u32,"aw",@nobits
	.sectionflags	@""
	.align	16
	.zero		1024


//--------------------- .nv.shared.contiguous_mean2_u32 --------------------------
	.section	.nv.shared.contiguous_mean2_u32,"aw",@nobits
	.sectionflags	@""
	.align	16
	.zero		1024


//--------------------- .nv.shared.uncontiguous_cumulate_mean_u32 --------------------------
	.section	.nv.shared.uncontiguous_cumulate_mean_u32,"aw",@nobits
	.sectionflags	@""
	.align	16
	.zero		1024


//--------------------- .nv.shared.uncontiguous_mean_u32 --------------------------
	.section	.nv.shared.uncontiguous_mean_u32,"aw",@nobits
	.sectionflags	@""
	.align	16
	.zero		1024


//--------------------- .nv.shared.contiguous_cumulate_mean_u32 --------------------------
	.section	.nv.shared.contiguous_cumulate_mean_u32,"aw",@nobits
	.sectionflags	@""
	.align	16
	.zero		1024


//--------------------- .nv.shared.contiguous_mean_u32 --------------------------
	.section	.nv.shared.contiguous_mean_u32,"aw",@nobits
	.sectionflags	@""
	.align	16
	.zero		1024


//--------------------- .nv.shared.contiguous_mean33_u16 --------------------------
	.section	.nv.shared.contiguous_mean33_u16,"aw",@nobits
	.sectionflags	@""
	.align	16
	.zero		1024


//--------------------- .nv.shared.contiguous_mean3_u16 --------------------------
	.section	.nv.shared.contiguous_mean3_u16,"aw",@nobits
	.sectionflags	@""
	.align	16
	.zero		1024


//--------------------- .nv.shared.contiguous_mean22_u16 --------------------------
	.section	.nv.shared.contiguous_mean22_u16,"aw",@nobits
	.sectionflags	@""
	.align	16
	.zero		1024


//--------------------- .nv.shared.contiguous_mean2_u16 --------------------------
	.section	.nv.shared.contiguous_mean2_u16,"aw",@nobits
	.sectionflags	@""
	.align	16
	.zero		1024


//--------------------- .nv.shared.uncontiguous_cumulate_mean_u16 --------------------------
	.section	.nv.shared.uncontiguous_cumulate_mean_u16,"aw",@nobits
	.sectionflags	@""
	.align	16
	.zero		1024


//--------------------- .nv.shared.uncontiguous_mean_u16 --------------------------
	.section	.nv.shared.uncontiguous_mean_u16,"aw",@nobits
	.sectionflags	@""
	.align	16
	.zero		1024


//--------------------- .nv.shared.contiguous_cumulate_mean_u16 --------------------------
	.section	.nv.shared.contiguous_cumulate_mean_u16,"aw",@nobits
	.sectionflags	@""
	.align	16
	.zero		1024


//--------------------- .nv.shared.contiguous_mean_u16 --------------------------
	.section	.nv.shared.contiguous_mean_u16,"aw",@nobits
	.sectionflags	@""
	.align	16
	.zero		1024


//--------------------- .nv.shared.contiguous_mean33_u8 --------------------------
	.section	.nv.shared.contiguous_mean33_u8,"aw",@nobits
	.sectionflags	@""
	.align	16
	.zero		1024


//--------------------- .nv.shared.contiguous_mean3_u8 --------------------------
	.section	.nv.shared.contiguous_mean3_u8,"aw",@nobits
	.sectionflags	@""
	.align	16
	.zero		1024


//--------------------- .nv.shared.contiguous_mean22_u8 --------------------------
	.section	.nv.shared.contiguous_mean22_u8,"aw",@nobits
	.sectionflags	@""
	.align	16
	.zero		1024


//--------------------- .nv.shared.contiguous_mean2_u8 --------------------------
	.section	.nv.shared.contiguous_mean2_u8,"aw",@nobits
	.sectionflags	@""
	.align	16
	.zero		1024


//--------------------- .nv.shared.uncontiguous_cumulate_mean_u8 --------------------------
	.section	.nv.shared.uncontiguous_cumulate_mean_u8,"aw",@nobits
	.sectionflags	@""
	.align	16
	.zero		1024


//--------------------- .nv.shared.uncontiguous_mean_u8 --------------------------
	.section	.nv.shared.uncontiguous_mean_u8,"aw",@nobits
	.sectionflags	@""
	.align	16
	.zero		1024


//--------------------- .nv.shared.contiguous_cumulate_mean_u8 --------------------------
	.section	.nv.shared.contiguous_cumulate_mean_u8,"aw",@nobits
	.sectionflags	@""
	.align	16
	.zero		1024


//--------------------- .nv.shared.contiguous_mean_u8 --------------------------
	.section	.nv.shared.contiguous_mean_u8,"aw",@nobits
	.sectionflags	@""
	.align	16
	.zero		1024


//--------------------- .nv.shared.contiguous_mean33_i64 --------------------------
	.section	.nv.shared.contiguous_mean33_i64,"aw",@nobits
	.sectionflags	@""
	.align	16
	.zero		1024


//--------------------- .nv.shared.contiguous_mean3_i64 --------------------------
	.section	.nv.shared.contiguous_mean3_i64,"aw",@nobits
	.sectionflags	@""
	.align	16
	.zero		1024


//--------------------- .nv.shared.contiguous_mean22_i64 --------------------------
	.section	.nv.shared.contiguous_mean22_i64,"aw",@nobits
	.sectionflags	@""
	.align	16
	.zero		1024


//--------------------- .nv.shared.contiguous_mean2_i64 --------------------------
	.section	.nv.shared.contiguous_mean2_i64,"aw",@nobits
	.sectionflags	@""
	.align	16
	.zero		1024


//--------------------- .nv.shared.uncontiguous_cumulate_mean_i64 --------------------------
	.section	.nv.shared.uncontiguous_cumulate_mean_i64,"aw",@nobits
	.sectionflags	@""
	.align	16
	.zero		1024


//--------------------- .nv.shared.uncontiguous_mean_i64 --------------------------
	.section	.nv.shared.uncontiguous_mean_i64,"aw",@nobits
	.sectionflags	@""
	.align	16
	.zero		1024


//--------------------- .nv.shared.contiguous_cumulate_mean_i64 --------------------------
	.section	.nv.shared.contiguous_cumulate_mean_i64,"aw",@nobits
	.sectionflags	@""
	.align	16
	.zero		1024


//--------------------- .nv.shared.contiguous_mean_i64 --------------------------
	.section	.nv.shared.contiguous_mean_i64,"aw",@nobits
	.sectionflags	@""
	.align	16
	.zero		1024


//--------------------- .nv.shared.contiguous_mean33_i32 --------------------------
	.section	.nv.shared.contiguous_mean33_i32,"aw",@nobits
	.sectionflags	@""
	.align	16
	.zero		1024


//--------------------- .nv.shared.contiguous_mean3_i32 --------------------------
	.section	.nv.shared.contiguous_mean3_i32,"aw",@nobits
	.sectionflags	@""
	.align	16
	.zero		1024


//--------------------- .nv.shared.contiguous_mean22_i32 --------------------------
	.section	.nv.shared.contiguous_mean22_i32,"aw",@nobits
	.sectionflags	@""
	.align	16
	.zero		1024


//--------------------- .nv.shared.contiguous_mean2_i32 --------------------------
	.section	.nv.shared.contiguous_mean2_i32,"aw",@nobits
	.sectionflags	@""
	.align	16
	.zero		1024


//--------------------- .nv.shared.uncontiguous_cumulate_mean_i32 --------------------------
	.section	.nv.shared.uncontiguous_cumulate_mean_i32,"aw",@nobits
	.sectionflags	@""
	.align	16
	.zero		1024


//--------------------- .nv.shared.uncontiguous_mean_i32 --------------------------
	.section	.nv.shared.uncontiguous_mean_i32,"aw",@nobits
	.sectionflags	@""
	.align	16
	.zero		1024


//--------------------- .nv.shared.contiguous_cumulate_mean_i32 --------------------------
	.section	.nv.shared.contiguous_cumulate_mean_i32,"aw",@nobits
	.sectionflags	@""
	.align	16
	.zero		1024


//--------------------- .nv.shared.contiguous_mean_i32 --------------------------
	.section	.nv.shared.contiguous_mean_i32,"aw",@nobits
	.sectionflags	@""
	.align	16
	.zero		1024


//--------------------- .nv.shared.contiguous_mean33_i16 --------------------------
	.section	.nv.shared.contiguous_mean33_i16,"aw",@nobits
	.sectionflags	@""
	.align	16
	.zero		1024


//--------------------- .nv.shared.contiguous_mean3_i16 --------------------------
	.section	.nv.shared.contiguous_mean3_i16,"aw",@nobits
	.sectionflags	@""
	.align	16
	.zero		1024


//--------------------- .nv.shared.contiguous_mean22_i16 --------------------------
	.section	.nv.shared.contiguous_mean22_i16,"aw",@nobits
	.sectionflags	@""
	.align	16
	.zero		1024


//--------------------- .nv.shared.contiguous_mean2_i16 --------------------------
	.section	.nv.shared.contiguous_mean2_i16,"aw",@nobits
	.sectionflags	@""
	.align	16
	.zero		1024


//--------------------- .nv.shared.uncontiguous_cumulate_mean_i16 --------------------------
	.section	.nv.shared.uncontiguous_cumulate_mean_i16,"aw",@nobits
	.sectionflags	@""
	.align	16
	.zero		1024


//--------------------- .nv.shared.uncontiguous_mean_i16 --------------------------
	.section	.nv.shared.uncontiguous_mean_i16,"aw",@nobits
	.sectionflags	@""
	.align	16
	.zero		1024


//--------------------- .nv.shared.contiguous_cumulate_mean_i16 --------------------------
	.section	.nv.shared.contiguous_cumulate_mean_i16,"aw",@nobits
	.sectionflags	@""
	.align	16
	.zero		1024


//--------------------- .nv.shared.contiguous_mean_i16 --------------------------
	.section	.nv.shared.contiguous_mean_i16,"aw",@nobits
	.sectionflags	@""
	.align	16
	.zero		1024


//--------------------- .nv.shared.contiguous_mean33_i8 --------------------------
	.section	.nv.shared.contiguous_mean33_i8,"aw",@nobits
	.sectionflags	@""
	.align	16
	.zero		1024


//--------------------- .nv.shared.contiguous_mean3_i8 --------------------------
	.section	.nv.shared.contiguous_mean3_i8,"aw",@nobits
	.sectionflags	@""
	.align	16
	.zero		1024


//--------------------- .nv.shared.contiguous_mean22_i8 --------------------------
	.section	.nv.shared.contiguous_mean22_i8,"aw",@nobits
	.sectionflags	@""
	.align	16
	.zero		1024


//--------------------- .nv.shared.contiguous_mean2_i8 --------------------------
	.section	.nv.shared.contiguous_mean2_i8,"aw",@nobits
	.sectionflags	@""
	.align	16
	.zero		1024


//--------------------- .nv.shared.uncontiguous_cumulate_mean_i8 --------------------------
	.section	.nv.shared.uncontiguous_cumulate_mean_i8,"aw",@nobits
	.sectionflags	@""
	.align	16
	.zero		1024


//--------------------- .nv.shared.uncontiguous_mean_i8 --------------------------
	.section	.nv.shared.uncontiguous_mean_i8,"aw",@nobits
	.sectionflags	@""
	.align	16
	.zero		1024


//--------------------- .nv.shared.contiguous_cumulate_mean_i8 --------------------------
	.section	.nv.shared.contiguous_cumulate_mean_i8,"aw",@nobits
	.sectionflags	@""
	.align	16
	.zero		1024


//--------------------- .nv.shared.contiguous_mean_i8 --------------------------
	.section	.nv.shared.contiguous_mean_i8,"aw",@nobits
	.sectionflags	@""
	.align	16
	.zero		1024


//--------------------- .nv.shared.contiguous_mean33_bool --------------------------
	.section	.nv.shared.contiguous_mean33_bool,"aw",@nobits
	.sectionflags	@""
	.align	16
	.zero		1024


//--------------------- .nv.shared.contiguous_mean3_bool --------------------------
	.section	.nv.shared.contiguous_mean3_bool,"aw",@nobits
	.sectionflags	@""
	.align	16
	.zero		1024


//--------------------- .nv.shared.contiguous_mean22_bool --------------------------
	.section	.nv.shared.contiguous_mean22_bool,"aw",@nobits
	.sectionflags	@""
	.align	16
	.zero		1024


//--------------------- .nv.shared.contiguous_mean2_bool --------------------------
	.section	.nv.shared.contiguous_mean2_bool,"aw",@nobits
	.sectionflags	@""
	.align	16
	.zero		1024


//--------------------- .nv.shared.uncontiguous_cumulate_mean_bool --------------------------
	.section	.nv.shared.uncontiguous_cumulate_mean_bool,"aw",@nobits
	.sectionflags	@""
	.align	16
	.zero		1024


//--------------------- .nv.shared.uncontiguous_mean_bool --------------------------
	.section	.nv.shared.uncontiguous_mean_bool,"aw",@nobits
	.sectionflags	@""
	.align	16
	.zero		1024


//--------------------- .nv.shared.contiguous_cumulate_mean_bool --------------------------
	.section	.nv.shared.contiguous_cumulate_mean_bool,"aw",@nobits
	.sectionflags	@""
	.align	16
	.zero		1024


//--------------------- .nv.shared.contiguous_mean_bool --------------------------
	.section	.nv.shared.contiguous_mean_bool,"aw",@nobits
	.sectionflags	@""
	.align	16
	.zero		1024


//--------------------- .nv.shared.contiguous_reducel333_bf16 --------------------------
	.section	.nv.shared.contiguous_reducel333_bf16,"aw",@nobits
	.sectionflags	@""
	.align	16
	.zero		1024


//--------------------- .nv.shared.contiguous_reducel33_bf16 --------------------------
	.section	.nv.shared.contiguous_reducel33_bf16,"aw",@nobits
	.sectionflags	@""
	.align	16
	.zero		1024


//--------------------- .nv.shared.contiguous_reducel322_bf16 --------------------------
	.section	.nv.shared.contiguous_reducel322_bf16,"aw",@nobits
	.sectionflags	@""
	.align	16
	.zero		1024


//--------------------- .nv.shared.contiguous_reducel32_bf16 --------------------------
	.section	.nv.shared.contiguous_reducel32_bf16,"aw",@nobits
	.sectionflags	@""
	.align	16
	.zero		1024


//--------------------- .nv.shared.uncontiguous_cumulate_reducel3_bf16 --------------------------
	.section	.nv.shared.uncontiguous_cumulate_reducel3_bf16,"aw",@nobits
	.sectionflags	@""
	.align	16
	.zero		1024


//--------------------- .nv.shared.uncontiguous_reducel3_bf16 --------------------------
	.section	.nv.shared.uncontiguous_reducel3_bf16,"aw",@nobits
	.sectionflags	@""
	.align	16
	.zero		1024


//--------------------- .nv.shared.contiguous_cumulate_reducel3_bf16 --------------------------
	.section	.nv.shared.contiguous_cumulate_reducel3_bf16,"aw",@nobits
	.sectionflags	@""
	.align	16
	.zero		1024


//--------------------- .nv.shared.contiguous_reducel3_bf16 --------------------------
	.section	.nv.shared.contiguous_reducel3_bf16,"aw",@nobits
	.sectionflags	@""
	.align	16
	.zero		1024


//--------------------- .nv.shared.contiguous_reducel333_f16 --------------------------
	.section	.nv.shared.contiguous_reducel333_f16,"aw",@nobits
	.sectionflags	@""
	.align	16
	.zero		1024


//--------------------- .nv.shared.contiguous_reducel33_f16 --------------------------
	.section	.nv.shared.contiguous_reducel33_f16,"aw",@nobits
	.sectionflags	@""
	.align	16
	.zero		1024


//--------------------- .nv.shared.contiguous_reducel322_f16 --------------------------
	.section	.nv.shared.contiguous_reducel322_f16,"aw",@nobits
	.sectionflags	@""
	.align	16
	.zero		1024


//--------------------- .nv.shared.contiguous_reducel32_f16 --------------------------
	.section	.nv.shared.contiguous_reducel32_f16,"aw",@nobits
	.sectionflags	@""
	.align	16
	.zero		1024


//--------------------- .nv.shared.uncontiguous_cumulate_reducel3_f16 --------------------------
	.section	.nv.shared.uncontiguous_cumulate_reducel3_f16,"aw",@nobits
	.sectionflags	@""
	.align	16
	.zero		1024


//--------------------- .nv.shared.uncontiguous_reducel3_f16 --------------------------
	.section	.nv.shared.uncontiguous_reducel3_f16,"aw",@nobits
	.sectionflags	@""
	.align	16
	.zero		1024


//--------------------- .nv.shared.contiguous_cumulate_reducel3_f16 --------------------------
	.section	.nv.shared.contiguous_cumulate_reducel3_f16,"aw",@nobits
	.sectionflags	@""
	.align	16
	.zero		1024


//--------------------- .nv.shared.contiguous_reducel3_f16 --------------------------
	.section	.nv.shared.contiguous_reducel3_f16,"aw",@nobits
	.sectionflags	@""
	.align	16
	.zero		1024


//--------------------- .nv.shared.contiguous_reducel333_f64 --------------------------
	.section	.nv.shared.contiguous_reducel333_f64,"aw",@nobits
	.sectionflags	@""
	.align	16
	.zero		1024


//--------------------- .nv.shared.contiguous_reducel33_f64 --------------------------
	.section	.nv.shared.contiguous_reducel33_f64,"aw",@nobits
	.sectionflags	@""
	.align	16
	.zero		1024


//--------------------- .nv.shared.contiguous_reducel322_f64 --------------------------
	.section	.nv.shared.contiguous_reducel322_f64,"aw",@nobits
	.sectionflags	@""
	.align	16
	.zero		1024


//--------------------- .nv.shared.contiguous_reducel32_f64 --------------------------
	.section	.nv.shared.contiguous_reducel32_f64,"aw",@nobits
	.sectionflags	@""
	.align	16
	.zero		1024


//--------------------- .nv.shared.uncontiguous_cumulate_reducel3_f64 --------------------------
	.section	.nv.shared.uncontiguous_cumulate_reducel3_f64,"aw",@nobits
	.sectionflags	@""
	.align	16
	.zero		1024


//--------------------- .nv.shared.uncontiguous_reducel3_f64 --------------------------
	.section	.nv.shared.uncontiguous_reducel3_f64,"aw",@nobits
	.sectionflags	@""
	.align	16
	.zero		1024


//--------------------- .nv.shared.contiguous_cumulate_reducel3_f64 --------------------------
	.section	.nv.shared.contiguous_cumulate_reducel3_f64,"aw",@nobits
	.sectionflags	@""
	.align	16
	.zero		1024


//--------------------- .nv.shared.contiguous_reducel3_f64 --------------------------
	.section	.nv.shared.contiguous_reducel3_f64,"aw",@nobits
	.sectionflags	@""
	.align	16
	.zero		1024


//--------------------- .nv.shared.contiguous_reducel333_f32 --------------------------
	.section	.nv.shared.contiguous_reducel333_f32,"aw",@nobits
	.sectionflags	@""
	.align	16
	.zero		1024


//--------------------- .nv.shared.contiguous_reducel33_f32 --------------------------
	.section	.nv.shared.contiguous_reducel33_f32,"aw",@nobits
	.sectionflags	@""
	.align	16
	.zero		1024


//--------------------- .nv.shared.contiguous_reducel322_f32 --------------------------
	.section	.nv.shared.contiguous_reducel322_f32,"aw",@nobits
	.sectionflags	@""
	.align	16
	.zero		1024


//--------------------- .nv.shared.contiguous_reducel32_f32 --------------------------
	.section	.nv.shared.contiguous_reducel32_f32,"aw",@nobits
	.sectionflags	@""
	.align	16
	.zero		1024


//--------------------- .nv.shared.uncontiguous_cumulate_reducel3_f32 --------------------------
	.section	.nv.shared.uncontiguous_cumulate_reducel3_f32,"aw",@nobits
	.sectionflags	@""
	.align	16
	.zero		1024


//--------------------- .nv.shared.uncontiguous_reducel3_f32 --------------------------
	.section	.nv.shared.uncontiguous_reducel3_f32,"aw",@nobits
	.sectionflags	@""
	.align	16
	.zero		1024


//--------------------- .nv.shared.contiguous_cumulate_reducel3_f32 --------------------------
	.section	.nv.shared.contiguous_cumulate_reducel3_f32,"aw",@nobits
	.sectionflags	@""
	.align	16
	.zero		1024


//--------------------- .nv.shared.contiguous_reducel3_f32 --------------------------
	.section	.nv.shared.contiguous_reducel3_f32,"aw",@nobits
	.sectionflags	@""
	.align	16
	.zero		1024


//--------------------- .nv.shared.contiguous_reducel333_u64 --------------------------
	.section	.nv.shared.contiguous_reducel333_u64,"aw",@nobits
	.sectionflags	@""
	.align	16
	.zero		1024


//--------------------- .nv.shared.contiguous_reducel33_u64 --------------------------
	.section	.nv.shared.contiguous_reducel33_u64,"aw",@nobits
	.sectionflags	@""
	.align	16
	.zero		1024


//--------------------- .nv.shared.contiguous_reducel322_u64 --------------------------
	.section	.nv.shared.contiguous_reducel322_u64,"aw",@nobits
	.sectionflags	@""
	.align	16
	.zero		1024


//--------------------- .nv.shared.contiguous_reducel32_u64 --------------------------
	.section	.nv.shared.contiguous_reducel32_u64,"aw",@nobits
	.sectionflags	@""
	.align	16
	.zero		1024


//--------------------- .nv.shared.uncontiguous_cumulate_reducel3_u64 --------------------------
	.section	.nv.shared.uncontiguous_cumulate_reducel3_u64,"aw",@nobits
	.sectionflags	@""
	.align	16
	.zero		1024


//--------------------- .nv.shared.uncontiguous_reducel3_u64 --------------------------
	.section	.nv.shared.uncontiguous_reducel3_u64,"aw",@nobits
	.sectionflags	@""
	.align	16
	.zero		1024


//--------------------- .nv.shared.contiguous_cumulate_reducel3_u64 --------------------------
	.section	.nv.shared.contiguous_cumulate_reducel3_u64,"aw",@nobits
	.sectionflags	@""
	.align	16
	.zero		1024


//--------------------- .nv.shared.contiguous_reducel3_u64 --------------------------
	.section	.nv.shared.contiguous_reducel3_u64,"aw",@nobits
	.sectionflags	@""
	.align	16
	.zero		1024


//--------------------- .nv.shared.contiguous_reducel333_u32 --------------------------
	.section	.nv.shared.contiguous_reducel333_u32,"aw",@nobits
	.sectionflags	@""
	.align	16
	.zero		1024


//--------------------- .nv.shared.contiguous_reducel33_u32 --------------------------
	.section	.nv.shared.contiguous_reducel33_u32,"aw",@nobits
	.sectionflags	@""
	.align	16
	.zero		1024


//--------------------- .nv.shared.contiguous_reducel322_u32 --------------------------
	.section	.nv.shared.contiguous_reducel322_u32,"aw",@nobits
	.sectionflags	@""
	.align	16
	.zero		1024


//--------------------- .nv.shared.contiguous_reducel32_u32 --------------------------
	.section	.nv.shared.contiguous_reducel32_u32,"aw",@nobits
	.sectionflags	@""
	.align	16
	.zero		1024


//--------------------- .nv.shared.uncontiguous_cumulate_reducel3_u32 --------------------------
	.section	.nv.shared.uncontiguous_cumulate_reducel3_u32,"aw",@nobits
	.sectionflags	@""
	.align	16
	.zero		1024


//--------------------- .nv.shared.uncontiguous_reducel3_u32 --------------------------
	.section	.nv.shared.uncontiguous_reducel3_u32,"aw",@nobits
	.sectionflags	@""
	.align	16
	.zero		1024


//--------------------- .nv.shared.contiguous_cumulate_reducel3_u32 --------------------------
	.section	.nv.shared.contiguous_cumulate_reducel3_u32,"aw",@nobits
	.sectionflags	@""
	.align	16
	.zero		1024


//--------------------- .nv.shared.contiguous_reducel3_u32 --------------------------
	.section	.nv.shared.contiguous_reducel3_u32,"aw",@nobits
	.sectionflags	@""
	.align	16
	.zero		1024


//--------------------- .nv.shared.contiguous_reducel333_u16 --------------------------
	.section	.nv.shared.contiguous_reducel333_u16,"aw",@nobits
	.sectionflags	@""
	.align	16
	.zero		1024


//--------------------- .nv.shared.contiguous_reducel33_u16 --------------------------
	.section	.nv.shared.contiguous_reducel33_u16,"aw",@nobits
	.sectionflags	@""
	.align	16
	.zero		1024


//--------------------- .nv.shared.contiguous_reducel322_u16 --------------------------
	.section	.nv.shared.contiguous_reducel322_u16,"aw",@nobits
	.sectionflags	@""
	.align	16
	.zero		1024


//--------------------- .nv.shared.contiguous_reducel32_u16 --------------------------
	.section	.nv.shared.contiguous_reducel32_u16,"aw",@nobits
	.sectionflags	@""
	.align	16
	.zero		1024


//--------------------- .nv.shared.uncontiguous_cumulate_reducel3_u16 --------------------------
	.section	.nv.shared.uncontiguous_cumulate_reducel3_u16,"aw",@nobits
	.sectionflags	@""
	.align	16
	.zero		1024


//--------------------- .nv.shared.uncontiguous_reducel3_u16 --------------------------
	.section	.nv.shared.uncontiguous_reducel3_u16,"aw",@nobits
	.sectionflags	@""
	.align	16
	.zero		1024


//--------------------- .nv.shared.contiguous_cumulate_reducel3_u16 --------------------------
	.section	.nv.shared.contiguous_cumulate_reducel3_u16,"aw",@nobits
	.sectionflags	@""
	.align	16
	.zero		1024


//--------------------- .nv.shared.contiguous_reducel3_u16 --------------------------
	.section	.nv.shared.contiguous_reducel3_u16,"aw",@nobits
	.sectionflags	@""
	.align	16
	.zero		1024


//--------------------- .nv.shared.contiguous_reducel333_u8 --------------------------
	.section	.nv.shared.contiguous_reducel333_u8,"aw",@nobits
	.sectionflags	@""
	.align	16
	.zero		1024


//--------------------- .nv.shared.contiguous_reducel33_u8 --------------------------
	.section	.nv.shared.contiguous_reducel33_u8,"aw",@nobits
	.sectionflags	@""
	.align	16
	.zero		1024


//--------------------- .nv.shared.contiguous_reducel322_u8 --------------------------
	.section	.nv.shared.contiguous_reducel322_u8,"aw",@nobits
	.sectionflags	@""
	.align	16
	.zero		1024


//--------------------- .nv.shared.contiguous_reducel32_u8 --------------------------
	.section	.nv.shared.contiguous_reducel32_u8,"aw",@nobits
	.sectionflags	@""
	.align	16
	.zero		1024


//--------------------- .nv.shared.uncontiguous_cumulate_reducel3_u8 --------------------------
	.section	.nv.shared.uncontiguous_cumulate_reducel3_u8,"aw",@nobits
	.sectionflags	@""
	.align	16
	.zero		1024


//--------------------- .nv.shared.uncontiguous_reducel3_u8 --------------------------
	.section	.nv.shared.uncontiguous_reducel3_u8,"aw",@nobits
	.sectionflags	@""
	.align	16
	.zero		1024


//--------------------- .nv.shared.contiguous_cumulate_reducel3_u8 --------------------------
	.section	.nv.shared.contiguous_cumulate_reducel3_u8,"aw",@nobits
	.sectionflags	@""
	.align	16
	.zero		1024


//--------------------- .nv.shared.contiguous_reducel3_u8 --------------------------
	.section	.nv.shared.contiguous_reducel3_u8,"aw",@nobits
	.sectionflags	@""
	.align	16
	.zero		1024


//--------------------- .nv.shared.contiguous_reducel333_i64 --------------------------
	.section	.nv.shared.contiguous_reducel333_i64,"aw",@nobits
	.sectionflags	@""
	.align	16
	.zero		1024


//--------------------- .nv.shared.contiguous_reducel33_i64 --------------------------
	.section	.nv.shared.contiguous_reducel33_i64,"aw",@nobits
	.sectionflags	@""
	.align	16
	.zero		1024


//--------------------- .nv.shared.contiguous_reducel322_i64 --------------------------
	.section	.nv.shared.contiguous_reducel322_i64,"aw",@nobits
	.sectionflags	@""
	.align	16
	.zero		1024


//--------------------- .nv.shared.contiguous_reducel32_i64 --------------------------
	.section	.nv.shared.contiguous_reducel32_i64,"aw",@nobits
	.sectionflags	@""
	.align	16
	.zero		1024


//--------------------- .nv.shared.uncontiguous_cumulate_reducel3_i64 --------------------------
	.section	.nv.shared.uncontiguous_cumulate_reducel3_i64,"aw",@nobits
	.sectionflags	@""
	.align	16
	.zero		1024


//--------------------- .nv.shared.uncontiguous_reducel3_i64 --------------------------
	.section	.nv.shared.uncontiguous_reducel3_i64,"aw",@nobits
	.sectionflags	@""
	.align	16
	.zero		1024


//--------------------- .nv.shared.contiguous_cumulate_reducel3_i64 --------------------------
	.section	.nv.shared.contiguous_cumulate_reducel3_i64,"aw",@nobits
	.sectionflags	@""
	.align	16
	.zero		1024


//--------------------- .nv.shared.contiguous_reducel3_i64 --------------------------
	.section	.nv.shared.contiguous_reducel3_i64,"aw",@nobits
	.sectionflags	@""
	.align	16
	.zero		1024


//--------------------- .nv.shared.contiguous_reducel333_i32 --------------------------
	.section	.nv.shared.contiguous_reducel333_i32,"aw",@nobits
	.sectionflags	@""
	.align	16
	.zero		1024


//--------------------- .nv.shared.contiguous_reducel33_i32 --------------------------
	.section	.nv.shared.contiguous_reducel33_i32,"aw",@nobits
	.sectionflags	@""
	.align	16
	.zero		1024


//--------------------- .nv.shared.contiguous_reducel322_i32 --------------------------
	.section	.nv.shared.contiguous_reducel322_i32,"aw",@nobits
	.sectionflags	@""
	.align	16
	.zero		1024


//--------------------- .nv.shared.contiguous_reducel32_i32 --------------------------
	.section	.nv.shared.contiguous_reducel32_i32,"aw",@nobits
	.sectionflags	@""
	.align	16
	.zero		1024


//--------------------- .nv.shared.uncontiguous_cumulate_reducel3_i32 --------------------------
	.section	.nv.shared.uncontiguous_cumulate_reducel3_i32,"aw",@nobits
	.sectionflags	@""
	.align	16
	.zero		1024


//--------------------- .nv.shared.uncontiguous_reducel3_i32 --------------------------
	.section	.nv.shared.uncontiguous_reducel3_i32,"aw",@nobits
	.sectionflags	@""
	.align	16
	.zero		1024


//--------------------- .nv.shared.contiguous_cumulate_reducel3_i32 --------------------------
	.section	.nv.shared.contiguous_cumulate_reducel3_i32,"aw",@nobits
	.sectionflags	@""
	.align	16
	.zero		1024


//--------------------- .nv.shared.contiguous_reducel3_i32 --------------------------
	.section	.nv.shared.contiguous_reducel3_i32,"aw",@nobits
	.sectionflags	@""
	.align	16
	.zero		1024


//--------------------- .nv.shared.contiguous_reducel333_i16 --------------------------
	.section	.nv.shared.contiguous_reducel333_i16,"aw",@nobits
	.sectionflags	@""
	.align	16
	.zero		1024


//--------------------- .nv.shared.contiguous_reducel33_i16 --------------------------
	.section	.nv.shared.contiguous_reducel33_i16,"aw",@nobits
	.sectionflags	@""
	.align	16
	.zero		1024


//--------------------- .nv.shared.contiguous_reducel322_i16 --------------------------
	.section	.nv.shared.contiguous_reducel322_i16,"aw",@nobits
	.sectionflags	@""
	.align	16
	.zero		1024


//--------------------- .nv.shared.contiguous_reducel32_i16 --------------------------
	.section	.nv.shared.contiguous_reducel32_i16,"aw",@nobits
	.sectionflags	@""
	.align	16
	.zero		1024


//--------------------- .nv.shared.uncontiguous_cumulate_reducel3_i16 --------------------------
	.section	.nv.shared.uncontiguous_cumulate_reducel3_i16,"aw",@nobits
	.sectionflags	@""
	.align	16
	.zero		1024


//--------------------- .nv.shared.uncontiguous_reducel3_i16 --------------------------
	.section	.nv.shared.uncontiguous_reducel3_i16,"aw",@nobits
	.sectionflags	@""
	.align	16
	.zero		1024


//--------------------- .nv.shared.contiguous_cumulate_reducel3_i16 --------------------------
	.section	.nv.shared.contiguous_cumulate_reducel3_i16,"aw",@nobits
	.sectionflags	@""
	.align	16
	.zero		1024


//--------------------- .nv.shared.contiguous_reducel3_i16 --------------------------
	.section	.nv.shared.contiguous_reducel3_i16,"aw",@nobits
	.sectionflags	@""
	.align	16
	.zero		1024


//--------------------- .nv.shared.contiguous_reducel333_i8 --------------------------
	.section	.nv.shared.contiguous_reducel333_i8,"aw",@nobits
	.sectionflags	@""
	.align	16
	.zero		1024


//--------------------- .nv.shared.contiguous_reducel33_i8 --------------------------
	.section	.nv.shared.contiguous_reducel33_i8,"aw",@nobits
	.sectionflags	@""
	.align	16
	.zero		1024


//--------------------- .nv.shared.contiguous_reducel322_i8 --------------------------
	.section	.nv.shared.contiguous_reducel322_i8,"aw",@nobits
	.sectionflags	@""
	.align	16
	.zero		1024


//--------------------- .nv.shared.contiguous_reducel32_i8 --------------------------
	.section	.nv.shared.contiguous_reducel32_i8,"aw",@nobits
	.sectionflags	@""
	.align	16
	.zero		1024


//--------------------- .nv.shared.uncontiguous_cumulate_reducel3_i8 --------------------------
	.section	.nv.shared.uncontiguous_cumulate_reducel3_i8,"aw",@nobits
	.sectionflags	@""
	.align	16
	.zero		1024


//--------------------- .nv.shared.uncontiguous_reducel3_i8 --------------------------
	.section	.nv.shared.uncontiguous_reducel3_i8,"aw",@nobits
	.sectionflags	@""
	.align	16
	.zero		1024


//--------------------- .nv.shared.contiguous_cumulate_reducel3_i8 --------------------------
	.section	.nv.shared.contiguous_cumulate_reducel3_i8,"aw",@nobits
	.sectionflags	@""
	.align	16
	.zero		1024


//--------------------- .nv.shared.contiguous_reducel3_i8 --------------------------
	.section	.nv.shared.contiguous_reducel3_i8,"aw",@nobits
	.sectionflags	@""
	.align	16
	.zero		1024


//--------------------- .nv.shared.contiguous_reducel333_bool --------------------------
	.section	.nv.shared.contiguous_reducel333_bool,"aw",@nobits
	.sectionflags	@""
	.align	16
	.zero		1024


//--------------------- .nv.shared.contiguous_reducel33_bool --------------------------
	.section	.nv.shared.contiguous_reducel33_bool,"aw",@nobits
	.sectionflags	@""
	.align	16
	.zero		1024


//--------------------- .nv.shared.contiguous_reducel322_bool --------------------------
	.section	.nv.shared.contiguous_reducel322_bool,"aw",@nobits
	.sectionflags	@""
	.align	16
	.zero		1024


//--------------------- .nv.shared.contiguous_reducel32_bool --------------------------
	.section	.nv.shared.contiguous_reducel32_bool,"aw",@nobits
	.sectionflags	@""
	.align	16
	.zero		1024


//--------------------- .nv.shared.uncontiguous_cumulate_reducel3_bool --------------------------
	.section	.nv.shared.uncontiguous_cumulate_reducel3_bool,"aw",@nobits
	.sectionflags	@""
	.align	16
	.zero		1024


//--------------------- .nv.shared.uncontiguous_reducel3_bool --------------------------
	.section	.nv.shared.uncontiguous_reducel3_bool,"aw",@nobits
	.sectionflags	@""
	.align	16
	.zero		1024


//--------------------- .nv.shared.contiguous_cumulate_reducel3_bool --------------------------
	.section	.nv.shared.contiguous_cumulate_reducel3_bool,"aw",@nobits
	.sectionflags	@""
	.align	16
	.zero		1024


//--------------------- .nv.shared.contiguous_reducel3_bool --------------------------
	.section	.nv.shared.contiguous_reducel3_bool,"aw",@nobits
	.sectionflags	@""
	.align	16
	.zero		1024


//--------------------- .nv.shared.contiguous_sum_square33_bf16 --------------------------
	.section	.nv.shared.contiguous_sum_square33_bf16,"aw",@nobits
	.sectionflags	@""
	.align	16
	.zero		1024


//--------------------- .nv.shared.contiguous_sum_square3_bf16 --------------------------
	.section	.nv.shared.contiguous_sum_square3_bf16,"aw",@nobits
	.sectionflags	@""
	.align	16
	.zero		1024


//--------------------- .nv.shared.contiguous_sum_square22_bf16 --------------------------
	.section	.nv.shared.contiguous_sum_square22_bf16,"aw",@nobits
	.sectionflags	@""
	.align	16
	.zero		1024


//--------------------- .nv.shared.contiguous_sum_square2_bf16 --------------------------
	.section	.nv.shared.contiguous_sum_square2_bf16,"aw",@nobits
	.sectionflags	@""
	.align	16
	.zero		1024


//--------------------- .nv.shared.uncontiguous_cumulate_sum_square_bf16 --------------------------
	.section	.nv.shared.uncontiguous_cumulate_sum_square_bf16,"aw",@nobits
	.sectionflags	@""
	.align	16
	.zero		1024


//--------------------- .nv.shared.uncontiguous_sum_square_bf16 --------------------------
	.section	.nv.shared.uncontiguous_sum_square_bf16,"aw",@nobits
	.sectionflags	@""
	.align	16
	.zero		1024


//--------------------- .nv.shared.contiguous_cumulate_sum_square_bf16 --------------------------
	.section	.nv.shared.contiguous_cumulate_sum_square_bf16,"aw",@nobits
	.sectionflags	@""
	.align	16
	.zero		1024


//--------------------- .nv.shared.contiguous_sum_square_bf16 --------------------------
	.section	.nv.shared.contiguous_sum_square_bf16,"aw",@nobits
	.sectionflags	@""
	.align	16
	.zero		1024


//--------------------- .nv.shared.contiguous_sum_square33_f16 --------------------------
	.section	.nv.shared.contiguous_sum_square33_f16,"aw",@nobits
	.sectionflags	@""
	.align	16
	.zero		1024


//--------------------- .nv.shared.contiguous_sum_square3_f16 --------------------------
	.section	.nv.shared.contiguous_sum_square3_f16,"aw",@nobits
	.sectionflags	@""
	.align	16
	.zero		1024


//--------------------- .nv.shared.contiguous_sum_square22_f16 --------------------------
	.section	.nv.shared.contiguous_sum_square22_f16,"aw",@nobits
	.sectionflags	@""
	.align	16
	.zero		1024


//--------------------- .nv.shared.contiguous_sum_square2_f16 --------------------------
	.section	.nv.shared.contiguous_sum_square2_f16,"aw",@nobits
	.sectionflags	@""
	.align	16
	.zero		1024


//--------------------- .nv.shared.uncontiguous_cumulate_sum_square_f16 --------------------------
	.section	.nv.shared.uncontiguous_cumulate_sum_square_f16,"aw",@nobits
	.sectionflags	@""
	.align	16
	.zero		1024


//--------------------- .nv.shared.uncontiguous_sum_square_f16 --------------------------
	.section	.nv.shared.uncontiguous_sum_square_f16,"aw",@nobits
	.sectionflags	@""
	.align	16
	.zero		1024


//--------------------- .nv.shared.contiguous_cumulate_sum_square_f16 --------------------------
	.section	.nv.shared.contiguous_cumulate_sum_square_f16,"aw",@nobits
	.sectionflags	@""
	.align	16
	.zero		1024


//--------------------- .nv.shared.contiguous_sum_square_f16 --------------------------
	.section	.nv.shared.contiguous_sum_square_f16,"aw",@nobits
	.sectionflags	@""
	.align	16
	.zero		1024


//--------------------- .nv.shared.contiguous_sum_square33_f64 --------------------------
	.section	.nv.shared.contiguous_sum_square33_f64,"aw",@nobits
	.sectionflags	@""
	.align	16
	.zero		1024


//--------------------- .nv.shared.contiguous_sum_square3_f64 --------------------------
	.section	.nv.shared.contiguous_sum_square3_f64,"aw",@nobits
	.sectionflags	@""
	.align	16
	.zero		1024


//--------------------- .nv.shared.contiguous_sum_square22_f64 --------------------------
	.section	.nv.shared.contiguous_sum_square22_f64,"aw",@nobits
	.sectionflags	@""
	.align	16
	.zero		1024


//--------------------- .nv.shared.contiguous_sum_square2_f64 --------------------------
	.section	.nv.shared.contiguous_sum_square2_f64,"aw",@nobits
	.sectionflags	@""
	.align	16
	.zero		1024


//--------------------- .nv.shared.uncontiguous_cumulate_sum_square_f64 --------------------------
	.section	.nv.shared.uncontiguous_cumulate_sum_square_f64,"aw",@nobits
	.sectionflags	@""
	.align	16
	.zero		1024


//--------------------- .nv.shared.uncontiguous_sum_square_f64 --------------------------
	.section	.nv.shared.uncontiguous_sum_square_f64,"aw",@nobits
	.sectionflags	@""
	.align	16
	.zero		1024


//--------------------- .nv.shared.contiguous_cumulate_sum_square_f64 --------------------------
	.section	.nv.shared.contiguous_cumulate_sum_square_f64,"aw",@nobits
	.sectionflags	@""
	.align	16
	.zero		1024


//--------------------- .nv.shared.contiguous_sum_square_f64 --------------------------
	.section	.nv.shared.contiguous_sum_square_f64,"aw",@nobits
	.sectionflags	@""
	.align	16
	.zero		1024


//--------------------- .nv.shared.contiguous_sum_square33_f32 --------------------------
	.section	.nv.shared.contiguous_sum_square33_f32,"aw",@nobits
	.sectionflags	@""
	.align	16
	.zero		1024


//--------------------- .nv.shared.contiguous_sum_square3_f32 --------------------------
	.section	.nv.shared.contiguous_sum_square3_f32,"aw",@nobits
	.sectionflags	@""
	.align	16
	.zero		1024


//--------------------- .nv.shared.contiguous_sum_square22_f32 --------------------------
	.section	.nv.shared.contiguous_sum_square22_f32,"aw",@nobits
	.sectionflags	@""
	.align	16
	.zero		1024


//--------------------- .nv.shared.contiguous_sum_square2_f32 --------------------------
	.section	.nv.shared.contiguous_sum_square2_f32,"aw",@nobits
	.sectionflags	@""
	.align	16
	.zero		1024


//--------------------- .nv.shared.uncontiguous_cumulate_sum_square_f32 --------------------------
	.section	.nv.shared.uncontiguous_cumulate_sum_square_f32,"aw",@nobits
	.sectionflags	@""
	.align	16
	.zero		1024


//--------------------- .nv.shared.uncontiguous_sum_square_f32 --------------------------
	.section	.nv.shared.uncontiguous_sum_square_f32,"aw",@nobits
	.sectionflags	@""
	.align	16
	.zero		1024


//--------------------- .nv.shared.contiguous_cumulate_sum_square_f32 --------------------------
	.section	.nv.shared.contiguous_cumulate_sum_square_f32,"aw",@nobits
	.sectionflags	@""
	.align	16
	.zero		1024


//--------------------- .nv.shared.contiguous_sum_square_f32 --------------------------
	.section	.nv.shared.contiguous_sum_square_f32,"aw",@nobits
	.sectionflags	@""
	.align	16
	.zero		1024


//--------------------- .nv.shared.contiguous_sum_square33_u64 --------------------------
	.section	.nv.shared.contiguous_sum_square33_u64,"aw",@nobits
	.sectionflags	@""
	.align	16
	.zero		1024


//--------------------- .nv.shared.contiguous_sum_square3_u64 --------------------------
	.section	.nv.shared.contiguous_sum_square3_u64,"aw",@nobits
	.sectionflags	@""
	.align	16
	.zero		1024


//--------------------- .nv.shared.contiguous_sum_square22_u64 --------------------------
	.section	.nv.shared.contiguous_sum_square22_u64,"aw",@nobits
	.sectionflags	@""
	.align	16
	.zero		1024


//--------------------- .nv.shared.contiguous_sum_square2_u64 --------------------------
	.section	.nv.shared.contiguous_sum_square2_u64,"aw",@nobits
	.sectionflags	@""
	.align	16
	.zero		1024


//--------------------- .nv.shared.uncontiguous_cumulate_sum_square_u64 --------------------------
	.section	.nv.shared.uncontiguous_cumulate_sum_square_u64,"aw",@nobits
	.sectionflags	@""
	.align	16
	.zero		1024


//--------------------- .nv.shared.uncontiguous_sum_square_u64 --------------------------
	.section	.nv.shared.uncontiguous_sum_square_u64,"aw",@nobits
	.sectionflags	@""
	.align	16
	.zero		1024


//--------------------- .nv.shared.contiguous_cumulate_sum_square_u64 --------------------------
	.section	.nv.shared.contiguous_cumulate_sum_square_u64,"aw",@nobits
	.sectionflags	@""
	.align	16
	.zero		1024


//--------------------- .nv.shared.contiguous_sum_square_u64 --------------------------
	.section	.nv.shared.contiguous_sum_square_u64,"aw",@nobits
	.sectionflags	@""
	.align	16
	.zero		1024


//--------------------- .nv.shared.contiguous_sum_square33_u32 --------------------------
	.section	.nv.shared.contiguous_sum_square33_u32,"aw",@nobits
	.sectionflags	@""
	.align	16
	.zero		1024


//--------------------- .nv.shared.contiguous_sum_square3_u32 --------------------------
	.section	.nv.shared.contiguous_sum_square3_u32,"aw",@nobits
	.sectionflags	@""
	.align	16
	.zero		1024


//--------------------- .nv.shared.contiguous_sum_square22_u32 --------------------------
	.section	.nv.shared.contiguous_sum_square22_u32,"aw",@nobits
	.sectionflags	@""
	.align	16
	.zero		1024


//--------------------- .nv.shared.contiguous_sum_square2_u32 --------------------------
	.section	.nv.shared.contiguous_sum_square2_u32,"aw",@nobits
	.sectionflags	@""
	.align	16
	.zero		1024


//--------------------- .nv.shared.uncontiguous_cumulate_sum_square_u32 --------------------------
	.section	.nv.shared.uncontiguous_cumulate_sum_square_u32,"aw",@nobits
	.sectionflags	@""
	.align	16
	.zero		1024


//--------------------- .nv.shared.uncontiguous_sum_square_u32 --------------------------
	.section	.nv.shared.uncontiguous_sum_square_u32,"aw",@nobits
	.sectionflags	@""
	.align	16
	.zero		1024


//--------------------- .nv.shared.contiguous_cumulate_sum_square_u32 --------------------------
	.section	.nv.shared.contiguous_cumulate_sum_square_u32,"aw",@nobits
	.sectionflags	@""
	.align	16
	.zero		1024


//--------------------- .nv.shared.contiguous_sum_square_u32 --------------------------
	.section	.nv.shared.contiguous_sum_square_u32,"aw",@nobits
	.sectionflags	@""
	.align	16
	.zero		1024


//--------------------- .nv.shared.contiguous_sum_square33_u16 --------------------------
	.section	.nv.shared.contiguous_sum_square33_u16,"aw",@nobits
	.sectionflags	@""
	.align	16
	.zero		1024


//--------------------- .nv.shared.contiguous_sum_square3_u16 --------------------------
	.section	.nv.shared.contiguous_sum_square3_u16,"aw",@nobits
	.sectionflags	@""
	.align	16
	.zero		1024


//--------------------- .nv.shared.contiguous_sum_square22_u16 --------------------------
	.section	.nv.shared.contiguous_sum_square22_u16,"aw",@nobits
	.sectionflags	@""
	.align	16
	.zero		1024


//--------------------- .nv.shared.contiguous_sum_square2_u16 --------------------------
	.section	.nv.shared.contiguous_sum_square2_u16,"aw",@nobits
	.sectionflags	@""
	.align	16
	.zero		1024


//--------------------- .nv.shared.uncontiguous_cumulate_sum_square_u16 --------------------------
	.section	.nv.shared.uncontiguous_cumulate_sum_square_u16,"aw",@nobits
	.sectionflags	@""
	.align	16
	.zero		1024


//--------------------- .nv.shared.uncontiguous_sum_square_u16 --------------------------
	.section	.nv.shared.uncontiguous_sum_square_u16,"aw",@nobits
	.sectionflags	@""
	.align	16
	.zero		1024


//--------------------- .nv.shared.contiguous_cumulate_sum_square_u16 --------------------------
	.section	.nv.shared.contiguous_cumulate_sum_square_u16,"aw",@nobits
	.sectionflags	@""
	.align	16
	.zero		1024


//--------------------- .nv.shared.contiguous_sum_square_u16 --------------------------
	.section	.nv.shared.contiguous_sum_square_u16,"aw",@nobits
	.sectionflags	@""
	.align	16
	.zero		1024


//--------------------- .nv.shared.contiguous_sum_square33_u8 --------------------------
	.section	.nv.shared.contiguous_sum_square33_u8,"aw",@nobits
	.sectionflags	@""
	.align	16
	.zero		1024


//--------------------- .nv.shared.contiguous_sum_square3_u8 --------------------------
	.section	.nv.shared.contiguous_sum_square3_u8,"aw",@nobits
	.sectionflags	@""
	.align	16
	.zero		1024


//--------------------- .nv.shared.contiguous_sum_square22_u8 --------------------------
	.section	.nv.shared.contiguous_sum_square22_u8,"aw",@nobits
	.sectionflags	@""
	.align	16
	.zero		1024


//--------------------- .nv.shared.contiguous_sum_square2_u8 --------------------------
	.section	.nv.shared.contiguous_sum_square2_u8,"aw",@nobits
	.sectionflags	@""
	.align	16
	.zero		1024


//--------------------- .nv.shared.uncontiguous_cumulate_sum_square_u8 --------------------------
	.section	.nv.shared.uncontiguous_cumulate_sum_square_u8,"aw",@nobits
	.sectionflags	@""
	.align	16
	.zero		1024


//--------------------- .nv.shared.uncontiguous_sum_square_u8 --------------------------
	.section	.nv.shared.uncontiguous_sum_square_u8,"aw",@nobits
	.sectionflags	@""
	.align	16
	.zero		1024


//--------------------- .nv.shared.contiguous_cumulate_sum_square_u8 --------------------------
	.section	.nv.shared.contiguous_cumulate_sum_square_u8,"aw",@nobits
	.sectionflags	@""
	.align	16
	.zero		1024


//--------------------- .nv.shared.contiguous_sum_square_u8 --------------------------
	.section	.nv.shared.contiguous_sum_square_u8,"aw",@nobits
	.sectionflags	@""
	.align	16
	.zero		1024


//--------------------- .nv.shared.contiguous_sum_square33_i64 --------------------------
	.section	.nv.shared.contiguous_sum_square33_i64,"aw",@nobits
	.sectionflags	@""
	.align	16
	.zero		1024


//--------------------- .nv.shared.contiguous_sum_square3_i64 --------------------------
	.section	.nv.shared.contiguous_sum_square3_i64,"aw",@nobits
	.sectionflags	@""
	.align	16
	.zero		1024


//--------------------- .nv.shared.contiguous_sum_square22_i64 --------------------------
	.section	.nv.shared.contiguous_sum_square22_i64,"aw",@nobits
	.sectionflags	@""
	.align	16
	.zero		1024


//--------------------- .nv.shared.contiguous_sum_square2_i64 --------------------------
	.section	.nv.shared.contiguous_sum_square2_i64,"aw",@nobits
	.sectionflags	@""
	.align	16
	.zero		1024


//--------------------- .nv.shared.uncontiguous_cumulate_sum_square_i64 --------------------------
	.section	.nv.shared.uncontiguous_cumulate_sum_square_i64,"aw",@nobits
	.sectionflags	@""
	.align	16
	.zero		1024


//--------------------- .nv.shared.uncontiguous_sum_square_i64 --------------------------
	.section	.nv.shared.uncontiguous_sum_square_i64,"aw",@nobits
	.sectionflags	@""
	.align	16
	.zero		1024


//--------------------- .nv.shared.contiguous_cumulate_sum_square_i64 --------------------------
	.section	.nv.shared.contiguous_cumulate_sum_square_i64,"aw",@nobits
	.sectionflags	@""
	.align	16
	.zero		1024


//--------------------- .nv.shared.contiguous_sum_square_i64 --------------------------
	.section	.nv.shared.contiguous_sum_square_i64,"aw",@nobits
	.sectionflags	@""
	.align	16
	.zero		1024


//--------------------- .nv.shared.contiguous_sum_square33_i32 --------------------------
	.section	.nv.shared.contiguous_sum_square33_i32,"aw",@nobits
	.sectionflags	@""
	.align	16
	.zero		1024


//--------------------- .nv.shared.contiguous_sum_square3_i32 --------------------------
	.section	.nv.shared.contiguous_sum_square3_i32,"aw",@nobits
	.sectionflags	@""
	.align	16
	.zero		1024


//--------------------- .nv.shared.contiguous_sum_square22_i32 --------------------------
	.section	.nv.shared.contiguous_sum_square22_i32,"aw",@nobits
	.sectionflags	@""
	.align	16
	.zero		1024


//--------------------- .nv.shared.contiguous_sum_square2_i32 --------------------------
	.section	.nv.shared.contiguous_sum_square2_i32,"aw",@nobits
	.sectionflags	@""
	.align	16
	.zero		1024


//--------------------- .nv.shared.uncontiguous_cumulate_sum_square_i32 --------------------------
	.section	.nv.shared.uncontiguous_cumulate_sum_square_i32,"aw",@nobits
	.sectionflags	@""
	.align	16
	.zero		1024


//--------------------- .nv.shared.uncontiguous_sum_square_i32 --------------------------
	.section	.nv.shared.uncontiguous_sum_square_i32,"aw",@nobits
	.sectionflags	@""
	.align	16
	.zero		1024


//--------------------- .nv.shared.contiguous_cumulate_sum_square_i32 --------------------------
	.section	.nv.shared.contiguous_cumulate_sum_square_i32,"aw",@nobits
	.sectionflags	@""
	.align	16
	.zero		1024


//--------------------- .nv.shared.contiguous_sum_square_i32 --------------------------
	.section	.nv.shared.contiguous_sum_square_i32,"aw",@nobits
	.sectionflags	@""
	.align	16
	.zero		1024


//--------------------- .nv.shared.contiguous_sum_square33_i16 --------------------------
	.section	.nv.shared.contiguous_sum_square33_i16,"aw",@nobits
	.sectionflags	@""
	.align	16
	.zero		1024


//--------------------- .nv.shared.contiguous_sum_square3_i16 --------------------------
	.section	.nv.shared.contiguous_sum_square3_i16,"aw",@nobits
	.sectionflags	@""
	.align	16
	.zero		1024


//--------------------- .nv.shared.contiguous_sum_square22_i16 --------------------------
	.section	.nv.shared.contiguous_sum_square22_i16,"aw",@nobits
	.sectionflags	@""
	.align	16
	.zero		1024


//--------------------- .nv.shared.contiguous_sum_square2_i16 --------------------------
	.section	.nv.shared.contiguous_sum_square2_i16,"aw",@nobits
	.sectionflags	@""
	.align	16
	.zero		1024


//--------------------- .nv.shared.uncontiguous_cumulate_sum_square_i16 --------------------------
	.section	.nv.shared.uncontiguous_cumulate_sum_square_i16,"aw",@nobits
	.sectionflags	@""
	.align	16
	.zero		1024


//--------------------- .nv.shared.uncontiguous_sum_square_i16 --------------------------
	.section	.nv.shared.uncontiguous_sum_square_i16,"aw",@nobits
	.sectionflags	@""
	.align	16
	.zero		1024


//--------------------- .nv.shared.contiguous_cumulate_sum_square_i16 --------------------------
	.section	.nv.shared.contiguous_cumulate_sum_square_i16,"aw",@nobits
	.sectionflags	@""
	.align	16
	.zero		1024


//--------------------- .nv.shared.contiguous_sum_square_i16 --------------------------
	.section	.nv.shared.contiguous_sum_square_i16,"aw",@nobits
	.sectionflags	@""
	.align	16
	.zero		1024


//--------------------- .nv.shared.contiguous_sum_square33_i8 --------------------------
	.section	.nv.shared.contiguous_sum_square33_i8,"aw",@nobits
	.sectionflags	@""
	.align	16
	.zero		1024


//--------------------- .nv.shared.contiguous_sum_square3_i8 --------------------------
	.section	.nv.shared.contiguous_sum_square3_i8,"aw",@nobits
	.sectionflags	@""
	.align	16
	.zero		1024


//--------------------- .nv.shared.contiguous_sum_square22_i8 --------------------------
	.section	.nv.shared.contiguous_sum_square22_i8,"aw",@nobits
	.sectionflags	@""
	.align	16
	.zero		1024


//--------------------- .nv.shared.contiguous_sum_square2_i8 --------------------------
	.section	.nv.shared.contiguous_sum_square2_i8,"aw",@nobits
	.sectionflags	@""
	.align	16
	.zero		1024


//--------------------- .nv.shared.uncontiguous_cumulate_sum_square_i8 --------------------------
	.section	.nv.shared.uncontiguous_cumulate_sum_square_i8,"aw",@nobits
	.sectionflags	@""
	.align	16
	.zero		1024


//--------------------- .nv.shared.uncontiguous_sum_square_i8 --------------------------
	.section	.nv.shared.uncontiguous_sum_square_i8,"aw",@nobits
	.sectionflags	@""
	.align	16
	.zero		1024


//--------------------- .nv.shared.contiguous_cumulate_sum_square_i8 --------------------------
	.section	.nv.shared.contiguous_cumulate_sum_square_i8,"aw",@nobits
	.sectionflags	@""
	.align	16
	.zero		1024


//--------------------- .nv.shared.contiguous_sum_square_i8 --------------------------
	.section	.nv.shared.contiguous_sum_square_i8,"aw",@nobits
	.sectionflags	@""
	.align	16
	.zero		1024


//--------------------- .nv.shared.contiguous_sum_square33_bool --------------------------
	.section	.nv.shared.contiguous_sum_square33_bool,"aw",@nobits
	.sectionflags	@""
	.align	16
	.zero		1024


//--------------------- .nv.shared.contiguous_sum_square3_bool --------------------------
	.section	.nv.shared.contiguous_sum_square3_bool,"aw",@nobits
	.sectionflags	@""
	.align	16
	.zero		1024


//--------------------- .nv.shared.contiguous_sum_square22_bool --------------------------
	.section	.nv.shared.contiguous_sum_square22_bool,"aw",@nobits
	.sectionflags	@""
	.align	16
	.zero		1024


//--------------------- .nv.shared.contiguous_sum_square2_bool --------------------------
	.section	.nv.shared.contiguous_sum_square2_bool,"aw",@nobits
	.sectionflags	@""
	.align	16
	.zero		1024


//--------------------- .nv.shared.uncontiguous_cumulate_sum_square_bool --------------------------
	.section	.nv.shared.uncontiguous_cumulate_sum_square_bool,"aw",@nobits
	.sectionflags	@""
	.align	16
	.zero		1024


//--------------------- .nv.shared.uncontiguous_sum_square_bool --------------------------
	.section	.nv.shared.uncontiguous_sum_square_bool,"aw",@nobits
	.sectionflags	@""
	.align	16
	.zero		1024


//--------------------- .nv.shared.contiguous_cumulate_sum_square_bool --------------------------
	.section	.nv.shared.contiguous_cumulate_sum_square_bool,"aw",@nobits
	.sectionflags	@""
	.align	16
	.zero		1024


//--------------------- .nv.shared.contiguous_sum_square_bool --------------------------
	.section	.nv.shared.contiguous_sum_square_bool,"aw",@nobits
	.sectionflags	@""
	.align	16
	.zero		1024


//--------------------- .nv.constant0.contiguous_logsumexp33_bf16 --------------------------
	.section	.nv.constant0.contiguous_logsumexp33_bf16,"a",@progbits
	.sectionflags	@""
	.align	4
.nv.constant0.contiguous_logsumexp33_bf16:
	.zero		936


//--------------------- .nv.constant0.contiguous_logsumexp3_bf16 --------------------------
	.section	.nv.constant0.contiguous_logsumexp3_bf16,"a",@progbits
	.sectionflags	@""
	.align	4
.nv.constant0.contiguous_logsumexp3_bf16:
	.zero		952


//--------------------- .nv.constant0.contiguous_logsumexp22_bf16 --------------------------
	.section	.nv.constant0.contiguous_logsumexp22_bf16,"a",@progbits
	.sectionflags	@""
	.align	4
.nv.constant0.contiguous_logsumexp22_bf16:
	.zero		944


//--------------------- .nv.constant0.contiguous_logsumexp2_bf16 --------------------------
	.section	.nv.constant0.contiguous_logsumexp2_bf16,"a",@progbits
	.sectionflags	@""
	.align	4
.nv.constant0.contiguous_logsumexp2_bf16:
	.zero		968


//--------------------- .nv.constant0.uncontiguous_cumulate_logsumexp_bf16 --------------------------
	.section	.nv.constant0.uncontiguous_cumulate_logsumexp_bf16,"a",@progbits
	.sectionflags	@""
	.align	4
.nv.constant0.uncontiguous_cumulate_logsumexp_bf16:
	.zero		944


//--------------------- .nv.constant0.uncontiguous_logsumexp_bf16 --------------------------
	.section	.nv.constant0.uncontiguous_logsumexp_bf16,"a",@progbits
	.sectionflags	@""
	.align	4
.nv.constant0.uncontiguous_logsumexp_bf16:
	.zero		944


//--------------------- .nv.constant0.contiguous_cumulate_logsumexp_bf16 --------------------------
	.section	.nv.constant0.contiguous_cumulate_logsumexp_bf16,"a",@progbits
	.sectionflags	@""
	.align	4
.nv.constant0.contiguous_cumulate_logsumexp_bf16:
	.zero		920


//--------------------- .nv.constant0.contiguous_logsumexp_bf16 --------------------------
	.section	.nv.constant0.contiguous_logsumexp_bf16,"a",@progbits
	.sectionflags	@""
	.align	4
.nv.constant0.contiguous_logsumexp_bf16:
	.zero		920


//--------------------- .nv.constant0.contiguous_logsumexp33_f16 --------------------------
	.section	.nv.constant0.contiguous_logsumexp33_f16,"a",@progbits
	.sectionflags	@""
	.align	4
.nv.constant0.contiguous_logsumexp33_f16:
	.zero		936


//--------------------- .nv.constant0.contiguous_logsumexp3_f16 --------------------------
	.section	.nv.constant0.contiguous_logsumexp3_f16,"a",@progbits
	.sectionflags	@""
	.align	4
.nv.constant0.contiguous_logsumexp3_f16:
	.zero		952


//--------------------- .nv.constant0.contiguous_logsumexp22_f16 --------------------------
	.section	.nv.constant0.contiguous_logsumexp22_f16,"a",@progbits
	.sectionflags	@""
	.align	4
.nv.constant0.contiguous_logsumexp22_f16:
	.zero		944


//--------------------- .nv.constant0.contiguous_logsumexp2_f16 --------------------------
	.section	.nv.constant0.contiguous_logsumexp2_f16,"a",@progbits
	.sectionflags	@""
	.align	4
.nv.constant0.contiguous_logsumexp2_f16:
	.zero		968


//--------------------- .nv.constant0.uncontiguous_cumulate_logsumexp_f16 --------------------------
	.section	.nv.constant0.uncontiguous_cumulate_logsumexp_f16,"a",@progbits
	.sectionflags	@""
	.align	4
.nv.constant0.uncontiguous_cumulate_logsumexp_f16:
	.zero		944


//--------------------- .nv.constant0.uncontiguous_logsumexp_f16 --------------------------
	.section	.nv.constant0.uncontiguous_logsumexp_f16,"a",@progbits
	.sectionflags	@""
	.align	4
.nv.constant0.uncontiguous_logsumexp_f16:
	.zero		944


//--------------------- .nv.constant0.contiguous_cumulate_logsumexp_f16 --------------------------
	.section	.nv.constant0.contiguous_cumulate_logsumexp_f16,"a",@progbits
	.sectionflags	@""
	.align	4
.nv.constant0.contiguous_cumulate_logsumexp_f16:
	.zero		920


//--------------------- .nv.constant0.contiguous_logsumexp_f16 --------------------------
	.section	.nv.constant0.contiguous_logsumexp_f16,"a",@progbits
	.sectionflags	@""
	.align	4
.nv.constant0.contiguous_logsumexp_f16:
	.zero		920


//--------------------- .nv.constant0.contiguous_logsumexp33_f64 --------------------------
	.section	.nv.constant0.contiguous_logsumexp33_f64,"a",@progbits
	.sectionflags	@""
	.align	4
.nv.constant0.contiguous_logsumexp33_f64:
	.zero		936


//--------------------- .nv.constant0.contiguous_logsumexp3_f64 --------------------------
	.section	.nv.constant0.contiguous_logsumexp3_f64,"a",@progbits
	.sectionflags	@""
	.align	4
.nv.constant0.contiguous_logsumexp3_f64:
	.zero		952


//--------------------- .nv.constant0.contiguous_logsumexp22_f64 --------------------------
	.section	.nv.constant0.contiguous_logsumexp22_f64,"a",@progbits
	.sectionflags	@""
	.align	4
.nv.constant0.contiguous_logsumexp22_f64:
	.zero		944


//--------------------- .nv.constant0.contiguous_logsumexp2_f64 --------------------------
	.section	.nv.constant0.contiguous_logsumexp2_f64,"a",@progbits
	.sectionflags	@""
	.align	4
.nv.constant0.contiguous_logsumexp2_f64:
	.zero		968


//--------------------- .nv.constant0.uncontiguous_cumulate_logsumexp_f64 --------------------------
	.section	.nv.constant0.uncontiguous_cumulate_logsumexp_f64,"a",@progbits
	.sectionflags	@""
	.align	4
.nv.constant0.uncontiguous_cumulate_logsumexp_f64:
	.zero		944


//--------------------- .nv.constant0.uncontiguous_logsumexp_f64 --------------------------
	.section	.nv.constant0.uncontiguous_logsumexp_f64,"a",@progbits
	.sectionflags	@""
	.align	4
.nv.constant0.uncontiguous_logsumexp_f64:
	.zero		944


//--------------------- .nv.constant0.contiguous_cumulate_logsumexp_f64 --------------------------
	.section	.nv.constant0.contiguous_cumulate_logsumexp_f64,"a",@progbits
	.sectionflags	@""
	.align	4
.nv.constant0.contiguous_cumulate_logsumexp_f64:
	.zero		920


//--------------------- .nv.constant0.contiguous_logsumexp_f64 --------------------------
	.section	.nv.constant0.contiguous_logsumexp_f64,"a",@progbits
	.sectionflags	@""
	.align	4
.nv.constant0.contiguous_logsumexp_f64:
	.zero		920


//--------------------- .nv.constant0.contiguous_logsumexp33_f32 --------------------------
	.section	.nv.constant0.contiguous_logsumexp33_f32,"a",@progbits
	.sectionflags	@""
	.align	4
.nv.constant0.contiguous_logsumexp33_f32:
	.zero		936


//--------------------- .nv.constant0.contiguous_logsumexp3_f32 --------------------------
	.section	.nv.constant0.contiguous_logsumexp3_f32,"a",@progbits
	.sectionflags	@""
	.align	4
.nv.constant0.contiguous_logsumexp3_f32:
	.zero		952


//--------------------- .nv.constant0.contiguous_logsumexp22_f32 --------------------------
	.section	.nv.constant0.contiguous_logsumexp22_f32,"a",@progbits
	.sectionflags	@""
	.align	4
.nv.constant0.contiguous_logsumexp22_f32:
	.zero		944


//--------------------- .nv.constant0.contiguous_logsumexp2_f32 --------------------------
	.section	.nv.constant0.contiguous_logsumexp2_f32,"a",@progbits
	.sectionflags	@""
	.align	4
.nv.constant0.contiguous_logsumexp2_f32:
	.zero		968


//--------------------- .nv.constant0.uncontiguous_cumulate_logsumexp_f32 --------------------------
	.section	.nv.constant0.uncontiguous_cumulate_logsumexp_f32,"a",@progbits
	.sectionflags	@""
	.align	4
.nv.constant0.uncontiguous_cumulate_logsumexp_f32:
	.zero		944


//--------------------- .nv.constant0.uncontiguous_logsumexp_f32 --------------------------
	.section	.nv.constant0.uncontiguous_logsumexp_f32,"a",@progbits
	.sectionflags	@""
	.align	4
.nv.constant0.uncontiguous_logsumexp_f32:
	.zero		944


//--------------------- .nv.constant0.contiguous_cumulate_logsumexp_f32 --------------------------
	.section	.nv.constant0.contiguous_cumulate_logsumexp_f32,"a",@progbits
	.sectionflags	@""
	.align	4
.nv.constant0.contiguous_cumulate_logsumexp_f32:
	.zero		920


//--------------------- .nv.constant0.contiguous_logsumexp_f32 --------------------------
	.section	.nv.constant0.contiguous_logsumexp_f32,"a",@progbits
	.sectionflags	@""
	.align	4
.nv.constant0.contiguous_logsumexp_f32:
	.zero		920


//--------------------- .nv.constant0.contiguous_logsumexp33_u64 --------------------------
	.section	.nv.constant0.contiguous_logsumexp33_u64,"a",@progbits
	.sectionflags	@""
	.align	4
.nv.constant0.contiguous_logsumexp33_u64:
	.zero		936


//--------------------- .nv.constant0.contiguous_logsumexp3_u64 --------------------------
	.section	.nv.constant0.contiguous_logsumexp3_u64,"a",@progbits
	.sectionflags	@""
	.align	4
.nv.constant0.contiguous_logsumexp3_u64:
	.zero		952


//--------------------- .nv.constant0.contiguous_logsumexp22_u64 --------------------------
	.section	.nv.constant0.contiguous_logsumexp22_u64,"a",@progbits
	.sectionflags	@""
	.align	4
.nv.constant0.contiguous_logsumexp22_u64:
	.zero		944


//--------------------- .nv.constant0.contiguous_logsumexp2_u64 --------------------------
	.section	.nv.constant0.contiguous_logsumexp2_u64,"a",@progbits
	.sectionflags	@""
	.align	4
.nv.constant0.contiguous_logsumexp2_u64:
	.zero		968


//--------------------- .nv.constant0.uncontiguous_cumulate_logsumexp_u64 --------------------------
	.section	.nv.constant0.uncontiguous_cumulate_logsumexp_u64,"a",@progbits
	.sectionflags	@""
	.align	4
.nv.constant0.uncontiguous_cumulate_logsumexp_u64:
	.zero		944


//--------------------- .nv.constant0.uncontiguous_logsumexp_u64 --------------------------
	.section	.nv.constant0.uncontiguous_logsumexp_u64,"a",@progbits
	.sectionflags	@""
	.align	4
.nv.constant0.uncontiguous_logsumexp_u64:
	.zero		944


//--------------------- .nv.constant0.contiguous_cumulate_logsumexp_u64 --------------------------
	.section	.nv.constant0.contiguous_cumulate_logsumexp_u64,"a",@progbits
	.sectionflags	@""
	.align	4
.nv.constant0.contiguous_cumulate_logsumexp_u64:
	.zero		920


//--------------------- .nv.constant0.contiguous_logsumexp_u64 --------------------------
	.section	.nv.constant0.contiguous_logsumexp_u64,"a",@progbits
	.sectionflags	@""
	.align	4
.nv.constant0.contiguous_logsumexp_u64:
	.zero		920


//--------------------- .nv.constant0.contiguous_logsumexp33_u32 --------------------------
	.section	.nv.constant0.contiguous_logsumexp33_u32,"a",@progbits
	.sectionflags	@""
	.align	4
.nv.constant0.contiguous_logsumexp33_u32:
	.zero		936


//--------------------- .nv.constant0.contiguous_logsumexp3_u32 --------------------------
	.section	.nv.constant0.contiguous_logsumexp3_u32,"a",@progbits
	.sectionflags	@""
	.align	4
.nv.constant0.contiguous_logsumexp3_u32:
	.zero		952


//--------------------- .nv.constant0.contiguous_logsumexp22_u32 --------------------------
	.section	.nv.constant0.contiguous_logsumexp22_u32,"a",@progbits
	.sectionflags	@""
	.align	4
.nv.constant0.contiguous_logsumexp22_u32:
	.zero		944


//--------------------- .nv.constant0.contiguous_logsumexp2_u32 --------------------------
	.section	.nv.constant0.contiguous_logsumexp2_u32,"a",@progbits
	.sectionflags	@""
	.align	4
.nv.constant0.contiguous_logsumexp2_u32:
	.zero		968


//--------------------- .nv.constant0.uncontiguous_cumulate_logsumexp_u32 --------------------------
	.section	.nv.constant0.uncontiguous_cumulate_logsumexp_u32,"a",@progbits
	.sectionflags	@""
	.align	4
.nv.constant0.uncontiguous_cumulate_logsumexp_u32:
	.zero		944


//--------------------- .nv.constant0.uncontiguous_logsumexp_u32 --------------------------
	.section	.nv.constant0.uncontiguous_logsumexp_u32,"a",@progbits
	.sectionflags	@""
	.align	4
.nv.constant0.uncontiguous_logsumexp_u32:
	.zero		944


//--------------------- .nv.constant0.contiguous_cumulate_logsumexp_u32 --------------------------
	.section	.nv.constant0.contiguous_cumulate_logsumexp_u32,"a",@progbits
	.sectionflags	@""
	.align	4
.nv.constant0.contiguous_cumulate_logsumexp_u32:
	.zero		920


//--------------------- .nv.constant0.contiguous_logsumexp_u32 --------------------------
	.section	.nv.constant0.contiguous_logsumexp_u32,"a",@progbits
	.sectionflags	@""
	.align	4
.nv.constant0.contiguous_logsumexp_u32:
	.zero		920


//--------------------- .nv.constant0.contiguous_logsumexp33_u16 --------------------------
	.section	.nv.constant0.contiguous_logsumexp33_u16,"a",@progbits
	.sectionflags	@""
	.align	4
.nv.constant0.contiguous_logsumexp33_u16:
	.zero		936


//--------------------- .nv.constant0.contiguous_logsumexp3_u16 --------------------------
	.section	.nv.constant0.contiguous_logsumexp3_u16,"a",@progbits
	.sectionflags	@""
	.align	4
.nv.constant0.contiguous_logsumexp3_u16:
	.zero		952


//--------------------- .nv.constant0.contiguous_logsumexp22_u16 --------------------------
	.section	.nv.constant0.contiguous_logsumexp22_u16,"a",@progbits
	.sectionflags	@""
	.align	4
.nv.constant0.contiguous_logsumexp22_u16:
	.zero		944


//--------------------- .nv.constant0.contiguous_logsumexp2_u16 --------------------------
	.section	.nv.constant0.contiguous_logsumexp2_u16,"a",@progbits
	.sectionflags	@""
	.align	4
.nv.constant0.contiguous_logsumexp2_u16:
	.zero		968


//--------------------- .nv.constant0.uncontiguous_cumulate_logsumexp_u16 --------------------------
	.section	.nv.constant0.uncontiguous_cumulate_logsumexp_u16,"a",@progbits
	.sectionflags	@""
	.align	4
.nv.constant0.uncontiguous_cumulate_logsumexp_u16:
	.zero		944


//--------------------- .nv.constant0.uncontiguous_logsumexp_u16 --------------------------
	.section	.nv.constant0.uncontiguous_logsumexp_u16,"a",@progbits
	.sectionflags	@""
	.align	4
.nv.constant0.uncontiguous_logsumexp_u16:
	.zero		944


//--------------------- .nv.constant0.contiguous_cumulate_logsumexp_u16 --------------------------
	.section	.nv.constant0.contiguous_cumulate_logsumexp_u16,"a",@progbits
	.sectionflags	@""
	.align	4
.nv.constant0.contiguous_cumulate_logsumexp_u16:
	.zero		920


//--------------------- .nv.constant0.contiguous_logsumexp_u16 --------------------------
	.section	.nv.constant0.contiguous_logsumexp_u16,"a",@progbits
	.sectionflags	@""
	.align	4
.nv.constant0.contiguous_logsumexp_u16:
	.zero		920


//--------------------- .nv.constant0.contiguous_logsumexp33_u8 --------------------------
	.section	.nv.constant0.contiguous_logsumexp33_u8,"a",@progbits
	.sectionflags	@""
	.align	4
.nv.constant0.contiguous_logsumexp33_u8:
	.zero		936


//--------------------- .nv.constant0.contiguous_logsumexp3_u8 --------------------------
	.section	.nv.constant0.contiguous_logsumexp3_u8,"a",@progbits
	.sectionflags	@""
	.align	4
.nv.constant0.contiguous_logsumexp3_u8:
	.zero		952


//--------------------- .nv.constant0.contiguous_logsumexp22_u8 --------------------------
	.section	.nv.constant0.contiguous_logsumexp22_u8,"a",@progbits
	.sectionflags	@""
	.align	4
.nv.constant0.contiguous_logsumexp22_u8:
	.zero		944


//--------------------- .nv.constant0.contiguous_logsumexp2_u8 --------------------------
	.section	.nv.constant0.contiguous_logsumexp2_u8,"a",@progbits
	.sectionflags	@""
	.align	4
.nv.constant0.contiguous_logsumexp2_u8:
	.zero		968


//--------------------- .nv.constant0.uncontiguous_cumulate_logsumexp_u8 --------------------------
	.section	.nv.constant0.uncontiguous_cumulate_logsumexp_u8,"a",@progbits
	.sectionflags	@""
	.align	4
.nv.constant0.uncontiguous_cumulate_logsumexp_u8:
	.zero		944


//--------------------- .nv.constant0.uncontiguous_logsumexp_u8 --------------------------
	.section	.nv.constant0.uncontiguous_logsumexp_u8,"a",@progbits
	.sectionflags	@""
	.align	4
.nv.constant0.uncontiguous_logsumexp_u8:
	.zero		944


//--------------------- .nv.constant0.contiguous_cumulate_logsumexp_u8 --------------------------
	.section	.nv.constant0.contiguous_cumulate_logsumexp_u8,"a",@progbits
	.sectionflags	@""
	.align	4
.nv.constant0.contiguous_cumulate_logsumexp_u8:
	.zero		920


//--------------------- .nv.constant0.contiguous_logsumexp_u8 --------------------------
	.section	.nv.constant0.contiguous_logsumexp_u8,"a",@progbits
	.sectionflags	@""
	.align	4
.nv.constant0.contiguous_logsumexp_u8:
	.zero		920


//--------------------- .nv.constant0.contiguous_logsumexp33_i64 --------------------------
	.section	.nv.constant0.contiguous_logsumexp33_i64,"a",@progbits
	.sectionflags	@""
	.align	4
.nv.constant0.contiguous_logsumexp33_i64:
	.zero		936


//--------------------- .nv.constant0.contiguous_logsumexp3_i64 --------------------------
	.section	.nv.constant0.contiguous_logsumexp3_i64,"a",@progbits
	.sectionflags	@""
	.align	4
.nv.constant0.contiguous_logsumexp3_i64:
	.zero		952


//--------------------- .nv.constant0.contiguous_logsumexp22_i64 --------------------------
	.section	.nv.constant0.contiguous_logsumexp22_i64,"a",@progbits
	.sectionflags	@""
	.align	4
.nv.constant0.contiguous_logsumexp22_i64:
	.zero		944


//--------------------- .nv.constant0.contiguous_logsumexp2_i64 --------------------------
	.section	.nv.constant0.contiguous_logsumexp2_i64,"a",@progbits
	.sectionflags	@""
	.align	4
.nv.constant0.contiguous_logsumexp2_i64:
	.zero		968


//--------------------- .nv.constant0.uncontiguous_cumulate_logsumexp_i64 --------------------------
	.section	.nv.constant0.uncontiguous_cumulate_logsumexp_i64,"a",@progbits
	.sectionflags	@""
	.align	4
.nv.constant0.uncontiguous_cumulate_logsumexp_i64:
	.zero		944


//--------------------- .nv.constant0.uncontiguous_logsumexp_i64 --------------------------
	.section	.nv.constant0.uncontiguous_logsumexp_i64,"a",@progbits
	.sectionflags	@""
	.align	4
.nv.constant0.uncontiguous_logsumexp_i64:
	.zero		944


//--------------------- .nv.constant0.contiguous_cumulate_logsumexp_i64 --------------------------
	.section	.nv.constant0.contiguous_cumulate_logsumexp_i64,"a",@progbits
	.sectionflags	@""
	.align	4
.nv.constant0.contiguous_cumulate_logsumexp_i64:
	.zero		920


//--------------------- .nv.constant0.contiguous_logsumexp_i64 --------------------------
	.section	.nv.constant0.contiguous_logsumexp_i64,"a",@progbits
	.sectionflags	@""
	.align	4
.nv.constant0.contiguous_logsumexp_i64:
	.zero		920


//--------------------- .nv.constant0.contiguous_logsumexp33_i32 --------------------------
	.section	.nv.constant0.contiguous_logsumexp33_i32,"a",@progbits
	.sectionflags	@""
	.align	4
.nv.constant0.contiguous_logsumexp33_i32:
	.zero		936


//--------------------- .nv.constant0.contiguous_logsumexp3_i32 --------------------------
	.section	.nv.constant0.contiguous_logsumexp3_i32,"a",@progbits
	.sectionflags	@""
	.align	4
.nv.constant0.contiguous_logsumexp3_i32:
	.zero		952


//--------------------- .nv.constant0.contiguous_logsumexp22_i32 --------------------------
	.section	.nv.constant0.contiguous_logsumexp22_i32,"a",@progbits
	.sectionflags	@""
	.align	4
.nv.constant0.contiguous_logsumexp22_i32:
	.zero		944


//--------------------- .nv.constant0.contiguous_logsumexp2_i32 --------------------------
	.section	.nv.constant0.contiguous_logsumexp2_i32,"a",@progbits
	.sectionflags	@""
	.align	4
.nv.constant0.contiguous_logsumexp2_i32:
	.zero		968


//--------------------- .nv.constant0.uncontiguous_cumulate_logsumexp_i32 --------------------------
	.section	.nv.constant0.uncontiguous_cumulate_logsumexp_i32,"a",@progbits
	.sectionflags	@""
	.align	4
.nv.constant0.uncontiguous_cumulate_logsumexp_i32:
	.zero		944


//--------------------- .nv.constant0.uncontiguous_logsumexp_i32 --------------------------
	.section	.nv.constant0.uncontiguous_logsumexp_i32,"a",@progbits
	.sectionflags	@""
	.align	4
.nv.constant0.uncontiguous_logsumexp_i32:
	.zero		944


//--------------------- .nv.constant0.contiguous_cumulate_logsumexp_i32 --------------------------
	.section	.nv.constant0.contiguous_cumulate_logsumexp_i32,"a",@progbits
	.sectionflags	@""
	.align	4
.nv.constant0.contiguous_cumulate_logsumexp_i32:
	.zero		920


//--------------------- .nv.constant0.contiguous_logsumexp_i32 --------------------------
	.section	.nv.constant0.contiguous_logsumexp_i32,"a",@progbits
	.sectionflags	@""
	.align	4
.nv.constant0.contiguous_logsumexp_i32:
	.zero		920


//--------------------- .nv.constant0.contiguous_logsumexp33_i16 --------------------------
	.section	.nv.constant0.contiguous_logsumexp33_i16,"a",@progbits
	.sectionflags	@""
	.align	4
.nv.constant0.contiguous_logsumexp33_i16:
	.zero		936


//--------------------- .nv.constant0.contiguous_logsumexp3_i16 --------------------------
	.section	.nv.constant0.contiguous_logsumexp3_i16,"a",@progbits
	.sectionflags	@""
	.align	4
.nv.constant0.contiguous_logsumexp3_i16:
	.zero		952


//--------------------- .nv.constant0.contiguous_logsumexp22_i16 --------------------------
	.section	.nv.constant0.contiguous_logsumexp22_i16,"a",@progbits
	.sectionflags	@""
	.align	4
.nv.constant0.contiguous_logsumexp22_i16:
	.zero		944


//--------------------- .nv.constant0.contiguous_logsumexp2_i16 --------------------------
	.section	.nv.constant0.contiguous_logsumexp2_i16,"a",@progbits
	.sectionflags	@""
	.align	4
.nv.constant0.contiguous_logsumexp2_i16:
	.zero		968


//--------------------- .nv.constant0.uncontiguous_cumulate_logsumexp_i16 --------------------------
	.section	.nv.constant0.uncontiguous_cumulate_logsumexp_i16,"a",@progbits
	.sectionflags	@""
	.align	4
.nv.constant0.uncontiguous_cumulate_logsumexp_i16:
	.zero		944


//--------------------- .nv.constant0.uncontiguous_logsumexp_i16 --------------------------
	.section	.nv.constant0.uncontiguous_logsumexp_i16,"a",@progbits
	.sectionflags	@""
	.align	4
.nv.constant0.uncontiguous_logsumexp_i16:
	.zero		944


//--------------------- .nv.constant0.contiguous_cumulate_logsumexp_i16 --------------------------
	.section	.nv.constant0.contiguous_cumulate_logsumexp_i16,"a",@progbits
	.sectionflags	@""
	.align	4
.nv.constant0.contiguous_cumulate_logsumexp_i16:
	.zero		920


//--------------------- .nv.constant0.contiguous_logsumexp_i16 --------------------------
	.section	.nv.constant0.contiguous_logsumexp_i16,"a",@progbits
	.sectionflags	@""
	.align	4
.nv.constant0.contiguous_logsumexp_i16:
	.zero		920


//--------------------- .nv.constant0.contiguous_logsumexp33_i8 --------------------------
	.section	.nv.constant0.contiguous_logsumexp33_i8,"a",@progbits
	.sectionflags	@""
	.align	4
.nv.constant0.contiguous_logsumexp33_i8:
	.zero		936


//--------------------- .nv.constant0.contiguous_logsumexp3_i8 --------------------------
	.section	.nv.constant0.contiguous_logsumexp3_i8,"a",@progbits
	.sectionflags	@""
	.align	4
.nv.constant0.contiguous_logsumexp3_i8:
	.zero		952


//--------------------- .nv.constant0.contiguous_logsumexp22_i8 --------------------------
	.section	.nv.constant0.contiguous_logsumexp22_i8,"a",@progbits
	.sectionflags	@""
	.align	4
.nv.constant0.contiguous_logsumexp22_i8:
	.zero		944


//--------------------- .nv.constant0.contiguous_logsumexp2_i8 --------------------------
	.section	.nv.constant0.contiguous_logsumexp2_i8,"a",@progbits
	.sectionflags	@""
	.align	4
.nv.constant0.contiguous_logsumexp2_i8:
	.zero		968


//--------------------- .nv.constant0.uncontiguous_cumulate_logsumexp_i8 --------------------------
	.section	.nv.constant0.uncontiguous_cumulate_logsumexp_i8,"a",@progbits
	.sectionflags	@""
	.align	4
.nv.constant0.uncontiguous_cumulate_logsumexp_i8:
	.zero		944


//--------------------- .nv.constant0.uncontiguous_logsumexp_i8 --------------------------
	.section	.nv.constant0.uncontiguous_logsumexp_i8,"a",@progbits
	.sectionflags	@""
	.align	4
.nv.constant0.uncontiguous_logsumexp_i8:
	.zero		944


//--------------------- .nv.constant0.contiguous_cumulate_logsumexp_i8 --------------------------
	.section	.nv.constant0.contiguous_cumulate_logsumexp_i8,"a",@progbits
	.sectionflags	@""
	.align	4
.nv.constant0.contiguous_cumulate_logsumexp_i8:
	.zero		920


//--------------------- .nv.constant0.contiguous_logsumexp_i8 --------------------------
	.section	.nv.constant0.contiguous_logsumexp_i8,"a",@progbits
	.sectionflags	@""
	.align	4
.nv.constant0.contiguous_logsumexp_i8:
	.zero		920


//--------------------- .nv.constant0.contiguous_logsumexp33_bool --------------------------
	.section	.nv.constant0.contiguous_logsumexp33_bool,"a",@progbits
	.sectionflags	@""
	.align	4
.nv.constant0.contiguous_logsumexp33_bool:
	.zero		936


//--------------------- .nv.constant0.contiguous_logsumexp3_bool --------------------------
	.section	.nv.constant0.contiguous_logsumexp3_bool,"a",@progbits
	.sectionflags	@""
	.align	4
.nv.constant0.contiguous_logsumexp3_bool:
	.zero		952


//--------------------- .nv.constant0.contiguous_logsumexp22_bool --------------------------
	.section	.nv.constant0.contiguous_logsumexp22_bool,"a",@progbits
	.sectionflags	@""
	.align	4
.nv.constant0.contiguous_logsumexp22_bool:
	.zero		944


//--------------------- .nv.constant0.contiguous_logsumexp2_bool --------------------------
	.section	.nv.constant0.contiguous_logsumexp2_bool,"a",@progbits
	.sectionflags	@""
	.align	4
.nv.constant0.contiguous_logsumexp2_bool:
	.zero		968


//--------------------- .nv.constant0.uncontiguous_cumulate_logsumexp_bool --------------------------
	.section	.nv.constant0.uncontiguous_cumulate_logsumexp_bool,"a",@progbits
	.sectionflags	@""
	.align	4
.nv.constant0.uncontiguous_cumulate_logsumexp_bool:
	.zero		944


//--------------------- .nv.constant0.uncontiguous_logsumexp_bool --------------------------
	.section	.nv.constant0.uncontiguous_logsumexp_bool,"a",@progbits
	.sectionflags	@""
	.align	4
.nv.constant0.uncontiguous_logsumexp_bool:
	.zero		944


//--------------------- .nv.constant0.contiguous_cumulate_logsumexp_bool --------------------------
	.section	.nv.constant0.contiguous_cumulate_logsumexp_bool,"a",@progbits
	.sectionflags	@""
	.align	4
.nv.constant0.contiguous_cumulate_logsumexp_bool:
	.zero		920


//--------------------- .nv.constant0.contiguous_logsumexp_bool --------------------------
	.section	.nv.constant0.contiguous_logsumexp_bool,"a",@progbits
	.sectionflags	@""
	.align	4
.nv.constant0.contiguous_logsumexp_bool:
	.zero		920


//--------------------- .nv.constant0.contiguous_all33_bf16 --------------------------
	.section	.nv.constant0.contiguous_all33_bf16,"a",@progbits
	.sectionflags	@""
	.align	4
.nv.constant0.contiguous_all33_bf16:
	.zero		936


//--------------------- .nv.constant0.contiguous_all3_bf16 --------------------------
	.section	.nv.constant0.contiguous_all3_bf16,"a",@progbits
	.sectionflags	@""
	.align	4
.nv.constant0.contiguous_all3_bf16:
	.zero		952


//--------------------- .nv.constant0.contiguous_all22_bf16 --------------------------
	.section	.nv.constant0.contiguous_all22_bf16,"a",@progbits
	.sectionflags	@""
	.align	4
.nv.constant0.contiguous_all22_bf16:
	.zero		944


//--------------------- .nv.constant0.contiguous_all2_bf16 --------------------------
	.section	.nv.constant0.contiguous_all2_bf16,"a",@progbits
	.sectionflags	@""
	.align	4
.nv.constant0.contiguous_all2_bf16:
	.zero		968


//--------------------- .nv.constant0.uncontiguous_cumulate_all_bf16 --------------------------
	.section	.nv.constant0.uncontiguous_cumulate_all_bf16,"a",@progbits
	.sectionflags	@""
	.align	4
.nv.constant0.uncontiguous_cumulate_all_bf16:
	.zero		944


//--------------------- .nv.constant0.uncontiguous_all_bf16 --------------------------
	.section	.nv.constant0.uncontiguous_all_bf16,"a",@progbits
	.sectionflags	@""
	.align	4
.nv.constant0.uncontiguous_all_bf16:
	.zero		944


//--------------------- .nv.constant0.contiguous_cumulate_all_bf16 --------------------------
	.section	.nv.constant0.contiguous_cumulate_all_bf16,"a",@progbits
	.sectionflags	@""
	.align	4
.nv.constant0.contiguous_cumulate_all_bf16:
	.zero		920


//--------------------- .nv.constant0.contiguous_all_bf16 --------------------------
	.section	.nv.constant0.contiguous_all_bf16,"a",@progbits
	.sectionflags	@""
	.align	4
.nv.constant0.contiguous_all_bf16:
	.zero		920


//--------------------- .nv.constant0.contiguous_all33_f16 --------------------------
	.section	.nv.constant0.contiguous_all33_f16,"a",@progbits
	.sectionflags	@""
	.align	4
.nv.constant0.contiguous_all33_f16:
	.zero		936


//--------------------- .nv.constant0.contiguous_all3_f16 --------------------------
	.section	.nv.constant0.contiguous_all3_f16,"a",@progbits
	.sectionflags	@""
	.align	4
.nv.constant0.contiguous_all3_f16:
	.zero		952


//--------------------- .nv.constant0.contiguous_all22_f16 --------------------------
	.section	.nv.constant0.contiguous_all22_f16,"a",@progbits
	.sectionflags	@""
	.align	4
.nv.constant0.contiguous_all22_f16:
	.zero		944


//--------------------- .nv.constant0.contiguous_all2_f16 --------------------------
	.section	.nv.constant0.contiguous_all2_f16,"a",@progbits
	.sectionflags	@""
	.align	4
.nv.constant0.contiguous_all2_f16:
	.zero		968


//--------------------- .nv.constant0.uncontiguous_cumulate_all_f16 --------------------------
	.section	.nv.constant0.uncontiguous_cumulate_all_f16,"a",@progbits
	.sectionflags	@""
	.align	4
.nv.constant0.uncontiguous_cumulate_all_f16:
	.zero		944


//--------------------- .nv.constant0.uncontiguous_all_f16 --------------------------
	.section	.nv.constant0.uncontiguous_all_f16,"a",@progbits
	.sectionflags	@""
	.align	4
.nv.constant0.uncontiguous_all_f16:
	.zero		944


//--------------------- .nv.constant0.contiguous_cumulate_all_f16 --------------------------
	.section	.nv.constant0.contiguous_cumulate_all_f16,"a",@progbits
	.sectionflags	@""
	.align	4
.nv.constant0.contiguous_cumulate_all_f16:
	.zero		920


//--------------------- .nv.constant0.contiguous_all_f16 --------------------------
	.section	.nv.constant0.contiguous_all_f16,"a",@progbits
	.sectionflags	@""
	.align	4
.nv.constant0.contiguous_all_f16:
	.zero		920


//--------------------- .nv.constant0.contiguous_all33_f64 --------------------------
	.section	.nv.constant0.contiguous_all33_f64,"a",@progbits
	.sectionflags	@""
	.align	4
.nv.constant0.contiguous_all33_f64:
	.zero		936


//--------------------- .nv.constant0.contiguous_all3_f64 --------------------------
	.section	.nv.constant0.contiguous_all3_f64,"a",@progbits
	.sectionflags	@""
	.align	4
.nv.constant0.contiguous_all3_f64:
	.zero		952


//--------------------- .nv.constant0.contiguous_all22_f64 --------------------------
	.section	.nv.constant0.contiguous_all22_f64,"a",@progbits
	.sectionflags	@""
	.align	4
.nv.constant0.contiguous_all22_f64:
	.zero		944


//--------------------- .nv.constant0.contiguous_all2_f64 --------------------------
	.section	.nv.constant0.contiguous_all2_f64,"a",@progbits
	.sectionflags	@""
	.align	4
.nv.constant0.contiguous_all2_f64:
	.zero		968


//--------------------- .nv.constant0.uncontiguous_cumulate_all_f64 --------------------------
	.section	.nv.constant0.uncontiguous_cumulate_all_f64,"a",@progbits
	.sectionflags	@""
	.align	4
.nv.constant0.uncontiguous_cumulate_all_f64:
	.zero		944


//--------------------- .nv.constant0.uncontiguous_all_f64 --------------------------
	.section	.nv.constant0.uncontiguous_all_f64,"a",@progbits
	.sectionflags	@""
	.align	4
.nv.constant0.uncontiguous_all_f64:
	.zero		944


//--------------------- .nv.constant0.contiguous_cumulate_all_f64 --------------------------
	.section	.nv.constant0.contiguous_cumulate_all_f64,"a",@progbits
	.sectionflags	@""
	.align	4
.nv.constant0.contiguous_cumulate_all_f64:
	.zero		920


//--------------------- .nv.constant0.contiguous_all_f64 --------------------------
	.section	.nv.constant0.contiguous_all_f64,"a",@progbits
	.sectionflags	@""
	.align	4
.nv.constant0.contiguous_all_f64:
	.zero		920


//--------------------- .nv.constant0.contiguous_all33_f32 --------------------------
	.section	.nv.constant0.contiguous_all33_f32,"a",@progbits
	.sectionflags	@""
	.align	4
.nv.constant0.contiguous_all33_f32:
	.zero		936


//--------------------- .nv.constant0.contiguous_all3_f32 --------------------------
	.section	.nv.constant0.contiguous_all3_f32,"a",@progbits
	.sectionflags	@""
	.align	4
.nv.constant0.contiguous_all3_f32:
	.zero		952


//--------------------- .nv.constant0.contiguous_all22_f32 --------------------------
	.section	.nv.constant0.contiguous_all22_f32,"a",@progbits
	.sectionflags	@""
	.align	4
.nv.constant0.contiguous_all22_f32:
	.zero		944


//--------------------- .nv.constant0.contiguous_all2_f32 --------------------------
	.section	.nv.constant0.contiguous_all2_f32,"a",@progbits
	.sectionflags	@""
	.align	4
.nv.constant0.contiguous_all2_f32:
	.zero		968


//--------------------- .nv.constant0.uncontiguous_cumulate_all_f32 --------------------------
	.section	.nv.constant0.uncontiguous_cumulate_all_f32,"a",@progbits
	.sectionflags	@""
	.align	4
.nv.constant0.uncontiguous_cumulate_all_f32:
	.zero		944


//--------------------- .nv.constant0.uncontiguous_all_f32 --------------------------
	.section	.nv.constant0.uncontiguous_all_f32,"a",@progbits
	.sectionflags	@""
	.align	4
.nv.constant0.uncontiguous_all_f32:
	.zero		944


//--------------------- .nv.constant0.contiguous_cumulate_all_f32 --------------------------
	.section	.nv.constant0.contiguous_cumulate_all_f32,"a",@progbits
	.sectionflags	@""
	.align	4
.nv.constant0.contiguous_cumulate_all_f32:
	.zero		920


//--------------------- .nv.constant0.contiguous_all_f32 --------------------------
	.section	.nv.constant0.contiguous_all_f32,"a",@progbits
	.sectionflags	@""
	.align	4
.nv.constant0.contiguous_all_f32:
	.zero		920


//--------------------- .nv.constant0.contiguous_all33_u64 --------------------------
	.section	.nv.constant0.contiguous_all33_u64,"a",@progbits
	.sectionflags	@""
	.align	4
.nv.constant0.contiguous_all33_u64:
	.zero		936


//--------------------- .nv.constant0.contiguous_all3_u64 --------------------------
	.section	.nv.constant0.contiguous_all3_u64,"a",@progbits
	.sectionflags	@""
	.align	4
.nv.constant0.contiguous_all3_u64:
	.zero		952


//--------------------- .nv.constant0.contiguous_all22_u64 --------------------------
	.section	.nv.constant0.contiguous_all22_u64,"a",@progbits
	.sectionflags	@""
	.align	4
.nv.constant0.contiguous_all22_u64:
	.zero		944


//--------------------- .nv.constant0.contiguous_all2_u64 --------------------------
	.section	.nv.constant0.contiguous_all2_u64,"a",@progbits
	.sectionflags	@""
	.align	4
.nv.constant0.contiguous_all2_u64:
	.zero		968


//--------------------- .nv.constant0.uncontiguous_cumulate_all_u64 --------------------------
	.section	.nv.constant0.uncontiguous_cumulate_all_u64,"a",@progbits
	.sectionflags	@""
	.align	4
.nv.constant0.uncontiguous_cumulate_all_u64:
	.zero		944


//--------------------- .nv.constant0.uncontiguous_all_u64 --------------------------
	.section	.nv.constant0.uncontiguous_all_u64,"a",@progbits
	.sectionflags	@""
	.align	4
.nv.constant0.uncontiguous_all_u64:
	.zero		944


//--------------------- .nv.constant0.contiguous_cumulate_all_u64 --------------------------
	.section	.nv.constant0.contiguous_cumulate_all_u64,"a",@progbits
	.sectionflags	@""
	.align	4
.nv.constant0.contiguous_cumulate_all_u64:
	.zero		920


//--------------------- .nv.constant0.contiguous_all_u64 --------------------------
	.section	.nv.constant0.contiguous_all_u64,"a",@progbits
	.sectionflags	@""
	.align	4
.nv.constant0.contiguous_all_u64:
	.zero		920


//--------------------- .nv.constant0.contiguous_all33_u32 --------------------------
	.section	.nv.constant0.contiguous_all33_u32,"a",@progbits
	.sectionflags	@""
	.align	4
.nv.constant0.contiguous_all33_u32:
	.zero		936


//--------------------- .nv.constant0.contiguous_all3_u32 --------------------------
	.section	.nv.constant0.contiguous_all3_u32,"a",@progbits
	.sectionflags	@""
	.align	4
.nv.constant0.contiguous_all3_u32:
	.zero		952


//--------------------- .nv.constant0.contiguous_all22_u32 --------------------------
	.section	.nv.constant0.contiguous_all22_u32,"a",@progbits
	.sectionflags	@""
	.align	4
.nv.constant0.contiguous_all22_u32:
	.zero		944


//--------------------- .nv.constant0.contiguous_all2_u32 --------------------------
	.section	.nv.constant0.contiguous_all2_u32,"a",@progbits
	.sectionflags	@""
	.align	4
.nv.constant0.contiguous_all2_u32:
	.zero		968


//--------------------- .nv.constant0.uncontiguous_cumulate_all_u32 --------------------------
	.section	.nv.constant0.uncontiguous_cumulate_all_u32,"a",@progbits
	.sectionflags	@""
	.align	4
.nv.constant0.uncontiguous_cumulate_all_u32:
	.zero		944


//--------------------- .nv.constant0.uncontiguous_all_u32 --------------------------
	.section	.nv.constant0.uncontiguous_all_u32,"a",@progbits
	.sectionflags	@""
	.align	4
.nv.constant0.uncontiguous_all_u32:
	.zero		944


//--------------------- .nv.constant0.contiguous_cumulate_all_u32 --------------------------
	.section	.nv.constant0.contiguous_cumulate_all_u32,"a",@progbits
	.sectionflags	@""
	.align	4
.nv.constant0.contiguous_cumulate_all_u32:
	.zero		920


//--------------------- .nv.constant0.contiguous_all_u32 --------------------------
	.section	.nv.constant0.contiguous_all_u32,"a",@progbits
	.sectionflags	@""
	.align	4
.nv.constant0.contiguous_all_u32:
	.zero		920


//--------------------- .nv.constant0.contiguous_all33_u16 --------------------------
	.section	.nv.constant0.contiguous_all33_u16,"a",@progbits
	.sectionflags	@""
	.align	4
.nv.constant0.contiguous_all33_u16:
	.zero		936


//--------------------- .nv.constant0.contiguous_all3_u16 --------------------------
	.section	.nv.constant0.contiguous_all3_u16,"a",@progbits
	.sectionflags	@""
	.align	4
.nv.constant0.contiguous_all3_u16:
	.zero		952


//--------------------- .nv.constant0.contiguous_all22_u16 --------------------------
	.section	.nv.constant0.contiguous_all22_u16,"a",@progbits
	.sectionflags	@""
	.align	4
.nv.constant0.contiguous_all22_u16:
	.zero		944


//--------------------- .nv.constant0.contiguous_all2_u16 --------------------------
	.section	.nv.constant0.contiguous_all2_u16,"a",@progbits
	.sectionflags	@""
	.align	4
.nv.constant0.contiguous_all2_u16:
	.zero		968


//--------------------- .nv.constant0.uncontiguous_cumulate_all_u16 --------------------------
	.section	.nv.constant0.uncontiguous_cumulate_all_u16,"a",@progbits
	.sectionflags	@""
	.align	4
.nv.constant0.uncontiguous_cumulate_all_u16:
	.zero		944


//--------------------- .nv.constant0.uncontiguous_all_u16 --------------------------
	.section	.nv.constant0.uncontiguous_all_u16,"a",@progbits
	.sectionflags	@""
	.align	4
.nv.constant0.uncontiguous_all_u16:
	.zero		944


//--------------------- .nv.constant0.contiguous_cumulate_all_u16 --------------------------
	.section	.nv.constant0.contiguous_cumulate_all_u16,"a",@progbits
	.sectionflags	@""
	.align	4
.nv.constant0.contiguous_cumulate_all_u16:
	.zero		920


//--------------------- .nv.constant0.contiguous_all_u16 --------------------------
	.section	.nv.constant0.contiguous_all_u16,"a",@progbits
	.sectionflags	@""
	.align	4
.nv.constant0.contiguous_all_u16:
	.zero		920


//--------------------- .nv.constant0.contiguous_all33_u8 --------------------------
	.section	.nv.constant0.contiguous_all33_u8,"a",@progbits
	.sectionflags	@""
	.align	4
.nv.constant0.contiguous_all33_u8:
	.zero		936


//--------------------- .nv.constant0.contiguous_all3_u8 --------------------------
	.section	.nv.constant0.contiguous_all3_u8,"a",@progbits
	.sectionflags	@""
	.align	4
.nv.constant0.contiguous_all3_u8:
	.zero		952


//--------------------- .nv.constant0.contiguous_all22_u8 --------------------------
	.section	.nv.constant0.contiguous_all22_u8,"a",@progbits
	.sectionflags	@""
	.align	4
.nv.constant0.contiguous_all22_u8:
	.zero		944


//--------------------- .nv.constant0.contiguous_all2_u8 --------------------------
	.section	.nv.constant0.contiguous_all2_u8,"a",@progbits
	.sectionflags	@""
	.align	4
.nv.constant0.contiguous_all2_u8:
	.zero		968


//--------------------- .nv.constant0.uncontiguous_cumulate_all_u8 --------------------------
	.section	.nv.constant0.uncontiguous_cumulate_all_u8,"a",@progbits
	.sectionflags	@""
	.align	4
.nv.constant0.uncontiguous_cumulate_all_u8:
	.zero		944


//--------------------- .nv.constant0.uncontiguous_all_u8 --------------------------
	.section	.nv.constant0.uncontiguous_all_u8,"a",@progbits
	.sectionflags	@""
	.align	4
.nv.constant0.uncontiguous_all_u8:
	.zero		944


//--------------------- .nv.constant0.contiguous_cumulate_all_u8 --------------------------
	.section	.nv.constant0.contiguous_cumulate_all_u8,"a",@progbits
	.sectionflags	@""
	.align	4
.nv.constant0.contiguous_cumulate_all_u8:
	.zero		920


//--------------------- .nv.constant0.contiguous_all_u8 --------------------------
	.section	.nv.constant0.contiguous_all_u8,"a",@progbits
	.sectionflags	@""
	.align	4
.nv.constant0.contiguous_all_u8:
	.zero		920


//--------------------- .nv.constant0.contiguous_all33_i64 --------------------------
	.section	.nv.constant0.contiguous_all33_i64,"a",@progbits
	.sectionflags	@""
	.align	4
.nv.constant0.contiguous_all33_i64:
	.zero		936


//--------------------- .nv.constant0.contiguous_all3_i64 --------------------------
	.section	.nv.constant0.contiguous_all3_i64,"a",@progbits
	.sectionflags	@""
	.align	4
.nv.constant0.contiguous_all3_i64:
	.zero		952


//--------------------- .nv.constant0.contiguous_all22_i64 --------------------------
	.section	.nv.constant0.contiguous_all22_i64,"a",@progbits
	.sectionflags	@""
	.align	4
.nv.constant0.contiguous_all22_i64:
	.zero		944


//--------------------- .nv.constant0.contiguous_all2_i64 --------------------------
	.section	.nv.constant0.contiguous_all2_i64,"a",@progbits
	.sectionflags	@""
	.align	4
.nv.constant0.contiguous_all2_i64:
	.zero		968


//--------------------- .nv.constant0.uncontiguous_cumulate_all_i64 --------------------------
	.section	.nv.constant0.uncontiguous_cumulate_all_i64,"a",@progbits
	.sectionflags	@""
	.align	4
.nv.constant0.uncontiguous_cumulate_all_i64:
	.zero		944


//--------------------- .nv.constant0.uncontiguous_all_i64 --------------------------
	.section	.nv.constant0.uncontiguous_all_i64,"a",@progbits
	.sectionflags	@""
	.align	4
.nv.constant0.uncontiguous_all_i64:
	.zero		944


//--------------------- .nv.constant0.contiguous_cumulate_all_i64 --------------------------
	.section	.nv.constant0.contiguous_cumulate_all_i64,"a",@progbits
	.sectionflags	@""
	.align	4
.nv.constant0.contiguous_cumulate_all_i64:
	.zero		920


//--------------------- .nv.constant0.contiguous_all_i64 --------------------------
	.section	.nv.constant0.contiguous_all_i64,"a",@progbits
	.sectionflags	@""
	.align	4
.nv.constant0.contiguous_all_i64:
	.zero		920


//--------------------- .nv.constant0.contiguous_all33_i32 --------------------------
	.section	.nv.constant0.contiguous_all33_i32,"a",@progbits
	.sectionflags	@""
	.align	4
.nv.constant0.contiguous_all33_i32:
	.zero		936


//--------------------- .nv.constant0.contiguous_all3_i32 --------------------------
	.section	.nv.constant0.contiguous_all3_i32,"a",@progbits
	.sectionflags	@""
	.align	4
.nv.constant0.contiguous_all3_i32:
	.zero		952


//--------------------- .nv.constant0.contiguous_all22_i32 --------------------------
	.section	.nv.constant0.contiguous_all22_i32,"a",@progbits
	.sectionflags	@""
	.align	4
.nv.constant0.contiguous_all22_i32:
	.zero		944


//--------------------- .nv.constant0.contiguous_all2_i32 --------------------------
	.section	.nv.constant0.contiguous_all2_i32,"a",@progbits
	.sectionflags	@""
	.align	4
.nv.constant0.contiguous_all2_i32:
	.zero		968


//--------------------- .nv.constant0.uncontiguous_cumulate_all_i32 --------------------------
	.section	.nv.constant0.uncontiguous_cumulate_all_i32,"a",@progbits
	.sectionflags	@""
	.align	4
.nv.constant0.uncontiguous_cumulate_all_i32:
	.zero		944


//--------------------- .nv.constant0.uncontiguous_all_i32 --------------------------
	.section	.nv.constant0.uncontiguous_all_i32,"a",@progbits
	.sectionflags	@""
	.align	4
.nv.constant0.uncontiguous_all_i32:
	.zero		944


//--------------------- .nv.constant0.contiguous_cumulate_all_i32 --------------------------
	.section	.nv.constant0.contiguous_cumulate_all_i32,"a",@progbits
	.sectionflags	@""
	.align	4
.nv.constant0.contiguous_cumulate_all_i32:
	.zero		920


//--------------------- .nv.constant0.contiguous_all_i32 --------------------------
	.section	.nv.constant0.contiguous_all_i32,"a",@progbits
	.sectionflags	@""
	.align	4
.nv.constant0.contiguous_all_i32:
	.zero		920


//--------------------- .nv.constant0.contiguous_all33_i16 --------------------------
	.section	.nv.constant0.contiguous_all33_i16,"a",@progbits
	.sectionflags	@""
	.align	4
.nv.constant0.contiguous_all33_i16:
	.zero		936


//--------------------- .nv.constant0.contiguous_all3_i16 --------------------------
	.section	.nv.constant0.contiguous_all3_i16,"a",@progbits
	.sectionflags	@""
	.align	4
.nv.constant0.contiguous_all3_i16:
	.zero		952


//--------------------- .nv.constant0.contiguous_all22_i16 --------------------------
	.section	.nv.constant0.contiguous_all22_i16,"a",@progbits
	.sectionflags	@""
	.align	4
.nv.constant0.contiguous_all22_i16:
	.zero		944


//--------------------- .nv.constant0.contiguous_all2_i16 --------------------------
	.section	.nv.constant0.contiguous_all2_i16,"a",@progbits
	.sectionflags	@""
	.align	4
.nv.constant0.contiguous_all2_i16:
	.zero		968


//--------------------- .nv.constant0.uncontiguous_cumulate_all_i16 --------------------------
	.section	.nv.constant0.uncontiguous_cumulate_all_i16,"a",@progbits
	.sectionflags	@""
	.align	4
.nv.constant0.uncontiguous_cumulate_all_i16:
	.zero		944


//--------------------- .nv.constant0.uncontiguous_all_i16 --------------------------
	.section	.nv.constant0.uncontiguous_all_i16,"a",@progbits
	.sectionflags	@""
	.align	4
.nv.constant0.uncontiguous_all_i16:
	.zero		944


//--------------------- .nv.constant0.contiguous_cumulate_all_i16 --------------------------
	.section	.nv.constant0.contiguous_cumulate_all_i16,"a",@progbits
	.sectionflags	@""
	.align	4
.nv.constant0.contiguous_cumulate_all_i16:
	.zero		920


//--------------------- .nv.constant0.contiguous_all_i16 --------------------------
	.section	.nv.constant0.contiguous_all_i16,"a",@progbits
	.sectionflags	@""
	.align	4
.nv.constant0.contiguous_all_i16:
	.zero		920


//--------------------- .nv.constant0.contiguous_all33_i8 --------------------------
	.section	.nv.constant0.contiguous_all33_i8,"a",@progbits
	.sectionflags	@""
	.align	4
.nv.constant0.contiguous_all33_i8:
	.zero		936


//--------------------- .nv.constant0.contiguous_all3_i8 --------------------------
	.section	.nv.constant0.contiguous_all3_i8,"a",@progbits
	.sectionflags	@""
	.align	4
.nv.constant0.contiguous_all3_i8:
	.zero		952


//--------------------- .nv.constant0.contiguous_all22_i8 --------------------------
	.section	.nv.constant0.contiguous_all22_i8,"a",@progbits
	.sectionflags	@""
	.align	4
.nv.constant0.contiguous_all22_i8:
	.zero		944


//--------------------- .nv.constant0.contiguous_all2_i8 --------------------------
	.section	.nv.constant0.contiguous_all2_i8,"a",@progbits
	.sectionflags	@""
	.align	4
.nv.constant0.contiguous_all2_i8:
	.zero		968


//--------------------- .nv.constant0.uncontiguous_cumulate_all_i8 --------------------------
	.section	.nv.constant0.uncontiguous_cumulate_all_i8,"a",@progbits
	.sectionflags	@""
	.align	4
.nv.constant0.uncontiguous_cumulate_all_i8:
	.zero		944


//--------------------- .nv.constant0.uncontiguous_all_i8 --------------------------
	.section	.nv.constant0.uncontiguous_all_i8,"a",@progbits
	.sectionflags	@""
	.align	4
.nv.constant0.uncontiguous_all_i8:
	.zero		944


//--------------------- .nv.constant0.contiguous_cumulate_all_i8 --------------------------
	.section	.nv.constant0.contiguous_cumulate_all_i8,"a",@progbits
	.sectionflags	@""
	.align	4
.nv.constant0.contiguous_cumulate_all_i8:
	.zero		920


//--------------------- .nv.constant0.contiguous_all_i8 --------------------------
	.section	.nv.constant0.contiguous_all_i8,"a",@progbits
	.sectionflags	@""
	.align	4
.nv.constant0.contiguous_all_i8:
	.zero		920


//--------------------- .nv.constant0.contiguous_all33_bool --------------------------
	.section	.nv.constant0.contiguous_all33_bool,"a",@progbits
	.sectionflags	@""
	.align	4
.nv.constant0.contiguous_all33_bool:
	.zero		936


//--------------------- .nv.constant0.contiguous_all3_bool --------------------------
	.section	.nv.constant0.contiguous_all3_bool,"a",@progbits
	.sectionflags	@""
	.align	4
.nv.constant0.contiguous_all3_bool:
	.zero		952


//--------------------- .nv.constant0.contiguous_all22_bool --------------------------
	.section	.nv.constant0.contiguous_all22_bool,"a",@progbits
	.sectionflags	@""
	.align	4
.nv.constant0.contiguous_all22_bool:
	.zero		944


//--------------------- .nv.constant0.contiguous_all2_bool --------------------------
	.section	.nv.constant0.contiguous_all2_bool,"a",@progbits
	.sectionflags	@""
	.align	4
.nv.constant0.contiguous_all2_bool:
	.zero		968


//--------------------- .nv.constant0.uncontiguous_cumulate_all_bool --------------------------
	.section	.nv.constant0.uncontiguous_cumulate_all_bool,"a",@progbits
	.sectionflags	@""
	.align	4
.nv.constant0.uncontiguous_cumulate_all_bool:
	.zero		944


//--------------------- .nv.constant0.uncontiguous_all_bool --------------------------
	.section	.nv.constant0.uncontiguous_all_bool,"a",@progbits
	.sectionflags	@""
	.align	4
.nv.constant0.uncontiguous_all_bool:
	.zero		944


//--------------------- .nv.constant0.contiguous_cumulate_all_bool --------------------------
	.section	.nv.constant0.contiguous_cumulate_all_bool,"a",@progbits
	.sectionflags	@""
	.align	4
.nv.constant0.contiguous_cumulate_all_bool:
	.zero		920


//--------------------- .nv.constant0.contiguous_all_bool --------------------------
	.section	.nv.constant0.contiguous_all_bool,"a",@progbits
	.sectionflags	@""
	.align	4
.nv.constant0.contiguous_all_bool:
	.zero		920


//--------------------- .nv.constant0.contiguous_any33_bf16 --------------------------
	.section	.nv.constant0.contiguous_any33_bf16,"a",@progbits
	.sectionflags	@""
	.align	4
.nv.constant0.contiguous_any33_bf16:
	.zero		936


//--------------------- .nv.constant0.contiguous_any3_bf16 --------------------------
	.section	.nv.constant0.contiguous_any3_bf16,"a",@progbits
	.sectionflags	@""
	.align	4
.nv.constant0.contiguous_any3_bf16:
	.zero		952


//--------------------- .nv.constant0.contiguous_any22_bf16 --------------------------
	.section	.nv.constant0.contiguous_any22_bf16,"a",@progbits
	.sectionflags	@""
	.align	4
.nv.constant0.contiguous_any22_bf16:
	.zero		944


//--------------------- .nv.constant0.contiguous_any2_bf16 --------------------------
	.section	.nv.constant0.contiguous_any2_bf16,"a",@progbits
	.sectionflags	@""
	.align	4
.nv.constant0.contiguous_any2_bf16:
	.zero		968


//--------------------- .nv.constant0.uncontiguous_cumulate_any_bf16 --------------------------
	.section	.nv.constant0.uncontiguous_cumulate_any_bf16,"a",@progbits
	.sectionflags	@""
	.align	4
.nv.constant0.uncontiguous_cumulate_any_bf16:
	.zero		944


//--------------------- .nv.constant0.uncontiguous_any_bf16 --------------------------
	.section	.nv.constant0.uncontiguous_any_bf16,"a",@progbits
	.sectionflags	@""
	.align	4
.nv.constant0.uncontiguous_any_bf16:
	.zero		944


//--------------------- .nv.constant0.contiguous_cumulate_any_bf16 --------------------------
	.section	.nv.constant0.contiguous_cumulate_any_bf16,"a",@progbits
	.sectionflags	@""
	.align	4
.nv.constant0.contiguous_cumulate_any_bf16:
	.zero		920


//--------------------- .nv.constant0.contiguous_any_bf16 --------------------------
	.section	.nv.constant0.contiguous_any_bf16,"a",@progbits
	.sectionflags	@""
	.align	4
.nv.constant0.contiguous_any_bf16:
	.zero		920


//--------------------- .nv.constant0.contiguous_any33_f16 --------------------------
	.section	.nv.constant0.contiguous_any33_f16,"a",@progbits
	.sectionflags	@""
	.align	4
.nv.constant0.contiguous_any33_f16:
	.zero		936


//--------------------- .nv.constant0.contiguous_any3_f16 --------------------------
	.section	.nv.constant0.contiguous_any3_f16,"a",@progbits
	.sectionflags	@""
	.align	4
.nv.constant0.contiguous_any3_f16:
	.zero		952


//--------------------- .nv.constant0.contiguous_any22_f16 --------------------------
	.section	.nv.constant0.contiguous_any22_f16,"a",@progbits
	.sectionflags	@""
	.align	4
.nv.constant0.contiguous_any22_f16:
	.zero		944


//--------------------- .nv.constant0.contiguous_any2_f16 --------------------------
	.section	.nv.constant0.contiguous_any2_f16,"a",@progbits
	.sectionflags	@""
	.align	4
.nv.constant0.contiguous_any2_f16:
	.zero		968


//--------------------- .nv.constant0.uncontiguous_cumulate_any_f16 --------------------------
	.section	.nv.constant0.uncontiguous_cumulate_any_f16,"a",@progbits
	.sectionflags	@""
	.align	4
.nv.constant0.uncontiguous_cumulate_any_f16:
	.zero		944


//--------------------- .nv.constant0.uncontiguous_any_f16 --------------------------
	.section	.nv.constant0.uncontiguous_any_f16,"a",@progbits
	.sectionflags	@""
	.align	4
.nv.constant0.uncontiguous_any_f16:
	.zero		944


//--------------------- .nv.constant0.contiguous_cumulate_any_f16 --------------------------
	.section	.nv.constant0.contiguous_cumulate_any_f16,"a",@progbits
	.sectionflags	@""
	.align	4
.nv.constant0.contiguous_cumulate_any_f16:
	.zero		920


//--------------------- .nv.constant0.contiguous_any_f16 --------------------------
	.section	.nv.constant0.contiguous_any_f16,"a",@progbits
	.sectionflags	@""
	.align	4
.nv.constant0.contiguous_any_f16:
	.zero		920


//--------------------- .nv.constant0.contiguous_any33_f64 --------------------------
	.section	.nv.constant0.contiguous_any33_f64,"a",@progbits
	.sectionflags	@""
	.align	4
.nv.constant0.contiguous_any33_f64:
	.zero		936


//--------------------- .nv.constant0.contiguous_any3_f64 --------------------------
	.section	.nv.constant0.contiguous_any3_f64,"a",@progbits
	.sectionflags	@""
	.align	4
.nv.constant0.contiguous_any3_f64:
	.zero		952


//--------------------- .nv.constant0.contiguous_any22_f64 --------------------------
	.section	.nv.constant0.contiguous_any22_f64,"a",@progbits
	.sectionflags	@""
	.align	4
.nv.constant0.contiguous_any22_f64:
	.zero		944


//--------------------- .nv.constant0.contiguous_any2_f64 --------------------------
	.section	.nv.constant0.contiguous_any2_f64,"a",@progbits
	.sectionflags	@""
	.align	4
.nv.constant0.contiguous_any2_f64:
	.zero		968


//--------------------- .nv.constant0.uncontiguous_cumulate_any_f64 --------------------------
	.section	.nv.constant0.uncontiguous_cumulate_any_f64,"a",@progbits
	.sectionflags	@""
	.align	4
.nv.constant0.uncontiguous_cumulate_any_f64:
	.zero		944


//--------------------- .nv.constant0.uncontiguous_any_f64 --------------------------
	.section	.nv.constant0.uncontiguous_any_f64,"a",@progbits
	.sectionflags	@""
	.align	4
.nv.constant0.uncontiguous_any_f64:
	.zero		944


//--------------------- .nv.constant0.contiguous_cumulate_any_f64 --------------------------
	.section	.nv.constant0.contiguous_cumulate_any_f64,"a",@progbits
	.sectionflags	@""
	.align	4
.nv.constant0.contiguous_cumulate_any_f64:
	.zero		920


//--------------------- .nv.constant0.contiguous_any_f64 --------------------------
	.section	.nv.constant0.contiguous_any_f64,"a",@progbits
	.sectionflags	@""
	.align	4
.nv.constant0.contiguous_any_f64:
	.zero		920


//--------------------- .nv.constant0.contiguous_any33_f32 --------------------------
	.section	.nv.constant0.contiguous_any33_f32,"a",@progbits
	.sectionflags	@""
	.align	4
.nv.constant0.contiguous_any33_f32:
	.zero		936


//--------------------- .nv.constant0.contiguous_any3_f32 --------------------------
	.section	.nv.constant0.contiguous_any3_f32,"a",@progbits
	.sectionflags	@""
	.align	4
.nv.constant0.contiguous_any3_f32:
	.zero		952


//--------------------- .nv.constant0.contiguous_any22_f32 --------------------------
	.section	.nv.constant0.contiguous_any22_f32,"a",@progbits
	.sectionflags	@""
	.align	4
.nv.constant0.contiguous_any22_f32:
	.zero		944


//--------------------- .nv.constant0.contiguous_any2_f32 --------------------------
	.section	.nv.constant0.contiguous_any2_f32,"a",@progbits
	.sectionflags	@""
	.align	4
.nv.constant0.contiguous_any2_f32:
	.zero		968


//--------------------- .nv.constant0.uncontiguous_cumulate_any_f32 --------------------------
	.section	.nv.constant0.uncontiguous_cumulate_any_f32,"a",@progbits
	.sectionflags	@""
	.align	4
.nv.constant0.uncontiguous_cumulate_any_f32:
	.zero		944


//--------------------- .nv.constant0.uncontiguous_any_f32 --------------------------
	.section	.nv.constant0.uncontiguous_any_f32,"a",@progbits
	.sectionflags	@""
	.align	4
.nv.constant0.uncontiguous_any_f32:
	.zero		944


//--------------------- .nv.constant0.contiguous_cumulate_any_f32 --------------------------
	.section	.nv.constant0.contiguous_cumulate_any_f32,"a",@progbits
	.sectionflags	@""
	.align	4
.nv.constant0.contiguous_cumulate_any_f32:
	.zero		920


//--------------------- .nv.constant0.contiguous_any_f32 --------------------------
	.section	.nv.constant0.contiguous_any_f32,"a",@progbits
	.sectionflags	@""
	.align	4
.nv.constant0.contiguous_any_f32:
	.zero		920


//--------------------- .nv.constant0.contiguous_any33_u64 --------------------------
	.section	.nv.constant0.contiguous_any33_u64,"a",@progbits
	.sectionflags	@""
	.align	4
.nv.constant0.contiguous_any33_u64:
	.zero		936


//--------------------- .nv.constant0.contiguous_any3_u64 --------------------------
	.section	.nv.constant0.contiguous_any3_u64,"a",@progbits
	.sectionflags	@""
	.align	4
.nv.constant0.contiguous_any3_u64:
	.zero		952


//--------------------- .nv.constant0.contiguous_any22_u64 --------------------------
	.section	.nv.constant0.contiguous_any22_u64,"a",@progbits
	.sectionflags	@""
	.align	4
.nv.constant0.contiguous_any22_u64:
	.zero		944


//--------------------- .nv.constant0.contiguous_any2_u64 --------------------------
	.section	.nv.constant0.contiguous_any2_u64,"a",@progbits
	.sectionflags	@""
	.align	4
.nv.constant0.contiguous_any2_u64:
	.zero		968


//--------------------- .nv.constant0.uncontiguous_cumulate_any_u64 --------------------------
	.section	.nv.constant0.uncontiguous_cumulate_any_u64,"a",@progbits
	.sectionflags	@""
	.align	4
.nv.constant0.uncontiguous_cumulate_any_u64:
	.zero		944


//--------------------- .nv.constant0.uncontiguous_any_u64 --------------------------
	.section	.nv.constant0.uncontiguous_any_u64,"a",@progbits
	.sectionflags	@""
	.align	4
.nv.constant0.uncontiguous_any_u64:
	.zero		944


//--------------------- .nv.constant0.contiguous_cumulate_any_u64 --------------------------
	.section	.nv.constant0.contiguous_cumulate_any_u64,"a",@progbits
	.sectionflags	@""
	.align	4
.nv.constant0.contiguous_cumulate_any_u64:
	.zero		920


//--------------------- .nv.constant0.contiguous_any_u64 --------------------------
	.section	.nv.constant0.contiguous_any_u64,"a",@progbits
	.sectionflags	@""
	.align	4
.nv.constant0.contiguous_any_u64:
	.zero		920


//--------------------- .nv.constant0.contiguous_any33_u32 --------------------------
	.section	.nv.constant0.contiguous_any33_u32,"a",@progbits
	.sectionflags	@""
	.align	4
.nv.constant0.contiguous_any33_u32:
	.zero		936


//--------------------- .nv.constant0.contiguous_any3_u32 --------------------------
	.section	.nv.constant0.contiguous_any3_u32,"a",@progbits
	.sectionflags	@""
	.align	4
.nv.constant0.contiguous_any3_u32:
	.zero		952


//--------------------- .nv.constant0.contiguous_any22_u32 --------------------------
	.section	.nv.constant0.contiguous_any22_u32,"a",@progbits
	.sectionflags	@""
	.align	4
.nv.constant0.contiguous_any22_u32:
	.zero		944


//--------------------- .nv.constant0.contiguous_any2_u32 --------------------------
	.section	.nv.constant0.contiguous_any2_u32,"a",@progbits
	.sectionflags	@""
	.align	4
.nv.constant0.contiguous_any2_u32:
	.zero		968


//--------------------- .nv.constant0.uncontiguous_cumulate_any_u32 --------------------------
	.section	.nv.constant0.uncontiguous_cumulate_any_u32,"a",@progbits
	.sectionflags	@""
	.align	4
.nv.constant0.uncontiguous_cumulate_any_u32:
	.zero		944


//--------------------- .nv.constant0.uncontiguous_any_u32 --------------------------
	.section	.nv.constant0.uncontiguous_any_u32,"a",@progbits
	.sectionflags	@""
	.align	4
.nv.constant0.uncontiguous_any_u32:
	.zero		944


//--------------------- .nv.constant0.contiguous_cumulate_any_u32 --------------------------
	.section	.nv.constant0.contiguous_cumulate_any_u32,"a",@progbits
	.sectionflags	@""
	.align	4
.nv.constant0.contiguous_cumulate_any_u32:
	.zero		920


//--------------------- .nv.constant0.contiguous_any_u32 --------------------------
	.section	.nv.constant0.contiguous_any_u32,"a",@progbits
	.sectionflags	@""
	.align	4
.nv.constant0.contiguous_any_u32:
	.zero		920


//--------------------- .nv.constant0.contiguous_any33_u16 --------------------------
	.section	.nv.constant0.contiguous_any33_u16,"a",@progbits
	.sectionflags	@""
	.align	4
.nv.constant0.contiguous_any33_u16:
	.zero		936


//--------------------- .nv.constant0.contiguous_any3_u16 --------------------------
	.section	.nv.constant0.contiguous_any3_u16,"a",@progbits
	.sectionflags	@""
	.align	4
.nv.constant0.contiguous_any3_u16:
	.zero		952


//--------------------- .nv.constant0.contiguous_any22_u16 --------------------------
	.section	.nv.constant0.contiguous_any22_u16,"a",@progbits
	.sectionflags	@""
	.align	4
.nv.constant0.contiguous_any22_u16:
	.zero		944


//--------------------- .nv.constant0.contiguous_any2_u16 --------------------------
	.section	.nv.constant0.contiguous_any2_u16,"a",@progbits
	.sectionflags	@""
	.align	4
.nv.constant0.contiguous_any2_u16:
	.zero		968


//--------------------- .nv.constant0.uncontiguous_cumulate_any_u16 --------------------------
	.section	.nv.constant0.uncontiguous_cumulate_any_u16,"a",@progbits
	.sectionflags	@""
	.align	4
.nv.constant0.uncontiguous_cumulate_any_u16:
	.zero		944


//--------------------- .nv.constant0.uncontiguous_any_u16 --------------------------
	.section	.nv.constant0.uncontiguous_any_u16,"a",@progbits
	.sectionflags	@""
	.align	4
.nv.constant0.uncontiguous_any_u16:
	.zero		944


//--------------------- .nv.constant0.contiguous_cumulate_any_u16 --------------------------
	.section	.nv.constant0.contiguous_cumulate_any_u16,"a",@progbits
	.sectionflags	@""
	.align	4
.nv.constant0.contiguous_cumulate_any_u16:
	.zero		920


//--------------------- .nv.constant0.contiguous_any_u16 --------------------------
	.section	.nv.constant0.contiguous_any_u16,"a",@progbits
	.sectionflags	@""
	.align	4
.nv.constant0.contiguous_any_u16:
	.zero		920


//--------------------- .nv.constant0.contiguous_any33_u8 --------------------------
	.section	.nv.constant0.contiguous_any33_u8,"a",@progbits
	.sectionflags	@""
	.align	4
.nv.constant0.contiguous_any33_u8:
	.zero		936


//--------------------- .nv.constant0.contiguous_any3_u8 --------------------------
	.section	.nv.constant0.contiguous_any3_u8,"a",@progbits
	.sectionflags	@""
	.align	4
.nv.constant0.contiguous_any3_u8:
	.zero		952


//--------------------- .nv.constant0.contiguous_any22_u8 --------------------------
	.section	.nv.constant0.contiguous_any22_u8,"a",@progbits
	.sectionflags	@""
	.align	4
.nv.constant0.contiguous_any22_u8:
	.zero		944


//--------------------- .nv.constant0.contiguous_any2_u8 --------------------------
	.section	.nv.constant0.contiguous_any2_u8,"a",@progbits
	.sectionflags	@""
	.align	4
.nv.constant0.contiguous_any2_u8:
	.zero		968


//--------------------- .nv.constant0.uncontiguous_cumulate_any_u8 --------------------------
	.section	.nv.constant0.uncontiguous_cumulate_any_u8,"a",@progbits
	.sectionflags	@""
	.align	4
.nv.constant0.uncontiguous_cumulate_any_u8:
	.zero		944


//--------------------- .nv.constant0.uncontiguous_any_u8 --------------------------
	.section	.nv.constant0.uncontiguous_any_u8,"a",@progbits
	.sectionflags	@""
	.align	4
.nv.constant0.uncontiguous_any_u8:
	.zero		944


//--------------------- .nv.constant0.contiguous_cumulate_any_u8 --------------------------
	.section	.nv.constant0.contiguous_cumulate_any_u8,"a",@progbits
	.sectionflags	@""
	.align	4
.nv.constant0.contiguous_cumulate_any_u8:
	.zero		920


//--------------------- .nv.constant0.contiguous_any_u8 --------------------------
	.section	.nv.constant0.contiguous_any_u8,"a",@progbits
	.sectionflags	@""
	.align	4
.nv.constant0.contiguous_any_u8:
	.zero		920


//--------------------- .nv.constant0.contiguous_any33_i64 --------------------------
	.section	.nv.constant0.contiguous_any33_i64,"a",@progbits
	.sectionflags	@""
	.align	4
.nv.constant0.contiguous_any33_i64:
	.zero		936


//--------------------- .nv.constant0.contiguous_any3_i64 --------------------------
	.section	.nv.constant0.contiguous_any3_i64,"a",@progbits
	.sectionflags	@""
	.align	4
.nv.constant0.contiguous_any3_i64:
	.zero		952


//--------------------- .nv.constant0.contiguous_any22_i64 --------------------------
	.section	.nv.constant0.contiguous_any22_i64,"a",@progbits
	.sectionflags	@""
	.align	4
.nv.constant0.contiguous_any22_i64:
	.zero		944


//--------------------- .nv.constant0.contiguous_any2_i64 --------------------------
	.section	.nv.constant0.contiguous_any2_i64,"a",@progbits
	.sectionflags	@""
	.align	4
.nv.constant0.contiguous_any2_i64:
	.zero		968


//--------------------- .nv.constant0.uncontiguous_cumulate_any_i64 --------------------------
	.section	.nv.constant0.uncontiguous_cumulate_any_i64,"a",@progbits
	.sectionflags	@""
	.align	4
.nv.constant0.uncontiguous_cumulate_any_i64:
	.zero		944


//--------------------- .nv.constant0.uncontiguous_any_i64 --------------------------
	.section	.nv.constant0.uncontiguous_any_i64,"a",@progbits
	.sectionflags	@""
	.align	4
.nv.constant0.uncontiguous_any_i64:
	.zero		944


//--------------------- .nv.constant0.contiguous_cumulate_any_i64 --------------------------
	.section	.nv.constant0.contiguous_cumulate_any_i64,"a",@progbits
	.sectionflags	@""
	.align	4
.nv.constant0.contiguous_cumulate_any_i64:
	.zero		920


//--------------------- .nv.constant0.contiguous_any_i64 --------------------------
	.section	.nv.constant0.contiguous_any_i64,"a",@progbits
	.sectionflags	@""
	.align	4
.nv.constant0.contiguous_any_i64:
	.zero		920


//--------------------- .nv.constant0.contiguous_any33_i32 --------------------------
	.section	.nv.constant0.contiguous_any33_i32,"a",@progbits
	.sectionflags	@""
	.align	4
.nv.constant0.contiguous_any33_i32:
	.zero		936


//--------------------- .nv.constant0.contiguous_any3_i32 --------------------------
	.section	.nv.constant0.contiguous_any3_i32,"a",@progbits
	.sectionflags	@""
	.align	4
.nv.constant0.contiguous_any3_i32:
	.zero		952


//--------------------- .nv.constant0.contiguous_any22_i32 --------------------------
	.section	.nv.constant0.contiguous_any22_i32,"a",@progbits
	.sectionflags	@""
	.align	4
.nv.constant0.contiguous_any22_i32:
	.zero		944


//--------------------- .nv.constant0.contiguous_any2_i32 --------------------------
	.section	.nv.constant0.contiguous_any2_i32,"a",@progbits
	.sectionflags	@""
	.align	4
.nv.constant0.contiguous_any2_i32:
	.zero		968


//--------------------- .nv.constant0.uncontiguous_cumulate_any_i32 --------------------------
	.section	.nv.constant0.uncontiguous_cumulate_any_i32,"a",@progbits
	.sectionflags	@""
	.align	4
.nv.constant0.uncontiguous_cumulate_any_i32:
	.zero		944


//--------------------- .nv.constant0.uncontiguous_any_i32 --------------------------
	.section	.nv.constant0.uncontiguous_any_i32,"a",@progbits
	.sectionflags	@""
	.align	4
.nv.constant0.uncontiguous_any_i32:
	.zero		944


//--------------------- .nv.constant0.contiguous_cumulate_any_i32 --------------------------
	.section	.nv.constant0.contiguous_cumulate_any_i32,"a",@progbits
	.sectionflags	@""
	.align	4
.nv.constant0.contiguous_cumulate_any_i32:
	.zero		920


//--------------------- .nv.constant0.contiguous_any_i32 --------------------------
	.section	.nv.constant0.contiguous_any_i32,"a",@progbits
	.sectionflags	@""
	.align	4
.nv.constant0.contiguous_any_i32:
	.zero		920


//--------------------- .nv.constant0.contiguous_any33_i16 --------------------------
	.section	.nv.constant0.contiguous_any33_i16,"a",@progbits
	.sectionflags	@""
	.align	4
.nv.constant0.contiguous_any33_i16:
	.zero		936


//--------------------- .nv.constant0.contiguous_any3_i16 --------------------------
	.section	.nv.constant0.contiguous_any3_i16,"a",@progbits
	.sectionflags	@""
	.align	4
.nv.constant0.contiguous_any3_i16:
	.zero		952


//--------------------- .nv.constant0.contiguous_any22_i16 --------------------------
	.section	.nv.constant0.contiguous_any22_i16,"a",@progbits
	.sectionflags	@""
	.align	4
.nv.constant0.contiguous_any22_i16:
	.zero		944


//--------------------- .nv.constant0.contiguous_any2_i16 --------------------------
	.section	.nv.constant0.contiguous_any2_i16,"a",@progbits
	.sectionflags	@""
	.align	4
.nv.constant0.contiguous_any2_i16:
	.zero		968


//--------------------- .nv.constant0.uncontiguous_cumulate_any_i16 --------------------------
	.section	.nv.constant0.uncontiguous_cumulate_any_i16,"a",@progbits
	.sectionflags	@""
	.align	4
.nv.constant0.uncontiguous_cumulate_any_i16:
	.zero		944


//--------------------- .nv.constant0.uncontiguous_any_i16 --------------------------
	.section	.nv.constant0.uncontiguous_any_i16,"a",@progbits
	.sectionflags	@""
	.align	4
.nv.constant0.uncontiguous_any_i16:
	.zero		944


//--------------------- .nv.constant0.contiguous_cumulate_any_i16 --------------------------
	.section	.nv.constant0.contiguous_cumulate_any_i16,"a",@progbits
	.sectionflags	@""
	.align	4
.nv.constant0.contiguous_cumulate_any_i16:
	.zero		920


//--------------------- .nv.constant0.contiguous_any_i16 --------------------------
	.section	.nv.constant0.contiguous_any_i16,"a",@progbits
	.sectionflags	@""
	.align	4
.nv.constant0.contiguous_any_i16:
	.zero		920


//--------------------- .nv.constant0.contiguous_any33_i8 --------------------------
	.section	.nv.constant0.contiguous_any33_i8,"a",@progbits
	.sectionflags	@""
	.align	4
.nv.constant0.contiguous_any33_i8:
	.zero		936


//--------------------- .nv.constant0.contiguous_any3_i8 --------------------------
	.section	.nv.constant0.contiguous_any3_i8,"a",@progbits
	.sectionflags	@""
	.align	4
.nv.constant0.contiguous_any3_i8:
	.zero		952


//--------------------- .nv.constant0.contiguous_any22_i8 --------------------------
	.section	.nv.constant0.contiguous_any22_i8,"a",@progbits
	.sectionflags	@""
	.align	4
.nv.constant0.contiguous_any22_i8:
	.zero		944


//--------------------- .nv.constant0.contiguous_any2_i8 --------------------------
	.section	.nv.constant0.contiguous_any2_i8,"a",@progbits
	.sectionflags	@""
	.align	4
.nv.constant0.contiguous_any2_i8:
	.zero		968


//--------------------- .nv.constant0.uncontiguous_cumulate_any_i8 --------------------------
	.section	.nv.constant0.uncontiguous_cumulate_any_i8,"a",@progbits
	.sectionflags	@""
	.align	4
.nv.constant0.uncontiguous_cumulate_any_i8:
	.zero		944


//--------------------- .nv.constant0.uncontiguous_any_i8 --------------------------
	.section	.nv.constant0.uncontiguous_any_i8,"a",@progbits
	.sectionflags	@""
	.align	4
.nv.constant0.uncontiguous_any_i8:
	.zero		944


//--------------------- .nv.constant0.contiguous_cumulate_any_i8 --------------------------
	.section	.nv.constant0.contiguous_cumulate_any_i8,"a",@progbits
	.sectionflags	@""
	.align	4
.nv.constant0.contiguous_cumulate_any_i8:
	.zero		920


//--------------------- .nv.constant0.contiguous_any_i8 --------------------------
	.section	.nv.constant0.contiguous_any_i8,"a",@progbits
	.sectionflags	@""
	.align	4
.nv.constant0.contiguous_any_i8:
	.zero		920


//--------------------- .nv.constant0.contiguous_any33_bool --------------------------
	.section	.nv.constant0.contiguous_any33_bool,"a",@progbits
	.sectionflags	@""
	.align	4
.nv.constant0.contiguous_any33_bool:
	.zero		936


//--------------------- .nv.constant0.contiguous_any3_bool --------------------------
	.section	.nv.constant0.contiguous_any3_bool,"a",@progbits
	.sectionflags	@""
	.align	4
.nv.constant0.contiguous_any3_bool:
	.zero		952


//--------------------- .nv.constant0.contiguous_any22_bool --------------------------
	.section	.nv.constant0.contiguous_any22_bool,"a",@progbits
	.sectionflags	@""
	.align	4
.nv.constant0.contiguous_any22_bool:
	.zero		944


//--------------------- .nv.constant0.contiguous_any2_bool --------------------------
	.section	.nv.constant0.contiguous_any2_bool,"a",@progbits
	.sectionflags	@""
	.align	4
.nv.constant0.contiguous_any2_bool:
	.zero		968


//--------------------- .nv.constant0.uncontiguous_cumulate_any_bool --------------------------
	.section	.nv.constant0.uncontiguous_cumulate_any_bool,"a",@progbits
	.sectionflags	@""
	.align	4
.nv.constant0.uncontiguous_cumulate_any_bool:
	.zero		944


//--------------------- .nv.constant0.uncontiguous_any_bool --------------------------
	.section	.nv.constant0.uncontiguous_any_bool,"a",@progbits
	.sectionflags	@""
	.align	4
.nv.constant0.uncontiguous_any_bool:
	.zero		944


//--------------------- .nv.constant0.contiguous_cumulate_any_bool --------------------------
	.section	.nv.constant0.contiguous_cumulate_any_bool,"a",@progbits
	.sectionflags	@""
	.align	4
.nv.constant0.contiguous_cumulate_any_bool:
	.zero		920


//--------------------- .nv.constant0.contiguous_any_bool --------------------------
	.section	.nv.constant0.contiguous_any_bool,"a",@progbits
	.sectionflags	@""
	.align	4
.nv.constant0.contiguous_any_bool:
	.zero		920


//--------------------- .nv.constant0.contiguous_mean33_bf16 --------------------------
	.section	.nv.constant0.contiguous_mean33_bf16,"a",@progbits
	.sectionflags	@""
	.align	4
.nv.constant0.contiguous_mean33_bf16:
	.zero		936


//--------------------- .nv.constant0.contiguous_mean3_bf16 --------------------------
	.section	.nv.constant0.contiguous_mean3_bf16,"a",@progbits
	.sectionflags	@""
	.align	4
.nv.constant0.contiguous_mean3_bf16:
	.zero		952


//--------------------- .nv.constant0.contiguous_mean22_bf16 --------------------------
	.section	.nv.constant0.contiguous_mean22_bf16,"a",@progbits
	.sectionflags	@""
	.align	4
.nv.constant0.contiguous_mean22_bf16:
	.zero		944


//--------------------- .nv.constant0.contiguous_mean2_bf16 --------------------------
	.section	.nv.constant0.contiguous_mean2_bf16,"a",@progbits
	.sectionflags	@""
	.align	4
.nv.constant0.contiguous_mean2_bf16:
	.zero		968


//--------------------- .nv.constant0.uncontiguous_cumulate_mean_bf16 --------------------------
	.section	.nv.constant0.uncontiguous_cumulate_mean_bf16,"a",@progbits
	.sectionflags	@""
	.align	4
.nv.constant0.uncontiguous_cumulate_mean_bf16:
	.zero		944


//--------------------- .nv.constant0.uncontiguous_mean_bf16 --------------------------
	.section	.nv.constant0.uncontiguous_mean_bf16,"a",@progbits
	.sectionflags	@""
	.align	4
.nv.constant0.uncontiguous_mean_bf16:
	.zero		944


//--------------------- .nv.constant0.contiguous_cumulate_mean_bf16 --------------------------
	.section	.nv.constant0.contiguous_cumulate_mean_bf16,"a",@progbits
	.sectionflags	@""
	.align	4
.nv.constant0.contiguous_cumulate_mean_bf16:
	.zero		920


//--------------------- .nv.constant0.contiguous_mean_bf16 --------------------------
	.section	.nv.constant0.contiguous_mean_bf16,"a",@progbits
	.sectionflags	@""
	.align	4
.nv.constant0.contiguous_mean_bf16:
	.zero		920


//--------------------- .nv.constant0.contiguous_mean33_f16 --------------------------
	.section	.nv.constant0.contiguous_mean33_f16,"a",@progbits
	.sectionflags	@""
	.align	4
.nv.constant0.contiguous_mean33_f16:
	.zero		936


//--------------------- .nv.constant0.contiguous_mean3_f16 --------------------------
	.section	.nv.constant0.contiguous_mean3_f16,"a",@progbits
	.sectionflags	@""
	.align	4
.nv.constant0.contiguous_mean3_f16:
	.zero		952


//--------------------- .nv.constant0.contiguous_mean22_f16 --------------------------
	.section	.nv.constant0.contiguous_mean22_f16,"a",@progbits
	.sectionflags	@""
	.align	4
.nv.constant0.contiguous_mean22_f16:
	.zero		944


//--------------------- .nv.constant0.contiguous_mean2_f16 --------------------------
	.section	.nv.constant0.contiguous_mean2_f16,"a",@progbits
	.sectionflags	@""
	.align	4
.nv.constant0.contiguous_mean2_f16:
	.zero		968


//--------------------- .nv.constant0.uncontiguous_cumulate_mean_f16 --------------------------
	.section	.nv.constant0.uncontiguous_cumulate_mean_f16,"a",@progbits
	.sectionflags	@""
	.align	4
.nv.constant0.uncontiguous_cumulate_mean_f16:
	.zero		944


//--------------------- .nv.constant0.uncontiguous_mean_f16 --------------------------
	.section	.nv.constant0.uncontiguous_mean_f16,"a",@progbits
	.sectionflags	@""
	.align	4
.nv.constant0.uncontiguous_mean_f16:
	.zero		944


//--------------------- .nv.constant0.contiguous_cumulate_mean_f16 --------------------------
	.section	.nv.constant0.contiguous_cumulate_mean_f16,"a",@progbits
	.sectionflags	@""
	.align	4
.nv.constant0.contiguous_cumulate_mean_f16:
	.zero		920


//--------------------- .nv.constant0.contiguous_mean_f16 --------------------------
	.section	.nv.constant0.contiguous_mean_f16,"a",@progbits
	.sectionflags	@""
	.align	4
.nv.constant0.contiguous_mean_f16:
	.zero		920


//--------------------- .nv.constant0.contiguous_mean33_f64 --------------------------
	.section	.nv.constant0.contiguous_mean33_f64,"a",@progbits
	.sectionflags	@""
	.align	4
.nv.constant0.contiguous_mean33_f64:
	.zero		936


//--------------------- .nv.constant0.contiguous_mean3_f64 --------------------------
	.section	.nv.constant0.contiguous_mean3_f64,"a",@progbits
	.sectionflags	@""
	.align	4
.nv.constant0.contiguous_mean3_f64:
	.zero		952


//--------------------- .nv.constant0.contiguous_mean22_f64 --------------------------
	.section	.nv.constant0.contiguous_mean22_f64,"a",@progbits
	.sectionflags	@""
	.align	4
.nv.constant0.contiguous_mean22_f64:
	.zero		944


//--------------------- .nv.constant0.contiguous_mean2_f64 --------------------------
	.section	.nv.constant0.contiguous_mean2_f64,"a",@progbits
	.sectionflags	@""
	.align	4
.nv.constant0.contiguous_mean2_f64:
	.zero		968


//--------------------- .nv.constant0.uncontiguous_cumulate_mean_f64 --------------------------
	.section	.nv.constant0.uncontiguous_cumulate_mean_f64,"a",@progbits
	.sectionflags	@""
	.align	4
.nv.constant0.uncontiguous_cumulate_mean_f64:
	.zero		944


//--------------------- .nv.constant0.uncontiguous_mean_f64 --------------------------
	.section	.nv.constant0.uncontiguous_mean_f64,"a",@progbits
	.sectionflags	@""
	.align	4
.nv.constant0.uncontiguous_mean_f64:
	.zero		944


//--------------------- .nv.constant0.contiguous_cumulate_mean_f64 --------------------------
	.section	.nv.constant0.contiguous_cumulate_mean_f64,"a",@progbits
	.sectionflags	@""
	.align	4
.nv.constant0.contiguous_cumulate_mean_f64:
	.zero		920


//--------------------- .nv.constant0.contiguous_mean_f64 --------------------------
	.section	.nv.constant0.contiguous_mean_f64,"a",@progbits
	.sectionflags	@""
	.align	4
.nv.constant0.contiguous_mean_f64:
	.zero		920


//--------------------- .nv.constant0.contiguous_mean33_f32 --------------------------
	.section	.nv.constant0.contiguous_mean33_f32,"a",@progbits
	.sectionflags	@""
	.align	4
.nv.constant0.contiguous_mean33_f32:
	.zero		936


//--------------------- .nv.constant0.contiguous_mean3_f32 --------------------------
	.section	.nv.constant0.contiguous_mean3_f32,"a",@progbits
	.sectionflags	@""
	.align	4
.nv.constant0.contiguous_mean3_f32:
	.zero		952


//--------------------- .nv.constant0.contiguous_mean22_f32 --------------------------
	.section	.nv.constant0.contiguous_mean22_f32,"a",@progbits
	.sectionflags	@""
	.align	4
.nv.constant0.contiguous_mean22_f32:
	.zero		944


//--------------------- .nv.constant0.contiguous_mean2_f32 --------------------------
	.section	.nv.constant0.contiguous_mean2_f32,"a",@progbits
	.sectionflags	@""
	.align	4
.nv.constant0.contiguous_mean2_f32:
	.zero		968


//--------------------- .nv.constant0.uncontiguous_cumulate_mean_f32 --------------------------
	.section	.nv.constant0.uncontiguous_cumulate_mean_f32,"a",@progbits
	.sectionflags	@""
	.align	4
.nv.constant0.uncontiguous_cumulate_mean_f32:
	.zero		944


//--------------------- .nv.constant0.uncontiguous_mean_f32 --------------------------
	.section	.nv.constant0.uncontiguous_mean_f32,"a",@progbits
	.sectionflags	@""
	.align	4
.nv.constant0.uncontiguous_mean_f32:
	.zero		944


//--------------------- .nv.constant0.contiguous_cumulate_mean_f32 --------------------------
	.section	.nv.constant0.contiguous_cumulate_mean_f32,"a",@progbits
	.sectionflags	@""
	.align	4
.nv.constant0.contiguous_cumulate_mean_f32:
	.zero		920


//--------------------- .nv.constant0.contiguous_mean_f32 --------------------------
	.section	.nv.constant0.contiguous_mean_f32,"a",@progbits
	.sectionflags	@""
	.align	4
.nv.constant0.contiguous_mean_f32:
	.zero		920


//--------------------- .nv.constant0.contiguous_mean33_u64 --------------------------
	.section	.nv.constant0.contiguous_mean33_u64,"a",@progbits
	.sectionflags	@""
	.align	4
.nv.constant0.contiguous_mean33_u64:
	.zero		936


//--------------------- .nv.constant0.contiguous_mean3_u64 --------------------------
	.section	.nv.constant0.contiguous_mean3_u64,"a",@progbits
	.sectionflags	@""
	.align	4
.nv.constant0.contiguous_mean3_u64:
	.zero		952


//--------------------- .nv.constant0.contiguous_mean22_u64 --------------------------
	.section	.nv.constant0.contiguous_mean22_u64,"a",@progbits
	.sectionflags	@""
	.align	4
.nv.constant0.contiguous_mean22_u64:
	.zero		944


//--------------------- .nv.constant0.contiguous_mean2_u64 --------------------------
	.section	.nv.constant0.contiguous_mean2_u64,"a",@progbits
	.sectionflags	@""
	.align	4
.nv.constant0.contiguous_mean2_u64:
	.zero		968


//--------------------- .nv.constant0.uncontiguous_cumulate_mean_u64 --------------------------
	.section	.nv.constant0.uncontiguous_cumulate_mean_u64,"a",@progbits
	.sectionflags	@""
	.align	4
.nv.constant0.uncontiguous_cumulate_mean_u64:
	.zero		944


//--------------------- .nv.constant0.uncontiguous_mean_u64 --------------------------
	.section	.nv.constant0.uncontiguous_mean_u64,"a",@progbits
	.sectionflags	@""
	.align	4
.nv.constant0.uncontiguous_mean_u64:
	.zero		944


//--------------------- .nv.constant0.contiguous_cumulate_mean_u64 --------------------------
	.section	.nv.constant0.contiguous_cumulate_mean_u64,"a",@progbits
	.sectionflags	@""
	.align	4
.nv.constant0.contiguous_cumulate_mean_u64:
	.zero		920


//--------------------- .nv.constant0.contiguous_mean_u64 --------------------------
	.section	.nv.constant0.contiguous_mean_u64,"a",@progbits
	.sectionflags	@""
	.align	4
.nv.constant0.contiguous_mean_u64:
	.zero		920


//--------------------- .nv.constant0.contiguous_mean33_u32 --------------------------
	.section	.nv.constant0.contiguous_mean33_u32,"a",@progbits
	.sectionflags	@""
	.align	4
.nv.constant0.contiguous_mean33_u32:
	.zero		936


//--------------------- .nv.constant0.contiguous_mean3_u32 --------------------------
	.section	.nv.constant0.contiguous_mean3_u32,"a",@progbits
	.sectionflags	@""
	.align	4
.nv.constant0.contiguous_mean3_u32:
	.zero		952


//--------------------- .nv.constant0.contiguous_mean22_u32 --------------------------
	.section	.nv.constant0.contiguous_mean22_u32,"a",@progbits
	.sectionflags	@""
	.align	4
.nv.constant0.contiguous_mean22_u32:
	.zero		944


//--------------------- .nv.constant0.contiguous_mean2_u32 --------------------------
	.section	.nv.constant0.contiguous_mean2_u32,"a",@progbits
	.sectionflags	@""
	.align	4
.nv.constant0.contiguous_mean2_u32:
	.zero		968


//--------------------- .nv.constant0.uncontiguous_cumulate_mean_u32 --------------------------
	.section	.nv.constant0.uncontiguous_cumulate_mean_u32,"a",@progbits
	.sectionflags	@""
	.align	4
.nv.constant0.uncontiguous_cumulate_mean_u32:
	.zero		944


//--------------------- .nv.constant0.uncontiguous_mean_u32 --------------------------
	.section	.nv.constant0.uncontiguous_mean_u32,"a",@progbits
	.sectionflags	@""
	.align	4
.nv.constant0.uncontiguous_mean_u32:
	.zero		944


//--------------------- .nv.constant0.contiguous_cumulate_mean_u32 --------------------------
	.section	.nv.constant0.contiguous_cumulate_mean_u32,"a",@progbits
	.sectionflags	@""
	.align	4
.nv.constant0.contiguous_cumulate_mean_u32:
	.zero		920


//--------------------- .nv.constant0.contiguous_mean_u32 --------------------------
	.section	.nv.constant0.contiguous_mean_u32,"a",@progbits
	.sectionflags	@""
	.align	4
.nv.constant0.contiguous_mean_u32:
	.zero		920


//--------------------- .nv.constant0.contiguous_mean33_u16 --------------------------
	.section	.nv.constant0.contiguous_mean33_u16,"a",@progbits
	.sectionflags	@""
	.align	4
.nv.constant0.contiguous_mean33_u16:
	.zero		936


//--------------------- .nv.constant0.contiguous_mean3_u16 --------------------------
	.section	.nv.constant0.contiguous_mean3_u16,"a",@progbits
	.sectionflags	@""
	.align	4
.nv.constant0.contiguous_mean3_u16:
	.zero		952


//--------------------- .nv.constant0.contiguous_mean22_u16 --------------------------
	.section	.nv.constant0.contiguous_mean22_u16,"a",@progbits
	.sectionflags	@""
	.align	4
.nv.constant0.contiguous_mean22_u16:
	.zero		944


//--------------------- .nv.constant0.contiguous_mean2_u16 --------------------------
	.section	.nv.constant0.contiguous_mean2_u16,"a",@progbits
	.sectionflags	@""
	.align	4
.nv.constant0.contiguous_mean2_u16:
	.zero		968


//--------------------- .nv.constant0.uncontiguous_cumulate_mean_u16 --------------------------
	.section	.nv.constant0.uncontiguous_cumulate_mean_u16,"a",@progbits
	.sectionflags	@""
	.align	4
.nv.constant0.uncontiguous_cumulate_mean_u16:
	.zero		944


//--------------------- .nv.constant0.uncontiguous_mean_u16 --------------------------
	.section	.nv.constant0.uncontiguous_mean_u16,"a",@progbits
	.sectionflags	@""
	.align	4
.nv.constant0.uncontiguous_mean_u16:
	.zero		944


//--------------------- .nv.constant0.contiguous_cumulate_mean_u16 --------------------------
	.section	.nv.constant0.contiguous_cumulate_mean_u16,"a",@progbits
	.sectionflags	@""
	.align	4
.nv.constant0.contiguous_cumulate_mean_u16:
	.zero		920


//--------------------- .nv.constant0.contiguous_mean_u16 --------------------------
	.section	.nv.constant0.contiguous_mean_u16,"a",@progbits
	.sectionflags	@""
	.align	4
.nv.constant0.contiguous_mean_u16:
	.zero		920


//--------------------- .nv.constant0.contiguous_mean33_u8 --------------------------
	.section	.nv.constant0.contiguous_mean33_u8,"a",@progbits
	.sectionflags	@""
	.align	4
.nv.constant0.contiguous_mean33_u8:
	.zero		936


//--------------------- .nv.constant0.contiguous_mean3_u8 --------------------------
	.section	.nv.constant0.contiguous_mean3_u8,"a",@progbits
	.sectionflags	@""
	.align	4
.nv.constant0.contiguous_mean3_u8:
	.zero		952


//--------------------- .nv.constant0.contiguous_mean22_u8 --------------------------
	.section	.nv.constant0.contiguous_mean22_u8,"a",@progbits
	.sectionflags	@""
	.align	4
.nv.constant0.contiguous_mean22_u8:
	.zero		944


//--------------------- .nv.constant0.contiguous_mean2_u8 --------------------------
	.section	.nv.constant0.contiguous_mean2_u8,"a",@progbits
	.sectionflags	@""
	.align	4
.nv.constant0.contiguous_mean2_u8:
	.zero		968


//--------------------- .nv.constant0.uncontiguous_cumulate_mean_u8 --------------------------
	.section	.nv.constant0.uncontiguous_cumulate_mean_u8,"a",@progbits
	.sectionflags	@""
	.align	4
.nv.constant0.uncontiguous_cumulate_mean_u8:
	.zero		944


//--------------------- .nv.constant0.uncontiguous_mean_u8 --------------------------
	.section	.nv.constant0.uncontiguous_mean_u8,"a",@progbits
	.sectionflags	@""
	.align	4
.nv.constant0.uncontiguous_mean_u8:
	.zero		944


//--------------------- .nv.constant0.contiguous_cumulate_mean_u8 --------------------------
	.section	.nv.constant0.contiguous_cumulate_mean_u8,"a",@progbits
	.sectionflags	@""
	.align	4
.nv.constant0.contiguous_cumulate_mean_u8:
	.zero		920


//--------------------- .nv.constant0.contiguous_mean_u8 --------------------------
	.section	.nv.constant0.contiguous_mean_u8,"a",@progbits
	.sectionflags	@""
	.align	4
.nv.constant0.contiguous_mean_u8:
	.zero		920


//--------------------- .nv.constant0.contiguous_mean33_i64 --------------------------
	.section	.nv.constant0.contiguous_mean33_i64,"a",@progbits
	.sectionflags	@""
	.align	4
.nv.constant0.contiguous_mean33_i64:
	.zero		936


//--------------------- .nv.constant0.contiguous_mean3_i64 --------------------------
	.section	.nv.constant0.contiguous_mean3_i64,"a",@progbits
	.sectionflags	@""
	.align	4
.nv.constant0.contiguous_mean3_i64:
	.zero		952


//--------------------- .nv.constant0.contiguous_mean22_i64 --------------------------
	.section	.nv.constant0.contiguous_mean22_i64,"a",@progbits
	.sectionflags	@""
	.align	4
.nv.constant0.contiguous_mean22_i64:
	.zero		944


//--------------------- .nv.constant0.contiguous_mean2_i64 --------------------------
	.section	.nv.constant0.contiguous_mean2_i64,"a",@progbits
	.sectionflags	@""
	.align	4
.nv.constant0.contiguous_mean2_i64:
	.zero		968


//--------------------- .nv.constant0.uncontiguous_cumulate_mean_i64 --------------------------
	.section	.nv.constant0.uncontiguous_cumulate_mean_i64,"a",@progbits
	.sectionflags	@""
	.align	4
.nv.constant0.uncontiguous_cumulate_mean_i64:
	.zero		944


//--------------------- .nv.constant0.uncontiguous_mean_i64 --------------------------
	.section	.nv.constant0.uncontiguous_mean_i64,"a",@progbits
	.sectionflags	@""
	.align	4
.nv.constant0.uncontiguous_mean_i64:
	.zero		944


//--------------------- .nv.constant0.contiguous_cumulate_mean_i64 --------------------------
	.section	.nv.constant0.contiguous_cumulate_mean_i64,"a",@progbits
	.sectionflags	@""
	.align	4
.nv.constant0.contiguous_cumulate_mean_i64:
	.zero		920


//--------------------- .nv.constant0.contiguous_mean_i64 --------------------------
	.section	.nv.constant0.contiguous_mean_i64,"a",@progbits
	.sectionflags	@""
	.align	4
.nv.constant0.contiguous_mean_i64:
	.zero		920


//--------------------- .nv.constant0.contiguous_mean33_i32 --------------------------
	.section	.nv.constant0.contiguous_mean33_i32,"a",@progbits
	.sectionflags	@""
	.align	4
.nv.constant0.contiguous_mean33_i32:
	.zero		936


//--------------------- .nv.constant0.contiguous_mean3_i32 --------------------------
	.section	.nv.constant0.contiguous_mean3_i32,"a",@progbits
	.sectionflags	@""
	.align	4
.nv.constant0.contiguous_mean3_i32:
	.zero		952


//--------------------- .nv.constant0.contiguous_mean22_i32 --------------------------
	.section	.nv.constant0.contiguous_mean22_i32,"a",@progbits
	.sectionflags	@""
	.align	4
.nv.constant0.contiguous_mean22_i32:
	.zero		944


//--------------------- .nv.constant0.contiguous_mean2_i32 --------------------------
	.section	.nv.constant0.contiguous_mean2_i32,"a",@progbits
	.sectionflags	@""
	.align	4
.nv.constant0.contiguous_mean2_i32:
	.zero		968


//--------------------- .nv.constant0.uncontiguous_cumulate_mean_i32 --------------------------
	.section	.nv.constant0.uncontiguous_cumulate_mean_i32,"a",@progbits
	.sectionflags	@""
	.align	4
.nv.constant0.uncontiguous_cumulate_mean_i32:
	.zero		944


//--------------------- .nv.constant0.uncontiguous_mean_i32 --------------------------
	.section	.nv.constant0.uncontiguous_mean_i32,"a",@progbits
	.sectionflags	@""
	.align	4
.nv.constant0.uncontiguous_mean_i32:
	.zero		944


//--------------------- .nv.constant0.contiguous_cumulate_mean_i32 --------------------------
	.section	.nv.constant0.contiguous_cumulate_mean_i32,"a",@progbits
	.sectionflags	@""
	.align	4
.nv.constant0.contiguous_cumulate_mean_i32:
	.zero		920


//--------------------- .nv.constant0.contiguous_mean_i32 --------------------------
	.section	.nv.constant0.contiguous_mean_i32,"a",@progbits
	.sectionflags	@""
	.align	4
.nv.constant0.contiguous_mean_i32:
	.zero		920


//--------------------- .nv.constant0.contiguous_mean33_i16 --------------------------
	.section	.nv.constant0.contiguous_mean33_i16,"a",@progbits
	.sectionflags	@""
	.align	4
.nv.constant0.contiguous_mean33_i16:
	.zero		936


//--------------------- .nv.constant0.contiguous_mean3_i16 --------------------------
	.section	.nv.constant0.contiguous_mean3_i16,"a",@progbits
	.sectionflags	@""
	.align	4
.nv.constant0.contiguous_mean3_i16:
	.zero		952


//--------------------- .nv.constant0.contiguous_mean22_i16 --------------------------
	.section	.nv.constant0.contiguous_mean22_i16,"a",@progbits
	.sectionflags	@""
	.align	4
.nv.constant0.contiguous_mean22_i16:
	.zero		944


//--------------------- .nv.constant0.contiguous_mean2_i16 --------------------------
	.section	.nv.constant0.contiguous_mean2_i16,"a",@progbits
	.sectionflags	@""
	.align	4
.nv.constant0.contiguous_mean2_i16:
	.zero		968


//--------------------- .nv.constant0.uncontiguous_cumulate_mean_i16 --------------------------
	.section	.nv.constant0.uncontiguous_cumulate_mean_i16,"a",@progbits
	.sectionflags	@""
	.align	4
.nv.constant0.uncontiguous_cumulate_mean_i16:
	.zero		944


//--------------------- .nv.constant0.uncontiguous_mean_i16 --------------------------
	.section	.nv.constant0.uncontiguous_mean_i16,"a",@progbits
	.sectionflags	@""
	.align	4
.nv.constant0.uncontiguous_mean_i16:
	.zero		944


//--------------------- .nv.constant0.contiguous_cumulate_mean_i16 --------------------------
	.section	.nv.constant0.contiguous_cumulate_mean_i16,"a",@progbits
	.sectionflags	@""
	.align	4
.nv.constant0.contiguous_cumulate_mean_i16:
	.zero		920


//--------------------- .nv.constant0.contiguous_mean_i16 --------------------------
	.section	.nv.constant0.contiguous_mean_i16,"a",@progbits
	.sectionflags	@""
	.align	4
.nv.constant0.contiguous_mean_i16:
	.zero		920


//--------------------- .nv.constant0.contiguous_mean33_i8 --------------------------
	.section	.nv.constant0.contiguous_mean33_i8,"a",@progbits
	.sectionflags	@""
	.align	4
.nv.constant0.contiguous_mean33_i8:
	.zero		936


//--------------------- .nv.constant0.contiguous_mean3_i8 --------------------------
	.section	.nv.constant0.contiguous_mean3_i8,"a",@progbits
	.sectionflags	@""
	.align	4
.nv.constant0.contiguous_mean3_i8:
	.zero		952


//--------------------- .nv.constant0.contiguous_mean22_i8 --------------------------
	.section	.nv.constant0.contiguous_mean22_i8,"a",@progbits
	.sectionflags	@""
	.align	4
.nv.constant0.contiguous_mean22_i8:
	.zero		944


//--------------------- .nv.constant0.contiguous_mean2_i8 --------------------------
	.section	.nv.constant0.contiguous_mean2_i8,"a",@progbits
	.sectionflags	@""
	.align	4
.nv.constant0.contiguous_mean2_i8:
	.zero		968


//--------------------- .nv.constant0.uncontiguous_cumulate_mean_i8 --------------------------
	.section	.nv.constant0.uncontiguous_cumulate_mean_i8,"a",@progbits
	.sectionflags	@""
	.align	4
.nv.constant0.uncontiguous_cumulate_mean_i8:
	.zero		944


//--------------------- .nv.constant0.uncontiguous_mean_i8 --------------------------
	.section	.nv.constant0.uncontiguous_mean_i8,"a",@progbits
	.sectionflags	@""
	.align	4
.nv.constant0.uncontiguous_mean_i8:
	.zero		944


//--------------------- .nv.constant0.contiguous_cumulate_mean_i8 --------------------------
	.section	.nv.constant0.contiguous_cumulate_mean_i8,"a",@progbits
	.sectionflags	@""
	.align	4
.nv.constant0.contiguous_cumulate_mean_i8:
	.zero		920


//--------------------- .nv.constant0.contiguous_mean_i8 --------------------------
	.section	.nv.constant0.contiguous_mean_i8,"a",@progbits
	.sectionflags	@""
	.align	4
.nv.constant0.contiguous_mean_i8:
	.zero		920


//--------------------- .nv.constant0.contiguous_mean33_bool --------------------------
	.section	.nv.constant0.contiguous_mean33_bool,"a",@progbits
	.sectionflags	@""
	.align	4
.nv.constant0.contiguous_mean33_bool:
	.zero		936


//--------------------- .nv.constant0.contiguous_mean3_bool --------------------------
	.section	.nv.constant0.contiguous_mean3_bool,"a",@progbits
	.sectionflags	@""
	.align	4
.nv.constant0.contiguous_mean3_bool:
	.zero		952


//--------------------- .nv.constant0.contiguous_mean22_bool --------------------------
	.section	.nv.constant0.contiguous_mean22_bool,"a",@progbits
	.sectionflags	@""
	.align	4
.nv.constant0.contiguous_mean22_bool:
	.zero		944


//--------------------- .nv.constant0.contiguous_mean2_bool --------------------------
	.section	.nv.constant0.contiguous_mean2_bool,"a",@progbits
	.sectionflags	@""
	.align	4
.nv.constant0.contiguous_mean2_bool:
	.zero		968


//--------------------- .nv.constant0.uncontiguous_cumulate_mean_bool --------------------------
	.section	.nv.constant0.uncontiguous_cumulate_mean_bool,"a",@progbits
	.sectionflags	@""
	.align	4
.nv.constant0.uncontiguous_cumulate_mean_bool:
	.zero		944


//--------------------- .nv.constant0.uncontiguous_mean_bool --------------------------
	.section	.nv.constant0.uncontiguous_mean_bool,"a",@progbits
	.sectionflags	@""
	.align	4
.nv.constant0.uncontiguous_mean_bool:
	.zero		944


//--------------------- .nv.constant0.contiguous_cumulate_mean_bool --------------------------
	.section	.nv.constant0.contiguous_cumulate_mean_bool,"a",@progbits
	.sectionflags	@""
	.align	4
.nv.constant0.contiguous_cumulate_mean_bool:
	.zero		920


//--------------------- .nv.constant0.contiguous_mean_bool --------------------------
	.section	.nv.constant0.contiguous_mean_bool,"a",@progbits
	.sectionflags	@""
	.align	4
.nv.constant0.contiguous_mean_bool:
	.zero		920


//--------------------- .nv.constant0.contiguous_reducel333_bf16 --------------------------
	.section	.nv.constant0.contiguous_reducel333_bf16,"a",@progbits
	.sectionflags	@""
	.align	4
.nv.constant0.contiguous_reducel333_bf16:
	.zero		936


//--------------------- .nv.constant0.contiguous_reducel33_bf16 --------------------------
	.section	.nv.constant0.contiguous_reducel33_bf16,"a",@progbits
	.sectionflags	@""
	.align	4
.nv.constant0.contiguous_reducel33_bf16:
	.zero		952


//--------------------- .nv.constant0.contiguous_reducel322_bf16 --------------------------
	.section	.nv.constant0.contiguous_reducel322_bf16,"a",@progbits
	.sectionflags	@""
	.align	4
.nv.constant0.contiguous_reducel322_bf16:
	.zero		944


//--------------------- .nv.constant0.contiguous_reducel32_bf16 --------------------------
	.section	.nv.constant0.contiguous_reducel32_bf16,"a",@progbits
	.sectionflags	@""
	.align	4
.nv.constant0.contiguous_reducel32_bf16:
	.zero		968


//--------------------- .nv.constant0.uncontiguous_cumulate_reducel3_bf16 --------------------------
	.section	.nv.constant0.uncontiguous_cumulate_reducel3_bf16,"a",@progbits
	.sectionflags	@""
	.align	4
.nv.constant0.uncontiguous_cumulate_reducel3_bf16:
	.zero		944


//--------------------- .nv.constant0.uncontiguous_reducel3_bf16 --------------------------
	.section	.nv.constant0.uncontiguous_reducel3_bf16,"a",@progbits
	.sectionflags	@""
	.align	4
.nv.constant0.uncontiguous_reducel3_bf16:
	.zero		944


//--------------------- .nv.constant0.contiguous_cumulate_reducel3_bf16 --------------------------
	.section	.nv.constant0.contiguous_cumulate_reducel3_bf16,"a",@progbits
	.sectionflags	@""
	.align	4
.nv.constant0.contiguous_cumulate_reducel3_bf16:
	.zero		920


//--------------------- .nv.constant0.contiguous_reducel3_bf16 --------------------------
	.section	.nv.constant0.contiguous_reducel3_bf16,"a",@progbits
	.sectionflags	@""
	.align	4
.nv.constant0.contiguous_reducel3_bf16:
	.zero		920


//--------------------- .nv.constant0.contiguous_reducel333_f16 --------------------------
	.section	.nv.constant0.contiguous_reducel333_f16,"a",@progbits
	.sectionflags	@""
	.align	4
.nv.constant0.contiguous_reducel333_f16:
	.zero		936


//--------------------- .nv.constant0.contiguous_reducel33_f16 --------------------------
	.section	.nv.constant0.contiguous_reducel33_f16,"a",@progbits
	.sectionflags	@""
	.align	4
.nv.constant0.contiguous_reducel33_f16:
	.zero		952


//--------------------- .nv.constant0.contiguous_reducel322_f16 --------------------------
	.section	.nv.constant0.contiguous_reducel322_f16,"a",@progbits
	.sectionflags	@""
	.align	4
.nv.constant0.contiguous_reducel322_f16:
	.zero		944


//--------------------- .nv.constant0.contiguous_reducel32_f16 --------------------------
	.section	.nv.constant0.contiguous_reducel32_f16,"a",@progbits
	.sectionflags	@""
	.align	4
.nv.constant0.contiguous_reducel32_f16:
	.zero		968


//--------------------- .nv.constant0.uncontiguous_cumulate_reducel3_f16 --------------------------
	.section	.nv.constant0.uncontiguous_cumulate_reducel3_f16,"a",@progbits
	.sectionflags	@""
	.align	4
.nv.constant0.uncontiguous_cumulate_reducel3_f16:
	.zero		944


//--------------------- .nv.constant0.uncontiguous_reducel3_f16 --------------------------
	.section	.nv.constant0.uncontiguous_reducel3_f16,"a",@progbits
	.sectionflags	@""
	.align	4
.nv.constant0.uncontiguous_reducel3_f16:
	.zero		944


//--------------------- .nv.constant0.contiguous_cumulate_reducel3_f16 --------------------------
	.section	.nv.constant0.contiguous_cumulate_reducel3_f16,"a",@progbits
	.sectionflags	@""
	.align	4
.nv.constant0.contiguous_cumulate_reducel3_f16:
	.zero		920


//--------------------- .nv.constant0.contiguous_reducel3_f16 --------------------------
	.section	.nv.constant0.contiguous_reducel3_f16,"a",@progbits
	.sectionflags	@""
	.align	4
.nv.constant0.contiguous_reducel3_f16:
	.zero		920


//--------------------- .nv.constant0.contiguous_reducel333_f64 --------------------------
	.section	.nv.constant0.contiguous_reducel333_f64,"a",@progbits
	.sectionflags	@""
	.align	4
.nv.constant0.contiguous_reducel333_f64:
	.zero		936


//--------------------- .nv.constant0.contiguous_reducel33_f64 --------------------------
	.section	.nv.constant0.contiguous_reducel33_f64,"a",@progbits
	.sectionflags	@""
	.align	4
.nv.constant0.contiguous_reducel33_f64:
	.zero		952


//--------------------- .nv.constant0.contiguous_reducel322_f64 --------------------------
	.section	.nv.constant0.contiguous_reducel322_f64,"a",@progbits
	.sectionflags	@""
	.align	4
.nv.constant0.contiguous_reducel322_f64:
	.zero		944


//--------------------- .nv.constant0.contiguous_reducel32_f64 --------------------------
	.section	.nv.constant0.contiguous_reducel32_f64,"a",@progbits
	.sectionflags	@""
	.align	4
.nv.constant0.contiguous_reducel32_f64:
	.zero		968


//--------------------- .nv.constant0.uncontiguous_cumulate_reducel3_f64 --------------------------
	.section	.nv.constant0.uncontiguous_cumulate_reducel3_f64,"a",@progbits
	.sectionflags	@""
	.align	4
.nv.constant0.uncontiguous_cumulate_reducel3_f64:
	.zero		944


//--------------------- .nv.constant0.uncontiguous_reducel3_f64 --------------------------
	.section	.nv.constant0.uncontiguous_reducel3_f64,"a",@progbits
	.sectionflags	@""
	.align	4
.nv.constant0.uncontiguous_reducel3_f64:
	.zero		944


//--------------------- .nv.constant0.contiguous_cumulate_reducel3_f64 --------------------------
	.section	.nv.constant0.contiguous_cumulate_reducel3_f64,"a",@progbits
	.sectionflags	@""
	.align	4
.nv.constant0.contiguous_cumulate_reducel3_f64:
	.zero		920


//--------------------- .nv.constant0.contiguous_reducel3_f64 --------------------------
	.section	.nv.constant0.contiguous_reducel3_f64,"a",@progbits
	.sectionflags	@""
	.align	4
.nv.constant0.contiguous_reducel3_f64:
	.zero		920


//--------------------- .nv.constant0.contiguous_reducel333_f32 --------------------------
	.section	.nv.constant0.contiguous_reducel333_f32,"a",@progbits
	.sectionflags	@""
	.align	4
.nv.constant0.contiguous_reducel333_f32:
	.zero		936


//--------------------- .nv.constant0.contiguous_reducel33_f32 --------------------------
	.section	.nv.constant0.contiguous_reducel33_f32,"a",@progbits
	.sectionflags	@""
	.align	4
.nv.constant0.contiguous_reducel33_f32:
	.zero		952


//--------------------- .nv.constant0.contiguous_reducel322_f32 --------------------------
	.section	.nv.constant0.contiguous_reducel322_f32,"a",@progbits
	.sectionflags	@""
	.align	4
.nv.constant0.contiguous_reducel322_f32:
	.zero		944


//--------------------- .nv.constant0.contiguous_reducel32_f32 --------------------------
	.section	.nv.constant0.contiguous_reducel32_f32,"a",@progbits
	.sectionflags	@""
	.align	4
.nv.constant0.contiguous_reducel32_f32:
	.zero		968


//--------------------- .nv.constant0.uncontiguous_cumulate_reducel3_f32 --------------------------
	.section	.nv.constant0.uncontiguous_cumulate_reducel3_f32,"a",@progbits
	.sectionflags	@""
	.align	4
.nv.constant0.uncontiguous_cumulate_reducel3_f32:
	.zero		944


//--------------------- .nv.constant0.uncontiguous_reducel3_f32 --------------------------
	.section	.nv.constant0.uncontiguous_reducel3_f32,"a",@progbits
	.sectionflags	@""
	.align	4
.nv.constant0.uncontiguous_reducel3_f32:
	.zero		944


//--------------------- .nv.constant0.contiguous_cumulate_reducel3_f32 --------------------------
	.section	.nv.constant0.contiguous_cumulate_reducel3_f32,"a",@progbits
	.sectionflags	@""
	.align	4
.nv.constant0.contiguous_cumulate_reducel3_f32:
	.zero		920


//--------------------- .nv.constant0.contiguous_reducel3_f32 --------------------------
	.section	.nv.constant0.contiguous_reducel3_f32,"a",@progbits
	.sectionflags	@""
	.align	4
.nv.constant0.contiguous_reducel3_f32:
	.zero		920


//--------------------- .nv.constant0.contiguous_reducel333_u64 --------------------------
	.section	.nv.constant0.contiguous_reducel333_u64,"a",@progbits
	.sectionflags	@""
	.align	4
.nv.constant0.contiguous_reducel333_u64:
	.zero		936


//--------------------- .nv.constant0.contiguous_reducel33_u64 --------------------------
	.section	.nv.constant0.contiguous_reducel33_u64,"a",@progbits
	.sectionflags	@""
	.align	4
.nv.constant0.contiguous_reducel33_u64:
	.zero		952


//--------------------- .nv.constant0.contiguous_reducel322_u64 --------------------------
	.section	.nv.constant0.contiguous_reducel322_u64,"a",@progbits
	.sectionflags	@""
	.align	4
.nv.constant0.contiguous_reducel322_u64:
	.zero		944


//--------------------- .nv.constant0.contiguous_reducel32_u64 --------------------------
	.section	.nv.constant0.contiguous_reducel32_u64,"a",@progbits
	.sectionflags	@""
	.align	4
.nv.constant0.contiguous_reducel32_u64:
	.zero		968


//--------------------- .nv.constant0.uncontiguous_cumulate_reducel3_u64 --------------------------
	.section	.nv.constant0.uncontiguous_cumulate_reducel3_u64,"a",@progbits
	.sectionflags	@""
	.align	4
.nv.constant0.uncontiguous_cumulate_reducel3_u64:
	.zero		944


//--------------------- .nv.constant0.uncontiguous_reducel3_u64 --------------------------
	.section	.nv.constant0.uncontiguous_reducel3_u64,"a",@progbits
	.sectionflags	@""
	.align	4
.nv.constant0.uncontiguous_reducel3_u64:
	.zero		944


//--------------------- .nv.constant0.contiguous_cumulate_reducel3_u64 --------------------------
	.section	.nv.constant0.contiguous_cumulate_reducel3_u64,"a",@progbits
	.sectionflags	@""
	.align	4
.nv.constant0.contiguous_cumulate_reducel3_u64:
	.zero		920


//--------------------- .nv.constant0.contiguous_reducel3_u64 --------------------------
	.section	.nv.constant0.contiguous_reducel3_u64,"a",@progbits
	.sectionflags	@""
	.align	4
.nv.constant0.contiguous_reducel3_u64:
	.zero		920


//--------------------- .nv.constant0.contiguous_reducel333_u32 --------------------------
	.section	.nv.constant0.contiguous_reducel333_u32,"a",@progbits
	.sectionflags	@""
	.align	4
.nv.constant0.contiguous_reducel333_u32:
	.zero		936


//--------------------- .nv.constant0.contiguous_reducel33_u32 --------------------------
	.section	.nv.constant0.contiguous_reducel33_u32,"a",@progbits
	.sectionflags	@""
	.align	4
.nv.constant0.contiguous_reducel33_u32:
	.zero		952


//--------------------- .nv.constant0.contiguous_reducel322_u32 --------------------------
	.section	.nv.constant0.contiguous_reducel322_u32,"a",@progbits
	.sectionflags	@""
	.align	4
.nv.constant0.contiguous_reducel322_u32:
	.zero		944


//--------------------- .nv.constant0.contiguous_reducel32_u32 --------------------------
	.section	.nv.constant0.contiguous_reducel32_u32,"a",@progbits
	.sectionflags	@""
	.align	4
.nv.constant0.contiguous_reducel32_u32:
	.zero		968


//--------------------- .nv.constant0.uncontiguous_cumulate_reducel3_u32 --------------------------
	.section	.nv.constant0.uncontiguous_cumulate_reducel3_u32,"a",@progbits
	.sectionflags	@""
	.align	4
.nv.constant0.uncontiguous_cumulate_reducel3_u32:
	.zero		944


//--------------------- .nv.constant0.uncontiguous_reducel3_u32 --------------------------
	.section	.nv.constant0.uncontiguous_reducel3_u32,"a",@progbits
	.sectionflags	@""
	.align	4
.nv.constant0.uncontiguous_reducel3_u32:
	.zero		944


//--------------------- .nv.constant0.contiguous_cumulate_reducel3_u32 --------------------------
	.section	.nv.constant0.contiguous_cumulate_reducel3_u32,"a",@progbits
	.sectionflags	@""
	.align	4
.nv.constant0.contiguous_cumulate_reducel3_u32:
	.zero		920


//--------------------- .nv.constant0.contiguous_reducel3_u32 --------------------------
	.section	.nv.constant0.contiguous_reducel3_u32,"a",@progbits
	.sectionflags	@""
	.align	4
.nv.constant0.contiguous_reducel3_u32:
	.zero		920


//--------------------- .nv.constant0.contiguous_reducel333_u16 --------------------------
	.section	.nv.constant0.contiguous_reducel333_u16,"a",@progbits
	.sectionflags	@""
	.align	4
.nv.constant0.contiguous_reducel333_u16:
	.zero		936


//--------------------- .nv.constant0.contiguous_reducel33_u16 --------------------------
	.section	.nv.constant0.contiguous_reducel33_u16,"a",@progbits
	.sectionflags	@""
	.align	4
.nv.constant0.contiguous_reducel33_u16:
	.zero		952


//--------------------- .nv.constant0.contiguous_reducel322_u16 --------------------------
	.section	.nv.constant0.contiguous_reducel322_u16,"a",@progbits
	.sectionflags	@""
	.align	4
.nv.constant0.contiguous_reducel322_u16:
	.zero		944


//--------------------- .nv.constant0.contiguous_reducel32_u16 --------------------------
	.section	.nv.constant0.contiguous_reducel32_u16,"a",@progbits
	.sectionflags	@""
	.align	4
.nv.constant0.contiguous_reducel32_u16:
	.zero		968


//--------------------- .nv.constant0.uncontiguous_cumulate_reducel3_u16 --------------------------
	.section	.nv.constant0.uncontiguous_cumulate_reducel3_u16,"a",@progbits
	.sectionflags	@""
	.align	4
.nv.constant0.uncontiguous_cumulate_reducel3_u16:
	.zero		944


//--------------------- .nv.constant0.uncontiguous_reducel3_u16 --------------------------
	.section	.nv.constant0.uncontiguous_reducel3_u16,"a",@progbits
	.sectionflags	@""
	.align	4
.nv.constant0.uncontiguous_reducel3_u16:
	.zero		944


//--------------------- .nv.constant0.contiguous_cumulate_reducel3_u16 --------------------------
	.section	.nv.constant0.contiguous_cumulate_reducel3_u16,"a",@progbits
	.sectionflags	@""
	.align	4
.nv.constant0.contiguous_cumulate_reducel3_u16:
	.zero		920


//--------------------- .nv.constant0.contiguous_reducel3_u16 --------------------------
	.section	.nv.constant0.contiguous_reducel3_u16,"a",@progbits
	.sectionflags	@""
	.align	4
.nv.constant0.contiguous_reducel3_u16:
	.zero		920


//--------------------- .nv.constant0.contiguous_reducel333_u8 --------------------------
	.section	.nv.constant0.contiguous_reducel333_u8,"a",@progbits
	.sectionflags	@""
	.align	4
.nv.constant0.contiguous_reducel333_u8:
	.zero		936


//--------------------- .nv.constant0.contiguous_reducel33_u8 --------------------------
	.section	.nv.constant0.contiguous_reducel33_u8,"a",@progbits
	.sectionflags	@""
	.align	4
.nv.constant0.contiguous_reducel33_u8:
	.zero		952


//--------------------- .nv.constant0.contiguous_reducel322_u8 --------------------------
	.section	.nv.constant0.contiguous_reducel322_u8,"a",@progbits
	.sectionflags	@""
	.align	4
.nv.constant0.contiguous_reducel322_u8:
	.zero		944


//--------------------- .nv.constant0.contiguous_reducel32_u8 --------------------------
	.section	.nv.constant0.contiguous_reducel32_u8,"a",@progbits
	.sectionflags	@""
	.align	4
.nv.constant0.contiguous_reducel32_u8:
	.zero		968


//--------------------- .nv.constant0.uncontiguous_cumulate_reducel3_u8 --------------------------
	.section	.nv.constant0.uncontiguous_cumulate_reducel3_u8,"a",@progbits
	.sectionflags	@""
	.align	4
.nv.constant0.uncontiguous_cumulate_reducel3_u8:
	.zero		944


//--------------------- .nv.constant0.uncontiguous_reducel3_u8 --------------------------
	.section	.nv.constant0.uncontiguous_reducel3_u8,"a",@progbits
	.sectionflags	@""
	.align	4
.nv.constant0.uncontiguous_reducel3_u8:
	.zero		944


//--------------------- .nv.constant0.contiguous_cumulate_reducel3_u8 --------------------------
	.section	.nv.constant0.contiguous_cumulate_reducel3_u8,"a",@progbits
	.sectionflags	@""
	.align	4
.nv.constant0.contiguous_cumulate_reducel3_u8:
	.zero		920


//--------------------- .nv.constant0.contiguous_reducel3_u8 --------------------------
	.section	.nv.constant0.contiguous_reducel3_u8,"a",@progbits
	.sectionflags	@""
	.align	4
.nv.constant0.contiguous_reducel3_u8:
	.zero		920


//--------------------- .nv.constant0.contiguous_reducel333_i64 --------------------------
	.section	.nv.constant0.contiguous_reducel333_i64,"a",@progbits
	.sectionflags	@""
	.align	4
.nv.constant0.contiguous_reducel333_i64:
	.zero		936


//--------------------- .nv.constant0.contiguous_reducel33_i64 --------------------------
	.section	.nv.constant0.contiguous_reducel33_i64,"a",@progbits
	.sectionflags	@""
	.align	4
.nv.constant0.contiguous_reducel33_i64:
	.zero		952


//--------------------- .nv.constant0.contiguous_reducel322_i64 --------------------------
	.section	.nv.constant0.contiguous_reducel322_i64,"a",@progbits
	.sectionflags	@""
	.align	4
.nv.constant0.contiguous_reducel322_i64:
	.zero		944


//--------------------- .nv.constant0.contiguous_reducel32_i64 --------------------------
	.section	.nv.constant0.contiguous_reducel32_i64,"a",@progbits
	.sectionflags	@""
	.align	4
.nv.constant0.contiguous_reducel32_i64:
	.zero		968


//--------------------- .nv.constant0.uncontiguous_cumulate_reducel3_i64 --------------------------
	.section	.nv.constant0.uncontiguous_cumulate_reducel3_i64,"a",@progbits
	.sectionflags	@""
	.align	4
.nv.constant0.uncontiguous_cumulate_reducel3_i64:
	.zero		944


//--------------------- .nv.constant0.uncontiguous_reducel3_i64 --------------------------
	.section	.nv.constant0.uncontiguous_reducel3_i64,"a",@progbits
	.sectionflags	@""
	.align	4
.nv.constant0.uncontiguous_reducel3_i64:
	.zero		944


//--------------------- .nv.constant0.contiguous_cumulate_reducel3_i64 --------------------------
	.section	.nv.constant0.contiguous_cumulate_reducel3_i64,"a",@progbits
	.sectionflags	@""
	.align	4
.nv.constant0.contiguous_cumulate_reducel3_i64:
	.zero		920


//--------------------- .nv.constant0.contiguous_reducel3_i64 --------------------------
	.section	.nv.constant0.contiguous_reducel3_i64,"a",@progbits
	.sectionflags	@""
	.align	4
.nv.constant0.contiguous_reducel3_i64:
	.zero		920


//--------------------- .nv.constant0.contiguous_reducel333_i32 --------------------------
	.section	.nv.constant0.contiguous_reducel333_i32,"a",@progbits
	.sectionflags	@""
	.align	4
.nv.constant0.contiguous_reducel333_i32:
	.zero		936


//--------------------- .nv.constant0.contiguous_reducel33_i32 --------------------------
	.section	.nv.constant0.contiguous_reducel33_i32,"a",@progbits
	.sectionflags	@""
	.align	4
.nv.constant0.contiguous_reducel33_i32:
	.zero		952


//--------------------- .nv.constant0.contiguous_reducel322_i32 --------------------------
	.section	.nv.constant0.contiguous_reducel322_i32,"a",@progbits
	.sectionflags	@""
	.align	4
.nv.constant0.contiguous_reducel322_i32:
	.zero		944


//--------------------- .nv.constant0.contiguous_reducel32_i32 --------------------------
	.section	.nv.constant0.contiguous_reducel32_i32,"a",@progbits
	.sectionflags	@""
	.align	4
.nv.constant0.contiguous_reducel32_i32:
	.zero		968


//--------------------- .nv.constant0.uncontiguous_cumulate_reducel3_i32 --------------------------
	.section	.nv.constant0.uncontiguous_cumulate_reducel3_i32,"a",@progbits
	.sectionflags	@""
	.align	4
.nv.constant0.uncontiguous_cumulate_reducel3_i32:
	.zero		944


//--------------------- .nv.constant0.uncontiguous_reducel3_i32 --------------------------
	.section	.nv.constant0.uncontiguous_reducel3_i32,"a",@progbits
	.sectionflags	@""
	.align	4
.nv.constant0.uncontiguous_reducel3_i32:
	.zero		944


//--------------------- .nv.constant0.contiguous_cumulate_reducel3_i32 --------------------------
	.section	.nv.constant0.contiguous_cumulate_reducel3_i32,"a",@progbits
	.sectionflags	@""
	.align	4
.nv.constant0.contiguous_cumulate_reducel3_i32:
	.zero		920


//--------------------- .nv.constant0.contiguous_reducel3_i32 --------------------------
	.section	.nv.constant0.contiguous_reducel3_i32,"a",@progbits
	.sectionflags	@""
	.align	4
.nv.constant0.contiguous_reducel3_i32:
	.zero		920


//--------------------- .nv.constant0.contiguous_reducel333_i16 --------------------------
	.section	.nv.constant0.contiguous_reducel333_i16,"a",@progbits
	.sectionflags	@""
	.align	4
.nv.constant0.contiguous_reducel333_i16:
	.zero		936


//--------------------- .nv.constant0.contiguous_reducel33_i16 --------------------------
	.section	.nv.constant0.contiguous_reducel33_i16,"a",@progbits
	.sectionflags	@""
	.align	4
.nv.constant0.contiguous_reducel33_i16:
	.zero		952


//--------------------- .nv.constant0.contiguous_reducel322_i16 --------------------------
	.section	.nv.constant0.contiguous_reducel322_i16,"a",@progbits
	.sectionflags	@""
	.align	4
.nv.constant0.contiguous_reducel322_i16:
	.zero		944


//--------------------- .nv.constant0.contiguous_reducel32_i16 --------------------------
	.section	.nv.constant0.contiguous_reducel32_i16,"a",@progbits
	.sectionflags	@""
	.align	4
.nv.constant0.contiguous_reducel32_i16:
	.zero		968


//--------------------- .nv.constant0.uncontiguous_cumulate_reducel3_i16 --------------------------
	.section	.nv.constant0.uncontiguous_cumulate_reducel3_i16,"a",@progbits
	.sectionflags	@""
	.align	4
.nv.constant0.uncontiguous_cumulate_reducel3_i16:
	.zero		944


//--------------------- .nv.constant0.uncontiguous_reducel3_i16 --------------------------
	.section	.nv.constant0.uncontiguous_reducel3_i16,"a",@progbits
	.sectionflags	@""
	.align	4
.nv.constant0.uncontiguous_reducel3_i16:
	.zero		944


//--------------------- .nv.constant0.contiguous_cumulate_reducel3_i16 --------------------------
	.section	.nv.constant0.contiguous_cumulate_reducel3_i16,"a",@progbits
	.sectionflags	@""
	.align	4
.nv.constant0.contiguous_cumulate_reducel3_i16:
	.zero		920


//--------------------- .nv.constant0.contiguous_reducel3_i16 --------------------------
	.section	.nv.constant0.contiguous_reducel3_i16,"a",@progbits
	.sectionflags	@""
	.align	4
.nv.constant0.contiguous_reducel3_i16:
	.zero		920


//--------------------- .nv.constant0.contiguous_reducel333_i8 --------------------------
	.section	.nv.constant0.contiguous_reducel333_i8,"a",@progbits
	.sectionflags	@""
	.align	4
.nv.constant0.contiguous_reducel333_i8:
	.zero		936


//--------------------- .nv.constant0.contiguous_reducel33_i8 --------------------------
	.section	.nv.constant0.contiguous_reducel33_i8,"a",@progbits
	.sectionflags	@""
	.align	4
.nv.constant0.contiguous_reducel33_i8:
	.zero		952


//--------------------- .nv.constant0.contiguous_reducel322_i8 --------------------------
	.section	.nv.constant0.contiguous_reducel322_i8,"a",@progbits
	.sectionflags	@""
	.align	4
.nv.constant0.contiguous_reducel322_i8:
	.zero		944


//--------------------- .nv.constant0.contiguous_reducel32_i8 --------------------------
	.section	.nv.constant0.contiguous_reducel32_i8,"a",@progbits
	.sectionflags	@""
	.align	4
.nv.constant0.contiguous_reducel32_i8:
	.zero		968


//--------------------- .nv.constant0.uncontiguous_cumulate_reducel3_i8 --------------------------
	.section	.nv.constant0.uncontiguous_cumulate_reducel3_i8,"a",@progbits
	.sectionflags	@""
	.align	4
.nv.constant0.uncontiguous_cumulate_reducel3_i8:
	.zero		944


//--------------------- .nv.constant0.uncontiguous_reducel3_i8 --------------------------
	.section	.nv.constant0.uncontiguous_reducel3_i8,"a",@progbits
	.sectionflags	@""
	.align	4
.nv.constant0.uncontiguous_reducel3_i8:
	.zero		944


//--------------------- .nv.constant0.contiguous_cumulate_reducel3_i8 --------------------------
	.section	.nv.constant0.contiguous_cumulate_reducel3_i8,"a",@progbits
	.sectionflags	@""
	.align	4
.nv.constant0.contiguous_cumulate_reducel3_i8:
	.zero		920


//--------------------- .nv.constant0.contiguous_reducel3_i8 --------------------------
	.section	.nv.constant0.contiguous_reducel3_i8,"a",@progbits
	.sectionflags	@""
	.align	4
.nv.constant0.contiguous_reducel3_i8:
	.zero		920


//--------------------- .nv.constant0.contiguous_reducel333_bool --------------------------
	.section	.nv.constant0.contiguous_reducel333_bool,"a",@progbits
	.sectionflags	@""
	.align	4
.nv.constant0.contiguous_reducel333_bool:
	.zero		936


//--------------------- .nv.constant0.contiguous_reducel33_bool --------------------------
	.section	.nv.constant0.contiguous_reducel33_bool,"a",@progbits
	.sectionflags	@""
	.align	4
.nv.constant0.contiguous_reducel33_bool:
	.zero		952


//--------------------- .nv.constant0.contiguous_reducel322_bool --------------------------
	.section	.nv.constant0.contiguous_reducel322_bool,"a",@progbits
	.sectionflags	@""
	.align	4
.nv.constant0.contiguous_reducel322_bool:
	.zero		944


//--------------------- .nv.constant0.contiguous_reducel32_bool --------------------------
	.section	.nv.constant0.contiguous_reducel32_bool,"a",@progbits
	.sectionflags	@""
	.align	4
.nv.constant0.contiguous_reducel32_bool:
	.zero		968


//--------------------- .nv.constant0.uncontiguous_cumulate_reducel3_bool --------------------------
	.section	.nv.constant0.uncontiguous_cumulate_reducel3_bool,"a",@progbits
	.sectionflags	@""
	.align	4
.nv.constant0.uncontiguous_cumulate_reducel3_bool:
	.zero		944


//--------------------- .nv.constant0.uncontiguous_reducel3_bool --------------------------
	.section	.nv.constant0.uncontiguous_reducel3_bool,"a",@progbits
	.sectionflags	@""
	.align	4
.nv.constant0.uncontiguous_reducel3_bool:
	.zero		944


//--------------------- .nv.constant0.contiguous_cumulate_reducel3_bool --------------------------
	.section	.nv.constant0.contiguous_cumulate_reducel3_bool,"a",@progbits
	.sectionflags	@""
	.align	4
.nv.constant0.contiguous_cumulate_reducel3_bool:
	.zero		920


//--------------------- .nv.constant0.contiguous_reducel3_bool --------------------------
	.section	.nv.constant0.contiguous_reducel3_bool,"a",@progbits
	.sectionflags	@""
	.align	4
.nv.constant0.contiguous_reducel3_bool:
	.zero		920


//--------------------- .nv.constant0.contiguous_sum_square33_bf16 --------------------------
	.section	.nv.constant0.contiguous_sum_square33_bf16,"a",@progbits
	.sectionflags	@""
	.align	4
.nv.constant0.contiguous_sum_square33_bf16:
	.zero		936


//--------------------- .nv.constant0.contiguous_sum_square3_bf16 --------------------------
	.section	.nv.constant0.contiguous_sum_square3_bf16,"a",@progbits
	.sectionflags	@""
	.align	4
.nv.constant0.contiguous_sum_square3_bf16:
	.zero		952


//--------------------- .nv.constant0.contiguous_sum_square22_bf16 --------------------------
	.section	.nv.constant0.contiguous_sum_square22_bf16,"a",@progbits
	.sectionflags	@""
	.align	4
.nv.constant0.contiguous_sum_square22_bf16:
	.zero		944


//--------------------- .nv.constant0.contiguous_sum_square2_bf16 --------------------------
	.section	.nv.constant0.contiguous_sum_square2_bf16,"a",@progbits
	.sectionflags	@""
	.align	4
.nv.constant0.contiguous_sum_square2_bf16:
	.zero		968


//--------------------- .nv.constant0.uncontiguous_cumulate_sum_square_bf16 --------------------------
	.section	.nv.constant0.uncontiguous_cumulate_sum_square_bf16,"a",@progbits
	.sectionflags	@""
	.align	4
.nv.constant0.uncontiguous_cumulate_sum_square_bf16:
	.zero		944


//--------------------- .nv.constant0.uncontiguous_sum_square_bf16 --------------------------
	.section	.nv.constant0.uncontiguous_sum_square_bf16,"a",@progbits
	.sectionflags	@""
	.align	4
.nv.constant0.uncontiguous_sum_square_bf16:
	.zero		944


//--------------------- .nv.constant0.contiguous_cumulate_sum_square_bf16 --------------------------
	.section	.nv.constant0.contiguous_cumulate_sum_square_bf16,"a",@progbits
	.sectionflags	@""
	.align	4
.nv.constant0.contiguous_cumulate_sum_square_bf16:
	.zero		920


//--------------------- .nv.constant0.contiguous_sum_square_bf16 --------------------------
	.section	.nv.constant0.contiguous_sum_square_bf16,"a",@progbits
	.sectionflags	@""
	.align	4
.nv.constant0.contiguous_sum_square_bf16:
	.zero		920


//--------------------- .nv.constant0.contiguous_sum_square33_f16 --------------------------
	.section	.nv.constant0.contiguous_sum_square33_f16,"a",@progbits
	.sectionflags	@""
	.align	4
.nv.constant0.contiguous_sum_square33_f16:
	.zero		936


//--------------------- .nv.constant0.contiguous_sum_square3_f16 --------------------------
	.section	.nv.constant0.contiguous_sum_square3_f16,"a",@progbits
	.sectionflags	@""
	.align	4
.nv.constant0.contiguous_sum_square3_f16:
	.zero		952


//--------------------- .nv.constant0.contiguous_sum_square22_f16 --------------------------
	.section	.nv.constant0.contiguous_sum_square22_f16,"a",@progbits
	.sectionflags	@""
	.align	4
.nv.constant0.contiguous_sum_square22_f16:
	.zero		944


//--------------------- .nv.constant0.contiguous_sum_square2_f16 --------------------------
	.section	.nv.constant0.contiguous_sum_square2_f16,"a",@progbits
	.sectionflags	@""
	.align	4
.nv.constant0.contiguous_sum_square2_f16:
	.zero		968


//--------------------- .nv.constant0.uncontiguous_cumulate_sum_square_f16 --------------------------
	.section	.nv.constant0.uncontiguous_cumulate_sum_square_f16,"a",@progbits
	.sectionflags	@""
	.align	4
.nv.constant0.uncontiguous_cumulate_sum_square_f16:
	.zero		944


//--------------------- .nv.constant0.uncontiguous_sum_square_f16 --------------------------
	.section	.nv.constant0.uncontiguous_sum_square_f16,"a",@progbits
	.sectionflags	@""
	.align	4
.nv.constant0.uncontiguous_sum_square_f16:
	.zero		944


//--------------------- .nv.constant0.contiguous_cumulate_sum_square_f16 --------------------------
	.section	.nv.constant0.contiguous_cumulate_sum_square_f16,"a",@progbits
	.sectionflags	@""
	.align	4
.nv.constant0.contiguous_cumulate_sum_square_f16:
	.zero		920


//--------------------- .nv.constant0.contiguous_sum_square_f16 --------------------------
	.section	.nv.constant0.contiguous_sum_square_f16,"a",@progbits
	.sectionflags	@""
	.align	4
.nv.constant0.contiguous_sum_square_f16:
	.zero		920


//--------------------- .nv.constant0.contiguous_sum_square33_f64 --------------------------
	.section	.nv.constant0.contiguous_sum_square33_f64,"a",@progbits
	.sectionflags	@""
	.align	4
.nv.constant0.contiguous_sum_square33_f64:
	.zero		936


//--------------------- .nv.constant0.contiguous_sum_square3_f64 --------------------------
	.section	.nv.constant0.contiguous_sum_square3_f64,"a",@progbits
	.sectionflags	@""
	.align	4
.nv.constant0.contiguous_sum_square3_f64:
	.zero		952


//--------------------- .nv.constant0.contiguous_sum_square22_f64 --------------------------
	.section	.nv.constant0.contiguous_sum_square22_f64,"a",@progbits
	.sectionflags	@""
	.align	4
.nv.constant0.contiguous_sum_square22_f64:
	.zero		944


//--------------------- .nv.constant0.contiguous_sum_square2_f64 --------------------------
	.section	.nv.constant0.contiguous_sum_square2_f64,"a",@progbits
	.sectionflags	@""
	.align	4
.nv.constant0.contiguous_sum_square2_f64:
	.zero		968


//--------------------- .nv.constant0.uncontiguous_cumulate_sum_square_f64 --------------------------
	.section	.nv.constant0.uncontiguous_cumulate_sum_square_f64,"a",@progbits
	.sectionflags	@""
	.align	4
.nv.constant0.uncontiguous_cumulate_sum_square_f64:
	.zero		944


//--------------------- .nv.constant0.uncontiguous_sum_square_f64 --------------------------
	.section	.nv.constant0.uncontiguous_sum_square_f64,"a",@progbits
	.sectionflags	@""
	.align	4
.nv.constant0.uncontiguous_sum_square_f64:
	.zero		944


//--------------------- .nv.constant0.contiguous_cumulate_sum_square_f64 --------------------------
	.section	.nv.constant0.contiguous_cumulate_sum_square_f64,"a",@progbits
	.sectionflags	@""
	.align	4
.nv.constant0.contiguous_cumulate_sum_square_f64:
	.zero		920


//--------------------- .nv.constant0.contiguous_sum_square_f64 --------------------------
	.section	.nv.constant0.contiguous_sum_square_f64,"a",@progbits
	.sectionflags	@""
	.align	4
.nv.constant0.contiguous_sum_square_f64:
	.zero		920


//--------------------- .nv.constant0.contiguous_sum_square33_f32 --------------------------
	.section	.nv.constant0.contiguous_sum_square33_f32,"a",@progbits
	.sectionflags	@""
	.align	4
.nv.constant0.contiguous_sum_square33_f32:
	.zero		936


//--------------------- .nv.constant0.contiguous_sum_square3_f32 --------------------------
	.section	.nv.constant0.contiguous_sum_square3_f32,"a",@progbits
	.sectionflags	@""
	.align	4
.nv.constant0.contiguous_sum_square3_f32:
	.zero		952


//--------------------- .nv.constant0.contiguous_sum_square22_f32 --------------------------
	.section	.nv.constant0.contiguous_sum_square22_f32,"a",@progbits
	.sectionflags	@""
	.align	4
.nv.constant0.contiguous_sum_square22_f32:
	.zero		944


//--------------------- .nv.constant0.contiguous_sum_square2_f32 --------------------------
	.section	.nv.constant0.contiguous_sum_square2_f32,"a",@progbits
	.sectionflags	@""
	.align	4
.nv.constant0.contiguous_sum_square2_f32:
	.zero		968


//--------------------- .nv.constant0.uncontiguous_cumulate_sum_square_f32 --------------------------
	.section	.nv.constant0.uncontiguous_cumulate_sum_square_f32,"a",@progbits
	.sectionflags	@""
	.align	4
.nv.constant0.uncontiguous_cumulate_sum_square_f32:
	.zero		944


//--------------------- .nv.constant0.uncontiguous_sum_square_f32 --------------------------
	.section	.nv.constant0.uncontiguous_sum_square_f32,"a",@progbits
	.sectionflags	@""
	.align	4
.nv.constant0.uncontiguous_sum_square_f32:
	.zero		944


//--------------------- .nv.constant0.contiguous_cumulate_sum_square_f32 --------------------------
	.section	.nv.constant0.contiguous_cumulate_sum_square_f32,"a",@progbits
	.sectionflags	@""
	.align	4
.nv.constant0.contiguous_cumulate_sum_square_f32:
	.zero		920


//--------------------- .nv.constant0.contiguous_sum_square_f32 --------------------------
	.section	.nv.constant0.contiguous_sum_square_f32,"a",@progbits
	.sectionflags	@""
	.align	4
.nv.constant0.contiguous_sum_square_f32:
	.zero		920


//--------------------- .nv.constant0.contiguous_sum_square33_u64 --------------------------
	.section	.nv.constant0.contiguous_sum_square33_u64,"a",@progbits
	.sectionflags	@""
	.align	4
.nv.constant0.contiguous_sum_square33_u64:
	.zero		936


//--------------------- .nv.constant0.contiguous_sum_square3_u64 --------------------------
	.section	.nv.constant0.contiguous_sum_square3_u64,"a",@progbits
	.sectionflags	@""
	.align	4
.nv.constant0.contiguous_sum_square3_u64:
	.zero		952


//--------------------- .nv.constant0.contiguous_sum_square22_u64 --------------------------
	.section	.nv.constant0.contiguous_sum_square22_u64,"a",@progbits
	.sectionflags	@""
	.align	4
.nv.constant0.contiguous_sum_square22_u64:
	.zero		944


//--------------------- .nv.constant0.contiguous_sum_square2_u64 --------------------------
	.section	.nv.constant0.contiguous_sum_square2_u64,"a",@progbits
	.sectionflags	@""
	.align	4
.nv.constant0.contiguous_sum_square2_u64:
	.zero		968


//--------------------- .nv.constant0.uncontiguous_cumulate_sum_square_u64 --------------------------
	.section	.nv.constant0.uncontiguous_cumulate_sum_square_u64,"a",@progbits
	.sectionflags	@""
	.align	4
.nv.constant0.uncontiguous_cumulate_sum_square_u64:
	.zero		944


//--------------------- .nv.constant0.uncontiguous_sum_square_u64 --------------------------
	.section	.nv.constant0.uncontiguous_sum_square_u64,"a",@progbits
	.sectionflags	@""
	.align	4
.nv.constant0.uncontiguous_sum_square_u64:
	.zero		944


//--------------------- .nv.constant0.contiguous_cumulate_sum_square_u64 --------------------------
	.section	.nv.constant0.contiguous_cumulate_sum_square_u64,"a",@progbits
	.sectionflags	@""
	.align	4
.nv.constant0.contiguous_cumulate_sum_square_u64:
	.zero		920


//--------------------- .nv.constant0.contiguous_sum_square_u64 --------------------------
	.section	.nv.constant0.contiguous_sum_square_u64,"a",@progbits
	.sectionflags	@""
	.align	4
.nv.constant0.contiguous_sum_square_u64:
	.zero		920


//--------------------- .nv.constant0.contiguous_sum_square33_u32 --------------------------
	.section	.nv.constant0.contiguous_sum_square33_u32,"a",@progbits
	.sectionflags	@""
	.align	4
.nv.constant0.contiguous_sum_square33_u32:
	.zero		936


//--------------------- .nv.constant0.contiguous_sum_square3_u32 --------------------------
	.section	.nv.constant0.contiguous_sum_square3_u32,"a",@progbits
	.sectionflags	@""
	.align	4
.nv.constant0.contiguous_sum_square3_u32:
	.zero		952


//--------------------- .nv.constant0.contiguous_sum_square22_u32 --------------------------
	.section	.nv.constant0.contiguous_sum_square22_u32,"a",@progbits
	.sectionflags	@""
	.align	4
.nv.constant0.contiguous_sum_square22_u32:
	.zero		944


//--------------------- .nv.constant0.contiguous_sum_square2_u32 --------------------------
	.section	.nv.constant0.contiguous_sum_square2_u32,"a",@progbits
	.sectionflags	@""
	.align	4
.nv.constant0.contiguous_sum_square2_u32:
	.zero		968


//--------------------- .nv.constant0.uncontiguous_cumulate_sum_square_u32 --------------------------
	.section	.nv.constant0.uncontiguous_cumulate_sum_square_u32,"a",@progbits
	.sectionflags	@""
	.align	4
.nv.constant0.uncontiguous_cumulate_sum_square_u32:
	.zero		944


//--------------------- .nv.constant0.uncontiguous_sum_square_u32 --------------------------
	.section	.nv.constant0.uncontiguous_sum_square_u32,"a",@progbits
	.sectionflags	@""
	.align	4
.nv.constant0.uncontiguous_sum_square_u32:
	.zero		944


//--------------------- .nv.constant0.contiguous_cumulate_sum_square_u32 --------------------------
	.section	.nv.constant0.contiguous_cumulate_sum_square_u32,"a",@progbits
	.sectionflags	@""
	.align	4
.nv.constant0.contiguous_cumulate_sum_square_u32:
	.zero		920


//--------------------- .nv.constant0.contiguous_sum_square_u32 --------------------------
	.section	.nv.constant0.contiguous_sum_square_u32,"a",@progbits
	.sectionflags	@""
	.align	4
.nv.constant0.contiguous_sum_square_u32:
	.zero		920


//--------------------- .nv.constant0.contiguous_sum_square33_u16 --------------------------
	.section	.nv.constant0.contiguous_sum_square33_u16,"a",@progbits
	.sectionflags	@""
	.align	4
.nv.constant0.contiguous_sum_square33_u16:
	.zero		936


//--------------------- .nv.constant0.contiguous_sum_square3_u16 --------------------------
	.section	.nv.constant0.contiguous_sum_square3_u16,"a",@progbits
	.sectionflags	@""
	.align	4
.nv.constant0.contiguous_sum_square3_u16:
	.zero		952


//--------------------- .nv.constant0.contiguous_sum_square22_u16 --------------------------
	.section	.nv.constant0.contiguous_sum_square22_u16,"a",@progbits
	.sectionflags	@""
	.align	4
.nv.constant0.contiguous_sum_square22_u16:
	.zero		944


//--------------------- .nv.constant0.contiguous_sum_square2_u16 --------------------------
	.section	.nv.constant0.contiguous_sum_square2_u16,"a",@progbits
	.sectionflags	@""
	.align	4
.nv.constant0.contiguous_sum_square2_u16:
	.zero		968


//--------------------- .nv.constant0.uncontiguous_cumulate_sum_square_u16 --------------------------
	.section	.nv.constant0.uncontiguous_cumulate_sum_square_u16,"a",@progbits
	.sectionflags	@""
	.align	4
.nv.constant0.uncontiguous_cumulate_sum_square_u16:
	.zero		944


//--------------------- .nv.constant0.uncontiguous_sum_square_u16 --------------------------
	.section	.nv.constant0.uncontiguous_sum_square_u16,"a",@progbits
	.sectionflags	@""
	.align	4
.nv.constant0.uncontiguous_sum_square_u16:
	.zero		944


//--------------------- .nv.constant0.contiguous_cumulate_sum_square_u16 --------------------------
	.section	.nv.constant0.contiguous_cumulate_sum_square_u16,"a",@progbits
	.sectionflags	@""
	.align	4
.nv.constant0.contiguous_cumulate_sum_square_u16:
	.zero		920


//--------------------- .nv.constant0.contiguous_sum_square_u16 --------------------------
	.section	.nv.constant0.contiguous_sum_square_u16,"a",@progbits
	.sectionflags	@""
	.align	4
.nv.constant0.contiguous_sum_square_u16:
	.zero		920


//--------------------- .nv.constant0.contiguous_sum_square33_u8 --------------------------
	.section	.nv.constant0.contiguous_sum_square33_u8,"a",@progbits
	.sectionflags	@""
	.align	4
.nv.constant0.contiguous_sum_square33_u8:
	.zero		936


//--------------------- .nv.constant0.contiguous_sum_square3_u8 --------------------------
	.section	.nv.constant0.contiguous_sum_square3_u8,"a",@progbits
	.sectionflags	@""
	.align	4
.nv.constant0.contiguous_sum_square3_u8:
	.zero		952


//--------------------- .nv.constant0.contiguous_sum_square22_u8 --------------------------
	.section	.nv.constant0.contiguous_sum_square22_u8,"a",@progbits
	.sectionflags	@""
	.align	4
.nv.constant0.contiguous_sum_square22_u8:
	.zero		944


//--------------------- .nv.constant0.contiguous_sum_square2_u8 --------------------------
	.section	.nv.constant0.contiguous_sum_square2_u8,"a",@progbits
	.sectionflags	@""
	.align	4
.nv.constant0.contiguous_sum_square2_u8:
	.zero		968


//--------------------- .nv.constant0.uncontiguous_cumulate_sum_square_u8 --------------------------
	.section	.nv.constant0.uncontiguous_cumulate_sum_square_u8,"a",@progbits
	.sectionflags	@""
	.align	4
.nv.constant0.uncontiguous_cumulate_sum_square_u8:
	.zero		944


//--------------------- .nv.constant0.uncontiguous_sum_square_u8 --------------------------
	.section	.nv.constant0.uncontiguous_sum_square_u8,"a",@progbits
	.sectionflags	@""
	.align	4
.nv.constant0.uncontiguous_sum_square_u8:
	.zero		944


//--------------------- .nv.constant0.contiguous_cumulate_sum_square_u8 --------------------------
	.section	.nv.constant0.contiguous_cumulate_sum_square_u8,"a",@progbits
	.sectionflags	@""
	.align	4
.nv.constant0.contiguous_cumulate_sum_square_u8:
	.zero		920


//--------------------- .nv.constant0.contiguous_sum_square_u8 --------------------------
	.section	.nv.constant0.contiguous_sum_square_u8,"a",@progbits
	.sectionflags	@""
	.align	4
.nv.constant0.contiguous_sum_square_u8:
	.zero		920


//--------------------- .nv.constant0.contiguous_sum_square33_i64 --------------------------
	.section	.nv.constant0.contiguous_sum_square33_i64,"a",@progbits
	.sectionflags	@""
	.align	4
.nv.constant0.contiguous_sum_square33_i64:
	.zero		936


//--------------------- .nv.constant0.contiguous_sum_square3_i64 --------------------------
	.section	.nv.constant0.contiguous_sum_square3_i64,"a",@progbits
	.sectionflags	@""
	.align	4
.nv.constant0.contiguous_sum_square3_i64:
	.zero		952


//--------------------- .nv.constant0.contiguous_sum_square22_i64 --------------------------
	.section	.nv.constant0.contiguous_sum_square22_i64,"a",@progbits
	.sectionflags	@""
	.align	4
.nv.constant0.contiguous_sum_square22_i64:
	.zero		944


//--------------------- .nv.constant0.contiguous_sum_square2_i64 --------------------------
	.section	.nv.constant0.contiguous_sum_square2_i64,"a",@progbits
	.sectionflags	@""
	.align	4
.nv.constant0.contiguous_sum_square2_i64:
	.zero		968


//--------------------- .nv.constant0.uncontiguous_cumulate_sum_square_i64 --------------------------
	.section	.nv.constant0.uncontiguous_cumulate_sum_square_i64,"a",@progbits
	.sectionflags	@""
	.align	4
.nv.constant0.uncontiguous_cumulate_sum_square_i64:
	.zero		944


//--------------------- .nv.constant0.uncontiguous_sum_square_i64 --------------------------
	.section	.nv.constant0.uncontiguous_sum_square_i64,"a",@progbits
	.sectionflags	@""
	.align	4
.nv.constant0.uncontiguous_sum_square_i64:
	.zero		944


//--------------------- .nv.constant0.contiguous_cumulate_sum_square_i64 --------------------------
	.section	.nv.constant0.contiguous_cumulate_sum_square_i64,"a",@progbits
	.sectionflags	@""
	.align	4
.nv.constant0.contiguous_cumulate_sum_square_i64:
	.zero		920


//--------------------- .nv.constant0.contiguous_sum_square_i64 --------------------------
	.section	.nv.constant0.contiguous_sum_square_i64,"a",@progbits
	.sectionflags	@""
	.align	4
.nv.constant0.contiguous_sum_square_i64:
	.zero		920


//--------------------- .nv.constant0.contiguous_sum_square33_i32 --------------------------
	.section	.nv.constant0.contiguous_sum_square33_i32,"a",@progbits
	.sectionflags	@""
	.align	4
.nv.constant0.contiguous_sum_square33_i32:
	.zero		936


//--------------------- .nv.constant0.contiguous_sum_square3_i32 --------------------------
	.section	.nv.constant0.contiguous_sum_square3_i32,"a",@progbits
	.sectionflags	@""
	.align	4
.nv.constant0.contiguous_sum_square3_i32:
	.zero		952


//--------------------- .nv.constant0.contiguous_sum_square22_i32 --------------------------
	.section	.nv.constant0.contiguous_sum_square22_i32,"a",@progbits
	.sectionflags	@""
	.align	4
.nv.constant0.contiguous_sum_square22_i32:
	.zero		944


//--------------------- .nv.constant0.contiguous_sum_square2_i32 --------------------------
	.section	.nv.constant0.contiguous_sum_square2_i32,"a",@progbits
	.sectionflags	@""
	.align	4
.nv.constant0.contiguous_sum_square2_i32:
	.zero		968


//--------------------- .nv.constant0.uncontiguous_cumulate_sum_square_i32 --------------------------
	.section	.nv.constant0.uncontiguous_cumulate_sum_square_i32,"a",@progbits
	.sectionflags	@""
	.align	4
.nv.constant0.uncontiguous_cumulate_sum_square_i32:
	.zero		944


//--------------------- .nv.constant0.uncontiguous_sum_square_i32 --------------------------
	.section	.nv.constant0.uncontiguous_sum_square_i32,"a",@progbits
	.sectionflags	@""
	.align	4
.nv.constant0.uncontiguous_sum_square_i32:
	.zero		944


//--------------------- .nv.constant0.contiguous_cumulate_sum_square_i32 --------------------------
	.section	.nv.constant0.contiguous_cumulate_sum_square_i32,"a",@progbits
	.sectionflags	@""
	.align	4
.nv.constant0.contiguous_cumulate_sum_square_i32:
	.zero		920


//--------------------- .nv.constant0.contiguous_sum_square_i32 --------------------------
	.section	.nv.constant0.contiguous_sum_square_i32,"a",@progbits
	.sectionflags	@""
	.align	4
.nv.constant0.contiguous_sum_square_i32:
	.zero		920


//--------------------- .nv.constant0.contiguous_sum_square33_i16 --------------------------
	.section	.nv.constant0.contiguous_sum_square33_i16,"a",@progbits
	.sectionflags	@""
	.align	4
.nv.constant0.contiguous_sum_square33_i16:
	.zero		936


//--------------------- .nv.constant0.contiguous_sum_square3_i16 --------------------------
	.section	.nv.constant0.contiguous_sum_square3_i16,"a",@progbits
	.sectionflags	@""
	.align	4
.nv.constant0.contiguous_sum_square3_i16:
	.zero		952


//--------------------- .nv.constant0.contiguous_sum_square22_i16 --------------------------
	.section	.nv.constant0.contiguous_sum_square22_i16,"a",@progbits
	.sectionflags	@""
	.align	4
.nv.constant0.contiguous_sum_square22_i16:
	.zero		944


//--------------------- .nv.constant0.contiguous_sum_square2_i16 --------------------------
	.section	.nv.constant0.contiguous_sum_square2_i16,"a",@progbits
	.sectionflags	@""
	.align	4
.nv.constant0.contiguous_sum_square2_i16:
	.zero		968


//--------------------- .nv.constant0.uncontiguous_cumulate_sum_square_i16 --------------------------
	.section	.nv.constant0.uncontiguous_cumulate_sum_square_i16,"a",@progbits
	.sectionflags	@""
	.align	4
.nv.constant0.uncontiguous_cumulate_sum_square_i16:
	.zero		944


//--------------------- .nv.constant0.uncontiguous_sum_square_i16 --------------------------
	.section	.nv.constant0.uncontiguous_sum_square_i16,"a",@progbits
	.sectionflags	@""
	.align	4
.nv.constant0.uncontiguous_sum_square_i16:
	.zero		944


//--------------------- .nv.constant0.contiguous_cumulate_sum_square_i16 --------------------------
	.section	.nv.constant0.contiguous_cumulate_sum_square_i16,"a",@progbits
	.sectionflags	@""
	.align	4
.nv.constant0.contiguous_cumulate_sum_square_i16:
	.zero		920


//--------------------- .nv.constant0.contiguous_sum_square_i16 --------------------------
	.section	.nv.constant0.contiguous_sum_square_i16,"a",@progbits
	.sectionflags	@""
	.align	4
.nv.constant0.contiguous_sum_square_i16:
	.zero		920


//--------------------- .nv.constant0.contiguous_sum_square33_i8 --------------------------
	.section	.nv.constant0.contiguous_sum_square33_i8,"a",@progbits
	.sectionflags	@""
	.align	4
.nv.constant0.contiguous_sum_square33_i8:
	.zero		936


//--------------------- .nv.constant0.contiguous_sum_square3_i8 --------------------------
	.section	.nv.constant0.contiguous_sum_square3_i8,"a",@progbits
	.sectionflags	@""
	.align	4
.nv.constant0.contiguous_sum_square3_i8:
	.zero		952


//--------------------- .nv.constant0.contiguous_sum_square22_i8 --------------------------
	.section	.nv.constant0.contiguous_sum_square22_i8,"a",@progbits
	.sectionflags	@""
	.align	4
.nv.constant0.contiguous_sum_square22_i8:
	.zero		944


//--------------------- .nv.constant0.contiguous_sum_square2_i8 --------------------------
	.section	.nv.constant0.contiguous_sum_square2_i8,"a",@progbits
	.sectionflags	@""
	.align	4
.nv.constant0.contiguous_sum_square2_i8:
	.zero		968


//--------------------- .nv.constant0.uncontiguous_cumulate_sum_square_i8 --------------------------
	.section	.nv.constant0.uncontiguous_cumulate_sum_square_i8,"a",@progbits
	.sectionflags	@""
	.align	4
.nv.constant0.uncontiguous_cumulate_sum_square_i8:
	.zero		944


//--------------------- .nv.constant0.uncontiguous_sum_square_i8 --------------------------
	.section	.nv.constant0.uncontiguous_sum_square_i8,"a",@progbits
	.sectionflags	@""
	.align	4
.nv.constant0.uncontiguous_sum_square_i8:
	.zero		944


//--------------------- .nv.constant0.contiguous_cumulate_sum_square_i8 --------------------------
	.section	.nv.constant0.contiguous_cumulate_sum_square_i8,"a",@progbits
	.sectionflags	@""
	.align	4
.nv.constant0.contiguous_cumulate_sum_square_i8:
	.zero		920


//--------------------- .nv.constant0.contiguous_sum_square_i8 --------------------------
	.section	.nv.constant0.contiguous_sum_square_i8,"a",@progbits
	.sectionflags	@""
	.align	4
.nv.constant0.contiguous_sum_square_i8:
	.zero		920


//--------------------- .nv.constant0.contiguous_sum_square33_bool --------------------------
	.section	.nv.constant0.contiguous_sum_square33_bool,"a",@progbits
	.sectionflags	@""
	.align	4
.nv.constant0.contiguous_sum_square33_bool:
	.zero		936


//--------------------- .nv.constant0.contiguous_sum_square3_bool --------------------------
	.section	.nv.constant0.contiguous_sum_square3_bool,"a",@progbits
	.sectionflags	@""
	.align	4
.nv.constant0.contiguous_sum_square3_bool:
	.zero		952


//--------------------- .nv.constant0.contiguous_sum_square22_bool --------------------------
	.section	.nv.constant0.contiguous_sum_square22_bool,"a",@progbits
	.sectionflags	@""
	.align	4
.nv.constant0.contiguous_sum_square22_bool:
	.zero		944


//--------------------- .nv.constant0.contiguous_sum_square2_bool --------------------------
	.section	.nv.constant0.contiguous_sum_square2_bool,"a",@progbits
	.sectionflags	@""
	.align	4
.nv.constant0.contiguous_sum_square2_bool:
	.zero		968


//--------------------- .nv.constant0.uncontiguous_cumulate_sum_square_bool --------------------------
	.section	.nv.constant0.uncontiguous_cumulate_sum_square_bool,"a",@progbits
	.sectionflags	@""
	.align	4
.nv.constant0.uncontiguous_cumulate_sum_square_bool:
	.zero		944


//--------------------- .nv.constant0.uncontiguous_sum_square_bool --------------------------
	.section	.nv.constant0.uncontiguous_sum_square_bool,"a",@progbits
	.sectionflags	@""
	.align	4
.nv.constant0.uncontiguous_sum_square_bool:
	.zero		944


//--------------------- .nv.constant0.contiguous_cumulate_sum_square_bool --------------------------
	.section	.nv.constant0.contiguous_cumulate_sum_square_bool,"a",@progbits
	.sectionflags	@""
	.align	4
.nv.constant0.contiguous_cumulate_sum_square_bool:
	.zero		920


//--------------------- .nv.constant0.contiguous_sum_square_bool --------------------------
	.section	.nv.constant0.contiguous_sum_square_bool,"a",@progbits
	.sectionflags	@""
	.align	4
.nv.constant0.contiguous_sum_square_bool:
	.zero		920


//--------------------- SYMBOLS --------------------------

	.type		.nv.reservedSmem.offset0,@object
	.size		.nv.reservedSmem.offset0,0x4
	.type		.nv.reservedSmem.cap,@object
	.size		.nv.reservedSmem.cap,0x4
